	.target	sm_100a

	.elftype	@"ET_EXEC"


//--------------------- .note.nv.tkinfo           --------------------------
	.section	.note.nv.tkinfo,"",@"SHT_NOTE"
	.sectionflags	@"SHF_NOTE_NV_TKINFO"
	.tkinfo
        /*0018*/ 	.word	0x00000002
        /*0030*/ 	.string	""
        /*0030*/ 	.string	"ptxas"
        /*0030*/ 	.string	"Cuda compilation tools, release 13.0, V13.0.88"
        /*0030*/ 	.string	"Build cuda_13.0.r13.0/compiler.36424714_0"
        /*0030*/ 	.string	"-arch sm_100a -m 64 "



//--------------------- .note.nv.cuinfo           --------------------------
	.section	.note.nv.cuinfo,"",@"SHT_NOTE"
	.sectionflags	@"SHF_NOTE_NV_CUINFO"
        /*0018*/ 	.short	0x0002
        /*001a*/ 	.short	0x0064
        /*001c*/ 	.short	0x0082
	.zero		2


//--------------------- .nv.info                  --------------------------
	.section	.nv.info,"",@"SHT_CUDA_INFO"
	.align	4


	//----- nvinfo : EIATTR_REGCOUNT
	.align		4
        /*0000*/ 	.byte	0x04, 0x2f
        /*0002*/ 	.short	(.L_49 - .L_48)
	.align		4
.L_48:
        /*0004*/ 	.word	index@(_ZN2at6native29vectorized_elementwise_kernelILi8ENS0_13AUnaryFunctorIhhhZZZNS0_21remainder_kernel_cudaERNS_18TensorIteratorBaseEENKUlvE_clEvENKUlvE_clEvEUlhhE_EESt5arrayIPcLm2EEEEviT0_T1_)
        /*0008*/ 	.word	0x00000020


	//----- nvinfo : EIATTR_FRAME_SIZE
	.align		4
.L_49:
        /*000c*/ 	.byte	0x04, 0x11
        /*000e*/ 	.short	(.L_51 - .L_50)
	.align		4
.L_50:
        /*0010*/ 	.word	index@($__internal_125_$__cuda_sm20_rem_u16)
        /*0014*/ 	.word	0x00000000


	//----- nvinfo : EIATTR_FRAME_SIZE
	.align		4
.L_51:
        /*0018*/ 	.byte	0x04, 0x11
        /*001a*/ 	.short	(.L_53 - .L_52)
	.align		4
.L_52:
        /*001c*/ 	.word	index@(_ZN2at6native29vectorized_elementwise_kernelILi8ENS0_13AUnaryFunctorIhhhZZZNS0_21remainder_kernel_cudaERNS_18TensorIteratorBaseEENKUlvE_clEvENKUlvE_clEvEUlhhE_EESt5arrayIPcLm2EEEEviT0_T1_)
        /*0020*/ 	.word	0x00000000


	//----- nvinfo : EIATTR_REGCOUNT
	.align		4
.L_53:
        /*0024*/ 	.byte	0x04, 0x2f
        /*0026*/ 	.short	(.L_55 - .L_54)
	.align		4
.L_54:
        /*0028*/ 	.word	index@(_ZN2at6native29vectorized_elementwise_kernelILi4ENS0_13AUnaryFunctorIhhhZZZNS0_21remainder_kernel_cudaERNS_18TensorIteratorBaseEENKUlvE_clEvENKUlvE_clEvEUlhhE_EESt5arrayIPcLm2EEEEviT0_T1_)
        /*002c*/ 	.word	0x00000020


	//----- nvinfo : EIATTR_FRAME_SIZE
	.align		4
.L_55:
        /*0030*/ 	.byte	0x04, 0x11
        /*0032*/ 	.short	(.L_57 - .L_56)
	.align		4
.L_56:
        /*0034*/ 	.word	index@($__internal_124_$__cuda_sm20_rem_u16)
        /*0038*/ 	.word	0x00000000


	//----- nvinfo : EIATTR_FRAME_SIZE
	.align		4
.L_57:
        /*003c*/ 	.byte	0x04, 0x11
        /*003e*/ 	.short	(.L_59 - .L_58)
	.align		4
.L_58:
        /*0040*/ 	.word	index@(_ZN2at6native29vectorized_elementwise_kernelILi4ENS0_13AUnaryFunctorIhhhZZZNS0_21remainder_kernel_cudaERNS_18TensorIteratorBaseEENKUlvE_clEvENKUlvE_clEvEUlhhE_EESt5arrayIPcLm2EEEEviT0_T1_)
        /*0044*/ 	.word	0x00000000


	//----- nvinfo : EIATTR_REGCOUNT
	.align		4
.L_59:
        /*0048*/ 	.byte	0x04, 0x2f
        /*004a*/ 	.short	(.L_61 - .L_60)
	.align		4
.L_60:
        /*004c*/ 	.word	index@(_ZN2at6native29vectorized_elementwise_kernelILi2ENS0_13AUnaryFunctorIhhhZZZNS0_21remainder_kernel_cudaERNS_18TensorIteratorBaseEENKUlvE_clEvENKUlvE_clEvEUlhhE_EESt5arrayIPcLm2EEEEviT0_T1_)
        /*0050*/ 	.word	0x00000020


	//----- nvinfo : EIATTR_FRAME_SIZE
	.align		4
.L_61:
        /*0054*/ 	.byte	0x04, 0x11
        /*0056*/ 	.short	(.L_63 - .L_62)
	.align		4
.L_62:
        /*0058*/ 	.word	index@($__internal_123_$__cuda_sm20_rem_u16)
        /*005c*/ 	.word	0x00000000


	//----- nvinfo : EIATTR_FRAME_SIZE
	.align		4
.L_63:
        /*0060*/ 	.byte	0x04, 0x11
        /*0062*/ 	.short	(.L_65 - .L_64)
	.align		4
.L_64:
        /*0064*/ 	.word	index@(_ZN2at6native29vectorized_elementwise_kernelILi2ENS0_13AUnaryFunctorIhhhZZZNS0_21remainder_kernel_cudaERNS_18TensorIteratorBaseEENKUlvE_clEvENKUlvE_clEvEUlhhE_EESt5arrayIPcLm2EEEEviT0_T1_)
        /*0068*/ 	.word	0x00000000


	//----- nvinfo : EIATTR_REGCOUNT
	.align		4
.L_65:
        /*006c*/ 	.byte	0x04, 0x2f
        /*006e*/ 	.short	(.L_67 - .L_66)
	.align		4
.L_66:
        /*0070*/ 	.word	index@(_ZN2at6native27unrolled_elementwise_kernelINS0_13AUnaryFunctorIhhhZZZNS0_21remainder_kernel_cudaERNS_18TensorIteratorBaseEENKUlvE_clEvENKUlvE_clEvEUlhhE_EESt5arrayIPcLm2EELi4E23TrivialOffsetCalculatorILi1EjESD_NS0_6memory15LoadWithoutCastENSE_16StoreWithoutCastEEEviT_T0_T2_T3_T4_T5_)
        /*0074*/ 	.word	0x00000016


	//----- nvinfo : EIATTR_FRAME_SIZE
	.align		4
.L_67:
        /*0078*/ 	.byte	0x04, 0x11
        /*007a*/ 	.short	(.L_69 - .L_68)
	.align		4
.L_68:
        /*007c*/ 	.word	index@($__internal_122_$__cuda_sm20_rem_u16)
        /*0080*/ 	.word	0x00000000


	//----- nvinfo : EIATTR_FRAME_SIZE
	.align		4
.L_69:
        /*0084*/ 	.byte	0x04, 0x11
        /*0086*/ 	.short	(.L_71 - .L_70)
	.align		4
.L_70:
        /*0088*/ 	.word	index@(_ZN2at6native27unrolled_elementwise_kernelINS0_13AUnaryFunctorIhhhZZZNS0_21remainder_kernel_cudaERNS_18TensorIteratorBaseEENKUlvE_clEvENKUlvE_clEvEUlhhE_EESt5arrayIPcLm2EELi4E23TrivialOffsetCalculatorILi1EjESD_NS0_6memory15LoadWithoutCastENSE_16StoreWithoutCastEEEviT_T0_T2_T3_T4_T5_)
        /*008c*/ 	.word	0x00000000


	//----- nvinfo : EIATTR_REGCOUNT
	.align		4
.L_71:
        /*0090*/ 	.byte	0x04, 0x2f
        /*0092*/ 	.short	(.L_73 - .L_72)
	.align		4
.L_72:
        /*0094*/ 	.word	index@(_ZN2at6native18elementwise_kernelILi128ELi4EZNS0_22gpu_kernel_impl_nocastINS0_13AUnaryFunctorIhhhZZZNS0_21remainder_kernel_cudaERNS_18TensorIteratorBaseEENKUlvE_clEvENKUlvE_clEvEUlhhE_EEEEvS5_RKT_EUliE_EEviT1_)
        /*0098*/ 	.word	0x00000014


	//----- nvinfo : EIATTR_FRAME_SIZE
	.align		4
.L_73:
        /*009c*/ 	.byte	0x04, 0x11
        /*009e*/ 	.short	(.L_75 - .L_74)
	.align		4
.L_74:
        /*00a0*/ 	.word	index@($__internal_121_$__cuda_sm20_rem_u16)
        /*00a4*/ 	.word	0x00000000


	//----- nvinfo : EIATTR_FRAME_SIZE
	.align		4
.L_75:
        /*00a8*/ 	.byte	0x04, 0x11
        /*00aa*/ 	.short	(.L_77 - .L_76)
	.align		4
.L_76:
        /*00ac*/ 	.word	index@(_ZN2at6native18elementwise_kernelILi128ELi4EZNS0_22gpu_kernel_impl_nocastINS0_13AUnaryFunctorIhhhZZZNS0_21remainder_kernel_cudaERNS_18TensorIteratorBaseEENKUlvE_clEvENKUlvE_clEvEUlhhE_EEEEvS5_RKT_EUliE_EEviT1_)
        /*00b0*/ 	.word	0x00000000


	//----- nvinfo : EIATTR_REGCOUNT
	.align		4
.L_77:
        /*00b4*/ 	.byte	0x04, 0x2f
        /*00b6*/ 	.short	(.L_79 - .L_78)
	.align		4
.L_78:
        /*00b8*/ 	.word	index@(_ZN2at6native27unrolled_elementwise_kernelINS0_13AUnaryFunctorIhhhZZZNS0_21remainder_kernel_cudaERNS_18TensorIteratorBaseEENKUlvE_clEvENKUlvE_clEvEUlhhE_EESt5arrayIPcLm2EELi4E23TrivialOffsetCalculatorILi1EjESD_NS0_6memory12LoadWithCastILi1EEENSE_13StoreWithCastILi1EEEEEviT_T0_T2_T3_T4_T5_)
        /*00bc*/ 	.word	0x0000001c


	//----- nvinfo : EIATTR_FRAME_SIZE
	.align		4
.L_79:
        /*00c0*/ 	.byte	0x04, 0x11
        /*00c2*/ 	.short	(.L_81 - .L_80)
	.align		4
.L_80:
        /*00c4*/ 	.word	index@($__internal_120_$__cuda_sm20_rem_u16)
        /*00c8*/ 	.word	0x00000000


	//----- nvinfo : EIATTR_FRAME_SIZE
	.align		4
.L_81:
        /*00cc*/ 	.byte	0x04, 0x11
        /*00ce*/ 	.short	(.L_83 - .L_82)
	.align		4
.L_82:
        /*00d0*/ 	.word	index@(_ZN2at6native27unrolled_elementwise_kernelINS0_13AUnaryFunctorIhhhZZZNS0_21remainder_kernel_cudaERNS_18TensorIteratorBaseEENKUlvE_clEvENKUlvE_clEvEUlhhE_EESt5arrayIPcLm2EELi4E23TrivialOffsetCalculatorILi1EjESD_NS0_6memory12LoadWithCastILi1EEENSE_13StoreWithCastILi1EEEEEviT_T0_T2_T3_T4_T5_)
        /*00d4*/ 	.word	0x00000000


	//----- nvinfo : EIATTR_REGCOUNT
	.align		4
.L_83:
        /*00d8*/ 	.byte	0x04, 0x2f
        /*00da*/ 	.short	(.L_85 - .L_84)
	.align		4
.L_84:
        /*00dc*/ 	.word	index@(_ZN2at6native18elementwise_kernelILi128ELi4EZNS0_15gpu_kernel_implINS0_13AUnaryFunctorIhhhZZZNS0_21remainder_kernel_cudaERNS_18TensorIteratorBaseEENKUlvE_clEvENKUlvE_clEvEUlhhE_EEEEvS5_RKT_EUliE_EEviT1_)
        /*00e0*/ 	.word	0x00000018


	//----- nvinfo : EIATTR_FRAME_SIZE
	.align		4
.L_85:
        /*00e4*/ 	.byte	0x04, 0x11
        /*00e6*/ 	.short	(.L_87 - .L_86)
	.align		4
.L_86:
        /*00e8*/ 	.word	index@($__internal_119_$__cuda_sm20_rem_u16)
        /*00ec*/ 	.word	0x00000000


	//----- nvinfo : EIATTR_FRAME_SIZE
	.align		4
.L_87:
        /*00f0*/ 	.byte	0x04, 0x11
        /*00f2*/ 	.short	(.L_89 - .L_88)
	.align		4
.L_88:
        /*00f4*/ 	.word	index@(_ZN2at6native18elementwise_kernelILi128ELi4EZNS0_15gpu_kernel_implINS0_13AUnaryFunctorIhhhZZZNS0_21remainder_kernel_cudaERNS_18TensorIteratorBaseEENKUlvE_clEvENKUlvE_clEvEUlhhE_EEEEvS5_RKT_EUliE_EEviT1_)
        /*00f8*/ 	.word	0x00000000


	//----- nvinfo : EIATTR_REGCOUNT
	.align		4
.L_89:
        /*00fc*/ 	.byte	0x04, 0x2f
        /*00fe*/ 	.short	(.L_91 - .L_90)
	.align		4
.L_90:
        /*0100*/ 	.word	index@(_ZN2at6native29vectorized_elementwise_kernelILi8ENS0_13BUnaryFunctorIhhhZZZNS0_21remainder_kernel_cudaERNS_18TensorIteratorBaseEENKUlvE_clEvENKUlvE_clEvEUlhhE_EESt5arrayIPcLm2EEEEviT0_T1_)
        /*0104*/ 	.word	0x00000020


	//----- nvinfo : EIATTR_FRAME_SIZE
	.align		4
.L_91:
        /*0108*/ 	.byte	0x04, 0x11
        /*010a*/ 	.short	(.L_93 - .L_92)
	.align		4
.L_92:
        /*010c*/ 	.word	index@($__internal_118_$__cuda_sm20_rem_u16)
        /*0110*/ 	.word	0x00000000


	//----- nvinfo : EIATTR_FRAME_SIZE
	.align		4
.L_93:
        /*0114*/ 	.byte	0x04, 0x11
        /*0116*/ 	.short	(.L_95 - .L_94)
	.align		4
.L_94:
        /*0118*/ 	.word	index@(_ZN2at6native29vectorized_elementwise_kernelILi8ENS0_13BUnaryFunctorIhhhZZZNS0_21remainder_kernel_cudaERNS_18TensorIteratorBaseEENKUlvE_clEvENKUlvE_clEvEUlhhE_EESt5arrayIPcLm2EEEEviT0_T1_)
        /*011c*/ 	.word	0x00000000


	//----- nvinfo : EIATTR_REGCOUNT
	.align		4
.L_95:
        /*0120*/ 	.byte	0x04, 0x2f
        /*0122*/ 	.short	(.L_97 - .L_96)
	.align		4
.L_96:
        /*0124*/ 	.word	index@(_ZN2at6native29vectorized_elementwise_kernelILi4ENS0_13BUnaryFunctorIhhhZZZNS0_21remainder_kernel_cudaERNS_18TensorIteratorBaseEENKUlvE_clEvENKUlvE_clEvEUlhhE_EESt5arrayIPcLm2EEEEviT0_T1_)
        /*0128*/ 	.word	0x00000020


	//----- nvinfo : EIATTR_FRAME_SIZE
	.align		4
.L_97:
        /*012c*/ 	.byte	0x04, 0x11
        /*012e*/ 	.short	(.L_99 - .L_98)
	.align		4
.L_98:
        /*0130*/ 	.word	index@($__internal_117_$__cuda_sm20_rem_u16)
        /*0134*/ 	.word	0x00000000


	//----- nvinfo : EIATTR_FRAME_SIZE
	.align		4
.L_99:
        /*0138*/ 	.byte	0x04, 0x11
        /*013a*/ 	.short	(.L_101 - .L_100)
	.align		4
.L_100:
        /*013c*/ 	.word	index@(_ZN2at6native29vectorized_elementwise_kernelILi4ENS0_13BUnaryFunctorIhhhZZZNS0_21remainder_kernel_cudaERNS_18TensorIteratorBaseEENKUlvE_clEvENKUlvE_clEvEUlhhE_EESt5arrayIPcLm2EEEEviT0_T1_)
        /*0140*/ 	.word	0x00000000


	//----- nvinfo : EIATTR_REGCOUNT
	.align		4
.L_101:
        /*0144*/ 	.byte	0x04, 0x2f
        /*0146*/ 	.short	(.L_103 - .L_102)
	.align		4
.L_102:
        /*0148*/ 	.word	index@(_ZN2at6native29vectorized_elementwise_kernelILi2ENS0_13BUnaryFunctorIhhhZZZNS0_21remainder_kernel_cudaERNS_18TensorIteratorBaseEENKUlvE_clEvENKUlvE_clEvEUlhhE_EESt5arrayIPcLm2EEEEviT0_T1_)
        /*014c*/ 	.word	0x00000020


	//----- nvinfo : EIATTR_FRAME_SIZE
	.align		4
.L_103:
        /*0150*/ 	.byte	0x04, 0x11
        /*0152*/ 	.short	(.L_105 - .L_104)
	.align		4
.L_104:
        /*0154*/ 	.word	index@($__internal_116_$__cuda_sm20_rem_u16)
        /*0158*/ 	.word	0x00000000


	//----- nvinfo : EIATTR_FRAME_SIZE
	.align		4
.L_105:
        /*015c*/ 	.byte	0x04, 0x11
        /*015e*/ 	.short	(.L_107 - .L_106)
	.align		4
.L_106:
        /*0160*/ 	.word	index@(_ZN2at6native29vectorized_elementwise_kernelILi2ENS0_13BUnaryFunctorIhhhZZZNS0_21remainder_kernel_cudaERNS_18TensorIteratorBaseEENKUlvE_clEvENKUlvE_clEvEUlhhE_EESt5arrayIPcLm2EEEEviT0_T1_)
        /*0164*/ 	.word	0x00000000


	//----- nvinfo : EIATTR_REGCOUNT
	.align		4
.L_107:
        /*0168*/ 	.byte	0x04, 0x2f
        /*016a*/ 	.short	(.L_109 - .L_108)
	.align		4
.L_108:
        /*016c*/ 	.word	index@(_ZN2at6native27unrolled_elementwise_kernelINS0_13BUnaryFunctorIhhhZZZNS0_21remainder_kernel_cudaERNS_18TensorIteratorBaseEENKUlvE_clEvENKUlvE_clEvEUlhhE_EESt5arrayIPcLm2EELi4E23TrivialOffsetCalculatorILi1EjESD_NS0_6memory15LoadWithoutCastENSE_16StoreWithoutCastEEEviT_T0_T2_T3_T4_T5_)
        /*0170*/ 	.word	0x00000016


	//----- nvinfo : EIATTR_FRAME_SIZE
	.align		4
.L_109:
        /*0174*/ 	.byte	0x04, 0x11
        /*0176*/ 	.short	(.L_111 - .L_110)
	.align		4
.L_110:
        /*0178*/ 	.word	index@($__internal_115_$__cuda_sm20_rem_u16)
        /*017c*/ 	.word	0x00000000


	//----- nvinfo : EIATTR_FRAME_SIZE
	.align		4
.L_111:
        /*0180*/ 	.byte	0x04, 0x11
        /*0182*/ 	.short	(.L_113 - .L_112)
	.align		4
.L_112:
        /*0184*/ 	.word	index@(_ZN2at6native27unrolled_elementwise_kernelINS0_13BUnaryFunctorIhhhZZZNS0_21remainder_kernel_cudaERNS_18TensorIteratorBaseEENKUlvE_clEvENKUlvE_clEvEUlhhE_EESt5arrayIPcLm2EELi4E23TrivialOffsetCalculatorILi1EjESD_NS0_6memory15LoadWithoutCastENSE_16StoreWithoutCastEEEviT_T0_T2_T3_T4_T5_)
        /*0188*/ 	.word	0x00000000


	//----- nvinfo : EIATTR_REGCOUNT
	.align		4
.L_113:
        /*018c*/ 	.byte	0x04, 0x2f
        /*018e*/ 	.short	(.L_115 - .L_114)
	.align		4
.L_114:
        /*0190*/ 	.word	index@(_ZN2at6native18elementwise_kernelILi128ELi4EZNS0_22gpu_kernel_impl_nocastINS0_13BUnaryFunctorIhhhZZZNS0_21remainder_kernel_cudaERNS_18TensorIteratorBaseEENKUlvE_clEvENKUlvE_clEvEUlhhE_EEEEvS5_RKT_EUliE_EEviT1_)
        /*0194*/ 	.word	0x00000014


	//----- nvinfo : EIATTR_FRAME_SIZE
	.align		4
.L_115:
        /*0198*/ 	.byte	0x04, 0x11
        /*019a*/ 	.short	(.L_117 - .L_116)
	.align		4
.L_116:
        /*019c*/ 	.word	index@($__internal_114_$__cuda_sm20_rem_u16)
        /*01a0*/ 	.word	0x00000000


	//----- nvinfo : EIATTR_FRAME_SIZE
	.align		4
.L_117:
        /*01a4*/ 	.byte	0x04, 0x11
        /*01a6*/ 	.short	(.L_119 - .L_118)
	.align		4
.L_118:
        /*01a8*/ 	.word	index@(_ZN2at6native18elementwise_kernelILi128ELi4EZNS0_22gpu_kernel_impl_nocastINS0_13BUnaryFunctorIhhhZZZNS0_21remainder_kernel_cudaERNS_18TensorIteratorBaseEENKUlvE_clEvENKUlvE_clEvEUlhhE_EEEEvS5_RKT_EUliE_EEviT1_)
        /*01ac*/ 	.word	0x00000000


	//----- nvinfo : EIATTR_REGCOUNT
	.align		4
.L_119:
        /*01b0*/ 	.byte	0x04, 0x2f
        /*01b2*/ 	.short	(.L_121 - .L_120)
	.align		4
.L_120:
        /*01b4*/ 	.word	index@(_ZN2at6native27unrolled_elementwise_kernelINS0_13BUnaryFunctorIhhhZZZNS0_21remainder_kernel_cudaERNS_18TensorIteratorBaseEENKUlvE_clEvENKUlvE_clEvEUlhhE_EESt5arrayIPcLm2EELi4E23TrivialOffsetCalculatorILi1EjESD_NS0_6memory12LoadWithCastILi1EEENSE_13StoreWithCastILi1EEEEEviT_T0_T2_T3_T4_T5_)
        /*01b8*/ 	.word	0x0000001d


	//----- nvinfo : EIATTR_FRAME_SIZE
	.align		4
.L_121:
        /*01bc*/ 	.byte	0x04, 0x11
        /*01be*/ 	.short	(.L_123 - .L_122)
	.align		4
.L_122:
        /*01c0*/ 	.word	index@($__internal_113_$__cuda_sm20_rem_u16)
        /*01c4*/ 	.word	0x00000000


	//----- nvinfo : EIATTR_FRAME_SIZE
	.align		4
.L_123:
        /*01c8*/ 	.byte	0x04, 0x11
        /*01ca*/ 	.short	(.L_125 - .L_124)
	.align		4
.L_124:
        /*01cc*/ 	.word	index@(_ZN2at6native27unrolled_elementwise_kernelINS0_13BUnaryFunctorIhhhZZZNS0_21remainder_kernel_cudaERNS_18TensorIteratorBaseEENKUlvE_clEvENKUlvE_clEvEUlhhE_EESt5arrayIPcLm2EELi4E23TrivialOffsetCalculatorILi1EjESD_NS0_6memory12LoadWithCastILi1EEENSE_13StoreWithCastILi1EEEEEviT_T0_T2_T3_T4_T5_)
        /*01d0*/ 	.word	0x00000000


	//----- nvinfo : EIATTR_REGCOUNT
	.align		4
.L_125:
        /*01d4*/ 	.byte	0x04, 0x2f
        /*01d6*/ 	.short	(.L_127 - .L_126)
	.align		4
.L_126:
        /*01d8*/ 	.word	index@(_ZN2at6native18elementwise_kernelILi128ELi4EZNS0_15gpu_kernel_implINS0_13BUnaryFunctorIhhhZZZNS0_21remainder_kernel_cudaERNS_18TensorIteratorBaseEENKUlvE_clEvENKUlvE_clEvEUlhhE_EEEEvS5_RKT_EUliE_EEviT1_)
        /*01dc*/ 	.word	0x00000018


	//----- nvinfo : EIATTR_FRAME_SIZE
	.align		4
.L_127:
        /*01e0*/ 	.byte	0x04, 0x11
        /*01e2*/ 	.short	(.L_129 - .L_128)
	.align		4
.L_128:
        /*01e4*/ 	.word	index@($__internal_112_$__cuda_sm20_rem_u16)
        /*01e8*/ 	.word	0x00000000


	//----- nvinfo : EIATTR_FRAME_SIZE
	.align		4
.L_129:
        /*01ec*/ 	.byte	0x04, 0x11
        /*01ee*/ 	.short	(.L_131 - .L_130)
	.align		4
.L_130:
        /*01f0*/ 	.word	index@(_ZN2at6native18elementwise_kernelILi128ELi4EZNS0_15gpu_kernel_implINS0_13BUnaryFunctorIhhhZZZNS0_21remainder_kernel_cudaERNS_18TensorIteratorBaseEENKUlvE_clEvENKUlvE_clEvEUlhhE_EEEEvS5_RKT_EUliE_EEviT1_)
        /*01f4*/ 	.word	0x00000000


	//----- nvinfo : EIATTR_REGCOUNT
	.align		4
.L_131:
        /*01f8*/ 	.byte	0x04, 0x2f
        /*01fa*/ 	.short	(.L_133 - .L_132)
	.align		4
.L_132:
        /*01fc*/ 	.word	index@(_ZN2at6native29vectorized_elementwise_kernelILi8ENS0_13BinaryFunctorIhhhZZZNS0_21remainder_kernel_cudaERNS_18TensorIteratorBaseEENKUlvE_clEvENKUlvE_clEvEUlhhE_EESt5arrayIPcLm3EEEEviT0_T1_)
        /*0200*/ 	.word	0x00000020


	//----- nvinfo : EIATTR_FRAME_SIZE
	.align		4
.L_133:
        /*0204*/ 	.byte	0x04, 0x11
        /*0206*/ 	.short	(.L_135 - .L_134)
	.align		4
.L_134:
        /*0208*/ 	.word	index@($__internal_111_$__cuda_sm20_rem_u16)
        /*020c*/ 	.word	0x00000000


	//----- nvinfo : EIATTR_FRAME_SIZE
	.align		4
.L_135:
        /*0210*/ 	.byte	0x04, 0x11
        /*0212*/ 	.short	(.L_137 - .L_136)
	.align		4
.L_136:
        /*0214*/ 	.word	index@(_ZN2at6native29vectorized_elementwise_kernelILi8ENS0_13BinaryFunctorIhhhZZZNS0_21remainder_kernel_cudaERNS_18TensorIteratorBaseEENKUlvE_clEvENKUlvE_clEvEUlhhE_EESt5arrayIPcLm3EEEEviT0_T1_)
        /*0218*/ 	.word	0x00000000


	//----- nvinfo : EIATTR_REGCOUNT
	.align		4
.L_137:
        /*021c*/ 	.byte	0x04, 0x2f
        /*021e*/ 	.short	(.L_139 - .L_138)
	.align		4
.L_138:
        /*0220*/ 	.word	index@(_ZN2at6native29vectorized_elementwise_kernelILi4ENS0_13BinaryFunctorIhhhZZZNS0_21remainder_kernel_cudaERNS_18TensorIteratorBaseEENKUlvE_clEvENKUlvE_clEvEUlhhE_EESt5arrayIPcLm3EEEEviT0_T1_)
        /*0224*/ 	.word	0x00000020


	//----- nvinfo : EIATTR_FRAME_SIZE
	.align		4
.L_139:
        /*0228*/ 	.byte	0x04, 0x11
        /*022a*/ 	.short	(.L_141 - .L_140)
	.align		4
.L_140:
        /*022c*/ 	.word	index@($__internal_110_$__cuda_sm20_rem_u16)
        /*0230*/ 	.word	0x00000000


	//----- nvinfo : EIATTR_FRAME_SIZE
	.align		4
.L_141:
        /*0234*/ 	.byte	0x04, 0x11
        /*0236*/ 	.short	(.L_143 - .L_142)
	.align		4
.L_142:
        /*0238*/ 	.word	index@(_ZN2at6native29vectorized_elementwise_kernelILi4ENS0_13BinaryFunctorIhhhZZZNS0_21remainder_kernel_cudaERNS_18TensorIteratorBaseEENKUlvE_clEvENKUlvE_clEvEUlhhE_EESt5arrayIPcLm3EEEEviT0_T1_)
        /*023c*/ 	.word	0x00000000


	//----- nvinfo : EIATTR_REGCOUNT
	.align		4
.L_143:
        /*0240*/ 	.byte	0x04, 0x2f
        /*0242*/ 	.short	(.L_145 - .L_144)
	.align		4
.L_144:
        /*0244*/ 	.word	index@(_ZN2at6native29vectorized_elementwise_kernelILi2ENS0_13BinaryFunctorIhhhZZZNS0_21remainder_kernel_cudaERNS_18TensorIteratorBaseEENKUlvE_clEvENKUlvE_clEvEUlhhE_EESt5arrayIPcLm3EEEEviT0_T1_)
        /*0248*/ 	.word	0x00000020


	//----- nvinfo : EIATTR_FRAME_SIZE
	.align		4
.L_145:
        /*024c*/ 	.byte	0x04, 0x11
        /*024e*/ 	.short	(.L_147 - .L_146)
	.align		4
.L_146:
        /*0250*/ 	.word	index@($__internal_109_$__cuda_sm20_rem_u16)
        /*0254*/ 	.word	0x00000000


	//----- nvinfo : EIATTR_FRAME_SIZE
	.align		4
.L_147:
        /*0258*/ 	.byte	0x04, 0x11
        /*025a*/ 	.short	(.L_149 - .L_148)
	.align		4
.L_148:
        /*025c*/ 	.word	index@(_ZN2at6native29vectorized_elementwise_kernelILi2ENS0_13BinaryFunctorIhhhZZZNS0_21remainder_kernel_cudaERNS_18TensorIteratorBaseEENKUlvE_clEvENKUlvE_clEvEUlhhE_EESt5arrayIPcLm3EEEEviT0_T1_)
        /*0260*/ 	.word	0x00000000


	//----- nvinfo : EIATTR_REGCOUNT
	.align		4
.L_149:
        /*0264*/ 	.byte	0x04, 0x2f
        /*0266*/ 	.short	(.L_151 - .L_150)
	.align		4
.L_150:
        /*0268*/ 	.word	index@(_ZN2at6native27unrolled_elementwise_kernelINS0_13BinaryFunctorIhhhZZZNS0_21remainder_kernel_cudaERNS_18TensorIteratorBaseEENKUlvE_clEvENKUlvE_clEvEUlhhE_EESt5arrayIPcLm3EELi4E23TrivialOffsetCalculatorILi2EjESC_ILi1EjENS0_6memory15LoadWithoutCastENSF_16StoreWithoutCastEEEviT_T0_T2_T3_T4_T5_)
        /*026c*/ 	.word	0x0000001c


	//----- nvinfo : EIATTR_FRAME_SIZE
	.align		4
.L_151:
        /*0270*/ 	.byte	0x04, 0x11
        /*0272*/ 	.short	(.L_153 - .L_152)
	.align		4
.L_152:
        /*0274*/ 	.word	index@($__internal_108_$__cuda_sm20_rem_u16)
        /*0278*/ 	.word	0x00000000


	//----- nvinfo : EIATTR_FRAME_SIZE
	.align		4
.L_153:
        /*027c*/ 	.byte	0x04, 0x11
        /*027e*/ 	.short	(.L_155 - .L_154)
	.align		4
.L_154:
        /*0280*/ 	.word	index@(_ZN2at6native27unrolled_elementwise_kernelINS0_13BinaryFunctorIhhhZZZNS0_21remainder_kernel_cudaERNS_18TensorIteratorBaseEENKUlvE_clEvENKUlvE_clEvEUlhhE_EESt5arrayIPcLm3EELi4E23TrivialOffsetCalculatorILi2EjESC_ILi1EjENS0_6memory15LoadWithoutCastENSF_16StoreWithoutCastEEEviT_T0_T2_T3_T4_T5_)
        /*0284*/ 	.word	0x00000000


	//----- nvinfo : EIATTR_REGCOUNT
	.align		4
.L_155:
        /*0288*/ 	.byte	0x04, 0x2f
        /*028a*/ 	.short	(.L_157 - .L_156)
	.align		4
.L_156:
        /*028c*/ 	.word	index@(_ZN2at6native18elementwise_kernelILi128ELi4EZNS0_22gpu_kernel_impl_nocastINS0_13BinaryFunctorIhhhZZZNS0_21remainder_kernel_cudaERNS_18TensorIteratorBaseEENKUlvE_clEvENKUlvE_clEvEUlhhE_EEEEvS5_RKT_EUliE_EEviT1_)
        /*0290*/ 	.word	0x00000014


	//----- nvinfo : EIATTR_FRAME_SIZE
	.align		4
.L_157:
        /*0294*/ 	.byte	0x04, 0x11
        /*0296*/ 	.short	(.L_159 - .L_158)
	.align		4
.L_158:
        /*0298*/ 	.word	index@($__internal_107_$__cuda_sm20_rem_u16)
        /*029c*/ 	.word	0x00000000


	//----- nvinfo : EIATTR_FRAME_SIZE
	.align		4
.L_159:
        /*02a0*/ 	.byte	0x04, 0x11
        /*02a2*/ 	.short	(.L_161 - .L_160)
	.align		4
.L_160:
        /*02a4*/ 	.word	index@(_ZN2at6native18elementwise_kernelILi128ELi4EZNS0_22gpu_kernel_impl_nocastINS0_13BinaryFunctorIhhhZZZNS0_21remainder_kernel_cudaERNS_18TensorIteratorBaseEENKUlvE_clEvENKUlvE_clEvEUlhhE_EEEEvS5_RKT_EUliE_EEviT1_)
        /*02a8*/ 	.word	0x00000000


	//----- nvinfo : EIATTR_REGCOUNT
	.align		4
.L_161:
        /*02ac*/ 	.byte	0x04, 0x2f
        /*02ae*/ 	.short	(.L_163 - .L_162)
	.align		4
.L_162:
        /*02b0*/ 	.word	index@(_ZN2at6native27unrolled_elementwise_kernelINS0_13BinaryFunctorIhhhZZZNS0_21remainder_kernel_cudaERNS_18TensorIteratorBaseEENKUlvE_clEvENKUlvE_clEvEUlhhE_EESt5arrayIPcLm3EELi4E23TrivialOffsetCalculatorILi2EjESC_ILi1EjENS0_6memory12LoadWithCastILi2EEENSF_13StoreWithCastILi1EEEEEviT_T0_T2_T3_T4_T5_)
        /*02b4*/ 	.word	0x0000001f


	//----- nvinfo : EIATTR_FRAME_SIZE
	.align		4
.L_163:
        /*02b8*/ 	.byte	0x04, 0x11
        /*02ba*/ 	.short	(.L_165 - .L_164)
	.align		4
.L_164:
        /*02bc*/ 	.word	index@($__internal_106_$__cuda_sm20_rem_u16)
        /*02c0*/ 	.word	0x00000000


	//----- nvinfo : EIATTR_FRAME_SIZE
	.align		4
.L_165:
        /*02c4*/ 	.byte	0x04, 0x11
        /*02c6*/ 	.short	(.L_167 - .L_166)
	.align		4
.L_166:
        /*02c8*/ 	.word	index@(_ZN2at6native27unrolled_elementwise_kernelINS0_13BinaryFunctorIhhhZZZNS0_21remainder_kernel_cudaERNS_18TensorIteratorBaseEENKUlvE_clEvENKUlvE_clEvEUlhhE_EESt5arrayIPcLm3EELi4E23TrivialOffsetCalculatorILi2EjESC_ILi1EjENS0_6memory12LoadWithCastILi2EEENSF_13StoreWithCastILi1EEEEEviT_T0_T2_T3_T4_T5_)
        /*02cc*/ 	.word	0x00000000


	//----- nvinfo : EIATTR_REGCOUNT
	.align		4
.L_167:
        /*02d0*/ 	.byte	0x04, 0x2f
        /*02d2*/ 	.short	(.L_169 - .L_168)
	.align		4
.L_168:
        /*02d4*/ 	.word	index@(_ZN2at6native18elementwise_kernelILi128ELi4EZNS0_15gpu_kernel_implINS0_13BinaryFunctorIhhhZZZNS0_21remainder_kernel_cudaERNS_18TensorIteratorBaseEENKUlvE_clEvENKUlvE_clEvEUlhhE_EEEEvS5_RKT_EUliE_EEviT1_)
        /*02d8*/ 	.word	0x00000018


	//----- nvinfo : EIATTR_FRAME_SIZE
	.align		4
.L_169:
        /*02dc*/ 	.byte	0x04, 0x11
        /*02de*/ 	.short	(.L_171 - .L_170)
	.align		4
.L_170:
        /*02e0*/ 	.word	index@($__internal_105_$__cuda_sm20_rem_u16)
        /*02e4*/ 	.word	0x00000000


	//----- nvinfo : EIATTR_FRAME_SIZE
	.align		4
.L_171:
        /*02e8*/ 	.byte	0x04, 0x11
        /*02ea*/ 	.short	(.L_173 - .L_172)
	.align		4
.L_172:
        /*02ec*/ 	.word	index@(_ZN2at6native18elementwise_kernelILi128ELi4EZNS0_15gpu_kernel_implINS0_13BinaryFunctorIhhhZZZNS0_21remainder_kernel_cudaERNS_18TensorIteratorBaseEENKUlvE_clEvENKUlvE_clEvEUlhhE_EEEEvS5_RKT_EUliE_EEviT1_)
        /*02f0*/ 	.word	0x00000000


	//----- nvinfo : EIATTR_REGCOUNT
	.align		4
.L_173:
        /*02f4*/ 	.byte	0x04, 0x2f
        /*02f6*/ 	.short	(.L_175 - .L_174)
	.align		4
.L_174:
        /*02f8*/ 	.word	index@(_ZN2at6native29vectorized_elementwise_kernelILi8ENS0_13AUnaryFunctorIaaaZZZNS0_21remainder_kernel_cudaERNS_18TensorIteratorBaseEENKUlvE_clEvENKUlvE0_clEvEUlaaE_EESt5arrayIPcLm2EEEEviT0_T1_)
        /*02fc*/ 	.word	0x00000020


	//----- nvinfo : EIATTR_FRAME_SIZE
	.align		4
.L_175:
        /*0300*/ 	.byte	0x04, 0x11
        /*0302*/ 	.short	(.L_177 - .L_176)
	.align		4
.L_176:
        /*0304*/ 	.word	index@($__internal_104_$__cuda_sm20_rem_s16)
        /*0308*/ 	.word	0x00000000


	//----- nvinfo : EIATTR_FRAME_SIZE
	.align		4
.L_177:
        /*030c*/ 	.byte	0x04, 0x11
        /*030e*/ 	.short	(.L_179 - .L_178)
	.align		4
.L_178:
        /*0310*/ 	.word	index@(_ZN2at6native29vectorized_elementwise_kernelILi8ENS0_13AUnaryFunctorIaaaZZZNS0_21remainder_kernel_cudaERNS_18TensorIteratorBaseEENKUlvE_clEvENKUlvE0_clEvEUlaaE_EESt5arrayIPcLm2EEEEviT0_T1_)
        /*0314*/ 	.word	0x00000000


	//----- nvinfo : EIATTR_REGCOUNT
	.align		4
.L_179:
        /*0318*/ 	.byte	0x04, 0x2f
        /*031a*/ 	.short	(.L_181 - .L_180)
	.align		4
.L_180:
        /*031c*/ 	.word	index@(_ZN2at6native29vectorized_elementwise_kernelILi4ENS0_13AUnaryFunctorIaaaZZZNS0_21remainder_kernel_cudaERNS_18TensorIteratorBaseEENKUlvE_clEvENKUlvE0_clEvEUlaaE_EESt5arrayIPcLm2EEEEviT0_T1_)
        /*0320*/ 	.word	0x00000020


	//----- nvinfo : EIATTR_FRAME_SIZE
	.align		4
.L_181:
        /*0324*/ 	.byte	0x04, 0x11
        /*0326*/ 	.short	(.L_183 - .L_182)
	.align		4
.L_182:
        /*0328*/ 	.word	index@($__internal_103_$__cuda_sm20_rem_s16)
        /*032c*/ 	.word	0x00000000


	//----- nvinfo : EIATTR_FRAME_SIZE
	.align		4
.L_183:
        /*0330*/ 	.byte	0x04, 0x11
        /*0332*/ 	.short	(.L_185 - .L_184)
	.align		4
.L_184:
        /*0334*/ 	.word	index@(_ZN2at6native29vectorized_elementwise_kernelILi4ENS0_13AUnaryFunctorIaaaZZZNS0_21remainder_kernel_cudaERNS_18TensorIteratorBaseEENKUlvE_clEvENKUlvE0_clEvEUlaaE_EESt5arrayIPcLm2EEEEviT0_T1_)
        /*0338*/ 	.word	0x00000000


	//----- nvinfo : EIATTR_REGCOUNT
	.align		4
.L_185:
        /*033c*/ 	.byte	0x04, 0x2f
        /*033e*/ 	.short	(.L_187 - .L_186)
	.align		4
.L_186:
        /*0340*/ 	.word	index@(_ZN2at6native29vectorized_elementwise_kernelILi2ENS0_13AUnaryFunctorIaaaZZZNS0_21remainder_kernel_cudaERNS_18TensorIteratorBaseEENKUlvE_clEvENKUlvE0_clEvEUlaaE_EESt5arrayIPcLm2EEEEviT0_T1_)
        /*0344*/ 	.word	0x00000020


	//----- nvinfo : EIATTR_FRAME_SIZE
	.align		4
.L_187:
        /*0348*/ 	.byte	0x04, 0x11
        /*034a*/ 	.short	(.L_189 - .L_188)
	.align		4
.L_188:
        /*034c*/ 	.word	index@($__internal_102_$__cuda_sm20_rem_s16)
        /*0350*/ 	.word	0x00000000


	//----- nvinfo : EIATTR_FRAME_SIZE
	.align		4
.L_189:
        /*0354*/ 	.byte	0x04, 0x11
        /*0356*/ 	.short	(.L_191 - .L_190)
	.align		4
.L_190:
        /*0358*/ 	.word	index@(_ZN2at6native29vectorized_elementwise_kernelILi2ENS0_13AUnaryFunctorIaaaZZZNS0_21remainder_kernel_cudaERNS_18TensorIteratorBaseEENKUlvE_clEvENKUlvE0_clEvEUlaaE_EESt5arrayIPcLm2EEEEviT0_T1_)
        /*035c*/ 	.word	0x00000000


	//----- nvinfo : EIATTR_REGCOUNT
	.align		4
.L_191:
        /*0360*/ 	.byte	0x04, 0x2f
        /*0362*/ 	.short	(.L_193 - .L_192)
	.align		4
.L_192:
        /*0364*/ 	.word	index@(_ZN2at6native27unrolled_elementwise_kernelINS0_13AUnaryFunctorIaaaZZZNS0_21remainder_kernel_cudaERNS_18TensorIteratorBaseEENKUlvE_clEvENKUlvE0_clEvEUlaaE_EESt5arrayIPcLm2EELi4E23TrivialOffsetCalculatorILi1EjESD_NS0_6memory15LoadWithoutCastENSE_16StoreWithoutCastEEEviT_T0_T2_T3_T4_T5_)
        /*0368*/ 	.word	0x00000016


	//----- nvinfo : EIATTR_FRAME_SIZE
	.align		4
.L_193:
        /*036c*/ 	.byte	0x04, 0x11
        /*036e*/ 	.short	(.L_195 - .L_194)
	.align		4
.L_194:
        /*0370*/ 	.word	index@($__internal_101_$__cuda_sm20_rem_s16)
        /*0374*/ 	.word	0x00000000


	//----- nvinfo : EIATTR_FRAME_SIZE
	.align		4
.L_195:
        /*0378*/ 	.byte	0x04, 0x11
        /*037a*/ 	.short	(.L_197 - .L_196)
	.align		4
.L_196:
        /*037c*/ 	.word	index@(_ZN2at6native27unrolled_elementwise_kernelINS0_13AUnaryFunctorIaaaZZZNS0_21remainder_kernel_cudaERNS_18TensorIteratorBaseEENKUlvE_clEvENKUlvE0_clEvEUlaaE_EESt5arrayIPcLm2EELi4E23TrivialOffsetCalculatorILi1EjESD_NS0_6memory15LoadWithoutCastENSE_16StoreWithoutCastEEEviT_T0_T2_T3_T4_T5_)
        /*0380*/ 	.word	0x00000000


	//----- nvinfo : EIATTR_REGCOUNT
	.align		4
.L_197:
        /*0384*/ 	.byte	0x04, 0x2f
        /*0386*/ 	.short	(.L_199 - .L_198)
	.align		4
.L_198:
        /*0388*/ 	.word	index@(_ZN2at6native18elementwise_kernelILi128ELi4EZNS0_22gpu_kernel_impl_nocastINS0_13AUnaryFunctorIaaaZZZNS0_21remainder_kernel_cudaERNS_18TensorIteratorBaseEENKUlvE_clEvENKUlvE0_clEvEUlaaE_EEEEvS5_RKT_EUliE_EEviT1_)
        /*038c*/ 	.word	0x00000014


	//----- nvinfo : EIATTR_FRAME_SIZE
	.align		4
.L_199:
        /*0390*/ 	.byte	0x04, 0x11
        /*0392*/ 	.short	(.L_201 - .L_200)
	.align		4
.L_200:
        /*0394*/ 	.word	index@($__internal_100_$__cuda_sm20_rem_s16)
        /*0398*/ 	.word	0x00000000


	//----- nvinfo : EIATTR_FRAME_SIZE
	.align		4
.L_201:
        /*039c*/ 	.byte	0x04, 0x11
        /*039e*/ 	.short	(.L_203 - .L_202)
	.align		4
.L_202:
        /*03a0*/ 	.word	index@(_ZN2at6native18elementwise_kernelILi128ELi4EZNS0_22gpu_kernel_impl_nocastINS0_13AUnaryFunctorIaaaZZZNS0_21remainder_kernel_cudaERNS_18TensorIteratorBaseEENKUlvE_clEvENKUlvE0_clEvEUlaaE_EEEEvS5_RKT_EUliE_EEviT1_)
        /*03a4*/ 	.word	0x00000000


	//----- nvinfo : EIATTR_REGCOUNT
	.align		4
.L_203:
        /*03a8*/ 	.byte	0x04, 0x2f
        /*03aa*/ 	.short	(.L_205 - .L_204)
	.align		4
.L_204:
        /*03ac*/ 	.word	index@(_ZN2at6native27unrolled_elementwise_kernelINS0_13AUnaryFunctorIaaaZZZNS0_21remainder_kernel_cudaERNS_18TensorIteratorBaseEENKUlvE_clEvENKUlvE0_clEvEUlaaE_EESt5arrayIPcLm2EELi4E23TrivialOffsetCalculatorILi1EjESD_NS0_6memory12LoadWithCastILi1EEENSE_13StoreWithCastILi1EEEEEviT_T0_T2_T3_T4_T5_)
        /*03b0*/ 	.word	0x0000001c


	//----- nvinfo : EIATTR_FRAME_SIZE
	.align		4
.L_205:
        /*03b4*/ 	.byte	0x04, 0x11
        /*03b6*/ 	.short	(.L_207 - .L_206)
	.align		4
.L_206:
        /*03b8*/ 	.word	index@($__internal_99_$__cuda_sm20_rem_s16)
        /*03bc*/ 	.word	0x00000000


	//----- nvinfo : EIATTR_FRAME_SIZE
	.align		4
.L_207:
        /*03c0*/ 	.byte	0x04, 0x11
        /*03c2*/ 	.short	(.L_209 - .L_208)
	.align		4
.L_208:
        /*03c4*/ 	.word	index@(_ZN2at6native27unrolled_elementwise_kernelINS0_13AUnaryFunctorIaaaZZZNS0_21remainder_kernel_cudaERNS_18TensorIteratorBaseEENKUlvE_clEvENKUlvE0_clEvEUlaaE_EESt5arrayIPcLm2EELi4E23TrivialOffsetCalculatorILi1EjESD_NS0_6memory12LoadWithCastILi1EEENSE_13StoreWithCastILi1EEEEEviT_T0_T2_T3_T4_T5_)
        /*03c8*/ 	.word	0x00000000


	//----- nvinfo : EIATTR_REGCOUNT
	.align		4
.L_209:
        /*03cc*/ 	.byte	0x04, 0x2f
        /*03ce*/ 	.short	(.L_211 - .L_210)
	.align		4
.L_210:
        /*03d0*/ 	.word	index@(_ZN2at6native18elementwise_kernelILi128ELi4EZNS0_15gpu_kernel_implINS0_13AUnaryFunctorIaaaZZZNS0_21remainder_kernel_cudaERNS_18TensorIteratorBaseEENKUlvE_clEvENKUlvE0_clEvEUlaaE_EEEEvS5_RKT_EUliE_EEviT1_)
        /*03d4*/ 	.word	0x00000018


	//----- nvinfo : EIATTR_FRAME_SIZE
	.align		4
.L_211:
        /*03d8*/ 	.byte	0x04, 0x11
        /*03da*/ 	.short	(.L_213 - .L_212)
	.align		4
.L_212:
        /*03dc*/ 	.word	index@($__internal_98_$__cuda_sm20_rem_s16)
        /*03e0*/ 	.word	0x00000000


	//----- nvinfo : EIATTR_FRAME_SIZE
	.align		4
.L_213:
        /*03e4*/ 	.byte	0x04, 0x11
        /*03e6*/ 	.short	(.L_215 - .L_214)
	.align		4
.L_214:
        /*03e8*/ 	.word	index@(_ZN2at6native18elementwise_kernelILi128ELi4EZNS0_15gpu_kernel_implINS0_13AUnaryFunctorIaaaZZZNS0_21remainder_kernel_cudaERNS_18TensorIteratorBaseEENKUlvE_clEvENKUlvE0_clEvEUlaaE_EEEEvS5_RKT_EUliE_EEviT1_)
        /*03ec*/ 	.word	0x00000000


	//----- nvinfo : EIATTR_REGCOUNT
	.align		4
.L_215:
        /*03f0*/ 	.byte	0x04, 0x2f
        /*03f2*/ 	.short	(.L_217 - .L_216)
	.align		4
.L_216:
        /*03f4*/ 	.word	index@(_ZN2at6native29vectorized_elementwise_kernelILi8ENS0_13BUnaryFunctorIaaaZZZNS0_21remainder_kernel_cudaERNS_18TensorIteratorBaseEENKUlvE_clEvENKUlvE0_clEvEUlaaE_EESt5arrayIPcLm2EEEEviT0_T1_)
        /*03f8*/ 	.word	0x00000020


	//----- nvinfo : EIATTR_FRAME_SIZE
	.align		4
.L_217:
        /*03fc*/ 	.byte	0x04, 0x11
        /*03fe*/ 	.short	(.L_219 - .L_218)
	.align		4
.L_218:
        /*0400*/ 	.word	index@($__internal_97_$__cuda_sm20_rem_s16)
        /*0404*/ 	.word	0x00000000


	//----- nvinfo : EIATTR_FRAME_SIZE
	.align		4
.L_219:
        /*0408*/ 	.byte	0x04, 0x11
        /*040a*/ 	.short	(.L_221 - .L_220)
	.align		4
.L_220:
        /*040c*/ 	.word	index@(_ZN2at6native29vectorized_elementwise_kernelILi8ENS0_13BUnaryFunctorIaaaZZZNS0_21remainder_kernel_cudaERNS_18TensorIteratorBaseEENKUlvE_clEvENKUlvE0_clEvEUlaaE_EESt5arrayIPcLm2EEEEviT0_T1_)
        /*0410*/ 	.word	0x00000000


	//----- nvinfo : EIATTR_REGCOUNT
	.align		4
.L_221:
        /*0414*/ 	.byte	0x04, 0x2f
        /*0416*/ 	.short	(.L_223 - .L_222)
	.align		4
.L_222:
        /*0418*/ 	.word	index@(_ZN2at6native29vectorized_elementwise_kernelILi4ENS0_13BUnaryFunctorIaaaZZZNS0_21remainder_kernel_cudaERNS_18TensorIteratorBaseEENKUlvE_clEvENKUlvE0_clEvEUlaaE_EESt5arrayIPcLm2EEEEviT0_T1_)
        /*041c*/ 	.word	0x0000001e


	//----- nvinfo : EIATTR_FRAME_SIZE
	.align		4
.L_223:
        /*0420*/ 	.byte	0x04, 0x11
        /*0422*/ 	.short	(.L_225 - .L_224)
	.align		4
.L_224:
        /*0424*/ 	.word	index@($__internal_96_$__cuda_sm20_rem_s16)
        /*0428*/ 	.word	0x00000000


	//----- nvinfo : EIATTR_FRAME_SIZE
	.align		4
.L_225:
        /*042c*/ 	.byte	0x04, 0x11
        /*042e*/ 	.short	(.L_227 - .L_226)
	.align		4
.L_226:
        /*0430*/ 	.word	index@(_ZN2at6native29vectorized_elementwise_kernelILi4ENS0_13BUnaryFunctorIaaaZZZNS0_21remainder_kernel_cudaERNS_18TensorIteratorBaseEENKUlvE_clEvENKUlvE0_clEvEUlaaE_EESt5arrayIPcLm2EEEEviT0_T1_)
        /*0434*/ 	.word	0x00000000


	//----- nvinfo : EIATTR_REGCOUNT
	.align		4
.L_227:
        /*0438*/ 	.byte	0x04, 0x2f
        /*043a*/ 	.short	(.L_229 - .L_228)
	.align		4
.L_228:
        /*043c*/ 	.word	index@(_ZN2at6native29vectorized_elementwise_kernelILi2ENS0_13BUnaryFunctorIaaaZZZNS0_21remainder_kernel_cudaERNS_18TensorIteratorBaseEENKUlvE_clEvENKUlvE0_clEvEUlaaE_EESt5arrayIPcLm2EEEEviT0_T1_)
        /*0440*/ 	.word	0x0000001e


	//----- nvinfo : EIATTR_FRAME_SIZE
	.align		4
.L_229:
        /*0444*/ 	.byte	0x04, 0x11
        /*0446*/ 	.short	(.L_231 - .L_230)
	.align		4
.L_230:
        /*0448*/ 	.word	index@($__internal_95_$__cuda_sm20_rem_s16)
        /*044c*/ 	.word	0x00000000


	//----- nvinfo : EIATTR_FRAME_SIZE
	.align		4
.L_231:
        /*0450*/ 	.byte	0x04, 0x11
        /*0452*/ 	.short	(.L_233 - .L_232)
	.align		4
.L_232:
        /*0454*/ 	.word	index@(_ZN2at6native29vectorized_elementwise_kernelILi2ENS0_13BUnaryFunctorIaaaZZZNS0_21remainder_kernel_cudaERNS_18TensorIteratorBaseEENKUlvE_clEvENKUlvE0_clEvEUlaaE_EESt5arrayIPcLm2EEEEviT0_T1_)
        /*0458*/ 	.word	0x00000000


	//----- nvinfo : EIATTR_REGCOUNT
	.align		4
.L_233:
        /*045c*/ 	.byte	0x04, 0x2f
        /*045e*/ 	.short	(.L_235 - .L_234)
	.align		4
.L_234:
        /*0460*/ 	.word	index@(_ZN2at6native27unrolled_elementwise_kernelINS0_13BUnaryFunctorIaaaZZZNS0_21remainder_kernel_cudaERNS_18TensorIteratorBaseEENKUlvE_clEvENKUlvE0_clEvEUlaaE_EESt5arrayIPcLm2EELi4E23TrivialOffsetCalculatorILi1EjESD_NS0_6memory15LoadWithoutCastENSE_16StoreWithoutCastEEEviT_T0_T2_T3_T4_T5_)
        /*0464*/ 	.word	0x00000016


	//----- nvinfo : EIATTR_FRAME_SIZE
	.align		4
.L_235:
        /*0468*/ 	.byte	0x04, 0x11
        /*046a*/ 	.short	(.L_237 - .L_236)
	.align		4
.L_236:
        /*046c*/ 	.word	index@($__internal_94_$__cuda_sm20_rem_s16)
        /*0470*/ 	.word	0x00000000


	//----- nvinfo : EIATTR_FRAME_SIZE
	.align		4
.L_237:
        /*0474*/ 	.byte	0x04, 0x11
        /*0476*/ 	.short	(.L_239 - .L_238)
	.align		4
.L_238:
        /*0478*/ 	.word	index@(_ZN2at6native27unrolled_elementwise_kernelINS0_13BUnaryFunctorIaaaZZZNS0_21remainder_kernel_cudaERNS_18TensorIteratorBaseEENKUlvE_clEvENKUlvE0_clEvEUlaaE_EESt5arrayIPcLm2EELi4E23TrivialOffsetCalculatorILi1EjESD_NS0_6memory15LoadWithoutCastENSE_16StoreWithoutCastEEEviT_T0_T2_T3_T4_T5_)
        /*047c*/ 	.word	0x00000000


	//----- nvinfo : EIATTR_REGCOUNT
	.align		4
.L_239:
        /*0480*/ 	.byte	0x04, 0x2f
        /*0482*/ 	.short	(.L_241 - .L_240)
	.align		4
.L_240:
        /*0484*/ 	.word	index@(_ZN2at6native18elementwise_kernelILi128ELi4EZNS0_22gpu_kernel_impl_nocastINS0_13BUnaryFunctorIaaaZZZNS0_21remainder_kernel_cudaERNS_18TensorIteratorBaseEENKUlvE_clEvENKUlvE0_clEvEUlaaE_EEEEvS5_RKT_EUliE_EEviT1_)
        /*0488*/ 	.word	0x00000014


	//----- nvinfo : EIATTR_FRAME_SIZE
	.align		4
.L_241:
        /*048c*/ 	.byte	0x04, 0x11
        /*048e*/ 	.short	(.L_243 - .L_242)
	.align		4
.L_242:
        /*0490*/ 	.word	index@($__internal_93_$__cuda_sm20_rem_s16)
        /*0494*/ 	.word	0x00000000


	//----- nvinfo : EIATTR_FRAME_SIZE
	.align		4
.L_243:
        /*0498*/ 	.byte	0x04, 0x11
        /*049a*/ 	.short	(.L_245 - .L_244)
	.align		4
.L_244:
        /*049c*/ 	.word	index@(_ZN2at6native18elementwise_kernelILi128ELi4EZNS0_22gpu_kernel_impl_nocastINS0_13BUnaryFunctorIaaaZZZNS0_21remainder_kernel_cudaERNS_18TensorIteratorBaseEENKUlvE_clEvENKUlvE0_clEvEUlaaE_EEEEvS5_RKT_EUliE_EEviT1_)
        /*04a0*/ 	.word	0x00000000


	//----- nvinfo : EIATTR_REGCOUNT
	.align		4
.L_245:
        /*04a4*/ 	.byte	0x04, 0x2f
        /*04a6*/ 	.short	(.L_247 - .L_246)
	.align		4
.L_246:
        /*04a8*/ 	.word	index@(_ZN2at6native27unrolled_elementwise_kernelINS0_13BUnaryFunctorIaaaZZZNS0_21remainder_kernel_cudaERNS_18TensorIteratorBaseEENKUlvE_clEvENKUlvE0_clEvEUlaaE_EESt5arrayIPcLm2EELi4E23TrivialOffsetCalculatorILi1EjESD_NS0_6memory12LoadWithCastILi1EEENSE_13StoreWithCastILi1EEEEEviT_T0_T2_T3_T4_T5_)
        /*04ac*/ 	.word	0x0000001c


	//----- nvinfo : EIATTR_FRAME_SIZE
	.align		4
.L_247:
        /*04b0*/ 	.byte	0x04, 0x11
        /*04b2*/ 	.short	(.L_249 - .L_248)
	.align		4
.L_248:
        /*04b4*/ 	.word	index@($__internal_92_$__cuda_sm20_rem_s16)
        /*04b8*/ 	.word	0x00000000


	//----- nvinfo : EIATTR_FRAME_SIZE
	.align		4
.L_249:
        /*04bc*/ 	.byte	0x04, 0x11
        /*04be*/ 	.short	(.L_251 - .L_250)
	.align		4
.L_250:
        /*04c0*/ 	.word	index@(_ZN2at6native27unrolled_elementwise_kernelINS0_13BUnaryFunctorIaaaZZZNS0_21remainder_kernel_cudaERNS_18TensorIteratorBaseEENKUlvE_clEvENKUlvE0_clEvEUlaaE_EESt5arrayIPcLm2EELi4E23TrivialOffsetCalculatorILi1EjESD_NS0_6memory12LoadWithCastILi1EEENSE_13StoreWithCastILi1EEEEEviT_T0_T2_T3_T4_T5_)
        /*04c4*/ 	.word	0x00000000


	//----- nvinfo : EIATTR_REGCOUNT
	.align		4
.L_251:
        /*04c8*/ 	.byte	0x04, 0x2f
        /*04ca*/ 	.short	(.L_253 - .L_252)
	.align		4
.L_252:
        /*04cc*/ 	.word	index@(_ZN2at6native18elementwise_kernelILi128ELi4EZNS0_15gpu_kernel_implINS0_13BUnaryFunctorIaaaZZZNS0_21remainder_kernel_cudaERNS_18TensorIteratorBaseEENKUlvE_clEvENKUlvE0_clEvEUlaaE_EEEEvS5_RKT_EUliE_EEviT1_)
        /*04d0*/ 	.word	0x00000018


	//----- nvinfo : EIATTR_FRAME_SIZE
	.align		4
.L_253:
        /*04d4*/ 	.byte	0x04, 0x11
        /*04d6*/ 	.short	(.L_255 - .L_254)
	.align		4
.L_254:
        /*04d8*/ 	.word	index@($__internal_91_$__cuda_sm20_rem_s16)
        /*04dc*/ 	.word	0x00000000


	//----- nvinfo : EIATTR_FRAME_SIZE
	.align		4
.L_255:
        /*04e0*/ 	.byte	0x04, 0x11
        /*04e2*/ 	.short	(.L_257 - .L_256)
	.align		4
.L_256:
        /*04e4*/ 	.word	index@(_ZN2at6native18elementwise_kernelILi128ELi4EZNS0_15gpu_kernel_implINS0_13BUnaryFunctorIaaaZZZNS0_21remainder_kernel_cudaERNS_18TensorIteratorBaseEENKUlvE_clEvENKUlvE0_clEvEUlaaE_EEEEvS5_RKT_EUliE_EEviT1_)
        /*04e8*/ 	.word	0x00000000


	//----- nvinfo : EIATTR_REGCOUNT
	.align		4
.L_257:
        /*04ec*/ 	.byte	0x04, 0x2f
        /*04ee*/ 	.short	(.L_259 - .L_258)
	.align		4
.L_258:
        /*04f0*/ 	.word	index@(_ZN2at6native29vectorized_elementwise_kernelILi8ENS0_13BinaryFunctorIaaaZZZNS0_21remainder_kernel_cudaERNS_18TensorIteratorBaseEENKUlvE_clEvENKUlvE0_clEvEUlaaE_EESt5arrayIPcLm3EEEEviT0_T1_)
        /*04f4*/ 	.word	0x00000020


	//----- nvinfo : EIATTR_FRAME_SIZE
	.align		4
.L_259:
        /*04f8*/ 	.byte	0x04, 0x11
        /*04fa*/ 	.short	(.L_261 - .L_260)
	.align		4
.L_260:
        /*04fc*/ 	.word	index@($__internal_90_$__cuda_sm20_rem_s16)
        /*0500*/ 	.word	0x00000000


	//----- nvinfo : EIATTR_FRAME_SIZE
	.align		4
.L_261:
        /*0504*/ 	.byte	0x04, 0x11
        /*0506*/ 	.short	(.L_263 - .L_262)
	.align		4
.L_262:
        /*0508*/ 	.word	index@(_ZN2at6native29vectorized_elementwise_kernelILi8ENS0_13BinaryFunctorIaaaZZZNS0_21remainder_kernel_cudaERNS_18TensorIteratorBaseEENKUlvE_clEvENKUlvE0_clEvEUlaaE_EESt5arrayIPcLm3EEEEviT0_T1_)
        /*050c*/ 	.word	0x00000000


	//----- nvinfo : EIATTR_REGCOUNT
	.align		4
.L_263:
        /*0510*/ 	.byte	0x04, 0x2f
        /*0512*/ 	.short	(.L_265 - .L_264)
	.align		4
.L_264:
        /*0514*/ 	.word	index@(_ZN2at6native29vectorized_elementwise_kernelILi4ENS0_13BinaryFunctorIaaaZZZNS0_21remainder_kernel_cudaERNS_18TensorIteratorBaseEENKUlvE_clEvENKUlvE0_clEvEUlaaE_EESt5arrayIPcLm3EEEEviT0_T1_)
        /*0518*/ 	.word	0x00000020


	//----- nvinfo : EIATTR_FRAME_SIZE
	.align		4
.L_265:
        /*051c*/ 	.byte	0x04, 0x11
        /*051e*/ 	.short	(.L_267 - .L_266)
	.align		4
.L_266:
        /*0520*/ 	.word	index@($__internal_89_$__cuda_sm20_rem_s16)
        /*0524*/ 	.word	0x00000000


	//----- nvinfo : EIATTR_FRAME_SIZE
	.align		4
.L_267:
        /*0528*/ 	.byte	0x04, 0x11
        /*052a*/ 	.short	(.L_269 - .L_268)
	.align		4
.L_268:
        /*052c*/ 	.word	index@(_ZN2at6native29vectorized_elementwise_kernelILi4ENS0_13BinaryFunctorIaaaZZZNS0_21remainder_kernel_cudaERNS_18TensorIteratorBaseEENKUlvE_clEvENKUlvE0_clEvEUlaaE_EESt5arrayIPcLm3EEEEviT0_T1_)
        /*0530*/ 	.word	0x00000000


	//----- nvinfo : EIATTR_REGCOUNT
	.align		4
.L_269:
        /*0534*/ 	.byte	0x04, 0x2f
        /*0536*/ 	.short	(.L_271 - .L_270)
	.align		4
.L_270:
        /*0538*/ 	.word	index@(_ZN2at6native29vectorized_elementwise_kernelILi2ENS0_13BinaryFunctorIaaaZZZNS0_21remainder_kernel_cudaERNS_18TensorIteratorBaseEENKUlvE_clEvENKUlvE0_clEvEUlaaE_EESt5arrayIPcLm3EEEEviT0_T1_)
        /*053c*/ 	.word	0x00000020


	//----- nvinfo : EIATTR_FRAME_SIZE
	.align		4
.L_271:
        /*0540*/ 	.byte	0x04, 0x11
        /*0542*/ 	.short	(.L_273 - .L_272)
	.align		4
.L_272:
        /*0544*/ 	.word	index@($__internal_88_$__cuda_sm20_rem_s16)
        /*0548*/ 	.word	0x00000000


	//----- nvinfo : EIATTR_FRAME_SIZE
	.align		4
.L_273:
        /*054c*/ 	.byte	0x04, 0x11
        /*054e*/ 	.short	(.L_275 - .L_274)
	.align		4
.L_274:
        /*0550*/ 	.word	index@(_ZN2at6native29vectorized_elementwise_kernelILi2ENS0_13BinaryFunctorIaaaZZZNS0_21remainder_kernel_cudaERNS_18TensorIteratorBaseEENKUlvE_clEvENKUlvE0_clEvEUlaaE_EESt5arrayIPcLm3EEEEviT0_T1_)
        /*0554*/ 	.word	0x00000000


	//----- nvinfo : EIATTR_REGCOUNT
	.align		4
.L_275:
        /*0558*/ 	.byte	0x04, 0x2f
        /*055a*/ 	.short	(.L_277 - .L_276)
	.align		4
.L_276:
        /*055c*/ 	.word	index@(_ZN2at6native27unrolled_elementwise_kernelINS0_13BinaryFunctorIaaaZZZNS0_21remainder_kernel_cudaERNS_18TensorIteratorBaseEENKUlvE_clEvENKUlvE0_clEvEUlaaE_EESt5arrayIPcLm3EELi4E23TrivialOffsetCalculatorILi2EjESC_ILi1EjENS0_6memory15LoadWithoutCastENSF_16StoreWithoutCastEEEviT_T0_T2_T3_T4_T5_)
        /*0560*/ 	.word	0x0000001c


	//----- nvinfo : EIATTR_FRAME_SIZE
	.align		4
.L_277:
        /*0564*/ 	.byte	0x04, 0x11
        /*0566*/ 	.short	(.L_279 - .L_278)
	.align		4
.L_278:
        /*0568*/ 	.word	index@($__internal_87_$__cuda_sm20_rem_s16)
        /*056c*/ 	.word	0x00000000


	//----- nvinfo : EIATTR_FRAME_SIZE
	.align		4
.L_279:
        /*0570*/ 	.byte	0x04, 0x11
        /*0572*/ 	.short	(.L_281 - .L_280)
	.align		4
.L_280:
        /*0574*/ 	.word	index@(_ZN2at6native27unrolled_elementwise_kernelINS0_13BinaryFunctorIaaaZZZNS0_21remainder_kernel_cudaERNS_18TensorIteratorBaseEENKUlvE_clEvENKUlvE0_clEvEUlaaE_EESt5arrayIPcLm3EELi4E23TrivialOffsetCalculatorILi2EjESC_ILi1EjENS0_6memory15LoadWithoutCastENSF_16StoreWithoutCastEEEviT_T0_T2_T3_T4_T5_)
        /*0578*/ 	.word	0x00000000


	//----- nvinfo : EIATTR_REGCOUNT
	.align		4
.L_281:
        /*057c*/ 	.byte	0x04, 0x2f
        /*057e*/ 	.short	(.L_283 - .L_282)
	.align		4
.L_282:
        /*0580*/ 	.word	index@(_ZN2at6native18elementwise_kernelILi128ELi4EZNS0_22gpu_kernel_impl_nocastINS0_13BinaryFunctorIaaaZZZNS0_21remainder_kernel_cudaERNS_18TensorIteratorBaseEENKUlvE_clEvENKUlvE0_clEvEUlaaE_EEEEvS5_RKT_EUliE_EEviT1_)
        /*0584*/ 	.word	0x00000014


	//----- nvinfo : EIATTR_FRAME_SIZE
	.align		4
.L_283:
        /*0588*/ 	.byte	0x04, 0x11
        /*058a*/ 	.short	(.L_285 - .L_284)
	.align		4
.L_284:
        /*058c*/ 	.word	index@($__internal_86_$__cuda_sm20_rem_s16)
        /*0590*/ 	.word	0x00000000


	//----- nvinfo : EIATTR_FRAME_SIZE
	.align		4
.L_285:
        /*0594*/ 	.byte	0x04, 0x11
        /*0596*/ 	.short	(.L_287 - .L_286)
	.align		4
.L_286:
        /*0598*/ 	.word	index@(_ZN2at6native18elementwise_kernelILi128ELi4EZNS0_22gpu_kernel_impl_nocastINS0_13BinaryFunctorIaaaZZZNS0_21remainder_kernel_cudaERNS_18TensorIteratorBaseEENKUlvE_clEvENKUlvE0_clEvEUlaaE_EEEEvS5_RKT_EUliE_EEviT1_)
        /*059c*/ 	.word	0x00000000


	//----- nvinfo : EIATTR_REGCOUNT
	.align		4
.L_287:
        /*05a0*/ 	.byte	0x04, 0x2f
        /*05a2*/ 	.short	(.L_289 - .L_288)
	.align		4
.L_288:
        /*05a4*/ 	.word	index@(_ZN2at6native27unrolled_elementwise_kernelINS0_13BinaryFunctorIaaaZZZNS0_21remainder_kernel_cudaERNS_18TensorIteratorBaseEENKUlvE_clEvENKUlvE0_clEvEUlaaE_EESt5arrayIPcLm3EELi4E23TrivialOffsetCalculatorILi2EjESC_ILi1EjENS0_6memory12LoadWithCastILi2EEENSF_13StoreWithCastILi1EEEEEviT_T0_T2_T3_T4_T5_)
        /*05a8*/ 	.word	0x0000001e


	//----- nvinfo : EIATTR_FRAME_SIZE
	.align		4
.L_289:
        /*05ac*/ 	.byte	0x04, 0x11
        /*05ae*/ 	.short	(.L_291 - .L_290)
	.align		4
.L_290:
        /*05b0*/ 	.word	index@($__internal_85_$__cuda_sm20_rem_s16)
        /*05b4*/ 	.word	0x00000000


	//----- nvinfo : EIATTR_FRAME_SIZE
	.align		4
.L_291:
        /*05b8*/ 	.byte	0x04, 0x11
        /*05ba*/ 	.short	(.L_293 - .L_292)
	.align		4
.L_292:
        /*05bc*/ 	.word	index@(_ZN2at6native27unrolled_elementwise_kernelINS0_13BinaryFunctorIaaaZZZNS0_21remainder_kernel_cudaERNS_18TensorIteratorBaseEENKUlvE_clEvENKUlvE0_clEvEUlaaE_EESt5arrayIPcLm3EELi4E23TrivialOffsetCalculatorILi2EjESC_ILi1EjENS0_6memory12LoadWithCastILi2EEENSF_13StoreWithCastILi1EEEEEviT_T0_T2_T3_T4_T5_)
        /*05c0*/ 	.word	0x00000000


	//----- nvinfo : EIATTR_REGCOUNT
	.align		4
.L_293:
        /*05c4*/ 	.byte	0x04, 0x2f
        /*05c6*/ 	.short	(.L_295 - .L_294)
	.align		4
.L_294:
        /*05c8*/ 	.word	index@(_ZN2at6native18elementwise_kernelILi128ELi4EZNS0_15gpu_kernel_implINS0_13BinaryFunctorIaaaZZZNS0_21remainder_kernel_cudaERNS_18TensorIteratorBaseEENKUlvE_clEvENKUlvE0_clEvEUlaaE_EEEEvS5_RKT_EUliE_EEviT1_)
        /*05cc*/ 	.word	0x00000018


	//----- nvinfo : EIATTR_FRAME_SIZE
	.align		4
.L_295:
        /*05d0*/ 	.byte	0x04, 0x11
        /*05d2*/ 	.short	(.L_297 - .L_296)
	.align		4
.L_296:
        /*05d4*/ 	.word	index@($__internal_84_$__cuda_sm20_rem_s16)
        /*05d8*/ 	.word	0x00000000


	//----- nvinfo : EIATTR_FRAME_SIZE
	.align		4
.L_297:
        /*05dc*/ 	.byte	0x04, 0x11
        /*05de*/ 	.short	(.L_299 - .L_298)
	.align		4
.L_298:
        /*05e0*/ 	.word	index@(_ZN2at6native18elementwise_kernelILi128ELi4EZNS0_15gpu_kernel_implINS0_13BinaryFunctorIaaaZZZNS0_21remainder_kernel_cudaERNS_18TensorIteratorBaseEENKUlvE_clEvENKUlvE0_clEvEUlaaE_EEEEvS5_RKT_EUliE_EEviT1_)
        /*05e4*/ 	.word	0x00000000


	//----- nvinfo : EIATTR_REGCOUNT
	.align		4
.L_299:
        /*05e8*/ 	.byte	0x04, 0x2f
        /*05ea*/ 	.short	(.L_301 - .L_300)
	.align		4
.L_300:
        /*05ec*/ 	.word	index@(_ZN2at6native29vectorized_elementwise_kernelILi8ENS0_13AUnaryFunctorIiiiZZZNS0_21remainder_kernel_cudaERNS_18TensorIteratorBaseEENKUlvE_clEvENKUlvE1_clEvEUliiE_EESt5arrayIPcLm2EEEEviT0_T1_)
        /*05f0*/ 	.word	0x00000020


	//----- nvinfo : EIATTR_FRAME_SIZE
	.align		4
.L_301:
        /*05f4*/ 	.byte	0x04, 0x11
        /*05f6*/ 	.short	(.L_303 - .L_302)
	.align		4
.L_302:
        /*05f8*/ 	.word	index@(_ZN2at6native29vectorized_elementwise_kernelILi8ENS0_13AUnaryFunctorIiiiZZZNS0_21remainder_kernel_cudaERNS_18TensorIteratorBaseEENKUlvE_clEvENKUlvE1_clEvEUliiE_EESt5arrayIPcLm2EEEEviT0_T1_)
        /*05fc*/ 	.word	0x00000000


	//----- nvinfo : EIATTR_REGCOUNT
	.align		4
.L_303:
        /*0600*/ 	.byte	0x04, 0x2f
        /*0602*/ 	.short	(.L_305 - .L_304)
	.align		4
.L_304:
        /*0604*/ 	.word	index@(_ZN2at6native29vectorized_elementwise_kernelILi4ENS0_13AUnaryFunctorIiiiZZZNS0_21remainder_kernel_cudaERNS_18TensorIteratorBaseEENKUlvE_clEvENKUlvE1_clEvEUliiE_EESt5arrayIPcLm2EEEEviT0_T1_)
        /*0608*/ 	.word	0x00000020


	//----- nvinfo : EIATTR_FRAME_SIZE
	.align		4
.L_305:
        /*060c*/ 	.byte	0x04, 0x11
        /*060e*/ 	.short	(.L_307 - .L_306)
	.align		4
.L_306:
        /*0610*/ 	.word	index@(_ZN2at6native29vectorized_elementwise_kernelILi4ENS0_13AUnaryFunctorIiiiZZZNS0_21remainder_kernel_cudaERNS_18TensorIteratorBaseEENKUlvE_clEvENKUlvE1_clEvEUliiE_EESt5arrayIPcLm2EEEEviT0_T1_)
        /*0614*/ 	.word	0x00000000


	//----- nvinfo : EIATTR_REGCOUNT
	.align		4
.L_307:
        /*0618*/ 	.byte	0x04, 0x2f
        /*061a*/ 	.short	(.L_309 - .L_308)
	.align		4
.L_308:
        /*061c*/ 	.word	index@(_ZN2at6native29vectorized_elementwise_kernelILi2ENS0_13AUnaryFunctorIiiiZZZNS0_21remainder_kernel_cudaERNS_18TensorIteratorBaseEENKUlvE_clEvENKUlvE1_clEvEUliiE_EESt5arrayIPcLm2EEEEviT0_T1_)
        /*0620*/ 	.word	0x00000020


	//----- nvinfo : EIATTR_FRAME_SIZE
	.align		4
.L_309:
        /*0624*/ 	.byte	0x04, 0x11
        /*0626*/ 	.short	(.L_311 - .L_310)
	.align		4
.L_310:
        /*0628*/ 	.word	index@(_ZN2at6native29vectorized_elementwise_kernelILi2ENS0_13AUnaryFunctorIiiiZZZNS0_21remainder_kernel_cudaERNS_18TensorIteratorBaseEENKUlvE_clEvENKUlvE1_clEvEUliiE_EESt5arrayIPcLm2EEEEviT0_T1_)
        /*062c*/ 	.word	0x00000000


	//----- nvinfo : EIATTR_REGCOUNT
	.align		4
.L_311:
        /*0630*/ 	.byte	0x04, 0x2f
        /*0632*/ 	.short	(.L_313 - .L_312)
	.align		4
.L_312:
        /*0634*/ 	.word	index@(_ZN2at6native27unrolled_elementwise_kernelINS0_13AUnaryFunctorIiiiZZZNS0_21remainder_kernel_cudaERNS_18TensorIteratorBaseEENKUlvE_clEvENKUlvE1_clEvEUliiE_EESt5arrayIPcLm2EELi4E23TrivialOffsetCalculatorILi1EjESD_NS0_6memory15LoadWithoutCastENSE_16StoreWithoutCastEEEviT_T0_T2_T3_T4_T5_)
        /*0638*/ 	.word	0x00000015


	//----- nvinfo : EIATTR_FRAME_SIZE
	.align		4
.L_313:
        /*063c*/ 	.byte	0x04, 0x11
        /*063e*/ 	.short	(.L_315 - .L_314)
	.align		4
.L_314:
        /*0640*/ 	.word	index@(_ZN2at6native27unrolled_elementwise_kernelINS0_13AUnaryFunctorIiiiZZZNS0_21remainder_kernel_cudaERNS_18TensorIteratorBaseEENKUlvE_clEvENKUlvE1_clEvEUliiE_EESt5arrayIPcLm2EELi4E23TrivialOffsetCalculatorILi1EjESD_NS0_6memory15LoadWithoutCastENSE_16StoreWithoutCastEEEviT_T0_T2_T3_T4_T5_)
        /*0644*/ 	.word	0x00000000


	//----- nvinfo : EIATTR_REGCOUNT
	.align		4
.L_315:
        /*0648*/ 	.byte	0x04, 0x2f
        /*064a*/ 	.short	(.L_317 - .L_316)
	.align		4
.L_316:
        /*064c*/ 	.word	index@(_ZN2at6native18elementwise_kernelILi128ELi2EZNS0_22gpu_kernel_impl_nocastINS0_13AUnaryFunctorIiiiZZZNS0_21remainder_kernel_cudaERNS_18TensorIteratorBaseEENKUlvE_clEvENKUlvE1_clEvEUliiE_EEEEvS5_RKT_EUliE_EEviT1_)
        /*0650*/ 	.word	0x00000014


	//----- nvinfo : EIATTR_FRAME_SIZE
	.align		4
.L_317:
        /*0654*/ 	.byte	0x04, 0x11
        /*0656*/ 	.short	(.L_319 - .L_318)
	.align		4
.L_318:
        /*0658*/ 	.word	index@(_ZN2at6native18elementwise_kernelILi128ELi2EZNS0_22gpu_kernel_impl_nocastINS0_13AUnaryFunctorIiiiZZZNS0_21remainder_kernel_cudaERNS_18TensorIteratorBaseEENKUlvE_clEvENKUlvE1_clEvEUliiE_EEEEvS5_RKT_EUliE_EEviT1_)
        /*065c*/ 	.word	0x00000000


	//----- nvinfo : EIATTR_REGCOUNT
	.align		4
.L_319:
        /*0660*/ 	.byte	0x04, 0x2f
        /*0662*/ 	.short	(.L_321 - .L_320)
	.align		4
.L_320:
        /*0664*/ 	.word	index@(_ZN2at6native27unrolled_elementwise_kernelINS0_13AUnaryFunctorIiiiZZZNS0_21remainder_kernel_cudaERNS_18TensorIteratorBaseEENKUlvE_clEvENKUlvE1_clEvEUliiE_EESt5arrayIPcLm2EELi4E23TrivialOffsetCalculatorILi1EjESD_NS0_6memory12LoadWithCastILi1EEENSE_13StoreWithCastILi1EEEEEviT_T0_T2_T3_T4_T5_)
        /*0668*/ 	.word	0x0000001e


	//----- nvinfo : EIATTR_FRAME_SIZE
	.align		4
.L_321:
        /*066c*/ 	.byte	0x04, 0x11
        /*066e*/ 	.short	(.L_323 - .L_322)
	.align		4
.L_322:
        /*0670*/ 	.word	index@(_ZN2at6native27unrolled_elementwise_kernelINS0_13AUnaryFunctorIiiiZZZNS0_21remainder_kernel_cudaERNS_18TensorIteratorBaseEENKUlvE_clEvENKUlvE1_clEvEUliiE_EESt5arrayIPcLm2EELi4E23TrivialOffsetCalculatorILi1EjESD_NS0_6memory12LoadWithCastILi1EEENSE_13StoreWithCastILi1EEEEEviT_T0_T2_T3_T4_T5_)
        /*0674*/ 	.word	0x00000000


	//----- nvinfo : EIATTR_REGCOUNT
	.align		4
.L_323:
        /*0678*/ 	.byte	0x04, 0x2f
        /*067a*/ 	.short	(.L_325 - .L_324)
	.align		4
.L_324:
        /*067c*/ 	.word	index@(_ZN2at6native18elementwise_kernelILi128ELi4EZNS0_15gpu_kernel_implINS0_13AUnaryFunctorIiiiZZZNS0_21remainder_kernel_cudaERNS_18TensorIteratorBaseEENKUlvE_clEvENKUlvE1_clEvEUliiE_EEEEvS5_RKT_EUliE_EEviT1_)
        /*0680*/ 	.word	0x00000018


	//----- nvinfo : EIATTR_FRAME_SIZE
	.align		4
.L_325:
        /*0684*/ 	.byte	0x04, 0x11
        /*0686*/ 	.short	(.L_327 - .L_326)
	.align		4
.L_326:
        /*0688*/ 	.word	index@(_ZN2at6native18elementwise_kernelILi128ELi4EZNS0_15gpu_kernel_implINS0_13AUnaryFunctorIiiiZZZNS0_21remainder_kernel_cudaERNS_18TensorIteratorBaseEENKUlvE_clEvENKUlvE1_clEvEUliiE_EEEEvS5_RKT_EUliE_EEviT1_)
        /*068c*/ 	.word	0x00000000


	//----- nvinfo : EIATTR_REGCOUNT
	.align		4
.L_327:
        /*0690*/ 	.byte	0x04, 0x2f
        /*0692*/ 	.short	(.L_329 - .L_328)
	.align		4
.L_328:
        /*0694*/ 	.word	index@(_ZN2at6native29vectorized_elementwise_kernelILi8ENS0_13BUnaryFunctorIiiiZZZNS0_21remainder_kernel_cudaERNS_18TensorIteratorBaseEENKUlvE_clEvENKUlvE1_clEvEUliiE_EESt5arrayIPcLm2EEEEviT0_T1_)
        /*0698*/ 	.word	0x0000001e


	//----- nvinfo : EIATTR_FRAME_SIZE
	.align		4
.L_329:
        /*069c*/ 	.byte	0x04, 0x11
        /*069e*/ 	.short	(.L_331 - .L_330)
	.align		4
.L_330:
        /*06a0*/ 	.word	index@(_ZN2at6native29vectorized_elementwise_kernelILi8ENS0_13BUnaryFunctorIiiiZZZNS0_21remainder_kernel_cudaERNS_18TensorIteratorBaseEENKUlvE_clEvENKUlvE1_clEvEUliiE_EESt5arrayIPcLm2EEEEviT0_T1_)
        /*06a4*/ 	.word	0x00000000


	//----- nvinfo : EIATTR_REGCOUNT
	.align		4
.L_331:
        /*06a8*/ 	.byte	0x04, 0x2f
        /*06aa*/ 	.short	(.L_333 - .L_332)
	.align		4
.L_332:
        /*06ac*/ 	.word	index@(_ZN2at6native29vectorized_elementwise_kernelILi4ENS0_13BUnaryFunctorIiiiZZZNS0_21remainder_kernel_cudaERNS_18TensorIteratorBaseEENKUlvE_clEvENKUlvE1_clEvEUliiE_EESt5arrayIPcLm2EEEEviT0_T1_)
        /*06b0*/ 	.word	0x0000001e


	//----- nvinfo : EIATTR_FRAME_SIZE
	.align		4
.L_333:
        /*06b4*/ 	.byte	0x04, 0x11
        /*06b6*/ 	.short	(.L_335 - .L_334)
	.align		4
.L_334:
        /*06b8*/ 	.word	index@(_ZN2at6native29vectorized_elementwise_kernelILi4ENS0_13BUnaryFunctorIiiiZZZNS0_21remainder_kernel_cudaERNS_18TensorIteratorBaseEENKUlvE_clEvENKUlvE1_clEvEUliiE_EESt5arrayIPcLm2EEEEviT0_T1_)
        /*06bc*/ 	.word	0x00000000


	//----- nvinfo : EIATTR_REGCOUNT
	.align		4
.L_335:
        /*06c0*/ 	.byte	0x04, 0x2f
        /*06c2*/ 	.short	(.L_337 - .L_336)
	.align		4
.L_336:
        /*06c4*/ 	.word	index@(_ZN2at6native29vectorized_elementwise_kernelILi2ENS0_13BUnaryFunctorIiiiZZZNS0_21remainder_kernel_cudaERNS_18TensorIteratorBaseEENKUlvE_clEvENKUlvE1_clEvEUliiE_EESt5arrayIPcLm2EEEEviT0_T1_)
        /*06c8*/ 	.word	0x00000020


	//----- nvinfo : EIATTR_FRAME_SIZE
	.align		4
.L_337:
        /*06cc*/ 	.byte	0x04, 0x11
        /*06ce*/ 	.short	(.L_339 - .L_338)
	.align		4
.L_338:
        /*06d0*/ 	.word	index@(_ZN2at6native29vectorized_elementwise_kernelILi2ENS0_13BUnaryFunctorIiiiZZZNS0_21remainder_kernel_cudaERNS_18TensorIteratorBaseEENKUlvE_clEvENKUlvE1_clEvEUliiE_EESt5arrayIPcLm2EEEEviT0_T1_)
        /*06d4*/ 	.word	0x00000000


	//----- nvinfo : EIATTR_REGCOUNT
	.align		4
.L_339:
        /*06d8*/ 	.byte	0x04, 0x2f
        /*06da*/ 	.short	(.L_341 - .L_340)
	.align		4
.L_340:
        /*06dc*/ 	.word	index@(_ZN2at6native27unrolled_elementwise_kernelINS0_13BUnaryFunctorIiiiZZZNS0_21remainder_kernel_cudaERNS_18TensorIteratorBaseEENKUlvE_clEvENKUlvE1_clEvEUliiE_EESt5arrayIPcLm2EELi4E23TrivialOffsetCalculatorILi1EjESD_NS0_6memory15LoadWithoutCastENSE_16StoreWithoutCastEEEviT_T0_T2_T3_T4_T5_)
        /*06e0*/ 	.word	0x00000015


	//----- nvinfo : EIATTR_FRAME_SIZE
	.align		4
.L_341:
        /*06e4*/ 	.byte	0x04, 0x11
        /*06e6*/ 	.short	(.L_343 - .L_342)
	.align		4
.L_342:
        /*06e8*/ 	.word	index@(_ZN2at6native27unrolled_elementwise_kernelINS0_13BUnaryFunctorIiiiZZZNS0_21remainder_kernel_cudaERNS_18TensorIteratorBaseEENKUlvE_clEvENKUlvE1_clEvEUliiE_EESt5arrayIPcLm2EELi4E23TrivialOffsetCalculatorILi1EjESD_NS0_6memory15LoadWithoutCastENSE_16StoreWithoutCastEEEviT_T0_T2_T3_T4_T5_)
        /*06ec*/ 	.word	0x00000000


	//----- nvinfo : EIATTR_REGCOUNT
	.align		4
.L_343:
        /*06f0*/ 	.byte	0x04, 0x2f
        /*06f2*/ 	.short	(.L_345 - .L_344)
	.align		4
.L_344:
        /*06f4*/ 	.word	index@(_ZN2at6native18elementwise_kernelILi128ELi2EZNS0_22gpu_kernel_impl_nocastINS0_13BUnaryFunctorIiiiZZZNS0_21remainder_kernel_cudaERNS_18TensorIteratorBaseEENKUlvE_clEvENKUlvE1_clEvEUliiE_EEEEvS5_RKT_EUliE_EEviT1_)
        /*06f8*/ 	.word	0x00000014


	//----- nvinfo : EIATTR_FRAME_SIZE
	.align		4
.L_345:
        /*06fc*/ 	.byte	0x04, 0x11
        /*06fe*/ 	.short	(.L_347 - .L_346)
	.align		4
.L_346:
        /*0700*/ 	.word	index@(_ZN2at6native18elementwise_kernelILi128ELi2EZNS0_22gpu_kernel_impl_nocastINS0_13BUnaryFunctorIiiiZZZNS0_21remainder_kernel_cudaERNS_18TensorIteratorBaseEENKUlvE_clEvENKUlvE1_clEvEUliiE_EEEEvS5_RKT_EUliE_EEviT1_)
        /*0704*/ 	.word	0x00000000


	//----- nvinfo : EIATTR_REGCOUNT
	.align		4
.L_347:
        /*0708*/ 	.byte	0x04, 0x2f
        /*070a*/ 	.short	(.L_349 - .L_348)
	.align		4
.L_348:
        /*070c*/ 	.word	index@(_ZN2at6native27unrolled_elementwise_kernelINS0_13BUnaryFunctorIiiiZZZNS0_21remainder_kernel_cudaERNS_18TensorIteratorBaseEENKUlvE_clEvENKUlvE1_clEvEUliiE_EESt5arrayIPcLm2EELi4E23TrivialOffsetCalculatorILi1EjESD_NS0_6memory12LoadWithCastILi1EEENSE_13StoreWithCastILi1EEEEEviT_T0_T2_T3_T4_T5_)
        /*0710*/ 	.word	0x0000001e


	//----- nvinfo : EIATTR_FRAME_SIZE
	.align		4
.L_349:
        /*0714*/ 	.byte	0x04, 0x11
        /*0716*/ 	.short	(.L_351 - .L_350)
	.align		4
.L_350:
        /*0718*/ 	.word	index@(_ZN2at6native27unrolled_elementwise_kernelINS0_13BUnaryFunctorIiiiZZZNS0_21remainder_kernel_cudaERNS_18TensorIteratorBaseEENKUlvE_clEvENKUlvE1_clEvEUliiE_EESt5arrayIPcLm2EELi4E23TrivialOffsetCalculatorILi1EjESD_NS0_6memory12LoadWithCastILi1EEENSE_13StoreWithCastILi1EEEEEviT_T0_T2_T3_T4_T5_)
        /*071c*/ 	.word	0x00000000


	//----- nvinfo : EIATTR_REGCOUNT
	.align		4
.L_351:
        /*0720*/ 	.byte	0x04, 0x2f
        /*0722*/ 	.short	(.L_353 - .L_352)
	.align		4
.L_352:
        /*0724*/ 	.word	index@(_ZN2at6native18elementwise_kernelILi128ELi4EZNS0_15gpu_kernel_implINS0_13BUnaryFunctorIiiiZZZNS0_21remainder_kernel_cudaERNS_18TensorIteratorBaseEENKUlvE_clEvENKUlvE1_clEvEUliiE_EEEEvS5_RKT_EUliE_EEviT1_)
        /*0728*/ 	.word	0x00000018


	//----- nvinfo : EIATTR_FRAME_SIZE
	.align		4
.L_353:
        /*072c*/ 	.byte	0x04, 0x11
        /*072e*/ 	.short	(.L_355 - .L_354)
	.align		4
.L_354:
        /*0730*/ 	.word	index@(_ZN2at6native18elementwise_kernelILi128ELi4EZNS0_15gpu_kernel_implINS0_13BUnaryFunctorIiiiZZZNS0_21remainder_kernel_cudaERNS_18TensorIteratorBaseEENKUlvE_clEvENKUlvE1_clEvEUliiE_EEEEvS5_RKT_EUliE_EEviT1_)
        /*0734*/ 	.word	0x00000000


	//----- nvinfo : EIATTR_REGCOUNT
	.align		4
.L_355:
        /*0738*/ 	.byte	0x04, 0x2f
        /*073a*/ 	.short	(.L_357 - .L_356)
	.align		4
.L_356:
        /*073c*/ 	.word	index@(_ZN2at6native29vectorized_elementwise_kernelILi8ENS0_13BinaryFunctorIiiiZZZNS0_21remainder_kernel_cudaERNS_18TensorIteratorBaseEENKUlvE_clEvENKUlvE1_clEvEUliiE_EESt5arrayIPcLm3EEEEviT0_T1_)
        /*0740*/ 	.word	0x0000001f


	//----- nvinfo : EIATTR_FRAME_SIZE
	.align		4
.L_357:
        /*0744*/ 	.byte	0x04, 0x11
        /*0746*/ 	.short	(.L_359 - .L_358)
	.align		4
.L_358:
        /*0748*/ 	.word	index@(_ZN2at6native29vectorized_elementwise_kernelILi8ENS0_13BinaryFunctorIiiiZZZNS0_21remainder_kernel_cudaERNS_18TensorIteratorBaseEENKUlvE_clEvENKUlvE1_clEvEUliiE_EESt5arrayIPcLm3EEEEviT0_T1_)
        /*074c*/ 	.word	0x00000000


	//----- nvinfo : EIATTR_REGCOUNT
	.align		4
.L_359:
        /*0750*/ 	.byte	0x04, 0x2f
        /*0752*/ 	.short	(.L_361 - .L_360)
	.align		4
.L_360:
        /*0754*/ 	.word	index@(_ZN2at6native29vectorized_elementwise_kernelILi4ENS0_13BinaryFunctorIiiiZZZNS0_21remainder_kernel_cudaERNS_18TensorIteratorBaseEENKUlvE_clEvENKUlvE1_clEvEUliiE_EESt5arrayIPcLm3EEEEviT0_T1_)
        /*0758*/ 	.word	0x00000020


	//----- nvinfo : EIATTR_FRAME_SIZE
	.align		4
.L_361:
        /*075c*/ 	.byte	0x04, 0x11
        /*075e*/ 	.short	(.L_363 - .L_362)
	.align		4
.L_362:
        /*0760*/ 	.word	index@(_ZN2at6native29vectorized_elementwise_kernelILi4ENS0_13BinaryFunctorIiiiZZZNS0_21remainder_kernel_cudaERNS_18TensorIteratorBaseEENKUlvE_clEvENKUlvE1_clEvEUliiE_EESt5arrayIPcLm3EEEEviT0_T1_)
        /*0764*/ 	.word	0x00000000


	//----- nvinfo : EIATTR_REGCOUNT
	.align		4
.L_363:
        /*0768*/ 	.byte	0x04, 0x2f
        /*076a*/ 	.short	(.L_365 - .L_364)
	.align		4
.L_364:
        /*076c*/ 	.word	index@(_ZN2at6native29vectorized_elementwise_kernelILi2ENS0_13BinaryFunctorIiiiZZZNS0_21remainder_kernel_cudaERNS_18TensorIteratorBaseEENKUlvE_clEvENKUlvE1_clEvEUliiE_EESt5arrayIPcLm3EEEEviT0_T1_)
        /*0770*/ 	.word	0x00000020


	//----- nvinfo : EIATTR_FRAME_SIZE
	.align		4
.L_365:
        /*0774*/ 	.byte	0x04, 0x11
        /*0776*/ 	.short	(.L_367 - .L_366)
	.align		4
.L_366:
        /*0778*/ 	.word	index@(_ZN2at6native29vectorized_elementwise_kernelILi2ENS0_13BinaryFunctorIiiiZZZNS0_21remainder_kernel_cudaERNS_18TensorIteratorBaseEENKUlvE_clEvENKUlvE1_clEvEUliiE_EESt5arrayIPcLm3EEEEviT0_T1_)
        /*077c*/ 	.word	0x00000000


	//----- nvinfo : EIATTR_REGCOUNT
	.align		4
.L_367:
        /*0780*/ 	.byte	0x04, 0x2f
        /*0782*/ 	.short	(.L_369 - .L_368)
	.align		4
.L_368:
        /*0784*/ 	.word	index@(_ZN2at6native27unrolled_elementwise_kernelINS0_13BinaryFunctorIiiiZZZNS0_21remainder_kernel_cudaERNS_18TensorIteratorBaseEENKUlvE_clEvENKUlvE1_clEvEUliiE_EESt5arrayIPcLm3EELi4E23TrivialOffsetCalculatorILi2EjESC_ILi1EjENS0_6memory15LoadWithoutCastENSF_16StoreWithoutCastEEEviT_T0_T2_T3_T4_T5_)
        /*0788*/ 	.word	0x0000001c


	//----- nvinfo : EIATTR_FRAME_SIZE
	.align		4
.L_369:
        /*078c*/ 	.byte	0x04, 0x11
        /*078e*/ 	.short	(.L_371 - .L_370)
	.align		4
.L_370:
        /*0790*/ 	.word	index@(_ZN2at6native27unrolled_elementwise_kernelINS0_13BinaryFunctorIiiiZZZNS0_21remainder_kernel_cudaERNS_18TensorIteratorBaseEENKUlvE_clEvENKUlvE1_clEvEUliiE_EESt5arrayIPcLm3EELi4E23TrivialOffsetCalculatorILi2EjESC_ILi1EjENS0_6memory15LoadWithoutCastENSF_16StoreWithoutCastEEEviT_T0_T2_T3_T4_T5_)
        /*0794*/ 	.word	0x00000000


	//----- nvinfo : EIATTR_REGCOUNT
	.align		4
.L_371:
        /*0798*/ 	.byte	0x04, 0x2f
        /*079a*/ 	.short	(.L_373 - .L_372)
	.align		4
.L_372:
        /*079c*/ 	.word	index@(_ZN2at6native18elementwise_kernelILi128ELi2EZNS0_22gpu_kernel_impl_nocastINS0_13BinaryFunctorIiiiZZZNS0_21remainder_kernel_cudaERNS_18TensorIteratorBaseEENKUlvE_clEvENKUlvE1_clEvEUliiE_EEEEvS5_RKT_EUliE_EEviT1_)
        /*07a0*/ 	.word	0x00000014


	//----- nvinfo : EIATTR_FRAME_SIZE
	.align		4
.L_373:
        /*07a4*/ 	.byte	0x04, 0x11
        /*07a6*/ 	.short	(.L_375 - .L_374)
	.align		4
.L_374:
        /*07a8*/ 	.word	index@(_ZN2at6native18elementwise_kernelILi128ELi2EZNS0_22gpu_kernel_impl_nocastINS0_13BinaryFunctorIiiiZZZNS0_21remainder_kernel_cudaERNS_18TensorIteratorBaseEENKUlvE_clEvENKUlvE1_clEvEUliiE_EEEEvS5_RKT_EUliE_EEviT1_)
        /*07ac*/ 	.word	0x00000000


	//----- nvinfo : EIATTR_REGCOUNT
	.align		4
.L_375:
        /*07b0*/ 	.byte	0x04, 0x2f
        /*07b2*/ 	.short	(.L_377 - .L_376)
	.align		4
.L_376:
        /*07b4*/ 	.word	index@(_ZN2at6native27unrolled_elementwise_kernelINS0_13BinaryFunctorIiiiZZZNS0_21remainder_kernel_cudaERNS_18TensorIteratorBaseEENKUlvE_clEvENKUlvE1_clEvEUliiE_EESt5arrayIPcLm3EELi4E23TrivialOffsetCalculatorILi2EjESC_ILi1EjENS0_6memory12LoadWithCastILi2EEENSF_13StoreWithCastILi1EEEEEviT_T0_T2_T3_T4_T5_)
        /*07b8*/ 	.word	0x00000020


	//----- nvinfo : EIATTR_FRAME_SIZE
	.align		4
.L_377:
        /*07bc*/ 	.byte	0x04, 0x11
        /*07be*/ 	.short	(.L_379 - .L_378)
	.align		4
.L_378:
        /*07c0*/ 	.word	index@(_ZN2at6native27unrolled_elementwise_kernelINS0_13BinaryFunctorIiiiZZZNS0_21remainder_kernel_cudaERNS_18TensorIteratorBaseEENKUlvE_clEvENKUlvE1_clEvEUliiE_EESt5arrayIPcLm3EELi4E23TrivialOffsetCalculatorILi2EjESC_ILi1EjENS0_6memory12LoadWithCastILi2EEENSF_13StoreWithCastILi1EEEEEviT_T0_T2_T3_T4_T5_)
        /*07c4*/ 	.word	0x00000000


	//----- nvinfo : EIATTR_REGCOUNT
	.align		4
.L_379:
        /*07c8*/ 	.byte	0x04, 0x2f
        /*07ca*/ 	.short	(.L_381 - .L_380)
	.align		4
.L_380:
        /*07cc*/ 	.word	index@(_ZN2at6native18elementwise_kernelILi128ELi4EZNS0_15gpu_kernel_implINS0_13BinaryFunctorIiiiZZZNS0_21remainder_kernel_cudaERNS_18TensorIteratorBaseEENKUlvE_clEvENKUlvE1_clEvEUliiE_EEEEvS5_RKT_EUliE_EEviT1_)
        /*07d0*/ 	.word	0x0000001c


	//----- nvinfo : EIATTR_FRAME_SIZE
	.align		4
.L_381:
        /*07d4*/ 	.byte	0x04, 0x11
        /*07d6*/ 	.short	(.L_383 - .L_382)
	.align		4
.L_382:
        /*07d8*/ 	.word	index@(_ZN2at6native18elementwise_kernelILi128ELi4EZNS0_15gpu_kernel_implINS0_13BinaryFunctorIiiiZZZNS0_21remainder_kernel_cudaERNS_18TensorIteratorBaseEENKUlvE_clEvENKUlvE1_clEvEUliiE_EEEEvS5_RKT_EUliE_EEviT1_)
        /*07dc*/ 	.word	0x00000000


	//----- nvinfo : EIATTR_REGCOUNT
	.align		4
.L_383:
        /*07e0*/ 	.byte	0x04, 0x2f
        /*07e2*/ 	.short	(.L_385 - .L_384)
	.align		4
.L_384:
        /*07e4*/ 	.word	index@(_ZN2at6native29vectorized_elementwise_kernelILi8ENS0_13AUnaryFunctorIlllZZZNS0_21remainder_kernel_cudaERNS_18TensorIteratorBaseEENKUlvE_clEvENKUlvE2_clEvEUlllE_EESt5arrayIPcLm2EEEEviT0_T1_)
        /*07e8*/ 	.word	0x00000028


	//----- nvinfo : EIATTR_FRAME_SIZE
	.align		4
.L_385:
        /*07ec*/ 	.byte	0x04, 0x11
        /*07ee*/ 	.short	(.L_387 - .L_386)
	.align		4
.L_386:
        /*07f0*/ 	.word	index@($__internal_83_$__cuda_sm20_rem_s64)
        /*07f4*/ 	.word	0x00000000


	//----- nvinfo : EIATTR_FRAME_SIZE
	.align		4
.L_387:
        /*07f8*/ 	.byte	0x04, 0x11
        /*07fa*/ 	.short	(.L_389 - .L_388)
	.align		4
.L_388:
        /*07fc*/ 	.word	index@(_ZN2at6native29vectorized_elementwise_kernelILi8ENS0_13AUnaryFunctorIlllZZZNS0_21remainder_kernel_cudaERNS_18TensorIteratorBaseEENKUlvE_clEvENKUlvE2_clEvEUlllE_EESt5arrayIPcLm2EEEEviT0_T1_)
        /*0800*/ 	.word	0x00000000


	//----- nvinfo : EIATTR_REGCOUNT
	.align		4
.L_389:
        /*0804*/ 	.byte	0x04, 0x2f
        /*0806*/ 	.short	(.L_391 - .L_390)
	.align		4
.L_390:
        /*0808*/ 	.word	index@(_ZN2at6native29vectorized_elementwise_kernelILi4ENS0_13AUnaryFunctorIlllZZZNS0_21remainder_kernel_cudaERNS_18TensorIteratorBaseEENKUlvE_clEvENKUlvE2_clEvEUlllE_EESt5arrayIPcLm2EEEEviT0_T1_)
        /*080c*/ 	.word	0x00000028


	//----- nvinfo : EIATTR_FRAME_SIZE
	.align		4
.L_391:
        /*0810*/ 	.byte	0x04, 0x11
        /*0812*/ 	.short	(.L_393 - .L_392)
	.align		4
.L_392:
        /*0814*/ 	.word	index@($__internal_82_$__cuda_sm20_rem_s64)
        /*0818*/ 	.word	0x00000000


	//----- nvinfo : EIATTR_FRAME_SIZE
	.align		4
.L_393:
        /*081c*/ 	.byte	0x04, 0x11
        /*081e*/ 	.short	(.L_395 - .L_394)
	.align		4
.L_394:
        /*0820*/ 	.word	index@(_ZN2at6native29vectorized_elementwise_kernelILi4ENS0_13AUnaryFunctorIlllZZZNS0_21remainder_kernel_cudaERNS_18TensorIteratorBaseEENKUlvE_clEvENKUlvE2_clEvEUlllE_EESt5arrayIPcLm2EEEEviT0_T1_)
        /*0824*/ 	.word	0x00000000


	//----- nvinfo : EIATTR_REGCOUNT
	.align		4
.L_395:
        /*0828*/ 	.byte	0x04, 0x2f
        /*082a*/ 	.short	(.L_397 - .L_396)
	.align		4
.L_396:
        /*082c*/ 	.word	index@(_ZN2at6native29vectorized_elementwise_kernelILi2ENS0_13AUnaryFunctorIlllZZZNS0_21remainder_kernel_cudaERNS_18TensorIteratorBaseEENKUlvE_clEvENKUlvE2_clEvEUlllE_EESt5arrayIPcLm2EEEEviT0_T1_)
        /*0830*/ 	.word	0x00000028


	//----- nvinfo : EIATTR_FRAME_SIZE
	.align		4
.L_397:
        /*0834*/ 	.byte	0x04, 0x11
        /*0836*/ 	.short	(.L_399 - .L_398)
	.align		4
.L_398:
        /*0838*/ 	.word	index@($__internal_81_$__cuda_sm20_rem_s64)
        /*083c*/ 	.word	0x00000000


	//----- nvinfo : EIATTR_FRAME_SIZE
	.align		4
.L_399:
        /*0840*/ 	.byte	0x04, 0x11
        /*0842*/ 	.short	(.L_401 - .L_400)
	.align		4
.L_400:
        /*0844*/ 	.word	index@(_ZN2at6native29vectorized_elementwise_kernelILi2ENS0_13AUnaryFunctorIlllZZZNS0_21remainder_kernel_cudaERNS_18TensorIteratorBaseEENKUlvE_clEvENKUlvE2_clEvEUlllE_EESt5arrayIPcLm2EEEEviT0_T1_)
        /*0848*/ 	.word	0x00000000


	//----- nvinfo : EIATTR_REGCOUNT
	.align		4
.L_401:
        /*084c*/ 	.byte	0x04, 0x2f
        /*084e*/ 	.short	(.L_403 - .L_402)
	.align		4
.L_402:
        /*0850*/ 	.word	index@(_ZN2at6native27unrolled_elementwise_kernelINS0_13AUnaryFunctorIlllZZZNS0_21remainder_kernel_cudaERNS_18TensorIteratorBaseEENKUlvE_clEvENKUlvE2_clEvEUlllE_EESt5arrayIPcLm2EELi4E23TrivialOffsetCalculatorILi1EjESD_NS0_6memory15LoadWithoutCastENSE_16StoreWithoutCastEEEviT_T0_T2_T3_T4_T5_)
        /*0854*/ 	.word	0x0000001c


	//----- nvinfo : EIATTR_FRAME_SIZE
	.align		4
.L_403:
        /*0858*/ 	.byte	0x04, 0x11
        /*085a*/ 	.short	(.L_405 - .L_404)
	.align		4
.L_404:
        /*085c*/ 	.word	index@($__internal_80_$__cuda_sm20_rem_s64)
        /*0860*/ 	.word	0x00000000


	//----- nvinfo : EIATTR_FRAME_SIZE
	.align		4
.L_405:
        /*0864*/ 	.byte	0x04, 0x11
        /*0866*/ 	.short	(.L_407 - .L_406)
	.align		4
.L_406:
        /*0868*/ 	.word	index@(_ZN2at6native27unrolled_elementwise_kernelINS0_13AUnaryFunctorIlllZZZNS0_21remainder_kernel_cudaERNS_18TensorIteratorBaseEENKUlvE_clEvENKUlvE2_clEvEUlllE_EESt5arrayIPcLm2EELi4E23TrivialOffsetCalculatorILi1EjESD_NS0_6memory15LoadWithoutCastENSE_16StoreWithoutCastEEEviT_T0_T2_T3_T4_T5_)
        /*086c*/ 	.word	0x00000000


	//----- nvinfo : EIATTR_REGCOUNT
	.align		4
.L_407:
        /*0870*/ 	.byte	0x04, 0x2f
        /*0872*/ 	.short	(.L_409 - .L_408)
	.align		4
.L_408:
        /*0874*/ 	.word	index@(_ZN2at6native18elementwise_kernelILi128ELi2EZNS0_22gpu_kernel_impl_nocastINS0_13AUnaryFunctorIlllZZZNS0_21remainder_kernel_cudaERNS_18TensorIteratorBaseEENKUlvE_clEvENKUlvE2_clEvEUlllE_EEEEvS5_RKT_EUliE_EEviT1_)
        /*0878*/ 	.word	0x00000018


	//----- nvinfo : EIATTR_FRAME_SIZE
	.align		4
.L_409:
        /*087c*/ 	.byte	0x04, 0x11
        /*087e*/ 	.short	(.L_411 - .L_410)
	.align		4
.L_410:
        /*0880*/ 	.word	index@($__internal_79_$__cuda_sm20_rem_s64)
        /*0884*/ 	.word	0x00000000


	//----- nvinfo : EIATTR_FRAME_SIZE
	.align		4
.L_411:
        /*0888*/ 	.byte	0x04, 0x11
        /*088a*/ 	.short	(.L_413 - .L_412)
	.align		4
.L_412:
        /*088c*/ 	.word	index@(_ZN2at6native18elementwise_kernelILi128ELi2EZNS0_22gpu_kernel_impl_nocastINS0_13AUnaryFunctorIlllZZZNS0_21remainder_kernel_cudaERNS_18TensorIteratorBaseEENKUlvE_clEvENKUlvE2_clEvEUlllE_EEEEvS5_RKT_EUliE_EEviT1_)
        /*0890*/ 	.word	0x00000000


	//----- nvinfo : EIATTR_REGCOUNT
	.align		4
.L_413:
        /*0894*/ 	.byte	0x04, 0x2f
        /*0896*/ 	.short	(.L_415 - .L_414)
	.align		4
.L_414:
        /*0898*/ 	.word	index@(_ZN2at6native27unrolled_elementwise_kernelINS0_13AUnaryFunctorIlllZZZNS0_21remainder_kernel_cudaERNS_18TensorIteratorBaseEENKUlvE_clEvENKUlvE2_clEvEUlllE_EESt5arrayIPcLm2EELi4E23TrivialOffsetCalculatorILi1EjESD_NS0_6memory12LoadWithCastILi1EEENSE_13StoreWithCastILi1EEEEEviT_T0_T2_T3_T4_T5_)
        /*089c*/ 	.word	0x00000020


	//----- nvinfo : EIATTR_FRAME_SIZE
	.align		4
.L_415:
        /*08a0*/ 	.byte	0x04, 0x11
        /*08a2*/ 	.short	(.L_417 - .L_416)
	.align		4
.L_416:
        /*08a4*/ 	.word	index@($__internal_78_$__cuda_sm20_rem_s64)
        /*08a8*/ 	.word	0x00000000


	//----- nvinfo : EIATTR_FRAME_SIZE
	.align		4
.L_417:
        /*08ac*/ 	.byte	0x04, 0x11
        /*08ae*/ 	.short	(.L_419 - .L_418)
	.align		4
.L_418:
        /*08b0*/ 	.word	index@(_ZN2at6native27unrolled_elementwise_kernelINS0_13AUnaryFunctorIlllZZZNS0_21remainder_kernel_cudaERNS_18TensorIteratorBaseEENKUlvE_clEvENKUlvE2_clEvEUlllE_EESt5arrayIPcLm2EELi4E23TrivialOffsetCalculatorILi1EjESD_NS0_6memory12LoadWithCastILi1EEENSE_13StoreWithCastILi1EEEEEviT_T0_T2_T3_T4_T5_)
        /*08b4*/ 	.word	0x00000000


	//----- nvinfo : EIATTR_REGCOUNT
	.align		4
.L_419:
        /*08b8*/ 	.byte	0x04, 0x2f
        /*08ba*/ 	.short	(.L_421 - .L_420)
	.align		4
.L_420:
        /*08bc*/ 	.word	index@(_ZN2at6native18elementwise_kernelILi128ELi4EZNS0_15gpu_kernel_implINS0_13AUnaryFunctorIlllZZZNS0_21remainder_kernel_cudaERNS_18TensorIteratorBaseEENKUlvE_clEvENKUlvE2_clEvEUlllE_EEEEvS5_RKT_EUliE_EEviT1_)
        /*08c0*/ 	.word	0x0000001e


	//----- nvinfo : EIATTR_FRAME_SIZE
	.align		4
.L_421:
        /*08c4*/ 	.byte	0x04, 0x11
        /*08c6*/ 	.short	(.L_423 - .L_422)
	.align		4
.L_422:
        /*08c8*/ 	.word	index@($__internal_77_$__cuda_sm20_rem_s64)
        /*08cc*/ 	.word	0x00000000


	//----- nvinfo : EIATTR_FRAME_SIZE
	.align		4
.L_423:
        /*08d0*/ 	.byte	0x04, 0x11
        /*08d2*/ 	.short	(.L_425 - .L_424)
	.align		4
.L_424:
        /*08d4*/ 	.word	index@(_ZN2at6native18elementwise_kernelILi128ELi4EZNS0_15gpu_kernel_implINS0_13AUnaryFunctorIlllZZZNS0_21remainder_kernel_cudaERNS_18TensorIteratorBaseEENKUlvE_clEvENKUlvE2_clEvEUlllE_EEEEvS5_RKT_EUliE_EEviT1_)
        /*08d8*/ 	.word	0x00000000


	//----- nvinfo : EIATTR_REGCOUNT
	.align		4
.L_425:
        /*08dc*/ 	.byte	0x04, 0x2f
        /*08de*/ 	.short	(.L_427 - .L_426)
	.align		4
.L_426:
        /*08e0*/ 	.word	index@(_ZN2at6native29vectorized_elementwise_kernelILi8ENS0_13BUnaryFunctorIlllZZZNS0_21remainder_kernel_cudaERNS_18TensorIteratorBaseEENKUlvE_clEvENKUlvE2_clEvEUlllE_EESt5arrayIPcLm2EEEEviT0_T1_)
        /*08e4*/ 	.word	0x00000026


	//----- nvinfo : EIATTR_FRAME_SIZE
	.align		4
.L_427:
        /*08e8*/ 	.byte	0x04, 0x11
        /*08ea*/ 	.short	(.L_429 - .L_428)
	.align		4
.L_428:
        /*08ec*/ 	.word	index@($__internal_76_$__cuda_sm20_rem_s64)
        /*08f0*/ 	.word	0x00000000


	//----- nvinfo : EIATTR_FRAME_SIZE
	.align		4
.L_429:
        /*08f4*/ 	.byte	0x04, 0x11
        /*08f6*/ 	.short	(.L_431 - .L_430)
	.align		4
.L_430:
        /*08f8*/ 	.word	index@(_ZN2at6native29vectorized_elementwise_kernelILi8ENS0_13BUnaryFunctorIlllZZZNS0_21remainder_kernel_cudaERNS_18TensorIteratorBaseEENKUlvE_clEvENKUlvE2_clEvEUlllE_EESt5arrayIPcLm2EEEEviT0_T1_)
        /*08fc*/ 	.word	0x00000000


	//----- nvinfo : EIATTR_REGCOUNT
	.align		4
.L_431:
        /*0900*/ 	.byte	0x04, 0x2f
        /*0902*/ 	.short	(.L_433 - .L_432)
	.align		4
.L_432:
        /*0904*/ 	.word	index@(_ZN2at6native29vectorized_elementwise_kernelILi4ENS0_13BUnaryFunctorIlllZZZNS0_21remainder_kernel_cudaERNS_18TensorIteratorBaseEENKUlvE_clEvENKUlvE2_clEvEUlllE_EESt5arrayIPcLm2EEEEviT0_T1_)
        /*0908*/ 	.word	0x00000026


	//----- nvinfo : EIATTR_FRAME_SIZE
	.align		4
.L_433:
        /*090c*/ 	.byte	0x04, 0x11
        /*090e*/ 	.short	(.L_435 - .L_434)
	.align		4
.L_434:
        /*0910*/ 	.word	index@($__internal_75_$__cuda_sm20_rem_s64)
        /*0914*/ 	.word	0x00000000


	//----- nvinfo : EIATTR_FRAME_SIZE
	.align		4
.L_435:
        /*0918*/ 	.byte	0x04, 0x11
        /*091a*/ 	.short	(.L_437 - .L_436)
	.align		4
.L_436:
        /*091c*/ 	.word	index@(_ZN2at6native29vectorized_elementwise_kernelILi4ENS0_13BUnaryFunctorIlllZZZNS0_21remainder_kernel_cudaERNS_18TensorIteratorBaseEENKUlvE_clEvENKUlvE2_clEvEUlllE_EESt5arrayIPcLm2EEEEviT0_T1_)
        /*0920*/ 	.word	0x00000000


	//----- nvinfo : EIATTR_REGCOUNT
	.align		4
.L_437:
        /*0924*/ 	.byte	0x04, 0x2f
        /*0926*/ 	.short	(.L_439 - .L_438)
	.align		4
.L_438:
        /*0928*/ 	.word	index@(_ZN2at6native29vectorized_elementwise_kernelILi2ENS0_13BUnaryFunctorIlllZZZNS0_21remainder_kernel_cudaERNS_18TensorIteratorBaseEENKUlvE_clEvENKUlvE2_clEvEUlllE_EESt5arrayIPcLm2EEEEviT0_T1_)
        /*092c*/ 	.word	0x00000026


	//----- nvinfo : EIATTR_FRAME_SIZE
	.align		4
.L_439:
        /*0930*/ 	.byte	0x04, 0x11
        /*0932*/ 	.short	(.L_441 - .L_440)
	.align		4
.L_440:
        /*0934*/ 	.word	index@($__internal_74_$__cuda_sm20_rem_s64)
        /*0938*/ 	.word	0x00000000


	//----- nvinfo : EIATTR_FRAME_SIZE
	.align		4
.L_441:
        /*093c*/ 	.byte	0x04, 0x11
        /*093e*/ 	.short	(.L_443 - .L_442)
	.align		4
.L_442:
        /*0940*/ 	.word	index@(_ZN2at6native29vectorized_elementwise_kernelILi2ENS0_13BUnaryFunctorIlllZZZNS0_21remainder_kernel_cudaERNS_18TensorIteratorBaseEENKUlvE_clEvENKUlvE2_clEvEUlllE_EESt5arrayIPcLm2EEEEviT0_T1_)
        /*0944*/ 	.word	0x00000000


	//----- nvinfo : EIATTR_REGCOUNT
	.align		4
.L_443:
        /*0948*/ 	.byte	0x04, 0x2f
        /*094a*/ 	.short	(.L_445 - .L_444)
	.align		4
.L_444:
        /*094c*/ 	.word	index@(_ZN2at6native27unrolled_elementwise_kernelINS0_13BUnaryFunctorIlllZZZNS0_21remainder_kernel_cudaERNS_18TensorIteratorBaseEENKUlvE_clEvENKUlvE2_clEvEUlllE_EESt5arrayIPcLm2EELi4E23TrivialOffsetCalculatorILi1EjESD_NS0_6memory15LoadWithoutCastENSE_16StoreWithoutCastEEEviT_T0_T2_T3_T4_T5_)
        /*0950*/ 	.word	0x0000001c


	//----- nvinfo : EIATTR_FRAME_SIZE
	.align		4
.L_445:
        /*0954*/ 	.byte	0x04, 0x11
        /*0956*/ 	.short	(.L_447 - .L_446)
	.align		4
.L_446:
        /*0958*/ 	.word	index@($__internal_73_$__cuda_sm20_rem_s64)
        /*095c*/ 	.word	0x00000000


	//----- nvinfo : EIATTR_FRAME_SIZE
	.align		4
.L_447:
        /*0960*/ 	.byte	0x04, 0x11
        /*0962*/ 	.short	(.L_449 - .L_448)
	.align		4
.L_448:
        /*0964*/ 	.word	index@(_ZN2at6native27unrolled_elementwise_kernelINS0_13BUnaryFunctorIlllZZZNS0_21remainder_kernel_cudaERNS_18TensorIteratorBaseEENKUlvE_clEvENKUlvE2_clEvEUlllE_EESt5arrayIPcLm2EELi4E23TrivialOffsetCalculatorILi1EjESD_NS0_6memory15LoadWithoutCastENSE_16StoreWithoutCastEEEviT_T0_T2_T3_T4_T5_)
        /*0968*/ 	.word	0x00000000


	//----- nvinfo : EIATTR_REGCOUNT
	.align		4
.L_449:
        /*096c*/ 	.byte	0x04, 0x2f
        /*096e*/ 	.short	(.L_451 - .L_450)
	.align		4
.L_450:
        /*0970*/ 	.word	index@(_ZN2at6native18elementwise_kernelILi128ELi2EZNS0_22gpu_kernel_impl_nocastINS0_13BUnaryFunctorIlllZZZNS0_21remainder_kernel_cudaERNS_18TensorIteratorBaseEENKUlvE_clEvENKUlvE2_clEvEUlllE_EEEEvS5_RKT_EUliE_EEviT1_)
        /*0974*/ 	.word	0x00000014


	//----- nvinfo : EIATTR_FRAME_SIZE
	.align		4
.L_451:
        /*0978*/ 	.byte	0x04, 0x11
        /*097a*/ 	.short	(.L_453 - .L_452)
	.align		4
.L_452:
        /*097c*/ 	.word	index@($__internal_72_$__cuda_sm20_rem_s64)
        /*0980*/ 	.word	0x00000000


	//----- nvinfo : EIATTR_FRAME_SIZE
	.align		4
.L_453:
        /*0984*/ 	.byte	0x04, 0x11
        /*0986*/ 	.short	(.L_455 - .L_454)
	.align		4
.L_454:
        /*0988*/ 	.word	index@(_ZN2at6native18elementwise_kernelILi128ELi2EZNS0_22gpu_kernel_impl_nocastINS0_13BUnaryFunctorIlllZZZNS0_21remainder_kernel_cudaERNS_18TensorIteratorBaseEENKUlvE_clEvENKUlvE2_clEvEUlllE_EEEEvS5_RKT_EUliE_EEviT1_)
        /*098c*/ 	.word	0x00000000


	//----- nvinfo : EIATTR_REGCOUNT
	.align		4
.L_455:
        /*0990*/ 	.byte	0x04, 0x2f
        /*0992*/ 	.short	(.L_457 - .L_456)
	.align		4
.L_456:
        /*0994*/ 	.word	index@(_ZN2at6native27unrolled_elementwise_kernelINS0_13BUnaryFunctorIlllZZZNS0_21remainder_kernel_cudaERNS_18TensorIteratorBaseEENKUlvE_clEvENKUlvE2_clEvEUlllE_EESt5arrayIPcLm2EELi4E23TrivialOffsetCalculatorILi1EjESD_NS0_6memory12LoadWithCastILi1EEENSE_13StoreWithCastILi1EEEEEviT_T0_T2_T3_T4_T5_)
        /*0998*/ 	.word	0x00000020


	//----- nvinfo : EIATTR_FRAME_SIZE
	.align		4
.L_457:
        /*099c*/ 	.byte	0x04, 0x11
        /*099e*/ 	.short	(.L_459 - .L_458)
	.align		4
.L_458:
        /*09a0*/ 	.word	index@($__internal_71_$__cuda_sm20_rem_s64)
        /*09a4*/ 	.word	0x00000000


	//----- nvinfo : EIATTR_FRAME_SIZE
	.align		4
.L_459:
        /*09a8*/ 	.byte	0x04, 0x11
        /*09aa*/ 	.short	(.L_461 - .L_460)
	.align		4
.L_460:
        /*09ac*/ 	.word	index@(_ZN2at6native27unrolled_elementwise_kernelINS0_13BUnaryFunctorIlllZZZNS0_21remainder_kernel_cudaERNS_18TensorIteratorBaseEENKUlvE_clEvENKUlvE2_clEvEUlllE_EESt5arrayIPcLm2EELi4E23TrivialOffsetCalculatorILi1EjESD_NS0_6memory12LoadWithCastILi1EEENSE_13StoreWithCastILi1EEEEEviT_T0_T2_T3_T4_T5_)
        /*09b0*/ 	.word	0x00000000


	//----- nvinfo : EIATTR_REGCOUNT
	.align		4
.L_461:
        /*09b4*/ 	.byte	0x04, 0x2f
        /*09b6*/ 	.short	(.L_463 - .L_462)
	.align		4
.L_462:
        /*09b8*/ 	.word	index@(_ZN2at6native18elementwise_kernelILi128ELi4EZNS0_15gpu_kernel_implINS0_13BUnaryFunctorIlllZZZNS0_21remainder_kernel_cudaERNS_18TensorIteratorBaseEENKUlvE_clEvENKUlvE2_clEvEUlllE_EEEEvS5_RKT_EUliE_EEviT1_)
        /*09bc*/ 	.word	0x00000018


	//----- nvinfo : EIATTR_FRAME_SIZE
	.align		4
.L_463:
        /*09c0*/ 	.byte	0x04, 0x11
        /*09c2*/ 	.short	(.L_465 - .L_464)
	.align		4
.L_464:
        /*09c4*/ 	.word	index@($__internal_70_$__cuda_sm20_rem_s64)
        /*09c8*/ 	.word	0x00000000


	//----- nvinfo : EIATTR_FRAME_SIZE
	.align		4
.L_465:
        /*09cc*/ 	.byte	0x04, 0x11
        /*09ce*/ 	.short	(.L_467 - .L_466)
	.align		4
.L_466:
        /*09d0*/ 	.word	index@(_ZN2at6native18elementwise_kernelILi128ELi4EZNS0_15gpu_kernel_implINS0_13BUnaryFunctorIlllZZZNS0_21remainder_kernel_cudaERNS_18TensorIteratorBaseEENKUlvE_clEvENKUlvE2_clEvEUlllE_EEEEvS5_RKT_EUliE_EEviT1_)
        /*09d4*/ 	.word	0x00000000


	//----- nvinfo : EIATTR_REGCOUNT
	.align		4
.L_467:
        /*09d8*/ 	.byte	0x04, 0x2f
        /*09da*/ 	.short	(.L_469 - .L_468)
	.align		4
.L_468:
        /*09dc*/ 	.word	index@(_ZN2at6native29vectorized_elementwise_kernelILi8ENS0_13BinaryFunctorIlllZZZNS0_21remainder_kernel_cudaERNS_18TensorIteratorBaseEENKUlvE_clEvENKUlvE2_clEvEUlllE_EESt5arrayIPcLm3EEEEviT0_T1_)
        /*09e0*/ 	.word	0x00000038


	//----- nvinfo : EIATTR_FRAME_SIZE
	.align		4
.L_469:
        /*09e4*/ 	.byte	0x04, 0x11
        /*09e6*/ 	.short	(.L_471 - .L_470)
	.align		4
.L_470:
        /*09e8*/ 	.word	index@($__internal_69_$__cuda_sm20_rem_s64)
        /*09ec*/ 	.word	0x00000000


	//----- nvinfo : EIATTR_FRAME_SIZE
	.align		4
.L_471:
        /*09f0*/ 	.byte	0x04, 0x11
        /*09f2*/ 	.short	(.L_473 - .L_472)
	.align		4
.L_472:
        /*09f4*/ 	.word	index@(_ZN2at6native29vectorized_elementwise_kernelILi8ENS0_13BinaryFunctorIlllZZZNS0_21remainder_kernel_cudaERNS_18TensorIteratorBaseEENKUlvE_clEvENKUlvE2_clEvEUlllE_EESt5arrayIPcLm3EEEEviT0_T1_)
        /*09f8*/ 	.word	0x00000000


	//----- nvinfo : EIATTR_REGCOUNT
	.align		4
.L_473:
        /*09fc*/ 	.byte	0x04, 0x2f
        /*09fe*/ 	.short	(.L_475 - .L_474)
	.align		4
.L_474:
        /*0a00*/ 	.word	index@(_ZN2at6native29vectorized_elementwise_kernelILi4ENS0_13BinaryFunctorIlllZZZNS0_21remainder_kernel_cudaERNS_18TensorIteratorBaseEENKUlvE_clEvENKUlvE2_clEvEUlllE_EESt5arrayIPcLm3EEEEviT0_T1_)
        /*0a04*/ 	.word	0x00000038


	//----- nvinfo : EIATTR_FRAME_SIZE
	.align		4
.L_475:
        /*0a08*/ 	.byte	0x04, 0x11
        /*0a0a*/ 	.short	(.L_477 - .L_476)
	.align		4
.L_476:
        /*0a0c*/ 	.word	index@($__internal_68_$__cuda_sm20_rem_s64)
        /*0a10*/ 	.word	0x00000000


	//----- nvinfo : EIATTR_FRAME_SIZE
	.align		4
.L_477:
        /*0a14*/ 	.byte	0x04, 0x11
        /*0a16*/ 	.short	(.L_479 - .L_478)
	.align		4
.L_478:
        /*0a18*/ 	.word	index@(_ZN2at6native29vectorized_elementwise_kernelILi4ENS0_13BinaryFunctorIlllZZZNS0_21remainder_kernel_cudaERNS_18TensorIteratorBaseEENKUlvE_clEvENKUlvE2_clEvEUlllE_EESt5arrayIPcLm3EEEEviT0_T1_)
        /*0a1c*/ 	.word	0x00000000


	//----- nvinfo : EIATTR_REGCOUNT
	.align		4
.L_479:
        /*0a20*/ 	.byte	0x04, 0x2f
        /*0a22*/ 	.short	(.L_481 - .L_480)
	.align		4
.L_480:
        /*0a24*/ 	.word	index@(_ZN2at6native29vectorized_elementwise_kernelILi2ENS0_13BinaryFunctorIlllZZZNS0_21remainder_kernel_cudaERNS_18TensorIteratorBaseEENKUlvE_clEvENKUlvE2_clEvEUlllE_EESt5arrayIPcLm3EEEEviT0_T1_)
        /*0a28*/ 	.word	0x00000038


	//----- nvinfo : EIATTR_FRAME_SIZE
	.align		4
.L_481:
        /*0a2c*/ 	.byte	0x04, 0x11
        /*0a2e*/ 	.short	(.L_483 - .L_482)
	.align		4
.L_482:
        /*0a30*/ 	.word	index@($__internal_67_$__cuda_sm20_rem_s64)
        /*0a34*/ 	.word	0x00000000


	//----- nvinfo : EIATTR_FRAME_SIZE
	.align		4
.L_483:
        /*0a38*/ 	.byte	0x04, 0x11
        /*0a3a*/ 	.short	(.L_485 - .L_484)
	.align		4
.L_484:
        /*0a3c*/ 	.word	index@(_ZN2at6native29vectorized_elementwise_kernelILi2ENS0_13BinaryFunctorIlllZZZNS0_21remainder_kernel_cudaERNS_18TensorIteratorBaseEENKUlvE_clEvENKUlvE2_clEvEUlllE_EESt5arrayIPcLm3EEEEviT0_T1_)
        /*0a40*/ 	.word	0x00000000


	//----- nvinfo : EIATTR_REGCOUNT
	.align		4
.L_485:
        /*0a44*/ 	.byte	0x04, 0x2f
        /*0a46*/ 	.short	(.L_487 - .L_486)
	.align		4
.L_486:
        /*0a48*/ 	.word	index@(_ZN2at6native27unrolled_elementwise_kernelINS0_13BinaryFunctorIlllZZZNS0_21remainder_kernel_cudaERNS_18TensorIteratorBaseEENKUlvE_clEvENKUlvE2_clEvEUlllE_EESt5arrayIPcLm3EELi4E23TrivialOffsetCalculatorILi2EjESC_ILi1EjENS0_6memory15LoadWithoutCastENSF_16StoreWithoutCastEEEviT_T0_T2_T3_T4_T5_)
        /*0a4c*/ 	.word	0x00000026


	//----- nvinfo : EIATTR_FRAME_SIZE
	.align		4
.L_487:
        /*0a50*/ 	.byte	0x04, 0x11
        /*0a52*/ 	.short	(.L_489 - .L_488)
	.align		4
.L_488:
        /*0a54*/ 	.word	index@($__internal_66_$__cuda_sm20_rem_s64)
        /*0a58*/ 	.word	0x00000000


	//----- nvinfo : EIATTR_FRAME_SIZE
	.align		4
.L_489:
        /*0a5c*/ 	.byte	0x04, 0x11
        /*0a5e*/ 	.short	(.L_491 - .L_490)
	.align		4
.L_490:
        /*0a60*/ 	.word	index@(_ZN2at6native27unrolled_elementwise_kernelINS0_13BinaryFunctorIlllZZZNS0_21remainder_kernel_cudaERNS_18TensorIteratorBaseEENKUlvE_clEvENKUlvE2_clEvEUlllE_EESt5arrayIPcLm3EELi4E23TrivialOffsetCalculatorILi2EjESC_ILi1EjENS0_6memory15LoadWithoutCastENSF_16StoreWithoutCastEEEviT_T0_T2_T3_T4_T5_)
        /*0a64*/ 	.word	0x00000000


	//----- nvinfo : EIATTR_REGCOUNT
	.align		4
.L_491:
        /*0a68*/ 	.byte	0x04, 0x2f
        /*0a6a*/ 	.short	(.L_493 - .L_492)
	.align		4
.L_492:
        /*0a6c*/ 	.word	index@(_ZN2at6native18elementwise_kernelILi128ELi2EZNS0_22gpu_kernel_impl_nocastINS0_13BinaryFunctorIlllZZZNS0_21remainder_kernel_cudaERNS_18TensorIteratorBaseEENKUlvE_clEvENKUlvE2_clEvEUlllE_EEEEvS5_RKT_EUliE_EEviT1_)
        /*0a70*/ 	.word	0x00000018


	//----- nvinfo : EIATTR_FRAME_SIZE
	.align		4
.L_493:
        /*0a74*/ 	.byte	0x04, 0x11
        /*0a76*/ 	.short	(.L_495 - .L_494)
	.align		4
.L_494:
        /*0a78*/ 	.word	index@($__internal_65_$__cuda_sm20_rem_s64)
        /*0a7c*/ 	.word	0x00000000


	//----- nvinfo : EIATTR_FRAME_SIZE
	.align		4
.L_495:
        /*0a80*/ 	.byte	0x04, 0x11
        /*0a82*/ 	.short	(.L_497 - .L_496)
	.align		4
.L_496:
        /*0a84*/ 	.word	index@(_ZN2at6native18elementwise_kernelILi128ELi2EZNS0_22gpu_kernel_impl_nocastINS0_13BinaryFunctorIlllZZZNS0_21remainder_kernel_cudaERNS_18TensorIteratorBaseEENKUlvE_clEvENKUlvE2_clEvEUlllE_EEEEvS5_RKT_EUliE_EEviT1_)
        /*0a88*/ 	.word	0x00000000


	//----- nvinfo : EIATTR_REGCOUNT
	.align		4
.L_497:
        /*0a8c*/ 	.byte	0x04, 0x2f
        /*0a8e*/ 	.short	(.L_499 - .L_498)
	.align		4
.L_498:
        /*0a90*/ 	.word	index@(_ZN2at6native27unrolled_elementwise_kernelINS0_13BinaryFunctorIlllZZZNS0_21remainder_kernel_cudaERNS_18TensorIteratorBaseEENKUlvE_clEvENKUlvE2_clEvEUlllE_EESt5arrayIPcLm3EELi4E23TrivialOffsetCalculatorILi2EjESC_ILi1EjENS0_6memory12LoadWithCastILi2EEENSF_13StoreWithCastILi1EEEEEviT_T0_T2_T3_T4_T5_)
        /*0a94*/ 	.word	0x00000028


	//----- nvinfo : EIATTR_FRAME_SIZE
	.align		4
.L_499:
        /*0a98*/ 	.byte	0x04, 0x11
        /*0a9a*/ 	.short	(.L_501 - .L_500)
	.align		4
.L_500:
        /*0a9c*/ 	.word	index@($__internal_64_$__cuda_sm20_rem_s64)
        /*0aa0*/ 	.word	0x00000000


	//----- nvinfo : EIATTR_FRAME_SIZE
	.align		4
.L_501:
        /*0aa4*/ 	.byte	0x04, 0x11
        /*0aa6*/ 	.short	(.L_503 - .L_502)
	.align		4
.L_502:
        /*0aa8*/ 	.word	index@(_ZN2at6native27unrolled_elementwise_kernelINS0_13BinaryFunctorIlllZZZNS0_21remainder_kernel_cudaERNS_18TensorIteratorBaseEENKUlvE_clEvENKUlvE2_clEvEUlllE_EESt5arrayIPcLm3EELi4E23TrivialOffsetCalculatorILi2EjESC_ILi1EjENS0_6memory12LoadWithCastILi2EEENSF_13StoreWithCastILi1EEEEEviT_T0_T2_T3_T4_T5_)
        /*0aac*/ 	.word	0x00000000


	//----- nvinfo : EIATTR_REGCOUNT
	.align		4
.L_503:
        /*0ab0*/ 	.byte	0x04, 0x2f
        /*0ab2*/ 	.short	(.L_505 - .L_504)
	.align		4
.L_504:
        /*0ab4*/ 	.word	index@(_ZN2at6native18elementwise_kernelILi128ELi4EZNS0_15gpu_kernel_implINS0_13BinaryFunctorIlllZZZNS0_21remainder_kernel_cudaERNS_18TensorIteratorBaseEENKUlvE_clEvENKUlvE2_clEvEUlllE_EEEEvS5_RKT_EUliE_EEviT1_)
        /*0ab8*/ 	.word	0x00000022


	//----- nvinfo : EIATTR_FRAME_SIZE
	.align		4
.L_505:
        /*0abc*/ 	.byte	0x04, 0x11
        /*0abe*/ 	.short	(.L_507 - .L_506)
	.align		4
.L_506:
        /*0ac0*/ 	.word	index@($__internal_63_$__cuda_sm20_rem_s64)
        /*0ac4*/ 	.word	0x00000000


	//----- nvinfo : EIATTR_FRAME_SIZE
	.align		4
.L_507:
        /*0ac8*/ 	.byte	0x04, 0x11
        /*0aca*/ 	.short	(.L_509 - .L_508)
	.align		4
.L_508:
        /*0acc*/ 	.word	index@(_ZN2at6native18elementwise_kernelILi128ELi4EZNS0_15gpu_kernel_implINS0_13BinaryFunctorIlllZZZNS0_21remainder_kernel_cudaERNS_18TensorIteratorBaseEENKUlvE_clEvENKUlvE2_clEvEUlllE_EEEEvS5_RKT_EUliE_EEviT1_)
        /*0ad0*/ 	.word	0x00000000


	//----- nvinfo : EIATTR_REGCOUNT
	.align		4
.L_509:
        /*0ad4*/ 	.byte	0x04, 0x2f
        /*0ad6*/ 	.short	(.L_511 - .L_510)
	.align		4
.L_510:
        /*0ad8*/ 	.word	index@(_ZN2at6native29vectorized_elementwise_kernelILi8ENS0_13AUnaryFunctorIsssZZZNS0_21remainder_kernel_cudaERNS_18TensorIteratorBaseEENKUlvE_clEvENKUlvE3_clEvEUlssE_EESt5arrayIPcLm2EEEEviT0_T1_)
        /*0adc*/ 	.word	0x00000020


	//----- nvinfo : EIATTR_FRAME_SIZE
	.align		4
.L_511:
        /*0ae0*/ 	.byte	0x04, 0x11
        /*0ae2*/ 	.short	(.L_513 - .L_512)
	.align		4
.L_512:
        /*0ae4*/ 	.word	index@(_ZN2at6native29vectorized_elementwise_kernelILi8ENS0_13AUnaryFunctorIsssZZZNS0_21remainder_kernel_cudaERNS_18TensorIteratorBaseEENKUlvE_clEvENKUlvE3_clEvEUlssE_EESt5arrayIPcLm2EEEEviT0_T1_)
        /*0ae8*/ 	.word	0x00000000


	//----- nvinfo : EIATTR_REGCOUNT
	.align		4
.L_513:
        /*0aec*/ 	.byte	0x04, 0x2f
        /*0aee*/ 	.short	(.L_515 - .L_514)
	.align		4
.L_514:
        /*0af0*/ 	.word	index@(_ZN2at6native29vectorized_elementwise_kernelILi4ENS0_13AUnaryFunctorIsssZZZNS0_21remainder_kernel_cudaERNS_18TensorIteratorBaseEENKUlvE_clEvENKUlvE3_clEvEUlssE_EESt5arrayIPcLm2EEEEviT0_T1_)
        /*0af4*/ 	.word	0x00000020


	//----- nvinfo : EIATTR_FRAME_SIZE
	.align		4
.L_515:
        /*0af8*/ 	.byte	0x04, 0x11
        /*0afa*/ 	.short	(.L_517 - .L_516)
	.align		4
.L_516:
        /*0afc*/ 	.word	index@(_ZN2at6native29vectorized_elementwise_kernelILi4ENS0_13AUnaryFunctorIsssZZZNS0_21remainder_kernel_cudaERNS_18TensorIteratorBaseEENKUlvE_clEvENKUlvE3_clEvEUlssE_EESt5arrayIPcLm2EEEEviT0_T1_)
        /*0b00*/ 	.word	0x00000000


	//----- nvinfo : EIATTR_REGCOUNT
	.align		4
.L_517:
        /*0b04*/ 	.byte	0x04, 0x2f
        /*0b06*/ 	.short	(.L_519 - .L_518)
	.align		4
.L_518:
        /*0b08*/ 	.word	index@(_ZN2at6native29vectorized_elementwise_kernelILi2ENS0_13AUnaryFunctorIsssZZZNS0_21remainder_kernel_cudaERNS_18TensorIteratorBaseEENKUlvE_clEvENKUlvE3_clEvEUlssE_EESt5arrayIPcLm2EEEEviT0_T1_)
        /*0b0c*/ 	.word	0x00000020


	//----- nvinfo : EIATTR_FRAME_SIZE
	.align		4
.L_519:
        /*0b10*/ 	.byte	0x04, 0x11
        /*0b12*/ 	.short	(.L_521 - .L_520)
	.align		4
.L_520:
        /*0b14*/ 	.word	index@(_ZN2at6native29vectorized_elementwise_kernelILi2ENS0_13AUnaryFunctorIsssZZZNS0_21remainder_kernel_cudaERNS_18TensorIteratorBaseEENKUlvE_clEvENKUlvE3_clEvEUlssE_EESt5arrayIPcLm2EEEEviT0_T1_)
        /*0b18*/ 	.word	0x00000000


	//----- nvinfo : EIATTR_REGCOUNT
	.align		4
.L_521:
        /*0b1c*/ 	.byte	0x04, 0x2f
        /*0b1e*/ 	.short	(.L_523 - .L_522)
	.align		4
.L_522:
        /*0b20*/ 	.word	index@(_ZN2at6native27unrolled_elementwise_kernelINS0_13AUnaryFunctorIsssZZZNS0_21remainder_kernel_cudaERNS_18TensorIteratorBaseEENKUlvE_clEvENKUlvE3_clEvEUlssE_EESt5arrayIPcLm2EELi4E23TrivialOffsetCalculatorILi1EjESD_NS0_6memory15LoadWithoutCastENSE_16StoreWithoutCastEEEviT_T0_T2_T3_T4_T5_)
        /*0b24*/ 	.word	0x00000017


	//----- nvinfo : EIATTR_FRAME_SIZE
	.align		4
.L_523:
        /*0b28*/ 	.byte	0x04, 0x11
        /*0b2a*/ 	.short	(.L_525 - .L_524)
	.align		4
.L_524:
        /*0b2c*/ 	.word	index@(_ZN2at6native27unrolled_elementwise_kernelINS0_13AUnaryFunctorIsssZZZNS0_21remainder_kernel_cudaERNS_18TensorIteratorBaseEENKUlvE_clEvENKUlvE3_clEvEUlssE_EESt5arrayIPcLm2EELi4E23TrivialOffsetCalculatorILi1EjESD_NS0_6memory15LoadWithoutCastENSE_16StoreWithoutCastEEEviT_T0_T2_T3_T4_T5_)
        /*0b30*/ 	.word	0x00000000


	//----- nvinfo : EIATTR_REGCOUNT
	.align		4
.L_525:
        /*0b34*/ 	.byte	0x04, 0x2f
        /*0b36*/ 	.short	(.L_527 - .L_526)
	.align		4
.L_526:
        /*0b38*/ 	.word	index@(_ZN2at6native18elementwise_kernelILi128ELi4EZNS0_22gpu_kernel_impl_nocastINS0_13AUnaryFunctorIsssZZZNS0_21remainder_kernel_cudaERNS_18TensorIteratorBaseEENKUlvE_clEvENKUlvE3_clEvEUlssE_EEEEvS5_RKT_EUliE_EEviT1_)
        /*0b3c*/ 	.word	0x00000014


	//----- nvinfo : EIATTR_FRAME_SIZE
	.align		4
.L_527:
        /*0b40*/ 	.byte	0x04, 0x11
        /*0b42*/ 	.short	(.L_529 - .L_528)
	.align		4
.L_528:
        /*0b44*/ 	.word	index@(_ZN2at6native18elementwise_kernelILi128ELi4EZNS0_22gpu_kernel_impl_nocastINS0_13AUnaryFunctorIsssZZZNS0_21remainder_kernel_cudaERNS_18TensorIteratorBaseEENKUlvE_clEvENKUlvE3_clEvEUlssE_EEEEvS5_RKT_EUliE_EEviT1_)
        /*0b48*/ 	.word	0x00000000


	//----- nvinfo : EIATTR_REGCOUNT
	.align		4
.L_529:
        /*0b4c*/ 	.byte	0x04, 0x2f
        /*0b4e*/ 	.short	(.L_531 - .L_530)
	.align		4
.L_530:
        /*0b50*/ 	.word	index@(_ZN2at6native27unrolled_elementwise_kernelINS0_13AUnaryFunctorIsssZZZNS0_21remainder_kernel_cudaERNS_18TensorIteratorBaseEENKUlvE_clEvENKUlvE3_clEvEUlssE_EESt5arrayIPcLm2EELi4E23TrivialOffsetCalculatorILi1EjESD_NS0_6memory12LoadWithCastILi1EEENSE_13StoreWithCastILi1EEEEEviT_T0_T2_T3_T4_T5_)
        /*0b54*/ 	.word	0x0000001c


	//----- nvinfo : EIATTR_FRAME_SIZE
	.align		4
.L_531:
        /*0b58*/ 	.byte	0x04, 0x11
        /*0b5a*/ 	.short	(.L_533 - .L_532)
	.align		4
.L_532:
        /*0b5c*/ 	.word	index@(_ZN2at6native27unrolled_elementwise_kernelINS0_13AUnaryFunctorIsssZZZNS0_21remainder_kernel_cudaERNS_18TensorIteratorBaseEENKUlvE_clEvENKUlvE3_clEvEUlssE_EESt5arrayIPcLm2EELi4E23TrivialOffsetCalculatorILi1EjESD_NS0_6memory12LoadWithCastILi1EEENSE_13StoreWithCastILi1EEEEEviT_T0_T2_T3_T4_T5_)
        /*0b60*/ 	.word	0x00000000


	//----- nvinfo : EIATTR_REGCOUNT
	.align		4
.L_533:
        /*0b64*/ 	.byte	0x04, 0x2f
        /*0b66*/ 	.short	(.L_535 - .L_534)
	.align		4
.L_534:
        /*0b68*/ 	.word	index@(_ZN2at6native18elementwise_kernelILi128ELi4EZNS0_15gpu_kernel_implINS0_13AUnaryFunctorIsssZZZNS0_21remainder_kernel_cudaERNS_18TensorIteratorBaseEENKUlvE_clEvENKUlvE3_clEvEUlssE_EEEEvS5_RKT_EUliE_EEviT1_)
        /*0b6c*/ 	.word	0x00000018


	//----- nvinfo : EIATTR_FRAME_SIZE
	.align		4
.L_535:
        /*0b70*/ 	.byte	0x04, 0x11
        /*0b72*/ 	.short	(.L_537 - .L_536)
	.align		4
.L_536:
        /*0b74*/ 	.word	index@(_ZN2at6native18elementwise_kernelILi128ELi4EZNS0_15gpu_kernel_implINS0_13AUnaryFunctorIsssZZZNS0_21remainder_kernel_cudaERNS_18TensorIteratorBaseEENKUlvE_clEvENKUlvE3_clEvEUlssE_EEEEvS5_RKT_EUliE_EEviT1_)
        /*0b78*/ 	.word	0x00000000


	//----- nvinfo : EIATTR_REGCOUNT
	.align		4
.L_537:
        /*0b7c*/ 	.byte	0x04, 0x2f
        /*0b7e*/ 	.short	(.L_539 - .L_538)
	.align		4
.L_538:
        /*0b80*/ 	.word	index@(_ZN2at6native29vectorized_elementwise_kernelILi8ENS0_13BUnaryFunctorIsssZZZNS0_21remainder_kernel_cudaERNS_18TensorIteratorBaseEENKUlvE_clEvENKUlvE3_clEvEUlssE_EESt5arrayIPcLm2EEEEviT0_T1_)
        /*0b84*/ 	.word	0x0000001f


	//----- nvinfo : EIATTR_FRAME_SIZE
	.align		4
.L_539:
        /*0b88*/ 	.byte	0x04, 0x11
        /*0b8a*/ 	.short	(.L_541 - .L_540)
	.align		4
.L_540:
        /*0b8c*/ 	.word	index@(_ZN2at6native29vectorized_elementwise_kernelILi8ENS0_13BUnaryFunctorIsssZZZNS0_21remainder_kernel_cudaERNS_18TensorIteratorBaseEENKUlvE_clEvENKUlvE3_clEvEUlssE_EESt5arrayIPcLm2EEEEviT0_T1_)
        /*0b90*/ 	.word	0x00000000


	//----- nvinfo : EIATTR_REGCOUNT
	.align		4
.L_541:
        /*0b94*/ 	.byte	0x04, 0x2f
        /*0b96*/ 	.short	(.L_543 - .L_542)
	.align		4
.L_542:
        /*0b98*/ 	.word	index@(_ZN2at6native29vectorized_elementwise_kernelILi4ENS0_13BUnaryFunctorIsssZZZNS0_21remainder_kernel_cudaERNS_18TensorIteratorBaseEENKUlvE_clEvENKUlvE3_clEvEUlssE_EESt5arrayIPcLm2EEEEviT0_T1_)
        /*0b9c*/ 	.word	0x0000001e


	//----- nvinfo : EIATTR_FRAME_SIZE
	.align		4
.L_543:
        /*0ba0*/ 	.byte	0x04, 0x11
        /*0ba2*/ 	.short	(.L_545 - .L_544)
	.align		4
.L_544:
        /*0ba4*/ 	.word	index@(_ZN2at6native29vectorized_elementwise_kernelILi4ENS0_13BUnaryFunctorIsssZZZNS0_21remainder_kernel_cudaERNS_18TensorIteratorBaseEENKUlvE_clEvENKUlvE3_clEvEUlssE_EESt5arrayIPcLm2EEEEviT0_T1_)
        /*0ba8*/ 	.word	0x00000000


	//----- nvinfo : EIATTR_REGCOUNT
	.align		4
.L_545:
        /*0bac*/ 	.byte	0x04, 0x2f
        /*0bae*/ 	.short	(.L_547 - .L_546)
	.align		4
.L_546:
        /*0bb0*/ 	.word	index@(_ZN2at6native29vectorized_elementwise_kernelILi2ENS0_13BUnaryFunctorIsssZZZNS0_21remainder_kernel_cudaERNS_18TensorIteratorBaseEENKUlvE_clEvENKUlvE3_clEvEUlssE_EESt5arrayIPcLm2EEEEviT0_T1_)
        /*0bb4*/ 	.word	0x0000001e


	//----- nvinfo : EIATTR_FRAME_SIZE
	.align		4
.L_547:
        /*0bb8*/ 	.byte	0x04, 0x11
        /*0bba*/ 	.short	(.L_549 - .L_548)
	.align		4
.L_548:
        /*0bbc*/ 	.word	index@(_ZN2at6native29vectorized_elementwise_kernelILi2ENS0_13BUnaryFunctorIsssZZZNS0_21remainder_kernel_cudaERNS_18TensorIteratorBaseEENKUlvE_clEvENKUlvE3_clEvEUlssE_EESt5arrayIPcLm2EEEEviT0_T1_)
        /*0bc0*/ 	.word	0x00000000


	//----- nvinfo : EIATTR_REGCOUNT
	.align		4
.L_549:
        /*0bc4*/ 	.byte	0x04, 0x2f
        /*0bc6*/ 	.short	(.L_551 - .L_550)
	.align		4
.L_550:
        /*0bc8*/ 	.word	index@(_ZN2at6native27unrolled_elementwise_kernelINS0_13BUnaryFunctorIsssZZZNS0_21remainder_kernel_cudaERNS_18TensorIteratorBaseEENKUlvE_clEvENKUlvE3_clEvEUlssE_EESt5arrayIPcLm2EELi4E23TrivialOffsetCalculatorILi1EjESD_NS0_6memory15LoadWithoutCastENSE_16StoreWithoutCastEEEviT_T0_T2_T3_T4_T5_)
        /*0bcc*/ 	.word	0x00000019


	//----- nvinfo : EIATTR_FRAME_SIZE
	.align		4
.L_551:
        /*0bd0*/ 	.byte	0x04, 0x11
        /*0bd2*/ 	.short	(.L_553 - .L_552)
	.align		4
.L_552:
        /*0bd4*/ 	.word	index@(_ZN2at6native27unrolled_elementwise_kernelINS0_13BUnaryFunctorIsssZZZNS0_21remainder_kernel_cudaERNS_18TensorIteratorBaseEENKUlvE_clEvENKUlvE3_clEvEUlssE_EESt5arrayIPcLm2EELi4E23TrivialOffsetCalculatorILi1EjESD_NS0_6memory15LoadWithoutCastENSE_16StoreWithoutCastEEEviT_T0_T2_T3_T4_T5_)
        /*0bd8*/ 	.word	0x00000000


	//----- nvinfo : EIATTR_REGCOUNT
	.align		4
.L_553:
        /*0bdc*/ 	.byte	0x04, 0x2f
        /*0bde*/ 	.short	(.L_555 - .L_554)
	.align		4
.L_554:
        /*0be0*/ 	.word	index@(_ZN2at6native18elementwise_kernelILi128ELi4EZNS0_22gpu_kernel_impl_nocastINS0_13BUnaryFunctorIsssZZZNS0_21remainder_kernel_cudaERNS_18TensorIteratorBaseEENKUlvE_clEvENKUlvE3_clEvEUlssE_EEEEvS5_RKT_EUliE_EEviT1_)
        /*0be4*/ 	.word	0x00000014


	//----- nvinfo : EIATTR_FRAME_SIZE
	.align		4
.L_555:
        /*0be8*/ 	.byte	0x04, 0x11
        /*0bea*/ 	.short	(.L_557 - .L_556)
	.align		4
.L_556:
        /*0bec*/ 	.word	index@(_ZN2at6native18elementwise_kernelILi128ELi4EZNS0_22gpu_kernel_impl_nocastINS0_13BUnaryFunctorIsssZZZNS0_21remainder_kernel_cudaERNS_18TensorIteratorBaseEENKUlvE_clEvENKUlvE3_clEvEUlssE_EEEEvS5_RKT_EUliE_EEviT1_)
        /*0bf0*/ 	.word	0x00000000


	//----- nvinfo : EIATTR_REGCOUNT
	.align		4
.L_557:
        /*0bf4*/ 	.byte	0x04, 0x2f
        /*0bf6*/ 	.short	(.L_559 - .L_558)
	.align		4
.L_558:
        /*0bf8*/ 	.word	index@(_ZN2at6native27unrolled_elementwise_kernelINS0_13BUnaryFunctorIsssZZZNS0_21remainder_kernel_cudaERNS_18TensorIteratorBaseEENKUlvE_clEvENKUlvE3_clEvEUlssE_EESt5arrayIPcLm2EELi4E23TrivialOffsetCalculatorILi1EjESD_NS0_6memory12LoadWithCastILi1EEENSE_13StoreWithCastILi1EEEEEviT_T0_T2_T3_T4_T5_)
        /*0bfc*/ 	.word	0x0000001c


	//----- nvinfo : EIATTR_FRAME_SIZE
	.align		4
.L_559:
        /*0c00*/ 	.byte	0x04, 0x11
        /*0c02*/ 	.short	(.L_561 - .L_560)
	.align		4
.L_560:
        /*0c04*/ 	.word	index@(_ZN2at6native27unrolled_elementwise_kernelINS0_13BUnaryFunctorIsssZZZNS0_21remainder_kernel_cudaERNS_18TensorIteratorBaseEENKUlvE_clEvENKUlvE3_clEvEUlssE_EESt5arrayIPcLm2EELi4E23TrivialOffsetCalculatorILi1EjESD_NS0_6memory12LoadWithCastILi1EEENSE_13StoreWithCastILi1EEEEEviT_T0_T2_T3_T4_T5_)
        /*0c08*/ 	.word	0x00000000


	//----- nvinfo : EIATTR_REGCOUNT
	.align		4
.L_561:
        /*0c0c*/ 	.byte	0x04, 0x2f
        /*0c0e*/ 	.short	(.L_563 - .L_562)
	.align		4
.L_562:
        /*0c10*/ 	.word	index@(_ZN2at6native18elementwise_kernelILi128ELi4EZNS0_15gpu_kernel_implINS0_13BUnaryFunctorIsssZZZNS0_21remainder_kernel_cudaERNS_18TensorIteratorBaseEENKUlvE_clEvENKUlvE3_clEvEUlssE_EEEEvS5_RKT_EUliE_EEviT1_)
        /*0c14*/ 	.word	0x00000018


	//----- nvinfo : EIATTR_FRAME_SIZE
	.align		4
.L_563:
        /*0c18*/ 	.byte	0x04, 0x11
        /*0c1a*/ 	.short	(.L_565 - .L_564)
	.align		4
.L_564:
        /*0c1c*/ 	.word	index@(_ZN2at6native18elementwise_kernelILi128ELi4EZNS0_15gpu_kernel_implINS0_13BUnaryFunctorIsssZZZNS0_21remainder_kernel_cudaERNS_18TensorIteratorBaseEENKUlvE_clEvENKUlvE3_clEvEUlssE_EEEEvS5_RKT_EUliE_EEviT1_)
        /*0c20*/ 	.word	0x00000000


	//----- nvinfo : EIATTR_REGCOUNT
	.align		4
.L_565:
        /*0c24*/ 	.byte	0x04, 0x2f
        /*0c26*/ 	.short	(.L_567 - .L_566)
	.align		4
.L_566:
        /*0c28*/ 	.word	index@(_ZN2at6native29vectorized_elementwise_kernelILi8ENS0_13BinaryFunctorIsssZZZNS0_21remainder_kernel_cudaERNS_18TensorIteratorBaseEENKUlvE_clEvENKUlvE3_clEvEUlssE_EESt5arrayIPcLm3EEEEviT0_T1_)
        /*0c2c*/ 	.word	0x00000020


	//----- nvinfo : EIATTR_FRAME_SIZE
	.align		4
.L_567:
        /*0c30*/ 	.byte	0x04, 0x11
        /*0c32*/ 	.short	(.L_569 - .L_568)
	.align		4
.L_568:
        /*0c34*/ 	.word	index@(_ZN2at6native29vectorized_elementwise_kernelILi8ENS0_13BinaryFunctorIsssZZZNS0_21remainder_kernel_cudaERNS_18TensorIteratorBaseEENKUlvE_clEvENKUlvE3_clEvEUlssE_EESt5arrayIPcLm3EEEEviT0_T1_)
        /*0c38*/ 	.word	0x00000000


	//----- nvinfo : EIATTR_REGCOUNT
	.align		4
.L_569:
        /*0c3c*/ 	.byte	0x04, 0x2f
        /*0c3e*/ 	.short	(.L_571 - .L_570)
	.align		4
.L_570:
        /*0c40*/ 	.word	index@(_ZN2at6native29vectorized_elementwise_kernelILi4ENS0_13BinaryFunctorIsssZZZNS0_21remainder_kernel_cudaERNS_18TensorIteratorBaseEENKUlvE_clEvENKUlvE3_clEvEUlssE_EESt5arrayIPcLm3EEEEviT0_T1_)
        /*0c44*/ 	.word	0x0000001f


	//----- nvinfo : EIATTR_FRAME_SIZE
	.align		4
.L_571:
        /*0c48*/ 	.byte	0x04, 0x11
        /*0c4a*/ 	.short	(.L_573 - .L_572)
	.align		4
.L_572:
        /*0c4c*/ 	.word	index@(_ZN2at6native29vectorized_elementwise_kernelILi4ENS0_13BinaryFunctorIsssZZZNS0_21remainder_kernel_cudaERNS_18TensorIteratorBaseEENKUlvE_clEvENKUlvE3_clEvEUlssE_EESt5arrayIPcLm3EEEEviT0_T1_)
        /*0c50*/ 	.word	0x00000000


	//----- nvinfo : EIATTR_REGCOUNT
	.align		4
.L_573:
        /*0c54*/ 	.byte	0x04, 0x2f
        /*0c56*/ 	.short	(.L_575 - .L_574)
	.align		4
.L_574:
        /*0c58*/ 	.word	index@(_ZN2at6native29vectorized_elementwise_kernelILi2ENS0_13BinaryFunctorIsssZZZNS0_21remainder_kernel_cudaERNS_18TensorIteratorBaseEENKUlvE_clEvENKUlvE3_clEvEUlssE_EESt5arrayIPcLm3EEEEviT0_T1_)
        /*0c5c*/ 	.word	0x00000020


	//----- nvinfo : EIATTR_FRAME_SIZE
	.align		4
.L_575:
        /*0c60*/ 	.byte	0x04, 0x11
        /*0c62*/ 	.short	(.L_577 - .L_576)
	.align		4
.L_576:
        /*0c64*/ 	.word	index@(_ZN2at6native29vectorized_elementwise_kernelILi2ENS0_13BinaryFunctorIsssZZZNS0_21remainder_kernel_cudaERNS_18TensorIteratorBaseEENKUlvE_clEvENKUlvE3_clEvEUlssE_EESt5arrayIPcLm3EEEEviT0_T1_)
        /*0c68*/ 	.word	0x00000000


	//----- nvinfo : EIATTR_REGCOUNT
	.align		4
.L_577:
        /*0c6c*/ 	.byte	0x04, 0x2f
        /*0c6e*/ 	.short	(.L_579 - .L_578)
	.align		4
.L_578:
        /*0c70*/ 	.word	index@(_ZN2at6native27unrolled_elementwise_kernelINS0_13BinaryFunctorIsssZZZNS0_21remainder_kernel_cudaERNS_18TensorIteratorBaseEENKUlvE_clEvENKUlvE3_clEvEUlssE_EESt5arrayIPcLm3EELi4E23TrivialOffsetCalculatorILi2EjESC_ILi1EjENS0_6memory15LoadWithoutCastENSF_16StoreWithoutCastEEEviT_T0_T2_T3_T4_T5_)
        /*0c74*/ 	.word	0x0000001c


	//----- nvinfo : EIATTR_FRAME_SIZE
	.align		4
.L_579:
        /*0c78*/ 	.byte	0x04, 0x11
        /*0c7a*/ 	.short	(.L_581 - .L_580)
	.align		4
.L_580:
        /*0c7c*/ 	.word	index@(_ZN2at6native27unrolled_elementwise_kernelINS0_13BinaryFunctorIsssZZZNS0_21remainder_kernel_cudaERNS_18TensorIteratorBaseEENKUlvE_clEvENKUlvE3_clEvEUlssE_EESt5arrayIPcLm3EELi4E23TrivialOffsetCalculatorILi2EjESC_ILi1EjENS0_6memory15LoadWithoutCastENSF_16StoreWithoutCastEEEviT_T0_T2_T3_T4_T5_)
        /*0c80*/ 	.word	0x00000000


	//----- nvinfo : EIATTR_REGCOUNT
	.align		4
.L_581:
        /*0c84*/ 	.byte	0x04, 0x2f
        /*0c86*/ 	.short	(.L_583 - .L_582)
	.align		4
.L_582:
        /*0c88*/ 	.word	index@(_ZN2at6native18elementwise_kernelILi128ELi4EZNS0_22gpu_kernel_impl_nocastINS0_13BinaryFunctorIsssZZZNS0_21remainder_kernel_cudaERNS_18TensorIteratorBaseEENKUlvE_clEvENKUlvE3_clEvEUlssE_EEEEvS5_RKT_EUliE_EEviT1_)
        /*0c8c*/ 	.word	0x00000014


	//----- nvinfo : EIATTR_FRAME_SIZE
	.align		4
.L_583:
        /*0c90*/ 	.byte	0x04, 0x11
        /*0c92*/ 	.short	(.L_585 - .L_584)
	.align		4
.L_584:
        /*0c94*/ 	.word	index@(_ZN2at6native18elementwise_kernelILi128ELi4EZNS0_22gpu_kernel_impl_nocastINS0_13BinaryFunctorIsssZZZNS0_21remainder_kernel_cudaERNS_18TensorIteratorBaseEENKUlvE_clEvENKUlvE3_clEvEUlssE_EEEEvS5_RKT_EUliE_EEviT1_)
        /*0c98*/ 	.word	0x00000000


	//----- nvinfo : EIATTR_REGCOUNT
	.align		4
.L_585:
        /*0c9c*/ 	.byte	0x04, 0x2f
        /*0c9e*/ 	.short	(.L_587 - .L_586)
	.align		4
.L_586:
        /*0ca0*/ 	.word	index@(_ZN2at6native27unrolled_elementwise_kernelINS0_13BinaryFunctorIsssZZZNS0_21remainder_kernel_cudaERNS_18TensorIteratorBaseEENKUlvE_clEvENKUlvE3_clEvEUlssE_EESt5arrayIPcLm3EELi4E23TrivialOffsetCalculatorILi2EjESC_ILi1EjENS0_6memory12LoadWithCastILi2EEENSF_13StoreWithCastILi1EEEEEviT_T0_T2_T3_T4_T5_)
        /*0ca4*/ 	.word	0x0000001e


	//----- nvinfo : EIATTR_FRAME_SIZE
	.align		4
.L_587:
        /*0ca8*/ 	.byte	0x04, 0x11
        /*0caa*/ 	.short	(.L_589 - .L_588)
	.align		4
.L_588:
        /*0cac*/ 	.word	index@(_ZN2at6native27unrolled_elementwise_kernelINS0_13BinaryFunctorIsssZZZNS0_21remainder_kernel_cudaERNS_18TensorIteratorBaseEENKUlvE_clEvENKUlvE3_clEvEUlssE_EESt5arrayIPcLm3EELi4E23TrivialOffsetCalculatorILi2EjESC_ILi1EjENS0_6memory12LoadWithCastILi2EEENSF_13StoreWithCastILi1EEEEEviT_T0_T2_T3_T4_T5_)
        /*0cb0*/ 	.word	0x00000000


	//----- nvinfo : EIATTR_REGCOUNT
	.align		4
.L_589:
        /*0cb4*/ 	.byte	0x04, 0x2f
        /*0cb6*/ 	.short	(.L_591 - .L_590)
	.align		4
.L_590:
        /*0cb8*/ 	.word	index@(_ZN2at6native18elementwise_kernelILi128ELi4EZNS0_15gpu_kernel_implINS0_13BinaryFunctorIsssZZZNS0_21remainder_kernel_cudaERNS_18TensorIteratorBaseEENKUlvE_clEvENKUlvE3_clEvEUlssE_EEEEvS5_RKT_EUliE_EEviT1_)
        /*0cbc*/ 	.word	0x00000018


	//----- nvinfo : EIATTR_FRAME_SIZE
	.align		4
.L_591:
        /*0cc0*/ 	.byte	0x04, 0x11
        /*0cc2*/ 	.short	(.L_593 - .L_592)
	.align		4
.L_592:
        /*0cc4*/ 	.word	index@(_ZN2at6native18elementwise_kernelILi128ELi4EZNS0_15gpu_kernel_implINS0_13BinaryFunctorIsssZZZNS0_21remainder_kernel_cudaERNS_18TensorIteratorBaseEENKUlvE_clEvENKUlvE3_clEvEUlssE_EEEEvS5_RKT_EUliE_EEviT1_)
        /*0cc8*/ 	.word	0x00000000


	//----- nvinfo : EIATTR_REGCOUNT
	.align		4
.L_593:
        /*0ccc*/ 	.byte	0x04, 0x2f
        /*0cce*/ 	.short	(.L_595 - .L_594)
	.align		4
.L_594:
        /*0cd0*/ 	.word	index@(_ZN2at6native29vectorized_elementwise_kernelILi8ENS0_13AUnaryFunctorIdddZZZNS0_21remainder_kernel_cudaERNS_18TensorIteratorBaseEENKUlvE0_clEvENKUlvE_clEvEUlddE_EESt5arrayIPcLm2EEEEviT0_T1_)
        /*0cd4*/ 	.word	0x0000002c


	//----- nvinfo : EIATTR_FRAME_SIZE
	.align		4
.L_595:
        /*0cd8*/ 	.byte	0x04, 0x11
        /*0cda*/ 	.short	(.L_597 - .L_596)
	.align		4
.L_596:
        /*0cdc*/ 	.word	index@(_ZN2at6native29vectorized_elementwise_kernelILi8ENS0_13AUnaryFunctorIdddZZZNS0_21remainder_kernel_cudaERNS_18TensorIteratorBaseEENKUlvE0_clEvENKUlvE_clEvEUlddE_EESt5arrayIPcLm2EEEEviT0_T1_)
        /*0ce0*/ 	.word	0x00000000


	//----- nvinfo : EIATTR_REGCOUNT
	.align		4
.L_597:
        /*0ce4*/ 	.byte	0x04, 0x2f
        /*0ce6*/ 	.short	(.L_599 - .L_598)
	.align		4
.L_598:
        /*0ce8*/ 	.word	index@(_ZN2at6native29vectorized_elementwise_kernelILi4ENS0_13AUnaryFunctorIdddZZZNS0_21remainder_kernel_cudaERNS_18TensorIteratorBaseEENKUlvE0_clEvENKUlvE_clEvEUlddE_EESt5arrayIPcLm2EEEEviT0_T1_)
        /*0cec*/ 	.word	0x0000002c


	//----- nvinfo : EIATTR_FRAME_SIZE
	.align		4
.L_599:
        /*0cf0*/ 	.byte	0x04, 0x11
        /*0cf2*/ 	.short	(.L_601 - .L_600)
	.align		4
.L_600:
        /*0cf4*/ 	.word	index@(_ZN2at6native29vectorized_elementwise_kernelILi4ENS0_13AUnaryFunctorIdddZZZNS0_21remainder_kernel_cudaERNS_18TensorIteratorBaseEENKUlvE0_clEvENKUlvE_clEvEUlddE_EESt5arrayIPcLm2EEEEviT0_T1_)
        /*0cf8*/ 	.word	0x00000000


	//----- nvinfo : EIATTR_REGCOUNT
	.align		4
.L_601:
        /*0cfc*/ 	.byte	0x04, 0x2f
        /*0cfe*/ 	.short	(.L_603 - .L_602)
	.align		4
.L_602:
        /*0d00*/ 	.word	index@(_ZN2at6native29vectorized_elementwise_kernelILi2ENS0_13AUnaryFunctorIdddZZZNS0_21remainder_kernel_cudaERNS_18TensorIteratorBaseEENKUlvE0_clEvENKUlvE_clEvEUlddE_EESt5arrayIPcLm2EEEEviT0_T1_)
        /*0d04*/ 	.word	0x0000002c


	//----- nvinfo : EIATTR_FRAME_SIZE
	.align		4
.L_603:
        /*0d08*/ 	.byte	0x04, 0x11
        /*0d0a*/ 	.short	(.L_605 - .L_604)
	.align		4
.L_604:
        /*0d0c*/ 	.word	index@(_ZN2at6native29vectorized_elementwise_kernelILi2ENS0_13AUnaryFunctorIdddZZZNS0_21remainder_kernel_cudaERNS_18TensorIteratorBaseEENKUlvE0_clEvENKUlvE_clEvEUlddE_EESt5arrayIPcLm2EEEEviT0_T1_)
        /*0d10*/ 	.word	0x00000000


	//----- nvinfo : EIATTR_REGCOUNT
	.align		4
.L_605:
        /*0d14*/ 	.byte	0x04, 0x2f
        /*0d16*/ 	.short	(.L_607 - .L_606)
	.align		4
.L_606:
        /*0d18*/ 	.word	index@(_ZN2at6native27unrolled_elementwise_kernelINS0_13AUnaryFunctorIdddZZZNS0_21remainder_kernel_cudaERNS_18TensorIteratorBaseEENKUlvE0_clEvENKUlvE_clEvEUlddE_EESt5arrayIPcLm2EELi4E23TrivialOffsetCalculatorILi1EjESD_NS0_6memory15LoadWithoutCastENSE_16StoreWithoutCastEEEviT_T0_T2_T3_T4_T5_)
        /*0d1c*/ 	.word	0x0000001a


	//----- nvinfo : EIATTR_FRAME_SIZE
	.align		4
.L_607:
        /*0d20*/ 	.byte	0x04, 0x11
        /*0d22*/ 	.short	(.L_609 - .L_608)
	.align		4
.L_608:
        /*0d24*/ 	.word	index@(_ZN2at6native27unrolled_elementwise_kernelINS0_13AUnaryFunctorIdddZZZNS0_21remainder_kernel_cudaERNS_18TensorIteratorBaseEENKUlvE0_clEvENKUlvE_clEvEUlddE_EESt5arrayIPcLm2EELi4E23TrivialOffsetCalculatorILi1EjESD_NS0_6memory15LoadWithoutCastENSE_16StoreWithoutCastEEEviT_T0_T2_T3_T4_T5_)
        /*0d28*/ 	.word	0x00000000


	//----- nvinfo : EIATTR_REGCOUNT
	.align		4
.L_609:
        /*0d2c*/ 	.byte	0x04, 0x2f
        /*0d2e*/ 	.short	(.L_611 - .L_610)
	.align		4
.L_610:
        /*0d30*/ 	.word	index@(_ZN2at6native18elementwise_kernelILi128ELi2EZNS0_22gpu_kernel_impl_nocastINS0_13AUnaryFunctorIdddZZZNS0_21remainder_kernel_cudaERNS_18TensorIteratorBaseEENKUlvE0_clEvENKUlvE_clEvEUlddE_EEEEvS5_RKT_EUliE_EEviT1_)
        /*0d34*/ 	.word	0x0000001e


	//----- nvinfo : EIATTR_FRAME_SIZE
	.align		4
.L_611:
        /*0d38*/ 	.byte	0x04, 0x11
        /*0d3a*/ 	.short	(.L_613 - .L_612)
	.align		4
.L_612:
        /*0d3c*/ 	.word	index@(_ZN2at6native18elementwise_kernelILi128ELi2EZNS0_22gpu_kernel_impl_nocastINS0_13AUnaryFunctorIdddZZZNS0_21remainder_kernel_cudaERNS_18TensorIteratorBaseEENKUlvE0_clEvENKUlvE_clEvEUlddE_EEEEvS5_RKT_EUliE_EEviT1_)
        /*0d40*/ 	.word	0x00000000


	//----- nvinfo : EIATTR_REGCOUNT
	.align		4
.L_613:
        /*0d44*/ 	.byte	0x04, 0x2f
        /*0d46*/ 	.short	(.L_615 - .L_614)
	.align		4
.L_614:
        /*0d48*/ 	.word	index@(_ZN2at6native27unrolled_elementwise_kernelINS0_13AUnaryFunctorIdddZZZNS0_21remainder_kernel_cudaERNS_18TensorIteratorBaseEENKUlvE0_clEvENKUlvE_clEvEUlddE_EESt5arrayIPcLm2EELi4E23TrivialOffsetCalculatorILi1EjESD_NS0_6memory12LoadWithCastILi1EEENSE_13StoreWithCastILi1EEEEEviT_T0_T2_T3_T4_T5_)
        /*0d4c*/ 	.word	0x00000024


	//----- nvinfo : EIATTR_FRAME_SIZE
	.align		4
.L_615:
        /*0d50*/ 	.byte	0x04, 0x11
        /*0d52*/ 	.short	(.L_617 - .L_616)
	.align		4
.L_616:
        /*0d54*/ 	.word	index@(_ZN2at6native27unrolled_elementwise_kernelINS0_13AUnaryFunctorIdddZZZNS0_21remainder_kernel_cudaERNS_18TensorIteratorBaseEENKUlvE0_clEvENKUlvE_clEvEUlddE_EESt5arrayIPcLm2EELi4E23TrivialOffsetCalculatorILi1EjESD_NS0_6memory12LoadWithCastILi1EEENSE_13StoreWithCastILi1EEEEEviT_T0_T2_T3_T4_T5_)
        /*0d58*/ 	.word	0x00000000


	//----- nvinfo : EIATTR_REGCOUNT
	.align		4
.L_617:
        /*0d5c*/ 	.byte	0x04, 0x2f
        /*0d5e*/ 	.short	(.L_619 - .L_618)
	.align		4
.L_618:
        /*0d60*/ 	.word	index@(_ZN2at6native18elementwise_kernelILi128ELi4EZNS0_15gpu_kernel_implINS0_13AUnaryFunctorIdddZZZNS0_21remainder_kernel_cudaERNS_18TensorIteratorBaseEENKUlvE0_clEvENKUlvE_clEvEUlddE_EEEEvS5_RKT_EUliE_EEviT1_)
        /*0d64*/ 	.word	0x0000001e


	//----- nvinfo : EIATTR_FRAME_SIZE
	.align		4
.L_619:
        /*0d68*/ 	.byte	0x04, 0x11
        /*0d6a*/ 	.short	(.L_621 - .L_620)
	.align		4
.L_620:
        /*0d6c*/ 	.word	index@(_ZN2at6native18elementwise_kernelILi128ELi4EZNS0_15gpu_kernel_implINS0_13AUnaryFunctorIdddZZZNS0_21remainder_kernel_cudaERNS_18TensorIteratorBaseEENKUlvE0_clEvENKUlvE_clEvEUlddE_EEEEvS5_RKT_EUliE_EEviT1_)
        /*0d70*/ 	.word	0x00000000


	//----- nvinfo : EIATTR_REGCOUNT
	.align		4
.L_621:
        /*0d74*/ 	.byte	0x04, 0x2f
        /*0d76*/ 	.short	(.L_623 - .L_622)
	.align		4
.L_622:
        /*0d78*/ 	.word	index@(_ZN2at6native29vectorized_elementwise_kernelILi8ENS0_13BUnaryFunctorIdddZZZNS0_21remainder_kernel_cudaERNS_18TensorIteratorBaseEENKUlvE0_clEvENKUlvE_clEvEUlddE_EESt5arrayIPcLm2EEEEviT0_T1_)
        /*0d7c*/ 	.word	0x00000028


	//----- nvinfo : EIATTR_FRAME_SIZE
	.align		4
.L_623:
        /*0d80*/ 	.byte	0x04, 0x11
        /*0d82*/ 	.short	(.L_625 - .L_624)
	.align		4
.L_624:
        /*0d84*/ 	.word	index@(_ZN2at6native29vectorized_elementwise_kernelILi8ENS0_13BUnaryFunctorIdddZZZNS0_21remainder_kernel_cudaERNS_18TensorIteratorBaseEENKUlvE0_clEvENKUlvE_clEvEUlddE_EESt5arrayIPcLm2EEEEviT0_T1_)
        /*0d88*/ 	.word	0x00000000


	//----- nvinfo : EIATTR_REGCOUNT
	.align		4
.L_625:
        /*0d8c*/ 	.byte	0x04, 0x2f
        /*0d8e*/ 	.short	(.L_627 - .L_626)
	.align		4
.L_626:
        /*0d90*/ 	.word	index@(_ZN2at6native29vectorized_elementwise_kernelILi4ENS0_13BUnaryFunctorIdddZZZNS0_21remainder_kernel_cudaERNS_18TensorIteratorBaseEENKUlvE0_clEvENKUlvE_clEvEUlddE_EESt5arrayIPcLm2EEEEviT0_T1_)
        /*0d94*/ 	.word	0x00000028


	//----- nvinfo : EIATTR_FRAME_SIZE
	.align		4
.L_627:
        /*0d98*/ 	.byte	0x04, 0x11
        /*0d9a*/ 	.short	(.L_629 - .L_628)
	.align		4
.L_628:
        /*0d9c*/ 	.word	index@(_ZN2at6native29vectorized_elementwise_kernelILi4ENS0_13BUnaryFunctorIdddZZZNS0_21remainder_kernel_cudaERNS_18TensorIteratorBaseEENKUlvE0_clEvENKUlvE_clEvEUlddE_EESt5arrayIPcLm2EEEEviT0_T1_)
        /*0da0*/ 	.word	0x00000000


	//----- nvinfo : EIATTR_REGCOUNT
	.align		4
.L_629:
        /*0da4*/ 	.byte	0x04, 0x2f
        /*0da6*/ 	.short	(.L_631 - .L_630)
	.align		4
.L_630:
        /*0da8*/ 	.word	index@(_ZN2at6native29vectorized_elementwise_kernelILi2ENS0_13BUnaryFunctorIdddZZZNS0_21remainder_kernel_cudaERNS_18TensorIteratorBaseEENKUlvE0_clEvENKUlvE_clEvEUlddE_EESt5arrayIPcLm2EEEEviT0_T1_)
        /*0dac*/ 	.word	0x00000028


	//----- nvinfo : EIATTR_FRAME_SIZE
	.align		4
.L_631:
        /*0db0*/ 	.byte	0x04, 0x11
        /*0db2*/ 	.short	(.L_633 - .L_632)
	.align		4
.L_632:
        /*0db4*/ 	.word	index@(_ZN2at6native29vectorized_elementwise_kernelILi2ENS0_13BUnaryFunctorIdddZZZNS0_21remainder_kernel_cudaERNS_18TensorIteratorBaseEENKUlvE0_clEvENKUlvE_clEvEUlddE_EESt5arrayIPcLm2EEEEviT0_T1_)
        /*0db8*/ 	.word	0x00000000


	//----- nvinfo : EIATTR_REGCOUNT
	.align		4
.L_633:
        /*0dbc*/ 	.byte	0x04, 0x2f
        /*0dbe*/ 	.short	(.L_635 - .L_634)
	.align		4
.L_634:
        /*0dc0*/ 	.word	index@(_ZN2at6native27unrolled_elementwise_kernelINS0_13BUnaryFunctorIdddZZZNS0_21remainder_kernel_cudaERNS_18TensorIteratorBaseEENKUlvE0_clEvENKUlvE_clEvEUlddE_EESt5arrayIPcLm2EELi4E23TrivialOffsetCalculatorILi1EjESD_NS0_6memory15LoadWithoutCastENSE_16StoreWithoutCastEEEviT_T0_T2_T3_T4_T5_)
        /*0dc4*/ 	.word	0x0000001a


	//----- nvinfo : EIATTR_FRAME_SIZE
	.align		4
.L_635:
        /*0dc8*/ 	.byte	0x04, 0x11
        /*0dca*/ 	.short	(.L_637 - .L_636)
	.align		4
.L_636:
        /*0dcc*/ 	.word	index@(_ZN2at6native27unrolled_elementwise_kernelINS0_13BUnaryFunctorIdddZZZNS0_21remainder_kernel_cudaERNS_18TensorIteratorBaseEENKUlvE0_clEvENKUlvE_clEvEUlddE_EESt5arrayIPcLm2EELi4E23TrivialOffsetCalculatorILi1EjESD_NS0_6memory15LoadWithoutCastENSE_16StoreWithoutCastEEEviT_T0_T2_T3_T4_T5_)
        /*0dd0*/ 	.word	0x00000000


	//----- nvinfo : EIATTR_REGCOUNT
	.align		4
.L_637:
        /*0dd4*/ 	.byte	0x04, 0x2f
        /*0dd6*/ 	.short	(.L_639 - .L_638)
	.align		4
.L_638:
        /*0dd8*/ 	.word	index@(_ZN2at6native18elementwise_kernelILi128ELi2EZNS0_22gpu_kernel_impl_nocastINS0_13BUnaryFunctorIdddZZZNS0_21remainder_kernel_cudaERNS_18TensorIteratorBaseEENKUlvE0_clEvENKUlvE_clEvEUlddE_EEEEvS5_RKT_EUliE_EEviT1_)
        /*0ddc*/ 	.word	0x0000001a


	//----- nvinfo : EIATTR_FRAME_SIZE
	.align		4
.L_639:
        /*0de0*/ 	.byte	0x04, 0x11
        /*0de2*/ 	.short	(.L_641 - .L_640)
	.align		4
.L_640:
        /*0de4*/ 	.word	index@(_ZN2at6native18elementwise_kernelILi128ELi2EZNS0_22gpu_kernel_impl_nocastINS0_13BUnaryFunctorIdddZZZNS0_21remainder_kernel_cudaERNS_18TensorIteratorBaseEENKUlvE0_clEvENKUlvE_clEvEUlddE_EEEEvS5_RKT_EUliE_EEviT1_)
        /*0de8*/ 	.word	0x00000000


	//----- nvinfo : EIATTR_REGCOUNT
	.align		4
.L_641:
        /*0dec*/ 	.byte	0x04, 0x2f
        /*0dee*/ 	.short	(.L_643 - .L_642)
	.align		4
.L_642:
        /*0df0*/ 	.word	index@(_ZN2at6native27unrolled_elementwise_kernelINS0_13BUnaryFunctorIdddZZZNS0_21remainder_kernel_cudaERNS_18TensorIteratorBaseEENKUlvE0_clEvENKUlvE_clEvEUlddE_EESt5arrayIPcLm2EELi4E23TrivialOffsetCalculatorILi1EjESD_NS0_6memory12LoadWithCastILi1EEENSE_13StoreWithCastILi1EEEEEviT_T0_T2_T3_T4_T5_)
        /*0df4*/ 	.word	0x00000022


	//----- nvinfo : EIATTR_FRAME_SIZE
	.align		4
.L_643:
        /*0df8*/ 	.byte	0x04, 0x11
        /*0dfa*/ 	.short	(.L_645 - .L_644)
	.align		4
.L_644:
        /*0dfc*/ 	.word	index@(_ZN2at6native27unrolled_elementwise_kernelINS0_13BUnaryFunctorIdddZZZNS0_21remainder_kernel_cudaERNS_18TensorIteratorBaseEENKUlvE0_clEvENKUlvE_clEvEUlddE_EESt5arrayIPcLm2EELi4E23TrivialOffsetCalculatorILi1EjESD_NS0_6memory12LoadWithCastILi1EEENSE_13StoreWithCastILi1EEEEEviT_T0_T2_T3_T4_T5_)
        /*0e00*/ 	.word	0x00000000


	//----- nvinfo : EIATTR_REGCOUNT
	.align		4
.L_645:
        /*0e04*/ 	.byte	0x04, 0x2f
        /*0e06*/ 	.short	(.L_647 - .L_646)
	.align		4
.L_646:
        /*0e08*/ 	.word	index@(_ZN2at6native18elementwise_kernelILi128ELi4EZNS0_15gpu_kernel_implINS0_13BUnaryFunctorIdddZZZNS0_21remainder_kernel_cudaERNS_18TensorIteratorBaseEENKUlvE0_clEvENKUlvE_clEvEUlddE_EEEEvS5_RKT_EUliE_EEviT1_)
        /*0e0c*/ 	.word	0x0000001c


	//----- nvinfo : EIATTR_FRAME_SIZE
	.align		4
.L_647:
        /*0e10*/ 	.byte	0x04, 0x11
        /*0e12*/ 	.short	(.L_649 - .L_648)
	.align		4
.L_648:
        /*0e14*/ 	.word	index@(_ZN2at6native18elementwise_kernelILi128ELi4EZNS0_15gpu_kernel_implINS0_13BUnaryFunctorIdddZZZNS0_21remainder_kernel_cudaERNS_18TensorIteratorBaseEENKUlvE0_clEvENKUlvE_clEvEUlddE_EEEEvS5_RKT_EUliE_EEviT1_)
        /*0e18*/ 	.word	0x00000000


	//----- nvinfo : EIATTR_REGCOUNT
	.align		4
.L_649:
        /*0e1c*/ 	.byte	0x04, 0x2f
        /*0e1e*/ 	.short	(.L_651 - .L_650)
	.align		4
.L_650:
        /*0e20*/ 	.word	index@(_ZN2at6native29vectorized_elementwise_kernelILi8ENS0_13BinaryFunctorIdddZZZNS0_21remainder_kernel_cudaERNS_18TensorIteratorBaseEENKUlvE0_clEvENKUlvE_clEvEUlddE_EESt5arrayIPcLm3EEEEviT0_T1_)
        /*0e24*/ 	.word	0x00000030


	//----- nvinfo : EIATTR_FRAME_SIZE
	.align		4
.L_651:
        /*0e28*/ 	.byte	0x04, 0x11
        /*0e2a*/ 	.short	(.L_653 - .L_652)
	.align		4
.L_652:
        /*0e2c*/ 	.word	index@(_ZN2at6native29vectorized_elementwise_kernelILi8ENS0_13BinaryFunctorIdddZZZNS0_21remainder_kernel_cudaERNS_18TensorIteratorBaseEENKUlvE0_clEvENKUlvE_clEvEUlddE_EESt5arrayIPcLm3EEEEviT0_T1_)
        /*0e30*/ 	.word	0x00000000


	//----- nvinfo : EIATTR_REGCOUNT
	.align		4
.L_653:
        /*0e34*/ 	.byte	0x04, 0x2f
        /*0e36*/ 	.short	(.L_655 - .L_654)
	.align		4
.L_654:
        /*0e38*/ 	.word	index@(_ZN2at6native29vectorized_elementwise_kernelILi4ENS0_13BinaryFunctorIdddZZZNS0_21remainder_kernel_cudaERNS_18TensorIteratorBaseEENKUlvE0_clEvENKUlvE_clEvEUlddE_EESt5arrayIPcLm3EEEEviT0_T1_)
        /*0e3c*/ 	.word	0x00000030


	//----- nvinfo : EIATTR_FRAME_SIZE
	.align		4
.L_655:
        /*0e40*/ 	.byte	0x04, 0x11
        /*0e42*/ 	.short	(.L_657 - .L_656)
	.align		4
.L_656:
        /*0e44*/ 	.word	index@(_ZN2at6native29vectorized_elementwise_kernelILi4ENS0_13BinaryFunctorIdddZZZNS0_21remainder_kernel_cudaERNS_18TensorIteratorBaseEENKUlvE0_clEvENKUlvE_clEvEUlddE_EESt5arrayIPcLm3EEEEviT0_T1_)
        /*0e48*/ 	.word	0x00000000


	//----- nvinfo : EIATTR_REGCOUNT
	.align		4
.L_657:
        /*0e4c*/ 	.byte	0x04, 0x2f
        /*0e4e*/ 	.short	(.L_659 - .L_658)
	.align		4
.L_658:
        /*0e50*/ 	.word	index@(_ZN2at6native29vectorized_elementwise_kernelILi2ENS0_13BinaryFunctorIdddZZZNS0_21remainder_kernel_cudaERNS_18TensorIteratorBaseEENKUlvE0_clEvENKUlvE_clEvEUlddE_EESt5arrayIPcLm3EEEEviT0_T1_)
        /*0e54*/ 	.word	0x00000030


	//----- nvinfo : EIATTR_FRAME_SIZE
	.align		4
.L_659:
        /*0e58*/ 	.byte	0x04, 0x11
        /*0e5a*/ 	.short	(.L_661 - .L_660)
	.align		4
.L_660:
        /*0e5c*/ 	.word	index@(_ZN2at6native29vectorized_elementwise_kernelILi2ENS0_13BinaryFunctorIdddZZZNS0_21remainder_kernel_cudaERNS_18TensorIteratorBaseEENKUlvE0_clEvENKUlvE_clEvEUlddE_EESt5arrayIPcLm3EEEEviT0_T1_)
        /*0e60*/ 	.word	0x00000000


	//----- nvinfo : EIATTR_REGCOUNT
	.align		4
.L_661:
        /*0e64*/ 	.byte	0x04, 0x2f
        /*0e66*/ 	.short	(.L_663 - .L_662)
	.align		4
.L_662:
        /*0e68*/ 	.word	index@(_ZN2at6native27unrolled_elementwise_kernelINS0_13BinaryFunctorIdddZZZNS0_21remainder_kernel_cudaERNS_18TensorIteratorBaseEENKUlvE0_clEvENKUlvE_clEvEUlddE_EESt5arrayIPcLm3EELi4E23TrivialOffsetCalculatorILi2EjESC_ILi1EjENS0_6memory15LoadWithoutCastENSF_16StoreWithoutCastEEEviT_T0_T2_T3_T4_T5_)
        /*0e6c*/ 	.word	0x00000020


	//----- nvinfo : EIATTR_FRAME_SIZE
	.align		4
.L_663:
        /*0e70*/ 	.byte	0x04, 0x11
        /*0e72*/ 	.short	(.L_665 - .L_664)
	.align		4
.L_664:
        /*0e74*/ 	.word	index@(_ZN2at6native27unrolled_elementwise_kernelINS0_13BinaryFunctorIdddZZZNS0_21remainder_kernel_cudaERNS_18TensorIteratorBaseEENKUlvE0_clEvENKUlvE_clEvEUlddE_EESt5arrayIPcLm3EELi4E23TrivialOffsetCalculatorILi2EjESC_ILi1EjENS0_6memory15LoadWithoutCastENSF_16StoreWithoutCastEEEviT_T0_T2_T3_T4_T5_)
        /*0e78*/ 	.word	0x00000000


	//----- nvinfo : EIATTR_REGCOUNT
	.align		4
.L_665:
        /*0e7c*/ 	.byte	0x04, 0x2f
        /*0e7e*/ 	.short	(.L_667 - .L_666)
	.align		4
.L_666:
        /*0e80*/ 	.word	index@(_ZN2at6native18elementwise_kernelILi128ELi2EZNS0_22gpu_kernel_impl_nocastINS0_13BinaryFunctorIdddZZZNS0_21remainder_kernel_cudaERNS_18TensorIteratorBaseEENKUlvE0_clEvENKUlvE_clEvEUlddE_EEEEvS5_RKT_EUliE_EEviT1_)
        /*0e84*/ 	.word	0x00000018


	//----- nvinfo : EIATTR_FRAME_SIZE
	.align		4
.L_667:
        /*0e88*/ 	.byte	0x04, 0x11
        /*0e8a*/ 	.short	(.L_669 - .L_668)
	.align		4
.L_668:
        /*0e8c*/ 	.word	index@(_ZN2at6native18elementwise_kernelILi128ELi2EZNS0_22gpu_kernel_impl_nocastINS0_13BinaryFunctorIdddZZZNS0_21remainder_kernel_cudaERNS_18TensorIteratorBaseEENKUlvE0_clEvENKUlvE_clEvEUlddE_EEEEvS5_RKT_EUliE_EEviT1_)
        /*0e90*/ 	.word	0x00000000


	//----- nvinfo : EIATTR_REGCOUNT
	.align		4
.L_669:
        /*0e94*/ 	.byte	0x04, 0x2f
        /*0e96*/ 	.short	(.L_671 - .L_670)
	.align		4
.L_670:
        /*0e98*/ 	.word	index@(_ZN2at6native27unrolled_elementwise_kernelINS0_13BinaryFunctorIdddZZZNS0_21remainder_kernel_cudaERNS_18TensorIteratorBaseEENKUlvE0_clEvENKUlvE_clEvEUlddE_EESt5arrayIPcLm3EELi4E23TrivialOffsetCalculatorILi2EjESC_ILi1EjENS0_6memory12LoadWithCastILi2EEENSF_13StoreWithCastILi1EEEEEviT_T0_T2_T3_T4_T5_)
        /*0e9c*/ 	.word	0x00000028


	//----- nvinfo : EIATTR_FRAME_SIZE
	.align		4
.L_671:
        /*0ea0*/ 	.byte	0x04, 0x11
        /*0ea2*/ 	.short	(.L_673 - .L_672)
	.align		4
.L_672:
        /*0ea4*/ 	.word	index@(_ZN2at6native27unrolled_elementwise_kernelINS0_13BinaryFunctorIdddZZZNS0_21remainder_kernel_cudaERNS_18TensorIteratorBaseEENKUlvE0_clEvENKUlvE_clEvEUlddE_EESt5arrayIPcLm3EELi4E23TrivialOffsetCalculatorILi2EjESC_ILi1EjENS0_6memory12LoadWithCastILi2EEENSF_13StoreWithCastILi1EEEEEviT_T0_T2_T3_T4_T5_)
        /*0ea8*/ 	.word	0x00000000


	//----- nvinfo : EIATTR_REGCOUNT
	.align		4
.L_673:
        /*0eac*/ 	.byte	0x04, 0x2f
        /*0eae*/ 	.short	(.L_675 - .L_674)
	.align		4
.L_674:
        /*0eb0*/ 	.word	index@(_ZN2at6native18elementwise_kernelILi128ELi4EZNS0_15gpu_kernel_implINS0_13BinaryFunctorIdddZZZNS0_21remainder_kernel_cudaERNS_18TensorIteratorBaseEENKUlvE0_clEvENKUlvE_clEvEUlddE_EEEEvS5_RKT_EUliE_EEviT1_)
        /*0eb4*/ 	.word	0x0000001a


	//----- nvinfo : EIATTR_FRAME_SIZE
	.align		4
.L_675:
        /*0eb8*/ 	.byte	0x04, 0x11
        /*0eba*/ 	.short	(.L_677 - .L_676)
	.align		4
.L_676:
        /*0ebc*/ 	.word	index@(_ZN2at6native18elementwise_kernelILi128ELi4EZNS0_15gpu_kernel_implINS0_13BinaryFunctorIdddZZZNS0_21remainder_kernel_cudaERNS_18TensorIteratorBaseEENKUlvE0_clEvENKUlvE_clEvEUlddE_EEEEvS5_RKT_EUliE_EEviT1_)
        /*0ec0*/ 	.word	0x00000000


	//----- nvinfo : EIATTR_REGCOUNT
	.align		4
.L_677:
        /*0ec4*/ 	.byte	0x04, 0x2f
        /*0ec6*/ 	.short	(.L_679 - .L_678)
	.align		4
.L_678:
        /*0ec8*/ 	.word	index@(_ZN2at6native29vectorized_elementwise_kernelILi8ENS0_13AUnaryFunctorIfffZZZNS0_21remainder_kernel_cudaERNS_18TensorIteratorBaseEENKUlvE0_clEvENKUlvE0_clEvEUlffE_EESt5arrayIPcLm2EEEEviT0_T1_)
        /*0ecc*/ 	.word	0x00000020


	//----- nvinfo : EIATTR_FRAME_SIZE
	.align		4
.L_679:
        /*0ed0*/ 	.byte	0x04, 0x11
        /*0ed2*/ 	.short	(.L_681 - .L_680)
	.align		4
.L_680:
        /*0ed4*/ 	.word	index@(_ZN2at6native29vectorized_elementwise_kernelILi8ENS0_13AUnaryFunctorIfffZZZNS0_21remainder_kernel_cudaERNS_18TensorIteratorBaseEENKUlvE0_clEvENKUlvE0_clEvEUlffE_EESt5arrayIPcLm2EEEEviT0_T1_)
        /*0ed8*/ 	.word	0x00000000


	//----- nvinfo : EIATTR_REGCOUNT
	.align		4
.L_681:
        /*0edc*/ 	.byte	0x04, 0x2f
        /*0ede*/ 	.short	(.L_683 - .L_682)
	.align		4
.L_682:
        /*0ee0*/ 	.word	index@(_ZN2at6native29vectorized_elementwise_kernelILi4ENS0_13AUnaryFunctorIfffZZZNS0_21remainder_kernel_cudaERNS_18TensorIteratorBaseEENKUlvE0_clEvENKUlvE0_clEvEUlffE_EESt5arrayIPcLm2EEEEviT0_T1_)
        /*0ee4*/ 	.word	0x00000020


	//----- nvinfo : EIATTR_FRAME_SIZE
	.align		4
.L_683:
        /*0ee8*/ 	.byte	0x04, 0x11
        /*0eea*/ 	.short	(.L_685 - .L_684)
	.align		4
.L_684:
        /*0eec*/ 	.word	index@(_ZN2at6native29vectorized_elementwise_kernelILi4ENS0_13AUnaryFunctorIfffZZZNS0_21remainder_kernel_cudaERNS_18TensorIteratorBaseEENKUlvE0_clEvENKUlvE0_clEvEUlffE_EESt5arrayIPcLm2EEEEviT0_T1_)
        /*0ef0*/ 	.word	0x00000000


	//----- nvinfo : EIATTR_REGCOUNT
	.align		4
.L_685:
        /*0ef4*/ 	.byte	0x04, 0x2f
        /*0ef6*/ 	.short	(.L_687 - .L_686)
	.align		4
.L_686:
        /*0ef8*/ 	.word	index@(_ZN2at6native29vectorized_elementwise_kernelILi2ENS0_13AUnaryFunctorIfffZZZNS0_21remainder_kernel_cudaERNS_18TensorIteratorBaseEENKUlvE0_clEvENKUlvE0_clEvEUlffE_EESt5arrayIPcLm2EEEEviT0_T1_)
        /*0efc*/ 	.word	0x00000020


	//----- nvinfo : EIATTR_FRAME_SIZE
	.align		4
.L_687:
        /*0f00*/ 	.byte	0x04, 0x11
        /*0f02*/ 	.short	(.L_689 - .L_688)
	.align		4
.L_688:
        /*0f04*/ 	.word	index@(_ZN2at6native29vectorized_elementwise_kernelILi2ENS0_13AUnaryFunctorIfffZZZNS0_21remainder_kernel_cudaERNS_18TensorIteratorBaseEENKUlvE0_clEvENKUlvE0_clEvEUlffE_EESt5arrayIPcLm2EEEEviT0_T1_)
        /*0f08*/ 	.word	0x00000000


	//----- nvinfo : EIATTR_REGCOUNT
	.align		4
.L_689:
        /*0f0c*/ 	.byte	0x04, 0x2f
        /*0f0e*/ 	.short	(.L_691 - .L_690)
	.align		4
.L_690:
        /*0f10*/ 	.word	index@(_ZN2at6native27unrolled_elementwise_kernelINS0_13AUnaryFunctorIfffZZZNS0_21remainder_kernel_cudaERNS_18TensorIteratorBaseEENKUlvE0_clEvENKUlvE0_clEvEUlffE_EESt5arrayIPcLm2EELi4E23TrivialOffsetCalculatorILi1EjESD_NS0_6memory15LoadWithoutCastENSE_16StoreWithoutCastEEEviT_T0_T2_T3_T4_T5_)
        /*0f14*/ 	.word	0x00000017


	//----- nvinfo : EIATTR_FRAME_SIZE
	.align		4
.L_691:
        /*0f18*/ 	.byte	0x04, 0x11
        /*0f1a*/ 	.short	(.L_693 - .L_692)
	.align		4
.L_692:
        /*0f1c*/ 	.word	index@(_ZN2at6native27unrolled_elementwise_kernelINS0_13AUnaryFunctorIfffZZZNS0_21remainder_kernel_cudaERNS_18TensorIteratorBaseEENKUlvE0_clEvENKUlvE0_clEvEUlffE_EESt5arrayIPcLm2EELi4E23TrivialOffsetCalculatorILi1EjESD_NS0_6memory15LoadWithoutCastENSE_16StoreWithoutCastEEEviT_T0_T2_T3_T4_T5_)
        /*0f20*/ 	.word	0x00000000


	//----- nvinfo : EIATTR_REGCOUNT
	.align		4
.L_693:
        /*0f24*/ 	.byte	0x04, 0x2f
        /*0f26*/ 	.short	(.L_695 - .L_694)
	.align		4
.L_694:
        /*0f28*/ 	.word	index@(_ZN2at6native18elementwise_kernelILi128ELi2EZNS0_22gpu_kernel_impl_nocastINS0_13AUnaryFunctorIfffZZZNS0_21remainder_kernel_cudaERNS_18TensorIteratorBaseEENKUlvE0_clEvENKUlvE0_clEvEUlffE_EEEEvS5_RKT_EUliE_EEviT1_)
        /*0f2c*/ 	.word	0x00000016


	//----- nvinfo : EIATTR_FRAME_SIZE
	.align		4
.L_695:
        /*0f30*/ 	.byte	0x04, 0x11
        /*0f32*/ 	.short	(.L_697 - .L_696)
	.align		4
.L_696:
        /*0f34*/ 	.word	index@(_ZN2at6native18elementwise_kernelILi128ELi2EZNS0_22gpu_kernel_impl_nocastINS0_13AUnaryFunctorIfffZZZNS0_21remainder_kernel_cudaERNS_18TensorIteratorBaseEENKUlvE0_clEvENKUlvE0_clEvEUlffE_EEEEvS5_RKT_EUliE_EEviT1_)
        /*0f38*/ 	.word	0x00000000


	//----- nvinfo : EIATTR_REGCOUNT
	.align		4
.L_697:
        /*0f3c*/ 	.byte	0x04, 0x2f
        /*0f3e*/ 	.short	(.L_699 - .L_698)
	.align		4
.L_698:
        /*0f40*/ 	.word	index@(_ZN2at6native27unrolled_elementwise_kernelINS0_13AUnaryFunctorIfffZZZNS0_21remainder_kernel_cudaERNS_18TensorIteratorBaseEENKUlvE0_clEvENKUlvE0_clEvEUlffE_EESt5arrayIPcLm2EELi4E23TrivialOffsetCalculatorILi1EjESD_NS0_6memory12LoadWithCastILi1EEENSE_13StoreWithCastILi1EEEEEviT_T0_T2_T3_T4_T5_)
        /*0f44*/ 	.word	0x00000020


	//----- nvinfo : EIATTR_FRAME_SIZE
	.align		4
.L_699:
        /*0f48*/ 	.byte	0x04, 0x11
        /*0f4a*/ 	.short	(.L_701 - .L_700)
	.align		4
.L_700:
        /*0f4c*/ 	.word	index@(_ZN2at6native27unrolled_elementwise_kernelINS0_13AUnaryFunctorIfffZZZNS0_21remainder_kernel_cudaERNS_18TensorIteratorBaseEENKUlvE0_clEvENKUlvE0_clEvEUlffE_EESt5arrayIPcLm2EELi4E23TrivialOffsetCalculatorILi1EjESD_NS0_6memory12LoadWithCastILi1EEENSE_13StoreWithCastILi1EEEEEviT_T0_T2_T3_T4_T5_)
        /*0f50*/ 	.word	0x00000000


	//----- nvinfo : EIATTR_REGCOUNT
	.align		4
.L_701:
        /*0f54*/ 	.byte	0x04, 0x2f
        /*0f56*/ 	.short	(.L_703 - .L_702)
	.align		4
.L_702:
        /*0f58*/ 	.word	index@(_ZN2at6native18elementwise_kernelILi128ELi4EZNS0_15gpu_kernel_implINS0_13AUnaryFunctorIfffZZZNS0_21remainder_kernel_cudaERNS_18TensorIteratorBaseEENKUlvE0_clEvENKUlvE0_clEvEUlffE_EEEEvS5_RKT_EUliE_EEviT1_)
        /*0f5c*/ 	.word	0x0000001a


	//----- nvinfo : EIATTR_FRAME_SIZE
	.align		4
.L_703:
        /*0f60*/ 	.byte	0x04, 0x11
        /*0f62*/ 	.short	(.L_705 - .L_704)
	.align		4
.L_704:
        /*0f64*/ 	.word	index@(_ZN2at6native18elementwise_kernelILi128ELi4EZNS0_15gpu_kernel_implINS0_13AUnaryFunctorIfffZZZNS0_21remainder_kernel_cudaERNS_18TensorIteratorBaseEENKUlvE0_clEvENKUlvE0_clEvEUlffE_EEEEvS5_RKT_EUliE_EEviT1_)
        /*0f68*/ 	.word	0x00000000


	//----- nvinfo : EIATTR_REGCOUNT
	.align		4
.L_705:
        /*0f6c*/ 	.byte	0x04, 0x2f
        /*0f6e*/ 	.short	(.L_707 - .L_706)
	.align		4
.L_706:
        /*0f70*/ 	.word	index@(_ZN2at6native29vectorized_elementwise_kernelILi8ENS0_13BUnaryFunctorIfffZZZNS0_21remainder_kernel_cudaERNS_18TensorIteratorBaseEENKUlvE0_clEvENKUlvE0_clEvEUlffE_EESt5arrayIPcLm2EEEEviT0_T1_)
        /*0f74*/ 	.word	0x00000020


	//----- nvinfo : EIATTR_FRAME_SIZE
	.align		4
.L_707:
        /*0f78*/ 	.byte	0x04, 0x11
        /*0f7a*/ 	.short	(.L_709 - .L_708)
	.align		4
.L_708:
        /*0f7c*/ 	.word	index@(_ZN2at6native29vectorized_elementwise_kernelILi8ENS0_13BUnaryFunctorIfffZZZNS0_21remainder_kernel_cudaERNS_18TensorIteratorBaseEENKUlvE0_clEvENKUlvE0_clEvEUlffE_EESt5arrayIPcLm2EEEEviT0_T1_)
        /*0f80*/ 	.word	0x00000000


	//----- nvinfo : EIATTR_REGCOUNT
	.align		4
.L_709:
        /*0f84*/ 	.byte	0x04, 0x2f
        /*0f86*/ 	.short	(.L_711 - .L_710)
	.align		4
.L_710:
        /*0f88*/ 	.word	index@(_ZN2at6native29vectorized_elementwise_kernelILi4ENS0_13BUnaryFunctorIfffZZZNS0_21remainder_kernel_cudaERNS_18TensorIteratorBaseEENKUlvE0_clEvENKUlvE0_clEvEUlffE_EESt5arrayIPcLm2EEEEviT0_T1_)
        /*0f8c*/ 	.word	0x00000020


	//----- nvinfo : EIATTR_FRAME_SIZE
	.align		4
.L_711:
        /*0f90*/ 	.byte	0x04, 0x11
        /*0f92*/ 	.short	(.L_713 - .L_712)
	.align		4
.L_712:
        /*0f94*/ 	.word	index@(_ZN2at6native29vectorized_elementwise_kernelILi4ENS0_13BUnaryFunctorIfffZZZNS0_21remainder_kernel_cudaERNS_18TensorIteratorBaseEENKUlvE0_clEvENKUlvE0_clEvEUlffE_EESt5arrayIPcLm2EEEEviT0_T1_)
        /*0f98*/ 	.word	0x00000000


	//----- nvinfo : EIATTR_REGCOUNT
	.align		4
.L_713:
        /*0f9c*/ 	.byte	0x04, 0x2f
        /*0f9e*/ 	.short	(.L_715 - .L_714)
	.align		4
.L_714:
        /*0fa0*/ 	.word	index@(_ZN2at6native29vectorized_elementwise_kernelILi2ENS0_13BUnaryFunctorIfffZZZNS0_21remainder_kernel_cudaERNS_18TensorIteratorBaseEENKUlvE0_clEvENKUlvE0_clEvEUlffE_EESt5arrayIPcLm2EEEEviT0_T1_)
        /*0fa4*/ 	.word	0x00000020


	//----- nvinfo : EIATTR_FRAME_SIZE
	.align		4
.L_715:
        /*0fa8*/ 	.byte	0x04, 0x11
        /*0faa*/ 	.short	(.L_717 - .L_716)
	.align		4
.L_716:
        /*0fac*/ 	.word	index@(_ZN2at6native29vectorized_elementwise_kernelILi2ENS0_13BUnaryFunctorIfffZZZNS0_21remainder_kernel_cudaERNS_18TensorIteratorBaseEENKUlvE0_clEvENKUlvE0_clEvEUlffE_EESt5arrayIPcLm2EEEEviT0_T1_)
        /*0fb0*/ 	.word	0x00000000


	//----- nvinfo : EIATTR_REGCOUNT
	.align		4
.L_717:
        /*0fb4*/ 	.byte	0x04, 0x2f
        /*0fb6*/ 	.short	(.L_719 - .L_718)
	.align		4
.L_718:
        /*0fb8*/ 	.word	index@(_ZN2at6native27unrolled_elementwise_kernelINS0_13BUnaryFunctorIfffZZZNS0_21remainder_kernel_cudaERNS_18TensorIteratorBaseEENKUlvE0_clEvENKUlvE0_clEvEUlffE_EESt5arrayIPcLm2EELi4E23TrivialOffsetCalculatorILi1EjESD_NS0_6memory15LoadWithoutCastENSE_16StoreWithoutCastEEEviT_T0_T2_T3_T4_T5_)
        /*0fbc*/ 	.word	0x0000001c


	//----- nvinfo : EIATTR_FRAME_SIZE
	.align		4
.L_719:
        /*0fc0*/ 	.byte	0x04, 0x11
        /*0fc2*/ 	.short	(.L_721 - .L_720)
	.align		4
.L_720:
        /*0fc4*/ 	.word	index@(_ZN2at6native27unrolled_elementwise_kernelINS0_13BUnaryFunctorIfffZZZNS0_21remainder_kernel_cudaERNS_18TensorIteratorBaseEENKUlvE0_clEvENKUlvE0_clEvEUlffE_EESt5arrayIPcLm2EELi4E23TrivialOffsetCalculatorILi1EjESD_NS0_6memory15LoadWithoutCastENSE_16StoreWithoutCastEEEviT_T0_T2_T3_T4_T5_)
        /*0fc8*/ 	.word	0x00000000


	//----- nvinfo : EIATTR_REGCOUNT
	.align		4
.L_721:
        /*0fcc*/ 	.byte	0x04, 0x2f
        /*0fce*/ 	.short	(.L_723 - .L_722)
	.align		4
.L_722:
        /*0fd0*/ 	.word	index@(_ZN2at6native18elementwise_kernelILi128ELi2EZNS0_22gpu_kernel_impl_nocastINS0_13BUnaryFunctorIfffZZZNS0_21remainder_kernel_cudaERNS_18TensorIteratorBaseEENKUlvE0_clEvENKUlvE0_clEvEUlffE_EEEEvS5_RKT_EUliE_EEviT1_)
        /*0fd4*/ 	.word	0x0000001a


	//----- nvinfo : EIATTR_FRAME_SIZE
	.align		4
.L_723:
        /*0fd8*/ 	.byte	0x04, 0x11
        /*0fda*/ 	.short	(.L_725 - .L_724)
	.align		4
.L_724:
        /*0fdc*/ 	.word	index@(_ZN2at6native18elementwise_kernelILi128ELi2EZNS0_22gpu_kernel_impl_nocastINS0_13BUnaryFunctorIfffZZZNS0_21remainder_kernel_cudaERNS_18TensorIteratorBaseEENKUlvE0_clEvENKUlvE0_clEvEUlffE_EEEEvS5_RKT_EUliE_EEviT1_)
        /*0fe0*/ 	.word	0x00000000


	//----- nvinfo : EIATTR_REGCOUNT
	.align		4
.L_725:
        /*0fe4*/ 	.byte	0x04, 0x2f
        /*0fe6*/ 	.short	(.L_727 - .L_726)
	.align		4
.L_726:
        /*0fe8*/ 	.word	index@(_ZN2at6native27unrolled_elementwise_kernelINS0_13BUnaryFunctorIfffZZZNS0_21remainder_kernel_cudaERNS_18TensorIteratorBaseEENKUlvE0_clEvENKUlvE0_clEvEUlffE_EESt5arrayIPcLm2EELi4E23TrivialOffsetCalculatorILi1EjESD_NS0_6memory12LoadWithCastILi1EEENSE_13StoreWithCastILi1EEEEEviT_T0_T2_T3_T4_T5_)
        /*0fec*/ 	.word	0x0000001d


	//----- nvinfo : EIATTR_FRAME_SIZE
	.align		4
.L_727:
        /*0ff0*/ 	.byte	0x04, 0x11
        /*0ff2*/ 	.short	(.L_729 - .L_728)
	.align		4
.L_728:
        /*0ff4*/ 	.word	index@(_ZN2at6native27unrolled_elementwise_kernelINS0_13BUnaryFunctorIfffZZZNS0_21remainder_kernel_cudaERNS_18TensorIteratorBaseEENKUlvE0_clEvENKUlvE0_clEvEUlffE_EESt5arrayIPcLm2EELi4E23TrivialOffsetCalculatorILi1EjESD_NS0_6memory12LoadWithCastILi1EEENSE_13StoreWithCastILi1EEEEEviT_T0_T2_T3_T4_T5_)
        /*0ff8*/ 	.word	0x00000000


	//----- nvinfo : EIATTR_REGCOUNT
	.align		4
.L_729:
        /*0ffc*/ 	.byte	0x04, 0x2f
        /*0ffe*/ 	.short	(.L_731 - .L_730)
	.align		4
.L_730:
        /*1000*/ 	.word	index@(_ZN2at6native18elementwise_kernelILi128ELi4EZNS0_15gpu_kernel_implINS0_13BUnaryFunctorIfffZZZNS0_21remainder_kernel_cudaERNS_18TensorIteratorBaseEENKUlvE0_clEvENKUlvE0_clEvEUlffE_EEEEvS5_RKT_EUliE_EEviT1_)
        /*1004*/ 	.word	0x0000001e


	//----- nvinfo : EIATTR_FRAME_SIZE
	.align		4
.L_731:
        /*1008*/ 	.byte	0x04, 0x11
        /*100a*/ 	.short	(.L_733 - .L_732)
	.align		4
.L_732:
        /*100c*/ 	.word	index@(_ZN2at6native18elementwise_kernelILi128ELi4EZNS0_15gpu_kernel_implINS0_13BUnaryFunctorIfffZZZNS0_21remainder_kernel_cudaERNS_18TensorIteratorBaseEENKUlvE0_clEvENKUlvE0_clEvEUlffE_EEEEvS5_RKT_EUliE_EEviT1_)
        /*1010*/ 	.word	0x00000000


	//----- nvinfo : EIATTR_REGCOUNT
	.align		4
.L_733:
        /*1014*/ 	.byte	0x04, 0x2f
        /*1016*/ 	.short	(.L_735 - .L_734)
	.align		4
.L_734:
        /*1018*/ 	.word	index@(_ZN2at6native29vectorized_elementwise_kernelILi8ENS0_13BinaryFunctorIfffZZZNS0_21remainder_kernel_cudaERNS_18TensorIteratorBaseEENKUlvE0_clEvENKUlvE0_clEvEUlffE_EESt5arrayIPcLm3EEEEviT0_T1_)
        /*101c*/ 	.word	0x00000020


	//----- nvinfo : EIATTR_FRAME_SIZE
	.align		4
.L_735:
        /*1020*/ 	.byte	0x04, 0x11
        /*1022*/ 	.short	(.L_737 - .L_736)
	.align		4
.L_736:
        /*1024*/ 	.word	index@(_ZN2at6native29vectorized_elementwise_kernelILi8ENS0_13BinaryFunctorIfffZZZNS0_21remainder_kernel_cudaERNS_18TensorIteratorBaseEENKUlvE0_clEvENKUlvE0_clEvEUlffE_EESt5arrayIPcLm3EEEEviT0_T1_)
        /*1028*/ 	.word	0x00000000


	//----- nvinfo : EIATTR_REGCOUNT
	.align		4
.L_737:
        /*102c*/ 	.byte	0x04, 0x2f
        /*102e*/ 	.short	(.L_739 - .L_738)
	.align		4
.L_738:
        /*1030*/ 	.word	index@(_ZN2at6native29vectorized_elementwise_kernelILi4ENS0_13BinaryFunctorIfffZZZNS0_21remainder_kernel_cudaERNS_18TensorIteratorBaseEENKUlvE0_clEvENKUlvE0_clEvEUlffE_EESt5arrayIPcLm3EEEEviT0_T1_)
        /*1034*/ 	.word	0x00000020


	//----- nvinfo : EIATTR_FRAME_SIZE
	.align		4
.L_739:
        /*1038*/ 	.byte	0x04, 0x11
        /*103a*/ 	.short	(.L_741 - .L_740)
	.align		4
.L_740:
        /*103c*/ 	.word	index@(_ZN2at6native29vectorized_elementwise_kernelILi4ENS0_13BinaryFunctorIfffZZZNS0_21remainder_kernel_cudaERNS_18TensorIteratorBaseEENKUlvE0_clEvENKUlvE0_clEvEUlffE_EESt5arrayIPcLm3EEEEviT0_T1_)
        /*1040*/ 	.word	0x00000000


	//----- nvinfo : EIATTR_REGCOUNT
	.align		4
.L_741:
        /*1044*/ 	.byte	0x04, 0x2f
        /*1046*/ 	.short	(.L_743 - .L_742)
	.align		4
.L_742:
        /*1048*/ 	.word	index@(_ZN2at6native29vectorized_elementwise_kernelILi2ENS0_13BinaryFunctorIfffZZZNS0_21remainder_kernel_cudaERNS_18TensorIteratorBaseEENKUlvE0_clEvENKUlvE0_clEvEUlffE_EESt5arrayIPcLm3EEEEviT0_T1_)
        /*104c*/ 	.word	0x00000020


	//----- nvinfo : EIATTR_FRAME_SIZE
	.align		4
.L_743:
        /*1050*/ 	.byte	0x04, 0x11
        /*1052*/ 	.short	(.L_745 - .L_744)
	.align		4
.L_744:
        /*1054*/ 	.word	index@(_ZN2at6native29vectorized_elementwise_kernelILi2ENS0_13BinaryFunctorIfffZZZNS0_21remainder_kernel_cudaERNS_18TensorIteratorBaseEENKUlvE0_clEvENKUlvE0_clEvEUlffE_EESt5arrayIPcLm3EEEEviT0_T1_)
        /*1058*/ 	.word	0x00000000


	//----- nvinfo : EIATTR_REGCOUNT
	.align		4
.L_745:
        /*105c*/ 	.byte	0x04, 0x2f
        /*105e*/ 	.short	(.L_747 - .L_746)
	.align		4
.L_746:
        /*1060*/ 	.word	index@(_ZN2at6native27unrolled_elementwise_kernelINS0_13BinaryFunctorIfffZZZNS0_21remainder_kernel_cudaERNS_18TensorIteratorBaseEENKUlvE0_clEvENKUlvE0_clEvEUlffE_EESt5arrayIPcLm3EELi4E23TrivialOffsetCalculatorILi2EjESC_ILi1EjENS0_6memory15LoadWithoutCastENSF_16StoreWithoutCastEEEviT_T0_T2_T3_T4_T5_)
        /*1064*/ 	.word	0x0000001e


	//----- nvinfo : EIATTR_FRAME_SIZE
	.align		4
.L_747:
        /*1068*/ 	.byte	0x04, 0x11
        /*106a*/ 	.short	(.L_749 - .L_748)
	.align		4
.L_748:
        /*106c*/ 	.word	index@(_ZN2at6native27unrolled_elementwise_kernelINS0_13BinaryFunctorIfffZZZNS0_21remainder_kernel_cudaERNS_18TensorIteratorBaseEENKUlvE0_clEvENKUlvE0_clEvEUlffE_EESt5arrayIPcLm3EELi4E23TrivialOffsetCalculatorILi2EjESC_ILi1EjENS0_6memory15LoadWithoutCastENSF_16StoreWithoutCastEEEviT_T0_T2_T3_T4_T5_)
        /*1070*/ 	.word	0x00000000


	//----- nvinfo : EIATTR_REGCOUNT
	.align		4
.L_749:
        /*1074*/ 	.byte	0x04, 0x2f
        /*1076*/ 	.short	(.L_751 - .L_750)
	.align		4
.L_750:
        /*1078*/ 	.word	index@(_ZN2at6native18elementwise_kernelILi128ELi2EZNS0_22gpu_kernel_impl_nocastINS0_13BinaryFunctorIfffZZZNS0_21remainder_kernel_cudaERNS_18TensorIteratorBaseEENKUlvE0_clEvENKUlvE0_clEvEUlffE_EEEEvS5_RKT_EUliE_EEviT1_)
        /*107c*/ 	.word	0x00000014


	//----- nvinfo : EIATTR_FRAME_SIZE
	.align		4
.L_751:
        /*1080*/ 	.byte	0x04, 0x11
        /*1082*/ 	.short	(.L_753 - .L_752)
	.align		4
.L_752:
        /*1084*/ 	.word	index@(_ZN2at6native18elementwise_kernelILi128ELi2EZNS0_22gpu_kernel_impl_nocastINS0_13BinaryFunctorIfffZZZNS0_21remainder_kernel_cudaERNS_18TensorIteratorBaseEENKUlvE0_clEvENKUlvE0_clEvEUlffE_EEEEvS5_RKT_EUliE_EEviT1_)
        /*1088*/ 	.word	0x00000000


	//----- nvinfo : EIATTR_REGCOUNT
	.align		4
.L_753:
        /*108c*/ 	.byte	0x04, 0x2f
        /*108e*/ 	.short	(.L_755 - .L_754)
	.align		4
.L_754:
        /*1090*/ 	.word	index@(_ZN2at6native27unrolled_elementwise_kernelINS0_13BinaryFunctorIfffZZZNS0_21remainder_kernel_cudaERNS_18TensorIteratorBaseEENKUlvE0_clEvENKUlvE0_clEvEUlffE_EESt5arrayIPcLm3EELi4E23TrivialOffsetCalculatorILi2EjESC_ILi1EjENS0_6memory12LoadWithCastILi2EEENSF_13StoreWithCastILi1EEEEEviT_T0_T2_T3_T4_T5_)
        /*1094*/ 	.word	0x00000020


	//----- nvinfo : EIATTR_FRAME_SIZE
	.align		4
.L_755:
        /*1098*/ 	.byte	0x04, 0x11
        /*109a*/ 	.short	(.L_757 - .L_756)
	.align		4
.L_756:
        /*109c*/ 	.word	index@(_ZN2at6native27unrolled_elementwise_kernelINS0_13BinaryFunctorIfffZZZNS0_21remainder_kernel_cudaERNS_18TensorIteratorBaseEENKUlvE0_clEvENKUlvE0_clEvEUlffE_EESt5arrayIPcLm3EELi4E23TrivialOffsetCalculatorILi2EjESC_ILi1EjENS0_6memory12LoadWithCastILi2EEENSF_13StoreWithCastILi1EEEEEviT_T0_T2_T3_T4_T5_)
        /*10a0*/ 	.word	0x00000000


	//----- nvinfo : EIATTR_REGCOUNT
	.align		4
.L_757:
        /*10a4*/ 	.byte	0x04, 0x2f
        /*10a6*/ 	.short	(.L_759 - .L_758)
	.align		4
.L_758:
        /*10a8*/ 	.word	index@(_ZN2at6native18elementwise_kernelILi128ELi4EZNS0_15gpu_kernel_implINS0_13BinaryFunctorIfffZZZNS0_21remainder_kernel_cudaERNS_18TensorIteratorBaseEENKUlvE0_clEvENKUlvE0_clEvEUlffE_EEEEvS5_RKT_EUliE_EEviT1_)
        /*10ac*/ 	.word	0x00000018


	//----- nvinfo : EIATTR_FRAME_SIZE
	.align		4
.L_759:
        /*10b0*/ 	.byte	0x04, 0x11
        /*10b2*/ 	.short	(.L_761 - .L_760)
	.align		4
.L_760:
        /*10b4*/ 	.word	index@(_ZN2at6native18elementwise_kernelILi128ELi4EZNS0_15gpu_kernel_implINS0_13BinaryFunctorIfffZZZNS0_21remainder_kernel_cudaERNS_18TensorIteratorBaseEENKUlvE0_clEvENKUlvE0_clEvEUlffE_EEEEvS5_RKT_EUliE_EEviT1_)
        /*10b8*/ 	.word	0x00000000


	//----- nvinfo : EIATTR_REGCOUNT
	.align		4
.L_761:
        /*10bc*/ 	.byte	0x04, 0x2f
        /*10be*/ 	.short	(.L_763 - .L_762)
	.align		4
.L_762:
        /*10c0*/ 	.word	index@(_ZN2at6native29vectorized_elementwise_kernelILi8ENS0_13AUnaryFunctorIN3c104HalfES4_S4_ZZZNS0_21remainder_kernel_cudaERNS_18TensorIteratorBaseEENKUlvE0_clEvENKUlvE1_clEvEUlS4_S4_E_EESt5arrayIPcLm2EEEEviT0_T1_)
        /*10c4*/ 	.word	0x00000020


	//----- nvinfo : EIATTR_FRAME_SIZE
	.align		4
.L_763:
        /*10c8*/ 	.byte	0x04, 0x11
        /*10ca*/ 	.short	(.L_765 - .L_764)
	.align		4
.L_764:
        /*10cc*/ 	.word	index@(_ZN2at6native29vectorized_elementwise_kernelILi8ENS0_13AUnaryFunctorIN3c104HalfES4_S4_ZZZNS0_21remainder_kernel_cudaERNS_18TensorIteratorBaseEENKUlvE0_clEvENKUlvE1_clEvEUlS4_S4_E_EESt5arrayIPcLm2EEEEviT0_T1_)
        /*10d0*/ 	.word	0x00000000


	//----- nvinfo : EIATTR_REGCOUNT
	.align		4
.L_765:
        /*10d4*/ 	.byte	0x04, 0x2f
        /*10d6*/ 	.short	(.L_767 - .L_766)
	.align		4
.L_766:
        /*10d8*/ 	.word	index@(_ZN2at6native29vectorized_elementwise_kernelILi4ENS0_13AUnaryFunctorIN3c104HalfES4_S4_ZZZNS0_21remainder_kernel_cudaERNS_18TensorIteratorBaseEENKUlvE0_clEvENKUlvE1_clEvEUlS4_S4_E_EESt5arrayIPcLm2EEEEviT0_T1_)
        /*10dc*/ 	.word	0x00000020


	//----- nvinfo : EIATTR_FRAME_SIZE
	.align		4
.L_767:
        /*10e0*/ 	.byte	0x04, 0x11
        /*10e2*/ 	.short	(.L_769 - .L_768)
	.align		4
.L_768:
        /*10e4*/ 	.word	index@(_ZN2at6native29vectorized_elementwise_kernelILi4ENS0_13AUnaryFunctorIN3c104HalfES4_S4_ZZZNS0_21remainder_kernel_cudaERNS_18TensorIteratorBaseEENKUlvE0_clEvENKUlvE1_clEvEUlS4_S4_E_EESt5arrayIPcLm2EEEEviT0_T1_)
        /*10e8*/ 	.word	0x00000000


	//----- nvinfo : EIATTR_REGCOUNT
	.align		4
.L_769:
        /*10ec*/ 	.byte	0x04, 0x2f
        /*10ee*/ 	.short	(.L_771 - .L_770)
	.align		4
.L_770:
        /*10f0*/ 	.word	index@(_ZN2at6native29vectorized_elementwise_kernelILi2ENS0_13AUnaryFunctorIN3c104HalfES4_S4_ZZZNS0_21remainder_kernel_cudaERNS_18TensorIteratorBaseEENKUlvE0_clEvENKUlvE1_clEvEUlS4_S4_E_EESt5arrayIPcLm2EEEEviT0_T1_)
        /*10f4*/ 	.word	0x00000020


	//----- nvinfo : EIATTR_FRAME_SIZE
	.align		4
.L_771:
        /*10f8*/ 	.byte	0x04, 0x11
        /*10fa*/ 	.short	(.L_773 - .L_772)
	.align		4
.L_772:
        /*10fc*/ 	.word	index@(_ZN2at6native29vectorized_elementwise_kernelILi2ENS0_13AUnaryFunctorIN3c104HalfES4_S4_ZZZNS0_21remainder_kernel_cudaERNS_18TensorIteratorBaseEENKUlvE0_clEvENKUlvE1_clEvEUlS4_S4_E_EESt5arrayIPcLm2EEEEviT0_T1_)
        /*1100*/ 	.word	0x00000000


	//----- nvinfo : EIATTR_REGCOUNT
	.align		4
.L_773:
        /*1104*/ 	.byte	0x04, 0x2f
        /*1106*/ 	.short	(.L_775 - .L_774)
	.align		4
.L_774:
        /*1108*/ 	.word	index@(_ZN2at6native27unrolled_elementwise_kernelINS0_13AUnaryFunctorIN3c104HalfES4_S4_ZZZNS0_21remainder_kernel_cudaERNS_18TensorIteratorBaseEENKUlvE0_clEvENKUlvE1_clEvEUlS4_S4_E_EESt5arrayIPcLm2EELi4E23TrivialOffsetCalculatorILi1EjESF_NS0_6memory15LoadWithoutCastENSG_16StoreWithoutCastEEEviT_T0_T2_T3_T4_T5_)
        /*110c*/ 	.word	0x00000016


	//----- nvinfo : EIATTR_FRAME_SIZE
	.align		4
.L_775:
        /*1110*/ 	.byte	0x04, 0x11
        /*1112*/ 	.short	(.L_777 - .L_776)
	.align		4
.L_776:
        /*1114*/ 	.word	index@(_ZN2at6native27unrolled_elementwise_kernelINS0_13AUnaryFunctorIN3c104HalfES4_S4_ZZZNS0_21remainder_kernel_cudaERNS_18TensorIteratorBaseEENKUlvE0_clEvENKUlvE1_clEvEUlS4_S4_E_EESt5arrayIPcLm2EELi4E23TrivialOffsetCalculatorILi1EjESF_NS0_6memory15LoadWithoutCastENSG_16StoreWithoutCastEEEviT_T0_T2_T3_T4_T5_)
        /*1118*/ 	.word	0x00000000


	//----- nvinfo : EIATTR_REGCOUNT
	.align		4
.L_777:
        /*111c*/ 	.byte	0x04, 0x2f
        /*111e*/ 	.short	(.L_779 - .L_778)
	.align		4
.L_778:
        /*1120*/ 	.word	index@(_ZN2at6native18elementwise_kernelILi128ELi4EZNS0_22gpu_kernel_impl_nocastINS0_13AUnaryFunctorIN3c104HalfES5_S5_ZZZNS0_21remainder_kernel_cudaERNS_18TensorIteratorBaseEENKUlvE0_clEvENKUlvE1_clEvEUlS5_S5_E_EEEEvS7_RKT_EUliE_EEviT1_)
        /*1124*/ 	.word	0x00000014


	//----- nvinfo : EIATTR_FRAME_SIZE
	.align		4
.L_779:
        /*1128*/ 	.byte	0x04, 0x11
        /*112a*/ 	.short	(.L_781 - .L_780)
	.align		4
.L_780:
        /*112c*/ 	.word	index@(_ZN2at6native18elementwise_kernelILi128ELi4EZNS0_22gpu_kernel_impl_nocastINS0_13AUnaryFunctorIN3c104HalfES5_S5_ZZZNS0_21remainder_kernel_cudaERNS_18TensorIteratorBaseEENKUlvE0_clEvENKUlvE1_clEvEUlS5_S5_E_EEEEvS7_RKT_EUliE_EEviT1_)
        /*1130*/ 	.word	0x00000000


	//----- nvinfo : EIATTR_REGCOUNT
	.align		4
.L_781:
        /*1134*/ 	.byte	0x04, 0x2f
        /*1136*/ 	.short	(.L_783 - .L_782)
	.align		4
.L_782:
        /*1138*/ 	.word	index@(_ZN2at6native27unrolled_elementwise_kernelINS0_13AUnaryFunctorIN3c104HalfES4_S4_ZZZNS0_21remainder_kernel_cudaERNS_18TensorIteratorBaseEENKUlvE0_clEvENKUlvE1_clEvEUlS4_S4_E_EESt5arrayIPcLm2EELi4E23TrivialOffsetCalculatorILi1EjESF_NS0_6memory12LoadWithCastILi1EEENSG_13StoreWithCastILi1EEEEEviT_T0_T2_T3_T4_T5_)
        /*113c*/ 	.word	0x0000001c


	//----- nvinfo : EIATTR_FRAME_SIZE
	.align		4
.L_783:
        /*1140*/ 	.byte	0x04, 0x11
        /*1142*/ 	.short	(.L_785 - .L_784)
	.align		4
.L_784:
        /*1144*/ 	.word	index@(_ZN2at6native27unrolled_elementwise_kernelINS0_13AUnaryFunctorIN3c104HalfES4_S4_ZZZNS0_21remainder_kernel_cudaERNS_18TensorIteratorBaseEENKUlvE0_clEvENKUlvE1_clEvEUlS4_S4_E_EESt5arrayIPcLm2EELi4E23TrivialOffsetCalculatorILi1EjESF_NS0_6memory12LoadWithCastILi1EEENSG_13StoreWithCastILi1EEEEEviT_T0_T2_T3_T4_T5_)
        /*1148*/ 	.word	0x00000000


	//----- nvinfo : EIATTR_REGCOUNT
	.align		4
.L_785:
        /*114c*/ 	.byte	0x04, 0x2f
        /*114e*/ 	.short	(.L_787 - .L_786)
	.align		4
.L_786:
        /*1150*/ 	.word	index@(_ZN2at6native18elementwise_kernelILi128ELi4EZNS0_15gpu_kernel_implINS0_13AUnaryFunctorIN3c104HalfES5_S5_ZZZNS0_21remainder_kernel_cudaERNS_18TensorIteratorBaseEENKUlvE0_clEvENKUlvE1_clEvEUlS5_S5_E_EEEEvS7_RKT_EUliE_EEviT1_)
        /*1154*/ 	.word	0x00000018


	//----- nvinfo : EIATTR_FRAME_SIZE
	.align		4
.L_787:
        /*1158*/ 	.byte	0x04, 0x11
        /*115a*/ 	.short	(.L_789 - .L_788)
	.align		4
.L_788:
        /*115c*/ 	.word	index@(_ZN2at6native18elementwise_kernelILi128ELi4EZNS0_15gpu_kernel_implINS0_13AUnaryFunctorIN3c104HalfES5_S5_ZZZNS0_21remainder_kernel_cudaERNS_18TensorIteratorBaseEENKUlvE0_clEvENKUlvE1_clEvEUlS5_S5_E_EEEEvS7_RKT_EUliE_EEviT1_)
        /*1160*/ 	.word	0x00000000


	//----- nvinfo : EIATTR_REGCOUNT
	.align		4
.L_789:
        /*1164*/ 	.byte	0x04, 0x2f
        /*1166*/ 	.short	(.L_791 - .L_790)
	.align		4
.L_790:
        /*1168*/ 	.word	index@(_ZN2at6native29vectorized_elementwise_kernelILi8ENS0_13BUnaryFunctorIN3c104HalfES4_S4_ZZZNS0_21remainder_kernel_cudaERNS_18TensorIteratorBaseEENKUlvE0_clEvENKUlvE1_clEvEUlS4_S4_E_EESt5arrayIPcLm2EEEEviT0_T1_)
        /*116c*/ 	.word	0x00000020


	//----- nvinfo : EIATTR_FRAME_SIZE
	.align		4
.L_791:
        /*1170*/ 	.byte	0x04, 0x11
        /*1172*/ 	.short	(.L_793 - .L_792)
	.align		4
.L_792:
        /*1174*/ 	.word	index@(_ZN2at6native29vectorized_elementwise_kernelILi8ENS0_13BUnaryFunctorIN3c104HalfES4_S4_ZZZNS0_21remainder_kernel_cudaERNS_18TensorIteratorBaseEENKUlvE0_clEvENKUlvE1_clEvEUlS4_S4_E_EESt5arrayIPcLm2EEEEviT0_T1_)
        /*1178*/ 	.word	0x00000000


	//----- nvinfo : EIATTR_REGCOUNT
	.align		4
.L_793:
        /*117c*/ 	.byte	0x04, 0x2f
        /*117e*/ 	.short	(.L_795 - .L_794)
	.align		4
.L_794:
        /*1180*/ 	.word	index@(_ZN2at6native29vectorized_elementwise_kernelILi4ENS0_13BUnaryFunctorIN3c104HalfES4_S4_ZZZNS0_21remainder_kernel_cudaERNS_18TensorIteratorBaseEENKUlvE0_clEvENKUlvE1_clEvEUlS4_S4_E_EESt5arrayIPcLm2EEEEviT0_T1_)
        /*1184*/ 	.word	0x00000020


	//----- nvinfo : EIATTR_FRAME_SIZE
	.align		4
.L_795:
        /*1188*/ 	.byte	0x04, 0x11
        /*118a*/ 	.short	(.L_797 - .L_796)
	.align		4
.L_796:
        /*118c*/ 	.word	index@(_ZN2at6native29vectorized_elementwise_kernelILi4ENS0_13BUnaryFunctorIN3c104HalfES4_S4_ZZZNS0_21remainder_kernel_cudaERNS_18TensorIteratorBaseEENKUlvE0_clEvENKUlvE1_clEvEUlS4_S4_E_EESt5arrayIPcLm2EEEEviT0_T1_)
        /*1190*/ 	.word	0x00000000


	//----- nvinfo : EIATTR_REGCOUNT
	.align		4
.L_797:
        /*1194*/ 	.byte	0x04, 0x2f
        /*1196*/ 	.short	(.L_799 - .L_798)
	.align		4
.L_798:
        /*1198*/ 	.word	index@(_ZN2at6native29vectorized_elementwise_kernelILi2ENS0_13BUnaryFunctorIN3c104HalfES4_S4_ZZZNS0_21remainder_kernel_cudaERNS_18TensorIteratorBaseEENKUlvE0_clEvENKUlvE1_clEvEUlS4_S4_E_EESt5arrayIPcLm2EEEEviT0_T1_)
        /*119c*/ 	.word	0x00000020


	//----- nvinfo : EIATTR_FRAME_SIZE
	.align		4
.L_799:
        /*11a0*/ 	.byte	0x04, 0x11
        /*11a2*/ 	.short	(.L_801 - .L_800)
	.align		4
.L_800:
        /*11a4*/ 	.word	index@(_ZN2at6native29vectorized_elementwise_kernelILi2ENS0_13BUnaryFunctorIN3c104HalfES4_S4_ZZZNS0_21remainder_kernel_cudaERNS_18TensorIteratorBaseEENKUlvE0_clEvENKUlvE1_clEvEUlS4_S4_E_EESt5arrayIPcLm2EEEEviT0_T1_)
        /*11a8*/ 	.word	0x00000000


	//----- nvinfo : EIATTR_REGCOUNT
	.align		4
.L_801:
        /*11ac*/ 	.byte	0x04, 0x2f
        /*11ae*/ 	.short	(.L_803 - .L_802)
	.align		4
.L_802:
        /*11b0*/ 	.word	index@(_ZN2at6native27unrolled_elementwise_kernelINS0_13BUnaryFunctorIN3c104HalfES4_S4_ZZZNS0_21remainder_kernel_cudaERNS_18TensorIteratorBaseEENKUlvE0_clEvENKUlvE1_clEvEUlS4_S4_E_EESt5arrayIPcLm2EELi4E23TrivialOffsetCalculatorILi1EjESF_NS0_6memory15LoadWithoutCastENSG_16StoreWithoutCastEEEviT_T0_T2_T3_T4_T5_)
        /*11b4*/ 	.word	0x00000016


	//----- nvinfo : EIATTR_FRAME_SIZE
	.align		4
.L_803:
        /*11b8*/ 	.byte	0x04, 0x11
        /*11ba*/ 	.short	(.L_805 - .L_804)
	.align		4
.L_804:
        /*11bc*/ 	.word	index@(_ZN2at6native27unrolled_elementwise_kernelINS0_13BUnaryFunctorIN3c104HalfES4_S4_ZZZNS0_21remainder_kernel_cudaERNS_18TensorIteratorBaseEENKUlvE0_clEvENKUlvE1_clEvEUlS4_S4_E_EESt5arrayIPcLm2EELi4E23TrivialOffsetCalculatorILi1EjESF_NS0_6memory15LoadWithoutCastENSG_16StoreWithoutCastEEEviT_T0_T2_T3_T4_T5_)
        /*11c0*/ 	.word	0x00000000


	//----- nvinfo : EIATTR_REGCOUNT
	.align		4
.L_805:
        /*11c4*/ 	.byte	0x04, 0x2f
        /*11c6*/ 	.short	(.L_807 - .L_806)
	.align		4
.L_806:
        /*11c8*/ 	.word	index@(_ZN2at6native18elementwise_kernelILi128ELi4EZNS0_22gpu_kernel_impl_nocastINS0_13BUnaryFunctorIN3c104HalfES5_S5_ZZZNS0_21remainder_kernel_cudaERNS_18TensorIteratorBaseEENKUlvE0_clEvENKUlvE1_clEvEUlS5_S5_E_EEEEvS7_RKT_EUliE_EEviT1_)
        /*11cc*/ 	.word	0x00000014


	//----- nvinfo : EIATTR_FRAME_SIZE
	.align		4
.L_807:
        /*11d0*/ 	.byte	0x04, 0x11
        /*11d2*/ 	.short	(.L_809 - .L_808)
	.align		4
.L_808:
        /*11d4*/ 	.word	index@(_ZN2at6native18elementwise_kernelILi128ELi4EZNS0_22gpu_kernel_impl_nocastINS0_13BUnaryFunctorIN3c104HalfES5_S5_ZZZNS0_21remainder_kernel_cudaERNS_18TensorIteratorBaseEENKUlvE0_clEvENKUlvE1_clEvEUlS5_S5_E_EEEEvS7_RKT_EUliE_EEviT1_)
        /*11d8*/ 	.word	0x00000000


	//----- nvinfo : EIATTR_REGCOUNT
	.align		4
.L_809:
        /*11dc*/ 	.byte	0x04, 0x2f
        /*11de*/ 	.short	(.L_811 - .L_810)
	.align		4
.L_810:
        /*11e0*/ 	.word	index@(_ZN2at6native27unrolled_elementwise_kernelINS0_13BUnaryFunctorIN3c104HalfES4_S4_ZZZNS0_21remainder_kernel_cudaERNS_18TensorIteratorBaseEENKUlvE0_clEvENKUlvE1_clEvEUlS4_S4_E_EESt5arrayIPcLm2EELi4E23TrivialOffsetCalculatorILi1EjESF_NS0_6memory12LoadWithCastILi1EEENSG_13StoreWithCastILi1EEEEEviT_T0_T2_T3_T4_T5_)
        /*11e4*/ 	.word	0x0000001c


	//----- nvinfo : EIATTR_FRAME_SIZE
	.align		4
.L_811:
        /*11e8*/ 	.byte	0x04, 0x11
        /*11ea*/ 	.short	(.L_813 - .L_812)
	.align		4
.L_812:
        /*11ec*/ 	.word	index@(_ZN2at6native27unrolled_elementwise_kernelINS0_13BUnaryFunctorIN3c104HalfES4_S4_ZZZNS0_21remainder_kernel_cudaERNS_18TensorIteratorBaseEENKUlvE0_clEvENKUlvE1_clEvEUlS4_S4_E_EESt5arrayIPcLm2EELi4E23TrivialOffsetCalculatorILi1EjESF_NS0_6memory12LoadWithCastILi1EEENSG_13StoreWithCastILi1EEEEEviT_T0_T2_T3_T4_T5_)
        /*11f0*/ 	.word	0x00000000


	//----- nvinfo : EIATTR_REGCOUNT
	.align		4
.L_813:
        /*11f4*/ 	.byte	0x04, 0x2f
        /*11f6*/ 	.short	(.L_815 - .L_814)
	.align		4
.L_814:
        /*11f8*/ 	.word	index@(_ZN2at6native18elementwise_kernelILi128ELi4EZNS0_15gpu_kernel_implINS0_13BUnaryFunctorIN3c104HalfES5_S5_ZZZNS0_21remainder_kernel_cudaERNS_18TensorIteratorBaseEENKUlvE0_clEvENKUlvE1_clEvEUlS5_S5_E_EEEEvS7_RKT_EUliE_EEviT1_)
        /*11fc*/ 	.word	0x00000018


	//----- nvinfo : EIATTR_FRAME_SIZE
	.align		4
.L_815:
        /*1200*/ 	.byte	0x04, 0x11
        /*1202*/ 	.short	(.L_817 - .L_816)
	.align		4
.L_816:
        /*1204*/ 	.word	index@(_ZN2at6native18elementwise_kernelILi128ELi4EZNS0_15gpu_kernel_implINS0_13BUnaryFunctorIN3c104HalfES5_S5_ZZZNS0_21remainder_kernel_cudaERNS_18TensorIteratorBaseEENKUlvE0_clEvENKUlvE1_clEvEUlS5_S5_E_EEEEvS7_RKT_EUliE_EEviT1_)
        /*1208*/ 	.word	0x00000000


	//----- nvinfo : EIATTR_REGCOUNT
	.align		4
.L_817:
        /*120c*/ 	.byte	0x04, 0x2f
        /*120e*/ 	.short	(.L_819 - .L_818)
	.align		4
.L_818:
        /*1210*/ 	.word	index@(_ZN2at6native29vectorized_elementwise_kernelILi8ENS0_13BinaryFunctorIN3c104HalfES4_S4_ZZZNS0_21remainder_kernel_cudaERNS_18TensorIteratorBaseEENKUlvE0_clEvENKUlvE1_clEvEUlS4_S4_E_EESt5arrayIPcLm3EEEEviT0_T1_)
        /*1214*/ 	.word	0x00000020


	//----- nvinfo : EIATTR_FRAME_SIZE
	.align		4
.L_819:
        /*1218*/ 	.byte	0x04, 0x11
        /*121a*/ 	.short	(.L_821 - .L_820)
	.align		4
.L_820:
        /*121c*/ 	.word	index@(_ZN2at6native29vectorized_elementwise_kernelILi8ENS0_13BinaryFunctorIN3c104HalfES4_S4_ZZZNS0_21remainder_kernel_cudaERNS_18TensorIteratorBaseEENKUlvE0_clEvENKUlvE1_clEvEUlS4_S4_E_EESt5arrayIPcLm3EEEEviT0_T1_)
        /*1220*/ 	.word	0x00000000


	//----- nvinfo : EIATTR_REGCOUNT
	.align		4
.L_821:
        /*1224*/ 	.byte	0x04, 0x2f
        /*1226*/ 	.short	(.L_823 - .L_822)
	.align		4
.L_822:
        /*1228*/ 	.word	index@(_ZN2at6native29vectorized_elementwise_kernelILi4ENS0_13BinaryFunctorIN3c104HalfES4_S4_ZZZNS0_21remainder_kernel_cudaERNS_18TensorIteratorBaseEENKUlvE0_clEvENKUlvE1_clEvEUlS4_S4_E_EESt5arrayIPcLm3EEEEviT0_T1_)
        /*122c*/ 	.word	0x00000020


	//----- nvinfo : EIATTR_FRAME_SIZE
	.align		4
.L_823:
        /*1230*/ 	.byte	0x04, 0x11
        /*1232*/ 	.short	(.L_825 - .L_824)
	.align		4
.L_824:
        /*1234*/ 	.word	index@(_ZN2at6native29vectorized_elementwise_kernelILi4ENS0_13BinaryFunctorIN3c104HalfES4_S4_ZZZNS0_21remainder_kernel_cudaERNS_18TensorIteratorBaseEENKUlvE0_clEvENKUlvE1_clEvEUlS4_S4_E_EESt5arrayIPcLm3EEEEviT0_T1_)
        /*1238*/ 	.word	0x00000000


	//----- nvinfo : EIATTR_REGCOUNT
	.align		4
.L_825:
        /*123c*/ 	.byte	0x04, 0x2f
        /*123e*/ 	.short	(.L_827 - .L_826)
	.align		4
.L_826:
        /*1240*/ 	.word	index@(_ZN2at6native29vectorized_elementwise_kernelILi2ENS0_13BinaryFunctorIN3c104HalfES4_S4_ZZZNS0_21remainder_kernel_cudaERNS_18TensorIteratorBaseEENKUlvE0_clEvENKUlvE1_clEvEUlS4_S4_E_EESt5arrayIPcLm3EEEEviT0_T1_)
        /*1244*/ 	.word	0x00000020


	//----- nvinfo : EIATTR_FRAME_SIZE
	.align		4
.L_827:
        /*1248*/ 	.byte	0x04, 0x11
        /*124a*/ 	.short	(.L_829 - .L_828)
	.align		4
.L_828:
        /*124c*/ 	.word	index@(_ZN2at6native29vectorized_elementwise_kernelILi2ENS0_13BinaryFunctorIN3c104HalfES4_S4_ZZZNS0_21remainder_kernel_cudaERNS_18TensorIteratorBaseEENKUlvE0_clEvENKUlvE1_clEvEUlS4_S4_E_EESt5arrayIPcLm3EEEEviT0_T1_)
        /*1250*/ 	.word	0x00000000


	//----- nvinfo : EIATTR_REGCOUNT
	.align		4
.L_829:
        /*1254*/ 	.byte	0x04, 0x2f
        /*1256*/ 	.short	(.L_831 - .L_830)
	.align		4
.L_830:
        /*1258*/ 	.word	index@(_ZN2at6native27unrolled_elementwise_kernelINS0_13BinaryFunctorIN3c104HalfES4_S4_ZZZNS0_21remainder_kernel_cudaERNS_18TensorIteratorBaseEENKUlvE0_clEvENKUlvE1_clEvEUlS4_S4_E_EESt5arrayIPcLm3EELi4E23TrivialOffsetCalculatorILi2EjESE_ILi1EjENS0_6memory15LoadWithoutCastENSH_16StoreWithoutCastEEEviT_T0_T2_T3_T4_T5_)
        /*125c*/ 	.word	0x0000001e


	//----- nvinfo : EIATTR_FRAME_SIZE
	.align		4
.L_831:
        /*1260*/ 	.byte	0x04, 0x11
        /*1262*/ 	.short	(.L_833 - .L_832)
	.align		4
.L_832:
        /*1264*/ 	.word	index@(_ZN2at6native27unrolled_elementwise_kernelINS0_13BinaryFunctorIN3c104HalfES4_S4_ZZZNS0_21remainder_kernel_cudaERNS_18TensorIteratorBaseEENKUlvE0_clEvENKUlvE1_clEvEUlS4_S4_E_EESt5arrayIPcLm3EELi4E23TrivialOffsetCalculatorILi2EjESE_ILi1EjENS0_6memory15LoadWithoutCastENSH_16StoreWithoutCastEEEviT_T0_T2_T3_T4_T5_)
        /*1268*/ 	.word	0x00000000


	//----- nvinfo : EIATTR_REGCOUNT
	.align		4
.L_833:
        /*126c*/ 	.byte	0x04, 0x2f
        /*126e*/ 	.short	(.L_835 - .L_834)
	.align		4
.L_834:
        /*1270*/ 	.word	index@(_ZN2at6native18elementwise_kernelILi128ELi4EZNS0_22gpu_kernel_impl_nocastINS0_13BinaryFunctorIN3c104HalfES5_S5_ZZZNS0_21remainder_kernel_cudaERNS_18TensorIteratorBaseEENKUlvE0_clEvENKUlvE1_clEvEUlS5_S5_E_EEEEvS7_RKT_EUliE_EEviT1_)
        /*1274*/ 	.word	0x00000014


	//----- nvinfo : EIATTR_FRAME_SIZE
	.align		4
.L_835:
        /*1278*/ 	.byte	0x04, 0x11
        /*127a*/ 	.short	(.L_837 - .L_836)
	.align		4
.L_836:
        /*127c*/ 	.word	index@(_ZN2at6native18elementwise_kernelILi128ELi4EZNS0_22gpu_kernel_impl_nocastINS0_13BinaryFunctorIN3c104HalfES5_S5_ZZZNS0_21remainder_kernel_cudaERNS_18TensorIteratorBaseEENKUlvE0_clEvENKUlvE1_clEvEUlS5_S5_E_EEEEvS7_RKT_EUliE_EEviT1_)
        /*1280*/ 	.word	0x00000000


	//----- nvinfo : EIATTR_REGCOUNT
	.align		4
.L_837:
        /*1284*/ 	.byte	0x04, 0x2f
        /*1286*/ 	.short	(.L_839 - .L_838)
	.align		4
.L_838:
        /*1288*/ 	.word	index@(_ZN2at6native27unrolled_elementwise_kernelINS0_13BinaryFunctorIN3c104HalfES4_S4_ZZZNS0_21remainder_kernel_cudaERNS_18TensorIteratorBaseEENKUlvE0_clEvENKUlvE1_clEvEUlS4_S4_E_EESt5arrayIPcLm3EELi4E23TrivialOffsetCalculatorILi2EjESE_ILi1EjENS0_6memory12LoadWithCastILi2EEENSH_13StoreWithCastILi1EEEEEviT_T0_T2_T3_T4_T5_)
        /*128c*/ 	.word	0x0000001e


	//----- nvinfo : EIATTR_FRAME_SIZE
	.align		4
.L_839:
        /*1290*/ 	.byte	0x04, 0x11
        /*1292*/ 	.short	(.L_841 - .L_840)
	.align		4
.L_840:
        /*1294*/ 	.word	index@(_ZN2at6native27unrolled_elementwise_kernelINS0_13BinaryFunctorIN3c104HalfES4_S4_ZZZNS0_21remainder_kernel_cudaERNS_18TensorIteratorBaseEENKUlvE0_clEvENKUlvE1_clEvEUlS4_S4_E_EESt5arrayIPcLm3EELi4E23TrivialOffsetCalculatorILi2EjESE_ILi1EjENS0_6memory12LoadWithCastILi2EEENSH_13StoreWithCastILi1EEEEEviT_T0_T2_T3_T4_T5_)
        /*1298*/ 	.word	0x00000000


	//----- nvinfo : EIATTR_REGCOUNT
	.align		4
.L_841:
        /*129c*/ 	.byte	0x04, 0x2f
        /*129e*/ 	.short	(.L_843 - .L_842)
	.align		4
.L_842:
        /*12a0*/ 	.word	index@(_ZN2at6native18elementwise_kernelILi128ELi4EZNS0_15gpu_kernel_implINS0_13BinaryFunctorIN3c104HalfES5_S5_ZZZNS0_21remainder_kernel_cudaERNS_18TensorIteratorBaseEENKUlvE0_clEvENKUlvE1_clEvEUlS5_S5_E_EEEEvS7_RKT_EUliE_EEviT1_)
        /*12a4*/ 	.word	0x00000018


	//----- nvinfo : EIATTR_FRAME_SIZE
	.align		4
.L_843:
        /*12a8*/ 	.byte	0x04, 0x11
        /*12aa*/ 	.short	(.L_845 - .L_844)
	.align		4
.L_844:
        /*12ac*/ 	.word	index@(_ZN2at6native18elementwise_kernelILi128ELi4EZNS0_15gpu_kernel_implINS0_13BinaryFunctorIN3c104HalfES5_S5_ZZZNS0_21remainder_kernel_cudaERNS_18TensorIteratorBaseEENKUlvE0_clEvENKUlvE1_clEvEUlS5_S5_E_EEEEvS7_RKT_EUliE_EEviT1_)
        /*12b0*/ 	.word	0x00000000


	//----- nvinfo : EIATTR_REGCOUNT
	.align		4
.L_845:
        /*12b4*/ 	.byte	0x04, 0x2f
        /*12b6*/ 	.short	(.L_847 - .L_846)
	.align		4
.L_846:
        /*12b8*/ 	.word	index@(_ZN2at6native29vectorized_elementwise_kernelILi8ENS0_13AUnaryFunctorIN3c108BFloat16ES4_S4_ZZZNS0_21remainder_kernel_cudaERNS_18TensorIteratorBaseEENKUlvE0_clEvENKUlvE2_clEvEUlS4_S4_E_EESt5arrayIPcLm2EEEEviT0_T1_)
        /*12bc*/ 	.word	0x00000020


	//----- nvinfo : EIATTR_FRAME_SIZE
	.align		4
.L_847:
        /*12c0*/ 	.byte	0x04, 0x11
        /*12c2*/ 	.short	(.L_849 - .L_848)
	.align		4
.L_848:
        /*12c4*/ 	.word	index@(_ZN2at6native29vectorized_elementwise_kernelILi8ENS0_13AUnaryFunctorIN3c108BFloat16ES4_S4_ZZZNS0_21remainder_kernel_cudaERNS_18TensorIteratorBaseEENKUlvE0_clEvENKUlvE2_clEvEUlS4_S4_E_EESt5arrayIPcLm2EEEEviT0_T1_)
        /*12c8*/ 	.word	0x00000000


	//----- nvinfo : EIATTR_REGCOUNT
	.align		4
.L_849:
        /*12cc*/ 	.byte	0x04, 0x2f
        /*12ce*/ 	.short	(.L_851 - .L_850)
	.align		4
.L_850:
        /*12d0*/ 	.word	index@(_ZN2at6native29vectorized_elementwise_kernelILi4ENS0_13AUnaryFunctorIN3c108BFloat16ES4_S4_ZZZNS0_21remainder_kernel_cudaERNS_18TensorIteratorBaseEENKUlvE0_clEvENKUlvE2_clEvEUlS4_S4_E_EESt5arrayIPcLm2EEEEviT0_T1_)
        /*12d4*/ 	.word	0x00000020


	//----- nvinfo : EIATTR_FRAME_SIZE
	.align		4
.L_851:
        /*12d8*/ 	.byte	0x04, 0x11
        /*12da*/ 	.short	(.L_853 - .L_852)
	.align		4
.L_852:
        /*12dc*/ 	.word	index@(_ZN2at6native29vectorized_elementwise_kernelILi4ENS0_13AUnaryFunctorIN3c108BFloat16ES4_S4_ZZZNS0_21remainder_kernel_cudaERNS_18TensorIteratorBaseEENKUlvE0_clEvENKUlvE2_clEvEUlS4_S4_E_EESt5arrayIPcLm2EEEEviT0_T1_)
        /*12e0*/ 	.word	0x00000000


	//----- nvinfo : EIATTR_REGCOUNT
	.align		4
.L_853:
        /*12e4*/ 	.byte	0x04, 0x2f
        /*12e6*/ 	.short	(.L_855 - .L_854)
	.align		4
.L_854:
        /*12e8*/ 	.word	index@(_ZN2at6native29vectorized_elementwise_kernelILi2ENS0_13AUnaryFunctorIN3c108BFloat16ES4_S4_ZZZNS0_21remainder_kernel_cudaERNS_18TensorIteratorBaseEENKUlvE0_clEvENKUlvE2_clEvEUlS4_S4_E_EESt5arrayIPcLm2EEEEviT0_T1_)
        /*12ec*/ 	.word	0x00000020


	//----- nvinfo : EIATTR_FRAME_SIZE
	.align		4
.L_855:
        /*12f0*/ 	.byte	0x04, 0x11
        /*12f2*/ 	.short	(.L_857 - .L_856)
	.align		4
.L_856:
        /*12f4*/ 	.word	index@(_ZN2at6native29vectorized_elementwise_kernelILi2ENS0_13AUnaryFunctorIN3c108BFloat16ES4_S4_ZZZNS0_21remainder_kernel_cudaERNS_18TensorIteratorBaseEENKUlvE0_clEvENKUlvE2_clEvEUlS4_S4_E_EESt5arrayIPcLm2EEEEviT0_T1_)
        /*12f8*/ 	.word	0x00000000


	//----- nvinfo : EIATTR_REGCOUNT
	.align		4
.L_857:
        /*12fc*/ 	.byte	0x04, 0x2f
        /*12fe*/ 	.short	(.L_859 - .L_858)
	.align		4
.L_858:
        /*1300*/ 	.word	index@(_ZN2at6native27unrolled_elementwise_kernelINS0_13AUnaryFunctorIN3c108BFloat16ES4_S4_ZZZNS0_21remainder_kernel_cudaERNS_18TensorIteratorBaseEENKUlvE0_clEvENKUlvE2_clEvEUlS4_S4_E_EESt5arrayIPcLm2EELi4E23TrivialOffsetCalculatorILi1EjESF_NS0_6memory15LoadWithoutCastENSG_16StoreWithoutCastEEEviT_T0_T2_T3_T4_T5_)
        /*1304*/ 	.word	0x00000016


	//----- nvinfo : EIATTR_FRAME_SIZE
	.align		4
.L_859:
        /*1308*/ 	.byte	0x04, 0x11
        /*130a*/ 	.short	(.L_861 - .L_860)
	.align		4
.L_860:
        /*130c*/ 	.word	index@(_ZN2at6native27unrolled_elementwise_kernelINS0_13AUnaryFunctorIN3c108BFloat16ES4_S4_ZZZNS0_21remainder_kernel_cudaERNS_18TensorIteratorBaseEENKUlvE0_clEvENKUlvE2_clEvEUlS4_S4_E_EESt5arrayIPcLm2EELi4E23TrivialOffsetCalculatorILi1EjESF_NS0_6memory15LoadWithoutCastENSG_16StoreWithoutCastEEEviT_T0_T2_T3_T4_T5_)
        /*1310*/ 	.word	0x00000000


	//----- nvinfo : EIATTR_REGCOUNT
	.align		4
.L_861:
        /*1314*/ 	.byte	0x04, 0x2f
        /*1316*/ 	.short	(.L_863 - .L_862)
	.align		4
.L_862:
        /*1318*/ 	.word	index@(_ZN2at6native18elementwise_kernelILi128ELi4EZNS0_22gpu_kernel_impl_nocastINS0_13AUnaryFunctorIN3c108BFloat16ES5_S5_ZZZNS0_21remainder_kernel_cudaERNS_18TensorIteratorBaseEENKUlvE0_clEvENKUlvE2_clEvEUlS5_S5_E_EEEEvS7_RKT_EUliE_EEviT1_)
        /*131c*/ 	.word	0x00000014


	//----- nvinfo : EIATTR_FRAME_SIZE
	.align		4
.L_863:
        /*1320*/ 	.byte	0x04, 0x11
        /*1322*/ 	.short	(.L_865 - .L_864)
	.align		4
.L_864:
        /*1324*/ 	.word	index@(_ZN2at6native18elementwise_kernelILi128ELi4EZNS0_22gpu_kernel_impl_nocastINS0_13AUnaryFunctorIN3c108BFloat16ES5_S5_ZZZNS0_21remainder_kernel_cudaERNS_18TensorIteratorBaseEENKUlvE0_clEvENKUlvE2_clEvEUlS5_S5_E_EEEEvS7_RKT_EUliE_EEviT1_)
        /*1328*/ 	.word	0x00000000


	//----- nvinfo : EIATTR_REGCOUNT
	.align		4
.L_865:
        /*132c*/ 	.byte	0x04, 0x2f
        /*132e*/ 	.short	(.L_867 - .L_866)
	.align		4
.L_866:
        /*1330*/ 	.word	index@(_ZN2at6native27unrolled_elementwise_kernelINS0_13AUnaryFunctorIN3c108BFloat16ES4_S4_ZZZNS0_21remainder_kernel_cudaERNS_18TensorIteratorBaseEENKUlvE0_clEvENKUlvE2_clEvEUlS4_S4_E_EESt5arrayIPcLm2EELi4E23TrivialOffsetCalculatorILi1EjESF_NS0_6memory12LoadWithCastILi1EEENSG_13StoreWithCastILi1EEEEEviT_T0_T2_T3_T4_T5_)
        /*1334*/ 	.word	0x0000001c


	//----- nvinfo : EIATTR_FRAME_SIZE
	.align		4
.L_867:
        /*1338*/ 	.byte	0x04, 0x11
        /*133a*/ 	.short	(.L_869 - .L_868)
	.align		4
.L_868:
        /*133c*/ 	.word	index@(_ZN2at6native27unrolled_elementwise_kernelINS0_13AUnaryFunctorIN3c108BFloat16ES4_S4_ZZZNS0_21remainder_kernel_cudaERNS_18TensorIteratorBaseEENKUlvE0_clEvENKUlvE2_clEvEUlS4_S4_E_EESt5arrayIPcLm2EELi4E23TrivialOffsetCalculatorILi1EjESF_NS0_6memory12LoadWithCastILi1EEENSG_13StoreWithCastILi1EEEEEviT_T0_T2_T3_T4_T5_)
        /*1340*/ 	.word	0x00000000


	//----- nvinfo : EIATTR_REGCOUNT
	.align		4
.L_869:
        /*1344*/ 	.byte	0x04, 0x2f
        /*1346*/ 	.short	(.L_871 - .L_870)
	.align		4
.L_870:
        /*1348*/ 	.word	index@(_ZN2at6native18elementwise_kernelILi128ELi4EZNS0_15gpu_kernel_implINS0_13AUnaryFunctorIN3c108BFloat16ES5_S5_ZZZNS0_21remainder_kernel_cudaERNS_18TensorIteratorBaseEENKUlvE0_clEvENKUlvE2_clEvEUlS5_S5_E_EEEEvS7_RKT_EUliE_EEviT1_)
        /*134c*/ 	.word	0x00000018


	//----- nvinfo : EIATTR_FRAME_SIZE
	.align		4
.L_871:
        /*1350*/ 	.byte	0x04, 0x11
        /*1352*/ 	.short	(.L_873 - .L_872)
	.align		4
.L_872:
        /*1354*/ 	.word	index@(_ZN2at6native18elementwise_kernelILi128ELi4EZNS0_15gpu_kernel_implINS0_13AUnaryFunctorIN3c108BFloat16ES5_S5_ZZZNS0_21remainder_kernel_cudaERNS_18TensorIteratorBaseEENKUlvE0_clEvENKUlvE2_clEvEUlS5_S5_E_EEEEvS7_RKT_EUliE_EEviT1_)
        /*1358*/ 	.word	0x00000000


	//----- nvinfo : EIATTR_REGCOUNT
	.align		4
.L_873:
        /*135c*/ 	.byte	0x04, 0x2f
        /*135e*/ 	.short	(.L_875 - .L_874)
	.align		4
.L_874:
        /*1360*/ 	.word	index@(_ZN2at6native29vectorized_elementwise_kernelILi8ENS0_13BUnaryFunctorIN3c108BFloat16ES4_S4_ZZZNS0_21remainder_kernel_cudaERNS_18TensorIteratorBaseEENKUlvE0_clEvENKUlvE2_clEvEUlS4_S4_E_EESt5arrayIPcLm2EEEEviT0_T1_)
        /*1364*/ 	.word	0x00000020


	//----- nvinfo : EIATTR_FRAME_SIZE
	.align		4
.L_875:
        /*1368*/ 	.byte	0x04, 0x11
        /*136a*/ 	.short	(.L_877 - .L_876)
	.align		4
.L_876:
        /*136c*/ 	.word	index@(_ZN2at6native29vectorized_elementwise_kernelILi8ENS0_13BUnaryFunctorIN3c108BFloat16ES4_S4_ZZZNS0_21remainder_kernel_cudaERNS_18TensorIteratorBaseEENKUlvE0_clEvENKUlvE2_clEvEUlS4_S4_E_EESt5arrayIPcLm2EEEEviT0_T1_)
        /*1370*/ 	.word	0x00000000


	//----- nvinfo : EIATTR_REGCOUNT
	.align		4
.L_877:
        /*1374*/ 	.byte	0x04, 0x2f
        /*1376*/ 	.short	(.L_879 - .L_878)
	.align		4
.L_878:
        /*1378*/ 	.word	index@(_ZN2at6native29vectorized_elementwise_kernelILi4ENS0_13BUnaryFunctorIN3c108BFloat16ES4_S4_ZZZNS0_21remainder_kernel_cudaERNS_18TensorIteratorBaseEENKUlvE0_clEvENKUlvE2_clEvEUlS4_S4_E_EESt5arrayIPcLm2EEEEviT0_T1_)
        /*137c*/ 	.word	0x00000020


	//----- nvinfo : EIATTR_FRAME_SIZE
	.align		4
.L_879:
        /*1380*/ 	.byte	0x04, 0x11
        /*1382*/ 	.short	(.L_881 - .L_880)
	.align		4
.L_880:
        /*1384*/ 	.word	index@(_ZN2at6native29vectorized_elementwise_kernelILi4ENS0_13BUnaryFunctorIN3c108BFloat16ES4_S4_ZZZNS0_21remainder_kernel_cudaERNS_18TensorIteratorBaseEENKUlvE0_clEvENKUlvE2_clEvEUlS4_S4_E_EESt5arrayIPcLm2EEEEviT0_T1_)
        /*1388*/ 	.word	0x00000000


	//----- nvinfo : EIATTR_REGCOUNT
	.align		4
.L_881:
        /*138c*/ 	.byte	0x04, 0x2f
        /*138e*/ 	.short	(.L_883 - .L_882)
	.align		4
.L_882:
        /*1390*/ 	.word	index@(_ZN2at6native29vectorized_elementwise_kernelILi2ENS0_13BUnaryFunctorIN3c108BFloat16ES4_S4_ZZZNS0_21remainder_kernel_cudaERNS_18TensorIteratorBaseEENKUlvE0_clEvENKUlvE2_clEvEUlS4_S4_E_EESt5arrayIPcLm2EEEEviT0_T1_)
        /*1394*/ 	.word	0x00000020


	//----- nvinfo : EIATTR_FRAME_SIZE
	.align		4
.L_883:
        /*1398*/ 	.byte	0x04, 0x11
        /*139a*/ 	.short	(.L_885 - .L_884)
	.align		4
.L_884:
        /*139c*/ 	.word	index@(_ZN2at6native29vectorized_elementwise_kernelILi2ENS0_13BUnaryFunctorIN3c108BFloat16ES4_S4_ZZZNS0_21remainder_kernel_cudaERNS_18TensorIteratorBaseEENKUlvE0_clEvENKUlvE2_clEvEUlS4_S4_E_EESt5arrayIPcLm2EEEEviT0_T1_)
        /*13a0*/ 	.word	0x00000000


	//----- nvinfo : EIATTR_REGCOUNT
	.align		4
.L_885:
        /*13a4*/ 	.byte	0x04, 0x2f
        /*13a6*/ 	.short	(.L_887 - .L_886)
	.align		4
.L_886:
        /*13a8*/ 	.word	index@(_ZN2at6native27unrolled_elementwise_kernelINS0_13BUnaryFunctorIN3c108BFloat16ES4_S4_ZZZNS0_21remainder_kernel_cudaERNS_18TensorIteratorBaseEENKUlvE0_clEvENKUlvE2_clEvEUlS4_S4_E_EESt5arrayIPcLm2EELi4E23TrivialOffsetCalculatorILi1EjESF_NS0_6memory15LoadWithoutCastENSG_16StoreWithoutCastEEEviT_T0_T2_T3_T4_T5_)
        /*13ac*/ 	.word	0x00000016


	//----- nvinfo : EIATTR_FRAME_SIZE
	.align		4
.L_887:
        /*13b0*/ 	.byte	0x04, 0x11
        /*13b2*/ 	.short	(.L_889 - .L_888)
	.align		4
.L_888:
        /*13b4*/ 	.word	index@(_ZN2at6native27unrolled_elementwise_kernelINS0_13BUnaryFunctorIN3c108BFloat16ES4_S4_ZZZNS0_21remainder_kernel_cudaERNS_18TensorIteratorBaseEENKUlvE0_clEvENKUlvE2_clEvEUlS4_S4_E_EESt5arrayIPcLm2EELi4E23TrivialOffsetCalculatorILi1EjESF_NS0_6memory15LoadWithoutCastENSG_16StoreWithoutCastEEEviT_T0_T2_T3_T4_T5_)
        /*13b8*/ 	.word	0x00000000


	//----- nvinfo : EIATTR_REGCOUNT
	.align		4
.L_889:
        /*13bc*/ 	.byte	0x04, 0x2f
        /*13be*/ 	.short	(.L_891 - .L_890)
	.align		4
.L_890:
        /*13c0*/ 	.word	index@(_ZN2at6native18elementwise_kernelILi128ELi4EZNS0_22gpu_kernel_impl_nocastINS0_13BUnaryFunctorIN3c108BFloat16ES5_S5_ZZZNS0_21remainder_kernel_cudaERNS_18TensorIteratorBaseEENKUlvE0_clEvENKUlvE2_clEvEUlS5_S5_E_EEEEvS7_RKT_EUliE_EEviT1_)
        /*13c4*/ 	.word	0x00000014


	//----- nvinfo : EIATTR_FRAME_SIZE
	.align		4
.L_891:
        /*13c8*/ 	.byte	0x04, 0x11
        /*13ca*/ 	.short	(.L_893 - .L_892)
	.align		4
.L_892:
        /*13cc*/ 	.word	index@(_ZN2at6native18elementwise_kernelILi128ELi4EZNS0_22gpu_kernel_impl_nocastINS0_13BUnaryFunctorIN3c108BFloat16ES5_S5_ZZZNS0_21remainder_kernel_cudaERNS_18TensorIteratorBaseEENKUlvE0_clEvENKUlvE2_clEvEUlS5_S5_E_EEEEvS7_RKT_EUliE_EEviT1_)
        /*13d0*/ 	.word	0x00000000


	//----- nvinfo : EIATTR_REGCOUNT
	.align		4
.L_893:
        /*13d4*/ 	.byte	0x04, 0x2f
        /*13d6*/ 	.short	(.L_895 - .L_894)
	.align		4
.L_894:
        /*13d8*/ 	.word	index@(_ZN2at6native27unrolled_elementwise_kernelINS0_13BUnaryFunctorIN3c108BFloat16ES4_S4_ZZZNS0_21remainder_kernel_cudaERNS_18TensorIteratorBaseEENKUlvE0_clEvENKUlvE2_clEvEUlS4_S4_E_EESt5arrayIPcLm2EELi4E23TrivialOffsetCalculatorILi1EjESF_NS0_6memory12LoadWithCastILi1EEENSG_13StoreWithCastILi1EEEEEviT_T0_T2_T3_T4_T5_)
        /*13dc*/ 	.word	0x0000001c


	//----- nvinfo : EIATTR_FRAME_SIZE
	.align		4
.L_895:
        /*13e0*/ 	.byte	0x04, 0x11
        /*13e2*/ 	.short	(.L_897 - .L_896)
	.align		4
.L_896:
        /*13e4*/ 	.word	index@(_ZN2at6native27unrolled_elementwise_kernelINS0_13BUnaryFunctorIN3c108BFloat16ES4_S4_ZZZNS0_21remainder_kernel_cudaERNS_18TensorIteratorBaseEENKUlvE0_clEvENKUlvE2_clEvEUlS4_S4_E_EESt5arrayIPcLm2EELi4E23TrivialOffsetCalculatorILi1EjESF_NS0_6memory12LoadWithCastILi1EEENSG_13StoreWithCastILi1EEEEEviT_T0_T2_T3_T4_T5_)
        /*13e8*/ 	.word	0x00000000


	//----- nvinfo : EIATTR_REGCOUNT
	.align		4
.L_897:
        /*13ec*/ 	.byte	0x04, 0x2f
        /*13ee*/ 	.short	(.L_899 - .L_898)
	.align		4
.L_898:
        /*13f0*/ 	.word	index@(_ZN2at6native18elementwise_kernelILi128ELi4EZNS0_15gpu_kernel_implINS0_13BUnaryFunctorIN3c108BFloat16ES5_S5_ZZZNS0_21remainder_kernel_cudaERNS_18TensorIteratorBaseEENKUlvE0_clEvENKUlvE2_clEvEUlS5_S5_E_EEEEvS7_RKT_EUliE_EEviT1_)
        /*13f4*/ 	.word	0x00000018


	//----- nvinfo : EIATTR_FRAME_SIZE
	.align		4
.L_899:
        /*13f8*/ 	.byte	0x04, 0x11
        /*13fa*/ 	.short	(.L_901 - .L_900)
	.align		4
.L_900:
        /*13fc*/ 	.word	index@(_ZN2at6native18elementwise_kernelILi128ELi4EZNS0_15gpu_kernel_implINS0_13BUnaryFunctorIN3c108BFloat16ES5_S5_ZZZNS0_21remainder_kernel_cudaERNS_18TensorIteratorBaseEENKUlvE0_clEvENKUlvE2_clEvEUlS5_S5_E_EEEEvS7_RKT_EUliE_EEviT1_)
        /*1400*/ 	.word	0x00000000


	//----- nvinfo : EIATTR_REGCOUNT
	.align		4
.L_901:
        /*1404*/ 	.byte	0x04, 0x2f
        /*1406*/ 	.short	(.L_903 - .L_902)
	.align		4
.L_902:
        /*1408*/ 	.word	index@(_ZN2at6native29vectorized_elementwise_kernelILi8ENS0_13BinaryFunctorIN3c108BFloat16ES4_S4_ZZZNS0_21remainder_kernel_cudaERNS_18TensorIteratorBaseEENKUlvE0_clEvENKUlvE2_clEvEUlS4_S4_E_EESt5arrayIPcLm3EEEEviT0_T1_)
        /*140c*/ 	.word	0x00000020


	//----- nvinfo : EIATTR_FRAME_SIZE
	.align		4
.L_903:
        /*1410*/ 	.byte	0x04, 0x11
        /*1412*/ 	.short	(.L_905 - .L_904)
	.align		4
.L_904:
        /*1414*/ 	.word	index@(_ZN2at6native29vectorized_elementwise_kernelILi8ENS0_13BinaryFunctorIN3c108BFloat16ES4_S4_ZZZNS0_21remainder_kernel_cudaERNS_18TensorIteratorBaseEENKUlvE0_clEvENKUlvE2_clEvEUlS4_S4_E_EESt5arrayIPcLm3EEEEviT0_T1_)
        /*1418*/ 	.word	0x00000000


	//----- nvinfo : EIATTR_REGCOUNT
	.align		4
.L_905:
        /*141c*/ 	.byte	0x04, 0x2f
        /*141e*/ 	.short	(.L_907 - .L_906)
	.align		4
.L_906:
        /*1420*/ 	.word	index@(_ZN2at6native29vectorized_elementwise_kernelILi4ENS0_13BinaryFunctorIN3c108BFloat16ES4_S4_ZZZNS0_21remainder_kernel_cudaERNS_18TensorIteratorBaseEENKUlvE0_clEvENKUlvE2_clEvEUlS4_S4_E_EESt5arrayIPcLm3EEEEviT0_T1_)
        /*1424*/ 	.word	0x00000020


	//----- nvinfo : EIATTR_FRAME_SIZE
	.align		4
.L_907:
        /*1428*/ 	.byte	0x04, 0x11
        /*142a*/ 	.short	(.L_909 - .L_908)
	.align		4
.L_908:
        /*142c*/ 	.word	index@(_ZN2at6native29vectorized_elementwise_kernelILi4ENS0_13BinaryFunctorIN3c108BFloat16ES4_S4_ZZZNS0_21remainder_kernel_cudaERNS_18TensorIteratorBaseEENKUlvE0_clEvENKUlvE2_clEvEUlS4_S4_E_EESt5arrayIPcLm3EEEEviT0_T1_)
        /*1430*/ 	.word	0x00000000


	//----- nvinfo : EIATTR_REGCOUNT
	.align		4
.L_909:
        /*1434*/ 	.byte	0x04, 0x2f
        /*1436*/ 	.short	(.L_911 - .L_910)
	.align		4
.L_910:
        /*1438*/ 	.word	index@(_ZN2at6native29vectorized_elementwise_kernelILi2ENS0_13BinaryFunctorIN3c108BFloat16ES4_S4_ZZZNS0_21remainder_kernel_cudaERNS_18TensorIteratorBaseEENKUlvE0_clEvENKUlvE2_clEvEUlS4_S4_E_EESt5arrayIPcLm3EEEEviT0_T1_)
        /*143c*/ 	.word	0x00000020


	//----- nvinfo : EIATTR_FRAME_SIZE
	.align		4
.L_911:
        /*1440*/ 	.byte	0x04, 0x11
        /*1442*/ 	.short	(.L_913 - .L_912)
	.align		4
.L_912:
        /*1444*/ 	.word	index@(_ZN2at6native29vectorized_elementwise_kernelILi2ENS0_13BinaryFunctorIN3c108BFloat16ES4_S4_ZZZNS0_21remainder_kernel_cudaERNS_18TensorIteratorBaseEENKUlvE0_clEvENKUlvE2_clEvEUlS4_S4_E_EESt5arrayIPcLm3EEEEviT0_T1_)
        /*1448*/ 	.word	0x00000000


	//----- nvinfo : EIATTR_REGCOUNT
	.align		4
.L_913:
        /*144c*/ 	.byte	0x04, 0x2f
        /*144e*/ 	.short	(.L_915 - .L_914)
	.align		4
.L_914:
        /*1450*/ 	.word	index@(_ZN2at6native27unrolled_elementwise_kernelINS0_13BinaryFunctorIN3c108BFloat16ES4_S4_ZZZNS0_21remainder_kernel_cudaERNS_18TensorIteratorBaseEENKUlvE0_clEvENKUlvE2_clEvEUlS4_S4_E_EESt5arrayIPcLm3EELi4E23TrivialOffsetCalculatorILi2EjESE_ILi1EjENS0_6memory15LoadWithoutCastENSH_16StoreWithoutCastEEEviT_T0_T2_T3_T4_T5_)
        /*1454*/ 	.word	0x0000001e


	//----- nvinfo : EIATTR_FRAME_SIZE
	.align		4
.L_915:
        /*1458*/ 	.byte	0x04, 0x11
        /*145a*/ 	.short	(.L_917 - .L_916)
	.align		4
.L_916:
        /*145c*/ 	.word	index@(_ZN2at6native27unrolled_elementwise_kernelINS0_13BinaryFunctorIN3c108BFloat16ES4_S4_ZZZNS0_21remainder_kernel_cudaERNS_18TensorIteratorBaseEENKUlvE0_clEvENKUlvE2_clEvEUlS4_S4_E_EESt5arrayIPcLm3EELi4E23TrivialOffsetCalculatorILi2EjESE_ILi1EjENS0_6memory15LoadWithoutCastENSH_16StoreWithoutCastEEEviT_T0_T2_T3_T4_T5_)
        /*1460*/ 	.word	0x00000000


	//----- nvinfo : EIATTR_REGCOUNT
	.align		4
.L_917:
        /*1464*/ 	.byte	0x04, 0x2f
        /*1466*/ 	.short	(.L_919 - .L_918)
	.align		4
.L_918:
        /*1468*/ 	.word	index@(_ZN2at6native18elementwise_kernelILi128ELi4EZNS0_22gpu_kernel_impl_nocastINS0_13BinaryFunctorIN3c108BFloat16ES5_S5_ZZZNS0_21remainder_kernel_cudaERNS_18TensorIteratorBaseEENKUlvE0_clEvENKUlvE2_clEvEUlS5_S5_E_EEEEvS7_RKT_EUliE_EEviT1_)
        /*146c*/ 	.word	0x00000014


	//----- nvinfo : EIATTR_FRAME_SIZE
	.align		4
.L_919:
        /*1470*/ 	.byte	0x04, 0x11
        /*1472*/ 	.short	(.L_921 - .L_920)
	.align		4
.L_920:
        /*1474*/ 	.word	index@(_ZN2at6native18elementwise_kernelILi128ELi4EZNS0_22gpu_kernel_impl_nocastINS0_13BinaryFunctorIN3c108BFloat16ES5_S5_ZZZNS0_21remainder_kernel_cudaERNS_18TensorIteratorBaseEENKUlvE0_clEvENKUlvE2_clEvEUlS5_S5_E_EEEEvS7_RKT_EUliE_EEviT1_)
        /*1478*/ 	.word	0x00000000


	//----- nvinfo : EIATTR_REGCOUNT
	.align		4
.L_921:
        /*147c*/ 	.byte	0x04, 0x2f
        /*147e*/ 	.short	(.L_923 - .L_922)
	.align		4
.L_922:
        /*1480*/ 	.word	index@(_ZN2at6native27unrolled_elementwise_kernelINS0_13BinaryFunctorIN3c108BFloat16ES4_S4_ZZZNS0_21remainder_kernel_cudaERNS_18TensorIteratorBaseEENKUlvE0_clEvENKUlvE2_clEvEUlS4_S4_E_EESt5arrayIPcLm3EELi4E23TrivialOffsetCalculatorILi2EjESE_ILi1EjENS0_6memory12LoadWithCastILi2EEENSH_13StoreWithCastILi1EEEEEviT_T0_T2_T3_T4_T5_)
        /*1484*/ 	.word	0x0000001e


	//----- nvinfo : EIATTR_FRAME_SIZE
	.align		4
.L_923:
        /*1488*/ 	.byte	0x04, 0x11
        /*148a*/ 	.short	(.L_925 - .L_924)
	.align		4
.L_924:
        /*148c*/ 	.word	index@(_ZN2at6native27unrolled_elementwise_kernelINS0_13BinaryFunctorIN3c108BFloat16ES4_S4_ZZZNS0_21remainder_kernel_cudaERNS_18TensorIteratorBaseEENKUlvE0_clEvENKUlvE2_clEvEUlS4_S4_E_EESt5arrayIPcLm3EELi4E23TrivialOffsetCalculatorILi2EjESE_ILi1EjENS0_6memory12LoadWithCastILi2EEENSH_13StoreWithCastILi1EEEEEviT_T0_T2_T3_T4_T5_)
        /*1490*/ 	.word	0x00000000


	//----- nvinfo : EIATTR_REGCOUNT
	.align		4
.L_925:
        /*1494*/ 	.byte	0x04, 0x2f
        /*1496*/ 	.short	(.L_927 - .L_926)
	.align		4
.L_926:
        /*1498*/ 	.word	index@(_ZN2at6native18elementwise_kernelILi128ELi4EZNS0_15gpu_kernel_implINS0_13BinaryFunctorIN3c108BFloat16ES5_S5_ZZZNS0_21remainder_kernel_cudaERNS_18TensorIteratorBaseEENKUlvE0_clEvENKUlvE2_clEvEUlS5_S5_E_EEEEvS7_RKT_EUliE_EEviT1_)
        /*149c*/ 	.word	0x00000018


	//----- nvinfo : EIATTR_FRAME_SIZE
	.align		4
.L_927:
        /*14a0*/ 	.byte	0x04, 0x11
        /*14a2*/ 	.short	(.L_929 - .L_928)
	.align		4
.L_928:
        /*14a4*/ 	.word	index@(_ZN2at6native18elementwise_kernelILi128ELi4EZNS0_15gpu_kernel_implINS0_13BinaryFunctorIN3c108BFloat16ES5_S5_ZZZNS0_21remainder_kernel_cudaERNS_18TensorIteratorBaseEENKUlvE0_clEvENKUlvE2_clEvEUlS5_S5_E_EEEEvS7_RKT_EUliE_EEviT1_)
        /*14a8*/ 	.word	0x00000000


	//----- nvinfo : EIATTR_REGCOUNT
	.align		4
.L_929:
        /*14ac*/ 	.byte	0x04, 0x2f
        /*14ae*/ 	.short	(.L_931 - .L_930)
	.align		4
.L_930:
        /*14b0*/ 	.word	index@(_ZN2at6native29vectorized_elementwise_kernelILi8ENS0_13AUnaryFunctorIhhhZZZNS0_16fmod_kernel_cudaERNS_18TensorIteratorBaseEENKUlvE_clEvENKUlvE_clEvEUlhhE_EESt5arrayIPcLm2EEEEviT0_T1_)
        /*14b4*/ 	.word	0x0000001e


	//----- nvinfo : EIATTR_FRAME_SIZE
	.align		4
.L_931:
        /*14b8*/ 	.byte	0x04, 0x11
        /*14ba*/ 	.short	(.L_933 - .L_932)
	.align		4
.L_932:
        /*14bc*/ 	.word	index@($__internal_62_$__cuda_sm20_rem_u16)
        /*14c0*/ 	.word	0x00000000


	//----- nvinfo : EIATTR_FRAME_SIZE
	.align		4
.L_933:
        /*14c4*/ 	.byte	0x04, 0x11
        /*14c6*/ 	.short	(.L_935 - .L_934)
	.align		4
.L_934:
        /*14c8*/ 	.word	index@(_ZN2at6native29vectorized_elementwise_kernelILi8ENS0_13AUnaryFunctorIhhhZZZNS0_16fmod_kernel_cudaERNS_18TensorIteratorBaseEENKUlvE_clEvENKUlvE_clEvEUlhhE_EESt5arrayIPcLm2EEEEviT0_T1_)
        /*14cc*/ 	.word	0x00000000


	//----- nvinfo : EIATTR_REGCOUNT
	.align		4
.L_935:
        /*14d0*/ 	.byte	0x04, 0x2f
        /*14d2*/ 	.short	(.L_937 - .L_936)
	.align		4
.L_936:
        /*14d4*/ 	.word	index@(_ZN2at6native29vectorized_elementwise_kernelILi4ENS0_13AUnaryFunctorIhhhZZZNS0_16fmod_kernel_cudaERNS_18TensorIteratorBaseEENKUlvE_clEvENKUlvE_clEvEUlhhE_EESt5arrayIPcLm2EEEEviT0_T1_)
        /*14d8*/ 	.word	0x0000001e


	//----- nvinfo : EIATTR_FRAME_SIZE
	.align		4
.L_937:
        /*14dc*/ 	.byte	0x04, 0x11
        /*14de*/ 	.short	(.L_939 - .L_938)
	.align		4
.L_938:
        /*14e0*/ 	.word	index@($__internal_61_$__cuda_sm20_rem_u16)
        /*14e4*/ 	.word	0x00000000


	//----- nvinfo : EIATTR_FRAME_SIZE
	.align		4
.L_939:
        /*14e8*/ 	.byte	0x04, 0x11
        /*14ea*/ 	.short	(.L_941 - .L_940)
	.align		4
.L_940:
        /*14ec*/ 	.word	index@(_ZN2at6native29vectorized_elementwise_kernelILi4ENS0_13AUnaryFunctorIhhhZZZNS0_16fmod_kernel_cudaERNS_18TensorIteratorBaseEENKUlvE_clEvENKUlvE_clEvEUlhhE_EESt5arrayIPcLm2EEEEviT0_T1_)
        /*14f0*/ 	.word	0x00000000


	//----- nvinfo : EIATTR_REGCOUNT
	.align		4
.L_941:
        /*14f4*/ 	.byte	0x04, 0x2f
        /*14f6*/ 	.short	(.L_943 - .L_942)
	.align		4
.L_942:
        /*14f8*/ 	.word	index@(_ZN2at6native29vectorized_elementwise_kernelILi2ENS0_13AUnaryFunctorIhhhZZZNS0_16fmod_kernel_cudaERNS_18TensorIteratorBaseEENKUlvE_clEvENKUlvE_clEvEUlhhE_EESt5arrayIPcLm2EEEEviT0_T1_)
        /*14fc*/ 	.word	0x0000001e


	//----- nvinfo : EIATTR_FRAME_SIZE
	.align		4
.L_943:
        /*1500*/ 	.byte	0x04, 0x11
        /*1502*/ 	.short	(.L_945 - .L_944)
	.align		4
.L_944:
        /*1504*/ 	.word	index@($__internal_60_$__cuda_sm20_rem_u16)
        /*1508*/ 	.word	0x00000000


	//----- nvinfo : EIATTR_FRAME_SIZE
	.align		4
.L_945:
        /*150c*/ 	.byte	0x04, 0x11
        /*150e*/ 	.short	(.L_947 - .L_946)
	.align		4
.L_946:
        /*1510*/ 	.word	index@(_ZN2at6native29vectorized_elementwise_kernelILi2ENS0_13AUnaryFunctorIhhhZZZNS0_16fmod_kernel_cudaERNS_18TensorIteratorBaseEENKUlvE_clEvENKUlvE_clEvEUlhhE_EESt5arrayIPcLm2EEEEviT0_T1_)
        /*1514*/ 	.word	0x00000000


	//----- nvinfo : EIATTR_REGCOUNT
	.align		4
.L_947:
        /*1518*/ 	.byte	0x04, 0x2f
        /*151a*/ 	.short	(.L_949 - .L_948)
	.align		4
.L_948:
        /*151c*/ 	.word	index@(_ZN2at6native27unrolled_elementwise_kernelINS0_13AUnaryFunctorIhhhZZZNS0_16fmod_kernel_cudaERNS_18TensorIteratorBaseEENKUlvE_clEvENKUlvE_clEvEUlhhE_EESt5arrayIPcLm2EELi4E23TrivialOffsetCalculatorILi1EjESD_NS0_6memory15LoadWithoutCastENSE_16StoreWithoutCastEEEviT_T0_T2_T3_T4_T5_)
        /*1520*/ 	.word	0x00000016


	//----- nvinfo : EIATTR_FRAME_SIZE
	.align		4
.L_949:
        /*1524*/ 	.byte	0x04, 0x11
        /*1526*/ 	.short	(.L_951 - .L_950)
	.align		4
.L_950:
        /*1528*/ 	.word	index@($__internal_59_$__cuda_sm20_rem_u16)
        /*152c*/ 	.word	0x00000000


	//----- nvinfo : EIATTR_FRAME_SIZE
	.align		4
.L_951:
        /*1530*/ 	.byte	0x04, 0x11
        /*1532*/ 	.short	(.L_953 - .L_952)
	.align		4
.L_952:
        /*1534*/ 	.word	index@(_ZN2at6native27unrolled_elementwise_kernelINS0_13AUnaryFunctorIhhhZZZNS0_16fmod_kernel_cudaERNS_18TensorIteratorBaseEENKUlvE_clEvENKUlvE_clEvEUlhhE_EESt5arrayIPcLm2EELi4E23TrivialOffsetCalculatorILi1EjESD_NS0_6memory15LoadWithoutCastENSE_16StoreWithoutCastEEEviT_T0_T2_T3_T4_T5_)
        /*1538*/ 	.word	0x00000000


	//----- nvinfo : EIATTR_REGCOUNT
	.align		4
.L_953:
        /*153c*/ 	.byte	0x04, 0x2f
        /*153e*/ 	.short	(.L_955 - .L_954)
	.align		4
.L_954:
        /*1540*/ 	.word	index@(_ZN2at6native18elementwise_kernelILi128ELi4EZNS0_22gpu_kernel_impl_nocastINS0_13AUnaryFunctorIhhhZZZNS0_16fmod_kernel_cudaERNS_18TensorIteratorBaseEENKUlvE_clEvENKUlvE_clEvEUlhhE_EEEEvS5_RKT_EUliE_EEviT1_)
        /*1544*/ 	.word	0x00000014


	//----- nvinfo : EIATTR_FRAME_SIZE
	.align		4
.L_955:
        /*1548*/ 	.byte	0x04, 0x11
        /*154a*/ 	.short	(.L_957 - .L_956)
	.align		4
.L_956:
        /*154c*/ 	.word	index@($__internal_58_$__cuda_sm20_rem_u16)
        /*1550*/ 	.word	0x00000000


	//----- nvinfo : EIATTR_FRAME_SIZE
	.align		4
.L_957:
        /*1554*/ 	.byte	0x04, 0x11
        /*1556*/ 	.short	(.L_959 - .L_958)
	.align		4
.L_958:
        /*1558*/ 	.word	index@(_ZN2at6native18elementwise_kernelILi128ELi4EZNS0_22gpu_kernel_impl_nocastINS0_13AUnaryFunctorIhhhZZZNS0_16fmod_kernel_cudaERNS_18TensorIteratorBaseEENKUlvE_clEvENKUlvE_clEvEUlhhE_EEEEvS5_RKT_EUliE_EEviT1_)
        /*155c*/ 	.word	0x00000000


	//----- nvinfo : EIATTR_REGCOUNT
	.align		4
.L_959:
        /*1560*/ 	.byte	0x04, 0x2f
        /*1562*/ 	.short	(.L_961 - .L_960)
	.align		4
.L_960:
        /*1564*/ 	.word	index@(_ZN2at6native27unrolled_elementwise_kernelINS0_13AUnaryFunctorIhhhZZZNS0_16fmod_kernel_cudaERNS_18TensorIteratorBaseEENKUlvE_clEvENKUlvE_clEvEUlhhE_EESt5arrayIPcLm2EELi4E23TrivialOffsetCalculatorILi1EjESD_NS0_6memory12LoadWithCastILi1EEENSE_13StoreWithCastILi1EEEEEviT_T0_T2_T3_T4_T5_)
        /*1568*/ 	.word	0x0000001c


	//----- nvinfo : EIATTR_FRAME_SIZE
	.align		4
.L_961:
        /*156c*/ 	.byte	0x04, 0x11
        /*156e*/ 	.short	(.L_963 - .L_962)
	.align		4
.L_962:
        /*1570*/ 	.word	index@($__internal_57_$__cuda_sm20_rem_u16)
        /*1574*/ 	.word	0x00000000


	//----- nvinfo : EIATTR_FRAME_SIZE
	.align		4
.L_963:
        /*1578*/ 	.byte	0x04, 0x11
        /*157a*/ 	.short	(.L_965 - .L_964)
	.align		4
.L_964:
        /*157c*/ 	.word	index@(_ZN2at6native27unrolled_elementwise_kernelINS0_13AUnaryFunctorIhhhZZZNS0_16fmod_kernel_cudaERNS_18TensorIteratorBaseEENKUlvE_clEvENKUlvE_clEvEUlhhE_EESt5arrayIPcLm2EELi4E23TrivialOffsetCalculatorILi1EjESD_NS0_6memory12LoadWithCastILi1EEENSE_13StoreWithCastILi1EEEEEviT_T0_T2_T3_T4_T5_)
        /*1580*/ 	.word	0x00000000


	//----- nvinfo : EIATTR_REGCOUNT
	.align		4
.L_965:
        /*1584*/ 	.byte	0x04, 0x2f
        /*1586*/ 	.short	(.L_967 - .L_966)
	.align		4
.L_966:
        /*1588*/ 	.word	index@(_ZN2at6native18elementwise_kernelILi128ELi4EZNS0_15gpu_kernel_implINS0_13AUnaryFunctorIhhhZZZNS0_16fmod_kernel_cudaERNS_18TensorIteratorBaseEENKUlvE_clEvENKUlvE_clEvEUlhhE_EEEEvS5_RKT_EUliE_EEviT1_)
        /*158c*/ 	.word	0x00000018


	//----- nvinfo : EIATTR_FRAME_SIZE
	.align		4
.L_967:
        /*1590*/ 	.byte	0x04, 0x11
        /*1592*/ 	.short	(.L_969 - .L_968)
	.align		4
.L_968:
        /*1594*/ 	.word	index@($__internal_56_$__cuda_sm20_rem_u16)
        /*1598*/ 	.word	0x00000000


	//----- nvinfo : EIATTR_FRAME_SIZE
	.align		4
.L_969:
        /*159c*/ 	.byte	0x04, 0x11
        /*159e*/ 	.short	(.L_971 - .L_970)
	.align		4
.L_970:
        /*15a0*/ 	.word	index@(_ZN2at6native18elementwise_kernelILi128ELi4EZNS0_15gpu_kernel_implINS0_13AUnaryFunctorIhhhZZZNS0_16fmod_kernel_cudaERNS_18TensorIteratorBaseEENKUlvE_clEvENKUlvE_clEvEUlhhE_EEEEvS5_RKT_EUliE_EEviT1_)
        /*15a4*/ 	.word	0x00000000


	//----- nvinfo : EIATTR_REGCOUNT
	.align		4
.L_971:
        /*15a8*/ 	.byte	0x04, 0x2f
        /*15aa*/ 	.short	(.L_973 - .L_972)
	.align		4
.L_972:
        /*15ac*/ 	.word	index@(_ZN2at6native29vectorized_elementwise_kernelILi8ENS0_13BUnaryFunctorIhhhZZZNS0_16fmod_kernel_cudaERNS_18TensorIteratorBaseEENKUlvE_clEvENKUlvE_clEvEUlhhE_EESt5arrayIPcLm2EEEEviT0_T1_)
        /*15b0*/ 	.word	0x0000001e


	//----- nvinfo : EIATTR_FRAME_SIZE
	.align		4
.L_973:
        /*15b4*/ 	.byte	0x04, 0x11
        /*15b6*/ 	.short	(.L_975 - .L_974)
	.align		4
.L_974:
        /*15b8*/ 	.word	index@($__internal_55_$__cuda_sm20_rem_u16)
        /*15bc*/ 	.word	0x00000000


	//----- nvinfo : EIATTR_FRAME_SIZE
	.align		4
.L_975:
        /*15c0*/ 	.byte	0x04, 0x11
        /*15c2*/ 	.short	(.L_977 - .L_976)
	.align		4
.L_976:
        /*15c4*/ 	.word	index@(_ZN2at6native29vectorized_elementwise_kernelILi8ENS0_13BUnaryFunctorIhhhZZZNS0_16fmod_kernel_cudaERNS_18TensorIteratorBaseEENKUlvE_clEvENKUlvE_clEvEUlhhE_EESt5arrayIPcLm2EEEEviT0_T1_)
        /*15c8*/ 	.word	0x00000000


	//----- nvinfo : EIATTR_REGCOUNT
	.align		4
.L_977:
        /*15cc*/ 	.byte	0x04, 0x2f
        /*15ce*/ 	.short	(.L_979 - .L_978)
	.align		4
.L_978:
        /*15d0*/ 	.word	index@(_ZN2at6native29vectorized_elementwise_kernelILi4ENS0_13BUnaryFunctorIhhhZZZNS0_16fmod_kernel_cudaERNS_18TensorIteratorBaseEENKUlvE_clEvENKUlvE_clEvEUlhhE_EESt5arrayIPcLm2EEEEviT0_T1_)
        /*15d4*/ 	.word	0x0000001e


	//----- nvinfo : EIATTR_FRAME_SIZE
	.align		4
.L_979:
        /*15d8*/ 	.byte	0x04, 0x11
        /*15da*/ 	.short	(.L_981 - .L_980)
	.align		4
.L_980:
        /*15dc*/ 	.word	index@($__internal_54_$__cuda_sm20_rem_u16)
        /*15e0*/ 	.word	0x00000000


	//----- nvinfo : EIATTR_FRAME_SIZE
	.align		4
.L_981:
        /*15e4*/ 	.byte	0x04, 0x11
        /*15e6*/ 	.short	(.L_983 - .L_982)
	.align		4
.L_982:
        /*15e8*/ 	.word	index@(_ZN2at6native29vectorized_elementwise_kernelILi4ENS0_13BUnaryFunctorIhhhZZZNS0_16fmod_kernel_cudaERNS_18TensorIteratorBaseEENKUlvE_clEvENKUlvE_clEvEUlhhE_EESt5arrayIPcLm2EEEEviT0_T1_)
        /*15ec*/ 	.word	0x00000000


	//----- nvinfo : EIATTR_REGCOUNT
	.align		4
.L_983:
        /*15f0*/ 	.byte	0x04, 0x2f
        /*15f2*/ 	.short	(.L_985 - .L_984)
	.align		4
.L_984:
        /*15f4*/ 	.word	index@(_ZN2at6native29vectorized_elementwise_kernelILi2ENS0_13BUnaryFunctorIhhhZZZNS0_16fmod_kernel_cudaERNS_18TensorIteratorBaseEENKUlvE_clEvENKUlvE_clEvEUlhhE_EESt5arrayIPcLm2EEEEviT0_T1_)
        /*15f8*/ 	.word	0x0000001e


	//----- nvinfo : EIATTR_FRAME_SIZE
	.align		4
.L_985:
        /*15fc*/ 	.byte	0x04, 0x11
        /*15fe*/ 	.short	(.L_987 - .L_986)
	.align		4
.L_986:
        /*1600*/ 	.word	index@($__internal_53_$__cuda_sm20_rem_u16)
        /*1604*/ 	.word	0x00000000


	//----- nvinfo : EIATTR_FRAME_SIZE
	.align		4
.L_987:
        /*1608*/ 	.byte	0x04, 0x11
        /*160a*/ 	.short	(.L_989 - .L_988)
	.align		4
.L_988:
        /*160c*/ 	.word	index@(_ZN2at6native29vectorized_elementwise_kernelILi2ENS0_13BUnaryFunctorIhhhZZZNS0_16fmod_kernel_cudaERNS_18TensorIteratorBaseEENKUlvE_clEvENKUlvE_clEvEUlhhE_EESt5arrayIPcLm2EEEEviT0_T1_)
        /*1610*/ 	.word	0x00000000


	//----- nvinfo : EIATTR_REGCOUNT
	.align		4
.L_989:
        /*1614*/ 	.byte	0x04, 0x2f
        /*1616*/ 	.short	(.L_991 - .L_990)
	.align		4
.L_990:
        /*1618*/ 	.word	index@(_ZN2at6native27unrolled_elementwise_kernelINS0_13BUnaryFunctorIhhhZZZNS0_16fmod_kernel_cudaERNS_18TensorIteratorBaseEENKUlvE_clEvENKUlvE_clEvEUlhhE_EESt5arrayIPcLm2EELi4E23TrivialOffsetCalculatorILi1EjESD_NS0_6memory15LoadWithoutCastENSE_16StoreWithoutCastEEEviT_T0_T2_T3_T4_T5_)
        /*161c*/ 	.word	0x00000016


	//----- nvinfo : EIATTR_FRAME_SIZE
	.align		4
.L_991:
        /*1620*/ 	.byte	0x04, 0x11
        /*1622*/ 	.short	(.L_993 - .L_992)
	.align		4
.L_992:
        /*1624*/ 	.word	index@($__internal_52_$__cuda_sm20_rem_u16)
        /*1628*/ 	.word	0x00000000


	//----- nvinfo : EIATTR_FRAME_SIZE
	.align		4
.L_993:
        /*162c*/ 	.byte	0x04, 0x11
        /*162e*/ 	.short	(.L_995 - .L_994)
	.align		4
.L_994:
        /*1630*/ 	.word	index@(_ZN2at6native27unrolled_elementwise_kernelINS0_13BUnaryFunctorIhhhZZZNS0_16fmod_kernel_cudaERNS_18TensorIteratorBaseEENKUlvE_clEvENKUlvE_clEvEUlhhE_EESt5arrayIPcLm2EELi4E23TrivialOffsetCalculatorILi1EjESD_NS0_6memory15LoadWithoutCastENSE_16StoreWithoutCastEEEviT_T0_T2_T3_T4_T5_)
        /*1634*/ 	.word	0x00000000


	//----- nvinfo : EIATTR_REGCOUNT
	.align		4
.L_995:
        /*1638*/ 	.byte	0x04, 0x2f
        /*163a*/ 	.short	(.L_997 - .L_996)
	.align		4
.L_996:
        /*163c*/ 	.word	index@(_ZN2at6native18elementwise_kernelILi128ELi4EZNS0_22gpu_kernel_impl_nocastINS0_13BUnaryFunctorIhhhZZZNS0_16fmod_kernel_cudaERNS_18TensorIteratorBaseEENKUlvE_clEvENKUlvE_clEvEUlhhE_EEEEvS5_RKT_EUliE_EEviT1_)
        /*1640*/ 	.word	0x00000014


	//----- nvinfo : EIATTR_FRAME_SIZE
	.align		4
.L_997:
        /*1644*/ 	.byte	0x04, 0x11
        /*1646*/ 	.short	(.L_999 - .L_998)
	.align		4
.L_998:
        /*1648*/ 	.word	index@($__internal_51_$__cuda_sm20_rem_u16)
        /*164c*/ 	.word	0x00000000


	//----- nvinfo : EIATTR_FRAME_SIZE
	.align		4
.L_999:
        /*1650*/ 	.byte	0x04, 0x11
        /*1652*/ 	.short	(.L_1001 - .L_1000)
	.align		4
.L_1000:
        /*1654*/ 	.word	index@(_ZN2at6native18elementwise_kernelILi128ELi4EZNS0_22gpu_kernel_impl_nocastINS0_13BUnaryFunctorIhhhZZZNS0_16fmod_kernel_cudaERNS_18TensorIteratorBaseEENKUlvE_clEvENKUlvE_clEvEUlhhE_EEEEvS5_RKT_EUliE_EEviT1_)
        /*1658*/ 	.word	0x00000000


	//----- nvinfo : EIATTR_REGCOUNT
	.align		4
.L_1001:
        /*165c*/ 	.byte	0x04, 0x2f
        /*165e*/ 	.short	(.L_1003 - .L_1002)
	.align		4
.L_1002:
        /*1660*/ 	.word	index@(_ZN2at6native27unrolled_elementwise_kernelINS0_13BUnaryFunctorIhhhZZZNS0_16fmod_kernel_cudaERNS_18TensorIteratorBaseEENKUlvE_clEvENKUlvE_clEvEUlhhE_EESt5arrayIPcLm2EELi4E23TrivialOffsetCalculatorILi1EjESD_NS0_6memory12LoadWithCastILi1EEENSE_13StoreWithCastILi1EEEEEviT_T0_T2_T3_T4_T5_)
        /*1664*/ 	.word	0x0000001c


	//----- nvinfo : EIATTR_FRAME_SIZE
	.align		4
.L_1003:
        /*1668*/ 	.byte	0x04, 0x11
        /*166a*/ 	.short	(.L_1005 - .L_1004)
	.align		4
.L_1004:
        /*166c*/ 	.word	index@($__internal_50_$__cuda_sm20_rem_u16)
        /*1670*/ 	.word	0x00000000


	//----- nvinfo : EIATTR_FRAME_SIZE
	.align		4
.L_1005:
        /*1674*/ 	.byte	0x04, 0x11
        /*1676*/ 	.short	(.L_1007 - .L_1006)
	.align		4
.L_1006:
        /*1678*/ 	.word	index@(_ZN2at6native27unrolled_elementwise_kernelINS0_13BUnaryFunctorIhhhZZZNS0_16fmod_kernel_cudaERNS_18TensorIteratorBaseEENKUlvE_clEvENKUlvE_clEvEUlhhE_EESt5arrayIPcLm2EELi4E23TrivialOffsetCalculatorILi1EjESD_NS0_6memory12LoadWithCastILi1EEENSE_13StoreWithCastILi1EEEEEviT_T0_T2_T3_T4_T5_)
        /*167c*/ 	.word	0x00000000


	//----- nvinfo : EIATTR_REGCOUNT
	.align		4
.L_1007:
        /*1680*/ 	.byte	0x04, 0x2f
        /*1682*/ 	.short	(.L_1009 - .L_1008)
	.align		4
.L_1008:
        /*1684*/ 	.word	index@(_ZN2at6native18elementwise_kernelILi128ELi4EZNS0_15gpu_kernel_implINS0_13BUnaryFunctorIhhhZZZNS0_16fmod_kernel_cudaERNS_18TensorIteratorBaseEENKUlvE_clEvENKUlvE_clEvEUlhhE_EEEEvS5_RKT_EUliE_EEviT1_)
        /*1688*/ 	.word	0x00000018


	//----- nvinfo : EIATTR_FRAME_SIZE
	.align		4
.L_1009:
        /*168c*/ 	.byte	0x04, 0x11
        /*168e*/ 	.short	(.L_1011 - .L_1010)
	.align		4
.L_1010:
        /*1690*/ 	.word	index@($__internal_49_$__cuda_sm20_rem_u16)
        /*1694*/ 	.word	0x00000000


	//----- nvinfo : EIATTR_FRAME_SIZE
	.align		4
.L_1011:
        /*1698*/ 	.byte	0x04, 0x11
        /*169a*/ 	.short	(.L_1013 - .L_1012)
	.align		4
.L_1012:
        /*169c*/ 	.word	index@(_ZN2at6native18elementwise_kernelILi128ELi4EZNS0_15gpu_kernel_implINS0_13BUnaryFunctorIhhhZZZNS0_16fmod_kernel_cudaERNS_18TensorIteratorBaseEENKUlvE_clEvENKUlvE_clEvEUlhhE_EEEEvS5_RKT_EUliE_EEviT1_)
        /*16a0*/ 	.word	0x00000000


	//----- nvinfo : EIATTR_REGCOUNT
	.align		4
.L_1013:
        /*16a4*/ 	.byte	0x04, 0x2f
        /*16a6*/ 	.short	(.L_1015 - .L_1014)
	.align		4
.L_1014:
        /*16a8*/ 	.word	index@(_ZN2at6native29vectorized_elementwise_kernelILi8ENS0_13BinaryFunctorIhhhZZZNS0_16fmod_kernel_cudaERNS_18TensorIteratorBaseEENKUlvE_clEvENKUlvE_clEvEUlhhE_EESt5arrayIPcLm3EEEEviT0_T1_)
        /*16ac*/ 	.word	0x00000020


	//----- nvinfo : EIATTR_FRAME_SIZE
	.align		4
.L_1015:
        /*16b0*/ 	.byte	0x04, 0x11
        /*16b2*/ 	.short	(.L_1017 - .L_1016)
	.align		4
.L_1016:
        /*16b4*/ 	.word	index@($__internal_48_$__cuda_sm20_rem_u16)
        /*16b8*/ 	.word	0x00000000


	//----- nvinfo : EIATTR_FRAME_SIZE
	.align		4
.L_1017:
        /*16bc*/ 	.byte	0x04, 0x11
        /*16be*/ 	.short	(.L_1019 - .L_1018)
	.align		4
.L_1018:
        /*16c0*/ 	.word	index@(_ZN2at6native29vectorized_elementwise_kernelILi8ENS0_13BinaryFunctorIhhhZZZNS0_16fmod_kernel_cudaERNS_18TensorIteratorBaseEENKUlvE_clEvENKUlvE_clEvEUlhhE_EESt5arrayIPcLm3EEEEviT0_T1_)
        /*16c4*/ 	.word	0x00000000


	//----- nvinfo : EIATTR_REGCOUNT
	.align		4
.L_1019:
        /*16c8*/ 	.byte	0x04, 0x2f
        /*16ca*/ 	.short	(.L_1021 - .L_1020)
	.align		4
.L_1020:
        /*16cc*/ 	.word	index@(_ZN2at6native29vectorized_elementwise_kernelILi4ENS0_13BinaryFunctorIhhhZZZNS0_16fmod_kernel_cudaERNS_18TensorIteratorBaseEENKUlvE_clEvENKUlvE_clEvEUlhhE_EESt5arrayIPcLm3EEEEviT0_T1_)
        /*16d0*/ 	.word	0x00000020


	//----- nvinfo : EIATTR_FRAME_SIZE
	.align		4
.L_1021:
        /*16d4*/ 	.byte	0x04, 0x11
        /*16d6*/ 	.short	(.L_1023 - .L_1022)
	.align		4
.L_1022:
        /*16d8*/ 	.word	index@($__internal_47_$__cuda_sm20_rem_u16)
        /*16dc*/ 	.word	0x00000000


	//----- nvinfo : EIATTR_FRAME_SIZE
	.align		4
.L_1023:
        /*16e0*/ 	.byte	0x04, 0x11
        /*16e2*/ 	.short	(.L_1025 - .L_1024)
	.align		4
.L_1024:
        /*16e4*/ 	.word	index@(_ZN2at6native29vectorized_elementwise_kernelILi4ENS0_13BinaryFunctorIhhhZZZNS0_16fmod_kernel_cudaERNS_18TensorIteratorBaseEENKUlvE_clEvENKUlvE_clEvEUlhhE_EESt5arrayIPcLm3EEEEviT0_T1_)
        /*16e8*/ 	.word	0x00000000


	//----- nvinfo : EIATTR_REGCOUNT
	.align		4
.L_1025:
        /*16ec*/ 	.byte	0x04, 0x2f
        /*16ee*/ 	.short	(.L_1027 - .L_1026)
	.align		4
.L_1026:
        /*16f0*/ 	.word	index@(_ZN2at6native29vectorized_elementwise_kernelILi2ENS0_13BinaryFunctorIhhhZZZNS0_16fmod_kernel_cudaERNS_18TensorIteratorBaseEENKUlvE_clEvENKUlvE_clEvEUlhhE_EESt5arrayIPcLm3EEEEviT0_T1_)
        /*16f4*/ 	.word	0x00000020


	//----- nvinfo : EIATTR_FRAME_SIZE
	.align		4
.L_1027:
        /*16f8*/ 	.byte	0x04, 0x11
        /*16fa*/ 	.short	(.L_1029 - .L_1028)
	.align		4
.L_1028:
        /*16fc*/ 	.word	index@($__internal_46_$__cuda_sm20_rem_u16)
        /*1700*/ 	.word	0x00000000


	//----- nvinfo : EIATTR_FRAME_SIZE
	.align		4
.L_1029:
        /*1704*/ 	.byte	0x04, 0x11
        /*1706*/ 	.short	(.L_1031 - .L_1030)
	.align		4
.L_1030:
        /*1708*/ 	.word	index@(_ZN2at6native29vectorized_elementwise_kernelILi2ENS0_13BinaryFunctorIhhhZZZNS0_16fmod_kernel_cudaERNS_18TensorIteratorBaseEENKUlvE_clEvENKUlvE_clEvEUlhhE_EESt5arrayIPcLm3EEEEviT0_T1_)
        /*170c*/ 	.word	0x00000000


	//----- nvinfo : EIATTR_REGCOUNT
	.align		4
.L_1031:
        /*1710*/ 	.byte	0x04, 0x2f
        /*1712*/ 	.short	(.L_1033 - .L_1032)
	.align		4
.L_1032:
        /*1714*/ 	.word	index@(_ZN2at6native27unrolled_elementwise_kernelINS0_13BinaryFunctorIhhhZZZNS0_16fmod_kernel_cudaERNS_18TensorIteratorBaseEENKUlvE_clEvENKUlvE_clEvEUlhhE_EESt5arrayIPcLm3EELi4E23TrivialOffsetCalculatorILi2EjESC_ILi1EjENS0_6memory15LoadWithoutCastENSF_16StoreWithoutCastEEEviT_T0_T2_T3_T4_T5_)
        /*1718*/ 	.word	0x0000001c


	//----- nvinfo : EIATTR_FRAME_SIZE
	.align		4
.L_1033:
        /*171c*/ 	.byte	0x04, 0x11
        /*171e*/ 	.short	(.L_1035 - .L_1034)
	.align		4
.L_1034:
        /*1720*/ 	.word	index@($__internal_45_$__cuda_sm20_rem_u16)
        /*1724*/ 	.word	0x00000000


	//----- nvinfo : EIATTR_FRAME_SIZE
	.align		4
.L_1035:
        /*1728*/ 	.byte	0x04, 0x11
        /*172a*/ 	.short	(.L_1037 - .L_1036)
	.align		4
.L_1036:
        /*172c*/ 	.word	index@(_ZN2at6native27unrolled_elementwise_kernelINS0_13BinaryFunctorIhhhZZZNS0_16fmod_kernel_cudaERNS_18TensorIteratorBaseEENKUlvE_clEvENKUlvE_clEvEUlhhE_EESt5arrayIPcLm3EELi4E23TrivialOffsetCalculatorILi2EjESC_ILi1EjENS0_6memory15LoadWithoutCastENSF_16StoreWithoutCastEEEviT_T0_T2_T3_T4_T5_)
        /*1730*/ 	.word	0x00000000


	//----- nvinfo : EIATTR_REGCOUNT
	.align		4
.L_1037:
        /*1734*/ 	.byte	0x04, 0x2f
        /*1736*/ 	.short	(.L_1039 - .L_1038)
	.align		4
.L_1038:
        /*1738*/ 	.word	index@(_ZN2at6native18elementwise_kernelILi128ELi4EZNS0_22gpu_kernel_impl_nocastINS0_13BinaryFunctorIhhhZZZNS0_16fmod_kernel_cudaERNS_18TensorIteratorBaseEENKUlvE_clEvENKUlvE_clEvEUlhhE_EEEEvS5_RKT_EUliE_EEviT1_)
        /*173c*/ 	.word	0x00000014


	//----- nvinfo : EIATTR_FRAME_SIZE
	.align		4
.L_1039:
        /*1740*/ 	.byte	0x04, 0x11
        /*1742*/ 	.short	(.L_1041 - .L_1040)
	.align		4
.L_1040:
        /*1744*/ 	.word	index@($__internal_44_$__cuda_sm20_rem_u16)
        /*1748*/ 	.word	0x00000000


	//----- nvinfo : EIATTR_FRAME_SIZE
	.align		4
.L_1041:
        /*174c*/ 	.byte	0x04, 0x11
        /*174e*/ 	.short	(.L_1043 - .L_1042)
	.align		4
.L_1042:
        /*1750*/ 	.word	index@(_ZN2at6native18elementwise_kernelILi128ELi4EZNS0_22gpu_kernel_impl_nocastINS0_13BinaryFunctorIhhhZZZNS0_16fmod_kernel_cudaERNS_18TensorIteratorBaseEENKUlvE_clEvENKUlvE_clEvEUlhhE_EEEEvS5_RKT_EUliE_EEviT1_)
        /*1754*/ 	.word	0x00000000


	//----- nvinfo : EIATTR_REGCOUNT
	.align		4
.L_1043:
        /*1758*/ 	.byte	0x04, 0x2f
        /*175a*/ 	.short	(.L_1045 - .L_1044)
	.align		4
.L_1044:
        /*175c*/ 	.word	index@(_ZN2at6native27unrolled_elementwise_kernelINS0_13BinaryFunctorIhhhZZZNS0_16fmod_kernel_cudaERNS_18TensorIteratorBaseEENKUlvE_clEvENKUlvE_clEvEUlhhE_EESt5arrayIPcLm3EELi4E23TrivialOffsetCalculatorILi2EjESC_ILi1EjENS0_6memory12LoadWithCastILi2EEENSF_13StoreWithCastILi1EEEEEviT_T0_T2_T3_T4_T5_)
        /*1760*/ 	.word	0x0000001f


	//----- nvinfo : EIATTR_FRAME_SIZE
	.align		4
.L_1045:
        /*1764*/ 	.byte	0x04, 0x11
        /*1766*/ 	.short	(.L_1047 - .L_1046)
	.align		4
.L_1046:
        /*1768*/ 	.word	index@($__internal_43_$__cuda_sm20_rem_u16)
        /*176c*/ 	.word	0x00000000


	//----- nvinfo : EIATTR_FRAME_SIZE
	.align		4
.L_1047:
        /*1770*/ 	.byte	0x04, 0x11
        /*1772*/ 	.short	(.L_1049 - .L_1048)
	.align		4
.L_1048:
        /*1774*/ 	.word	index@(_ZN2at6native27unrolled_elementwise_kernelINS0_13BinaryFunctorIhhhZZZNS0_16fmod_kernel_cudaERNS_18TensorIteratorBaseEENKUlvE_clEvENKUlvE_clEvEUlhhE_EESt5arrayIPcLm3EELi4E23TrivialOffsetCalculatorILi2EjESC_ILi1EjENS0_6memory12LoadWithCastILi2EEENSF_13StoreWithCastILi1EEEEEviT_T0_T2_T3_T4_T5_)
        /*1778*/ 	.word	0x00000000


	//----- nvinfo : EIATTR_REGCOUNT
	.align		4
.L_1049:
        /*177c*/ 	.byte	0x04, 0x2f
        /*177e*/ 	.short	(.L_1051 - .L_1050)
	.align		4
.L_1050:
        /*1780*/ 	.word	index@(_ZN2at6native18elementwise_kernelILi128ELi4EZNS0_15gpu_kernel_implINS0_13BinaryFunctorIhhhZZZNS0_16fmod_kernel_cudaERNS_18TensorIteratorBaseEENKUlvE_clEvENKUlvE_clEvEUlhhE_EEEEvS5_RKT_EUliE_EEviT1_)
        /*1784*/ 	.word	0x0000001c


	//----- nvinfo : EIATTR_FRAME_SIZE
	.align		4
.L_1051:
        /*1788*/ 	.byte	0x04, 0x11
        /*178a*/ 	.short	(.L_1053 - .L_1052)
	.align		4
.L_1052:
        /*178c*/ 	.word	index@($__internal_42_$__cuda_sm20_rem_u16)
        /*1790*/ 	.word	0x00000000


	//----- nvinfo : EIATTR_FRAME_SIZE
	.align		4
.L_1053:
        /*1794*/ 	.byte	0x04, 0x11
        /*1796*/ 	.short	(.L_1055 - .L_1054)
	.align		4
.L_1054:
        /*1798*/ 	.word	index@(_ZN2at6native18elementwise_kernelILi128ELi4EZNS0_15gpu_kernel_implINS0_13BinaryFunctorIhhhZZZNS0_16fmod_kernel_cudaERNS_18TensorIteratorBaseEENKUlvE_clEvENKUlvE_clEvEUlhhE_EEEEvS5_RKT_EUliE_EEviT1_)
        /*179c*/ 	.word	0x00000000


	//----- nvinfo : EIATTR_REGCOUNT
	.align		4
.L_1055:
        /*17a0*/ 	.byte	0x04, 0x2f
        /*17a2*/ 	.short	(.L_1057 - .L_1056)
	.align		4
.L_1056:
        /*17a4*/ 	.word	index@(_ZN2at6native29vectorized_elementwise_kernelILi8ENS0_13AUnaryFunctorIaaaZZZNS0_16fmod_kernel_cudaERNS_18TensorIteratorBaseEENKUlvE_clEvENKUlvE0_clEvEUlaaE_EESt5arrayIPcLm2EEEEviT0_T1_)
        /*17a8*/ 	.word	0x0000001e


	//----- nvinfo : EIATTR_FRAME_SIZE
	.align		4
.L_1057:
        /*17ac*/ 	.byte	0x04, 0x11
        /*17ae*/ 	.short	(.L_1059 - .L_1058)
	.align		4
.L_1058:
        /*17b0*/ 	.word	index@($__internal_41_$__cuda_sm20_rem_s16)
        /*17b4*/ 	.word	0x00000000


	//----- nvinfo : EIATTR_FRAME_SIZE
	.align		4
.L_1059:
        /*17b8*/ 	.byte	0x04, 0x11
        /*17ba*/ 	.short	(.L_1061 - .L_1060)
	.align		4
.L_1060:
        /*17bc*/ 	.word	index@(_ZN2at6native29vectorized_elementwise_kernelILi8ENS0_13AUnaryFunctorIaaaZZZNS0_16fmod_kernel_cudaERNS_18TensorIteratorBaseEENKUlvE_clEvENKUlvE0_clEvEUlaaE_EESt5arrayIPcLm2EEEEviT0_T1_)
        /*17c0*/ 	.word	0x00000000


	//----- nvinfo : EIATTR_REGCOUNT
	.align		4
.L_1061:
        /*17c4*/ 	.byte	0x04, 0x2f
        /*17c6*/ 	.short	(.L_1063 - .L_1062)
	.align		4
.L_1062:
        /*17c8*/ 	.word	index@(_ZN2at6native29vectorized_elementwise_kernelILi4ENS0_13AUnaryFunctorIaaaZZZNS0_16fmod_kernel_cudaERNS_18TensorIteratorBaseEENKUlvE_clEvENKUlvE0_clEvEUlaaE_EESt5arrayIPcLm2EEEEviT0_T1_)
        /*17cc*/ 	.word	0x00000020


	//----- nvinfo : EIATTR_FRAME_SIZE
	.align		4
.L_1063:
        /*17d0*/ 	.byte	0x04, 0x11
        /*17d2*/ 	.short	(.L_1065 - .L_1064)
	.align		4
.L_1064:
        /*17d4*/ 	.word	index@($__internal_40_$__cuda_sm20_rem_s16)
        /*17d8*/ 	.word	0x00000000


	//----- nvinfo : EIATTR_FRAME_SIZE
	.align		4
.L_1065:
        /*17dc*/ 	.byte	0x04, 0x11
        /*17de*/ 	.short	(.L_1067 - .L_1066)
	.align		4
.L_1066:
        /*17e0*/ 	.word	index@(_ZN2at6native29vectorized_elementwise_kernelILi4ENS0_13AUnaryFunctorIaaaZZZNS0_16fmod_kernel_cudaERNS_18TensorIteratorBaseEENKUlvE_clEvENKUlvE0_clEvEUlaaE_EESt5arrayIPcLm2EEEEviT0_T1_)
        /*17e4*/ 	.word	0x00000000


	//----- nvinfo : EIATTR_REGCOUNT
	.align		4
.L_1067:
        /*17e8*/ 	.byte	0x04, 0x2f
        /*17ea*/ 	.short	(.L_1069 - .L_1068)
	.align		4
.L_1068:
        /*17ec*/ 	.word	index@(_ZN2at6native29vectorized_elementwise_kernelILi2ENS0_13AUnaryFunctorIaaaZZZNS0_16fmod_kernel_cudaERNS_18TensorIteratorBaseEENKUlvE_clEvENKUlvE0_clEvEUlaaE_EESt5arrayIPcLm2EEEEviT0_T1_)
        /*17f0*/ 	.word	0x00000020


	//----- nvinfo : EIATTR_FRAME_SIZE
	.align		4
.L_1069:
        /*17f4*/ 	.byte	0x04, 0x11
        /*17f6*/ 	.short	(.L_1071 - .L_1070)
	.align		4
.L_1070:
        /*17f8*/ 	.word	index@($__internal_39_$__cuda_sm20_rem_s16)
        /*17fc*/ 	.word	0x00000000


	//----- nvinfo : EIATTR_FRAME_SIZE
	.align		4
.L_1071:
        /*1800*/ 	.byte	0x04, 0x11
        /*1802*/ 	.short	(.L_1073 - .L_1072)
	.align		4
.L_1072:
        /*1804*/ 	.word	index@(_ZN2at6native29vectorized_elementwise_kernelILi2ENS0_13AUnaryFunctorIaaaZZZNS0_16fmod_kernel_cudaERNS_18TensorIteratorBaseEENKUlvE_clEvENKUlvE0_clEvEUlaaE_EESt5arrayIPcLm2EEEEviT0_T1_)
        /*1808*/ 	.word	0x00000000


	//----- nvinfo : EIATTR_REGCOUNT
	.align		4
.L_1073:
        /*180c*/ 	.byte	0x04, 0x2f
        /*180e*/ 	.short	(.L_1075 - .L_1074)
	.align		4
.L_1074:
        /*1810*/ 	.word	index@(_ZN2at6native27unrolled_elementwise_kernelINS0_13AUnaryFunctorIaaaZZZNS0_16fmod_kernel_cudaERNS_18TensorIteratorBaseEENKUlvE_clEvENKUlvE0_clEvEUlaaE_EESt5arrayIPcLm2EELi4E23TrivialOffsetCalculatorILi1EjESD_NS0_6memory15LoadWithoutCastENSE_16StoreWithoutCastEEEviT_T0_T2_T3_T4_T5_)
        /*1814*/ 	.word	0x00000016


	//----- nvinfo : EIATTR_FRAME_SIZE
	.align		4
.L_1075:
        /*1818*/ 	.byte	0x04, 0x11
        /*181a*/ 	.short	(.L_1077 - .L_1076)
	.align		4
.L_1076:
        /*181c*/ 	.word	index@($__internal_38_$__cuda_sm20_rem_s16)
        /*1820*/ 	.word	0x00000000


	//----- nvinfo : EIATTR_FRAME_SIZE
	.align		4
.L_1077:
        /*1824*/ 	.byte	0x04, 0x11
        /*1826*/ 	.short	(.L_1079 - .L_1078)
	.align		4
.L_1078:
        /*1828*/ 	.word	index@(_ZN2at6native27unrolled_elementwise_kernelINS0_13AUnaryFunctorIaaaZZZNS0_16fmod_kernel_cudaERNS_18TensorIteratorBaseEENKUlvE_clEvENKUlvE0_clEvEUlaaE_EESt5arrayIPcLm2EELi4E23TrivialOffsetCalculatorILi1EjESD_NS0_6memory15LoadWithoutCastENSE_16StoreWithoutCastEEEviT_T0_T2_T3_T4_T5_)
        /*182c*/ 	.word	0x00000000


	//----- nvinfo : EIATTR_REGCOUNT
	.align		4
.L_1079:
        /*1830*/ 	.byte	0x04, 0x2f
        /*1832*/ 	.short	(.L_1081 - .L_1080)
	.align		4
.L_1080:
        /*1834*/ 	.word	index@(_ZN2at6native18elementwise_kernelILi128ELi4EZNS0_22gpu_kernel_impl_nocastINS0_13AUnaryFunctorIaaaZZZNS0_16fmod_kernel_cudaERNS_18TensorIteratorBaseEENKUlvE_clEvENKUlvE0_clEvEUlaaE_EEEEvS5_RKT_EUliE_EEviT1_)
        /*1838*/ 	.word	0x00000014


	//----- nvinfo : EIATTR_FRAME_SIZE
	.align		4
.L_1081:
        /*183c*/ 	.byte	0x04, 0x11
        /*183e*/ 	.short	(.L_1083 - .L_1082)
	.align		4
.L_1082:
        /*1840*/ 	.word	index@($__internal_37_$__cuda_sm20_rem_s16)
        /*1844*/ 	.word	0x00000000


	//----- nvinfo : EIATTR_FRAME_SIZE
	.align		4
.L_1083:
        /*1848*/ 	.byte	0x04, 0x11
        /*184a*/ 	.short	(.L_1085 - .L_1084)
	.align		4
.L_1084:
        /*184c*/ 	.word	index@(_ZN2at6native18elementwise_kernelILi128ELi4EZNS0_22gpu_kernel_impl_nocastINS0_13AUnaryFunctorIaaaZZZNS0_16fmod_kernel_cudaERNS_18TensorIteratorBaseEENKUlvE_clEvENKUlvE0_clEvEUlaaE_EEEEvS5_RKT_EUliE_EEviT1_)
        /*1850*/ 	.word	0x00000000


	//----- nvinfo : EIATTR_REGCOUNT
	.align		4
.L_1085:
        /*1854*/ 	.byte	0x04, 0x2f
        /*1856*/ 	.short	(.L_1087 - .L_1086)
	.align		4
.L_1086:
        /*1858*/ 	.word	index@(_ZN2at6native27unrolled_elementwise_kernelINS0_13AUnaryFunctorIaaaZZZNS0_16fmod_kernel_cudaERNS_18TensorIteratorBaseEENKUlvE_clEvENKUlvE0_clEvEUlaaE_EESt5arrayIPcLm2EELi4E23TrivialOffsetCalculatorILi1EjESD_NS0_6memory12LoadWithCastILi1EEENSE_13StoreWithCastILi1EEEEEviT_T0_T2_T3_T4_T5_)
        /*185c*/ 	.word	0x0000001c


	//----- nvinfo : EIATTR_FRAME_SIZE
	.align		4
.L_1087:
        /*1860*/ 	.byte	0x04, 0x11
        /*1862*/ 	.short	(.L_1089 - .L_1088)
	.align		4
.L_1088:
        /*1864*/ 	.word	index@($__internal_36_$__cuda_sm20_rem_s16)
        /*1868*/ 	.word	0x00000000


	//----- nvinfo : EIATTR_FRAME_SIZE
	.align		4
.L_1089:
        /*186c*/ 	.byte	0x04, 0x11
        /*186e*/ 	.short	(.L_1091 - .L_1090)
	.align		4
.L_1090:
        /*1870*/ 	.word	index@(_ZN2at6native27unrolled_elementwise_kernelINS0_13AUnaryFunctorIaaaZZZNS0_16fmod_kernel_cudaERNS_18TensorIteratorBaseEENKUlvE_clEvENKUlvE0_clEvEUlaaE_EESt5arrayIPcLm2EELi4E23TrivialOffsetCalculatorILi1EjESD_NS0_6memory12LoadWithCastILi1EEENSE_13StoreWithCastILi1EEEEEviT_T0_T2_T3_T4_T5_)
        /*1874*/ 	.word	0x00000000


	//----- nvinfo : EIATTR_REGCOUNT
	.align		4
.L_1091:
        /*1878*/ 	.byte	0x04, 0x2f
        /*187a*/ 	.short	(.L_1093 - .L_1092)
	.align		4
.L_1092:
        /*187c*/ 	.word	index@(_ZN2at6native18elementwise_kernelILi128ELi4EZNS0_15gpu_kernel_implINS0_13AUnaryFunctorIaaaZZZNS0_16fmod_kernel_cudaERNS_18TensorIteratorBaseEENKUlvE_clEvENKUlvE0_clEvEUlaaE_EEEEvS5_RKT_EUliE_EEviT1_)
        /*1880*/ 	.word	0x00000018


	//----- nvinfo : EIATTR_FRAME_SIZE
	.align		4
.L_1093:
        /*1884*/ 	.byte	0x04, 0x11
        /*1886*/ 	.short	(.L_1095 - .L_1094)
	.align		4
.L_1094:
        /*1888*/ 	.word	index@($__internal_35_$__cuda_sm20_rem_s16)
        /*188c*/ 	.word	0x00000000


	//----- nvinfo : EIATTR_FRAME_SIZE
	.align		4
.L_1095:
        /*1890*/ 	.byte	0x04, 0x11
        /*1892*/ 	.short	(.L_1097 - .L_1096)
	.align		4
.L_1096:
        /*1894*/ 	.word	index@(_ZN2at6native18elementwise_kernelILi128ELi4EZNS0_15gpu_kernel_implINS0_13AUnaryFunctorIaaaZZZNS0_16fmod_kernel_cudaERNS_18TensorIteratorBaseEENKUlvE_clEvENKUlvE0_clEvEUlaaE_EEEEvS5_RKT_EUliE_EEviT1_)
        /*1898*/ 	.word	0x00000000


	//----- nvinfo : EIATTR_REGCOUNT
	.align		4
.L_1097:
        /*189c*/ 	.byte	0x04, 0x2f
        /*189e*/ 	.short	(.L_1099 - .L_1098)
	.align		4
.L_1098:
        /*18a0*/ 	.word	index@(_ZN2at6native29vectorized_elementwise_kernelILi8ENS0_13BUnaryFunctorIaaaZZZNS0_16fmod_kernel_cudaERNS_18TensorIteratorBaseEENKUlvE_clEvENKUlvE0_clEvEUlaaE_EESt5arrayIPcLm2EEEEviT0_T1_)
        /*18a4*/ 	.word	0x0000001e


	//----- nvinfo : EIATTR_FRAME_SIZE
	.align		4
.L_1099:
        /*18a8*/ 	.byte	0x04, 0x11
        /*18aa*/ 	.short	(.L_1101 - .L_1100)
	.align		4
.L_1100:
        /*18ac*/ 	.word	index@($__internal_34_$__cuda_sm20_rem_s16)
        /*18b0*/ 	.word	0x00000000


	//----- nvinfo : EIATTR_FRAME_SIZE
	.align		4
.L_1101:
        /*18b4*/ 	.byte	0x04, 0x11
        /*18b6*/ 	.short	(.L_1103 - .L_1102)
	.align		4
.L_1102:
        /*18b8*/ 	.word	index@(_ZN2at6native29vectorized_elementwise_kernelILi8ENS0_13BUnaryFunctorIaaaZZZNS0_16fmod_kernel_cudaERNS_18TensorIteratorBaseEENKUlvE_clEvENKUlvE0_clEvEUlaaE_EESt5arrayIPcLm2EEEEviT0_T1_)
        /*18bc*/ 	.word	0x00000000


	//----- nvinfo : EIATTR_REGCOUNT
	.align		4
.L_1103:
        /*18c0*/ 	.byte	0x04, 0x2f
        /*18c2*/ 	.short	(.L_1105 - .L_1104)
	.align		4
.L_1104:
        /*18c4*/ 	.word	index@(_ZN2at6native29vectorized_elementwise_kernelILi4ENS0_13BUnaryFunctorIaaaZZZNS0_16fmod_kernel_cudaERNS_18TensorIteratorBaseEENKUlvE_clEvENKUlvE0_clEvEUlaaE_EESt5arrayIPcLm2EEEEviT0_T1_)
        /*18c8*/ 	.word	0x00000020


	//----- nvinfo : EIATTR_FRAME_SIZE
	.align		4
.L_1105:
        /*18cc*/ 	.byte	0x04, 0x11
        /*18ce*/ 	.short	(.L_1107 - .L_1106)
	.align		4
.L_1106:
        /*18d0*/ 	.word	index@($__internal_33_$__cuda_sm20_rem_s16)
        /*18d4*/ 	.word	0x00000000


	//----- nvinfo : EIATTR_FRAME_SIZE
	.align		4
.L_1107:
        /*18d8*/ 	.byte	0x04, 0x11
        /*18da*/ 	.short	(.L_1109 - .L_1108)
	.align		4
.L_1108:
        /*18dc*/ 	.word	index@(_ZN2at6native29vectorized_elementwise_kernelILi4ENS0_13BUnaryFunctorIaaaZZZNS0_16fmod_kernel_cudaERNS_18TensorIteratorBaseEENKUlvE_clEvENKUlvE0_clEvEUlaaE_EESt5arrayIPcLm2EEEEviT0_T1_)
        /*18e0*/ 	.word	0x00000000


	//----- nvinfo : EIATTR_REGCOUNT
	.align		4
.L_1109:
        /*18e4*/ 	.byte	0x04, 0x2f
        /*18e6*/ 	.short	(.L_1111 - .L_1110)
	.align		4
.L_1110:
        /*18e8*/ 	.word	index@(_ZN2at6native29vectorized_elementwise_kernelILi2ENS0_13BUnaryFunctorIaaaZZZNS0_16fmod_kernel_cudaERNS_18TensorIteratorBaseEENKUlvE_clEvENKUlvE0_clEvEUlaaE_EESt5arrayIPcLm2EEEEviT0_T1_)
        /*18ec*/ 	.word	0x00000020


	//----- nvinfo : EIATTR_FRAME_SIZE
	.align		4
.L_1111:
        /*18f0*/ 	.byte	0x04, 0x11
        /*18f2*/ 	.short	(.L_1113 - .L_1112)
	.align		4
.L_1112:
        /*18f4*/ 	.word	index@($__internal_32_$__cuda_sm20_rem_s16)
        /*18f8*/ 	.word	0x00000000


	//----- nvinfo : EIATTR_FRAME_SIZE
	.align		4
.L_1113:
        /*18fc*/ 	.byte	0x04, 0x11
        /*18fe*/ 	.short	(.L_1115 - .L_1114)
	.align		4
.L_1114:
        /*1900*/ 	.word	index@(_ZN2at6native29vectorized_elementwise_kernelILi2ENS0_13BUnaryFunctorIaaaZZZNS0_16fmod_kernel_cudaERNS_18TensorIteratorBaseEENKUlvE_clEvENKUlvE0_clEvEUlaaE_EESt5arrayIPcLm2EEEEviT0_T1_)
        /*1904*/ 	.word	0x00000000


	//----- nvinfo : EIATTR_REGCOUNT
	.align		4
.L_1115:
        /*1908*/ 	.byte	0x04, 0x2f
        /*190a*/ 	.short	(.L_1117 - .L_1116)
	.align		4
.L_1116:
        /*190c*/ 	.word	index@(_ZN2at6native27unrolled_elementwise_kernelINS0_13BUnaryFunctorIaaaZZZNS0_16fmod_kernel_cudaERNS_18TensorIteratorBaseEENKUlvE_clEvENKUlvE0_clEvEUlaaE_EESt5arrayIPcLm2EELi4E23TrivialOffsetCalculatorILi1EjESD_NS0_6memory15LoadWithoutCastENSE_16StoreWithoutCastEEEviT_T0_T2_T3_T4_T5_)
        /*1910*/ 	.word	0x00000016


	//----- nvinfo : EIATTR_FRAME_SIZE
	.align		4
.L_1117:
        /*1914*/ 	.byte	0x04, 0x11
        /*1916*/ 	.short	(.L_1119 - .L_1118)
	.align		4
.L_1118:
        /*1918*/ 	.word	index@($__internal_31_$__cuda_sm20_rem_s16)
        /*191c*/ 	.word	0x00000000


	//----- nvinfo : EIATTR_FRAME_SIZE
	.align		4
.L_1119:
        /*1920*/ 	.byte	0x04, 0x11
        /*1922*/ 	.short	(.L_1121 - .L_1120)
	.align		4
.L_1120:
        /*1924*/ 	.word	index@(_ZN2at6native27unrolled_elementwise_kernelINS0_13BUnaryFunctorIaaaZZZNS0_16fmod_kernel_cudaERNS_18TensorIteratorBaseEENKUlvE_clEvENKUlvE0_clEvEUlaaE_EESt5arrayIPcLm2EELi4E23TrivialOffsetCalculatorILi1EjESD_NS0_6memory15LoadWithoutCastENSE_16StoreWithoutCastEEEviT_T0_T2_T3_T4_T5_)
        /*1928*/ 	.word	0x00000000


	//----- nvinfo : EIATTR_REGCOUNT
	.align		4
.L_1121:
        /*192c*/ 	.byte	0x04, 0x2f
        /*192e*/ 	.short	(.L_1123 - .L_1122)
	.align		4
.L_1122:
        /*1930*/ 	.word	index@(_ZN2at6native18elementwise_kernelILi128ELi4EZNS0_22gpu_kernel_impl_nocastINS0_13BUnaryFunctorIaaaZZZNS0_16fmod_kernel_cudaERNS_18TensorIteratorBaseEENKUlvE_clEvENKUlvE0_clEvEUlaaE_EEEEvS5_RKT_EUliE_EEviT1_)
        /*1934*/ 	.word	0x00000014


	//----- nvinfo : EIATTR_FRAME_SIZE
	.align		4
.L_1123:
        /*1938*/ 	.byte	0x04, 0x11
        /*193a*/ 	.short	(.L_1125 - .L_1124)
	.align		4
.L_1124:
        /*193c*/ 	.word	index@($__internal_30_$__cuda_sm20_rem_s16)
        /*1940*/ 	.word	0x00000000


	//----- nvinfo : EIATTR_FRAME_SIZE
	.align		4
.L_1125:
        /*1944*/ 	.byte	0x04, 0x11
        /*1946*/ 	.short	(.L_1127 - .L_1126)
	.align		4
.L_1126:
        /*1948*/ 	.word	index@(_ZN2at6native18elementwise_kernelILi128ELi4EZNS0_22gpu_kernel_impl_nocastINS0_13BUnaryFunctorIaaaZZZNS0_16fmod_kernel_cudaERNS_18TensorIteratorBaseEENKUlvE_clEvENKUlvE0_clEvEUlaaE_EEEEvS5_RKT_EUliE_EEviT1_)
        /*194c*/ 	.word	0x00000000


	//----- nvinfo : EIATTR_REGCOUNT
	.align		4
.L_1127:
        /*1950*/ 	.byte	0x04, 0x2f
        /*1952*/ 	.short	(.L_1129 - .L_1128)
	.align		4
.L_1128:
        /*1954*/ 	.word	index@(_ZN2at6native27unrolled_elementwise_kernelINS0_13BUnaryFunctorIaaaZZZNS0_16fmod_kernel_cudaERNS_18TensorIteratorBaseEENKUlvE_clEvENKUlvE0_clEvEUlaaE_EESt5arrayIPcLm2EELi4E23TrivialOffsetCalculatorILi1EjESD_NS0_6memory12LoadWithCastILi1EEENSE_13StoreWithCastILi1EEEEEviT_T0_T2_T3_T4_T5_)
        /*1958*/ 	.word	0x0000001c


	//----- nvinfo : EIATTR_FRAME_SIZE
	.align		4
.L_1129:
        /*195c*/ 	.byte	0x04, 0x11
        /*195e*/ 	.short	(.L_1131 - .L_1130)
	.align		4
.L_1130:
        /*1960*/ 	.word	index@($__internal_29_$__cuda_sm20_rem_s16)
        /*1964*/ 	.word	0x00000000


	//----- nvinfo : EIATTR_FRAME_SIZE
	.align		4
.L_1131:
        /*1968*/ 	.byte	0x04, 0x11
        /*196a*/ 	.short	(.L_1133 - .L_1132)
	.align		4
.L_1132:
        /*196c*/ 	.word	index@(_ZN2at6native27unrolled_elementwise_kernelINS0_13BUnaryFunctorIaaaZZZNS0_16fmod_kernel_cudaERNS_18TensorIteratorBaseEENKUlvE_clEvENKUlvE0_clEvEUlaaE_EESt5arrayIPcLm2EELi4E23TrivialOffsetCalculatorILi1EjESD_NS0_6memory12LoadWithCastILi1EEENSE_13StoreWithCastILi1EEEEEviT_T0_T2_T3_T4_T5_)
        /*1970*/ 	.word	0x00000000


	//----- nvinfo : EIATTR_REGCOUNT
	.align		4
.L_1133:
        /*1974*/ 	.byte	0x04, 0x2f
        /*1976*/ 	.short	(.L_1135 - .L_1134)
	.align		4
.L_1134:
        /*1978*/ 	.word	index@(_ZN2at6native18elementwise_kernelILi128ELi4EZNS0_15gpu_kernel_implINS0_13BUnaryFunctorIaaaZZZNS0_16fmod_kernel_cudaERNS_18TensorIteratorBaseEENKUlvE_clEvENKUlvE0_clEvEUlaaE_EEEEvS5_RKT_EUliE_EEviT1_)
        /*197c*/ 	.word	0x00000018


	//----- nvinfo : EIATTR_FRAME_SIZE
	.align		4
.L_1135:
        /*1980*/ 	.byte	0x04, 0x11
        /*1982*/ 	.short	(.L_1137 - .L_1136)
	.align		4
.L_1136:
        /*1984*/ 	.word	index@($__internal_28_$__cuda_sm20_rem_s16)
        /*1988*/ 	.word	0x00000000


	//----- nvinfo : EIATTR_FRAME_SIZE
	.align		4
.L_1137:
        /*198c*/ 	.byte	0x04, 0x11
        /*198e*/ 	.short	(.L_1139 - .L_1138)
	.align		4
.L_1138:
        /*1990*/ 	.word	index@(_ZN2at6native18elementwise_kernelILi128ELi4EZNS0_15gpu_kernel_implINS0_13BUnaryFunctorIaaaZZZNS0_16fmod_kernel_cudaERNS_18TensorIteratorBaseEENKUlvE_clEvENKUlvE0_clEvEUlaaE_EEEEvS5_RKT_EUliE_EEviT1_)
        /*1994*/ 	.word	0x00000000


	//----- nvinfo : EIATTR_REGCOUNT
	.align		4
.L_1139:
        /*1998*/ 	.byte	0x04, 0x2f
        /*199a*/ 	.short	(.L_1141 - .L_1140)
	.align		4
.L_1140:
        /*199c*/ 	.word	index@(_ZN2at6native29vectorized_elementwise_kernelILi8ENS0_13BinaryFunctorIaaaZZZNS0_16fmod_kernel_cudaERNS_18TensorIteratorBaseEENKUlvE_clEvENKUlvE0_clEvEUlaaE_EESt5arrayIPcLm3EEEEviT0_T1_)
        /*19a0*/ 	.word	0x00000020


	//----- nvinfo : EIATTR_FRAME_SIZE
	.align		4
.L_1141:
        /*19a4*/ 	.byte	0x04, 0x11
        /*19a6*/ 	.short	(.L_1143 - .L_1142)
	.align		4
.L_1142:
        /*19a8*/ 	.word	index@($__internal_27_$__cuda_sm20_rem_s16)
        /*19ac*/ 	.word	0x00000000


	//----- nvinfo : EIATTR_FRAME_SIZE
	.align		4
.L_1143:
        /*19b0*/ 	.byte	0x04, 0x11
        /*19b2*/ 	.short	(.L_1145 - .L_1144)
	.align		4
.L_1144:
        /*19b4*/ 	.word	index@(_ZN2at6native29vectorized_elementwise_kernelILi8ENS0_13BinaryFunctorIaaaZZZNS0_16fmod_kernel_cudaERNS_18TensorIteratorBaseEENKUlvE_clEvENKUlvE0_clEvEUlaaE_EESt5arrayIPcLm3EEEEviT0_T1_)
        /*19b8*/ 	.word	0x00000000


	//----- nvinfo : EIATTR_REGCOUNT
	.align		4
.L_1145:
        /*19bc*/ 	.byte	0x04, 0x2f
        /*19be*/ 	.short	(.L_1147 - .L_1146)
	.align		4
.L_1146:
        /*19c0*/ 	.word	index@(_ZN2at6native29vectorized_elementwise_kernelILi4ENS0_13BinaryFunctorIaaaZZZNS0_16fmod_kernel_cudaERNS_18TensorIteratorBaseEENKUlvE_clEvENKUlvE0_clEvEUlaaE_EESt5arrayIPcLm3EEEEviT0_T1_)
        /*19c4*/ 	.word	0x00000020


	//----- nvinfo : EIATTR_FRAME_SIZE
	.align		4
.L_1147:
        /*19c8*/ 	.byte	0x04, 0x11
        /*19ca*/ 	.short	(.L_1149 - .L_1148)
	.align		4
.L_1148:
        /*19cc*/ 	.word	index@($__internal_26_$__cuda_sm20_rem_s16)
        /*19d0*/ 	.word	0x00000000


	//----- nvinfo : EIATTR_FRAME_SIZE
	.align		4
.L_1149:
        /*19d4*/ 	.byte	0x04, 0x11
        /*19d6*/ 	.short	(.L_1151 - .L_1150)
	.align		4
.L_1150:
        /*19d8*/ 	.word	index@(_ZN2at6native29vectorized_elementwise_kernelILi4ENS0_13BinaryFunctorIaaaZZZNS0_16fmod_kernel_cudaERNS_18TensorIteratorBaseEENKUlvE_clEvENKUlvE0_clEvEUlaaE_EESt5arrayIPcLm3EEEEviT0_T1_)
        /*19dc*/ 	.word	0x00000000


	//----- nvinfo : EIATTR_REGCOUNT
	.align		4
.L_1151:
        /*19e0*/ 	.byte	0x04, 0x2f
        /*19e2*/ 	.short	(.L_1153 - .L_1152)
	.align		4
.L_1152:
        /*19e4*/ 	.word	index@(_ZN2at6native29vectorized_elementwise_kernelILi2ENS0_13BinaryFunctorIaaaZZZNS0_16fmod_kernel_cudaERNS_18TensorIteratorBaseEENKUlvE_clEvENKUlvE0_clEvEUlaaE_EESt5arrayIPcLm3EEEEviT0_T1_)
        /*19e8*/ 	.word	0x00000020


	//----- nvinfo : EIATTR_FRAME_SIZE
	.align		4
.L_1153:
        /*19ec*/ 	.byte	0x04, 0x11
        /*19ee*/ 	.short	(.L_1155 - .L_1154)
	.align		4
.L_1154:
        /*19f0*/ 	.word	index@($__internal_25_$__cuda_sm20_rem_s16)
        /*19f4*/ 	.word	0x00000000


	//----- nvinfo : EIATTR_FRAME_SIZE
	.align		4
.L_1155:
        /*19f8*/ 	.byte	0x04, 0x11
        /*19fa*/ 	.short	(.L_1157 - .L_1156)
	.align		4
.L_1156:
        /*19fc*/ 	.word	index@(_ZN2at6native29vectorized_elementwise_kernelILi2ENS0_13BinaryFunctorIaaaZZZNS0_16fmod_kernel_cudaERNS_18TensorIteratorBaseEENKUlvE_clEvENKUlvE0_clEvEUlaaE_EESt5arrayIPcLm3EEEEviT0_T1_)
        /*1a00*/ 	.word	0x00000000


	//----- nvinfo : EIATTR_REGCOUNT
	.align		4
.L_1157:
        /*1a04*/ 	.byte	0x04, 0x2f
        /*1a06*/ 	.short	(.L_1159 - .L_1158)
	.align		4
.L_1158:
        /*1a08*/ 	.word	index@(_ZN2at6native27unrolled_elementwise_kernelINS0_13BinaryFunctorIaaaZZZNS0_16fmod_kernel_cudaERNS_18TensorIteratorBaseEENKUlvE_clEvENKUlvE0_clEvEUlaaE_EESt5arrayIPcLm3EELi4E23TrivialOffsetCalculatorILi2EjESC_ILi1EjENS0_6memory15LoadWithoutCastENSF_16StoreWithoutCastEEEviT_T0_T2_T3_T4_T5_)
        /*1a0c*/ 	.word	0x0000001c


	//----- nvinfo : EIATTR_FRAME_SIZE
	.align		4
.L_1159:
        /*1a10*/ 	.byte	0x04, 0x11
        /*1a12*/ 	.short	(.L_1161 - .L_1160)
	.align		4
.L_1160:
        /*1a14*/ 	.word	index@($__internal_24_$__cuda_sm20_rem_s16)
        /*1a18*/ 	.word	0x00000000


	//----- nvinfo : EIATTR_FRAME_SIZE
	.align		4
.L_1161:
        /*1a1c*/ 	.byte	0x04, 0x11
        /*1a1e*/ 	.short	(.L_1163 - .L_1162)
	.align		4
.L_1162:
        /*1a20*/ 	.word	index@(_ZN2at6native27unrolled_elementwise_kernelINS0_13BinaryFunctorIaaaZZZNS0_16fmod_kernel_cudaERNS_18TensorIteratorBaseEENKUlvE_clEvENKUlvE0_clEvEUlaaE_EESt5arrayIPcLm3EELi4E23TrivialOffsetCalculatorILi2EjESC_ILi1EjENS0_6memory15LoadWithoutCastENSF_16StoreWithoutCastEEEviT_T0_T2_T3_T4_T5_)
        /*1a24*/ 	.word	0x00000000


	//----- nvinfo : EIATTR_REGCOUNT
	.align		4
.L_1163:
        /*1a28*/ 	.byte	0x04, 0x2f
        /*1a2a*/ 	.short	(.L_1165 - .L_1164)
	.align		4
.L_1164:
        /*1a2c*/ 	.word	index@(_ZN2at6native18elementwise_kernelILi128ELi4EZNS0_22gpu_kernel_impl_nocastINS0_13BinaryFunctorIaaaZZZNS0_16fmod_kernel_cudaERNS_18TensorIteratorBaseEENKUlvE_clEvENKUlvE0_clEvEUlaaE_EEEEvS5_RKT_EUliE_EEviT1_)
        /*1a30*/ 	.word	0x00000014


	//----- nvinfo : EIATTR_FRAME_SIZE
	.align		4
.L_1165:
        /*1a34*/ 	.byte	0x04, 0x11
        /*1a36*/ 	.short	(.L_1167 - .L_1166)
	.align		4
.L_1166:
        /*1a38*/ 	.word	index@($__internal_23_$__cuda_sm20_rem_s16)
        /*1a3c*/ 	.word	0x00000000


	//----- nvinfo : EIATTR_FRAME_SIZE
	.align		4
.L_1167:
        /*1a40*/ 	.byte	0x04, 0x11
        /*1a42*/ 	.short	(.L_1169 - .L_1168)
	.align		4
.L_1168:
        /*1a44*/ 	.word	index@(_ZN2at6native18elementwise_kernelILi128ELi4EZNS0_22gpu_kernel_impl_nocastINS0_13BinaryFunctorIaaaZZZNS0_16fmod_kernel_cudaERNS_18TensorIteratorBaseEENKUlvE_clEvENKUlvE0_clEvEUlaaE_EEEEvS5_RKT_EUliE_EEviT1_)
        /*1a48*/ 	.word	0x00000000


	//----- nvinfo : EIATTR_REGCOUNT
	.align		4
.L_1169:
        /*1a4c*/ 	.byte	0x04, 0x2f
        /*1a4e*/ 	.short	(.L_1171 - .L_1170)
	.align		4
.L_1170:
        /*1a50*/ 	.word	index@(_ZN2at6native27unrolled_elementwise_kernelINS0_13BinaryFunctorIaaaZZZNS0_16fmod_kernel_cudaERNS_18TensorIteratorBaseEENKUlvE_clEvENKUlvE0_clEvEUlaaE_EESt5arrayIPcLm3EELi4E23TrivialOffsetCalculatorILi2EjESC_ILi1EjENS0_6memory12LoadWithCastILi2EEENSF_13StoreWithCastILi1EEEEEviT_T0_T2_T3_T4_T5_)
        /*1a54*/ 	.word	0x0000001e


	//----- nvinfo : EIATTR_FRAME_SIZE
	.align		4
.L_1171:
        /*1a58*/ 	.byte	0x04, 0x11
        /*1a5a*/ 	.short	(.L_1173 - .L_1172)
	.align		4
.L_1172:
        /*1a5c*/ 	.word	index@($__internal_22_$__cuda_sm20_rem_s16)
        /*1a60*/ 	.word	0x00000000


	//----- nvinfo : EIATTR_FRAME_SIZE
	.align		4
.L_1173:
        /*1a64*/ 	.byte	0x04, 0x11
        /*1a66*/ 	.short	(.L_1175 - .L_1174)
	.align		4
.L_1174:
        /*1a68*/ 	.word	index@(_ZN2at6native27unrolled_elementwise_kernelINS0_13BinaryFunctorIaaaZZZNS0_16fmod_kernel_cudaERNS_18TensorIteratorBaseEENKUlvE_clEvENKUlvE0_clEvEUlaaE_EESt5arrayIPcLm3EELi4E23TrivialOffsetCalculatorILi2EjESC_ILi1EjENS0_6memory12LoadWithCastILi2EEENSF_13StoreWithCastILi1EEEEEviT_T0_T2_T3_T4_T5_)
        /*1a6c*/ 	.word	0x00000000


	//----- nvinfo : EIATTR_REGCOUNT
	.align		4
.L_1175:
        /*1a70*/ 	.byte	0x04, 0x2f
        /*1a72*/ 	.short	(.L_1177 - .L_1176)
	.align		4
.L_1176:
        /*1a74*/ 	.word	index@(_ZN2at6native18elementwise_kernelILi128ELi4EZNS0_15gpu_kernel_implINS0_13BinaryFunctorIaaaZZZNS0_16fmod_kernel_cudaERNS_18TensorIteratorBaseEENKUlvE_clEvENKUlvE0_clEvEUlaaE_EEEEvS5_RKT_EUliE_EEviT1_)
        /*1a78*/ 	.word	0x00000018


	//----- nvinfo : EIATTR_FRAME_SIZE
	.align		4
.L_1177:
        /*1a7c*/ 	.byte	0x04, 0x11
        /*1a7e*/ 	.short	(.L_1179 - .L_1178)
	.align		4
.L_1178:
        /*1a80*/ 	.word	index@($__internal_21_$__cuda_sm20_rem_s16)
        /*1a84*/ 	.word	0x00000000


	//----- nvinfo : EIATTR_FRAME_SIZE
	.align		4
.L_1179:
        /*1a88*/ 	.byte	0x04, 0x11
        /*1a8a*/ 	.short	(.L_1181 - .L_1180)
	.align		4
.L_1180:
        /*1a8c*/ 	.word	index@(_ZN2at6native18elementwise_kernelILi128ELi4EZNS0_15gpu_kernel_implINS0_13BinaryFunctorIaaaZZZNS0_16fmod_kernel_cudaERNS_18TensorIteratorBaseEENKUlvE_clEvENKUlvE0_clEvEUlaaE_EEEEvS5_RKT_EUliE_EEviT1_)
        /*1a90*/ 	.word	0x00000000


	//----- nvinfo : EIATTR_REGCOUNT
	.align		4
.L_1181:
        /*1a94*/ 	.byte	0x04, 0x2f
        /*1a96*/ 	.short	(.L_1183 - .L_1182)
	.align		4
.L_1182:
        /*1a98*/ 	.word	index@(_ZN2at6native29vectorized_elementwise_kernelILi8ENS0_13AUnaryFunctorIiiiZZZNS0_16fmod_kernel_cudaERNS_18TensorIteratorBaseEENKUlvE_clEvENKUlvE1_clEvEUliiE_EESt5arrayIPcLm2EEEEviT0_T1_)
        /*1a9c*/ 	.word	0x00000020


	//----- nvinfo : EIATTR_FRAME_SIZE
	.align		4
.L_1183:
        /*1aa0*/ 	.byte	0x04, 0x11
        /*1aa2*/ 	.short	(.L_1185 - .L_1184)
	.align		4
.L_1184:
        /*1aa4*/ 	.word	index@(_ZN2at6native29vectorized_elementwise_kernelILi8ENS0_13AUnaryFunctorIiiiZZZNS0_16fmod_kernel_cudaERNS_18TensorIteratorBaseEENKUlvE_clEvENKUlvE1_clEvEUliiE_EESt5arrayIPcLm2EEEEviT0_T1_)
        /*1aa8*/ 	.word	0x00000000


	//----- nvinfo : EIATTR_REGCOUNT
	.align		4
.L_1185:
        /*1aac*/ 	.byte	0x04, 0x2f
        /*1aae*/ 	.short	(.L_1187 - .L_1186)
	.align		4
.L_1186:
        /*1ab0*/ 	.word	index@(_ZN2at6native29vectorized_elementwise_kernelILi4ENS0_13AUnaryFunctorIiiiZZZNS0_16fmod_kernel_cudaERNS_18TensorIteratorBaseEENKUlvE_clEvENKUlvE1_clEvEUliiE_EESt5arrayIPcLm2EEEEviT0_T1_)
        /*1ab4*/ 	.word	0x00000020


	//----- nvinfo : EIATTR_FRAME_SIZE
	.align		4
.L_1187:
        /*1ab8*/ 	.byte	0x04, 0x11
        /*1aba*/ 	.short	(.L_1189 - .L_1188)
	.align		4
.L_1188:
        /*1abc*/ 	.word	index@(_ZN2at6native29vectorized_elementwise_kernelILi4ENS0_13AUnaryFunctorIiiiZZZNS0_16fmod_kernel_cudaERNS_18TensorIteratorBaseEENKUlvE_clEvENKUlvE1_clEvEUliiE_EESt5arrayIPcLm2EEEEviT0_T1_)
        /*1ac0*/ 	.word	0x00000000


	//----- nvinfo : EIATTR_REGCOUNT
	.align		4
.L_1189:
        /*1ac4*/ 	.byte	0x04, 0x2f
        /*1ac6*/ 	.short	(.L_1191 - .L_1190)
	.align		4
.L_1190:
        /*1ac8*/ 	.word	index@(_ZN2at6native29vectorized_elementwise_kernelILi2ENS0_13AUnaryFunctorIiiiZZZNS0_16fmod_kernel_cudaERNS_18TensorIteratorBaseEENKUlvE_clEvENKUlvE1_clEvEUliiE_EESt5arrayIPcLm2EEEEviT0_T1_)
        /*1acc*/ 	.word	0x00000020


	//----- nvinfo : EIATTR_FRAME_SIZE
	.align		4
.L_1191:
        /*1ad0*/ 	.byte	0x04, 0x11
        /*1ad2*/ 	.short	(.L_1193 - .L_1192)
	.align		4
.L_1192:
        /*1ad4*/ 	.word	index@(_ZN2at6native29vectorized_elementwise_kernelILi2ENS0_13AUnaryFunctorIiiiZZZNS0_16fmod_kernel_cudaERNS_18TensorIteratorBaseEENKUlvE_clEvENKUlvE1_clEvEUliiE_EESt5arrayIPcLm2EEEEviT0_T1_)
        /*1ad8*/ 	.word	0x00000000


	//----- nvinfo : EIATTR_REGCOUNT
	.align		4
.L_1193:
        /*1adc*/ 	.byte	0x04, 0x2f
        /*1ade*/ 	.short	(.L_1195 - .L_1194)
	.align		4
.L_1194:
        /*1ae0*/ 	.word	index@(_ZN2at6native27unrolled_elementwise_kernelINS0_13AUnaryFunctorIiiiZZZNS0_16fmod_kernel_cudaERNS_18TensorIteratorBaseEENKUlvE_clEvENKUlvE1_clEvEUliiE_EESt5arrayIPcLm2EELi4E23TrivialOffsetCalculatorILi1EjESD_NS0_6memory15LoadWithoutCastENSE_16StoreWithoutCastEEEviT_T0_T2_T3_T4_T5_)
        /*1ae4*/ 	.word	0x00000016


	//----- nvinfo : EIATTR_FRAME_SIZE
	.align		4
.L_1195:
        /*1ae8*/ 	.byte	0x04, 0x11
        /*1aea*/ 	.short	(.L_1197 - .L_1196)
	.align		4
.L_1196:
        /*1aec*/ 	.word	index@(_ZN2at6native27unrolled_elementwise_kernelINS0_13AUnaryFunctorIiiiZZZNS0_16fmod_kernel_cudaERNS_18TensorIteratorBaseEENKUlvE_clEvENKUlvE1_clEvEUliiE_EESt5arrayIPcLm2EELi4E23TrivialOffsetCalculatorILi1EjESD_NS0_6memory15LoadWithoutCastENSE_16StoreWithoutCastEEEviT_T0_T2_T3_T4_T5_)
        /*1af0*/ 	.word	0x00000000


	//----- nvinfo : EIATTR_REGCOUNT
	.align		4
.L_1197:
        /*1af4*/ 	.byte	0x04, 0x2f
        /*1af6*/ 	.short	(.L_1199 - .L_1198)
	.align		4
.L_1198:
        /*1af8*/ 	.word	index@(_ZN2at6native18elementwise_kernelILi128ELi2EZNS0_22gpu_kernel_impl_nocastINS0_13AUnaryFunctorIiiiZZZNS0_16fmod_kernel_cudaERNS_18TensorIteratorBaseEENKUlvE_clEvENKUlvE1_clEvEUliiE_EEEEvS5_RKT_EUliE_EEviT1_)
        /*1afc*/ 	.word	0x00000014


	//----- nvinfo : EIATTR_FRAME_SIZE
	.align		4
.L_1199:
        /*1b00*/ 	.byte	0x04, 0x11
        /*1b02*/ 	.short	(.L_1201 - .L_1200)
	.align		4
.L_1200:
        /*1b04*/ 	.word	index@(_ZN2at6native18elementwise_kernelILi128ELi2EZNS0_22gpu_kernel_impl_nocastINS0_13AUnaryFunctorIiiiZZZNS0_16fmod_kernel_cudaERNS_18TensorIteratorBaseEENKUlvE_clEvENKUlvE1_clEvEUliiE_EEEEvS5_RKT_EUliE_EEviT1_)
        /*1b08*/ 	.word	0x00000000


	//----- nvinfo : EIATTR_REGCOUNT
	.align		4
.L_1201:
        /*1b0c*/ 	.byte	0x04, 0x2f
        /*1b0e*/ 	.short	(.L_1203 - .L_1202)
	.align		4
.L_1202:
        /*1b10*/ 	.word	index@(_ZN2at6native27unrolled_elementwise_kernelINS0_13AUnaryFunctorIiiiZZZNS0_16fmod_kernel_cudaERNS_18TensorIteratorBaseEENKUlvE_clEvENKUlvE1_clEvEUliiE_EESt5arrayIPcLm2EELi4E23TrivialOffsetCalculatorILi1EjESD_NS0_6memory12LoadWithCastILi1EEENSE_13StoreWithCastILi1EEEEEviT_T0_T2_T3_T4_T5_)
        /*1b14*/ 	.word	0x0000001e


	//----- nvinfo : EIATTR_FRAME_SIZE
	.align		4
.L_1203:
        /*1b18*/ 	.byte	0x04, 0x11
        /*1b1a*/ 	.short	(.L_1205 - .L_1204)
	.align		4
.L_1204:
        /*1b1c*/ 	.word	index@(_ZN2at6native27unrolled_elementwise_kernelINS0_13AUnaryFunctorIiiiZZZNS0_16fmod_kernel_cudaERNS_18TensorIteratorBaseEENKUlvE_clEvENKUlvE1_clEvEUliiE_EESt5arrayIPcLm2EELi4E23TrivialOffsetCalculatorILi1EjESD_NS0_6memory12LoadWithCastILi1EEENSE_13StoreWithCastILi1EEEEEviT_T0_T2_T3_T4_T5_)
        /*1b20*/ 	.word	0x00000000


	//----- nvinfo : EIATTR_REGCOUNT
	.align		4
.L_1205:
        /*1b24*/ 	.byte	0x04, 0x2f
        /*1b26*/ 	.short	(.L_1207 - .L_1206)
	.align		4
.L_1206:
        /*1b28*/ 	.word	index@(_ZN2at6native18elementwise_kernelILi128ELi4EZNS0_15gpu_kernel_implINS0_13AUnaryFunctorIiiiZZZNS0_16fmod_kernel_cudaERNS_18TensorIteratorBaseEENKUlvE_clEvENKUlvE1_clEvEUliiE_EEEEvS5_RKT_EUliE_EEviT1_)
        /*1b2c*/ 	.word	0x00000018


	//----- nvinfo : EIATTR_FRAME_SIZE
	.align		4
.L_1207:
        /*1b30*/ 	.byte	0x04, 0x11
        /*1b32*/ 	.short	(.L_1209 - .L_1208)
	.align		4
.L_1208:
        /*1b34*/ 	.word	index@(_ZN2at6native18elementwise_kernelILi128ELi4EZNS0_15gpu_kernel_implINS0_13AUnaryFunctorIiiiZZZNS0_16fmod_kernel_cudaERNS_18TensorIteratorBaseEENKUlvE_clEvENKUlvE1_clEvEUliiE_EEEEvS5_RKT_EUliE_EEviT1_)
        /*1b38*/ 	.word	0x00000000


	//----- nvinfo : EIATTR_REGCOUNT
	.align		4
.L_1209:
        /*1b3c*/ 	.byte	0x04, 0x2f
        /*1b3e*/ 	.short	(.L_1211 - .L_1210)
	.align		4
.L_1210:
        /*1b40*/ 	.word	index@(_ZN2at6native29vectorized_elementwise_kernelILi8ENS0_13BUnaryFunctorIiiiZZZNS0_16fmod_kernel_cudaERNS_18TensorIteratorBaseEENKUlvE_clEvENKUlvE1_clEvEUliiE_EESt5arrayIPcLm2EEEEviT0_T1_)
        /*1b44*/ 	.word	0x0000001e


	//----- nvinfo : EIATTR_FRAME_SIZE
	.align		4
.L_1211:
        /*1b48*/ 	.byte	0x04, 0x11
        /*1b4a*/ 	.short	(.L_1213 - .L_1212)
	.align		4
.L_1212:
        /*1b4c*/ 	.word	index@(_ZN2at6native29vectorized_elementwise_kernelILi8ENS0_13BUnaryFunctorIiiiZZZNS0_16fmod_kernel_cudaERNS_18TensorIteratorBaseEENKUlvE_clEvENKUlvE1_clEvEUliiE_EESt5arrayIPcLm2EEEEviT0_T1_)
        /*1b50*/ 	.word	0x00000000


	//----- nvinfo : EIATTR_REGCOUNT
	.align		4
.L_1213:
        /*1b54*/ 	.byte	0x04, 0x2f
        /*1b56*/ 	.short	(.L_1215 - .L_1214)
	.align		4
.L_1214:
        /*1b58*/ 	.word	index@(_ZN2at6native29vectorized_elementwise_kernelILi4ENS0_13BUnaryFunctorIiiiZZZNS0_16fmod_kernel_cudaERNS_18TensorIteratorBaseEENKUlvE_clEvENKUlvE1_clEvEUliiE_EESt5arrayIPcLm2EEEEviT0_T1_)
        /*1b5c*/ 	.word	0x0000001e


	//----- nvinfo : EIATTR_FRAME_SIZE
	.align		4
.L_1215:
        /*1b60*/ 	.byte	0x04, 0x11
        /*1b62*/ 	.short	(.L_1217 - .L_1216)
	.align		4
.L_1216:
        /*1b64*/ 	.word	index@(_ZN2at6native29vectorized_elementwise_kernelILi4ENS0_13BUnaryFunctorIiiiZZZNS0_16fmod_kernel_cudaERNS_18TensorIteratorBaseEENKUlvE_clEvENKUlvE1_clEvEUliiE_EESt5arrayIPcLm2EEEEviT0_T1_)
        /*1b68*/ 	.word	0x00000000


	//----- nvinfo : EIATTR_REGCOUNT
	.align		4
.L_1217:
        /*1b6c*/ 	.byte	0x04, 0x2f
        /*1b6e*/ 	.short	(.L_1219 - .L_1218)
	.align		4
.L_1218:
        /*1b70*/ 	.word	index@(_ZN2at6native29vectorized_elementwise_kernelILi2ENS0_13BUnaryFunctorIiiiZZZNS0_16fmod_kernel_cudaERNS_18TensorIteratorBaseEENKUlvE_clEvENKUlvE1_clEvEUliiE_EESt5arrayIPcLm2EEEEviT0_T1_)
        /*1b74*/ 	.word	0x0000001e


	//----- nvinfo : EIATTR_FRAME_SIZE
	.align		4
.L_1219:
        /*1b78*/ 	.byte	0x04, 0x11
        /*1b7a*/ 	.short	(.L_1221 - .L_1220)
	.align		4
.L_1220:
        /*1b7c*/ 	.word	index@(_ZN2at6native29vectorized_elementwise_kernelILi2ENS0_13BUnaryFunctorIiiiZZZNS0_16fmod_kernel_cudaERNS_18TensorIteratorBaseEENKUlvE_clEvENKUlvE1_clEvEUliiE_EESt5arrayIPcLm2EEEEviT0_T1_)
        /*1b80*/ 	.word	0x00000000


	//----- nvinfo : EIATTR_REGCOUNT
	.align		4
.L_1221:
        /*1b84*/ 	.byte	0x04, 0x2f
        /*1b86*/ 	.short	(.L_1223 - .L_1222)
	.align		4
.L_1222:
        /*1b88*/ 	.word	index@(_ZN2at6native27unrolled_elementwise_kernelINS0_13BUnaryFunctorIiiiZZZNS0_16fmod_kernel_cudaERNS_18TensorIteratorBaseEENKUlvE_clEvENKUlvE1_clEvEUliiE_EESt5arrayIPcLm2EELi4E23TrivialOffsetCalculatorILi1EjESD_NS0_6memory15LoadWithoutCastENSE_16StoreWithoutCastEEEviT_T0_T2_T3_T4_T5_)
        /*1b8c*/ 	.word	0x00000015


	//----- nvinfo : EIATTR_FRAME_SIZE
	.align		4
.L_1223:
        /*1b90*/ 	.byte	0x04, 0x11
        /*1b92*/ 	.short	(.L_1225 - .L_1224)
	.align		4
.L_1224:
        /*1b94*/ 	.word	index@(_ZN2at6native27unrolled_elementwise_kernelINS0_13BUnaryFunctorIiiiZZZNS0_16fmod_kernel_cudaERNS_18TensorIteratorBaseEENKUlvE_clEvENKUlvE1_clEvEUliiE_EESt5arrayIPcLm2EELi4E23TrivialOffsetCalculatorILi1EjESD_NS0_6memory15LoadWithoutCastENSE_16StoreWithoutCastEEEviT_T0_T2_T3_T4_T5_)
        /*1b98*/ 	.word	0x00000000


	//----- nvinfo : EIATTR_REGCOUNT
	.align		4
.L_1225:
        /*1b9c*/ 	.byte	0x04, 0x2f
        /*1b9e*/ 	.short	(.L_1227 - .L_1226)
	.align		4
.L_1226:
        /*1ba0*/ 	.word	index@(_ZN2at6native18elementwise_kernelILi128ELi2EZNS0_22gpu_kernel_impl_nocastINS0_13BUnaryFunctorIiiiZZZNS0_16fmod_kernel_cudaERNS_18TensorIteratorBaseEENKUlvE_clEvENKUlvE1_clEvEUliiE_EEEEvS5_RKT_EUliE_EEviT1_)
        /*1ba4*/ 	.word	0x00000014


	//----- nvinfo : EIATTR_FRAME_SIZE
	.align		4
.L_1227:
        /*1ba8*/ 	.byte	0x04, 0x11
        /*1baa*/ 	.short	(.L_1229 - .L_1228)
	.align		4
.L_1228:
        /*1bac*/ 	.word	index@(_ZN2at6native18elementwise_kernelILi128ELi2EZNS0_22gpu_kernel_impl_nocastINS0_13BUnaryFunctorIiiiZZZNS0_16fmod_kernel_cudaERNS_18TensorIteratorBaseEENKUlvE_clEvENKUlvE1_clEvEUliiE_EEEEvS5_RKT_EUliE_EEviT1_)
        /*1bb0*/ 	.word	0x00000000


	//----- nvinfo : EIATTR_REGCOUNT
	.align		4
.L_1229:
        /*1bb4*/ 	.byte	0x04, 0x2f
        /*1bb6*/ 	.short	(.L_1231 - .L_1230)
	.align		4
.L_1230:
        /*1bb8*/ 	.word	index@(_ZN2at6native27unrolled_elementwise_kernelINS0_13BUnaryFunctorIiiiZZZNS0_16fmod_kernel_cudaERNS_18TensorIteratorBaseEENKUlvE_clEvENKUlvE1_clEvEUliiE_EESt5arrayIPcLm2EELi4E23TrivialOffsetCalculatorILi1EjESD_NS0_6memory12LoadWithCastILi1EEENSE_13StoreWithCastILi1EEEEEviT_T0_T2_T3_T4_T5_)
        /*1bbc*/ 	.word	0x0000001e


	//----- nvinfo : EIATTR_FRAME_SIZE
	.align		4
.L_1231:
        /*1bc0*/ 	.byte	0x04, 0x11
        /*1bc2*/ 	.short	(.L_1233 - .L_1232)
	.align		4
.L_1232:
        /*1bc4*/ 	.word	index@(_ZN2at6native27unrolled_elementwise_kernelINS0_13BUnaryFunctorIiiiZZZNS0_16fmod_kernel_cudaERNS_18TensorIteratorBaseEENKUlvE_clEvENKUlvE1_clEvEUliiE_EESt5arrayIPcLm2EELi4E23TrivialOffsetCalculatorILi1EjESD_NS0_6memory12LoadWithCastILi1EEENSE_13StoreWithCastILi1EEEEEviT_T0_T2_T3_T4_T5_)
        /*1bc8*/ 	.word	0x00000000


	//----- nvinfo : EIATTR_REGCOUNT
	.align		4
.L_1233:
        /*1bcc*/ 	.byte	0x04, 0x2f
        /*1bce*/ 	.short	(.L_1235 - .L_1234)
	.align		4
.L_1234:
        /*1bd0*/ 	.word	index@(_ZN2at6native18elementwise_kernelILi128ELi4EZNS0_15gpu_kernel_implINS0_13BUnaryFunctorIiiiZZZNS0_16fmod_kernel_cudaERNS_18TensorIteratorBaseEENKUlvE_clEvENKUlvE1_clEvEUliiE_EEEEvS5_RKT_EUliE_EEviT1_)
        /*1bd4*/ 	.word	0x00000018


	//----- nvinfo : EIATTR_FRAME_SIZE
	.align		4
.L_1235:
        /*1bd8*/ 	.byte	0x04, 0x11
        /*1bda*/ 	.short	(.L_1237 - .L_1236)
	.align		4
.L_1236:
        /*1bdc*/ 	.word	index@(_ZN2at6native18elementwise_kernelILi128ELi4EZNS0_15gpu_kernel_implINS0_13BUnaryFunctorIiiiZZZNS0_16fmod_kernel_cudaERNS_18TensorIteratorBaseEENKUlvE_clEvENKUlvE1_clEvEUliiE_EEEEvS5_RKT_EUliE_EEviT1_)
        /*1be0*/ 	.word	0x00000000


	//----- nvinfo : EIATTR_REGCOUNT
	.align		4
.L_1237:
        /*1be4*/ 	.byte	0x04, 0x2f
        /*1be6*/ 	.short	(.L_1239 - .L_1238)
	.align		4
.L_1238:
        /*1be8*/ 	.word	index@(_ZN2at6native29vectorized_elementwise_kernelILi8ENS0_13BinaryFunctorIiiiZZZNS0_16fmod_kernel_cudaERNS_18TensorIteratorBaseEENKUlvE_clEvENKUlvE1_clEvEUliiE_EESt5arrayIPcLm3EEEEviT0_T1_)
        /*1bec*/ 	.word	0x00000020


	//----- nvinfo : EIATTR_FRAME_SIZE
	.align		4
.L_1239:
        /*1bf0*/ 	.byte	0x04, 0x11
        /*1bf2*/ 	.short	(.L_1241 - .L_1240)
	.align		4
.L_1240:
        /*1bf4*/ 	.word	index@(_ZN2at6native29vectorized_elementwise_kernelILi8ENS0_13BinaryFunctorIiiiZZZNS0_16fmod_kernel_cudaERNS_18TensorIteratorBaseEENKUlvE_clEvENKUlvE1_clEvEUliiE_EESt5arrayIPcLm3EEEEviT0_T1_)
        /*1bf8*/ 	.word	0x00000000


	//----- nvinfo : EIATTR_REGCOUNT
	.align		4
.L_1241:
        /*1bfc*/ 	.byte	0x04, 0x2f
        /*1bfe*/ 	.short	(.L_1243 - .L_1242)
	.align		4
.L_1242:
        /*1c00*/ 	.word	index@(_ZN2at6native29vectorized_elementwise_kernelILi4ENS0_13BinaryFunctorIiiiZZZNS0_16fmod_kernel_cudaERNS_18TensorIteratorBaseEENKUlvE_clEvENKUlvE1_clEvEUliiE_EESt5arrayIPcLm3EEEEviT0_T1_)
        /*1c04*/ 	.word	0x00000022


	//----- nvinfo : EIATTR_FRAME_SIZE
	.align		4
.L_1243:
        /*1c08*/ 	.byte	0x04, 0x11
        /*1c0a*/ 	.short	(.L_1245 - .L_1244)
	.align		4
.L_1244:
        /*1c0c*/ 	.word	index@(_ZN2at6native29vectorized_elementwise_kernelILi4ENS0_13BinaryFunctorIiiiZZZNS0_16fmod_kernel_cudaERNS_18TensorIteratorBaseEENKUlvE_clEvENKUlvE1_clEvEUliiE_EESt5arrayIPcLm3EEEEviT0_T1_)
        /*1c10*/ 	.word	0x00000000


	//----- nvinfo : EIATTR_REGCOUNT
	.align		4
.L_1245:
        /*1c14*/ 	.byte	0x04, 0x2f
        /*1c16*/ 	.short	(.L_1247 - .L_1246)
	.align		4
.L_1246:
        /*1c18*/ 	.word	index@(_ZN2at6native29vectorized_elementwise_kernelILi2ENS0_13BinaryFunctorIiiiZZZNS0_16fmod_kernel_cudaERNS_18TensorIteratorBaseEENKUlvE_clEvENKUlvE1_clEvEUliiE_EESt5arrayIPcLm3EEEEviT0_T1_)
        /*1c1c*/ 	.word	0x00000020


	//----- nvinfo : EIATTR_FRAME_SIZE
	.align		4
.L_1247:
        /*1c20*/ 	.byte	0x04, 0x11
        /*1c22*/ 	.short	(.L_1249 - .L_1248)
	.align		4
.L_1248:
        /*1c24*/ 	.word	index@(_ZN2at6native29vectorized_elementwise_kernelILi2ENS0_13BinaryFunctorIiiiZZZNS0_16fmod_kernel_cudaERNS_18TensorIteratorBaseEENKUlvE_clEvENKUlvE1_clEvEUliiE_EESt5arrayIPcLm3EEEEviT0_T1_)
        /*1c28*/ 	.word	0x00000000


	//----- nvinfo : EIATTR_REGCOUNT
	.align		4
.L_1249:
        /*1c2c*/ 	.byte	0x04, 0x2f
        /*1c2e*/ 	.short	(.L_1251 - .L_1250)
	.align		4
.L_1250:
        /*1c30*/ 	.word	index@(_ZN2at6native27unrolled_elementwise_kernelINS0_13BinaryFunctorIiiiZZZNS0_16fmod_kernel_cudaERNS_18TensorIteratorBaseEENKUlvE_clEvENKUlvE1_clEvEUliiE_EESt5arrayIPcLm3EELi4E23TrivialOffsetCalculatorILi2EjESC_ILi1EjENS0_6memory15LoadWithoutCastENSF_16StoreWithoutCastEEEviT_T0_T2_T3_T4_T5_)
        /*1c34*/ 	.word	0x0000001c


	//----- nvinfo : EIATTR_FRAME_SIZE
	.align		4
.L_1251:
        /*1c38*/ 	.byte	0x04, 0x11
        /*1c3a*/ 	.short	(.L_1253 - .L_1252)
	.align		4
.L_1252:
        /*1c3c*/ 	.word	index@(_ZN2at6native27unrolled_elementwise_kernelINS0_13BinaryFunctorIiiiZZZNS0_16fmod_kernel_cudaERNS_18TensorIteratorBaseEENKUlvE_clEvENKUlvE1_clEvEUliiE_EESt5arrayIPcLm3EELi4E23TrivialOffsetCalculatorILi2EjESC_ILi1EjENS0_6memory15LoadWithoutCastENSF_16StoreWithoutCastEEEviT_T0_T2_T3_T4_T5_)
        /*1c40*/ 	.word	0x00000000


	//----- nvinfo : EIATTR_REGCOUNT
	.align		4
.L_1253:
        /*1c44*/ 	.byte	0x04, 0x2f
        /*1c46*/ 	.short	(.L_1255 - .L_1254)
	.align		4
.L_1254:
        /*1c48*/ 	.word	index@(_ZN2at6native18elementwise_kernelILi128ELi2EZNS0_22gpu_kernel_impl_nocastINS0_13BinaryFunctorIiiiZZZNS0_16fmod_kernel_cudaERNS_18TensorIteratorBaseEENKUlvE_clEvENKUlvE1_clEvEUliiE_EEEEvS5_RKT_EUliE_EEviT1_)
        /*1c4c*/ 	.word	0x00000014


	//----- nvinfo : EIATTR_FRAME_SIZE
	.align		4
.L_1255:
        /*1c50*/ 	.byte	0x04, 0x11
        /*1c52*/ 	.short	(.L_1257 - .L_1256)
	.align		4
.L_1256:
        /*1c54*/ 	.word	index@(_ZN2at6native18elementwise_kernelILi128ELi2EZNS0_22gpu_kernel_impl_nocastINS0_13BinaryFunctorIiiiZZZNS0_16fmod_kernel_cudaERNS_18TensorIteratorBaseEENKUlvE_clEvENKUlvE1_clEvEUliiE_EEEEvS5_RKT_EUliE_EEviT1_)
        /*1c58*/ 	.word	0x00000000


	//----- nvinfo : EIATTR_REGCOUNT
	.align		4
.L_1257:
        /*1c5c*/ 	.byte	0x04, 0x2f
        /*1c5e*/ 	.short	(.L_1259 - .L_1258)
	.align		4
.L_1258:
        /*1c60*/ 	.word	index@(_ZN2at6native27unrolled_elementwise_kernelINS0_13BinaryFunctorIiiiZZZNS0_16fmod_kernel_cudaERNS_18TensorIteratorBaseEENKUlvE_clEvENKUlvE1_clEvEUliiE_EESt5arrayIPcLm3EELi4E23TrivialOffsetCalculatorILi2EjESC_ILi1EjENS0_6memory12LoadWithCastILi2EEENSF_13StoreWithCastILi1EEEEEviT_T0_T2_T3_T4_T5_)
        /*1c64*/ 	.word	0x00000020


	//----- nvinfo : EIATTR_FRAME_SIZE
	.align		4
.L_1259:
        /*1c68*/ 	.byte	0x04, 0x11
        /*1c6a*/ 	.short	(.L_1261 - .L_1260)
	.align		4
.L_1260:
        /*1c6c*/ 	.word	index@(_ZN2at6native27unrolled_elementwise_kernelINS0_13BinaryFunctorIiiiZZZNS0_16fmod_kernel_cudaERNS_18TensorIteratorBaseEENKUlvE_clEvENKUlvE1_clEvEUliiE_EESt5arrayIPcLm3EELi4E23TrivialOffsetCalculatorILi2EjESC_ILi1EjENS0_6memory12LoadWithCastILi2EEENSF_13StoreWithCastILi1EEEEEviT_T0_T2_T3_T4_T5_)
        /*1c70*/ 	.word	0x00000000


	//----- nvinfo : EIATTR_REGCOUNT
	.align		4
.L_1261:
        /*1c74*/ 	.byte	0x04, 0x2f
        /*1c76*/ 	.short	(.L_1263 - .L_1262)
	.align		4
.L_1262:
        /*1c78*/ 	.word	index@(_ZN2at6native18elementwise_kernelILi128ELi4EZNS0_15gpu_kernel_implINS0_13BinaryFunctorIiiiZZZNS0_16fmod_kernel_cudaERNS_18TensorIteratorBaseEENKUlvE_clEvENKUlvE1_clEvEUliiE_EEEEvS5_RKT_EUliE_EEviT1_)
        /*1c7c*/ 	.word	0x0000001c


	//----- nvinfo : EIATTR_FRAME_SIZE
	.align		4
.L_1263:
        /*1c80*/ 	.byte	0x04, 0x11
        /*1c82*/ 	.short	(.L_1265 - .L_1264)
	.align		4
.L_1264:
        /*1c84*/ 	.word	index@(_ZN2at6native18elementwise_kernelILi128ELi4EZNS0_15gpu_kernel_implINS0_13BinaryFunctorIiiiZZZNS0_16fmod_kernel_cudaERNS_18TensorIteratorBaseEENKUlvE_clEvENKUlvE1_clEvEUliiE_EEEEvS5_RKT_EUliE_EEviT1_)
        /*1c88*/ 	.word	0x00000000


	//----- nvinfo : EIATTR_REGCOUNT
	.align		4
.L_1265:
        /*1c8c*/ 	.byte	0x04, 0x2f
        /*1c8e*/ 	.short	(.L_1267 - .L_1266)
	.align		4
.L_1266:
        /*1c90*/ 	.word	index@(_ZN2at6native29vectorized_elementwise_kernelILi8ENS0_13AUnaryFunctorIlllZZZNS0_16fmod_kernel_cudaERNS_18TensorIteratorBaseEENKUlvE_clEvENKUlvE2_clEvEUlllE_EESt5arrayIPcLm2EEEEviT0_T1_)
        /*1c94*/ 	.word	0x00000026


	//----- nvinfo : EIATTR_FRAME_SIZE
	.align		4
.L_1267:
        /*1c98*/ 	.byte	0x04, 0x11
        /*1c9a*/ 	.short	(.L_1269 - .L_1268)
	.align		4
.L_1268:
        /*1c9c*/ 	.word	index@($__internal_20_$__cuda_sm20_rem_s64)
        /*1ca0*/ 	.word	0x00000000


	//----- nvinfo : EIATTR_FRAME_SIZE
	.align		4
.L_1269:
        /*1ca4*/ 	.byte	0x04, 0x11
        /*1ca6*/ 	.short	(.L_1271 - .L_1270)
	.align		4
.L_1270:
        /*1ca8*/ 	.word	index@(_ZN2at6native29vectorized_elementwise_kernelILi8ENS0_13AUnaryFunctorIlllZZZNS0_16fmod_kernel_cudaERNS_18TensorIteratorBaseEENKUlvE_clEvENKUlvE2_clEvEUlllE_EESt5arrayIPcLm2EEEEviT0_T1_)
        /*1cac*/ 	.word	0x00000000


	//----- nvinfo : EIATTR_REGCOUNT
	.align		4
.L_1271:
        /*1cb0*/ 	.byte	0x04, 0x2f
        /*1cb2*/ 	.short	(.L_1273 - .L_1272)
	.align		4
.L_1272:
        /*1cb4*/ 	.word	index@(_ZN2at6native29vectorized_elementwise_kernelILi4ENS0_13AUnaryFunctorIlllZZZNS0_16fmod_kernel_cudaERNS_18TensorIteratorBaseEENKUlvE_clEvENKUlvE2_clEvEUlllE_EESt5arrayIPcLm2EEEEviT0_T1_)
        /*1cb8*/ 	.word	0x00000026


	//----- nvinfo : EIATTR_FRAME_SIZE
	.align		4
.L_1273:
        /*1cbc*/ 	.byte	0x04, 0x11
        /*1cbe*/ 	.short	(.L_1275 - .L_1274)
	.align		4
.L_1274:
        /*1cc0*/ 	.word	index@($__internal_19_$__cuda_sm20_rem_s64)
        /*1cc4*/ 	.word	0x00000000


	//----- nvinfo : EIATTR_FRAME_SIZE
	.align		4
.L_1275:
        /*1cc8*/ 	.byte	0x04, 0x11
        /*1cca*/ 	.short	(.L_1277 - .L_1276)
	.align		4
.L_1276:
        /*1ccc*/ 	.word	index@(_ZN2at6native29vectorized_elementwise_kernelILi4ENS0_13AUnaryFunctorIlllZZZNS0_16fmod_kernel_cudaERNS_18TensorIteratorBaseEENKUlvE_clEvENKUlvE2_clEvEUlllE_EESt5arrayIPcLm2EEEEviT0_T1_)
        /*1cd0*/ 	.word	0x00000000


	//----- nvinfo : EIATTR_REGCOUNT
	.align		4
.L_1277:
        /*1cd4*/ 	.byte	0x04, 0x2f
        /*1cd6*/ 	.short	(.L_1279 - .L_1278)
	.align		4
.L_1278:
        /*1cd8*/ 	.word	index@(_ZN2at6native29vectorized_elementwise_kernelILi2ENS0_13AUnaryFunctorIlllZZZNS0_16fmod_kernel_cudaERNS_18TensorIteratorBaseEENKUlvE_clEvENKUlvE2_clEvEUlllE_EESt5arrayIPcLm2EEEEviT0_T1_)
        /*1cdc*/ 	.word	0x00000026


	//----- nvinfo : EIATTR_FRAME_SIZE
	.align		4
.L_1279:
        /*1ce0*/ 	.byte	0x04, 0x11
        /*1ce2*/ 	.short	(.L_1281 - .L_1280)
	.align		4
.L_1280:
        /*1ce4*/ 	.word	index@($__internal_18_$__cuda_sm20_rem_s64)
        /*1ce8*/ 	.word	0x00000000


	//----- nvinfo : EIATTR_FRAME_SIZE
	.align		4
.L_1281:
        /*1cec*/ 	.byte	0x04, 0x11
        /*1cee*/ 	.short	(.L_1283 - .L_1282)
	.align		4
.L_1282:
        /*1cf0*/ 	.word	index@(_ZN2at6native29vectorized_elementwise_kernelILi2ENS0_13AUnaryFunctorIlllZZZNS0_16fmod_kernel_cudaERNS_18TensorIteratorBaseEENKUlvE_clEvENKUlvE2_clEvEUlllE_EESt5arrayIPcLm2EEEEviT0_T1_)
        /*1cf4*/ 	.word	0x00000000


	//----- nvinfo : EIATTR_REGCOUNT
	.align		4
.L_1283:
        /*1cf8*/ 	.byte	0x04, 0x2f
        /*1cfa*/ 	.short	(.L_1285 - .L_1284)
	.align		4
.L_1284:
        /*1cfc*/ 	.word	index@(_ZN2at6native27unrolled_elementwise_kernelINS0_13AUnaryFunctorIlllZZZNS0_16fmod_kernel_cudaERNS_18TensorIteratorBaseEENKUlvE_clEvENKUlvE2_clEvEUlllE_EESt5arrayIPcLm2EELi4E23TrivialOffsetCalculatorILi1EjESD_NS0_6memory15LoadWithoutCastENSE_16StoreWithoutCastEEEviT_T0_T2_T3_T4_T5_)
        /*1d00*/ 	.word	0x0000001e


	//----- nvinfo : EIATTR_FRAME_SIZE
	.align		4
.L_1285:
        /*1d04*/ 	.byte	0x04, 0x11
        /*1d06*/ 	.short	(.L_1287 - .L_1286)
	.align		4
.L_1286:
        /*1d08*/ 	.word	index@($__internal_17_$__cuda_sm20_rem_s64)
        /*1d0c*/ 	.word	0x00000000


	//----- nvinfo : EIATTR_FRAME_SIZE
	.align		4
.L_1287:
        /*1d10*/ 	.byte	0x04, 0x11
        /*1d12*/ 	.short	(.L_1289 - .L_1288)
	.align		4
.L_1288:
        /*1d14*/ 	.word	index@(_ZN2at6native27unrolled_elementwise_kernelINS0_13AUnaryFunctorIlllZZZNS0_16fmod_kernel_cudaERNS_18TensorIteratorBaseEENKUlvE_clEvENKUlvE2_clEvEUlllE_EESt5arrayIPcLm2EELi4E23TrivialOffsetCalculatorILi1EjESD_NS0_6memory15LoadWithoutCastENSE_16StoreWithoutCastEEEviT_T0_T2_T3_T4_T5_)
        /*1d18*/ 	.word	0x00000000


	//----- nvinfo : EIATTR_REGCOUNT
	.align		4
.L_1289:
        /*1d1c*/ 	.byte	0x04, 0x2f
        /*1d1e*/ 	.short	(.L_1291 - .L_1290)
	.align		4
.L_1290:
        /*1d20*/ 	.word	index@(_ZN2at6native18elementwise_kernelILi128ELi2EZNS0_22gpu_kernel_impl_nocastINS0_13AUnaryFunctorIlllZZZNS0_16fmod_kernel_cudaERNS_18TensorIteratorBaseEENKUlvE_clEvENKUlvE2_clEvEUlllE_EEEEvS5_RKT_EUliE_EEviT1_)
        /*1d24*/ 	.word	0x00000018


	//----- nvinfo : EIATTR_FRAME_SIZE
	.align		4
.L_1291:
        /*1d28*/ 	.byte	0x04, 0x11
        /*1d2a*/ 	.short	(.L_1293 - .L_1292)
	.align		4
.L_1292:
        /*1d2c*/ 	.word	index@($__internal_16_$__cuda_sm20_rem_s64)
        /*1d30*/ 	.word	0x00000000


	//----- nvinfo : EIATTR_FRAME_SIZE
	.align		4
.L_1293:
        /*1d34*/ 	.byte	0x04, 0x11
        /*1d36*/ 	.short	(.L_1295 - .L_1294)
	.align		4
.L_1294:
        /*1d38*/ 	.word	index@(_ZN2at6native18elementwise_kernelILi128ELi2EZNS0_22gpu_kernel_impl_nocastINS0_13AUnaryFunctorIlllZZZNS0_16fmod_kernel_cudaERNS_18TensorIteratorBaseEENKUlvE_clEvENKUlvE2_clEvEUlllE_EEEEvS5_RKT_EUliE_EEviT1_)
        /*1d3c*/ 	.word	0x00000000


	//----- nvinfo : EIATTR_REGCOUNT
	.align		4
.L_1295:
        /*1d40*/ 	.byte	0x04, 0x2f
        /*1d42*/ 	.short	(.L_1297 - .L_1296)
	.align		4
.L_1296:
        /*1d44*/ 	.word	index@(_ZN2at6native27unrolled_elementwise_kernelINS0_13AUnaryFunctorIlllZZZNS0_16fmod_kernel_cudaERNS_18TensorIteratorBaseEENKUlvE_clEvENKUlvE2_clEvEUlllE_EESt5arrayIPcLm2EELi4E23TrivialOffsetCalculatorILi1EjESD_NS0_6memory12LoadWithCastILi1EEENSE_13StoreWithCastILi1EEEEEviT_T0_T2_T3_T4_T5_)
        /*1d48*/ 	.word	0x00000020


	//----- nvinfo : EIATTR_FRAME_SIZE
	.align		4
.L_1297:
        /*1d4c*/ 	.byte	0x04, 0x11
        /*1d4e*/ 	.short	(.L_1299 - .L_1298)
	.align		4
.L_1298:
        /*1d50*/ 	.word	index@($__internal_15_$__cuda_sm20_rem_s64)
        /*1d54*/ 	.word	0x00000000


	//----- nvinfo : EIATTR_FRAME_SIZE
	.align		4
.L_1299:
        /*1d58*/ 	.byte	0x04, 0x11
        /*1d5a*/ 	.short	(.L_1301 - .L_1300)
	.align		4
.L_1300:
        /*1d5c*/ 	.word	index@(_ZN2at6native27unrolled_elementwise_kernelINS0_13AUnaryFunctorIlllZZZNS0_16fmod_kernel_cudaERNS_18TensorIteratorBaseEENKUlvE_clEvENKUlvE2_clEvEUlllE_EESt5arrayIPcLm2EELi4E23TrivialOffsetCalculatorILi1EjESD_NS0_6memory12LoadWithCastILi1EEENSE_13StoreWithCastILi1EEEEEviT_T0_T2_T3_T4_T5_)
        /*1d60*/ 	.word	0x00000000


	//----- nvinfo : EIATTR_REGCOUNT
	.align		4
.L_1301:
        /*1d64*/ 	.byte	0x04, 0x2f
        /*1d66*/ 	.short	(.L_1303 - .L_1302)
	.align		4
.L_1302:
        /*1d68*/ 	.word	index@(_ZN2at6native18elementwise_kernelILi128ELi4EZNS0_15gpu_kernel_implINS0_13AUnaryFunctorIlllZZZNS0_16fmod_kernel_cudaERNS_18TensorIteratorBaseEENKUlvE_clEvENKUlvE2_clEvEUlllE_EEEEvS5_RKT_EUliE_EEviT1_)
        /*1d6c*/ 	.word	0x0000001a


	//----- nvinfo : EIATTR_FRAME_SIZE
	.align		4
.L_1303:
        /*1d70*/ 	.byte	0x04, 0x11
        /*1d72*/ 	.short	(.L_1305 - .L_1304)
	.align		4
.L_1304:
        /*1d74*/ 	.word	index@($__internal_14_$__cuda_sm20_rem_s64)
        /*1d78*/ 	.word	0x00000000


	//----- nvinfo : EIATTR_FRAME_SIZE
	.align		4
.L_1305:
        /*1d7c*/ 	.byte	0x04, 0x11
        /*1d7e*/ 	.short	(.L_1307 - .L_1306)
	.align		4
.L_1306:
        /*1d80*/ 	.word	index@(_ZN2at6native18elementwise_kernelILi128ELi4EZNS0_15gpu_kernel_implINS0_13AUnaryFunctorIlllZZZNS0_16fmod_kernel_cudaERNS_18TensorIteratorBaseEENKUlvE_clEvENKUlvE2_clEvEUlllE_EEEEvS5_RKT_EUliE_EEviT1_)
        /*1d84*/ 	.word	0x00000000


	//----- nvinfo : EIATTR_REGCOUNT
	.align		4
.L_1307:
        /*1d88*/ 	.byte	0x04, 0x2f
        /*1d8a*/ 	.short	(.L_1309 - .L_1308)
	.align		4
.L_1308:
        /*1d8c*/ 	.word	index@(_ZN2at6native29vectorized_elementwise_kernelILi8ENS0_13BUnaryFunctorIlllZZZNS0_16fmod_kernel_cudaERNS_18TensorIteratorBaseEENKUlvE_clEvENKUlvE2_clEvEUlllE_EESt5arrayIPcLm2EEEEviT0_T1_)
        /*1d90*/ 	.word	0x00000024


	//----- nvinfo : EIATTR_FRAME_SIZE
	.align		4
.L_1309:
        /*1d94*/ 	.byte	0x04, 0x11
        /*1d96*/ 	.short	(.L_1311 - .L_1310)
	.align		4
.L_1310:
        /*1d98*/ 	.word	index@($__internal_13_$__cuda_sm20_rem_s64)
        /*1d9c*/ 	.word	0x00000000


	//----- nvinfo : EIATTR_FRAME_SIZE
	.align		4
.L_1311:
        /*1da0*/ 	.byte	0x04, 0x11
        /*1da2*/ 	.short	(.L_1313 - .L_1312)
	.align		4
.L_1312:
        /*1da4*/ 	.word	index@(_ZN2at6native29vectorized_elementwise_kernelILi8ENS0_13BUnaryFunctorIlllZZZNS0_16fmod_kernel_cudaERNS_18TensorIteratorBaseEENKUlvE_clEvENKUlvE2_clEvEUlllE_EESt5arrayIPcLm2EEEEviT0_T1_)
        /*1da8*/ 	.word	0x00000000


	//----- nvinfo : EIATTR_REGCOUNT
	.align		4
.L_1313:
        /*1dac*/ 	.byte	0x04, 0x2f
        /*1dae*/ 	.short	(.L_1315 - .L_1314)
	.align		4
.L_1314:
        /*1db0*/ 	.word	index@(_ZN2at6native29vectorized_elementwise_kernelILi4ENS0_13BUnaryFunctorIlllZZZNS0_16fmod_kernel_cudaERNS_18TensorIteratorBaseEENKUlvE_clEvENKUlvE2_clEvEUlllE_EESt5arrayIPcLm2EEEEviT0_T1_)
        /*1db4*/ 	.word	0x00000024


	//----- nvinfo : EIATTR_FRAME_SIZE
	.align		4
.L_1315:
        /*1db8*/ 	.byte	0x04, 0x11
        /*1dba*/ 	.short	(.L_1317 - .L_1316)
	.align		4
.L_1316:
        /*1dbc*/ 	.word	index@($__internal_12_$__cuda_sm20_rem_s64)
        /*1dc0*/ 	.word	0x00000000


	//----- nvinfo : EIATTR_FRAME_SIZE
	.align		4
.L_1317:
        /*1dc4*/ 	.byte	0x04, 0x11
        /*1dc6*/ 	.short	(.L_1319 - .L_1318)
	.align		4
.L_1318:
        /*1dc8*/ 	.word	index@(_ZN2at6native29vectorized_elementwise_kernelILi4ENS0_13BUnaryFunctorIlllZZZNS0_16fmod_kernel_cudaERNS_18TensorIteratorBaseEENKUlvE_clEvENKUlvE2_clEvEUlllE_EESt5arrayIPcLm2EEEEviT0_T1_)
        /*1dcc*/ 	.word	0x00000000


	//----- nvinfo : EIATTR_REGCOUNT
	.align		4
.L_1319:
        /*1dd0*/ 	.byte	0x04, 0x2f
        /*1dd2*/ 	.short	(.L_1321 - .L_1320)
	.align		4
.L_1320:
        /*1dd4*/ 	.word	index@(_ZN2at6native29vectorized_elementwise_kernelILi2ENS0_13BUnaryFunctorIlllZZZNS0_16fmod_kernel_cudaERNS_18TensorIteratorBaseEENKUlvE_clEvENKUlvE2_clEvEUlllE_EESt5arrayIPcLm2EEEEviT0_T1_)
        /*1dd8*/ 	.word	0x00000024


	//----- nvinfo : EIATTR_FRAME_SIZE
	.align		4
.L_1321:
        /*1ddc*/ 	.byte	0x04, 0x11
        /*1dde*/ 	.short	(.L_1323 - .L_1322)
	.align		4
.L_1322:
        /*1de0*/ 	.word	index@($__internal_11_$__cuda_sm20_rem_s64)
        /*1de4*/ 	.word	0x00000000


	//----- nvinfo : EIATTR_FRAME_SIZE
	.align		4
.L_1323:
        /*1de8*/ 	.byte	0x04, 0x11
        /*1dea*/ 	.short	(.L_1325 - .L_1324)
	.align		4
.L_1324:
        /*1dec*/ 	.word	index@(_ZN2at6native29vectorized_elementwise_kernelILi2ENS0_13BUnaryFunctorIlllZZZNS0_16fmod_kernel_cudaERNS_18TensorIteratorBaseEENKUlvE_clEvENKUlvE2_clEvEUlllE_EESt5arrayIPcLm2EEEEviT0_T1_)
        /*1df0*/ 	.word	0x00000000


	//----- nvinfo : EIATTR_REGCOUNT
	.align		4
.L_1325:
        /*1df4*/ 	.byte	0x04, 0x2f
        /*1df6*/ 	.short	(.L_1327 - .L_1326)
	.align		4
.L_1326:
        /*1df8*/ 	.word	index@(_ZN2at6native27unrolled_elementwise_kernelINS0_13BUnaryFunctorIlllZZZNS0_16fmod_kernel_cudaERNS_18TensorIteratorBaseEENKUlvE_clEvENKUlvE2_clEvEUlllE_EESt5arrayIPcLm2EELi4E23TrivialOffsetCalculatorILi1EjESD_NS0_6memory15LoadWithoutCastENSE_16StoreWithoutCastEEEviT_T0_T2_T3_T4_T5_)
        /*1dfc*/ 	.word	0x0000001e


	//----- nvinfo : EIATTR_FRAME_SIZE
	.align		4
.L_1327:
        /*1e00*/ 	.byte	0x04, 0x11
        /*1e02*/ 	.short	(.L_1329 - .L_1328)
	.align		4
.L_1328:
        /*1e04*/ 	.word	index@($__internal_10_$__cuda_sm20_rem_s64)
        /*1e08*/ 	.word	0x00000000


	//----- nvinfo : EIATTR_FRAME_SIZE
	.align		4
.L_1329:
        /*1e0c*/ 	.byte	0x04, 0x11
        /*1e0e*/ 	.short	(.L_1331 - .L_1330)
	.align		4
.L_1330:
        /*1e10*/ 	.word	index@(_ZN2at6native27unrolled_elementwise_kernelINS0_13BUnaryFunctorIlllZZZNS0_16fmod_kernel_cudaERNS_18TensorIteratorBaseEENKUlvE_clEvENKUlvE2_clEvEUlllE_EESt5arrayIPcLm2EELi4E23TrivialOffsetCalculatorILi1EjESD_NS0_6memory15LoadWithoutCastENSE_16StoreWithoutCastEEEviT_T0_T2_T3_T4_T5_)
        /*1e14*/ 	.word	0x00000000


	//----- nvinfo : EIATTR_REGCOUNT
	.align		4
.L_1331:
        /*1e18*/ 	.byte	0x04, 0x2f
        /*1e1a*/ 	.short	(.L_1333 - .L_1332)
	.align		4
.L_1332:
        /*1e1c*/ 	.word	index@(_ZN2at6native18elementwise_kernelILi128ELi2EZNS0_22gpu_kernel_impl_nocastINS0_13BUnaryFunctorIlllZZZNS0_16fmod_kernel_cudaERNS_18TensorIteratorBaseEENKUlvE_clEvENKUlvE2_clEvEUlllE_EEEEvS5_RKT_EUliE_EEviT1_)
        /*1e20*/ 	.word	0x00000014


	//----- nvinfo : EIATTR_FRAME_SIZE
	.align		4
.L_1333:
        /*1e24*/ 	.byte	0x04, 0x11
        /*1e26*/ 	.short	(.L_1335 - .L_1334)
	.align		4
.L_1334:
        /*1e28*/ 	.word	index@($__internal_9_$__cuda_sm20_rem_s64)
        /*1e2c*/ 	.word	0x00000000


	//----- nvinfo : EIATTR_FRAME_SIZE
	.align		4
.L_1335:
        /*1e30*/ 	.byte	0x04, 0x11
        /*1e32*/ 	.short	(.L_1337 - .L_1336)
	.align		4
.L_1336:
        /*1e34*/ 	.word	index@(_ZN2at6native18elementwise_kernelILi128ELi2EZNS0_22gpu_kernel_impl_nocastINS0_13BUnaryFunctorIlllZZZNS0_16fmod_kernel_cudaERNS_18TensorIteratorBaseEENKUlvE_clEvENKUlvE2_clEvEUlllE_EEEEvS5_RKT_EUliE_EEviT1_)
        /*1e38*/ 	.word	0x00000000


	//----- nvinfo : EIATTR_REGCOUNT
	.align		4
.L_1337:
        /*1e3c*/ 	.byte	0x04, 0x2f
        /*1e3e*/ 	.short	(.L_1339 - .L_1338)
	.align		4
.L_1338:
        /*1e40*/ 	.word	index@(_ZN2at6native27unrolled_elementwise_kernelINS0_13BUnaryFunctorIlllZZZNS0_16fmod_kernel_cudaERNS_18TensorIteratorBaseEENKUlvE_clEvENKUlvE2_clEvEUlllE_EESt5arrayIPcLm2EELi4E23TrivialOffsetCalculatorILi1EjESD_NS0_6memory12LoadWithCastILi1EEENSE_13StoreWithCastILi1EEEEEviT_T0_T2_T3_T4_T5_)
        /*1e44*/ 	.word	0x00000020


	//----- nvinfo : EIATTR_FRAME_SIZE
	.align		4
.L_1339:
        /*1e48*/ 	.byte	0x04, 0x11
        /*1e4a*/ 	.short	(.L_1341 - .L_1340)
	.align		4
.L_1340:
        /*1e4c*/ 	.word	index@($__internal_8_$__cuda_sm20_rem_s64)
        /*1e50*/ 	.word	0x00000000


	//----- nvinfo : EIATTR_FRAME_SIZE
	.align		4
.L_1341:
        /*1e54*/ 	.byte	0x04, 0x11
        /*1e56*/ 	.short	(.L_1343 - .L_1342)
	.align		4
.L_1342:
        /*1e58*/ 	.word	index@(_ZN2at6native27unrolled_elementwise_kernelINS0_13BUnaryFunctorIlllZZZNS0_16fmod_kernel_cudaERNS_18TensorIteratorBaseEENKUlvE_clEvENKUlvE2_clEvEUlllE_EESt5arrayIPcLm2EELi4E23TrivialOffsetCalculatorILi1EjESD_NS0_6memory12LoadWithCastILi1EEENSE_13StoreWithCastILi1EEEEEviT_T0_T2_T3_T4_T5_)
        /*1e5c*/ 	.word	0x00000000


	//----- nvinfo : EIATTR_REGCOUNT
	.align		4
.L_1343:
        /*1e60*/ 	.byte	0x04, 0x2f
        /*1e62*/ 	.short	(.L_1345 - .L_1344)
	.align		4
.L_1344:
        /*1e64*/ 	.word	index@(_ZN2at6native18elementwise_kernelILi128ELi4EZNS0_15gpu_kernel_implINS0_13BUnaryFunctorIlllZZZNS0_16fmod_kernel_cudaERNS_18TensorIteratorBaseEENKUlvE_clEvENKUlvE2_clEvEUlllE_EEEEvS5_RKT_EUliE_EEviT1_)
        /*1e68*/ 	.word	0x00000018


	//----- nvinfo : EIATTR_FRAME_SIZE
	.align		4
.L_1345:
        /*1e6c*/ 	.byte	0x04, 0x11
        /*1e6e*/ 	.short	(.L_1347 - .L_1346)
	.align		4
.L_1346:
        /*1e70*/ 	.word	index@($__internal_7_$__cuda_sm20_rem_s64)
        /*1e74*/ 	.word	0x00000000


	//----- nvinfo : EIATTR_FRAME_SIZE
	.align		4
.L_1347:
        /*1e78*/ 	.byte	0x04, 0x11
        /*1e7a*/ 	.short	(.L_1349 - .L_1348)
	.align		4
.L_1348:
        /*1e7c*/ 	.word	index@(_ZN2at6native18elementwise_kernelILi128ELi4EZNS0_15gpu_kernel_implINS0_13BUnaryFunctorIlllZZZNS0_16fmod_kernel_cudaERNS_18TensorIteratorBaseEENKUlvE_clEvENKUlvE2_clEvEUlllE_EEEEvS5_RKT_EUliE_EEviT1_)
        /*1e80*/ 	.word	0x00000000


	//----- nvinfo : EIATTR_REGCOUNT
	.align		4
.L_1349:
        /*1e84*/ 	.byte	0x04, 0x2f
        /*1e86*/ 	.short	(.L_1351 - .L_1350)
	.align		4
.L_1350:
        /*1e88*/ 	.word	index@(_ZN2at6native29vectorized_elementwise_kernelILi8ENS0_13BinaryFunctorIlllZZZNS0_16fmod_kernel_cudaERNS_18TensorIteratorBaseEENKUlvE_clEvENKUlvE2_clEvEUlllE_EESt5arrayIPcLm3EEEEviT0_T1_)
        /*1e8c*/ 	.word	0x00000038


	//----- nvinfo : EIATTR_FRAME_SIZE
	.align		4
.L_1351:
        /*1e90*/ 	.byte	0x04, 0x11
        /*1e92*/ 	.short	(.L_1353 - .L_1352)
	.align		4
.L_1352:
        /*1e94*/ 	.word	index@($__internal_6_$__cuda_sm20_rem_s64)
        /*1e98*/ 	.word	0x00000000


	//----- nvinfo : EIATTR_FRAME_SIZE
	.align		4
.L_1353:
        /*1e9c*/ 	.byte	0x04, 0x11
        /*1e9e*/ 	.short	(.L_1355 - .L_1354)
	.align		4
.L_1354:
        /*1ea0*/ 	.word	index@(_ZN2at6native29vectorized_elementwise_kernelILi8ENS0_13BinaryFunctorIlllZZZNS0_16fmod_kernel_cudaERNS_18TensorIteratorBaseEENKUlvE_clEvENKUlvE2_clEvEUlllE_EESt5arrayIPcLm3EEEEviT0_T1_)
        /*1ea4*/ 	.word	0x00000000


	//----- nvinfo : EIATTR_REGCOUNT
	.align		4
.L_1355:
        /*1ea8*/ 	.byte	0x04, 0x2f
        /*1eaa*/ 	.short	(.L_1357 - .L_1356)
	.align		4
.L_1356:
        /*1eac*/ 	.word	index@(_ZN2at6native29vectorized_elementwise_kernelILi4ENS0_13BinaryFunctorIlllZZZNS0_16fmod_kernel_cudaERNS_18TensorIteratorBaseEENKUlvE_clEvENKUlvE2_clEvEUlllE_EESt5arrayIPcLm3EEEEviT0_T1_)
        /*1eb0*/ 	.word	0x00000038


	//----- nvinfo : EIATTR_FRAME_SIZE
	.align		4
.L_1357:
        /*1eb4*/ 	.byte	0x04, 0x11
        /*1eb6*/ 	.short	(.L_1359 - .L_1358)
	.align		4
.L_1358:
        /*1eb8*/ 	.word	index@($__internal_5_$__cuda_sm20_rem_s64)
        /*1ebc*/ 	.word	0x00000000


	//----- nvinfo : EIATTR_FRAME_SIZE
	.align		4
.L_1359:
        /*1ec0*/ 	.byte	0x04, 0x11
        /*1ec2*/ 	.short	(.L_1361 - .L_1360)
	.align		4
.L_1360:
        /*1ec4*/ 	.word	index@(_ZN2at6native29vectorized_elementwise_kernelILi4ENS0_13BinaryFunctorIlllZZZNS0_16fmod_kernel_cudaERNS_18TensorIteratorBaseEENKUlvE_clEvENKUlvE2_clEvEUlllE_EESt5arrayIPcLm3EEEEviT0_T1_)
        /*1ec8*/ 	.word	0x00000000


	//----- nvinfo : EIATTR_REGCOUNT
	.align		4
.L_1361:
        /*1ecc*/ 	.byte	0x04, 0x2f
        /*1ece*/ 	.short	(.L_1363 - .L_1362)
	.align		4
.L_1362:
        /*1ed0*/ 	.word	index@(_ZN2at6native29vectorized_elementwise_kernelILi2ENS0_13BinaryFunctorIlllZZZNS0_16fmod_kernel_cudaERNS_18TensorIteratorBaseEENKUlvE_clEvENKUlvE2_clEvEUlllE_EESt5arrayIPcLm3EEEEviT0_T1_)
        /*1ed4*/ 	.word	0x00000038


	//----- nvinfo : EIATTR_FRAME_SIZE
	.align		4
.L_1363:
        /*1ed8*/ 	.byte	0x04, 0x11
        /*1eda*/ 	.short	(.L_1365 - .L_1364)
	.align		4
.L_1364:
        /*1edc*/ 	.word	index@($__internal_4_$__cuda_sm20_rem_s64)
        /*1ee0*/ 	.word	0x00000000


	//----- nvinfo : EIATTR_FRAME_SIZE
	.align		4
.L_1365:
        /*1ee4*/ 	.byte	0x04, 0x11
        /*1ee6*/ 	.short	(.L_1367 - .L_1366)
	.align		4
.L_1366:
        /*1ee8*/ 	.word	index@(_ZN2at6native29vectorized_elementwise_kernelILi2ENS0_13BinaryFunctorIlllZZZNS0_16fmod_kernel_cudaERNS_18TensorIteratorBaseEENKUlvE_clEvENKUlvE2_clEvEUlllE_EESt5arrayIPcLm3EEEEviT0_T1_)
        /*1eec*/ 	.word	0x00000000


	//----- nvinfo : EIATTR_REGCOUNT
	.align		4
.L_1367:
        /*1ef0*/ 	.byte	0x04, 0x2f
        /*1ef2*/ 	.short	(.L_1369 - .L_1368)
	.align		4
.L_1368:
        /*1ef4*/ 	.word	index@(_ZN2at6native27unrolled_elementwise_kernelINS0_13BinaryFunctorIlllZZZNS0_16fmod_kernel_cudaERNS_18TensorIteratorBaseEENKUlvE_clEvENKUlvE2_clEvEUlllE_EESt5arrayIPcLm3EELi4E23TrivialOffsetCalculatorILi2EjESC_ILi1EjENS0_6memory15LoadWithoutCastENSF_16StoreWithoutCastEEEviT_T0_T2_T3_T4_T5_)
        /*1ef8*/ 	.word	0x00000026


	//----- nvinfo : EIATTR_FRAME_SIZE
	.align		4
.L_1369:
        /*1efc*/ 	.byte	0x04, 0x11
        /*1efe*/ 	.short	(.L_1371 - .L_1370)
	.align		4
.L_1370:
        /*1f00*/ 	.word	index@($__internal_3_$__cuda_sm20_rem_s64)
        /*1f04*/ 	.word	0x00000000


	//----- nvinfo : EIATTR_FRAME_SIZE
	.align		4
.L_1371:
        /*1f08*/ 	.byte	0x04, 0x11
        /*1f0a*/ 	.short	(.L_1373 - .L_1372)
	.align		4
.L_1372:
        /*1f0c*/ 	.word	index@(_ZN2at6native27unrolled_elementwise_kernelINS0_13BinaryFunctorIlllZZZNS0_16fmod_kernel_cudaERNS_18TensorIteratorBaseEENKUlvE_clEvENKUlvE2_clEvEUlllE_EESt5arrayIPcLm3EELi4E23TrivialOffsetCalculatorILi2EjESC_ILi1EjENS0_6memory15LoadWithoutCastENSF_16StoreWithoutCastEEEviT_T0_T2_T3_T4_T5_)
        /*1f10*/ 	.word	0x00000000


	//----- nvinfo : EIATTR_REGCOUNT
	.align		4
.L_1373:
        /*1f14*/ 	.byte	0x04, 0x2f
        /*1f16*/ 	.short	(.L_1375 - .L_1374)
	.align		4
.L_1374:
        /*1f18*/ 	.word	index@(_ZN2at6native18elementwise_kernelILi128ELi2EZNS0_22gpu_kernel_impl_nocastINS0_13BinaryFunctorIlllZZZNS0_16fmod_kernel_cudaERNS_18TensorIteratorBaseEENKUlvE_clEvENKUlvE2_clEvEUlllE_EEEEvS5_RKT_EUliE_EEviT1_)
        /*1f1c*/ 	.word	0x00000018


	//----- nvinfo : EIATTR_FRAME_SIZE
	.align		4
.L_1375:
        /*1f20*/ 	.byte	0x04, 0x11
        /*1f22*/ 	.short	(.L_1377 - .L_1376)
	.align		4
.L_1376:
        /*1f24*/ 	.word	index@($__internal_2_$__cuda_sm20_rem_s64)
        /*1f28*/ 	.word	0x00000000


	//----- nvinfo : EIATTR_FRAME_SIZE
	.align		4
.L_1377:
        /*1f2c*/ 	.byte	0x04, 0x11
        /*1f2e*/ 	.short	(.L_1379 - .L_1378)
	.align		4
.L_1378:
        /*1f30*/ 	.word	index@(_ZN2at6native18elementwise_kernelILi128ELi2EZNS0_22gpu_kernel_impl_nocastINS0_13BinaryFunctorIlllZZZNS0_16fmod_kernel_cudaERNS_18TensorIteratorBaseEENKUlvE_clEvENKUlvE2_clEvEUlllE_EEEEvS5_RKT_EUliE_EEviT1_)
        /*1f34*/ 	.word	0x00000000


	//----- nvinfo : EIATTR_REGCOUNT
	.align		4
.L_1379:
        /*1f38*/ 	.byte	0x04, 0x2f
        /*1f3a*/ 	.short	(.L_1381 - .L_1380)
	.align		4
.L_1380:
        /*1f3c*/ 	.word	index@(_ZN2at6native27unrolled_elementwise_kernelINS0_13BinaryFunctorIlllZZZNS0_16fmod_kernel_cudaERNS_18TensorIteratorBaseEENKUlvE_clEvENKUlvE2_clEvEUlllE_EESt5arrayIPcLm3EELi4E23TrivialOffsetCalculatorILi2EjESC_ILi1EjENS0_6memory12LoadWithCastILi2EEENSF_13StoreWithCastILi1EEEEEviT_T0_T2_T3_T4_T5_)
        /*1f40*/ 	.word	0x00000028


	//----- nvinfo : EIATTR_FRAME_SIZE
	.align		4
.L_1381:
        /*1f44*/ 	.byte	0x04, 0x11
        /*1f46*/ 	.short	(.L_1383 - .L_1382)
	.align		4
.L_1382:
        /*1f48*/ 	.word	index@($__internal_1_$__cuda_sm20_rem_s64)
        /*1f4c*/ 	.word	0x00000000


	//----- nvinfo : EIATTR_FRAME_SIZE
	.align		4
.L_1383:
        /*1f50*/ 	.byte	0x04, 0x11
        /*1f52*/ 	.short	(.L_1385 - .L_1384)
	.align		4
.L_1384:
        /*1f54*/ 	.word	index@(_ZN2at6native27unrolled_elementwise_kernelINS0_13BinaryFunctorIlllZZZNS0_16fmod_kernel_cudaERNS_18TensorIteratorBaseEENKUlvE_clEvENKUlvE2_clEvEUlllE_EESt5arrayIPcLm3EELi4E23TrivialOffsetCalculatorILi2EjESC_ILi1EjENS0_6memory12LoadWithCastILi2EEENSF_13StoreWithCastILi1EEEEEviT_T0_T2_T3_T4_T5_)
        /*1f58*/ 	.word	0x00000000


	//----- nvinfo : EIATTR_REGCOUNT
	.align		4
.L_1385:
        /*1f5c*/ 	.byte	0x04, 0x2f
        /*1f5e*/ 	.short	(.L_1387 - .L_1386)
	.align		4
.L_1386:
        /*1f60*/ 	.word	index@(_ZN2at6native18elementwise_kernelILi128ELi4EZNS0_15gpu_kernel_implINS0_13BinaryFunctorIlllZZZNS0_16fmod_kernel_cudaERNS_18TensorIteratorBaseEENKUlvE_clEvENKUlvE2_clEvEUlllE_EEEEvS5_RKT_EUliE_EEviT1_)
        /*1f64*/ 	.word	0x0000001e


	//----- nvinfo : EIATTR_FRAME_SIZE
	.align		4
.L_1387:
        /*1f68*/ 	.byte	0x04, 0x11
        /*1f6a*/ 	.short	(.L_1389 - .L_1388)
	.align		4
.L_1388:
        /*1f6c*/ 	.word	index@($__internal_0_$__cuda_sm20_rem_s64)
        /*1f70*/ 	.word	0x00000000


	//----- nvinfo : EIATTR_FRAME_SIZE
	.align		4
.L_1389:
        /*1f74*/ 	.byte	0x04, 0x11
        /*1f76*/ 	.short	(.L_1391 - .L_1390)
	.align		4
.L_1390:
        /*1f78*/ 	.word	index@(_ZN2at6native18elementwise_kernelILi128ELi4EZNS0_15gpu_kernel_implINS0_13BinaryFunctorIlllZZZNS0_16fmod_kernel_cudaERNS_18TensorIteratorBaseEENKUlvE_clEvENKUlvE2_clEvEUlllE_EEEEvS5_RKT_EUliE_EEviT1_)
        /*1f7c*/ 	.word	0x00000000


	//----- nvinfo : EIATTR_REGCOUNT
	.align		4
.L_1391:
        /*1f80*/ 	.byte	0x04, 0x2f
        /*1f82*/ 	.short	(.L_1393 - .L_1392)
	.align		4
.L_1392:
        /*1f84*/ 	.word	index@(_ZN2at6native29vectorized_elementwise_kernelILi8ENS0_13AUnaryFunctorIsssZZZNS0_16fmod_kernel_cudaERNS_18TensorIteratorBaseEENKUlvE_clEvENKUlvE3_clEvEUlssE_EESt5arrayIPcLm2EEEEviT0_T1_)
        /*1f88*/ 	.word	0x00000020


	//----- nvinfo : EIATTR_FRAME_SIZE
	.align		4
.L_1393:
        /*1f8c*/ 	.byte	0x04, 0x11
        /*1f8e*/ 	.short	(.L_1395 - .L_1394)
	.align		4
.L_1394:
        /*1f90*/ 	.word	index@(_ZN2at6native29vectorized_elementwise_kernelILi8ENS0_13AUnaryFunctorIsssZZZNS0_16fmod_kernel_cudaERNS_18TensorIteratorBaseEENKUlvE_clEvENKUlvE3_clEvEUlssE_EESt5arrayIPcLm2EEEEviT0_T1_)
        /*1f94*/ 	.word	0x00000000


	//----- nvinfo : EIATTR_REGCOUNT
	.align		4
.L_1395:
        /*1f98*/ 	.byte	0x04, 0x2f
        /*1f9a*/ 	.short	(.L_1397 - .L_1396)
	.align		4
.L_1396:
        /*1f9c*/ 	.word	index@(_ZN2at6native29vectorized_elementwise_kernelILi4ENS0_13AUnaryFunctorIsssZZZNS0_16fmod_kernel_cudaERNS_18TensorIteratorBaseEENKUlvE_clEvENKUlvE3_clEvEUlssE_EESt5arrayIPcLm2EEEEviT0_T1_)
        /*1fa0*/ 	.word	0x00000020


	//----- nvinfo : EIATTR_FRAME_SIZE
	.align		4
.L_1397:
        /*1fa4*/ 	.byte	0x04, 0x11
        /*1fa6*/ 	.short	(.L_1399 - .L_1398)
	.align		4
.L_1398:
        /*1fa8*/ 	.word	index@(_ZN2at6native29vectorized_elementwise_kernelILi4ENS0_13AUnaryFunctorIsssZZZNS0_16fmod_kernel_cudaERNS_18TensorIteratorBaseEENKUlvE_clEvENKUlvE3_clEvEUlssE_EESt5arrayIPcLm2EEEEviT0_T1_)
        /*1fac*/ 	.word	0x00000000


	//----- nvinfo : EIATTR_REGCOUNT
	.align		4
.L_1399:
        /*1fb0*/ 	.byte	0x04, 0x2f
        /*1fb2*/ 	.short	(.L_1401 - .L_1400)
	.align		4
.L_1400:
        /*1fb4*/ 	.word	index@(_ZN2at6native29vectorized_elementwise_kernelILi2ENS0_13AUnaryFunctorIsssZZZNS0_16fmod_kernel_cudaERNS_18TensorIteratorBaseEENKUlvE_clEvENKUlvE3_clEvEUlssE_EESt5arrayIPcLm2EEEEviT0_T1_)
        /*1fb8*/ 	.word	0x0000001f


	//----- nvinfo : EIATTR_FRAME_SIZE
	.align		4
.L_1401:
        /*1fbc*/ 	.byte	0x04, 0x11
        /*1fbe*/ 	.short	(.L_1403 - .L_1402)
	.align		4
.L_1402:
        /*1fc0*/ 	.word	index@(_ZN2at6native29vectorized_elementwise_kernelILi2ENS0_13AUnaryFunctorIsssZZZNS0_16fmod_kernel_cudaERNS_18TensorIteratorBaseEENKUlvE_clEvENKUlvE3_clEvEUlssE_EESt5arrayIPcLm2EEEEviT0_T1_)
        /*1fc4*/ 	.word	0x00000000


	//----- nvinfo : EIATTR_REGCOUNT
	.align		4
.L_1403:
        /*1fc8*/ 	.byte	0x04, 0x2f
        /*1fca*/ 	.short	(.L_1405 - .L_1404)
	.align		4
.L_1404:
        /*1fcc*/ 	.word	index@(_ZN2at6native27unrolled_elementwise_kernelINS0_13AUnaryFunctorIsssZZZNS0_16fmod_kernel_cudaERNS_18TensorIteratorBaseEENKUlvE_clEvENKUlvE3_clEvEUlssE_EESt5arrayIPcLm2EELi4E23TrivialOffsetCalculatorILi1EjESD_NS0_6memory15LoadWithoutCastENSE_16StoreWithoutCastEEEviT_T0_T2_T3_T4_T5_)
        /*1fd0*/ 	.word	0x00000017


	//----- nvinfo : EIATTR_FRAME_SIZE
	.align		4
.L_1405:
        /*1fd4*/ 	.byte	0x04, 0x11
        /*1fd6*/ 	.short	(.L_1407 - .L_1406)
	.align		4
.L_1406:
        /*1fd8*/ 	.word	index@(_ZN2at6native27unrolled_elementwise_kernelINS0_13AUnaryFunctorIsssZZZNS0_16fmod_kernel_cudaERNS_18TensorIteratorBaseEENKUlvE_clEvENKUlvE3_clEvEUlssE_EESt5arrayIPcLm2EELi4E23TrivialOffsetCalculatorILi1EjESD_NS0_6memory15LoadWithoutCastENSE_16StoreWithoutCastEEEviT_T0_T2_T3_T4_T5_)
        /*1fdc*/ 	.word	0x00000000


	//----- nvinfo : EIATTR_REGCOUNT
	.align		4
.L_1407:
        /*1fe0*/ 	.byte	0x04, 0x2f
        /*1fe2*/ 	.short	(.L_1409 - .L_1408)
	.align		4
.L_1408:
        /*1fe4*/ 	.word	index@(_ZN2at6native18elementwise_kernelILi128ELi4EZNS0_22gpu_kernel_impl_nocastINS0_13AUnaryFunctorIsssZZZNS0_16fmod_kernel_cudaERNS_18TensorIteratorBaseEENKUlvE_clEvENKUlvE3_clEvEUlssE_EEEEvS5_RKT_EUliE_EEviT1_)
        /*1fe8*/ 	.word	0x00000014


	//----- nvinfo : EIATTR_FRAME_SIZE
	.align		4
.L_1409:
        /*1fec*/ 	.byte	0x04, 0x11
        /*1fee*/ 	.short	(.L_1411 - .L_1410)
	.align		4
.L_1410:
        /*1ff0*/ 	.word	index@(_ZN2at6native18elementwise_kernelILi128ELi4EZNS0_22gpu_kernel_impl_nocastINS0_13AUnaryFunctorIsssZZZNS0_16fmod_kernel_cudaERNS_18TensorIteratorBaseEENKUlvE_clEvENKUlvE3_clEvEUlssE_EEEEvS5_RKT_EUliE_EEviT1_)
        /*1ff4*/ 	.word	0x00000000


	//----- nvinfo : EIATTR_REGCOUNT
	.align		4
.L_1411:
        /*1ff8*/ 	.byte	0x04, 0x2f
        /*1ffa*/ 	.short	(.L_1413 - .L_1412)
	.align		4
.L_1412:
        /*1ffc*/ 	.word	index@(_ZN2at6native27unrolled_elementwise_kernelINS0_13AUnaryFunctorIsssZZZNS0_16fmod_kernel_cudaERNS_18TensorIteratorBaseEENKUlvE_clEvENKUlvE3_clEvEUlssE_EESt5arrayIPcLm2EELi4E23TrivialOffsetCalculatorILi1EjESD_NS0_6memory12LoadWithCastILi1EEENSE_13StoreWithCastILi1EEEEEviT_T0_T2_T3_T4_T5_)
        /*2000*/ 	.word	0x0000001c


	//----- nvinfo : EIATTR_FRAME_SIZE
	.align		4
.L_1413:
        /*2004*/ 	.byte	0x04, 0x11
        /*2006*/ 	.short	(.L_1415 - .L_1414)
	.align		4
.L_1414:
        /*2008*/ 	.word	index@(_ZN2at6native27unrolled_elementwise_kernelINS0_13AUnaryFunctorIsssZZZNS0_16fmod_kernel_cudaERNS_18TensorIteratorBaseEENKUlvE_clEvENKUlvE3_clEvEUlssE_EESt5arrayIPcLm2EELi4E23TrivialOffsetCalculatorILi1EjESD_NS0_6memory12LoadWithCastILi1EEENSE_13StoreWithCastILi1EEEEEviT_T0_T2_T3_T4_T5_)
        /*200c*/ 	.word	0x00000000


	//----- nvinfo : EIATTR_REGCOUNT
	.align		4
.L_1415:
        /*2010*/ 	.byte	0x04, 0x2f
        /*2012*/ 	.short	(.L_1417 - .L_1416)
	.align		4
.L_1416:
        /*2014*/ 	.word	index@(_ZN2at6native18elementwise_kernelILi128ELi4EZNS0_15gpu_kernel_implINS0_13AUnaryFunctorIsssZZZNS0_16fmod_kernel_cudaERNS_18TensorIteratorBaseEENKUlvE_clEvENKUlvE3_clEvEUlssE_EEEEvS5_RKT_EUliE_EEviT1_)
        /*2018*/ 	.word	0x00000018


	//----- nvinfo : EIATTR_FRAME_SIZE
	.align		4
.L_1417:
        /*201c*/ 	.byte	0x04, 0x11
        /*201e*/ 	.short	(.L_1419 - .L_1418)
	.align		4
.L_1418:
        /*2020*/ 	.word	index@(_ZN2at6native18elementwise_kernelILi128ELi4EZNS0_15gpu_kernel_implINS0_13AUnaryFunctorIsssZZZNS0_16fmod_kernel_cudaERNS_18TensorIteratorBaseEENKUlvE_clEvENKUlvE3_clEvEUlssE_EEEEvS5_RKT_EUliE_EEviT1_)
        /*2024*/ 	.word	0x00000000


	//----- nvinfo : EIATTR_REGCOUNT
	.align		4
.L_1419:
        /*2028*/ 	.byte	0x04, 0x2f
        /*202a*/ 	.short	(.L_1421 - .L_1420)
	.align		4
.L_1420:
        /*202c*/ 	.word	index@(_ZN2at6native29vectorized_elementwise_kernelILi8ENS0_13BUnaryFunctorIsssZZZNS0_16fmod_kernel_cudaERNS_18TensorIteratorBaseEENKUlvE_clEvENKUlvE3_clEvEUlssE_EESt5arrayIPcLm2EEEEviT0_T1_)
        /*2030*/ 	.word	0x00000020


	//----- nvinfo : EIATTR_FRAME_SIZE
	.align		4
.L_1421:
        /*2034*/ 	.byte	0x04, 0x11
        /*2036*/ 	.short	(.L_1423 - .L_1422)
	.align		4
.L_1422:
        /*2038*/ 	.word	index@(_ZN2at6native29vectorized_elementwise_kernelILi8ENS0_13BUnaryFunctorIsssZZZNS0_16fmod_kernel_cudaERNS_18TensorIteratorBaseEENKUlvE_clEvENKUlvE3_clEvEUlssE_EESt5arrayIPcLm2EEEEviT0_T1_)
        /*203c*/ 	.word	0x00000000


	//----- nvinfo : EIATTR_REGCOUNT
	.align		4
.L_1423:
        /*2040*/ 	.byte	0x04, 0x2f
        /*2042*/ 	.short	(.L_1425 - .L_1424)
	.align		4
.L_1424:
        /*2044*/ 	.word	index@(_ZN2at6native29vectorized_elementwise_kernelILi4ENS0_13BUnaryFunctorIsssZZZNS0_16fmod_kernel_cudaERNS_18TensorIteratorBaseEENKUlvE_clEvENKUlvE3_clEvEUlssE_EESt5arrayIPcLm2EEEEviT0_T1_)
        /*2048*/ 	.word	0x00000020


	//----- nvinfo : EIATTR_FRAME_SIZE
	.align		4
.L_1425:
        /*204c*/ 	.byte	0x04, 0x11
        /*204e*/ 	.short	(.L_1427 - .L_1426)
	.align		4
.L_1426:
        /*2050*/ 	.word	index@(_ZN2at6native29vectorized_elementwise_kernelILi4ENS0_13BUnaryFunctorIsssZZZNS0_16fmod_kernel_cudaERNS_18TensorIteratorBaseEENKUlvE_clEvENKUlvE3_clEvEUlssE_EESt5arrayIPcLm2EEEEviT0_T1_)
        /*2054*/ 	.word	0x00000000


	//----- nvinfo : EIATTR_REGCOUNT
	.align		4
.L_1427:
        /*2058*/ 	.byte	0x04, 0x2f
        /*205a*/ 	.short	(.L_1429 - .L_1428)
	.align		4
.L_1428:
        /*205c*/ 	.word	index@(_ZN2at6native29vectorized_elementwise_kernelILi2ENS0_13BUnaryFunctorIsssZZZNS0_16fmod_kernel_cudaERNS_18TensorIteratorBaseEENKUlvE_clEvENKUlvE3_clEvEUlssE_EESt5arrayIPcLm2EEEEviT0_T1_)
        /*2060*/ 	.word	0x00000020


	//----- nvinfo : EIATTR_FRAME_SIZE
	.align		4
.L_1429:
        /*2064*/ 	.byte	0x04, 0x11
        /*2066*/ 	.short	(.L_1431 - .L_1430)
	.align		4
.L_1430:
        /*2068*/ 	.word	index@(_ZN2at6native29vectorized_elementwise_kernelILi2ENS0_13BUnaryFunctorIsssZZZNS0_16fmod_kernel_cudaERNS_18TensorIteratorBaseEENKUlvE_clEvENKUlvE3_clEvEUlssE_EESt5arrayIPcLm2EEEEviT0_T1_)
        /*206c*/ 	.word	0x00000000


	//----- nvinfo : EIATTR_REGCOUNT
	.align		4
.L_1431:
        /*2070*/ 	.byte	0x04, 0x2f
        /*2072*/ 	.short	(.L_1433 - .L_1432)
	.align		4
.L_1432:
        /*2074*/ 	.word	index@(_ZN2at6native27unrolled_elementwise_kernelINS0_13BUnaryFunctorIsssZZZNS0_16fmod_kernel_cudaERNS_18TensorIteratorBaseEENKUlvE_clEvENKUlvE3_clEvEUlssE_EESt5arrayIPcLm2EELi4E23TrivialOffsetCalculatorILi1EjESD_NS0_6memory15LoadWithoutCastENSE_16StoreWithoutCastEEEviT_T0_T2_T3_T4_T5_)
        /*2078*/ 	.word	0x00000017


	//----- nvinfo : EIATTR_FRAME_SIZE
	.align		4
.L_1433:
        /*207c*/ 	.byte	0x04, 0x11
        /*207e*/ 	.short	(.L_1435 - .L_1434)
	.align		4
.L_1434:
        /*2080*/ 	.word	index@(_ZN2at6native27unrolled_elementwise_kernelINS0_13BUnaryFunctorIsssZZZNS0_16fmod_kernel_cudaERNS_18TensorIteratorBaseEENKUlvE_clEvENKUlvE3_clEvEUlssE_EESt5arrayIPcLm2EELi4E23TrivialOffsetCalculatorILi1EjESD_NS0_6memory15LoadWithoutCastENSE_16StoreWithoutCastEEEviT_T0_T2_T3_T4_T5_)
        /*2084*/ 	.word	0x00000000


	//----- nvinfo : EIATTR_REGCOUNT
	.align		4
.L_1435:
        /*2088*/ 	.byte	0x04, 0x2f
        /*208a*/ 	.short	(.L_1437 - .L_1436)
	.align		4
.L_1436:
        /*208c*/ 	.word	index@(_ZN2at6native18elementwise_kernelILi128ELi4EZNS0_22gpu_kernel_impl_nocastINS0_13BUnaryFunctorIsssZZZNS0_16fmod_kernel_cudaERNS_18TensorIteratorBaseEENKUlvE_clEvENKUlvE3_clEvEUlssE_EEEEvS5_RKT_EUliE_EEviT1_)
        /*2090*/ 	.word	0x00000014


	//----- nvinfo : EIATTR_FRAME_SIZE
	.align		4
.L_1437:
        /*2094*/ 	.byte	0x04, 0x11
        /*2096*/ 	.short	(.L_1439 - .L_1438)
	.align		4
.L_1438:
        /*2098*/ 	.word	index@(_ZN2at6native18elementwise_kernelILi128ELi4EZNS0_22gpu_kernel_impl_nocastINS0_13BUnaryFunctorIsssZZZNS0_16fmod_kernel_cudaERNS_18TensorIteratorBaseEENKUlvE_clEvENKUlvE3_clEvEUlssE_EEEEvS5_RKT_EUliE_EEviT1_)
        /*209c*/ 	.word	0x00000000


	//----- nvinfo : EIATTR_REGCOUNT
	.align		4
.L_1439:
        /*20a0*/ 	.byte	0x04, 0x2f
        /*20a2*/ 	.short	(.L_1441 - .L_1440)
	.align		4
.L_1440:
        /*20a4*/ 	.word	index@(_ZN2at6native27unrolled_elementwise_kernelINS0_13BUnaryFunctorIsssZZZNS0_16fmod_kernel_cudaERNS_18TensorIteratorBaseEENKUlvE_clEvENKUlvE3_clEvEUlssE_EESt5arrayIPcLm2EELi4E23TrivialOffsetCalculatorILi1EjESD_NS0_6memory12LoadWithCastILi1EEENSE_13StoreWithCastILi1EEEEEviT_T0_T2_T3_T4_T5_)
        /*20a8*/ 	.word	0x0000001c


	//----- nvinfo : EIATTR_FRAME_SIZE
	.align		4
.L_1441:
        /*20ac*/ 	.byte	0x04, 0x11
        /*20ae*/ 	.short	(.L_1443 - .L_1442)
	.align		4
.L_1442:
        /*20b0*/ 	.word	index@(_ZN2at6native27unrolled_elementwise_kernelINS0_13BUnaryFunctorIsssZZZNS0_16fmod_kernel_cudaERNS_18TensorIteratorBaseEENKUlvE_clEvENKUlvE3_clEvEUlssE_EESt5arrayIPcLm2EELi4E23TrivialOffsetCalculatorILi1EjESD_NS0_6memory12LoadWithCastILi1EEENSE_13StoreWithCastILi1EEEEEviT_T0_T2_T3_T4_T5_)
        /*20b4*/ 	.word	0x00000000


	//----- nvinfo : EIATTR_REGCOUNT
	.align		4
.L_1443:
        /*20b8*/ 	.byte	0x04, 0x2f
        /*20ba*/ 	.short	(.L_1445 - .L_1444)
	.align		4
.L_1444:
        /*20bc*/ 	.word	index@(_ZN2at6native18elementwise_kernelILi128ELi4EZNS0_15gpu_kernel_implINS0_13BUnaryFunctorIsssZZZNS0_16fmod_kernel_cudaERNS_18TensorIteratorBaseEENKUlvE_clEvENKUlvE3_clEvEUlssE_EEEEvS5_RKT_EUliE_EEviT1_)
        /*20c0*/ 	.word	0x00000018


	//----- nvinfo : EIATTR_FRAME_SIZE
	.align		4
.L_1445:
        /*20c4*/ 	.byte	0x04, 0x11
        /*20c6*/ 	.short	(.L_1447 - .L_1446)
	.align		4
.L_1446:
        /*20c8*/ 	.word	index@(_ZN2at6native18elementwise_kernelILi128ELi4EZNS0_15gpu_kernel_implINS0_13BUnaryFunctorIsssZZZNS0_16fmod_kernel_cudaERNS_18TensorIteratorBaseEENKUlvE_clEvENKUlvE3_clEvEUlssE_EEEEvS5_RKT_EUliE_EEviT1_)
        /*20cc*/ 	.word	0x00000000


	//----- nvinfo : EIATTR_REGCOUNT
	.align		4
.L_1447:
        /*20d0*/ 	.byte	0x04, 0x2f
        /*20d2*/ 	.short	(.L_1449 - .L_1448)
	.align		4
.L_1448:
        /*20d4*/ 	.word	index@(_ZN2at6native29vectorized_elementwise_kernelILi8ENS0_13BinaryFunctorIsssZZZNS0_16fmod_kernel_cudaERNS_18TensorIteratorBaseEENKUlvE_clEvENKUlvE3_clEvEUlssE_EESt5arrayIPcLm3EEEEviT0_T1_)
        /*20d8*/ 	.word	0x0000001f


	//----- nvinfo : EIATTR_FRAME_SIZE
	.align		4
.L_1449:
        /*20dc*/ 	.byte	0x04, 0x11
        /*20de*/ 	.short	(.L_1451 - .L_1450)
	.align		4
.L_1450:
        /*20e0*/ 	.word	index@(_ZN2at6native29vectorized_elementwise_kernelILi8ENS0_13BinaryFunctorIsssZZZNS0_16fmod_kernel_cudaERNS_18TensorIteratorBaseEENKUlvE_clEvENKUlvE3_clEvEUlssE_EESt5arrayIPcLm3EEEEviT0_T1_)
        /*20e4*/ 	.word	0x00000000


	//----- nvinfo : EIATTR_REGCOUNT
	.align		4
.L_1451:
        /*20e8*/ 	.byte	0x04, 0x2f
        /*20ea*/ 	.short	(.L_1453 - .L_1452)
	.align		4
.L_1452:
        /*20ec*/ 	.word	index@(_ZN2at6native29vectorized_elementwise_kernelILi4ENS0_13BinaryFunctorIsssZZZNS0_16fmod_kernel_cudaERNS_18TensorIteratorBaseEENKUlvE_clEvENKUlvE3_clEvEUlssE_EESt5arrayIPcLm3EEEEviT0_T1_)
        /*20f0*/ 	.word	0x00000020


	//----- nvinfo : EIATTR_FRAME_SIZE
	.align		4
.L_1453:
        /*20f4*/ 	.byte	0x04, 0x11
        /*20f6*/ 	.short	(.L_1455 - .L_1454)
	.align		4
.L_1454:
        /*20f8*/ 	.word	index@(_ZN2at6native29vectorized_elementwise_kernelILi4ENS0_13BinaryFunctorIsssZZZNS0_16fmod_kernel_cudaERNS_18TensorIteratorBaseEENKUlvE_clEvENKUlvE3_clEvEUlssE_EESt5arrayIPcLm3EEEEviT0_T1_)
        /*20fc*/ 	.word	0x00000000


	//----- nvinfo : EIATTR_REGCOUNT
	.align		4
.L_1455:
        /*2100*/ 	.byte	0x04, 0x2f
        /*2102*/ 	.short	(.L_1457 - .L_1456)
	.align		4
.L_1456:
        /*2104*/ 	.word	index@(_ZN2at6native29vectorized_elementwise_kernelILi2ENS0_13BinaryFunctorIsssZZZNS0_16fmod_kernel_cudaERNS_18TensorIteratorBaseEENKUlvE_clEvENKUlvE3_clEvEUlssE_EESt5arrayIPcLm3EEEEviT0_T1_)
        /*2108*/ 	.word	0x0000001f


	//----- nvinfo : EIATTR_FRAME_SIZE
	.align		4
.L_1457:
        /*210c*/ 	.byte	0x04, 0x11
        /*210e*/ 	.short	(.L_1459 - .L_1458)
	.align		4
.L_1458:
        /*2110*/ 	.word	index@(_ZN2at6native29vectorized_elementwise_kernelILi2ENS0_13BinaryFunctorIsssZZZNS0_16fmod_kernel_cudaERNS_18TensorIteratorBaseEENKUlvE_clEvENKUlvE3_clEvEUlssE_EESt5arrayIPcLm3EEEEviT0_T1_)
        /*2114*/ 	.word	0x00000000


	//----- nvinfo : EIATTR_REGCOUNT
	.align		4
.L_1459:
        /*2118*/ 	.byte	0x04, 0x2f
        /*211a*/ 	.short	(.L_1461 - .L_1460)
	.align		4
.L_1460:
        /*211c*/ 	.word	index@(_ZN2at6native27unrolled_elementwise_kernelINS0_13BinaryFunctorIsssZZZNS0_16fmod_kernel_cudaERNS_18TensorIteratorBaseEENKUlvE_clEvENKUlvE3_clEvEUlssE_EESt5arrayIPcLm3EELi4E23TrivialOffsetCalculatorILi2EjESC_ILi1EjENS0_6memory15LoadWithoutCastENSF_16StoreWithoutCastEEEviT_T0_T2_T3_T4_T5_)
        /*2120*/ 	.word	0x0000001c


	//----- nvinfo : EIATTR_FRAME_SIZE
	.align		4
.L_1461:
        /*2124*/ 	.byte	0x04, 0x11
        /*2126*/ 	.short	(.L_1463 - .L_1462)
	.align		4
.L_1462:
        /*2128*/ 	.word	index@(_ZN2at6native27unrolled_elementwise_kernelINS0_13BinaryFunctorIsssZZZNS0_16fmod_kernel_cudaERNS_18TensorIteratorBaseEENKUlvE_clEvENKUlvE3_clEvEUlssE_EESt5arrayIPcLm3EELi4E23TrivialOffsetCalculatorILi2EjESC_ILi1EjENS0_6memory15LoadWithoutCastENSF_16StoreWithoutCastEEEviT_T0_T2_T3_T4_T5_)
        /*212c*/ 	.word	0x00000000


	//----- nvinfo : EIATTR_REGCOUNT
	.align		4
.L_1463:
        /*2130*/ 	.byte	0x04, 0x2f
        /*2132*/ 	.short	(.L_1465 - .L_1464)
	.align		4
.L_1464:
        /*2134*/ 	.word	index@(_ZN2at6native18elementwise_kernelILi128ELi4EZNS0_22gpu_kernel_impl_nocastINS0_13BinaryFunctorIsssZZZNS0_16fmod_kernel_cudaERNS_18TensorIteratorBaseEENKUlvE_clEvENKUlvE3_clEvEUlssE_EEEEvS5_RKT_EUliE_EEviT1_)
        /*2138*/ 	.word	0x00000014


	//----- nvinfo : EIATTR_FRAME_SIZE
	.align		4
.L_1465:
        /*213c*/ 	.byte	0x04, 0x11
        /*213e*/ 	.short	(.L_1467 - .L_1466)
	.align		4
.L_1466:
        /*2140*/ 	.word	index@(_ZN2at6native18elementwise_kernelILi128ELi4EZNS0_22gpu_kernel_impl_nocastINS0_13BinaryFunctorIsssZZZNS0_16fmod_kernel_cudaERNS_18TensorIteratorBaseEENKUlvE_clEvENKUlvE3_clEvEUlssE_EEEEvS5_RKT_EUliE_EEviT1_)
        /*2144*/ 	.word	0x00000000


	//----- nvinfo : EIATTR_REGCOUNT
	.align		4
.L_1467:
        /*2148*/ 	.byte	0x04, 0x2f
        /*214a*/ 	.short	(.L_1469 - .L_1468)
	.align		4
.L_1468:
        /*214c*/ 	.word	index@(_ZN2at6native27unrolled_elementwise_kernelINS0_13BinaryFunctorIsssZZZNS0_16fmod_kernel_cudaERNS_18TensorIteratorBaseEENKUlvE_clEvENKUlvE3_clEvEUlssE_EESt5arrayIPcLm3EELi4E23TrivialOffsetCalculatorILi2EjESC_ILi1EjENS0_6memory12LoadWithCastILi2EEENSF_13StoreWithCastILi1EEEEEviT_T0_T2_T3_T4_T5_)
        /*2150*/ 	.word	0x0000001e


	//----- nvinfo : EIATTR_FRAME_SIZE
	.align		4
.L_1469:
        /*2154*/ 	.byte	0x04, 0x11
        /*2156*/ 	.short	(.L_1471 - .L_1470)
	.align		4
.L_1470:
        /*2158*/ 	.word	index@(_ZN2at6native27unrolled_elementwise_kernelINS0_13BinaryFunctorIsssZZZNS0_16fmod_kernel_cudaERNS_18TensorIteratorBaseEENKUlvE_clEvENKUlvE3_clEvEUlssE_EESt5arrayIPcLm3EELi4E23TrivialOffsetCalculatorILi2EjESC_ILi1EjENS0_6memory12LoadWithCastILi2EEENSF_13StoreWithCastILi1EEEEEviT_T0_T2_T3_T4_T5_)
        /*215c*/ 	.word	0x00000000


	//----- nvinfo : EIATTR_REGCOUNT
	.align		4
.L_1471:
        /*2160*/ 	.byte	0x04, 0x2f
        /*2162*/ 	.short	(.L_1473 - .L_1472)
	.align		4
.L_1472:
        /*2164*/ 	.word	index@(_ZN2at6native18elementwise_kernelILi128ELi4EZNS0_15gpu_kernel_implINS0_13BinaryFunctorIsssZZZNS0_16fmod_kernel_cudaERNS_18TensorIteratorBaseEENKUlvE_clEvENKUlvE3_clEvEUlssE_EEEEvS5_RKT_EUliE_EEviT1_)
        /*2168*/ 	.word	0x00000018


	//----- nvinfo : EIATTR_FRAME_SIZE
	.align		4
.L_1473:
        /*216c*/ 	.byte	0x04, 0x11
        /*216e*/ 	.short	(.L_1475 - .L_1474)
	.align		4
.L_1474:
        /*2170*/ 	.word	index@(_ZN2at6native18elementwise_kernelILi128ELi4EZNS0_15gpu_kernel_implINS0_13BinaryFunctorIsssZZZNS0_16fmod_kernel_cudaERNS_18TensorIteratorBaseEENKUlvE_clEvENKUlvE3_clEvEUlssE_EEEEvS5_RKT_EUliE_EEviT1_)
        /*2174*/ 	.word	0x00000000


	//----- nvinfo : EIATTR_REGCOUNT
	.align		4
.L_1475:
        /*2178*/ 	.byte	0x04, 0x2f
        /*217a*/ 	.short	(.L_1477 - .L_1476)
	.align		4
.L_1476:
        /*217c*/ 	.word	index@(_ZN2at6native29vectorized_elementwise_kernelILi8ENS0_13AUnaryFunctorIdddZZZNS0_16fmod_kernel_cudaERNS_18TensorIteratorBaseEENKUlvE0_clEvENKUlvE_clEvEUlddE_EESt5arrayIPcLm2EEEEviT0_T1_)
        /*2180*/ 	.word	0x00000028


	//----- nvinfo : EIATTR_FRAME_SIZE
	.align		4
.L_1477:
        /*2184*/ 	.byte	0x04, 0x11
        /*2186*/ 	.short	(.L_1479 - .L_1478)
	.align		4
.L_1478:
        /*2188*/ 	.word	index@(_ZN2at6native29vectorized_elementwise_kernelILi8ENS0_13AUnaryFunctorIdddZZZNS0_16fmod_kernel_cudaERNS_18TensorIteratorBaseEENKUlvE0_clEvENKUlvE_clEvEUlddE_EESt5arrayIPcLm2EEEEviT0_T1_)
        /*218c*/ 	.word	0x00000000


	//----- nvinfo : EIATTR_REGCOUNT
	.align		4
.L_1479:
        /*2190*/ 	.byte	0x04, 0x2f
        /*2192*/ 	.short	(.L_1481 - .L_1480)
	.align		4
.L_1480:
        /*2194*/ 	.word	index@(_ZN2at6native29vectorized_elementwise_kernelILi4ENS0_13AUnaryFunctorIdddZZZNS0_16fmod_kernel_cudaERNS_18TensorIteratorBaseEENKUlvE0_clEvENKUlvE_clEvEUlddE_EESt5arrayIPcLm2EEEEviT0_T1_)
        /*2198*/ 	.word	0x00000028


	//----- nvinfo : EIATTR_FRAME_SIZE
	.align		4
.L_1481:
        /*219c*/ 	.byte	0x04, 0x11
        /*219e*/ 	.short	(.L_1483 - .L_1482)
	.align		4
.L_1482:
        /*21a0*/ 	.word	index@(_ZN2at6native29vectorized_elementwise_kernelILi4ENS0_13AUnaryFunctorIdddZZZNS0_16fmod_kernel_cudaERNS_18TensorIteratorBaseEENKUlvE0_clEvENKUlvE_clEvEUlddE_EESt5arrayIPcLm2EEEEviT0_T1_)
        /*21a4*/ 	.word	0x00000000


	//----- nvinfo : EIATTR_REGCOUNT
	.align		4
.L_1483:
        /*21a8*/ 	.byte	0x04, 0x2f
        /*21aa*/ 	.short	(.L_1485 - .L_1484)
	.align		4
.L_1484:
        /*21ac*/ 	.word	index@(_ZN2at6native29vectorized_elementwise_kernelILi2ENS0_13AUnaryFunctorIdddZZZNS0_16fmod_kernel_cudaERNS_18TensorIteratorBaseEENKUlvE0_clEvENKUlvE_clEvEUlddE_EESt5arrayIPcLm2EEEEviT0_T1_)
        /*21b0*/ 	.word	0x00000028


	//----- nvinfo : EIATTR_FRAME_SIZE
	.align		4
.L_1485:
        /*21b4*/ 	.byte	0x04, 0x11
        /*21b6*/ 	.short	(.L_1487 - .L_1486)
	.align		4
.L_1486:
        /*21b8*/ 	.word	index@(_ZN2at6native29vectorized_elementwise_kernelILi2ENS0_13AUnaryFunctorIdddZZZNS0_16fmod_kernel_cudaERNS_18TensorIteratorBaseEENKUlvE0_clEvENKUlvE_clEvEUlddE_EESt5arrayIPcLm2EEEEviT0_T1_)
        /*21bc*/ 	.word	0x00000000


	//----- nvinfo : EIATTR_REGCOUNT
	.align		4
.L_1487:
        /*21c0*/ 	.byte	0x04, 0x2f
        /*21c2*/ 	.short	(.L_1489 - .L_1488)
	.align		4
.L_1488:
        /*21c4*/ 	.word	index@(_ZN2at6native27unrolled_elementwise_kernelINS0_13AUnaryFunctorIdddZZZNS0_16fmod_kernel_cudaERNS_18TensorIteratorBaseEENKUlvE0_clEvENKUlvE_clEvEUlddE_EESt5arrayIPcLm2EELi4E23TrivialOffsetCalculatorILi1EjESD_NS0_6memory15LoadWithoutCastENSE_16StoreWithoutCastEEEviT_T0_T2_T3_T4_T5_)
        /*21c8*/ 	.word	0x0000001a


	//----- nvinfo : EIATTR_FRAME_SIZE
	.align		4
.L_1489:
        /*21cc*/ 	.byte	0x04, 0x11
        /*21ce*/ 	.short	(.L_1491 - .L_1490)
	.align		4
.L_1490:
        /*21d0*/ 	.word	index@(_ZN2at6native27unrolled_elementwise_kernelINS0_13AUnaryFunctorIdddZZZNS0_16fmod_kernel_cudaERNS_18TensorIteratorBaseEENKUlvE0_clEvENKUlvE_clEvEUlddE_EESt5arrayIPcLm2EELi4E23TrivialOffsetCalculatorILi1EjESD_NS0_6memory15LoadWithoutCastENSE_16StoreWithoutCastEEEviT_T0_T2_T3_T4_T5_)
        /*21d4*/ 	.word	0x00000000


	//----- nvinfo : EIATTR_REGCOUNT
	.align		4
.L_1491:
        /*21d8*/ 	.byte	0x04, 0x2f
        /*21da*/ 	.short	(.L_1493 - .L_1492)
	.align		4
.L_1492:
        /*21dc*/ 	.word	index@(_ZN2at6native18elementwise_kernelILi128ELi2EZNS0_22gpu_kernel_impl_nocastINS0_13AUnaryFunctorIdddZZZNS0_16fmod_kernel_cudaERNS_18TensorIteratorBaseEENKUlvE0_clEvENKUlvE_clEvEUlddE_EEEEvS5_RKT_EUliE_EEviT1_)
        /*21e0*/ 	.word	0x0000001e


	//----- nvinfo : EIATTR_FRAME_SIZE
	.align		4
.L_1493:
        /*21e4*/ 	.byte	0x04, 0x11
        /*21e6*/ 	.short	(.L_1495 - .L_1494)
	.align		4
.L_1494:
        /*21e8*/ 	.word	index@(_ZN2at6native18elementwise_kernelILi128ELi2EZNS0_22gpu_kernel_impl_nocastINS0_13AUnaryFunctorIdddZZZNS0_16fmod_kernel_cudaERNS_18TensorIteratorBaseEENKUlvE0_clEvENKUlvE_clEvEUlddE_EEEEvS5_RKT_EUliE_EEviT1_)
        /*21ec*/ 	.word	0x00000000


	//----- nvinfo : EIATTR_REGCOUNT
	.align		4
.L_1495:
        /*21f0*/ 	.byte	0x04, 0x2f
        /*21f2*/ 	.short	(.L_1497 - .L_1496)
	.align		4
.L_1496:
        /*21f4*/ 	.word	index@(_ZN2at6native27unrolled_elementwise_kernelINS0_13AUnaryFunctorIdddZZZNS0_16fmod_kernel_cudaERNS_18TensorIteratorBaseEENKUlvE0_clEvENKUlvE_clEvEUlddE_EESt5arrayIPcLm2EELi4E23TrivialOffsetCalculatorILi1EjESD_NS0_6memory12LoadWithCastILi1EEENSE_13StoreWithCastILi1EEEEEviT_T0_T2_T3_T4_T5_)
        /*21f8*/ 	.word	0x00000022


	//----- nvinfo : EIATTR_FRAME_SIZE
	.align		4
.L_1497:
        /*21fc*/ 	.byte	0x04, 0x11
        /*21fe*/ 	.short	(.L_1499 - .L_1498)
	.align		4
.L_1498:
        /*2200*/ 	.word	index@(_ZN2at6native27unrolled_elementwise_kernelINS0_13AUnaryFunctorIdddZZZNS0_16fmod_kernel_cudaERNS_18TensorIteratorBaseEENKUlvE0_clEvENKUlvE_clEvEUlddE_EESt5arrayIPcLm2EELi4E23TrivialOffsetCalculatorILi1EjESD_NS0_6memory12LoadWithCastILi1EEENSE_13StoreWithCastILi1EEEEEviT_T0_T2_T3_T4_T5_)
        /*2204*/ 	.word	0x00000000


	//----- nvinfo : EIATTR_REGCOUNT
	.align		4
.L_1499:
        /*2208*/ 	.byte	0x04, 0x2f
        /*220a*/ 	.short	(.L_1501 - .L_1500)
	.align		4
.L_1500:
        /*220c*/ 	.word	index@(_ZN2at6native18elementwise_kernelILi128ELi4EZNS0_15gpu_kernel_implINS0_13AUnaryFunctorIdddZZZNS0_16fmod_kernel_cudaERNS_18TensorIteratorBaseEENKUlvE0_clEvENKUlvE_clEvEUlddE_EEEEvS5_RKT_EUliE_EEviT1_)
        /*2210*/ 	.word	0x0000001e


	//----- nvinfo : EIATTR_FRAME_SIZE
	.align		4
.L_1501:
        /*2214*/ 	.byte	0x04, 0x11
        /*2216*/ 	.short	(.L_1503 - .L_1502)
	.align		4
.L_1502:
        /*2218*/ 	.word	index@(_ZN2at6native18elementwise_kernelILi128ELi4EZNS0_15gpu_kernel_implINS0_13AUnaryFunctorIdddZZZNS0_16fmod_kernel_cudaERNS_18TensorIteratorBaseEENKUlvE0_clEvENKUlvE_clEvEUlddE_EEEEvS5_RKT_EUliE_EEviT1_)
        /*221c*/ 	.word	0x00000000


	//----- nvinfo : EIATTR_REGCOUNT
	.align		4
.L_1503:
        /*2220*/ 	.byte	0x04, 0x2f
        /*2222*/ 	.short	(.L_1505 - .L_1504)
	.align		4
.L_1504:
        /*2224*/ 	.word	index@(_ZN2at6native29vectorized_elementwise_kernelILi8ENS0_13BUnaryFunctorIdddZZZNS0_16fmod_kernel_cudaERNS_18TensorIteratorBaseEENKUlvE0_clEvENKUlvE_clEvEUlddE_EESt5arrayIPcLm2EEEEviT0_T1_)
        /*2228*/ 	.word	0x00000026


	//----- nvinfo : EIATTR_FRAME_SIZE
	.align		4
.L_1505:
        /*222c*/ 	.byte	0x04, 0x11
        /*222e*/ 	.short	(.L_1507 - .L_1506)
	.align		4
.L_1506:
        /*2230*/ 	.word	index@(_ZN2at6native29vectorized_elementwise_kernelILi8ENS0_13BUnaryFunctorIdddZZZNS0_16fmod_kernel_cudaERNS_18TensorIteratorBaseEENKUlvE0_clEvENKUlvE_clEvEUlddE_EESt5arrayIPcLm2EEEEviT0_T1_)
        /*2234*/ 	.word	0x00000000


	//----- nvinfo : EIATTR_REGCOUNT
	.align		4
.L_1507:
        /*2238*/ 	.byte	0x04, 0x2f
        /*223a*/ 	.short	(.L_1509 - .L_1508)
	.align		4
.L_1508:
        /*223c*/ 	.word	index@(_ZN2at6native29vectorized_elementwise_kernelILi4ENS0_13BUnaryFunctorIdddZZZNS0_16fmod_kernel_cudaERNS_18TensorIteratorBaseEENKUlvE0_clEvENKUlvE_clEvEUlddE_EESt5arrayIPcLm2EEEEviT0_T1_)
        /*2240*/ 	.word	0x00000026


	//----- nvinfo : EIATTR_FRAME_SIZE
	.align		4
.L_1509:
        /*2244*/ 	.byte	0x04, 0x11
        /*2246*/ 	.short	(.L_1511 - .L_1510)
	.align		4
.L_1510:
        /*2248*/ 	.word	index@(_ZN2at6native29vectorized_elementwise_kernelILi4ENS0_13BUnaryFunctorIdddZZZNS0_16fmod_kernel_cudaERNS_18TensorIteratorBaseEENKUlvE0_clEvENKUlvE_clEvEUlddE_EESt5arrayIPcLm2EEEEviT0_T1_)
        /*224c*/ 	.word	0x00000000


	//----- nvinfo : EIATTR_REGCOUNT
	.align		4
.L_1511:
        /*2250*/ 	.byte	0x04, 0x2f
        /*2252*/ 	.short	(.L_1513 - .L_1512)
	.align		4
.L_1512:
        /*2254*/ 	.word	index@(_ZN2at6native29vectorized_elementwise_kernelILi2ENS0_13BUnaryFunctorIdddZZZNS0_16fmod_kernel_cudaERNS_18TensorIteratorBaseEENKUlvE0_clEvENKUlvE_clEvEUlddE_EESt5arrayIPcLm2EEEEviT0_T1_)
        /*2258*/ 	.word	0x00000026


	//----- nvinfo : EIATTR_FRAME_SIZE
	.align		4
.L_1513:
        /*225c*/ 	.byte	0x04, 0x11
        /*225e*/ 	.short	(.L_1515 - .L_1514)
	.align		4
.L_1514:
        /*2260*/ 	.word	index@(_ZN2at6native29vectorized_elementwise_kernelILi2ENS0_13BUnaryFunctorIdddZZZNS0_16fmod_kernel_cudaERNS_18TensorIteratorBaseEENKUlvE0_clEvENKUlvE_clEvEUlddE_EESt5arrayIPcLm2EEEEviT0_T1_)
        /*2264*/ 	.word	0x00000000


	//----- nvinfo : EIATTR_REGCOUNT
	.align		4
.L_1515:
        /*2268*/ 	.byte	0x04, 0x2f
        /*226a*/ 	.short	(.L_1517 - .L_1516)
	.align		4
.L_1516:
        /*226c*/ 	.word	index@(_ZN2at6native27unrolled_elementwise_kernelINS0_13BUnaryFunctorIdddZZZNS0_16fmod_kernel_cudaERNS_18TensorIteratorBaseEENKUlvE0_clEvENKUlvE_clEvEUlddE_EESt5arrayIPcLm2EELi4E23TrivialOffsetCalculatorILi1EjESD_NS0_6memory15LoadWithoutCastENSE_16StoreWithoutCastEEEviT_T0_T2_T3_T4_T5_)
        /*2270*/ 	.word	0x0000001a


	//----- nvinfo : EIATTR_FRAME_SIZE
	.align		4
.L_1517:
        /*2274*/ 	.byte	0x04, 0x11
        /*2276*/ 	.short	(.L_1519 - .L_1518)
	.align		4
.L_1518:
        /*2278*/ 	.word	index@(_ZN2at6native27unrolled_elementwise_kernelINS0_13BUnaryFunctorIdddZZZNS0_16fmod_kernel_cudaERNS_18TensorIteratorBaseEENKUlvE0_clEvENKUlvE_clEvEUlddE_EESt5arrayIPcLm2EELi4E23TrivialOffsetCalculatorILi1EjESD_NS0_6memory15LoadWithoutCastENSE_16StoreWithoutCastEEEviT_T0_T2_T3_T4_T5_)
        /*227c*/ 	.word	0x00000000


	//----- nvinfo : EIATTR_REGCOUNT
	.align		4
.L_1519:
        /*2280*/ 	.byte	0x04, 0x2f
        /*2282*/ 	.short	(.L_1521 - .L_1520)
	.align		4
.L_1520:
        /*2284*/ 	.word	index@(_ZN2at6native18elementwise_kernelILi128ELi2EZNS0_22gpu_kernel_impl_nocastINS0_13BUnaryFunctorIdddZZZNS0_16fmod_kernel_cudaERNS_18TensorIteratorBaseEENKUlvE0_clEvENKUlvE_clEvEUlddE_EEEEvS5_RKT_EUliE_EEviT1_)
        /*2288*/ 	.word	0x0000001a


	//----- nvinfo : EIATTR_FRAME_SIZE
	.align		4
.L_1521:
        /*228c*/ 	.byte	0x04, 0x11
        /*228e*/ 	.short	(.L_1523 - .L_1522)
	.align		4
.L_1522:
        /*2290*/ 	.word	index@(_ZN2at6native18elementwise_kernelILi128ELi2EZNS0_22gpu_kernel_impl_nocastINS0_13BUnaryFunctorIdddZZZNS0_16fmod_kernel_cudaERNS_18TensorIteratorBaseEENKUlvE0_clEvENKUlvE_clEvEUlddE_EEEEvS5_RKT_EUliE_EEviT1_)
        /*2294*/ 	.word	0x00000000


	//----- nvinfo : EIATTR_REGCOUNT
	.align		4
.L_1523:
        /*2298*/ 	.byte	0x04, 0x2f
        /*229a*/ 	.short	(.L_1525 - .L_1524)
	.align		4
.L_1524:
        /*229c*/ 	.word	index@(_ZN2at6native27unrolled_elementwise_kernelINS0_13BUnaryFunctorIdddZZZNS0_16fmod_kernel_cudaERNS_18TensorIteratorBaseEENKUlvE0_clEvENKUlvE_clEvEUlddE_EESt5arrayIPcLm2EELi4E23TrivialOffsetCalculatorILi1EjESD_NS0_6memory12LoadWithCastILi1EEENSE_13StoreWithCastILi1EEEEEviT_T0_T2_T3_T4_T5_)
        /*22a0*/ 	.word	0x00000022


	//----- nvinfo : EIATTR_FRAME_SIZE
	.align		4
.L_1525:
        /*22a4*/ 	.byte	0x04, 0x11
        /*22a6*/ 	.short	(.L_1527 - .L_1526)
	.align		4
.L_1526:
        /*22a8*/ 	.word	index@(_ZN2at6native27unrolled_elementwise_kernelINS0_13BUnaryFunctorIdddZZZNS0_16fmod_kernel_cudaERNS_18TensorIteratorBaseEENKUlvE0_clEvENKUlvE_clEvEUlddE_EESt5arrayIPcLm2EELi4E23TrivialOffsetCalculatorILi1EjESD_NS0_6memory12LoadWithCastILi1EEENSE_13StoreWithCastILi1EEEEEviT_T0_T2_T3_T4_T5_)
        /*22ac*/ 	.word	0x00000000


	//----- nvinfo : EIATTR_REGCOUNT
	.align		4
.L_1527:
        /*22b0*/ 	.byte	0x04, 0x2f
        /*22b2*/ 	.short	(.L_1529 - .L_1528)
	.align		4
.L_1528:
        /*22b4*/ 	.word	index@(_ZN2at6native18elementwise_kernelILi128ELi4EZNS0_15gpu_kernel_implINS0_13BUnaryFunctorIdddZZZNS0_16fmod_kernel_cudaERNS_18TensorIteratorBaseEENKUlvE0_clEvENKUlvE_clEvEUlddE_EEEEvS5_RKT_EUliE_EEviT1_)
        /*22b8*/ 	.word	0x0000001c


	//----- nvinfo : EIATTR_FRAME_SIZE
	.align		4
.L_1529:
        /*22bc*/ 	.byte	0x04, 0x11
        /*22be*/ 	.short	(.L_1531 - .L_1530)
	.align		4
.L_1530:
        /*22c0*/ 	.word	index@(_ZN2at6native18elementwise_kernelILi128ELi4EZNS0_15gpu_kernel_implINS0_13BUnaryFunctorIdddZZZNS0_16fmod_kernel_cudaERNS_18TensorIteratorBaseEENKUlvE0_clEvENKUlvE_clEvEUlddE_EEEEvS5_RKT_EUliE_EEviT1_)
        /*22c4*/ 	.word	0x00000000


	//----- nvinfo : EIATTR_REGCOUNT
	.align		4
.L_1531:
        /*22c8*/ 	.byte	0x04, 0x2f
        /*22ca*/ 	.short	(.L_1533 - .L_1532)
	.align		4
.L_1532:
        /*22cc*/ 	.word	index@(_ZN2at6native29vectorized_elementwise_kernelILi8ENS0_13BinaryFunctorIdddZZZNS0_16fmod_kernel_cudaERNS_18TensorIteratorBaseEENKUlvE0_clEvENKUlvE_clEvEUlddE_EESt5arrayIPcLm3EEEEviT0_T1_)
        /*22d0*/ 	.word	0x00000030


	//----- nvinfo : EIATTR_FRAME_SIZE
	.align		4
.L_1533:
        /*22d4*/ 	.byte	0x04, 0x11
        /*22d6*/ 	.short	(.L_1535 - .L_1534)
	.align		4
.L_1534:
        /*22d8*/ 	.word	index@(_ZN2at6native29vectorized_elementwise_kernelILi8ENS0_13BinaryFunctorIdddZZZNS0_16fmod_kernel_cudaERNS_18TensorIteratorBaseEENKUlvE0_clEvENKUlvE_clEvEUlddE_EESt5arrayIPcLm3EEEEviT0_T1_)
        /*22dc*/ 	.word	0x00000000


	//----- nvinfo : EIATTR_REGCOUNT
	.align		4
.L_1535:
        /*22e0*/ 	.byte	0x04, 0x2f
        /*22e2*/ 	.short	(.L_1537 - .L_1536)
	.align		4
.L_1536:
        /*22e4*/ 	.word	index@(_ZN2at6native29vectorized_elementwise_kernelILi4ENS0_13BinaryFunctorIdddZZZNS0_16fmod_kernel_cudaERNS_18TensorIteratorBaseEENKUlvE0_clEvENKUlvE_clEvEUlddE_EESt5arrayIPcLm3EEEEviT0_T1_)
        /*22e8*/ 	.word	0x00000030


	//----- nvinfo : EIATTR_FRAME_SIZE
	.align		4
.L_1537:
        /*22ec*/ 	.byte	0x04, 0x11
        /*22ee*/ 	.short	(.L_1539 - .L_1538)
	.align		4
.L_1538:
        /*22f0*/ 	.word	index@(_ZN2at6native29vectorized_elementwise_kernelILi4ENS0_13BinaryFunctorIdddZZZNS0_16fmod_kernel_cudaERNS_18TensorIteratorBaseEENKUlvE0_clEvENKUlvE_clEvEUlddE_EESt5arrayIPcLm3EEEEviT0_T1_)
        /*22f4*/ 	.word	0x00000000


	//----- nvinfo : EIATTR_REGCOUNT
	.align		4
.L_1539:
        /*22f8*/ 	.byte	0x04, 0x2f
        /*22fa*/ 	.short	(.L_1541 - .L_1540)
	.align		4
.L_1540:
        /*22fc*/ 	.word	index@(_ZN2at6native29vectorized_elementwise_kernelILi2ENS0_13BinaryFunctorIdddZZZNS0_16fmod_kernel_cudaERNS_18TensorIteratorBaseEENKUlvE0_clEvENKUlvE_clEvEUlddE_EESt5arrayIPcLm3EEEEviT0_T1_)
        /*2300*/ 	.word	0x00000030


	//----- nvinfo : EIATTR_FRAME_SIZE
	.align		4
.L_1541:
        /*2304*/ 	.byte	0x04, 0x11
        /*2306*/ 	.short	(.L_1543 - .L_1542)
	.align		4
.L_1542:
        /*2308*/ 	.word	index@(_ZN2at6native29vectorized_elementwise_kernelILi2ENS0_13BinaryFunctorIdddZZZNS0_16fmod_kernel_cudaERNS_18TensorIteratorBaseEENKUlvE0_clEvENKUlvE_clEvEUlddE_EESt5arrayIPcLm3EEEEviT0_T1_)
        /*230c*/ 	.word	0x00000000


	//----- nvinfo : EIATTR_REGCOUNT
	.align		4
.L_1543:
        /*2310*/ 	.byte	0x04, 0x2f
        /*2312*/ 	.short	(.L_1545 - .L_1544)
	.align		4
.L_1544:
        /*2314*/ 	.word	index@(_ZN2at6native27unrolled_elementwise_kernelINS0_13BinaryFunctorIdddZZZNS0_16fmod_kernel_cudaERNS_18TensorIteratorBaseEENKUlvE0_clEvENKUlvE_clEvEUlddE_EESt5arrayIPcLm3EELi4E23TrivialOffsetCalculatorILi2EjESC_ILi1EjENS0_6memory15LoadWithoutCastENSF_16StoreWithoutCastEEEviT_T0_T2_T3_T4_T5_)
        /*2318*/ 	.word	0x00000020


	//----- nvinfo : EIATTR_FRAME_SIZE
	.align		4
.L_1545:
        /*231c*/ 	.byte	0x04, 0x11
        /*231e*/ 	.short	(.L_1547 - .L_1546)
	.align		4
.L_1546:
        /*2320*/ 	.word	index@(_ZN2at6native27unrolled_elementwise_kernelINS0_13BinaryFunctorIdddZZZNS0_16fmod_kernel_cudaERNS_18TensorIteratorBaseEENKUlvE0_clEvENKUlvE_clEvEUlddE_EESt5arrayIPcLm3EELi4E23TrivialOffsetCalculatorILi2EjESC_ILi1EjENS0_6memory15LoadWithoutCastENSF_16StoreWithoutCastEEEviT_T0_T2_T3_T4_T5_)
        /*2324*/ 	.word	0x00000000


	//----- nvinfo : EIATTR_REGCOUNT
	.align		4
.L_1547:
        /*2328*/ 	.byte	0x04, 0x2f
        /*232a*/ 	.short	(.L_1549 - .L_1548)
	.align		4
.L_1548:
        /*232c*/ 	.word	index@(_ZN2at6native18elementwise_kernelILi128ELi2EZNS0_22gpu_kernel_impl_nocastINS0_13BinaryFunctorIdddZZZNS0_16fmod_kernel_cudaERNS_18TensorIteratorBaseEENKUlvE0_clEvENKUlvE_clEvEUlddE_EEEEvS5_RKT_EUliE_EEviT1_)
        /*2330*/ 	.word	0x00000016


	//----- nvinfo : EIATTR_FRAME_SIZE
	.align		4
.L_1549:
        /*2334*/ 	.byte	0x04, 0x11
        /*2336*/ 	.short	(.L_1551 - .L_1550)
	.align		4
.L_1550:
        /*2338*/ 	.word	index@(_ZN2at6native18elementwise_kernelILi128ELi2EZNS0_22gpu_kernel_impl_nocastINS0_13BinaryFunctorIdddZZZNS0_16fmod_kernel_cudaERNS_18TensorIteratorBaseEENKUlvE0_clEvENKUlvE_clEvEUlddE_EEEEvS5_RKT_EUliE_EEviT1_)
        /*233c*/ 	.word	0x00000000


	//----- nvinfo : EIATTR_REGCOUNT
	.align		4
.L_1551:
        /*2340*/ 	.byte	0x04, 0x2f
        /*2342*/ 	.short	(.L_1553 - .L_1552)
	.align		4
.L_1552:
        /*2344*/ 	.word	index@(_ZN2at6native27unrolled_elementwise_kernelINS0_13BinaryFunctorIdddZZZNS0_16fmod_kernel_cudaERNS_18TensorIteratorBaseEENKUlvE0_clEvENKUlvE_clEvEUlddE_EESt5arrayIPcLm3EELi4E23TrivialOffsetCalculatorILi2EjESC_ILi1EjENS0_6memory12LoadWithCastILi2EEENSF_13StoreWithCastILi1EEEEEviT_T0_T2_T3_T4_T5_)
        /*2348*/ 	.word	0x00000028


	//----- nvinfo : EIATTR_FRAME_SIZE
	.align		4
.L_1553:
        /*234c*/ 	.byte	0x04, 0x11
        /*234e*/ 	.short	(.L_1555 - .L_1554)
	.align		4
.L_1554:
        /*2350*/ 	.word	index@(_ZN2at6native27unrolled_elementwise_kernelINS0_13BinaryFunctorIdddZZZNS0_16fmod_kernel_cudaERNS_18TensorIteratorBaseEENKUlvE0_clEvENKUlvE_clEvEUlddE_EESt5arrayIPcLm3EELi4E23TrivialOffsetCalculatorILi2EjESC_ILi1EjENS0_6memory12LoadWithCastILi2EEENSF_13StoreWithCastILi1EEEEEviT_T0_T2_T3_T4_T5_)
        /*2354*/ 	.word	0x00000000


	//----- nvinfo : EIATTR_REGCOUNT
	.align		4
.L_1555:
        /*2358*/ 	.byte	0x04, 0x2f
        /*235a*/ 	.short	(.L_1557 - .L_1556)
	.align		4
.L_1556:
        /*235c*/ 	.word	index@(_ZN2at6native18elementwise_kernelILi128ELi4EZNS0_15gpu_kernel_implINS0_13BinaryFunctorIdddZZZNS0_16fmod_kernel_cudaERNS_18TensorIteratorBaseEENKUlvE0_clEvENKUlvE_clEvEUlddE_EEEEvS5_RKT_EUliE_EEviT1_)
        /*2360*/ 	.word	0x0000001a


	//----- nvinfo : EIATTR_FRAME_SIZE
	.align		4
.L_1557:
        /*2364*/ 	.byte	0x04, 0x11
        /*2366*/ 	.short	(.L_1559 - .L_1558)
	.align		4
.L_1558:
        /*2368*/ 	.word	index@(_ZN2at6native18elementwise_kernelILi128ELi4EZNS0_15gpu_kernel_implINS0_13BinaryFunctorIdddZZZNS0_16fmod_kernel_cudaERNS_18TensorIteratorBaseEENKUlvE0_clEvENKUlvE_clEvEUlddE_EEEEvS5_RKT_EUliE_EEviT1_)
        /*236c*/ 	.word	0x00000000


	//----- nvinfo : EIATTR_REGCOUNT
	.align		4
.L_1559:
        /*2370*/ 	.byte	0x04, 0x2f
        /*2372*/ 	.short	(.L_1561 - .L_1560)
	.align		4
.L_1560:
        /*2374*/ 	.word	index@(_ZN2at6native29vectorized_elementwise_kernelILi8ENS0_13AUnaryFunctorIfffZZZNS0_16fmod_kernel_cudaERNS_18TensorIteratorBaseEENKUlvE0_clEvENKUlvE0_clEvEUlffE_EESt5arrayIPcLm2EEEEviT0_T1_)
        /*2378*/ 	.word	0x00000020


	//----- nvinfo : EIATTR_FRAME_SIZE
	.align		4
.L_1561:
        /*237c*/ 	.byte	0x04, 0x11
        /*237e*/ 	.short	(.L_1563 - .L_1562)
	.align		4
.L_1562:
        /*2380*/ 	.word	index@(_ZN2at6native29vectorized_elementwise_kernelILi8ENS0_13AUnaryFunctorIfffZZZNS0_16fmod_kernel_cudaERNS_18TensorIteratorBaseEENKUlvE0_clEvENKUlvE0_clEvEUlffE_EESt5arrayIPcLm2EEEEviT0_T1_)
        /*2384*/ 	.word	0x00000000


	//----- nvinfo : EIATTR_REGCOUNT
	.align		4
.L_1563:
        /*2388*/ 	.byte	0x04, 0x2f
        /*238a*/ 	.short	(.L_1565 - .L_1564)
	.align		4
.L_1564:
        /*238c*/ 	.word	index@(_ZN2at6native29vectorized_elementwise_kernelILi4ENS0_13AUnaryFunctorIfffZZZNS0_16fmod_kernel_cudaERNS_18TensorIteratorBaseEENKUlvE0_clEvENKUlvE0_clEvEUlffE_EESt5arrayIPcLm2EEEEviT0_T1_)
        /*2390*/ 	.word	0x00000020


	//----- nvinfo : EIATTR_FRAME_SIZE
	.align		4
.L_1565:
        /*2394*/ 	.byte	0x04, 0x11
        /*2396*/ 	.short	(.L_1567 - .L_1566)
	.align		4
.L_1566:
        /*2398*/ 	.word	index@(_ZN2at6native29vectorized_elementwise_kernelILi4ENS0_13AUnaryFunctorIfffZZZNS0_16fmod_kernel_cudaERNS_18TensorIteratorBaseEENKUlvE0_clEvENKUlvE0_clEvEUlffE_EESt5arrayIPcLm2EEEEviT0_T1_)
        /*239c*/ 	.word	0x00000000


	//----- nvinfo : EIATTR_REGCOUNT
	.align		4
.L_1567:
        /*23a0*/ 	.byte	0x04, 0x2f
        /*23a2*/ 	.short	(.L_1569 - .L_1568)
	.align		4
.L_1568:
        /*23a4*/ 	.word	index@(_ZN2at6native29vectorized_elementwise_kernelILi2ENS0_13AUnaryFunctorIfffZZZNS0_16fmod_kernel_cudaERNS_18TensorIteratorBaseEENKUlvE0_clEvENKUlvE0_clEvEUlffE_EESt5arrayIPcLm2EEEEviT0_T1_)
        /*23a8*/ 	.word	0x00000020


	//----- nvinfo : EIATTR_FRAME_SIZE
	.align		4
.L_1569:
        /*23ac*/ 	.byte	0x04, 0x11
        /*23ae*/ 	.short	(.L_1571 - .L_1570)
	.align		4
.L_1570:
        /*23b0*/ 	.word	index@(_ZN2at6native29vectorized_elementwise_kernelILi2ENS0_13AUnaryFunctorIfffZZZNS0_16fmod_kernel_cudaERNS_18TensorIteratorBaseEENKUlvE0_clEvENKUlvE0_clEvEUlffE_EESt5arrayIPcLm2EEEEviT0_T1_)
        /*23b4*/ 	.word	0x00000000


	//----- nvinfo : EIATTR_REGCOUNT
	.align		4
.L_1571:
        /*23b8*/ 	.byte	0x04, 0x2f
        /*23ba*/ 	.short	(.L_1573 - .L_1572)
	.align		4
.L_1572:
        /*23bc*/ 	.word	index@(_ZN2at6native27unrolled_elementwise_kernelINS0_13AUnaryFunctorIfffZZZNS0_16fmod_kernel_cudaERNS_18TensorIteratorBaseEENKUlvE0_clEvENKUlvE0_clEvEUlffE_EESt5arrayIPcLm2EELi4E23TrivialOffsetCalculatorILi1EjESD_NS0_6memory15LoadWithoutCastENSE_16StoreWithoutCastEEEviT_T0_T2_T3_T4_T5_)
        /*23c0*/ 	.word	0x00000016


	//----- nvinfo : EIATTR_FRAME_SIZE
	.align		4
.L_1573:
        /*23c4*/ 	.byte	0x04, 0x11
        /*23c6*/ 	.short	(.L_1575 - .L_1574)
	.align		4
.L_1574:
        /*23c8*/ 	.word	index@(_ZN2at6native27unrolled_elementwise_kernelINS0_13AUnaryFunctorIfffZZZNS0_16fmod_kernel_cudaERNS_18TensorIteratorBaseEENKUlvE0_clEvENKUlvE0_clEvEUlffE_EESt5arrayIPcLm2EELi4E23TrivialOffsetCalculatorILi1EjESD_NS0_6memory15LoadWithoutCastENSE_16StoreWithoutCastEEEviT_T0_T2_T3_T4_T5_)
        /*23cc*/ 	.word	0x00000000


	//----- nvinfo : EIATTR_REGCOUNT
	.align		4
.L_1575:
        /*23d0*/ 	.byte	0x04, 0x2f
        /*23d2*/ 	.short	(.L_1577 - .L_1576)
	.align		4
.L_1576:
        /*23d4*/ 	.word	index@(_ZN2at6native18elementwise_kernelILi128ELi2EZNS0_22gpu_kernel_impl_nocastINS0_13AUnaryFunctorIfffZZZNS0_16fmod_kernel_cudaERNS_18TensorIteratorBaseEENKUlvE0_clEvENKUlvE0_clEvEUlffE_EEEEvS5_RKT_EUliE_EEviT1_)
        /*23d8*/ 	.word	0x00000016


	//----- nvinfo : EIATTR_FRAME_SIZE
	.align		4
.L_1577:
        /*23dc*/ 	.byte	0x04, 0x11
        /*23de*/ 	.short	(.L_1579 - .L_1578)
	.align		4
.L_1578:
        /*23e0*/ 	.word	index@(_ZN2at6native18elementwise_kernelILi128ELi2EZNS0_22gpu_kernel_impl_nocastINS0_13AUnaryFunctorIfffZZZNS0_16fmod_kernel_cudaERNS_18TensorIteratorBaseEENKUlvE0_clEvENKUlvE0_clEvEUlffE_EEEEvS5_RKT_EUliE_EEviT1_)
        /*23e4*/ 	.word	0x00000000


	//----- nvinfo : EIATTR_REGCOUNT
	.align		4
.L_1579:
        /*23e8*/ 	.byte	0x04, 0x2f
        /*23ea*/ 	.short	(.L_1581 - .L_1580)
	.align		4
.L_1580:
        /*23ec*/ 	.word	index@(_ZN2at6native27unrolled_elementwise_kernelINS0_13AUnaryFunctorIfffZZZNS0_16fmod_kernel_cudaERNS_18TensorIteratorBaseEENKUlvE0_clEvENKUlvE0_clEvEUlffE_EESt5arrayIPcLm2EELi4E23TrivialOffsetCalculatorILi1EjESD_NS0_6memory12LoadWithCastILi1EEENSE_13StoreWithCastILi1EEEEEviT_T0_T2_T3_T4_T5_)
        /*23f0*/ 	.word	0x0000001d


	//----- nvinfo : EIATTR_FRAME_SIZE
	.align		4
.L_1581:
        /*23f4*/ 	.byte	0x04, 0x11
        /*23f6*/ 	.short	(.L_1583 - .L_1582)
	.align		4
.L_1582:
        /*23f8*/ 	.word	index@(_ZN2at6native27unrolled_elementwise_kernelINS0_13AUnaryFunctorIfffZZZNS0_16fmod_kernel_cudaERNS_18TensorIteratorBaseEENKUlvE0_clEvENKUlvE0_clEvEUlffE_EESt5arrayIPcLm2EELi4E23TrivialOffsetCalculatorILi1EjESD_NS0_6memory12LoadWithCastILi1EEENSE_13StoreWithCastILi1EEEEEviT_T0_T2_T3_T4_T5_)
        /*23fc*/ 	.word	0x00000000


	//----- nvinfo : EIATTR_REGCOUNT
	.align		4
.L_1583:
        /*2400*/ 	.byte	0x04, 0x2f
        /*2402*/ 	.short	(.L_1585 - .L_1584)
	.align		4
.L_1584:
        /*2404*/ 	.word	index@(_ZN2at6native18elementwise_kernelILi128ELi4EZNS0_15gpu_kernel_implINS0_13AUnaryFunctorIfffZZZNS0_16fmod_kernel_cudaERNS_18TensorIteratorBaseEENKUlvE0_clEvENKUlvE0_clEvEUlffE_EEEEvS5_RKT_EUliE_EEviT1_)
        /*2408*/ 	.word	0x0000001a


	//----- nvinfo : EIATTR_FRAME_SIZE
	.align		4
.L_1585:
        /*240c*/ 	.byte	0x04, 0x11
        /*240e*/ 	.short	(.L_1587 - .L_1586)
	.align		4
.L_1586:
        /*2410*/ 	.word	index@(_ZN2at6native18elementwise_kernelILi128ELi4EZNS0_15gpu_kernel_implINS0_13AUnaryFunctorIfffZZZNS0_16fmod_kernel_cudaERNS_18TensorIteratorBaseEENKUlvE0_clEvENKUlvE0_clEvEUlffE_EEEEvS5_RKT_EUliE_EEviT1_)
        /*2414*/ 	.word	0x00000000


	//----- nvinfo : EIATTR_REGCOUNT
	.align		4
.L_1587:
        /*2418*/ 	.byte	0x04, 0x2f
        /*241a*/ 	.short	(.L_1589 - .L_1588)
	.align		4
.L_1588:
        /*241c*/ 	.word	index@(_ZN2at6native29vectorized_elementwise_kernelILi8ENS0_13BUnaryFunctorIfffZZZNS0_16fmod_kernel_cudaERNS_18TensorIteratorBaseEENKUlvE0_clEvENKUlvE0_clEvEUlffE_EESt5arrayIPcLm2EEEEviT0_T1_)
        /*2420*/ 	.word	0x00000020


	//----- nvinfo : EIATTR_FRAME_SIZE
	.align		4
.L_1589:
        /*2424*/ 	.byte	0x04, 0x11
        /*2426*/ 	.short	(.L_1591 - .L_1590)
	.align		4
.L_1590:
        /*2428*/ 	.word	index@(_ZN2at6native29vectorized_elementwise_kernelILi8ENS0_13BUnaryFunctorIfffZZZNS0_16fmod_kernel_cudaERNS_18TensorIteratorBaseEENKUlvE0_clEvENKUlvE0_clEvEUlffE_EESt5arrayIPcLm2EEEEviT0_T1_)
        /*242c*/ 	.word	0x00000000


	//----- nvinfo : EIATTR_REGCOUNT
	.align		4
.L_1591:
        /*2430*/ 	.byte	0x04, 0x2f
        /*2432*/ 	.short	(.L_1593 - .L_1592)
	.align		4
.L_1592:
        /*2434*/ 	.word	index@(_ZN2at6native29vectorized_elementwise_kernelILi4ENS0_13BUnaryFunctorIfffZZZNS0_16fmod_kernel_cudaERNS_18TensorIteratorBaseEENKUlvE0_clEvENKUlvE0_clEvEUlffE_EESt5arrayIPcLm2EEEEviT0_T1_)
        /*2438*/ 	.word	0x00000020


	//----- nvinfo : EIATTR_FRAME_SIZE
	.align		4
.L_1593:
        /*243c*/ 	.byte	0x04, 0x11
        /*243e*/ 	.short	(.L_1595 - .L_1594)
	.align		4
.L_1594:
        /*2440*/ 	.word	index@(_ZN2at6native29vectorized_elementwise_kernelILi4ENS0_13BUnaryFunctorIfffZZZNS0_16fmod_kernel_cudaERNS_18TensorIteratorBaseEENKUlvE0_clEvENKUlvE0_clEvEUlffE_EESt5arrayIPcLm2EEEEviT0_T1_)
        /*2444*/ 	.word	0x00000000


	//----- nvinfo : EIATTR_REGCOUNT
	.align		4
.L_1595:
        /*2448*/ 	.byte	0x04, 0x2f
        /*244a*/ 	.short	(.L_1597 - .L_1596)
	.align		4
.L_1596:
        /*244c*/ 	.word	index@(_ZN2at6native29vectorized_elementwise_kernelILi2ENS0_13BUnaryFunctorIfffZZZNS0_16fmod_kernel_cudaERNS_18TensorIteratorBaseEENKUlvE0_clEvENKUlvE0_clEvEUlffE_EESt5arrayIPcLm2EEEEviT0_T1_)
        /*2450*/ 	.word	0x00000020


	//----- nvinfo : EIATTR_FRAME_SIZE
	.align		4
.L_1597:
        /*2454*/ 	.byte	0x04, 0x11
        /*2456*/ 	.short	(.L_1599 - .L_1598)
	.align		4
.L_1598:
        /*2458*/ 	.word	index@(_ZN2at6native29vectorized_elementwise_kernelILi2ENS0_13BUnaryFunctorIfffZZZNS0_16fmod_kernel_cudaERNS_18TensorIteratorBaseEENKUlvE0_clEvENKUlvE0_clEvEUlffE_EESt5arrayIPcLm2EEEEviT0_T1_)
        /*245c*/ 	.word	0x00000000


	//----- nvinfo : EIATTR_REGCOUNT
	.align		4
.L_1599:
        /*2460*/ 	.byte	0x04, 0x2f
        /*2462*/ 	.short	(.L_1601 - .L_1600)
	.align		4
.L_1600:
        /*2464*/ 	.word	index@(_ZN2at6native27unrolled_elementwise_kernelINS0_13BUnaryFunctorIfffZZZNS0_16fmod_kernel_cudaERNS_18TensorIteratorBaseEENKUlvE0_clEvENKUlvE0_clEvEUlffE_EESt5arrayIPcLm2EELi4E23TrivialOffsetCalculatorILi1EjESD_NS0_6memory15LoadWithoutCastENSE_16StoreWithoutCastEEEviT_T0_T2_T3_T4_T5_)
        /*2468*/ 	.word	0x0000001a


	//----- nvinfo : EIATTR_FRAME_SIZE
	.align		4
.L_1601:
        /*246c*/ 	.byte	0x04, 0x11
        /*246e*/ 	.short	(.L_1603 - .L_1602)
	.align		4
.L_1602:
        /*2470*/ 	.word	index@(_ZN2at6native27unrolled_elementwise_kernelINS0_13BUnaryFunctorIfffZZZNS0_16fmod_kernel_cudaERNS_18TensorIteratorBaseEENKUlvE0_clEvENKUlvE0_clEvEUlffE_EESt5arrayIPcLm2EELi4E23TrivialOffsetCalculatorILi1EjESD_NS0_6memory15LoadWithoutCastENSE_16StoreWithoutCastEEEviT_T0_T2_T3_T4_T5_)
        /*2474*/ 	.word	0x00000000


	//----- nvinfo : EIATTR_REGCOUNT
	.align		4
.L_1603:
        /*2478*/ 	.byte	0x04, 0x2f
        /*247a*/ 	.short	(.L_1605 - .L_1604)
	.align		4
.L_1604:
        /*247c*/ 	.word	index@(_ZN2at6native18elementwise_kernelILi128ELi2EZNS0_22gpu_kernel_impl_nocastINS0_13BUnaryFunctorIfffZZZNS0_16fmod_kernel_cudaERNS_18TensorIteratorBaseEENKUlvE0_clEvENKUlvE0_clEvEUlffE_EEEEvS5_RKT_EUliE_EEviT1_)
        /*2480*/ 	.word	0x0000001a


	//----- nvinfo : EIATTR_FRAME_SIZE
	.align		4
.L_1605:
        /*2484*/ 	.byte	0x04, 0x11
        /*2486*/ 	.short	(.L_1607 - .L_1606)
	.align		4
.L_1606:
        /*2488*/ 	.word	index@(_ZN2at6native18elementwise_kernelILi128ELi2EZNS0_22gpu_kernel_impl_nocastINS0_13BUnaryFunctorIfffZZZNS0_16fmod_kernel_cudaERNS_18TensorIteratorBaseEENKUlvE0_clEvENKUlvE0_clEvEUlffE_EEEEvS5_RKT_EUliE_EEviT1_)
        /*248c*/ 	.word	0x00000000


	//----- nvinfo : EIATTR_REGCOUNT
	.align		4
.L_1607:
        /*2490*/ 	.byte	0x04, 0x2f
        /*2492*/ 	.short	(.L_1609 - .L_1608)
	.align		4
.L_1608:
        /*2494*/ 	.word	index@(_ZN2at6native27unrolled_elementwise_kernelINS0_13BUnaryFunctorIfffZZZNS0_16fmod_kernel_cudaERNS_18TensorIteratorBaseEENKUlvE0_clEvENKUlvE0_clEvEUlffE_EESt5arrayIPcLm2EELi4E23TrivialOffsetCalculatorILi1EjESD_NS0_6memory12LoadWithCastILi1EEENSE_13StoreWithCastILi1EEEEEviT_T0_T2_T3_T4_T5_)
        /*2498*/ 	.word	0x0000001d


	//----- nvinfo : EIATTR_FRAME_SIZE
	.align		4
.L_1609:
        /*249c*/ 	.byte	0x04, 0x11
        /*249e*/ 	.short	(.L_1611 - .L_1610)
	.align		4
.L_1610:
        /*24a0*/ 	.word	index@(_ZN2at6native27unrolled_elementwise_kernelINS0_13BUnaryFunctorIfffZZZNS0_16fmod_kernel_cudaERNS_18TensorIteratorBaseEENKUlvE0_clEvENKUlvE0_clEvEUlffE_EESt5arrayIPcLm2EELi4E23TrivialOffsetCalculatorILi1EjESD_NS0_6memory12LoadWithCastILi1EEENSE_13StoreWithCastILi1EEEEEviT_T0_T2_T3_T4_T5_)
        /*24a4*/ 	.word	0x00000000


	//----- nvinfo : EIATTR_REGCOUNT
	.align		4
.L_1611:
        /*24a8*/ 	.byte	0x04, 0x2f
        /*24aa*/ 	.short	(.L_1613 - .L_1612)
	.align		4
.L_1612:
        /*24ac*/ 	.word	index@(_ZN2at6native18elementwise_kernelILi128ELi4EZNS0_15gpu_kernel_implINS0_13BUnaryFunctorIfffZZZNS0_16fmod_kernel_cudaERNS_18TensorIteratorBaseEENKUlvE0_clEvENKUlvE0_clEvEUlffE_EEEEvS5_RKT_EUliE_EEviT1_)
        /*24b0*/ 	.word	0x0000001e


	//----- nvinfo : EIATTR_FRAME_SIZE
	.align		4
.L_1613:
        /*24b4*/ 	.byte	0x04, 0x11
        /*24b6*/ 	.short	(.L_1615 - .L_1614)
	.align		4
.L_1614:
        /*24b8*/ 	.word	index@(_ZN2at6native18elementwise_kernelILi128ELi4EZNS0_15gpu_kernel_implINS0_13BUnaryFunctorIfffZZZNS0_16fmod_kernel_cudaERNS_18TensorIteratorBaseEENKUlvE0_clEvENKUlvE0_clEvEUlffE_EEEEvS5_RKT_EUliE_EEviT1_)
        /*24bc*/ 	.word	0x00000000


	//----- nvinfo : EIATTR_REGCOUNT
	.align		4
.L_1615:
        /*24c0*/ 	.byte	0x04, 0x2f
        /*24c2*/ 	.short	(.L_1617 - .L_1616)
	.align		4
.L_1616:
        /*24c4*/ 	.word	index@(_ZN2at6native29vectorized_elementwise_kernelILi8ENS0_13BinaryFunctorIfffZZZNS0_16fmod_kernel_cudaERNS_18TensorIteratorBaseEENKUlvE0_clEvENKUlvE0_clEvEUlffE_EESt5arrayIPcLm3EEEEviT0_T1_)
        /*24c8*/ 	.word	0x00000020


	//----- nvinfo : EIATTR_FRAME_SIZE
	.align		4
.L_1617:
        /*24cc*/ 	.byte	0x04, 0x11
        /*24ce*/ 	.short	(.L_1619 - .L_1618)
	.align		4
.L_1618:
        /*24d0*/ 	.word	index@(_ZN2at6native29vectorized_elementwise_kernelILi8ENS0_13BinaryFunctorIfffZZZNS0_16fmod_kernel_cudaERNS_18TensorIteratorBaseEENKUlvE0_clEvENKUlvE0_clEvEUlffE_EESt5arrayIPcLm3EEEEviT0_T1_)
        /*24d4*/ 	.word	0x00000000


	//----- nvinfo : EIATTR_REGCOUNT
	.align		4
.L_1619:
        /*24d8*/ 	.byte	0x04, 0x2f
        /*24da*/ 	.short	(.L_1621 - .L_1620)
	.align		4
.L_1620:
        /*24dc*/ 	.word	index@(_ZN2at6native29vectorized_elementwise_kernelILi4ENS0_13BinaryFunctorIfffZZZNS0_16fmod_kernel_cudaERNS_18TensorIteratorBaseEENKUlvE0_clEvENKUlvE0_clEvEUlffE_EESt5arrayIPcLm3EEEEviT0_T1_)
        /*24e0*/ 	.word	0x00000020


	//----- nvinfo : EIATTR_FRAME_SIZE
	.align		4
.L_1621:
        /*24e4*/ 	.byte	0x04, 0x11
        /*24e6*/ 	.short	(.L_1623 - .L_1622)
	.align		4
.L_1622:
        /*24e8*/ 	.word	index@(_ZN2at6native29vectorized_elementwise_kernelILi4ENS0_13BinaryFunctorIfffZZZNS0_16fmod_kernel_cudaERNS_18TensorIteratorBaseEENKUlvE0_clEvENKUlvE0_clEvEUlffE_EESt5arrayIPcLm3EEEEviT0_T1_)
        /*24ec*/ 	.word	0x00000000


	//----- nvinfo : EIATTR_REGCOUNT
	.align		4
.L_1623:
        /*24f0*/ 	.byte	0x04, 0x2f
        /*24f2*/ 	.short	(.L_1625 - .L_1624)
	.align		4
.L_1624:
        /*24f4*/ 	.word	index@(_ZN2at6native29vectorized_elementwise_kernelILi2ENS0_13BinaryFunctorIfffZZZNS0_16fmod_kernel_cudaERNS_18TensorIteratorBaseEENKUlvE0_clEvENKUlvE0_clEvEUlffE_EESt5arrayIPcLm3EEEEviT0_T1_)
        /*24f8*/ 	.word	0x00000020


	//----- nvinfo : EIATTR_FRAME_SIZE
	.align		4
.L_1625:
        /*24fc*/ 	.byte	0x04, 0x11
        /*24fe*/ 	.short	(.L_1627 - .L_1626)
	.align		4
.L_1626:
        /*2500*/ 	.word	index@(_ZN2at6native29vectorized_elementwise_kernelILi2ENS0_13BinaryFunctorIfffZZZNS0_16fmod_kernel_cudaERNS_18TensorIteratorBaseEENKUlvE0_clEvENKUlvE0_clEvEUlffE_EESt5arrayIPcLm3EEEEviT0_T1_)
        /*2504*/ 	.word	0x00000000


	//----- nvinfo : EIATTR_REGCOUNT
	.align		4
.L_1627:
        /*2508*/ 	.byte	0x04, 0x2f
        /*250a*/ 	.short	(.L_1629 - .L_1628)
	.align		4
.L_1628:
        /*250c*/ 	.word	index@(_ZN2at6native27unrolled_elementwise_kernelINS0_13BinaryFunctorIfffZZZNS0_16fmod_kernel_cudaERNS_18TensorIteratorBaseEENKUlvE0_clEvENKUlvE0_clEvEUlffE_EESt5arrayIPcLm3EELi4E23TrivialOffsetCalculatorILi2EjESC_ILi1EjENS0_6memory15LoadWithoutCastENSF_16StoreWithoutCastEEEviT_T0_T2_T3_T4_T5_)
        /*2510*/ 	.word	0x0000001e


	//----- nvinfo : EIATTR_FRAME_SIZE
	.align		4
.L_1629:
        /*2514*/ 	.byte	0x04, 0x11
        /*2516*/ 	.short	(.L_1631 - .L_1630)
	.align		4
.L_1630:
        /*2518*/ 	.word	index@(_ZN2at6native27unrolled_elementwise_kernelINS0_13BinaryFunctorIfffZZZNS0_16fmod_kernel_cudaERNS_18TensorIteratorBaseEENKUlvE0_clEvENKUlvE0_clEvEUlffE_EESt5arrayIPcLm3EELi4E23TrivialOffsetCalculatorILi2EjESC_ILi1EjENS0_6memory15LoadWithoutCastENSF_16StoreWithoutCastEEEviT_T0_T2_T3_T4_T5_)
        /*251c*/ 	.word	0x00000000


	//----- nvinfo : EIATTR_REGCOUNT
	.align		4
.L_1631:
        /*2520*/ 	.byte	0x04, 0x2f
        /*2522*/ 	.short	(.L_1633 - .L_1632)
	.align		4
.L_1632:
        /*2524*/ 	.word	index@(_ZN2at6native18elementwise_kernelILi128ELi2EZNS0_22gpu_kernel_impl_nocastINS0_13BinaryFunctorIfffZZZNS0_16fmod_kernel_cudaERNS_18TensorIteratorBaseEENKUlvE0_clEvENKUlvE0_clEvEUlffE_EEEEvS5_RKT_EUliE_EEviT1_)
        /*2528*/ 	.word	0x00000014


	//----- nvinfo : EIATTR_FRAME_SIZE
	.align		4
.L_1633:
        /*252c*/ 	.byte	0x04, 0x11
        /*252e*/ 	.short	(.L_1635 - .L_1634)
	.align		4
.L_1634:
        /*2530*/ 	.word	index@(_ZN2at6native18elementwise_kernelILi128ELi2EZNS0_22gpu_kernel_impl_nocastINS0_13BinaryFunctorIfffZZZNS0_16fmod_kernel_cudaERNS_18TensorIteratorBaseEENKUlvE0_clEvENKUlvE0_clEvEUlffE_EEEEvS5_RKT_EUliE_EEviT1_)
        /*2534*/ 	.word	0x00000000


	//----- nvinfo : EIATTR_REGCOUNT
	.align		4
.L_1635:
        /*2538*/ 	.byte	0x04, 0x2f
        /*253a*/ 	.short	(.L_1637 - .L_1636)
	.align		4
.L_1636:
        /*253c*/ 	.word	index@(_ZN2at6native27unrolled_elementwise_kernelINS0_13BinaryFunctorIfffZZZNS0_16fmod_kernel_cudaERNS_18TensorIteratorBaseEENKUlvE0_clEvENKUlvE0_clEvEUlffE_EESt5arrayIPcLm3EELi4E23TrivialOffsetCalculatorILi2EjESC_ILi1EjENS0_6memory12LoadWithCastILi2EEENSF_13StoreWithCastILi1EEEEEviT_T0_T2_T3_T4_T5_)
        /*2540*/ 	.word	0x00000020


	//----- nvinfo : EIATTR_FRAME_SIZE
	.align		4
.L_1637:
        /*2544*/ 	.byte	0x04, 0x11
        /*2546*/ 	.short	(.L_1639 - .L_1638)
	.align		4
.L_1638:
        /*2548*/ 	.word	index@(_ZN2at6native27unrolled_elementwise_kernelINS0_13BinaryFunctorIfffZZZNS0_16fmod_kernel_cudaERNS_18TensorIteratorBaseEENKUlvE0_clEvENKUlvE0_clEvEUlffE_EESt5arrayIPcLm3EELi4E23TrivialOffsetCalculatorILi2EjESC_ILi1EjENS0_6memory12LoadWithCastILi2EEENSF_13StoreWithCastILi1EEEEEviT_T0_T2_T3_T4_T5_)
        /*254c*/ 	.word	0x00000000


	//----- nvinfo : EIATTR_REGCOUNT
	.align		4
.L_1639:
        /*2550*/ 	.byte	0x04, 0x2f
        /*2552*/ 	.short	(.L_1641 - .L_1640)
	.align		4
.L_1640:
        /*2554*/ 	.word	index@(_ZN2at6native18elementwise_kernelILi128ELi4EZNS0_15gpu_kernel_implINS0_13BinaryFunctorIfffZZZNS0_16fmod_kernel_cudaERNS_18TensorIteratorBaseEENKUlvE0_clEvENKUlvE0_clEvEUlffE_EEEEvS5_RKT_EUliE_EEviT1_)
        /*2558*/ 	.word	0x00000018


	//----- nvinfo : EIATTR_FRAME_SIZE
	.align		4
.L_1641:
        /*255c*/ 	.byte	0x04, 0x11
        /*255e*/ 	.short	(.L_1643 - .L_1642)
	.align		4
.L_1642:
        /*2560*/ 	.word	index@(_ZN2at6native18elementwise_kernelILi128ELi4EZNS0_15gpu_kernel_implINS0_13BinaryFunctorIfffZZZNS0_16fmod_kernel_cudaERNS_18TensorIteratorBaseEENKUlvE0_clEvENKUlvE0_clEvEUlffE_EEEEvS5_RKT_EUliE_EEviT1_)
        /*2564*/ 	.word	0x00000000


	//----- nvinfo : EIATTR_REGCOUNT
	.align		4
.L_1643:
        /*2568*/ 	.byte	0x04, 0x2f
        /*256a*/ 	.short	(.L_1645 - .L_1644)
	.align		4
.L_1644:
        /*256c*/ 	.word	index@(_ZN2at6native29vectorized_elementwise_kernelILi8ENS0_13AUnaryFunctorIN3c104HalfES4_S4_ZZZNS0_16fmod_kernel_cudaERNS_18TensorIteratorBaseEENKUlvE0_clEvENKUlvE1_clEvEUlS4_S4_E_EESt5arrayIPcLm2EEEEviT0_T1_)
        /*2570*/ 	.word	0x00000020


	//----- nvinfo : EIATTR_FRAME_SIZE
	.align		4
.L_1645:
        /*2574*/ 	.byte	0x04, 0x11
        /*2576*/ 	.short	(.L_1647 - .L_1646)
	.align		4
.L_1646:
        /*2578*/ 	.word	index@(_ZN2at6native29vectorized_elementwise_kernelILi8ENS0_13AUnaryFunctorIN3c104HalfES4_S4_ZZZNS0_16fmod_kernel_cudaERNS_18TensorIteratorBaseEENKUlvE0_clEvENKUlvE1_clEvEUlS4_S4_E_EESt5arrayIPcLm2EEEEviT0_T1_)
        /*257c*/ 	.word	0x00000000


	//----- nvinfo : EIATTR_REGCOUNT
	.align		4
.L_1647:
        /*2580*/ 	.byte	0x04, 0x2f
        /*2582*/ 	.short	(.L_1649 - .L_1648)
	.align		4
.L_1648:
        /*2584*/ 	.word	index@(_ZN2at6native29vectorized_elementwise_kernelILi4ENS0_13AUnaryFunctorIN3c104HalfES4_S4_ZZZNS0_16fmod_kernel_cudaERNS_18TensorIteratorBaseEENKUlvE0_clEvENKUlvE1_clEvEUlS4_S4_E_EESt5arrayIPcLm2EEEEviT0_T1_)
        /*2588*/ 	.word	0x00000020


	//----- nvinfo : EIATTR_FRAME_SIZE
	.align		4
.L_1649:
        /*258c*/ 	.byte	0x04, 0x11
        /*258e*/ 	.short	(.L_1651 - .L_1650)
	.align		4
.L_1650:
        /*2590*/ 	.word	index@(_ZN2at6native29vectorized_elementwise_kernelILi4ENS0_13AUnaryFunctorIN3c104HalfES4_S4_ZZZNS0_16fmod_kernel_cudaERNS_18TensorIteratorBaseEENKUlvE0_clEvENKUlvE1_clEvEUlS4_S4_E_EESt5arrayIPcLm2EEEEviT0_T1_)
        /*2594*/ 	.word	0x00000000


	//----- nvinfo : EIATTR_REGCOUNT
	.align		4
.L_1651:
        /*2598*/ 	.byte	0x04, 0x2f
        /*259a*/ 	.short	(.L_1653 - .L_1652)
	.align		4
.L_1652:
        /*259c*/ 	.word	index@(_ZN2at6native29vectorized_elementwise_kernelILi2ENS0_13AUnaryFunctorIN3c104HalfES4_S4_ZZZNS0_16fmod_kernel_cudaERNS_18TensorIteratorBaseEENKUlvE0_clEvENKUlvE1_clEvEUlS4_S4_E_EESt5arrayIPcLm2EEEEviT0_T1_)
        /*25a0*/ 	.word	0x00000020


	//----- nvinfo : EIATTR_FRAME_SIZE
	.align		4
.L_1653:
        /*25a4*/ 	.byte	0x04, 0x11
        /*25a6*/ 	.short	(.L_1655 - .L_1654)
	.align		4
.L_1654:
        /*25a8*/ 	.word	index@(_ZN2at6native29vectorized_elementwise_kernelILi2ENS0_13AUnaryFunctorIN3c104HalfES4_S4_ZZZNS0_16fmod_kernel_cudaERNS_18TensorIteratorBaseEENKUlvE0_clEvENKUlvE1_clEvEUlS4_S4_E_EESt5arrayIPcLm2EEEEviT0_T1_)
        /*25ac*/ 	.word	0x00000000


	//----- nvinfo : EIATTR_REGCOUNT
	.align		4
.L_1655:
        /*25b0*/ 	.byte	0x04, 0x2f
        /*25b2*/ 	.short	(.L_1657 - .L_1656)
	.align		4
.L_1656:
        /*25b4*/ 	.word	index@(_ZN2at6native27unrolled_elementwise_kernelINS0_13AUnaryFunctorIN3c104HalfES4_S4_ZZZNS0_16fmod_kernel_cudaERNS_18TensorIteratorBaseEENKUlvE0_clEvENKUlvE1_clEvEUlS4_S4_E_EESt5arrayIPcLm2EELi4E23TrivialOffsetCalculatorILi1EjESF_NS0_6memory15LoadWithoutCastENSG_16StoreWithoutCastEEEviT_T0_T2_T3_T4_T5_)
        /*25b8*/ 	.word	0x00000016


	//----- nvinfo : EIATTR_FRAME_SIZE
	.align		4
.L_1657:
        /*25bc*/ 	.byte	0x04, 0x11
        /*25be*/ 	.short	(.L_1659 - .L_1658)
	.align		4
.L_1658:
        /*25c0*/ 	.word	index@(_ZN2at6native27unrolled_elementwise_kernelINS0_13AUnaryFunctorIN3c104HalfES4_S4_ZZZNS0_16fmod_kernel_cudaERNS_18TensorIteratorBaseEENKUlvE0_clEvENKUlvE1_clEvEUlS4_S4_E_EESt5arrayIPcLm2EELi4E23TrivialOffsetCalculatorILi1EjESF_NS0_6memory15LoadWithoutCastENSG_16StoreWithoutCastEEEviT_T0_T2_T3_T4_T5_)
        /*25c4*/ 	.word	0x00000000


	//----- nvinfo : EIATTR_REGCOUNT
	.align		4
.L_1659:
        /*25c8*/ 	.byte	0x04, 0x2f
        /*25ca*/ 	.short	(.L_1661 - .L_1660)
	.align		4
.L_1660:
        /*25cc*/ 	.word	index@(_ZN2at6native18elementwise_kernelILi128ELi4EZNS0_22gpu_kernel_impl_nocastINS0_13AUnaryFunctorIN3c104HalfES5_S5_ZZZNS0_16fmod_kernel_cudaERNS_18TensorIteratorBaseEENKUlvE0_clEvENKUlvE1_clEvEUlS5_S5_E_EEEEvS7_RKT_EUliE_EEviT1_)
        /*25d0*/ 	.word	0x00000014


	//----- nvinfo : EIATTR_FRAME_SIZE
	.align		4
.L_1661:
        /*25d4*/ 	.byte	0x04, 0x11
        /*25d6*/ 	.short	(.L_1663 - .L_1662)
	.align		4
.L_1662:
        /*25d8*/ 	.word	index@(_ZN2at6native18elementwise_kernelILi128ELi4EZNS0_22gpu_kernel_impl_nocastINS0_13AUnaryFunctorIN3c104HalfES5_S5_ZZZNS0_16fmod_kernel_cudaERNS_18TensorIteratorBaseEENKUlvE0_clEvENKUlvE1_clEvEUlS5_S5_E_EEEEvS7_RKT_EUliE_EEviT1_)
        /*25dc*/ 	.word	0x00000000


	//----- nvinfo : EIATTR_REGCOUNT
	.align		4
.L_1663:
        /*25e0*/ 	.byte	0x04, 0x2f
        /*25e2*/ 	.short	(.L_1665 - .L_1664)
	.align		4
.L_1664:
        /*25e4*/ 	.word	index@(_ZN2at6native27unrolled_elementwise_kernelINS0_13AUnaryFunctorIN3c104HalfES4_S4_ZZZNS0_16fmod_kernel_cudaERNS_18TensorIteratorBaseEENKUlvE0_clEvENKUlvE1_clEvEUlS4_S4_E_EESt5arrayIPcLm2EELi4E23TrivialOffsetCalculatorILi1EjESF_NS0_6memory12LoadWithCastILi1EEENSG_13StoreWithCastILi1EEEEEviT_T0_T2_T3_T4_T5_)
        /*25e8*/ 	.word	0x0000001c


	//----- nvinfo : EIATTR_FRAME_SIZE
	.align		4
.L_1665:
        /*25ec*/ 	.byte	0x04, 0x11
        /*25ee*/ 	.short	(.L_1667 - .L_1666)
	.align		4
.L_1666:
        /*25f0*/ 	.word	index@(_ZN2at6native27unrolled_elementwise_kernelINS0_13AUnaryFunctorIN3c104HalfES4_S4_ZZZNS0_16fmod_kernel_cudaERNS_18TensorIteratorBaseEENKUlvE0_clEvENKUlvE1_clEvEUlS4_S4_E_EESt5arrayIPcLm2EELi4E23TrivialOffsetCalculatorILi1EjESF_NS0_6memory12LoadWithCastILi1EEENSG_13StoreWithCastILi1EEEEEviT_T0_T2_T3_T4_T5_)
        /*25f4*/ 	.word	0x00000000


	//----- nvinfo : EIATTR_REGCOUNT
	.align		4
.L_1667:
        /*25f8*/ 	.byte	0x04, 0x2f
        /*25fa*/ 	.short	(.L_1669 - .L_1668)
	.align		4
.L_1668:
        /*25fc*/ 	.word	index@(_ZN2at6native18elementwise_kernelILi128ELi4EZNS0_15gpu_kernel_implINS0_13AUnaryFunctorIN3c104HalfES5_S5_ZZZNS0_16fmod_kernel_cudaERNS_18TensorIteratorBaseEENKUlvE0_clEvENKUlvE1_clEvEUlS5_S5_E_EEEEvS7_RKT_EUliE_EEviT1_)
        /*2600*/ 	.word	0x00000018


	//----- nvinfo : EIATTR_FRAME_SIZE
	.align		4
.L_1669:
        /*2604*/ 	.byte	0x04, 0x11
        /*2606*/ 	.short	(.L_1671 - .L_1670)
	.align		4
.L_1670:
        /*2608*/ 	.word	index@(_ZN2at6native18elementwise_kernelILi128ELi4EZNS0_15gpu_kernel_implINS0_13AUnaryFunctorIN3c104HalfES5_S5_ZZZNS0_16fmod_kernel_cudaERNS_18TensorIteratorBaseEENKUlvE0_clEvENKUlvE1_clEvEUlS5_S5_E_EEEEvS7_RKT_EUliE_EEviT1_)
        /*260c*/ 	.word	0x00000000


	//----- nvinfo : EIATTR_REGCOUNT
	.align		4
.L_1671:
        /*2610*/ 	.byte	0x04, 0x2f
        /*2612*/ 	.short	(.L_1673 - .L_1672)
	.align		4
.L_1672:
        /*2614*/ 	.word	index@(_ZN2at6native29vectorized_elementwise_kernelILi8ENS0_13BUnaryFunctorIN3c104HalfES4_S4_ZZZNS0_16fmod_kernel_cudaERNS_18TensorIteratorBaseEENKUlvE0_clEvENKUlvE1_clEvEUlS4_S4_E_EESt5arrayIPcLm2EEEEviT0_T1_)
        /*2618*/ 	.word	0x00000020


	//----- nvinfo : EIATTR_FRAME_SIZE
	.align		4
.L_1673:
        /*261c*/ 	.byte	0x04, 0x11
        /*261e*/ 	.short	(.L_1675 - .L_1674)
	.align		4
.L_1674:
        /*2620*/ 	.word	index@(_ZN2at6native29vectorized_elementwise_kernelILi8ENS0_13BUnaryFunctorIN3c104HalfES4_S4_ZZZNS0_16fmod_kernel_cudaERNS_18TensorIteratorBaseEENKUlvE0_clEvENKUlvE1_clEvEUlS4_S4_E_EESt5arrayIPcLm2EEEEviT0_T1_)
        /*2624*/ 	.word	0x00000000


	//----- nvinfo : EIATTR_REGCOUNT
	.align		4
.L_1675:
        /*2628*/ 	.byte	0x04, 0x2f
        /*262a*/ 	.short	(.L_1677 - .L_1676)
	.align		4
.L_1676:
        /*262c*/ 	.word	index@(_ZN2at6native29vectorized_elementwise_kernelILi4ENS0_13BUnaryFunctorIN3c104HalfES4_S4_ZZZNS0_16fmod_kernel_cudaERNS_18TensorIteratorBaseEENKUlvE0_clEvENKUlvE1_clEvEUlS4_S4_E_EESt5arrayIPcLm2EEEEviT0_T1_)
        /*2630*/ 	.word	0x00000020


	//----- nvinfo : EIATTR_FRAME_SIZE
	.align		4
.L_1677:
        /*2634*/ 	.byte	0x04, 0x11
        /*2636*/ 	.short	(.L_1679 - .L_1678)
	.align		4
.L_1678:
        /*2638*/ 	.word	index@(_ZN2at6native29vectorized_elementwise_kernelILi4ENS0_13BUnaryFunctorIN3c104HalfES4_S4_ZZZNS0_16fmod_kernel_cudaERNS_18TensorIteratorBaseEENKUlvE0_clEvENKUlvE1_clEvEUlS4_S4_E_EESt5arrayIPcLm2EEEEviT0_T1_)
        /*263c*/ 	.word	0x00000000


	//----- nvinfo : EIATTR_REGCOUNT
	.align		4
.L_1679:
        /*2640*/ 	.byte	0x04, 0x2f
        /*2642*/ 	.short	(.L_1681 - .L_1680)
	.align		4
.L_1680:
        /*2644*/ 	.word	index@(_ZN2at6native29vectorized_elementwise_kernelILi2ENS0_13BUnaryFunctorIN3c104HalfES4_S4_ZZZNS0_16fmod_kernel_cudaERNS_18TensorIteratorBaseEENKUlvE0_clEvENKUlvE1_clEvEUlS4_S4_E_EESt5arrayIPcLm2EEEEviT0_T1_)
        /*2648*/ 	.word	0x00000020


	//----- nvinfo : EIATTR_FRAME_SIZE
	.align		4
.L_1681:
        /*264c*/ 	.byte	0x04, 0x11
        /*264e*/ 	.short	(.L_1683 - .L_1682)
	.align		4
.L_1682:
        /*2650*/ 	.word	index@(_ZN2at6native29vectorized_elementwise_kernelILi2ENS0_13BUnaryFunctorIN3c104HalfES4_S4_ZZZNS0_16fmod_kernel_cudaERNS_18TensorIteratorBaseEENKUlvE0_clEvENKUlvE1_clEvEUlS4_S4_E_EESt5arrayIPcLm2EEEEviT0_T1_)
        /*2654*/ 	.word	0x00000000


	//----- nvinfo : EIATTR_REGCOUNT
	.align		4
.L_1683:
        /*2658*/ 	.byte	0x04, 0x2f
        /*265a*/ 	.short	(.L_1685 - .L_1684)
	.align		4
.L_1684:
        /*265c*/ 	.word	index@(_ZN2at6native27unrolled_elementwise_kernelINS0_13BUnaryFunctorIN3c104HalfES4_S4_ZZZNS0_16fmod_kernel_cudaERNS_18TensorIteratorBaseEENKUlvE0_clEvENKUlvE1_clEvEUlS4_S4_E_EESt5arrayIPcLm2EELi4E23TrivialOffsetCalculatorILi1EjESF_NS0_6memory15LoadWithoutCastENSG_16StoreWithoutCastEEEviT_T0_T2_T3_T4_T5_)
        /*2660*/ 	.word	0x00000016


	//----- nvinfo : EIATTR_FRAME_SIZE
	.align		4
.L_1685:
        /*2664*/ 	.byte	0x04, 0x11
        /*2666*/ 	.short	(.L_1687 - .L_1686)
	.align		4
.L_1686:
        /*2668*/ 	.word	index@(_ZN2at6native27unrolled_elementwise_kernelINS0_13BUnaryFunctorIN3c104HalfES4_S4_ZZZNS0_16fmod_kernel_cudaERNS_18TensorIteratorBaseEENKUlvE0_clEvENKUlvE1_clEvEUlS4_S4_E_EESt5arrayIPcLm2EELi4E23TrivialOffsetCalculatorILi1EjESF_NS0_6memory15LoadWithoutCastENSG_16StoreWithoutCastEEEviT_T0_T2_T3_T4_T5_)
        /*266c*/ 	.word	0x00000000


	//----- nvinfo : EIATTR_REGCOUNT
	.align		4
.L_1687:
        /*2670*/ 	.byte	0x04, 0x2f
        /*2672*/ 	.short	(.L_1689 - .L_1688)
	.align		4
.L_1688:
        /*2674*/ 	.word	index@(_ZN2at6native18elementwise_kernelILi128ELi4EZNS0_22gpu_kernel_impl_nocastINS0_13BUnaryFunctorIN3c104HalfES5_S5_ZZZNS0_16fmod_kernel_cudaERNS_18TensorIteratorBaseEENKUlvE0_clEvENKUlvE1_clEvEUlS5_S5_E_EEEEvS7_RKT_EUliE_EEviT1_)
        /*2678*/ 	.word	0x00000014


	//----- nvinfo : EIATTR_FRAME_SIZE
	.align		4
.L_1689:
        /*267c*/ 	.byte	0x04, 0x11
        /*267e*/ 	.short	(.L_1691 - .L_1690)
	.align		4
.L_1690:
        /*2680*/ 	.word	index@(_ZN2at6native18elementwise_kernelILi128ELi4EZNS0_22gpu_kernel_impl_nocastINS0_13BUnaryFunctorIN3c104HalfES5_S5_ZZZNS0_16fmod_kernel_cudaERNS_18TensorIteratorBaseEENKUlvE0_clEvENKUlvE1_clEvEUlS5_S5_E_EEEEvS7_RKT_EUliE_EEviT1_)
        /*2684*/ 	.word	0x00000000


	//----- nvinfo : EIATTR_REGCOUNT
	.align		4
.L_1691:
        /*2688*/ 	.byte	0x04, 0x2f
        /*268a*/ 	.short	(.L_1693 - .L_1692)
	.align		4
.L_1692:
        /*268c*/ 	.word	index@(_ZN2at6native27unrolled_elementwise_kernelINS0_13BUnaryFunctorIN3c104HalfES4_S4_ZZZNS0_16fmod_kernel_cudaERNS_18TensorIteratorBaseEENKUlvE0_clEvENKUlvE1_clEvEUlS4_S4_E_EESt5arrayIPcLm2EELi4E23TrivialOffsetCalculatorILi1EjESF_NS0_6memory12LoadWithCastILi1EEENSG_13StoreWithCastILi1EEEEEviT_T0_T2_T3_T4_T5_)
        /*2690*/ 	.word	0x0000001c


	//----- nvinfo : EIATTR_FRAME_SIZE
	.align		4
.L_1693:
        /*2694*/ 	.byte	0x04, 0x11
        /*2696*/ 	.short	(.L_1695 - .L_1694)
	.align		4
.L_1694:
        /*2698*/ 	.word	index@(_ZN2at6native27unrolled_elementwise_kernelINS0_13BUnaryFunctorIN3c104HalfES4_S4_ZZZNS0_16fmod_kernel_cudaERNS_18TensorIteratorBaseEENKUlvE0_clEvENKUlvE1_clEvEUlS4_S4_E_EESt5arrayIPcLm2EELi4E23TrivialOffsetCalculatorILi1EjESF_NS0_6memory12LoadWithCastILi1EEENSG_13StoreWithCastILi1EEEEEviT_T0_T2_T3_T4_T5_)
        /*269c*/ 	.word	0x00000000


	//----- nvinfo : EIATTR_REGCOUNT
	.align		4
.L_1695:
        /*26a0*/ 	.byte	0x04, 0x2f
        /*26a2*/ 	.short	(.L_1697 - .L_1696)
	.align		4
.L_1696:
        /*26a4*/ 	.word	index@(_ZN2at6native18elementwise_kernelILi128ELi4EZNS0_15gpu_kernel_implINS0_13BUnaryFunctorIN3c104HalfES5_S5_ZZZNS0_16fmod_kernel_cudaERNS_18TensorIteratorBaseEENKUlvE0_clEvENKUlvE1_clEvEUlS5_S5_E_EEEEvS7_RKT_EUliE_EEviT1_)
        /*26a8*/ 	.word	0x00000018


	//----- nvinfo : EIATTR_FRAME_SIZE
	.align		4
.L_1697:
        /*26ac*/ 	.byte	0x04, 0x11
        /*26ae*/ 	.short	(.L_1699 - .L_1698)
	.align		4
.L_1698:
        /*26b0*/ 	.word	index@(_ZN2at6native18elementwise_kernelILi128ELi4EZNS0_15gpu_kernel_implINS0_13BUnaryFunctorIN3c104HalfES5_S5_ZZZNS0_16fmod_kernel_cudaERNS_18TensorIteratorBaseEENKUlvE0_clEvENKUlvE1_clEvEUlS5_S5_E_EEEEvS7_RKT_EUliE_EEviT1_)
        /*26b4*/ 	.word	0x00000000


	//----- nvinfo : EIATTR_REGCOUNT
	.align		4
.L_1699:
        /*26b8*/ 	.byte	0x04, 0x2f
        /*26ba*/ 	.short	(.L_1701 - .L_1700)
	.align		4
.L_1700:
        /*26bc*/ 	.word	index@(_ZN2at6native29vectorized_elementwise_kernelILi8ENS0_13BinaryFunctorIN3c104HalfES4_S4_ZZZNS0_16fmod_kernel_cudaERNS_18TensorIteratorBaseEENKUlvE0_clEvENKUlvE1_clEvEUlS4_S4_E_EESt5arrayIPcLm3EEEEviT0_T1_)
        /*26c0*/ 	.word	0x00000020


	//----- nvinfo : EIATTR_FRAME_SIZE
	.align		4
.L_1701:
        /*26c4*/ 	.byte	0x04, 0x11
        /*26c6*/ 	.short	(.L_1703 - .L_1702)
	.align		4
.L_1702:
        /*26c8*/ 	.word	index@(_ZN2at6native29vectorized_elementwise_kernelILi8ENS0_13BinaryFunctorIN3c104HalfES4_S4_ZZZNS0_16fmod_kernel_cudaERNS_18TensorIteratorBaseEENKUlvE0_clEvENKUlvE1_clEvEUlS4_S4_E_EESt5arrayIPcLm3EEEEviT0_T1_)
        /*26cc*/ 	.word	0x00000000


	//----- nvinfo : EIATTR_REGCOUNT
	.align		4
.L_1703:
        /*26d0*/ 	.byte	0x04, 0x2f
        /*26d2*/ 	.short	(.L_1705 - .L_1704)
	.align		4
.L_1704:
        /*26d4*/ 	.word	index@(_ZN2at6native29vectorized_elementwise_kernelILi4ENS0_13BinaryFunctorIN3c104HalfES4_S4_ZZZNS0_16fmod_kernel_cudaERNS_18TensorIteratorBaseEENKUlvE0_clEvENKUlvE1_clEvEUlS4_S4_E_EESt5arrayIPcLm3EEEEviT0_T1_)
        /*26d8*/ 	.word	0x00000020


	//----- nvinfo : EIATTR_FRAME_SIZE
	.align		4
.L_1705:
        /*26dc*/ 	.byte	0x04, 0x11
        /*26de*/ 	.short	(.L_1707 - .L_1706)
	.align		4
.L_1706:
        /*26e0*/ 	.word	index@(_ZN2at6native29vectorized_elementwise_kernelILi4ENS0_13BinaryFunctorIN3c104HalfES4_S4_ZZZNS0_16fmod_kernel_cudaERNS_18TensorIteratorBaseEENKUlvE0_clEvENKUlvE1_clEvEUlS4_S4_E_EESt5arrayIPcLm3EEEEviT0_T1_)
        /*26e4*/ 	.word	0x00000000


	//----- nvinfo : EIATTR_REGCOUNT
	.align		4
.L_1707:
        /*26e8*/ 	.byte	0x04, 0x2f
        /*26ea*/ 	.short	(.L_1709 - .L_1708)
	.align		4
.L_1708:
        /*26ec*/ 	.word	index@(_ZN2at6native29vectorized_elementwise_kernelILi2ENS0_13BinaryFunctorIN3c104HalfES4_S4_ZZZNS0_16fmod_kernel_cudaERNS_18TensorIteratorBaseEENKUlvE0_clEvENKUlvE1_clEvEUlS4_S4_E_EESt5arrayIPcLm3EEEEviT0_T1_)
        /*26f0*/ 	.word	0x00000020


	//----- nvinfo : EIATTR_FRAME_SIZE
	.align		4
.L_1709:
        /*26f4*/ 	.byte	0x04, 0x11
        /*26f6*/ 	.short	(.L_1711 - .L_1710)
	.align		4
.L_1710:
        /*26f8*/ 	.word	index@(_ZN2at6native29vectorized_elementwise_kernelILi2ENS0_13BinaryFunctorIN3c104HalfES4_S4_ZZZNS0_16fmod_kernel_cudaERNS_18TensorIteratorBaseEENKUlvE0_clEvENKUlvE1_clEvEUlS4_S4_E_EESt5arrayIPcLm3EEEEviT0_T1_)
        /*26fc*/ 	.word	0x00000000


	//----- nvinfo : EIATTR_REGCOUNT
	.align		4
.L_1711:
        /*2700*/ 	.byte	0x04, 0x2f
        /*2702*/ 	.short	(.L_1713 - .L_1712)
	.align		4
.L_1712:
        /*2704*/ 	.word	index@(_ZN2at6native27unrolled_elementwise_kernelINS0_13BinaryFunctorIN3c104HalfES4_S4_ZZZNS0_16fmod_kernel_cudaERNS_18TensorIteratorBaseEENKUlvE0_clEvENKUlvE1_clEvEUlS4_S4_E_EESt5arrayIPcLm3EELi4E23TrivialOffsetCalculatorILi2EjESE_ILi1EjENS0_6memory15LoadWithoutCastENSH_16StoreWithoutCastEEEviT_T0_T2_T3_T4_T5_)
        /*2708*/ 	.word	0x0000001e


	//----- nvinfo : EIATTR_FRAME_SIZE
	.align		4
.L_1713:
        /*270c*/ 	.byte	0x04, 0x11
        /*270e*/ 	.short	(.L_1715 - .L_1714)
	.align		4
.L_1714:
        /*2710*/ 	.word	index@(_ZN2at6native27unrolled_elementwise_kernelINS0_13BinaryFunctorIN3c104HalfES4_S4_ZZZNS0_16fmod_kernel_cudaERNS_18TensorIteratorBaseEENKUlvE0_clEvENKUlvE1_clEvEUlS4_S4_E_EESt5arrayIPcLm3EELi4E23TrivialOffsetCalculatorILi2EjESE_ILi1EjENS0_6memory15LoadWithoutCastENSH_16StoreWithoutCastEEEviT_T0_T2_T3_T4_T5_)
        /*2714*/ 	.word	0x00000000


	//----- nvinfo : EIATTR_REGCOUNT
	.align		4
.L_1715:
        /*2718*/ 	.byte	0x04, 0x2f
        /*271a*/ 	.short	(.L_1717 - .L_1716)
	.align		4
.L_1716:
        /*271c*/ 	.word	index@(_ZN2at6native18elementwise_kernelILi128ELi4EZNS0_22gpu_kernel_impl_nocastINS0_13BinaryFunctorIN3c104HalfES5_S5_ZZZNS0_16fmod_kernel_cudaERNS_18TensorIteratorBaseEENKUlvE0_clEvENKUlvE1_clEvEUlS5_S5_E_EEEEvS7_RKT_EUliE_EEviT1_)
        /*2720*/ 	.word	0x00000014


	//----- nvinfo : EIATTR_FRAME_SIZE
	.align		4
.L_1717:
        /*2724*/ 	.byte	0x04, 0x11
        /*2726*/ 	.short	(.L_1719 - .L_1718)
	.align		4
.L_1718:
        /*2728*/ 	.word	index@(_ZN2at6native18elementwise_kernelILi128ELi4EZNS0_22gpu_kernel_impl_nocastINS0_13BinaryFunctorIN3c104HalfES5_S5_ZZZNS0_16fmod_kernel_cudaERNS_18TensorIteratorBaseEENKUlvE0_clEvENKUlvE1_clEvEUlS5_S5_E_EEEEvS7_RKT_EUliE_EEviT1_)
        /*272c*/ 	.word	0x00000000


	//----- nvinfo : EIATTR_REGCOUNT
	.align		4
.L_1719:
        /*2730*/ 	.byte	0x04, 0x2f
        /*2732*/ 	.short	(.L_1721 - .L_1720)
	.align		4
.L_1720:
        /*2734*/ 	.word	index@(_ZN2at6native27unrolled_elementwise_kernelINS0_13BinaryFunctorIN3c104HalfES4_S4_ZZZNS0_16fmod_kernel_cudaERNS_18TensorIteratorBaseEENKUlvE0_clEvENKUlvE1_clEvEUlS4_S4_E_EESt5arrayIPcLm3EELi4E23TrivialOffsetCalculatorILi2EjESE_ILi1EjENS0_6memory12LoadWithCastILi2EEENSH_13StoreWithCastILi1EEEEEviT_T0_T2_T3_T4_T5_)
        /*2738*/ 	.word	0x0000001e


	//----- nvinfo : EIATTR_FRAME_SIZE
	.align		4
.L_1721:
        /*273c*/ 	.byte	0x04, 0x11
        /*273e*/ 	.short	(.L_1723 - .L_1722)
	.align		4
.L_1722:
        /*2740*/ 	.word	index@(_ZN2at6native27unrolled_elementwise_kernelINS0_13BinaryFunctorIN3c104HalfES4_S4_ZZZNS0_16fmod_kernel_cudaERNS_18TensorIteratorBaseEENKUlvE0_clEvENKUlvE1_clEvEUlS4_S4_E_EESt5arrayIPcLm3EELi4E23TrivialOffsetCalculatorILi2EjESE_ILi1EjENS0_6memory12LoadWithCastILi2EEENSH_13StoreWithCastILi1EEEEEviT_T0_T2_T3_T4_T5_)
        /*2744*/ 	.word	0x00000000


	//----- nvinfo : EIATTR_REGCOUNT
	.align		4
.L_1723:
        /*2748*/ 	.byte	0x04, 0x2f
        /*274a*/ 	.short	(.L_1725 - .L_1724)
	.align		4
.L_1724:
        /*274c*/ 	.word	index@(_ZN2at6native18elementwise_kernelILi128ELi4EZNS0_15gpu_kernel_implINS0_13BinaryFunctorIN3c104HalfES5_S5_ZZZNS0_16fmod_kernel_cudaERNS_18TensorIteratorBaseEENKUlvE0_clEvENKUlvE1_clEvEUlS5_S5_E_EEEEvS7_RKT_EUliE_EEviT1_)
        /*2750*/ 	.word	0x00000018


	//----- nvinfo : EIATTR_FRAME_SIZE
	.align		4
.L_1725:
        /*2754*/ 	.byte	0x04, 0x11
        /*2756*/ 	.short	(.L_1727 - .L_1726)
	.align		4
.L_1726:
        /*2758*/ 	.word	index@(_ZN2at6native18elementwise_kernelILi128ELi4EZNS0_15gpu_kernel_implINS0_13BinaryFunctorIN3c104HalfES5_S5_ZZZNS0_16fmod_kernel_cudaERNS_18TensorIteratorBaseEENKUlvE0_clEvENKUlvE1_clEvEUlS5_S5_E_EEEEvS7_RKT_EUliE_EEviT1_)
        /*275c*/ 	.word	0x00000000


	//----- nvinfo : EIATTR_REGCOUNT
	.align		4
.L_1727:
        /*2760*/ 	.byte	0x04, 0x2f
        /*2762*/ 	.short	(.L_1729 - .L_1728)
	.align		4
.L_1728:
        /*2764*/ 	.word	index@(_ZN2at6native29vectorized_elementwise_kernelILi8ENS0_13AUnaryFunctorIN3c108BFloat16ES4_S4_ZZZNS0_16fmod_kernel_cudaERNS_18TensorIteratorBaseEENKUlvE0_clEvENKUlvE2_clEvEUlS4_S4_E_EESt5arrayIPcLm2EEEEviT0_T1_)
        /*2768*/ 	.word	0x00000020


	//----- nvinfo : EIATTR_FRAME_SIZE
	.align		4
.L_1729:
        /*276c*/ 	.byte	0x04, 0x11
        /*276e*/ 	.short	(.L_1731 - .L_1730)
	.align		4
.L_1730:
        /*2770*/ 	.word	index@(_ZN2at6native29vectorized_elementwise_kernelILi8ENS0_13AUnaryFunctorIN3c108BFloat16ES4_S4_ZZZNS0_16fmod_kernel_cudaERNS_18TensorIteratorBaseEENKUlvE0_clEvENKUlvE2_clEvEUlS4_S4_E_EESt5arrayIPcLm2EEEEviT0_T1_)
        /*2774*/ 	.word	0x00000000


	//----- nvinfo : EIATTR_REGCOUNT
	.align		4
.L_1731:
        /*2778*/ 	.byte	0x04, 0x2f
        /*277a*/ 	.short	(.L_1733 - .L_1732)
	.align		4
.L_1732:
        /*277c*/ 	.word	index@(_ZN2at6native29vectorized_elementwise_kernelILi4ENS0_13AUnaryFunctorIN3c108BFloat16ES4_S4_ZZZNS0_16fmod_kernel_cudaERNS_18TensorIteratorBaseEENKUlvE0_clEvENKUlvE2_clEvEUlS4_S4_E_EESt5arrayIPcLm2EEEEviT0_T1_)
        /*2780*/ 	.word	0x00000020


	//----- nvinfo : EIATTR_FRAME_SIZE
	.align		4
.L_1733:
        /*2784*/ 	.byte	0x04, 0x11
        /*2786*/ 	.short	(.L_1735 - .L_1734)
	.align		4
.L_1734:
        /*2788*/ 	.word	index@(_ZN2at6native29vectorized_elementwise_kernelILi4ENS0_13AUnaryFunctorIN3c108BFloat16ES4_S4_ZZZNS0_16fmod_kernel_cudaERNS_18TensorIteratorBaseEENKUlvE0_clEvENKUlvE2_clEvEUlS4_S4_E_EESt5arrayIPcLm2EEEEviT0_T1_)
        /*278c*/ 	.word	0x00000000


	//----- nvinfo : EIATTR_REGCOUNT
	.align		4
.L_1735:
        /*2790*/ 	.byte	0x04, 0x2f
        /*2792*/ 	.short	(.L_1737 - .L_1736)
	.align		4
.L_1736:
        /*2794*/ 	.word	index@(_ZN2at6native29vectorized_elementwise_kernelILi2ENS0_13AUnaryFunctorIN3c108BFloat16ES4_S4_ZZZNS0_16fmod_kernel_cudaERNS_18TensorIteratorBaseEENKUlvE0_clEvENKUlvE2_clEvEUlS4_S4_E_EESt5arrayIPcLm2EEEEviT0_T1_)
        /*2798*/ 	.word	0x00000020


	//----- nvinfo : EIATTR_FRAME_SIZE
	.align		4
.L_1737:
        /*279c*/ 	.byte	0x04, 0x11
        /*279e*/ 	.short	(.L_1739 - .L_1738)
	.align		4
.L_1738:
        /*27a0*/ 	.word	index@(_ZN2at6native29vectorized_elementwise_kernelILi2ENS0_13AUnaryFunctorIN3c108BFloat16ES4_S4_ZZZNS0_16fmod_kernel_cudaERNS_18TensorIteratorBaseEENKUlvE0_clEvENKUlvE2_clEvEUlS4_S4_E_EESt5arrayIPcLm2EEEEviT0_T1_)
        /*27a4*/ 	.word	0x00000000


	//----- nvinfo : EIATTR_REGCOUNT
	.align		4
.L_1739:
        /*27a8*/ 	.byte	0x04, 0x2f
        /*27aa*/ 	.short	(.L_1741 - .L_1740)
	.align		4
.L_1740:
        /*27ac*/ 	.word	index@(_ZN2at6native27unrolled_elementwise_kernelINS0_13AUnaryFunctorIN3c108BFloat16ES4_S4_ZZZNS0_16fmod_kernel_cudaERNS_18TensorIteratorBaseEENKUlvE0_clEvENKUlvE2_clEvEUlS4_S4_E_EESt5arrayIPcLm2EELi4E23TrivialOffsetCalculatorILi1EjESF_NS0_6memory15LoadWithoutCastENSG_16StoreWithoutCastEEEviT_T0_T2_T3_T4_T5_)
        /*27b0*/ 	.word	0x00000016


	//----- nvinfo : EIATTR_FRAME_SIZE
	.align		4
.L_1741:
        /*27b4*/ 	.byte	0x04, 0x11
        /*27b6*/ 	.short	(.L_1743 - .L_1742)
	.align		4
.L_1742:
        /*27b8*/ 	.word	index@(_ZN2at6native27unrolled_elementwise_kernelINS0_13AUnaryFunctorIN3c108BFloat16ES4_S4_ZZZNS0_16fmod_kernel_cudaERNS_18TensorIteratorBaseEENKUlvE0_clEvENKUlvE2_clEvEUlS4_S4_E_EESt5arrayIPcLm2EELi4E23TrivialOffsetCalculatorILi1EjESF_NS0_6memory15LoadWithoutCastENSG_16StoreWithoutCastEEEviT_T0_T2_T3_T4_T5_)
        /*27bc*/ 	.word	0x00000000


	//----- nvinfo : EIATTR_REGCOUNT
	.align		4
.L_1743:
        /*27c0*/ 	.byte	0x04, 0x2f
        /*27c2*/ 	.short	(.L_1745 - .L_1744)
	.align		4
.L_1744:
        /*27c4*/ 	.word	index@(_ZN2at6native18elementwise_kernelILi128ELi4EZNS0_22gpu_kernel_impl_nocastINS0_13AUnaryFunctorIN3c108BFloat16ES5_S5_ZZZNS0_16fmod_kernel_cudaERNS_18TensorIteratorBaseEENKUlvE0_clEvENKUlvE2_clEvEUlS5_S5_E_EEEEvS7_RKT_EUliE_EEviT1_)
        /*27c8*/ 	.word	0x00000014


	//----- nvinfo : EIATTR_FRAME_SIZE
	.align		4
.L_1745:
        /*27cc*/ 	.byte	0x04, 0x11
        /*27ce*/ 	.short	(.L_1747 - .L_1746)
	.align		4
.L_1746:
        /*27d0*/ 	.word	index@(_ZN2at6native18elementwise_kernelILi128ELi4EZNS0_22gpu_kernel_impl_nocastINS0_13AUnaryFunctorIN3c108BFloat16ES5_S5_ZZZNS0_16fmod_kernel_cudaERNS_18TensorIteratorBaseEENKUlvE0_clEvENKUlvE2_clEvEUlS5_S5_E_EEEEvS7_RKT_EUliE_EEviT1_)
        /*27d4*/ 	.word	0x00000000


	//----- nvinfo : EIATTR_REGCOUNT
	.align		4
.L_1747:
        /*27d8*/ 	.byte	0x04, 0x2f
        /*27da*/ 	.short	(.L_1749 - .L_1748)
	.align		4
.L_1748:
        /*27dc*/ 	.word	index@(_ZN2at6native27unrolled_elementwise_kernelINS0_13AUnaryFunctorIN3c108BFloat16ES4_S4_ZZZNS0_16fmod_kernel_cudaERNS_18TensorIteratorBaseEENKUlvE0_clEvENKUlvE2_clEvEUlS4_S4_E_EESt5arrayIPcLm2EELi4E23TrivialOffsetCalculatorILi1EjESF_NS0_6memory12LoadWithCastILi1EEENSG_13StoreWithCastILi1EEEEEviT_T0_T2_T3_T4_T5_)
        /*27e0*/ 	.word	0x0000001c


	//----- nvinfo : EIATTR_FRAME_SIZE
	.align		4
.L_1749:
        /*27e4*/ 	.byte	0x04, 0x11
        /*27e6*/ 	.short	(.L_1751 - .L_1750)
	.align		4
.L_1750:
        /*27e8*/ 	.word	index@(_ZN2at6native27unrolled_elementwise_kernelINS0_13AUnaryFunctorIN3c108BFloat16ES4_S4_ZZZNS0_16fmod_kernel_cudaERNS_18TensorIteratorBaseEENKUlvE0_clEvENKUlvE2_clEvEUlS4_S4_E_EESt5arrayIPcLm2EELi4E23TrivialOffsetCalculatorILi1EjESF_NS0_6memory12LoadWithCastILi1EEENSG_13StoreWithCastILi1EEEEEviT_T0_T2_T3_T4_T5_)
        /*27ec*/ 	.word	0x00000000


	//----- nvinfo : EIATTR_REGCOUNT
	.align		4
.L_1751:
        /*27f0*/ 	.byte	0x04, 0x2f
        /*27f2*/ 	.short	(.L_1753 - .L_1752)
	.align		4
.L_1752:
        /*27f4*/ 	.word	index@(_ZN2at6native18elementwise_kernelILi128ELi4EZNS0_15gpu_kernel_implINS0_13AUnaryFunctorIN3c108BFloat16ES5_S5_ZZZNS0_16fmod_kernel_cudaERNS_18TensorIteratorBaseEENKUlvE0_clEvENKUlvE2_clEvEUlS5_S5_E_EEEEvS7_RKT_EUliE_EEviT1_)
        /*27f8*/ 	.word	0x00000018


	//----- nvinfo : EIATTR_FRAME_SIZE
	.align		4
.L_1753:
        /*27fc*/ 	.byte	0x04, 0x11
        /*27fe*/ 	.short	(.L_1755 - .L_1754)
	.align		4
.L_1754:
        /*2800*/ 	.word	index@(_ZN2at6native18elementwise_kernelILi128ELi4EZNS0_15gpu_kernel_implINS0_13AUnaryFunctorIN3c108BFloat16ES5_S5_ZZZNS0_16fmod_kernel_cudaERNS_18TensorIteratorBaseEENKUlvE0_clEvENKUlvE2_clEvEUlS5_S5_E_EEEEvS7_RKT_EUliE_EEviT1_)
        /*2804*/ 	.word	0x00000000


	//----- nvinfo : EIATTR_REGCOUNT
	.align		4
.L_1755:
        /*2808*/ 	.byte	0x04, 0x2f
        /*280a*/ 	.short	(.L_1757 - .L_1756)
	.align		4
.L_1756:
        /*280c*/ 	.word	index@(_ZN2at6native29vectorized_elementwise_kernelILi8ENS0_13BUnaryFunctorIN3c108BFloat16ES4_S4_ZZZNS0_16fmod_kernel_cudaERNS_18TensorIteratorBaseEENKUlvE0_clEvENKUlvE2_clEvEUlS4_S4_E_EESt5arrayIPcLm2EEEEviT0_T1_)
        /*2810*/ 	.word	0x00000020


	//----- nvinfo : EIATTR_FRAME_SIZE
	.align		4
.L_1757:
        /*2814*/ 	.byte	0x04, 0x11
        /*2816*/ 	.short	(.L_1759 - .L_1758)
	.align		4
.L_1758:
        /*2818*/ 	.word	index@(_ZN2at6native29vectorized_elementwise_kernelILi8ENS0_13BUnaryFunctorIN3c108BFloat16ES4_S4_ZZZNS0_16fmod_kernel_cudaERNS_18TensorIteratorBaseEENKUlvE0_clEvENKUlvE2_clEvEUlS4_S4_E_EESt5arrayIPcLm2EEEEviT0_T1_)
        /*281c*/ 	.word	0x00000000


	//----- nvinfo : EIATTR_REGCOUNT
	.align		4
.L_1759:
        /*2820*/ 	.byte	0x04, 0x2f
        /*2822*/ 	.short	(.L_1761 - .L_1760)
	.align		4
.L_1760:
        /*2824*/ 	.word	index@(_ZN2at6native29vectorized_elementwise_kernelILi4ENS0_13BUnaryFunctorIN3c108BFloat16ES4_S4_ZZZNS0_16fmod_kernel_cudaERNS_18TensorIteratorBaseEENKUlvE0_clEvENKUlvE2_clEvEUlS4_S4_E_EESt5arrayIPcLm2EEEEviT0_T1_)
        /*2828*/ 	.word	0x00000020


	//----- nvinfo : EIATTR_FRAME_SIZE
	.align		4
.L_1761:
        /*282c*/ 	.byte	0x04, 0x11
        /*282e*/ 	.short	(.L_1763 - .L_1762)
	.align		4
.L_1762:
        /*2830*/ 	.word	index@(_ZN2at6native29vectorized_elementwise_kernelILi4ENS0_13BUnaryFunctorIN3c108BFloat16ES4_S4_ZZZNS0_16fmod_kernel_cudaERNS_18TensorIteratorBaseEENKUlvE0_clEvENKUlvE2_clEvEUlS4_S4_E_EESt5arrayIPcLm2EEEEviT0_T1_)
        /*2834*/ 	.word	0x00000000


	//----- nvinfo : EIATTR_REGCOUNT
	.align		4
.L_1763:
        /*2838*/ 	.byte	0x04, 0x2f
        /*283a*/ 	.short	(.L_1765 - .L_1764)
	.align		4
.L_1764:
        /*283c*/ 	.word	index@(_ZN2at6native29vectorized_elementwise_kernelILi2ENS0_13BUnaryFunctorIN3c108BFloat16ES4_S4_ZZZNS0_16fmod_kernel_cudaERNS_18TensorIteratorBaseEENKUlvE0_clEvENKUlvE2_clEvEUlS4_S4_E_EESt5arrayIPcLm2EEEEviT0_T1_)
        /*2840*/ 	.word	0x00000020


	//----- nvinfo : EIATTR_FRAME_SIZE
	.align		4
.L_1765:
        /*2844*/ 	.byte	0x04, 0x11
        /*2846*/ 	.short	(.L_1767 - .L_1766)
	.align		4
.L_1766:
        /*2848*/ 	.word	index@(_ZN2at6native29vectorized_elementwise_kernelILi2ENS0_13BUnaryFunctorIN3c108BFloat16ES4_S4_ZZZNS0_16fmod_kernel_cudaERNS_18TensorIteratorBaseEENKUlvE0_clEvENKUlvE2_clEvEUlS4_S4_E_EESt5arrayIPcLm2EEEEviT0_T1_)
        /*284c*/ 	.word	0x00000000


	//----- nvinfo : EIATTR_REGCOUNT
	.align		4
.L_1767:
        /*2850*/ 	.byte	0x04, 0x2f
        /*2852*/ 	.short	(.L_1769 - .L_1768)
	.align		4
.L_1768:
        /*2854*/ 	.word	index@(_ZN2at6native27unrolled_elementwise_kernelINS0_13BUnaryFunctorIN3c108BFloat16ES4_S4_ZZZNS0_16fmod_kernel_cudaERNS_18TensorIteratorBaseEENKUlvE0_clEvENKUlvE2_clEvEUlS4_S4_E_EESt5arrayIPcLm2EELi4E23TrivialOffsetCalculatorILi1EjESF_NS0_6memory15LoadWithoutCastENSG_16StoreWithoutCastEEEviT_T0_T2_T3_T4_T5_)
        /*2858*/ 	.word	0x00000016


	//----- nvinfo : EIATTR_FRAME_SIZE
	.align		4
.L_1769:
        /*285c*/ 	.byte	0x04, 0x11
        /*285e*/ 	.short	(.L_1771 - .L_1770)
	.align		4
.L_1770:
        /*2860*/ 	.word	index@(_ZN2at6native27unrolled_elementwise_kernelINS0_13BUnaryFunctorIN3c108BFloat16ES4_S4_ZZZNS0_16fmod_kernel_cudaERNS_18TensorIteratorBaseEENKUlvE0_clEvENKUlvE2_clEvEUlS4_S4_E_EESt5arrayIPcLm2EELi4E23TrivialOffsetCalculatorILi1EjESF_NS0_6memory15LoadWithoutCastENSG_16StoreWithoutCastEEEviT_T0_T2_T3_T4_T5_)
        /*2864*/ 	.word	0x00000000


	//----- nvinfo : EIATTR_REGCOUNT
	.align		4
.L_1771:
        /*2868*/ 	.byte	0x04, 0x2f
        /*286a*/ 	.short	(.L_1773 - .L_1772)
	.align		4
.L_1772:
        /*286c*/ 	.word	index@(_ZN2at6native18elementwise_kernelILi128ELi4EZNS0_22gpu_kernel_impl_nocastINS0_13BUnaryFunctorIN3c108BFloat16ES5_S5_ZZZNS0_16fmod_kernel_cudaERNS_18TensorIteratorBaseEENKUlvE0_clEvENKUlvE2_clEvEUlS5_S5_E_EEEEvS7_RKT_EUliE_EEviT1_)
        /*2870*/ 	.word	0x00000014


	//----- nvinfo : EIATTR_FRAME_SIZE
	.align		4
.L_1773:
        /*2874*/ 	.byte	0x04, 0x11
        /*2876*/ 	.short	(.L_1775 - .L_1774)
	.align		4
.L_1774:
        /*2878*/ 	.word	index@(_ZN2at6native18elementwise_kernelILi128ELi4EZNS0_22gpu_kernel_impl_nocastINS0_13BUnaryFunctorIN3c108BFloat16ES5_S5_ZZZNS0_16fmod_kernel_cudaERNS_18TensorIteratorBaseEENKUlvE0_clEvENKUlvE2_clEvEUlS5_S5_E_EEEEvS7_RKT_EUliE_EEviT1_)
        /*287c*/ 	.word	0x00000000


	//----- nvinfo : EIATTR_REGCOUNT
	.align		4
.L_1775:
        /*2880*/ 	.byte	0x04, 0x2f
        /*2882*/ 	.short	(.L_1777 - .L_1776)
	.align		4
.L_1776:
        /*2884*/ 	.word	index@(_ZN2at6native27unrolled_elementwise_kernelINS0_13BUnaryFunctorIN3c108BFloat16ES4_S4_ZZZNS0_16fmod_kernel_cudaERNS_18TensorIteratorBaseEENKUlvE0_clEvENKUlvE2_clEvEUlS4_S4_E_EESt5arrayIPcLm2EELi4E23TrivialOffsetCalculatorILi1EjESF_NS0_6memory12LoadWithCastILi1EEENSG_13StoreWithCastILi1EEEEEviT_T0_T2_T3_T4_T5_)
        /*2888*/ 	.word	0x0000001c


	//----- nvinfo : EIATTR_FRAME_SIZE
	.align		4
.L_1777:
        /*288c*/ 	.byte	0x04, 0x11
        /*288e*/ 	.short	(.L_1779 - .L_1778)
	.align		4
.L_1778:
        /*2890*/ 	.word	index@(_ZN2at6native27unrolled_elementwise_kernelINS0_13BUnaryFunctorIN3c108BFloat16ES4_S4_ZZZNS0_16fmod_kernel_cudaERNS_18TensorIteratorBaseEENKUlvE0_clEvENKUlvE2_clEvEUlS4_S4_E_EESt5arrayIPcLm2EELi4E23TrivialOffsetCalculatorILi1EjESF_NS0_6memory12LoadWithCastILi1EEENSG_13StoreWithCastILi1EEEEEviT_T0_T2_T3_T4_T5_)
        /*2894*/ 	.word	0x00000000


	//----- nvinfo : EIATTR_REGCOUNT
	.align		4
.L_1779:
        /*2898*/ 	.byte	0x04, 0x2f
        /*289a*/ 	.short	(.L_1781 - .L_1780)
	.align		4
.L_1780:
        /*289c*/ 	.word	index@(_ZN2at6native18elementwise_kernelILi128ELi4EZNS0_15gpu_kernel_implINS0_13BUnaryFunctorIN3c108BFloat16ES5_S5_ZZZNS0_16fmod_kernel_cudaERNS_18TensorIteratorBaseEENKUlvE0_clEvENKUlvE2_clEvEUlS5_S5_E_EEEEvS7_RKT_EUliE_EEviT1_)
        /*28a0*/ 	.word	0x00000018


	//----- nvinfo : EIATTR_FRAME_SIZE
	.align		4
.L_1781:
        /*28a4*/ 	.byte	0x04, 0x11
        /*28a6*/ 	.short	(.L_1783 - .L_1782)
	.align		4
.L_1782:
        /*28a8*/ 	.word	index@(_ZN2at6native18elementwise_kernelILi128ELi4EZNS0_15gpu_kernel_implINS0_13BUnaryFunctorIN3c108BFloat16ES5_S5_ZZZNS0_16fmod_kernel_cudaERNS_18TensorIteratorBaseEENKUlvE0_clEvENKUlvE2_clEvEUlS5_S5_E_EEEEvS7_RKT_EUliE_EEviT1_)
        /*28ac*/ 	.word	0x00000000


	//----- nvinfo : EIATTR_REGCOUNT
	.align		4
.L_1783:
        /*28b0*/ 	.byte	0x04, 0x2f
        /*28b2*/ 	.short	(.L_1785 - .L_1784)
	.align		4
.L_1784:
        /*28b4*/ 	.word	index@(_ZN2at6native29vectorized_elementwise_kernelILi8ENS0_13BinaryFunctorIN3c108BFloat16ES4_S4_ZZZNS0_16fmod_kernel_cudaERNS_18TensorIteratorBaseEENKUlvE0_clEvENKUlvE2_clEvEUlS4_S4_E_EESt5arrayIPcLm3EEEEviT0_T1_)
        /*28b8*/ 	.word	0x00000020


	//----- nvinfo : EIATTR_FRAME_SIZE
	.align		4
.L_1785:
        /*28bc*/ 	.byte	0x04, 0x11
        /*28be*/ 	.short	(.L_1787 - .L_1786)
	.align		4
.L_1786:
        /*28c0*/ 	.word	index@(_ZN2at6native29vectorized_elementwise_kernelILi8ENS0_13BinaryFunctorIN3c108BFloat16ES4_S4_ZZZNS0_16fmod_kernel_cudaERNS_18TensorIteratorBaseEENKUlvE0_clEvENKUlvE2_clEvEUlS4_S4_E_EESt5arrayIPcLm3EEEEviT0_T1_)
        /*28c4*/ 	.word	0x00000000


	//----- nvinfo : EIATTR_REGCOUNT
	.align		4
.L_1787:
        /*28c8*/ 	.byte	0x04, 0x2f
        /*28ca*/ 	.short	(.L_1789 - .L_1788)
	.align		4
.L_1788:
        /*28cc*/ 	.word	index@(_ZN2at6native29vectorized_elementwise_kernelILi4ENS0_13BinaryFunctorIN3c108BFloat16ES4_S4_ZZZNS0_16fmod_kernel_cudaERNS_18TensorIteratorBaseEENKUlvE0_clEvENKUlvE2_clEvEUlS4_S4_E_EESt5arrayIPcLm3EEEEviT0_T1_)
        /*28d0*/ 	.word	0x00000020


	//----- nvinfo : EIATTR_FRAME_SIZE
	.align		4
.L_1789:
        /*28d4*/ 	.byte	0x04, 0x11
        /*28d6*/ 	.short	(.L_1791 - .L_1790)
	.align		4
.L_1790:
        /*28d8*/ 	.word	index@(_ZN2at6native29vectorized_elementwise_kernelILi4ENS0_13BinaryFunctorIN3c108BFloat16ES4_S4_ZZZNS0_16fmod_kernel_cudaERNS_18TensorIteratorBaseEENKUlvE0_clEvENKUlvE2_clEvEUlS4_S4_E_EESt5arrayIPcLm3EEEEviT0_T1_)
        /*28dc*/ 	.word	0x00000000


	//----- nvinfo : EIATTR_REGCOUNT
	.align		4
.L_1791:
        /*28e0*/ 	.byte	0x04, 0x2f
        /*28e2*/ 	.short	(.L_1793 - .L_1792)
	.align		4
.L_1792:
        /*28e4*/ 	.word	index@(_ZN2at6native29vectorized_elementwise_kernelILi2ENS0_13BinaryFunctorIN3c108BFloat16ES4_S4_ZZZNS0_16fmod_kernel_cudaERNS_18TensorIteratorBaseEENKUlvE0_clEvENKUlvE2_clEvEUlS4_S4_E_EESt5arrayIPcLm3EEEEviT0_T1_)
        /*28e8*/ 	.word	0x00000020


	//----- nvinfo : EIATTR_FRAME_SIZE
	.align		4
.L_1793:
        /*28ec*/ 	.byte	0x04, 0x11
        /*28ee*/ 	.short	(.L_1795 - .L_1794)
	.align		4
.L_1794:
        /*28f0*/ 	.word	index@(_ZN2at6native29vectorized_elementwise_kernelILi2ENS0_13BinaryFunctorIN3c108BFloat16ES4_S4_ZZZNS0_16fmod_kernel_cudaERNS_18TensorIteratorBaseEENKUlvE0_clEvENKUlvE2_clEvEUlS4_S4_E_EESt5arrayIPcLm3EEEEviT0_T1_)
        /*28f4*/ 	.word	0x00000000


	//----- nvinfo : EIATTR_REGCOUNT
	.align		4
.L_1795:
        /*28f8*/ 	.byte	0x04, 0x2f
        /*28fa*/ 	.short	(.L_1797 - .L_1796)
	.align		4
.L_1796:
        /*28fc*/ 	.word	index@(_ZN2at6native27unrolled_elementwise_kernelINS0_13BinaryFunctorIN3c108BFloat16ES4_S4_ZZZNS0_16fmod_kernel_cudaERNS_18TensorIteratorBaseEENKUlvE0_clEvENKUlvE2_clEvEUlS4_S4_E_EESt5arrayIPcLm3EELi4E23TrivialOffsetCalculatorILi2EjESE_ILi1EjENS0_6memory15LoadWithoutCastENSH_16StoreWithoutCastEEEviT_T0_T2_T3_T4_T5_)
        /*2900*/ 	.word	0x0000001e


	//----- nvinfo : EIATTR_FRAME_SIZE
	.align		4
.L_1797:
        /*2904*/ 	.byte	0x04, 0x11
        /*2906*/ 	.short	(.L_1799 - .L_1798)
	.align		4
.L_1798:
        /*2908*/ 	.word	index@(_ZN2at6native27unrolled_elementwise_kernelINS0_13BinaryFunctorIN3c108BFloat16ES4_S4_ZZZNS0_16fmod_kernel_cudaERNS_18TensorIteratorBaseEENKUlvE0_clEvENKUlvE2_clEvEUlS4_S4_E_EESt5arrayIPcLm3EELi4E23TrivialOffsetCalculatorILi2EjESE_ILi1EjENS0_6memory15LoadWithoutCastENSH_16StoreWithoutCastEEEviT_T0_T2_T3_T4_T5_)
        /*290c*/ 	.word	0x00000000


	//----- nvinfo : EIATTR_REGCOUNT
	.align		4
.L_1799:
        /*2910*/ 	.byte	0x04, 0x2f
        /*2912*/ 	.short	(.L_1801 - .L_1800)
	.align		4
.L_1800:
        /*2914*/ 	.word	index@(_ZN2at6native18elementwise_kernelILi128ELi4EZNS0_22gpu_kernel_impl_nocastINS0_13BinaryFunctorIN3c108BFloat16ES5_S5_ZZZNS0_16fmod_kernel_cudaERNS_18TensorIteratorBaseEENKUlvE0_clEvENKUlvE2_clEvEUlS5_S5_E_EEEEvS7_RKT_EUliE_EEviT1_)
        /*2918*/ 	.word	0x00000014


	//----- nvinfo : EIATTR_FRAME_SIZE
	.align		4
.L_1801:
        /*291c*/ 	.byte	0x04, 0x11
        /*291e*/ 	.short	(.L_1803 - .L_1802)
	.align		4
.L_1802:
        /*2920*/ 	.word	index@(_ZN2at6native18elementwise_kernelILi128ELi4EZNS0_22gpu_kernel_impl_nocastINS0_13BinaryFunctorIN3c108BFloat16ES5_S5_ZZZNS0_16fmod_kernel_cudaERNS_18TensorIteratorBaseEENKUlvE0_clEvENKUlvE2_clEvEUlS5_S5_E_EEEEvS7_RKT_EUliE_EEviT1_)
        /*2924*/ 	.word	0x00000000


	//----- nvinfo : EIATTR_REGCOUNT
	.align		4
.L_1803:
        /*2928*/ 	.byte	0x04, 0x2f
        /*292a*/ 	.short	(.L_1805 - .L_1804)
	.align		4
.L_1804:
        /*292c*/ 	.word	index@(_ZN2at6native27unrolled_elementwise_kernelINS0_13BinaryFunctorIN3c108BFloat16ES4_S4_ZZZNS0_16fmod_kernel_cudaERNS_18TensorIteratorBaseEENKUlvE0_clEvENKUlvE2_clEvEUlS4_S4_E_EESt5arrayIPcLm3EELi4E23TrivialOffsetCalculatorILi2EjESE_ILi1EjENS0_6memory12LoadWithCastILi2EEENSH_13StoreWithCastILi1EEEEEviT_T0_T2_T3_T4_T5_)
        /*2930*/ 	.word	0x0000001e


	//----- nvinfo : EIATTR_FRAME_SIZE
	.align		4
.L_1805:
        /*2934*/ 	.byte	0x04, 0x11
        /*2936*/ 	.short	(.L_1807 - .L_1806)
	.align		4
.L_1806:
        /*2938*/ 	.word	index@(_ZN2at6native27unrolled_elementwise_kernelINS0_13BinaryFunctorIN3c108BFloat16ES4_S4_ZZZNS0_16fmod_kernel_cudaERNS_18TensorIteratorBaseEENKUlvE0_clEvENKUlvE2_clEvEUlS4_S4_E_EESt5arrayIPcLm3EELi4E23TrivialOffsetCalculatorILi2EjESE_ILi1EjENS0_6memory12LoadWithCastILi2EEENSH_13StoreWithCastILi1EEEEEviT_T0_T2_T3_T4_T5_)
        /*293c*/ 	.word	0x00000000


	//----- nvinfo : EIATTR_REGCOUNT
	.align		4
.L_1807:
        /*2940*/ 	.byte	0x04, 0x2f
        /*2942*/ 	.short	(.L_1809 - .L_1808)
	.align		4
.L_1808:
        /*2944*/ 	.word	index@(_ZN2at6native18elementwise_kernelILi128ELi4EZNS0_15gpu_kernel_implINS0_13BinaryFunctorIN3c108BFloat16ES5_S5_ZZZNS0_16fmod_kernel_cudaERNS_18TensorIteratorBaseEENKUlvE0_clEvENKUlvE2_clEvEUlS5_S5_E_EEEEvS7_RKT_EUliE_EEviT1_)
        /*2948*/ 	.word	0x00000018


	//----- nvinfo : EIATTR_FRAME_SIZE
	.align		4
.L_1809:
        /*294c*/ 	.byte	0x04, 0x11
        /*294e*/ 	.short	(.L_1811 - .L_1810)
	.align		4
.L_1810:
        /*2950*/ 	.word	index@(_ZN2at6native18elementwise_kernelILi128ELi4EZNS0_15gpu_kernel_implINS0_13BinaryFunctorIN3c108BFloat16ES5_S5_ZZZNS0_16fmod_kernel_cudaERNS_18TensorIteratorBaseEENKUlvE0_clEvENKUlvE2_clEvEUlS5_S5_E_EEEEvS7_RKT_EUliE_EEviT1_)
        /*2954*/ 	.word	0x00000000


	//----- nvinfo : EIATTR_MIN_STACK_SIZE
	.align		4
.L_1811:
        /*2958*/ 	.byte	0x04, 0x12
        /*295a*/ 	.short	(.L_1813 - .L_1812)
	.align		4
.L_1812:
        /*295c*/ 	.word	index@(_ZN2at6native18elementwise_kernelILi128ELi4EZNS0_15gpu_kernel_implINS0_13BinaryFunctorIN3c108BFloat16ES5_S5_ZZZNS0_16fmod_kernel_cudaERNS_18TensorIteratorBaseEENKUlvE0_clEvENKUlvE2_clEvEUlS5_S5_E_EEEEvS7_RKT_EUliE_EEviT1_)
        /*2960*/ 	.word	0x00000000


	//----- nvinfo : EIATTR_MIN_STACK_SIZE
	.align		4
.L_1813:
        /*2964*/ 	.byte	0x04, 0x12
        /*2966*/ 	.short	(.L_1815 - .L_1814)
	.align		4
.L_1814:
        /*2968*/ 	.word	index@(_ZN2at6native27unrolled_elementwise_kernelINS0_13BinaryFunctorIN3c108BFloat16ES4_S4_ZZZNS0_16fmod_kernel_cudaERNS_18TensorIteratorBaseEENKUlvE0_clEvENKUlvE2_clEvEUlS4_S4_E_EESt5arrayIPcLm3EELi4E23TrivialOffsetCalculatorILi2EjESE_ILi1EjENS0_6memory12LoadWithCastILi2EEENSH_13StoreWithCastILi1EEEEEviT_T0_T2_T3_T4_T5_)
        /*296c*/ 	.word	0x00000000


	//----- nvinfo : EIATTR_MIN_STACK_SIZE
	.align		4
.L_1815:
        /*2970*/ 	.byte	0x04, 0x12
        /*2972*/ 	.short	(.L_1817 - .L_1816)
	.align		4
.L_1816:
        /*2974*/ 	.word	index@(_ZN2at6native18elementwise_kernelILi128ELi4EZNS0_22gpu_kernel_impl_nocastINS0_13BinaryFunctorIN3c108BFloat16ES5_S5_ZZZNS0_16fmod_kernel_cudaERNS_18TensorIteratorBaseEENKUlvE0_clEvENKUlvE2_clEvEUlS5_S5_E_EEEEvS7_RKT_EUliE_EEviT1_)
        /*2978*/ 	.word	0x00000000


	//----- nvinfo : EIATTR_MIN_STACK_SIZE
	.align		4
.L_1817:
        /*297c*/ 	.byte	0x04, 0x12
        /*297e*/ 	.short	(.L_1819 - .L_1818)
	.align		4
.L_1818:
        /*2980*/ 	.word	index@(_ZN2at6native27unrolled_elementwise_kernelINS0_13BinaryFunctorIN3c108BFloat16ES4_S4_ZZZNS0_16fmod_kernel_cudaERNS_18TensorIteratorBaseEENKUlvE0_clEvENKUlvE2_clEvEUlS4_S4_E_EESt5arrayIPcLm3EELi4E23TrivialOffsetCalculatorILi2EjESE_ILi1EjENS0_6memory15LoadWithoutCastENSH_16StoreWithoutCastEEEviT_T0_T2_T3_T4_T5_)
        /*2984*/ 	.word	0x00000000


	//----- nvinfo : EIATTR_MIN_STACK_SIZE
	.align		4
.L_1819:
        /*2988*/ 	.byte	0x04, 0x12
        /*298a*/ 	.short	(.L_1821 - .L_1820)
	.align		4
.L_1820:
        /*298c*/ 	.word	index@(_ZN2at6native29vectorized_elementwise_kernelILi2ENS0_13BinaryFunctorIN3c108BFloat16ES4_S4_ZZZNS0_16fmod_kernel_cudaERNS_18TensorIteratorBaseEENKUlvE0_clEvENKUlvE2_clEvEUlS4_S4_E_EESt5arrayIPcLm3EEEEviT0_T1_)
        /*2990*/ 	.word	0x00000000


	//----- nvinfo : EIATTR_MIN_STACK_SIZE
	.align		4
.L_1821:
        /*2994*/ 	.byte	0x04, 0x12
        /*2996*/ 	.short	(.L_1823 - .L_1822)
	.align		4
.L_1822:
        /*2998*/ 	.word	index@(_ZN2at6native29vectorized_elementwise_kernelILi4ENS0_13BinaryFunctorIN3c108BFloat16ES4_S4_ZZZNS0_16fmod_kernel_cudaERNS_18TensorIteratorBaseEENKUlvE0_clEvENKUlvE2_clEvEUlS4_S4_E_EESt5arrayIPcLm3EEEEviT0_T1_)
        /*299c*/ 	.word	0x00000000


	//----- nvinfo : EIATTR_MIN_STACK_SIZE
	.align		4
.L_1823:
        /*29a0*/ 	.byte	0x04, 0x12
        /*29a2*/ 	.short	(.L_1825 - .L_1824)
	.align		4
.L_1824:
        /*29a4*/ 	.word	index@(_ZN2at6native29vectorized_elementwise_kernelILi8ENS0_13BinaryFunctorIN3c108BFloat16ES4_S4_ZZZNS0_16fmod_kernel_cudaERNS_18TensorIteratorBaseEENKUlvE0_clEvENKUlvE2_clEvEUlS4_S4_E_EESt5arrayIPcLm3EEEEviT0_T1_)
        /*29a8*/ 	.word	0x00000000


	//----- nvinfo : EIATTR_MIN_STACK_SIZE
	.align		4
.L_1825:
        /*29ac*/ 	.byte	0x04, 0x12
        /*29ae*/ 	.short	(.L_1827 - .L_1826)
	.align		4
.L_1826:
        /*29b0*/ 	.word	index@(_ZN2at6native18elementwise_kernelILi128ELi4EZNS0_15gpu_kernel_implINS0_13BUnaryFunctorIN3c108BFloat16ES5_S5_ZZZNS0_16fmod_kernel_cudaERNS_18TensorIteratorBaseEENKUlvE0_clEvENKUlvE2_clEvEUlS5_S5_E_EEEEvS7_RKT_EUliE_EEviT1_)
        /*29b4*/ 	.word	0x00000000


	//----- nvinfo : EIATTR_MIN_STACK_SIZE
	.align		4
.L_1827:
        /*29b8*/ 	.byte	0x04, 0x12
        /*29ba*/ 	.short	(.L_1829 - .L_1828)
	.align		4
.L_1828:
        /*29bc*/ 	.word	index@(_ZN2at6native27unrolled_elementwise_kernelINS0_13BUnaryFunctorIN3c108BFloat16ES4_S4_ZZZNS0_16fmod_kernel_cudaERNS_18TensorIteratorBaseEENKUlvE0_clEvENKUlvE2_clEvEUlS4_S4_E_EESt5arrayIPcLm2EELi4E23TrivialOffsetCalculatorILi1EjESF_NS0_6memory12LoadWithCastILi1EEENSG_13StoreWithCastILi1EEEEEviT_T0_T2_T3_T4_T5_)
        /*29c0*/ 	.word	0x00000000


	//----- nvinfo : EIATTR_MIN_STACK_SIZE
	.align		4
.L_1829:
        /*29c4*/ 	.byte	0x04, 0x12
        /*29c6*/ 	.short	(.L_1831 - .L_1830)
	.align		4
.L_1830:
        /*29c8*/ 	.word	index@(_ZN2at6native18elementwise_kernelILi128ELi4EZNS0_22gpu_kernel_impl_nocastINS0_13BUnaryFunctorIN3c108BFloat16ES5_S5_ZZZNS0_16fmod_kernel_cudaERNS_18TensorIteratorBaseEENKUlvE0_clEvENKUlvE2_clEvEUlS5_S5_E_EEEEvS7_RKT_EUliE_EEviT1_)
        /*29cc*/ 	.word	0x00000000


	//----- nvinfo : EIATTR_MIN_STACK_SIZE
	.align		4
.L_1831:
        /*29d0*/ 	.byte	0x04, 0x12
        /*29d2*/ 	.short	(.L_1833 - .L_1832)
	.align		4
.L_1832:
        /*29d4*/ 	.word	index@(_ZN2at6native27unrolled_elementwise_kernelINS0_13BUnaryFunctorIN3c108BFloat16ES4_S4_ZZZNS0_16fmod_kernel_cudaERNS_18TensorIteratorBaseEENKUlvE0_clEvENKUlvE2_clEvEUlS4_S4_E_EESt5arrayIPcLm2EELi4E23TrivialOffsetCalculatorILi1EjESF_NS0_6memory15LoadWithoutCastENSG_16StoreWithoutCastEEEviT_T0_T2_T3_T4_T5_)
        /*29d8*/ 	.word	0x00000000


	//----- nvinfo : EIATTR_MIN_STACK_SIZE
	.align		4
.L_1833:
        /*29dc*/ 	.byte	0x04, 0x12
        /*29de*/ 	.short	(.L_1835 - .L_1834)
	.align		4
.L_1834:
        /*29e0*/ 	.word	index@(_ZN2at6native29vectorized_elementwise_kernelILi2ENS0_13BUnaryFunctorIN3c108BFloat16ES4_S4_ZZZNS0_16fmod_kernel_cudaERNS_18TensorIteratorBaseEENKUlvE0_clEvENKUlvE2_clEvEUlS4_S4_E_EESt5arrayIPcLm2EEEEviT0_T1_)
        /*29e4*/ 	.word	0x00000000


	//----- nvinfo : EIATTR_MIN_STACK_SIZE
	.align		4
.L_1835:
        /*29e8*/ 	.byte	0x04, 0x12
        /*29ea*/ 	.short	(.L_1837 - .L_1836)
	.align		4
.L_1836:
        /*29ec*/ 	.word	index@(_ZN2at6native29vectorized_elementwise_kernelILi4ENS0_13BUnaryFunctorIN3c108BFloat16ES4_S4_ZZZNS0_16fmod_kernel_cudaERNS_18TensorIteratorBaseEENKUlvE0_clEvENKUlvE2_clEvEUlS4_S4_E_EESt5arrayIPcLm2EEEEviT0_T1_)
        /*29f0*/ 	.word	0x00000000


	//----- nvinfo : EIATTR_MIN_STACK_SIZE
	.align		4
.L_1837:
        /*29f4*/ 	.byte	0x04, 0x12
        /*29f6*/ 	.short	(.L_1839 - .L_1838)
	.align		4
.L_1838:
        /*29f8*/ 	.word	index@(_ZN2at6native29vectorized_elementwise_kernelILi8ENS0_13BUnaryFunctorIN3c108BFloat16ES4_S4_ZZZNS0_16fmod_kernel_cudaERNS_18TensorIteratorBaseEENKUlvE0_clEvENKUlvE2_clEvEUlS4_S4_E_EESt5arrayIPcLm2EEEEviT0_T1_)
        /*29fc*/ 	.word	0x00000000


	//----- nvinfo : EIATTR_MIN_STACK_SIZE
	.align		4
.L_1839:
        /*2a00*/ 	.byte	0x04, 0x12
        /*2a02*/ 	.short	(.L_1841 - .L_1840)
	.align		4
.L_1840:
        /*2a04*/ 	.word	index@(_ZN2at6native18elementwise_kernelILi128ELi4EZNS0_15gpu_kernel_implINS0_13AUnaryFunctorIN3c108BFloat16ES5_S5_ZZZNS0_16fmod_kernel_cudaERNS_18TensorIteratorBaseEENKUlvE0_clEvENKUlvE2_clEvEUlS5_S5_E_EEEEvS7_RKT_EUliE_EEviT1_)
        /*2a08*/ 	.word	0x00000000


	//----- nvinfo : EIATTR_MIN_STACK_SIZE
	.align		4
.L_1841:
        /*2a0c*/ 	.byte	0x04, 0x12
        /*2a0e*/ 	.short	(.L_1843 - .L_1842)
	.align		4
.L_1842:
        /*2a10*/ 	.word	index@(_ZN2at6native27unrolled_elementwise_kernelINS0_13AUnaryFunctorIN3c108BFloat16ES4_S4_ZZZNS0_16fmod_kernel_cudaERNS_18TensorIteratorBaseEENKUlvE0_clEvENKUlvE2_clEvEUlS4_S4_E_EESt5arrayIPcLm2EELi4E23TrivialOffsetCalculatorILi1EjESF_NS0_6memory12LoadWithCastILi1EEENSG_13StoreWithCastILi1EEEEEviT_T0_T2_T3_T4_T5_)
        /*2a14*/ 	.word	0x00000000


	//----- nvinfo : EIATTR_MIN_STACK_SIZE
	.align		4
.L_1843:
        /*2a18*/ 	.byte	0x04, 0x12
        /*2a1a*/ 	.short	(.L_1845 - .L_1844)
	.align		4
.L_1844:
        /*2a1c*/ 	.word	index@(_ZN2at6native18elementwise_kernelILi128ELi4EZNS0_22gpu_kernel_impl_nocastINS0_13AUnaryFunctorIN3c108BFloat16ES5_S5_ZZZNS0_16fmod_kernel_cudaERNS_18TensorIteratorBaseEENKUlvE0_clEvENKUlvE2_clEvEUlS5_S5_E_EEEEvS7_RKT_EUliE_EEviT1_)
        /*2a20*/ 	.word	0x00000000


	//----- nvinfo : EIATTR_MIN_STACK_SIZE
	.align		4
.L_1845:
        /*2a24*/ 	.byte	0x04, 0x12
        /*2a26*/ 	.short	(.L_1847 - .L_1846)
	.align		4
.L_1846:
        /*2a28*/ 	.word	index@(_ZN2at6native27unrolled_elementwise_kernelINS0_13AUnaryFunctorIN3c108BFloat16ES4_S4_ZZZNS0_16fmod_kernel_cudaERNS_18TensorIteratorBaseEENKUlvE0_clEvENKUlvE2_clEvEUlS4_S4_E_EESt5arrayIPcLm2EELi4E23TrivialOffsetCalculatorILi1EjESF_NS0_6memory15LoadWithoutCastENSG_16StoreWithoutCastEEEviT_T0_T2_T3_T4_T5_)
        /*2a2c*/ 	.word	0x00000000


	//----- nvinfo : EIATTR_MIN_STACK_SIZE
	.align		4
.L_1847:
        /*2a30*/ 	.byte	0x04, 0x12
        /*2a32*/ 	.short	(.L_1849 - .L_1848)
	.align		4
.L_1848:
        /*2a34*/ 	.word	index@(_ZN2at6native29vectorized_elementwise_kernelILi2ENS0_13AUnaryFunctorIN3c108BFloat16ES4_S4_ZZZNS0_16fmod_kernel_cudaERNS_18TensorIteratorBaseEENKUlvE0_clEvENKUlvE2_clEvEUlS4_S4_E_EESt5arrayIPcLm2EEEEviT0_T1_)
        /*2a38*/ 	.word	0x00000000


	//----- nvinfo : EIATTR_MIN_STACK_SIZE
	.align		4
.L_1849:
        /*2a3c*/ 	.byte	0x04, 0x12
        /*2a3e*/ 	.short	(.L_1851 - .L_1850)
	.align		4
.L_1850:
        /*2a40*/ 	.word	index@(_ZN2at6native29vectorized_elementwise_kernelILi4ENS0_13AUnaryFunctorIN3c108BFloat16ES4_S4_ZZZNS0_16fmod_kernel_cudaERNS_18TensorIteratorBaseEENKUlvE0_clEvENKUlvE2_clEvEUlS4_S4_E_EESt5arrayIPcLm2EEEEviT0_T1_)
        /*2a44*/ 	.word	0x00000000


	//----- nvinfo : EIATTR_MIN_STACK_SIZE
	.align		4
.L_1851:
        /*2a48*/ 	.byte	0x04, 0x12
        /*2a4a*/ 	.short	(.L_1853 - .L_1852)
	.align		4
.L_1852:
        /*2a4c*/ 	.word	index@(_ZN2at6native29vectorized_elementwise_kernelILi8ENS0_13AUnaryFunctorIN3c108BFloat16ES4_S4_ZZZNS0_16fmod_kernel_cudaERNS_18TensorIteratorBaseEENKUlvE0_clEvENKUlvE2_clEvEUlS4_S4_E_EESt5arrayIPcLm2EEEEviT0_T1_)
        /*2a50*/ 	.word	0x00000000


	//----- nvinfo : EIATTR_MIN_STACK_SIZE
	.align		4
.L_1853:
        /*2a54*/ 	.byte	0x04, 0x12
        /*2a56*/ 	.short	(.L_1855 - .L_1854)
	.align		4
.L_1854:
        /*2a58*/ 	.word	index@(_ZN2at6native18elementwise_kernelILi128ELi4EZNS0_15gpu_kernel_implINS0_13BinaryFunctorIN3c104HalfES5_S5_ZZZNS0_16fmod_kernel_cudaERNS_18TensorIteratorBaseEENKUlvE0_clEvENKUlvE1_clEvEUlS5_S5_E_EEEEvS7_RKT_EUliE_EEviT1_)
        /*2a5c*/ 	.word	0x00000000


	//----- nvinfo : EIATTR_MIN_STACK_SIZE
	.align		4
.L_1855:
        /*2a60*/ 	.byte	0x04, 0x12
        /*2a62*/ 	.short	(.L_1857 - .L_1856)
	.align		4
.L_1856:
        /*2a64*/ 	.word	index@(_ZN2at6native27unrolled_elementwise_kernelINS0_13BinaryFunctorIN3c104HalfES4_S4_ZZZNS0_16fmod_kernel_cudaERNS_18TensorIteratorBaseEENKUlvE0_clEvENKUlvE1_clEvEUlS4_S4_E_EESt5arrayIPcLm3EELi4E23TrivialOffsetCalculatorILi2EjESE_ILi1EjENS0_6memory12LoadWithCastILi2EEENSH_13StoreWithCastILi1EEEEEviT_T0_T2_T3_T4_T5_)
        /*2a68*/ 	.word	0x00000000


	//----- nvinfo : EIATTR_MIN_STACK_SIZE
	.align		4
.L_1857:
        /*2a6c*/ 	.byte	0x04, 0x12
        /*2a6e*/ 	.short	(.L_1859 - .L_1858)
	.align		4
.L_1858:
        /*2a70*/ 	.word	index@(_ZN2at6native18elementwise_kernelILi128ELi4EZNS0_22gpu_kernel_impl_nocastINS0_13BinaryFunctorIN3c104HalfES5_S5_ZZZNS0_16fmod_kernel_cudaERNS_18TensorIteratorBaseEENKUlvE0_clEvENKUlvE1_clEvEUlS5_S5_E_EEEEvS7_RKT_EUliE_EEviT1_)
        /*2a74*/ 	.word	0x00000000


	//----- nvinfo : EIATTR_MIN_STACK_SIZE
	.align		4
.L_1859:
        /*2a78*/ 	.byte	0x04, 0x12
        /*2a7a*/ 	.short	(.L_1861 - .L_1860)
	.align		4
.L_1860:
        /*2a7c*/ 	.word	index@(_ZN2at6native27unrolled_elementwise_kernelINS0_13BinaryFunctorIN3c104HalfES4_S4_ZZZNS0_16fmod_kernel_cudaERNS_18TensorIteratorBaseEENKUlvE0_clEvENKUlvE1_clEvEUlS4_S4_E_EESt5arrayIPcLm3EELi4E23TrivialOffsetCalculatorILi2EjESE_ILi1EjENS0_6memory15LoadWithoutCastENSH_16StoreWithoutCastEEEviT_T0_T2_T3_T4_T5_)
        /*2a80*/ 	.word	0x00000000


	//----- nvinfo : EIATTR_MIN_STACK_SIZE
	.align		4
.L_1861:
        /*2a84*/ 	.byte	0x04, 0x12
        /*2a86*/ 	.short	(.L_1863 - .L_1862)
	.align		4
.L_1862:
        /*2a88*/ 	.word	index@(_ZN2at6native29vectorized_elementwise_kernelILi2ENS0_13BinaryFunctorIN3c104HalfES4_S4_ZZZNS0_16fmod_kernel_cudaERNS_18TensorIteratorBaseEENKUlvE0_clEvENKUlvE1_clEvEUlS4_S4_E_EESt5arrayIPcLm3EEEEviT0_T1_)
        /*2a8c*/ 	.word	0x00000000


	//----- nvinfo : EIATTR_MIN_STACK_SIZE
	.align		4
.L_1863:
        /*2a90*/ 	.byte	0x04, 0x12
        /*2a92*/ 	.short	(.L_1865 - .L_1864)
	.align		4
.L_1864:
        /*2a94*/ 	.word	index@(_ZN2at6native29vectorized_elementwise_kernelILi4ENS0_13BinaryFunctorIN3c104HalfES4_S4_ZZZNS0_16fmod_kernel_cudaERNS_18TensorIteratorBaseEENKUlvE0_clEvENKUlvE1_clEvEUlS4_S4_E_EESt5arrayIPcLm3EEEEviT0_T1_)
        /*2a98*/ 	.word	0x00000000


	//----- nvinfo : EIATTR_MIN_STACK_SIZE
	.align		4
.L_1865:
        /*2a9c*/ 	.byte	0x04, 0x12
        /*2a9e*/ 	.short	(.L_1867 - .L_1866)
	.align		4
.L_1866:
        /*2aa0*/ 	.word	index@(_ZN2at6native29vectorized_elementwise_kernelILi8ENS0_13BinaryFunctorIN3c104HalfES4_S4_ZZZNS0_16fmod_kernel_cudaERNS_18TensorIteratorBaseEENKUlvE0_clEvENKUlvE1_clEvEUlS4_S4_E_EESt5arrayIPcLm3EEEEviT0_T1_)
        /*2aa4*/ 	.word	0x00000000


	//----- nvinfo : EIATTR_MIN_STACK_SIZE
	.align		4
.L_1867:
        /*2aa8*/ 	.byte	0x04, 0x12
        /*2aaa*/ 	.short	(.L_1869 - .L_1868)
	.align		4
.L_1868:
        /*2aac*/ 	.word	index@(_ZN2at6native18elementwise_kernelILi128ELi4EZNS0_15gpu_kernel_implINS0_13BUnaryFunctorIN3c104HalfES5_S5_ZZZNS0_16fmod_kernel_cudaERNS_18TensorIteratorBaseEENKUlvE0_clEvENKUlvE1_clEvEUlS5_S5_E_EEEEvS7_RKT_EUliE_EEviT1_)
        /*2ab0*/ 	.word	0x00000000


	//----- nvinfo : EIATTR_MIN_STACK_SIZE
	.align		4
.L_1869:
        /*2ab4*/ 	.byte	0x04, 0x12
        /*2ab6*/ 	.short	(.L_1871 - .L_1870)
	.align		4
.L_1870:
        /*2ab8*/ 	.word	index@(_ZN2at6native27unrolled_elementwise_kernelINS0_13BUnaryFunctorIN3c104HalfES4_S4_ZZZNS0_16fmod_kernel_cudaERNS_18TensorIteratorBaseEENKUlvE0_clEvENKUlvE1_clEvEUlS4_S4_E_EESt5arrayIPcLm2EELi4E23TrivialOffsetCalculatorILi1EjESF_NS0_6memory12LoadWithCastILi1EEENSG_13StoreWithCastILi1EEEEEviT_T0_T2_T3_T4_T5_)
        /*2abc*/ 	.word	0x00000000


	//----- nvinfo : EIATTR_MIN_STACK_SIZE
	.align		4
.L_1871:
        /*2ac0*/ 	.byte	0x04, 0x12
        /*2ac2*/ 	.short	(.L_1873 - .L_1872)
	.align		4
.L_1872:
        /*2ac4*/ 	.word	index@(_ZN2at6native18elementwise_kernelILi128ELi4EZNS0_22gpu_kernel_impl_nocastINS0_13BUnaryFunctorIN3c104HalfES5_S5_ZZZNS0_16fmod_kernel_cudaERNS_18TensorIteratorBaseEENKUlvE0_clEvENKUlvE1_clEvEUlS5_S5_E_EEEEvS7_RKT_EUliE_EEviT1_)
        /*2ac8*/ 	.word	0x00000000


	//----- nvinfo : EIATTR_MIN_STACK_SIZE
	.align		4
.L_1873:
        /*2acc*/ 	.byte	0x04, 0x12
        /*2ace*/ 	.short	(.L_1875 - .L_1874)
	.align		4
.L_1874:
        /*2ad0*/ 	.word	index@(_ZN2at6native27unrolled_elementwise_kernelINS0_13BUnaryFunctorIN3c104HalfES4_S4_ZZZNS0_16fmod_kernel_cudaERNS_18TensorIteratorBaseEENKUlvE0_clEvENKUlvE1_clEvEUlS4_S4_E_EESt5arrayIPcLm2EELi4E23TrivialOffsetCalculatorILi1EjESF_NS0_6memory15LoadWithoutCastENSG_16StoreWithoutCastEEEviT_T0_T2_T3_T4_T5_)
        /*2ad4*/ 	.word	0x00000000


	//----- nvinfo : EIATTR_MIN_STACK_SIZE
	.align		4
.L_1875:
        /*2ad8*/ 	.byte	0x04, 0x12
        /*2ada*/ 	.short	(.L_1877 - .L_1876)
	.align		4
.L_1876:
        /*2adc*/ 	.word	index@(_ZN2at6native29vectorized_elementwise_kernelILi2ENS0_13BUnaryFunctorIN3c104HalfES4_S4_ZZZNS0_16fmod_kernel_cudaERNS_18TensorIteratorBaseEENKUlvE0_clEvENKUlvE1_clEvEUlS4_S4_E_EESt5arrayIPcLm2EEEEviT0_T1_)
        /*2ae0*/ 	.word	0x00000000


	//----- nvinfo : EIATTR_MIN_STACK_SIZE
	.align		4
.L_1877:
        /*2ae4*/ 	.byte	0x04, 0x12
        /*2ae6*/ 	.short	(.L_1879 - .L_1878)
	.align		4
.L_1878:
        /*2ae8*/ 	.word	index@(_ZN2at6native29vectorized_elementwise_kernelILi4ENS0_13BUnaryFunctorIN3c104HalfES4_S4_ZZZNS0_16fmod_kernel_cudaERNS_18TensorIteratorBaseEENKUlvE0_clEvENKUlvE1_clEvEUlS4_S4_E_EESt5arrayIPcLm2EEEEviT0_T1_)
        /*2aec*/ 	.word	0x00000000


	//----- nvinfo : EIATTR_MIN_STACK_SIZE
	.align		4
.L_1879:
        /*2af0*/ 	.byte	0x04, 0x12
        /*2af2*/ 	.short	(.L_1881 - .L_1880)
	.align		4
.L_1880:
        /*2af4*/ 	.word	index@(_ZN2at6native29vectorized_elementwise_kernelILi8ENS0_13BUnaryFunctorIN3c104HalfES4_S4_ZZZNS0_16fmod_kernel_cudaERNS_18TensorIteratorBaseEENKUlvE0_clEvENKUlvE1_clEvEUlS4_S4_E_EESt5arrayIPcLm2EEEEviT0_T1_)
        /*2af8*/ 	.word	0x00000000


	//----- nvinfo : EIATTR_MIN_STACK_SIZE
	.align		4
.L_1881:
        /*2afc*/ 	.byte	0x04, 0x12
        /*2afe*/ 	.short	(.L_1883 - .L_1882)
	.align		4
.L_1882:
        /*2b00*/ 	.word	index@(_ZN2at6native18elementwise_kernelILi128ELi4EZNS0_15gpu_kernel_implINS0_13AUnaryFunctorIN3c104HalfES5_S5_ZZZNS0_16fmod_kernel_cudaERNS_18TensorIteratorBaseEENKUlvE0_clEvENKUlvE1_clEvEUlS5_S5_E_EEEEvS7_RKT_EUliE_EEviT1_)
        /*2b04*/ 	.word	0x00000000


	//----- nvinfo : EIATTR_MIN_STACK_SIZE
	.align		4
.L_1883:
        /*2b08*/ 	.byte	0x04, 0x12
        /*2b0a*/ 	.short	(.L_1885 - .L_1884)
	.align		4
.L_1884:
        /*2b0c*/ 	.word	index@(_ZN2at6native27unrolled_elementwise_kernelINS0_13AUnaryFunctorIN3c104HalfES4_S4_ZZZNS0_16fmod_kernel_cudaERNS_18TensorIteratorBaseEENKUlvE0_clEvENKUlvE1_clEvEUlS4_S4_E_EESt5arrayIPcLm2EELi4E23TrivialOffsetCalculatorILi1EjESF_NS0_6memory12LoadWithCastILi1EEENSG_13StoreWithCastILi1EEEEEviT_T0_T2_T3_T4_T5_)
        /*2b10*/ 	.word	0x00000000


	//----- nvinfo : EIATTR_MIN_STACK_SIZE
	.align		4
.L_1885:
        /*2b14*/ 	.byte	0x04, 0x12
        /*2b16*/ 	.short	(.L_1887 - .L_1886)
	.align		4
.L_1886:
        /*2b18*/ 	.word	index@(_ZN2at6native18elementwise_kernelILi128ELi4EZNS0_22gpu_kernel_impl_nocastINS0_13AUnaryFunctorIN3c104HalfES5_S5_ZZZNS0_16fmod_kernel_cudaERNS_18TensorIteratorBaseEENKUlvE0_clEvENKUlvE1_clEvEUlS5_S5_E_EEEEvS7_RKT_EUliE_EEviT1_)
        /*2b1c*/ 	.word	0x00000000


	//----- nvinfo : EIATTR_MIN_STACK_SIZE
	.align		4
.L_1887:
        /*2b20*/ 	.byte	0x04, 0x12
        /*2b22*/ 	.short	(.L_1889 - .L_1888)
	.align		4
.L_1888:
        /*2b24*/ 	.word	index@(_ZN2at6native27unrolled_elementwise_kernelINS0_13AUnaryFunctorIN3c104HalfES4_S4_ZZZNS0_16fmod_kernel_cudaERNS_18TensorIteratorBaseEENKUlvE0_clEvENKUlvE1_clEvEUlS4_S4_E_EESt5arrayIPcLm2EELi4E23TrivialOffsetCalculatorILi1EjESF_NS0_6memory15LoadWithoutCastENSG_16StoreWithoutCastEEEviT_T0_T2_T3_T4_T5_)
        /*2b28*/ 	.word	0x00000000


	//----- nvinfo : EIATTR_MIN_STACK_SIZE
	.align		4
.L_1889:
        /*2b2c*/ 	.byte	0x04, 0x12
        /*2b2e*/ 	.short	(.L_1891 - .L_1890)
	.align		4
.L_1890:
        /*2b30*/ 	.word	index@(_ZN2at6native29vectorized_elementwise_kernelILi2ENS0_13AUnaryFunctorIN3c104HalfES4_S4_ZZZNS0_16fmod_kernel_cudaERNS_18TensorIteratorBaseEENKUlvE0_clEvENKUlvE1_clEvEUlS4_S4_E_EESt5arrayIPcLm2EEEEviT0_T1_)
        /*2b34*/ 	.word	0x00000000


	//----- nvinfo : EIATTR_MIN_STACK_SIZE
	.align		4
.L_1891:
        /*2b38*/ 	.byte	0x04, 0x12
        /*2b3a*/ 	.short	(.L_1893 - .L_1892)
	.align		4
.L_1892:
        /*2b3c*/ 	.word	index@(_ZN2at6native29vectorized_elementwise_kernelILi4ENS0_13AUnaryFunctorIN3c104HalfES4_S4_ZZZNS0_16fmod_kernel_cudaERNS_18TensorIteratorBaseEENKUlvE0_clEvENKUlvE1_clEvEUlS4_S4_E_EESt5arrayIPcLm2EEEEviT0_T1_)
        /*2b40*/ 	.word	0x00000000


	//----- nvinfo : EIATTR_MIN_STACK_SIZE
	.align		4
.L_1893:
        /*2b44*/ 	.byte	0x04, 0x12
        /*2b46*/ 	.short	(.L_1895 - .L_1894)
	.align		4
.L_1894:
        /*2b48*/ 	.word	index@(_ZN2at6native29vectorized_elementwise_kernelILi8ENS0_13AUnaryFunctorIN3c104HalfES4_S4_ZZZNS0_16fmod_kernel_cudaERNS_18TensorIteratorBaseEENKUlvE0_clEvENKUlvE1_clEvEUlS4_S4_E_EESt5arrayIPcLm2EEEEviT0_T1_)
        /*2b4c*/ 	.word	0x00000000


	//----- nvinfo : EIATTR_MIN_STACK_SIZE
	.align		4
.L_1895:
        /*2b50*/ 	.byte	0x04, 0x12
        /*2b52*/ 	.short	(.L_1897 - .L_1896)
	.align		4
.L_1896:
        /*2b54*/ 	.word	index@(_ZN2at6native18elementwise_kernelILi128ELi4EZNS0_15gpu_kernel_implINS0_13BinaryFunctorIfffZZZNS0_16fmod_kernel_cudaERNS_18TensorIteratorBaseEENKUlvE0_clEvENKUlvE0_clEvEUlffE_EEEEvS5_RKT_EUliE_EEviT1_)
        /*2b58*/ 	.word	0x00000000


	//----- nvinfo : EIATTR_MIN_STACK_SIZE
	.align		4
.L_1897:
        /*2b5c*/ 	.byte	0x04, 0x12
        /*2b5e*/ 	.short	(.L_1899 - .L_1898)
	.align		4
.L_1898:
        /*2b60*/ 	.word	index@(_ZN2at6native27unrolled_elementwise_kernelINS0_13BinaryFunctorIfffZZZNS0_16fmod_kernel_cudaERNS_18TensorIteratorBaseEENKUlvE0_clEvENKUlvE0_clEvEUlffE_EESt5arrayIPcLm3EELi4E23TrivialOffsetCalculatorILi2EjESC_ILi1EjENS0_6memory12LoadWithCastILi2EEENSF_13StoreWithCastILi1EEEEEviT_T0_T2_T3_T4_T5_)
        /*2b64*/ 	.word	0x00000000


	//----- nvinfo : EIATTR_MIN_STACK_SIZE
	.align		4
.L_1899:
        /*2b68*/ 	.byte	0x04, 0x12
        /*2b6a*/ 	.short	(.L_1901 - .L_1900)
	.align		4
.L_1900:
        /*2b6c*/ 	.word	index@(_ZN2at6native18elementwise_kernelILi128ELi2EZNS0_22gpu_kernel_impl_nocastINS0_13BinaryFunctorIfffZZZNS0_16fmod_kernel_cudaERNS_18TensorIteratorBaseEENKUlvE0_clEvENKUlvE0_clEvEUlffE_EEEEvS5_RKT_EUliE_EEviT1_)
        /*2b70*/ 	.word	0x00000000


	//----- nvinfo : EIATTR_MIN_STACK_SIZE
	.align		4
.L_1901:
        /*2b74*/ 	.byte	0x04, 0x12
        /*2b76*/ 	.short	(.L_1903 - .L_1902)
	.align		4
.L_1902:
        /*2b78*/ 	.word	index@(_ZN2at6native27unrolled_elementwise_kernelINS0_13BinaryFunctorIfffZZZNS0_16fmod_kernel_cudaERNS_18TensorIteratorBaseEENKUlvE0_clEvENKUlvE0_clEvEUlffE_EESt5arrayIPcLm3EELi4E23TrivialOffsetCalculatorILi2EjESC_ILi1EjENS0_6memory15LoadWithoutCastENSF_16StoreWithoutCastEEEviT_T0_T2_T3_T4_T5_)
        /*2b7c*/ 	.word	0x00000000


	//----- nvinfo : EIATTR_MIN_STACK_SIZE
	.align		4
.L_1903:
        /*2b80*/ 	.byte	0x04, 0x12
        /*2b82*/ 	.short	(.L_1905 - .L_1904)
	.align		4
.L_1904:
        /*2b84*/ 	.word	index@(_ZN2at6native29vectorized_elementwise_kernelILi2ENS0_13BinaryFunctorIfffZZZNS0_16fmod_kernel_cudaERNS_18TensorIteratorBaseEENKUlvE0_clEvENKUlvE0_clEvEUlffE_EESt5arrayIPcLm3EEEEviT0_T1_)
        /*2b88*/ 	.word	0x00000000


	//----- nvinfo : EIATTR_MIN_STACK_SIZE
	.align		4
.L_1905:
        /*2b8c*/ 	.byte	0x04, 0x12
        /*2b8e*/ 	.short	(.L_1907 - .L_1906)
	.align		4
.L_1906:
        /*2b90*/ 	.word	index@(_ZN2at6native29vectorized_elementwise_kernelILi4ENS0_13BinaryFunctorIfffZZZNS0_16fmod_kernel_cudaERNS_18TensorIteratorBaseEENKUlvE0_clEvENKUlvE0_clEvEUlffE_EESt5arrayIPcLm3EEEEviT0_T1_)
        /*2b94*/ 	.word	0x00000000


	//----- nvinfo : EIATTR_MIN_STACK_SIZE
	.align		4
.L_1907:
        /*2b98*/ 	.byte	0x04, 0x12
        /*2b9a*/ 	.short	(.L_1909 - .L_1908)
	.align		4
.L_1908:
        /*2b9c*/ 	.word	index@(_ZN2at6native29vectorized_elementwise_kernelILi8ENS0_13BinaryFunctorIfffZZZNS0_16fmod_kernel_cudaERNS_18TensorIteratorBaseEENKUlvE0_clEvENKUlvE0_clEvEUlffE_EESt5arrayIPcLm3EEEEviT0_T1_)
        /*2ba0*/ 	.word	0x00000000


	//----- nvinfo : EIATTR_MIN_STACK_SIZE
	.align		4
.L_1909:
        /*2ba4*/ 	.byte	0x04, 0x12
        /*2ba6*/ 	.short	(.L_1911 - .L_1910)
	.align		4
.L_1910:
        /*2ba8*/ 	.word	index@(_ZN2at6native18elementwise_kernelILi128ELi4EZNS0_15gpu_kernel_implINS0_13BUnaryFunctorIfffZZZNS0_16fmod_kernel_cudaERNS_18TensorIteratorBaseEENKUlvE0_clEvENKUlvE0_clEvEUlffE_EEEEvS5_RKT_EUliE_EEviT1_)
        /*2bac*/ 	.word	0x00000000


	//----- nvinfo : EIATTR_MIN_STACK_SIZE
	.align		4
.L_1911:
        /*2bb0*/ 	.byte	0x04, 0x12
        /*2bb2*/ 	.short	(.L_1913 - .L_1912)
	.align		4
.L_1912:
        /*2bb4*/ 	.word	index@(_ZN2at6native27unrolled_elementwise_kernelINS0_13BUnaryFunctorIfffZZZNS0_16fmod_kernel_cudaERNS_18TensorIteratorBaseEENKUlvE0_clEvENKUlvE0_clEvEUlffE_EESt5arrayIPcLm2EELi4E23TrivialOffsetCalculatorILi1EjESD_NS0_6memory12LoadWithCastILi1EEENSE_13StoreWithCastILi1EEEEEviT_T0_T2_T3_T4_T5_)
        /*2bb8*/ 	.word	0x00000000


	//----- nvinfo : EIATTR_MIN_STACK_SIZE
	.align		4
.L_1913:
        /*2bbc*/ 	.byte	0x04, 0x12
        /*2bbe*/ 	.short	(.L_1915 - .L_1914)
	.align		4
.L_1914:
        /*2bc0*/ 	.word	index@(_ZN2at6native18elementwise_kernelILi128ELi2EZNS0_22gpu_kernel_impl_nocastINS0_13BUnaryFunctorIfffZZZNS0_16fmod_kernel_cudaERNS_18TensorIteratorBaseEENKUlvE0_clEvENKUlvE0_clEvEUlffE_EEEEvS5_RKT_EUliE_EEviT1_)
        /*2bc4*/ 	.word	0x00000000


	//----- nvinfo : EIATTR_MIN_STACK_SIZE
	.align		4
.L_1915:
        /*2bc8*/ 	.byte	0x04, 0x12
        /*2bca*/ 	.short	(.L_1917 - .L_1916)
	.align		4
.L_1916:
        /*2bcc*/ 	.word	index@(_ZN2at6native27unrolled_elementwise_kernelINS0_13BUnaryFunctorIfffZZZNS0_16fmod_kernel_cudaERNS_18TensorIteratorBaseEENKUlvE0_clEvENKUlvE0_clEvEUlffE_EESt5arrayIPcLm2EELi4E23TrivialOffsetCalculatorILi1EjESD_NS0_6memory15LoadWithoutCastENSE_16StoreWithoutCastEEEviT_T0_T2_T3_T4_T5_)
        /*2bd0*/ 	.word	0x00000000


	//----- nvinfo : EIATTR_MIN_STACK_SIZE
	.align		4
.L_1917:
        /*2bd4*/ 	.byte	0x04, 0x12
        /*2bd6*/ 	.short	(.L_1919 - .L_1918)
	.align		4
.L_1918:
        /*2bd8*/ 	.word	index@(_ZN2at6native29vectorized_elementwise_kernelILi2ENS0_13BUnaryFunctorIfffZZZNS0_16fmod_kernel_cudaERNS_18TensorIteratorBaseEENKUlvE0_clEvENKUlvE0_clEvEUlffE_EESt5arrayIPcLm2EEEEviT0_T1_)
        /*2bdc*/ 	.word	0x00000000


	//----- nvinfo : EIATTR_MIN_STACK_SIZE
	.align		4
.L_1919:
        /*2be0*/ 	.byte	0x04, 0x12
        /*2be2*/ 	.short	(.L_1921 - .L_1920)
	.align		4
.L_1920:
        /*2be4*/ 	.word	index@(_ZN2at6native29vectorized_elementwise_kernelILi4ENS0_13BUnaryFunctorIfffZZZNS0_16fmod_kernel_cudaERNS_18TensorIteratorBaseEENKUlvE0_clEvENKUlvE0_clEvEUlffE_EESt5arrayIPcLm2EEEEviT0_T1_)
        /*2be8*/ 	.word	0x00000000


	//----- nvinfo : EIATTR_MIN_STACK_SIZE
	.align		4
.L_1921:
        /*2bec*/ 	.byte	0x04, 0x12
        /*2bee*/ 	.short	(.L_1923 - .L_1922)
	.align		4
.L_1922:
        /*2bf0*/ 	.word	index@(_ZN2at6native29vectorized_elementwise_kernelILi8ENS0_13BUnaryFunctorIfffZZZNS0_16fmod_kernel_cudaERNS_18TensorIteratorBaseEENKUlvE0_clEvENKUlvE0_clEvEUlffE_EESt5arrayIPcLm2EEEEviT0_T1_)
        /*2bf4*/ 	.word	0x00000000


	//----- nvinfo : EIATTR_MIN_STACK_SIZE
	.align		4
.L_1923:
        /*2bf8*/ 	.byte	0x04, 0x12
        /*2bfa*/ 	.short	(.L_1925 - .L_1924)
	.align		4
.L_1924:
        /*2bfc*/ 	.word	index@(_ZN2at6native18elementwise_kernelILi128ELi4EZNS0_15gpu_kernel_implINS0_13AUnaryFunctorIfffZZZNS0_16fmod_kernel_cudaERNS_18TensorIteratorBaseEENKUlvE0_clEvENKUlvE0_clEvEUlffE_EEEEvS5_RKT_EUliE_EEviT1_)
        /*2c00*/ 	.word	0x00000000


	//----- nvinfo : EIATTR_MIN_STACK_SIZE
	.align		4
.L_1925:
        /*2c04*/ 	.byte	0x04, 0x12
        /*2c06*/ 	.short	(.L_1927 - .L_1926)
	.align		4
.L_1926:
        /*2c08*/ 	.word	index@(_ZN2at6native27unrolled_elementwise_kernelINS0_13AUnaryFunctorIfffZZZNS0_16fmod_kernel_cudaERNS_18TensorIteratorBaseEENKUlvE0_clEvENKUlvE0_clEvEUlffE_EESt5arrayIPcLm2EELi4E23TrivialOffsetCalculatorILi1EjESD_NS0_6memory12LoadWithCastILi1EEENSE_13StoreWithCastILi1EEEEEviT_T0_T2_T3_T4_T5_)
        /*2c0c*/ 	.word	0x00000000


	//----- nvinfo : EIATTR_MIN_STACK_SIZE
	.align		4
.L_1927:
        /*2c10*/ 	.byte	0x04, 0x12
        /*2c12*/ 	.short	(.L_1929 - .L_1928)
	.align		4
.L_1928:
        /*2c14*/ 	.word	index@(_ZN2at6native18elementwise_kernelILi128ELi2EZNS0_22gpu_kernel_impl_nocastINS0_13AUnaryFunctorIfffZZZNS0_16fmod_kernel_cudaERNS_18TensorIteratorBaseEENKUlvE0_clEvENKUlvE0_clEvEUlffE_EEEEvS5_RKT_EUliE_EEviT1_)
        /*2c18*/ 	.word	0x00000000


	//----- nvinfo : EIATTR_MIN_STACK_SIZE
	.align		4
.L_1929:
        /*2c1c*/ 	.byte	0x04, 0x12
        /*2c1e*/ 	.short	(.L_1931 - .L_1930)
	.align		4
.L_1930:
        /*2c20*/ 	.word	index@(_ZN2at6native27unrolled_elementwise_kernelINS0_13AUnaryFunctorIfffZZZNS0_16fmod_kernel_cudaERNS_18TensorIteratorBaseEENKUlvE0_clEvENKUlvE0_clEvEUlffE_EESt5arrayIPcLm2EELi4E23TrivialOffsetCalculatorILi1EjESD_NS0_6memory15LoadWithoutCastENSE_16StoreWithoutCastEEEviT_T0_T2_T3_T4_T5_)
        /*2c24*/ 	.word	0x00000000


	//----- nvinfo : EIATTR_MIN_STACK_SIZE
	.align		4
.L_1931:
        /*2c28*/ 	.byte	0x04, 0x12
        /*2c2a*/ 	.short	(.L_1933 - .L_1932)
	.align		4
.L_1932:
        /*2c2c*/ 	.word	index@(_ZN2at6native29vectorized_elementwise_kernelILi2ENS0_13AUnaryFunctorIfffZZZNS0_16fmod_kernel_cudaERNS_18TensorIteratorBaseEENKUlvE0_clEvENKUlvE0_clEvEUlffE_EESt5arrayIPcLm2EEEEviT0_T1_)
        /*2c30*/ 	.word	0x00000000


	//----- nvinfo : EIATTR_MIN_STACK_SIZE
	.align		4
.L_1933:
        /*2c34*/ 	.byte	0x04, 0x12
        /*2c36*/ 	.short	(.L_1935 - .L_1934)
	.align		4
.L_1934:
        /*2c38*/ 	.word	index@(_ZN2at6native29vectorized_elementwise_kernelILi4ENS0_13AUnaryFunctorIfffZZZNS0_16fmod_kernel_cudaERNS_18TensorIteratorBaseEENKUlvE0_clEvENKUlvE0_clEvEUlffE_EESt5arrayIPcLm2EEEEviT0_T1_)
        /*2c3c*/ 	.word	0x00000000


	//----- nvinfo : EIATTR_MIN_STACK_SIZE
	.align		4
.L_1935:
        /*2c40*/ 	.byte	0x04, 0x12
        /*2c42*/ 	.short	(.L_1937 - .L_1936)
	.align		4
.L_1936:
        /*2c44*/ 	.word	index@(_ZN2at6native29vectorized_elementwise_kernelILi8ENS0_13AUnaryFunctorIfffZZZNS0_16fmod_kernel_cudaERNS_18TensorIteratorBaseEENKUlvE0_clEvENKUlvE0_clEvEUlffE_EESt5arrayIPcLm2EEEEviT0_T1_)
        /*2c48*/ 	.word	0x00000000


	//----- nvinfo : EIATTR_MIN_STACK_SIZE
	.align		4
.L_1937:
        /*2c4c*/ 	.byte	0x04, 0x12
        /*2c4e*/ 	.short	(.L_1939 - .L_1938)
	.align		4
.L_1938:
        /*2c50*/ 	.word	index@(_ZN2at6native18elementwise_kernelILi128ELi4EZNS0_15gpu_kernel_implINS0_13BinaryFunctorIdddZZZNS0_16fmod_kernel_cudaERNS_18TensorIteratorBaseEENKUlvE0_clEvENKUlvE_clEvEUlddE_EEEEvS5_RKT_EUliE_EEviT1_)
        /*2c54*/ 	.word	0x00000000


	//----- nvinfo : EIATTR_MIN_STACK_SIZE
	.align		4
.L_1939:
        /*2c58*/ 	.byte	0x04, 0x12
        /*2c5a*/ 	.short	(.L_1941 - .L_1940)
	.align		4
.L_1940:
        /*2c5c*/ 	.word	index@(_ZN2at6native27unrolled_elementwise_kernelINS0_13BinaryFunctorIdddZZZNS0_16fmod_kernel_cudaERNS_18TensorIteratorBaseEENKUlvE0_clEvENKUlvE_clEvEUlddE_EESt5arrayIPcLm3EELi4E23TrivialOffsetCalculatorILi2EjESC_ILi1EjENS0_6memory12LoadWithCastILi2EEENSF_13StoreWithCastILi1EEEEEviT_T0_T2_T3_T4_T5_)
        /*2c60*/ 	.word	0x00000000


	//----- nvinfo : EIATTR_MIN_STACK_SIZE
	.align		4
.L_1941:
        /*2c64*/ 	.byte	0x04, 0x12
        /*2c66*/ 	.short	(.L_1943 - .L_1942)
	.align		4
.L_1942:
        /*2c68*/ 	.word	index@(_ZN2at6native18elementwise_kernelILi128ELi2EZNS0_22gpu_kernel_impl_nocastINS0_13BinaryFunctorIdddZZZNS0_16fmod_kernel_cudaERNS_18TensorIteratorBaseEENKUlvE0_clEvENKUlvE_clEvEUlddE_EEEEvS5_RKT_EUliE_EEviT1_)
        /*2c6c*/ 	.word	0x00000000


	//----- nvinfo : EIATTR_MIN_STACK_SIZE
	.align		4
.L_1943:
        /*2c70*/ 	.byte	0x04, 0x12
        /*2c72*/ 	.short	(.L_1945 - .L_1944)
	.align		4
.L_1944:
        /*2c74*/ 	.word	index@(_ZN2at6native27unrolled_elementwise_kernelINS0_13BinaryFunctorIdddZZZNS0_16fmod_kernel_cudaERNS_18TensorIteratorBaseEENKUlvE0_clEvENKUlvE_clEvEUlddE_EESt5arrayIPcLm3EELi4E23TrivialOffsetCalculatorILi2EjESC_ILi1EjENS0_6memory15LoadWithoutCastENSF_16StoreWithoutCastEEEviT_T0_T2_T3_T4_T5_)
        /*2c78*/ 	.word	0x00000000


	//----- nvinfo : EIATTR_MIN_STACK_SIZE
	.align		4
.L_1945:
        /*2c7c*/ 	.byte	0x04, 0x12
        /*2c7e*/ 	.short	(.L_1947 - .L_1946)
	.align		4
.L_1946:
        /*2c80*/ 	.word	index@(_ZN2at6native29vectorized_elementwise_kernelILi2ENS0_13BinaryFunctorIdddZZZNS0_16fmod_kernel_cudaERNS_18TensorIteratorBaseEENKUlvE0_clEvENKUlvE_clEvEUlddE_EESt5arrayIPcLm3EEEEviT0_T1_)
        /*2c84*/ 	.word	0x00000000


	//----- nvinfo : EIATTR_MIN_STACK_SIZE
	.align		4
.L_1947:
        /*2c88*/ 	.byte	0x04, 0x12
        /*2c8a*/ 	.short	(.L_1949 - .L_1948)
	.align		4
.L_1948:
        /*2c8c*/ 	.word	index@(_ZN2at6native29vectorized_elementwise_kernelILi4ENS0_13BinaryFunctorIdddZZZNS0_16fmod_kernel_cudaERNS_18TensorIteratorBaseEENKUlvE0_clEvENKUlvE_clEvEUlddE_EESt5arrayIPcLm3EEEEviT0_T1_)
        /*2c90*/ 	.word	0x00000000


	//----- nvinfo : EIATTR_MIN_STACK_SIZE
	.align		4
.L_1949:
        /*2c94*/ 	.byte	0x04, 0x12
        /*2c96*/ 	.short	(.L_1951 - .L_1950)
	.align		4
.L_1950:
        /*2c98*/ 	.word	index@(_ZN2at6native29vectorized_elementwise_kernelILi8ENS0_13BinaryFunctorIdddZZZNS0_16fmod_kernel_cudaERNS_18TensorIteratorBaseEENKUlvE0_clEvENKUlvE_clEvEUlddE_EESt5arrayIPcLm3EEEEviT0_T1_)
        /*2c9c*/ 	.word	0x00000000


	//----- nvinfo : EIATTR_MIN_STACK_SIZE
	.align		4
.L_1951:
        /*2ca0*/ 	.byte	0x04, 0x12
        /*2ca2*/ 	.short	(.L_1953 - .L_1952)
	.align		4
.L_1952:
        /*2ca4*/ 	.word	index@(_ZN2at6native18elementwise_kernelILi128ELi4EZNS0_15gpu_kernel_implINS0_13BUnaryFunctorIdddZZZNS0_16fmod_kernel_cudaERNS_18TensorIteratorBaseEENKUlvE0_clEvENKUlvE_clEvEUlddE_EEEEvS5_RKT_EUliE_EEviT1_)
        /*2ca8*/ 	.word	0x00000000


	//----- nvinfo : EIATTR_MIN_STACK_SIZE
	.align		4
.L_1953:
        /*2cac*/ 	.byte	0x04, 0x12
        /*2cae*/ 	.short	(.L_1955 - .L_1954)
	.align		4
.L_1954:
        /*2cb0*/ 	.word	index@(_ZN2at6native27unrolled_elementwise_kernelINS0_13BUnaryFunctorIdddZZZNS0_16fmod_kernel_cudaERNS_18TensorIteratorBaseEENKUlvE0_clEvENKUlvE_clEvEUlddE_EESt5arrayIPcLm2EELi4E23TrivialOffsetCalculatorILi1EjESD_NS0_6memory12LoadWithCastILi1EEENSE_13StoreWithCastILi1EEEEEviT_T0_T2_T3_T4_T5_)
        /*2cb4*/ 	.word	0x00000000


	//----- nvinfo : EIATTR_MIN_STACK_SIZE
	.align		4
.L_1955:
        /*2cb8*/ 	.byte	0x04, 0x12
        /*2cba*/ 	.short	(.L_1957 - .L_1956)
	.align		4
.L_1956:
        /*2cbc*/ 	.word	index@(_ZN2at6native18elementwise_kernelILi128ELi2EZNS0_22gpu_kernel_impl_nocastINS0_13BUnaryFunctorIdddZZZNS0_16fmod_kernel_cudaERNS_18TensorIteratorBaseEENKUlvE0_clEvENKUlvE_clEvEUlddE_EEEEvS5_RKT_EUliE_EEviT1_)
        /*2cc0*/ 	.word	0x00000000


	//----- nvinfo : EIATTR_MIN_STACK_SIZE
	.align		4
.L_1957:
        /*2cc4*/ 	.byte	0x04, 0x12
        /*2cc6*/ 	.short	(.L_1959 - .L_1958)
	.align		4
.L_1958:
        /*2cc8*/ 	.word	index@(_ZN2at6native27unrolled_elementwise_kernelINS0_13BUnaryFunctorIdddZZZNS0_16fmod_kernel_cudaERNS_18TensorIteratorBaseEENKUlvE0_clEvENKUlvE_clEvEUlddE_EESt5arrayIPcLm2EELi4E23TrivialOffsetCalculatorILi1EjESD_NS0_6memory15LoadWithoutCastENSE_16StoreWithoutCastEEEviT_T0_T2_T3_T4_T5_)
        /*2ccc*/ 	.word	0x00000000


	//----- nvinfo : EIATTR_MIN_STACK_SIZE
	.align		4
.L_1959:
        /*2cd0*/ 	.byte	0x04, 0x12
        /*2cd2*/ 	.short	(.L_1961 - .L_1960)
	.align		4
.L_1960:
        /*2cd4*/ 	.word	index@(_ZN2at6native29vectorized_elementwise_kernelILi2ENS0_13BUnaryFunctorIdddZZZNS0_16fmod_kernel_cudaERNS_18TensorIteratorBaseEENKUlvE0_clEvENKUlvE_clEvEUlddE_EESt5arrayIPcLm2EEEEviT0_T1_)
        /*2cd8*/ 	.word	0x00000000


	//----- nvinfo : EIATTR_MIN_STACK_SIZE
	.align		4
.L_1961:
        /*2cdc*/ 	.byte	0x04, 0x12
        /*2cde*/ 	.short	(.L_1963 - .L_1962)
	.align		4
.L_1962:
        /*2ce0*/ 	.word	index@(_ZN2at6native29vectorized_elementwise_kernelILi4ENS0_13BUnaryFunctorIdddZZZNS0_16fmod_kernel_cudaERNS_18TensorIteratorBaseEENKUlvE0_clEvENKUlvE_clEvEUlddE_EESt5arrayIPcLm2EEEEviT0_T1_)
        /*2ce4*/ 	.word	0x00000000


	//----- nvinfo : EIATTR_MIN_STACK_SIZE
	.align		4
.L_1963:
        /*2ce8*/ 	.byte	0x04, 0x12
        /*2cea*/ 	.short	(.L_1965 - .L_1964)
	.align		4
.L_1964:
        /*2cec*/ 	.word	index@(_ZN2at6native29vectorized_elementwise_kernelILi8ENS0_13BUnaryFunctorIdddZZZNS0_16fmod_kernel_cudaERNS_18TensorIteratorBaseEENKUlvE0_clEvENKUlvE_clEvEUlddE_EESt5arrayIPcLm2EEEEviT0_T1_)
        /*2cf0*/ 	.word	0x00000000


	//----- nvinfo : EIATTR_MIN_STACK_SIZE
	.align		4
.L_1965:
        /*2cf4*/ 	.byte	0x04, 0x12
        /*2cf6*/ 	.short	(.L_1967 - .L_1966)
	.align		4
.L_1966:
        /*2cf8*/ 	.word	index@(_ZN2at6native18elementwise_kernelILi128ELi4EZNS0_15gpu_kernel_implINS0_13AUnaryFunctorIdddZZZNS0_16fmod_kernel_cudaERNS_18TensorIteratorBaseEENKUlvE0_clEvENKUlvE_clEvEUlddE_EEEEvS5_RKT_EUliE_EEviT1_)
        /*2cfc*/ 	.word	0x00000000


	//----- nvinfo : EIATTR_MIN_STACK_SIZE
	.align		4
.L_1967:
        /*2d00*/ 	.byte	0x04, 0x12
        /*2d02*/ 	.short	(.L_1969 - .L_1968)
	.align		4
.L_1968:
        /*2d04*/ 	.word	index@(_ZN2at6native27unrolled_elementwise_kernelINS0_13AUnaryFunctorIdddZZZNS0_16fmod_kernel_cudaERNS_18TensorIteratorBaseEENKUlvE0_clEvENKUlvE_clEvEUlddE_EESt5arrayIPcLm2EELi4E23TrivialOffsetCalculatorILi1EjESD_NS0_6memory12LoadWithCastILi1EEENSE_13StoreWithCastILi1EEEEEviT_T0_T2_T3_T4_T5_)
        /*2d08*/ 	.word	0x00000000


	//----- nvinfo : EIATTR_MIN_STACK_SIZE
	.align		4
.L_1969:
        /*2d0c*/ 	.byte	0x04, 0x12
        /*2d0e*/ 	.short	(.L_1971 - .L_1970)
	.align		4
.L_1970:
        /*2d10*/ 	.word	index@(_ZN2at6native18elementwise_kernelILi128ELi2EZNS0_22gpu_kernel_impl_nocastINS0_13AUnaryFunctorIdddZZZNS0_16fmod_kernel_cudaERNS_18TensorIteratorBaseEENKUlvE0_clEvENKUlvE_clEvEUlddE_EEEEvS5_RKT_EUliE_EEviT1_)
        /*2d14*/ 	.word	0x00000000


	//----- nvinfo : EIATTR_MIN_STACK_SIZE
	.align		4
.L_1971:
        /*2d18*/ 	.byte	0x04, 0x12
        /*2d1a*/ 	.short	(.L_1973 - .L_1972)
	.align		4
.L_1972:
        /*2d1c*/ 	.word	index@(_ZN2at6native27unrolled_elementwise_kernelINS0_13AUnaryFunctorIdddZZZNS0_16fmod_kernel_cudaERNS_18TensorIteratorBaseEENKUlvE0_clEvENKUlvE_clEvEUlddE_EESt5arrayIPcLm2EELi4E23TrivialOffsetCalculatorILi1EjESD_NS0_6memory15LoadWithoutCastENSE_16StoreWithoutCastEEEviT_T0_T2_T3_T4_T5_)
        /*2d20*/ 	.word	0x00000000


	//----- nvinfo : EIATTR_MIN_STACK_SIZE
	.align		4
.L_1973:
        /*2d24*/ 	.byte	0x04, 0x12
        /*2d26*/ 	.short	(.L_1975 - .L_1974)
	.align		4
.L_1974:
        /*2d28*/ 	.word	index@(_ZN2at6native29vectorized_elementwise_kernelILi2ENS0_13AUnaryFunctorIdddZZZNS0_16fmod_kernel_cudaERNS_18TensorIteratorBaseEENKUlvE0_clEvENKUlvE_clEvEUlddE_EESt5arrayIPcLm2EEEEviT0_T1_)
        /*2d2c*/ 	.word	0x00000000


	//----- nvinfo : EIATTR_MIN_STACK_SIZE
	.align		4
.L_1975:
        /*2d30*/ 	.byte	0x04, 0x12
        /*2d32*/ 	.short	(.L_1977 - .L_1976)
	.align		4
.L_1976:
        /*2d34*/ 	.word	index@(_ZN2at6native29vectorized_elementwise_kernelILi4ENS0_13AUnaryFunctorIdddZZZNS0_16fmod_kernel_cudaERNS_18TensorIteratorBaseEENKUlvE0_clEvENKUlvE_clEvEUlddE_EESt5arrayIPcLm2EEEEviT0_T1_)
        /*2d38*/ 	.word	0x00000000


	//----- nvinfo : EIATTR_MIN_STACK_SIZE
	.align		4
.L_1977:
        /*2d3c*/ 	.byte	0x04, 0x12
        /*2d3e*/ 	.short	(.L_1979 - .L_1978)
	.align		4
.L_1978:
        /*2d40*/ 	.word	index@(_ZN2at6native29vectorized_elementwise_kernelILi8ENS0_13AUnaryFunctorIdddZZZNS0_16fmod_kernel_cudaERNS_18TensorIteratorBaseEENKUlvE0_clEvENKUlvE_clEvEUlddE_EESt5arrayIPcLm2EEEEviT0_T1_)
        /*2d44*/ 	.word	0x00000000


	//----- nvinfo : EIATTR_MIN_STACK_SIZE
	.align		4
.L_1979:
        /*2d48*/ 	.byte	0x04, 0x12
        /*2d4a*/ 	.short	(.L_1981 - .L_1980)
	.align		4
.L_1980:
        /*2d4c*/ 	.word	index@(_ZN2at6native18elementwise_kernelILi128ELi4EZNS0_15gpu_kernel_implINS0_13BinaryFunctorIsssZZZNS0_16fmod_kernel_cudaERNS_18TensorIteratorBaseEENKUlvE_clEvENKUlvE3_clEvEUlssE_EEEEvS5_RKT_EUliE_EEviT1_)
        /*2d50*/ 	.word	0x00000000


	//----- nvinfo : EIATTR_MIN_STACK_SIZE
	.align		4
.L_1981:
        /*2d54*/ 	.byte	0x04, 0x12
        /*2d56*/ 	.short	(.L_1983 - .L_1982)
	.align		4
.L_1982:
        /*2d58*/ 	.word	index@(_ZN2at6native27unrolled_elementwise_kernelINS0_13BinaryFunctorIsssZZZNS0_16fmod_kernel_cudaERNS_18TensorIteratorBaseEENKUlvE_clEvENKUlvE3_clEvEUlssE_EESt5arrayIPcLm3EELi4E23TrivialOffsetCalculatorILi2EjESC_ILi1EjENS0_6memory12LoadWithCastILi2EEENSF_13StoreWithCastILi1EEEEEviT_T0_T2_T3_T4_T5_)
        /*2d5c*/ 	.word	0x00000000


	//----- nvinfo : EIATTR_MIN_STACK_SIZE
	.align		4
.L_1983:
        /*2d60*/ 	.byte	0x04, 0x12
        /*2d62*/ 	.short	(.L_1985 - .L_1984)
	.align		4
.L_1984:
        /*2d64*/ 	.word	index@(_ZN2at6native18elementwise_kernelILi128ELi4EZNS0_22gpu_kernel_impl_nocastINS0_13BinaryFunctorIsssZZZNS0_16fmod_kernel_cudaERNS_18TensorIteratorBaseEENKUlvE_clEvENKUlvE3_clEvEUlssE_EEEEvS5_RKT_EUliE_EEviT1_)
        /*2d68*/ 	.word	0x00000000


	//----- nvinfo : EIATTR_MIN_STACK_SIZE
	.align		4
.L_1985:
        /*2d6c*/ 	.byte	0x04, 0x12
        /*2d6e*/ 	.short	(.L_1987 - .L_1986)
	.align		4
.L_1986:
        /*2d70*/ 	.word	index@(_ZN2at6native27unrolled_elementwise_kernelINS0_13BinaryFunctorIsssZZZNS0_16fmod_kernel_cudaERNS_18TensorIteratorBaseEENKUlvE_clEvENKUlvE3_clEvEUlssE_EESt5arrayIPcLm3EELi4E23TrivialOffsetCalculatorILi2EjESC_ILi1EjENS0_6memory15LoadWithoutCastENSF_16StoreWithoutCastEEEviT_T0_T2_T3_T4_T5_)
        /*2d74*/ 	.word	0x00000000


	//----- nvinfo : EIATTR_MIN_STACK_SIZE
	.align		4
.L_1987:
        /*2d78*/ 	.byte	0x04, 0x12
        /*2d7a*/ 	.short	(.L_1989 - .L_1988)
	.align		4
.L_1988:
        /*2d7c*/ 	.word	index@(_ZN2at6native29vectorized_elementwise_kernelILi2ENS0_13BinaryFunctorIsssZZZNS0_16fmod_kernel_cudaERNS_18TensorIteratorBaseEENKUlvE_clEvENKUlvE3_clEvEUlssE_EESt5arrayIPcLm3EEEEviT0_T1_)
        /*2d80*/ 	.word	0x00000000


	//----- nvinfo : EIATTR_MIN_STACK_SIZE
	.align		4
.L_1989:
        /*2d84*/ 	.byte	0x04, 0x12
        /*2d86*/ 	.short	(.L_1991 - .L_1990)
	.align		4
.L_1990:
        /*2d88*/ 	.word	index@(_ZN2at6native29vectorized_elementwise_kernelILi4ENS0_13BinaryFunctorIsssZZZNS0_16fmod_kernel_cudaERNS_18TensorIteratorBaseEENKUlvE_clEvENKUlvE3_clEvEUlssE_EESt5arrayIPcLm3EEEEviT0_T1_)
        /*2d8c*/ 	.word	0x00000000


	//----- nvinfo : EIATTR_MIN_STACK_SIZE
	.align		4
.L_1991:
        /*2d90*/ 	.byte	0x04, 0x12
        /*2d92*/ 	.short	(.L_1993 - .L_1992)
	.align		4
.L_1992:
        /*2d94*/ 	.word	index@(_ZN2at6native29vectorized_elementwise_kernelILi8ENS0_13BinaryFunctorIsssZZZNS0_16fmod_kernel_cudaERNS_18TensorIteratorBaseEENKUlvE_clEvENKUlvE3_clEvEUlssE_EESt5arrayIPcLm3EEEEviT0_T1_)
        /*2d98*/ 	.word	0x00000000


	//----- nvinfo : EIATTR_MIN_STACK_SIZE
	.align		4
.L_1993:
        /*2d9c*/ 	.byte	0x04, 0x12
        /*2d9e*/ 	.short	(.L_1995 - .L_1994)
	.align		4
.L_1994:
        /*2da0*/ 	.word	index@(_ZN2at6native18elementwise_kernelILi128ELi4EZNS0_15gpu_kernel_implINS0_13BUnaryFunctorIsssZZZNS0_16fmod_kernel_cudaERNS_18TensorIteratorBaseEENKUlvE_clEvENKUlvE3_clEvEUlssE_EEEEvS5_RKT_EUliE_EEviT1_)
        /*2da4*/ 	.word	0x00000000


	//----- nvinfo : EIATTR_MIN_STACK_SIZE
	.align		4
.L_1995:
        /*2da8*/ 	.byte	0x04, 0x12
        /*2daa*/ 	.short	(.L_1997 - .L_1996)
	.align		4
.L_1996:
        /*2dac*/ 	.word	index@(_ZN2at6native27unrolled_elementwise_kernelINS0_13BUnaryFunctorIsssZZZNS0_16fmod_kernel_cudaERNS_18TensorIteratorBaseEENKUlvE_clEvENKUlvE3_clEvEUlssE_EESt5arrayIPcLm2EELi4E23TrivialOffsetCalculatorILi1EjESD_NS0_6memory12LoadWithCastILi1EEENSE_13StoreWithCastILi1EEEEEviT_T0_T2_T3_T4_T5_)
        /*2db0*/ 	.word	0x00000000


	//----- nvinfo : EIATTR_MIN_STACK_SIZE
	.align		4
.L_1997:
        /*2db4*/ 	.byte	0x04, 0x12
        /*2db6*/ 	.short	(.L_1999 - .L_1998)
	.align		4
.L_1998:
        /*2db8*/ 	.word	index@(_ZN2at6native18elementwise_kernelILi128ELi4EZNS0_22gpu_kernel_impl_nocastINS0_13BUnaryFunctorIsssZZZNS0_16fmod_kernel_cudaERNS_18TensorIteratorBaseEENKUlvE_clEvENKUlvE3_clEvEUlssE_EEEEvS5_RKT_EUliE_EEviT1_)
        /*2dbc*/ 	.word	0x00000000


	//----- nvinfo : EIATTR_MIN_STACK_SIZE
	.align		4
.L_1999:
        /*2dc0*/ 	.byte	0x04, 0x12
        /*2dc2*/ 	.short	(.L_2001 - .L_2000)
	.align		4
.L_2000:
        /*2dc4*/ 	.word	index@(_ZN2at6native27unrolled_elementwise_kernelINS0_13BUnaryFunctorIsssZZZNS0_16fmod_kernel_cudaERNS_18TensorIteratorBaseEENKUlvE_clEvENKUlvE3_clEvEUlssE_EESt5arrayIPcLm2EELi4E23TrivialOffsetCalculatorILi1EjESD_NS0_6memory15LoadWithoutCastENSE_16StoreWithoutCastEEEviT_T0_T2_T3_T4_T5_)
        /*2dc8*/ 	.word	0x00000000


	//----- nvinfo : EIATTR_MIN_STACK_SIZE
	.align		4
.L_2001:
        /*2dcc*/ 	.byte	0x04, 0x12
        /*2dce*/ 	.short	(.L_2003 - .L_2002)
	.align		4
.L_2002:
        /*2dd0*/ 	.word	index@(_ZN2at6native29vectorized_elementwise_kernelILi2ENS0_13BUnaryFunctorIsssZZZNS0_16fmod_kernel_cudaERNS_18TensorIteratorBaseEENKUlvE_clEvENKUlvE3_clEvEUlssE_EESt5arrayIPcLm2EEEEviT0_T1_)
        /*2dd4*/ 	.word	0x00000000


	//----- nvinfo : EIATTR_MIN_STACK_SIZE
	.align		4
.L_2003:
        /*2dd8*/ 	.byte	0x04, 0x12
        /*2dda*/ 	.short	(.L_2005 - .L_2004)
	.align		4
.L_2004:
        /*2ddc*/ 	.word	index@(_ZN2at6native29vectorized_elementwise_kernelILi4ENS0_13BUnaryFunctorIsssZZZNS0_16fmod_kernel_cudaERNS_18TensorIteratorBaseEENKUlvE_clEvENKUlvE3_clEvEUlssE_EESt5arrayIPcLm2EEEEviT0_T1_)
        /*2de0*/ 	.word	0x00000000


	//----- nvinfo : EIATTR_MIN_STACK_SIZE
	.align		4
.L_2005:
        /*2de4*/ 	.byte	0x04, 0x12
        /*2de6*/ 	.short	(.L_2007 - .L_2006)
	.align		4
.L_2006:
        /*2de8*/ 	.word	index@(_ZN2at6native29vectorized_elementwise_kernelILi8ENS0_13BUnaryFunctorIsssZZZNS0_16fmod_kernel_cudaERNS_18TensorIteratorBaseEENKUlvE_clEvENKUlvE3_clEvEUlssE_EESt5arrayIPcLm2EEEEviT0_T1_)
        /*2dec*/ 	.word	0x00000000


	//----- nvinfo : EIATTR_MIN_STACK_SIZE
	.align		4
.L_2007:
        /*2df0*/ 	.byte	0x04, 0x12
        /*2df2*/ 	.short	(.L_2009 - .L_2008)
	.align		4
.L_2008:
        /*2df4*/ 	.word	index@(_ZN2at6native18elementwise_kernelILi128ELi4EZNS0_15gpu_kernel_implINS0_13AUnaryFunctorIsssZZZNS0_16fmod_kernel_cudaERNS_18TensorIteratorBaseEENKUlvE_clEvENKUlvE3_clEvEUlssE_EEEEvS5_RKT_EUliE_EEviT1_)
        /*2df8*/ 	.word	0x00000000


	//----- nvinfo : EIATTR_MIN_STACK_SIZE
	.align		4
.L_2009:
        /*2dfc*/ 	.byte	0x04, 0x12
        /*2dfe*/ 	.short	(.L_2011 - .L_2010)
	.align		4
.L_2010:
        /*2e00*/ 	.word	index@(_ZN2at6native27unrolled_elementwise_kernelINS0_13AUnaryFunctorIsssZZZNS0_16fmod_kernel_cudaERNS_18TensorIteratorBaseEENKUlvE_clEvENKUlvE3_clEvEUlssE_EESt5arrayIPcLm2EELi4E23TrivialOffsetCalculatorILi1EjESD_NS0_6memory12LoadWithCastILi1EEENSE_13StoreWithCastILi1EEEEEviT_T0_T2_T3_T4_T5_)
        /*2e04*/ 	.word	0x00000000


	//----- nvinfo : EIATTR_MIN_STACK_SIZE
	.align		4
.L_2011:
        /*2e08*/ 	.byte	0x04, 0x12
        /*2e0a*/ 	.short	(.L_2013 - .L_2012)
	.align		4
.L_2012:
        /*2e0c*/ 	.word	index@(_ZN2at6native18elementwise_kernelILi128ELi4EZNS0_22gpu_kernel_impl_nocastINS0_13AUnaryFunctorIsssZZZNS0_16fmod_kernel_cudaERNS_18TensorIteratorBaseEENKUlvE_clEvENKUlvE3_clEvEUlssE_EEEEvS5_RKT_EUliE_EEviT1_)
        /*2e10*/ 	.word	0x00000000


	//----- nvinfo : EIATTR_MIN_STACK_SIZE
	.align		4
.L_2013:
        /*2e14*/ 	.byte	0x04, 0x12
        /*2e16*/ 	.short	(.L_2015 - .L_2014)
	.align		4
.L_2014:
        /*2e18*/ 	.word	index@(_ZN2at6native27unrolled_elementwise_kernelINS0_13AUnaryFunctorIsssZZZNS0_16fmod_kernel_cudaERNS_18TensorIteratorBaseEENKUlvE_clEvENKUlvE3_clEvEUlssE_EESt5arrayIPcLm2EELi4E23TrivialOffsetCalculatorILi1EjESD_NS0_6memory15LoadWithoutCastENSE_16StoreWithoutCastEEEviT_T0_T2_T3_T4_T5_)
        /*2e1c*/ 	.word	0x00000000


	//----- nvinfo : EIATTR_MIN_STACK_SIZE
	.align		4
.L_2015:
        /*2e20*/ 	.byte	0x04, 0x12
        /*2e22*/ 	.short	(.L_2017 - .L_2016)
	.align		4
.L_2016:
        /*2e24*/ 	.word	index@(_ZN2at6native29vectorized_elementwise_kernelILi2ENS0_13AUnaryFunctorIsssZZZNS0_16fmod_kernel_cudaERNS_18TensorIteratorBaseEENKUlvE_clEvENKUlvE3_clEvEUlssE_EESt5arrayIPcLm2EEEEviT0_T1_)
        /*2e28*/ 	.word	0x00000000


	//----- nvinfo : EIATTR_MIN_STACK_SIZE
	.align		4
.L_2017:
        /*2e2c*/ 	.byte	0x04, 0x12
        /*2e2e*/ 	.short	(.L_2019 - .L_2018)
	.align		4
.L_2018:
        /*2e30*/ 	.word	index@(_ZN2at6native29vectorized_elementwise_kernelILi4ENS0_13AUnaryFunctorIsssZZZNS0_16fmod_kernel_cudaERNS_18TensorIteratorBaseEENKUlvE_clEvENKUlvE3_clEvEUlssE_EESt5arrayIPcLm2EEEEviT0_T1_)
        /*2e34*/ 	.word	0x00000000


	//----- nvinfo : EIATTR_MIN_STACK_SIZE
	.align		4
.L_2019:
        /*2e38*/ 	.byte	0x04, 0x12
        /*2e3a*/ 	.short	(.L_2021 - .L_2020)
	.align		4
.L_2020:
        /*2e3c*/ 	.word	index@(_ZN2at6native29vectorized_elementwise_kernelILi8ENS0_13AUnaryFunctorIsssZZZNS0_16fmod_kernel_cudaERNS_18TensorIteratorBaseEENKUlvE_clEvENKUlvE3_clEvEUlssE_EESt5arrayIPcLm2EEEEviT0_T1_)
        /*2e40*/ 	.word	0x00000000


	//----- nvinfo : EIATTR_MIN_STACK_SIZE
	.align		4
.L_2021:
        /*2e44*/ 	.byte	0x04, 0x12
        /*2e46*/ 	.short	(.L_2023 - .L_2022)
	.align		4
.L_2022:
        /*2e48*/ 	.word	index@(_ZN2at6native18elementwise_kernelILi128ELi4EZNS0_15gpu_kernel_implINS0_13BinaryFunctorIlllZZZNS0_16fmod_kernel_cudaERNS_18TensorIteratorBaseEENKUlvE_clEvENKUlvE2_clEvEUlllE_EEEEvS5_RKT_EUliE_EEviT1_)
        /*2e4c*/ 	.word	0x00000000


	//----- nvinfo : EIATTR_MIN_STACK_SIZE
	.align		4
.L_2023:
        /*2e50*/ 	.byte	0x04, 0x12
        /*2e52*/ 	.short	(.L_2025 - .L_2024)
	.align		4
.L_2024:
        /*2e54*/ 	.word	index@(_ZN2at6native27unrolled_elementwise_kernelINS0_13BinaryFunctorIlllZZZNS0_16fmod_kernel_cudaERNS_18TensorIteratorBaseEENKUlvE_clEvENKUlvE2_clEvEUlllE_EESt5arrayIPcLm3EELi4E23TrivialOffsetCalculatorILi2EjESC_ILi1EjENS0_6memory12LoadWithCastILi2EEENSF_13StoreWithCastILi1EEEEEviT_T0_T2_T3_T4_T5_)
        /*2e58*/ 	.word	0x00000000


	//----- nvinfo : EIATTR_MIN_STACK_SIZE
	.align		4
.L_2025:
        /*2e5c*/ 	.byte	0x04, 0x12
        /*2e5e*/ 	.short	(.L_2027 - .L_2026)
	.align		4
.L_2026:
        /*2e60*/ 	.word	index@(_ZN2at6native18elementwise_kernelILi128ELi2EZNS0_22gpu_kernel_impl_nocastINS0_13BinaryFunctorIlllZZZNS0_16fmod_kernel_cudaERNS_18TensorIteratorBaseEENKUlvE_clEvENKUlvE2_clEvEUlllE_EEEEvS5_RKT_EUliE_EEviT1_)
        /*2e64*/ 	.word	0x00000000


	//----- nvinfo : EIATTR_MIN_STACK_SIZE
	.align		4
.L_2027:
        /*2e68*/ 	.byte	0x04, 0x12
        /*2e6a*/ 	.short	(.L_2029 - .L_2028)
	.align		4
.L_2028:
        /*2e6c*/ 	.word	index@(_ZN2at6native27unrolled_elementwise_kernelINS0_13BinaryFunctorIlllZZZNS0_16fmod_kernel_cudaERNS_18TensorIteratorBaseEENKUlvE_clEvENKUlvE2_clEvEUlllE_EESt5arrayIPcLm3EELi4E23TrivialOffsetCalculatorILi2EjESC_ILi1EjENS0_6memory15LoadWithoutCastENSF_16StoreWithoutCastEEEviT_T0_T2_T3_T4_T5_)
        /*2e70*/ 	.word	0x00000000


	//----- nvinfo : EIATTR_MIN_STACK_SIZE
	.align		4
.L_2029:
        /*2e74*/ 	.byte	0x04, 0x12
        /*2e76*/ 	.short	(.L_2031 - .L_2030)
	.align		4
.L_2030:
        /*2e78*/ 	.word	index@(_ZN2at6native29vectorized_elementwise_kernelILi2ENS0_13BinaryFunctorIlllZZZNS0_16fmod_kernel_cudaERNS_18TensorIteratorBaseEENKUlvE_clEvENKUlvE2_clEvEUlllE_EESt5arrayIPcLm3EEEEviT0_T1_)
        /*2e7c*/ 	.word	0x00000000


	//----- nvinfo : EIATTR_MIN_STACK_SIZE
	.align		4
.L_2031:
        /*2e80*/ 	.byte	0x04, 0x12
        /*2e82*/ 	.short	(.L_2033 - .L_2032)
	.align		4
.L_2032:
        /*2e84*/ 	.word	index@(_ZN2at6native29vectorized_elementwise_kernelILi4ENS0_13BinaryFunctorIlllZZZNS0_16fmod_kernel_cudaERNS_18TensorIteratorBaseEENKUlvE_clEvENKUlvE2_clEvEUlllE_EESt5arrayIPcLm3EEEEviT0_T1_)
        /*2e88*/ 	.word	0x00000000


	//----- nvinfo : EIATTR_MIN_STACK_SIZE
	.align		4
.L_2033:
        /*2e8c*/ 	.byte	0x04, 0x12
        /*2e8e*/ 	.short	(.L_2035 - .L_2034)
	.align		4
.L_2034:
        /*2e90*/ 	.word	index@(_ZN2at6native29vectorized_elementwise_kernelILi8ENS0_13BinaryFunctorIlllZZZNS0_16fmod_kernel_cudaERNS_18TensorIteratorBaseEENKUlvE_clEvENKUlvE2_clEvEUlllE_EESt5arrayIPcLm3EEEEviT0_T1_)
        /*2e94*/ 	.word	0x00000000


	//----- nvinfo : EIATTR_MIN_STACK_SIZE
	.align		4
.L_2035:
        /*2e98*/ 	.byte	0x04, 0x12
        /*2e9a*/ 	.short	(.L_2037 - .L_2036)
	.align		4
.L_2036:
        /*2e9c*/ 	.word	index@(_ZN2at6native18elementwise_kernelILi128ELi4EZNS0_15gpu_kernel_implINS0_13BUnaryFunctorIlllZZZNS0_16fmod_kernel_cudaERNS_18TensorIteratorBaseEENKUlvE_clEvENKUlvE2_clEvEUlllE_EEEEvS5_RKT_EUliE_EEviT1_)
        /*2ea0*/ 	.word	0x00000000


	//----- nvinfo : EIATTR_MIN_STACK_SIZE
	.align		4
.L_2037:
        /*2ea4*/ 	.byte	0x04, 0x12
        /*2ea6*/ 	.short	(.L_2039 - .L_2038)
	.align		4
.L_2038:
        /*2ea8*/ 	.word	index@(_ZN2at6native27unrolled_elementwise_kernelINS0_13BUnaryFunctorIlllZZZNS0_16fmod_kernel_cudaERNS_18TensorIteratorBaseEENKUlvE_clEvENKUlvE2_clEvEUlllE_EESt5arrayIPcLm2EELi4E23TrivialOffsetCalculatorILi1EjESD_NS0_6memory12LoadWithCastILi1EEENSE_13StoreWithCastILi1EEEEEviT_T0_T2_T3_T4_T5_)
        /*2eac*/ 	.word	0x00000000


	//----- nvinfo : EIATTR_MIN_STACK_SIZE
	.align		4
.L_2039:
        /*2eb0*/ 	.byte	0x04, 0x12
        /*2eb2*/ 	.short	(.L_2041 - .L_2040)
	.align		4
.L_2040:
        /*2eb4*/ 	.word	index@(_ZN2at6native18elementwise_kernelILi128ELi2EZNS0_22gpu_kernel_impl_nocastINS0_13BUnaryFunctorIlllZZZNS0_16fmod_kernel_cudaERNS_18TensorIteratorBaseEENKUlvE_clEvENKUlvE2_clEvEUlllE_EEEEvS5_RKT_EUliE_EEviT1_)
        /*2eb8*/ 	.word	0x00000000


	//----- nvinfo : EIATTR_MIN_STACK_SIZE
	.align		4
.L_2041:
        /*2ebc*/ 	.byte	0x04, 0x12
        /*2ebe*/ 	.short	(.L_2043 - .L_2042)
	.align		4
.L_2042:
        /*2ec0*/ 	.word	index@(_ZN2at6native27unrolled_elementwise_kernelINS0_13BUnaryFunctorIlllZZZNS0_16fmod_kernel_cudaERNS_18TensorIteratorBaseEENKUlvE_clEvENKUlvE2_clEvEUlllE_EESt5arrayIPcLm2EELi4E23TrivialOffsetCalculatorILi1EjESD_NS0_6memory15LoadWithoutCastENSE_16StoreWithoutCastEEEviT_T0_T2_T3_T4_T5_)
        /*2ec4*/ 	.word	0x00000000


	//----- nvinfo : EIATTR_MIN_STACK_SIZE
	.align		4
.L_2043:
        /*2ec8*/ 	.byte	0x04, 0x12
        /*2eca*/ 	.short	(.L_2045 - .L_2044)
	.align		4
.L_2044:
        /*2ecc*/ 	.word	index@(_ZN2at6native29vectorized_elementwise_kernelILi2ENS0_13BUnaryFunctorIlllZZZNS0_16fmod_kernel_cudaERNS_18TensorIteratorBaseEENKUlvE_clEvENKUlvE2_clEvEUlllE_EESt5arrayIPcLm2EEEEviT0_T1_)
        /*2ed0*/ 	.word	0x00000000


	//----- nvinfo : EIATTR_MIN_STACK_SIZE
	.align		4
.L_2045:
        /*2ed4*/ 	.byte	0x04, 0x12
        /*2ed6*/ 	.short	(.L_2047 - .L_2046)
	.align		4
.L_2046:
        /*2ed8*/ 	.word	index@(_ZN2at6native29vectorized_elementwise_kernelILi4ENS0_13BUnaryFunctorIlllZZZNS0_16fmod_kernel_cudaERNS_18TensorIteratorBaseEENKUlvE_clEvENKUlvE2_clEvEUlllE_EESt5arrayIPcLm2EEEEviT0_T1_)
        /*2edc*/ 	.word	0x00000000


	//----- nvinfo : EIATTR_MIN_STACK_SIZE
	.align		4
.L_2047:
        /*2ee0*/ 	.byte	0x04, 0x12
        /*2ee2*/ 	.short	(.L_2049 - .L_2048)
	.align		4
.L_2048:
        /*2ee4*/ 	.word	index@(_ZN2at6native29vectorized_elementwise_kernelILi8ENS0_13BUnaryFunctorIlllZZZNS0_16fmod_kernel_cudaERNS_18TensorIteratorBaseEENKUlvE_clEvENKUlvE2_clEvEUlllE_EESt5arrayIPcLm2EEEEviT0_T1_)
        /*2ee8*/ 	.word	0x00000000


	//----- nvinfo : EIATTR_MIN_STACK_SIZE
	.align		4
.L_2049:
        /*2eec*/ 	.byte	0x04, 0x12
        /*2eee*/ 	.short	(.L_2051 - .L_2050)
	.align		4
.L_2050:
        /*2ef0*/ 	.word	index@(_ZN2at6native18elementwise_kernelILi128ELi4EZNS0_15gpu_kernel_implINS0_13AUnaryFunctorIlllZZZNS0_16fmod_kernel_cudaERNS_18TensorIteratorBaseEENKUlvE_clEvENKUlvE2_clEvEUlllE_EEEEvS5_RKT_EUliE_EEviT1_)
        /*2ef4*/ 	.word	0x00000000


	//----- nvinfo : EIATTR_MIN_STACK_SIZE
	.align		4
.L_2051:
        /*2ef8*/ 	.byte	0x04, 0x12
        /*2efa*/ 	.short	(.L_2053 - .L_2052)
	.align		4
.L_2052:
        /*2efc*/ 	.word	index@(_ZN2at6native27unrolled_elementwise_kernelINS0_13AUnaryFunctorIlllZZZNS0_16fmod_kernel_cudaERNS_18TensorIteratorBaseEENKUlvE_clEvENKUlvE2_clEvEUlllE_EESt5arrayIPcLm2EELi4E23TrivialOffsetCalculatorILi1EjESD_NS0_6memory12LoadWithCastILi1EEENSE_13StoreWithCastILi1EEEEEviT_T0_T2_T3_T4_T5_)
        /*2f00*/ 	.word	0x00000000


	//----- nvinfo : EIATTR_MIN_STACK_SIZE
	.align		4
.L_2053:
        /*2f04*/ 	.byte	0x04, 0x12
        /*2f06*/ 	.short	(.L_2055 - .L_2054)
	.align		4
.L_2054:
        /*2f08*/ 	.word	index@(_ZN2at6native18elementwise_kernelILi128ELi2EZNS0_22gpu_kernel_impl_nocastINS0_13AUnaryFunctorIlllZZZNS0_16fmod_kernel_cudaERNS_18TensorIteratorBaseEENKUlvE_clEvENKUlvE2_clEvEUlllE_EEEEvS5_RKT_EUliE_EEviT1_)
        /*2f0c*/ 	.word	0x00000000


	//----- nvinfo : EIATTR_MIN_STACK_SIZE
	.align		4
.L_2055:
        /*2f10*/ 	.byte	0x04, 0x12
        /*2f12*/ 	.short	(.L_2057 - .L_2056)
	.align		4
.L_2056:
        /*2f14*/ 	.word	index@(_ZN2at6native27unrolled_elementwise_kernelINS0_13AUnaryFunctorIlllZZZNS0_16fmod_kernel_cudaERNS_18TensorIteratorBaseEENKUlvE_clEvENKUlvE2_clEvEUlllE_EESt5arrayIPcLm2EELi4E23TrivialOffsetCalculatorILi1EjESD_NS0_6memory15LoadWithoutCastENSE_16StoreWithoutCastEEEviT_T0_T2_T3_T4_T5_)
        /*2f18*/ 	.word	0x00000000


	//----- nvinfo : EIATTR_MIN_STACK_SIZE
	.align		4
.L_2057:
        /*2f1c*/ 	.byte	0x04, 0x12
        /*2f1e*/ 	.short	(.L_2059 - .L_2058)
	.align		4
.L_2058:
        /*2f20*/ 	.word	index@(_ZN2at6native29vectorized_elementwise_kernelILi2ENS0_13AUnaryFunctorIlllZZZNS0_16fmod_kernel_cudaERNS_18TensorIteratorBaseEENKUlvE_clEvENKUlvE2_clEvEUlllE_EESt5arrayIPcLm2EEEEviT0_T1_)
        /*2f24*/ 	.word	0x00000000


	//----- nvinfo : EIATTR_MIN_STACK_SIZE
	.align		4
.L_2059:
        /*2f28*/ 	.byte	0x04, 0x12
        /*2f2a*/ 	.short	(.L_2061 - .L_2060)
	.align		4
.L_2060:
        /*2f2c*/ 	.word	index@(_ZN2at6native29vectorized_elementwise_kernelILi4ENS0_13AUnaryFunctorIlllZZZNS0_16fmod_kernel_cudaERNS_18TensorIteratorBaseEENKUlvE_clEvENKUlvE2_clEvEUlllE_EESt5arrayIPcLm2EEEEviT0_T1_)
        /*2f30*/ 	.word	0x00000000


	//----- nvinfo : EIATTR_MIN_STACK_SIZE
	.align		4
.L_2061:
        /*2f34*/ 	.byte	0x04, 0x12
        /*2f36*/ 	.short	(.L_2063 - .L_2062)
	.align		4
.L_2062:
        /*2f38*/ 	.word	index@(_ZN2at6native29vectorized_elementwise_kernelILi8ENS0_13AUnaryFunctorIlllZZZNS0_16fmod_kernel_cudaERNS_18TensorIteratorBaseEENKUlvE_clEvENKUlvE2_clEvEUlllE_EESt5arrayIPcLm2EEEEviT0_T1_)
        /*2f3c*/ 	.word	0x00000000


	//----- nvinfo : EIATTR_MIN_STACK_SIZE
	.align		4
.L_2063:
        /*2f40*/ 	.byte	0x04, 0x12
        /*2f42*/ 	.short	(.L_2065 - .L_2064)
	.align		4
.L_2064:
        /*2f44*/ 	.word	index@(_ZN2at6native18elementwise_kernelILi128ELi4EZNS0_15gpu_kernel_implINS0_13BinaryFunctorIiiiZZZNS0_16fmod_kernel_cudaERNS_18TensorIteratorBaseEENKUlvE_clEvENKUlvE1_clEvEUliiE_EEEEvS5_RKT_EUliE_EEviT1_)
        /*2f48*/ 	.word	0x00000000


	//----- nvinfo : EIATTR_MIN_STACK_SIZE
	.align		4
.L_2065:
        /*2f4c*/ 	.byte	0x04, 0x12
        /*2f4e*/ 	.short	(.L_2067 - .L_2066)
	.align		4
.L_2066:
        /*2f50*/ 	.word	index@(_ZN2at6native27unrolled_elementwise_kernelINS0_13BinaryFunctorIiiiZZZNS0_16fmod_kernel_cudaERNS_18TensorIteratorBaseEENKUlvE_clEvENKUlvE1_clEvEUliiE_EESt5arrayIPcLm3EELi4E23TrivialOffsetCalculatorILi2EjESC_ILi1EjENS0_6memory12LoadWithCastILi2EEENSF_13StoreWithCastILi1EEEEEviT_T0_T2_T3_T4_T5_)
        /*2f54*/ 	.word	0x00000000


	//----- nvinfo : EIATTR_MIN_STACK_SIZE
	.align		4
.L_2067:
        /*2f58*/ 	.byte	0x04, 0x12
        /*2f5a*/ 	.short	(.L_2069 - .L_2068)
	.align		4
.L_2068:
        /*2f5c*/ 	.word	index@(_ZN2at6native18elementwise_kernelILi128ELi2EZNS0_22gpu_kernel_impl_nocastINS0_13BinaryFunctorIiiiZZZNS0_16fmod_kernel_cudaERNS_18TensorIteratorBaseEENKUlvE_clEvENKUlvE1_clEvEUliiE_EEEEvS5_RKT_EUliE_EEviT1_)
        /*2f60*/ 	.word	0x00000000


	//----- nvinfo : EIATTR_MIN_STACK_SIZE
	.align		4
.L_2069:
        /*2f64*/ 	.byte	0x04, 0x12
        /*2f66*/ 	.short	(.L_2071 - .L_2070)
	.align		4
.L_2070:
        /*2f68*/ 	.word	index@(_ZN2at6native27unrolled_elementwise_kernelINS0_13BinaryFunctorIiiiZZZNS0_16fmod_kernel_cudaERNS_18TensorIteratorBaseEENKUlvE_clEvENKUlvE1_clEvEUliiE_EESt5arrayIPcLm3EELi4E23TrivialOffsetCalculatorILi2EjESC_ILi1EjENS0_6memory15LoadWithoutCastENSF_16StoreWithoutCastEEEviT_T0_T2_T3_T4_T5_)
        /*2f6c*/ 	.word	0x00000000


	//----- nvinfo : EIATTR_MIN_STACK_SIZE
	.align		4
.L_2071:
        /*2f70*/ 	.byte	0x04, 0x12
        /*2f72*/ 	.short	(.L_2073 - .L_2072)
	.align		4
.L_2072:
        /*2f74*/ 	.word	index@(_ZN2at6native29vectorized_elementwise_kernelILi2ENS0_13BinaryFunctorIiiiZZZNS0_16fmod_kernel_cudaERNS_18TensorIteratorBaseEENKUlvE_clEvENKUlvE1_clEvEUliiE_EESt5arrayIPcLm3EEEEviT0_T1_)
        /*2f78*/ 	.word	0x00000000


	//----- nvinfo : EIATTR_MIN_STACK_SIZE
	.align		4
.L_2073:
        /*2f7c*/ 	.byte	0x04, 0x12
        /*2f7e*/ 	.short	(.L_2075 - .L_2074)
	.align		4
.L_2074:
        /*2f80*/ 	.word	index@(_ZN2at6native29vectorized_elementwise_kernelILi4ENS0_13BinaryFunctorIiiiZZZNS0_16fmod_kernel_cudaERNS_18TensorIteratorBaseEENKUlvE_clEvENKUlvE1_clEvEUliiE_EESt5arrayIPcLm3EEEEviT0_T1_)
        /*2f84*/ 	.word	0x00000000


	//----- nvinfo : EIATTR_MIN_STACK_SIZE
	.align		4
.L_2075:
        /*2f88*/ 	.byte	0x04, 0x12
        /*2f8a*/ 	.short	(.L_2077 - .L_2076)
	.align		4
.L_2076:
        /*2f8c*/ 	.word	index@(_ZN2at6native29vectorized_elementwise_kernelILi8ENS0_13BinaryFunctorIiiiZZZNS0_16fmod_kernel_cudaERNS_18TensorIteratorBaseEENKUlvE_clEvENKUlvE1_clEvEUliiE_EESt5arrayIPcLm3EEEEviT0_T1_)
        /*2f90*/ 	.word	0x00000000


	//----- nvinfo : EIATTR_MIN_STACK_SIZE
	.align		4
.L_2077:
        /*2f94*/ 	.byte	0x04, 0x12
        /*2f96*/ 	.short	(.L_2079 - .L_2078)
	.align		4
.L_2078:
        /*2f98*/ 	.word	index@(_ZN2at6native18elementwise_kernelILi128ELi4EZNS0_15gpu_kernel_implINS0_13BUnaryFunctorIiiiZZZNS0_16fmod_kernel_cudaERNS_18TensorIteratorBaseEENKUlvE_clEvENKUlvE1_clEvEUliiE_EEEEvS5_RKT_EUliE_EEviT1_)
        /*2f9c*/ 	.word	0x00000000


	//----- nvinfo : EIATTR_MIN_STACK_SIZE
	.align		4
.L_2079:
        /*2fa0*/ 	.byte	0x04, 0x12
        /*2fa2*/ 	.short	(.L_2081 - .L_2080)
	.align		4
.L_2080:
        /*2fa4*/ 	.word	index@(_ZN2at6native27unrolled_elementwise_kernelINS0_13BUnaryFunctorIiiiZZZNS0_16fmod_kernel_cudaERNS_18TensorIteratorBaseEENKUlvE_clEvENKUlvE1_clEvEUliiE_EESt5arrayIPcLm2EELi4E23TrivialOffsetCalculatorILi1EjESD_NS0_6memory12LoadWithCastILi1EEENSE_13StoreWithCastILi1EEEEEviT_T0_T2_T3_T4_T5_)
        /*2fa8*/ 	.word	0x00000000


	//----- nvinfo : EIATTR_MIN_STACK_SIZE
	.align		4
.L_2081:
        /*2fac*/ 	.byte	0x04, 0x12
        /*2fae*/ 	.short	(.L_2083 - .L_2082)
	.align		4
.L_2082:
        /*2fb0*/ 	.word	index@(_ZN2at6native18elementwise_kernelILi128ELi2EZNS0_22gpu_kernel_impl_nocastINS0_13BUnaryFunctorIiiiZZZNS0_16fmod_kernel_cudaERNS_18TensorIteratorBaseEENKUlvE_clEvENKUlvE1_clEvEUliiE_EEEEvS5_RKT_EUliE_EEviT1_)
        /*2fb4*/ 	.word	0x00000000


	//----- nvinfo : EIATTR_MIN_STACK_SIZE
	.align		4
.L_2083:
        /*2fb8*/ 	.byte	0x04, 0x12
        /*2fba*/ 	.short	(.L_2085 - .L_2084)
	.align		4
.L_2084:
        /*2fbc*/ 	.word	index@(_ZN2at6native27unrolled_elementwise_kernelINS0_13BUnaryFunctorIiiiZZZNS0_16fmod_kernel_cudaERNS_18TensorIteratorBaseEENKUlvE_clEvENKUlvE1_clEvEUliiE_EESt5arrayIPcLm2EELi4E23TrivialOffsetCalculatorILi1EjESD_NS0_6memory15LoadWithoutCastENSE_16StoreWithoutCastEEEviT_T0_T2_T3_T4_T5_)
        /*2fc0*/ 	.word	0x00000000


	//----- nvinfo : EIATTR_MIN_STACK_SIZE
	.align		4
.L_2085:
        /*2fc4*/ 	.byte	0x04, 0x12
        /*2fc6*/ 	.short	(.L_2087 - .L_2086)
	.align		4
.L_2086:
        /*2fc8*/ 	.word	index@(_ZN2at6native29vectorized_elementwise_kernelILi2ENS0_13BUnaryFunctorIiiiZZZNS0_16fmod_kernel_cudaERNS_18TensorIteratorBaseEENKUlvE_clEvENKUlvE1_clEvEUliiE_EESt5arrayIPcLm2EEEEviT0_T1_)
        /*2fcc*/ 	.word	0x00000000


	//----- nvinfo : EIATTR_MIN_STACK_SIZE
	.align		4
.L_2087:
        /*2fd0*/ 	.byte	0x04, 0x12
        /*2fd2*/ 	.short	(.L_2089 - .L_2088)
	.align		4
.L_2088:
        /*2fd4*/ 	.word	index@(_ZN2at6native29vectorized_elementwise_kernelILi4ENS0_13BUnaryFunctorIiiiZZZNS0_16fmod_kernel_cudaERNS_18TensorIteratorBaseEENKUlvE_clEvENKUlvE1_clEvEUliiE_EESt5arrayIPcLm2EEEEviT0_T1_)
        /*2fd8*/ 	.word	0x00000000


	//----- nvinfo : EIATTR_MIN_STACK_SIZE
	.align		4
.L_2089:
        /*2fdc*/ 	.byte	0x04, 0x12
        /*2fde*/ 	.short	(.L_2091 - .L_2090)
	.align		4
.L_2090:
        /*2fe0*/ 	.word	index@(_ZN2at6native29vectorized_elementwise_kernelILi8ENS0_13BUnaryFunctorIiiiZZZNS0_16fmod_kernel_cudaERNS_18TensorIteratorBaseEENKUlvE_clEvENKUlvE1_clEvEUliiE_EESt5arrayIPcLm2EEEEviT0_T1_)
        /*2fe4*/ 	.word	0x00000000


	//----- nvinfo : EIATTR_MIN_STACK_SIZE
	.align		4
.L_2091:
        /*2fe8*/ 	.byte	0x04, 0x12
        /*2fea*/ 	.short	(.L_2093 - .L_2092)
	.align		4
.L_2092:
        /*2fec*/ 	.word	index@(_ZN2at6native18elementwise_kernelILi128ELi4EZNS0_15gpu_kernel_implINS0_13AUnaryFunctorIiiiZZZNS0_16fmod_kernel_cudaERNS_18TensorIteratorBaseEENKUlvE_clEvENKUlvE1_clEvEUliiE_EEEEvS5_RKT_EUliE_EEviT1_)
        /*2ff0*/ 	.word	0x00000000


	//----- nvinfo : EIATTR_MIN_STACK_SIZE
	.align		4
.L_2093:
        /*2ff4*/ 	.byte	0x04, 0x12
        /*2ff6*/ 	.short	(.L_2095 - .L_2094)
	.align		4
.L_2094:
        /*2ff8*/ 	.word	index@(_ZN2at6native27unrolled_elementwise_kernelINS0_13AUnaryFunctorIiiiZZZNS0_16fmod_kernel_cudaERNS_18TensorIteratorBaseEENKUlvE_clEvENKUlvE1_clEvEUliiE_EESt5arrayIPcLm2EELi4E23TrivialOffsetCalculatorILi1EjESD_NS0_6memory12LoadWithCastILi1EEENSE_13StoreWithCastILi1EEEEEviT_T0_T2_T3_T4_T5_)
        /*2ffc*/ 	.word	0x00000000


	//----- nvinfo : EIATTR_MIN_STACK_SIZE
	.align		4
.L_2095:
        /*3000*/ 	.byte	0x04, 0x12
        /*3002*/ 	.short	(.L_2097 - .L_2096)
	.align		4
.L_2096:
        /*3004*/ 	.word	index@(_ZN2at6native18elementwise_kernelILi128ELi2EZNS0_22gpu_kernel_impl_nocastINS0_13AUnaryFunctorIiiiZZZNS0_16fmod_kernel_cudaERNS_18TensorIteratorBaseEENKUlvE_clEvENKUlvE1_clEvEUliiE_EEEEvS5_RKT_EUliE_EEviT1_)
        /*3008*/ 	.word	0x00000000


	//----- nvinfo : EIATTR_MIN_STACK_SIZE
	.align		4
.L_2097:
        /*300c*/ 	.byte	0x04, 0x12
        /*300e*/ 	.short	(.L_2099 - .L_2098)
	.align		4
.L_2098:
        /*3010*/ 	.word	index@(_ZN2at6native27unrolled_elementwise_kernelINS0_13AUnaryFunctorIiiiZZZNS0_16fmod_kernel_cudaERNS_18TensorIteratorBaseEENKUlvE_clEvENKUlvE1_clEvEUliiE_EESt5arrayIPcLm2EELi4E23TrivialOffsetCalculatorILi1EjESD_NS0_6memory15LoadWithoutCastENSE_16StoreWithoutCastEEEviT_T0_T2_T3_T4_T5_)
        /*3014*/ 	.word	0x00000000


	//----- nvinfo : EIATTR_MIN_STACK_SIZE
	.align		4
.L_2099:
        /*3018*/ 	.byte	0x04, 0x12
        /*301a*/ 	.short	(.L_2101 - .L_2100)
	.align		4
.L_2100:
        /*301c*/ 	.word	index@(_ZN2at6native29vectorized_elementwise_kernelILi2ENS0_13AUnaryFunctorIiiiZZZNS0_16fmod_kernel_cudaERNS_18TensorIteratorBaseEENKUlvE_clEvENKUlvE1_clEvEUliiE_EESt5arrayIPcLm2EEEEviT0_T1_)
        /*3020*/ 	.word	0x00000000


	//----- nvinfo : EIATTR_MIN_STACK_SIZE
	.align		4
.L_2101:
        /*3024*/ 	.byte	0x04, 0x12
        /*3026*/ 	.short	(.L_2103 - .L_2102)
	.align		4
.L_2102:
        /*3028*/ 	.word	index@(_ZN2at6native29vectorized_elementwise_kernelILi4ENS0_13AUnaryFunctorIiiiZZZNS0_16fmod_kernel_cudaERNS_18TensorIteratorBaseEENKUlvE_clEvENKUlvE1_clEvEUliiE_EESt5arrayIPcLm2EEEEviT0_T1_)
        /*302c*/ 	.word	0x00000000


	//----- nvinfo : EIATTR_MIN_STACK_SIZE
	.align		4
.L_2103:
        /*3030*/ 	.byte	0x04, 0x12
        /*3032*/ 	.short	(.L_2105 - .L_2104)
	.align		4
.L_2104:
        /*3034*/ 	.word	index@(_ZN2at6native29vectorized_elementwise_kernelILi8ENS0_13AUnaryFunctorIiiiZZZNS0_16fmod_kernel_cudaERNS_18TensorIteratorBaseEENKUlvE_clEvENKUlvE1_clEvEUliiE_EESt5arrayIPcLm2EEEEviT0_T1_)
        /*3038*/ 	.word	0x00000000


	//----- nvinfo : EIATTR_MIN_STACK_SIZE
	.align		4
.L_2105:
        /*303c*/ 	.byte	0x04, 0x12
        /*303e*/ 	.short	(.L_2107 - .L_2106)
	.align		4
.L_2106:
        /*3040*/ 	.word	index@(_ZN2at6native18elementwise_kernelILi128ELi4EZNS0_15gpu_kernel_implINS0_13BinaryFunctorIaaaZZZNS0_16fmod_kernel_cudaERNS_18TensorIteratorBaseEENKUlvE_clEvENKUlvE0_clEvEUlaaE_EEEEvS5_RKT_EUliE_EEviT1_)
        /*3044*/ 	.word	0x00000000


	//----- nvinfo : EIATTR_MIN_STACK_SIZE
	.align		4
.L_2107:
        /*3048*/ 	.byte	0x04, 0x12
        /*304a*/ 	.short	(.L_2109 - .L_2108)
	.align		4
.L_2108:
        /*304c*/ 	.word	index@(_ZN2at6native27unrolled_elementwise_kernelINS0_13BinaryFunctorIaaaZZZNS0_16fmod_kernel_cudaERNS_18TensorIteratorBaseEENKUlvE_clEvENKUlvE0_clEvEUlaaE_EESt5arrayIPcLm3EELi4E23TrivialOffsetCalculatorILi2EjESC_ILi1EjENS0_6memory12LoadWithCastILi2EEENSF_13StoreWithCastILi1EEEEEviT_T0_T2_T3_T4_T5_)
        /*3050*/ 	.word	0x00000000


	//----- nvinfo : EIATTR_MIN_STACK_SIZE
	.align		4
.L_2109:
        /*3054*/ 	.byte	0x04, 0x12
        /*3056*/ 	.short	(.L_2111 - .L_2110)
	.align		4
.L_2110:
        /*3058*/ 	.word	index@(_ZN2at6native18elementwise_kernelILi128ELi4EZNS0_22gpu_kernel_impl_nocastINS0_13BinaryFunctorIaaaZZZNS0_16fmod_kernel_cudaERNS_18TensorIteratorBaseEENKUlvE_clEvENKUlvE0_clEvEUlaaE_EEEEvS5_RKT_EUliE_EEviT1_)
        /*305c*/ 	.word	0x00000000


	//----- nvinfo : EIATTR_MIN_STACK_SIZE
	.align		4
.L_2111:
        /*3060*/ 	.byte	0x04, 0x12
        /*3062*/ 	.short	(.L_2113 - .L_2112)
	.align		4
.L_2112:
        /*3064*/ 	.word	index@(_ZN2at6native27unrolled_elementwise_kernelINS0_13BinaryFunctorIaaaZZZNS0_16fmod_kernel_cudaERNS_18TensorIteratorBaseEENKUlvE_clEvENKUlvE0_clEvEUlaaE_EESt5arrayIPcLm3EELi4E23TrivialOffsetCalculatorILi2EjESC_ILi1EjENS0_6memory15LoadWithoutCastENSF_16StoreWithoutCastEEEviT_T0_T2_T3_T4_T5_)
        /*3068*/ 	.word	0x00000000


	//----- nvinfo : EIATTR_MIN_STACK_SIZE
	.align		4
.L_2113:
        /*306c*/ 	.byte	0x04, 0x12
        /*306e*/ 	.short	(.L_2115 - .L_2114)
	.align		4
.L_2114:
        /*3070*/ 	.word	index@(_ZN2at6native29vectorized_elementwise_kernelILi2ENS0_13BinaryFunctorIaaaZZZNS0_16fmod_kernel_cudaERNS_18TensorIteratorBaseEENKUlvE_clEvENKUlvE0_clEvEUlaaE_EESt5arrayIPcLm3EEEEviT0_T1_)
        /*3074*/ 	.word	0x00000000


	//----- nvinfo : EIATTR_MIN_STACK_SIZE
	.align		4
.L_2115:
        /*3078*/ 	.byte	0x04, 0x12
        /*307a*/ 	.short	(.L_2117 - .L_2116)
	.align		4
.L_2116:
        /*307c*/ 	.word	index@(_ZN2at6native29vectorized_elementwise_kernelILi4ENS0_13BinaryFunctorIaaaZZZNS0_16fmod_kernel_cudaERNS_18TensorIteratorBaseEENKUlvE_clEvENKUlvE0_clEvEUlaaE_EESt5arrayIPcLm3EEEEviT0_T1_)
        /*3080*/ 	.word	0x00000000


	//----- nvinfo : EIATTR_MIN_STACK_SIZE
	.align		4
.L_2117:
        /*3084*/ 	.byte	0x04, 0x12
        /*3086*/ 	.short	(.L_2119 - .L_2118)
	.align		4
.L_2118:
        /*3088*/ 	.word	index@(_ZN2at6native29vectorized_elementwise_kernelILi8ENS0_13BinaryFunctorIaaaZZZNS0_16fmod_kernel_cudaERNS_18TensorIteratorBaseEENKUlvE_clEvENKUlvE0_clEvEUlaaE_EESt5arrayIPcLm3EEEEviT0_T1_)
        /*308c*/ 	.word	0x00000000


	//----- nvinfo : EIATTR_MIN_STACK_SIZE
	.align		4
.L_2119:
        /*3090*/ 	.byte	0x04, 0x12
        /*3092*/ 	.short	(.L_2121 - .L_2120)
	.align		4
.L_2120:
        /*3094*/ 	.word	index@(_ZN2at6native18elementwise_kernelILi128ELi4EZNS0_15gpu_kernel_implINS0_13BUnaryFunctorIaaaZZZNS0_16fmod_kernel_cudaERNS_18TensorIteratorBaseEENKUlvE_clEvENKUlvE0_clEvEUlaaE_EEEEvS5_RKT_EUliE_EEviT1_)
        /*3098*/ 	.word	0x00000000


	//----- nvinfo : EIATTR_MIN_STACK_SIZE
	.align		4
.L_2121:
        /*309c*/ 	.byte	0x04, 0x12
        /*309e*/ 	.short	(.L_2123 - .L_2122)
	.align		4
.L_2122:
        /*30a0*/ 	.word	index@(_ZN2at6native27unrolled_elementwise_kernelINS0_13BUnaryFunctorIaaaZZZNS0_16fmod_kernel_cudaERNS_18TensorIteratorBaseEENKUlvE_clEvENKUlvE0_clEvEUlaaE_EESt5arrayIPcLm2EELi4E23TrivialOffsetCalculatorILi1EjESD_NS0_6memory12LoadWithCastILi1EEENSE_13StoreWithCastILi1EEEEEviT_T0_T2_T3_T4_T5_)
        /*30a4*/ 	.word	0x00000000


	//----- nvinfo : EIATTR_MIN_STACK_SIZE
	.align		4
.L_2123:
        /*30a8*/ 	.byte	0x04, 0x12
        /*30aa*/ 	.short	(.L_2125 - .L_2124)
	.align		4
.L_2124:
        /*30ac*/ 	.word	index@(_ZN2at6native18elementwise_kernelILi128ELi4EZNS0_22gpu_kernel_impl_nocastINS0_13BUnaryFunctorIaaaZZZNS0_16fmod_kernel_cudaERNS_18TensorIteratorBaseEENKUlvE_clEvENKUlvE0_clEvEUlaaE_EEEEvS5_RKT_EUliE_EEviT1_)
        /*30b0*/ 	.word	0x00000000


	//----- nvinfo : EIATTR_MIN_STACK_SIZE
	.align		4
.L_2125:
        /*30b4*/ 	.byte	0x04, 0x12
        /*30b6*/ 	.short	(.L_2127 - .L_2126)
	.align		4
.L_2126:
        /*30b8*/ 	.word	index@(_ZN2at6native27unrolled_elementwise_kernelINS0_13BUnaryFunctorIaaaZZZNS0_16fmod_kernel_cudaERNS_18TensorIteratorBaseEENKUlvE_clEvENKUlvE0_clEvEUlaaE_EESt5arrayIPcLm2EELi4E23TrivialOffsetCalculatorILi1EjESD_NS0_6memory15LoadWithoutCastENSE_16StoreWithoutCastEEEviT_T0_T2_T3_T4_T5_)
        /*30bc*/ 	.word	0x00000000


	//----- nvinfo : EIATTR_MIN_STACK_SIZE
	.align		4
.L_2127:
        /*30c0*/ 	.byte	0x04, 0x12
        /*30c2*/ 	.short	(.L_2129 - .L_2128)
	.align		4
.L_2128:
        /*30c4*/ 	.word	index@(_ZN2at6native29vectorized_elementwise_kernelILi2ENS0_13BUnaryFunctorIaaaZZZNS0_16fmod_kernel_cudaERNS_18TensorIteratorBaseEENKUlvE_clEvENKUlvE0_clEvEUlaaE_EESt5arrayIPcLm2EEEEviT0_T1_)
        /*30c8*/ 	.word	0x00000000


	//----- nvinfo : EIATTR_MIN_STACK_SIZE
	.align		4
.L_2129:
        /*30cc*/ 	.byte	0x04, 0x12
        /*30ce*/ 	.short	(.L_2131 - .L_2130)
	.align		4
.L_2130:
        /*30d0*/ 	.word	index@(_ZN2at6native29vectorized_elementwise_kernelILi4ENS0_13BUnaryFunctorIaaaZZZNS0_16fmod_kernel_cudaERNS_18TensorIteratorBaseEENKUlvE_clEvENKUlvE0_clEvEUlaaE_EESt5arrayIPcLm2EEEEviT0_T1_)
        /*30d4*/ 	.word	0x00000000


	//----- nvinfo : EIATTR_MIN_STACK_SIZE
	.align		4
.L_2131:
        /*30d8*/ 	.byte	0x04, 0x12
        /*30da*/ 	.short	(.L_2133 - .L_2132)
	.align		4
.L_2132:
        /*30dc*/ 	.word	index@(_ZN2at6native29vectorized_elementwise_kernelILi8ENS0_13BUnaryFunctorIaaaZZZNS0_16fmod_kernel_cudaERNS_18TensorIteratorBaseEENKUlvE_clEvENKUlvE0_clEvEUlaaE_EESt5arrayIPcLm2EEEEviT0_T1_)
        /*30e0*/ 	.word	0x00000000


	//----- nvinfo : EIATTR_MIN_STACK_SIZE
	.align		4
.L_2133:
        /*30e4*/ 	.byte	0x04, 0x12
        /*30e6*/ 	.short	(.L_2135 - .L_2134)
	.align		4
.L_2134:
        /*30e8*/ 	.word	index@(_ZN2at6native18elementwise_kernelILi128ELi4EZNS0_15gpu_kernel_implINS0_13AUnaryFunctorIaaaZZZNS0_16fmod_kernel_cudaERNS_18TensorIteratorBaseEENKUlvE_clEvENKUlvE0_clEvEUlaaE_EEEEvS5_RKT_EUliE_EEviT1_)
        /*30ec*/ 	.word	0x00000000


	//----- nvinfo : EIATTR_MIN_STACK_SIZE
	.align		4
.L_2135:
        /*30f0*/ 	.byte	0x04, 0x12
        /*30f2*/ 	.short	(.L_2137 - .L_2136)
	.align		4
.L_2136:
        /*30f4*/ 	.word	index@(_ZN2at6native27unrolled_elementwise_kernelINS0_13AUnaryFunctorIaaaZZZNS0_16fmod_kernel_cudaERNS_18TensorIteratorBaseEENKUlvE_clEvENKUlvE0_clEvEUlaaE_EESt5arrayIPcLm2EELi4E23TrivialOffsetCalculatorILi1EjESD_NS0_6memory12LoadWithCastILi1EEENSE_13StoreWithCastILi1EEEEEviT_T0_T2_T3_T4_T5_)
        /*30f8*/ 	.word	0x00000000


	//----- nvinfo : EIATTR_MIN_STACK_SIZE
	.align		4
.L_2137:
        /*30fc*/ 	.byte	0x04, 0x12
        /*30fe*/ 	.short	(.L_2139 - .L_2138)
	.align		4
.L_2138:
        /*3100*/ 	.word	index@(_ZN2at6native18elementwise_kernelILi128ELi4EZNS0_22gpu_kernel_impl_nocastINS0_13AUnaryFunctorIaaaZZZNS0_16fmod_kernel_cudaERNS_18TensorIteratorBaseEENKUlvE_clEvENKUlvE0_clEvEUlaaE_EEEEvS5_RKT_EUliE_EEviT1_)
        /*3104*/ 	.word	0x00000000


	//----- nvinfo : EIATTR_MIN_STACK_SIZE
	.align		4
.L_2139:
        /*3108*/ 	.byte	0x04, 0x12
        /*310a*/ 	.short	(.L_2141 - .L_2140)
	.align		4
.L_2140:
        /*310c*/ 	.word	index@(_ZN2at6native27unrolled_elementwise_kernelINS0_13AUnaryFunctorIaaaZZZNS0_16fmod_kernel_cudaERNS_18TensorIteratorBaseEENKUlvE_clEvENKUlvE0_clEvEUlaaE_EESt5arrayIPcLm2EELi4E23TrivialOffsetCalculatorILi1EjESD_NS0_6memory15LoadWithoutCastENSE_16StoreWithoutCastEEEviT_T0_T2_T3_T4_T5_)
        /*3110*/ 	.word	0x00000000


	//----- nvinfo : EIATTR_MIN_STACK_SIZE
	.align		4
.L_2141:
        /*3114*/ 	.byte	0x04, 0x12
        /*3116*/ 	.short	(.L_2143 - .L_2142)
	.align		4
.L_2142:
        /*3118*/ 	.word	index@(_ZN2at6native29vectorized_elementwise_kernelILi2ENS0_13AUnaryFunctorIaaaZZZNS0_16fmod_kernel_cudaERNS_18TensorIteratorBaseEENKUlvE_clEvENKUlvE0_clEvEUlaaE_EESt5arrayIPcLm2EEEEviT0_T1_)
        /*311c*/ 	.word	0x00000000


	//----- nvinfo : EIATTR_MIN_STACK_SIZE
	.align		4
.L_2143:
        /*3120*/ 	.byte	0x04, 0x12
        /*3122*/ 	.short	(.L_2145 - .L_2144)
	.align		4
.L_2144:
        /*3124*/ 	.word	index@(_ZN2at6native29vectorized_elementwise_kernelILi4ENS0_13AUnaryFunctorIaaaZZZNS0_16fmod_kernel_cudaERNS_18TensorIteratorBaseEENKUlvE_clEvENKUlvE0_clEvEUlaaE_EESt5arrayIPcLm2EEEEviT0_T1_)
        /*3128*/ 	.word	0x00000000


	//----- nvinfo : EIATTR_MIN_STACK_SIZE
	.align		4
.L_2145:
        /*312c*/ 	.byte	0x04, 0x12
        /*312e*/ 	.short	(.L_2147 - .L_2146)
	.align		4
.L_2146:
        /*3130*/ 	.word	index@(_ZN2at6native29vectorized_elementwise_kernelILi8ENS0_13AUnaryFunctorIaaaZZZNS0_16fmod_kernel_cudaERNS_18TensorIteratorBaseEENKUlvE_clEvENKUlvE0_clEvEUlaaE_EESt5arrayIPcLm2EEEEviT0_T1_)
        /*3134*/ 	.word	0x00000000


	//----- nvinfo : EIATTR_MIN_STACK_SIZE
	.align		4
.L_2147:
        /*3138*/ 	.byte	0x04, 0x12
        /*313a*/ 	.short	(.L_2149 - .L_2148)
	.align		4
.L_2148:
        /*313c*/ 	.word	index@(_ZN2at6native18elementwise_kernelILi128ELi4EZNS0_15gpu_kernel_implINS0_13BinaryFunctorIhhhZZZNS0_16fmod_kernel_cudaERNS_18TensorIteratorBaseEENKUlvE_clEvENKUlvE_clEvEUlhhE_EEEEvS5_RKT_EUliE_EEviT1_)
        /*3140*/ 	.word	0x00000000


	//----- nvinfo : EIATTR_MIN_STACK_SIZE
	.align		4
.L_2149:
        /*3144*/ 	.byte	0x04, 0x12
        /*3146*/ 	.short	(.L_2151 - .L_2150)
	.align		4
.L_2150:
        /*3148*/ 	.word	index@(_ZN2at6native27unrolled_elementwise_kernelINS0_13BinaryFunctorIhhhZZZNS0_16fmod_kernel_cudaERNS_18TensorIteratorBaseEENKUlvE_clEvENKUlvE_clEvEUlhhE_EESt5arrayIPcLm3EELi4E23TrivialOffsetCalculatorILi2EjESC_ILi1EjENS0_6memory12LoadWithCastILi2EEENSF_13StoreWithCastILi1EEEEEviT_T0_T2_T3_T4_T5_)
        /*314c*/ 	.word	0x00000000


	//----- nvinfo : EIATTR_MIN_STACK_SIZE
	.align		4
.L_2151:
        /*3150*/ 	.byte	0x04, 0x12
        /*3152*/ 	.short	(.L_2153 - .L_2152)
	.align		4
.L_2152:
        /*3154*/ 	.word	index@(_ZN2at6native18elementwise_kernelILi128ELi4EZNS0_22gpu_kernel_impl_nocastINS0_13BinaryFunctorIhhhZZZNS0_16fmod_kernel_cudaERNS_18TensorIteratorBaseEENKUlvE_clEvENKUlvE_clEvEUlhhE_EEEEvS5_RKT_EUliE_EEviT1_)
        /*3158*/ 	.word	0x00000000


	//----- nvinfo : EIATTR_MIN_STACK_SIZE
	.align		4
.L_2153:
        /*315c*/ 	.byte	0x04, 0x12
        /*315e*/ 	.short	(.L_2155 - .L_2154)
	.align		4
.L_2154:
        /*3160*/ 	.word	index@(_ZN2at6native27unrolled_elementwise_kernelINS0_13BinaryFunctorIhhhZZZNS0_16fmod_kernel_cudaERNS_18TensorIteratorBaseEENKUlvE_clEvENKUlvE_clEvEUlhhE_EESt5arrayIPcLm3EELi4E23TrivialOffsetCalculatorILi2EjESC_ILi1EjENS0_6memory15LoadWithoutCastENSF_16StoreWithoutCastEEEviT_T0_T2_T3_T4_T5_)
        /*3164*/ 	.word	0x00000000


	//----- nvinfo : EIATTR_MIN_STACK_SIZE
	.align		4
.L_2155:
        /*3168*/ 	.byte	0x04, 0x12
        /*316a*/ 	.short	(.L_2157 - .L_2156)
	.align		4
.L_2156:
        /*316c*/ 	.word	index@(_ZN2at6native29vectorized_elementwise_kernelILi2ENS0_13BinaryFunctorIhhhZZZNS0_16fmod_kernel_cudaERNS_18TensorIteratorBaseEENKUlvE_clEvENKUlvE_clEvEUlhhE_EESt5arrayIPcLm3EEEEviT0_T1_)
        /*3170*/ 	.word	0x00000000


	//----- nvinfo : EIATTR_MIN_STACK_SIZE
	.align		4
.L_2157:
        /*3174*/ 	.byte	0x04, 0x12
        /*3176*/ 	.short	(.L_2159 - .L_2158)
	.align		4
.L_2158:
        /*3178*/ 	.word	index@(_ZN2at6native29vectorized_elementwise_kernelILi4ENS0_13BinaryFunctorIhhhZZZNS0_16fmod_kernel_cudaERNS_18TensorIteratorBaseEENKUlvE_clEvENKUlvE_clEvEUlhhE_EESt5arrayIPcLm3EEEEviT0_T1_)
        /*317c*/ 	.word	0x00000000


	//----- nvinfo : EIATTR_MIN_STACK_SIZE
	.align		4
.L_2159:
        /*3180*/ 	.byte	0x04, 0x12
        /*3182*/ 	.short	(.L_2161 - .L_2160)
	.align		4
.L_2160:
        /*3184*/ 	.word	index@(_ZN2at6native29vectorized_elementwise_kernelILi8ENS0_13BinaryFunctorIhhhZZZNS0_16fmod_kernel_cudaERNS_18TensorIteratorBaseEENKUlvE_clEvENKUlvE_clEvEUlhhE_EESt5arrayIPcLm3EEEEviT0_T1_)
        /*3188*/ 	.word	0x00000000


	//----- nvinfo : EIATTR_MIN_STACK_SIZE
	.align		4
.L_2161:
        /*318c*/ 	.byte	0x04, 0x12
        /*318e*/ 	.short	(.L_2163 - .L_2162)
	.align		4
.L_2162:
        /*3190*/ 	.word	index@(_ZN2at6native18elementwise_kernelILi128ELi4EZNS0_15gpu_kernel_implINS0_13BUnaryFunctorIhhhZZZNS0_16fmod_kernel_cudaERNS_18TensorIteratorBaseEENKUlvE_clEvENKUlvE_clEvEUlhhE_EEEEvS5_RKT_EUliE_EEviT1_)
        /*3194*/ 	.word	0x00000000


	//----- nvinfo : EIATTR_MIN_STACK_SIZE
	.align		4
.L_2163:
        /*3198*/ 	.byte	0x04, 0x12
        /*319a*/ 	.short	(.L_2165 - .L_2164)
	.align		4
.L_2164:
        /*319c*/ 	.word	index@(_ZN2at6native27unrolled_elementwise_kernelINS0_13BUnaryFunctorIhhhZZZNS0_16fmod_kernel_cudaERNS_18TensorIteratorBaseEENKUlvE_clEvENKUlvE_clEvEUlhhE_EESt5arrayIPcLm2EELi4E23TrivialOffsetCalculatorILi1EjESD_NS0_6memory12LoadWithCastILi1EEENSE_13StoreWithCastILi1EEEEEviT_T0_T2_T3_T4_T5_)
        /*31a0*/ 	.word	0x00000000


	//----- nvinfo : EIATTR_MIN_STACK_SIZE
	.align		4
.L_2165:
        /*31a4*/ 	.byte	0x04, 0x12
        /*31a6*/ 	.short	(.L_2167 - .L_2166)
	.align		4
.L_2166:
        /*31a8*/ 	.word	index@(_ZN2at6native18elementwise_kernelILi128ELi4EZNS0_22gpu_kernel_impl_nocastINS0_13BUnaryFunctorIhhhZZZNS0_16fmod_kernel_cudaERNS_18TensorIteratorBaseEENKUlvE_clEvENKUlvE_clEvEUlhhE_EEEEvS5_RKT_EUliE_EEviT1_)
        /*31ac*/ 	.word	0x00000000


	//----- nvinfo : EIATTR_MIN_STACK_SIZE
	.align		4
.L_2167:
        /*31b0*/ 	.byte	0x04, 0x12
        /*31b2*/ 	.short	(.L_2169 - .L_2168)
	.align		4
.L_2168:
        /*31b4*/ 	.word	index@(_ZN2at6native27unrolled_elementwise_kernelINS0_13BUnaryFunctorIhhhZZZNS0_16fmod_kernel_cudaERNS_18TensorIteratorBaseEENKUlvE_clEvENKUlvE_clEvEUlhhE_EESt5arrayIPcLm2EELi4E23TrivialOffsetCalculatorILi1EjESD_NS0_6memory15LoadWithoutCastENSE_16StoreWithoutCastEEEviT_T0_T2_T3_T4_T5_)
        /*31b8*/ 	.word	0x00000000


	//----- nvinfo : EIATTR_MIN_STACK_SIZE
	.align		4
.L_2169:
        /*31bc*/ 	.byte	0x04, 0x12
        /*31be*/ 	.short	(.L_2171 - .L_2170)
	.align		4
.L_2170:
        /*31c0*/ 	.word	index@(_ZN2at6native29vectorized_elementwise_kernelILi2ENS0_13BUnaryFunctorIhhhZZZNS0_16fmod_kernel_cudaERNS_18TensorIteratorBaseEENKUlvE_clEvENKUlvE_clEvEUlhhE_EESt5arrayIPcLm2EEEEviT0_T1_)
        /*31c4*/ 	.word	0x00000000


	//----- nvinfo : EIATTR_MIN_STACK_SIZE
	.align		4
.L_2171:
        /*31c8*/ 	.byte	0x04, 0x12
        /*31ca*/ 	.short	(.L_2173 - .L_2172)
	.align		4
.L_2172:
        /*31cc*/ 	.word	index@(_ZN2at6native29vectorized_elementwise_kernelILi4ENS0_13BUnaryFunctorIhhhZZZNS0_16fmod_kernel_cudaERNS_18TensorIteratorBaseEENKUlvE_clEvENKUlvE_clEvEUlhhE_EESt5arrayIPcLm2EEEEviT0_T1_)
        /*31d0*/ 	.word	0x00000000


	//----- nvinfo : EIATTR_MIN_STACK_SIZE
	.align		4
.L_2173:
        /*31d4*/ 	.byte	0x04, 0x12
        /*31d6*/ 	.short	(.L_2175 - .L_2174)
	.align		4
.L_2174:
        /*31d8*/ 	.word	index@(_ZN2at6native29vectorized_elementwise_kernelILi8ENS0_13BUnaryFunctorIhhhZZZNS0_16fmod_kernel_cudaERNS_18TensorIteratorBaseEENKUlvE_clEvENKUlvE_clEvEUlhhE_EESt5arrayIPcLm2EEEEviT0_T1_)
        /*31dc*/ 	.word	0x00000000


	//----- nvinfo : EIATTR_MIN_STACK_SIZE
	.align		4
.L_2175:
        /*31e0*/ 	.byte	0x04, 0x12
        /*31e2*/ 	.short	(.L_2177 - .L_2176)
	.align		4
.L_2176:
        /*31e4*/ 	.word	index@(_ZN2at6native18elementwise_kernelILi128ELi4EZNS0_15gpu_kernel_implINS0_13AUnaryFunctorIhhhZZZNS0_16fmod_kernel_cudaERNS_18TensorIteratorBaseEENKUlvE_clEvENKUlvE_clEvEUlhhE_EEEEvS5_RKT_EUliE_EEviT1_)
        /*31e8*/ 	.word	0x00000000


	//----- nvinfo : EIATTR_MIN_STACK_SIZE
	.align		4
.L_2177:
        /*31ec*/ 	.byte	0x04, 0x12
        /*31ee*/ 	.short	(.L_2179 - .L_2178)
	.align		4
.L_2178:
        /*31f0*/ 	.word	index@(_ZN2at6native27unrolled_elementwise_kernelINS0_13AUnaryFunctorIhhhZZZNS0_16fmod_kernel_cudaERNS_18TensorIteratorBaseEENKUlvE_clEvENKUlvE_clEvEUlhhE_EESt5arrayIPcLm2EELi4E23TrivialOffsetCalculatorILi1EjESD_NS0_6memory12LoadWithCastILi1EEENSE_13StoreWithCastILi1EEEEEviT_T0_T2_T3_T4_T5_)
        /*31f4*/ 	.word	0x00000000


	//----- nvinfo : EIATTR_MIN_STACK_SIZE
	.align		4
.L_2179:
        /*31f8*/ 	.byte	0x04, 0x12
        /*31fa*/ 	.short	(.L_2181 - .L_2180)
	.align		4
.L_2180:
        /*31fc*/ 	.word	index@(_ZN2at6native18elementwise_kernelILi128ELi4EZNS0_22gpu_kernel_impl_nocastINS0_13AUnaryFunctorIhhhZZZNS0_16fmod_kernel_cudaERNS_18TensorIteratorBaseEENKUlvE_clEvENKUlvE_clEvEUlhhE_EEEEvS5_RKT_EUliE_EEviT1_)
        /*3200*/ 	.word	0x00000000


	//----- nvinfo : EIATTR_MIN_STACK_SIZE
	.align		4
.L_2181:
        /*3204*/ 	.byte	0x04, 0x12
        /*3206*/ 	.short	(.L_2183 - .L_2182)
	.align		4
.L_2182:
        /*3208*/ 	.word	index@(_ZN2at6native27unrolled_elementwise_kernelINS0_13AUnaryFunctorIhhhZZZNS0_16fmod_kernel_cudaERNS_18TensorIteratorBaseEENKUlvE_clEvENKUlvE_clEvEUlhhE_EESt5arrayIPcLm2EELi4E23TrivialOffsetCalculatorILi1EjESD_NS0_6memory15LoadWithoutCastENSE_16StoreWithoutCastEEEviT_T0_T2_T3_T4_T5_)
        /*320c*/ 	.word	0x00000000


	//----- nvinfo : EIATTR_MIN_STACK_SIZE
	.align		4
.L_2183:
        /*3210*/ 	.byte	0x04, 0x12
        /*3212*/ 	.short	(.L_2185 - .L_2184)
	.align		4
.L_2184:
        /*3214*/ 	.word	index@(_ZN2at6native29vectorized_elementwise_kernelILi2ENS0_13AUnaryFunctorIhhhZZZNS0_16fmod_kernel_cudaERNS_18TensorIteratorBaseEENKUlvE_clEvENKUlvE_clEvEUlhhE_EESt5arrayIPcLm2EEEEviT0_T1_)
        /*3218*/ 	.word	0x00000000


	//----- nvinfo : EIATTR_MIN_STACK_SIZE
	.align		4
.L_2185:
        /*321c*/ 	.byte	0x04, 0x12
        /*321e*/ 	.short	(.L_2187 - .L_2186)
	.align		4
.L_2186:
        /*3220*/ 	.word	index@(_ZN2at6native29vectorized_elementwise_kernelILi4ENS0_13AUnaryFunctorIhhhZZZNS0_16fmod_kernel_cudaERNS_18TensorIteratorBaseEENKUlvE_clEvENKUlvE_clEvEUlhhE_EESt5arrayIPcLm2EEEEviT0_T1_)
        /*3224*/ 	.word	0x00000000


	//----- nvinfo : EIATTR_MIN_STACK_SIZE
	.align		4
.L_2187:
        /*3228*/ 	.byte	0x04, 0x12
        /*322a*/ 	.short	(.L_2189 - .L_2188)
	.align		4
.L_2188:
        /*322c*/ 	.word	index@(_ZN2at6native29vectorized_elementwise_kernelILi8ENS0_13AUnaryFunctorIhhhZZZNS0_16fmod_kernel_cudaERNS_18TensorIteratorBaseEENKUlvE_clEvENKUlvE_clEvEUlhhE_EESt5arrayIPcLm2EEEEviT0_T1_)
        /*3230*/ 	.word	0x00000000


	//----- nvinfo : EIATTR_MIN_STACK_SIZE
	.align		4
.L_2189:
        /*3234*/ 	.byte	0x04, 0x12
        /*3236*/ 	.short	(.L_2191 - .L_2190)
	.align		4
.L_2190:
        /*3238*/ 	.word	index@(_ZN2at6native18elementwise_kernelILi128ELi4EZNS0_15gpu_kernel_implINS0_13BinaryFunctorIN3c108BFloat16ES5_S5_ZZZNS0_21remainder_kernel_cudaERNS_18TensorIteratorBaseEENKUlvE0_clEvENKUlvE2_clEvEUlS5_S5_E_EEEEvS7_RKT_EUliE_EEviT1_)
        /*323c*/ 	.word	0x00000000


	//----- nvinfo : EIATTR_MIN_STACK_SIZE
	.align		4
.L_2191:
        /*3240*/ 	.byte	0x04, 0x12
        /*3242*/ 	.short	(.L_2193 - .L_2192)
	.align		4
.L_2192:
        /*3244*/ 	.word	index@(_ZN2at6native27unrolled_elementwise_kernelINS0_13BinaryFunctorIN3c108BFloat16ES4_S4_ZZZNS0_21remainder_kernel_cudaERNS_18TensorIteratorBaseEENKUlvE0_clEvENKUlvE2_clEvEUlS4_S4_E_EESt5arrayIPcLm3EELi4E23TrivialOffsetCalculatorILi2EjESE_ILi1EjENS0_6memory12LoadWithCastILi2EEENSH_13StoreWithCastILi1EEEEEviT_T0_T2_T3_T4_T5_)
        /*3248*/ 	.word	0x00000000


	//----- nvinfo : EIATTR_MIN_STACK_SIZE
	.align		4
.L_2193:
        /*324c*/ 	.byte	0x04, 0x12
        /*324e*/ 	.short	(.L_2195 - .L_2194)
	.align		4
.L_2194:
        /*3250*/ 	.word	index@(_ZN2at6native18elementwise_kernelILi128ELi4EZNS0_22gpu_kernel_impl_nocastINS0_13BinaryFunctorIN3c108BFloat16ES5_S5_ZZZNS0_21remainder_kernel_cudaERNS_18TensorIteratorBaseEENKUlvE0_clEvENKUlvE2_clEvEUlS5_S5_E_EEEEvS7_RKT_EUliE_EEviT1_)
        /*3254*/ 	.word	0x00000000


	//----- nvinfo : EIATTR_MIN_STACK_SIZE
	.align		4
.L_2195:
        /*3258*/ 	.byte	0x04, 0x12
        /*325a*/ 	.short	(.L_2197 - .L_2196)
	.align		4
.L_2196:
        /*325c*/ 	.word	index@(_ZN2at6native27unrolled_elementwise_kernelINS0_13BinaryFunctorIN3c108BFloat16ES4_S4_ZZZNS0_21remainder_kernel_cudaERNS_18TensorIteratorBaseEENKUlvE0_clEvENKUlvE2_clEvEUlS4_S4_E_EESt5arrayIPcLm3EELi4E23TrivialOffsetCalculatorILi2EjESE_ILi1EjENS0_6memory15LoadWithoutCastENSH_16StoreWithoutCastEEEviT_T0_T2_T3_T4_T5_)
        /*3260*/ 	.word	0x00000000


	//----- nvinfo : EIATTR_MIN_STACK_SIZE
	.align		4
.L_2197:
        /*3264*/ 	.byte	0x04, 0x12
        /*3266*/ 	.short	(.L_2199 - .L_2198)
	.align		4
.L_2198:
        /*3268*/ 	.word	index@(_ZN2at6native29vectorized_elementwise_kernelILi2ENS0_13BinaryFunctorIN3c108BFloat16ES4_S4_ZZZNS0_21remainder_kernel_cudaERNS_18TensorIteratorBaseEENKUlvE0_clEvENKUlvE2_clEvEUlS4_S4_E_EESt5arrayIPcLm3EEEEviT0_T1_)
        /*326c*/ 	.word	0x00000000


	//----- nvinfo : EIATTR_MIN_STACK_SIZE
	.align		4
.L_2199:
        /*3270*/ 	.byte	0x04, 0x12
        /*3272*/ 	.short	(.L_2201 - .L_2200)
	.align		4
.L_2200:
        /*3274*/ 	.word	index@(_ZN2at6native29vectorized_elementwise_kernelILi4ENS0_13BinaryFunctorIN3c108BFloat16ES4_S4_ZZZNS0_21remainder_kernel_cudaERNS_18TensorIteratorBaseEENKUlvE0_clEvENKUlvE2_clEvEUlS4_S4_E_EESt5arrayIPcLm3EEEEviT0_T1_)
        /*3278*/ 	.word	0x00000000


	//----- nvinfo : EIATTR_MIN_STACK_SIZE
	.align		4
.L_2201:
        /*327c*/ 	.byte	0x04, 0x12
        /*327e*/ 	.short	(.L_2203 - .L_2202)
	.align		4
.L_2202:
        /*3280*/ 	.word	index@(_ZN2at6native29vectorized_elementwise_kernelILi8ENS0_13BinaryFunctorIN3c108BFloat16ES4_S4_ZZZNS0_21remainder_kernel_cudaERNS_18TensorIteratorBaseEENKUlvE0_clEvENKUlvE2_clEvEUlS4_S4_E_EESt5arrayIPcLm3EEEEviT0_T1_)
        /*3284*/ 	.word	0x00000000


	//----- nvinfo : EIATTR_MIN_STACK_SIZE
	.align		4
.L_2203:
        /*3288*/ 	.byte	0x04, 0x12
        /*328a*/ 	.short	(.L_2205 - .L_2204)
	.align		4
.L_2204:
        /*328c*/ 	.word	index@(_ZN2at6native18elementwise_kernelILi128ELi4EZNS0_15gpu_kernel_implINS0_13BUnaryFunctorIN3c108BFloat16ES5_S5_ZZZNS0_21remainder_kernel_cudaERNS_18TensorIteratorBaseEENKUlvE0_clEvENKUlvE2_clEvEUlS5_S5_E_EEEEvS7_RKT_EUliE_EEviT1_)
        /*3290*/ 	.word	0x00000000


	//----- nvinfo : EIATTR_MIN_STACK_SIZE
	.align		4
.L_2205:
        /*3294*/ 	.byte	0x04, 0x12
        /*3296*/ 	.short	(.L_2207 - .L_2206)
	.align		4
.L_2206:
        /*3298*/ 	.word	index@(_ZN2at6native27unrolled_elementwise_kernelINS0_13BUnaryFunctorIN3c108BFloat16ES4_S4_ZZZNS0_21remainder_kernel_cudaERNS_18TensorIteratorBaseEENKUlvE0_clEvENKUlvE2_clEvEUlS4_S4_E_EESt5arrayIPcLm2EELi4E23TrivialOffsetCalculatorILi1EjESF_NS0_6memory12LoadWithCastILi1EEENSG_13StoreWithCastILi1EEEEEviT_T0_T2_T3_T4_T5_)
        /*329c*/ 	.word	0x00000000


	//----- nvinfo : EIATTR_MIN_STACK_SIZE
	.align		4
.L_2207:
        /*32a0*/ 	.byte	0x04, 0x12
        /*32a2*/ 	.short	(.L_2209 - .L_2208)
	.align		4
.L_2208:
        /*32a4*/ 	.word	index@(_ZN2at6native18elementwise_kernelILi128ELi4EZNS0_22gpu_kernel_impl_nocastINS0_13BUnaryFunctorIN3c108BFloat16ES5_S5_ZZZNS0_21remainder_kernel_cudaERNS_18TensorIteratorBaseEENKUlvE0_clEvENKUlvE2_clEvEUlS5_S5_E_EEEEvS7_RKT_EUliE_EEviT1_)
        /*32a8*/ 	.word	0x00000000


	//----- nvinfo : EIATTR_MIN_STACK_SIZE
	.align		4
.L_2209:
        /*32ac*/ 	.byte	0x04, 0x12
        /*32ae*/ 	.short	(.L_2211 - .L_2210)
	.align		4
.L_2210:
        /*32b0*/ 	.word	index@(_ZN2at6native27unrolled_elementwise_kernelINS0_13BUnaryFunctorIN3c108BFloat16ES4_S4_ZZZNS0_21remainder_kernel_cudaERNS_18TensorIteratorBaseEENKUlvE0_clEvENKUlvE2_clEvEUlS4_S4_E_EESt5arrayIPcLm2EELi4E23TrivialOffsetCalculatorILi1EjESF_NS0_6memory15LoadWithoutCastENSG_16StoreWithoutCastEEEviT_T0_T2_T3_T4_T5_)
        /*32b4*/ 	.word	0x00000000


	//----- nvinfo : EIATTR_MIN_STACK_SIZE
	.align		4
.L_2211:
        /*32b8*/ 	.byte	0x04, 0x12
        /*32ba*/ 	.short	(.L_2213 - .L_2212)
	.align		4
.L_2212:
        /*32bc*/ 	.word	index@(_ZN2at6native29vectorized_elementwise_kernelILi2ENS0_13BUnaryFunctorIN3c108BFloat16ES4_S4_ZZZNS0_21remainder_kernel_cudaERNS_18TensorIteratorBaseEENKUlvE0_clEvENKUlvE2_clEvEUlS4_S4_E_EESt5arrayIPcLm2EEEEviT0_T1_)
        /*32c0*/ 	.word	0x00000000


	//----- nvinfo : EIATTR_MIN_STACK_SIZE
	.align		4
.L_2213:
        /*32c4*/ 	.byte	0x04, 0x12
        /*32c6*/ 	.short	(.L_2215 - .L_2214)
	.align		4
.L_2214:
        /*32c8*/ 	.word	index@(_ZN2at6native29vectorized_elementwise_kernelILi4ENS0_13BUnaryFunctorIN3c108BFloat16ES4_S4_ZZZNS0_21remainder_kernel_cudaERNS_18TensorIteratorBaseEENKUlvE0_clEvENKUlvE2_clEvEUlS4_S4_E_EESt5arrayIPcLm2EEEEviT0_T1_)
        /*32cc*/ 	.word	0x00000000


	//----- nvinfo : EIATTR_MIN_STACK_SIZE
	.align		4
.L_2215:
        /*32d0*/ 	.byte	0x04, 0x12
        /*32d2*/ 	.short	(.L_2217 - .L_2216)
	.align		4
.L_2216:
        /*32d4*/ 	.word	index@(_ZN2at6native29vectorized_elementwise_kernelILi8ENS0_13BUnaryFunctorIN3c108BFloat16ES4_S4_ZZZNS0_21remainder_kernel_cudaERNS_18TensorIteratorBaseEENKUlvE0_clEvENKUlvE2_clEvEUlS4_S4_E_EESt5arrayIPcLm2EEEEviT0_T1_)
        /*32d8*/ 	.word	0x00000000


	//----- nvinfo : EIATTR_MIN_STACK_SIZE
	.align		4
.L_2217:
        /*32dc*/ 	.byte	0x04, 0x12
        /*32de*/ 	.short	(.L_2219 - .L_2218)
	.align		4
.L_2218:
        /*32e0*/ 	.word	index@(_ZN2at6native18elementwise_kernelILi128ELi4EZNS0_15gpu_kernel_implINS0_13AUnaryFunctorIN3c108BFloat16ES5_S5_ZZZNS0_21remainder_kernel_cudaERNS_18TensorIteratorBaseEENKUlvE0_clEvENKUlvE2_clEvEUlS5_S5_E_EEEEvS7_RKT_EUliE_EEviT1_)
        /*32e4*/ 	.word	0x00000000


	//----- nvinfo : EIATTR_MIN_STACK_SIZE
	.align		4
.L_2219:
        /*32e8*/ 	.byte	0x04, 0x12
        /*32ea*/ 	.short	(.L_2221 - .L_2220)
	.align		4
.L_2220:
        /*32ec*/ 	.word	index@(_ZN2at6native27unrolled_elementwise_kernelINS0_13AUnaryFunctorIN3c108BFloat16ES4_S4_ZZZNS0_21remainder_kernel_cudaERNS_18TensorIteratorBaseEENKUlvE0_clEvENKUlvE2_clEvEUlS4_S4_E_EESt5arrayIPcLm2EELi4E23TrivialOffsetCalculatorILi1EjESF_NS0_6memory12LoadWithCastILi1EEENSG_13StoreWithCastILi1EEEEEviT_T0_T2_T3_T4_T5_)
        /*32f0*/ 	.word	0x00000000


	//----- nvinfo : EIATTR_MIN_STACK_SIZE
	.align		4
.L_2221:
        /*32f4*/ 	.byte	0x04, 0x12
        /*32f6*/ 	.short	(.L_2223 - .L_2222)
	.align		4
.L_2222:
        /*32f8*/ 	.word	index@(_ZN2at6native18elementwise_kernelILi128ELi4EZNS0_22gpu_kernel_impl_nocastINS0_13AUnaryFunctorIN3c108BFloat16ES5_S5_ZZZNS0_21remainder_kernel_cudaERNS_18TensorIteratorBaseEENKUlvE0_clEvENKUlvE2_clEvEUlS5_S5_E_EEEEvS7_RKT_EUliE_EEviT1_)
        /*32fc*/ 	.word	0x00000000


	//----- nvinfo : EIATTR_MIN_STACK_SIZE
	.align		4
.L_2223:
        /*3300*/ 	.byte	0x04, 0x12
        /*3302*/ 	.short	(.L_2225 - .L_2224)
	.align		4
.L_2224:
        /*3304*/ 	.word	index@(_ZN2at6native27unrolled_elementwise_kernelINS0_13AUnaryFunctorIN3c108BFloat16ES4_S4_ZZZNS0_21remainder_kernel_cudaERNS_18TensorIteratorBaseEENKUlvE0_clEvENKUlvE2_clEvEUlS4_S4_E_EESt5arrayIPcLm2EELi4E23TrivialOffsetCalculatorILi1EjESF_NS0_6memory15LoadWithoutCastENSG_16StoreWithoutCastEEEviT_T0_T2_T3_T4_T5_)
        /*3308*/ 	.word	0x00000000


	//----- nvinfo : EIATTR_MIN_STACK_SIZE
	.align		4
.L_2225:
        /*330c*/ 	.byte	0x04, 0x12
        /*330e*/ 	.short	(.L_2227 - .L_2226)
	.align		4
.L_2226:
        /*3310*/ 	.word	index@(_ZN2at6native29vectorized_elementwise_kernelILi2ENS0_13AUnaryFunctorIN3c108BFloat16ES4_S4_ZZZNS0_21remainder_kernel_cudaERNS_18TensorIteratorBaseEENKUlvE0_clEvENKUlvE2_clEvEUlS4_S4_E_EESt5arrayIPcLm2EEEEviT0_T1_)
        /*3314*/ 	.word	0x00000000


	//----- nvinfo : EIATTR_MIN_STACK_SIZE
	.align		4
.L_2227:
        /*3318*/ 	.byte	0x04, 0x12
        /*331a*/ 	.short	(.L_2229 - .L_2228)
	.align		4
.L_2228:
        /*331c*/ 	.word	index@(_ZN2at6native29vectorized_elementwise_kernelILi4ENS0_13AUnaryFunctorIN3c108BFloat16ES4_S4_ZZZNS0_21remainder_kernel_cudaERNS_18TensorIteratorBaseEENKUlvE0_clEvENKUlvE2_clEvEUlS4_S4_E_EESt5arrayIPcLm2EEEEviT0_T1_)
        /*3320*/ 	.word	0x00000000


	//----- nvinfo : EIATTR_MIN_STACK_SIZE
	.align		4
.L_2229:
        /*3324*/ 	.byte	0x04, 0x12
        /*3326*/ 	.short	(.L_2231 - .L_2230)
	.align		4
.L_2230:
        /*3328*/ 	.word	index@(_ZN2at6native29vectorized_elementwise_kernelILi8ENS0_13AUnaryFunctorIN3c108BFloat16ES4_S4_ZZZNS0_21remainder_kernel_cudaERNS_18TensorIteratorBaseEENKUlvE0_clEvENKUlvE2_clEvEUlS4_S4_E_EESt5arrayIPcLm2EEEEviT0_T1_)
        /*332c*/ 	.word	0x00000000


	//----- nvinfo : EIATTR_MIN_STACK_SIZE
	.align		4
.L_2231:
        /*3330*/ 	.byte	0x04, 0x12
        /*3332*/ 	.short	(.L_2233 - .L_2232)
	.align		4
.L_2232:
        /*3334*/ 	.word	index@(_ZN2at6native18elementwise_kernelILi128ELi4EZNS0_15gpu_kernel_implINS0_13BinaryFunctorIN3c104HalfES5_S5_ZZZNS0_21remainder_kernel_cudaERNS_18TensorIteratorBaseEENKUlvE0_clEvENKUlvE1_clEvEUlS5_S5_E_EEEEvS7_RKT_EUliE_EEviT1_)
        /*3338*/ 	.word	0x00000000


	//----- nvinfo : EIATTR_MIN_STACK_SIZE
	.align		4
.L_2233:
        /*333c*/ 	.byte	0x04, 0x12
        /*333e*/ 	.short	(.L_2235 - .L_2234)
	.align		4
.L_2234:
        /*3340*/ 	.word	index@(_ZN2at6native27unrolled_elementwise_kernelINS0_13BinaryFunctorIN3c104HalfES4_S4_ZZZNS0_21remainder_kernel_cudaERNS_18TensorIteratorBaseEENKUlvE0_clEvENKUlvE1_clEvEUlS4_S4_E_EESt5arrayIPcLm3EELi4E23TrivialOffsetCalculatorILi2EjESE_ILi1EjENS0_6memory12LoadWithCastILi2EEENSH_13StoreWithCastILi1EEEEEviT_T0_T2_T3_T4_T5_)
        /*3344*/ 	.word	0x00000000


	//----- nvinfo : EIATTR_MIN_STACK_SIZE
	.align		4
.L_2235:
        /*3348*/ 	.byte	0x04, 0x12
        /*334a*/ 	.short	(.L_2237 - .L_2236)
	.align		4
.L_2236:
        /*334c*/ 	.word	index@(_ZN2at6native18elementwise_kernelILi128ELi4EZNS0_22gpu_kernel_impl_nocastINS0_13BinaryFunctorIN3c104HalfES5_S5_ZZZNS0_21remainder_kernel_cudaERNS_18TensorIteratorBaseEENKUlvE0_clEvENKUlvE1_clEvEUlS5_S5_E_EEEEvS7_RKT_EUliE_EEviT1_)
        /*3350*/ 	.word	0x00000000


	//----- nvinfo : EIATTR_MIN_STACK_SIZE
	.align		4
.L_2237:
        /*3354*/ 	.byte	0x04, 0x12
        /*3356*/ 	.short	(.L_2239 - .L_2238)
	.align		4
.L_2238:
        /*3358*/ 	.word	index@(_ZN2at6native27unrolled_elementwise_kernelINS0_13BinaryFunctorIN3c104HalfES4_S4_ZZZNS0_21remainder_kernel_cudaERNS_18TensorIteratorBaseEENKUlvE0_clEvENKUlvE1_clEvEUlS4_S4_E_EESt5arrayIPcLm3EELi4E23TrivialOffsetCalculatorILi2EjESE_ILi1EjENS0_6memory15LoadWithoutCastENSH_16StoreWithoutCastEEEviT_T0_T2_T3_T4_T5_)
        /*335c*/ 	.word	0x00000000


	//----- nvinfo : EIATTR_MIN_STACK_SIZE
	.align		4
.L_2239:
        /*3360*/ 	.byte	0x04, 0x12
        /*3362*/ 	.short	(.L_2241 - .L_2240)
	.align		4
.L_2240:
        /*3364*/ 	.word	index@(_ZN2at6native29vectorized_elementwise_kernelILi2ENS0_13BinaryFunctorIN3c104HalfES4_S4_ZZZNS0_21remainder_kernel_cudaERNS_18TensorIteratorBaseEENKUlvE0_clEvENKUlvE1_clEvEUlS4_S4_E_EESt5arrayIPcLm3EEEEviT0_T1_)
        /*3368*/ 	.word	0x00000000


	//----- nvinfo : EIATTR_MIN_STACK_SIZE
	.align		4
.L_2241:
        /*336c*/ 	.byte	0x04, 0x12
        /*336e*/ 	.short	(.L_2243 - .L_2242)
	.align		4
.L_2242:
        /*3370*/ 	.word	index@(_ZN2at6native29vectorized_elementwise_kernelILi4ENS0_13BinaryFunctorIN3c104HalfES4_S4_ZZZNS0_21remainder_kernel_cudaERNS_18TensorIteratorBaseEENKUlvE0_clEvENKUlvE1_clEvEUlS4_S4_E_EESt5arrayIPcLm3EEEEviT0_T1_)
        /*3374*/ 	.word	0x00000000


	//----- nvinfo : EIATTR_MIN_STACK_SIZE
	.align		4
.L_2243:
        /*3378*/ 	.byte	0x04, 0x12
        /*337a*/ 	.short	(.L_2245 - .L_2244)
	.align		4
.L_2244:
        /*337c*/ 	.word	index@(_ZN2at6native29vectorized_elementwise_kernelILi8ENS0_13BinaryFunctorIN3c104HalfES4_S4_ZZZNS0_21remainder_kernel_cudaERNS_18TensorIteratorBaseEENKUlvE0_clEvENKUlvE1_clEvEUlS4_S4_E_EESt5arrayIPcLm3EEEEviT0_T1_)
        /*3380*/ 	.word	0x00000000


	//----- nvinfo : EIATTR_MIN_STACK_SIZE
	.align		4
.L_2245:
        /*3384*/ 	.byte	0x04, 0x12
        /*3386*/ 	.short	(.L_2247 - .L_2246)
	.align		4
.L_2246:
        /*3388*/ 	.word	index@(_ZN2at6native18elementwise_kernelILi128ELi4EZNS0_15gpu_kernel_implINS0_13BUnaryFunctorIN3c104HalfES5_S5_ZZZNS0_21remainder_kernel_cudaERNS_18TensorIteratorBaseEENKUlvE0_clEvENKUlvE1_clEvEUlS5_S5_E_EEEEvS7_RKT_EUliE_EEviT1_)
        /*338c*/ 	.word	0x00000000


	//----- nvinfo : EIATTR_MIN_STACK_SIZE
	.align		4
.L_2247:
        /*3390*/ 	.byte	0x04, 0x12
        /*3392*/ 	.short	(.L_2249 - .L_2248)
	.align		4
.L_2248:
        /*3394*/ 	.word	index@(_ZN2at6native27unrolled_elementwise_kernelINS0_13BUnaryFunctorIN3c104HalfES4_S4_ZZZNS0_21remainder_kernel_cudaERNS_18TensorIteratorBaseEENKUlvE0_clEvENKUlvE1_clEvEUlS4_S4_E_EESt5arrayIPcLm2EELi4E23TrivialOffsetCalculatorILi1EjESF_NS0_6memory12LoadWithCastILi1EEENSG_13StoreWithCastILi1EEEEEviT_T0_T2_T3_T4_T5_)
        /*3398*/ 	.word	0x00000000


	//----- nvinfo : EIATTR_MIN_STACK_SIZE
	.align		4
.L_2249:
        /*339c*/ 	.byte	0x04, 0x12
        /*339e*/ 	.short	(.L_2251 - .L_2250)
	.align		4
.L_2250:
        /*33a0*/ 	.word	index@(_ZN2at6native18elementwise_kernelILi128ELi4EZNS0_22gpu_kernel_impl_nocastINS0_13BUnaryFunctorIN3c104HalfES5_S5_ZZZNS0_21remainder_kernel_cudaERNS_18TensorIteratorBaseEENKUlvE0_clEvENKUlvE1_clEvEUlS5_S5_E_EEEEvS7_RKT_EUliE_EEviT1_)
        /*33a4*/ 	.word	0x00000000


	//----- nvinfo : EIATTR_MIN_STACK_SIZE
	.align		4
.L_2251:
        /*33a8*/ 	.byte	0x04, 0x12
        /*33aa*/ 	.short	(.L_2253 - .L_2252)
	.align		4
.L_2252:
        /*33ac*/ 	.word	index@(_ZN2at6native27unrolled_elementwise_kernelINS0_13BUnaryFunctorIN3c104HalfES4_S4_ZZZNS0_21remainder_kernel_cudaERNS_18TensorIteratorBaseEENKUlvE0_clEvENKUlvE1_clEvEUlS4_S4_E_EESt5arrayIPcLm2EELi4E23TrivialOffsetCalculatorILi1EjESF_NS0_6memory15LoadWithoutCastENSG_16StoreWithoutCastEEEviT_T0_T2_T3_T4_T5_)
        /*33b0*/ 	.word	0x00000000


	//----- nvinfo : EIATTR_MIN_STACK_SIZE
	.align		4
.L_2253:
        /*33b4*/ 	.byte	0x04, 0x12
        /*33b6*/ 	.short	(.L_2255 - .L_2254)
	.align		4
.L_2254:
        /*33b8*/ 	.word	index@(_ZN2at6native29vectorized_elementwise_kernelILi2ENS0_13BUnaryFunctorIN3c104HalfES4_S4_ZZZNS0_21remainder_kernel_cudaERNS_18TensorIteratorBaseEENKUlvE0_clEvENKUlvE1_clEvEUlS4_S4_E_EESt5arrayIPcLm2EEEEviT0_T1_)
        /*33bc*/ 	.word	0x00000000


	//----- nvinfo : EIATTR_MIN_STACK_SIZE
	.align		4
.L_2255:
        /*33c0*/ 	.byte	0x04, 0x12
        /*33c2*/ 	.short	(.L_2257 - .L_2256)
	.align		4
.L_2256:
        /*33c4*/ 	.word	index@(_ZN2at6native29vectorized_elementwise_kernelILi4ENS0_13BUnaryFunctorIN3c104HalfES4_S4_ZZZNS0_21remainder_kernel_cudaERNS_18TensorIteratorBaseEENKUlvE0_clEvENKUlvE1_clEvEUlS4_S4_E_EESt5arrayIPcLm2EEEEviT0_T1_)
        /*33c8*/ 	.word	0x00000000


	//----- nvinfo : EIATTR_MIN_STACK_SIZE
	.align		4
.L_2257:
        /*33cc*/ 	.byte	0x04, 0x12
        /*33ce*/ 	.short	(.L_2259 - .L_2258)
	.align		4
.L_2258:
        /*33d0*/ 	.word	index@(_ZN2at6native29vectorized_elementwise_kernelILi8ENS0_13BUnaryFunctorIN3c104HalfES4_S4_ZZZNS0_21remainder_kernel_cudaERNS_18TensorIteratorBaseEENKUlvE0_clEvENKUlvE1_clEvEUlS4_S4_E_EESt5arrayIPcLm2EEEEviT0_T1_)
        /*33d4*/ 	.word	0x00000000


	//----- nvinfo : EIATTR_MIN_STACK_SIZE
	.align		4
.L_2259:
        /*33d8*/ 	.byte	0x04, 0x12
        /*33da*/ 	.short	(.L_2261 - .L_2260)
	.align		4
.L_2260:
        /*33dc*/ 	.word	index@(_ZN2at6native18elementwise_kernelILi128ELi4EZNS0_15gpu_kernel_implINS0_13AUnaryFunctorIN3c104HalfES5_S5_ZZZNS0_21remainder_kernel_cudaERNS_18TensorIteratorBaseEENKUlvE0_clEvENKUlvE1_clEvEUlS5_S5_E_EEEEvS7_RKT_EUliE_EEviT1_)
        /*33e0*/ 	.word	0x00000000


	//----- nvinfo : EIATTR_MIN_STACK_SIZE
	.align		4
.L_2261:
        /*33e4*/ 	.byte	0x04, 0x12
        /*33e6*/ 	.short	(.L_2263 - .L_2262)
	.align		4
.L_2262:
        /*33e8*/ 	.word	index@(_ZN2at6native27unrolled_elementwise_kernelINS0_13AUnaryFunctorIN3c104HalfES4_S4_ZZZNS0_21remainder_kernel_cudaERNS_18TensorIteratorBaseEENKUlvE0_clEvENKUlvE1_clEvEUlS4_S4_E_EESt5arrayIPcLm2EELi4E23TrivialOffsetCalculatorILi1EjESF_NS0_6memory12LoadWithCastILi1EEENSG_13StoreWithCastILi1EEEEEviT_T0_T2_T3_T4_T5_)
        /*33ec*/ 	.word	0x00000000


	//----- nvinfo : EIATTR_MIN_STACK_SIZE
	.align		4
.L_2263:
        /*33f0*/ 	.byte	0x04, 0x12
        /*33f2*/ 	.short	(.L_2265 - .L_2264)
	.align		4
.L_2264:
        /*33f4*/ 	.word	index@(_ZN2at6native18elementwise_kernelILi128ELi4EZNS0_22gpu_kernel_impl_nocastINS0_13AUnaryFunctorIN3c104HalfES5_S5_ZZZNS0_21remainder_kernel_cudaERNS_18TensorIteratorBaseEENKUlvE0_clEvENKUlvE1_clEvEUlS5_S5_E_EEEEvS7_RKT_EUliE_EEviT1_)
        /*33f8*/ 	.word	0x00000000


	//----- nvinfo : EIATTR_MIN_STACK_SIZE
	.align		4
.L_2265:
        /*33fc*/ 	.byte	0x04, 0x12
        /*33fe*/ 	.short	(.L_2267 - .L_2266)
	.align		4
.L_2266:
        /*3400*/ 	.word	index@(_ZN2at6native27unrolled_elementwise_kernelINS0_13AUnaryFunctorIN3c104HalfES4_S4_ZZZNS0_21remainder_kernel_cudaERNS_18TensorIteratorBaseEENKUlvE0_clEvENKUlvE1_clEvEUlS4_S4_E_EESt5arrayIPcLm2EELi4E23TrivialOffsetCalculatorILi1EjESF_NS0_6memory15LoadWithoutCastENSG_16StoreWithoutCastEEEviT_T0_T2_T3_T4_T5_)
        /*3404*/ 	.word	0x00000000


	//----- nvinfo : EIATTR_MIN_STACK_SIZE
	.align		4
.L_2267:
        /*3408*/ 	.byte	0x04, 0x12
        /*340a*/ 	.short	(.L_2269 - .L_2268)
	.align		4
.L_2268:
        /*340c*/ 	.word	index@(_ZN2at6native29vectorized_elementwise_kernelILi2ENS0_13AUnaryFunctorIN3c104HalfES4_S4_ZZZNS0_21remainder_kernel_cudaERNS_18TensorIteratorBaseEENKUlvE0_clEvENKUlvE1_clEvEUlS4_S4_E_EESt5arrayIPcLm2EEEEviT0_T1_)
        /*3410*/ 	.word	0x00000000


	//----- nvinfo : EIATTR_MIN_STACK_SIZE
	.align		4
.L_2269:
        /*3414*/ 	.byte	0x04, 0x12
        /*3416*/ 	.short	(.L_2271 - .L_2270)
	.align		4
.L_2270:
        /*3418*/ 	.word	index@(_ZN2at6native29vectorized_elementwise_kernelILi4ENS0_13AUnaryFunctorIN3c104HalfES4_S4_ZZZNS0_21remainder_kernel_cudaERNS_18TensorIteratorBaseEENKUlvE0_clEvENKUlvE1_clEvEUlS4_S4_E_EESt5arrayIPcLm2EEEEviT0_T1_)
        /*341c*/ 	.word	0x00000000


	//----- nvinfo : EIATTR_MIN_STACK_SIZE
	.align		4
.L_2271:
        /*3420*/ 	.byte	0x04, 0x12
        /*3422*/ 	.short	(.L_2273 - .L_2272)
	.align		4
.L_2272:
        /*3424*/ 	.word	index@(_ZN2at6native29vectorized_elementwise_kernelILi8ENS0_13AUnaryFunctorIN3c104HalfES4_S4_ZZZNS0_21remainder_kernel_cudaERNS_18TensorIteratorBaseEENKUlvE0_clEvENKUlvE1_clEvEUlS4_S4_E_EESt5arrayIPcLm2EEEEviT0_T1_)
        /*3428*/ 	.word	0x00000000


	//----- nvinfo : EIATTR_MIN_STACK_SIZE
	.align		4
.L_2273:
        /*342c*/ 	.byte	0x04, 0x12
        /*342e*/ 	.short	(.L_2275 - .L_2274)
	.align		4
.L_2274:
        /*3430*/ 	.word	index@(_ZN2at6native18elementwise_kernelILi128ELi4EZNS0_15gpu_kernel_implINS0_13BinaryFunctorIfffZZZNS0_21remainder_kernel_cudaERNS_18TensorIteratorBaseEENKUlvE0_clEvENKUlvE0_clEvEUlffE_EEEEvS5_RKT_EUliE_EEviT1_)
        /*3434*/ 	.word	0x00000000


	//----- nvinfo : EIATTR_MIN_STACK_SIZE
	.align		4
.L_2275:
        /*3438*/ 	.byte	0x04, 0x12
        /*343a*/ 	.short	(.L_2277 - .L_2276)
	.align		4
.L_2276:
        /*343c*/ 	.word	index@(_ZN2at6native27unrolled_elementwise_kernelINS0_13BinaryFunctorIfffZZZNS0_21remainder_kernel_cudaERNS_18TensorIteratorBaseEENKUlvE0_clEvENKUlvE0_clEvEUlffE_EESt5arrayIPcLm3EELi4E23TrivialOffsetCalculatorILi2EjESC_ILi1EjENS0_6memory12LoadWithCastILi2EEENSF_13StoreWithCastILi1EEEEEviT_T0_T2_T3_T4_T5_)
        /*3440*/ 	.word	0x00000000


	//----- nvinfo : EIATTR_MIN_STACK_SIZE
	.align		4
.L_2277:
        /*3444*/ 	.byte	0x04, 0x12
        /*3446*/ 	.short	(.L_2279 - .L_2278)
	.align		4
.L_2278:
        /*3448*/ 	.word	index@(_ZN2at6native18elementwise_kernelILi128ELi2EZNS0_22gpu_kernel_impl_nocastINS0_13BinaryFunctorIfffZZZNS0_21remainder_kernel_cudaERNS_18TensorIteratorBaseEENKUlvE0_clEvENKUlvE0_clEvEUlffE_EEEEvS5_RKT_EUliE_EEviT1_)
        /*344c*/ 	.word	0x00000000


	//----- nvinfo : EIATTR_MIN_STACK_SIZE
	.align		4
.L_2279:
        /*3450*/ 	.byte	0x04, 0x12
        /*3452*/ 	.short	(.L_2281 - .L_2280)
	.align		4
.L_2280:
        /*3454*/ 	.word	index@(_ZN2at6native27unrolled_elementwise_kernelINS0_13BinaryFunctorIfffZZZNS0_21remainder_kernel_cudaERNS_18TensorIteratorBaseEENKUlvE0_clEvENKUlvE0_clEvEUlffE_EESt5arrayIPcLm3EELi4E23TrivialOffsetCalculatorILi2EjESC_ILi1EjENS0_6memory15LoadWithoutCastENSF_16StoreWithoutCastEEEviT_T0_T2_T3_T4_T5_)
        /*3458*/ 	.word	0x00000000


	//----- nvinfo : EIATTR_MIN_STACK_SIZE
	.align		4
.L_2281:
        /*345c*/ 	.byte	0x04, 0x12
        /*345e*/ 	.short	(.L_2283 - .L_2282)
	.align		4
.L_2282:
        /*3460*/ 	.word	index@(_ZN2at6native29vectorized_elementwise_kernelILi2ENS0_13BinaryFunctorIfffZZZNS0_21remainder_kernel_cudaERNS_18TensorIteratorBaseEENKUlvE0_clEvENKUlvE0_clEvEUlffE_EESt5arrayIPcLm3EEEEviT0_T1_)
        /*3464*/ 	.word	0x00000000


	//----- nvinfo : EIATTR_MIN_STACK_SIZE
	.align		4
.L_2283:
        /*3468*/ 	.byte	0x04, 0x12
        /*346a*/ 	.short	(.L_2285 - .L_2284)
	.align		4
.L_2284:
        /*346c*/ 	.word	index@(_ZN2at6native29vectorized_elementwise_kernelILi4ENS0_13BinaryFunctorIfffZZZNS0_21remainder_kernel_cudaERNS_18TensorIteratorBaseEENKUlvE0_clEvENKUlvE0_clEvEUlffE_EESt5arrayIPcLm3EEEEviT0_T1_)
        /*3470*/ 	.word	0x00000000


	//----- nvinfo : EIATTR_MIN_STACK_SIZE
	.align		4
.L_2285:
        /*3474*/ 	.byte	0x04, 0x12
        /*3476*/ 	.short	(.L_2287 - .L_2286)
	.align		4
.L_2286:
        /*3478*/ 	.word	index@(_ZN2at6native29vectorized_elementwise_kernelILi8ENS0_13BinaryFunctorIfffZZZNS0_21remainder_kernel_cudaERNS_18TensorIteratorBaseEENKUlvE0_clEvENKUlvE0_clEvEUlffE_EESt5arrayIPcLm3EEEEviT0_T1_)
        /*347c*/ 	.word	0x00000000


	//----- nvinfo : EIATTR_MIN_STACK_SIZE
	.align		4
.L_2287:
        /*3480*/ 	.byte	0x04, 0x12
        /*3482*/ 	.short	(.L_2289 - .L_2288)
	.align		4
.L_2288:
        /*3484*/ 	.word	index@(_ZN2at6native18elementwise_kernelILi128ELi4EZNS0_15gpu_kernel_implINS0_13BUnaryFunctorIfffZZZNS0_21remainder_kernel_cudaERNS_18TensorIteratorBaseEENKUlvE0_clEvENKUlvE0_clEvEUlffE_EEEEvS5_RKT_EUliE_EEviT1_)
        /*3488*/ 	.word	0x00000000


	//----- nvinfo : EIATTR_MIN_STACK_SIZE
	.align		4
.L_2289:
        /*348c*/ 	.byte	0x04, 0x12
        /*348e*/ 	.short	(.L_2291 - .L_2290)
	.align		4
.L_2290:
        /*3490*/ 	.word	index@(_ZN2at6native27unrolled_elementwise_kernelINS0_13BUnaryFunctorIfffZZZNS0_21remainder_kernel_cudaERNS_18TensorIteratorBaseEENKUlvE0_clEvENKUlvE0_clEvEUlffE_EESt5arrayIPcLm2EELi4E23TrivialOffsetCalculatorILi1EjESD_NS0_6memory12LoadWithCastILi1EEENSE_13StoreWithCastILi1EEEEEviT_T0_T2_T3_T4_T5_)
        /*3494*/ 	.word	0x00000000


	//----- nvinfo : EIATTR_MIN_STACK_SIZE
	.align		4
.L_2291:
        /*3498*/ 	.byte	0x04, 0x12
        /*349a*/ 	.short	(.L_2293 - .L_2292)
	.align		4
.L_2292:
        /*349c*/ 	.word	index@(_ZN2at6native18elementwise_kernelILi128ELi2EZNS0_22gpu_kernel_impl_nocastINS0_13BUnaryFunctorIfffZZZNS0_21remainder_kernel_cudaERNS_18TensorIteratorBaseEENKUlvE0_clEvENKUlvE0_clEvEUlffE_EEEEvS5_RKT_EUliE_EEviT1_)
        /*34a0*/ 	.word	0x00000000


	//----- nvinfo : EIATTR_MIN_STACK_SIZE
	.align		4
.L_2293:
        /*34a4*/ 	.byte	0x04, 0x12
        /*34a6*/ 	.short	(.L_2295 - .L_2294)
	.align		4
.L_2294:
        /*34a8*/ 	.word	index@(_ZN2at6native27unrolled_elementwise_kernelINS0_13BUnaryFunctorIfffZZZNS0_21remainder_kernel_cudaERNS_18TensorIteratorBaseEENKUlvE0_clEvENKUlvE0_clEvEUlffE_EESt5arrayIPcLm2EELi4E23TrivialOffsetCalculatorILi1EjESD_NS0_6memory15LoadWithoutCastENSE_16StoreWithoutCastEEEviT_T0_T2_T3_T4_T5_)
        /*34ac*/ 	.word	0x00000000


	//----- nvinfo : EIATTR_MIN_STACK_SIZE
	.align		4
.L_2295:
        /*34b0*/ 	.byte	0x04, 0x12
        /*34b2*/ 	.short	(.L_2297 - .L_2296)
	.align		4
.L_2296:
        /*34b4*/ 	.word	index@(_ZN2at6native29vectorized_elementwise_kernelILi2ENS0_13BUnaryFunctorIfffZZZNS0_21remainder_kernel_cudaERNS_18TensorIteratorBaseEENKUlvE0_clEvENKUlvE0_clEvEUlffE_EESt5arrayIPcLm2EEEEviT0_T1_)
        /*34b8*/ 	.word	0x00000000


	//----- nvinfo : EIATTR_MIN_STACK_SIZE
	.align		4
.L_2297:
        /*34bc*/ 	.byte	0x04, 0x12
        /*34be*/ 	.short	(.L_2299 - .L_2298)
	.align		4
.L_2298:
        /*34c0*/ 	.word	index@(_ZN2at6native29vectorized_elementwise_kernelILi4ENS0_13BUnaryFunctorIfffZZZNS0_21remainder_kernel_cudaERNS_18TensorIteratorBaseEENKUlvE0_clEvENKUlvE0_clEvEUlffE_EESt5arrayIPcLm2EEEEviT0_T1_)
        /*34c4*/ 	.word	0x00000000


	//----- nvinfo : EIATTR_MIN_STACK_SIZE
	.align		4
.L_2299:
        /*34c8*/ 	.byte	0x04, 0x12
        /*34ca*/ 	.short	(.L_2301 - .L_2300)
	.align		4
.L_2300:
        /*34cc*/ 	.word	index@(_ZN2at6native29vectorized_elementwise_kernelILi8ENS0_13BUnaryFunctorIfffZZZNS0_21remainder_kernel_cudaERNS_18TensorIteratorBaseEENKUlvE0_clEvENKUlvE0_clEvEUlffE_EESt5arrayIPcLm2EEEEviT0_T1_)
        /*34d0*/ 	.word	0x00000000


	//----- nvinfo : EIATTR_MIN_STACK_SIZE
	.align		4
.L_2301:
        /*34d4*/ 	.byte	0x04, 0x12
        /*34d6*/ 	.short	(.L_2303 - .L_2302)
	.align		4
.L_2302:
        /*34d8*/ 	.word	index@(_ZN2at6native18elementwise_kernelILi128ELi4EZNS0_15gpu_kernel_implINS0_13AUnaryFunctorIfffZZZNS0_21remainder_kernel_cudaERNS_18TensorIteratorBaseEENKUlvE0_clEvENKUlvE0_clEvEUlffE_EEEEvS5_RKT_EUliE_EEviT1_)
        /*34dc*/ 	.word	0x00000000


	//----- nvinfo : EIATTR_MIN_STACK_SIZE
	.align		4
.L_2303:
        /*34e0*/ 	.byte	0x04, 0x12
        /*34e2*/ 	.short	(.L_2305 - .L_2304)
	.align		4
.L_2304:
        /*34e4*/ 	.word	index@(_ZN2at6native27unrolled_elementwise_kernelINS0_13AUnaryFunctorIfffZZZNS0_21remainder_kernel_cudaERNS_18TensorIteratorBaseEENKUlvE0_clEvENKUlvE0_clEvEUlffE_EESt5arrayIPcLm2EELi4E23TrivialOffsetCalculatorILi1EjESD_NS0_6memory12LoadWithCastILi1EEENSE_13StoreWithCastILi1EEEEEviT_T0_T2_T3_T4_T5_)
        /*34e8*/ 	.word	0x00000000


	//----- nvinfo : EIATTR_MIN_STACK_SIZE
	.align		4
.L_2305:
        /*34ec*/ 	.byte	0x04, 0x12
        /*34ee*/ 	.short	(.L_2307 - .L_2306)
	.align		4
.L_2306:
        /*34f0*/ 	.word	index@(_ZN2at6native18elementwise_kernelILi128ELi2EZNS0_22gpu_kernel_impl_nocastINS0_13AUnaryFunctorIfffZZZNS0_21remainder_kernel_cudaERNS_18TensorIteratorBaseEENKUlvE0_clEvENKUlvE0_clEvEUlffE_EEEEvS5_RKT_EUliE_EEviT1_)
        /*34f4*/ 	.word	0x00000000


	//----- nvinfo : EIATTR_MIN_STACK_SIZE
	.align		4
.L_2307:
        /*34f8*/ 	.byte	0x04, 0x12
        /*34fa*/ 	.short	(.L_2309 - .L_2308)
	.align		4
.L_2308:
        /*34fc*/ 	.word	index@(_ZN2at6native27unrolled_elementwise_kernelINS0_13AUnaryFunctorIfffZZZNS0_21remainder_kernel_cudaERNS_18TensorIteratorBaseEENKUlvE0_clEvENKUlvE0_clEvEUlffE_EESt5arrayIPcLm2EELi4E23TrivialOffsetCalculatorILi1EjESD_NS0_6memory15LoadWithoutCastENSE_16StoreWithoutCastEEEviT_T0_T2_T3_T4_T5_)
        /*3500*/ 	.word	0x00000000


	//----- nvinfo : EIATTR_MIN_STACK_SIZE
	.align		4
.L_2309:
        /*3504*/ 	.byte	0x04, 0x12
        /*3506*/ 	.short	(.L_2311 - .L_2310)
	.align		4
.L_2310:
        /*3508*/ 	.word	index@(_ZN2at6native29vectorized_elementwise_kernelILi2ENS0_13AUnaryFunctorIfffZZZNS0_21remainder_kernel_cudaERNS_18TensorIteratorBaseEENKUlvE0_clEvENKUlvE0_clEvEUlffE_EESt5arrayIPcLm2EEEEviT0_T1_)
        /*350c*/ 	.word	0x00000000


	//----- nvinfo : EIATTR_MIN_STACK_SIZE
	.align		4
.L_2311:
        /*3510*/ 	.byte	0x04, 0x12
        /*3512*/ 	.short	(.L_2313 - .L_2312)
	.align		4
.L_2312:
        /*3514*/ 	.word	index@(_ZN2at6native29vectorized_elementwise_kernelILi4ENS0_13AUnaryFunctorIfffZZZNS0_21remainder_kernel_cudaERNS_18TensorIteratorBaseEENKUlvE0_clEvENKUlvE0_clEvEUlffE_EESt5arrayIPcLm2EEEEviT0_T1_)
        /*3518*/ 	.word	0x00000000


	//----- nvinfo : EIATTR_MIN_STACK_SIZE
	.align		4
.L_2313:
        /*351c*/ 	.byte	0x04, 0x12
        /*351e*/ 	.short	(.L_2315 - .L_2314)
	.align		4
.L_2314:
        /*3520*/ 	.word	index@(_ZN2at6native29vectorized_elementwise_kernelILi8ENS0_13AUnaryFunctorIfffZZZNS0_21remainder_kernel_cudaERNS_18TensorIteratorBaseEENKUlvE0_clEvENKUlvE0_clEvEUlffE_EESt5arrayIPcLm2EEEEviT0_T1_)
        /*3524*/ 	.word	0x00000000


	//----- nvinfo : EIATTR_MIN_STACK_SIZE
	.align		4
.L_2315:
        /*3528*/ 	.byte	0x04, 0x12
        /*352a*/ 	.short	(.L_2317 - .L_2316)
	.align		4
.L_2316:
        /*352c*/ 	.word	index@(_ZN2at6native18elementwise_kernelILi128ELi4EZNS0_15gpu_kernel_implINS0_13BinaryFunctorIdddZZZNS0_21remainder_kernel_cudaERNS_18TensorIteratorBaseEENKUlvE0_clEvENKUlvE_clEvEUlddE_EEEEvS5_RKT_EUliE_EEviT1_)
        /*3530*/ 	.word	0x00000000


	//----- nvinfo : EIATTR_MIN_STACK_SIZE
	.align		4
.L_2317:
        /*3534*/ 	.byte	0x04, 0x12
        /*3536*/ 	.short	(.L_2319 - .L_2318)
	.align		4
.L_2318:
        /*3538*/ 	.word	index@(_ZN2at6native27unrolled_elementwise_kernelINS0_13BinaryFunctorIdddZZZNS0_21remainder_kernel_cudaERNS_18TensorIteratorBaseEENKUlvE0_clEvENKUlvE_clEvEUlddE_EESt5arrayIPcLm3EELi4E23TrivialOffsetCalculatorILi2EjESC_ILi1EjENS0_6memory12LoadWithCastILi2EEENSF_13StoreWithCastILi1EEEEEviT_T0_T2_T3_T4_T5_)
        /*353c*/ 	.word	0x00000000


	//----- nvinfo : EIATTR_MIN_STACK_SIZE
	.align		4
.L_2319:
        /*3540*/ 	.byte	0x04, 0x12
        /*3542*/ 	.short	(.L_2321 - .L_2320)
	.align		4
.L_2320:
        /*3544*/ 	.word	index@(_ZN2at6native18elementwise_kernelILi128ELi2EZNS0_22gpu_kernel_impl_nocastINS0_13BinaryFunctorIdddZZZNS0_21remainder_kernel_cudaERNS_18TensorIteratorBaseEENKUlvE0_clEvENKUlvE_clEvEUlddE_EEEEvS5_RKT_EUliE_EEviT1_)
        /*3548*/ 	.word	0x00000000


	//----- nvinfo : EIATTR_MIN_STACK_SIZE
	.align		4
.L_2321:
        /*354c*/ 	.byte	0x04, 0x12
        /*354e*/ 	.short	(.L_2323 - .L_2322)
	.align		4
.L_2322:
        /*3550*/ 	.word	index@(_ZN2at6native27unrolled_elementwise_kernelINS0_13BinaryFunctorIdddZZZNS0_21remainder_kernel_cudaERNS_18TensorIteratorBaseEENKUlvE0_clEvENKUlvE_clEvEUlddE_EESt5arrayIPcLm3EELi4E23TrivialOffsetCalculatorILi2EjESC_ILi1EjENS0_6memory15LoadWithoutCastENSF_16StoreWithoutCastEEEviT_T0_T2_T3_T4_T5_)
        /*3554*/ 	.word	0x00000000


	//----- nvinfo : EIATTR_MIN_STACK_SIZE
	.align		4
.L_2323:
        /*3558*/ 	.byte	0x04, 0x12
        /*355a*/ 	.short	(.L_2325 - .L_2324)
	.align		4
.L_2324:
        /*355c*/ 	.word	index@(_ZN2at6native29vectorized_elementwise_kernelILi2ENS0_13BinaryFunctorIdddZZZNS0_21remainder_kernel_cudaERNS_18TensorIteratorBaseEENKUlvE0_clEvENKUlvE_clEvEUlddE_EESt5arrayIPcLm3EEEEviT0_T1_)
        /*3560*/ 	.word	0x00000000


	//----- nvinfo : EIATTR_MIN_STACK_SIZE
	.align		4
.L_2325:
        /*3564*/ 	.byte	0x04, 0x12
        /*3566*/ 	.short	(.L_2327 - .L_2326)
	.align		4
.L_2326:
        /*3568*/ 	.word	index@(_ZN2at6native29vectorized_elementwise_kernelILi4ENS0_13BinaryFunctorIdddZZZNS0_21remainder_kernel_cudaERNS_18TensorIteratorBaseEENKUlvE0_clEvENKUlvE_clEvEUlddE_EESt5arrayIPcLm3EEEEviT0_T1_)
        /*356c*/ 	.word	0x00000000


	//----- nvinfo : EIATTR_MIN_STACK_SIZE
	.align		4
.L_2327:
        /*3570*/ 	.byte	0x04, 0x12
        /*3572*/ 	.short	(.L_2329 - .L_2328)
	.align		4
.L_2328:
        /*3574*/ 	.word	index@(_ZN2at6native29vectorized_elementwise_kernelILi8ENS0_13BinaryFunctorIdddZZZNS0_21remainder_kernel_cudaERNS_18TensorIteratorBaseEENKUlvE0_clEvENKUlvE_clEvEUlddE_EESt5arrayIPcLm3EEEEviT0_T1_)
        /*3578*/ 	.word	0x00000000


	//----- nvinfo : EIATTR_MIN_STACK_SIZE
	.align		4
.L_2329:
        /*357c*/ 	.byte	0x04, 0x12
        /*357e*/ 	.short	(.L_2331 - .L_2330)
	.align		4
.L_2330:
        /*3580*/ 	.word	index@(_ZN2at6native18elementwise_kernelILi128ELi4EZNS0_15gpu_kernel_implINS0_13BUnaryFunctorIdddZZZNS0_21remainder_kernel_cudaERNS_18TensorIteratorBaseEENKUlvE0_clEvENKUlvE_clEvEUlddE_EEEEvS5_RKT_EUliE_EEviT1_)
        /*3584*/ 	.word	0x00000000


	//----- nvinfo : EIATTR_MIN_STACK_SIZE
	.align		4
.L_2331:
        /*3588*/ 	.byte	0x04, 0x12
        /*358a*/ 	.short	(.L_2333 - .L_2332)
	.align		4
.L_2332:
        /*358c*/ 	.word	index@(_ZN2at6native27unrolled_elementwise_kernelINS0_13BUnaryFunctorIdddZZZNS0_21remainder_kernel_cudaERNS_18TensorIteratorBaseEENKUlvE0_clEvENKUlvE_clEvEUlddE_EESt5arrayIPcLm2EELi4E23TrivialOffsetCalculatorILi1EjESD_NS0_6memory12LoadWithCastILi1EEENSE_13StoreWithCastILi1EEEEEviT_T0_T2_T3_T4_T5_)
        /*3590*/ 	.word	0x00000000


	//----- nvinfo : EIATTR_MIN_STACK_SIZE
	.align		4
.L_2333:
        /*3594*/ 	.byte	0x04, 0x12
        /*3596*/ 	.short	(.L_2335 - .L_2334)
	.align		4
.L_2334:
        /*3598*/ 	.word	index@(_ZN2at6native18elementwise_kernelILi128ELi2EZNS0_22gpu_kernel_impl_nocastINS0_13BUnaryFunctorIdddZZZNS0_21remainder_kernel_cudaERNS_18TensorIteratorBaseEENKUlvE0_clEvENKUlvE_clEvEUlddE_EEEEvS5_RKT_EUliE_EEviT1_)
        /*359c*/ 	.word	0x00000000


	//----- nvinfo : EIATTR_MIN_STACK_SIZE
	.align		4
.L_2335:
        /*35a0*/ 	.byte	0x04, 0x12
        /*35a2*/ 	.short	(.L_2337 - .L_2336)
	.align		4
.L_2336:
        /*35a4*/ 	.word	index@(_ZN2at6native27unrolled_elementwise_kernelINS0_13BUnaryFunctorIdddZZZNS0_21remainder_kernel_cudaERNS_18TensorIteratorBaseEENKUlvE0_clEvENKUlvE_clEvEUlddE_EESt5arrayIPcLm2EELi4E23TrivialOffsetCalculatorILi1EjESD_NS0_6memory15LoadWithoutCastENSE_16StoreWithoutCastEEEviT_T0_T2_T3_T4_T5_)
        /*35a8*/ 	.word	0x00000000


	//----- nvinfo : EIATTR_MIN_STACK_SIZE
	.align		4
.L_2337:
        /*35ac*/ 	.byte	0x04, 0x12
        /*35ae*/ 	.short	(.L_2339 - .L_2338)
	.align		4
.L_2338:
        /*35b0*/ 	.word	index@(_ZN2at6native29vectorized_elementwise_kernelILi2ENS0_13BUnaryFunctorIdddZZZNS0_21remainder_kernel_cudaERNS_18TensorIteratorBaseEENKUlvE0_clEvENKUlvE_clEvEUlddE_EESt5arrayIPcLm2EEEEviT0_T1_)
        /*35b4*/ 	.word	0x00000000


	//----- nvinfo : EIATTR_MIN_STACK_SIZE
	.align		4
.L_2339:
        /*35b8*/ 	.byte	0x04, 0x12
        /*35ba*/ 	.short	(.L_2341 - .L_2340)
	.align		4
.L_2340:
        /*35bc*/ 	.word	index@(_ZN2at6native29vectorized_elementwise_kernelILi4ENS0_13BUnaryFunctorIdddZZZNS0_21remainder_kernel_cudaERNS_18TensorIteratorBaseEENKUlvE0_clEvENKUlvE_clEvEUlddE_EESt5arrayIPcLm2EEEEviT0_T1_)
        /*35c0*/ 	.word	0x00000000


	//----- nvinfo : EIATTR_MIN_STACK_SIZE
	.align		4
.L_2341:
        /*35c4*/ 	.byte	0x04, 0x12
        /*35c6*/ 	.short	(.L_2343 - .L_2342)
	.align		4
.L_2342:
        /*35c8*/ 	.word	index@(_ZN2at6native29vectorized_elementwise_kernelILi8ENS0_13BUnaryFunctorIdddZZZNS0_21remainder_kernel_cudaERNS_18TensorIteratorBaseEENKUlvE0_clEvENKUlvE_clEvEUlddE_EESt5arrayIPcLm2EEEEviT0_T1_)
        /*35cc*/ 	.word	0x00000000


	//----- nvinfo : EIATTR_MIN_STACK_SIZE
	.align		4
.L_2343:
        /*35d0*/ 	.byte	0x04, 0x12
        /*35d2*/ 	.short	(.L_2345 - .L_2344)
	.align		4
.L_2344:
        /*35d4*/ 	.word	index@(_ZN2at6native18elementwise_kernelILi128ELi4EZNS0_15gpu_kernel_implINS0_13AUnaryFunctorIdddZZZNS0_21remainder_kernel_cudaERNS_18TensorIteratorBaseEENKUlvE0_clEvENKUlvE_clEvEUlddE_EEEEvS5_RKT_EUliE_EEviT1_)
        /*35d8*/ 	.word	0x00000000


	//----- nvinfo : EIATTR_MIN_STACK_SIZE
	.align		4
.L_2345:
        /*35dc*/ 	.byte	0x04, 0x12
        /*35de*/ 	.short	(.L_2347 - .L_2346)
	.align		4
.L_2346:
        /*35e0*/ 	.word	index@(_ZN2at6native27unrolled_elementwise_kernelINS0_13AUnaryFunctorIdddZZZNS0_21remainder_kernel_cudaERNS_18TensorIteratorBaseEENKUlvE0_clEvENKUlvE_clEvEUlddE_EESt5arrayIPcLm2EELi4E23TrivialOffsetCalculatorILi1EjESD_NS0_6memory12LoadWithCastILi1EEENSE_13StoreWithCastILi1EEEEEviT_T0_T2_T3_T4_T5_)
        /*35e4*/ 	.word	0x00000000


	//----- nvinfo : EIATTR_MIN_STACK_SIZE
	.align		4
.L_2347:
        /*35e8*/ 	.byte	0x04, 0x12
        /*35ea*/ 	.short	(.L_2349 - .L_2348)
	.align		4
.L_2348:
        /*35ec*/ 	.word	index@(_ZN2at6native18elementwise_kernelILi128ELi2EZNS0_22gpu_kernel_impl_nocastINS0_13AUnaryFunctorIdddZZZNS0_21remainder_kernel_cudaERNS_18TensorIteratorBaseEENKUlvE0_clEvENKUlvE_clEvEUlddE_EEEEvS5_RKT_EUliE_EEviT1_)
        /*35f0*/ 	.word	0x00000000


	//----- nvinfo : EIATTR_MIN_STACK_SIZE
	.align		4
.L_2349:
        /*35f4*/ 	.byte	0x04, 0x12
        /*35f6*/ 	.short	(.L_2351 - .L_2350)
	.align		4
.L_2350:
        /*35f8*/ 	.word	index@(_ZN2at6native27unrolled_elementwise_kernelINS0_13AUnaryFunctorIdddZZZNS0_21remainder_kernel_cudaERNS_18TensorIteratorBaseEENKUlvE0_clEvENKUlvE_clEvEUlddE_EESt5arrayIPcLm2EELi4E23TrivialOffsetCalculatorILi1EjESD_NS0_6memory15LoadWithoutCastENSE_16StoreWithoutCastEEEviT_T0_T2_T3_T4_T5_)
        /*35fc*/ 	.word	0x00000000


	//----- nvinfo : EIATTR_MIN_STACK_SIZE
	.align		4
.L_2351:
        /*3600*/ 	.byte	0x04, 0x12
        /*3602*/ 	.short	(.L_2353 - .L_2352)
	.align		4
.L_2352:
        /*3604*/ 	.word	index@(_ZN2at6native29vectorized_elementwise_kernelILi2ENS0_13AUnaryFunctorIdddZZZNS0_21remainder_kernel_cudaERNS_18TensorIteratorBaseEENKUlvE0_clEvENKUlvE_clEvEUlddE_EESt5arrayIPcLm2EEEEviT0_T1_)
        /*3608*/ 	.word	0x00000000


	//----- nvinfo : EIATTR_MIN_STACK_SIZE
	.align		4
.L_2353:
        /*360c*/ 	.byte	0x04, 0x12
        /*360e*/ 	.short	(.L_2355 - .L_2354)
	.align		4
.L_2354:
        /*3610*/ 	.word	index@(_ZN2at6native29vectorized_elementwise_kernelILi4ENS0_13AUnaryFunctorIdddZZZNS0_21remainder_kernel_cudaERNS_18TensorIteratorBaseEENKUlvE0_clEvENKUlvE_clEvEUlddE_EESt5arrayIPcLm2EEEEviT0_T1_)
        /*3614*/ 	.word	0x00000000


	//----- nvinfo : EIATTR_MIN_STACK_SIZE
	.align		4
.L_2355:
        /*3618*/ 	.byte	0x04, 0x12
        /*361a*/ 	.short	(.L_2357 - .L_2356)
	.align		4
.L_2356:
        /*361c*/ 	.word	index@(_ZN2at6native29vectorized_elementwise_kernelILi8ENS0_13AUnaryFunctorIdddZZZNS0_21remainder_kernel_cudaERNS_18TensorIteratorBaseEENKUlvE0_clEvENKUlvE_clEvEUlddE_EESt5arrayIPcLm2EEEEviT0_T1_)
        /*3620*/ 	.word	0x00000000


	//----- nvinfo : EIATTR_MIN_STACK_SIZE
	.align		4
.L_2357:
        /*3624*/ 	.byte	0x04, 0x12
        /*3626*/ 	.short	(.L_2359 - .L_2358)
	.align		4
.L_2358:
        /*3628*/ 	.word	index@(_ZN2at6native18elementwise_kernelILi128ELi4EZNS0_15gpu_kernel_implINS0_13BinaryFunctorIsssZZZNS0_21remainder_kernel_cudaERNS_18TensorIteratorBaseEENKUlvE_clEvENKUlvE3_clEvEUlssE_EEEEvS5_RKT_EUliE_EEviT1_)
        /*362c*/ 	.word	0x00000000


	//----- nvinfo : EIATTR_MIN_STACK_SIZE
	.align		4
.L_2359:
        /*3630*/ 	.byte	0x04, 0x12
        /*3632*/ 	.short	(.L_2361 - .L_2360)
	.align		4
.L_2360:
        /*3634*/ 	.word	index@(_ZN2at6native27unrolled_elementwise_kernelINS0_13BinaryFunctorIsssZZZNS0_21remainder_kernel_cudaERNS_18TensorIteratorBaseEENKUlvE_clEvENKUlvE3_clEvEUlssE_EESt5arrayIPcLm3EELi4E23TrivialOffsetCalculatorILi2EjESC_ILi1EjENS0_6memory12LoadWithCastILi2EEENSF_13StoreWithCastILi1EEEEEviT_T0_T2_T3_T4_T5_)
        /*3638*/ 	.word	0x00000000


	//----- nvinfo : EIATTR_MIN_STACK_SIZE
	.align		4
.L_2361:
        /*363c*/ 	.byte	0x04, 0x12
        /*363e*/ 	.short	(.L_2363 - .L_2362)
	.align		4
.L_2362:
        /*3640*/ 	.word	index@(_ZN2at6native18elementwise_kernelILi128ELi4EZNS0_22gpu_kernel_impl_nocastINS0_13BinaryFunctorIsssZZZNS0_21remainder_kernel_cudaERNS_18TensorIteratorBaseEENKUlvE_clEvENKUlvE3_clEvEUlssE_EEEEvS5_RKT_EUliE_EEviT1_)
        /*3644*/ 	.word	0x00000000


	//----- nvinfo : EIATTR_MIN_STACK_SIZE
	.align		4
.L_2363:
        /*3648*/ 	.byte	0x04, 0x12
        /*364a*/ 	.short	(.L_2365 - .L_2364)
	.align		4
.L_2364:
        /*364c*/ 	.word	index@(_ZN2at6native27unrolled_elementwise_kernelINS0_13BinaryFunctorIsssZZZNS0_21remainder_kernel_cudaERNS_18TensorIteratorBaseEENKUlvE_clEvENKUlvE3_clEvEUlssE_EESt5arrayIPcLm3EELi4E23TrivialOffsetCalculatorILi2EjESC_ILi1EjENS0_6memory15LoadWithoutCastENSF_16StoreWithoutCastEEEviT_T0_T2_T3_T4_T5_)
        /*3650*/ 	.word	0x00000000


	//----- nvinfo : EIATTR_MIN_STACK_SIZE
	.align		4
.L_2365:
        /*3654*/ 	.byte	0x04, 0x12
        /*3656*/ 	.short	(.L_2367 - .L_2366)
	.align		4
.L_2366:
        /*3658*/ 	.word	index@(_ZN2at6native29vectorized_elementwise_kernelILi2ENS0_13BinaryFunctorIsssZZZNS0_21remainder_kernel_cudaERNS_18TensorIteratorBaseEENKUlvE_clEvENKUlvE3_clEvEUlssE_EESt5arrayIPcLm3EEEEviT0_T1_)
        /*365c*/ 	.word	0x00000000


	//----- nvinfo : EIATTR_MIN_STACK_SIZE
	.align		4
.L_2367:
        /*3660*/ 	.byte	0x04, 0x12
        /*3662*/ 	.short	(.L_2369 - .L_2368)
	.align		4
.L_2368:
        /*3664*/ 	.word	index@(_ZN2at6native29vectorized_elementwise_kernelILi4ENS0_13BinaryFunctorIsssZZZNS0_21remainder_kernel_cudaERNS_18TensorIteratorBaseEENKUlvE_clEvENKUlvE3_clEvEUlssE_EESt5arrayIPcLm3EEEEviT0_T1_)
        /*3668*/ 	.word	0x00000000


	//----- nvinfo : EIATTR_MIN_STACK_SIZE
	.align		4
.L_2369:
        /*366c*/ 	.byte	0x04, 0x12
        /*366e*/ 	.short	(.L_2371 - .L_2370)
	.align		4
.L_2370:
        /*3670*/ 	.word	index@(_ZN2at6native29vectorized_elementwise_kernelILi8ENS0_13BinaryFunctorIsssZZZNS0_21remainder_kernel_cudaERNS_18TensorIteratorBaseEENKUlvE_clEvENKUlvE3_clEvEUlssE_EESt5arrayIPcLm3EEEEviT0_T1_)
        /*3674*/ 	.word	0x00000000


	//----- nvinfo : EIATTR_MIN_STACK_SIZE
	.align		4
.L_2371:
        /*3678*/ 	.byte	0x04, 0x12
        /*367a*/ 	.short	(.L_2373 - .L_2372)
	.align		4
.L_2372:
        /*367c*/ 	.word	index@(_ZN2at6native18elementwise_kernelILi128ELi4EZNS0_15gpu_kernel_implINS0_13BUnaryFunctorIsssZZZNS0_21remainder_kernel_cudaERNS_18TensorIteratorBaseEENKUlvE_clEvENKUlvE3_clEvEUlssE_EEEEvS5_RKT_EUliE_EEviT1_)
        /*3680*/ 	.word	0x00000000


	//----- nvinfo : EIATTR_MIN_STACK_SIZE
	.align		4
.L_2373:
        /*3684*/ 	.byte	0x04, 0x12
        /*3686*/ 	.short	(.L_2375 - .L_2374)
	.align		4
.L_2374:
        /*3688*/ 	.word	index@(_ZN2at6native27unrolled_elementwise_kernelINS0_13BUnaryFunctorIsssZZZNS0_21remainder_kernel_cudaERNS_18TensorIteratorBaseEENKUlvE_clEvENKUlvE3_clEvEUlssE_EESt5arrayIPcLm2EELi4E23TrivialOffsetCalculatorILi1EjESD_NS0_6memory12LoadWithCastILi1EEENSE_13StoreWithCastILi1EEEEEviT_T0_T2_T3_T4_T5_)
        /*368c*/ 	.word	0x00000000


	//----- nvinfo : EIATTR_MIN_STACK_SIZE
	.align		4
.L_2375:
        /*3690*/ 	.byte	0x04, 0x12
        /*3692*/ 	.short	(.L_2377 - .L_2376)
	.align		4
.L_2376:
        /*3694*/ 	.word	index@(_ZN2at6native18elementwise_kernelILi128ELi4EZNS0_22gpu_kernel_impl_nocastINS0_13BUnaryFunctorIsssZZZNS0_21remainder_kernel_cudaERNS_18TensorIteratorBaseEENKUlvE_clEvENKUlvE3_clEvEUlssE_EEEEvS5_RKT_EUliE_EEviT1_)
        /*3698*/ 	.word	0x00000000


	//----- nvinfo : EIATTR_MIN_STACK_SIZE
	.align		4
.L_2377:
        /*369c*/ 	.byte	0x04, 0x12
        /*369e*/ 	.short	(.L_2379 - .L_2378)
	.align		4
.L_2378:
        /*36a0*/ 	.word	index@(_ZN2at6native27unrolled_elementwise_kernelINS0_13BUnaryFunctorIsssZZZNS0_21remainder_kernel_cudaERNS_18TensorIteratorBaseEENKUlvE_clEvENKUlvE3_clEvEUlssE_EESt5arrayIPcLm2EELi4E23TrivialOffsetCalculatorILi1EjESD_NS0_6memory15LoadWithoutCastENSE_16StoreWithoutCastEEEviT_T0_T2_T3_T4_T5_)
        /*36a4*/ 	.word	0x00000000


	//----- nvinfo : EIATTR_MIN_STACK_SIZE
	.align		4
.L_2379:
        /*36a8*/ 	.byte	0x04, 0x12
        /*36aa*/ 	.short	(.L_2381 - .L_2380)
	.align		4
.L_2380:
        /*36ac*/ 	.word	index@(_ZN2at6native29vectorized_elementwise_kernelILi2ENS0_13BUnaryFunctorIsssZZZNS0_21remainder_kernel_cudaERNS_18TensorIteratorBaseEENKUlvE_clEvENKUlvE3_clEvEUlssE_EESt5arrayIPcLm2EEEEviT0_T1_)
        /*36b0*/ 	.word	0x00000000


	//----- nvinfo : EIATTR_MIN_STACK_SIZE
	.align		4
.L_2381:
        /*36b4*/ 	.byte	0x04, 0x12
        /*36b6*/ 	.short	(.L_2383 - .L_2382)
	.align		4
.L_2382:
        /*36b8*/ 	.word	index@(_ZN2at6native29vectorized_elementwise_kernelILi4ENS0_13BUnaryFunctorIsssZZZNS0_21remainder_kernel_cudaERNS_18TensorIteratorBaseEENKUlvE_clEvENKUlvE3_clEvEUlssE_EESt5arrayIPcLm2EEEEviT0_T1_)
        /*36bc*/ 	.word	0x00000000


	//----- nvinfo : EIATTR_MIN_STACK_SIZE
	.align		4
.L_2383:
        /*36c0*/ 	.byte	0x04, 0x12
        /*36c2*/ 	.short	(.L_2385 - .L_2384)
	.align		4
.L_2384:
        /*36c4*/ 	.word	index@(_ZN2at6native29vectorized_elementwise_kernelILi8ENS0_13BUnaryFunctorIsssZZZNS0_21remainder_kernel_cudaERNS_18TensorIteratorBaseEENKUlvE_clEvENKUlvE3_clEvEUlssE_EESt5arrayIPcLm2EEEEviT0_T1_)
        /*36c8*/ 	.word	0x00000000


	//----- nvinfo : EIATTR_MIN_STACK_SIZE
	.align		4
.L_2385:
        /*36cc*/ 	.byte	0x04, 0x12
        /*36ce*/ 	.short	(.L_2387 - .L_2386)
	.align		4
.L_2386:
        /*36d0*/ 	.word	index@(_ZN2at6native18elementwise_kernelILi128ELi4EZNS0_15gpu_kernel_implINS0_13AUnaryFunctorIsssZZZNS0_21remainder_kernel_cudaERNS_18TensorIteratorBaseEENKUlvE_clEvENKUlvE3_clEvEUlssE_EEEEvS5_RKT_EUliE_EEviT1_)
        /*36d4*/ 	.word	0x00000000


	//----- nvinfo : EIATTR_MIN_STACK_SIZE
	.align		4
.L_2387:
        /*36d8*/ 	.byte	0x04, 0x12
        /*36da*/ 	.short	(.L_2389 - .L_2388)
	.align		4
.L_2388:
        /*36dc*/ 	.word	index@(_ZN2at6native27unrolled_elementwise_kernelINS0_13AUnaryFunctorIsssZZZNS0_21remainder_kernel_cudaERNS_18TensorIteratorBaseEENKUlvE_clEvENKUlvE3_clEvEUlssE_EESt5arrayIPcLm2EELi4E23TrivialOffsetCalculatorILi1EjESD_NS0_6memory12LoadWithCastILi1EEENSE_13StoreWithCastILi1EEEEEviT_T0_T2_T3_T4_T5_)
        /*36e0*/ 	.word	0x00000000


	//----- nvinfo : EIATTR_MIN_STACK_SIZE
	.align		4
.L_2389:
        /*36e4*/ 	.byte	0x04, 0x12
        /*36e6*/ 	.short	(.L_2391 - .L_2390)
	.align		4
.L_2390:
        /*36e8*/ 	.word	index@(_ZN2at6native18elementwise_kernelILi128ELi4EZNS0_22gpu_kernel_impl_nocastINS0_13AUnaryFunctorIsssZZZNS0_21remainder_kernel_cudaERNS_18TensorIteratorBaseEENKUlvE_clEvENKUlvE3_clEvEUlssE_EEEEvS5_RKT_EUliE_EEviT1_)
        /*36ec*/ 	.word	0x00000000


	//----- nvinfo : EIATTR_MIN_STACK_SIZE
	.align		4
.L_2391:
        /*36f0*/ 	.byte	0x04, 0x12
        /*36f2*/ 	.short	(.L_2393 - .L_2392)
	.align		4
.L_2392:
        /*36f4*/ 	.word	index@(_ZN2at6native27unrolled_elementwise_kernelINS0_13AUnaryFunctorIsssZZZNS0_21remainder_kernel_cudaERNS_18TensorIteratorBaseEENKUlvE_clEvENKUlvE3_clEvEUlssE_EESt5arrayIPcLm2EELi4E23TrivialOffsetCalculatorILi1EjESD_NS0_6memory15LoadWithoutCastENSE_16StoreWithoutCastEEEviT_T0_T2_T3_T4_T5_)
        /*36f8*/ 	.word	0x00000000


	//----- nvinfo : EIATTR_MIN_STACK_SIZE
	.align		4
.L_2393:
        /*36fc*/ 	.byte	0x04, 0x12
        /*36fe*/ 	.short	(.L_2395 - .L_2394)
	.align		4
.L_2394:
        /*3700*/ 	.word	index@(_ZN2at6native29vectorized_elementwise_kernelILi2ENS0_13AUnaryFunctorIsssZZZNS0_21remainder_kernel_cudaERNS_18TensorIteratorBaseEENKUlvE_clEvENKUlvE3_clEvEUlssE_EESt5arrayIPcLm2EEEEviT0_T1_)
        /*3704*/ 	.word	0x00000000


	//----- nvinfo : EIATTR_MIN_STACK_SIZE
	.align		4
.L_2395:
        /*3708*/ 	.byte	0x04, 0x12
        /*370a*/ 	.short	(.L_2397 - .L_2396)
	.align		4
.L_2396:
        /*370c*/ 	.word	index@(_ZN2at6native29vectorized_elementwise_kernelILi4ENS0_13AUnaryFunctorIsssZZZNS0_21remainder_kernel_cudaERNS_18TensorIteratorBaseEENKUlvE_clEvENKUlvE3_clEvEUlssE_EESt5arrayIPcLm2EEEEviT0_T1_)
        /*3710*/ 	.word	0x00000000


	//----- nvinfo : EIATTR_MIN_STACK_SIZE
	.align		4
.L_2397:
        /*3714*/ 	.byte	0x04, 0x12
        /*3716*/ 	.short	(.L_2399 - .L_2398)
	.align		4
.L_2398:
        /*3718*/ 	.word	index@(_ZN2at6native29vectorized_elementwise_kernelILi8ENS0_13AUnaryFunctorIsssZZZNS0_21remainder_kernel_cudaERNS_18TensorIteratorBaseEENKUlvE_clEvENKUlvE3_clEvEUlssE_EESt5arrayIPcLm2EEEEviT0_T1_)
        /*371c*/ 	.word	0x00000000


	//----- nvinfo : EIATTR_MIN_STACK_SIZE
	.align		4
.L_2399:
        /*3720*/ 	.byte	0x04, 0x12
        /*3722*/ 	.short	(.L_2401 - .L_2400)
	.align		4
.L_2400:
        /*3724*/ 	.word	index@(_ZN2at6native18elementwise_kernelILi128ELi4EZNS0_15gpu_kernel_implINS0_13BinaryFunctorIlllZZZNS0_21remainder_kernel_cudaERNS_18TensorIteratorBaseEENKUlvE_clEvENKUlvE2_clEvEUlllE_EEEEvS5_RKT_EUliE_EEviT1_)
        /*3728*/ 	.word	0x00000000


	//----- nvinfo : EIATTR_MIN_STACK_SIZE
	.align		4
.L_2401:
        /*372c*/ 	.byte	0x04, 0x12
        /*372e*/ 	.short	(.L_2403 - .L_2402)
	.align		4
.L_2402:
        /*3730*/ 	.word	index@(_ZN2at6native27unrolled_elementwise_kernelINS0_13BinaryFunctorIlllZZZNS0_21remainder_kernel_cudaERNS_18TensorIteratorBaseEENKUlvE_clEvENKUlvE2_clEvEUlllE_EESt5arrayIPcLm3EELi4E23TrivialOffsetCalculatorILi2EjESC_ILi1EjENS0_6memory12LoadWithCastILi2EEENSF_13StoreWithCastILi1EEEEEviT_T0_T2_T3_T4_T5_)
        /*3734*/ 	.word	0x00000000


	//----- nvinfo : EIATTR_MIN_STACK_SIZE
	.align		4
.L_2403:
        /*3738*/ 	.byte	0x04, 0x12
        /*373a*/ 	.short	(.L_2405 - .L_2404)
	.align		4
.L_2404:
        /*373c*/ 	.word	index@(_ZN2at6native18elementwise_kernelILi128ELi2EZNS0_22gpu_kernel_impl_nocastINS0_13BinaryFunctorIlllZZZNS0_21remainder_kernel_cudaERNS_18TensorIteratorBaseEENKUlvE_clEvENKUlvE2_clEvEUlllE_EEEEvS5_RKT_EUliE_EEviT1_)
        /*3740*/ 	.word	0x00000000


	//----- nvinfo : EIATTR_MIN_STACK_SIZE
	.align		4
.L_2405:
        /*3744*/ 	.byte	0x04, 0x12
        /*3746*/ 	.short	(.L_2407 - .L_2406)
	.align		4
.L_2406:
        /*3748*/ 	.word	index@(_ZN2at6native27unrolled_elementwise_kernelINS0_13BinaryFunctorIlllZZZNS0_21remainder_kernel_cudaERNS_18TensorIteratorBaseEENKUlvE_clEvENKUlvE2_clEvEUlllE_EESt5arrayIPcLm3EELi4E23TrivialOffsetCalculatorILi2EjESC_ILi1EjENS0_6memory15LoadWithoutCastENSF_16StoreWithoutCastEEEviT_T0_T2_T3_T4_T5_)
        /*374c*/ 	.word	0x00000000


	//----- nvinfo : EIATTR_MIN_STACK_SIZE
	.align		4
.L_2407:
        /*3750*/ 	.byte	0x04, 0x12
        /*3752*/ 	.short	(.L_2409 - .L_2408)
	.align		4
.L_2408:
        /*3754*/ 	.word	index@(_ZN2at6native29vectorized_elementwise_kernelILi2ENS0_13BinaryFunctorIlllZZZNS0_21remainder_kernel_cudaERNS_18TensorIteratorBaseEENKUlvE_clEvENKUlvE2_clEvEUlllE_EESt5arrayIPcLm3EEEEviT0_T1_)
        /*3758*/ 	.word	0x00000000


	//----- nvinfo : EIATTR_MIN_STACK_SIZE
	.align		4
.L_2409:
        /*375c*/ 	.byte	0x04, 0x12
        /*375e*/ 	.short	(.L_2411 - .L_2410)
	.align		4
.L_2410:
        /*3760*/ 	.word	index@(_ZN2at6native29vectorized_elementwise_kernelILi4ENS0_13BinaryFunctorIlllZZZNS0_21remainder_kernel_cudaERNS_18TensorIteratorBaseEENKUlvE_clEvENKUlvE2_clEvEUlllE_EESt5arrayIPcLm3EEEEviT0_T1_)
        /*3764*/ 	.word	0x00000000


	//----- nvinfo : EIATTR_MIN_STACK_SIZE
	.align		4
.L_2411:
        /*3768*/ 	.byte	0x04, 0x12
        /*376a*/ 	.short	(.L_2413 - .L_2412)
	.align		4
.L_2412:
        /*376c*/ 	.word	index@(_ZN2at6native29vectorized_elementwise_kernelILi8ENS0_13BinaryFunctorIlllZZZNS0_21remainder_kernel_cudaERNS_18TensorIteratorBaseEENKUlvE_clEvENKUlvE2_clEvEUlllE_EESt5arrayIPcLm3EEEEviT0_T1_)
        /*3770*/ 	.word	0x00000000


	//----- nvinfo : EIATTR_MIN_STACK_SIZE
	.align		4
.L_2413:
        /*3774*/ 	.byte	0x04, 0x12
        /*3776*/ 	.short	(.L_2415 - .L_2414)
	.align		4
.L_2414:
        /*3778*/ 	.word	index@(_ZN2at6native18elementwise_kernelILi128ELi4EZNS0_15gpu_kernel_implINS0_13BUnaryFunctorIlllZZZNS0_21remainder_kernel_cudaERNS_18TensorIteratorBaseEENKUlvE_clEvENKUlvE2_clEvEUlllE_EEEEvS5_RKT_EUliE_EEviT1_)
        /*377c*/ 	.word	0x00000000


	//----- nvinfo : EIATTR_MIN_STACK_SIZE
	.align		4
.L_2415:
        /*3780*/ 	.byte	0x04, 0x12
        /*3782*/ 	.short	(.L_2417 - .L_2416)
	.align		4
.L_2416:
        /*3784*/ 	.word	index@(_ZN2at6native27unrolled_elementwise_kernelINS0_13BUnaryFunctorIlllZZZNS0_21remainder_kernel_cudaERNS_18TensorIteratorBaseEENKUlvE_clEvENKUlvE2_clEvEUlllE_EESt5arrayIPcLm2EELi4E23TrivialOffsetCalculatorILi1EjESD_NS0_6memory12LoadWithCastILi1EEENSE_13StoreWithCastILi1EEEEEviT_T0_T2_T3_T4_T5_)
        /*3788*/ 	.word	0x00000000


	//----- nvinfo : EIATTR_MIN_STACK_SIZE
	.align		4
.L_2417:
        /*378c*/ 	.byte	0x04, 0x12
        /*378e*/ 	.short	(.L_2419 - .L_2418)
	.align		4
.L_2418:
        /*3790*/ 	.word	index@(_ZN2at6native18elementwise_kernelILi128ELi2EZNS0_22gpu_kernel_impl_nocastINS0_13BUnaryFunctorIlllZZZNS0_21remainder_kernel_cudaERNS_18TensorIteratorBaseEENKUlvE_clEvENKUlvE2_clEvEUlllE_EEEEvS5_RKT_EUliE_EEviT1_)
        /*3794*/ 	.word	0x00000000


	//----- nvinfo : EIATTR_MIN_STACK_SIZE
	.align		4
.L_2419:
        /*3798*/ 	.byte	0x04, 0x12
        /*379a*/ 	.short	(.L_2421 - .L_2420)
	.align		4
.L_2420:
        /*379c*/ 	.word	index@(_ZN2at6native27unrolled_elementwise_kernelINS0_13BUnaryFunctorIlllZZZNS0_21remainder_kernel_cudaERNS_18TensorIteratorBaseEENKUlvE_clEvENKUlvE2_clEvEUlllE_EESt5arrayIPcLm2EELi4E23TrivialOffsetCalculatorILi1EjESD_NS0_6memory15LoadWithoutCastENSE_16StoreWithoutCastEEEviT_T0_T2_T3_T4_T5_)
        /*37a0*/ 	.word	0x00000000


	//----- nvinfo : EIATTR_MIN_STACK_SIZE
	.align		4
.L_2421:
        /*37a4*/ 	.byte	0x04, 0x12
        /*37a6*/ 	.short	(.L_2423 - .L_2422)
	.align		4
.L_2422:
        /*37a8*/ 	.word	index@(_ZN2at6native29vectorized_elementwise_kernelILi2ENS0_13BUnaryFunctorIlllZZZNS0_21remainder_kernel_cudaERNS_18TensorIteratorBaseEENKUlvE_clEvENKUlvE2_clEvEUlllE_EESt5arrayIPcLm2EEEEviT0_T1_)
        /*37ac*/ 	.word	0x00000000


	//----- nvinfo : EIATTR_MIN_STACK_SIZE
	.align		4
.L_2423:
        /*37b0*/ 	.byte	0x04, 0x12
        /*37b2*/ 	.short	(.L_2425 - .L_2424)
	.align		4
.L_2424:
        /*37b4*/ 	.word	index@(_ZN2at6native29vectorized_elementwise_kernelILi4ENS0_13BUnaryFunctorIlllZZZNS0_21remainder_kernel_cudaERNS_18TensorIteratorBaseEENKUlvE_clEvENKUlvE2_clEvEUlllE_EESt5arrayIPcLm2EEEEviT0_T1_)
        /*37b8*/ 	.word	0x00000000


	//----- nvinfo : EIATTR_MIN_STACK_SIZE
	.align		4
.L_2425:
        /*37bc*/ 	.byte	0x04, 0x12
        /*37be*/ 	.short	(.L_2427 - .L_2426)
	.align		4
.L_2426:
        /*37c0*/ 	.word	index@(_ZN2at6native29vectorized_elementwise_kernelILi8ENS0_13BUnaryFunctorIlllZZZNS0_21remainder_kernel_cudaERNS_18TensorIteratorBaseEENKUlvE_clEvENKUlvE2_clEvEUlllE_EESt5arrayIPcLm2EEEEviT0_T1_)
        /*37c4*/ 	.word	0x00000000


	//----- nvinfo : EIATTR_MIN_STACK_SIZE
	.align		4
.L_2427:
        /*37c8*/ 	.byte	0x04, 0x12
        /*37ca*/ 	.short	(.L_2429 - .L_2428)
	.align		4
.L_2428:
        /*37cc*/ 	.word	index@(_ZN2at6native18elementwise_kernelILi128ELi4EZNS0_15gpu_kernel_implINS0_13AUnaryFunctorIlllZZZNS0_21remainder_kernel_cudaERNS_18TensorIteratorBaseEENKUlvE_clEvENKUlvE2_clEvEUlllE_EEEEvS5_RKT_EUliE_EEviT1_)
        /*37d0*/ 	.word	0x00000000


	//----- nvinfo : EIATTR_MIN_STACK_SIZE
	.align		4
.L_2429:
        /*37d4*/ 	.byte	0x04, 0x12
        /*37d6*/ 	.short	(.L_2431 - .L_2430)
	.align		4
.L_2430:
        /*37d8*/ 	.word	index@(_ZN2at6native27unrolled_elementwise_kernelINS0_13AUnaryFunctorIlllZZZNS0_21remainder_kernel_cudaERNS_18TensorIteratorBaseEENKUlvE_clEvENKUlvE2_clEvEUlllE_EESt5arrayIPcLm2EELi4E23TrivialOffsetCalculatorILi1EjESD_NS0_6memory12LoadWithCastILi1EEENSE_13StoreWithCastILi1EEEEEviT_T0_T2_T3_T4_T5_)
        /*37dc*/ 	.word	0x00000000


	//----- nvinfo : EIATTR_MIN_STACK_SIZE
	.align		4
.L_2431:
        /*37e0*/ 	.byte	0x04, 0x12
        /*37e2*/ 	.short	(.L_2433 - .L_2432)
	.align		4
.L_2432:
        /*37e4*/ 	.word	index@(_ZN2at6native18elementwise_kernelILi128ELi2EZNS0_22gpu_kernel_impl_nocastINS0_13AUnaryFunctorIlllZZZNS0_21remainder_kernel_cudaERNS_18TensorIteratorBaseEENKUlvE_clEvENKUlvE2_clEvEUlllE_EEEEvS5_RKT_EUliE_EEviT1_)
        /*37e8*/ 	.word	0x00000000


	//----- nvinfo : EIATTR_MIN_STACK_SIZE
	.align		4
.L_2433:
        /*37ec*/ 	.byte	0x04, 0x12
        /*37ee*/ 	.short	(.L_2435 - .L_2434)
	.align		4
.L_2434:
        /*37f0*/ 	.word	index@(_ZN2at6native27unrolled_elementwise_kernelINS0_13AUnaryFunctorIlllZZZNS0_21remainder_kernel_cudaERNS_18TensorIteratorBaseEENKUlvE_clEvENKUlvE2_clEvEUlllE_EESt5arrayIPcLm2EELi4E23TrivialOffsetCalculatorILi1EjESD_NS0_6memory15LoadWithoutCastENSE_16StoreWithoutCastEEEviT_T0_T2_T3_T4_T5_)
        /*37f4*/ 	.word	0x00000000


	//----- nvinfo : EIATTR_MIN_STACK_SIZE
	.align		4
.L_2435:
        /*37f8*/ 	.byte	0x04, 0x12
        /*37fa*/ 	.short	(.L_2437 - .L_2436)
	.align		4
.L_2436:
        /*37fc*/ 	.word	index@(_ZN2at6native29vectorized_elementwise_kernelILi2ENS0_13AUnaryFunctorIlllZZZNS0_21remainder_kernel_cudaERNS_18TensorIteratorBaseEENKUlvE_clEvENKUlvE2_clEvEUlllE_EESt5arrayIPcLm2EEEEviT0_T1_)
        /*3800*/ 	.word	0x00000000


	//----- nvinfo : EIATTR_MIN_STACK_SIZE
	.align		4
.L_2437:
        /*3804*/ 	.byte	0x04, 0x12
        /*3806*/ 	.short	(.L_2439 - .L_2438)
	.align		4
.L_2438:
        /*3808*/ 	.word	index@(_ZN2at6native29vectorized_elementwise_kernelILi4ENS0_13AUnaryFunctorIlllZZZNS0_21remainder_kernel_cudaERNS_18TensorIteratorBaseEENKUlvE_clEvENKUlvE2_clEvEUlllE_EESt5arrayIPcLm2EEEEviT0_T1_)
        /*380c*/ 	.word	0x00000000


	//----- nvinfo : EIATTR_MIN_STACK_SIZE
	.align		4
.L_2439:
        /*3810*/ 	.byte	0x04, 0x12
        /*3812*/ 	.short	(.L_2441 - .L_2440)
	.align		4
.L_2440:
        /*3814*/ 	.word	index@(_ZN2at6native29vectorized_elementwise_kernelILi8ENS0_13AUnaryFunctorIlllZZZNS0_21remainder_kernel_cudaERNS_18TensorIteratorBaseEENKUlvE_clEvENKUlvE2_clEvEUlllE_EESt5arrayIPcLm2EEEEviT0_T1_)
        /*3818*/ 	.word	0x00000000


	//----- nvinfo : EIATTR_MIN_STACK_SIZE
	.align		4
.L_2441:
        /*381c*/ 	.byte	0x04, 0x12
        /*381e*/ 	.short	(.L_2443 - .L_2442)
	.align		4
.L_2442:
        /*3820*/ 	.word	index@(_ZN2at6native18elementwise_kernelILi128ELi4EZNS0_15gpu_kernel_implINS0_13BinaryFunctorIiiiZZZNS0_21remainder_kernel_cudaERNS_18TensorIteratorBaseEENKUlvE_clEvENKUlvE1_clEvEUliiE_EEEEvS5_RKT_EUliE_EEviT1_)
        /*3824*/ 	.word	0x00000000


	//----- nvinfo : EIATTR_MIN_STACK_SIZE
	.align		4
.L_2443:
        /*3828*/ 	.byte	0x04, 0x12
        /*382a*/ 	.short	(.L_2445 - .L_2444)
	.align		4
.L_2444:
        /*382c*/ 	.word	index@(_ZN2at6native27unrolled_elementwise_kernelINS0_13BinaryFunctorIiiiZZZNS0_21remainder_kernel_cudaERNS_18TensorIteratorBaseEENKUlvE_clEvENKUlvE1_clEvEUliiE_EESt5arrayIPcLm3EELi4E23TrivialOffsetCalculatorILi2EjESC_ILi1EjENS0_6memory12LoadWithCastILi2EEENSF_13StoreWithCastILi1EEEEEviT_T0_T2_T3_T4_T5_)
        /*3830*/ 	.word	0x00000000


	//----- nvinfo : EIATTR_MIN_STACK_SIZE
	.align		4
.L_2445:
        /*3834*/ 	.byte	0x04, 0x12
        /*3836*/ 	.short	(.L_2447 - .L_2446)
	.align		4
.L_2446:
        /*3838*/ 	.word	index@(_ZN2at6native18elementwise_kernelILi128ELi2EZNS0_22gpu_kernel_impl_nocastINS0_13BinaryFunctorIiiiZZZNS0_21remainder_kernel_cudaERNS_18TensorIteratorBaseEENKUlvE_clEvENKUlvE1_clEvEUliiE_EEEEvS5_RKT_EUliE_EEviT1_)
        /*383c*/ 	.word	0x00000000


	//----- nvinfo : EIATTR_MIN_STACK_SIZE
	.align		4
.L_2447:
        /*3840*/ 	.byte	0x04, 0x12
        /*3842*/ 	.short	(.L_2449 - .L_2448)
	.align		4
.L_2448:
        /*3844*/ 	.word	index@(_ZN2at6native27unrolled_elementwise_kernelINS0_13BinaryFunctorIiiiZZZNS0_21remainder_kernel_cudaERNS_18TensorIteratorBaseEENKUlvE_clEvENKUlvE1_clEvEUliiE_EESt5arrayIPcLm3EELi4E23TrivialOffsetCalculatorILi2EjESC_ILi1EjENS0_6memory15LoadWithoutCastENSF_16StoreWithoutCastEEEviT_T0_T2_T3_T4_T5_)
        /*3848*/ 	.word	0x00000000


	//----- nvinfo : EIATTR_MIN_STACK_SIZE
	.align		4
.L_2449:
        /*384c*/ 	.byte	0x04, 0x12
        /*384e*/ 	.short	(.L_2451 - .L_2450)
	.align		4
.L_2450:
        /*3850*/ 	.word	index@(_ZN2at6native29vectorized_elementwise_kernelILi2ENS0_13BinaryFunctorIiiiZZZNS0_21remainder_kernel_cudaERNS_18TensorIteratorBaseEENKUlvE_clEvENKUlvE1_clEvEUliiE_EESt5arrayIPcLm3EEEEviT0_T1_)
        /*3854*/ 	.word	0x00000000


	//----- nvinfo : EIATTR_MIN_STACK_SIZE
	.align		4
.L_2451:
        /*3858*/ 	.byte	0x04, 0x12
        /*385a*/ 	.short	(.L_2453 - .L_2452)
	.align		4
.L_2452:
        /*385c*/ 	.word	index@(_ZN2at6native29vectorized_elementwise_kernelILi4ENS0_13BinaryFunctorIiiiZZZNS0_21remainder_kernel_cudaERNS_18TensorIteratorBaseEENKUlvE_clEvENKUlvE1_clEvEUliiE_EESt5arrayIPcLm3EEEEviT0_T1_)
        /*3860*/ 	.word	0x00000000


	//----- nvinfo : EIATTR_MIN_STACK_SIZE
	.align		4
.L_2453:
        /*3864*/ 	.byte	0x04, 0x12
        /*3866*/ 	.short	(.L_2455 - .L_2454)
	.align		4
.L_2454:
        /*3868*/ 	.word	index@(_ZN2at6native29vectorized_elementwise_kernelILi8ENS0_13BinaryFunctorIiiiZZZNS0_21remainder_kernel_cudaERNS_18TensorIteratorBaseEENKUlvE_clEvENKUlvE1_clEvEUliiE_EESt5arrayIPcLm3EEEEviT0_T1_)
        /*386c*/ 	.word	0x00000000


	//----- nvinfo : EIATTR_MIN_STACK_SIZE
	.align		4
.L_2455:
        /*3870*/ 	.byte	0x04, 0x12
        /*3872*/ 	.short	(.L_2457 - .L_2456)
	.align		4
.L_2456:
        /*3874*/ 	.word	index@(_ZN2at6native18elementwise_kernelILi128ELi4EZNS0_15gpu_kernel_implINS0_13BUnaryFunctorIiiiZZZNS0_21remainder_kernel_cudaERNS_18TensorIteratorBaseEENKUlvE_clEvENKUlvE1_clEvEUliiE_EEEEvS5_RKT_EUliE_EEviT1_)
        /*3878*/ 	.word	0x00000000


	//----- nvinfo : EIATTR_MIN_STACK_SIZE
	.align		4
.L_2457:
        /*387c*/ 	.byte	0x04, 0x12
        /*387e*/ 	.short	(.L_2459 - .L_2458)
	.align		4
.L_2458:
        /*3880*/ 	.word	index@(_ZN2at6native27unrolled_elementwise_kernelINS0_13BUnaryFunctorIiiiZZZNS0_21remainder_kernel_cudaERNS_18TensorIteratorBaseEENKUlvE_clEvENKUlvE1_clEvEUliiE_EESt5arrayIPcLm2EELi4E23TrivialOffsetCalculatorILi1EjESD_NS0_6memory12LoadWithCastILi1EEENSE_13StoreWithCastILi1EEEEEviT_T0_T2_T3_T4_T5_)
        /*3884*/ 	.word	0x00000000


	//----- nvinfo : EIATTR_MIN_STACK_SIZE
	.align		4
.L_2459:
        /*3888*/ 	.byte	0x04, 0x12
        /*388a*/ 	.short	(.L_2461 - .L_2460)
	.align		4
.L_2460:
        /*388c*/ 	.word	index@(_ZN2at6native18elementwise_kernelILi128ELi2EZNS0_22gpu_kernel_impl_nocastINS0_13BUnaryFunctorIiiiZZZNS0_21remainder_kernel_cudaERNS_18TensorIteratorBaseEENKUlvE_clEvENKUlvE1_clEvEUliiE_EEEEvS5_RKT_EUliE_EEviT1_)
        /*3890*/ 	.word	0x00000000


	//----- nvinfo : EIATTR_MIN_STACK_SIZE
	.align		4
.L_2461:
        /*3894*/ 	.byte	0x04, 0x12
        /*3896*/ 	.short	(.L_2463 - .L_2462)
	.align		4
.L_2462:
        /*3898*/ 	.word	index@(_ZN2at6native27unrolled_elementwise_kernelINS0_13BUnaryFunctorIiiiZZZNS0_21remainder_kernel_cudaERNS_18TensorIteratorBaseEENKUlvE_clEvENKUlvE1_clEvEUliiE_EESt5arrayIPcLm2EELi4E23TrivialOffsetCalculatorILi1EjESD_NS0_6memory15LoadWithoutCastENSE_16StoreWithoutCastEEEviT_T0_T2_T3_T4_T5_)
        /*389c*/ 	.word	0x00000000


	//----- nvinfo : EIATTR_MIN_STACK_SIZE
	.align		4
.L_2463:
        /*38a0*/ 	.byte	0x04, 0x12
        /*38a2*/ 	.short	(.L_2465 - .L_2464)
	.align		4
.L_2464:
        /*38a4*/ 	.word	index@(_ZN2at6native29vectorized_elementwise_kernelILi2ENS0_13BUnaryFunctorIiiiZZZNS0_21remainder_kernel_cudaERNS_18TensorIteratorBaseEENKUlvE_clEvENKUlvE1_clEvEUliiE_EESt5arrayIPcLm2EEEEviT0_T1_)
        /*38a8*/ 	.word	0x00000000


	//----- nvinfo : EIATTR_MIN_STACK_SIZE
	.align		4
.L_2465:
        /*38ac*/ 	.byte	0x04, 0x12
        /*38ae*/ 	.short	(.L_2467 - .L_2466)
	.align		4
.L_2466:
        /*38b0*/ 	.word	index@(_ZN2at6native29vectorized_elementwise_kernelILi4ENS0_13BUnaryFunctorIiiiZZZNS0_21remainder_kernel_cudaERNS_18TensorIteratorBaseEENKUlvE_clEvENKUlvE1_clEvEUliiE_EESt5arrayIPcLm2EEEEviT0_T1_)
        /*38b4*/ 	.word	0x00000000


	//----- nvinfo : EIATTR_MIN_STACK_SIZE
	.align		4
.L_2467:
        /*38b8*/ 	.byte	0x04, 0x12
        /*38ba*/ 	.short	(.L_2469 - .L_2468)
	.align		4
.L_2468:
        /*38bc*/ 	.word	index@(_ZN2at6native29vectorized_elementwise_kernelILi8ENS0_13BUnaryFunctorIiiiZZZNS0_21remainder_kernel_cudaERNS_18TensorIteratorBaseEENKUlvE_clEvENKUlvE1_clEvEUliiE_EESt5arrayIPcLm2EEEEviT0_T1_)
        /*38c0*/ 	.word	0x00000000


	//----- nvinfo : EIATTR_MIN_STACK_SIZE
	.align		4
.L_2469:
        /*38c4*/ 	.byte	0x04, 0x12
        /*38c6*/ 	.short	(.L_2471 - .L_2470)
	.align		4
.L_2470:
        /*38c8*/ 	.word	index@(_ZN2at6native18elementwise_kernelILi128ELi4EZNS0_15gpu_kernel_implINS0_13AUnaryFunctorIiiiZZZNS0_21remainder_kernel_cudaERNS_18TensorIteratorBaseEENKUlvE_clEvENKUlvE1_clEvEUliiE_EEEEvS5_RKT_EUliE_EEviT1_)
        /*38cc*/ 	.word	0x00000000


	//----- nvinfo : EIATTR_MIN_STACK_SIZE
	.align		4
.L_2471:
        /*38d0*/ 	.byte	0x04, 0x12
        /*38d2*/ 	.short	(.L_2473 - .L_2472)
	.align		4
.L_2472:
        /*38d4*/ 	.word	index@(_ZN2at6native27unrolled_elementwise_kernelINS0_13AUnaryFunctorIiiiZZZNS0_21remainder_kernel_cudaERNS_18TensorIteratorBaseEENKUlvE_clEvENKUlvE1_clEvEUliiE_EESt5arrayIPcLm2EELi4E23TrivialOffsetCalculatorILi1EjESD_NS0_6memory12LoadWithCastILi1EEENSE_13StoreWithCastILi1EEEEEviT_T0_T2_T3_T4_T5_)
        /*38d8*/ 	.word	0x00000000


	//----- nvinfo : EIATTR_MIN_STACK_SIZE
	.align		4
.L_2473:
        /*38dc*/ 	.byte	0x04, 0x12
        /*38de*/ 	.short	(.L_2475 - .L_2474)
	.align		4
.L_2474:
        /*38e0*/ 	.word	index@(_ZN2at6native18elementwise_kernelILi128ELi2EZNS0_22gpu_kernel_impl_nocastINS0_13AUnaryFunctorIiiiZZZNS0_21remainder_kernel_cudaERNS_18TensorIteratorBaseEENKUlvE_clEvENKUlvE1_clEvEUliiE_EEEEvS5_RKT_EUliE_EEviT1_)
        /*38e4*/ 	.word	0x00000000


	//----- nvinfo : EIATTR_MIN_STACK_SIZE
	.align		4
.L_2475:
        /*38e8*/ 	.byte	0x04, 0x12
        /*38ea*/ 	.short	(.L_2477 - .L_2476)
	.align		4
.L_2476:
        /*38ec*/ 	.word	index@(_ZN2at6native27unrolled_elementwise_kernelINS0_13AUnaryFunctorIiiiZZZNS0_21remainder_kernel_cudaERNS_18TensorIteratorBaseEENKUlvE_clEvENKUlvE1_clEvEUliiE_EESt5arrayIPcLm2EELi4E23TrivialOffsetCalculatorILi1EjESD_NS0_6memory15LoadWithoutCastENSE_16StoreWithoutCastEEEviT_T0_T2_T3_T4_T5_)
        /*38f0*/ 	.word	0x00000000


	//----- nvinfo : EIATTR_MIN_STACK_SIZE
	.align		4
.L_2477:
        /*38f4*/ 	.byte	0x04, 0x12
        /*38f6*/ 	.short	(.L_2479 - .L_2478)
	.align		4
.L_2478:
        /*38f8*/ 	.word	index@(_ZN2at6native29vectorized_elementwise_kernelILi2ENS0_13AUnaryFunctorIiiiZZZNS0_21remainder_kernel_cudaERNS_18TensorIteratorBaseEENKUlvE_clEvENKUlvE1_clEvEUliiE_EESt5arrayIPcLm2EEEEviT0_T1_)
        /*38fc*/ 	.word	0x00000000


	//----- nvinfo : EIATTR_MIN_STACK_SIZE
	.align		4
.L_2479:
        /*3900*/ 	.byte	0x04, 0x12
        /*3902*/ 	.short	(.L_2481 - .L_2480)
	.align		4
.L_2480:
        /*3904*/ 	.word	index@(_ZN2at6native29vectorized_elementwise_kernelILi4ENS0_13AUnaryFunctorIiiiZZZNS0_21remainder_kernel_cudaERNS_18TensorIteratorBaseEENKUlvE_clEvENKUlvE1_clEvEUliiE_EESt5arrayIPcLm2EEEEviT0_T1_)
        /*3908*/ 	.word	0x00000000


	//----- nvinfo : EIATTR_MIN_STACK_SIZE
	.align		4
.L_2481:
        /*390c*/ 	.byte	0x04, 0x12
        /*390e*/ 	.short	(.L_2483 - .L_2482)
	.align		4
.L_2482:
        /*3910*/ 	.word	index@(_ZN2at6native29vectorized_elementwise_kernelILi8ENS0_13AUnaryFunctorIiiiZZZNS0_21remainder_kernel_cudaERNS_18TensorIteratorBaseEENKUlvE_clEvENKUlvE1_clEvEUliiE_EESt5arrayIPcLm2EEEEviT0_T1_)
        /*3914*/ 	.word	0x00000000


	//----- nvinfo : EIATTR_MIN_STACK_SIZE
	.align		4
.L_2483:
        /*3918*/ 	.byte	0x04, 0x12
        /*391a*/ 	.short	(.L_2485 - .L_2484)
	.align		4
.L_2484:
        /*391c*/ 	.word	index@(_ZN2at6native18elementwise_kernelILi128ELi4EZNS0_15gpu_kernel_implINS0_13BinaryFunctorIaaaZZZNS0_21remainder_kernel_cudaERNS_18TensorIteratorBaseEENKUlvE_clEvENKUlvE0_clEvEUlaaE_EEEEvS5_RKT_EUliE_EEviT1_)
        /*3920*/ 	.word	0x00000000


	//----- nvinfo : EIATTR_MIN_STACK_SIZE
	.align		4
.L_2485:
        /*3924*/ 	.byte	0x04, 0x12
        /*3926*/ 	.short	(.L_2487 - .L_2486)
	.align		4
.L_2486:
        /*3928*/ 	.word	index@(_ZN2at6native27unrolled_elementwise_kernelINS0_13BinaryFunctorIaaaZZZNS0_21remainder_kernel_cudaERNS_18TensorIteratorBaseEENKUlvE_clEvENKUlvE0_clEvEUlaaE_EESt5arrayIPcLm3EELi4E23TrivialOffsetCalculatorILi2EjESC_ILi1EjENS0_6memory12LoadWithCastILi2EEENSF_13StoreWithCastILi1EEEEEviT_T0_T2_T3_T4_T5_)
        /*392c*/ 	.word	0x00000000


	//----- nvinfo : EIATTR_MIN_STACK_SIZE
	.align		4
.L_2487:
        /*3930*/ 	.byte	0x04, 0x12
        /*3932*/ 	.short	(.L_2489 - .L_2488)
	.align		4
.L_2488:
        /*3934*/ 	.word	index@(_ZN2at6native18elementwise_kernelILi128ELi4EZNS0_22gpu_kernel_impl_nocastINS0_13BinaryFunctorIaaaZZZNS0_21remainder_kernel_cudaERNS_18TensorIteratorBaseEENKUlvE_clEvENKUlvE0_clEvEUlaaE_EEEEvS5_RKT_EUliE_EEviT1_)
        /*3938*/ 	.word	0x00000000


	//----- nvinfo : EIATTR_MIN_STACK_SIZE
	.align		4
.L_2489:
        /*393c*/ 	.byte	0x04, 0x12
        /*393e*/ 	.short	(.L_2491 - .L_2490)
	.align		4
.L_2490:
        /*3940*/ 	.word	index@(_ZN2at6native27unrolled_elementwise_kernelINS0_13BinaryFunctorIaaaZZZNS0_21remainder_kernel_cudaERNS_18TensorIteratorBaseEENKUlvE_clEvENKUlvE0_clEvEUlaaE_EESt5arrayIPcLm3EELi4E23TrivialOffsetCalculatorILi2EjESC_ILi1EjENS0_6memory15LoadWithoutCastENSF_16StoreWithoutCastEEEviT_T0_T2_T3_T4_T5_)
        /*3944*/ 	.word	0x00000000


	//----- nvinfo : EIATTR_MIN_STACK_SIZE
	.align		4
.L_2491:
        /*3948*/ 	.byte	0x04, 0x12
        /*394a*/ 	.short	(.L_2493 - .L_2492)
	.align		4
.L_2492:
        /*394c*/ 	.word	index@(_ZN2at6native29vectorized_elementwise_kernelILi2ENS0_13BinaryFunctorIaaaZZZNS0_21remainder_kernel_cudaERNS_18TensorIteratorBaseEENKUlvE_clEvENKUlvE0_clEvEUlaaE_EESt5arrayIPcLm3EEEEviT0_T1_)
        /*3950*/ 	.word	0x00000000


	//----- nvinfo : EIATTR_MIN_STACK_SIZE
	.align		4
.L_2493:
        /*3954*/ 	.byte	0x04, 0x12
        /*3956*/ 	.short	(.L_2495 - .L_2494)
	.align		4
.L_2494:
        /*3958*/ 	.word	index@(_ZN2at6native29vectorized_elementwise_kernelILi4ENS0_13BinaryFunctorIaaaZZZNS0_21remainder_kernel_cudaERNS_18TensorIteratorBaseEENKUlvE_clEvENKUlvE0_clEvEUlaaE_EESt5arrayIPcLm3EEEEviT0_T1_)
        /*395c*/ 	.word	0x00000000


	//----- nvinfo : EIATTR_MIN_STACK_SIZE
	.align		4
.L_2495:
        /*3960*/ 	.byte	0x04, 0x12
        /*3962*/ 	.short	(.L_2497 - .L_2496)
	.align		4
.L_2496:
        /*3964*/ 	.word	index@(_ZN2at6native29vectorized_elementwise_kernelILi8ENS0_13BinaryFunctorIaaaZZZNS0_21remainder_kernel_cudaERNS_18TensorIteratorBaseEENKUlvE_clEvENKUlvE0_clEvEUlaaE_EESt5arrayIPcLm3EEEEviT0_T1_)
        /*3968*/ 	.word	0x00000000


	//----- nvinfo : EIATTR_MIN_STACK_SIZE
	.align		4
.L_2497:
        /*396c*/ 	.byte	0x04, 0x12
        /*396e*/ 	.short	(.L_2499 - .L_2498)
	.align		4
.L_2498:
        /*3970*/ 	.word	index@(_ZN2at6native18elementwise_kernelILi128ELi4EZNS0_15gpu_kernel_implINS0_13BUnaryFunctorIaaaZZZNS0_21remainder_kernel_cudaERNS_18TensorIteratorBaseEENKUlvE_clEvENKUlvE0_clEvEUlaaE_EEEEvS5_RKT_EUliE_EEviT1_)
        /*3974*/ 	.word	0x00000000


	//----- nvinfo : EIATTR_MIN_STACK_SIZE
	.align		4
.L_2499:
        /*3978*/ 	.byte	0x04, 0x12
        /*397a*/ 	.short	(.L_2501 - .L_2500)
	.align		4
.L_2500:
        /*397c*/ 	.word	index@(_ZN2at6native27unrolled_elementwise_kernelINS0_13BUnaryFunctorIaaaZZZNS0_21remainder_kernel_cudaERNS_18TensorIteratorBaseEENKUlvE_clEvENKUlvE0_clEvEUlaaE_EESt5arrayIPcLm2EELi4E23TrivialOffsetCalculatorILi1EjESD_NS0_6memory12LoadWithCastILi1EEENSE_13StoreWithCastILi1EEEEEviT_T0_T2_T3_T4_T5_)
        /*3980*/ 	.word	0x00000000


	//----- nvinfo : EIATTR_MIN_STACK_SIZE
	.align		4
.L_2501:
        /*3984*/ 	.byte	0x04, 0x12
        /*3986*/ 	.short	(.L_2503 - .L_2502)
	.align		4
.L_2502:
        /*3988*/ 	.word	index@(_ZN2at6native18elementwise_kernelILi128ELi4EZNS0_22gpu_kernel_impl_nocastINS0_13BUnaryFunctorIaaaZZZNS0_21remainder_kernel_cudaERNS_18TensorIteratorBaseEENKUlvE_clEvENKUlvE0_clEvEUlaaE_EEEEvS5_RKT_EUliE_EEviT1_)
        /*398c*/ 	.word	0x00000000


	//----- nvinfo : EIATTR_MIN_STACK_SIZE
	.align		4
.L_2503:
        /*3990*/ 	.byte	0x04, 0x12
        /*3992*/ 	.short	(.L_2505 - .L_2504)
	.align		4
.L_2504:
        /*3994*/ 	.word	index@(_ZN2at6native27unrolled_elementwise_kernelINS0_13BUnaryFunctorIaaaZZZNS0_21remainder_kernel_cudaERNS_18TensorIteratorBaseEENKUlvE_clEvENKUlvE0_clEvEUlaaE_EESt5arrayIPcLm2EELi4E23TrivialOffsetCalculatorILi1EjESD_NS0_6memory15LoadWithoutCastENSE_16StoreWithoutCastEEEviT_T0_T2_T3_T4_T5_)
        /*3998*/ 	.word	0x00000000


	//----- nvinfo : EIATTR_MIN_STACK_SIZE
	.align		4
.L_2505:
        /*399c*/ 	.byte	0x04, 0x12
        /*399e*/ 	.short	(.L_2507 - .L_2506)
	.align		4
.L_2506:
        /*39a0*/ 	.word	index@(_ZN2at6native29vectorized_elementwise_kernelILi2ENS0_13BUnaryFunctorIaaaZZZNS0_21remainder_kernel_cudaERNS_18TensorIteratorBaseEENKUlvE_clEvENKUlvE0_clEvEUlaaE_EESt5arrayIPcLm2EEEEviT0_T1_)
        /*39a4*/ 	.word	0x00000000


	//----- nvinfo : EIATTR_MIN_STACK_SIZE
	.align		4
.L_2507:
        /*39a8*/ 	.byte	0x04, 0x12
        /*39aa*/ 	.short	(.L_2509 - .L_2508)
	.align		4
.L_2508:
        /*39ac*/ 	.word	index@(_ZN2at6native29vectorized_elementwise_kernelILi4ENS0_13BUnaryFunctorIaaaZZZNS0_21remainder_kernel_cudaERNS_18TensorIteratorBaseEENKUlvE_clEvENKUlvE0_clEvEUlaaE_EESt5arrayIPcLm2EEEEviT0_T1_)
        /*39b0*/ 	.word	0x00000000


	//----- nvinfo : EIATTR_MIN_STACK_SIZE
	.align		4
.L_2509:
        /*39b4*/ 	.byte	0x04, 0x12
        /*39b6*/ 	.short	(.L_2511 - .L_2510)
	.align		4
.L_2510:
        /*39b8*/ 	.word	index@(_ZN2at6native29vectorized_elementwise_kernelILi8ENS0_13BUnaryFunctorIaaaZZZNS0_21remainder_kernel_cudaERNS_18TensorIteratorBaseEENKUlvE_clEvENKUlvE0_clEvEUlaaE_EESt5arrayIPcLm2EEEEviT0_T1_)
        /*39bc*/ 	.word	0x00000000


	//----- nvinfo : EIATTR_MIN_STACK_SIZE
	.align		4
.L_2511:
        /*39c0*/ 	.byte	0x04, 0x12
        /*39c2*/ 	.short	(.L_2513 - .L_2512)
	.align		4
.L_2512:
        /*39c4*/ 	.word	index@(_ZN2at6native18elementwise_kernelILi128ELi4EZNS0_15gpu_kernel_implINS0_13AUnaryFunctorIaaaZZZNS0_21remainder_kernel_cudaERNS_18TensorIteratorBaseEENKUlvE_clEvENKUlvE0_clEvEUlaaE_EEEEvS5_RKT_EUliE_EEviT1_)
        /*39c8*/ 	.word	0x00000000


	//----- nvinfo : EIATTR_MIN_STACK_SIZE
	.align		4
.L_2513:
        /*39cc*/ 	.byte	0x04, 0x12
        /*39ce*/ 	.short	(.L_2515 - .L_2514)
	.align		4
.L_2514:
        /*39d0*/ 	.word	index@(_ZN2at6native27unrolled_elementwise_kernelINS0_13AUnaryFunctorIaaaZZZNS0_21remainder_kernel_cudaERNS_18TensorIteratorBaseEENKUlvE_clEvENKUlvE0_clEvEUlaaE_EESt5arrayIPcLm2EELi4E23TrivialOffsetCalculatorILi1EjESD_NS0_6memory12LoadWithCastILi1EEENSE_13StoreWithCastILi1EEEEEviT_T0_T2_T3_T4_T5_)
        /*39d4*/ 	.word	0x00000000


	//----- nvinfo : EIATTR_MIN_STACK_SIZE
	.align		4
.L_2515:
        /*39d8*/ 	.byte	0x04, 0x12
        /*39da*/ 	.short	(.L_2517 - .L_2516)
	.align		4
.L_2516:
        /*39dc*/ 	.word	index@(_ZN2at6native18elementwise_kernelILi128ELi4EZNS0_22gpu_kernel_impl_nocastINS0_13AUnaryFunctorIaaaZZZNS0_21remainder_kernel_cudaERNS_18TensorIteratorBaseEENKUlvE_clEvENKUlvE0_clEvEUlaaE_EEEEvS5_RKT_EUliE_EEviT1_)
        /*39e0*/ 	.word	0x00000000


	//----- nvinfo : EIATTR_MIN_STACK_SIZE
	.align		4
.L_2517:
        /*39e4*/ 	.byte	0x04, 0x12
        /*39e6*/ 	.short	(.L_2519 - .L_2518)
	.align		4
.L_2518:
        /*39e8*/ 	.word	index@(_ZN2at6native27unrolled_elementwise_kernelINS0_13AUnaryFunctorIaaaZZZNS0_21remainder_kernel_cudaERNS_18TensorIteratorBaseEENKUlvE_clEvENKUlvE0_clEvEUlaaE_EESt5arrayIPcLm2EELi4E23TrivialOffsetCalculatorILi1EjESD_NS0_6memory15LoadWithoutCastENSE_16StoreWithoutCastEEEviT_T0_T2_T3_T4_T5_)
        /*39ec*/ 	.word	0x00000000


	//----- nvinfo : EIATTR_MIN_STACK_SIZE
	.align		4
.L_2519:
        /*39f0*/ 	.byte	0x04, 0x12
        /*39f2*/ 	.short	(.L_2521 - .L_2520)
	.align		4
.L_2520:
        /*39f4*/ 	.word	index@(_ZN2at6native29vectorized_elementwise_kernelILi2ENS0_13AUnaryFunctorIaaaZZZNS0_21remainder_kernel_cudaERNS_18TensorIteratorBaseEENKUlvE_clEvENKUlvE0_clEvEUlaaE_EESt5arrayIPcLm2EEEEviT0_T1_)
        /*39f8*/ 	.word	0x00000000


	//----- nvinfo : EIATTR_MIN_STACK_SIZE
	.align		4
.L_2521:
        /*39fc*/ 	.byte	0x04, 0x12
        /*39fe*/ 	.short	(.L_2523 - .L_2522)
	.align		4
.L_2522:
        /*3a00*/ 	.word	index@(_ZN2at6native29vectorized_elementwise_kernelILi4ENS0_13AUnaryFunctorIaaaZZZNS0_21remainder_kernel_cudaERNS_18TensorIteratorBaseEENKUlvE_clEvENKUlvE0_clEvEUlaaE_EESt5arrayIPcLm2EEEEviT0_T1_)
        /*3a04*/ 	.word	0x00000000


	//----- nvinfo : EIATTR_MIN_STACK_SIZE
	.align		4
.L_2523:
        /*3a08*/ 	.byte	0x04, 0x12
        /*3a0a*/ 	.short	(.L_2525 - .L_2524)
	.align		4
.L_2524:
        /*3a0c*/ 	.word	index@(_ZN2at6native29vectorized_elementwise_kernelILi8ENS0_13AUnaryFunctorIaaaZZZNS0_21remainder_kernel_cudaERNS_18TensorIteratorBaseEENKUlvE_clEvENKUlvE0_clEvEUlaaE_EESt5arrayIPcLm2EEEEviT0_T1_)
        /*3a10*/ 	.word	0x00000000


	//----- nvinfo : EIATTR_MIN_STACK_SIZE
	.align		4
.L_2525:
        /*3a14*/ 	.byte	0x04, 0x12
        /*3a16*/ 	.short	(.L_2527 - .L_2526)
	.align		4
.L_2526:
        /*3a18*/ 	.word	index@(_ZN2at6native18elementwise_kernelILi128ELi4EZNS0_15gpu_kernel_implINS0_13BinaryFunctorIhhhZZZNS0_21remainder_kernel_cudaERNS_18TensorIteratorBaseEENKUlvE_clEvENKUlvE_clEvEUlhhE_EEEEvS5_RKT_EUliE_EEviT1_)
        /*3a1c*/ 	.word	0x00000000


	//----- nvinfo : EIATTR_MIN_STACK_SIZE
	.align		4
.L_2527:
        /*3a20*/ 	.byte	0x04, 0x12
        /*3a22*/ 	.short	(.L_2529 - .L_2528)
	.align		4
.L_2528:
        /*3a24*/ 	.word	index@(_ZN2at6native27unrolled_elementwise_kernelINS0_13BinaryFunctorIhhhZZZNS0_21remainder_kernel_cudaERNS_18TensorIteratorBaseEENKUlvE_clEvENKUlvE_clEvEUlhhE_EESt5arrayIPcLm3EELi4E23TrivialOffsetCalculatorILi2EjESC_ILi1EjENS0_6memory12LoadWithCastILi2EEENSF_13StoreWithCastILi1EEEEEviT_T0_T2_T3_T4_T5_)
        /*3a28*/ 	.word	0x00000000


	//----- nvinfo : EIATTR_MIN_STACK_SIZE
	.align		4
.L_2529:
        /*3a2c*/ 	.byte	0x04, 0x12
        /*3a2e*/ 	.short	(.L_2531 - .L_2530)
	.align		4
.L_2530:
        /*3a30*/ 	.word	index@(_ZN2at6native18elementwise_kernelILi128ELi4EZNS0_22gpu_kernel_impl_nocastINS0_13BinaryFunctorIhhhZZZNS0_21remainder_kernel_cudaERNS_18TensorIteratorBaseEENKUlvE_clEvENKUlvE_clEvEUlhhE_EEEEvS5_RKT_EUliE_EEviT1_)
        /*3a34*/ 	.word	0x00000000


	//----- nvinfo : EIATTR_MIN_STACK_SIZE
	.align		4
.L_2531:
        /*3a38*/ 	.byte	0x04, 0x12
        /*3a3a*/ 	.short	(.L_2533 - .L_2532)
	.align		4
.L_2532:
        /*3a3c*/ 	.word	index@(_ZN2at6native27unrolled_elementwise_kernelINS0_13BinaryFunctorIhhhZZZNS0_21remainder_kernel_cudaERNS_18TensorIteratorBaseEENKUlvE_clEvENKUlvE_clEvEUlhhE_EESt5arrayIPcLm3EELi4E23TrivialOffsetCalculatorILi2EjESC_ILi1EjENS0_6memory15LoadWithoutCastENSF_16StoreWithoutCastEEEviT_T0_T2_T3_T4_T5_)
        /*3a40*/ 	.word	0x00000000


	//----- nvinfo : EIATTR_MIN_STACK_SIZE
	.align		4
.L_2533:
        /*3a44*/ 	.byte	0x04, 0x12
        /*3a46*/ 	.short	(.L_2535 - .L_2534)
	.align		4
.L_2534:
        /*3a48*/ 	.word	index@(_ZN2at6native29vectorized_elementwise_kernelILi2ENS0_13BinaryFunctorIhhhZZZNS0_21remainder_kernel_cudaERNS_18TensorIteratorBaseEENKUlvE_clEvENKUlvE_clEvEUlhhE_EESt5arrayIPcLm3EEEEviT0_T1_)
        /*3a4c*/ 	.word	0x00000000


	//----- nvinfo : EIATTR_MIN_STACK_SIZE
	.align		4
.L_2535:
        /*3a50*/ 	.byte	0x04, 0x12
        /*3a52*/ 	.short	(.L_2537 - .L_2536)
	.align		4
.L_2536:
        /*3a54*/ 	.word	index@(_ZN2at6native29vectorized_elementwise_kernelILi4ENS0_13BinaryFunctorIhhhZZZNS0_21remainder_kernel_cudaERNS_18TensorIteratorBaseEENKUlvE_clEvENKUlvE_clEvEUlhhE_EESt5arrayIPcLm3EEEEviT0_T1_)
        /*3a58*/ 	.word	0x00000000


	//----- nvinfo : EIATTR_MIN_STACK_SIZE
	.align		4
.L_2537:
        /*3a5c*/ 	.byte	0x04, 0x12
        /*3a5e*/ 	.short	(.L_2539 - .L_2538)
	.align		4
.L_2538:
        /*3a60*/ 	.word	index@(_ZN2at6native29vectorized_elementwise_kernelILi8ENS0_13BinaryFunctorIhhhZZZNS0_21remainder_kernel_cudaERNS_18TensorIteratorBaseEENKUlvE_clEvENKUlvE_clEvEUlhhE_EESt5arrayIPcLm3EEEEviT0_T1_)
        /*3a64*/ 	.word	0x00000000


	//----- nvinfo : EIATTR_MIN_STACK_SIZE
	.align		4
.L_2539:
        /*3a68*/ 	.byte	0x04, 0x12
        /*3a6a*/ 	.short	(.L_2541 - .L_2540)
	.align		4
.L_2540:
        /*3a6c*/ 	.word	index@(_ZN2at6native18elementwise_kernelILi128ELi4EZNS0_15gpu_kernel_implINS0_13BUnaryFunctorIhhhZZZNS0_21remainder_kernel_cudaERNS_18TensorIteratorBaseEENKUlvE_clEvENKUlvE_clEvEUlhhE_EEEEvS5_RKT_EUliE_EEviT1_)
        /*3a70*/ 	.word	0x00000000


	//----- nvinfo : EIATTR_MIN_STACK_SIZE
	.align		4
.L_2541:
        /*3a74*/ 	.byte	0x04, 0x12
        /*3a76*/ 	.short	(.L_2543 - .L_2542)
	.align		4
.L_2542:
        /*3a78*/ 	.word	index@(_ZN2at6native27unrolled_elementwise_kernelINS0_13BUnaryFunctorIhhhZZZNS0_21remainder_kernel_cudaERNS_18TensorIteratorBaseEENKUlvE_clEvENKUlvE_clEvEUlhhE_EESt5arrayIPcLm2EELi4E23TrivialOffsetCalculatorILi1EjESD_NS0_6memory12LoadWithCastILi1EEENSE_13StoreWithCastILi1EEEEEviT_T0_T2_T3_T4_T5_)
        /*3a7c*/ 	.word	0x00000000


	//----- nvinfo : EIATTR_MIN_STACK_SIZE
	.align		4
.L_2543:
        /*3a80*/ 	.byte	0x04, 0x12
        /*3a82*/ 	.short	(.L_2545 - .L_2544)
	.align		4
.L_2544:
        /*3a84*/ 	.word	index@(_ZN2at6native18elementwise_kernelILi128ELi4EZNS0_22gpu_kernel_impl_nocastINS0_13BUnaryFunctorIhhhZZZNS0_21remainder_kernel_cudaERNS_18TensorIteratorBaseEENKUlvE_clEvENKUlvE_clEvEUlhhE_EEEEvS5_RKT_EUliE_EEviT1_)
        /*3a88*/ 	.word	0x00000000


	//----- nvinfo : EIATTR_MIN_STACK_SIZE
	.align		4
.L_2545:
        /*3a8c*/ 	.byte	0x04, 0x12
        /*3a8e*/ 	.short	(.L_2547 - .L_2546)
	.align		4
.L_2546:
        /*3a90*/ 	.word	index@(_ZN2at6native27unrolled_elementwise_kernelINS0_13BUnaryFunctorIhhhZZZNS0_21remainder_kernel_cudaERNS_18TensorIteratorBaseEENKUlvE_clEvENKUlvE_clEvEUlhhE_EESt5arrayIPcLm2EELi4E23TrivialOffsetCalculatorILi1EjESD_NS0_6memory15LoadWithoutCastENSE_16StoreWithoutCastEEEviT_T0_T2_T3_T4_T5_)
        /*3a94*/ 	.word	0x00000000


	//----- nvinfo : EIATTR_MIN_STACK_SIZE
	.align		4
.L_2547:
        /*3a98*/ 	.byte	0x04, 0x12
        /*3a9a*/ 	.short	(.L_2549 - .L_2548)
	.align		4
.L_2548:
        /*3a9c*/ 	.word	index@(_ZN2at6native29vectorized_elementwise_kernelILi2ENS0_13BUnaryFunctorIhhhZZZNS0_21remainder_kernel_cudaERNS_18TensorIteratorBaseEENKUlvE_clEvENKUlvE_clEvEUlhhE_EESt5arrayIPcLm2EEEEviT0_T1_)
        /*3aa0*/ 	.word	0x00000000


	//----- nvinfo : EIATTR_MIN_STACK_SIZE
	.align		4
.L_2549:
        /*3aa4*/ 	.byte	0x04, 0x12
        /*3aa6*/ 	.short	(.L_2551 - .L_2550)
	.align		4
.L_2550:
        /*3aa8*/ 	.word	index@(_ZN2at6native29vectorized_elementwise_kernelILi4ENS0_13BUnaryFunctorIhhhZZZNS0_21remainder_kernel_cudaERNS_18TensorIteratorBaseEENKUlvE_clEvENKUlvE_clEvEUlhhE_EESt5arrayIPcLm2EEEEviT0_T1_)
        /*3aac*/ 	.word	0x00000000


	//----- nvinfo : EIATTR_MIN_STACK_SIZE
	.align		4
.L_2551:
        /*3ab0*/ 	.byte	0x04, 0x12
        /*3ab2*/ 	.short	(.L_2553 - .L_2552)
	.align		4
.L_2552:
        /*3ab4*/ 	.word	index@(_ZN2at6native29vectorized_elementwise_kernelILi8ENS0_13BUnaryFunctorIhhhZZZNS0_21remainder_kernel_cudaERNS_18TensorIteratorBaseEENKUlvE_clEvENKUlvE_clEvEUlhhE_EESt5arrayIPcLm2EEEEviT0_T1_)
        /*3ab8*/ 	.word	0x00000000


	//----- nvinfo : EIATTR_MIN_STACK_SIZE
	.align		4
.L_2553:
        /*3abc*/ 	.byte	0x04, 0x12
        /*3abe*/ 	.short	(.L_2555 - .L_2554)
	.align		4
.L_2554:
        /*3ac0*/ 	.word	index@(_ZN2at6native18elementwise_kernelILi128ELi4EZNS0_15gpu_kernel_implINS0_13AUnaryFunctorIhhhZZZNS0_21remainder_kernel_cudaERNS_18TensorIteratorBaseEENKUlvE_clEvENKUlvE_clEvEUlhhE_EEEEvS5_RKT_EUliE_EEviT1_)
        /*3ac4*/ 	.word	0x00000000


	//----- nvinfo : EIATTR_MIN_STACK_SIZE
	.align		4
.L_2555:
        /*3ac8*/ 	.byte	0x04, 0x12
        /*3aca*/ 	.short	(.L_2557 - .L_2556)
	.align		4
.L_2556:
        /*3acc*/ 	.word	index@(_ZN2at6native27unrolled_elementwise_kernelINS0_13AUnaryFunctorIhhhZZZNS0_21remainder_kernel_cudaERNS_18TensorIteratorBaseEENKUlvE_clEvENKUlvE_clEvEUlhhE_EESt5arrayIPcLm2EELi4E23TrivialOffsetCalculatorILi1EjESD_NS0_6memory12LoadWithCastILi1EEENSE_13StoreWithCastILi1EEEEEviT_T0_T2_T3_T4_T5_)
        /*3ad0*/ 	.word	0x00000000


	//----- nvinfo : EIATTR_MIN_STACK_SIZE
	.align		4
.L_2557:
        /*3ad4*/ 	.byte	0x04, 0x12
        /*3ad6*/ 	.short	(.L_2559 - .L_2558)
	.align		4
.L_2558:
        /*3ad8*/ 	.word	index@(_ZN2at6native18elementwise_kernelILi128ELi4EZNS0_22gpu_kernel_impl_nocastINS0_13AUnaryFunctorIhhhZZZNS0_21remainder_kernel_cudaERNS_18TensorIteratorBaseEENKUlvE_clEvENKUlvE_clEvEUlhhE_EEEEvS5_RKT_EUliE_EEviT1_)
        /*3adc*/ 	.word	0x00000000


	//----- nvinfo : EIATTR_MIN_STACK_SIZE
	.align		4
.L_2559:
        /*3ae0*/ 	.byte	0x04, 0x12
        /*3ae2*/ 	.short	(.L_2561 - .L_2560)
	.align		4
.L_2560:
        /*3ae4*/ 	.word	index@(_ZN2at6native27unrolled_elementwise_kernelINS0_13AUnaryFunctorIhhhZZZNS0_21remainder_kernel_cudaERNS_18TensorIteratorBaseEENKUlvE_clEvENKUlvE_clEvEUlhhE_EESt5arrayIPcLm2EELi4E23TrivialOffsetCalculatorILi1EjESD_NS0_6memory15LoadWithoutCastENSE_16StoreWithoutCastEEEviT_T0_T2_T3_T4_T5_)
        /*3ae8*/ 	.word	0x00000000


	//----- nvinfo : EIATTR_MIN_STACK_SIZE
	.align		4
.L_2561:
        /*3aec*/ 	.byte	0x04, 0x12
        /*3aee*/ 	.short	(.L_2563 - .L_2562)
	.align		4
.L_2562:
        /*3af0*/ 	.word	index@(_ZN2at6native29vectorized_elementwise_kernelILi2ENS0_13AUnaryFunctorIhhhZZZNS0_21remainder_kernel_cudaERNS_18TensorIteratorBaseEENKUlvE_clEvENKUlvE_clEvEUlhhE_EESt5arrayIPcLm2EEEEviT0_T1_)
        /*3af4*/ 	.word	0x00000000


	//----- nvinfo : EIATTR_MIN_STACK_SIZE
	.align		4
.L_2563:
        /*3af8*/ 	.byte	0x04, 0x12
        /*3afa*/ 	.short	(.L_2565 - .L_2564)
	.align		4
.L_2564:
        /*3afc*/ 	.word	index@(_ZN2at6native29vectorized_elementwise_kernelILi4ENS0_13AUnaryFunctorIhhhZZZNS0_21remainder_kernel_cudaERNS_18TensorIteratorBaseEENKUlvE_clEvENKUlvE_clEvEUlhhE_EESt5arrayIPcLm2EEEEviT0_T1_)
        /*3b00*/ 	.word	0x00000000


	//----- nvinfo : EIATTR_MIN_STACK_SIZE
	.align		4
.L_2565:
        /*3b04*/ 	.byte	0x04, 0x12
        /*3b06*/ 	.short	(.L_2567 - .L_2566)
	.align		4
.L_2566:
        /*3b08*/ 	.word	index@(_ZN2at6native29vectorized_elementwise_kernelILi8ENS0_13AUnaryFunctorIhhhZZZNS0_21remainder_kernel_cudaERNS_18TensorIteratorBaseEENKUlvE_clEvENKUlvE_clEvEUlhhE_EESt5arrayIPcLm2EEEEviT0_T1_)
        /*3b0c*/ 	.word	0x00000000
.L_2567:


//--------------------- .nv.compat                --------------------------
	.section	.nv.compat,"",@"SHT_CUDA_COMPAT_INFO"
	.align	4
        /*0000*/ 	.byte	0x02, 0x09, 0x01, 0x00, 0x02, 0x02, 0x01, 0x00, 0x02, 0x05, 0x05, 0x00, 0x03, 0x07, 0x01, 0x01
        /*0010*/ 	.byte	0x02, 0x03, 0x00, 0x00, 0x02, 0x06, 0x01, 0x00, 0x04, 0x0b, 0x08, 0x00, 0x01, 0x00, 0x00, 0x00
        /*0020*/ 	.byte	0x00, 0x00, 0x00, 0x00


//--------------------- .nv.info._ZN2at6native18elementwise_kernelILi128ELi4EZNS0_15gpu_kernel_implINS0_13BinaryFunctorIN3c108BFloat16ES5_S5_ZZZNS0_16fmod_kernel_cudaERNS_18TensorIteratorBaseEENKUlvE0_clEvENKUlvE2_clEvEUlS5_S5_E_EEEEvS7_RKT_EUliE_EEviT1_ --------------------------
	.section	.nv.info._ZN2at6native18elementwise_kernelILi128ELi4EZNS0_15gpu_kernel_implINS0_13BinaryFunctorIN3c108BFloat16ES5_S5_ZZZNS0_16fmod_kernel_cudaERNS_18TensorIteratorBaseEENKUlvE0_clEvENKUlvE2_clEvEUlS5_S5_E_EEEEvS7_RKT_EUliE_EEviT1_,"",@"SHT_CUDA_INFO"
	.sectionflags	@""
	.align	4


	//----- nvinfo : EIATTR_CUDA_API_VERSION
	.align		4
        /*0000*/ 	.byte	0x04, 0x37
        /*0002*/ 	.short	(.L_2569 - .L_2568)
.L_2568:
        /*0004*/ 	.word	0x00000082


	//----- nvinfo : EIATTR_KPARAM_INFO
	.align		4
.L_2569:
        /*0008*/ 	.byte	0x04, 0x17
        /*000a*/ 	.short	(.L_2571 - .L_2570)
.L_2570:
        /*000c*/ 	.word	0x00000000
        /*0010*/ 	.short	0x0001
        /*0012*/ 	.short	0x0008
        /*0014*/ 	.byte	0x00, 0xf0, 0x21, 0x0a


	//----- nvinfo : EIATTR_KPARAM_INFO
	.align		4
.L_2571:
        /*0018*/ 	.byte	0x04, 0x17
        /*001a*/ 	.short	(.L_2573 - .L_2572)
.L_2572:
        /*001c*/ 	.word	0x00000000
        /*0020*/ 	.short	0x0000
        /*0022*/ 	.short	0x0000
        /*0024*/ 	.byte	0x00, 0xf0, 0x11, 0x00


	//----- nvinfo : EIATTR_SPARSE_MMA_MASK
	.align		4
.L_2573:
        /*0028*/ 	.byte	0x03, 0x50
        /*002a*/ 	.short	0x0000


	//----- nvinfo : EIATTR_MAXREG_COUNT
	.align		4
        /*002c*/ 	.byte	0x03, 0x1b
        /*002e*/ 	.short	0x0080


	//----- nvinfo : EIATTR_EXTERNS
	.align		4
        /*0030*/ 	.byte	0x04, 0x0f
        /*0032*/ 	.short	(.L_2575 - .L_2574)


	//   ....[0]....
	.align		4
.L_2574:
        /*0034*/ 	.word	index@(__assertfail)


	//----- nvinfo : EIATTR_MERCURY_ISA_VERSION
	.align		4
.L_2575:
        /*0038*/ 	.byte	0x03, 0x5f
        /*003a*/ 	.short	0x0101


	//----- nvinfo : EIATTR_VRC_CTA_INIT_COUNT
	.align		4
        /*003c*/ 	.byte	0x02, 0x4a
	.zero		1
	.zero		1


	//----- nvinfo : EIATTR_SYSCALL_OFFSETS
	.align		4
        /*0040*/ 	.byte	0x04, 0x46
        /*0042*/ 	.short	(.L_2577 - .L_2576)


	//   ....[0]....
.L_2576:
        /*0044*/ 	.word	0x00002630


	//   ....[1]....
        /*0048*/ 	.word	0x000035d0


	//   ....[2]....
        /*004c*/ 	.word	0x00004910


	//   ....[3]....
        /*0050*/ 	.word	0x000070e0


	//   ....[4]....
        /*0054*/ 	.word	0x00008070


	//   ....[5]....
        /*0058*/ 	.word	0x00009200


	//   ....[6]....
        /*005c*/ 	.word	0x0000bac0


	//   ....[7]....
        /*0060*/ 	.word	0x0000ca50


	//   ....[8]....
        /*0064*/ 	.word	0x0000dbe0


	//   ....[9]....
        /*0068*/ 	.word	0x000104c0


	//   ....[10]....
        /*006c*/ 	.word	0x00011450


	//   ....[11]....
        /*0070*/ 	.word	0x000125b0


	//----- nvinfo : EIATTR_EXIT_INSTR_OFFSETS
	.align		4
.L_2577:
        /*0074*/ 	.byte	0x04, 0x1c
        /*0076*/ 	.short	(.L_2579 - .L_2578)


	//   ....[0]....
.L_2578:
        /*0078*/ 	.word	0x0000dea0


	//   ....[1]....
        /*007c*/ 	.word	0x00011a30


	//   ....[2]....
        /*0080*/ 	.word	0x00011a70


	//   ....[3]....
        /*0084*/ 	.word	0x00011b10


	//   ....[4]....
        /*0088*/ 	.word	0x00011b50


	//   ....[5]....
        /*008c*/ 	.word	0x00011b90


	//   ....[6]....
        /*0090*/ 	.word	0x00011c20


	//   ....[7]....
        /*0094*/ 	.word	0x00011c60


	//   ....[8]....
        /*0098*/ 	.word	0x00011d00


	//   ....[9]....
        /*009c*/ 	.word	0x00011d50


	//   ....[10]....
        /*00a0*/ 	.word	0x00011da0


	//   ....[11]....
        /*00a4*/ 	.word	0x00011e80


	//   ....[12]....
        /*00a8*/ 	.word	0x00011ff0


	//   ....[13]....
        /*00ac*/ 	.word	0x00012160


	//   ....[14]....
        /*00b0*/ 	.word	0x000122c0


	//   ....[15]....
        /*00b4*/ 	.word	0x00012300


	//   ....[16]....
        /*00b8*/ 	.word	0x00012340


	//   ....[17]....
        /*00bc*/ 	.word	0x000123f0


	//   ....[18]....
        /*00c0*/ 	.word	0x00012450


	//   ....[19]....
        /*00c4*/ 	.word	0x000125c0


	//   ....[20]....
        /*00c8*/ 	.word	0x000126d0


	//   ....[21]....
        /*00cc*/ 	.word	0x00012810


	//   ....[22]....
        /*00d0*/ 	.word	0x00012830


	//----- nvinfo : EIATTR_MAX_THREADS
	.align		4
.L_2579:
        /*00d4*/ 	.byte	0x04, 0x05
        /*00d6*/ 	.short	(.L_2581 - .L_2580)
.L_2580:
        /*00d8*/ 	.word	0x00000080
        /*00dc*/ 	.word	0x00000001
        /*00e0*/ 	.word	0x00000001


	//----- nvinfo : EIATTR_CRS_STACK_SIZE
	.align		4
.L_2581:
        /*00e4*/ 	.byte	0x04, 0x1e
        /*00e6*/ 	.short	(.L_2583 - .L_2582)
.L_2582:
        /*00e8*/ 	.word	0x00000000


	//----- nvinfo : EIATTR_CBANK_PARAM_SIZE
	.align		4
.L_2583:
        /*00ec*/ 	.byte	0x03, 0x19
        /*00ee*/ 	.short	0x0290


	//----- nvinfo : EIATTR_PARAM_CBANK
	.align		4
        /*00f0*/ 	.byte	0x04, 0x0a
        /*00f2*/ 	.short	(.L_2585 - .L_2584)
	.align		4
.L_2584:
        /*00f4*/ 	.word	index@(.nv.constant0._ZN2at6native18elementwise_kernelILi128ELi4EZNS0_15gpu_kernel_implINS0_13BinaryFunctorIN3c108BFloat16ES5_S5_ZZZNS0_16fmod_kernel_cudaERNS_18TensorIteratorBaseEENKUlvE0_clEvENKUlvE2_clEvEUlS5_S5_E_EEEEvS7_RKT_EUliE_EEviT1_)
        /*00f8*/ 	.short	0x0380
        /*00fa*/ 	.short	0x0290


	//----- nvinfo : EIATTR_SW_WAR
	.align		4
.L_2585:
        /*00fc*/ 	.byte	0x04, 0x36
        /*00fe*/ 	.short	(.L_2587 - .L_2586)
.L_2586:
        /*0100*/ 	.word	0x00000008
.L_2587:


//--------------------- .nv.info._ZN2at6native27unrolled_elementwise_kernelINS0_13BinaryFunctorIN3c108BFloat16ES4_S4_ZZZNS0_16fmod_kernel_cudaERNS_18TensorIteratorBaseEENKUlvE0_clEvENKUlvE2_clEvEUlS4_S4_E_EESt5arrayIPcLm3EELi4E23TrivialOffsetCalculatorILi2EjESE_ILi1EjENS0_6memory12LoadWithCastILi2EEENSH_13StoreWithCastILi1EEEEEviT_T0_T2_T3_T4_T5_ --------------------------
	.section	.nv.info._ZN2at6native27unrolled_elementwise_kernelINS0_13BinaryFunctorIN3c108BFloat16ES4_S4_ZZZNS0_16fmod_kernel_cudaERNS_18TensorIteratorBaseEENKUlvE0_clEvENKUlvE2_clEvEUlS4_S4_E_EESt5arrayIPcLm3EELi4E23TrivialOffsetCalculatorILi2EjESE_ILi1EjENS0_6memory12LoadWithCastILi2EEENSH_13StoreWithCastILi1EEEEEviT_T0_T2_T3_T4_T5_,"",@"SHT_CUDA_INFO"
	.sectionflags	@""
	.align	4


	//----- nvinfo : EIATTR_CUDA_API_VERSION
	.align		4
        /*0000*/ 	.byte	0x04, 0x37
        /*0002*/ 	.short	(.L_2589 - .L_2588)
.L_2588:
        /*0004*/ 	.word	0x00000082


	//----- nvinfo : EIATTR_KPARAM_INFO
	.align		4
.L_2589:
        /*0008*/ 	.byte	0x04, 0x17
        /*000a*/ 	.short	(.L_2591 - .L_2590)
.L_2590:
        /*000c*/ 	.word	0x00000000
        /*0010*/ 	.short	0x0006
        /*0012*/ 	.short	0x0030
        /*0014*/ 	.byte	0x00, 0xf0, 0x21, 0x00


	//----- nvinfo : EIATTR_KPARAM_INFO
	.align		4
.L_2591:
        /*0018*/ 	.byte	0x04, 0x17
        /*001a*/ 	.short	(.L_2593 - .L_2592)
.L_2592:
        /*001c*/ 	.word	0x00000000
        /*0020*/ 	.short	0x0005
        /*0022*/ 	.short	0x0024
        /*0024*/ 	.byte	0x00, 0xf0, 0x31, 0x00


	//----- nvinfo : EIATTR_KPARAM_INFO
	.align		4
.L_2593:
        /*0028*/ 	.byte	0x04, 0x17
        /*002a*/ 	.short	(.L_2595 - .L_2594)
.L_2594:
        /*002c*/ 	.word	0x00000000
        /*0030*/ 	.short	0x0004
        /*0032*/ 	.short	0x0021
        /*0034*/ 	.byte	0x00, 0xf0, 0x05, 0x00


	//----- nvinfo : EIATTR_KPARAM_INFO
	.align		4
.L_2595:
        /*0038*/ 	.byte	0x04, 0x17
        /*003a*/ 	.short	(.L_2597 - .L_2596)
.L_2596:
        /*003c*/ 	.word	0x00000000
        /*0040*/ 	.short	0x0003
        /*0042*/ 	.short	0x0020
        /*0044*/ 	.byte	0x00, 0xf0, 0x05, 0x00


	//----- nvinfo : EIATTR_KPARAM_INFO
	.align		4
.L_2597:
        /*0048*/ 	.byte	0x04, 0x17
        /*004a*/ 	.short	(.L_2599 - .L_2598)
.L_2598:
        /*004c*/ 	.word	0x00000000
        /*0050*/ 	.short	0x0002
        /*0052*/ 	.short	0x0008
        /*0054*/ 	.byte	0x00, 0xf0, 0x61, 0x00


	//----- nvinfo : EIATTR_KPARAM_INFO
	.align		4
.L_2599:
        /*0058*/ 	.byte	0x04, 0x17
        /*005a*/ 	.short	(.L_2601 - .L_2600)
.L_2600:
        /*005c*/ 	.word	0x00000000
        /*0060*/ 	.short	0x0001
        /*0062*/ 	.short	0x0004
        /*0064*/ 	.byte	0x00, 0xf0, 0x05, 0x00


	//----- nvinfo : EIATTR_KPARAM_INFO
	.align		4
.L_2601:
        /*0068*/ 	.byte	0x04, 0x17
        /*006a*/ 	.short	(.L_2603 - .L_2602)
.L_2602:
        /*006c*/ 	.word	0x00000000
        /*0070*/ 	.short	0x0000
        /*0072*/ 	.short	0x0000
        /*0074*/ 	.byte	0x00, 0xf0, 0x11, 0x00


	//----- nvinfo : EIATTR_SPARSE_MMA_MASK
	.align		4
.L_2603:
        /*0078*/ 	.byte	0x03, 0x50
        /*007a*/ 	.short	0x0000


	//----- nvinfo : EIATTR_MAXREG_COUNT
	.align		4
        /*007c*/ 	.byte	0x03, 0x1b
        /*007e*/ 	.short	0x00ff


	//----- nvinfo : EIATTR_EXTERNS
	.align		4
        /*0080*/ 	.byte	0x04, 0x0f
        /*0082*/ 	.short	(.L_2605 - .L_2604)


	//   ....[0]....
	.align		4
.L_2604:
        /*0084*/ 	.word	index@(__assertfail)


	//----- nvinfo : EIATTR_MERCURY_ISA_VERSION
	.align		4
.L_2605:
        /*0088*/ 	.byte	0x03, 0x5f
        /*008a*/ 	.short	0x0101


	//----- nvinfo : EIATTR_VRC_CTA_INIT_COUNT
	.align		4
        /*008c*/ 	.byte	0x02, 0x4a
	.zero		1
	.zero		1


	//----- nvinfo : EIATTR_SYSCALL_OFFSETS
	.align		4
        /*0090*/ 	.byte	0x04, 0x46
        /*0092*/ 	.short	(.L_2607 - .L_2606)


	//   ....[0]....
.L_2606:
        /*0094*/ 	.word	0x00001020


	//   ....[1]....
        /*0098*/ 	.word	0x000020d0


	//   ....[2]....
        /*009c*/ 	.word	0x000032c0


	//   ....[3]....
        /*00a0*/ 	.word	0x00004370


	//   ....[4]....
        /*00a4*/ 	.word	0x000054a0


	//   ....[5]....
        /*00a8*/ 	.word	0x00006560


	//   ....[6]....
        /*00ac*/ 	.word	0x00007690


	//   ....[7]....
        /*00b0*/ 	.word	0x00008660


	//   ....[8]....
        /*00b4*/ 	.word	0x0000a900


	//   ....[9]....
        /*00b8*/ 	.word	0x0000b7d0


	//   ....[10]....
        /*00bc*/ 	.word	0x0000c770


	//   ....[11]....
        /*00c0*/ 	.word	0x0000d6f0


	//----- nvinfo : EIATTR_EXIT_INSTR_OFFSETS
	.align		4
.L_2607:
        /*00c4*/ 	.byte	0x04, 0x1c
        /*00c6*/ 	.short	(.L_2609 - .L_2608)


	//   ....[0]....
.L_2608:
        /*00c8*/ 	.word	0x0000ca20


	//   ....[1]....
        /*00cc*/ 	.word	0x0000cb70


	//   ....[2]....
        /*00d0*/ 	.word	0x0000cbb0


	//   ....[3]....
        /*00d4*/ 	.word	0x0000cc50


	//   ....[4]....
        /*00d8*/ 	.word	0x0000cc90


	//   ....[5]....
        /*00dc*/ 	.word	0x0000ccd0


	//   ....[6]....
        /*00e0*/ 	.word	0x0000cd60


	//   ....[7]....
        /*00e4*/ 	.word	0x0000cda0


	//   ....[8]....
        /*00e8*/ 	.word	0x0000ce40


	//   ....[9]....
        /*00ec*/ 	.word	0x0000ce90


	//   ....[10]....
        /*00f0*/ 	.word	0x0000cee0


	//   ....[11]....
        /*00f4*/ 	.word	0x0000cfc0


	//   ....[12]....
        /*00f8*/ 	.word	0x0000d130


	//   ....[13]....
        /*00fc*/ 	.word	0x0000d2a0


	//   ....[14]....
        /*0100*/ 	.word	0x0000d400


	//   ....[15]....
        /*0104*/ 	.word	0x0000d440


	//   ....[16]....
        /*0108*/ 	.word	0x0000d480


	//   ....[17]....
        /*010c*/ 	.word	0x0000d530


	//   ....[18]....
        /*0110*/ 	.word	0x0000d590


	//   ....[19]....
        /*0114*/ 	.word	0x0000d700


	//   ....[20]....
        /*0118*/ 	.word	0x0000d810


	//   ....[21]....
        /*011c*/ 	.word	0x0000d950


	//   ....[22]....
        /*0120*/ 	.word	0x0000d970


	//----- nvinfo : EIATTR_MAX_THREADS
	.align		4
.L_2609:
        /*0124*/ 	.byte	0x04, 0x05
        /*0126*/ 	.short	(.L_2611 - .L_2610)
.L_2610:
        /*0128*/ 	.word	0x00000080
        /*012c*/ 	.word	0x00000001
        /*0130*/ 	.word	0x00000001


	//----- nvinfo : EIATTR_CRS_STACK_SIZE
	.align		4
.L_2611:
        /*0134*/ 	.byte	0x04, 0x1e
        /*0136*/ 	.short	(.L_2613 - .L_2612)
.L_2612:
        /*0138*/ 	.word	0x00000000


	//----- nvinfo : EIATTR_CBANK_PARAM_SIZE
	.align		4
.L_2613:
        /*013c*/ 	.byte	0x03, 0x19
        /*013e*/ 	.short	0x0038


	//----- nvinfo : EIATTR_PARAM_CBANK
	.align		4
        /*0140*/ 	.byte	0x04, 0x0a
        /*0142*/ 	.short	(.L_2615 - .L_2614)
	.align		4
.L_2614:
        /*0144*/ 	.word	index@(.nv.constant0._ZN2at6native27unrolled_elementwise_kernelINS0_13BinaryFunctorIN3c108BFloat16ES4_S4_ZZZNS0_16fmod_kernel_cudaERNS_18TensorIteratorBaseEENKUlvE0_clEvENKUlvE2_clEvEUlS4_S4_E_EESt5arrayIPcLm3EELi4E23TrivialOffsetCalculatorILi2EjESE_ILi1EjENS0_6memory12LoadWithCastILi2EEENSH_13StoreWithCastILi1EEEEEviT_T0_T2_T3_T4_T5_)
        /*0148*/ 	.short	0x0380
        /*014a*/ 	.short	0x0038


	//----- nvinfo : EIATTR_SW_WAR
	.align		4
.L_2615:
        /*014c*/ 	.byte	0x04, 0x36
        /*014e*/ 	.short	(.L_2617 - .L_2616)
.L_2616:
        /*0150*/ 	.word	0x00000008
.L_2617:


//--------------------- .nv.info._ZN2at6native18elementwise_kernelILi128ELi4EZNS0_22gpu_kernel_impl_nocastINS0_13BinaryFunctorIN3c108BFloat16ES5_S5_ZZZNS0_16fmod_kernel_cudaERNS_18TensorIteratorBaseEENKUlvE0_clEvENKUlvE2_clEvEUlS5_S5_E_EEEEvS7_RKT_EUliE_EEviT1_ --------------------------
	.section	.nv.info._ZN2at6native18elementwise_kernelILi128ELi4EZNS0_22gpu_kernel_impl_nocastINS0_13BinaryFunctorIN3c108BFloat16ES5_S5_ZZZNS0_16fmod_kernel_cudaERNS_18TensorIteratorBaseEENKUlvE0_clEvENKUlvE2_clEvEUlS5_S5_E_EEEEvS7_RKT_EUliE_EEviT1_,"",@"SHT_CUDA_INFO"
	.sectionflags	@""
	.align	4


	//----- nvinfo : EIATTR_CUDA_API_VERSION
	.align		4
        /*0000*/ 	.byte	0x04, 0x37
        /*0002*/ 	.short	(.L_2619 - .L_2618)
.L_2618:
        /*0004*/ 	.word	0x00000082


	//----- nvinfo : EIATTR_KPARAM_INFO
	.align		4
.L_2619:
        /*0008*/ 	.byte	0x04, 0x17
        /*000a*/ 	.short	(.L_2621 - .L_2620)
.L_2620:
        /*000c*/ 	.word	0x00000000
        /*0010*/ 	.short	0x0001
        /*0012*/ 	.short	0x0008
        /*0014*/ 	.byte	0x00, 0xf0, 0x21, 0x0a


	//----- nvinfo : EIATTR_KPARAM_INFO
	.align		4
.L_2621:
        /*0018*/ 	.byte	0x04, 0x17
        /*001a*/ 	.short	(.L_2623 - .L_2622)
.L_2622:
        /*001c*/ 	.word	0x00000000
        /*0020*/ 	.short	0x0000
        /*0022*/ 	.short	0x0000
        /*0024*/ 	.byte	0x00, 0xf0, 0x11, 0x00


	//----- nvinfo : EIATTR_SPARSE_MMA_MASK
	.align		4
.L_2623:
        /*0028*/ 	.byte	0x03, 0x50
        /*002a*/ 	.short	0x0000


	//----- nvinfo : EIATTR_MAXREG_COUNT
	.align		4
        /*002c*/ 	.byte	0x03, 0x1b
        /*002e*/ 	.short	0x0080


	//----- nvinfo : EIATTR_MERCURY_ISA_VERSION
	.align		4
        /*0030*/ 	.byte	0x03, 0x5f
        /*0032*/ 	.short	0x0101


	//----- nvinfo : EIATTR_VRC_CTA_INIT_COUNT
	.align		4
        /*0034*/ 	.byte	0x02, 0x4a
	.zero		1
	.zero		1


	//----- nvinfo : EIATTR_EXIT_INSTR_OFFSETS
	.align		4
        /*0038*/ 	.byte	0x04, 0x1c
        /*003a*/ 	.short	(.L_2625 - .L_2624)


	//   ....[0]....
.L_2624:
        /*003c*/ 	.word	0x00000f30


	//   ....[1]....
        /*0040*/ 	.word	0x000013a0


	//   ....[2]....
        /*0044*/ 	.word	0x00006570


	//   ....[3]....
        /*0048*/ 	.word	0x00008050


	//----- nvinfo : EIATTR_MAX_THREADS
	.align		4
.L_2625:
        /*004c*/ 	.byte	0x04, 0x05
        /*004e*/ 	.short	(.L_2627 - .L_2626)
.L_2626:
        /*0050*/ 	.word	0x00000080
        /*0054*/ 	.word	0x00000001
        /*0058*/ 	.word	0x00000001


	//----- nvinfo : EIATTR_CRS_STACK_SIZE
	.align		4
.L_2627:
        /*005c*/ 	.byte	0x04, 0x1e
        /*005e*/ 	.short	(.L_2629 - .L_2628)
.L_2628:
        /*0060*/ 	.word	0x00000000


	//----- nvinfo : EIATTR_CBANK_PARAM_SIZE
	.align		4
.L_2629:
        /*0064*/ 	.byte	0x03, 0x19
        /*0066*/ 	.short	0x0290


	//----- nvinfo : EIATTR_PARAM_CBANK
	.align		4
        /*0068*/ 	.byte	0x04, 0x0a
        /*006a*/ 	.short	(.L_2631 - .L_2630)
	.align		4
.L_2630:
        /*006c*/ 	.word	index@(.nv.constant0._ZN2at6native18elementwise_kernelILi128ELi4EZNS0_22gpu_kernel_impl_nocastINS0_13BinaryFunctorIN3c108BFloat16ES5_S5_ZZZNS0_16fmod_kernel_cudaERNS_18TensorIteratorBaseEENKUlvE0_clEvENKUlvE2_clEvEUlS5_S5_E_EEEEvS7_RKT_EUliE_EEviT1_)
        /*0070*/ 	.short	0x0380
        /*0072*/ 	.short	0x0290


	//----- nvinfo : EIATTR_SW_WAR
	.align		4
.L_2631:
        /*0074*/ 	.byte	0x04, 0x36
        /*0076*/ 	.short	(.L_2633 - .L_2632)
.L_2632:
        /*0078*/ 	.word	0x00000008
.L_2633:


//--------------------- .nv.info._ZN2at6native27unrolled_elementwise_kernelINS0_13BinaryFunctorIN3c108BFloat16ES4_S4_ZZZNS0_16fmod_kernel_cudaERNS_18TensorIteratorBaseEENKUlvE0_clEvENKUlvE2_clEvEUlS4_S4_E_EESt5arrayIPcLm3EELi4E23TrivialOffsetCalculatorILi2EjESE_ILi1EjENS0_6memory15LoadWithoutCastENSH_16StoreWithoutCastEEEviT_T0_T2_T3_T4_T5_ --------------------------
	.section	.nv.info._ZN2at6native27unrolled_elementwise_kernelINS0_13BinaryFunctorIN3c108BFloat16ES4_S4_ZZZNS0_16fmod_kernel_cudaERNS_18TensorIteratorBaseEENKUlvE0_clEvENKUlvE2_clEvEUlS4_S4_E_EESt5arrayIPcLm3EELi4E23TrivialOffsetCalculatorILi2EjESE_ILi1EjENS0_6memory15LoadWithoutCastENSH_16StoreWithoutCastEEEviT_T0_T2_T3_T4_T5_,"",@"SHT_CUDA_INFO"
	.sectionflags	@""
	.align	4


	//----- nvinfo : EIATTR_CUDA_API_VERSION
	.align		4
        /*0000*/ 	.byte	0x04, 0x37
        /*0002*/ 	.short	(.L_2635 - .L_2634)
.L_2634:
        /*0004*/ 	.word	0x00000082


	//----- nvinfo : EIATTR_KPARAM_INFO
	.align		4
.L_2635:
        /*0008*/ 	.byte	0x04, 0x17
        /*000a*/ 	.short	(.L_2637 - .L_2636)
.L_2636:
        /*000c*/ 	.word	0x00000000
        /*0010*/ 	.short	0x0006
        /*0012*/ 	.short	0x0023
        /*0014*/ 	.byte	0x00, 0xf0, 0x05, 0x00


	//----- nvinfo : EIATTR_KPARAM_INFO
	.align		4
.L_2637:
        /*0018*/ 	.byte	0x04, 0x17
        /*001a*/ 	.short	(.L_2639 - .L_2638)
.L_2638:
        /*001c*/ 	.word	0x00000000
        /*0020*/ 	.short	0x0005
        /*0022*/ 	.short	0x0022
        /*0024*/ 	.byte	0x00, 0xf0, 0x05, 0x00


	//----- nvinfo : EIATTR_KPARAM_INFO
	.align		4
.L_2639:
        /*0028*/ 	.byte	0x04, 0x17
        /*002a*/ 	.short	(.L_2641 - .L_2640)
.L_2640:
        /*002c*/ 	.word	0x00000000
        /*0030*/ 	.short	0x0004
        /*0032*/ 	.short	0x0021
        /*0034*/ 	.byte	0x00, 0xf0, 0x05, 0x00


	//----- nvinfo : EIATTR_KPARAM_INFO
	.align		4
.L_2641:
        /*0038*/ 	.byte	0x04, 0x17
        /*003a*/ 	.short	(.L_2643 - .L_2642)
.L_2642:
        /*003c*/ 	.word	0x00000000
        /*0040*/ 	.short	0x0003
        /*0042*/ 	.short	0x0020
        /*0044*/ 	.byte	0x00, 0xf0, 0x05, 0x00


	//----- nvinfo : EIATTR_KPARAM_INFO
	.align		4
.L_2643:
        /*0048*/ 	.byte	0x04, 0x17
        /*004a*/ 	.short	(.L_2645 - .L_2644)
.L_2644:
        /*004c*/ 	.word	0x00000000
        /*0050*/ 	.short	0x0002
        /*0052*/ 	.short	0x0008
        /*0054*/ 	.byte	0x00, 0xf0, 0x61, 0x00


	//----- nvinfo : EIATTR_KPARAM_INFO
	.align		4
.L_2645:
        /*0058*/ 	.byte	0x04, 0x17
        /*005a*/ 	.short	(.L_2647 - .L_2646)
.L_2646:
        /*005c*/ 	.word	0x00000000
        /*0060*/ 	.short	0x0001
        /*0062*/ 	.short	0x0004
        /*0064*/ 	.byte	0x00, 0xf0, 0x05, 0x00


	//----- nvinfo : EIATTR_KPARAM_INFO
	.align		4
.L_2647:
        /*0068*/ 	.byte	0x04, 0x17
        /*006a*/ 	.short	(.L_2649 - .L_2648)
.L_2648:
        /*006c*/ 	.word	0x00000000
        /*0070*/ 	.short	0x0000
        /*0072*/ 	.short	0x0000
        /*0074*/ 	.byte	0x00, 0xf0, 0x11, 0x00


	//----- nvinfo : EIATTR_SPARSE_MMA_MASK
	.align		4
.L_2649:
        /*0078*/ 	.byte	0x03, 0x50
        /*007a*/ 	.short	0x0000


	//----- nvinfo : EIATTR_MAXREG_COUNT
	.align		4
        /*007c*/ 	.byte	0x03, 0x1b
        /*007e*/ 	.short	0x00ff


	//----- nvinfo : EIATTR_MERCURY_ISA_VERSION
	.align		4
        /*0080*/ 	.byte	0x03, 0x5f
        /*0082*/ 	.short	0x0101


	//----- nvinfo : EIATTR_VRC_CTA_INIT_COUNT
	.align		4
        /*0084*/ 	.byte	0x02, 0x4a
	.zero		1
	.zero		1


	//----- nvinfo : EIATTR_EXIT_INSTR_OFFSETS
	.align		4
        /*0088*/ 	.byte	0x04, 0x1c
        /*008a*/ 	.short	(.L_2651 - .L_2650)


	//   ....[0]....
.L_2650:
        /*008c*/ 	.word	0x00001780


	//   ....[1]....
        /*0090*/ 	.word	0x000017d0


	//----- nvinfo : EIATTR_MAX_THREADS
	.align		4
.L_2651:
        /*0094*/ 	.byte	0x04, 0x05
        /*0096*/ 	.short	(.L_2653 - .L_2652)
.L_2652:
        /*0098*/ 	.word	0x00000080
        /*009c*/ 	.word	0x00000001
        /*00a0*/ 	.word	0x00000001


	//----- nvinfo : EIATTR_CRS_STACK_SIZE
	.align		4
.L_2653:
        /*00a4*/ 	.byte	0x04, 0x1e
        /*00a6*/ 	.short	(.L_2655 - .L_2654)
.L_2654:
        /*00a8*/ 	.word	0x00000000


	//----- nvinfo : EIATTR_CBANK_PARAM_SIZE
	.align		4
.L_2655:
        /*00ac*/ 	.byte	0x03, 0x19
        /*00ae*/ 	.short	0x0024


	//----- nvinfo : EIATTR_PARAM_CBANK
	.align		4
        /*00b0*/ 	.byte	0x04, 0x0a
        /*00b2*/ 	.short	(.L_2657 - .L_2656)
	.align		4
.L_2656:
        /*00b4*/ 	.word	index@(.nv.constant0._ZN2at6native27unrolled_elementwise_kernelINS0_13BinaryFunctorIN3c108BFloat16ES4_S4_ZZZNS0_16fmod_kernel_cudaERNS_18TensorIteratorBaseEENKUlvE0_clEvENKUlvE2_clEvEUlS4_S4_E_EESt5arrayIPcLm3EELi4E23TrivialOffsetCalculatorILi2EjESE_ILi1EjENS0_6memory15LoadWithoutCastENSH_16StoreWithoutCastEEEviT_T0_T2_T3_T4_T5_)
        /*00b8*/ 	.short	0x0380
        /*00ba*/ 	.short	0x0024


	//----- nvinfo : EIATTR_SW_WAR
	.align		4
.L_2657:
        /*00bc*/ 	.byte	0x04, 0x36
        /*00be*/ 	.short	(.L_2659 - .L_2658)
.L_2658:
        /*00c0*/ 	.word	0x00000008
.L_2659:


//--------------------- .nv.info._ZN2at6native29vectorized_elementwise_kernelILi2ENS0_13BinaryFunctorIN3c108BFloat16ES4_S4_ZZZNS0_16fmod_kernel_cudaERNS_18TensorIteratorBaseEENKUlvE0_clEvENKUlvE2_clEvEUlS4_S4_E_EESt5arrayIPcLm3EEEEviT0_T1_ --------------------------
	.section	.nv.info._ZN2at6native29vectorized_elementwise_kernelILi2ENS0_13BinaryFunctorIN3c108BFloat16ES4_S4_ZZZNS0_16fmod_kernel_cudaERNS_18TensorIteratorBaseEENKUlvE0_clEvENKUlvE2_clEvEUlS4_S4_E_EESt5arrayIPcLm3EEEEviT0_T1_,"",@"SHT_CUDA_INFO"
	.sectionflags	@""
	.align	4


	//----- nvinfo : EIATTR_CUDA_API_VERSION
	.align		4
        /*0000*/ 	.byte	0x04, 0x37
        /*0002*/ 	.short	(.L_2661 - .L_2660)
.L_2660:
        /*0004*/ 	.word	0x00000082


	//----- nvinfo : EIATTR_KPARAM_INFO
	.align		4
.L_2661:
        /*0008*/ 	.byte	0x04, 0x17
        /*000a*/ 	.short	(.L_2663 - .L_2662)
.L_2662:
        /*000c*/ 	.word	0x00000000
        /*0010*/ 	.short	0x0002
        /*0012*/ 	.short	0x0008
        /*0014*/ 	.byte	0x00, 0xf0, 0x61, 0x00


	//----- nvinfo : EIATTR_KPARAM_INFO
	.align		4
.L_2663:
        /*0018*/ 	.byte	0x04, 0x17
        /*001a*/ 	.short	(.L_2665 - .L_2664)
.L_2664:
        /*001c*/ 	.word	0x00000000
        /*0020*/ 	.short	0x0001
        /*0022*/ 	.short	0x0004
        /*0024*/ 	.byte	0x00, 0xf0, 0x05, 0x00


	//----- nvinfo : EIATTR_KPARAM_INFO
	.align		4
.L_2665:
        /*0028*/ 	.byte	0x04, 0x17
        /*002a*/ 	.short	(.L_2667 - .L_2666)
.L_2666:
        /*002c*/ 	.word	0x00000000
        /*0030*/ 	.short	0x0000
        /*0032*/ 	.short	0x0000
        /*0034*/ 	.byte	0x00, 0xf0, 0x11, 0x00


	//----- nvinfo : EIATTR_SPARSE_MMA_MASK
	.align		4
.L_2667:
        /*0038*/ 	.byte	0x03, 0x50
        /*003a*/ 	.short	0x0000


	//----- nvinfo : EIATTR_MAXREG_COUNT
	.align		4
        /*003c*/ 	.byte	0x03, 0x1b
        /*003e*/ 	.short	0x00ff


	//----- nvinfo : EIATTR_MERCURY_ISA_VERSION
	.align		4
        /*0040*/ 	.byte	0x03, 0x5f
        /*0042*/ 	.short	0x0101


	//----- nvinfo : EIATTR_VRC_CTA_INIT_COUNT
	.align		4
        /*0044*/ 	.byte	0x02, 0x4a
	.zero		1
	.zero		1


	//----- nvinfo : EIATTR_EXIT_INSTR_OFFSETS
	.align		4
        /*0048*/ 	.byte	0x04, 0x1c
        /*004a*/ 	.short	(.L_2669 - .L_2668)


	//   ....[0]....
.L_2668:
        /*004c*/ 	.word	0x00002f80


	//   ....[1]....
        /*0050*/ 	.word	0x00002fd0


	//   ....[2]....
        /*0054*/ 	.word	0x00005480


	//----- nvinfo : EIATTR_MAX_THREADS
	.align		4
.L_2669:
        /*0058*/ 	.byte	0x04, 0x05
        /*005a*/ 	.short	(.L_2671 - .L_2670)
.L_2670:
        /*005c*/ 	.word	0x00000080
        /*0060*/ 	.word	0x00000001
        /*0064*/ 	.word	0x00000001


	//----- nvinfo : EIATTR_CRS_STACK_SIZE
	.align		4
.L_2671:
        /*0068*/ 	.byte	0x04, 0x1e
        /*006a*/ 	.short	(.L_2673 - .L_2672)
.L_2672:
        /*006c*/ 	.word	0x00000000


	//----- nvinfo : EIATTR_CBANK_PARAM_SIZE
	.align		4
.L_2673:
        /*0070*/ 	.byte	0x03, 0x19
        /*0072*/ 	.short	0x0020


	//----- nvinfo : EIATTR_PARAM_CBANK
	.align		4
        /*0074*/ 	.byte	0x04, 0x0a
        /*0076*/ 	.short	(.L_2675 - .L_2674)
	.align		4
.L_2674:
        /*0078*/ 	.word	index@(.nv.constant0._ZN2at6native29vectorized_elementwise_kernelILi2ENS0_13BinaryFunctorIN3c108BFloat16ES4_S4_ZZZNS0_16fmod_kernel_cudaERNS_18TensorIteratorBaseEENKUlvE0_clEvENKUlvE2_clEvEUlS4_S4_E_EESt5arrayIPcLm3EEEEviT0_T1_)
        /*007c*/ 	.short	0x0380
        /*007e*/ 	.short	0x0020


	//----- nvinfo : EIATTR_SW_WAR
	.align		4
.L_2675:
        /*0080*/ 	.byte	0x04, 0x36
        /*0082*/ 	.short	(.L_2677 - .L_2676)
.L_2676:
        /*0084*/ 	.word	0x00000008
.L_2677:


//--------------------- .nv.info._ZN2at6native29vectorized_elementwise_kernelILi4ENS0_13BinaryFunctorIN3c108BFloat16ES4_S4_ZZZNS0_16fmod_kernel_cudaERNS_18TensorIteratorBaseEENKUlvE0_clEvENKUlvE2_clEvEUlS4_S4_E_EESt5arrayIPcLm3EEEEviT0_T1_ --------------------------
	.section	.nv.info._ZN2at6native29vectorized_elementwise_kernelILi4ENS0_13BinaryFunctorIN3c108BFloat16ES4_S4_ZZZNS0_16fmod_kernel_cudaERNS_18TensorIteratorBaseEENKUlvE0_clEvENKUlvE2_clEvEUlS4_S4_E_EESt5arrayIPcLm3EEEEviT0_T1_,"",@"SHT_CUDA_INFO"
	.sectionflags	@""
	.align	4


	//----- nvinfo : EIATTR_CUDA_API_VERSION
	.align		4
        /*0000*/ 	.byte	0x04, 0x37
        /*0002*/ 	.short	(.L_2679 - .L_2678)
.L_2678:
        /*0004*/ 	.word	0x00000082


	//----- nvinfo : EIATTR_KPARAM_INFO
	.align		4
.L_2679:
        /*0008*/ 	.byte	0x04, 0x17
        /*000a*/ 	.short	(.L_2681 - .L_2680)
.L_2680:
        /*000c*/ 	.word	0x00000000
        /*0010*/ 	.short	0x0002
        /*0012*/ 	.short	0x0008
        /*0014*/ 	.byte	0x00, 0xf0, 0x61, 0x00


	//----- nvinfo : EIATTR_KPARAM_INFO
	.align		4
.L_2681:
        /*0018*/ 	.byte	0x04, 0x17
        /*001a*/ 	.short	(.L_2683 - .L_2682)
.L_2682:
        /*001c*/ 	.word	0x00000000
        /*0020*/ 	.short	0x0001
        /*0022*/ 	.short	0x0004
        /*0024*/ 	.byte	0x00, 0xf0, 0x05, 0x00


	//----- nvinfo : EIATTR_KPARAM_INFO
	.align		4
.L_2683:
        /*0028*/ 	.byte	0x04, 0x17
        /*002a*/ 	.short	(.L_2685 - .L_2684)
.L_2684:
        /*002c*/ 	.word	0x00000000
        /*0030*/ 	.short	0x0000
        /*0032*/ 	.short	0x0000
        /*0034*/ 	.byte	0x00, 0xf0, 0x11, 0x00


	//----- nvinfo : EIATTR_SPARSE_MMA_MASK
	.align		4
.L_2685:
        /*0038*/ 	.byte	0x03, 0x50
        /*003a*/ 	.short	0x0000


	//----- nvinfo : EIATTR_MAXREG_COUNT
	.align		4
        /*003c*/ 	.byte	0x03, 0x1b
        /*003e*/ 	.short	0x00ff


	//----- nvinfo : EIATTR_MERCURY_ISA_VERSION
	.align		4
        /*0040*/ 	.byte	0x03, 0x5f
        /*0042*/ 	.short	0x0101


	//----- nvinfo : EIATTR_VRC_CTA_INIT_COUNT
	.align		4
        /*0044*/ 	.byte	0x02, 0x4a
	.zero		1
	.zero		1


	//----- nvinfo : EIATTR_EXIT_INSTR_OFFSETS
	.align		4
        /*0048*/ 	.byte	0x04, 0x1c
        /*004a*/ 	.short	(.L_2687 - .L_2686)


	//   ....[0]....
.L_2686:
        /*004c*/ 	.word	0x00002f80


	//   ....[1]....
        /*0050*/ 	.word	0x00002fd0


	//   ....[2]....
        /*0054*/ 	.word	0x00005420


	//----- nvinfo : EIATTR_MAX_THREADS
	.align		4
.L_2687:
        /*0058*/ 	.byte	0x04, 0x05
        /*005a*/ 	.short	(.L_2689 - .L_2688)
.L_2688:
        /*005c*/ 	.word	0x00000080
        /*0060*/ 	.word	0x00000001
        /*0064*/ 	.word	0x00000001


	//----- nvinfo : EIATTR_CRS_STACK_SIZE
	.align		4
.L_2689:
        /*0068*/ 	.byte	0x04, 0x1e
        /*006a*/ 	.short	(.L_2691 - .L_2690)
.L_2690:
        /*006c*/ 	.word	0x00000000


	//----- nvinfo : EIATTR_CBANK_PARAM_SIZE
	.align		4
.L_2691:
        /*0070*/ 	.byte	0x03, 0x19
        /*0072*/ 	.short	0x0020


	//----- nvinfo : EIATTR_PARAM_CBANK
	.align		4
        /*0074*/ 	.byte	0x04, 0x0a
        /*0076*/ 	.short	(.L_2693 - .L_2692)
	.align		4
.L_2692:
        /*0078*/ 	.word	index@(.nv.constant0._ZN2at6native29vectorized_elementwise_kernelILi4ENS0_13BinaryFunctorIN3c108BFloat16ES4_S4_ZZZNS0_16fmod_kernel_cudaERNS_18TensorIteratorBaseEENKUlvE0_clEvENKUlvE2_clEvEUlS4_S4_E_EESt5arrayIPcLm3EEEEviT0_T1_)
        /*007c*/ 	.short	0x0380
        /*007e*/ 	.short	0x0020


	//----- nvinfo : EIATTR_SW_WAR
	.align		4
.L_2693:
        /*0080*/ 	.byte	0x04, 0x36
        /*0082*/ 	.short	(.L_2695 - .L_2694)
.L_2694:
        /*0084*/ 	.word	0x00000008
.L_2695:


//--------------------- .nv.info._ZN2at6native29vectorized_elementwise_kernelILi8ENS0_13BinaryFunctorIN3c108BFloat16ES4_S4_ZZZNS0_16fmod_kernel_cudaERNS_18TensorIteratorBaseEENKUlvE0_clEvENKUlvE2_clEvEUlS4_S4_E_EESt5arrayIPcLm3EEEEviT0_T1_ --------------------------
	.section	.nv.info._ZN2at6native29vectorized_elementwise_kernelILi8ENS0_13BinaryFunctorIN3c108BFloat16ES4_S4_ZZZNS0_16fmod_kernel_cudaERNS_18TensorIteratorBaseEENKUlvE0_clEvENKUlvE2_clEvEUlS4_S4_E_EESt5arrayIPcLm3EEEEviT0_T1_,"",@"SHT_CUDA_INFO"
	.sectionflags	@""
	.align	4


	//----- nvinfo : EIATTR_CUDA_API_VERSION
	.align		4
        /*0000*/ 	.byte	0x04, 0x37
        /*0002*/ 	.short	(.L_2697 - .L_2696)
.L_2696:
        /*0004*/ 	.word	0x00000082


	//----- nvinfo : EIATTR_KPARAM_INFO
	.align		4
.L_2697:
        /*0008*/ 	.byte	0x04, 0x17
        /*000a*/ 	.short	(.L_2699 - .L_2698)
.L_2698:
        /*000c*/ 	.word	0x00000000
        /*0010*/ 	.short	0x0002
        /*0012*/ 	.short	0x0008
        /*0014*/ 	.byte	0x00, 0xf0, 0x61, 0x00


	//----- nvinfo : EIATTR_KPARAM_INFO
	.align		4
.L_2699:
        /*0018*/ 	.byte	0x04, 0x17
        /*001a*/ 	.short	(.L_2701 - .L_2700)
.L_2700:
        /*001c*/ 	.word	0x00000000
        /*0020*/ 	.short	0x0001
        /*0022*/ 	.short	0x0004
        /*0024*/ 	.byte	0x00, 0xf0, 0x05, 0x00


	//----- nvinfo : EIATTR_KPARAM_INFO
	.align		4
.L_2701:
        /*0028*/ 	.byte	0x04, 0x17
        /*002a*/ 	.short	(.L_2703 - .L_2702)
.L_2702:
        /*002c*/ 	.word	0x00000000
        /*0030*/ 	.short	0x0000
        /*0032*/ 	.short	0x0000
        /*0034*/ 	.byte	0x00, 0xf0, 0x11, 0x00


	//----- nvinfo : EIATTR_SPARSE_MMA_MASK
	.align		4
.L_2703:
        /*0038*/ 	.byte	0x03, 0x50
        /*003a*/ 	.short	0x0000


	//----- nvinfo : EIATTR_MAXREG_COUNT
	.align		4
        /*003c*/ 	.byte	0x03, 0x1b
        /*003e*/ 	.short	0x00ff


	//----- nvinfo : EIATTR_MERCURY_ISA_VERSION
	.align		4
        /*0040*/ 	.byte	0x03, 0x5f
        /*0042*/ 	.short	0x0101


	//----- nvinfo : EIATTR_VRC_CTA_INIT_COUNT
	.align		4
        /*0044*/ 	.byte	0x02, 0x4a
	.zero		1
	.zero		1


	//----- nvinfo : EIATTR_EXIT_INSTR_OFFSETS
	.align		4
        /*0048*/ 	.byte	0x04, 0x1c
        /*004a*/ 	.short	(.L_2705 - .L_2704)


	//   ....[0]....
.L_2704:
        /*004c*/ 	.word	0x00002f80


	//   ....[1]....
        /*0050*/ 	.word	0x00002fd0


	//   ....[2]....
        /*0054*/ 	.word	0x000053f0


	//----- nvinfo : EIATTR_MAX_THREADS
	.align		4
.L_2705:
        /*0058*/ 	.byte	0x04, 0x05
        /*005a*/ 	.short	(.L_2707 - .L_2706)
.L_2706:
        /*005c*/ 	.word	0x00000080
        /*0060*/ 	.word	0x00000001
        /*0064*/ 	.word	0x00000001


	//----- nvinfo : EIATTR_CRS_STACK_SIZE
	.align		4
.L_2707:
        /*0068*/ 	.byte	0x04, 0x1e
        /*006a*/ 	.short	(.L_2709 - .L_2708)
.L_2708:
        /*006c*/ 	.word	0x00000000


	//----- nvinfo : EIATTR_CBANK_PARAM_SIZE
	.align		4
.L_2709:
        /*0070*/ 	.byte	0x03, 0x19
        /*0072*/ 	.short	0x0020


	//----- nvinfo : EIATTR_PARAM_CBANK
	.align		4
        /*0074*/ 	.byte	0x04, 0x0a
        /*0076*/ 	.short	(.L_2711 - .L_2710)
	.align		4
.L_2710:
        /*0078*/ 	.word	index@(.nv.constant0._ZN2at6native29vectorized_elementwise_kernelILi8ENS0_13BinaryFunctorIN3c108BFloat16ES4_S4_ZZZNS0_16fmod_kernel_cudaERNS_18TensorIteratorBaseEENKUlvE0_clEvENKUlvE2_clEvEUlS4_S4_E_EESt5arrayIPcLm3EEEEviT0_T1_)
        /*007c*/ 	.short	0x0380
        /*007e*/ 	.short	0x0020


	//----- nvinfo : EIATTR_SW_WAR
	.align		4
.L_2711:
        /*0080*/ 	.byte	0x04, 0x36
        /*0082*/ 	.short	(.L_2713 - .L_2712)
.L_2712:
        /*0084*/ 	.word	0x00000008
.L_2713:


//--------------------- .nv.info._ZN2at6native18elementwise_kernelILi128ELi4EZNS0_15gpu_kernel_implINS0_13BUnaryFunctorIN3c108BFloat16ES5_S5_ZZZNS0_16fmod_kernel_cudaERNS_18TensorIteratorBaseEENKUlvE0_clEvENKUlvE2_clEvEUlS5_S5_E_EEEEvS7_RKT_EUliE_EEviT1_ --------------------------
	.section	.nv.info._ZN2at6native18elementwise_kernelILi128ELi4EZNS0_15gpu_kernel_implINS0_13BUnaryFunctorIN3c108BFloat16ES5_S5_ZZZNS0_16fmod_kernel_cudaERNS_18TensorIteratorBaseEENKUlvE0_clEvENKUlvE2_clEvEUlS5_S5_E_EEEEvS7_RKT_EUliE_EEviT1_,"",@"SHT_CUDA_INFO"
	.sectionflags	@""
	.align	4


	//----- nvinfo : EIATTR_CUDA_API_VERSION
	.align		4
        /*0000*/ 	.byte	0x04, 0x37
        /*0002*/ 	.short	(.L_2715 - .L_2714)
.L_2714:
        /*0004*/ 	.word	0x00000082


	//----- nvinfo : EIATTR_KPARAM_INFO
	.align		4
.L_2715:
        /*0008*/ 	.byte	0x04, 0x17
        /*000a*/ 	.short	(.L_2717 - .L_2716)
.L_2716:
        /*000c*/ 	.word	0x00000000
        /*0010*/ 	.short	0x0001
        /*0012*/ 	.short	0x0008
        /*0014*/ 	.byte	0x00, 0xf0, 0x61, 0x08


	//----- nvinfo : EIATTR_KPARAM_INFO
	.align		4
.L_2717:
        /*0018*/ 	.byte	0x04, 0x17
        /*001a*/ 	.short	(.L_2719 - .L_2718)
.L_2718:
        /*001c*/ 	.word	0x00000000
        /*0020*/ 	.short	0x0000
        /*0022*/ 	.short	0x0000
        /*0024*/ 	.byte	0x00, 0xf0, 0x11, 0x00


	//----- nvinfo : EIATTR_SPARSE_MMA_MASK
	.align		4
.L_2719:
        /*0028*/ 	.byte	0x03, 0x50
        /*002a*/ 	.short	0x0000


	//----- nvinfo : EIATTR_MAXREG_COUNT
	.align		4
        /*002c*/ 	.byte	0x03, 0x1b
        /*002e*/ 	.short	0x0080


	//----- nvinfo : EIATTR_EXTERNS
	.align		4
        /*0030*/ 	.byte	0x04, 0x0f
        /*0032*/ 	.short	(.L_2721 - .L_2720)


	//   ....[0]....
	.align		4
.L_2720:
        /*0034*/ 	.word	index@(__assertfail)


	//----- nvinfo : EIATTR_MERCURY_ISA_VERSION
	.align		4
.L_2721:
        /*0038*/ 	.byte	0x03, 0x5f
        /*003a*/ 	.short	0x0101


	//----- nvinfo : EIATTR_VRC_CTA_INIT_COUNT
	.align		4
        /*003c*/ 	.byte	0x02, 0x4a
	.zero		1
	.zero		1


	//----- nvinfo : EIATTR_SYSCALL_OFFSETS
	.align		4
        /*0040*/ 	.byte	0x04, 0x46
        /*0042*/ 	.short	(.L_2723 - .L_2722)


	//   ....[0]....
.L_2722:
        /*0044*/ 	.word	0x00002220


	//   ....[1]....
        /*0048*/ 	.word	0x00003560


	//   ....[2]....
        /*004c*/ 	.word	0x00005910


	//   ....[3]....
        /*0050*/ 	.word	0x00006aa0


	//   ....[4]....
        /*0054*/ 	.word	0x00008f40


	//   ....[5]....
        /*0058*/ 	.word	0x0000a0d0


	//   ....[6]....
        /*005c*/ 	.word	0x0000c580


	//   ....[7]....
        /*0060*/ 	.word	0x0000d6e0


	//----- nvinfo : EIATTR_EXIT_INSTR_OFFSETS
	.align		4
.L_2723:
        /*0064*/ 	.byte	0x04, 0x1c
        /*0066*/ 	.short	(.L_2725 - .L_2724)


	//   ....[0]....
.L_2724:
        /*0068*/ 	.word	0x0000a390


	//   ....[1]....
        /*006c*/ 	.word	0x0000cb60


	//   ....[2]....
        /*0070*/ 	.word	0x0000cba0


	//   ....[3]....
        /*0074*/ 	.word	0x0000cc40


	//   ....[4]....
        /*0078*/ 	.word	0x0000cc80


	//   ....[5]....
        /*007c*/ 	.word	0x0000ccc0


	//   ....[6]....
        /*0080*/ 	.word	0x0000cd50


	//   ....[7]....
        /*0084*/ 	.word	0x0000cd90


	//   ....[8]....
        /*0088*/ 	.word	0x0000ce30


	//   ....[9]....
        /*008c*/ 	.word	0x0000ce80


	//   ....[10]....
        /*0090*/ 	.word	0x0000ced0


	//   ....[11]....
        /*0094*/ 	.word	0x0000cfb0


	//   ....[12]....
        /*0098*/ 	.word	0x0000d120


	//   ....[13]....
        /*009c*/ 	.word	0x0000d290


	//   ....[14]....
        /*00a0*/ 	.word	0x0000d3f0


	//   ....[15]....
        /*00a4*/ 	.word	0x0000d430


	//   ....[16]....
        /*00a8*/ 	.word	0x0000d470


	//   ....[17]....
        /*00ac*/ 	.word	0x0000d520


	//   ....[18]....
        /*00b0*/ 	.word	0x0000d580


	//   ....[19]....
        /*00b4*/ 	.word	0x0000d6f0


	//   ....[20]....
        /*00b8*/ 	.word	0x0000d800


	//   ....[21]....
        /*00bc*/ 	.word	0x0000d940


	//   ....[22]....
        /*00c0*/ 	.word	0x0000d960


	//----- nvinfo : EIATTR_MAX_THREADS
	.align		4
.L_2725:
        /*00c4*/ 	.byte	0x04, 0x05
        /*00c6*/ 	.short	(.L_2727 - .L_2726)
.L_2726:
        /*00c8*/ 	.word	0x00000080
        /*00cc*/ 	.word	0x00000001
        /*00d0*/ 	.word	0x00000001


	//----- nvinfo : EIATTR_CRS_STACK_SIZE
	.align		4
.L_2727:
        /*00d4*/ 	.byte	0x04, 0x1e
        /*00d6*/ 	.short	(.L_2729 - .L_2728)
.L_2728:
        /*00d8*/ 	.word	0x00000000


	//----- nvinfo : EIATTR_CBANK_PARAM_SIZE
	.align		4
.L_2729:
        /*00dc*/ 	.byte	0x03, 0x19
        /*00de*/ 	.short	0x0220


	//----- nvinfo : EIATTR_PARAM_CBANK
	.align		4
        /*00e0*/ 	.byte	0x04, 0x0a
        /*00e2*/ 	.short	(.L_2731 - .L_2730)
	.align		4
.L_2730:
        /*00e4*/ 	.word	index@(.nv.constant0._ZN2at6native18elementwise_kernelILi128ELi4EZNS0_15gpu_kernel_implINS0_13BUnaryFunctorIN3c108BFloat16ES5_S5_ZZZNS0_16fmod_kernel_cudaERNS_18TensorIteratorBaseEENKUlvE0_clEvENKUlvE2_clEvEUlS5_S5_E_EEEEvS7_RKT_EUliE_EEviT1_)
        /*00e8*/ 	.short	0x0380
        /*00ea*/ 	.short	0x0220


	//----- nvinfo : EIATTR_SW_WAR
	.align		4
.L_2731:
        /*00ec*/ 	.byte	0x04, 0x36
        /*00ee*/ 	.short	(.L_2733 - .L_2732)
.L_2732:
        /*00f0*/ 	.word	0x00000008
.L_2733:


//--------------------- .nv.info._ZN2at6native27unrolled_elementwise_kernelINS0_13BUnaryFunctorIN3c108BFloat16ES4_S4_ZZZNS0_16fmod_kernel_cudaERNS_18TensorIteratorBaseEENKUlvE0_clEvENKUlvE2_clEvEUlS4_S4_E_EESt5arrayIPcLm2EELi4E23TrivialOffsetCalculatorILi1EjESF_NS0_6memory12LoadWithCastILi1EEENSG_13StoreWithCastILi1EEEEEviT_T0_T2_T3_T4_T5_ --------------------------
	.section	.nv.info._ZN2at6native27unrolled_elementwise_kernelINS0_13BUnaryFunctorIN3c108BFloat16ES4_S4_ZZZNS0_16fmod_kernel_cudaERNS_18TensorIteratorBaseEENKUlvE0_clEvENKUlvE2_clEvEUlS4_S4_E_EESt5arrayIPcLm2EELi4E23TrivialOffsetCalculatorILi1EjESF_NS0_6memory12LoadWithCastILi1EEENSG_13StoreWithCastILi1EEEEEviT_T0_T2_T3_T4_T5_,"",@"SHT_CUDA_INFO"
	.sectionflags	@""
	.align	4


	//----- nvinfo : EIATTR_CUDA_API_VERSION
	.align		4
        /*0000*/ 	.byte	0x04, 0x37
        /*0002*/ 	.short	(.L_2735 - .L_2734)
.L_2734:
        /*0004*/ 	.word	0x00000082


	//----- nvinfo : EIATTR_KPARAM_INFO
	.align		4
.L_2735:
        /*0008*/ 	.byte	0x04, 0x17
        /*000a*/ 	.short	(.L_2737 - .L_2736)
.L_2736:
        /*000c*/ 	.word	0x00000000
        /*0010*/ 	.short	0x0006
        /*0012*/ 	.short	0x0024
        /*0014*/ 	.byte	0x00, 0xf0, 0x21, 0x00


	//----- nvinfo : EIATTR_KPARAM_INFO
	.align		4
.L_2737:
        /*0018*/ 	.byte	0x04, 0x17
        /*001a*/ 	.short	(.L_2739 - .L_2738)
.L_2738:
        /*001c*/ 	.word	0x00000000
        /*0020*/ 	.short	0x0005
        /*0022*/ 	.short	0x001c
        /*0024*/ 	.byte	0x00, 0xf0, 0x21, 0x00


	//----- nvinfo : EIATTR_KPARAM_INFO
	.align		4
.L_2739:
        /*0028*/ 	.byte	0x04, 0x17
        /*002a*/ 	.short	(.L_2741 - .L_2740)
.L_2740:
        /*002c*/ 	.word	0x00000000
        /*0030*/ 	.short	0x0004
        /*0032*/ 	.short	0x0019
        /*0034*/ 	.byte	0x00, 0xf0, 0x05, 0x00


	//----- nvinfo : EIATTR_KPARAM_INFO
	.align		4
.L_2741:
        /*0038*/ 	.byte	0x04, 0x17
        /*003a*/ 	.short	(.L_2743 - .L_2742)
.L_2742:
        /*003c*/ 	.word	0x00000000
        /*0040*/ 	.short	0x0003
        /*0042*/ 	.short	0x0018
        /*0044*/ 	.byte	0x00, 0xf0, 0x05, 0x00


	//----- nvinfo : EIATTR_KPARAM_INFO
	.align		4
.L_2743:
        /*0048*/ 	.byte	0x04, 0x17
        /*004a*/ 	.short	(.L_2745 - .L_2744)
.L_2744:
        /*004c*/ 	.word	0x00000000
        /*0050*/ 	.short	0x0002
        /*0052*/ 	.short	0x0008
        /*0054*/ 	.byte	0x00, 0xf0, 0x41, 0x00


	//----- nvinfo : EIATTR_KPARAM_INFO
	.align		4
.L_2745:
        /*0058*/ 	.byte	0x04, 0x17
        /*005a*/ 	.short	(.L_2747 - .L_2746)
.L_2746:
        /*005c*/ 	.word	0x00000000
        /*0060*/ 	.short	0x0001
        /*0062*/ 	.short	0x0004
        /*0064*/ 	.byte	0x00, 0xf0, 0x11, 0x00


	//----- nvinfo : EIATTR_KPARAM_INFO
	.align		4
.L_2747:
        /*0068*/ 	.byte	0x04, 0x17
        /*006a*/ 	.short	(.L_2749 - .L_2748)
.L_2748:
        /*006c*/ 	.word	0x00000000
        /*0070*/ 	.short	0x0000
        /*0072*/ 	.short	0x0000
        /*0074*/ 	.byte	0x00, 0xf0, 0x11, 0x00


	//----- nvinfo : EIATTR_SPARSE_MMA_MASK
	.align		4
.L_2749:
        /*0078*/ 	.byte	0x03, 0x50
        /*007a*/ 	.short	0x0000


	//----- nvinfo : EIATTR_MAXREG_COUNT
	.align		4
        /*007c*/ 	.byte	0x03, 0x1b
        /*007e*/ 	.short	0x00ff


	//----- nvinfo : EIATTR_EXTERNS
	.align		4
        /*0080*/ 	.byte	0x04, 0x0f
        /*0082*/ 	.short	(.L_2751 - .L_2750)


	//   ....[0]....
	.align		4
.L_2750:
        /*0084*/ 	.word	index@(__assertfail)


	//----- nvinfo : EIATTR_MERCURY_ISA_VERSION
	.align		4
.L_2751:
        /*0088*/ 	.byte	0x03, 0x5f
        /*008a*/ 	.short	0x0101


	//----- nvinfo : EIATTR_VRC_CTA_INIT_COUNT
	.align		4
        /*008c*/ 	.byte	0x02, 0x4a
	.zero		1
	.zero		1


	//----- nvinfo : EIATTR_SYSCALL_OFFSETS
	.align		4
        /*0090*/ 	.byte	0x04, 0x46
        /*0092*/ 	.short	(.L_2753 - .L_2752)


	//   ....[0]....
.L_2752:
        /*0094*/ 	.word	0x00001000


	//   ....[1]....
        /*0098*/ 	.word	0x000021e0


	//   ....[2]....
        /*009c*/ 	.word	0x00003300


	//   ....[3]....
        /*00a0*/ 	.word	0x00004410


	//   ....[4]....
        /*00a4*/ 	.word	0x000066e0


	//   ....[5]....
        /*00a8*/ 	.word	0x000075b0


	//   ....[6]....
        /*00ac*/ 	.word	0x00008550


	//   ....[7]....
        /*00b0*/ 	.word	0x000094d0


	//----- nvinfo : EIATTR_EXIT_INSTR_OFFSETS
	.align		4
.L_2753:
        /*00b4*/ 	.byte	0x04, 0x1c
        /*00b6*/ 	.short	(.L_2755 - .L_2754)


	//   ....[0]....
.L_2754:
        /*00b8*/ 	.word	0x00008800


	//   ....[1]....
        /*00bc*/ 	.word	0x00008950


	//   ....[2]....
        /*00c0*/ 	.word	0x00008990


	//   ....[3]....
        /*00c4*/ 	.word	0x00008a30


	//   ....[4]....
        /*00c8*/ 	.word	0x00008a70


	//   ....[5]....
        /*00cc*/ 	.word	0x00008ab0


	//   ....[6]....
        /*00d0*/ 	.word	0x00008b40


	//   ....[7]....
        /*00d4*/ 	.word	0x00008b80


	//   ....[8]....
        /*00d8*/ 	.word	0x00008c20


	//   ....[9]....
        /*00dc*/ 	.word	0x00008c70


	//   ....[10]....
        /*00e0*/ 	.word	0x00008cc0


	//   ....[11]....
        /*00e4*/ 	.word	0x00008da0


	//   ....[12]....
        /*00e8*/ 	.word	0x00008f10


	//   ....[13]....
        /*00ec*/ 	.word	0x00009080


	//   ....[14]....
        /*00f0*/ 	.word	0x000091e0


	//   ....[15]....
        /*00f4*/ 	.word	0x00009220


	//   ....[16]....
        /*00f8*/ 	.word	0x00009260


	//   ....[17]....
        /*00fc*/ 	.word	0x00009310


	//   ....[18]....
        /*0100*/ 	.word	0x00009370


	//   ....[19]....
        /*0104*/ 	.word	0x000094e0


	//   ....[20]....
        /*0108*/ 	.word	0x000095f0


	//   ....[21]....
        /*010c*/ 	.word	0x00009730


	//   ....[22]....
        /*0110*/ 	.word	0x00009750


	//----- nvinfo : EIATTR_MAX_THREADS
	.align		4
.L_2755:
        /*0114*/ 	.byte	0x04, 0x05
        /*0116*/ 	.short	(.L_2757 - .L_2756)
.L_2756:
        /*0118*/ 	.word	0x00000080
        /*011c*/ 	.word	0x00000001
        /*0120*/ 	.word	0x00000001


	//----- nvinfo : EIATTR_CRS_STACK_SIZE
	.align		4
.L_2757:
        /*0124*/ 	.byte	0x04, 0x1e
        /*0126*/ 	.short	(.L_2759 - .L_2758)
.L_2758:
        /*0128*/ 	.word	0x00000000


	//----- nvinfo : EIATTR_CBANK_PARAM_SIZE
	.align		4
.L_2759:
        /*012c*/ 	.byte	0x03, 0x19
        /*012e*/ 	.short	0x002c


	//----- nvinfo : EIATTR_PARAM_CBANK
	.align		4
        /*0130*/ 	.byte	0x04, 0x0a
        /*0132*/ 	.short	(.L_2761 - .L_2760)
	.align		4
.L_2760:
        /*0134*/ 	.word	index@(.nv.constant0._ZN2at6native27unrolled_elementwise_kernelINS0_13BUnaryFunctorIN3c108BFloat16ES4_S4_ZZZNS0_16fmod_kernel_cudaERNS_18TensorIteratorBaseEENKUlvE0_clEvENKUlvE2_clEvEUlS4_S4_E_EESt5arrayIPcLm2EELi4E23TrivialOffsetCalculatorILi1EjESF_NS0_6memory12LoadWithCastILi1EEENSG_13StoreWithCastILi1EEEEEviT_T0_T2_T3_T4_T5_)
        /*0138*/ 	.short	0x0380
        /*013a*/ 	.short	0x002c


	//----- nvinfo : EIATTR_SW_WAR
	.align		4
.L_2761:
        /*013c*/ 	.byte	0x04, 0x36
        /*013e*/ 	.short	(.L_2763 - .L_2762)
.L_2762:
        /*0140*/ 	.word	0x00000008
.L_2763:


//--------------------- .nv.info._ZN2at6native18elementwise_kernelILi128ELi4EZNS0_22gpu_kernel_impl_nocastINS0_13BUnaryFunctorIN3c108BFloat16ES5_S5_ZZZNS0_16fmod_kernel_cudaERNS_18TensorIteratorBaseEENKUlvE0_clEvENKUlvE2_clEvEUlS5_S5_E_EEEEvS7_RKT_EUliE_EEviT1_ --------------------------
	.section	.nv.info._ZN2at6native18elementwise_kernelILi128ELi4EZNS0_22gpu_kernel_impl_nocastINS0_13BUnaryFunctorIN3c108BFloat16ES5_S5_ZZZNS0_16fmod_kernel_cudaERNS_18TensorIteratorBaseEENKUlvE0_clEvENKUlvE2_clEvEUlS5_S5_E_EEEEvS7_RKT_EUliE_EEviT1_,"",@"SHT_CUDA_INFO"
	.sectionflags	@""
	.align	4


	//----- nvinfo : EIATTR_CUDA_API_VERSION
	.align		4
        /*0000*/ 	.byte	0x04, 0x37
        /*0002*/ 	.short	(.L_2765 - .L_2764)
.L_2764:
        /*0004*/ 	.word	0x00000082


	//----- nvinfo : EIATTR_KPARAM_INFO
	.align		4
.L_2765:
        /*0008*/ 	.byte	0x04, 0x17
        /*000a*/ 	.short	(.L_2767 - .L_2766)
.L_2766:
        /*000c*/ 	.word	0x00000000
        /*0010*/ 	.short	0x0001
        /*0012*/ 	.short	0x0008
        /*0014*/ 	.byte	0x00, 0xf0, 0x61, 0x08


	//----- nvinfo : EIATTR_KPARAM_INFO
	.align		4
.L_2767:
        /*0018*/ 	.byte	0x04, 0x17
        /*001a*/ 	.short	(.L_2769 - .L_2768)
.L_2768:
        /*001c*/ 	.word	0x00000000
        /*0020*/ 	.short	0x0000
        /*0022*/ 	.short	0x0000
        /*0024*/ 	.byte	0x00, 0xf0, 0x11, 0x00


	//----- nvinfo : EIATTR_SPARSE_MMA_MASK
	.align		4
.L_2769:
        /*0028*/ 	.byte	0x03, 0x50
        /*002a*/ 	.short	0x0000


	//----- nvinfo : EIATTR_MAXREG_COUNT
	.align		4
        /*002c*/ 	.byte	0x03, 0x1b
        /*002e*/ 	.short	0x0080


	//----- nvinfo : EIATTR_MERCURY_ISA_VERSION
	.align		4
        /*0030*/ 	.byte	0x03, 0x5f
        /*0032*/ 	.short	0x0101


	//----- nvinfo : EIATTR_VRC_CTA_INIT_COUNT
	.align		4
        /*0034*/ 	.byte	0x02, 0x4a
	.zero		1
	.zero		1


	//----- nvinfo : EIATTR_EXIT_INSTR_OFFSETS
	.align		4
        /*0038*/ 	.byte	0x04, 0x1c
        /*003a*/ 	.short	(.L_2771 - .L_2770)


	//   ....[0]....
.L_2770:
        /*003c*/ 	.word	0x00000ee0


	//   ....[1]....
        /*0040*/ 	.word	0x00001330


	//   ....[2]....
        /*0044*/ 	.word	0x00005b10


	//   ....[3]....
        /*0048*/ 	.word	0x00007290


	//----- nvinfo : EIATTR_MAX_THREADS
	.align		4
.L_2771:
        /*004c*/ 	.byte	0x04, 0x05
        /*004e*/ 	.short	(.L_2773 - .L_2772)
.L_2772:
        /*0050*/ 	.word	0x00000080
        /*0054*/ 	.word	0x00000001
        /*0058*/ 	.word	0x00000001


	//----- nvinfo : EIATTR_CRS_STACK_SIZE
	.align		4
.L_2773:
        /*005c*/ 	.byte	0x04, 0x1e
        /*005e*/ 	.short	(.L_2775 - .L_2774)
.L_2774:
        /*0060*/ 	.word	0x00000000


	//----- nvinfo : EIATTR_CBANK_PARAM_SIZE
	.align		4
.L_2775:
        /*0064*/ 	.byte	0x03, 0x19
        /*0066*/ 	.short	0x0220


	//----- nvinfo : EIATTR_PARAM_CBANK
	.align		4
        /*0068*/ 	.byte	0x04, 0x0a
        /*006a*/ 	.short	(.L_2777 - .L_2776)
	.align		4
.L_2776:
        /*006c*/ 	.word	index@(.nv.constant0._ZN2at6native18elementwise_kernelILi128ELi4EZNS0_22gpu_kernel_impl_nocastINS0_13BUnaryFunctorIN3c108BFloat16ES5_S5_ZZZNS0_16fmod_kernel_cudaERNS_18TensorIteratorBaseEENKUlvE0_clEvENKUlvE2_clEvEUlS5_S5_E_EEEEvS7_RKT_EUliE_EEviT1_)
        /*0070*/ 	.short	0x0380
        /*0072*/ 	.short	0x0220


	//----- nvinfo : EIATTR_SW_WAR
	.align		4
.L_2777:
        /*0074*/ 	.byte	0x04, 0x36
        /*0076*/ 	.short	(.L_2779 - .L_2778)
.L_2778:
        /*0078*/ 	.word	0x00000008
.L_2779:


//--------------------- .nv.info._ZN2at6native27unrolled_elementwise_kernelINS0_13BUnaryFunctorIN3c108BFloat16ES4_S4_ZZZNS0_16fmod_kernel_cudaERNS_18TensorIteratorBaseEENKUlvE0_clEvENKUlvE2_clEvEUlS4_S4_E_EESt5arrayIPcLm2EELi4E23TrivialOffsetCalculatorILi1EjESF_NS0_6memory15LoadWithoutCastENSG_16StoreWithoutCastEEEviT_T0_T2_T3_T4_T5_ --------------------------
	.section	.nv.info._ZN2at6native27unrolled_elementwise_kernelINS0_13BUnaryFunctorIN3c108BFloat16ES4_S4_ZZZNS0_16fmod_kernel_cudaERNS_18TensorIteratorBaseEENKUlvE0_clEvENKUlvE2_clEvEUlS4_S4_E_EESt5arrayIPcLm2EELi4E23TrivialOffsetCalculatorILi1EjESF_NS0_6memory15LoadWithoutCastENSG_16StoreWithoutCastEEEviT_T0_T2_T3_T4_T5_,"",@"SHT_CUDA_INFO"
	.sectionflags	@""
	.align	4


	//----- nvinfo : EIATTR_CUDA_API_VERSION
	.align		4
        /*0000*/ 	.byte	0x04, 0x37
        /*0002*/ 	.short	(.L_2781 - .L_2780)
.L_2780:
        /*0004*/ 	.word	0x00000082


	//----- nvinfo : EIATTR_KPARAM_INFO
	.align		4
.L_2781:
        /*0008*/ 	.byte	0x04, 0x17
        /*000a*/ 	.short	(.L_2783 - .L_2782)
.L_2782:
        /*000c*/ 	.word	0x00000000
        /*0010*/ 	.short	0x0006
        /*0012*/ 	.short	0x001b
        /*0014*/ 	.byte	0x00, 0xf0, 0x05, 0x00


	//----- nvinfo : EIATTR_KPARAM_INFO
	.align		4
.L_2783:
        /*0018*/ 	.byte	0x04, 0x17
        /*001a*/ 	.short	(.L_2785 - .L_2784)
.L_2784:
        /*001c*/ 	.word	0x00000000
        /*0020*/ 	.short	0x0005
        /*0022*/ 	.short	0x001a
        /*0024*/ 	.byte	0x00, 0xf0, 0x05, 0x00


	//----- nvinfo : EIATTR_KPARAM_INFO
	.align		4
.L_2785:
        /*0028*/ 	.byte	0x04, 0x17
        /*002a*/ 	.short	(.L_2787 - .L_2786)
.L_2786:
        /*002c*/ 	.word	0x00000000
        /*0030*/ 	.short	0x0004
        /*0032*/ 	.short	0x0019
        /*0034*/ 	.byte	0x00, 0xf0, 0x05, 0x00


	//----- nvinfo : EIATTR_KPARAM_INFO
	.align		4
.L_2787:
        /*0038*/ 	.byte	0x04, 0x17
        /*003a*/ 	.short	(.L_2789 - .L_2788)
.L_2788:
        /*003c*/ 	.word	0x00000000
        /*0040*/ 	.short	0x0003
        /*0042*/ 	.short	0x0018
        /*0044*/ 	.byte	0x00, 0xf0, 0x05, 0x00


	//----- nvinfo : EIATTR_KPARAM_INFO
	.align		4
.L_2789:
        /*0048*/ 	.byte	0x04, 0x17
        /*004a*/ 	.short	(.L_2791 - .L_2790)
.L_2790:
        /*004c*/ 	.word	0x00000000
        /*0050*/ 	.short	0x0002
        /*0052*/ 	.short	0x0008
        /*0054*/ 	.byte	0x00, 0xf0, 0x41, 0x00


	//----- nvinfo : EIATTR_KPARAM_INFO
	.align		4
.L_2791:
        /*0058*/ 	.byte	0x04, 0x17
        /*005a*/ 	.short	(.L_2793 - .L_2792)
.L_2792:
        /*005c*/ 	.word	0x00000000
        /*0060*/ 	.short	0x0001
        /*0062*/ 	.short	0x0004
        /*0064*/ 	.byte	0x00, 0xf0, 0x11, 0x00


	//----- nvinfo : EIATTR_KPARAM_INFO
	.align		4
.L_2793:
        /*0068*/ 	.byte	0x04, 0x17
        /*006a*/ 	.short	(.L_2795 - .L_2794)
.L_2794:
        /*006c*/ 	.word	0x00000000
        /*0070*/ 	.short	0x0000
        /*0072*/ 	.short	0x0000
        /*0074*/ 	.byte	0x00, 0xf0, 0x11, 0x00


	//----- nvinfo : EIATTR_SPARSE_MMA_MASK
	.align		4
.L_2795:
        /*0078*/ 	.byte	0x03, 0x50
        /*007a*/ 	.short	0x0000


	//----- nvinfo : EIATTR_MAXREG_COUNT
	.align		4
        /*007c*/ 	.byte	0x03, 0x1b
        /*007e*/ 	.short	0x00ff


	//----- nvinfo : EIATTR_MERCURY_ISA_VERSION
	.align		4
        /*0080*/ 	.byte	0x03, 0x5f
        /*0082*/ 	.short	0x0101


	//----- nvinfo : EIATTR_VRC_CTA_INIT_COUNT
	.align		4
        /*0084*/ 	.byte	0x02, 0x4a
	.zero		1
	.zero		1


	//----- nvinfo : EIATTR_EXIT_INSTR_OFFSETS
	.align		4
        /*0088*/ 	.byte	0x04, 0x1c
        /*008a*/ 	.short	(.L_2797 - .L_2796)


	//   ....[0]....
.L_2796:
        /*008c*/ 	.word	0x00001690


	//   ....[1]....
        /*0090*/ 	.word	0x000016e0


	//----- nvinfo : EIATTR_MAX_THREADS
	.align		4
.L_2797:
        /*0094*/ 	.byte	0x04, 0x05
        /*0096*/ 	.short	(.L_2799 - .L_2798)
.L_2798:
        /*0098*/ 	.word	0x00000080
        /*009c*/ 	.word	0x00000001
        /*00a0*/ 	.word	0x00000001


	//----- nvinfo : EIATTR_CRS_STACK_SIZE
	.align		4
.L_2799:
        /*00a4*/ 	.byte	0x04, 0x1e
        /*00a6*/ 	.short	(.L_2801 - .L_2800)
.L_2800:
        /*00a8*/ 	.word	0x00000000


	//----- nvinfo : EIATTR_CBANK_PARAM_SIZE
	.align		4
.L_2801:
        /*00ac*/ 	.byte	0x03, 0x19
        /*00ae*/ 	.short	0x001c


	//----- nvinfo : EIATTR_PARAM_CBANK
	.align		4
        /*00b0*/ 	.byte	0x04, 0x0a
        /*00b2*/ 	.short	(.L_2803 - .L_2802)
	.align		4
.L_2802:
        /*00b4*/ 	.word	index@(.nv.constant0._ZN2at6native27unrolled_elementwise_kernelINS0_13BUnaryFunctorIN3c108BFloat16ES4_S4_ZZZNS0_16fmod_kernel_cudaERNS_18TensorIteratorBaseEENKUlvE0_clEvENKUlvE2_clEvEUlS4_S4_E_EESt5arrayIPcLm2EELi4E23TrivialOffsetCalculatorILi1EjESF_NS0_6memory15LoadWithoutCastENSG_16StoreWithoutCastEEEviT_T0_T2_T3_T4_T5_)
        /*00b8*/ 	.short	0x0380
        /*00ba*/ 	.short	0x001c


	//----- nvinfo : EIATTR_SW_WAR
	.align		4
.L_2803:
        /*00bc*/ 	.byte	0x04, 0x36
        /*00be*/ 	.short	(.L_2805 - .L_2804)
.L_2804:
        /*00c0*/ 	.word	0x00000008
.L_2805:


//--------------------- .nv.info._ZN2at6native29vectorized_elementwise_kernelILi2ENS0_13BUnaryFunctorIN3c108BFloat16ES4_S4_ZZZNS0_16fmod_kernel_cudaERNS_18TensorIteratorBaseEENKUlvE0_clEvENKUlvE2_clEvEUlS4_S4_E_EESt5arrayIPcLm2EEEEviT0_T1_ --------------------------
	.section	.nv.info._ZN2at6native29vectorized_elementwise_kernelILi2ENS0_13BUnaryFunctorIN3c108BFloat16ES4_S4_ZZZNS0_16fmod_kernel_cudaERNS_18TensorIteratorBaseEENKUlvE0_clEvENKUlvE2_clEvEUlS4_S4_E_EESt5arrayIPcLm2EEEEviT0_T1_,"",@"SHT_CUDA_INFO"
	.sectionflags	@""
	.align	4


	//----- nvinfo : EIATTR_CUDA_API_VERSION
	.align		4
        /*0000*/ 	.byte	0x04, 0x37
        /*0002*/ 	.short	(.L_2807 - .L_2806)
.L_2806:
        /*0004*/ 	.word	0x00000082


	//----- nvinfo : EIATTR_KPARAM_INFO
	.align		4
.L_2807:
        /*0008*/ 	.byte	0x04, 0x17
        /*000a*/ 	.short	(.L_2809 - .L_2808)
.L_2808:
        /*000c*/ 	.word	0x00000000
        /*0010*/ 	.short	0x0002
        /*0012*/ 	.short	0x0008
        /*0014*/ 	.byte	0x00, 0xf0, 0x41, 0x00


	//----- nvinfo : EIATTR_KPARAM_INFO
	.align		4
.L_2809:
        /*0018*/ 	.byte	0x04, 0x17
        /*001a*/ 	.short	(.L_2811 - .L_2810)
.L_2810:
        /*001c*/ 	.word	0x00000000
        /*0020*/ 	.short	0x0001
        /*0022*/ 	.short	0x0004
        /*0024*/ 	.byte	0x00, 0xf0, 0x11, 0x00


	//----- nvinfo : EIATTR_KPARAM_INFO
	.align		4
.L_2811:
        /*0028*/ 	.byte	0x04, 0x17
        /*002a*/ 	.short	(.L_2813 - .L_2812)
.L_2812:
        /*002c*/ 	.word	0x00000000
        /*0030*/ 	.short	0x0000
        /*0032*/ 	.short	0x0000
        /*0034*/ 	.byte	0x00, 0xf0, 0x11, 0x00


	//----- nvinfo : EIATTR_SPARSE_MMA_MASK
	.align		4
.L_2813:
        /*0038*/ 	.byte	0x03, 0x50
        /*003a*/ 	.short	0x0000


	//----- nvinfo : EIATTR_MAXREG_COUNT
	.align		4
        /*003c*/ 	.byte	0x03, 0x1b
        /*003e*/ 	.short	0x00ff


	//----- nvinfo : EIATTR_MERCURY_ISA_VERSION
	.align		4
        /*0040*/ 	.byte	0x03, 0x5f
        /*0042*/ 	.short	0x0101


	//----- nvinfo : EIATTR_VRC_CTA_INIT_COUNT
	.align		4
        /*0044*/ 	.byte	0x02, 0x4a
	.zero		1
	.zero		1


	//----- nvinfo : EIATTR_EXIT_INSTR_OFFSETS
	.align		4
        /*0048*/ 	.byte	0x04, 0x1c
        /*004a*/ 	.short	(.L_2815 - .L_2814)


	//   ....[0]....
.L_2814:
        /*004c*/ 	.word	0x00002d00


	//   ....[1]....
        /*0050*/ 	.word	0x00002d50


	//   ....[2]....
        /*0054*/ 	.word	0x00004d90


	//----- nvinfo : EIATTR_MAX_THREADS
	.align		4
.L_2815:
        /*0058*/ 	.byte	0x04, 0x05
        /*005a*/ 	.short	(.L_2817 - .L_2816)
.L_2816:
        /*005c*/ 	.word	0x00000080
        /*0060*/ 	.word	0x00000001
        /*0064*/ 	.word	0x00000001


	//----- nvinfo : EIATTR_CRS_STACK_SIZE
	.align		4
.L_2817:
        /*0068*/ 	.byte	0x04, 0x1e
        /*006a*/ 	.short	(.L_2819 - .L_2818)
.L_2818:
        /*006c*/ 	.word	0x00000000


	//----- nvinfo : EIATTR_CBANK_PARAM_SIZE
	.align		4
.L_2819:
        /*0070*/ 	.byte	0x03, 0x19
        /*0072*/ 	.short	0x0018


	//----- nvinfo : EIATTR_PARAM_CBANK
	.align		4
        /*0074*/ 	.byte	0x04, 0x0a
        /*0076*/ 	.short	(.L_2821 - .L_2820)
	.align		4
.L_2820:
        /*0078*/ 	.word	index@(.nv.constant0._ZN2at6native29vectorized_elementwise_kernelILi2ENS0_13BUnaryFunctorIN3c108BFloat16ES4_S4_ZZZNS0_16fmod_kernel_cudaERNS_18TensorIteratorBaseEENKUlvE0_clEvENKUlvE2_clEvEUlS4_S4_E_EESt5arrayIPcLm2EEEEviT0_T1_)
        /*007c*/ 	.short	0x0380
        /*007e*/ 	.short	0x0018


	//----- nvinfo : EIATTR_SW_WAR
	.align		4
.L_2821:
        /*0080*/ 	.byte	0x04, 0x36
        /*0082*/ 	.short	(.L_2823 - .L_2822)
.L_2822:
        /*0084*/ 	.word	0x00000008
.L_2823:


//--------------------- .nv.info._ZN2at6native29vectorized_elementwise_kernelILi4ENS0_13BUnaryFunctorIN3c108BFloat16ES4_S4_ZZZNS0_16fmod_kernel_cudaERNS_18TensorIteratorBaseEENKUlvE0_clEvENKUlvE2_clEvEUlS4_S4_E_EESt5arrayIPcLm2EEEEviT0_T1_ --------------------------
	.section	.nv.info._ZN2at6native29vectorized_elementwise_kernelILi4ENS0_13BUnaryFunctorIN3c108BFloat16ES4_S4_ZZZNS0_16fmod_kernel_cudaERNS_18TensorIteratorBaseEENKUlvE0_clEvENKUlvE2_clEvEUlS4_S4_E_EESt5arrayIPcLm2EEEEviT0_T1_,"",@"SHT_CUDA_INFO"
	.sectionflags	@""
	.align	4


	//----- nvinfo : EIATTR_CUDA_API_VERSION
	.align		4
        /*0000*/ 	.byte	0x04, 0x37
        /*0002*/ 	.short	(.L_2825 - .L_2824)
.L_2824:
        /*0004*/ 	.word	0x00000082


	//----- nvinfo : EIATTR_KPARAM_INFO
	.align		4
.L_2825:
        /*0008*/ 	.byte	0x04, 0x17
        /*000a*/ 	.short	(.L_2827 - .L_2826)
.L_2826:
        /*000c*/ 	.word	0x00000000
        /*0010*/ 	.short	0x0002
        /*0012*/ 	.short	0x0008
        /*0014*/ 	.byte	0x00, 0xf0, 0x41, 0x00


	//----- nvinfo : EIATTR_KPARAM_INFO
	.align		4
.L_2827:
        /*0018*/ 	.byte	0x04, 0x17
        /*001a*/ 	.short	(.L_2829 - .L_2828)
.L_2828:
        /*001c*/ 	.word	0x00000000
        /*0020*/ 	.short	0x0001
        /*0022*/ 	.short	0x0004
        /*0024*/ 	.byte	0x00, 0xf0, 0x11, 0x00


	//----- nvinfo : EIATTR_KPARAM_INFO
	.align		4
.L_2829:
        /*0028*/ 	.byte	0x04, 0x17
        /*002a*/ 	.short	(.L_2831 - .L_2830)
.L_2830:
        /*002c*/ 	.word	0x00000000
        /*0030*/ 	.short	0x0000
        /*0032*/ 	.short	0x0000
        /*0034*/ 	.byte	0x00, 0xf0, 0x11, 0x00


	//----- nvinfo : EIATTR_SPARSE_MMA_MASK
	.align		4
.L_2831:
        /*0038*/ 	.byte	0x03, 0x50
        /*003a*/ 	.short	0x0000


	//----- nvinfo : EIATTR_MAXREG_COUNT
	.align		4
        /*003c*/ 	.byte	0x03, 0x1b
        /*003e*/ 	.short	0x00ff


	//----- nvinfo : EIATTR_MERCURY_ISA_VERSION
	.align		4
        /*0040*/ 	.byte	0x03, 0x5f
        /*0042*/ 	.short	0x0101


	//----- nvinfo : EIATTR_VRC_CTA_INIT_COUNT
	.align		4
        /*0044*/ 	.byte	0x02, 0x4a
	.zero		1
	.zero		1


	//----- nvinfo : EIATTR_EXIT_INSTR_OFFSETS
	.align		4
        /*0048*/ 	.byte	0x04, 0x1c
        /*004a*/ 	.short	(.L_2833 - .L_2832)


	//   ....[0]....
.L_2832:
        /*004c*/ 	.word	0x00002d00


	//   ....[1]....
        /*0050*/ 	.word	0x00002d50


	//   ....[2]....
        /*0054*/ 	.word	0x00004d20


	//----- nvinfo : EIATTR_MAX_THREADS
	.align		4
.L_2833:
        /*0058*/ 	.byte	0x04, 0x05
        /*005a*/ 	.short	(.L_2835 - .L_2834)
.L_2834:
        /*005c*/ 	.word	0x00000080
        /*0060*/ 	.word	0x00000001
        /*0064*/ 	.word	0x00000001


	//----- nvinfo : EIATTR_CRS_STACK_SIZE
	.align		4
.L_2835:
        /*0068*/ 	.byte	0x04, 0x1e
        /*006a*/ 	.short	(.L_2837 - .L_2836)
.L_2836:
        /*006c*/ 	.word	0x00000000


	//----- nvinfo : EIATTR_CBANK_PARAM_SIZE
	.align		4
.L_2837:
        /*0070*/ 	.byte	0x03, 0x19
        /*0072*/ 	.short	0x0018


	//----- nvinfo : EIATTR_PARAM_CBANK
	.align		4
        /*0074*/ 	.byte	0x04, 0x0a
        /*0076*/ 	.short	(.L_2839 - .L_2838)
	.align		4
.L_2838:
        /*0078*/ 	.word	index@(.nv.constant0._ZN2at6native29vectorized_elementwise_kernelILi4ENS0_13BUnaryFunctorIN3c108BFloat16ES4_S4_ZZZNS0_16fmod_kernel_cudaERNS_18TensorIteratorBaseEENKUlvE0_clEvENKUlvE2_clEvEUlS4_S4_E_EESt5arrayIPcLm2EEEEviT0_T1_)
        /*007c*/ 	.short	0x0380
        /*007e*/ 	.short	0x0018


	//----- nvinfo : EIATTR_SW_WAR
	.align		4
.L_2839:
        /*0080*/ 	.byte	0x04, 0x36
        /*0082*/ 	.short	(.L_2841 - .L_2840)
.L_2840:
        /*0084*/ 	.word	0x00000008
.L_2841:


//--------------------- .nv.info._ZN2at6native29vectorized_elementwise_kernelILi8ENS0_13BUnaryFunctorIN3c108BFloat16ES4_S4_ZZZNS0_16fmod_kernel_cudaERNS_18TensorIteratorBaseEENKUlvE0_clEvENKUlvE2_clEvEUlS4_S4_E_EESt5arrayIPcLm2EEEEviT0_T1_ --------------------------
	.section	.nv.info._ZN2at6native29vectorized_elementwise_kernelILi8ENS0_13BUnaryFunctorIN3c108BFloat16ES4_S4_ZZZNS0_16fmod_kernel_cudaERNS_18TensorIteratorBaseEENKUlvE0_clEvENKUlvE2_clEvEUlS4_S4_E_EESt5arrayIPcLm2EEEEviT0_T1_,"",@"SHT_CUDA_INFO"
	.sectionflags	@""
	.align	4


	//----- nvinfo : EIATTR_CUDA_API_VERSION
	.align		4
        /*0000*/ 	.byte	0x04, 0x37
        /*0002*/ 	.short	(.L_2843 - .L_2842)
.L_2842:
        /*0004*/ 	.word	0x00000082


	//----- nvinfo : EIATTR_KPARAM_INFO
	.align		4
.L_2843:
        /*0008*/ 	.byte	0x04, 0x17
        /*000a*/ 	.short	(.L_2845 - .L_2844)
.L_2844:
        /*000c*/ 	.word	0x00000000
        /*0010*/ 	.short	0x0002
        /*0012*/ 	.short	0x0008
        /*0014*/ 	.byte	0x00, 0xf0, 0x41, 0x00


	//----- nvinfo : EIATTR_KPARAM_INFO
	.align		4
.L_2845:
        /*0018*/ 	.byte	0x04, 0x17
        /*001a*/ 	.short	(.L_2847 - .L_2846)
.L_2846:
        /*001c*/ 	.word	0x00000000
        /*0020*/ 	.short	0x0001
        /*0022*/ 	.short	0x0004
        /*0024*/ 	.byte	0x00, 0xf0, 0x11, 0x00


	//----- nvinfo : EIATTR_KPARAM_INFO
	.align		4
.L_2847:
        /*0028*/ 	.byte	0x04, 0x17
        /*002a*/ 	.short	(.L_2849 - .L_2848)
.L_2848:
        /*002c*/ 	.word	0x00000000
        /*0030*/ 	.short	0x0000
        /*0032*/ 	.short	0x0000
        /*0034*/ 	.byte	0x00, 0xf0, 0x11, 0x00


	//----- nvinfo : EIATTR_SPARSE_MMA_MASK
	.align		4
.L_2849:
        /*0038*/ 	.byte	0x03, 0x50
        /*003a*/ 	.short	0x0000


	//----- nvinfo : EIATTR_MAXREG_COUNT
	.align		4
        /*003c*/ 	.byte	0x03, 0x1b
        /*003e*/ 	.short	0x00ff


	//----- nvinfo : EIATTR_MERCURY_ISA_VERSION
	.align		4
        /*0040*/ 	.byte	0x03, 0x5f
        /*0042*/ 	.short	0x0101


	//----- nvinfo : EIATTR_VRC_CTA_INIT_COUNT
	.align		4
        /*0044*/ 	.byte	0x02, 0x4a
	.zero		1
	.zero		1


	//----- nvinfo : EIATTR_EXIT_INSTR_OFFSETS
	.align		4
        /*0048*/ 	.byte	0x04, 0x1c
        /*004a*/ 	.short	(.L_2851 - .L_2850)


	//   ....[0]....
.L_2850:
        /*004c*/ 	.word	0x00002d00


	//   ....[1]....
        /*0050*/ 	.word	0x00002d50


	//   ....[2]....
        /*0054*/ 	.word	0x00004d00


	//----- nvinfo : EIATTR_MAX_THREADS
	.align		4
.L_2851:
        /*0058*/ 	.byte	0x04, 0x05
        /*005a*/ 	.short	(.L_2853 - .L_2852)
.L_2852:
        /*005c*/ 	.word	0x00000080
        /*0060*/ 	.word	0x00000001
        /*0064*/ 	.word	0x00000001


	//----- nvinfo : EIATTR_CRS_STACK_SIZE
	.align		4
.L_2853:
        /*0068*/ 	.byte	0x04, 0x1e
        /*006a*/ 	.short	(.L_2855 - .L_2854)
.L_2854:
        /*006c*/ 	.word	0x00000000


	//----- nvinfo : EIATTR_CBANK_PARAM_SIZE
	.align		4
.L_2855:
        /*0070*/ 	.byte	0x03, 0x19
        /*0072*/ 	.short	0x0018


	//----- nvinfo : EIATTR_PARAM_CBANK
	.align		4
        /*0074*/ 	.byte	0x04, 0x0a
        /*0076*/ 	.short	(.L_2857 - .L_2856)
	.align		4
.L_2856:
        /*0078*/ 	.word	index@(.nv.constant0._ZN2at6native29vectorized_elementwise_kernelILi8ENS0_13BUnaryFunctorIN3c108BFloat16ES4_S4_ZZZNS0_16fmod_kernel_cudaERNS_18TensorIteratorBaseEENKUlvE0_clEvENKUlvE2_clEvEUlS4_S4_E_EESt5arrayIPcLm2EEEEviT0_T1_)
        /*007c*/ 	.short	0x0380
        /*007e*/ 	.short	0x0018


	//----- nvinfo : EIATTR_SW_WAR
	.align		4
.L_2857:
        /*0080*/ 	.byte	0x04, 0x36
        /*0082*/ 	.short	(.L_2859 - .L_2858)
.L_2858:
        /*0084*/ 	.word	0x00000008
.L_2859:


//--------------------- .nv.info._ZN2at6native18elementwise_kernelILi128ELi4EZNS0_15gpu_kernel_implINS0_13AUnaryFunctorIN3c108BFloat16ES5_S5_ZZZNS0_16fmod_kernel_cudaERNS_18TensorIteratorBaseEENKUlvE0_clEvENKUlvE2_clEvEUlS5_S5_E_EEEEvS7_RKT_EUliE_EEviT1_ --------------------------
	.section	.nv.info._ZN2at6native18elementwise_kernelILi128ELi4EZNS0_15gpu_kernel_implINS0_13AUnaryFunctorIN3c108BFloat16ES5_S5_ZZZNS0_16fmod_kernel_cudaERNS_18TensorIteratorBaseEENKUlvE0_clEvENKUlvE2_clEvEUlS5_S5_E_EEEEvS7_RKT_EUliE_EEviT1_,"",@"SHT_CUDA_INFO"
	.sectionflags	@""
	.align	4


	//----- nvinfo : EIATTR_CUDA_API_VERSION
	.align		4
        /*0000*/ 	.byte	0x04, 0x37
        /*0002*/ 	.short	(.L_2861 - .L_2860)
.L_2860:
        /*0004*/ 	.word	0x00000082


	//----- nvinfo : EIATTR_KPARAM_INFO
	.align		4
.L_2861:
        /*0008*/ 	.byte	0x04, 0x17
        /*000a*/ 	.short	(.L_2863 - .L_2862)
.L_2862:
        /*000c*/ 	.word	0x00000000
        /*0010*/ 	.short	0x0001
        /*0012*/ 	.short	0x0008
        /*0014*/ 	.byte	0x00, 0xf0, 0x61, 0x08


	//----- nvinfo : EIATTR_KPARAM_INFO
	.align		4
.L_2863:
        /*0018*/ 	.byte	0x04, 0x17
        /*001a*/ 	.short	(.L_2865 - .L_2864)
.L_2864:
        /*001c*/ 	.word	0x00000000
        /*0020*/ 	.short	0x0000
        /*0022*/ 	.short	0x0000
        /*0024*/ 	.byte	0x00, 0xf0, 0x11, 0x00


	//----- nvinfo : EIATTR_SPARSE_MMA_MASK
	.align		4
.L_2865:
        /*0028*/ 	.byte	0x03, 0x50
        /*002a*/ 	.short	0x0000


	//----- nvinfo : EIATTR_MAXREG_COUNT
	.align		4
        /*002c*/ 	.byte	0x03, 0x1b
        /*002e*/ 	.short	0x0080


	//----- nvinfo : EIATTR_EXTERNS
	.align		4
        /*0030*/ 	.byte	0x04, 0x0f
        /*0032*/ 	.short	(.L_2867 - .L_2866)


	//   ....[0]....
	.align		4
.L_2866:
        /*0034*/ 	.word	index@(__assertfail)


	//----- nvinfo : EIATTR_MERCURY_ISA_VERSION
	.align		4
.L_2867:
        /*0038*/ 	.byte	0x03, 0x5f
        /*003a*/ 	.short	0x0101


	//----- nvinfo : EIATTR_VRC_CTA_INIT_COUNT
	.align		4
        /*003c*/ 	.byte	0x02, 0x4a
	.zero		1
	.zero		1


	//----- nvinfo : EIATTR_SYSCALL_OFFSETS
	.align		4
        /*0040*/ 	.byte	0x04, 0x46
        /*0042*/ 	.short	(.L_2869 - .L_2868)


	//   ....[0]....
.L_2868:
        /*0044*/ 	.word	0x00002220


	//   ....[1]....
        /*0048*/ 	.word	0x00003560


	//   ....[2]....
        /*004c*/ 	.word	0x00005910


	//   ....[3]....
        /*0050*/ 	.word	0x00006aa0


	//   ....[4]....
        /*0054*/ 	.word	0x00008f40


	//   ....[5]....
        /*0058*/ 	.word	0x0000a0d0


	//   ....[6]....
        /*005c*/ 	.word	0x0000c580


	//   ....[7]....
        /*0060*/ 	.word	0x0000d6e0


	//----- nvinfo : EIATTR_EXIT_INSTR_OFFSETS
	.align		4
.L_2869:
        /*0064*/ 	.byte	0x04, 0x1c
        /*0066*/ 	.short	(.L_2871 - .L_2870)


	//   ....[0]....
.L_2870:
        /*0068*/ 	.word	0x0000a390


	//   ....[1]....
        /*006c*/ 	.word	0x0000cb60


	//   ....[2]....
        /*0070*/ 	.word	0x0000cba0


	//   ....[3]....
        /*0074*/ 	.word	0x0000cc40


	//   ....[4]....
        /*0078*/ 	.word	0x0000cc80


	//   ....[5]....
        /*007c*/ 	.word	0x0000ccc0


	//   ....[6]....
        /*0080*/ 	.word	0x0000cd50


	//   ....[7]....
        /*0084*/ 	.word	0x0000cd90


	//   ....[8]....
        /*0088*/ 	.word	0x0000ce30


	//   ....[9]....
        /*008c*/ 	.word	0x0000ce80


	//   ....[10]....
        /*0090*/ 	.word	0x0000ced0


	//   ....[11]....
        /*0094*/ 	.word	0x0000cfb0


	//   ....[12]....
        /*0098*/ 	.word	0x0000d120


	//   ....[13]....
        /*009c*/ 	.word	0x0000d290


	//   ....[14]....
        /*00a0*/ 	.word	0x0000d3f0


	//   ....[15]....
        /*00a4*/ 	.word	0x0000d430


	//   ....[16]....
        /*00a8*/ 	.word	0x0000d470


	//   ....[17]....
        /*00ac*/ 	.word	0x0000d520


	//   ....[18]....
        /*00b0*/ 	.word	0x0000d580


	//   ....[19]....
        /*00b4*/ 	.word	0x0000d6f0


	//   ....[20]....
        /*00b8*/ 	.word	0x0000d800


	//   ....[21]....
        /*00bc*/ 	.word	0x0000d940


	//   ....[22]....
        /*00c0*/ 	.word	0x0000d960


	//----- nvinfo : EIATTR_MAX_THREADS
	.align		4
.L_2871:
        /*00c4*/ 	.byte	0x04, 0x05
        /*00c6*/ 	.short	(.L_2873 - .L_2872)
.L_2872:
        /*00c8*/ 	.word	0x00000080
        /*00cc*/ 	.word	0x00000001
        /*00d0*/ 	.word	0x00000001


	//----- nvinfo : EIATTR_CRS_STACK_SIZE
	.align		4
.L_2873:
        /*00d4*/ 	.byte	0x04, 0x1e
        /*00d6*/ 	.short	(.L_2875 - .L_2874)
.L_2874:
        /*00d8*/ 	.word	0x00000000


	//----- nvinfo : EIATTR_CBANK_PARAM_SIZE
	.align		4
.L_2875:
        /*00dc*/ 	.byte	0x03, 0x19
        /*00de*/ 	.short	0x0220


	//----- nvinfo : EIATTR_PARAM_CBANK
	.align		4
        /*00e0*/ 	.byte	0x04, 0x0a
        /*00e2*/ 	.short	(.L_2877 - .L_2876)
	.align		4
.L_2876:
        /*00e4*/ 	.word	index@(.nv.constant0._ZN2at6native18elementwise_kernelILi128ELi4EZNS0_15gpu_kernel_implINS0_13AUnaryFunctorIN3c108BFloat16ES5_S5_ZZZNS0_16fmod_kernel_cudaERNS_18TensorIteratorBaseEENKUlvE0_clEvENKUlvE2_clEvEUlS5_S5_E_EEEEvS7_RKT_EUliE_EEviT1_)
        /*00e8*/ 	.short	0x0380
        /*00ea*/ 	.short	0x0220


	//----- nvinfo : EIATTR_SW_WAR
	.align		4
.L_2877:
        /*00ec*/ 	.byte	0x04, 0x36
        /*00ee*/ 	.short	(.L_2879 - .L_2878)
.L_2878:
        /*00f0*/ 	.word	0x00000008
.L_2879:


//--------------------- .nv.info._ZN2at6native27unrolled_elementwise_kernelINS0_13AUnaryFunctorIN3c108BFloat16ES4_S4_ZZZNS0_16fmod_kernel_cudaERNS_18TensorIteratorBaseEENKUlvE0_clEvENKUlvE2_clEvEUlS4_S4_E_EESt5arrayIPcLm2EELi4E23TrivialOffsetCalculatorILi1EjESF_NS0_6memory12LoadWithCastILi1EEENSG_13StoreWithCastILi1EEEEEviT_T0_T2_T3_T4_T5_ --------------------------
	.section	.nv.info._ZN2at6native27unrolled_elementwise_kernelINS0_13AUnaryFunctorIN3c108BFloat16ES4_S4_ZZZNS0_16fmod_kernel_cudaERNS_18TensorIteratorBaseEENKUlvE0_clEvENKUlvE2_clEvEUlS4_S4_E_EESt5arrayIPcLm2EELi4E23TrivialOffsetCalculatorILi1EjESF_NS0_6memory12LoadWithCastILi1EEENSG_13StoreWithCastILi1EEEEEviT_T0_T2_T3_T4_T5_,"",@"SHT_CUDA_INFO"
	.sectionflags	@""
	.align	4


	//----- nvinfo : EIATTR_CUDA_API_VERSION
	.align		4
        /*0000*/ 	.byte	0x04, 0x37
        /*0002*/ 	.short	(.L_2881 - .L_2880)
.L_2880:
        /*0004*/ 	.word	0x00000082


	//----- nvinfo : EIATTR_KPARAM_INFO
	.align		4
.L_2881:
        /*0008*/ 	.byte	0x04, 0x17
        /*000a*/ 	.short	(.L_2883 - .L_2882)
.L_2882:
        /*000c*/ 	.word	0x00000000
        /*0010*/ 	.short	0x0006
        /*0012*/ 	.short	0x0024
        /*0014*/ 	.byte	0x00, 0xf0, 0x21, 0x00


	//----- nvinfo : EIATTR_KPARAM_INFO
	.align		4
.L_2883:
        /*0018*/ 	.byte	0x04, 0x17
        /*001a*/ 	.short	(.L_2885 - .L_2884)
.L_2884:
        /*001c*/ 	.word	0x00000000
        /*0020*/ 	.short	0x0005
        /*0022*/ 	.short	0x001c
        /*0024*/ 	.byte	0x00, 0xf0, 0x21, 0x00


	//----- nvinfo : EIATTR_KPARAM_INFO
	.align		4
.L_2885:
        /*0028*/ 	.byte	0x04, 0x17
        /*002a*/ 	.short	(.L_2887 - .L_2886)
.L_2886:
        /*002c*/ 	.word	0x00000000
        /*0030*/ 	.short	0x0004
        /*0032*/ 	.short	0x0019
        /*0034*/ 	.byte	0x00, 0xf0, 0x05, 0x00


	//----- nvinfo : EIATTR_KPARAM_INFO
	.align		4
.L_2887:
        /*0038*/ 	.byte	0x04, 0x17
        /*003a*/ 	.short	(.L_2889 - .L_2888)
.L_2888:
        /*003c*/ 	.word	0x00000000
        /*0040*/ 	.short	0x0003
        /*0042*/ 	.short	0x0018
        /*0044*/ 	.byte	0x00, 0xf0, 0x05, 0x00


	//----- nvinfo : EIATTR_KPARAM_INFO
	.align		4
.L_2889:
        /*0048*/ 	.byte	0x04, 0x17
        /*004a*/ 	.short	(.L_2891 - .L_2890)
.L_2890:
        /*004c*/ 	.word	0x00000000
        /*0050*/ 	.short	0x0002
        /*0052*/ 	.short	0x0008
        /*0054*/ 	.byte	0x00, 0xf0, 0x41, 0x00


	//----- nvinfo : EIATTR_KPARAM_INFO
	.align		4
.L_2891:
        /*0058*/ 	.byte	0x04, 0x17
        /*005a*/ 	.short	(.L_2893 - .L_2892)
.L_2892:
        /*005c*/ 	.word	0x00000000
        /*0060*/ 	.short	0x0001
        /*0062*/ 	.short	0x0004
        /*0064*/ 	.byte	0x00, 0xf0, 0x11, 0x00


	//----- nvinfo : EIATTR_KPARAM_INFO
	.align		4
.L_2893:
        /*0068*/ 	.byte	0x04, 0x17
        /*006a*/ 	.short	(.L_2895 - .L_2894)
.L_2894:
        /*006c*/ 	.word	0x00000000
        /*0070*/ 	.short	0x0000
        /*0072*/ 	.short	0x0000
        /*0074*/ 	.byte	0x00, 0xf0, 0x11, 0x00


	//----- nvinfo : EIATTR_SPARSE_MMA_MASK
	.align		4
.L_2895:
        /*0078*/ 	.byte	0x03, 0x50
        /*007a*/ 	.short	0x0000


	//----- nvinfo : EIATTR_MAXREG_COUNT
	.align		4
        /*007c*/ 	.byte	0x03, 0x1b
        /*007e*/ 	.short	0x00ff


	//----- nvinfo : EIATTR_EXTERNS
	.align		4
        /*0080*/ 	.byte	0x04, 0x0f
        /*0082*/ 	.short	(.L_2897 - .L_2896)


	//   ....[0]....
	.align		4
.L_2896:
        /*0084*/ 	.word	index@(__assertfail)


	//----- nvinfo : EIATTR_MERCURY_ISA_VERSION
	.align		4
.L_2897:
        /*0088*/ 	.byte	0x03, 0x5f
        /*008a*/ 	.short	0x0101


	//----- nvinfo : EIATTR_VRC_CTA_INIT_COUNT
	.align		4
        /*008c*/ 	.byte	0x02, 0x4a
	.zero		1
	.zero		1


	//----- nvinfo : EIATTR_SYSCALL_OFFSETS
	.align		4
        /*0090*/ 	.byte	0x04, 0x46
        /*0092*/ 	.short	(.L_2899 - .L_2898)


	//   ....[0]....
.L_2898:
        /*0094*/ 	.word	0x00001000


	//   ....[1]....
        /*0098*/ 	.word	0x000021e0


	//   ....[2]....
        /*009c*/ 	.word	0x00003300


	//   ....[3]....
        /*00a0*/ 	.word	0x00004330


	//   ....[4]....
        /*00a4*/ 	.word	0x000065e0


	//   ....[5]....
        /*00a8*/ 	.word	0x000074b0


	//   ....[6]....
        /*00ac*/ 	.word	0x00008450


	//   ....[7]....
        /*00b0*/ 	.word	0x000093d0


	//----- nvinfo : EIATTR_EXIT_INSTR_OFFSETS
	.align		4
.L_2899:
        /*00b4*/ 	.byte	0x04, 0x1c
        /*00b6*/ 	.short	(.L_2901 - .L_2900)


	//   ....[0]....
.L_2900:
        /*00b8*/ 	.word	0x00008700


	//   ....[1]....
        /*00bc*/ 	.word	0x00008850


	//   ....[2]....
        /*00c0*/ 	.word	0x00008890


	//   ....[3]....
        /*00c4*/ 	.word	0x00008930


	//   ....[4]....
        /*00c8*/ 	.word	0x00008970


	//   ....[5]....
        /*00cc*/ 	.word	0x000089b0


	//   ....[6]....
        /*00d0*/ 	.word	0x00008a40


	//   ....[7]....
        /*00d4*/ 	.word	0x00008a80


	//   ....[8]....
        /*00d8*/ 	.word	0x00008b20


	//   ....[9]....
        /*00dc*/ 	.word	0x00008b70


	//   ....[10]....
        /*00e0*/ 	.word	0x00008bc0


	//   ....[11]....
        /*00e4*/ 	.word	0x00008ca0


	//   ....[12]....
        /*00e8*/ 	.word	0x00008e10


	//   ....[13]....
        /*00ec*/ 	.word	0x00008f80


	//   ....[14]....
        /*00f0*/ 	.word	0x000090e0


	//   ....[15]....
        /*00f4*/ 	.word	0x00009120


	//   ....[16]....
        /*00f8*/ 	.word	0x00009160


	//   ....[17]....
        /*00fc*/ 	.word	0x00009210


	//   ....[18]....
        /*0100*/ 	.word	0x00009270


	//   ....[19]....
        /*0104*/ 	.word	0x000093e0


	//   ....[20]....
        /*0108*/ 	.word	0x000094f0


	//   ....[21]....
        /*010c*/ 	.word	0x00009630


	//   ....[22]....
        /*0110*/ 	.word	0x00009650


	//----- nvinfo : EIATTR_MAX_THREADS
	.align		4
.L_2901:
        /*0114*/ 	.byte	0x04, 0x05
        /*0116*/ 	.short	(.L_2903 - .L_2902)
.L_2902:
        /*0118*/ 	.word	0x00000080
        /*011c*/ 	.word	0x00000001
        /*0120*/ 	.word	0x00000001


	//----- nvinfo : EIATTR_CRS_STACK_SIZE
	.align		4
.L_2903:
        /*0124*/ 	.byte	0x04, 0x1e
        /*0126*/ 	.short	(.L_2905 - .L_2904)
.L_2904:
        /*0128*/ 	.word	0x00000000


	//----- nvinfo : EIATTR_CBANK_PARAM_SIZE
	.align		4
.L_2905:
        /*012c*/ 	.byte	0x03, 0x19
        /*012e*/ 	.short	0x002c


	//----- nvinfo : EIATTR_PARAM_CBANK
	.align		4
        /*0130*/ 	.byte	0x04, 0x0a
        /*0132*/ 	.short	(.L_2907 - .L_2906)
	.align		4
.L_2906:
        /*0134*/ 	.word	index@(.nv.constant0._ZN2at6native27unrolled_elementwise_kernelINS0_13AUnaryFunctorIN3c108BFloat16ES4_S4_ZZZNS0_16fmod_kernel_cudaERNS_18TensorIteratorBaseEENKUlvE0_clEvENKUlvE2_clEvEUlS4_S4_E_EESt5arrayIPcLm2EELi4E23TrivialOffsetCalculatorILi1EjESF_NS0_6memory12LoadWithCastILi1EEENSG_13StoreWithCastILi1EEEEEviT_T0_T2_T3_T4_T5_)
        /*0138*/ 	.short	0x0380
        /*013a*/ 	.short	0x002c


	//----- nvinfo : EIATTR_SW_WAR
	.align		4
.L_2907:
        /*013c*/ 	.byte	0x04, 0x36
        /*013e*/ 	.short	(.L_2909 - .L_2908)
.L_2908:
        /*0140*/ 	.word	0x00000008
.L_2909:


//--------------------- .nv.info._ZN2at6native18elementwise_kernelILi128ELi4EZNS0_22gpu_kernel_impl_nocastINS0_13AUnaryFunctorIN3c108BFloat16ES5_S5_ZZZNS0_16fmod_kernel_cudaERNS_18TensorIteratorBaseEENKUlvE0_clEvENKUlvE2_clEvEUlS5_S5_E_EEEEvS7_RKT_EUliE_EEviT1_ --------------------------
	.section	.nv.info._ZN2at6native18elementwise_kernelILi128ELi4EZNS0_22gpu_kernel_impl_nocastINS0_13AUnaryFunctorIN3c108BFloat16ES5_S5_ZZZNS0_16fmod_kernel_cudaERNS_18TensorIteratorBaseEENKUlvE0_clEvENKUlvE2_clEvEUlS5_S5_E_EEEEvS7_RKT_EUliE_EEviT1_,"",@"SHT_CUDA_INFO"
	.sectionflags	@""
	.align	4


	//----- nvinfo : EIATTR_CUDA_API_VERSION
	.align		4
        /*0000*/ 	.byte	0x04, 0x37
        /*0002*/ 	.short	(.L_2911 - .L_2910)
.L_2910:
        /*0004*/ 	.word	0x00000082


	//----- nvinfo : EIATTR_KPARAM_INFO
	.align		4
.L_2911:
        /*0008*/ 	.byte	0x04, 0x17
        /*000a*/ 	.short	(.L_2913 - .L_2912)
.L_2912:
        /*000c*/ 	.word	0x00000000
        /*0010*/ 	.short	0x0001
        /*0012*/ 	.short	0x0008
        /*0014*/ 	.byte	0x00, 0xf0, 0x61, 0x08


	//----- nvinfo : EIATTR_KPARAM_INFO
	.align		4
.L_2913:
        /*0018*/ 	.byte	0x04, 0x17
        /*001a*/ 	.short	(.L_2915 - .L_2914)
.L_2914:
        /*001c*/ 	.word	0x00000000
        /*0020*/ 	.short	0x0000
        /*0022*/ 	.short	0x0000
        /*0024*/ 	.byte	0x00, 0xf0, 0x11, 0x00


	//----- nvinfo : EIATTR_SPARSE_MMA_MASK
	.align		4
.L_2915:
        /*0028*/ 	.byte	0x03, 0x50
        /*002a*/ 	.short	0x0000


	//----- nvinfo : EIATTR_MAXREG_COUNT
	.align		4
        /*002c*/ 	.byte	0x03, 0x1b
        /*002e*/ 	.short	0x0080


	//----- nvinfo : EIATTR_MERCURY_ISA_VERSION
	.align		4
        /*0030*/ 	.byte	0x03, 0x5f
        /*0032*/ 	.short	0x0101


	//----- nvinfo : EIATTR_VRC_CTA_INIT_COUNT
	.align		4
        /*0034*/ 	.byte	0x02, 0x4a
	.zero		1
	.zero		1


	//----- nvinfo : EIATTR_EXIT_INSTR_OFFSETS
	.align		4
        /*0038*/ 	.byte	0x04, 0x1c
        /*003a*/ 	.short	(.L_2917 - .L_2916)


	//   ....[0]....
.L_2916:
        /*003c*/ 	.word	0x00000ee0


	//   ....[1]....
        /*0040*/ 	.word	0x00001330


	//   ....[2]....
        /*0044*/ 	.word	0x00005b10


	//   ....[3]....
        /*0048*/ 	.word	0x00007290


	//----- nvinfo : EIATTR_MAX_THREADS
	.align		4
.L_2917:
        /*004c*/ 	.byte	0x04, 0x05
        /*004e*/ 	.short	(.L_2919 - .L_2918)
.L_2918:
        /*0050*/ 	.word	0x00000080
        /*0054*/ 	.word	0x00000001
        /*0058*/ 	.word	0x00000001


	//----- nvinfo : EIATTR_CRS_STACK_SIZE
	.align		4
.L_2919:
        /*005c*/ 	.byte	0x04, 0x1e
        /*005e*/ 	.short	(.L_2921 - .L_2920)
.L_2920:
        /*0060*/ 	.word	0x00000000


	//----- nvinfo : EIATTR_CBANK_PARAM_SIZE
	.align		4
.L_2921:
        /*0064*/ 	.byte	0x03, 0x19
        /*0066*/ 	.short	0x0220


	//----- nvinfo : EIATTR_PARAM_CBANK
	.align		4
        /*0068*/ 	.byte	0x04, 0x0a
        /*006a*/ 	.short	(.L_2923 - .L_2922)
	.align		4
.L_2922:
        /*006c*/ 	.word	index@(.nv.constant0._ZN2at6native18elementwise_kernelILi128ELi4EZNS0_22gpu_kernel_impl_nocastINS0_13AUnaryFunctorIN3c108BFloat16ES5_S5_ZZZNS0_16fmod_kernel_cudaERNS_18TensorIteratorBaseEENKUlvE0_clEvENKUlvE2_clEvEUlS5_S5_E_EEEEvS7_RKT_EUliE_EEviT1_)
        /*0070*/ 	.short	0x0380
        /*0072*/ 	.short	0x0220


	//----- nvinfo : EIATTR_SW_WAR
	.align		4
.L_2923:
        /*0074*/ 	.byte	0x04, 0x36
        /*0076*/ 	.short	(.L_2925 - .L_2924)
.L_2924:
        /*0078*/ 	.word	0x00000008
.L_2925:


//--------------------- .nv.info._ZN2at6native27unrolled_elementwise_kernelINS0_13AUnaryFunctorIN3c108BFloat16ES4_S4_ZZZNS0_16fmod_kernel_cudaERNS_18TensorIteratorBaseEENKUlvE0_clEvENKUlvE2_clEvEUlS4_S4_E_EESt5arrayIPcLm2EELi4E23TrivialOffsetCalculatorILi1EjESF_NS0_6memory15LoadWithoutCastENSG_16StoreWithoutCastEEEviT_T0_T2_T3_T4_T5_ --------------------------
	.section	.nv.info._ZN2at6native27unrolled_elementwise_kernelINS0_13AUnaryFunctorIN3c108BFloat16ES4_S4_ZZZNS0_16fmod_kernel_cudaERNS_18TensorIteratorBaseEENKUlvE0_clEvENKUlvE2_clEvEUlS4_S4_E_EESt5arrayIPcLm2EELi4E23TrivialOffsetCalculatorILi1EjESF_NS0_6memory15LoadWithoutCastENSG_16StoreWithoutCastEEEviT_T0_T2_T3_T4_T5_,"",@"SHT_CUDA_INFO"
	.sectionflags	@""
	.align	4


	//----- nvinfo : EIATTR_CUDA_API_VERSION
	.align		4
        /*0000*/ 	.byte	0x04, 0x37
        /*0002*/ 	.short	(.L_2927 - .L_2926)
.L_2926:
        /*0004*/ 	.word	0x00000082


	//----- nvinfo : EIATTR_KPARAM_INFO
	.align		4
.L_2927:
        /*0008*/ 	.byte	0x04, 0x17
        /*000a*/ 	.short	(.L_2929 - .L_2928)
.L_2928:
        /*000c*/ 	.word	0x00000000
        /*0010*/ 	.short	0x0006
        /*0012*/ 	.short	0x001b
        /*0014*/ 	.byte	0x00, 0xf0, 0x05, 0x00


	//----- nvinfo : EIATTR_KPARAM_INFO
	.align		4
.L_2929:
        /*0018*/ 	.byte	0x04, 0x17
        /*001a*/ 	.short	(.L_2931 - .L_2930)
.L_2930:
        /*001c*/ 	.word	0x00000000
        /*0020*/ 	.short	0x0005
        /*0022*/ 	.short	0x001a
        /*0024*/ 	.byte	0x00, 0xf0, 0x05, 0x00


	//----- nvinfo : EIATTR_KPARAM_INFO
	.align		4
.L_2931:
        /*0028*/ 	.byte	0x04, 0x17
        /*002a*/ 	.short	(.L_2933 - .L_2932)
.L_2932:
        /*002c*/ 	.word	0x00000000
        /*0030*/ 	.short	0x0004
        /*0032*/ 	.short	0x0019
        /*0034*/ 	.byte	0x00, 0xf0, 0x05, 0x00


	//----- nvinfo : EIATTR_KPARAM_INFO
	.align		4
.L_2933:
        /*0038*/ 	.byte	0x04, 0x17
        /*003a*/ 	.short	(.L_2935 - .L_2934)
.L_2934:
        /*003c*/ 	.word	0x00000000
        /*0040*/ 	.short	0x0003
        /*0042*/ 	.short	0x0018
        /*0044*/ 	.byte	0x00, 0xf0, 0x05, 0x00


	//----- nvinfo : EIATTR_KPARAM_INFO
	.align		4
.L_2935:
        /*0048*/ 	.byte	0x04, 0x17
        /*004a*/ 	.short	(.L_2937 - .L_2936)
.L_2936:
        /*004c*/ 	.word	0x00000000
        /*0050*/ 	.short	0x0002
        /*0052*/ 	.short	0x0008
        /*0054*/ 	.byte	0x00, 0xf0, 0x41, 0x00


	//----- nvinfo : EIATTR_KPARAM_INFO
	.align		4
.L_2937:
        /*0058*/ 	.byte	0x04, 0x17
        /*005a*/ 	.short	(.L_2939 - .L_2938)
.L_2938:
        /*005c*/ 	.word	0x00000000
        /*0060*/ 	.short	0x0001
        /*0062*/ 	.short	0x0004
        /*0064*/ 	.byte	0x00, 0xf0, 0x11, 0x00


	//----- nvinfo : EIATTR_KPARAM_INFO
	.align		4
.L_2939:
        /*0068*/ 	.byte	0x04, 0x17
        /*006a*/ 	.short	(.L_2941 - .L_2940)
.L_2940:
        /*006c*/ 	.word	0x00000000
        /*0070*/ 	.short	0x0000
        /*0072*/ 	.short	0x0000
        /*0074*/ 	.byte	0x00, 0xf0, 0x11, 0x00


	//----- nvinfo : EIATTR_SPARSE_MMA_MASK
	.align		4
.L_2941:
        /*0078*/ 	.byte	0x03, 0x50
        /*007a*/ 	.short	0x0000


	//----- nvinfo : EIATTR_MAXREG_COUNT
	.align		4
        /*007c*/ 	.byte	0x03, 0x1b
        /*007e*/ 	.short	0x00ff


	//----- nvinfo : EIATTR_MERCURY_ISA_VERSION
	.align		4
        /*0080*/ 	.byte	0x03, 0x5f
        /*0082*/ 	.short	0x0101


	//----- nvinfo : EIATTR_VRC_CTA_INIT_COUNT
	.align		4
        /*0084*/ 	.byte	0x02, 0x4a
	.zero		1
	.zero		1


	//----- nvinfo : EIATTR_EXIT_INSTR_OFFSETS
	.align		4
        /*0088*/ 	.byte	0x04, 0x1c
        /*008a*/ 	.short	(.L_2943 - .L_2942)


	//   ....[0]....
.L_2942:
        /*008c*/ 	.word	0x00001690


	//   ....[1]....
        /*0090*/ 	.word	0x000016e0


	//----- nvinfo : EIATTR_MAX_THREADS
	.align		4
.L_2943:
        /*0094*/ 	.byte	0x04, 0x05
        /*0096*/ 	.short	(.L_2945 - .L_2944)
.L_2944:
        /*0098*/ 	.word	0x00000080
        /*009c*/ 	.word	0x00000001
        /*00a0*/ 	.word	0x00000001


	//----- nvinfo : EIATTR_CRS_STACK_SIZE
	.align		4
.L_2945:
        /*00a4*/ 	.byte	0x04, 0x1e
        /*00a6*/ 	.short	(.L_2947 - .L_2946)
.L_2946:
        /*00a8*/ 	.word	0x00000000


	//----- nvinfo : EIATTR_CBANK_PARAM_SIZE
	.align		4
.L_2947:
        /*00ac*/ 	.byte	0x03, 0x19
        /*00ae*/ 	.short	0x001c


	//----- nvinfo : EIATTR_PARAM_CBANK
	.align		4
        /*00b0*/ 	.byte	0x04, 0x0a
        /*00b2*/ 	.short	(.L_2949 - .L_2948)
	.align		4
.L_2948:
        /*00b4*/ 	.word	index@(.nv.constant0._ZN2at6native27unrolled_elementwise_kernelINS0_13AUnaryFunctorIN3c108BFloat16ES4_S4_ZZZNS0_16fmod_kernel_cudaERNS_18TensorIteratorBaseEENKUlvE0_clEvENKUlvE2_clEvEUlS4_S4_E_EESt5arrayIPcLm2EELi4E23TrivialOffsetCalculatorILi1EjESF_NS0_6memory15LoadWithoutCastENSG_16StoreWithoutCastEEEviT_T0_T2_T3_T4_T5_)
        /*00b8*/ 	.short	0x0380
        /*00ba*/ 	.short	0x001c


	//----- nvinfo : EIATTR_SW_WAR
	.align		4
.L_2949:
        /*00bc*/ 	.byte	0x04, 0x36
        /*00be*/ 	.short	(.L_2951 - .L_2950)
.L_2950:
        /*00c0*/ 	.word	0x00000008
.L_2951:


//--------------------- .nv.info._ZN2at6native29vectorized_elementwise_kernelILi2ENS0_13AUnaryFunctorIN3c108BFloat16ES4_S4_ZZZNS0_16fmod_kernel_cudaERNS_18TensorIteratorBaseEENKUlvE0_clEvENKUlvE2_clEvEUlS4_S4_E_EESt5arrayIPcLm2EEEEviT0_T1_ --------------------------
	.section	.nv.info._ZN2at6native29vectorized_elementwise_kernelILi2ENS0_13AUnaryFunctorIN3c108BFloat16ES4_S4_ZZZNS0_16fmod_kernel_cudaERNS_18TensorIteratorBaseEENKUlvE0_clEvENKUlvE2_clEvEUlS4_S4_E_EESt5arrayIPcLm2EEEEviT0_T1_,"",@"SHT_CUDA_INFO"
	.sectionflags	@""
	.align	4


	//----- nvinfo : EIATTR_CUDA_API_VERSION
	.align		4
        /*0000*/ 	.byte	0x04, 0x37
        /*0002*/ 	.short	(.L_2953 - .L_2952)
.L_2952:
        /*0004*/ 	.word	0x00000082


	//----- nvinfo : EIATTR_KPARAM_INFO
	.align		4
.L_2953:
        /*0008*/ 	.byte	0x04, 0x17
        /*000a*/ 	.short	(.L_2955 - .L_2954)
.L_2954:
        /*000c*/ 	.word	0x00000000
        /*0010*/ 	.short	0x0002
        /*0012*/ 	.short	0x0008
        /*0014*/ 	.byte	0x00, 0xf0, 0x41, 0x00


	//----- nvinfo : EIATTR_KPARAM_INFO
	.align		4
.L_2955:
        /*0018*/ 	.byte	0x04, 0x17
        /*001a*/ 	.short	(.L_2957 - .L_2956)
.L_2956:
        /*001c*/ 	.word	0x00000000
        /*0020*/ 	.short	0x0001
        /*0022*/ 	.short	0x0004
        /*0024*/ 	.byte	0x00, 0xf0, 0x11, 0x00


	//----- nvinfo : EIATTR_KPARAM_INFO
	.align		4
.L_2957:
        /*0028*/ 	.byte	0x04, 0x17
        /*002a*/ 	.short	(.L_2959 - .L_2958)
.L_2958:
        /*002c*/ 	.word	0x00000000
        /*0030*/ 	.short	0x0000
        /*0032*/ 	.short	0x0000
        /*0034*/ 	.byte	0x00, 0xf0, 0x11, 0x00


	//----- nvinfo : EIATTR_SPARSE_MMA_MASK
	.align		4
.L_2959:
        /*0038*/ 	.byte	0x03, 0x50
        /*003a*/ 	.short	0x0000


	//----- nvinfo : EIATTR_MAXREG_COUNT
	.align		4
        /*003c*/ 	.byte	0x03, 0x1b
        /*003e*/ 	.short	0x00ff


	//----- nvinfo : EIATTR_MERCURY_ISA_VERSION
	.align		4
        /*0040*/ 	.byte	0x03, 0x5f
        /*0042*/ 	.short	0x0101


	//----- nvinfo : EIATTR_VRC_CTA_INIT_COUNT
	.align		4
        /*0044*/ 	.byte	0x02, 0x4a
	.zero		1
	.zero		1


	//----- nvinfo : EIATTR_EXIT_INSTR_OFFSETS
	.align		4
        /*0048*/ 	.byte	0x04, 0x1c
        /*004a*/ 	.short	(.L_2961 - .L_2960)


	//   ....[0]....
.L_2960:
        /*004c*/ 	.word	0x00002d00


	//   ....[1]....
        /*0050*/ 	.word	0x00002d50


	//   ....[2]....
        /*0054*/ 	.word	0x000050f0


	//----- nvinfo : EIATTR_MAX_THREADS
	.align		4
.L_2961:
        /*0058*/ 	.byte	0x04, 0x05
        /*005a*/ 	.short	(.L_2963 - .L_2962)
.L_2962:
        /*005c*/ 	.word	0x00000080
        /*0060*/ 	.word	0x00000001
        /*0064*/ 	.word	0x00000001


	//----- nvinfo : EIATTR_CRS_STACK_SIZE
	.align		4
.L_2963:
        /*0068*/ 	.byte	0x04, 0x1e
        /*006a*/ 	.short	(.L_2965 - .L_2964)
.L_2964:
        /*006c*/ 	.word	0x00000000


	//----- nvinfo : EIATTR_CBANK_PARAM_SIZE
	.align		4
.L_2965:
        /*0070*/ 	.byte	0x03, 0x19
        /*0072*/ 	.short	0x0018


	//----- nvinfo : EIATTR_PARAM_CBANK
	.align		4
        /*0074*/ 	.byte	0x04, 0x0a
        /*0076*/ 	.short	(.L_2967 - .L_2966)
	.align		4
.L_2966:
        /*0078*/ 	.word	index@(.nv.constant0._ZN2at6native29vectorized_elementwise_kernelILi2ENS0_13AUnaryFunctorIN3c108BFloat16ES4_S4_ZZZNS0_16fmod_kernel_cudaERNS_18TensorIteratorBaseEENKUlvE0_clEvENKUlvE2_clEvEUlS4_S4_E_EESt5arrayIPcLm2EEEEviT0_T1_)
        /*007c*/ 	.short	0x0380
        /*007e*/ 	.short	0x0018


	//----- nvinfo : EIATTR_SW_WAR
	.align		4
.L_2967:
        /*0080*/ 	.byte	0x04, 0x36
        /*0082*/ 	.short	(.L_2969 - .L_2968)
.L_2968:
        /*0084*/ 	.word	0x00000008
.L_2969:


//--------------------- .nv.info._ZN2at6native29vectorized_elementwise_kernelILi4ENS0_13AUnaryFunctorIN3c108BFloat16ES4_S4_ZZZNS0_16fmod_kernel_cudaERNS_18TensorIteratorBaseEENKUlvE0_clEvENKUlvE2_clEvEUlS4_S4_E_EESt5arrayIPcLm2EEEEviT0_T1_ --------------------------
	.section	.nv.info._ZN2at6native29vectorized_elementwise_kernelILi4ENS0_13AUnaryFunctorIN3c108BFloat16ES4_S4_ZZZNS0_16fmod_kernel_cudaERNS_18TensorIteratorBaseEENKUlvE0_clEvENKUlvE2_clEvEUlS4_S4_E_EESt5arrayIPcLm2EEEEviT0_T1_,"",@"SHT_CUDA_INFO"
	.sectionflags	@""
	.align	4


	//----- nvinfo : EIATTR_CUDA_API_VERSION
	.align		4
        /*0000*/ 	.byte	0x04, 0x37
        /*0002*/ 	.short	(.L_2971 - .L_2970)
.L_2970:
        /*0004*/ 	.word	0x00000082


	//----- nvinfo : EIATTR_KPARAM_INFO
	.align		4
.L_2971:
        /*0008*/ 	.byte	0x04, 0x17
        /*000a*/ 	.short	(.L_2973 - .L_2972)
.L_2972:
        /*000c*/ 	.word	0x00000000
        /*0010*/ 	.short	0x0002
        /*0012*/ 	.short	0x0008
        /*0014*/ 	.byte	0x00, 0xf0, 0x41, 0x00


	//----- nvinfo : EIATTR_KPARAM_INFO
	.align		4
.L_2973:
        /*0018*/ 	.byte	0x04, 0x17
        /*001a*/ 	.short	(.L_2975 - .L_2974)
.L_2974:
        /*001c*/ 	.word	0x00000000
        /*0020*/ 	.short	0x0001
        /*0022*/ 	.short	0x0004
        /*0024*/ 	.byte	0x00, 0xf0, 0x11, 0x00


	//----- nvinfo : EIATTR_KPARAM_INFO
	.align		4
.L_2975:
        /*0028*/ 	.byte	0x04, 0x17
        /*002a*/ 	.short	(.L_2977 - .L_2976)
.L_2976:
        /*002c*/ 	.word	0x00000000
        /*0030*/ 	.short	0x0000
        /*0032*/ 	.short	0x0000
        /*0034*/ 	.byte	0x00, 0xf0, 0x11, 0x00


	//----- nvinfo : EIATTR_SPARSE_MMA_MASK
	.align		4
.L_2977:
        /*0038*/ 	.byte	0x03, 0x50
        /*003a*/ 	.short	0x0000


	//----- nvinfo : EIATTR_MAXREG_COUNT
	.align		4
        /*003c*/ 	.byte	0x03, 0x1b
        /*003e*/ 	.short	0x00ff


	//----- nvinfo : EIATTR_MERCURY_ISA_VERSION
	.align		4
        /*0040*/ 	.byte	0x03, 0x5f
        /*0042*/ 	.short	0x0101


	//----- nvinfo : EIATTR_VRC_CTA_INIT_COUNT
	.align		4
        /*0044*/ 	.byte	0x02, 0x4a
	.zero		1
	.zero		1


	//----- nvinfo : EIATTR_EXIT_INSTR_OFFSETS
	.align		4
        /*0048*/ 	.byte	0x04, 0x1c
        /*004a*/ 	.short	(.L_2979 - .L_2978)


	//   ....[0]....
.L_2978:
        /*004c*/ 	.word	0x00002d00


	//   ....[1]....
        /*0050*/ 	.word	0x00002d50


	//   ....[2]....
        /*0054*/ 	.word	0x000050b0


	//----- nvinfo : EIATTR_MAX_THREADS
	.align		4
.L_2979:
        /*0058*/ 	.byte	0x04, 0x05
        /*005a*/ 	.short	(.L_2981 - .L_2980)
.L_2980:
        /*005c*/ 	.word	0x00000080
        /*0060*/ 	.word	0x00000001
        /*0064*/ 	.word	0x00000001


	//----- nvinfo : EIATTR_CRS_STACK_SIZE
	.align		4
.L_2981:
        /*0068*/ 	.byte	0x04, 0x1e
        /*006a*/ 	.short	(.L_2983 - .L_2982)
.L_2982:
        /*006c*/ 	.word	0x00000000


	//----- nvinfo : EIATTR_CBANK_PARAM_SIZE
	.align		4
.L_2983:
        /*0070*/ 	.byte	0x03, 0x19
        /*0072*/ 	.short	0x0018


	//----- nvinfo : EIATTR_PARAM_CBANK
	.align		4
        /*0074*/ 	.byte	0x04, 0x0a
        /*0076*/ 	.short	(.L_2985 - .L_2984)
	.align		4
.L_2984:
        /*0078*/ 	.word	index@(.nv.constant0._ZN2at6native29vectorized_elementwise_kernelILi4ENS0_13AUnaryFunctorIN3c108BFloat16ES4_S4_ZZZNS0_16fmod_kernel_cudaERNS_18TensorIteratorBaseEENKUlvE0_clEvENKUlvE2_clEvEUlS4_S4_E_EESt5arrayIPcLm2EEEEviT0_T1_)
        /*007c*/ 	.short	0x0380
        /*007e*/ 	.short	0x0018


	//----- nvinfo : EIATTR_SW_WAR
	.align		4
.L_2985:
        /*0080*/ 	.byte	0x04, 0x36
        /*0082*/ 	.short	(.L_2987 - .L_2986)
.L_2986:
        /*0084*/ 	.word	0x00000008
.L_2987:


//--------------------- .nv.info._ZN2at6native29vectorized_elementwise_kernelILi8ENS0_13AUnaryFunctorIN3c108BFloat16ES4_S4_ZZZNS0_16fmod_kernel_cudaERNS_18TensorIteratorBaseEENKUlvE0_clEvENKUlvE2_clEvEUlS4_S4_E_EESt5arrayIPcLm2EEEEviT0_T1_ --------------------------
	.section	.nv.info._ZN2at6native29vectorized_elementwise_kernelILi8ENS0_13AUnaryFunctorIN3c108BFloat16ES4_S4_ZZZNS0_16fmod_kernel_cudaERNS_18TensorIteratorBaseEENKUlvE0_clEvENKUlvE2_clEvEUlS4_S4_E_EESt5arrayIPcLm2EEEEviT0_T1_,"",@"SHT_CUDA_INFO"
	.sectionflags	@""
	.align	4


	//----- nvinfo : EIATTR_CUDA_API_VERSION
	.align		4
        /*0000*/ 	.byte	0x04, 0x37
        /*0002*/ 	.short	(.L_2989 - .L_2988)
.L_2988:
        /*0004*/ 	.word	0x00000082


	//----- nvinfo : EIATTR_KPARAM_INFO
	.align		4
.L_2989:
        /*0008*/ 	.byte	0x04, 0x17
        /*000a*/ 	.short	(.L_2991 - .L_2990)
.L_2990:
        /*000c*/ 	.word	0x00000000
        /*0010*/ 	.short	0x0002
        /*0012*/ 	.short	0x0008
        /*0014*/ 	.byte	0x00, 0xf0, 0x41, 0x00


	//----- nvinfo : EIATTR_KPARAM_INFO
	.align		4
.L_2991:
        /*0018*/ 	.byte	0x04, 0x17
        /*001a*/ 	.short	(.L_2993 - .L_2992)
.L_2992:
        /*001c*/ 	.word	0x00000000
        /*0020*/ 	.short	0x0001
        /*0022*/ 	.short	0x0004
        /*0024*/ 	.byte	0x00, 0xf0, 0x11, 0x00


	//----- nvinfo : EIATTR_KPARAM_INFO
	.align		4
.L_2993:
        /*0028*/ 	.byte	0x04, 0x17
        /*002a*/ 	.short	(.L_2995 - .L_2994)
.L_2994:
        /*002c*/ 	.word	0x00000000
        /*0030*/ 	.short	0x0000
        /*0032*/ 	.short	0x0000
        /*0034*/ 	.byte	0x00, 0xf0, 0x11, 0x00


	//----- nvinfo : EIATTR_SPARSE_MMA_MASK
	.align		4
.L_2995:
        /*0038*/ 	.byte	0x03, 0x50
        /*003a*/ 	.short	0x0000


	//----- nvinfo : EIATTR_MAXREG_COUNT
	.align		4
        /*003c*/ 	.byte	0x03, 0x1b
        /*003e*/ 	.short	0x00ff


	//----- nvinfo : EIATTR_MERCURY_ISA_VERSION
	.align		4
        /*0040*/ 	.byte	0x03, 0x5f
        /*0042*/ 	.short	0x0101


	//----- nvinfo : EIATTR_VRC_CTA_INIT_COUNT
	.align		4
        /*0044*/ 	.byte	0x02, 0x4a
	.zero		1
	.zero		1


	//----- nvinfo : EIATTR_EXIT_INSTR_OFFSETS
	.align		4
        /*0048*/ 	.byte	0x04, 0x1c
        /*004a*/ 	.short	(.L_2997 - .L_2996)


	//   ....[0]....
.L_2996:
        /*004c*/ 	.word	0x00002d00


	//   ....[1]....
        /*0050*/ 	.word	0x00002d50


	//   ....[2]....
        /*0054*/ 	.word	0x00005090


	//----- nvinfo : EIATTR_MAX_THREADS
	.align		4
.L_2997:
        /*0058*/ 	.byte	0x04, 0x05
        /*005a*/ 	.short	(.L_2999 - .L_2998)
.L_2998:
        /*005c*/ 	.word	0x00000080
        /*0060*/ 	.word	0x00000001
        /*0064*/ 	.word	0x00000001


	//----- nvinfo : EIATTR_CRS_STACK_SIZE
	.align		4
.L_2999:
        /*0068*/ 	.byte	0x04, 0x1e
        /*006a*/ 	.short	(.L_3001 - .L_3000)
.L_3000:
        /*006c*/ 	.word	0x00000000


	//----- nvinfo : EIATTR_CBANK_PARAM_SIZE
	.align		4
.L_3001:
        /*0070*/ 	.byte	0x03, 0x19
        /*0072*/ 	.short	0x0018


	//----- nvinfo : EIATTR_PARAM_CBANK
	.align		4
        /*0074*/ 	.byte	0x04, 0x0a
        /*0076*/ 	.short	(.L_3003 - .L_3002)
	.align		4
.L_3002:
        /*0078*/ 	.word	index@(.nv.constant0._ZN2at6native29vectorized_elementwise_kernelILi8ENS0_13AUnaryFunctorIN3c108BFloat16ES4_S4_ZZZNS0_16fmod_kernel_cudaERNS_18TensorIteratorBaseEENKUlvE0_clEvENKUlvE2_clEvEUlS4_S4_E_EESt5arrayIPcLm2EEEEviT0_T1_)
        /*007c*/ 	.short	0x0380
        /*007e*/ 	.short	0x0018


	//----- nvinfo : EIATTR_SW_WAR
	.align		4
.L_3003:
        /*0080*/ 	.byte	0x04, 0x36
        /*0082*/ 	.short	(.L_3005 - .L_3004)
.L_3004:
        /*0084*/ 	.word	0x00000008
.L_3005:


//--------------------- .nv.info._ZN2at6native18elementwise_kernelILi128ELi4EZNS0_15gpu_kernel_implINS0_13BinaryFunctorIN3c104HalfES5_S5_ZZZNS0_16fmod_kernel_cudaERNS_18TensorIteratorBaseEENKUlvE0_clEvENKUlvE1_clEvEUlS5_S5_E_EEEEvS7_RKT_EUliE_EEviT1_ --------------------------
	.section	.nv.info._ZN2at6native18elementwise_kernelILi128ELi4EZNS0_15gpu_kernel_implINS0_13BinaryFunctorIN3c104HalfES5_S5_ZZZNS0_16fmod_kernel_cudaERNS_18TensorIteratorBaseEENKUlvE0_clEvENKUlvE1_clEvEUlS5_S5_E_EEEEvS7_RKT_EUliE_EEviT1_,"",@"SHT_CUDA_INFO"
	.sectionflags	@""
	.align	4


	//----- nvinfo : EIATTR_CUDA_API_VERSION
	.align		4
        /*0000*/ 	.byte	0x04, 0x37
        /*0002*/ 	.short	(.L_3007 - .L_3006)
.L_3006:
        /*0004*/ 	.word	0x00000082


	//----- nvinfo : EIATTR_KPARAM_INFO
	.align		4
.L_3007:
        /*0008*/ 	.byte	0x04, 0x17
        /*000a*/ 	.short	(.L_3009 - .L_3008)
.L_3008:
        /*000c*/ 	.word	0x00000000
        /*0010*/ 	.short	0x0001
        /*0012*/ 	.short	0x0008
        /*0014*/ 	.byte	0x00, 0xf0, 0x21, 0x0a


	//----- nvinfo : EIATTR_KPARAM_INFO
	.align		4
.L_3009:
        /*0018*/ 	.byte	0x04, 0x17
        /*001a*/ 	.short	(.L_3011 - .L_3010)
.L_3010:
        /*001c*/ 	.word	0x00000000
        /*0020*/ 	.short	0x0000
        /*0022*/ 	.short	0x0000
        /*0024*/ 	.byte	0x00, 0xf0, 0x11, 0x00


	//----- nvinfo : EIATTR_SPARSE_MMA_MASK
	.align		4
.L_3011:
        /*0028*/ 	.byte	0x03, 0x50
        /*002a*/ 	.short	0x0000


	//----- nvinfo : EIATTR_MAXREG_COUNT
	.align		4
        /*002c*/ 	.byte	0x03, 0x1b
        /*002e*/ 	.short	0x0080


	//----- nvinfo : EIATTR_EXTERNS
	.align		4
        /*0030*/ 	.byte	0x04, 0x0f
        /*0032*/ 	.short	(.L_3013 - .L_3012)


	//   ....[0]....
	.align		4
.L_3012:
        /*0034*/ 	.word	index@(__assertfail)


	//----- nvinfo : EIATTR_MERCURY_ISA_VERSION
	.align		4
.L_3013:
        /*0038*/ 	.byte	0x03, 0x5f
        /*003a*/ 	.short	0x0101


	//----- nvinfo : EIATTR_VRC_CTA_INIT_COUNT
	.align		4
        /*003c*/ 	.byte	0x02, 0x4a
	.zero		1
	.zero		1


	//----- nvinfo : EIATTR_SYSCALL_OFFSETS
	.align		4
        /*0040*/ 	.byte	0x04, 0x46
        /*0042*/ 	.short	(.L_3015 - .L_3014)


	//   ....[0]....
.L_3014:
        /*0044*/ 	.word	0x00002600


	//   ....[1]....
        /*0048*/ 	.word	0x00003580


	//   ....[2]....
        /*004c*/ 	.word	0x000048c0


	//   ....[3]....
        /*0050*/ 	.word	0x00007060


	//   ....[4]....
        /*0054*/ 	.word	0x00007fd0


	//   ....[5]....
        /*0058*/ 	.word	0x00009140


	//   ....[6]....
        /*005c*/ 	.word	0x0000b9f0


	//   ....[7]....
        /*0060*/ 	.word	0x0000c960


	//   ....[8]....
        /*0064*/ 	.word	0x0000dad0


	//   ....[9]....
        /*0068*/ 	.word	0x000103a0


	//   ....[10]....
        /*006c*/ 	.word	0x00011310


	//   ....[11]....
        /*0070*/ 	.word	0x00012450


	//----- nvinfo : EIATTR_EXIT_INSTR_OFFSETS
	.align		4
.L_3015:
        /*0074*/ 	.byte	0x04, 0x1c
        /*0076*/ 	.short	(.L_3017 - .L_3016)


	//   ....[0]....
.L_3016:
        /*0078*/ 	.word	0x0000ddb0


	//   ....[1]....
        /*007c*/ 	.word	0x000118f0


	//   ....[2]....
        /*0080*/ 	.word	0x00011930


	//   ....[3]....
        /*0084*/ 	.word	0x000119d0


	//   ....[4]....
        /*0088*/ 	.word	0x00011a10


	//   ....[5]....
        /*008c*/ 	.word	0x00011a50


	//   ....[6]....
        /*0090*/ 	.word	0x00011ae0


	//   ....[7]....
        /*0094*/ 	.word	0x00011b00


	//   ....[8]....
        /*0098*/ 	.word	0x00011ba0


	//   ....[9]....
        /*009c*/ 	.word	0x00011bf0


	//   ....[10]....
        /*00a0*/ 	.word	0x00011c40


	//   ....[11]....
        /*00a4*/ 	.word	0x00011d20


	//   ....[12]....
        /*00a8*/ 	.word	0x00011e90


	//   ....[13]....
        /*00ac*/ 	.word	0x00012000


	//   ....[14]....
        /*00b0*/ 	.word	0x00012160


	//   ....[15]....
        /*00b4*/ 	.word	0x000121a0


	//   ....[16]....
        /*00b8*/ 	.word	0x000121e0


	//   ....[17]....
        /*00bc*/ 	.word	0x00012290


	//   ....[18]....
        /*00c0*/ 	.word	0x000122f0


	//   ....[19]....
        /*00c4*/ 	.word	0x00012460


	//   ....[20]....
        /*00c8*/ 	.word	0x00012570


	//   ....[21]....
        /*00cc*/ 	.word	0x000126b0


	//   ....[22]....
        /*00d0*/ 	.word	0x000126f0


	//----- nvinfo : EIATTR_MAX_THREADS
	.align		4
.L_3017:
        /*00d4*/ 	.byte	0x04, 0x05
        /*00d6*/ 	.short	(.L_3019 - .L_3018)
.L_3018:
        /*00d8*/ 	.word	0x00000080
        /*00dc*/ 	.word	0x00000001
        /*00e0*/ 	.word	0x00000001


	//----- nvinfo : EIATTR_CRS_STACK_SIZE
	.align		4
.L_3019:
        /*00e4*/ 	.byte	0x04, 0x1e
        /*00e6*/ 	.short	(.L_3021 - .L_3020)
.L_3020:
        /*00e8*/ 	.word	0x00000000


	//----- nvinfo : EIATTR_CBANK_PARAM_SIZE
	.align		4
.L_3021:
        /*00ec*/ 	.byte	0x03, 0x19
        /*00ee*/ 	.short	0x0290


	//----- nvinfo : EIATTR_PARAM_CBANK
	.align		4
        /*00f0*/ 	.byte	0x04, 0x0a
        /*00f2*/ 	.short	(.L_3023 - .L_3022)
	.align		4
.L_3022:
        /*00f4*/ 	.word	index@(.nv.constant0._ZN2at6native18elementwise_kernelILi128ELi4EZNS0_15gpu_kernel_implINS0_13BinaryFunctorIN3c104HalfES5_S5_ZZZNS0_16fmod_kernel_cudaERNS_18TensorIteratorBaseEENKUlvE0_clEvENKUlvE1_clEvEUlS5_S5_E_EEEEvS7_RKT_EUliE_EEviT1_)
        /*00f8*/ 	.short	0x0380
        /*00fa*/ 	.short	0x0290


	//----- nvinfo : EIATTR_SW_WAR
	.align		4
.L_3023:
        /*00fc*/ 	.byte	0x04, 0x36
        /*00fe*/ 	.short	(.L_3025 - .L_3024)
.L_3024:
        /*0100*/ 	.word	0x00000008
.L_3025:


//--------------------- .nv.info._ZN2at6native27unrolled_elementwise_kernelINS0_13BinaryFunctorIN3c104HalfES4_S4_ZZZNS0_16fmod_kernel_cudaERNS_18TensorIteratorBaseEENKUlvE0_clEvENKUlvE1_clEvEUlS4_S4_E_EESt5arrayIPcLm3EELi4E23TrivialOffsetCalculatorILi2EjESE_ILi1EjENS0_6memory12LoadWithCastILi2EEENSH_13StoreWithCastILi1EEEEEviT_T0_T2_T3_T4_T5_ --------------------------
	.section	.nv.info._ZN2at6native27unrolled_elementwise_kernelINS0_13BinaryFunctorIN3c104HalfES4_S4_ZZZNS0_16fmod_kernel_cudaERNS_18TensorIteratorBaseEENKUlvE0_clEvENKUlvE1_clEvEUlS4_S4_E_EESt5arrayIPcLm3EELi4E23TrivialOffsetCalculatorILi2EjESE_ILi1EjENS0_6memory12LoadWithCastILi2EEENSH_13StoreWithCastILi1EEEEEviT_T0_T2_T3_T4_T5_,"",@"SHT_CUDA_INFO"
	.sectionflags	@""
	.align	4


	//----- nvinfo : EIATTR_CUDA_API_VERSION
	.align		4
        /*0000*/ 	.byte	0x04, 0x37
        /*0002*/ 	.short	(.L_3027 - .L_3026)
.L_3026:
        /*0004*/ 	.word	0x00000082


	//----- nvinfo : EIATTR_KPARAM_INFO
	.align		4
.L_3027:
        /*0008*/ 	.byte	0x04, 0x17
        /*000a*/ 	.short	(.L_3029 - .L_3028)
.L_3028:
        /*000c*/ 	.word	0x00000000
        /*0010*/ 	.short	0x0006
        /*0012*/ 	.short	0x0030
        /*0014*/ 	.byte	0x00, 0xf0, 0x21, 0x00


	//----- nvinfo : EIATTR_KPARAM_INFO
	.align		4
.L_3029:
        /*0018*/ 	.byte	0x04, 0x17
        /*001a*/ 	.short	(.L_3031 - .L_3030)
.L_3030:
        /*001c*/ 	.word	0x00000000
        /*0020*/ 	.short	0x0005
        /*0022*/ 	.short	0x0024
        /*0024*/ 	.byte	0x00, 0xf0, 0x31, 0x00


	//----- nvinfo : EIATTR_KPARAM_INFO
	.align		4
.L_3031:
        /*0028*/ 	.byte	0x04, 0x17
        /*002a*/ 	.short	(.L_3033 - .L_3032)
.L_3032:
        /*002c*/ 	.word	0x00000000
        /*0030*/ 	.short	0x0004
        /*0032*/ 	.short	0x0021
        /*0034*/ 	.byte	0x00, 0xf0, 0x05, 0x00


	//----- nvinfo : EIATTR_KPARAM_INFO
	.align		4
.L_3033:
        /*0038*/ 	.byte	0x04, 0x17
        /*003a*/ 	.short	(.L_3035 - .L_3034)
.L_3034:
        /*003c*/ 	.word	0x00000000
        /*0040*/ 	.short	0x0003
        /*0042*/ 	.short	0x0020
        /*0044*/ 	.byte	0x00, 0xf0, 0x05, 0x00


	//----- nvinfo : EIATTR_KPARAM_INFO
	.align		4
.L_3035:
        /*0048*/ 	.byte	0x04, 0x17
        /*004a*/ 	.short	(.L_3037 - .L_3036)
.L_3036:
        /*004c*/ 	.word	0x00000000
        /*0050*/ 	.short	0x0002
        /*0052*/ 	.short	0x0008
        /*0054*/ 	.byte	0x00, 0xf0, 0x61, 0x00


	//----- nvinfo : EIATTR_KPARAM_INFO
	.align		4
.L_3037:
        /*0058*/ 	.byte	0x04, 0x17
        /*005a*/ 	.short	(.L_3039 - .L_3038)
.L_3038:
        /*005c*/ 	.word	0x00000000
        /*0060*/ 	.short	0x0001
        /*0062*/ 	.short	0x0004
        /*0064*/ 	.byte	0x00, 0xf0, 0x05, 0x00


	//----- nvinfo : EIATTR_KPARAM_INFO
	.align		4
.L_3039:
        /*0068*/ 	.byte	0x04, 0x17
        /*006a*/ 	.short	(.L_3041 - .L_3040)
.L_3040:
        /*006c*/ 	.word	0x00000000
        /*0070*/ 	.short	0x0000
        /*0072*/ 	.short	0x0000
        /*0074*/ 	.byte	0x00, 0xf0, 0x11, 0x00


	//----- nvinfo : EIATTR_SPARSE_MMA_MASK
	.align		4
.L_3041:
        /*0078*/ 	.byte	0x03, 0x50
        /*007a*/ 	.short	0x0000


	//----- nvinfo : EIATTR_MAXREG_COUNT
	.align		4
        /*007c*/ 	.byte	0x03, 0x1b
        /*007e*/ 	.short	0x00ff


	//----- nvinfo : EIATTR_EXTERNS
	.align		4
        /*0080*/ 	.byte	0x04, 0x0f
        /*0082*/ 	.short	(.L_3043 - .L_3042)


	//   ....[0]....
	.align		4
.L_3042:
        /*0084*/ 	.word	index@(__assertfail)


	//----- nvinfo : EIATTR_MERCURY_ISA_VERSION
	.align		4
.L_3043:
        /*0088*/ 	.byte	0x03, 0x5f
        /*008a*/ 	.short	0x0101


	//----- nvinfo : EIATTR_VRC_CTA_INIT_COUNT
	.align		4
        /*008c*/ 	.byte	0x02, 0x4a
	.zero		1
	.zero		1


	//----- nvinfo : EIATTR_SYSCALL_OFFSETS
	.align		4
        /*0090*/ 	.byte	0x04, 0x46
        /*0092*/ 	.short	(.L_3045 - .L_3044)


	//   ....[0]....
.L_3044:
        /*0094*/ 	.word	0x00000fe0


	//   ....[1]....
        /*0098*/ 	.word	0x00002050


	//   ....[2]....
        /*009c*/ 	.word	0x00003200


	//   ....[3]....
        /*00a0*/ 	.word	0x00004270


	//   ....[4]....
        /*00a4*/ 	.word	0x00005370


	//   ....[5]....
        /*00a8*/ 	.word	0x000063f0


	//   ....[6]....
        /*00ac*/ 	.word	0x000074e0


	//   ....[7]....
        /*00b0*/ 	.word	0x00008490


	//   ....[8]....
        /*00b4*/ 	.word	0x0000a730


	//   ....[9]....
        /*00b8*/ 	.word	0x0000b5e0


	//   ....[10]....
        /*00bc*/ 	.word	0x0000c580


	//   ....[11]....
        /*00c0*/ 	.word	0x0000d500


	//----- nvinfo : EIATTR_EXIT_INSTR_OFFSETS
	.align		4
.L_3045:
        /*00c4*/ 	.byte	0x04, 0x1c
        /*00c6*/ 	.short	(.L_3047 - .L_3046)


	//   ....[0]....
.L_3046:
        /*00c8*/ 	.word	0x0000c850


	//   ....[1]....
        /*00cc*/ 	.word	0x0000c9a0


	//   ....[2]....
        /*00d0*/ 	.word	0x0000c9e0


	//   ....[3]....
        /*00d4*/ 	.word	0x0000ca80


	//   ....[4]....
        /*00d8*/ 	.word	0x0000cac0


	//   ....[5]....
        /*00dc*/ 	.word	0x0000cb00


	//   ....[6]....
        /*00e0*/ 	.word	0x0000cb90


	//   ....[7]....
        /*00e4*/ 	.word	0x0000cbb0


	//   ....[8]....
        /*00e8*/ 	.word	0x0000cc50


	//   ....[9]....
        /*00ec*/ 	.word	0x0000cca0


	//   ....[10]....
        /*00f0*/ 	.word	0x0000ccf0


	//   ....[11]....
        /*00f4*/ 	.word	0x0000cdd0


	//   ....[12]....
        /*00f8*/ 	.word	0x0000cf40


	//   ....[13]....
        /*00fc*/ 	.word	0x0000d0b0


	//   ....[14]....
        /*0100*/ 	.word	0x0000d210


	//   ....[15]....
        /*0104*/ 	.word	0x0000d250


	//   ....[16]....
        /*0108*/ 	.word	0x0000d290


	//   ....[17]....
        /*010c*/ 	.word	0x0000d340


	//   ....[18]....
        /*0110*/ 	.word	0x0000d3a0


	//   ....[19]....
        /*0114*/ 	.word	0x0000d510


	//   ....[20]....
        /*0118*/ 	.word	0x0000d620


	//   ....[21]....
        /*011c*/ 	.word	0x0000d760


	//   ....[22]....
        /*0120*/ 	.word	0x0000d7a0


	//----- nvinfo : EIATTR_MAX_THREADS
	.align		4
.L_3047:
        /*0124*/ 	.byte	0x04, 0x05
        /*0126*/ 	.short	(.L_3049 - .L_3048)
.L_3048:
        /*0128*/ 	.word	0x00000080
        /*012c*/ 	.word	0x00000001
        /*0130*/ 	.word	0x00000001


	//----- nvinfo : EIATTR_CRS_STACK_SIZE
	.align		4
.L_3049:
        /*0134*/ 	.byte	0x04, 0x1e
        /*0136*/ 	.short	(.L_3051 - .L_3050)
.L_3050:
        /*0138*/ 	.word	0x00000000


	//----- nvinfo : EIATTR_CBANK_PARAM_SIZE
	.align		4
.L_3051:
        /*013c*/ 	.byte	0x03, 0x19
        /*013e*/ 	.short	0x0038


	//----- nvinfo : EIATTR_PARAM_CBANK
	.align		4
        /*0140*/ 	.byte	0x04, 0x0a
        /*0142*/ 	.short	(.L_3053 - .L_3052)
	.align		4
.L_3052:
        /*0144*/ 	.word	index@(.nv.constant0._ZN2at6native27unrolled_elementwise_kernelINS0_13BinaryFunctorIN3c104HalfES4_S4_ZZZNS0_16fmod_kernel_cudaERNS_18TensorIteratorBaseEENKUlvE0_clEvENKUlvE1_clEvEUlS4_S4_E_EESt5arrayIPcLm3EELi4E23TrivialOffsetCalculatorILi2EjESE_ILi1EjENS0_6memory12LoadWithCastILi2EEENSH_13StoreWithCastILi1EEEEEviT_T0_T2_T3_T4_T5_)
        /*0148*/ 	.short	0x0380
        /*014a*/ 	.short	0x0038


	//----- nvinfo : EIATTR_SW_WAR
	.align		4
.L_3053:
        /*014c*/ 	.byte	0x04, 0x36
        /*014e*/ 	.short	(.L_3055 - .L_3054)
.L_3054:
        /*0150*/ 	.word	0x00000008
.L_3055:


//--------------------- .nv.info._ZN2at6native18elementwise_kernelILi128ELi4EZNS0_22gpu_kernel_impl_nocastINS0_13BinaryFunctorIN3c104HalfES5_S5_ZZZNS0_16fmod_kernel_cudaERNS_18TensorIteratorBaseEENKUlvE0_clEvENKUlvE1_clEvEUlS5_S5_E_EEEEvS7_RKT_EUliE_EEviT1_ --------------------------
	.section	.nv.info._ZN2at6native18elementwise_kernelILi128ELi4EZNS0_22gpu_kernel_impl_nocastINS0_13BinaryFunctorIN3c104HalfES5_S5_ZZZNS0_16fmod_kernel_cudaERNS_18TensorIteratorBaseEENKUlvE0_clEvENKUlvE1_clEvEUlS5_S5_E_EEEEvS7_RKT_EUliE_EEviT1_,"",@"SHT_CUDA_INFO"
	.sectionflags	@""
	.align	4


	//----- nvinfo : EIATTR_CUDA_API_VERSION
	.align		4
        /*0000*/ 	.byte	0x04, 0x37
        /*0002*/ 	.short	(.L_3057 - .L_3056)
.L_3056:
        /*0004*/ 	.word	0x00000082


	//----- nvinfo : EIATTR_KPARAM_INFO
	.align		4
.L_3057:
        /*0008*/ 	.byte	0x04, 0x17
        /*000a*/ 	.short	(.L_3059 - .L_3058)
.L_3058:
        /*000c*/ 	.word	0x00000000
        /*0010*/ 	.short	0x0001
        /*0012*/ 	.short	0x0008
        /*0014*/ 	.byte	0x00, 0xf0, 0x21, 0x0a


	//----- nvinfo : EIATTR_KPARAM_INFO
	.align		4
.L_3059:
        /*0018*/ 	.byte	0x04, 0x17
        /*001a*/ 	.short	(.L_3061 - .L_3060)
.L_3060:
        /*001c*/ 	.word	0x00000000
        /*0020*/ 	.short	0x0000
        /*0022*/ 	.short	0x0000
        /*0024*/ 	.byte	0x00, 0xf0, 0x11, 0x00


	//----- nvinfo : EIATTR_SPARSE_MMA_MASK
	.align		4
.L_3061:
        /*0028*/ 	.byte	0x03, 0x50
        /*002a*/ 	.short	0x0000


	//----- nvinfo : EIATTR_MAXREG_COUNT
	.align		4
        /*002c*/ 	.byte	0x03, 0x1b
        /*002e*/ 	.short	0x0080


	//----- nvinfo : EIATTR_MERCURY_ISA_VERSION
	.align		4
        /*0030*/ 	.byte	0x03, 0x5f
        /*0032*/ 	.short	0x0101


	//----- nvinfo : EIATTR_VRC_CTA_INIT_COUNT
	.align		4
        /*0034*/ 	.byte	0x02, 0x4a
	.zero		1
	.zero		1


	//----- nvinfo : EIATTR_EXIT_INSTR_OFFSETS
	.align		4
        /*0038*/ 	.byte	0x04, 0x1c
        /*003a*/ 	.short	(.L_3063 - .L_3062)


	//   ....[0]....
.L_3062:
        /*003c*/ 	.word	0x00000f30


	//   ....[1]....
        /*0040*/ 	.word	0x000013a0


	//   ....[2]....
        /*0044*/ 	.word	0x00006570


	//   ....[3]....
        /*0048*/ 	.word	0x00008050


	//----- nvinfo : EIATTR_MAX_THREADS
	.align		4
.L_3063:
        /*004c*/ 	.byte	0x04, 0x05
        /*004e*/ 	.short	(.L_3065 - .L_3064)
.L_3064:
        /*0050*/ 	.word	0x00000080
        /*0054*/ 	.word	0x00000001
        /*0058*/ 	.word	0x00000001


	//----- nvinfo : EIATTR_CRS_STACK_SIZE
	.align		4
.L_3065:
        /*005c*/ 	.byte	0x04, 0x1e
        /*005e*/ 	.short	(.L_3067 - .L_3066)
.L_3066:
        /*0060*/ 	.word	0x00000000


	//----- nvinfo : EIATTR_CBANK_PARAM_SIZE
	.align		4
.L_3067:
        /*0064*/ 	.byte	0x03, 0x19
        /*0066*/ 	.short	0x0290


	//----- nvinfo : EIATTR_PARAM_CBANK
	.align		4
        /*0068*/ 	.byte	0x04, 0x0a
        /*006a*/ 	.short	(.L_3069 - .L_3068)
	.align		4
.L_3068:
        /*006c*/ 	.word	index@(.nv.constant0._ZN2at6native18elementwise_kernelILi128ELi4EZNS0_22gpu_kernel_impl_nocastINS0_13BinaryFunctorIN3c104HalfES5_S5_ZZZNS0_16fmod_kernel_cudaERNS_18TensorIteratorBaseEENKUlvE0_clEvENKUlvE1_clEvEUlS5_S5_E_EEEEvS7_RKT_EUliE_EEviT1_)
        /*0070*/ 	.short	0x0380
        /*0072*/ 	.short	0x0290


	//----- nvinfo : EIATTR_SW_WAR
	.align		4
.L_3069:
        /*0074*/ 	.byte	0x04, 0x36
        /*0076*/ 	.short	(.L_3071 - .L_3070)
.L_3070:
        /*0078*/ 	.word	0x00000008
.L_3071:


//--------------------- .nv.info._ZN2at6native27unrolled_elementwise_kernelINS0_13BinaryFunctorIN3c104HalfES4_S4_ZZZNS0_16fmod_kernel_cudaERNS_18TensorIteratorBaseEENKUlvE0_clEvENKUlvE1_clEvEUlS4_S4_E_EESt5arrayIPcLm3EELi4E23TrivialOffsetCalculatorILi2EjESE_ILi1EjENS0_6memory15LoadWithoutCastENSH_16StoreWithoutCastEEEviT_T0_T2_T3_T4_T5_ --------------------------
	.section	.nv.info._ZN2at6native27unrolled_elementwise_kernelINS0_13BinaryFunctorIN3c104HalfES4_S4_ZZZNS0_16fmod_kernel_cudaERNS_18TensorIteratorBaseEENKUlvE0_clEvENKUlvE1_clEvEUlS4_S4_E_EESt5arrayIPcLm3EELi4E23TrivialOffsetCalculatorILi2EjESE_ILi1EjENS0_6memory15LoadWithoutCastENSH_16StoreWithoutCastEEEviT_T0_T2_T3_T4_T5_,"",@"SHT_CUDA_INFO"
	.sectionflags	@""
	.align	4


	//----- nvinfo : EIATTR_CUDA_API_VERSION
	.align		4
        /*0000*/ 	.byte	0x04, 0x37
        /*0002*/ 	.short	(.L_3073 - .L_3072)
.L_3072:
        /*0004*/ 	.word	0x00000082


	//----- nvinfo : EIATTR_KPARAM_INFO
	.align		4
.L_3073:
        /*0008*/ 	.byte	0x04, 0x17
        /*000a*/ 	.short	(.L_3075 - .L_3074)
.L_3074:
        /*000c*/ 	.word	0x00000000
        /*0010*/ 	.short	0x0006
        /*0012*/ 	.short	0x0023
        /*0014*/ 	.byte	0x00, 0xf0, 0x05, 0x00


	//----- nvinfo : EIATTR_KPARAM_INFO
	.align		4
.L_3075:
        /*0018*/ 	.byte	0x04, 0x17
        /*001a*/ 	.short	(.L_3077 - .L_3076)
.L_3076:
        /*001c*/ 	.word	0x00000000
        /*0020*/ 	.short	0x0005
        /*0022*/ 	.short	0x0022
        /*0024*/ 	.byte	0x00, 0xf0, 0x05, 0x00


	//----- nvinfo : EIATTR_KPARAM_INFO
	.align		4
.L_3077:
        /*0028*/ 	.byte	0x04, 0x17
        /*002a*/ 	.short	(.L_3079 - .L_3078)
.L_3078:
        /*002c*/ 	.word	0x00000000
        /*0030*/ 	.short	0x0004
        /*0032*/ 	.short	0x0021
        /*0034*/ 	.byte	0x00, 0xf0, 0x05, 0x00


	//----- nvinfo : EIATTR_KPARAM_INFO
	.align		4
.L_3079:
        /*0038*/ 	.byte	0x04, 0x17
        /*003a*/ 	.short	(.L_3081 - .L_3080)
.L_3080:
        /*003c*/ 	.word	0x00000000
        /*0040*/ 	.short	0x0003
        /*0042*/ 	.short	0x0020
        /*0044*/ 	.byte	0x00, 0xf0, 0x05, 0x00


	//----- nvinfo : EIATTR_KPARAM_INFO
	.align		4
.L_3081:
        /*0048*/ 	.byte	0x04, 0x17
        /*004a*/ 	.short	(.L_3083 - .L_3082)
.L_3082:
        /*004c*/ 	.word	0x00000000
        /*0050*/ 	.short	0x0002
        /*0052*/ 	.short	0x0008
        /*0054*/ 	.byte	0x00, 0xf0, 0x61, 0x00


	//----- nvinfo : EIATTR_KPARAM_INFO
	.align		4
.L_3083:
        /*0058*/ 	.byte	0x04, 0x17
        /*005a*/ 	.short	(.L_3085 - .L_3084)
.L_3084:
        /*005c*/ 	.word	0x00000000
        /*0060*/ 	.short	0x0001
        /*0062*/ 	.short	0x0004
        /*0064*/ 	.byte	0x00, 0xf0, 0x05, 0x00


	//----- nvinfo : EIATTR_KPARAM_INFO
	.align		4
.L_3085:
        /*0068*/ 	.byte	0x04, 0x17
        /*006a*/ 	.short	(.L_3087 - .L_3086)
.L_3086:
        /*006c*/ 	.word	0x00000000
        /*0070*/ 	.short	0x0000
        /*0072*/ 	.short	0x0000
        /*0074*/ 	.byte	0x00, 0xf0, 0x11, 0x00


	//----- nvinfo : EIATTR_SPARSE_MMA_MASK
	.align		4
.L_3087:
        /*0078*/ 	.byte	0x03, 0x50
        /*007a*/ 	.short	0x0000


	//----- nvinfo : EIATTR_MAXREG_COUNT
	.align		4
        /*007c*/ 	.byte	0x03, 0x1b
        /*007e*/ 	.short	0x00ff


	//----- nvinfo : EIATTR_MERCURY_ISA_VERSION
	.align		4
        /*0080*/ 	.byte	0x03, 0x5f
        /*0082*/ 	.short	0x0101


	//----- nvinfo : EIATTR_VRC_CTA_INIT_COUNT
	.align		4
        /*0084*/ 	.byte	0x02, 0x4a
	.zero		1
	.zero		1


	//----- nvinfo : EIATTR_EXIT_INSTR_OFFSETS
	.align		4
        /*0088*/ 	.byte	0x04, 0x1c
        /*008a*/ 	.short	(.L_3089 - .L_3088)


	//   ....[0]....
.L_3088:
        /*008c*/ 	.word	0x00001780


	//   ....[1]....
        /*0090*/ 	.word	0x000017d0


	//----- nvinfo : EIATTR_MAX_THREADS
	.align		4
.L_3089:
        /*0094*/ 	.byte	0x04, 0x05
        /*0096*/ 	.short	(.L_3091 - .L_3090)
.L_3090:
        /*0098*/ 	.word	0x00000080
        /*009c*/ 	.word	0x00000001
        /*00a0*/ 	.word	0x00000001


	//----- nvinfo : EIATTR_CRS_STACK_SIZE
	.align		4
.L_3091:
        /*00a4*/ 	.byte	0x04, 0x1e
        /*00a6*/ 	.short	(.L_3093 - .L_3092)
.L_3092:
        /*00a8*/ 	.word	0x00000000


	//----- nvinfo : EIATTR_CBANK_PARAM_SIZE
	.align		4
.L_3093:
        /*00ac*/ 	.byte	0x03, 0x19
        /*00ae*/ 	.short	0x0024


	//----- nvinfo : EIATTR_PARAM_CBANK
	.align		4
        /*00b0*/ 	.byte	0x04, 0x0a
        /*00b2*/ 	.short	(.L_3095 - .L_3094)
	.align		4
.L_3094:
        /*00b4*/ 	.word	index@(.nv.constant0._ZN2at6native27unrolled_elementwise_kernelINS0_13BinaryFunctorIN3c104HalfES4_S4_ZZZNS0_16fmod_kernel_cudaERNS_18TensorIteratorBaseEENKUlvE0_clEvENKUlvE1_clEvEUlS4_S4_E_EESt5arrayIPcLm3EELi4E23TrivialOffsetCalculatorILi2EjESE_ILi1EjENS0_6memory15LoadWithoutCastENSH_16StoreWithoutCastEEEviT_T0_T2_T3_T4_T5_)
        /*00b8*/ 	.short	0x0380
        /*00ba*/ 	.short	0x0024


	//----- nvinfo : EIATTR_SW_WAR
	.align		4
.L_3095:
        /*00bc*/ 	.byte	0x04, 0x36
        /*00be*/ 	.short	(.L_3097 - .L_3096)
.L_3096:
        /*00c0*/ 	.word	0x00000008
.L_3097:


//--------------------- .nv.info._ZN2at6native29vectorized_elementwise_kernelILi2ENS0_13BinaryFunctorIN3c104HalfES4_S4_ZZZNS0_16fmod_kernel_cudaERNS_18TensorIteratorBaseEENKUlvE0_clEvENKUlvE1_clEvEUlS4_S4_E_EESt5arrayIPcLm3EEEEviT0_T1_ --------------------------
	.section	.nv.info._ZN2at6native29vectorized_elementwise_kernelILi2ENS0_13BinaryFunctorIN3c104HalfES4_S4_ZZZNS0_16fmod_kernel_cudaERNS_18TensorIteratorBaseEENKUlvE0_clEvENKUlvE1_clEvEUlS4_S4_E_EESt5arrayIPcLm3EEEEviT0_T1_,"",@"SHT_CUDA_INFO"
	.sectionflags	@""
	.align	4


	//----- nvinfo : EIATTR_CUDA_API_VERSION
	.align		4
        /*0000*/ 	.byte	0x04, 0x37
        /*0002*/ 	.short	(.L_3099 - .L_3098)
.L_3098:
        /*0004*/ 	.word	0x00000082


	//----- nvinfo : EIATTR_KPARAM_INFO
	.align		4
.L_3099:
        /*0008*/ 	.byte	0x04, 0x17
        /*000a*/ 	.short	(.L_3101 - .L_3100)
.L_3100:
        /*000c*/ 	.word	0x00000000
        /*0010*/ 	.short	0x0002
        /*0012*/ 	.short	0x0008
        /*0014*/ 	.byte	0x00, 0xf0, 0x61, 0x00


	//----- nvinfo : EIATTR_KPARAM_INFO
	.align		4
.L_3101:
        /*0018*/ 	.byte	0x04, 0x17
        /*001a*/ 	.short	(.L_3103 - .L_3102)
.L_3102:
        /*001c*/ 	.word	0x00000000
        /*0020*/ 	.short	0x0001
        /*0022*/ 	.short	0x0004
        /*0024*/ 	.byte	0x00, 0xf0, 0x05, 0x00


	//----- nvinfo : EIATTR_KPARAM_INFO
	.align		4
.L_3103:
        /*0028*/ 	.byte	0x04, 0x17
        /*002a*/ 	.short	(.L_3105 - .L_3104)
.L_3104:
        /*002c*/ 	.word	0x00000000
        /*0030*/ 	.short	0x0000
        /*0032*/ 	.short	0x0000
        /*0034*/ 	.byte	0x00, 0xf0, 0x11, 0x00


	//----- nvinfo : EIATTR_SPARSE_MMA_MASK
	.align		4
.L_3105:
        /*0038*/ 	.byte	0x03, 0x50
        /*003a*/ 	.short	0x0000


	//----- nvinfo : EIATTR_MAXREG_COUNT
	.align		4
        /*003c*/ 	.byte	0x03, 0x1b
        /*003e*/ 	.short	0x00ff


	//----- nvinfo : EIATTR_MERCURY_ISA_VERSION
	.align		4
        /*0040*/ 	.byte	0x03, 0x5f
        /*0042*/ 	.short	0x0101


	//----- nvinfo : EIATTR_VRC_CTA_INIT_COUNT
	.align		4
        /*0044*/ 	.byte	0x02, 0x4a
	.zero		1
	.zero		1


	//----- nvinfo : EIATTR_EXIT_INSTR_OFFSETS
	.align		4
        /*0048*/ 	.byte	0x04, 0x1c
        /*004a*/ 	.short	(.L_3107 - .L_3106)


	//   ....[0]....
.L_3106:
        /*004c*/ 	.word	0x00002f80


	//   ....[1]....
        /*0050*/ 	.word	0x00002fd0


	//   ....[2]....
        /*0054*/ 	.word	0x00005400


	//----- nvinfo : EIATTR_MAX_THREADS
	.align		4
.L_3107:
        /*0058*/ 	.byte	0x04, 0x05
        /*005a*/ 	.short	(.L_3109 - .L_3108)
.L_3108:
        /*005c*/ 	.word	0x00000080
        /*0060*/ 	.word	0x00000001
        /*0064*/ 	.word	0x00000001


	//----- nvinfo : EIATTR_CRS_STACK_SIZE
	.align		4
.L_3109:
        /*0068*/ 	.byte	0x04, 0x1e
        /*006a*/ 	.short	(.L_3111 - .L_3110)
.L_3110:
        /*006c*/ 	.word	0x00000000


	//----- nvinfo : EIATTR_CBANK_PARAM_SIZE
	.align		4
.L_3111:
        /*0070*/ 	.byte	0x03, 0x19
        /*0072*/ 	.short	0x0020


	//----- nvinfo : EIATTR_PARAM_CBANK
	.align		4
        /*0074*/ 	.byte	0x04, 0x0a
        /*0076*/ 	.short	(.L_3113 - .L_3112)
	.align		4
.L_3112:
        /*0078*/ 	.word	index@(.nv.constant0._ZN2at6native29vectorized_elementwise_kernelILi2ENS0_13BinaryFunctorIN3c104HalfES4_S4_ZZZNS0_16fmod_kernel_cudaERNS_18TensorIteratorBaseEENKUlvE0_clEvENKUlvE1_clEvEUlS4_S4_E_EESt5arrayIPcLm3EEEEviT0_T1_)
        /*007c*/ 	.short	0x0380
        /*007e*/ 	.short	0x0020


	//----- nvinfo : EIATTR_SW_WAR
	.align		4
.L_3113:
        /*0080*/ 	.byte	0x04, 0x36
        /*0082*/ 	.short	(.L_3115 - .L_3114)
.L_3114:
        /*0084*/ 	.word	0x00000008
.L_3115:


//--------------------- .nv.info._ZN2at6native29vectorized_elementwise_kernelILi4ENS0_13BinaryFunctorIN3c104HalfES4_S4_ZZZNS0_16fmod_kernel_cudaERNS_18TensorIteratorBaseEENKUlvE0_clEvENKUlvE1_clEvEUlS4_S4_E_EESt5arrayIPcLm3EEEEviT0_T1_ --------------------------
	.section	.nv.info._ZN2at6native29vectorized_elementwise_kernelILi4ENS0_13BinaryFunctorIN3c104HalfES4_S4_ZZZNS0_16fmod_kernel_cudaERNS_18TensorIteratorBaseEENKUlvE0_clEvENKUlvE1_clEvEUlS4_S4_E_EESt5arrayIPcLm3EEEEviT0_T1_,"",@"SHT_CUDA_INFO"
	.sectionflags	@""
	.align	4


	//----- nvinfo : EIATTR_CUDA_API_VERSION
	.align		4
        /*0000*/ 	.byte	0x04, 0x37
        /*0002*/ 	.short	(.L_3117 - .L_3116)
.L_3116:
        /*0004*/ 	.word	0x00000082


	//----- nvinfo : EIATTR_KPARAM_INFO
	.align		4
.L_3117:
        /*0008*/ 	.byte	0x04, 0x17
        /*000a*/ 	.short	(.L_3119 - .L_3118)
.L_3118:
        /*000c*/ 	.word	0x00000000
        /*0010*/ 	.short	0x0002
        /*0012*/ 	.short	0x0008
        /*0014*/ 	.byte	0x00, 0xf0, 0x61, 0x00


	//----- nvinfo : EIATTR_KPARAM_INFO
	.align		4
.L_3119:
        /*0018*/ 	.byte	0x04, 0x17
        /*001a*/ 	.short	(.L_3121 - .L_3120)
.L_3120:
        /*001c*/ 	.word	0x00000000
        /*0020*/ 	.short	0x0001
        /*0022*/ 	.short	0x0004
        /*0024*/ 	.byte	0x00, 0xf0, 0x05, 0x00


	//----- nvinfo : EIATTR_KPARAM_INFO
	.align		4
.L_3121:
        /*0028*/ 	.byte	0x04, 0x17
        /*002a*/ 	.short	(.L_3123 - .L_3122)
.L_3122:
        /*002c*/ 	.word	0x00000000
        /*0030*/ 	.short	0x0000
        /*0032*/ 	.short	0x0000
        /*0034*/ 	.byte	0x00, 0xf0, 0x11, 0x00


	//----- nvinfo : EIATTR_SPARSE_MMA_MASK
	.align		4
.L_3123:
        /*0038*/ 	.byte	0x03, 0x50
        /*003a*/ 	.short	0x0000


	//----- nvinfo : EIATTR_MAXREG_COUNT
	.align		4
        /*003c*/ 	.byte	0x03, 0x1b
        /*003e*/ 	.short	0x00ff


	//----- nvinfo : EIATTR_MERCURY_ISA_VERSION
	.align		4
        /*0040*/ 	.byte	0x03, 0x5f
        /*0042*/ 	.short	0x0101


	//----- nvinfo : EIATTR_VRC_CTA_INIT_COUNT
	.align		4
        /*0044*/ 	.byte	0x02, 0x4a
	.zero		1
	.zero		1


	//----- nvinfo : EIATTR_EXIT_INSTR_OFFSETS
	.align		4
        /*0048*/ 	.byte	0x04, 0x1c
        /*004a*/ 	.short	(.L_3125 - .L_3124)


	//   ....[0]....
.L_3124:
        /*004c*/ 	.word	0x00002f80


	//   ....[1]....
        /*0050*/ 	.word	0x00002fd0


	//   ....[2]....
        /*0054*/ 	.word	0x000053a0


	//----- nvinfo : EIATTR_MAX_THREADS
	.align		4
.L_3125:
        /*0058*/ 	.byte	0x04, 0x05
        /*005a*/ 	.short	(.L_3127 - .L_3126)
.L_3126:
        /*005c*/ 	.word	0x00000080
        /*0060*/ 	.word	0x00000001
        /*0064*/ 	.word	0x00000001


	//----- nvinfo : EIATTR_CRS_STACK_SIZE
	.align		4
.L_3127:
        /*0068*/ 	.byte	0x04, 0x1e
        /*006a*/ 	.short	(.L_3129 - .L_3128)
.L_3128:
        /*006c*/ 	.word	0x00000000


	//----- nvinfo : EIATTR_CBANK_PARAM_SIZE
	.align		4
.L_3129:
        /*0070*/ 	.byte	0x03, 0x19
        /*0072*/ 	.short	0x0020


	//----- nvinfo : EIATTR_PARAM_CBANK
	.align		4
        /*0074*/ 	.byte	0x04, 0x0a
        /*0076*/ 	.short	(.L_3131 - .L_3130)
	.align		4
.L_3130:
        /*0078*/ 	.word	index@(.nv.constant0._ZN2at6native29vectorized_elementwise_kernelILi4ENS0_13BinaryFunctorIN3c104HalfES4_S4_ZZZNS0_16fmod_kernel_cudaERNS_18TensorIteratorBaseEENKUlvE0_clEvENKUlvE1_clEvEUlS4_S4_E_EESt5arrayIPcLm3EEEEviT0_T1_)
        /*007c*/ 	.short	0x0380
        /*007e*/ 	.short	0x0020


	//----- nvinfo : EIATTR_SW_WAR
	.align		4
.L_3131:
        /*0080*/ 	.byte	0x04, 0x36
        /*0082*/ 	.short	(.L_3133 - .L_3132)
.L_3132:
        /*0084*/ 	.word	0x00000008
.L_3133:


//--------------------- .nv.info._ZN2at6native29vectorized_elementwise_kernelILi8ENS0_13BinaryFunctorIN3c104HalfES4_S4_ZZZNS0_16fmod_kernel_cudaERNS_18TensorIteratorBaseEENKUlvE0_clEvENKUlvE1_clEvEUlS4_S4_E_EESt5arrayIPcLm3EEEEviT0_T1_ --------------------------
	.section	.nv.info._ZN2at6native29vectorized_elementwise_kernelILi8ENS0_13BinaryFunctorIN3c104HalfES4_S4_ZZZNS0_16fmod_kernel_cudaERNS_18TensorIteratorBaseEENKUlvE0_clEvENKUlvE1_clEvEUlS4_S4_E_EESt5arrayIPcLm3EEEEviT0_T1_,"",@"SHT_CUDA_INFO"
	.sectionflags	@""
	.align	4


	//----- nvinfo : EIATTR_CUDA_API_VERSION
	.align		4
        /*0000*/ 	.byte	0x04, 0x37
        /*0002*/ 	.short	(.L_3135 - .L_3134)
.L_3134:
        /*0004*/ 	.word	0x00000082


	//----- nvinfo : EIATTR_KPARAM_INFO
	.align		4
.L_3135:
        /*0008*/ 	.byte	0x04, 0x17
        /*000a*/ 	.short	(.L_3137 - .L_3136)
.L_3136:
        /*000c*/ 	.word	0x00000000
        /*0010*/ 	.short	0x0002
        /*0012*/ 	.short	0x0008
        /*0014*/ 	.byte	0x00, 0xf0, 0x61, 0x00


	//----- nvinfo : EIATTR_KPARAM_INFO
	.align		4
.L_3137:
        /*0018*/ 	.byte	0x04, 0x17
        /*001a*/ 	.short	(.L_3139 - .L_3138)
.L_3138:
        /*001c*/ 	.word	0x00000000
        /*0020*/ 	.short	0x0001
        /*0022*/ 	.short	0x0004
        /*0024*/ 	.byte	0x00, 0xf0, 0x05, 0x00


	//----- nvinfo : EIATTR_KPARAM_INFO
	.align		4
.L_3139:
        /*0028*/ 	.byte	0x04, 0x17
        /*002a*/ 	.short	(.L_3141 - .L_3140)
.L_3140:
        /*002c*/ 	.word	0x00000000
        /*0030*/ 	.short	0x0000
        /*0032*/ 	.short	0x0000
        /*0034*/ 	.byte	0x00, 0xf0, 0x11, 0x00


	//----- nvinfo : EIATTR_SPARSE_MMA_MASK
	.align		4
.L_3141:
        /*0038*/ 	.byte	0x03, 0x50
        /*003a*/ 	.short	0x0000


	//----- nvinfo : EIATTR_MAXREG_COUNT
	.align		4
        /*003c*/ 	.byte	0x03, 0x1b
        /*003e*/ 	.short	0x00ff


	//----- nvinfo : EIATTR_MERCURY_ISA_VERSION
	.align		4
        /*0040*/ 	.byte	0x03, 0x5f
        /*0042*/ 	.short	0x0101


	//----- nvinfo : EIATTR_VRC_CTA_INIT_COUNT
	.align		4
        /*0044*/ 	.byte	0x02, 0x4a
	.zero		1
	.zero		1


	//----- nvinfo : EIATTR_EXIT_INSTR_OFFSETS
	.align		4
        /*0048*/ 	.byte	0x04, 0x1c
        /*004a*/ 	.short	(.L_3143 - .L_3142)


	//   ....[0]....
.L_3142:
        /*004c*/ 	.word	0x00002f80


	//   ....[1]....
        /*0050*/ 	.word	0x00002fd0


	//   ....[2]....
        /*0054*/ 	.word	0x00005370


	//----- nvinfo : EIATTR_MAX_THREADS
	.align		4
.L_3143:
        /*0058*/ 	.byte	0x04, 0x05
        /*005a*/ 	.short	(.L_3145 - .L_3144)
.L_3144:
        /*005c*/ 	.word	0x00000080
        /*0060*/ 	.word	0x00000001
        /*0064*/ 	.word	0x00000001


	//----- nvinfo : EIATTR_CRS_STACK_SIZE
	.align		4
.L_3145:
        /*0068*/ 	.byte	0x04, 0x1e
        /*006a*/ 	.short	(.L_3147 - .L_3146)
.L_3146:
        /*006c*/ 	.word	0x00000000


	//----- nvinfo : EIATTR_CBANK_PARAM_SIZE
	.align		4
.L_3147:
        /*0070*/ 	.byte	0x03, 0x19
        /*0072*/ 	.short	0x0020


	//----- nvinfo : EIATTR_PARAM_CBANK
	.align		4
        /*0074*/ 	.byte	0x04, 0x0a
        /*0076*/ 	.short	(.L_3149 - .L_3148)
	.align		4
.L_3148:
        /*0078*/ 	.word	index@(.nv.constant0._ZN2at6native29vectorized_elementwise_kernelILi8ENS0_13BinaryFunctorIN3c104HalfES4_S4_ZZZNS0_16fmod_kernel_cudaERNS_18TensorIteratorBaseEENKUlvE0_clEvENKUlvE1_clEvEUlS4_S4_E_EESt5arrayIPcLm3EEEEviT0_T1_)
        /*007c*/ 	.short	0x0380
        /*007e*/ 	.short	0x0020


	//----- nvinfo : EIATTR_SW_WAR
	.align		4
.L_3149:
        /*0080*/ 	.byte	0x04, 0x36
        /*0082*/ 	.short	(.L_3151 - .L_3150)
.L_3150:
        /*0084*/ 	.word	0x00000008
.L_3151:


//--------------------- .nv.info._ZN2at6native18elementwise_kernelILi128ELi4EZNS0_15gpu_kernel_implINS0_13BUnaryFunctorIN3c104HalfES5_S5_ZZZNS0_16fmod_kernel_cudaERNS_18TensorIteratorBaseEENKUlvE0_clEvENKUlvE1_clEvEUlS5_S5_E_EEEEvS7_RKT_EUliE_EEviT1_ --------------------------
	.section	.nv.info._ZN2at6native18elementwise_kernelILi128ELi4EZNS0_15gpu_kernel_implINS0_13BUnaryFunctorIN3c104HalfES5_S5_ZZZNS0_16fmod_kernel_cudaERNS_18TensorIteratorBaseEENKUlvE0_clEvENKUlvE1_clEvEUlS5_S5_E_EEEEvS7_RKT_EUliE_EEviT1_,"",@"SHT_CUDA_INFO"
	.sectionflags	@""
	.align	4


	//----- nvinfo : EIATTR_CUDA_API_VERSION
	.align		4
        /*0000*/ 	.byte	0x04, 0x37
        /*0002*/ 	.short	(.L_3153 - .L_3152)
.L_3152:
        /*0004*/ 	.word	0x00000082


	//----- nvinfo : EIATTR_KPARAM_INFO
	.align		4
.L_3153:
        /*0008*/ 	.byte	0x04, 0x17
        /*000a*/ 	.short	(.L_3155 - .L_3154)
.L_3154:
        /*000c*/ 	.word	0x00000000
        /*0010*/ 	.short	0x0001
        /*0012*/ 	.short	0x0008
        /*0014*/ 	.byte	0x00, 0xf0, 0x61, 0x08


	//----- nvinfo : EIATTR_KPARAM_INFO
	.align		4
.L_3155:
        /*0018*/ 	.byte	0x04, 0x17
        /*001a*/ 	.short	(.L_3157 - .L_3156)
.L_3156:
        /*001c*/ 	.word	0x00000000
        /*0020*/ 	.short	0x0000
        /*0022*/ 	.short	0x0000
        /*0024*/ 	.byte	0x00, 0xf0, 0x11, 0x00


	//----- nvinfo : EIATTR_SPARSE_MMA_MASK
	.align		4
.L_3157:
        /*0028*/ 	.byte	0x03, 0x50
        /*002a*/ 	.short	0x0000


	//----- nvinfo : EIATTR_MAXREG_COUNT
	.align		4
        /*002c*/ 	.byte	0x03, 0x1b
        /*002e*/ 	.short	0x0080


	//----- nvinfo : EIATTR_EXTERNS
	.align		4
        /*0030*/ 	.byte	0x04, 0x0f
        /*0032*/ 	.short	(.L_3159 - .L_3158)


	//   ....[0]....
	.align		4
.L_3158:
        /*0034*/ 	.word	index@(__assertfail)


	//----- nvinfo : EIATTR_MERCURY_ISA_VERSION
	.align		4
.L_3159:
        /*0038*/ 	.byte	0x03, 0x5f
        /*003a*/ 	.short	0x0101


	//----- nvinfo : EIATTR_VRC_CTA_INIT_COUNT
	.align		4
        /*003c*/ 	.byte	0x02, 0x4a
	.zero		1
	.zero		1


	//----- nvinfo : EIATTR_SYSCALL_OFFSETS
	.align		4
        /*0040*/ 	.byte	0x04, 0x46
        /*0042*/ 	.short	(.L_3161 - .L_3160)


	//   ....[0]....
.L_3160:
        /*0044*/ 	.word	0x000021f0


	//   ....[1]....
        /*0048*/ 	.word	0x00003540


	//   ....[2]....
        /*004c*/ 	.word	0x000058d0


	//   ....[3]....
        /*0050*/ 	.word	0x00006a50


	//   ....[4]....
        /*0054*/ 	.word	0x00008ef0


	//   ....[5]....
        /*0058*/ 	.word	0x0000a070


	//   ....[6]....
        /*005c*/ 	.word	0x0000c520


	//   ....[7]....
        /*0060*/ 	.word	0x0000d670


	//----- nvinfo : EIATTR_EXIT_INSTR_OFFSETS
	.align		4
.L_3161:
        /*0064*/ 	.byte	0x04, 0x1c
        /*0066*/ 	.short	(.L_3163 - .L_3162)


	//   ....[0]....
.L_3162:
        /*0068*/ 	.word	0x0000a350


	//   ....[1]....
        /*006c*/ 	.word	0x0000cb10


	//   ....[2]....
        /*0070*/ 	.word	0x0000cb50


	//   ....[3]....
        /*0074*/ 	.word	0x0000cbf0


	//   ....[4]....
        /*0078*/ 	.word	0x0000cc30


	//   ....[5]....
        /*007c*/ 	.word	0x0000cc70


	//   ....[6]....
        /*0080*/ 	.word	0x0000cd00


	//   ....[7]....
        /*0084*/ 	.word	0x0000cd20


	//   ....[8]....
        /*0088*/ 	.word	0x0000cdc0


	//   ....[9]....
        /*008c*/ 	.word	0x0000ce10


	//   ....[10]....
        /*0090*/ 	.word	0x0000ce60


	//   ....[11]....
        /*0094*/ 	.word	0x0000cf40


	//   ....[12]....
        /*0098*/ 	.word	0x0000d0b0


	//   ....[13]....
        /*009c*/ 	.word	0x0000d220


	//   ....[14]....
        /*00a0*/ 	.word	0x0000d380


	//   ....[15]....
        /*00a4*/ 	.word	0x0000d3c0


	//   ....[16]....
        /*00a8*/ 	.word	0x0000d400


	//   ....[17]....
        /*00ac*/ 	.word	0x0000d4b0


	//   ....[18]....
        /*00b0*/ 	.word	0x0000d510


	//   ....[19]....
        /*00b4*/ 	.word	0x0000d680


	//   ....[20]....
        /*00b8*/ 	.word	0x0000d790


	//   ....[21]....
        /*00bc*/ 	.word	0x0000d8d0


	//   ....[22]....
        /*00c0*/ 	.word	0x0000d910


	//----- nvinfo : EIATTR_MAX_THREADS
	.align		4
.L_3163:
        /*00c4*/ 	.byte	0x04, 0x05
        /*00c6*/ 	.short	(.L_3165 - .L_3164)
.L_3164:
        /*00c8*/ 	.word	0x00000080
        /*00cc*/ 	.word	0x00000001
        /*00d0*/ 	.word	0x00000001


	//----- nvinfo : EIATTR_CRS_STACK_SIZE
	.align		4
.L_3165:
        /*00d4*/ 	.byte	0x04, 0x1e
        /*00d6*/ 	.short	(.L_3167 - .L_3166)
.L_3166:
        /*00d8*/ 	.word	0x00000000


	//----- nvinfo : EIATTR_CBANK_PARAM_SIZE
	.align		4
.L_3167:
        /*00dc*/ 	.byte	0x03, 0x19
        /*00de*/ 	.short	0x0220


	//----- nvinfo : EIATTR_PARAM_CBANK
	.align		4
        /*00e0*/ 	.byte	0x04, 0x0a
        /*00e2*/ 	.short	(.L_3169 - .L_3168)
	.align		4
.L_3168:
        /*00e4*/ 	.word	index@(.nv.constant0._ZN2at6native18elementwise_kernelILi128ELi4EZNS0_15gpu_kernel_implINS0_13BUnaryFunctorIN3c104HalfES5_S5_ZZZNS0_16fmod_kernel_cudaERNS_18TensorIteratorBaseEENKUlvE0_clEvENKUlvE1_clEvEUlS5_S5_E_EEEEvS7_RKT_EUliE_EEviT1_)
        /*00e8*/ 	.short	0x0380
        /*00ea*/ 	.short	0x0220


	//----- nvinfo : EIATTR_SW_WAR
	.align		4
.L_3169:
        /*00ec*/ 	.byte	0x04, 0x36
        /*00ee*/ 	.short	(.L_3171 - .L_3170)
.L_3170:
        /*00f0*/ 	.word	0x00000008
.L_3171:


//--------------------- .nv.info._ZN2at6native27unrolled_elementwise_kernelINS0_13BUnaryFunctorIN3c104HalfES4_S4_ZZZNS0_16fmod_kernel_cudaERNS_18TensorIteratorBaseEENKUlvE0_clEvENKUlvE1_clEvEUlS4_S4_E_EESt5arrayIPcLm2EELi4E23TrivialOffsetCalculatorILi1EjESF_NS0_6memory12LoadWithCastILi1EEENSG_13StoreWithCastILi1EEEEEviT_T0_T2_T3_T4_T5_ --------------------------
	.section	.nv.info._ZN2at6native27unrolled_elementwise_kernelINS0_13BUnaryFunctorIN3c104HalfES4_S4_ZZZNS0_16fmod_kernel_cudaERNS_18TensorIteratorBaseEENKUlvE0_clEvENKUlvE1_clEvEUlS4_S4_E_EESt5arrayIPcLm2EELi4E23TrivialOffsetCalculatorILi1EjESF_NS0_6memory12LoadWithCastILi1EEENSG_13StoreWithCastILi1EEEEEviT_T0_T2_T3_T4_T5_,"",@"SHT_CUDA_INFO"
	.sectionflags	@""
	.align	4


	//----- nvinfo : EIATTR_CUDA_API_VERSION
	.align		4
        /*0000*/ 	.byte	0x04, 0x37
        /*0002*/ 	.short	(.L_3173 - .L_3172)
.L_3172:
        /*0004*/ 	.word	0x00000082


	//----- nvinfo : EIATTR_KPARAM_INFO
	.align		4
.L_3173:
        /*0008*/ 	.byte	0x04, 0x17
        /*000a*/ 	.short	(.L_3175 - .L_3174)
.L_3174:
        /*000c*/ 	.word	0x00000000
        /*0010*/ 	.short	0x0006
        /*0012*/ 	.short	0x0024
        /*0014*/ 	.byte	0x00, 0xf0, 0x21, 0x00


	//----- nvinfo : EIATTR_KPARAM_INFO
	.align		4
.L_3175:
        /*0018*/ 	.byte	0x04, 0x17
        /*001a*/ 	.short	(.L_3177 - .L_3176)
.L_3176:
        /*001c*/ 	.word	0x00000000
        /*0020*/ 	.short	0x0005
        /*0022*/ 	.short	0x001c
        /*0024*/ 	.byte	0x00, 0xf0, 0x21, 0x00


	//----- nvinfo : EIATTR_KPARAM_INFO
	.align		4
.L_3177:
        /*0028*/ 	.byte	0x04, 0x17
        /*002a*/ 	.short	(.L_3179 - .L_3178)
.L_3178:
        /*002c*/ 	.word	0x00000000
        /*0030*/ 	.short	0x0004
        /*0032*/ 	.short	0x0019
        /*0034*/ 	.byte	0x00, 0xf0, 0x05, 0x00


	//----- nvinfo : EIATTR_KPARAM_INFO
	.align		4
.L_3179:
        /*0038*/ 	.byte	0x04, 0x17
        /*003a*/ 	.short	(.L_3181 - .L_3180)
.L_3180:
        /*003c*/ 	.word	0x00000000
        /*0040*/ 	.short	0x0003
        /*0042*/ 	.short	0x0018
        /*0044*/ 	.byte	0x00, 0xf0, 0x05, 0x00


	//----- nvinfo : EIATTR_KPARAM_INFO
	.align		4
.L_3181:
        /*0048*/ 	.byte	0x04, 0x17
        /*004a*/ 	.short	(.L_3183 - .L_3182)
.L_3182:
        /*004c*/ 	.word	0x00000000
        /*0050*/ 	.short	0x0002
        /*0052*/ 	.short	0x0008
        /*0054*/ 	.byte	0x00, 0xf0, 0x41, 0x00


	//----- nvinfo : EIATTR_KPARAM_INFO
	.align		4
.L_3183:
        /*0058*/ 	.byte	0x04, 0x17
        /*005a*/ 	.short	(.L_3185 - .L_3184)
.L_3184:
        /*005c*/ 	.word	0x00000000
        /*0060*/ 	.short	0x0001
        /*0062*/ 	.short	0x0004
        /*0064*/ 	.byte	0x00, 0xf0, 0x11, 0x00


	//----- nvinfo : EIATTR_KPARAM_INFO
	.align		4
.L_3185:
        /*0068*/ 	.byte	0x04, 0x17
        /*006a*/ 	.short	(.L_3187 - .L_3186)
.L_3186:
        /*006c*/ 	.word	0x00000000
        /*0070*/ 	.short	0x0000
        /*0072*/ 	.short	0x0000
        /*0074*/ 	.byte	0x00, 0xf0, 0x11, 0x00


	//----- nvinfo : EIATTR_SPARSE_MMA_MASK
	.align		4
.L_3187:
        /*0078*/ 	.byte	0x03, 0x50
        /*007a*/ 	.short	0x0000


	//----- nvinfo : EIATTR_MAXREG_COUNT
	.align		4
        /*007c*/ 	.byte	0x03, 0x1b
        /*007e*/ 	.short	0x00ff


	//----- nvinfo : EIATTR_EXTERNS
	.align		4
        /*0080*/ 	.byte	0x04, 0x0f
        /*0082*/ 	.short	(.L_3189 - .L_3188)


	//   ....[0]....
	.align		4
.L_3188:
        /*0084*/ 	.word	index@(__assertfail)


	//----- nvinfo : EIATTR_MERCURY_ISA_VERSION
	.align		4
.L_3189:
        /*0088*/ 	.byte	0x03, 0x5f
        /*008a*/ 	.short	0x0101


	//----- nvinfo : EIATTR_VRC_CTA_INIT_COUNT
	.align		4
        /*008c*/ 	.byte	0x02, 0x4a
	.zero		1
	.zero		1


	//----- nvinfo : EIATTR_SYSCALL_OFFSETS
	.align		4
        /*0090*/ 	.byte	0x04, 0x46
        /*0092*/ 	.short	(.L_3191 - .L_3190)


	//   ....[0]....
.L_3190:
        /*0094*/ 	.word	0x00000fc0


	//   ....[1]....
        /*0098*/ 	.word	0x00002160


	//   ....[2]....
        /*009c*/ 	.word	0x00003240


	//   ....[3]....
        /*00a0*/ 	.word	0x00004240


	//   ....[4]....
        /*00a4*/ 	.word	0x00006520


	//   ....[5]....
        /*00a8*/ 	.word	0x000073d0


	//   ....[6]....
        /*00ac*/ 	.word	0x00008370


	//   ....[7]....
        /*00b0*/ 	.word	0x000092f0


	//----- nvinfo : EIATTR_EXIT_INSTR_OFFSETS
	.align		4
.L_3191:
        /*00b4*/ 	.byte	0x04, 0x1c
        /*00b6*/ 	.short	(.L_3193 - .L_3192)


	//   ....[0]....
.L_3192:
        /*00b8*/ 	.word	0x00008640


	//   ....[1]....
        /*00bc*/ 	.word	0x00008790


	//   ....[2]....
        /*00c0*/ 	.word	0x000087d0


	//   ....[3]....
        /*00c4*/ 	.word	0x00008870


	//   ....[4]....
        /*00c8*/ 	.word	0x000088b0


	//   ....[5]....
        /*00cc*/ 	.word	0x000088f0


	//   ....[6]....
        /*00d0*/ 	.word	0x00008980


	//   ....[7]....
        /*00d4*/ 	.word	0x000089a0


	//   ....[8]....
        /*00d8*/ 	.word	0x00008a40


	//   ....[9]....
        /*00dc*/ 	.word	0x00008a90


	//   ....[10]....
        /*00e0*/ 	.word	0x00008ae0


	//   ....[11]....
        /*00e4*/ 	.word	0x00008bc0


	//   ....[12]....
        /*00e8*/ 	.word	0x00008d30


	//   ....[13]....
        /*00ec*/ 	.word	0x00008ea0


	//   ....[14]....
        /*00f0*/ 	.word	0x00009000


	//   ....[15]....
        /*00f4*/ 	.word	0x00009040


	//   ....[16]....
        /*00f8*/ 	.word	0x00009080


	//   ....[17]....
        /*00fc*/ 	.word	0x00009130


	//   ....[18]....
        /*0100*/ 	.word	0x00009190


	//   ....[19]....
        /*0104*/ 	.word	0x00009300


	//   ....[20]....
        /*0108*/ 	.word	0x00009410


	//   ....[21]....
        /*010c*/ 	.word	0x00009550


	//   ....[22]....
        /*0110*/ 	.word	0x00009590


	//----- nvinfo : EIATTR_MAX_THREADS
	.align		4
.L_3193:
        /*0114*/ 	.byte	0x04, 0x05
        /*0116*/ 	.short	(.L_3195 - .L_3194)
.L_3194:
        /*0118*/ 	.word	0x00000080
        /*011c*/ 	.word	0x00000001
        /*0120*/ 	.word	0x00000001


	//----- nvinfo : EIATTR_CRS_STACK_SIZE
	.align		4
.L_3195:
        /*0124*/ 	.byte	0x04, 0x1e
        /*0126*/ 	.short	(.L_3197 - .L_3196)
.L_3196:
        /*0128*/ 	.word	0x00000000


	//----- nvinfo : EIATTR_CBANK_PARAM_SIZE
	.align		4
.L_3197:
        /*012c*/ 	.byte	0x03, 0x19
        /*012e*/ 	.short	0x002c


	//----- nvinfo : EIATTR_PARAM_CBANK
	.align		4
        /*0130*/ 	.byte	0x04, 0x0a
        /*0132*/ 	.short	(.L_3199 - .L_3198)
	.align		4
.L_3198:
        /*0134*/ 	.word	index@(.nv.constant0._ZN2at6native27unrolled_elementwise_kernelINS0_13BUnaryFunctorIN3c104HalfES4_S4_ZZZNS0_16fmod_kernel_cudaERNS_18TensorIteratorBaseEENKUlvE0_clEvENKUlvE1_clEvEUlS4_S4_E_EESt5arrayIPcLm2EELi4E23TrivialOffsetCalculatorILi1EjESF_NS0_6memory12LoadWithCastILi1EEENSG_13StoreWithCastILi1EEEEEviT_T0_T2_T3_T4_T5_)
        /*0138*/ 	.short	0x0380
        /*013a*/ 	.short	0x002c


	//----- nvinfo : EIATTR_SW_WAR
	.align		4
.L_3199:
        /*013c*/ 	.byte	0x04, 0x36
        /*013e*/ 	.short	(.L_3201 - .L_3200)
.L_3200:
        /*0140*/ 	.word	0x00000008
.L_3201:


//--------------------- .nv.info._ZN2at6native18elementwise_kernelILi128ELi4EZNS0_22gpu_kernel_impl_nocastINS0_13BUnaryFunctorIN3c104HalfES5_S5_ZZZNS0_16fmod_kernel_cudaERNS_18TensorIteratorBaseEENKUlvE0_clEvENKUlvE1_clEvEUlS5_S5_E_EEEEvS7_RKT_EUliE_EEviT1_ --------------------------
	.section	.nv.info._ZN2at6native18elementwise_kernelILi128ELi4EZNS0_22gpu_kernel_impl_nocastINS0_13BUnaryFunctorIN3c104HalfES5_S5_ZZZNS0_16fmod_kernel_cudaERNS_18TensorIteratorBaseEENKUlvE0_clEvENKUlvE1_clEvEUlS5_S5_E_EEEEvS7_RKT_EUliE_EEviT1_,"",@"SHT_CUDA_INFO"
	.sectionflags	@""
	.align	4


	//----- nvinfo : EIATTR_CUDA_API_VERSION
	.align		4
        /*0000*/ 	.byte	0x04, 0x37
        /*0002*/ 	.short	(.L_3203 - .L_3202)
.L_3202:
        /*0004*/ 	.word	0x00000082


	//----- nvinfo : EIATTR_KPARAM_INFO
	.align		4
.L_3203:
        /*0008*/ 	.byte	0x04, 0x17
        /*000a*/ 	.short	(.L_3205 - .L_3204)
.L_3204:
        /*000c*/ 	.word	0x00000000
        /*0010*/ 	.short	0x0001
        /*0012*/ 	.short	0x0008
        /*0014*/ 	.byte	0x00, 0xf0, 0x61, 0x08


	//----- nvinfo : EIATTR_KPARAM_INFO
	.align		4
.L_3205:
        /*0018*/ 	.byte	0x04, 0x17
        /*001a*/ 	.short	(.L_3207 - .L_3206)
.L_3206:
        /*001c*/ 	.word	0x00000000
        /*0020*/ 	.short	0x0000
        /*0022*/ 	.short	0x0000
        /*0024*/ 	.byte	0x00, 0xf0, 0x11, 0x00


	//----- nvinfo : EIATTR_SPARSE_MMA_MASK
	.align		4
.L_3207:
        /*0028*/ 	.byte	0x03, 0x50
        /*002a*/ 	.short	0x0000


	//----- nvinfo : EIATTR_MAXREG_COUNT
	.align		4
        /*002c*/ 	.byte	0x03, 0x1b
        /*002e*/ 	.short	0x0080


	//----- nvinfo : EIATTR_MERCURY_ISA_VERSION
	.align		4
        /*0030*/ 	.byte	0x03, 0x5f
        /*0032*/ 	.short	0x0101


	//----- nvinfo : EIATTR_VRC_CTA_INIT_COUNT
	.align		4
        /*0034*/ 	.byte	0x02, 0x4a
	.zero		1
	.zero		1


	//----- nvinfo : EIATTR_EXIT_INSTR_OFFSETS
	.align		4
        /*0038*/ 	.byte	0x04, 0x1c
        /*003a*/ 	.short	(.L_3209 - .L_3208)


	//   ....[0]....
.L_3208:
        /*003c*/ 	.word	0x00000f00


	//   ....[1]....
        /*0040*/ 	.word	0x00001360


	//   ....[2]....
        /*0044*/ 	.word	0x00005b70


	//   ....[3]....
        /*0048*/ 	.word	0x00007300


	//----- nvinfo : EIATTR_MAX_THREADS
	.align		4
.L_3209:
        /*004c*/ 	.byte	0x04, 0x05
        /*004e*/ 	.short	(.L_3211 - .L_3210)
.L_3210:
        /*0050*/ 	.word	0x00000080
        /*0054*/ 	.word	0x00000001
        /*0058*/ 	.word	0x00000001


	//----- nvinfo : EIATTR_CRS_STACK_SIZE
	.align		4
.L_3211:
        /*005c*/ 	.byte	0x04, 0x1e
        /*005e*/ 	.short	(.L_3213 - .L_3212)
.L_3212:
        /*0060*/ 	.word	0x00000000


	//----- nvinfo : EIATTR_CBANK_PARAM_SIZE
	.align		4
.L_3213:
        /*0064*/ 	.byte	0x03, 0x19
        /*0066*/ 	.short	0x0220


	//----- nvinfo : EIATTR_PARAM_CBANK
	.align		4
        /*0068*/ 	.byte	0x04, 0x0a
        /*006a*/ 	.short	(.L_3215 - .L_3214)
	.align		4
.L_3214:
        /*006c*/ 	.word	index@(.nv.constant0._ZN2at6native18elementwise_kernelILi128ELi4EZNS0_22gpu_kernel_impl_nocastINS0_13BUnaryFunctorIN3c104HalfES5_S5_ZZZNS0_16fmod_kernel_cudaERNS_18TensorIteratorBaseEENKUlvE0_clEvENKUlvE1_clEvEUlS5_S5_E_EEEEvS7_RKT_EUliE_EEviT1_)
        /*0070*/ 	.short	0x0380
        /*0072*/ 	.short	0x0220


	//----- nvinfo : EIATTR_SW_WAR
	.align		4
.L_3215:
        /*0074*/ 	.byte	0x04, 0x36
        /*0076*/ 	.short	(.L_3217 - .L_3216)
.L_3216:
        /*0078*/ 	.word	0x00000008
.L_3217:


//--------------------- .nv.info._ZN2at6native27unrolled_elementwise_kernelINS0_13BUnaryFunctorIN3c104HalfES4_S4_ZZZNS0_16fmod_kernel_cudaERNS_18TensorIteratorBaseEENKUlvE0_clEvENKUlvE1_clEvEUlS4_S4_E_EESt5arrayIPcLm2EELi4E23TrivialOffsetCalculatorILi1EjESF_NS0_6memory15LoadWithoutCastENSG_16StoreWithoutCastEEEviT_T0_T2_T3_T4_T5_ --------------------------
	.section	.nv.info._ZN2at6native27unrolled_elementwise_kernelINS0_13BUnaryFunctorIN3c104HalfES4_S4_ZZZNS0_16fmod_kernel_cudaERNS_18TensorIteratorBaseEENKUlvE0_clEvENKUlvE1_clEvEUlS4_S4_E_EESt5arrayIPcLm2EELi4E23TrivialOffsetCalculatorILi1EjESF_NS0_6memory15LoadWithoutCastENSG_16StoreWithoutCastEEEviT_T0_T2_T3_T4_T5_,"",@"SHT_CUDA_INFO"
	.sectionflags	@""
	.align	4


	//----- nvinfo : EIATTR_CUDA_API_VERSION
	.align		4
        /*0000*/ 	.byte	0x04, 0x37
        /*0002*/ 	.short	(.L_3219 - .L_3218)
.L_3218:
        /*0004*/ 	.word	0x00000082


	//----- nvinfo : EIATTR_KPARAM_INFO
	.align		4
.L_3219:
        /*0008*/ 	.byte	0x04, 0x17
        /*000a*/ 	.short	(.L_3221 - .L_3220)
.L_3220:
        /*000c*/ 	.word	0x00000000
        /*0010*/ 	.short	0x0006
        /*0012*/ 	.short	0x001b
        /*0014*/ 	.byte	0x00, 0xf0, 0x05, 0x00


	//----- nvinfo : EIATTR_KPARAM_INFO
	.align		4
.L_3221:
        /*0018*/ 	.byte	0x04, 0x17
        /*001a*/ 	.short	(.L_3223 - .L_3222)
.L_3222:
        /*001c*/ 	.word	0x00000000
        /*0020*/ 	.short	0x0005
        /*0022*/ 	.short	0x001a
        /*0024*/ 	.byte	0x00, 0xf0, 0x05, 0x00


	//----- nvinfo : EIATTR_KPARAM_INFO
	.align		4
.L_3223:
        /*0028*/ 	.byte	0x04, 0x17
        /*002a*/ 	.short	(.L_3225 - .L_3224)
.L_3224:
        /*002c*/ 	.word	0x00000000
        /*0030*/ 	.short	0x0004
        /*0032*/ 	.short	0x0019
        /*0034*/ 	.byte	0x00, 0xf0, 0x05, 0x00


	//----- nvinfo : EIATTR_KPARAM_INFO
	.align		4
.L_3225:
        /*0038*/ 	.byte	0x04, 0x17
        /*003a*/ 	.short	(.L_3227 - .L_3226)
.L_3226:
        /*003c*/ 	.word	0x00000000
        /*0040*/ 	.short	0x0003
        /*0042*/ 	.short	0x0018
        /*0044*/ 	.byte	0x00, 0xf0, 0x05, 0x00


	//----- nvinfo : EIATTR_KPARAM_INFO
	.align		4
.L_3227:
        /*0048*/ 	.byte	0x04, 0x17
        /*004a*/ 	.short	(.L_3229 - .L_3228)
.L_3228:
        /*004c*/ 	.word	0x00000000
        /*0050*/ 	.short	0x0002
        /*0052*/ 	.short	0x0008
        /*0054*/ 	.byte	0x00, 0xf0, 0x41, 0x00


	//----- nvinfo : EIATTR_KPARAM_INFO
	.align		4
.L_3229:
        /*0058*/ 	.byte	0x04, 0x17
        /*005a*/ 	.short	(.L_3231 - .L_3230)
.L_3230:
        /*005c*/ 	.word	0x00000000
        /*0060*/ 	.short	0x0001
        /*0062*/ 	.short	0x0004
        /*0064*/ 	.byte	0x00, 0xf0, 0x11, 0x00


	//----- nvinfo : EIATTR_KPARAM_INFO
	.align		4
.L_3231:
        /*0068*/ 	.byte	0x04, 0x17
        /*006a*/ 	.short	(.L_3233 - .L_3232)
.L_3232:
        /*006c*/ 	.word	0x00000000
        /*0070*/ 	.short	0x0000
        /*0072*/ 	.short	0x0000
        /*0074*/ 	.byte	0x00, 0xf0, 0x11, 0x00


	//----- nvinfo : EIATTR_SPARSE_MMA_MASK
	.align		4
.L_3233:
        /*0078*/ 	.byte	0x03, 0x50
        /*007a*/ 	.short	0x0000


	//----- nvinfo : EIATTR_MAXREG_COUNT
	.align		4
        /*007c*/ 	.byte	0x03, 0x1b
        /*007e*/ 	.short	0x00ff


	//----- nvinfo : EIATTR_MERCURY_ISA_VERSION
	.align		4
        /*0080*/ 	.byte	0x03, 0x5f
        /*0082*/ 	.short	0x0101


	//----- nvinfo : EIATTR_VRC_CTA_INIT_COUNT
	.align		4
        /*0084*/ 	.byte	0x02, 0x4a
	.zero		1
	.zero		1


	//----- nvinfo : EIATTR_EXIT_INSTR_OFFSETS
	.align		4
        /*0088*/ 	.byte	0x04, 0x1c
        /*008a*/ 	.short	(.L_3235 - .L_3234)


	//   ....[0]....
.L_3234:
        /*008c*/ 	.word	0x000016c0


	//   ....[1]....
        /*0090*/ 	.word	0x00001710


	//----- nvinfo : EIATTR_MAX_THREADS
	.align		4
.L_3235:
        /*0094*/ 	.byte	0x04, 0x05
        /*0096*/ 	.short	(.L_3237 - .L_3236)
.L_3236:
        /*0098*/ 	.word	0x00000080
        /*009c*/ 	.word	0x00000001
        /*00a0*/ 	.word	0x00000001


	//----- nvinfo : EIATTR_CRS_STACK_SIZE
	.align		4
.L_3237:
        /*00a4*/ 	.byte	0x04, 0x1e
        /*00a6*/ 	.short	(.L_3239 - .L_3238)
.L_3238:
        /*00a8*/ 	.word	0x00000000


	//----- nvinfo : EIATTR_CBANK_PARAM_SIZE
	.align		4
.L_3239:
        /*00ac*/ 	.byte	0x03, 0x19
        /*00ae*/ 	.short	0x001c


	//----- nvinfo : EIATTR_PARAM_CBANK
	.align		4
        /*00b0*/ 	.byte	0x04, 0x0a
        /*00b2*/ 	.short	(.L_3241 - .L_3240)
	.align		4
.L_3240:
        /*00b4*/ 	.word	index@(.nv.constant0._ZN2at6native27unrolled_elementwise_kernelINS0_13BUnaryFunctorIN3c104HalfES4_S4_ZZZNS0_16fmod_kernel_cudaERNS_18TensorIteratorBaseEENKUlvE0_clEvENKUlvE1_clEvEUlS4_S4_E_EESt5arrayIPcLm2EELi4E23TrivialOffsetCalculatorILi1EjESF_NS0_6memory15LoadWithoutCastENSG_16StoreWithoutCastEEEviT_T0_T2_T3_T4_T5_)
        /*00b8*/ 	.short	0x0380
        /*00ba*/ 	.short	0x001c


	//----- nvinfo : EIATTR_SW_WAR
	.align		4
.L_3241:
        /*00bc*/ 	.byte	0x04, 0x36
        /*00be*/ 	.short	(.L_3243 - .L_3242)
.L_3242:
        /*00c0*/ 	.word	0x00000008
.L_3243:


//--------------------- .nv.info._ZN2at6native29vectorized_elementwise_kernelILi2ENS0_13BUnaryFunctorIN3c104HalfES4_S4_ZZZNS0_16fmod_kernel_cudaERNS_18TensorIteratorBaseEENKUlvE0_clEvENKUlvE1_clEvEUlS4_S4_E_EESt5arrayIPcLm2EEEEviT0_T1_ --------------------------
	.section	.nv.info._ZN2at6native29vectorized_elementwise_kernelILi2ENS0_13BUnaryFunctorIN3c104HalfES4_S4_ZZZNS0_16fmod_kernel_cudaERNS_18TensorIteratorBaseEENKUlvE0_clEvENKUlvE1_clEvEUlS4_S4_E_EESt5arrayIPcLm2EEEEviT0_T1_,"",@"SHT_CUDA_INFO"
	.sectionflags	@""
	.align	4


	//----- nvinfo : EIATTR_CUDA_API_VERSION
	.align		4
        /*0000*/ 	.byte	0x04, 0x37
        /*0002*/ 	.short	(.L_3245 - .L_3244)
.L_3244:
        /*0004*/ 	.word	0x00000082


	//----- nvinfo : EIATTR_KPARAM_INFO
	.align		4
.L_3245:
        /*0008*/ 	.byte	0x04, 0x17
        /*000a*/ 	.short	(.L_3247 - .L_3246)
.L_3246:
        /*000c*/ 	.word	0x00000000
        /*0010*/ 	.short	0x0002
        /*0012*/ 	.short	0x0008
        /*0014*/ 	.byte	0x00, 0xf0, 0x41, 0x00


	//----- nvinfo : EIATTR_KPARAM_INFO
	.align		4
.L_3247:
        /*0018*/ 	.byte	0x04, 0x17
        /*001a*/ 	.short	(.L_3249 - .L_3248)
.L_3248:
        /*001c*/ 	.word	0x00000000
        /*0020*/ 	.short	0x0001
        /*0022*/ 	.short	0x0004
        /*0024*/ 	.byte	0x00, 0xf0, 0x11, 0x00


	//----- nvinfo : EIATTR_KPARAM_INFO
	.align		4
.L_3249:
        /*0028*/ 	.byte	0x04, 0x17
        /*002a*/ 	.short	(.L_3251 - .L_3250)
.L_3250:
        /*002c*/ 	.word	0x00000000
        /*0030*/ 	.short	0x0000
        /*0032*/ 	.short	0x0000
        /*0034*/ 	.byte	0x00, 0xf0, 0x11, 0x00


	//----- nvinfo : EIATTR_SPARSE_MMA_MASK
	.align		4
.L_3251:
        /*0038*/ 	.byte	0x03, 0x50
        /*003a*/ 	.short	0x0000


	//----- nvinfo : EIATTR_MAXREG_COUNT
	.align		4
        /*003c*/ 	.byte	0x03, 0x1b
        /*003e*/ 	.short	0x00ff


	//----- nvinfo : EIATTR_MERCURY_ISA_VERSION
	.align		4
        /*0040*/ 	.byte	0x03, 0x5f
        /*0042*/ 	.short	0x0101


	//----- nvinfo : EIATTR_VRC_CTA_INIT_COUNT
	.align		4
        /*0044*/ 	.byte	0x02, 0x4a
	.zero		1
	.zero		1


	//----- nvinfo : EIATTR_EXIT_INSTR_OFFSETS
	.align		4
        /*0048*/ 	.byte	0x04, 0x1c
        /*004a*/ 	.short	(.L_3253 - .L_3252)


	//   ....[0]....
.L_3252:
        /*004c*/ 	.word	0x00002d70


	//   ....[1]....
        /*0050*/ 	.word	0x00002dc0


	//   ....[2]....
        /*0054*/ 	.word	0x00004dd0


	//----- nvinfo : EIATTR_MAX_THREADS
	.align		4
.L_3253:
        /*0058*/ 	.byte	0x04, 0x05
        /*005a*/ 	.short	(.L_3255 - .L_3254)
.L_3254:
        /*005c*/ 	.word	0x00000080
        /*0060*/ 	.word	0x00000001
        /*0064*/ 	.word	0x00000001


	//----- nvinfo : EIATTR_CRS_STACK_SIZE
	.align		4
.L_3255:
        /*0068*/ 	.byte	0x04, 0x1e
        /*006a*/ 	.short	(.L_3257 - .L_3256)
.L_3256:
        /*006c*/ 	.word	0x00000000


	//----- nvinfo : EIATTR_CBANK_PARAM_SIZE
	.align		4
.L_3257:
        /*0070*/ 	.byte	0x03, 0x19
        /*0072*/ 	.short	0x0018


	//----- nvinfo : EIATTR_PARAM_CBANK
	.align		4
        /*0074*/ 	.byte	0x04, 0x0a
        /*0076*/ 	.short	(.L_3259 - .L_3258)
	.align		4
.L_3258:
        /*0078*/ 	.word	index@(.nv.constant0._ZN2at6native29vectorized_elementwise_kernelILi2ENS0_13BUnaryFunctorIN3c104HalfES4_S4_ZZZNS0_16fmod_kernel_cudaERNS_18TensorIteratorBaseEENKUlvE0_clEvENKUlvE1_clEvEUlS4_S4_E_EESt5arrayIPcLm2EEEEviT0_T1_)
        /*007c*/ 	.short	0x0380
        /*007e*/ 	.short	0x0018


	//----- nvinfo : EIATTR_SW_WAR
	.align		4
.L_3259:
        /*0080*/ 	.byte	0x04, 0x36
        /*0082*/ 	.short	(.L_3261 - .L_3260)
.L_3260:
        /*0084*/ 	.word	0x00000008
.L_3261:


//--------------------- .nv.info._ZN2at6native29vectorized_elementwise_kernelILi4ENS0_13BUnaryFunctorIN3c104HalfES4_S4_ZZZNS0_16fmod_kernel_cudaERNS_18TensorIteratorBaseEENKUlvE0_clEvENKUlvE1_clEvEUlS4_S4_E_EESt5arrayIPcLm2EEEEviT0_T1_ --------------------------
	.section	.nv.info._ZN2at6native29vectorized_elementwise_kernelILi4ENS0_13BUnaryFunctorIN3c104HalfES4_S4_ZZZNS0_16fmod_kernel_cudaERNS_18TensorIteratorBaseEENKUlvE0_clEvENKUlvE1_clEvEUlS4_S4_E_EESt5arrayIPcLm2EEEEviT0_T1_,"",@"SHT_CUDA_INFO"
	.sectionflags	@""
	.align	4


	//----- nvinfo : EIATTR_CUDA_API_VERSION
	.align		4
        /*0000*/ 	.byte	0x04, 0x37
        /*0002*/ 	.short	(.L_3263 - .L_3262)
.L_3262:
        /*0004*/ 	.word	0x00000082


	//----- nvinfo : EIATTR_KPARAM_INFO
	.align		4
.L_3263:
        /*0008*/ 	.byte	0x04, 0x17
        /*000a*/ 	.short	(.L_3265 - .L_3264)
.L_3264:
        /*000c*/ 	.word	0x00000000
        /*0010*/ 	.short	0x0002
        /*0012*/ 	.short	0x0008
        /*0014*/ 	.byte	0x00, 0xf0, 0x41, 0x00


	//----- nvinfo : EIATTR_KPARAM_INFO
	.align		4
.L_3265:
        /*0018*/ 	.byte	0x04, 0x17
        /*001a*/ 	.short	(.L_3267 - .L_3266)
.L_3266:
        /*001c*/ 	.word	0x00000000
        /*0020*/ 	.short	0x0001
        /*0022*/ 	.short	0x0004
        /*0024*/ 	.byte	0x00, 0xf0, 0x11, 0x00


	//----- nvinfo : EIATTR_KPARAM_INFO
	.align		4
.L_3267:
        /*0028*/ 	.byte	0x04, 0x17
        /*002a*/ 	.short	(.L_3269 - .L_3268)
.L_3268:
        /*002c*/ 	.word	0x00000000
        /*0030*/ 	.short	0x0000
        /*0032*/ 	.short	0x0000
        /*0034*/ 	.byte	0x00, 0xf0, 0x11, 0x00


	//----- nvinfo : EIATTR_SPARSE_MMA_MASK
	.align		4
.L_3269:
        /*0038*/ 	.byte	0x03, 0x50
        /*003a*/ 	.short	0x0000


	//----- nvinfo : EIATTR_MAXREG_COUNT
	.align		4
        /*003c*/ 	.byte	0x03, 0x1b
        /*003e*/ 	.short	0x00ff


	//----- nvinfo : EIATTR_MERCURY_ISA_VERSION
	.align		4
        /*0040*/ 	.byte	0x03, 0x5f
        /*0042*/ 	.short	0x0101


	//----- nvinfo : EIATTR_VRC_CTA_INIT_COUNT
	.align		4
        /*0044*/ 	.byte	0x02, 0x4a
	.zero		1
	.zero		1


	//----- nvinfo : EIATTR_EXIT_INSTR_OFFSETS
	.align		4
        /*0048*/ 	.byte	0x04, 0x1c
        /*004a*/ 	.short	(.L_3271 - .L_3270)


	//   ....[0]....
.L_3270:
        /*004c*/ 	.word	0x00002d70


	//   ....[1]....
        /*0050*/ 	.word	0x00002dc0


	//   ....[2]....
        /*0054*/ 	.word	0x00004d60


	//----- nvinfo : EIATTR_MAX_THREADS
	.align		4
.L_3271:
        /*0058*/ 	.byte	0x04, 0x05
        /*005a*/ 	.short	(.L_3273 - .L_3272)
.L_3272:
        /*005c*/ 	.word	0x00000080
        /*0060*/ 	.word	0x00000001
        /*0064*/ 	.word	0x00000001


	//----- nvinfo : EIATTR_CRS_STACK_SIZE
	.align		4
.L_3273:
        /*0068*/ 	.byte	0x04, 0x1e
        /*006a*/ 	.short	(.L_3275 - .L_3274)
.L_3274:
        /*006c*/ 	.word	0x00000000


	//----- nvinfo : EIATTR_CBANK_PARAM_SIZE
	.align		4
.L_3275:
        /*0070*/ 	.byte	0x03, 0x19
        /*0072*/ 	.short	0x0018


	//----- nvinfo : EIATTR_PARAM_CBANK
	.align		4
        /*0074*/ 	.byte	0x04, 0x0a
        /*0076*/ 	.short	(.L_3277 - .L_3276)
	.align		4
.L_3276:
        /*0078*/ 	.word	index@(.nv.constant0._ZN2at6native29vectorized_elementwise_kernelILi4ENS0_13BUnaryFunctorIN3c104HalfES4_S4_ZZZNS0_16fmod_kernel_cudaERNS_18TensorIteratorBaseEENKUlvE0_clEvENKUlvE1_clEvEUlS4_S4_E_EESt5arrayIPcLm2EEEEviT0_T1_)
        /*007c*/ 	.short	0x0380
        /*007e*/ 	.short	0x0018


	//----- nvinfo : EIATTR_SW_WAR
	.align		4
.L_3277:
        /*0080*/ 	.byte	0x04, 0x36
        /*0082*/ 	.short	(.L_3279 - .L_3278)
.L_3278:
        /*0084*/ 	.word	0x00000008
.L_3279:


//--------------------- .nv.info._ZN2at6native29vectorized_elementwise_kernelILi8ENS0_13BUnaryFunctorIN3c104HalfES4_S4_ZZZNS0_16fmod_kernel_cudaERNS_18TensorIteratorBaseEENKUlvE0_clEvENKUlvE1_clEvEUlS4_S4_E_EESt5arrayIPcLm2EEEEviT0_T1_ --------------------------
	.section	.nv.info._ZN2at6native29vectorized_elementwise_kernelILi8ENS0_13BUnaryFunctorIN3c104HalfES4_S4_ZZZNS0_16fmod_kernel_cudaERNS_18TensorIteratorBaseEENKUlvE0_clEvENKUlvE1_clEvEUlS4_S4_E_EESt5arrayIPcLm2EEEEviT0_T1_,"",@"SHT_CUDA_INFO"
	.sectionflags	@""
	.align	4


	//----- nvinfo : EIATTR_CUDA_API_VERSION
	.align		4
        /*0000*/ 	.byte	0x04, 0x37
        /*0002*/ 	.short	(.L_3281 - .L_3280)
.L_3280:
        /*0004*/ 	.word	0x00000082


	//----- nvinfo : EIATTR_KPARAM_INFO
	.align		4
.L_3281:
        /*0008*/ 	.byte	0x04, 0x17
        /*000a*/ 	.short	(.L_3283 - .L_3282)
.L_3282:
        /*000c*/ 	.word	0x00000000
        /*0010*/ 	.short	0x0002
        /*0012*/ 	.short	0x0008
        /*0014*/ 	.byte	0x00, 0xf0, 0x41, 0x00


	//----- nvinfo : EIATTR_KPARAM_INFO
	.align		4
.L_3283:
        /*0018*/ 	.byte	0x04, 0x17
        /*001a*/ 	.short	(.L_3285 - .L_3284)
.L_3284:
        /*001c*/ 	.word	0x00000000
        /*0020*/ 	.short	0x0001
        /*0022*/ 	.short	0x0004
        /*0024*/ 	.byte	0x00, 0xf0, 0x11, 0x00


	//----- nvinfo : EIATTR_KPARAM_INFO
	.align		4
.L_3285:
        /*0028*/ 	.byte	0x04, 0x17
        /*002a*/ 	.short	(.L_3287 - .L_3286)
.L_3286:
        /*002c*/ 	.word	0x00000000
        /*0030*/ 	.short	0x0000
        /*0032*/ 	.short	0x0000
        /*0034*/ 	.byte	0x00, 0xf0, 0x11, 0x00


	//----- nvinfo : EIATTR_SPARSE_MMA_MASK
	.align		4
.L_3287:
        /*0038*/ 	.byte	0x03, 0x50
        /*003a*/ 	.short	0x0000


	//----- nvinfo : EIATTR_MAXREG_COUNT
	.align		4
        /*003c*/ 	.byte	0x03, 0x1b
        /*003e*/ 	.short	0x00ff


	//----- nvinfo : EIATTR_MERCURY_ISA_VERSION
	.align		4
        /*0040*/ 	.byte	0x03, 0x5f
        /*0042*/ 	.short	0x0101


	//----- nvinfo : EIATTR_VRC_CTA_INIT_COUNT
	.align		4
        /*0044*/ 	.byte	0x02, 0x4a
	.zero		1
	.zero		1


	//----- nvinfo : EIATTR_EXIT_INSTR_OFFSETS
	.align		4
        /*0048*/ 	.byte	0x04, 0x1c
        /*004a*/ 	.short	(.L_3289 - .L_3288)


	//   ....[0]....
.L_3288:
        /*004c*/ 	.word	0x00002d70


	//   ....[1]....
        /*0050*/ 	.word	0x00002dc0


	//   ....[2]....
        /*0054*/ 	.word	0x00004d40


	//----- nvinfo : EIATTR_MAX_THREADS
	.align		4
.L_3289:
        /*0058*/ 	.byte	0x04, 0x05
        /*005a*/ 	.short	(.L_3291 - .L_3290)
.L_3290:
        /*005c*/ 	.word	0x00000080
        /*0060*/ 	.word	0x00000001
        /*0064*/ 	.word	0x00000001


	//----- nvinfo : EIATTR_CRS_STACK_SIZE
	.align		4
.L_3291:
        /*0068*/ 	.byte	0x04, 0x1e
        /*006a*/ 	.short	(.L_3293 - .L_3292)
.L_3292:
        /*006c*/ 	.word	0x00000000


	//----- nvinfo : EIATTR_CBANK_PARAM_SIZE
	.align		4
.L_3293:
        /*0070*/ 	.byte	0x03, 0x19
        /*0072*/ 	.short	0x0018


	//----- nvinfo : EIATTR_PARAM_CBANK
	.align		4
        /*0074*/ 	.byte	0x04, 0x0a
        /*0076*/ 	.short	(.L_3295 - .L_3294)
	.align		4
.L_3294:
        /*0078*/ 	.word	index@(.nv.constant0._ZN2at6native29vectorized_elementwise_kernelILi8ENS0_13BUnaryFunctorIN3c104HalfES4_S4_ZZZNS0_16fmod_kernel_cudaERNS_18TensorIteratorBaseEENKUlvE0_clEvENKUlvE1_clEvEUlS4_S4_E_EESt5arrayIPcLm2EEEEviT0_T1_)
        /*007c*/ 	.short	0x0380
        /*007e*/ 	.short	0x0018


	//----- nvinfo : EIATTR_SW_WAR
	.align		4
.L_3295:
        /*0080*/ 	.byte	0x04, 0x36
        /*0082*/ 	.short	(.L_3297 - .L_3296)
.L_3296:
        /*0084*/ 	.word	0x00000008
.L_3297:


//--------------------- .nv.info._ZN2at6native18elementwise_kernelILi128ELi4EZNS0_15gpu_kernel_implINS0_13AUnaryFunctorIN3c104HalfES5_S5_ZZZNS0_16fmod_kernel_cudaERNS_18TensorIteratorBaseEENKUlvE0_clEvENKUlvE1_clEvEUlS5_S5_E_EEEEvS7_RKT_EUliE_EEviT1_ --------------------------
	.section	.nv.info._ZN2at6native18elementwise_kernelILi128ELi4EZNS0_15gpu_kernel_implINS0_13AUnaryFunctorIN3c104HalfES5_S5_ZZZNS0_16fmod_kernel_cudaERNS_18TensorIteratorBaseEENKUlvE0_clEvENKUlvE1_clEvEUlS5_S5_E_EEEEvS7_RKT_EUliE_EEviT1_,"",@"SHT_CUDA_INFO"
	.sectionflags	@""
	.align	4


	//----- nvinfo : EIATTR_CUDA_API_VERSION
	.align		4
        /*0000*/ 	.byte	0x04, 0x37
        /*0002*/ 	.short	(.L_3299 - .L_3298)
.L_3298:
        /*0004*/ 	.word	0x00000082


	//----- nvinfo : EIATTR_KPARAM_INFO
	.align		4
.L_3299:
        /*0008*/ 	.byte	0x04, 0x17
        /*000a*/ 	.short	(.L_3301 - .L_3300)
.L_3300:
        /*000c*/ 	.word	0x00000000
        /*0010*/ 	.short	0x0001
        /*0012*/ 	.short	0x0008
        /*0014*/ 	.byte	0x00, 0xf0, 0x61, 0x08


	//----- nvinfo : EIATTR_KPARAM_INFO
	.align		4
.L_3301:
        /*0018*/ 	.byte	0x04, 0x17
        /*001a*/ 	.short	(.L_3303 - .L_3302)
.L_3302:
        /*001c*/ 	.word	0x00000000
        /*0020*/ 	.short	0x0000
        /*0022*/ 	.short	0x0000
        /*0024*/ 	.byte	0x00, 0xf0, 0x11, 0x00


	//----- nvinfo : EIATTR_SPARSE_MMA_MASK
	.align		4
.L_3303:
        /*0028*/ 	.byte	0x03, 0x50
        /*002a*/ 	.short	0x0000


	//----- nvinfo : EIATTR_MAXREG_COUNT
	.align		4
        /*002c*/ 	.byte	0x03, 0x1b
        /*002e*/ 	.short	0x0080


	//----- nvinfo : EIATTR_EXTERNS
	.align		4
        /*0030*/ 	.byte	0x04, 0x0f
        /*0032*/ 	.short	(.L_3305 - .L_3304)


	//   ....[0]....
	.align		4
.L_3304:
        /*0034*/ 	.word	index@(__assertfail)


	//----- nvinfo : EIATTR_MERCURY_ISA_VERSION
	.align		4
.L_3305:
        /*0038*/ 	.byte	0x03, 0x5f
        /*003a*/ 	.short	0x0101


	//----- nvinfo : EIATTR_VRC_CTA_INIT_COUNT
	.align		4
        /*003c*/ 	.byte	0x02, 0x4a
	.zero		1
	.zero		1


	//----- nvinfo : EIATTR_SYSCALL_OFFSETS
	.align		4
        /*0040*/ 	.byte	0x04, 0x46
        /*0042*/ 	.short	(.L_3307 - .L_3306)


	//   ....[0]....
.L_3306:
        /*0044*/ 	.word	0x000021f0


	//   ....[1]....
        /*0048*/ 	.word	0x00003540


	//   ....[2]....
        /*004c*/ 	.word	0x000058d0


	//   ....[3]....
        /*0050*/ 	.word	0x00006a50


	//   ....[4]....
        /*0054*/ 	.word	0x00008ef0


	//   ....[5]....
        /*0058*/ 	.word	0x0000a070


	//   ....[6]....
        /*005c*/ 	.word	0x0000c520


	//   ....[7]....
        /*0060*/ 	.word	0x0000d670


	//----- nvinfo : EIATTR_EXIT_INSTR_OFFSETS
	.align		4
.L_3307:
        /*0064*/ 	.byte	0x04, 0x1c
        /*0066*/ 	.short	(.L_3309 - .L_3308)


	//   ....[0]....
.L_3308:
        /*0068*/ 	.word	0x0000a350


	//   ....[1]....
        /*006c*/ 	.word	0x0000cb10


	//   ....[2]....
        /*0070*/ 	.word	0x0000cb50


	//   ....[3]....
        /*0074*/ 	.word	0x0000cbf0


	//   ....[4]....
        /*0078*/ 	.word	0x0000cc30


	//   ....[5]....
        /*007c*/ 	.word	0x0000cc70


	//   ....[6]....
        /*0080*/ 	.word	0x0000cd00


	//   ....[7]....
        /*0084*/ 	.word	0x0000cd20


	//   ....[8]....
        /*0088*/ 	.word	0x0000cdc0


	//   ....[9]....
        /*008c*/ 	.word	0x0000ce10


	//   ....[10]....
        /*0090*/ 	.word	0x0000ce60


	//   ....[11]....
        /*0094*/ 	.word	0x0000cf40


	//   ....[12]....
        /*0098*/ 	.word	0x0000d0b0


	//   ....[13]....
        /*009c*/ 	.word	0x0000d220


	//   ....[14]....
        /*00a0*/ 	.word	0x0000d380


	//   ....[15]....
        /*00a4*/ 	.word	0x0000d3c0


	//   ....[16]....
        /*00a8*/ 	.word	0x0000d400


	//   ....[17]....
        /*00ac*/ 	.word	0x0000d4b0


	//   ....[18]....
        /*00b0*/ 	.word	0x0000d510


	//   ....[19]....
        /*00b4*/ 	.word	0x0000d680


	//   ....[20]....
        /*00b8*/ 	.word	0x0000d790


	//   ....[21]....
        /*00bc*/ 	.word	0x0000d8d0


	//   ....[22]....
        /*00c0*/ 	.word	0x0000d910


	//----- nvinfo : EIATTR_MAX_THREADS
	.align		4
.L_3309:
        /*00c4*/ 	.byte	0x04, 0x05
        /*00c6*/ 	.short	(.L_3311 - .L_3310)
.L_3310:
        /*00c8*/ 	.word	0x00000080
        /*00cc*/ 	.word	0x00000001
        /*00d0*/ 	.word	0x00000001


	//----- nvinfo : EIATTR_CRS_STACK_SIZE
	.align		4
.L_3311:
        /*00d4*/ 	.byte	0x04, 0x1e
        /*00d6*/ 	.short	(.L_3313 - .L_3312)
.L_3312:
        /*00d8*/ 	.word	0x00000000


	//----- nvinfo : EIATTR_CBANK_PARAM_SIZE
	.align		4
.L_3313:
        /*00dc*/ 	.byte	0x03, 0x19
        /*00de*/ 	.short	0x0220


	//----- nvinfo : EIATTR_PARAM_CBANK
	.align		4
        /*00e0*/ 	.byte	0x04, 0x0a
        /*00e2*/ 	.short	(.L_3315 - .L_3314)
	.align		4
.L_3314:
        /*00e4*/ 	.word	index@(.nv.constant0._ZN2at6native18elementwise_kernelILi128ELi4EZNS0_15gpu_kernel_implINS0_13AUnaryFunctorIN3c104HalfES5_S5_ZZZNS0_16fmod_kernel_cudaERNS_18TensorIteratorBaseEENKUlvE0_clEvENKUlvE1_clEvEUlS5_S5_E_EEEEvS7_RKT_EUliE_EEviT1_)
        /*00e8*/ 	.short	0x0380
        /*00ea*/ 	.short	0x0220


	//----- nvinfo : EIATTR_SW_WAR
	.align		4
.L_3315:
        /*00ec*/ 	.byte	0x04, 0x36
        /*00ee*/ 	.short	(.L_3317 - .L_3316)
.L_3316:
        /*00f0*/ 	.word	0x00000008
.L_3317:


//--------------------- .nv.info._ZN2at6native27unrolled_elementwise_kernelINS0_13AUnaryFunctorIN3c104HalfES4_S4_ZZZNS0_16fmod_kernel_cudaERNS_18TensorIteratorBaseEENKUlvE0_clEvENKUlvE1_clEvEUlS4_S4_E_EESt5arrayIPcLm2EELi4E23TrivialOffsetCalculatorILi1EjESF_NS0_6memory12LoadWithCastILi1EEENSG_13StoreWithCastILi1EEEEEviT_T0_T2_T3_T4_T5_ --------------------------
	.section	.nv.info._ZN2at6native27unrolled_elementwise_kernelINS0_13AUnaryFunctorIN3c104HalfES4_S4_ZZZNS0_16fmod_kernel_cudaERNS_18TensorIteratorBaseEENKUlvE0_clEvENKUlvE1_clEvEUlS4_S4_E_EESt5arrayIPcLm2EELi4E23TrivialOffsetCalculatorILi1EjESF_NS0_6memory12LoadWithCastILi1EEENSG_13StoreWithCastILi1EEEEEviT_T0_T2_T3_T4_T5_,"",@"SHT_CUDA_INFO"
	.sectionflags	@""
	.align	4


	//----- nvinfo : EIATTR_CUDA_API_VERSION
	.align		4
        /*0000*/ 	.byte	0x04, 0x37
        /*0002*/ 	.short	(.L_3319 - .L_3318)
.L_3318:
        /*0004*/ 	.word	0x00000082


	//----- nvinfo : EIATTR_KPARAM_INFO
	.align		4
.L_3319:
        /*0008*/ 	.byte	0x04, 0x17
        /*000a*/ 	.short	(.L_3321 - .L_3320)
.L_3320:
        /*000c*/ 	.word	0x00000000
        /*0010*/ 	.short	0x0006
        /*0012*/ 	.short	0x0024
        /*0014*/ 	.byte	0x00, 0xf0, 0x21, 0x00


	//----- nvinfo : EIATTR_KPARAM_INFO
	.align		4
.L_3321:
        /*0018*/ 	.byte	0x04, 0x17
        /*001a*/ 	.short	(.L_3323 - .L_3322)
.L_3322:
        /*001c*/ 	.word	0x00000000
        /*0020*/ 	.short	0x0005
        /*0022*/ 	.short	0x001c
        /*0024*/ 	.byte	0x00, 0xf0, 0x21, 0x00


	//----- nvinfo : EIATTR_KPARAM_INFO
	.align		4
.L_3323:
        /*0028*/ 	.byte	0x04, 0x17
        /*002a*/ 	.short	(.L_3325 - .L_3324)
.L_3324:
        /*002c*/ 	.word	0x00000000
        /*0030*/ 	.short	0x0004
        /*0032*/ 	.short	0x0019
        /*0034*/ 	.byte	0x00, 0xf0, 0x05, 0x00


	//----- nvinfo : EIATTR_KPARAM_INFO
	.align		4
.L_3325:
        /*0038*/ 	.byte	0x04, 0x17
        /*003a*/ 	.short	(.L_3327 - .L_3326)
.L_3326:
        /*003c*/ 	.word	0x00000000
        /*0040*/ 	.short	0x0003
        /*0042*/ 	.short	0x0018
        /*0044*/ 	.byte	0x00, 0xf0, 0x05, 0x00


	//----- nvinfo : EIATTR_KPARAM_INFO
	.align		4
.L_3327:
        /*0048*/ 	.byte	0x04, 0x17
        /*004a*/ 	.short	(.L_3329 - .L_3328)
.L_3328:
        /*004c*/ 	.word	0x00000000
        /*0050*/ 	.short	0x0002
        /*0052*/ 	.short	0x0008
        /*0054*/ 	.byte	0x00, 0xf0, 0x41, 0x00


	//----- nvinfo : EIATTR_KPARAM_INFO
	.align		4
.L_3329:
        /*0058*/ 	.byte	0x04, 0x17
        /*005a*/ 	.short	(.L_3331 - .L_3330)
.L_3330:
        /*005c*/ 	.word	0x00000000
        /*0060*/ 	.short	0x0001
        /*0062*/ 	.short	0x0004
        /*0064*/ 	.byte	0x00, 0xf0, 0x11, 0x00


	//----- nvinfo : EIATTR_KPARAM_INFO
	.align		4
.L_3331:
        /*0068*/ 	.byte	0x04, 0x17
        /*006a*/ 	.short	(.L_3333 - .L_3332)
.L_3332:
        /*006c*/ 	.word	0x00000000
        /*0070*/ 	.short	0x0000
        /*0072*/ 	.short	0x0000
        /*0074*/ 	.byte	0x00, 0xf0, 0x11, 0x00


	//----- nvinfo : EIATTR_SPARSE_MMA_MASK
	.align		4
.L_3333:
        /*0078*/ 	.byte	0x03, 0x50
        /*007a*/ 	.short	0x0000


	//----- nvinfo : EIATTR_MAXREG_COUNT
	.align		4
        /*007c*/ 	.byte	0x03, 0x1b
        /*007e*/ 	.short	0x00ff


	//----- nvinfo : EIATTR_EXTERNS
	.align		4
        /*0080*/ 	.byte	0x04, 0x0f
        /*0082*/ 	.short	(.L_3335 - .L_3334)


	//   ....[0]....
	.align		4
.L_3334:
        /*0084*/ 	.word	index@(__assertfail)


	//----- nvinfo : EIATTR_MERCURY_ISA_VERSION
	.align		4
.L_3335:
        /*0088*/ 	.byte	0x03, 0x5f
        /*008a*/ 	.short	0x0101


	//----- nvinfo : EIATTR_VRC_CTA_INIT_COUNT
	.align		4
        /*008c*/ 	.byte	0x02, 0x4a
	.zero		1
	.zero		1


	//----- nvinfo : EIATTR_SYSCALL_OFFSETS
	.align		4
        /*0090*/ 	.byte	0x04, 0x46
        /*0092*/ 	.short	(.L_3337 - .L_3336)


	//   ....[0]....
.L_3336:
        /*0094*/ 	.word	0x00000fc0


	//   ....[1]....
        /*0098*/ 	.word	0x00002160


	//   ....[2]....
        /*009c*/ 	.word	0x00003240


	//   ....[3]....
        /*00a0*/ 	.word	0x00004240


	//   ....[4]....
        /*00a4*/ 	.word	0x00006520


	//   ....[5]....
        /*00a8*/ 	.word	0x000073d0


	//   ....[6]....
        /*00ac*/ 	.word	0x00008370


	//   ....[7]....
        /*00b0*/ 	.word	0x000092f0


	//----- nvinfo : EIATTR_EXIT_INSTR_OFFSETS
	.align		4
.L_3337:
        /*00b4*/ 	.byte	0x04, 0x1c
        /*00b6*/ 	.short	(.L_3339 - .L_3338)


	//   ....[0]....
.L_3338:
        /*00b8*/ 	.word	0x00008640


	//   ....[1]....
        /*00bc*/ 	.word	0x00008790


	//   ....[2]....
        /*00c0*/ 	.word	0x000087d0


	//   ....[3]....
        /*00c4*/ 	.word	0x00008870


	//   ....[4]....
        /*00c8*/ 	.word	0x000088b0


	//   ....[5]....
        /*00cc*/ 	.word	0x000088f0


	//   ....[6]....
        /*00d0*/ 	.word	0x00008980


	//   ....[7]....
        /*00d4*/ 	.word	0x000089a0


	//   ....[8]....
        /*00d8*/ 	.word	0x00008a40


	//   ....[9]....
        /*00dc*/ 	.word	0x00008a90


	//   ....[10]....
        /*00e0*/ 	.word	0x00008ae0


	//   ....[11]....
        /*00e4*/ 	.word	0x00008bc0


	//   ....[12]....
        /*00e8*/ 	.word	0x00008d30


	//   ....[13]....
        /*00ec*/ 	.word	0x00008ea0


	//   ....[14]....
        /*00f0*/ 	.word	0x00009000


	//   ....[15]....
        /*00f4*/ 	.word	0x00009040


	//   ....[16]....
        /*00f8*/ 	.word	0x00009080


	//   ....[17]....
        /*00fc*/ 	.word	0x00009130


	//   ....[18]....
        /*0100*/ 	.word	0x00009190


	//   ....[19]....
        /*0104*/ 	.word	0x00009300


	//   ....[20]....
        /*0108*/ 	.word	0x00009410


	//   ....[21]....
        /*010c*/ 	.word	0x00009550


	//   ....[22]....
        /*0110*/ 	.word	0x00009590


	//----- nvinfo : EIATTR_MAX_THREADS
	.align		4
.L_3339:
        /*0114*/ 	.byte	0x04, 0x05
        /*0116*/ 	.short	(.L_3341 - .L_3340)
.L_3340:
        /*0118*/ 	.word	0x00000080
        /*011c*/ 	.word	0x00000001
        /*0120*/ 	.word	0x00000001


	//----- nvinfo : EIATTR_CRS_STACK_SIZE
	.align		4
.L_3341:
        /*0124*/ 	.byte	0x04, 0x1e
        /*0126*/ 	.short	(.L_3343 - .L_3342)
.L_3342:
        /*0128*/ 	.word	0x00000000


	//----- nvinfo : EIATTR_CBANK_PARAM_SIZE
	.align		4
.L_3343:
        /*012c*/ 	.byte	0x03, 0x19
        /*012e*/ 	.short	0x002c


	//----- nvinfo : EIATTR_PARAM_CBANK
	.align		4
        /*0130*/ 	.byte	0x04, 0x0a
        /*0132*/ 	.short	(.L_3345 - .L_3344)
	.align		4
.L_3344:
        /*0134*/ 	.word	index@(.nv.constant0._ZN2at6native27unrolled_elementwise_kernelINS0_13AUnaryFunctorIN3c104HalfES4_S4_ZZZNS0_16fmod_kernel_cudaERNS_18TensorIteratorBaseEENKUlvE0_clEvENKUlvE1_clEvEUlS4_S4_E_EESt5arrayIPcLm2EELi4E23TrivialOffsetCalculatorILi1EjESF_NS0_6memory12LoadWithCastILi1EEENSG_13StoreWithCastILi1EEEEEviT_T0_T2_T3_T4_T5_)
        /*0138*/ 	.short	0x0380
        /*013a*/ 	.short	0x002c


	//----- nvinfo : EIATTR_SW_WAR
	.align		4
.L_3345:
        /*013c*/ 	.byte	0x04, 0x36
        /*013e*/ 	.short	(.L_3347 - .L_3346)
.L_3346:
        /*0140*/ 	.word	0x00000008
.L_3347:


//--------------------- .nv.info._ZN2at6native18elementwise_kernelILi128ELi4EZNS0_22gpu_kernel_impl_nocastINS0_13AUnaryFunctorIN3c104HalfES5_S5_ZZZNS0_16fmod_kernel_cudaERNS_18TensorIteratorBaseEENKUlvE0_clEvENKUlvE1_clEvEUlS5_S5_E_EEEEvS7_RKT_EUliE_EEviT1_ --------------------------
	.section	.nv.info._ZN2at6native18elementwise_kernelILi128ELi4EZNS0_22gpu_kernel_impl_nocastINS0_13AUnaryFunctorIN3c104HalfES5_S5_ZZZNS0_16fmod_kernel_cudaERNS_18TensorIteratorBaseEENKUlvE0_clEvENKUlvE1_clEvEUlS5_S5_E_EEEEvS7_RKT_EUliE_EEviT1_,"",@"SHT_CUDA_INFO"
	.sectionflags	@""
	.align	4


	//----- nvinfo : EIATTR_CUDA_API_VERSION
	.align		4
        /*0000*/ 	.byte	0x04, 0x37
        /*0002*/ 	.short	(.L_3349 - .L_3348)
.L_3348:
        /*0004*/ 	.word	0x00000082


	//----- nvinfo : EIATTR_KPARAM_INFO
	.align		4
.L_3349:
        /*0008*/ 	.byte	0x04, 0x17
        /*000a*/ 	.short	(.L_3351 - .L_3350)
.L_3350:
        /*000c*/ 	.word	0x00000000
        /*0010*/ 	.short	0x0001
        /*0012*/ 	.short	0x0008
        /*0014*/ 	.byte	0x00, 0xf0, 0x61, 0x08


	//----- nvinfo : EIATTR_KPARAM_INFO
	.align		4
.L_3351:
        /*0018*/ 	.byte	0x04, 0x17
        /*001a*/ 	.short	(.L_3353 - .L_3352)
.L_3352:
        /*001c*/ 	.word	0x00000000
        /*0020*/ 	.short	0x0000
        /*0022*/ 	.short	0x0000
        /*0024*/ 	.byte	0x00, 0xf0, 0x11, 0x00


	//----- nvinfo : EIATTR_SPARSE_MMA_MASK
	.align		4
.L_3353:
        /*0028*/ 	.byte	0x03, 0x50
        /*002a*/ 	.short	0x0000


	//----- nvinfo : EIATTR_MAXREG_COUNT
	.align		4
        /*002c*/ 	.byte	0x03, 0x1b
        /*002e*/ 	.short	0x0080


	//----- nvinfo : EIATTR_MERCURY_ISA_VERSION
	.align		4
        /*0030*/ 	.byte	0x03, 0x5f
        /*0032*/ 	.short	0x0101


	//----- nvinfo : EIATTR_VRC_CTA_INIT_COUNT
	.align		4
        /*0034*/ 	.byte	0x02, 0x4a
	.zero		1
	.zero		1


	//----- nvinfo : EIATTR_EXIT_INSTR_OFFSETS
	.align		4
        /*0038*/ 	.byte	0x04, 0x1c
        /*003a*/ 	.short	(.L_3355 - .L_3354)


	//   ....[0]....
.L_3354:
        /*003c*/ 	.word	0x00000f00


	//   ....[1]....
        /*0040*/ 	.word	0x00001360


	//   ....[2]....
        /*0044*/ 	.word	0x00005b70


	//   ....[3]....
        /*0048*/ 	.word	0x00007300


	//----- nvinfo : EIATTR_MAX_THREADS
	.align		4
.L_3355:
        /*004c*/ 	.byte	0x04, 0x05
        /*004e*/ 	.short	(.L_3357 - .L_3356)
.L_3356:
        /*0050*/ 	.word	0x00000080
        /*0054*/ 	.word	0x00000001
        /*0058*/ 	.word	0x00000001


	//----- nvinfo : EIATTR_CRS_STACK_SIZE
	.align		4
.L_3357:
        /*005c*/ 	.byte	0x04, 0x1e
        /*005e*/ 	.short	(.L_3359 - .L_3358)
.L_3358:
        /*0060*/ 	.word	0x00000000


	//----- nvinfo : EIATTR_CBANK_PARAM_SIZE
	.align		4
.L_3359:
        /*0064*/ 	.byte	0x03, 0x19
        /*0066*/ 	.short	0x0220


	//----- nvinfo : EIATTR_PARAM_CBANK
	.align		4
        /*0068*/ 	.byte	0x04, 0x0a
        /*006a*/ 	.short	(.L_3361 - .L_3360)
	.align		4
.L_3360:
        /*006c*/ 	.word	index@(.nv.constant0._ZN2at6native18elementwise_kernelILi128ELi4EZNS0_22gpu_kernel_impl_nocastINS0_13AUnaryFunctorIN3c104HalfES5_S5_ZZZNS0_16fmod_kernel_cudaERNS_18TensorIteratorBaseEENKUlvE0_clEvENKUlvE1_clEvEUlS5_S5_E_EEEEvS7_RKT_EUliE_EEviT1_)
        /*0070*/ 	.short	0x0380
        /*0072*/ 	.short	0x0220


	//----- nvinfo : EIATTR_SW_WAR
	.align		4
.L_3361:
        /*0074*/ 	.byte	0x04, 0x36
        /*0076*/ 	.short	(.L_3363 - .L_3362)
.L_3362:
        /*0078*/ 	.word	0x00000008
.L_3363:


//--------------------- .nv.info._ZN2at6native27unrolled_elementwise_kernelINS0_13AUnaryFunctorIN3c104HalfES4_S4_ZZZNS0_16fmod_kernel_cudaERNS_18TensorIteratorBaseEENKUlvE0_clEvENKUlvE1_clEvEUlS4_S4_E_EESt5arrayIPcLm2EELi4E23TrivialOffsetCalculatorILi1EjESF_NS0_6memory15LoadWithoutCastENSG_16StoreWithoutCastEEEviT_T0_T2_T3_T4_T5_ --------------------------
	.section	.nv.info._ZN2at6native27unrolled_elementwise_kernelINS0_13AUnaryFunctorIN3c104HalfES4_S4_ZZZNS0_16fmod_kernel_cudaERNS_18TensorIteratorBaseEENKUlvE0_clEvENKUlvE1_clEvEUlS4_S4_E_EESt5arrayIPcLm2EELi4E23TrivialOffsetCalculatorILi1EjESF_NS0_6memory15LoadWithoutCastENSG_16StoreWithoutCastEEEviT_T0_T2_T3_T4_T5_,"",@"SHT_CUDA_INFO"
	.sectionflags	@""
	.align	4


	//----- nvinfo : EIATTR_CUDA_API_VERSION
	.align		4
        /*0000*/ 	.byte	0x04, 0x37
        /*0002*/ 	.short	(.L_3365 - .L_3364)
.L_3364:
        /*0004*/ 	.word	0x00000082


	//----- nvinfo : EIATTR_KPARAM_INFO
	.align		4
.L_3365:
        /*0008*/ 	.byte	0x04, 0x17
        /*000a*/ 	.short	(.L_3367 - .L_3366)
.L_3366:
        /*000c*/ 	.word	0x00000000
        /*0010*/ 	.short	0x0006
        /*0012*/ 	.short	0x001b
        /*0014*/ 	.byte	0x00, 0xf0, 0x05, 0x00


	//----- nvinfo : EIATTR_KPARAM_INFO
	.align		4
.L_3367:
        /*0018*/ 	.byte	0x04, 0x17
        /*001a*/ 	.short	(.L_3369 - .L_3368)
.L_3368:
        /*001c*/ 	.word	0x00000000
        /*0020*/ 	.short	0x0005
        /*0022*/ 	.short	0x001a
        /*0024*/ 	.byte	0x00, 0xf0, 0x05, 0x00


	//----- nvinfo : EIATTR_KPARAM_INFO
	.align		4
.L_3369:
        /*0028*/ 	.byte	0x04, 0x17
        /*002a*/ 	.short	(.L_3371 - .L_3370)
.L_3370:
        /*002c*/ 	.word	0x00000000
        /*0030*/ 	.short	0x0004
        /*0032*/ 	.short	0x0019
        /*0034*/ 	.byte	0x00, 0xf0, 0x05, 0x00


	//----- nvinfo : EIATTR_KPARAM_INFO
	.align		4
.L_3371:
        /*0038*/ 	.byte	0x04, 0x17
        /*003a*/ 	.short	(.L_3373 - .L_3372)
.L_3372:
        /*003c*/ 	.word	0x00000000
        /*0040*/ 	.short	0x0003
        /*0042*/ 	.short	0x0018
        /*0044*/ 	.byte	0x00, 0xf0, 0x05, 0x00


	//----- nvinfo : EIATTR_KPARAM_INFO
	.align		4
.L_3373:
        /*0048*/ 	.byte	0x04, 0x17
        /*004a*/ 	.short	(.L_3375 - .L_3374)
.L_3374:
        /*004c*/ 	.word	0x00000000
        /*0050*/ 	.short	0x0002
        /*0052*/ 	.short	0x0008
        /*0054*/ 	.byte	0x00, 0xf0, 0x41, 0x00


	//----- nvinfo : EIATTR_KPARAM_INFO
	.align		4
.L_3375:
        /*0058*/ 	.byte	0x04, 0x17
        /*005a*/ 	.short	(.L_3377 - .L_3376)
.L_3376:
        /*005c*/ 	.word	0x00000000
        /*0060*/ 	.short	0x0001
        /*0062*/ 	.short	0x0004
        /*0064*/ 	.byte	0x00, 0xf0, 0x11, 0x00


	//----- nvinfo : EIATTR_KPARAM_INFO
	.align		4
.L_3377:
        /*0068*/ 	.byte	0x04, 0x17
        /*006a*/ 	.short	(.L_3379 - .L_3378)
.L_3378:
        /*006c*/ 	.word	0x00000000
        /*0070*/ 	.short	0x0000
        /*0072*/ 	.short	0x0000
        /*0074*/ 	.byte	0x00, 0xf0, 0x11, 0x00


	//----- nvinfo : EIATTR_SPARSE_MMA_MASK
	.align		4
.L_3379:
        /*0078*/ 	.byte	0x03, 0x50
        /*007a*/ 	.short	0x0000


	//----- nvinfo : EIATTR_MAXREG_COUNT
	.align		4
        /*007c*/ 	.byte	0x03, 0x1b
        /*007e*/ 	.short	0x00ff


	//----- nvinfo : EIATTR_MERCURY_ISA_VERSION
	.align		4
        /*0080*/ 	.byte	0x03, 0x5f
        /*0082*/ 	.short	0x0101


	//----- nvinfo : EIATTR_VRC_CTA_INIT_COUNT
	.align		4
        /*0084*/ 	.byte	0x02, 0x4a
	.zero		1
	.zero		1


	//----- nvinfo : EIATTR_EXIT_INSTR_OFFSETS
	.align		4
        /*0088*/ 	.byte	0x04, 0x1c
        /*008a*/ 	.short	(.L_3381 - .L_3380)


	//   ....[0]....
.L_3380:
        /*008c*/ 	.word	0x000016c0


	//   ....[1]....
        /*0090*/ 	.word	0x00001710


	//----- nvinfo : EIATTR_MAX_THREADS
	.align		4
.L_3381:
        /*0094*/ 	.byte	0x04, 0x05
        /*0096*/ 	.short	(.L_3383 - .L_3382)
.L_3382:
        /*0098*/ 	.word	0x00000080
        /*009c*/ 	.word	0x00000001
        /*00a0*/ 	.word	0x00000001


	//----- nvinfo : EIATTR_CRS_STACK_SIZE
	.align		4
.L_3383:
        /*00a4*/ 	.byte	0x04, 0x1e
        /*00a6*/ 	.short	(.L_3385 - .L_3384)
.L_3384:
        /*00a8*/ 	.word	0x00000000


	//----- nvinfo : EIATTR_CBANK_PARAM_SIZE
	.align		4
.L_3385:
        /*00ac*/ 	.byte	0x03, 0x19
        /*00ae*/ 	.short	0x001c


	//----- nvinfo : EIATTR_PARAM_CBANK
	.align		4
        /*00b0*/ 	.byte	0x04, 0x0a
        /*00b2*/ 	.short	(.L_3387 - .L_3386)
	.align		4
.L_3386:
        /*00b4*/ 	.word	index@(.nv.constant0._ZN2at6native27unrolled_elementwise_kernelINS0_13AUnaryFunctorIN3c104HalfES4_S4_ZZZNS0_16fmod_kernel_cudaERNS_18TensorIteratorBaseEENKUlvE0_clEvENKUlvE1_clEvEUlS4_S4_E_EESt5arrayIPcLm2EELi4E23TrivialOffsetCalculatorILi1EjESF_NS0_6memory15LoadWithoutCastENSG_16StoreWithoutCastEEEviT_T0_T2_T3_T4_T5_)
        /*00b8*/ 	.short	0x0380
        /*00ba*/ 	.short	0x001c


	//----- nvinfo : EIATTR_SW_WAR
	.align		4
.L_3387:
        /*00bc*/ 	.byte	0x04, 0x36
        /*00be*/ 	.short	(.L_3389 - .L_3388)
.L_3388:
        /*00c0*/ 	.word	0x00000008
.L_3389:


//--------------------- .nv.info._ZN2at6native29vectorized_elementwise_kernelILi2ENS0_13AUnaryFunctorIN3c104HalfES4_S4_ZZZNS0_16fmod_kernel_cudaERNS_18TensorIteratorBaseEENKUlvE0_clEvENKUlvE1_clEvEUlS4_S4_E_EESt5arrayIPcLm2EEEEviT0_T1_ --------------------------
	.section	.nv.info._ZN2at6native29vectorized_elementwise_kernelILi2ENS0_13AUnaryFunctorIN3c104HalfES4_S4_ZZZNS0_16fmod_kernel_cudaERNS_18TensorIteratorBaseEENKUlvE0_clEvENKUlvE1_clEvEUlS4_S4_E_EESt5arrayIPcLm2EEEEviT0_T1_,"",@"SHT_CUDA_INFO"
	.sectionflags	@""
	.align	4


	//----- nvinfo : EIATTR_CUDA_API_VERSION
	.align		4
        /*0000*/ 	.byte	0x04, 0x37
        /*0002*/ 	.short	(.L_3391 - .L_3390)
.L_3390:
        /*0004*/ 	.word	0x00000082


	//----- nvinfo : EIATTR_KPARAM_INFO
	.align		4
.L_3391:
        /*0008*/ 	.byte	0x04, 0x17
        /*000a*/ 	.short	(.L_3393 - .L_3392)
.L_3392:
        /*000c*/ 	.word	0x00000000
        /*0010*/ 	.short	0x0002
        /*0012*/ 	.short	0x0008
        /*0014*/ 	.byte	0x00, 0xf0, 0x41, 0x00


	//----- nvinfo : EIATTR_KPARAM_INFO
	.align		4
.L_3393:
        /*0018*/ 	.byte	0x04, 0x17
        /*001a*/ 	.short	(.L_3395 - .L_3394)
.L_3394:
        /*001c*/ 	.word	0x00000000
        /*0020*/ 	.short	0x0001
        /*0022*/ 	.short	0x0004
        /*0024*/ 	.byte	0x00, 0xf0, 0x11, 0x00


	//----- nvinfo : EIATTR_KPARAM_INFO
	.align		4
.L_3395:
        /*0028*/ 	.byte	0x04, 0x17
        /*002a*/ 	.short	(.L_3397 - .L_3396)
.L_3396:
        /*002c*/ 	.word	0x00000000
        /*0030*/ 	.short	0x0000
        /*0032*/ 	.short	0x0000
        /*0034*/ 	.byte	0x00, 0xf0, 0x11, 0x00


	//----- nvinfo : EIATTR_SPARSE_MMA_MASK
	.align		4
.L_3397:
        /*0038*/ 	.byte	0x03, 0x50
        /*003a*/ 	.short	0x0000


	//----- nvinfo : EIATTR_MAXREG_COUNT
	.align		4
        /*003c*/ 	.byte	0x03, 0x1b
        /*003e*/ 	.short	0x00ff


	//----- nvinfo : EIATTR_MERCURY_ISA_VERSION
	.align		4
        /*0040*/ 	.byte	0x03, 0x5f
        /*0042*/ 	.short	0x0101


	//----- nvinfo : EIATTR_VRC_CTA_INIT_COUNT
	.align		4
        /*0044*/ 	.byte	0x02, 0x4a
	.zero		1
	.zero		1


	//----- nvinfo : EIATTR_EXIT_INSTR_OFFSETS
	.align		4
        /*0048*/ 	.byte	0x04, 0x1c
        /*004a*/ 	.short	(.L_3399 - .L_3398)


	//   ....[0]....
.L_3398:
        /*004c*/ 	.word	0x00002d70


	//   ....[1]....
        /*0050*/ 	.word	0x00002dc0


	//   ....[2]....
        /*0054*/ 	.word	0x00005130


	//----- nvinfo : EIATTR_MAX_THREADS
	.align		4
.L_3399:
        /*0058*/ 	.byte	0x04, 0x05
        /*005a*/ 	.short	(.L_3401 - .L_3400)
.L_3400:
        /*005c*/ 	.word	0x00000080
        /*0060*/ 	.word	0x00000001
        /*0064*/ 	.word	0x00000001


	//----- nvinfo : EIATTR_CRS_STACK_SIZE
	.align		4
.L_3401:
        /*0068*/ 	.byte	0x04, 0x1e
        /*006a*/ 	.short	(.L_3403 - .L_3402)
.L_3402:
        /*006c*/ 	.word	0x00000000


	//----- nvinfo : EIATTR_CBANK_PARAM_SIZE
	.align		4
.L_3403:
        /*0070*/ 	.byte	0x03, 0x19
        /*0072*/ 	.short	0x0018


	//----- nvinfo : EIATTR_PARAM_CBANK
	.align		4
        /*0074*/ 	.byte	0x04, 0x0a
        /*0076*/ 	.short	(.L_3405 - .L_3404)
	.align		4
.L_3404:
        /*0078*/ 	.word	index@(.nv.constant0._ZN2at6native29vectorized_elementwise_kernelILi2ENS0_13AUnaryFunctorIN3c104HalfES4_S4_ZZZNS0_16fmod_kernel_cudaERNS_18TensorIteratorBaseEENKUlvE0_clEvENKUlvE1_clEvEUlS4_S4_E_EESt5arrayIPcLm2EEEEviT0_T1_)
        /*007c*/ 	.short	0x0380
        /*007e*/ 	.short	0x0018


	//----- nvinfo : EIATTR_SW_WAR
	.align		4
.L_3405:
        /*0080*/ 	.byte	0x04, 0x36
        /*0082*/ 	.short	(.L_3407 - .L_3406)
.L_3406:
        /*0084*/ 	.word	0x00000008
.L_3407:


//--------------------- .nv.info._ZN2at6native29vectorized_elementwise_kernelILi4ENS0_13AUnaryFunctorIN3c104HalfES4_S4_ZZZNS0_16fmod_kernel_cudaERNS_18TensorIteratorBaseEENKUlvE0_clEvENKUlvE1_clEvEUlS4_S4_E_EESt5arrayIPcLm2EEEEviT0_T1_ --------------------------
	.section	.nv.info._ZN2at6native29vectorized_elementwise_kernelILi4ENS0_13AUnaryFunctorIN3c104HalfES4_S4_ZZZNS0_16fmod_kernel_cudaERNS_18TensorIteratorBaseEENKUlvE0_clEvENKUlvE1_clEvEUlS4_S4_E_EESt5arrayIPcLm2EEEEviT0_T1_,"",@"SHT_CUDA_INFO"
	.sectionflags	@""
	.align	4


	//----- nvinfo : EIATTR_CUDA_API_VERSION
	.align		4
        /*0000*/ 	.byte	0x04, 0x37
        /*0002*/ 	.short	(.L_3409 - .L_3408)
.L_3408:
        /*0004*/ 	.word	0x00000082


	//----- nvinfo : EIATTR_KPARAM_INFO
	.align		4
.L_3409:
        /*0008*/ 	.byte	0x04, 0x17
        /*000a*/ 	.short	(.L_3411 - .L_3410)
.L_3410:
        /*000c*/ 	.word	0x00000000
        /*0010*/ 	.short	0x0002
        /*0012*/ 	.short	0x0008
        /*0014*/ 	.byte	0x00, 0xf0, 0x41, 0x00


	//----- nvinfo : EIATTR_KPARAM_INFO
	.align		4
.L_3411:
        /*0018*/ 	.byte	0x04, 0x17
        /*001a*/ 	.short	(.L_3413 - .L_3412)
.L_3412:
        /*001c*/ 	.word	0x00000000
        /*0020*/ 	.short	0x0001
        /*0022*/ 	.short	0x0004
        /*0024*/ 	.byte	0x00, 0xf0, 0x11, 0x00


	//----- nvinfo : EIATTR_KPARAM_INFO
	.align		4
.L_3413:
        /*0028*/ 	.byte	0x04, 0x17
        /*002a*/ 	.short	(.L_3415 - .L_3414)
.L_3414:
        /*002c*/ 	.word	0x00000000
        /*0030*/ 	.short	0x0000
        /*0032*/ 	.short	0x0000
        /*0034*/ 	.byte	0x00, 0xf0, 0x11, 0x00


	//----- nvinfo : EIATTR_SPARSE_MMA_MASK
	.align		4
.L_3415:
        /*0038*/ 	.byte	0x03, 0x50
        /*003a*/ 	.short	0x0000


	//----- nvinfo : EIATTR_MAXREG_COUNT
	.align		4
        /*003c*/ 	.byte	0x03, 0x1b
        /*003e*/ 	.short	0x00ff


	//----- nvinfo : EIATTR_MERCURY_ISA_VERSION
	.align		4
        /*0040*/ 	.byte	0x03, 0x5f
        /*0042*/ 	.short	0x0101


	//----- nvinfo : EIATTR_VRC_CTA_INIT_COUNT
	.align		4
        /*0044*/ 	.byte	0x02, 0x4a
	.zero		1
	.zero		1


	//----- nvinfo : EIATTR_EXIT_INSTR_OFFSETS
	.align		4
        /*0048*/ 	.byte	0x04, 0x1c
        /*004a*/ 	.short	(.L_3417 - .L_3416)


	//   ....[0]....
.L_3416:
        /*004c*/ 	.word	0x00002d70


	//   ....[1]....
        /*0050*/ 	.word	0x00002dc0


	//   ....[2]....
        /*0054*/ 	.word	0x000050f0


	//----- nvinfo : EIATTR_MAX_THREADS
	.align		4
.L_3417:
        /*0058*/ 	.byte	0x04, 0x05
        /*005a*/ 	.short	(.L_3419 - .L_3418)
.L_3418:
        /*005c*/ 	.word	0x00000080
        /*0060*/ 	.word	0x00000001
        /*0064*/ 	.word	0x00000001


	//----- nvinfo : EIATTR_CRS_STACK_SIZE
	.align		4
.L_3419:
        /*0068*/ 	.byte	0x04, 0x1e
        /*006a*/ 	.short	(.L_3421 - .L_3420)
.L_3420:
        /*006c*/ 	.word	0x00000000


	//----- nvinfo : EIATTR_CBANK_PARAM_SIZE
	.align		4
.L_3421:
        /*0070*/ 	.byte	0x03, 0x19
        /*0072*/ 	.short	0x0018


	//----- nvinfo : EIATTR_PARAM_CBANK
	.align		4
        /*0074*/ 	.byte	0x04, 0x0a
        /*0076*/ 	.short	(.L_3423 - .L_3422)
	.align		4
.L_3422:
        /*0078*/ 	.word	index@(.nv.constant0._ZN2at6native29vectorized_elementwise_kernelILi4ENS0_13AUnaryFunctorIN3c104HalfES4_S4_ZZZNS0_16fmod_kernel_cudaERNS_18TensorIteratorBaseEENKUlvE0_clEvENKUlvE1_clEvEUlS4_S4_E_EESt5arrayIPcLm2EEEEviT0_T1_)
        /*007c*/ 	.short	0x0380
        /*007e*/ 	.short	0x0018


	//----- nvinfo : EIATTR_SW_WAR
	.align		4
.L_3423:
        /*0080*/ 	.byte	0x04, 0x36
        /*0082*/ 	.short	(.L_3425 - .L_3424)
.L_3424:
        /*0084*/ 	.word	0x00000008
.L_3425:


//--------------------- .nv.info._ZN2at6native29vectorized_elementwise_kernelILi8ENS0_13AUnaryFunctorIN3c104HalfES4_S4_ZZZNS0_16fmod_kernel_cudaERNS_18TensorIteratorBaseEENKUlvE0_clEvENKUlvE1_clEvEUlS4_S4_E_EESt5arrayIPcLm2EEEEviT0_T1_ --------------------------
	.section	.nv.info._ZN2at6native29vectorized_elementwise_kernelILi8ENS0_13AUnaryFunctorIN3c104HalfES4_S4_ZZZNS0_16fmod_kernel_cudaERNS_18TensorIteratorBaseEENKUlvE0_clEvENKUlvE1_clEvEUlS4_S4_E_EESt5arrayIPcLm2EEEEviT0_T1_,"",@"SHT_CUDA_INFO"
	.sectionflags	@""
	.align	4


	//----- nvinfo : EIATTR_CUDA_API_VERSION
	.align		4
        /*0000*/ 	.byte	0x04, 0x37
        /*0002*/ 	.short	(.L_3427 - .L_3426)
.L_3426:
        /*0004*/ 	.word	0x00000082


	//----- nvinfo : EIATTR_KPARAM_INFO
	.align		4
.L_3427:
        /*0008*/ 	.byte	0x04, 0x17
        /*000a*/ 	.short	(.L_3429 - .L_3428)
.L_3428:
        /*000c*/ 	.word	0x00000000
        /*0010*/ 	.short	0x0002
        /*0012*/ 	.short	0x0008
        /*0014*/ 	.byte	0x00, 0xf0, 0x41, 0x00


	//----- nvinfo : EIATTR_KPARAM_INFO
	.align		4
.L_3429:
        /*0018*/ 	.byte	0x04, 0x17
        /*001a*/ 	.short	(.L_3431 - .L_3430)
.L_3430:
        /*001c*/ 	.word	0x00000000
        /*0020*/ 	.short	0x0001
        /*0022*/ 	.short	0x0004
        /*0024*/ 	.byte	0x00, 0xf0, 0x11, 0x00


	//----- nvinfo : EIATTR_KPARAM_INFO
	.align		4
.L_3431:
        /*0028*/ 	.byte	0x04, 0x17
        /*002a*/ 	.short	(.L_3433 - .L_3432)
.L_3432:
        /*002c*/ 	.word	0x00000000
        /*0030*/ 	.short	0x0000
        /*0032*/ 	.short	0x0000
        /*0034*/ 	.byte	0x00, 0xf0, 0x11, 0x00


	//----- nvinfo : EIATTR_SPARSE_MMA_MASK
	.align		4
.L_3433:
        /*0038*/ 	.byte	0x03, 0x50
        /*003a*/ 	.short	0x0000


	//----- nvinfo : EIATTR_MAXREG_COUNT
	.align		4
        /*003c*/ 	.byte	0x03, 0x1b
        /*003e*/ 	.short	0x00ff


	//----- nvinfo : EIATTR_MERCURY_ISA_VERSION
	.align		4
        /*0040*/ 	.byte	0x03, 0x5f
        /*0042*/ 	.short	0x0101


	//----- nvinfo : EIATTR_VRC_CTA_INIT_COUNT
	.align		4
        /*0044*/ 	.byte	0x02, 0x4a
	.zero		1
	.zero		1


	//----- nvinfo : EIATTR_EXIT_INSTR_OFFSETS
	.align		4
        /*0048*/ 	.byte	0x04, 0x1c
        /*004a*/ 	.short	(.L_3435 - .L_3434)


	//   ....[0]....
.L_3434:
        /*004c*/ 	.word	0x00002d70


	//   ....[1]....
        /*0050*/ 	.word	0x00002dc0


	//   ....[2]....
        /*0054*/ 	.word	0x000050d0


	//----- nvinfo : EIATTR_MAX_THREADS
	.align		4
.L_3435:
        /*0058*/ 	.byte	0x04, 0x05
        /*005a*/ 	.short	(.L_3437 - .L_3436)
.L_3436:
        /*005c*/ 	.word	0x00000080
        /*0060*/ 	.word	0x00000001
        /*0064*/ 	.word	0x00000001


	//----- nvinfo : EIATTR_CRS_STACK_SIZE
	.align		4
.L_3437:
        /*0068*/ 	.byte	0x04, 0x1e
        /*006a*/ 	.short	(.L_3439 - .L_3438)
.L_3438:
        /*006c*/ 	.word	0x00000000


	//----- nvinfo : EIATTR_CBANK_PARAM_SIZE
	.align		4
.L_3439:
        /*0070*/ 	.byte	0x03, 0x19
        /*0072*/ 	.short	0x0018


	//----- nvinfo : EIATTR_PARAM_CBANK
	.align		4
        /*0074*/ 	.byte	0x04, 0x0a
        /*0076*/ 	.short	(.L_3441 - .L_3440)
	.align		4
.L_3440:
        /*0078*/ 	.word	index@(.nv.constant0._ZN2at6native29vectorized_elementwise_kernelILi8ENS0_13AUnaryFunctorIN3c104HalfES4_S4_ZZZNS0_16fmod_kernel_cudaERNS_18TensorIteratorBaseEENKUlvE0_clEvENKUlvE1_clEvEUlS4_S4_E_EESt5arrayIPcLm2EEEEviT0_T1_)
        /*007c*/ 	.short	0x0380
        /*007e*/ 	.short	0x0018


	//----- nvinfo : EIATTR_SW_WAR
	.align		4
.L_3441:
        /*0080*/ 	.byte	0x04, 0x36
        /*0082*/ 	.short	(.L_3443 - .L_3442)
.L_3442:
        /*0084*/ 	.word	0x00000008
.L_3443:


//--------------------- .nv.info._ZN2at6native18elementwise_kernelILi128ELi4EZNS0_15gpu_kernel_implINS0_13BinaryFunctorIfffZZZNS0_16fmod_kernel_cudaERNS_18TensorIteratorBaseEENKUlvE0_clEvENKUlvE0_clEvEUlffE_EEEEvS5_RKT_EUliE_EEviT1_ --------------------------
	.section	.nv.info._ZN2at6native18elementwise_kernelILi128ELi4EZNS0_15gpu_kernel_implINS0_13BinaryFunctorIfffZZZNS0_16fmod_kernel_cudaERNS_18TensorIteratorBaseEENKUlvE0_clEvENKUlvE0_clEvEUlffE_EEEEvS5_RKT_EUliE_EEviT1_,"",@"SHT_CUDA_INFO"
	.sectionflags	@""
	.align	4


	//----- nvinfo : EIATTR_CUDA_API_VERSION
	.align		4
        /*0000*/ 	.byte	0x04, 0x37
        /*0002*/ 	.short	(.L_3445 - .L_3444)
.L_3444:
        /*0004*/ 	.word	0x00000082


	//----- nvinfo : EIATTR_KPARAM_INFO
	.align		4
.L_3445:
        /*0008*/ 	.byte	0x04, 0x17
        /*000a*/ 	.short	(.L_3447 - .L_3446)
.L_3446:
        /*000c*/ 	.word	0x00000000
        /*0010*/ 	.short	0x0001
        /*0012*/ 	.short	0x0008
        /*0014*/ 	.byte	0x00, 0xf0, 0x21, 0x0a


	//----- nvinfo : EIATTR_KPARAM_INFO
	.align		4
.L_3447:
        /*0018*/ 	.byte	0x04, 0x17
        /*001a*/ 	.short	(.L_3449 - .L_3448)
.L_3448:
        /*001c*/ 	.word	0x00000000
        /*0020*/ 	.short	0x0000
        /*0022*/ 	.short	0x0000
        /*0024*/ 	.byte	0x00, 0xf0, 0x11, 0x00


	//----- nvinfo : EIATTR_SPARSE_MMA_MASK
	.align		4
.L_3449:
        /*0028*/ 	.byte	0x03, 0x50
        /*002a*/ 	.short	0x0000


	//----- nvinfo : EIATTR_MAXREG_COUNT
	.align		4
        /*002c*/ 	.byte	0x03, 0x1b
        /*002e*/ 	.short	0x0080


	//----- nvinfo : EIATTR_EXTERNS
	.align		4
        /*0030*/ 	.byte	0x04, 0x0f
        /*0032*/ 	.short	(.L_3451 - .L_3450)


	//   ....[0]....
	.align		4
.L_3450:
        /*0034*/ 	.word	index@(__assertfail)


	//----- nvinfo : EIATTR_MERCURY_ISA_VERSION
	.align		4
.L_3451:
        /*0038*/ 	.byte	0x03, 0x5f
        /*003a*/ 	.short	0x0101


	//----- nvinfo : EIATTR_VRC_CTA_INIT_COUNT
	.align		4
        /*003c*/ 	.byte	0x02, 0x4a
	.zero		1
	.zero		1


	//----- nvinfo : EIATTR_SYSCALL_OFFSETS
	.align		4
        /*0040*/ 	.byte	0x04, 0x46
        /*0042*/ 	.short	(.L_3453 - .L_3452)


	//   ....[0]....
.L_3452:
        /*0044*/ 	.word	0x00002410


	//   ....[1]....
        /*0048*/ 	.word	0x00003200


	//   ....[2]....
        /*004c*/ 	.word	0x000043e0


	//   ....[3]....
        /*0050*/ 	.word	0x00006920


	//   ....[4]....
        /*0054*/ 	.word	0x00007710


	//   ....[5]....
        /*0058*/ 	.word	0x00008750


	//   ....[6]....
        /*005c*/ 	.word	0x0000ada0


	//   ....[7]....
        /*0060*/ 	.word	0x0000bb90


	//   ....[8]....
        /*0064*/ 	.word	0x0000cbd0


	//   ....[9]....
        /*0068*/ 	.word	0x0000f240


	//   ....[10]....
        /*006c*/ 	.word	0x00010030


	//   ....[11]....
        /*0070*/ 	.word	0x00011040


	//----- nvinfo : EIATTR_EXIT_INSTR_OFFSETS
	.align		4
.L_3453:
        /*0074*/ 	.byte	0x04, 0x1c
        /*0076*/ 	.short	(.L_3455 - .L_3454)


	//   ....[0]....
.L_3454:
        /*0078*/ 	.word	0x0000ce80


	//   ....[1]....
        /*007c*/ 	.word	0x000105c0


	//   ....[2]....
        /*0080*/ 	.word	0x00010600


	//   ....[3]....
        /*0084*/ 	.word	0x00010690


	//   ....[4]....
        /*0088*/ 	.word	0x000106c0


	//   ....[5]....
        /*008c*/ 	.word	0x000106f0


	//   ....[6]....
        /*0090*/ 	.word	0x00010770


	//   ....[7]....
        /*0094*/ 	.word	0x000107a0


	//   ....[8]....
        /*0098*/ 	.word	0x00010830


	//   ....[9]....
        /*009c*/ 	.word	0x00010870


	//   ....[10]....
        /*00a0*/ 	.word	0x000108b0


	//   ....[11]....
        /*00a4*/ 	.word	0x00010980


	//   ....[12]....
        /*00a8*/ 	.word	0x00010ae0


	//   ....[13]....
        /*00ac*/ 	.word	0x00010c40


	//   ....[14]....
        /*00b0*/ 	.word	0x00010d90


	//   ....[15]....
        /*00b4*/ 	.word	0x00010dc0


	//   ....[16]....
        /*00b8*/ 	.word	0x00010df0


	//   ....[17]....
        /*00bc*/ 	.word	0x00010e90


	//   ....[18]....
        /*00c0*/ 	.word	0x00010ee0


	//   ....[19]....
        /*00c4*/ 	.word	0x00011050


	//   ....[20]....
        /*00c8*/ 	.word	0x00011150


	//   ....[21]....
        /*00cc*/ 	.word	0x00011280


	//   ....[22]....
        /*00d0*/ 	.word	0x000112b0


	//----- nvinfo : EIATTR_MAX_THREADS
	.align		4
.L_3455:
        /*00d4*/ 	.byte	0x04, 0x05
        /*00d6*/ 	.short	(.L_3457 - .L_3456)
.L_3456:
        /*00d8*/ 	.word	0x00000080
        /*00dc*/ 	.word	0x00000001
        /*00e0*/ 	.word	0x00000001


	//----- nvinfo : EIATTR_CRS_STACK_SIZE
	.align		4
.L_3457:
        /*00e4*/ 	.byte	0x04, 0x1e
        /*00e6*/ 	.short	(.L_3459 - .L_3458)
.L_3458:
        /*00e8*/ 	.word	0x00000000


	//----- nvinfo : EIATTR_CBANK_PARAM_SIZE
	.align		4
.L_3459:
        /*00ec*/ 	.byte	0x03, 0x19
        /*00ee*/ 	.short	0x0290


	//----- nvinfo : EIATTR_PARAM_CBANK
	.align		4
        /*00f0*/ 	.byte	0x04, 0x0a
        /*00f2*/ 	.short	(.L_3461 - .L_3460)
	.align		4
.L_3460:
        /*00f4*/ 	.word	index@(.nv.constant0._ZN2at6native18elementwise_kernelILi128ELi4EZNS0_15gpu_kernel_implINS0_13BinaryFunctorIfffZZZNS0_16fmod_kernel_cudaERNS_18TensorIteratorBaseEENKUlvE0_clEvENKUlvE0_clEvEUlffE_EEEEvS5_RKT_EUliE_EEviT1_)
        /*00f8*/ 	.short	0x0380
        /*00fa*/ 	.short	0x0290


	//----- nvinfo : EIATTR_SW_WAR
	.align		4
.L_3461:
        /*00fc*/ 	.byte	0x04, 0x36
        /*00fe*/ 	.short	(.L_3463 - .L_3462)
.L_3462:
        /*0100*/ 	.word	0x00000008
.L_3463:


//--------------------- .nv.info._ZN2at6native27unrolled_elementwise_kernelINS0_13BinaryFunctorIfffZZZNS0_16fmod_kernel_cudaERNS_18TensorIteratorBaseEENKUlvE0_clEvENKUlvE0_clEvEUlffE_EESt5arrayIPcLm3EELi4E23TrivialOffsetCalculatorILi2EjESC_ILi1EjENS0_6memory12LoadWithCastILi2EEENSF_13StoreWithCastILi1EEEEEviT_T0_T2_T3_T4_T5_ --------------------------
	.section	.nv.info._ZN2at6native27unrolled_elementwise_kernelINS0_13BinaryFunctorIfffZZZNS0_16fmod_kernel_cudaERNS_18TensorIteratorBaseEENKUlvE0_clEvENKUlvE0_clEvEUlffE_EESt5arrayIPcLm3EELi4E23TrivialOffsetCalculatorILi2EjESC_ILi1EjENS0_6memory12LoadWithCastILi2EEENSF_13StoreWithCastILi1EEEEEviT_T0_T2_T3_T4_T5_,"",@"SHT_CUDA_INFO"
	.sectionflags	@""
	.align	4


	//----- nvinfo : EIATTR_CUDA_API_VERSION
	.align		4
        /*0000*/ 	.byte	0x04, 0x37
        /*0002*/ 	.short	(.L_3465 - .L_3464)
.L_3464:
        /*0004*/ 	.word	0x00000082


	//----- nvinfo : EIATTR_KPARAM_INFO
	.align		4
.L_3465:
        /*0008*/ 	.byte	0x04, 0x17
        /*000a*/ 	.short	(.L_3467 - .L_3466)
.L_3466:
        /*000c*/ 	.word	0x00000000
        /*0010*/ 	.short	0x0006
        /*0012*/ 	.short	0x0030
        /*0014*/ 	.byte	0x00, 0xf0, 0x21, 0x00


	//----- nvinfo : EIATTR_KPARAM_INFO
	.align		4
.L_3467:
        /*0018*/ 	.byte	0x04, 0x17
        /*001a*/ 	.short	(.L_3469 - .L_3468)
.L_3468:
        /*001c*/ 	.word	0x00000000
        /*0020*/ 	.short	0x0005
        /*0022*/ 	.short	0x0024
        /*0024*/ 	.byte	0x00, 0xf0, 0x31, 0x00


	//----- nvinfo : EIATTR_KPARAM_INFO
	.align		4
.L_3469:
        /*0028*/ 	.byte	0x04, 0x17
        /*002a*/ 	.short	(.L_3471 - .L_3470)
.L_3470:
        /*002c*/ 	.word	0x00000000
        /*0030*/ 	.short	0x0004
        /*0032*/ 	.short	0x0021
        /*0034*/ 	.byte	0x00, 0xf0, 0x05, 0x00


	//----- nvinfo : EIATTR_KPARAM_INFO
	.align		4
.L_3471:
        /*0038*/ 	.byte	0x04, 0x17
        /*003a*/ 	.short	(.L_3473 - .L_3472)
.L_3472:
        /*003c*/ 	.word	0x00000000
        /*0040*/ 	.short	0x0003
        /*0042*/ 	.short	0x0020
        /*0044*/ 	.byte	0x00, 0xf0, 0x05, 0x00


	//----- nvinfo : EIATTR_KPARAM_INFO
	.align		4
.L_3473:
        /*0048*/ 	.byte	0x04, 0x17
        /*004a*/ 	.short	(.L_3475 - .L_3474)
.L_3474:
        /*004c*/ 	.word	0x00000000
        /*0050*/ 	.short	0x0002
        /*0052*/ 	.short	0x0008
        /*0054*/ 	.byte	0x00, 0xf0, 0x61, 0x00


	//----- nvinfo : EIATTR_KPARAM_INFO
	.align		4
.L_3475:
        /*0058*/ 	.byte	0x04, 0x17
        /*005a*/ 	.short	(.L_3477 - .L_3476)
.L_3476:
        /*005c*/ 	.word	0x00000000
        /*0060*/ 	.short	0x0001
        /*0062*/ 	.short	0x0004
        /*0064*/ 	.byte	0x00, 0xf0, 0x05, 0x00


	//----- nvinfo : EIATTR_KPARAM_INFO
	.align		4
.L_3477:
        /*0068*/ 	.byte	0x04, 0x17
        /*006a*/ 	.short	(.L_3479 - .L_3478)
.L_3478:
        /*006c*/ 	.word	0x00000000
        /*0070*/ 	.short	0x0000
        /*0072*/ 	.short	0x0000
        /*0074*/ 	.byte	0x00, 0xf0, 0x11, 0x00


	//----- nvinfo : EIATTR_SPARSE_MMA_MASK
	.align		4
.L_3479:
        /*0078*/ 	.byte	0x03, 0x50
        /*007a*/ 	.short	0x0000


	//----- nvinfo : EIATTR_MAXREG_COUNT
	.align		4
        /*007c*/ 	.byte	0x03, 0x1b
        /*007e*/ 	.short	0x00ff


	//----- nvinfo : EIATTR_EXTERNS
	.align		4
        /*0080*/ 	.byte	0x04, 0x0f
        /*0082*/ 	.short	(.L_3481 - .L_3480)


	//   ....[0]....
	.align		4
.L_3480:
        /*0084*/ 	.word	index@(__assertfail)


	//----- nvinfo : EIATTR_MERCURY_ISA_VERSION
	.align		4
.L_3481:
        /*0088*/ 	.byte	0x03, 0x5f
        /*008a*/ 	.short	0x0101


	//----- nvinfo : EIATTR_VRC_CTA_INIT_COUNT
	.align		4
        /*008c*/ 	.byte	0x02, 0x4a
	.zero		1
	.zero		1


	//----- nvinfo : EIATTR_SYSCALL_OFFSETS
	.align		4
        /*0090*/ 	.byte	0x04, 0x46
        /*0092*/ 	.short	(.L_3483 - .L_3482)


	//   ....[0]....
.L_3482:
        /*0094*/ 	.word	0x00000df0


	//   ....[1]....
        /*0098*/ 	.word	0x00001c10


	//   ....[2]....
        /*009c*/ 	.word	0x00002b30


	//   ....[3]....
        /*00a0*/ 	.word	0x00003940


	//   ....[4]....
        /*00a4*/ 	.word	0x000047d0


	//   ....[5]....
        /*00a8*/ 	.word	0x000055e0


	//   ....[6]....
        /*00ac*/ 	.word	0x00006480


	//   ....[7]....
        /*00b0*/ 	.word	0x00007270


	//   ....[8]....
        /*00b4*/ 	.word	0x00009330


	//   ....[9]....
        /*00b8*/ 	.word	0x0000a0c0


	//   ....[10]....
        /*00bc*/ 	.word	0x0000af40


	//   ....[11]....
        /*00c0*/ 	.word	0x0000bda0


	//----- nvinfo : EIATTR_EXIT_INSTR_OFFSETS
	.align		4
.L_3483:
        /*00c4*/ 	.byte	0x04, 0x1c
        /*00c6*/ 	.short	(.L_3485 - .L_3484)


	//   ....[0]....
.L_3484:
        /*00c8*/ 	.word	0x0000b1e0


	//   ....[1]....
        /*00cc*/ 	.word	0x0000b320


	//   ....[2]....
        /*00d0*/ 	.word	0x0000b360


	//   ....[3]....
        /*00d4*/ 	.word	0x0000b3f0


	//   ....[4]....
        /*00d8*/ 	.word	0x0000b420


	//   ....[5]....
        /*00dc*/ 	.word	0x0000b450


	//   ....[6]....
        /*00e0*/ 	.word	0x0000b4d0


	//   ....[7]....
        /*00e4*/ 	.word	0x0000b500


	//   ....[8]....
        /*00e8*/ 	.word	0x0000b590


	//   ....[9]....
        /*00ec*/ 	.word	0x0000b5d0


	//   ....[10]....
        /*00f0*/ 	.word	0x0000b610


	//   ....[11]....
        /*00f4*/ 	.word	0x0000b6e0


	//   ....[12]....
        /*00f8*/ 	.word	0x0000b840


	//   ....[13]....
        /*00fc*/ 	.word	0x0000b9a0


	//   ....[14]....
        /*0100*/ 	.word	0x0000baf0


	//   ....[15]....
        /*0104*/ 	.word	0x0000bb20


	//   ....[16]....
        /*0108*/ 	.word	0x0000bb50


	//   ....[17]....
        /*010c*/ 	.word	0x0000bbf0


	//   ....[18]....
        /*0110*/ 	.word	0x0000bc40


	//   ....[19]....
        /*0114*/ 	.word	0x0000bdb0


	//   ....[20]....
        /*0118*/ 	.word	0x0000beb0


	//   ....[21]....
        /*011c*/ 	.word	0x0000bfe0


	//   ....[22]....
        /*0120*/ 	.word	0x0000c010


	//----- nvinfo : EIATTR_MAX_THREADS
	.align		4
.L_3485:
        /*0124*/ 	.byte	0x04, 0x05
        /*0126*/ 	.short	(.L_3487 - .L_3486)
.L_3486:
        /*0128*/ 	.word	0x00000080
        /*012c*/ 	.word	0x00000001
        /*0130*/ 	.word	0x00000001


	//----- nvinfo : EIATTR_CRS_STACK_SIZE
	.align		4
.L_3487:
        /*0134*/ 	.byte	0x04, 0x1e
        /*0136*/ 	.short	(.L_3489 - .L_3488)
.L_3488:
        /*0138*/ 	.word	0x00000000


	//----- nvinfo : EIATTR_CBANK_PARAM_SIZE
	.align		4
.L_3489:
        /*013c*/ 	.byte	0x03, 0x19
        /*013e*/ 	.short	0x0038


	//----- nvinfo : EIATTR_PARAM_CBANK
	.align		4
        /*0140*/ 	.byte	0x04, 0x0a
        /*0142*/ 	.short	(.L_3491 - .L_3490)
	.align		4
.L_3490:
        /*0144*/ 	.word	index@(.nv.constant0._ZN2at6native27unrolled_elementwise_kernelINS0_13BinaryFunctorIfffZZZNS0_16fmod_kernel_cudaERNS_18TensorIteratorBaseEENKUlvE0_clEvENKUlvE0_clEvEUlffE_EESt5arrayIPcLm3EELi4E23TrivialOffsetCalculatorILi2EjESC_ILi1EjENS0_6memory12LoadWithCastILi2EEENSF_13StoreWithCastILi1EEEEEviT_T0_T2_T3_T4_T5_)
        /*0148*/ 	.short	0x0380
        /*014a*/ 	.short	0x0038


	//----- nvinfo : EIATTR_SW_WAR
	.align		4
.L_3491:
        /*014c*/ 	.byte	0x04, 0x36
        /*014e*/ 	.short	(.L_3493 - .L_3492)
.L_3492:
        /*0150*/ 	.word	0x00000008
.L_3493:


//--------------------- .nv.info._ZN2at6native18elementwise_kernelILi128ELi2EZNS0_22gpu_kernel_impl_nocastINS0_13BinaryFunctorIfffZZZNS0_16fmod_kernel_cudaERNS_18TensorIteratorBaseEENKUlvE0_clEvENKUlvE0_clEvEUlffE_EEEEvS5_RKT_EUliE_EEviT1_ --------------------------
	.section	.nv.info._ZN2at6native18elementwise_kernelILi128ELi2EZNS0_22gpu_kernel_impl_nocastINS0_13BinaryFunctorIfffZZZNS0_16fmod_kernel_cudaERNS_18TensorIteratorBaseEENKUlvE0_clEvENKUlvE0_clEvEUlffE_EEEEvS5_RKT_EUliE_EEviT1_,"",@"SHT_CUDA_INFO"
	.sectionflags	@""
	.align	4


	//----- nvinfo : EIATTR_CUDA_API_VERSION
	.align		4
        /*0000*/ 	.byte	0x04, 0x37
        /*0002*/ 	.short	(.L_3495 - .L_3494)
.L_3494:
        /*0004*/ 	.word	0x00000082


	//----- nvinfo : EIATTR_KPARAM_INFO
	.align		4
.L_3495:
        /*0008*/ 	.byte	0x04, 0x17
        /*000a*/ 	.short	(.L_3497 - .L_3496)
.L_3496:
        /*000c*/ 	.word	0x00000000
        /*0010*/ 	.short	0x0001
        /*0012*/ 	.short	0x0008
        /*0014*/ 	.byte	0x00, 0xf0, 0x21, 0x0a


	//----- nvinfo : EIATTR_KPARAM_INFO
	.align		4
.L_3497:
        /*0018*/ 	.byte	0x04, 0x17
        /*001a*/ 	.short	(.L_3499 - .L_3498)
.L_3498:
        /*001c*/ 	.word	0x00000000
        /*0020*/ 	.short	0x0000
        /*0022*/ 	.short	0x0000
        /*0024*/ 	.byte	0x00, 0xf0, 0x11, 0x00


	//----- nvinfo : EIATTR_SPARSE_MMA_MASK
	.align		4
.L_3499:
        /*0028*/ 	.byte	0x03, 0x50
        /*002a*/ 	.short	0x0000


	//----- nvinfo : EIATTR_MAXREG_COUNT
	.align		4
        /*002c*/ 	.byte	0x03, 0x1b
        /*002e*/ 	.short	0x0080


	//----- nvinfo : EIATTR_MERCURY_ISA_VERSION
	.align		4
        /*0030*/ 	.byte	0x03, 0x5f
        /*0032*/ 	.short	0x0101


	//----- nvinfo : EIATTR_VRC_CTA_INIT_COUNT
	.align		4
        /*0034*/ 	.byte	0x02, 0x4a
	.zero		1
	.zero		1


	//----- nvinfo : EIATTR_EXIT_INSTR_OFFSETS
	.align		4
        /*0038*/ 	.byte	0x04, 0x1c
        /*003a*/ 	.short	(.L_3501 - .L_3500)


	//   ....[0]....
.L_3500:
        /*003c*/ 	.word	0x00000530


	//   ....[1]....
        /*0040*/ 	.word	0x00000970


	//   ....[2]....
        /*0044*/ 	.word	0x000024c0


	//   ....[3]....
        /*0048*/ 	.word	0x00003f70


	//----- nvinfo : EIATTR_MAX_THREADS
	.align		4
.L_3501:
        /*004c*/ 	.byte	0x04, 0x05
        /*004e*/ 	.short	(.L_3503 - .L_3502)
.L_3502:
        /*0050*/ 	.word	0x00000080
        /*0054*/ 	.word	0x00000001
        /*0058*/ 	.word	0x00000001


	//----- nvinfo : EIATTR_CRS_STACK_SIZE
	.align		4
.L_3503:
        /*005c*/ 	.byte	0x04, 0x1e
        /*005e*/ 	.short	(.L_3505 - .L_3504)
.L_3504:
        /*0060*/ 	.word	0x00000000


	//----- nvinfo : EIATTR_CBANK_PARAM_SIZE
	.align		4
.L_3505:
        /*0064*/ 	.byte	0x03, 0x19
        /*0066*/ 	.short	0x0290


	//----- nvinfo : EIATTR_PARAM_CBANK
	.align		4
        /*0068*/ 	.byte	0x04, 0x0a
        /*006a*/ 	.short	(.L_3507 - .L_3506)
	.align		4
.L_3506:
        /*006c*/ 	.word	index@(.nv.constant0._ZN2at6native18elementwise_kernelILi128ELi2EZNS0_22gpu_kernel_impl_nocastINS0_13BinaryFunctorIfffZZZNS0_16fmod_kernel_cudaERNS_18TensorIteratorBaseEENKUlvE0_clEvENKUlvE0_clEvEUlffE_EEEEvS5_RKT_EUliE_EEviT1_)
        /*0070*/ 	.short	0x0380
        /*0072*/ 	.short	0x0290


	//----- nvinfo : EIATTR_SW_WAR
	.align		4
.L_3507:
        /*0074*/ 	.byte	0x04, 0x36
        /*0076*/ 	.short	(.L_3509 - .L_3508)
.L_3508:
        /*0078*/ 	.word	0x00000008
.L_3509:


//--------------------- .nv.info._ZN2at6native27unrolled_elementwise_kernelINS0_13BinaryFunctorIfffZZZNS0_16fmod_kernel_cudaERNS_18TensorIteratorBaseEENKUlvE0_clEvENKUlvE0_clEvEUlffE_EESt5arrayIPcLm3EELi4E23TrivialOffsetCalculatorILi2EjESC_ILi1EjENS0_6memory15LoadWithoutCastENSF_16StoreWithoutCastEEEviT_T0_T2_T3_T4_T5_ --------------------------
	.section	.nv.info._ZN2at6native27unrolled_elementwise_kernelINS0_13BinaryFunctorIfffZZZNS0_16fmod_kernel_cudaERNS_18TensorIteratorBaseEENKUlvE0_clEvENKUlvE0_clEvEUlffE_EESt5arrayIPcLm3EELi4E23TrivialOffsetCalculatorILi2EjESC_ILi1EjENS0_6memory15LoadWithoutCastENSF_16StoreWithoutCastEEEviT_T0_T2_T3_T4_T5_,"",@"SHT_CUDA_INFO"
	.sectionflags	@""
	.align	4


	//----- nvinfo : EIATTR_CUDA_API_VERSION
	.align		4
        /*0000*/ 	.byte	0x04, 0x37
        /*0002*/ 	.short	(.L_3511 - .L_3510)
.L_3510:
        /*0004*/ 	.word	0x00000082


	//----- nvinfo : EIATTR_KPARAM_INFO
	.align		4
.L_3511:
        /*0008*/ 	.byte	0x04, 0x17
        /*000a*/ 	.short	(.L_3513 - .L_3512)
.L_3512:
        /*000c*/ 	.word	0x00000000
        /*0010*/ 	.short	0x0006
        /*0012*/ 	.short	0x0023
        /*0014*/ 	.byte	0x00, 0xf0, 0x05, 0x00


	//----- nvinfo : EIATTR_KPARAM_INFO
	.align		4
.L_3513:
        /*0018*/ 	.byte	0x04, 0x17
        /*001a*/ 	.short	(.L_3515 - .L_3514)
.L_3514:
        /*001c*/ 	.word	0x00000000
        /*0020*/ 	.short	0x0005
        /*0022*/ 	.short	0x0022
        /*0024*/ 	.byte	0x00, 0xf0, 0x05, 0x00


	//----- nvinfo : EIATTR_KPARAM_INFO
	.align		4
.L_3515:
        /*0028*/ 	.byte	0x04, 0x17
        /*002a*/ 	.short	(.L_3517 - .L_3516)
.L_3516:
        /*002c*/ 	.word	0x00000000
        /*0030*/ 	.short	0x0004
        /*0032*/ 	.short	0x0021
        /*0034*/ 	.byte	0x00, 0xf0, 0x05, 0x00


	//----- nvinfo : EIATTR_KPARAM_INFO
	.align		4
.L_3517:
        /*0038*/ 	.byte	0x04, 0x17
        /*003a*/ 	.short	(.L_3519 - .L_3518)
.L_3518:
        /*003c*/ 	.word	0x00000000
        /*0040*/ 	.short	0x0003
        /*0042*/ 	.short	0x0020
        /*0044*/ 	.byte	0x00, 0xf0, 0x05, 0x00


	//----- nvinfo : EIATTR_KPARAM_INFO
	.align		4
.L_3519:
        /*0048*/ 	.byte	0x04, 0x17
        /*004a*/ 	.short	(.L_3521 - .L_3520)
.L_3520:
        /*004c*/ 	.word	0x00000000
        /*0050*/ 	.short	0x0002
        /*0052*/ 	.short	0x0008
        /*0054*/ 	.byte	0x00, 0xf0, 0x61, 0x00


	//----- nvinfo : EIATTR_KPARAM_INFO
	.align		4
.L_3521:
        /*0058*/ 	.byte	0x04, 0x17
        /*005a*/ 	.short	(.L_3523 - .L_3522)
.L_3522:
        /*005c*/ 	.word	0x00000000
        /*0060*/ 	.short	0x0001
        /*0062*/ 	.short	0x0004
        /*0064*/ 	.byte	0x00, 0xf0, 0x05, 0x00


	//----- nvinfo : EIATTR_KPARAM_INFO
	.align		4
.L_3523:
        /*0068*/ 	.byte	0x04, 0x17
        /*006a*/ 	.short	(.L_3525 - .L_3524)
.L_3524:
        /*006c*/ 	.word	0x00000000
        /*0070*/ 	.short	0x0000
        /*0072*/ 	.short	0x0000
        /*0074*/ 	.byte	0x00, 0xf0, 0x11, 0x00


	//----- nvinfo : EIATTR_SPARSE_MMA_MASK
	.align		4
.L_3525:
        /*0078*/ 	.byte	0x03, 0x50
        /*007a*/ 	.short	0x0000


	//----- nvinfo : EIATTR_MAXREG_COUNT
	.align		4
        /*007c*/ 	.byte	0x03, 0x1b
        /*007e*/ 	.short	0x00ff


	//----- nvinfo : EIATTR_MERCURY_ISA_VERSION
	.align		4
        /*0080*/ 	.byte	0x03, 0x5f
        /*0082*/ 	.short	0x0101


	//----- nvinfo : EIATTR_VRC_CTA_INIT_COUNT
	.align		4
        /*0084*/ 	.byte	0x02, 0x4a
	.zero		1
	.zero		1


	//----- nvinfo : EIATTR_EXIT_INSTR_OFFSETS
	.align		4
        /*0088*/ 	.byte	0x04, 0x1c
        /*008a*/ 	.short	(.L_3527 - .L_3526)


	//   ....[0]....
.L_3526:
        /*008c*/ 	.word	0x00001690


	//   ....[1]....
        /*0090*/ 	.word	0x000016e0


	//----- nvinfo : EIATTR_MAX_THREADS
	.align		4
.L_3527:
        /*0094*/ 	.byte	0x04, 0x05
        /*0096*/ 	.short	(.L_3529 - .L_3528)
.L_3528:
        /*0098*/ 	.word	0x00000080
        /*009c*/ 	.word	0x00000001
        /*00a0*/ 	.word	0x00000001


	//----- nvinfo : EIATTR_CRS_STACK_SIZE
	.align		4
.L_3529:
        /*00a4*/ 	.byte	0x04, 0x1e
        /*00a6*/ 	.short	(.L_3531 - .L_3530)
.L_3530:
        /*00a8*/ 	.word	0x00000000


	//----- nvinfo : EIATTR_CBANK_PARAM_SIZE
	.align		4
.L_3531:
        /*00ac*/ 	.byte	0x03, 0x19
        /*00ae*/ 	.short	0x0024


	//----- nvinfo : EIATTR_PARAM_CBANK
	.align		4
        /*00b0*/ 	.byte	0x04, 0x0a
        /*00b2*/ 	.short	(.L_3533 - .L_3532)
	.align		4
.L_3532:
        /*00b4*/ 	.word	index@(.nv.constant0._ZN2at6native27unrolled_elementwise_kernelINS0_13BinaryFunctorIfffZZZNS0_16fmod_kernel_cudaERNS_18TensorIteratorBaseEENKUlvE0_clEvENKUlvE0_clEvEUlffE_EESt5arrayIPcLm3EELi4E23TrivialOffsetCalculatorILi2EjESC_ILi1EjENS0_6memory15LoadWithoutCastENSF_16StoreWithoutCastEEEviT_T0_T2_T3_T4_T5_)
        /*00b8*/ 	.short	0x0380
        /*00ba*/ 	.short	0x0024


	//----- nvinfo : EIATTR_SW_WAR
	.align		4
.L_3533:
        /*00bc*/ 	.byte	0x04, 0x36
        /*00be*/ 	.short	(.L_3535 - .L_3534)
.L_3534:
        /*00c0*/ 	.word	0x00000008
.L_3535:


//--------------------- .nv.info._ZN2at6native29vectorized_elementwise_kernelILi2ENS0_13BinaryFunctorIfffZZZNS0_16fmod_kernel_cudaERNS_18TensorIteratorBaseEENKUlvE0_clEvENKUlvE0_clEvEUlffE_EESt5arrayIPcLm3EEEEviT0_T1_ --------------------------
	.section	.nv.info._ZN2at6native29vectorized_elementwise_kernelILi2ENS0_13BinaryFunctorIfffZZZNS0_16fmod_kernel_cudaERNS_18TensorIteratorBaseEENKUlvE0_clEvENKUlvE0_clEvEUlffE_EESt5arrayIPcLm3EEEEviT0_T1_,"",@"SHT_CUDA_INFO"
	.sectionflags	@""
	.align	4


	//----- nvinfo : EIATTR_CUDA_API_VERSION
	.align		4
        /*0000*/ 	.byte	0x04, 0x37
        /*0002*/ 	.short	(.L_3537 - .L_3536)
.L_3536:
        /*0004*/ 	.word	0x00000082


	//----- nvinfo : EIATTR_KPARAM_INFO
	.align		4
.L_3537:
        /*0008*/ 	.byte	0x04, 0x17
        /*000a*/ 	.short	(.L_3539 - .L_3538)
.L_3538:
        /*000c*/ 	.word	0x00000000
        /*0010*/ 	.short	0x0002
        /*0012*/ 	.short	0x0008
        /*0014*/ 	.byte	0x00, 0xf0, 0x61, 0x00


	//----- nvinfo : EIATTR_KPARAM_INFO
	.align		4
.L_3539:
        /*0018*/ 	.byte	0x04, 0x17
        /*001a*/ 	.short	(.L_3541 - .L_3540)
.L_3540:
        /*001c*/ 	.word	0x00000000
        /*0020*/ 	.short	0x0001
        /*0022*/ 	.short	0x0004
        /*0024*/ 	.byte	0x00, 0xf0, 0x05, 0x00


	//----- nvinfo : EIATTR_KPARAM_INFO
	.align		4
.L_3541:
        /*0028*/ 	.byte	0x04, 0x17
        /*002a*/ 	.short	(.L_3543 - .L_3542)
.L_3542:
        /*002c*/ 	.word	0x00000000
        /*0030*/ 	.short	0x0000
        /*0032*/ 	.short	0x0000
        /*0034*/ 	.byte	0x00, 0xf0, 0x11, 0x00


	//----- nvinfo : EIATTR_SPARSE_MMA_MASK
	.align		4
.L_3543:
        /*0038*/ 	.byte	0x03, 0x50
        /*003a*/ 	.short	0x0000


	//----- nvinfo : EIATTR_MAXREG_COUNT
	.align		4
        /*003c*/ 	.byte	0x03, 0x1b
        /*003e*/ 	.short	0x00ff


	//----- nvinfo : EIATTR_MERCURY_ISA_VERSION
	.align		4
        /*0040*/ 	.byte	0x03, 0x5f
        /*0042*/ 	.short	0x0101


	//----- nvinfo : EIATTR_VRC_CTA_INIT_COUNT
	.align		4
        /*0044*/ 	.byte	0x02, 0x4a
	.zero		1
	.zero		1


	//----- nvinfo : EIATTR_EXIT_INSTR_OFFSETS
	.align		4
        /*0048*/ 	.byte	0x04, 0x1c
        /*004a*/ 	.short	(.L_3545 - .L_3544)


	//   ....[0]....
.L_3544:
        /*004c*/ 	.word	0x00002db0


	//   ....[1]....
        /*0050*/ 	.word	0x00002e00


	//   ....[2]....
        /*0054*/ 	.word	0x00005140


	//----- nvinfo : EIATTR_MAX_THREADS
	.align		4
.L_3545:
        /*0058*/ 	.byte	0x04, 0x05
        /*005a*/ 	.short	(.L_3547 - .L_3546)
.L_3546:
        /*005c*/ 	.word	0x00000080
        /*0060*/ 	.word	0x00000001
        /*0064*/ 	.word	0x00000001


	//----- nvinfo : EIATTR_CRS_STACK_SIZE
	.align		4
.L_3547:
        /*0068*/ 	.byte	0x04, 0x1e
        /*006a*/ 	.short	(.L_3549 - .L_3548)
.L_3548:
        /*006c*/ 	.word	0x00000000


	//----- nvinfo : EIATTR_CBANK_PARAM_SIZE
	.align		4
.L_3549:
        /*0070*/ 	.byte	0x03, 0x19
        /*0072*/ 	.short	0x0020


	//----- nvinfo : EIATTR_PARAM_CBANK
	.align		4
        /*0074*/ 	.byte	0x04, 0x0a
        /*0076*/ 	.short	(.L_3551 - .L_3550)
	.align		4
.L_3550:
        /*0078*/ 	.word	index@(.nv.constant0._ZN2at6native29vectorized_elementwise_kernelILi2ENS0_13BinaryFunctorIfffZZZNS0_16fmod_kernel_cudaERNS_18TensorIteratorBaseEENKUlvE0_clEvENKUlvE0_clEvEUlffE_EESt5arrayIPcLm3EEEEviT0_T1_)
        /*007c*/ 	.short	0x0380
        /*007e*/ 	.short	0x0020


	//----- nvinfo : EIATTR_SW_WAR
	.align		4
.L_3551:
        /*0080*/ 	.byte	0x04, 0x36
        /*0082*/ 	.short	(.L_3553 - .L_3552)
.L_3552:
        /*0084*/ 	.word	0x00000008
.L_3553:


//--------------------- .nv.info._ZN2at6native29vectorized_elementwise_kernelILi4ENS0_13BinaryFunctorIfffZZZNS0_16fmod_kernel_cudaERNS_18TensorIteratorBaseEENKUlvE0_clEvENKUlvE0_clEvEUlffE_EESt5arrayIPcLm3EEEEviT0_T1_ --------------------------
	.section	.nv.info._ZN2at6native29vectorized_elementwise_kernelILi4ENS0_13BinaryFunctorIfffZZZNS0_16fmod_kernel_cudaERNS_18TensorIteratorBaseEENKUlvE0_clEvENKUlvE0_clEvEUlffE_EESt5arrayIPcLm3EEEEviT0_T1_,"",@"SHT_CUDA_INFO"
	.sectionflags	@""
	.align	4


	//----- nvinfo : EIATTR_CUDA_API_VERSION
	.align		4
        /*0000*/ 	.byte	0x04, 0x37
        /*0002*/ 	.short	(.L_3555 - .L_3554)
.L_3554:
        /*0004*/ 	.word	0x00000082


	//----- nvinfo : EIATTR_KPARAM_INFO
	.align		4
.L_3555:
        /*0008*/ 	.byte	0x04, 0x17
        /*000a*/ 	.short	(.L_3557 - .L_3556)
.L_3556:
        /*000c*/ 	.word	0x00000000
        /*0010*/ 	.short	0x0002
        /*0012*/ 	.short	0x0008
        /*0014*/ 	.byte	0x00, 0xf0, 0x61, 0x00


	//----- nvinfo : EIATTR_KPARAM_INFO
	.align		4
.L_3557:
        /*0018*/ 	.byte	0x04, 0x17
        /*001a*/ 	.short	(.L_3559 - .L_3558)
.L_3558:
        /*001c*/ 	.word	0x00000000
        /*0020*/ 	.short	0x0001
        /*0022*/ 	.short	0x0004
        /*0024*/ 	.byte	0x00, 0xf0, 0x05, 0x00


	//----- nvinfo : EIATTR_KPARAM_INFO
	.align		4
.L_3559:
        /*0028*/ 	.byte	0x04, 0x17
        /*002a*/ 	.short	(.L_3561 - .L_3560)
.L_3560:
        /*002c*/ 	.word	0x00000000
        /*0030*/ 	.short	0x0000
        /*0032*/ 	.short	0x0000
        /*0034*/ 	.byte	0x00, 0xf0, 0x11, 0x00


	//----- nvinfo : EIATTR_SPARSE_MMA_MASK
	.align		4
.L_3561:
        /*0038*/ 	.byte	0x03, 0x50
        /*003a*/ 	.short	0x0000


	//----- nvinfo : EIATTR_MAXREG_COUNT
	.align		4
        /*003c*/ 	.byte	0x03, 0x1b
        /*003e*/ 	.short	0x00ff


	//----- nvinfo : EIATTR_MERCURY_ISA_VERSION
	.align		4
        /*0040*/ 	.byte	0x03, 0x5f
        /*0042*/ 	.short	0x0101


	//----- nvinfo : EIATTR_VRC_CTA_INIT_COUNT
	.align		4
        /*0044*/ 	.byte	0x02, 0x4a
	.zero		1
	.zero		1


	//----- nvinfo : EIATTR_EXIT_INSTR_OFFSETS
	.align		4
        /*0048*/ 	.byte	0x04, 0x1c
        /*004a*/ 	.short	(.L_3563 - .L_3562)


	//   ....[0]....
.L_3562:
        /*004c*/ 	.word	0x00002db0


	//   ....[1]....
        /*0050*/ 	.word	0x00002e00


	//   ....[2]....
        /*0054*/ 	.word	0x000050e0


	//----- nvinfo : EIATTR_MAX_THREADS
	.align		4
.L_3563:
        /*0058*/ 	.byte	0x04, 0x05
        /*005a*/ 	.short	(.L_3565 - .L_3564)
.L_3564:
        /*005c*/ 	.word	0x00000080
        /*0060*/ 	.word	0x00000001
        /*0064*/ 	.word	0x00000001


	//----- nvinfo : EIATTR_CRS_STACK_SIZE
	.align		4
.L_3565:
        /*0068*/ 	.byte	0x04, 0x1e
        /*006a*/ 	.short	(.L_3567 - .L_3566)
.L_3566:
        /*006c*/ 	.word	0x00000000


	//----- nvinfo : EIATTR_CBANK_PARAM_SIZE
	.align		4
.L_3567:
        /*0070*/ 	.byte	0x03, 0x19
        /*0072*/ 	.short	0x0020


	//----- nvinfo : EIATTR_PARAM_CBANK
	.align		4
        /*0074*/ 	.byte	0x04, 0x0a
        /*0076*/ 	.short	(.L_3569 - .L_3568)
	.align		4
.L_3568:
        /*0078*/ 	.word	index@(.nv.constant0._ZN2at6native29vectorized_elementwise_kernelILi4ENS0_13BinaryFunctorIfffZZZNS0_16fmod_kernel_cudaERNS_18TensorIteratorBaseEENKUlvE0_clEvENKUlvE0_clEvEUlffE_EESt5arrayIPcLm3EEEEviT0_T1_)
        /*007c*/ 	.short	0x0380
        /*007e*/ 	.short	0x0020


	//----- nvinfo : EIATTR_SW_WAR
	.align		4
.L_3569:
        /*0080*/ 	.byte	0x04, 0x36
        /*0082*/ 	.short	(.L_3571 - .L_3570)
.L_3570:
        /*0084*/ 	.word	0x00000008
.L_3571:


//--------------------- .nv.info._ZN2at6native29vectorized_elementwise_kernelILi8ENS0_13BinaryFunctorIfffZZZNS0_16fmod_kernel_cudaERNS_18TensorIteratorBaseEENKUlvE0_clEvENKUlvE0_clEvEUlffE_EESt5arrayIPcLm3EEEEviT0_T1_ --------------------------
	.section	.nv.info._ZN2at6native29vectorized_elementwise_kernelILi8ENS0_13BinaryFunctorIfffZZZNS0_16fmod_kernel_cudaERNS_18TensorIteratorBaseEENKUlvE0_clEvENKUlvE0_clEvEUlffE_EESt5arrayIPcLm3EEEEviT0_T1_,"",@"SHT_CUDA_INFO"
	.sectionflags	@""
	.align	4


	//----- nvinfo : EIATTR_CUDA_API_VERSION
	.align		4
        /*0000*/ 	.byte	0x04, 0x37
        /*0002*/ 	.short	(.L_3573 - .L_3572)
.L_3572:
        /*0004*/ 	.word	0x00000082


	//----- nvinfo : EIATTR_KPARAM_INFO
	.align		4
.L_3573:
        /*0008*/ 	.byte	0x04, 0x17
        /*000a*/ 	.short	(.L_3575 - .L_3574)
.L_3574:
        /*000c*/ 	.word	0x00000000
        /*0010*/ 	.short	0x0002
        /*0012*/ 	.short	0x0008
        /*0014*/ 	.byte	0x00, 0xf0, 0x61, 0x00


	//----- nvinfo : EIATTR_KPARAM_INFO
	.align		4
.L_3575:
        /*0018*/ 	.byte	0x04, 0x17
        /*001a*/ 	.short	(.L_3577 - .L_3576)
.L_3576:
        /*001c*/ 	.word	0x00000000
        /*0020*/ 	.short	0x0001
        /*0022*/ 	.short	0x0004
        /*0024*/ 	.byte	0x00, 0xf0, 0x05, 0x00


	//----- nvinfo : EIATTR_KPARAM_INFO
	.align		4
.L_3577:
        /*0028*/ 	.byte	0x04, 0x17
        /*002a*/ 	.short	(.L_3579 - .L_3578)
.L_3578:
        /*002c*/ 	.word	0x00000000
        /*0030*/ 	.short	0x0000
        /*0032*/ 	.short	0x0000
        /*0034*/ 	.byte	0x00, 0xf0, 0x11, 0x00


	//----- nvinfo : EIATTR_SPARSE_MMA_MASK
	.align		4
.L_3579:
        /*0038*/ 	.byte	0x03, 0x50
        /*003a*/ 	.short	0x0000


	//----- nvinfo : EIATTR_MAXREG_COUNT
	.align		4
        /*003c*/ 	.byte	0x03, 0x1b
        /*003e*/ 	.short	0x00ff


	//----- nvinfo : EIATTR_MERCURY_ISA_VERSION
	.align		4
        /*0040*/ 	.byte	0x03, 0x5f
        /*0042*/ 	.short	0x0101


	//----- nvinfo : EIATTR_VRC_CTA_INIT_COUNT
	.align		4
        /*0044*/ 	.byte	0x02, 0x4a
	.zero		1
	.zero		1


	//----- nvinfo : EIATTR_EXIT_INSTR_OFFSETS
	.align		4
        /*0048*/ 	.byte	0x04, 0x1c
        /*004a*/ 	.short	(.L_3581 - .L_3580)


	//   ....[0]....
.L_3580:
        /*004c*/ 	.word	0x00002db0


	//   ....[1]....
        /*0050*/ 	.word	0x00002e00


	//   ....[2]....
        /*0054*/ 	.word	0x000050b0


	//----- nvinfo : EIATTR_MAX_THREADS
	.align		4
.L_3581:
        /*0058*/ 	.byte	0x04, 0x05
        /*005a*/ 	.short	(.L_3583 - .L_3582)
.L_3582:
        /*005c*/ 	.word	0x00000080
        /*0060*/ 	.word	0x00000001
        /*0064*/ 	.word	0x00000001


	//----- nvinfo : EIATTR_CRS_STACK_SIZE
	.align		4
.L_3583:
        /*0068*/ 	.byte	0x04, 0x1e
        /*006a*/ 	.short	(.L_3585 - .L_3584)
.L_3584:
        /*006c*/ 	.word	0x00000000


	//----- nvinfo : EIATTR_CBANK_PARAM_SIZE
	.align		4
.L_3585:
        /*0070*/ 	.byte	0x03, 0x19
        /*0072*/ 	.short	0x0020


	//----- nvinfo : EIATTR_PARAM_CBANK
	.align		4
        /*0074*/ 	.byte	0x04, 0x0a
        /*0076*/ 	.short	(.L_3587 - .L_3586)
	.align		4
.L_3586:
        /*0078*/ 	.word	index@(.nv.constant0._ZN2at6native29vectorized_elementwise_kernelILi8ENS0_13BinaryFunctorIfffZZZNS0_16fmod_kernel_cudaERNS_18TensorIteratorBaseEENKUlvE0_clEvENKUlvE0_clEvEUlffE_EESt5arrayIPcLm3EEEEviT0_T1_)
        /*007c*/ 	.short	0x0380
        /*007e*/ 	.short	0x0020


	//----- nvinfo : EIATTR_SW_WAR
	.align		4
.L_3587:
        /*0080*/ 	.byte	0x04, 0x36
        /*0082*/ 	.short	(.L_3589 - .L_3588)
.L_3588:
        /*0084*/ 	.word	0x00000008
.L_3589:


//--------------------- .nv.info._ZN2at6native18elementwise_kernelILi128ELi4EZNS0_15gpu_kernel_implINS0_13BUnaryFunctorIfffZZZNS0_16fmod_kernel_cudaERNS_18TensorIteratorBaseEENKUlvE0_clEvENKUlvE0_clEvEUlffE_EEEEvS5_RKT_EUliE_EEviT1_ --------------------------
	.section	.nv.info._ZN2at6native18elementwise_kernelILi128ELi4EZNS0_15gpu_kernel_implINS0_13BUnaryFunctorIfffZZZNS0_16fmod_kernel_cudaERNS_18TensorIteratorBaseEENKUlvE0_clEvENKUlvE0_clEvEUlffE_EEEEvS5_RKT_EUliE_EEviT1_,"",@"SHT_CUDA_INFO"
	.sectionflags	@""
	.align	4


	//----- nvinfo : EIATTR_CUDA_API_VERSION
	.align		4
        /*0000*/ 	.byte	0x04, 0x37
        /*0002*/ 	.short	(.L_3591 - .L_3590)
.L_3590:
        /*0004*/ 	.word	0x00000082


	//----- nvinfo : EIATTR_KPARAM_INFO
	.align		4
.L_3591:
        /*0008*/ 	.byte	0x04, 0x17
        /*000a*/ 	.short	(.L_3593 - .L_3592)
.L_3592:
        /*000c*/ 	.word	0x00000000
        /*0010*/ 	.short	0x0001
        /*0012*/ 	.short	0x0008
        /*0014*/ 	.byte	0x00, 0xf0, 0x81, 0x08


	//----- nvinfo : EIATTR_KPARAM_INFO
	.align		4
.L_3593:
        /*0018*/ 	.byte	0x04, 0x17
        /*001a*/ 	.short	(.L_3595 - .L_3594)
.L_3594:
        /*001c*/ 	.word	0x00000000
        /*0020*/ 	.short	0x0000
        /*0022*/ 	.short	0x0000
        /*0024*/ 	.byte	0x00, 0xf0, 0x11, 0x00


	//----- nvinfo : EIATTR_SPARSE_MMA_MASK
	.align		4
.L_3595:
        /*0028*/ 	.byte	0x03, 0x50
        /*002a*/ 	.short	0x0000


	//----- nvinfo : EIATTR_MAXREG_COUNT
	.align		4
        /*002c*/ 	.byte	0x03, 0x1b
        /*002e*/ 	.short	0x0080


	//----- nvinfo : EIATTR_EXTERNS
	.align		4
        /*0030*/ 	.byte	0x04, 0x0f
        /*0032*/ 	.short	(.L_3597 - .L_3596)


	//   ....[0]....
	.align		4
.L_3596:
        /*0034*/ 	.word	index@(__assertfail)


	//----- nvinfo : EIATTR_MERCURY_ISA_VERSION
	.align		4
.L_3597:
        /*0038*/ 	.byte	0x03, 0x5f
        /*003a*/ 	.short	0x0101


	//----- nvinfo : EIATTR_VRC_CTA_INIT_COUNT
	.align		4
        /*003c*/ 	.byte	0x02, 0x4a
	.zero		1
	.zero		1


	//----- nvinfo : EIATTR_SYSCALL_OFFSETS
	.align		4
        /*0040*/ 	.byte	0x04, 0x46
        /*0042*/ 	.short	(.L_3599 - .L_3598)


	//   ....[0]....
.L_3598:
        /*0044*/ 	.word	0x00002180


	//   ....[1]....
        /*0048*/ 	.word	0x000032f0


	//   ....[2]....
        /*004c*/ 	.word	0x00005520


	//   ....[3]....
        /*0050*/ 	.word	0x000064f0


	//   ....[4]....
        /*0054*/ 	.word	0x00008830


	//   ....[5]....
        /*0058*/ 	.word	0x00009800


	//   ....[6]....
        /*005c*/ 	.word	0x0000bb50


	//   ....[7]....
        /*0060*/ 	.word	0x0000caf0


	//----- nvinfo : EIATTR_EXIT_INSTR_OFFSETS
	.align		4
.L_3599:
        /*0064*/ 	.byte	0x04, 0x1c
        /*0066*/ 	.short	(.L_3601 - .L_3600)


	//   ....[0]....
.L_3600:
        /*0068*/ 	.word	0x00009ab0


	//   ....[1]....
        /*006c*/ 	.word	0x0000c070


	//   ....[2]....
        /*0070*/ 	.word	0x0000c0b0


	//   ....[3]....
        /*0074*/ 	.word	0x0000c140


	//   ....[4]....
        /*0078*/ 	.word	0x0000c170


	//   ....[5]....
        /*007c*/ 	.word	0x0000c1a0


	//   ....[6]....
        /*0080*/ 	.word	0x0000c220


	//   ....[7]....
        /*0084*/ 	.word	0x0000c250


	//   ....[8]....
        /*0088*/ 	.word	0x0000c2e0


	//   ....[9]....
        /*008c*/ 	.word	0x0000c320


	//   ....[10]....
        /*0090*/ 	.word	0x0000c360


	//   ....[11]....
        /*0094*/ 	.word	0x0000c430


	//   ....[12]....
        /*0098*/ 	.word	0x0000c590


	//   ....[13]....
        /*009c*/ 	.word	0x0000c6f0


	//   ....[14]....
        /*00a0*/ 	.word	0x0000c840


	//   ....[15]....
        /*00a4*/ 	.word	0x0000c870


	//   ....[16]....
        /*00a8*/ 	.word	0x0000c8a0


	//   ....[17]....
        /*00ac*/ 	.word	0x0000c940


	//   ....[18]....
        /*00b0*/ 	.word	0x0000c990


	//   ....[19]....
        /*00b4*/ 	.word	0x0000cb00


	//   ....[20]....
        /*00b8*/ 	.word	0x0000cc00


	//   ....[21]....
        /*00bc*/ 	.word	0x0000cd30


	//   ....[22]....
        /*00c0*/ 	.word	0x0000cd60


	//----- nvinfo : EIATTR_MAX_THREADS
	.align		4
.L_3601:
        /*00c4*/ 	.byte	0x04, 0x05
        /*00c6*/ 	.short	(.L_3603 - .L_3602)
.L_3602:
        /*00c8*/ 	.word	0x00000080
        /*00cc*/ 	.word	0x00000001
        /*00d0*/ 	.word	0x00000001


	//----- nvinfo : EIATTR_CRS_STACK_SIZE
	.align		4
.L_3603:
        /*00d4*/ 	.byte	0x04, 0x1e
        /*00d6*/ 	.short	(.L_3605 - .L_3604)
.L_3604:
        /*00d8*/ 	.word	0x00000000


	//----- nvinfo : EIATTR_CBANK_PARAM_SIZE
	.align		4
.L_3605:
        /*00dc*/ 	.byte	0x03, 0x19
        /*00de*/ 	.short	0x0228


	//----- nvinfo : EIATTR_PARAM_CBANK
	.align		4
        /*00e0*/ 	.byte	0x04, 0x0a
        /*00e2*/ 	.short	(.L_3607 - .L_3606)
	.align		4
.L_3606:
        /*00e4*/ 	.word	index@(.nv.constant0._ZN2at6native18elementwise_kernelILi128ELi4EZNS0_15gpu_kernel_implINS0_13BUnaryFunctorIfffZZZNS0_16fmod_kernel_cudaERNS_18TensorIteratorBaseEENKUlvE0_clEvENKUlvE0_clEvEUlffE_EEEEvS5_RKT_EUliE_EEviT1_)
        /*00e8*/ 	.short	0x0380
        /*00ea*/ 	.short	0x0228


	//----- nvinfo : EIATTR_SW_WAR
	.align		4
.L_3607:
        /*00ec*/ 	.byte	0x04, 0x36
        /*00ee*/ 	.short	(.L_3609 - .L_3608)
.L_3608:
        /*00f0*/ 	.word	0x00000008
.L_3609:


//--------------------- .nv.info._ZN2at6native27unrolled_elementwise_kernelINS0_13BUnaryFunctorIfffZZZNS0_16fmod_kernel_cudaERNS_18TensorIteratorBaseEENKUlvE0_clEvENKUlvE0_clEvEUlffE_EESt5arrayIPcLm2EELi4E23TrivialOffsetCalculatorILi1EjESD_NS0_6memory12LoadWithCastILi1EEENSE_13StoreWithCastILi1EEEEEviT_T0_T2_T3_T4_T5_ --------------------------
	.section	.nv.info._ZN2at6native27unrolled_elementwise_kernelINS0_13BUnaryFunctorIfffZZZNS0_16fmod_kernel_cudaERNS_18TensorIteratorBaseEENKUlvE0_clEvENKUlvE0_clEvEUlffE_EESt5arrayIPcLm2EELi4E23TrivialOffsetCalculatorILi1EjESD_NS0_6memory12LoadWithCastILi1EEENSE_13StoreWithCastILi1EEEEEviT_T0_T2_T3_T4_T5_,"",@"SHT_CUDA_INFO"
	.sectionflags	@""
	.align	4


	//----- nvinfo : EIATTR_CUDA_API_VERSION
	.align		4
        /*0000*/ 	.byte	0x04, 0x37
        /*0002*/ 	.short	(.L_3611 - .L_3610)
.L_3610:
        /*0004*/ 	.word	0x00000082


	//----- nvinfo : EIATTR_KPARAM_INFO
	.align		4
.L_3611:
        /*0008*/ 	.byte	0x04, 0x17
        /*000a*/ 	.short	(.L_3613 - .L_3612)
.L_3612:
        /*000c*/ 	.word	0x00000000
        /*0010*/ 	.short	0x0006
        /*0012*/ 	.short	0x002c
        /*0014*/ 	.byte	0x00, 0xf0, 0x21, 0x00


	//----- nvinfo : EIATTR_KPARAM_INFO
	.align		4
.L_3613:
        /*0018*/ 	.byte	0x04, 0x17
        /*001a*/ 	.short	(.L_3615 - .L_3614)
.L_3614:
        /*001c*/ 	.word	0x00000000
        /*0020*/ 	.short	0x0005
        /*0022*/ 	.short	0x0024
        /*0024*/ 	.byte	0x00, 0xf0, 0x21, 0x00


	//----- nvinfo : EIATTR_KPARAM_INFO
	.align		4
.L_3615:
        /*0028*/ 	.byte	0x04, 0x17
        /*002a*/ 	.short	(.L_3617 - .L_3616)
.L_3616:
        /*002c*/ 	.word	0x00000000
        /*0030*/ 	.short	0x0004
        /*0032*/ 	.short	0x0021
        /*0034*/ 	.byte	0x00, 0xf0, 0x05, 0x00


	//----- nvinfo : EIATTR_KPARAM_INFO
	.align		4
.L_3617:
        /*0038*/ 	.byte	0x04, 0x17
        /*003a*/ 	.short	(.L_3619 - .L_3618)
.L_3618:
        /*003c*/ 	.word	0x00000000
        /*0040*/ 	.short	0x0003
        /*0042*/ 	.short	0x0020
        /*0044*/ 	.byte	0x00, 0xf0, 0x05, 0x00


	//----- nvinfo : EIATTR_KPARAM_INFO
	.align		4
.L_3619:
        /*0048*/ 	.byte	0x04, 0x17
        /*004a*/ 	.short	(.L_3621 - .L_3620)
.L_3620:
        /*004c*/ 	.word	0x00000000
        /*0050*/ 	.short	0x0002
        /*0052*/ 	.short	0x0010
        /*0054*/ 	.byte	0x00, 0xf0, 0x41, 0x00


	//----- nvinfo : EIATTR_KPARAM_INFO
	.align		4
.L_3621:
        /*0058*/ 	.byte	0x04, 0x17
        /*005a*/ 	.short	(.L_3623 - .L_3622)
.L_3622:
        /*005c*/ 	.word	0x00000000
        /*0060*/ 	.short	0x0001
        /*0062*/ 	.short	0x0004
        /*0064*/ 	.byte	0x00, 0xf0, 0x21, 0x00


	//----- nvinfo : EIATTR_KPARAM_INFO
	.align		4
.L_3623:
        /*0068*/ 	.byte	0x04, 0x17
        /*006a*/ 	.short	(.L_3625 - .L_3624)
.L_3624:
        /*006c*/ 	.word	0x00000000
        /*0070*/ 	.short	0x0000
        /*0072*/ 	.short	0x0000
        /*0074*/ 	.byte	0x00, 0xf0, 0x11, 0x00


	//----- nvinfo : EIATTR_SPARSE_MMA_MASK
	.align		4
.L_3625:
        /*0078*/ 	.byte	0x03, 0x50
        /*007a*/ 	.short	0x0000


	//----- nvinfo : EIATTR_MAXREG_COUNT
	.align		4
        /*007c*/ 	.byte	0x03, 0x1b
        /*007e*/ 	.short	0x00ff


	//----- nvinfo : EIATTR_EXTERNS
	.align		4
        /*0080*/ 	.byte	0x04, 0x0f
        /*0082*/ 	.short	(.L_3627 - .L_3626)


	//   ....[0]....
	.align		4
.L_3626:
        /*0084*/ 	.word	index@(__assertfail)


	//----- nvinfo : EIATTR_MERCURY_ISA_VERSION
	.align		4
.L_3627:
        /*0088*/ 	.byte	0x03, 0x5f
        /*008a*/ 	.short	0x0101


	//----- nvinfo : EIATTR_VRC_CTA_INIT_COUNT
	.align		4
        /*008c*/ 	.byte	0x02, 0x4a
	.zero		1
	.zero		1


	//----- nvinfo : EIATTR_SYSCALL_OFFSETS
	.align		4
        /*0090*/ 	.byte	0x04, 0x46
        /*0092*/ 	.short	(.L_3629 - .L_3628)


	//   ....[0]....
.L_3628:
        /*0094*/ 	.word	0x00000de0


	//   ....[1]....
        /*0098*/ 	.word	0x00001cf0


	//   ....[2]....
        /*009c*/ 	.word	0x00002b70


	//   ....[3]....
        /*00a0*/ 	.word	0x000039d0


	//   ....[4]....
        /*00a4*/ 	.word	0x000059a0


	//   ....[5]....
        /*00a8*/ 	.word	0x00006730


	//   ....[6]....
        /*00ac*/ 	.word	0x000075b0


	//   ....[7]....
        /*00b0*/ 	.word	0x00008410


	//----- nvinfo : EIATTR_EXIT_INSTR_OFFSETS
	.align		4
.L_3629:
        /*00b4*/ 	.byte	0x04, 0x1c
        /*00b6*/ 	.short	(.L_3631 - .L_3630)


	//   ....[0]....
.L_3630:
        /*00b8*/ 	.word	0x00007850


	//   ....[1]....
        /*00bc*/ 	.word	0x00007990


	//   ....[2]....
        /*00c0*/ 	.word	0x000079d0


	//   ....[3]....
        /*00c4*/ 	.word	0x00007a60


	//   ....[4]....
        /*00c8*/ 	.word	0x00007a90


	//   ....[5]....
        /*00cc*/ 	.word	0x00007ac0


	//   ....[6]....
        /*00d0*/ 	.word	0x00007b40


	//   ....[7]....
        /*00d4*/ 	.word	0x00007b70


	//   ....[8]....
        /*00d8*/ 	.word	0x00007c00


	//   ....[9]....
        /*00dc*/ 	.word	0x00007c40


	//   ....[10]....
        /*00e0*/ 	.word	0x00007c80


	//   ....[11]....
        /*00e4*/ 	.word	0x00007d50


	//   ....[12]....
        /*00e8*/ 	.word	0x00007eb0


	//   ....[13]....
        /*00ec*/ 	.word	0x00008010


	//   ....[14]....
        /*00f0*/ 	.word	0x00008160


	//   ....[15]....
        /*00f4*/ 	.word	0x00008190


	//   ....[16]....
        /*00f8*/ 	.word	0x000081c0


	//   ....[17]....
        /*00fc*/ 	.word	0x00008260


	//   ....[18]....
        /*0100*/ 	.word	0x000082b0


	//   ....[19]....
        /*0104*/ 	.word	0x00008420


	//   ....[20]....
        /*0108*/ 	.word	0x00008520


	//   ....[21]....
        /*010c*/ 	.word	0x00008650


	//   ....[22]....
        /*0110*/ 	.word	0x00008680


	//----- nvinfo : EIATTR_MAX_THREADS
	.align		4
.L_3631:
        /*0114*/ 	.byte	0x04, 0x05
        /*0116*/ 	.short	(.L_3633 - .L_3632)
.L_3632:
        /*0118*/ 	.word	0x00000080
        /*011c*/ 	.word	0x00000001
        /*0120*/ 	.word	0x00000001


	//----- nvinfo : EIATTR_CRS_STACK_SIZE
	.align		4
.L_3633:
        /*0124*/ 	.byte	0x04, 0x1e
        /*0126*/ 	.short	(.L_3635 - .L_3634)
.L_3634:
        /*0128*/ 	.word	0x00000000


	//----- nvinfo : EIATTR_CBANK_PARAM_SIZE
	.align		4
.L_3635:
        /*012c*/ 	.byte	0x03, 0x19
        /*012e*/ 	.short	0x0034


	//----- nvinfo : EIATTR_PARAM_CBANK
	.align		4
        /*0130*/ 	.byte	0x04, 0x0a
        /*0132*/ 	.short	(.L_3637 - .L_3636)
	.align		4
.L_3636:
        /*0134*/ 	.word	index@(.nv.constant0._ZN2at6native27unrolled_elementwise_kernelINS0_13BUnaryFunctorIfffZZZNS0_16fmod_kernel_cudaERNS_18TensorIteratorBaseEENKUlvE0_clEvENKUlvE0_clEvEUlffE_EESt5arrayIPcLm2EELi4E23TrivialOffsetCalculatorILi1EjESD_NS0_6memory12LoadWithCastILi1EEENSE_13StoreWithCastILi1EEEEEviT_T0_T2_T3_T4_T5_)
        /*0138*/ 	.short	0x0380
        /*013a*/ 	.short	0x0034


	//----- nvinfo : EIATTR_SW_WAR
	.align		4
.L_3637:
        /*013c*/ 	.byte	0x04, 0x36
        /*013e*/ 	.short	(.L_3639 - .L_3638)
.L_3638:
        /*0140*/ 	.word	0x00000008
.L_3639:


//--------------------- .nv.info._ZN2at6native18elementwise_kernelILi128ELi2EZNS0_22gpu_kernel_impl_nocastINS0_13BUnaryFunctorIfffZZZNS0_16fmod_kernel_cudaERNS_18TensorIteratorBaseEENKUlvE0_clEvENKUlvE0_clEvEUlffE_EEEEvS5_RKT_EUliE_EEviT1_ --------------------------
	.section	.nv.info._ZN2at6native18elementwise_kernelILi128ELi2EZNS0_22gpu_kernel_impl_nocastINS0_13BUnaryFunctorIfffZZZNS0_16fmod_kernel_cudaERNS_18TensorIteratorBaseEENKUlvE0_clEvENKUlvE0_clEvEUlffE_EEEEvS5_RKT_EUliE_EEviT1_,"",@"SHT_CUDA_INFO"
	.sectionflags	@""
	.align	4


	//----- nvinfo : EIATTR_CUDA_API_VERSION
	.align		4
        /*0000*/ 	.byte	0x04, 0x37
        /*0002*/ 	.short	(.L_3641 - .L_3640)
.L_3640:
        /*0004*/ 	.word	0x00000082


	//----- nvinfo : EIATTR_KPARAM_INFO
	.align		4
.L_3641:
        /*0008*/ 	.byte	0x04, 0x17
        /*000a*/ 	.short	(.L_3643 - .L_3642)
.L_3642:
        /*000c*/ 	.word	0x00000000
        /*0010*/ 	.short	0x0001
        /*0012*/ 	.short	0x0008
        /*0014*/ 	.byte	0x00, 0xf0, 0x61, 0x08


	//----- nvinfo : EIATTR_KPARAM_INFO
	.align		4
.L_3643:
        /*0018*/ 	.byte	0x04, 0x17
        /*001a*/ 	.short	(.L_3645 - .L_3644)
.L_3644:
        /*001c*/ 	.word	0x00000000
        /*0020*/ 	.short	0x0000
        /*0022*/ 	.short	0x0000
        /*0024*/ 	.byte	0x00, 0xf0, 0x11, 0x00


	//----- nvinfo : EIATTR_SPARSE_MMA_MASK
	.align		4
.L_3645:
        /*0028*/ 	.byte	0x03, 0x50
        /*002a*/ 	.short	0x0000


	//----- nvinfo : EIATTR_MAXREG_COUNT
	.align		4
        /*002c*/ 	.byte	0x03, 0x1b
        /*002e*/ 	.short	0x0080


	//----- nvinfo : EIATTR_MERCURY_ISA_VERSION
	.align		4
        /*0030*/ 	.byte	0x03, 0x5f
        /*0032*/ 	.short	0x0101


	//----- nvinfo : EIATTR_VRC_CTA_INIT_COUNT
	.align		4
        /*0034*/ 	.byte	0x02, 0x4a
	.zero		1
	.zero		1


	//----- nvinfo : EIATTR_EXIT_INSTR_OFFSETS
	.align		4
        /*0038*/ 	.byte	0x04, 0x1c
        /*003a*/ 	.short	(.L_3647 - .L_3646)


	//   ....[0]....
.L_3646:
        /*003c*/ 	.word	0x00000520


	//   ....[1]....
        /*0040*/ 	.word	0x000008c0


	//   ....[2]....
        /*0044*/ 	.word	0x00002040


	//   ....[3]....
        /*0048*/ 	.word	0x00003710


	//----- nvinfo : EIATTR_MAX_THREADS
	.align		4
.L_3647:
        /*004c*/ 	.byte	0x04, 0x05
        /*004e*/ 	.short	(.L_3649 - .L_3648)
.L_3648:
        /*0050*/ 	.word	0x00000080
        /*0054*/ 	.word	0x00000001
        /*0058*/ 	.word	0x00000001


	//----- nvinfo : EIATTR_CRS_STACK_SIZE
	.align		4
.L_3649:
        /*005c*/ 	.byte	0x04, 0x1e
        /*005e*/ 	.short	(.L_3651 - .L_3650)
.L_3650:
        /*0060*/ 	.word	0x00000000


	//----- nvinfo : EIATTR_CBANK_PARAM_SIZE
	.align		4
.L_3651:
        /*0064*/ 	.byte	0x03, 0x19
        /*0066*/ 	.short	0x0220


	//----- nvinfo : EIATTR_PARAM_CBANK
	.align		4
        /*0068*/ 	.byte	0x04, 0x0a
        /*006a*/ 	.short	(.L_3653 - .L_3652)
	.align		4
.L_3652:
        /*006c*/ 	.word	index@(.nv.constant0._ZN2at6native18elementwise_kernelILi128ELi2EZNS0_22gpu_kernel_impl_nocastINS0_13BUnaryFunctorIfffZZZNS0_16fmod_kernel_cudaERNS_18TensorIteratorBaseEENKUlvE0_clEvENKUlvE0_clEvEUlffE_EEEEvS5_RKT_EUliE_EEviT1_)
        /*0070*/ 	.short	0x0380
        /*0072*/ 	.short	0x0220


	//----- nvinfo : EIATTR_SW_WAR
	.align		4
.L_3653:
        /*0074*/ 	.byte	0x04, 0x36
        /*0076*/ 	.short	(.L_3655 - .L_3654)
.L_3654:
        /*0078*/ 	.word	0x00000008
.L_3655:


//--------------------- .nv.info._ZN2at6native27unrolled_elementwise_kernelINS0_13BUnaryFunctorIfffZZZNS0_16fmod_kernel_cudaERNS_18TensorIteratorBaseEENKUlvE0_clEvENKUlvE0_clEvEUlffE_EESt5arrayIPcLm2EELi4E23TrivialOffsetCalculatorILi1EjESD_NS0_6memory15LoadWithoutCastENSE_16StoreWithoutCastEEEviT_T0_T2_T3_T4_T5_ --------------------------
	.section	.nv.info._ZN2at6native27unrolled_elementwise_kernelINS0_13BUnaryFunctorIfffZZZNS0_16fmod_kernel_cudaERNS_18TensorIteratorBaseEENKUlvE0_clEvENKUlvE0_clEvEUlffE_EESt5arrayIPcLm2EELi4E23TrivialOffsetCalculatorILi1EjESD_NS0_6memory15LoadWithoutCastENSE_16StoreWithoutCastEEEviT_T0_T2_T3_T4_T5_,"",@"SHT_CUDA_INFO"
	.sectionflags	@""
	.align	4


	//----- nvinfo : EIATTR_CUDA_API_VERSION
	.align		4
        /*0000*/ 	.byte	0x04, 0x37
        /*0002*/ 	.short	(.L_3657 - .L_3656)
.L_3656:
        /*0004*/ 	.word	0x00000082


	//----- nvinfo : EIATTR_KPARAM_INFO
	.align		4
.L_3657:
        /*0008*/ 	.byte	0x04, 0x17
        /*000a*/ 	.short	(.L_3659 - .L_3658)
.L_3658:
        /*000c*/ 	.word	0x00000000
        /*0010*/ 	.short	0x0006
        /*0012*/ 	.short	0x0023
        /*0014*/ 	.byte	0x00, 0xf0, 0x05, 0x00


	//----- nvinfo : EIATTR_KPARAM_INFO
	.align		4
.L_3659:
        /*0018*/ 	.byte	0x04, 0x17
        /*001a*/ 	.short	(.L_3661 - .L_3660)
.L_3660:
        /*001c*/ 	.word	0x00000000
        /*0020*/ 	.short	0x0005
        /*0022*/ 	.short	0x0022
        /*0024*/ 	.byte	0x00, 0xf0, 0x05, 0x00


	//----- nvinfo : EIATTR_KPARAM_INFO
	.align		4
.L_3661:
        /*0028*/ 	.byte	0x04, 0x17
        /*002a*/ 	.short	(.L_3663 - .L_3662)
.L_3662:
        /*002c*/ 	.word	0x00000000
        /*0030*/ 	.short	0x0004
        /*0032*/ 	.short	0x0021
        /*0034*/ 	.byte	0x00, 0xf0, 0x05, 0x00


	//----- nvinfo : EIATTR_KPARAM_INFO
	.align		4
.L_3663:
        /*0038*/ 	.byte	0x04, 0x17
        /*003a*/ 	.short	(.L_3665 - .L_3664)
.L_3664:
        /*003c*/ 	.word	0x00000000
        /*0040*/ 	.short	0x0003
        /*0042*/ 	.short	0x0020
        /*0044*/ 	.byte	0x00, 0xf0, 0x05, 0x00


	//----- nvinfo : EIATTR_KPARAM_INFO
	.align		4
.L_3665:
        /*0048*/ 	.byte	0x04, 0x17
        /*004a*/ 	.short	(.L_3667 - .L_3666)
.L_3666:
        /*004c*/ 	.word	0x00000000
        /*0050*/ 	.short	0x0002
        /*0052*/ 	.short	0x0010
        /*0054*/ 	.byte	0x00, 0xf0, 0x41, 0x00


	//----- nvinfo : EIATTR_KPARAM_INFO
	.align		4
.L_3667:
        /*0058*/ 	.byte	0x04, 0x17
        /*005a*/ 	.short	(.L_3669 - .L_3668)
.L_3668:
        /*005c*/ 	.word	0x00000000
        /*0060*/ 	.short	0x0001
        /*0062*/ 	.short	0x0004
        /*0064*/ 	.byte	0x00, 0xf0, 0x21, 0x00


	//----- nvinfo : EIATTR_KPARAM_INFO
	.align		4
.L_3669:
        /*0068*/ 	.byte	0x04, 0x17
        /*006a*/ 	.short	(.L_3671 - .L_3670)
.L_3670:
        /*006c*/ 	.word	0x00000000
        /*0070*/ 	.short	0x0000
        /*0072*/ 	.short	0x0000
        /*0074*/ 	.byte	0x00, 0xf0, 0x11, 0x00


	//----- nvinfo : EIATTR_SPARSE_MMA_MASK
	.align		4
.L_3671:
        /*0078*/ 	.byte	0x03, 0x50
        /*007a*/ 	.short	0x0000


	//----- nvinfo : EIATTR_MAXREG_COUNT
	.align		4
        /*007c*/ 	.byte	0x03, 0x1b
        /*007e*/ 	.short	0x00ff


	//----- nvinfo : EIATTR_MERCURY_ISA_VERSION
	.align		4
        /*0080*/ 	.byte	0x03, 0x5f
        /*0082*/ 	.short	0x0101


	//----- nvinfo : EIATTR_VRC_CTA_INIT_COUNT
	.align		4
        /*0084*/ 	.byte	0x02, 0x4a
	.zero		1
	.zero		1


	//----- nvinfo : EIATTR_EXIT_INSTR_OFFSETS
	.align		4
        /*0088*/ 	.byte	0x04, 0x1c
        /*008a*/ 	.short	(.L_3673 - .L_3672)


	//   ....[0]....
.L_3672:
        /*008c*/ 	.word	0x000014b0


	//   ....[1]....
        /*0090*/ 	.word	0x00001500


	//----- nvinfo : EIATTR_MAX_THREADS
	.align		4
.L_3673:
        /*0094*/ 	.byte	0x04, 0x05
        /*0096*/ 	.short	(.L_3675 - .L_3674)
.L_3674:
        /*0098*/ 	.word	0x00000080
        /*009c*/ 	.word	0x00000001
        /*00a0*/ 	.word	0x00000001


	//----- nvinfo : EIATTR_CRS_STACK_SIZE
	.align		4
.L_3675:
        /*00a4*/ 	.byte	0x04, 0x1e
        /*00a6*/ 	.short	(.L_3677 - .L_3676)
.L_3676:
        /*00a8*/ 	.word	0x00000000


	//----- nvinfo : EIATTR_CBANK_PARAM_SIZE
	.align		4
.L_3677:
        /*00ac*/ 	.byte	0x03, 0x19
        /*00ae*/ 	.short	0x0024


	//----- nvinfo : EIATTR_PARAM_CBANK
	.align		4
        /*00b0*/ 	.byte	0x04, 0x0a
        /*00b2*/ 	.short	(.L_3679 - .L_3678)
	.align		4
.L_3678:
        /*00b4*/ 	.word	index@(.nv.constant0._ZN2at6native27unrolled_elementwise_kernelINS0_13BUnaryFunctorIfffZZZNS0_16fmod_kernel_cudaERNS_18TensorIteratorBaseEENKUlvE0_clEvENKUlvE0_clEvEUlffE_EESt5arrayIPcLm2EELi4E23TrivialOffsetCalculatorILi1EjESD_NS0_6memory15LoadWithoutCastENSE_16StoreWithoutCastEEEviT_T0_T2_T3_T4_T5_)
        /*00b8*/ 	.short	0x0380
        /*00ba*/ 	.short	0x0024


	//----- nvinfo : EIATTR_SW_WAR
	.align		4
.L_3679:
        /*00bc*/ 	.byte	0x04, 0x36
        /*00be*/ 	.short	(.L_3681 - .L_3680)
.L_3680:
        /*00c0*/ 	.word	0x00000008
.L_3681:


//--------------------- .nv.info._ZN2at6native29vectorized_elementwise_kernelILi2ENS0_13BUnaryFunctorIfffZZZNS0_16fmod_kernel_cudaERNS_18TensorIteratorBaseEENKUlvE0_clEvENKUlvE0_clEvEUlffE_EESt5arrayIPcLm2EEEEviT0_T1_ --------------------------
	.section	.nv.info._ZN2at6native29vectorized_elementwise_kernelILi2ENS0_13BUnaryFunctorIfffZZZNS0_16fmod_kernel_cudaERNS_18TensorIteratorBaseEENKUlvE0_clEvENKUlvE0_clEvEUlffE_EESt5arrayIPcLm2EEEEviT0_T1_,"",@"SHT_CUDA_INFO"
	.sectionflags	@""
	.align	4


	//----- nvinfo : EIATTR_CUDA_API_VERSION
	.align		4
        /*0000*/ 	.byte	0x04, 0x37
        /*0002*/ 	.short	(.L_3683 - .L_3682)
.L_3682:
        /*0004*/ 	.word	0x00000082


	//----- nvinfo : EIATTR_KPARAM_INFO
	.align		4
.L_3683:
        /*0008*/ 	.byte	0x04, 0x17
        /*000a*/ 	.short	(.L_3685 - .L_3684)
.L_3684:
        /*000c*/ 	.word	0x00000000
        /*0010*/ 	.short	0x0002
        /*0012*/ 	.short	0x0010
        /*0014*/ 	.byte	0x00, 0xf0, 0x41, 0x00


	//----- nvinfo : EIATTR_KPARAM_INFO
	.align		4
.L_3685:
        /*0018*/ 	.byte	0x04, 0x17
        /*001a*/ 	.short	(.L_3687 - .L_3686)
.L_3686:
        /*001c*/ 	.word	0x00000000
        /*0020*/ 	.short	0x0001
        /*0022*/ 	.short	0x0004
        /*0024*/ 	.byte	0x00, 0xf0, 0x21, 0x00


	//----- nvinfo : EIATTR_KPARAM_INFO
	.align		4
.L_3687:
        /*0028*/ 	.byte	0x04, 0x17
        /*002a*/ 	.short	(.L_3689 - .L_3688)
.L_3688:
        /*002c*/ 	.word	0x00000000
        /*0030*/ 	.short	0x0000
        /*0032*/ 	.short	0x0000
        /*0034*/ 	.byte	0x00, 0xf0, 0x11, 0x00


	//----- nvinfo : EIATTR_SPARSE_MMA_MASK
	.align		4
.L_3689:
        /*0038*/ 	.byte	0x03, 0x50
        /*003a*/ 	.short	0x0000


	//----- nvinfo : EIATTR_MAXREG_COUNT
	.align		4
        /*003c*/ 	.byte	0x03, 0x1b
        /*003e*/ 	.short	0x00ff


	//----- nvinfo : EIATTR_MERCURY_ISA_VERSION
	.align		4
        /*0040*/ 	.byte	0x03, 0x5f
        /*0042*/ 	.short	0x0101


	//----- nvinfo : EIATTR_VRC_CTA_INIT_COUNT
	.align		4
        /*0044*/ 	.byte	0x02, 0x4a
	.zero		1
	.zero		1


	//----- nvinfo : EIATTR_EXIT_INSTR_OFFSETS
	.align		4
        /*0048*/ 	.byte	0x04, 0x1c
        /*004a*/ 	.short	(.L_3691 - .L_3690)


	//   ....[0]....
.L_3690:
        /*004c*/ 	.word	0x00002a00


	//   ....[1]....
        /*0050*/ 	.word	0x00002a50


	//   ....[2]....
        /*0054*/ 	.word	0x00004af0


	//----- nvinfo : EIATTR_MAX_THREADS
	.align		4
.L_3691:
        /*0058*/ 	.byte	0x04, 0x05
        /*005a*/ 	.short	(.L_3693 - .L_3692)
.L_3692:
        /*005c*/ 	.word	0x00000080
        /*0060*/ 	.word	0x00000001
        /*0064*/ 	.word	0x00000001


	//----- nvinfo : EIATTR_CRS_STACK_SIZE
	.align		4
.L_3693:
        /*0068*/ 	.byte	0x04, 0x1e
        /*006a*/ 	.short	(.L_3695 - .L_3694)
.L_3694:
        /*006c*/ 	.word	0x00000000


	//----- nvinfo : EIATTR_CBANK_PARAM_SIZE
	.align		4
.L_3695:
        /*0070*/ 	.byte	0x03, 0x19
        /*0072*/ 	.short	0x0020


	//----- nvinfo : EIATTR_PARAM_CBANK
	.align		4
        /*0074*/ 	.byte	0x04, 0x0a
        /*0076*/ 	.short	(.L_3697 - .L_3696)
	.align		4
.L_3696:
        /*0078*/ 	.word	index@(.nv.constant0._ZN2at6native29vectorized_elementwise_kernelILi2ENS0_13BUnaryFunctorIfffZZZNS0_16fmod_kernel_cudaERNS_18TensorIteratorBaseEENKUlvE0_clEvENKUlvE0_clEvEUlffE_EESt5arrayIPcLm2EEEEviT0_T1_)
        /*007c*/ 	.short	0x0380
        /*007e*/ 	.short	0x0020


	//----- nvinfo : EIATTR_SW_WAR
	.align		4
.L_3697:
        /*0080*/ 	.byte	0x04, 0x36
        /*0082*/ 	.short	(.L_3699 - .L_3698)
.L_3698:
        /*0084*/ 	.word	0x00000008
.L_3699:


//--------------------- .nv.info._ZN2at6native29vectorized_elementwise_kernelILi4ENS0_13BUnaryFunctorIfffZZZNS0_16fmod_kernel_cudaERNS_18TensorIteratorBaseEENKUlvE0_clEvENKUlvE0_clEvEUlffE_EESt5arrayIPcLm2EEEEviT0_T1_ --------------------------
	.section	.nv.info._ZN2at6native29vectorized_elementwise_kernelILi4ENS0_13BUnaryFunctorIfffZZZNS0_16fmod_kernel_cudaERNS_18TensorIteratorBaseEENKUlvE0_clEvENKUlvE0_clEvEUlffE_EESt5arrayIPcLm2EEEEviT0_T1_,"",@"SHT_CUDA_INFO"
	.sectionflags	@""
	.align	4


	//----- nvinfo : EIATTR_CUDA_API_VERSION
	.align		4
        /*0000*/ 	.byte	0x04, 0x37
        /*0002*/ 	.short	(.L_3701 - .L_3700)
.L_3700:
        /*0004*/ 	.word	0x00000082


	//----- nvinfo : EIATTR_KPARAM_INFO
	.align		4
.L_3701:
        /*0008*/ 	.byte	0x04, 0x17
        /*000a*/ 	.short	(.L_3703 - .L_3702)
.L_3702:
        /*000c*/ 	.word	0x00000000
        /*0010*/ 	.short	0x0002
        /*0012*/ 	.short	0x0010
        /*0014*/ 	.byte	0x00, 0xf0, 0x41, 0x00


	//----- nvinfo : EIATTR_KPARAM_INFO
	.align		4
.L_3703:
        /*0018*/ 	.byte	0x04, 0x17
        /*001a*/ 	.short	(.L_3705 - .L_3704)
.L_3704:
        /*001c*/ 	.word	0x00000000
        /*0020*/ 	.short	0x0001
        /*0022*/ 	.short	0x0004
        /*0024*/ 	.byte	0x00, 0xf0, 0x21, 0x00


	//----- nvinfo : EIATTR_KPARAM_INFO
	.align		4
.L_3705:
        /*0028*/ 	.byte	0x04, 0x17
        /*002a*/ 	.short	(.L_3707 - .L_3706)
.L_3706:
        /*002c*/ 	.word	0x00000000
        /*0030*/ 	.short	0x0000
        /*0032*/ 	.short	0x0000
        /*0034*/ 	.byte	0x00, 0xf0, 0x11, 0x00


	//----- nvinfo : EIATTR_SPARSE_MMA_MASK
	.align		4
.L_3707:
        /*0038*/ 	.byte	0x03, 0x50
        /*003a*/ 	.short	0x0000


	//----- nvinfo : EIATTR_MAXREG_COUNT
	.align		4
        /*003c*/ 	.byte	0x03, 0x1b
        /*003e*/ 	.short	0x00ff


	//----- nvinfo : EIATTR_MERCURY_ISA_VERSION
	.align		4
        /*0040*/ 	.byte	0x03, 0x5f
        /*0042*/ 	.short	0x0101


	//----- nvinfo : EIATTR_VRC_CTA_INIT_COUNT
	.align		4
        /*0044*/ 	.byte	0x02, 0x4a
	.zero		1
	.zero		1


	//----- nvinfo : EIATTR_EXIT_INSTR_OFFSETS
	.align		4
        /*0048*/ 	.byte	0x04, 0x1c
        /*004a*/ 	.short	(.L_3709 - .L_3708)


	//   ....[0]....
.L_3708:
        /*004c*/ 	.word	0x00002a00


	//   ....[1]....
        /*0050*/ 	.word	0x00002a50


	//   ....[2]....
        /*0054*/ 	.word	0x00004ab0


	//----- nvinfo : EIATTR_MAX_THREADS
	.align		4
.L_3709:
        /*0058*/ 	.byte	0x04, 0x05
        /*005a*/ 	.short	(.L_3711 - .L_3710)
.L_3710:
        /*005c*/ 	.word	0x00000080
        /*0060*/ 	.word	0x00000001
        /*0064*/ 	.word	0x00000001


	//----- nvinfo : EIATTR_CRS_STACK_SIZE
	.align		4
.L_3711:
        /*0068*/ 	.byte	0x04, 0x1e
        /*006a*/ 	.short	(.L_3713 - .L_3712)
.L_3712:
        /*006c*/ 	.word	0x00000000


	//----- nvinfo : EIATTR_CBANK_PARAM_SIZE
	.align		4
.L_3713:
        /*0070*/ 	.byte	0x03, 0x19
        /*0072*/ 	.short	0x0020


	//----- nvinfo : EIATTR_PARAM_CBANK
	.align		4
        /*0074*/ 	.byte	0x04, 0x0a
        /*0076*/ 	.short	(.L_3715 - .L_3714)
	.align		4
.L_3714:
        /*0078*/ 	.word	index@(.nv.constant0._ZN2at6native29vectorized_elementwise_kernelILi4ENS0_13BUnaryFunctorIfffZZZNS0_16fmod_kernel_cudaERNS_18TensorIteratorBaseEENKUlvE0_clEvENKUlvE0_clEvEUlffE_EESt5arrayIPcLm2EEEEviT0_T1_)
        /*007c*/ 	.short	0x0380
        /*007e*/ 	.short	0x0020


	//----- nvinfo : EIATTR_SW_WAR
	.align		4
.L_3715:
        /*0080*/ 	.byte	0x04, 0x36
        /*0082*/ 	.short	(.L_3717 - .L_3716)
.L_3716:
        /*0084*/ 	.word	0x00000008
.L_3717:


//--------------------- .nv.info._ZN2at6native29vectorized_elementwise_kernelILi8ENS0_13BUnaryFunctorIfffZZZNS0_16fmod_kernel_cudaERNS_18TensorIteratorBaseEENKUlvE0_clEvENKUlvE0_clEvEUlffE_EESt5arrayIPcLm2EEEEviT0_T1_ --------------------------
	.section	.nv.info._ZN2at6native29vectorized_elementwise_kernelILi8ENS0_13BUnaryFunctorIfffZZZNS0_16fmod_kernel_cudaERNS_18TensorIteratorBaseEENKUlvE0_clEvENKUlvE0_clEvEUlffE_EESt5arrayIPcLm2EEEEviT0_T1_,"",@"SHT_CUDA_INFO"
	.sectionflags	@""
	.align	4


	//----- nvinfo : EIATTR_CUDA_API_VERSION
	.align		4
        /*0000*/ 	.byte	0x04, 0x37
        /*0002*/ 	.short	(.L_3719 - .L_3718)
.L_3718:
        /*0004*/ 	.word	0x00000082


	//----- nvinfo : EIATTR_KPARAM_INFO
	.align		4
.L_3719:
        /*0008*/ 	.byte	0x04, 0x17
        /*000a*/ 	.short	(.L_3721 - .L_3720)
.L_3720:
        /*000c*/ 	.word	0x00000000
        /*0010*/ 	.short	0x0002
        /*0012*/ 	.short	0x0010
        /*0014*/ 	.byte	0x00, 0xf0, 0x41, 0x00


	//----- nvinfo : EIATTR_KPARAM_INFO
	.align		4
.L_3721:
        /*0018*/ 	.byte	0x04, 0x17
        /*001a*/ 	.short	(.L_3723 - .L_3722)
.L_3722:
        /*001c*/ 	.word	0x00000000
        /*0020*/ 	.short	0x0001
        /*0022*/ 	.short	0x0004
        /*0024*/ 	.byte	0x00, 0xf0, 0x21, 0x00


	//----- nvinfo : EIATTR_KPARAM_INFO
	.align		4
.L_3723:
        /*0028*/ 	.byte	0x04, 0x17
        /*002a*/ 	.short	(.L_3725 - .L_3724)
.L_3724:
        /*002c*/ 	.word	0x00000000
        /*0030*/ 	.short	0x0000
        /*0032*/ 	.short	0x0000
        /*0034*/ 	.byte	0x00, 0xf0, 0x11, 0x00


	//----- nvinfo : EIATTR_SPARSE_MMA_MASK
	.align		4
.L_3725:
        /*0038*/ 	.byte	0x03, 0x50
        /*003a*/ 	.short	0x0000


	//----- nvinfo : EIATTR_MAXREG_COUNT
	.align		4
        /*003c*/ 	.byte	0x03, 0x1b
        /*003e*/ 	.short	0x00ff


	//----- nvinfo : EIATTR_MERCURY_ISA_VERSION
	.align		4
        /*0040*/ 	.byte	0x03, 0x5f
        /*0042*/ 	.short	0x0101


	//----- nvinfo : EIATTR_VRC_CTA_INIT_COUNT
	.align		4
        /*0044*/ 	.byte	0x02, 0x4a
	.zero		1
	.zero		1


	//----- nvinfo : EIATTR_EXIT_INSTR_OFFSETS
	.align		4
        /*0048*/ 	.byte	0x04, 0x1c
        /*004a*/ 	.short	(.L_3727 - .L_3726)


	//   ....[0]....
.L_3726:
        /*004c*/ 	.word	0x00002a00


	//   ....[1]....
        /*0050*/ 	.word	0x00002a50


	//   ....[2]....
        /*0054*/ 	.word	0x00004a90


	//----- nvinfo : EIATTR_MAX_THREADS
	.align		4
.L_3727:
        /*0058*/ 	.byte	0x04, 0x05
        /*005a*/ 	.short	(.L_3729 - .L_3728)
.L_3728:
        /*005c*/ 	.word	0x00000080
        /*0060*/ 	.word	0x00000001
        /*0064*/ 	.word	0x00000001


	//----- nvinfo : EIATTR_CRS_STACK_SIZE
	.align		4
.L_3729:
        /*0068*/ 	.byte	0x04, 0x1e
        /*006a*/ 	.short	(.L_3731 - .L_3730)
.L_3730:
        /*006c*/ 	.word	0x00000000


	//----- nvinfo : EIATTR_CBANK_PARAM_SIZE
	.align		4
.L_3731:
        /*0070*/ 	.byte	0x03, 0x19
        /*0072*/ 	.short	0x0020


	//----- nvinfo : EIATTR_PARAM_CBANK
	.align		4
        /*0074*/ 	.byte	0x04, 0x0a
        /*0076*/ 	.short	(.L_3733 - .L_3732)
	.align		4
.L_3732:
        /*0078*/ 	.word	index@(.nv.constant0._ZN2at6native29vectorized_elementwise_kernelILi8ENS0_13BUnaryFunctorIfffZZZNS0_16fmod_kernel_cudaERNS_18TensorIteratorBaseEENKUlvE0_clEvENKUlvE0_clEvEUlffE_EESt5arrayIPcLm2EEEEviT0_T1_)
        /*007c*/ 	.short	0x0380
        /*007e*/ 	.short	0x0020


	//----- nvinfo : EIATTR_SW_WAR
	.align		4
.L_3733:
        /*0080*/ 	.byte	0x04, 0x36
        /*0082*/ 	.short	(.L_3735 - .L_3734)
.L_3734:
        /*0084*/ 	.word	0x00000008
.L_3735:


//--------------------- .nv.info._ZN2at6native18elementwise_kernelILi128ELi4EZNS0_15gpu_kernel_implINS0_13AUnaryFunctorIfffZZZNS0_16fmod_kernel_cudaERNS_18TensorIteratorBaseEENKUlvE0_clEvENKUlvE0_clEvEUlffE_EEEEvS5_RKT_EUliE_EEviT1_ --------------------------
	.section	.nv.info._ZN2at6native18elementwise_kernelILi128ELi4EZNS0_15gpu_kernel_implINS0_13AUnaryFunctorIfffZZZNS0_16fmod_kernel_cudaERNS_18TensorIteratorBaseEENKUlvE0_clEvENKUlvE0_clEvEUlffE_EEEEvS5_RKT_EUliE_EEviT1_,"",@"SHT_CUDA_INFO"
	.sectionflags	@""
	.align	4


	//----- nvinfo : EIATTR_CUDA_API_VERSION
	.align		4
        /*0000*/ 	.byte	0x04, 0x37
        /*0002*/ 	.short	(.L_3737 - .L_3736)
.L_3736:
        /*0004*/ 	.word	0x00000082


	//----- nvinfo : EIATTR_KPARAM_INFO
	.align		4
.L_3737:
        /*0008*/ 	.byte	0x04, 0x17
        /*000a*/ 	.short	(.L_3739 - .L_3738)
.L_3738:
        /*000c*/ 	.word	0x00000000
        /*0010*/ 	.short	0x0001
        /*0012*/ 	.short	0x0008
        /*0014*/ 	.byte	0x00, 0xf0, 0x81, 0x08


	//----- nvinfo : EIATTR_KPARAM_INFO
	.align		4
.L_3739:
        /*0018*/ 	.byte	0x04, 0x17
        /*001a*/ 	.short	(.L_3741 - .L_3740)
.L_3740:
        /*001c*/ 	.word	0x00000000
        /*0020*/ 	.short	0x0000
        /*0022*/ 	.short	0x0000
        /*0024*/ 	.byte	0x00, 0xf0, 0x11, 0x00


	//----- nvinfo : EIATTR_SPARSE_MMA_MASK
	.align		4
.L_3741:
        /*0028*/ 	.byte	0x03, 0x50
        /*002a*/ 	.short	0x0000


	//----- nvinfo : EIATTR_MAXREG_COUNT
	.align		4
        /*002c*/ 	.byte	0x03, 0x1b
        /*002e*/ 	.short	0x0080


	//----- nvinfo : EIATTR_EXTERNS
	.align		4
        /*0030*/ 	.byte	0x04, 0x0f
        /*0032*/ 	.short	(.L_3743 - .L_3742)


	//   ....[0]....
	.align		4
.L_3742:
        /*0034*/ 	.word	index@(__assertfail)


	//----- nvinfo : EIATTR_MERCURY_ISA_VERSION
	.align		4
.L_3743:
        /*0038*/ 	.byte	0x03, 0x5f
        /*003a*/ 	.short	0x0101


	//----- nvinfo : EIATTR_VRC_CTA_INIT_COUNT
	.align		4
        /*003c*/ 	.byte	0x02, 0x4a
	.zero		1
	.zero		1


	//----- nvinfo : EIATTR_SYSCALL_OFFSETS
	.align		4
        /*0040*/ 	.byte	0x04, 0x46
        /*0042*/ 	.short	(.L_3745 - .L_3744)


	//   ....[0]....
.L_3744:
        /*0044*/ 	.word	0x00002140


	//   ....[1]....
        /*0048*/ 	.word	0x00003330


	//   ....[2]....
        /*004c*/ 	.word	0x00005560


	//   ....[3]....
        /*0050*/ 	.word	0x000065b0


	//   ....[4]....
        /*0054*/ 	.word	0x000088f0


	//   ....[5]....
        /*0058*/ 	.word	0x00009940


	//   ....[6]....
        /*005c*/ 	.word	0x0000bc90


	//   ....[7]....
        /*0060*/ 	.word	0x0000cc80


	//----- nvinfo : EIATTR_EXIT_INSTR_OFFSETS
	.align		4
.L_3745:
        /*0064*/ 	.byte	0x04, 0x1c
        /*0066*/ 	.short	(.L_3747 - .L_3746)


	//   ....[0]....
.L_3746:
        /*0068*/ 	.word	0x00009bf0


	//   ....[1]....
        /*006c*/ 	.word	0x0000c200


	//   ....[2]....
        /*0070*/ 	.word	0x0000c240


	//   ....[3]....
        /*0074*/ 	.word	0x0000c2d0


	//   ....[4]....
        /*0078*/ 	.word	0x0000c300


	//   ....[5]....
        /*007c*/ 	.word	0x0000c330


	//   ....[6]....
        /*0080*/ 	.word	0x0000c3b0


	//   ....[7]....
        /*0084*/ 	.word	0x0000c3e0


	//   ....[8]....
        /*0088*/ 	.word	0x0000c470


	//   ....[9]....
        /*008c*/ 	.word	0x0000c4b0


	//   ....[10]....
        /*0090*/ 	.word	0x0000c4f0


	//   ....[11]....
        /*0094*/ 	.word	0x0000c5c0


	//   ....[12]....
        /*0098*/ 	.word	0x0000c720


	//   ....[13]....
        /*009c*/ 	.word	0x0000c880


	//   ....[14]....
        /*00a0*/ 	.word	0x0000c9d0


	//   ....[15]....
        /*00a4*/ 	.word	0x0000ca00


	//   ....[16]....
        /*00a8*/ 	.word	0x0000ca30


	//   ....[17]....
        /*00ac*/ 	.word	0x0000cad0


	//   ....[18]....
        /*00b0*/ 	.word	0x0000cb20


	//   ....[19]....
        /*00b4*/ 	.word	0x0000cc90


	//   ....[20]....
        /*00b8*/ 	.word	0x0000cd90


	//   ....[21]....
        /*00bc*/ 	.word	0x0000cec0


	//   ....[22]....
        /*00c0*/ 	.word	0x0000cef0


	//----- nvinfo : EIATTR_MAX_THREADS
	.align		4
.L_3747:
        /*00c4*/ 	.byte	0x04, 0x05
        /*00c6*/ 	.short	(.L_3749 - .L_3748)
.L_3748:
        /*00c8*/ 	.word	0x00000080
        /*00cc*/ 	.word	0x00000001
        /*00d0*/ 	.word	0x00000001


	//----- nvinfo : EIATTR_CRS_STACK_SIZE
	.align		4
.L_3749:
        /*00d4*/ 	.byte	0x04, 0x1e
        /*00d6*/ 	.short	(.L_3751 - .L_3750)
.L_3750:
        /*00d8*/ 	.word	0x00000000


	//----- nvinfo : EIATTR_CBANK_PARAM_SIZE
	.align		4
.L_3751:
        /*00dc*/ 	.byte	0x03, 0x19
        /*00de*/ 	.short	0x0228


	//----- nvinfo : EIATTR_PARAM_CBANK
	.align		4
        /*00e0*/ 	.byte	0x04, 0x0a
        /*00e2*/ 	.short	(.L_3753 - .L_3752)
	.align		4
.L_3752:
        /*00e4*/ 	.word	index@(.nv.constant0._ZN2at6native18elementwise_kernelILi128ELi4EZNS0_15gpu_kernel_implINS0_13AUnaryFunctorIfffZZZNS0_16fmod_kernel_cudaERNS_18TensorIteratorBaseEENKUlvE0_clEvENKUlvE0_clEvEUlffE_EEEEvS5_RKT_EUliE_EEviT1_)
        /*00e8*/ 	.short	0x0380
        /*00ea*/ 	.short	0x0228


	//----- nvinfo : EIATTR_SW_WAR
	.align		4
.L_3753:
        /*00ec*/ 	.byte	0x04, 0x36
        /*00ee*/ 	.short	(.L_3755 - .L_3754)
.L_3754:
        /*00f0*/ 	.word	0x00000008
.L_3755:


//--------------------- .nv.info._ZN2at6native27unrolled_elementwise_kernelINS0_13AUnaryFunctorIfffZZZNS0_16fmod_kernel_cudaERNS_18TensorIteratorBaseEENKUlvE0_clEvENKUlvE0_clEvEUlffE_EESt5arrayIPcLm2EELi4E23TrivialOffsetCalculatorILi1EjESD_NS0_6memory12LoadWithCastILi1EEENSE_13StoreWithCastILi1EEEEEviT_T0_T2_T3_T4_T5_ --------------------------
	.section	.nv.info._ZN2at6native27unrolled_elementwise_kernelINS0_13AUnaryFunctorIfffZZZNS0_16fmod_kernel_cudaERNS_18TensorIteratorBaseEENKUlvE0_clEvENKUlvE0_clEvEUlffE_EESt5arrayIPcLm2EELi4E23TrivialOffsetCalculatorILi1EjESD_NS0_6memory12LoadWithCastILi1EEENSE_13StoreWithCastILi1EEEEEviT_T0_T2_T3_T4_T5_,"",@"SHT_CUDA_INFO"
	.sectionflags	@""
	.align	4


	//----- nvinfo : EIATTR_CUDA_API_VERSION
	.align		4
        /*0000*/ 	.byte	0x04, 0x37
        /*0002*/ 	.short	(.L_3757 - .L_3756)
.L_3756:
        /*0004*/ 	.word	0x00000082


	//----- nvinfo : EIATTR_KPARAM_INFO
	.align		4
.L_3757:
        /*0008*/ 	.byte	0x04, 0x17
        /*000a*/ 	.short	(.L_3759 - .L_3758)
.L_3758:
        /*000c*/ 	.word	0x00000000
        /*0010*/ 	.short	0x0006
        /*0012*/ 	.short	0x002c
        /*0014*/ 	.byte	0x00, 0xf0, 0x21, 0x00


	//----- nvinfo : EIATTR_KPARAM_INFO
	.align		4
.L_3759:
        /*0018*/ 	.byte	0x04, 0x17
        /*001a*/ 	.short	(.L_3761 - .L_3760)
.L_3760:
        /*001c*/ 	.word	0x00000000
        /*0020*/ 	.short	0x0005
        /*0022*/ 	.short	0x0024
        /*0024*/ 	.byte	0x00, 0xf0, 0x21, 0x00


	//----- nvinfo : EIATTR_KPARAM_INFO
	.align		4
.L_3761:
        /*0028*/ 	.byte	0x04, 0x17
        /*002a*/ 	.short	(.L_3763 - .L_3762)
.L_3762:
        /*002c*/ 	.word	0x00000000
        /*0030*/ 	.short	0x0004
        /*0032*/ 	.short	0x0021
        /*0034*/ 	.byte	0x00, 0xf0, 0x05, 0x00


	//----- nvinfo : EIATTR_KPARAM_INFO
	.align		4
.L_3763:
        /*0038*/ 	.byte	0x04, 0x17
        /*003a*/ 	.short	(.L_3765 - .L_3764)
.L_3764:
        /*003c*/ 	.word	0x00000000
        /*0040*/ 	.short	0x0003
        /*0042*/ 	.short	0x0020
        /*0044*/ 	.byte	0x00, 0xf0, 0x05, 0x00


	//----- nvinfo : EIATTR_KPARAM_INFO
	.align		4
.L_3765:
        /*0048*/ 	.byte	0x04, 0x17
        /*004a*/ 	.short	(.L_3767 - .L_3766)
.L_3766:
        /*004c*/ 	.word	0x00000000
        /*0050*/ 	.short	0x0002
        /*0052*/ 	.short	0x0010
        /*0054*/ 	.byte	0x00, 0xf0, 0x41, 0x00


	//----- nvinfo : EIATTR_KPARAM_INFO
	.align		4
.L_3767:
        /*0058*/ 	.byte	0x04, 0x17
        /*005a*/ 	.short	(.L_3769 - .L_3768)
.L_3768:
        /*005c*/ 	.word	0x00000000
        /*0060*/ 	.short	0x0001
        /*0062*/ 	.short	0x0004
        /*0064*/ 	.byte	0x00, 0xf0, 0x21, 0x00


	//----- nvinfo : EIATTR_KPARAM_INFO
	.align		4
.L_3769:
        /*0068*/ 	.byte	0x04, 0x17
        /*006a*/ 	.short	(.L_3771 - .L_3770)
.L_3770:
        /*006c*/ 	.word	0x00000000
        /*0070*/ 	.short	0x0000
        /*0072*/ 	.short	0x0000
        /*0074*/ 	.byte	0x00, 0xf0, 0x11, 0x00


	//----- nvinfo : EIATTR_SPARSE_MMA_MASK
	.align		4
.L_3771:
        /*0078*/ 	.byte	0x03, 0x50
        /*007a*/ 	.short	0x0000


	//----- nvinfo : EIATTR_MAXREG_COUNT
	.align		4
        /*007c*/ 	.byte	0x03, 0x1b
        /*007e*/ 	.short	0x00ff


	//----- nvinfo : EIATTR_EXTERNS
	.align		4
        /*0080*/ 	.byte	0x04, 0x0f
        /*0082*/ 	.short	(.L_3773 - .L_3772)


	//   ....[0]....
	.align		4
.L_3772:
        /*0084*/ 	.word	index@(__assertfail)


	//----- nvinfo : EIATTR_MERCURY_ISA_VERSION
	.align		4
.L_3773:
        /*0088*/ 	.byte	0x03, 0x5f
        /*008a*/ 	.short	0x0101


	//----- nvinfo : EIATTR_VRC_CTA_INIT_COUNT
	.align		4
        /*008c*/ 	.byte	0x02, 0x4a
	.zero		1
	.zero		1


	//----- nvinfo : EIATTR_SYSCALL_OFFSETS
	.align		4
        /*0090*/ 	.byte	0x04, 0x46
        /*0092*/ 	.short	(.L_3775 - .L_3774)


	//   ....[0]....
.L_3774:
        /*0094*/ 	.word	0x00000de0


	//   ....[1]....
        /*0098*/ 	.word	0x00001cf0


	//   ....[2]....
        /*009c*/ 	.word	0x00002b70


	//   ....[3]....
        /*00a0*/ 	.word	0x000039d0


	//   ....[4]....
        /*00a4*/ 	.word	0x00005ab0


	//   ....[5]....
        /*00a8*/ 	.word	0x00006840


	//   ....[6]....
        /*00ac*/ 	.word	0x000076c0


	//   ....[7]....
        /*00b0*/ 	.word	0x00008520


	//----- nvinfo : EIATTR_EXIT_INSTR_OFFSETS
	.align		4
.L_3775:
        /*00b4*/ 	.byte	0x04, 0x1c
        /*00b6*/ 	.short	(.L_3777 - .L_3776)


	//   ....[0]....
.L_3776:
        /*00b8*/ 	.word	0x00007960


	//   ....[1]....
        /*00bc*/ 	.word	0x00007aa0


	//   ....[2]....
        /*00c0*/ 	.word	0x00007ae0


	//   ....[3]....
        /*00c4*/ 	.word	0x00007b70


	//   ....[4]....
        /*00c8*/ 	.word	0x00007ba0


	//   ....[5]....
        /*00cc*/ 	.word	0x00007bd0


	//   ....[6]....
        /*00d0*/ 	.word	0x00007c50


	//   ....[7]....
        /*00d4*/ 	.word	0x00007c80


	//   ....[8]....
        /*00d8*/ 	.word	0x00007d10


	//   ....[9]....
        /*00dc*/ 	.word	0x00007d50


	//   ....[10]....
        /*00e0*/ 	.word	0x00007d90


	//   ....[11]....
        /*00e4*/ 	.word	0x00007e60


	//   ....[12]....
        /*00e8*/ 	.word	0x00007fc0


	//   ....[13]....
        /*00ec*/ 	.word	0x00008120


	//   ....[14]....
        /*00f0*/ 	.word	0x00008270


	//   ....[15]....
        /*00f4*/ 	.word	0x000082a0


	//   ....[16]....
        /*00f8*/ 	.word	0x000082d0


	//   ....[17]....
        /*00fc*/ 	.word	0x00008370


	//   ....[18]....
        /*0100*/ 	.word	0x000083c0


	//   ....[19]....
        /*0104*/ 	.word	0x00008530


	//   ....[20]....
        /*0108*/ 	.word	0x00008630


	//   ....[21]....
        /*010c*/ 	.word	0x00008760


	//   ....[22]....
        /*0110*/ 	.word	0x00008790


	//----- nvinfo : EIATTR_MAX_THREADS
	.align		4
.L_3777:
        /*0114*/ 	.byte	0x04, 0x05
        /*0116*/ 	.short	(.L_3779 - .L_3778)
.L_3778:
        /*0118*/ 	.word	0x00000080
        /*011c*/ 	.word	0x00000001
        /*0120*/ 	.word	0x00000001


	//----- nvinfo : EIATTR_CRS_STACK_SIZE
	.align		4
.L_3779:
        /*0124*/ 	.byte	0x04, 0x1e
        /*0126*/ 	.short	(.L_3781 - .L_3780)
.L_3780:
        /*0128*/ 	.word	0x00000000


	//----- nvinfo : EIATTR_CBANK_PARAM_SIZE
	.align		4
.L_3781:
        /*012c*/ 	.byte	0x03, 0x19
        /*012e*/ 	.short	0x0034


	//----- nvinfo : EIATTR_PARAM_CBANK
	.align		4
        /*0130*/ 	.byte	0x04, 0x0a
        /*0132*/ 	.short	(.L_3783 - .L_3782)
	.align		4
.L_3782:
        /*0134*/ 	.word	index@(.nv.constant0._ZN2at6native27unrolled_elementwise_kernelINS0_13AUnaryFunctorIfffZZZNS0_16fmod_kernel_cudaERNS_18TensorIteratorBaseEENKUlvE0_clEvENKUlvE0_clEvEUlffE_EESt5arrayIPcLm2EELi4E23TrivialOffsetCalculatorILi1EjESD_NS0_6memory12LoadWithCastILi1EEENSE_13StoreWithCastILi1EEEEEviT_T0_T2_T3_T4_T5_)
        /*0138*/ 	.short	0x0380
        /*013a*/ 	.short	0x0034


	//----- nvinfo : EIATTR_SW_WAR
	.align		4
.L_3783:
        /*013c*/ 	.byte	0x04, 0x36
        /*013e*/ 	.short	(.L_3785 - .L_3784)
.L_3784:
        /*0140*/ 	.word	0x00000008
.L_3785:


//--------------------- .nv.info._ZN2at6native18elementwise_kernelILi128ELi2EZNS0_22gpu_kernel_impl_nocastINS0_13AUnaryFunctorIfffZZZNS0_16fmod_kernel_cudaERNS_18TensorIteratorBaseEENKUlvE0_clEvENKUlvE0_clEvEUlffE_EEEEvS5_RKT_EUliE_EEviT1_ --------------------------
	.section	.nv.info._ZN2at6native18elementwise_kernelILi128ELi2EZNS0_22gpu_kernel_impl_nocastINS0_13AUnaryFunctorIfffZZZNS0_16fmod_kernel_cudaERNS_18TensorIteratorBaseEENKUlvE0_clEvENKUlvE0_clEvEUlffE_EEEEvS5_RKT_EUliE_EEviT1_,"",@"SHT_CUDA_INFO"
	.sectionflags	@""
	.align	4


	//----- nvinfo : EIATTR_CUDA_API_VERSION
	.align		4
        /*0000*/ 	.byte	0x04, 0x37
        /*0002*/ 	.short	(.L_3787 - .L_3786)
.L_3786:
        /*0004*/ 	.word	0x00000082


	//----- nvinfo : EIATTR_KPARAM_INFO
	.align		4
.L_3787:
        /*0008*/ 	.byte	0x04, 0x17
        /*000a*/ 	.short	(.L_3789 - .L_3788)
.L_3788:
        /*000c*/ 	.word	0x00000000
        /*0010*/ 	.short	0x0001
        /*0012*/ 	.short	0x0008
        /*0014*/ 	.byte	0x00, 0xf0, 0x61, 0x08


	//----- nvinfo : EIATTR_KPARAM_INFO
	.align		4
.L_3789:
        /*0018*/ 	.byte	0x04, 0x17
        /*001a*/ 	.short	(.L_3791 - .L_3790)
.L_3790:
        /*001c*/ 	.word	0x00000000
        /*0020*/ 	.short	0x0000
        /*0022*/ 	.short	0x0000
        /*0024*/ 	.byte	0x00, 0xf0, 0x11, 0x00


	//----- nvinfo : EIATTR_SPARSE_MMA_MASK
	.align		4
.L_3791:
        /*0028*/ 	.byte	0x03, 0x50
        /*002a*/ 	.short	0x0000


	//----- nvinfo : EIATTR_MAXREG_COUNT
	.align		4
        /*002c*/ 	.byte	0x03, 0x1b
        /*002e*/ 	.short	0x0080


	//----- nvinfo : EIATTR_MERCURY_ISA_VERSION
	.align		4
        /*0030*/ 	.byte	0x03, 0x5f
        /*0032*/ 	.short	0x0101


	//----- nvinfo : EIATTR_VRC_CTA_INIT_COUNT
	.align		4
        /*0034*/ 	.byte	0x02, 0x4a
	.zero		1
	.zero		1


	//----- nvinfo : EIATTR_EXIT_INSTR_OFFSETS
	.align		4
        /*0038*/ 	.byte	0x04, 0x1c
        /*003a*/ 	.short	(.L_3793 - .L_3792)


	//   ....[0]....
.L_3792:
        /*003c*/ 	.word	0x00000560


	//   ....[1]....
        /*0040*/ 	.word	0x00000950


	//   ....[2]....
        /*0044*/ 	.word	0x00002140


	//   ....[3]....
        /*0048*/ 	.word	0x00003850


	//----- nvinfo : EIATTR_MAX_THREADS
	.align		4
.L_3793:
        /*004c*/ 	.byte	0x04, 0x05
        /*004e*/ 	.short	(.L_3795 - .L_3794)
.L_3794:
        /*0050*/ 	.word	0x00000080
        /*0054*/ 	.word	0x00000001
        /*0058*/ 	.word	0x00000001


	//----- nvinfo : EIATTR_CRS_STACK_SIZE
	.align		4
.L_3795:
        /*005c*/ 	.byte	0x04, 0x1e
        /*005e*/ 	.short	(.L_3797 - .L_3796)
.L_3796:
        /*0060*/ 	.word	0x00000000


	//----- nvinfo : EIATTR_CBANK_PARAM_SIZE
	.align		4
.L_3797:
        /*0064*/ 	.byte	0x03, 0x19
        /*0066*/ 	.short	0x0220


	//----- nvinfo : EIATTR_PARAM_CBANK
	.align		4
        /*0068*/ 	.byte	0x04, 0x0a
        /*006a*/ 	.short	(.L_3799 - .L_3798)
	.align		4
.L_3798:
        /*006c*/ 	.word	index@(.nv.constant0._ZN2at6native18elementwise_kernelILi128ELi2EZNS0_22gpu_kernel_impl_nocastINS0_13AUnaryFunctorIfffZZZNS0_16fmod_kernel_cudaERNS_18TensorIteratorBaseEENKUlvE0_clEvENKUlvE0_clEvEUlffE_EEEEvS5_RKT_EUliE_EEviT1_)
        /*0070*/ 	.short	0x0380
        /*0072*/ 	.short	0x0220


	//----- nvinfo : EIATTR_SW_WAR
	.align		4
.L_3799:
        /*0074*/ 	.byte	0x04, 0x36
        /*0076*/ 	.short	(.L_3801 - .L_3800)
.L_3800:
        /*0078*/ 	.word	0x00000008
.L_3801:


//--------------------- .nv.info._ZN2at6native27unrolled_elementwise_kernelINS0_13AUnaryFunctorIfffZZZNS0_16fmod_kernel_cudaERNS_18TensorIteratorBaseEENKUlvE0_clEvENKUlvE0_clEvEUlffE_EESt5arrayIPcLm2EELi4E23TrivialOffsetCalculatorILi1EjESD_NS0_6memory15LoadWithoutCastENSE_16StoreWithoutCastEEEviT_T0_T2_T3_T4_T5_ --------------------------
	.section	.nv.info._ZN2at6native27unrolled_elementwise_kernelINS0_13AUnaryFunctorIfffZZZNS0_16fmod_kernel_cudaERNS_18TensorIteratorBaseEENKUlvE0_clEvENKUlvE0_clEvEUlffE_EESt5arrayIPcLm2EELi4E23TrivialOffsetCalculatorILi1EjESD_NS0_6memory15LoadWithoutCastENSE_16StoreWithoutCastEEEviT_T0_T2_T3_T4_T5_,"",@"SHT_CUDA_INFO"
	.sectionflags	@""
	.align	4


	//----- nvinfo : EIATTR_CUDA_API_VERSION
	.align		4
        /*0000*/ 	.byte	0x04, 0x37
        /*0002*/ 	.short	(.L_3803 - .L_3802)
.L_3802:
        /*0004*/ 	.word	0x00000082


	//----- nvinfo : EIATTR_KPARAM_INFO
	.align		4
.L_3803:
        /*0008*/ 	.byte	0x04, 0x17
        /*000a*/ 	.short	(.L_3805 - .L_3804)
.L_3804:
        /*000c*/ 	.word	0x00000000
        /*0010*/ 	.short	0x0006
        /*0012*/ 	.short	0x0023
        /*0014*/ 	.byte	0x00, 0xf0, 0x05, 0x00


	//----- nvinfo : EIATTR_KPARAM_INFO
	.align		4
.L_3805:
        /*0018*/ 	.byte	0x04, 0x17
        /*001a*/ 	.short	(.L_3807 - .L_3806)
.L_3806:
        /*001c*/ 	.word	0x00000000
        /*0020*/ 	.short	0x0005
        /*0022*/ 	.short	0x0022
        /*0024*/ 	.byte	0x00, 0xf0, 0x05, 0x00


	//----- nvinfo : EIATTR_KPARAM_INFO
	.align		4
.L_3807:
        /*0028*/ 	.byte	0x04, 0x17
        /*002a*/ 	.short	(.L_3809 - .L_3808)
.L_3808:
        /*002c*/ 	.word	0x00000000
        /*0030*/ 	.short	0x0004
        /*0032*/ 	.short	0x0021
        /*0034*/ 	.byte	0x00, 0xf0, 0x05, 0x00


	//----- nvinfo : EIATTR_KPARAM_INFO
	.align		4
.L_3809:
        /*0038*/ 	.byte	0x04, 0x17
        /*003a*/ 	.short	(.L_3811 - .L_3810)
.L_3810:
        /*003c*/ 	.word	0x00000000
        /*0040*/ 	.short	0x0003
        /*0042*/ 	.short	0x0020
        /*0044*/ 	.byte	0x00, 0xf0, 0x05, 0x00


	//----- nvinfo : EIATTR_KPARAM_INFO
	.align		4
.L_3811:
        /*0048*/ 	.byte	0x04, 0x17
        /*004a*/ 	.short	(.L_3813 - .L_3812)
.L_3812:
        /*004c*/ 	.word	0x00000000
        /*0050*/ 	.short	0x0002
        /*0052*/ 	.short	0x0010
        /*0054*/ 	.byte	0x00, 0xf0, 0x41, 0x00


	//----- nvinfo : EIATTR_KPARAM_INFO
	.align		4
.L_3813:
        /*0058*/ 	.byte	0x04, 0x17
        /*005a*/ 	.short	(.L_3815 - .L_3814)
.L_3814:
        /*005c*/ 	.word	0x00000000
        /*0060*/ 	.short	0x0001
        /*0062*/ 	.short	0x0004
        /*0064*/ 	.byte	0x00, 0xf0, 0x21, 0x00


	//----- nvinfo : EIATTR_KPARAM_INFO
	.align		4
.L_3815:
        /*0068*/ 	.byte	0x04, 0x17
        /*006a*/ 	.short	(.L_3817 - .L_3816)
.L_3816:
        /*006c*/ 	.word	0x00000000
        /*0070*/ 	.short	0x0000
        /*0072*/ 	.short	0x0000
        /*0074*/ 	.byte	0x00, 0xf0, 0x11, 0x00


	//----- nvinfo : EIATTR_SPARSE_MMA_MASK
	.align		4
.L_3817:
        /*0078*/ 	.byte	0x03, 0x50
        /*007a*/ 	.short	0x0000


	//----- nvinfo : EIATTR_MAXREG_COUNT
	.align		4
        /*007c*/ 	.byte	0x03, 0x1b
        /*007e*/ 	.short	0x00ff


	//----- nvinfo : EIATTR_MERCURY_ISA_VERSION
	.align		4
        /*0080*/ 	.byte	0x03, 0x5f
        /*0082*/ 	.short	0x0101


	//----- nvinfo : EIATTR_VRC_CTA_INIT_COUNT
	.align		4
        /*0084*/ 	.byte	0x02, 0x4a
	.zero		1
	.zero		1


	//----- nvinfo : EIATTR_EXIT_INSTR_OFFSETS
	.align		4
        /*0088*/ 	.byte	0x04, 0x1c
        /*008a*/ 	.short	(.L_3819 - .L_3818)


	//   ....[0]....
.L_3818:
        /*008c*/ 	.word	0x000015d0


	//   ....[1]....
        /*0090*/ 	.word	0x00001620


	//----- nvinfo : EIATTR_MAX_THREADS
	.align		4
.L_3819:
        /*0094*/ 	.byte	0x04, 0x05
        /*0096*/ 	.short	(.L_3821 - .L_3820)
.L_3820:
        /*0098*/ 	.word	0x00000080
        /*009c*/ 	.word	0x00000001
        /*00a0*/ 	.word	0x00000001


	//----- nvinfo : EIATTR_CRS_STACK_SIZE
	.align		4
.L_3821:
        /*00a4*/ 	.byte	0x04, 0x1e
        /*00a6*/ 	.short	(.L_3823 - .L_3822)
.L_3822:
        /*00a8*/ 	.word	0x00000000


	//----- nvinfo : EIATTR_CBANK_PARAM_SIZE
	.align		4
.L_3823:
        /*00ac*/ 	.byte	0x03, 0x19
        /*00ae*/ 	.short	0x0024


	//----- nvinfo : EIATTR_PARAM_CBANK
	.align		4
        /*00b0*/ 	.byte	0x04, 0x0a
        /*00b2*/ 	.short	(.L_3825 - .L_3824)
	.align		4
.L_3824:
        /*00b4*/ 	.word	index@(.nv.constant0._ZN2at6native27unrolled_elementwise_kernelINS0_13AUnaryFunctorIfffZZZNS0_16fmod_kernel_cudaERNS_18TensorIteratorBaseEENKUlvE0_clEvENKUlvE0_clEvEUlffE_EESt5arrayIPcLm2EELi4E23TrivialOffsetCalculatorILi1EjESD_NS0_6memory15LoadWithoutCastENSE_16StoreWithoutCastEEEviT_T0_T2_T3_T4_T5_)
        /*00b8*/ 	.short	0x0380
        /*00ba*/ 	.short	0x0024


	//----- nvinfo : EIATTR_SW_WAR
	.align		4
.L_3825:
        /*00bc*/ 	.byte	0x04, 0x36
        /*00be*/ 	.short	(.L_3827 - .L_3826)
.L_3826:
        /*00c0*/ 	.word	0x00000008
.L_3827:


//--------------------- .nv.info._ZN2at6native29vectorized_elementwise_kernelILi2ENS0_13AUnaryFunctorIfffZZZNS0_16fmod_kernel_cudaERNS_18TensorIteratorBaseEENKUlvE0_clEvENKUlvE0_clEvEUlffE_EESt5arrayIPcLm2EEEEviT0_T1_ --------------------------
	.section	.nv.info._ZN2at6native29vectorized_elementwise_kernelILi2ENS0_13AUnaryFunctorIfffZZZNS0_16fmod_kernel_cudaERNS_18TensorIteratorBaseEENKUlvE0_clEvENKUlvE0_clEvEUlffE_EESt5arrayIPcLm2EEEEviT0_T1_,"",@"SHT_CUDA_INFO"
	.sectionflags	@""
	.align	4


	//----- nvinfo : EIATTR_CUDA_API_VERSION
	.align		4
        /*0000*/ 	.byte	0x04, 0x37
        /*0002*/ 	.short	(.L_3829 - .L_3828)
.L_3828:
        /*0004*/ 	.word	0x00000082


	//----- nvinfo : EIATTR_KPARAM_INFO
	.align		4
.L_3829:
        /*0008*/ 	.byte	0x04, 0x17
        /*000a*/ 	.short	(.L_3831 - .L_3830)
.L_3830:
        /*000c*/ 	.word	0x00000000
        /*0010*/ 	.short	0x0002
        /*0012*/ 	.short	0x0010
        /*0014*/ 	.byte	0x00, 0xf0, 0x41, 0x00


	//----- nvinfo : EIATTR_KPARAM_INFO
	.align		4
.L_3831:
        /*0018*/ 	.byte	0x04, 0x17
        /*001a*/ 	.short	(.L_3833 - .L_3832)
.L_3832:
        /*001c*/ 	.word	0x00000000
        /*0020*/ 	.short	0x0001
        /*0022*/ 	.short	0x0004
        /*0024*/ 	.byte	0x00, 0xf0, 0x21, 0x00


	//----- nvinfo : EIATTR_KPARAM_INFO
	.align		4
.L_3833:
        /*0028*/ 	.byte	0x04, 0x17
        /*002a*/ 	.short	(.L_3835 - .L_3834)
.L_3834:
        /*002c*/ 	.word	0x00000000
        /*0030*/ 	.short	0x0000
        /*0032*/ 	.short	0x0000
        /*0034*/ 	.byte	0x00, 0xf0, 0x11, 0x00


	//----- nvinfo : EIATTR_SPARSE_MMA_MASK
	.align		4
.L_3835:
        /*0038*/ 	.byte	0x03, 0x50
        /*003a*/ 	.short	0x0000


	//----- nvinfo : EIATTR_MAXREG_COUNT
	.align		4
        /*003c*/ 	.byte	0x03, 0x1b
        /*003e*/ 	.short	0x00ff


	//----- nvinfo : EIATTR_MERCURY_ISA_VERSION
	.align		4
        /*0040*/ 	.byte	0x03, 0x5f
        /*0042*/ 	.short	0x0101


	//----- nvinfo : EIATTR_VRC_CTA_INIT_COUNT
	.align		4
        /*0044*/ 	.byte	0x02, 0x4a
	.zero		1
	.zero		1


	//----- nvinfo : EIATTR_EXIT_INSTR_OFFSETS
	.align		4
        /*0048*/ 	.byte	0x04, 0x1c
        /*004a*/ 	.short	(.L_3837 - .L_3836)


	//   ....[0]....
.L_3836:
        /*004c*/ 	.word	0x00002ba0


	//   ....[1]....
        /*0050*/ 	.word	0x00002bf0


	//   ....[2]....
        /*0054*/ 	.word	0x00004e90


	//----- nvinfo : EIATTR_MAX_THREADS
	.align		4
.L_3837:
        /*0058*/ 	.byte	0x04, 0x05
        /*005a*/ 	.short	(.L_3839 - .L_3838)
.L_3838:
        /*005c*/ 	.word	0x00000080
        /*0060*/ 	.word	0x00000001
        /*0064*/ 	.word	0x00000001


	//----- nvinfo : EIATTR_CRS_STACK_SIZE
	.align		4
.L_3839:
        /*0068*/ 	.byte	0x04, 0x1e
        /*006a*/ 	.short	(.L_3841 - .L_3840)
.L_3840:
        /*006c*/ 	.word	0x00000000


	//----- nvinfo : EIATTR_CBANK_PARAM_SIZE
	.align		4
.L_3841:
        /*0070*/ 	.byte	0x03, 0x19
        /*0072*/ 	.short	0x0020


	//----- nvinfo : EIATTR_PARAM_CBANK
	.align		4
        /*0074*/ 	.byte	0x04, 0x0a
        /*0076*/ 	.short	(.L_3843 - .L_3842)
	.align		4
.L_3842:
        /*0078*/ 	.word	index@(.nv.constant0._ZN2at6native29vectorized_elementwise_kernelILi2ENS0_13AUnaryFunctorIfffZZZNS0_16fmod_kernel_cudaERNS_18TensorIteratorBaseEENKUlvE0_clEvENKUlvE0_clEvEUlffE_EESt5arrayIPcLm2EEEEviT0_T1_)
        /*007c*/ 	.short	0x0380
        /*007e*/ 	.short	0x0020


	//----- nvinfo : EIATTR_SW_WAR
	.align		4
.L_3843:
        /*0080*/ 	.byte	0x04, 0x36
        /*0082*/ 	.short	(.L_3845 - .L_3844)
.L_3844:
        /*0084*/ 	.word	0x00000008
.L_3845:


//--------------------- .nv.info._ZN2at6native29vectorized_elementwise_kernelILi4ENS0_13AUnaryFunctorIfffZZZNS0_16fmod_kernel_cudaERNS_18TensorIteratorBaseEENKUlvE0_clEvENKUlvE0_clEvEUlffE_EESt5arrayIPcLm2EEEEviT0_T1_ --------------------------
	.section	.nv.info._ZN2at6native29vectorized_elementwise_kernelILi4ENS0_13AUnaryFunctorIfffZZZNS0_16fmod_kernel_cudaERNS_18TensorIteratorBaseEENKUlvE0_clEvENKUlvE0_clEvEUlffE_EESt5arrayIPcLm2EEEEviT0_T1_,"",@"SHT_CUDA_INFO"
	.sectionflags	@""
	.align	4


	//----- nvinfo : EIATTR_CUDA_API_VERSION
	.align		4
        /*0000*/ 	.byte	0x04, 0x37
        /*0002*/ 	.short	(.L_3847 - .L_3846)
.L_3846:
        /*0004*/ 	.word	0x00000082


	//----- nvinfo : EIATTR_KPARAM_INFO
	.align		4
.L_3847:
        /*0008*/ 	.byte	0x04, 0x17
        /*000a*/ 	.short	(.L_3849 - .L_3848)
.L_3848:
        /*000c*/ 	.word	0x00000000
        /*0010*/ 	.short	0x0002
        /*0012*/ 	.short	0x0010
        /*0014*/ 	.byte	0x00, 0xf0, 0x41, 0x00


	//----- nvinfo : EIATTR_KPARAM_INFO
	.align		4
.L_3849:
        /*0018*/ 	.byte	0x04, 0x17
        /*001a*/ 	.short	(.L_3851 - .L_3850)
.L_3850:
        /*001c*/ 	.word	0x00000000
        /*0020*/ 	.short	0x0001
        /*0022*/ 	.short	0x0004
        /*0024*/ 	.byte	0x00, 0xf0, 0x21, 0x00


	//----- nvinfo : EIATTR_KPARAM_INFO
	.align		4
.L_3851:
        /*0028*/ 	.byte	0x04, 0x17
        /*002a*/ 	.short	(.L_3853 - .L_3852)
.L_3852:
        /*002c*/ 	.word	0x00000000
        /*0030*/ 	.short	0x0000
        /*0032*/ 	.short	0x0000
        /*0034*/ 	.byte	0x00, 0xf0, 0x11, 0x00


	//----- nvinfo : EIATTR_SPARSE_MMA_MASK
	.align		4
.L_3853:
        /*0038*/ 	.byte	0x03, 0x50
        /*003a*/ 	.short	0x0000


	//----- nvinfo : EIATTR_MAXREG_COUNT
	.align		4
        /*003c*/ 	.byte	0x03, 0x1b
        /*003e*/ 	.short	0x00ff


	//----- nvinfo : EIATTR_MERCURY_ISA_VERSION
	.align		4
        /*0040*/ 	.byte	0x03, 0x5f
        /*0042*/ 	.short	0x0101


	//----- nvinfo : EIATTR_VRC_CTA_INIT_COUNT
	.align		4
        /*0044*/ 	.byte	0x02, 0x4a
	.zero		1
	.zero		1


	//----- nvinfo : EIATTR_EXIT_INSTR_OFFSETS
	.align		4
        /*0048*/ 	.byte	0x04, 0x1c
        /*004a*/ 	.short	(.L_3855 - .L_3854)


	//   ....[0]....
.L_3854:
        /*004c*/ 	.word	0x00002ba0


	//   ....[1]....
        /*0050*/ 	.word	0x00002bf0


	//   ....[2]....
        /*0054*/ 	.word	0x00004e50


	//----- nvinfo : EIATTR_MAX_THREADS
	.align		4
.L_3855:
        /*0058*/ 	.byte	0x04, 0x05
        /*005a*/ 	.short	(.L_3857 - .L_3856)
.L_3856:
        /*005c*/ 	.word	0x00000080
        /*0060*/ 	.word	0x00000001
        /*0064*/ 	.word	0x00000001


	//----- nvinfo : EIATTR_CRS_STACK_SIZE
	.align		4
.L_3857:
        /*0068*/ 	.byte	0x04, 0x1e
        /*006a*/ 	.short	(.L_3859 - .L_3858)
.L_3858:
        /*006c*/ 	.word	0x00000000


	//----- nvinfo : EIATTR_CBANK_PARAM_SIZE
	.align		4
.L_3859:
        /*0070*/ 	.byte	0x03, 0x19
        /*0072*/ 	.short	0x0020


	//----- nvinfo : EIATTR_PARAM_CBANK
	.align		4
        /*0074*/ 	.byte	0x04, 0x0a
        /*0076*/ 	.short	(.L_3861 - .L_3860)
	.align		4
.L_3860:
        /*0078*/ 	.word	index@(.nv.constant0._ZN2at6native29vectorized_elementwise_kernelILi4ENS0_13AUnaryFunctorIfffZZZNS0_16fmod_kernel_cudaERNS_18TensorIteratorBaseEENKUlvE0_clEvENKUlvE0_clEvEUlffE_EESt5arrayIPcLm2EEEEviT0_T1_)
        /*007c*/ 	.short	0x0380
        /*007e*/ 	.short	0x0020


	//----- nvinfo : EIATTR_SW_WAR
	.align		4
.L_3861:
        /*0080*/ 	.byte	0x04, 0x36
        /*0082*/ 	.short	(.L_3863 - .L_3862)
.L_3862:
        /*0084*/ 	.word	0x00000008
.L_3863:


//--------------------- .nv.info._ZN2at6native29vectorized_elementwise_kernelILi8ENS0_13AUnaryFunctorIfffZZZNS0_16fmod_kernel_cudaERNS_18TensorIteratorBaseEENKUlvE0_clEvENKUlvE0_clEvEUlffE_EESt5arrayIPcLm2EEEEviT0_T1_ --------------------------
	.section	.nv.info._ZN2at6native29vectorized_elementwise_kernelILi8ENS0_13AUnaryFunctorIfffZZZNS0_16fmod_kernel_cudaERNS_18TensorIteratorBaseEENKUlvE0_clEvENKUlvE0_clEvEUlffE_EESt5arrayIPcLm2EEEEviT0_T1_,"",@"SHT_CUDA_INFO"
	.sectionflags	@""
	.align	4


	//----- nvinfo : EIATTR_CUDA_API_VERSION
	.align		4
        /*0000*/ 	.byte	0x04, 0x37
        /*0002*/ 	.short	(.L_3865 - .L_3864)
.L_3864:
        /*0004*/ 	.word	0x00000082


	//----- nvinfo : EIATTR_KPARAM_INFO
	.align		4
.L_3865:
        /*0008*/ 	.byte	0x04, 0x17
        /*000a*/ 	.short	(.L_3867 - .L_3866)
.L_3866:
        /*000c*/ 	.word	0x00000000
        /*0010*/ 	.short	0x0002
        /*0012*/ 	.short	0x0010
        /*0014*/ 	.byte	0x00, 0xf0, 0x41, 0x00


	//----- nvinfo : EIATTR_KPARAM_INFO
	.align		4
.L_3867:
        /*0018*/ 	.byte	0x04, 0x17
        /*001a*/ 	.short	(.L_3869 - .L_3868)
.L_3868:
        /*001c*/ 	.word	0x00000000
        /*0020*/ 	.short	0x0001
        /*0022*/ 	.short	0x0004
        /*0024*/ 	.byte	0x00, 0xf0, 0x21, 0x00


	//----- nvinfo : EIATTR_KPARAM_INFO
	.align		4
.L_3869:
        /*0028*/ 	.byte	0x04, 0x17
        /*002a*/ 	.short	(.L_3871 - .L_3870)
.L_3870:
        /*002c*/ 	.word	0x00000000
        /*0030*/ 	.short	0x0000
        /*0032*/ 	.short	0x0000
        /*0034*/ 	.byte	0x00, 0xf0, 0x11, 0x00


	//----- nvinfo : EIATTR_SPARSE_MMA_MASK
	.align		4
.L_3871:
        /*0038*/ 	.byte	0x03, 0x50
        /*003a*/ 	.short	0x0000


	//----- nvinfo : EIATTR_MAXREG_COUNT
	.align		4
        /*003c*/ 	.byte	0x03, 0x1b
        /*003e*/ 	.short	0x00ff


	//----- nvinfo : EIATTR_MERCURY_ISA_VERSION
	.align		4
        /*0040*/ 	.byte	0x03, 0x5f
        /*0042*/ 	.short	0x0101


	//----- nvinfo : EIATTR_VRC_CTA_INIT_COUNT
	.align		4
        /*0044*/ 	.byte	0x02, 0x4a
	.zero		1
	.zero		1


	//----- nvinfo : EIATTR_EXIT_INSTR_OFFSETS
	.align		4
        /*0048*/ 	.byte	0x04, 0x1c
        /*004a*/ 	.short	(.L_3873 - .L_3872)


	//   ....[0]....
.L_3872:
        /*004c*/ 	.word	0x00002ba0


	//   ....[1]....
        /*0050*/ 	.word	0x00002bf0


	//   ....[2]....
        /*0054*/ 	.word	0x00004e30


	//----- nvinfo : EIATTR_MAX_THREADS
	.align		4
.L_3873:
        /*0058*/ 	.byte	0x04, 0x05
        /*005a*/ 	.short	(.L_3875 - .L_3874)
.L_3874:
        /*005c*/ 	.word	0x00000080
        /*0060*/ 	.word	0x00000001
        /*0064*/ 	.word	0x00000001


	//----- nvinfo : EIATTR_CRS_STACK_SIZE
	.align		4
.L_3875:
        /*0068*/ 	.byte	0x04, 0x1e
        /*006a*/ 	.short	(.L_3877 - .L_3876)
.L_3876:
        /*006c*/ 	.word	0x00000000


	//----- nvinfo : EIATTR_CBANK_PARAM_SIZE
	.align		4
.L_3877:
        /*0070*/ 	.byte	0x03, 0x19
        /*0072*/ 	.short	0x0020


	//----- nvinfo : EIATTR_PARAM_CBANK
	.align		4
        /*0074*/ 	.byte	0x04, 0x0a
        /*0076*/ 	.short	(.L_3879 - .L_3878)
	.align		4
.L_3878:
        /*0078*/ 	.word	index@(.nv.constant0._ZN2at6native29vectorized_elementwise_kernelILi8ENS0_13AUnaryFunctorIfffZZZNS0_16fmod_kernel_cudaERNS_18TensorIteratorBaseEENKUlvE0_clEvENKUlvE0_clEvEUlffE_EESt5arrayIPcLm2EEEEviT0_T1_)
        /*007c*/ 	.short	0x0380
        /*007e*/ 	.short	0x0020


	//----- nvinfo : EIATTR_SW_WAR
	.align		4
.L_3879:
        /*0080*/ 	.byte	0x04, 0x36
        /*0082*/ 	.short	(.L_3881 - .L_3880)
.L_3880:
        /*0084*/ 	.word	0x00000008
.L_3881:


//--------------------- .nv.info._ZN2at6native18elementwise_kernelILi128ELi4EZNS0_15gpu_kernel_implINS0_13BinaryFunctorIdddZZZNS0_16fmod_kernel_cudaERNS_18TensorIteratorBaseEENKUlvE0_clEvENKUlvE_clEvEUlddE_EEEEvS5_RKT_EUliE_EEviT1_ --------------------------
	.section	.nv.info._ZN2at6native18elementwise_kernelILi128ELi4EZNS0_15gpu_kernel_implINS0_13BinaryFunctorIdddZZZNS0_16fmod_kernel_cudaERNS_18TensorIteratorBaseEENKUlvE0_clEvENKUlvE_clEvEUlddE_EEEEvS5_RKT_EUliE_EEviT1_,"",@"SHT_CUDA_INFO"
	.sectionflags	@""
	.align	4


	//----- nvinfo : EIATTR_CUDA_API_VERSION
	.align		4
        /*0000*/ 	.byte	0x04, 0x37
        /*0002*/ 	.short	(.L_3883 - .L_3882)
.L_3882:
        /*0004*/ 	.word	0x00000082


	//----- nvinfo : EIATTR_KPARAM_INFO
	.align		4
.L_3883:
        /*0008*/ 	.byte	0x04, 0x17
        /*000a*/ 	.short	(.L_3885 - .L_3884)
.L_3884:
        /*000c*/ 	.word	0x00000000
        /*0010*/ 	.short	0x0001
        /*0012*/ 	.short	0x0008
        /*0014*/ 	.byte	0x00, 0xf0, 0x21, 0x0a


	//----- nvinfo : EIATTR_KPARAM_INFO
	.align		4
.L_3885:
        /*0018*/ 	.byte	0x04, 0x17
        /*001a*/ 	.short	(.L_3887 - .L_3886)
.L_3886:
        /*001c*/ 	.word	0x00000000
        /*0020*/ 	.short	0x0000
        /*0022*/ 	.short	0x0000
        /*0024*/ 	.byte	0x00, 0xf0, 0x11, 0x00


	//----- nvinfo : EIATTR_SPARSE_MMA_MASK
	.align		4
.L_3887:
        /*0028*/ 	.byte	0x03, 0x50
        /*002a*/ 	.short	0x0000


	//----- nvinfo : EIATTR_MAXREG_COUNT
	.align		4
        /*002c*/ 	.byte	0x03, 0x1b
        /*002e*/ 	.short	0x0080


	//----- nvinfo : EIATTR_EXTERNS
	.align		4
        /*0030*/ 	.byte	0x04, 0x0f
        /*0032*/ 	.short	(.L_3889 - .L_3888)


	//   ....[0]....
	.align		4
.L_3888:
        /*0034*/ 	.word	index@(__assertfail)


	//----- nvinfo : EIATTR_MERCURY_ISA_VERSION
	.align		4
.L_3889:
        /*0038*/ 	.byte	0x03, 0x5f
        /*003a*/ 	.short	0x0101


	//----- nvinfo : EIATTR_VRC_CTA_INIT_COUNT
	.align		4
        /*003c*/ 	.byte	0x02, 0x4a
	.zero		1
	.zero		1


	//----- nvinfo : EIATTR_SYSCALL_OFFSETS
	.align		4
        /*0040*/ 	.byte	0x04, 0x46
        /*0042*/ 	.short	(.L_3891 - .L_3890)


	//   ....[0]....
.L_3890:
        /*0044*/ 	.word	0x000024c0


	//   ....[1]....
        /*0048*/ 	.word	0x000033a0


	//   ....[2]....
        /*004c*/ 	.word	0x000048e0


	//   ....[3]....
        /*0050*/ 	.word	0x00006f60


	//   ....[4]....
        /*0054*/ 	.word	0x00007e40


	//   ....[5]....
        /*0058*/ 	.word	0x00009100


	//   ....[6]....
        /*005c*/ 	.word	0x0000b930


	//   ....[7]....
        /*0060*/ 	.word	0x0000c810


	//   ....[8]....
        /*0064*/ 	.word	0x0000dad0


	//   ....[9]....
        /*0068*/ 	.word	0x00010320


	//   ....[10]....
        /*006c*/ 	.word	0x00011200


	//   ....[11]....
        /*0070*/ 	.word	0x00012490


	//----- nvinfo : EIATTR_EXIT_INSTR_OFFSETS
	.align		4
.L_3891:
        /*0074*/ 	.byte	0x04, 0x1c
        /*0076*/ 	.short	(.L_3893 - .L_3892)


	//   ....[0]....
.L_3892:
        /*0078*/ 	.word	0x0000de70


	//   ....[1]....
        /*007c*/ 	.word	0x00011820


	//   ....[2]....
        /*0080*/ 	.word	0x00011860


	//   ....[3]....
        /*0084*/ 	.word	0x000118f0


	//   ....[4]....
        /*0088*/ 	.word	0x00011920


	//   ....[5]....
        /*008c*/ 	.word	0x00011950


	//   ....[6]....
        /*0090*/ 	.word	0x00011a20


	//   ....[7]....
        /*0094*/ 	.word	0x00011aa0


	//   ....[8]....
        /*0098*/ 	.word	0x00011b80


	//   ....[9]....
        /*009c*/ 	.word	0x00011c10


	//   ....[10]....
        /*00a0*/ 	.word	0x00011c30


	//   ....[11]....
        /*00a4*/ 	.word	0x00011d00


	//   ....[12]....
        /*00a8*/ 	.word	0x00011eb0


	//   ....[13]....
        /*00ac*/ 	.word	0x00012060


	//   ....[14]....
        /*00b0*/ 	.word	0x00012200


	//   ....[15]....
        /*00b4*/ 	.word	0x00012230


	//   ....[16]....
        /*00b8*/ 	.word	0x00012260


	//   ....[17]....
        /*00bc*/ 	.word	0x00012300


	//   ....[18]....
        /*00c0*/ 	.word	0x00012330


	//   ....[19]....
        /*00c4*/ 	.word	0x000124a0


	//   ....[20]....
        /*00c8*/ 	.word	0x000125f0


	//   ....[21]....
        /*00cc*/ 	.word	0x00012770


	//   ....[22]....
        /*00d0*/ 	.word	0x000127f0


	//----- nvinfo : EIATTR_MAX_THREADS
	.align		4
.L_3893:
        /*00d4*/ 	.byte	0x04, 0x05
        /*00d6*/ 	.short	(.L_3895 - .L_3894)
.L_3894:
        /*00d8*/ 	.word	0x00000080
        /*00dc*/ 	.word	0x00000001
        /*00e0*/ 	.word	0x00000001


	//----- nvinfo : EIATTR_CRS_STACK_SIZE
	.align		4
.L_3895:
        /*00e4*/ 	.byte	0x04, 0x1e
        /*00e6*/ 	.short	(.L_3897 - .L_3896)
.L_3896:
        /*00e8*/ 	.word	0x00000000


	//----- nvinfo : EIATTR_CBANK_PARAM_SIZE
	.align		4
.L_3897:
        /*00ec*/ 	.byte	0x03, 0x19
        /*00ee*/ 	.short	0x0290


	//----- nvinfo : EIATTR_PARAM_CBANK
	.align		4
        /*00f0*/ 	.byte	0x04, 0x0a
        /*00f2*/ 	.short	(.L_3899 - .L_3898)
	.align		4
.L_3898:
        /*00f4*/ 	.word	index@(.nv.constant0._ZN2at6native18elementwise_kernelILi128ELi4EZNS0_15gpu_kernel_implINS0_13BinaryFunctorIdddZZZNS0_16fmod_kernel_cudaERNS_18TensorIteratorBaseEENKUlvE0_clEvENKUlvE_clEvEUlddE_EEEEvS5_RKT_EUliE_EEviT1_)
        /*00f8*/ 	.short	0x0380
        /*00fa*/ 	.short	0x0290


	//----- nvinfo : EIATTR_SW_WAR
	.align		4
.L_3899:
        /*00fc*/ 	.byte	0x04, 0x36
        /*00fe*/ 	.short	(.L_3901 - .L_3900)
.L_3900:
        /*0100*/ 	.word	0x00000008
.L_3901:


//--------------------- .nv.info._ZN2at6native27unrolled_elementwise_kernelINS0_13BinaryFunctorIdddZZZNS0_16fmod_kernel_cudaERNS_18TensorIteratorBaseEENKUlvE0_clEvENKUlvE_clEvEUlddE_EESt5arrayIPcLm3EELi4E23TrivialOffsetCalculatorILi2EjESC_ILi1EjENS0_6memory12LoadWithCastILi2EEENSF_13StoreWithCastILi1EEEEEviT_T0_T2_T3_T4_T5_ --------------------------
	.section	.nv.info._ZN2at6native27unrolled_elementwise_kernelINS0_13BinaryFunctorIdddZZZNS0_16fmod_kernel_cudaERNS_18TensorIteratorBaseEENKUlvE0_clEvENKUlvE_clEvEUlddE_EESt5arrayIPcLm3EELi4E23TrivialOffsetCalculatorILi2EjESC_ILi1EjENS0_6memory12LoadWithCastILi2EEENSF_13StoreWithCastILi1EEEEEviT_T0_T2_T3_T4_T5_,"",@"SHT_CUDA_INFO"
	.sectionflags	@""
	.align	4


	//----- nvinfo : EIATTR_CUDA_API_VERSION
	.align		4
        /*0000*/ 	.byte	0x04, 0x37
        /*0002*/ 	.short	(.L_3903 - .L_3902)
.L_3902:
        /*0004*/ 	.word	0x00000082


	//----- nvinfo : EIATTR_KPARAM_INFO
	.align		4
.L_3903:
        /*0008*/ 	.byte	0x04, 0x17
        /*000a*/ 	.short	(.L_3905 - .L_3904)
.L_3904:
        /*000c*/ 	.word	0x00000000
        /*0010*/ 	.short	0x0006
        /*0012*/ 	.short	0x0030
        /*0014*/ 	.byte	0x00, 0xf0, 0x21, 0x00


	//----- nvinfo : EIATTR_KPARAM_INFO
	.align		4
.L_3905:
        /*0018*/ 	.byte	0x04, 0x17
        /*001a*/ 	.short	(.L_3907 - .L_3906)
.L_3906:
        /*001c*/ 	.word	0x00000000
        /*0020*/ 	.short	0x0005
        /*0022*/ 	.short	0x0024
        /*0024*/ 	.byte	0x00, 0xf0, 0x31, 0x00


	//----- nvinfo : EIATTR_KPARAM_INFO
	.align		4
.L_3907:
        /*0028*/ 	.byte	0x04, 0x17
        /*002a*/ 	.short	(.L_3909 - .L_3908)
.L_3908:
        /*002c*/ 	.word	0x00000000
        /*0030*/ 	.short	0x0004
        /*0032*/ 	.short	0x0021
        /*0034*/ 	.byte	0x00, 0xf0, 0x05, 0x00


	//----- nvinfo : EIATTR_KPARAM_INFO
	.align		4
.L_3909:
        /*0038*/ 	.byte	0x04, 0x17
        /*003a*/ 	.short	(.L_3911 - .L_3910)
.L_3910:
        /*003c*/ 	.word	0x00000000
        /*0040*/ 	.short	0x0003
        /*0042*/ 	.short	0x0020
        /*0044*/ 	.byte	0x00, 0xf0, 0x05, 0x00


	//----- nvinfo : EIATTR_KPARAM_INFO
	.align		4
.L_3911:
        /*0048*/ 	.byte	0x04, 0x17
        /*004a*/ 	.short	(.L_3913 - .L_3912)
.L_3912:
        /*004c*/ 	.word	0x00000000
        /*0050*/ 	.short	0x0002
        /*0052*/ 	.short	0x0008
        /*0054*/ 	.byte	0x00, 0xf0, 0x61, 0x00


	//----- nvinfo : EIATTR_KPARAM_INFO
	.align		4
.L_3913:
        /*0058*/ 	.byte	0x04, 0x17
        /*005a*/ 	.short	(.L_3915 - .L_3914)
.L_3914:
        /*005c*/ 	.word	0x00000000
        /*0060*/ 	.short	0x0001
        /*0062*/ 	.short	0x0004
        /*0064*/ 	.byte	0x00, 0xf0, 0x05, 0x00


	//----- nvinfo : EIATTR_KPARAM_INFO
	.align		4
.L_3915:
        /*0068*/ 	.byte	0x04, 0x17
        /*006a*/ 	.short	(.L_3917 - .L_3916)
.L_3916:
        /*006c*/ 	.word	0x00000000
        /*0070*/ 	.short	0x0000
        /*0072*/ 	.short	0x0000
        /*0074*/ 	.byte	0x00, 0xf0, 0x11, 0x00


	//----- nvinfo : EIATTR_SPARSE_MMA_MASK
	.align		4
.L_3917:
        /*0078*/ 	.byte	0x03, 0x50
        /*007a*/ 	.short	0x0000


	//----- nvinfo : EIATTR_MAXREG_COUNT
	.align		4
        /*007c*/ 	.byte	0x03, 0x1b
        /*007e*/ 	.short	0x00ff


	//----- nvinfo : EIATTR_EXTERNS
	.align		4
        /*0080*/ 	.byte	0x04, 0x0f
        /*0082*/ 	.short	(.L_3919 - .L_3918)


	//   ....[0]....
	.align		4
.L_3918:
        /*0084*/ 	.word	index@(__assertfail)


	//----- nvinfo : EIATTR_MERCURY_ISA_VERSION
	.align		4
.L_3919:
        /*0088*/ 	.byte	0x03, 0x5f
        /*008a*/ 	.short	0x0101


	//----- nvinfo : EIATTR_VRC_CTA_INIT_COUNT
	.align		4
        /*008c*/ 	.byte	0x02, 0x4a
	.zero		1
	.zero		1


	//----- nvinfo : EIATTR_SYSCALL_OFFSETS
	.align		4
        /*0090*/ 	.byte	0x04, 0x46
        /*0092*/ 	.short	(.L_3921 - .L_3920)


	//   ....[0]....
.L_3920:
        /*0094*/ 	.word	0x00000eb0


	//   ....[1]....
        /*0098*/ 	.word	0x00001dc0


	//   ....[2]....
        /*009c*/ 	.word	0x00002e10


	//   ....[3]....
        /*00a0*/ 	.word	0x00003d20


	//   ....[4]....
        /*00a4*/ 	.word	0x00004cb0


	//   ....[5]....
        /*00a8*/ 	.word	0x00005bc0


	//   ....[6]....
        /*00ac*/ 	.word	0x00006b50


	//   ....[7]....
        /*00b0*/ 	.word	0x00007a30


	//   ....[8]....
        /*00b4*/ 	.word	0x00009ee0


	//   ....[9]....
        /*00b8*/ 	.word	0x0000aeb0


	//   ....[10]....
        /*00bc*/ 	.word	0x0000c010


	//   ....[11]....
        /*00c0*/ 	.word	0x0000d150


	//----- nvinfo : EIATTR_EXIT_INSTR_OFFSETS
	.align		4
.L_3921:
        /*00c4*/ 	.byte	0x04, 0x1c
        /*00c6*/ 	.short	(.L_3923 - .L_3922)


	//   ....[0]....
.L_3922:
        /*00c8*/ 	.word	0x0000c3a0


	//   ....[1]....
        /*00cc*/ 	.word	0x0000c4e0


	//   ....[2]....
        /*00d0*/ 	.word	0x0000c520


	//   ....[3]....
        /*00d4*/ 	.word	0x0000c5b0


	//   ....[4]....
        /*00d8*/ 	.word	0x0000c5e0


	//   ....[5]....
        /*00dc*/ 	.word	0x0000c610


	//   ....[6]....
        /*00e0*/ 	.word	0x0000c6e0


	//   ....[7]....
        /*00e4*/ 	.word	0x0000c760


	//   ....[8]....
        /*00e8*/ 	.word	0x0000c840


	//   ....[9]....
        /*00ec*/ 	.word	0x0000c8d0


	//   ....[10]....
        /*00f0*/ 	.word	0x0000c8f0


	//   ....[11]....
        /*00f4*/ 	.word	0x0000c9c0


	//   ....[12]....
        /*00f8*/ 	.word	0x0000cb70


	//   ....[13]....
        /*00fc*/ 	.word	0x0000cd20


	//   ....[14]....
        /*0100*/ 	.word	0x0000cec0


	//   ....[15]....
        /*0104*/ 	.word	0x0000cef0


	//   ....[16]....
        /*0108*/ 	.word	0x0000cf20


	//   ....[17]....
        /*010c*/ 	.word	0x0000cfc0


	//   ....[18]....
        /*0110*/ 	.word	0x0000cff0


	//   ....[19]....
        /*0114*/ 	.word	0x0000d160


	//   ....[20]....
        /*0118*/ 	.word	0x0000d2b0


	//   ....[21]....
        /*011c*/ 	.word	0x0000d430


	//   ....[22]....
        /*0120*/ 	.word	0x0000d4b0


	//----- nvinfo : EIATTR_MAX_THREADS
	.align		4
.L_3923:
        /*0124*/ 	.byte	0x04, 0x05
        /*0126*/ 	.short	(.L_3925 - .L_3924)
.L_3924:
        /*0128*/ 	.word	0x00000080
        /*012c*/ 	.word	0x00000001
        /*0130*/ 	.word	0x00000001


	//----- nvinfo : EIATTR_CRS_STACK_SIZE
	.align		4
.L_3925:
        /*0134*/ 	.byte	0x04, 0x1e
        /*0136*/ 	.short	(.L_3927 - .L_3926)
.L_3926:
        /*0138*/ 	.word	0x00000000


	//----- nvinfo : EIATTR_CBANK_PARAM_SIZE
	.align		4
.L_3927:
        /*013c*/ 	.byte	0x03, 0x19
        /*013e*/ 	.short	0x0038


	//----- nvinfo : EIATTR_PARAM_CBANK
	.align		4
        /*0140*/ 	.byte	0x04, 0x0a
        /*0142*/ 	.short	(.L_3929 - .L_3928)
	.align		4
.L_3928:
        /*0144*/ 	.word	index@(.nv.constant0._ZN2at6native27unrolled_elementwise_kernelINS0_13BinaryFunctorIdddZZZNS0_16fmod_kernel_cudaERNS_18TensorIteratorBaseEENKUlvE0_clEvENKUlvE_clEvEUlddE_EESt5arrayIPcLm3EELi4E23TrivialOffsetCalculatorILi2EjESC_ILi1EjENS0_6memory12LoadWithCastILi2EEENSF_13StoreWithCastILi1EEEEEviT_T0_T2_T3_T4_T5_)
        /*0148*/ 	.short	0x0380
        /*014a*/ 	.short	0x0038


	//----- nvinfo : EIATTR_SW_WAR
	.align		4
.L_3929:
        /*014c*/ 	.byte	0x04, 0x36
        /*014e*/ 	.short	(.L_3931 - .L_3930)
.L_3930:
        /*0150*/ 	.word	0x00000008
.L_3931:


//--------------------- .nv.info._ZN2at6native18elementwise_kernelILi128ELi2EZNS0_22gpu_kernel_impl_nocastINS0_13BinaryFunctorIdddZZZNS0_16fmod_kernel_cudaERNS_18TensorIteratorBaseEENKUlvE0_clEvENKUlvE_clEvEUlddE_EEEEvS5_RKT_EUliE_EEviT1_ --------------------------
	.section	.nv.info._ZN2at6native18elementwise_kernelILi128ELi2EZNS0_22gpu_kernel_impl_nocastINS0_13BinaryFunctorIdddZZZNS0_16fmod_kernel_cudaERNS_18TensorIteratorBaseEENKUlvE0_clEvENKUlvE_clEvEUlddE_EEEEvS5_RKT_EUliE_EEviT1_,"",@"SHT_CUDA_INFO"
	.sectionflags	@""
	.align	4


	//----- nvinfo : EIATTR_CUDA_API_VERSION
	.align		4
        /*0000*/ 	.byte	0x04, 0x37
        /*0002*/ 	.short	(.L_3933 - .L_3932)
.L_3932:
        /*0004*/ 	.word	0x00000082


	//----- nvinfo : EIATTR_KPARAM_INFO
	.align		4
.L_3933:
        /*0008*/ 	.byte	0x04, 0x17
        /*000a*/ 	.short	(.L_3935 - .L_3934)
.L_3934:
        /*000c*/ 	.word	0x00000000
        /*0010*/ 	.short	0x0001
        /*0012*/ 	.short	0x0008
        /*0014*/ 	.byte	0x00, 0xf0, 0x21, 0x0a


	//----- nvinfo : EIATTR_KPARAM_INFO
	.align		4
.L_3935:
        /*0018*/ 	.byte	0x04, 0x17
        /*001a*/ 	.short	(.L_3937 - .L_3936)
.L_3936:
        /*001c*/ 	.word	0x00000000
        /*0020*/ 	.short	0x0000
        /*0022*/ 	.short	0x0000
        /*0024*/ 	.byte	0x00, 0xf0, 0x11, 0x00


	//----- nvinfo : EIATTR_SPARSE_MMA_MASK
	.align		4
.L_3937:
        /*0028*/ 	.byte	0x03, 0x50
        /*002a*/ 	.short	0x0000


	//----- nvinfo : EIATTR_MAXREG_COUNT
	.align		4
        /*002c*/ 	.byte	0x03, 0x1b
        /*002e*/ 	.short	0x0080


	//----- nvinfo : EIATTR_MERCURY_ISA_VERSION
	.align		4
        /*0030*/ 	.byte	0x03, 0x5f
        /*0032*/ 	.short	0x0101


	//----- nvinfo : EIATTR_VRC_CTA_INIT_COUNT
	.align		4
        /*0034*/ 	.byte	0x02, 0x4a
	.zero		1
	.zero		1


	//----- nvinfo : EIATTR_EXIT_INSTR_OFFSETS
	.align		4
        /*0038*/ 	.byte	0x04, 0x1c
        /*003a*/ 	.short	(.L_3939 - .L_3938)


	//   ....[0]....
.L_3938:
        /*003c*/ 	.word	0x000005a0


	//   ....[1]....
        /*0040*/ 	.word	0x00000a60


	//   ....[2]....
        /*0044*/ 	.word	0x00002620


	//   ....[3]....
        /*0048*/ 	.word	0x00004140


	//----- nvinfo : EIATTR_MAX_THREADS
	.align		4
.L_3939:
        /*004c*/ 	.byte	0x04, 0x05
        /*004e*/ 	.short	(.L_3941 - .L_3940)
.L_3940:
        /*0050*/ 	.word	0x00000080
        /*0054*/ 	.word	0x00000001
        /*0058*/ 	.word	0x00000001


	//----- nvinfo : EIATTR_CRS_STACK_SIZE
	.align		4
.L_3941:
        /*005c*/ 	.byte	0x04, 0x1e
        /*005e*/ 	.short	(.L_3943 - .L_3942)
.L_3942:
        /*0060*/ 	.word	0x00000000


	//----- nvinfo : EIATTR_CBANK_PARAM_SIZE
	.align		4
.L_3943:
        /*0064*/ 	.byte	0x03, 0x19
        /*0066*/ 	.short	0x0290


	//----- nvinfo : EIATTR_PARAM_CBANK
	.align		4
        /*0068*/ 	.byte	0x04, 0x0a
        /*006a*/ 	.short	(.L_3945 - .L_3944)
	.align		4
.L_3944:
        /*006c*/ 	.word	index@(.nv.constant0._ZN2at6native18elementwise_kernelILi128ELi2EZNS0_22gpu_kernel_impl_nocastINS0_13BinaryFunctorIdddZZZNS0_16fmod_kernel_cudaERNS_18TensorIteratorBaseEENKUlvE0_clEvENKUlvE_clEvEUlddE_EEEEvS5_RKT_EUliE_EEviT1_)
        /*0070*/ 	.short	0x0380
        /*0072*/ 	.short	0x0290


	//----- nvinfo : EIATTR_SW_WAR
	.align		4
.L_3945:
        /*0074*/ 	.byte	0x04, 0x36
        /*0076*/ 	.short	(.L_3947 - .L_3946)
.L_3946:
        /*0078*/ 	.word	0x00000008
.L_3947:


//--------------------- .nv.info._ZN2at6native27unrolled_elementwise_kernelINS0_13BinaryFunctorIdddZZZNS0_16fmod_kernel_cudaERNS_18TensorIteratorBaseEENKUlvE0_clEvENKUlvE_clEvEUlddE_EESt5arrayIPcLm3EELi4E23TrivialOffsetCalculatorILi2EjESC_ILi1EjENS0_6memory15LoadWithoutCastENSF_16StoreWithoutCastEEEviT_T0_T2_T3_T4_T5_ --------------------------
	.section	.nv.info._ZN2at6native27unrolled_elementwise_kernelINS0_13BinaryFunctorIdddZZZNS0_16fmod_kernel_cudaERNS_18TensorIteratorBaseEENKUlvE0_clEvENKUlvE_clEvEUlddE_EESt5arrayIPcLm3EELi4E23TrivialOffsetCalculatorILi2EjESC_ILi1EjENS0_6memory15LoadWithoutCastENSF_16StoreWithoutCastEEEviT_T0_T2_T3_T4_T5_,"",@"SHT_CUDA_INFO"
	.sectionflags	@""
	.align	4


	//----- nvinfo : EIATTR_CUDA_API_VERSION
	.align		4
        /*0000*/ 	.byte	0x04, 0x37
        /*0002*/ 	.short	(.L_3949 - .L_3948)
.L_3948:
        /*0004*/ 	.word	0x00000082


	//----- nvinfo : EIATTR_KPARAM_INFO
	.align		4
.L_3949:
        /*0008*/ 	.byte	0x04, 0x17
        /*000a*/ 	.short	(.L_3951 - .L_3950)
.L_3950:
        /*000c*/ 	.word	0x00000000
        /*0010*/ 	.short	0x0006
        /*0012*/ 	.short	0x0023
        /*0014*/ 	.byte	0x00, 0xf0, 0x05, 0x00


	//----- nvinfo : EIATTR_KPARAM_INFO
	.align		4
.L_3951:
        /*0018*/ 	.byte	0x04, 0x17
        /*001a*/ 	.short	(.L_3953 - .L_3952)
.L_3952:
        /*001c*/ 	.word	0x00000000
        /*0020*/ 	.short	0x0005
        /*0022*/ 	.short	0x0022
        /*0024*/ 	.byte	0x00, 0xf0, 0x05, 0x00


	//----- nvinfo : EIATTR_KPARAM_INFO
	.align		4
.L_3953:
        /*0028*/ 	.byte	0x04, 0x17
        /*002a*/ 	.short	(.L_3955 - .L_3954)
.L_3954:
        /*002c*/ 	.word	0x00000000
        /*0030*/ 	.short	0x0004
        /*0032*/ 	.short	0x0021
        /*0034*/ 	.byte	0x00, 0xf0, 0x05, 0x00


	//----- nvinfo : EIATTR_KPARAM_INFO
	.align		4
.L_3955:
        /*0038*/ 	.byte	0x04, 0x17
        /*003a*/ 	.short	(.L_3957 - .L_3956)
.L_3956:
        /*003c*/ 	.word	0x00000000
        /*0040*/ 	.short	0x0003
        /*0042*/ 	.short	0x0020
        /*0044*/ 	.byte	0x00, 0xf0, 0x05, 0x00


	//----- nvinfo : EIATTR_KPARAM_INFO
	.align		4
.L_3957:
        /*0048*/ 	.byte	0x04, 0x17
        /*004a*/ 	.short	(.L_3959 - .L_3958)
.L_3958:
        /*004c*/ 	.word	0x00000000
        /*0050*/ 	.short	0x0002
        /*0052*/ 	.short	0x0008
        /*0054*/ 	.byte	0x00, 0xf0, 0x61, 0x00


	//----- nvinfo : EIATTR_KPARAM_INFO
	.align		4
.L_3959:
        /*0058*/ 	.byte	0x04, 0x17
        /*005a*/ 	.short	(.L_3961 - .L_3960)
.L_3960:
        /*005c*/ 	.word	0x00000000
        /*0060*/ 	.short	0x0001
        /*0062*/ 	.short	0x0004
        /*0064*/ 	.byte	0x00, 0xf0, 0x05, 0x00


	//----- nvinfo : EIATTR_KPARAM_INFO
	.align		4
.L_3961:
        /*0068*/ 	.byte	0x04, 0x17
        /*006a*/ 	.short	(.L_3963 - .L_3962)
.L_3962:
        /*006c*/ 	.word	0x00000000
        /*0070*/ 	.short	0x0000
        /*0072*/ 	.short	0x0000
        /*0074*/ 	.byte	0x00, 0xf0, 0x11, 0x00


	//----- nvinfo : EIATTR_SPARSE_MMA_MASK
	.align		4
.L_3963:
        /*0078*/ 	.byte	0x03, 0x50
        /*007a*/ 	.short	0x0000


	//----- nvinfo : EIATTR_MAXREG_COUNT
	.align		4
        /*007c*/ 	.byte	0x03, 0x1b
        /*007e*/ 	.short	0x00ff


	//----- nvinfo : EIATTR_MERCURY_ISA_VERSION
	.align		4
        /*0080*/ 	.byte	0x03, 0x5f
        /*0082*/ 	.short	0x0101


	//----- nvinfo : EIATTR_VRC_CTA_INIT_COUNT
	.align		4
        /*0084*/ 	.byte	0x02, 0x4a
	.zero		1
	.zero		1


	//----- nvinfo : EIATTR_EXIT_INSTR_OFFSETS
	.align		4
        /*0088*/ 	.byte	0x04, 0x1c
        /*008a*/ 	.short	(.L_3965 - .L_3964)


	//   ....[0]....
.L_3964:
        /*008c*/ 	.word	0x00001810


	//   ....[1]....
        /*0090*/ 	.word	0x00001860


	//----- nvinfo : EIATTR_MAX_THREADS
	.align		4
.L_3965:
        /*0094*/ 	.byte	0x04, 0x05
        /*0096*/ 	.short	(.L_3967 - .L_3966)
.L_3966:
        /*0098*/ 	.word	0x00000080
        /*009c*/ 	.word	0x00000001
        /*00a0*/ 	.word	0x00000001


	//----- nvinfo : EIATTR_CRS_STACK_SIZE
	.align		4
.L_3967:
        /*00a4*/ 	.byte	0x04, 0x1e
        /*00a6*/ 	.short	(.L_3969 - .L_3968)
.L_3968:
        /*00a8*/ 	.word	0x00000000


	//----- nvinfo : EIATTR_CBANK_PARAM_SIZE
	.align		4
.L_3969:
        /*00ac*/ 	.byte	0x03, 0x19
        /*00ae*/ 	.short	0x0024


	//----- nvinfo : EIATTR_PARAM_CBANK
	.align		4
        /*00b0*/ 	.byte	0x04, 0x0a
        /*00b2*/ 	.short	(.L_3971 - .L_3970)
	.align		4
.L_3970:
        /*00b4*/ 	.word	index@(.nv.constant0._ZN2at6native27unrolled_elementwise_kernelINS0_13BinaryFunctorIdddZZZNS0_16fmod_kernel_cudaERNS_18TensorIteratorBaseEENKUlvE0_clEvENKUlvE_clEvEUlddE_EESt5arrayIPcLm3EELi4E23TrivialOffsetCalculatorILi2EjESC_ILi1EjENS0_6memory15LoadWithoutCastENSF_16StoreWithoutCastEEEviT_T0_T2_T3_T4_T5_)
        /*00b8*/ 	.short	0x0380
        /*00ba*/ 	.short	0x0024


	//----- nvinfo : EIATTR_SW_WAR
	.align		4
.L_3971:
        /*00bc*/ 	.byte	0x04, 0x36
        /*00be*/ 	.short	(.L_3973 - .L_3972)
.L_3972:
        /*00c0*/ 	.word	0x00000008
.L_3973:


//--------------------- .nv.info._ZN2at6native29vectorized_elementwise_kernelILi2ENS0_13BinaryFunctorIdddZZZNS0_16fmod_kernel_cudaERNS_18TensorIteratorBaseEENKUlvE0_clEvENKUlvE_clEvEUlddE_EESt5arrayIPcLm3EEEEviT0_T1_ --------------------------
	.section	.nv.info._ZN2at6native29vectorized_elementwise_kernelILi2ENS0_13BinaryFunctorIdddZZZNS0_16fmod_kernel_cudaERNS_18TensorIteratorBaseEENKUlvE0_clEvENKUlvE_clEvEUlddE_EESt5arrayIPcLm3EEEEviT0_T1_,"",@"SHT_CUDA_INFO"
	.sectionflags	@""
	.align	4


	//----- nvinfo : EIATTR_CUDA_API_VERSION
	.align		4
        /*0000*/ 	.byte	0x04, 0x37
        /*0002*/ 	.short	(.L_3975 - .L_3974)
.L_3974:
        /*0004*/ 	.word	0x00000082


	//----- nvinfo : EIATTR_KPARAM_INFO
	.align		4
.L_3975:
        /*0008*/ 	.byte	0x04, 0x17
        /*000a*/ 	.short	(.L_3977 - .L_3976)
.L_3976:
        /*000c*/ 	.word	0x00000000
        /*0010*/ 	.short	0x0002
        /*0012*/ 	.short	0x0008
        /*0014*/ 	.byte	0x00, 0xf0, 0x61, 0x00


	//----- nvinfo : EIATTR_KPARAM_INFO
	.align		4
.L_3977:
        /*0018*/ 	.byte	0x04, 0x17
        /*001a*/ 	.short	(.L_3979 - .L_3978)
.L_3978:
        /*001c*/ 	.word	0x00000000
        /*0020*/ 	.short	0x0001
        /*0022*/ 	.short	0x0004
        /*0024*/ 	.byte	0x00, 0xf0, 0x05, 0x00


	//----- nvinfo : EIATTR_KPARAM_INFO
	.align		4
.L_3979:
        /*0028*/ 	.byte	0x04, 0x17
        /*002a*/ 	.short	(.L_3981 - .L_3980)
.L_3980:
        /*002c*/ 	.word	0x00000000
        /*0030*/ 	.short	0x0000
        /*0032*/ 	.short	0x0000
        /*0034*/ 	.byte	0x00, 0xf0, 0x11, 0x00


	//----- nvinfo : EIATTR_SPARSE_MMA_MASK
	.align		4
.L_3981:
        /*0038*/ 	.byte	0x03, 0x50
        /*003a*/ 	.short	0x0000


	//----- nvinfo : EIATTR_MAXREG_COUNT
	.align		4
        /*003c*/ 	.byte	0x03, 0x1b
        /*003e*/ 	.short	0x00ff


	//----- nvinfo : EIATTR_MERCURY_ISA_VERSION
	.align		4
        /*0040*/ 	.byte	0x03, 0x5f
        /*0042*/ 	.short	0x0101


	//----- nvinfo : EIATTR_VRC_CTA_INIT_COUNT
	.align		4
        /*0044*/ 	.byte	0x02, 0x4a
	.zero		1
	.zero		1


	//----- nvinfo : EIATTR_EXIT_INSTR_OFFSETS
	.align		4
        /*0048*/ 	.byte	0x04, 0x1c
        /*004a*/ 	.short	(.L_3983 - .L_3982)


	//   ....[0]....
.L_3982:
        /*004c*/ 	.word	0x00002fc0


	//   ....[1]....
        /*0050*/ 	.word	0x00003010


	//   ....[2]....
        /*0054*/ 	.word	0x000057c0


	//----- nvinfo : EIATTR_MAX_THREADS
	.align		4
.L_3983:
        /*0058*/ 	.byte	0x04, 0x05
        /*005a*/ 	.short	(.L_3985 - .L_3984)
.L_3984:
        /*005c*/ 	.word	0x00000080
        /*0060*/ 	.word	0x00000001
        /*0064*/ 	.word	0x00000001


	//----- nvinfo : EIATTR_CRS_STACK_SIZE
	.align		4
.L_3985:
        /*0068*/ 	.byte	0x04, 0x1e
        /*006a*/ 	.short	(.L_3987 - .L_3986)
.L_3986:
        /*006c*/ 	.word	0x00000000


	//----- nvinfo : EIATTR_CBANK_PARAM_SIZE
	.align		4
.L_3987:
        /*0070*/ 	.byte	0x03, 0x19
        /*0072*/ 	.short	0x0020


	//----- nvinfo : EIATTR_PARAM_CBANK
	.align		4
        /*0074*/ 	.byte	0x04, 0x0a
        /*0076*/ 	.short	(.L_3989 - .L_3988)
	.align		4
.L_3988:
        /*0078*/ 	.word	index@(.nv.constant0._ZN2at6native29vectorized_elementwise_kernelILi2ENS0_13BinaryFunctorIdddZZZNS0_16fmod_kernel_cudaERNS_18TensorIteratorBaseEENKUlvE0_clEvENKUlvE_clEvEUlddE_EESt5arrayIPcLm3EEEEviT0_T1_)
        /*007c*/ 	.short	0x0380
        /*007e*/ 	.short	0x0020


	//----- nvinfo : EIATTR_SW_WAR
	.align		4
.L_3989:
        /*0080*/ 	.byte	0x04, 0x36
        /*0082*/ 	.short	(.L_3991 - .L_3990)
.L_3990:
        /*0084*/ 	.word	0x00000008
.L_3991:


//--------------------- .nv.info._ZN2at6native29vectorized_elementwise_kernelILi4ENS0_13BinaryFunctorIdddZZZNS0_16fmod_kernel_cudaERNS_18TensorIteratorBaseEENKUlvE0_clEvENKUlvE_clEvEUlddE_EESt5arrayIPcLm3EEEEviT0_T1_ --------------------------
	.section	.nv.info._ZN2at6native29vectorized_elementwise_kernelILi4ENS0_13BinaryFunctorIdddZZZNS0_16fmod_kernel_cudaERNS_18TensorIteratorBaseEENKUlvE0_clEvENKUlvE_clEvEUlddE_EESt5arrayIPcLm3EEEEviT0_T1_,"",@"SHT_CUDA_INFO"
	.sectionflags	@""
	.align	4


	//----- nvinfo : EIATTR_CUDA_API_VERSION
	.align		4
        /*0000*/ 	.byte	0x04, 0x37
        /*0002*/ 	.short	(.L_3993 - .L_3992)
.L_3992:
        /*0004*/ 	.word	0x00000082


	//----- nvinfo : EIATTR_KPARAM_INFO
	.align		4
.L_3993:
        /*0008*/ 	.byte	0x04, 0x17
        /*000a*/ 	.short	(.L_3995 - .L_3994)
.L_3994:
        /*000c*/ 	.word	0x00000000
        /*0010*/ 	.short	0x0002
        /*0012*/ 	.short	0x0008
        /*0014*/ 	.byte	0x00, 0xf0, 0x61, 0x00


	//----- nvinfo : EIATTR_KPARAM_INFO
	.align		4
.L_3995:
        /*0018*/ 	.byte	0x04, 0x17
        /*001a*/ 	.short	(.L_3997 - .L_3996)
.L_3996:
        /*001c*/ 	.word	0x00000000
        /*0020*/ 	.short	0x0001
        /*0022*/ 	.short	0x0004
        /*0024*/ 	.byte	0x00, 0xf0, 0x05, 0x00


	//----- nvinfo : EIATTR_KPARAM_INFO
	.align		4
.L_3997:
        /*0028*/ 	.byte	0x04, 0x17
        /*002a*/ 	.short	(.L_3999 - .L_3998)
.L_3998:
        /*002c*/ 	.word	0x00000000
        /*0030*/ 	.short	0x0000
        /*0032*/ 	.short	0x0000
        /*0034*/ 	.byte	0x00, 0xf0, 0x11, 0x00


	//----- nvinfo : EIATTR_SPARSE_MMA_MASK
	.align		4
.L_3999:
        /*0038*/ 	.byte	0x03, 0x50
        /*003a*/ 	.short	0x0000


	//----- nvinfo : EIATTR_MAXREG_COUNT
	.align		4
        /*003c*/ 	.byte	0x03, 0x1b
        /*003e*/ 	.short	0x00ff


	//----- nvinfo : EIATTR_MERCURY_ISA_VERSION
	.align		4
        /*0040*/ 	.byte	0x03, 0x5f
        /*0042*/ 	.short	0x0101


	//----- nvinfo : EIATTR_VRC_CTA_INIT_COUNT
	.align		4
        /*0044*/ 	.byte	0x02, 0x4a
	.zero		1
	.zero		1


	//----- nvinfo : EIATTR_EXIT_INSTR_OFFSETS
	.align		4
        /*0048*/ 	.byte	0x04, 0x1c
        /*004a*/ 	.short	(.L_4001 - .L_4000)


	//   ....[0]....
.L_4000:
        /*004c*/ 	.word	0x00002fc0


	//   ....[1]....
        /*0050*/ 	.word	0x00003010


	//   ....[2]....
        /*0054*/ 	.word	0x00005760


	//----- nvinfo : EIATTR_MAX_THREADS
	.align		4
.L_4001:
        /*0058*/ 	.byte	0x04, 0x05
        /*005a*/ 	.short	(.L_4003 - .L_4002)
.L_4002:
        /*005c*/ 	.word	0x00000080
        /*0060*/ 	.word	0x00000001
        /*0064*/ 	.word	0x00000001


	//----- nvinfo : EIATTR_CRS_STACK_SIZE
	.align		4
.L_4003:
        /*0068*/ 	.byte	0x04, 0x1e
        /*006a*/ 	.short	(.L_4005 - .L_4004)
.L_4004:
        /*006c*/ 	.word	0x00000000


	//----- nvinfo : EIATTR_CBANK_PARAM_SIZE
	.align		4
.L_4005:
        /*0070*/ 	.byte	0x03, 0x19
        /*0072*/ 	.short	0x0020


	//----- nvinfo : EIATTR_PARAM_CBANK
	.align		4
        /*0074*/ 	.byte	0x04, 0x0a
        /*0076*/ 	.short	(.L_4007 - .L_4006)
	.align		4
.L_4006:
        /*0078*/ 	.word	index@(.nv.constant0._ZN2at6native29vectorized_elementwise_kernelILi4ENS0_13BinaryFunctorIdddZZZNS0_16fmod_kernel_cudaERNS_18TensorIteratorBaseEENKUlvE0_clEvENKUlvE_clEvEUlddE_EESt5arrayIPcLm3EEEEviT0_T1_)
        /*007c*/ 	.short	0x0380
        /*007e*/ 	.short	0x0020


	//----- nvinfo : EIATTR_SW_WAR
	.align		4
.L_4007:
        /*0080*/ 	.byte	0x04, 0x36
        /*0082*/ 	.short	(.L_4009 - .L_4008)
.L_4008:
        /*0084*/ 	.word	0x00000008
.L_4009:


//--------------------- .nv.info._ZN2at6native29vectorized_elementwise_kernelILi8ENS0_13BinaryFunctorIdddZZZNS0_16fmod_kernel_cudaERNS_18TensorIteratorBaseEENKUlvE0_clEvENKUlvE_clEvEUlddE_EESt5arrayIPcLm3EEEEviT0_T1_ --------------------------
	.section	.nv.info._ZN2at6native29vectorized_elementwise_kernelILi8ENS0_13BinaryFunctorIdddZZZNS0_16fmod_kernel_cudaERNS_18TensorIteratorBaseEENKUlvE0_clEvENKUlvE_clEvEUlddE_EESt5arrayIPcLm3EEEEviT0_T1_,"",@"SHT_CUDA_INFO"
	.sectionflags	@""
	.align	4


	//----- nvinfo : EIATTR_CUDA_API_VERSION
	.align		4
        /*0000*/ 	.byte	0x04, 0x37
        /*0002*/ 	.short	(.L_4011 - .L_4010)
.L_4010:
        /*0004*/ 	.word	0x00000082


	//----- nvinfo : EIATTR_KPARAM_INFO
	.align		4
.L_4011:
        /*0008*/ 	.byte	0x04, 0x17
        /*000a*/ 	.short	(.L_4013 - .L_4012)
.L_4012:
        /*000c*/ 	.word	0x00000000
        /*0010*/ 	.short	0x0002
        /*0012*/ 	.short	0x0008
        /*0014*/ 	.byte	0x00, 0xf0, 0x61, 0x00


	//----- nvinfo : EIATTR_KPARAM_INFO
	.align		4
.L_4013:
        /*0018*/ 	.byte	0x04, 0x17
        /*001a*/ 	.short	(.L_4015 - .L_4014)
.L_4014:
        /*001c*/ 	.word	0x00000000
        /*0020*/ 	.short	0x0001
        /*0022*/ 	.short	0x0004
        /*0024*/ 	.byte	0x00, 0xf0, 0x05, 0x00


	//----- nvinfo : EIATTR_KPARAM_INFO
	.align		4
.L_4015:
        /*0028*/ 	.byte	0x04, 0x17
        /*002a*/ 	.short	(.L_4017 - .L_4016)
.L_4016:
        /*002c*/ 	.word	0x00000000
        /*0030*/ 	.short	0x0000
        /*0032*/ 	.short	0x0000
        /*0034*/ 	.byte	0x00, 0xf0, 0x11, 0x00


	//----- nvinfo : EIATTR_SPARSE_MMA_MASK
	.align		4
.L_4017:
        /*0038*/ 	.byte	0x03, 0x50
        /*003a*/ 	.short	0x0000


	//----- nvinfo : EIATTR_MAXREG_COUNT
	.align		4
        /*003c*/ 	.byte	0x03, 0x1b
        /*003e*/ 	.short	0x00ff


	//----- nvinfo : EIATTR_MERCURY_ISA_VERSION
	.align		4
        /*0040*/ 	.byte	0x03, 0x5f
        /*0042*/ 	.short	0x0101


	//----- nvinfo : EIATTR_VRC_CTA_INIT_COUNT
	.align		4
        /*0044*/ 	.byte	0x02, 0x4a
	.zero		1
	.zero		1


	//----- nvinfo : EIATTR_EXIT_INSTR_OFFSETS
	.align		4
        /*0048*/ 	.byte	0x04, 0x1c
        /*004a*/ 	.short	(.L_4019 - .L_4018)


	//   ....[0]....
.L_4018:
        /*004c*/ 	.word	0x00002fc0


	//   ....[1]....
        /*0050*/ 	.word	0x00003010


	//   ....[2]....
        /*0054*/ 	.word	0x00005760


	//----- nvinfo : EIATTR_MAX_THREADS
	.align		4
.L_4019:
        /*0058*/ 	.byte	0x04, 0x05
        /*005a*/ 	.short	(.L_4021 - .L_4020)
.L_4020:
        /*005c*/ 	.word	0x00000080
        /*0060*/ 	.word	0x00000001
        /*0064*/ 	.word	0x00000001


	//----- nvinfo : EIATTR_CRS_STACK_SIZE
	.align		4
.L_4021:
        /*0068*/ 	.byte	0x04, 0x1e
        /*006a*/ 	.short	(.L_4023 - .L_4022)
.L_4022:
        /*006c*/ 	.word	0x00000000


	//----- nvinfo : EIATTR_CBANK_PARAM_SIZE
	.align		4
.L_4023:
        /*0070*/ 	.byte	0x03, 0x19
        /*0072*/ 	.short	0x0020


	//----- nvinfo : EIATTR_PARAM_CBANK
	.align		4
        /*0074*/ 	.byte	0x04, 0x0a
        /*0076*/ 	.short	(.L_4025 - .L_4024)
	.align		4
.L_4024:
        /*0078*/ 	.word	index@(.nv.constant0._ZN2at6native29vectorized_elementwise_kernelILi8ENS0_13BinaryFunctorIdddZZZNS0_16fmod_kernel_cudaERNS_18TensorIteratorBaseEENKUlvE0_clEvENKUlvE_clEvEUlddE_EESt5arrayIPcLm3EEEEviT0_T1_)
        /*007c*/ 	.short	0x0380
        /*007e*/ 	.short	0x0020


	//----- nvinfo : EIATTR_SW_WAR
	.align		4
.L_4025:
        /*0080*/ 	.byte	0x04, 0x36
        /*0082*/ 	.short	(.L_4027 - .L_4026)
.L_4026:
        /*0084*/ 	.word	0x00000008
.L_4027:


//--------------------- .nv.info._ZN2at6native18elementwise_kernelILi128ELi4EZNS0_15gpu_kernel_implINS0_13BUnaryFunctorIdddZZZNS0_16fmod_kernel_cudaERNS_18TensorIteratorBaseEENKUlvE0_clEvENKUlvE_clEvEUlddE_EEEEvS5_RKT_EUliE_EEviT1_ --------------------------
	.section	.nv.info._ZN2at6native18elementwise_kernelILi128ELi4EZNS0_15gpu_kernel_implINS0_13BUnaryFunctorIdddZZZNS0_16fmod_kernel_cudaERNS_18TensorIteratorBaseEENKUlvE0_clEvENKUlvE_clEvEUlddE_EEEEvS5_RKT_EUliE_EEviT1_,"",@"SHT_CUDA_INFO"
	.sectionflags	@""
	.align	4


	//----- nvinfo : EIATTR_CUDA_API_VERSION
	.align		4
        /*0000*/ 	.byte	0x04, 0x37
        /*0002*/ 	.short	(.L_4029 - .L_4028)
.L_4028:
        /*0004*/ 	.word	0x00000082


	//----- nvinfo : EIATTR_KPARAM_INFO
	.align		4
.L_4029:
        /*0008*/ 	.byte	0x04, 0x17
        /*000a*/ 	.short	(.L_4031 - .L_4030)
.L_4030:
        /*000c*/ 	.word	0x00000000
        /*0010*/ 	.short	0x0001
        /*0012*/ 	.short	0x0008
        /*0014*/ 	.byte	0x00, 0xf0, 0xa1, 0x08


	//----- nvinfo : EIATTR_KPARAM_INFO
	.align		4
.L_4031:
        /*0018*/ 	.byte	0x04, 0x17
        /*001a*/ 	.short	(.L_4033 - .L_4032)
.L_4032:
        /*001c*/ 	.word	0x00000000
        /*0020*/ 	.short	0x0000
        /*0022*/ 	.short	0x0000
        /*0024*/ 	.byte	0x00, 0xf0, 0x11, 0x00


	//----- nvinfo : EIATTR_SPARSE_MMA_MASK
	.align		4
.L_4033:
        /*0028*/ 	.byte	0x03, 0x50
        /*002a*/ 	.short	0x0000


	//----- nvinfo : EIATTR_MAXREG_COUNT
	.align		4
        /*002c*/ 	.byte	0x03, 0x1b
        /*002e*/ 	.short	0x0080


	//----- nvinfo : EIATTR_EXTERNS
	.align		4
        /*0030*/ 	.byte	0x04, 0x0f
        /*0032*/ 	.short	(.L_4035 - .L_4034)


	//   ....[0]....
	.align		4
.L_4034:
        /*0034*/ 	.word	index@(__assertfail)


	//----- nvinfo : EIATTR_MERCURY_ISA_VERSION
	.align		4
.L_4035:
        /*0038*/ 	.byte	0x03, 0x5f
        /*003a*/ 	.short	0x0101


	//----- nvinfo : EIATTR_VRC_CTA_INIT_COUNT
	.align		4
        /*003c*/ 	.byte	0x02, 0x4a
	.zero		1
	.zero		1


	//----- nvinfo : EIATTR_SYSCALL_OFFSETS
	.align		4
        /*0040*/ 	.byte	0x04, 0x46
        /*0042*/ 	.short	(.L_4037 - .L_4036)


	//   ....[0]....
.L_4036:
        /*0044*/ 	.word	0x000021f0


	//   ....[1]....
        /*0048*/ 	.word	0x000036f0


	//   ....[2]....
        /*004c*/ 	.word	0x00005a50


	//   ....[3]....
        /*0050*/ 	.word	0x00006cf0


	//   ....[4]....
        /*0054*/ 	.word	0x00009200


	//   ....[5]....
        /*0058*/ 	.word	0x0000a4a0


	//   ....[6]....
        /*005c*/ 	.word	0x0000c9c0


	//   ....[7]....
        /*0060*/ 	.word	0x0000dc20


	//----- nvinfo : EIATTR_EXIT_INSTR_OFFSETS
	.align		4
.L_4037:
        /*0064*/ 	.byte	0x04, 0x1c
        /*0066*/ 	.short	(.L_4039 - .L_4038)


	//   ....[0]....
.L_4038:
        /*0068*/ 	.word	0x0000a840


	//   ....[1]....
        /*006c*/ 	.word	0x0000cfb0


	//   ....[2]....
        /*0070*/ 	.word	0x0000cff0


	//   ....[3]....
        /*0074*/ 	.word	0x0000d080


	//   ....[4]....
        /*0078*/ 	.word	0x0000d0b0


	//   ....[5]....
        /*007c*/ 	.word	0x0000d0e0


	//   ....[6]....
        /*0080*/ 	.word	0x0000d1b0


	//   ....[7]....
        /*0084*/ 	.word	0x0000d230


	//   ....[8]....
        /*0088*/ 	.word	0x0000d310


	//   ....[9]....
        /*008c*/ 	.word	0x0000d3a0


	//   ....[10]....
        /*0090*/ 	.word	0x0000d3c0


	//   ....[11]....
        /*0094*/ 	.word	0x0000d490


	//   ....[12]....
        /*0098*/ 	.word	0x0000d640


	//   ....[13]....
        /*009c*/ 	.word	0x0000d7f0


	//   ....[14]....
        /*00a0*/ 	.word	0x0000d990


	//   ....[15]....
        /*00a4*/ 	.word	0x0000d9c0


	//   ....[16]....
        /*00a8*/ 	.word	0x0000d9f0


	//   ....[17]....
        /*00ac*/ 	.word	0x0000da90


	//   ....[18]....
        /*00b0*/ 	.word	0x0000dac0


	//   ....[19]....
        /*00b4*/ 	.word	0x0000dc30


	//   ....[20]....
        /*00b8*/ 	.word	0x0000dd80


	//   ....[21]....
        /*00bc*/ 	.word	0x0000df00


	//   ....[22]....
        /*00c0*/ 	.word	0x0000df80


	//----- nvinfo : EIATTR_MAX_THREADS
	.align		4
.L_4039:
        /*00c4*/ 	.byte	0x04, 0x05
        /*00c6*/ 	.short	(.L_4041 - .L_4040)
.L_4040:
        /*00c8*/ 	.word	0x00000080
        /*00cc*/ 	.word	0x00000001
        /*00d0*/ 	.word	0x00000001


	//----- nvinfo : EIATTR_CRS_STACK_SIZE
	.align		4
.L_4041:
        /*00d4*/ 	.byte	0x04, 0x1e
        /*00d6*/ 	.short	(.L_4043 - .L_4042)
.L_4042:
        /*00d8*/ 	.word	0x00000000


	//----- nvinfo : EIATTR_CBANK_PARAM_SIZE
	.align		4
.L_4043:
        /*00dc*/ 	.byte	0x03, 0x19
        /*00de*/ 	.short	0x0230


	//----- nvinfo : EIATTR_PARAM_CBANK
	.align		4
        /*00e0*/ 	.byte	0x04, 0x0a
        /*00e2*/ 	.short	(.L_4045 - .L_4044)
	.align		4
.L_4044:
        /*00e4*/ 	.word	index@(.nv.constant0._ZN2at6native18elementwise_kernelILi128ELi4EZNS0_15gpu_kernel_implINS0_13BUnaryFunctorIdddZZZNS0_16fmod_kernel_cudaERNS_18TensorIteratorBaseEENKUlvE0_clEvENKUlvE_clEvEUlddE_EEEEvS5_RKT_EUliE_EEviT1_)
        /*00e8*/ 	.short	0x0380
        /*00ea*/ 	.short	0x0230


	//----- nvinfo : EIATTR_SW_WAR
	.align		4
.L_4045:
        /*00ec*/ 	.byte	0x04, 0x36
        /*00ee*/ 	.short	(.L_4047 - .L_4046)
.L_4046:
        /*00f0*/ 	.word	0x00000008
.L_4047:


//--------------------- .nv.info._ZN2at6native27unrolled_elementwise_kernelINS0_13BUnaryFunctorIdddZZZNS0_16fmod_kernel_cudaERNS_18TensorIteratorBaseEENKUlvE0_clEvENKUlvE_clEvEUlddE_EESt5arrayIPcLm2EELi4E23TrivialOffsetCalculatorILi1EjESD_NS0_6memory12LoadWithCastILi1EEENSE_13StoreWithCastILi1EEEEEviT_T0_T2_T3_T4_T5_ --------------------------
	.section	.nv.info._ZN2at6native27unrolled_elementwise_kernelINS0_13BUnaryFunctorIdddZZZNS0_16fmod_kernel_cudaERNS_18TensorIteratorBaseEENKUlvE0_clEvENKUlvE_clEvEUlddE_EESt5arrayIPcLm2EELi4E23TrivialOffsetCalculatorILi1EjESD_NS0_6memory12LoadWithCastILi1EEENSE_13StoreWithCastILi1EEEEEviT_T0_T2_T3_T4_T5_,"",@"SHT_CUDA_INFO"
	.sectionflags	@""
	.align	4


	//----- nvinfo : EIATTR_CUDA_API_VERSION
	.align		4
        /*0000*/ 	.byte	0x04, 0x37
        /*0002*/ 	.short	(.L_4049 - .L_4048)
.L_4048:
        /*0004*/ 	.word	0x00000082


	//----- nvinfo : EIATTR_KPARAM_INFO
	.align		4
.L_4049:
        /*0008*/ 	.byte	0x04, 0x17
        /*000a*/ 	.short	(.L_4051 - .L_4050)
.L_4050:
        /*000c*/ 	.word	0x00000000
        /*0010*/ 	.short	0x0006
        /*0012*/ 	.short	0x0034
        /*0014*/ 	.byte	0x00, 0xf0, 0x21, 0x00


	//----- nvinfo : EIATTR_KPARAM_INFO
	.align		4
.L_4051:
        /*0018*/ 	.byte	0x04, 0x17
        /*001a*/ 	.short	(.L_4053 - .L_4052)
.L_4052:
        /*001c*/ 	.word	0x00000000
        /*0020*/ 	.short	0x0005
        /*0022*/ 	.short	0x002c
        /*0024*/ 	.byte	0x00, 0xf0, 0x21, 0x00


	//----- nvinfo : EIATTR_KPARAM_INFO
	.align		4
.L_4053:
        /*0028*/ 	.byte	0x04, 0x17
        /*002a*/ 	.short	(.L_4055 - .L_4054)
.L_4054:
        /*002c*/ 	.word	0x00000000
        /*0030*/ 	.short	0x0004
        /*0032*/ 	.short	0x0029
        /*0034*/ 	.byte	0x00, 0xf0, 0x05, 0x00


	//----- nvinfo : EIATTR_KPARAM_INFO
	.align		4
.L_4055:
        /*0038*/ 	.byte	0x04, 0x17
        /*003a*/ 	.short	(.L_4057 - .L_4056)
.L_4056:
        /*003c*/ 	.word	0x00000000
        /*0040*/ 	.short	0x0003
        /*0042*/ 	.short	0x0028
        /*0044*/ 	.byte	0x00, 0xf0, 0x05, 0x00


	//----- nvinfo : EIATTR_KPARAM_INFO
	.align		4
.L_4057:
        /*0048*/ 	.byte	0x04, 0x17
        /*004a*/ 	.short	(.L_4059 - .L_4058)
.L_4058:
        /*004c*/ 	.word	0x00000000
        /*0050*/ 	.short	0x0002
        /*0052*/ 	.short	0x0018
        /*0054*/ 	.byte	0x00, 0xf0, 0x41, 0x00


	//----- nvinfo : EIATTR_KPARAM_INFO
	.align		4
.L_4059:
        /*0058*/ 	.byte	0x04, 0x17
        /*005a*/ 	.short	(.L_4061 - .L_4060)
.L_4060:
        /*005c*/ 	.word	0x00000000
        /*0060*/ 	.short	0x0001
        /*0062*/ 	.short	0x0008
        /*0064*/ 	.byte	0x00, 0xf0, 0x41, 0x00


	//----- nvinfo : EIATTR_KPARAM_INFO
	.align		4
.L_4061:
        /*0068*/ 	.byte	0x04, 0x17
        /*006a*/ 	.short	(.L_4063 - .L_4062)
.L_4062:
        /*006c*/ 	.word	0x00000000
        /*0070*/ 	.short	0x0000
        /*0072*/ 	.short	0x0000
        /*0074*/ 	.byte	0x00, 0xf0, 0x11, 0x00


	//----- nvinfo : EIATTR_SPARSE_MMA_MASK
	.align		4
.L_4063:
        /*0078*/ 	.byte	0x03, 0x50
        /*007a*/ 	.short	0x0000


	//----- nvinfo : EIATTR_MAXREG_COUNT
	.align		4
        /*007c*/ 	.byte	0x03, 0x1b
        /*007e*/ 	.short	0x00ff


	//----- nvinfo : EIATTR_EXTERNS
	.align		4
        /*0080*/ 	.byte	0x04, 0x0f
        /*0082*/ 	.short	(.L_4065 - .L_4064)


	//   ....[0]....
	.align		4
.L_4064:
        /*0084*/ 	.word	index@(__assertfail)


	//----- nvinfo : EIATTR_MERCURY_ISA_VERSION
	.align		4
.L_4065:
        /*0088*/ 	.byte	0x03, 0x5f
        /*008a*/ 	.short	0x0101


	//----- nvinfo : EIATTR_VRC_CTA_INIT_COUNT
	.align		4
        /*008c*/ 	.byte	0x02, 0x4a
	.zero		1
	.zero		1


	//----- nvinfo : EIATTR_SYSCALL_OFFSETS
	.align		4
        /*0090*/ 	.byte	0x04, 0x46
        /*0092*/ 	.short	(.L_4067 - .L_4066)


	//   ....[0]....
.L_4066:
        /*0094*/ 	.word	0x00000e80


	//   ....[1]....
        /*0098*/ 	.word	0x00001ec0


	//   ....[2]....
        /*009c*/ 	.word	0x00002e40


	//   ....[3]....
        /*00a0*/ 	.word	0x00003d80


	//   ....[4]....
        /*00a4*/ 	.word	0x00006210


	//   ....[5]....
        /*00a8*/ 	.word	0x000071e0


	//   ....[6]....
        /*00ac*/ 	.word	0x00008340


	//   ....[7]....
        /*00b0*/ 	.word	0x00009480


	//----- nvinfo : EIATTR_EXIT_INSTR_OFFSETS
	.align		4
.L_4067:
        /*00b4*/ 	.byte	0x04, 0x1c
        /*00b6*/ 	.short	(.L_4069 - .L_4068)


	//   ....[0]....
.L_4068:
        /*00b8*/ 	.word	0x000086d0


	//   ....[1]....
        /*00bc*/ 	.word	0x00008810


	//   ....[2]....
        /*00c0*/ 	.word	0x00008850


	//   ....[3]....
        /*00c4*/ 	.word	0x000088e0


	//   ....[4]....
        /*00c8*/ 	.word	0x00008910


	//   ....[5]....
        /*00cc*/ 	.word	0x00008940


	//   ....[6]....
        /*00d0*/ 	.word	0x00008a10


	//   ....[7]....
        /*00d4*/ 	.word	0x00008a90


	//   ....[8]....
        /*00d8*/ 	.word	0x00008b70


	//   ....[9]....
        /*00dc*/ 	.word	0x00008c00


	//   ....[10]....
        /*00e0*/ 	.word	0x00008c20


	//   ....[11]....
        /*00e4*/ 	.word	0x00008cf0


	//   ....[12]....
        /*00e8*/ 	.word	0x00008ea0


	//   ....[13]....
        /*00ec*/ 	.word	0x00009050


	//   ....[14]....
        /*00f0*/ 	.word	0x000091f0


	//   ....[15]....
        /*00f4*/ 	.word	0x00009220


	//   ....[16]....
        /*00f8*/ 	.word	0x00009250


	//   ....[17]....
        /*00fc*/ 	.word	0x000092f0


	//   ....[18]....
        /*0100*/ 	.word	0x00009320


	//   ....[19]....
        /*0104*/ 	.word	0x00009490


	//   ....[20]....
        /*0108*/ 	.word	0x000095e0


	//   ....[21]....
        /*010c*/ 	.word	0x00009760


	//   ....[22]....
        /*0110*/ 	.word	0x000097e0


	//----- nvinfo : EIATTR_MAX_THREADS
	.align		4
.L_4069:
        /*0114*/ 	.byte	0x04, 0x05
        /*0116*/ 	.short	(.L_4071 - .L_4070)
.L_4070:
        /*0118*/ 	.word	0x00000080
        /*011c*/ 	.word	0x00000001
        /*0120*/ 	.word	0x00000001


	//----- nvinfo : EIATTR_CRS_STACK_SIZE
	.align		4
.L_4071:
        /*0124*/ 	.byte	0x04, 0x1e
        /*0126*/ 	.short	(.L_4073 - .L_4072)
.L_4072:
        /*0128*/ 	.word	0x00000000


	//----- nvinfo : EIATTR_CBANK_PARAM_SIZE
	.align		4
.L_4073:
        /*012c*/ 	.byte	0x03, 0x19
        /*012e*/ 	.short	0x003c


	//----- nvinfo : EIATTR_PARAM_CBANK
	.align		4
        /*0130*/ 	.byte	0x04, 0x0a
        /*0132*/ 	.short	(.L_4075 - .L_4074)
	.align		4
.L_4074:
        /*0134*/ 	.word	index@(.nv.constant0._ZN2at6native27unrolled_elementwise_kernelINS0_13BUnaryFunctorIdddZZZNS0_16fmod_kernel_cudaERNS_18TensorIteratorBaseEENKUlvE0_clEvENKUlvE_clEvEUlddE_EESt5arrayIPcLm2EELi4E23TrivialOffsetCalculatorILi1EjESD_NS0_6memory12LoadWithCastILi1EEENSE_13StoreWithCastILi1EEEEEviT_T0_T2_T3_T4_T5_)
        /*0138*/ 	.short	0x0380
        /*013a*/ 	.short	0x003c


	//----- nvinfo : EIATTR_SW_WAR
	.align		4
.L_4075:
        /*013c*/ 	.byte	0x04, 0x36
        /*013e*/ 	.short	(.L_4077 - .L_4076)
.L_4076:
        /*0140*/ 	.word	0x00000008
.L_4077:


//--------------------- .nv.info._ZN2at6native18elementwise_kernelILi128ELi2EZNS0_22gpu_kernel_impl_nocastINS0_13BUnaryFunctorIdddZZZNS0_16fmod_kernel_cudaERNS_18TensorIteratorBaseEENKUlvE0_clEvENKUlvE_clEvEUlddE_EEEEvS5_RKT_EUliE_EEviT1_ --------------------------
	.section	.nv.info._ZN2at6native18elementwise_kernelILi128ELi2EZNS0_22gpu_kernel_impl_nocastINS0_13BUnaryFunctorIdddZZZNS0_16fmod_kernel_cudaERNS_18TensorIteratorBaseEENKUlvE0_clEvENKUlvE_clEvEUlddE_EEEEvS5_RKT_EUliE_EEviT1_,"",@"SHT_CUDA_INFO"
	.sectionflags	@""
	.align	4


	//----- nvinfo : EIATTR_CUDA_API_VERSION
	.align		4
        /*0000*/ 	.byte	0x04, 0x37
        /*0002*/ 	.short	(.L_4079 - .L_4078)
.L_4078:
        /*0004*/ 	.word	0x00000082


	//----- nvinfo : EIATTR_KPARAM_INFO
	.align		4
.L_4079:
        /*0008*/ 	.byte	0x04, 0x17
        /*000a*/ 	.short	(.L_4081 - .L_4080)
.L_4080:
        /*000c*/ 	.word	0x00000000
        /*0010*/ 	.short	0x0001
        /*0012*/ 	.short	0x0008
        /*0014*/ 	.byte	0x00, 0xf0, 0x81, 0x08


	//----- nvinfo : EIATTR_KPARAM_INFO
	.align		4
.L_4081:
        /*0018*/ 	.byte	0x04, 0x17
        /*001a*/ 	.short	(.L_4083 - .L_4082)
.L_4082:
        /*001c*/ 	.word	0x00000000
        /*0020*/ 	.short	0x0000
        /*0022*/ 	.short	0x0000
        /*0024*/ 	.byte	0x00, 0xf0, 0x11, 0x00


	//----- nvinfo : EIATTR_SPARSE_MMA_MASK
	.align		4
.L_4083:
        /*0028*/ 	.byte	0x03, 0x50
        /*002a*/ 	.short	0x0000


	//----- nvinfo : EIATTR_MAXREG_COUNT
	.align		4
        /*002c*/ 	.byte	0x03, 0x1b
        /*002e*/ 	.short	0x0080


	//----- nvinfo : EIATTR_MERCURY_ISA_VERSION
	.align		4
        /*0030*/ 	.byte	0x03, 0x5f
        /*0032*/ 	.short	0x0101


	//----- nvinfo : EIATTR_VRC_CTA_INIT_COUNT
	.align		4
        /*0034*/ 	.byte	0x02, 0x4a
	.zero		1
	.zero		1


	//----- nvinfo : EIATTR_EXIT_INSTR_OFFSETS
	.align		4
        /*0038*/ 	.byte	0x04, 0x1c
        /*003a*/ 	.short	(.L_4085 - .L_4084)


	//   ....[0]....
.L_4084:
        /*003c*/ 	.word	0x000005b0


	//   ....[1]....
        /*0040*/ 	.word	0x00000a00


	//   ....[2]....
        /*0044*/ 	.word	0x00002240


	//   ....[3]....
        /*0048*/ 	.word	0x000039c0


	//----- nvinfo : EIATTR_MAX_THREADS
	.align		4
.L_4085:
        /*004c*/ 	.byte	0x04, 0x05
        /*004e*/ 	.short	(.L_4087 - .L_4086)
.L_4086:
        /*0050*/ 	.word	0x00000080
        /*0054*/ 	.word	0x00000001
        /*0058*/ 	.word	0x00000001


	//----- nvinfo : EIATTR_CRS_STACK_SIZE
	.align		4
.L_4087:
        /*005c*/ 	.byte	0x04, 0x1e
        /*005e*/ 	.short	(.L_4089 - .L_4088)
.L_4088:
        /*0060*/ 	.word	0x00000000


	//----- nvinfo : EIATTR_CBANK_PARAM_SIZE
	.align		4
.L_4089:
        /*0064*/ 	.byte	0x03, 0x19
        /*0066*/ 	.short	0x0228


	//----- nvinfo : EIATTR_PARAM_CBANK
	.align		4
        /*0068*/ 	.byte	0x04, 0x0a
        /*006a*/ 	.short	(.L_4091 - .L_4090)
	.align		4
.L_4090:
        /*006c*/ 	.word	index@(.nv.constant0._ZN2at6native18elementwise_kernelILi128ELi2EZNS0_22gpu_kernel_impl_nocastINS0_13BUnaryFunctorIdddZZZNS0_16fmod_kernel_cudaERNS_18TensorIteratorBaseEENKUlvE0_clEvENKUlvE_clEvEUlddE_EEEEvS5_RKT_EUliE_EEviT1_)
        /*0070*/ 	.short	0x0380
        /*0072*/ 	.short	0x0228


	//----- nvinfo : EIATTR_SW_WAR
	.align		4
.L_4091:
        /*0074*/ 	.byte	0x04, 0x36
        /*0076*/ 	.short	(.L_4093 - .L_4092)
.L_4092:
        /*0078*/ 	.word	0x00000008
.L_4093:


//--------------------- .nv.info._ZN2at6native27unrolled_elementwise_kernelINS0_13BUnaryFunctorIdddZZZNS0_16fmod_kernel_cudaERNS_18TensorIteratorBaseEENKUlvE0_clEvENKUlvE_clEvEUlddE_EESt5arrayIPcLm2EELi4E23TrivialOffsetCalculatorILi1EjESD_NS0_6memory15LoadWithoutCastENSE_16StoreWithoutCastEEEviT_T0_T2_T3_T4_T5_ --------------------------
	.section	.nv.info._ZN2at6native27unrolled_elementwise_kernelINS0_13BUnaryFunctorIdddZZZNS0_16fmod_kernel_cudaERNS_18TensorIteratorBaseEENKUlvE0_clEvENKUlvE_clEvEUlddE_EESt5arrayIPcLm2EELi4E23TrivialOffsetCalculatorILi1EjESD_NS0_6memory15LoadWithoutCastENSE_16StoreWithoutCastEEEviT_T0_T2_T3_T4_T5_,"",@"SHT_CUDA_INFO"
	.sectionflags	@""
	.align	4


	//----- nvinfo : EIATTR_CUDA_API_VERSION
	.align		4
        /*0000*/ 	.byte	0x04, 0x37
        /*0002*/ 	.short	(.L_4095 - .L_4094)
.L_4094:
        /*0004*/ 	.word	0x00000082


	//----- nvinfo : EIATTR_KPARAM_INFO
	.align		4
.L_4095:
        /*0008*/ 	.byte	0x04, 0x17
        /*000a*/ 	.short	(.L_4097 - .L_4096)
.L_4096:
        /*000c*/ 	.word	0x00000000
        /*0010*/ 	.short	0x0006
        /*0012*/ 	.short	0x002b
        /*0014*/ 	.byte	0x00, 0xf0, 0x05, 0x00


	//----- nvinfo : EIATTR_KPARAM_INFO
	.align		4
.L_4097:
        /*0018*/ 	.byte	0x04, 0x17
        /*001a*/ 	.short	(.L_4099 - .L_4098)
.L_4098:
        /*001c*/ 	.word	0x00000000
        /*0020*/ 	.short	0x0005
        /*0022*/ 	.short	0x002a
        /*0024*/ 	.byte	0x00, 0xf0, 0x05, 0x00


	//----- nvinfo : EIATTR_KPARAM_INFO
	.align		4
.L_4099:
        /*0028*/ 	.byte	0x04, 0x17
        /*002a*/ 	.short	(.L_4101 - .L_4100)
.L_4100:
        /*002c*/ 	.word	0x00000000
        /*0030*/ 	.short	0x0004
        /*0032*/ 	.short	0x0029
        /*0034*/ 	.byte	0x00, 0xf0, 0x05, 0x00


	//----- nvinfo : EIATTR_KPARAM_INFO
	.align		4
.L_4101:
        /*0038*/ 	.byte	0x04, 0x17
        /*003a*/ 	.short	(.L_4103 - .L_4102)
.L_4102:
        /*003c*/ 	.word	0x00000000
        /*0040*/ 	.short	0x0003
        /*0042*/ 	.short	0x0028
        /*0044*/ 	.byte	0x00, 0xf0, 0x05, 0x00


	//----- nvinfo : EIATTR_KPARAM_INFO
	.align		4
.L_4103:
        /*0048*/ 	.byte	0x04, 0x17
        /*004a*/ 	.short	(.L_4105 - .L_4104)
.L_4104:
        /*004c*/ 	.word	0x00000000
        /*0050*/ 	.short	0x0002
        /*0052*/ 	.short	0x0018
        /*0054*/ 	.byte	0x00, 0xf0, 0x41, 0x00


	//----- nvinfo : EIATTR_KPARAM_INFO
	.align		4
.L_4105:
        /*0058*/ 	.byte	0x04, 0x17
        /*005a*/ 	.short	(.L_4107 - .L_4106)
.L_4106:
        /*005c*/ 	.word	0x00000000
        /*0060*/ 	.short	0x0001
        /*0062*/ 	.short	0x0008
        /*0064*/ 	.byte	0x00, 0xf0, 0x41, 0x00


	//----- nvinfo : EIATTR_KPARAM_INFO
	.align		4
.L_4107:
        /*0068*/ 	.byte	0x04, 0x17
        /*006a*/ 	.short	(.L_4109 - .L_4108)
.L_4108:
        /*006c*/ 	.word	0x00000000
        /*0070*/ 	.short	0x0000
        /*0072*/ 	.short	0x0000
        /*0074*/ 	.byte	0x00, 0xf0, 0x11, 0x00


	//----- nvinfo : EIATTR_SPARSE_MMA_MASK
	.align		4
.L_4109:
        /*0078*/ 	.byte	0x03, 0x50
        /*007a*/ 	.short	0x0000


	//----- nvinfo : EIATTR_MAXREG_COUNT
	.align		4
        /*007c*/ 	.byte	0x03, 0x1b
        /*007e*/ 	.short	0x00ff


	//----- nvinfo : EIATTR_MERCURY_ISA_VERSION
	.align		4
        /*0080*/ 	.byte	0x03, 0x5f
        /*0082*/ 	.short	0x0101


	//----- nvinfo : EIATTR_VRC_CTA_INIT_COUNT
	.align		4
        /*0084*/ 	.byte	0x02, 0x4a
	.zero		1
	.zero		1


	//----- nvinfo : EIATTR_EXIT_INSTR_OFFSETS
	.align		4
        /*0088*/ 	.byte	0x04, 0x1c
        /*008a*/ 	.short	(.L_4111 - .L_4110)


	//   ....[0]....
.L_4110:
        /*008c*/ 	.word	0x00001820


	//   ....[1]....
        /*0090*/ 	.word	0x00001880


	//----- nvinfo : EIATTR_MAX_THREADS
	.align		4
.L_4111:
        /*0094*/ 	.byte	0x04, 0x05
        /*0096*/ 	.short	(.L_4113 - .L_4112)
.L_4112:
        /*0098*/ 	.word	0x00000080
        /*009c*/ 	.word	0x00000001
        /*00a0*/ 	.word	0x00000001


	//----- nvinfo : EIATTR_CRS_STACK_SIZE
	.align		4
.L_4113:
        /*00a4*/ 	.byte	0x04, 0x1e
        /*00a6*/ 	.short	(.L_4115 - .L_4114)
.L_4114:
        /*00a8*/ 	.word	0x00000000


	//----- nvinfo : EIATTR_CBANK_PARAM_SIZE
	.align		4
.L_4115:
        /*00ac*/ 	.byte	0x03, 0x19
        /*00ae*/ 	.short	0x002c


	//----- nvinfo : EIATTR_PARAM_CBANK
	.align		4
        /*00b0*/ 	.byte	0x04, 0x0a
        /*00b2*/ 	.short	(.L_4117 - .L_4116)
	.align		4
.L_4116:
        /*00b4*/ 	.word	index@(.nv.constant0._ZN2at6native27unrolled_elementwise_kernelINS0_13BUnaryFunctorIdddZZZNS0_16fmod_kernel_cudaERNS_18TensorIteratorBaseEENKUlvE0_clEvENKUlvE_clEvEUlddE_EESt5arrayIPcLm2EELi4E23TrivialOffsetCalculatorILi1EjESD_NS0_6memory15LoadWithoutCastENSE_16StoreWithoutCastEEEviT_T0_T2_T3_T4_T5_)
        /*00b8*/ 	.short	0x0380
        /*00ba*/ 	.short	0x002c


	//----- nvinfo : EIATTR_SW_WAR
	.align		4
.L_4117:
        /*00bc*/ 	.byte	0x04, 0x36
        /*00be*/ 	.short	(.L_4119 - .L_4118)
.L_4118:
        /*00c0*/ 	.word	0x00000008
.L_4119:


//--------------------- .nv.info._ZN2at6native29vectorized_elementwise_kernelILi2ENS0_13BUnaryFunctorIdddZZZNS0_16fmod_kernel_cudaERNS_18TensorIteratorBaseEENKUlvE0_clEvENKUlvE_clEvEUlddE_EESt5arrayIPcLm2EEEEviT0_T1_ --------------------------
	.section	.nv.info._ZN2at6native29vectorized_elementwise_kernelILi2ENS0_13BUnaryFunctorIdddZZZNS0_16fmod_kernel_cudaERNS_18TensorIteratorBaseEENKUlvE0_clEvENKUlvE_clEvEUlddE_EESt5arrayIPcLm2EEEEviT0_T1_,"",@"SHT_CUDA_INFO"
	.sectionflags	@""
	.align	4


	//----- nvinfo : EIATTR_CUDA_API_VERSION
	.align		4
        /*0000*/ 	.byte	0x04, 0x37
        /*0002*/ 	.short	(.L_4121 - .L_4120)
.L_4120:
        /*0004*/ 	.word	0x00000082


	//----- nvinfo : EIATTR_KPARAM_INFO
	.align		4
.L_4121:
        /*0008*/ 	.byte	0x04, 0x17
        /*000a*/ 	.short	(.L_4123 - .L_4122)
.L_4122:
        /*000c*/ 	.word	0x00000000
        /*0010*/ 	.short	0x0002
        /*0012*/ 	.short	0x0018
        /*0014*/ 	.byte	0x00, 0xf0, 0x41, 0x00


	//----- nvinfo : EIATTR_KPARAM_INFO
	.align		4
.L_4123:
        /*0018*/ 	.byte	0x04, 0x17
        /*001a*/ 	.short	(.L_4125 - .L_4124)
.L_4124:
        /*001c*/ 	.word	0x00000000
        /*0020*/ 	.short	0x0001
        /*0022*/ 	.short	0x0008
        /*0024*/ 	.byte	0x00, 0xf0, 0x41, 0x00


	//----- nvinfo : EIATTR_KPARAM_INFO
	.align		4
.L_4125:
        /*0028*/ 	.byte	0x04, 0x17
        /*002a*/ 	.short	(.L_4127 - .L_4126)
.L_4126:
        /*002c*/ 	.word	0x00000000
        /*0030*/ 	.short	0x0000
        /*0032*/ 	.short	0x0000
        /*0034*/ 	.byte	0x00, 0xf0, 0x11, 0x00


	//----- nvinfo : EIATTR_SPARSE_MMA_MASK
	.align		4
.L_4127:
        /*0038*/ 	.byte	0x03, 0x50
        /*003a*/ 	.short	0x0000


	//----- nvinfo : EIATTR_MAXREG_COUNT
	.align		4
        /*003c*/ 	.byte	0x03, 0x1b
        /*003e*/ 	.short	0x00ff


	//----- nvinfo : EIATTR_MERCURY_ISA_VERSION
	.align		4
        /*0040*/ 	.byte	0x03, 0x5f
        /*0042*/ 	.short	0x0101


	//----- nvinfo : EIATTR_VRC_CTA_INIT_COUNT
	.align		4
        /*0044*/ 	.byte	0x02, 0x4a
	.zero		1
	.zero		1


	//----- nvinfo : EIATTR_EXIT_INSTR_OFFSETS
	.align		4
        /*0048*/ 	.byte	0x04, 0x1c
        /*004a*/ 	.short	(.L_4129 - .L_4128)


	//   ....[0]....
.L_4128:
        /*004c*/ 	.word	0x00002ee0


	//   ....[1]....
        /*0050*/ 	.word	0x00002f30


	//   ....[2]....
        /*0054*/ 	.word	0x000057e0


	//----- nvinfo : EIATTR_MAX_THREADS
	.align		4
.L_4129:
        /*0058*/ 	.byte	0x04, 0x05
        /*005a*/ 	.short	(.L_4131 - .L_4130)
.L_4130:
        /*005c*/ 	.word	0x00000080
        /*0060*/ 	.word	0x00000001
        /*0064*/ 	.word	0x00000001


	//----- nvinfo : EIATTR_CRS_STACK_SIZE
	.align		4
.L_4131:
        /*0068*/ 	.byte	0x04, 0x1e
        /*006a*/ 	.short	(.L_4133 - .L_4132)
.L_4132:
        /*006c*/ 	.word	0x00000000


	//----- nvinfo : EIATTR_CBANK_PARAM_SIZE
	.align		4
.L_4133:
        /*0070*/ 	.byte	0x03, 0x19
        /*0072*/ 	.short	0x0028


	//----- nvinfo : EIATTR_PARAM_CBANK
	.align		4
        /*0074*/ 	.byte	0x04, 0x0a
        /*0076*/ 	.short	(.L_4135 - .L_4134)
	.align		4
.L_4134:
        /*0078*/ 	.word	index@(.nv.constant0._ZN2at6native29vectorized_elementwise_kernelILi2ENS0_13BUnaryFunctorIdddZZZNS0_16fmod_kernel_cudaERNS_18TensorIteratorBaseEENKUlvE0_clEvENKUlvE_clEvEUlddE_EESt5arrayIPcLm2EEEEviT0_T1_)
        /*007c*/ 	.short	0x0380
        /*007e*/ 	.short	0x0028


	//----- nvinfo : EIATTR_SW_WAR
	.align		4
.L_4135:
        /*0080*/ 	.byte	0x04, 0x36
        /*0082*/ 	.short	(.L_4137 - .L_4136)
.L_4136:
        /*0084*/ 	.word	0x00000008
.L_4137:


//--------------------- .nv.info._ZN2at6native29vectorized_elementwise_kernelILi4ENS0_13BUnaryFunctorIdddZZZNS0_16fmod_kernel_cudaERNS_18TensorIteratorBaseEENKUlvE0_clEvENKUlvE_clEvEUlddE_EESt5arrayIPcLm2EEEEviT0_T1_ --------------------------
	.section	.nv.info._ZN2at6native29vectorized_elementwise_kernelILi4ENS0_13BUnaryFunctorIdddZZZNS0_16fmod_kernel_cudaERNS_18TensorIteratorBaseEENKUlvE0_clEvENKUlvE_clEvEUlddE_EESt5arrayIPcLm2EEEEviT0_T1_,"",@"SHT_CUDA_INFO"
	.sectionflags	@""
	.align	4


	//----- nvinfo : EIATTR_CUDA_API_VERSION
	.align		4
        /*0000*/ 	.byte	0x04, 0x37
        /*0002*/ 	.short	(.L_4139 - .L_4138)
.L_4138:
        /*0004*/ 	.word	0x00000082


	//----- nvinfo : EIATTR_KPARAM_INFO
	.align		4
.L_4139:
        /*0008*/ 	.byte	0x04, 0x17
        /*000a*/ 	.short	(.L_4141 - .L_4140)
.L_4140:
        /*000c*/ 	.word	0x00000000
        /*0010*/ 	.short	0x0002
        /*0012*/ 	.short	0x0018
        /*0014*/ 	.byte	0x00, 0xf0, 0x41, 0x00


	//----- nvinfo : EIATTR_KPARAM_INFO
	.align		4
.L_4141:
        /*0018*/ 	.byte	0x04, 0x17
        /*001a*/ 	.short	(.L_4143 - .L_4142)
.L_4142:
        /*001c*/ 	.word	0x00000000
        /*0020*/ 	.short	0x0001
        /*0022*/ 	.short	0x0008
        /*0024*/ 	.byte	0x00, 0xf0, 0x41, 0x00


	//----- nvinfo : EIATTR_KPARAM_INFO
	.align		4
.L_4143:
        /*0028*/ 	.byte	0x04, 0x17
        /*002a*/ 	.short	(.L_4145 - .L_4144)
.L_4144:
        /*002c*/ 	.word	0x00000000
        /*0030*/ 	.short	0x0000
        /*0032*/ 	.short	0x0000
        /*0034*/ 	.byte	0x00, 0xf0, 0x11, 0x00


	//----- nvinfo : EIATTR_SPARSE_MMA_MASK
	.align		4
.L_4145:
        /*0038*/ 	.byte	0x03, 0x50
        /*003a*/ 	.short	0x0000


	//----- nvinfo : EIATTR_MAXREG_COUNT
	.align		4
        /*003c*/ 	.byte	0x03, 0x1b
        /*003e*/ 	.short	0x00ff


	//----- nvinfo : EIATTR_MERCURY_ISA_VERSION
	.align		4
        /*0040*/ 	.byte	0x03, 0x5f
        /*0042*/ 	.short	0x0101


	//----- nvinfo : EIATTR_VRC_CTA_INIT_COUNT
	.align		4
        /*0044*/ 	.byte	0x02, 0x4a
	.zero		1
	.zero		1


	//----- nvinfo : EIATTR_EXIT_INSTR_OFFSETS
	.align		4
        /*0048*/ 	.byte	0x04, 0x1c
        /*004a*/ 	.short	(.L_4147 - .L_4146)


	//   ....[0]....
.L_4146:
        /*004c*/ 	.word	0x00002ee0


	//   ....[1]....
        /*0050*/ 	.word	0x00002f30


	//   ....[2]....
        /*0054*/ 	.word	0x000057a0


	//----- nvinfo : EIATTR_MAX_THREADS
	.align		4
.L_4147:
        /*0058*/ 	.byte	0x04, 0x05
        /*005a*/ 	.short	(.L_4149 - .L_4148)
.L_4148:
        /*005c*/ 	.word	0x00000080
        /*0060*/ 	.word	0x00000001
        /*0064*/ 	.word	0x00000001


	//----- nvinfo : EIATTR_CRS_STACK_SIZE
	.align		4
.L_4149:
        /*0068*/ 	.byte	0x04, 0x1e
        /*006a*/ 	.short	(.L_4151 - .L_4150)
.L_4150:
        /*006c*/ 	.word	0x00000000


	//----- nvinfo : EIATTR_CBANK_PARAM_SIZE
	.align		4
.L_4151:
        /*0070*/ 	.byte	0x03, 0x19
        /*0072*/ 	.short	0x0028


	//----- nvinfo : EIATTR_PARAM_CBANK
	.align		4
        /*0074*/ 	.byte	0x04, 0x0a
        /*0076*/ 	.short	(.L_4153 - .L_4152)
	.align		4
.L_4152:
        /*0078*/ 	.word	index@(.nv.constant0._ZN2at6native29vectorized_elementwise_kernelILi4ENS0_13BUnaryFunctorIdddZZZNS0_16fmod_kernel_cudaERNS_18TensorIteratorBaseEENKUlvE0_clEvENKUlvE_clEvEUlddE_EESt5arrayIPcLm2EEEEviT0_T1_)
        /*007c*/ 	.short	0x0380
        /*007e*/ 	.short	0x0028


	//----- nvinfo : EIATTR_SW_WAR
	.align		4
.L_4153:
        /*0080*/ 	.byte	0x04, 0x36
        /*0082*/ 	.short	(.L_4155 - .L_4154)
.L_4154:
        /*0084*/ 	.word	0x00000008
.L_4155:


//--------------------- .nv.info._ZN2at6native29vectorized_elementwise_kernelILi8ENS0_13BUnaryFunctorIdddZZZNS0_16fmod_kernel_cudaERNS_18TensorIteratorBaseEENKUlvE0_clEvENKUlvE_clEvEUlddE_EESt5arrayIPcLm2EEEEviT0_T1_ --------------------------
	.section	.nv.info._ZN2at6native29vectorized_elementwise_kernelILi8ENS0_13BUnaryFunctorIdddZZZNS0_16fmod_kernel_cudaERNS_18TensorIteratorBaseEENKUlvE0_clEvENKUlvE_clEvEUlddE_EESt5arrayIPcLm2EEEEviT0_T1_,"",@"SHT_CUDA_INFO"
	.sectionflags	@""
	.align	4


	//----- nvinfo : EIATTR_CUDA_API_VERSION
	.align		4
        /*0000*/ 	.byte	0x04, 0x37
        /*0002*/ 	.short	(.L_4157 - .L_4156)
.L_4156:
        /*0004*/ 	.word	0x00000082


	//----- nvinfo : EIATTR_KPARAM_INFO
	.align		4
.L_4157:
        /*0008*/ 	.byte	0x04, 0x17
        /*000a*/ 	.short	(.L_4159 - .L_4158)
.L_4158:
        /*000c*/ 	.word	0x00000000
        /*0010*/ 	.short	0x0002
        /*0012*/ 	.short	0x0018
        /*0014*/ 	.byte	0x00, 0xf0, 0x41, 0x00


	//----- nvinfo : EIATTR_KPARAM_INFO
	.align		4
.L_4159:
        /*0018*/ 	.byte	0x04, 0x17
        /*001a*/ 	.short	(.L_4161 - .L_4160)
.L_4160:
        /*001c*/ 	.word	0x00000000
        /*0020*/ 	.short	0x0001
        /*0022*/ 	.short	0x0008
        /*0024*/ 	.byte	0x00, 0xf0, 0x41, 0x00


	//----- nvinfo : EIATTR_KPARAM_INFO
	.align		4
.L_4161:
        /*0028*/ 	.byte	0x04, 0x17
        /*002a*/ 	.short	(.L_4163 - .L_4162)
.L_4162:
        /*002c*/ 	.word	0x00000000
        /*0030*/ 	.short	0x0000
        /*0032*/ 	.short	0x0000
        /*0034*/ 	.byte	0x00, 0xf0, 0x11, 0x00


	//----- nvinfo : EIATTR_SPARSE_MMA_MASK
	.align		4
.L_4163:
        /*0038*/ 	.byte	0x03, 0x50
        /*003a*/ 	.short	0x0000


	//----- nvinfo : EIATTR_MAXREG_COUNT
	.align		4
        /*003c*/ 	.byte	0x03, 0x1b
        /*003e*/ 	.short	0x00ff


	//----- nvinfo : EIATTR_MERCURY_ISA_VERSION
	.align		4
        /*0040*/ 	.byte	0x03, 0x5f
        /*0042*/ 	.short	0x0101


	//----- nvinfo : EIATTR_VRC_CTA_INIT_COUNT
	.align		4
        /*0044*/ 	.byte	0x02, 0x4a
	.zero		1
	.zero		1


	//----- nvinfo : EIATTR_EXIT_INSTR_OFFSETS
	.align		4
        /*0048*/ 	.byte	0x04, 0x1c
        /*004a*/ 	.short	(.L_4165 - .L_4164)


	//   ....[0]....
.L_4164:
        /*004c*/ 	.word	0x00002ee0


	//   ....[1]....
        /*0050*/ 	.word	0x00002f30


	//   ....[2]....
        /*0054*/ 	.word	0x000057a0


	//----- nvinfo : EIATTR_MAX_THREADS
	.align		4
.L_4165:
        /*0058*/ 	.byte	0x04, 0x05
        /*005a*/ 	.short	(.L_4167 - .L_4166)
.L_4166:
        /*005c*/ 	.word	0x00000080
        /*0060*/ 	.word	0x00000001
        /*0064*/ 	.word	0x00000001


	//----- nvinfo : EIATTR_CRS_STACK_SIZE
	.align		4
.L_4167:
        /*0068*/ 	.byte	0x04, 0x1e
        /*006a*/ 	.short	(.L_4169 - .L_4168)
.L_4168:
        /*006c*/ 	.word	0x00000000


	//----- nvinfo : EIATTR_CBANK_PARAM_SIZE
	.align		4
.L_4169:
        /*0070*/ 	.byte	0x03, 0x19
        /*0072*/ 	.short	0x0028


	//----- nvinfo : EIATTR_PARAM_CBANK
	.align		4
        /*0074*/ 	.byte	0x04, 0x0a
        /*0076*/ 	.short	(.L_4171 - .L_4170)
	.align		4
.L_4170:
        /*0078*/ 	.word	index@(.nv.constant0._ZN2at6native29vectorized_elementwise_kernelILi8ENS0_13BUnaryFunctorIdddZZZNS0_16fmod_kernel_cudaERNS_18TensorIteratorBaseEENKUlvE0_clEvENKUlvE_clEvEUlddE_EESt5arrayIPcLm2EEEEviT0_T1_)
        /*007c*/ 	.short	0x0380
        /*007e*/ 	.short	0x0028


	//----- nvinfo : EIATTR_SW_WAR
	.align		4
.L_4171:
        /*0080*/ 	.byte	0x04, 0x36
        /*0082*/ 	.short	(.L_4173 - .L_4172)
.L_4172:
        /*0084*/ 	.word	0x00000008
.L_4173:


//--------------------- .nv.info._ZN2at6native18elementwise_kernelILi128ELi4EZNS0_15gpu_kernel_implINS0_13AUnaryFunctorIdddZZZNS0_16fmod_kernel_cudaERNS_18TensorIteratorBaseEENKUlvE0_clEvENKUlvE_clEvEUlddE_EEEEvS5_RKT_EUliE_EEviT1_ --------------------------
	.section	.nv.info._ZN2at6native18elementwise_kernelILi128ELi4EZNS0_15gpu_kernel_implINS0_13AUnaryFunctorIdddZZZNS0_16fmod_kernel_cudaERNS_18TensorIteratorBaseEENKUlvE0_clEvENKUlvE_clEvEUlddE_EEEEvS5_RKT_EUliE_EEviT1_,"",@"SHT_CUDA_INFO"
	.sectionflags	@""
	.align	4


	//----- nvinfo : EIATTR_CUDA_API_VERSION
	.align		4
        /*0000*/ 	.byte	0x04, 0x37
        /*0002*/ 	.short	(.L_4175 - .L_4174)
.L_4174:
        /*0004*/ 	.word	0x00000082


	//----- nvinfo : EIATTR_KPARAM_INFO
	.align		4
.L_4175:
        /*0008*/ 	.byte	0x04, 0x17
        /*000a*/ 	.short	(.L_4177 - .L_4176)
.L_4176:
        /*000c*/ 	.word	0x00000000
        /*0010*/ 	.short	0x0001
        /*0012*/ 	.short	0x0008
        /*0014*/ 	.byte	0x00, 0xf0, 0xa1, 0x08


	//----- nvinfo : EIATTR_KPARAM_INFO
	.align		4
.L_4177:
        /*0018*/ 	.byte	0x04, 0x17
        /*001a*/ 	.short	(.L_4179 - .L_4178)
.L_4178:
        /*001c*/ 	.word	0x00000000
        /*0020*/ 	.short	0x0000
        /*0022*/ 	.short	0x0000
        /*0024*/ 	.byte	0x00, 0xf0, 0x11, 0x00


	//----- nvinfo : EIATTR_SPARSE_MMA_MASK
	.align		4
.L_4179:
        /*0028*/ 	.byte	0x03, 0x50
        /*002a*/ 	.short	0x0000


	//----- nvinfo : EIATTR_MAXREG_COUNT
	.align		4
        /*002c*/ 	.byte	0x03, 0x1b
        /*002e*/ 	.short	0x0080


	//----- nvinfo : EIATTR_EXTERNS
	.align		4
        /*0030*/ 	.byte	0x04, 0x0f
        /*0032*/ 	.short	(.L_4181 - .L_4180)


	//   ....[0]....
	.align		4
.L_4180:
        /*0034*/ 	.word	index@(__assertfail)


	//----- nvinfo : EIATTR_MERCURY_ISA_VERSION
	.align		4
.L_4181:
        /*0038*/ 	.byte	0x03, 0x5f
        /*003a*/ 	.short	0x0101


	//----- nvinfo : EIATTR_VRC_CTA_INIT_COUNT
	.align		4
        /*003c*/ 	.byte	0x02, 0x4a
	.zero		1
	.zero		1


	//----- nvinfo : EIATTR_SYSCALL_OFFSETS
	.align		4
        /*0040*/ 	.byte	0x04, 0x46
        /*0042*/ 	.short	(.L_4183 - .L_4182)


	//   ....[0]....
.L_4182:
        /*0044*/ 	.word	0x00002230


	//   ....[1]....
        /*0048*/ 	.word	0x00003750


	//   ....[2]....
        /*004c*/ 	.word	0x00005ab0


	//   ....[3]....
        /*0050*/ 	.word	0x00006d70


	//   ....[4]....
        /*0054*/ 	.word	0x00009280


	//   ....[5]....
        /*0058*/ 	.word	0x0000a540


	//   ....[6]....
        /*005c*/ 	.word	0x0000ca60


	//   ....[7]....
        /*0060*/ 	.word	0x0000dce0


	//----- nvinfo : EIATTR_EXIT_INSTR_OFFSETS
	.align		4
.L_4183:
        /*0064*/ 	.byte	0x04, 0x1c
        /*0066*/ 	.short	(.L_4185 - .L_4184)


	//   ....[0]....
.L_4184:
        /*0068*/ 	.word	0x0000a8e0


	//   ....[1]....
        /*006c*/ 	.word	0x0000d070


	//   ....[2]....
        /*0070*/ 	.word	0x0000d0b0


	//   ....[3]....
        /*0074*/ 	.word	0x0000d140


	//   ....[4]....
        /*0078*/ 	.word	0x0000d170


	//   ....[5]....
        /*007c*/ 	.word	0x0000d1a0


	//   ....[6]....
        /*0080*/ 	.word	0x0000d270


	//   ....[7]....
        /*0084*/ 	.word	0x0000d2f0


	//   ....[8]....
        /*0088*/ 	.word	0x0000d3d0


	//   ....[9]....
        /*008c*/ 	.word	0x0000d460


	//   ....[10]....
        /*0090*/ 	.word	0x0000d480


	//   ....[11]....
        /*0094*/ 	.word	0x0000d550


	//   ....[12]....
        /*0098*/ 	.word	0x0000d700


	//   ....[13]....
        /*009c*/ 	.word	0x0000d8b0


	//   ....[14]....
        /*00a0*/ 	.word	0x0000da50


	//   ....[15]....
        /*00a4*/ 	.word	0x0000da80


	//   ....[16]....
        /*00a8*/ 	.word	0x0000dab0


	//   ....[17]....
        /*00ac*/ 	.word	0x0000db50


	//   ....[18]....
        /*00b0*/ 	.word	0x0000db80


	//   ....[19]....
        /*00b4*/ 	.word	0x0000dcf0


	//   ....[20]....
        /*00b8*/ 	.word	0x0000de40


	//   ....[21]....
        /*00bc*/ 	.word	0x0000dfc0


	//   ....[22]....
        /*00c0*/ 	.word	0x0000e040


	//----- nvinfo : EIATTR_MAX_THREADS
	.align		4
.L_4185:
        /*00c4*/ 	.byte	0x04, 0x05
        /*00c6*/ 	.short	(.L_4187 - .L_4186)
.L_4186:
        /*00c8*/ 	.word	0x00000080
        /*00cc*/ 	.word	0x00000001
        /*00d0*/ 	.word	0x00000001


	//----- nvinfo : EIATTR_CRS_STACK_SIZE
	.align		4
.L_4187:
        /*00d4*/ 	.byte	0x04, 0x1e
        /*00d6*/ 	.short	(.L_4189 - .L_4188)
.L_4188:
        /*00d8*/ 	.word	0x00000000


	//----- nvinfo : EIATTR_CBANK_PARAM_SIZE
	.align		4
.L_4189:
        /*00dc*/ 	.byte	0x03, 0x19
        /*00de*/ 	.short	0x0230


	//----- nvinfo : EIATTR_PARAM_CBANK
	.align		4
        /*00e0*/ 	.byte	0x04, 0x0a
        /*00e2*/ 	.short	(.L_4191 - .L_4190)
	.align		4
.L_4190:
        /*00e4*/ 	.word	index@(.nv.constant0._ZN2at6native18elementwise_kernelILi128ELi4EZNS0_15gpu_kernel_implINS0_13AUnaryFunctorIdddZZZNS0_16fmod_kernel_cudaERNS_18TensorIteratorBaseEENKUlvE0_clEvENKUlvE_clEvEUlddE_EEEEvS5_RKT_EUliE_EEviT1_)
        /*00e8*/ 	.short	0x0380
        /*00ea*/ 	.short	0x0230


	//----- nvinfo : EIATTR_SW_WAR
	.align		4
.L_4191:
        /*00ec*/ 	.byte	0x04, 0x36
        /*00ee*/ 	.short	(.L_4193 - .L_4192)
.L_4192:
        /*00f0*/ 	.word	0x00000008
.L_4193:


//--------------------- .nv.info._ZN2at6native27unrolled_elementwise_kernelINS0_13AUnaryFunctorIdddZZZNS0_16fmod_kernel_cudaERNS_18TensorIteratorBaseEENKUlvE0_clEvENKUlvE_clEvEUlddE_EESt5arrayIPcLm2EELi4E23TrivialOffsetCalculatorILi1EjESD_NS0_6memory12LoadWithCastILi1EEENSE_13StoreWithCastILi1EEEEEviT_T0_T2_T3_T4_T5_ --------------------------
	.section	.nv.info._ZN2at6native27unrolled_elementwise_kernelINS0_13AUnaryFunctorIdddZZZNS0_16fmod_kernel_cudaERNS_18TensorIteratorBaseEENKUlvE0_clEvENKUlvE_clEvEUlddE_EESt5arrayIPcLm2EELi4E23TrivialOffsetCalculatorILi1EjESD_NS0_6memory12LoadWithCastILi1EEENSE_13StoreWithCastILi1EEEEEviT_T0_T2_T3_T4_T5_,"",@"SHT_CUDA_INFO"
	.sectionflags	@""
	.align	4


	//----- nvinfo : EIATTR_CUDA_API_VERSION
	.align		4
        /*0000*/ 	.byte	0x04, 0x37
        /*0002*/ 	.short	(.L_4195 - .L_4194)
.L_4194:
        /*0004*/ 	.word	0x00000082


	//----- nvinfo : EIATTR_KPARAM_INFO
	.align		4
.L_4195:
        /*0008*/ 	.byte	0x04, 0x17
        /*000a*/ 	.short	(.L_4197 - .L_4196)
.L_4196:
        /*000c*/ 	.word	0x00000000
        /*0010*/ 	.short	0x0006
        /*0012*/ 	.short	0x0034
        /*0014*/ 	.byte	0x00, 0xf0, 0x21, 0x00


	//----- nvinfo : EIATTR_KPARAM_INFO
	.align		4
.L_4197:
        /*0018*/ 	.byte	0x04, 0x17
        /*001a*/ 	.short	(.L_4199 - .L_4198)
.L_4198:
        /*001c*/ 	.word	0x00000000
        /*0020*/ 	.short	0x0005
        /*0022*/ 	.short	0x002c
        /*0024*/ 	.byte	0x00, 0xf0, 0x21, 0x00


	//----- nvinfo : EIATTR_KPARAM_INFO
	.align		4
.L_4199:
        /*0028*/ 	.byte	0x04, 0x17
        /*002a*/ 	.short	(.L_4201 - .L_4200)
.L_4200:
        /*002c*/ 	.word	0x00000000
        /*0030*/ 	.short	0x0004
        /*0032*/ 	.short	0x0029
        /*0034*/ 	.byte	0x00, 0xf0, 0x05, 0x00


	//----- nvinfo : EIATTR_KPARAM_INFO
	.align		4
.L_4201:
        /*0038*/ 	.byte	0x04, 0x17
        /*003a*/ 	.short	(.L_4203 - .L_4202)
.L_4202:
        /*003c*/ 	.word	0x00000000
        /*0040*/ 	.short	0x0003
        /*0042*/ 	.short	0x0028
        /*0044*/ 	.byte	0x00, 0xf0, 0x05, 0x00


	//----- nvinfo : EIATTR_KPARAM_INFO
	.align		4
.L_4203:
        /*0048*/ 	.byte	0x04, 0x17
        /*004a*/ 	.short	(.L_4205 - .L_4204)
.L_4204:
        /*004c*/ 	.word	0x00000000
        /*0050*/ 	.short	0x0002
        /*0052*/ 	.short	0x0018
        /*0054*/ 	.byte	0x00, 0xf0, 0x41, 0x00


	//----- nvinfo : EIATTR_KPARAM_INFO
	.align		4
.L_4205:
        /*0058*/ 	.byte	0x04, 0x17
        /*005a*/ 	.short	(.L_4207 - .L_4206)
.L_4206:
        /*005c*/ 	.word	0x00000000
        /*0060*/ 	.short	0x0001
        /*0062*/ 	.short	0x0008
        /*0064*/ 	.byte	0x00, 0xf0, 0x41, 0x00


	//----- nvinfo : EIATTR_KPARAM_INFO
	.align		4
.L_4207:
        /*0068*/ 	.byte	0x04, 0x17
        /*006a*/ 	.short	(.L_4209 - .L_4208)
.L_4208:
        /*006c*/ 	.word	0x00000000
        /*0070*/ 	.short	0x0000
        /*0072*/ 	.short	0x0000
        /*0074*/ 	.byte	0x00, 0xf0, 0x11, 0x00


	//----- nvinfo : EIATTR_SPARSE_MMA_MASK
	.align		4
.L_4209:
        /*0078*/ 	.byte	0x03, 0x50
        /*007a*/ 	.short	0x0000


	//----- nvinfo : EIATTR_MAXREG_COUNT
	.align		4
        /*007c*/ 	.byte	0x03, 0x1b
        /*007e*/ 	.short	0x00ff


	//----- nvinfo : EIATTR_EXTERNS
	.align		4
        /*0080*/ 	.byte	0x04, 0x0f
        /*0082*/ 	.short	(.L_4211 - .L_4210)


	//   ....[0]....
	.align		4
.L_4210:
        /*0084*/ 	.word	index@(__assertfail)


	//----- nvinfo : EIATTR_MERCURY_ISA_VERSION
	.align		4
.L_4211:
        /*0088*/ 	.byte	0x03, 0x5f
        /*008a*/ 	.short	0x0101


	//----- nvinfo : EIATTR_VRC_CTA_INIT_COUNT
	.align		4
        /*008c*/ 	.byte	0x02, 0x4a
	.zero		1
	.zero		1


	//----- nvinfo : EIATTR_SYSCALL_OFFSETS
	.align		4
        /*0090*/ 	.byte	0x04, 0x46
        /*0092*/ 	.short	(.L_4213 - .L_4212)


	//   ....[0]....
.L_4212:
        /*0094*/ 	.word	0x00000e80


	//   ....[1]....
        /*0098*/ 	.word	0x00001ec0


	//   ....[2]....
        /*009c*/ 	.word	0x00002e40


	//   ....[3]....
        /*00a0*/ 	.word	0x00003d80


	//   ....[4]....
        /*00a4*/ 	.word	0x000062f0


	//   ....[5]....
        /*00a8*/ 	.word	0x000072c0


	//   ....[6]....
        /*00ac*/ 	.word	0x00008420


	//   ....[7]....
        /*00b0*/ 	.word	0x00009560


	//----- nvinfo : EIATTR_EXIT_INSTR_OFFSETS
	.align		4
.L_4213:
        /*00b4*/ 	.byte	0x04, 0x1c
        /*00b6*/ 	.short	(.L_4215 - .L_4214)


	//   ....[0]....
.L_4214:
        /*00b8*/ 	.word	0x000087b0


	//   ....[1]....
        /*00bc*/ 	.word	0x000088f0


	//   ....[2]....
        /*00c0*/ 	.word	0x00008930


	//   ....[3]....
        /*00c4*/ 	.word	0x000089c0


	//   ....[4]....
        /*00c8*/ 	.word	0x000089f0


	//   ....[5]....
        /*00cc*/ 	.word	0x00008a20


	//   ....[6]....
        /*00d0*/ 	.word	0x00008af0


	//   ....[7]....
        /*00d4*/ 	.word	0x00008b70


	//   ....[8]....
        /*00d8*/ 	.word	0x00008c50


	//   ....[9]....
        /*00dc*/ 	.word	0x00008ce0


	//   ....[10]....
        /*00e0*/ 	.word	0x00008d00


	//   ....[11]....
        /*00e4*/ 	.word	0x00008dd0


	//   ....[12]....
        /*00e8*/ 	.word	0x00008f80


	//   ....[13]....
        /*00ec*/ 	.word	0x00009130


	//   ....[14]....
        /*00f0*/ 	.word	0x000092d0


	//   ....[15]....
        /*00f4*/ 	.word	0x00009300


	//   ....[16]....
        /*00f8*/ 	.word	0x00009330


	//   ....[17]....
        /*00fc*/ 	.word	0x000093d0


	//   ....[18]....
        /*0100*/ 	.word	0x00009400


	//   ....[19]....
        /*0104*/ 	.word	0x00009570


	//   ....[20]....
        /*0108*/ 	.word	0x000096c0


	//   ....[21]....
        /*010c*/ 	.word	0x00009840


	//   ....[22]....
        /*0110*/ 	.word	0x000098c0


	//----- nvinfo : EIATTR_MAX_THREADS
	.align		4
.L_4215:
        /*0114*/ 	.byte	0x04, 0x05
        /*0116*/ 	.short	(.L_4217 - .L_4216)
.L_4216:
        /*0118*/ 	.word	0x00000080
        /*011c*/ 	.word	0x00000001
        /*0120*/ 	.word	0x00000001


	//----- nvinfo : EIATTR_CRS_STACK_SIZE
	.align		4
.L_4217:
        /*0124*/ 	.byte	0x04, 0x1e
        /*0126*/ 	.short	(.L_4219 - .L_4218)
.L_4218:
        /*0128*/ 	.word	0x00000000


	//----- nvinfo : EIATTR_CBANK_PARAM_SIZE
	.align		4
.L_4219:
        /*012c*/ 	.byte	0x03, 0x19
        /*012e*/ 	.short	0x003c


	//----- nvinfo : EIATTR_PARAM_CBANK
	.align		4
        /*0130*/ 	.byte	0x04, 0x0a
        /*0132*/ 	.short	(.L_4221 - .L_4220)
	.align		4
.L_4220:
        /*0134*/ 	.word	index@(.nv.constant0._ZN2at6native27unrolled_elementwise_kernelINS0_13AUnaryFunctorIdddZZZNS0_16fmod_kernel_cudaERNS_18TensorIteratorBaseEENKUlvE0_clEvENKUlvE_clEvEUlddE_EESt5arrayIPcLm2EELi4E23TrivialOffsetCalculatorILi1EjESD_NS0_6memory12LoadWithCastILi1EEENSE_13StoreWithCastILi1EEEEEviT_T0_T2_T3_T4_T5_)
        /*0138*/ 	.short	0x0380
        /*013a*/ 	.short	0x003c


	//----- nvinfo : EIATTR_SW_WAR
	.align		4
.L_4221:
        /*013c*/ 	.byte	0x04, 0x36
        /*013e*/ 	.short	(.L_4223 - .L_4222)
.L_4222:
        /*0140*/ 	.word	0x00000008
.L_4223:


//--------------------- .nv.info._ZN2at6native18elementwise_kernelILi128ELi2EZNS0_22gpu_kernel_impl_nocastINS0_13AUnaryFunctorIdddZZZNS0_16fmod_kernel_cudaERNS_18TensorIteratorBaseEENKUlvE0_clEvENKUlvE_clEvEUlddE_EEEEvS5_RKT_EUliE_EEviT1_ --------------------------
	.section	.nv.info._ZN2at6native18elementwise_kernelILi128ELi2EZNS0_22gpu_kernel_impl_nocastINS0_13AUnaryFunctorIdddZZZNS0_16fmod_kernel_cudaERNS_18TensorIteratorBaseEENKUlvE0_clEvENKUlvE_clEvEUlddE_EEEEvS5_RKT_EUliE_EEviT1_,"",@"SHT_CUDA_INFO"
	.sectionflags	@""
	.align	4


	//----- nvinfo : EIATTR_CUDA_API_VERSION
	.align		4
        /*0000*/ 	.byte	0x04, 0x37
        /*0002*/ 	.short	(.L_4225 - .L_4224)
.L_4224:
        /*0004*/ 	.word	0x00000082


	//----- nvinfo : EIATTR_KPARAM_INFO
	.align		4
.L_4225:
        /*0008*/ 	.byte	0x04, 0x17
        /*000a*/ 	.short	(.L_4227 - .L_4226)
.L_4226:
        /*000c*/ 	.word	0x00000000
        /*0010*/ 	.short	0x0001
        /*0012*/ 	.short	0x0008
        /*0014*/ 	.byte	0x00, 0xf0, 0x81, 0x08


	//----- nvinfo : EIATTR_KPARAM_INFO
	.align		4
.L_4227:
        /*0018*/ 	.byte	0x04, 0x17
        /*001a*/ 	.short	(.L_4229 - .L_4228)
.L_4228:
        /*001c*/ 	.word	0x00000000
        /*0020*/ 	.short	0x0000
        /*0022*/ 	.short	0x0000
        /*0024*/ 	.byte	0x00, 0xf0, 0x11, 0x00


	//----- nvinfo : EIATTR_SPARSE_MMA_MASK
	.align		4
.L_4229:
        /*0028*/ 	.byte	0x03, 0x50
        /*002a*/ 	.short	0x0000


	//----- nvinfo : EIATTR_MAXREG_COUNT
	.align		4
        /*002c*/ 	.byte	0x03, 0x1b
        /*002e*/ 	.short	0x0080


	//----- nvinfo : EIATTR_MERCURY_ISA_VERSION
	.align		4
        /*0030*/ 	.byte	0x03, 0x5f
        /*0032*/ 	.short	0x0101


	//----- nvinfo : EIATTR_VRC_CTA_INIT_COUNT
	.align		4
        /*0034*/ 	.byte	0x02, 0x4a
	.zero		1
	.zero		1


	//----- nvinfo : EIATTR_EXIT_INSTR_OFFSETS
	.align		4
        /*0038*/ 	.byte	0x04, 0x1c
        /*003a*/ 	.short	(.L_4231 - .L_4230)


	//   ....[0]....
.L_4230:
        /*003c*/ 	.word	0x00000600


	//   ....[1]....
        /*0040*/ 	.word	0x00000a60


	//   ....[2]....
        /*0044*/ 	.word	0x000022d0


	//   ....[3]....
        /*0048*/ 	.word	0x00003a80


	//----- nvinfo : EIATTR_MAX_THREADS
	.align		4
.L_4231:
        /*004c*/ 	.byte	0x04, 0x05
        /*004e*/ 	.short	(.L_4233 - .L_4232)
.L_4232:
        /*0050*/ 	.word	0x00000080
        /*0054*/ 	.word	0x00000001
        /*0058*/ 	.word	0x00000001


	//----- nvinfo : EIATTR_CRS_STACK_SIZE
	.align		4
.L_4233:
        /*005c*/ 	.byte	0x04, 0x1e
        /*005e*/ 	.short	(.L_4235 - .L_4234)
.L_4234:
        /*0060*/ 	.word	0x00000000


	//----- nvinfo : EIATTR_CBANK_PARAM_SIZE
	.align		4
.L_4235:
        /*0064*/ 	.byte	0x03, 0x19
        /*0066*/ 	.short	0x0228


	//----- nvinfo : EIATTR_PARAM_CBANK
	.align		4
        /*0068*/ 	.byte	0x04, 0x0a
        /*006a*/ 	.short	(.L_4237 - .L_4236)
	.align		4
.L_4236:
        /*006c*/ 	.word	index@(.nv.constant0._ZN2at6native18elementwise_kernelILi128ELi2EZNS0_22gpu_kernel_impl_nocastINS0_13AUnaryFunctorIdddZZZNS0_16fmod_kernel_cudaERNS_18TensorIteratorBaseEENKUlvE0_clEvENKUlvE_clEvEUlddE_EEEEvS5_RKT_EUliE_EEviT1_)
        /*0070*/ 	.short	0x0380
        /*0072*/ 	.short	0x0228


	//----- nvinfo : EIATTR_SW_WAR
	.align		4
.L_4237:
        /*0074*/ 	.byte	0x04, 0x36
        /*0076*/ 	.short	(.L_4239 - .L_4238)
.L_4238:
        /*0078*/ 	.word	0x00000008
.L_4239:


//--------------------- .nv.info._ZN2at6native27unrolled_elementwise_kernelINS0_13AUnaryFunctorIdddZZZNS0_16fmod_kernel_cudaERNS_18TensorIteratorBaseEENKUlvE0_clEvENKUlvE_clEvEUlddE_EESt5arrayIPcLm2EELi4E23TrivialOffsetCalculatorILi1EjESD_NS0_6memory15LoadWithoutCastENSE_16StoreWithoutCastEEEviT_T0_T2_T3_T4_T5_ --------------------------
	.section	.nv.info._ZN2at6native27unrolled_elementwise_kernelINS0_13AUnaryFunctorIdddZZZNS0_16fmod_kernel_cudaERNS_18TensorIteratorBaseEENKUlvE0_clEvENKUlvE_clEvEUlddE_EESt5arrayIPcLm2EELi4E23TrivialOffsetCalculatorILi1EjESD_NS0_6memory15LoadWithoutCastENSE_16StoreWithoutCastEEEviT_T0_T2_T3_T4_T5_,"",@"SHT_CUDA_INFO"
	.sectionflags	@""
	.align	4


	//----- nvinfo : EIATTR_CUDA_API_VERSION
	.align		4
        /*0000*/ 	.byte	0x04, 0x37
        /*0002*/ 	.short	(.L_4241 - .L_4240)
.L_4240:
        /*0004*/ 	.word	0x00000082


	//----- nvinfo : EIATTR_KPARAM_INFO
	.align		4
.L_4241:
        /*0008*/ 	.byte	0x04, 0x17
        /*000a*/ 	.short	(.L_4243 - .L_4242)
.L_4242:
        /*000c*/ 	.word	0x00000000
        /*0010*/ 	.short	0x0006
        /*0012*/ 	.short	0x002b
        /*0014*/ 	.byte	0x00, 0xf0, 0x05, 0x00


	//----- nvinfo : EIATTR_KPARAM_INFO
	.align		4
.L_4243:
        /*0018*/ 	.byte	0x04, 0x17
        /*001a*/ 	.short	(.L_4245 - .L_4244)
.L_4244:
        /*001c*/ 	.word	0x00000000
        /*0020*/ 	.short	0x0005
        /*0022*/ 	.short	0x002a
        /*0024*/ 	.byte	0x00, 0xf0, 0x05, 0x00


	//----- nvinfo : EIATTR_KPARAM_INFO
	.align		4
.L_4245:
        /*0028*/ 	.byte	0x04, 0x17
        /*002a*/ 	.short	(.L_4247 - .L_4246)
.L_4246:
        /*002c*/ 	.word	0x00000000
        /*0030*/ 	.short	0x0004
        /*0032*/ 	.short	0x0029
        /*0034*/ 	.byte	0x00, 0xf0, 0x05, 0x00


	//----- nvinfo : EIATTR_KPARAM_INFO
	.align		4
.L_4247:
        /*0038*/ 	.byte	0x04, 0x17
        /*003a*/ 	.short	(.L_4249 - .L_4248)
.L_4248:
        /*003c*/ 	.word	0x00000000
        /*0040*/ 	.short	0x0003
        /*0042*/ 	.short	0x0028
        /*0044*/ 	.byte	0x00, 0xf0, 0x05, 0x00


	//----- nvinfo : EIATTR_KPARAM_INFO
	.align		4
.L_4249:
        /*0048*/ 	.byte	0x04, 0x17
        /*004a*/ 	.short	(.L_4251 - .L_4250)
.L_4250:
        /*004c*/ 	.word	0x00000000
        /*0050*/ 	.short	0x0002
        /*0052*/ 	.short	0x0018
        /*0054*/ 	.byte	0x00, 0xf0, 0x41, 0x00


	//----- nvinfo : EIATTR_KPARAM_INFO
	.align		4
.L_4251:
        /*0058*/ 	.byte	0x04, 0x17
        /*005a*/ 	.short	(.L_4253 - .L_4252)
.L_4252:
        /*005c*/ 	.word	0x00000000
        /*0060*/ 	.short	0x0001
        /*0062*/ 	.short	0x0008
        /*0064*/ 	.byte	0x00, 0xf0, 0x41, 0x00


	//----- nvinfo : EIATTR_KPARAM_INFO
	.align		4
.L_4253:
        /*0068*/ 	.byte	0x04, 0x17
        /*006a*/ 	.short	(.L_4255 - .L_4254)
.L_4254:
        /*006c*/ 	.word	0x00000000
        /*0070*/ 	.short	0x0000
        /*0072*/ 	.short	0x0000
        /*0074*/ 	.byte	0x00, 0xf0, 0x11, 0x00


	//----- nvinfo : EIATTR_SPARSE_MMA_MASK
	.align		4
.L_4255:
        /*0078*/ 	.byte	0x03, 0x50
        /*007a*/ 	.short	0x0000


	//----- nvinfo : EIATTR_MAXREG_COUNT
	.align		4
        /*007c*/ 	.byte	0x03, 0x1b
        /*007e*/ 	.short	0x00ff


	//----- nvinfo : EIATTR_MERCURY_ISA_VERSION
	.align		4
        /*0080*/ 	.byte	0x03, 0x5f
        /*0082*/ 	.short	0x0101


	//----- nvinfo : EIATTR_VRC_CTA_INIT_COUNT
	.align		4
        /*0084*/ 	.byte	0x02, 0x4a
	.zero		1
	.zero		1


	//----- nvinfo : EIATTR_EXIT_INSTR_OFFSETS
	.align		4
        /*0088*/ 	.byte	0x04, 0x1c
        /*008a*/ 	.short	(.L_4257 - .L_4256)


	//   ....[0]....
.L_4256:
        /*008c*/ 	.word	0x000019d0


	//   ....[1]....
        /*0090*/ 	.word	0x00001a30


	//----- nvinfo : EIATTR_MAX_THREADS
	.align		4
.L_4257:
        /*0094*/ 	.byte	0x04, 0x05
        /*0096*/ 	.short	(.L_4259 - .L_4258)
.L_4258:
        /*0098*/ 	.word	0x00000080
        /*009c*/ 	.word	0x00000001
        /*00a0*/ 	.word	0x00000001


	//----- nvinfo : EIATTR_CRS_STACK_SIZE
	.align		4
.L_4259:
        /*00a4*/ 	.byte	0x04, 0x1e
        /*00a6*/ 	.short	(.L_4261 - .L_4260)
.L_4260:
        /*00a8*/ 	.word	0x00000000


	//----- nvinfo : EIATTR_CBANK_PARAM_SIZE
	.align		4
.L_4261:
        /*00ac*/ 	.byte	0x03, 0x19
        /*00ae*/ 	.short	0x002c


	//----- nvinfo : EIATTR_PARAM_CBANK
	.align		4
        /*00b0*/ 	.byte	0x04, 0x0a
        /*00b2*/ 	.short	(.L_4263 - .L_4262)
	.align		4
.L_4262:
        /*00b4*/ 	.word	index@(.nv.constant0._ZN2at6native27unrolled_elementwise_kernelINS0_13AUnaryFunctorIdddZZZNS0_16fmod_kernel_cudaERNS_18TensorIteratorBaseEENKUlvE0_clEvENKUlvE_clEvEUlddE_EESt5arrayIPcLm2EELi4E23TrivialOffsetCalculatorILi1EjESD_NS0_6memory15LoadWithoutCastENSE_16StoreWithoutCastEEEviT_T0_T2_T3_T4_T5_)
        /*00b8*/ 	.short	0x0380
        /*00ba*/ 	.short	0x002c


	//----- nvinfo : EIATTR_SW_WAR
	.align		4
.L_4263:
        /*00bc*/ 	.byte	0x04, 0x36
        /*00be*/ 	.short	(.L_4265 - .L_4264)
.L_4264:
        /*00c0*/ 	.word	0x00000008
.L_4265:


//--------------------- .nv.info._ZN2at6native29vectorized_elementwise_kernelILi2ENS0_13AUnaryFunctorIdddZZZNS0_16fmod_kernel_cudaERNS_18TensorIteratorBaseEENKUlvE0_clEvENKUlvE_clEvEUlddE_EESt5arrayIPcLm2EEEEviT0_T1_ --------------------------
	.section	.nv.info._ZN2at6native29vectorized_elementwise_kernelILi2ENS0_13AUnaryFunctorIdddZZZNS0_16fmod_kernel_cudaERNS_18TensorIteratorBaseEENKUlvE0_clEvENKUlvE_clEvEUlddE_EESt5arrayIPcLm2EEEEviT0_T1_,"",@"SHT_CUDA_INFO"
	.sectionflags	@""
	.align	4


	//----- nvinfo : EIATTR_CUDA_API_VERSION
	.align		4
        /*0000*/ 	.byte	0x04, 0x37
        /*0002*/ 	.short	(.L_4267 - .L_4266)
.L_4266:
        /*0004*/ 	.word	0x00000082


	//----- nvinfo : EIATTR_KPARAM_INFO
	.align		4
.L_4267:
        /*0008*/ 	.byte	0x04, 0x17
        /*000a*/ 	.short	(.L_4269 - .L_4268)
.L_4268:
        /*000c*/ 	.word	0x00000000
        /*0010*/ 	.short	0x0002
        /*0012*/ 	.short	0x0018
        /*0014*/ 	.byte	0x00, 0xf0, 0x41, 0x00


	//----- nvinfo : EIATTR_KPARAM_INFO
	.align		4
.L_4269:
        /*0018*/ 	.byte	0x04, 0x17
        /*001a*/ 	.short	(.L_4271 - .L_4270)
.L_4270:
        /*001c*/ 	.word	0x00000000
        /*0020*/ 	.short	0x0001
        /*0022*/ 	.short	0x0008
        /*0024*/ 	.byte	0x00, 0xf0, 0x41, 0x00


	//----- nvinfo : EIATTR_KPARAM_INFO
	.align		4
.L_4271:
        /*0028*/ 	.byte	0x04, 0x17
        /*002a*/ 	.short	(.L_4273 - .L_4272)
.L_4272:
        /*002c*/ 	.word	0x00000000
        /*0030*/ 	.short	0x0000
        /*0032*/ 	.short	0x0000
        /*0034*/ 	.byte	0x00, 0xf0, 0x11, 0x00


	//----- nvinfo : EIATTR_SPARSE_MMA_MASK
	.align		4
.L_4273:
        /*0038*/ 	.byte	0x03, 0x50
        /*003a*/ 	.short	0x0000


	//----- nvinfo : EIATTR_MAXREG_COUNT
	.align		4
        /*003c*/ 	.byte	0x03, 0x1b
        /*003e*/ 	.short	0x00ff


	//----- nvinfo : EIATTR_MERCURY_ISA_VERSION
	.align		4
        /*0040*/ 	.byte	0x03, 0x5f
        /*0042*/ 	.short	0x0101


	//----- nvinfo : EIATTR_VRC_CTA_INIT_COUNT
	.align		4
        /*0044*/ 	.byte	0x02, 0x4a
	.zero		1
	.zero		1


	//----- nvinfo : EIATTR_EXIT_INSTR_OFFSETS
	.align		4
        /*0048*/ 	.byte	0x04, 0x1c
        /*004a*/ 	.short	(.L_4275 - .L_4274)


	//   ....[0]....
.L_4274:
        /*004c*/ 	.word	0x00002f70


	//   ....[1]....
        /*0050*/ 	.word	0x00002fc0


	//   ....[2]....
        /*0054*/ 	.word	0x000056a0


	//----- nvinfo : EIATTR_MAX_THREADS
	.align		4
.L_4275:
        /*0058*/ 	.byte	0x04, 0x05
        /*005a*/ 	.short	(.L_4277 - .L_4276)
.L_4276:
        /*005c*/ 	.word	0x00000080
        /*0060*/ 	.word	0x00000001
        /*0064*/ 	.word	0x00000001


	//----- nvinfo : EIATTR_CRS_STACK_SIZE
	.align		4
.L_4277:
        /*0068*/ 	.byte	0x04, 0x1e
        /*006a*/ 	.short	(.L_4279 - .L_4278)
.L_4278:
        /*006c*/ 	.word	0x00000000


	//----- nvinfo : EIATTR_CBANK_PARAM_SIZE
	.align		4
.L_4279:
        /*0070*/ 	.byte	0x03, 0x19
        /*0072*/ 	.short	0x0028


	//----- nvinfo : EIATTR_PARAM_CBANK
	.align		4
        /*0074*/ 	.byte	0x04, 0x0a
        /*0076*/ 	.short	(.L_4281 - .L_4280)
	.align		4
.L_4280:
        /*0078*/ 	.word	index@(.nv.constant0._ZN2at6native29vectorized_elementwise_kernelILi2ENS0_13AUnaryFunctorIdddZZZNS0_16fmod_kernel_cudaERNS_18TensorIteratorBaseEENKUlvE0_clEvENKUlvE_clEvEUlddE_EESt5arrayIPcLm2EEEEviT0_T1_)
        /*007c*/ 	.short	0x0380
        /*007e*/ 	.short	0x0028


	//----- nvinfo : EIATTR_SW_WAR
	.align		4
.L_4281:
        /*0080*/ 	.byte	0x04, 0x36
        /*0082*/ 	.short	(.L_4283 - .L_4282)
.L_4282:
        /*0084*/ 	.word	0x00000008
.L_4283:


//--------------------- .nv.info._ZN2at6native29vectorized_elementwise_kernelILi4ENS0_13AUnaryFunctorIdddZZZNS0_16fmod_kernel_cudaERNS_18TensorIteratorBaseEENKUlvE0_clEvENKUlvE_clEvEUlddE_EESt5arrayIPcLm2EEEEviT0_T1_ --------------------------
	.section	.nv.info._ZN2at6native29vectorized_elementwise_kernelILi4ENS0_13AUnaryFunctorIdddZZZNS0_16fmod_kernel_cudaERNS_18TensorIteratorBaseEENKUlvE0_clEvENKUlvE_clEvEUlddE_EESt5arrayIPcLm2EEEEviT0_T1_,"",@"SHT_CUDA_INFO"
	.sectionflags	@""
	.align	4


	//----- nvinfo : EIATTR_CUDA_API_VERSION
	.align		4
        /*0000*/ 	.byte	0x04, 0x37
        /*0002*/ 	.short	(.L_4285 - .L_4284)
.L_4284:
        /*0004*/ 	.word	0x00000082


	//----- nvinfo : EIATTR_KPARAM_INFO
	.align		4
.L_4285:
        /*0008*/ 	.byte	0x04, 0x17
        /*000a*/ 	.short	(.L_4287 - .L_4286)
.L_4286:
        /*000c*/ 	.word	0x00000000
        /*0010*/ 	.short	0x0002
        /*0012*/ 	.short	0x0018
        /*0014*/ 	.byte	0x00, 0xf0, 0x41, 0x00


	//----- nvinfo : EIATTR_KPARAM_INFO
	.align		4
.L_4287:
        /*0018*/ 	.byte	0x04, 0x17
        /*001a*/ 	.short	(.L_4289 - .L_4288)
.L_4288:
        /*001c*/ 	.word	0x00000000
        /*0020*/ 	.short	0x0001
        /*0022*/ 	.short	0x0008
        /*0024*/ 	.byte	0x00, 0xf0, 0x41, 0x00


	//----- nvinfo : EIATTR_KPARAM_INFO
	.align		4
.L_4289:
        /*0028*/ 	.byte	0x04, 0x17
        /*002a*/ 	.short	(.L_4291 - .L_4290)
.L_4290:
        /*002c*/ 	.word	0x00000000
        /*0030*/ 	.short	0x0000
        /*0032*/ 	.short	0x0000
        /*0034*/ 	.byte	0x00, 0xf0, 0x11, 0x00


	//----- nvinfo : EIATTR_SPARSE_MMA_MASK
	.align		4
.L_4291:
        /*0038*/ 	.byte	0x03, 0x50
        /*003a*/ 	.short	0x0000


	//----- nvinfo : EIATTR_MAXREG_COUNT
	.align		4
        /*003c*/ 	.byte	0x03, 0x1b
        /*003e*/ 	.short	0x00ff


	//----- nvinfo : EIATTR_MERCURY_ISA_VERSION
	.align		4
        /*0040*/ 	.byte	0x03, 0x5f
        /*0042*/ 	.short	0x0101


	//----- nvinfo : EIATTR_VRC_CTA_INIT_COUNT
	.align		4
        /*0044*/ 	.byte	0x02, 0x4a
	.zero		1
	.zero		1


	//----- nvinfo : EIATTR_EXIT_INSTR_OFFSETS
	.align		4
        /*0048*/ 	.byte	0x04, 0x1c
        /*004a*/ 	.short	(.L_4293 - .L_4292)


	//   ....[0]....
.L_4292:
        /*004c*/ 	.word	0x00002f70


	//   ....[1]....
        /*0050*/ 	.word	0x00002fc0


	//   ....[2]....
        /*0054*/ 	.word	0x00005660


	//----- nvinfo : EIATTR_MAX_THREADS
	.align		4
.L_4293:
        /*0058*/ 	.byte	0x04, 0x05
        /*005a*/ 	.short	(.L_4295 - .L_4294)
.L_4294:
        /*005c*/ 	.word	0x00000080
        /*0060*/ 	.word	0x00000001
        /*0064*/ 	.word	0x00000001


	//----- nvinfo : EIATTR_CRS_STACK_SIZE
	.align		4
.L_4295:
        /*0068*/ 	.byte	0x04, 0x1e
        /*006a*/ 	.short	(.L_4297 - .L_4296)
.L_4296:
        /*006c*/ 	.word	0x00000000


	//----- nvinfo : EIATTR_CBANK_PARAM_SIZE
	.align		4
.L_4297:
        /*0070*/ 	.byte	0x03, 0x19
        /*0072*/ 	.short	0x0028


	//----- nvinfo : EIATTR_PARAM_CBANK
	.align		4
        /*0074*/ 	.byte	0x04, 0x0a
        /*0076*/ 	.short	(.L_4299 - .L_4298)
	.align		4
.L_4298:
        /*0078*/ 	.word	index@(.nv.constant0._ZN2at6native29vectorized_elementwise_kernelILi4ENS0_13AUnaryFunctorIdddZZZNS0_16fmod_kernel_cudaERNS_18TensorIteratorBaseEENKUlvE0_clEvENKUlvE_clEvEUlddE_EESt5arrayIPcLm2EEEEviT0_T1_)
        /*007c*/ 	.short	0x0380
        /*007e*/ 	.short	0x0028


	//----- nvinfo : EIATTR_SW_WAR
	.align		4
.L_4299:
        /*0080*/ 	.byte	0x04, 0x36
        /*0082*/ 	.short	(.L_4301 - .L_4300)
.L_4300:
        /*0084*/ 	.word	0x00000008
.L_4301:


//--------------------- .nv.info._ZN2at6native29vectorized_elementwise_kernelILi8ENS0_13AUnaryFunctorIdddZZZNS0_16fmod_kernel_cudaERNS_18TensorIteratorBaseEENKUlvE0_clEvENKUlvE_clEvEUlddE_EESt5arrayIPcLm2EEEEviT0_T1_ --------------------------
	.section	.nv.info._ZN2at6native29vectorized_elementwise_kernelILi8ENS0_13AUnaryFunctorIdddZZZNS0_16fmod_kernel_cudaERNS_18TensorIteratorBaseEENKUlvE0_clEvENKUlvE_clEvEUlddE_EESt5arrayIPcLm2EEEEviT0_T1_,"",@"SHT_CUDA_INFO"
	.sectionflags	@""
	.align	4


	//----- nvinfo : EIATTR_CUDA_API_VERSION
	.align		4
        /*0000*/ 	.byte	0x04, 0x37
        /*0002*/ 	.short	(.L_4303 - .L_4302)
.L_4302:
        /*0004*/ 	.word	0x00000082


	//----- nvinfo : EIATTR_KPARAM_INFO
	.align		4
.L_4303:
        /*0008*/ 	.byte	0x04, 0x17
        /*000a*/ 	.short	(.L_4305 - .L_4304)
.L_4304:
        /*000c*/ 	.word	0x00000000
        /*0010*/ 	.short	0x0002
        /*0012*/ 	.short	0x0018
        /*0014*/ 	.byte	0x00, 0xf0, 0x41, 0x00


	//----- nvinfo : EIATTR_KPARAM_INFO
	.align		4
.L_4305:
        /*0018*/ 	.byte	0x04, 0x17
        /*001a*/ 	.short	(.L_4307 - .L_4306)
.L_4306:
        /*001c*/ 	.word	0x00000000
        /*0020*/ 	.short	0x0001
        /*0022*/ 	.short	0x0008
        /*0024*/ 	.byte	0x00, 0xf0, 0x41, 0x00


	//----- nvinfo : EIATTR_KPARAM_INFO
	.align		4
.L_4307:
        /*0028*/ 	.byte	0x04, 0x17
        /*002a*/ 	.short	(.L_4309 - .L_4308)
.L_4308:
        /*002c*/ 	.word	0x00000000
        /*0030*/ 	.short	0x0000
        /*0032*/ 	.short	0x0000
        /*0034*/ 	.byte	0x00, 0xf0, 0x11, 0x00


	//----- nvinfo : EIATTR_SPARSE_MMA_MASK
	.align		4
.L_4309:
        /*0038*/ 	.byte	0x03, 0x50
        /*003a*/ 	.short	0x0000


	//----- nvinfo : EIATTR_MAXREG_COUNT
	.align		4
        /*003c*/ 	.byte	0x03, 0x1b
        /*003e*/ 	.short	0x00ff


	//----- nvinfo : EIATTR_MERCURY_ISA_VERSION
	.align		4
        /*0040*/ 	.byte	0x03, 0x5f
        /*0042*/ 	.short	0x0101


	//----- nvinfo : EIATTR_VRC_CTA_INIT_COUNT
	.align		4
        /*0044*/ 	.byte	0x02, 0x4a
	.zero		1
	.zero		1


	//----- nvinfo : EIATTR_EXIT_INSTR_OFFSETS
	.align		4
        /*0048*/ 	.byte	0x04, 0x1c
        /*004a*/ 	.short	(.L_4311 - .L_4310)


	//   ....[0]....
.L_4310:
        /*004c*/ 	.word	0x00002f70


	//   ....[1]....
        /*0050*/ 	.word	0x00002fc0


	//   ....[2]....
        /*0054*/ 	.word	0x00005660


	//----- nvinfo : EIATTR_MAX_THREADS
	.align		4
.L_4311:
        /*0058*/ 	.byte	0x04, 0x05
        /*005a*/ 	.short	(.L_4313 - .L_4312)
.L_4312:
        /*005c*/ 	.word	0x00000080
        /*0060*/ 	.word	0x00000001
        /*0064*/ 	.word	0x00000001


	//----- nvinfo : EIATTR_CRS_STACK_SIZE
	.align		4
.L_4313:
        /*0068*/ 	.byte	0x04, 0x1e
        /*006a*/ 	.short	(.L_4315 - .L_4314)
.L_4314:
        /*006c*/ 	.word	0x00000000


	//----- nvinfo : EIATTR_CBANK_PARAM_SIZE
	.align		4
.L_4315:
        /*0070*/ 	.byte	0x03, 0x19
        /*0072*/ 	.short	0x0028


	//----- nvinfo : EIATTR_PARAM_CBANK
	.align		4
        /*0074*/ 	.byte	0x04, 0x0a
        /*0076*/ 	.short	(.L_4317 - .L_4316)
	.align		4
.L_4316:
        /*0078*/ 	.word	index@(.nv.constant0._ZN2at6native29vectorized_elementwise_kernelILi8ENS0_13AUnaryFunctorIdddZZZNS0_16fmod_kernel_cudaERNS_18TensorIteratorBaseEENKUlvE0_clEvENKUlvE_clEvEUlddE_EESt5arrayIPcLm2EEEEviT0_T1_)
        /*007c*/ 	.short	0x0380
        /*007e*/ 	.short	0x0028


	//----- nvinfo : EIATTR_SW_WAR
	.align		4
.L_4317:
        /*0080*/ 	.byte	0x04, 0x36
        /*0082*/ 	.short	(.L_4319 - .L_4318)
.L_4318:
        /*0084*/ 	.word	0x00000008
.L_4319:


//--------------------- .nv.info._ZN2at6native18elementwise_kernelILi128ELi4EZNS0_15gpu_kernel_implINS0_13BinaryFunctorIsssZZZNS0_16fmod_kernel_cudaERNS_18TensorIteratorBaseEENKUlvE_clEvENKUlvE3_clEvEUlssE_EEEEvS5_RKT_EUliE_EEviT1_ --------------------------
	.section	.nv.info._ZN2at6native18elementwise_kernelILi128ELi4EZNS0_15gpu_kernel_implINS0_13BinaryFunctorIsssZZZNS0_16fmod_kernel_cudaERNS_18TensorIteratorBaseEENKUlvE_clEvENKUlvE3_clEvEUlssE_EEEEvS5_RKT_EUliE_EEviT1_,"",@"SHT_CUDA_INFO"
	.sectionflags	@""
	.align	4


	//----- nvinfo : EIATTR_CUDA_API_VERSION
	.align		4
        /*0000*/ 	.byte	0x04, 0x37
        /*0002*/ 	.short	(.L_4321 - .L_4320)
.L_4320:
        /*0004*/ 	.word	0x00000082


	//----- nvinfo : EIATTR_KPARAM_INFO
	.align		4
.L_4321:
        /*0008*/ 	.byte	0x04, 0x17
        /*000a*/ 	.short	(.L_4323 - .L_4322)
.L_4322:
        /*000c*/ 	.word	0x00000000
        /*0010*/ 	.short	0x0001
        /*0012*/ 	.short	0x0008
        /*0014*/ 	.byte	0x00, 0xf0, 0x21, 0x0a


	//----- nvinfo : EIATTR_KPARAM_INFO
	.align		4
.L_4323:
        /*0018*/ 	.byte	0x04, 0x17
        /*001a*/ 	.short	(.L_4325 - .L_4324)
.L_4324:
        /*001c*/ 	.word	0x00000000
        /*0020*/ 	.short	0x0000
        /*0022*/ 	.short	0x0000
        /*0024*/ 	.byte	0x00, 0xf0, 0x11, 0x00


	//----- nvinfo : EIATTR_SPARSE_MMA_MASK
	.align		4
.L_4325:
        /*0028*/ 	.byte	0x03, 0x50
        /*002a*/ 	.short	0x0000


	//----- nvinfo : EIATTR_MAXREG_COUNT
	.align		4
        /*002c*/ 	.byte	0x03, 0x1b
        /*002e*/ 	.short	0x0080


	//----- nvinfo : EIATTR_EXTERNS
	.align		4
        /*0030*/ 	.byte	0x04, 0x0f
        /*0032*/ 	.short	(.L_4327 - .L_4326)


	//   ....[0]....
	.align		4
.L_4326:
        /*0034*/ 	.word	index@(__assertfail)


	//----- nvinfo : EIATTR_MERCURY_ISA_VERSION
	.align		4
.L_4327:
        /*0038*/ 	.byte	0x03, 0x5f
        /*003a*/ 	.short	0x0101


	//----- nvinfo : EIATTR_VRC_CTA_INIT_COUNT
	.align		4
        /*003c*/ 	.byte	0x02, 0x4a
	.zero		1
	.zero		1


	//----- nvinfo : EIATTR_SYSCALL_OFFSETS
	.align		4
        /*0040*/ 	.byte	0x04, 0x46
        /*0042*/ 	.short	(.L_4329 - .L_4328)


	//   ....[0]....
.L_4328:
        /*0044*/ 	.word	0x00002460


	//   ....[1]....
        /*0048*/ 	.word	0x000032b0


	//   ....[2]....
        /*004c*/ 	.word	0x00004220


	//   ....[3]....
        /*0050*/ 	.word	0x000067f0


	//   ....[4]....
        /*0054*/ 	.word	0x00007640


	//   ....[5]....
        /*0058*/ 	.word	0x000083a0


	//   ....[6]....
        /*005c*/ 	.word	0x0000aab0


	//   ....[7]....
        /*0060*/ 	.word	0x0000b900


	//   ....[8]....
        /*0064*/ 	.word	0x0000c660


	//   ....[9]....
        /*0068*/ 	.word	0x0000ed90


	//   ....[10]....
        /*006c*/ 	.word	0x0000fbe0


	//   ....[11]....
        /*0070*/ 	.word	0x00010910


	//----- nvinfo : EIATTR_EXIT_INSTR_OFFSETS
	.align		4
.L_4329:
        /*0074*/ 	.byte	0x04, 0x1c
        /*0076*/ 	.short	(.L_4331 - .L_4330)


	//   ....[0]....
.L_4330:
        /*0078*/ 	.word	0x0000c940


	//   ....[1]....
        /*007c*/ 	.word	0x0000fea0


	//   ....[2]....
        /*0080*/ 	.word	0x0000fec0


	//   ....[3]....
        /*0084*/ 	.word	0x0000ff50


	//   ....[4]....
        /*0088*/ 	.word	0x0000ff70


	//   ....[5]....
        /*008c*/ 	.word	0x0000ff90


	//   ....[6]....
        /*0090*/ 	.word	0x00010020


	//   ....[7]....
        /*0094*/ 	.word	0x00010060


	//   ....[8]....
        /*0098*/ 	.word	0x00010100


	//   ....[9]....
        /*009c*/ 	.word	0x00010150


	//   ....[10]....
        /*00a0*/ 	.word	0x00010180


	//   ....[11]....
        /*00a4*/ 	.word	0x00010240


	//   ....[12]....
        /*00a8*/ 	.word	0x000103b0


	//   ....[13]....
        /*00ac*/ 	.word	0x00010520


	//   ....[14]....
        /*00b0*/ 	.word	0x00010680


	//   ....[15]....
        /*00b4*/ 	.word	0x000106b0


	//   ....[16]....
        /*00b8*/ 	.word	0x000106d0


	//   ....[17]....
        /*00bc*/ 	.word	0x00010770


	//   ....[18]....
        /*00c0*/ 	.word	0x000107b0


	//   ....[19]....
        /*00c4*/ 	.word	0x00010920


	//   ....[20]....
        /*00c8*/ 	.word	0x00010a30


	//   ....[21]....
        /*00cc*/ 	.word	0x00010b70


	//   ....[22]....
        /*00d0*/ 	.word	0x00010bb0


	//----- nvinfo : EIATTR_MAX_THREADS
	.align		4
.L_4331:
        /*00d4*/ 	.byte	0x04, 0x05
        /*00d6*/ 	.short	(.L_4333 - .L_4332)
.L_4332:
        /*00d8*/ 	.word	0x00000080
        /*00dc*/ 	.word	0x00000001
        /*00e0*/ 	.word	0x00000001


	//----- nvinfo : EIATTR_CRS_STACK_SIZE
	.align		4
.L_4333:
        /*00e4*/ 	.byte	0x04, 0x1e
        /*00e6*/ 	.short	(.L_4335 - .L_4334)
.L_4334:
        /*00e8*/ 	.word	0x00000000


	//----- nvinfo : EIATTR_CBANK_PARAM_SIZE
	.align		4
.L_4335:
        /*00ec*/ 	.byte	0x03, 0x19
        /*00ee*/ 	.short	0x0290


	//----- nvinfo : EIATTR_PARAM_CBANK
	.align		4
        /*00f0*/ 	.byte	0x04, 0x0a
        /*00f2*/ 	.short	(.L_4337 - .L_4336)
	.align		4
.L_4336:
        /*00f4*/ 	.word	index@(.nv.constant0._ZN2at6native18elementwise_kernelILi128ELi4EZNS0_15gpu_kernel_implINS0_13BinaryFunctorIsssZZZNS0_16fmod_kernel_cudaERNS_18TensorIteratorBaseEENKUlvE_clEvENKUlvE3_clEvEUlssE_EEEEvS5_RKT_EUliE_EEviT1_)
        /*00f8*/ 	.short	0x0380
        /*00fa*/ 	.short	0x0290


	//----- nvinfo : EIATTR_SW_WAR
	.align		4
.L_4337:
        /*00fc*/ 	.byte	0x04, 0x36
        /*00fe*/ 	.short	(.L_4339 - .L_4338)
.L_4338:
        /*0100*/ 	.word	0x00000008
.L_4339:


//--------------------- .nv.info._ZN2at6native27unrolled_elementwise_kernelINS0_13BinaryFunctorIsssZZZNS0_16fmod_kernel_cudaERNS_18TensorIteratorBaseEENKUlvE_clEvENKUlvE3_clEvEUlssE_EESt5arrayIPcLm3EELi4E23TrivialOffsetCalculatorILi2EjESC_ILi1EjENS0_6memory12LoadWithCastILi2EEENSF_13StoreWithCastILi1EEEEEviT_T0_T2_T3_T4_T5_ --------------------------
	.section	.nv.info._ZN2at6native27unrolled_elementwise_kernelINS0_13BinaryFunctorIsssZZZNS0_16fmod_kernel_cudaERNS_18TensorIteratorBaseEENKUlvE_clEvENKUlvE3_clEvEUlssE_EESt5arrayIPcLm3EELi4E23TrivialOffsetCalculatorILi2EjESC_ILi1EjENS0_6memory12LoadWithCastILi2EEENSF_13StoreWithCastILi1EEEEEviT_T0_T2_T3_T4_T5_,"",@"SHT_CUDA_INFO"
	.sectionflags	@""
	.align	4


	//----- nvinfo : EIATTR_CUDA_API_VERSION
	.align		4
        /*0000*/ 	.byte	0x04, 0x37
        /*0002*/ 	.short	(.L_4341 - .L_4340)
.L_4340:
        /*0004*/ 	.word	0x00000082


	//----- nvinfo : EIATTR_KPARAM_INFO
	.align		4
.L_4341:
        /*0008*/ 	.byte	0x04, 0x17
        /*000a*/ 	.short	(.L_4343 - .L_4342)
.L_4342:
        /*000c*/ 	.word	0x00000000
        /*0010*/ 	.short	0x0006
        /*0012*/ 	.short	0x0030
        /*0014*/ 	.byte	0x00, 0xf0, 0x21, 0x00


	//----- nvinfo : EIATTR_KPARAM_INFO
	.align		4
.L_4343:
        /*0018*/ 	.byte	0x04, 0x17
        /*001a*/ 	.short	(.L_4345 - .L_4344)
.L_4344:
        /*001c*/ 	.word	0x00000000
        /*0020*/ 	.short	0x0005
        /*0022*/ 	.short	0x0024
        /*0024*/ 	.byte	0x00, 0xf0, 0x31, 0x00


	//----- nvinfo : EIATTR_KPARAM_INFO
	.align		4
.L_4345:
        /*0028*/ 	.byte	0x04, 0x17
        /*002a*/ 	.short	(.L_4347 - .L_4346)
.L_4346:
        /*002c*/ 	.word	0x00000000
        /*0030*/ 	.short	0x0004
        /*0032*/ 	.short	0x0021
        /*0034*/ 	.byte	0x00, 0xf0, 0x05, 0x00


	//----- nvinfo : EIATTR_KPARAM_INFO
	.align		4
.L_4347:
        /*0038*/ 	.byte	0x04, 0x17
        /*003a*/ 	.short	(.L_4349 - .L_4348)
.L_4348:
        /*003c*/ 	.word	0x00000000
        /*0040*/ 	.short	0x0003
        /*0042*/ 	.short	0x0020
        /*0044*/ 	.byte	0x00, 0xf0, 0x05, 0x00


	//----- nvinfo : EIATTR_KPARAM_INFO
	.align		4
.L_4349:
        /*0048*/ 	.byte	0x04, 0x17
        /*004a*/ 	.short	(.L_4351 - .L_4350)
.L_4350:
        /*004c*/ 	.word	0x00000000
        /*0050*/ 	.short	0x0002
        /*0052*/ 	.short	0x0008
        /*0054*/ 	.byte	0x00, 0xf0, 0x61, 0x00


	//----- nvinfo : EIATTR_KPARAM_INFO
	.align		4
.L_4351:
        /*0058*/ 	.byte	0x04, 0x17
        /*005a*/ 	.short	(.L_4353 - .L_4352)
.L_4352:
        /*005c*/ 	.word	0x00000000
        /*0060*/ 	.short	0x0001
        /*0062*/ 	.short	0x0004
        /*0064*/ 	.byte	0x00, 0xf0, 0x05, 0x00


	//----- nvinfo : EIATTR_KPARAM_INFO
	.align		4
.L_4353:
        /*0068*/ 	.byte	0x04, 0x17
        /*006a*/ 	.short	(.L_4355 - .L_4354)
.L_4354:
        /*006c*/ 	.word	0x00000000
        /*0070*/ 	.short	0x0000
        /*0072*/ 	.short	0x0000
        /*0074*/ 	.byte	0x00, 0xf0, 0x11, 0x00


	//----- nvinfo : EIATTR_SPARSE_MMA_MASK
	.align		4
.L_4355:
        /*0078*/ 	.byte	0x03, 0x50
        /*007a*/ 	.short	0x0000


	//----- nvinfo : EIATTR_MAXREG_COUNT
	.align		4
        /*007c*/ 	.byte	0x03, 0x1b
        /*007e*/ 	.short	0x00ff


	//----- nvinfo : EIATTR_EXTERNS
	.align		4
        /*0080*/ 	.byte	0x04, 0x0f
        /*0082*/ 	.short	(.L_4357 - .L_4356)


	//   ....[0]....
	.align		4
.L_4356:
        /*0084*/ 	.word	index@(__assertfail)


	//----- nvinfo : EIATTR_MERCURY_ISA_VERSION
	.align		4
.L_4357:
        /*0088*/ 	.byte	0x03, 0x5f
        /*008a*/ 	.short	0x0101


	//----- nvinfo : EIATTR_VRC_CTA_INIT_COUNT
	.align		4
        /*008c*/ 	.byte	0x02, 0x4a
	.zero		1
	.zero		1


	//----- nvinfo : EIATTR_SYSCALL_OFFSETS
	.align		4
        /*0090*/ 	.byte	0x04, 0x46
        /*0092*/ 	.short	(.L_4359 - .L_4358)


	//   ....[0]....
.L_4358:
        /*0094*/ 	.word	0x00000e40


	//   ....[1]....
        /*0098*/ 	.word	0x00001cc0


	//   ....[2]....
        /*009c*/ 	.word	0x00002ca0


	//   ....[3]....
        /*00a0*/ 	.word	0x00003b20


	//   ....[4]....
        /*00a4*/ 	.word	0x00004a40


	//   ....[5]....
        /*00a8*/ 	.word	0x000058d0


	//   ....[6]....
        /*00ac*/ 	.word	0x000067f0


	//   ....[7]....
        /*00b0*/ 	.word	0x00007680


	//   ....[8]....
        /*00b4*/ 	.word	0x00008c60


	//   ....[9]....
        /*00b8*/ 	.word	0x00009a60


	//   ....[10]....
        /*00bc*/ 	.word	0x0000a920


	//   ....[11]....
        /*00c0*/ 	.word	0x0000b7e0


	//----- nvinfo : EIATTR_EXIT_INSTR_OFFSETS
	.align		4
.L_4359:
        /*00c4*/ 	.byte	0x04, 0x1c
        /*00c6*/ 	.short	(.L_4361 - .L_4360)


	//   ....[0]....
.L_4360:
        /*00c8*/ 	.word	0x0000abf0


	//   ....[1]....
        /*00cc*/ 	.word	0x0000ad20


	//   ....[2]....
        /*00d0*/ 	.word	0x0000ad40


	//   ....[3]....
        /*00d4*/ 	.word	0x0000ade0


	//   ....[4]....
        /*00d8*/ 	.word	0x0000ae10


	//   ....[5]....
        /*00dc*/ 	.word	0x0000ae30


	//   ....[6]....
        /*00e0*/ 	.word	0x0000aec0


	//   ....[7]....
        /*00e4*/ 	.word	0x0000af00


	//   ....[8]....
        /*00e8*/ 	.word	0x0000afa0


	//   ....[9]....
        /*00ec*/ 	.word	0x0000aff0


	//   ....[10]....
        /*00f0*/ 	.word	0x0000b020


	//   ....[11]....
        /*00f4*/ 	.word	0x0000b0e0


	//   ....[12]....
        /*00f8*/ 	.word	0x0000b250


	//   ....[13]....
        /*00fc*/ 	.word	0x0000b3c0


	//   ....[14]....
        /*0100*/ 	.word	0x0000b520


	//   ....[15]....
        /*0104*/ 	.word	0x0000b560


	//   ....[16]....
        /*0108*/ 	.word	0x0000b590


	//   ....[17]....
        /*010c*/ 	.word	0x0000b640


	//   ....[18]....
        /*0110*/ 	.word	0x0000b680


	//   ....[19]....
        /*0114*/ 	.word	0x0000b7f0


	//   ....[20]....
        /*0118*/ 	.word	0x0000b900


	//   ....[21]....
        /*011c*/ 	.word	0x0000ba40


	//   ....[22]....
        /*0120*/ 	.word	0x0000ba80


	//----- nvinfo : EIATTR_MAX_THREADS
	.align		4
.L_4361:
        /*0124*/ 	.byte	0x04, 0x05
        /*0126*/ 	.short	(.L_4363 - .L_4362)
.L_4362:
        /*0128*/ 	.word	0x00000080
        /*012c*/ 	.word	0x00000001
        /*0130*/ 	.word	0x00000001


	//----- nvinfo : EIATTR_CRS_STACK_SIZE
	.align		4
.L_4363:
        /*0134*/ 	.byte	0x04, 0x1e
        /*0136*/ 	.short	(.L_4365 - .L_4364)
.L_4364:
        /*0138*/ 	.word	0x00000000


	//----- nvinfo : EIATTR_CBANK_PARAM_SIZE
	.align		4
.L_4365:
        /*013c*/ 	.byte	0x03, 0x19
        /*013e*/ 	.short	0x0038


	//----- nvinfo : EIATTR_PARAM_CBANK
	.align		4
        /*0140*/ 	.byte	0x04, 0x0a
        /*0142*/ 	.short	(.L_4367 - .L_4366)
	.align		4
.L_4366:
        /*0144*/ 	.word	index@(.nv.constant0._ZN2at6native27unrolled_elementwise_kernelINS0_13BinaryFunctorIsssZZZNS0_16fmod_kernel_cudaERNS_18TensorIteratorBaseEENKUlvE_clEvENKUlvE3_clEvEUlssE_EESt5arrayIPcLm3EELi4E23TrivialOffsetCalculatorILi2EjESC_ILi1EjENS0_6memory12LoadWithCastILi2EEENSF_13StoreWithCastILi1EEEEEviT_T0_T2_T3_T4_T5_)
        /*0148*/ 	.short	0x0380
        /*014a*/ 	.short	0x0038


	//----- nvinfo : EIATTR_SW_WAR
	.align		4
.L_4367:
        /*014c*/ 	.byte	0x04, 0x36
        /*014e*/ 	.short	(.L_4369 - .L_4368)
.L_4368:
        /*0150*/ 	.word	0x00000008
.L_4369:


//--------------------- .nv.info._ZN2at6native18elementwise_kernelILi128ELi4EZNS0_22gpu_kernel_impl_nocastINS0_13BinaryFunctorIsssZZZNS0_16fmod_kernel_cudaERNS_18TensorIteratorBaseEENKUlvE_clEvENKUlvE3_clEvEUlssE_EEEEvS5_RKT_EUliE_EEviT1_ --------------------------
	.section	.nv.info._ZN2at6native18elementwise_kernelILi128ELi4EZNS0_22gpu_kernel_impl_nocastINS0_13BinaryFunctorIsssZZZNS0_16fmod_kernel_cudaERNS_18TensorIteratorBaseEENKUlvE_clEvENKUlvE3_clEvEUlssE_EEEEvS5_RKT_EUliE_EEviT1_,"",@"SHT_CUDA_INFO"
	.sectionflags	@""
	.align	4


	//----- nvinfo : EIATTR_CUDA_API_VERSION
	.align		4
        /*0000*/ 	.byte	0x04, 0x37
        /*0002*/ 	.short	(.L_4371 - .L_4370)
.L_4370:
        /*0004*/ 	.word	0x00000082


	//----- nvinfo : EIATTR_KPARAM_INFO
	.align		4
.L_4371:
        /*0008*/ 	.byte	0x04, 0x17
        /*000a*/ 	.short	(.L_4373 - .L_4372)
.L_4372:
        /*000c*/ 	.word	0x00000000
        /*0010*/ 	.short	0x0001
        /*0012*/ 	.short	0x0008
        /*0014*/ 	.byte	0x00, 0xf0, 0x21, 0x0a


	//----- nvinfo : EIATTR_KPARAM_INFO
	.align		4
.L_4373:
        /*0018*/ 	.byte	0x04, 0x17
        /*001a*/ 	.short	(.L_4375 - .L_4374)
.L_4374:
        /*001c*/ 	.word	0x00000000
        /*0020*/ 	.short	0x0000
        /*0022*/ 	.short	0x0000
        /*0024*/ 	.byte	0x00, 0xf0, 0x11, 0x00


	//----- nvinfo : EIATTR_SPARSE_MMA_MASK
	.align		4
.L_4375:
        /*0028*/ 	.byte	0x03, 0x50
        /*002a*/ 	.short	0x0000


	//----- nvinfo : EIATTR_MAXREG_COUNT
	.align		4
        /*002c*/ 	.byte	0x03, 0x1b
        /*002e*/ 	.short	0x0080


	//----- nvinfo : EIATTR_MERCURY_ISA_VERSION
	.align		4
        /*0030*/ 	.byte	0x03, 0x5f
        /*0032*/ 	.short	0x0101


	//----- nvinfo : EIATTR_VRC_CTA_INIT_COUNT
	.align		4
        /*0034*/ 	.byte	0x02, 0x4a
	.zero		1
	.zero		1


	//----- nvinfo : EIATTR_EXIT_INSTR_OFFSETS
	.align		4
        /*0038*/ 	.byte	0x04, 0x1c
        /*003a*/ 	.short	(.L_4377 - .L_4376)


	//   ....[0]....
.L_4376:
        /*003c*/ 	.word	0x000006f0


	//   ....[1]....
        /*0040*/ 	.word	0x000008c0


	//   ....[2]....
        /*0044*/ 	.word	0x00005190


	//   ....[3]....
        /*0048*/ 	.word	0x00006970


	//----- nvinfo : EIATTR_MAX_THREADS
	.align		4
.L_4377:
        /*004c*/ 	.byte	0x04, 0x05
        /*004e*/ 	.short	(.L_4379 - .L_4378)
.L_4378:
        /*0050*/ 	.word	0x00000080
        /*0054*/ 	.word	0x00000001
        /*0058*/ 	.word	0x00000001


	//----- nvinfo : EIATTR_CRS_STACK_SIZE
	.align		4
.L_4379:
        /*005c*/ 	.byte	0x04, 0x1e
        /*005e*/ 	.short	(.L_4381 - .L_4380)
.L_4380:
        /*0060*/ 	.word	0x00000000


	//----- nvinfo : EIATTR_CBANK_PARAM_SIZE
	.align		4
.L_4381:
        /*0064*/ 	.byte	0x03, 0x19
        /*0066*/ 	.short	0x0290


	//----- nvinfo : EIATTR_PARAM_CBANK
	.align		4
        /*0068*/ 	.byte	0x04, 0x0a
        /*006a*/ 	.short	(.L_4383 - .L_4382)
	.align		4
.L_4382:
        /*006c*/ 	.word	index@(.nv.constant0._ZN2at6native18elementwise_kernelILi128ELi4EZNS0_22gpu_kernel_impl_nocastINS0_13BinaryFunctorIsssZZZNS0_16fmod_kernel_cudaERNS_18TensorIteratorBaseEENKUlvE_clEvENKUlvE3_clEvEUlssE_EEEEvS5_RKT_EUliE_EEviT1_)
        /*0070*/ 	.short	0x0380
        /*0072*/ 	.short	0x0290


	//----- nvinfo : EIATTR_SW_WAR
	.align		4
.L_4383:
        /*0074*/ 	.byte	0x04, 0x36
        /*0076*/ 	.short	(.L_4385 - .L_4384)
.L_4384:
        /*0078*/ 	.word	0x00000008
.L_4385:


//--------------------- .nv.info._ZN2at6native27unrolled_elementwise_kernelINS0_13BinaryFunctorIsssZZZNS0_16fmod_kernel_cudaERNS_18TensorIteratorBaseEENKUlvE_clEvENKUlvE3_clEvEUlssE_EESt5arrayIPcLm3EELi4E23TrivialOffsetCalculatorILi2EjESC_ILi1EjENS0_6memory15LoadWithoutCastENSF_16StoreWithoutCastEEEviT_T0_T2_T3_T4_T5_ --------------------------
	.section	.nv.info._ZN2at6native27unrolled_elementwise_kernelINS0_13BinaryFunctorIsssZZZNS0_16fmod_kernel_cudaERNS_18TensorIteratorBaseEENKUlvE_clEvENKUlvE3_clEvEUlssE_EESt5arrayIPcLm3EELi4E23TrivialOffsetCalculatorILi2EjESC_ILi1EjENS0_6memory15LoadWithoutCastENSF_16StoreWithoutCastEEEviT_T0_T2_T3_T4_T5_,"",@"SHT_CUDA_INFO"
	.sectionflags	@""
	.align	4


	//----- nvinfo : EIATTR_CUDA_API_VERSION
	.align		4
        /*0000*/ 	.byte	0x04, 0x37
        /*0002*/ 	.short	(.L_4387 - .L_4386)
.L_4386:
        /*0004*/ 	.word	0x00000082


	//----- nvinfo : EIATTR_KPARAM_INFO
	.align		4
.L_4387:
        /*0008*/ 	.byte	0x04, 0x17
        /*000a*/ 	.short	(.L_4389 - .L_4388)
.L_4388:
        /*000c*/ 	.word	0x00000000
        /*0010*/ 	.short	0x0006
        /*0012*/ 	.short	0x0023
        /*0014*/ 	.byte	0x00, 0xf0, 0x05, 0x00


	//----- nvinfo : EIATTR_KPARAM_INFO
	.align		4
.L_4389:
        /*0018*/ 	.byte	0x04, 0x17
        /*001a*/ 	.short	(.L_4391 - .L_4390)
.L_4390:
        /*001c*/ 	.word	0x00000000
        /*0020*/ 	.short	0x0005
        /*0022*/ 	.short	0x0022
        /*0024*/ 	.byte	0x00, 0xf0, 0x05, 0x00


	//----- nvinfo : EIATTR_KPARAM_INFO
	.align		4
.L_4391:
        /*0028*/ 	.byte	0x04, 0x17
        /*002a*/ 	.short	(.L_4393 - .L_4392)
.L_4392:
        /*002c*/ 	.word	0x00000000
        /*0030*/ 	.short	0x0004
        /*0032*/ 	.short	0x0021
        /*0034*/ 	.byte	0x00, 0xf0, 0x05, 0x00


	//----- nvinfo : EIATTR_KPARAM_INFO
	.align		4
.L_4393:
        /*0038*/ 	.byte	0x04, 0x17
        /*003a*/ 	.short	(.L_4395 - .L_4394)
.L_4394:
        /*003c*/ 	.word	0x00000000
        /*0040*/ 	.short	0x0003
        /*0042*/ 	.short	0x0020
        /*0044*/ 	.byte	0x00, 0xf0, 0x05, 0x00


	//----- nvinfo : EIATTR_KPARAM_INFO
	.align		4
.L_4395:
        /*0048*/ 	.byte	0x04, 0x17
        /*004a*/ 	.short	(.L_4397 - .L_4396)
.L_4396:
        /*004c*/ 	.word	0x00000000
        /*0050*/ 	.short	0x0002
        /*0052*/ 	.short	0x0008
        /*0054*/ 	.byte	0x00, 0xf0, 0x61, 0x00


	//----- nvinfo : EIATTR_KPARAM_INFO
	.align		4
.L_4397:
        /*0058*/ 	.byte	0x04, 0x17
        /*005a*/ 	.short	(.L_4399 - .L_4398)
.L_4398:
        /*005c*/ 	.word	0x00000000
        /*0060*/ 	.short	0x0001
        /*0062*/ 	.short	0x0004
        /*0064*/ 	.byte	0x00, 0xf0, 0x05, 0x00


	//----- nvinfo : EIATTR_KPARAM_INFO
	.align		4
.L_4399:
        /*0068*/ 	.byte	0x04, 0x17
        /*006a*/ 	.short	(.L_4401 - .L_4400)
.L_4400:
        /*006c*/ 	.word	0x00000000
        /*0070*/ 	.short	0x0000
        /*0072*/ 	.short	0x0000
        /*0074*/ 	.byte	0x00, 0xf0, 0x11, 0x00


	//----- nvinfo : EIATTR_SPARSE_MMA_MASK
	.align		4
.L_4401:
        /*0078*/ 	.byte	0x03, 0x50
        /*007a*/ 	.short	0x0000


	//----- nvinfo : EIATTR_MAXREG_COUNT
	.align		4
        /*007c*/ 	.byte	0x03, 0x1b
        /*007e*/ 	.short	0x00ff


	//----- nvinfo : EIATTR_MERCURY_ISA_VERSION
	.align		4
        /*0080*/ 	.byte	0x03, 0x5f
        /*0082*/ 	.short	0x0101


	//----- nvinfo : EIATTR_VRC_CTA_INIT_COUNT
	.align		4
        /*0084*/ 	.byte	0x02, 0x4a
	.zero		1
	.zero		1


	//----- nvinfo : EIATTR_EXIT_INSTR_OFFSETS
	.align		4
        /*0088*/ 	.byte	0x04, 0x1c
        /*008a*/ 	.short	(.L_4403 - .L_4402)


	//   ....[0]....
.L_4402:
        /*008c*/ 	.word	0x00000ae0


	//   ....[1]....
        /*0090*/ 	.word	0x00000b30


	//----- nvinfo : EIATTR_MAX_THREADS
	.align		4
.L_4403:
        /*0094*/ 	.byte	0x04, 0x05
        /*0096*/ 	.short	(.L_4405 - .L_4404)
.L_4404:
        /*0098*/ 	.word	0x00000080
        /*009c*/ 	.word	0x00000001
        /*00a0*/ 	.word	0x00000001


	//----- nvinfo : EIATTR_CRS_STACK_SIZE
	.align		4
.L_4405:
        /*00a4*/ 	.byte	0x04, 0x1e
        /*00a6*/ 	.short	(.L_4407 - .L_4406)
.L_4406:
        /*00a8*/ 	.word	0x00000000


	//----- nvinfo : EIATTR_CBANK_PARAM_SIZE
	.align		4
.L_4407:
        /*00ac*/ 	.byte	0x03, 0x19
        /*00ae*/ 	.short	0x0024


	//----- nvinfo : EIATTR_PARAM_CBANK
	.align		4
        /*00b0*/ 	.byte	0x04, 0x0a
        /*00b2*/ 	.short	(.L_4409 - .L_4408)
	.align		4
.L_4408:
        /*00b4*/ 	.word	index@(.nv.constant0._ZN2at6native27unrolled_elementwise_kernelINS0_13BinaryFunctorIsssZZZNS0_16fmod_kernel_cudaERNS_18TensorIteratorBaseEENKUlvE_clEvENKUlvE3_clEvEUlssE_EESt5arrayIPcLm3EELi4E23TrivialOffsetCalculatorILi2EjESC_ILi1EjENS0_6memory15LoadWithoutCastENSF_16StoreWithoutCastEEEviT_T0_T2_T3_T4_T5_)
        /*00b8*/ 	.short	0x0380
        /*00ba*/ 	.short	0x0024


	//----- nvinfo : EIATTR_SW_WAR
	.align		4
.L_4409:
        /*00bc*/ 	.byte	0x04, 0x36
        /*00be*/ 	.short	(.L_4411 - .L_4410)
.L_4410:
        /*00c0*/ 	.word	0x00000008
.L_4411:


//--------------------- .nv.info._ZN2at6native29vectorized_elementwise_kernelILi2ENS0_13BinaryFunctorIsssZZZNS0_16fmod_kernel_cudaERNS_18TensorIteratorBaseEENKUlvE_clEvENKUlvE3_clEvEUlssE_EESt5arrayIPcLm3EEEEviT0_T1_ --------------------------
	.section	.nv.info._ZN2at6native29vectorized_elementwise_kernelILi2ENS0_13BinaryFunctorIsssZZZNS0_16fmod_kernel_cudaERNS_18TensorIteratorBaseEENKUlvE_clEvENKUlvE3_clEvEUlssE_EESt5arrayIPcLm3EEEEviT0_T1_,"",@"SHT_CUDA_INFO"
	.sectionflags	@""
	.align	4


	//----- nvinfo : EIATTR_CUDA_API_VERSION
	.align		4
        /*0000*/ 	.byte	0x04, 0x37
        /*0002*/ 	.short	(.L_4413 - .L_4412)
.L_4412:
        /*0004*/ 	.word	0x00000082


	//----- nvinfo : EIATTR_KPARAM_INFO
	.align		4
.L_4413:
        /*0008*/ 	.byte	0x04, 0x17
        /*000a*/ 	.short	(.L_4415 - .L_4414)
.L_4414:
        /*000c*/ 	.word	0x00000000
        /*0010*/ 	.short	0x0002
        /*0012*/ 	.short	0x0008
        /*0014*/ 	.byte	0x00, 0xf0, 0x61, 0x00


	//----- nvinfo : EIATTR_KPARAM_INFO
	.align		4
.L_4415:
        /*0018*/ 	.byte	0x04, 0x17
        /*001a*/ 	.short	(.L_4417 - .L_4416)
.L_4416:
        /*001c*/ 	.word	0x00000000
        /*0020*/ 	.short	0x0001
        /*0022*/ 	.short	0x0004
        /*0024*/ 	.byte	0x00, 0xf0, 0x05, 0x00


	//----- nvinfo : EIATTR_KPARAM_INFO
	.align		4
.L_4417:
        /*0028*/ 	.byte	0x04, 0x17
        /*002a*/ 	.short	(.L_4419 - .L_4418)
.L_4418:
        /*002c*/ 	.word	0x00000000
        /*0030*/ 	.short	0x0000
        /*0032*/ 	.short	0x0000
        /*0034*/ 	.byte	0x00, 0xf0, 0x11, 0x00


	//----- nvinfo : EIATTR_SPARSE_MMA_MASK
	.align		4
.L_4419:
        /*0038*/ 	.byte	0x03, 0x50
        /*003a*/ 	.short	0x0000


	//----- nvinfo : EIATTR_MAXREG_COUNT
	.align		4
        /*003c*/ 	.byte	0x03, 0x1b
        /*003e*/ 	.short	0x00ff


	//----- nvinfo : EIATTR_MERCURY_ISA_VERSION
	.align		4
        /*0040*/ 	.byte	0x03, 0x5f
        /*0042*/ 	.short	0x0101


	//----- nvinfo : EIATTR_VRC_CTA_INIT_COUNT
	.align		4
        /*0044*/ 	.byte	0x02, 0x4a
	.zero		1
	.zero		1


	//----- nvinfo : EIATTR_EXIT_INSTR_OFFSETS
	.align		4
        /*0048*/ 	.byte	0x04, 0x1c
        /*004a*/ 	.short	(.L_4421 - .L_4420)


	//   ....[0]....
.L_4420:
        /*004c*/ 	.word	0x00001710


	//   ....[1]....
        /*0050*/ 	.word	0x00001760


	//   ....[2]....
        /*0054*/ 	.word	0x00002550


	//----- nvinfo : EIATTR_MAX_THREADS
	.align		4
.L_4421:
        /*0058*/ 	.byte	0x04, 0x05
        /*005a*/ 	.short	(.L_4423 - .L_4422)
.L_4422:
        /*005c*/ 	.word	0x00000080
        /*0060*/ 	.word	0x00000001
        /*0064*/ 	.word	0x00000001


	//----- nvinfo : EIATTR_CRS_STACK_SIZE
	.align		4
.L_4423:
        /*0068*/ 	.byte	0x04, 0x1e
        /*006a*/ 	.short	(.L_4425 - .L_4424)
.L_4424:
        /*006c*/ 	.word	0x00000000


	//----- nvinfo : EIATTR_CBANK_PARAM_SIZE
	.align		4
.L_4425:
        /*0070*/ 	.byte	0x03, 0x19
        /*0072*/ 	.short	0x0020


	//----- nvinfo : EIATTR_PARAM_CBANK
	.align		4
        /*0074*/ 	.byte	0x04, 0x0a
        /*0076*/ 	.short	(.L_4427 - .L_4426)
	.align		4
.L_4426:
        /*0078*/ 	.word	index@(.nv.constant0._ZN2at6native29vectorized_elementwise_kernelILi2ENS0_13BinaryFunctorIsssZZZNS0_16fmod_kernel_cudaERNS_18TensorIteratorBaseEENKUlvE_clEvENKUlvE3_clEvEUlssE_EESt5arrayIPcLm3EEEEviT0_T1_)
        /*007c*/ 	.short	0x0380
        /*007e*/ 	.short	0x0020


	//----- nvinfo : EIATTR_SW_WAR
	.align		4
.L_4427:
        /*0080*/ 	.byte	0x04, 0x36
        /*0082*/ 	.short	(.L_4429 - .L_4428)
.L_4428:
        /*0084*/ 	.word	0x00000008
.L_4429:


//--------------------- .nv.info._ZN2at6native29vectorized_elementwise_kernelILi4ENS0_13BinaryFunctorIsssZZZNS0_16fmod_kernel_cudaERNS_18TensorIteratorBaseEENKUlvE_clEvENKUlvE3_clEvEUlssE_EESt5arrayIPcLm3EEEEviT0_T1_ --------------------------
	.section	.nv.info._ZN2at6native29vectorized_elementwise_kernelILi4ENS0_13BinaryFunctorIsssZZZNS0_16fmod_kernel_cudaERNS_18TensorIteratorBaseEENKUlvE_clEvENKUlvE3_clEvEUlssE_EESt5arrayIPcLm3EEEEviT0_T1_,"",@"SHT_CUDA_INFO"
	.sectionflags	@""
	.align	4


	//----- nvinfo : EIATTR_CUDA_API_VERSION
	.align		4
        /*0000*/ 	.byte	0x04, 0x37
        /*0002*/ 	.short	(.L_4431 - .L_4430)
.L_4430:
        /*0004*/ 	.word	0x00000082


	//----- nvinfo : EIATTR_KPARAM_INFO
	.align		4
.L_4431:
        /*0008*/ 	.byte	0x04, 0x17
        /*000a*/ 	.short	(.L_4433 - .L_4432)
.L_4432:
        /*000c*/ 	.word	0x00000000
        /*0010*/ 	.short	0x0002
        /*0012*/ 	.short	0x0008
        /*0014*/ 	.byte	0x00, 0xf0, 0x61, 0x00


	//----- nvinfo : EIATTR_KPARAM_INFO
	.align		4
.L_4433:
        /*0018*/ 	.byte	0x04, 0x17
        /*001a*/ 	.short	(.L_4435 - .L_4434)
.L_4434:
        /*001c*/ 	.word	0x00000000
        /*0020*/ 	.short	0x0001
        /*0022*/ 	.short	0x0004
        /*0024*/ 	.byte	0x00, 0xf0, 0x05, 0x00


	//----- nvinfo : EIATTR_KPARAM_INFO
	.align		4
.L_4435:
        /*0028*/ 	.byte	0x04, 0x17
        /*002a*/ 	.short	(.L_4437 - .L_4436)
.L_4436:
        /*002c*/ 	.word	0x00000000
        /*0030*/ 	.short	0x0000
        /*0032*/ 	.short	0x0000
        /*0034*/ 	.byte	0x00, 0xf0, 0x11, 0x00


	//----- nvinfo : EIATTR_SPARSE_MMA_MASK
	.align		4
.L_4437:
        /*0038*/ 	.byte	0x03, 0x50
        /*003a*/ 	.short	0x0000


	//----- nvinfo : EIATTR_MAXREG_COUNT
	.align		4
        /*003c*/ 	.byte	0x03, 0x1b
        /*003e*/ 	.short	0x00ff


	//----- nvinfo : EIATTR_MERCURY_ISA_VERSION
	.align		4
        /*0040*/ 	.byte	0x03, 0x5f
        /*0042*/ 	.short	0x0101


	//----- nvinfo : EIATTR_VRC_CTA_INIT_COUNT
	.align		4
        /*0044*/ 	.byte	0x02, 0x4a
	.zero		1
	.zero		1


	//----- nvinfo : EIATTR_EXIT_INSTR_OFFSETS
	.align		4
        /*0048*/ 	.byte	0x04, 0x1c
        /*004a*/ 	.short	(.L_4439 - .L_4438)


	//   ....[0]....
.L_4438:
        /*004c*/ 	.word	0x00001700


	//   ....[1]....
        /*0050*/ 	.word	0x00001750


	//   ....[2]....
        /*0054*/ 	.word	0x000024e0


	//----- nvinfo : EIATTR_MAX_THREADS
	.align		4
.L_4439:
        /*0058*/ 	.byte	0x04, 0x05
        /*005a*/ 	.short	(.L_4441 - .L_4440)
.L_4440:
        /*005c*/ 	.word	0x00000080
        /*0060*/ 	.word	0x00000001
        /*0064*/ 	.word	0x00000001


	//----- nvinfo : EIATTR_CRS_STACK_SIZE
	.align		4
.L_4441:
        /*0068*/ 	.byte	0x04, 0x1e
        /*006a*/ 	.short	(.L_4443 - .L_4442)
.L_4442:
        /*006c*/ 	.word	0x00000000


	//----- nvinfo : EIATTR_CBANK_PARAM_SIZE
	.align		4
.L_4443:
        /*0070*/ 	.byte	0x03, 0x19
        /*0072*/ 	.short	0x0020


	//----- nvinfo : EIATTR_PARAM_CBANK
	.align		4
        /*0074*/ 	.byte	0x04, 0x0a
        /*0076*/ 	.short	(.L_4445 - .L_4444)
	.align		4
.L_4444:
        /*0078*/ 	.word	index@(.nv.constant0._ZN2at6native29vectorized_elementwise_kernelILi4ENS0_13BinaryFunctorIsssZZZNS0_16fmod_kernel_cudaERNS_18TensorIteratorBaseEENKUlvE_clEvENKUlvE3_clEvEUlssE_EESt5arrayIPcLm3EEEEviT0_T1_)
        /*007c*/ 	.short	0x0380
        /*007e*/ 	.short	0x0020


	//----- nvinfo : EIATTR_SW_WAR
	.align		4
.L_4445:
        /*0080*/ 	.byte	0x04, 0x36
        /*0082*/ 	.short	(.L_4447 - .L_4446)
.L_4446:
        /*0084*/ 	.word	0x00000008
.L_4447:


//--------------------- .nv.info._ZN2at6native29vectorized_elementwise_kernelILi8ENS0_13BinaryFunctorIsssZZZNS0_16fmod_kernel_cudaERNS_18TensorIteratorBaseEENKUlvE_clEvENKUlvE3_clEvEUlssE_EESt5arrayIPcLm3EEEEviT0_T1_ --------------------------
	.section	.nv.info._ZN2at6native29vectorized_elementwise_kernelILi8ENS0_13BinaryFunctorIsssZZZNS0_16fmod_kernel_cudaERNS_18TensorIteratorBaseEENKUlvE_clEvENKUlvE3_clEvEUlssE_EESt5arrayIPcLm3EEEEviT0_T1_,"",@"SHT_CUDA_INFO"
	.sectionflags	@""
	.align	4


	//----- nvinfo : EIATTR_CUDA_API_VERSION
	.align		4
        /*0000*/ 	.byte	0x04, 0x37
        /*0002*/ 	.short	(.L_4449 - .L_4448)
.L_4448:
        /*0004*/ 	.word	0x00000082


	//----- nvinfo : EIATTR_KPARAM_INFO
	.align		4
.L_4449:
        /*0008*/ 	.byte	0x04, 0x17
        /*000a*/ 	.short	(.L_4451 - .L_4450)
.L_4450:
        /*000c*/ 	.word	0x00000000
        /*0010*/ 	.short	0x0002
        /*0012*/ 	.short	0x0008
        /*0014*/ 	.byte	0x00, 0xf0, 0x61, 0x00


	//----- nvinfo : EIATTR_KPARAM_INFO
	.align		4
.L_4451:
        /*0018*/ 	.byte	0x04, 0x17
        /*001a*/ 	.short	(.L_4453 - .L_4452)
.L_4452:
        /*001c*/ 	.word	0x00000000
        /*0020*/ 	.short	0x0001
        /*0022*/ 	.short	0x0004
        /*0024*/ 	.byte	0x00, 0xf0, 0x05, 0x00


	//----- nvinfo : EIATTR_KPARAM_INFO
	.align		4
.L_4453:
        /*0028*/ 	.byte	0x04, 0x17
        /*002a*/ 	.short	(.L_4455 - .L_4454)
.L_4454:
        /*002c*/ 	.word	0x00000000
        /*0030*/ 	.short	0x0000
        /*0032*/ 	.short	0x0000
        /*0034*/ 	.byte	0x00, 0xf0, 0x11, 0x00


	//----- nvinfo : EIATTR_SPARSE_MMA_MASK
	.align		4
.L_4455:
        /*0038*/ 	.byte	0x03, 0x50
        /*003a*/ 	.short	0x0000


	//----- nvinfo : EIATTR_MAXREG_COUNT
	.align		4
        /*003c*/ 	.byte	0x03, 0x1b
        /*003e*/ 	.short	0x00ff


	//----- nvinfo : EIATTR_MERCURY_ISA_VERSION
	.align		4
        /*0040*/ 	.byte	0x03, 0x5f
        /*0042*/ 	.short	0x0101


	//----- nvinfo : EIATTR_VRC_CTA_INIT_COUNT
	.align		4
        /*0044*/ 	.byte	0x02, 0x4a
	.zero		1
	.zero		1


	//----- nvinfo : EIATTR_EXIT_INSTR_OFFSETS
	.align		4
        /*0048*/ 	.byte	0x04, 0x1c
        /*004a*/ 	.short	(.L_4457 - .L_4456)


	//   ....[0]....
.L_4456:
        /*004c*/ 	.word	0x00001710


	//   ....[1]....
        /*0050*/ 	.word	0x00001760


	//   ....[2]....
        /*0054*/ 	.word	0x000024a0


	//----- nvinfo : EIATTR_MAX_THREADS
	.align		4
.L_4457:
        /*0058*/ 	.byte	0x04, 0x05
        /*005a*/ 	.short	(.L_4459 - .L_4458)
.L_4458:
        /*005c*/ 	.word	0x00000080
        /*0060*/ 	.word	0x00000001
        /*0064*/ 	.word	0x00000001


	//----- nvinfo : EIATTR_CRS_STACK_SIZE
	.align		4
.L_4459:
        /*0068*/ 	.byte	0x04, 0x1e
        /*006a*/ 	.short	(.L_4461 - .L_4460)
.L_4460:
        /*006c*/ 	.word	0x00000000


	//----- nvinfo : EIATTR_CBANK_PARAM_SIZE
	.align		4
.L_4461:
        /*0070*/ 	.byte	0x03, 0x19
        /*0072*/ 	.short	0x0020


	//----- nvinfo : EIATTR_PARAM_CBANK
	.align		4
        /*0074*/ 	.byte	0x04, 0x0a
        /*0076*/ 	.short	(.L_4463 - .L_4462)
	.align		4
.L_4462:
        /*0078*/ 	.word	index@(.nv.constant0._ZN2at6native29vectorized_elementwise_kernelILi8ENS0_13BinaryFunctorIsssZZZNS0_16fmod_kernel_cudaERNS_18TensorIteratorBaseEENKUlvE_clEvENKUlvE3_clEvEUlssE_EESt5arrayIPcLm3EEEEviT0_T1_)
        /*007c*/ 	.short	0x0380
        /*007e*/ 	.short	0x0020


	//----- nvinfo : EIATTR_SW_WAR
	.align		4
.L_4463:
        /*0080*/ 	.byte	0x04, 0x36
        /*0082*/ 	.short	(.L_4465 - .L_4464)
.L_4464:
        /*0084*/ 	.word	0x00000008
.L_4465:


//--------------------- .nv.info._ZN2at6native18elementwise_kernelILi128ELi4EZNS0_15gpu_kernel_implINS0_13BUnaryFunctorIsssZZZNS0_16fmod_kernel_cudaERNS_18TensorIteratorBaseEENKUlvE_clEvENKUlvE3_clEvEUlssE_EEEEvS5_RKT_EUliE_EEviT1_ --------------------------
	.section	.nv.info._ZN2at6native18elementwise_kernelILi128ELi4EZNS0_15gpu_kernel_implINS0_13BUnaryFunctorIsssZZZNS0_16fmod_kernel_cudaERNS_18TensorIteratorBaseEENKUlvE_clEvENKUlvE3_clEvEUlssE_EEEEvS5_RKT_EUliE_EEviT1_,"",@"SHT_CUDA_INFO"
	.sectionflags	@""
	.align	4


	//----- nvinfo : EIATTR_CUDA_API_VERSION
	.align		4
        /*0000*/ 	.byte	0x04, 0x37
        /*0002*/ 	.short	(.L_4467 - .L_4466)
.L_4466:
        /*0004*/ 	.word	0x00000082


	//----- nvinfo : EIATTR_KPARAM_INFO
	.align		4
.L_4467:
        /*0008*/ 	.byte	0x04, 0x17
        /*000a*/ 	.short	(.L_4469 - .L_4468)
.L_4468:
        /*000c*/ 	.word	0x00000000
        /*0010*/ 	.short	0x0001
        /*0012*/ 	.short	0x0008
        /*0014*/ 	.byte	0x00, 0xf0, 0x61, 0x08


	//----- nvinfo : EIATTR_KPARAM_INFO
	.align		4
.L_4469:
        /*0018*/ 	.byte	0x04, 0x17
        /*001a*/ 	.short	(.L_4471 - .L_4470)
.L_4470:
        /*001c*/ 	.word	0x00000000
        /*0020*/ 	.short	0x0000
        /*0022*/ 	.short	0x0000
        /*0024*/ 	.byte	0x00, 0xf0, 0x11, 0x00


	//----- nvinfo : EIATTR_SPARSE_MMA_MASK
	.align		4
.L_4471:
        /*0028*/ 	.byte	0x03, 0x50
        /*002a*/ 	.short	0x0000


	//----- nvinfo : EIATTR_MAXREG_COUNT
	.align		4
        /*002c*/ 	.byte	0x03, 0x1b
        /*002e*/ 	.short	0x0080


	//----- nvinfo : EIATTR_EXTERNS
	.align		4
        /*0030*/ 	.byte	0x04, 0x0f
        /*0032*/ 	.short	(.L_4473 - .L_4472)


	//   ....[0]....
	.align		4
.L_4472:
        /*0034*/ 	.word	index@(__assertfail)


	//----- nvinfo : EIATTR_MERCURY_ISA_VERSION
	.align		4
.L_4473:
        /*0038*/ 	.byte	0x03, 0x5f
        /*003a*/ 	.short	0x0101


	//----- nvinfo : EIATTR_VRC_CTA_INIT_COUNT
	.align		4
        /*003c*/ 	.byte	0x02, 0x4a
	.zero		1
	.zero		1


	//----- nvinfo : EIATTR_SYSCALL_OFFSETS
	.align		4
        /*0040*/ 	.byte	0x04, 0x46
        /*0042*/ 	.short	(.L_4475 - .L_4474)


	//   ....[0]....
.L_4474:
        /*0044*/ 	.word	0x00002140


	//   ....[1]....
        /*0048*/ 	.word	0x000030a0


	//   ....[2]....
        /*004c*/ 	.word	0x00005340


	//   ....[3]....
        /*0050*/ 	.word	0x00006090


	//   ....[4]....
        /*0054*/ 	.word	0x00008470


	//   ....[5]....
        /*0058*/ 	.word	0x000091c0


	//   ....[6]....
        /*005c*/ 	.word	0x0000b5b0


	//   ....[7]....
        /*0060*/ 	.word	0x0000c2d0


	//----- nvinfo : EIATTR_EXIT_INSTR_OFFSETS
	.align		4
.L_4475:
        /*0064*/ 	.byte	0x04, 0x1c
        /*0066*/ 	.short	(.L_4477 - .L_4476)


	//   ....[0]....
.L_4476:
        /*0068*/ 	.word	0x000094a0


	//   ....[1]....
        /*006c*/ 	.word	0x0000b860


	//   ....[2]....
        /*0070*/ 	.word	0x0000b880


	//   ....[3]....
        /*0074*/ 	.word	0x0000b910


	//   ....[4]....
        /*0078*/ 	.word	0x0000b930


	//   ....[5]....
        /*007c*/ 	.word	0x0000b950


	//   ....[6]....
        /*0080*/ 	.word	0x0000b9e0


	//   ....[7]....
        /*0084*/ 	.word	0x0000ba20


	//   ....[8]....
        /*0088*/ 	.word	0x0000bac0


	//   ....[9]....
        /*008c*/ 	.word	0x0000bb10


	//   ....[10]....
        /*0090*/ 	.word	0x0000bb40


	//   ....[11]....
        /*0094*/ 	.word	0x0000bc00


	//   ....[12]....
        /*0098*/ 	.word	0x0000bd70


	//   ....[13]....
        /*009c*/ 	.word	0x0000bee0


	//   ....[14]....
        /*00a0*/ 	.word	0x0000c040


	//   ....[15]....
        /*00a4*/ 	.word	0x0000c070


	//   ....[16]....
        /*00a8*/ 	.word	0x0000c090


	//   ....[17]....
        /*00ac*/ 	.word	0x0000c130


	//   ....[18]....
        /*00b0*/ 	.word	0x0000c170


	//   ....[19]....
        /*00b4*/ 	.word	0x0000c2e0


	//   ....[20]....
        /*00b8*/ 	.word	0x0000c3f0


	//   ....[21]....
        /*00bc*/ 	.word	0x0000c530


	//   ....[22]....
        /*00c0*/ 	.word	0x0000c570


	//----- nvinfo : EIATTR_MAX_THREADS
	.align		4
.L_4477:
        /*00c4*/ 	.byte	0x04, 0x05
        /*00c6*/ 	.short	(.L_4479 - .L_4478)
.L_4478:
        /*00c8*/ 	.word	0x00000080
        /*00cc*/ 	.word	0x00000001
        /*00d0*/ 	.word	0x00000001


	//----- nvinfo : EIATTR_CRS_STACK_SIZE
	.align		4
.L_4479:
        /*00d4*/ 	.byte	0x04, 0x1e
        /*00d6*/ 	.short	(.L_4481 - .L_4480)
.L_4480:
        /*00d8*/ 	.word	0x00000000


	//----- nvinfo : EIATTR_CBANK_PARAM_SIZE
	.align		4
.L_4481:
        /*00dc*/ 	.byte	0x03, 0x19
        /*00de*/ 	.short	0x0220


	//----- nvinfo : EIATTR_PARAM_CBANK
	.align		4
        /*00e0*/ 	.byte	0x04, 0x0a
        /*00e2*/ 	.short	(.L_4483 - .L_4482)
	.align		4
.L_4482:
        /*00e4*/ 	.word	index@(.nv.constant0._ZN2at6native18elementwise_kernelILi128ELi4EZNS0_15gpu_kernel_implINS0_13BUnaryFunctorIsssZZZNS0_16fmod_kernel_cudaERNS_18TensorIteratorBaseEENKUlvE_clEvENKUlvE3_clEvEUlssE_EEEEvS5_RKT_EUliE_EEviT1_)
        /*00e8*/ 	.short	0x0380
        /*00ea*/ 	.short	0x0220


	//----- nvinfo : EIATTR_SW_WAR
	.align		4
.L_4483:
        /*00ec*/ 	.byte	0x04, 0x36
        /*00ee*/ 	.short	(.L_4485 - .L_4484)
.L_4484:
        /*00f0*/ 	.word	0x00000008
.L_4485:


//--------------------- .nv.info._ZN2at6native27unrolled_elementwise_kernelINS0_13BUnaryFunctorIsssZZZNS0_16fmod_kernel_cudaERNS_18TensorIteratorBaseEENKUlvE_clEvENKUlvE3_clEvEUlssE_EESt5arrayIPcLm2EELi4E23TrivialOffsetCalculatorILi1EjESD_NS0_6memory12LoadWithCastILi1EEENSE_13StoreWithCastILi1EEEEEviT_T0_T2_T3_T4_T5_ --------------------------
	.section	.nv.info._ZN2at6native27unrolled_elementwise_kernelINS0_13BUnaryFunctorIsssZZZNS0_16fmod_kernel_cudaERNS_18TensorIteratorBaseEENKUlvE_clEvENKUlvE3_clEvEUlssE_EESt5arrayIPcLm2EELi4E23TrivialOffsetCalculatorILi1EjESD_NS0_6memory12LoadWithCastILi1EEENSE_13StoreWithCastILi1EEEEEviT_T0_T2_T3_T4_T5_,"",@"SHT_CUDA_INFO"
	.sectionflags	@""
	.align	4


	//----- nvinfo : EIATTR_CUDA_API_VERSION
	.align		4
        /*0000*/ 	.byte	0x04, 0x37
        /*0002*/ 	.short	(.L_4487 - .L_4486)
.L_4486:
        /*0004*/ 	.word	0x00000082


	//----- nvinfo : EIATTR_KPARAM_INFO
	.align		4
.L_4487:
        /*0008*/ 	.byte	0x04, 0x17
        /*000a*/ 	.short	(.L_4489 - .L_4488)
.L_4488:
        /*000c*/ 	.word	0x00000000
        /*0010*/ 	.short	0x0006
        /*0012*/ 	.short	0x0024
        /*0014*/ 	.byte	0x00, 0xf0, 0x21, 0x00


	//----- nvinfo : EIATTR_KPARAM_INFO
	.align		4
.L_4489:
        /*0018*/ 	.byte	0x04, 0x17
        /*001a*/ 	.short	(.L_4491 - .L_4490)
.L_4490:
        /*001c*/ 	.word	0x00000000
        /*0020*/ 	.short	0x0005
        /*0022*/ 	.short	0x001c
        /*0024*/ 	.byte	0x00, 0xf0, 0x21, 0x00


	//----- nvinfo : EIATTR_KPARAM_INFO
	.align		4
.L_4491:
        /*0028*/ 	.byte	0x04, 0x17
        /*002a*/ 	.short	(.L_4493 - .L_4492)
.L_4492:
        /*002c*/ 	.word	0x00000000
        /*0030*/ 	.short	0x0004
        /*0032*/ 	.short	0x0019
        /*0034*/ 	.byte	0x00, 0xf0, 0x05, 0x00


	//----- nvinfo : EIATTR_KPARAM_INFO
	.align		4
.L_4493:
        /*0038*/ 	.byte	0x04, 0x17
        /*003a*/ 	.short	(.L_4495 - .L_4494)
.L_4494:
        /*003c*/ 	.word	0x00000000
        /*0040*/ 	.short	0x0003
        /*0042*/ 	.short	0x0018
        /*0044*/ 	.byte	0x00, 0xf0, 0x05, 0x00


	//----- nvinfo : EIATTR_KPARAM_INFO
	.align		4
.L_4495:
        /*0048*/ 	.byte	0x04, 0x17
        /*004a*/ 	.short	(.L_4497 - .L_4496)
.L_4496:
        /*004c*/ 	.word	0x00000000
        /*0050*/ 	.short	0x0002
        /*0052*/ 	.short	0x0008
        /*0054*/ 	.byte	0x00, 0xf0, 0x41, 0x00


	//----- nvinfo : EIATTR_KPARAM_INFO
	.align		4
.L_4497:
        /*0058*/ 	.byte	0x04, 0x17
        /*005a*/ 	.short	(.L_4499 - .L_4498)
.L_4498:
        /*005c*/ 	.word	0x00000000
        /*0060*/ 	.short	0x0001
        /*0062*/ 	.short	0x0004
        /*0064*/ 	.byte	0x00, 0xf0, 0x11, 0x00


	//----- nvinfo : EIATTR_KPARAM_INFO
	.align		4
.L_4499:
        /*0068*/ 	.byte	0x04, 0x17
        /*006a*/ 	.short	(.L_4501 - .L_4500)
.L_4500:
        /*006c*/ 	.word	0x00000000
        /*0070*/ 	.short	0x0000
        /*0072*/ 	.short	0x0000
        /*0074*/ 	.byte	0x00, 0xf0, 0x11, 0x00


	//----- nvinfo : EIATTR_SPARSE_MMA_MASK
	.align		4
.L_4501:
        /*0078*/ 	.byte	0x03, 0x50
        /*007a*/ 	.short	0x0000


	//----- nvinfo : EIATTR_MAXREG_COUNT
	.align		4
        /*007c*/ 	.byte	0x03, 0x1b
        /*007e*/ 	.short	0x00ff


	//----- nvinfo : EIATTR_EXTERNS
	.align		4
        /*0080*/ 	.byte	0x04, 0x0f
        /*0082*/ 	.short	(.L_4503 - .L_4502)


	//   ....[0]....
	.align		4
.L_4502:
        /*0084*/ 	.word	index@(__assertfail)


	//----- nvinfo : EIATTR_MERCURY_ISA_VERSION
	.align		4
.L_4503:
        /*0088*/ 	.byte	0x03, 0x5f
        /*008a*/ 	.short	0x0101


	//----- nvinfo : EIATTR_VRC_CTA_INIT_COUNT
	.align		4
        /*008c*/ 	.byte	0x02, 0x4a
	.zero		1
	.zero		1


	//----- nvinfo : EIATTR_SYSCALL_OFFSETS
	.align		4
        /*0090*/ 	.byte	0x04, 0x46
        /*0092*/ 	.short	(.L_4505 - .L_4504)


	//   ....[0]....
.L_4504:
        /*0094*/ 	.word	0x00000e30


	//   ....[1]....
        /*0098*/ 	.word	0x00001df0


	//   ....[2]....
        /*009c*/ 	.word	0x00002cf0


	//   ....[3]....
        /*00a0*/ 	.word	0x00003bf0


	//   ....[4]....
        /*00a4*/ 	.word	0x00005200


	//   ....[5]....
        /*00a8*/ 	.word	0x00006000


	//   ....[6]....
        /*00ac*/ 	.word	0x00006ec0


	//   ....[7]....
        /*00b0*/ 	.word	0x00007d80


	//----- nvinfo : EIATTR_EXIT_INSTR_OFFSETS
	.align		4
.L_4505:
        /*00b4*/ 	.byte	0x04, 0x1c
        /*00b6*/ 	.short	(.L_4507 - .L_4506)


	//   ....[0]....
.L_4506:
        /*00b8*/ 	.word	0x00007190


	//   ....[1]....
        /*00bc*/ 	.word	0x000072c0


	//   ....[2]....
        /*00c0*/ 	.word	0x000072e0


	//   ....[3]....
        /*00c4*/ 	.word	0x00007380


	//   ....[4]....
        /*00c8*/ 	.word	0x000073b0


	//   ....[5]....
        /*00cc*/ 	.word	0x000073d0


	//   ....[6]....
        /*00d0*/ 	.word	0x00007460


	//   ....[7]....
        /*00d4*/ 	.word	0x000074a0


	//   ....[8]....
        /*00d8*/ 	.word	0x00007540


	//   ....[9]....
        /*00dc*/ 	.word	0x00007590


	//   ....[10]....
        /*00e0*/ 	.word	0x000075c0


	//   ....[11]....
        /*00e4*/ 	.word	0x00007680


	//   ....[12]....
        /*00e8*/ 	.word	0x000077f0


	//   ....[13]....
        /*00ec*/ 	.word	0x00007960


	//   ....[14]....
        /*00f0*/ 	.word	0x00007ac0


	//   ....[15]....
        /*00f4*/ 	.word	0x00007b00


	//   ....[16]....
        /*00f8*/ 	.word	0x00007b30


	//   ....[17]....
        /*00fc*/ 	.word	0x00007be0


	//   ....[18]....
        /*0100*/ 	.word	0x00007c20


	//   ....[19]....
        /*0104*/ 	.word	0x00007d90


	//   ....[20]....
        /*0108*/ 	.word	0x00007ea0


	//   ....[21]....
        /*010c*/ 	.word	0x00007fe0


	//   ....[22]....
        /*0110*/ 	.word	0x00008020


	//----- nvinfo : EIATTR_MAX_THREADS
	.align		4
.L_4507:
        /*0114*/ 	.byte	0x04, 0x05
        /*0116*/ 	.short	(.L_4509 - .L_4508)
.L_4508:
        /*0118*/ 	.word	0x00000080
        /*011c*/ 	.word	0x00000001
        /*0120*/ 	.word	0x00000001


	//----- nvinfo : EIATTR_CRS_STACK_SIZE
	.align		4
.L_4509:
        /*0124*/ 	.byte	0x04, 0x1e
        /*0126*/ 	.short	(.L_4511 - .L_4510)
.L_4510:
        /*0128*/ 	.word	0x00000000


	//----- nvinfo : EIATTR_CBANK_PARAM_SIZE
	.align		4
.L_4511:
        /*012c*/ 	.byte	0x03, 0x19
        /*012e*/ 	.short	0x002c


	//----- nvinfo : EIATTR_PARAM_CBANK
	.align		4
        /*0130*/ 	.byte	0x04, 0x0a
        /*0132*/ 	.short	(.L_4513 - .L_4512)
	.align		4
.L_4512:
        /*0134*/ 	.word	index@(.nv.constant0._ZN2at6native27unrolled_elementwise_kernelINS0_13BUnaryFunctorIsssZZZNS0_16fmod_kernel_cudaERNS_18TensorIteratorBaseEENKUlvE_clEvENKUlvE3_clEvEUlssE_EESt5arrayIPcLm2EELi4E23TrivialOffsetCalculatorILi1EjESD_NS0_6memory12LoadWithCastILi1EEENSE_13StoreWithCastILi1EEEEEviT_T0_T2_T3_T4_T5_)
        /*0138*/ 	.short	0x0380
        /*013a*/ 	.short	0x002c


	//----- nvinfo : EIATTR_SW_WAR
	.align		4
.L_4513:
        /*013c*/ 	.byte	0x04, 0x36
        /*013e*/ 	.short	(.L_4515 - .L_4514)
.L_4514:
        /*0140*/ 	.word	0x00000008
.L_4515:


//--------------------- .nv.info._ZN2at6native18elementwise_kernelILi128ELi4EZNS0_22gpu_kernel_impl_nocastINS0_13BUnaryFunctorIsssZZZNS0_16fmod_kernel_cudaERNS_18TensorIteratorBaseEENKUlvE_clEvENKUlvE3_clEvEUlssE_EEEEvS5_RKT_EUliE_EEviT1_ --------------------------
	.section	.nv.info._ZN2at6native18elementwise_kernelILi128ELi4EZNS0_22gpu_kernel_impl_nocastINS0_13BUnaryFunctorIsssZZZNS0_16fmod_kernel_cudaERNS_18TensorIteratorBaseEENKUlvE_clEvENKUlvE3_clEvEUlssE_EEEEvS5_RKT_EUliE_EEviT1_,"",@"SHT_CUDA_INFO"
	.sectionflags	@""
	.align	4


	//----- nvinfo : EIATTR_CUDA_API_VERSION
	.align		4
        /*0000*/ 	.byte	0x04, 0x37
        /*0002*/ 	.short	(.L_4517 - .L_4516)
.L_4516:
        /*0004*/ 	.word	0x00000082


	//----- nvinfo : EIATTR_KPARAM_INFO
	.align		4
.L_4517:
        /*0008*/ 	.byte	0x04, 0x17
        /*000a*/ 	.short	(.L_4519 - .L_4518)
.L_4518:
        /*000c*/ 	.word	0x00000000
        /*0010*/ 	.short	0x0001
        /*0012*/ 	.short	0x0008
        /*0014*/ 	.byte	0x00, 0xf0, 0x61, 0x08


	//----- nvinfo : EIATTR_KPARAM_INFO
	.align		4
.L_4519:
        /*0018*/ 	.byte	0x04, 0x17
        /*001a*/ 	.short	(.L_4521 - .L_4520)
.L_4520:
        /*001c*/ 	.word	0x00000000
        /*0020*/ 	.short	0x0000
        /*0022*/ 	.short	0x0000
        /*0024*/ 	.byte	0x00, 0xf0, 0x11, 0x00


	//----- nvinfo : EIATTR_SPARSE_MMA_MASK
	.align		4
.L_4521:
        /*0028*/ 	.byte	0x03, 0x50
        /*002a*/ 	.short	0x0000


	//----- nvinfo : EIATTR_MAXREG_COUNT
	.align		4
        /*002c*/ 	.byte	0x03, 0x1b
        /*002e*/ 	.short	0x0080


	//----- nvinfo : EIATTR_MERCURY_ISA_VERSION
	.align		4
        /*0030*/ 	.byte	0x03, 0x5f
        /*0032*/ 	.short	0x0101


	//----- nvinfo : EIATTR_VRC_CTA_INIT_COUNT
	.align		4
        /*0034*/ 	.byte	0x02, 0x4a
	.zero		1
	.zero		1


	//----- nvinfo : EIATTR_EXIT_INSTR_OFFSETS
	.align		4
        /*0038*/ 	.byte	0x04, 0x1c
        /*003a*/ 	.short	(.L_4523 - .L_4522)


	//   ....[0]....
.L_4522:
        /*003c*/ 	.word	0x000006d0


	//   ....[1]....
        /*0040*/ 	.word	0x00000890


	//   ....[2]....
        /*0044*/ 	.word	0x000047a0


	//   ....[3]....
        /*0048*/ 	.word	0x00005c40


	//----- nvinfo : EIATTR_MAX_THREADS
	.align		4
.L_4523:
        /*004c*/ 	.byte	0x04, 0x05
        /*004e*/ 	.short	(.L_4525 - .L_4524)
.L_4524:
        /*0050*/ 	.word	0x00000080
        /*0054*/ 	.word	0x00000001
        /*0058*/ 	.word	0x00000001


	//----- nvinfo : EIATTR_CRS_STACK_SIZE
	.align		4
.L_4525:
        /*005c*/ 	.byte	0x04, 0x1e
        /*005e*/ 	.short	(.L_4527 - .L_4526)
.L_4526:
        /*0060*/ 	.word	0x00000000


	//----- nvinfo : EIATTR_CBANK_PARAM_SIZE
	.align		4
.L_4527:
        /*0064*/ 	.byte	0x03, 0x19
        /*0066*/ 	.short	0x0220


	//----- nvinfo : EIATTR_PARAM_CBANK
	.align		4
        /*0068*/ 	.byte	0x04, 0x0a
        /*006a*/ 	.short	(.L_4529 - .L_4528)
	.align		4
.L_4528:
        /*006c*/ 	.word	index@(.nv.constant0._ZN2at6native18elementwise_kernelILi128ELi4EZNS0_22gpu_kernel_impl_nocastINS0_13BUnaryFunctorIsssZZZNS0_16fmod_kernel_cudaERNS_18TensorIteratorBaseEENKUlvE_clEvENKUlvE3_clEvEUlssE_EEEEvS5_RKT_EUliE_EEviT1_)
        /*0070*/ 	.short	0x0380
        /*0072*/ 	.short	0x0220


	//----- nvinfo : EIATTR_SW_WAR
	.align		4
.L_4529:
        /*0074*/ 	.byte	0x04, 0x36
        /*0076*/ 	.short	(.L_4531 - .L_4530)
.L_4530:
        /*0078*/ 	.word	0x00000008
.L_4531:


//--------------------- .nv.info._ZN2at6native27unrolled_elementwise_kernelINS0_13BUnaryFunctorIsssZZZNS0_16fmod_kernel_cudaERNS_18TensorIteratorBaseEENKUlvE_clEvENKUlvE3_clEvEUlssE_EESt5arrayIPcLm2EELi4E23TrivialOffsetCalculatorILi1EjESD_NS0_6memory15LoadWithoutCastENSE_16StoreWithoutCastEEEviT_T0_T2_T3_T4_T5_ --------------------------
	.section	.nv.info._ZN2at6native27unrolled_elementwise_kernelINS0_13BUnaryFunctorIsssZZZNS0_16fmod_kernel_cudaERNS_18TensorIteratorBaseEENKUlvE_clEvENKUlvE3_clEvEUlssE_EESt5arrayIPcLm2EELi4E23TrivialOffsetCalculatorILi1EjESD_NS0_6memory15LoadWithoutCastENSE_16StoreWithoutCastEEEviT_T0_T2_T3_T4_T5_,"",@"SHT_CUDA_INFO"
	.sectionflags	@""
	.align	4


	//----- nvinfo : EIATTR_CUDA_API_VERSION
	.align		4
        /*0000*/ 	.byte	0x04, 0x37
        /*0002*/ 	.short	(.L_4533 - .L_4532)
.L_4532:
        /*0004*/ 	.word	0x00000082


	//----- nvinfo : EIATTR_KPARAM_INFO
	.align		4
.L_4533:
        /*0008*/ 	.byte	0x04, 0x17
        /*000a*/ 	.short	(.L_4535 - .L_4534)
.L_4534:
        /*000c*/ 	.word	0x00000000
        /*0010*/ 	.short	0x0006
        /*0012*/ 	.short	0x001b
        /*0014*/ 	.byte	0x00, 0xf0, 0x05, 0x00


	//----- nvinfo : EIATTR_KPARAM_INFO
	.align		4
.L_4535:
        /*0018*/ 	.byte	0x04, 0x17
        /*001a*/ 	.short	(.L_4537 - .L_4536)
.L_4536:
        /*001c*/ 	.word	0x00000000
        /*0020*/ 	.short	0x0005
        /*0022*/ 	.short	0x001a
        /*0024*/ 	.byte	0x00, 0xf0, 0x05, 0x00


	//----- nvinfo : EIATTR_KPARAM_INFO
	.align		4
.L_4537:
        /*0028*/ 	.byte	0x04, 0x17
        /*002a*/ 	.short	(.L_4539 - .L_4538)
.L_4538:
        /*002c*/ 	.word	0x00000000
        /*0030*/ 	.short	0x0004
        /*0032*/ 	.short	0x0019
        /*0034*/ 	.byte	0x00, 0xf0, 0x05, 0x00


	//----- nvinfo : EIATTR_KPARAM_INFO
	.align		4
.L_4539:
        /*0038*/ 	.byte	0x04, 0x17
        /*003a*/ 	.short	(.L_4541 - .L_4540)
.L_4540:
        /*003c*/ 	.word	0x00000000
        /*0040*/ 	.short	0x0003
        /*0042*/ 	.short	0x0018
        /*0044*/ 	.byte	0x00, 0xf0, 0x05, 0x00


	//----- nvinfo : EIATTR_KPARAM_INFO
	.align		4
.L_4541:
        /*0048*/ 	.byte	0x04, 0x17
        /*004a*/ 	.short	(.L_4543 - .L_4542)
.L_4542:
        /*004c*/ 	.word	0x00000000
        /*0050*/ 	.short	0x0002
        /*0052*/ 	.short	0x0008
        /*0054*/ 	.byte	0x00, 0xf0, 0x41, 0x00


	//----- nvinfo : EIATTR_KPARAM_INFO
	.align		4
.L_4543:
        /*0058*/ 	.byte	0x04, 0x17
        /*005a*/ 	.short	(.L_4545 - .L_4544)
.L_4544:
        /*005c*/ 	.word	0x00000000
        /*0060*/ 	.short	0x0001
        /*0062*/ 	.short	0x0004
        /*0064*/ 	.byte	0x00, 0xf0, 0x11, 0x00


	//----- nvinfo : EIATTR_KPARAM_INFO
	.align		4
.L_4545:
        /*0068*/ 	.byte	0x04, 0x17
        /*006a*/ 	.short	(.L_4547 - .L_4546)
.L_4546:
        /*006c*/ 	.word	0x00000000
        /*0070*/ 	.short	0x0000
        /*0072*/ 	.short	0x0000
        /*0074*/ 	.byte	0x00, 0xf0, 0x11, 0x00


	//----- nvinfo : EIATTR_SPARSE_MMA_MASK
	.align		4
.L_4547:
        /*0078*/ 	.byte	0x03, 0x50
        /*007a*/ 	.short	0x0000


	//----- nvinfo : EIATTR_MAXREG_COUNT
	.align		4
        /*007c*/ 	.byte	0x03, 0x1b
        /*007e*/ 	.short	0x00ff


	//----- nvinfo : EIATTR_MERCURY_ISA_VERSION
	.align		4
        /*0080*/ 	.byte	0x03, 0x5f
        /*0082*/ 	.short	0x0101


	//----- nvinfo : EIATTR_VRC_CTA_INIT_COUNT
	.align		4
        /*0084*/ 	.byte	0x02, 0x4a
	.zero		1
	.zero		1


	//----- nvinfo : EIATTR_EXIT_INSTR_OFFSETS
	.align		4
        /*0088*/ 	.byte	0x04, 0x1c
        /*008a*/ 	.short	(.L_4549 - .L_4548)


	//   ....[0]....
.L_4548:
        /*008c*/ 	.word	0x00000ab0


	//   ....[1]....
        /*0090*/ 	.word	0x00000b00


	//----- nvinfo : EIATTR_MAX_THREADS
	.align		4
.L_4549:
        /*0094*/ 	.byte	0x04, 0x05
        /*0096*/ 	.short	(.L_4551 - .L_4550)
.L_4550:
        /*0098*/ 	.word	0x00000080
        /*009c*/ 	.word	0x00000001
        /*00a0*/ 	.word	0x00000001


	//----- nvinfo : EIATTR_CRS_STACK_SIZE
	.align		4
.L_4551:
        /*00a4*/ 	.byte	0x04, 0x1e
        /*00a6*/ 	.short	(.L_4553 - .L_4552)
.L_4552:
        /*00a8*/ 	.word	0x00000000


	//----- nvinfo : EIATTR_CBANK_PARAM_SIZE
	.align		4
.L_4553:
        /*00ac*/ 	.byte	0x03, 0x19
        /*00ae*/ 	.short	0x001c


	//----- nvinfo : EIATTR_PARAM_CBANK
	.align		4
        /*00b0*/ 	.byte	0x04, 0x0a
        /*00b2*/ 	.short	(.L_4555 - .L_4554)
	.align		4
.L_4554:
        /*00b4*/ 	.word	index@(.nv.constant0._ZN2at6native27unrolled_elementwise_kernelINS0_13BUnaryFunctorIsssZZZNS0_16fmod_kernel_cudaERNS_18TensorIteratorBaseEENKUlvE_clEvENKUlvE3_clEvEUlssE_EESt5arrayIPcLm2EELi4E23TrivialOffsetCalculatorILi1EjESD_NS0_6memory15LoadWithoutCastENSE_16StoreWithoutCastEEEviT_T0_T2_T3_T4_T5_)
        /*00b8*/ 	.short	0x0380
        /*00ba*/ 	.short	0x001c


	//----- nvinfo : EIATTR_SW_WAR
	.align		4
.L_4555:
        /*00bc*/ 	.byte	0x04, 0x36
        /*00be*/ 	.short	(.L_4557 - .L_4556)
.L_4556:
        /*00c0*/ 	.word	0x00000008
.L_4557:


//--------------------- .nv.info._ZN2at6native29vectorized_elementwise_kernelILi2ENS0_13BUnaryFunctorIsssZZZNS0_16fmod_kernel_cudaERNS_18TensorIteratorBaseEENKUlvE_clEvENKUlvE3_clEvEUlssE_EESt5arrayIPcLm2EEEEviT0_T1_ --------------------------
	.section	.nv.info._ZN2at6native29vectorized_elementwise_kernelILi2ENS0_13BUnaryFunctorIsssZZZNS0_16fmod_kernel_cudaERNS_18TensorIteratorBaseEENKUlvE_clEvENKUlvE3_clEvEUlssE_EESt5arrayIPcLm2EEEEviT0_T1_,"",@"SHT_CUDA_INFO"
	.sectionflags	@""
	.align	4


	//----- nvinfo : EIATTR_CUDA_API_VERSION
	.align		4
        /*0000*/ 	.byte	0x04, 0x37
        /*0002*/ 	.short	(.L_4559 - .L_4558)
.L_4558:
        /*0004*/ 	.word	0x00000082


	//----- nvinfo : EIATTR_KPARAM_INFO
	.align		4
.L_4559:
        /*0008*/ 	.byte	0x04, 0x17
        /*000a*/ 	.short	(.L_4561 - .L_4560)
.L_4560:
        /*000c*/ 	.word	0x00000000
        /*0010*/ 	.short	0x0002
        /*0012*/ 	.short	0x0008
        /*0014*/ 	.byte	0x00, 0xf0, 0x41, 0x00


	//----- nvinfo : EIATTR_KPARAM_INFO
	.align		4
.L_4561:
        /*0018*/ 	.byte	0x04, 0x17
        /*001a*/ 	.short	(.L_4563 - .L_4562)
.L_4562:
        /*001c*/ 	.word	0x00000000
        /*0020*/ 	.short	0x0001
        /*0022*/ 	.short	0x0004
        /*0024*/ 	.byte	0x00, 0xf0, 0x11, 0x00


	//----- nvinfo : EIATTR_KPARAM_INFO
	.align		4
.L_4563:
        /*0028*/ 	.byte	0x04, 0x17
        /*002a*/ 	.short	(.L_4565 - .L_4564)
.L_4564:
        /*002c*/ 	.word	0x00000000
        /*0030*/ 	.short	0x0000
        /*0032*/ 	.short	0x0000
        /*0034*/ 	.byte	0x00, 0xf0, 0x11, 0x00


	//----- nvinfo : EIATTR_SPARSE_MMA_MASK
	.align		4
.L_4565:
        /*0038*/ 	.byte	0x03, 0x50
        /*003a*/ 	.short	0x0000


	//----- nvinfo : EIATTR_MAXREG_COUNT
	.align		4
        /*003c*/ 	.byte	0x03, 0x1b
        /*003e*/ 	.short	0x00ff


	//----- nvinfo : EIATTR_MERCURY_ISA_VERSION
	.align		4
        /*0040*/ 	.byte	0x03, 0x5f
        /*0042*/ 	.short	0x0101


	//----- nvinfo : EIATTR_VRC_CTA_INIT_COUNT
	.align		4
        /*0044*/ 	.byte	0x02, 0x4a
	.zero		1
	.zero		1


	//----- nvinfo : EIATTR_EXIT_INSTR_OFFSETS
	.align		4
        /*0048*/ 	.byte	0x04, 0x1c
        /*004a*/ 	.short	(.L_4567 - .L_4566)


	//   ....[0]....
.L_4566:
        /*004c*/ 	.word	0x000015b0


	//   ....[1]....
        /*0050*/ 	.word	0x00001600


	//   ....[2]....
        /*0054*/ 	.word	0x00001de0


	//----- nvinfo : EIATTR_MAX_THREADS
	.align		4
.L_4567:
        /*0058*/ 	.byte	0x04, 0x05
        /*005a*/ 	.short	(.L_4569 - .L_4568)
.L_4568:
        /*005c*/ 	.word	0x00000080
        /*0060*/ 	.word	0x00000001
        /*0064*/ 	.word	0x00000001


	//----- nvinfo : EIATTR_CRS_STACK_SIZE
	.align		4
.L_4569:
        /*0068*/ 	.byte	0x04, 0x1e
        /*006a*/ 	.short	(.L_4571 - .L_4570)
.L_4570:
        /*006c*/ 	.word	0x00000000


	//----- nvinfo : EIATTR_CBANK_PARAM_SIZE
	.align		4
.L_4571:
        /*0070*/ 	.byte	0x03, 0x19
        /*0072*/ 	.short	0x0018


	//----- nvinfo : EIATTR_PARAM_CBANK
	.align		4
        /*0074*/ 	.byte	0x04, 0x0a
        /*0076*/ 	.short	(.L_4573 - .L_4572)
	.align		4
.L_4572:
        /*0078*/ 	.word	index@(.nv.constant0._ZN2at6native29vectorized_elementwise_kernelILi2ENS0_13BUnaryFunctorIsssZZZNS0_16fmod_kernel_cudaERNS_18TensorIteratorBaseEENKUlvE_clEvENKUlvE3_clEvEUlssE_EESt5arrayIPcLm2EEEEviT0_T1_)
        /*007c*/ 	.short	0x0380
        /*007e*/ 	.short	0x0018


	//----- nvinfo : EIATTR_SW_WAR
	.align		4
.L_4573:
        /*0080*/ 	.byte	0x04, 0x36
        /*0082*/ 	.short	(.L_4575 - .L_4574)
.L_4574:
        /*0084*/ 	.word	0x00000008
.L_4575:


//--------------------- .nv.info._ZN2at6native29vectorized_elementwise_kernelILi4ENS0_13BUnaryFunctorIsssZZZNS0_16fmod_kernel_cudaERNS_18TensorIteratorBaseEENKUlvE_clEvENKUlvE3_clEvEUlssE_EESt5arrayIPcLm2EEEEviT0_T1_ --------------------------
	.section	.nv.info._ZN2at6native29vectorized_elementwise_kernelILi4ENS0_13BUnaryFunctorIsssZZZNS0_16fmod_kernel_cudaERNS_18TensorIteratorBaseEENKUlvE_clEvENKUlvE3_clEvEUlssE_EESt5arrayIPcLm2EEEEviT0_T1_,"",@"SHT_CUDA_INFO"
	.sectionflags	@""
	.align	4


	//----- nvinfo : EIATTR_CUDA_API_VERSION
	.align		4
        /*0000*/ 	.byte	0x04, 0x37
        /*0002*/ 	.short	(.L_4577 - .L_4576)
.L_4576:
        /*0004*/ 	.word	0x00000082


	//----- nvinfo : EIATTR_KPARAM_INFO
	.align		4
.L_4577:
        /*0008*/ 	.byte	0x04, 0x17
        /*000a*/ 	.short	(.L_4579 - .L_4578)
.L_4578:
        /*000c*/ 	.word	0x00000000
        /*0010*/ 	.short	0x0002
        /*0012*/ 	.short	0x0008
        /*0014*/ 	.byte	0x00, 0xf0, 0x41, 0x00


	//----- nvinfo : EIATTR_KPARAM_INFO
	.align		4
.L_4579:
        /*0018*/ 	.byte	0x04, 0x17
        /*001a*/ 	.short	(.L_4581 - .L_4580)
.L_4580:
        /*001c*/ 	.word	0x00000000
        /*0020*/ 	.short	0x0001
        /*0022*/ 	.short	0x0004
        /*0024*/ 	.byte	0x00, 0xf0, 0x11, 0x00


	//----- nvinfo : EIATTR_KPARAM_INFO
	.align		4
.L_4581:
        /*0028*/ 	.byte	0x04, 0x17
        /*002a*/ 	.short	(.L_4583 - .L_4582)
.L_4582:
        /*002c*/ 	.word	0x00000000
        /*0030*/ 	.short	0x0000
        /*0032*/ 	.short	0x0000
        /*0034*/ 	.byte	0x00, 0xf0, 0x11, 0x00


	//----- nvinfo : EIATTR_SPARSE_MMA_MASK
	.align		4
.L_4583:
        /*0038*/ 	.byte	0x03, 0x50
        /*003a*/ 	.short	0x0000


	//----- nvinfo : EIATTR_MAXREG_COUNT
	.align		4
        /*003c*/ 	.byte	0x03, 0x1b
        /*003e*/ 	.short	0x00ff


	//----- nvinfo : EIATTR_MERCURY_ISA_VERSION
	.align		4
        /*0040*/ 	.byte	0x03, 0x5f
        /*0042*/ 	.short	0x0101


	//----- nvinfo : EIATTR_VRC_CTA_INIT_COUNT
	.align		4
        /*0044*/ 	.byte	0x02, 0x4a
	.zero		1
	.zero		1


	//----- nvinfo : EIATTR_EXIT_INSTR_OFFSETS
	.align		4
        /*0048*/ 	.byte	0x04, 0x1c
        /*004a*/ 	.short	(.L_4585 - .L_4584)


	//   ....[0]....
.L_4584:
        /*004c*/ 	.word	0x000015b0


	//   ....[1]....
        /*0050*/ 	.word	0x00001600


	//   ....[2]....
        /*0054*/ 	.word	0x00001db0


	//----- nvinfo : EIATTR_MAX_THREADS
	.align		4
.L_4585:
        /*0058*/ 	.byte	0x04, 0x05
        /*005a*/ 	.short	(.L_4587 - .L_4586)
.L_4586:
        /*005c*/ 	.word	0x00000080
        /*0060*/ 	.word	0x00000001
        /*0064*/ 	.word	0x00000001


	//----- nvinfo : EIATTR_CRS_STACK_SIZE
	.align		4
.L_4587:
        /*0068*/ 	.byte	0x04, 0x1e
        /*006a*/ 	.short	(.L_4589 - .L_4588)
.L_4588:
        /*006c*/ 	.word	0x00000000


	//----- nvinfo : EIATTR_CBANK_PARAM_SIZE
	.align		4
.L_4589:
        /*0070*/ 	.byte	0x03, 0x19
        /*0072*/ 	.short	0x0018


	//----- nvinfo : EIATTR_PARAM_CBANK
	.align		4
        /*0074*/ 	.byte	0x04, 0x0a
        /*0076*/ 	.short	(.L_4591 - .L_4590)
	.align		4
.L_4590:
        /*0078*/ 	.word	index@(.nv.constant0._ZN2at6native29vectorized_elementwise_kernelILi4ENS0_13BUnaryFunctorIsssZZZNS0_16fmod_kernel_cudaERNS_18TensorIteratorBaseEENKUlvE_clEvENKUlvE3_clEvEUlssE_EESt5arrayIPcLm2EEEEviT0_T1_)
        /*007c*/ 	.short	0x0380
        /*007e*/ 	.short	0x0018


	//----- nvinfo : EIATTR_SW_WAR
	.align		4
.L_4591:
        /*0080*/ 	.byte	0x04, 0x36
        /*0082*/ 	.short	(.L_4593 - .L_4592)
.L_4592:
        /*0084*/ 	.word	0x00000008
.L_4593:


//--------------------- .nv.info._ZN2at6native29vectorized_elementwise_kernelILi8ENS0_13BUnaryFunctorIsssZZZNS0_16fmod_kernel_cudaERNS_18TensorIteratorBaseEENKUlvE_clEvENKUlvE3_clEvEUlssE_EESt5arrayIPcLm2EEEEviT0_T1_ --------------------------
	.section	.nv.info._ZN2at6native29vectorized_elementwise_kernelILi8ENS0_13BUnaryFunctorIsssZZZNS0_16fmod_kernel_cudaERNS_18TensorIteratorBaseEENKUlvE_clEvENKUlvE3_clEvEUlssE_EESt5arrayIPcLm2EEEEviT0_T1_,"",@"SHT_CUDA_INFO"
	.sectionflags	@""
	.align	4


	//----- nvinfo : EIATTR_CUDA_API_VERSION
	.align		4
        /*0000*/ 	.byte	0x04, 0x37
        /*0002*/ 	.short	(.L_4595 - .L_4594)
.L_4594:
        /*0004*/ 	.word	0x00000082


	//----- nvinfo : EIATTR_KPARAM_INFO
	.align		4
.L_4595:
        /*0008*/ 	.byte	0x04, 0x17
        /*000a*/ 	.short	(.L_4597 - .L_4596)
.L_4596:
        /*000c*/ 	.word	0x00000000
        /*0010*/ 	.short	0x0002
        /*0012*/ 	.short	0x0008
        /*0014*/ 	.byte	0x00, 0xf0, 0x41, 0x00


	//----- nvinfo : EIATTR_KPARAM_INFO
	.align		4
.L_4597:
        /*0018*/ 	.byte	0x04, 0x17
        /*001a*/ 	.short	(.L_4599 - .L_4598)
.L_4598:
        /*001c*/ 	.word	0x00000000
        /*0020*/ 	.short	0x0001
        /*0022*/ 	.short	0x0004
        /*0024*/ 	.byte	0x00, 0xf0, 0x11, 0x00


	//----- nvinfo : EIATTR_KPARAM_INFO
	.align		4
.L_4599:
        /*0028*/ 	.byte	0x04, 0x17
        /*002a*/ 	.short	(.L_4601 - .L_4600)
.L_4600:
        /*002c*/ 	.word	0x00000000
        /*0030*/ 	.short	0x0000
        /*0032*/ 	.short	0x0000
        /*0034*/ 	.byte	0x00, 0xf0, 0x11, 0x00


	//----- nvinfo : EIATTR_SPARSE_MMA_MASK
	.align		4
.L_4601:
        /*0038*/ 	.byte	0x03, 0x50
        /*003a*/ 	.short	0x0000


	//----- nvinfo : EIATTR_MAXREG_COUNT
	.align		4
        /*003c*/ 	.byte	0x03, 0x1b
        /*003e*/ 	.short	0x00ff


	//----- nvinfo : EIATTR_MERCURY_ISA_VERSION
	.align		4
        /*0040*/ 	.byte	0x03, 0x5f
        /*0042*/ 	.short	0x0101


	//----- nvinfo : EIATTR_VRC_CTA_INIT_COUNT
	.align		4
        /*0044*/ 	.byte	0x02, 0x4a
	.zero		1
	.zero		1


	//----- nvinfo : EIATTR_EXIT_INSTR_OFFSETS
	.align		4
        /*0048*/ 	.byte	0x04, 0x1c
        /*004a*/ 	.short	(.L_4603 - .L_4602)


	//   ....[0]....
.L_4602:
        /*004c*/ 	.word	0x000015b0


	//   ....[1]....
        /*0050*/ 	.word	0x00001600


	//   ....[2]....
        /*0054*/ 	.word	0x00001d90


	//----- nvinfo : EIATTR_MAX_THREADS
	.align		4
.L_4603:
        /*0058*/ 	.byte	0x04, 0x05
        /*005a*/ 	.short	(.L_4605 - .L_4604)
.L_4604:
        /*005c*/ 	.word	0x00000080
        /*0060*/ 	.word	0x00000001
        /*0064*/ 	.word	0x00000001


	//----- nvinfo : EIATTR_CRS_STACK_SIZE
	.align		4
.L_4605:
        /*0068*/ 	.byte	0x04, 0x1e
        /*006a*/ 	.short	(.L_4607 - .L_4606)
.L_4606:
        /*006c*/ 	.word	0x00000000


	//----- nvinfo : EIATTR_CBANK_PARAM_SIZE
	.align		4
.L_4607:
        /*0070*/ 	.byte	0x03, 0x19
        /*0072*/ 	.short	0x0018


	//----- nvinfo : EIATTR_PARAM_CBANK
	.align		4
        /*0074*/ 	.byte	0x04, 0x0a
        /*0076*/ 	.short	(.L_4609 - .L_4608)
	.align		4
.L_4608:
        /*0078*/ 	.word	index@(.nv.constant0._ZN2at6native29vectorized_elementwise_kernelILi8ENS0_13BUnaryFunctorIsssZZZNS0_16fmod_kernel_cudaERNS_18TensorIteratorBaseEENKUlvE_clEvENKUlvE3_clEvEUlssE_EESt5arrayIPcLm2EEEEviT0_T1_)
        /*007c*/ 	.short	0x0380
        /*007e*/ 	.short	0x0018


	//----- nvinfo : EIATTR_SW_WAR
	.align		4
.L_4609:
        /*0080*/ 	.byte	0x04, 0x36
        /*0082*/ 	.short	(.L_4611 - .L_4610)
.L_4610:
        /*0084*/ 	.word	0x00000008
.L_4611:


//--------------------- .nv.info._ZN2at6native18elementwise_kernelILi128ELi4EZNS0_15gpu_kernel_implINS0_13AUnaryFunctorIsssZZZNS0_16fmod_kernel_cudaERNS_18TensorIteratorBaseEENKUlvE_clEvENKUlvE3_clEvEUlssE_EEEEvS5_RKT_EUliE_EEviT1_ --------------------------
	.section	.nv.info._ZN2at6native18elementwise_kernelILi128ELi4EZNS0_15gpu_kernel_implINS0_13AUnaryFunctorIsssZZZNS0_16fmod_kernel_cudaERNS_18TensorIteratorBaseEENKUlvE_clEvENKUlvE3_clEvEUlssE_EEEEvS5_RKT_EUliE_EEviT1_,"",@"SHT_CUDA_INFO"
	.sectionflags	@""
	.align	4


	//----- nvinfo : EIATTR_CUDA_API_VERSION
	.align		4
        /*0000*/ 	.byte	0x04, 0x37
        /*0002*/ 	.short	(.L_4613 - .L_4612)
.L_4612:
        /*0004*/ 	.word	0x00000082


	//----- nvinfo : EIATTR_KPARAM_INFO
	.align		4
.L_4613:
        /*0008*/ 	.byte	0x04, 0x17
        /*000a*/ 	.short	(.L_4615 - .L_4614)
.L_4614:
        /*000c*/ 	.word	0x00000000
        /*0010*/ 	.short	0x0001
        /*0012*/ 	.short	0x0008
        /*0014*/ 	.byte	0x00, 0xf0, 0x61, 0x08


	//----- nvinfo : EIATTR_KPARAM_INFO
	.align		4
.L_4615:
        /*0018*/ 	.byte	0x04, 0x17
        /*001a*/ 	.short	(.L_4617 - .L_4616)
.L_4616:
        /*001c*/ 	.word	0x00000000
        /*0020*/ 	.short	0x0000
        /*0022*/ 	.short	0x0000
        /*0024*/ 	.byte	0x00, 0xf0, 0x11, 0x00


	//----- nvinfo : EIATTR_SPARSE_MMA_MASK
	.align		4
.L_4617:
        /*0028*/ 	.byte	0x03, 0x50
        /*002a*/ 	.short	0x0000


	//----- nvinfo : EIATTR_MAXREG_COUNT
	.align		4
        /*002c*/ 	.byte	0x03, 0x1b
        /*002e*/ 	.short	0x0080


	//----- nvinfo : EIATTR_EXTERNS
	.align		4
        /*0030*/ 	.byte	0x04, 0x0f
        /*0032*/ 	.short	(.L_4619 - .L_4618)


	//   ....[0]....
	.align		4
.L_4618:
        /*0034*/ 	.word	index@(__assertfail)


	//----- nvinfo : EIATTR_MERCURY_ISA_VERSION
	.align		4
.L_4619:
        /*0038*/ 	.byte	0x03, 0x5f
        /*003a*/ 	.short	0x0101


	//----- nvinfo : EIATTR_VRC_CTA_INIT_COUNT
	.align		4
        /*003c*/ 	.byte	0x02, 0x4a
	.zero		1
	.zero		1


	//----- nvinfo : EIATTR_SYSCALL_OFFSETS
	.align		4
        /*0040*/ 	.byte	0x04, 0x46
        /*0042*/ 	.short	(.L_4621 - .L_4620)


	//   ....[0]....
.L_4620:
        /*0044*/ 	.word	0x00002140


	//   ....[1]....
        /*0048*/ 	.word	0x00003090


	//   ....[2]....
        /*004c*/ 	.word	0x00005330


	//   ....[3]....
        /*0050*/ 	.word	0x00006070


	//   ....[4]....
        /*0054*/ 	.word	0x00008450


	//   ....[5]....
        /*0058*/ 	.word	0x00009190


	//   ....[6]....
        /*005c*/ 	.word	0x0000b580


	//   ....[7]....
        /*0060*/ 	.word	0x0000c290


	//----- nvinfo : EIATTR_EXIT_INSTR_OFFSETS
	.align		4
.L_4621:
        /*0064*/ 	.byte	0x04, 0x1c
        /*0066*/ 	.short	(.L_4623 - .L_4622)


	//   ....[0]....
.L_4622:
        /*0068*/ 	.word	0x00009470


	//   ....[1]....
        /*006c*/ 	.word	0x0000b820


	//   ....[2]....
        /*0070*/ 	.word	0x0000b840


	//   ....[3]....
        /*0074*/ 	.word	0x0000b8d0


	//   ....[4]....
        /*0078*/ 	.word	0x0000b8f0


	//   ....[5]....
        /*007c*/ 	.word	0x0000b910


	//   ....[6]....
        /*0080*/ 	.word	0x0000b9a0


	//   ....[7]....
        /*0084*/ 	.word	0x0000b9e0


	//   ....[8]....
        /*0088*/ 	.word	0x0000ba80


	//   ....[9]....
        /*008c*/ 	.word	0x0000bad0


	//   ....[10]....
        /*0090*/ 	.word	0x0000bb00


	//   ....[11]....
        /*0094*/ 	.word	0x0000bbc0


	//   ....[12]....
        /*0098*/ 	.word	0x0000bd30


	//   ....[13]....
        /*009c*/ 	.word	0x0000bea0


	//   ....[14]....
        /*00a0*/ 	.word	0x0000c000


	//   ....[15]....
        /*00a4*/ 	.word	0x0000c030


	//   ....[16]....
        /*00a8*/ 	.word	0x0000c050


	//   ....[17]....
        /*00ac*/ 	.word	0x0000c0f0


	//   ....[18]....
        /*00b0*/ 	.word	0x0000c130


	//   ....[19]....
        /*00b4*/ 	.word	0x0000c2a0


	//   ....[20]....
        /*00b8*/ 	.word	0x0000c3b0


	//   ....[21]....
        /*00bc*/ 	.word	0x0000c4f0


	//   ....[22]....
        /*00c0*/ 	.word	0x0000c530


	//----- nvinfo : EIATTR_MAX_THREADS
	.align		4
.L_4623:
        /*00c4*/ 	.byte	0x04, 0x05
        /*00c6*/ 	.short	(.L_4625 - .L_4624)
.L_4624:
        /*00c8*/ 	.word	0x00000080
        /*00cc*/ 	.word	0x00000001
        /*00d0*/ 	.word	0x00000001


	//----- nvinfo : EIATTR_CRS_STACK_SIZE
	.align		4
.L_4625:
        /*00d4*/ 	.byte	0x04, 0x1e
        /*00d6*/ 	.short	(.L_4627 - .L_4626)
.L_4626:
        /*00d8*/ 	.word	0x00000000


	//----- nvinfo : EIATTR_CBANK_PARAM_SIZE
	.align		4
.L_4627:
        /*00dc*/ 	.byte	0x03, 0x19
        /*00de*/ 	.short	0x0220


	//----- nvinfo : EIATTR_PARAM_CBANK
	.align		4
        /*00e0*/ 	.byte	0x04, 0x0a
        /*00e2*/ 	.short	(.L_4629 - .L_4628)
	.align		4
.L_4628:
        /*00e4*/ 	.word	index@(.nv.constant0._ZN2at6native18elementwise_kernelILi128ELi4EZNS0_15gpu_kernel_implINS0_13AUnaryFunctorIsssZZZNS0_16fmod_kernel_cudaERNS_18TensorIteratorBaseEENKUlvE_clEvENKUlvE3_clEvEUlssE_EEEEvS5_RKT_EUliE_EEviT1_)
        /*00e8*/ 	.short	0x0380
        /*00ea*/ 	.short	0x0220


	//----- nvinfo : EIATTR_SW_WAR
	.align		4
.L_4629:
        /*00ec*/ 	.byte	0x04, 0x36
        /*00ee*/ 	.short	(.L_4631 - .L_4630)
.L_4630:
        /*00f0*/ 	.word	0x00000008
.L_4631:


//--------------------- .nv.info._ZN2at6native27unrolled_elementwise_kernelINS0_13AUnaryFunctorIsssZZZNS0_16fmod_kernel_cudaERNS_18TensorIteratorBaseEENKUlvE_clEvENKUlvE3_clEvEUlssE_EESt5arrayIPcLm2EELi4E23TrivialOffsetCalculatorILi1EjESD_NS0_6memory12LoadWithCastILi1EEENSE_13StoreWithCastILi1EEEEEviT_T0_T2_T3_T4_T5_ --------------------------
	.section	.nv.info._ZN2at6native27unrolled_elementwise_kernelINS0_13AUnaryFunctorIsssZZZNS0_16fmod_kernel_cudaERNS_18TensorIteratorBaseEENKUlvE_clEvENKUlvE3_clEvEUlssE_EESt5arrayIPcLm2EELi4E23TrivialOffsetCalculatorILi1EjESD_NS0_6memory12LoadWithCastILi1EEENSE_13StoreWithCastILi1EEEEEviT_T0_T2_T3_T4_T5_,"",@"SHT_CUDA_INFO"
	.sectionflags	@""
	.align	4


	//----- nvinfo : EIATTR_CUDA_API_VERSION
	.align		4
        /*0000*/ 	.byte	0x04, 0x37
        /*0002*/ 	.short	(.L_4633 - .L_4632)
.L_4632:
        /*0004*/ 	.word	0x00000082


	//----- nvinfo : EIATTR_KPARAM_INFO
	.align		4
.L_4633:
        /*0008*/ 	.byte	0x04, 0x17
        /*000a*/ 	.short	(.L_4635 - .L_4634)
.L_4634:
        /*000c*/ 	.word	0x00000000
        /*0010*/ 	.short	0x0006
        /*0012*/ 	.short	0x0024
        /*0014*/ 	.byte	0x00, 0xf0, 0x21, 0x00


	//----- nvinfo : EIATTR_KPARAM_INFO
	.align		4
.L_4635:
        /*0018*/ 	.byte	0x04, 0x17
        /*001a*/ 	.short	(.L_4637 - .L_4636)
.L_4636:
        /*001c*/ 	.word	0x00000000
        /*0020*/ 	.short	0x0005
        /*0022*/ 	.short	0x001c
        /*0024*/ 	.byte	0x00, 0xf0, 0x21, 0x00


	//----- nvinfo : EIATTR_KPARAM_INFO
	.align		4
.L_4637:
        /*0028*/ 	.byte	0x04, 0x17
        /*002a*/ 	.short	(.L_4639 - .L_4638)
.L_4638:
        /*002c*/ 	.word	0x00000000
        /*0030*/ 	.short	0x0004
        /*0032*/ 	.short	0x0019
        /*0034*/ 	.byte	0x00, 0xf0, 0x05, 0x00


	//----- nvinfo : EIATTR_KPARAM_INFO
	.align		4
.L_4639:
        /*0038*/ 	.byte	0x04, 0x17
        /*003a*/ 	.short	(.L_4641 - .L_4640)
.L_4640:
        /*003c*/ 	.word	0x00000000
        /*0040*/ 	.short	0x0003
        /*0042*/ 	.short	0x0018
        /*0044*/ 	.byte	0x00, 0xf0, 0x05, 0x00


	//----- nvinfo : EIATTR_KPARAM_INFO
	.align		4
.L_4641:
        /*0048*/ 	.byte	0x04, 0x17
        /*004a*/ 	.short	(.L_4643 - .L_4642)
.L_4642:
        /*004c*/ 	.word	0x00000000
        /*0050*/ 	.short	0x0002
        /*0052*/ 	.short	0x0008
        /*0054*/ 	.byte	0x00, 0xf0, 0x41, 0x00


	//----- nvinfo : EIATTR_KPARAM_INFO
	.align		4
.L_4643:
        /*0058*/ 	.byte	0x04, 0x17
        /*005a*/ 	.short	(.L_4645 - .L_4644)
.L_4644:
        /*005c*/ 	.word	0x00000000
        /*0060*/ 	.short	0x0001
        /*0062*/ 	.short	0x0004
        /*0064*/ 	.byte	0x00, 0xf0, 0x11, 0x00


	//----- nvinfo : EIATTR_KPARAM_INFO
	.align		4
.L_4645:
        /*0068*/ 	.byte	0x04, 0x17
        /*006a*/ 	.short	(.L_4647 - .L_4646)
.L_4646:
        /*006c*/ 	.word	0x00000000
        /*0070*/ 	.short	0x0000
        /*0072*/ 	.short	0x0000
        /*0074*/ 	.byte	0x00, 0xf0, 0x11, 0x00


	//----- nvinfo : EIATTR_SPARSE_MMA_MASK
	.align		4
.L_4647:
        /*0078*/ 	.byte	0x03, 0x50
        /*007a*/ 	.short	0x0000


	//----- nvinfo : EIATTR_MAXREG_COUNT
	.align		4
        /*007c*/ 	.byte	0x03, 0x1b
        /*007e*/ 	.short	0x00ff


	//----- nvinfo : EIATTR_EXTERNS
	.align		4
        /*0080*/ 	.byte	0x04, 0x0f
        /*0082*/ 	.short	(.L_4649 - .L_4648)


	//   ....[0]....
	.align		4
.L_4648:
        /*0084*/ 	.word	index@(__assertfail)


	//----- nvinfo : EIATTR_MERCURY_ISA_VERSION
	.align		4
.L_4649:
        /*0088*/ 	.byte	0x03, 0x5f
        /*008a*/ 	.short	0x0101


	//----- nvinfo : EIATTR_VRC_CTA_INIT_COUNT
	.align		4
        /*008c*/ 	.byte	0x02, 0x4a
	.zero		1
	.zero		1


	//----- nvinfo : EIATTR_SYSCALL_OFFSETS
	.align		4
        /*0090*/ 	.byte	0x04, 0x46
        /*0092*/ 	.short	(.L_4651 - .L_4650)


	//   ....[0]....
.L_4650:
        /*0094*/ 	.word	0x00000e30


	//   ....[1]....
        /*0098*/ 	.word	0x00001df0


	//   ....[2]....
        /*009c*/ 	.word	0x00002cf0


	//   ....[3]....
        /*00a0*/ 	.word	0x00003bf0


	//   ....[4]....
        /*00a4*/ 	.word	0x000051d0


	//   ....[5]....
        /*00a8*/ 	.word	0x00005fd0


	//   ....[6]....
        /*00ac*/ 	.word	0x00006e90


	//   ....[7]....
        /*00b0*/ 	.word	0x00007d50


	//----- nvinfo : EIATTR_EXIT_INSTR_OFFSETS
	.align		4
.L_4651:
        /*00b4*/ 	.byte	0x04, 0x1c
        /*00b6*/ 	.short	(.L_4653 - .L_4652)


	//   ....[0]....
.L_4652:
        /*00b8*/ 	.word	0x00007160


	//   ....[1]....
        /*00bc*/ 	.word	0x00007290


	//   ....[2]....
        /*00c0*/ 	.word	0x000072b0


	//   ....[3]....
        /*00c4*/ 	.word	0x00007350


	//   ....[4]....
        /*00c8*/ 	.word	0x00007380


	//   ....[5]....
        /*00cc*/ 	.word	0x000073a0


	//   ....[6]....
        /*00d0*/ 	.word	0x00007430


	//   ....[7]....
        /*00d4*/ 	.word	0x00007470


	//   ....[8]....
        /*00d8*/ 	.word	0x00007510


	//   ....[9]....
        /*00dc*/ 	.word	0x00007560


	//   ....[10]....
        /*00e0*/ 	.word	0x00007590


	//   ....[11]....
        /*00e4*/ 	.word	0x00007650


	//   ....[12]....
        /*00e8*/ 	.word	0x000077c0


	//   ....[13]....
        /*00ec*/ 	.word	0x00007930


	//   ....[14]....
        /*00f0*/ 	.word	0x00007a90


	//   ....[15]....
        /*00f4*/ 	.word	0x00007ad0


	//   ....[16]....
        /*00f8*/ 	.word	0x00007b00


	//   ....[17]....
        /*00fc*/ 	.word	0x00007bb0


	//   ....[18]....
        /*0100*/ 	.word	0x00007bf0


	//   ....[19]....
        /*0104*/ 	.word	0x00007d60


	//   ....[20]....
        /*0108*/ 	.word	0x00007e70


	//   ....[21]....
        /*010c*/ 	.word	0x00007fb0


	//   ....[22]....
        /*0110*/ 	.word	0x00007ff0


	//----- nvinfo : EIATTR_MAX_THREADS
	.align		4
.L_4653:
        /*0114*/ 	.byte	0x04, 0x05
        /*0116*/ 	.short	(.L_4655 - .L_4654)
.L_4654:
        /*0118*/ 	.word	0x00000080
        /*011c*/ 	.word	0x00000001
        /*0120*/ 	.word	0x00000001


	//----- nvinfo : EIATTR_CRS_STACK_SIZE
	.align		4
.L_4655:
        /*0124*/ 	.byte	0x04, 0x1e
        /*0126*/ 	.short	(.L_4657 - .L_4656)
.L_4656:
        /*0128*/ 	.word	0x00000000


	//----- nvinfo : EIATTR_CBANK_PARAM_SIZE
	.align		4
.L_4657:
        /*012c*/ 	.byte	0x03, 0x19
        /*012e*/ 	.short	0x002c


	//----- nvinfo : EIATTR_PARAM_CBANK
	.align		4
        /*0130*/ 	.byte	0x04, 0x0a
        /*0132*/ 	.short	(.L_4659 - .L_4658)
	.align		4
.L_4658:
        /*0134*/ 	.word	index@(.nv.constant0._ZN2at6native27unrolled_elementwise_kernelINS0_13AUnaryFunctorIsssZZZNS0_16fmod_kernel_cudaERNS_18TensorIteratorBaseEENKUlvE_clEvENKUlvE3_clEvEUlssE_EESt5arrayIPcLm2EELi4E23TrivialOffsetCalculatorILi1EjESD_NS0_6memory12LoadWithCastILi1EEENSE_13StoreWithCastILi1EEEEEviT_T0_T2_T3_T4_T5_)
        /*0138*/ 	.short	0x0380
        /*013a*/ 	.short	0x002c


	//----- nvinfo : EIATTR_SW_WAR
	.align		4
.L_4659:
        /*013c*/ 	.byte	0x04, 0x36
        /*013e*/ 	.short	(.L_4661 - .L_4660)
.L_4660:
        /*0140*/ 	.word	0x00000008
.L_4661:


//--------------------- .nv.info._ZN2at6native18elementwise_kernelILi128ELi4EZNS0_22gpu_kernel_impl_nocastINS0_13AUnaryFunctorIsssZZZNS0_16fmod_kernel_cudaERNS_18TensorIteratorBaseEENKUlvE_clEvENKUlvE3_clEvEUlssE_EEEEvS5_RKT_EUliE_EEviT1_ --------------------------
	.section	.nv.info._ZN2at6native18elementwise_kernelILi128ELi4EZNS0_22gpu_kernel_impl_nocastINS0_13AUnaryFunctorIsssZZZNS0_16fmod_kernel_cudaERNS_18TensorIteratorBaseEENKUlvE_clEvENKUlvE3_clEvEUlssE_EEEEvS5_RKT_EUliE_EEviT1_,"",@"SHT_CUDA_INFO"
	.sectionflags	@""
	.align	4


	//----- nvinfo : EIATTR_CUDA_API_VERSION
	.align		4
        /*0000*/ 	.byte	0x04, 0x37
        /*0002*/ 	.short	(.L_4663 - .L_4662)
.L_4662:
        /*0004*/ 	.word	0x00000082


	//----- nvinfo : EIATTR_KPARAM_INFO
	.align		4
.L_4663:
        /*0008*/ 	.byte	0x04, 0x17
        /*000a*/ 	.short	(.L_4665 - .L_4664)
.L_4664:
        /*000c*/ 	.word	0x00000000
        /*0010*/ 	.short	0x0001
        /*0012*/ 	.short	0x0008
        /*0014*/ 	.byte	0x00, 0xf0, 0x61, 0x08


	//----- nvinfo : EIATTR_KPARAM_INFO
	.align		4
.L_4665:
        /*0018*/ 	.byte	0x04, 0x17
        /*001a*/ 	.short	(.L_4667 - .L_4666)
.L_4666:
        /*001c*/ 	.word	0x00000000
        /*0020*/ 	.short	0x0000
        /*0022*/ 	.short	0x0000
        /*0024*/ 	.byte	0x00, 0xf0, 0x11, 0x00


	//----- nvinfo : EIATTR_SPARSE_MMA_MASK
	.align		4
.L_4667:
        /*0028*/ 	.byte	0x03, 0x50
        /*002a*/ 	.short	0x0000


	//----- nvinfo : EIATTR_MAXREG_COUNT
	.align		4
        /*002c*/ 	.byte	0x03, 0x1b
        /*002e*/ 	.short	0x0080


	//----- nvinfo : EIATTR_MERCURY_ISA_VERSION
	.align		4
        /*0030*/ 	.byte	0x03, 0x5f
        /*0032*/ 	.short	0x0101


	//----- nvinfo : EIATTR_VRC_CTA_INIT_COUNT
	.align		4
        /*0034*/ 	.byte	0x02, 0x4a
	.zero		1
	.zero		1


	//----- nvinfo : EIATTR_EXIT_INSTR_OFFSETS
	.align		4
        /*0038*/ 	.byte	0x04, 0x1c
        /*003a*/ 	.short	(.L_4669 - .L_4668)


	//   ....[0]....
.L_4668:
        /*003c*/ 	.word	0x000006b0


	//   ....[1]....
        /*0040*/ 	.word	0x00000860


	//   ....[2]....
        /*0044*/ 	.word	0x00004710


	//   ....[3]....
        /*0048*/ 	.word	0x00005b90


	//----- nvinfo : EIATTR_MAX_THREADS
	.align		4
.L_4669:
        /*004c*/ 	.byte	0x04, 0x05
        /*004e*/ 	.short	(.L_4671 - .L_4670)
.L_4670:
        /*0050*/ 	.word	0x00000080
        /*0054*/ 	.word	0x00000001
        /*0058*/ 	.word	0x00000001


	//----- nvinfo : EIATTR_CRS_STACK_SIZE
	.align		4
.L_4671:
        /*005c*/ 	.byte	0x04, 0x1e
        /*005e*/ 	.short	(.L_4673 - .L_4672)
.L_4672:
        /*0060*/ 	.word	0x00000000


	//----- nvinfo : EIATTR_CBANK_PARAM_SIZE
	.align		4
.L_4673:
        /*0064*/ 	.byte	0x03, 0x19
        /*0066*/ 	.short	0x0220


	//----- nvinfo : EIATTR_PARAM_CBANK
	.align		4
        /*0068*/ 	.byte	0x04, 0x0a
        /*006a*/ 	.short	(.L_4675 - .L_4674)
	.align		4
.L_4674:
        /*006c*/ 	.word	index@(.nv.constant0._ZN2at6native18elementwise_kernelILi128ELi4EZNS0_22gpu_kernel_impl_nocastINS0_13AUnaryFunctorIsssZZZNS0_16fmod_kernel_cudaERNS_18TensorIteratorBaseEENKUlvE_clEvENKUlvE3_clEvEUlssE_EEEEvS5_RKT_EUliE_EEviT1_)
        /*0070*/ 	.short	0x0380
        /*0072*/ 	.short	0x0220


	//----- nvinfo : EIATTR_SW_WAR
	.align		4
.L_4675:
        /*0074*/ 	.byte	0x04, 0x36
        /*0076*/ 	.short	(.L_4677 - .L_4676)
.L_4676:
        /*0078*/ 	.word	0x00000008
.L_4677:


//--------------------- .nv.info._ZN2at6native27unrolled_elementwise_kernelINS0_13AUnaryFunctorIsssZZZNS0_16fmod_kernel_cudaERNS_18TensorIteratorBaseEENKUlvE_clEvENKUlvE3_clEvEUlssE_EESt5arrayIPcLm2EELi4E23TrivialOffsetCalculatorILi1EjESD_NS0_6memory15LoadWithoutCastENSE_16StoreWithoutCastEEEviT_T0_T2_T3_T4_T5_ --------------------------
	.section	.nv.info._ZN2at6native27unrolled_elementwise_kernelINS0_13AUnaryFunctorIsssZZZNS0_16fmod_kernel_cudaERNS_18TensorIteratorBaseEENKUlvE_clEvENKUlvE3_clEvEUlssE_EESt5arrayIPcLm2EELi4E23TrivialOffsetCalculatorILi1EjESD_NS0_6memory15LoadWithoutCastENSE_16StoreWithoutCastEEEviT_T0_T2_T3_T4_T5_,"",@"SHT_CUDA_INFO"
	.sectionflags	@""
	.align	4


	//----- nvinfo : EIATTR_CUDA_API_VERSION
	.align		4
        /*0000*/ 	.byte	0x04, 0x37
        /*0002*/ 	.short	(.L_4679 - .L_4678)
.L_4678:
        /*0004*/ 	.word	0x00000082


	//----- nvinfo : EIATTR_KPARAM_INFO
	.align		4
.L_4679:
        /*0008*/ 	.byte	0x04, 0x17
        /*000a*/ 	.short	(.L_4681 - .L_4680)
.L_4680:
        /*000c*/ 	.word	0x00000000
        /*0010*/ 	.short	0x0006
        /*0012*/ 	.short	0x001b
        /*0014*/ 	.byte	0x00, 0xf0, 0x05, 0x00


	//----- nvinfo : EIATTR_KPARAM_INFO
	.align		4
.L_4681:
        /*0018*/ 	.byte	0x04, 0x17
        /*001a*/ 	.short	(.L_4683 - .L_4682)
.L_4682:
        /*001c*/ 	.word	0x00000000
        /*0020*/ 	.short	0x0005
        /*0022*/ 	.short	0x001a
        /*0024*/ 	.byte	0x00, 0xf0, 0x05, 0x00


	//----- nvinfo : EIATTR_KPARAM_INFO
	.align		4
.L_4683:
        /*0028*/ 	.byte	0x04, 0x17
        /*002a*/ 	.short	(.L_4685 - .L_4684)
.L_4684:
        /*002c*/ 	.word	0x00000000
        /*0030*/ 	.short	0x0004
        /*0032*/ 	.short	0x0019
        /*0034*/ 	.byte	0x00, 0xf0, 0x05, 0x00


	//----- nvinfo : EIATTR_KPARAM_INFO
	.align		4
.L_4685:
        /*0038*/ 	.byte	0x04, 0x17
        /*003a*/ 	.short	(.L_4687 - .L_4686)
.L_4686:
        /*003c*/ 	.word	0x00000000
        /*0040*/ 	.short	0x0003
        /*0042*/ 	.short	0x0018
        /*0044*/ 	.byte	0x00, 0xf0, 0x05, 0x00


	//----- nvinfo : EIATTR_KPARAM_INFO
	.align		4
.L_4687:
        /*0048*/ 	.byte	0x04, 0x17
        /*004a*/ 	.short	(.L_4689 - .L_4688)
.L_4688:
        /*004c*/ 	.word	0x00000000
        /*0050*/ 	.short	0x0002
        /*0052*/ 	.short	0x0008
        /*0054*/ 	.byte	0x00, 0xf0, 0x41, 0x00


	//----- nvinfo : EIATTR_KPARAM_INFO
	.align		4
.L_4689:
        /*0058*/ 	.byte	0x04, 0x17
        /*005a*/ 	.short	(.L_4691 - .L_4690)
.L_4690:
        /*005c*/ 	.word	0x00000000
        /*0060*/ 	.short	0x0001
        /*0062*/ 	.short	0x0004
        /*0064*/ 	.byte	0x00, 0xf0, 0x11, 0x00


	//----- nvinfo : EIATTR_KPARAM_INFO
	.align		4
.L_4691:
        /*0068*/ 	.byte	0x04, 0x17
        /*006a*/ 	.short	(.L_4693 - .L_4692)
.L_4692:
        /*006c*/ 	.word	0x00000000
        /*0070*/ 	.short	0x0000
        /*0072*/ 	.short	0x0000
        /*0074*/ 	.byte	0x00, 0xf0, 0x11, 0x00


	//----- nvinfo : EIATTR_SPARSE_MMA_MASK
	.align		4
.L_4693:
        /*0078*/ 	.byte	0x03, 0x50
        /*007a*/ 	.short	0x0000


	//----- nvinfo : EIATTR_MAXREG_COUNT
	.align		4
        /*007c*/ 	.byte	0x03, 0x1b
        /*007e*/ 	.short	0x00ff


	//----- nvinfo : EIATTR_MERCURY_ISA_VERSION
	.align		4
        /*0080*/ 	.byte	0x03, 0x5f
        /*0082*/ 	.short	0x0101


	//----- nvinfo : EIATTR_VRC_CTA_INIT_COUNT
	.align		4
        /*0084*/ 	.byte	0x02, 0x4a
	.zero		1
	.zero		1


	//----- nvinfo : EIATTR_EXIT_INSTR_OFFSETS
	.align		4
        /*0088*/ 	.byte	0x04, 0x1c
        /*008a*/ 	.short	(.L_4695 - .L_4694)


	//   ....[0]....
.L_4694:
        /*008c*/ 	.word	0x00000a30


	//   ....[1]....
        /*0090*/ 	.word	0x00000a80


	//----- nvinfo : EIATTR_MAX_THREADS
	.align		4
.L_4695:
        /*0094*/ 	.byte	0x04, 0x05
        /*0096*/ 	.short	(.L_4697 - .L_4696)
.L_4696:
        /*0098*/ 	.word	0x00000080
        /*009c*/ 	.word	0x00000001
        /*00a0*/ 	.word	0x00000001


	//----- nvinfo : EIATTR_CRS_STACK_SIZE
	.align		4
.L_4697:
        /*00a4*/ 	.byte	0x04, 0x1e
        /*00a6*/ 	.short	(.L_4699 - .L_4698)
.L_4698:
        /*00a8*/ 	.word	0x00000000


	//----- nvinfo : EIATTR_CBANK_PARAM_SIZE
	.align		4
.L_4699:
        /*00ac*/ 	.byte	0x03, 0x19
        /*00ae*/ 	.short	0x001c


	//----- nvinfo : EIATTR_PARAM_CBANK
	.align		4
        /*00b0*/ 	.byte	0x04, 0x0a
        /*00b2*/ 	.short	(.L_4701 - .L_4700)
	.align		4
.L_4700:
        /*00b4*/ 	.word	index@(.nv.constant0._ZN2at6native27unrolled_elementwise_kernelINS0_13AUnaryFunctorIsssZZZNS0_16fmod_kernel_cudaERNS_18TensorIteratorBaseEENKUlvE_clEvENKUlvE3_clEvEUlssE_EESt5arrayIPcLm2EELi4E23TrivialOffsetCalculatorILi1EjESD_NS0_6memory15LoadWithoutCastENSE_16StoreWithoutCastEEEviT_T0_T2_T3_T4_T5_)
        /*00b8*/ 	.short	0x0380
        /*00ba*/ 	.short	0x001c


	//----- nvinfo : EIATTR_SW_WAR
	.align		4
.L_4701:
        /*00bc*/ 	.byte	0x04, 0x36
        /*00be*/ 	.short	(.L_4703 - .L_4702)
.L_4702:
        /*00c0*/ 	.word	0x00000008
.L_4703:


//--------------------- .nv.info._ZN2at6native29vectorized_elementwise_kernelILi2ENS0_13AUnaryFunctorIsssZZZNS0_16fmod_kernel_cudaERNS_18TensorIteratorBaseEENKUlvE_clEvENKUlvE3_clEvEUlssE_EESt5arrayIPcLm2EEEEviT0_T1_ --------------------------
	.section	.nv.info._ZN2at6native29vectorized_elementwise_kernelILi2ENS0_13AUnaryFunctorIsssZZZNS0_16fmod_kernel_cudaERNS_18TensorIteratorBaseEENKUlvE_clEvENKUlvE3_clEvEUlssE_EESt5arrayIPcLm2EEEEviT0_T1_,"",@"SHT_CUDA_INFO"
	.sectionflags	@""
	.align	4


	//----- nvinfo : EIATTR_CUDA_API_VERSION
	.align		4
        /*0000*/ 	.byte	0x04, 0x37
        /*0002*/ 	.short	(.L_4705 - .L_4704)
.L_4704:
        /*0004*/ 	.word	0x00000082


	//----- nvinfo : EIATTR_KPARAM_INFO
	.align		4
.L_4705:
        /*0008*/ 	.byte	0x04, 0x17
        /*000a*/ 	.short	(.L_4707 - .L_4706)
.L_4706:
        /*000c*/ 	.word	0x00000000
        /*0010*/ 	.short	0x0002
        /*0012*/ 	.short	0x0008
        /*0014*/ 	.byte	0x00, 0xf0, 0x41, 0x00


	//----- nvinfo : EIATTR_KPARAM_INFO
	.align		4
.L_4707:
        /*0018*/ 	.byte	0x04, 0x17
        /*001a*/ 	.short	(.L_4709 - .L_4708)
.L_4708:
        /*001c*/ 	.word	0x00000000
        /*0020*/ 	.short	0x0001
        /*0022*/ 	.short	0x0004
        /*0024*/ 	.byte	0x00, 0xf0, 0x11, 0x00


	//----- nvinfo : EIATTR_KPARAM_INFO
	.align		4
.L_4709:
        /*0028*/ 	.byte	0x04, 0x17
        /*002a*/ 	.short	(.L_4711 - .L_4710)
.L_4710:
        /*002c*/ 	.word	0x00000000
        /*0030*/ 	.short	0x0000
        /*0032*/ 	.short	0x0000
        /*0034*/ 	.byte	0x00, 0xf0, 0x11, 0x00


	//----- nvinfo : EIATTR_SPARSE_MMA_MASK
	.align		4
.L_4711:
        /*0038*/ 	.byte	0x03, 0x50
        /*003a*/ 	.short	0x0000


	//----- nvinfo : EIATTR_MAXREG_COUNT
	.align		4
        /*003c*/ 	.byte	0x03, 0x1b
        /*003e*/ 	.short	0x00ff


	//----- nvinfo : EIATTR_MERCURY_ISA_VERSION
	.align		4
        /*0040*/ 	.byte	0x03, 0x5f
        /*0042*/ 	.short	0x0101


	//----- nvinfo : EIATTR_VRC_CTA_INIT_COUNT
	.align		4
        /*0044*/ 	.byte	0x02, 0x4a
	.zero		1
	.zero		1


	//----- nvinfo : EIATTR_EXIT_INSTR_OFFSETS
	.align		4
        /*0048*/ 	.byte	0x04, 0x1c
        /*004a*/ 	.short	(.L_4713 - .L_4712)


	//   ....[0]....
.L_4712:
        /*004c*/ 	.word	0x00001540


	//   ....[1]....
        /*0050*/ 	.word	0x00001590


	//   ....[2]....
        /*0054*/ 	.word	0x000021a0


	//----- nvinfo : EIATTR_MAX_THREADS
	.align		4
.L_4713:
        /*0058*/ 	.byte	0x04, 0x05
        /*005a*/ 	.short	(.L_4715 - .L_4714)
.L_4714:
        /*005c*/ 	.word	0x00000080
        /*0060*/ 	.word	0x00000001
        /*0064*/ 	.word	0x00000001


	//----- nvinfo : EIATTR_CRS_STACK_SIZE
	.align		4
.L_4715:
        /*0068*/ 	.byte	0x04, 0x1e
        /*006a*/ 	.short	(.L_4717 - .L_4716)
.L_4716:
        /*006c*/ 	.word	0x00000000


	//----- nvinfo : EIATTR_CBANK_PARAM_SIZE
	.align		4
.L_4717:
        /*0070*/ 	.byte	0x03, 0x19
        /*0072*/ 	.short	0x0018


	//----- nvinfo : EIATTR_PARAM_CBANK
	.align		4
        /*0074*/ 	.byte	0x04, 0x0a
        /*0076*/ 	.short	(.L_4719 - .L_4718)
	.align		4
.L_4718:
        /*0078*/ 	.word	index@(.nv.constant0._ZN2at6native29vectorized_elementwise_kernelILi2ENS0_13AUnaryFunctorIsssZZZNS0_16fmod_kernel_cudaERNS_18TensorIteratorBaseEENKUlvE_clEvENKUlvE3_clEvEUlssE_EESt5arrayIPcLm2EEEEviT0_T1_)
        /*007c*/ 	.short	0x0380
        /*007e*/ 	.short	0x0018


	//----- nvinfo : EIATTR_SW_WAR
	.align		4
.L_4719:
        /*0080*/ 	.byte	0x04, 0x36
        /*0082*/ 	.short	(.L_4721 - .L_4720)
.L_4720:
        /*0084*/ 	.word	0x00000008
.L_4721:


//--------------------- .nv.info._ZN2at6native29vectorized_elementwise_kernelILi4ENS0_13AUnaryFunctorIsssZZZNS0_16fmod_kernel_cudaERNS_18TensorIteratorBaseEENKUlvE_clEvENKUlvE3_clEvEUlssE_EESt5arrayIPcLm2EEEEviT0_T1_ --------------------------
	.section	.nv.info._ZN2at6native29vectorized_elementwise_kernelILi4ENS0_13AUnaryFunctorIsssZZZNS0_16fmod_kernel_cudaERNS_18TensorIteratorBaseEENKUlvE_clEvENKUlvE3_clEvEUlssE_EESt5arrayIPcLm2EEEEviT0_T1_,"",@"SHT_CUDA_INFO"
	.sectionflags	@""
	.align	4


	//----- nvinfo : EIATTR_CUDA_API_VERSION
	.align		4
        /*0000*/ 	.byte	0x04, 0x37
        /*0002*/ 	.short	(.L_4723 - .L_4722)
.L_4722:
        /*0004*/ 	.word	0x00000082


	//----- nvinfo : EIATTR_KPARAM_INFO
	.align		4
.L_4723:
        /*0008*/ 	.byte	0x04, 0x17
        /*000a*/ 	.short	(.L_4725 - .L_4724)
.L_4724:
        /*000c*/ 	.word	0x00000000
        /*0010*/ 	.short	0x0002
        /*0012*/ 	.short	0x0008
        /*0014*/ 	.byte	0x00, 0xf0, 0x41, 0x00


	//----- nvinfo : EIATTR_KPARAM_INFO
	.align		4
.L_4725:
        /*0018*/ 	.byte	0x04, 0x17
        /*001a*/ 	.short	(.L_4727 - .L_4726)
.L_4726:
        /*001c*/ 	.word	0x00000000
        /*0020*/ 	.short	0x0001
        /*0022*/ 	.short	0x0004
        /*0024*/ 	.byte	0x00, 0xf0, 0x11, 0x00


	//----- nvinfo : EIATTR_KPARAM_INFO
	.align		4
.L_4727:
        /*0028*/ 	.byte	0x04, 0x17
        /*002a*/ 	.short	(.L_4729 - .L_4728)
.L_4728:
        /*002c*/ 	.word	0x00000000
        /*0030*/ 	.short	0x0000
        /*0032*/ 	.short	0x0000
        /*0034*/ 	.byte	0x00, 0xf0, 0x11, 0x00


	//----- nvinfo : EIATTR_SPARSE_MMA_MASK
	.align		4
.L_4729:
        /*0038*/ 	.byte	0x03, 0x50
        /*003a*/ 	.short	0x0000


	//----- nvinfo : EIATTR_MAXREG_COUNT
	.align		4
        /*003c*/ 	.byte	0x03, 0x1b
        /*003e*/ 	.short	0x00ff


	//----- nvinfo : EIATTR_MERCURY_ISA_VERSION
	.align		4
        /*0040*/ 	.byte	0x03, 0x5f
        /*0042*/ 	.short	0x0101


	//----- nvinfo : EIATTR_VRC_CTA_INIT_COUNT
	.align		4
        /*0044*/ 	.byte	0x02, 0x4a
	.zero		1
	.zero		1


	//----- nvinfo : EIATTR_EXIT_INSTR_OFFSETS
	.align		4
        /*0048*/ 	.byte	0x04, 0x1c
        /*004a*/ 	.short	(.L_4731 - .L_4730)


	//   ....[0]....
.L_4730:
        /*004c*/ 	.word	0x00001560


	//   ....[1]....
        /*0050*/ 	.word	0x000015b0


	//   ....[2]....
        /*0054*/ 	.word	0x00002170


	//----- nvinfo : EIATTR_MAX_THREADS
	.align		4
.L_4731:
        /*0058*/ 	.byte	0x04, 0x05
        /*005a*/ 	.short	(.L_4733 - .L_4732)
.L_4732:
        /*005c*/ 	.word	0x00000080
        /*0060*/ 	.word	0x00000001
        /*0064*/ 	.word	0x00000001


	//----- nvinfo : EIATTR_CRS_STACK_SIZE
	.align		4
.L_4733:
        /*0068*/ 	.byte	0x04, 0x1e
        /*006a*/ 	.short	(.L_4735 - .L_4734)
.L_4734:
        /*006c*/ 	.word	0x00000000


	//----- nvinfo : EIATTR_CBANK_PARAM_SIZE
	.align		4
.L_4735:
        /*0070*/ 	.byte	0x03, 0x19
        /*0072*/ 	.short	0x0018


	//----- nvinfo : EIATTR_PARAM_CBANK
	.align		4
        /*0074*/ 	.byte	0x04, 0x0a
        /*0076*/ 	.short	(.L_4737 - .L_4736)
	.align		4
.L_4736:
        /*0078*/ 	.word	index@(.nv.constant0._ZN2at6native29vectorized_elementwise_kernelILi4ENS0_13AUnaryFunctorIsssZZZNS0_16fmod_kernel_cudaERNS_18TensorIteratorBaseEENKUlvE_clEvENKUlvE3_clEvEUlssE_EESt5arrayIPcLm2EEEEviT0_T1_)
        /*007c*/ 	.short	0x0380
        /*007e*/ 	.short	0x0018


	//----- nvinfo : EIATTR_SW_WAR
	.align		4
.L_4737:
        /*0080*/ 	.byte	0x04, 0x36
        /*0082*/ 	.short	(.L_4739 - .L_4738)
.L_4738:
        /*0084*/ 	.word	0x00000008
.L_4739:


//--------------------- .nv.info._ZN2at6native29vectorized_elementwise_kernelILi8ENS0_13AUnaryFunctorIsssZZZNS0_16fmod_kernel_cudaERNS_18TensorIteratorBaseEENKUlvE_clEvENKUlvE3_clEvEUlssE_EESt5arrayIPcLm2EEEEviT0_T1_ --------------------------
	.section	.nv.info._ZN2at6native29vectorized_elementwise_kernelILi8ENS0_13AUnaryFunctorIsssZZZNS0_16fmod_kernel_cudaERNS_18TensorIteratorBaseEENKUlvE_clEvENKUlvE3_clEvEUlssE_EESt5arrayIPcLm2EEEEviT0_T1_,"",@"SHT_CUDA_INFO"
	.sectionflags	@""
	.align	4


	//----- nvinfo : EIATTR_CUDA_API_VERSION
	.align		4
        /*0000*/ 	.byte	0x04, 0x37
        /*0002*/ 	.short	(.L_4741 - .L_4740)
.L_4740:
        /*0004*/ 	.word	0x00000082


	//----- nvinfo : EIATTR_KPARAM_INFO
	.align		4
.L_4741:
        /*0008*/ 	.byte	0x04, 0x17
        /*000a*/ 	.short	(.L_4743 - .L_4742)
.L_4742:
        /*000c*/ 	.word	0x00000000
        /*0010*/ 	.short	0x0002
        /*0012*/ 	.short	0x0008
        /*0014*/ 	.byte	0x00, 0xf0, 0x41, 0x00


	//----- nvinfo : EIATTR_KPARAM_INFO
	.align		4
.L_4743:
        /*0018*/ 	.byte	0x04, 0x17
        /*001a*/ 	.short	(.L_4745 - .L_4744)
.L_4744:
        /*001c*/ 	.word	0x00000000
        /*0020*/ 	.short	0x0001
        /*0022*/ 	.short	0x0004
        /*0024*/ 	.byte	0x00, 0xf0, 0x11, 0x00


	//----- nvinfo : EIATTR_KPARAM_INFO
	.align		4
.L_4745:
        /*0028*/ 	.byte	0x04, 0x17
        /*002a*/ 	.short	(.L_4747 - .L_4746)
.L_4746:
        /*002c*/ 	.word	0x00000000
        /*0030*/ 	.short	0x0000
        /*0032*/ 	.short	0x0000
        /*0034*/ 	.byte	0x00, 0xf0, 0x11, 0x00


	//----- nvinfo : EIATTR_SPARSE_MMA_MASK
	.align		4
.L_4747:
        /*0038*/ 	.byte	0x03, 0x50
        /*003a*/ 	.short	0x0000


	//----- nvinfo : EIATTR_MAXREG_COUNT
	.align		4
        /*003c*/ 	.byte	0x03, 0x1b
        /*003e*/ 	.short	0x00ff


	//----- nvinfo : EIATTR_MERCURY_ISA_VERSION
	.align		4
        /*0040*/ 	.byte	0x03, 0x5f
        /*0042*/ 	.short	0x0101


	//----- nvinfo : EIATTR_VRC_CTA_INIT_COUNT
	.align		4
        /*0044*/ 	.byte	0x02, 0x4a
	.zero		1
	.zero		1


	//----- nvinfo : EIATTR_EXIT_INSTR_OFFSETS
	.align		4
        /*0048*/ 	.byte	0x04, 0x1c
        /*004a*/ 	.short	(.L_4749 - .L_4748)


	//   ....[0]....
.L_4748:
        /*004c*/ 	.word	0x00001560


	//   ....[1]....
        /*0050*/ 	.word	0x000015b0


	//   ....[2]....
        /*0054*/ 	.word	0x00002160


	//----- nvinfo : EIATTR_MAX_THREADS
	.align		4
.L_4749:
        /*0058*/ 	.byte	0x04, 0x05
        /*005a*/ 	.short	(.L_4751 - .L_4750)
.L_4750:
        /*005c*/ 	.word	0x00000080
        /*0060*/ 	.word	0x00000001
        /*0064*/ 	.word	0x00000001


	//----- nvinfo : EIATTR_CRS_STACK_SIZE
	.align		4
.L_4751:
        /*0068*/ 	.byte	0x04, 0x1e
        /*006a*/ 	.short	(.L_4753 - .L_4752)
.L_4752:
        /*006c*/ 	.word	0x00000000


	//----- nvinfo : EIATTR_CBANK_PARAM_SIZE
	.align		4
.L_4753:
        /*0070*/ 	.byte	0x03, 0x19
        /*0072*/ 	.short	0x0018


	//----- nvinfo : EIATTR_PARAM_CBANK
	.align		4
        /*0074*/ 	.byte	0x04, 0x0a
        /*0076*/ 	.short	(.L_4755 - .L_4754)
	.align		4
.L_4754:
        /*0078*/ 	.word	index@(.nv.constant0._ZN2at6native29vectorized_elementwise_kernelILi8ENS0_13AUnaryFunctorIsssZZZNS0_16fmod_kernel_cudaERNS_18TensorIteratorBaseEENKUlvE_clEvENKUlvE3_clEvEUlssE_EESt5arrayIPcLm2EEEEviT0_T1_)
        /*007c*/ 	.short	0x0380
        /*007e*/ 	.short	0x0018


	//----- nvinfo : EIATTR_SW_WAR
	.align		4
.L_4755:
        /*0080*/ 	.byte	0x04, 0x36
        /*0082*/ 	.short	(.L_4757 - .L_4756)
.L_4756:
        /*0084*/ 	.word	0x00000008
.L_4757:


//--------------------- .nv.info._ZN2at6native18elementwise_kernelILi128ELi4EZNS0_15gpu_kernel_implINS0_13BinaryFunctorIlllZZZNS0_16fmod_kernel_cudaERNS_18TensorIteratorBaseEENKUlvE_clEvENKUlvE2_clEvEUlllE_EEEEvS5_RKT_EUliE_EEviT1_ --------------------------
	.section	.nv.info._ZN2at6native18elementwise_kernelILi128ELi4EZNS0_15gpu_kernel_implINS0_13BinaryFunctorIlllZZZNS0_16fmod_kernel_cudaERNS_18TensorIteratorBaseEENKUlvE_clEvENKUlvE2_clEvEUlllE_EEEEvS5_RKT_EUliE_EEviT1_,"",@"SHT_CUDA_INFO"
	.sectionflags	@""
	.align	4


	//----- nvinfo : EIATTR_CUDA_API_VERSION
	.align		4
        /*0000*/ 	.byte	0x04, 0x37
        /*0002*/ 	.short	(.L_4759 - .L_4758)
.L_4758:
        /*0004*/ 	.word	0x00000082


	//----- nvinfo : EIATTR_KPARAM_INFO
	.align		4
.L_4759:
        /*0008*/ 	.byte	0x04, 0x17
        /*000a*/ 	.short	(.L_4761 - .L_4760)
.L_4760:
        /*000c*/ 	.word	0x00000000
        /*0010*/ 	.short	0x0001
        /*0012*/ 	.short	0x0008
        /*0014*/ 	.byte	0x00, 0xf0, 0x21, 0x0a


	//----- nvinfo : EIATTR_KPARAM_INFO
	.align		4
.L_4761:
        /*0018*/ 	.byte	0x04, 0x17
        /*001a*/ 	.short	(.L_4763 - .L_4762)
.L_4762:
        /*001c*/ 	.word	0x00000000
        /*0020*/ 	.short	0x0000
        /*0022*/ 	.short	0x0000
        /*0024*/ 	.byte	0x00, 0xf0, 0x11, 0x00


	//----- nvinfo : EIATTR_SPARSE_MMA_MASK
	.align		4
.L_4763:
        /*0028*/ 	.byte	0x03, 0x50
        /*002a*/ 	.short	0x0000


	//----- nvinfo : EIATTR_MAXREG_COUNT
	.align		4
        /*002c*/ 	.byte	0x03, 0x1b
        /*002e*/ 	.short	0x0080


	//----- nvinfo : EIATTR_EXTERNS
	.align		4
        /*0030*/ 	.byte	0x04, 0x0f
        /*0032*/ 	.short	(.L_4765 - .L_4764)


	//   ....[0]....
	.align		4
.L_4764:
        /*0034*/ 	.word	index@(__assertfail)


	//----- nvinfo : EIATTR_MERCURY_ISA_VERSION
	.align		4
.L_4765:
        /*0038*/ 	.byte	0x03, 0x5f
        /*003a*/ 	.short	0x0101


	//----- nvinfo : EIATTR_VRC_CTA_INIT_COUNT
	.align		4
        /*003c*/ 	.byte	0x02, 0x4a
	.zero		1
	.zero		1


	//----- nvinfo : EIATTR_SYSCALL_OFFSETS
	.align		4
        /*0040*/ 	.byte	0x04, 0x46
        /*0042*/ 	.short	(.L_4767 - .L_4766)


	//   ....[0]....
.L_4766:
        /*0044*/ 	.word	0x00002450


	//   ....[1]....
        /*0048*/ 	.word	0x00003260


	//   ....[2]....
        /*004c*/ 	.word	0x00004200


	//   ....[3]....
        /*0050*/ 	.word	0x00006910


	//   ....[4]....
        /*0054*/ 	.word	0x000083d0


	//   ....[5]....
        /*0058*/ 	.word	0x0000ac20


	//   ....[6]....
        /*005c*/ 	.word	0x0000c6e0


	//   ....[7]....
        /*0060*/ 	.word	0x0000ef70


	//   ....[8]....
        /*0064*/ 	.word	0x00010a10


	//----- nvinfo : EIATTR_EXIT_INSTR_OFFSETS
	.align		4
.L_4767:
        /*0068*/ 	.byte	0x04, 0x1c
        /*006a*/ 	.short	(.L_4769 - .L_4768)


	//   ....[0]....
.L_4768:
        /*006c*/ 	.word	0x0000c9b0


	//   ....[1]....
        /*0070*/ 	.word	0x0000ffa0


	//   ....[2]....
        /*0074*/ 	.word	0x0000ffc0


	//   ....[3]....
        /*0078*/ 	.word	0x00010040


	//   ....[4]....
        /*007c*/ 	.word	0x00010060


	//   ....[5]....
        /*0080*/ 	.word	0x00010080


	//   ....[6]....
        /*0084*/ 	.word	0x00010110


	//   ....[7]....
        /*0088*/ 	.word	0x00010150


	//   ....[8]....
        /*008c*/ 	.word	0x000101f0


	//   ....[9]....
        /*0090*/ 	.word	0x00010240


	//   ....[10]....
        /*0094*/ 	.word	0x00010270


	//   ....[11]....
        /*0098*/ 	.word	0x00010330


	//   ....[12]....
        /*009c*/ 	.word	0x000104a0


	//   ....[13]....
        /*00a0*/ 	.word	0x00010610


	//   ....[14]....
        /*00a4*/ 	.word	0x00010780


	//   ....[15]....
        /*00a8*/ 	.word	0x000107a0


	//   ....[16]....
        /*00ac*/ 	.word	0x000107c0


	//   ....[17]....
        /*00b0*/ 	.word	0x00010870


	//   ....[18]....
        /*00b4*/ 	.word	0x000108b0


	//   ....[19]....
        /*00b8*/ 	.word	0x00010a20


	//   ....[20]....
        /*00bc*/ 	.word	0x00010b30


	//   ....[21]....
        /*00c0*/ 	.word	0x00010c70


	//   ....[22]....
        /*00c4*/ 	.word	0x00010cb0


	//----- nvinfo : EIATTR_MAX_THREADS
	.align		4
.L_4769:
        /*00c8*/ 	.byte	0x04, 0x05
        /*00ca*/ 	.short	(.L_4771 - .L_4770)
.L_4770:
        /*00cc*/ 	.word	0x00000080
        /*00d0*/ 	.word	0x00000001
        /*00d4*/ 	.word	0x00000001


	//----- nvinfo : EIATTR_CRS_STACK_SIZE
	.align		4
.L_4771:
        /*00d8*/ 	.byte	0x04, 0x1e
        /*00da*/ 	.short	(.L_4773 - .L_4772)
.L_4772:
        /*00dc*/ 	.word	0x00000000


	//----- nvinfo : EIATTR_CBANK_PARAM_SIZE
	.align		4
.L_4773:
        /*00e0*/ 	.byte	0x03, 0x19
        /*00e2*/ 	.short	0x0290


	//----- nvinfo : EIATTR_PARAM_CBANK
	.align		4
        /*00e4*/ 	.byte	0x04, 0x0a
        /*00e6*/ 	.short	(.L_4775 - .L_4774)
	.align		4
.L_4774:
        /*00e8*/ 	.word	index@(.nv.constant0._ZN2at6native18elementwise_kernelILi128ELi4EZNS0_15gpu_kernel_implINS0_13BinaryFunctorIlllZZZNS0_16fmod_kernel_cudaERNS_18TensorIteratorBaseEENKUlvE_clEvENKUlvE2_clEvEUlllE_EEEEvS5_RKT_EUliE_EEviT1_)
        /*00ec*/ 	.short	0x0380
        /*00ee*/ 	.short	0x0290


	//----- nvinfo : EIATTR_SW_WAR
	.align		4
.L_4775:
        /*00f0*/ 	.byte	0x04, 0x36
        /*00f2*/ 	.short	(.L_4777 - .L_4776)
.L_4776:
        /*00f4*/ 	.word	0x00000008
.L_4777:


//--------------------- .nv.info._ZN2at6native27unrolled_elementwise_kernelINS0_13BinaryFunctorIlllZZZNS0_16fmod_kernel_cudaERNS_18TensorIteratorBaseEENKUlvE_clEvENKUlvE2_clEvEUlllE_EESt5arrayIPcLm3EELi4E23TrivialOffsetCalculatorILi2EjESC_ILi1EjENS0_6memory12LoadWithCastILi2EEENSF_13StoreWithCastILi1EEEEEviT_T0_T2_T3_T4_T5_ --------------------------
	.section	.nv.info._ZN2at6native27unrolled_elementwise_kernelINS0_13BinaryFunctorIlllZZZNS0_16fmod_kernel_cudaERNS_18TensorIteratorBaseEENKUlvE_clEvENKUlvE2_clEvEUlllE_EESt5arrayIPcLm3EELi4E23TrivialOffsetCalculatorILi2EjESC_ILi1EjENS0_6memory12LoadWithCastILi2EEENSF_13StoreWithCastILi1EEEEEviT_T0_T2_T3_T4_T5_,"",@"SHT_CUDA_INFO"
	.sectionflags	@""
	.align	4


	//----- nvinfo : EIATTR_CUDA_API_VERSION
	.align		4
        /*0000*/ 	.byte	0x04, 0x37
        /*0002*/ 	.short	(.L_4779 - .L_4778)
.L_4778:
        /*0004*/ 	.word	0x00000082


	//----- nvinfo : EIATTR_KPARAM_INFO
	.align		4
.L_4779:
        /*0008*/ 	.byte	0x04, 0x17
        /*000a*/ 	.short	(.L_4781 - .L_4780)
.L_4780:
        /*000c*/ 	.word	0x00000000
        /*0010*/ 	.short	0x0006
        /*0012*/ 	.short	0x0030
        /*0014*/ 	.byte	0x00, 0xf0, 0x21, 0x00


	//----- nvinfo : EIATTR_KPARAM_INFO
	.align		4
.L_4781:
        /*0018*/ 	.byte	0x04, 0x17
        /*001a*/ 	.short	(.L_4783 - .L_4782)
.L_4782:
        /*001c*/ 	.word	0x00000000
        /*0020*/ 	.short	0x0005
        /*0022*/ 	.short	0x0024
        /*0024*/ 	.byte	0x00, 0xf0, 0x31, 0x00


	//----- nvinfo : EIATTR_KPARAM_INFO
	.align		4
.L_4783:
        /*0028*/ 	.byte	0x04, 0x17
        /*002a*/ 	.short	(.L_4785 - .L_4784)
.L_4784:
        /*002c*/ 	.word	0x00000000
        /*0030*/ 	.short	0x0004
        /*0032*/ 	.short	0x0021
        /*0034*/ 	.byte	0x00, 0xf0, 0x05, 0x00


	//----- nvinfo : EIATTR_KPARAM_INFO
	.align		4
.L_4785:
        /*0038*/ 	.byte	0x04, 0x17
        /*003a*/ 	.short	(.L_4787 - .L_4786)
.L_4786:
        /*003c*/ 	.word	0x00000000
        /*0040*/ 	.short	0x0003
        /*0042*/ 	.short	0x0020
        /*0044*/ 	.byte	0x00, 0xf0, 0x05, 0x00


	//----- nvinfo : EIATTR_KPARAM_INFO
	.align		4
.L_4787:
        /*0048*/ 	.byte	0x04, 0x17
        /*004a*/ 	.short	(.L_4789 - .L_4788)
.L_4788:
        /*004c*/ 	.word	0x00000000
        /*0050*/ 	.short	0x0002
        /*0052*/ 	.short	0x0008
        /*0054*/ 	.byte	0x00, 0xf0, 0x61, 0x00


	//----- nvinfo : EIATTR_KPARAM_INFO
	.align		4
.L_4789:
        /*0058*/ 	.byte	0x04, 0x17
        /*005a*/ 	.short	(.L_4791 - .L_4790)
.L_4790:
        /*005c*/ 	.word	0x00000000
        /*0060*/ 	.short	0x0001
        /*0062*/ 	.short	0x0004
        /*0064*/ 	.byte	0x00, 0xf0, 0x05, 0x00


	//----- nvinfo : EIATTR_KPARAM_INFO
	.align		4
.L_4791:
        /*0068*/ 	.byte	0x04, 0x17
        /*006a*/ 	.short	(.L_4793 - .L_4792)
.L_4792:
        /*006c*/ 	.word	0x00000000
        /*0070*/ 	.short	0x0000
        /*0072*/ 	.short	0x0000
        /*0074*/ 	.byte	0x00, 0xf0, 0x11, 0x00


	//----- nvinfo : EIATTR_SPARSE_MMA_MASK
	.align		4
.L_4793:
        /*0078*/ 	.byte	0x03, 0x50
        /*007a*/ 	.short	0x0000


	//----- nvinfo : EIATTR_MAXREG_COUNT
	.align		4
        /*007c*/ 	.byte	0x03, 0x1b
        /*007e*/ 	.short	0x00ff


	//----- nvinfo : EIATTR_EXTERNS
	.align		4
        /*0080*/ 	.byte	0x04, 0x0f
        /*0082*/ 	.short	(.L_4795 - .L_4794)


	//   ....[0]....
	.align		4
.L_4794:
        /*0084*/ 	.word	index@(__assertfail)


	//----- nvinfo : EIATTR_MERCURY_ISA_VERSION
	.align		4
.L_4795:
        /*0088*/ 	.byte	0x03, 0x5f
        /*008a*/ 	.short	0x0101


	//----- nvinfo : EIATTR_VRC_CTA_INIT_COUNT
	.align		4
        /*008c*/ 	.byte	0x02, 0x4a
	.zero		1
	.zero		1


	//----- nvinfo : EIATTR_SYSCALL_OFFSETS
	.align		4
        /*0090*/ 	.byte	0x04, 0x46
        /*0092*/ 	.short	(.L_4797 - .L_4796)


	//   ....[0]....
.L_4796:
        /*0094*/ 	.word	0x00000e40


	//   ....[1]....
        /*0098*/ 	.word	0x00001cb0


	//   ....[2]....
        /*009c*/ 	.word	0x00002c50


	//   ....[3]....
        /*00a0*/ 	.word	0x00003ac0


	//   ....[4]....
        /*00a4*/ 	.word	0x000049b0


	//   ....[5]....
        /*00a8*/ 	.word	0x00005820


	//   ....[6]....
        /*00ac*/ 	.word	0x00006710


	//   ....[7]....
        /*00b0*/ 	.word	0x00007580


	//   ....[8]....
        /*00b4*/ 	.word	0x00008ce0


	//   ....[9]....
        /*00b8*/ 	.word	0x00009a30


	//   ....[10]....
        /*00bc*/ 	.word	0x0000a8b0


	//   ....[11]....
        /*00c0*/ 	.word	0x0000b710


	//----- nvinfo : EIATTR_EXIT_INSTR_OFFSETS
	.align		4
.L_4797:
        /*00c4*/ 	.byte	0x04, 0x1c
        /*00c6*/ 	.short	(.L_4799 - .L_4798)


	//   ....[0]....
.L_4798:
        /*00c8*/ 	.word	0x0000ab80


	//   ....[1]....
        /*00cc*/ 	.word	0x0000acb0


	//   ....[2]....
        /*00d0*/ 	.word	0x0000acd0


	//   ....[3]....
        /*00d4*/ 	.word	0x0000ad50


	//   ....[4]....
        /*00d8*/ 	.word	0x0000ad70


	//   ....[5]....
        /*00dc*/ 	.word	0x0000ad90


	//   ....[6]....
        /*00e0*/ 	.word	0x0000ae20


	//   ....[7]....
        /*00e4*/ 	.word	0x0000ae60


	//   ....[8]....
        /*00e8*/ 	.word	0x0000af00


	//   ....[9]....
        /*00ec*/ 	.word	0x0000af50


	//   ....[10]....
        /*00f0*/ 	.word	0x0000af80


	//   ....[11]....
        /*00f4*/ 	.word	0x0000b040


	//   ....[12]....
        /*00f8*/ 	.word	0x0000b1b0


	//   ....[13]....
        /*00fc*/ 	.word	0x0000b320


	//   ....[14]....
        /*0100*/ 	.word	0x0000b480


	//   ....[15]....
        /*0104*/ 	.word	0x0000b4a0


	//   ....[16]....
        /*0108*/ 	.word	0x0000b4c0


	//   ....[17]....
        /*010c*/ 	.word	0x0000b570


	//   ....[18]....
        /*0110*/ 	.word	0x0000b5b0


	//   ....[19]....
        /*0114*/ 	.word	0x0000b720


	//   ....[20]....
        /*0118*/ 	.word	0x0000b830


	//   ....[21]....
        /*011c*/ 	.word	0x0000b970


	//   ....[22]....
        /*0120*/ 	.word	0x0000b9b0


	//----- nvinfo : EIATTR_MAX_THREADS
	.align		4
.L_4799:
        /*0124*/ 	.byte	0x04, 0x05
        /*0126*/ 	.short	(.L_4801 - .L_4800)
.L_4800:
        /*0128*/ 	.word	0x00000080
        /*012c*/ 	.word	0x00000001
        /*0130*/ 	.word	0x00000001


	//----- nvinfo : EIATTR_CRS_STACK_SIZE
	.align		4
.L_4801:
        /*0134*/ 	.byte	0x04, 0x1e
        /*0136*/ 	.short	(.L_4803 - .L_4802)
.L_4802:
        /*0138*/ 	.word	0x00000000


	//----- nvinfo : EIATTR_CBANK_PARAM_SIZE
	.align		4
.L_4803:
        /*013c*/ 	.byte	0x03, 0x19
        /*013e*/ 	.short	0x0038


	//----- nvinfo : EIATTR_PARAM_CBANK
	.align		4
        /*0140*/ 	.byte	0x04, 0x0a
        /*0142*/ 	.short	(.L_4805 - .L_4804)
	.align		4
.L_4804:
        /*0144*/ 	.word	index@(.nv.constant0._ZN2at6native27unrolled_elementwise_kernelINS0_13BinaryFunctorIlllZZZNS0_16fmod_kernel_cudaERNS_18TensorIteratorBaseEENKUlvE_clEvENKUlvE2_clEvEUlllE_EESt5arrayIPcLm3EELi4E23TrivialOffsetCalculatorILi2EjESC_ILi1EjENS0_6memory12LoadWithCastILi2EEENSF_13StoreWithCastILi1EEEEEviT_T0_T2_T3_T4_T5_)
        /*0148*/ 	.short	0x0380
        /*014a*/ 	.short	0x0038


	//----- nvinfo : EIATTR_SW_WAR
	.align		4
.L_4805:
        /*014c*/ 	.byte	0x04, 0x36
        /*014e*/ 	.short	(.L_4807 - .L_4806)
.L_4806:
        /*0150*/ 	.word	0x00000008
.L_4807:


//--------------------- .nv.info._ZN2at6native18elementwise_kernelILi128ELi2EZNS0_22gpu_kernel_impl_nocastINS0_13BinaryFunctorIlllZZZNS0_16fmod_kernel_cudaERNS_18TensorIteratorBaseEENKUlvE_clEvENKUlvE2_clEvEUlllE_EEEEvS5_RKT_EUliE_EEviT1_ --------------------------
	.section	.nv.info._ZN2at6native18elementwise_kernelILi128ELi2EZNS0_22gpu_kernel_impl_nocastINS0_13BinaryFunctorIlllZZZNS0_16fmod_kernel_cudaERNS_18TensorIteratorBaseEENKUlvE_clEvENKUlvE2_clEvEUlllE_EEEEvS5_RKT_EUliE_EEviT1_,"",@"SHT_CUDA_INFO"
	.sectionflags	@""
	.align	4


	//----- nvinfo : EIATTR_CUDA_API_VERSION
	.align		4
        /*0000*/ 	.byte	0x04, 0x37
        /*0002*/ 	.short	(.L_4809 - .L_4808)
.L_4808:
        /*0004*/ 	.word	0x00000082


	//----- nvinfo : EIATTR_KPARAM_INFO
	.align		4
.L_4809:
        /*0008*/ 	.byte	0x04, 0x17
        /*000a*/ 	.short	(.L_4811 - .L_4810)
.L_4810:
        /*000c*/ 	.word	0x00000000
        /*0010*/ 	.short	0x0001
        /*0012*/ 	.short	0x0008
        /*0014*/ 	.byte	0x00, 0xf0, 0x21, 0x0a


	//----- nvinfo : EIATTR_KPARAM_INFO
	.align		4
.L_4811:
        /*0018*/ 	.byte	0x04, 0x17
        /*001a*/ 	.short	(.L_4813 - .L_4812)
.L_4812:
        /*001c*/ 	.word	0x00000000
        /*0020*/ 	.short	0x0000
        /*0022*/ 	.short	0x0000
        /*0024*/ 	.byte	0x00, 0xf0, 0x11, 0x00


	//----- nvinfo : EIATTR_SPARSE_MMA_MASK
	.align		4
.L_4813:
        /*0028*/ 	.byte	0x03, 0x50
        /*002a*/ 	.short	0x0000


	//----- nvinfo : EIATTR_MAXREG_COUNT
	.align		4
        /*002c*/ 	.byte	0x03, 0x1b
        /*002e*/ 	.short	0x0080


	//----- nvinfo : EIATTR_MERCURY_ISA_VERSION
	.align		4
        /*0030*/ 	.byte	0x03, 0x5f
        /*0032*/ 	.short	0x0101


	//----- nvinfo : EIATTR_VRC_CTA_INIT_COUNT
	.align		4
        /*0034*/ 	.byte	0x02, 0x4a
	.zero		1
	.zero		1


	//----- nvinfo : EIATTR_EXIT_INSTR_OFFSETS
	.align		4
        /*0038*/ 	.byte	0x04, 0x1c
        /*003a*/ 	.short	(.L_4815 - .L_4814)


	//   ....[0]....
.L_4814:
        /*003c*/ 	.word	0x00000320


	//   ....[1]....
        /*0040*/ 	.word	0x000004f0


	//   ....[2]....
        /*0044*/ 	.word	0x00000560


	//   ....[3]....
        /*0048*/ 	.word	0x00001e70


	//   ....[4]....
        /*004c*/ 	.word	0x000036c0


	//----- nvinfo : EIATTR_MAX_THREADS
	.align		4
.L_4815:
        /*0050*/ 	.byte	0x04, 0x05
        /*0052*/ 	.short	(.L_4817 - .L_4816)
.L_4816:
        /*0054*/ 	.word	0x00000080
        /*0058*/ 	.word	0x00000001
        /*005c*/ 	.word	0x00000001


	//----- nvinfo : EIATTR_CRS_STACK_SIZE
	.align		4
.L_4817:
        /*0060*/ 	.byte	0x04, 0x1e
        /*0062*/ 	.short	(.L_4819 - .L_4818)
.L_4818:
        /*0064*/ 	.word	0x00000000


	//----- nvinfo : EIATTR_CBANK_PARAM_SIZE
	.align		4
.L_4819:
        /*0068*/ 	.byte	0x03, 0x19
        /*006a*/ 	.short	0x0290


	//----- nvinfo : EIATTR_PARAM_CBANK
	.align		4
        /*006c*/ 	.byte	0x04, 0x0a
        /*006e*/ 	.short	(.L_4821 - .L_4820)
	.align		4
.L_4820:
        /*0070*/ 	.word	index@(.nv.constant0._ZN2at6native18elementwise_kernelILi128ELi2EZNS0_22gpu_kernel_impl_nocastINS0_13BinaryFunctorIlllZZZNS0_16fmod_kernel_cudaERNS_18TensorIteratorBaseEENKUlvE_clEvENKUlvE2_clEvEUlllE_EEEEvS5_RKT_EUliE_EEviT1_)
        /*0074*/ 	.short	0x0380
        /*0076*/ 	.short	0x0290


	//----- nvinfo : EIATTR_SW_WAR
	.align		4
.L_4821:
        /*0078*/ 	.byte	0x04, 0x36
        /*007a*/ 	.short	(.L_4823 - .L_4822)
.L_4822:
        /*007c*/ 	.word	0x00000008
.L_4823:


//--------------------- .nv.info._ZN2at6native27unrolled_elementwise_kernelINS0_13BinaryFunctorIlllZZZNS0_16fmod_kernel_cudaERNS_18TensorIteratorBaseEENKUlvE_clEvENKUlvE2_clEvEUlllE_EESt5arrayIPcLm3EELi4E23TrivialOffsetCalculatorILi2EjESC_ILi1EjENS0_6memory15LoadWithoutCastENSF_16StoreWithoutCastEEEviT_T0_T2_T3_T4_T5_ --------------------------
	.section	.nv.info._ZN2at6native27unrolled_elementwise_kernelINS0_13BinaryFunctorIlllZZZNS0_16fmod_kernel_cudaERNS_18TensorIteratorBaseEENKUlvE_clEvENKUlvE2_clEvEUlllE_EESt5arrayIPcLm3EELi4E23TrivialOffsetCalculatorILi2EjESC_ILi1EjENS0_6memory15LoadWithoutCastENSF_16StoreWithoutCastEEEviT_T0_T2_T3_T4_T5_,"",@"SHT_CUDA_INFO"
	.sectionflags	@""
	.align	4


	//----- nvinfo : EIATTR_CUDA_API_VERSION
	.align		4
        /*0000*/ 	.byte	0x04, 0x37
        /*0002*/ 	.short	(.L_4825 - .L_4824)
.L_4824:
        /*0004*/ 	.word	0x00000082


	//----- nvinfo : EIATTR_KPARAM_INFO
	.align		4
.L_4825:
        /*0008*/ 	.byte	0x04, 0x17
        /*000a*/ 	.short	(.L_4827 - .L_4826)
.L_4826:
        /*000c*/ 	.word	0x00000000
        /*0010*/ 	.short	0x0006
        /*0012*/ 	.short	0x0023
        /*0014*/ 	.byte	0x00, 0xf0, 0x05, 0x00


	//----- nvinfo : EIATTR_KPARAM_INFO
	.align		4
.L_4827:
        /*0018*/ 	.byte	0x04, 0x17
        /*001a*/ 	.short	(.L_4829 - .L_4828)
.L_4828:
        /*001c*/ 	.word	0x00000000
        /*0020*/ 	.short	0x0005
        /*0022*/ 	.short	0x0022
        /*0024*/ 	.byte	0x00, 0xf0, 0x05, 0x00


	//----- nvinfo : EIATTR_KPARAM_INFO
	.align		4
.L_4829:
        /*0028*/ 	.byte	0x04, 0x17
        /*002a*/ 	.short	(.L_4831 - .L_4830)
.L_4830:
        /*002c*/ 	.word	0x00000000
        /*0030*/ 	.short	0x0004
        /*0032*/ 	.short	0x0021
        /*0034*/ 	.byte	0x00, 0xf0, 0x05, 0x00


	//----- nvinfo : EIATTR_KPARAM_INFO
	.align		4
.L_4831:
        /*0038*/ 	.byte	0x04, 0x17
        /*003a*/ 	.short	(.L_4833 - .L_4832)
.L_4832:
        /*003c*/ 	.word	0x00000000
        /*0040*/ 	.short	0x0003
        /*0042*/ 	.short	0x0020
        /*0044*/ 	.byte	0x00, 0xf0, 0x05, 0x00


	//----- nvinfo : EIATTR_KPARAM_INFO
	.align		4
.L_4833:
        /*0048*/ 	.byte	0x04, 0x17
        /*004a*/ 	.short	(.L_4835 - .L_4834)
.L_4834:
        /*004c*/ 	.word	0x00000000
        /*0050*/ 	.short	0x0002
        /*0052*/ 	.short	0x0008
        /*0054*/ 	.byte	0x00, 0xf0, 0x61, 0x00


	//----- nvinfo : EIATTR_KPARAM_INFO
	.align		4
.L_4835:
        /*0058*/ 	.byte	0x04, 0x17
        /*005a*/ 	.short	(.L_4837 - .L_4836)
.L_4836:
        /*005c*/ 	.word	0x00000000
        /*0060*/ 	.short	0x0001
        /*0062*/ 	.short	0x0004
        /*0064*/ 	.byte	0x00, 0xf0, 0x05, 0x00


	//----- nvinfo : EIATTR_KPARAM_INFO
	.align		4
.L_4837:
        /*0068*/ 	.byte	0x04, 0x17
        /*006a*/ 	.short	(.L_4839 - .L_4838)
.L_4838:
        /*006c*/ 	.word	0x00000000
        /*0070*/ 	.short	0x0000
        /*0072*/ 	.short	0x0000
        /*0074*/ 	.byte	0x00, 0xf0, 0x11, 0x00


	//----- nvinfo : EIATTR_SPARSE_MMA_MASK
	.align		4
.L_4839:
        /*0078*/ 	.byte	0x03, 0x50
        /*007a*/ 	.short	0x0000


	//----- nvinfo : EIATTR_MAXREG_COUNT
	.align		4
        /*007c*/ 	.byte	0x03, 0x1b
        /*007e*/ 	.short	0x00ff


	//----- nvinfo : EIATTR_MERCURY_ISA_VERSION
	.align		4
        /*0080*/ 	.byte	0x03, 0x5f
        /*0082*/ 	.short	0x0101


	//----- nvinfo : EIATTR_VRC_CTA_INIT_COUNT
	.align		4
        /*0084*/ 	.byte	0x02, 0x4a
	.zero		1
	.zero		1


	//----- nvinfo : EIATTR_EXIT_INSTR_OFFSETS
	.align		4
        /*0088*/ 	.byte	0x04, 0x1c
        /*008a*/ 	.short	(.L_4841 - .L_4840)


	//   ....[0]....
.L_4840:
        /*008c*/ 	.word	0x00000d60


	//   ....[1]....
        /*0090*/ 	.word	0x00000db0


	//----- nvinfo : EIATTR_MAX_THREADS
	.align		4
.L_4841:
        /*0094*/ 	.byte	0x04, 0x05
        /*0096*/ 	.short	(.L_4843 - .L_4842)
.L_4842:
        /*0098*/ 	.word	0x00000080
        /*009c*/ 	.word	0x00000001
        /*00a0*/ 	.word	0x00000001


	//----- nvinfo : EIATTR_CRS_STACK_SIZE
	.align		4
.L_4843:
        /*00a4*/ 	.byte	0x04, 0x1e
        /*00a6*/ 	.short	(.L_4845 - .L_4844)
.L_4844:
        /*00a8*/ 	.word	0x00000000


	//----- nvinfo : EIATTR_CBANK_PARAM_SIZE
	.align		4
.L_4845:
        /*00ac*/ 	.byte	0x03, 0x19
        /*00ae*/ 	.short	0x0024


	//----- nvinfo : EIATTR_PARAM_CBANK
	.align		4
        /*00b0*/ 	.byte	0x04, 0x0a
        /*00b2*/ 	.short	(.L_4847 - .L_4846)
	.align		4
.L_4846:
        /*00b4*/ 	.word	index@(.nv.constant0._ZN2at6native27unrolled_elementwise_kernelINS0_13BinaryFunctorIlllZZZNS0_16fmod_kernel_cudaERNS_18TensorIteratorBaseEENKUlvE_clEvENKUlvE2_clEvEUlllE_EESt5arrayIPcLm3EELi4E23TrivialOffsetCalculatorILi2EjESC_ILi1EjENS0_6memory15LoadWithoutCastENSF_16StoreWithoutCastEEEviT_T0_T2_T3_T4_T5_)
        /*00b8*/ 	.short	0x0380
        /*00ba*/ 	.short	0x0024


	//----- nvinfo : EIATTR_SW_WAR
	.align		4
.L_4847:
        /*00bc*/ 	.byte	0x04, 0x36
        /*00be*/ 	.short	(.L_4849 - .L_4848)
.L_4848:
        /*00c0*/ 	.word	0x00000008
.L_4849:


//--------------------- .nv.info._ZN2at6native29vectorized_elementwise_kernelILi2ENS0_13BinaryFunctorIlllZZZNS0_16fmod_kernel_cudaERNS_18TensorIteratorBaseEENKUlvE_clEvENKUlvE2_clEvEUlllE_EESt5arrayIPcLm3EEEEviT0_T1_ --------------------------
	.section	.nv.info._ZN2at6native29vectorized_elementwise_kernelILi2ENS0_13BinaryFunctorIlllZZZNS0_16fmod_kernel_cudaERNS_18TensorIteratorBaseEENKUlvE_clEvENKUlvE2_clEvEUlllE_EESt5arrayIPcLm3EEEEviT0_T1_,"",@"SHT_CUDA_INFO"
	.sectionflags	@""
	.align	4


	//----- nvinfo : EIATTR_CUDA_API_VERSION
	.align		4
        /*0000*/ 	.byte	0x04, 0x37
        /*0002*/ 	.short	(.L_4851 - .L_4850)
.L_4850:
        /*0004*/ 	.word	0x00000082


	//----- nvinfo : EIATTR_KPARAM_INFO
	.align		4
.L_4851:
        /*0008*/ 	.byte	0x04, 0x17
        /*000a*/ 	.short	(.L_4853 - .L_4852)
.L_4852:
        /*000c*/ 	.word	0x00000000
        /*0010*/ 	.short	0x0002
        /*0012*/ 	.short	0x0008
        /*0014*/ 	.byte	0x00, 0xf0, 0x61, 0x00


	//----- nvinfo : EIATTR_KPARAM_INFO
	.align		4
.L_4853:
        /*0018*/ 	.byte	0x04, 0x17
        /*001a*/ 	.short	(.L_4855 - .L_4854)
.L_4854:
        /*001c*/ 	.word	0x00000000
        /*0020*/ 	.short	0x0001
        /*0022*/ 	.short	0x0004
        /*0024*/ 	.byte	0x00, 0xf0, 0x05, 0x00


	//----- nvinfo : EIATTR_KPARAM_INFO
	.align		4
.L_4855:
        /*0028*/ 	.byte	0x04, 0x17
        /*002a*/ 	.short	(.L_4857 - .L_4856)
.L_4856:
        /*002c*/ 	.word	0x00000000
        /*0030*/ 	.short	0x0000
        /*0032*/ 	.short	0x0000
        /*0034*/ 	.byte	0x00, 0xf0, 0x11, 0x00


	//----- nvinfo : EIATTR_SPARSE_MMA_MASK
	.align		4
.L_4857:
        /*0038*/ 	.byte	0x03, 0x50
        /*003a*/ 	.short	0x0000


	//----- nvinfo : EIATTR_MAXREG_COUNT
	.align		4
        /*003c*/ 	.byte	0x03, 0x1b
        /*003e*/ 	.short	0x00ff


	//----- nvinfo : EIATTR_MERCURY_ISA_VERSION
	.align		4
        /*0040*/ 	.byte	0x03, 0x5f
        /*0042*/ 	.short	0x0101


	//----- nvinfo : EIATTR_VRC_CTA_INIT_COUNT
	.align		4
        /*0044*/ 	.byte	0x02, 0x4a
	.zero		1
	.zero		1


	//----- nvinfo : EIATTR_EXIT_INSTR_OFFSETS
	.align		4
        /*0048*/ 	.byte	0x04, 0x1c
        /*004a*/ 	.short	(.L_4859 - .L_4858)


	//   ....[0]....
.L_4858:
        /*004c*/ 	.word	0x00001c10


	//   ....[1]....
        /*0050*/ 	.word	0x00001c60


	//   ....[2]....
        /*0054*/ 	.word	0x00002e00


	//----- nvinfo : EIATTR_MAX_THREADS
	.align		4
.L_4859:
        /*0058*/ 	.byte	0x04, 0x05
        /*005a*/ 	.short	(.L_4861 - .L_4860)
.L_4860:
        /*005c*/ 	.word	0x00000080
        /*0060*/ 	.word	0x00000001
        /*0064*/ 	.word	0x00000001


	//----- nvinfo : EIATTR_CRS_STACK_SIZE
	.align		4
.L_4861:
        /*0068*/ 	.byte	0x04, 0x1e
        /*006a*/ 	.short	(.L_4863 - .L_4862)
.L_4862:
        /*006c*/ 	.word	0x00000000


	//----- nvinfo : EIATTR_CBANK_PARAM_SIZE
	.align		4
.L_4863:
        /*0070*/ 	.byte	0x03, 0x19
        /*0072*/ 	.short	0x0020


	//----- nvinfo : EIATTR_PARAM_CBANK
	.align		4
        /*0074*/ 	.byte	0x04, 0x0a
        /*0076*/ 	.short	(.L_4865 - .L_4864)
	.align		4
.L_4864:
        /*0078*/ 	.word	index@(.nv.constant0._ZN2at6native29vectorized_elementwise_kernelILi2ENS0_13BinaryFunctorIlllZZZNS0_16fmod_kernel_cudaERNS_18TensorIteratorBaseEENKUlvE_clEvENKUlvE2_clEvEUlllE_EESt5arrayIPcLm3EEEEviT0_T1_)
        /*007c*/ 	.short	0x0380
        /*007e*/ 	.short	0x0020


	//----- nvinfo : EIATTR_SW_WAR
	.align		4
.L_4865:
        /*0080*/ 	.byte	0x04, 0x36
        /*0082*/ 	.short	(.L_4867 - .L_4866)
.L_4866:
        /*0084*/ 	.word	0x00000008
.L_4867:


//--------------------- .nv.info._ZN2at6native29vectorized_elementwise_kernelILi4ENS0_13BinaryFunctorIlllZZZNS0_16fmod_kernel_cudaERNS_18TensorIteratorBaseEENKUlvE_clEvENKUlvE2_clEvEUlllE_EESt5arrayIPcLm3EEEEviT0_T1_ --------------------------
	.section	.nv.info._ZN2at6native29vectorized_elementwise_kernelILi4ENS0_13BinaryFunctorIlllZZZNS0_16fmod_kernel_cudaERNS_18TensorIteratorBaseEENKUlvE_clEvENKUlvE2_clEvEUlllE_EESt5arrayIPcLm3EEEEviT0_T1_,"",@"SHT_CUDA_INFO"
	.sectionflags	@""
	.align	4


	//----- nvinfo : EIATTR_CUDA_API_VERSION
	.align		4
        /*0000*/ 	.byte	0x04, 0x37
        /*0002*/ 	.short	(.L_4869 - .L_4868)
.L_4868:
        /*0004*/ 	.word	0x00000082


	//----- nvinfo : EIATTR_KPARAM_INFO
	.align		4
.L_4869:
        /*0008*/ 	.byte	0x04, 0x17
        /*000a*/ 	.short	(.L_4871 - .L_4870)
.L_4870:
        /*000c*/ 	.word	0x00000000
        /*0010*/ 	.short	0x0002
        /*0012*/ 	.short	0x0008
        /*0014*/ 	.byte	0x00, 0xf0, 0x61, 0x00


	//----- nvinfo : EIATTR_KPARAM_INFO
	.align		4
.L_4871:
        /*0018*/ 	.byte	0x04, 0x17
        /*001a*/ 	.short	(.L_4873 - .L_4872)
.L_4872:
        /*001c*/ 	.word	0x00000000
        /*0020*/ 	.short	0x0001
        /*0022*/ 	.short	0x0004
        /*0024*/ 	.byte	0x00, 0xf0, 0x05, 0x00


	//----- nvinfo : EIATTR_KPARAM_INFO
	.align		4
.L_4873:
        /*0028*/ 	.byte	0x04, 0x17
        /*002a*/ 	.short	(.L_4875 - .L_4874)
.L_4874:
        /*002c*/ 	.word	0x00000000
        /*0030*/ 	.short	0x0000
        /*0032*/ 	.short	0x0000
        /*0034*/ 	.byte	0x00, 0xf0, 0x11, 0x00


	//----- nvinfo : EIATTR_SPARSE_MMA_MASK
	.align		4
.L_4875:
        /*0038*/ 	.byte	0x03, 0x50
        /*003a*/ 	.short	0x0000


	//----- nvinfo : EIATTR_MAXREG_COUNT
	.align		4
        /*003c*/ 	.byte	0x03, 0x1b
        /*003e*/ 	.short	0x00ff


	//----- nvinfo : EIATTR_MERCURY_ISA_VERSION
	.align		4
        /*0040*/ 	.byte	0x03, 0x5f
        /*0042*/ 	.short	0x0101


	//----- nvinfo : EIATTR_VRC_CTA_INIT_COUNT
	.align		4
        /*0044*/ 	.byte	0x02, 0x4a
	.zero		1
	.zero		1


	//----- nvinfo : EIATTR_EXIT_INSTR_OFFSETS
	.align		4
        /*0048*/ 	.byte	0x04, 0x1c
        /*004a*/ 	.short	(.L_4877 - .L_4876)


	//   ....[0]....
.L_4876:
        /*004c*/ 	.word	0x00001c10


	//   ....[1]....
        /*0050*/ 	.word	0x00001c60


	//   ....[2]....
        /*0054*/ 	.word	0x00002da0


	//----- nvinfo : EIATTR_MAX_THREADS
	.align		4
.L_4877:
        /*0058*/ 	.byte	0x04, 0x05
        /*005a*/ 	.short	(.L_4879 - .L_4878)
.L_4878:
        /*005c*/ 	.word	0x00000080
        /*0060*/ 	.word	0x00000001
        /*0064*/ 	.word	0x00000001


	//----- nvinfo : EIATTR_CRS_STACK_SIZE
	.align		4
.L_4879:
        /*0068*/ 	.byte	0x04, 0x1e
        /*006a*/ 	.short	(.L_4881 - .L_4880)
.L_4880:
        /*006c*/ 	.word	0x00000000


	//----- nvinfo : EIATTR_CBANK_PARAM_SIZE
	.align		4
.L_4881:
        /*0070*/ 	.byte	0x03, 0x19
        /*0072*/ 	.short	0x0020


	//----- nvinfo : EIATTR_PARAM_CBANK
	.align		4
        /*0074*/ 	.byte	0x04, 0x0a
        /*0076*/ 	.short	(.L_4883 - .L_4882)
	.align		4
.L_4882:
        /*0078*/ 	.word	index@(.nv.constant0._ZN2at6native29vectorized_elementwise_kernelILi4ENS0_13BinaryFunctorIlllZZZNS0_16fmod_kernel_cudaERNS_18TensorIteratorBaseEENKUlvE_clEvENKUlvE2_clEvEUlllE_EESt5arrayIPcLm3EEEEviT0_T1_)
        /*007c*/ 	.short	0x0380
        /*007e*/ 	.short	0x0020


	//----- nvinfo : EIATTR_SW_WAR
	.align		4
.L_4883:
        /*0080*/ 	.byte	0x04, 0x36
        /*0082*/ 	.short	(.L_4885 - .L_4884)
.L_4884:
        /*0084*/ 	.word	0x00000008
.L_4885:


//--------------------- .nv.info._ZN2at6native29vectorized_elementwise_kernelILi8ENS0_13BinaryFunctorIlllZZZNS0_16fmod_kernel_cudaERNS_18TensorIteratorBaseEENKUlvE_clEvENKUlvE2_clEvEUlllE_EESt5arrayIPcLm3EEEEviT0_T1_ --------------------------
	.section	.nv.info._ZN2at6native29vectorized_elementwise_kernelILi8ENS0_13BinaryFunctorIlllZZZNS0_16fmod_kernel_cudaERNS_18TensorIteratorBaseEENKUlvE_clEvENKUlvE2_clEvEUlllE_EESt5arrayIPcLm3EEEEviT0_T1_,"",@"SHT_CUDA_INFO"
	.sectionflags	@""
	.align	4


	//----- nvinfo : EIATTR_CUDA_API_VERSION
	.align		4
        /*0000*/ 	.byte	0x04, 0x37
        /*0002*/ 	.short	(.L_4887 - .L_4886)
.L_4886:
        /*0004*/ 	.word	0x00000082


	//----- nvinfo : EIATTR_KPARAM_INFO
	.align		4
.L_4887:
        /*0008*/ 	.byte	0x04, 0x17
        /*000a*/ 	.short	(.L_4889 - .L_4888)
.L_4888:
        /*000c*/ 	.word	0x00000000
        /*0010*/ 	.short	0x0002
        /*0012*/ 	.short	0x0008
        /*0014*/ 	.byte	0x00, 0xf0, 0x61, 0x00


	//----- nvinfo : EIATTR_KPARAM_INFO
	.align		4
.L_4889:
        /*0018*/ 	.byte	0x04, 0x17
        /*001a*/ 	.short	(.L_4891 - .L_4890)
.L_4890:
        /*001c*/ 	.word	0x00000000
        /*0020*/ 	.short	0x0001
        /*0022*/ 	.short	0x0004
        /*0024*/ 	.byte	0x00, 0xf0, 0x05, 0x00


	//----- nvinfo : EIATTR_KPARAM_INFO
	.align		4
.L_4891:
        /*0028*/ 	.byte	0x04, 0x17
        /*002a*/ 	.short	(.L_4893 - .L_4892)
.L_4892:
        /*002c*/ 	.word	0x00000000
        /*0030*/ 	.short	0x0000
        /*0032*/ 	.short	0x0000
        /*0034*/ 	.byte	0x00, 0xf0, 0x11, 0x00


	//----- nvinfo : EIATTR_SPARSE_MMA_MASK
	.align		4
.L_4893:
        /*0038*/ 	.byte	0x03, 0x50
        /*003a*/ 	.short	0x0000


	//----- nvinfo : EIATTR_MAXREG_COUNT
	.align		4
        /*003c*/ 	.byte	0x03, 0x1b
        /*003e*/ 	.short	0x00ff


	//----- nvinfo : EIATTR_MERCURY_ISA_VERSION
	.align		4
        /*0040*/ 	.byte	0x03, 0x5f
        /*0042*/ 	.short	0x0101


	//----- nvinfo : EIATTR_VRC_CTA_INIT_COUNT
	.align		4
        /*0044*/ 	.byte	0x02, 0x4a
	.zero		1
	.zero		1


	//----- nvinfo : EIATTR_EXIT_INSTR_OFFSETS
	.align		4
        /*0048*/ 	.byte	0x04, 0x1c
        /*004a*/ 	.short	(.L_4895 - .L_4894)


	//   ....[0]....
.L_4894:
        /*004c*/ 	.word	0x00001c10


	//   ....[1]....
        /*0050*/ 	.word	0x00001c60


	//   ....[2]....
        /*0054*/ 	.word	0x00002da0


	//----- nvinfo : EIATTR_MAX_THREADS
	.align		4
.L_4895:
        /*0058*/ 	.byte	0x04, 0x05
        /*005a*/ 	.short	(.L_4897 - .L_4896)
.L_4896:
        /*005c*/ 	.word	0x00000080
        /*0060*/ 	.word	0x00000001
        /*0064*/ 	.word	0x00000001


	//----- nvinfo : EIATTR_CRS_STACK_SIZE
	.align		4
.L_4897:
        /*0068*/ 	.byte	0x04, 0x1e
        /*006a*/ 	.short	(.L_4899 - .L_4898)
.L_4898:
        /*006c*/ 	.word	0x00000000


	//----- nvinfo : EIATTR_CBANK_PARAM_SIZE
	.align		4
.L_4899:
        /*0070*/ 	.byte	0x03, 0x19
        /*0072*/ 	.short	0x0020


	//----- nvinfo : EIATTR_PARAM_CBANK
	.align		4
        /*0074*/ 	.byte	0x04, 0x0a
        /*0076*/ 	.short	(.L_4901 - .L_4900)
	.align		4
.L_4900:
        /*0078*/ 	.word	index@(.nv.constant0._ZN2at6native29vectorized_elementwise_kernelILi8ENS0_13BinaryFunctorIlllZZZNS0_16fmod_kernel_cudaERNS_18TensorIteratorBaseEENKUlvE_clEvENKUlvE2_clEvEUlllE_EESt5arrayIPcLm3EEEEviT0_T1_)
        /*007c*/ 	.short	0x0380
        /*007e*/ 	.short	0x0020


	//----- nvinfo : EIATTR_SW_WAR
	.align		4
.L_4901:
        /*0080*/ 	.byte	0x04, 0x36
        /*0082*/ 	.short	(.L_4903 - .L_4902)
.L_4902:
        /*0084*/ 	.word	0x00000008
.L_4903:


//--------------------- .nv.info._ZN2at6native18elementwise_kernelILi128ELi4EZNS0_15gpu_kernel_implINS0_13BUnaryFunctorIlllZZZNS0_16fmod_kernel_cudaERNS_18TensorIteratorBaseEENKUlvE_clEvENKUlvE2_clEvEUlllE_EEEEvS5_RKT_EUliE_EEviT1_ --------------------------
	.section	.nv.info._ZN2at6native18elementwise_kernelILi128ELi4EZNS0_15gpu_kernel_implINS0_13BUnaryFunctorIlllZZZNS0_16fmod_kernel_cudaERNS_18TensorIteratorBaseEENKUlvE_clEvENKUlvE2_clEvEUlllE_EEEEvS5_RKT_EUliE_EEviT1_,"",@"SHT_CUDA_INFO"
	.sectionflags	@""
	.align	4


	//----- nvinfo : EIATTR_CUDA_API_VERSION
	.align		4
        /*0000*/ 	.byte	0x04, 0x37
        /*0002*/ 	.short	(.L_4905 - .L_4904)
.L_4904:
        /*0004*/ 	.word	0x00000082


	//----- nvinfo : EIATTR_KPARAM_INFO
	.align		4
.L_4905:
        /*0008*/ 	.byte	0x04, 0x17
        /*000a*/ 	.short	(.L_4907 - .L_4906)
.L_4906:
        /*000c*/ 	.word	0x00000000
        /*0010*/ 	.short	0x0001
        /*0012*/ 	.short	0x0008
        /*0014*/ 	.byte	0x00, 0xf0, 0xa1, 0x08


	//----- nvinfo : EIATTR_KPARAM_INFO
	.align		4
.L_4907:
        /*0018*/ 	.byte	0x04, 0x17
        /*001a*/ 	.short	(.L_4909 - .L_4908)
.L_4908:
        /*001c*/ 	.word	0x00000000
        /*0020*/ 	.short	0x0000
        /*0022*/ 	.short	0x0000
        /*0024*/ 	.byte	0x00, 0xf0, 0x11, 0x00


	//----- nvinfo : EIATTR_SPARSE_MMA_MASK
	.align		4
.L_4909:
        /*0028*/ 	.byte	0x03, 0x50
        /*002a*/ 	.short	0x0000


	//----- nvinfo : EIATTR_MAXREG_COUNT
	.align		4
        /*002c*/ 	.byte	0x03, 0x1b
        /*002e*/ 	.short	0x0080


	//----- nvinfo : EIATTR_EXTERNS
	.align		4
        /*0030*/ 	.byte	0x04, 0x0f
        /*0032*/ 	.short	(.L_4911 - .L_4910)


	//   ....[0]....
	.align		4
.L_4910:
        /*0034*/ 	.word	index@(__assertfail)


	//----- nvinfo : EIATTR_MERCURY_ISA_VERSION
	.align		4
.L_4911:
        /*0038*/ 	.byte	0x03, 0x5f
        /*003a*/ 	.short	0x0101


	//----- nvinfo : EIATTR_VRC_CTA_INIT_COUNT
	.align		4
        /*003c*/ 	.byte	0x02, 0x4a
	.zero		1
	.zero		1


	//----- nvinfo : EIATTR_SYSCALL_OFFSETS
	.align		4
        /*0040*/ 	.byte	0x04, 0x46
        /*0042*/ 	.short	(.L_4913 - .L_4912)


	//   ....[0]....
.L_4912:
        /*0044*/ 	.word	0x00002120


	//   ....[1]....
        /*0048*/ 	.word	0x000030d0


	//   ....[2]....
        /*004c*/ 	.word	0x00005350


	//   ....[3]....
        /*0050*/ 	.word	0x000060f0


	//   ....[4]....
        /*0054*/ 	.word	0x000084b0


	//   ....[5]....
        /*0058*/ 	.word	0x00009250


	//   ....[6]....
        /*005c*/ 	.word	0x0000b620


	//   ....[7]....
        /*0060*/ 	.word	0x0000c3b0


	//----- nvinfo : EIATTR_EXIT_INSTR_OFFSETS
	.align		4
.L_4913:
        /*0064*/ 	.byte	0x04, 0x1c
        /*0066*/ 	.short	(.L_4915 - .L_4914)


	//   ....[0]....
.L_4914:
        /*0068*/ 	.word	0x00009530


	//   ....[1]....
        /*006c*/ 	.word	0x0000b940


	//   ....[2]....
        /*0070*/ 	.word	0x0000b960


	//   ....[3]....
        /*0074*/ 	.word	0x0000b9e0


	//   ....[4]....
        /*0078*/ 	.word	0x0000ba00


	//   ....[5]....
        /*007c*/ 	.word	0x0000ba20


	//   ....[6]....
        /*0080*/ 	.word	0x0000bab0


	//   ....[7]....
        /*0084*/ 	.word	0x0000baf0


	//   ....[8]....
        /*0088*/ 	.word	0x0000bb90


	//   ....[9]....
        /*008c*/ 	.word	0x0000bbe0


	//   ....[10]....
        /*0090*/ 	.word	0x0000bc10


	//   ....[11]....
        /*0094*/ 	.word	0x0000bcd0


	//   ....[12]....
        /*0098*/ 	.word	0x0000be40


	//   ....[13]....
        /*009c*/ 	.word	0x0000bfb0


	//   ....[14]....
        /*00a0*/ 	.word	0x0000c120


	//   ....[15]....
        /*00a4*/ 	.word	0x0000c140


	//   ....[16]....
        /*00a8*/ 	.word	0x0000c160


	//   ....[17]....
        /*00ac*/ 	.word	0x0000c210


	//   ....[18]....
        /*00b0*/ 	.word	0x0000c250


	//   ....[19]....
        /*00b4*/ 	.word	0x0000c3c0


	//   ....[20]....
        /*00b8*/ 	.word	0x0000c4d0


	//   ....[21]....
        /*00bc*/ 	.word	0x0000c610


	//   ....[22]....
        /*00c0*/ 	.word	0x0000c650


	//----- nvinfo : EIATTR_MAX_THREADS
	.align		4
.L_4915:
        /*00c4*/ 	.byte	0x04, 0x05
        /*00c6*/ 	.short	(.L_4917 - .L_4916)
.L_4916:
        /*00c8*/ 	.word	0x00000080
        /*00cc*/ 	.word	0x00000001
        /*00d0*/ 	.word	0x00000001


	//----- nvinfo : EIATTR_CRS_STACK_SIZE
	.align		4
.L_4917:
        /*00d4*/ 	.byte	0x04, 0x1e
        /*00d6*/ 	.short	(.L_4919 - .L_4918)
.L_4918:
        /*00d8*/ 	.word	0x00000000


	//----- nvinfo : EIATTR_CBANK_PARAM_SIZE
	.align		4
.L_4919:
        /*00dc*/ 	.byte	0x03, 0x19
        /*00de*/ 	.short	0x0230


	//----- nvinfo : EIATTR_PARAM_CBANK
	.align		4
        /*00e0*/ 	.byte	0x04, 0x0a
        /*00e2*/ 	.short	(.L_4921 - .L_4920)
	.align		4
.L_4920:
        /*00e4*/ 	.word	index@(.nv.constant0._ZN2at6native18elementwise_kernelILi128ELi4EZNS0_15gpu_kernel_implINS0_13BUnaryFunctorIlllZZZNS0_16fmod_kernel_cudaERNS_18TensorIteratorBaseEENKUlvE_clEvENKUlvE2_clEvEUlllE_EEEEvS5_RKT_EUliE_EEviT1_)
        /*00e8*/ 	.short	0x0380
        /*00ea*/ 	.short	0x0230


	//----- nvinfo : EIATTR_SW_WAR
	.align		4
.L_4921:
        /*00ec*/ 	.byte	0x04, 0x36
        /*00ee*/ 	.short	(.L_4923 - .L_4922)
.L_4922:
        /*00f0*/ 	.word	0x00000008
.L_4923:


//--------------------- .nv.info._ZN2at6native27unrolled_elementwise_kernelINS0_13BUnaryFunctorIlllZZZNS0_16fmod_kernel_cudaERNS_18TensorIteratorBaseEENKUlvE_clEvENKUlvE2_clEvEUlllE_EESt5arrayIPcLm2EELi4E23TrivialOffsetCalculatorILi1EjESD_NS0_6memory12LoadWithCastILi1EEENSE_13StoreWithCastILi1EEEEEviT_T0_T2_T3_T4_T5_ --------------------------
	.section	.nv.info._ZN2at6native27unrolled_elementwise_kernelINS0_13BUnaryFunctorIlllZZZNS0_16fmod_kernel_cudaERNS_18TensorIteratorBaseEENKUlvE_clEvENKUlvE2_clEvEUlllE_EESt5arrayIPcLm2EELi4E23TrivialOffsetCalculatorILi1EjESD_NS0_6memory12LoadWithCastILi1EEENSE_13StoreWithCastILi1EEEEEviT_T0_T2_T3_T4_T5_,"",@"SHT_CUDA_INFO"
	.sectionflags	@""
	.align	4


	//----- nvinfo : EIATTR_CUDA_API_VERSION
	.align		4
        /*0000*/ 	.byte	0x04, 0x37
        /*0002*/ 	.short	(.L_4925 - .L_4924)
.L_4924:
        /*0004*/ 	.word	0x00000082


	//----- nvinfo : EIATTR_KPARAM_INFO
	.align		4
.L_4925:
        /*0008*/ 	.byte	0x04, 0x17
        /*000a*/ 	.short	(.L_4927 - .L_4926)
.L_4926:
        /*000c*/ 	.word	0x00000000
        /*0010*/ 	.short	0x0006
        /*0012*/ 	.short	0x0034
        /*0014*/ 	.byte	0x00, 0xf0, 0x21, 0x00


	//----- nvinfo : EIATTR_KPARAM_INFO
	.align		4
.L_4927:
        /*0018*/ 	.byte	0x04, 0x17
        /*001a*/ 	.short	(.L_4929 - .L_4928)
.L_4928:
        /*001c*/ 	.word	0x00000000
        /*0020*/ 	.short	0x0005
        /*0022*/ 	.short	0x002c
        /*0024*/ 	.byte	0x00, 0xf0, 0x21, 0x00


	//----- nvinfo : EIATTR_KPARAM_INFO
	.align		4
.L_4929:
        /*0028*/ 	.byte	0x04, 0x17
        /*002a*/ 	.short	(.L_4931 - .L_4930)
.L_4930:
        /*002c*/ 	.word	0x00000000
        /*0030*/ 	.short	0x0004
        /*0032*/ 	.short	0x0029
        /*0034*/ 	.byte	0x00, 0xf0, 0x05, 0x00


	//----- nvinfo : EIATTR_KPARAM_INFO
	.align		4
.L_4931:
        /*0038*/ 	.byte	0x04, 0x17
        /*003a*/ 	.short	(.L_4933 - .L_4932)
.L_4932:
        /*003c*/ 	.word	0x00000000
        /*0040*/ 	.short	0x0003
        /*0042*/ 	.short	0x0028
        /*0044*/ 	.byte	0x00, 0xf0, 0x05, 0x00


	//----- nvinfo : EIATTR_KPARAM_INFO
	.align		4
.L_4933:
        /*0048*/ 	.byte	0x04, 0x17
        /*004a*/ 	.short	(.L_4935 - .L_4934)
.L_4934:
        /*004c*/ 	.word	0x00000000
        /*0050*/ 	.short	0x0002
        /*0052*/ 	.short	0x0018
        /*0054*/ 	.byte	0x00, 0xf0, 0x41, 0x00


	//----- nvinfo : EIATTR_KPARAM_INFO
	.align		4
.L_4935:
        /*0058*/ 	.byte	0x04, 0x17
        /*005a*/ 	.short	(.L_4937 - .L_4936)
.L_4936:
        /*005c*/ 	.word	0x00000000
        /*0060*/ 	.short	0x0001
        /*0062*/ 	.short	0x0008
        /*0064*/ 	.byte	0x00, 0xf0, 0x41, 0x00


	//----- nvinfo : EIATTR_KPARAM_INFO
	.align		4
.L_4937:
        /*0068*/ 	.byte	0x04, 0x17
        /*006a*/ 	.short	(.L_4939 - .L_4938)
.L_4938:
        /*006c*/ 	.word	0x00000000
        /*0070*/ 	.short	0x0000
        /*0072*/ 	.short	0x0000
        /*0074*/ 	.byte	0x00, 0xf0, 0x11, 0x00


	//----- nvinfo : EIATTR_SPARSE_MMA_MASK
	.align		4
.L_4939:
        /*0078*/ 	.byte	0x03, 0x50
        /*007a*/ 	.short	0x0000


	//----- nvinfo : EIATTR_MAXREG_COUNT
	.align		4
        /*007c*/ 	.byte	0x03, 0x1b
        /*007e*/ 	.short	0x00ff


	//----- nvinfo : EIATTR_EXTERNS
	.align		4
        /*0080*/ 	.byte	0x04, 0x0f
        /*0082*/ 	.short	(.L_4941 - .L_4940)


	//   ....[0]....
	.align		4
.L_4940:
        /*0084*/ 	.word	index@(__assertfail)


	//----- nvinfo : EIATTR_MERCURY_ISA_VERSION
	.align		4
.L_4941:
        /*0088*/ 	.byte	0x03, 0x5f
        /*008a*/ 	.short	0x0101


	//----- nvinfo : EIATTR_VRC_CTA_INIT_COUNT
	.align		4
        /*008c*/ 	.byte	0x02, 0x4a
	.zero		1
	.zero		1


	//----- nvinfo : EIATTR_SYSCALL_OFFSETS
	.align		4
        /*0090*/ 	.byte	0x04, 0x46
        /*0092*/ 	.short	(.L_4943 - .L_4942)


	//   ....[0]....
.L_4942:
        /*0094*/ 	.word	0x00000e20


	//   ....[1]....
        /*0098*/ 	.word	0x00001db0


	//   ....[2]....
        /*009c*/ 	.word	0x00002c90


	//   ....[3]....
        /*00a0*/ 	.word	0x00003b70


	//   ....[4]....
        /*00a4*/ 	.word	0x000052f0


	//   ....[5]....
        /*00a8*/ 	.word	0x00006040


	//   ....[6]....
        /*00ac*/ 	.word	0x00006ec0


	//   ....[7]....
        /*00b0*/ 	.word	0x00007d20


	//----- nvinfo : EIATTR_EXIT_INSTR_OFFSETS
	.align		4
.L_4943:
        /*00b4*/ 	.byte	0x04, 0x1c
        /*00b6*/ 	.short	(.L_4945 - .L_4944)


	//   ....[0]....
.L_4944:
        /*00b8*/ 	.word	0x00007190


	//   ....[1]....
        /*00bc*/ 	.word	0x000072c0


	//   ....[2]....
        /*00c0*/ 	.word	0x000072e0


	//   ....[3]....
        /*00c4*/ 	.word	0x00007360


	//   ....[4]....
        /*00c8*/ 	.word	0x00007380


	//   ....[5]....
        /*00cc*/ 	.word	0x000073a0


	//   ....[6]....
        /*00d0*/ 	.word	0x00007430


	//   ....[7]....
        /*00d4*/ 	.word	0x00007470


	//   ....[8]....
        /*00d8*/ 	.word	0x00007510


	//   ....[9]....
        /*00dc*/ 	.word	0x00007560


	//   ....[10]....
        /*00e0*/ 	.word	0x00007590


	//   ....[11]....
        /*00e4*/ 	.word	0x00007650


	//   ....[12]....
        /*00e8*/ 	.word	0x000077c0


	//   ....[13]....
        /*00ec*/ 	.word	0x00007930


	//   ....[14]....
        /*00f0*/ 	.word	0x00007a90


	//   ....[15]....
        /*00f4*/ 	.word	0x00007ab0


	//   ....[16]....
        /*00f8*/ 	.word	0x00007ad0


	//   ....[17]....
        /*00fc*/ 	.word	0x00007b80


	//   ....[18]....
        /*0100*/ 	.word	0x00007bc0


	//   ....[19]....
        /*0104*/ 	.word	0x00007d30


	//   ....[20]....
        /*0108*/ 	.word	0x00007e40


	//   ....[21]....
        /*010c*/ 	.word	0x00007f80


	//   ....[22]....
        /*0110*/ 	.word	0x00007fc0


	//----- nvinfo : EIATTR_MAX_THREADS
	.align		4
.L_4945:
        /*0114*/ 	.byte	0x04, 0x05
        /*0116*/ 	.short	(.L_4947 - .L_4946)
.L_4946:
        /*0118*/ 	.word	0x00000080
        /*011c*/ 	.word	0x00000001
        /*0120*/ 	.word	0x00000001


	//----- nvinfo : EIATTR_CRS_STACK_SIZE
	.align		4
.L_4947:
        /*0124*/ 	.byte	0x04, 0x1e
        /*0126*/ 	.short	(.L_4949 - .L_4948)
.L_4948:
        /*0128*/ 	.word	0x00000000


	//----- nvinfo : EIATTR_CBANK_PARAM_SIZE
	.align		4
.L_4949:
        /*012c*/ 	.byte	0x03, 0x19
        /*012e*/ 	.short	0x003c


	//----- nvinfo : EIATTR_PARAM_CBANK
	.align		4
        /*0130*/ 	.byte	0x04, 0x0a
        /*0132*/ 	.short	(.L_4951 - .L_4950)
	.align		4
.L_4950:
        /*0134*/ 	.word	index@(.nv.constant0._ZN2at6native27unrolled_elementwise_kernelINS0_13BUnaryFunctorIlllZZZNS0_16fmod_kernel_cudaERNS_18TensorIteratorBaseEENKUlvE_clEvENKUlvE2_clEvEUlllE_EESt5arrayIPcLm2EELi4E23TrivialOffsetCalculatorILi1EjESD_NS0_6memory12LoadWithCastILi1EEENSE_13StoreWithCastILi1EEEEEviT_T0_T2_T3_T4_T5_)
        /*0138*/ 	.short	0x0380
        /*013a*/ 	.short	0x003c


	//----- nvinfo : EIATTR_SW_WAR
	.align		4
.L_4951:
        /*013c*/ 	.byte	0x04, 0x36
        /*013e*/ 	.short	(.L_4953 - .L_4952)
.L_4952:
        /*0140*/ 	.word	0x00000008
.L_4953:


//--------------------- .nv.info._ZN2at6native18elementwise_kernelILi128ELi2EZNS0_22gpu_kernel_impl_nocastINS0_13BUnaryFunctorIlllZZZNS0_16fmod_kernel_cudaERNS_18TensorIteratorBaseEENKUlvE_clEvENKUlvE2_clEvEUlllE_EEEEvS5_RKT_EUliE_EEviT1_ --------------------------
	.section	.nv.info._ZN2at6native18elementwise_kernelILi128ELi2EZNS0_22gpu_kernel_impl_nocastINS0_13BUnaryFunctorIlllZZZNS0_16fmod_kernel_cudaERNS_18TensorIteratorBaseEENKUlvE_clEvENKUlvE2_clEvEUlllE_EEEEvS5_RKT_EUliE_EEviT1_,"",@"SHT_CUDA_INFO"
	.sectionflags	@""
	.align	4


	//----- nvinfo : EIATTR_CUDA_API_VERSION
	.align		4
        /*0000*/ 	.byte	0x04, 0x37
        /*0002*/ 	.short	(.L_4955 - .L_4954)
.L_4954:
        /*0004*/ 	.word	0x00000082


	//----- nvinfo : EIATTR_KPARAM_INFO
	.align		4
.L_4955:
        /*0008*/ 	.byte	0x04, 0x17
        /*000a*/ 	.short	(.L_4957 - .L_4956)
.L_4956:
        /*000c*/ 	.word	0x00000000
        /*0010*/ 	.short	0x0001
        /*0012*/ 	.short	0x0008
        /*0014*/ 	.byte	0x00, 0xf0, 0x81, 0x08


	//----- nvinfo : EIATTR_KPARAM_INFO
	.align		4
.L_4957:
        /*0018*/ 	.byte	0x04, 0x17
        /*001a*/ 	.short	(.L_4959 - .L_4958)
.L_4958:
        /*001c*/ 	.word	0x00000000
        /*0020*/ 	.short	0x0000
        /*0022*/ 	.short	0x0000
        /*0024*/ 	.byte	0x00, 0xf0, 0x11, 0x00


	//----- nvinfo : EIATTR_SPARSE_MMA_MASK
	.align		4
.L_4959:
        /*0028*/ 	.byte	0x03, 0x50
        /*002a*/ 	.short	0x0000


	//----- nvinfo : EIATTR_MAXREG_COUNT
	.align		4
        /*002c*/ 	.byte	0x03, 0x1b
        /*002e*/ 	.short	0x0080


	//----- nvinfo : EIATTR_MERCURY_ISA_VERSION
	.align		4
        /*0030*/ 	.byte	0x03, 0x5f
        /*0032*/ 	.short	0x0101


	//----- nvinfo : EIATTR_VRC_CTA_INIT_COUNT
	.align		4
        /*0034*/ 	.byte	0x02, 0x4a
	.zero		1
	.zero		1


	//----- nvinfo : EIATTR_EXIT_INSTR_OFFSETS
	.align		4
        /*0038*/ 	.byte	0x04, 0x1c
        /*003a*/ 	.short	(.L_4961 - .L_4960)


	//   ....[0]....
.L_4960:
        /*003c*/ 	.word	0x00000330


	//   ....[1]....
        /*0040*/ 	.word	0x000004f0


	//   ....[2]....
        /*0044*/ 	.word	0x00000560


	//   ....[3]....
        /*0048*/ 	.word	0x00001b20


	//   ....[4]....
        /*004c*/ 	.word	0x00003020


	//----- nvinfo : EIATTR_MAX_THREADS
	.align		4
.L_4961:
        /*0050*/ 	.byte	0x04, 0x05
        /*0052*/ 	.short	(.L_4963 - .L_4962)
.L_4962:
        /*0054*/ 	.word	0x00000080
        /*0058*/ 	.word	0x00000001
        /*005c*/ 	.word	0x00000001


	//----- nvinfo : EIATTR_CRS_STACK_SIZE
	.align		4
.L_4963:
        /*0060*/ 	.byte	0x04, 0x1e
        /*0062*/ 	.short	(.L_4965 - .L_4964)
.L_4964:
        /*0064*/ 	.word	0x00000000


	//----- nvinfo : EIATTR_CBANK_PARAM_SIZE
	.align		4
.L_4965:
        /*0068*/ 	.byte	0x03, 0x19
        /*006a*/ 	.short	0x0228


	//----- nvinfo : EIATTR_PARAM_CBANK
	.align		4
        /*006c*/ 	.byte	0x04, 0x0a
        /*006e*/ 	.short	(.L_4967 - .L_4966)
	.align		4
.L_4966:
        /*0070*/ 	.word	index@(.nv.constant0._ZN2at6native18elementwise_kernelILi128ELi2EZNS0_22gpu_kernel_impl_nocastINS0_13BUnaryFunctorIlllZZZNS0_16fmod_kernel_cudaERNS_18TensorIteratorBaseEENKUlvE_clEvENKUlvE2_clEvEUlllE_EEEEvS5_RKT_EUliE_EEviT1_)
        /*0074*/ 	.short	0x0380
        /*0076*/ 	.short	0x0228


	//----- nvinfo : EIATTR_SW_WAR
	.align		4
.L_4967:
        /*0078*/ 	.byte	0x04, 0x36
        /*007a*/ 	.short	(.L_4969 - .L_4968)
.L_4968:
        /*007c*/ 	.word	0x00000008
.L_4969:


//--------------------- .nv.info._ZN2at6native27unrolled_elementwise_kernelINS0_13BUnaryFunctorIlllZZZNS0_16fmod_kernel_cudaERNS_18TensorIteratorBaseEENKUlvE_clEvENKUlvE2_clEvEUlllE_EESt5arrayIPcLm2EELi4E23TrivialOffsetCalculatorILi1EjESD_NS0_6memory15LoadWithoutCastENSE_16StoreWithoutCastEEEviT_T0_T2_T3_T4_T5_ --------------------------
	.section	.nv.info._ZN2at6native27unrolled_elementwise_kernelINS0_13BUnaryFunctorIlllZZZNS0_16fmod_kernel_cudaERNS_18TensorIteratorBaseEENKUlvE_clEvENKUlvE2_clEvEUlllE_EESt5arrayIPcLm2EELi4E23TrivialOffsetCalculatorILi1EjESD_NS0_6memory15LoadWithoutCastENSE_16StoreWithoutCastEEEviT_T0_T2_T3_T4_T5_,"",@"SHT_CUDA_INFO"
	.sectionflags	@""
	.align	4


	//----- nvinfo : EIATTR_CUDA_API_VERSION
	.align		4
        /*0000*/ 	.byte	0x04, 0x37
        /*0002*/ 	.short	(.L_4971 - .L_4970)
.L_4970:
        /*0004*/ 	.word	0x00000082


	//----- nvinfo : EIATTR_KPARAM_INFO
	.align		4
.L_4971:
        /*0008*/ 	.byte	0x04, 0x17
        /*000a*/ 	.short	(.L_4973 - .L_4972)
.L_4972:
        /*000c*/ 	.word	0x00000000
        /*0010*/ 	.short	0x0006
        /*0012*/ 	.short	0x002b
        /*0014*/ 	.byte	0x00, 0xf0, 0x05, 0x00


	//----- nvinfo : EIATTR_KPARAM_INFO
	.align		4
.L_4973:
        /*0018*/ 	.byte	0x04, 0x17
        /*001a*/ 	.short	(.L_4975 - .L_4974)
.L_4974:
        /*001c*/ 	.word	0x00000000
        /*0020*/ 	.short	0x0005
        /*0022*/ 	.short	0x002a
        /*0024*/ 	.byte	0x00, 0xf0, 0x05, 0x00


	//----- nvinfo : EIATTR_KPARAM_INFO
	.align		4
.L_4975:
        /*0028*/ 	.byte	0x04, 0x17
        /*002a*/ 	.short	(.L_4977 - .L_4976)
.L_4976:
        /*002c*/ 	.word	0x00000000
        /*0030*/ 	.short	0x0004
        /*0032*/ 	.short	0x0029
        /*0034*/ 	.byte	0x00, 0xf0, 0x05, 0x00


	//----- nvinfo : EIATTR_KPARAM_INFO
	.align		4
.L_4977:
        /*0038*/ 	.byte	0x04, 0x17
        /*003a*/ 	.short	(.L_4979 - .L_4978)
.L_4978:
        /*003c*/ 	.word	0x00000000
        /*0040*/ 	.short	0x0003
        /*0042*/ 	.short	0x0028
        /*0044*/ 	.byte	0x00, 0xf0, 0x05, 0x00


	//----- nvinfo : EIATTR_KPARAM_INFO
	.align		4
.L_4979:
        /*0048*/ 	.byte	0x04, 0x17
        /*004a*/ 	.short	(.L_4981 - .L_4980)
.L_4980:
        /*004c*/ 	.word	0x00000000
        /*0050*/ 	.short	0x0002
        /*0052*/ 	.short	0x0018
        /*0054*/ 	.byte	0x00, 0xf0, 0x41, 0x00


	//----- nvinfo : EIATTR_KPARAM_INFO
	.align		4
.L_4981:
        /*0058*/ 	.byte	0x04, 0x17
        /*005a*/ 	.short	(.L_4983 - .L_4982)
.L_4982:
        /*005c*/ 	.word	0x00000000
        /*0060*/ 	.short	0x0001
        /*0062*/ 	.short	0x0008
        /*0064*/ 	.byte	0x00, 0xf0, 0x41, 0x00


	//----- nvinfo : EIATTR_KPARAM_INFO
	.align		4
.L_4983:
        /*0068*/ 	.byte	0x04, 0x17
        /*006a*/ 	.short	(.L_4985 - .L_4984)
.L_4984:
        /*006c*/ 	.word	0x00000000
        /*0070*/ 	.short	0x0000
        /*0072*/ 	.short	0x0000
        /*0074*/ 	.byte	0x00, 0xf0, 0x11, 0x00


	//----- nvinfo : EIATTR_SPARSE_MMA_MASK
	.align		4
.L_4985:
        /*0078*/ 	.byte	0x03, 0x50
        /*007a*/ 	.short	0x0000


	//----- nvinfo : EIATTR_MAXREG_COUNT
	.align		4
        /*007c*/ 	.byte	0x03, 0x1b
        /*007e*/ 	.short	0x00ff


	//----- nvinfo : EIATTR_MERCURY_ISA_VERSION
	.align		4
        /*0080*/ 	.byte	0x03, 0x5f
        /*0082*/ 	.short	0x0101


	//----- nvinfo : EIATTR_VRC_CTA_INIT_COUNT
	.align		4
        /*0084*/ 	.byte	0x02, 0x4a
	.zero		1
	.zero		1


	//----- nvinfo : EIATTR_EXIT_INSTR_OFFSETS
	.align		4
        /*0088*/ 	.byte	0x04, 0x1c
        /*008a*/ 	.short	(.L_4987 - .L_4986)


	//   ....[0]....
.L_4986:
        /*008c*/ 	.word	0x00000c80


	//   ....[1]....
        /*0090*/ 	.word	0x00000cd0


	//----- nvinfo : EIATTR_MAX_THREADS
	.align		4
.L_4987:
        /*0094*/ 	.byte	0x04, 0x05
        /*0096*/ 	.short	(.L_4989 - .L_4988)
.L_4988:
        /*0098*/ 	.word	0x00000080
        /*009c*/ 	.word	0x00000001
        /*00a0*/ 	.word	0x00000001


	//----- nvinfo : EIATTR_CRS_STACK_SIZE
	.align		4
.L_4989:
        /*00a4*/ 	.byte	0x04, 0x1e
        /*00a6*/ 	.short	(.L_4991 - .L_4990)
.L_4990:
        /*00a8*/ 	.word	0x00000000


	//----- nvinfo : EIATTR_CBANK_PARAM_SIZE
	.align		4
.L_4991:
        /*00ac*/ 	.byte	0x03, 0x19
        /*00ae*/ 	.short	0x002c


	//----- nvinfo : EIATTR_PARAM_CBANK
	.align		4
        /*00b0*/ 	.byte	0x04, 0x0a
        /*00b2*/ 	.short	(.L_4993 - .L_4992)
	.align		4
.L_4992:
        /*00b4*/ 	.word	index@(.nv.constant0._ZN2at6native27unrolled_elementwise_kernelINS0_13BUnaryFunctorIlllZZZNS0_16fmod_kernel_cudaERNS_18TensorIteratorBaseEENKUlvE_clEvENKUlvE2_clEvEUlllE_EESt5arrayIPcLm2EELi4E23TrivialOffsetCalculatorILi1EjESD_NS0_6memory15LoadWithoutCastENSE_16StoreWithoutCastEEEviT_T0_T2_T3_T4_T5_)
        /*00b8*/ 	.short	0x0380
        /*00ba*/ 	.short	0x002c


	//----- nvinfo : EIATTR_SW_WAR
	.align		4
.L_4993:
        /*00bc*/ 	.byte	0x04, 0x36
        /*00be*/ 	.short	(.L_4995 - .L_4994)
.L_4994:
        /*00c0*/ 	.word	0x00000008
.L_4995:


//--------------------- .nv.info._ZN2at6native29vectorized_elementwise_kernelILi2ENS0_13BUnaryFunctorIlllZZZNS0_16fmod_kernel_cudaERNS_18TensorIteratorBaseEENKUlvE_clEvENKUlvE2_clEvEUlllE_EESt5arrayIPcLm2EEEEviT0_T1_ --------------------------
	.section	.nv.info._ZN2at6native29vectorized_elementwise_kernelILi2ENS0_13BUnaryFunctorIlllZZZNS0_16fmod_kernel_cudaERNS_18TensorIteratorBaseEENKUlvE_clEvENKUlvE2_clEvEUlllE_EESt5arrayIPcLm2EEEEviT0_T1_,"",@"SHT_CUDA_INFO"
	.sectionflags	@""
	.align	4


	//----- nvinfo : EIATTR_CUDA_API_VERSION
	.align		4
        /*0000*/ 	.byte	0x04, 0x37
        /*0002*/ 	.short	(.L_4997 - .L_4996)
.L_4996:
        /*0004*/ 	.word	0x00000082


	//----- nvinfo : EIATTR_KPARAM_INFO
	.align		4
.L_4997:
        /*0008*/ 	.byte	0x04, 0x17
        /*000a*/ 	.short	(.L_4999 - .L_4998)
.L_4998:
        /*000c*/ 	.word	0x00000000
        /*0010*/ 	.short	0x0002
        /*0012*/ 	.short	0x0018
        /*0014*/ 	.byte	0x00, 0xf0, 0x41, 0x00


	//----- nvinfo : EIATTR_KPARAM_INFO
	.align		4
.L_4999:
        /*0018*/ 	.byte	0x04, 0x17
        /*001a*/ 	.short	(.L_5001 - .L_5000)
.L_5000:
        /*001c*/ 	.word	0x00000000
        /*0020*/ 	.short	0x0001
        /*0022*/ 	.short	0x0008
        /*0024*/ 	.byte	0x00, 0xf0, 0x41, 0x00


	//----- nvinfo : EIATTR_KPARAM_INFO
	.align		4
.L_5001:
        /*0028*/ 	.byte	0x04, 0x17
        /*002a*/ 	.short	(.L_5003 - .L_5002)
.L_5002:
        /*002c*/ 	.word	0x00000000
        /*0030*/ 	.short	0x0000
        /*0032*/ 	.short	0x0000
        /*0034*/ 	.byte	0x00, 0xf0, 0x11, 0x00


	//----- nvinfo : EIATTR_SPARSE_MMA_MASK
	.align		4
.L_5003:
        /*0038*/ 	.byte	0x03, 0x50
        /*003a*/ 	.short	0x0000


	//----- nvinfo : EIATTR_MAXREG_COUNT
	.align		4
        /*003c*/ 	.byte	0x03, 0x1b
        /*003e*/ 	.short	0x00ff


	//----- nvinfo : EIATTR_MERCURY_ISA_VERSION
	.align		4
        /*0040*/ 	.byte	0x03, 0x5f
        /*0042*/ 	.short	0x0101


	//----- nvinfo : EIATTR_VRC_CTA_INIT_COUNT
	.align		4
        /*0044*/ 	.byte	0x02, 0x4a
	.zero		1
	.zero		1


	//----- nvinfo : EIATTR_EXIT_INSTR_OFFSETS
	.align		4
        /*0048*/ 	.byte	0x04, 0x1c
        /*004a*/ 	.short	(.L_5005 - .L_5004)


	//   ....[0]....
.L_5004:
        /*004c*/ 	.word	0x000018c0


	//   ....[1]....
        /*0050*/ 	.word	0x00001910


	//   ....[2]....
        /*0054*/ 	.word	0x00002a30


	//----- nvinfo : EIATTR_MAX_THREADS
	.align		4
.L_5005:
        /*0058*/ 	.byte	0x04, 0x05
        /*005a*/ 	.short	(.L_5007 - .L_5006)
.L_5006:
        /*005c*/ 	.word	0x00000080
        /*0060*/ 	.word	0x00000001
        /*0064*/ 	.word	0x00000001


	//----- nvinfo : EIATTR_CRS_STACK_SIZE
	.align		4
.L_5007:
        /*0068*/ 	.byte	0x04, 0x1e
        /*006a*/ 	.short	(.L_5009 - .L_5008)
.L_5008:
        /*006c*/ 	.word	0x00000000


	//----- nvinfo : EIATTR_CBANK_PARAM_SIZE
	.align		4
.L_5009:
        /*0070*/ 	.byte	0x03, 0x19
        /*0072*/ 	.short	0x0028


	//----- nvinfo : EIATTR_PARAM_CBANK
	.align		4
        /*0074*/ 	.byte	0x04, 0x0a
        /*0076*/ 	.short	(.L_5011 - .L_5010)
	.align		4
.L_5010:
        /*0078*/ 	.word	index@(.nv.constant0._ZN2at6native29vectorized_elementwise_kernelILi2ENS0_13BUnaryFunctorIlllZZZNS0_16fmod_kernel_cudaERNS_18TensorIteratorBaseEENKUlvE_clEvENKUlvE2_clEvEUlllE_EESt5arrayIPcLm2EEEEviT0_T1_)
        /*007c*/ 	.short	0x0380
        /*007e*/ 	.short	0x0028


	//----- nvinfo : EIATTR_SW_WAR
	.align		4
.L_5011:
        /*0080*/ 	.byte	0x04, 0x36
        /*0082*/ 	.short	(.L_5013 - .L_5012)
.L_5012:
        /*0084*/ 	.word	0x00000008
.L_5013:


//--------------------- .nv.info._ZN2at6native29vectorized_elementwise_kernelILi4ENS0_13BUnaryFunctorIlllZZZNS0_16fmod_kernel_cudaERNS_18TensorIteratorBaseEENKUlvE_clEvENKUlvE2_clEvEUlllE_EESt5arrayIPcLm2EEEEviT0_T1_ --------------------------
	.section	.nv.info._ZN2at6native29vectorized_elementwise_kernelILi4ENS0_13BUnaryFunctorIlllZZZNS0_16fmod_kernel_cudaERNS_18TensorIteratorBaseEENKUlvE_clEvENKUlvE2_clEvEUlllE_EESt5arrayIPcLm2EEEEviT0_T1_,"",@"SHT_CUDA_INFO"
	.sectionflags	@""
	.align	4


	//----- nvinfo : EIATTR_CUDA_API_VERSION
	.align		4
        /*0000*/ 	.byte	0x04, 0x37
        /*0002*/ 	.short	(.L_5015 - .L_5014)
.L_5014:
        /*0004*/ 	.word	0x00000082


	//----- nvinfo : EIATTR_KPARAM_INFO
	.align		4
.L_5015:
        /*0008*/ 	.byte	0x04, 0x17
        /*000a*/ 	.short	(.L_5017 - .L_5016)
.L_5016:
        /*000c*/ 	.word	0x00000000
        /*0010*/ 	.short	0x0002
        /*0012*/ 	.short	0x0018
        /*0014*/ 	.byte	0x00, 0xf0, 0x41, 0x00


	//----- nvinfo : EIATTR_KPARAM_INFO
	.align		4
.L_5017:
        /*0018*/ 	.byte	0x04, 0x17
        /*001a*/ 	.short	(.L_5019 - .L_5018)
.L_5018:
        /*001c*/ 	.word	0x00000000
        /*0020*/ 	.short	0x0001
        /*0022*/ 	.short	0x0008
        /*0024*/ 	.byte	0x00, 0xf0, 0x41, 0x00


	//----- nvinfo : EIATTR_KPARAM_INFO
	.align		4
.L_5019:
        /*0028*/ 	.byte	0x04, 0x17
        /*002a*/ 	.short	(.L_5021 - .L_5020)
.L_5020:
        /*002c*/ 	.word	0x00000000
        /*0030*/ 	.short	0x0000
        /*0032*/ 	.short	0x0000
        /*0034*/ 	.byte	0x00, 0xf0, 0x11, 0x00


	//----- nvinfo : EIATTR_SPARSE_MMA_MASK
	.align		4
.L_5021:
        /*0038*/ 	.byte	0x03, 0x50
        /*003a*/ 	.short	0x0000


	//----- nvinfo : EIATTR_MAXREG_COUNT
	.align		4
        /*003c*/ 	.byte	0x03, 0x1b
        /*003e*/ 	.short	0x00ff


	//----- nvinfo : EIATTR_MERCURY_ISA_VERSION
	.align		4
        /*0040*/ 	.byte	0x03, 0x5f
        /*0042*/ 	.short	0x0101


	//----- nvinfo : EIATTR_VRC_CTA_INIT_COUNT
	.align		4
        /*0044*/ 	.byte	0x02, 0x4a
	.zero		1
	.zero		1


	//----- nvinfo : EIATTR_EXIT_INSTR_OFFSETS
	.align		4
        /*0048*/ 	.byte	0x04, 0x1c
        /*004a*/ 	.short	(.L_5023 - .L_5022)


	//   ....[0]....
.L_5022:
        /*004c*/ 	.word	0x000018c0


	//   ....[1]....
        /*0050*/ 	.word	0x00001910


	//   ....[2]....
        /*0054*/ 	.word	0x000029f0


	//----- nvinfo : EIATTR_MAX_THREADS
	.align		4
.L_5023:
        /*0058*/ 	.byte	0x04, 0x05
        /*005a*/ 	.short	(.L_5025 - .L_5024)
.L_5024:
        /*005c*/ 	.word	0x00000080
        /*0060*/ 	.word	0x00000001
        /*0064*/ 	.word	0x00000001


	//----- nvinfo : EIATTR_CRS_STACK_SIZE
	.align		4
.L_5025:
        /*0068*/ 	.byte	0x04, 0x1e
        /*006a*/ 	.short	(.L_5027 - .L_5026)
.L_5026:
        /*006c*/ 	.word	0x00000000


	//----- nvinfo : EIATTR_CBANK_PARAM_SIZE
	.align		4
.L_5027:
        /*0070*/ 	.byte	0x03, 0x19
        /*0072*/ 	.short	0x0028


	//----- nvinfo : EIATTR_PARAM_CBANK
	.align		4
        /*0074*/ 	.byte	0x04, 0x0a
        /*0076*/ 	.short	(.L_5029 - .L_5028)
	.align		4
.L_5028:
        /*0078*/ 	.word	index@(.nv.constant0._ZN2at6native29vectorized_elementwise_kernelILi4ENS0_13BUnaryFunctorIlllZZZNS0_16fmod_kernel_cudaERNS_18TensorIteratorBaseEENKUlvE_clEvENKUlvE2_clEvEUlllE_EESt5arrayIPcLm2EEEEviT0_T1_)
        /*007c*/ 	.short	0x0380
        /*007e*/ 	.short	0x0028


	//----- nvinfo : EIATTR_SW_WAR
	.align		4
.L_5029:
        /*0080*/ 	.byte	0x04, 0x36
        /*0082*/ 	.short	(.L_5031 - .L_5030)
.L_5030:
        /*0084*/ 	.word	0x00000008
.L_5031:


//--------------------- .nv.info._ZN2at6native29vectorized_elementwise_kernelILi8ENS0_13BUnaryFunctorIlllZZZNS0_16fmod_kernel_cudaERNS_18TensorIteratorBaseEENKUlvE_clEvENKUlvE2_clEvEUlllE_EESt5arrayIPcLm2EEEEviT0_T1_ --------------------------
	.section	.nv.info._ZN2at6native29vectorized_elementwise_kernelILi8ENS0_13BUnaryFunctorIlllZZZNS0_16fmod_kernel_cudaERNS_18TensorIteratorBaseEENKUlvE_clEvENKUlvE2_clEvEUlllE_EESt5arrayIPcLm2EEEEviT0_T1_,"",@"SHT_CUDA_INFO"
	.sectionflags	@""
	.align	4


	//----- nvinfo : EIATTR_CUDA_API_VERSION
	.align		4
        /*0000*/ 	.byte	0x04, 0x37
        /*0002*/ 	.short	(.L_5033 - .L_5032)
.L_5032:
        /*0004*/ 	.word	0x00000082


	//----- nvinfo : EIATTR_KPARAM_INFO
	.align		4
.L_5033:
        /*0008*/ 	.byte	0x04, 0x17
        /*000a*/ 	.short	(.L_5035 - .L_5034)
.L_5034:
        /*000c*/ 	.word	0x00000000
        /*0010*/ 	.short	0x0002
        /*0012*/ 	.short	0x0018
        /*0014*/ 	.byte	0x00, 0xf0, 0x41, 0x00


	//----- nvinfo : EIATTR_KPARAM_INFO
	.align		4
.L_5035:
        /*0018*/ 	.byte	0x04, 0x17
        /*001a*/ 	.short	(.L_5037 - .L_5036)
.L_5036:
        /*001c*/ 	.word	0x00000000
        /*0020*/ 	.short	0x0001
        /*0022*/ 	.short	0x0008
        /*0024*/ 	.byte	0x00, 0xf0, 0x41, 0x00


	//----- nvinfo : EIATTR_KPARAM_INFO
	.align		4
.L_5037:
        /*0028*/ 	.byte	0x04, 0x17
        /*002a*/ 	.short	(.L_5039 - .L_5038)
.L_5038:
        /*002c*/ 	.word	0x00000000
        /*0030*/ 	.short	0x0000
        /*0032*/ 	.short	0x0000
        /*0034*/ 	.byte	0x00, 0xf0, 0x11, 0x00


	//----- nvinfo : EIATTR_SPARSE_MMA_MASK
	.align		4
.L_5039:
        /*0038*/ 	.byte	0x03, 0x50
        /*003a*/ 	.short	0x0000


	//----- nvinfo : EIATTR_MAXREG_COUNT
	.align		4
        /*003c*/ 	.byte	0x03, 0x1b
        /*003e*/ 	.short	0x00ff


	//----- nvinfo : EIATTR_MERCURY_ISA_VERSION
	.align		4
        /*0040*/ 	.byte	0x03, 0x5f
        /*0042*/ 	.short	0x0101


	//----- nvinfo : EIATTR_VRC_CTA_INIT_COUNT
	.align		4
        /*0044*/ 	.byte	0x02, 0x4a
	.zero		1
	.zero		1


	//----- nvinfo : EIATTR_EXIT_INSTR_OFFSETS
	.align		4
        /*0048*/ 	.byte	0x04, 0x1c
        /*004a*/ 	.short	(.L_5041 - .L_5040)


	//   ....[0]....
.L_5040:
        /*004c*/ 	.word	0x000018c0


	//   ....[1]....
        /*0050*/ 	.word	0x00001910


	//   ....[2]....
        /*0054*/ 	.word	0x000029f0


	//----- nvinfo : EIATTR_MAX_THREADS
	.align		4
.L_5041:
        /*0058*/ 	.byte	0x04, 0x05
        /*005a*/ 	.short	(.L_5043 - .L_5042)
.L_5042:
        /*005c*/ 	.word	0x00000080
        /*0060*/ 	.word	0x00000001
        /*0064*/ 	.word	0x00000001


	//----- nvinfo : EIATTR_CRS_STACK_SIZE
	.align		4
.L_5043:
        /*0068*/ 	.byte	0x04, 0x1e
        /*006a*/ 	.short	(.L_5045 - .L_5044)
.L_5044:
        /*006c*/ 	.word	0x00000000


	//----- nvinfo : EIATTR_CBANK_PARAM_SIZE
	.align		4
.L_5045:
        /*0070*/ 	.byte	0x03, 0x19
        /*0072*/ 	.short	0x0028


	//----- nvinfo : EIATTR_PARAM_CBANK
	.align		4
        /*0074*/ 	.byte	0x04, 0x0a
        /*0076*/ 	.short	(.L_5047 - .L_5046)
	.align		4
.L_5046:
        /*0078*/ 	.word	index@(.nv.constant0._ZN2at6native29vectorized_elementwise_kernelILi8ENS0_13BUnaryFunctorIlllZZZNS0_16fmod_kernel_cudaERNS_18TensorIteratorBaseEENKUlvE_clEvENKUlvE2_clEvEUlllE_EESt5arrayIPcLm2EEEEviT0_T1_)
        /*007c*/ 	.short	0x0380
        /*007e*/ 	.short	0x0028


	//----- nvinfo : EIATTR_SW_WAR
	.align		4
.L_5047:
        /*0080*/ 	.byte	0x04, 0x36
        /*0082*/ 	.short	(.L_5049 - .L_5048)
.L_5048:
        /*0084*/ 	.word	0x00000008
.L_5049:


//--------------------- .nv.info._ZN2at6native18elementwise_kernelILi128ELi4EZNS0_15gpu_kernel_implINS0_13AUnaryFunctorIlllZZZNS0_16fmod_kernel_cudaERNS_18TensorIteratorBaseEENKUlvE_clEvENKUlvE2_clEvEUlllE_EEEEvS5_RKT_EUliE_EEviT1_ --------------------------
	.section	.nv.info._ZN2at6native18elementwise_kernelILi128ELi4EZNS0_15gpu_kernel_implINS0_13AUnaryFunctorIlllZZZNS0_16fmod_kernel_cudaERNS_18TensorIteratorBaseEENKUlvE_clEvENKUlvE2_clEvEUlllE_EEEEvS5_RKT_EUliE_EEviT1_,"",@"SHT_CUDA_INFO"
	.sectionflags	@""
	.align	4


	//----- nvinfo : EIATTR_CUDA_API_VERSION
	.align		4
        /*0000*/ 	.byte	0x04, 0x37
        /*0002*/ 	.short	(.L_5051 - .L_5050)
.L_5050:
        /*0004*/ 	.word	0x00000082


	//----- nvinfo : EIATTR_KPARAM_INFO
	.align		4
.L_5051:
        /*0008*/ 	.byte	0x04, 0x17
        /*000a*/ 	.short	(.L_5053 - .L_5052)
.L_5052:
        /*000c*/ 	.word	0x00000000
        /*0010*/ 	.short	0x0001
        /*0012*/ 	.short	0x0008
        /*0014*/ 	.byte	0x00, 0xf0, 0xa1, 0x08


	//----- nvinfo : EIATTR_KPARAM_INFO
	.align		4
.L_5053:
        /*0018*/ 	.byte	0x04, 0x17
        /*001a*/ 	.short	(.L_5055 - .L_5054)
.L_5054:
        /*001c*/ 	.word	0x00000000
        /*0020*/ 	.short	0x0000
        /*0022*/ 	.short	0x0000
        /*0024*/ 	.byte	0x00, 0xf0, 0x11, 0x00


	//----- nvinfo : EIATTR_SPARSE_MMA_MASK
	.align		4
.L_5055:
        /*0028*/ 	.byte	0x03, 0x50
        /*002a*/ 	.short	0x0000


	//----- nvinfo : EIATTR_MAXREG_COUNT
	.align		4
        /*002c*/ 	.byte	0x03, 0x1b
        /*002e*/ 	.short	0x0080


	//----- nvinfo : EIATTR_EXTERNS
	.align		4
        /*0030*/ 	.byte	0x04, 0x0f
        /*0032*/ 	.short	(.L_5057 - .L_5056)


	//   ....[0]....
	.align		4
.L_5056:
        /*0034*/ 	.word	index@(__assertfail)


	//----- nvinfo : EIATTR_MERCURY_ISA_VERSION
	.align		4
.L_5057:
        /*0038*/ 	.byte	0x03, 0x5f
        /*003a*/ 	.short	0x0101


	//----- nvinfo : EIATTR_VRC_CTA_INIT_COUNT
	.align		4
        /*003c*/ 	.byte	0x02, 0x4a
	.zero		1
	.zero		1


	//----- nvinfo : EIATTR_SYSCALL_OFFSETS
	.align		4
        /*0040*/ 	.byte	0x04, 0x46
        /*0042*/ 	.short	(.L_5059 - .L_5058)


	//   ....[0]....
.L_5058:
        /*0044*/ 	.word	0x000020f0


	//   ....[1]....
        /*0048*/ 	.word	0x000030c0


	//   ....[2]....
        /*004c*/ 	.word	0x00006150


	//   ....[3]....
        /*0050*/ 	.word	0x00009320


	//   ....[4]....
        /*0054*/ 	.word	0x0000c4e0


	//----- nvinfo : EIATTR_EXIT_INSTR_OFFSETS
	.align		4
.L_5059:
        /*0058*/ 	.byte	0x04, 0x1c
        /*005a*/ 	.short	(.L_5061 - .L_5060)


	//   ....[0]....
.L_5060:
        /*005c*/ 	.word	0x000095f0


	//   ....[1]....
        /*0060*/ 	.word	0x0000ba70


	//   ....[2]....
        /*0064*/ 	.word	0x0000ba90


	//   ....[3]....
        /*0068*/ 	.word	0x0000bb10


	//   ....[4]....
        /*006c*/ 	.word	0x0000bb30


	//   ....[5]....
        /*0070*/ 	.word	0x0000bb50


	//   ....[6]....
        /*0074*/ 	.word	0x0000bbe0


	//   ....[7]....
        /*0078*/ 	.word	0x0000bc20


	//   ....[8]....
        /*007c*/ 	.word	0x0000bcc0


	//   ....[9]....
        /*0080*/ 	.word	0x0000bd10


	//   ....[10]....
        /*0084*/ 	.word	0x0000bd40


	//   ....[11]....
        /*0088*/ 	.word	0x0000be00


	//   ....[12]....
        /*008c*/ 	.word	0x0000bf70


	//   ....[13]....
        /*0090*/ 	.word	0x0000c0e0


	//   ....[14]....
        /*0094*/ 	.word	0x0000c250


	//   ....[15]....
        /*0098*/ 	.word	0x0000c270


	//   ....[16]....
        /*009c*/ 	.word	0x0000c290


	//   ....[17]....
        /*00a0*/ 	.word	0x0000c340


	//   ....[18]....
        /*00a4*/ 	.word	0x0000c380


	//   ....[19]....
        /*00a8*/ 	.word	0x0000c4f0


	//   ....[20]....
        /*00ac*/ 	.word	0x0000c600


	//   ....[21]....
        /*00b0*/ 	.word	0x0000c740


	//   ....[22]....
        /*00b4*/ 	.word	0x0000c780


	//----- nvinfo : EIATTR_MAX_THREADS
	.align		4
.L_5061:
        /*00b8*/ 	.byte	0x04, 0x05
        /*00ba*/ 	.short	(.L_5063 - .L_5062)
.L_5062:
        /*00bc*/ 	.word	0x00000080
        /*00c0*/ 	.word	0x00000001
        /*00c4*/ 	.word	0x00000001


	//----- nvinfo : EIATTR_CRS_STACK_SIZE
	.align		4
.L_5063:
        /*00c8*/ 	.byte	0x04, 0x1e
        /*00ca*/ 	.short	(.L_5065 - .L_5064)
.L_5064:
        /*00cc*/ 	.word	0x00000000


	//----- nvinfo : EIATTR_CBANK_PARAM_SIZE
	.align		4
.L_5065:
        /*00d0*/ 	.byte	0x03, 0x19
        /*00d2*/ 	.short	0x0230


	//----- nvinfo : EIATTR_PARAM_CBANK
	.align		4
        /*00d4*/ 	.byte	0x04, 0x0a
        /*00d6*/ 	.short	(.L_5067 - .L_5066)
	.align		4
.L_5066:
        /*00d8*/ 	.word	index@(.nv.constant0._ZN2at6native18elementwise_kernelILi128ELi4EZNS0_15gpu_kernel_implINS0_13AUnaryFunctorIlllZZZNS0_16fmod_kernel_cudaERNS_18TensorIteratorBaseEENKUlvE_clEvENKUlvE2_clEvEUlllE_EEEEvS5_RKT_EUliE_EEviT1_)
        /*00dc*/ 	.short	0x0380
        /*00de*/ 	.short	0x0230


	//----- nvinfo : EIATTR_SW_WAR
	.align		4
.L_5067:
        /*00e0*/ 	.byte	0x04, 0x36
        /*00e2*/ 	.short	(.L_5069 - .L_5068)
.L_5068:
        /*00e4*/ 	.word	0x00000008
.L_5069:


//--------------------- .nv.info._ZN2at6native27unrolled_elementwise_kernelINS0_13AUnaryFunctorIlllZZZNS0_16fmod_kernel_cudaERNS_18TensorIteratorBaseEENKUlvE_clEvENKUlvE2_clEvEUlllE_EESt5arrayIPcLm2EELi4E23TrivialOffsetCalculatorILi1EjESD_NS0_6memory12LoadWithCastILi1EEENSE_13StoreWithCastILi1EEEEEviT_T0_T2_T3_T4_T5_ --------------------------
	.section	.nv.info._ZN2at6native27unrolled_elementwise_kernelINS0_13AUnaryFunctorIlllZZZNS0_16fmod_kernel_cudaERNS_18TensorIteratorBaseEENKUlvE_clEvENKUlvE2_clEvEUlllE_EESt5arrayIPcLm2EELi4E23TrivialOffsetCalculatorILi1EjESD_NS0_6memory12LoadWithCastILi1EEENSE_13StoreWithCastILi1EEEEEviT_T0_T2_T3_T4_T5_,"",@"SHT_CUDA_INFO"
	.sectionflags	@""
	.align	4


	//----- nvinfo : EIATTR_CUDA_API_VERSION
	.align		4
        /*0000*/ 	.byte	0x04, 0x37
        /*0002*/ 	.short	(.L_5071 - .L_5070)
.L_5070:
        /*0004*/ 	.word	0x00000082


	//----- nvinfo : EIATTR_KPARAM_INFO
	.align		4
.L_5071:
        /*0008*/ 	.byte	0x04, 0x17
        /*000a*/ 	.short	(.L_5073 - .L_5072)
.L_5072:
        /*000c*/ 	.word	0x00000000
        /*0010*/ 	.short	0x0006
        /*0012*/ 	.short	0x0034
        /*0014*/ 	.byte	0x00, 0xf0, 0x21, 0x00


	//----- nvinfo : EIATTR_KPARAM_INFO
	.align		4
.L_5073:
        /*0018*/ 	.byte	0x04, 0x17
        /*001a*/ 	.short	(.L_5075 - .L_5074)
.L_5074:
        /*001c*/ 	.word	0x00000000
        /*0020*/ 	.short	0x0005
        /*0022*/ 	.short	0x002c
        /*0024*/ 	.byte	0x00, 0xf0, 0x21, 0x00


	//----- nvinfo : EIATTR_KPARAM_INFO
	.align		4
.L_5075:
        /*0028*/ 	.byte	0x04, 0x17
        /*002a*/ 	.short	(.L_5077 - .L_5076)
.L_5076:
        /*002c*/ 	.word	0x00000000
        /*0030*/ 	.short	0x0004
        /*0032*/ 	.short	0x0029
        /*0034*/ 	.byte	0x00, 0xf0, 0x05, 0x00


	//----- nvinfo : EIATTR_KPARAM_INFO
	.align		4
.L_5077:
        /*0038*/ 	.byte	0x04, 0x17
        /*003a*/ 	.short	(.L_5079 - .L_5078)
.L_5078:
        /*003c*/ 	.word	0x00000000
        /*0040*/ 	.short	0x0003
        /*0042*/ 	.short	0x0028
        /*0044*/ 	.byte	0x00, 0xf0, 0x05, 0x00


	//----- nvinfo : EIATTR_KPARAM_INFO
	.align		4
.L_5079:
        /*0048*/ 	.byte	0x04, 0x17
        /*004a*/ 	.short	(.L_5081 - .L_5080)
.L_5080:
        /*004c*/ 	.word	0x00000000
        /*0050*/ 	.short	0x0002
        /*0052*/ 	.short	0x0018
        /*0054*/ 	.byte	0x00, 0xf0, 0x41, 0x00


	//----- nvinfo : EIATTR_KPARAM_INFO
	.align		4
.L_5081:
        /*0058*/ 	.byte	0x04, 0x17
        /*005a*/ 	.short	(.L_5083 - .L_5082)
.L_5082:
        /*005c*/ 	.word	0x00000000
        /*0060*/ 	.short	0x0001
        /*0062*/ 	.short	0x0008
        /*0064*/ 	.byte	0x00, 0xf0, 0x41, 0x00


	//----- nvinfo : EIATTR_KPARAM_INFO
	.align		4
.L_5083:
        /*0068*/ 	.byte	0x04, 0x17
        /*006a*/ 	.short	(.L_5085 - .L_5084)
.L_5084:
        /*006c*/ 	.word	0x00000000
        /*0070*/ 	.short	0x0000
        /*0072*/ 	.short	0x0000
        /*0074*/ 	.byte	0x00, 0xf0, 0x11, 0x00


	//----- nvinfo : EIATTR_SPARSE_MMA_MASK
	.align		4
.L_5085:
        /*0078*/ 	.byte	0x03, 0x50
        /*007a*/ 	.short	0x0000


	//----- nvinfo : EIATTR_MAXREG_COUNT
	.align		4
        /*007c*/ 	.byte	0x03, 0x1b
        /*007e*/ 	.short	0x00ff


	//----- nvinfo : EIATTR_EXTERNS
	.align		4
        /*0080*/ 	.byte	0x04, 0x0f
        /*0082*/ 	.short	(.L_5087 - .L_5086)


	//   ....[0]....
	.align		4
.L_5086:
        /*0084*/ 	.word	index@(__assertfail)


	//----- nvinfo : EIATTR_MERCURY_ISA_VERSION
	.align		4
.L_5087:
        /*0088*/ 	.byte	0x03, 0x5f
        /*008a*/ 	.short	0x0101


	//----- nvinfo : EIATTR_VRC_CTA_INIT_COUNT
	.align		4
        /*008c*/ 	.byte	0x02, 0x4a
	.zero		1
	.zero		1


	//----- nvinfo : EIATTR_SYSCALL_OFFSETS
	.align		4
        /*0090*/ 	.byte	0x04, 0x46
        /*0092*/ 	.short	(.L_5089 - .L_5088)


	//   ....[0]....
.L_5088:
        /*0094*/ 	.word	0x00000e20


	//   ....[1]....
        /*0098*/ 	.word	0x00001db0


	//   ....[2]....
        /*009c*/ 	.word	0x00002c90


	//   ....[3]....
        /*00a0*/ 	.word	0x00003b70


	//   ....[4]....
        /*00a4*/ 	.word	0x00005320


	//   ....[5]....
        /*00a8*/ 	.word	0x00006070


	//   ....[6]....
        /*00ac*/ 	.word	0x00006ef0


	//   ....[7]....
        /*00b0*/ 	.word	0x00007d50


	//----- nvinfo : EIATTR_EXIT_INSTR_OFFSETS
	.align		4
.L_5089:
        /*00b4*/ 	.byte	0x04, 0x1c
        /*00b6*/ 	.short	(.L_5091 - .L_5090)


	//   ....[0]....
.L_5090:
        /*00b8*/ 	.word	0x000071c0


	//   ....[1]....
        /*00bc*/ 	.word	0x000072f0


	//   ....[2]....
        /*00c0*/ 	.word	0x00007310


	//   ....[3]....
        /*00c4*/ 	.word	0x00007390


	//   ....[4]....
        /*00c8*/ 	.word	0x000073b0


	//   ....[5]....
        /*00cc*/ 	.word	0x000073d0


	//   ....[6]....
        /*00d0*/ 	.word	0x00007460


	//   ....[7]....
        /*00d4*/ 	.word	0x000074a0


	//   ....[8]....
        /*00d8*/ 	.word	0x00007540


	//   ....[9]....
        /*00dc*/ 	.word	0x00007590


	//   ....[10]....
        /*00e0*/ 	.word	0x000075c0


	//   ....[11]....
        /*00e4*/ 	.word	0x00007680


	//   ....[12]....
        /*00e8*/ 	.word	0x000077f0


	//   ....[13]....
        /*00ec*/ 	.word	0x00007960


	//   ....[14]....
        /*00f0*/ 	.word	0x00007ac0


	//   ....[15]....
        /*00f4*/ 	.word	0x00007ae0


	//   ....[16]....
        /*00f8*/ 	.word	0x00007b00


	//   ....[17]....
        /*00fc*/ 	.word	0x00007bb0


	//   ....[18]....
        /*0100*/ 	.word	0x00007bf0


	//   ....[19]....
        /*0104*/ 	.word	0x00007d60


	//   ....[20]....
        /*0108*/ 	.word	0x00007e70


	//   ....[21]....
        /*010c*/ 	.word	0x00007fb0


	//   ....[22]....
        /*0110*/ 	.word	0x00007ff0


	//----- nvinfo : EIATTR_MAX_THREADS
	.align		4
.L_5091:
        /*0114*/ 	.byte	0x04, 0x05
        /*0116*/ 	.short	(.L_5093 - .L_5092)
.L_5092:
        /*0118*/ 	.word	0x00000080
        /*011c*/ 	.word	0x00000001
        /*0120*/ 	.word	0x00000001


	//----- nvinfo : EIATTR_CRS_STACK_SIZE
	.align		4
.L_5093:
        /*0124*/ 	.byte	0x04, 0x1e
        /*0126*/ 	.short	(.L_5095 - .L_5094)
.L_5094:
        /*0128*/ 	.word	0x00000000


	//----- nvinfo : EIATTR_CBANK_PARAM_SIZE
	.align		4
.L_5095:
        /*012c*/ 	.byte	0x03, 0x19
        /*012e*/ 	.short	0x003c


	//----- nvinfo : EIATTR_PARAM_CBANK
	.align		4
        /*0130*/ 	.byte	0x04, 0x0a
        /*0132*/ 	.short	(.L_5097 - .L_5096)
	.align		4
.L_5096:
        /*0134*/ 	.word	index@(.nv.constant0._ZN2at6native27unrolled_elementwise_kernelINS0_13AUnaryFunctorIlllZZZNS0_16fmod_kernel_cudaERNS_18TensorIteratorBaseEENKUlvE_clEvENKUlvE2_clEvEUlllE_EESt5arrayIPcLm2EELi4E23TrivialOffsetCalculatorILi1EjESD_NS0_6memory12LoadWithCastILi1EEENSE_13StoreWithCastILi1EEEEEviT_T0_T2_T3_T4_T5_)
        /*0138*/ 	.short	0x0380
        /*013a*/ 	.short	0x003c


	//----- nvinfo : EIATTR_SW_WAR
	.align		4
.L_5097:
        /*013c*/ 	.byte	0x04, 0x36
        /*013e*/ 	.short	(.L_5099 - .L_5098)
.L_5098:
        /*0140*/ 	.word	0x00000008
.L_5099:


//--------------------- .nv.info._ZN2at6native18elementwise_kernelILi128ELi2EZNS0_22gpu_kernel_impl_nocastINS0_13AUnaryFunctorIlllZZZNS0_16fmod_kernel_cudaERNS_18TensorIteratorBaseEENKUlvE_clEvENKUlvE2_clEvEUlllE_EEEEvS5_RKT_EUliE_EEviT1_ --------------------------
	.section	.nv.info._ZN2at6native18elementwise_kernelILi128ELi2EZNS0_22gpu_kernel_impl_nocastINS0_13AUnaryFunctorIlllZZZNS0_16fmod_kernel_cudaERNS_18TensorIteratorBaseEENKUlvE_clEvENKUlvE2_clEvEUlllE_EEEEvS5_RKT_EUliE_EEviT1_,"",@"SHT_CUDA_INFO"
	.sectionflags	@""
	.align	4


	//----- nvinfo : EIATTR_CUDA_API_VERSION
	.align		4
        /*0000*/ 	.byte	0x04, 0x37
        /*0002*/ 	.short	(.L_5101 - .L_5100)
.L_5100:
        /*0004*/ 	.word	0x00000082


	//----- nvinfo : EIATTR_KPARAM_INFO
	.align		4
.L_5101:
        /*0008*/ 	.byte	0x04, 0x17
        /*000a*/ 	.short	(.L_5103 - .L_5102)
.L_5102:
        /*000c*/ 	.word	0x00000000
        /*0010*/ 	.short	0x0001
        /*0012*/ 	.short	0x0008
        /*0014*/ 	.byte	0x00, 0xf0, 0x81, 0x08


	//----- nvinfo : EIATTR_KPARAM_INFO
	.align		4
.L_5103:
        /*0018*/ 	.byte	0x04, 0x17
        /*001a*/ 	.short	(.L_5105 - .L_5104)
.L_5104:
        /*001c*/ 	.word	0x00000000
        /*0020*/ 	.short	0x0000
        /*0022*/ 	.short	0x0000
        /*0024*/ 	.byte	0x00, 0xf0, 0x11, 0x00


	//----- nvinfo : EIATTR_SPARSE_MMA_MASK
	.align		4
.L_5105:
        /*0028*/ 	.byte	0x03, 0x50
        /*002a*/ 	.short	0x0000


	//----- nvinfo : EIATTR_MAXREG_COUNT
	.align		4
        /*002c*/ 	.byte	0x03, 0x1b
        /*002e*/ 	.short	0x0080


	//----- nvinfo : EIATTR_MERCURY_ISA_VERSION
	.align		4
        /*0030*/ 	.byte	0x03, 0x5f
        /*0032*/ 	.short	0x0101


	//----- nvinfo : EIATTR_VRC_CTA_INIT_COUNT
	.align		4
        /*0034*/ 	.byte	0x02, 0x4a
	.zero		1
	.zero		1


	//----- nvinfo : EIATTR_EXIT_INSTR_OFFSETS
	.align		4
        /*0038*/ 	.byte	0x04, 0x1c
        /*003a*/ 	.short	(.L_5107 - .L_5106)


	//   ....[0]....
.L_5106:
        /*003c*/ 	.word	0x00000320


	//   ....[1]....
        /*0040*/ 	.word	0x000004f0


	//   ....[2]....
        /*0044*/ 	.word	0x00000550


	//   ....[3]....
        /*0048*/ 	.word	0x00001b10


	//   ....[4]....
        /*004c*/ 	.word	0x00003010


	//----- nvinfo : EIATTR_MAX_THREADS
	.align		4
.L_5107:
        /*0050*/ 	.byte	0x04, 0x05
        /*0052*/ 	.short	(.L_5109 - .L_5108)
.L_5108:
        /*0054*/ 	.word	0x00000080
        /*0058*/ 	.word	0x00000001
        /*005c*/ 	.word	0x00000001


	//----- nvinfo : EIATTR_CRS_STACK_SIZE
	.align		4
.L_5109:
        /*0060*/ 	.byte	0x04, 0x1e
        /*0062*/ 	.short	(.L_5111 - .L_5110)
.L_5110:
        /*0064*/ 	.word	0x00000000


	//----- nvinfo : EIATTR_CBANK_PARAM_SIZE
	.align		4
.L_5111:
        /*0068*/ 	.byte	0x03, 0x19
        /*006a*/ 	.short	0x0228


	//----- nvinfo : EIATTR_PARAM_CBANK
	.align		4
        /*006c*/ 	.byte	0x04, 0x0a
        /*006e*/ 	.short	(.L_5113 - .L_5112)
	.align		4
.L_5112:
        /*0070*/ 	.word	index@(.nv.constant0._ZN2at6native18elementwise_kernelILi128ELi2EZNS0_22gpu_kernel_impl_nocastINS0_13AUnaryFunctorIlllZZZNS0_16fmod_kernel_cudaERNS_18TensorIteratorBaseEENKUlvE_clEvENKUlvE2_clEvEUlllE_EEEEvS5_RKT_EUliE_EEviT1_)
        /*0074*/ 	.short	0x0380
        /*0076*/ 	.short	0x0228


	//----- nvinfo : EIATTR_SW_WAR
	.align		4
.L_5113:
        /*0078*/ 	.byte	0x04, 0x36
        /*007a*/ 	.short	(.L_5115 - .L_5114)
.L_5114:
        /*007c*/ 	.word	0x00000008
.L_5115:


//--------------------- .nv.info._ZN2at6native27unrolled_elementwise_kernelINS0_13AUnaryFunctorIlllZZZNS0_16fmod_kernel_cudaERNS_18TensorIteratorBaseEENKUlvE_clEvENKUlvE2_clEvEUlllE_EESt5arrayIPcLm2EELi4E23TrivialOffsetCalculatorILi1EjESD_NS0_6memory15LoadWithoutCastENSE_16StoreWithoutCastEEEviT_T0_T2_T3_T4_T5_ --------------------------
	.section	.nv.info._ZN2at6native27unrolled_elementwise_kernelINS0_13AUnaryFunctorIlllZZZNS0_16fmod_kernel_cudaERNS_18TensorIteratorBaseEENKUlvE_clEvENKUlvE2_clEvEUlllE_EESt5arrayIPcLm2EELi4E23TrivialOffsetCalculatorILi1EjESD_NS0_6memory15LoadWithoutCastENSE_16StoreWithoutCastEEEviT_T0_T2_T3_T4_T5_,"",@"SHT_CUDA_INFO"
	.sectionflags	@""
	.align	4


	//----- nvinfo : EIATTR_CUDA_API_VERSION
	.align		4
        /*0000*/ 	.byte	0x04, 0x37
        /*0002*/ 	.short	(.L_5117 - .L_5116)
.L_5116:
        /*0004*/ 	.word	0x00000082


	//----- nvinfo : EIATTR_KPARAM_INFO
	.align		4
.L_5117:
        /*0008*/ 	.byte	0x04, 0x17
        /*000a*/ 	.short	(.L_5119 - .L_5118)
.L_5118:
        /*000c*/ 	.word	0x00000000
        /*0010*/ 	.short	0x0006
        /*0012*/ 	.short	0x002b
        /*0014*/ 	.byte	0x00, 0xf0, 0x05, 0x00


	//----- nvinfo : EIATTR_KPARAM_INFO
	.align		4
.L_5119:
        /*0018*/ 	.byte	0x04, 0x17
        /*001a*/ 	.short	(.L_5121 - .L_5120)
.L_5120:
        /*001c*/ 	.word	0x00000000
        /*0020*/ 	.short	0x0005
        /*0022*/ 	.short	0x002a
        /*0024*/ 	.byte	0x00, 0xf0, 0x05, 0x00


	//----- nvinfo : EIATTR_KPARAM_INFO
	.align		4
.L_5121:
        /*0028*/ 	.byte	0x04, 0x17
        /*002a*/ 	.short	(.L_5123 - .L_5122)
.L_5122:
        /*002c*/ 	.word	0x00000000
        /*0030*/ 	.short	0x0004
        /*0032*/ 	.short	0x0029
        /*0034*/ 	.byte	0x00, 0xf0, 0x05, 0x00


	//----- nvinfo : EIATTR_KPARAM_INFO
	.align		4
.L_5123:
        /*0038*/ 	.byte	0x04, 0x17
        /*003a*/ 	.short	(.L_5125 - .L_5124)
.L_5124:
        /*003c*/ 	.word	0x00000000
        /*0040*/ 	.short	0x0003
        /*0042*/ 	.short	0x0028
        /*0044*/ 	.byte	0x00, 0xf0, 0x05, 0x00


	//----- nvinfo : EIATTR_KPARAM_INFO
	.align		4
.L_5125:
        /*0048*/ 	.byte	0x04, 0x17
        /*004a*/ 	.short	(.L_5127 - .L_5126)
.L_5126:
        /*004c*/ 	.word	0x00000000
        /*0050*/ 	.short	0x0002
        /*0052*/ 	.short	0x0018
        /*0054*/ 	.byte	0x00, 0xf0, 0x41, 0x00


	//----- nvinfo : EIATTR_KPARAM_INFO
	.align		4
.L_5127:
        /*0058*/ 	.byte	0x04, 0x17
        /*005a*/ 	.short	(.L_5129 - .L_5128)
.L_5128:
        /*005c*/ 	.word	0x00000000
        /*0060*/ 	.short	0x0001
        /*0062*/ 	.short	0x0008
        /*0064*/ 	.byte	0x00, 0xf0, 0x41, 0x00


	//----- nvinfo : EIATTR_KPARAM_INFO
	.align		4
.L_5129:
        /*0068*/ 	.byte	0x04, 0x17
        /*006a*/ 	.short	(.L_5131 - .L_5130)
.L_5130:
        /*006c*/ 	.word	0x00000000
        /*0070*/ 	.short	0x0000
        /*0072*/ 	.short	0x0000
        /*0074*/ 	.byte	0x00, 0xf0, 0x11, 0x00


	//----- nvinfo : EIATTR_SPARSE_MMA_MASK
	.align		4
.L_5131:
        /*0078*/ 	.byte	0x03, 0x50
        /*007a*/ 	.short	0x0000


	//----- nvinfo : EIATTR_MAXREG_COUNT
	.align		4
        /*007c*/ 	.byte	0x03, 0x1b
        /*007e*/ 	.short	0x00ff


	//----- nvinfo : EIATTR_MERCURY_ISA_VERSION
	.align		4
        /*0080*/ 	.byte	0x03, 0x5f
        /*0082*/ 	.short	0x0101


	//----- nvinfo : EIATTR_VRC_CTA_INIT_COUNT
	.align		4
        /*0084*/ 	.byte	0x02, 0x4a
	.zero		1
	.zero		1


	//----- nvinfo : EIATTR_EXIT_INSTR_OFFSETS
	.align		4
        /*0088*/ 	.byte	0x04, 0x1c
        /*008a*/ 	.short	(.L_5133 - .L_5132)


	//   ....[0]....
.L_5132:
        /*008c*/ 	.word	0x00000ca0


	//   ....[1]....
        /*0090*/ 	.word	0x00000cf0


	//----- nvinfo : EIATTR_MAX_THREADS
	.align		4
.L_5133:
        /*0094*/ 	.byte	0x04, 0x05
        /*0096*/ 	.short	(.L_5135 - .L_5134)
.L_5134:
        /*0098*/ 	.word	0x00000080
        /*009c*/ 	.word	0x00000001
        /*00a0*/ 	.word	0x00000001


	//----- nvinfo : EIATTR_CRS_STACK_SIZE
	.align		4
.L_5135:
        /*00a4*/ 	.byte	0x04, 0x1e
        /*00a6*/ 	.short	(.L_5137 - .L_5136)
.L_5136:
        /*00a8*/ 	.word	0x00000000


	//----- nvinfo : EIATTR_CBANK_PARAM_SIZE
	.align		4
.L_5137:
        /*00ac*/ 	.byte	0x03, 0x19
        /*00ae*/ 	.short	0x002c


	//----- nvinfo : EIATTR_PARAM_CBANK
	.align		4
        /*00b0*/ 	.byte	0x04, 0x0a
        /*00b2*/ 	.short	(.L_5139 - .L_5138)
	.align		4
.L_5138:
        /*00b4*/ 	.word	index@(.nv.constant0._ZN2at6native27unrolled_elementwise_kernelINS0_13AUnaryFunctorIlllZZZNS0_16fmod_kernel_cudaERNS_18TensorIteratorBaseEENKUlvE_clEvENKUlvE2_clEvEUlllE_EESt5arrayIPcLm2EELi4E23TrivialOffsetCalculatorILi1EjESD_NS0_6memory15LoadWithoutCastENSE_16StoreWithoutCastEEEviT_T0_T2_T3_T4_T5_)
        /*00b8*/ 	.short	0x0380
        /*00ba*/ 	.short	0x002c


	//----- nvinfo : EIATTR_SW_WAR
	.align		4
.L_5139:
        /*00bc*/ 	.byte	0x04, 0x36
        /*00be*/ 	.short	(.L_5141 - .L_5140)
.L_5140:
        /*00c0*/ 	.word	0x00000008
.L_5141:


//--------------------- .nv.info._ZN2at6native29vectorized_elementwise_kernelILi2ENS0_13AUnaryFunctorIlllZZZNS0_16fmod_kernel_cudaERNS_18TensorIteratorBaseEENKUlvE_clEvENKUlvE2_clEvEUlllE_EESt5arrayIPcLm2EEEEviT0_T1_ --------------------------
	.section	.nv.info._ZN2at6native29vectorized_elementwise_kernelILi2ENS0_13AUnaryFunctorIlllZZZNS0_16fmod_kernel_cudaERNS_18TensorIteratorBaseEENKUlvE_clEvENKUlvE2_clEvEUlllE_EESt5arrayIPcLm2EEEEviT0_T1_,"",@"SHT_CUDA_INFO"
	.sectionflags	@""
	.align	4


	//----- nvinfo : EIATTR_CUDA_API_VERSION
	.align		4
        /*0000*/ 	.byte	0x04, 0x37
        /*0002*/ 	.short	(.L_5143 - .L_5142)
.L_5142:
        /*0004*/ 	.word	0x00000082


	//----- nvinfo : EIATTR_KPARAM_INFO
	.align		4
.L_5143:
        /*0008*/ 	.byte	0x04, 0x17
        /*000a*/ 	.short	(.L_5145 - .L_5144)
.L_5144:
        /*000c*/ 	.word	0x00000000
        /*0010*/ 	.short	0x0002
        /*0012*/ 	.short	0x0018
        /*0014*/ 	.byte	0x00, 0xf0, 0x41, 0x00


	//----- nvinfo : EIATTR_KPARAM_INFO
	.align		4
.L_5145:
        /*0018*/ 	.byte	0x04, 0x17
        /*001a*/ 	.short	(.L_5147 - .L_5146)
.L_5146:
        /*001c*/ 	.word	0x00000000
        /*0020*/ 	.short	0x0001
        /*0022*/ 	.short	0x0008
        /*0024*/ 	.byte	0x00, 0xf0, 0x41, 0x00


	//----- nvinfo : EIATTR_KPARAM_INFO
	.align		4
.L_5147:
        /*0028*/ 	.byte	0x04, 0x17
        /*002a*/ 	.short	(.L_5149 - .L_5148)
.L_5148:
        /*002c*/ 	.word	0x00000000
        /*0030*/ 	.short	0x0000
        /*0032*/ 	.short	0x0000
        /*0034*/ 	.byte	0x00, 0xf0, 0x11, 0x00


	//----- nvinfo : EIATTR_SPARSE_MMA_MASK
	.align		4
.L_5149:
        /*0038*/ 	.byte	0x03, 0x50
        /*003a*/ 	.short	0x0000


	//----- nvinfo : EIATTR_MAXREG_COUNT
	.align		4
        /*003c*/ 	.byte	0x03, 0x1b
        /*003e*/ 	.short	0x00ff


	//----- nvinfo : EIATTR_MERCURY_ISA_VERSION
	.align		4
        /*0040*/ 	.byte	0x03, 0x5f
        /*0042*/ 	.short	0x0101


	//----- nvinfo : EIATTR_VRC_CTA_INIT_COUNT
	.align		4
        /*0044*/ 	.byte	0x02, 0x4a
	.zero		1
	.zero		1


	//----- nvinfo : EIATTR_EXIT_INSTR_OFFSETS
	.align		4
        /*0048*/ 	.byte	0x04, 0x1c
        /*004a*/ 	.short	(.L_5151 - .L_5150)


	//   ....[0]....
.L_5150:
        /*004c*/ 	.word	0x00001950


	//   ....[1]....
        /*0050*/ 	.word	0x000019a0


	//   ....[2]....
        /*0054*/ 	.word	0x00002b20


	//----- nvinfo : EIATTR_MAX_THREADS
	.align		4
.L_5151:
        /*0058*/ 	.byte	0x04, 0x05
        /*005a*/ 	.short	(.L_5153 - .L_5152)
.L_5152:
        /*005c*/ 	.word	0x00000080
        /*0060*/ 	.word	0x00000001
        /*0064*/ 	.word	0x00000001


	//----- nvinfo : EIATTR_CRS_STACK_SIZE
	.align		4
.L_5153:
        /*0068*/ 	.byte	0x04, 0x1e
        /*006a*/ 	.short	(.L_5155 - .L_5154)
.L_5154:
        /*006c*/ 	.word	0x00000000


	//----- nvinfo : EIATTR_CBANK_PARAM_SIZE
	.align		4
.L_5155:
        /*0070*/ 	.byte	0x03, 0x19
        /*0072*/ 	.short	0x0028


	//----- nvinfo : EIATTR_PARAM_CBANK
	.align		4
        /*0074*/ 	.byte	0x04, 0x0a
        /*0076*/ 	.short	(.L_5157 - .L_5156)
	.align		4
.L_5156:
        /*0078*/ 	.word	index@(.nv.constant0._ZN2at6native29vectorized_elementwise_kernelILi2ENS0_13AUnaryFunctorIlllZZZNS0_16fmod_kernel_cudaERNS_18TensorIteratorBaseEENKUlvE_clEvENKUlvE2_clEvEUlllE_EESt5arrayIPcLm2EEEEviT0_T1_)
        /*007c*/ 	.short	0x0380
        /*007e*/ 	.short	0x0028


	//----- nvinfo : EIATTR_SW_WAR
	.align		4
.L_5157:
        /*0080*/ 	.byte	0x04, 0x36
        /*0082*/ 	.short	(.L_5159 - .L_5158)
.L_5158:
        /*0084*/ 	.word	0x00000008
.L_5159:


//--------------------- .nv.info._ZN2at6native29vectorized_elementwise_kernelILi4ENS0_13AUnaryFunctorIlllZZZNS0_16fmod_kernel_cudaERNS_18TensorIteratorBaseEENKUlvE_clEvENKUlvE2_clEvEUlllE_EESt5arrayIPcLm2EEEEviT0_T1_ --------------------------
	.section	.nv.info._ZN2at6native29vectorized_elementwise_kernelILi4ENS0_13AUnaryFunctorIlllZZZNS0_16fmod_kernel_cudaERNS_18TensorIteratorBaseEENKUlvE_clEvENKUlvE2_clEvEUlllE_EESt5arrayIPcLm2EEEEviT0_T1_,"",@"SHT_CUDA_INFO"
	.sectionflags	@""
	.align	4


	//----- nvinfo : EIATTR_CUDA_API_VERSION
	.align		4
        /*0000*/ 	.byte	0x04, 0x37
        /*0002*/ 	.short	(.L_5161 - .L_5160)
.L_5160:
        /*0004*/ 	.word	0x00000082


	//----- nvinfo : EIATTR_KPARAM_INFO
	.align		4
.L_5161:
        /*0008*/ 	.byte	0x04, 0x17
        /*000a*/ 	.short	(.L_5163 - .L_5162)
.L_5162:
        /*000c*/ 	.word	0x00000000
        /*0010*/ 	.short	0x0002
        /*0012*/ 	.short	0x0018
        /*0014*/ 	.byte	0x00, 0xf0, 0x41, 0x00


	//----- nvinfo : EIATTR_KPARAM_INFO
	.align		4
.L_5163:
        /*0018*/ 	.byte	0x04, 0x17
        /*001a*/ 	.short	(.L_5165 - .L_5164)
.L_5164:
        /*001c*/ 	.word	0x00000000
        /*0020*/ 	.short	0x0001
        /*0022*/ 	.short	0x0008
        /*0024*/ 	.byte	0x00, 0xf0, 0x41, 0x00


	//----- nvinfo : EIATTR_KPARAM_INFO
	.align		4
.L_5165:
        /*0028*/ 	.byte	0x04, 0x17
        /*002a*/ 	.short	(.L_5167 - .L_5166)
.L_5166:
        /*002c*/ 	.word	0x00000000
        /*0030*/ 	.short	0x0000
        /*0032*/ 	.short	0x0000
        /*0034*/ 	.byte	0x00, 0xf0, 0x11, 0x00


	//----- nvinfo : EIATTR_SPARSE_MMA_MASK
	.align		4
.L_5167:
        /*0038*/ 	.byte	0x03, 0x50
        /*003a*/ 	.short	0x0000


	//----- nvinfo : EIATTR_MAXREG_COUNT
	.align		4
        /*003c*/ 	.byte	0x03, 0x1b
        /*003e*/ 	.short	0x00ff


	//----- nvinfo : EIATTR_MERCURY_ISA_VERSION
	.align		4
        /*0040*/ 	.byte	0x03, 0x5f
        /*0042*/ 	.short	0x0101


	//----- nvinfo : EIATTR_VRC_CTA_INIT_COUNT
	.align		4
        /*0044*/ 	.byte	0x02, 0x4a
	.zero		1
	.zero		1


	//----- nvinfo : EIATTR_EXIT_INSTR_OFFSETS
	.align		4
        /*0048*/ 	.byte	0x04, 0x1c
        /*004a*/ 	.short	(.L_5169 - .L_5168)


	//   ....[0]....
.L_5168:
        /*004c*/ 	.word	0x00001950


	//   ....[1]....
        /*0050*/ 	.word	0x000019a0


	//   ....[2]....
        /*0054*/ 	.word	0x00002ae0


	//----- nvinfo : EIATTR_MAX_THREADS
	.align		4
.L_5169:
        /*0058*/ 	.byte	0x04, 0x05
        /*005a*/ 	.short	(.L_5171 - .L_5170)
.L_5170:
        /*005c*/ 	.word	0x00000080
        /*0060*/ 	.word	0x00000001
        /*0064*/ 	.word	0x00000001


	//----- nvinfo : EIATTR_CRS_STACK_SIZE
	.align		4
.L_5171:
        /*0068*/ 	.byte	0x04, 0x1e
        /*006a*/ 	.short	(.L_5173 - .L_5172)
.L_5172:
        /*006c*/ 	.word	0x00000000


	//----- nvinfo : EIATTR_CBANK_PARAM_SIZE
	.align		4
.L_5173:
        /*0070*/ 	.byte	0x03, 0x19
        /*0072*/ 	.short	0x0028


	//----- nvinfo : EIATTR_PARAM_CBANK
	.align		4
        /*0074*/ 	.byte	0x04, 0x0a
        /*0076*/ 	.short	(.L_5175 - .L_5174)
	.align		4
.L_5174:
        /*0078*/ 	.word	index@(.nv.constant0._ZN2at6native29vectorized_elementwise_kernelILi4ENS0_13AUnaryFunctorIlllZZZNS0_16fmod_kernel_cudaERNS_18TensorIteratorBaseEENKUlvE_clEvENKUlvE2_clEvEUlllE_EESt5arrayIPcLm2EEEEviT0_T1_)
        /*007c*/ 	.short	0x0380
        /*007e*/ 	.short	0x0028


	//----- nvinfo : EIATTR_SW_WAR
	.align		4
.L_5175:
        /*0080*/ 	.byte	0x04, 0x36
        /*0082*/ 	.short	(.L_5177 - .L_5176)
.L_5176:
        /*0084*/ 	.word	0x00000008
.L_5177:


//--------------------- .nv.info._ZN2at6native29vectorized_elementwise_kernelILi8ENS0_13AUnaryFunctorIlllZZZNS0_16fmod_kernel_cudaERNS_18TensorIteratorBaseEENKUlvE_clEvENKUlvE2_clEvEUlllE_EESt5arrayIPcLm2EEEEviT0_T1_ --------------------------
	.section	.nv.info._ZN2at6native29vectorized_elementwise_kernelILi8ENS0_13AUnaryFunctorIlllZZZNS0_16fmod_kernel_cudaERNS_18TensorIteratorBaseEENKUlvE_clEvENKUlvE2_clEvEUlllE_EESt5arrayIPcLm2EEEEviT0_T1_,"",@"SHT_CUDA_INFO"
	.sectionflags	@""
	.align	4


	//----- nvinfo : EIATTR_CUDA_API_VERSION
	.align		4
        /*0000*/ 	.byte	0x04, 0x37
        /*0002*/ 	.short	(.L_5179 - .L_5178)
.L_5178:
        /*0004*/ 	.word	0x00000082


	//----- nvinfo : EIATTR_KPARAM_INFO
	.align		4
.L_5179:
        /*0008*/ 	.byte	0x04, 0x17
        /*000a*/ 	.short	(.L_5181 - .L_5180)
.L_5180:
        /*000c*/ 	.word	0x00000000
        /*0010*/ 	.short	0x0002
        /*0012*/ 	.short	0x0018
        /*0014*/ 	.byte	0x00, 0xf0, 0x41, 0x00


	//----- nvinfo : EIATTR_KPARAM_INFO
	.align		4
.L_5181:
        /*0018*/ 	.byte	0x04, 0x17
        /*001a*/ 	.short	(.L_5183 - .L_5182)
.L_5182:
        /*001c*/ 	.word	0x00000000
        /*0020*/ 	.short	0x0001
        /*0022*/ 	.short	0x0008
        /*0024*/ 	.byte	0x00, 0xf0, 0x41, 0x00


	//----- nvinfo : EIATTR_KPARAM_INFO
	.align		4
.L_5183:
        /*0028*/ 	.byte	0x04, 0x17
        /*002a*/ 	.short	(.L_5185 - .L_5184)
.L_5184:
        /*002c*/ 	.word	0x00000000
        /*0030*/ 	.short	0x0000
        /*0032*/ 	.short	0x0000
        /*0034*/ 	.byte	0x00, 0xf0, 0x11, 0x00


	//----- nvinfo : EIATTR_SPARSE_MMA_MASK
	.align		4
.L_5185:
        /*0038*/ 	.byte	0x03, 0x50
        /*003a*/ 	.short	0x0000


	//----- nvinfo : EIATTR_MAXREG_COUNT
	.align		4
        /*003c*/ 	.byte	0x03, 0x1b
        /*003e*/ 	.short	0x00ff


	//----- nvinfo : EIATTR_MERCURY_ISA_VERSION
	.align		4
        /*0040*/ 	.byte	0x03, 0x5f
        /*0042*/ 	.short	0x0101


	//----- nvinfo : EIATTR_VRC_CTA_INIT_COUNT
	.align		4
        /*0044*/ 	.byte	0x02, 0x4a
	.zero		1
	.zero		1


	//----- nvinfo : EIATTR_EXIT_INSTR_OFFSETS
	.align		4
        /*0048*/ 	.byte	0x04, 0x1c
        /*004a*/ 	.short	(.L_5187 - .L_5186)


	//   ....[0]....
.L_5186:
        /*004c*/ 	.word	0x00001950


	//   ....[1]....
        /*0050*/ 	.word	0x000019a0


	//   ....[2]....
        /*0054*/ 	.word	0x00002ae0


	//----- nvinfo : EIATTR_MAX_THREADS
	.align		4
.L_5187:
        /*0058*/ 	.byte	0x04, 0x05
        /*005a*/ 	.short	(.L_5189 - .L_5188)
.L_5188:
        /*005c*/ 	.word	0x00000080
        /*0060*/ 	.word	0x00000001
        /*0064*/ 	.word	0x00000001


	//----- nvinfo : EIATTR_CRS_STACK_SIZE
	.align		4
.L_5189:
        /*0068*/ 	.byte	0x04, 0x1e
        /*006a*/ 	.short	(.L_5191 - .L_5190)
.L_5190:
        /*006c*/ 	.word	0x00000000


	//----- nvinfo : EIATTR_CBANK_PARAM_SIZE
	.align		4
.L_5191:
        /*0070*/ 	.byte	0x03, 0x19
        /*0072*/ 	.short	0x0028


	//----- nvinfo : EIATTR_PARAM_CBANK
	.align		4
        /*0074*/ 	.byte	0x04, 0x0a
        /*0076*/ 	.short	(.L_5193 - .L_5192)
	.align		4
.L_5192:
        /*0078*/ 	.word	index@(.nv.constant0._ZN2at6native29vectorized_elementwise_kernelILi8ENS0_13AUnaryFunctorIlllZZZNS0_16fmod_kernel_cudaERNS_18TensorIteratorBaseEENKUlvE_clEvENKUlvE2_clEvEUlllE_EESt5arrayIPcLm2EEEEviT0_T1_)
        /*007c*/ 	.short	0x0380
        /*007e*/ 	.short	0x0028


	//----- nvinfo : EIATTR_SW_WAR
	.align		4
.L_5193:
        /*0080*/ 	.byte	0x04, 0x36
        /*0082*/ 	.short	(.L_5195 - .L_5194)
.L_5194:
        /*0084*/ 	.word	0x00000008
.L_5195:


//--------------------- .nv.info._ZN2at6native18elementwise_kernelILi128ELi4EZNS0_15gpu_kernel_implINS0_13BinaryFunctorIiiiZZZNS0_16fmod_kernel_cudaERNS_18TensorIteratorBaseEENKUlvE_clEvENKUlvE1_clEvEUliiE_EEEEvS5_RKT_EUliE_EEviT1_ --------------------------
	.section	.nv.info._ZN2at6native18elementwise_kernelILi128ELi4EZNS0_15gpu_kernel_implINS0_13BinaryFunctorIiiiZZZNS0_16fmod_kernel_cudaERNS_18TensorIteratorBaseEENKUlvE_clEvENKUlvE1_clEvEUliiE_EEEEvS5_RKT_EUliE_EEviT1_,"",@"SHT_CUDA_INFO"
	.sectionflags	@""
	.align	4


	//----- nvinfo : EIATTR_CUDA_API_VERSION
	.align		4
        /*0000*/ 	.byte	0x04, 0x37
        /*0002*/ 	.short	(.L_5197 - .L_5196)
.L_5196:
        /*0004*/ 	.word	0x00000082


	//----- nvinfo : EIATTR_KPARAM_INFO
	.align		4
.L_5197:
        /*0008*/ 	.byte	0x04, 0x17
        /*000a*/ 	.short	(.L_5199 - .L_5198)
.L_5198:
        /*000c*/ 	.word	0x00000000
        /*0010*/ 	.short	0x0001
        /*0012*/ 	.short	0x0008
        /*0014*/ 	.byte	0x00, 0xf0, 0x21, 0x0a


	//----- nvinfo : EIATTR_KPARAM_INFO
	.align		4
.L_5199:
        /*0018*/ 	.byte	0x04, 0x17
        /*001a*/ 	.short	(.L_5201 - .L_5200)
.L_5200:
        /*001c*/ 	.word	0x00000000
        /*0020*/ 	.short	0x0000
        /*0022*/ 	.short	0x0000
        /*0024*/ 	.byte	0x00, 0xf0, 0x11, 0x00


	//----- nvinfo : EIATTR_SPARSE_MMA_MASK
	.align		4
.L_5201:
        /*0028*/ 	.byte	0x03, 0x50
        /*002a*/ 	.short	0x0000


	//----- nvinfo : EIATTR_MAXREG_COUNT
	.align		4
        /*002c*/ 	.byte	0x03, 0x1b
        /*002e*/ 	.short	0x0080


	//----- nvinfo : EIATTR_EXTERNS
	.align		4
        /*0030*/ 	.byte	0x04, 0x0f
        /*0032*/ 	.short	(.L_5203 - .L_5202)


	//   ....[0]....
	.align		4
.L_5202:
        /*0034*/ 	.word	index@(__assertfail)


	//----- nvinfo : EIATTR_MERCURY_ISA_VERSION
	.align		4
.L_5203:
        /*0038*/ 	.byte	0x03, 0x5f
        /*003a*/ 	.short	0x0101


	//----- nvinfo : EIATTR_VRC_CTA_INIT_COUNT
	.align		4
        /*003c*/ 	.byte	0x02, 0x4a
	.zero		1
	.zero		1


	//----- nvinfo : EIATTR_SYSCALL_OFFSETS
	.align		4
        /*0040*/ 	.byte	0x04, 0x46
        /*0042*/ 	.short	(.L_5205 - .L_5204)


	//   ....[0]....
.L_5204:
        /*0044*/ 	.word	0x000023f0


	//   ....[1]....
        /*0048*/ 	.word	0x000031a0


	//   ....[2]....
        /*004c*/ 	.word	0x000040e0


	//   ....[3]....
        /*0050*/ 	.word	0x00006780


	//   ....[4]....
        /*0054*/ 	.word	0x00008170


	//   ....[5]....
        /*0058*/ 	.word	0x0000a950


	//   ....[6]....
        /*005c*/ 	.word	0x0000c340


	//   ....[7]....
        /*0060*/ 	.word	0x0000eb60


	//   ....[8]....
        /*0064*/ 	.word	0x00010530


	//----- nvinfo : EIATTR_EXIT_INSTR_OFFSETS
	.align		4
.L_5205:
        /*0068*/ 	.byte	0x04, 0x1c
        /*006a*/ 	.short	(.L_5207 - .L_5206)


	//   ....[0]....
.L_5206:
        /*006c*/ 	.word	0x0000c610


	//   ....[1]....
        /*0070*/ 	.word	0x0000fac0


	//   ....[2]....
        /*0074*/ 	.word	0x0000fae0


	//   ....[3]....
        /*0078*/ 	.word	0x0000fb70


	//   ....[4]....
        /*007c*/ 	.word	0x0000fb90


	//   ....[5]....
        /*0080*/ 	.word	0x0000fbb0


	//   ....[6]....
        /*0084*/ 	.word	0x0000fc40


	//   ....[7]....
        /*0088*/ 	.word	0x0000fc80


	//   ....[8]....
        /*008c*/ 	.word	0x0000fd20


	//   ....[9]....
        /*0090*/ 	.word	0x0000fd70


	//   ....[10]....
        /*0094*/ 	.word	0x0000fda0


	//   ....[11]....
        /*0098*/ 	.word	0x0000fe60


	//   ....[12]....
        /*009c*/ 	.word	0x0000ffd0


	//   ....[13]....
        /*00a0*/ 	.word	0x00010140


	//   ....[14]....
        /*00a4*/ 	.word	0x000102a0


	//   ....[15]....
        /*00a8*/ 	.word	0x000102d0


	//   ....[16]....
        /*00ac*/ 	.word	0x000102f0


	//   ....[17]....
        /*00b0*/ 	.word	0x00010390


	//   ....[18]....
        /*00b4*/ 	.word	0x000103d0


	//   ....[19]....
        /*00b8*/ 	.word	0x00010540


	//   ....[20]....
        /*00bc*/ 	.word	0x00010650


	//   ....[21]....
        /*00c0*/ 	.word	0x00010790


	//   ....[22]....
        /*00c4*/ 	.word	0x000107d0


	//----- nvinfo : EIATTR_MAX_THREADS
	.align		4
.L_5207:
        /*00c8*/ 	.byte	0x04, 0x05
        /*00ca*/ 	.short	(.L_5209 - .L_5208)
.L_5208:
        /*00cc*/ 	.word	0x00000080
        /*00d0*/ 	.word	0x00000001
        /*00d4*/ 	.word	0x00000001


	//----- nvinfo : EIATTR_CRS_STACK_SIZE
	.align		4
.L_5209:
        /*00d8*/ 	.byte	0x04, 0x1e
        /*00da*/ 	.short	(.L_5211 - .L_5210)
.L_5210:
        /*00dc*/ 	.word	0x00000000


	//----- nvinfo : EIATTR_CBANK_PARAM_SIZE
	.align		4
.L_5211:
        /*00e0*/ 	.byte	0x03, 0x19
        /*00e2*/ 	.short	0x0290


	//----- nvinfo : EIATTR_PARAM_CBANK
	.align		4
        /*00e4*/ 	.byte	0x04, 0x0a
        /*00e6*/ 	.short	(.L_5213 - .L_5212)
	.align		4
.L_5212:
        /*00e8*/ 	.word	index@(.nv.constant0._ZN2at6native18elementwise_kernelILi128ELi4EZNS0_15gpu_kernel_implINS0_13BinaryFunctorIiiiZZZNS0_16fmod_kernel_cudaERNS_18TensorIteratorBaseEENKUlvE_clEvENKUlvE1_clEvEUliiE_EEEEvS5_RKT_EUliE_EEviT1_)
        /*00ec*/ 	.short	0x0380
        /*00ee*/ 	.short	0x0290


	//----- nvinfo : EIATTR_SW_WAR
	.align		4
.L_5213:
        /*00f0*/ 	.byte	0x04, 0x36
        /*00f2*/ 	.short	(.L_5215 - .L_5214)
.L_5214:
        /*00f4*/ 	.word	0x00000008
.L_5215:


//--------------------- .nv.info._ZN2at6native27unrolled_elementwise_kernelINS0_13BinaryFunctorIiiiZZZNS0_16fmod_kernel_cudaERNS_18TensorIteratorBaseEENKUlvE_clEvENKUlvE1_clEvEUliiE_EESt5arrayIPcLm3EELi4E23TrivialOffsetCalculatorILi2EjESC_ILi1EjENS0_6memory12LoadWithCastILi2EEENSF_13StoreWithCastILi1EEEEEviT_T0_T2_T3_T4_T5_ --------------------------
	.section	.nv.info._ZN2at6native27unrolled_elementwise_kernelINS0_13BinaryFunctorIiiiZZZNS0_16fmod_kernel_cudaERNS_18TensorIteratorBaseEENKUlvE_clEvENKUlvE1_clEvEUliiE_EESt5arrayIPcLm3EELi4E23TrivialOffsetCalculatorILi2EjESC_ILi1EjENS0_6memory12LoadWithCastILi2EEENSF_13StoreWithCastILi1EEEEEviT_T0_T2_T3_T4_T5_,"",@"SHT_CUDA_INFO"
	.sectionflags	@""
	.align	4


	//----- nvinfo : EIATTR_CUDA_API_VERSION
	.align		4
        /*0000*/ 	.byte	0x04, 0x37
        /*0002*/ 	.short	(.L_5217 - .L_5216)
.L_5216:
        /*0004*/ 	.word	0x00000082


	//----- nvinfo : EIATTR_KPARAM_INFO
	.align		4
.L_5217:
        /*0008*/ 	.byte	0x04, 0x17
        /*000a*/ 	.short	(.L_5219 - .L_5218)
.L_5218:
        /*000c*/ 	.word	0x00000000
        /*0010*/ 	.short	0x0006
        /*0012*/ 	.short	0x0030
        /*0014*/ 	.byte	0x00, 0xf0, 0x21, 0x00


	//----- nvinfo : EIATTR_KPARAM_INFO
	.align		4
.L_5219:
        /*0018*/ 	.byte	0x04, 0x17
        /*001a*/ 	.short	(.L_5221 - .L_5220)
.L_5220:
        /*001c*/ 	.word	0x00000000
        /*0020*/ 	.short	0x0005
        /*0022*/ 	.short	0x0024
        /*0024*/ 	.byte	0x00, 0xf0, 0x31, 0x00


	//----- nvinfo : EIATTR_KPARAM_INFO
	.align		4
.L_5221:
        /*0028*/ 	.byte	0x04, 0x17
        /*002a*/ 	.short	(.L_5223 - .L_5222)
.L_5222:
        /*002c*/ 	.word	0x00000000
        /*0030*/ 	.short	0x0004
        /*0032*/ 	.short	0x0021
        /*0034*/ 	.byte	0x00, 0xf0, 0x05, 0x00


	//----- nvinfo : EIATTR_KPARAM_INFO
	.align		4
.L_5223:
        /*0038*/ 	.byte	0x04, 0x17
        /*003a*/ 	.short	(.L_5225 - .L_5224)
.L_5224:
        /*003c*/ 	.word	0x00000000
        /*0040*/ 	.short	0x0003
        /*0042*/ 	.short	0x0020
        /*0044*/ 	.byte	0x00, 0xf0, 0x05, 0x00


	//----- nvinfo : EIATTR_KPARAM_INFO
	.align		4
.L_5225:
        /*0048*/ 	.byte	0x04, 0x17
        /*004a*/ 	.short	(.L_5227 - .L_5226)
.L_5226:
        /*004c*/ 	.word	0x00000000
        /*0050*/ 	.short	0x0002
        /*0052*/ 	.short	0x0008
        /*0054*/ 	.byte	0x00, 0xf0, 0x61, 0x00


	//----- nvinfo : EIATTR_KPARAM_INFO
	.align		4
.L_5227:
        /*0058*/ 	.byte	0x04, 0x17
        /*005a*/ 	.short	(.L_5229 - .L_5228)
.L_5228:
        /*005c*/ 	.word	0x00000000
        /*0060*/ 	.short	0x0001
        /*0062*/ 	.short	0x0004
        /*0064*/ 	.byte	0x00, 0xf0, 0x05, 0x00


	//----- nvinfo : EIATTR_KPARAM_INFO
	.align		4
.L_5229:
        /*0068*/ 	.byte	0x04, 0x17
        /*006a*/ 	.short	(.L_5231 - .L_5230)
.L_5230:
        /*006c*/ 	.word	0x00000000
        /*0070*/ 	.short	0x0000
        /*0072*/ 	.short	0x0000
        /*0074*/ 	.byte	0x00, 0xf0, 0x11, 0x00


	//----- nvinfo : EIATTR_SPARSE_MMA_MASK
	.align		4
.L_5231:
        /*0078*/ 	.byte	0x03, 0x50
        /*007a*/ 	.short	0x0000


	//----- nvinfo : EIATTR_MAXREG_COUNT
	.align		4
        /*007c*/ 	.byte	0x03, 0x1b
        /*007e*/ 	.short	0x00ff


	//----- nvinfo : EIATTR_EXTERNS
	.align		4
        /*0080*/ 	.byte	0x04, 0x0f
        /*0082*/ 	.short	(.L_5233 - .L_5232)


	//   ....[0]....
	.align		4
.L_5232:
        /*0084*/ 	.word	index@(__assertfail)


	//----- nvinfo : EIATTR_MERCURY_ISA_VERSION
	.align		4
.L_5233:
        /*0088*/ 	.byte	0x03, 0x5f
        /*008a*/ 	.short	0x0101


	//----- nvinfo : EIATTR_VRC_CTA_INIT_COUNT
	.align		4
        /*008c*/ 	.byte	0x02, 0x4a
	.zero		1
	.zero		1


	//----- nvinfo : EIATTR_SYSCALL_OFFSETS
	.align		4
        /*0090*/ 	.byte	0x04, 0x46
        /*0092*/ 	.short	(.L_5235 - .L_5234)


	//   ....[0]....
.L_5234:
        /*0094*/ 	.word	0x00000dd0


	//   ....[1]....
        /*0098*/ 	.word	0x00001bd0


	//   ....[2]....
        /*009c*/ 	.word	0x00002b00


	//   ....[3]....
        /*00a0*/ 	.word	0x00003900


	//   ....[4]....
        /*00a4*/ 	.word	0x00004780


	//   ....[5]....
        /*00a8*/ 	.word	0x00005580


	//   ....[6]....
        /*00ac*/ 	.word	0x00006400


	//   ....[7]....
        /*00b0*/ 	.word	0x00007210


	//   ....[8]....
        /*00b4*/ 	.word	0x00008790


	//   ....[9]....
        /*00b8*/ 	.word	0x00009520


	//   ....[10]....
        /*00bc*/ 	.word	0x0000a390


	//   ....[11]....
        /*00c0*/ 	.word	0x0000b200


	//----- nvinfo : EIATTR_EXIT_INSTR_OFFSETS
	.align		4
.L_5235:
        /*00c4*/ 	.byte	0x04, 0x1c
        /*00c6*/ 	.short	(.L_5237 - .L_5236)


	//   ....[0]....
.L_5236:
        /*00c8*/ 	.word	0x0000a660


	//   ....[1]....
        /*00cc*/ 	.word	0x0000a790


	//   ....[2]....
        /*00d0*/ 	.word	0x0000a7b0


	//   ....[3]....
        /*00d4*/ 	.word	0x0000a840


	//   ....[4]....
        /*00d8*/ 	.word	0x0000a860


	//   ....[5]....
        /*00dc*/ 	.word	0x0000a880


	//   ....[6]....
        /*00e0*/ 	.word	0x0000a910


	//   ....[7]....
        /*00e4*/ 	.word	0x0000a950


	//   ....[8]....
        /*00e8*/ 	.word	0x0000a9f0


	//   ....[9]....
        /*00ec*/ 	.word	0x0000aa40


	//   ....[10]....
        /*00f0*/ 	.word	0x0000aa70


	//   ....[11]....
        /*00f4*/ 	.word	0x0000ab30


	//   ....[12]....
        /*00f8*/ 	.word	0x0000aca0


	//   ....[13]....
        /*00fc*/ 	.word	0x0000ae10


	//   ....[14]....
        /*0100*/ 	.word	0x0000af70


	//   ....[15]....
        /*0104*/ 	.word	0x0000afa0


	//   ....[16]....
        /*0108*/ 	.word	0x0000afc0


	//   ....[17]....
        /*010c*/ 	.word	0x0000b060


	//   ....[18]....
        /*0110*/ 	.word	0x0000b0a0


	//   ....[19]....
        /*0114*/ 	.word	0x0000b210


	//   ....[20]....
        /*0118*/ 	.word	0x0000b320


	//   ....[21]....
        /*011c*/ 	.word	0x0000b460


	//   ....[22]....
        /*0120*/ 	.word	0x0000b4a0


	//----- nvinfo : EIATTR_MAX_THREADS
	.align		4
.L_5237:
        /*0124*/ 	.byte	0x04, 0x05
        /*0126*/ 	.short	(.L_5239 - .L_5238)
.L_5238:
        /*0128*/ 	.word	0x00000080
        /*012c*/ 	.word	0x00000001
        /*0130*/ 	.word	0x00000001


	//----- nvinfo : EIATTR_CRS_STACK_SIZE
	.align		4
.L_5239:
        /*0134*/ 	.byte	0x04, 0x1e
        /*0136*/ 	.short	(.L_5241 - .L_5240)
.L_5240:
        /*0138*/ 	.word	0x00000000


	//----- nvinfo : EIATTR_CBANK_PARAM_SIZE
	.align		4
.L_5241:
        /*013c*/ 	.byte	0x03, 0x19
        /*013e*/ 	.short	0x0038


	//----- nvinfo : EIATTR_PARAM_CBANK
	.align		4
        /*0140*/ 	.byte	0x04, 0x0a
        /*0142*/ 	.short	(.L_5243 - .L_5242)
	.align		4
.L_5242:
        /*0144*/ 	.word	index@(.nv.constant0._ZN2at6native27unrolled_elementwise_kernelINS0_13BinaryFunctorIiiiZZZNS0_16fmod_kernel_cudaERNS_18TensorIteratorBaseEENKUlvE_clEvENKUlvE1_clEvEUliiE_EESt5arrayIPcLm3EELi4E23TrivialOffsetCalculatorILi2EjESC_ILi1EjENS0_6memory12LoadWithCastILi2EEENSF_13StoreWithCastILi1EEEEEviT_T0_T2_T3_T4_T5_)
        /*0148*/ 	.short	0x0380
        /*014a*/ 	.short	0x0038


	//----- nvinfo : EIATTR_SW_WAR
	.align		4
.L_5243:
        /*014c*/ 	.byte	0x04, 0x36
        /*014e*/ 	.short	(.L_5245 - .L_5244)
.L_5244:
        /*0150*/ 	.word	0x00000008
.L_5245:


//--------------------- .nv.info._ZN2at6native18elementwise_kernelILi128ELi2EZNS0_22gpu_kernel_impl_nocastINS0_13BinaryFunctorIiiiZZZNS0_16fmod_kernel_cudaERNS_18TensorIteratorBaseEENKUlvE_clEvENKUlvE1_clEvEUliiE_EEEEvS5_RKT_EUliE_EEviT1_ --------------------------
	.section	.nv.info._ZN2at6native18elementwise_kernelILi128ELi2EZNS0_22gpu_kernel_impl_nocastINS0_13BinaryFunctorIiiiZZZNS0_16fmod_kernel_cudaERNS_18TensorIteratorBaseEENKUlvE_clEvENKUlvE1_clEvEUliiE_EEEEvS5_RKT_EUliE_EEviT1_,"",@"SHT_CUDA_INFO"
	.sectionflags	@""
	.align	4


	//----- nvinfo : EIATTR_CUDA_API_VERSION
	.align		4
        /*0000*/ 	.byte	0x04, 0x37
        /*0002*/ 	.short	(.L_5247 - .L_5246)
.L_5246:
        /*0004*/ 	.word	0x00000082


	//----- nvinfo : EIATTR_KPARAM_INFO
	.align		4
.L_5247:
        /*0008*/ 	.byte	0x04, 0x17
        /*000a*/ 	.short	(.L_5249 - .L_5248)
.L_5248:
        /*000c*/ 	.word	0x00000000
        /*0010*/ 	.short	0x0001
        /*0012*/ 	.short	0x0008
        /*0014*/ 	.byte	0x00, 0xf0, 0x21, 0x0a


	//----- nvinfo : EIATTR_KPARAM_INFO
	.align		4
.L_5249:
        /*0018*/ 	.byte	0x04, 0x17
        /*001a*/ 	.short	(.L_5251 - .L_5250)
.L_5250:
        /*001c*/ 	.word	0x00000000
        /*0020*/ 	.short	0x0000
        /*0022*/ 	.short	0x0000
        /*0024*/ 	.byte	0x00, 0xf0, 0x11, 0x00


	//----- nvinfo : EIATTR_SPARSE_MMA_MASK
	.align		4
.L_5251:
        /*0028*/ 	.byte	0x03, 0x50
        /*002a*/ 	.short	0x0000


	//----- nvinfo : EIATTR_MAXREG_COUNT
	.align		4
        /*002c*/ 	.byte	0x03, 0x1b
        /*002e*/ 	.short	0x0080


	//----- nvinfo : EIATTR_MERCURY_ISA_VERSION
	.align		4
        /*0030*/ 	.byte	0x03, 0x5f
        /*0032*/ 	.short	0x0101


	//----- nvinfo : EIATTR_VRC_CTA_INIT_COUNT
	.align		4
        /*0034*/ 	.byte	0x02, 0x4a
	.zero		1
	.zero		1


	//----- nvinfo : EIATTR_EXIT_INSTR_OFFSETS
	.align		4
        /*0038*/ 	.byte	0x04, 0x1c
        /*003a*/ 	.short	(.L_5253 - .L_5252)


	//   ....[0]....
.L_5252:
        /*003c*/ 	.word	0x000002c0


	//   ....[1]....
        /*0040*/ 	.word	0x00000490


	//   ....[2]....
        /*0044*/ 	.word	0x00001d10


	//   ....[3]....
        /*0048*/ 	.word	0x000034f0


	//----- nvinfo : EIATTR_MAX_THREADS
	.align		4
.L_5253:
        /*004c*/ 	.byte	0x04, 0x05
        /*004e*/ 	.short	(.L_5255 - .L_5254)
.L_5254:
        /*0050*/ 	.word	0x00000080
        /*0054*/ 	.word	0x00000001
        /*0058*/ 	.word	0x00000001


	//----- nvinfo : EIATTR_CRS_STACK_SIZE
	.align		4
.L_5255:
        /*005c*/ 	.byte	0x04, 0x1e
        /*005e*/ 	.short	(.L_5257 - .L_5256)
.L_5256:
        /*0060*/ 	.word	0x00000000


	//----- nvinfo : EIATTR_CBANK_PARAM_SIZE
	.align		4
.L_5257:
        /*0064*/ 	.byte	0x03, 0x19
        /*0066*/ 	.short	0x0290


	//----- nvinfo : EIATTR_PARAM_CBANK
	.align		4
        /*0068*/ 	.byte	0x04, 0x0a
        /*006a*/ 	.short	(.L_5259 - .L_5258)
	.align		4
.L_5258:
        /*006c*/ 	.word	index@(.nv.constant0._ZN2at6native18elementwise_kernelILi128ELi2EZNS0_22gpu_kernel_impl_nocastINS0_13BinaryFunctorIiiiZZZNS0_16fmod_kernel_cudaERNS_18TensorIteratorBaseEENKUlvE_clEvENKUlvE1_clEvEUliiE_EEEEvS5_RKT_EUliE_EEviT1_)
        /*0070*/ 	.short	0x0380
        /*0072*/ 	.short	0x0290


	//----- nvinfo : EIATTR_SW_WAR
	.align		4
.L_5259:
        /*0074*/ 	.byte	0x04, 0x36
        /*0076*/ 	.short	(.L_5261 - .L_5260)
.L_5260:
        /*0078*/ 	.word	0x00000008
.L_5261:


//--------------------- .nv.info._ZN2at6native27unrolled_elementwise_kernelINS0_13BinaryFunctorIiiiZZZNS0_16fmod_kernel_cudaERNS_18TensorIteratorBaseEENKUlvE_clEvENKUlvE1_clEvEUliiE_EESt5arrayIPcLm3EELi4E23TrivialOffsetCalculatorILi2EjESC_ILi1EjENS0_6memory15LoadWithoutCastENSF_16StoreWithoutCastEEEviT_T0_T2_T3_T4_T5_ --------------------------
	.section	.nv.info._ZN2at6native27unrolled_elementwise_kernelINS0_13BinaryFunctorIiiiZZZNS0_16fmod_kernel_cudaERNS_18TensorIteratorBaseEENKUlvE_clEvENKUlvE1_clEvEUliiE_EESt5arrayIPcLm3EELi4E23TrivialOffsetCalculatorILi2EjESC_ILi1EjENS0_6memory15LoadWithoutCastENSF_16StoreWithoutCastEEEviT_T0_T2_T3_T4_T5_,"",@"SHT_CUDA_INFO"
	.sectionflags	@""
	.align	4


	//----- nvinfo : EIATTR_CUDA_API_VERSION
	.align		4
        /*0000*/ 	.byte	0x04, 0x37
        /*0002*/ 	.short	(.L_5263 - .L_5262)
.L_5262:
        /*0004*/ 	.word	0x00000082


	//----- nvinfo : EIATTR_KPARAM_INFO
	.align		4
.L_5263:
        /*0008*/ 	.byte	0x04, 0x17
        /*000a*/ 	.short	(.L_5265 - .L_5264)
.L_5264:
        /*000c*/ 	.word	0x00000000
        /*0010*/ 	.short	0x0006
        /*0012*/ 	.short	0x0023
        /*0014*/ 	.byte	0x00, 0xf0, 0x05, 0x00


	//----- nvinfo : EIATTR_KPARAM_INFO
	.align		4
.L_5265:
        /*0018*/ 	.byte	0x04, 0x17
        /*001a*/ 	.short	(.L_5267 - .L_5266)
.L_5266:
        /*001c*/ 	.word	0x00000000
        /*0020*/ 	.short	0x0005
        /*0022*/ 	.short	0x0022
        /*0024*/ 	.byte	0x00, 0xf0, 0x05, 0x00


	//----- nvinfo : EIATTR_KPARAM_INFO
	.align		4
.L_5267:
        /*0028*/ 	.byte	0x04, 0x17
        /*002a*/ 	.short	(.L_5269 - .L_5268)
.L_5268:
        /*002c*/ 	.word	0x00000000
        /*0030*/ 	.short	0x0004
        /*0032*/ 	.short	0x0021
        /*0034*/ 	.byte	0x00, 0xf0, 0x05, 0x00


	//----- nvinfo : EIATTR_KPARAM_INFO
	.align		4
.L_5269:
        /*0038*/ 	.byte	0x04, 0x17
        /*003a*/ 	.short	(.L_5271 - .L_5270)
.L_5270:
        /*003c*/ 	.word	0x00000000
        /*0040*/ 	.short	0x0003
        /*0042*/ 	.short	0x0020
        /*0044*/ 	.byte	0x00, 0xf0, 0x05, 0x00


	//----- nvinfo : EIATTR_KPARAM_INFO
	.align		4
.L_5271:
        /*0048*/ 	.byte	0x04, 0x17
        /*004a*/ 	.short	(.L_5273 - .L_5272)
.L_5272:
        /*004c*/ 	.word	0x00000000
        /*0050*/ 	.short	0x0002
        /*0052*/ 	.short	0x0008
        /*0054*/ 	.byte	0x00, 0xf0, 0x61, 0x00


	//----- nvinfo : EIATTR_KPARAM_INFO
	.align		4
.L_5273:
        /*0058*/ 	.byte	0x04, 0x17
        /*005a*/ 	.short	(.L_5275 - .L_5274)
.L_5274:
        /*005c*/ 	.word	0x00000000
        /*0060*/ 	.short	0x0001
        /*0062*/ 	.short	0x0004
        /*0064*/ 	.byte	0x00, 0xf0, 0x05, 0x00


	//----- nvinfo : EIATTR_KPARAM_INFO
	.align		4
.L_5275:
        /*0068*/ 	.byte	0x04, 0x17
        /*006a*/ 	.short	(.L_5277 - .L_5276)
.L_5276:
        /*006c*/ 	.word	0x00000000
        /*0070*/ 	.short	0x0000
        /*0072*/ 	.short	0x0000
        /*0074*/ 	.byte	0x00, 0xf0, 0x11, 0x00


	//----- nvinfo : EIATTR_SPARSE_MMA_MASK
	.align		4
.L_5277:
        /*0078*/ 	.byte	0x03, 0x50
        /*007a*/ 	.short	0x0000


	//----- nvinfo : EIATTR_MAXREG_COUNT
	.align		4
        /*007c*/ 	.byte	0x03, 0x1b
        /*007e*/ 	.short	0x00ff


	//----- nvinfo : EIATTR_MERCURY_ISA_VERSION
	.align		4
        /*0080*/ 	.byte	0x03, 0x5f
        /*0082*/ 	.short	0x0101


	//----- nvinfo : EIATTR_VRC_CTA_INIT_COUNT
	.align		4
        /*0084*/ 	.byte	0x02, 0x4a
	.zero		1
	.zero		1


	//----- nvinfo : EIATTR_EXIT_INSTR_OFFSETS
	.align		4
        /*0088*/ 	.byte	0x04, 0x1c
        /*008a*/ 	.short	(.L_5279 - .L_5278)


	//   ....[0]....
.L_5278:
        /*008c*/ 	.word	0x00000ae0


	//   ....[1]....
        /*0090*/ 	.word	0x00000b30


	//----- nvinfo : EIATTR_MAX_THREADS
	.align		4
.L_5279:
        /*0094*/ 	.byte	0x04, 0x05
        /*0096*/ 	.short	(.L_5281 - .L_5280)
.L_5280:
        /*0098*/ 	.word	0x00000080
        /*009c*/ 	.word	0x00000001
        /*00a0*/ 	.word	0x00000001


	//----- nvinfo : EIATTR_CRS_STACK_SIZE
	.align		4
.L_5281:
        /*00a4*/ 	.byte	0x04, 0x1e
        /*00a6*/ 	.short	(.L_5283 - .L_5282)
.L_5282:
        /*00a8*/ 	.word	0x00000000


	//----- nvinfo : EIATTR_CBANK_PARAM_SIZE
	.align		4
.L_5283:
        /*00ac*/ 	.byte	0x03, 0x19
        /*00ae*/ 	.short	0x0024


	//----- nvinfo : EIATTR_PARAM_CBANK
	.align		4
        /*00b0*/ 	.byte	0x04, 0x0a
        /*00b2*/ 	.short	(.L_5285 - .L_5284)
	.align		4
.L_5284:
        /*00b4*/ 	.word	index@(.nv.constant0._ZN2at6native27unrolled_elementwise_kernelINS0_13BinaryFunctorIiiiZZZNS0_16fmod_kernel_cudaERNS_18TensorIteratorBaseEENKUlvE_clEvENKUlvE1_clEvEUliiE_EESt5arrayIPcLm3EELi4E23TrivialOffsetCalculatorILi2EjESC_ILi1EjENS0_6memory15LoadWithoutCastENSF_16StoreWithoutCastEEEviT_T0_T2_T3_T4_T5_)
        /*00b8*/ 	.short	0x0380
        /*00ba*/ 	.short	0x0024


	//----- nvinfo : EIATTR_SW_WAR
	.align		4
.L_5285:
        /*00bc*/ 	.byte	0x04, 0x36
        /*00be*/ 	.short	(.L_5287 - .L_5286)
.L_5286:
        /*00c0*/ 	.word	0x00000008
.L_5287:


//--------------------- .nv.info._ZN2at6native29vectorized_elementwise_kernelILi2ENS0_13BinaryFunctorIiiiZZZNS0_16fmod_kernel_cudaERNS_18TensorIteratorBaseEENKUlvE_clEvENKUlvE1_clEvEUliiE_EESt5arrayIPcLm3EEEEviT0_T1_ --------------------------
	.section	.nv.info._ZN2at6native29vectorized_elementwise_kernelILi2ENS0_13BinaryFunctorIiiiZZZNS0_16fmod_kernel_cudaERNS_18TensorIteratorBaseEENKUlvE_clEvENKUlvE1_clEvEUliiE_EESt5arrayIPcLm3EEEEviT0_T1_,"",@"SHT_CUDA_INFO"
	.sectionflags	@""
	.align	4


	//----- nvinfo : EIATTR_CUDA_API_VERSION
	.align		4
        /*0000*/ 	.byte	0x04, 0x37
        /*0002*/ 	.short	(.L_5289 - .L_5288)
.L_5288:
        /*0004*/ 	.word	0x00000082


	//----- nvinfo : EIATTR_KPARAM_INFO
	.align		4
.L_5289:
        /*0008*/ 	.byte	0x04, 0x17
        /*000a*/ 	.short	(.L_5291 - .L_5290)
.L_5290:
        /*000c*/ 	.word	0x00000000
        /*0010*/ 	.short	0x0002
        /*0012*/ 	.short	0x0008
        /*0014*/ 	.byte	0x00, 0xf0, 0x61, 0x00


	//----- nvinfo : EIATTR_KPARAM_INFO
	.align		4
.L_5291:
        /*0018*/ 	.byte	0x04, 0x17
        /*001a*/ 	.short	(.L_5293 - .L_5292)
.L_5292:
        /*001c*/ 	.word	0x00000000
        /*0020*/ 	.short	0x0001
        /*0022*/ 	.short	0x0004
        /*0024*/ 	.byte	0x00, 0xf0, 0x05, 0x00


	//----- nvinfo : EIATTR_KPARAM_INFO
	.align		4
.L_5293:
        /*0028*/ 	.byte	0x04, 0x17
        /*002a*/ 	.short	(.L_5295 - .L_5294)
.L_5294:
        /*002c*/ 	.word	0x00000000
        /*0030*/ 	.short	0x0000
        /*0032*/ 	.short	0x0000
        /*0034*/ 	.byte	0x00, 0xf0, 0x11, 0x00


	//----- nvinfo : EIATTR_SPARSE_MMA_MASK
	.align		4
.L_5295:
        /*0038*/ 	.byte	0x03, 0x50
        /*003a*/ 	.short	0x0000


	//----- nvinfo : EIATTR_MAXREG_COUNT
	.align		4
        /*003c*/ 	.byte	0x03, 0x1b
        /*003e*/ 	.short	0x00ff


	//----- nvinfo : EIATTR_MERCURY_ISA_VERSION
	.align		4
        /*0040*/ 	.byte	0x03, 0x5f
        /*0042*/ 	.short	0x0101


	//----- nvinfo : EIATTR_VRC_CTA_INIT_COUNT
	.align		4
        /*0044*/ 	.byte	0x02, 0x4a
	.zero		1
	.zero		1


	//----- nvinfo : EIATTR_EXIT_INSTR_OFFSETS
	.align		4
        /*0048*/ 	.byte	0x04, 0x1c
        /*004a*/ 	.short	(.L_5297 - .L_5296)


	//   ....[0]....
.L_5296:
        /*004c*/ 	.word	0x00001710


	//   ....[1]....
        /*0050*/ 	.word	0x00001760


	//   ....[2]....
        /*0054*/ 	.word	0x00002460


	//----- nvinfo : EIATTR_MAX_THREADS
	.align		4
.L_5297:
        /*0058*/ 	.byte	0x04, 0x05
        /*005a*/ 	.short	(.L_5299 - .L_5298)
.L_5298:
        /*005c*/ 	.word	0x00000080
        /*0060*/ 	.word	0x00000001
        /*0064*/ 	.word	0x00000001


	//----- nvinfo : EIATTR_CRS_STACK_SIZE
	.align		4
.L_5299:
        /*0068*/ 	.byte	0x04, 0x1e
        /*006a*/ 	.short	(.L_5301 - .L_5300)
.L_5300:
        /*006c*/ 	.word	0x00000000


	//----- nvinfo : EIATTR_CBANK_PARAM_SIZE
	.align		4
.L_5301:
        /*0070*/ 	.byte	0x03, 0x19
        /*0072*/ 	.short	0x0020


	//----- nvinfo : EIATTR_PARAM_CBANK
	.align		4
        /*0074*/ 	.byte	0x04, 0x0a
        /*0076*/ 	.short	(.L_5303 - .L_5302)
	.align		4
.L_5302:
        /*0078*/ 	.word	index@(.nv.constant0._ZN2at6native29vectorized_elementwise_kernelILi2ENS0_13BinaryFunctorIiiiZZZNS0_16fmod_kernel_cudaERNS_18TensorIteratorBaseEENKUlvE_clEvENKUlvE1_clEvEUliiE_EESt5arrayIPcLm3EEEEviT0_T1_)
        /*007c*/ 	.short	0x0380
        /*007e*/ 	.short	0x0020


	//----- nvinfo : EIATTR_SW_WAR
	.align		4
.L_5303:
        /*0080*/ 	.byte	0x04, 0x36
        /*0082*/ 	.short	(.L_5305 - .L_5304)
.L_5304:
        /*0084*/ 	.word	0x00000008
.L_5305:


//--------------------- .nv.info._ZN2at6native29vectorized_elementwise_kernelILi4ENS0_13BinaryFunctorIiiiZZZNS0_16fmod_kernel_cudaERNS_18TensorIteratorBaseEENKUlvE_clEvENKUlvE1_clEvEUliiE_EESt5arrayIPcLm3EEEEviT0_T1_ --------------------------
	.section	.nv.info._ZN2at6native29vectorized_elementwise_kernelILi4ENS0_13BinaryFunctorIiiiZZZNS0_16fmod_kernel_cudaERNS_18TensorIteratorBaseEENKUlvE_clEvENKUlvE1_clEvEUliiE_EESt5arrayIPcLm3EEEEviT0_T1_,"",@"SHT_CUDA_INFO"
	.sectionflags	@""
	.align	4


	//----- nvinfo : EIATTR_CUDA_API_VERSION
	.align		4
        /*0000*/ 	.byte	0x04, 0x37
        /*0002*/ 	.short	(.L_5307 - .L_5306)
.L_5306:
        /*0004*/ 	.word	0x00000082


	//----- nvinfo : EIATTR_KPARAM_INFO
	.align		4
.L_5307:
        /*0008*/ 	.byte	0x04, 0x17
        /*000a*/ 	.short	(.L_5309 - .L_5308)
.L_5308:
        /*000c*/ 	.word	0x00000000
        /*0010*/ 	.short	0x0002
        /*0012*/ 	.short	0x0008
        /*0014*/ 	.byte	0x00, 0xf0, 0x61, 0x00


	//----- nvinfo : EIATTR_KPARAM_INFO
	.align		4
.L_5309:
        /*0018*/ 	.byte	0x04, 0x17
        /*001a*/ 	.short	(.L_5311 - .L_5310)
.L_5310:
        /*001c*/ 	.word	0x00000000
        /*0020*/ 	.short	0x0001
        /*0022*/ 	.short	0x0004
        /*0024*/ 	.byte	0x00, 0xf0, 0x05, 0x00


	//----- nvinfo : EIATTR_KPARAM_INFO
	.align		4
.L_5311:
        /*0028*/ 	.byte	0x04, 0x17
        /*002a*/ 	.short	(.L_5313 - .L_5312)
.L_5312:
        /*002c*/ 	.word	0x00000000
        /*0030*/ 	.short	0x0000
        /*0032*/ 	.short	0x0000
        /*0034*/ 	.byte	0x00, 0xf0, 0x11, 0x00


	//----- nvinfo : EIATTR_SPARSE_MMA_MASK
	.align		4
.L_5313:
        /*0038*/ 	.byte	0x03, 0x50
        /*003a*/ 	.short	0x0000


	//----- nvinfo : EIATTR_MAXREG_COUNT
	.align		4
        /*003c*/ 	.byte	0x03, 0x1b
        /*003e*/ 	.short	0x00ff


	//----- nvinfo : EIATTR_MERCURY_ISA_VERSION
	.align		4
        /*0040*/ 	.byte	0x03, 0x5f
        /*0042*/ 	.short	0x0101


	//----- nvinfo : EIATTR_VRC_CTA_INIT_COUNT
	.align		4
        /*0044*/ 	.byte	0x02, 0x4a
	.zero		1
	.zero		1


	//----- nvinfo : EIATTR_EXIT_INSTR_OFFSETS
	.align		4
        /*0048*/ 	.byte	0x04, 0x1c
        /*004a*/ 	.short	(.L_5315 - .L_5314)


	//   ....[0]....
.L_5314:
        /*004c*/ 	.word	0x00001710


	//   ....[1]....
        /*0050*/ 	.word	0x00001760


	//   ....[2]....
        /*0054*/ 	.word	0x000023e0


	//----- nvinfo : EIATTR_MAX_THREADS
	.align		4
.L_5315:
        /*0058*/ 	.byte	0x04, 0x05
        /*005a*/ 	.short	(.L_5317 - .L_5316)
.L_5316:
        /*005c*/ 	.word	0x00000080
        /*0060*/ 	.word	0x00000001
        /*0064*/ 	.word	0x00000001


	//----- nvinfo : EIATTR_CRS_STACK_SIZE
	.align		4
.L_5317:
        /*0068*/ 	.byte	0x04, 0x1e
        /*006a*/ 	.short	(.L_5319 - .L_5318)
.L_5318:
        /*006c*/ 	.word	0x00000000


	//----- nvinfo : EIATTR_CBANK_PARAM_SIZE
	.align		4
.L_5319:
        /*0070*/ 	.byte	0x03, 0x19
        /*0072*/ 	.short	0x0020


	//----- nvinfo : EIATTR_PARAM_CBANK
	.align		4
        /*0074*/ 	.byte	0x04, 0x0a
        /*0076*/ 	.short	(.L_5321 - .L_5320)
	.align		4
.L_5320:
        /*0078*/ 	.word	index@(.nv.constant0._ZN2at6native29vectorized_elementwise_kernelILi4ENS0_13BinaryFunctorIiiiZZZNS0_16fmod_kernel_cudaERNS_18TensorIteratorBaseEENKUlvE_clEvENKUlvE1_clEvEUliiE_EESt5arrayIPcLm3EEEEviT0_T1_)
        /*007c*/ 	.short	0x0380
        /*007e*/ 	.short	0x0020


	//----- nvinfo : EIATTR_SW_WAR
	.align		4
.L_5321:
        /*0080*/ 	.byte	0x04, 0x36
        /*0082*/ 	.short	(.L_5323 - .L_5322)
.L_5322:
        /*0084*/ 	.word	0x00000008
.L_5323:


//--------------------- .nv.info._ZN2at6native29vectorized_elementwise_kernelILi8ENS0_13BinaryFunctorIiiiZZZNS0_16fmod_kernel_cudaERNS_18TensorIteratorBaseEENKUlvE_clEvENKUlvE1_clEvEUliiE_EESt5arrayIPcLm3EEEEviT0_T1_ --------------------------
	.section	.nv.info._ZN2at6native29vectorized_elementwise_kernelILi8ENS0_13BinaryFunctorIiiiZZZNS0_16fmod_kernel_cudaERNS_18TensorIteratorBaseEENKUlvE_clEvENKUlvE1_clEvEUliiE_EESt5arrayIPcLm3EEEEviT0_T1_,"",@"SHT_CUDA_INFO"
	.sectionflags	@""
	.align	4


	//----- nvinfo : EIATTR_CUDA_API_VERSION
	.align		4
        /*0000*/ 	.byte	0x04, 0x37
        /*0002*/ 	.short	(.L_5325 - .L_5324)
.L_5324:
        /*0004*/ 	.word	0x00000082


	//----- nvinfo : EIATTR_KPARAM_INFO
	.align		4
.L_5325:
        /*0008*/ 	.byte	0x04, 0x17
        /*000a*/ 	.short	(.L_5327 - .L_5326)
.L_5326:
        /*000c*/ 	.word	0x00000000
        /*0010*/ 	.short	0x0002
        /*0012*/ 	.short	0x0008
        /*0014*/ 	.byte	0x00, 0xf0, 0x61, 0x00


	//----- nvinfo : EIATTR_KPARAM_INFO
	.align		4
.L_5327:
        /*0018*/ 	.byte	0x04, 0x17
        /*001a*/ 	.short	(.L_5329 - .L_5328)
.L_5328:
        /*001c*/ 	.word	0x00000000
        /*0020*/ 	.short	0x0001
        /*0022*/ 	.short	0x0004
        /*0024*/ 	.byte	0x00, 0xf0, 0x05, 0x00


	//----- nvinfo : EIATTR_KPARAM_INFO
	.align		4
.L_5329:
        /*0028*/ 	.byte	0x04, 0x17
        /*002a*/ 	.short	(.L_5331 - .L_5330)
.L_5330:
        /*002c*/ 	.word	0x00000000
        /*0030*/ 	.short	0x0000
        /*0032*/ 	.short	0x0000
        /*0034*/ 	.byte	0x00, 0xf0, 0x11, 0x00


	//----- nvinfo : EIATTR_SPARSE_MMA_MASK
	.align		4
.L_5331:
        /*0038*/ 	.byte	0x03, 0x50
        /*003a*/ 	.short	0x0000


	//----- nvinfo : EIATTR_MAXREG_COUNT
	.align		4
        /*003c*/ 	.byte	0x03, 0x1b
        /*003e*/ 	.short	0x00ff


	//----- nvinfo : EIATTR_MERCURY_ISA_VERSION
	.align		4
        /*0040*/ 	.byte	0x03, 0x5f
        /*0042*/ 	.short	0x0101


	//----- nvinfo : EIATTR_VRC_CTA_INIT_COUNT
	.align		4
        /*0044*/ 	.byte	0x02, 0x4a
	.zero		1
	.zero		1


	//----- nvinfo : EIATTR_EXIT_INSTR_OFFSETS
	.align		4
        /*0048*/ 	.byte	0x04, 0x1c
        /*004a*/ 	.short	(.L_5333 - .L_5332)


	//   ....[0]....
.L_5332:
        /*004c*/ 	.word	0x00001710


	//   ....[1]....
        /*0050*/ 	.word	0x00001760


	//   ....[2]....
        /*0054*/ 	.word	0x000023a0


	//----- nvinfo : EIATTR_MAX_THREADS
	.align		4
.L_5333:
        /*0058*/ 	.byte	0x04, 0x05
        /*005a*/ 	.short	(.L_5335 - .L_5334)
.L_5334:
        /*005c*/ 	.word	0x00000080
        /*0060*/ 	.word	0x00000001
        /*0064*/ 	.word	0x00000001


	//----- nvinfo : EIATTR_CRS_STACK_SIZE
	.align		4
.L_5335:
        /*0068*/ 	.byte	0x04, 0x1e
        /*006a*/ 	.short	(.L_5337 - .L_5336)
.L_5336:
        /*006c*/ 	.word	0x00000000


	//----- nvinfo : EIATTR_CBANK_PARAM_SIZE
	.align		4
.L_5337:
        /*0070*/ 	.byte	0x03, 0x19
        /*0072*/ 	.short	0x0020


	//----- nvinfo : EIATTR_PARAM_CBANK
	.align		4
        /*0074*/ 	.byte	0x04, 0x0a
        /*0076*/ 	.short	(.L_5339 - .L_5338)
	.align		4
.L_5338:
        /*0078*/ 	.word	index@(.nv.constant0._ZN2at6native29vectorized_elementwise_kernelILi8ENS0_13BinaryFunctorIiiiZZZNS0_16fmod_kernel_cudaERNS_18TensorIteratorBaseEENKUlvE_clEvENKUlvE1_clEvEUliiE_EESt5arrayIPcLm3EEEEviT0_T1_)
        /*007c*/ 	.short	0x0380
        /*007e*/ 	.short	0x0020


	//----- nvinfo : EIATTR_SW_WAR
	.align		4
.L_5339:
        /*0080*/ 	.byte	0x04, 0x36
        /*0082*/ 	.short	(.L_5341 - .L_5340)
.L_5340:
        /*0084*/ 	.word	0x00000008
.L_5341:


//--------------------- .nv.info._ZN2at6native18elementwise_kernelILi128ELi4EZNS0_15gpu_kernel_implINS0_13BUnaryFunctorIiiiZZZNS0_16fmod_kernel_cudaERNS_18TensorIteratorBaseEENKUlvE_clEvENKUlvE1_clEvEUliiE_EEEEvS5_RKT_EUliE_EEviT1_ --------------------------
	.section	.nv.info._ZN2at6native18elementwise_kernelILi128ELi4EZNS0_15gpu_kernel_implINS0_13BUnaryFunctorIiiiZZZNS0_16fmod_kernel_cudaERNS_18TensorIteratorBaseEENKUlvE_clEvENKUlvE1_clEvEUliiE_EEEEvS5_RKT_EUliE_EEviT1_,"",@"SHT_CUDA_INFO"
	.sectionflags	@""
	.align	4


	//----- nvinfo : EIATTR_CUDA_API_VERSION
	.align		4
        /*0000*/ 	.byte	0x04, 0x37
        /*0002*/ 	.short	(.L_5343 - .L_5342)
.L_5342:
        /*0004*/ 	.word	0x00000082


	//----- nvinfo : EIATTR_KPARAM_INFO
	.align		4
.L_5343:
        /*0008*/ 	.byte	0x04, 0x17
        /*000a*/ 	.short	(.L_5345 - .L_5344)
.L_5344:
        /*000c*/ 	.word	0x00000000
        /*0010*/ 	.short	0x0001
        /*0012*/ 	.short	0x0008
        /*0014*/ 	.byte	0x00, 0xf0, 0x81, 0x08


	//----- nvinfo : EIATTR_KPARAM_INFO
	.align		4
.L_5345:
        /*0018*/ 	.byte	0x04, 0x17
        /*001a*/ 	.short	(.L_5347 - .L_5346)
.L_5346:
        /*001c*/ 	.word	0x00000000
        /*0020*/ 	.short	0x0000
        /*0022*/ 	.short	0x0000
        /*0024*/ 	.byte	0x00, 0xf0, 0x11, 0x00


	//----- nvinfo : EIATTR_SPARSE_MMA_MASK
	.align		4
.L_5347:
        /*0028*/ 	.byte	0x03, 0x50
        /*002a*/ 	.short	0x0000


	//----- nvinfo : EIATTR_MAXREG_COUNT
	.align		4
        /*002c*/ 	.byte	0x03, 0x1b
        /*002e*/ 	.short	0x0080


	//----- nvinfo : EIATTR_EXTERNS
	.align		4
        /*0030*/ 	.byte	0x04, 0x0f
        /*0032*/ 	.short	(.L_5349 - .L_5348)


	//   ....[0]....
	.align		4
.L_5348:
        /*0034*/ 	.word	index@(__assertfail)


	//----- nvinfo : EIATTR_MERCURY_ISA_VERSION
	.align		4
.L_5349:
        /*0038*/ 	.byte	0x03, 0x5f
        /*003a*/ 	.short	0x0101


	//----- nvinfo : EIATTR_VRC_CTA_INIT_COUNT
	.align		4
        /*003c*/ 	.byte	0x02, 0x4a
	.zero		1
	.zero		1


	//----- nvinfo : EIATTR_SYSCALL_OFFSETS
	.align		4
        /*0040*/ 	.byte	0x04, 0x46
        /*0042*/ 	.short	(.L_5351 - .L_5350)


	//   ....[0]....
.L_5350:
        /*0044*/ 	.word	0x000020b0


	//   ....[1]....
        /*0048*/ 	.word	0x00002ff0


	//   ....[2]....
        /*004c*/ 	.word	0x00005210


	//   ....[3]....
        /*0050*/ 	.word	0x00005f50


	//   ....[4]....
        /*0054*/ 	.word	0x000082b0


	//   ....[5]....
        /*0058*/ 	.word	0x00008ff0


	//   ....[6]....
        /*005c*/ 	.word	0x0000b360


	//   ....[7]....
        /*0060*/ 	.word	0x0000c060


	//----- nvinfo : EIATTR_EXIT_INSTR_OFFSETS
	.align		4
.L_5351:
        /*0064*/ 	.byte	0x04, 0x1c
        /*0066*/ 	.short	(.L_5353 - .L_5352)


	//   ....[0]....
.L_5352:
        /*0068*/ 	.word	0x000092d0


	//   ....[1]....
        /*006c*/ 	.word	0x0000b5f0


	//   ....[2]....
        /*0070*/ 	.word	0x0000b610


	//   ....[3]....
        /*0074*/ 	.word	0x0000b6a0


	//   ....[4]....
        /*0078*/ 	.word	0x0000b6c0


	//   ....[5]....
        /*007c*/ 	.word	0x0000b6e0


	//   ....[6]....
        /*0080*/ 	.word	0x0000b770


	//   ....[7]....
        /*0084*/ 	.word	0x0000b7b0


	//   ....[8]....
        /*0088*/ 	.word	0x0000b850


	//   ....[9]....
        /*008c*/ 	.word	0x0000b8a0


	//   ....[10]....
        /*0090*/ 	.word	0x0000b8d0


	//   ....[11]....
        /*0094*/ 	.word	0x0000b990


	//   ....[12]....
        /*0098*/ 	.word	0x0000bb00


	//   ....[13]....
        /*009c*/ 	.word	0x0000bc70


	//   ....[14]....
        /*00a0*/ 	.word	0x0000bdd0


	//   ....[15]....
        /*00a4*/ 	.word	0x0000be00


	//   ....[16]....
        /*00a8*/ 	.word	0x0000be20


	//   ....[17]....
        /*00ac*/ 	.word	0x0000bec0


	//   ....[18]....
        /*00b0*/ 	.word	0x0000bf00


	//   ....[19]....
        /*00b4*/ 	.word	0x0000c070


	//   ....[20]....
        /*00b8*/ 	.word	0x0000c180


	//   ....[21]....
        /*00bc*/ 	.word	0x0000c2c0


	//   ....[22]....
        /*00c0*/ 	.word	0x0000c300


	//----- nvinfo : EIATTR_MAX_THREADS
	.align		4
.L_5353:
        /*00c4*/ 	.byte	0x04, 0x05
        /*00c6*/ 	.short	(.L_5355 - .L_5354)
.L_5354:
        /*00c8*/ 	.word	0x00000080
        /*00cc*/ 	.word	0x00000001
        /*00d0*/ 	.word	0x00000001


	//----- nvinfo : EIATTR_CRS_STACK_SIZE
	.align		4
.L_5355:
        /*00d4*/ 	.byte	0x04, 0x1e
        /*00d6*/ 	.short	(.L_5357 - .L_5356)
.L_5356:
        /*00d8*/ 	.word	0x00000000


	//----- nvinfo : EIATTR_CBANK_PARAM_SIZE
	.align		4
.L_5357:
        /*00dc*/ 	.byte	0x03, 0x19
        /*00de*/ 	.short	0x0228


	//----- nvinfo : EIATTR_PARAM_CBANK
	.align		4
        /*00e0*/ 	.byte	0x04, 0x0a
        /*00e2*/ 	.short	(.L_5359 - .L_5358)
	.align		4
.L_5358:
        /*00e4*/ 	.word	index@(.nv.constant0._ZN2at6native18elementwise_kernelILi128ELi4EZNS0_15gpu_kernel_implINS0_13BUnaryFunctorIiiiZZZNS0_16fmod_kernel_cudaERNS_18TensorIteratorBaseEENKUlvE_clEvENKUlvE1_clEvEUliiE_EEEEvS5_RKT_EUliE_EEviT1_)
        /*00e8*/ 	.short	0x0380
        /*00ea*/ 	.short	0x0228


	//----- nvinfo : EIATTR_SW_WAR
	.align		4
.L_5359:
        /*00ec*/ 	.byte	0x04, 0x36
        /*00ee*/ 	.short	(.L_5361 - .L_5360)
.L_5360:
        /*00f0*/ 	.word	0x00000008
.L_5361:


//--------------------- .nv.info._ZN2at6native27unrolled_elementwise_kernelINS0_13BUnaryFunctorIiiiZZZNS0_16fmod_kernel_cudaERNS_18TensorIteratorBaseEENKUlvE_clEvENKUlvE1_clEvEUliiE_EESt5arrayIPcLm2EELi4E23TrivialOffsetCalculatorILi1EjESD_NS0_6memory12LoadWithCastILi1EEENSE_13StoreWithCastILi1EEEEEviT_T0_T2_T3_T4_T5_ --------------------------
	.section	.nv.info._ZN2at6native27unrolled_elementwise_kernelINS0_13BUnaryFunctorIiiiZZZNS0_16fmod_kernel_cudaERNS_18TensorIteratorBaseEENKUlvE_clEvENKUlvE1_clEvEUliiE_EESt5arrayIPcLm2EELi4E23TrivialOffsetCalculatorILi1EjESD_NS0_6memory12LoadWithCastILi1EEENSE_13StoreWithCastILi1EEEEEviT_T0_T2_T3_T4_T5_,"",@"SHT_CUDA_INFO"
	.sectionflags	@""
	.align	4


	//----- nvinfo : EIATTR_CUDA_API_VERSION
	.align		4
        /*0000*/ 	.byte	0x04, 0x37
        /*0002*/ 	.short	(.L_5363 - .L_5362)
.L_5362:
        /*0004*/ 	.word	0x00000082


	//----- nvinfo : EIATTR_KPARAM_INFO
	.align		4
.L_5363:
        /*0008*/ 	.byte	0x04, 0x17
        /*000a*/ 	.short	(.L_5365 - .L_5364)
.L_5364:
        /*000c*/ 	.word	0x00000000
        /*0010*/ 	.short	0x0006
        /*0012*/ 	.short	0x002c
        /*0014*/ 	.byte	0x00, 0xf0, 0x21, 0x00


	//----- nvinfo : EIATTR_KPARAM_INFO
	.align		4
.L_5365:
        /*0018*/ 	.byte	0x04, 0x17
        /*001a*/ 	.short	(.L_5367 - .L_5366)
.L_5366:
        /*001c*/ 	.word	0x00000000
        /*0020*/ 	.short	0x0005
        /*0022*/ 	.short	0x0024
        /*0024*/ 	.byte	0x00, 0xf0, 0x21, 0x00


	//----- nvinfo : EIATTR_KPARAM_INFO
	.align		4
.L_5367:
        /*0028*/ 	.byte	0x04, 0x17
        /*002a*/ 	.short	(.L_5369 - .L_5368)
.L_5368:
        /*002c*/ 	.word	0x00000000
        /*0030*/ 	.short	0x0004
        /*0032*/ 	.short	0x0021
        /*0034*/ 	.byte	0x00, 0xf0, 0x05, 0x00


	//----- nvinfo : EIATTR_KPARAM_INFO
	.align		4
.L_5369:
        /*0038*/ 	.byte	0x04, 0x17
        /*003a*/ 	.short	(.L_5371 - .L_5370)
.L_5370:
        /*003c*/ 	.word	0x00000000
        /*0040*/ 	.short	0x0003
        /*0042*/ 	.short	0x0020
        /*0044*/ 	.byte	0x00, 0xf0, 0x05, 0x00


	//----- nvinfo : EIATTR_KPARAM_INFO
	.align		4
.L_5371:
        /*0048*/ 	.byte	0x04, 0x17
        /*004a*/ 	.short	(.L_5373 - .L_5372)
.L_5372:
        /*004c*/ 	.word	0x00000000
        /*0050*/ 	.short	0x0002
        /*0052*/ 	.short	0x0010
        /*0054*/ 	.byte	0x00, 0xf0, 0x41, 0x00


	//----- nvinfo : EIATTR_KPARAM_INFO
	.align		4
.L_5373:
        /*0058*/ 	.byte	0x04, 0x17
        /*005a*/ 	.short	(.L_5375 - .L_5374)
.L_5374:
        /*005c*/ 	.word	0x00000000
        /*0060*/ 	.short	0x0001
        /*0062*/ 	.short	0x0004
        /*0064*/ 	.byte	0x00, 0xf0, 0x21, 0x00


	//----- nvinfo : EIATTR_KPARAM_INFO
	.align		4
.L_5375:
        /*0068*/ 	.byte	0x04, 0x17
        /*006a*/ 	.short	(.L_5377 - .L_5376)
.L_5376:
        /*006c*/ 	.word	0x00000000
        /*0070*/ 	.short	0x0000
        /*0072*/ 	.short	0x0000
        /*0074*/ 	.byte	0x00, 0xf0, 0x11, 0x00


	//----- nvinfo : EIATTR_SPARSE_MMA_MASK
	.align		4
.L_5377:
        /*0078*/ 	.byte	0x03, 0x50
        /*007a*/ 	.short	0x0000


	//----- nvinfo : EIATTR_MAXREG_COUNT
	.align		4
        /*007c*/ 	.byte	0x03, 0x1b
        /*007e*/ 	.short	0x00ff


	//----- nvinfo : EIATTR_EXTERNS
	.align		4
        /*0080*/ 	.byte	0x04, 0x0f
        /*0082*/ 	.short	(.L_5379 - .L_5378)


	//   ....[0]....
	.align		4
.L_5378:
        /*0084*/ 	.word	index@(__assertfail)


	//----- nvinfo : EIATTR_MERCURY_ISA_VERSION
	.align		4
.L_5379:
        /*0088*/ 	.byte	0x03, 0x5f
        /*008a*/ 	.short	0x0101


	//----- nvinfo : EIATTR_VRC_CTA_INIT_COUNT
	.align		4
        /*008c*/ 	.byte	0x02, 0x4a
	.zero		1
	.zero		1


	//----- nvinfo : EIATTR_SYSCALL_OFFSETS
	.align		4
        /*0090*/ 	.byte	0x04, 0x46
        /*0092*/ 	.short	(.L_5381 - .L_5380)


	//   ....[0]....
.L_5380:
        /*0094*/ 	.word	0x00000dc0


	//   ....[1]....
        /*0098*/ 	.word	0x00001ce0


	//   ....[2]....
        /*009c*/ 	.word	0x00002b50


	//   ....[3]....
        /*00a0*/ 	.word	0x000039c0


	//   ....[4]....
        /*00a4*/ 	.word	0x00004f70


	//   ....[5]....
        /*00a8*/ 	.word	0x00005d00


	//   ....[6]....
        /*00ac*/ 	.word	0x00006b70


	//   ....[7]....
        /*00b0*/ 	.word	0x000079e0


	//----- nvinfo : EIATTR_EXIT_INSTR_OFFSETS
	.align		4
.L_5381:
        /*00b4*/ 	.byte	0x04, 0x1c
        /*00b6*/ 	.short	(.L_5383 - .L_5382)


	//   ....[0]....
.L_5382:
        /*00b8*/ 	.word	0x00006e40


	//   ....[1]....
        /*00bc*/ 	.word	0x00006f70


	//   ....[2]....
        /*00c0*/ 	.word	0x00006f90


	//   ....[3]....
        /*00c4*/ 	.word	0x00007020


	//   ....[4]....
        /*00c8*/ 	.word	0x00007040


	//   ....[5]....
        /*00cc*/ 	.word	0x00007060


	//   ....[6]....
        /*00d0*/ 	.word	0x000070f0


	//   ....[7]....
        /*00d4*/ 	.word	0x00007130


	//   ....[8]....
        /*00d8*/ 	.word	0x000071d0


	//   ....[9]....
        /*00dc*/ 	.word	0x00007220


	//   ....[10]....
        /*00e0*/ 	.word	0x00007250


	//   ....[11]....
        /*00e4*/ 	.word	0x00007310


	//   ....[12]....
        /*00e8*/ 	.word	0x00007480


	//   ....[13]....
        /*00ec*/ 	.word	0x000075f0


	//   ....[14]....
        /*00f0*/ 	.word	0x00007750


	//   ....[15]....
        /*00f4*/ 	.word	0x00007780


	//   ....[16]....
        /*00f8*/ 	.word	0x000077a0


	//   ....[17]....
        /*00fc*/ 	.word	0x00007840


	//   ....[18]....
        /*0100*/ 	.word	0x00007880


	//   ....[19]....
        /*0104*/ 	.word	0x000079f0


	//   ....[20]....
        /*0108*/ 	.word	0x00007b00


	//   ....[21]....
        /*010c*/ 	.word	0x00007c40


	//   ....[22]....
        /*0110*/ 	.word	0x00007c80


	//----- nvinfo : EIATTR_MAX_THREADS
	.align		4
.L_5383:
        /*0114*/ 	.byte	0x04, 0x05
        /*0116*/ 	.short	(.L_5385 - .L_5384)
.L_5384:
        /*0118*/ 	.word	0x00000080
        /*011c*/ 	.word	0x00000001
        /*0120*/ 	.word	0x00000001


	//----- nvinfo : EIATTR_CRS_STACK_SIZE
	.align		4
.L_5385:
        /*0124*/ 	.byte	0x04, 0x1e
        /*0126*/ 	.short	(.L_5387 - .L_5386)
.L_5386:
        /*0128*/ 	.word	0x00000000


	//----- nvinfo : EIATTR_CBANK_PARAM_SIZE
	.align		4
.L_5387:
        /*012c*/ 	.byte	0x03, 0x19
        /*012e*/ 	.short	0x0034


	//----- nvinfo : EIATTR_PARAM_CBANK
	.align		4
        /*0130*/ 	.byte	0x04, 0x0a
        /*0132*/ 	.short	(.L_5389 - .L_5388)
	.align		4
.L_5388:
        /*0134*/ 	.word	index@(.nv.constant0._ZN2at6native27unrolled_elementwise_kernelINS0_13BUnaryFunctorIiiiZZZNS0_16fmod_kernel_cudaERNS_18TensorIteratorBaseEENKUlvE_clEvENKUlvE1_clEvEUliiE_EESt5arrayIPcLm2EELi4E23TrivialOffsetCalculatorILi1EjESD_NS0_6memory12LoadWithCastILi1EEENSE_13StoreWithCastILi1EEEEEviT_T0_T2_T3_T4_T5_)
        /*0138*/ 	.short	0x0380
        /*013a*/ 	.short	0x0034


	//----- nvinfo : EIATTR_SW_WAR
	.align		4
.L_5389:
        /*013c*/ 	.byte	0x04, 0x36
        /*013e*/ 	.short	(.L_5391 - .L_5390)
.L_5390:
        /*0140*/ 	.word	0x00000008
.L_5391:


//--------------------- .nv.info._ZN2at6native18elementwise_kernelILi128ELi2EZNS0_22gpu_kernel_impl_nocastINS0_13BUnaryFunctorIiiiZZZNS0_16fmod_kernel_cudaERNS_18TensorIteratorBaseEENKUlvE_clEvENKUlvE1_clEvEUliiE_EEEEvS5_RKT_EUliE_EEviT1_ --------------------------
	.section	.nv.info._ZN2at6native18elementwise_kernelILi128ELi2EZNS0_22gpu_kernel_impl_nocastINS0_13BUnaryFunctorIiiiZZZNS0_16fmod_kernel_cudaERNS_18TensorIteratorBaseEENKUlvE_clEvENKUlvE1_clEvEUliiE_EEEEvS5_RKT_EUliE_EEviT1_,"",@"SHT_CUDA_INFO"
	.sectionflags	@""
	.align	4


	//----- nvinfo : EIATTR_CUDA_API_VERSION
	.align		4
        /*0000*/ 	.byte	0x04, 0x37
        /*0002*/ 	.short	(.L_5393 - .L_5392)
.L_5392:
        /*0004*/ 	.word	0x00000082


	//----- nvinfo : EIATTR_KPARAM_INFO
	.align		4
.L_5393:
        /*0008*/ 	.byte	0x04, 0x17
        /*000a*/ 	.short	(.L_5395 - .L_5394)
.L_5394:
        /*000c*/ 	.word	0x00000000
        /*0010*/ 	.short	0x0001
        /*0012*/ 	.short	0x0008
        /*0014*/ 	.byte	0x00, 0xf0, 0x61, 0x08


	//----- nvinfo : EIATTR_KPARAM_INFO
	.align		4
.L_5395:
        /*0018*/ 	.byte	0x04, 0x17
        /*001a*/ 	.short	(.L_5397 - .L_5396)
.L_5396:
        /*001c*/ 	.word	0x00000000
        /*0020*/ 	.short	0x0000
        /*0022*/ 	.short	0x0000
        /*0024*/ 	.byte	0x00, 0xf0, 0x11, 0x00


	//----- nvinfo : EIATTR_SPARSE_MMA_MASK
	.align		4
.L_5397:
        /*0028*/ 	.byte	0x03, 0x50
        /*002a*/ 	.short	0x0000


	//----- nvinfo : EIATTR_MAXREG_COUNT
	.align		4
        /*002c*/ 	.byte	0x03, 0x1b
        /*002e*/ 	.short	0x0080


	//----- nvinfo : EIATTR_MERCURY_ISA_VERSION
	.align		4
        /*0030*/ 	.byte	0x03, 0x5f
        /*0032*/ 	.short	0x0101


	//----- nvinfo : EIATTR_VRC_CTA_INIT_COUNT
	.align		4
        /*0034*/ 	.byte	0x02, 0x4a
	.zero		1
	.zero		1


	//----- nvinfo : EIATTR_EXIT_INSTR_OFFSETS
	.align		4
        /*0038*/ 	.byte	0x04, 0x1c
        /*003a*/ 	.short	(.L_5399 - .L_5398)


	//   ....[0]....
.L_5398:
        /*003c*/ 	.word	0x000002a0


	//   ....[1]....
        /*0040*/ 	.word	0x00000460


	//   ....[2]....
        /*0044*/ 	.word	0x00001990


	//   ....[3]....
        /*0048*/ 	.word	0x00002e10


	//----- nvinfo : EIATTR_MAX_THREADS
	.align		4
.L_5399:
        /*004c*/ 	.byte	0x04, 0x05
        /*004e*/ 	.short	(.L_5401 - .L_5400)
.L_5400:
        /*0050*/ 	.word	0x00000080
        /*0054*/ 	.word	0x00000001
        /*0058*/ 	.word	0x00000001


	//----- nvinfo : EIATTR_CRS_STACK_SIZE
	.align		4
.L_5401:
        /*005c*/ 	.byte	0x04, 0x1e
        /*005e*/ 	.short	(.L_5403 - .L_5402)
.L_5402:
        /*0060*/ 	.word	0x00000000


	//----- nvinfo : EIATTR_CBANK_PARAM_SIZE
	.align		4
.L_5403:
        /*0064*/ 	.byte	0x03, 0x19
        /*0066*/ 	.short	0x0220


	//----- nvinfo : EIATTR_PARAM_CBANK
	.align		4
        /*0068*/ 	.byte	0x04, 0x0a
        /*006a*/ 	.short	(.L_5405 - .L_5404)
	.align		4
.L_5404:
        /*006c*/ 	.word	index@(.nv.constant0._ZN2at6native18elementwise_kernelILi128ELi2EZNS0_22gpu_kernel_impl_nocastINS0_13BUnaryFunctorIiiiZZZNS0_16fmod_kernel_cudaERNS_18TensorIteratorBaseEENKUlvE_clEvENKUlvE1_clEvEUliiE_EEEEvS5_RKT_EUliE_EEviT1_)
        /*0070*/ 	.short	0x0380
        /*0072*/ 	.short	0x0220


	//----- nvinfo : EIATTR_SW_WAR
	.align		4
.L_5405:
        /*0074*/ 	.byte	0x04, 0x36
        /*0076*/ 	.short	(.L_5407 - .L_5406)
.L_5406:
        /*0078*/ 	.word	0x00000008
.L_5407:


//--------------------- .nv.info._ZN2at6native27unrolled_elementwise_kernelINS0_13BUnaryFunctorIiiiZZZNS0_16fmod_kernel_cudaERNS_18TensorIteratorBaseEENKUlvE_clEvENKUlvE1_clEvEUliiE_EESt5arrayIPcLm2EELi4E23TrivialOffsetCalculatorILi1EjESD_NS0_6memory15LoadWithoutCastENSE_16StoreWithoutCastEEEviT_T0_T2_T3_T4_T5_ --------------------------
	.section	.nv.info._ZN2at6native27unrolled_elementwise_kernelINS0_13BUnaryFunctorIiiiZZZNS0_16fmod_kernel_cudaERNS_18TensorIteratorBaseEENKUlvE_clEvENKUlvE1_clEvEUliiE_EESt5arrayIPcLm2EELi4E23TrivialOffsetCalculatorILi1EjESD_NS0_6memory15LoadWithoutCastENSE_16StoreWithoutCastEEEviT_T0_T2_T3_T4_T5_,"",@"SHT_CUDA_INFO"
	.sectionflags	@""
	.align	4


	//----- nvinfo : EIATTR_CUDA_API_VERSION
	.align		4
        /*0000*/ 	.byte	0x04, 0x37
        /*0002*/ 	.short	(.L_5409 - .L_5408)
.L_5408:
        /*0004*/ 	.word	0x00000082


	//----- nvinfo : EIATTR_KPARAM_INFO
	.align		4
.L_5409:
        /*0008*/ 	.byte	0x04, 0x17
        /*000a*/ 	.short	(.L_5411 - .L_5410)
.L_5410:
        /*000c*/ 	.word	0x00000000
        /*0010*/ 	.short	0x0006
        /*0012*/ 	.short	0x0023
        /*0014*/ 	.byte	0x00, 0xf0, 0x05, 0x00


	//----- nvinfo : EIATTR_KPARAM_INFO
	.align		4
.L_5411:
        /*0018*/ 	.byte	0x04, 0x17
        /*001a*/ 	.short	(.L_5413 - .L_5412)
.L_5412:
        /*001c*/ 	.word	0x00000000
        /*0020*/ 	.short	0x0005
        /*0022*/ 	.short	0x0022
        /*0024*/ 	.byte	0x00, 0xf0, 0x05, 0x00


	//----- nvinfo : EIATTR_KPARAM_INFO
	.align		4
.L_5413:
        /*0028*/ 	.byte	0x04, 0x17
        /*002a*/ 	.short	(.L_5415 - .L_5414)
.L_5414:
        /*002c*/ 	.word	0x00000000
        /*0030*/ 	.short	0x0004
        /*0032*/ 	.short	0x0021
        /*0034*/ 	.byte	0x00, 0xf0, 0x05, 0x00


	//----- nvinfo : EIATTR_KPARAM_INFO
	.align		4
.L_5415:
        /*0038*/ 	.byte	0x04, 0x17
        /*003a*/ 	.short	(.L_5417 - .L_5416)
.L_5416:
        /*003c*/ 	.word	0x00000000
        /*0040*/ 	.short	0x0003
        /*0042*/ 	.short	0x0020
        /*0044*/ 	.byte	0x00, 0xf0, 0x05, 0x00


	//----- nvinfo : EIATTR_KPARAM_INFO
	.align		4
.L_5417:
        /*0048*/ 	.byte	0x04, 0x17
        /*004a*/ 	.short	(.L_5419 - .L_5418)
.L_5418:
        /*004c*/ 	.word	0x00000000
        /*0050*/ 	.short	0x0002
        /*0052*/ 	.short	0x0010
        /*0054*/ 	.byte	0x00, 0xf0, 0x41, 0x00


	//----- nvinfo : EIATTR_KPARAM_INFO
	.align		4
.L_5419:
        /*0058*/ 	.byte	0x04, 0x17
        /*005a*/ 	.short	(.L_5421 - .L_5420)
.L_5420:
        /*005c*/ 	.word	0x00000000
        /*0060*/ 	.short	0x0001
        /*0062*/ 	.short	0x0004
        /*0064*/ 	.byte	0x00, 0xf0, 0x21, 0x00


	//----- nvinfo : EIATTR_KPARAM_INFO
	.align		4
.L_5421:
        /*0068*/ 	.byte	0x04, 0x17
        /*006a*/ 	.short	(.L_5423 - .L_5422)
.L_5422:
        /*006c*/ 	.word	0x00000000
        /*0070*/ 	.short	0x0000
        /*0072*/ 	.short	0x0000
        /*0074*/ 	.byte	0x00, 0xf0, 0x11, 0x00


	//----- nvinfo : EIATTR_SPARSE_MMA_MASK
	.align		4
.L_5423:
        /*0078*/ 	.byte	0x03, 0x50
        /*007a*/ 	.short	0x0000


	//----- nvinfo : EIATTR_MAXREG_COUNT
	.align		4
        /*007c*/ 	.byte	0x03, 0x1b
        /*007e*/ 	.short	0x00ff


	//----- nvinfo : EIATTR_MERCURY_ISA_VERSION
	.align		4
        /*0080*/ 	.byte	0x03, 0x5f
        /*0082*/ 	.short	0x0101


	//----- nvinfo : EIATTR_VRC_CTA_INIT_COUNT
	.align		4
        /*0084*/ 	.byte	0x02, 0x4a
	.zero		1
	.zero		1


	//----- nvinfo : EIATTR_EXIT_INSTR_OFFSETS
	.align		4
        /*0088*/ 	.byte	0x04, 0x1c
        /*008a*/ 	.short	(.L_5425 - .L_5424)


	//   ....[0]....
.L_5424:
        /*008c*/ 	.word	0x00000a60


	//   ....[1]....
        /*0090*/ 	.word	0x00000ab0


	//----- nvinfo : EIATTR_MAX_THREADS
	.align		4
.L_5425:
        /*0094*/ 	.byte	0x04, 0x05
        /*0096*/ 	.short	(.L_5427 - .L_5426)
.L_5426:
        /*0098*/ 	.word	0x00000080
        /*009c*/ 	.word	0x00000001
        /*00a0*/ 	.word	0x00000001


	//----- nvinfo : EIATTR_CRS_STACK_SIZE
	.align		4
.L_5427:
        /*00a4*/ 	.byte	0x04, 0x1e
        /*00a6*/ 	.short	(.L_5429 - .L_5428)
.L_5428:
        /*00a8*/ 	.word	0x00000000


	//----- nvinfo : EIATTR_CBANK_PARAM_SIZE
	.align		4
.L_5429:
        /*00ac*/ 	.byte	0x03, 0x19
        /*00ae*/ 	.short	0x0024


	//----- nvinfo : EIATTR_PARAM_CBANK
	.align		4
        /*00b0*/ 	.byte	0x04, 0x0a
        /*00b2*/ 	.short	(.L_5431 - .L_5430)
	.align		4
.L_5430:
        /*00b4*/ 	.word	index@(.nv.constant0._ZN2at6native27unrolled_elementwise_kernelINS0_13BUnaryFunctorIiiiZZZNS0_16fmod_kernel_cudaERNS_18TensorIteratorBaseEENKUlvE_clEvENKUlvE1_clEvEUliiE_EESt5arrayIPcLm2EELi4E23TrivialOffsetCalculatorILi1EjESD_NS0_6memory15LoadWithoutCastENSE_16StoreWithoutCastEEEviT_T0_T2_T3_T4_T5_)
        /*00b8*/ 	.short	0x0380
        /*00ba*/ 	.short	0x0024


	//----- nvinfo : EIATTR_SW_WAR
	.align		4
.L_5431:
        /*00bc*/ 	.byte	0x04, 0x36
        /*00be*/ 	.short	(.L_5433 - .L_5432)
.L_5432:
        /*00c0*/ 	.word	0x00000008
.L_5433:


//--------------------- .nv.info._ZN2at6native29vectorized_elementwise_kernelILi2ENS0_13BUnaryFunctorIiiiZZZNS0_16fmod_kernel_cudaERNS_18TensorIteratorBaseEENKUlvE_clEvENKUlvE1_clEvEUliiE_EESt5arrayIPcLm2EEEEviT0_T1_ --------------------------
	.section	.nv.info._ZN2at6native29vectorized_elementwise_kernelILi2ENS0_13BUnaryFunctorIiiiZZZNS0_16fmod_kernel_cudaERNS_18TensorIteratorBaseEENKUlvE_clEvENKUlvE1_clEvEUliiE_EESt5arrayIPcLm2EEEEviT0_T1_,"",@"SHT_CUDA_INFO"
	.sectionflags	@""
	.align	4


	//----- nvinfo : EIATTR_CUDA_API_VERSION
	.align		4
        /*0000*/ 	.byte	0x04, 0x37
        /*0002*/ 	.short	(.L_5435 - .L_5434)
.L_5434:
        /*0004*/ 	.word	0x00000082


	//----- nvinfo : EIATTR_KPARAM_INFO
	.align		4
.L_5435:
        /*0008*/ 	.byte	0x04, 0x17
        /*000a*/ 	.short	(.L_5437 - .L_5436)
.L_5436:
        /*000c*/ 	.word	0x00000000
        /*0010*/ 	.short	0x0002
        /*0012*/ 	.short	0x0010
        /*0014*/ 	.byte	0x00, 0xf0, 0x41, 0x00


	//----- nvinfo : EIATTR_KPARAM_INFO
	.align		4
.L_5437:
        /*0018*/ 	.byte	0x04, 0x17
        /*001a*/ 	.short	(.L_5439 - .L_5438)
.L_5438:
        /*001c*/ 	.word	0x00000000
        /*0020*/ 	.short	0x0001
        /*0022*/ 	.short	0x0004
        /*0024*/ 	.byte	0x00, 0xf0, 0x21, 0x00


	//----- nvinfo : EIATTR_KPARAM_INFO
	.align		4
.L_5439:
        /*0028*/ 	.byte	0x04, 0x17
        /*002a*/ 	.short	(.L_5441 - .L_5440)
.L_5440:
        /*002c*/ 	.word	0x00000000
        /*0030*/ 	.short	0x0000
        /*0032*/ 	.short	0x0000
        /*0034*/ 	.byte	0x00, 0xf0, 0x11, 0x00


	//----- nvinfo : EIATTR_SPARSE_MMA_MASK
	.align		4
.L_5441:
        /*0038*/ 	.byte	0x03, 0x50
        /*003a*/ 	.short	0x0000


	//----- nvinfo : EIATTR_MAXREG_COUNT
	.align		4
        /*003c*/ 	.byte	0x03, 0x1b
        /*003e*/ 	.short	0x00ff


	//----- nvinfo : EIATTR_MERCURY_ISA_VERSION
	.align		4
        /*0040*/ 	.byte	0x03, 0x5f
        /*0042*/ 	.short	0x0101


	//----- nvinfo : EIATTR_VRC_CTA_INIT_COUNT
	.align		4
        /*0044*/ 	.byte	0x02, 0x4a
	.zero		1
	.zero		1


	//----- nvinfo : EIATTR_EXIT_INSTR_OFFSETS
	.align		4
        /*0048*/ 	.byte	0x04, 0x1c
        /*004a*/ 	.short	(.L_5443 - .L_5442)


	//   ....[0]....
.L_5442:
        /*004c*/ 	.word	0x00001510


	//   ....[1]....
        /*0050*/ 	.word	0x00001560


	//   ....[2]....
        /*0054*/ 	.word	0x00001ca0


	//----- nvinfo : EIATTR_MAX_THREADS
	.align		4
.L_5443:
        /*0058*/ 	.byte	0x04, 0x05
        /*005a*/ 	.short	(.L_5445 - .L_5444)
.L_5444:
        /*005c*/ 	.word	0x00000080
        /*0060*/ 	.word	0x00000001
        /*0064*/ 	.word	0x00000001


	//----- nvinfo : EIATTR_CRS_STACK_SIZE
	.align		4
.L_5445:
        /*0068*/ 	.byte	0x04, 0x1e
        /*006a*/ 	.short	(.L_5447 - .L_5446)
.L_5446:
        /*006c*/ 	.word	0x00000000


	//----- nvinfo : EIATTR_CBANK_PARAM_SIZE
	.align		4
.L_5447:
        /*0070*/ 	.byte	0x03, 0x19
        /*0072*/ 	.short	0x0020


	//----- nvinfo : EIATTR_PARAM_CBANK
	.align		4
        /*0074*/ 	.byte	0x04, 0x0a
        /*0076*/ 	.short	(.L_5449 - .L_5448)
	.align		4
.L_5448:
        /*0078*/ 	.word	index@(.nv.constant0._ZN2at6native29vectorized_elementwise_kernelILi2ENS0_13BUnaryFunctorIiiiZZZNS0_16fmod_kernel_cudaERNS_18TensorIteratorBaseEENKUlvE_clEvENKUlvE1_clEvEUliiE_EESt5arrayIPcLm2EEEEviT0_T1_)
        /*007c*/ 	.short	0x0380
        /*007e*/ 	.short	0x0020


	//----- nvinfo : EIATTR_SW_WAR
	.align		4
.L_5449:
        /*0080*/ 	.byte	0x04, 0x36
        /*0082*/ 	.short	(.L_5451 - .L_5450)
.L_5450:
        /*0084*/ 	.word	0x00000008
.L_5451:


//--------------------- .nv.info._ZN2at6native29vectorized_elementwise_kernelILi4ENS0_13BUnaryFunctorIiiiZZZNS0_16fmod_kernel_cudaERNS_18TensorIteratorBaseEENKUlvE_clEvENKUlvE1_clEvEUliiE_EESt5arrayIPcLm2EEEEviT0_T1_ --------------------------
	.section	.nv.info._ZN2at6native29vectorized_elementwise_kernelILi4ENS0_13BUnaryFunctorIiiiZZZNS0_16fmod_kernel_cudaERNS_18TensorIteratorBaseEENKUlvE_clEvENKUlvE1_clEvEUliiE_EESt5arrayIPcLm2EEEEviT0_T1_,"",@"SHT_CUDA_INFO"
	.sectionflags	@""
	.align	4


	//----- nvinfo : EIATTR_CUDA_API_VERSION
	.align		4
        /*0000*/ 	.byte	0x04, 0x37
        /*0002*/ 	.short	(.L_5453 - .L_5452)
.L_5452:
        /*0004*/ 	.word	0x00000082


	//----- nvinfo : EIATTR_KPARAM_INFO
	.align		4
.L_5453:
        /*0008*/ 	.byte	0x04, 0x17
        /*000a*/ 	.short	(.L_5455 - .L_5454)
.L_5454:
        /*000c*/ 	.word	0x00000000
        /*0010*/ 	.short	0x0002
        /*0012*/ 	.short	0x0010
        /*0014*/ 	.byte	0x00, 0xf0, 0x41, 0x00


	//----- nvinfo : EIATTR_KPARAM_INFO
	.align		4
.L_5455:
        /*0018*/ 	.byte	0x04, 0x17
        /*001a*/ 	.short	(.L_5457 - .L_5456)
.L_5456:
        /*001c*/ 	.word	0x00000000
        /*0020*/ 	.short	0x0001
        /*0022*/ 	.short	0x0004
        /*0024*/ 	.byte	0x00, 0xf0, 0x21, 0x00


	//----- nvinfo : EIATTR_KPARAM_INFO
	.align		4
.L_5457:
        /*0028*/ 	.byte	0x04, 0x17
        /*002a*/ 	.short	(.L_5459 - .L_5458)
.L_5458:
        /*002c*/ 	.word	0x00000000
        /*0030*/ 	.short	0x0000
        /*0032*/ 	.short	0x0000
        /*0034*/ 	.byte	0x00, 0xf0, 0x11, 0x00


	//----- nvinfo : EIATTR_SPARSE_MMA_MASK
	.align		4
.L_5459:
        /*0038*/ 	.byte	0x03, 0x50
        /*003a*/ 	.short	0x0000


	//----- nvinfo : EIATTR_MAXREG_COUNT
	.align		4
        /*003c*/ 	.byte	0x03, 0x1b
        /*003e*/ 	.short	0x00ff


	//----- nvinfo : EIATTR_MERCURY_ISA_VERSION
	.align		4
        /*0040*/ 	.byte	0x03, 0x5f
        /*0042*/ 	.short	0x0101


	//----- nvinfo : EIATTR_VRC_CTA_INIT_COUNT
	.align		4
        /*0044*/ 	.byte	0x02, 0x4a
	.zero		1
	.zero		1


	//----- nvinfo : EIATTR_EXIT_INSTR_OFFSETS
	.align		4
        /*0048*/ 	.byte	0x04, 0x1c
        /*004a*/ 	.short	(.L_5461 - .L_5460)


	//   ....[0]....
.L_5460:
        /*004c*/ 	.word	0x00001510


	//   ....[1]....
        /*0050*/ 	.word	0x00001560


	//   ....[2]....
        /*0054*/ 	.word	0x00001c60


	//----- nvinfo : EIATTR_MAX_THREADS
	.align		4
.L_5461:
        /*0058*/ 	.byte	0x04, 0x05
        /*005a*/ 	.short	(.L_5463 - .L_5462)
.L_5462:
        /*005c*/ 	.word	0x00000080
        /*0060*/ 	.word	0x00000001
        /*0064*/ 	.word	0x00000001


	//----- nvinfo : EIATTR_CRS_STACK_SIZE
	.align		4
.L_5463:
        /*0068*/ 	.byte	0x04, 0x1e
        /*006a*/ 	.short	(.L_5465 - .L_5464)
.L_5464:
        /*006c*/ 	.word	0x00000000


	//----- nvinfo : EIATTR_CBANK_PARAM_SIZE
	.align		4
.L_5465:
        /*0070*/ 	.byte	0x03, 0x19
        /*0072*/ 	.short	0x0020


	//----- nvinfo : EIATTR_PARAM_CBANK
	.align		4
        /*0074*/ 	.byte	0x04, 0x0a
        /*0076*/ 	.short	(.L_5467 - .L_5466)
	.align		4
.L_5466:
        /*0078*/ 	.word	index@(.nv.constant0._ZN2at6native29vectorized_elementwise_kernelILi4ENS0_13BUnaryFunctorIiiiZZZNS0_16fmod_kernel_cudaERNS_18TensorIteratorBaseEENKUlvE_clEvENKUlvE1_clEvEUliiE_EESt5arrayIPcLm2EEEEviT0_T1_)
        /*007c*/ 	.short	0x0380
        /*007e*/ 	.short	0x0020


	//----- nvinfo : EIATTR_SW_WAR
	.align		4
.L_5467:
        /*0080*/ 	.byte	0x04, 0x36
        /*0082*/ 	.short	(.L_5469 - .L_5468)
.L_5468:
        /*0084*/ 	.word	0x00000008
.L_5469:


//--------------------- .nv.info._ZN2at6native29vectorized_elementwise_kernelILi8ENS0_13BUnaryFunctorIiiiZZZNS0_16fmod_kernel_cudaERNS_18TensorIteratorBaseEENKUlvE_clEvENKUlvE1_clEvEUliiE_EESt5arrayIPcLm2EEEEviT0_T1_ --------------------------
	.section	.nv.info._ZN2at6native29vectorized_elementwise_kernelILi8ENS0_13BUnaryFunctorIiiiZZZNS0_16fmod_kernel_cudaERNS_18TensorIteratorBaseEENKUlvE_clEvENKUlvE1_clEvEUliiE_EESt5arrayIPcLm2EEEEviT0_T1_,"",@"SHT_CUDA_INFO"
	.sectionflags	@""
	.align	4


	//----- nvinfo : EIATTR_CUDA_API_VERSION
	.align		4
        /*0000*/ 	.byte	0x04, 0x37
        /*0002*/ 	.short	(.L_5471 - .L_5470)
.L_5470:
        /*0004*/ 	.word	0x00000082


	//----- nvinfo : EIATTR_KPARAM_INFO
	.align		4
.L_5471:
        /*0008*/ 	.byte	0x04, 0x17
        /*000a*/ 	.short	(.L_5473 - .L_5472)
.L_5472:
        /*000c*/ 	.word	0x00000000
        /*0010*/ 	.short	0x0002
        /*0012*/ 	.short	0x0010
        /*0014*/ 	.byte	0x00, 0xf0, 0x41, 0x00


	//----- nvinfo : EIATTR_KPARAM_INFO
	.align		4
.L_5473:
        /*0018*/ 	.byte	0x04, 0x17
        /*001a*/ 	.short	(.L_5475 - .L_5474)
.L_5474:
        /*001c*/ 	.word	0x00000000
        /*0020*/ 	.short	0x0001
        /*0022*/ 	.short	0x0004
        /*0024*/ 	.byte	0x00, 0xf0, 0x21, 0x00


	//----- nvinfo : EIATTR_KPARAM_INFO
	.align		4
.L_5475:
        /*0028*/ 	.byte	0x04, 0x17
        /*002a*/ 	.short	(.L_5477 - .L_5476)
.L_5476:
        /*002c*/ 	.word	0x00000000
        /*0030*/ 	.short	0x0000
        /*0032*/ 	.short	0x0000
        /*0034*/ 	.byte	0x00, 0xf0, 0x11, 0x00


	//----- nvinfo : EIATTR_SPARSE_MMA_MASK
	.align		4
.L_5477:
        /*0038*/ 	.byte	0x03, 0x50
        /*003a*/ 	.short	0x0000


	//----- nvinfo : EIATTR_MAXREG_COUNT
	.align		4
        /*003c*/ 	.byte	0x03, 0x1b
        /*003e*/ 	.short	0x00ff


	//----- nvinfo : EIATTR_MERCURY_ISA_VERSION
	.align		4
        /*0040*/ 	.byte	0x03, 0x5f
        /*0042*/ 	.short	0x0101


	//----- nvinfo : EIATTR_VRC_CTA_INIT_COUNT
	.align		4
        /*0044*/ 	.byte	0x02, 0x4a
	.zero		1
	.zero		1


	//----- nvinfo : EIATTR_EXIT_INSTR_OFFSETS
	.align		4
        /*0048*/ 	.byte	0x04, 0x1c
        /*004a*/ 	.short	(.L_5479 - .L_5478)


	//   ....[0]....
.L_5478:
        /*004c*/ 	.word	0x00001510


	//   ....[1]....
        /*0050*/ 	.word	0x00001560


	//   ....[2]....
        /*0054*/ 	.word	0x00001c40


	//----- nvinfo : EIATTR_MAX_THREADS
	.align		4
.L_5479:
        /*0058*/ 	.byte	0x04, 0x05
        /*005a*/ 	.short	(.L_5481 - .L_5480)
.L_5480:
        /*005c*/ 	.word	0x00000080
        /*0060*/ 	.word	0x00000001
        /*0064*/ 	.word	0x00000001


	//----- nvinfo : EIATTR_CRS_STACK_SIZE
	.align		4
.L_5481:
        /*0068*/ 	.byte	0x04, 0x1e
        /*006a*/ 	.short	(.L_5483 - .L_5482)
.L_5482:
        /*006c*/ 	.word	0x00000000


	//----- nvinfo : EIATTR_CBANK_PARAM_SIZE
	.align		4
.L_5483:
        /*0070*/ 	.byte	0x03, 0x19
        /*0072*/ 	.short	0x0020


	//----- nvinfo : EIATTR_PARAM_CBANK
	.align		4
        /*0074*/ 	.byte	0x04, 0x0a
        /*0076*/ 	.short	(.L_5485 - .L_5484)
	.align		4
.L_5484:
        /*0078*/ 	.word	index@(.nv.constant0._ZN2at6native29vectorized_elementwise_kernelILi8ENS0_13BUnaryFunctorIiiiZZZNS0_16fmod_kernel_cudaERNS_18TensorIteratorBaseEENKUlvE_clEvENKUlvE1_clEvEUliiE_EESt5arrayIPcLm2EEEEviT0_T1_)
        /*007c*/ 	.short	0x0380
        /*007e*/ 	.short	0x0020


	//----- nvinfo : EIATTR_SW_WAR
	.align		4
.L_5485:
        /*0080*/ 	.byte	0x04, 0x36
        /*0082*/ 	.short	(.L_5487 - .L_5486)
.L_5486:
        /*0084*/ 	.word	0x00000008
.L_5487:


//--------------------- .nv.info._ZN2at6native18elementwise_kernelILi128ELi4EZNS0_15gpu_kernel_implINS0_13AUnaryFunctorIiiiZZZNS0_16fmod_kernel_cudaERNS_18TensorIteratorBaseEENKUlvE_clEvENKUlvE1_clEvEUliiE_EEEEvS5_RKT_EUliE_EEviT1_ --------------------------
	.section	.nv.info._ZN2at6native18elementwise_kernelILi128ELi4EZNS0_15gpu_kernel_implINS0_13AUnaryFunctorIiiiZZZNS0_16fmod_kernel_cudaERNS_18TensorIteratorBaseEENKUlvE_clEvENKUlvE1_clEvEUliiE_EEEEvS5_RKT_EUliE_EEviT1_,"",@"SHT_CUDA_INFO"
	.sectionflags	@""
	.align	4


	//----- nvinfo : EIATTR_CUDA_API_VERSION
	.align		4
        /*0000*/ 	.byte	0x04, 0x37
        /*0002*/ 	.short	(.L_5489 - .L_5488)
.L_5488:
        /*0004*/ 	.word	0x00000082


	//----- nvinfo : EIATTR_KPARAM_INFO
	.align		4
.L_5489:
        /*0008*/ 	.byte	0x04, 0x17
        /*000a*/ 	.short	(.L_5491 - .L_5490)
.L_5490:
        /*000c*/ 	.word	0x00000000
        /*0010*/ 	.short	0x0001
        /*0012*/ 	.short	0x0008
        /*0014*/ 	.byte	0x00, 0xf0, 0x81, 0x08


	//----- nvinfo : EIATTR_KPARAM_INFO
	.align		4
.L_5491:
        /*0018*/ 	.byte	0x04, 0x17
        /*001a*/ 	.short	(.L_5493 - .L_5492)
.L_5492:
        /*001c*/ 	.word	0x00000000
        /*0020*/ 	.short	0x0000
        /*0022*/ 	.short	0x0000
        /*0024*/ 	.byte	0x00, 0xf0, 0x11, 0x00


	//----- nvinfo : EIATTR_SPARSE_MMA_MASK
	.align		4
.L_5493:
        /*0028*/ 	.byte	0x03, 0x50
        /*002a*/ 	.short	0x0000


	//----- nvinfo : EIATTR_MAXREG_COUNT
	.align		4
        /*002c*/ 	.byte	0x03, 0x1b
        /*002e*/ 	.short	0x0080


	//----- nvinfo : EIATTR_EXTERNS
	.align		4
        /*0030*/ 	.byte	0x04, 0x0f
        /*0032*/ 	.short	(.L_5495 - .L_5494)


	//   ....[0]....
	.align		4
.L_5494:
        /*0034*/ 	.word	index@(__assertfail)


	//----- nvinfo : EIATTR_MERCURY_ISA_VERSION
	.align		4
.L_5495:
        /*0038*/ 	.byte	0x03, 0x5f
        /*003a*/ 	.short	0x0101


	//----- nvinfo : EIATTR_VRC_CTA_INIT_COUNT
	.align		4
        /*003c*/ 	.byte	0x02, 0x4a
	.zero		1
	.zero		1


	//----- nvinfo : EIATTR_SYSCALL_OFFSETS
	.align		4
        /*0040*/ 	.byte	0x04, 0x46
        /*0042*/ 	.short	(.L_5497 - .L_5496)


	//   ....[0]....
.L_5496:
        /*0044*/ 	.word	0x00002090


	//   ....[1]....
        /*0048*/ 	.word	0x00002fe0


	//   ....[2]....
        /*004c*/ 	.word	0x00005f10


	//   ....[3]....
        /*0050*/ 	.word	0x00008f80


	//   ....[4]....
        /*0054*/ 	.word	0x0000bfc0


	//----- nvinfo : EIATTR_EXIT_INSTR_OFFSETS
	.align		4
.L_5497:
        /*0058*/ 	.byte	0x04, 0x1c
        /*005a*/ 	.short	(.L_5499 - .L_5498)


	//   ....[0]....
.L_5498:
        /*005c*/ 	.word	0x00009250


	//   ....[1]....
        /*0060*/ 	.word	0x0000b550


	//   ....[2]....
        /*0064*/ 	.word	0x0000b570


	//   ....[3]....
        /*0068*/ 	.word	0x0000b600


	//   ....[4]....
        /*006c*/ 	.word	0x0000b620


	//   ....[5]....
        /*0070*/ 	.word	0x0000b640


	//   ....[6]....
        /*0074*/ 	.word	0x0000b6d0


	//   ....[7]....
        /*0078*/ 	.word	0x0000b710


	//   ....[8]....
        /*007c*/ 	.word	0x0000b7b0


	//   ....[9]....
        /*0080*/ 	.word	0x0000b800


	//   ....[10]....
        /*0084*/ 	.word	0x0000b830


	//   ....[11]....
        /*0088*/ 	.word	0x0000b8f0


	//   ....[12]....
        /*008c*/ 	.word	0x0000ba60


	//   ....[13]....
        /*0090*/ 	.word	0x0000bbd0


	//   ....[14]....
        /*0094*/ 	.word	0x0000bd30


	//   ....[15]....
        /*0098*/ 	.word	0x0000bd60


	//   ....[16]....
        /*009c*/ 	.word	0x0000bd80


	//   ....[17]....
        /*00a0*/ 	.word	0x0000be20


	//   ....[18]....
        /*00a4*/ 	.word	0x0000be60


	//   ....[19]....
        /*00a8*/ 	.word	0x0000bfd0


	//   ....[20]....
        /*00ac*/ 	.word	0x0000c0e0


	//   ....[21]....
        /*00b0*/ 	.word	0x0000c220


	//   ....[22]....
        /*00b4*/ 	.word	0x0000c260


	//----- nvinfo : EIATTR_MAX_THREADS
	.align		4
.L_5499:
        /*00b8*/ 	.byte	0x04, 0x05
        /*00ba*/ 	.short	(.L_5501 - .L_5500)
.L_5500:
        /*00bc*/ 	.word	0x00000080
        /*00c0*/ 	.word	0x00000001
        /*00c4*/ 	.word	0x00000001


	//----- nvinfo : EIATTR_CRS_STACK_SIZE
	.align		4
.L_5501:
        /*00c8*/ 	.byte	0x04, 0x1e
        /*00ca*/ 	.short	(.L_5503 - .L_5502)
.L_5502:
        /*00cc*/ 	.word	0x00000000


	//----- nvinfo : EIATTR_CBANK_PARAM_SIZE
	.align		4
.L_5503:
        /*00d0*/ 	.byte	0x03, 0x19
        /*00d2*/ 	.short	0x0228


	//----- nvinfo : EIATTR_PARAM_CBANK
	.align		4
        /*00d4*/ 	.byte	0x04, 0x0a
        /*00d6*/ 	.short	(.L_5505 - .L_5504)
	.align		4
.L_5504:
        /*00d8*/ 	.word	index@(.nv.constant0._ZN2at6native18elementwise_kernelILi128ELi4EZNS0_15gpu_kernel_implINS0_13AUnaryFunctorIiiiZZZNS0_16fmod_kernel_cudaERNS_18TensorIteratorBaseEENKUlvE_clEvENKUlvE1_clEvEUliiE_EEEEvS5_RKT_EUliE_EEviT1_)
        /*00dc*/ 	.short	0x0380
        /*00de*/ 	.short	0x0228


	//----- nvinfo : EIATTR_SW_WAR
	.align		4
.L_5505:
        /*00e0*/ 	.byte	0x04, 0x36
        /*00e2*/ 	.short	(.L_5507 - .L_5506)
.L_5506:
        /*00e4*/ 	.word	0x00000008
.L_5507:


//--------------------- .nv.info._ZN2at6native27unrolled_elementwise_kernelINS0_13AUnaryFunctorIiiiZZZNS0_16fmod_kernel_cudaERNS_18TensorIteratorBaseEENKUlvE_clEvENKUlvE1_clEvEUliiE_EESt5arrayIPcLm2EELi4E23TrivialOffsetCalculatorILi1EjESD_NS0_6memory12LoadWithCastILi1EEENSE_13StoreWithCastILi1EEEEEviT_T0_T2_T3_T4_T5_ --------------------------
	.section	.nv.info._ZN2at6native27unrolled_elementwise_kernelINS0_13AUnaryFunctorIiiiZZZNS0_16fmod_kernel_cudaERNS_18TensorIteratorBaseEENKUlvE_clEvENKUlvE1_clEvEUliiE_EESt5arrayIPcLm2EELi4E23TrivialOffsetCalculatorILi1EjESD_NS0_6memory12LoadWithCastILi1EEENSE_13StoreWithCastILi1EEEEEviT_T0_T2_T3_T4_T5_,"",@"SHT_CUDA_INFO"
	.sectionflags	@""
	.align	4


	//----- nvinfo : EIATTR_CUDA_API_VERSION
	.align		4
        /*0000*/ 	.byte	0x04, 0x37
        /*0002*/ 	.short	(.L_5509 - .L_5508)
.L_5508:
        /*0004*/ 	.word	0x00000082


	//----- nvinfo : EIATTR_KPARAM_INFO
	.align		4
.L_5509:
        /*0008*/ 	.byte	0x04, 0x17
        /*000a*/ 	.short	(.L_5511 - .L_5510)
.L_5510:
        /*000c*/ 	.word	0x00000000
        /*0010*/ 	.short	0x0006
        /*0012*/ 	.short	0x002c
        /*0014*/ 	.byte	0x00, 0xf0, 0x21, 0x00


	//----- nvinfo : EIATTR_KPARAM_INFO
	.align		4
.L_5511:
        /*0018*/ 	.byte	0x04, 0x17
        /*001a*/ 	.short	(.L_5513 - .L_5512)
.L_5512:
        /*001c*/ 	.word	0x00000000
        /*0020*/ 	.short	0x0005
        /*0022*/ 	.short	0x0024
        /*0024*/ 	.byte	0x00, 0xf0, 0x21, 0x00


	//----- nvinfo : EIATTR_KPARAM_INFO
	.align		4
.L_5513:
        /*0028*/ 	.byte	0x04, 0x17
        /*002a*/ 	.short	(.L_5515 - .L_5514)
.L_5514:
        /*002c*/ 	.word	0x00000000
        /*0030*/ 	.short	0x0004
        /*0032*/ 	.short	0x0021
        /*0034*/ 	.byte	0x00, 0xf0, 0x05, 0x00


	//----- nvinfo : EIATTR_KPARAM_INFO
	.align		4
.L_5515:
        /*0038*/ 	.byte	0x04, 0x17
        /*003a*/ 	.short	(.L_5517 - .L_5516)
.L_5516:
        /*003c*/ 	.word	0x00000000
        /*0040*/ 	.short	0x0003
        /*0042*/ 	.short	0x0020
        /*0044*/ 	.byte	0x00, 0xf0, 0x05, 0x00


	//----- nvinfo : EIATTR_KPARAM_INFO
	.align		4
.L_5517:
        /*0048*/ 	.byte	0x04, 0x17
        /*004a*/ 	.short	(.L_5519 - .L_5518)
.L_5518:
        /*004c*/ 	.word	0x00000000
        /*0050*/ 	.short	0x0002
        /*0052*/ 	.short	0x0010
        /*0054*/ 	.byte	0x00, 0xf0, 0x41, 0x00


	//----- nvinfo : EIATTR_KPARAM_INFO
	.align		4
.L_5519:
        /*0058*/ 	.byte	0x04, 0x17
        /*005a*/ 	.short	(.L_5521 - .L_5520)
.L_5520:
        /*005c*/ 	.word	0x00000000
        /*0060*/ 	.short	0x0001
        /*0062*/ 	.short	0x0004
        /*0064*/ 	.byte	0x00, 0xf0, 0x21, 0x00


	//----- nvinfo : EIATTR_KPARAM_INFO
	.align		4
.L_5521:
        /*0068*/ 	.byte	0x04, 0x17
        /*006a*/ 	.short	(.L_5523 - .L_5522)
.L_5522:
        /*006c*/ 	.word	0x00000000
        /*0070*/ 	.short	0x0000
        /*0072*/ 	.short	0x0000
        /*0074*/ 	.byte	0x00, 0xf0, 0x11, 0x00


	//----- nvinfo : EIATTR_SPARSE_MMA_MASK
	.align		4
.L_5523:
        /*0078*/ 	.byte	0x03, 0x50
        /*007a*/ 	.short	0x0000


	//----- nvinfo : EIATTR_MAXREG_COUNT
	.align		4
        /*007c*/ 	.byte	0x03, 0x1b
        /*007e*/ 	.short	0x00ff


	//----- nvinfo : EIATTR_EXTERNS
	.align		4
        /*0080*/ 	.byte	0x04, 0x0f
        /*0082*/ 	.short	(.L_5525 - .L_5524)


	//   ....[0]....
	.align		4
.L_5524:
        /*0084*/ 	.word	index@(__assertfail)


	//----- nvinfo : EIATTR_MERCURY_ISA_VERSION
	.align		4
.L_5525:
        /*0088*/ 	.byte	0x03, 0x5f
        /*008a*/ 	.short	0x0101


	//----- nvinfo : EIATTR_VRC_CTA_INIT_COUNT
	.align		4
        /*008c*/ 	.byte	0x02, 0x4a
	.zero		1
	.zero		1


	//----- nvinfo : EIATTR_SYSCALL_OFFSETS
	.align		4
        /*0090*/ 	.byte	0x04, 0x46
        /*0092*/ 	.short	(.L_5527 - .L_5526)


	//   ....[0]....
.L_5526:
        /*0094*/ 	.word	0x00000dc0


	//   ....[1]....
        /*0098*/ 	.word	0x00001ce0


	//   ....[2]....
        /*009c*/ 	.word	0x00002b50


	//   ....[3]....
        /*00a0*/ 	.word	0x000039c0


	//   ....[4]....
        /*00a4*/ 	.word	0x00004f70


	//   ....[5]....
        /*00a8*/ 	.word	0x00005d00


	//   ....[6]....
        /*00ac*/ 	.word	0x00006b70


	//   ....[7]....
        /*00b0*/ 	.word	0x000079e0


	//----- nvinfo : EIATTR_EXIT_INSTR_OFFSETS
	.align		4
.L_5527:
        /*00b4*/ 	.byte	0x04, 0x1c
        /*00b6*/ 	.short	(.L_5529 - .L_5528)


	//   ....[0]....
.L_5528:
        /*00b8*/ 	.word	0x00006e40


	//   ....[1]....
        /*00bc*/ 	.word	0x00006f70


	//   ....[2]....
        /*00c0*/ 	.word	0x00006f90


	//   ....[3]....
        /*00c4*/ 	.word	0x00007020


	//   ....[4]....
        /*00c8*/ 	.word	0x00007040


	//   ....[5]....
        /*00cc*/ 	.word	0x00007060


	//   ....[6]....
        /*00d0*/ 	.word	0x000070f0


	//   ....[7]....
        /*00d4*/ 	.word	0x00007130


	//   ....[8]....
        /*00d8*/ 	.word	0x000071d0


	//   ....[9]....
        /*00dc*/ 	.word	0x00007220


	//   ....[10]....
        /*00e0*/ 	.word	0x00007250


	//   ....[11]....
        /*00e4*/ 	.word	0x00007310


	//   ....[12]....
        /*00e8*/ 	.word	0x00007480


	//   ....[13]....
        /*00ec*/ 	.word	0x000075f0


	//   ....[14]....
        /*00f0*/ 	.word	0x00007750


	//   ....[15]....
        /*00f4*/ 	.word	0x00007780


	//   ....[16]....
        /*00f8*/ 	.word	0x000077a0


	//   ....[17]....
        /*00fc*/ 	.word	0x00007840


	//   ....[18]....
        /*0100*/ 	.word	0x00007880


	//   ....[19]....
        /*0104*/ 	.word	0x000079f0


	//   ....[20]....
        /*0108*/ 	.word	0x00007b00


	//   ....[21]....
        /*010c*/ 	.word	0x00007c40


	//   ....[22]....
        /*0110*/ 	.word	0x00007c80


	//----- nvinfo : EIATTR_MAX_THREADS
	.align		4
.L_5529:
        /*0114*/ 	.byte	0x04, 0x05
        /*0116*/ 	.short	(.L_5531 - .L_5530)
.L_5530:
        /*0118*/ 	.word	0x00000080
        /*011c*/ 	.word	0x00000001
        /*0120*/ 	.word	0x00000001


	//----- nvinfo : EIATTR_CRS_STACK_SIZE
	.align		4
.L_5531:
        /*0124*/ 	.byte	0x04, 0x1e
        /*0126*/ 	.short	(.L_5533 - .L_5532)
.L_5532:
        /*0128*/ 	.word	0x00000000


	//----- nvinfo : EIATTR_CBANK_PARAM_SIZE
	.align		4
.L_5533:
        /*012c*/ 	.byte	0x03, 0x19
        /*012e*/ 	.short	0x0034


	//----- nvinfo : EIATTR_PARAM_CBANK
	.align		4
        /*0130*/ 	.byte	0x04, 0x0a
        /*0132*/ 	.short	(.L_5535 - .L_5534)
	.align		4
.L_5534:
        /*0134*/ 	.word	index@(.nv.constant0._ZN2at6native27unrolled_elementwise_kernelINS0_13AUnaryFunctorIiiiZZZNS0_16fmod_kernel_cudaERNS_18TensorIteratorBaseEENKUlvE_clEvENKUlvE1_clEvEUliiE_EESt5arrayIPcLm2EELi4E23TrivialOffsetCalculatorILi1EjESD_NS0_6memory12LoadWithCastILi1EEENSE_13StoreWithCastILi1EEEEEviT_T0_T2_T3_T4_T5_)
        /*0138*/ 	.short	0x0380
        /*013a*/ 	.short	0x0034


	//----- nvinfo : EIATTR_SW_WAR
	.align		4
.L_5535:
        /*013c*/ 	.byte	0x04, 0x36
        /*013e*/ 	.short	(.L_5537 - .L_5536)
.L_5536:
        /*0140*/ 	.word	0x00000008
.L_5537:


//--------------------- .nv.info._ZN2at6native18elementwise_kernelILi128ELi2EZNS0_22gpu_kernel_impl_nocastINS0_13AUnaryFunctorIiiiZZZNS0_16fmod_kernel_cudaERNS_18TensorIteratorBaseEENKUlvE_clEvENKUlvE1_clEvEUliiE_EEEEvS5_RKT_EUliE_EEviT1_ --------------------------
	.section	.nv.info._ZN2at6native18elementwise_kernelILi128ELi2EZNS0_22gpu_kernel_impl_nocastINS0_13AUnaryFunctorIiiiZZZNS0_16fmod_kernel_cudaERNS_18TensorIteratorBaseEENKUlvE_clEvENKUlvE1_clEvEUliiE_EEEEvS5_RKT_EUliE_EEviT1_,"",@"SHT_CUDA_INFO"
	.sectionflags	@""
	.align	4


	//----- nvinfo : EIATTR_CUDA_API_VERSION
	.align		4
        /*0000*/ 	.byte	0x04, 0x37
        /*0002*/ 	.short	(.L_5539 - .L_5538)
.L_5538:
        /*0004*/ 	.word	0x00000082


	//----- nvinfo : EIATTR_KPARAM_INFO
	.align		4
.L_5539:
        /*0008*/ 	.byte	0x04, 0x17
        /*000a*/ 	.short	(.L_5541 - .L_5540)
.L_5540:
        /*000c*/ 	.word	0x00000000
        /*0010*/ 	.short	0x0001
        /*0012*/ 	.short	0x0008
        /*0014*/ 	.byte	0x00, 0xf0, 0x61, 0x08


	//----- nvinfo : EIATTR_KPARAM_INFO
	.align		4
.L_5541:
        /*0018*/ 	.byte	0x04, 0x17
        /*001a*/ 	.short	(.L_5543 - .L_5542)
.L_5542:
        /*001c*/ 	.word	0x00000000
        /*0020*/ 	.short	0x0000
        /*0022*/ 	.short	0x0000
        /*0024*/ 	.byte	0x00, 0xf0, 0x11, 0x00


	//----- nvinfo : EIATTR_SPARSE_MMA_MASK
	.align		4
.L_5543:
        /*0028*/ 	.byte	0x03, 0x50
        /*002a*/ 	.short	0x0000


	//----- nvinfo : EIATTR_MAXREG_COUNT
	.align		4
        /*002c*/ 	.byte	0x03, 0x1b
        /*002e*/ 	.short	0x0080


	//----- nvinfo : EIATTR_MERCURY_ISA_VERSION
	.align		4
        /*0030*/ 	.byte	0x03, 0x5f
        /*0032*/ 	.short	0x0101


	//----- nvinfo : EIATTR_VRC_CTA_INIT_COUNT
	.align		4
        /*0034*/ 	.byte	0x02, 0x4a
	.zero		1
	.zero		1


	//----- nvinfo : EIATTR_EXIT_INSTR_OFFSETS
	.align		4
        /*0038*/ 	.byte	0x04, 0x1c
        /*003a*/ 	.short	(.L_5545 - .L_5544)


	//   ....[0]....
.L_5544:
        /*003c*/ 	.word	0x000002b0


	//   ....[1]....
        /*0040*/ 	.word	0x00000470


	//   ....[2]....
        /*0044*/ 	.word	0x000019a0


	//   ....[3]....
        /*0048*/ 	.word	0x00002e30


	//----- nvinfo : EIATTR_MAX_THREADS
	.align		4
.L_5545:
        /*004c*/ 	.byte	0x04, 0x05
        /*004e*/ 	.short	(.L_5547 - .L_5546)
.L_5546:
        /*0050*/ 	.word	0x00000080
        /*0054*/ 	.word	0x00000001
        /*0058*/ 	.word	0x00000001


	//----- nvinfo : EIATTR_CRS_STACK_SIZE
	.align		4
.L_5547:
        /*005c*/ 	.byte	0x04, 0x1e
        /*005e*/ 	.short	(.L_5549 - .L_5548)
.L_5548:
        /*0060*/ 	.word	0x00000000


	//----- nvinfo : EIATTR_CBANK_PARAM_SIZE
	.align		4
.L_5549:
        /*0064*/ 	.byte	0x03, 0x19
        /*0066*/ 	.short	0x0220


	//----- nvinfo : EIATTR_PARAM_CBANK
	.align		4
        /*0068*/ 	.byte	0x04, 0x0a
        /*006a*/ 	.short	(.L_5551 - .L_5550)
	.align		4
.L_5550:
        /*006c*/ 	.word	index@(.nv.constant0._ZN2at6native18elementwise_kernelILi128ELi2EZNS0_22gpu_kernel_impl_nocastINS0_13AUnaryFunctorIiiiZZZNS0_16fmod_kernel_cudaERNS_18TensorIteratorBaseEENKUlvE_clEvENKUlvE1_clEvEUliiE_EEEEvS5_RKT_EUliE_EEviT1_)
        /*0070*/ 	.short	0x0380
        /*0072*/ 	.short	0x0220


	//----- nvinfo : EIATTR_SW_WAR
	.align		4
.L_5551:
        /*0074*/ 	.byte	0x04, 0x36
        /*0076*/ 	.short	(.L_5553 - .L_5552)
.L_5552:
        /*0078*/ 	.word	0x00000008
.L_5553:


//--------------------- .nv.info._ZN2at6native27unrolled_elementwise_kernelINS0_13AUnaryFunctorIiiiZZZNS0_16fmod_kernel_cudaERNS_18TensorIteratorBaseEENKUlvE_clEvENKUlvE1_clEvEUliiE_EESt5arrayIPcLm2EELi4E23TrivialOffsetCalculatorILi1EjESD_NS0_6memory15LoadWithoutCastENSE_16StoreWithoutCastEEEviT_T0_T2_T3_T4_T5_ --------------------------
	.section	.nv.info._ZN2at6native27unrolled_elementwise_kernelINS0_13AUnaryFunctorIiiiZZZNS0_16fmod_kernel_cudaERNS_18TensorIteratorBaseEENKUlvE_clEvENKUlvE1_clEvEUliiE_EESt5arrayIPcLm2EELi4E23TrivialOffsetCalculatorILi1EjESD_NS0_6memory15LoadWithoutCastENSE_16StoreWithoutCastEEEviT_T0_T2_T3_T4_T5_,"",@"SHT_CUDA_INFO"
	.sectionflags	@""
	.align	4


	//----- nvinfo : EIATTR_CUDA_API_VERSION
	.align		4
        /*0000*/ 	.byte	0x04, 0x37
        /*0002*/ 	.short	(.L_5555 - .L_5554)
.L_5554:
        /*0004*/ 	.word	0x00000082


	//----- nvinfo : EIATTR_KPARAM_INFO
	.align		4
.L_5555:
        /*0008*/ 	.byte	0x04, 0x17
        /*000a*/ 	.short	(.L_5557 - .L_5556)
.L_5556:
        /*000c*/ 	.word	0x00000000
        /*0010*/ 	.short	0x0006
        /*0012*/ 	.short	0x0023
        /*0014*/ 	.byte	0x00, 0xf0, 0x05, 0x00


	//----- nvinfo : EIATTR_KPARAM_INFO
	.align		4
.L_5557:
        /*0018*/ 	.byte	0x04, 0x17
        /*001a*/ 	.short	(.L_5559 - .L_5558)
.L_5558:
        /*001c*/ 	.word	0x00000000
        /*0020*/ 	.short	0x0005
        /*0022*/ 	.short	0x0022
        /*0024*/ 	.byte	0x00, 0xf0, 0x05, 0x00


	//----- nvinfo : EIATTR_KPARAM_INFO
	.align		4
.L_5559:
        /*0028*/ 	.byte	0x04, 0x17
        /*002a*/ 	.short	(.L_5561 - .L_5560)
.L_5560:
        /*002c*/ 	.word	0x00000000
        /*0030*/ 	.short	0x0004
        /*0032*/ 	.short	0x0021
        /*0034*/ 	.byte	0x00, 0xf0, 0x05, 0x00


	//----- nvinfo : EIATTR_KPARAM_INFO
	.align		4
.L_5561:
        /*0038*/ 	.byte	0x04, 0x17
        /*003a*/ 	.short	(.L_5563 - .L_5562)
.L_5562:
        /*003c*/ 	.word	0x00000000
        /*0040*/ 	.short	0x0003
        /*0042*/ 	.short	0x0020
        /*0044*/ 	.byte	0x00, 0xf0, 0x05, 0x00


	//----- nvinfo : EIATTR_KPARAM_INFO
	.align		4
.L_5563:
        /*0048*/ 	.byte	0x04, 0x17
        /*004a*/ 	.short	(.L_5565 - .L_5564)
.L_5564:
        /*004c*/ 	.word	0x00000000
        /*0050*/ 	.short	0x0002
        /*0052*/ 	.short	0x0010
        /*0054*/ 	.byte	0x00, 0xf0, 0x41, 0x00


	//----- nvinfo : EIATTR_KPARAM_INFO
	.align		4
.L_5565:
        /*0058*/ 	.byte	0x04, 0x17
        /*005a*/ 	.short	(.L_5567 - .L_5566)
.L_5566:
        /*005c*/ 	.word	0x00000000
        /*0060*/ 	.short	0x0001
        /*0062*/ 	.short	0x0004
        /*0064*/ 	.byte	0x00, 0xf0, 0x21, 0x00


	//----- nvinfo : EIATTR_KPARAM_INFO
	.align		4
.L_5567:
        /*0068*/ 	.byte	0x04, 0x17
        /*006a*/ 	.short	(.L_5569 - .L_5568)
.L_5568:
        /*006c*/ 	.word	0x00000000
        /*0070*/ 	.short	0x0000
        /*0072*/ 	.short	0x0000
        /*0074*/ 	.byte	0x00, 0xf0, 0x11, 0x00


	//----- nvinfo : EIATTR_SPARSE_MMA_MASK
	.align		4
.L_5569:
        /*0078*/ 	.byte	0x03, 0x50
        /*007a*/ 	.short	0x0000


	//----- nvinfo : EIATTR_MAXREG_COUNT
	.align		4
        /*007c*/ 	.byte	0x03, 0x1b
        /*007e*/ 	.short	0x00ff


	//----- nvinfo : EIATTR_MERCURY_ISA_VERSION
	.align		4
        /*0080*/ 	.byte	0x03, 0x5f
        /*0082*/ 	.short	0x0101


	//----- nvinfo : EIATTR_VRC_CTA_INIT_COUNT
	.align		4
        /*0084*/ 	.byte	0x02, 0x4a
	.zero		1
	.zero		1


	//----- nvinfo : EIATTR_EXIT_INSTR_OFFSETS
	.align		4
        /*0088*/ 	.byte	0x04, 0x1c
        /*008a*/ 	.short	(.L_5571 - .L_5570)


	//   ....[0]....
.L_5570:
        /*008c*/ 	.word	0x00000a60


	//   ....[1]....
        /*0090*/ 	.word	0x00000ab0


	//----- nvinfo : EIATTR_MAX_THREADS
	.align		4
.L_5571:
        /*0094*/ 	.byte	0x04, 0x05
        /*0096*/ 	.short	(.L_5573 - .L_5572)
.L_5572:
        /*0098*/ 	.word	0x00000080
        /*009c*/ 	.word	0x00000001
        /*00a0*/ 	.word	0x00000001


	//----- nvinfo : EIATTR_CRS_STACK_SIZE
	.align		4
.L_5573:
        /*00a4*/ 	.byte	0x04, 0x1e
        /*00a6*/ 	.short	(.L_5575 - .L_5574)
.L_5574:
        /*00a8*/ 	.word	0x00000000


	//----- nvinfo : EIATTR_CBANK_PARAM_SIZE
	.align		4
.L_5575:
        /*00ac*/ 	.byte	0x03, 0x19
        /*00ae*/ 	.short	0x0024


	//----- nvinfo : EIATTR_PARAM_CBANK
	.align		4
        /*00b0*/ 	.byte	0x04, 0x0a
        /*00b2*/ 	.short	(.L_5577 - .L_5576)
	.align		4
.L_5576:
        /*00b4*/ 	.word	index@(.nv.constant0._ZN2at6native27unrolled_elementwise_kernelINS0_13AUnaryFunctorIiiiZZZNS0_16fmod_kernel_cudaERNS_18TensorIteratorBaseEENKUlvE_clEvENKUlvE1_clEvEUliiE_EESt5arrayIPcLm2EELi4E23TrivialOffsetCalculatorILi1EjESD_NS0_6memory15LoadWithoutCastENSE_16StoreWithoutCastEEEviT_T0_T2_T3_T4_T5_)
        /*00b8*/ 	.short	0x0380
        /*00ba*/ 	.short	0x0024


	//----- nvinfo : EIATTR_SW_WAR
	.align		4
.L_5577:
        /*00bc*/ 	.byte	0x04, 0x36
        /*00be*/ 	.short	(.L_5579 - .L_5578)
.L_5578:
        /*00c0*/ 	.word	0x00000008
.L_5579:


//--------------------- .nv.info._ZN2at6native29vectorized_elementwise_kernelILi2ENS0_13AUnaryFunctorIiiiZZZNS0_16fmod_kernel_cudaERNS_18TensorIteratorBaseEENKUlvE_clEvENKUlvE1_clEvEUliiE_EESt5arrayIPcLm2EEEEviT0_T1_ --------------------------
	.section	.nv.info._ZN2at6native29vectorized_elementwise_kernelILi2ENS0_13AUnaryFunctorIiiiZZZNS0_16fmod_kernel_cudaERNS_18TensorIteratorBaseEENKUlvE_clEvENKUlvE1_clEvEUliiE_EESt5arrayIPcLm2EEEEviT0_T1_,"",@"SHT_CUDA_INFO"
	.sectionflags	@""
	.align	4


	//----- nvinfo : EIATTR_CUDA_API_VERSION
	.align		4
        /*0000*/ 	.byte	0x04, 0x37
        /*0002*/ 	.short	(.L_5581 - .L_5580)
.L_5580:
        /*0004*/ 	.word	0x00000082


	//----- nvinfo : EIATTR_KPARAM_INFO
	.align		4
.L_5581:
        /*0008*/ 	.byte	0x04, 0x17
        /*000a*/ 	.short	(.L_5583 - .L_5582)
.L_5582:
        /*000c*/ 	.word	0x00000000
        /*0010*/ 	.short	0x0002
        /*0012*/ 	.short	0x0010
        /*0014*/ 	.byte	0x00, 0xf0, 0x41, 0x00


	//----- nvinfo : EIATTR_KPARAM_INFO
	.align		4
.L_5583:
        /*0018*/ 	.byte	0x04, 0x17
        /*001a*/ 	.short	(.L_5585 - .L_5584)
.L_5584:
        /*001c*/ 	.word	0x00000000
        /*0020*/ 	.short	0x0001
        /*0022*/ 	.short	0x0004
        /*0024*/ 	.byte	0x00, 0xf0, 0x21, 0x00


	//----- nvinfo : EIATTR_KPARAM_INFO
	.align		4
.L_5585:
        /*0028*/ 	.byte	0x04, 0x17
        /*002a*/ 	.short	(.L_5587 - .L_5586)
.L_5586:
        /*002c*/ 	.word	0x00000000
        /*0030*/ 	.short	0x0000
        /*0032*/ 	.short	0x0000
        /*0034*/ 	.byte	0x00, 0xf0, 0x11, 0x00


	//----- nvinfo : EIATTR_SPARSE_MMA_MASK
	.align		4
.L_5587:
        /*0038*/ 	.byte	0x03, 0x50
        /*003a*/ 	.short	0x0000


	//----- nvinfo : EIATTR_MAXREG_COUNT
	.align		4
        /*003c*/ 	.byte	0x03, 0x1b
        /*003e*/ 	.short	0x00ff


	//----- nvinfo : EIATTR_MERCURY_ISA_VERSION
	.align		4
        /*0040*/ 	.byte	0x03, 0x5f
        /*0042*/ 	.short	0x0101


	//----- nvinfo : EIATTR_VRC_CTA_INIT_COUNT
	.align		4
        /*0044*/ 	.byte	0x02, 0x4a
	.zero		1
	.zero		1


	//----- nvinfo : EIATTR_EXIT_INSTR_OFFSETS
	.align		4
        /*0048*/ 	.byte	0x04, 0x1c
        /*004a*/ 	.short	(.L_5589 - .L_5588)


	//   ....[0]....
.L_5588:
        /*004c*/ 	.word	0x00001600


	//   ....[1]....
        /*0050*/ 	.word	0x00001650


	//   ....[2]....
        /*0054*/ 	.word	0x000021f0


	//----- nvinfo : EIATTR_MAX_THREADS
	.align		4
.L_5589:
        /*0058*/ 	.byte	0x04, 0x05
        /*005a*/ 	.short	(.L_5591 - .L_5590)
.L_5590:
        /*005c*/ 	.word	0x00000080
        /*0060*/ 	.word	0x00000001
        /*0064*/ 	.word	0x00000001


	//----- nvinfo : EIATTR_CRS_STACK_SIZE
	.align		4
.L_5591:
        /*0068*/ 	.byte	0x04, 0x1e
        /*006a*/ 	.short	(.L_5593 - .L_5592)
.L_5592:
        /*006c*/ 	.word	0x00000000


	//----- nvinfo : EIATTR_CBANK_PARAM_SIZE
	.align		4
.L_5593:
        /*0070*/ 	.byte	0x03, 0x19
        /*0072*/ 	.short	0x0020


	//----- nvinfo : EIATTR_PARAM_CBANK
	.align		4
        /*0074*/ 	.byte	0x04, 0x0a
        /*0076*/ 	.short	(.L_5595 - .L_5594)
	.align		4
.L_5594:
        /*0078*/ 	.word	index@(.nv.constant0._ZN2at6native29vectorized_elementwise_kernelILi2ENS0_13AUnaryFunctorIiiiZZZNS0_16fmod_kernel_cudaERNS_18TensorIteratorBaseEENKUlvE_clEvENKUlvE1_clEvEUliiE_EESt5arrayIPcLm2EEEEviT0_T1_)
        /*007c*/ 	.short	0x0380
        /*007e*/ 	.short	0x0020


	//----- nvinfo : EIATTR_SW_WAR
	.align		4
.L_5595:
        /*0080*/ 	.byte	0x04, 0x36
        /*0082*/ 	.short	(.L_5597 - .L_5596)
.L_5596:
        /*0084*/ 	.word	0x00000008
.L_5597:


//--------------------- .nv.info._ZN2at6native29vectorized_elementwise_kernelILi4ENS0_13AUnaryFunctorIiiiZZZNS0_16fmod_kernel_cudaERNS_18TensorIteratorBaseEENKUlvE_clEvENKUlvE1_clEvEUliiE_EESt5arrayIPcLm2EEEEviT0_T1_ --------------------------
	.section	.nv.info._ZN2at6native29vectorized_elementwise_kernelILi4ENS0_13AUnaryFunctorIiiiZZZNS0_16fmod_kernel_cudaERNS_18TensorIteratorBaseEENKUlvE_clEvENKUlvE1_clEvEUliiE_EESt5arrayIPcLm2EEEEviT0_T1_,"",@"SHT_CUDA_INFO"
	.sectionflags	@""
	.align	4


	//----- nvinfo : EIATTR_CUDA_API_VERSION
	.align		4
        /*0000*/ 	.byte	0x04, 0x37
        /*0002*/ 	.short	(.L_5599 - .L_5598)
.L_5598:
        /*0004*/ 	.word	0x00000082


	//----- nvinfo : EIATTR_KPARAM_INFO
	.align		4
.L_5599:
        /*0008*/ 	.byte	0x04, 0x17
        /*000a*/ 	.short	(.L_5601 - .L_5600)
.L_5600:
        /*000c*/ 	.word	0x00000000
        /*0010*/ 	.short	0x0002
        /*0012*/ 	.short	0x0010
        /*0014*/ 	.byte	0x00, 0xf0, 0x41, 0x00


	//----- nvinfo : EIATTR_KPARAM_INFO
	.align		4
.L_5601:
        /*0018*/ 	.byte	0x04, 0x17
        /*001a*/ 	.short	(.L_5603 - .L_5602)
.L_5602:
        /*001c*/ 	.word	0x00000000
        /*0020*/ 	.short	0x0001
        /*0022*/ 	.short	0x0004
        /*0024*/ 	.byte	0x00, 0xf0, 0x21, 0x00


	//----- nvinfo : EIATTR_KPARAM_INFO
	.align		4
.L_5603:
        /*0028*/ 	.byte	0x04, 0x17
        /*002a*/ 	.short	(.L_5605 - .L_5604)
.L_5604:
        /*002c*/ 	.word	0x00000000
        /*0030*/ 	.short	0x0000
        /*0032*/ 	.short	0x0000
        /*0034*/ 	.byte	0x00, 0xf0, 0x11, 0x00


	//----- nvinfo : EIATTR_SPARSE_MMA_MASK
	.align		4
.L_5605:
        /*0038*/ 	.byte	0x03, 0x50
        /*003a*/ 	.short	0x0000


	//----- nvinfo : EIATTR_MAXREG_COUNT
	.align		4
        /*003c*/ 	.byte	0x03, 0x1b
        /*003e*/ 	.short	0x00ff


	//----- nvinfo : EIATTR_MERCURY_ISA_VERSION
	.align		4
        /*0040*/ 	.byte	0x03, 0x5f
        /*0042*/ 	.short	0x0101


	//----- nvinfo : EIATTR_VRC_CTA_INIT_COUNT
	.align		4
        /*0044*/ 	.byte	0x02, 0x4a
	.zero		1
	.zero		1


	//----- nvinfo : EIATTR_EXIT_INSTR_OFFSETS
	.align		4
        /*0048*/ 	.byte	0x04, 0x1c
        /*004a*/ 	.short	(.L_5607 - .L_5606)


	//   ....[0]....
.L_5606:
        /*004c*/ 	.word	0x00001600


	//   ....[1]....
        /*0050*/ 	.word	0x00001650


	//   ....[2]....
        /*0054*/ 	.word	0x00002180


	//----- nvinfo : EIATTR_MAX_THREADS
	.align		4
.L_5607:
        /*0058*/ 	.byte	0x04, 0x05
        /*005a*/ 	.short	(.L_5609 - .L_5608)
.L_5608:
        /*005c*/ 	.word	0x00000080
        /*0060*/ 	.word	0x00000001
        /*0064*/ 	.word	0x00000001


	//----- nvinfo : EIATTR_CRS_STACK_SIZE
	.align		4
.L_5609:
        /*0068*/ 	.byte	0x04, 0x1e
        /*006a*/ 	.short	(.L_5611 - .L_5610)
.L_5610:
        /*006c*/ 	.word	0x00000000


	//----- nvinfo : EIATTR_CBANK_PARAM_SIZE
	.align		4
.L_5611:
        /*0070*/ 	.byte	0x03, 0x19
        /*0072*/ 	.short	0x0020


	//----- nvinfo : EIATTR_PARAM_CBANK
	.align		4
        /*0074*/ 	.byte	0x04, 0x0a
        /*0076*/ 	.short	(.L_5613 - .L_5612)
	.align		4
.L_5612:
        /*0078*/ 	.word	index@(.nv.constant0._ZN2at6native29vectorized_elementwise_kernelILi4ENS0_13AUnaryFunctorIiiiZZZNS0_16fmod_kernel_cudaERNS_18TensorIteratorBaseEENKUlvE_clEvENKUlvE1_clEvEUliiE_EESt5arrayIPcLm2EEEEviT0_T1_)
        /*007c*/ 	.short	0x0380
        /*007e*/ 	.short	0x0020


	//----- nvinfo : EIATTR_SW_WAR
	.align		4
.L_5613:
        /*0080*/ 	.byte	0x04, 0x36
        /*0082*/ 	.short	(.L_5615 - .L_5614)
.L_5614:
        /*0084*/ 	.word	0x00000008
.L_5615:


//--------------------- .nv.info._ZN2at6native29vectorized_elementwise_kernelILi8ENS0_13AUnaryFunctorIiiiZZZNS0_16fmod_kernel_cudaERNS_18TensorIteratorBaseEENKUlvE_clEvENKUlvE1_clEvEUliiE_EESt5arrayIPcLm2EEEEviT0_T1_ --------------------------
	.section	.nv.info._ZN2at6native29vectorized_elementwise_kernelILi8ENS0_13AUnaryFunctorIiiiZZZNS0_16fmod_kernel_cudaERNS_18TensorIteratorBaseEENKUlvE_clEvENKUlvE1_clEvEUliiE_EESt5arrayIPcLm2EEEEviT0_T1_,"",@"SHT_CUDA_INFO"
	.sectionflags	@""
	.align	4


	//----- nvinfo : EIATTR_CUDA_API_VERSION
	.align		4
        /*0000*/ 	.byte	0x04, 0x37
        /*0002*/ 	.short	(.L_5617 - .L_5616)
.L_5616:
        /*0004*/ 	.word	0x00000082


	//----- nvinfo : EIATTR_KPARAM_INFO
	.align		4
.L_5617:
        /*0008*/ 	.byte	0x04, 0x17
        /*000a*/ 	.short	(.L_5619 - .L_5618)
.L_5618:
        /*000c*/ 	.word	0x00000000
        /*0010*/ 	.short	0x0002
        /*0012*/ 	.short	0x0010
        /*0014*/ 	.byte	0x00, 0xf0, 0x41, 0x00


	//----- nvinfo : EIATTR_KPARAM_INFO
	.align		4
.L_5619:
        /*0018*/ 	.byte	0x04, 0x17
        /*001a*/ 	.short	(.L_5621 - .L_5620)
.L_5620:
        /*001c*/ 	.word	0x00000000
        /*0020*/ 	.short	0x0001
        /*0022*/ 	.short	0x0004
        /*0024*/ 	.byte	0x00, 0xf0, 0x21, 0x00


	//----- nvinfo : EIATTR_KPARAM_INFO
	.align		4
.L_5621:
        /*0028*/ 	.byte	0x04, 0x17
        /*002a*/ 	.short	(.L_5623 - .L_5622)
.L_5622:
        /*002c*/ 	.word	0x00000000
        /*0030*/ 	.short	0x0000
        /*0032*/ 	.short	0x0000
        /*0034*/ 	.byte	0x00, 0xf0, 0x11, 0x00


	//----- nvinfo : EIATTR_SPARSE_MMA_MASK
	.align		4
.L_5623:
        /*0038*/ 	.byte	0x03, 0x50
        /*003a*/ 	.short	0x0000


	//----- nvinfo : EIATTR_MAXREG_COUNT
	.align		4
        /*003c*/ 	.byte	0x03, 0x1b
        /*003e*/ 	.short	0x00ff


	//----- nvinfo : EIATTR_MERCURY_ISA_VERSION
	.align		4
        /*0040*/ 	.byte	0x03, 0x5f
        /*0042*/ 	.short	0x0101


	//----- nvinfo : EIATTR_VRC_CTA_INIT_COUNT
	.align		4
        /*0044*/ 	.byte	0x02, 0x4a
	.zero		1
	.zero		1


	//----- nvinfo : EIATTR_EXIT_INSTR_OFFSETS
	.align		4
        /*0048*/ 	.byte	0x04, 0x1c
        /*004a*/ 	.short	(.L_5625 - .L_5624)


	//   ....[0]....
.L_5624:
        /*004c*/ 	.word	0x00001600


	//   ....[1]....
        /*0050*/ 	.word	0x00001650


	//   ....[2]....
        /*0054*/ 	.word	0x00002150


	//----- nvinfo : EIATTR_MAX_THREADS
	.align		4
.L_5625:
        /*0058*/ 	.byte	0x04, 0x05
        /*005a*/ 	.short	(.L_5627 - .L_5626)
.L_5626:
        /*005c*/ 	.word	0x00000080
        /*0060*/ 	.word	0x00000001
        /*0064*/ 	.word	0x00000001


	//----- nvinfo : EIATTR_CRS_STACK_SIZE
	.align		4
.L_5627:
        /*0068*/ 	.byte	0x04, 0x1e
        /*006a*/ 	.short	(.L_5629 - .L_5628)
.L_5628:
        /*006c*/ 	.word	0x00000000


	//----- nvinfo : EIATTR_CBANK_PARAM_SIZE
	.align		4
.L_5629:
        /*0070*/ 	.byte	0x03, 0x19
        /*0072*/ 	.short	0x0020


	//----- nvinfo : EIATTR_PARAM_CBANK
	.align		4
        /*0074*/ 	.byte	0x04, 0x0a
        /*0076*/ 	.short	(.L_5631 - .L_5630)
	.align		4
.L_5630:
        /*0078*/ 	.word	index@(.nv.constant0._ZN2at6native29vectorized_elementwise_kernelILi8ENS0_13AUnaryFunctorIiiiZZZNS0_16fmod_kernel_cudaERNS_18TensorIteratorBaseEENKUlvE_clEvENKUlvE1_clEvEUliiE_EESt5arrayIPcLm2EEEEviT0_T1_)
        /*007c*/ 	.short	0x0380
        /*007e*/ 	.short	0x0020


	//----- nvinfo : EIATTR_SW_WAR
	.align		4
.L_5631:
        /*0080*/ 	.byte	0x04, 0x36
        /*0082*/ 	.short	(.L_5633 - .L_5632)
.L_5632:
        /*0084*/ 	.word	0x00000008
.L_5633:


//--------------------- .nv.info._ZN2at6native18elementwise_kernelILi128ELi4EZNS0_15gpu_kernel_implINS0_13BinaryFunctorIaaaZZZNS0_16fmod_kernel_cudaERNS_18TensorIteratorBaseEENKUlvE_clEvENKUlvE0_clEvEUlaaE_EEEEvS5_RKT_EUliE_EEviT1_ --------------------------
	.section	.nv.info._ZN2at6native18elementwise_kernelILi128ELi4EZNS0_15gpu_kernel_implINS0_13BinaryFunctorIaaaZZZNS0_16fmod_kernel_cudaERNS_18TensorIteratorBaseEENKUlvE_clEvENKUlvE0_clEvEUlaaE_EEEEvS5_RKT_EUliE_EEviT1_,"",@"SHT_CUDA_INFO"
	.sectionflags	@""
	.align	4


	//----- nvinfo : EIATTR_CUDA_API_VERSION
	.align		4
        /*0000*/ 	.byte	0x04, 0x37
        /*0002*/ 	.short	(.L_5635 - .L_5634)
.L_5634:
        /*0004*/ 	.word	0x00000082


	//----- nvinfo : EIATTR_KPARAM_INFO
	.align		4
.L_5635:
        /*0008*/ 	.byte	0x04, 0x17
        /*000a*/ 	.short	(.L_5637 - .L_5636)
.L_5636:
        /*000c*/ 	.word	0x00000000
        /*0010*/ 	.short	0x0001
        /*0012*/ 	.short	0x0008
        /*0014*/ 	.byte	0x00, 0xf0, 0x21, 0x0a


	//----- nvinfo : EIATTR_KPARAM_INFO
	.align		4
.L_5637:
        /*0018*/ 	.byte	0x04, 0x17
        /*001a*/ 	.short	(.L_5639 - .L_5638)
.L_5638:
        /*001c*/ 	.word	0x00000000
        /*0020*/ 	.short	0x0000
        /*0022*/ 	.short	0x0000
        /*0024*/ 	.byte	0x00, 0xf0, 0x11, 0x00


	//----- nvinfo : EIATTR_SPARSE_MMA_MASK
	.align		4
.L_5639:
        /*0028*/ 	.byte	0x03, 0x50
        /*002a*/ 	.short	0x0000


	//----- nvinfo : EIATTR_MAXREG_COUNT
	.align		4
        /*002c*/ 	.byte	0x03, 0x1b
        /*002e*/ 	.short	0x0080


	//----- nvinfo : EIATTR_EXTERNS
	.align		4
        /*0030*/ 	.byte	0x04, 0x0f
        /*0032*/ 	.short	(.L_5641 - .L_5640)


	//   ....[0]....
	.align		4
.L_5640:
        /*0034*/ 	.word	index@(__assertfail)


	//----- nvinfo : EIATTR_MERCURY_ISA_VERSION
	.align		4
.L_5641:
        /*0038*/ 	.byte	0x03, 0x5f
        /*003a*/ 	.short	0x0101


	//----- nvinfo : EIATTR_VRC_CTA_INIT_COUNT
	.align		4
        /*003c*/ 	.byte	0x02, 0x4a
	.zero		1
	.zero		1


	//----- nvinfo : EIATTR_SYSCALL_OFFSETS
	.align		4
        /*0040*/ 	.byte	0x04, 0x46
        /*0042*/ 	.short	(.L_5643 - .L_5642)


	//   ....[0]....
.L_5642:
        /*0044*/ 	.word	0x00002460


	//   ....[1]....
        /*0048*/ 	.word	0x000032b0


	//   ....[2]....
        /*004c*/ 	.word	0x000040f0


	//   ....[3]....
        /*0050*/ 	.word	0x000066e0


	//   ....[4]....
        /*0054*/ 	.word	0x00007530


	//   ....[5]....
        /*0058*/ 	.word	0x00008180


	//   ....[6]....
        /*005c*/ 	.word	0x0000a890


	//   ....[7]....
        /*0060*/ 	.word	0x0000b6e0


	//   ....[8]....
        /*0064*/ 	.word	0x0000c330


	//   ....[9]....
        /*0068*/ 	.word	0x0000ea60


	//   ....[10]....
        /*006c*/ 	.word	0x0000f8b0


	//   ....[11]....
        /*0070*/ 	.word	0x000104d0


	//----- nvinfo : EIATTR_EXIT_INSTR_OFFSETS
	.align		4
.L_5643:
        /*0074*/ 	.byte	0x04, 0x1c
        /*0076*/ 	.short	(.L_5645 - .L_5644)


	//   ....[0]....
.L_5644:
        /*0078*/ 	.word	0x0000c610


	//   ....[1]....
        /*007c*/ 	.word	0x0000fa10


	//   ....[2]....
        /*0080*/ 	.word	0x0000fa30


	//   ....[3]....
        /*0084*/ 	.word	0x0000fad0


	//   ....[4]....
        /*0088*/ 	.word	0x0000fb00


	//   ....[5]....
        /*008c*/ 	.word	0x0000fb20


	//   ....[6]....
        /*0090*/ 	.word	0x0000fbb0


	//   ....[7]....
        /*0094*/ 	.word	0x0000fbf0


	//   ....[8]....
        /*0098*/ 	.word	0x0000fc90


	//   ....[9]....
        /*009c*/ 	.word	0x0000fce0


	//   ....[10]....
        /*00a0*/ 	.word	0x0000fd10


	//   ....[11]....
        /*00a4*/ 	.word	0x0000fdd0


	//   ....[12]....
        /*00a8*/ 	.word	0x0000ff40


	//   ....[13]....
        /*00ac*/ 	.word	0x000100b0


	//   ....[14]....
        /*00b0*/ 	.word	0x00010210


	//   ....[15]....
        /*00b4*/ 	.word	0x00010250


	//   ....[16]....
        /*00b8*/ 	.word	0x00010280


	//   ....[17]....
        /*00bc*/ 	.word	0x00010330


	//   ....[18]....
        /*00c0*/ 	.word	0x00010370


	//   ....[19]....
        /*00c4*/ 	.word	0x000104e0


	//   ....[20]....
        /*00c8*/ 	.word	0x000105f0


	//   ....[21]....
        /*00cc*/ 	.word	0x00010730


	//   ....[22]....
        /*00d0*/ 	.word	0x00010770


	//----- nvinfo : EIATTR_MAX_THREADS
	.align		4
.L_5645:
        /*00d4*/ 	.byte	0x04, 0x05
        /*00d6*/ 	.short	(.L_5647 - .L_5646)
.L_5646:
        /*00d8*/ 	.word	0x00000080
        /*00dc*/ 	.word	0x00000001
        /*00e0*/ 	.word	0x00000001


	//----- nvinfo : EIATTR_CRS_STACK_SIZE
	.align		4
.L_5647:
        /*00e4*/ 	.byte	0x04, 0x1e
        /*00e6*/ 	.short	(.L_5649 - .L_5648)
.L_5648:
        /*00e8*/ 	.word	0x00000000


	//----- nvinfo : EIATTR_CBANK_PARAM_SIZE
	.align		4
.L_5649:
        /*00ec*/ 	.byte	0x03, 0x19
        /*00ee*/ 	.short	0x0290


	//----- nvinfo : EIATTR_PARAM_CBANK
	.align		4
        /*00f0*/ 	.byte	0x04, 0x0a
        /*00f2*/ 	.short	(.L_5651 - .L_5650)
	.align		4
.L_5650:
        /*00f4*/ 	.word	index@(.nv.constant0._ZN2at6native18elementwise_kernelILi128ELi4EZNS0_15gpu_kernel_implINS0_13BinaryFunctorIaaaZZZNS0_16fmod_kernel_cudaERNS_18TensorIteratorBaseEENKUlvE_clEvENKUlvE0_clEvEUlaaE_EEEEvS5_RKT_EUliE_EEviT1_)
        /*00f8*/ 	.short	0x0380
        /*00fa*/ 	.short	0x0290


	//----- nvinfo : EIATTR_SW_WAR
	.align		4
.L_5651:
        /*00fc*/ 	.byte	0x04, 0x36
        /*00fe*/ 	.short	(.L_5653 - .L_5652)
.L_5652:
        /*0100*/ 	.word	0x00000008
.L_5653:


//--------------------- .nv.info._ZN2at6native27unrolled_elementwise_kernelINS0_13BinaryFunctorIaaaZZZNS0_16fmod_kernel_cudaERNS_18TensorIteratorBaseEENKUlvE_clEvENKUlvE0_clEvEUlaaE_EESt5arrayIPcLm3EELi4E23TrivialOffsetCalculatorILi2EjESC_ILi1EjENS0_6memory12LoadWithCastILi2EEENSF_13StoreWithCastILi1EEEEEviT_T0_T2_T3_T4_T5_ --------------------------
	.section	.nv.info._ZN2at6native27unrolled_elementwise_kernelINS0_13BinaryFunctorIaaaZZZNS0_16fmod_kernel_cudaERNS_18TensorIteratorBaseEENKUlvE_clEvENKUlvE0_clEvEUlaaE_EESt5arrayIPcLm3EELi4E23TrivialOffsetCalculatorILi2EjESC_ILi1EjENS0_6memory12LoadWithCastILi2EEENSF_13StoreWithCastILi1EEEEEviT_T0_T2_T3_T4_T5_,"",@"SHT_CUDA_INFO"
	.sectionflags	@""
	.align	4


	//----- nvinfo : EIATTR_CUDA_API_VERSION
	.align		4
        /*0000*/ 	.byte	0x04, 0x37
        /*0002*/ 	.short	(.L_5655 - .L_5654)
.L_5654:
        /*0004*/ 	.word	0x00000082


	//----- nvinfo : EIATTR_KPARAM_INFO
	.align		4
.L_5655:
        /*0008*/ 	.byte	0x04, 0x17
        /*000a*/ 	.short	(.L_5657 - .L_5656)
.L_5656:
        /*000c*/ 	.word	0x00000000
        /*0010*/ 	.short	0x0006
        /*0012*/ 	.short	0x0030
        /*0014*/ 	.byte	0x00, 0xf0, 0x21, 0x00


	//----- nvinfo : EIATTR_KPARAM_INFO
	.align		4
.L_5657:
        /*0018*/ 	.byte	0x04, 0x17
        /*001a*/ 	.short	(.L_5659 - .L_5658)
.L_5658:
        /*001c*/ 	.word	0x00000000
        /*0020*/ 	.short	0x0005
        /*0022*/ 	.short	0x0024
        /*0024*/ 	.byte	0x00, 0xf0, 0x31, 0x00


	//----- nvinfo : EIATTR_KPARAM_INFO
	.align		4
.L_5659:
        /*0028*/ 	.byte	0x04, 0x17
        /*002a*/ 	.short	(.L_5661 - .L_5660)
.L_5660:
        /*002c*/ 	.word	0x00000000
        /*0030*/ 	.short	0x0004
        /*0032*/ 	.short	0x0021
        /*0034*/ 	.byte	0x00, 0xf0, 0x05, 0x00


	//----- nvinfo : EIATTR_KPARAM_INFO
	.align		4
.L_5661:
        /*0038*/ 	.byte	0x04, 0x17
        /*003a*/ 	.short	(.L_5663 - .L_5662)
.L_5662:
        /*003c*/ 	.word	0x00000000
        /*0040*/ 	.short	0x0003
        /*0042*/ 	.short	0x0020
        /*0044*/ 	.byte	0x00, 0xf0, 0x05, 0x00


	//----- nvinfo : EIATTR_KPARAM_INFO
	.align		4
.L_5663:
        /*0048*/ 	.byte	0x04, 0x17
        /*004a*/ 	.short	(.L_5665 - .L_5664)
.L_5664:
        /*004c*/ 	.word	0x00000000
        /*0050*/ 	.short	0x0002
        /*0052*/ 	.short	0x0008
        /*0054*/ 	.byte	0x00, 0xf0, 0x61, 0x00


	//----- nvinfo : EIATTR_KPARAM_INFO
	.align		4
.L_5665:
        /*0058*/ 	.byte	0x04, 0x17
        /*005a*/ 	.short	(.L_5667 - .L_5666)
.L_5666:
        /*005c*/ 	.word	0x00000000
        /*0060*/ 	.short	0x0001
        /*0062*/ 	.short	0x0004
        /*0064*/ 	.byte	0x00, 0xf0, 0x05, 0x00


	//----- nvinfo : EIATTR_KPARAM_INFO
	.align		4
.L_5667:
        /*0068*/ 	.byte	0x04, 0x17
        /*006a*/ 	.short	(.L_5669 - .L_5668)
.L_5668:
        /*006c*/ 	.word	0x00000000
        /*0070*/ 	.short	0x0000
        /*0072*/ 	.short	0x0000
        /*0074*/ 	.byte	0x00, 0xf0, 0x11, 0x00


	//----- nvinfo : EIATTR_SPARSE_MMA_MASK
	.align		4
.L_5669:
        /*0078*/ 	.byte	0x03, 0x50
        /*007a*/ 	.short	0x0000


	//----- nvinfo : EIATTR_MAXREG_COUNT
	.align		4
        /*007c*/ 	.byte	0x03, 0x1b
        /*007e*/ 	.short	0x00ff


	//----- nvinfo : EIATTR_EXTERNS
	.align		4
        /*0080*/ 	.byte	0x04, 0x0f
        /*0082*/ 	.short	(.L_5671 - .L_5670)


	//   ....[0]....
	.align		4
.L_5670:
        /*0084*/ 	.word	index@(__assertfail)


	//----- nvinfo : EIATTR_MERCURY_ISA_VERSION
	.align		4
.L_5671:
        /*0088*/ 	.byte	0x03, 0x5f
        /*008a*/ 	.short	0x0101


	//----- nvinfo : EIATTR_VRC_CTA_INIT_COUNT
	.align		4
        /*008c*/ 	.byte	0x02, 0x4a
	.zero		1
	.zero		1


	//----- nvinfo : EIATTR_SYSCALL_OFFSETS
	.align		4
        /*0090*/ 	.byte	0x04, 0x46
        /*0092*/ 	.short	(.L_5673 - .L_5672)


	//   ....[0]....
.L_5672:
        /*0094*/ 	.word	0x00000e50


	//   ....[1]....
        /*0098*/ 	.word	0x00001cd0


	//   ....[2]....
        /*009c*/ 	.word	0x00002cd0


	//   ....[3]....
        /*00a0*/ 	.word	0x00003b50


	//   ....[4]....
        /*00a4*/ 	.word	0x00004a90


	//   ....[5]....
        /*00a8*/ 	.word	0x00005920


	//   ....[6]....
        /*00ac*/ 	.word	0x00006860


	//   ....[7]....
        /*00b0*/ 	.word	0x000076f0


	//   ....[8]....
        /*00b4*/ 	.word	0x00008940


	//   ....[9]....
        /*00b8*/ 	.word	0x00009830


	//   ....[10]....
        /*00bc*/ 	.word	0x0000a7e0


	//   ....[11]....
        /*00c0*/ 	.word	0x0000b770


	//----- nvinfo : EIATTR_EXIT_INSTR_OFFSETS
	.align		4
.L_5673:
        /*00c4*/ 	.byte	0x04, 0x1c
        /*00c6*/ 	.short	(.L_5675 - .L_5674)


	//   ....[0]....
.L_5674:
        /*00c8*/ 	.word	0x0000aab0


	//   ....[1]....
        /*00cc*/ 	.word	0x0000abe0


	//   ....[2]....
        /*00d0*/ 	.word	0x0000ac00


	//   ....[3]....
        /*00d4*/ 	.word	0x0000acc0


	//   ....[4]....
        /*00d8*/ 	.word	0x0000ad00


	//   ....[5]....
        /*00dc*/ 	.word	0x0000ad40


	//   ....[6]....
        /*00e0*/ 	.word	0x0000add0


	//   ....[7]....
        /*00e4*/ 	.word	0x0000ae10


	//   ....[8]....
        /*00e8*/ 	.word	0x0000aeb0


	//   ....[9]....
        /*00ec*/ 	.word	0x0000af00


	//   ....[10]....
        /*00f0*/ 	.word	0x0000af50


	//   ....[11]....
        /*00f4*/ 	.word	0x0000b030


	//   ....[12]....
        /*00f8*/ 	.word	0x0000b1a0


	//   ....[13]....
        /*00fc*/ 	.word	0x0000b310


	//   ....[14]....
        /*0100*/ 	.word	0x0000b470


	//   ....[15]....
        /*0104*/ 	.word	0x0000b4d0


	//   ....[16]....
        /*0108*/ 	.word	0x0000b510


	//   ....[17]....
        /*010c*/ 	.word	0x0000b5b0


	//   ....[18]....
        /*0110*/ 	.word	0x0000b610


	//   ....[19]....
        /*0114*/ 	.word	0x0000b780


	//   ....[20]....
        /*0118*/ 	.word	0x0000b890


	//   ....[21]....
        /*011c*/ 	.word	0x0000b9d0


	//   ....[22]....
        /*0120*/ 	.word	0x0000ba10


	//----- nvinfo : EIATTR_MAX_THREADS
	.align		4
.L_5675:
        /*0124*/ 	.byte	0x04, 0x05
        /*0126*/ 	.short	(.L_5677 - .L_5676)
.L_5676:
        /*0128*/ 	.word	0x00000080
        /*012c*/ 	.word	0x00000001
        /*0130*/ 	.word	0x00000001


	//----- nvinfo : EIATTR_CRS_STACK_SIZE
	.align		4
.L_5677:
        /*0134*/ 	.byte	0x04, 0x1e
        /*0136*/ 	.short	(.L_5679 - .L_5678)
.L_5678:
        /*0138*/ 	.word	0x00000000


	//----- nvinfo : EIATTR_CBANK_PARAM_SIZE
	.align		4
.L_5679:
        /*013c*/ 	.byte	0x03, 0x19
        /*013e*/ 	.short	0x0038


	//----- nvinfo : EIATTR_PARAM_CBANK
	.align		4
        /*0140*/ 	.byte	0x04, 0x0a
        /*0142*/ 	.short	(.L_5681 - .L_5680)
	.align		4
.L_5680:
        /*0144*/ 	.word	index@(.nv.constant0._ZN2at6native27unrolled_elementwise_kernelINS0_13BinaryFunctorIaaaZZZNS0_16fmod_kernel_cudaERNS_18TensorIteratorBaseEENKUlvE_clEvENKUlvE0_clEvEUlaaE_EESt5arrayIPcLm3EELi4E23TrivialOffsetCalculatorILi2EjESC_ILi1EjENS0_6memory12LoadWithCastILi2EEENSF_13StoreWithCastILi1EEEEEviT_T0_T2_T3_T4_T5_)
        /*0148*/ 	.short	0x0380
        /*014a*/ 	.short	0x0038


	//----- nvinfo : EIATTR_SW_WAR
	.align		4
.L_5681:
        /*014c*/ 	.byte	0x04, 0x36
        /*014e*/ 	.short	(.L_5683 - .L_5682)
.L_5682:
        /*0150*/ 	.word	0x00000008
.L_5683:


//--------------------- .nv.info._ZN2at6native18elementwise_kernelILi128ELi4EZNS0_22gpu_kernel_impl_nocastINS0_13BinaryFunctorIaaaZZZNS0_16fmod_kernel_cudaERNS_18TensorIteratorBaseEENKUlvE_clEvENKUlvE0_clEvEUlaaE_EEEEvS5_RKT_EUliE_EEviT1_ --------------------------
	.section	.nv.info._ZN2at6native18elementwise_kernelILi128ELi4EZNS0_22gpu_kernel_impl_nocastINS0_13BinaryFunctorIaaaZZZNS0_16fmod_kernel_cudaERNS_18TensorIteratorBaseEENKUlvE_clEvENKUlvE0_clEvEUlaaE_EEEEvS5_RKT_EUliE_EEviT1_,"",@"SHT_CUDA_INFO"
	.sectionflags	@""
	.align	4


	//----- nvinfo : EIATTR_CUDA_API_VERSION
	.align		4
        /*0000*/ 	.byte	0x04, 0x37
        /*0002*/ 	.short	(.L_5685 - .L_5684)
.L_5684:
        /*0004*/ 	.word	0x00000082


	//----- nvinfo : EIATTR_KPARAM_INFO
	.align		4
.L_5685:
        /*0008*/ 	.byte	0x04, 0x17
        /*000a*/ 	.short	(.L_5687 - .L_5686)
.L_5686:
        /*000c*/ 	.word	0x00000000
        /*0010*/ 	.short	0x0001
        /*0012*/ 	.short	0x0008
        /*0014*/ 	.byte	0x00, 0xf0, 0x21, 0x0a


	//----- nvinfo : EIATTR_KPARAM_INFO
	.align		4
.L_5687:
        /*0018*/ 	.byte	0x04, 0x17
        /*001a*/ 	.short	(.L_5689 - .L_5688)
.L_5688:
        /*001c*/ 	.word	0x00000000
        /*0020*/ 	.short	0x0000
        /*0022*/ 	.short	0x0000
        /*0024*/ 	.byte	0x00, 0xf0, 0x11, 0x00


	//----- nvinfo : EIATTR_SPARSE_MMA_MASK
	.align		4
.L_5689:
        /*0028*/ 	.byte	0x03, 0x50
        /*002a*/ 	.short	0x0000


	//----- nvinfo : EIATTR_MAXREG_COUNT
	.align		4
        /*002c*/ 	.byte	0x03, 0x1b
        /*002e*/ 	.short	0x0080


	//----- nvinfo : EIATTR_MERCURY_ISA_VERSION
	.align		4
        /*0030*/ 	.byte	0x03, 0x5f
        /*0032*/ 	.short	0x0101


	//----- nvinfo : EIATTR_VRC_CTA_INIT_COUNT
	.align		4
        /*0034*/ 	.byte	0x02, 0x4a
	.zero		1
	.zero		1


	//----- nvinfo : EIATTR_EXIT_INSTR_OFFSETS
	.align		4
        /*0038*/ 	.byte	0x04, 0x1c
        /*003a*/ 	.short	(.L_5691 - .L_5690)


	//   ....[0]....
.L_5690:
        /*003c*/ 	.word	0x00000350


	//   ....[1]....
        /*0040*/ 	.word	0x000003e0


	//   ....[2]....
        /*0044*/ 	.word	0x00004910


	//   ....[3]....
        /*0048*/ 	.word	0x00005fb0


	//----- nvinfo : EIATTR_MAX_THREADS
	.align		4
.L_5691:
        /*004c*/ 	.byte	0x04, 0x05
        /*004e*/ 	.short	(.L_5693 - .L_5692)
.L_5692:
        /*0050*/ 	.word	0x00000080
        /*0054*/ 	.word	0x00000001
        /*0058*/ 	.word	0x00000001


	//----- nvinfo : EIATTR_CRS_STACK_SIZE
	.align		4
.L_5693:
        /*005c*/ 	.byte	0x04, 0x1e
        /*005e*/ 	.short	(.L_5695 - .L_5694)
.L_5694:
        /*0060*/ 	.word	0x00000000


	//----- nvinfo : EIATTR_CBANK_PARAM_SIZE
	.align		4
.L_5695:
        /*0064*/ 	.byte	0x03, 0x19
        /*0066*/ 	.short	0x0290


	//----- nvinfo : EIATTR_PARAM_CBANK
	.align		4
        /*0068*/ 	.byte	0x04, 0x0a
        /*006a*/ 	.short	(.L_5697 - .L_5696)
	.align		4
.L_5696:
        /*006c*/ 	.word	index@(.nv.constant0._ZN2at6native18elementwise_kernelILi128ELi4EZNS0_22gpu_kernel_impl_nocastINS0_13BinaryFunctorIaaaZZZNS0_16fmod_kernel_cudaERNS_18TensorIteratorBaseEENKUlvE_clEvENKUlvE0_clEvEUlaaE_EEEEvS5_RKT_EUliE_EEviT1_)
        /*0070*/ 	.short	0x0380
        /*0072*/ 	.short	0x0290


	//----- nvinfo : EIATTR_SW_WAR
	.align		4
.L_5697:
        /*0074*/ 	.byte	0x04, 0x36
        /*0076*/ 	.short	(.L_5699 - .L_5698)
.L_5698:
        /*0078*/ 	.word	0x00000008
.L_5699:


//--------------------- .nv.info._ZN2at6native27unrolled_elementwise_kernelINS0_13BinaryFunctorIaaaZZZNS0_16fmod_kernel_cudaERNS_18TensorIteratorBaseEENKUlvE_clEvENKUlvE0_clEvEUlaaE_EESt5arrayIPcLm3EELi4E23TrivialOffsetCalculatorILi2EjESC_ILi1EjENS0_6memory15LoadWithoutCastENSF_16StoreWithoutCastEEEviT_T0_T2_T3_T4_T5_ --------------------------
	.section	.nv.info._ZN2at6native27unrolled_elementwise_kernelINS0_13BinaryFunctorIaaaZZZNS0_16fmod_kernel_cudaERNS_18TensorIteratorBaseEENKUlvE_clEvENKUlvE0_clEvEUlaaE_EESt5arrayIPcLm3EELi4E23TrivialOffsetCalculatorILi2EjESC_ILi1EjENS0_6memory15LoadWithoutCastENSF_16StoreWithoutCastEEEviT_T0_T2_T3_T4_T5_,"",@"SHT_CUDA_INFO"
	.sectionflags	@""
	.align	4


	//----- nvinfo : EIATTR_CUDA_API_VERSION
	.align		4
        /*0000*/ 	.byte	0x04, 0x37
        /*0002*/ 	.short	(.L_5701 - .L_5700)
.L_5700:
        /*0004*/ 	.word	0x00000082


	//----- nvinfo : EIATTR_KPARAM_INFO
	.align		4
.L_5701:
        /*0008*/ 	.byte	0x04, 0x17
        /*000a*/ 	.short	(.L_5703 - .L_5702)
.L_5702:
        /*000c*/ 	.word	0x00000000
        /*0010*/ 	.short	0x0006
        /*0012*/ 	.short	0x0023
        /*0014*/ 	.byte	0x00, 0xf0, 0x05, 0x00


	//----- nvinfo : EIATTR_KPARAM_INFO
	.align		4
.L_5703:
        /*0018*/ 	.byte	0x04, 0x17
        /*001a*/ 	.short	(.L_5705 - .L_5704)
.L_5704:
        /*001c*/ 	.word	0x00000000
        /*0020*/ 	.short	0x0005
        /*0022*/ 	.short	0x0022
        /*0024*/ 	.byte	0x00, 0xf0, 0x05, 0x00


	//----- nvinfo : EIATTR_KPARAM_INFO
	.align		4
.L_5705:
        /*0028*/ 	.byte	0x04, 0x17
        /*002a*/ 	.short	(.L_5707 - .L_5706)
.L_5706:
        /*002c*/ 	.word	0x00000000
        /*0030*/ 	.short	0x0004
        /*0032*/ 	.short	0x0021
        /*0034*/ 	.byte	0x00, 0xf0, 0x05, 0x00


	//----- nvinfo : EIATTR_KPARAM_INFO
	.align		4
.L_5707:
        /*0038*/ 	.byte	0x04, 0x17
        /*003a*/ 	.short	(.L_5709 - .L_5708)
.L_5708:
        /*003c*/ 	.word	0x00000000
        /*0040*/ 	.short	0x0003
        /*0042*/ 	.short	0x0020
        /*0044*/ 	.byte	0x00, 0xf0, 0x05, 0x00


	//----- nvinfo : EIATTR_KPARAM_INFO
	.align		4
.L_5709:
        /*0048*/ 	.byte	0x04, 0x17
        /*004a*/ 	.short	(.L_5711 - .L_5710)
.L_5710:
        /*004c*/ 	.word	0x00000000
        /*0050*/ 	.short	0x0002
        /*0052*/ 	.short	0x0008
        /*0054*/ 	.byte	0x00, 0xf0, 0x61, 0x00


	//----- nvinfo : EIATTR_KPARAM_INFO
	.align		4
.L_5711:
        /*0058*/ 	.byte	0x04, 0x17
        /*005a*/ 	.short	(.L_5713 - .L_5712)
.L_5712:
        /*005c*/ 	.word	0x00000000
        /*0060*/ 	.short	0x0001
        /*0062*/ 	.short	0x0004
        /*0064*/ 	.byte	0x00, 0xf0, 0x05, 0x00


	//----- nvinfo : EIATTR_KPARAM_INFO
	.align		4
.L_5713:
        /*0068*/ 	.byte	0x04, 0x17
        /*006a*/ 	.short	(.L_5715 - .L_5714)
.L_5714:
        /*006c*/ 	.word	0x00000000
        /*0070*/ 	.short	0x0000
        /*0072*/ 	.short	0x0000
        /*0074*/ 	.byte	0x00, 0xf0, 0x11, 0x00


	//----- nvinfo : EIATTR_SPARSE_MMA_MASK
	.align		4
.L_5715:
        /*0078*/ 	.byte	0x03, 0x50
        /*007a*/ 	.short	0x0000


	//----- nvinfo : EIATTR_MAXREG_COUNT
	.align		4
        /*007c*/ 	.byte	0x03, 0x1b
        /*007e*/ 	.short	0x00ff


	//----- nvinfo : EIATTR_MERCURY_ISA_VERSION
	.align		4
        /*0080*/ 	.byte	0x03, 0x5f
        /*0082*/ 	.short	0x0101


	//----- nvinfo : EIATTR_VRC_CTA_INIT_COUNT
	.align		4
        /*0084*/ 	.byte	0x02, 0x4a
	.zero		1
	.zero		1


	//----- nvinfo : EIATTR_EXIT_INSTR_OFFSETS
	.align		4
        /*0088*/ 	.byte	0x04, 0x1c
        /*008a*/ 	.short	(.L_5717 - .L_5716)


	//   ....[0]....
.L_5716:
        /*008c*/ 	.word	0x000007e0


	//   ....[1]....
        /*0090*/ 	.word	0x00000840


	//----- nvinfo : EIATTR_MAX_THREADS
	.align		4
.L_5717:
        /*0094*/ 	.byte	0x04, 0x05
        /*0096*/ 	.short	(.L_5719 - .L_5718)
.L_5718:
        /*0098*/ 	.word	0x00000080
        /*009c*/ 	.word	0x00000001
        /*00a0*/ 	.word	0x00000001


	//----- nvinfo : EIATTR_CRS_STACK_SIZE
	.align		4
.L_5719:
        /*00a4*/ 	.byte	0x04, 0x1e
        /*00a6*/ 	.short	(.L_5721 - .L_5720)
.L_5720:
        /*00a8*/ 	.word	0x00000000


	//----- nvinfo : EIATTR_CBANK_PARAM_SIZE
	.align		4
.L_5721:
        /*00ac*/ 	.byte	0x03, 0x19
        /*00ae*/ 	.short	0x0024


	//----- nvinfo : EIATTR_PARAM_CBANK
	.align		4
        /*00b0*/ 	.byte	0x04, 0x0a
        /*00b2*/ 	.short	(.L_5723 - .L_5722)
	.align		4
.L_5722:
        /*00b4*/ 	.word	index@(.nv.constant0._ZN2at6native27unrolled_elementwise_kernelINS0_13BinaryFunctorIaaaZZZNS0_16fmod_kernel_cudaERNS_18TensorIteratorBaseEENKUlvE_clEvENKUlvE0_clEvEUlaaE_EESt5arrayIPcLm3EELi4E23TrivialOffsetCalculatorILi2EjESC_ILi1EjENS0_6memory15LoadWithoutCastENSF_16StoreWithoutCastEEEviT_T0_T2_T3_T4_T5_)
        /*00b8*/ 	.short	0x0380
        /*00ba*/ 	.short	0x0024


	//----- nvinfo : EIATTR_SW_WAR
	.align		4
.L_5723:
        /*00bc*/ 	.byte	0x04, 0x36
        /*00be*/ 	.short	(.L_5725 - .L_5724)
.L_5724:
        /*00c0*/ 	.word	0x00000008
.L_5725:


//--------------------- .nv.info._ZN2at6native29vectorized_elementwise_kernelILi2ENS0_13BinaryFunctorIaaaZZZNS0_16fmod_kernel_cudaERNS_18TensorIteratorBaseEENKUlvE_clEvENKUlvE0_clEvEUlaaE_EESt5arrayIPcLm3EEEEviT0_T1_ --------------------------
	.section	.nv.info._ZN2at6native29vectorized_elementwise_kernelILi2ENS0_13BinaryFunctorIaaaZZZNS0_16fmod_kernel_cudaERNS_18TensorIteratorBaseEENKUlvE_clEvENKUlvE0_clEvEUlaaE_EESt5arrayIPcLm3EEEEviT0_T1_,"",@"SHT_CUDA_INFO"
	.sectionflags	@""
	.align	4


	//----- nvinfo : EIATTR_CUDA_API_VERSION
	.align		4
        /*0000*/ 	.byte	0x04, 0x37
        /*0002*/ 	.short	(.L_5727 - .L_5726)
.L_5726:
        /*0004*/ 	.word	0x00000082


	//----- nvinfo : EIATTR_KPARAM_INFO
	.align		4
.L_5727:
        /*0008*/ 	.byte	0x04, 0x17
        /*000a*/ 	.short	(.L_5729 - .L_5728)
.L_5728:
        /*000c*/ 	.word	0x00000000
        /*0010*/ 	.short	0x0002
        /*0012*/ 	.short	0x0008
        /*0014*/ 	.byte	0x00, 0xf0, 0x61, 0x00


	//----- nvinfo : EIATTR_KPARAM_INFO
	.align		4
.L_5729:
        /*0018*/ 	.byte	0x04, 0x17
        /*001a*/ 	.short	(.L_5731 - .L_5730)
.L_5730:
        /*001c*/ 	.word	0x00000000
        /*0020*/ 	.short	0x0001
        /*0022*/ 	.short	0x0004
        /*0024*/ 	.byte	0x00, 0xf0, 0x05, 0x00


	//----- nvinfo : EIATTR_KPARAM_INFO
	.align		4
.L_5731:
        /*0028*/ 	.byte	0x04, 0x17
        /*002a*/ 	.short	(.L_5733 - .L_5732)
.L_5732:
        /*002c*/ 	.word	0x00000000
        /*0030*/ 	.short	0x0000
        /*0032*/ 	.short	0x0000
        /*0034*/ 	.byte	0x00, 0xf0, 0x11, 0x00


	//----- nvinfo : EIATTR_SPARSE_MMA_MASK
	.align		4
.L_5733:
        /*0038*/ 	.byte	0x03, 0x50
        /*003a*/ 	.short	0x0000


	//----- nvinfo : EIATTR_MAXREG_COUNT
	.align		4
        /*003c*/ 	.byte	0x03, 0x1b
        /*003e*/ 	.short	0x00ff


	//----- nvinfo : EIATTR_MERCURY_ISA_VERSION
	.align		4
        /*0040*/ 	.byte	0x03, 0x5f
        /*0042*/ 	.short	0x0101


	//----- nvinfo : EIATTR_VRC_CTA_INIT_COUNT
	.align		4
        /*0044*/ 	.byte	0x02, 0x4a
	.zero		1
	.zero		1


	//----- nvinfo : EIATTR_EXIT_INSTR_OFFSETS
	.align		4
        /*0048*/ 	.byte	0x04, 0x1c
        /*004a*/ 	.short	(.L_5735 - .L_5734)


	//   ....[0]....
.L_5734:
        /*004c*/ 	.word	0x00000fd0


	//   ....[1]....
        /*0050*/ 	.word	0x00001030


	//   ....[2]....
        /*0054*/ 	.word	0x00001540


	//----- nvinfo : EIATTR_MAX_THREADS
	.align		4
.L_5735:
        /*0058*/ 	.byte	0x04, 0x05
        /*005a*/ 	.short	(.L_5737 - .L_5736)
.L_5736:
        /*005c*/ 	.word	0x00000080
        /*0060*/ 	.word	0x00000001
        /*0064*/ 	.word	0x00000001


	//----- nvinfo : EIATTR_CRS_STACK_SIZE
	.align		4
.L_5737:
        /*0068*/ 	.byte	0x04, 0x1e
        /*006a*/ 	.short	(.L_5739 - .L_5738)
.L_5738:
        /*006c*/ 	.word	0x00000000


	//----- nvinfo : EIATTR_CBANK_PARAM_SIZE
	.align		4
.L_5739:
        /*0070*/ 	.byte	0x03, 0x19
        /*0072*/ 	.short	0x0020


	//----- nvinfo : EIATTR_PARAM_CBANK
	.align		4
        /*0074*/ 	.byte	0x04, 0x0a
        /*0076*/ 	.short	(.L_5741 - .L_5740)
	.align		4
.L_5740:
        /*0078*/ 	.word	index@(.nv.constant0._ZN2at6native29vectorized_elementwise_kernelILi2ENS0_13BinaryFunctorIaaaZZZNS0_16fmod_kernel_cudaERNS_18TensorIteratorBaseEENKUlvE_clEvENKUlvE0_clEvEUlaaE_EESt5arrayIPcLm3EEEEviT0_T1_)
        /*007c*/ 	.short	0x0380
        /*007e*/ 	.short	0x0020


	//----- nvinfo : EIATTR_SW_WAR
	.align		4
.L_5741:
        /*0080*/ 	.byte	0x04, 0x36
        /*0082*/ 	.short	(.L_5743 - .L_5742)
.L_5742:
        /*0084*/ 	.word	0x00000008
.L_5743:


//--------------------- .nv.info._ZN2at6native29vectorized_elementwise_kernelILi4ENS0_13BinaryFunctorIaaaZZZNS0_16fmod_kernel_cudaERNS_18TensorIteratorBaseEENKUlvE_clEvENKUlvE0_clEvEUlaaE_EESt5arrayIPcLm3EEEEviT0_T1_ --------------------------
	.section	.nv.info._ZN2at6native29vectorized_elementwise_kernelILi4ENS0_13BinaryFunctorIaaaZZZNS0_16fmod_kernel_cudaERNS_18TensorIteratorBaseEENKUlvE_clEvENKUlvE0_clEvEUlaaE_EESt5arrayIPcLm3EEEEviT0_T1_,"",@"SHT_CUDA_INFO"
	.sectionflags	@""
	.align	4


	//----- nvinfo : EIATTR_CUDA_API_VERSION
	.align		4
        /*0000*/ 	.byte	0x04, 0x37
        /*0002*/ 	.short	(.L_5745 - .L_5744)
.L_5744:
        /*0004*/ 	.word	0x00000082


	//----- nvinfo : EIATTR_KPARAM_INFO
	.align		4
.L_5745:
        /*0008*/ 	.byte	0x04, 0x17
        /*000a*/ 	.short	(.L_5747 - .L_5746)
.L_5746:
        /*000c*/ 	.word	0x00000000
        /*0010*/ 	.short	0x0002
        /*0012*/ 	.short	0x0008
        /*0014*/ 	.byte	0x00, 0xf0, 0x61, 0x00


	//----- nvinfo : EIATTR_KPARAM_INFO
	.align		4
.L_5747:
        /*0018*/ 	.byte	0x04, 0x17
        /*001a*/ 	.short	(.L_5749 - .L_5748)
.L_5748:
        /*001c*/ 	.word	0x00000000
        /*0020*/ 	.short	0x0001
        /*0022*/ 	.short	0x0004
        /*0024*/ 	.byte	0x00, 0xf0, 0x05, 0x00


	//----- nvinfo : EIATTR_KPARAM_INFO
	.align		4
.L_5749:
        /*0028*/ 	.byte	0x04, 0x17
        /*002a*/ 	.short	(.L_5751 - .L_5750)
.L_5750:
        /*002c*/ 	.word	0x00000000
        /*0030*/ 	.short	0x0000
        /*0032*/ 	.short	0x0000
        /*0034*/ 	.byte	0x00, 0xf0, 0x11, 0x00


	//----- nvinfo : EIATTR_SPARSE_MMA_MASK
	.align		4
.L_5751:
        /*0038*/ 	.byte	0x03, 0x50
        /*003a*/ 	.short	0x0000


	//----- nvinfo : EIATTR_MAXREG_COUNT
	.align		4
        /*003c*/ 	.byte	0x03, 0x1b
        /*003e*/ 	.short	0x00ff


	//----- nvinfo : EIATTR_MERCURY_ISA_VERSION
	.align		4
        /*0040*/ 	.byte	0x03, 0x5f
        /*0042*/ 	.short	0x0101


	//----- nvinfo : EIATTR_VRC_CTA_INIT_COUNT
	.align		4
        /*0044*/ 	.byte	0x02, 0x4a
	.zero		1
	.zero		1


	//----- nvinfo : EIATTR_EXIT_INSTR_OFFSETS
	.align		4
        /*0048*/ 	.byte	0x04, 0x1c
        /*004a*/ 	.short	(.L_5753 - .L_5752)


	//   ....[0]....
.L_5752:
        /*004c*/ 	.word	0x00000fd0


	//   ....[1]....
        /*0050*/ 	.word	0x00001030


	//   ....[2]....
        /*0054*/ 	.word	0x000015d0


	//----- nvinfo : EIATTR_MAX_THREADS
	.align		4
.L_5753:
        /*0058*/ 	.byte	0x04, 0x05
        /*005a*/ 	.short	(.L_5755 - .L_5754)
.L_5754:
        /*005c*/ 	.word	0x00000080
        /*0060*/ 	.word	0x00000001
        /*0064*/ 	.word	0x00000001


	//----- nvinfo : EIATTR_CRS_STACK_SIZE
	.align		4
.L_5755:
        /*0068*/ 	.byte	0x04, 0x1e
        /*006a*/ 	.short	(.L_5757 - .L_5756)
.L_5756:
        /*006c*/ 	.word	0x00000000


	//----- nvinfo : EIATTR_CBANK_PARAM_SIZE
	.align		4
.L_5757:
        /*0070*/ 	.byte	0x03, 0x19
        /*0072*/ 	.short	0x0020


	//----- nvinfo : EIATTR_PARAM_CBANK
	.align		4
        /*0074*/ 	.byte	0x04, 0x0a
        /*0076*/ 	.short	(.L_5759 - .L_5758)
	.align		4
.L_5758:
        /*0078*/ 	.word	index@(.nv.constant0._ZN2at6native29vectorized_elementwise_kernelILi4ENS0_13BinaryFunctorIaaaZZZNS0_16fmod_kernel_cudaERNS_18TensorIteratorBaseEENKUlvE_clEvENKUlvE0_clEvEUlaaE_EESt5arrayIPcLm3EEEEviT0_T1_)
        /*007c*/ 	.short	0x0380
        /*007e*/ 	.short	0x0020


	//----- nvinfo : EIATTR_SW_WAR
	.align		4
.L_5759:
        /*0080*/ 	.byte	0x04, 0x36
        /*0082*/ 	.short	(.L_5761 - .L_5760)
.L_5760:
        /*0084*/ 	.word	0x00000008
.L_5761:


//--------------------- .nv.info._ZN2at6native29vectorized_elementwise_kernelILi8ENS0_13BinaryFunctorIaaaZZZNS0_16fmod_kernel_cudaERNS_18TensorIteratorBaseEENKUlvE_clEvENKUlvE0_clEvEUlaaE_EESt5arrayIPcLm3EEEEviT0_T1_ --------------------------
	.section	.nv.info._ZN2at6native29vectorized_elementwise_kernelILi8ENS0_13BinaryFunctorIaaaZZZNS0_16fmod_kernel_cudaERNS_18TensorIteratorBaseEENKUlvE_clEvENKUlvE0_clEvEUlaaE_EESt5arrayIPcLm3EEEEviT0_T1_,"",@"SHT_CUDA_INFO"
	.sectionflags	@""
	.align	4


	//----- nvinfo : EIATTR_CUDA_API_VERSION
	.align		4
        /*0000*/ 	.byte	0x04, 0x37
        /*0002*/ 	.short	(.L_5763 - .L_5762)
.L_5762:
        /*0004*/ 	.word	0x00000082


	//----- nvinfo : EIATTR_KPARAM_INFO
	.align		4
.L_5763:
        /*0008*/ 	.byte	0x04, 0x17
        /*000a*/ 	.short	(.L_5765 - .L_5764)
.L_5764:
        /*000c*/ 	.word	0x00000000
        /*0010*/ 	.short	0x0002
        /*0012*/ 	.short	0x0008
        /*0014*/ 	.byte	0x00, 0xf0, 0x61, 0x00


	//----- nvinfo : EIATTR_KPARAM_INFO
	.align		4
.L_5765:
        /*0018*/ 	.byte	0x04, 0x17
        /*001a*/ 	.short	(.L_5767 - .L_5766)
.L_5766:
        /*001c*/ 	.word	0x00000000
        /*0020*/ 	.short	0x0001
        /*0022*/ 	.short	0x0004
        /*0024*/ 	.byte	0x00, 0xf0, 0x05, 0x00


	//----- nvinfo : EIATTR_KPARAM_INFO
	.align		4
.L_5767:
        /*0028*/ 	.byte	0x04, 0x17
        /*002a*/ 	.short	(.L_5769 - .L_5768)
.L_5768:
        /*002c*/ 	.word	0x00000000
        /*0030*/ 	.short	0x0000
        /*0032*/ 	.short	0x0000
        /*0034*/ 	.byte	0x00, 0xf0, 0x11, 0x00


	//----- nvinfo : EIATTR_SPARSE_MMA_MASK
	.align		4
.L_5769:
        /*0038*/ 	.byte	0x03, 0x50
        /*003a*/ 	.short	0x0000


	//----- nvinfo : EIATTR_MAXREG_COUNT
	.align		4
        /*003c*/ 	.byte	0x03, 0x1b
        /*003e*/ 	.short	0x00ff


	//----- nvinfo : EIATTR_MERCURY_ISA_VERSION
	.align		4
        /*0040*/ 	.byte	0x03, 0x5f
        /*0042*/ 	.short	0x0101


	//----- nvinfo : EIATTR_VRC_CTA_INIT_COUNT
	.align		4
        /*0044*/ 	.byte	0x02, 0x4a
	.zero		1
	.zero		1


	//----- nvinfo : EIATTR_EXIT_INSTR_OFFSETS
	.align		4
        /*0048*/ 	.byte	0x04, 0x1c
        /*004a*/ 	.short	(.L_5771 - .L_5770)


	//   ....[0]....
.L_5770:
        /*004c*/ 	.word	0x00000fd0


	//   ....[1]....
        /*0050*/ 	.word	0x00001030


	//   ....[2]....
        /*0054*/ 	.word	0x000015a0


	//----- nvinfo : EIATTR_MAX_THREADS
	.align		4
.L_5771:
        /*0058*/ 	.byte	0x04, 0x05
        /*005a*/ 	.short	(.L_5773 - .L_5772)
.L_5772:
        /*005c*/ 	.word	0x00000080
        /*0060*/ 	.word	0x00000001
        /*0064*/ 	.word	0x00000001


	//----- nvinfo : EIATTR_CRS_STACK_SIZE
	.align		4
.L_5773:
        /*0068*/ 	.byte	0x04, 0x1e
        /*006a*/ 	.short	(.L_5775 - .L_5774)
.L_5774:
        /*006c*/ 	.word	0x00000000


	//----- nvinfo : EIATTR_CBANK_PARAM_SIZE
	.align		4
.L_5775:
        /*0070*/ 	.byte	0x03, 0x19
        /*0072*/ 	.short	0x0020


	//----- nvinfo : EIATTR_PARAM_CBANK
	.align		4
        /*0074*/ 	.byte	0x04, 0x0a
        /*0076*/ 	.short	(.L_5777 - .L_5776)
	.align		4
.L_5776:
        /*0078*/ 	.word	index@(.nv.constant0._ZN2at6native29vectorized_elementwise_kernelILi8ENS0_13BinaryFunctorIaaaZZZNS0_16fmod_kernel_cudaERNS_18TensorIteratorBaseEENKUlvE_clEvENKUlvE0_clEvEUlaaE_EESt5arrayIPcLm3EEEEviT0_T1_)
        /*007c*/ 	.short	0x0380
        /*007e*/ 	.short	0x0020


	//----- nvinfo : EIATTR_SW_WAR
	.align		4
.L_5777:
        /*0080*/ 	.byte	0x04, 0x36
        /*0082*/ 	.short	(.L_5779 - .L_5778)
.L_5778:
        /*0084*/ 	.word	0x00000008
.L_5779:


//--------------------- .nv.info._ZN2at6native18elementwise_kernelILi128ELi4EZNS0_15gpu_kernel_implINS0_13BUnaryFunctorIaaaZZZNS0_16fmod_kernel_cudaERNS_18TensorIteratorBaseEENKUlvE_clEvENKUlvE0_clEvEUlaaE_EEEEvS5_RKT_EUliE_EEviT1_ --------------------------
	.section	.nv.info._ZN2at6native18elementwise_kernelILi128ELi4EZNS0_15gpu_kernel_implINS0_13BUnaryFunctorIaaaZZZNS0_16fmod_kernel_cudaERNS_18TensorIteratorBaseEENKUlvE_clEvENKUlvE0_clEvEUlaaE_EEEEvS5_RKT_EUliE_EEviT1_,"",@"SHT_CUDA_INFO"
	.sectionflags	@""
	.align	4


	//----- nvinfo : EIATTR_CUDA_API_VERSION
	.align		4
        /*0000*/ 	.byte	0x04, 0x37
        /*0002*/ 	.short	(.L_5781 - .L_5780)
.L_5780:
        /*0004*/ 	.word	0x00000082


	//----- nvinfo : EIATTR_KPARAM_INFO
	.align		4
.L_5781:
        /*0008*/ 	.byte	0x04, 0x17
        /*000a*/ 	.short	(.L_5783 - .L_5782)
.L_5782:
        /*000c*/ 	.word	0x00000000
        /*0010*/ 	.short	0x0001
        /*0012*/ 	.short	0x0008
        /*0014*/ 	.byte	0x00, 0xf0, 0x61, 0x08


	//----- nvinfo : EIATTR_KPARAM_INFO
	.align		4
.L_5783:
        /*0018*/ 	.byte	0x04, 0x17
        /*001a*/ 	.short	(.L_5785 - .L_5784)
.L_5784:
        /*001c*/ 	.word	0x00000000
        /*0020*/ 	.short	0x0000
        /*0022*/ 	.short	0x0000
        /*0024*/ 	.byte	0x00, 0xf0, 0x11, 0x00


	//----- nvinfo : EIATTR_SPARSE_MMA_MASK
	.align		4
.L_5785:
        /*0028*/ 	.byte	0x03, 0x50
        /*002a*/ 	.short	0x0000


	//----- nvinfo : EIATTR_MAXREG_COUNT
	.align		4
        /*002c*/ 	.byte	0x03, 0x1b
        /*002e*/ 	.short	0x0080


	//----- nvinfo : EIATTR_EXTERNS
	.align		4
        /*0030*/ 	.byte	0x04, 0x0f
        /*0032*/ 	.short	(.L_5787 - .L_5786)


	//   ....[0]....
	.align		4
.L_5786:
        /*0034*/ 	.word	index@(__assertfail)


	//----- nvinfo : EIATTR_MERCURY_ISA_VERSION
	.align		4
.L_5787:
        /*0038*/ 	.byte	0x03, 0x5f
        /*003a*/ 	.short	0x0101


	//----- nvinfo : EIATTR_VRC_CTA_INIT_COUNT
	.align		4
        /*003c*/ 	.byte	0x02, 0x4a
	.zero		1
	.zero		1


	//----- nvinfo : EIATTR_SYSCALL_OFFSETS
	.align		4
        /*0040*/ 	.byte	0x04, 0x46
        /*0042*/ 	.short	(.L_5789 - .L_5788)


	//   ....[0]....
.L_5788:
        /*0044*/ 	.word	0x00002120


	//   ....[1]....
        /*0048*/ 	.word	0x00002f70


	//   ....[2]....
        /*004c*/ 	.word	0x00005230


	//   ....[3]....
        /*0050*/ 	.word	0x00005e90


	//   ....[4]....
        /*0054*/ 	.word	0x00008270


	//   ....[5]....
        /*0058*/ 	.word	0x00008ed0


	//   ....[6]....
        /*005c*/ 	.word	0x0000b2c0


	//   ....[7]....
        /*0060*/ 	.word	0x0000bef0


	//----- nvinfo : EIATTR_EXIT_INSTR_OFFSETS
	.align		4
.L_5789:
        /*0064*/ 	.byte	0x04, 0x1c
        /*0066*/ 	.short	(.L_5791 - .L_5790)


	//   ....[0]....
.L_5790:
        /*0068*/ 	.word	0x000091b0


	//   ....[1]....
        /*006c*/ 	.word	0x0000b430


	//   ....[2]....
        /*0070*/ 	.word	0x0000b450


	//   ....[3]....
        /*0074*/ 	.word	0x0000b4f0


	//   ....[4]....
        /*0078*/ 	.word	0x0000b520


	//   ....[5]....
        /*007c*/ 	.word	0x0000b540


	//   ....[6]....
        /*0080*/ 	.word	0x0000b5d0


	//   ....[7]....
        /*0084*/ 	.word	0x0000b610


	//   ....[8]....
        /*0088*/ 	.word	0x0000b6b0


	//   ....[9]....
        /*008c*/ 	.word	0x0000b700


	//   ....[10]....
        /*0090*/ 	.word	0x0000b730


	//   ....[11]....
        /*0094*/ 	.word	0x0000b7f0


	//   ....[12]....
        /*0098*/ 	.word	0x0000b960


	//   ....[13]....
        /*009c*/ 	.word	0x0000bad0


	//   ....[14]....
        /*00a0*/ 	.word	0x0000bc30


	//   ....[15]....
        /*00a4*/ 	.word	0x0000bc70


	//   ....[16]....
        /*00a8*/ 	.word	0x0000bca0


	//   ....[17]....
        /*00ac*/ 	.word	0x0000bd50


	//   ....[18]....
        /*00b0*/ 	.word	0x0000bd90


	//   ....[19]....
        /*00b4*/ 	.word	0x0000bf00


	//   ....[20]....
        /*00b8*/ 	.word	0x0000c010


	//   ....[21]....
        /*00bc*/ 	.word	0x0000c150


	//   ....[22]....
        /*00c0*/ 	.word	0x0000c190


	//----- nvinfo : EIATTR_MAX_THREADS
	.align		4
.L_5791:
        /*00c4*/ 	.byte	0x04, 0x05
        /*00c6*/ 	.short	(.L_5793 - .L_5792)
.L_5792:
        /*00c8*/ 	.word	0x00000080
        /*00cc*/ 	.word	0x00000001
        /*00d0*/ 	.word	0x00000001


	//----- nvinfo : EIATTR_CRS_STACK_SIZE
	.align		4
.L_5793:
        /*00d4*/ 	.byte	0x04, 0x1e
        /*00d6*/ 	.short	(.L_5795 - .L_5794)
.L_5794:
        /*00d8*/ 	.word	0x00000000


	//----- nvinfo : EIATTR_CBANK_PARAM_SIZE
	.align		4
.L_5795:
        /*00dc*/ 	.byte	0x03, 0x19
        /*00de*/ 	.short	0x0220


	//----- nvinfo : EIATTR_PARAM_CBANK
	.align		4
        /*00e0*/ 	.byte	0x04, 0x0a
        /*00e2*/ 	.short	(.L_5797 - .L_5796)
	.align		4
.L_5796:
        /*00e4*/ 	.word	index@(.nv.constant0._ZN2at6native18elementwise_kernelILi128ELi4EZNS0_15gpu_kernel_implINS0_13BUnaryFunctorIaaaZZZNS0_16fmod_kernel_cudaERNS_18TensorIteratorBaseEENKUlvE_clEvENKUlvE0_clEvEUlaaE_EEEEvS5_RKT_EUliE_EEviT1_)
        /*00e8*/ 	.short	0x0380
        /*00ea*/ 	.short	0x0220


	//----- nvinfo : EIATTR_SW_WAR
	.align		4
.L_5797:
        /*00ec*/ 	.byte	0x04, 0x36
        /*00ee*/ 	.short	(.L_5799 - .L_5798)
.L_5798:
        /*00f0*/ 	.word	0x00000008
.L_5799:


//--------------------- .nv.info._ZN2at6native27unrolled_elementwise_kernelINS0_13BUnaryFunctorIaaaZZZNS0_16fmod_kernel_cudaERNS_18TensorIteratorBaseEENKUlvE_clEvENKUlvE0_clEvEUlaaE_EESt5arrayIPcLm2EELi4E23TrivialOffsetCalculatorILi1EjESD_NS0_6memory12LoadWithCastILi1EEENSE_13StoreWithCastILi1EEEEEviT_T0_T2_T3_T4_T5_ --------------------------
	.section	.nv.info._ZN2at6native27unrolled_elementwise_kernelINS0_13BUnaryFunctorIaaaZZZNS0_16fmod_kernel_cudaERNS_18TensorIteratorBaseEENKUlvE_clEvENKUlvE0_clEvEUlaaE_EESt5arrayIPcLm2EELi4E23TrivialOffsetCalculatorILi1EjESD_NS0_6memory12LoadWithCastILi1EEENSE_13StoreWithCastILi1EEEEEviT_T0_T2_T3_T4_T5_,"",@"SHT_CUDA_INFO"
	.sectionflags	@""
	.align	4


	//----- nvinfo : EIATTR_CUDA_API_VERSION
	.align		4
        /*0000*/ 	.byte	0x04, 0x37
        /*0002*/ 	.short	(.L_5801 - .L_5800)
.L_5800:
        /*0004*/ 	.word	0x00000082


	//----- nvinfo : EIATTR_KPARAM_INFO
	.align		4
.L_5801:
        /*0008*/ 	.byte	0x04, 0x17
        /*000a*/ 	.short	(.L_5803 - .L_5802)
.L_5802:
        /*000c*/ 	.word	0x00000000
        /*0010*/ 	.short	0x0006
        /*0012*/ 	.short	0x0024
        /*0014*/ 	.byte	0x00, 0xf0, 0x21, 0x00


	//----- nvinfo : EIATTR_KPARAM_INFO
	.align		4
.L_5803:
        /*0018*/ 	.byte	0x04, 0x17
        /*001a*/ 	.short	(.L_5805 - .L_5804)
.L_5804:
        /*001c*/ 	.word	0x00000000
        /*0020*/ 	.short	0x0005
        /*0022*/ 	.short	0x001c
        /*0024*/ 	.byte	0x00, 0xf0, 0x21, 0x00


	//----- nvinfo : EIATTR_KPARAM_INFO
	.align		4
.L_5805:
        /*0028*/ 	.byte	0x04, 0x17
        /*002a*/ 	.short	(.L_5807 - .L_5806)
.L_5806:
        /*002c*/ 	.word	0x00000000
        /*0030*/ 	.short	0x0004
        /*0032*/ 	.short	0x0019
        /*0034*/ 	.byte	0x00, 0xf0, 0x05, 0x00


	//----- nvinfo : EIATTR_KPARAM_INFO
	.align		4
.L_5807:
        /*0038*/ 	.byte	0x04, 0x17
        /*003a*/ 	.short	(.L_5809 - .L_5808)
.L_5808:
        /*003c*/ 	.word	0x00000000
        /*0040*/ 	.short	0x0003
        /*0042*/ 	.short	0x0018
        /*0044*/ 	.byte	0x00, 0xf0, 0x05, 0x00


	//----- nvinfo : EIATTR_KPARAM_INFO
	.align		4
.L_5809:
        /*0048*/ 	.byte	0x04, 0x17
        /*004a*/ 	.short	(.L_5811 - .L_5810)
.L_5810:
        /*004c*/ 	.word	0x00000000
        /*0050*/ 	.short	0x0002
        /*0052*/ 	.short	0x0008
        /*0054*/ 	.byte	0x00, 0xf0, 0x41, 0x00


	//----- nvinfo : EIATTR_KPARAM_INFO
	.align		4
.L_5811:
        /*0058*/ 	.byte	0x04, 0x17
        /*005a*/ 	.short	(.L_5813 - .L_5812)
.L_5812:
        /*005c*/ 	.word	0x00000000
        /*0060*/ 	.short	0x0001
        /*0062*/ 	.short	0x0004
        /*0064*/ 	.byte	0x00, 0xf0, 0x09, 0x00


	//----- nvinfo : EIATTR_KPARAM_INFO
	.align		4
.L_5813:
        /*0068*/ 	.byte	0x04, 0x17
        /*006a*/ 	.short	(.L_5815 - .L_5814)
.L_5814:
        /*006c*/ 	.word	0x00000000
        /*0070*/ 	.short	0x0000
        /*0072*/ 	.short	0x0000
        /*0074*/ 	.byte	0x00, 0xf0, 0x11, 0x00


	//----- nvinfo : EIATTR_SPARSE_MMA_MASK
	.align		4
.L_5815:
        /*0078*/ 	.byte	0x03, 0x50
        /*007a*/ 	.short	0x0000


	//----- nvinfo : EIATTR_MAXREG_COUNT
	.align		4
        /*007c*/ 	.byte	0x03, 0x1b
        /*007e*/ 	.short	0x00ff


	//----- nvinfo : EIATTR_EXTERNS
	.align		4
        /*0080*/ 	.byte	0x04, 0x0f
        /*0082*/ 	.short	(.L_5817 - .L_5816)


	//   ....[0]....
	.align		4
.L_5816:
        /*0084*/ 	.word	index@(__assertfail)


	//----- nvinfo : EIATTR_MERCURY_ISA_VERSION
	.align		4
.L_5817:
        /*0088*/ 	.byte	0x03, 0x5f
        /*008a*/ 	.short	0x0101


	//----- nvinfo : EIATTR_VRC_CTA_INIT_COUNT
	.align		4
        /*008c*/ 	.byte	0x02, 0x4a
	.zero		1
	.zero		1


	//----- nvinfo : EIATTR_SYSCALL_OFFSETS
	.align		4
        /*0090*/ 	.byte	0x04, 0x46
        /*0092*/ 	.short	(.L_5819 - .L_5818)


	//   ....[0]....
.L_5818:
        /*0094*/ 	.word	0x00000e30


	//   ....[1]....
        /*0098*/ 	.word	0x00001e00


	//   ....[2]....
        /*009c*/ 	.word	0x00002d10


	//   ....[3]....
        /*00a0*/ 	.word	0x00003c30


	//   ....[4]....
        /*00a4*/ 	.word	0x00004e60


	//   ....[5]....
        /*00a8*/ 	.word	0x00005d50


	//   ....[6]....
        /*00ac*/ 	.word	0x00006d00


	//   ....[7]....
        /*00b0*/ 	.word	0x00007c90


	//----- nvinfo : EIATTR_EXIT_INSTR_OFFSETS
	.align		4
.L_5819:
        /*00b4*/ 	.byte	0x04, 0x1c
        /*00b6*/ 	.short	(.L_5821 - .L_5820)


	//   ....[0]....
.L_5820:
        /*00b8*/ 	.word	0x00006fd0


	//   ....[1]....
        /*00bc*/ 	.word	0x00007100


	//   ....[2]....
        /*00c0*/ 	.word	0x00007120


	//   ....[3]....
        /*00c4*/ 	.word	0x000071e0


	//   ....[4]....
        /*00c8*/ 	.word	0x00007220


	//   ....[5]....
        /*00cc*/ 	.word	0x00007260


	//   ....[6]....
        /*00d0*/ 	.word	0x000072f0


	//   ....[7]....
        /*00d4*/ 	.word	0x00007330


	//   ....[8]....
        /*00d8*/ 	.word	0x000073d0


	//   ....[9]....
        /*00dc*/ 	.word	0x00007420


	//   ....[10]....
        /*00e0*/ 	.word	0x00007470


	//   ....[11]....
        /*00e4*/ 	.word	0x00007550


	//   ....[12]....
        /*00e8*/ 	.word	0x000076c0


	//   ....[13]....
        /*00ec*/ 	.word	0x00007830


	//   ....[14]....
        /*00f0*/ 	.word	0x00007990


	//   ....[15]....
        /*00f4*/ 	.word	0x000079f0


	//   ....[16]....
        /*00f8*/ 	.word	0x00007a30


	//   ....[17]....
        /*00fc*/ 	.word	0x00007ad0


	//   ....[18]....
        /*0100*/ 	.word	0x00007b30


	//   ....[19]....
        /*0104*/ 	.word	0x00007ca0


	//   ....[20]....
        /*0108*/ 	.word	0x00007db0


	//   ....[21]....
        /*010c*/ 	.word	0x00007ef0


	//   ....[22]....
        /*0110*/ 	.word	0x00007f30


	//----- nvinfo : EIATTR_MAX_THREADS
	.align		4
.L_5821:
        /*0114*/ 	.byte	0x04, 0x05
        /*0116*/ 	.short	(.L_5823 - .L_5822)
.L_5822:
        /*0118*/ 	.word	0x00000080
        /*011c*/ 	.word	0x00000001
        /*0120*/ 	.word	0x00000001


	//----- nvinfo : EIATTR_CRS_STACK_SIZE
	.align		4
.L_5823:
        /*0124*/ 	.byte	0x04, 0x1e
        /*0126*/ 	.short	(.L_5825 - .L_5824)
.L_5824:
        /*0128*/ 	.word	0x00000000


	//----- nvinfo : EIATTR_CBANK_PARAM_SIZE
	.align		4
.L_5825:
        /*012c*/ 	.byte	0x03, 0x19
        /*012e*/ 	.short	0x002c


	//----- nvinfo : EIATTR_PARAM_CBANK
	.align		4
        /*0130*/ 	.byte	0x04, 0x0a
        /*0132*/ 	.short	(.L_5827 - .L_5826)
	.align		4
.L_5826:
        /*0134*/ 	.word	index@(.nv.constant0._ZN2at6native27unrolled_elementwise_kernelINS0_13BUnaryFunctorIaaaZZZNS0_16fmod_kernel_cudaERNS_18TensorIteratorBaseEENKUlvE_clEvENKUlvE0_clEvEUlaaE_EESt5arrayIPcLm2EELi4E23TrivialOffsetCalculatorILi1EjESD_NS0_6memory12LoadWithCastILi1EEENSE_13StoreWithCastILi1EEEEEviT_T0_T2_T3_T4_T5_)
        /*0138*/ 	.short	0x0380
        /*013a*/ 	.short	0x002c


	//----- nvinfo : EIATTR_SW_WAR
	.align		4
.L_5827:
        /*013c*/ 	.byte	0x04, 0x36
        /*013e*/ 	.short	(.L_5829 - .L_5828)
.L_5828:
        /*0140*/ 	.word	0x00000008
.L_5829:


//--------------------- .nv.info._ZN2at6native18elementwise_kernelILi128ELi4EZNS0_22gpu_kernel_impl_nocastINS0_13BUnaryFunctorIaaaZZZNS0_16fmod_kernel_cudaERNS_18TensorIteratorBaseEENKUlvE_clEvENKUlvE0_clEvEUlaaE_EEEEvS5_RKT_EUliE_EEviT1_ --------------------------
	.section	.nv.info._ZN2at6native18elementwise_kernelILi128ELi4EZNS0_22gpu_kernel_impl_nocastINS0_13BUnaryFunctorIaaaZZZNS0_16fmod_kernel_cudaERNS_18TensorIteratorBaseEENKUlvE_clEvENKUlvE0_clEvEUlaaE_EEEEvS5_RKT_EUliE_EEviT1_,"",@"SHT_CUDA_INFO"
	.sectionflags	@""
	.align	4


	//----- nvinfo : EIATTR_CUDA_API_VERSION
	.align		4
        /*0000*/ 	.byte	0x04, 0x37
        /*0002*/ 	.short	(.L_5831 - .L_5830)
.L_5830:
        /*0004*/ 	.word	0x00000082


	//----- nvinfo : EIATTR_KPARAM_INFO
	.align		4
.L_5831:
        /*0008*/ 	.byte	0x04, 0x17
        /*000a*/ 	.short	(.L_5833 - .L_5832)
.L_5832:
        /*000c*/ 	.word	0x00000000
        /*0010*/ 	.short	0x0001
        /*0012*/ 	.short	0x0008
        /*0014*/ 	.byte	0x00, 0xf0, 0x61, 0x08


	//----- nvinfo : EIATTR_KPARAM_INFO
	.align		4
.L_5833:
        /*0018*/ 	.byte	0x04, 0x17
        /*001a*/ 	.short	(.L_5835 - .L_5834)
.L_5834:
        /*001c*/ 	.word	0x00000000
        /*0020*/ 	.short	0x0000
        /*0022*/ 	.short	0x0000
        /*0024*/ 	.byte	0x00, 0xf0, 0x11, 0x00


	//----- nvinfo : EIATTR_SPARSE_MMA_MASK
	.align		4
.L_5835:
        /*0028*/ 	.byte	0x03, 0x50
        /*002a*/ 	.short	0x0000


	//----- nvinfo : EIATTR_MAXREG_COUNT
	.align		4
        /*002c*/ 	.byte	0x03, 0x1b
        /*002e*/ 	.short	0x0080


	//----- nvinfo : EIATTR_MERCURY_ISA_VERSION
	.align		4
        /*0030*/ 	.byte	0x03, 0x5f
        /*0032*/ 	.short	0x0101


	//----- nvinfo : EIATTR_VRC_CTA_INIT_COUNT
	.align		4
        /*0034*/ 	.byte	0x02, 0x4a
	.zero		1
	.zero		1


	//----- nvinfo : EIATTR_EXIT_INSTR_OFFSETS
	.align		4
        /*0038*/ 	.byte	0x04, 0x1c
        /*003a*/ 	.short	(.L_5837 - .L_5836)


	//   ....[0]....
.L_5836:
        /*003c*/ 	.word	0x00000350


	//   ....[1]....
        /*0040*/ 	.word	0x000003e0


	//   ....[2]....
        /*0044*/ 	.word	0x00003f50


	//   ....[3]....
        /*0048*/ 	.word	0x000052b0


	//----- nvinfo : EIATTR_MAX_THREADS
	.align		4
.L_5837:
        /*004c*/ 	.byte	0x04, 0x05
        /*004e*/ 	.short	(.L_5839 - .L_5838)
.L_5838:
        /*0050*/ 	.word	0x00000080
        /*0054*/ 	.word	0x00000001
        /*0058*/ 	.word	0x00000001


	//----- nvinfo : EIATTR_CRS_STACK_SIZE
	.align		4
.L_5839:
        /*005c*/ 	.byte	0x04, 0x1e
        /*005e*/ 	.short	(.L_5841 - .L_5840)
.L_5840:
        /*0060*/ 	.word	0x00000000


	//----- nvinfo : EIATTR_CBANK_PARAM_SIZE
	.align		4
.L_5841:
        /*0064*/ 	.byte	0x03, 0x19
        /*0066*/ 	.short	0x0220


	//----- nvinfo : EIATTR_PARAM_CBANK
	.align		4
        /*0068*/ 	.byte	0x04, 0x0a
        /*006a*/ 	.short	(.L_5843 - .L_5842)
	.align		4
.L_5842:
        /*006c*/ 	.word	index@(.nv.constant0._ZN2at6native18elementwise_kernelILi128ELi4EZNS0_22gpu_kernel_impl_nocastINS0_13BUnaryFunctorIaaaZZZNS0_16fmod_kernel_cudaERNS_18TensorIteratorBaseEENKUlvE_clEvENKUlvE0_clEvEUlaaE_EEEEvS5_RKT_EUliE_EEviT1_)
        /*0070*/ 	.short	0x0380
        /*0072*/ 	.short	0x0220


	//----- nvinfo : EIATTR_SW_WAR
	.align		4
.L_5843:
        /*0074*/ 	.byte	0x04, 0x36
        /*0076*/ 	.short	(.L_5845 - .L_5844)
.L_5844:
        /*0078*/ 	.word	0x00000008
.L_5845:


//--------------------- .nv.info._ZN2at6native27unrolled_elementwise_kernelINS0_13BUnaryFunctorIaaaZZZNS0_16fmod_kernel_cudaERNS_18TensorIteratorBaseEENKUlvE_clEvENKUlvE0_clEvEUlaaE_EESt5arrayIPcLm2EELi4E23TrivialOffsetCalculatorILi1EjESD_NS0_6memory15LoadWithoutCastENSE_16StoreWithoutCastEEEviT_T0_T2_T3_T4_T5_ --------------------------
	.section	.nv.info._ZN2at6native27unrolled_elementwise_kernelINS0_13BUnaryFunctorIaaaZZZNS0_16fmod_kernel_cudaERNS_18TensorIteratorBaseEENKUlvE_clEvENKUlvE0_clEvEUlaaE_EESt5arrayIPcLm2EELi4E23TrivialOffsetCalculatorILi1EjESD_NS0_6memory15LoadWithoutCastENSE_16StoreWithoutCastEEEviT_T0_T2_T3_T4_T5_,"",@"SHT_CUDA_INFO"
	.sectionflags	@""
	.align	4


	//----- nvinfo : EIATTR_CUDA_API_VERSION
	.align		4
        /*0000*/ 	.byte	0x04, 0x37
        /*0002*/ 	.short	(.L_5847 - .L_5846)
.L_5846:
        /*0004*/ 	.word	0x00000082


	//----- nvinfo : EIATTR_KPARAM_INFO
	.align		4
.L_5847:
        /*0008*/ 	.byte	0x04, 0x17
        /*000a*/ 	.short	(.L_5849 - .L_5848)
.L_5848:
        /*000c*/ 	.word	0x00000000
        /*0010*/ 	.short	0x0006
        /*0012*/ 	.short	0x001b
        /*0014*/ 	.byte	0x00, 0xf0, 0x05, 0x00


	//----- nvinfo : EIATTR_KPARAM_INFO
	.align		4
.L_5849:
        /*0018*/ 	.byte	0x04, 0x17
        /*001a*/ 	.short	(.L_5851 - .L_5850)
.L_5850:
        /*001c*/ 	.word	0x00000000
        /*0020*/ 	.short	0x0005
        /*0022*/ 	.short	0x001a
        /*0024*/ 	.byte	0x00, 0xf0, 0x05, 0x00


	//----- nvinfo : EIATTR_KPARAM_INFO
	.align		4
.L_5851:
        /*0028*/ 	.byte	0x04, 0x17
        /*002a*/ 	.short	(.L_5853 - .L_5852)
.L_5852:
        /*002c*/ 	.word	0x00000000
        /*0030*/ 	.short	0x0004
        /*0032*/ 	.short	0x0019
        /*0034*/ 	.byte	0x00, 0xf0, 0x05, 0x00


	//----- nvinfo : EIATTR_KPARAM_INFO
	.align		4
.L_5853:
        /*0038*/ 	.byte	0x04, 0x17
        /*003a*/ 	.short	(.L_5855 - .L_5854)
.L_5854:
        /*003c*/ 	.word	0x00000000
        /*0040*/ 	.short	0x0003
        /*0042*/ 	.short	0x0018
        /*0044*/ 	.byte	0x00, 0xf0, 0x05, 0x00


	//----- nvinfo : EIATTR_KPARAM_INFO
	.align		4
.L_5855:
        /*0048*/ 	.byte	0x04, 0x17
        /*004a*/ 	.short	(.L_5857 - .L_5856)
.L_5856:
        /*004c*/ 	.word	0x00000000
        /*0050*/ 	.short	0x0002
        /*0052*/ 	.short	0x0008
        /*0054*/ 	.byte	0x00, 0xf0, 0x41, 0x00


	//----- nvinfo : EIATTR_KPARAM_INFO
	.align		4
.L_5857:
        /*0058*/ 	.byte	0x04, 0x17
        /*005a*/ 	.short	(.L_5859 - .L_5858)
.L_5858:
        /*005c*/ 	.word	0x00000000
        /*0060*/ 	.short	0x0001
        /*0062*/ 	.short	0x0004
        /*0064*/ 	.byte	0x00, 0xf0, 0x09, 0x00


	//----- nvinfo : EIATTR_KPARAM_INFO
	.align		4
.L_5859:
        /*0068*/ 	.byte	0x04, 0x17
        /*006a*/ 	.short	(.L_5861 - .L_5860)
.L_5860:
        /*006c*/ 	.word	0x00000000
        /*0070*/ 	.short	0x0000
        /*0072*/ 	.short	0x0000
        /*0074*/ 	.byte	0x00, 0xf0, 0x11, 0x00


	//----- nvinfo : EIATTR_SPARSE_MMA_MASK
	.align		4
.L_5861:
        /*0078*/ 	.byte	0x03, 0x50
        /*007a*/ 	.short	0x0000


	//----- nvinfo : EIATTR_MAXREG_COUNT
	.align		4
        /*007c*/ 	.byte	0x03, 0x1b
        /*007e*/ 	.short	0x00ff


	//----- nvinfo : EIATTR_MERCURY_ISA_VERSION
	.align		4
        /*0080*/ 	.byte	0x03, 0x5f
        /*0082*/ 	.short	0x0101


	//----- nvinfo : EIATTR_VRC_CTA_INIT_COUNT
	.align		4
        /*0084*/ 	.byte	0x02, 0x4a
	.zero		1
	.zero		1


	//----- nvinfo : EIATTR_EXIT_INSTR_OFFSETS
	.align		4
        /*0088*/ 	.byte	0x04, 0x1c
        /*008a*/ 	.short	(.L_5863 - .L_5862)


	//   ....[0]....
.L_5862:
        /*008c*/ 	.word	0x000006f0


	//   ....[1]....
        /*0090*/ 	.word	0x00000750


	//----- nvinfo : EIATTR_MAX_THREADS
	.align		4
.L_5863:
        /*0094*/ 	.byte	0x04, 0x05
        /*0096*/ 	.short	(.L_5865 - .L_5864)
.L_5864:
        /*0098*/ 	.word	0x00000080
        /*009c*/ 	.word	0x00000001
        /*00a0*/ 	.word	0x00000001


	//----- nvinfo : EIATTR_CRS_STACK_SIZE
	.align		4
.L_5865:
        /*00a4*/ 	.byte	0x04, 0x1e
        /*00a6*/ 	.short	(.L_5867 - .L_5866)
.L_5866:
        /*00a8*/ 	.word	0x00000000


	//----- nvinfo : EIATTR_CBANK_PARAM_SIZE
	.align		4
.L_5867:
        /*00ac*/ 	.byte	0x03, 0x19
        /*00ae*/ 	.short	0x001c


	//----- nvinfo : EIATTR_PARAM_CBANK
	.align		4
        /*00b0*/ 	.byte	0x04, 0x0a
        /*00b2*/ 	.short	(.L_5869 - .L_5868)
	.align		4
.L_5868:
        /*00b4*/ 	.word	index@(.nv.constant0._ZN2at6native27unrolled_elementwise_kernelINS0_13BUnaryFunctorIaaaZZZNS0_16fmod_kernel_cudaERNS_18TensorIteratorBaseEENKUlvE_clEvENKUlvE0_clEvEUlaaE_EESt5arrayIPcLm2EELi4E23TrivialOffsetCalculatorILi1EjESD_NS0_6memory15LoadWithoutCastENSE_16StoreWithoutCastEEEviT_T0_T2_T3_T4_T5_)
        /*00b8*/ 	.short	0x0380
        /*00ba*/ 	.short	0x001c


	//----- nvinfo : EIATTR_SW_WAR
	.align		4
.L_5869:
        /*00bc*/ 	.byte	0x04, 0x36
        /*00be*/ 	.short	(.L_5871 - .L_5870)
.L_5870:
        /*00c0*/ 	.word	0x00000008
.L_5871:


//--------------------- .nv.info._ZN2at6native29vectorized_elementwise_kernelILi2ENS0_13BUnaryFunctorIaaaZZZNS0_16fmod_kernel_cudaERNS_18TensorIteratorBaseEENKUlvE_clEvENKUlvE0_clEvEUlaaE_EESt5arrayIPcLm2EEEEviT0_T1_ --------------------------
	.section	.nv.info._ZN2at6native29vectorized_elementwise_kernelILi2ENS0_13BUnaryFunctorIaaaZZZNS0_16fmod_kernel_cudaERNS_18TensorIteratorBaseEENKUlvE_clEvENKUlvE0_clEvEUlaaE_EESt5arrayIPcLm2EEEEviT0_T1_,"",@"SHT_CUDA_INFO"
	.sectionflags	@""
	.align	4


	//----- nvinfo : EIATTR_CUDA_API_VERSION
	.align		4
        /*0000*/ 	.byte	0x04, 0x37
        /*0002*/ 	.short	(.L_5873 - .L_5872)
.L_5872:
        /*0004*/ 	.word	0x00000082


	//----- nvinfo : EIATTR_KPARAM_INFO
	.align		4
.L_5873:
        /*0008*/ 	.byte	0x04, 0x17
        /*000a*/ 	.short	(.L_5875 - .L_5874)
.L_5874:
        /*000c*/ 	.word	0x00000000
        /*0010*/ 	.short	0x0002
        /*0012*/ 	.short	0x0008
        /*0014*/ 	.byte	0x00, 0xf0, 0x41, 0x00


	//----- nvinfo : EIATTR_KPARAM_INFO
	.align		4
.L_5875:
        /*0018*/ 	.byte	0x04, 0x17
        /*001a*/ 	.short	(.L_5877 - .L_5876)
.L_5876:
        /*001c*/ 	.word	0x00000000
        /*0020*/ 	.short	0x0001
        /*0022*/ 	.short	0x0004
        /*0024*/ 	.byte	0x00, 0xf0, 0x09, 0x00


	//----- nvinfo : EIATTR_KPARAM_INFO
	.align		4
.L_5877:
        /*0028*/ 	.byte	0x04, 0x17
        /*002a*/ 	.short	(.L_5879 - .L_5878)
.L_5878:
        /*002c*/ 	.word	0x00000000
        /*0030*/ 	.short	0x0000
        /*0032*/ 	.short	0x0000
        /*0034*/ 	.byte	0x00, 0xf0, 0x11, 0x00


	//----- nvinfo : EIATTR_SPARSE_MMA_MASK
	.align		4
.L_5879:
        /*0038*/ 	.byte	0x03, 0x50
        /*003a*/ 	.short	0x0000


	//----- nvinfo : EIATTR_MAXREG_COUNT
	.align		4
        /*003c*/ 	.byte	0x03, 0x1b
        /*003e*/ 	.short	0x00ff


	//----- nvinfo : EIATTR_MERCURY_ISA_VERSION
	.align		4
        /*0040*/ 	.byte	0x03, 0x5f
        /*0042*/ 	.short	0x0101


	//----- nvinfo : EIATTR_VRC_CTA_INIT_COUNT
	.align		4
        /*0044*/ 	.byte	0x02, 0x4a
	.zero		1
	.zero		1


	//----- nvinfo : EIATTR_EXIT_INSTR_OFFSETS
	.align		4
        /*0048*/ 	.byte	0x04, 0x1c
        /*004a*/ 	.short	(.L_5881 - .L_5880)


	//   ....[0]....
.L_5880:
        /*004c*/ 	.word	0x00000de0


	//   ....[1]....
        /*0050*/ 	.word	0x00000e40


	//   ....[2]....
        /*0054*/ 	.word	0x00001340


	//----- nvinfo : EIATTR_MAX_THREADS
	.align		4
.L_5881:
        /*0058*/ 	.byte	0x04, 0x05
        /*005a*/ 	.short	(.L_5883 - .L_5882)
.L_5882:
        /*005c*/ 	.word	0x00000080
        /*0060*/ 	.word	0x00000001
        /*0064*/ 	.word	0x00000001


	//----- nvinfo : EIATTR_CRS_STACK_SIZE
	.align		4
.L_5883:
        /*0068*/ 	.byte	0x04, 0x1e
        /*006a*/ 	.short	(.L_5885 - .L_5884)
.L_5884:
        /*006c*/ 	.word	0x00000000


	//----- nvinfo : EIATTR_CBANK_PARAM_SIZE
	.align		4
.L_5885:
        /*0070*/ 	.byte	0x03, 0x19
        /*0072*/ 	.short	0x0018


	//----- nvinfo : EIATTR_PARAM_CBANK
	.align		4
        /*0074*/ 	.byte	0x04, 0x0a
        /*0076*/ 	.short	(.L_5887 - .L_5886)
	.align		4
.L_5886:
        /*0078*/ 	.word	index@(.nv.constant0._ZN2at6native29vectorized_elementwise_kernelILi2ENS0_13BUnaryFunctorIaaaZZZNS0_16fmod_kernel_cudaERNS_18TensorIteratorBaseEENKUlvE_clEvENKUlvE0_clEvEUlaaE_EESt5arrayIPcLm2EEEEviT0_T1_)
        /*007c*/ 	.short	0x0380
        /*007e*/ 	.short	0x0018


	//----- nvinfo : EIATTR_SW_WAR
	.align		4
.L_5887:
        /*0080*/ 	.byte	0x04, 0x36
        /*0082*/ 	.short	(.L_5889 - .L_5888)
.L_5888:
        /*0084*/ 	.word	0x00000008
.L_5889:


//--------------------- .nv.info._ZN2at6native29vectorized_elementwise_kernelILi4ENS0_13BUnaryFunctorIaaaZZZNS0_16fmod_kernel_cudaERNS_18TensorIteratorBaseEENKUlvE_clEvENKUlvE0_clEvEUlaaE_EESt5arrayIPcLm2EEEEviT0_T1_ --------------------------
	.section	.nv.info._ZN2at6native29vectorized_elementwise_kernelILi4ENS0_13BUnaryFunctorIaaaZZZNS0_16fmod_kernel_cudaERNS_18TensorIteratorBaseEENKUlvE_clEvENKUlvE0_clEvEUlaaE_EESt5arrayIPcLm2EEEEviT0_T1_,"",@"SHT_CUDA_INFO"
	.sectionflags	@""
	.align	4


	//----- nvinfo : EIATTR_CUDA_API_VERSION
	.align		4
        /*0000*/ 	.byte	0x04, 0x37
        /*0002*/ 	.short	(.L_5891 - .L_5890)
.L_5890:
        /*0004*/ 	.word	0x00000082


	//----- nvinfo : EIATTR_KPARAM_INFO
	.align		4
.L_5891:
        /*0008*/ 	.byte	0x04, 0x17
        /*000a*/ 	.short	(.L_5893 - .L_5892)
.L_5892:
        /*000c*/ 	.word	0x00000000
        /*0010*/ 	.short	0x0002
        /*0012*/ 	.short	0x0008
        /*0014*/ 	.byte	0x00, 0xf0, 0x41, 0x00


	//----- nvinfo : EIATTR_KPARAM_INFO
	.align		4
.L_5893:
        /*0018*/ 	.byte	0x04, 0x17
        /*001a*/ 	.short	(.L_5895 - .L_5894)
.L_5894:
        /*001c*/ 	.word	0x00000000
        /*0020*/ 	.short	0x0001
        /*0022*/ 	.short	0x0004
        /*0024*/ 	.byte	0x00, 0xf0, 0x09, 0x00


	//----- nvinfo : EIATTR_KPARAM_INFO
	.align		4
.L_5895:
        /*0028*/ 	.byte	0x04, 0x17
        /*002a*/ 	.short	(.L_5897 - .L_5896)
.L_5896:
        /*002c*/ 	.word	0x00000000
        /*0030*/ 	.short	0x0000
        /*0032*/ 	.short	0x0000
        /*0034*/ 	.byte	0x00, 0xf0, 0x11, 0x00


	//----- nvinfo : EIATTR_SPARSE_MMA_MASK
	.align		4
.L_5897:
        /*0038*/ 	.byte	0x03, 0x50
        /*003a*/ 	.short	0x0000


	//----- nvinfo : EIATTR_MAXREG_COUNT
	.align		4
        /*003c*/ 	.byte	0x03, 0x1b
        /*003e*/ 	.short	0x00ff


	//----- nvinfo : EIATTR_MERCURY_ISA_VERSION
	.align		4
        /*0040*/ 	.byte	0x03, 0x5f
        /*0042*/ 	.short	0x0101


	//----- nvinfo : EIATTR_VRC_CTA_INIT_COUNT
	.align		4
        /*0044*/ 	.byte	0x02, 0x4a
	.zero		1
	.zero		1


	//----- nvinfo : EIATTR_EXIT_INSTR_OFFSETS
	.align		4
        /*0048*/ 	.byte	0x04, 0x1c
        /*004a*/ 	.short	(.L_5899 - .L_5898)


	//   ....[0]....
.L_5898:
        /*004c*/ 	.word	0x00000de0


	//   ....[1]....
        /*0050*/ 	.word	0x00000e40


	//   ....[2]....
        /*0054*/ 	.word	0x00001390


	//----- nvinfo : EIATTR_MAX_THREADS
	.align		4
.L_5899:
        /*0058*/ 	.byte	0x04, 0x05
        /*005a*/ 	.short	(.L_5901 - .L_5900)
.L_5900:
        /*005c*/ 	.word	0x00000080
        /*0060*/ 	.word	0x00000001
        /*0064*/ 	.word	0x00000001


	//----- nvinfo : EIATTR_CRS_STACK_SIZE
	.align		4
.L_5901:
        /*0068*/ 	.byte	0x04, 0x1e
        /*006a*/ 	.short	(.L_5903 - .L_5902)
.L_5902:
        /*006c*/ 	.word	0x00000000


	//----- nvinfo : EIATTR_CBANK_PARAM_SIZE
	.align		4
.L_5903:
        /*0070*/ 	.byte	0x03, 0x19
        /*0072*/ 	.short	0x0018


	//----- nvinfo : EIATTR_PARAM_CBANK
	.align		4
        /*0074*/ 	.byte	0x04, 0x0a
        /*0076*/ 	.short	(.L_5905 - .L_5904)
	.align		4
.L_5904:
        /*0078*/ 	.word	index@(.nv.constant0._ZN2at6native29vectorized_elementwise_kernelILi4ENS0_13BUnaryFunctorIaaaZZZNS0_16fmod_kernel_cudaERNS_18TensorIteratorBaseEENKUlvE_clEvENKUlvE0_clEvEUlaaE_EESt5arrayIPcLm2EEEEviT0_T1_)
        /*007c*/ 	.short	0x0380
        /*007e*/ 	.short	0x0018


	//----- nvinfo : EIATTR_SW_WAR
	.align		4
.L_5905:
        /*0080*/ 	.byte	0x04, 0x36
        /*0082*/ 	.short	(.L_5907 - .L_5906)
.L_5906:
        /*0084*/ 	.word	0x00000008
.L_5907:


//--------------------- .nv.info._ZN2at6native29vectorized_elementwise_kernelILi8ENS0_13BUnaryFunctorIaaaZZZNS0_16fmod_kernel_cudaERNS_18TensorIteratorBaseEENKUlvE_clEvENKUlvE0_clEvEUlaaE_EESt5arrayIPcLm2EEEEviT0_T1_ --------------------------
	.section	.nv.info._ZN2at6native29vectorized_elementwise_kernelILi8ENS0_13BUnaryFunctorIaaaZZZNS0_16fmod_kernel_cudaERNS_18TensorIteratorBaseEENKUlvE_clEvENKUlvE0_clEvEUlaaE_EESt5arrayIPcLm2EEEEviT0_T1_,"",@"SHT_CUDA_INFO"
	.sectionflags	@""
	.align	4


	//----- nvinfo : EIATTR_CUDA_API_VERSION
	.align		4
        /*0000*/ 	.byte	0x04, 0x37
        /*0002*/ 	.short	(.L_5909 - .L_5908)
.L_5908:
        /*0004*/ 	.word	0x00000082


	//----- nvinfo : EIATTR_KPARAM_INFO
	.align		4
.L_5909:
        /*0008*/ 	.byte	0x04, 0x17
        /*000a*/ 	.short	(.L_5911 - .L_5910)
.L_5910:
        /*000c*/ 	.word	0x00000000
        /*0010*/ 	.short	0x0002
        /*0012*/ 	.short	0x0008
        /*0014*/ 	.byte	0x00, 0xf0, 0x41, 0x00


	//----- nvinfo : EIATTR_KPARAM_INFO
	.align		4
.L_5911:
        /*0018*/ 	.byte	0x04, 0x17
        /*001a*/ 	.short	(.L_5913 - .L_5912)
.L_5912:
        /*001c*/ 	.word	0x00000000
        /*0020*/ 	.short	0x0001
        /*0022*/ 	.short	0x0004
        /*0024*/ 	.byte	0x00, 0xf0, 0x09, 0x00


	//----- nvinfo : EIATTR_KPARAM_INFO
	.align		4
.L_5913:
        /*0028*/ 	.byte	0x04, 0x17
        /*002a*/ 	.short	(.L_5915 - .L_5914)
.L_5914:
        /*002c*/ 	.word	0x00000000
        /*0030*/ 	.short	0x0000
        /*0032*/ 	.short	0x0000
        /*0034*/ 	.byte	0x00, 0xf0, 0x11, 0x00


	//----- nvinfo : EIATTR_SPARSE_MMA_MASK
	.align		4
.L_5915:
        /*0038*/ 	.byte	0x03, 0x50
        /*003a*/ 	.short	0x0000


	//----- nvinfo : EIATTR_MAXREG_COUNT
	.align		4
        /*003c*/ 	.byte	0x03, 0x1b
        /*003e*/ 	.short	0x00ff


	//----- nvinfo : EIATTR_MERCURY_ISA_VERSION
	.align		4
        /*0040*/ 	.byte	0x03, 0x5f
        /*0042*/ 	.short	0x0101


	//----- nvinfo : EIATTR_VRC_CTA_INIT_COUNT
	.align		4
        /*0044*/ 	.byte	0x02, 0x4a
	.zero		1
	.zero		1


	//----- nvinfo : EIATTR_EXIT_INSTR_OFFSETS
	.align		4
        /*0048*/ 	.byte	0x04, 0x1c
        /*004a*/ 	.short	(.L_5917 - .L_5916)


	//   ....[0]....
.L_5916:
        /*004c*/ 	.word	0x00000de0


	//   ....[1]....
        /*0050*/ 	.word	0x00000e40


	//   ....[2]....
        /*0054*/ 	.word	0x00001370


	//----- nvinfo : EIATTR_MAX_THREADS
	.align		4
.L_5917:
        /*0058*/ 	.byte	0x04, 0x05
        /*005a*/ 	.short	(.L_5919 - .L_5918)
.L_5918:
        /*005c*/ 	.word	0x00000080
        /*0060*/ 	.word	0x00000001
        /*0064*/ 	.word	0x00000001


	//----- nvinfo : EIATTR_CRS_STACK_SIZE
	.align		4
.L_5919:
        /*0068*/ 	.byte	0x04, 0x1e
        /*006a*/ 	.short	(.L_5921 - .L_5920)
.L_5920:
        /*006c*/ 	.word	0x00000000


	//----- nvinfo : EIATTR_CBANK_PARAM_SIZE
	.align		4
.L_5921:
        /*0070*/ 	.byte	0x03, 0x19
        /*0072*/ 	.short	0x0018


	//----- nvinfo : EIATTR_PARAM_CBANK
	.align		4
        /*0074*/ 	.byte	0x04, 0x0a
        /*0076*/ 	.short	(.L_5923 - .L_5922)
	.align		4
.L_5922:
        /*0078*/ 	.word	index@(.nv.constant0._ZN2at6native29vectorized_elementwise_kernelILi8ENS0_13BUnaryFunctorIaaaZZZNS0_16fmod_kernel_cudaERNS_18TensorIteratorBaseEENKUlvE_clEvENKUlvE0_clEvEUlaaE_EESt5arrayIPcLm2EEEEviT0_T1_)
        /*007c*/ 	.short	0x0380
        /*007e*/ 	.short	0x0018


	//----- nvinfo : EIATTR_SW_WAR
	.align		4
.L_5923:
        /*0080*/ 	.byte	0x04, 0x36
        /*0082*/ 	.short	(.L_5925 - .L_5924)
.L_5924:
        /*0084*/ 	.word	0x00000008
.L_5925:


//--------------------- .nv.info._ZN2at6native18elementwise_kernelILi128ELi4EZNS0_15gpu_kernel_implINS0_13AUnaryFunctorIaaaZZZNS0_16fmod_kernel_cudaERNS_18TensorIteratorBaseEENKUlvE_clEvENKUlvE0_clEvEUlaaE_EEEEvS5_RKT_EUliE_EEviT1_ --------------------------
	.section	.nv.info._ZN2at6native18elementwise_kernelILi128ELi4EZNS0_15gpu_kernel_implINS0_13AUnaryFunctorIaaaZZZNS0_16fmod_kernel_cudaERNS_18TensorIteratorBaseEENKUlvE_clEvENKUlvE0_clEvEUlaaE_EEEEvS5_RKT_EUliE_EEviT1_,"",@"SHT_CUDA_INFO"
	.sectionflags	@""
	.align	4


	//----- nvinfo : EIATTR_CUDA_API_VERSION
	.align		4
        /*0000*/ 	.byte	0x04, 0x37
        /*0002*/ 	.short	(.L_5927 - .L_5926)
.L_5926:
        /*0004*/ 	.word	0x00000082


	//----- nvinfo : EIATTR_KPARAM_INFO
	.align		4
.L_5927:
        /*0008*/ 	.byte	0x04, 0x17
        /*000a*/ 	.short	(.L_5929 - .L_5928)
.L_5928:
        /*000c*/ 	.word	0x00000000
        /*0010*/ 	.short	0x0001
        /*0012*/ 	.short	0x0008
        /*0014*/ 	.byte	0x00, 0xf0, 0x61, 0x08


	//----- nvinfo : EIATTR_KPARAM_INFO
	.align		4
.L_5929:
        /*0018*/ 	.byte	0x04, 0x17
        /*001a*/ 	.short	(.L_5931 - .L_5930)
.L_5930:
        /*001c*/ 	.word	0x00000000
        /*0020*/ 	.short	0x0000
        /*0022*/ 	.short	0x0000
        /*0024*/ 	.byte	0x00, 0xf0, 0x11, 0x00


	//----- nvinfo : EIATTR_SPARSE_MMA_MASK
	.align		4
.L_5931:
        /*0028*/ 	.byte	0x03, 0x50
        /*002a*/ 	.short	0x0000


	//----- nvinfo : EIATTR_MAXREG_COUNT
	.align		4
        /*002c*/ 	.byte	0x03, 0x1b
        /*002e*/ 	.short	0x0080


	//----- nvinfo : EIATTR_EXTERNS
	.align		4
        /*0030*/ 	.byte	0x04, 0x0f
        /*0032*/ 	.short	(.L_5933 - .L_5932)


	//   ....[0]....
	.align		4
.L_5932:
        /*0034*/ 	.word	index@(__assertfail)


	//----- nvinfo : EIATTR_MERCURY_ISA_VERSION
	.align		4
.L_5933:
        /*0038*/ 	.byte	0x03, 0x5f
        /*003a*/ 	.short	0x0101


	//----- nvinfo : EIATTR_VRC_CTA_INIT_COUNT
	.align		4
        /*003c*/ 	.byte	0x02, 0x4a
	.zero		1
	.zero		1


	//----- nvinfo : EIATTR_SYSCALL_OFFSETS
	.align		4
        /*0040*/ 	.byte	0x04, 0x46
        /*0042*/ 	.short	(.L_5935 - .L_5934)


	//   ....[0]....
.L_5934:
        /*0044*/ 	.word	0x00002120


	//   ....[1]....
        /*0048*/ 	.word	0x00002f70


	//   ....[2]....
        /*004c*/ 	.word	0x00005230


	//   ....[3]....
        /*0050*/ 	.word	0x00005e90


	//   ....[4]....
        /*0054*/ 	.word	0x00008270


	//   ....[5]....
        /*0058*/ 	.word	0x00008ed0


	//   ....[6]....
        /*005c*/ 	.word	0x0000b2c0


	//   ....[7]....
        /*0060*/ 	.word	0x0000bef0


	//----- nvinfo : EIATTR_EXIT_INSTR_OFFSETS
	.align		4
.L_5935:
        /*0064*/ 	.byte	0x04, 0x1c
        /*0066*/ 	.short	(.L_5937 - .L_5936)


	//   ....[0]....
.L_5936:
        /*0068*/ 	.word	0x000091b0


	//   ....[1]....
        /*006c*/ 	.word	0x0000b430


	//   ....[2]....
        /*0070*/ 	.word	0x0000b450


	//   ....[3]....
        /*0074*/ 	.word	0x0000b4f0


	//   ....[4]....
        /*0078*/ 	.word	0x0000b520


	//   ....[5]....
        /*007c*/ 	.word	0x0000b540


	//   ....[6]....
        /*0080*/ 	.word	0x0000b5d0


	//   ....[7]....
        /*0084*/ 	.word	0x0000b610


	//   ....[8]....
        /*0088*/ 	.word	0x0000b6b0


	//   ....[9]....
        /*008c*/ 	.word	0x0000b700


	//   ....[10]....
        /*0090*/ 	.word	0x0000b730


	//   ....[11]....
        /*0094*/ 	.word	0x0000b7f0


	//   ....[12]....
        /*0098*/ 	.word	0x0000b960


	//   ....[13]....
        /*009c*/ 	.word	0x0000bad0


	//   ....[14]....
        /*00a0*/ 	.word	0x0000bc30


	//   ....[15]....
        /*00a4*/ 	.word	0x0000bc70


	//   ....[16]....
        /*00a8*/ 	.word	0x0000bca0


	//   ....[17]....
        /*00ac*/ 	.word	0x0000bd50


	//   ....[18]....
        /*00b0*/ 	.word	0x0000bd90


	//   ....[19]....
        /*00b4*/ 	.word	0x0000bf00


	//   ....[20]....
        /*00b8*/ 	.word	0x0000c010


	//   ....[21]....
        /*00bc*/ 	.word	0x0000c150


	//   ....[22]....
        /*00c0*/ 	.word	0x0000c190


	//----- nvinfo : EIATTR_MAX_THREADS
	.align		4
.L_5937:
        /*00c4*/ 	.byte	0x04, 0x05
        /*00c6*/ 	.short	(.L_5939 - .L_5938)
.L_5938:
        /*00c8*/ 	.word	0x00000080
        /*00cc*/ 	.word	0x00000001
        /*00d0*/ 	.word	0x00000001


	//----- nvinfo : EIATTR_CRS_STACK_SIZE
	.align		4
.L_5939:
        /*00d4*/ 	.byte	0x04, 0x1e
        /*00d6*/ 	.short	(.L_5941 - .L_5940)
.L_5940:
        /*00d8*/ 	.word	0x00000000


	//----- nvinfo : EIATTR_CBANK_PARAM_SIZE
	.align		4
.L_5941:
        /*00dc*/ 	.byte	0x03, 0x19
        /*00de*/ 	.short	0x0220


	//----- nvinfo : EIATTR_PARAM_CBANK
	.align		4
        /*00e0*/ 	.byte	0x04, 0x0a
        /*00e2*/ 	.short	(.L_5943 - .L_5942)
	.align		4
.L_5942:
        /*00e4*/ 	.word	index@(.nv.constant0._ZN2at6native18elementwise_kernelILi128ELi4EZNS0_15gpu_kernel_implINS0_13AUnaryFunctorIaaaZZZNS0_16fmod_kernel_cudaERNS_18TensorIteratorBaseEENKUlvE_clEvENKUlvE0_clEvEUlaaE_EEEEvS5_RKT_EUliE_EEviT1_)
        /*00e8*/ 	.short	0x0380
        /*00ea*/ 	.short	0x0220


	//----- nvinfo : EIATTR_SW_WAR
	.align		4
.L_5943:
        /*00ec*/ 	.byte	0x04, 0x36
        /*00ee*/ 	.short	(.L_5945 - .L_5944)
.L_5944:
        /*00f0*/ 	.word	0x00000008
.L_5945:


//--------------------- .nv.info._ZN2at6native27unrolled_elementwise_kernelINS0_13AUnaryFunctorIaaaZZZNS0_16fmod_kernel_cudaERNS_18TensorIteratorBaseEENKUlvE_clEvENKUlvE0_clEvEUlaaE_EESt5arrayIPcLm2EELi4E23TrivialOffsetCalculatorILi1EjESD_NS0_6memory12LoadWithCastILi1EEENSE_13StoreWithCastILi1EEEEEviT_T0_T2_T3_T4_T5_ --------------------------
	.section	.nv.info._ZN2at6native27unrolled_elementwise_kernelINS0_13AUnaryFunctorIaaaZZZNS0_16fmod_kernel_cudaERNS_18TensorIteratorBaseEENKUlvE_clEvENKUlvE0_clEvEUlaaE_EESt5arrayIPcLm2EELi4E23TrivialOffsetCalculatorILi1EjESD_NS0_6memory12LoadWithCastILi1EEENSE_13StoreWithCastILi1EEEEEviT_T0_T2_T3_T4_T5_,"",@"SHT_CUDA_INFO"
	.sectionflags	@""
	.align	4


	//----- nvinfo : EIATTR_CUDA_API_VERSION
	.align		4
        /*0000*/ 	.byte	0x04, 0x37
        /*0002*/ 	.short	(.L_5947 - .L_5946)
.L_5946:
        /*0004*/ 	.word	0x00000082


	//----- nvinfo : EIATTR_KPARAM_INFO
	.align		4
.L_5947:
        /*0008*/ 	.byte	0x04, 0x17
        /*000a*/ 	.short	(.L_5949 - .L_5948)
.L_5948:
        /*000c*/ 	.word	0x00000000
        /*0010*/ 	.short	0x0006
        /*0012*/ 	.short	0x0024
        /*0014*/ 	.byte	0x00, 0xf0, 0x21, 0x00


	//----- nvinfo : EIATTR_KPARAM_INFO
	.align		4
.L_5949:
        /*0018*/ 	.byte	0x04, 0x17
        /*001a*/ 	.short	(.L_5951 - .L_5950)
.L_5950:
        /*001c*/ 	.word	0x00000000
        /*0020*/ 	.short	0x0005
        /*0022*/ 	.short	0x001c
        /*0024*/ 	.byte	0x00, 0xf0, 0x21, 0x00


	//----- nvinfo : EIATTR_KPARAM_INFO
	.align		4
.L_5951:
        /*0028*/ 	.byte	0x04, 0x17
        /*002a*/ 	.short	(.L_5953 - .L_5952)
.L_5952:
        /*002c*/ 	.word	0x00000000
        /*0030*/ 	.short	0x0004
        /*0032*/ 	.short	0x0019
        /*0034*/ 	.byte	0x00, 0xf0, 0x05, 0x00


	//----- nvinfo : EIATTR_KPARAM_INFO
	.align		4
.L_5953:
        /*0038*/ 	.byte	0x04, 0x17
        /*003a*/ 	.short	(.L_5955 - .L_5954)
.L_5954:
        /*003c*/ 	.word	0x00000000
        /*0040*/ 	.short	0x0003
        /*0042*/ 	.short	0x0018
        /*0044*/ 	.byte	0x00, 0xf0, 0x05, 0x00


	//----- nvinfo : EIATTR_KPARAM_INFO
	.align		4
.L_5955:
        /*0048*/ 	.byte	0x04, 0x17
        /*004a*/ 	.short	(.L_5957 - .L_5956)
.L_5956:
        /*004c*/ 	.word	0x00000000
        /*0050*/ 	.short	0x0002
        /*0052*/ 	.short	0x0008
        /*0054*/ 	.byte	0x00, 0xf0, 0x41, 0x00


	//----- nvinfo : EIATTR_KPARAM_INFO
	.align		4
.L_5957:
        /*0058*/ 	.byte	0x04, 0x17
        /*005a*/ 	.short	(.L_5959 - .L_5958)
.L_5958:
        /*005c*/ 	.word	0x00000000
        /*0060*/ 	.short	0x0001
        /*0062*/ 	.short	0x0004
        /*0064*/ 	.byte	0x00, 0xf0, 0x09, 0x00


	//----- nvinfo : EIATTR_KPARAM_INFO
	.align		4
.L_5959:
        /*0068*/ 	.byte	0x04, 0x17
        /*006a*/ 	.short	(.L_5961 - .L_5960)
.L_5960:
        /*006c*/ 	.word	0x00000000
        /*0070*/ 	.short	0x0000
        /*0072*/ 	.short	0x0000
        /*0074*/ 	.byte	0x00, 0xf0, 0x11, 0x00


	//----- nvinfo : EIATTR_SPARSE_MMA_MASK
	.align		4
.L_5961:
        /*0078*/ 	.byte	0x03, 0x50
        /*007a*/ 	.short	0x0000


	//----- nvinfo : EIATTR_MAXREG_COUNT
	.align		4
        /*007c*/ 	.byte	0x03, 0x1b
        /*007e*/ 	.short	0x00ff


	//----- nvinfo : EIATTR_EXTERNS
	.align		4
        /*0080*/ 	.byte	0x04, 0x0f
        /*0082*/ 	.short	(.L_5963 - .L_5962)


	//   ....[0]....
	.align		4
.L_5962:
        /*0084*/ 	.word	index@(__assertfail)


	//----- nvinfo : EIATTR_MERCURY_ISA_VERSION
	.align		4
.L_5963:
        /*0088*/ 	.byte	0x03, 0x5f
        /*008a*/ 	.short	0x0101


	//----- nvinfo : EIATTR_VRC_CTA_INIT_COUNT
	.align		4
        /*008c*/ 	.byte	0x02, 0x4a
	.zero		1
	.zero		1


	//----- nvinfo : EIATTR_SYSCALL_OFFSETS
	.align		4
        /*0090*/ 	.byte	0x04, 0x46
        /*0092*/ 	.short	(.L_5965 - .L_5964)


	//   ....[0]....
.L_5964:
        /*0094*/ 	.word	0x00000e30


	//   ....[1]....
        /*0098*/ 	.word	0x00001e00


	//   ....[2]....
        /*009c*/ 	.word	0x00002d10


	//   ....[3]....
        /*00a0*/ 	.word	0x00003c30


	//   ....[4]....
        /*00a4*/ 	.word	0x00004e60


	//   ....[5]....
        /*00a8*/ 	.word	0x00005d50


	//   ....[6]....
        /*00ac*/ 	.word	0x00006d00


	//   ....[7]....
        /*00b0*/ 	.word	0x00007c90


	//----- nvinfo : EIATTR_EXIT_INSTR_OFFSETS
	.align		4
.L_5965:
        /*00b4*/ 	.byte	0x04, 0x1c
        /*00b6*/ 	.short	(.L_5967 - .L_5966)


	//   ....[0]....
.L_5966:
        /*00b8*/ 	.word	0x00006fd0


	//   ....[1]....
        /*00bc*/ 	.word	0x00007100


	//   ....[2]....
        /*00c0*/ 	.word	0x00007120


	//   ....[3]....
        /*00c4*/ 	.word	0x000071e0


	//   ....[4]....
        /*00c8*/ 	.word	0x00007220


	//   ....[5]....
        /*00cc*/ 	.word	0x00007260


	//   ....[6]....
        /*00d0*/ 	.word	0x000072f0


	//   ....[7]....
        /*00d4*/ 	.word	0x00007330


	//   ....[8]....
        /*00d8*/ 	.word	0x000073d0


	//   ....[9]....
        /*00dc*/ 	.word	0x00007420


	//   ....[10]....
        /*00e0*/ 	.word	0x00007470


	//   ....[11]....
        /*00e4*/ 	.word	0x00007550


	//   ....[12]....
        /*00e8*/ 	.word	0x000076c0


	//   ....[13]....
        /*00ec*/ 	.word	0x00007830


	//   ....[14]....
        /*00f0*/ 	.word	0x00007990


	//   ....[15]....
        /*00f4*/ 	.word	0x000079f0


	//   ....[16]....
        /*00f8*/ 	.word	0x00007a30


	//   ....[17]....
        /*00fc*/ 	.word	0x00007ad0


	//   ....[18]....
        /*0100*/ 	.word	0x00007b30


	//   ....[19]....
        /*0104*/ 	.word	0x00007ca0


	//   ....[20]....
        /*0108*/ 	.word	0x00007db0


	//   ....[21]....
        /*010c*/ 	.word	0x00007ef0


	//   ....[22]....
        /*0110*/ 	.word	0x00007f30


	//----- nvinfo : EIATTR_MAX_THREADS
	.align		4
.L_5967:
        /*0114*/ 	.byte	0x04, 0x05
        /*0116*/ 	.short	(.L_5969 - .L_5968)
.L_5968:
        /*0118*/ 	.word	0x00000080
        /*011c*/ 	.word	0x00000001
        /*0120*/ 	.word	0x00000001


	//----- nvinfo : EIATTR_CRS_STACK_SIZE
	.align		4
.L_5969:
        /*0124*/ 	.byte	0x04, 0x1e
        /*0126*/ 	.short	(.L_5971 - .L_5970)
.L_5970:
        /*0128*/ 	.word	0x00000000


	//----- nvinfo : EIATTR_CBANK_PARAM_SIZE
	.align		4
.L_5971:
        /*012c*/ 	.byte	0x03, 0x19
        /*012e*/ 	.short	0x002c


	//----- nvinfo : EIATTR_PARAM_CBANK
	.align		4
        /*0130*/ 	.byte	0x04, 0x0a
        /*0132*/ 	.short	(.L_5973 - .L_5972)
	.align		4
.L_5972:
        /*0134*/ 	.word	index@(.nv.constant0._ZN2at6native27unrolled_elementwise_kernelINS0_13AUnaryFunctorIaaaZZZNS0_16fmod_kernel_cudaERNS_18TensorIteratorBaseEENKUlvE_clEvENKUlvE0_clEvEUlaaE_EESt5arrayIPcLm2EELi4E23TrivialOffsetCalculatorILi1EjESD_NS0_6memory12LoadWithCastILi1EEENSE_13StoreWithCastILi1EEEEEviT_T0_T2_T3_T4_T5_)
        /*0138*/ 	.short	0x0380
        /*013a*/ 	.short	0x002c


	//----- nvinfo : EIATTR_SW_WAR
	.align		4
.L_5973:
        /*013c*/ 	.byte	0x04, 0x36
        /*013e*/ 	.short	(.L_5975 - .L_5974)
.L_5974:
        /*0140*/ 	.word	0x00000008
.L_5975:


//--------------------- .nv.info._ZN2at6native18elementwise_kernelILi128ELi4EZNS0_22gpu_kernel_impl_nocastINS0_13AUnaryFunctorIaaaZZZNS0_16fmod_kernel_cudaERNS_18TensorIteratorBaseEENKUlvE_clEvENKUlvE0_clEvEUlaaE_EEEEvS5_RKT_EUliE_EEviT1_ --------------------------
	.section	.nv.info._ZN2at6native18elementwise_kernelILi128ELi4EZNS0_22gpu_kernel_impl_nocastINS0_13AUnaryFunctorIaaaZZZNS0_16fmod_kernel_cudaERNS_18TensorIteratorBaseEENKUlvE_clEvENKUlvE0_clEvEUlaaE_EEEEvS5_RKT_EUliE_EEviT1_,"",@"SHT_CUDA_INFO"
	.sectionflags	@""
	.align	4


	//----- nvinfo : EIATTR_CUDA_API_VERSION
	.align		4
        /*0000*/ 	.byte	0x04, 0x37
        /*0002*/ 	.short	(.L_5977 - .L_5976)
.L_5976:
        /*0004*/ 	.word	0x00000082


	//----- nvinfo : EIATTR_KPARAM_INFO
	.align		4
.L_5977:
        /*0008*/ 	.byte	0x04, 0x17
        /*000a*/ 	.short	(.L_5979 - .L_5978)
.L_5978:
        /*000c*/ 	.word	0x00000000
        /*0010*/ 	.short	0x0001
        /*0012*/ 	.short	0x0008
        /*0014*/ 	.byte	0x00, 0xf0, 0x61, 0x08


	//----- nvinfo : EIATTR_KPARAM_INFO
	.align		4
.L_5979:
        /*0018*/ 	.byte	0x04, 0x17
        /*001a*/ 	.short	(.L_5981 - .L_5980)
.L_5980:
        /*001c*/ 	.word	0x00000000
        /*0020*/ 	.short	0x0000
        /*0022*/ 	.short	0x0000
        /*0024*/ 	.byte	0x00, 0xf0, 0x11, 0x00


	//----- nvinfo : EIATTR_SPARSE_MMA_MASK
	.align		4
.L_5981:
        /*0028*/ 	.byte	0x03, 0x50
        /*002a*/ 	.short	0x0000


	//----- nvinfo : EIATTR_MAXREG_COUNT
	.align		4
        /*002c*/ 	.byte	0x03, 0x1b
        /*002e*/ 	.short	0x0080


	//----- nvinfo : EIATTR_MERCURY_ISA_VERSION
	.align		4
        /*0030*/ 	.byte	0x03, 0x5f
        /*0032*/ 	.short	0x0101


	//----- nvinfo : EIATTR_VRC_CTA_INIT_COUNT
	.align		4
        /*0034*/ 	.byte	0x02, 0x4a
	.zero		1
	.zero		1


	//----- nvinfo : EIATTR_EXIT_INSTR_OFFSETS
	.align		4
        /*0038*/ 	.byte	0x04, 0x1c
        /*003a*/ 	.short	(.L_5983 - .L_5982)


	//   ....[0]....
.L_5982:
        /*003c*/ 	.word	0x00000350


	//   ....[1]....
        /*0040*/ 	.word	0x000003e0


	//   ....[2]....
        /*0044*/ 	.word	0x00003f50


	//   ....[3]....
        /*0048*/ 	.word	0x000052b0


	//----- nvinfo : EIATTR_MAX_THREADS
	.align		4
.L_5983:
        /*004c*/ 	.byte	0x04, 0x05
        /*004e*/ 	.short	(.L_5985 - .L_5984)
.L_5984:
        /*0050*/ 	.word	0x00000080
        /*0054*/ 	.word	0x00000001
        /*0058*/ 	.word	0x00000001


	//----- nvinfo : EIATTR_CRS_STACK_SIZE
	.align		4
.L_5985:
        /*005c*/ 	.byte	0x04, 0x1e
        /*005e*/ 	.short	(.L_5987 - .L_5986)
.L_5986:
        /*0060*/ 	.word	0x00000000


	//----- nvinfo : EIATTR_CBANK_PARAM_SIZE
	.align		4
.L_5987:
        /*0064*/ 	.byte	0x03, 0x19
        /*0066*/ 	.short	0x0220


	//----- nvinfo : EIATTR_PARAM_CBANK
	.align		4
        /*0068*/ 	.byte	0x04, 0x0a
        /*006a*/ 	.short	(.L_5989 - .L_5988)
	.align		4
.L_5988:
        /*006c*/ 	.word	index@(.nv.constant0._ZN2at6native18elementwise_kernelILi128ELi4EZNS0_22gpu_kernel_impl_nocastINS0_13AUnaryFunctorIaaaZZZNS0_16fmod_kernel_cudaERNS_18TensorIteratorBaseEENKUlvE_clEvENKUlvE0_clEvEUlaaE_EEEEvS5_RKT_EUliE_EEviT1_)
        /*0070*/ 	.short	0x0380
        /*0072*/ 	.short	0x0220


	//----- nvinfo : EIATTR_SW_WAR
	.align		4
.L_5989:
        /*0074*/ 	.byte	0x04, 0x36
        /*0076*/ 	.short	(.L_5991 - .L_5990)
.L_5990:
        /*0078*/ 	.word	0x00000008
.L_5991:


//--------------------- .nv.info._ZN2at6native27unrolled_elementwise_kernelINS0_13AUnaryFunctorIaaaZZZNS0_16fmod_kernel_cudaERNS_18TensorIteratorBaseEENKUlvE_clEvENKUlvE0_clEvEUlaaE_EESt5arrayIPcLm2EELi4E23TrivialOffsetCalculatorILi1EjESD_NS0_6memory15LoadWithoutCastENSE_16StoreWithoutCastEEEviT_T0_T2_T3_T4_T5_ --------------------------
	.section	.nv.info._ZN2at6native27unrolled_elementwise_kernelINS0_13AUnaryFunctorIaaaZZZNS0_16fmod_kernel_cudaERNS_18TensorIteratorBaseEENKUlvE_clEvENKUlvE0_clEvEUlaaE_EESt5arrayIPcLm2EELi4E23TrivialOffsetCalculatorILi1EjESD_NS0_6memory15LoadWithoutCastENSE_16StoreWithoutCastEEEviT_T0_T2_T3_T4_T5_,"",@"SHT_CUDA_INFO"
	.sectionflags	@""
	.align	4


	//----- nvinfo : EIATTR_CUDA_API_VERSION
	.align		4
        /*0000*/ 	.byte	0x04, 0x37
        /*0002*/ 	.short	(.L_5993 - .L_5992)
.L_5992:
        /*0004*/ 	.word	0x00000082


	//----- nvinfo : EIATTR_KPARAM_INFO
	.align		4
.L_5993:
        /*0008*/ 	.byte	0x04, 0x17
        /*000a*/ 	.short	(.L_5995 - .L_5994)
.L_5994:
        /*000c*/ 	.word	0x00000000
        /*0010*/ 	.short	0x0006
        /*0012*/ 	.short	0x001b
        /*0014*/ 	.byte	0x00, 0xf0, 0x05, 0x00


	//----- nvinfo : EIATTR_KPARAM_INFO
	.align		4
.L_5995:
        /*0018*/ 	.byte	0x04, 0x17
        /*001a*/ 	.short	(.L_5997 - .L_5996)
.L_5996:
        /*001c*/ 	.word	0x00000000
        /*0020*/ 	.short	0x0005
        /*0022*/ 	.short	0x001a
        /*0024*/ 	.byte	0x00, 0xf0, 0x05, 0x00


	//----- nvinfo : EIATTR_KPARAM_INFO
	.align		4
.L_5997:
        /*0028*/ 	.byte	0x04, 0x17
        /*002a*/ 	.short	(.L_5999 - .L_5998)
.L_5998:
        /*002c*/ 	.word	0x00000000
        /*0030*/ 	.short	0x0004
        /*0032*/ 	.short	0x0019
        /*0034*/ 	.byte	0x00, 0xf0, 0x05, 0x00


	//----- nvinfo : EIATTR_KPARAM_INFO
	.align		4
.L_5999:
        /*0038*/ 	.byte	0x04, 0x17
        /*003a*/ 	.short	(.L_6001 - .L_6000)
.L_6000:
        /*003c*/ 	.word	0x00000000
        /*0040*/ 	.short	0x0003
        /*0042*/ 	.short	0x0018
        /*0044*/ 	.byte	0x00, 0xf0, 0x05, 0x00


	//----- nvinfo : EIATTR_KPARAM_INFO
	.align		4
.L_6001:
        /*0048*/ 	.byte	0x04, 0x17
        /*004a*/ 	.short	(.L_6003 - .L_6002)
.L_6002:
        /*004c*/ 	.word	0x00000000
        /*0050*/ 	.short	0x0002
        /*0052*/ 	.short	0x0008
        /*0054*/ 	.byte	0x00, 0xf0, 0x41, 0x00


	//----- nvinfo : EIATTR_KPARAM_INFO
	.align		4
.L_6003:
        /*0058*/ 	.byte	0x04, 0x17
        /*005a*/ 	.short	(.L_6005 - .L_6004)
.L_6004:
        /*005c*/ 	.word	0x00000000
        /*0060*/ 	.short	0x0001
        /*0062*/ 	.short	0x0004
        /*0064*/ 	.byte	0x00, 0xf0, 0x09, 0x00


	//----- nvinfo : EIATTR_KPARAM_INFO
	.align		4
.L_6005:
        /*0068*/ 	.byte	0x04, 0x17
        /*006a*/ 	.short	(.L_6007 - .L_6006)
.L_6006:
        /*006c*/ 	.word	0x00000000
        /*0070*/ 	.short	0x0000
        /*0072*/ 	.short	0x0000
        /*0074*/ 	.byte	0x00, 0xf0, 0x11, 0x00


	//----- nvinfo : EIATTR_SPARSE_MMA_MASK
	.align		4
.L_6007:
        /*0078*/ 	.byte	0x03, 0x50
        /*007a*/ 	.short	0x0000


	//----- nvinfo : EIATTR_MAXREG_COUNT
	.align		4
        /*007c*/ 	.byte	0x03, 0x1b
        /*007e*/ 	.short	0x00ff


	//----- nvinfo : EIATTR_MERCURY_ISA_VERSION
	.align		4
        /*0080*/ 	.byte	0x03, 0x5f
        /*0082*/ 	.short	0x0101


	//----- nvinfo : EIATTR_VRC_CTA_INIT_COUNT
	.align		4
        /*0084*/ 	.byte	0x02, 0x4a
	.zero		1
	.zero		1


	//----- nvinfo : EIATTR_EXIT_INSTR_OFFSETS
	.align		4
        /*0088*/ 	.byte	0x04, 0x1c
        /*008a*/ 	.short	(.L_6009 - .L_6008)


	//   ....[0]....
.L_6008:
        /*008c*/ 	.word	0x000006f0


	//   ....[1]....
        /*0090*/ 	.word	0x00000750


	//----- nvinfo : EIATTR_MAX_THREADS
	.align		4
.L_6009:
        /*0094*/ 	.byte	0x04, 0x05
        /*0096*/ 	.short	(.L_6011 - .L_6010)
.L_6010:
        /*0098*/ 	.word	0x00000080
        /*009c*/ 	.word	0x00000001
        /*00a0*/ 	.word	0x00000001


	//----- nvinfo : EIATTR_CRS_STACK_SIZE
	.align		4
.L_6011:
        /*00a4*/ 	.byte	0x04, 0x1e
        /*00a6*/ 	.short	(.L_6013 - .L_6012)
.L_6012:
        /*00a8*/ 	.word	0x00000000


	//----- nvinfo : EIATTR_CBANK_PARAM_SIZE
	.align		4
.L_6013:
        /*00ac*/ 	.byte	0x03, 0x19
        /*00ae*/ 	.short	0x001c


	//----- nvinfo : EIATTR_PARAM_CBANK
	.align		4
        /*00b0*/ 	.byte	0x04, 0x0a
        /*00b2*/ 	.short	(.L_6015 - .L_6014)
	.align		4
.L_6014:
        /*00b4*/ 	.word	index@(.nv.constant0._ZN2at6native27unrolled_elementwise_kernelINS0_13AUnaryFunctorIaaaZZZNS0_16fmod_kernel_cudaERNS_18TensorIteratorBaseEENKUlvE_clEvENKUlvE0_clEvEUlaaE_EESt5arrayIPcLm2EELi4E23TrivialOffsetCalculatorILi1EjESD_NS0_6memory15LoadWithoutCastENSE_16StoreWithoutCastEEEviT_T0_T2_T3_T4_T5_)
        /*00b8*/ 	.short	0x0380
        /*00ba*/ 	.short	0x001c


	//----- nvinfo : EIATTR_SW_WAR
	.align		4
.L_6015:
        /*00bc*/ 	.byte	0x04, 0x36
        /*00be*/ 	.short	(.L_6017 - .L_6016)
.L_6016:
        /*00c0*/ 	.word	0x00000008
.L_6017:


//--------------------- .nv.info._ZN2at6native29vectorized_elementwise_kernelILi2ENS0_13AUnaryFunctorIaaaZZZNS0_16fmod_kernel_cudaERNS_18TensorIteratorBaseEENKUlvE_clEvENKUlvE0_clEvEUlaaE_EESt5arrayIPcLm2EEEEviT0_T1_ --------------------------
	.section	.nv.info._ZN2at6native29vectorized_elementwise_kernelILi2ENS0_13AUnaryFunctorIaaaZZZNS0_16fmod_kernel_cudaERNS_18TensorIteratorBaseEENKUlvE_clEvENKUlvE0_clEvEUlaaE_EESt5arrayIPcLm2EEEEviT0_T1_,"",@"SHT_CUDA_INFO"
	.sectionflags	@""
	.align	4


	//----- nvinfo : EIATTR_CUDA_API_VERSION
	.align		4
        /*0000*/ 	.byte	0x04, 0x37
        /*0002*/ 	.short	(.L_6019 - .L_6018)
.L_6018:
        /*0004*/ 	.word	0x00000082


	//----- nvinfo : EIATTR_KPARAM_INFO
	.align		4
.L_6019:
        /*0008*/ 	.byte	0x04, 0x17
        /*000a*/ 	.short	(.L_6021 - .L_6020)
.L_6020:
        /*000c*/ 	.word	0x00000000
        /*0010*/ 	.short	0x0002
        /*0012*/ 	.short	0x0008
        /*0014*/ 	.byte	0x00, 0xf0, 0x41, 0x00


	//----- nvinfo : EIATTR_KPARAM_INFO
	.align		4
.L_6021:
        /*0018*/ 	.byte	0x04, 0x17
        /*001a*/ 	.short	(.L_6023 - .L_6022)
.L_6022:
        /*001c*/ 	.word	0x00000000
        /*0020*/ 	.short	0x0001
        /*0022*/ 	.short	0x0004
        /*0024*/ 	.byte	0x00, 0xf0, 0x09, 0x00


	//----- nvinfo : EIATTR_KPARAM_INFO
	.align		4
.L_6023:
        /*0028*/ 	.byte	0x04, 0x17
        /*002a*/ 	.short	(.L_6025 - .L_6024)
.L_6024:
        /*002c*/ 	.word	0x00000000
        /*0030*/ 	.short	0x0000
        /*0032*/ 	.short	0x0000
        /*0034*/ 	.byte	0x00, 0xf0, 0x11, 0x00


	//----- nvinfo : EIATTR_SPARSE_MMA_MASK
	.align		4
.L_6025:
        /*0038*/ 	.byte	0x03, 0x50
        /*003a*/ 	.short	0x0000


	//----- nvinfo : EIATTR_MAXREG_COUNT
	.align		4
        /*003c*/ 	.byte	0x03, 0x1b
        /*003e*/ 	.short	0x00ff


	//----- nvinfo : EIATTR_MERCURY_ISA_VERSION
	.align		4
        /*0040*/ 	.byte	0x03, 0x5f
        /*0042*/ 	.short	0x0101


	//----- nvinfo : EIATTR_VRC_CTA_INIT_COUNT
	.align		4
        /*0044*/ 	.byte	0x02, 0x4a
	.zero		1
	.zero		1


	//----- nvinfo : EIATTR_EXIT_INSTR_OFFSETS
	.align		4
        /*0048*/ 	.byte	0x04, 0x1c
        /*004a*/ 	.short	(.L_6027 - .L_6026)


	//   ....[0]....
.L_6026:
        /*004c*/ 	.word	0x00000de0


	//   ....[1]....
        /*0050*/ 	.word	0x00000e40


	//   ....[2]....
        /*0054*/ 	.word	0x000012d0


	//----- nvinfo : EIATTR_MAX_THREADS
	.align		4
.L_6027:
        /*0058*/ 	.byte	0x04, 0x05
        /*005a*/ 	.short	(.L_6029 - .L_6028)
.L_6028:
        /*005c*/ 	.word	0x00000080
        /*0060*/ 	.word	0x00000001
        /*0064*/ 	.word	0x00000001


	//----- nvinfo : EIATTR_CRS_STACK_SIZE
	.align		4
.L_6029:
        /*0068*/ 	.byte	0x04, 0x1e
        /*006a*/ 	.short	(.L_6031 - .L_6030)
.L_6030:
        /*006c*/ 	.word	0x00000000


	//----- nvinfo : EIATTR_CBANK_PARAM_SIZE
	.align		4
.L_6031:
        /*0070*/ 	.byte	0x03, 0x19
        /*0072*/ 	.short	0x0018


	//----- nvinfo : EIATTR_PARAM_CBANK
	.align		4
        /*0074*/ 	.byte	0x04, 0x0a
        /*0076*/ 	.short	(.L_6033 - .L_6032)
	.align		4
.L_6032:
        /*0078*/ 	.word	index@(.nv.constant0._ZN2at6native29vectorized_elementwise_kernelILi2ENS0_13AUnaryFunctorIaaaZZZNS0_16fmod_kernel_cudaERNS_18TensorIteratorBaseEENKUlvE_clEvENKUlvE0_clEvEUlaaE_EESt5arrayIPcLm2EEEEviT0_T1_)
        /*007c*/ 	.short	0x0380
        /*007e*/ 	.short	0x0018


	//----- nvinfo : EIATTR_SW_WAR
	.align		4
.L_6033:
        /*0080*/ 	.byte	0x04, 0x36
        /*0082*/ 	.short	(.L_6035 - .L_6034)
.L_6034:
        /*0084*/ 	.word	0x00000008
.L_6035:


//--------------------- .nv.info._ZN2at6native29vectorized_elementwise_kernelILi4ENS0_13AUnaryFunctorIaaaZZZNS0_16fmod_kernel_cudaERNS_18TensorIteratorBaseEENKUlvE_clEvENKUlvE0_clEvEUlaaE_EESt5arrayIPcLm2EEEEviT0_T1_ --------------------------
	.section	.nv.info._ZN2at6native29vectorized_elementwise_kernelILi4ENS0_13AUnaryFunctorIaaaZZZNS0_16fmod_kernel_cudaERNS_18TensorIteratorBaseEENKUlvE_clEvENKUlvE0_clEvEUlaaE_EESt5arrayIPcLm2EEEEviT0_T1_,"",@"SHT_CUDA_INFO"
	.sectionflags	@""
	.align	4


	//----- nvinfo : EIATTR_CUDA_API_VERSION
	.align		4
        /*0000*/ 	.byte	0x04, 0x37
        /*0002*/ 	.short	(.L_6037 - .L_6036)
.L_6036:
        /*0004*/ 	.word	0x00000082


	//----- nvinfo : EIATTR_KPARAM_INFO
	.align		4
.L_6037:
        /*0008*/ 	.byte	0x04, 0x17
        /*000a*/ 	.short	(.L_6039 - .L_6038)
.L_6038:
        /*000c*/ 	.word	0x00000000
        /*0010*/ 	.short	0x0002
        /*0012*/ 	.short	0x0008
        /*0014*/ 	.byte	0x00, 0xf0, 0x41, 0x00


	//----- nvinfo : EIATTR_KPARAM_INFO
	.align		4
.L_6039:
        /*0018*/ 	.byte	0x04, 0x17
        /*001a*/ 	.short	(.L_6041 - .L_6040)
.L_6040:
        /*001c*/ 	.word	0x00000000
        /*0020*/ 	.short	0x0001
        /*0022*/ 	.short	0x0004
        /*0024*/ 	.byte	0x00, 0xf0, 0x09, 0x00


	//----- nvinfo : EIATTR_KPARAM_INFO
	.align		4
.L_6041:
        /*0028*/ 	.byte	0x04, 0x17
        /*002a*/ 	.short	(.L_6043 - .L_6042)
.L_6042:
        /*002c*/ 	.word	0x00000000
        /*0030*/ 	.short	0x0000
        /*0032*/ 	.short	0x0000
        /*0034*/ 	.byte	0x00, 0xf0, 0x11, 0x00


	//----- nvinfo : EIATTR_SPARSE_MMA_MASK
	.align		4
.L_6043:
        /*0038*/ 	.byte	0x03, 0x50
        /*003a*/ 	.short	0x0000


	//----- nvinfo : EIATTR_MAXREG_COUNT
	.align		4
        /*003c*/ 	.byte	0x03, 0x1b
        /*003e*/ 	.short	0x00ff


	//----- nvinfo : EIATTR_MERCURY_ISA_VERSION
	.align		4
        /*0040*/ 	.byte	0x03, 0x5f
        /*0042*/ 	.short	0x0101


	//----- nvinfo : EIATTR_VRC_CTA_INIT_COUNT
	.align		4
        /*0044*/ 	.byte	0x02, 0x4a
	.zero		1
	.zero		1


	//----- nvinfo : EIATTR_EXIT_INSTR_OFFSETS
	.align		4
        /*0048*/ 	.byte	0x04, 0x1c
        /*004a*/ 	.short	(.L_6045 - .L_6044)


	//   ....[0]....
.L_6044:
        /*004c*/ 	.word	0x00000de0


	//   ....[1]....
        /*0050*/ 	.word	0x00000e40


	//   ....[2]....
        /*0054*/ 	.word	0x00001390


	//----- nvinfo : EIATTR_MAX_THREADS
	.align		4
.L_6045:
        /*0058*/ 	.byte	0x04, 0x05
        /*005a*/ 	.short	(.L_6047 - .L_6046)
.L_6046:
        /*005c*/ 	.word	0x00000080
        /*0060*/ 	.word	0x00000001
        /*0064*/ 	.word	0x00000001


	//----- nvinfo : EIATTR_CRS_STACK_SIZE
	.align		4
.L_6047:
        /*0068*/ 	.byte	0x04, 0x1e
        /*006a*/ 	.short	(.L_6049 - .L_6048)
.L_6048:
        /*006c*/ 	.word	0x00000000


	//----- nvinfo : EIATTR_CBANK_PARAM_SIZE
	.align		4
.L_6049:
        /*0070*/ 	.byte	0x03, 0x19
        /*0072*/ 	.short	0x0018


	//----- nvinfo : EIATTR_PARAM_CBANK
	.align		4
        /*0074*/ 	.byte	0x04, 0x0a
        /*0076*/ 	.short	(.L_6051 - .L_6050)
	.align		4
.L_6050:
        /*0078*/ 	.word	index@(.nv.constant0._ZN2at6native29vectorized_elementwise_kernelILi4ENS0_13AUnaryFunctorIaaaZZZNS0_16fmod_kernel_cudaERNS_18TensorIteratorBaseEENKUlvE_clEvENKUlvE0_clEvEUlaaE_EESt5arrayIPcLm2EEEEviT0_T1_)
        /*007c*/ 	.short	0x0380
        /*007e*/ 	.short	0x0018


	//----- nvinfo : EIATTR_SW_WAR
	.align		4
.L_6051:
        /*0080*/ 	.byte	0x04, 0x36
        /*0082*/ 	.short	(.L_6053 - .L_6052)
.L_6052:
        /*0084*/ 	.word	0x00000008
.L_6053:


//--------------------- .nv.info._ZN2at6native29vectorized_elementwise_kernelILi8ENS0_13AUnaryFunctorIaaaZZZNS0_16fmod_kernel_cudaERNS_18TensorIteratorBaseEENKUlvE_clEvENKUlvE0_clEvEUlaaE_EESt5arrayIPcLm2EEEEviT0_T1_ --------------------------
	.section	.nv.info._ZN2at6native29vectorized_elementwise_kernelILi8ENS0_13AUnaryFunctorIaaaZZZNS0_16fmod_kernel_cudaERNS_18TensorIteratorBaseEENKUlvE_clEvENKUlvE0_clEvEUlaaE_EESt5arrayIPcLm2EEEEviT0_T1_,"",@"SHT_CUDA_INFO"
	.sectionflags	@""
	.align	4


	//----- nvinfo : EIATTR_CUDA_API_VERSION
	.align		4
        /*0000*/ 	.byte	0x04, 0x37
        /*0002*/ 	.short	(.L_6055 - .L_6054)
.L_6054:
        /*0004*/ 	.word	0x00000082


	//----- nvinfo : EIATTR_KPARAM_INFO
	.align		4
.L_6055:
        /*0008*/ 	.byte	0x04, 0x17
        /*000a*/ 	.short	(.L_6057 - .L_6056)
.L_6056:
        /*000c*/ 	.word	0x00000000
        /*0010*/ 	.short	0x0002
        /*0012*/ 	.short	0x0008
        /*0014*/ 	.byte	0x00, 0xf0, 0x41, 0x00


	//----- nvinfo : EIATTR_KPARAM_INFO
	.align		4
.L_6057:
        /*0018*/ 	.byte	0x04, 0x17
        /*001a*/ 	.short	(.L_6059 - .L_6058)
.L_6058:
        /*001c*/ 	.word	0x00000000
        /*0020*/ 	.short	0x0001
        /*0022*/ 	.short	0x0004
        /*0024*/ 	.byte	0x00, 0xf0, 0x09, 0x00


	//----- nvinfo : EIATTR_KPARAM_INFO
	.align		4
.L_6059:
        /*0028*/ 	.byte	0x04, 0x17
        /*002a*/ 	.short	(.L_6061 - .L_6060)
.L_6060:
        /*002c*/ 	.word	0x00000000
        /*0030*/ 	.short	0x0000
        /*0032*/ 	.short	0x0000
        /*0034*/ 	.byte	0x00, 0xf0, 0x11, 0x00


	//----- nvinfo : EIATTR_SPARSE_MMA_MASK
	.align		4
.L_6061:
        /*0038*/ 	.byte	0x03, 0x50
        /*003a*/ 	.short	0x0000


	//----- nvinfo : EIATTR_MAXREG_COUNT
	.align		4
        /*003c*/ 	.byte	0x03, 0x1b
        /*003e*/ 	.short	0x00ff


	//----- nvinfo : EIATTR_MERCURY_ISA_VERSION
	.align		4
        /*0040*/ 	.byte	0x03, 0x5f
        /*0042*/ 	.short	0x0101


	//----- nvinfo : EIATTR_VRC_CTA_INIT_COUNT
	.align		4
        /*0044*/ 	.byte	0x02, 0x4a
	.zero		1
	.zero		1


	//----- nvinfo : EIATTR_EXIT_INSTR_OFFSETS
	.align		4
        /*0048*/ 	.byte	0x04, 0x1c
        /*004a*/ 	.short	(.L_6063 - .L_6062)


	//   ....[0]....
.L_6062:
        /*004c*/ 	.word	0x00000de0


	//   ....[1]....
        /*0050*/ 	.word	0x00000e40


	//   ....[2]....
        /*0054*/ 	.word	0x00001370


	//----- nvinfo : EIATTR_MAX_THREADS
	.align		4
.L_6063:
        /*0058*/ 	.byte	0x04, 0x05
        /*005a*/ 	.short	(.L_6065 - .L_6064)
.L_6064:
        /*005c*/ 	.word	0x00000080
        /*0060*/ 	.word	0x00000001
        /*0064*/ 	.word	0x00000001


	//----- nvinfo : EIATTR_CRS_STACK_SIZE
	.align		4
.L_6065:
        /*0068*/ 	.byte	0x04, 0x1e
        /*006a*/ 	.short	(.L_6067 - .L_6066)
.L_6066:
        /*006c*/ 	.word	0x00000000


	//----- nvinfo : EIATTR_CBANK_PARAM_SIZE
	.align		4
.L_6067:
        /*0070*/ 	.byte	0x03, 0x19
        /*0072*/ 	.short	0x0018


	//----- nvinfo : EIATTR_PARAM_CBANK
	.align		4
        /*0074*/ 	.byte	0x04, 0x0a
        /*0076*/ 	.short	(.L_6069 - .L_6068)
	.align		4
.L_6068:
        /*0078*/ 	.word	index@(.nv.constant0._ZN2at6native29vectorized_elementwise_kernelILi8ENS0_13AUnaryFunctorIaaaZZZNS0_16fmod_kernel_cudaERNS_18TensorIteratorBaseEENKUlvE_clEvENKUlvE0_clEvEUlaaE_EESt5arrayIPcLm2EEEEviT0_T1_)
        /*007c*/ 	.short	0x0380
        /*007e*/ 	.short	0x0018


	//----- nvinfo : EIATTR_SW_WAR
	.align		4
.L_6069:
        /*0080*/ 	.byte	0x04, 0x36
        /*0082*/ 	.short	(.L_6071 - .L_6070)
.L_6070:
        /*0084*/ 	.word	0x00000008
.L_6071:


//--------------------- .nv.info._ZN2at6native18elementwise_kernelILi128ELi4EZNS0_15gpu_kernel_implINS0_13BinaryFunctorIhhhZZZNS0_16fmod_kernel_cudaERNS_18TensorIteratorBaseEENKUlvE_clEvENKUlvE_clEvEUlhhE_EEEEvS5_RKT_EUliE_EEviT1_ --------------------------
	.section	.nv.info._ZN2at6native18elementwise_kernelILi128ELi4EZNS0_15gpu_kernel_implINS0_13BinaryFunctorIhhhZZZNS0_16fmod_kernel_cudaERNS_18TensorIteratorBaseEENKUlvE_clEvENKUlvE_clEvEUlhhE_EEEEvS5_RKT_EUliE_EEviT1_,"",@"SHT_CUDA_INFO"
	.sectionflags	@""
	.align	4


	//----- nvinfo : EIATTR_CUDA_API_VERSION
	.align		4
        /*0000*/ 	.byte	0x04, 0x37
        /*0002*/ 	.short	(.L_6073 - .L_6072)
.L_6072:
        /*0004*/ 	.word	0x00000082


	//----- nvinfo : EIATTR_KPARAM_INFO
	.align		4
.L_6073:
        /*0008*/ 	.byte	0x04, 0x17
        /*000a*/ 	.short	(.L_6075 - .L_6074)
.L_6074:
        /*000c*/ 	.word	0x00000000
        /*0010*/ 	.short	0x0001
        /*0012*/ 	.short	0x0008
        /*0014*/ 	.byte	0x00, 0xf0, 0x21, 0x0a


	//----- nvinfo : EIATTR_KPARAM_INFO
	.align		4
.L_6075:
        /*0018*/ 	.byte	0x04, 0x17
        /*001a*/ 	.short	(.L_6077 - .L_6076)
.L_6076:
        /*001c*/ 	.word	0x00000000
        /*0020*/ 	.short	0x0000
        /*0022*/ 	.short	0x0000
        /*0024*/ 	.byte	0x00, 0xf0, 0x11, 0x00


	//----- nvinfo : EIATTR_SPARSE_MMA_MASK
	.align		4
.L_6077:
        /*0028*/ 	.byte	0x03, 0x50
        /*002a*/ 	.short	0x0000


	//----- nvinfo : EIATTR_MAXREG_COUNT
	.align		4
        /*002c*/ 	.byte	0x03, 0x1b
        /*002e*/ 	.short	0x0080


	//----- nvinfo : EIATTR_EXTERNS
	.align		4
        /*0030*/ 	.byte	0x04, 0x0f
        /*0032*/ 	.short	(.L_6079 - .L_6078)


	//   ....[0]....
	.align		4
.L_6078:
        /*0034*/ 	.word	index@(__assertfail)


	//----- nvinfo : EIATTR_MERCURY_ISA_VERSION
	.align		4
.L_6079:
        /*0038*/ 	.byte	0x03, 0x5f
        /*003a*/ 	.short	0x0101


	//----- nvinfo : EIATTR_VRC_CTA_INIT_COUNT
	.align		4
        /*003c*/ 	.byte	0x02, 0x4a
	.zero		1
	.zero		1


	//----- nvinfo : EIATTR_SYSCALL_OFFSETS
	.align		4
        /*0040*/ 	.byte	0x04, 0x46
        /*0042*/ 	.short	(.L_6081 - .L_6080)


	//   ....[0]....
.L_6080:
        /*0044*/ 	.word	0x000024a0


	//   ....[1]....
        /*0048*/ 	.word	0x00003310


	//   ....[2]....
        /*004c*/ 	.word	0x000040a0


	//   ....[3]....
        /*0050*/ 	.word	0x00006820


	//   ....[4]....
        /*0054*/ 	.word	0x00008190


	//   ....[5]....
        /*0058*/ 	.word	0x0000a9e0


	//   ....[6]....
        /*005c*/ 	.word	0x0000c350


	//   ....[7]....
        /*0060*/ 	.word	0x0000ebe0


	//   ....[8]....
        /*0064*/ 	.word	0x00010520


	//----- nvinfo : EIATTR_EXIT_INSTR_OFFSETS
	.align		4
.L_6081:
        /*0068*/ 	.byte	0x04, 0x1c
        /*006a*/ 	.short	(.L_6083 - .L_6082)


	//   ....[0]....
.L_6082:
        /*006c*/ 	.word	0x0000c5d0


	//   ....[1]....
        /*0070*/ 	.word	0x0000fad0


	//   ....[2]....
        /*0074*/ 	.word	0x0000faf0


	//   ....[3]....
        /*0078*/ 	.word	0x0000fb90


	//   ....[4]....
        /*007c*/ 	.word	0x0000fbc0


	//   ....[5]....
        /*0080*/ 	.word	0x0000fbe0


	//   ....[6]....
        /*0084*/ 	.word	0x0000fc70


	//   ....[7]....
        /*0088*/ 	.word	0x0000fcb0


	//   ....[8]....
        /*008c*/ 	.word	0x0000fd50


	//   ....[9]....
        /*0090*/ 	.word	0x0000fda0


	//   ....[10]....
        /*0094*/ 	.word	0x0000fdd0


	//   ....[11]....
        /*0098*/ 	.word	0x0000fe90


	//   ....[12]....
        /*009c*/ 	.word	0x0000ffd0


	//   ....[13]....
        /*00a0*/ 	.word	0x00010110


	//   ....[14]....
        /*00a4*/ 	.word	0x00010260


	//   ....[15]....
        /*00a8*/ 	.word	0x000102a0


	//   ....[16]....
        /*00ac*/ 	.word	0x000102d0


	//   ....[17]....
        /*00b0*/ 	.word	0x00010380


	//   ....[18]....
        /*00b4*/ 	.word	0x000103c0


	//   ....[19]....
        /*00b8*/ 	.word	0x00010530


	//   ....[20]....
        /*00bc*/ 	.word	0x00010610


	//   ....[21]....
        /*00c0*/ 	.word	0x000106b0


	//   ....[22]....
        /*00c4*/ 	.word	0x000106e0


	//   ....[23]....
        /*00c8*/ 	.word	0x00010730


	//   ....[24]....
        /*00cc*/ 	.word	0x00010770


	//----- nvinfo : EIATTR_MAX_THREADS
	.align		4
.L_6083:
        /*00d0*/ 	.byte	0x04, 0x05
        /*00d2*/ 	.short	(.L_6085 - .L_6084)
.L_6084:
        /*00d4*/ 	.word	0x00000080
        /*00d8*/ 	.word	0x00000001
        /*00dc*/ 	.word	0x00000001


	//----- nvinfo : EIATTR_CRS_STACK_SIZE
	.align		4
.L_6085:
        /*00e0*/ 	.byte	0x04, 0x1e
        /*00e2*/ 	.short	(.L_6087 - .L_6086)
.L_6086:
        /*00e4*/ 	.word	0x00000000


	//----- nvinfo : EIATTR_CBANK_PARAM_SIZE
	.align		4
.L_6087:
        /*00e8*/ 	.byte	0x03, 0x19
        /*00ea*/ 	.short	0x0290


	//----- nvinfo : EIATTR_PARAM_CBANK
	.align		4
        /*00ec*/ 	.byte	0x04, 0x0a
        /*00ee*/ 	.short	(.L_6089 - .L_6088)
	.align		4
.L_6088:
        /*00f0*/ 	.word	index@(.nv.constant0._ZN2at6native18elementwise_kernelILi128ELi4EZNS0_15gpu_kernel_implINS0_13BinaryFunctorIhhhZZZNS0_16fmod_kernel_cudaERNS_18TensorIteratorBaseEENKUlvE_clEvENKUlvE_clEvEUlhhE_EEEEvS5_RKT_EUliE_EEviT1_)
        /*00f4*/ 	.short	0x0380
        /*00f6*/ 	.short	0x0290


	//----- nvinfo : EIATTR_SW_WAR
	.align		4
.L_6089:
        /*00f8*/ 	.byte	0x04, 0x36
        /*00fa*/ 	.short	(.L_6091 - .L_6090)
.L_6090:
        /*00fc*/ 	.word	0x00000008
.L_6091:


//--------------------- .nv.info._ZN2at6native27unrolled_elementwise_kernelINS0_13BinaryFunctorIhhhZZZNS0_16fmod_kernel_cudaERNS_18TensorIteratorBaseEENKUlvE_clEvENKUlvE_clEvEUlhhE_EESt5arrayIPcLm3EELi4E23TrivialOffsetCalculatorILi2EjESC_ILi1EjENS0_6memory12LoadWithCastILi2EEENSF_13StoreWithCastILi1EEEEEviT_T0_T2_T3_T4_T5_ --------------------------
	.section	.nv.info._ZN2at6native27unrolled_elementwise_kernelINS0_13BinaryFunctorIhhhZZZNS0_16fmod_kernel_cudaERNS_18TensorIteratorBaseEENKUlvE_clEvENKUlvE_clEvEUlhhE_EESt5arrayIPcLm3EELi4E23TrivialOffsetCalculatorILi2EjESC_ILi1EjENS0_6memory12LoadWithCastILi2EEENSF_13StoreWithCastILi1EEEEEviT_T0_T2_T3_T4_T5_,"",@"SHT_CUDA_INFO"
	.sectionflags	@""
	.align	4


	//----- nvinfo : EIATTR_CUDA_API_VERSION
	.align		4
        /*0000*/ 	.byte	0x04, 0x37
        /*0002*/ 	.short	(.L_6093 - .L_6092)
.L_6092:
        /*0004*/ 	.word	0x00000082


	//----- nvinfo : EIATTR_KPARAM_INFO
	.align		4
.L_6093:
        /*0008*/ 	.byte	0x04, 0x17
        /*000a*/ 	.short	(.L_6095 - .L_6094)
.L_6094:
        /*000c*/ 	.word	0x00000000
        /*0010*/ 	.short	0x0006
        /*0012*/ 	.short	0x0030
        /*0014*/ 	.byte	0x00, 0xf0, 0x21, 0x00


	//----- nvinfo : EIATTR_KPARAM_INFO
	.align		4
.L_6095:
        /*0018*/ 	.byte	0x04, 0x17
        /*001a*/ 	.short	(.L_6097 - .L_6096)
.L_6096:
        /*001c*/ 	.word	0x00000000
        /*0020*/ 	.short	0x0005
        /*0022*/ 	.short	0x0024
        /*0024*/ 	.byte	0x00, 0xf0, 0x31, 0x00


	//----- nvinfo : EIATTR_KPARAM_INFO
	.align		4
.L_6097:
        /*0028*/ 	.byte	0x04, 0x17
        /*002a*/ 	.short	(.L_6099 - .L_6098)
.L_6098:
        /*002c*/ 	.word	0x00000000
        /*0030*/ 	.short	0x0004
        /*0032*/ 	.short	0x0021
        /*0034*/ 	.byte	0x00, 0xf0, 0x05, 0x00


	//----- nvinfo : EIATTR_KPARAM_INFO
	.align		4
.L_6099:
        /*0038*/ 	.byte	0x04, 0x17
        /*003a*/ 	.short	(.L_6101 - .L_6100)
.L_6100:
        /*003c*/ 	.word	0x00000000
        /*0040*/ 	.short	0x0003
        /*0042*/ 	.short	0x0020
        /*0044*/ 	.byte	0x00, 0xf0, 0x05, 0x00


	//----- nvinfo : EIATTR_KPARAM_INFO
	.align		4
.L_6101:
        /*0048*/ 	.byte	0x04, 0x17
        /*004a*/ 	.short	(.L_6103 - .L_6102)
.L_6102:
        /*004c*/ 	.word	0x00000000
        /*0050*/ 	.short	0x0002
        /*0052*/ 	.short	0x0008
        /*0054*/ 	.byte	0x00, 0xf0, 0x61, 0x00


	//----- nvinfo : EIATTR_KPARAM_INFO
	.align		4
.L_6103:
        /*0058*/ 	.byte	0x04, 0x17
        /*005a*/ 	.short	(.L_6105 - .L_6104)
.L_6104:
        /*005c*/ 	.word	0x00000000
        /*0060*/ 	.short	0x0001
        /*0062*/ 	.short	0x0004
        /*0064*/ 	.byte	0x00, 0xf0, 0x05, 0x00


	//----- nvinfo : EIATTR_KPARAM_INFO
	.align		4
.L_6105:
        /*0068*/ 	.byte	0x04, 0x17
        /*006a*/ 	.short	(.L_6107 - .L_6106)
.L_6106:
        /*006c*/ 	.word	0x00000000
        /*0070*/ 	.short	0x0000
        /*0072*/ 	.short	0x0000
        /*0074*/ 	.byte	0x00, 0xf0, 0x11, 0x00


	//----- nvinfo : EIATTR_SPARSE_MMA_MASK
	.align		4
.L_6107:
        /*0078*/ 	.byte	0x03, 0x50
        /*007a*/ 	.short	0x0000


	//----- nvinfo : EIATTR_MAXREG_COUNT
	.align		4
        /*007c*/ 	.byte	0x03, 0x1b
        /*007e*/ 	.short	0x00ff


	//----- nvinfo : EIATTR_EXTERNS
	.align		4
        /*0080*/ 	.byte	0x04, 0x0f
        /*0082*/ 	.short	(.L_6109 - .L_6108)


	//   ....[0]....
	.align		4
.L_6108:
        /*0084*/ 	.word	index@(__assertfail)


	//----- nvinfo : EIATTR_MERCURY_ISA_VERSION
	.align		4
.L_6109:
        /*0088*/ 	.byte	0x03, 0x5f
        /*008a*/ 	.short	0x0101


	//----- nvinfo : EIATTR_VRC_CTA_INIT_COUNT
	.align		4
        /*008c*/ 	.byte	0x02, 0x4a
	.zero		1
	.zero		1


	//----- nvinfo : EIATTR_SYSCALL_OFFSETS
	.align		4
        /*0090*/ 	.byte	0x04, 0x46
        /*0092*/ 	.short	(.L_6111 - .L_6110)


	//   ....[0]....
.L_6110:
        /*0094*/ 	.word	0x00000e90


	//   ....[1]....
        /*0098*/ 	.word	0x00001d50


	//   ....[2]....
        /*009c*/ 	.word	0x00002d50


	//   ....[3]....
        /*00a0*/ 	.word	0x00003c10


	//   ....[4]....
        /*00a4*/ 	.word	0x00004b50


	//   ....[5]....
        /*00a8*/ 	.word	0x00005a10


	//   ....[6]....
        /*00ac*/ 	.word	0x00006950


	//   ....[7]....
        /*00b0*/ 	.word	0x00007820


	//   ....[8]....
        /*00b4*/ 	.word	0x000089b0


	//   ....[9]....
        /*00b8*/ 	.word	0x000097f0


	//   ....[10]....
        /*00bc*/ 	.word	0x0000a6f0


	//   ....[11]....
        /*00c0*/ 	.word	0x0000b5c0


	//----- nvinfo : EIATTR_EXIT_INSTR_OFFSETS
	.align		4
.L_6111:
        /*00c4*/ 	.byte	0x04, 0x1c
        /*00c6*/ 	.short	(.L_6113 - .L_6112)


	//   ....[0]....
.L_6112:
        /*00c8*/ 	.word	0x0000a9a0


	//   ....[1]....
        /*00cc*/ 	.word	0x0000aad0


	//   ....[2]....
        /*00d0*/ 	.word	0x0000aaf0


	//   ....[3]....
        /*00d4*/ 	.word	0x0000ab90


	//   ....[4]....
        /*00d8*/ 	.word	0x0000abc0


	//   ....[5]....
        /*00dc*/ 	.word	0x0000abf0


	//   ....[6]....
        /*00e0*/ 	.word	0x0000ac90


	//   ....[7]....
        /*00e4*/ 	.word	0x0000ace0


	//   ....[8]....
        /*00e8*/ 	.word	0x0000ad90


	//   ....[9]....
        /*00ec*/ 	.word	0x0000adf0


	//   ....[10]....
        /*00f0*/ 	.word	0x0000ae30


	//   ....[11]....
        /*00f4*/ 	.word	0x0000af00


	//   ....[12]....
        /*00f8*/ 	.word	0x0000b050


	//   ....[13]....
        /*00fc*/ 	.word	0x0000b1a0


	//   ....[14]....
        /*0100*/ 	.word	0x0000b300


	//   ....[15]....
        /*0104*/ 	.word	0x0000b340


	//   ....[16]....
        /*0108*/ 	.word	0x0000b370


	//   ....[17]....
        /*010c*/ 	.word	0x0000b410


	//   ....[18]....
        /*0110*/ 	.word	0x0000b460


	//   ....[19]....
        /*0114*/ 	.word	0x0000b5d0


	//   ....[20]....
        /*0118*/ 	.word	0x0000b6c0


	//   ....[21]....
        /*011c*/ 	.word	0x0000b770


	//   ....[22]....
        /*0120*/ 	.word	0x0000b7a0


	//   ....[23]....
        /*0124*/ 	.word	0x0000b7f0


	//   ....[24]....
        /*0128*/ 	.word	0x0000b840


	//----- nvinfo : EIATTR_MAX_THREADS
	.align		4
.L_6113:
        /*012c*/ 	.byte	0x04, 0x05
        /*012e*/ 	.short	(.L_6115 - .L_6114)
.L_6114:
        /*0130*/ 	.word	0x00000080
        /*0134*/ 	.word	0x00000001
        /*0138*/ 	.word	0x00000001


	//----- nvinfo : EIATTR_CRS_STACK_SIZE
	.align		4
.L_6115:
        /*013c*/ 	.byte	0x04, 0x1e
        /*013e*/ 	.short	(.L_6117 - .L_6116)
.L_6116:
        /*0140*/ 	.word	0x00000000


	//----- nvinfo : EIATTR_CBANK_PARAM_SIZE
	.align		4
.L_6117:
        /*0144*/ 	.byte	0x03, 0x19
        /*0146*/ 	.short	0x0038


	//----- nvinfo : EIATTR_PARAM_CBANK
	.align		4
        /*0148*/ 	.byte	0x04, 0x0a
        /*014a*/ 	.short	(.L_6119 - .L_6118)
	.align		4
.L_6118:
        /*014c*/ 	.word	index@(.nv.constant0._ZN2at6native27unrolled_elementwise_kernelINS0_13BinaryFunctorIhhhZZZNS0_16fmod_kernel_cudaERNS_18TensorIteratorBaseEENKUlvE_clEvENKUlvE_clEvEUlhhE_EESt5arrayIPcLm3EELi4E23TrivialOffsetCalculatorILi2EjESC_ILi1EjENS0_6memory12LoadWithCastILi2EEENSF_13StoreWithCastILi1EEEEEviT_T0_T2_T3_T4_T5_)
        /*0150*/ 	.short	0x0380
        /*0152*/ 	.short	0x0038


	//----- nvinfo : EIATTR_SW_WAR
	.align		4
.L_6119:
        /*0154*/ 	.byte	0x04, 0x36
        /*0156*/ 	.short	(.L_6121 - .L_6120)
.L_6120:
        /*0158*/ 	.word	0x00000008
.L_6121:


//--------------------- .nv.info._ZN2at6native18elementwise_kernelILi128ELi4EZNS0_22gpu_kernel_impl_nocastINS0_13BinaryFunctorIhhhZZZNS0_16fmod_kernel_cudaERNS_18TensorIteratorBaseEENKUlvE_clEvENKUlvE_clEvEUlhhE_EEEEvS5_RKT_EUliE_EEviT1_ --------------------------
	.section	.nv.info._ZN2at6native18elementwise_kernelILi128ELi4EZNS0_22gpu_kernel_impl_nocastINS0_13BinaryFunctorIhhhZZZNS0_16fmod_kernel_cudaERNS_18TensorIteratorBaseEENKUlvE_clEvENKUlvE_clEvEUlhhE_EEEEvS5_RKT_EUliE_EEviT1_,"",@"SHT_CUDA_INFO"
	.sectionflags	@""
	.align	4


	//----- nvinfo : EIATTR_CUDA_API_VERSION
	.align		4
        /*0000*/ 	.byte	0x04, 0x37
        /*0002*/ 	.short	(.L_6123 - .L_6122)
.L_6122:
        /*0004*/ 	.word	0x00000082


	//----- nvinfo : EIATTR_KPARAM_INFO
	.align		4
.L_6123:
        /*0008*/ 	.byte	0x04, 0x17
        /*000a*/ 	.short	(.L_6125 - .L_6124)
.L_6124:
        /*000c*/ 	.word	0x00000000
        /*0010*/ 	.short	0x0001
        /*0012*/ 	.short	0x0008
        /*0014*/ 	.byte	0x00, 0xf0, 0x21, 0x0a


	//----- nvinfo : EIATTR_KPARAM_INFO
	.align		4
.L_6125:
        /*0018*/ 	.byte	0x04, 0x17
        /*001a*/ 	.short	(.L_6127 - .L_6126)
.L_6126:
        /*001c*/ 	.word	0x00000000
        /*0020*/ 	.short	0x0000
        /*0022*/ 	.short	0x0000
        /*0024*/ 	.byte	0x00, 0xf0, 0x11, 0x00


	//----- nvinfo : EIATTR_SPARSE_MMA_MASK
	.align		4
.L_6127:
        /*0028*/ 	.byte	0x03, 0x50
        /*002a*/ 	.short	0x0000


	//----- nvinfo : EIATTR_MAXREG_COUNT
	.align		4
        /*002c*/ 	.byte	0x03, 0x1b
        /*002e*/ 	.short	0x0080


	//----- nvinfo : EIATTR_MERCURY_ISA_VERSION
	.align		4
        /*0030*/ 	.byte	0x03, 0x5f
        /*0032*/ 	.short	0x0101


	//----- nvinfo : EIATTR_VRC_CTA_INIT_COUNT
	.align		4
        /*0034*/ 	.byte	0x02, 0x4a
	.zero		1
	.zero		1


	//----- nvinfo : EIATTR_EXIT_INSTR_OFFSETS
	.align		4
        /*0038*/ 	.byte	0x04, 0x1c
        /*003a*/ 	.short	(.L_6129 - .L_6128)


	//   ....[0]....
.L_6128:
        /*003c*/ 	.word	0x00000350


	//   ....[1]....
        /*0040*/ 	.word	0x000003e0


	//   ....[2]....
        /*0044*/ 	.word	0x00004910


	//   ....[3]....
        /*0048*/ 	.word	0x00005fb0


	//----- nvinfo : EIATTR_MAX_THREADS
	.align		4
.L_6129:
        /*004c*/ 	.byte	0x04, 0x05
        /*004e*/ 	.short	(.L_6131 - .L_6130)
.L_6130:
        /*0050*/ 	.word	0x00000080
        /*0054*/ 	.word	0x00000001
        /*0058*/ 	.word	0x00000001


	//----- nvinfo : EIATTR_CRS_STACK_SIZE
	.align		4
.L_6131:
        /*005c*/ 	.byte	0x04, 0x1e
        /*005e*/ 	.short	(.L_6133 - .L_6132)
.L_6132:
        /*0060*/ 	.word	0x00000000


	//----- nvinfo : EIATTR_CBANK_PARAM_SIZE
	.align		4
.L_6133:
        /*0064*/ 	.byte	0x03, 0x19
        /*0066*/ 	.short	0x0290


	//----- nvinfo : EIATTR_PARAM_CBANK
	.align		4
        /*0068*/ 	.byte	0x04, 0x0a
        /*006a*/ 	.short	(.L_6135 - .L_6134)
	.align		4
.L_6134:
        /*006c*/ 	.word	index@(.nv.constant0._ZN2at6native18elementwise_kernelILi128ELi4EZNS0_22gpu_kernel_impl_nocastINS0_13BinaryFunctorIhhhZZZNS0_16fmod_kernel_cudaERNS_18TensorIteratorBaseEENKUlvE_clEvENKUlvE_clEvEUlhhE_EEEEvS5_RKT_EUliE_EEviT1_)
        /*0070*/ 	.short	0x0380
        /*0072*/ 	.short	0x0290


	//----- nvinfo : EIATTR_SW_WAR
	.align		4
.L_6135:
        /*0074*/ 	.byte	0x04, 0x36
        /*0076*/ 	.short	(.L_6137 - .L_6136)
.L_6136:
        /*0078*/ 	.word	0x00000008
.L_6137:


//--------------------- .nv.info._ZN2at6native27unrolled_elementwise_kernelINS0_13BinaryFunctorIhhhZZZNS0_16fmod_kernel_cudaERNS_18TensorIteratorBaseEENKUlvE_clEvENKUlvE_clEvEUlhhE_EESt5arrayIPcLm3EELi4E23TrivialOffsetCalculatorILi2EjESC_ILi1EjENS0_6memory15LoadWithoutCastENSF_16StoreWithoutCastEEEviT_T0_T2_T3_T4_T5_ --------------------------
	.section	.nv.info._ZN2at6native27unrolled_elementwise_kernelINS0_13BinaryFunctorIhhhZZZNS0_16fmod_kernel_cudaERNS_18TensorIteratorBaseEENKUlvE_clEvENKUlvE_clEvEUlhhE_EESt5arrayIPcLm3EELi4E23TrivialOffsetCalculatorILi2EjESC_ILi1EjENS0_6memory15LoadWithoutCastENSF_16StoreWithoutCastEEEviT_T0_T2_T3_T4_T5_,"",@"SHT_CUDA_INFO"
	.sectionflags	@""
	.align	4


	//----- nvinfo : EIATTR_CUDA_API_VERSION
	.align		4
        /*0000*/ 	.byte	0x04, 0x37
        /*0002*/ 	.short	(.L_6139 - .L_6138)
.L_6138:
        /*0004*/ 	.word	0x00000082


	//----- nvinfo : EIATTR_KPARAM_INFO
	.align		4
.L_6139:
        /*0008*/ 	.byte	0x04, 0x17
        /*000a*/ 	.short	(.L_6141 - .L_6140)
.L_6140:
        /*000c*/ 	.word	0x00000000
        /*0010*/ 	.short	0x0006
        /*0012*/ 	.short	0x0023
        /*0014*/ 	.byte	0x00, 0xf0, 0x05, 0x00


	//----- nvinfo : EIATTR_KPARAM_INFO
	.align		4
.L_6141:
        /*0018*/ 	.byte	0x04, 0x17
        /*001a*/ 	.short	(.L_6143 - .L_6142)
.L_6142:
        /*001c*/ 	.word	0x00000000
        /*0020*/ 	.short	0x0005
        /*0022*/ 	.short	0x0022
        /*0024*/ 	.byte	0x00, 0xf0, 0x05, 0x00


	//----- nvinfo : EIATTR_KPARAM_INFO
	.align		4
.L_6143:
        /*0028*/ 	.byte	0x04, 0x17
        /*002a*/ 	.short	(.L_6145 - .L_6144)
.L_6144:
        /*002c*/ 	.word	0x00000000
        /*0030*/ 	.short	0x0004
        /*0032*/ 	.short	0x0021
        /*0034*/ 	.byte	0x00, 0xf0, 0x05, 0x00


	//----- nvinfo : EIATTR_KPARAM_INFO
	.align		4
.L_6145:
        /*0038*/ 	.byte	0x04, 0x17
        /*003a*/ 	.short	(.L_6147 - .L_6146)
.L_6146:
        /*003c*/ 	.word	0x00000000
        /*0040*/ 	.short	0x0003
        /*0042*/ 	.short	0x0020
        /*0044*/ 	.byte	0x00, 0xf0, 0x05, 0x00


	//----- nvinfo : EIATTR_KPARAM_INFO
	.align		4
.L_6147:
        /*0048*/ 	.byte	0x04, 0x17
        /*004a*/ 	.short	(.L_6149 - .L_6148)
.L_6148:
        /*004c*/ 	.word	0x00000000
        /*0050*/ 	.short	0x0002
        /*0052*/ 	.short	0x0008
        /*0054*/ 	.byte	0x00, 0xf0, 0x61, 0x00


	//----- nvinfo : EIATTR_KPARAM_INFO
	.align		4
.L_6149:
        /*0058*/ 	.byte	0x04, 0x17
        /*005a*/ 	.short	(.L_6151 - .L_6150)
.L_6150:
        /*005c*/ 	.word	0x00000000
        /*0060*/ 	.short	0x0001
        /*0062*/ 	.short	0x0004
        /*0064*/ 	.byte	0x00, 0xf0, 0x05, 0x00


	//----- nvinfo : EIATTR_KPARAM_INFO
	.align		4
.L_6151:
        /*0068*/ 	.byte	0x04, 0x17
        /*006a*/ 	.short	(.L_6153 - .L_6152)
.L_6152:
        /*006c*/ 	.word	0x00000000
        /*0070*/ 	.short	0x0000
        /*0072*/ 	.short	0x0000
        /*0074*/ 	.byte	0x00, 0xf0, 0x11, 0x00


	//----- nvinfo : EIATTR_SPARSE_MMA_MASK
	.align		4
.L_6153:
        /*0078*/ 	.byte	0x03, 0x50
        /*007a*/ 	.short	0x0000


	//----- nvinfo : EIATTR_MAXREG_COUNT
	.align		4
        /*007c*/ 	.byte	0x03, 0x1b
        /*007e*/ 	.short	0x00ff


	//----- nvinfo : EIATTR_MERCURY_ISA_VERSION
	.align		4
        /*0080*/ 	.byte	0x03, 0x5f
        /*0082*/ 	.short	0x0101


	//----- nvinfo : EIATTR_VRC_CTA_INIT_COUNT
	.align		4
        /*0084*/ 	.byte	0x02, 0x4a
	.zero		1
	.zero		1


	//----- nvinfo : EIATTR_EXIT_INSTR_OFFSETS
	.align		4
        /*0088*/ 	.byte	0x04, 0x1c
        /*008a*/ 	.short	(.L_6155 - .L_6154)


	//   ....[0]....
.L_6154:
        /*008c*/ 	.word	0x000007f0


	//   ....[1]....
        /*0090*/ 	.word	0x00000850


	//----- nvinfo : EIATTR_MAX_THREADS
	.align		4
.L_6155:
        /*0094*/ 	.byte	0x04, 0x05
        /*0096*/ 	.short	(.L_6157 - .L_6156)
.L_6156:
        /*0098*/ 	.word	0x00000080
        /*009c*/ 	.word	0x00000001
        /*00a0*/ 	.word	0x00000001


	//----- nvinfo : EIATTR_CRS_STACK_SIZE
	.align		4
.L_6157:
        /*00a4*/ 	.byte	0x04, 0x1e
        /*00a6*/ 	.short	(.L_6159 - .L_6158)
.L_6158:
        /*00a8*/ 	.word	0x00000000


	//----- nvinfo : EIATTR_CBANK_PARAM_SIZE
	.align		4
.L_6159:
        /*00ac*/ 	.byte	0x03, 0x19
        /*00ae*/ 	.short	0x0024


	//----- nvinfo : EIATTR_PARAM_CBANK
	.align		4
        /*00b0*/ 	.byte	0x04, 0x0a
        /*00b2*/ 	.short	(.L_6161 - .L_6160)
	.align		4
.L_6160:
        /*00b4*/ 	.word	index@(.nv.constant0._ZN2at6native27unrolled_elementwise_kernelINS0_13BinaryFunctorIhhhZZZNS0_16fmod_kernel_cudaERNS_18TensorIteratorBaseEENKUlvE_clEvENKUlvE_clEvEUlhhE_EESt5arrayIPcLm3EELi4E23TrivialOffsetCalculatorILi2EjESC_ILi1EjENS0_6memory15LoadWithoutCastENSF_16StoreWithoutCastEEEviT_T0_T2_T3_T4_T5_)
        /*00b8*/ 	.short	0x0380
        /*00ba*/ 	.short	0x0024


	//----- nvinfo : EIATTR_SW_WAR
	.align		4
.L_6161:
        /*00bc*/ 	.byte	0x04, 0x36
        /*00be*/ 	.short	(.L_6163 - .L_6162)
.L_6162:
        /*00c0*/ 	.word	0x00000008
.L_6163:


//--------------------- .nv.info._ZN2at6native29vectorized_elementwise_kernelILi2ENS0_13BinaryFunctorIhhhZZZNS0_16fmod_kernel_cudaERNS_18TensorIteratorBaseEENKUlvE_clEvENKUlvE_clEvEUlhhE_EESt5arrayIPcLm3EEEEviT0_T1_ --------------------------
	.section	.nv.info._ZN2at6native29vectorized_elementwise_kernelILi2ENS0_13BinaryFunctorIhhhZZZNS0_16fmod_kernel_cudaERNS_18TensorIteratorBaseEENKUlvE_clEvENKUlvE_clEvEUlhhE_EESt5arrayIPcLm3EEEEviT0_T1_,"",@"SHT_CUDA_INFO"
	.sectionflags	@""
	.align	4


	//----- nvinfo : EIATTR_CUDA_API_VERSION
	.align		4
        /*0000*/ 	.byte	0x04, 0x37
        /*0002*/ 	.short	(.L_6165 - .L_6164)
.L_6164:
        /*0004*/ 	.word	0x00000082


	//----- nvinfo : EIATTR_KPARAM_INFO
	.align		4
.L_6165:
        /*0008*/ 	.byte	0x04, 0x17
        /*000a*/ 	.short	(.L_6167 - .L_6166)
.L_6166:
        /*000c*/ 	.word	0x00000000
        /*0010*/ 	.short	0x0002
        /*0012*/ 	.short	0x0008
        /*0014*/ 	.byte	0x00, 0xf0, 0x61, 0x00


	//----- nvinfo : EIATTR_KPARAM_INFO
	.align		4
.L_6167:
        /*0018*/ 	.byte	0x04, 0x17
        /*001a*/ 	.short	(.L_6169 - .L_6168)
.L_6168:
        /*001c*/ 	.word	0x00000000
        /*0020*/ 	.short	0x0001
        /*0022*/ 	.short	0x0004
        /*0024*/ 	.byte	0x00, 0xf0, 0x05, 0x00


	//----- nvinfo : EIATTR_KPARAM_INFO
	.align		4
.L_6169:
        /*0028*/ 	.byte	0x04, 0x17
        /*002a*/ 	.short	(.L_6171 - .L_6170)
.L_6170:
        /*002c*/ 	.word	0x00000000
        /*0030*/ 	.short	0x0000
        /*0032*/ 	.short	0x0000
        /*0034*/ 	.byte	0x00, 0xf0, 0x11, 0x00


	//----- nvinfo : EIATTR_SPARSE_MMA_MASK
	.align		4
.L_6171:
        /*0038*/ 	.byte	0x03, 0x50
        /*003a*/ 	.short	0x0000


	//----- nvinfo : EIATTR_MAXREG_COUNT
	.align		4
        /*003c*/ 	.byte	0x03, 0x1b
        /*003e*/ 	.short	0x00ff


	//----- nvinfo : EIATTR_MERCURY_ISA_VERSION
	.align		4
        /*0040*/ 	.byte	0x03, 0x5f
        /*0042*/ 	.short	0x0101


	//----- nvinfo : EIATTR_VRC_CTA_INIT_COUNT
	.align		4
        /*0044*/ 	.byte	0x02, 0x4a
	.zero		1
	.zero		1


	//----- nvinfo : EIATTR_EXIT_INSTR_OFFSETS
	.align		4
        /*0048*/ 	.byte	0x04, 0x1c
        /*004a*/ 	.short	(.L_6173 - .L_6172)


	//   ....[0]....
.L_6172:
        /*004c*/ 	.word	0x00000fd0


	//   ....[1]....
        /*0050*/ 	.word	0x00001030


	//   ....[2]....
        /*0054*/ 	.word	0x000015b0


	//----- nvinfo : EIATTR_MAX_THREADS
	.align		4
.L_6173:
        /*0058*/ 	.byte	0x04, 0x05
        /*005a*/ 	.short	(.L_6175 - .L_6174)
.L_6174:
        /*005c*/ 	.word	0x00000080
        /*0060*/ 	.word	0x00000001
        /*0064*/ 	.word	0x00000001


	//----- nvinfo : EIATTR_CRS_STACK_SIZE
	.align		4
.L_6175:
        /*0068*/ 	.byte	0x04, 0x1e
        /*006a*/ 	.short	(.L_6177 - .L_6176)
.L_6176:
        /*006c*/ 	.word	0x00000000


	//----- nvinfo : EIATTR_CBANK_PARAM_SIZE
	.align		4
.L_6177:
        /*0070*/ 	.byte	0x03, 0x19
        /*0072*/ 	.short	0x0020


	//----- nvinfo : EIATTR_PARAM_CBANK
	.align		4
        /*0074*/ 	.byte	0x04, 0x0a
        /*0076*/ 	.short	(.L_6179 - .L_6178)
	.align		4
.L_6178:
        /*0078*/ 	.word	index@(.nv.constant0._ZN2at6native29vectorized_elementwise_kernelILi2ENS0_13BinaryFunctorIhhhZZZNS0_16fmod_kernel_cudaERNS_18TensorIteratorBaseEENKUlvE_clEvENKUlvE_clEvEUlhhE_EESt5arrayIPcLm3EEEEviT0_T1_)
        /*007c*/ 	.short	0x0380
        /*007e*/ 	.short	0x0020


	//----- nvinfo : EIATTR_SW_WAR
	.align		4
.L_6179:
        /*0080*/ 	.byte	0x04, 0x36
        /*0082*/ 	.short	(.L_6181 - .L_6180)
.L_6180:
        /*0084*/ 	.word	0x00000008
.L_6181:


//--------------------- .nv.info._ZN2at6native29vectorized_elementwise_kernelILi4ENS0_13BinaryFunctorIhhhZZZNS0_16fmod_kernel_cudaERNS_18TensorIteratorBaseEENKUlvE_clEvENKUlvE_clEvEUlhhE_EESt5arrayIPcLm3EEEEviT0_T1_ --------------------------
	.section	.nv.info._ZN2at6native29vectorized_elementwise_kernelILi4ENS0_13BinaryFunctorIhhhZZZNS0_16fmod_kernel_cudaERNS_18TensorIteratorBaseEENKUlvE_clEvENKUlvE_clEvEUlhhE_EESt5arrayIPcLm3EEEEviT0_T1_,"",@"SHT_CUDA_INFO"
	.sectionflags	@""
	.align	4


	//----- nvinfo : EIATTR_CUDA_API_VERSION
	.align		4
        /*0000*/ 	.byte	0x04, 0x37
        /*0002*/ 	.short	(.L_6183 - .L_6182)
.L_6182:
        /*0004*/ 	.word	0x00000082


	//----- nvinfo : EIATTR_KPARAM_INFO
	.align		4
.L_6183:
        /*0008*/ 	.byte	0x04, 0x17
        /*000a*/ 	.short	(.L_6185 - .L_6184)
.L_6184:
        /*000c*/ 	.word	0x00000000
        /*0010*/ 	.short	0x0002
        /*0012*/ 	.short	0x0008
        /*0014*/ 	.byte	0x00, 0xf0, 0x61, 0x00


	//----- nvinfo : EIATTR_KPARAM_INFO
	.align		4
.L_6185:
        /*0018*/ 	.byte	0x04, 0x17
        /*001a*/ 	.short	(.L_6187 - .L_6186)
.L_6186:
        /*001c*/ 	.word	0x00000000
        /*0020*/ 	.short	0x0001
        /*0022*/ 	.short	0x0004
        /*0024*/ 	.byte	0x00, 0xf0, 0x05, 0x00


	//----- nvinfo : EIATTR_KPARAM_INFO
	.align		4
.L_6187:
        /*0028*/ 	.byte	0x04, 0x17
        /*002a*/ 	.short	(.L_6189 - .L_6188)
.L_6188:
        /*002c*/ 	.word	0x00000000
        /*0030*/ 	.short	0x0000
        /*0032*/ 	.short	0x0000
        /*0034*/ 	.byte	0x00, 0xf0, 0x11, 0x00


	//----- nvinfo : EIATTR_SPARSE_MMA_MASK
	.align		4
.L_6189:
        /*0038*/ 	.byte	0x03, 0x50
        /*003a*/ 	.short	0x0000


	//----- nvinfo : EIATTR_MAXREG_COUNT
	.align		4
        /*003c*/ 	.byte	0x03, 0x1b
        /*003e*/ 	.short	0x00ff


	//----- nvinfo : EIATTR_MERCURY_ISA_VERSION
	.align		4
        /*0040*/ 	.byte	0x03, 0x5f
        /*0042*/ 	.short	0x0101


	//----- nvinfo : EIATTR_VRC_CTA_INIT_COUNT
	.align		4
        /*0044*/ 	.byte	0x02, 0x4a
	.zero		1
	.zero		1


	//----- nvinfo : EIATTR_EXIT_INSTR_OFFSETS
	.align		4
        /*0048*/ 	.byte	0x04, 0x1c
        /*004a*/ 	.short	(.L_6191 - .L_6190)


	//   ....[0]....
.L_6190:
        /*004c*/ 	.word	0x00000fd0


	//   ....[1]....
        /*0050*/ 	.word	0x00001030


	//   ....[2]....
        /*0054*/ 	.word	0x000015f0


	//----- nvinfo : EIATTR_MAX_THREADS
	.align		4
.L_6191:
        /*0058*/ 	.byte	0x04, 0x05
        /*005a*/ 	.short	(.L_6193 - .L_6192)
.L_6192:
        /*005c*/ 	.word	0x00000080
        /*0060*/ 	.word	0x00000001
        /*0064*/ 	.word	0x00000001


	//----- nvinfo : EIATTR_CRS_STACK_SIZE
	.align		4
.L_6193:
        /*0068*/ 	.byte	0x04, 0x1e
        /*006a*/ 	.short	(.L_6195 - .L_6194)
.L_6194:
        /*006c*/ 	.word	0x00000000


	//----- nvinfo : EIATTR_CBANK_PARAM_SIZE
	.align		4
.L_6195:
        /*0070*/ 	.byte	0x03, 0x19
        /*0072*/ 	.short	0x0020


	//----- nvinfo : EIATTR_PARAM_CBANK
	.align		4
        /*0074*/ 	.byte	0x04, 0x0a
        /*0076*/ 	.short	(.L_6197 - .L_6196)
	.align		4
.L_6196:
        /*0078*/ 	.word	index@(.nv.constant0._ZN2at6native29vectorized_elementwise_kernelILi4ENS0_13BinaryFunctorIhhhZZZNS0_16fmod_kernel_cudaERNS_18TensorIteratorBaseEENKUlvE_clEvENKUlvE_clEvEUlhhE_EESt5arrayIPcLm3EEEEviT0_T1_)
        /*007c*/ 	.short	0x0380
        /*007e*/ 	.short	0x0020


	//----- nvinfo : EIATTR_SW_WAR
	.align		4
.L_6197:
        /*0080*/ 	.byte	0x04, 0x36
        /*0082*/ 	.short	(.L_6199 - .L_6198)
.L_6198:
        /*0084*/ 	.word	0x00000008
.L_6199:


//--------------------- .nv.info._ZN2at6native29vectorized_elementwise_kernelILi8ENS0_13BinaryFunctorIhhhZZZNS0_16fmod_kernel_cudaERNS_18TensorIteratorBaseEENKUlvE_clEvENKUlvE_clEvEUlhhE_EESt5arrayIPcLm3EEEEviT0_T1_ --------------------------
	.section	.nv.info._ZN2at6native29vectorized_elementwise_kernelILi8ENS0_13BinaryFunctorIhhhZZZNS0_16fmod_kernel_cudaERNS_18TensorIteratorBaseEENKUlvE_clEvENKUlvE_clEvEUlhhE_EESt5arrayIPcLm3EEEEviT0_T1_,"",@"SHT_CUDA_INFO"
	.sectionflags	@""
	.align	4


	//----- nvinfo : EIATTR_CUDA_API_VERSION
	.align		4
        /*0000*/ 	.byte	0x04, 0x37
        /*0002*/ 	.short	(.L_6201 - .L_6200)
.L_6200:
        /*0004*/ 	.word	0x00000082


	//----- nvinfo : EIATTR_KPARAM_INFO
	.align		4
.L_6201:
        /*0008*/ 	.byte	0x04, 0x17
        /*000a*/ 	.short	(.L_6203 - .L_6202)
.L_6202:
        /*000c*/ 	.word	0x00000000
        /*0010*/ 	.short	0x0002
        /*0012*/ 	.short	0x0008
        /*0014*/ 	.byte	0x00, 0xf0, 0x61, 0x00


	//----- nvinfo : EIATTR_KPARAM_INFO
	.align		4
.L_6203:
        /*0018*/ 	.byte	0x04, 0x17
        /*001a*/ 	.short	(.L_6205 - .L_6204)
.L_6204:
        /*001c*/ 	.word	0x00000000
        /*0020*/ 	.short	0x0001
        /*0022*/ 	.short	0x0004
        /*0024*/ 	.byte	0x00, 0xf0, 0x05, 0x00


	//----- nvinfo : EIATTR_KPARAM_INFO
	.align		4
.L_6205:
        /*0028*/ 	.byte	0x04, 0x17
        /*002a*/ 	.short	(.L_6207 - .L_6206)
.L_6206:
        /*002c*/ 	.word	0x00000000
        /*0030*/ 	.short	0x0000
        /*0032*/ 	.short	0x0000
        /*0034*/ 	.byte	0x00, 0xf0, 0x11, 0x00


	//----- nvinfo : EIATTR_SPARSE_MMA_MASK
	.align		4
.L_6207:
        /*0038*/ 	.byte	0x03, 0x50
        /*003a*/ 	.short	0x0000


	//----- nvinfo : EIATTR_MAXREG_COUNT
	.align		4
        /*003c*/ 	.byte	0x03, 0x1b
        /*003e*/ 	.short	0x00ff


	//----- nvinfo : EIATTR_MERCURY_ISA_VERSION
	.align		4
        /*0040*/ 	.byte	0x03, 0x5f
        /*0042*/ 	.short	0x0101


	//----- nvinfo : EIATTR_VRC_CTA_INIT_COUNT
	.align		4
        /*0044*/ 	.byte	0x02, 0x4a
	.zero		1
	.zero		1


	//----- nvinfo : EIATTR_EXIT_INSTR_OFFSETS
	.align		4
        /*0048*/ 	.byte	0x04, 0x1c
        /*004a*/ 	.short	(.L_6209 - .L_6208)


	//   ....[0]....
.L_6208:
        /*004c*/ 	.word	0x00000fd0


	//   ....[1]....
        /*0050*/ 	.word	0x00001030


	//   ....[2]....
        /*0054*/ 	.word	0x000015c0


	//----- nvinfo : EIATTR_MAX_THREADS
	.align		4
.L_6209:
        /*0058*/ 	.byte	0x04, 0x05
        /*005a*/ 	.short	(.L_6211 - .L_6210)
.L_6210:
        /*005c*/ 	.word	0x00000080
        /*0060*/ 	.word	0x00000001
        /*0064*/ 	.word	0x00000001


	//----- nvinfo : EIATTR_CRS_STACK_SIZE
	.align		4
.L_6211:
        /*0068*/ 	.byte	0x04, 0x1e
        /*006a*/ 	.short	(.L_6213 - .L_6212)
.L_6212:
        /*006c*/ 	.word	0x00000000


	//----- nvinfo : EIATTR_CBANK_PARAM_SIZE
	.align		4
.L_6213:
        /*0070*/ 	.byte	0x03, 0x19
        /*0072*/ 	.short	0x0020


	//----- nvinfo : EIATTR_PARAM_CBANK
	.align		4
        /*0074*/ 	.byte	0x04, 0x0a
        /*0076*/ 	.short	(.L_6215 - .L_6214)
	.align		4
.L_6214:
        /*0078*/ 	.word	index@(.nv.constant0._ZN2at6native29vectorized_elementwise_kernelILi8ENS0_13BinaryFunctorIhhhZZZNS0_16fmod_kernel_cudaERNS_18TensorIteratorBaseEENKUlvE_clEvENKUlvE_clEvEUlhhE_EESt5arrayIPcLm3EEEEviT0_T1_)
        /*007c*/ 	.short	0x0380
        /*007e*/ 	.short	0x0020


	//----- nvinfo : EIATTR_SW_WAR
	.align		4
.L_6215:
        /*0080*/ 	.byte	0x04, 0x36
        /*0082*/ 	.short	(.L_6217 - .L_6216)
.L_6216:
        /*0084*/ 	.word	0x00000008
.L_6217:


//--------------------- .nv.info._ZN2at6native18elementwise_kernelILi128ELi4EZNS0_15gpu_kernel_implINS0_13BUnaryFunctorIhhhZZZNS0_16fmod_kernel_cudaERNS_18TensorIteratorBaseEENKUlvE_clEvENKUlvE_clEvEUlhhE_EEEEvS5_RKT_EUliE_EEviT1_ --------------------------
	.section	.nv.info._ZN2at6native18elementwise_kernelILi128ELi4EZNS0_15gpu_kernel_implINS0_13BUnaryFunctorIhhhZZZNS0_16fmod_kernel_cudaERNS_18TensorIteratorBaseEENKUlvE_clEvENKUlvE_clEvEUlhhE_EEEEvS5_RKT_EUliE_EEviT1_,"",@"SHT_CUDA_INFO"
	.sectionflags	@""
	.align	4


	//----- nvinfo : EIATTR_CUDA_API_VERSION
	.align		4
        /*0000*/ 	.byte	0x04, 0x37
        /*0002*/ 	.short	(.L_6219 - .L_6218)
.L_6218:
        /*0004*/ 	.word	0x00000082


	//----- nvinfo : EIATTR_KPARAM_INFO
	.align		4
.L_6219:
        /*0008*/ 	.byte	0x04, 0x17
        /*000a*/ 	.short	(.L_6221 - .L_6220)
.L_6220:
        /*000c*/ 	.word	0x00000000
        /*0010*/ 	.short	0x0001
        /*0012*/ 	.short	0x0008
        /*0014*/ 	.byte	0x00, 0xf0, 0x61, 0x08


	//----- nvinfo : EIATTR_KPARAM_INFO
	.align		4
.L_6221:
        /*0018*/ 	.byte	0x04, 0x17
        /*001a*/ 	.short	(.L_6223 - .L_6222)
.L_6222:
        /*001c*/ 	.word	0x00000000
        /*0020*/ 	.short	0x0000
        /*0022*/ 	.short	0x0000
        /*0024*/ 	.byte	0x00, 0xf0, 0x11, 0x00


	//----- nvinfo : EIATTR_SPARSE_MMA_MASK
	.align		4
.L_6223:
        /*0028*/ 	.byte	0x03, 0x50
        /*002a*/ 	.short	0x0000


	//----- nvinfo : EIATTR_MAXREG_COUNT
	.align		4
        /*002c*/ 	.byte	0x03, 0x1b
        /*002e*/ 	.short	0x0080


	//----- nvinfo : EIATTR_EXTERNS
	.align		4
        /*0030*/ 	.byte	0x04, 0x0f
        /*0032*/ 	.short	(.L_6225 - .L_6224)


	//   ....[0]....
	.align		4
.L_6224:
        /*0034*/ 	.word	index@(__assertfail)


	//----- nvinfo : EIATTR_MERCURY_ISA_VERSION
	.align		4
.L_6225:
        /*0038*/ 	.byte	0x03, 0x5f
        /*003a*/ 	.short	0x0101


	//----- nvinfo : EIATTR_VRC_CTA_INIT_COUNT
	.align		4
        /*003c*/ 	.byte	0x02, 0x4a
	.zero		1
	.zero		1


	//----- nvinfo : EIATTR_SYSCALL_OFFSETS
	.align		4
        /*0040*/ 	.byte	0x04, 0x46
        /*0042*/ 	.short	(.L_6227 - .L_6226)


	//   ....[0]....
.L_6226:
        /*0044*/ 	.word	0x00002170


	//   ....[1]....
        /*0048*/ 	.word	0x00002f00


	//   ....[2]....
        /*004c*/ 	.word	0x00005200


	//   ....[3]....
        /*0050*/ 	.word	0x00005df0


	//   ....[4]....
        /*0054*/ 	.word	0x000081c0


	//   ....[5]....
        /*0058*/ 	.word	0x00008db0


	//   ....[6]....
        /*005c*/ 	.word	0x0000b190


	//   ....[7]....
        /*0060*/ 	.word	0x0000bd40


	//----- nvinfo : EIATTR_EXIT_INSTR_OFFSETS
	.align		4
.L_6227:
        /*0064*/ 	.byte	0x04, 0x1c
        /*0066*/ 	.short	(.L_6229 - .L_6228)


	//   ....[0]....
.L_6228:
        /*0068*/ 	.word	0x00009040


	//   ....[1]....
        /*006c*/ 	.word	0x0000b2f0


	//   ....[2]....
        /*0070*/ 	.word	0x0000b310


	//   ....[3]....
        /*0074*/ 	.word	0x0000b3b0


	//   ....[4]....
        /*0078*/ 	.word	0x0000b3e0


	//   ....[5]....
        /*007c*/ 	.word	0x0000b400


	//   ....[6]....
        /*0080*/ 	.word	0x0000b490


	//   ....[7]....
        /*0084*/ 	.word	0x0000b4d0


	//   ....[8]....
        /*0088*/ 	.word	0x0000b570


	//   ....[9]....
        /*008c*/ 	.word	0x0000b5c0


	//   ....[10]....
        /*0090*/ 	.word	0x0000b5f0


	//   ....[11]....
        /*0094*/ 	.word	0x0000b6b0


	//   ....[12]....
        /*0098*/ 	.word	0x0000b7f0


	//   ....[13]....
        /*009c*/ 	.word	0x0000b930


	//   ....[14]....
        /*00a0*/ 	.word	0x0000ba80


	//   ....[15]....
        /*00a4*/ 	.word	0x0000bac0


	//   ....[16]....
        /*00a8*/ 	.word	0x0000baf0


	//   ....[17]....
        /*00ac*/ 	.word	0x0000bba0


	//   ....[18]....
        /*00b0*/ 	.word	0x0000bbe0


	//   ....[19]....
        /*00b4*/ 	.word	0x0000bd50


	//   ....[20]....
        /*00b8*/ 	.word	0x0000be30


	//   ....[21]....
        /*00bc*/ 	.word	0x0000bed0


	//   ....[22]....
        /*00c0*/ 	.word	0x0000bf00


	//   ....[23]....
        /*00c4*/ 	.word	0x0000bf50


	//   ....[24]....
        /*00c8*/ 	.word	0x0000bf90


	//----- nvinfo : EIATTR_MAX_THREADS
	.align		4
.L_6229:
        /*00cc*/ 	.byte	0x04, 0x05
        /*00ce*/ 	.short	(.L_6231 - .L_6230)
.L_6230:
        /*00d0*/ 	.word	0x00000080
        /*00d4*/ 	.word	0x00000001
        /*00d8*/ 	.word	0x00000001


	//----- nvinfo : EIATTR_CRS_STACK_SIZE
	.align		4
.L_6231:
        /*00dc*/ 	.byte	0x04, 0x1e
        /*00de*/ 	.short	(.L_6233 - .L_6232)
.L_6232:
        /*00e0*/ 	.word	0x00000000


	//----- nvinfo : EIATTR_CBANK_PARAM_SIZE
	.align		4
.L_6233:
        /*00e4*/ 	.byte	0x03, 0x19
        /*00e6*/ 	.short	0x0220


	//----- nvinfo : EIATTR_PARAM_CBANK
	.align		4
        /*00e8*/ 	.byte	0x04, 0x0a
        /*00ea*/ 	.short	(.L_6235 - .L_6234)
	.align		4
.L_6234:
        /*00ec*/ 	.word	index@(.nv.constant0._ZN2at6native18elementwise_kernelILi128ELi4EZNS0_15gpu_kernel_implINS0_13BUnaryFunctorIhhhZZZNS0_16fmod_kernel_cudaERNS_18TensorIteratorBaseEENKUlvE_clEvENKUlvE_clEvEUlhhE_EEEEvS5_RKT_EUliE_EEviT1_)
        /*00f0*/ 	.short	0x0380
        /*00f2*/ 	.short	0x0220


	//----- nvinfo : EIATTR_SW_WAR
	.align		4
.L_6235:
        /*00f4*/ 	.byte	0x04, 0x36
        /*00f6*/ 	.short	(.L_6237 - .L_6236)
.L_6236:
        /*00f8*/ 	.word	0x00000008
.L_6237:


//--------------------- .nv.info._ZN2at6native27unrolled_elementwise_kernelINS0_13BUnaryFunctorIhhhZZZNS0_16fmod_kernel_cudaERNS_18TensorIteratorBaseEENKUlvE_clEvENKUlvE_clEvEUlhhE_EESt5arrayIPcLm2EELi4E23TrivialOffsetCalculatorILi1EjESD_NS0_6memory12LoadWithCastILi1EEENSE_13StoreWithCastILi1EEEEEviT_T0_T2_T3_T4_T5_ --------------------------
	.section	.nv.info._ZN2at6native27unrolled_elementwise_kernelINS0_13BUnaryFunctorIhhhZZZNS0_16fmod_kernel_cudaERNS_18TensorIteratorBaseEENKUlvE_clEvENKUlvE_clEvEUlhhE_EESt5arrayIPcLm2EELi4E23TrivialOffsetCalculatorILi1EjESD_NS0_6memory12LoadWithCastILi1EEENSE_13StoreWithCastILi1EEEEEviT_T0_T2_T3_T4_T5_,"",@"SHT_CUDA_INFO"
	.sectionflags	@""
	.align	4


	//----- nvinfo : EIATTR_CUDA_API_VERSION
	.align		4
        /*0000*/ 	.byte	0x04, 0x37
        /*0002*/ 	.short	(.L_6239 - .L_6238)
.L_6238:
        /*0004*/ 	.word	0x00000082


	//----- nvinfo : EIATTR_KPARAM_INFO
	.align		4
.L_6239:
        /*0008*/ 	.byte	0x04, 0x17
        /*000a*/ 	.short	(.L_6241 - .L_6240)
.L_6240:
        /*000c*/ 	.word	0x00000000
        /*0010*/ 	.short	0x0006
        /*0012*/ 	.short	0x0024
        /*0014*/ 	.byte	0x00, 0xf0, 0x21, 0x00


	//----- nvinfo : EIATTR_KPARAM_INFO
	.align		4
.L_6241:
        /*0018*/ 	.byte	0x04, 0x17
        /*001a*/ 	.short	(.L_6243 - .L_6242)
.L_6242:
        /*001c*/ 	.word	0x00000000
        /*0020*/ 	.short	0x0005
        /*0022*/ 	.short	0x001c
        /*0024*/ 	.byte	0x00, 0xf0, 0x21, 0x00


	//----- nvinfo : EIATTR_KPARAM_INFO
	.align		4
.L_6243:
        /*0028*/ 	.byte	0x04, 0x17
        /*002a*/ 	.short	(.L_6245 - .L_6244)
.L_6244:
        /*002c*/ 	.word	0x00000000
        /*0030*/ 	.short	0x0004
        /*0032*/ 	.short	0x0019
        /*0034*/ 	.byte	0x00, 0xf0, 0x05, 0x00


	//----- nvinfo : EIATTR_KPARAM_INFO
	.align		4
.L_6245:
        /*0038*/ 	.byte	0x04, 0x17
        /*003a*/ 	.short	(.L_6247 - .L_6246)
.L_6246:
        /*003c*/ 	.word	0x00000000
        /*0040*/ 	.short	0x0003
        /*0042*/ 	.short	0x0018
        /*0044*/ 	.byte	0x00, 0xf0, 0x05, 0x00


	//----- nvinfo : EIATTR_KPARAM_INFO
	.align		4
.L_6247:
        /*0048*/ 	.byte	0x04, 0x17
        /*004a*/ 	.short	(.L_6249 - .L_6248)
.L_6248:
        /*004c*/ 	.word	0x00000000
        /*0050*/ 	.short	0x0002
        /*0052*/ 	.short	0x0008
        /*0054*/ 	.byte	0x00, 0xf0, 0x41, 0x00


	//----- nvinfo : EIATTR_KPARAM_INFO
	.align		4
.L_6249:
        /*0058*/ 	.byte	0x04, 0x17
        /*005a*/ 	.short	(.L_6251 - .L_6250)
.L_6250:
        /*005c*/ 	.word	0x00000000
        /*0060*/ 	.short	0x0001
        /*0062*/ 	.short	0x0004
        /*0064*/ 	.byte	0x00, 0xf0, 0x09, 0x00


	//----- nvinfo : EIATTR_KPARAM_INFO
	.align		4
.L_6251:
        /*0068*/ 	.byte	0x04, 0x17
        /*006a*/ 	.short	(.L_6253 - .L_6252)
.L_6252:
        /*006c*/ 	.word	0x00000000
        /*0070*/ 	.short	0x0000
        /*0072*/ 	.short	0x0000
        /*0074*/ 	.byte	0x00, 0xf0, 0x11, 0x00


	//----- nvinfo : EIATTR_SPARSE_MMA_MASK
	.align		4
.L_6253:
        /*0078*/ 	.byte	0x03, 0x50
        /*007a*/ 	.short	0x0000


	//----- nvinfo : EIATTR_MAXREG_COUNT
	.align		4
        /*007c*/ 	.byte	0x03, 0x1b
        /*007e*/ 	.short	0x00ff


	//----- nvinfo : EIATTR_EXTERNS
	.align		4
        /*0080*/ 	.byte	0x04, 0x0f
        /*0082*/ 	.short	(.L_6255 - .L_6254)


	//   ....[0]....
	.align		4
.L_6254:
        /*0084*/ 	.word	index@(__assertfail)


	//----- nvinfo : EIATTR_MERCURY_ISA_VERSION
	.align		4
.L_6255:
        /*0088*/ 	.byte	0x03, 0x5f
        /*008a*/ 	.short	0x0101


	//----- nvinfo : EIATTR_VRC_CTA_INIT_COUNT
	.align		4
        /*008c*/ 	.byte	0x02, 0x4a
	.zero		1
	.zero		1


	//----- nvinfo : EIATTR_SYSCALL_OFFSETS
	.align		4
        /*0090*/ 	.byte	0x04, 0x46
        /*0092*/ 	.short	(.L_6257 - .L_6256)


	//   ....[0]....
.L_6256:
        /*0094*/ 	.word	0x00000e70


	//   ....[1]....
        /*0098*/ 	.word	0x00001e60


	//   ....[2]....
        /*009c*/ 	.word	0x00002d90


	//   ....[3]....
        /*00a0*/ 	.word	0x00003cc0


	//   ....[4]....
        /*00a4*/ 	.word	0x00004e20


	//   ....[5]....
        /*00a8*/ 	.word	0x00005c60


	//   ....[6]....
        /*00ac*/ 	.word	0x00006b60


	//   ....[7]....
        /*00b0*/ 	.word	0x00007a30


	//----- nvinfo : EIATTR_EXIT_INSTR_OFFSETS
	.align		4
.L_6257:
        /*00b4*/ 	.byte	0x04, 0x1c
        /*00b6*/ 	.short	(.L_6259 - .L_6258)


	//   ....[0]....
.L_6258:
        /*00b8*/ 	.word	0x00006e10


	//   ....[1]....
        /*00bc*/ 	.word	0x00006f40


	//   ....[2]....
        /*00c0*/ 	.word	0x00006f60


	//   ....[3]....
        /*00c4*/ 	.word	0x00007000


	//   ....[4]....
        /*00c8*/ 	.word	0x00007030


	//   ....[5]....
        /*00cc*/ 	.word	0x00007060


	//   ....[6]....
        /*00d0*/ 	.word	0x00007100


	//   ....[7]....
        /*00d4*/ 	.word	0x00007150


	//   ....[8]....
        /*00d8*/ 	.word	0x00007200


	//   ....[9]....
        /*00dc*/ 	.word	0x00007260


	//   ....[10]....
        /*00e0*/ 	.word	0x000072a0


	//   ....[11]....
        /*00e4*/ 	.word	0x00007370


	//   ....[12]....
        /*00e8*/ 	.word	0x000074c0


	//   ....[13]....
        /*00ec*/ 	.word	0x00007610


	//   ....[14]....
        /*00f0*/ 	.word	0x00007770


	//   ....[15]....
        /*00f4*/ 	.word	0x000077b0


	//   ....[16]....
        /*00f8*/ 	.word	0x000077e0


	//   ....[17]....
        /*00fc*/ 	.word	0x00007880


	//   ....[18]....
        /*0100*/ 	.word	0x000078d0


	//   ....[19]....
        /*0104*/ 	.word	0x00007a40


	//   ....[20]....
        /*0108*/ 	.word	0x00007b30


	//   ....[21]....
        /*010c*/ 	.word	0x00007be0


	//   ....[22]....
        /*0110*/ 	.word	0x00007c10


	//   ....[23]....
        /*0114*/ 	.word	0x00007c60


	//   ....[24]....
        /*0118*/ 	.word	0x00007cb0


	//----- nvinfo : EIATTR_MAX_THREADS
	.align		4
.L_6259:
        /*011c*/ 	.byte	0x04, 0x05
        /*011e*/ 	.short	(.L_6261 - .L_6260)
.L_6260:
        /*0120*/ 	.word	0x00000080
        /*0124*/ 	.word	0x00000001
        /*0128*/ 	.word	0x00000001


	//----- nvinfo : EIATTR_CRS_STACK_SIZE
	.align		4
.L_6261:
        /*012c*/ 	.byte	0x04, 0x1e
        /*012e*/ 	.short	(.L_6263 - .L_6262)
.L_6262:
        /*0130*/ 	.word	0x00000000


	//----- nvinfo : EIATTR_CBANK_PARAM_SIZE
	.align		4
.L_6263:
        /*0134*/ 	.byte	0x03, 0x19
        /*0136*/ 	.short	0x002c


	//----- nvinfo : EIATTR_PARAM_CBANK
	.align		4
        /*0138*/ 	.byte	0x04, 0x0a
        /*013a*/ 	.short	(.L_6265 - .L_6264)
	.align		4
.L_6264:
        /*013c*/ 	.word	index@(.nv.constant0._ZN2at6native27unrolled_elementwise_kernelINS0_13BUnaryFunctorIhhhZZZNS0_16fmod_kernel_cudaERNS_18TensorIteratorBaseEENKUlvE_clEvENKUlvE_clEvEUlhhE_EESt5arrayIPcLm2EELi4E23TrivialOffsetCalculatorILi1EjESD_NS0_6memory12LoadWithCastILi1EEENSE_13StoreWithCastILi1EEEEEviT_T0_T2_T3_T4_T5_)
        /*0140*/ 	.short	0x0380
        /*0142*/ 	.short	0x002c


	//----- nvinfo : EIATTR_SW_WAR
	.align		4
.L_6265:
        /*0144*/ 	.byte	0x04, 0x36
        /*0146*/ 	.short	(.L_6267 - .L_6266)
.L_6266:
        /*0148*/ 	.word	0x00000008
.L_6267:


//--------------------- .nv.info._ZN2at6native18elementwise_kernelILi128ELi4EZNS0_22gpu_kernel_impl_nocastINS0_13BUnaryFunctorIhhhZZZNS0_16fmod_kernel_cudaERNS_18TensorIteratorBaseEENKUlvE_clEvENKUlvE_clEvEUlhhE_EEEEvS5_RKT_EUliE_EEviT1_ --------------------------
	.section	.nv.info._ZN2at6native18elementwise_kernelILi128ELi4EZNS0_22gpu_kernel_impl_nocastINS0_13BUnaryFunctorIhhhZZZNS0_16fmod_kernel_cudaERNS_18TensorIteratorBaseEENKUlvE_clEvENKUlvE_clEvEUlhhE_EEEEvS5_RKT_EUliE_EEviT1_,"",@"SHT_CUDA_INFO"
	.sectionflags	@""
	.align	4


	//----- nvinfo : EIATTR_CUDA_API_VERSION
	.align		4
        /*0000*/ 	.byte	0x04, 0x37
        /*0002*/ 	.short	(.L_6269 - .L_6268)
.L_6268:
        /*0004*/ 	.word	0x00000082


	//----- nvinfo : EIATTR_KPARAM_INFO
	.align		4
.L_6269:
        /*0008*/ 	.byte	0x04, 0x17
        /*000a*/ 	.short	(.L_6271 - .L_6270)
.L_6270:
        /*000c*/ 	.word	0x00000000
        /*0010*/ 	.short	0x0001
        /*0012*/ 	.short	0x0008
        /*0014*/ 	.byte	0x00, 0xf0, 0x61, 0x08


	//----- nvinfo : EIATTR_KPARAM_INFO
	.align		4
.L_6271:
        /*0018*/ 	.byte	0x04, 0x17
        /*001a*/ 	.short	(.L_6273 - .L_6272)
.L_6272:
        /*001c*/ 	.word	0x00000000
        /*0020*/ 	.short	0x0000
        /*0022*/ 	.short	0x0000
        /*0024*/ 	.byte	0x00, 0xf0, 0x11, 0x00


	//----- nvinfo : EIATTR_SPARSE_MMA_MASK
	.align		4
.L_6273:
        /*0028*/ 	.byte	0x03, 0x50
        /*002a*/ 	.short	0x0000


	//----- nvinfo : EIATTR_MAXREG_COUNT
	.align		4
        /*002c*/ 	.byte	0x03, 0x1b
        /*002e*/ 	.short	0x0080


	//----- nvinfo : EIATTR_MERCURY_ISA_VERSION
	.align		4
        /*0030*/ 	.byte	0x03, 0x5f
        /*0032*/ 	.short	0x0101


	//----- nvinfo : EIATTR_VRC_CTA_INIT_COUNT
	.align		4
        /*0034*/ 	.byte	0x02, 0x4a
	.zero		1
	.zero		1


	//----- nvinfo : EIATTR_EXIT_INSTR_OFFSETS
	.align		4
        /*0038*/ 	.byte	0x04, 0x1c
        /*003a*/ 	.short	(.L_6275 - .L_6274)


	//   ....[0]....
.L_6274:
        /*003c*/ 	.word	0x00000330


	//   ....[1]....
        /*0040*/ 	.word	0x000003b0


	//   ....[2]....
        /*0044*/ 	.word	0x00003ef0


	//   ....[3]....
        /*0048*/ 	.word	0x00005240


	//----- nvinfo : EIATTR_MAX_THREADS
	.align		4
.L_6275:
        /*004c*/ 	.byte	0x04, 0x05
        /*004e*/ 	.short	(.L_6277 - .L_6276)
.L_6276:
        /*0050*/ 	.word	0x00000080
        /*0054*/ 	.word	0x00000001
        /*0058*/ 	.word	0x00000001


	//----- nvinfo : EIATTR_CRS_STACK_SIZE
	.align		4
.L_6277:
        /*005c*/ 	.byte	0x04, 0x1e
        /*005e*/ 	.short	(.L_6279 - .L_6278)
.L_6278:
        /*0060*/ 	.word	0x00000000


	//----- nvinfo : EIATTR_CBANK_PARAM_SIZE
	.align		4
.L_6279:
        /*0064*/ 	.byte	0x03, 0x19
        /*0066*/ 	.short	0x0220


	//----- nvinfo : EIATTR_PARAM_CBANK
	.align		4
        /*0068*/ 	.byte	0x04, 0x0a
        /*006a*/ 	.short	(.L_6281 - .L_6280)
	.align		4
.L_6280:
        /*006c*/ 	.word	index@(.nv.constant0._ZN2at6native18elementwise_kernelILi128ELi4EZNS0_22gpu_kernel_impl_nocastINS0_13BUnaryFunctorIhhhZZZNS0_16fmod_kernel_cudaERNS_18TensorIteratorBaseEENKUlvE_clEvENKUlvE_clEvEUlhhE_EEEEvS5_RKT_EUliE_EEviT1_)
        /*0070*/ 	.short	0x0380
        /*0072*/ 	.short	0x0220


	//----- nvinfo : EIATTR_SW_WAR
	.align		4
.L_6281:
        /*0074*/ 	.byte	0x04, 0x36
        /*0076*/ 	.short	(.L_6283 - .L_6282)
.L_6282:
        /*0078*/ 	.word	0x00000008
.L_6283:


//--------------------- .nv.info._ZN2at6native27unrolled_elementwise_kernelINS0_13BUnaryFunctorIhhhZZZNS0_16fmod_kernel_cudaERNS_18TensorIteratorBaseEENKUlvE_clEvENKUlvE_clEvEUlhhE_EESt5arrayIPcLm2EELi4E23TrivialOffsetCalculatorILi1EjESD_NS0_6memory15LoadWithoutCastENSE_16StoreWithoutCastEEEviT_T0_T2_T3_T4_T5_ --------------------------
	.section	.nv.info._ZN2at6native27unrolled_elementwise_kernelINS0_13BUnaryFunctorIhhhZZZNS0_16fmod_kernel_cudaERNS_18TensorIteratorBaseEENKUlvE_clEvENKUlvE_clEvEUlhhE_EESt5arrayIPcLm2EELi4E23TrivialOffsetCalculatorILi1EjESD_NS0_6memory15LoadWithoutCastENSE_16StoreWithoutCastEEEviT_T0_T2_T3_T4_T5_,"",@"SHT_CUDA_INFO"
	.sectionflags	@""
	.align	4


	//----- nvinfo : EIATTR_CUDA_API_VERSION
	.align		4
        /*0000*/ 	.byte	0x04, 0x37
        /*0002*/ 	.short	(.L_6285 - .L_6284)
.L_6284:
        /*0004*/ 	.word	0x00000082


	//----- nvinfo : EIATTR_KPARAM_INFO
	.align		4
.L_6285:
        /*0008*/ 	.byte	0x04, 0x17
        /*000a*/ 	.short	(.L_6287 - .L_6286)
.L_6286:
        /*000c*/ 	.word	0x00000000
        /*0010*/ 	.short	0x0006
        /*0012*/ 	.short	0x001b
        /*0014*/ 	.byte	0x00, 0xf0, 0x05, 0x00


	//----- nvinfo : EIATTR_KPARAM_INFO
	.align		4
.L_6287:
        /*0018*/ 	.byte	0x04, 0x17
        /*001a*/ 	.short	(.L_6289 - .L_6288)
.L_6288:
        /*001c*/ 	.word	0x00000000
        /*0020*/ 	.short	0x0005
        /*0022*/ 	.short	0x001a
        /*0024*/ 	.byte	0x00, 0xf0, 0x05, 0x00


	//----- nvinfo : EIATTR_KPARAM_INFO
	.align		4
.L_6289:
        /*0028*/ 	.byte	0x04, 0x17
        /*002a*/ 	.short	(.L_6291 - .L_6290)
.L_6290:
        /*002c*/ 	.word	0x00000000
        /*0030*/ 	.short	0x0004
        /*0032*/ 	.short	0x0019
        /*0034*/ 	.byte	0x00, 0xf0, 0x05, 0x00


	//----- nvinfo : EIATTR_KPARAM_INFO
	.align		4
.L_6291:
        /*0038*/ 	.byte	0x04, 0x17
        /*003a*/ 	.short	(.L_6293 - .L_6292)
.L_6292:
        /*003c*/ 	.word	0x00000000
        /*0040*/ 	.short	0x0003
        /*0042*/ 	.short	0x0018
        /*0044*/ 	.byte	0x00, 0xf0, 0x05, 0x00


	//----- nvinfo : EIATTR_KPARAM_INFO
	.align		4
.L_6293:
        /*0048*/ 	.byte	0x04, 0x17
        /*004a*/ 	.short	(.L_6295 - .L_6294)
.L_6294:
        /*004c*/ 	.word	0x00000000
        /*0050*/ 	.short	0x0002
        /*0052*/ 	.short	0x0008
        /*0054*/ 	.byte	0x00, 0xf0, 0x41, 0x00


	//----- nvinfo : EIATTR_KPARAM_INFO
	.align		4
.L_6295:
        /*0058*/ 	.byte	0x04, 0x17
        /*005a*/ 	.short	(.L_6297 - .L_6296)
.L_6296:
        /*005c*/ 	.word	0x00000000
        /*0060*/ 	.short	0x0001
        /*0062*/ 	.short	0x0004
        /*0064*/ 	.byte	0x00, 0xf0, 0x09, 0x00


	//----- nvinfo : EIATTR_KPARAM_INFO
	.align		4
.L_6297:
        /*0068*/ 	.byte	0x04, 0x17
        /*006a*/ 	.short	(.L_6299 - .L_6298)
.L_6298:
        /*006c*/ 	.word	0x00000000
        /*0070*/ 	.short	0x0000
        /*0072*/ 	.short	0x0000
        /*0074*/ 	.byte	0x00, 0xf0, 0x11, 0x00


	//----- nvinfo : EIATTR_SPARSE_MMA_MASK
	.align		4
.L_6299:
        /*0078*/ 	.byte	0x03, 0x50
        /*007a*/ 	.short	0x0000


	//----- nvinfo : EIATTR_MAXREG_COUNT
	.align		4
        /*007c*/ 	.byte	0x03, 0x1b
        /*007e*/ 	.short	0x00ff


	//----- nvinfo : EIATTR_MERCURY_ISA_VERSION
	.align		4
        /*0080*/ 	.byte	0x03, 0x5f
        /*0082*/ 	.short	0x0101


	//----- nvinfo : EIATTR_VRC_CTA_INIT_COUNT
	.align		4
        /*0084*/ 	.byte	0x02, 0x4a
	.zero		1
	.zero		1


	//----- nvinfo : EIATTR_EXIT_INSTR_OFFSETS
	.align		4
        /*0088*/ 	.byte	0x04, 0x1c
        /*008a*/ 	.short	(.L_6301 - .L_6300)


	//   ....[0]....
.L_6300:
        /*008c*/ 	.word	0x000006c0


	//   ....[1]....
        /*0090*/ 	.word	0x00000720


	//----- nvinfo : EIATTR_MAX_THREADS
	.align		4
.L_6301:
        /*0094*/ 	.byte	0x04, 0x05
        /*0096*/ 	.short	(.L_6303 - .L_6302)
.L_6302:
        /*0098*/ 	.word	0x00000080
        /*009c*/ 	.word	0x00000001
        /*00a0*/ 	.word	0x00000001


	//----- nvinfo : EIATTR_CRS_STACK_SIZE
	.align		4
.L_6303:
        /*00a4*/ 	.byte	0x04, 0x1e
        /*00a6*/ 	.short	(.L_6305 - .L_6304)
.L_6304:
        /*00a8*/ 	.word	0x00000000


	//----- nvinfo : EIATTR_CBANK_PARAM_SIZE
	.align		4
.L_6305:
        /*00ac*/ 	.byte	0x03, 0x19
        /*00ae*/ 	.short	0x001c


	//----- nvinfo : EIATTR_PARAM_CBANK
	.align		4
        /*00b0*/ 	.byte	0x04, 0x0a
        /*00b2*/ 	.short	(.L_6307 - .L_6306)
	.align		4
.L_6306:
        /*00b4*/ 	.word	index@(.nv.constant0._ZN2at6native27unrolled_elementwise_kernelINS0_13BUnaryFunctorIhhhZZZNS0_16fmod_kernel_cudaERNS_18TensorIteratorBaseEENKUlvE_clEvENKUlvE_clEvEUlhhE_EESt5arrayIPcLm2EELi4E23TrivialOffsetCalculatorILi1EjESD_NS0_6memory15LoadWithoutCastENSE_16StoreWithoutCastEEEviT_T0_T2_T3_T4_T5_)
        /*00b8*/ 	.short	0x0380
        /*00ba*/ 	.short	0x001c


	//----- nvinfo : EIATTR_SW_WAR
	.align		4
.L_6307:
        /*00bc*/ 	.byte	0x04, 0x36
        /*00be*/ 	.short	(.L_6309 - .L_6308)
.L_6308:
        /*00c0*/ 	.word	0x00000008
.L_6309:


//--------------------- .nv.info._ZN2at6native29vectorized_elementwise_kernelILi2ENS0_13BUnaryFunctorIhhhZZZNS0_16fmod_kernel_cudaERNS_18TensorIteratorBaseEENKUlvE_clEvENKUlvE_clEvEUlhhE_EESt5arrayIPcLm2EEEEviT0_T1_ --------------------------
	.section	.nv.info._ZN2at6native29vectorized_elementwise_kernelILi2ENS0_13BUnaryFunctorIhhhZZZNS0_16fmod_kernel_cudaERNS_18TensorIteratorBaseEENKUlvE_clEvENKUlvE_clEvEUlhhE_EESt5arrayIPcLm2EEEEviT0_T1_,"",@"SHT_CUDA_INFO"
	.sectionflags	@""
	.align	4


	//----- nvinfo : EIATTR_CUDA_API_VERSION
	.align		4
        /*0000*/ 	.byte	0x04, 0x37
        /*0002*/ 	.short	(.L_6311 - .L_6310)
.L_6310:
        /*0004*/ 	.word	0x00000082


	//----- nvinfo : EIATTR_KPARAM_INFO
	.align		4
.L_6311:
        /*0008*/ 	.byte	0x04, 0x17
        /*000a*/ 	.short	(.L_6313 - .L_6312)
.L_6312:
        /*000c*/ 	.word	0x00000000
        /*0010*/ 	.short	0x0002
        /*0012*/ 	.short	0x0008
        /*0014*/ 	.byte	0x00, 0xf0, 0x41, 0x00


	//----- nvinfo : EIATTR_KPARAM_INFO
	.align		4
.L_6313:
        /*0018*/ 	.byte	0x04, 0x17
        /*001a*/ 	.short	(.L_6315 - .L_6314)
.L_6314:
        /*001c*/ 	.word	0x00000000
        /*0020*/ 	.short	0x0001
        /*0022*/ 	.short	0x0004
        /*0024*/ 	.byte	0x00, 0xf0, 0x09, 0x00


	//----- nvinfo : EIATTR_KPARAM_INFO
	.align		4
.L_6315:
        /*0028*/ 	.byte	0x04, 0x17
        /*002a*/ 	.short	(.L_6317 - .L_6316)
.L_6316:
        /*002c*/ 	.word	0x00000000
        /*0030*/ 	.short	0x0000
        /*0032*/ 	.short	0x0000
        /*0034*/ 	.byte	0x00, 0xf0, 0x11, 0x00


	//----- nvinfo : EIATTR_SPARSE_MMA_MASK
	.align		4
.L_6317:
        /*0038*/ 	.byte	0x03, 0x50
        /*003a*/ 	.short	0x0000


	//----- nvinfo : EIATTR_MAXREG_COUNT
	.align		4
        /*003c*/ 	.byte	0x03, 0x1b
        /*003e*/ 	.short	0x00ff


	//----- nvinfo : EIATTR_MERCURY_ISA_VERSION
	.align		4
        /*0040*/ 	.byte	0x03, 0x5f
        /*0042*/ 	.short	0x0101


	//----- nvinfo : EIATTR_VRC_CTA_INIT_COUNT
	.align		4
        /*0044*/ 	.byte	0x02, 0x4a
	.zero		1
	.zero		1


	//----- nvinfo : EIATTR_EXIT_INSTR_OFFSETS
	.align		4
        /*0048*/ 	.byte	0x04, 0x1c
        /*004a*/ 	.short	(.L_6319 - .L_6318)


	//   ....[0]....
.L_6318:
        /*004c*/ 	.word	0x00000d60


	//   ....[1]....
        /*0050*/ 	.word	0x00000dc0


	//   ....[2]....
        /*0054*/ 	.word	0x00001240


	//----- nvinfo : EIATTR_MAX_THREADS
	.align		4
.L_6319:
        /*0058*/ 	.byte	0x04, 0x05
        /*005a*/ 	.short	(.L_6321 - .L_6320)
.L_6320:
        /*005c*/ 	.word	0x00000080
        /*0060*/ 	.word	0x00000001
        /*0064*/ 	.word	0x00000001


	//----- nvinfo : EIATTR_CRS_STACK_SIZE
	.align		4
.L_6321:
        /*0068*/ 	.byte	0x04, 0x1e
        /*006a*/ 	.short	(.L_6323 - .L_6322)
.L_6322:
        /*006c*/ 	.word	0x00000000


	//----- nvinfo : EIATTR_CBANK_PARAM_SIZE
	.align		4
.L_6323:
        /*0070*/ 	.byte	0x03, 0x19
        /*0072*/ 	.short	0x0018


	//----- nvinfo : EIATTR_PARAM_CBANK
	.align		4
        /*0074*/ 	.byte	0x04, 0x0a
        /*0076*/ 	.short	(.L_6325 - .L_6324)
	.align		4
.L_6324:
        /*0078*/ 	.word	index@(.nv.constant0._ZN2at6native29vectorized_elementwise_kernelILi2ENS0_13BUnaryFunctorIhhhZZZNS0_16fmod_kernel_cudaERNS_18TensorIteratorBaseEENKUlvE_clEvENKUlvE_clEvEUlhhE_EESt5arrayIPcLm2EEEEviT0_T1_)
        /*007c*/ 	.short	0x0380
        /*007e*/ 	.short	0x0018


	//----- nvinfo : EIATTR_SW_WAR
	.align		4
.L_6325:
        /*0080*/ 	.byte	0x04, 0x36
        /*0082*/ 	.short	(.L_6327 - .L_6326)
.L_6326:
        /*0084*/ 	.word	0x00000008
.L_6327:


//--------------------- .nv.info._ZN2at6native29vectorized_elementwise_kernelILi4ENS0_13BUnaryFunctorIhhhZZZNS0_16fmod_kernel_cudaERNS_18TensorIteratorBaseEENKUlvE_clEvENKUlvE_clEvEUlhhE_EESt5arrayIPcLm2EEEEviT0_T1_ --------------------------
	.section	.nv.info._ZN2at6native29vectorized_elementwise_kernelILi4ENS0_13BUnaryFunctorIhhhZZZNS0_16fmod_kernel_cudaERNS_18TensorIteratorBaseEENKUlvE_clEvENKUlvE_clEvEUlhhE_EESt5arrayIPcLm2EEEEviT0_T1_,"",@"SHT_CUDA_INFO"
	.sectionflags	@""
	.align	4


	//----- nvinfo : EIATTR_CUDA_API_VERSION
	.align		4
        /*0000*/ 	.byte	0x04, 0x37
        /*0002*/ 	.short	(.L_6329 - .L_6328)
.L_6328:
        /*0004*/ 	.word	0x00000082


	//----- nvinfo : EIATTR_KPARAM_INFO
	.align		4
.L_6329:
        /*0008*/ 	.byte	0x04, 0x17
        /*000a*/ 	.short	(.L_6331 - .L_6330)
.L_6330:
        /*000c*/ 	.word	0x00000000
        /*0010*/ 	.short	0x0002
        /*0012*/ 	.short	0x0008
        /*0014*/ 	.byte	0x00, 0xf0, 0x41, 0x00


	//----- nvinfo : EIATTR_KPARAM_INFO
	.align		4
.L_6331:
        /*0018*/ 	.byte	0x04, 0x17
        /*001a*/ 	.short	(.L_6333 - .L_6332)
.L_6332:
        /*001c*/ 	.word	0x00000000
        /*0020*/ 	.short	0x0001
        /*0022*/ 	.short	0x0004
        /*0024*/ 	.byte	0x00, 0xf0, 0x09, 0x00


	//----- nvinfo : EIATTR_KPARAM_INFO
	.align		4
.L_6333:
        /*0028*/ 	.byte	0x04, 0x17
        /*002a*/ 	.short	(.L_6335 - .L_6334)
.L_6334:
        /*002c*/ 	.word	0x00000000
        /*0030*/ 	.short	0x0000
        /*0032*/ 	.short	0x0000
        /*0034*/ 	.byte	0x00, 0xf0, 0x11, 0x00


	//----- nvinfo : EIATTR_SPARSE_MMA_MASK
	.align		4
.L_6335:
        /*0038*/ 	.byte	0x03, 0x50
        /*003a*/ 	.short	0x0000


	//----- nvinfo : EIATTR_MAXREG_COUNT
	.align		4
        /*003c*/ 	.byte	0x03, 0x1b
        /*003e*/ 	.short	0x00ff


	//----- nvinfo : EIATTR_MERCURY_ISA_VERSION
	.align		4
        /*0040*/ 	.byte	0x03, 0x5f
        /*0042*/ 	.short	0x0101


	//----- nvinfo : EIATTR_VRC_CTA_INIT_COUNT
	.align		4
        /*0044*/ 	.byte	0x02, 0x4a
	.zero		1
	.zero		1


	//----- nvinfo : EIATTR_EXIT_INSTR_OFFSETS
	.align		4
        /*0048*/ 	.byte	0x04, 0x1c
        /*004a*/ 	.short	(.L_6337 - .L_6336)


	//   ....[0]....
.L_6336:
        /*004c*/ 	.word	0x00000d60


	//   ....[1]....
        /*0050*/ 	.word	0x00000dc0


	//   ....[2]....
        /*0054*/ 	.word	0x000012a0


	//----- nvinfo : EIATTR_MAX_THREADS
	.align		4
.L_6337:
        /*0058*/ 	.byte	0x04, 0x05
        /*005a*/ 	.short	(.L_6339 - .L_6338)
.L_6338:
        /*005c*/ 	.word	0x00000080
        /*0060*/ 	.word	0x00000001
        /*0064*/ 	.word	0x00000001


	//----- nvinfo : EIATTR_CRS_STACK_SIZE
	.align		4
.L_6339:
        /*0068*/ 	.byte	0x04, 0x1e
        /*006a*/ 	.short	(.L_6341 - .L_6340)
.L_6340:
        /*006c*/ 	.word	0x00000000


	//----- nvinfo : EIATTR_CBANK_PARAM_SIZE
	.align		4
.L_6341:
        /*0070*/ 	.byte	0x03, 0x19
        /*0072*/ 	.short	0x0018


	//----- nvinfo : EIATTR_PARAM_CBANK
	.align		4
        /*0074*/ 	.byte	0x04, 0x0a
        /*0076*/ 	.short	(.L_6343 - .L_6342)
	.align		4
.L_6342:
        /*0078*/ 	.word	index@(.nv.constant0._ZN2at6native29vectorized_elementwise_kernelILi4ENS0_13BUnaryFunctorIhhhZZZNS0_16fmod_kernel_cudaERNS_18TensorIteratorBaseEENKUlvE_clEvENKUlvE_clEvEUlhhE_EESt5arrayIPcLm2EEEEviT0_T1_)
        /*007c*/ 	.short	0x0380
        /*007e*/ 	.short	0x0018


	//----- nvinfo : EIATTR_SW_WAR
	.align		4
.L_6343:
        /*0080*/ 	.byte	0x04, 0x36
        /*0082*/ 	.short	(.L_6345 - .L_6344)
.L_6344:
        /*0084*/ 	.word	0x00000008
.L_6345:


//--------------------- .nv.info._ZN2at6native29vectorized_elementwise_kernelILi8ENS0_13BUnaryFunctorIhhhZZZNS0_16fmod_kernel_cudaERNS_18TensorIteratorBaseEENKUlvE_clEvENKUlvE_clEvEUlhhE_EESt5arrayIPcLm2EEEEviT0_T1_ --------------------------
	.section	.nv.info._ZN2at6native29vectorized_elementwise_kernelILi8ENS0_13BUnaryFunctorIhhhZZZNS0_16fmod_kernel_cudaERNS_18TensorIteratorBaseEENKUlvE_clEvENKUlvE_clEvEUlhhE_EESt5arrayIPcLm2EEEEviT0_T1_,"",@"SHT_CUDA_INFO"
	.sectionflags	@""
	.align	4


	//----- nvinfo : EIATTR_CUDA_API_VERSION
	.align		4
        /*0000*/ 	.byte	0x04, 0x37
        /*0002*/ 	.short	(.L_6347 - .L_6346)
.L_6346:
        /*0004*/ 	.word	0x00000082


	//----- nvinfo : EIATTR_KPARAM_INFO
	.align		4
.L_6347:
        /*0008*/ 	.byte	0x04, 0x17
        /*000a*/ 	.short	(.L_6349 - .L_6348)
.L_6348:
        /*000c*/ 	.word	0x00000000
        /*0010*/ 	.short	0x0002
        /*0012*/ 	.short	0x0008
        /*0014*/ 	.byte	0x00, 0xf0, 0x41, 0x00


	//----- nvinfo : EIATTR_KPARAM_INFO
	.align		4
.L_6349:
        /*0018*/ 	.byte	0x04, 0x17
        /*001a*/ 	.short	(.L_6351 - .L_6350)
.L_6350:
        /*001c*/ 	.word	0x00000000
        /*0020*/ 	.short	0x0001
        /*0022*/ 	.short	0x0004
        /*0024*/ 	.byte	0x00, 0xf0, 0x09, 0x00


	//----- nvinfo : EIATTR_KPARAM_INFO
	.align		4
.L_6351:
        /*0028*/ 	.byte	0x04, 0x17
        /*002a*/ 	.short	(.L_6353 - .L_6352)
.L_6352:
        /*002c*/ 	.word	0x00000000
        /*0030*/ 	.short	0x0000
        /*0032*/ 	.short	0x0000
        /*0034*/ 	.byte	0x00, 0xf0, 0x11, 0x00


	//----- nvinfo : EIATTR_SPARSE_MMA_MASK
	.align		4
.L_6353:
        /*0038*/ 	.byte	0x03, 0x50
        /*003a*/ 	.short	0x0000


	//----- nvinfo : EIATTR_MAXREG_COUNT
	.align		4
        /*003c*/ 	.byte	0x03, 0x1b
        /*003e*/ 	.short	0x00ff


	//----- nvinfo : EIATTR_MERCURY_ISA_VERSION
	.align		4
        /*0040*/ 	.byte	0x03, 0x5f
        /*0042*/ 	.short	0x0101


	//----- nvinfo : EIATTR_VRC_CTA_INIT_COUNT
	.align		4
        /*0044*/ 	.byte	0x02, 0x4a
	.zero		1
	.zero		1


	//----- nvinfo : EIATTR_EXIT_INSTR_OFFSETS
	.align		4
        /*0048*/ 	.byte	0x04, 0x1c
        /*004a*/ 	.short	(.L_6355 - .L_6354)


	//   ....[0]....
.L_6354:
        /*004c*/ 	.word	0x00000d60


	//   ....[1]....
        /*0050*/ 	.word	0x00000dc0


	//   ....[2]....
        /*0054*/ 	.word	0x00001280


	//----- nvinfo : EIATTR_MAX_THREADS
	.align		4
.L_6355:
        /*0058*/ 	.byte	0x04, 0x05
        /*005a*/ 	.short	(.L_6357 - .L_6356)
.L_6356:
        /*005c*/ 	.word	0x00000080
        /*0060*/ 	.word	0x00000001
        /*0064*/ 	.word	0x00000001


	//----- nvinfo : EIATTR_CRS_STACK_SIZE
	.align		4
.L_6357:
        /*0068*/ 	.byte	0x04, 0x1e
        /*006a*/ 	.short	(.L_6359 - .L_6358)
.L_6358:
        /*006c*/ 	.word	0x00000000


	//----- nvinfo : EIATTR_CBANK_PARAM_SIZE
	.align		4
.L_6359:
        /*0070*/ 	.byte	0x03, 0x19
        /*0072*/ 	.short	0x0018


	//----- nvinfo : EIATTR_PARAM_CBANK
	.align		4
        /*0074*/ 	.byte	0x04, 0x0a
        /*0076*/ 	.short	(.L_6361 - .L_6360)
	.align		4
.L_6360:
        /*0078*/ 	.word	index@(.nv.constant0._ZN2at6native29vectorized_elementwise_kernelILi8ENS0_13BUnaryFunctorIhhhZZZNS0_16fmod_kernel_cudaERNS_18TensorIteratorBaseEENKUlvE_clEvENKUlvE_clEvEUlhhE_EESt5arrayIPcLm2EEEEviT0_T1_)
        /*007c*/ 	.short	0x0380
        /*007e*/ 	.short	0x0018


	//----- nvinfo : EIATTR_SW_WAR
	.align		4
.L_6361:
        /*0080*/ 	.byte	0x04, 0x36
        /*0082*/ 	.short	(.L_6363 - .L_6362)
.L_6362:
        /*0084*/ 	.word	0x00000008
.L_6363:


//--------------------- .nv.info._ZN2at6native18elementwise_kernelILi128ELi4EZNS0_15gpu_kernel_implINS0_13AUnaryFunctorIhhhZZZNS0_16fmod_kernel_cudaERNS_18TensorIteratorBaseEENKUlvE_clEvENKUlvE_clEvEUlhhE_EEEEvS5_RKT_EUliE_EEviT1_ --------------------------
	.section	.nv.info._ZN2at6native18elementwise_kernelILi128ELi4EZNS0_15gpu_kernel_implINS0_13AUnaryFunctorIhhhZZZNS0_16fmod_kernel_cudaERNS_18TensorIteratorBaseEENKUlvE_clEvENKUlvE_clEvEUlhhE_EEEEvS5_RKT_EUliE_EEviT1_,"",@"SHT_CUDA_INFO"
	.sectionflags	@""
	.align	4


	//----- nvinfo : EIATTR_CUDA_API_VERSION
	.align		4
        /*0000*/ 	.byte	0x04, 0x37
        /*0002*/ 	.short	(.L_6365 - .L_6364)
.L_6364:
        /*0004*/ 	.word	0x00000082


	//----- nvinfo : EIATTR_KPARAM_INFO
	.align		4
.L_6365:
        /*0008*/ 	.byte	0x04, 0x17
        /*000a*/ 	.short	(.L_6367 - .L_6366)
.L_6366:
        /*000c*/ 	.word	0x00000000
        /*0010*/ 	.short	0x0001
        /*0012*/ 	.short	0x0008
        /*0014*/ 	.byte	0x00, 0xf0, 0x61, 0x08


	//----- nvinfo : EIATTR_KPARAM_INFO
	.align		4
.L_6367:
        /*0018*/ 	.byte	0x04, 0x17
        /*001a*/ 	.short	(.L_6369 - .L_6368)
.L_6368:
        /*001c*/ 	.word	0x00000000
        /*0020*/ 	.short	0x0000
        /*0022*/ 	.short	0x0000
        /*0024*/ 	.byte	0x00, 0xf0, 0x11, 0x00


	//----- nvinfo : EIATTR_SPARSE_MMA_MASK
	.align		4
.L_6369:
        /*0028*/ 	.byte	0x03, 0x50
        /*002a*/ 	.short	0x0000


	//----- nvinfo : EIATTR_MAXREG_COUNT
	.align		4
        /*002c*/ 	.byte	0x03, 0x1b
        /*002e*/ 	.short	0x0080


	//----- nvinfo : EIATTR_EXTERNS
	.align		4
        /*0030*/ 	.byte	0x04, 0x0f
        /*0032*/ 	.short	(.L_6371 - .L_6370)


	//   ....[0]....
	.align		4
.L_6370:
        /*0034*/ 	.word	index@(__assertfail)


	//----- nvinfo : EIATTR_MERCURY_ISA_VERSION
	.align		4
.L_6371:
        /*0038*/ 	.byte	0x03, 0x5f
        /*003a*/ 	.short	0x0101


	//----- nvinfo : EIATTR_VRC_CTA_INIT_COUNT
	.align		4
        /*003c*/ 	.byte	0x02, 0x4a
	.zero		1
	.zero		1


	//----- nvinfo : EIATTR_SYSCALL_OFFSETS
	.align		4
        /*0040*/ 	.byte	0x04, 0x46
        /*0042*/ 	.short	(.L_6373 - .L_6372)


	//   ....[0]....
.L_6372:
        /*0044*/ 	.word	0x00002150


	//   ....[1]....
        /*0048*/ 	.word	0x00002ee0


	//   ....[2]....
        /*004c*/ 	.word	0x00005d70


	//   ....[3]....
        /*0050*/ 	.word	0x00008cd0


	//   ....[4]....
        /*0054*/ 	.word	0x0000bc10


	//----- nvinfo : EIATTR_EXIT_INSTR_OFFSETS
	.align		4
.L_6373:
        /*0058*/ 	.byte	0x04, 0x1c
        /*005a*/ 	.short	(.L_6375 - .L_6374)


	//   ....[0]....
.L_6374:
        /*005c*/ 	.word	0x00008f50


	//   ....[1]....
        /*0060*/ 	.word	0x0000b1c0


	//   ....[2]....
        /*0064*/ 	.word	0x0000b1e0


	//   ....[3]....
        /*0068*/ 	.word	0x0000b280


	//   ....[4]....
        /*006c*/ 	.word	0x0000b2b0


	//   ....[5]....
        /*0070*/ 	.word	0x0000b2d0


	//   ....[6]....
        /*0074*/ 	.word	0x0000b360


	//   ....[7]....
        /*0078*/ 	.word	0x0000b3a0


	//   ....[8]....
        /*007c*/ 	.word	0x0000b440


	//   ....[9]....
        /*0080*/ 	.word	0x0000b490


	//   ....[10]....
        /*0084*/ 	.word	0x0000b4c0


	//   ....[11]....
        /*0088*/ 	.word	0x0000b580


	//   ....[12]....
        /*008c*/ 	.word	0x0000b6c0


	//   ....[13]....
        /*0090*/ 	.word	0x0000b800


	//   ....[14]....
        /*0094*/ 	.word	0x0000b950


	//   ....[15]....
        /*0098*/ 	.word	0x0000b990


	//   ....[16]....
        /*009c*/ 	.word	0x0000b9c0


	//   ....[17]....
        /*00a0*/ 	.word	0x0000ba70


	//   ....[18]....
        /*00a4*/ 	.word	0x0000bab0


	//   ....[19]....
        /*00a8*/ 	.word	0x0000bc20


	//   ....[20]....
        /*00ac*/ 	.word	0x0000bd00


	//   ....[21]....
        /*00b0*/ 	.word	0x0000bda0


	//   ....[22]....
        /*00b4*/ 	.word	0x0000bdd0


	//   ....[23]....
        /*00b8*/ 	.word	0x0000be20


	//   ....[24]....
        /*00bc*/ 	.word	0x0000be60


	//----- nvinfo : EIATTR_MAX_THREADS
	.align		4
.L_6375:
        /*00c0*/ 	.byte	0x04, 0x05
        /*00c2*/ 	.short	(.L_6377 - .L_6376)
.L_6376:
        /*00c4*/ 	.word	0x00000080
        /*00c8*/ 	.word	0x00000001
        /*00cc*/ 	.word	0x00000001


	//----- nvinfo : EIATTR_CRS_STACK_SIZE
	.align		4
.L_6377:
        /*00d0*/ 	.byte	0x04, 0x1e
        /*00d2*/ 	.short	(.L_6379 - .L_6378)
.L_6378:
        /*00d4*/ 	.word	0x00000000


	//----- nvinfo : EIATTR_CBANK_PARAM_SIZE
	.align		4
.L_6379:
        /*00d8*/ 	.byte	0x03, 0x19
        /*00da*/ 	.short	0x0220


	//----- nvinfo : EIATTR_PARAM_CBANK
	.align		4
        /*00dc*/ 	.byte	0x04, 0x0a
        /*00de*/ 	.short	(.L_6381 - .L_6380)
	.align		4
.L_6380:
        /*00e0*/ 	.word	index@(.nv.constant0._ZN2at6native18elementwise_kernelILi128ELi4EZNS0_15gpu_kernel_implINS0_13AUnaryFunctorIhhhZZZNS0_16fmod_kernel_cudaERNS_18TensorIteratorBaseEENKUlvE_clEvENKUlvE_clEvEUlhhE_EEEEvS5_RKT_EUliE_EEviT1_)
        /*00e4*/ 	.short	0x0380
        /*00e6*/ 	.short	0x0220


	//----- nvinfo : EIATTR_SW_WAR
	.align		4
.L_6381:
        /*00e8*/ 	.byte	0x04, 0x36
        /*00ea*/ 	.short	(.L_6383 - .L_6382)
.L_6382:
        /*00ec*/ 	.word	0x00000008
.L_6383:


//--------------------- .nv.info._ZN2at6native27unrolled_elementwise_kernelINS0_13AUnaryFunctorIhhhZZZNS0_16fmod_kernel_cudaERNS_18TensorIteratorBaseEENKUlvE_clEvENKUlvE_clEvEUlhhE_EESt5arrayIPcLm2EELi4E23TrivialOffsetCalculatorILi1EjESD_NS0_6memory12LoadWithCastILi1EEENSE_13StoreWithCastILi1EEEEEviT_T0_T2_T3_T4_T5_ --------------------------
	.section	.nv.info._ZN2at6native27unrolled_elementwise_kernelINS0_13AUnaryFunctorIhhhZZZNS0_16fmod_kernel_cudaERNS_18TensorIteratorBaseEENKUlvE_clEvENKUlvE_clEvEUlhhE_EESt5arrayIPcLm2EELi4E23TrivialOffsetCalculatorILi1EjESD_NS0_6memory12LoadWithCastILi1EEENSE_13StoreWithCastILi1EEEEEviT_T0_T2_T3_T4_T5_,"",@"SHT_CUDA_INFO"
	.sectionflags	@""
	.align	4


	//----- nvinfo : EIATTR_CUDA_API_VERSION
	.align		4
        /*0000*/ 	.byte	0x04, 0x37
        /*0002*/ 	.short	(.L_6385 - .L_6384)
.L_6384:
        /*0004*/ 	.word	0x00000082


	//----- nvinfo : EIATTR_KPARAM_INFO
	.align		4
.L_6385:
        /*0008*/ 	.byte	0x04, 0x17
        /*000a*/ 	.short	(.L_6387 - .L_6386)
.L_6386:
        /*000c*/ 	.word	0x00000000
        /*0010*/ 	.short	0x0006
        /*0012*/ 	.short	0x0024
        /*0014*/ 	.byte	0x00, 0xf0, 0x21, 0x00


	//----- nvinfo : EIATTR_KPARAM_INFO
	.align		4
.L_6387:
        /*0018*/ 	.byte	0x04, 0x17
        /*001a*/ 	.short	(.L_6389 - .L_6388)
.L_6388:
        /*001c*/ 	.word	0x00000000
        /*0020*/ 	.short	0x0005
        /*0022*/ 	.short	0x001c
        /*0024*/ 	.byte	0x00, 0xf0, 0x21, 0x00


	//----- nvinfo : EIATTR_KPARAM_INFO
	.align		4
.L_6389:
        /*0028*/ 	.byte	0x04, 0x17
        /*002a*/ 	.short	(.L_6391 - .L_6390)
.L_6390:
        /*002c*/ 	.word	0x00000000
        /*0030*/ 	.short	0x0004
        /*0032*/ 	.short	0x0019
        /*0034*/ 	.byte	0x00, 0xf0, 0x05, 0x00


	//----- nvinfo : EIATTR_KPARAM_INFO
	.align		4
.L_6391:
        /*0038*/ 	.byte	0x04, 0x17
        /*003a*/ 	.short	(.L_6393 - .L_6392)
.L_6392:
        /*003c*/ 	.word	0x00000000
        /*0040*/ 	.short	0x0003
        /*0042*/ 	.short	0x0018
        /*0044*/ 	.byte	0x00, 0xf0, 0x05, 0x00


	//----- nvinfo : EIATTR_KPARAM_INFO
	.align		4
.L_6393:
        /*0048*/ 	.byte	0x04, 0x17
        /*004a*/ 	.short	(.L_6395 - .L_6394)
.L_6394:
        /*004c*/ 	.word	0x00000000
        /*0050*/ 	.short	0x0002
        /*0052*/ 	.short	0x0008
        /*0054*/ 	.byte	0x00, 0xf0, 0x41, 0x00


	//----- nvinfo : EIATTR_KPARAM_INFO
	.align		4
.L_6395:
        /*0058*/ 	.byte	0x04, 0x17
        /*005a*/ 	.short	(.L_6397 - .L_6396)
.L_6396:
        /*005c*/ 	.word	0x00000000
        /*0060*/ 	.short	0x0001
        /*0062*/ 	.short	0x0004
        /*0064*/ 	.byte	0x00, 0xf0, 0x09, 0x00


	//----- nvinfo : EIATTR_KPARAM_INFO
	.align		4
.L_6397:
        /*0068*/ 	.byte	0x04, 0x17
        /*006a*/ 	.short	(.L_6399 - .L_6398)
.L_6398:
        /*006c*/ 	.word	0x00000000
        /*0070*/ 	.short	0x0000
        /*0072*/ 	.short	0x0000
        /*0074*/ 	.byte	0x00, 0xf0, 0x11, 0x00


	//----- nvinfo : EIATTR_SPARSE_MMA_MASK
	.align		4
.L_6399:
        /*0078*/ 	.byte	0x03, 0x50
        /*007a*/ 	.short	0x0000


	//----- nvinfo : EIATTR_MAXREG_COUNT
	.align		4
        /*007c*/ 	.byte	0x03, 0x1b
        /*007e*/ 	.short	0x00ff


	//----- nvinfo : EIATTR_EXTERNS
	.align		4
        /*0080*/ 	.byte	0x04, 0x0f
        /*0082*/ 	.short	(.L_6401 - .L_6400)


	//   ....[0]....
	.align		4
.L_6400:
        /*0084*/ 	.word	index@(__assertfail)


	//----- nvinfo : EIATTR_MERCURY_ISA_VERSION
	.align		4
.L_6401:
        /*0088*/ 	.byte	0x03, 0x5f
        /*008a*/ 	.short	0x0101


	//----- nvinfo : EIATTR_VRC_CTA_INIT_COUNT
	.align		4
        /*008c*/ 	.byte	0x02, 0x4a
	.zero		1
	.zero		1


	//----- nvinfo : EIATTR_SYSCALL_OFFSETS
	.align		4
        /*0090*/ 	.byte	0x04, 0x46
        /*0092*/ 	.short	(.L_6403 - .L_6402)


	//   ....[0]....
.L_6402:
        /*0094*/ 	.word	0x00000e70


	//   ....[1]....
        /*0098*/ 	.word	0x00001e60


	//   ....[2]....
        /*009c*/ 	.word	0x00002d90


	//   ....[3]....
        /*00a0*/ 	.word	0x00003cc0


	//   ....[4]....
        /*00a4*/ 	.word	0x00004e20


	//   ....[5]....
        /*00a8*/ 	.word	0x00005c60


	//   ....[6]....
        /*00ac*/ 	.word	0x00006b60


	//   ....[7]....
        /*00b0*/ 	.word	0x00007a30


	//----- nvinfo : EIATTR_EXIT_INSTR_OFFSETS
	.align		4
.L_6403:
        /*00b4*/ 	.byte	0x04, 0x1c
        /*00b6*/ 	.short	(.L_6405 - .L_6404)


	//   ....[0]....
.L_6404:
        /*00b8*/ 	.word	0x00006e10


	//   ....[1]....
        /*00bc*/ 	.word	0x00006f40


	//   ....[2]....
        /*00c0*/ 	.word	0x00006f60


	//   ....[3]....
        /*00c4*/ 	.word	0x00007000


	//   ....[4]....
        /*00c8*/ 	.word	0x00007030


	//   ....[5]....
        /*00cc*/ 	.word	0x00007060


	//   ....[6]....
        /*00d0*/ 	.word	0x00007100


	//   ....[7]....
        /*00d4*/ 	.word	0x00007150


	//   ....[8]....
        /*00d8*/ 	.word	0x00007200


	//   ....[9]....
        /*00dc*/ 	.word	0x00007260


	//   ....[10]....
        /*00e0*/ 	.word	0x000072a0


	//   ....[11]....
        /*00e4*/ 	.word	0x00007370


	//   ....[12]....
        /*00e8*/ 	.word	0x000074c0


	//   ....[13]....
        /*00ec*/ 	.word	0x00007610


	//   ....[14]....
        /*00f0*/ 	.word	0x00007770


	//   ....[15]....
        /*00f4*/ 	.word	0x000077b0


	//   ....[16]....
        /*00f8*/ 	.word	0x000077e0


	//   ....[17]....
        /*00fc*/ 	.word	0x00007880


	//   ....[18]....
        /*0100*/ 	.word	0x000078d0


	//   ....[19]....
        /*0104*/ 	.word	0x00007a40


	//   ....[20]....
        /*0108*/ 	.word	0x00007b30


	//   ....[21]....
        /*010c*/ 	.word	0x00007be0


	//   ....[22]....
        /*0110*/ 	.word	0x00007c10


	//   ....[23]....
        /*0114*/ 	.word	0x00007c60


	//   ....[24]....
        /*0118*/ 	.word	0x00007cb0


	//----- nvinfo : EIATTR_MAX_THREADS
	.align		4
.L_6405:
        /*011c*/ 	.byte	0x04, 0x05
        /*011e*/ 	.short	(.L_6407 - .L_6406)
.L_6406:
        /*0120*/ 	.word	0x00000080
        /*0124*/ 	.word	0x00000001
        /*0128*/ 	.word	0x00000001


	//----- nvinfo : EIATTR_CRS_STACK_SIZE
	.align		4
.L_6407:
        /*012c*/ 	.byte	0x04, 0x1e
        /*012e*/ 	.short	(.L_6409 - .L_6408)
.L_6408:
        /*0130*/ 	.word	0x00000000


	//----- nvinfo : EIATTR_CBANK_PARAM_SIZE
	.align		4
.L_6409:
        /*0134*/ 	.byte	0x03, 0x19
        /*0136*/ 	.short	0x002c


	//----- nvinfo : EIATTR_PARAM_CBANK
	.align		4
        /*0138*/ 	.byte	0x04, 0x0a
        /*013a*/ 	.short	(.L_6411 - .L_6410)
	.align		4
.L_6410:
        /*013c*/ 	.word	index@(.nv.constant0._ZN2at6native27unrolled_elementwise_kernelINS0_13AUnaryFunctorIhhhZZZNS0_16fmod_kernel_cudaERNS_18TensorIteratorBaseEENKUlvE_clEvENKUlvE_clEvEUlhhE_EESt5arrayIPcLm2EELi4E23TrivialOffsetCalculatorILi1EjESD_NS0_6memory12LoadWithCastILi1EEENSE_13StoreWithCastILi1EEEEEviT_T0_T2_T3_T4_T5_)
        /*0140*/ 	.short	0x0380
        /*0142*/ 	.short	0x002c


	//----- nvinfo : EIATTR_SW_WAR
	.align		4
.L_6411:
        /*0144*/ 	.byte	0x04, 0x36
        /*0146*/ 	.short	(.L_6413 - .L_6412)
.L_6412:
        /*0148*/ 	.word	0x00000008
.L_6413:


//--------------------- .nv.info._ZN2at6native18elementwise_kernelILi128ELi4EZNS0_22gpu_kernel_impl_nocastINS0_13AUnaryFunctorIhhhZZZNS0_16fmod_kernel_cudaERNS_18TensorIteratorBaseEENKUlvE_clEvENKUlvE_clEvEUlhhE_EEEEvS5_RKT_EUliE_EEviT1_ --------------------------
	.section	.nv.info._ZN2at6native18elementwise_kernelILi128ELi4EZNS0_22gpu_kernel_impl_nocastINS0_13AUnaryFunctorIhhhZZZNS0_16fmod_kernel_cudaERNS_18TensorIteratorBaseEENKUlvE_clEvENKUlvE_clEvEUlhhE_EEEEvS5_RKT_EUliE_EEviT1_,"",@"SHT_CUDA_INFO"
	.sectionflags	@""
	.align	4


	//----- nvinfo : EIATTR_CUDA_API_VERSION
	.align		4
        /*0000*/ 	.byte	0x04, 0x37
        /*0002*/ 	.short	(.L_6415 - .L_6414)
.L_6414:
        /*0004*/ 	.word	0x00000082


	//----- nvinfo : EIATTR_KPARAM_INFO
	.align		4
.L_6415:
        /*0008*/ 	.byte	0x04, 0x17
        /*000a*/ 	.short	(.L_6417 - .L_6416)
.L_6416:
        /*000c*/ 	.word	0x00000000
        /*0010*/ 	.short	0x0001
        /*0012*/ 	.short	0x0008
        /*0014*/ 	.byte	0x00, 0xf0, 0x61, 0x08


	//----- nvinfo : EIATTR_KPARAM_INFO
	.align		4
.L_6417:
        /*0018*/ 	.byte	0x04, 0x17
        /*001a*/ 	.short	(.L_6419 - .L_6418)
.L_6418:
        /*001c*/ 	.word	0x00000000
        /*0020*/ 	.short	0x0000
        /*0022*/ 	.short	0x0000
        /*0024*/ 	.byte	0x00, 0xf0, 0x11, 0x00


	//----- nvinfo : EIATTR_SPARSE_MMA_MASK
	.align		4
.L_6419:
        /*0028*/ 	.byte	0x03, 0x50
        /*002a*/ 	.short	0x0000


	//----- nvinfo : EIATTR_MAXREG_COUNT
	.align		4
        /*002c*/ 	.byte	0x03, 0x1b
        /*002e*/ 	.short	0x0080


	//----- nvinfo : EIATTR_MERCURY_ISA_VERSION
	.align		4
        /*0030*/ 	.byte	0x03, 0x5f
        /*0032*/ 	.short	0x0101


	//----- nvinfo : EIATTR_VRC_CTA_INIT_COUNT
	.align		4
        /*0034*/ 	.byte	0x02, 0x4a
	.zero		1
	.zero		1


	//----- nvinfo : EIATTR_EXIT_INSTR_OFFSETS
	.align		4
        /*0038*/ 	.byte	0x04, 0x1c
        /*003a*/ 	.short	(.L_6421 - .L_6420)


	//   ....[0]....
.L_6420:
        /*003c*/ 	.word	0x00000330


	//   ....[1]....
        /*0040*/ 	.word	0x000003b0


	//   ....[2]....
        /*0044*/ 	.word	0x00003ef0


	//   ....[3]....
        /*0048*/ 	.word	0x00005240


	//----- nvinfo : EIATTR_MAX_THREADS
	.align		4
.L_6421:
        /*004c*/ 	.byte	0x04, 0x05
        /*004e*/ 	.short	(.L_6423 - .L_6422)
.L_6422:
        /*0050*/ 	.word	0x00000080
        /*0054*/ 	.word	0x00000001
        /*0058*/ 	.word	0x00000001


	//----- nvinfo : EIATTR_CRS_STACK_SIZE
	.align		4
.L_6423:
        /*005c*/ 	.byte	0x04, 0x1e
        /*005e*/ 	.short	(.L_6425 - .L_6424)
.L_6424:
        /*0060*/ 	.word	0x00000000


	//----- nvinfo : EIATTR_CBANK_PARAM_SIZE
	.align		4
.L_6425:
        /*0064*/ 	.byte	0x03, 0x19
        /*0066*/ 	.short	0x0220


	//----- nvinfo : EIATTR_PARAM_CBANK
	.align		4
        /*0068*/ 	.byte	0x04, 0x0a
        /*006a*/ 	.short	(.L_6427 - .L_6426)
	.align		4
.L_6426:
        /*006c*/ 	.word	index@(.nv.constant0._ZN2at6native18elementwise_kernelILi128ELi4EZNS0_22gpu_kernel_impl_nocastINS0_13AUnaryFunctorIhhhZZZNS0_16fmod_kernel_cudaERNS_18TensorIteratorBaseEENKUlvE_clEvENKUlvE_clEvEUlhhE_EEEEvS5_RKT_EUliE_EEviT1_)
        /*0070*/ 	.short	0x0380
        /*0072*/ 	.short	0x0220


	//----- nvinfo : EIATTR_SW_WAR
	.align		4
.L_6427:
        /*0074*/ 	.byte	0x04, 0x36
        /*0076*/ 	.short	(.L_6429 - .L_6428)
.L_6428:
        /*0078*/ 	.word	0x00000008
.L_6429:


//--------------------- .nv.info._ZN2at6native27unrolled_elementwise_kernelINS0_13AUnaryFunctorIhhhZZZNS0_16fmod_kernel_cudaERNS_18TensorIteratorBaseEENKUlvE_clEvENKUlvE_clEvEUlhhE_EESt5arrayIPcLm2EELi4E23TrivialOffsetCalculatorILi1EjESD_NS0_6memory15LoadWithoutCastENSE_16StoreWithoutCastEEEviT_T0_T2_T3_T4_T5_ --------------------------
	.section	.nv.info._ZN2at6native27unrolled_elementwise_kernelINS0_13AUnaryFunctorIhhhZZZNS0_16fmod_kernel_cudaERNS_18TensorIteratorBaseEENKUlvE_clEvENKUlvE_clEvEUlhhE_EESt5arrayIPcLm2EELi4E23TrivialOffsetCalculatorILi1EjESD_NS0_6memory15LoadWithoutCastENSE_16StoreWithoutCastEEEviT_T0_T2_T3_T4_T5_,"",@"SHT_CUDA_INFO"
	.sectionflags	@""
	.align	4


	//----- nvinfo : EIATTR_CUDA_API_VERSION
	.align		4
        /*0000*/ 	.byte	0x04, 0x37
        /*0002*/ 	.short	(.L_6431 - .L_6430)
.L_6430:
        /*0004*/ 	.word	0x00000082


	//----- nvinfo : EIATTR_KPARAM_INFO
	.align		4
.L_6431:
        /*0008*/ 	.byte	0x04, 0x17
        /*000a*/ 	.short	(.L_6433 - .L_6432)
.L_6432:
        /*000c*/ 	.word	0x00000000
        /*0010*/ 	.short	0x0006
        /*0012*/ 	.short	0x001b
        /*0014*/ 	.byte	0x00, 0xf0, 0x05, 0x00


	//----- nvinfo : EIATTR_KPARAM_INFO
	.align		4
.L_6433:
        /*0018*/ 	.byte	0x04, 0x17
        /*001a*/ 	.short	(.L_6435 - .L_6434)
.L_6434:
        /*001c*/ 	.word	0x00000000
        /*0020*/ 	.short	0x0005
        /*0022*/ 	.short	0x001a
        /*0024*/ 	.byte	0x00, 0xf0, 0x05, 0x00


	//----- nvinfo : EIATTR_KPARAM_INFO
	.align		4
.L_6435:
        /*0028*/ 	.byte	0x04, 0x17
        /*002a*/ 	.short	(.L_6437 - .L_6436)
.L_6436:
        /*002c*/ 	.word	0x00000000
        /*0030*/ 	.short	0x0004
        /*0032*/ 	.short	0x0019
        /*0034*/ 	.byte	0x00, 0xf0, 0x05, 0x00


	//----- nvinfo : EIATTR_KPARAM_INFO
	.align		4
.L_6437:
        /*0038*/ 	.byte	0x04, 0x17
        /*003a*/ 	.short	(.L_6439 - .L_6438)
.L_6438:
        /*003c*/ 	.word	0x00000000
        /*0040*/ 	.short	0x0003
        /*0042*/ 	.short	0x0018
        /*0044*/ 	.byte	0x00, 0xf0, 0x05, 0x00


	//----- nvinfo : EIATTR_KPARAM_INFO
	.align		4
.L_6439:
        /*0048*/ 	.byte	0x04, 0x17
        /*004a*/ 	.short	(.L_6441 - .L_6440)
.L_6440:
        /*004c*/ 	.word	0x00000000
        /*0050*/ 	.short	0x0002
        /*0052*/ 	.short	0x0008
        /*0054*/ 	.byte	0x00, 0xf0, 0x41, 0x00


	//----- nvinfo : EIATTR_KPARAM_INFO
	.align		4
.L_6441:
        /*0058*/ 	.byte	0x04, 0x17
        /*005a*/ 	.short	(.L_6443 - .L_6442)
.L_6442:
        /*005c*/ 	.word	0x00000000
        /*0060*/ 	.short	0x0001
        /*0062*/ 	.short	0x0004
        /*0064*/ 	.byte	0x00, 0xf0, 0x09, 0x00


	//----- nvinfo : EIATTR_KPARAM_INFO
	.align		4
.L_6443:
        /*0068*/ 	.byte	0x04, 0x17
        /*006a*/ 	.short	(.L_6445 - .L_6444)
.L_6444:
        /*006c*/ 	.word	0x00000000
        /*0070*/ 	.short	0x0000
        /*0072*/ 	.short	0x0000
        /*0074*/ 	.byte	0x00, 0xf0, 0x11, 0x00


	//----- nvinfo : EIATTR_SPARSE_MMA_MASK
	.align		4
.L_6445:
        /*0078*/ 	.byte	0x03, 0x50
        /*007a*/ 	.short	0x0000


	//----- nvinfo : EIATTR_MAXREG_COUNT
	.align		4
        /*007c*/ 	.byte	0x03, 0x1b
        /*007e*/ 	.short	0x00ff


	//----- nvinfo : EIATTR_MERCURY_ISA_VERSION
	.align		4
        /*0080*/ 	.byte	0x03, 0x5f
        /*0082*/ 	.short	0x0101


	//----- nvinfo : EIATTR_VRC_CTA_INIT_COUNT
	.align		4
        /*0084*/ 	.byte	0x02, 0x4a
	.zero		1
	.zero		1


	//----- nvinfo : EIATTR_EXIT_INSTR_OFFSETS
	.align		4
        /*0088*/ 	.byte	0x04, 0x1c
        /*008a*/ 	.short	(.L_6447 - .L_6446)


	//   ....[0]....
.L_6446:
        /*008c*/ 	.word	0x000006c0


	//   ....[1]....
        /*0090*/ 	.word	0x00000720


	//----- nvinfo : EIATTR_MAX_THREADS
	.align		4
.L_6447:
        /*0094*/ 	.byte	0x04, 0x05
        /*0096*/ 	.short	(.L_6449 - .L_6448)
.L_6448:
        /*0098*/ 	.word	0x00000080
        /*009c*/ 	.word	0x00000001
        /*00a0*/ 	.word	0x00000001


	//----- nvinfo : EIATTR_CRS_STACK_SIZE
	.align		4
.L_6449:
        /*00a4*/ 	.byte	0x04, 0x1e
        /*00a6*/ 	.short	(.L_6451 - .L_6450)
.L_6450:
        /*00a8*/ 	.word	0x00000000


	//----- nvinfo : EIATTR_CBANK_PARAM_SIZE
	.align		4
.L_6451:
        /*00ac*/ 	.byte	0x03, 0x19
        /*00ae*/ 	.short	0x001c


	//----- nvinfo : EIATTR_PARAM_CBANK
	.align		4
        /*00b0*/ 	.byte	0x04, 0x0a
        /*00b2*/ 	.short	(.L_6453 - .L_6452)
	.align		4
.L_6452:
        /*00b4*/ 	.word	index@(.nv.constant0._ZN2at6native27unrolled_elementwise_kernelINS0_13AUnaryFunctorIhhhZZZNS0_16fmod_kernel_cudaERNS_18TensorIteratorBaseEENKUlvE_clEvENKUlvE_clEvEUlhhE_EESt5arrayIPcLm2EELi4E23TrivialOffsetCalculatorILi1EjESD_NS0_6memory15LoadWithoutCastENSE_16StoreWithoutCastEEEviT_T0_T2_T3_T4_T5_)
        /*00b8*/ 	.short	0x0380
        /*00ba*/ 	.short	0x001c


	//----- nvinfo : EIATTR_SW_WAR
	.align		4
.L_6453:
        /*00bc*/ 	.byte	0x04, 0x36
        /*00be*/ 	.short	(.L_6455 - .L_6454)
.L_6454:
        /*00c0*/ 	.word	0x00000008
.L_6455:


//--------------------- .nv.info._ZN2at6native29vectorized_elementwise_kernelILi2ENS0_13AUnaryFunctorIhhhZZZNS0_16fmod_kernel_cudaERNS_18TensorIteratorBaseEENKUlvE_clEvENKUlvE_clEvEUlhhE_EESt5arrayIPcLm2EEEEviT0_T1_ --------------------------
	.section	.nv.info._ZN2at6native29vectorized_elementwise_kernelILi2ENS0_13AUnaryFunctorIhhhZZZNS0_16fmod_kernel_cudaERNS_18TensorIteratorBaseEENKUlvE_clEvENKUlvE_clEvEUlhhE_EESt5arrayIPcLm2EEEEviT0_T1_,"",@"SHT_CUDA_INFO"
	.sectionflags	@""
	.align	4


	//----- nvinfo : EIATTR_CUDA_API_VERSION
	.align		4
        /*0000*/ 	.byte	0x04, 0x37
        /*0002*/ 	.short	(.L_6457 - .L_6456)
.L_6456:
        /*0004*/ 	.word	0x00000082


	//----- nvinfo : EIATTR_KPARAM_INFO
	.align		4
.L_6457:
        /*0008*/ 	.byte	0x04, 0x17
        /*000a*/ 	.short	(.L_6459 - .L_6458)
.L_6458:
        /*000c*/ 	.word	0x00000000
        /*0010*/ 	.short	0x0002
        /*0012*/ 	.short	0x0008
        /*0014*/ 	.byte	0x00, 0xf0, 0x41, 0x00


	//----- nvinfo : EIATTR_KPARAM_INFO
	.align		4
.L_6459:
        /*0018*/ 	.byte	0x04, 0x17
        /*001a*/ 	.short	(.L_6461 - .L_6460)
.L_6460:
        /*001c*/ 	.word	0x00000000
        /*0020*/ 	.short	0x0001
        /*0022*/ 	.short	0x0004
        /*0024*/ 	.byte	0x00, 0xf0, 0x09, 0x00


	//----- nvinfo : EIATTR_KPARAM_INFO
	.align		4
.L_6461:
        /*0028*/ 	.byte	0x04, 0x17
        /*002a*/ 	.short	(.L_6463 - .L_6462)
.L_6462:
        /*002c*/ 	.word	0x00000000
        /*0030*/ 	.short	0x0000
        /*0032*/ 	.short	0x0000
        /*0034*/ 	.byte	0x00, 0xf0, 0x11, 0x00


	//----- nvinfo : EIATTR_SPARSE_MMA_MASK
	.align		4
.L_6463:
        /*0038*/ 	.byte	0x03, 0x50
        /*003a*/ 	.short	0x0000


	//----- nvinfo : EIATTR_MAXREG_COUNT
	.align		4
        /*003c*/ 	.byte	0x03, 0x1b
        /*003e*/ 	.short	0x00ff


	//----- nvinfo : EIATTR_MERCURY_ISA_VERSION
	.align		4
        /*0040*/ 	.byte	0x03, 0x5f
        /*0042*/ 	.short	0x0101


	//----- nvinfo : EIATTR_VRC_CTA_INIT_COUNT
	.align		4
        /*0044*/ 	.byte	0x02, 0x4a
	.zero		1
	.zero		1


	//----- nvinfo : EIATTR_EXIT_INSTR_OFFSETS
	.align		4
        /*0048*/ 	.byte	0x04, 0x1c
        /*004a*/ 	.short	(.L_6465 - .L_6464)


	//   ....[0]....
.L_6464:
        /*004c*/ 	.word	0x00000d60


	//   ....[1]....
        /*0050*/ 	.word	0x00000dc0


	//   ....[2]....
        /*0054*/ 	.word	0x00001240


	//----- nvinfo : EIATTR_MAX_THREADS
	.align		4
.L_6465:
        /*0058*/ 	.byte	0x04, 0x05
        /*005a*/ 	.short	(.L_6467 - .L_6466)
.L_6466:
        /*005c*/ 	.word	0x00000080
        /*0060*/ 	.word	0x00000001
        /*0064*/ 	.word	0x00000001


	//----- nvinfo : EIATTR_CRS_STACK_SIZE
	.align		4
.L_6467:
        /*0068*/ 	.byte	0x04, 0x1e
        /*006a*/ 	.short	(.L_6469 - .L_6468)
.L_6468:
        /*006c*/ 	.word	0x00000000


	//----- nvinfo : EIATTR_CBANK_PARAM_SIZE
	.align		4
.L_6469:
        /*0070*/ 	.byte	0x03, 0x19
        /*0072*/ 	.short	0x0018


	//----- nvinfo : EIATTR_PARAM_CBANK
	.align		4
        /*0074*/ 	.byte	0x04, 0x0a
        /*0076*/ 	.short	(.L_6471 - .L_6470)
	.align		4
.L_6470:
        /*0078*/ 	.word	index@(.nv.constant0._ZN2at6native29vectorized_elementwise_kernelILi2ENS0_13AUnaryFunctorIhhhZZZNS0_16fmod_kernel_cudaERNS_18TensorIteratorBaseEENKUlvE_clEvENKUlvE_clEvEUlhhE_EESt5arrayIPcLm2EEEEviT0_T1_)
        /*007c*/ 	.short	0x0380
        /*007e*/ 	.short	0x0018


	//----- nvinfo : EIATTR_SW_WAR
	.align		4
.L_6471:
        /*0080*/ 	.byte	0x04, 0x36
        /*0082*/ 	.short	(.L_6473 - .L_6472)
.L_6472:
        /*0084*/ 	.word	0x00000008
.L_6473:


//--------------------- .nv.info._ZN2at6native29vectorized_elementwise_kernelILi4ENS0_13AUnaryFunctorIhhhZZZNS0_16fmod_kernel_cudaERNS_18TensorIteratorBaseEENKUlvE_clEvENKUlvE_clEvEUlhhE_EESt5arrayIPcLm2EEEEviT0_T1_ --------------------------
	.section	.nv.info._ZN2at6native29vectorized_elementwise_kernelILi4ENS0_13AUnaryFunctorIhhhZZZNS0_16fmod_kernel_cudaERNS_18TensorIteratorBaseEENKUlvE_clEvENKUlvE_clEvEUlhhE_EESt5arrayIPcLm2EEEEviT0_T1_,"",@"SHT_CUDA_INFO"
	.sectionflags	@""
	.align	4


	//----- nvinfo : EIATTR_CUDA_API_VERSION
	.align		4
        /*0000*/ 	.byte	0x04, 0x37
        /*0002*/ 	.short	(.L_6475 - .L_6474)
.L_6474:
        /*0004*/ 	.word	0x00000082


	//----- nvinfo : EIATTR_KPARAM_INFO
	.align		4
.L_6475:
        /*0008*/ 	.byte	0x04, 0x17
        /*000a*/ 	.short	(.L_6477 - .L_6476)
.L_6476:
        /*000c*/ 	.word	0x00000000
        /*0010*/ 	.short	0x0002
        /*0012*/ 	.short	0x0008
        /*0014*/ 	.byte	0x00, 0xf0, 0x41, 0x00


	//----- nvinfo : EIATTR_KPARAM_INFO
	.align		4
.L_6477:
        /*0018*/ 	.byte	0x04, 0x17
        /*001a*/ 	.short	(.L_6479 - .L_6478)
.L_6478:
        /*001c*/ 	.word	0x00000000
        /*0020*/ 	.short	0x0001
        /*0022*/ 	.short	0x0004
        /*0024*/ 	.byte	0x00, 0xf0, 0x09, 0x00


	//----- nvinfo : EIATTR_KPARAM_INFO
	.align		4
.L_6479:
        /*0028*/ 	.byte	0x04, 0x17
        /*002a*/ 	.short	(.L_6481 - .L_6480)
.L_6480:
        /*002c*/ 	.word	0x00000000
        /*0030*/ 	.short	0x0000
        /*0032*/ 	.short	0x0000
        /*0034*/ 	.byte	0x00, 0xf0, 0x11, 0x00


	//----- nvinfo : EIATTR_SPARSE_MMA_MASK
	.align		4
.L_6481:
        /*0038*/ 	.byte	0x03, 0x50
        /*003a*/ 	.short	0x0000


	//----- nvinfo : EIATTR_MAXREG_COUNT
	.align		4
        /*003c*/ 	.byte	0x03, 0x1b
        /*003e*/ 	.short	0x00ff


	//----- nvinfo : EIATTR_MERCURY_ISA_VERSION
	.align		4
        /*0040*/ 	.byte	0x03, 0x5f
        /*0042*/ 	.short	0x0101


	//----- nvinfo : EIATTR_VRC_CTA_INIT_COUNT
	.align		4
        /*0044*/ 	.byte	0x02, 0x4a
	.zero		1
	.zero		1


	//----- nvinfo : EIATTR_EXIT_INSTR_OFFSETS
	.align		4
        /*0048*/ 	.byte	0x04, 0x1c
        /*004a*/ 	.short	(.L_6483 - .L_6482)


	//   ....[0]....
.L_6482:
        /*004c*/ 	.word	0x00000d60


	//   ....[1]....
        /*0050*/ 	.word	0x00000dc0


	//   ....[2]....
        /*0054*/ 	.word	0x000012a0


	//----- nvinfo : EIATTR_MAX_THREADS
	.align		4
.L_6483:
        /*0058*/ 	.byte	0x04, 0x05
        /*005a*/ 	.short	(.L_6485 - .L_6484)
.L_6484:
        /*005c*/ 	.word	0x00000080
        /*0060*/ 	.word	0x00000001
        /*0064*/ 	.word	0x00000001


	//----- nvinfo : EIATTR_CRS_STACK_SIZE
	.align		4
.L_6485:
        /*0068*/ 	.byte	0x04, 0x1e
        /*006a*/ 	.short	(.L_6487 - .L_6486)
.L_6486:
        /*006c*/ 	.word	0x00000000


	//----- nvinfo : EIATTR_CBANK_PARAM_SIZE
	.align		4
.L_6487:
        /*0070*/ 	.byte	0x03, 0x19
        /*0072*/ 	.short	0x0018


	//----- nvinfo : EIATTR_PARAM_CBANK
	.align		4
        /*0074*/ 	.byte	0x04, 0x0a
        /*0076*/ 	.short	(.L_6489 - .L_6488)
	.align		4
.L_6488:
        /*0078*/ 	.word	index@(.nv.constant0._ZN2at6native29vectorized_elementwise_kernelILi4ENS0_13AUnaryFunctorIhhhZZZNS0_16fmod_kernel_cudaERNS_18TensorIteratorBaseEENKUlvE_clEvENKUlvE_clEvEUlhhE_EESt5arrayIPcLm2EEEEviT0_T1_)
        /*007c*/ 	.short	0x0380
        /*007e*/ 	.short	0x0018


	//----- nvinfo : EIATTR_SW_WAR
	.align		4
.L_6489:
        /*0080*/ 	.byte	0x04, 0x36
        /*0082*/ 	.short	(.L_6491 - .L_6490)
.L_6490:
        /*0084*/ 	.word	0x00000008
.L_6491:


//--------------------- .nv.info._ZN2at6native29vectorized_elementwise_kernelILi8ENS0_13AUnaryFunctorIhhhZZZNS0_16fmod_kernel_cudaERNS_18TensorIteratorBaseEENKUlvE_clEvENKUlvE_clEvEUlhhE_EESt5arrayIPcLm2EEEEviT0_T1_ --------------------------
	.section	.nv.info._ZN2at6native29vectorized_elementwise_kernelILi8ENS0_13AUnaryFunctorIhhhZZZNS0_16fmod_kernel_cudaERNS_18TensorIteratorBaseEENKUlvE_clEvENKUlvE_clEvEUlhhE_EESt5arrayIPcLm2EEEEviT0_T1_,"",@"SHT_CUDA_INFO"
	.sectionflags	@""
	.align	4


	//----- nvinfo : EIATTR_CUDA_API_VERSION
	.align		4
        /*0000*/ 	.byte	0x04, 0x37
        /*0002*/ 	.short	(.L_6493 - .L_6492)
.L_6492:
        /*0004*/ 	.word	0x00000082


	//----- nvinfo : EIATTR_KPARAM_INFO
	.align		4
.L_6493:
        /*0008*/ 	.byte	0x04, 0x17
        /*000a*/ 	.short	(.L_6495 - .L_6494)
.L_6494:
        /*000c*/ 	.word	0x00000000
        /*0010*/ 	.short	0x0002
        /*0012*/ 	.short	0x0008
        /*0014*/ 	.byte	0x00, 0xf0, 0x41, 0x00


	//----- nvinfo : EIATTR_KPARAM_INFO
	.align		4
.L_6495:
        /*0018*/ 	.byte	0x04, 0x17
        /*001a*/ 	.short	(.L_6497 - .L_6496)
.L_6496:
        /*001c*/ 	.word	0x00000000
        /*0020*/ 	.short	0x0001
        /*0022*/ 	.short	0x0004
        /*0024*/ 	.byte	0x00, 0xf0, 0x09, 0x00


	//----- nvinfo : EIATTR_KPARAM_INFO
	.align		4
.L_6497:
        /*0028*/ 	.byte	0x04, 0x17
        /*002a*/ 	.short	(.L_6499 - .L_6498)
.L_6498:
        /*002c*/ 	.word	0x00000000
        /*0030*/ 	.short	0x0000
        /*0032*/ 	.short	0x0000
        /*0034*/ 	.byte	0x00, 0xf0, 0x11, 0x00


	//----- nvinfo : EIATTR_SPARSE_MMA_MASK
	.align		4
.L_6499:
        /*0038*/ 	.byte	0x03, 0x50
        /*003a*/ 	.short	0x0000


	//----- nvinfo : EIATTR_MAXREG_COUNT
	.align		4
        /*003c*/ 	.byte	0x03, 0x1b
        /*003e*/ 	.short	0x00ff


	//----- nvinfo : EIATTR_MERCURY_ISA_VERSION
	.align		4
        /*0040*/ 	.byte	0x03, 0x5f
        /*0042*/ 	.short	0x0101


	//----- nvinfo : EIATTR_VRC_CTA_INIT_COUNT
	.align		4
        /*0044*/ 	.byte	0x02, 0x4a
	.zero		1
	.zero		1


	//----- nvinfo : EIATTR_EXIT_INSTR_OFFSETS
	.align		4
        /*0048*/ 	.byte	0x04, 0x1c
        /*004a*/ 	.short	(.L_6501 - .L_6500)


	//   ....[0]....
.L_6500:
        /*004c*/ 	.word	0x00000d60


	//   ....[1]....
        /*0050*/ 	.word	0x00000dc0


	//   ....[2]....
        /*0054*/ 	.word	0x00001280


	//----- nvinfo : EIATTR_MAX_THREADS
	.align		4
.L_6501:
        /*0058*/ 	.byte	0x04, 0x05
        /*005a*/ 	.short	(.L_6503 - .L_6502)
.L_6502:
        /*005c*/ 	.word	0x00000080
        /*0060*/ 	.word	0x00000001
        /*0064*/ 	.word	0x00000001


	//----- nvinfo : EIATTR_CRS_STACK_SIZE
	.align		4
.L_6503:
        /*0068*/ 	.byte	0x04, 0x1e
        /*006a*/ 	.short	(.L_6505 - .L_6504)
.L_6504:
        /*006c*/ 	.word	0x00000000


	//----- nvinfo : EIATTR_CBANK_PARAM_SIZE
	.align		4
.L_6505:
        /*0070*/ 	.byte	0x03, 0x19
        /*0072*/ 	.short	0x0018


	//----- nvinfo : EIATTR_PARAM_CBANK
	.align		4
        /*0074*/ 	.byte	0x04, 0x0a
        /*0076*/ 	.short	(.L_6507 - .L_6506)
	.align		4
.L_6506:
        /*0078*/ 	.word	index@(.nv.constant0._ZN2at6native29vectorized_elementwise_kernelILi8ENS0_13AUnaryFunctorIhhhZZZNS0_16fmod_kernel_cudaERNS_18TensorIteratorBaseEENKUlvE_clEvENKUlvE_clEvEUlhhE_EESt5arrayIPcLm2EEEEviT0_T1_)
        /*007c*/ 	.short	0x0380
        /*007e*/ 	.short	0x0018


	//----- nvinfo : EIATTR_SW_WAR
	.align		4
.L_6507:
        /*0080*/ 	.byte	0x04, 0x36
        /*0082*/ 	.short	(.L_6509 - .L_6508)
.L_6508:
        /*0084*/ 	.word	0x00000008
.L_6509:


//--------------------- .nv.info._ZN2at6native18elementwise_kernelILi128ELi4EZNS0_15gpu_kernel_implINS0_13BinaryFunctorIN3c108BFloat16ES5_S5_ZZZNS0_21remainder_kernel_cudaERNS_18TensorIteratorBaseEENKUlvE0_clEvENKUlvE2_clEvEUlS5_S5_E_EEEEvS7_RKT_EUliE_EEviT1_ --------------------------
	.section	.nv.info._ZN2at6native18elementwise_kernelILi128ELi4EZNS0_15gpu_kernel_implINS0_13BinaryFunctorIN3c108BFloat16ES5_S5_ZZZNS0_21remainder_kernel_cudaERNS_18TensorIteratorBaseEENKUlvE0_clEvENKUlvE2_clEvEUlS5_S5_E_EEEEvS7_RKT_EUliE_EEviT1_,"",@"SHT_CUDA_INFO"
	.sectionflags	@""
	.align	4


	//----- nvinfo : EIATTR_CUDA_API_VERSION
	.align		4
        /*0000*/ 	.byte	0x04, 0x37
        /*0002*/ 	.short	(.L_6511 - .L_6510)
.L_6510:
        /*0004*/ 	.word	0x00000082


	//----- nvinfo : EIATTR_KPARAM_INFO
	.align		4
.L_6511:
        /*0008*/ 	.byte	0x04, 0x17
        /*000a*/ 	.short	(.L_6513 - .L_6512)
.L_6512:
        /*000c*/ 	.word	0x00000000
        /*0010*/ 	.short	0x0001
        /*0012*/ 	.short	0x0008
        /*0014*/ 	.byte	0x00, 0xf0, 0x21, 0x0a


	//----- nvinfo : EIATTR_KPARAM_INFO
	.align		4
.L_6513:
        /*0018*/ 	.byte	0x04, 0x17
        /*001a*/ 	.short	(.L_6515 - .L_6514)
.L_6514:
        /*001c*/ 	.word	0x00000000
        /*0020*/ 	.short	0x0000
        /*0022*/ 	.short	0x0000
        /*0024*/ 	.byte	0x00, 0xf0, 0x11, 0x00


	//----- nvinfo : EIATTR_SPARSE_MMA_MASK
	.align		4
.L_6515:
        /*0028*/ 	.byte	0x03, 0x50
        /*002a*/ 	.short	0x0000


	//----- nvinfo : EIATTR_MAXREG_COUNT
	.align		4
        /*002c*/ 	.byte	0x03, 0x1b
        /*002e*/ 	.short	0x0080


	//----- nvinfo : EIATTR_EXTERNS
	.align		4
        /*0030*/ 	.byte	0x04, 0x0f
        /*0032*/ 	.short	(.L_6517 - .L_6516)


	//   ....[0]....
	.align		4
.L_6516:
        /*0034*/ 	.word	index@(__assertfail)


	//----- nvinfo : EIATTR_MERCURY_ISA_VERSION
	.align		4
.L_6517:
        /*0038*/ 	.byte	0x03, 0x5f
        /*003a*/ 	.short	0x0101


	//----- nvinfo : EIATTR_VRC_CTA_INIT_COUNT
	.align		4
        /*003c*/ 	.byte	0x02, 0x4a
	.zero		1
	.zero		1


	//----- nvinfo : EIATTR_SYSCALL_OFFSETS
	.align		4
        /*0040*/ 	.byte	0x04, 0x46
        /*0042*/ 	.short	(.L_6519 - .L_6518)


	//   ....[0]....
.L_6518:
        /*0044*/ 	.word	0x00002630


	//   ....[1]....
        /*0048*/ 	.word	0x000035d0


	//   ....[2]....
        /*004c*/ 	.word	0x00004980


	//   ....[3]....
        /*0050*/ 	.word	0x00007150


	//   ....[4]....
        /*0054*/ 	.word	0x000080e0


	//   ....[5]....
        /*0058*/ 	.word	0x000092e0


	//   ....[6]....
        /*005c*/ 	.word	0x0000bba0


	//   ....[7]....
        /*0060*/ 	.word	0x0000cb30


	//   ....[8]....
        /*0064*/ 	.word	0x0000dd30


	//   ....[9]....
        /*0068*/ 	.word	0x00010610


	//   ....[10]....
        /*006c*/ 	.word	0x000115a0


	//   ....[11]....
        /*0070*/ 	.word	0x00012770


	//----- nvinfo : EIATTR_EXIT_INSTR_OFFSETS
	.align		4
.L_6519:
        /*0074*/ 	.byte	0x04, 0x1c
        /*0076*/ 	.short	(.L_6521 - .L_6520)


	//   ....[0]....
.L_6520:
        /*0078*/ 	.word	0x0000dff0


	//   ....[1]....
        /*007c*/ 	.word	0x00011bf0


	//   ....[2]....
        /*0080*/ 	.word	0x00011c30


	//   ....[3]....
        /*0084*/ 	.word	0x00011cd0


	//   ....[4]....
        /*0088*/ 	.word	0x00011d10


	//   ....[5]....
        /*008c*/ 	.word	0x00011d50


	//   ....[6]....
        /*0090*/ 	.word	0x00011de0


	//   ....[7]....
        /*0094*/ 	.word	0x00011e20


	//   ....[8]....
        /*0098*/ 	.word	0x00011ec0


	//   ....[9]....
        /*009c*/ 	.word	0x00011f10


	//   ....[10]....
        /*00a0*/ 	.word	0x00011f60


	//   ....[11]....
        /*00a4*/ 	.word	0x00012040


	//   ....[12]....
        /*00a8*/ 	.word	0x000121b0


	//   ....[13]....
        /*00ac*/ 	.word	0x00012320


	//   ....[14]....
        /*00b0*/ 	.word	0x00012480


	//   ....[15]....
        /*00b4*/ 	.word	0x000124c0


	//   ....[16]....
        /*00b8*/ 	.word	0x00012500


	//   ....[17]....
        /*00bc*/ 	.word	0x000125b0


	//   ....[18]....
        /*00c0*/ 	.word	0x00012610


	//   ....[19]....
        /*00c4*/ 	.word	0x00012780


	//   ....[20]....
        /*00c8*/ 	.word	0x00012890


	//   ....[21]....
        /*00cc*/ 	.word	0x000129d0


	//   ....[22]....
        /*00d0*/ 	.word	0x000129f0


	//----- nvinfo : EIATTR_MAX_THREADS
	.align		4
.L_6521:
        /*00d4*/ 	.byte	0x04, 0x05
        /*00d6*/ 	.short	(.L_6523 - .L_6522)
.L_6522:
        /*00d8*/ 	.word	0x00000080
        /*00dc*/ 	.word	0x00000001
        /*00e0*/ 	.word	0x00000001


	//----- nvinfo : EIATTR_CRS_STACK_SIZE
	.align		4
.L_6523:
        /*00e4*/ 	.byte	0x04, 0x1e
        /*00e6*/ 	.short	(.L_6525 - .L_6524)
.L_6524:
        /*00e8*/ 	.word	0x00000000


	//----- nvinfo : EIATTR_CBANK_PARAM_SIZE
	.align		4
.L_6525:
        /*00ec*/ 	.byte	0x03, 0x19
        /*00ee*/ 	.short	0x0290


	//----- nvinfo : EIATTR_PARAM_CBANK
	.align		4
        /*00f0*/ 	.byte	0x04, 0x0a
        /*00f2*/ 	.short	(.L_6527 - .L_6526)
	.align		4
.L_6526:
        /*00f4*/ 	.word	index@(.nv.constant0._ZN2at6native18elementwise_kernelILi128ELi4EZNS0_15gpu_kernel_implINS0_13BinaryFunctorIN3c108BFloat16ES5_S5_ZZZNS0_21remainder_kernel_cudaERNS_18TensorIteratorBaseEENKUlvE0_clEvENKUlvE2_clEvEUlS5_S5_E_EEEEvS7_RKT_EUliE_EEviT1_)
        /*00f8*/ 	.short	0x0380
        /*00fa*/ 	.short	0x0290


	//----- nvinfo : EIATTR_SW_WAR
	.align		4
.L_6527:
        /*00fc*/ 	.byte	0x04, 0x36
        /*00fe*/ 	.short	(.L_6529 - .L_6528)
.L_6528:
        /*0100*/ 	.word	0x00000008
.L_6529:


//--------------------- .nv.info._ZN2at6native27unrolled_elementwise_kernelINS0_13BinaryFunctorIN3c108BFloat16ES4_S4_ZZZNS0_21remainder_kernel_cudaERNS_18TensorIteratorBaseEENKUlvE0_clEvENKUlvE2_clEvEUlS4_S4_E_EESt5arrayIPcLm3EELi4E23TrivialOffsetCalculatorILi2EjESE_ILi1EjENS0_6memory12LoadWithCastILi2EEENSH_13StoreWithCastILi1EEEEEviT_T0_T2_T3_T4_T5_ --------------------------
	.section	.nv.info._ZN2at6native27unrolled_elementwise_kernelINS0_13BinaryFunctorIN3c108BFloat16ES4_S4_ZZZNS0_21remainder_kernel_cudaERNS_18TensorIteratorBaseEENKUlvE0_clEvENKUlvE2_clEvEUlS4_S4_E_EESt5arrayIPcLm3EELi4E23TrivialOffsetCalculatorILi2EjESE_ILi1EjENS0_6memory12LoadWithCastILi2EEENSH_13StoreWithCastILi1EEEEEviT_T0_T2_T3_T4_T5_,"",@"SHT_CUDA_INFO"
	.sectionflags	@""
	.align	4


	//----- nvinfo : EIATTR_CUDA_API_VERSION
	.align		4
        /*0000*/ 	.byte	0x04, 0x37
        /*0002*/ 	.short	(.L_6531 - .L_6530)
.L_6530:
        /*0004*/ 	.word	0x00000082


	//----- nvinfo : EIATTR_KPARAM_INFO
	.align		4
.L_6531:
        /*0008*/ 	.byte	0x04, 0x17
        /*000a*/ 	.short	(.L_6533 - .L_6532)
.L_6532:
        /*000c*/ 	.word	0x00000000
        /*0010*/ 	.short	0x0006
        /*0012*/ 	.short	0x0030
        /*0014*/ 	.byte	0x00, 0xf0, 0x21, 0x00


	//----- nvinfo : EIATTR_KPARAM_INFO
	.align		4
.L_6533:
        /*0018*/ 	.byte	0x04, 0x17
        /*001a*/ 	.short	(.L_6535 - .L_6534)
.L_6534:
        /*001c*/ 	.word	0x00000000
        /*0020*/ 	.short	0x0005
        /*0022*/ 	.short	0x0024
        /*0024*/ 	.byte	0x00, 0xf0, 0x31, 0x00


	//----- nvinfo : EIATTR_KPARAM_INFO
	.align		4
.L_6535:
        /*0028*/ 	.byte	0x04, 0x17
        /*002a*/ 	.short	(.L_6537 - .L_6536)
.L_6536:
        /*002c*/ 	.word	0x00000000
        /*0030*/ 	.short	0x0004
        /*0032*/ 	.short	0x0021
        /*0034*/ 	.byte	0x00, 0xf0, 0x05, 0x00


	//----- nvinfo : EIATTR_KPARAM_INFO
	.align		4
.L_6537:
        /*0038*/ 	.byte	0x04, 0x17
        /*003a*/ 	.short	(.L_6539 - .L_6538)
.L_6538:
        /*003c*/ 	.word	0x00000000
        /*0040*/ 	.short	0x0003
        /*0042*/ 	.short	0x0020
        /*0044*/ 	.byte	0x00, 0xf0, 0x05, 0x00


	//----- nvinfo : EIATTR_KPARAM_INFO
	.align		4
.L_6539:
        /*0048*/ 	.byte	0x04, 0x17
        /*004a*/ 	.short	(.L_6541 - .L_6540)
.L_6540:
        /*004c*/ 	.word	0x00000000
        /*0050*/ 	.short	0x0002
        /*0052*/ 	.short	0x0008
        /*0054*/ 	.byte	0x00, 0xf0, 0x61, 0x00


	//----- nvinfo : EIATTR_KPARAM_INFO
	.align		4
.L_6541:
        /*0058*/ 	.byte	0x04, 0x17
        /*005a*/ 	.short	(.L_6543 - .L_6542)
.L_6542:
        /*005c*/ 	.word	0x00000000
        /*0060*/ 	.short	0x0001
        /*0062*/ 	.short	0x0004
        /*0064*/ 	.byte	0x00, 0xf0, 0x05, 0x00


	//----- nvinfo : EIATTR_KPARAM_INFO
	.align		4
.L_6543:
        /*0068*/ 	.byte	0x04, 0x17
        /*006a*/ 	.short	(.L_6545 - .L_6544)
.L_6544:
        /*006c*/ 	.word	0x00000000
        /*0070*/ 	.short	0x0000
        /*0072*/ 	.short	0x0000
        /*0074*/ 	.byte	0x00, 0xf0, 0x11, 0x00


	//----- nvinfo : EIATTR_SPARSE_MMA_MASK
	.align		4
.L_6545:
        /*0078*/ 	.byte	0x03, 0x50
        /*007a*/ 	.short	0x0000


	//----- nvinfo : EIATTR_MAXREG_COUNT
	.align		4
        /*007c*/ 	.byte	0x03, 0x1b
        /*007e*/ 	.short	0x00ff


	//----- nvinfo : EIATTR_EXTERNS
	.align		4
        /*0080*/ 	.byte	0x04, 0x0f
        /*0082*/ 	.short	(.L_6547 - .L_6546)


	//   ....[0]....
	.align		4
.L_6546:
        /*0084*/ 	.word	index@(__assertfail)


	//----- nvinfo : EIATTR_MERCURY_ISA_VERSION
	.align		4
.L_6547:
        /*0088*/ 	.byte	0x03, 0x5f
        /*008a*/ 	.short	0x0101


	//----- nvinfo : EIATTR_VRC_CTA_INIT_COUNT
	.align		4
        /*008c*/ 	.byte	0x02, 0x4a
	.zero		1
	.zero		1


	//----- nvinfo : EIATTR_SYSCALL_OFFSETS
	.align		4
        /*0090*/ 	.byte	0x04, 0x46
        /*0092*/ 	.short	(.L_6549 - .L_6548)


	//   ....[0]....
.L_6548:
        /*0094*/ 	.word	0x00001020


	//   ....[1]....
        /*0098*/ 	.word	0x000020d0


	//   ....[2]....
        /*009c*/ 	.word	0x000032c0


	//   ....[3]....
        /*00a0*/ 	.word	0x00004370


	//   ....[4]....
        /*00a4*/ 	.word	0x000054a0


	//   ....[5]....
        /*00a8*/ 	.word	0x00006560


	//   ....[6]....
        /*00ac*/ 	.word	0x00007690


	//   ....[7]....
        /*00b0*/ 	.word	0x00008660


	//   ....[8]....
        /*00b4*/ 	.word	0x0000aac0


	//   ....[9]....
        /*00b8*/ 	.word	0x0000b990


	//   ....[10]....
        /*00bc*/ 	.word	0x0000c930


	//   ....[11]....
        /*00c0*/ 	.word	0x0000d8b0


	//----- nvinfo : EIATTR_EXIT_INSTR_OFFSETS
	.align		4
.L_6549:
        /*00c4*/ 	.byte	0x04, 0x1c
        /*00c6*/ 	.short	(.L_6551 - .L_6550)


	//   ....[0]....
.L_6550:
        /*00c8*/ 	.word	0x0000cbe0


	//   ....[1]....
        /*00cc*/ 	.word	0x0000cd30


	//   ....[2]....
        /*00d0*/ 	.word	0x0000cd70


	//   ....[3]....
        /*00d4*/ 	.word	0x0000ce10


	//   ....[4]....
        /*00d8*/ 	.word	0x0000ce50


	//   ....[5]....
        /*00dc*/ 	.word	0x0000ce90


	//   ....[6]....
        /*00e0*/ 	.word	0x0000cf20


	//   ....[7]....
        /*00e4*/ 	.word	0x0000cf60


	//   ....[8]....
        /*00e8*/ 	.word	0x0000d000


	//   ....[9]....
        /*00ec*/ 	.word	0x0000d050


	//   ....[10]....
        /*00f0*/ 	.word	0x0000d0a0


	//   ....[11]....
        /*00f4*/ 	.word	0x0000d180


	//   ....[12]....
        /*00f8*/ 	.word	0x0000d2f0


	//   ....[13]....
        /*00fc*/ 	.word	0x0000d460


	//   ....[14]....
        /*0100*/ 	.word	0x0000d5c0


	//   ....[15]....
        /*0104*/ 	.word	0x0000d600


	//   ....[16]....
        /*0108*/ 	.word	0x0000d640


	//   ....[17]....
        /*010c*/ 	.word	0x0000d6f0


	//   ....[18]....
        /*0110*/ 	.word	0x0000d750


	//   ....[19]....
        /*0114*/ 	.word	0x0000d8c0


	//   ....[20]....
        /*0118*/ 	.word	0x0000d9d0


	//   ....[21]....
        /*011c*/ 	.word	0x0000db10


	//   ....[22]....
        /*0120*/ 	.word	0x0000db30


	//----- nvinfo : EIATTR_MAX_THREADS
	.align		4
.L_6551:
        /*0124*/ 	.byte	0x04, 0x05
        /*0126*/ 	.short	(.L_6553 - .L_6552)
.L_6552:
        /*0128*/ 	.word	0x00000080
        /*012c*/ 	.word	0x00000001
        /*0130*/ 	.word	0x00000001


	//----- nvinfo : EIATTR_CRS_STACK_SIZE
	.align		4
.L_6553:
        /*0134*/ 	.byte	0x04, 0x1e
        /*0136*/ 	.short	(.L_6555 - .L_6554)
.L_6554:
        /*0138*/ 	.word	0x00000000


	//----- nvinfo : EIATTR_CBANK_PARAM_SIZE
	.align		4
.L_6555:
        /*013c*/ 	.byte	0x03, 0x19
        /*013e*/ 	.short	0x0038


	//----- nvinfo : EIATTR_PARAM_CBANK
	.align		4
        /*0140*/ 	.byte	0x04, 0x0a
        /*0142*/ 	.short	(.L_6557 - .L_6556)
	.align		4
.L_6556:
        /*0144*/ 	.word	index@(.nv.constant0._ZN2at6native27unrolled_elementwise_kernelINS0_13BinaryFunctorIN3c108BFloat16ES4_S4_ZZZNS0_21remainder_kernel_cudaERNS_18TensorIteratorBaseEENKUlvE0_clEvENKUlvE2_clEvEUlS4_S4_E_EESt5arrayIPcLm3EELi4E23TrivialOffsetCalculatorILi2EjESE_ILi1EjENS0_6memory12LoadWithCastILi2EEENSH_13StoreWithCastILi1EEEEEviT_T0_T2_T3_T4_T5_)
        /*0148*/ 	.short	0x0380
        /*014a*/ 	.short	0x0038


	//----- nvinfo : EIATTR_SW_WAR
	.align		4
.L_6557:
        /*014c*/ 	.byte	0x04, 0x36
        /*014e*/ 	.short	(.L_6559 - .L_6558)
.L_6558:
        /*0150*/ 	.word	0x00000008
.L_6559:


//--------------------- .nv.info._ZN2at6native18elementwise_kernelILi128ELi4EZNS0_22gpu_kernel_impl_nocastINS0_13BinaryFunctorIN3c108BFloat16ES5_S5_ZZZNS0_21remainder_kernel_cudaERNS_18TensorIteratorBaseEENKUlvE0_clEvENKUlvE2_clEvEUlS5_S5_E_EEEEvS7_RKT_EUliE_EEviT1_ --------------------------
	.section	.nv.info._ZN2at6native18elementwise_kernelILi128ELi4EZNS0_22gpu_kernel_impl_nocastINS0_13BinaryFunctorIN3c108BFloat16ES5_S5_ZZZNS0_21remainder_kernel_cudaERNS_18TensorIteratorBaseEENKUlvE0_clEvENKUlvE2_clEvEUlS5_S5_E_EEEEvS7_RKT_EUliE_EEviT1_,"",@"SHT_CUDA_INFO"
	.sectionflags	@""
	.align	4


	//----- nvinfo : EIATTR_CUDA_API_VERSION
	.align		4
        /*0000*/ 	.byte	0x04, 0x37
        /*0002*/ 	.short	(.L_6561 - .L_6560)
.L_6560:
        /*0004*/ 	.word	0x00000082


	//----- nvinfo : EIATTR_KPARAM_INFO
	.align		4
.L_6561:
        /*0008*/ 	.byte	0x04, 0x17
        /*000a*/ 	.short	(.L_6563 - .L_6562)
.L_6562:
        /*000c*/ 	.word	0x00000000
        /*0010*/ 	.short	0x0001
        /*0012*/ 	.short	0x0008
        /*0014*/ 	.byte	0x00, 0xf0, 0x21, 0x0a


	//----- nvinfo : EIATTR_KPARAM_INFO
	.align		4
.L_6563:
        /*0018*/ 	.byte	0x04, 0x17
        /*001a*/ 	.short	(.L_6565 - .L_6564)
.L_6564:
        /*001c*/ 	.word	0x00000000
        /*0020*/ 	.short	0x0000
        /*0022*/ 	.short	0x0000
        /*0024*/ 	.byte	0x00, 0xf0, 0x11, 0x00


	//----- nvinfo : EIATTR_SPARSE_MMA_MASK
	.align		4
.L_6565:
        /*0028*/ 	.byte	0x03, 0x50
        /*002a*/ 	.short	0x0000


	//----- nvinfo : EIATTR_MAXREG_COUNT
	.align		4
        /*002c*/ 	.byte	0x03, 0x1b
        /*002e*/ 	.short	0x0080


	//----- nvinfo : EIATTR_MERCURY_ISA_VERSION
	.align		4
        /*0030*/ 	.byte	0x03, 0x5f
        /*0032*/ 	.short	0x0101


	//----- nvinfo : EIATTR_VRC_CTA_INIT_COUNT
	.align		4
        /*0034*/ 	.byte	0x02, 0x4a
	.zero		1
	.zero		1


	//----- nvinfo : EIATTR_EXIT_INSTR_OFFSETS
	.align		4
        /*0038*/ 	.byte	0x04, 0x1c
        /*003a*/ 	.short	(.L_6567 - .L_6566)


	//   ....[0]....
.L_6566:
        /*003c*/ 	.word	0x00001080


	//   ....[1]....
        /*0040*/ 	.word	0x00001560


	//   ....[2]....
        /*0044*/ 	.word	0x00006880


	//   ....[3]....
        /*0048*/ 	.word	0x000083d0


	//----- nvinfo : EIATTR_MAX_THREADS
	.align		4
.L_6567:
        /*004c*/ 	.byte	0x04, 0x05
        /*004e*/ 	.short	(.L_6569 - .L_6568)
.L_6568:
        /*0050*/ 	.word	0x00000080
        /*0054*/ 	.word	0x00000001
        /*0058*/ 	.word	0x00000001


	//----- nvinfo : EIATTR_CRS_STACK_SIZE
	.align		4
.L_6569:
        /*005c*/ 	.byte	0x04, 0x1e
        /*005e*/ 	.short	(.L_6571 - .L_6570)
.L_6570:
        /*0060*/ 	.word	0x00000000


	//----- nvinfo : EIATTR_CBANK_PARAM_SIZE
	.align		4
.L_6571:
        /*0064*/ 	.byte	0x03, 0x19
        /*0066*/ 	.short	0x0290


	//----- nvinfo : EIATTR_PARAM_CBANK
	.align		4
        /*0068*/ 	.byte	0x04, 0x0a
        /*006a*/ 	.short	(.L_6573 - .L_6572)
	.align		4
.L_6572:
        /*006c*/ 	.word	index@(.nv.constant0._ZN2at6native18elementwise_kernelILi128ELi4EZNS0_22gpu_kernel_impl_nocastINS0_13BinaryFunctorIN3c108BFloat16ES5_S5_ZZZNS0_21remainder_kernel_cudaERNS_18TensorIteratorBaseEENKUlvE0_clEvENKUlvE2_clEvEUlS5_S5_E_EEEEvS7_RKT_EUliE_EEviT1_)
        /*0070*/ 	.short	0x0380
        /*0072*/ 	.short	0x0290


	//----- nvinfo : EIATTR_SW_WAR
	.align		4
.L_6573:
        /*0074*/ 	.byte	0x04, 0x36
        /*0076*/ 	.short	(.L_6575 - .L_6574)
.L_6574:
        /*0078*/ 	.word	0x00000008
.L_6575:


//--------------------- .nv.info._ZN2at6native27unrolled_elementwise_kernelINS0_13BinaryFunctorIN3c108BFloat16ES4_S4_ZZZNS0_21remainder_kernel_cudaERNS_18TensorIteratorBaseEENKUlvE0_clEvENKUlvE2_clEvEUlS4_S4_E_EESt5arrayIPcLm3EELi4E23TrivialOffsetCalculatorILi2EjESE_ILi1EjENS0_6memory15LoadWithoutCastENSH_16StoreWithoutCastEEEviT_T0_T2_T3_T4_T5_ --------------------------
	.section	.nv.info._ZN2at6native27unrolled_elementwise_kernelINS0_13BinaryFunctorIN3c108BFloat16ES4_S4_ZZZNS0_21remainder_kernel_cudaERNS_18TensorIteratorBaseEENKUlvE0_clEvENKUlvE2_clEvEUlS4_S4_E_EESt5arrayIPcLm3EELi4E23TrivialOffsetCalculatorILi2EjESE_ILi1EjENS0_6memory15LoadWithoutCastENSH_16StoreWithoutCastEEEviT_T0_T2_T3_T4_T5_,"",@"SHT_CUDA_INFO"
	.sectionflags	@""
	.align	4


	//----- nvinfo : EIATTR_CUDA_API_VERSION
	.align		4
        /*0000*/ 	.byte	0x04, 0x37
        /*0002*/ 	.short	(.L_6577 - .L_6576)
.L_6576:
        /*0004*/ 	.word	0x00000082


	//----- nvinfo : EIATTR_KPARAM_INFO
	.align		4
.L_6577:
        /*0008*/ 	.byte	0x04, 0x17
        /*000a*/ 	.short	(.L_6579 - .L_6578)
.L_6578:
        /*000c*/ 	.word	0x00000000
        /*0010*/ 	.short	0x0006
        /*0012*/ 	.short	0x0023
        /*0014*/ 	.byte	0x00, 0xf0, 0x05, 0x00


	//----- nvinfo : EIATTR_KPARAM_INFO
	.align		4
.L_6579:
        /*0018*/ 	.byte	0x04, 0x17
        /*001a*/ 	.short	(.L_6581 - .L_6580)
.L_6580:
        /*001c*/ 	.word	0x00000000
        /*0020*/ 	.short	0x0005
        /*0022*/ 	.short	0x0022
        /*0024*/ 	.byte	0x00, 0xf0, 0x05, 0x00


	//----- nvinfo : EIATTR_KPARAM_INFO
	.align		4
.L_6581:
        /*0028*/ 	.byte	0x04, 0x17
        /*002a*/ 	.short	(.L_6583 - .L_6582)
.L_6582:
        /*002c*/ 	.word	0x00000000
        /*0030*/ 	.short	0x0004
        /*0032*/ 	.short	0x0021
        /*0034*/ 	.byte	0x00, 0xf0, 0x05, 0x00


	//----- nvinfo : EIATTR_KPARAM_INFO
	.align		4
.L_6583:
        /*0038*/ 	.byte	0x04, 0x17
        /*003a*/ 	.short	(.L_6585 - .L_6584)
.L_6584:
        /*003c*/ 	.word	0x00000000
        /*0040*/ 	.short	0x0003
        /*0042*/ 	.short	0x0020
        /*0044*/ 	.byte	0x00, 0xf0, 0x05, 0x00


	//----- nvinfo : EIATTR_KPARAM_INFO
	.align		4
.L_6585:
        /*0048*/ 	.byte	0x04, 0x17
        /*004a*/ 	.short	(.L_6587 - .L_6586)
.L_6586:
        /*004c*/ 	.word	0x00000000
        /*0050*/ 	.short	0x0002
        /*0052*/ 	.short	0x0008
        /*0054*/ 	.byte	0x00, 0xf0, 0x61, 0x00


	//----- nvinfo : EIATTR_KPARAM_INFO
	.align		4
.L_6587:
        /*0058*/ 	.byte	0x04, 0x17
        /*005a*/ 	.short	(.L_6589 - .L_6588)
.L_6588:
        /*005c*/ 	.word	0x00000000
        /*0060*/ 	.short	0x0001
        /*0062*/ 	.short	0x0004
        /*0064*/ 	.byte	0x00, 0xf0, 0x05, 0x00


	//----- nvinfo : EIATTR_KPARAM_INFO
	.align		4
.L_6589:
        /*0068*/ 	.byte	0x04, 0x17
        /*006a*/ 	.short	(.L_6591 - .L_6590)
.L_6590:
        /*006c*/ 	.word	0x00000000
        /*0070*/ 	.short	0x0000
        /*0072*/ 	.short	0x0000
        /*0074*/ 	.byte	0x00, 0xf0, 0x11, 0x00


	//----- nvinfo : EIATTR_SPARSE_MMA_MASK
	.align		4
.L_6591:
        /*0078*/ 	.byte	0x03, 0x50
        /*007a*/ 	.short	0x0000


	//----- nvinfo : EIATTR_MAXREG_COUNT
	.align		4
        /*007c*/ 	.byte	0x03, 0x1b
        /*007e*/ 	.short	0x00ff


	//----- nvinfo : EIATTR_MERCURY_ISA_VERSION
	.align		4
        /*0080*/ 	.byte	0x03, 0x5f
        /*0082*/ 	.short	0x0101


	//----- nvinfo : EIATTR_VRC_CTA_INIT_COUNT
	.align		4
        /*0084*/ 	.byte	0x02, 0x4a
	.zero		1
	.zero		1


	//----- nvinfo : EIATTR_EXIT_INSTR_OFFSETS
	.align		4
        /*0088*/ 	.byte	0x04, 0x1c
        /*008a*/ 	.short	(.L_6593 - .L_6592)


	//   ....[0]....
.L_6592:
        /*008c*/ 	.word	0x00001940


	//   ....[1]....
        /*0090*/ 	.word	0x00001990


	//----- nvinfo : EIATTR_MAX_THREADS
	.align		4
.L_6593:
        /*0094*/ 	.byte	0x04, 0x05
        /*0096*/ 	.short	(.L_6595 - .L_6594)
.L_6594:
        /*0098*/ 	.word	0x00000080
        /*009c*/ 	.word	0x00000001
        /*00a0*/ 	.word	0x00000001


	//----- nvinfo : EIATTR_CRS_STACK_SIZE
	.align		4
.L_6595:
        /*00a4*/ 	.byte	0x04, 0x1e
        /*00a6*/ 	.short	(.L_6597 - .L_6596)
.L_6596:
        /*00a8*/ 	.word	0x00000000


	//----- nvinfo : EIATTR_CBANK_PARAM_SIZE
	.align		4
.L_6597:
        /*00ac*/ 	.byte	0x03, 0x19
        /*00ae*/ 	.short	0x0024


	//----- nvinfo : EIATTR_PARAM_CBANK
	.align		4
        /*00b0*/ 	.byte	0x04, 0x0a
        /*00b2*/ 	.short	(.L_6599 - .L_6598)
	.align		4
.L_6598:
        /*00b4*/ 	.word	index@(.nv.constant0._ZN2at6native27unrolled_elementwise_kernelINS0_13BinaryFunctorIN3c108BFloat16ES4_S4_ZZZNS0_21remainder_kernel_cudaERNS_18TensorIteratorBaseEENKUlvE0_clEvENKUlvE2_clEvEUlS4_S4_E_EESt5arrayIPcLm3EELi4E23TrivialOffsetCalculatorILi2EjESE_ILi1EjENS0_6memory15LoadWithoutCastENSH_16StoreWithoutCastEEEviT_T0_T2_T3_T4_T5_)
        /*00b8*/ 	.short	0x0380
        /*00ba*/ 	.short	0x0024


	//----- nvinfo : EIATTR_SW_WAR
	.align		4
.L_6599:
        /*00bc*/ 	.byte	0x04, 0x36
        /*00be*/ 	.short	(.L_6601 - .L_6600)
.L_6600:
        /*00c0*/ 	.word	0x00000008
.L_6601:


//--------------------- .nv.info._ZN2at6native29vectorized_elementwise_kernelILi2ENS0_13BinaryFunctorIN3c108BFloat16ES4_S4_ZZZNS0_21remainder_kernel_cudaERNS_18TensorIteratorBaseEENKUlvE0_clEvENKUlvE2_clEvEUlS4_S4_E_EESt5arrayIPcLm3EEEEviT0_T1_ --------------------------
	.section	.nv.info._ZN2at6native29vectorized_elementwise_kernelILi2ENS0_13BinaryFunctorIN3c108BFloat16ES4_S4_ZZZNS0_21remainder_kernel_cudaERNS_18TensorIteratorBaseEENKUlvE0_clEvENKUlvE2_clEvEUlS4_S4_E_EESt5arrayIPcLm3EEEEviT0_T1_,"",@"SHT_CUDA_INFO"
	.sectionflags	@""
	.align	4


	//----- nvinfo : EIATTR_CUDA_API_VERSION
	.align		4
        /*0000*/ 	.byte	0x04, 0x37
        /*0002*/ 	.short	(.L_6603 - .L_6602)
.L_6602:
        /*0004*/ 	.word	0x00000082


	//----- nvinfo : EIATTR_KPARAM_INFO
	.align		4
.L_6603:
        /*0008*/ 	.byte	0x04, 0x17
        /*000a*/ 	.short	(.L_6605 - .L_6604)
.L_6604:
        /*000c*/ 	.word	0x00000000
        /*0010*/ 	.short	0x0002
        /*0012*/ 	.short	0x0008
        /*0014*/ 	.byte	0x00, 0xf0, 0x61, 0x00


	//----- nvinfo : EIATTR_KPARAM_INFO
	.align		4
.L_6605:
        /*0018*/ 	.byte	0x04, 0x17
        /*001a*/ 	.short	(.L_6607 - .L_6606)
.L_6606:
        /*001c*/ 	.word	0x00000000
        /*0020*/ 	.short	0x0001
        /*0022*/ 	.short	0x0004
        /*0024*/ 	.byte	0x00, 0xf0, 0x05, 0x00


	//----- nvinfo : EIATTR_KPARAM_INFO
	.align		4
.L_6607:
        /*0028*/ 	.byte	0x04, 0x17
        /*002a*/ 	.short	(.L_6609 - .L_6608)
.L_6608:
        /*002c*/ 	.word	0x00000000
        /*0030*/ 	.short	0x0000
        /*0032*/ 	.short	0x0000
        /*0034*/ 	.byte	0x00, 0xf0, 0x11, 0x00


	//----- nvinfo : EIATTR_SPARSE_MMA_MASK
	.align		4
.L_6609:
        /*0038*/ 	.byte	0x03, 0x50
        /*003a*/ 	.short	0x0000


	//----- nvinfo : EIATTR_MAXREG_COUNT
	.align		4
        /*003c*/ 	.byte	0x03, 0x1b
        /*003e*/ 	.short	0x00ff


	//----- nvinfo : EIATTR_MERCURY_ISA_VERSION
	.align		4
        /*0040*/ 	.byte	0x03, 0x5f
        /*0042*/ 	.short	0x0101


	//----- nvinfo : EIATTR_VRC_CTA_INIT_COUNT
	.align		4
        /*0044*/ 	.byte	0x02, 0x4a
	.zero		1
	.zero		1


	//----- nvinfo : EIATTR_EXIT_INSTR_OFFSETS
	.align		4
        /*0048*/ 	.byte	0x04, 0x1c
        /*004a*/ 	.short	(.L_6611 - .L_6610)


	//   ....[0]....
.L_6610:
        /*004c*/ 	.word	0x000032f0


	//   ....[1]....
        /*0050*/ 	.word	0x00003340


	//   ....[2]....
        /*0054*/ 	.word	0x00005b70


	//----- nvinfo : EIATTR_MAX_THREADS
	.align		4
.L_6611:
        /*0058*/ 	.byte	0x04, 0x05
        /*005a*/ 	.short	(.L_6613 - .L_6612)
.L_6612:
        /*005c*/ 	.word	0x00000080
        /*0060*/ 	.word	0x00000001
        /*0064*/ 	.word	0x00000001


	//----- nvinfo : EIATTR_CRS_STACK_SIZE
	.align		4
.L_6613:
        /*0068*/ 	.byte	0x04, 0x1e
        /*006a*/ 	.short	(.L_6615 - .L_6614)
.L_6614:
        /*006c*/ 	.word	0x00000000


	//----- nvinfo : EIATTR_CBANK_PARAM_SIZE
	.align		4
.L_6615:
        /*0070*/ 	.byte	0x03, 0x19
        /*0072*/ 	.short	0x0020


	//----- nvinfo : EIATTR_PARAM_CBANK
	.align		4
        /*0074*/ 	.byte	0x04, 0x0a
        /*0076*/ 	.short	(.L_6617 - .L_6616)
	.align		4
.L_6616:
        /*0078*/ 	.word	index@(.nv.constant0._ZN2at6native29vectorized_elementwise_kernelILi2ENS0_13BinaryFunctorIN3c108BFloat16ES4_S4_ZZZNS0_21remainder_kernel_cudaERNS_18TensorIteratorBaseEENKUlvE0_clEvENKUlvE2_clEvEUlS4_S4_E_EESt5arrayIPcLm3EEEEviT0_T1_)
        /*007c*/ 	.short	0x0380
        /*007e*/ 	.short	0x0020


	//----- nvinfo : EIATTR_SW_WAR
	.align		4
.L_6617:
        /*0080*/ 	.byte	0x04, 0x36
        /*0082*/ 	.short	(.L_6619 - .L_6618)
.L_6618:
        /*0084*/ 	.word	0x00000008
.L_6619:


//--------------------- .nv.info._ZN2at6native29vectorized_elementwise_kernelILi4ENS0_13BinaryFunctorIN3c108BFloat16ES4_S4_ZZZNS0_21remainder_kernel_cudaERNS_18TensorIteratorBaseEENKUlvE0_clEvENKUlvE2_clEvEUlS4_S4_E_EESt5arrayIPcLm3EEEEviT0_T1_ --------------------------
	.section	.nv.info._ZN2at6native29vectorized_elementwise_kernelILi4ENS0_13BinaryFunctorIN3c108BFloat16ES4_S4_ZZZNS0_21remainder_kernel_cudaERNS_18TensorIteratorBaseEENKUlvE0_clEvENKUlvE2_clEvEUlS4_S4_E_EESt5arrayIPcLm3EEEEviT0_T1_,"",@"SHT_CUDA_INFO"
	.sectionflags	@""
	.align	4


	//----- nvinfo : EIATTR_CUDA_API_VERSION
	.align		4
        /*0000*/ 	.byte	0x04, 0x37
        /*0002*/ 	.short	(.L_6621 - .L_6620)
.L_6620:
        /*0004*/ 	.word	0x00000082


	//----- nvinfo : EIATTR_KPARAM_INFO
	.align		4
.L_6621:
        /*0008*/ 	.byte	0x04, 0x17
        /*000a*/ 	.short	(.L_6623 - .L_6622)
.L_6622:
        /*000c*/ 	.word	0x00000000
        /*0010*/ 	.short	0x0002
        /*0012*/ 	.short	0x0008
        /*0014*/ 	.byte	0x00, 0xf0, 0x61, 0x00


	//----- nvinfo : EIATTR_KPARAM_INFO
	.align		4
.L_6623:
        /*0018*/ 	.byte	0x04, 0x17
        /*001a*/ 	.short	(.L_6625 - .L_6624)
.L_6624:
        /*001c*/ 	.word	0x00000000
        /*0020*/ 	.short	0x0001
        /*0022*/ 	.short	0x0004
        /*0024*/ 	.byte	0x00, 0xf0, 0x05, 0x00


	//----- nvinfo : EIATTR_KPARAM_INFO
	.align		4
.L_6625:
        /*0028*/ 	.byte	0x04, 0x17
        /*002a*/ 	.short	(.L_6627 - .L_6626)
.L_6626:
        /*002c*/ 	.word	0x00000000
        /*0030*/ 	.short	0x0000
        /*0032*/ 	.short	0x0000
        /*0034*/ 	.byte	0x00, 0xf0, 0x11, 0x00


	//----- nvinfo : EIATTR_SPARSE_MMA_MASK
	.align		4
.L_6627:
        /*0038*/ 	.byte	0x03, 0x50
        /*003a*/ 	.short	0x0000


	//----- nvinfo : EIATTR_MAXREG_COUNT
	.align		4
        /*003c*/ 	.byte	0x03, 0x1b
        /*003e*/ 	.short	0x00ff


	//----- nvinfo : EIATTR_MERCURY_ISA_VERSION
	.align		4
        /*0040*/ 	.byte	0x03, 0x5f
        /*0042*/ 	.short	0x0101


	//----- nvinfo : EIATTR_VRC_CTA_INIT_COUNT
	.align		4
        /*0044*/ 	.byte	0x02, 0x4a
	.zero		1
	.zero		1


	//----- nvinfo : EIATTR_EXIT_INSTR_OFFSETS
	.align		4
        /*0048*/ 	.byte	0x04, 0x1c
        /*004a*/ 	.short	(.L_6629 - .L_6628)


	//   ....[0]....
.L_6628:
        /*004c*/ 	.word	0x000032f0


	//   ....[1]....
        /*0050*/ 	.word	0x00003340


	//   ....[2]....
        /*0054*/ 	.word	0x00005b10


	//----- nvinfo : EIATTR_MAX_THREADS
	.align		4
.L_6629:
        /*0058*/ 	.byte	0x04, 0x05
        /*005a*/ 	.short	(.L_6631 - .L_6630)
.L_6630:
        /*005c*/ 	.word	0x00000080
        /*0060*/ 	.word	0x00000001
        /*0064*/ 	.word	0x00000001


	//----- nvinfo : EIATTR_CRS_STACK_SIZE
	.align		4
.L_6631:
        /*0068*/ 	.byte	0x04, 0x1e
        /*006a*/ 	.short	(.L_6633 - .L_6632)
.L_6632:
        /*006c*/ 	.word	0x00000000


	//----- nvinfo : EIATTR_CBANK_PARAM_SIZE
	.align		4
.L_6633:
        /*0070*/ 	.byte	0x03, 0x19
        /*0072*/ 	.short	0x0020


	//----- nvinfo : EIATTR_PARAM_CBANK
	.align		4
        /*0074*/ 	.byte	0x04, 0x0a
        /*0076*/ 	.short	(.L_6635 - .L_6634)
	.align		4
.L_6634:
        /*0078*/ 	.word	index@(.nv.constant0._ZN2at6native29vectorized_elementwise_kernelILi4ENS0_13BinaryFunctorIN3c108BFloat16ES4_S4_ZZZNS0_21remainder_kernel_cudaERNS_18TensorIteratorBaseEENKUlvE0_clEvENKUlvE2_clEvEUlS4_S4_E_EESt5arrayIPcLm3EEEEviT0_T1_)
        /*007c*/ 	.short	0x0380
        /*007e*/ 	.short	0x0020


	//----- nvinfo : EIATTR_SW_WAR
	.align		4
.L_6635:
        /*0080*/ 	.byte	0x04, 0x36
        /*0082*/ 	.short	(.L_6637 - .L_6636)
.L_6636:
        /*0084*/ 	.word	0x00000008
.L_6637:


//--------------------- .nv.info._ZN2at6native29vectorized_elementwise_kernelILi8ENS0_13BinaryFunctorIN3c108BFloat16ES4_S4_ZZZNS0_21remainder_kernel_cudaERNS_18TensorIteratorBaseEENKUlvE0_clEvENKUlvE2_clEvEUlS4_S4_E_EESt5arrayIPcLm3EEEEviT0_T1_ --------------------------
	.section	.nv.info._ZN2at6native29vectorized_elementwise_kernelILi8ENS0_13BinaryFunctorIN3c108BFloat16ES4_S4_ZZZNS0_21remainder_kernel_cudaERNS_18TensorIteratorBaseEENKUlvE0_clEvENKUlvE2_clEvEUlS4_S4_E_EESt5arrayIPcLm3EEEEviT0_T1_,"",@"SHT_CUDA_INFO"
	.sectionflags	@""
	.align	4


	//----- nvinfo : EIATTR_CUDA_API_VERSION
	.align		4
        /*0000*/ 	.byte	0x04, 0x37
        /*0002*/ 	.short	(.L_6639 - .L_6638)
.L_6638:
        /*0004*/ 	.word	0x00000082


	//----- nvinfo : EIATTR_KPARAM_INFO
	.align		4
.L_6639:
        /*0008*/ 	.byte	0x04, 0x17
        /*000a*/ 	.short	(.L_6641 - .L_6640)
.L_6640:
        /*000c*/ 	.word	0x00000000
        /*0010*/ 	.short	0x0002
        /*0012*/ 	.short	0x0008
        /*0014*/ 	.byte	0x00, 0xf0, 0x61, 0x00


	//----- nvinfo : EIATTR_KPARAM_INFO
	.align		4
.L_6641:
        /*0018*/ 	.byte	0x04, 0x17
        /*001a*/ 	.short	(.L_6643 - .L_6642)
.L_6642:
        /*001c*/ 	.word	0x00000000
        /*0020*/ 	.short	0x0001
        /*0022*/ 	.short	0x0004
        /*0024*/ 	.byte	0x00, 0xf0, 0x05, 0x00


	//----- nvinfo : EIATTR_KPARAM_INFO
	.align		4
.L_6643:
        /*0028*/ 	.byte	0x04, 0x17
        /*002a*/ 	.short	(.L_6645 - .L_6644)
.L_6644:
        /*002c*/ 	.word	0x00000000
        /*0030*/ 	.short	0x0000
        /*0032*/ 	.short	0x0000
        /*0034*/ 	.byte	0x00, 0xf0, 0x11, 0x00


	//----- nvinfo : EIATTR_SPARSE_MMA_MASK
	.align		4
.L_6645:
        /*0038*/ 	.byte	0x03, 0x50
        /*003a*/ 	.short	0x0000


	//----- nvinfo : EIATTR_MAXREG_COUNT
	.align		4
        /*003c*/ 	.byte	0x03, 0x1b
        /*003e*/ 	.short	0x00ff


	//----- nvinfo : EIATTR_MERCURY_ISA_VERSION
	.align		4
        /*0040*/ 	.byte	0x03, 0x5f
        /*0042*/ 	.short	0x0101


	//----- nvinfo : EIATTR_VRC_CTA_INIT_COUNT
	.align		4
        /*0044*/ 	.byte	0x02, 0x4a
	.zero		1
	.zero		1


	//----- nvinfo : EIATTR_EXIT_INSTR_OFFSETS
	.align		4
        /*0048*/ 	.byte	0x04, 0x1c
        /*004a*/ 	.short	(.L_6647 - .L_6646)


	//   ....[0]....
.L_6646:
        /*004c*/ 	.word	0x000032f0


	//   ....[1]....
        /*0050*/ 	.word	0x00003340


	//   ....[2]....
        /*0054*/ 	.word	0x00005ae0


	//----- nvinfo : EIATTR_MAX_THREADS
	.align		4
.L_6647:
        /*0058*/ 	.byte	0x04, 0x05
        /*005a*/ 	.short	(.L_6649 - .L_6648)
.L_6648:
        /*005c*/ 	.word	0x00000080
        /*0060*/ 	.word	0x00000001
        /*0064*/ 	.word	0x00000001


	//----- nvinfo : EIATTR_CRS_STACK_SIZE
	.align		4
.L_6649:
        /*0068*/ 	.byte	0x04, 0x1e
        /*006a*/ 	.short	(.L_6651 - .L_6650)
.L_6650:
        /*006c*/ 	.word	0x00000000


	//----- nvinfo : EIATTR_CBANK_PARAM_SIZE
	.align		4
.L_6651:
        /*0070*/ 	.byte	0x03, 0x19
        /*0072*/ 	.short	0x0020


	//----- nvinfo : EIATTR_PARAM_CBANK
	.align		4
        /*0074*/ 	.byte	0x04, 0x0a
        /*0076*/ 	.short	(.L_6653 - .L_6652)
	.align		4
.L_6652:
        /*0078*/ 	.word	index@(.nv.constant0._ZN2at6native29vectorized_elementwise_kernelILi8ENS0_13BinaryFunctorIN3c108BFloat16ES4_S4_ZZZNS0_21remainder_kernel_cudaERNS_18TensorIteratorBaseEENKUlvE0_clEvENKUlvE2_clEvEUlS4_S4_E_EESt5arrayIPcLm3EEEEviT0_T1_)
        /*007c*/ 	.short	0x0380
        /*007e*/ 	.short	0x0020


	//----- nvinfo : EIATTR_SW_WAR
	.align		4
.L_6653:
        /*0080*/ 	.byte	0x04, 0x36
        /*0082*/ 	.short	(.L_6655 - .L_6654)
.L_6654:
        /*0084*/ 	.word	0x00000008
.L_6655:


//--------------------- .nv.info._ZN2at6native18elementwise_kernelILi128ELi4EZNS0_15gpu_kernel_implINS0_13BUnaryFunctorIN3c108BFloat16ES5_S5_ZZZNS0_21remainder_kernel_cudaERNS_18TensorIteratorBaseEENKUlvE0_clEvENKUlvE2_clEvEUlS5_S5_E_EEEEvS7_RKT_EUliE_EEviT1_ --------------------------
	.section	.nv.info._ZN2at6native18elementwise_kernelILi128ELi4EZNS0_15gpu_kernel_implINS0_13BUnaryFunctorIN3c108BFloat16ES5_S5_ZZZNS0_21remainder_kernel_cudaERNS_18TensorIteratorBaseEENKUlvE0_clEvENKUlvE2_clEvEUlS5_S5_E_EEEEvS7_RKT_EUliE_EEviT1_,"",@"SHT_CUDA_INFO"
	.sectionflags	@""
	.align	4


	//----- nvinfo : EIATTR_CUDA_API_VERSION
	.align		4
        /*0000*/ 	.byte	0x04, 0x37
        /*0002*/ 	.short	(.L_6657 - .L_6656)
.L_6656:
        /*0004*/ 	.word	0x00000082


	//----- nvinfo : EIATTR_KPARAM_INFO
	.align		4
.L_6657:
        /*0008*/ 	.byte	0x04, 0x17
        /*000a*/ 	.short	(.L_6659 - .L_6658)
.L_6658:
        /*000c*/ 	.word	0x00000000
        /*0010*/ 	.short	0x0001
        /*0012*/ 	.short	0x0008
        /*0014*/ 	.byte	0x00, 0xf0, 0x61, 0x08


	//----- nvinfo : EIATTR_KPARAM_INFO
	.align		4
.L_6659:
        /*0018*/ 	.byte	0x04, 0x17
        /*001a*/ 	.short	(.L_6661 - .L_6660)
.L_6660:
        /*001c*/ 	.word	0x00000000
        /*0020*/ 	.short	0x0000
        /*0022*/ 	.short	0x0000
        /*0024*/ 	.byte	0x00, 0xf0, 0x11, 0x00


	//----- nvinfo : EIATTR_SPARSE_MMA_MASK
	.align		4
.L_6661:
        /*0028*/ 	.byte	0x03, 0x50
        /*002a*/ 	.short	0x0000


	//----- nvinfo : EIATTR_MAXREG_COUNT
	.align		4
        /*002c*/ 	.byte	0x03, 0x1b
        /*002e*/ 	.short	0x0080


	//----- nvinfo : EIATTR_EXTERNS
	.align		4
        /*0030*/ 	.byte	0x04, 0x0f
        /*0032*/ 	.short	(.L_6663 - .L_6662)


	//   ....[0]....
	.align		4
.L_6662:
        /*0034*/ 	.word	index@(__assertfail)


	//----- nvinfo : EIATTR_MERCURY_ISA_VERSION
	.align		4
.L_6663:
        /*0038*/ 	.byte	0x03, 0x5f
        /*003a*/ 	.short	0x0101


	//----- nvinfo : EIATTR_VRC_CTA_INIT_COUNT
	.align		4
        /*003c*/ 	.byte	0x02, 0x4a
	.zero		1
	.zero		1


	//----- nvinfo : EIATTR_SYSCALL_OFFSETS
	.align		4
        /*0040*/ 	.byte	0x04, 0x46
        /*0042*/ 	.short	(.L_6665 - .L_6664)


	//   ....[0]....
.L_6664:
        /*0044*/ 	.word	0x00002220


	//   ....[1]....
        /*0048*/ 	.word	0x000035d0


	//   ....[2]....
        /*004c*/ 	.word	0x00005980


	//   ....[3]....
        /*0050*/ 	.word	0x00006b80


	//   ....[4]....
        /*0054*/ 	.word	0x00009020


	//   ....[5]....
        /*0058*/ 	.word	0x0000a220


	//   ....[6]....
        /*005c*/ 	.word	0x0000c6d0


	//   ....[7]....
        /*0060*/ 	.word	0x0000d8a0


	//----- nvinfo : EIATTR_EXIT_INSTR_OFFSETS
	.align		4
.L_6665:
        /*0064*/ 	.byte	0x04, 0x1c
        /*0066*/ 	.short	(.L_6667 - .L_6666)


	//   ....[0]....
.L_6666:
        /*0068*/ 	.word	0x0000a4e0


	//   ....[1]....
        /*006c*/ 	.word	0x0000cd20


	//   ....[2]....
        /*0070*/ 	.word	0x0000cd60


	//   ....[3]....
        /*0074*/ 	.word	0x0000ce00


	//   ....[4]....
        /*0078*/ 	.word	0x0000ce40


	//   ....[5]....
        /*007c*/ 	.word	0x0000ce80


	//   ....[6]....
        /*0080*/ 	.word	0x0000cf10


	//   ....[7]....
        /*0084*/ 	.word	0x0000cf50


	//   ....[8]....
        /*0088*/ 	.word	0x0000cff0


	//   ....[9]....
        /*008c*/ 	.word	0x0000d040


	//   ....[10]....
        /*0090*/ 	.word	0x0000d090


	//   ....[11]....
        /*0094*/ 	.word	0x0000d170


	//   ....[12]....
        /*0098*/ 	.word	0x0000d2e0


	//   ....[13]....
        /*009c*/ 	.word	0x0000d450


	//   ....[14]....
        /*00a0*/ 	.word	0x0000d5b0


	//   ....[15]....
        /*00a4*/ 	.word	0x0000d5f0


	//   ....[16]....
        /*00a8*/ 	.word	0x0000d630


	//   ....[17]....
        /*00ac*/ 	.word	0x0000d6e0


	//   ....[18]....
        /*00b0*/ 	.word	0x0000d740


	//   ....[19]....
        /*00b4*/ 	.word	0x0000d8b0


	//   ....[20]....
        /*00b8*/ 	.word	0x0000d9c0


	//   ....[21]....
        /*00bc*/ 	.word	0x0000db00


	//   ....[22]....
        /*00c0*/ 	.word	0x0000db20


	//----- nvinfo : EIATTR_MAX_THREADS
	.align		4
.L_6667:
        /*00c4*/ 	.byte	0x04, 0x05
        /*00c6*/ 	.short	(.L_6669 - .L_6668)
.L_6668:
        /*00c8*/ 	.word	0x00000080
        /*00cc*/ 	.word	0x00000001
        /*00d0*/ 	.word	0x00000001


	//----- nvinfo : EIATTR_CRS_STACK_SIZE
	.align		4
.L_6669:
        /*00d4*/ 	.byte	0x04, 0x1e
        /*00d6*/ 	.short	(.L_6671 - .L_6670)
.L_6670:
        /*00d8*/ 	.word	0x00000000


	//----- nvinfo : EIATTR_CBANK_PARAM_SIZE
	.align		4
.L_6671:
        /*00dc*/ 	.byte	0x03, 0x19
        /*00de*/ 	.short	0x0220


	//----- nvinfo : EIATTR_PARAM_CBANK
	.align		4
        /*00e0*/ 	.byte	0x04, 0x0a
        /*00e2*/ 	.short	(.L_6673 - .L_6672)
	.align		4
.L_6672:
        /*00e4*/ 	.word	index@(.nv.constant0._ZN2at6native18elementwise_kernelILi128ELi4EZNS0_15gpu_kernel_implINS0_13BUnaryFunctorIN3c108BFloat16ES5_S5_ZZZNS0_21remainder_kernel_cudaERNS_18TensorIteratorBaseEENKUlvE0_clEvENKUlvE2_clEvEUlS5_S5_E_EEEEvS7_RKT_EUliE_EEviT1_)
        /*00e8*/ 	.short	0x0380
        /*00ea*/ 	.short	0x0220


	//----- nvinfo : EIATTR_SW_WAR
	.align		4
.L_6673:
        /*00ec*/ 	.byte	0x04, 0x36
        /*00ee*/ 	.short	(.L_6675 - .L_6674)
.L_6674:
        /*00f0*/ 	.word	0x00000008
.L_6675:


//--------------------- .nv.info._ZN2at6native27unrolled_elementwise_kernelINS0_13BUnaryFunctorIN3c108BFloat16ES4_S4_ZZZNS0_21remainder_kernel_cudaERNS_18TensorIteratorBaseEENKUlvE0_clEvENKUlvE2_clEvEUlS4_S4_E_EESt5arrayIPcLm2EELi4E23TrivialOffsetCalculatorILi1EjESF_NS0_6memory12LoadWithCastILi1EEENSG_13StoreWithCastILi1EEEEEviT_T0_T2_T3_T4_T5_ --------------------------
	.section	.nv.info._ZN2at6native27unrolled_elementwise_kernelINS0_13BUnaryFunctorIN3c108BFloat16ES4_S4_ZZZNS0_21remainder_kernel_cudaERNS_18TensorIteratorBaseEENKUlvE0_clEvENKUlvE2_clEvEUlS4_S4_E_EESt5arrayIPcLm2EELi4E23TrivialOffsetCalculatorILi1EjESF_NS0_6memory12LoadWithCastILi1EEENSG_13StoreWithCastILi1EEEEEviT_T0_T2_T3_T4_T5_,"",@"SHT_CUDA_INFO"
	.sectionflags	@""
	.align	4


	//----- nvinfo : EIATTR_CUDA_API_VERSION
	.align		4
        /*0000*/ 	.byte	0x04, 0x37
        /*0002*/ 	.short	(.L_6677 - .L_6676)
.L_6676:
        /*0004*/ 	.word	0x00000082


	//----- nvinfo : EIATTR_KPARAM_INFO
	.align		4
.L_6677:
        /*0008*/ 	.byte	0x04, 0x17
        /*000a*/ 	.short	(.L_6679 - .L_6678)
.L_6678:
        /*000c*/ 	.word	0x00000000
        /*0010*/ 	.short	0x0006
        /*0012*/ 	.short	0x0024
        /*0014*/ 	.byte	0x00, 0xf0, 0x21, 0x00


	//----- nvinfo : EIATTR_KPARAM_INFO
	.align		4
.L_6679:
        /*0018*/ 	.byte	0x04, 0x17
        /*001a*/ 	.short	(.L_6681 - .L_6680)
.L_6680:
        /*001c*/ 	.word	0x00000000
        /*0020*/ 	.short	0x0005
        /*0022*/ 	.short	0x001c
        /*0024*/ 	.byte	0x00, 0xf0, 0x21, 0x00


	//----- nvinfo : EIATTR_KPARAM_INFO
	.align		4
.L_6681:
        /*0028*/ 	.byte	0x04, 0x17
        /*002a*/ 	.short	(.L_6683 - .L_6682)
.L_6682:
        /*002c*/ 	.word	0x00000000
        /*0030*/ 	.short	0x0004
        /*0032*/ 	.short	0x0019
        /*0034*/ 	.byte	0x00, 0xf0, 0x05, 0x00


	//----- nvinfo : EIATTR_KPARAM_INFO
	.align		4
.L_6683:
        /*0038*/ 	.byte	0x04, 0x17
        /*003a*/ 	.short	(.L_6685 - .L_6684)
.L_6684:
        /*003c*/ 	.word	0x00000000
        /*0040*/ 	.short	0x0003
        /*0042*/ 	.short	0x0018
        /*0044*/ 	.byte	0x00, 0xf0, 0x05, 0x00


	//----- nvinfo : EIATTR_KPARAM_INFO
	.align		4
.L_6685:
        /*0048*/ 	.byte	0x04, 0x17
        /*004a*/ 	.short	(.L_6687 - .L_6686)
.L_6686:
        /*004c*/ 	.word	0x00000000
        /*0050*/ 	.short	0x0002
        /*0052*/ 	.short	0x0008
        /*0054*/ 	.byte	0x00, 0xf0, 0x41, 0x00


	//----- nvinfo : EIATTR_KPARAM_INFO
	.align		4
.L_6687:
        /*0058*/ 	.byte	0x04, 0x17
        /*005a*/ 	.short	(.L_6689 - .L_6688)
.L_6688:
        /*005c*/ 	.word	0x00000000
        /*0060*/ 	.short	0x0001
        /*0062*/ 	.short	0x0004
        /*0064*/ 	.byte	0x00, 0xf0, 0x11, 0x00


	//----- nvinfo : EIATTR_KPARAM_INFO
	.align		4
.L_6689:
        /*0068*/ 	.byte	0x04, 0x17
        /*006a*/ 	.short	(.L_6691 - .L_6690)
.L_6690:
        /*006c*/ 	.word	0x00000000
        /*0070*/ 	.short	0x0000
        /*0072*/ 	.short	0x0000
        /*0074*/ 	.byte	0x00, 0xf0, 0x11, 0x00


	//----- nvinfo : EIATTR_SPARSE_MMA_MASK
	.align		4
.L_6691:
        /*0078*/ 	.byte	0x03, 0x50
        /*007a*/ 	.short	0x0000


	//----- nvinfo : EIATTR_MAXREG_COUNT
	.align		4
        /*007c*/ 	.byte	0x03, 0x1b
        /*007e*/ 	.short	0x00ff


	//----- nvinfo : EIATTR_EXTERNS
	.align		4
        /*0080*/ 	.byte	0x04, 0x0f
        /*0082*/ 	.short	(.L_6693 - .L_6692)


	//   ....[0]....
	.align		4
.L_6692:
        /*0084*/ 	.word	index@(__assertfail)


	//----- nvinfo : EIATTR_MERCURY_ISA_VERSION
	.align		4
.L_6693:
        /*0088*/ 	.byte	0x03, 0x5f
        /*008a*/ 	.short	0x0101


	//----- nvinfo : EIATTR_VRC_CTA_INIT_COUNT
	.align		4
        /*008c*/ 	.byte	0x02, 0x4a
	.zero		1
	.zero		1


	//----- nvinfo : EIATTR_SYSCALL_OFFSETS
	.align		4
        /*0090*/ 	.byte	0x04, 0x46
        /*0092*/ 	.short	(.L_6695 - .L_6694)


	//   ....[0]....
.L_6694:
        /*0094*/ 	.word	0x00001000


	//   ....[1]....
        /*0098*/ 	.word	0x000021e0


	//   ....[2]....
        /*009c*/ 	.word	0x00003300


	//   ....[3]....
        /*00a0*/ 	.word	0x00004410


	//   ....[4]....
        /*00a4*/ 	.word	0x000068a0


	//   ....[5]....
        /*00a8*/ 	.word	0x00007770


	//   ....[6]....
        /*00ac*/ 	.word	0x00008710


	//   ....[7]....
        /*00b0*/ 	.word	0x00009690


	//----- nvinfo : EIATTR_EXIT_INSTR_OFFSETS
	.align		4
.L_6695:
        /*00b4*/ 	.byte	0x04, 0x1c
        /*00b6*/ 	.short	(.L_6697 - .L_6696)


	//   ....[0]....
.L_6696:
        /*00b8*/ 	.word	0x000089c0


	//   ....[1]....
        /*00bc*/ 	.word	0x00008b10


	//   ....[2]....
        /*00c0*/ 	.word	0x00008b50


	//   ....[3]....
        /*00c4*/ 	.word	0x00008bf0


	//   ....[4]....
        /*00c8*/ 	.word	0x00008c30


	//   ....[5]....
        /*00cc*/ 	.word	0x00008c70


	//   ....[6]....
        /*00d0*/ 	.word	0x00008d00


	//   ....[7]....
        /*00d4*/ 	.word	0x00008d40


	//   ....[8]....
        /*00d8*/ 	.word	0x00008de0


	//   ....[9]....
        /*00dc*/ 	.word	0x00008e30


	//   ....[10]....
        /*00e0*/ 	.word	0x00008e80


	//   ....[11]....
        /*00e4*/ 	.word	0x00008f60


	//   ....[12]....
        /*00e8*/ 	.word	0x000090d0


	//   ....[13]....
        /*00ec*/ 	.word	0x00009240


	//   ....[14]....
        /*00f0*/ 	.word	0x000093a0


	//   ....[15]....
        /*00f4*/ 	.word	0x000093e0


	//   ....[16]....
        /*00f8*/ 	.word	0x00009420


	//   ....[17]....
        /*00fc*/ 	.word	0x000094d0


	//   ....[18]....
        /*0100*/ 	.word	0x00009530


	//   ....[19]....
        /*0104*/ 	.word	0x000096a0


	//   ....[20]....
        /*0108*/ 	.word	0x000097b0


	//   ....[21]....
        /*010c*/ 	.word	0x000098f0


	//   ....[22]....
        /*0110*/ 	.word	0x00009910


	//----- nvinfo : EIATTR_MAX_THREADS
	.align		4
.L_6697:
        /*0114*/ 	.byte	0x04, 0x05
        /*0116*/ 	.short	(.L_6699 - .L_6698)
.L_6698:
        /*0118*/ 	.word	0x00000080
        /*011c*/ 	.word	0x00000001
        /*0120*/ 	.word	0x00000001


	//----- nvinfo : EIATTR_CRS_STACK_SIZE
	.align		4
.L_6699:
        /*0124*/ 	.byte	0x04, 0x1e
        /*0126*/ 	.short	(.L_6701 - .L_6700)
.L_6700:
        /*0128*/ 	.word	0x00000000


	//----- nvinfo : EIATTR_CBANK_PARAM_SIZE
	.align		4
.L_6701:
        /*012c*/ 	.byte	0x03, 0x19
        /*012e*/ 	.short	0x002c


	//----- nvinfo : EIATTR_PARAM_CBANK
	.align		4
        /*0130*/ 	.byte	0x04, 0x0a
        /*0132*/ 	.short	(.L_6703 - .L_6702)
	.align		4
.L_6702:
        /*0134*/ 	.word	index@(.nv.constant0._ZN2at6native27unrolled_elementwise_kernelINS0_13BUnaryFunctorIN3c108BFloat16ES4_S4_ZZZNS0_21remainder_kernel_cudaERNS_18TensorIteratorBaseEENKUlvE0_clEvENKUlvE2_clEvEUlS4_S4_E_EESt5arrayIPcLm2EELi4E23TrivialOffsetCalculatorILi1EjESF_NS0_6memory12LoadWithCastILi1EEENSG_13StoreWithCastILi1EEEEEviT_T0_T2_T3_T4_T5_)
        /*0138*/ 	.short	0x0380
        /*013a*/ 	.short	0x002c


	//----- nvinfo : EIATTR_SW_WAR
	.align		4
.L_6703:
        /*013c*/ 	.byte	0x04, 0x36
        /*013e*/ 	.short	(.L_6705 - .L_6704)
.L_6704:
        /*0140*/ 	.word	0x00000008
.L_6705:


//--------------------- .nv.info._ZN2at6native18elementwise_kernelILi128ELi4EZNS0_22gpu_kernel_impl_nocastINS0_13BUnaryFunctorIN3c108BFloat16ES5_S5_ZZZNS0_21remainder_kernel_cudaERNS_18TensorIteratorBaseEENKUlvE0_clEvENKUlvE2_clEvEUlS5_S5_E_EEEEvS7_RKT_EUliE_EEviT1_ --------------------------
	.section	.nv.info._ZN2at6native18elementwise_kernelILi128ELi4EZNS0_22gpu_kernel_impl_nocastINS0_13BUnaryFunctorIN3c108BFloat16ES5_S5_ZZZNS0_21remainder_kernel_cudaERNS_18TensorIteratorBaseEENKUlvE0_clEvENKUlvE2_clEvEUlS5_S5_E_EEEEvS7_RKT_EUliE_EEviT1_,"",@"SHT_CUDA_INFO"
	.sectionflags	@""
	.align	4


	//----- nvinfo : EIATTR_CUDA_API_VERSION
	.align		4
        /*0000*/ 	.byte	0x04, 0x37
        /*0002*/ 	.short	(.L_6707 - .L_6706)
.L_6706:
        /*0004*/ 	.word	0x00000082


	//----- nvinfo : EIATTR_KPARAM_INFO
	.align		4
.L_6707:
        /*0008*/ 	.byte	0x04, 0x17
        /*000a*/ 	.short	(.L_6709 - .L_6708)
.L_6708:
        /*000c*/ 	.word	0x00000000
        /*0010*/ 	.short	0x0001
        /*0012*/ 	.short	0x0008
        /*0014*/ 	.byte	0x00, 0xf0, 0x61, 0x08


	//----- nvinfo : EIATTR_KPARAM_INFO
	.align		4
.L_6709:
        /*0018*/ 	.byte	0x04, 0x17
        /*001a*/ 	.short	(.L_6711 - .L_6710)
.L_6710:
        /*001c*/ 	.word	0x00000000
        /*0020*/ 	.short	0x0000
        /*0022*/ 	.short	0x0000
        /*0024*/ 	.byte	0x00, 0xf0, 0x11, 0x00


	//----- nvinfo : EIATTR_SPARSE_MMA_MASK
	.align		4
.L_6711:
        /*0028*/ 	.byte	0x03, 0x50
        /*002a*/ 	.short	0x0000


	//----- nvinfo : EIATTR_MAXREG_COUNT
	.align		4
        /*002c*/ 	.byte	0x03, 0x1b
        /*002e*/ 	.short	0x0080


	//----- nvinfo : EIATTR_MERCURY_ISA_VERSION
	.align		4
        /*0030*/ 	.byte	0x03, 0x5f
        /*0032*/ 	.short	0x0101


	//----- nvinfo : EIATTR_VRC_CTA_INIT_COUNT
	.align		4
        /*0034*/ 	.byte	0x02, 0x4a
	.zero		1
	.zero		1


	//----- nvinfo : EIATTR_EXIT_INSTR_OFFSETS
	.align		4
        /*0038*/ 	.byte	0x04, 0x1c
        /*003a*/ 	.short	(.L_6713 - .L_6712)


	//   ....[0]....
.L_6712:
        /*003c*/ 	.word	0x00001030


	//   ....[1]....
        /*0040*/ 	.word	0x000014f0


	//   ....[2]....
        /*0044*/ 	.word	0x00005e20


	//   ....[3]....
        /*0048*/ 	.word	0x00007610


	//----- nvinfo : EIATTR_MAX_THREADS
	.align		4
.L_6713:
        /*004c*/ 	.byte	0x04, 0x05
        /*004e*/ 	.short	(.L_6715 - .L_6714)
.L_6714:
        /*0050*/ 	.word	0x00000080
        /*0054*/ 	.word	0x00000001
        /*0058*/ 	.word	0x00000001


	//----- nvinfo : EIATTR_CRS_STACK_SIZE
	.align		4
.L_6715:
        /*005c*/ 	.byte	0x04, 0x1e
        /*005e*/ 	.short	(.L_6717 - .L_6716)
.L_6716:
        /*0060*/ 	.word	0x00000000


	//----- nvinfo : EIATTR_CBANK_PARAM_SIZE
	.align		4
.L_6717:
        /*0064*/ 	.byte	0x03, 0x19
        /*0066*/ 	.short	0x0220


	//----- nvinfo : EIATTR_PARAM_CBANK
	.align		4
        /*0068*/ 	.byte	0x04, 0x0a
        /*006a*/ 	.short	(.L_6719 - .L_6718)
	.align		4
.L_6718:
        /*006c*/ 	.word	index@(.nv.constant0._ZN2at6native18elementwise_kernelILi128ELi4EZNS0_22gpu_kernel_impl_nocastINS0_13BUnaryFunctorIN3c108BFloat16ES5_S5_ZZZNS0_21remainder_kernel_cudaERNS_18TensorIteratorBaseEENKUlvE0_clEvENKUlvE2_clEvEUlS5_S5_E_EEEEvS7_RKT_EUliE_EEviT1_)
        /*0070*/ 	.short	0x0380
        /*0072*/ 	.short	0x0220


	//----- nvinfo : EIATTR_SW_WAR
	.align		4
.L_6719:
        /*0074*/ 	.byte	0x04, 0x36
        /*0076*/ 	.short	(.L_6721 - .L_6720)
.L_6720:
        /*0078*/ 	.word	0x00000008
.L_6721:


//--------------------- .nv.info._ZN2at6native27unrolled_elementwise_kernelINS0_13BUnaryFunctorIN3c108BFloat16ES4_S4_ZZZNS0_21remainder_kernel_cudaERNS_18TensorIteratorBaseEENKUlvE0_clEvENKUlvE2_clEvEUlS4_S4_E_EESt5arrayIPcLm2EELi4E23TrivialOffsetCalculatorILi1EjESF_NS0_6memory15LoadWithoutCastENSG_16StoreWithoutCastEEEviT_T0_T2_T3_T4_T5_ --------------------------
	.section	.nv.info._ZN2at6native27unrolled_elementwise_kernelINS0_13BUnaryFunctorIN3c108BFloat16ES4_S4_ZZZNS0_21remainder_kernel_cudaERNS_18TensorIteratorBaseEENKUlvE0_clEvENKUlvE2_clEvEUlS4_S4_E_EESt5arrayIPcLm2EELi4E23TrivialOffsetCalculatorILi1EjESF_NS0_6memory15LoadWithoutCastENSG_16StoreWithoutCastEEEviT_T0_T2_T3_T4_T5_,"",@"SHT_CUDA_INFO"
	.sectionflags	@""
	.align	4


	//----- nvinfo : EIATTR_CUDA_API_VERSION
	.align		4
        /*0000*/ 	.byte	0x04, 0x37
        /*0002*/ 	.short	(.L_6723 - .L_6722)
.L_6722:
        /*0004*/ 	.word	0x00000082


	//----- nvinfo : EIATTR_KPARAM_INFO
	.align		4
.L_6723:
        /*0008*/ 	.byte	0x04, 0x17
        /*000a*/ 	.short	(.L_6725 - .L_6724)
.L_6724:
        /*000c*/ 	.word	0x00000000
        /*0010*/ 	.short	0x0006
        /*0012*/ 	.short	0x001b
        /*0014*/ 	.byte	0x00, 0xf0, 0x05, 0x00


	//----- nvinfo : EIATTR_KPARAM_INFO
	.align		4
.L_6725:
        /*0018*/ 	.byte	0x04, 0x17
        /*001a*/ 	.short	(.L_6727 - .L_6726)
.L_6726:
        /*001c*/ 	.word	0x00000000
        /*0020*/ 	.short	0x0005
        /*0022*/ 	.short	0x001a
        /*0024*/ 	.byte	0x00, 0xf0, 0x05, 0x00


	//----- nvinfo : EIATTR_KPARAM_INFO
	.align		4
.L_6727:
        /*0028*/ 	.byte	0x04, 0x17
        /*002a*/ 	.short	(.L_6729 - .L_6728)
.L_6728:
        /*002c*/ 	.word	0x00000000
        /*0030*/ 	.short	0x0004
        /*0032*/ 	.short	0x0019
        /*0034*/ 	.byte	0x00, 0xf0, 0x05, 0x00


	//----- nvinfo : EIATTR_KPARAM_INFO
	.align		4
.L_6729:
        /*0038*/ 	.byte	0x04, 0x17
        /*003a*/ 	.short	(.L_6731 - .L_6730)
.L_6730:
        /*003c*/ 	.word	0x00000000
        /*0040*/ 	.short	0x0003
        /*0042*/ 	.short	0x0018
        /*0044*/ 	.byte	0x00, 0xf0, 0x05, 0x00


	//----- nvinfo : EIATTR_KPARAM_INFO
	.align		4
.L_6731:
        /*0048*/ 	.byte	0x04, 0x17
        /*004a*/ 	.short	(.L_6733 - .L_6732)
.L_6732:
        /*004c*/ 	.word	0x00000000
        /*0050*/ 	.short	0x0002
        /*0052*/ 	.short	0x0008
        /*0054*/ 	.byte	0x00, 0xf0, 0x41, 0x00


	//----- nvinfo : EIATTR_KPARAM_INFO
	.align		4
.L_6733:
        /*0058*/ 	.byte	0x04, 0x17
        /*005a*/ 	.short	(.L_6735 - .L_6734)
.L_6734:
        /*005c*/ 	.word	0x00000000
        /*0060*/ 	.short	0x0001
        /*0062*/ 	.short	0x0004
        /*0064*/ 	.byte	0x00, 0xf0, 0x11, 0x00


	//----- nvinfo : EIATTR_KPARAM_INFO
	.align		4
.L_6735:
        /*0068*/ 	.byte	0x04, 0x17
        /*006a*/ 	.short	(.L_6737 - .L_6736)
.L_6736:
        /*006c*/ 	.word	0x00000000
        /*0070*/ 	.short	0x0000
        /*0072*/ 	.short	0x0000
        /*0074*/ 	.byte	0x00, 0xf0, 0x11, 0x00


	//----- nvinfo : EIATTR_SPARSE_MMA_MASK
	.align		4
.L_6737:
        /*0078*/ 	.byte	0x03, 0x50
        /*007a*/ 	.short	0x0000


	//----- nvinfo : EIATTR_MAXREG_COUNT
	.align		4
        /*007c*/ 	.byte	0x03, 0x1b
        /*007e*/ 	.short	0x00ff


	//----- nvinfo : EIATTR_MERCURY_ISA_VERSION
	.align		4
        /*0080*/ 	.byte	0x03, 0x5f
        /*0082*/ 	.short	0x0101


	//----- nvinfo : EIATTR_VRC_CTA_INIT_COUNT
	.align		4
        /*0084*/ 	.byte	0x02, 0x4a
	.zero		1
	.zero		1


	//----- nvinfo : EIATTR_EXIT_INSTR_OFFSETS
	.align		4
        /*0088*/ 	.byte	0x04, 0x1c
        /*008a*/ 	.short	(.L_6739 - .L_6738)


	//   ....[0]....
.L_6738:
        /*008c*/ 	.word	0x00001850


	//   ....[1]....
        /*0090*/ 	.word	0x000018a0


	//----- nvinfo : EIATTR_MAX_THREADS
	.align		4
.L_6739:
        /*0094*/ 	.byte	0x04, 0x05
        /*0096*/ 	.short	(.L_6741 - .L_6740)
.L_6740:
        /*0098*/ 	.word	0x00000080
        /*009c*/ 	.word	0x00000001
        /*00a0*/ 	.word	0x00000001


	//----- nvinfo : EIATTR_CRS_STACK_SIZE
	.align		4
.L_6741:
        /*00a4*/ 	.byte	0x04, 0x1e
        /*00a6*/ 	.short	(.L_6743 - .L_6742)
.L_6742:
        /*00a8*/ 	.word	0x00000000


	//----- nvinfo : EIATTR_CBANK_PARAM_SIZE
	.align		4
.L_6743:
        /*00ac*/ 	.byte	0x03, 0x19
        /*00ae*/ 	.short	0x001c


	//----- nvinfo : EIATTR_PARAM_CBANK
	.align		4
        /*00b0*/ 	.byte	0x04, 0x0a
        /*00b2*/ 	.short	(.L_6745 - .L_6744)
	.align		4
.L_6744:
        /*00b4*/ 	.word	index@(.nv.constant0._ZN2at6native27unrolled_elementwise_kernelINS0_13BUnaryFunctorIN3c108BFloat16ES4_S4_ZZZNS0_21remainder_kernel_cudaERNS_18TensorIteratorBaseEENKUlvE0_clEvENKUlvE2_clEvEUlS4_S4_E_EESt5arrayIPcLm2EELi4E23TrivialOffsetCalculatorILi1EjESF_NS0_6memory15LoadWithoutCastENSG_16StoreWithoutCastEEEviT_T0_T2_T3_T4_T5_)
        /*00b8*/ 	.short	0x0380
        /*00ba*/ 	.short	0x001c


	//----- nvinfo : EIATTR_SW_WAR
	.align		4
.L_6745:
        /*00bc*/ 	.byte	0x04, 0x36
        /*00be*/ 	.short	(.L_6747 - .L_6746)
.L_6746:
        /*00c0*/ 	.word	0x00000008
.L_6747:


//--------------------- .nv.info._ZN2at6native29vectorized_elementwise_kernelILi2ENS0_13BUnaryFunctorIN3c108BFloat16ES4_S4_ZZZNS0_21remainder_kernel_cudaERNS_18TensorIteratorBaseEENKUlvE0_clEvENKUlvE2_clEvEUlS4_S4_E_EESt5arrayIPcLm2EEEEviT0_T1_ --------------------------
	.section	.nv.info._ZN2at6native29vectorized_elementwise_kernelILi2ENS0_13BUnaryFunctorIN3c108BFloat16ES4_S4_ZZZNS0_21remainder_kernel_cudaERNS_18TensorIteratorBaseEENKUlvE0_clEvENKUlvE2_clEvEUlS4_S4_E_EESt5arrayIPcLm2EEEEviT0_T1_,"",@"SHT_CUDA_INFO"
	.sectionflags	@""
	.align	4


	//----- nvinfo : EIATTR_CUDA_API_VERSION
	.align		4
        /*0000*/ 	.byte	0x04, 0x37
        /*0002*/ 	.short	(.L_6749 - .L_6748)
.L_6748:
        /*0004*/ 	.word	0x00000082


	//----- nvinfo : EIATTR_KPARAM_INFO
	.align		4
.L_6749:
        /*0008*/ 	.byte	0x04, 0x17
        /*000a*/ 	.short	(.L_6751 - .L_6750)
.L_6750:
        /*000c*/ 	.word	0x00000000
        /*0010*/ 	.short	0x0002
        /*0012*/ 	.short	0x0008
        /*0014*/ 	.byte	0x00, 0xf0, 0x41, 0x00


	//----- nvinfo : EIATTR_KPARAM_INFO
	.align		4
.L_6751:
        /*0018*/ 	.byte	0x04, 0x17
        /*001a*/ 	.short	(.L_6753 - .L_6752)
.L_6752:
        /*001c*/ 	.word	0x00000000
        /*0020*/ 	.short	0x0001
        /*0022*/ 	.short	0x0004
        /*0024*/ 	.byte	0x00, 0xf0, 0x11, 0x00


	//----- nvinfo : EIATTR_KPARAM_INFO
	.align		4
.L_6753:
        /*0028*/ 	.byte	0x04, 0x17
        /*002a*/ 	.short	(.L_6755 - .L_6754)
.L_6754:
        /*002c*/ 	.word	0x00000000
        /*0030*/ 	.short	0x0000
        /*0032*/ 	.short	0x0000
        /*0034*/ 	.byte	0x00, 0xf0, 0x11, 0x00


	//----- nvinfo : EIATTR_SPARSE_MMA_MASK
	.align		4
.L_6755:
        /*0038*/ 	.byte	0x03, 0x50
        /*003a*/ 	.short	0x0000


	//----- nvinfo : EIATTR_MAXREG_COUNT
	.align		4
        /*003c*/ 	.byte	0x03, 0x1b
        /*003e*/ 	.short	0x00ff


	//----- nvinfo : EIATTR_MERCURY_ISA_VERSION
	.align		4
        /*0040*/ 	.byte	0x03, 0x5f
        /*0042*/ 	.short	0x0101


	//----- nvinfo : EIATTR_VRC_CTA_INIT_COUNT
	.align		4
        /*0044*/ 	.byte	0x02, 0x4a
	.zero		1
	.zero		1


	//----- nvinfo : EIATTR_EXIT_INSTR_OFFSETS
	.align		4
        /*0048*/ 	.byte	0x04, 0x1c
        /*004a*/ 	.short	(.L_6757 - .L_6756)


	//   ....[0]....
.L_6756:
        /*004c*/ 	.word	0x00003080


	//   ....[1]....
        /*0050*/ 	.word	0x000030d0


	//   ....[2]....
        /*0054*/ 	.word	0x00005460


	//----- nvinfo : EIATTR_MAX_THREADS
	.align		4
.L_6757:
        /*0058*/ 	.byte	0x04, 0x05
        /*005a*/ 	.short	(.L_6759 - .L_6758)
.L_6758:
        /*005c*/ 	.word	0x00000080
        /*0060*/ 	.word	0x00000001
        /*0064*/ 	.word	0x00000001


	//----- nvinfo : EIATTR_CRS_STACK_SIZE
	.align		4
.L_6759:
        /*0068*/ 	.byte	0x04, 0x1e
        /*006a*/ 	.short	(.L_6761 - .L_6760)
.L_6760:
        /*006c*/ 	.word	0x00000000


	//----- nvinfo : EIATTR_CBANK_PARAM_SIZE
	.align		4
.L_6761:
        /*0070*/ 	.byte	0x03, 0x19
        /*0072*/ 	.short	0x0018


	//----- nvinfo : EIATTR_PARAM_CBANK
	.align		4
        /*0074*/ 	.byte	0x04, 0x0a
        /*0076*/ 	.short	(.L_6763 - .L_6762)
	.align		4
.L_6762:
        /*0078*/ 	.word	index@(.nv.constant0._ZN2at6native29vectorized_elementwise_kernelILi2ENS0_13BUnaryFunctorIN3c108BFloat16ES4_S4_ZZZNS0_21remainder_kernel_cudaERNS_18TensorIteratorBaseEENKUlvE0_clEvENKUlvE2_clEvEUlS4_S4_E_EESt5arrayIPcLm2EEEEviT0_T1_)
        /*007c*/ 	.short	0x0380
        /*007e*/ 	.short	0x0018


	//----- nvinfo : EIATTR_SW_WAR
	.align		4
.L_6763:
        /*0080*/ 	.byte	0x04, 0x36
        /*0082*/ 	.short	(.L_6765 - .L_6764)
.L_6764:
        /*0084*/ 	.word	0x00000008
.L_6765:


//--------------------- .nv.info._ZN2at6native29vectorized_elementwise_kernelILi4ENS0_13BUnaryFunctorIN3c108BFloat16ES4_S4_ZZZNS0_21remainder_kernel_cudaERNS_18TensorIteratorBaseEENKUlvE0_clEvENKUlvE2_clEvEUlS4_S4_E_EESt5arrayIPcLm2EEEEviT0_T1_ --------------------------
	.section	.nv.info._ZN2at6native29vectorized_elementwise_kernelILi4ENS0_13BUnaryFunctorIN3c108BFloat16ES4_S4_ZZZNS0_21remainder_kernel_cudaERNS_18TensorIteratorBaseEENKUlvE0_clEvENKUlvE2_clEvEUlS4_S4_E_EESt5arrayIPcLm2EEEEviT0_T1_,"",@"SHT_CUDA_INFO"
	.sectionflags	@""
	.align	4


	//----- nvinfo : EIATTR_CUDA_API_VERSION
	.align		4
        /*0000*/ 	.byte	0x04, 0x37
        /*0002*/ 	.short	(.L_6767 - .L_6766)
.L_6766:
        /*0004*/ 	.word	0x00000082


	//----- nvinfo : EIATTR_KPARAM_INFO
	.align		4
.L_6767:
        /*0008*/ 	.byte	0x04, 0x17
        /*000a*/ 	.short	(.L_6769 - .L_6768)
.L_6768:
        /*000c*/ 	.word	0x00000000
        /*0010*/ 	.short	0x0002
        /*0012*/ 	.short	0x0008
        /*0014*/ 	.byte	0x00, 0xf0, 0x41, 0x00


	//----- nvinfo : EIATTR_KPARAM_INFO
	.align		4
.L_6769:
        /*0018*/ 	.byte	0x04, 0x17
        /*001a*/ 	.short	(.L_6771 - .L_6770)
.L_6770:
        /*001c*/ 	.word	0x00000000
        /*0020*/ 	.short	0x0001
        /*0022*/ 	.short	0x0004
        /*0024*/ 	.byte	0x00, 0xf0, 0x11, 0x00


	//----- nvinfo : EIATTR_KPARAM_INFO
	.align		4
.L_6771:
        /*0028*/ 	.byte	0x04, 0x17
        /*002a*/ 	.short	(.L_6773 - .L_6772)
.L_6772:
        /*002c*/ 	.word	0x00000000
        /*0030*/ 	.short	0x0000
        /*0032*/ 	.short	0x0000
        /*0034*/ 	.byte	0x00, 0xf0, 0x11, 0x00


	//----- nvinfo : EIATTR_SPARSE_MMA_MASK
	.align		4
.L_6773:
        /*0038*/ 	.byte	0x03, 0x50
        /*003a*/ 	.short	0x0000


	//----- nvinfo : EIATTR_MAXREG_COUNT
	.align		4
        /*003c*/ 	.byte	0x03, 0x1b
        /*003e*/ 	.short	0x00ff


	//----- nvinfo : EIATTR_MERCURY_ISA_VERSION
	.align		4
        /*0040*/ 	.byte	0x03, 0x5f
        /*0042*/ 	.short	0x0101


	//----- nvinfo : EIATTR_VRC_CTA_INIT_COUNT
	.align		4
        /*0044*/ 	.byte	0x02, 0x4a
	.zero		1
	.zero		1


	//----- nvinfo : EIATTR_EXIT_INSTR_OFFSETS
	.align		4
        /*0048*/ 	.byte	0x04, 0x1c
        /*004a*/ 	.short	(.L_6775 - .L_6774)


	//   ....[0]....
.L_6774:
        /*004c*/ 	.word	0x00003080


	//   ....[1]....
        /*0050*/ 	.word	0x000030d0


	//   ....[2]....
        /*0054*/ 	.word	0x00005420


	//----- nvinfo : EIATTR_MAX_THREADS
	.align		4
.L_6775:
        /*0058*/ 	.byte	0x04, 0x05
        /*005a*/ 	.short	(.L_6777 - .L_6776)
.L_6776:
        /*005c*/ 	.word	0x00000080
        /*0060*/ 	.word	0x00000001
        /*0064*/ 	.word	0x00000001


	//----- nvinfo : EIATTR_CRS_STACK_SIZE
	.align		4
.L_6777:
        /*0068*/ 	.byte	0x04, 0x1e
        /*006a*/ 	.short	(.L_6779 - .L_6778)
.L_6778:
        /*006c*/ 	.word	0x00000000


	//----- nvinfo : EIATTR_CBANK_PARAM_SIZE
	.align		4
.L_6779:
        /*0070*/ 	.byte	0x03, 0x19
        /*0072*/ 	.short	0x0018


	//----- nvinfo : EIATTR_PARAM_CBANK
	.align		4
        /*0074*/ 	.byte	0x04, 0x0a
        /*0076*/ 	.short	(.L_6781 - .L_6780)
	.align		4
.L_6780:
        /*0078*/ 	.word	index@(.nv.constant0._ZN2at6native29vectorized_elementwise_kernelILi4ENS0_13BUnaryFunctorIN3c108BFloat16ES4_S4_ZZZNS0_21remainder_kernel_cudaERNS_18TensorIteratorBaseEENKUlvE0_clEvENKUlvE2_clEvEUlS4_S4_E_EESt5arrayIPcLm2EEEEviT0_T1_)
        /*007c*/ 	.short	0x0380
        /*007e*/ 	.short	0x0018


	//----- nvinfo : EIATTR_SW_WAR
	.align		4
.L_6781:
        /*0080*/ 	.byte	0x04, 0x36
        /*0082*/ 	.short	(.L_6783 - .L_6782)
.L_6782:
        /*0084*/ 	.word	0x00000008
.L_6783:


//--------------------- .nv.info._ZN2at6native29vectorized_elementwise_kernelILi8ENS0_13BUnaryFunctorIN3c108BFloat16ES4_S4_ZZZNS0_21remainder_kernel_cudaERNS_18TensorIteratorBaseEENKUlvE0_clEvENKUlvE2_clEvEUlS4_S4_E_EESt5arrayIPcLm2EEEEviT0_T1_ --------------------------
	.section	.nv.info._ZN2at6native29vectorized_elementwise_kernelILi8ENS0_13BUnaryFunctorIN3c108BFloat16ES4_S4_ZZZNS0_21remainder_kernel_cudaERNS_18TensorIteratorBaseEENKUlvE0_clEvENKUlvE2_clEvEUlS4_S4_E_EESt5arrayIPcLm2EEEEviT0_T1_,"",@"SHT_CUDA_INFO"
	.sectionflags	@""
	.align	4


	//----- nvinfo : EIATTR_CUDA_API_VERSION
	.align		4
        /*0000*/ 	.byte	0x04, 0x37
        /*0002*/ 	.short	(.L_6785 - .L_6784)
.L_6784:
        /*0004*/ 	.word	0x00000082


	//----- nvinfo : EIATTR_KPARAM_INFO
	.align		4
.L_6785:
        /*0008*/ 	.byte	0x04, 0x17
        /*000a*/ 	.short	(.L_6787 - .L_6786)
.L_6786:
        /*000c*/ 	.word	0x00000000
        /*0010*/ 	.short	0x0002
        /*0012*/ 	.short	0x0008
        /*0014*/ 	.byte	0x00, 0xf0, 0x41, 0x00


	//----- nvinfo : EIATTR_KPARAM_INFO
	.align		4
.L_6787:
        /*0018*/ 	.byte	0x04, 0x17
        /*001a*/ 	.short	(.L_6789 - .L_6788)
.L_6788:
        /*001c*/ 	.word	0x00000000
        /*0020*/ 	.short	0x0001
        /*0022*/ 	.short	0x0004
        /*0024*/ 	.byte	0x00, 0xf0, 0x11, 0x00


	//----- nvinfo : EIATTR_KPARAM_INFO
	.align		4
.L_6789:
        /*0028*/ 	.byte	0x04, 0x17
        /*002a*/ 	.short	(.L_6791 - .L_6790)
.L_6790:
        /*002c*/ 	.word	0x00000000
        /*0030*/ 	.short	0x0000
        /*0032*/ 	.short	0x0000
        /*0034*/ 	.byte	0x00, 0xf0, 0x11, 0x00


	//----- nvinfo : EIATTR_SPARSE_MMA_MASK
	.align		4
.L_6791:
        /*0038*/ 	.byte	0x03, 0x50
        /*003a*/ 	.short	0x0000


	//----- nvinfo : EIATTR_MAXREG_COUNT
	.align		4
        /*003c*/ 	.byte	0x03, 0x1b
        /*003e*/ 	.short	0x00ff


	//----- nvinfo : EIATTR_MERCURY_ISA_VERSION
	.align		4
        /*0040*/ 	.byte	0x03, 0x5f
        /*0042*/ 	.short	0x0101


	//----- nvinfo : EIATTR_VRC_CTA_INIT_COUNT
	.align		4
        /*0044*/ 	.byte	0x02, 0x4a
	.zero		1
	.zero		1


	//----- nvinfo : EIATTR_EXIT_INSTR_OFFSETS
	.align		4
        /*0048*/ 	.byte	0x04, 0x1c
        /*004a*/ 	.short	(.L_6793 - .L_6792)


	//   ....[0]....
.L_6792:
        /*004c*/ 	.word	0x00003080


	//   ....[1]....
        /*0050*/ 	.word	0x000030d0


	//   ....[2]....
        /*0054*/ 	.word	0x00005400


	//----- nvinfo : EIATTR_MAX_THREADS
	.align		4
.L_6793:
        /*0058*/ 	.byte	0x04, 0x05
        /*005a*/ 	.short	(.L_6795 - .L_6794)
.L_6794:
        /*005c*/ 	.word	0x00000080
        /*0060*/ 	.word	0x00000001
        /*0064*/ 	.word	0x00000001


	//----- nvinfo : EIATTR_CRS_STACK_SIZE
	.align		4
.L_6795:
        /*0068*/ 	.byte	0x04, 0x1e
        /*006a*/ 	.short	(.L_6797 - .L_6796)
.L_6796:
        /*006c*/ 	.word	0x00000000


	//----- nvinfo : EIATTR_CBANK_PARAM_SIZE
	.align		4
.L_6797:
        /*0070*/ 	.byte	0x03, 0x19
        /*0072*/ 	.short	0x0018


	//----- nvinfo : EIATTR_PARAM_CBANK
	.align		4
        /*0074*/ 	.byte	0x04, 0x0a
        /*0076*/ 	.short	(.L_6799 - .L_6798)
	.align		4
.L_6798:
        /*0078*/ 	.word	index@(.nv.constant0._ZN2at6native29vectorized_elementwise_kernelILi8ENS0_13BUnaryFunctorIN3c108BFloat16ES4_S4_ZZZNS0_21remainder_kernel_cudaERNS_18TensorIteratorBaseEENKUlvE0_clEvENKUlvE2_clEvEUlS4_S4_E_EESt5arrayIPcLm2EEEEviT0_T1_)
        /*007c*/ 	.short	0x0380
        /*007e*/ 	.short	0x0018


	//----- nvinfo : EIATTR_SW_WAR
	.align		4
.L_6799:
        /*0080*/ 	.byte	0x04, 0x36
        /*0082*/ 	.short	(.L_6801 - .L_6800)
.L_6800:
        /*0084*/ 	.word	0x00000008
.L_6801:


//--------------------- .nv.info._ZN2at6native18elementwise_kernelILi128ELi4EZNS0_15gpu_kernel_implINS0_13AUnaryFunctorIN3c108BFloat16ES5_S5_ZZZNS0_21remainder_kernel_cudaERNS_18TensorIteratorBaseEENKUlvE0_clEvENKUlvE2_clEvEUlS5_S5_E_EEEEvS7_RKT_EUliE_EEviT1_ --------------------------
	.section	.nv.info._ZN2at6native18elementwise_kernelILi128ELi4EZNS0_15gpu_kernel_implINS0_13AUnaryFunctorIN3c108BFloat16ES5_S5_ZZZNS0_21remainder_kernel_cudaERNS_18TensorIteratorBaseEENKUlvE0_clEvENKUlvE2_clEvEUlS5_S5_E_EEEEvS7_RKT_EUliE_EEviT1_,"",@"SHT_CUDA_INFO"
	.sectionflags	@""
	.align	4


	//----- nvinfo : EIATTR_CUDA_API_VERSION
	.align		4
        /*0000*/ 	.byte	0x04, 0x37
        /*0002*/ 	.short	(.L_6803 - .L_6802)
.L_6802:
        /*0004*/ 	.word	0x00000082


	//----- nvinfo : EIATTR_KPARAM_INFO
	.align		4
.L_6803:
        /*0008*/ 	.byte	0x04, 0x17
        /*000a*/ 	.short	(.L_6805 - .L_6804)
.L_6804:
        /*000c*/ 	.word	0x00000000
        /*0010*/ 	.short	0x0001
        /*0012*/ 	.short	0x0008
        /*0014*/ 	.byte	0x00, 0xf0, 0x61, 0x08


	//----- nvinfo : EIATTR_KPARAM_INFO
	.align		4
.L_6805:
        /*0018*/ 	.byte	0x04, 0x17
        /*001a*/ 	.short	(.L_6807 - .L_6806)
.L_6806:
        /*001c*/ 	.word	0x00000000
        /*0020*/ 	.short	0x0000
        /*0022*/ 	.short	0x0000
        /*0024*/ 	.byte	0x00, 0xf0, 0x11, 0x00


	//----- nvinfo : EIATTR_SPARSE_MMA_MASK
	.align		4
.L_6807:
        /*0028*/ 	.byte	0x03, 0x50
        /*002a*/ 	.short	0x0000


	//----- nvinfo : EIATTR_MAXREG_COUNT
	.align		4
        /*002c*/ 	.byte	0x03, 0x1b
        /*002e*/ 	.short	0x0080


	//----- nvinfo : EIATTR_EXTERNS
	.align		4
        /*0030*/ 	.byte	0x04, 0x0f
        /*0032*/ 	.short	(.L_6809 - .L_6808)


	//   ....[0]....
	.align		4
.L_6808:
        /*0034*/ 	.word	index@(__assertfail)


	//----- nvinfo : EIATTR_MERCURY_ISA_VERSION
	.align		4
.L_6809:
        /*0038*/ 	.byte	0x03, 0x5f
        /*003a*/ 	.short	0x0101


	//----- nvinfo : EIATTR_VRC_CTA_INIT_COUNT
	.align		4
        /*003c*/ 	.byte	0x02, 0x4a
	.zero		1
	.zero		1


	//----- nvinfo : EIATTR_SYSCALL_OFFSETS
	.align		4
        /*0040*/ 	.byte	0x04, 0x46
        /*0042*/ 	.short	(.L_6811 - .L_6810)


	//   ....[0]....
.L_6810:
        /*0044*/ 	.word	0x00002220


	//   ....[1]....
        /*0048*/ 	.word	0x000035d0


	//   ....[2]....
        /*004c*/ 	.word	0x00005980


	//   ....[3]....
        /*0050*/ 	.word	0x00006b80


	//   ....[4]....
        /*0054*/ 	.word	0x00009020


	//   ....[5]....
        /*0058*/ 	.word	0x0000a220


	//   ....[6]....
        /*005c*/ 	.word	0x0000c6d0


	//   ....[7]....
        /*0060*/ 	.word	0x0000d8a0


	//----- nvinfo : EIATTR_EXIT_INSTR_OFFSETS
	.align		4
.L_6811:
        /*0064*/ 	.byte	0x04, 0x1c
        /*0066*/ 	.short	(.L_6813 - .L_6812)


	//   ....[0]....
.L_6812:
        /*0068*/ 	.word	0x0000a4e0


	//   ....[1]....
        /*006c*/ 	.word	0x0000cd20


	//   ....[2]....
        /*0070*/ 	.word	0x0000cd60


	//   ....[3]....
        /*0074*/ 	.word	0x0000ce00


	//   ....[4]....
        /*0078*/ 	.word	0x0000ce40


	//   ....[5]....
        /*007c*/ 	.word	0x0000ce80


	//   ....[6]....
        /*0080*/ 	.word	0x0000cf10


	//   ....[7]....
        /*0084*/ 	.word	0x0000cf50


	//   ....[8]....
        /*0088*/ 	.word	0x0000cff0


	//   ....[9]....
        /*008c*/ 	.word	0x0000d040


	//   ....[10]....
        /*0090*/ 	.word	0x0000d090


	//   ....[11]....
        /*0094*/ 	.word	0x0000d170


	//   ....[12]....
        /*0098*/ 	.word	0x0000d2e0


	//   ....[13]....
        /*009c*/ 	.word	0x0000d450


	//   ....[14]....
        /*00a0*/ 	.word	0x0000d5b0


	//   ....[15]....
        /*00a4*/ 	.word	0x0000d5f0


	//   ....[16]....
        /*00a8*/ 	.word	0x0000d630


	//   ....[17]....
        /*00ac*/ 	.word	0x0000d6e0


	//   ....[18]....
        /*00b0*/ 	.word	0x0000d740


	//   ....[19]....
        /*00b4*/ 	.word	0x0000d8b0


	//   ....[20]....
        /*00b8*/ 	.word	0x0000d9c0


	//   ....[21]....
        /*00bc*/ 	.word	0x0000db00


	//   ....[22]....
        /*00c0*/ 	.word	0x0000db20


	//----- nvinfo : EIATTR_MAX_THREADS
	.align		4
.L_6813:
        /*00c4*/ 	.byte	0x04, 0x05
        /*00c6*/ 	.short	(.L_6815 - .L_6814)
.L_6814:
        /*00c8*/ 	.word	0x00000080
        /*00cc*/ 	.word	0x00000001
        /*00d0*/ 	.word	0x00000001


	//----- nvinfo : EIATTR_CRS_STACK_SIZE
	.align		4
.L_6815:
        /*00d4*/ 	.byte	0x04, 0x1e
        /*00d6*/ 	.short	(.L_6817 - .L_6816)
.L_6816:
        /*00d8*/ 	.word	0x00000000


	//----- nvinfo : EIATTR_CBANK_PARAM_SIZE
	.align		4
.L_6817:
        /*00dc*/ 	.byte	0x03, 0x19
        /*00de*/ 	.short	0x0220


	//----- nvinfo : EIATTR_PARAM_CBANK
	.align		4
        /*00e0*/ 	.byte	0x04, 0x0a
        /*00e2*/ 	.short	(.L_6819 - .L_6818)
	.align		4
.L_6818:
        /*00e4*/ 	.word	index@(.nv.constant0._ZN2at6native18elementwise_kernelILi128ELi4EZNS0_15gpu_kernel_implINS0_13AUnaryFunctorIN3c108BFloat16ES5_S5_ZZZNS0_21remainder_kernel_cudaERNS_18TensorIteratorBaseEENKUlvE0_clEvENKUlvE2_clEvEUlS5_S5_E_EEEEvS7_RKT_EUliE_EEviT1_)
        /*00e8*/ 	.short	0x0380
        /*00ea*/ 	.short	0x0220


	//----- nvinfo : EIATTR_SW_WAR
	.align		4
.L_6819:
        /*00ec*/ 	.byte	0x04, 0x36
        /*00ee*/ 	.short	(.L_6821 - .L_6820)
.L_6820:
        /*00f0*/ 	.word	0x00000008
.L_6821:


//--------------------- .nv.info._ZN2at6native27unrolled_elementwise_kernelINS0_13AUnaryFunctorIN3c108BFloat16ES4_S4_ZZZNS0_21remainder_kernel_cudaERNS_18TensorIteratorBaseEENKUlvE0_clEvENKUlvE2_clEvEUlS4_S4_E_EESt5arrayIPcLm2EELi4E23TrivialOffsetCalculatorILi1EjESF_NS0_6memory12LoadWithCastILi1EEENSG_13StoreWithCastILi1EEEEEviT_T0_T2_T3_T4_T5_ --------------------------
	.section	.nv.info._ZN2at6native27unrolled_elementwise_kernelINS0_13AUnaryFunctorIN3c108BFloat16ES4_S4_ZZZNS0_21remainder_kernel_cudaERNS_18TensorIteratorBaseEENKUlvE0_clEvENKUlvE2_clEvEUlS4_S4_E_EESt5arrayIPcLm2EELi4E23TrivialOffsetCalculatorILi1EjESF_NS0_6memory12LoadWithCastILi1EEENSG_13StoreWithCastILi1EEEEEviT_T0_T2_T3_T4_T5_,"",@"SHT_CUDA_INFO"
	.sectionflags	@""
	.align	4


	//----- nvinfo : EIATTR_CUDA_API_VERSION
	.align		4
        /*0000*/ 	.byte	0x04, 0x37
        /*0002*/ 	.short	(.L_6823 - .L_6822)
.L_6822:
        /*0004*/ 	.word	0x00000082


	//----- nvinfo : EIATTR_KPARAM_INFO
	.align		4
.L_6823:
        /*0008*/ 	.byte	0x04, 0x17
        /*000a*/ 	.short	(.L_6825 - .L_6824)
.L_6824:
        /*000c*/ 	.word	0x00000000
        /*0010*/ 	.short	0x0006
        /*0012*/ 	.short	0x0024
        /*0014*/ 	.byte	0x00, 0xf0, 0x21, 0x00


	//----- nvinfo : EIATTR_KPARAM_INFO
	.align		4
.L_6825:
        /*0018*/ 	.byte	0x04, 0x17
        /*001a*/ 	.short	(.L_6827 - .L_6826)
.L_6826:
        /*001c*/ 	.word	0x00000000
        /*0020*/ 	.short	0x0005
        /*0022*/ 	.short	0x001c
        /*0024*/ 	.byte	0x00, 0xf0, 0x21, 0x00


	//----- nvinfo : EIATTR_KPARAM_INFO
	.align		4
.L_6827:
        /*0028*/ 	.byte	0x04, 0x17
        /*002a*/ 	.short	(.L_6829 - .L_6828)
.L_6828:
        /*002c*/ 	.word	0x00000000
        /*0030*/ 	.short	0x0004
        /*0032*/ 	.short	0x0019
        /*0034*/ 	.byte	0x00, 0xf0, 0x05, 0x00


	//----- nvinfo : EIATTR_KPARAM_INFO
	.align		4
.L_6829:
        /*0038*/ 	.byte	0x04, 0x17
        /*003a*/ 	.short	(.L_6831 - .L_6830)
.L_6830:
        /*003c*/ 	.word	0x00000000
        /*0040*/ 	.short	0x0003
        /*0042*/ 	.short	0x0018
        /*0044*/ 	.byte	0x00, 0xf0, 0x05, 0x00


	//----- nvinfo : EIATTR_KPARAM_INFO
	.align		4
.L_6831:
        /*0048*/ 	.byte	0x04, 0x17
        /*004a*/ 	.short	(.L_6833 - .L_6832)
.L_6832:
        /*004c*/ 	.word	0x00000000
        /*0050*/ 	.short	0x0002
        /*0052*/ 	.short	0x0008
        /*0054*/ 	.byte	0x00, 0xf0, 0x41, 0x00


	//----- nvinfo : EIATTR_KPARAM_INFO
	.align		4
.L_6833:
        /*0058*/ 	.byte	0x04, 0x17
        /*005a*/ 	.short	(.L_6835 - .L_6834)
.L_6834:
        /*005c*/ 	.word	0x00000000
        /*0060*/ 	.short	0x0001
        /*0062*/ 	.short	0x0004
        /*0064*/ 	.byte	0x00, 0xf0, 0x11, 0x00


	//----- nvinfo : EIATTR_KPARAM_INFO
	.align		4
.L_6835:
        /*0068*/ 	.byte	0x04, 0x17
        /*006a*/ 	.short	(.L_6837 - .L_6836)
.L_6836:
        /*006c*/ 	.word	0x00000000
        /*0070*/ 	.short	0x0000
        /*0072*/ 	.short	0x0000
        /*0074*/ 	.byte	0x00, 0xf0, 0x11, 0x00


	//----- nvinfo : EIATTR_SPARSE_MMA_MASK
	.align		4
.L_6837:
        /*0078*/ 	.byte	0x03, 0x50
        /*007a*/ 	.short	0x0000


	//----- nvinfo : EIATTR_MAXREG_COUNT
	.align		4
        /*007c*/ 	.byte	0x03, 0x1b
        /*007e*/ 	.short	0x00ff


	//----- nvinfo : EIATTR_EXTERNS
	.align		4
        /*0080*/ 	.byte	0x04, 0x0f
        /*0082*/ 	.short	(.L_6839 - .L_6838)


	//   ....[0]....
	.align		4
.L_6838:
        /*0084*/ 	.word	index@(__assertfail)


	//----- nvinfo : EIATTR_MERCURY_ISA_VERSION
	.align		4
.L_6839:
        /*0088*/ 	.byte	0x03, 0x5f
        /*008a*/ 	.short	0x0101


	//----- nvinfo : EIATTR_VRC_CTA_INIT_COUNT
	.align		4
        /*008c*/ 	.byte	0x02, 0x4a
	.zero		1
	.zero		1


	//----- nvinfo : EIATTR_SYSCALL_OFFSETS
	.align		4
        /*0090*/ 	.byte	0x04, 0x46
        /*0092*/ 	.short	(.L_6841 - .L_6840)


	//   ....[0]....
.L_6840:
        /*0094*/ 	.word	0x00001000


	//   ....[1]....
        /*0098*/ 	.word	0x000021e0


	//   ....[2]....
        /*009c*/ 	.word	0x00003300


	//   ....[3]....
        /*00a0*/ 	.word	0x00004330


	//   ....[4]....
        /*00a4*/ 	.word	0x000067a0


	//   ....[5]....
        /*00a8*/ 	.word	0x00007670


	//   ....[6]....
        /*00ac*/ 	.word	0x00008610


	//   ....[7]....
        /*00b0*/ 	.word	0x00009590


	//----- nvinfo : EIATTR_EXIT_INSTR_OFFSETS
	.align		4
.L_6841:
        /*00b4*/ 	.byte	0x04, 0x1c
        /*00b6*/ 	.short	(.L_6843 - .L_6842)


	//   ....[0]....
.L_6842:
        /*00b8*/ 	.word	0x000088c0


	//   ....[1]....
        /*00bc*/ 	.word	0x00008a10


	//   ....[2]....
        /*00c0*/ 	.word	0x00008a50


	//   ....[3]....
        /*00c4*/ 	.word	0x00008af0


	//   ....[4]....
        /*00c8*/ 	.word	0x00008b30


	//   ....[5]....
        /*00cc*/ 	.word	0x00008b70


	//   ....[6]....
        /*00d0*/ 	.word	0x00008c00


	//   ....[7]....
        /*00d4*/ 	.word	0x00008c40


	//   ....[8]....
        /*00d8*/ 	.word	0x00008ce0


	//   ....[9]....
        /*00dc*/ 	.word	0x00008d30


	//   ....[10]....
        /*00e0*/ 	.word	0x00008d80


	//   ....[11]....
        /*00e4*/ 	.word	0x00008e60


	//   ....[12]....
        /*00e8*/ 	.word	0x00008fd0


	//   ....[13]....
        /*00ec*/ 	.word	0x00009140


	//   ....[14]....
        /*00f0*/ 	.word	0x000092a0


	//   ....[15]....
        /*00f4*/ 	.word	0x000092e0


	//   ....[16]....
        /*00f8*/ 	.word	0x00009320


	//   ....[17]....
        /*00fc*/ 	.word	0x000093d0


	//   ....[18]....
        /*0100*/ 	.word	0x00009430


	//   ....[19]....
        /*0104*/ 	.word	0x000095a0


	//   ....[20]....
        /*0108*/ 	.word	0x000096b0


	//   ....[21]....
        /*010c*/ 	.word	0x000097f0


	//   ....[22]....
        /*0110*/ 	.word	0x00009810


	//----- nvinfo : EIATTR_MAX_THREADS
	.align		4
.L_6843:
        /*0114*/ 	.byte	0x04, 0x05
        /*0116*/ 	.short	(.L_6845 - .L_6844)
.L_6844:
        /*0118*/ 	.word	0x00000080
        /*011c*/ 	.word	0x00000001
        /*0120*/ 	.word	0x00000001


	//----- nvinfo : EIATTR_CRS_STACK_SIZE
	.align		4
.L_6845:
        /*0124*/ 	.byte	0x04, 0x1e
        /*0126*/ 	.short	(.L_6847 - .L_6846)
.L_6846:
        /*0128*/ 	.word	0x00000000


	//----- nvinfo : EIATTR_CBANK_PARAM_SIZE
	.align		4
.L_6847:
        /*012c*/ 	.byte	0x03, 0x19
        /*012e*/ 	.short	0x002c


	//----- nvinfo : EIATTR_PARAM_CBANK
	.align		4
        /*0130*/ 	.byte	0x04, 0x0a
        /*0132*/ 	.short	(.L_6849 - .L_6848)
	.align		4
.L_6848:
        /*0134*/ 	.word	index@(.nv.constant0._ZN2at6native27unrolled_elementwise_kernelINS0_13AUnaryFunctorIN3c108BFloat16ES4_S4_ZZZNS0_21remainder_kernel_cudaERNS_18TensorIteratorBaseEENKUlvE0_clEvENKUlvE2_clEvEUlS4_S4_E_EESt5arrayIPcLm2EELi4E23TrivialOffsetCalculatorILi1EjESF_NS0_6memory12LoadWithCastILi1EEENSG_13StoreWithCastILi1EEEEEviT_T0_T2_T3_T4_T5_)
        /*0138*/ 	.short	0x0380
        /*013a*/ 	.short	0x002c


	//----- nvinfo : EIATTR_SW_WAR
	.align		4
.L_6849:
        /*013c*/ 	.byte	0x04, 0x36
        /*013e*/ 	.short	(.L_6851 - .L_6850)
.L_6850:
        /*0140*/ 	.word	0x00000008
.L_6851:


//--------------------- .nv.info._ZN2at6native18elementwise_kernelILi128ELi4EZNS0_22gpu_kernel_impl_nocastINS0_13AUnaryFunctorIN3c108BFloat16ES5_S5_ZZZNS0_21remainder_kernel_cudaERNS_18TensorIteratorBaseEENKUlvE0_clEvENKUlvE2_clEvEUlS5_S5_E_EEEEvS7_RKT_EUliE_EEviT1_ --------------------------
	.section	.nv.info._ZN2at6native18elementwise_kernelILi128ELi4EZNS0_22gpu_kernel_impl_nocastINS0_13AUnaryFunctorIN3c108BFloat16ES5_S5_ZZZNS0_21remainder_kernel_cudaERNS_18TensorIteratorBaseEENKUlvE0_clEvENKUlvE2_clEvEUlS5_S5_E_EEEEvS7_RKT_EUliE_EEviT1_,"",@"SHT_CUDA_INFO"
	.sectionflags	@""
	.align	4


	//----- nvinfo : EIATTR_CUDA_API_VERSION
	.align		4
        /*0000*/ 	.byte	0x04, 0x37
        /*0002*/ 	.short	(.L_6853 - .L_6852)
.L_6852:
        /*0004*/ 	.word	0x00000082


	//----- nvinfo : EIATTR_KPARAM_INFO
	.align		4
.L_6853:
        /*0008*/ 	.byte	0x04, 0x17
        /*000a*/ 	.short	(.L_6855 - .L_6854)
.L_6854:
        /*000c*/ 	.word	0x00000000
        /*0010*/ 	.short	0x0001
        /*0012*/ 	.short	0x0008
        /*0014*/ 	.byte	0x00, 0xf0, 0x61, 0x08


	//----- nvinfo : EIATTR_KPARAM_INFO
	.align		4
.L_6855:
        /*0018*/ 	.byte	0x04, 0x17
        /*001a*/ 	.short	(.L_6857 - .L_6856)
.L_6856:
        /*001c*/ 	.word	0x00000000
        /*0020*/ 	.short	0x0000
        /*0022*/ 	.short	0x0000
        /*0024*/ 	.byte	0x00, 0xf0, 0x11, 0x00


	//----- nvinfo : EIATTR_SPARSE_MMA_MASK
	.align		4
.L_6857:
        /*0028*/ 	.byte	0x03, 0x50
        /*002a*/ 	.short	0x0000


	//----- nvinfo : EIATTR_MAXREG_COUNT
	.align		4
        /*002c*/ 	.byte	0x03, 0x1b
        /*002e*/ 	.short	0x0080


	//----- nvinfo : EIATTR_MERCURY_ISA_VERSION
	.align		4
        /*0030*/ 	.byte	0x03, 0x5f
        /*0032*/ 	.short	0x0101


	//----- nvinfo : EIATTR_VRC_CTA_INIT_COUNT
	.align		4
        /*0034*/ 	.byte	0x02, 0x4a
	.zero		1
	.zero		1


	//----- nvinfo : EIATTR_EXIT_INSTR_OFFSETS
	.align		4
        /*0038*/ 	.byte	0x04, 0x1c
        /*003a*/ 	.short	(.L_6859 - .L_6858)


	//   ....[0]....
.L_6858:
        /*003c*/ 	.word	0x00001030


	//   ....[1]....
        /*0040*/ 	.word	0x000014f0


	//   ....[2]....
        /*0044*/ 	.word	0x00005e20


	//   ....[3]....
        /*0048*/ 	.word	0x00007610


	//----- nvinfo : EIATTR_MAX_THREADS
	.align		4
.L_6859:
        /*004c*/ 	.byte	0x04, 0x05
        /*004e*/ 	.short	(.L_6861 - .L_6860)
.L_6860:
        /*0050*/ 	.word	0x00000080
        /*0054*/ 	.word	0x00000001
        /*0058*/ 	.word	0x00000001


	//----- nvinfo : EIATTR_CRS_STACK_SIZE
	.align		4
.L_6861:
        /*005c*/ 	.byte	0x04, 0x1e
        /*005e*/ 	.short	(.L_6863 - .L_6862)
.L_6862:
        /*0060*/ 	.word	0x00000000


	//----- nvinfo : EIATTR_CBANK_PARAM_SIZE
	.align		4
.L_6863:
        /*0064*/ 	.byte	0x03, 0x19
        /*0066*/ 	.short	0x0220


	//----- nvinfo : EIATTR_PARAM_CBANK
	.align		4
        /*0068*/ 	.byte	0x04, 0x0a
        /*006a*/ 	.short	(.L_6865 - .L_6864)
	.align		4
.L_6864:
        /*006c*/ 	.word	index@(.nv.constant0._ZN2at6native18elementwise_kernelILi128ELi4EZNS0_22gpu_kernel_impl_nocastINS0_13AUnaryFunctorIN3c108BFloat16ES5_S5_ZZZNS0_21remainder_kernel_cudaERNS_18TensorIteratorBaseEENKUlvE0_clEvENKUlvE2_clEvEUlS5_S5_E_EEEEvS7_RKT_EUliE_EEviT1_)
        /*0070*/ 	.short	0x0380
        /*0072*/ 	.short	0x0220


	//----- nvinfo : EIATTR_SW_WAR
	.align		4
.L_6865:
        /*0074*/ 	.byte	0x04, 0x36
        /*0076*/ 	.short	(.L_6867 - .L_6866)
.L_6866:
        /*0078*/ 	.word	0x00000008
.L_6867:


//--------------------- .nv.info._ZN2at6native27unrolled_elementwise_kernelINS0_13AUnaryFunctorIN3c108BFloat16ES4_S4_ZZZNS0_21remainder_kernel_cudaERNS_18TensorIteratorBaseEENKUlvE0_clEvENKUlvE2_clEvEUlS4_S4_E_EESt5arrayIPcLm2EELi4E23TrivialOffsetCalculatorILi1EjESF_NS0_6memory15LoadWithoutCastENSG_16StoreWithoutCastEEEviT_T0_T2_T3_T4_T5_ --------------------------
	.section	.nv.info._ZN2at6native27unrolled_elementwise_kernelINS0_13AUnaryFunctorIN3c108BFloat16ES4_S4_ZZZNS0_21remainder_kernel_cudaERNS_18TensorIteratorBaseEENKUlvE0_clEvENKUlvE2_clEvEUlS4_S4_E_EESt5arrayIPcLm2EELi4E23TrivialOffsetCalculatorILi1EjESF_NS0_6memory15LoadWithoutCastENSG_16StoreWithoutCastEEEviT_T0_T2_T3_T4_T5_,"",@"SHT_CUDA_INFO"
	.sectionflags	@""
	.align	4


	//----- nvinfo : EIATTR_CUDA_API_VERSION
	.align		4
        /*0000*/ 	.byte	0x04, 0x37
        /*0002*/ 	.short	(.L_6869 - .L_6868)
.L_6868:
        /*0004*/ 	.word	0x00000082


	//----- nvinfo : EIATTR_KPARAM_INFO
	.align		4
.L_6869:
        /*0008*/ 	.byte	0x04, 0x17
        /*000a*/ 	.short	(.L_6871 - .L_6870)
.L_6870:
        /*000c*/ 	.word	0x00000000
        /*0010*/ 	.short	0x0006
        /*0012*/ 	.short	0x001b
        /*0014*/ 	.byte	0x00, 0xf0, 0x05, 0x00


	//----- nvinfo : EIATTR_KPARAM_INFO
	.align		4
.L_6871:
        /*0018*/ 	.byte	0x04, 0x17
        /*001a*/ 	.short	(.L_6873 - .L_6872)
.L_6872:
        /*001c*/ 	.word	0x00000000
        /*0020*/ 	.short	0x0005
        /*0022*/ 	.short	0x001a
        /*0024*/ 	.byte	0x00, 0xf0, 0x05, 0x00


	//----- nvinfo : EIATTR_KPARAM_INFO
	.align		4
.L_6873:
        /*0028*/ 	.byte	0x04, 0x17
        /*002a*/ 	.short	(.L_6875 - .L_6874)
.L_6874:
        /*002c*/ 	.word	0x00000000
        /*0030*/ 	.short	0x0004
        /*0032*/ 	.short	0x0019
        /*0034*/ 	.byte	0x00, 0xf0, 0x05, 0x00


	//----- nvinfo : EIATTR_KPARAM_INFO
	.align		4
.L_6875:
        /*0038*/ 	.byte	0x04, 0x17
        /*003a*/ 	.short	(.L_6877 - .L_6876)
.L_6876:
        /*003c*/ 	.word	0x00000000
        /*0040*/ 	.short	0x0003
        /*0042*/ 	.short	0x0018
        /*0044*/ 	.byte	0x00, 0xf0, 0x05, 0x00


	//----- nvinfo : EIATTR_KPARAM_INFO
	.align		4
.L_6877:
        /*0048*/ 	.byte	0x04, 0x17
        /*004a*/ 	.short	(.L_6879 - .L_6878)
.L_6878:
        /*004c*/ 	.word	0x00000000
        /*0050*/ 	.short	0x0002
        /*0052*/ 	.short	0x0008
        /*0054*/ 	.byte	0x00, 0xf0, 0x41, 0x00


	//----- nvinfo : EIATTR_KPARAM_INFO
	.align		4
.L_6879:
        /*0058*/ 	.byte	0x04, 0x17
        /*005a*/ 	.short	(.L_6881 - .L_6880)
.L_6880:
        /*005c*/ 	.word	0x00000000
        /*0060*/ 	.short	0x0001
        /*0062*/ 	.short	0x0004
        /*0064*/ 	.byte	0x00, 0xf0, 0x11, 0x00


	//----- nvinfo : EIATTR_KPARAM_INFO
	.align		4
.L_6881:
        /*0068*/ 	.byte	0x04, 0x17
        /*006a*/ 	.short	(.L_6883 - .L_6882)
.L_6882:
        /*006c*/ 	.word	0x00000000
        /*0070*/ 	.short	0x0000
        /*0072*/ 	.short	0x0000
        /*0074*/ 	.byte	0x00, 0xf0, 0x11, 0x00


	//----- nvinfo : EIATTR_SPARSE_MMA_MASK
	.align		4
.L_6883:
        /*0078*/ 	.byte	0x03, 0x50
        /*007a*/ 	.short	0x0000


	//----- nvinfo : EIATTR_MAXREG_COUNT
	.align		4
        /*007c*/ 	.byte	0x03, 0x1b
        /*007e*/ 	.short	0x00ff


	//----- nvinfo : EIATTR_MERCURY_ISA_VERSION
	.align		4
        /*0080*/ 	.byte	0x03, 0x5f
        /*0082*/ 	.short	0x0101


	//----- nvinfo : EIATTR_VRC_CTA_INIT_COUNT
	.align		4
        /*0084*/ 	.byte	0x02, 0x4a
	.zero		1
	.zero		1


	//----- nvinfo : EIATTR_EXIT_INSTR_OFFSETS
	.align		4
        /*0088*/ 	.byte	0x04, 0x1c
        /*008a*/ 	.short	(.L_6885 - .L_6884)


	//   ....[0]....
.L_6884:
        /*008c*/ 	.word	0x00001850


	//   ....[1]....
        /*0090*/ 	.word	0x000018a0


	//----- nvinfo : EIATTR_MAX_THREADS
	.align		4
.L_6885:
        /*0094*/ 	.byte	0x04, 0x05
        /*0096*/ 	.short	(.L_6887 - .L_6886)
.L_6886:
        /*0098*/ 	.word	0x00000080
        /*009c*/ 	.word	0x00000001
        /*00a0*/ 	.word	0x00000001


	//----- nvinfo : EIATTR_CRS_STACK_SIZE
	.align		4
.L_6887:
        /*00a4*/ 	.byte	0x04, 0x1e
        /*00a6*/ 	.short	(.L_6889 - .L_6888)
.L_6888:
        /*00a8*/ 	.word	0x00000000


	//----- nvinfo : EIATTR_CBANK_PARAM_SIZE
	.align		4
.L_6889:
        /*00ac*/ 	.byte	0x03, 0x19
        /*00ae*/ 	.short	0x001c


	//----- nvinfo : EIATTR_PARAM_CBANK
	.align		4
        /*00b0*/ 	.byte	0x04, 0x0a
        /*00b2*/ 	.short	(.L_6891 - .L_6890)
	.align		4
.L_6890:
        /*00b4*/ 	.word	index@(.nv.constant0._ZN2at6native27unrolled_elementwise_kernelINS0_13AUnaryFunctorIN3c108BFloat16ES4_S4_ZZZNS0_21remainder_kernel_cudaERNS_18TensorIteratorBaseEENKUlvE0_clEvENKUlvE2_clEvEUlS4_S4_E_EESt5arrayIPcLm2EELi4E23TrivialOffsetCalculatorILi1EjESF_NS0_6memory15LoadWithoutCastENSG_16StoreWithoutCastEEEviT_T0_T2_T3_T4_T5_)
        /*00b8*/ 	.short	0x0380
        /*00ba*/ 	.short	0x001c


	//----- nvinfo : EIATTR_SW_WAR
	.align		4
.L_6891:
        /*00bc*/ 	.byte	0x04, 0x36
        /*00be*/ 	.short	(.L_6893 - .L_6892)
.L_6892:
        /*00c0*/ 	.word	0x00000008
.L_6893:


//--------------------- .nv.info._ZN2at6native29vectorized_elementwise_kernelILi2ENS0_13AUnaryFunctorIN3c108BFloat16ES4_S4_ZZZNS0_21remainder_kernel_cudaERNS_18TensorIteratorBaseEENKUlvE0_clEvENKUlvE2_clEvEUlS4_S4_E_EESt5arrayIPcLm2EEEEviT0_T1_ --------------------------
	.section	.nv.info._ZN2at6native29vectorized_elementwise_kernelILi2ENS0_13AUnaryFunctorIN3c108BFloat16ES4_S4_ZZZNS0_21remainder_kernel_cudaERNS_18TensorIteratorBaseEENKUlvE0_clEvENKUlvE2_clEvEUlS4_S4_E_EESt5arrayIPcLm2EEEEviT0_T1_,"",@"SHT_CUDA_INFO"
	.sectionflags	@""
	.align	4


	//----- nvinfo : EIATTR_CUDA_API_VERSION
	.align		4
        /*0000*/ 	.byte	0x04, 0x37
        /*0002*/ 	.short	(.L_6895 - .L_6894)
.L_6894:
        /*0004*/ 	.word	0x00000082


	//----- nvinfo : EIATTR_KPARAM_INFO
	.align		4
.L_6895:
        /*0008*/ 	.byte	0x04, 0x17
        /*000a*/ 	.short	(.L_6897 - .L_6896)
.L_6896:
        /*000c*/ 	.word	0x00000000
        /*0010*/ 	.short	0x0002
        /*0012*/ 	.short	0x0008
        /*0014*/ 	.byte	0x00, 0xf0, 0x41, 0x00


	//----- nvinfo : EIATTR_KPARAM_INFO
	.align		4
.L_6897:
        /*0018*/ 	.byte	0x04, 0x17
        /*001a*/ 	.short	(.L_6899 - .L_6898)
.L_6898:
        /*001c*/ 	.word	0x00000000
        /*0020*/ 	.short	0x0001
        /*0022*/ 	.short	0x0004
        /*0024*/ 	.byte	0x00, 0xf0, 0x11, 0x00


	//----- nvinfo : EIATTR_KPARAM_INFO
	.align		4
.L_6899:
        /*0028*/ 	.byte	0x04, 0x17
        /*002a*/ 	.short	(.L_6901 - .L_6900)
.L_6900:
        /*002c*/ 	.word	0x00000000
        /*0030*/ 	.short	0x0000
        /*0032*/ 	.short	0x0000
        /*0034*/ 	.byte	0x00, 0xf0, 0x11, 0x00


	//----- nvinfo : EIATTR_SPARSE_MMA_MASK
	.align		4
.L_6901:
        /*0038*/ 	.byte	0x03, 0x50
        /*003a*/ 	.short	0x0000


	//----- nvinfo : EIATTR_MAXREG_COUNT
	.align		4
        /*003c*/ 	.byte	0x03, 0x1b
        /*003e*/ 	.short	0x00ff


	//----- nvinfo : EIATTR_MERCURY_ISA_VERSION
	.align		4
        /*0040*/ 	.byte	0x03, 0x5f
        /*0042*/ 	.short	0x0101


	//----- nvinfo : EIATTR_VRC_CTA_INIT_COUNT
	.align		4
        /*0044*/ 	.byte	0x02, 0x4a
	.zero		1
	.zero		1


	//----- nvinfo : EIATTR_EXIT_INSTR_OFFSETS
	.align		4
        /*0048*/ 	.byte	0x04, 0x1c
        /*004a*/ 	.short	(.L_6903 - .L_6902)


	//   ....[0]....
.L_6902:
        /*004c*/ 	.word	0x00003080


	//   ....[1]....
        /*0050*/ 	.word	0x000030d0


	//   ....[2]....
        /*0054*/ 	.word	0x000057f0


	//----- nvinfo : EIATTR_MAX_THREADS
	.align		4
.L_6903:
        /*0058*/ 	.byte	0x04, 0x05
        /*005a*/ 	.short	(.L_6905 - .L_6904)
.L_6904:
        /*005c*/ 	.word	0x00000080
        /*0060*/ 	.word	0x00000001
        /*0064*/ 	.word	0x00000001


	//----- nvinfo : EIATTR_CRS_STACK_SIZE
	.align		4
.L_6905:
        /*0068*/ 	.byte	0x04, 0x1e
        /*006a*/ 	.short	(.L_6907 - .L_6906)
.L_6906:
        /*006c*/ 	.word	0x00000000


	//----- nvinfo : EIATTR_CBANK_PARAM_SIZE
	.align		4
.L_6907:
        /*0070*/ 	.byte	0x03, 0x19
        /*0072*/ 	.short	0x0018


	//----- nvinfo : EIATTR_PARAM_CBANK
	.align		4
        /*0074*/ 	.byte	0x04, 0x0a
        /*0076*/ 	.short	(.L_6909 - .L_6908)
	.align		4
.L_6908:
        /*0078*/ 	.word	index@(.nv.constant0._ZN2at6native29vectorized_elementwise_kernelILi2ENS0_13AUnaryFunctorIN3c108BFloat16ES4_S4_ZZZNS0_21remainder_kernel_cudaERNS_18TensorIteratorBaseEENKUlvE0_clEvENKUlvE2_clEvEUlS4_S4_E_EESt5arrayIPcLm2EEEEviT0_T1_)
        /*007c*/ 	.short	0x0380
        /*007e*/ 	.short	0x0018


	//----- nvinfo : EIATTR_SW_WAR
	.align		4
.L_6909:
        /*0080*/ 	.byte	0x04, 0x36
        /*0082*/ 	.short	(.L_6911 - .L_6910)
.L_6910:
        /*0084*/ 	.word	0x00000008
.L_6911:


//--------------------- .nv.info._ZN2at6native29vectorized_elementwise_kernelILi4ENS0_13AUnaryFunctorIN3c108BFloat16ES4_S4_ZZZNS0_21remainder_kernel_cudaERNS_18TensorIteratorBaseEENKUlvE0_clEvENKUlvE2_clEvEUlS4_S4_E_EESt5arrayIPcLm2EEEEviT0_T1_ --------------------------
	.section	.nv.info._ZN2at6native29vectorized_elementwise_kernelILi4ENS0_13AUnaryFunctorIN3c108BFloat16ES4_S4_ZZZNS0_21remainder_kernel_cudaERNS_18TensorIteratorBaseEENKUlvE0_clEvENKUlvE2_clEvEUlS4_S4_E_EESt5arrayIPcLm2EEEEviT0_T1_,"",@"SHT_CUDA_INFO"
	.sectionflags	@""
	.align	4


	//----- nvinfo : EIATTR_CUDA_API_VERSION
	.align		4
        /*0000*/ 	.byte	0x04, 0x37
        /*0002*/ 	.short	(.L_6913 - .L_6912)
.L_6912:
        /*0004*/ 	.word	0x00000082


	//----- nvinfo : EIATTR_KPARAM_INFO
	.align		4
.L_6913:
        /*0008*/ 	.byte	0x04, 0x17
        /*000a*/ 	.short	(.L_6915 - .L_6914)
.L_6914:
        /*000c*/ 	.word	0x00000000
        /*0010*/ 	.short	0x0002
        /*0012*/ 	.short	0x0008
        /*0014*/ 	.byte	0x00, 0xf0, 0x41, 0x00


	//----- nvinfo : EIATTR_KPARAM_INFO
	.align		4
.L_6915:
        /*0018*/ 	.byte	0x04, 0x17
        /*001a*/ 	.short	(.L_6917 - .L_6916)
.L_6916:
        /*001c*/ 	.word	0x00000000
        /*0020*/ 	.short	0x0001
        /*0022*/ 	.short	0x0004
        /*0024*/ 	.byte	0x00, 0xf0, 0x11, 0x00


	//----- nvinfo : EIATTR_KPARAM_INFO
	.align		4
.L_6917:
        /*0028*/ 	.byte	0x04, 0x17
        /*002a*/ 	.short	(.L_6919 - .L_6918)
.L_6918:
        /*002c*/ 	.word	0x00000000
        /*0030*/ 	.short	0x0000
        /*0032*/ 	.short	0x0000
        /*0034*/ 	.byte	0x00, 0xf0, 0x11, 0x00


	//----- nvinfo : EIATTR_SPARSE_MMA_MASK
	.align		4
.L_6919:
        /*0038*/ 	.byte	0x03, 0x50
        /*003a*/ 	.short	0x0000


	//----- nvinfo : EIATTR_MAXREG_COUNT
	.align		4
        /*003c*/ 	.byte	0x03, 0x1b
        /*003e*/ 	.short	0x00ff


	//----- nvinfo : EIATTR_MERCURY_ISA_VERSION
	.align		4
        /*0040*/ 	.byte	0x03, 0x5f
        /*0042*/ 	.short	0x0101


	//----- nvinfo : EIATTR_VRC_CTA_INIT_COUNT
	.align		4
        /*0044*/ 	.byte	0x02, 0x4a
	.zero		1
	.zero		1


	//----- nvinfo : EIATTR_EXIT_INSTR_OFFSETS
	.align		4
        /*0048*/ 	.byte	0x04, 0x1c
        /*004a*/ 	.short	(.L_6921 - .L_6920)


	//   ....[0]....
.L_6920:
        /*004c*/ 	.word	0x00003080


	//   ....[1]....
        /*0050*/ 	.word	0x000030d0


	//   ....[2]....
        /*0054*/ 	.word	0x000057b0


	//----- nvinfo : EIATTR_MAX_THREADS
	.align		4
.L_6921:
        /*0058*/ 	.byte	0x04, 0x05
        /*005a*/ 	.short	(.L_6923 - .L_6922)
.L_6922:
        /*005c*/ 	.word	0x00000080
        /*0060*/ 	.word	0x00000001
        /*0064*/ 	.word	0x00000001


	//----- nvinfo : EIATTR_CRS_STACK_SIZE
	.align		4
.L_6923:
        /*0068*/ 	.byte	0x04, 0x1e
        /*006a*/ 	.short	(.L_6925 - .L_6924)
.L_6924:
        /*006c*/ 	.word	0x00000000


	//----- nvinfo : EIATTR_CBANK_PARAM_SIZE
	.align		4
.L_6925:
        /*0070*/ 	.byte	0x03, 0x19
        /*0072*/ 	.short	0x0018


	//----- nvinfo : EIATTR_PARAM_CBANK
	.align		4
        /*0074*/ 	.byte	0x04, 0x0a
        /*0076*/ 	.short	(.L_6927 - .L_6926)
	.align		4
.L_6926:
        /*0078*/ 	.word	index@(.nv.constant0._ZN2at6native29vectorized_elementwise_kernelILi4ENS0_13AUnaryFunctorIN3c108BFloat16ES4_S4_ZZZNS0_21remainder_kernel_cudaERNS_18TensorIteratorBaseEENKUlvE0_clEvENKUlvE2_clEvEUlS4_S4_E_EESt5arrayIPcLm2EEEEviT0_T1_)
        /*007c*/ 	.short	0x0380
        /*007e*/ 	.short	0x0018


	//----- nvinfo : EIATTR_SW_WAR
	.align		4
.L_6927:
        /*0080*/ 	.byte	0x04, 0x36
        /*0082*/ 	.short	(.L_6929 - .L_6928)
.L_6928:
        /*0084*/ 	.word	0x00000008
.L_6929:


//--------------------- .nv.info._ZN2at6native29vectorized_elementwise_kernelILi8ENS0_13AUnaryFunctorIN3c108BFloat16ES4_S4_ZZZNS0_21remainder_kernel_cudaERNS_18TensorIteratorBaseEENKUlvE0_clEvENKUlvE2_clEvEUlS4_S4_E_EESt5arrayIPcLm2EEEEviT0_T1_ --------------------------
	.section	.nv.info._ZN2at6native29vectorized_elementwise_kernelILi8ENS0_13AUnaryFunctorIN3c108BFloat16ES4_S4_ZZZNS0_21remainder_kernel_cudaERNS_18TensorIteratorBaseEENKUlvE0_clEvENKUlvE2_clEvEUlS4_S4_E_EESt5arrayIPcLm2EEEEviT0_T1_,"",@"SHT_CUDA_INFO"
	.sectionflags	@""
	.align	4


	//----- nvinfo : EIATTR_CUDA_API_VERSION
	.align		4
        /*0000*/ 	.byte	0x04, 0x37
        /*0002*/ 	.short	(.L_6931 - .L_6930)
.L_6930:
        /*0004*/ 	.word	0x00000082


	//----- nvinfo : EIATTR_KPARAM_INFO
	.align		4
.L_6931:
        /*0008*/ 	.byte	0x04, 0x17
        /*000a*/ 	.short	(.L_6933 - .L_6932)
.L_6932:
        /*000c*/ 	.word	0x00000000
        /*0010*/ 	.short	0x0002
        /*0012*/ 	.short	0x0008
        /*0014*/ 	.byte	0x00, 0xf0, 0x41, 0x00


	//----- nvinfo : EIATTR_KPARAM_INFO
	.align		4
.L_6933:
        /*0018*/ 	.byte	0x04, 0x17
        /*001a*/ 	.short	(.L_6935 - .L_6934)
.L_6934:
        /*001c*/ 	.word	0x00000000
        /*0020*/ 	.short	0x0001
        /*0022*/ 	.short	0x0004
        /*0024*/ 	.byte	0x00, 0xf0, 0x11, 0x00


	//----- nvinfo : EIATTR_KPARAM_INFO
	.align		4
.L_6935:
        /*0028*/ 	.byte	0x04, 0x17
        /*002a*/ 	.short	(.L_6937 - .L_6936)
.L_6936:
        /*002c*/ 	.word	0x00000000
        /*0030*/ 	.short	0x0000
        /*0032*/ 	.short	0x0000
        /*0034*/ 	.byte	0x00, 0xf0, 0x11, 0x00


	//----- nvinfo : EIATTR_SPARSE_MMA_MASK
	.align		4
.L_6937:
        /*0038*/ 	.byte	0x03, 0x50
        /*003a*/ 	.short	0x0000


	//----- nvinfo : EIATTR_MAXREG_COUNT
	.align		4
        /*003c*/ 	.byte	0x03, 0x1b
        /*003e*/ 	.short	0x00ff


	//----- nvinfo : EIATTR_MERCURY_ISA_VERSION
	.align		4
        /*0040*/ 	.byte	0x03, 0x5f
        /*0042*/ 	.short	0x0101


	//----- nvinfo : EIATTR_VRC_CTA_INIT_COUNT
	.align		4
        /*0044*/ 	.byte	0x02, 0x4a
	.zero		1
	.zero		1


	//----- nvinfo : EIATTR_EXIT_INSTR_OFFSETS
	.align		4
        /*0048*/ 	.byte	0x04, 0x1c
        /*004a*/ 	.short	(.L_6939 - .L_6938)


	//   ....[0]....
.L_6938:
        /*004c*/ 	.word	0x00003080


	//   ....[1]....
        /*0050*/ 	.word	0x000030d0


	//   ....[2]....
        /*0054*/ 	.word	0x000057a0


	//----- nvinfo : EIATTR_MAX_THREADS
	.align		4
.L_6939:
        /*0058*/ 	.byte	0x04, 0x05
        /*005a*/ 	.short	(.L_6941 - .L_6940)
.L_6940:
        /*005c*/ 	.word	0x00000080
        /*0060*/ 	.word	0x00000001
        /*0064*/ 	.word	0x00000001


	//----- nvinfo : EIATTR_CRS_STACK_SIZE
	.align		4
.L_6941:
        /*0068*/ 	.byte	0x04, 0x1e
        /*006a*/ 	.short	(.L_6943 - .L_6942)
.L_6942:
        /*006c*/ 	.word	0x00000000


	//----- nvinfo : EIATTR_CBANK_PARAM_SIZE
	.align		4
.L_6943:
        /*0070*/ 	.byte	0x03, 0x19
        /*0072*/ 	.short	0x0018


	//----- nvinfo : EIATTR_PARAM_CBANK
	.align		4
        /*0074*/ 	.byte	0x04, 0x0a
        /*0076*/ 	.short	(.L_6945 - .L_6944)
	.align		4
.L_6944:
        /*0078*/ 	.word	index@(.nv.constant0._ZN2at6native29vectorized_elementwise_kernelILi8ENS0_13AUnaryFunctorIN3c108BFloat16ES4_S4_ZZZNS0_21remainder_kernel_cudaERNS_18TensorIteratorBaseEENKUlvE0_clEvENKUlvE2_clEvEUlS4_S4_E_EESt5arrayIPcLm2EEEEviT0_T1_)
        /*007c*/ 	.short	0x0380
        /*007e*/ 	.short	0x0018


	//----- nvinfo : EIATTR_SW_WAR
	.align		4
.L_6945:
        /*0080*/ 	.byte	0x04, 0x36
        /*0082*/ 	.short	(.L_6947 - .L_6946)
.L_6946:
        /*0084*/ 	.word	0x00000008
.L_6947:


//--------------------- .nv.info._ZN2at6native18elementwise_kernelILi128ELi4EZNS0_15gpu_kernel_implINS0_13BinaryFunctorIN3c104HalfES5_S5_ZZZNS0_21remainder_kernel_cudaERNS_18TensorIteratorBaseEENKUlvE0_clEvENKUlvE1_clEvEUlS5_S5_E_EEEEvS7_RKT_EUliE_EEviT1_ --------------------------
	.section	.nv.info._ZN2at6native18elementwise_kernelILi128ELi4EZNS0_15gpu_kernel_implINS0_13BinaryFunctorIN3c104HalfES5_S5_ZZZNS0_21remainder_kernel_cudaERNS_18TensorIteratorBaseEENKUlvE0_clEvENKUlvE1_clEvEUlS5_S5_E_EEEEvS7_RKT_EUliE_EEviT1_,"",@"SHT_CUDA_INFO"
	.sectionflags	@""
	.align	4


	//----- nvinfo : EIATTR_CUDA_API_VERSION
	.align		4
        /*0000*/ 	.byte	0x04, 0x37
        /*0002*/ 	.short	(.L_6949 - .L_6948)
.L_6948:
        /*0004*/ 	.word	0x00000082


	//----- nvinfo : EIATTR_KPARAM_INFO
	.align		4
.L_6949:
        /*0008*/ 	.byte	0x04, 0x17
        /*000a*/ 	.short	(.L_6951 - .L_6950)
.L_6950:
        /*000c*/ 	.word	0x00000000
        /*0010*/ 	.short	0x0001
        /*0012*/ 	.short	0x0008
        /*0014*/ 	.byte	0x00, 0xf0, 0x21, 0x0a


	//----- nvinfo : EIATTR_KPARAM_INFO
	.align		4
.L_6951:
        /*0018*/ 	.byte	0x04, 0x17
        /*001a*/ 	.short	(.L_6953 - .L_6952)
.L_6952:
        /*001c*/ 	.word	0x00000000
        /*0020*/ 	.short	0x0000
        /*0022*/ 	.short	0x0000
        /*0024*/ 	.byte	0x00, 0xf0, 0x11, 0x00


	//----- nvinfo : EIATTR_SPARSE_MMA_MASK
	.align		4
.L_6953:
        /*0028*/ 	.byte	0x03, 0x50
        /*002a*/ 	.short	0x0000


	//----- nvinfo : EIATTR_MAXREG_COUNT
	.align		4
        /*002c*/ 	.byte	0x03, 0x1b
        /*002e*/ 	.short	0x0080


	//----- nvinfo : EIATTR_EXTERNS
	.align		4
        /*0030*/ 	.byte	0x04, 0x0f
        /*0032*/ 	.short	(.L_6955 - .L_6954)


	//   ....[0]....
	.align		4
.L_6954:
        /*0034*/ 	.word	index@(__assertfail)


	//----- nvinfo : EIATTR_MERCURY_ISA_VERSION
	.align		4
.L_6955:
        /*0038*/ 	.byte	0x03, 0x5f
        /*003a*/ 	.short	0x0101


	//----- nvinfo : EIATTR_VRC_CTA_INIT_COUNT
	.align		4
        /*003c*/ 	.byte	0x02, 0x4a
	.zero		1
	.zero		1


	//----- nvinfo : EIATTR_SYSCALL_OFFSETS
	.align		4
        /*0040*/ 	.byte	0x04, 0x46
        /*0042*/ 	.short	(.L_6957 - .L_6956)


	//   ....[0]....
.L_6956:
        /*0044*/ 	.word	0x00002600


	//   ....[1]....
        /*0048*/ 	.word	0x00003580


	//   ....[2]....
        /*004c*/ 	.word	0x00004930


	//   ....[3]....
        /*0050*/ 	.word	0x000070d0


	//   ....[4]....
        /*0054*/ 	.word	0x00008040


	//   ....[5]....
        /*0058*/ 	.word	0x00009220


	//   ....[6]....
        /*005c*/ 	.word	0x0000bad0


	//   ....[7]....
        /*0060*/ 	.word	0x0000ca40


	//   ....[8]....
        /*0064*/ 	.word	0x0000dc20


	//   ....[9]....
        /*0068*/ 	.word	0x000104f0


	//   ....[10]....
        /*006c*/ 	.word	0x00011460


	//   ....[11]....
        /*0070*/ 	.word	0x00012610


	//----- nvinfo : EIATTR_EXIT_INSTR_OFFSETS
	.align		4
.L_6957:
        /*0074*/ 	.byte	0x04, 0x1c
        /*0076*/ 	.short	(.L_6959 - .L_6958)


	//   ....[0]....
.L_6958:
        /*0078*/ 	.word	0x0000df00


	//   ....[1]....
        /*007c*/ 	.word	0x00011ab0


	//   ....[2]....
        /*0080*/ 	.word	0x00011af0


	//   ....[3]....
        /*0084*/ 	.word	0x00011b90


	//   ....[4]....
        /*0088*/ 	.word	0x00011bd0


	//   ....[5]....
        /*008c*/ 	.word	0x00011c10


	//   ....[6]....
        /*0090*/ 	.word	0x00011ca0


	//   ....[7]....
        /*0094*/ 	.word	0x00011cc0


	//   ....[8]....
        /*0098*/ 	.word	0x00011d60


	//   ....[9]....
        /*009c*/ 	.word	0x00011db0


	//   ....[10]....
        /*00a0*/ 	.word	0x00011e00


	//   ....[11]....
        /*00a4*/ 	.word	0x00011ee0


	//   ....[12]....
        /*00a8*/ 	.word	0x00012050


	//   ....[13]....
        /*00ac*/ 	.word	0x000121c0


	//   ....[14]....
        /*00b0*/ 	.word	0x00012320


	//   ....[15]....
        /*00b4*/ 	.word	0x00012360


	//   ....[16]....
        /*00b8*/ 	.word	0x000123a0


	//   ....[17]....
        /*00bc*/ 	.word	0x00012450


	//   ....[18]....
        /*00c0*/ 	.word	0x000124b0


	//   ....[19]....
        /*00c4*/ 	.word	0x00012620


	//   ....[20]....
        /*00c8*/ 	.word	0x00012730


	//   ....[21]....
        /*00cc*/ 	.word	0x00012870


	//   ....[22]....
        /*00d0*/ 	.word	0x000128b0


	//----- nvinfo : EIATTR_MAX_THREADS
	.align		4
.L_6959:
        /*00d4*/ 	.byte	0x04, 0x05
        /*00d6*/ 	.short	(.L_6961 - .L_6960)
.L_6960:
        /*00d8*/ 	.word	0x00000080
        /*00dc*/ 	.word	0x00000001
        /*00e0*/ 	.word	0x00000001


	//----- nvinfo : EIATTR_CRS_STACK_SIZE
	.align		4
.L_6961:
        /*00e4*/ 	.byte	0x04, 0x1e
        /*00e6*/ 	.short	(.L_6963 - .L_6962)
.L_6962:
        /*00e8*/ 	.word	0x00000000


	//----- nvinfo : EIATTR_CBANK_PARAM_SIZE
	.align		4
.L_6963:
        /*00ec*/ 	.byte	0x03, 0x19
        /*00ee*/ 	.short	0x0290


	//----- nvinfo : EIATTR_PARAM_CBANK
	.align		4
        /*00f0*/ 	.byte	0x04, 0x0a
        /*00f2*/ 	.short	(.L_6965 - .L_6964)
	.align		4
.L_6964:
        /*00f4*/ 	.word	index@(.nv.constant0._ZN2at6native18elementwise_kernelILi128ELi4EZNS0_15gpu_kernel_implINS0_13BinaryFunctorIN3c104HalfES5_S5_ZZZNS0_21remainder_kernel_cudaERNS_18TensorIteratorBaseEENKUlvE0_clEvENKUlvE1_clEvEUlS5_S5_E_EEEEvS7_RKT_EUliE_EEviT1_)
        /*00f8*/ 	.short	0x0380
        /*00fa*/ 	.short	0x0290


	//----- nvinfo : EIATTR_SW_WAR
	.align		4
.L_6965:
        /*00fc*/ 	.byte	0x04, 0x36
        /*00fe*/ 	.short	(.L_6967 - .L_6966)
.L_6966:
        /*0100*/ 	.word	0x00000008
.L_6967:


//--------------------- .nv.info._ZN2at6native27unrolled_elementwise_kernelINS0_13BinaryFunctorIN3c104HalfES4_S4_ZZZNS0_21remainder_kernel_cudaERNS_18TensorIteratorBaseEENKUlvE0_clEvENKUlvE1_clEvEUlS4_S4_E_EESt5arrayIPcLm3EELi4E23TrivialOffsetCalculatorILi2EjESE_ILi1EjENS0_6memory12LoadWithCastILi2EEENSH_13StoreWithCastILi1EEEEEviT_T0_T2_T3_T4_T5_ --------------------------
	.section	.nv.info._ZN2at6native27unrolled_elementwise_kernelINS0_13BinaryFunctorIN3c104HalfES4_S4_ZZZNS0_21remainder_kernel_cudaERNS_18TensorIteratorBaseEENKUlvE0_clEvENKUlvE1_clEvEUlS4_S4_E_EESt5arrayIPcLm3EELi4E23TrivialOffsetCalculatorILi2EjESE_ILi1EjENS0_6memory12LoadWithCastILi2EEENSH_13StoreWithCastILi1EEEEEviT_T0_T2_T3_T4_T5_,"",@"SHT_CUDA_INFO"
	.sectionflags	@""
	.align	4


	//----- nvinfo : EIATTR_CUDA_API_VERSION
	.align		4
        /*0000*/ 	.byte	0x04, 0x37
        /*0002*/ 	.short	(.L_6969 - .L_6968)
.L_6968:
        /*0004*/ 	.word	0x00000082


	//----- nvinfo : EIATTR_KPARAM_INFO
	.align		4
.L_6969:
        /*0008*/ 	.byte	0x04, 0x17
        /*000a*/ 	.short	(.L_6971 - .L_6970)
.L_6970:
        /*000c*/ 	.word	0x00000000
        /*0010*/ 	.short	0x0006
        /*0012*/ 	.short	0x0030
        /*0014*/ 	.byte	0x00, 0xf0, 0x21, 0x00


	//----- nvinfo : EIATTR_KPARAM_INFO
	.align		4
.L_6971:
        /*0018*/ 	.byte	0x04, 0x17
        /*001a*/ 	.short	(.L_6973 - .L_6972)
.L_6972:
        /*001c*/ 	.word	0x00000000
        /*0020*/ 	.short	0x0005
        /*0022*/ 	.short	0x0024
        /*0024*/ 	.byte	0x00, 0xf0, 0x31, 0x00


	//----- nvinfo : EIATTR_KPARAM_INFO
	.align		4
.L_6973:
        /*0028*/ 	.byte	0x04, 0x17
        /*002a*/ 	.short	(.L_6975 - .L_6974)
.L_6974:
        /*002c*/ 	.word	0x00000000
        /*0030*/ 	.short	0x0004
        /*0032*/ 	.short	0x0021
        /*0034*/ 	.byte	0x00, 0xf0, 0x05, 0x00


	//----- nvinfo : EIATTR_KPARAM_INFO
	.align		4
.L_6975:
        /*0038*/ 	.byte	0x04, 0x17
        /*003a*/ 	.short	(.L_6977 - .L_6976)
.L_6976:
        /*003c*/ 	.word	0x00000000
        /*0040*/ 	.short	0x0003
        /*0042*/ 	.short	0x0020
        /*0044*/ 	.byte	0x00, 0xf0, 0x05, 0x00


	//----- nvinfo : EIATTR_KPARAM_INFO
	.align		4
.L_6977:
        /*0048*/ 	.byte	0x04, 0x17
        /*004a*/ 	.short	(.L_6979 - .L_6978)
.L_6978:
        /*004c*/ 	.word	0x00000000
        /*0050*/ 	.short	0x0002
        /*0052*/ 	.short	0x0008
        /*0054*/ 	.byte	0x00, 0xf0, 0x61, 0x00


	//----- nvinfo : EIATTR_KPARAM_INFO
	.align		4
.L_6979:
        /*0058*/ 	.byte	0x04, 0x17
        /*005a*/ 	.short	(.L_6981 - .L_6980)
.L_6980:
        /*005c*/ 	.word	0x00000000
        /*0060*/ 	.short	0x0001
        /*0062*/ 	.short	0x0004
        /*0064*/ 	.byte	0x00, 0xf0, 0x05, 0x00


	//----- nvinfo : EIATTR_KPARAM_INFO
	.align		4
.L_6981:
        /*0068*/ 	.byte	0x04, 0x17
        /*006a*/ 	.short	(.L_6983 - .L_6982)
.L_6982:
        /*006c*/ 	.word	0x00000000
        /*0070*/ 	.short	0x0000
        /*0072*/ 	.short	0x0000
        /*0074*/ 	.byte	0x00, 0xf0, 0x11, 0x00


	//----- nvinfo : EIATTR_SPARSE_MMA_MASK
	.align		4
.L_6983:
        /*0078*/ 	.byte	0x03, 0x50
        /*007a*/ 	.short	0x0000


	//----- nvinfo : EIATTR_MAXREG_COUNT
	.align		4
        /*007c*/ 	.byte	0x03, 0x1b
        /*007e*/ 	.short	0x00ff


	//----- nvinfo : EIATTR_EXTERNS
	.align		4
        /*0080*/ 	.byte	0x04, 0x0f
        /*0082*/ 	.short	(.L_6985 - .L_6984)


	//   ....[0]....
	.align		4
.L_6984:
        /*0084*/ 	.word	index@(__assertfail)


	//----- nvinfo : EIATTR_MERCURY_ISA_VERSION
	.align		4
.L_6985:
        /*0088*/ 	.byte	0x03, 0x5f
        /*008a*/ 	.short	0x0101


	//----- nvinfo : EIATTR_VRC_CTA_INIT_COUNT
	.align		4
        /*008c*/ 	.byte	0x02, 0x4a
	.zero		1
	.zero		1


	//----- nvinfo : EIATTR_SYSCALL_OFFSETS
	.align		4
        /*0090*/ 	.byte	0x04, 0x46
        /*0092*/ 	.short	(.L_6987 - .L_6986)


	//   ....[0]....
.L_6986:
        /*0094*/ 	.word	0x00000fe0


	//   ....[1]....
        /*0098*/ 	.word	0x00002050


	//   ....[2]....
        /*009c*/ 	.word	0x00003200


	//   ....[3]....
        /*00a0*/ 	.word	0x00004270


	//   ....[4]....
        /*00a4*/ 	.word	0x00005370


	//   ....[5]....
        /*00a8*/ 	.word	0x000063f0


	//   ....[6]....
        /*00ac*/ 	.word	0x000074e0


	//   ....[7]....
        /*00b0*/ 	.word	0x00008490


	//   ....[8]....
        /*00b4*/ 	.word	0x0000a8f0


	//   ....[9]....
        /*00b8*/ 	.word	0x0000b7a0


	//   ....[10]....
        /*00bc*/ 	.word	0x0000c740


	//   ....[11]....
        /*00c0*/ 	.word	0x0000d6c0


	//----- nvinfo : EIATTR_EXIT_INSTR_OFFSETS
	.align		4
.L_6987:
        /*00c4*/ 	.byte	0x04, 0x1c
        /*00c6*/ 	.short	(.L_6989 - .L_6988)


	//   ....[0]....
.L_6988:
        /*00c8*/ 	.word	0x0000ca10


	//   ....[1]....
        /*00cc*/ 	.word	0x0000cb60


	//   ....[2]....
        /*00d0*/ 	.word	0x0000cba0


	//   ....[3]....
        /*00d4*/ 	.word	0x0000cc40


	//   ....[4]....
        /*00d8*/ 	.word	0x0000cc80


	//   ....[5]....
        /*00dc*/ 	.word	0x0000ccc0


	//   ....[6]....
        /*00e0*/ 	.word	0x0000cd50


	//   ....[7]....
        /*00e4*/ 	.word	0x0000cd70


	//   ....[8]....
        /*00e8*/ 	.word	0x0000ce10


	//   ....[9]....
        /*00ec*/ 	.word	0x0000ce60


	//   ....[10]....
        /*00f0*/ 	.word	0x0000ceb0


	//   ....[11]....
        /*00f4*/ 	.word	0x0000cf90


	//   ....[12]....
        /*00f8*/ 	.word	0x0000d100


	//   ....[13]....
        /*00fc*/ 	.word	0x0000d270


	//   ....[14]....
        /*0100*/ 	.word	0x0000d3d0


	//   ....[15]....
        /*0104*/ 	.word	0x0000d410


	//   ....[16]....
        /*0108*/ 	.word	0x0000d450


	//   ....[17]....
        /*010c*/ 	.word	0x0000d500


	//   ....[18]....
        /*0110*/ 	.word	0x0000d560


	//   ....[19]....
        /*0114*/ 	.word	0x0000d6d0


	//   ....[20]....
        /*0118*/ 	.word	0x0000d7e0


	//   ....[21]....
        /*011c*/ 	.word	0x0000d920


	//   ....[22]....
        /*0120*/ 	.word	0x0000d960


	//----- nvinfo : EIATTR_MAX_THREADS
	.align		4
.L_6989:
        /*0124*/ 	.byte	0x04, 0x05
        /*0126*/ 	.short	(.L_6991 - .L_6990)
.L_6990:
        /*0128*/ 	.word	0x00000080
        /*012c*/ 	.word	0x00000001
        /*0130*/ 	.word	0x00000001


	//----- nvinfo : EIATTR_CRS_STACK_SIZE
	.align		4
.L_6991:
        /*0134*/ 	.byte	0x04, 0x1e
        /*0136*/ 	.short	(.L_6993 - .L_6992)
.L_6992:
        /*0138*/ 	.word	0x00000000


	//----- nvinfo : EIATTR_CBANK_PARAM_SIZE
	.align		4
.L_6993:
        /*013c*/ 	.byte	0x03, 0x19
        /*013e*/ 	.short	0x0038


	//----- nvinfo : EIATTR_PARAM_CBANK
	.align		4
        /*0140*/ 	.byte	0x04, 0x0a
        /*0142*/ 	.short	(.L_6995 - .L_6994)
	.align		4
.L_6994:
        /*0144*/ 	.word	index@(.nv.constant0._ZN2at6native27unrolled_elementwise_kernelINS0_13BinaryFunctorIN3c104HalfES4_S4_ZZZNS0_21remainder_kernel_cudaERNS_18TensorIteratorBaseEENKUlvE0_clEvENKUlvE1_clEvEUlS4_S4_E_EESt5arrayIPcLm3EELi4E23TrivialOffsetCalculatorILi2EjESE_ILi1EjENS0_6memory12LoadWithCastILi2EEENSH_13StoreWithCastILi1EEEEEviT_T0_T2_T3_T4_T5_)
        /*0148*/ 	.short	0x0380
        /*014a*/ 	.short	0x0038


	//----- nvinfo : EIATTR_SW_WAR
	.align		4
.L_6995:
        /*014c*/ 	.byte	0x04, 0x36
        /*014e*/ 	.short	(.L_6997 - .L_6996)
.L_6996:
        /*0150*/ 	.word	0x00000008
.L_6997:


//--------------------- .nv.info._ZN2at6native18elementwise_kernelILi128ELi4EZNS0_22gpu_kernel_impl_nocastINS0_13BinaryFunctorIN3c104HalfES5_S5_ZZZNS0_21remainder_kernel_cudaERNS_18TensorIteratorBaseEENKUlvE0_clEvENKUlvE1_clEvEUlS5_S5_E_EEEEvS7_RKT_EUliE_EEviT1_ --------------------------
	.section	.nv.info._ZN2at6native18elementwise_kernelILi128ELi4EZNS0_22gpu_kernel_impl_nocastINS0_13BinaryFunctorIN3c104HalfES5_S5_ZZZNS0_21remainder_kernel_cudaERNS_18TensorIteratorBaseEENKUlvE0_clEvENKUlvE1_clEvEUlS5_S5_E_EEEEvS7_RKT_EUliE_EEviT1_,"",@"SHT_CUDA_INFO"
	.sectionflags	@""
	.align	4


	//----- nvinfo : EIATTR_CUDA_API_VERSION
	.align		4
        /*0000*/ 	.byte	0x04, 0x37
        /*0002*/ 	.short	(.L_6999 - .L_6998)
.L_6998:
        /*0004*/ 	.word	0x00000082


	//----- nvinfo : EIATTR_KPARAM_INFO
	.align		4
.L_6999:
        /*0008*/ 	.byte	0x04, 0x17
        /*000a*/ 	.short	(.L_7001 - .L_7000)
.L_7000:
        /*000c*/ 	.word	0x00000000
        /*0010*/ 	.short	0x0001
        /*0012*/ 	.short	0x0008
        /*0014*/ 	.byte	0x00, 0xf0, 0x21, 0x0a


	//----- nvinfo : EIATTR_KPARAM_INFO
	.align		4
.L_7001:
        /*0018*/ 	.byte	0x04, 0x17
        /*001a*/ 	.short	(.L_7003 - .L_7002)
.L_7002:
        /*001c*/ 	.word	0x00000000
        /*0020*/ 	.short	0x0000
        /*0022*/ 	.short	0x0000
        /*0024*/ 	.byte	0x00, 0xf0, 0x11, 0x00


	//----- nvinfo : EIATTR_SPARSE_MMA_MASK
	.align		4
.L_7003:
        /*0028*/ 	.byte	0x03, 0x50
        /*002a*/ 	.short	0x0000


	//----- nvinfo : EIATTR_MAXREG_COUNT
	.align		4
        /*002c*/ 	.byte	0x03, 0x1b
        /*002e*/ 	.short	0x0080


	//----- nvinfo : EIATTR_MERCURY_ISA_VERSION
	.align		4
        /*0030*/ 	.byte	0x03, 0x5f
        /*0032*/ 	.short	0x0101


	//----- nvinfo : EIATTR_VRC_CTA_INIT_COUNT
	.align		4
        /*0034*/ 	.byte	0x02, 0x4a
	.zero		1
	.zero		1


	//----- nvinfo : EIATTR_EXIT_INSTR_OFFSETS
	.align		4
        /*0038*/ 	.byte	0x04, 0x1c
        /*003a*/ 	.short	(.L_7005 - .L_7004)


	//   ....[0]....
.L_7004:
        /*003c*/ 	.word	0x00001080


	//   ....[1]....
        /*0040*/ 	.word	0x00001560


	//   ....[2]....
        /*0044*/ 	.word	0x00006880


	//   ....[3]....
        /*0048*/ 	.word	0x000083d0


	//----- nvinfo : EIATTR_MAX_THREADS
	.align		4
.L_7005:
        /*004c*/ 	.byte	0x04, 0x05
        /*004e*/ 	.short	(.L_7007 - .L_7006)
.L_7006:
        /*0050*/ 	.word	0x00000080
        /*0054*/ 	.word	0x00000001
        /*0058*/ 	.word	0x00000001


	//----- nvinfo : EIATTR_CRS_STACK_SIZE
	.align		4
.L_7007:
        /*005c*/ 	.byte	0x04, 0x1e
        /*005e*/ 	.short	(.L_7009 - .L_7008)
.L_7008:
        /*0060*/ 	.word	0x00000000


	//----- nvinfo : EIATTR_CBANK_PARAM_SIZE
	.align		4
.L_7009:
        /*0064*/ 	.byte	0x03, 0x19
        /*0066*/ 	.short	0x0290


	//----- nvinfo : EIATTR_PARAM_CBANK
	.align		4
        /*0068*/ 	.byte	0x04, 0x0a
        /*006a*/ 	.short	(.L_7011 - .L_7010)
	.align		4
.L_7010:
        /*006c*/ 	.word	index@(.nv.constant0._ZN2at6native18elementwise_kernelILi128ELi4EZNS0_22gpu_kernel_impl_nocastINS0_13BinaryFunctorIN3c104HalfES5_S5_ZZZNS0_21remainder_kernel_cudaERNS_18TensorIteratorBaseEENKUlvE0_clEvENKUlvE1_clEvEUlS5_S5_E_EEEEvS7_RKT_EUliE_EEviT1_)
        /*0070*/ 	.short	0x0380
        /*0072*/ 	.short	0x0290


	//----- nvinfo : EIATTR_SW_WAR
	.align		4
.L_7011:
        /*0074*/ 	.byte	0x04, 0x36
        /*0076*/ 	.short	(.L_7013 - .L_7012)
.L_7012:
        /*0078*/ 	.word	0x00000008
.L_7013:


//--------------------- .nv.info._ZN2at6native27unrolled_elementwise_kernelINS0_13BinaryFunctorIN3c104HalfES4_S4_ZZZNS0_21remainder_kernel_cudaERNS_18TensorIteratorBaseEENKUlvE0_clEvENKUlvE1_clEvEUlS4_S4_E_EESt5arrayIPcLm3EELi4E23TrivialOffsetCalculatorILi2EjESE_ILi1EjENS0_6memory15LoadWithoutCastENSH_16StoreWithoutCastEEEviT_T0_T2_T3_T4_T5_ --------------------------
	.section	.nv.info._ZN2at6native27unrolled_elementwise_kernelINS0_13BinaryFunctorIN3c104HalfES4_S4_ZZZNS0_21remainder_kernel_cudaERNS_18TensorIteratorBaseEENKUlvE0_clEvENKUlvE1_clEvEUlS4_S4_E_EESt5arrayIPcLm3EELi4E23TrivialOffsetCalculatorILi2EjESE_ILi1EjENS0_6memory15LoadWithoutCastENSH_16StoreWithoutCastEEEviT_T0_T2_T3_T4_T5_,"",@"SHT_CUDA_INFO"
	.sectionflags	@""
	.align	4


	//----- nvinfo : EIATTR_CUDA_API_VERSION
	.align		4
        /*0000*/ 	.byte	0x04, 0x37
        /*0002*/ 	.short	(.L_7015 - .L_7014)
.L_7014:
        /*0004*/ 	.word	0x00000082


	//----- nvinfo : EIATTR_KPARAM_INFO
	.align		4
.L_7015:
        /*0008*/ 	.byte	0x04, 0x17
        /*000a*/ 	.short	(.L_7017 - .L_7016)
.L_7016:
        /*000c*/ 	.word	0x00000000
        /*0010*/ 	.short	0x0006
        /*0012*/ 	.short	0x0023
        /*0014*/ 	.byte	0x00, 0xf0, 0x05, 0x00


	//----- nvinfo : EIATTR_KPARAM_INFO
	.align		4
.L_7017:
        /*0018*/ 	.byte	0x04, 0x17
        /*001a*/ 	.short	(.L_7019 - .L_7018)
.L_7018:
        /*001c*/ 	.word	0x00000000
        /*0020*/ 	.short	0x0005
        /*0022*/ 	.short	0x0022
        /*0024*/ 	.byte	0x00, 0xf0, 0x05, 0x00


	//----- nvinfo : EIATTR_KPARAM_INFO
	.align		4
.L_7019:
        /*0028*/ 	.byte	0x04, 0x17
        /*002a*/ 	.short	(.L_7021 - .L_7020)
.L_7020:
        /*002c*/ 	.word	0x00000000
        /*0030*/ 	.short	0x0004
        /*0032*/ 	.short	0x0021
        /*0034*/ 	.byte	0x00, 0xf0, 0x05, 0x00


	//----- nvinfo : EIATTR_KPARAM_INFO
	.align		4
.L_7021:
        /*0038*/ 	.byte	0x04, 0x17
        /*003a*/ 	.short	(.L_7023 - .L_7022)
.L_7022:
        /*003c*/ 	.word	0x00000000
        /*0040*/ 	.short	0x0003
        /*0042*/ 	.short	0x0020
        /*0044*/ 	.byte	0x00, 0xf0, 0x05, 0x00


	//----- nvinfo : EIATTR_KPARAM_INFO
	.align		4
.L_7023:
        /*0048*/ 	.byte	0x04, 0x17
        /*004a*/ 	.short	(.L_7025 - .L_7024)
.L_7024:
        /*004c*/ 	.word	0x00000000
        /*0050*/ 	.short	0x0002
        /*0052*/ 	.short	0x0008
        /*0054*/ 	.byte	0x00, 0xf0, 0x61, 0x00


	//----- nvinfo : EIATTR_KPARAM_INFO
	.align		4
.L_7025:
        /*0058*/ 	.byte	0x04, 0x17
        /*005a*/ 	.short	(.L_7027 - .L_7026)
.L_7026:
        /*005c*/ 	.word	0x00000000
        /*0060*/ 	.short	0x0001
        /*0062*/ 	.short	0x0004
        /*0064*/ 	.byte	0x00, 0xf0, 0x05, 0x00


	//----- nvinfo : EIATTR_KPARAM_INFO
	.align		4
.L_7027:
        /*0068*/ 	.byte	0x04, 0x17
        /*006a*/ 	.short	(.L_7029 - .L_7028)
.L_7028:
        /*006c*/ 	.word	0x00000000
        /*0070*/ 	.short	0x0000
        /*0072*/ 	.short	0x0000
        /*0074*/ 	.byte	0x00, 0xf0, 0x11, 0x00


	//----- nvinfo : EIATTR_SPARSE_MMA_MASK
	.align		4
.L_7029:
        /*0078*/ 	.byte	0x03, 0x50
        /*007a*/ 	.short	0x0000


	//----- nvinfo : EIATTR_MAXREG_COUNT
	.align		4
        /*007c*/ 	.byte	0x03, 0x1b
        /*007e*/ 	.short	0x00ff


	//----- nvinfo : EIATTR_MERCURY_ISA_VERSION
	.align		4
        /*0080*/ 	.byte	0x03, 0x5f
        /*0082*/ 	.short	0x0101


	//----- nvinfo : EIATTR_VRC_CTA_INIT_COUNT
	.align		4
        /*0084*/ 	.byte	0x02, 0x4a
	.zero		1
	.zero		1


	//----- nvinfo : EIATTR_EXIT_INSTR_OFFSETS
	.align		4
        /*0088*/ 	.byte	0x04, 0x1c
        /*008a*/ 	.short	(.L_7031 - .L_7030)


	//   ....[0]....
.L_7030:
        /*008c*/ 	.word	0x00001940


	//   ....[1]....
        /*0090*/ 	.word	0x00001990


	//----- nvinfo : EIATTR_MAX_THREADS
	.align		4
.L_7031:
        /*0094*/ 	.byte	0x04, 0x05
        /*0096*/ 	.short	(.L_7033 - .L_7032)
.L_7032:
        /*0098*/ 	.word	0x00000080
        /*009c*/ 	.word	0x00000001
        /*00a0*/ 	.word	0x00000001


	//----- nvinfo : EIATTR_CRS_STACK_SIZE
	.align		4
.L_7033:
        /*00a4*/ 	.byte	0x04, 0x1e
        /*00a6*/ 	.short	(.L_7035 - .L_7034)
.L_7034:
        /*00a8*/ 	.word	0x00000000


	//----- nvinfo : EIATTR_CBANK_PARAM_SIZE
	.align		4
.L_7035:
        /*00ac*/ 	.byte	0x03, 0x19
        /*00ae*/ 	.short	0x0024


	//----- nvinfo : EIATTR_PARAM_CBANK
	.align		4
        /*00b0*/ 	.byte	0x04, 0x0a
        /*00b2*/ 	.short	(.L_7037 - .L_7036)
	.align		4
.L_7036:
        /*00b4*/ 	.word	index@(.nv.constant0._ZN2at6native27unrolled_elementwise_kernelINS0_13BinaryFunctorIN3c104HalfES4_S4_ZZZNS0_21remainder_kernel_cudaERNS_18TensorIteratorBaseEENKUlvE0_clEvENKUlvE1_clEvEUlS4_S4_E_EESt5arrayIPcLm3EELi4E23TrivialOffsetCalculatorILi2EjESE_ILi1EjENS0_6memory15LoadWithoutCastENSH_16StoreWithoutCastEEEviT_T0_T2_T3_T4_T5_)
        /*00b8*/ 	.short	0x0380
        /*00ba*/ 	.short	0x0024


	//----- nvinfo : EIATTR_SW_WAR
	.align		4
.L_7037:
        /*00bc*/ 	.byte	0x04, 0x36
        /*00be*/ 	.short	(.L_7039 - .L_7038)
.L_7038:
        /*00c0*/ 	.word	0x00000008
.L_7039:


//--------------------- .nv.info._ZN2at6native29vectorized_elementwise_kernelILi2ENS0_13BinaryFunctorIN3c104HalfES4_S4_ZZZNS0_21remainder_kernel_cudaERNS_18TensorIteratorBaseEENKUlvE0_clEvENKUlvE1_clEvEUlS4_S4_E_EESt5arrayIPcLm3EEEEviT0_T1_ --------------------------
	.section	.nv.info._ZN2at6native29vectorized_elementwise_kernelILi2ENS0_13BinaryFunctorIN3c104HalfES4_S4_ZZZNS0_21remainder_kernel_cudaERNS_18TensorIteratorBaseEENKUlvE0_clEvENKUlvE1_clEvEUlS4_S4_E_EESt5arrayIPcLm3EEEEviT0_T1_,"",@"SHT_CUDA_INFO"
	.sectionflags	@""
	.align	4


	//----- nvinfo : EIATTR_CUDA_API_VERSION
	.align		4
        /*0000*/ 	.byte	0x04, 0x37
        /*0002*/ 	.short	(.L_7041 - .L_7040)
.L_7040:
        /*0004*/ 	.word	0x00000082


	//----- nvinfo : EIATTR_KPARAM_INFO
	.align		4
.L_7041:
        /*0008*/ 	.byte	0x04, 0x17
        /*000a*/ 	.short	(.L_7043 - .L_7042)
.L_7042:
        /*000c*/ 	.word	0x00000000
        /*0010*/ 	.short	0x0002
        /*0012*/ 	.short	0x0008
        /*0014*/ 	.byte	0x00, 0xf0, 0x61, 0x00


	//----- nvinfo : EIATTR_KPARAM_INFO
	.align		4
.L_7043:
        /*0018*/ 	.byte	0x04, 0x17
        /*001a*/ 	.short	(.L_7045 - .L_7044)
.L_7044:
        /*001c*/ 	.word	0x00000000
        /*0020*/ 	.short	0x0001
        /*0022*/ 	.short	0x0004
        /*0024*/ 	.byte	0x00, 0xf0, 0x05, 0x00


	//----- nvinfo : EIATTR_KPARAM_INFO
	.align		4
.L_7045:
        /*0028*/ 	.byte	0x04, 0x17
        /*002a*/ 	.short	(.L_7047 - .L_7046)
.L_7046:
        /*002c*/ 	.word	0x00000000
        /*0030*/ 	.short	0x0000
        /*0032*/ 	.short	0x0000
        /*0034*/ 	.byte	0x00, 0xf0, 0x11, 0x00


	//----- nvinfo : EIATTR_SPARSE_MMA_MASK
	.align		4
.L_7047:
        /*0038*/ 	.byte	0x03, 0x50
        /*003a*/ 	.short	0x0000


	//----- nvinfo : EIATTR_MAXREG_COUNT
	.align		4
        /*003c*/ 	.byte	0x03, 0x1b
        /*003e*/ 	.short	0x00ff


	//----- nvinfo : EIATTR_MERCURY_ISA_VERSION
	.align		4
        /*0040*/ 	.byte	0x03, 0x5f
        /*0042*/ 	.short	0x0101


	//----- nvinfo : EIATTR_VRC_CTA_INIT_COUNT
	.align		4
        /*0044*/ 	.byte	0x02, 0x4a
	.zero		1
	.zero		1


	//----- nvinfo : EIATTR_EXIT_INSTR_OFFSETS
	.align		4
        /*0048*/ 	.byte	0x04, 0x1c
        /*004a*/ 	.short	(.L_7049 - .L_7048)


	//   ....[0]....
.L_7048:
        /*004c*/ 	.word	0x000032f0


	//   ....[1]....
        /*0050*/ 	.word	0x00003340


	//   ....[2]....
        /*0054*/ 	.word	0x00005af0


	//----- nvinfo : EIATTR_MAX_THREADS
	.align		4
.L_7049:
        /*0058*/ 	.byte	0x04, 0x05
        /*005a*/ 	.short	(.L_7051 - .L_7050)
.L_7050:
        /*005c*/ 	.word	0x00000080
        /*0060*/ 	.word	0x00000001
        /*0064*/ 	.word	0x00000001


	//----- nvinfo : EIATTR_CRS_STACK_SIZE
	.align		4
.L_7051:
        /*0068*/ 	.byte	0x04, 0x1e
        /*006a*/ 	.short	(.L_7053 - .L_7052)
.L_7052:
        /*006c*/ 	.word	0x00000000


	//----- nvinfo : EIATTR_CBANK_PARAM_SIZE
	.align		4
.L_7053:
        /*0070*/ 	.byte	0x03, 0x19
        /*0072*/ 	.short	0x0020


	//----- nvinfo : EIATTR_PARAM_CBANK
	.align		4
        /*0074*/ 	.byte	0x04, 0x0a
        /*0076*/ 	.short	(.L_7055 - .L_7054)
	.align		4
.L_7054:
        /*0078*/ 	.word	index@(.nv.constant0._ZN2at6native29vectorized_elementwise_kernelILi2ENS0_13BinaryFunctorIN3c104HalfES4_S4_ZZZNS0_21remainder_kernel_cudaERNS_18TensorIteratorBaseEENKUlvE0_clEvENKUlvE1_clEvEUlS4_S4_E_EESt5arrayIPcLm3EEEEviT0_T1_)
        /*007c*/ 	.short	0x0380
        /*007e*/ 	.short	0x0020


	//----- nvinfo : EIATTR_SW_WAR
	.align		4
.L_7055:
        /*0080*/ 	.byte	0x04, 0x36
        /*0082*/ 	.short	(.L_7057 - .L_7056)
.L_7056:
        /*0084*/ 	.word	0x00000008
.L_7057:


//--------------------- .nv.info._ZN2at6native29vectorized_elementwise_kernelILi4ENS0_13BinaryFunctorIN3c104HalfES4_S4_ZZZNS0_21remainder_kernel_cudaERNS_18TensorIteratorBaseEENKUlvE0_clEvENKUlvE1_clEvEUlS4_S4_E_EESt5arrayIPcLm3EEEEviT0_T1_ --------------------------
	.section	.nv.info._ZN2at6native29vectorized_elementwise_kernelILi4ENS0_13BinaryFunctorIN3c104HalfES4_S4_ZZZNS0_21remainder_kernel_cudaERNS_18TensorIteratorBaseEENKUlvE0_clEvENKUlvE1_clEvEUlS4_S4_E_EESt5arrayIPcLm3EEEEviT0_T1_,"",@"SHT_CUDA_INFO"
	.sectionflags	@""
	.align	4


	//----- nvinfo : EIATTR_CUDA_API_VERSION
	.align		4
        /*0000*/ 	.byte	0x04, 0x37
        /*0002*/ 	.short	(.L_7059 - .L_7058)
.L_7058:
        /*0004*/ 	.word	0x00000082


	//----- nvinfo : EIATTR_KPARAM_INFO
	.align		4
.L_7059:
        /*0008*/ 	.byte	0x04, 0x17
        /*000a*/ 	.short	(.L_7061 - .L_7060)
.L_7060:
        /*000c*/ 	.word	0x00000000
        /*0010*/ 	.short	0x0002
        /*0012*/ 	.short	0x0008
        /*0014*/ 	.byte	0x00, 0xf0, 0x61, 0x00


	//----- nvinfo : EIATTR_KPARAM_INFO
	.align		4
.L_7061:
        /*0018*/ 	.byte	0x04, 0x17
        /*001a*/ 	.short	(.L_7063 - .L_7062)
.L_7062:
        /*001c*/ 	.word	0x00000000
        /*0020*/ 	.short	0x0001
        /*0022*/ 	.short	0x0004
        /*0024*/ 	.byte	0x00, 0xf0, 0x05, 0x00


	//----- nvinfo : EIATTR_KPARAM_INFO
	.align		4
.L_7063:
        /*0028*/ 	.byte	0x04, 0x17
        /*002a*/ 	.short	(.L_7065 - .L_7064)
.L_7064:
        /*002c*/ 	.word	0x00000000
        /*0030*/ 	.short	0x0000
        /*0032*/ 	.short	0x0000
        /*0034*/ 	.byte	0x00, 0xf0, 0x11, 0x00


	//----- nvinfo : EIATTR_SPARSE_MMA_MASK
	.align		4
.L_7065:
        /*0038*/ 	.byte	0x03, 0x50
        /*003a*/ 	.short	0x0000


	//----- nvinfo : EIATTR_MAXREG_COUNT
	.align		4
        /*003c*/ 	.byte	0x03, 0x1b
        /*003e*/ 	.short	0x00ff


	//----- nvinfo : EIATTR_MERCURY_ISA_VERSION
	.align		4
        /*0040*/ 	.byte	0x03, 0x5f
        /*0042*/ 	.short	0x0101


	//----- nvinfo : EIATTR_VRC_CTA_INIT_COUNT
	.align		4
        /*0044*/ 	.byte	0x02, 0x4a
	.zero		1
	.zero		1


	//----- nvinfo : EIATTR_EXIT_INSTR_OFFSETS
	.align		4
        /*0048*/ 	.byte	0x04, 0x1c
        /*004a*/ 	.short	(.L_7067 - .L_7066)


	//   ....[0]....
.L_7066:
        /*004c*/ 	.word	0x000032f0


	//   ....[1]....
        /*0050*/ 	.word	0x00003340


	//   ....[2]....
        /*0054*/ 	.word	0x00005a90


	//----- nvinfo : EIATTR_MAX_THREADS
	.align		4
.L_7067:
        /*0058*/ 	.byte	0x04, 0x05
        /*005a*/ 	.short	(.L_7069 - .L_7068)
.L_7068:
        /*005c*/ 	.word	0x00000080
        /*0060*/ 	.word	0x00000001
        /*0064*/ 	.word	0x00000001


	//----- nvinfo : EIATTR_CRS_STACK_SIZE
	.align		4
.L_7069:
        /*0068*/ 	.byte	0x04, 0x1e
        /*006a*/ 	.short	(.L_7071 - .L_7070)
.L_7070:
        /*006c*/ 	.word	0x00000000


	//----- nvinfo : EIATTR_CBANK_PARAM_SIZE
	.align		4
.L_7071:
        /*0070*/ 	.byte	0x03, 0x19
        /*0072*/ 	.short	0x0020


	//----- nvinfo : EIATTR_PARAM_CBANK
	.align		4
        /*0074*/ 	.byte	0x04, 0x0a
        /*0076*/ 	.short	(.L_7073 - .L_7072)
	.align		4
.L_7072:
        /*0078*/ 	.word	index@(.nv.constant0._ZN2at6native29vectorized_elementwise_kernelILi4ENS0_13BinaryFunctorIN3c104HalfES4_S4_ZZZNS0_21remainder_kernel_cudaERNS_18TensorIteratorBaseEENKUlvE0_clEvENKUlvE1_clEvEUlS4_S4_E_EESt5arrayIPcLm3EEEEviT0_T1_)
        /*007c*/ 	.short	0x0380
        /*007e*/ 	.short	0x0020


	//----- nvinfo : EIATTR_SW_WAR
	.align		4
.L_7073:
        /*0080*/ 	.byte	0x04, 0x36
        /*0082*/ 	.short	(.L_7075 - .L_7074)
.L_7074:
        /*0084*/ 	.word	0x00000008
.L_7075:


//--------------------- .nv.info._ZN2at6native29vectorized_elementwise_kernelILi8ENS0_13BinaryFunctorIN3c104HalfES4_S4_ZZZNS0_21remainder_kernel_cudaERNS_18TensorIteratorBaseEENKUlvE0_clEvENKUlvE1_clEvEUlS4_S4_E_EESt5arrayIPcLm3EEEEviT0_T1_ --------------------------
	.section	.nv.info._ZN2at6native29vectorized_elementwise_kernelILi8ENS0_13BinaryFunctorIN3c104HalfES4_S4_ZZZNS0_21remainder_kernel_cudaERNS_18TensorIteratorBaseEENKUlvE0_clEvENKUlvE1_clEvEUlS4_S4_E_EESt5arrayIPcLm3EEEEviT0_T1_,"",@"SHT_CUDA_INFO"
	.sectionflags	@""
	.align	4


	//----- nvinfo : EIATTR_CUDA_API_VERSION
	.align		4
        /*0000*/ 	.byte	0x04, 0x37
        /*0002*/ 	.short	(.L_7077 - .L_7076)
.L_7076:
        /*0004*/ 	.word	0x00000082


	//----- nvinfo : EIATTR_KPARAM_INFO
	.align		4
.L_7077:
        /*0008*/ 	.byte	0x04, 0x17
        /*000a*/ 	.short	(.L_7079 - .L_7078)
.L_7078:
        /*000c*/ 	.word	0x00000000
        /*0010*/ 	.short	0x0002
        /*0012*/ 	.short	0x0008
        /*0014*/ 	.byte	0x00, 0xf0, 0x61, 0x00


	//----- nvinfo : EIATTR_KPARAM_INFO
	.align		4
.L_7079:
        /*0018*/ 	.byte	0x04, 0x17
        /*001a*/ 	.short	(.L_7081 - .L_7080)
.L_7080:
        /*001c*/ 	.word	0x00000000
        /*0020*/ 	.short	0x0001
        /*0022*/ 	.short	0x0004
        /*0024*/ 	.byte	0x00, 0xf0, 0x05, 0x00


	//----- nvinfo : EIATTR_KPARAM_INFO
	.align		4
.L_7081:
        /*0028*/ 	.byte	0x04, 0x17
        /*002a*/ 	.short	(.L_7083 - .L_7082)
.L_7082:
        /*002c*/ 	.word	0x00000000
        /*0030*/ 	.short	0x0000
        /*0032*/ 	.short	0x0000
        /*0034*/ 	.byte	0x00, 0xf0, 0x11, 0x00


	//----- nvinfo : EIATTR_SPARSE_MMA_MASK
	.align		4
.L_7083:
        /*0038*/ 	.byte	0x03, 0x50
        /*003a*/ 	.short	0x0000


	//----- nvinfo : EIATTR_MAXREG_COUNT
	.align		4
        /*003c*/ 	.byte	0x03, 0x1b
        /*003e*/ 	.short	0x00ff


	//----- nvinfo : EIATTR_MERCURY_ISA_VERSION
	.align		4
        /*0040*/ 	.byte	0x03, 0x5f
        /*0042*/ 	.short	0x0101


	//----- nvinfo : EIATTR_VRC_CTA_INIT_COUNT
	.align		4
        /*0044*/ 	.byte	0x02, 0x4a
	.zero		1
	.zero		1


	//----- nvinfo : EIATTR_EXIT_INSTR_OFFSETS
	.align		4
        /*0048*/ 	.byte	0x04, 0x1c
        /*004a*/ 	.short	(.L_7085 - .L_7084)


	//   ....[0]....
.L_7084:
        /*004c*/ 	.word	0x000032f0


	//   ....[1]....
        /*0050*/ 	.word	0x00003340


	//   ....[2]....
        /*0054*/ 	.word	0x00005a60


	//----- nvinfo : EIATTR_MAX_THREADS
	.align		4
.L_7085:
        /*0058*/ 	.byte	0x04, 0x05
        /*005a*/ 	.short	(.L_7087 - .L_7086)
.L_7086:
        /*005c*/ 	.word	0x00000080
        /*0060*/ 	.word	0x00000001
        /*0064*/ 	.word	0x00000001


	//----- nvinfo : EIATTR_CRS_STACK_SIZE
	.align		4
.L_7087:
        /*0068*/ 	.byte	0x04, 0x1e
        /*006a*/ 	.short	(.L_7089 - .L_7088)
.L_7088:
        /*006c*/ 	.word	0x00000000


	//----- nvinfo : EIATTR_CBANK_PARAM_SIZE
	.align		4
.L_7089:
        /*0070*/ 	.byte	0x03, 0x19
        /*0072*/ 	.short	0x0020


	//----- nvinfo : EIATTR_PARAM_CBANK
	.align		4
        /*0074*/ 	.byte	0x04, 0x0a
        /*0076*/ 	.short	(.L_7091 - .L_7090)
	.align		4
.L_7090:
        /*0078*/ 	.word	index@(.nv.constant0._ZN2at6native29vectorized_elementwise_kernelILi8ENS0_13BinaryFunctorIN3c104HalfES4_S4_ZZZNS0_21remainder_kernel_cudaERNS_18TensorIteratorBaseEENKUlvE0_clEvENKUlvE1_clEvEUlS4_S4_E_EESt5arrayIPcLm3EEEEviT0_T1_)
        /*007c*/ 	.short	0x0380
        /*007e*/ 	.short	0x0020


	//----- nvinfo : EIATTR_SW_WAR
	.align		4
.L_7091:
        /*0080*/ 	.byte	0x04, 0x36
        /*0082*/ 	.short	(.L_7093 - .L_7092)
.L_7092:
        /*0084*/ 	.word	0x00000008
.L_7093:


//--------------------- .nv.info._ZN2at6native18elementwise_kernelILi128ELi4EZNS0_15gpu_kernel_implINS0_13BUnaryFunctorIN3c104HalfES5_S5_ZZZNS0_21remainder_kernel_cudaERNS_18TensorIteratorBaseEENKUlvE0_clEvENKUlvE1_clEvEUlS5_S5_E_EEEEvS7_RKT_EUliE_EEviT1_ --------------------------
	.section	.nv.info._ZN2at6native18elementwise_kernelILi128ELi4EZNS0_15gpu_kernel_implINS0_13BUnaryFunctorIN3c104HalfES5_S5_ZZZNS0_21remainder_kernel_cudaERNS_18TensorIteratorBaseEENKUlvE0_clEvENKUlvE1_clEvEUlS5_S5_E_EEEEvS7_RKT_EUliE_EEviT1_,"",@"SHT_CUDA_INFO"
	.sectionflags	@""
	.align	4


	//----- nvinfo : EIATTR_CUDA_API_VERSION
	.align		4
        /*0000*/ 	.byte	0x04, 0x37
        /*0002*/ 	.short	(.L_7095 - .L_7094)
.L_7094:
        /*0004*/ 	.word	0x00000082


	//----- nvinfo : EIATTR_KPARAM_INFO
	.align		4
.L_7095:
        /*0008*/ 	.byte	0x04, 0x17
        /*000a*/ 	.short	(.L_7097 - .L_7096)
.L_7096:
        /*000c*/ 	.word	0x00000000
        /*0010*/ 	.short	0x0001
        /*0012*/ 	.short	0x0008
        /*0014*/ 	.byte	0x00, 0xf0, 0x61, 0x08


	//----- nvinfo : EIATTR_KPARAM_INFO
	.align		4
.L_7097:
        /*0018*/ 	.byte	0x04, 0x17
        /*001a*/ 	.short	(.L_7099 - .L_7098)
.L_7098:
        /*001c*/ 	.word	0x00000000
        /*0020*/ 	.short	0x0000
        /*0022*/ 	.short	0x0000
        /*0024*/ 	.byte	0x00, 0xf0, 0x11, 0x00


	//----- nvinfo : EIATTR_SPARSE_MMA_MASK
	.align		4
.L_7099:
        /*0028*/ 	.byte	0x03, 0x50
        /*002a*/ 	.short	0x0000


	//----- nvinfo : EIATTR_MAXREG_COUNT
	.align		4
        /*002c*/ 	.byte	0x03, 0x1b
        /*002e*/ 	.short	0x0080


	//----- nvinfo : EIATTR_EXTERNS
	.align		4
        /*0030*/ 	.byte	0x04, 0x0f
        /*0032*/ 	.short	(.L_7101 - .L_7100)


	//   ....[0]....
	.align		4
.L_7100:
        /*0034*/ 	.word	index@(__assertfail)


	//----- nvinfo : EIATTR_MERCURY_ISA_VERSION
	.align		4
.L_7101:
        /*0038*/ 	.byte	0x03, 0x5f
        /*003a*/ 	.short	0x0101


	//----- nvinfo : EIATTR_VRC_CTA_INIT_COUNT
	.align		4
        /*003c*/ 	.byte	0x02, 0x4a
	.zero		1
	.zero		1


	//----- nvinfo : EIATTR_SYSCALL_OFFSETS
	.align		4
        /*0040*/ 	.byte	0x04, 0x46
        /*0042*/ 	.short	(.L_7103 - .L_7102)


	//   ....[0]....
.L_7102:
        /*0044*/ 	.word	0x000021f0


	//   ....[1]....
        /*0048*/ 	.word	0x000035b0


	//   ....[2]....
        /*004c*/ 	.word	0x00005940


	//   ....[3]....
        /*0050*/ 	.word	0x00006b30


	//   ....[4]....
        /*0054*/ 	.word	0x00008fd0


	//   ....[5]....
        /*0058*/ 	.word	0x0000a1c0


	//   ....[6]....
        /*005c*/ 	.word	0x0000c670


	//   ....[7]....
        /*0060*/ 	.word	0x0000d830


	//----- nvinfo : EIATTR_EXIT_INSTR_OFFSETS
	.align		4
.L_7103:
        /*0064*/ 	.byte	0x04, 0x1c
        /*0066*/ 	.short	(.L_7105 - .L_7104)


	//   ....[0]....
.L_7104:
        /*0068*/ 	.word	0x0000a4a0


	//   ....[1]....
        /*006c*/ 	.word	0x0000ccd0


	//   ....[2]....
        /*0070*/ 	.word	0x0000cd10


	//   ....[3]....
        /*0074*/ 	.word	0x0000cdb0


	//   ....[4]....
        /*0078*/ 	.word	0x0000cdf0


	//   ....[5]....
        /*007c*/ 	.word	0x0000ce30


	//   ....[6]....
        /*0080*/ 	.word	0x0000cec0


	//   ....[7]....
        /*0084*/ 	.word	0x0000cee0


	//   ....[8]....
        /*0088*/ 	.word	0x0000cf80


	//   ....[9]....
        /*008c*/ 	.word	0x0000cfd0


	//   ....[10]....
        /*0090*/ 	.word	0x0000d020


	//   ....[11]....
        /*0094*/ 	.word	0x0000d100


	//   ....[12]....
        /*0098*/ 	.word	0x0000d270


	//   ....[13]....
        /*009c*/ 	.word	0x0000d3e0


	//   ....[14]....
        /*00a0*/ 	.word	0x0000d540


	//   ....[15]....
        /*00a4*/ 	.word	0x0000d580


	//   ....[16]....
        /*00a8*/ 	.word	0x0000d5c0


	//   ....[17]....
        /*00ac*/ 	.word	0x0000d670


	//   ....[18]....
        /*00b0*/ 	.word	0x0000d6d0


	//   ....[19]....
        /*00b4*/ 	.word	0x0000d840


	//   ....[20]....
        /*00b8*/ 	.word	0x0000d950


	//   ....[21]....
        /*00bc*/ 	.word	0x0000da90


	//   ....[22]....
        /*00c0*/ 	.word	0x0000dad0


	//----- nvinfo : EIATTR_MAX_THREADS
	.align		4
.L_7105:
        /*00c4*/ 	.byte	0x04, 0x05
        /*00c6*/ 	.short	(.L_7107 - .L_7106)
.L_7106:
        /*00c8*/ 	.word	0x00000080
        /*00cc*/ 	.word	0x00000001
        /*00d0*/ 	.word	0x00000001


	//----- nvinfo : EIATTR_CRS_STACK_SIZE
	.align		4
.L_7107:
        /*00d4*/ 	.byte	0x04, 0x1e
        /*00d6*/ 	.short	(.L_7109 - .L_7108)
.L_7108:
        /*00d8*/ 	.word	0x00000000


	//----- nvinfo : EIATTR_CBANK_PARAM_SIZE
	.align		4
.L_7109:
        /*00dc*/ 	.byte	0x03, 0x19
        /*00de*/ 	.short	0x0220


	//----- nvinfo : EIATTR_PARAM_CBANK
	.align		4
        /*00e0*/ 	.byte	0x04, 0x0a
        /*00e2*/ 	.short	(.L_7111 - .L_7110)
	.align		4
.L_7110:
        /*00e4*/ 	.word	index@(.nv.constant0._ZN2at6native18elementwise_kernelILi128ELi4EZNS0_15gpu_kernel_implINS0_13BUnaryFunctorIN3c104HalfES5_S5_ZZZNS0_21remainder_kernel_cudaERNS_18TensorIteratorBaseEENKUlvE0_clEvENKUlvE1_clEvEUlS5_S5_E_EEEEvS7_RKT_EUliE_EEviT1_)
        /*00e8*/ 	.short	0x0380
        /*00ea*/ 	.short	0x0220


	//----- nvinfo : EIATTR_SW_WAR
	.align		4
.L_7111:
        /*00ec*/ 	.byte	0x04, 0x36
        /*00ee*/ 	.short	(.L_7113 - .L_7112)
.L_7112:
        /*00f0*/ 	.word	0x00000008
.L_7113:


//--------------------- .nv.info._ZN2at6native27unrolled_elementwise_kernelINS0_13BUnaryFunctorIN3c104HalfES4_S4_ZZZNS0_21remainder_kernel_cudaERNS_18TensorIteratorBaseEENKUlvE0_clEvENKUlvE1_clEvEUlS4_S4_E_EESt5arrayIPcLm2EELi4E23TrivialOffsetCalculatorILi1EjESF_NS0_6memory12LoadWithCastILi1EEENSG_13StoreWithCastILi1EEEEEviT_T0_T2_T3_T4_T5_ --------------------------
	.section	.nv.info._ZN2at6native27unrolled_elementwise_kernelINS0_13BUnaryFunctorIN3c104HalfES4_S4_ZZZNS0_21remainder_kernel_cudaERNS_18TensorIteratorBaseEENKUlvE0_clEvENKUlvE1_clEvEUlS4_S4_E_EESt5arrayIPcLm2EELi4E23TrivialOffsetCalculatorILi1EjESF_NS0_6memory12LoadWithCastILi1EEENSG_13StoreWithCastILi1EEEEEviT_T0_T2_T3_T4_T5_,"",@"SHT_CUDA_INFO"
	.sectionflags	@""
	.align	4


	//----- nvinfo : EIATTR_CUDA_API_VERSION
	.align		4
        /*0000*/ 	.byte	0x04, 0x37
        /*0002*/ 	.short	(.L_7115 - .L_7114)
.L_7114:
        /*0004*/ 	.word	0x00000082


	//----- nvinfo : EIATTR_KPARAM_INFO
	.align		4
.L_7115:
        /*0008*/ 	.byte	0x04, 0x17
        /*000a*/ 	.short	(.L_7117 - .L_7116)
.L_7116:
        /*000c*/ 	.word	0x00000000
        /*0010*/ 	.short	0x0006
        /*0012*/ 	.short	0x0024
        /*0014*/ 	.byte	0x00, 0xf0, 0x21, 0x00


	//----- nvinfo : EIATTR_KPARAM_INFO
	.align		4
.L_7117:
        /*0018*/ 	.byte	0x04, 0x17
        /*001a*/ 	.short	(.L_7119 - .L_7118)
.L_7118:
        /*001c*/ 	.word	0x00000000
        /*0020*/ 	.short	0x0005
        /*0022*/ 	.short	0x001c
        /*0024*/ 	.byte	0x00, 0xf0, 0x21, 0x00


	//----- nvinfo : EIATTR_KPARAM_INFO
	.align		4
.L_7119:
        /*0028*/ 	.byte	0x04, 0x17
        /*002a*/ 	.short	(.L_7121 - .L_7120)
.L_7120:
        /*002c*/ 	.word	0x00000000
        /*0030*/ 	.short	0x0004
        /*0032*/ 	.short	0x0019
        /*0034*/ 	.byte	0x00, 0xf0, 0x05, 0x00


	//----- nvinfo : EIATTR_KPARAM_INFO
	.align		4
.L_7121:
        /*0038*/ 	.byte	0x04, 0x17
        /*003a*/ 	.short	(.L_7123 - .L_7122)
.L_7122:
        /*003c*/ 	.word	0x00000000
        /*0040*/ 	.short	0x0003
        /*0042*/ 	.short	0x0018
        /*0044*/ 	.byte	0x00, 0xf0, 0x05, 0x00


	//----- nvinfo : EIATTR_KPARAM_INFO
	.align		4
.L_7123:
        /*0048*/ 	.byte	0x04, 0x17
        /*004a*/ 	.short	(.L_7125 - .L_7124)
.L_7124:
        /*004c*/ 	.word	0x00000000
        /*0050*/ 	.short	0x0002
        /*0052*/ 	.short	0x0008
        /*0054*/ 	.byte	0x00, 0xf0, 0x41, 0x00


	//----- nvinfo : EIATTR_KPARAM_INFO
	.align		4
.L_7125:
        /*0058*/ 	.byte	0x04, 0x17
        /*005a*/ 	.short	(.L_7127 - .L_7126)
.L_7126:
        /*005c*/ 	.word	0x00000000
        /*0060*/ 	.short	0x0001
        /*0062*/ 	.short	0x0004
        /*0064*/ 	.byte	0x00, 0xf0, 0x11, 0x00


	//----- nvinfo : EIATTR_KPARAM_INFO
	.align		4
.L_7127:
        /*0068*/ 	.byte	0x04, 0x17
        /*006a*/ 	.short	(.L_7129 - .L_7128)
.L_7128:
        /*006c*/ 	.word	0x00000000
        /*0070*/ 	.short	0x0000
        /*0072*/ 	.short	0x0000
        /*0074*/ 	.byte	0x00, 0xf0, 0x11, 0x00


	//----- nvinfo : EIATTR_SPARSE_MMA_MASK
	.align		4
.L_7129:
        /*0078*/ 	.byte	0x03, 0x50
        /*007a*/ 	.short	0x0000


	//----- nvinfo : EIATTR_MAXREG_COUNT
	.align		4
        /*007c*/ 	.byte	0x03, 0x1b
        /*007e*/ 	.short	0x00ff


	//----- nvinfo : EIATTR_EXTERNS
	.align		4
        /*0080*/ 	.byte	0x04, 0x0f
        /*0082*/ 	.short	(.L_7131 - .L_7130)


	//   ....[0]....
	.align		4
.L_7130:
        /*0084*/ 	.word	index@(__assertfail)


	//----- nvinfo : EIATTR_MERCURY_ISA_VERSION
	.align		4
.L_7131:
        /*0088*/ 	.byte	0x03, 0x5f
        /*008a*/ 	.short	0x0101


	//----- nvinfo : EIATTR_VRC_CTA_INIT_COUNT
	.align		4
        /*008c*/ 	.byte	0x02, 0x4a
	.zero		1
	.zero		1


	//----- nvinfo : EIATTR_SYSCALL_OFFSETS
	.align		4
        /*0090*/ 	.byte	0x04, 0x46
        /*0092*/ 	.short	(.L_7133 - .L_7132)


	//   ....[0]....
.L_7132:
        /*0094*/ 	.word	0x00000fc0


	//   ....[1]....
        /*0098*/ 	.word	0x00002160


	//   ....[2]....
        /*009c*/ 	.word	0x00003240


	//   ....[3]....
        /*00a0*/ 	.word	0x00004240


	//   ....[4]....
        /*00a4*/ 	.word	0x000066e0


	//   ....[5]....
        /*00a8*/ 	.word	0x00007590


	//   ....[6]....
        /*00ac*/ 	.word	0x00008530


	//   ....[7]....
        /*00b0*/ 	.word	0x000094b0


	//----- nvinfo : EIATTR_EXIT_INSTR_OFFSETS
	.align		4
.L_7133:
        /*00b4*/ 	.byte	0x04, 0x1c
        /*00b6*/ 	.short	(.L_7135 - .L_7134)


	//   ....[0]....
.L_7134:
        /*00b8*/ 	.word	0x00008800


	//   ....[1]....
        /*00bc*/ 	.word	0x00008950


	//   ....[2]....
        /*00c0*/ 	.word	0x00008990


	//   ....[3]....
        /*00c4*/ 	.word	0x00008a30


	//   ....[4]....
        /*00c8*/ 	.word	0x00008a70


	//   ....[5]....
        /*00cc*/ 	.word	0x00008ab0


	//   ....[6]....
        /*00d0*/ 	.word	0x00008b40


	//   ....[7]....
        /*00d4*/ 	.word	0x00008b60


	//   ....[8]....
        /*00d8*/ 	.word	0x00008c00


	//   ....[9]....
        /*00dc*/ 	.word	0x00008c50


	//   ....[10]....
        /*00e0*/ 	.word	0x00008ca0


	//   ....[11]....
        /*00e4*/ 	.word	0x00008d80


	//   ....[12]....
        /*00e8*/ 	.word	0x00008ef0


	//   ....[13]....
        /*00ec*/ 	.word	0x00009060


	//   ....[14]....
        /*00f0*/ 	.word	0x000091c0


	//   ....[15]....
        /*00f4*/ 	.word	0x00009200


	//   ....[16]....
        /*00f8*/ 	.word	0x00009240


	//   ....[17]....
        /*00fc*/ 	.word	0x000092f0


	//   ....[18]....
        /*0100*/ 	.word	0x00009350


	//   ....[19]....
        /*0104*/ 	.word	0x000094c0


	//   ....[20]....
        /*0108*/ 	.word	0x000095d0


	//   ....[21]....
        /*010c*/ 	.word	0x00009710


	//   ....[22]....
        /*0110*/ 	.word	0x00009750


	//----- nvinfo : EIATTR_MAX_THREADS
	.align		4
.L_7135:
        /*0114*/ 	.byte	0x04, 0x05
        /*0116*/ 	.short	(.L_7137 - .L_7136)
.L_7136:
        /*0118*/ 	.word	0x00000080
        /*011c*/ 	.word	0x00000001
        /*0120*/ 	.word	0x00000001


	//----- nvinfo : EIATTR_CRS_STACK_SIZE
	.align		4
.L_7137:
        /*0124*/ 	.byte	0x04, 0x1e
        /*0126*/ 	.short	(.L_7139 - .L_7138)
.L_7138:
        /*0128*/ 	.word	0x00000000


	//----- nvinfo : EIATTR_CBANK_PARAM_SIZE
	.align		4
.L_7139:
        /*012c*/ 	.byte	0x03, 0x19
        /*012e*/ 	.short	0x002c


	//----- nvinfo : EIATTR_PARAM_CBANK
	.align		4
        /*0130*/ 	.byte	0x04, 0x0a
        /*0132*/ 	.short	(.L_7141 - .L_7140)
	.align		4
.L_7140:
        /*0134*/ 	.word	index@(.nv.constant0._ZN2at6native27unrolled_elementwise_kernelINS0_13BUnaryFunctorIN3c104HalfES4_S4_ZZZNS0_21remainder_kernel_cudaERNS_18TensorIteratorBaseEENKUlvE0_clEvENKUlvE1_clEvEUlS4_S4_E_EESt5arrayIPcLm2EELi4E23TrivialOffsetCalculatorILi1EjESF_NS0_6memory12LoadWithCastILi1EEENSG_13StoreWithCastILi1EEEEEviT_T0_T2_T3_T4_T5_)
        /*0138*/ 	.short	0x0380
        /*013a*/ 	.short	0x002c


	//----- nvinfo : EIATTR_SW_WAR
	.align		4
.L_7141:
        /*013c*/ 	.byte	0x04, 0x36
        /*013e*/ 	.short	(.L_7143 - .L_7142)
.L_7142:
        /*0140*/ 	.word	0x00000008
.L_7143:


//--------------------- .nv.info._ZN2at6native18elementwise_kernelILi128ELi4EZNS0_22gpu_kernel_impl_nocastINS0_13BUnaryFunctorIN3c104HalfES5_S5_ZZZNS0_21remainder_kernel_cudaERNS_18TensorIteratorBaseEENKUlvE0_clEvENKUlvE1_clEvEUlS5_S5_E_EEEEvS7_RKT_EUliE_EEviT1_ --------------------------
	.section	.nv.info._ZN2at6native18elementwise_kernelILi128ELi4EZNS0_22gpu_kernel_impl_nocastINS0_13BUnaryFunctorIN3c104HalfES5_S5_ZZZNS0_21remainder_kernel_cudaERNS_18TensorIteratorBaseEENKUlvE0_clEvENKUlvE1_clEvEUlS5_S5_E_EEEEvS7_RKT_EUliE_EEviT1_,"",@"SHT_CUDA_INFO"
	.sectionflags	@""
	.align	4


	//----- nvinfo : EIATTR_CUDA_API_VERSION
	.align		4
        /*0000*/ 	.byte	0x04, 0x37
        /*0002*/ 	.short	(.L_7145 - .L_7144)
.L_7144:
        /*0004*/ 	.word	0x00000082


	//----- nvinfo : EIATTR_KPARAM_INFO
	.align		4
.L_7145:
        /*0008*/ 	.byte	0x04, 0x17
        /*000a*/ 	.short	(.L_7147 - .L_7146)
.L_7146:
        /*000c*/ 	.word	0x00000000
        /*0010*/ 	.short	0x0001
        /*0012*/ 	.short	0x0008
        /*0014*/ 	.byte	0x00, 0xf0, 0x61, 0x08


	//----- nvinfo : EIATTR_KPARAM_INFO
	.align		4
.L_7147:
        /*0018*/ 	.byte	0x04, 0x17
        /*001a*/ 	.short	(.L_7149 - .L_7148)
.L_7148:
        /*001c*/ 	.word	0x00000000
        /*0020*/ 	.short	0x0000
        /*0022*/ 	.short	0x0000
        /*0024*/ 	.byte	0x00, 0xf0, 0x11, 0x00


	//----- nvinfo : EIATTR_SPARSE_MMA_MASK
	.align		4
.L_7149:
        /*0028*/ 	.byte	0x03, 0x50
        /*002a*/ 	.short	0x0000


	//----- nvinfo : EIATTR_MAXREG_COUNT
	.align		4
        /*002c*/ 	.byte	0x03, 0x1b
        /*002e*/ 	.short	0x0080


	//----- nvinfo : EIATTR_MERCURY_ISA_VERSION
	.align		4
        /*0030*/ 	.byte	0x03, 0x5f
        /*0032*/ 	.short	0x0101


	//----- nvinfo : EIATTR_VRC_CTA_INIT_COUNT
	.align		4
        /*0034*/ 	.byte	0x02, 0x4a
	.zero		1
	.zero		1


	//----- nvinfo : EIATTR_EXIT_INSTR_OFFSETS
	.align		4
        /*0038*/ 	.byte	0x04, 0x1c
        /*003a*/ 	.short	(.L_7151 - .L_7150)


	//   ....[0]....
.L_7150:
        /*003c*/ 	.word	0x00001050


	//   ....[1]....
        /*0040*/ 	.word	0x00001520


	//   ....[2]....
        /*0044*/ 	.word	0x00005e80


	//   ....[3]....
        /*0048*/ 	.word	0x00007680


	//----- nvinfo : EIATTR_MAX_THREADS
	.align		4
.L_7151:
        /*004c*/ 	.byte	0x04, 0x05
        /*004e*/ 	.short	(.L_7153 - .L_7152)
.L_7152:
        /*0050*/ 	.word	0x00000080
        /*0054*/ 	.word	0x00000001
        /*0058*/ 	.word	0x00000001


	//----- nvinfo : EIATTR_CRS_STACK_SIZE
	.align		4
.L_7153:
        /*005c*/ 	.byte	0x04, 0x1e
        /*005e*/ 	.short	(.L_7155 - .L_7154)
.L_7154:
        /*0060*/ 	.word	0x00000000


	//----- nvinfo : EIATTR_CBANK_PARAM_SIZE
	.align		4
.L_7155:
        /*0064*/ 	.byte	0x03, 0x19
        /*0066*/ 	.short	0x0220


	//----- nvinfo : EIATTR_PARAM_CBANK
	.align		4
        /*0068*/ 	.byte	0x04, 0x0a
        /*006a*/ 	.short	(.L_7157 - .L_7156)
	.align		4
.L_7156:
        /*006c*/ 	.word	index@(.nv.constant0._ZN2at6native18elementwise_kernelILi128ELi4EZNS0_22gpu_kernel_impl_nocastINS0_13BUnaryFunctorIN3c104HalfES5_S5_ZZZNS0_21remainder_kernel_cudaERNS_18TensorIteratorBaseEENKUlvE0_clEvENKUlvE1_clEvEUlS5_S5_E_EEEEvS7_RKT_EUliE_EEviT1_)
        /*0070*/ 	.short	0x0380
        /*0072*/ 	.short	0x0220


	//----- nvinfo : EIATTR_SW_WAR
	.align		4
.L_7157:
        /*0074*/ 	.byte	0x04, 0x36
        /*0076*/ 	.short	(.L_7159 - .L_7158)
.L_7158:
        /*0078*/ 	.word	0x00000008
.L_7159:


//--------------------- .nv.info._ZN2at6native27unrolled_elementwise_kernelINS0_13BUnaryFunctorIN3c104HalfES4_S4_ZZZNS0_21remainder_kernel_cudaERNS_18TensorIteratorBaseEENKUlvE0_clEvENKUlvE1_clEvEUlS4_S4_E_EESt5arrayIPcLm2EELi4E23TrivialOffsetCalculatorILi1EjESF_NS0_6memory15LoadWithoutCastENSG_16StoreWithoutCastEEEviT_T0_T2_T3_T4_T5_ --------------------------
	.section	.nv.info._ZN2at6native27unrolled_elementwise_kernelINS0_13BUnaryFunctorIN3c104HalfES4_S4_ZZZNS0_21remainder_kernel_cudaERNS_18TensorIteratorBaseEENKUlvE0_clEvENKUlvE1_clEvEUlS4_S4_E_EESt5arrayIPcLm2EELi4E23TrivialOffsetCalculatorILi1EjESF_NS0_6memory15LoadWithoutCastENSG_16StoreWithoutCastEEEviT_T0_T2_T3_T4_T5_,"",@"SHT_CUDA_INFO"
	.sectionflags	@""
	.align	4


	//----- nvinfo : EIATTR_CUDA_API_VERSION
	.align		4
        /*0000*/ 	.byte	0x04, 0x37
        /*0002*/ 	.short	(.L_7161 - .L_7160)
.L_7160:
        /*0004*/ 	.word	0x00000082


	//----- nvinfo : EIATTR_KPARAM_INFO
	.align		4
.L_7161:
        /*0008*/ 	.byte	0x04, 0x17
        /*000a*/ 	.short	(.L_7163 - .L_7162)
.L_7162:
        /*000c*/ 	.word	0x00000000
        /*0010*/ 	.short	0x0006
        /*0012*/ 	.short	0x001b
        /*0014*/ 	.byte	0x00, 0xf0, 0x05, 0x00


	//----- nvinfo : EIATTR_KPARAM_INFO
	.align		4
.L_7163:
        /*0018*/ 	.byte	0x04, 0x17
        /*001a*/ 	.short	(.L_7165 - .L_7164)
.L_7164:
        /*001c*/ 	.word	0x00000000
        /*0020*/ 	.short	0x0005
        /*0022*/ 	.short	0x001a
        /*0024*/ 	.byte	0x00, 0xf0, 0x05, 0x00


	//----- nvinfo : EIATTR_KPARAM_INFO
	.align		4
.L_7165:
        /*0028*/ 	.byte	0x04, 0x17
        /*002a*/ 	.short	(.L_7167 - .L_7166)
.L_7166:
        /*002c*/ 	.word	0x00000000
        /*0030*/ 	.short	0x0004
        /*0032*/ 	.short	0x0019
        /*0034*/ 	.byte	0x00, 0xf0, 0x05, 0x00


	//----- nvinfo : EIATTR_KPARAM_INFO
	.align		4
.L_7167:
        /*0038*/ 	.byte	0x04, 0x17
        /*003a*/ 	.short	(.L_7169 - .L_7168)
.L_7168:
        /*003c*/ 	.word	0x00000000
        /*0040*/ 	.short	0x0003
        /*0042*/ 	.short	0x0018
        /*0044*/ 	.byte	0x00, 0xf0, 0x05, 0x00


	//----- nvinfo : EIATTR_KPARAM_INFO
	.align		4
.L_7169:
        /*0048*/ 	.byte	0x04, 0x17
        /*004a*/ 	.short	(.L_7171 - .L_7170)
.L_7170:
        /*004c*/ 	.word	0x00000000
        /*0050*/ 	.short	0x0002
        /*0052*/ 	.short	0x0008
        /*0054*/ 	.byte	0x00, 0xf0, 0x41, 0x00


	//----- nvinfo : EIATTR_KPARAM_INFO
	.align		4
.L_7171:
        /*0058*/ 	.byte	0x04, 0x17
        /*005a*/ 	.short	(.L_7173 - .L_7172)
.L_7172:
        /*005c*/ 	.word	0x00000000
        /*0060*/ 	.short	0x0001
        /*0062*/ 	.short	0x0004
        /*0064*/ 	.byte	0x00, 0xf0, 0x11, 0x00


	//----- nvinfo : EIATTR_KPARAM_INFO
	.align		4
.L_7173:
        /*0068*/ 	.byte	0x04, 0x17
        /*006a*/ 	.short	(.L_7175 - .L_7174)
.L_7174:
        /*006c*/ 	.word	0x00000000
        /*0070*/ 	.short	0x0000
        /*0072*/ 	.short	0x0000
        /*0074*/ 	.byte	0x00, 0xf0, 0x11, 0x00


	//----- nvinfo : EIATTR_SPARSE_MMA_MASK
	.align		4
.L_7175:
        /*0078*/ 	.byte	0x03, 0x50
        /*007a*/ 	.short	0x0000


	//----- nvinfo : EIATTR_MAXREG_COUNT
	.align		4
        /*007c*/ 	.byte	0x03, 0x1b
        /*007e*/ 	.short	0x00ff


	//----- nvinfo : EIATTR_MERCURY_ISA_VERSION
	.align		4
        /*0080*/ 	.byte	0x03, 0x5f
        /*0082*/ 	.short	0x0101


	//----- nvinfo : EIATTR_VRC_CTA_INIT_COUNT
	.align		4
        /*0084*/ 	.byte	0x02, 0x4a
	.zero		1
	.zero		1


	//----- nvinfo : EIATTR_EXIT_INSTR_OFFSETS
	.align		4
        /*0088*/ 	.byte	0x04, 0x1c
        /*008a*/ 	.short	(.L_7177 - .L_7176)


	//   ....[0]....
.L_7176:
        /*008c*/ 	.word	0x00001880


	//   ....[1]....
        /*0090*/ 	.word	0x000018d0


	//----- nvinfo : EIATTR_MAX_THREADS
	.align		4
.L_7177:
        /*0094*/ 	.byte	0x04, 0x05
        /*0096*/ 	.short	(.L_7179 - .L_7178)
.L_7178:
        /*0098*/ 	.word	0x00000080
        /*009c*/ 	.word	0x00000001
        /*00a0*/ 	.word	0x00000001


	//----- nvinfo : EIATTR_CRS_STACK_SIZE
	.align		4
.L_7179:
        /*00a4*/ 	.byte	0x04, 0x1e
        /*00a6*/ 	.short	(.L_7181 - .L_7180)
.L_7180:
        /*00a8*/ 	.word	0x00000000


	//----- nvinfo : EIATTR_CBANK_PARAM_SIZE
	.align		4
.L_7181:
        /*00ac*/ 	.byte	0x03, 0x19
        /*00ae*/ 	.short	0x001c


	//----- nvinfo : EIATTR_PARAM_CBANK
	.align		4
        /*00b0*/ 	.byte	0x04, 0x0a
        /*00b2*/ 	.short	(.L_7183 - .L_7182)
	.align		4
.L_7182:
        /*00b4*/ 	.word	index@(.nv.constant0._ZN2at6native27unrolled_elementwise_kernelINS0_13BUnaryFunctorIN3c104HalfES4_S4_ZZZNS0_21remainder_kernel_cudaERNS_18TensorIteratorBaseEENKUlvE0_clEvENKUlvE1_clEvEUlS4_S4_E_EESt5arrayIPcLm2EELi4E23TrivialOffsetCalculatorILi1EjESF_NS0_6memory15LoadWithoutCastENSG_16StoreWithoutCastEEEviT_T0_T2_T3_T4_T5_)
        /*00b8*/ 	.short	0x0380
        /*00ba*/ 	.short	0x001c


	//----- nvinfo : EIATTR_SW_WAR
	.align		4
.L_7183:
        /*00bc*/ 	.byte	0x04, 0x36
        /*00be*/ 	.short	(.L_7185 - .L_7184)
.L_7184:
        /*00c0*/ 	.word	0x00000008
.L_7185:


//--------------------- .nv.info._ZN2at6native29vectorized_elementwise_kernelILi2ENS0_13BUnaryFunctorIN3c104HalfES4_S4_ZZZNS0_21remainder_kernel_cudaERNS_18TensorIteratorBaseEENKUlvE0_clEvENKUlvE1_clEvEUlS4_S4_E_EESt5arrayIPcLm2EEEEviT0_T1_ --------------------------
	.section	.nv.info._ZN2at6native29vectorized_elementwise_kernelILi2ENS0_13BUnaryFunctorIN3c104HalfES4_S4_ZZZNS0_21remainder_kernel_cudaERNS_18TensorIteratorBaseEENKUlvE0_clEvENKUlvE1_clEvEUlS4_S4_E_EESt5arrayIPcLm2EEEEviT0_T1_,"",@"SHT_CUDA_INFO"
	.sectionflags	@""
	.align	4


	//----- nvinfo : EIATTR_CUDA_API_VERSION
	.align		4
        /*0000*/ 	.byte	0x04, 0x37
        /*0002*/ 	.short	(.L_7187 - .L_7186)
.L_7186:
        /*0004*/ 	.word	0x00000082


	//----- nvinfo : EIATTR_KPARAM_INFO
	.align		4
.L_7187:
        /*0008*/ 	.byte	0x04, 0x17
        /*000a*/ 	.short	(.L_7189 - .L_7188)
.L_7188:
        /*000c*/ 	.word	0x00000000
        /*0010*/ 	.short	0x0002
        /*0012*/ 	.short	0x0008
        /*0014*/ 	.byte	0x00, 0xf0, 0x41, 0x00


	//----- nvinfo : EIATTR_KPARAM_INFO
	.align		4
.L_7189:
        /*0018*/ 	.byte	0x04, 0x17
        /*001a*/ 	.short	(.L_7191 - .L_7190)
.L_7190:
        /*001c*/ 	.word	0x00000000
        /*0020*/ 	.short	0x0001
        /*0022*/ 	.short	0x0004
        /*0024*/ 	.byte	0x00, 0xf0, 0x11, 0x00


	//----- nvinfo : EIATTR_KPARAM_INFO
	.align		4
.L_7191:
        /*0028*/ 	.byte	0x04, 0x17
        /*002a*/ 	.short	(.L_7193 - .L_7192)
.L_7192:
        /*002c*/ 	.word	0x00000000
        /*0030*/ 	.short	0x0000
        /*0032*/ 	.short	0x0000
        /*0034*/ 	.byte	0x00, 0xf0, 0x11, 0x00


	//----- nvinfo : EIATTR_SPARSE_MMA_MASK
	.align		4
.L_7193:
        /*0038*/ 	.byte	0x03, 0x50
        /*003a*/ 	.short	0x0000


	//----- nvinfo : EIATTR_MAXREG_COUNT
	.align		4
        /*003c*/ 	.byte	0x03, 0x1b
        /*003e*/ 	.short	0x00ff


	//----- nvinfo : EIATTR_MERCURY_ISA_VERSION
	.align		4
        /*0040*/ 	.byte	0x03, 0x5f
        /*0042*/ 	.short	0x0101


	//----- nvinfo : EIATTR_VRC_CTA_INIT_COUNT
	.align		4
        /*0044*/ 	.byte	0x02, 0x4a
	.zero		1
	.zero		1


	//----- nvinfo : EIATTR_EXIT_INSTR_OFFSETS
	.align		4
        /*0048*/ 	.byte	0x04, 0x1c
        /*004a*/ 	.short	(.L_7195 - .L_7194)


	//   ....[0]....
.L_7194:
        /*004c*/ 	.word	0x000030f0


	//   ....[1]....
        /*0050*/ 	.word	0x00003140


	//   ....[2]....
        /*0054*/ 	.word	0x000054a0


	//----- nvinfo : EIATTR_MAX_THREADS
	.align		4
.L_7195:
        /*0058*/ 	.byte	0x04, 0x05
        /*005a*/ 	.short	(.L_7197 - .L_7196)
.L_7196:
        /*005c*/ 	.word	0x00000080
        /*0060*/ 	.word	0x00000001
        /*0064*/ 	.word	0x00000001


	//----- nvinfo : EIATTR_CRS_STACK_SIZE
	.align		4
.L_7197:
        /*0068*/ 	.byte	0x04, 0x1e
        /*006a*/ 	.short	(.L_7199 - .L_7198)
.L_7198:
        /*006c*/ 	.word	0x00000000


	//----- nvinfo : EIATTR_CBANK_PARAM_SIZE
	.align		4
.L_7199:
        /*0070*/ 	.byte	0x03, 0x19
        /*0072*/ 	.short	0x0018


	//----- nvinfo : EIATTR_PARAM_CBANK
	.align		4
        /*0074*/ 	.byte	0x04, 0x0a
        /*0076*/ 	.short	(.L_7201 - .L_7200)
	.align		4
.L_7200:
        /*0078*/ 	.word	index@(.nv.constant0._ZN2at6native29vectorized_elementwise_kernelILi2ENS0_13BUnaryFunctorIN3c104HalfES4_S4_ZZZNS0_21remainder_kernel_cudaERNS_18TensorIteratorBaseEENKUlvE0_clEvENKUlvE1_clEvEUlS4_S4_E_EESt5arrayIPcLm2EEEEviT0_T1_)
        /*007c*/ 	.short	0x0380
        /*007e*/ 	.short	0x0018


	//----- nvinfo : EIATTR_SW_WAR
	.align		4
.L_7201:
        /*0080*/ 	.byte	0x04, 0x36
        /*0082*/ 	.short	(.L_7203 - .L_7202)
.L_7202:
        /*0084*/ 	.word	0x00000008
.L_7203:


//--------------------- .nv.info._ZN2at6native29vectorized_elementwise_kernelILi4ENS0_13BUnaryFunctorIN3c104HalfES4_S4_ZZZNS0_21remainder_kernel_cudaERNS_18TensorIteratorBaseEENKUlvE0_clEvENKUlvE1_clEvEUlS4_S4_E_EESt5arrayIPcLm2EEEEviT0_T1_ --------------------------
	.section	.nv.info._ZN2at6native29vectorized_elementwise_kernelILi4ENS0_13BUnaryFunctorIN3c104HalfES4_S4_ZZZNS0_21remainder_kernel_cudaERNS_18TensorIteratorBaseEENKUlvE0_clEvENKUlvE1_clEvEUlS4_S4_E_EESt5arrayIPcLm2EEEEviT0_T1_,"",@"SHT_CUDA_INFO"
	.sectionflags	@""
	.align	4


	//----- nvinfo : EIATTR_CUDA_API_VERSION
	.align		4
        /*0000*/ 	.byte	0x04, 0x37
        /*0002*/ 	.short	(.L_7205 - .L_7204)
.L_7204:
        /*0004*/ 	.word	0x00000082


	//----- nvinfo : EIATTR_KPARAM_INFO
	.align		4
.L_7205:
        /*0008*/ 	.byte	0x04, 0x17
        /*000a*/ 	.short	(.L_7207 - .L_7206)
.L_7206:
        /*000c*/ 	.word	0x00000000
        /*0010*/ 	.short	0x0002
        /*0012*/ 	.short	0x0008
        /*0014*/ 	.byte	0x00, 0xf0, 0x41, 0x00


	//----- nvinfo : EIATTR_KPARAM_INFO
	.align		4
.L_7207:
        /*0018*/ 	.byte	0x04, 0x17
        /*001a*/ 	.short	(.L_7209 - .L_7208)
.L_7208:
        /*001c*/ 	.word	0x00000000
        /*0020*/ 	.short	0x0001
        /*0022*/ 	.short	0x0004
        /*0024*/ 	.byte	0x00, 0xf0, 0x11, 0x00


	//----- nvinfo : EIATTR_KPARAM_INFO
	.align		4
.L_7209:
        /*0028*/ 	.byte	0x04, 0x17
        /*002a*/ 	.short	(.L_7211 - .L_7210)
.L_7210:
        /*002c*/ 	.word	0x00000000
        /*0030*/ 	.short	0x0000
        /*0032*/ 	.short	0x0000
        /*0034*/ 	.byte	0x00, 0xf0, 0x11, 0x00


	//----- nvinfo : EIATTR_SPARSE_MMA_MASK
	.align		4
.L_7211:
        /*0038*/ 	.byte	0x03, 0x50
        /*003a*/ 	.short	0x0000


	//----- nvinfo : EIATTR_MAXREG_COUNT
	.align		4
        /*003c*/ 	.byte	0x03, 0x1b
        /*003e*/ 	.short	0x00ff


	//----- nvinfo : EIATTR_MERCURY_ISA_VERSION
	.align		4
        /*0040*/ 	.byte	0x03, 0x5f
        /*0042*/ 	.short	0x0101


	//----- nvinfo : EIATTR_VRC_CTA_INIT_COUNT
	.align		4
        /*0044*/ 	.byte	0x02, 0x4a
	.zero		1
	.zero		1


	//----- nvinfo : EIATTR_EXIT_INSTR_OFFSETS
	.align		4
        /*0048*/ 	.byte	0x04, 0x1c
        /*004a*/ 	.short	(.L_7213 - .L_7212)


	//   ....[0]....
.L_7212:
        /*004c*/ 	.word	0x000030f0


	//   ....[1]....
        /*0050*/ 	.word	0x00003140


	//   ....[2]....
        /*0054*/ 	.word	0x00005460


	//----- nvinfo : EIATTR_MAX_THREADS
	.align		4
.L_7213:
        /*0058*/ 	.byte	0x04, 0x05
        /*005a*/ 	.short	(.L_7215 - .L_7214)
.L_7214:
        /*005c*/ 	.word	0x00000080
        /*0060*/ 	.word	0x00000001
        /*0064*/ 	.word	0x00000001


	//----- nvinfo : EIATTR_CRS_STACK_SIZE
	.align		4
.L_7215:
        /*0068*/ 	.byte	0x04, 0x1e
        /*006a*/ 	.short	(.L_7217 - .L_7216)
.L_7216:
        /*006c*/ 	.word	0x00000000


	//----- nvinfo : EIATTR_CBANK_PARAM_SIZE
	.align		4
.L_7217:
        /*0070*/ 	.byte	0x03, 0x19
        /*0072*/ 	.short	0x0018


	//----- nvinfo : EIATTR_PARAM_CBANK
	.align		4
        /*0074*/ 	.byte	0x04, 0x0a
        /*0076*/ 	.short	(.L_7219 - .L_7218)
	.align		4
.L_7218:
        /*0078*/ 	.word	index@(.nv.constant0._ZN2at6native29vectorized_elementwise_kernelILi4ENS0_13BUnaryFunctorIN3c104HalfES4_S4_ZZZNS0_21remainder_kernel_cudaERNS_18TensorIteratorBaseEENKUlvE0_clEvENKUlvE1_clEvEUlS4_S4_E_EESt5arrayIPcLm2EEEEviT0_T1_)
        /*007c*/ 	.short	0x0380
        /*007e*/ 	.short	0x0018


	//----- nvinfo : EIATTR_SW_WAR
	.align		4
.L_7219:
        /*0080*/ 	.byte	0x04, 0x36
        /*0082*/ 	.short	(.L_7221 - .L_7220)
.L_7220:
        /*0084*/ 	.word	0x00000008
.L_7221:


//--------------------- .nv.info._ZN2at6native29vectorized_elementwise_kernelILi8ENS0_13BUnaryFunctorIN3c104HalfES4_S4_ZZZNS0_21remainder_kernel_cudaERNS_18TensorIteratorBaseEENKUlvE0_clEvENKUlvE1_clEvEUlS4_S4_E_EESt5arrayIPcLm2EEEEviT0_T1_ --------------------------
	.section	.nv.info._ZN2at6native29vectorized_elementwise_kernelILi8ENS0_13BUnaryFunctorIN3c104HalfES4_S4_ZZZNS0_21remainder_kernel_cudaERNS_18TensorIteratorBaseEENKUlvE0_clEvENKUlvE1_clEvEUlS4_S4_E_EESt5arrayIPcLm2EEEEviT0_T1_,"",@"SHT_CUDA_INFO"
	.sectionflags	@""
	.align	4


	//----- nvinfo : EIATTR_CUDA_API_VERSION
	.align		4
        /*0000*/ 	.byte	0x04, 0x37
        /*0002*/ 	.short	(.L_7223 - .L_7222)
.L_7222:
        /*0004*/ 	.word	0x00000082


	//----- nvinfo : EIATTR_KPARAM_INFO
	.align		4
.L_7223:
        /*0008*/ 	.byte	0x04, 0x17
        /*000a*/ 	.short	(.L_7225 - .L_7224)
.L_7224:
        /*000c*/ 	.word	0x00000000
        /*0010*/ 	.short	0x0002
        /*0012*/ 	.short	0x0008
        /*0014*/ 	.byte	0x00, 0xf0, 0x41, 0x00


	//----- nvinfo : EIATTR_KPARAM_INFO
	.align		4
.L_7225:
        /*0018*/ 	.byte	0x04, 0x17
        /*001a*/ 	.short	(.L_7227 - .L_7226)
.L_7226:
        /*001c*/ 	.word	0x00000000
        /*0020*/ 	.short	0x0001
        /*0022*/ 	.short	0x0004
        /*0024*/ 	.byte	0x00, 0xf0, 0x11, 0x00


	//----- nvinfo : EIATTR_KPARAM_INFO
	.align		4
.L_7227:
        /*0028*/ 	.byte	0x04, 0x17
        /*002a*/ 	.short	(.L_7229 - .L_7228)
.L_7228:
        /*002c*/ 	.word	0x00000000
        /*0030*/ 	.short	0x0000
        /*0032*/ 	.short	0x0000
        /*0034*/ 	.byte	0x00, 0xf0, 0x11, 0x00


	//----- nvinfo : EIATTR_SPARSE_MMA_MASK
	.align		4
.L_7229:
        /*0038*/ 	.byte	0x03, 0x50
        /*003a*/ 	.short	0x0000


	//----- nvinfo : EIATTR_MAXREG_COUNT
	.align		4
        /*003c*/ 	.byte	0x03, 0x1b
        /*003e*/ 	.short	0x00ff


	//----- nvinfo : EIATTR_MERCURY_ISA_VERSION
	.align		4
        /*0040*/ 	.byte	0x03, 0x5f
        /*0042*/ 	.short	0x0101


	//----- nvinfo : EIATTR_VRC_CTA_INIT_COUNT
	.align		4
        /*0044*/ 	.byte	0x02, 0x4a
	.zero		1
	.zero		1


	//----- nvinfo : EIATTR_EXIT_INSTR_OFFSETS
	.align		4
        /*0048*/ 	.byte	0x04, 0x1c
        /*004a*/ 	.short	(.L_7231 - .L_7230)


	//   ....[0]....
.L_7230:
        /*004c*/ 	.word	0x000030f0


	//   ....[1]....
        /*0050*/ 	.word	0x00003140


	//   ....[2]....
        /*0054*/ 	.word	0x00005470


	//----- nvinfo : EIATTR_MAX_THREADS
	.align		4
.L_7231:
        /*0058*/ 	.byte	0x04, 0x05
        /*005a*/ 	.short	(.L_7233 - .L_7232)
.L_7232:
        /*005c*/ 	.word	0x00000080
        /*0060*/ 	.word	0x00000001
        /*0064*/ 	.word	0x00000001


	//----- nvinfo : EIATTR_CRS_STACK_SIZE
	.align		4
.L_7233:
        /*0068*/ 	.byte	0x04, 0x1e
        /*006a*/ 	.short	(.L_7235 - .L_7234)
.L_7234:
        /*006c*/ 	.word	0x00000000


	//----- nvinfo : EIATTR_CBANK_PARAM_SIZE
	.align		4
.L_7235:
        /*0070*/ 	.byte	0x03, 0x19
        /*0072*/ 	.short	0x0018


	//----- nvinfo : EIATTR_PARAM_CBANK
	.align		4
        /*0074*/ 	.byte	0x04, 0x0a
        /*0076*/ 	.short	(.L_7237 - .L_7236)
	.align		4
.L_7236:
        /*0078*/ 	.word	index@(.nv.constant0._ZN2at6native29vectorized_elementwise_kernelILi8ENS0_13BUnaryFunctorIN3c104HalfES4_S4_ZZZNS0_21remainder_kernel_cudaERNS_18TensorIteratorBaseEENKUlvE0_clEvENKUlvE1_clEvEUlS4_S4_E_EESt5arrayIPcLm2EEEEviT0_T1_)
        /*007c*/ 	.short	0x0380
        /*007e*/ 	.short	0x0018


	//----- nvinfo : EIATTR_SW_WAR
	.align		4
.L_7237:
        /*0080*/ 	.byte	0x04, 0x36
        /*0082*/ 	.short	(.L_7239 - .L_7238)
.L_7238:
        /*0084*/ 	.word	0x00000008
.L_7239:


//--------------------- .nv.info._ZN2at6native18elementwise_kernelILi128ELi4EZNS0_15gpu_kernel_implINS0_13AUnaryFunctorIN3c104HalfES5_S5_ZZZNS0_21remainder_kernel_cudaERNS_18TensorIteratorBaseEENKUlvE0_clEvENKUlvE1_clEvEUlS5_S5_E_EEEEvS7_RKT_EUliE_EEviT1_ --------------------------
	.section	.nv.info._ZN2at6native18elementwise_kernelILi128ELi4EZNS0_15gpu_kernel_implINS0_13AUnaryFunctorIN3c104HalfES5_S5_ZZZNS0_21remainder_kernel_cudaERNS_18TensorIteratorBaseEENKUlvE0_clEvENKUlvE1_clEvEUlS5_S5_E_EEEEvS7_RKT_EUliE_EEviT1_,"",@"SHT_CUDA_INFO"
	.sectionflags	@""
	.align	4


	//----- nvinfo : EIATTR_CUDA_API_VERSION
	.align		4
        /*0000*/ 	.byte	0x04, 0x37
        /*0002*/ 	.short	(.L_7241 - .L_7240)
.L_7240:
        /*0004*/ 	.word	0x00000082


	//----- nvinfo : EIATTR_KPARAM_INFO
	.align		4
.L_7241:
        /*0008*/ 	.byte	0x04, 0x17
        /*000a*/ 	.short	(.L_7243 - .L_7242)
.L_7242:
        /*000c*/ 	.word	0x00000000
        /*0010*/ 	.short	0x0001
        /*0012*/ 	.short	0x0008
        /*0014*/ 	.byte	0x00, 0xf0, 0x61, 0x08


	//----- nvinfo : EIATTR_KPARAM_INFO
	.align		4
.L_7243:
        /*0018*/ 	.byte	0x04, 0x17
        /*001a*/ 	.short	(.L_7245 - .L_7244)
.L_7244:
        /*001c*/ 	.word	0x00000000
        /*0020*/ 	.short	0x0000
        /*0022*/ 	.short	0x0000
        /*0024*/ 	.byte	0x00, 0xf0, 0x11, 0x00


	//----- nvinfo : EIATTR_SPARSE_MMA_MASK
	.align		4
.L_7245:
        /*0028*/ 	.byte	0x03, 0x50
        /*002a*/ 	.short	0x0000


	//----- nvinfo : EIATTR_MAXREG_COUNT
	.align		4
        /*002c*/ 	.byte	0x03, 0x1b
        /*002e*/ 	.short	0x0080


	//----- nvinfo : EIATTR_EXTERNS
	.align		4
        /*0030*/ 	.byte	0x04, 0x0f
        /*0032*/ 	.short	(.L_7247 - .L_7246)


	//   ....[0]....
	.align		4
.L_7246:
        /*0034*/ 	.word	index@(__assertfail)


	//----- nvinfo : EIATTR_MERCURY_ISA_VERSION
	.align		4
.L_7247:
        /*0038*/ 	.byte	0x03, 0x5f
        /*003a*/ 	.short	0x0101


	//----- nvinfo : EIATTR_VRC_CTA_INIT_COUNT
	.align		4
        /*003c*/ 	.byte	0x02, 0x4a
	.zero		1
	.zero		1


	//----- nvinfo : EIATTR_SYSCALL_OFFSETS
	.align		4
        /*0040*/ 	.byte	0x04, 0x46
        /*0042*/ 	.short	(.L_7249 - .L_7248)


	//   ....[0]....
.L_7248:
        /*0044*/ 	.word	0x000021f0


	//   ....[1]....
        /*0048*/ 	.word	0x000035b0


	//   ....[2]....
        /*004c*/ 	.word	0x00005940


	//   ....[3]....
        /*0050*/ 	.word	0x00006b30


	//   ....[4]....
        /*0054*/ 	.word	0x00008fd0


	//   ....[5]....
        /*0058*/ 	.word	0x0000a1c0


	//   ....[6]....
        /*005c*/ 	.word	0x0000c670


	//   ....[7]....
        /*0060*/ 	.word	0x0000d830


	//----- nvinfo : EIATTR_EXIT_INSTR_OFFSETS
	.align		4
.L_7249:
        /*0064*/ 	.byte	0x04, 0x1c
        /*0066*/ 	.short	(.L_7251 - .L_7250)


	//   ....[0]....
.L_7250:
        /*0068*/ 	.word	0x0000a4a0


	//   ....[1]....
        /*006c*/ 	.word	0x0000ccd0


	//   ....[2]....
        /*0070*/ 	.word	0x0000cd10


	//   ....[3]....
        /*0074*/ 	.word	0x0000cdb0


	//   ....[4]....
        /*0078*/ 	.word	0x0000cdf0


	//   ....[5]....
        /*007c*/ 	.word	0x0000ce30


	//   ....[6]....
        /*0080*/ 	.word	0x0000cec0


	//   ....[7]....
        /*0084*/ 	.word	0x0000cee0


	//   ....[8]....
        /*0088*/ 	.word	0x0000cf80


	//   ....[9]....
        /*008c*/ 	.word	0x0000cfd0


	//   ....[10]....
        /*0090*/ 	.word	0x0000d020


	//   ....[11]....
        /*0094*/ 	.word	0x0000d100


	//   ....[12]....
        /*0098*/ 	.word	0x0000d270


	//   ....[13]....
        /*009c*/ 	.word	0x0000d3e0


	//   ....[14]....
        /*00a0*/ 	.word	0x0000d540


	//   ....[15]....
        /*00a4*/ 	.word	0x0000d580


	//   ....[16]....
        /*00a8*/ 	.word	0x0000d5c0


	//   ....[17]....
        /*00ac*/ 	.word	0x0000d670


	//   ....[18]....
        /*00b0*/ 	.word	0x0000d6d0


	//   ....[19]....
        /*00b4*/ 	.word	0x0000d840


	//   ....[20]....
        /*00b8*/ 	.word	0x0000d950


	//   ....[21]....
        /*00bc*/ 	.word	0x0000da90


	//   ....[22]....
        /*00c0*/ 	.word	0x0000dad0


	//----- nvinfo : EIATTR_MAX_THREADS
	.align		4
.L_7251:
        /*00c4*/ 	.byte	0x04, 0x05
        /*00c6*/ 	.short	(.L_7253 - .L_7252)
.L_7252:
        /*00c8*/ 	.word	0x00000080
        /*00cc*/ 	.word	0x00000001
        /*00d0*/ 	.word	0x00000001


	//----- nvinfo : EIATTR_CRS_STACK_SIZE
	.align		4
.L_7253:
        /*00d4*/ 	.byte	0x04, 0x1e
        /*00d6*/ 	.short	(.L_7255 - .L_7254)
.L_7254:
        /*00d8*/ 	.word	0x00000000


	//----- nvinfo : EIATTR_CBANK_PARAM_SIZE
	.align		4
.L_7255:
        /*00dc*/ 	.byte	0x03, 0x19
        /*00de*/ 	.short	0x0220


	//----- nvinfo : EIATTR_PARAM_CBANK
	.align		4
        /*00e0*/ 	.byte	0x04, 0x0a
        /*00e2*/ 	.short	(.L_7257 - .L_7256)
	.align		4
.L_7256:
        /*00e4*/ 	.word	index@(.nv.constant0._ZN2at6native18elementwise_kernelILi128ELi4EZNS0_15gpu_kernel_implINS0_13AUnaryFunctorIN3c104HalfES5_S5_ZZZNS0_21remainder_kernel_cudaERNS_18TensorIteratorBaseEENKUlvE0_clEvENKUlvE1_clEvEUlS5_S5_E_EEEEvS7_RKT_EUliE_EEviT1_)
        /*00e8*/ 	.short	0x0380
        /*00ea*/ 	.short	0x0220


	//----- nvinfo : EIATTR_SW_WAR
	.align		4
.L_7257:
        /*00ec*/ 	.byte	0x04, 0x36
        /*00ee*/ 	.short	(.L_7259 - .L_7258)
.L_7258:
        /*00f0*/ 	.word	0x00000008
.L_7259:


//--------------------- .nv.info._ZN2at6native27unrolled_elementwise_kernelINS0_13AUnaryFunctorIN3c104HalfES4_S4_ZZZNS0_21remainder_kernel_cudaERNS_18TensorIteratorBaseEENKUlvE0_clEvENKUlvE1_clEvEUlS4_S4_E_EESt5arrayIPcLm2EELi4E23TrivialOffsetCalculatorILi1EjESF_NS0_6memory12LoadWithCastILi1EEENSG_13StoreWithCastILi1EEEEEviT_T0_T2_T3_T4_T5_ --------------------------
	.section	.nv.info._ZN2at6native27unrolled_elementwise_kernelINS0_13AUnaryFunctorIN3c104HalfES4_S4_ZZZNS0_21remainder_kernel_cudaERNS_18TensorIteratorBaseEENKUlvE0_clEvENKUlvE1_clEvEUlS4_S4_E_EESt5arrayIPcLm2EELi4E23TrivialOffsetCalculatorILi1EjESF_NS0_6memory12LoadWithCastILi1EEENSG_13StoreWithCastILi1EEEEEviT_T0_T2_T3_T4_T5_,"",@"SHT_CUDA_INFO"
	.sectionflags	@""
	.align	4


	//----- nvinfo : EIATTR_CUDA_API_VERSION
	.align		4
        /*0000*/ 	.byte	0x04, 0x37
        /*0002*/ 	.short	(.L_7261 - .L_7260)
.L_7260:
        /*0004*/ 	.word	0x00000082


	//----- nvinfo : EIATTR_KPARAM_INFO
	.align		4
.L_7261:
        /*0008*/ 	.byte	0x04, 0x17
        /*000a*/ 	.short	(.L_7263 - .L_7262)
.L_7262:
        /*000c*/ 	.word	0x00000000
        /*0010*/ 	.short	0x0006
        /*0012*/ 	.short	0x0024
        /*0014*/ 	.byte	0x00, 0xf0, 0x21, 0x00


	//----- nvinfo : EIATTR_KPARAM_INFO
	.align		4
.L_7263:
        /*0018*/ 	.byte	0x04, 0x17
        /*001a*/ 	.short	(.L_7265 - .L_7264)
.L_7264:
        /*001c*/ 	.word	0x00000000
        /*0020*/ 	.short	0x0005
        /*0022*/ 	.short	0x001c
        /*0024*/ 	.byte	0x00, 0xf0, 0x21, 0x00


	//----- nvinfo : EIATTR_KPARAM_INFO
	.align		4
.L_7265:
        /*0028*/ 	.byte	0x04, 0x17
        /*002a*/ 	.short	(.L_7267 - .L_7266)
.L_7266:
        /*002c*/ 	.word	0x00000000
        /*0030*/ 	.short	0x0004
        /*0032*/ 	.short	0x0019
        /*0034*/ 	.byte	0x00, 0xf0, 0x05, 0x00


	//----- nvinfo : EIATTR_KPARAM_INFO
	.align		4
.L_7267:
        /*0038*/ 	.byte	0x04, 0x17
        /*003a*/ 	.short	(.L_7269 - .L_7268)
.L_7268:
        /*003c*/ 	.word	0x00000000
        /*0040*/ 	.short	0x0003
        /*0042*/ 	.short	0x0018
        /*0044*/ 	.byte	0x00, 0xf0, 0x05, 0x00


	//----- nvinfo : EIATTR_KPARAM_INFO
	.align		4
.L_7269:
        /*0048*/ 	.byte	0x04, 0x17
        /*004a*/ 	.short	(.L_7271 - .L_7270)
.L_7270:
        /*004c*/ 	.word	0x00000000
        /*0050*/ 	.short	0x0002
        /*0052*/ 	.short	0x0008
        /*0054*/ 	.byte	0x00, 0xf0, 0x41, 0x00


	//----- nvinfo : EIATTR_KPARAM_INFO
	.align		4
.L_7271:
        /*0058*/ 	.byte	0x04, 0x17
        /*005a*/ 	.short	(.L_7273 - .L_7272)
.L_7272:
        /*005c*/ 	.word	0x00000000
        /*0060*/ 	.short	0x0001
        /*0062*/ 	.short	0x0004
        /*0064*/ 	.byte	0x00, 0xf0, 0x11, 0x00


	//----- nvinfo : EIATTR_KPARAM_INFO
	.align		4
.L_7273:
        /*0068*/ 	.byte	0x04, 0x17
        /*006a*/ 	.short	(.L_7275 - .L_7274)
.L_7274:
        /*006c*/ 	.word	0x00000000
        /*0070*/ 	.short	0x0000
        /*0072*/ 	.short	0x0000
        /*0074*/ 	.byte	0x00, 0xf0, 0x11, 0x00


	//----- nvinfo : EIATTR_SPARSE_MMA_MASK
	.align		4
.L_7275:
        /*0078*/ 	.byte	0x03, 0x50
        /*007a*/ 	.short	0x0000


	//----- nvinfo : EIATTR_MAXREG_COUNT
	.align		4
        /*007c*/ 	.byte	0x03, 0x1b
        /*007e*/ 	.short	0x00ff


	//----- nvinfo : EIATTR_EXTERNS
	.align		4
        /*0080*/ 	.byte	0x04, 0x0f
        /*0082*/ 	.short	(.L_7277 - .L_7276)


	//   ....[0]....
	.align		4
.L_7276:
        /*0084*/ 	.word	index@(__assertfail)


	//----- nvinfo : EIATTR_MERCURY_ISA_VERSION
	.align		4
.L_7277:
        /*0088*/ 	.byte	0x03, 0x5f
        /*008a*/ 	.short	0x0101


	//----- nvinfo : EIATTR_VRC_CTA_INIT_COUNT
	.align		4
        /*008c*/ 	.byte	0x02, 0x4a
	.zero		1
	.zero		1


	//----- nvinfo : EIATTR_SYSCALL_OFFSETS
	.align		4
        /*0090*/ 	.byte	0x04, 0x46
        /*0092*/ 	.short	(.L_7279 - .L_7278)


	//   ....[0]....
.L_7278:
        /*0094*/ 	.word	0x00000fc0


	//   ....[1]....
        /*0098*/ 	.word	0x00002160


	//   ....[2]....
        /*009c*/ 	.word	0x00003240


	//   ....[3]....
        /*00a0*/ 	.word	0x00004240


	//   ....[4]....
        /*00a4*/ 	.word	0x000066e0


	//   ....[5]....
        /*00a8*/ 	.word	0x00007590


	//   ....[6]....
        /*00ac*/ 	.word	0x00008530


	//   ....[7]....
        /*00b0*/ 	.word	0x000094b0


	//----- nvinfo : EIATTR_EXIT_INSTR_OFFSETS
	.align		4
.L_7279:
        /*00b4*/ 	.byte	0x04, 0x1c
        /*00b6*/ 	.short	(.L_7281 - .L_7280)


	//   ....[0]....
.L_7280:
        /*00b8*/ 	.word	0x00008800


	//   ....[1]....
        /*00bc*/ 	.word	0x00008950


	//   ....[2]....
        /*00c0*/ 	.word	0x00008990


	//   ....[3]....
        /*00c4*/ 	.word	0x00008a30


	//   ....[4]....
        /*00c8*/ 	.word	0x00008a70


	//   ....[5]....
        /*00cc*/ 	.word	0x00008ab0


	//   ....[6]....
        /*00d0*/ 	.word	0x00008b40


	//   ....[7]....
        /*00d4*/ 	.word	0x00008b60


	//   ....[8]....
        /*00d8*/ 	.word	0x00008c00


	//   ....[9]....
        /*00dc*/ 	.word	0x00008c50


	//   ....[10]....
        /*00e0*/ 	.word	0x00008ca0


	//   ....[11]....
        /*00e4*/ 	.word	0x00008d80


	//   ....[12]....
        /*00e8*/ 	.word	0x00008ef0


	//   ....[13]....
        /*00ec*/ 	.word	0x00009060


	//   ....[14]....
        /*00f0*/ 	.word	0x000091c0


	//   ....[15]....
        /*00f4*/ 	.word	0x00009200


	//   ....[16]....
        /*00f8*/ 	.word	0x00009240


	//   ....[17]....
        /*00fc*/ 	.word	0x000092f0


	//   ....[18]....
        /*0100*/ 	.word	0x00009350


	//   ....[19]....
        /*0104*/ 	.word	0x000094c0


	//   ....[20]....
        /*0108*/ 	.word	0x000095d0


	//   ....[21]....
        /*010c*/ 	.word	0x00009710


	//   ....[22]....
        /*0110*/ 	.word	0x00009750


	//----- nvinfo : EIATTR_MAX_THREADS
	.align		4
.L_7281:
        /*0114*/ 	.byte	0x04, 0x05
        /*0116*/ 	.short	(.L_7283 - .L_7282)
.L_7282:
        /*0118*/ 	.word	0x00000080
        /*011c*/ 	.word	0x00000001
        /*0120*/ 	.word	0x00000001


	//----- nvinfo : EIATTR_CRS_STACK_SIZE
	.align		4
.L_7283:
        /*0124*/ 	.byte	0x04, 0x1e
        /*0126*/ 	.short	(.L_7285 - .L_7284)
.L_7284:
        /*0128*/ 	.word	0x00000000


	//----- nvinfo : EIATTR_CBANK_PARAM_SIZE
	.align		4
.L_7285:
        /*012c*/ 	.byte	0x03, 0x19
        /*012e*/ 	.short	0x002c


	//----- nvinfo : EIATTR_PARAM_CBANK
	.align		4
        /*0130*/ 	.byte	0x04, 0x0a
        /*0132*/ 	.short	(.L_7287 - .L_7286)
	.align		4
.L_7286:
        /*0134*/ 	.word	index@(.nv.constant0._ZN2at6native27unrolled_elementwise_kernelINS0_13AUnaryFunctorIN3c104HalfES4_S4_ZZZNS0_21remainder_kernel_cudaERNS_18TensorIteratorBaseEENKUlvE0_clEvENKUlvE1_clEvEUlS4_S4_E_EESt5arrayIPcLm2EELi4E23TrivialOffsetCalculatorILi1EjESF_NS0_6memory12LoadWithCastILi1EEENSG_13StoreWithCastILi1EEEEEviT_T0_T2_T3_T4_T5_)
        /*0138*/ 	.short	0x0380
        /*013a*/ 	.short	0x002c


	//----- nvinfo : EIATTR_SW_WAR
	.align		4
.L_7287:
        /*013c*/ 	.byte	0x04, 0x36
        /*013e*/ 	.short	(.L_7289 - .L_7288)
.L_7288:
        /*0140*/ 	.word	0x00000008
.L_7289:


//--------------------- .nv.info._ZN2at6native18elementwise_kernelILi128ELi4EZNS0_22gpu_kernel_impl_nocastINS0_13AUnaryFunctorIN3c104HalfES5_S5_ZZZNS0_21remainder_kernel_cudaERNS_18TensorIteratorBaseEENKUlvE0_clEvENKUlvE1_clEvEUlS5_S5_E_EEEEvS7_RKT_EUliE_EEviT1_ --------------------------
	.section	.nv.info._ZN2at6native18elementwise_kernelILi128ELi4EZNS0_22gpu_kernel_impl_nocastINS0_13AUnaryFunctorIN3c104HalfES5_S5_ZZZNS0_21remainder_kernel_cudaERNS_18TensorIteratorBaseEENKUlvE0_clEvENKUlvE1_clEvEUlS5_S5_E_EEEEvS7_RKT_EUliE_EEviT1_,"",@"SHT_CUDA_INFO"
	.sectionflags	@""
	.align	4


	//----- nvinfo : EIATTR_CUDA_API_VERSION
	.align		4
        /*0000*/ 	.byte	0x04, 0x37
        /*0002*/ 	.short	(.L_7291 - .L_7290)
.L_7290:
        /*0004*/ 	.word	0x00000082


	//----- nvinfo : EIATTR_KPARAM_INFO
	.align		4
.L_7291:
        /*0008*/ 	.byte	0x04, 0x17
        /*000a*/ 	.short	(.L_7293 - .L_7292)
.L_7292:
        /*000c*/ 	.word	0x00000000
        /*0010*/ 	.short	0x0001
        /*0012*/ 	.short	0x0008
        /*0014*/ 	.byte	0x00, 0xf0, 0x61, 0x08


	//----- nvinfo : EIATTR_KPARAM_INFO
	.align		4
.L_7293:
        /*0018*/ 	.byte	0x04, 0x17
        /*001a*/ 	.short	(.L_7295 - .L_7294)
.L_7294:
        /*001c*/ 	.word	0x00000000
        /*0020*/ 	.short	0x0000
        /*0022*/ 	.short	0x0000
        /*0024*/ 	.byte	0x00, 0xf0, 0x11, 0x00


	//----- nvinfo : EIATTR_SPARSE_MMA_MASK
	.align		4
.L_7295:
        /*0028*/ 	.byte	0x03, 0x50
        /*002a*/ 	.short	0x0000


	//----- nvinfo : EIATTR_MAXREG_COUNT
	.align		4
        /*002c*/ 	.byte	0x03, 0x1b
        /*002e*/ 	.short	0x0080


	//----- nvinfo : EIATTR_MERCURY_ISA_VERSION
	.align		4
        /*0030*/ 	.byte	0x03, 0x5f
        /*0032*/ 	.short	0x0101


	//----- nvinfo : EIATTR_VRC_CTA_INIT_COUNT
	.align		4
        /*0034*/ 	.byte	0x02, 0x4a
	.zero		1
	.zero		1


	//----- nvinfo : EIATTR_EXIT_INSTR_OFFSETS
	.align		4
        /*0038*/ 	.byte	0x04, 0x1c
        /*003a*/ 	.short	(.L_7297 - .L_7296)


	//   ....[0]....
.L_7296:
        /*003c*/ 	.word	0x00001050


	//   ....[1]....
        /*0040*/ 	.word	0x00001520


	//   ....[2]....
        /*0044*/ 	.word	0x00005e80


	//   ....[3]....
        /*0048*/ 	.word	0x00007680


	//----- nvinfo : EIATTR_MAX_THREADS
	.align		4
.L_7297:
        /*004c*/ 	.byte	0x04, 0x05
        /*004e*/ 	.short	(.L_7299 - .L_7298)
.L_7298:
        /*0050*/ 	.word	0x00000080
        /*0054*/ 	.word	0x00000001
        /*0058*/ 	.word	0x00000001


	//----- nvinfo : EIATTR_CRS_STACK_SIZE
	.align		4
.L_7299:
        /*005c*/ 	.byte	0x04, 0x1e
        /*005e*/ 	.short	(.L_7301 - .L_7300)
.L_7300:
        /*0060*/ 	.word	0x00000000


	//----- nvinfo : EIATTR_CBANK_PARAM_SIZE
	.align		4
.L_7301:
        /*0064*/ 	.byte	0x03, 0x19
        /*0066*/ 	.short	0x0220


	//----- nvinfo : EIATTR_PARAM_CBANK
	.align		4
        /*0068*/ 	.byte	0x04, 0x0a
        /*006a*/ 	.short	(.L_7303 - .L_7302)
	.align		4
.L_7302:
        /*006c*/ 	.word	index@(.nv.constant0._ZN2at6native18elementwise_kernelILi128ELi4EZNS0_22gpu_kernel_impl_nocastINS0_13AUnaryFunctorIN3c104HalfES5_S5_ZZZNS0_21remainder_kernel_cudaERNS_18TensorIteratorBaseEENKUlvE0_clEvENKUlvE1_clEvEUlS5_S5_E_EEEEvS7_RKT_EUliE_EEviT1_)
        /*0070*/ 	.short	0x0380
        /*0072*/ 	.short	0x0220


	//----- nvinfo : EIATTR_SW_WAR
	.align		4
.L_7303:
        /*0074*/ 	.byte	0x04, 0x36
        /*0076*/ 	.short	(.L_7305 - .L_7304)
.L_7304:
        /*0078*/ 	.word	0x00000008
.L_7305:


//--------------------- .nv.info._ZN2at6native27unrolled_elementwise_kernelINS0_13AUnaryFunctorIN3c104HalfES4_S4_ZZZNS0_21remainder_kernel_cudaERNS_18TensorIteratorBaseEENKUlvE0_clEvENKUlvE1_clEvEUlS4_S4_E_EESt5arrayIPcLm2EELi4E23TrivialOffsetCalculatorILi1EjESF_NS0_6memory15LoadWithoutCastENSG_16StoreWithoutCastEEEviT_T0_T2_T3_T4_T5_ --------------------------
	.section	.nv.info._ZN2at6native27unrolled_elementwise_kernelINS0_13AUnaryFunctorIN3c104HalfES4_S4_ZZZNS0_21remainder_kernel_cudaERNS_18TensorIteratorBaseEENKUlvE0_clEvENKUlvE1_clEvEUlS4_S4_E_EESt5arrayIPcLm2EELi4E23TrivialOffsetCalculatorILi1EjESF_NS0_6memory15LoadWithoutCastENSG_16StoreWithoutCastEEEviT_T0_T2_T3_T4_T5_,"",@"SHT_CUDA_INFO"
	.sectionflags	@""
	.align	4


	//----- nvinfo : EIATTR_CUDA_API_VERSION
	.align		4
        /*0000*/ 	.byte	0x04, 0x37
        /*0002*/ 	.short	(.L_7307 - .L_7306)
.L_7306:
        /*0004*/ 	.word	0x00000082


	//----- nvinfo : EIATTR_KPARAM_INFO
	.align		4
.L_7307:
        /*0008*/ 	.byte	0x04, 0x17
        /*000a*/ 	.short	(.L_7309 - .L_7308)
.L_7308:
        /*000c*/ 	.word	0x00000000
        /*0010*/ 	.short	0x0006
        /*0012*/ 	.short	0x001b
        /*0014*/ 	.byte	0x00, 0xf0, 0x05, 0x00


	//----- nvinfo : EIATTR_KPARAM_INFO
	.align		4
.L_7309:
        /*0018*/ 	.byte	0x04, 0x17
        /*001a*/ 	.short	(.L_7311 - .L_7310)
.L_7310:
        /*001c*/ 	.word	0x00000000
        /*0020*/ 	.short	0x0005
        /*0022*/ 	.short	0x001a
        /*0024*/ 	.byte	0x00, 0xf0, 0x05, 0x00


	//----- nvinfo : EIATTR_KPARAM_INFO
	.align		4
.L_7311:
        /*0028*/ 	.byte	0x04, 0x17
        /*002a*/ 	.short	(.L_7313 - .L_7312)
.L_7312:
        /*002c*/ 	.word	0x00000000
        /*0030*/ 	.short	0x0004
        /*0032*/ 	.short	0x0019
        /*0034*/ 	.byte	0x00, 0xf0, 0x05, 0x00


	//----- nvinfo : EIATTR_KPARAM_INFO
	.align		4
.L_7313:
        /*0038*/ 	.byte	0x04, 0x17
        /*003a*/ 	.short	(.L_7315 - .L_7314)
.L_7314:
        /*003c*/ 	.word	0x00000000
        /*0040*/ 	.short	0x0003
        /*0042*/ 	.short	0x0018
        /*0044*/ 	.byte	0x00, 0xf0, 0x05, 0x00


	//----- nvinfo : EIATTR_KPARAM_INFO
	.align		4
.L_7315:
        /*0048*/ 	.byte	0x04, 0x17
        /*004a*/ 	.short	(.L_7317 - .L_7316)
.L_7316:
        /*004c*/ 	.word	0x00000000
        /*0050*/ 	.short	0x0002
        /*0052*/ 	.short	0x0008
        /*0054*/ 	.byte	0x00, 0xf0, 0x41, 0x00


	//----- nvinfo : EIATTR_KPARAM_INFO
	.align		4
.L_7317:
        /*0058*/ 	.byte	0x04, 0x17
        /*005a*/ 	.short	(.L_7319 - .L_7318)
.L_7318:
        /*005c*/ 	.word	0x00000000
        /*0060*/ 	.short	0x0001
        /*0062*/ 	.short	0x0004
        /*0064*/ 	.byte	0x00, 0xf0, 0x11, 0x00


	//----- nvinfo : EIATTR_KPARAM_INFO
	.align		4
.L_7319:
        /*0068*/ 	.byte	0x04, 0x17
        /*006a*/ 	.short	(.L_7321 - .L_7320)
.L_7320:
        /*006c*/ 	.word	0x00000000
        /*0070*/ 	.short	0x0000
        /*0072*/ 	.short	0x0000
        /*0074*/ 	.byte	0x00, 0xf0, 0x11, 0x00


	//----- nvinfo : EIATTR_SPARSE_MMA_MASK
	.align		4
.L_7321:
        /*0078*/ 	.byte	0x03, 0x50
        /*007a*/ 	.short	0x0000


	//----- nvinfo : EIATTR_MAXREG_COUNT
	.align		4
        /*007c*/ 	.byte	0x03, 0x1b
        /*007e*/ 	.short	0x00ff


	//----- nvinfo : EIATTR_MERCURY_ISA_VERSION
	.align		4
        /*0080*/ 	.byte	0x03, 0x5f
        /*0082*/ 	.short	0x0101


	//----- nvinfo : EIATTR_VRC_CTA_INIT_COUNT
	.align		4
        /*0084*/ 	.byte	0x02, 0x4a
	.zero		1
	.zero		1


	//----- nvinfo : EIATTR_EXIT_INSTR_OFFSETS
	.align		4
        /*0088*/ 	.byte	0x04, 0x1c
        /*008a*/ 	.short	(.L_7323 - .L_7322)


	//   ....[0]....
.L_7322:
        /*008c*/ 	.word	0x00001880


	//   ....[1]....
        /*0090*/ 	.word	0x000018d0


	//----- nvinfo : EIATTR_MAX_THREADS
	.align		4
.L_7323:
        /*0094*/ 	.byte	0x04, 0x05
        /*0096*/ 	.short	(.L_7325 - .L_7324)
.L_7324:
        /*0098*/ 	.word	0x00000080
        /*009c*/ 	.word	0x00000001
        /*00a0*/ 	.word	0x00000001


	//----- nvinfo : EIATTR_CRS_STACK_SIZE
	.align		4
.L_7325:
        /*00a4*/ 	.byte	0x04, 0x1e
        /*00a6*/ 	.short	(.L_7327 - .L_7326)
.L_7326:
        /*00a8*/ 	.word	0x00000000


	//----- nvinfo : EIATTR_CBANK_PARAM_SIZE
	.align		4
.L_7327:
        /*00ac*/ 	.byte	0x03, 0x19
        /*00ae*/ 	.short	0x001c


	//----- nvinfo : EIATTR_PARAM_CBANK
	.align		4
        /*00b0*/ 	.byte	0x04, 0x0a
        /*00b2*/ 	.short	(.L_7329 - .L_7328)
	.align		4
.L_7328:
        /*00b4*/ 	.word	index@(.nv.constant0._ZN2at6native27unrolled_elementwise_kernelINS0_13AUnaryFunctorIN3c104HalfES4_S4_ZZZNS0_21remainder_kernel_cudaERNS_18TensorIteratorBaseEENKUlvE0_clEvENKUlvE1_clEvEUlS4_S4_E_EESt5arrayIPcLm2EELi4E23TrivialOffsetCalculatorILi1EjESF_NS0_6memory15LoadWithoutCastENSG_16StoreWithoutCastEEEviT_T0_T2_T3_T4_T5_)
        /*00b8*/ 	.short	0x0380
        /*00ba*/ 	.short	0x001c


	//----- nvinfo : EIATTR_SW_WAR
	.align		4
.L_7329:
        /*00bc*/ 	.byte	0x04, 0x36
        /*00be*/ 	.short	(.L_7331 - .L_7330)
.L_7330:
        /*00c0*/ 	.word	0x00000008
.L_7331:


//--------------------- .nv.info._ZN2at6native29vectorized_elementwise_kernelILi2ENS0_13AUnaryFunctorIN3c104HalfES4_S4_ZZZNS0_21remainder_kernel_cudaERNS_18TensorIteratorBaseEENKUlvE0_clEvENKUlvE1_clEvEUlS4_S4_E_EESt5arrayIPcLm2EEEEviT0_T1_ --------------------------
	.section	.nv.info._ZN2at6native29vectorized_elementwise_kernelILi2ENS0_13AUnaryFunctorIN3c104HalfES4_S4_ZZZNS0_21remainder_kernel_cudaERNS_18TensorIteratorBaseEENKUlvE0_clEvENKUlvE1_clEvEUlS4_S4_E_EESt5arrayIPcLm2EEEEviT0_T1_,"",@"SHT_CUDA_INFO"
	.sectionflags	@""
	.align	4


	//----- nvinfo : EIATTR_CUDA_API_VERSION
	.align		4
        /*0000*/ 	.byte	0x04, 0x37
        /*0002*/ 	.short	(.L_7333 - .L_7332)
.L_7332:
        /*0004*/ 	.word	0x00000082


	//----- nvinfo : EIATTR_KPARAM_INFO
	.align		4
.L_7333:
        /*0008*/ 	.byte	0x04, 0x17
        /*000a*/ 	.short	(.L_7335 - .L_7334)
.L_7334:
        /*000c*/ 	.word	0x00000000
        /*0010*/ 	.short	0x0002
        /*0012*/ 	.short	0x0008
        /*0014*/ 	.byte	0x00, 0xf0, 0x41, 0x00


	//----- nvinfo : EIATTR_KPARAM_INFO
	.align		4
.L_7335:
        /*0018*/ 	.byte	0x04, 0x17
        /*001a*/ 	.short	(.L_7337 - .L_7336)
.L_7336:
        /*001c*/ 	.word	0x00000000
        /*0020*/ 	.short	0x0001
        /*0022*/ 	.short	0x0004
        /*0024*/ 	.byte	0x00, 0xf0, 0x11, 0x00


	//----- nvinfo : EIATTR_KPARAM_INFO
	.align		4
.L_7337:
        /*0028*/ 	.byte	0x04, 0x17
        /*002a*/ 	.short	(.L_7339 - .L_7338)
.L_7338:
        /*002c*/ 	.word	0x00000000
        /*0030*/ 	.short	0x0000
        /*0032*/ 	.short	0x0000
        /*0034*/ 	.byte	0x00, 0xf0, 0x11, 0x00


	//----- nvinfo : EIATTR_SPARSE_MMA_MASK
	.align		4
.L_7339:
        /*0038*/ 	.byte	0x03, 0x50
        /*003a*/ 	.short	0x0000


	//----- nvinfo : EIATTR_MAXREG_COUNT
	.align		4
        /*003c*/ 	.byte	0x03, 0x1b
        /*003e*/ 	.short	0x00ff


	//----- nvinfo : EIATTR_MERCURY_ISA_VERSION
	.align		4
        /*0040*/ 	.byte	0x03, 0x5f
        /*0042*/ 	.short	0x0101


	//----- nvinfo : EIATTR_VRC_CTA_INIT_COUNT
	.align		4
        /*0044*/ 	.byte	0x02, 0x4a
	.zero		1
	.zero		1


	//----- nvinfo : EIATTR_EXIT_INSTR_OFFSETS
	.align		4
        /*0048*/ 	.byte	0x04, 0x1c
        /*004a*/ 	.short	(.L_7341 - .L_7340)


	//   ....[0]....
.L_7340:
        /*004c*/ 	.word	0x000030f0


	//   ....[1]....
        /*0050*/ 	.word	0x00003140


	//   ....[2]....
        /*0054*/ 	.word	0x00005830


	//----- nvinfo : EIATTR_MAX_THREADS
	.align		4
.L_7341:
        /*0058*/ 	.byte	0x04, 0x05
        /*005a*/ 	.short	(.L_7343 - .L_7342)
.L_7342:
        /*005c*/ 	.word	0x00000080
        /*0060*/ 	.word	0x00000001
        /*0064*/ 	.word	0x00000001


	//----- nvinfo : EIATTR_CRS_STACK_SIZE
	.align		4
.L_7343:
        /*0068*/ 	.byte	0x04, 0x1e
        /*006a*/ 	.short	(.L_7345 - .L_7344)
.L_7344:
        /*006c*/ 	.word	0x00000000


	//----- nvinfo : EIATTR_CBANK_PARAM_SIZE
	.align		4
.L_7345:
        /*0070*/ 	.byte	0x03, 0x19
        /*0072*/ 	.short	0x0018


	//----- nvinfo : EIATTR_PARAM_CBANK
	.align		4
        /*0074*/ 	.byte	0x04, 0x0a
        /*0076*/ 	.short	(.L_7347 - .L_7346)
	.align		4
.L_7346:
        /*0078*/ 	.word	index@(.nv.constant0._ZN2at6native29vectorized_elementwise_kernelILi2ENS0_13AUnaryFunctorIN3c104HalfES4_S4_ZZZNS0_21remainder_kernel_cudaERNS_18TensorIteratorBaseEENKUlvE0_clEvENKUlvE1_clEvEUlS4_S4_E_EESt5arrayIPcLm2EEEEviT0_T1_)
        /*007c*/ 	.short	0x0380
        /*007e*/ 	.short	0x0018


	//----- nvinfo : EIATTR_SW_WAR
	.align		4
.L_7347:
        /*0080*/ 	.byte	0x04, 0x36
        /*0082*/ 	.short	(.L_7349 - .L_7348)
.L_7348:
        /*0084*/ 	.word	0x00000008
.L_7349:


//--------------------- .nv.info._ZN2at6native29vectorized_elementwise_kernelILi4ENS0_13AUnaryFunctorIN3c104HalfES4_S4_ZZZNS0_21remainder_kernel_cudaERNS_18TensorIteratorBaseEENKUlvE0_clEvENKUlvE1_clEvEUlS4_S4_E_EESt5arrayIPcLm2EEEEviT0_T1_ --------------------------
	.section	.nv.info._ZN2at6native29vectorized_elementwise_kernelILi4ENS0_13AUnaryFunctorIN3c104HalfES4_S4_ZZZNS0_21remainder_kernel_cudaERNS_18TensorIteratorBaseEENKUlvE0_clEvENKUlvE1_clEvEUlS4_S4_E_EESt5arrayIPcLm2EEEEviT0_T1_,"",@"SHT_CUDA_INFO"
	.sectionflags	@""
	.align	4


	//----- nvinfo : EIATTR_CUDA_API_VERSION
	.align		4
        /*0000*/ 	.byte	0x04, 0x37
        /*0002*/ 	.short	(.L_7351 - .L_7350)
.L_7350:
        /*0004*/ 	.word	0x00000082


	//----- nvinfo : EIATTR_KPARAM_INFO
	.align		4
.L_7351:
        /*0008*/ 	.byte	0x04, 0x17
        /*000a*/ 	.short	(.L_7353 - .L_7352)
.L_7352:
        /*000c*/ 	.word	0x00000000
        /*0010*/ 	.short	0x0002
        /*0012*/ 	.short	0x0008
        /*0014*/ 	.byte	0x00, 0xf0, 0x41, 0x00


	//----- nvinfo : EIATTR_KPARAM_INFO
	.align		4
.L_7353:
        /*0018*/ 	.byte	0x04, 0x17
        /*001a*/ 	.short	(.L_7355 - .L_7354)
.L_7354:
        /*001c*/ 	.word	0x00000000
        /*0020*/ 	.short	0x0001
        /*0022*/ 	.short	0x0004
        /*0024*/ 	.byte	0x00, 0xf0, 0x11, 0x00


	//----- nvinfo : EIATTR_KPARAM_INFO
	.align		4
.L_7355:
        /*0028*/ 	.byte	0x04, 0x17
        /*002a*/ 	.short	(.L_7357 - .L_7356)
.L_7356:
        /*002c*/ 	.word	0x00000000
        /*0030*/ 	.short	0x0000
        /*0032*/ 	.short	0x0000
        /*0034*/ 	.byte	0x00, 0xf0, 0x11, 0x00


	//----- nvinfo : EIATTR_SPARSE_MMA_MASK
	.align		4
.L_7357:
        /*0038*/ 	.byte	0x03, 0x50
        /*003a*/ 	.short	0x0000


	//----- nvinfo : EIATTR_MAXREG_COUNT
	.align		4
        /*003c*/ 	.byte	0x03, 0x1b
        /*003e*/ 	.short	0x00ff


	//----- nvinfo : EIATTR_MERCURY_ISA_VERSION
	.align		4
        /*0040*/ 	.byte	0x03, 0x5f
        /*0042*/ 	.short	0x0101


	//----- nvinfo : EIATTR_VRC_CTA_INIT_COUNT
	.align		4
        /*0044*/ 	.byte	0x02, 0x4a
	.zero		1
	.zero		1


	//----- nvinfo : EIATTR_EXIT_INSTR_OFFSETS
	.align		4
        /*0048*/ 	.byte	0x04, 0x1c
        /*004a*/ 	.short	(.L_7359 - .L_7358)


	//   ....[0]....
.L_7358:
        /*004c*/ 	.word	0x000030f0


	//   ....[1]....
        /*0050*/ 	.word	0x00003140


	//   ....[2]....
        /*0054*/ 	.word	0x000057f0


	//----- nvinfo : EIATTR_MAX_THREADS
	.align		4
.L_7359:
        /*0058*/ 	.byte	0x04, 0x05
        /*005a*/ 	.short	(.L_7361 - .L_7360)
.L_7360:
        /*005c*/ 	.word	0x00000080
        /*0060*/ 	.word	0x00000001
        /*0064*/ 	.word	0x00000001


	//----- nvinfo : EIATTR_CRS_STACK_SIZE
	.align		4
.L_7361:
        /*0068*/ 	.byte	0x04, 0x1e
        /*006a*/ 	.short	(.L_7363 - .L_7362)
.L_7362:
        /*006c*/ 	.word	0x00000000


	//----- nvinfo : EIATTR_CBANK_PARAM_SIZE
	.align		4
.L_7363:
        /*0070*/ 	.byte	0x03, 0x19
        /*0072*/ 	.short	0x0018


	//----- nvinfo : EIATTR_PARAM_CBANK
	.align		4
        /*0074*/ 	.byte	0x04, 0x0a
        /*0076*/ 	.short	(.L_7365 - .L_7364)
	.align		4
.L_7364:
        /*0078*/ 	.word	index@(.nv.constant0._ZN2at6native29vectorized_elementwise_kernelILi4ENS0_13AUnaryFunctorIN3c104HalfES4_S4_ZZZNS0_21remainder_kernel_cudaERNS_18TensorIteratorBaseEENKUlvE0_clEvENKUlvE1_clEvEUlS4_S4_E_EESt5arrayIPcLm2EEEEviT0_T1_)
        /*007c*/ 	.short	0x0380
        /*007e*/ 	.short	0x0018


	//----- nvinfo : EIATTR_SW_WAR
	.align		4
.L_7365:
        /*0080*/ 	.byte	0x04, 0x36
        /*0082*/ 	.short	(.L_7367 - .L_7366)
.L_7366:
        /*0084*/ 	.word	0x00000008
.L_7367:


//--------------------- .nv.info._ZN2at6native29vectorized_elementwise_kernelILi8ENS0_13AUnaryFunctorIN3c104HalfES4_S4_ZZZNS0_21remainder_kernel_cudaERNS_18TensorIteratorBaseEENKUlvE0_clEvENKUlvE1_clEvEUlS4_S4_E_EESt5arrayIPcLm2EEEEviT0_T1_ --------------------------
	.section	.nv.info._ZN2at6native29vectorized_elementwise_kernelILi8ENS0_13AUnaryFunctorIN3c104HalfES4_S4_ZZZNS0_21remainder_kernel_cudaERNS_18TensorIteratorBaseEENKUlvE0_clEvENKUlvE1_clEvEUlS4_S4_E_EESt5arrayIPcLm2EEEEviT0_T1_,"",@"SHT_CUDA_INFO"
	.sectionflags	@""
	.align	4


	//----- nvinfo : EIATTR_CUDA_API_VERSION
	.align		4
        /*0000*/ 	.byte	0x04, 0x37
        /*0002*/ 	.short	(.L_7369 - .L_7368)
.L_7368:
        /*0004*/ 	.word	0x00000082


	//----- nvinfo : EIATTR_KPARAM_INFO
	.align		4
.L_7369:
        /*0008*/ 	.byte	0x04, 0x17
        /*000a*/ 	.short	(.L_7371 - .L_7370)
.L_7370:
        /*000c*/ 	.word	0x00000000
        /*0010*/ 	.short	0x0002
        /*0012*/ 	.short	0x0008
        /*0014*/ 	.byte	0x00, 0xf0, 0x41, 0x00


	//----- nvinfo : EIATTR_KPARAM_INFO
	.align		4
.L_7371:
        /*0018*/ 	.byte	0x04, 0x17
        /*001a*/ 	.short	(.L_7373 - .L_7372)
.L_7372:
        /*001c*/ 	.word	0x00000000
        /*0020*/ 	.short	0x0001
        /*0022*/ 	.short	0x0004
        /*0024*/ 	.byte	0x00, 0xf0, 0x11, 0x00


	//----- nvinfo : EIATTR_KPARAM_INFO
	.align		4
.L_7373:
        /*0028*/ 	.byte	0x04, 0x17
        /*002a*/ 	.short	(.L_7375 - .L_7374)
.L_7374:
        /*002c*/ 	.word	0x00000000
        /*0030*/ 	.short	0x0000
        /*0032*/ 	.short	0x0000
        /*0034*/ 	.byte	0x00, 0xf0, 0x11, 0x00


	//----- nvinfo : EIATTR_SPARSE_MMA_MASK
	.align		4
.L_7375:
        /*0038*/ 	.byte	0x03, 0x50
        /*003a*/ 	.short	0x0000


	//----- nvinfo : EIATTR_MAXREG_COUNT
	.align		4
        /*003c*/ 	.byte	0x03, 0x1b
        /*003e*/ 	.short	0x00ff


	//----- nvinfo : EIATTR_MERCURY_ISA_VERSION
	.align		4
        /*0040*/ 	.byte	0x03, 0x5f
        /*0042*/ 	.short	0x0101


	//----- nvinfo : EIATTR_VRC_CTA_INIT_COUNT
	.align		4
        /*0044*/ 	.byte	0x02, 0x4a
	.zero		1
	.zero		1


	//----- nvinfo : EIATTR_EXIT_INSTR_OFFSETS
	.align		4
        /*0048*/ 	.byte	0x04, 0x1c
        /*004a*/ 	.short	(.L_7377 - .L_7376)


	//   ....[0]....
.L_7376:
        /*004c*/ 	.word	0x000030f0


	//   ....[1]....
        /*0050*/ 	.word	0x00003140


	//   ....[2]....
        /*0054*/ 	.word	0x000057d0


	//----- nvinfo : EIATTR_MAX_THREADS
	.align		4
.L_7377:
        /*0058*/ 	.byte	0x04, 0x05
        /*005a*/ 	.short	(.L_7379 - .L_7378)
.L_7378:
        /*005c*/ 	.word	0x00000080
        /*0060*/ 	.word	0x00000001
        /*0064*/ 	.word	0x00000001


	//----- nvinfo : EIATTR_CRS_STACK_SIZE
	.align		4
.L_7379:
        /*0068*/ 	.byte	0x04, 0x1e
        /*006a*/ 	.short	(.L_7381 - .L_7380)
.L_7380:
        /*006c*/ 	.word	0x00000000


	//----- nvinfo : EIATTR_CBANK_PARAM_SIZE
	.align		4
.L_7381:
        /*0070*/ 	.byte	0x03, 0x19
        /*0072*/ 	.short	0x0018


	//----- nvinfo : EIATTR_PARAM_CBANK
	.align		4
        /*0074*/ 	.byte	0x04, 0x0a
        /*0076*/ 	.short	(.L_7383 - .L_7382)
	.align		4
.L_7382:
        /*0078*/ 	.word	index@(.nv.constant0._ZN2at6native29vectorized_elementwise_kernelILi8ENS0_13AUnaryFunctorIN3c104HalfES4_S4_ZZZNS0_21remainder_kernel_cudaERNS_18TensorIteratorBaseEENKUlvE0_clEvENKUlvE1_clEvEUlS4_S4_E_EESt5arrayIPcLm2EEEEviT0_T1_)
        /*007c*/ 	.short	0x0380
        /*007e*/ 	.short	0x0018


	//----- nvinfo : EIATTR_SW_WAR
	.align		4
.L_7383:
        /*0080*/ 	.byte	0x04, 0x36
        /*0082*/ 	.short	(.L_7385 - .L_7384)
.L_7384:
        /*0084*/ 	.word	0x00000008
.L_7385:


//--------------------- .nv.info._ZN2at6native18elementwise_kernelILi128ELi4EZNS0_15gpu_kernel_implINS0_13BinaryFunctorIfffZZZNS0_21remainder_kernel_cudaERNS_18TensorIteratorBaseEENKUlvE0_clEvENKUlvE0_clEvEUlffE_EEEEvS5_RKT_EUliE_EEviT1_ --------------------------
	.section	.nv.info._ZN2at6native18elementwise_kernelILi128ELi4EZNS0_15gpu_kernel_implINS0_13BinaryFunctorIfffZZZNS0_21remainder_kernel_cudaERNS_18TensorIteratorBaseEENKUlvE0_clEvENKUlvE0_clEvEUlffE_EEEEvS5_RKT_EUliE_EEviT1_,"",@"SHT_CUDA_INFO"
	.sectionflags	@""
	.align	4


	//----- nvinfo : EIATTR_CUDA_API_VERSION
	.align		4
        /*0000*/ 	.byte	0x04, 0x37
        /*0002*/ 	.short	(.L_7387 - .L_7386)
.L_7386:
        /*0004*/ 	.word	0x00000082


	//----- nvinfo : EIATTR_KPARAM_INFO
	.align		4
.L_7387:
        /*0008*/ 	.byte	0x04, 0x17
        /*000a*/ 	.short	(.L_7389 - .L_7388)
.L_7388:
        /*000c*/ 	.word	0x00000000
        /*0010*/ 	.short	0x0001
        /*0012*/ 	.short	0x0008
        /*0014*/ 	.byte	0x00, 0xf0, 0x21, 0x0a


	//----- nvinfo : EIATTR_KPARAM_INFO
	.align		4
.L_7389:
        /*0018*/ 	.byte	0x04, 0x17
        /*001a*/ 	.short	(.L_7391 - .L_7390)
.L_7390:
        /*001c*/ 	.word	0x00000000
        /*0020*/ 	.short	0x0000
        /*0022*/ 	.short	0x0000
        /*0024*/ 	.byte	0x00, 0xf0, 0x11, 0x00


	//----- nvinfo : EIATTR_SPARSE_MMA_MASK
	.align		4
.L_7391:
        /*0028*/ 	.byte	0x03, 0x50
        /*002a*/ 	.short	0x0000


	//----- nvinfo : EIATTR_MAXREG_COUNT
	.align		4
        /*002c*/ 	.byte	0x03, 0x1b
        /*002e*/ 	.short	0x0080


	//----- nvinfo : EIATTR_EXTERNS
	.align		4
        /*0030*/ 	.byte	0x04, 0x0f
        /*0032*/ 	.short	(.L_7393 - .L_7392)


	//   ....[0]....
	.align		4
.L_7392:
        /*0034*/ 	.word	index@(__assertfail)


	//----- nvinfo : EIATTR_MERCURY_ISA_VERSION
	.align		4
.L_7393:
        /*0038*/ 	.byte	0x03, 0x5f
        /*003a*/ 	.short	0x0101


	//----- nvinfo : EIATTR_VRC_CTA_INIT_COUNT
	.align		4
        /*003c*/ 	.byte	0x02, 0x4a
	.zero		1
	.zero		1


	//----- nvinfo : EIATTR_SYSCALL_OFFSETS
	.align		4
        /*0040*/ 	.byte	0x04, 0x46
        /*0042*/ 	.short	(.L_7395 - .L_7394)


	//   ....[0]....
.L_7394:
        /*0044*/ 	.word	0x00002410


	//   ....[1]....
        /*0048*/ 	.word	0x00003200


	//   ....[2]....
        /*004c*/ 	.word	0x00004450


	//   ....[3]....
        /*0050*/ 	.word	0x00006990


	//   ....[4]....
        /*0054*/ 	.word	0x00007780


	//   ....[5]....
        /*0058*/ 	.word	0x00008830


	//   ....[6]....
        /*005c*/ 	.word	0x0000ae80


	//   ....[7]....
        /*0060*/ 	.word	0x0000bc70


	//   ....[8]....
        /*0064*/ 	.word	0x0000cd20


	//   ....[9]....
        /*0068*/ 	.word	0x0000f390


	//   ....[10]....
        /*006c*/ 	.word	0x00010180


	//   ....[11]....
        /*0070*/ 	.word	0x00011200


	//----- nvinfo : EIATTR_EXIT_INSTR_OFFSETS
	.align		4
.L_7395:
        /*0074*/ 	.byte	0x04, 0x1c
        /*0076*/ 	.short	(.L_7397 - .L_7396)


	//   ....[0]....
.L_7396:
        /*0078*/ 	.word	0x0000cfd0


	//   ....[1]....
        /*007c*/ 	.word	0x00010780


	//   ....[2]....
        /*0080*/ 	.word	0x000107c0


	//   ....[3]....
        /*0084*/ 	.word	0x00010850


	//   ....[4]....
        /*0088*/ 	.word	0x00010880


	//   ....[5]....
        /*008c*/ 	.word	0x000108b0


	//   ....[6]....
        /*0090*/ 	.word	0x00010930


	//   ....[7]....
        /*0094*/ 	.word	0x00010960


	//   ....[8]....
        /*0098*/ 	.word	0x000109f0


	//   ....[9]....
        /*009c*/ 	.word	0x00010a30


	//   ....[10]....
        /*00a0*/ 	.word	0x00010a70


	//   ....[11]....
        /*00a4*/ 	.word	0x00010b40


	//   ....[12]....
        /*00a8*/ 	.word	0x00010ca0


	//   ....[13]....
        /*00ac*/ 	.word	0x00010e00


	//   ....[14]....
        /*00b0*/ 	.word	0x00010f50


	//   ....[15]....
        /*00b4*/ 	.word	0x00010f80


	//   ....[16]....
        /*00b8*/ 	.word	0x00010fb0


	//   ....[17]....
        /*00bc*/ 	.word	0x00011050


	//   ....[18]....
        /*00c0*/ 	.word	0x000110a0


	//   ....[19]....
        /*00c4*/ 	.word	0x00011210


	//   ....[20]....
        /*00c8*/ 	.word	0x00011310


	//   ....[21]....
        /*00cc*/ 	.word	0x00011440


	//   ....[22]....
        /*00d0*/ 	.word	0x00011470


	//----- nvinfo : EIATTR_MAX_THREADS
	.align		4
.L_7397:
        /*00d4*/ 	.byte	0x04, 0x05
        /*00d6*/ 	.short	(.L_7399 - .L_7398)
.L_7398:
        /*00d8*/ 	.word	0x00000080
        /*00dc*/ 	.word	0x00000001
        /*00e0*/ 	.word	0x00000001


	//----- nvinfo : EIATTR_CRS_STACK_SIZE
	.align		4
.L_7399:
        /*00e4*/ 	.byte	0x04, 0x1e
        /*00e6*/ 	.short	(.L_7401 - .L_7400)
.L_7400:
        /*00e8*/ 	.word	0x00000000


	//----- nvinfo : EIATTR_CBANK_PARAM_SIZE
	.align		4
.L_7401:
        /*00ec*/ 	.byte	0x03, 0x19
        /*00ee*/ 	.short	0x0290


	//----- nvinfo : EIATTR_PARAM_CBANK
	.align		4
        /*00f0*/ 	.byte	0x04, 0x0a
        /*00f2*/ 	.short	(.L_7403 - .L_7402)
	.align		4
.L_7402:
        /*00f4*/ 	.word	index@(.nv.constant0._ZN2at6native18elementwise_kernelILi128ELi4EZNS0_15gpu_kernel_implINS0_13BinaryFunctorIfffZZZNS0_21remainder_kernel_cudaERNS_18TensorIteratorBaseEENKUlvE0_clEvENKUlvE0_clEvEUlffE_EEEEvS5_RKT_EUliE_EEviT1_)
        /*00f8*/ 	.short	0x0380
        /*00fa*/ 	.short	0x0290


	//----- nvinfo : EIATTR_SW_WAR
	.align		4
.L_7403:
        /*00fc*/ 	.byte	0x04, 0x36
        /*00fe*/ 	.short	(.L_7405 - .L_7404)
.L_7404:
        /*0100*/ 	.word	0x00000008
.L_7405:


//--------------------- .nv.info._ZN2at6native27unrolled_elementwise_kernelINS0_13BinaryFunctorIfffZZZNS0_21remainder_kernel_cudaERNS_18TensorIteratorBaseEENKUlvE0_clEvENKUlvE0_clEvEUlffE_EESt5arrayIPcLm3EELi4E23TrivialOffsetCalculatorILi2EjESC_ILi1EjENS0_6memory12LoadWithCastILi2EEENSF_13StoreWithCastILi1EEEEEviT_T0_T2_T3_T4_T5_ --------------------------
	.section	.nv.info._ZN2at6native27unrolled_elementwise_kernelINS0_13BinaryFunctorIfffZZZNS0_21remainder_kernel_cudaERNS_18TensorIteratorBaseEENKUlvE0_clEvENKUlvE0_clEvEUlffE_EESt5arrayIPcLm3EELi4E23TrivialOffsetCalculatorILi2EjESC_ILi1EjENS0_6memory12LoadWithCastILi2EEENSF_13StoreWithCastILi1EEEEEviT_T0_T2_T3_T4_T5_,"",@"SHT_CUDA_INFO"
	.sectionflags	@""
	.align	4


	//----- nvinfo : EIATTR_CUDA_API_VERSION
	.align		4
        /*0000*/ 	.byte	0x04, 0x37
        /*0002*/ 	.short	(.L_7407 - .L_7406)
.L_7406:
        /*0004*/ 	.word	0x00000082


	//----- nvinfo : EIATTR_KPARAM_INFO
	.align		4
.L_7407:
        /*0008*/ 	.byte	0x04, 0x17
        /*000a*/ 	.short	(.L_7409 - .L_7408)
.L_7408:
        /*000c*/ 	.word	0x00000000
        /*0010*/ 	.short	0x0006
        /*0012*/ 	.short	0x0030
        /*0014*/ 	.byte	0x00, 0xf0, 0x21, 0x00


	//----- nvinfo : EIATTR_KPARAM_INFO
	.align		4
.L_7409:
        /*0018*/ 	.byte	0x04, 0x17
        /*001a*/ 	.short	(.L_7411 - .L_7410)
.L_7410:
        /*001c*/ 	.word	0x00000000
        /*0020*/ 	.short	0x0005
        /*0022*/ 	.short	0x0024
        /*0024*/ 	.byte	0x00, 0xf0, 0x31, 0x00


	//----- nvinfo : EIATTR_KPARAM_INFO
	.align		4
.L_7411:
        /*0028*/ 	.byte	0x04, 0x17
        /*002a*/ 	.short	(.L_7413 - .L_7412)
.L_7412:
        /*002c*/ 	.word	0x00000000
        /*0030*/ 	.short	0x0004
        /*0032*/ 	.short	0x0021
        /*0034*/ 	.byte	0x00, 0xf0, 0x05, 0x00


	//----- nvinfo : EIATTR_KPARAM_INFO
	.align		4
.L_7413:
        /*0038*/ 	.byte	0x04, 0x17
        /*003a*/ 	.short	(.L_7415 - .L_7414)
.L_7414:
        /*003c*/ 	.word	0x00000000
        /*0040*/ 	.short	0x0003
        /*0042*/ 	.short	0x0020
        /*0044*/ 	.byte	0x00, 0xf0, 0x05, 0x00


	//----- nvinfo : EIATTR_KPARAM_INFO
	.align		4
.L_7415:
        /*0048*/ 	.byte	0x04, 0x17
        /*004a*/ 	.short	(.L_7417 - .L_7416)
.L_7416:
        /*004c*/ 	.word	0x00000000
        /*0050*/ 	.short	0x0002
        /*0052*/ 	.short	0x0008
        /*0054*/ 	.byte	0x00, 0xf0, 0x61, 0x00


	//----- nvinfo : EIATTR_KPARAM_INFO
	.align		4
.L_7417:
        /*0058*/ 	.byte	0x04, 0x17
        /*005a*/ 	.short	(.L_7419 - .L_7418)
.L_7418:
        /*005c*/ 	.word	0x00000000
        /*0060*/ 	.short	0x0001
        /*0062*/ 	.short	0x0004
        /*0064*/ 	.byte	0x00, 0xf0, 0x05, 0x00


	//----- nvinfo : EIATTR_KPARAM_INFO
	.align		4
.L_7419:
        /*0068*/ 	.byte	0x04, 0x17
        /*006a*/ 	.short	(.L_7421 - .L_7420)
.L_7420:
        /*006c*/ 	.word	0x00000000
        /*0070*/ 	.short	0x0000
        /*0072*/ 	.short	0x0000
        /*0074*/ 	.byte	0x00, 0xf0, 0x11, 0x00


	//----- nvinfo : EIATTR_SPARSE_MMA_MASK
	.align		4
.L_7421:
        /*0078*/ 	.byte	0x03, 0x50
        /*007a*/ 	.short	0x0000


	//----- nvinfo : EIATTR_MAXREG_COUNT
	.align		4
        /*007c*/ 	.byte	0x03, 0x1b
        /*007e*/ 	.short	0x00ff


	//----- nvinfo : EIATTR_EXTERNS
	.align		4
        /*0080*/ 	.byte	0x04, 0x0f
        /*0082*/ 	.short	(.L_7423 - .L_7422)


	//   ....[0]....
	.align		4
.L_7422:
        /*0084*/ 	.word	index@(__assertfail)


	//----- nvinfo : EIATTR_MERCURY_ISA_VERSION
	.align		4
.L_7423:
        /*0088*/ 	.byte	0x03, 0x5f
        /*008a*/ 	.short	0x0101


	//----- nvinfo : EIATTR_VRC_CTA_INIT_COUNT
	.align		4
        /*008c*/ 	.byte	0x02, 0x4a
	.zero		1
	.zero		1


	//----- nvinfo : EIATTR_SYSCALL_OFFSETS
	.align		4
        /*0090*/ 	.byte	0x04, 0x46
        /*0092*/ 	.short	(.L_7425 - .L_7424)


	//   ....[0]....
.L_7424:
        /*0094*/ 	.word	0x00000e00


	//   ....[1]....
        /*0098*/ 	.word	0x00001c10


	//   ....[2]....
        /*009c*/ 	.word	0x00002b30


	//   ....[3]....
        /*00a0*/ 	.word	0x00003940


	//   ....[4]....
        /*00a4*/ 	.word	0x000047d0


	//   ....[5]....
        /*00a8*/ 	.word	0x000055e0


	//   ....[6]....
        /*00ac*/ 	.word	0x00006480


	//   ....[7]....
        /*00b0*/ 	.word	0x00007270


	//   ....[8]....
        /*00b4*/ 	.word	0x000094f0


	//   ....[9]....
        /*00b8*/ 	.word	0x0000a280


	//   ....[10]....
        /*00bc*/ 	.word	0x0000b100


	//   ....[11]....
        /*00c0*/ 	.word	0x0000bf60


	//----- nvinfo : EIATTR_EXIT_INSTR_OFFSETS
	.align		4
.L_7425:
        /*00c4*/ 	.byte	0x04, 0x1c
        /*00c6*/ 	.short	(.L_7427 - .L_7426)


	//   ....[0]....
.L_7426:
        /*00c8*/ 	.word	0x0000b3a0


	//   ....[1]....
        /*00cc*/ 	.word	0x0000b4e0


	//   ....[2]....
        /*00d0*/ 	.word	0x0000b520


	//   ....[3]....
        /*00d4*/ 	.word	0x0000b5b0


	//   ....[4]....
        /*00d8*/ 	.word	0x0000b5e0


	//   ....[5]....
        /*00dc*/ 	.word	0x0000b610


	//   ....[6]....
        /*00e0*/ 	.word	0x0000b690


	//   ....[7]....
        /*00e4*/ 	.word	0x0000b6c0


	//   ....[8]....
        /*00e8*/ 	.word	0x0000b750


	//   ....[9]....
        /*00ec*/ 	.word	0x0000b790


	//   ....[10]....
        /*00f0*/ 	.word	0x0000b7d0


	//   ....[11]....
        /*00f4*/ 	.word	0x0000b8a0


	//   ....[12]....
        /*00f8*/ 	.word	0x0000ba00


	//   ....[13]....
        /*00fc*/ 	.word	0x0000bb60


	//   ....[14]....
        /*0100*/ 	.word	0x0000bcb0


	//   ....[15]....
        /*0104*/ 	.word	0x0000bce0


	//   ....[16]....
        /*0108*/ 	.word	0x0000bd10


	//   ....[17]....
        /*010c*/ 	.word	0x0000bdb0


	//   ....[18]....
        /*0110*/ 	.word	0x0000be00


	//   ....[19]....
        /*0114*/ 	.word	0x0000bf70


	//   ....[20]....
        /*0118*/ 	.word	0x0000c070


	//   ....[21]....
        /*011c*/ 	.word	0x0000c1a0


	//   ....[22]....
        /*0120*/ 	.word	0x0000c1d0


	//----- nvinfo : EIATTR_MAX_THREADS
	.align		4
.L_7427:
        /*0124*/ 	.byte	0x04, 0x05
        /*0126*/ 	.short	(.L_7429 - .L_7428)
.L_7428:
        /*0128*/ 	.word	0x00000080
        /*012c*/ 	.word	0x00000001
        /*0130*/ 	.word	0x00000001


	//----- nvinfo : EIATTR_CRS_STACK_SIZE
	.align		4
.L_7429:
        /*0134*/ 	.byte	0x04, 0x1e
        /*0136*/ 	.short	(.L_7431 - .L_7430)
.L_7430:
        /*0138*/ 	.word	0x00000000


	//----- nvinfo : EIATTR_CBANK_PARAM_SIZE
	.align		4
.L_7431:
        /*013c*/ 	.byte	0x03, 0x19
        /*013e*/ 	.short	0x0038


	//----- nvinfo : EIATTR_PARAM_CBANK
	.align		4
        /*0140*/ 	.byte	0x04, 0x0a
        /*0142*/ 	.short	(.L_7433 - .L_7432)
	.align		4
.L_7432:
        /*0144*/ 	.word	index@(.nv.constant0._ZN2at6native27unrolled_elementwise_kernelINS0_13BinaryFunctorIfffZZZNS0_21remainder_kernel_cudaERNS_18TensorIteratorBaseEENKUlvE0_clEvENKUlvE0_clEvEUlffE_EESt5arrayIPcLm3EELi4E23TrivialOffsetCalculatorILi2EjESC_ILi1EjENS0_6memory12LoadWithCastILi2EEENSF_13StoreWithCastILi1EEEEEviT_T0_T2_T3_T4_T5_)
        /*0148*/ 	.short	0x0380
        /*014a*/ 	.short	0x0038


	//----- nvinfo : EIATTR_SW_WAR
	.align		4
.L_7433:
        /*014c*/ 	.byte	0x04, 0x36
        /*014e*/ 	.short	(.L_7435 - .L_7434)
.L_7434:
        /*0150*/ 	.word	0x00000008
.L_7435:


//--------------------- .nv.info._ZN2at6native18elementwise_kernelILi128ELi2EZNS0_22gpu_kernel_impl_nocastINS0_13BinaryFunctorIfffZZZNS0_21remainder_kernel_cudaERNS_18TensorIteratorBaseEENKUlvE0_clEvENKUlvE0_clEvEUlffE_EEEEvS5_RKT_EUliE_EEviT1_ --------------------------
	.section	.nv.info._ZN2at6native18elementwise_kernelILi128ELi2EZNS0_22gpu_kernel_impl_nocastINS0_13BinaryFunctorIfffZZZNS0_21remainder_kernel_cudaERNS_18TensorIteratorBaseEENKUlvE0_clEvENKUlvE0_clEvEUlffE_EEEEvS5_RKT_EUliE_EEviT1_,"",@"SHT_CUDA_INFO"
	.sectionflags	@""
	.align	4


	//----- nvinfo : EIATTR_CUDA_API_VERSION
	.align		4
        /*0000*/ 	.byte	0x04, 0x37
        /*0002*/ 	.short	(.L_7437 - .L_7436)
.L_7436:
        /*0004*/ 	.word	0x00000082


	//----- nvinfo : EIATTR_KPARAM_INFO
	.align		4
.L_7437:
        /*0008*/ 	.byte	0x04, 0x17
        /*000a*/ 	.short	(.L_7439 - .L_7438)
.L_7438:
        /*000c*/ 	.word	0x00000000
        /*0010*/ 	.short	0x0001
        /*0012*/ 	.short	0x0008
        /*0014*/ 	.byte	0x00, 0xf0, 0x21, 0x0a


	//----- nvinfo : EIATTR_KPARAM_INFO
	.align		4
.L_7439:
        /*0018*/ 	.byte	0x04, 0x17
        /*001a*/ 	.short	(.L_7441 - .L_7440)
.L_7440:
        /*001c*/ 	.word	0x00000000
        /*0020*/ 	.short	0x0000
        /*0022*/ 	.short	0x0000
        /*0024*/ 	.byte	0x00, 0xf0, 0x11, 0x00


	//----- nvinfo : EIATTR_SPARSE_MMA_MASK
	.align		4
.L_7441:
        /*0028*/ 	.byte	0x03, 0x50
        /*002a*/ 	.short	0x0000


	//----- nvinfo : EIATTR_MAXREG_COUNT
	.align		4
        /*002c*/ 	.byte	0x03, 0x1b
        /*002e*/ 	.short	0x0080


	//----- nvinfo : EIATTR_MERCURY_ISA_VERSION
	.align		4
        /*0030*/ 	.byte	0x03, 0x5f
        /*0032*/ 	.short	0x0101


	//----- nvinfo : EIATTR_VRC_CTA_INIT_COUNT
	.align		4
        /*0034*/ 	.byte	0x02, 0x4a
	.zero		1
	.zero		1


	//----- nvinfo : EIATTR_EXIT_INSTR_OFFSETS
	.align		4
        /*0038*/ 	.byte	0x04, 0x1c
        /*003a*/ 	.short	(.L_7443 - .L_7442)


	//   ....[0]....
.L_7442:
        /*003c*/ 	.word	0x000005a0


	//   ....[1]....
        /*0040*/ 	.word	0x00000a50


	//   ....[2]....
        /*0044*/ 	.word	0x00002610


	//   ....[3]....
        /*0048*/ 	.word	0x00004130


	//----- nvinfo : EIATTR_MAX_THREADS
	.align		4
.L_7443:
        /*004c*/ 	.byte	0x04, 0x05
        /*004e*/ 	.short	(.L_7445 - .L_7444)
.L_7444:
        /*0050*/ 	.word	0x00000080
        /*0054*/ 	.word	0x00000001
        /*0058*/ 	.word	0x00000001


	//----- nvinfo : EIATTR_CRS_STACK_SIZE
	.align		4
.L_7445:
        /*005c*/ 	.byte	0x04, 0x1e
        /*005e*/ 	.short	(.L_7447 - .L_7446)
.L_7446:
        /*0060*/ 	.word	0x00000000


	//----- nvinfo : EIATTR_CBANK_PARAM_SIZE
	.align		4
.L_7447:
        /*0064*/ 	.byte	0x03, 0x19
        /*0066*/ 	.short	0x0290


	//----- nvinfo : EIATTR_PARAM_CBANK
	.align		4
        /*0068*/ 	.byte	0x04, 0x0a
        /*006a*/ 	.short	(.L_7449 - .L_7448)
	.align		4
.L_7448:
        /*006c*/ 	.word	index@(.nv.constant0._ZN2at6native18elementwise_kernelILi128ELi2EZNS0_22gpu_kernel_impl_nocastINS0_13BinaryFunctorIfffZZZNS0_21remainder_kernel_cudaERNS_18TensorIteratorBaseEENKUlvE0_clEvENKUlvE0_clEvEUlffE_EEEEvS5_RKT_EUliE_EEviT1_)
        /*0070*/ 	.short	0x0380
        /*0072*/ 	.short	0x0290


	//----- nvinfo : EIATTR_SW_WAR
	.align		4
.L_7449:
        /*0074*/ 	.byte	0x04, 0x36
        /*0076*/ 	.short	(.L_7451 - .L_7450)
.L_7450:
        /*0078*/ 	.word	0x00000008
.L_7451:


//--------------------- .nv.info._ZN2at6native27unrolled_elementwise_kernelINS0_13BinaryFunctorIfffZZZNS0_21remainder_kernel_cudaERNS_18TensorIteratorBaseEENKUlvE0_clEvENKUlvE0_clEvEUlffE_EESt5arrayIPcLm3EELi4E23TrivialOffsetCalculatorILi2EjESC_ILi1EjENS0_6memory15LoadWithoutCastENSF_16StoreWithoutCastEEEviT_T0_T2_T3_T4_T5_ --------------------------
	.section	.nv.info._ZN2at6native27unrolled_elementwise_kernelINS0_13BinaryFunctorIfffZZZNS0_21remainder_kernel_cudaERNS_18TensorIteratorBaseEENKUlvE0_clEvENKUlvE0_clEvEUlffE_EESt5arrayIPcLm3EELi4E23TrivialOffsetCalculatorILi2EjESC_ILi1EjENS0_6memory15LoadWithoutCastENSF_16StoreWithoutCastEEEviT_T0_T2_T3_T4_T5_,"",@"SHT_CUDA_INFO"
	.sectionflags	@""
	.align	4


	//----- nvinfo : EIATTR_CUDA_API_VERSION
	.align		4
        /*0000*/ 	.byte	0x04, 0x37
        /*0002*/ 	.short	(.L_7453 - .L_7452)
.L_7452:
        /*0004*/ 	.word	0x00000082


	//----- nvinfo : EIATTR_KPARAM_INFO
	.align		4
.L_7453:
        /*0008*/ 	.byte	0x04, 0x17
        /*000a*/ 	.short	(.L_7455 - .L_7454)
.L_7454:
        /*000c*/ 	.word	0x00000000
        /*0010*/ 	.short	0x0006
        /*0012*/ 	.short	0x0023
        /*0014*/ 	.byte	0x00, 0xf0, 0x05, 0x00


	//----- nvinfo : EIATTR_KPARAM_INFO
	.align		4
.L_7455:
        /*0018*/ 	.byte	0x04, 0x17
        /*001a*/ 	.short	(.L_7457 - .L_7456)
.L_7456:
        /*001c*/ 	.word	0x00000000
        /*0020*/ 	.short	0x0005
        /*0022*/ 	.short	0x0022
        /*0024*/ 	.byte	0x00, 0xf0, 0x05, 0x00


	//----- nvinfo : EIATTR_KPARAM_INFO
	.align		4
.L_7457:
        /*0028*/ 	.byte	0x04, 0x17
        /*002a*/ 	.short	(.L_7459 - .L_7458)
.L_7458:
        /*002c*/ 	.word	0x00000000
        /*0030*/ 	.short	0x0004
        /*0032*/ 	.short	0x0021
        /*0034*/ 	.byte	0x00, 0xf0, 0x05, 0x00


	//----- nvinfo : EIATTR_KPARAM_INFO
	.align		4
.L_7459:
        /*0038*/ 	.byte	0x04, 0x17
        /*003a*/ 	.short	(.L_7461 - .L_7460)
.L_7460:
        /*003c*/ 	.word	0x00000000
        /*0040*/ 	.short	0x0003
        /*0042*/ 	.short	0x0020
        /*0044*/ 	.byte	0x00, 0xf0, 0x05, 0x00


	//----- nvinfo : EIATTR_KPARAM_INFO
	.align		4
.L_7461:
        /*0048*/ 	.byte	0x04, 0x17
        /*004a*/ 	.short	(.L_7463 - .L_7462)
.L_7462:
        /*004c*/ 	.word	0x00000000
        /*0050*/ 	.short	0x0002
        /*0052*/ 	.short	0x0008
        /*0054*/ 	.byte	0x00, 0xf0, 0x61, 0x00


	//----- nvinfo : EIATTR_KPARAM_INFO
	.align		4
.L_7463:
        /*0058*/ 	.byte	0x04, 0x17
        /*005a*/ 	.short	(.L_7465 - .L_7464)
.L_7464:
        /*005c*/ 	.word	0x00000000
        /*0060*/ 	.short	0x0001
        /*0062*/ 	.short	0x0004
        /*0064*/ 	.byte	0x00, 0xf0, 0x05, 0x00


	//----- nvinfo : EIATTR_KPARAM_INFO
	.align		4
.L_7465:
        /*0068*/ 	.byte	0x04, 0x17
        /*006a*/ 	.short	(.L_7467 - .L_7466)
.L_7466:
        /*006c*/ 	.word	0x00000000
        /*0070*/ 	.short	0x0000
        /*0072*/ 	.short	0x0000
        /*0074*/ 	.byte	0x00, 0xf0, 0x11, 0x00


	//----- nvinfo : EIATTR_SPARSE_MMA_MASK
	.align		4
.L_7467:
        /*0078*/ 	.byte	0x03, 0x50
        /*007a*/ 	.short	0x0000


	//----- nvinfo : EIATTR_MAXREG_COUNT
	.align		4
        /*007c*/ 	.byte	0x03, 0x1b
        /*007e*/ 	.short	0x00ff


	//----- nvinfo : EIATTR_MERCURY_ISA_VERSION
	.align		4
        /*0080*/ 	.byte	0x03, 0x5f
        /*0082*/ 	.short	0x0101


	//----- nvinfo : EIATTR_VRC_CTA_INIT_COUNT
	.align		4
        /*0084*/ 	.byte	0x02, 0x4a
	.zero		1
	.zero		1


	//----- nvinfo : EIATTR_EXIT_INSTR_OFFSETS
	.align		4
        /*0088*/ 	.byte	0x04, 0x1c
        /*008a*/ 	.short	(.L_7469 - .L_7468)


	//   ....[0]....
.L_7468:
        /*008c*/ 	.word	0x00001860


	//   ....[1]....
        /*0090*/ 	.word	0x000018b0


	//----- nvinfo : EIATTR_MAX_THREADS
	.align		4
.L_7469:
        /*0094*/ 	.byte	0x04, 0x05
        /*0096*/ 	.short	(.L_7471 - .L_7470)
.L_7470:
        /*0098*/ 	.word	0x00000080
        /*009c*/ 	.word	0x00000001
        /*00a0*/ 	.word	0x00000001


	//----- nvinfo : EIATTR_CRS_STACK_SIZE
	.align		4
.L_7471:
        /*00a4*/ 	.byte	0x04, 0x1e
        /*00a6*/ 	.short	(.L_7473 - .L_7472)
.L_7472:
        /*00a8*/ 	.word	0x00000000


	//----- nvinfo : EIATTR_CBANK_PARAM_SIZE
	.align		4
.L_7473:
        /*00ac*/ 	.byte	0x03, 0x19
        /*00ae*/ 	.short	0x0024


	//----- nvinfo : EIATTR_PARAM_CBANK
	.align		4
        /*00b0*/ 	.byte	0x04, 0x0a
        /*00b2*/ 	.short	(.L_7475 - .L_7474)
	.align		4
.L_7474:
        /*00b4*/ 	.word	index@(.nv.constant0._ZN2at6native27unrolled_elementwise_kernelINS0_13BinaryFunctorIfffZZZNS0_21remainder_kernel_cudaERNS_18TensorIteratorBaseEENKUlvE0_clEvENKUlvE0_clEvEUlffE_EESt5arrayIPcLm3EELi4E23TrivialOffsetCalculatorILi2EjESC_ILi1EjENS0_6memory15LoadWithoutCastENSF_16StoreWithoutCastEEEviT_T0_T2_T3_T4_T5_)
        /*00b8*/ 	.short	0x0380
        /*00ba*/ 	.short	0x0024


	//----- nvinfo : EIATTR_SW_WAR
	.align		4
.L_7475:
        /*00bc*/ 	.byte	0x04, 0x36
        /*00be*/ 	.short	(.L_7477 - .L_7476)
.L_7476:
        /*00c0*/ 	.word	0x00000008
.L_7477:


//--------------------- .nv.info._ZN2at6native29vectorized_elementwise_kernelILi2ENS0_13BinaryFunctorIfffZZZNS0_21remainder_kernel_cudaERNS_18TensorIteratorBaseEENKUlvE0_clEvENKUlvE0_clEvEUlffE_EESt5arrayIPcLm3EEEEviT0_T1_ --------------------------
	.section	.nv.info._ZN2at6native29vectorized_elementwise_kernelILi2ENS0_13BinaryFunctorIfffZZZNS0_21remainder_kernel_cudaERNS_18TensorIteratorBaseEENKUlvE0_clEvENKUlvE0_clEvEUlffE_EESt5arrayIPcLm3EEEEviT0_T1_,"",@"SHT_CUDA_INFO"
	.sectionflags	@""
	.align	4


	//----- nvinfo : EIATTR_CUDA_API_VERSION
	.align		4
        /*0000*/ 	.byte	0x04, 0x37
        /*0002*/ 	.short	(.L_7479 - .L_7478)
.L_7478:
        /*0004*/ 	.word	0x00000082


	//----- nvinfo : EIATTR_KPARAM_INFO
	.align		4
.L_7479:
        /*0008*/ 	.byte	0x04, 0x17
        /*000a*/ 	.short	(.L_7481 - .L_7480)
.L_7480:
        /*000c*/ 	.word	0x00000000
        /*0010*/ 	.short	0x0002
        /*0012*/ 	.short	0x0008
        /*0014*/ 	.byte	0x00, 0xf0, 0x61, 0x00


	//----- nvinfo : EIATTR_KPARAM_INFO
	.align		4
.L_7481:
        /*0018*/ 	.byte	0x04, 0x17
        /*001a*/ 	.short	(.L_7483 - .L_7482)
.L_7482:
        /*001c*/ 	.word	0x00000000
        /*0020*/ 	.short	0x0001
        /*0022*/ 	.short	0x0004
        /*0024*/ 	.byte	0x00, 0xf0, 0x05, 0x00


	//----- nvinfo : EIATTR_KPARAM_INFO
	.align		4
.L_7483:
        /*0028*/ 	.byte	0x04, 0x17
        /*002a*/ 	.short	(.L_7485 - .L_7484)
.L_7484:
        /*002c*/ 	.word	0x00000000
        /*0030*/ 	.short	0x0000
        /*0032*/ 	.short	0x0000
        /*0034*/ 	.byte	0x00, 0xf0, 0x11, 0x00


	//----- nvinfo : EIATTR_SPARSE_MMA_MASK
	.align		4
.L_7485:
        /*0038*/ 	.byte	0x03, 0x50
        /*003a*/ 	.short	0x0000


	//----- nvinfo : EIATTR_MAXREG_COUNT
	.align		4
        /*003c*/ 	.byte	0x03, 0x1b
        /*003e*/ 	.short	0x00ff


	//----- nvinfo : EIATTR_MERCURY_ISA_VERSION
	.align		4
        /*0040*/ 	.byte	0x03, 0x5f
        /*0042*/ 	.short	0x0101


	//----- nvinfo : EIATTR_VRC_CTA_INIT_COUNT
	.align		4
        /*0044*/ 	.byte	0x02, 0x4a
	.zero		1
	.zero		1


	//----- nvinfo : EIATTR_EXIT_INSTR_OFFSETS
	.align		4
        /*0048*/ 	.byte	0x04, 0x1c
        /*004a*/ 	.short	(.L_7487 - .L_7486)


	//   ....[0]....
.L_7486:
        /*004c*/ 	.word	0x00003120


	//   ....[1]....
        /*0050*/ 	.word	0x00003170


	//   ....[2]....
        /*0054*/ 	.word	0x00005860


	//----- nvinfo : EIATTR_MAX_THREADS
	.align		4
.L_7487:
        /*0058*/ 	.byte	0x04, 0x05
        /*005a*/ 	.short	(.L_7489 - .L_7488)
.L_7488:
        /*005c*/ 	.word	0x00000080
        /*0060*/ 	.word	0x00000001
        /*0064*/ 	.word	0x00000001


	//----- nvinfo : EIATTR_CRS_STACK_SIZE
	.align		4
.L_7489:
        /*0068*/ 	.byte	0x04, 0x1e
        /*006a*/ 	.short	(.L_7491 - .L_7490)
.L_7490:
        /*006c*/ 	.word	0x00000000


	//----- nvinfo : EIATTR_CBANK_PARAM_SIZE
	.align		4
.L_7491:
        /*0070*/ 	.byte	0x03, 0x19
        /*0072*/ 	.short	0x0020


	//----- nvinfo : EIATTR_PARAM_CBANK
	.align		4
        /*0074*/ 	.byte	0x04, 0x0a
        /*0076*/ 	.short	(.L_7493 - .L_7492)
	.align		4
.L_7492:
        /*0078*/ 	.word	index@(.nv.constant0._ZN2at6native29vectorized_elementwise_kernelILi2ENS0_13BinaryFunctorIfffZZZNS0_21remainder_kernel_cudaERNS_18TensorIteratorBaseEENKUlvE0_clEvENKUlvE0_clEvEUlffE_EESt5arrayIPcLm3EEEEviT0_T1_)
        /*007c*/ 	.short	0x0380
        /*007e*/ 	.short	0x0020


	//----- nvinfo : EIATTR_SW_WAR
	.align		4
.L_7493:
        /*0080*/ 	.byte	0x04, 0x36
        /*0082*/ 	.short	(.L_7495 - .L_7494)
.L_7494:
        /*0084*/ 	.word	0x00000008
.L_7495:


//--------------------- .nv.info._ZN2at6native29vectorized_elementwise_kernelILi4ENS0_13BinaryFunctorIfffZZZNS0_21remainder_kernel_cudaERNS_18TensorIteratorBaseEENKUlvE0_clEvENKUlvE0_clEvEUlffE_EESt5arrayIPcLm3EEEEviT0_T1_ --------------------------
	.section	.nv.info._ZN2at6native29vectorized_elementwise_kernelILi4ENS0_13BinaryFunctorIfffZZZNS0_21remainder_kernel_cudaERNS_18TensorIteratorBaseEENKUlvE0_clEvENKUlvE0_clEvEUlffE_EESt5arrayIPcLm3EEEEviT0_T1_,"",@"SHT_CUDA_INFO"
	.sectionflags	@""
	.align	4


	//----- nvinfo : EIATTR_CUDA_API_VERSION
	.align		4
        /*0000*/ 	.byte	0x04, 0x37
        /*0002*/ 	.short	(.L_7497 - .L_7496)
.L_7496:
        /*0004*/ 	.word	0x00000082


	//----- nvinfo : EIATTR_KPARAM_INFO
	.align		4
.L_7497:
        /*0008*/ 	.byte	0x04, 0x17
        /*000a*/ 	.short	(.L_7499 - .L_7498)
.L_7498:
        /*000c*/ 	.word	0x00000000
        /*0010*/ 	.short	0x0002
        /*0012*/ 	.short	0x0008
        /*0014*/ 	.byte	0x00, 0xf0, 0x61, 0x00


	//----- nvinfo : EIATTR_KPARAM_INFO
	.align		4
.L_7499:
        /*0018*/ 	.byte	0x04, 0x17
        /*001a*/ 	.short	(.L_7501 - .L_7500)
.L_7500:
        /*001c*/ 	.word	0x00000000
        /*0020*/ 	.short	0x0001
        /*0022*/ 	.short	0x0004
        /*0024*/ 	.byte	0x00, 0xf0, 0x05, 0x00


	//----- nvinfo : EIATTR_KPARAM_INFO
	.align		4
.L_7501:
        /*0028*/ 	.byte	0x04, 0x17
        /*002a*/ 	.short	(.L_7503 - .L_7502)
.L_7502:
        /*002c*/ 	.word	0x00000000
        /*0030*/ 	.short	0x0000
        /*0032*/ 	.short	0x0000
        /*0034*/ 	.byte	0x00, 0xf0, 0x11, 0x00


	//----- nvinfo : EIATTR_SPARSE_MMA_MASK
	.align		4
.L_7503:
        /*0038*/ 	.byte	0x03, 0x50
        /*003a*/ 	.short	0x0000


	//----- nvinfo : EIATTR_MAXREG_COUNT
	.align		4
        /*003c*/ 	.byte	0x03, 0x1b
        /*003e*/ 	.short	0x00ff


	//----- nvinfo : EIATTR_MERCURY_ISA_VERSION
	.align		4
        /*0040*/ 	.byte	0x03, 0x5f
        /*0042*/ 	.short	0x0101


	//----- nvinfo : EIATTR_VRC_CTA_INIT_COUNT
	.align		4
        /*0044*/ 	.byte	0x02, 0x4a
	.zero		1
	.zero		1


	//----- nvinfo : EIATTR_EXIT_INSTR_OFFSETS
	.align		4
        /*0048*/ 	.byte	0x04, 0x1c
        /*004a*/ 	.short	(.L_7505 - .L_7504)


	//   ....[0]....
.L_7504:
        /*004c*/ 	.word	0x00003120


	//   ....[1]....
        /*0050*/ 	.word	0x00003170


	//   ....[2]....
        /*0054*/ 	.word	0x000057e0


	//----- nvinfo : EIATTR_MAX_THREADS
	.align		4
.L_7505:
        /*0058*/ 	.byte	0x04, 0x05
        /*005a*/ 	.short	(.L_7507 - .L_7506)
.L_7506:
        /*005c*/ 	.word	0x00000080
        /*0060*/ 	.word	0x00000001
        /*0064*/ 	.word	0x00000001


	//----- nvinfo : EIATTR_CRS_STACK_SIZE
	.align		4
.L_7507:
        /*0068*/ 	.byte	0x04, 0x1e
        /*006a*/ 	.short	(.L_7509 - .L_7508)
.L_7508:
        /*006c*/ 	.word	0x00000000


	//----- nvinfo : EIATTR_CBANK_PARAM_SIZE
	.align		4
.L_7509:
        /*0070*/ 	.byte	0x03, 0x19
        /*0072*/ 	.short	0x0020


	//----- nvinfo : EIATTR_PARAM_CBANK
	.align		4
        /*0074*/ 	.byte	0x04, 0x0a
        /*0076*/ 	.short	(.L_7511 - .L_7510)
	.align		4
.L_7510:
        /*0078*/ 	.word	index@(.nv.constant0._ZN2at6native29vectorized_elementwise_kernelILi4ENS0_13BinaryFunctorIfffZZZNS0_21remainder_kernel_cudaERNS_18TensorIteratorBaseEENKUlvE0_clEvENKUlvE0_clEvEUlffE_EESt5arrayIPcLm3EEEEviT0_T1_)
        /*007c*/ 	.short	0x0380
        /*007e*/ 	.short	0x0020


	//----- nvinfo : EIATTR_SW_WAR
	.align		4
.L_7511:
        /*0080*/ 	.byte	0x04, 0x36
        /*0082*/ 	.short	(.L_7513 - .L_7512)
.L_7512:
        /*0084*/ 	.word	0x00000008
.L_7513:


//--------------------- .nv.info._ZN2at6native29vectorized_elementwise_kernelILi8ENS0_13BinaryFunctorIfffZZZNS0_21remainder_kernel_cudaERNS_18TensorIteratorBaseEENKUlvE0_clEvENKUlvE0_clEvEUlffE_EESt5arrayIPcLm3EEEEviT0_T1_ --------------------------
	.section	.nv.info._ZN2at6native29vectorized_elementwise_kernelILi8ENS0_13BinaryFunctorIfffZZZNS0_21remainder_kernel_cudaERNS_18TensorIteratorBaseEENKUlvE0_clEvENKUlvE0_clEvEUlffE_EESt5arrayIPcLm3EEEEviT0_T1_,"",@"SHT_CUDA_INFO"
	.sectionflags	@""
	.align	4


	//----- nvinfo : EIATTR_CUDA_API_VERSION
	.align		4
        /*0000*/ 	.byte	0x04, 0x37
        /*0002*/ 	.short	(.L_7515 - .L_7514)
.L_7514:
        /*0004*/ 	.word	0x00000082


	//----- nvinfo : EIATTR_KPARAM_INFO
	.align		4
.L_7515:
        /*0008*/ 	.byte	0x04, 0x17
        /*000a*/ 	.short	(.L_7517 - .L_7516)
.L_7516:
        /*000c*/ 	.word	0x00000000
        /*0010*/ 	.short	0x0002
        /*0012*/ 	.short	0x0008
        /*0014*/ 	.byte	0x00, 0xf0, 0x61, 0x00


	//----- nvinfo : EIATTR_KPARAM_INFO
	.align		4
.L_7517:
        /*0018*/ 	.byte	0x04, 0x17
        /*001a*/ 	.short	(.L_7519 - .L_7518)
.L_7518:
        /*001c*/ 	.word	0x00000000
        /*0020*/ 	.short	0x0001
        /*0022*/ 	.short	0x0004
        /*0024*/ 	.byte	0x00, 0xf0, 0x05, 0x00


	//----- nvinfo : EIATTR_KPARAM_INFO
	.align		4
.L_7519:
        /*0028*/ 	.byte	0x04, 0x17
        /*002a*/ 	.short	(.L_7521 - .L_7520)
.L_7520:
        /*002c*/ 	.word	0x00000000
        /*0030*/ 	.short	0x0000
        /*0032*/ 	.short	0x0000
        /*0034*/ 	.byte	0x00, 0xf0, 0x11, 0x00


	//----- nvinfo : EIATTR_SPARSE_MMA_MASK
	.align		4
.L_7521:
        /*0038*/ 	.byte	0x03, 0x50
        /*003a*/ 	.short	0x0000


	//----- nvinfo : EIATTR_MAXREG_COUNT
	.align		4
        /*003c*/ 	.byte	0x03, 0x1b
        /*003e*/ 	.short	0x00ff


	//----- nvinfo : EIATTR_MERCURY_ISA_VERSION
	.align		4
        /*0040*/ 	.byte	0x03, 0x5f
        /*0042*/ 	.short	0x0101


	//----- nvinfo : EIATTR_VRC_CTA_INIT_COUNT
	.align		4
        /*0044*/ 	.byte	0x02, 0x4a
	.zero		1
	.zero		1


	//----- nvinfo : EIATTR_EXIT_INSTR_OFFSETS
	.align		4
        /*0048*/ 	.byte	0x04, 0x1c
        /*004a*/ 	.short	(.L_7523 - .L_7522)


	//   ....[0]....
.L_7522:
        /*004c*/ 	.word	0x00003120


	//   ....[1]....
        /*0050*/ 	.word	0x00003170


	//   ....[2]....
        /*0054*/ 	.word	0x000057b0


	//----- nvinfo : EIATTR_MAX_THREADS
	.align		4
.L_7523:
        /*0058*/ 	.byte	0x04, 0x05
        /*005a*/ 	.short	(.L_7525 - .L_7524)
.L_7524:
        /*005c*/ 	.word	0x00000080
        /*0060*/ 	.word	0x00000001
        /*0064*/ 	.word	0x00000001


	//----- nvinfo : EIATTR_CRS_STACK_SIZE
	.align		4
.L_7525:
        /*0068*/ 	.byte	0x04, 0x1e
        /*006a*/ 	.short	(.L_7527 - .L_7526)
.L_7526:
        /*006c*/ 	.word	0x00000000


	//----- nvinfo : EIATTR_CBANK_PARAM_SIZE
	.align		4
.L_7527:
        /*0070*/ 	.byte	0x03, 0x19
        /*0072*/ 	.short	0x0020


	//----- nvinfo : EIATTR_PARAM_CBANK
	.align		4
        /*0074*/ 	.byte	0x04, 0x0a
        /*0076*/ 	.short	(.L_7529 - .L_7528)
	.align		4
.L_7528:
        /*0078*/ 	.word	index@(.nv.constant0._ZN2at6native29vectorized_elementwise_kernelILi8ENS0_13BinaryFunctorIfffZZZNS0_21remainder_kernel_cudaERNS_18TensorIteratorBaseEENKUlvE0_clEvENKUlvE0_clEvEUlffE_EESt5arrayIPcLm3EEEEviT0_T1_)
        /*007c*/ 	.short	0x0380
        /*007e*/ 	.short	0x0020


	//----- nvinfo : EIATTR_SW_WAR
	.align		4
.L_7529:
        /*0080*/ 	.byte	0x04, 0x36
        /*0082*/ 	.short	(.L_7531 - .L_7530)
.L_7530:
        /*0084*/ 	.word	0x00000008
.L_7531:


//--------------------- .nv.info._ZN2at6native18elementwise_kernelILi128ELi4EZNS0_15gpu_kernel_implINS0_13BUnaryFunctorIfffZZZNS0_21remainder_kernel_cudaERNS_18TensorIteratorBaseEENKUlvE0_clEvENKUlvE0_clEvEUlffE_EEEEvS5_RKT_EUliE_EEviT1_ --------------------------
	.section	.nv.info._ZN2at6native18elementwise_kernelILi128ELi4EZNS0_15gpu_kernel_implINS0_13BUnaryFunctorIfffZZZNS0_21remainder_kernel_cudaERNS_18TensorIteratorBaseEENKUlvE0_clEvENKUlvE0_clEvEUlffE_EEEEvS5_RKT_EUliE_EEviT1_,"",@"SHT_CUDA_INFO"
	.sectionflags	@""
	.align	4


	//----- nvinfo : EIATTR_CUDA_API_VERSION
	.align		4
        /*0000*/ 	.byte	0x04, 0x37
        /*0002*/ 	.short	(.L_7533 - .L_7532)
.L_7532:
        /*0004*/ 	.word	0x00000082


	//----- nvinfo : EIATTR_KPARAM_INFO
	.align		4
.L_7533:
        /*0008*/ 	.byte	0x04, 0x17
        /*000a*/ 	.short	(.L_7535 - .L_7534)
.L_7534:
        /*000c*/ 	.word	0x00000000
        /*0010*/ 	.short	0x0001
        /*0012*/ 	.short	0x0008
        /*0014*/ 	.byte	0x00, 0xf0, 0x81, 0x08


	//----- nvinfo : EIATTR_KPARAM_INFO
	.align		4
.L_7535:
        /*0018*/ 	.byte	0x04, 0x17
        /*001a*/ 	.short	(.L_7537 - .L_7536)
.L_7536:
        /*001c*/ 	.word	0x00000000
        /*0020*/ 	.short	0x0000
        /*0022*/ 	.short	0x0000
        /*0024*/ 	.byte	0x00, 0xf0, 0x11, 0x00


	//----- nvinfo : EIATTR_SPARSE_MMA_MASK
	.align		4
.L_7537:
        /*0028*/ 	.byte	0x03, 0x50
        /*002a*/ 	.short	0x0000


	//----- nvinfo : EIATTR_MAXREG_COUNT
	.align		4
        /*002c*/ 	.byte	0x03, 0x1b
        /*002e*/ 	.short	0x0080


	//----- nvinfo : EIATTR_EXTERNS
	.align		4
        /*0030*/ 	.byte	0x04, 0x0f
        /*0032*/ 	.short	(.L_7539 - .L_7538)


	//   ....[0]....
	.align		4
.L_7538:
        /*0034*/ 	.word	index@(__assertfail)


	//----- nvinfo : EIATTR_MERCURY_ISA_VERSION
	.align		4
.L_7539:
        /*0038*/ 	.byte	0x03, 0x5f
        /*003a*/ 	.short	0x0101


	//----- nvinfo : EIATTR_VRC_CTA_INIT_COUNT
	.align		4
        /*003c*/ 	.byte	0x02, 0x4a
	.zero		1
	.zero		1


	//----- nvinfo : EIATTR_SYSCALL_OFFSETS
	.align		4
        /*0040*/ 	.byte	0x04, 0x46
        /*0042*/ 	.short	(.L_7541 - .L_7540)


	//   ....[0]....
.L_7540:
        /*0044*/ 	.word	0x00002180


	//   ....[1]....
        /*0048*/ 	.word	0x00003350


	//   ....[2]....
        /*004c*/ 	.word	0x00005580


	//   ....[3]....
        /*0050*/ 	.word	0x000065b0


	//   ....[4]....
        /*0054*/ 	.word	0x000088f0


	//   ....[5]....
        /*0058*/ 	.word	0x00009920


	//   ....[6]....
        /*005c*/ 	.word	0x0000bc70


	//   ....[7]....
        /*0060*/ 	.word	0x0000cc70


	//----- nvinfo : EIATTR_EXIT_INSTR_OFFSETS
	.align		4
.L_7541:
        /*0064*/ 	.byte	0x04, 0x1c
        /*0066*/ 	.short	(.L_7543 - .L_7542)


	//   ....[0]....
.L_7542:
        /*0068*/ 	.word	0x00009bd0


	//   ....[1]....
        /*006c*/ 	.word	0x0000c1f0


	//   ....[2]....
        /*0070*/ 	.word	0x0000c230


	//   ....[3]....
        /*0074*/ 	.word	0x0000c2c0


	//   ....[4]....
        /*0078*/ 	.word	0x0000c2f0


	//   ....[5]....
        /*007c*/ 	.word	0x0000c320


	//   ....[6]....
        /*0080*/ 	.word	0x0000c3a0


	//   ....[7]....
        /*0084*/ 	.word	0x0000c3d0


	//   ....[8]....
        /*0088*/ 	.word	0x0000c460


	//   ....[9]....
        /*008c*/ 	.word	0x0000c4a0


	//   ....[10]....
        /*0090*/ 	.word	0x0000c4e0


	//   ....[11]....
        /*0094*/ 	.word	0x0000c5b0


	//   ....[12]....
        /*0098*/ 	.word	0x0000c710


	//   ....[13]....
        /*009c*/ 	.word	0x0000c870


	//   ....[14]....
        /*00a0*/ 	.word	0x0000c9c0


	//   ....[15]....
        /*00a4*/ 	.word	0x0000c9f0


	//   ....[16]....
        /*00a8*/ 	.word	0x0000ca20


	//   ....[17]....
        /*00ac*/ 	.word	0x0000cac0


	//   ....[18]....
        /*00b0*/ 	.word	0x0000cb10


	//   ....[19]....
        /*00b4*/ 	.word	0x0000cc80


	//   ....[20]....
        /*00b8*/ 	.word	0x0000cd80


	//   ....[21]....
        /*00bc*/ 	.word	0x0000ceb0


	//   ....[22]....
        /*00c0*/ 	.word	0x0000cee0


	//----- nvinfo : EIATTR_MAX_THREADS
	.align		4
.L_7543:
        /*00c4*/ 	.byte	0x04, 0x05
        /*00c6*/ 	.short	(.L_7545 - .L_7544)
.L_7544:
        /*00c8*/ 	.word	0x00000080
        /*00cc*/ 	.word	0x00000001
        /*00d0*/ 	.word	0x00000001


	//----- nvinfo : EIATTR_CRS_STACK_SIZE
	.align		4
.L_7545:
        /*00d4*/ 	.byte	0x04, 0x1e
        /*00d6*/ 	.short	(.L_7547 - .L_7546)
.L_7546:
        /*00d8*/ 	.word	0x00000000


	//----- nvinfo : EIATTR_CBANK_PARAM_SIZE
	.align		4
.L_7547:
        /*00dc*/ 	.byte	0x03, 0x19
        /*00de*/ 	.short	0x0228


	//----- nvinfo : EIATTR_PARAM_CBANK
	.align		4
        /*00e0*/ 	.byte	0x04, 0x0a
        /*00e2*/ 	.short	(.L_7549 - .L_7548)
	.align		4
.L_7548:
        /*00e4*/ 	.word	index@(.nv.constant0._ZN2at6native18elementwise_kernelILi128ELi4EZNS0_15gpu_kernel_implINS0_13BUnaryFunctorIfffZZZNS0_21remainder_kernel_cudaERNS_18TensorIteratorBaseEENKUlvE0_clEvENKUlvE0_clEvEUlffE_EEEEvS5_RKT_EUliE_EEviT1_)
        /*00e8*/ 	.short	0x0380
        /*00ea*/ 	.short	0x0228


	//----- nvinfo : EIATTR_SW_WAR
	.align		4
.L_7549:
        /*00ec*/ 	.byte	0x04, 0x36
        /*00ee*/ 	.short	(.L_7551 - .L_7550)
.L_7550:
        /*00f0*/ 	.word	0x00000008
.L_7551:


//--------------------- .nv.info._ZN2at6native27unrolled_elementwise_kernelINS0_13BUnaryFunctorIfffZZZNS0_21remainder_kernel_cudaERNS_18TensorIteratorBaseEENKUlvE0_clEvENKUlvE0_clEvEUlffE_EESt5arrayIPcLm2EELi4E23TrivialOffsetCalculatorILi1EjESD_NS0_6memory12LoadWithCastILi1EEENSE_13StoreWithCastILi1EEEEEviT_T0_T2_T3_T4_T5_ --------------------------
	.section	.nv.info._ZN2at6native27unrolled_elementwise_kernelINS0_13BUnaryFunctorIfffZZZNS0_21remainder_kernel_cudaERNS_18TensorIteratorBaseEENKUlvE0_clEvENKUlvE0_clEvEUlffE_EESt5arrayIPcLm2EELi4E23TrivialOffsetCalculatorILi1EjESD_NS0_6memory12LoadWithCastILi1EEENSE_13StoreWithCastILi1EEEEEviT_T0_T2_T3_T4_T5_,"",@"SHT_CUDA_INFO"
	.sectionflags	@""
	.align	4


	//----- nvinfo : EIATTR_CUDA_API_VERSION
	.align		4
        /*0000*/ 	.byte	0x04, 0x37
        /*0002*/ 	.short	(.L_7553 - .L_7552)
.L_7552:
        /*0004*/ 	.word	0x00000082


	//----- nvinfo : EIATTR_KPARAM_INFO
	.align		4
.L_7553:
        /*0008*/ 	.byte	0x04, 0x17
        /*000a*/ 	.short	(.L_7555 - .L_7554)
.L_7554:
        /*000c*/ 	.word	0x00000000
        /*0010*/ 	.short	0x0006
        /*0012*/ 	.short	0x002c
        /*0014*/ 	.byte	0x00, 0xf0, 0x21, 0x00


	//----- nvinfo : EIATTR_KPARAM_INFO
	.align		4
.L_7555:
        /*0018*/ 	.byte	0x04, 0x17
        /*001a*/ 	.short	(.L_7557 - .L_7556)
.L_7556:
        /*001c*/ 	.word	0x00000000
        /*0020*/ 	.short	0x0005
        /*0022*/ 	.short	0x0024
        /*0024*/ 	.byte	0x00, 0xf0, 0x21, 0x00


	//----- nvinfo : EIATTR_KPARAM_INFO
	.align		4
.L_7557:
        /*0028*/ 	.byte	0x04, 0x17
        /*002a*/ 	.short	(.L_7559 - .L_7558)
.L_7558:
        /*002c*/ 	.word	0x00000000
        /*0030*/ 	.short	0x0004
        /*0032*/ 	.short	0x0021
        /*0034*/ 	.byte	0x00, 0xf0, 0x05, 0x00


	//----- nvinfo : EIATTR_KPARAM_INFO
	.align		4
.L_7559:
        /*0038*/ 	.byte	0x04, 0x17
        /*003a*/ 	.short	(.L_7561 - .L_7560)
.L_7560:
        /*003c*/ 	.word	0x00000000
        /*0040*/ 	.short	0x0003
        /*0042*/ 	.short	0x0020
        /*0044*/ 	.byte	0x00, 0xf0, 0x05, 0x00


	//----- nvinfo : EIATTR_KPARAM_INFO
	.align		4
.L_7561:
        /*0048*/ 	.byte	0x04, 0x17
        /*004a*/ 	.short	(.L_7563 - .L_7562)
.L_7562:
        /*004c*/ 	.word	0x00000000
        /*0050*/ 	.short	0x0002
        /*0052*/ 	.short	0x0010
        /*0054*/ 	.byte	0x00, 0xf0, 0x41, 0x00


	//----- nvinfo : EIATTR_KPARAM_INFO
	.align		4
.L_7563:
        /*0058*/ 	.byte	0x04, 0x17
        /*005a*/ 	.short	(.L_7565 - .L_7564)
.L_7564:
        /*005c*/ 	.word	0x00000000
        /*0060*/ 	.short	0x0001
        /*0062*/ 	.short	0x0004
        /*0064*/ 	.byte	0x00, 0xf0, 0x21, 0x00


	//----- nvinfo : EIATTR_KPARAM_INFO
	.align		4
.L_7565:
        /*0068*/ 	.byte	0x04, 0x17
        /*006a*/ 	.short	(.L_7567 - .L_7566)
.L_7566:
        /*006c*/ 	.word	0x00000000
        /*0070*/ 	.short	0x0000
        /*0072*/ 	.short	0x0000
        /*0074*/ 	.byte	0x00, 0xf0, 0x11, 0x00


	//----- nvinfo : EIATTR_SPARSE_MMA_MASK
	.align		4
.L_7567:
        /*0078*/ 	.byte	0x03, 0x50
        /*007a*/ 	.short	0x0000


	//----- nvinfo : EIATTR_MAXREG_COUNT
	.align		4
        /*007c*/ 	.byte	0x03, 0x1b
        /*007e*/ 	.short	0x00ff


	//----- nvinfo : EIATTR_EXTERNS
	.align		4
        /*0080*/ 	.byte	0x04, 0x0f
        /*0082*/ 	.short	(.L_7569 - .L_7568)


	//   ....[0]....
	.align		4
.L_7568:
        /*0084*/ 	.word	index@(__assertfail)


	//----- nvinfo : EIATTR_MERCURY_ISA_VERSION
	.align		4
.L_7569:
        /*0088*/ 	.byte	0x03, 0x5f
        /*008a*/ 	.short	0x0101


	//----- nvinfo : EIATTR_VRC_CTA_INIT_COUNT
	.align		4
        /*008c*/ 	.byte	0x02, 0x4a
	.zero		1
	.zero		1


	//----- nvinfo : EIATTR_SYSCALL_OFFSETS
	.align		4
        /*0090*/ 	.byte	0x04, 0x46
        /*0092*/ 	.short	(.L_7571 - .L_7570)


	//   ....[0]....
.L_7570:
        /*0094*/ 	.word	0x00000de0


	//   ....[1]....
        /*0098*/ 	.word	0x00001cf0


	//   ....[2]....
        /*009c*/ 	.word	0x00002b70


	//   ....[3]....
        /*00a0*/ 	.word	0x000039d0


	//   ....[4]....
        /*00a4*/ 	.word	0x00005b20


	//   ....[5]....
        /*00a8*/ 	.word	0x000068b0


	//   ....[6]....
        /*00ac*/ 	.word	0x00007730


	//   ....[7]....
        /*00b0*/ 	.word	0x00008590


	//----- nvinfo : EIATTR_EXIT_INSTR_OFFSETS
	.align		4
.L_7571:
        /*00b4*/ 	.byte	0x04, 0x1c
        /*00b6*/ 	.short	(.L_7573 - .L_7572)


	//   ....[0]....
.L_7572:
        /*00b8*/ 	.word	0x000079d0


	//   ....[1]....
        /*00bc*/ 	.word	0x00007b10


	//   ....[2]....
        /*00c0*/ 	.word	0x00007b50


	//   ....[3]....
        /*00c4*/ 	.word	0x00007be0


	//   ....[4]....
        /*00c8*/ 	.word	0x00007c10


	//   ....[5]....
        /*00cc*/ 	.word	0x00007c40


	//   ....[6]....
        /*00d0*/ 	.word	0x00007cc0


	//   ....[7]....
        /*00d4*/ 	.word	0x00007cf0


	//   ....[8]....
        /*00d8*/ 	.word	0x00007d80


	//   ....[9]....
        /*00dc*/ 	.word	0x00007dc0


	//   ....[10]....
        /*00e0*/ 	.word	0x00007e00


	//   ....[11]....
        /*00e4*/ 	.word	0x00007ed0


	//   ....[12]....
        /*00e8*/ 	.word	0x00008030


	//   ....[13]....
        /*00ec*/ 	.word	0x00008190


	//   ....[14]....
        /*00f0*/ 	.word	0x000082e0


	//   ....[15]....
        /*00f4*/ 	.word	0x00008310


	//   ....[16]....
        /*00f8*/ 	.word	0x00008340


	//   ....[17]....
        /*00fc*/ 	.word	0x000083e0


	//   ....[18]....
        /*0100*/ 	.word	0x00008430


	//   ....[19]....
        /*0104*/ 	.word	0x000085a0


	//   ....[20]....
        /*0108*/ 	.word	0x000086a0


	//   ....[21]....
        /*010c*/ 	.word	0x000087d0


	//   ....[22]....
        /*0110*/ 	.word	0x00008800


	//----- nvinfo : EIATTR_MAX_THREADS
	.align		4
.L_7573:
        /*0114*/ 	.byte	0x04, 0x05
        /*0116*/ 	.short	(.L_7575 - .L_7574)
.L_7574:
        /*0118*/ 	.word	0x00000080
        /*011c*/ 	.word	0x00000001
        /*0120*/ 	.word	0x00000001


	//----- nvinfo : EIATTR_CRS_STACK_SIZE
	.align		4
.L_7575:
        /*0124*/ 	.byte	0x04, 0x1e
        /*0126*/ 	.short	(.L_7577 - .L_7576)
.L_7576:
        /*0128*/ 	.word	0x00000000


	//----- nvinfo : EIATTR_CBANK_PARAM_SIZE
	.align		4
.L_7577:
        /*012c*/ 	.byte	0x03, 0x19
        /*012e*/ 	.short	0x0034


	//----- nvinfo : EIATTR_PARAM_CBANK
	.align		4
        /*0130*/ 	.byte	0x04, 0x0a
        /*0132*/ 	.short	(.L_7579 - .L_7578)
	.align		4
.L_7578:
        /*0134*/ 	.word	index@(.nv.constant0._ZN2at6native27unrolled_elementwise_kernelINS0_13BUnaryFunctorIfffZZZNS0_21remainder_kernel_cudaERNS_18TensorIteratorBaseEENKUlvE0_clEvENKUlvE0_clEvEUlffE_EESt5arrayIPcLm2EELi4E23TrivialOffsetCalculatorILi1EjESD_NS0_6memory12LoadWithCastILi1EEENSE_13StoreWithCastILi1EEEEEviT_T0_T2_T3_T4_T5_)
        /*0138*/ 	.short	0x0380
        /*013a*/ 	.short	0x0034


	//----- nvinfo : EIATTR_SW_WAR
	.align		4
.L_7579:
        /*013c*/ 	.byte	0x04, 0x36
        /*013e*/ 	.short	(.L_7581 - .L_7580)
.L_7580:
        /*0140*/ 	.word	0x00000008
.L_7581:


//--------------------- .nv.info._ZN2at6native18elementwise_kernelILi128ELi2EZNS0_22gpu_kernel_impl_nocastINS0_13BUnaryFunctorIfffZZZNS0_21remainder_kernel_cudaERNS_18TensorIteratorBaseEENKUlvE0_clEvENKUlvE0_clEvEUlffE_EEEEvS5_RKT_EUliE_EEviT1_ --------------------------
	.section	.nv.info._ZN2at6native18elementwise_kernelILi128ELi2EZNS0_22gpu_kernel_impl_nocastINS0_13BUnaryFunctorIfffZZZNS0_21remainder_kernel_cudaERNS_18TensorIteratorBaseEENKUlvE0_clEvENKUlvE0_clEvEUlffE_EEEEvS5_RKT_EUliE_EEviT1_,"",@"SHT_CUDA_INFO"
	.sectionflags	@""
	.align	4


	//----- nvinfo : EIATTR_CUDA_API_VERSION
	.align		4
        /*0000*/ 	.byte	0x04, 0x37
        /*0002*/ 	.short	(.L_7583 - .L_7582)
.L_7582:
        /*0004*/ 	.word	0x00000082


	//----- nvinfo : EIATTR_KPARAM_INFO
	.align		4
.L_7583:
        /*0008*/ 	.byte	0x04, 0x17
        /*000a*/ 	.short	(.L_7585 - .L_7584)
.L_7584:
        /*000c*/ 	.word	0x00000000
        /*0010*/ 	.short	0x0001
        /*0012*/ 	.short	0x0008
        /*0014*/ 	.byte	0x00, 0xf0, 0x61, 0x08


	//----- nvinfo : EIATTR_KPARAM_INFO
	.align		4
.L_7585:
        /*0018*/ 	.byte	0x04, 0x17
        /*001a*/ 	.short	(.L_7587 - .L_7586)
.L_7586:
        /*001c*/ 	.word	0x00000000
        /*0020*/ 	.short	0x0000
        /*0022*/ 	.short	0x0000
        /*0024*/ 	.byte	0x00, 0xf0, 0x11, 0x00


	//----- nvinfo : EIATTR_SPARSE_MMA_MASK
	.align		4
.L_7587:
        /*0028*/ 	.byte	0x03, 0x50
        /*002a*/ 	.short	0x0000


	//----- nvinfo : EIATTR_MAXREG_COUNT
	.align		4
        /*002c*/ 	.byte	0x03, 0x1b
        /*002e*/ 	.short	0x0080


	//----- nvinfo : EIATTR_MERCURY_ISA_VERSION
	.align		4
        /*0030*/ 	.byte	0x03, 0x5f
        /*0032*/ 	.short	0x0101


	//----- nvinfo : EIATTR_VRC_CTA_INIT_COUNT
	.align		4
        /*0034*/ 	.byte	0x02, 0x4a
	.zero		1
	.zero		1


	//----- nvinfo : EIATTR_EXIT_INSTR_OFFSETS
	.align		4
        /*0038*/ 	.byte	0x04, 0x1c
        /*003a*/ 	.short	(.L_7589 - .L_7588)


	//   ....[0]....
.L_7588:
        /*003c*/ 	.word	0x00000580


	//   ....[1]....
        /*0040*/ 	.word	0x00000980


	//   ....[2]....
        /*0044*/ 	.word	0x00002160


	//   ....[3]....
        /*0048*/ 	.word	0x00003890


	//----- nvinfo : EIATTR_MAX_THREADS
	.align		4
.L_7589:
        /*004c*/ 	.byte	0x04, 0x05
        /*004e*/ 	.short	(.L_7591 - .L_7590)
.L_7590:
        /*0050*/ 	.word	0x00000080
        /*0054*/ 	.word	0x00000001
        /*0058*/ 	.word	0x00000001


	//----- nvinfo : EIATTR_CRS_STACK_SIZE
	.align		4
.L_7591:
        /*005c*/ 	.byte	0x04, 0x1e
        /*005e*/ 	.short	(.L_7593 - .L_7592)
.L_7592:
        /*0060*/ 	.word	0x00000000


	//----- nvinfo : EIATTR_CBANK_PARAM_SIZE
	.align		4
.L_7593:
        /*0064*/ 	.byte	0x03, 0x19
        /*0066*/ 	.short	0x0220


	//----- nvinfo : EIATTR_PARAM_CBANK
	.align		4
        /*0068*/ 	.byte	0x04, 0x0a
        /*006a*/ 	.short	(.L_7595 - .L_7594)
	.align		4
.L_7594:
        /*006c*/ 	.word	index@(.nv.constant0._ZN2at6native18elementwise_kernelILi128ELi2EZNS0_22gpu_kernel_impl_nocastINS0_13BUnaryFunctorIfffZZZNS0_21remainder_kernel_cudaERNS_18TensorIteratorBaseEENKUlvE0_clEvENKUlvE0_clEvEUlffE_EEEEvS5_RKT_EUliE_EEviT1_)
        /*0070*/ 	.short	0x0380
        /*0072*/ 	.short	0x0220


	//----- nvinfo : EIATTR_SW_WAR
	.align		4
.L_7595:
        /*0074*/ 	.byte	0x04, 0x36
        /*0076*/ 	.short	(.L_7597 - .L_7596)
.L_7596:
        /*0078*/ 	.word	0x00000008
.L_7597:


//--------------------- .nv.info._ZN2at6native27unrolled_elementwise_kernelINS0_13BUnaryFunctorIfffZZZNS0_21remainder_kernel_cudaERNS_18TensorIteratorBaseEENKUlvE0_clEvENKUlvE0_clEvEUlffE_EESt5arrayIPcLm2EELi4E23TrivialOffsetCalculatorILi1EjESD_NS0_6memory15LoadWithoutCastENSE_16StoreWithoutCastEEEviT_T0_T2_T3_T4_T5_ --------------------------
	.section	.nv.info._ZN2at6native27unrolled_elementwise_kernelINS0_13BUnaryFunctorIfffZZZNS0_21remainder_kernel_cudaERNS_18TensorIteratorBaseEENKUlvE0_clEvENKUlvE0_clEvEUlffE_EESt5arrayIPcLm2EELi4E23TrivialOffsetCalculatorILi1EjESD_NS0_6memory15LoadWithoutCastENSE_16StoreWithoutCastEEEviT_T0_T2_T3_T4_T5_,"",@"SHT_CUDA_INFO"
	.sectionflags	@""
	.align	4


	//----- nvinfo : EIATTR_CUDA_API_VERSION
	.align		4
        /*0000*/ 	.byte	0x04, 0x37
        /*0002*/ 	.short	(.L_7599 - .L_7598)
.L_7598:
        /*0004*/ 	.word	0x00000082


	//----- nvinfo : EIATTR_KPARAM_INFO
	.align		4
.L_7599:
        /*0008*/ 	.byte	0x04, 0x17
        /*000a*/ 	.short	(.L_7601 - .L_7600)
.L_7600:
        /*000c*/ 	.word	0x00000000
        /*0010*/ 	.short	0x0006
        /*0012*/ 	.short	0x0023
        /*0014*/ 	.byte	0x00, 0xf0, 0x05, 0x00


	//----- nvinfo : EIATTR_KPARAM_INFO
	.align		4
.L_7601:
        /*0018*/ 	.byte	0x04, 0x17
        /*001a*/ 	.short	(.L_7603 - .L_7602)
.L_7602:
        /*001c*/ 	.word	0x00000000
        /*0020*/ 	.short	0x0005
        /*0022*/ 	.short	0x0022
        /*0024*/ 	.byte	0x00, 0xf0, 0x05, 0x00


	//----- nvinfo : EIATTR_KPARAM_INFO
	.align		4
.L_7603:
        /*0028*/ 	.byte	0x04, 0x17
        /*002a*/ 	.short	(.L_7605 - .L_7604)
.L_7604:
        /*002c*/ 	.word	0x00000000
        /*0030*/ 	.short	0x0004
        /*0032*/ 	.short	0x0021
        /*0034*/ 	.byte	0x00, 0xf0, 0x05, 0x00


	//----- nvinfo : EIATTR_KPARAM_INFO
	.align		4
.L_7605:
        /*0038*/ 	.byte	0x04, 0x17
        /*003a*/ 	.short	(.L_7607 - .L_7606)
.L_7606:
        /*003c*/ 	.word	0x00000000
        /*0040*/ 	.short	0x0003
        /*0042*/ 	.short	0x0020
        /*0044*/ 	.byte	0x00, 0xf0, 0x05, 0x00


	//----- nvinfo : EIATTR_KPARAM_INFO
	.align		4
.L_7607:
        /*0048*/ 	.byte	0x04, 0x17
        /*004a*/ 	.short	(.L_7609 - .L_7608)
.L_7608:
        /*004c*/ 	.word	0x00000000
        /*0050*/ 	.short	0x0002
        /*0052*/ 	.short	0x0010
        /*0054*/ 	.byte	0x00, 0xf0, 0x41, 0x00


	//----- nvinfo : EIATTR_KPARAM_INFO
	.align		4
.L_7609:
        /*0058*/ 	.byte	0x04, 0x17
        /*005a*/ 	.short	(.L_7611 - .L_7610)
.L_7610:
        /*005c*/ 	.word	0x00000000
        /*0060*/ 	.short	0x0001
        /*0062*/ 	.short	0x0004
        /*0064*/ 	.byte	0x00, 0xf0, 0x21, 0x00


	//----- nvinfo : EIATTR_KPARAM_INFO
	.align		4
.L_7611:
        /*0068*/ 	.byte	0x04, 0x17
        /*006a*/ 	.short	(.L_7613 - .L_7612)
.L_7612:
        /*006c*/ 	.word	0x00000000
        /*0070*/ 	.short	0x0000
        /*0072*/ 	.short	0x0000
        /*0074*/ 	.byte	0x00, 0xf0, 0x11, 0x00


	//----- nvinfo : EIATTR_SPARSE_MMA_MASK
	.align		4
.L_7613:
        /*0078*/ 	.byte	0x03, 0x50
        /*007a*/ 	.short	0x0000


	//----- nvinfo : EIATTR_MAXREG_COUNT
	.align		4
        /*007c*/ 	.byte	0x03, 0x1b
        /*007e*/ 	.short	0x00ff


	//----- nvinfo : EIATTR_MERCURY_ISA_VERSION
	.align		4
        /*0080*/ 	.byte	0x03, 0x5f
        /*0082*/ 	.short	0x0101


	//----- nvinfo : EIATTR_VRC_CTA_INIT_COUNT
	.align		4
        /*0084*/ 	.byte	0x02, 0x4a
	.zero		1
	.zero		1


	//----- nvinfo : EIATTR_EXIT_INSTR_OFFSETS
	.align		4
        /*0088*/ 	.byte	0x04, 0x1c
        /*008a*/ 	.short	(.L_7615 - .L_7614)


	//   ....[0]....
.L_7614:
        /*008c*/ 	.word	0x00001630


	//   ....[1]....
        /*0090*/ 	.word	0x00001680


	//----- nvinfo : EIATTR_MAX_THREADS
	.align		4
.L_7615:
        /*0094*/ 	.byte	0x04, 0x05
        /*0096*/ 	.short	(.L_7617 - .L_7616)
.L_7616:
        /*0098*/ 	.word	0x00000080
        /*009c*/ 	.word	0x00000001
        /*00a0*/ 	.word	0x00000001


	//----- nvinfo : EIATTR_CRS_STACK_SIZE
	.align		4
.L_7617:
        /*00a4*/ 	.byte	0x04, 0x1e
        /*00a6*/ 	.short	(.L_7619 - .L_7618)
.L_7618:
        /*00a8*/ 	.word	0x00000000


	//----- nvinfo : EIATTR_CBANK_PARAM_SIZE
	.align		4
.L_7619:
        /*00ac*/ 	.byte	0x03, 0x19
        /*00ae*/ 	.short	0x0024


	//----- nvinfo : EIATTR_PARAM_CBANK
	.align		4
        /*00b0*/ 	.byte	0x04, 0x0a
        /*00b2*/ 	.short	(.L_7621 - .L_7620)
	.align		4
.L_7620:
        /*00b4*/ 	.word	index@(.nv.constant0._ZN2at6native27unrolled_elementwise_kernelINS0_13BUnaryFunctorIfffZZZNS0_21remainder_kernel_cudaERNS_18TensorIteratorBaseEENKUlvE0_clEvENKUlvE0_clEvEUlffE_EESt5arrayIPcLm2EELi4E23TrivialOffsetCalculatorILi1EjESD_NS0_6memory15LoadWithoutCastENSE_16StoreWithoutCastEEEviT_T0_T2_T3_T4_T5_)
        /*00b8*/ 	.short	0x0380
        /*00ba*/ 	.short	0x0024


	//----- nvinfo : EIATTR_SW_WAR
	.align		4
.L_7621:
        /*00bc*/ 	.byte	0x04, 0x36
        /*00be*/ 	.short	(.L_7623 - .L_7622)
.L_7622:
        /*00c0*/ 	.word	0x00000008
.L_7623:


//--------------------- .nv.info._ZN2at6native29vectorized_elementwise_kernelILi2ENS0_13BUnaryFunctorIfffZZZNS0_21remainder_kernel_cudaERNS_18TensorIteratorBaseEENKUlvE0_clEvENKUlvE0_clEvEUlffE_EESt5arrayIPcLm2EEEEviT0_T1_ --------------------------
	.section	.nv.info._ZN2at6native29vectorized_elementwise_kernelILi2ENS0_13BUnaryFunctorIfffZZZNS0_21remainder_kernel_cudaERNS_18TensorIteratorBaseEENKUlvE0_clEvENKUlvE0_clEvEUlffE_EESt5arrayIPcLm2EEEEviT0_T1_,"",@"SHT_CUDA_INFO"
	.sectionflags	@""
	.align	4


	//----- nvinfo : EIATTR_CUDA_API_VERSION
	.align		4
        /*0000*/ 	.byte	0x04, 0x37
        /*0002*/ 	.short	(.L_7625 - .L_7624)
.L_7624:
        /*0004*/ 	.word	0x00000082


	//----- nvinfo : EIATTR_KPARAM_INFO
	.align		4
.L_7625:
        /*0008*/ 	.byte	0x04, 0x17
        /*000a*/ 	.short	(.L_7627 - .L_7626)
.L_7626:
        /*000c*/ 	.word	0x00000000
        /*0010*/ 	.short	0x0002
        /*0012*/ 	.short	0x0010
        /*0014*/ 	.byte	0x00, 0xf0, 0x41, 0x00


	//----- nvinfo : EIATTR_KPARAM_INFO
	.align		4
.L_7627:
        /*0018*/ 	.byte	0x04, 0x17
        /*001a*/ 	.short	(.L_7629 - .L_7628)
.L_7628:
        /*001c*/ 	.word	0x00000000
        /*0020*/ 	.short	0x0001
        /*0022*/ 	.short	0x0004
        /*0024*/ 	.byte	0x00, 0xf0, 0x21, 0x00


	//----- nvinfo : EIATTR_KPARAM_INFO
	.align		4
.L_7629:
        /*0028*/ 	.byte	0x04, 0x17
        /*002a*/ 	.short	(.L_7631 - .L_7630)
.L_7630:
        /*002c*/ 	.word	0x00000000
        /*0030*/ 	.short	0x0000
        /*0032*/ 	.short	0x0000
        /*0034*/ 	.byte	0x00, 0xf0, 0x11, 0x00


	//----- nvinfo : EIATTR_SPARSE_MMA_MASK
	.align		4
.L_7631:
        /*0038*/ 	.byte	0x03, 0x50
        /*003a*/ 	.short	0x0000


	//----- nvinfo : EIATTR_MAXREG_COUNT
	.align		4
        /*003c*/ 	.byte	0x03, 0x1b
        /*003e*/ 	.short	0x00ff


	//----- nvinfo : EIATTR_MERCURY_ISA_VERSION
	.align		4
        /*0040*/ 	.byte	0x03, 0x5f
        /*0042*/ 	.short	0x0101


	//----- nvinfo : EIATTR_VRC_CTA_INIT_COUNT
	.align		4
        /*0044*/ 	.byte	0x02, 0x4a
	.zero		1
	.zero		1


	//----- nvinfo : EIATTR_EXIT_INSTR_OFFSETS
	.align		4
        /*0048*/ 	.byte	0x04, 0x1c
        /*004a*/ 	.short	(.L_7633 - .L_7632)


	//   ....[0]....
.L_7632:
        /*004c*/ 	.word	0x00002d00


	//   ....[1]....
        /*0050*/ 	.word	0x00002d50


	//   ....[2]....
        /*0054*/ 	.word	0x000050b0


	//----- nvinfo : EIATTR_MAX_THREADS
	.align		4
.L_7633:
        /*0058*/ 	.byte	0x04, 0x05
        /*005a*/ 	.short	(.L_7635 - .L_7634)
.L_7634:
        /*005c*/ 	.word	0x00000080
        /*0060*/ 	.word	0x00000001
        /*0064*/ 	.word	0x00000001


	//----- nvinfo : EIATTR_CRS_STACK_SIZE
	.align		4
.L_7635:
        /*0068*/ 	.byte	0x04, 0x1e
        /*006a*/ 	.short	(.L_7637 - .L_7636)
.L_7636:
        /*006c*/ 	.word	0x00000000


	//----- nvinfo : EIATTR_CBANK_PARAM_SIZE
	.align		4
.L_7637:
        /*0070*/ 	.byte	0x03, 0x19
        /*0072*/ 	.short	0x0020


	//----- nvinfo : EIATTR_PARAM_CBANK
	.align		4
        /*0074*/ 	.byte	0x04, 0x0a
        /*0076*/ 	.short	(.L_7639 - .L_7638)
	.align		4
.L_7638:
        /*0078*/ 	.word	index@(.nv.constant0._ZN2at6native29vectorized_elementwise_kernelILi2ENS0_13BUnaryFunctorIfffZZZNS0_21remainder_kernel_cudaERNS_18TensorIteratorBaseEENKUlvE0_clEvENKUlvE0_clEvEUlffE_EESt5arrayIPcLm2EEEEviT0_T1_)
        /*007c*/ 	.short	0x0380
        /*007e*/ 	.short	0x0020


	//----- nvinfo : EIATTR_SW_WAR
	.align		4
.L_7639:
        /*0080*/ 	.byte	0x04, 0x36
        /*0082*/ 	.short	(.L_7641 - .L_7640)
.L_7640:
        /*0084*/ 	.word	0x00000008
.L_7641:


//--------------------- .nv.info._ZN2at6native29vectorized_elementwise_kernelILi4ENS0_13BUnaryFunctorIfffZZZNS0_21remainder_kernel_cudaERNS_18TensorIteratorBaseEENKUlvE0_clEvENKUlvE0_clEvEUlffE_EESt5arrayIPcLm2EEEEviT0_T1_ --------------------------
	.section	.nv.info._ZN2at6native29vectorized_elementwise_kernelILi4ENS0_13BUnaryFunctorIfffZZZNS0_21remainder_kernel_cudaERNS_18TensorIteratorBaseEENKUlvE0_clEvENKUlvE0_clEvEUlffE_EESt5arrayIPcLm2EEEEviT0_T1_,"",@"SHT_CUDA_INFO"
	.sectionflags	@""
	.align	4


	//----- nvinfo : EIATTR_CUDA_API_VERSION
	.align		4
        /*0000*/ 	.byte	0x04, 0x37
        /*0002*/ 	.short	(.L_7643 - .L_7642)
.L_7642:
        /*0004*/ 	.word	0x00000082


	//----- nvinfo : EIATTR_KPARAM_INFO
	.align		4
.L_7643:
        /*0008*/ 	.byte	0x04, 0x17
        /*000a*/ 	.short	(.L_7645 - .L_7644)
.L_7644:
        /*000c*/ 	.word	0x00000000
        /*0010*/ 	.short	0x0002
        /*0012*/ 	.short	0x0010
        /*0014*/ 	.byte	0x00, 0xf0, 0x41, 0x00


	//----- nvinfo : EIATTR_KPARAM_INFO
	.align		4
.L_7645:
        /*0018*/ 	.byte	0x04, 0x17
        /*001a*/ 	.short	(.L_7647 - .L_7646)
.L_7646:
        /*001c*/ 	.word	0x00000000
        /*0020*/ 	.short	0x0001
        /*0022*/ 	.short	0x0004
        /*0024*/ 	.byte	0x00, 0xf0, 0x21, 0x00


	//----- nvinfo : EIATTR_KPARAM_INFO
	.align		4
.L_7647:
        /*0028*/ 	.byte	0x04, 0x17
        /*002a*/ 	.short	(.L_7649 - .L_7648)
.L_7648:
        /*002c*/ 	.word	0x00000000
        /*0030*/ 	.short	0x0000
        /*0032*/ 	.short	0x0000
        /*0034*/ 	.byte	0x00, 0xf0, 0x11, 0x00


	//----- nvinfo : EIATTR_SPARSE_MMA_MASK
	.align		4
.L_7649:
        /*0038*/ 	.byte	0x03, 0x50
        /*003a*/ 	.short	0x0000


	//----- nvinfo : EIATTR_MAXREG_COUNT
	.align		4
        /*003c*/ 	.byte	0x03, 0x1b
        /*003e*/ 	.short	0x00ff


	//----- nvinfo : EIATTR_MERCURY_ISA_VERSION
	.align		4
        /*0040*/ 	.byte	0x03, 0x5f
        /*0042*/ 	.short	0x0101


	//----- nvinfo : EIATTR_VRC_CTA_INIT_COUNT
	.align		4
        /*0044*/ 	.byte	0x02, 0x4a
	.zero		1
	.zero		1


	//----- nvinfo : EIATTR_EXIT_INSTR_OFFSETS
	.align		4
        /*0048*/ 	.byte	0x04, 0x1c
        /*004a*/ 	.short	(.L_7651 - .L_7650)


	//   ....[0]....
.L_7650:
        /*004c*/ 	.word	0x00002d00


	//   ....[1]....
        /*0050*/ 	.word	0x00002d50


	//   ....[2]....
        /*0054*/ 	.word	0x00005070


	//----- nvinfo : EIATTR_MAX_THREADS
	.align		4
.L_7651:
        /*0058*/ 	.byte	0x04, 0x05
        /*005a*/ 	.short	(.L_7653 - .L_7652)
.L_7652:
        /*005c*/ 	.word	0x00000080
        /*0060*/ 	.word	0x00000001
        /*0064*/ 	.word	0x00000001


	//----- nvinfo : EIATTR_CRS_STACK_SIZE
	.align		4
.L_7653:
        /*0068*/ 	.byte	0x04, 0x1e
        /*006a*/ 	.short	(.L_7655 - .L_7654)
.L_7654:
        /*006c*/ 	.word	0x00000000


	//----- nvinfo : EIATTR_CBANK_PARAM_SIZE
	.align		4
.L_7655:
        /*0070*/ 	.byte	0x03, 0x19
        /*0072*/ 	.short	0x0020


	//----- nvinfo : EIATTR_PARAM_CBANK
	.align		4
        /*0074*/ 	.byte	0x04, 0x0a
        /*0076*/ 	.short	(.L_7657 - .L_7656)
	.align		4
.L_7656:
        /*0078*/ 	.word	index@(.nv.constant0._ZN2at6native29vectorized_elementwise_kernelILi4ENS0_13BUnaryFunctorIfffZZZNS0_21remainder_kernel_cudaERNS_18TensorIteratorBaseEENKUlvE0_clEvENKUlvE0_clEvEUlffE_EESt5arrayIPcLm2EEEEviT0_T1_)
        /*007c*/ 	.short	0x0380
        /*007e*/ 	.short	0x0020


	//----- nvinfo : EIATTR_SW_WAR
	.align		4
.L_7657:
        /*0080*/ 	.byte	0x04, 0x36
        /*0082*/ 	.short	(.L_7659 - .L_7658)
.L_7658:
        /*0084*/ 	.word	0x00000008
.L_7659:


//--------------------- .nv.info._ZN2at6native29vectorized_elementwise_kernelILi8ENS0_13BUnaryFunctorIfffZZZNS0_21remainder_kernel_cudaERNS_18TensorIteratorBaseEENKUlvE0_clEvENKUlvE0_clEvEUlffE_EESt5arrayIPcLm2EEEEviT0_T1_ --------------------------
	.section	.nv.info._ZN2at6native29vectorized_elementwise_kernelILi8ENS0_13BUnaryFunctorIfffZZZNS0_21remainder_kernel_cudaERNS_18TensorIteratorBaseEENKUlvE0_clEvENKUlvE0_clEvEUlffE_EESt5arrayIPcLm2EEEEviT0_T1_,"",@"SHT_CUDA_INFO"
	.sectionflags	@""
	.align	4


	//----- nvinfo : EIATTR_CUDA_API_VERSION
	.align		4
        /*0000*/ 	.byte	0x04, 0x37
        /*0002*/ 	.short	(.L_7661 - .L_7660)
.L_7660:
        /*0004*/ 	.word	0x00000082


	//----- nvinfo : EIATTR_KPARAM_INFO
	.align		4
.L_7661:
        /*0008*/ 	.byte	0x04, 0x17
        /*000a*/ 	.short	(.L_7663 - .L_7662)
.L_7662:
        /*000c*/ 	.word	0x00000000
        /*0010*/ 	.short	0x0002
        /*0012*/ 	.short	0x0010
        /*0014*/ 	.byte	0x00, 0xf0, 0x41, 0x00


	//----- nvinfo : EIATTR_KPARAM_INFO
	.align		4
.L_7663:
        /*0018*/ 	.byte	0x04, 0x17
        /*001a*/ 	.short	(.L_7665 - .L_7664)
.L_7664:
        /*001c*/ 	.word	0x00000000
        /*0020*/ 	.short	0x0001
        /*0022*/ 	.short	0x0004
        /*0024*/ 	.byte	0x00, 0xf0, 0x21, 0x00


	//----- nvinfo : EIATTR_KPARAM_INFO
	.align		4
.L_7665:
        /*0028*/ 	.byte	0x04, 0x17
        /*002a*/ 	.short	(.L_7667 - .L_7666)
.L_7666:
        /*002c*/ 	.word	0x00000000
        /*0030*/ 	.short	0x0000
        /*0032*/ 	.short	0x0000
        /*0034*/ 	.byte	0x00, 0xf0, 0x11, 0x00


	//----- nvinfo : EIATTR_SPARSE_MMA_MASK
	.align		4
.L_7667:
        /*0038*/ 	.byte	0x03, 0x50
        /*003a*/ 	.short	0x0000


	//----- nvinfo : EIATTR_MAXREG_COUNT
	.align		4
        /*003c*/ 	.byte	0x03, 0x1b
        /*003e*/ 	.short	0x00ff


	//----- nvinfo : EIATTR_MERCURY_ISA_VERSION
	.align		4
        /*0040*/ 	.byte	0x03, 0x5f
        /*0042*/ 	.short	0x0101


	//----- nvinfo : EIATTR_VRC_CTA_INIT_COUNT
	.align		4
        /*0044*/ 	.byte	0x02, 0x4a
	.zero		1
	.zero		1


	//----- nvinfo : EIATTR_EXIT_INSTR_OFFSETS
	.align		4
        /*0048*/ 	.byte	0x04, 0x1c
        /*004a*/ 	.short	(.L_7669 - .L_7668)


	//   ....[0]....
.L_7668:
        /*004c*/ 	.word	0x00002d00


	//   ....[1]....
        /*0050*/ 	.word	0x00002d50


	//   ....[2]....
        /*0054*/ 	.word	0x00005050


	//----- nvinfo : EIATTR_MAX_THREADS
	.align		4
.L_7669:
        /*0058*/ 	.byte	0x04, 0x05
        /*005a*/ 	.short	(.L_7671 - .L_7670)
.L_7670:
        /*005c*/ 	.word	0x00000080
        /*0060*/ 	.word	0x00000001
        /*0064*/ 	.word	0x00000001


	//----- nvinfo : EIATTR_CRS_STACK_SIZE
	.align		4
.L_7671:
        /*0068*/ 	.byte	0x04, 0x1e
        /*006a*/ 	.short	(.L_7673 - .L_7672)
.L_7672:
        /*006c*/ 	.word	0x00000000


	//----- nvinfo : EIATTR_CBANK_PARAM_SIZE
	.align		4
.L_7673:
        /*0070*/ 	.byte	0x03, 0x19
        /*0072*/ 	.short	0x0020


	//----- nvinfo : EIATTR_PARAM_CBANK
	.align		4
        /*0074*/ 	.byte	0x04, 0x0a
        /*0076*/ 	.short	(.L_7675 - .L_7674)
	.align		4
.L_7674:
        /*0078*/ 	.word	index@(.nv.constant0._ZN2at6native29vectorized_elementwise_kernelILi8ENS0_13BUnaryFunctorIfffZZZNS0_21remainder_kernel_cudaERNS_18TensorIteratorBaseEENKUlvE0_clEvENKUlvE0_clEvEUlffE_EESt5arrayIPcLm2EEEEviT0_T1_)
        /*007c*/ 	.short	0x0380
        /*007e*/ 	.short	0x0020


	//----- nvinfo : EIATTR_SW_WAR
	.align		4
.L_7675:
        /*0080*/ 	.byte	0x04, 0x36
        /*0082*/ 	.short	(.L_7677 - .L_7676)
.L_7676:
        /*0084*/ 	.word	0x00000008
.L_7677:


//--------------------- .nv.info._ZN2at6native18elementwise_kernelILi128ELi4EZNS0_15gpu_kernel_implINS0_13AUnaryFunctorIfffZZZNS0_21remainder_kernel_cudaERNS_18TensorIteratorBaseEENKUlvE0_clEvENKUlvE0_clEvEUlffE_EEEEvS5_RKT_EUliE_EEviT1_ --------------------------
	.section	.nv.info._ZN2at6native18elementwise_kernelILi128ELi4EZNS0_15gpu_kernel_implINS0_13AUnaryFunctorIfffZZZNS0_21remainder_kernel_cudaERNS_18TensorIteratorBaseEENKUlvE0_clEvENKUlvE0_clEvEUlffE_EEEEvS5_RKT_EUliE_EEviT1_,"",@"SHT_CUDA_INFO"
	.sectionflags	@""
	.align	4


	//----- nvinfo : EIATTR_CUDA_API_VERSION
	.align		4
        /*0000*/ 	.byte	0x04, 0x37
        /*0002*/ 	.short	(.L_7679 - .L_7678)
.L_7678:
        /*0004*/ 	.word	0x00000082


	//----- nvinfo : EIATTR_KPARAM_INFO
	.align		4
.L_7679:
        /*0008*/ 	.byte	0x04, 0x17
        /*000a*/ 	.short	(.L_7681 - .L_7680)
.L_7680:
        /*000c*/ 	.word	0x00000000
        /*0010*/ 	.short	0x0001
        /*0012*/ 	.short	0x0008
        /*0014*/ 	.byte	0x00, 0xf0, 0x81, 0x08


	//----- nvinfo : EIATTR_KPARAM_INFO
	.align		4
.L_7681:
        /*0018*/ 	.byte	0x04, 0x17
        /*001a*/ 	.short	(.L_7683 - .L_7682)
.L_7682:
        /*001c*/ 	.word	0x00000000
        /*0020*/ 	.short	0x0000
        /*0022*/ 	.short	0x0000
        /*0024*/ 	.byte	0x00, 0xf0, 0x11, 0x00


	//----- nvinfo : EIATTR_SPARSE_MMA_MASK
	.align		4
.L_7683:
        /*0028*/ 	.byte	0x03, 0x50
        /*002a*/ 	.short	0x0000


	//----- nvinfo : EIATTR_MAXREG_COUNT
	.align		4
        /*002c*/ 	.byte	0x03, 0x1b
        /*002e*/ 	.short	0x0080


	//----- nvinfo : EIATTR_EXTERNS
	.align		4
        /*0030*/ 	.byte	0x04, 0x0f
        /*0032*/ 	.short	(.L_7685 - .L_7684)


	//   ....[0]....
	.align		4
.L_7684:
        /*0034*/ 	.word	index@(__assertfail)


	//----- nvinfo : EIATTR_MERCURY_ISA_VERSION
	.align		4
.L_7685:
        /*0038*/ 	.byte	0x03, 0x5f
        /*003a*/ 	.short	0x0101


	//----- nvinfo : EIATTR_VRC_CTA_INIT_COUNT
	.align		4
        /*003c*/ 	.byte	0x02, 0x4a
	.zero		1
	.zero		1


	//----- nvinfo : EIATTR_SYSCALL_OFFSETS
	.align		4
        /*0040*/ 	.byte	0x04, 0x46
        /*0042*/ 	.short	(.L_7687 - .L_7686)


	//   ....[0]....
.L_7686:
        /*0044*/ 	.word	0x00002140


	//   ....[1]....
        /*0048*/ 	.word	0x000033a0


	//   ....[2]....
        /*004c*/ 	.word	0x000055d0


	//   ....[3]....
        /*0050*/ 	.word	0x00006690


	//   ....[4]....
        /*0054*/ 	.word	0x000089d0


	//   ....[5]....
        /*0058*/ 	.word	0x00009a90


	//   ....[6]....
        /*005c*/ 	.word	0x0000bde0


	//   ....[7]....
        /*0060*/ 	.word	0x0000ce40


	//----- nvinfo : EIATTR_EXIT_INSTR_OFFSETS
	.align		4
.L_7687:
        /*0064*/ 	.byte	0x04, 0x1c
        /*0066*/ 	.short	(.L_7689 - .L_7688)


	//   ....[0]....
.L_7688:
        /*0068*/ 	.word	0x00009d40


	//   ....[1]....
        /*006c*/ 	.word	0x0000c3c0


	//   ....[2]....
        /*0070*/ 	.word	0x0000c400


	//   ....[3]....
        /*0074*/ 	.word	0x0000c490


	//   ....[4]....
        /*0078*/ 	.word	0x0000c4c0


	//   ....[5]....
        /*007c*/ 	.word	0x0000c4f0


	//   ....[6]....
        /*0080*/ 	.word	0x0000c570


	//   ....[7]....
        /*0084*/ 	.word	0x0000c5a0


	//   ....[8]....
        /*0088*/ 	.word	0x0000c630


	//   ....[9]....
        /*008c*/ 	.word	0x0000c670


	//   ....[10]....
        /*0090*/ 	.word	0x0000c6b0


	//   ....[11]....
        /*0094*/ 	.word	0x0000c780


	//   ....[12]....
        /*0098*/ 	.word	0x0000c8e0


	//   ....[13]....
        /*009c*/ 	.word	0x0000ca40


	//   ....[14]....
        /*00a0*/ 	.word	0x0000cb90


	//   ....[15]....
        /*00a4*/ 	.word	0x0000cbc0


	//   ....[16]....
        /*00a8*/ 	.word	0x0000cbf0


	//   ....[17]....
        /*00ac*/ 	.word	0x0000cc90


	//   ....[18]....
        /*00b0*/ 	.word	0x0000cce0


	//   ....[19]....
        /*00b4*/ 	.word	0x0000ce50


	//   ....[20]....
        /*00b8*/ 	.word	0x0000cf50


	//   ....[21]....
        /*00bc*/ 	.word	0x0000d080


	//   ....[22]....
        /*00c0*/ 	.word	0x0000d0b0


	//----- nvinfo : EIATTR_MAX_THREADS
	.align		4
.L_7689:
        /*00c4*/ 	.byte	0x04, 0x05
        /*00c6*/ 	.short	(.L_7691 - .L_7690)
.L_7690:
        /*00c8*/ 	.word	0x00000080
        /*00cc*/ 	.word	0x00000001
        /*00d0*/ 	.word	0x00000001


	//----- nvinfo : EIATTR_CRS_STACK_SIZE
	.align		4
.L_7691:
        /*00d4*/ 	.byte	0x04, 0x1e
        /*00d6*/ 	.short	(.L_7693 - .L_7692)
.L_7692:
        /*00d8*/ 	.word	0x00000000


	//----- nvinfo : EIATTR_CBANK_PARAM_SIZE
	.align		4
.L_7693:
        /*00dc*/ 	.byte	0x03, 0x19
        /*00de*/ 	.short	0x0228


	//----- nvinfo : EIATTR_PARAM_CBANK
	.align		4
        /*00e0*/ 	.byte	0x04, 0x0a
        /*00e2*/ 	.short	(.L_7695 - .L_7694)
	.align		4
.L_7694:
        /*00e4*/ 	.word	index@(.nv.constant0._ZN2at6native18elementwise_kernelILi128ELi4EZNS0_15gpu_kernel_implINS0_13AUnaryFunctorIfffZZZNS0_21remainder_kernel_cudaERNS_18TensorIteratorBaseEENKUlvE0_clEvENKUlvE0_clEvEUlffE_EEEEvS5_RKT_EUliE_EEviT1_)
        /*00e8*/ 	.short	0x0380
        /*00ea*/ 	.short	0x0228


	//----- nvinfo : EIATTR_SW_WAR
	.align		4
.L_7695:
        /*00ec*/ 	.byte	0x04, 0x36
        /*00ee*/ 	.short	(.L_7697 - .L_7696)
.L_7696:
        /*00f0*/ 	.word	0x00000008
.L_7697:


//--------------------- .nv.info._ZN2at6native27unrolled_elementwise_kernelINS0_13AUnaryFunctorIfffZZZNS0_21remainder_kernel_cudaERNS_18TensorIteratorBaseEENKUlvE0_clEvENKUlvE0_clEvEUlffE_EESt5arrayIPcLm2EELi4E23TrivialOffsetCalculatorILi1EjESD_NS0_6memory12LoadWithCastILi1EEENSE_13StoreWithCastILi1EEEEEviT_T0_T2_T3_T4_T5_ --------------------------
	.section	.nv.info._ZN2at6native27unrolled_elementwise_kernelINS0_13AUnaryFunctorIfffZZZNS0_21remainder_kernel_cudaERNS_18TensorIteratorBaseEENKUlvE0_clEvENKUlvE0_clEvEUlffE_EESt5arrayIPcLm2EELi4E23TrivialOffsetCalculatorILi1EjESD_NS0_6memory12LoadWithCastILi1EEENSE_13StoreWithCastILi1EEEEEviT_T0_T2_T3_T4_T5_,"",@"SHT_CUDA_INFO"
	.sectionflags	@""
	.align	4


	//----- nvinfo : EIATTR_CUDA_API_VERSION
	.align		4
        /*0000*/ 	.byte	0x04, 0x37
        /*0002*/ 	.short	(.L_7699 - .L_7698)
.L_7698:
        /*0004*/ 	.word	0x00000082


	//----- nvinfo : EIATTR_KPARAM_INFO
	.align		4
.L_7699:
        /*0008*/ 	.byte	0x04, 0x17
        /*000a*/ 	.short	(.L_7701 - .L_7700)
.L_7700:
        /*000c*/ 	.word	0x00000000
        /*0010*/ 	.short	0x0006
        /*0012*/ 	.short	0x002c
        /*0014*/ 	.byte	0x00, 0xf0, 0x21, 0x00


	//----- nvinfo : EIATTR_KPARAM_INFO
	.align		4
.L_7701:
        /*0018*/ 	.byte	0x04, 0x17
        /*001a*/ 	.short	(.L_7703 - .L_7702)
.L_7702:
        /*001c*/ 	.word	0x00000000
        /*0020*/ 	.short	0x0005
        /*0022*/ 	.short	0x0024
        /*0024*/ 	.byte	0x00, 0xf0, 0x21, 0x00


	//----- nvinfo : EIATTR_KPARAM_INFO
	.align		4
.L_7703:
        /*0028*/ 	.byte	0x04, 0x17
        /*002a*/ 	.short	(.L_7705 - .L_7704)
.L_7704:
        /*002c*/ 	.word	0x00000000
        /*0030*/ 	.short	0x0004
        /*0032*/ 	.short	0x0021
        /*0034*/ 	.byte	0x00, 0xf0, 0x05, 0x00


	//----- nvinfo : EIATTR_KPARAM_INFO
	.align		4
.L_7705:
        /*0038*/ 	.byte	0x04, 0x17
        /*003a*/ 	.short	(.L_7707 - .L_7706)
.L_7706:
        /*003c*/ 	.word	0x00000000
        /*0040*/ 	.short	0x0003
        /*0042*/ 	.short	0x0020
        /*0044*/ 	.byte	0x00, 0xf0, 0x05, 0x00


	//----- nvinfo : EIATTR_KPARAM_INFO
	.align		4
.L_7707:
        /*0048*/ 	.byte	0x04, 0x17
        /*004a*/ 	.short	(.L_7709 - .L_7708)
.L_7708:
        /*004c*/ 	.word	0x00000000
        /*0050*/ 	.short	0x0002
        /*0052*/ 	.short	0x0010
        /*0054*/ 	.byte	0x00, 0xf0, 0x41, 0x00


	//----- nvinfo : EIATTR_KPARAM_INFO
	.align		4
.L_7709:
        /*0058*/ 	.byte	0x04, 0x17
        /*005a*/ 	.short	(.L_7711 - .L_7710)
.L_7710:
        /*005c*/ 	.word	0x00000000
        /*0060*/ 	.short	0x0001
        /*0062*/ 	.short	0x0004
        /*0064*/ 	.byte	0x00, 0xf0, 0x21, 0x00


	//----- nvinfo : EIATTR_KPARAM_INFO
	.align		4
.L_7711:
        /*0068*/ 	.byte	0x04, 0x17
        /*006a*/ 	.short	(.L_7713 - .L_7712)
.L_7712:
        /*006c*/ 	.word	0x00000000
        /*0070*/ 	.short	0x0000
        /*0072*/ 	.short	0x0000
        /*0074*/ 	.byte	0x00, 0xf0, 0x11, 0x00


	//----- nvinfo : EIATTR_SPARSE_MMA_MASK
	.align		4
.L_7713:
        /*0078*/ 	.byte	0x03, 0x50
        /*007a*/ 	.short	0x0000


	//----- nvinfo : EIATTR_MAXREG_COUNT
	.align		4
        /*007c*/ 	.byte	0x03, 0x1b
        /*007e*/ 	.short	0x00ff


	//----- nvinfo : EIATTR_EXTERNS
	.align		4
        /*0080*/ 	.byte	0x04, 0x0f
        /*0082*/ 	.short	(.L_7715 - .L_7714)


	//   ....[0]....
	.align		4
.L_7714:
        /*0084*/ 	.word	index@(__assertfail)


	//----- nvinfo : EIATTR_MERCURY_ISA_VERSION
	.align		4
.L_7715:
        /*0088*/ 	.byte	0x03, 0x5f
        /*008a*/ 	.short	0x0101


	//----- nvinfo : EIATTR_VRC_CTA_INIT_COUNT
	.align		4
        /*008c*/ 	.byte	0x02, 0x4a
	.zero		1
	.zero		1


	//----- nvinfo : EIATTR_SYSCALL_OFFSETS
	.align		4
        /*0090*/ 	.byte	0x04, 0x46
        /*0092*/ 	.short	(.L_7717 - .L_7716)


	//   ....[0]....
.L_7716:
        /*0094*/ 	.word	0x00000dd0


	//   ....[1]....
        /*0098*/ 	.word	0x00001cd0


	//   ....[2]....
        /*009c*/ 	.word	0x00002b50


	//   ....[3]....
        /*00a0*/ 	.word	0x000039a0


	//   ....[4]....
        /*00a4*/ 	.word	0x00005c40


	//   ....[5]....
        /*00a8*/ 	.word	0x000069d0


	//   ....[6]....
        /*00ac*/ 	.word	0x00007850


	//   ....[7]....
        /*00b0*/ 	.word	0x000086b0


	//----- nvinfo : EIATTR_EXIT_INSTR_OFFSETS
	.align		4
.L_7717:
        /*00b4*/ 	.byte	0x04, 0x1c
        /*00b6*/ 	.short	(.L_7719 - .L_7718)


	//   ....[0]....
.L_7718:
        /*00b8*/ 	.word	0x00007af0


	//   ....[1]....
        /*00bc*/ 	.word	0x00007c30


	//   ....[2]....
        /*00c0*/ 	.word	0x00007c70


	//   ....[3]....
        /*00c4*/ 	.word	0x00007d00


	//   ....[4]....
        /*00c8*/ 	.word	0x00007d30


	//   ....[5]....
        /*00cc*/ 	.word	0x00007d60


	//   ....[6]....
        /*00d0*/ 	.word	0x00007de0


	//   ....[7]....
        /*00d4*/ 	.word	0x00007e10


	//   ....[8]....
        /*00d8*/ 	.word	0x00007ea0


	//   ....[9]....
        /*00dc*/ 	.word	0x00007ee0


	//   ....[10]....
        /*00e0*/ 	.word	0x00007f20


	//   ....[11]....
        /*00e4*/ 	.word	0x00007ff0


	//   ....[12]....
        /*00e8*/ 	.word	0x00008150


	//   ....[13]....
        /*00ec*/ 	.word	0x000082b0


	//   ....[14]....
        /*00f0*/ 	.word	0x00008400


	//   ....[15]....
        /*00f4*/ 	.word	0x00008430


	//   ....[16]....
        /*00f8*/ 	.word	0x00008460


	//   ....[17]....
        /*00fc*/ 	.word	0x00008500


	//   ....[18]....
        /*0100*/ 	.word	0x00008550


	//   ....[19]....
        /*0104*/ 	.word	0x000086c0


	//   ....[20]....
        /*0108*/ 	.word	0x000087c0


	//   ....[21]....
        /*010c*/ 	.word	0x000088f0


	//   ....[22]....
        /*0110*/ 	.word	0x00008920


	//----- nvinfo : EIATTR_MAX_THREADS
	.align		4
.L_7719:
        /*0114*/ 	.byte	0x04, 0x05
        /*0116*/ 	.short	(.L_7721 - .L_7720)
.L_7720:
        /*0118*/ 	.word	0x00000080
        /*011c*/ 	.word	0x00000001
        /*0120*/ 	.word	0x00000001


	//----- nvinfo : EIATTR_CRS_STACK_SIZE
	.align		4
.L_7721:
        /*0124*/ 	.byte	0x04, 0x1e
        /*0126*/ 	.short	(.L_7723 - .L_7722)
.L_7722:
        /*0128*/ 	.word	0x00000000


	//----- nvinfo : EIATTR_CBANK_PARAM_SIZE
	.align		4
.L_7723:
        /*012c*/ 	.byte	0x03, 0x19
        /*012e*/ 	.short	0x0034


	//----- nvinfo : EIATTR_PARAM_CBANK
	.align		4
        /*0130*/ 	.byte	0x04, 0x0a
        /*0132*/ 	.short	(.L_7725 - .L_7724)
	.align		4
.L_7724:
        /*0134*/ 	.word	index@(.nv.constant0._ZN2at6native27unrolled_elementwise_kernelINS0_13AUnaryFunctorIfffZZZNS0_21remainder_kernel_cudaERNS_18TensorIteratorBaseEENKUlvE0_clEvENKUlvE0_clEvEUlffE_EESt5arrayIPcLm2EELi4E23TrivialOffsetCalculatorILi1EjESD_NS0_6memory12LoadWithCastILi1EEENSE_13StoreWithCastILi1EEEEEviT_T0_T2_T3_T4_T5_)
        /*0138*/ 	.short	0x0380
        /*013a*/ 	.short	0x0034


	//----- nvinfo : EIATTR_SW_WAR
	.align		4
.L_7725:
        /*013c*/ 	.byte	0x04, 0x36
        /*013e*/ 	.short	(.L_7727 - .L_7726)
.L_7726:
        /*0140*/ 	.word	0x00000008
.L_7727:


//--------------------- .nv.info._ZN2at6native18elementwise_kernelILi128ELi2EZNS0_22gpu_kernel_impl_nocastINS0_13AUnaryFunctorIfffZZZNS0_21remainder_kernel_cudaERNS_18TensorIteratorBaseEENKUlvE0_clEvENKUlvE0_clEvEUlffE_EEEEvS5_RKT_EUliE_EEviT1_ --------------------------
	.section	.nv.info._ZN2at6native18elementwise_kernelILi128ELi2EZNS0_22gpu_kernel_impl_nocastINS0_13AUnaryFunctorIfffZZZNS0_21remainder_kernel_cudaERNS_18TensorIteratorBaseEENKUlvE0_clEvENKUlvE0_clEvEUlffE_EEEEvS5_RKT_EUliE_EEviT1_,"",@"SHT_CUDA_INFO"
	.sectionflags	@""
	.align	4


	//----- nvinfo : EIATTR_CUDA_API_VERSION
	.align		4
        /*0000*/ 	.byte	0x04, 0x37
        /*0002*/ 	.short	(.L_7729 - .L_7728)
.L_7728:
        /*0004*/ 	.word	0x00000082


	//----- nvinfo : EIATTR_KPARAM_INFO
	.align		4
.L_7729:
        /*0008*/ 	.byte	0x04, 0x17
        /*000a*/ 	.short	(.L_7731 - .L_7730)
.L_7730:
        /*000c*/ 	.word	0x00000000
        /*0010*/ 	.short	0x0001
        /*0012*/ 	.short	0x0008
        /*0014*/ 	.byte	0x00, 0xf0, 0x61, 0x08


	//----- nvinfo : EIATTR_KPARAM_INFO
	.align		4
.L_7731:
        /*0018*/ 	.byte	0x04, 0x17
        /*001a*/ 	.short	(.L_7733 - .L_7732)
.L_7732:
        /*001c*/ 	.word	0x00000000
        /*0020*/ 	.short	0x0000
        /*0022*/ 	.short	0x0000
        /*0024*/ 	.byte	0x00, 0xf0, 0x11, 0x00


	//----- nvinfo : EIATTR_SPARSE_MMA_MASK
	.align		4
.L_7733:
        /*0028*/ 	.byte	0x03, 0x50
        /*002a*/ 	.short	0x0000


	//----- nvinfo : EIATTR_MAXREG_COUNT
	.align		4
        /*002c*/ 	.byte	0x03, 0x1b
        /*002e*/ 	.short	0x0080


	//----- nvinfo : EIATTR_MERCURY_ISA_VERSION
	.align		4
        /*0030*/ 	.byte	0x03, 0x5f
        /*0032*/ 	.short	0x0101


	//----- nvinfo : EIATTR_VRC_CTA_INIT_COUNT
	.align		4
        /*0034*/ 	.byte	0x02, 0x4a
	.zero		1
	.zero		1


	//----- nvinfo : EIATTR_EXIT_INSTR_OFFSETS
	.align		4
        /*0038*/ 	.byte	0x04, 0x1c
        /*003a*/ 	.short	(.L_7735 - .L_7734)


	//   ....[0]....
.L_7734:
        /*003c*/ 	.word	0x000005d0


	//   ....[1]....
        /*0040*/ 	.word	0x00000a30


	//   ....[2]....
        /*0044*/ 	.word	0x00002290


	//   ....[3]....
        /*0048*/ 	.word	0x00003a10


	//----- nvinfo : EIATTR_MAX_THREADS
	.align		4
.L_7735:
        /*004c*/ 	.byte	0x04, 0x05
        /*004e*/ 	.short	(.L_7737 - .L_7736)
.L_7736:
        /*0050*/ 	.word	0x00000080
        /*0054*/ 	.word	0x00000001
        /*0058*/ 	.word	0x00000001


	//----- nvinfo : EIATTR_CRS_STACK_SIZE
	.align		4
.L_7737:
        /*005c*/ 	.byte	0x04, 0x1e
        /*005e*/ 	.short	(.L_7739 - .L_7738)
.L_7738:
        /*0060*/ 	.word	0x00000000


	//----- nvinfo : EIATTR_CBANK_PARAM_SIZE
	.align		4
.L_7739:
        /*0064*/ 	.byte	0x03, 0x19
        /*0066*/ 	.short	0x0220


	//----- nvinfo : EIATTR_PARAM_CBANK
	.align		4
        /*0068*/ 	.byte	0x04, 0x0a
        /*006a*/ 	.short	(.L_7741 - .L_7740)
	.align		4
.L_7740:
        /*006c*/ 	.word	index@(.nv.constant0._ZN2at6native18elementwise_kernelILi128ELi2EZNS0_22gpu_kernel_impl_nocastINS0_13AUnaryFunctorIfffZZZNS0_21remainder_kernel_cudaERNS_18TensorIteratorBaseEENKUlvE0_clEvENKUlvE0_clEvEUlffE_EEEEvS5_RKT_EUliE_EEviT1_)
        /*0070*/ 	.short	0x0380
        /*0072*/ 	.short	0x0220


	//----- nvinfo : EIATTR_SW_WAR
	.align		4
.L_7741:
        /*0074*/ 	.byte	0x04, 0x36
        /*0076*/ 	.short	(.L_7743 - .L_7742)
.L_7742:
        /*0078*/ 	.word	0x00000008
.L_7743:


//--------------------- .nv.info._ZN2at6native27unrolled_elementwise_kernelINS0_13AUnaryFunctorIfffZZZNS0_21remainder_kernel_cudaERNS_18TensorIteratorBaseEENKUlvE0_clEvENKUlvE0_clEvEUlffE_EESt5arrayIPcLm2EELi4E23TrivialOffsetCalculatorILi1EjESD_NS0_6memory15LoadWithoutCastENSE_16StoreWithoutCastEEEviT_T0_T2_T3_T4_T5_ --------------------------
	.section	.nv.info._ZN2at6native27unrolled_elementwise_kernelINS0_13AUnaryFunctorIfffZZZNS0_21remainder_kernel_cudaERNS_18TensorIteratorBaseEENKUlvE0_clEvENKUlvE0_clEvEUlffE_EESt5arrayIPcLm2EELi4E23TrivialOffsetCalculatorILi1EjESD_NS0_6memory15LoadWithoutCastENSE_16StoreWithoutCastEEEviT_T0_T2_T3_T4_T5_,"",@"SHT_CUDA_INFO"
	.sectionflags	@""
	.align	4


	//----- nvinfo : EIATTR_CUDA_API_VERSION
	.align		4
        /*0000*/ 	.byte	0x04, 0x37
        /*0002*/ 	.short	(.L_7745 - .L_7744)
.L_7744:
        /*0004*/ 	.word	0x00000082


	//----- nvinfo : EIATTR_KPARAM_INFO
	.align		4
.L_7745:
        /*0008*/ 	.byte	0x04, 0x17
        /*000a*/ 	.short	(.L_7747 - .L_7746)
.L_7746:
        /*000c*/ 	.word	0x00000000
        /*0010*/ 	.short	0x0006
        /*0012*/ 	.short	0x0023
        /*0014*/ 	.byte	0x00, 0xf0, 0x05, 0x00


	//----- nvinfo : EIATTR_KPARAM_INFO
	.align		4
.L_7747:
        /*0018*/ 	.byte	0x04, 0x17
        /*001a*/ 	.short	(.L_7749 - .L_7748)
.L_7748:
        /*001c*/ 	.word	0x00000000
        /*0020*/ 	.short	0x0005
        /*0022*/ 	.short	0x0022
        /*0024*/ 	.byte	0x00, 0xf0, 0x05, 0x00


	//----- nvinfo : EIATTR_KPARAM_INFO
	.align		4
.L_7749:
        /*0028*/ 	.byte	0x04, 0x17
        /*002a*/ 	.short	(.L_7751 - .L_7750)
.L_7750:
        /*002c*/ 	.word	0x00000000
        /*0030*/ 	.short	0x0004
        /*0032*/ 	.short	0x0021
        /*0034*/ 	.byte	0x00, 0xf0, 0x05, 0x00


	//----- nvinfo : EIATTR_KPARAM_INFO
	.align		4
.L_7751:
        /*0038*/ 	.byte	0x04, 0x17
        /*003a*/ 	.short	(.L_7753 - .L_7752)
.L_7752:
        /*003c*/ 	.word	0x00000000
        /*0040*/ 	.short	0x0003
        /*0042*/ 	.short	0x0020
        /*0044*/ 	.byte	0x00, 0xf0, 0x05, 0x00


	//----- nvinfo : EIATTR_KPARAM_INFO
	.align		4
.L_7753:
        /*0048*/ 	.byte	0x04, 0x17
        /*004a*/ 	.short	(.L_7755 - .L_7754)
.L_7754:
        /*004c*/ 	.word	0x00000000
        /*0050*/ 	.short	0x0002
        /*0052*/ 	.short	0x0010
        /*0054*/ 	.byte	0x00, 0xf0, 0x41, 0x00


	//----- nvinfo : EIATTR_KPARAM_INFO
	.align		4
.L_7755:
        /*0058*/ 	.byte	0x04, 0x17
        /*005a*/ 	.short	(.L_7757 - .L_7756)
.L_7756:
        /*005c*/ 	.word	0x00000000
        /*0060*/ 	.short	0x0001
        /*0062*/ 	.short	0x0004
        /*0064*/ 	.byte	0x00, 0xf0, 0x21, 0x00


	//----- nvinfo : EIATTR_KPARAM_INFO
	.align		4
.L_7757:
        /*0068*/ 	.byte	0x04, 0x17
        /*006a*/ 	.short	(.L_7759 - .L_7758)
.L_7758:
        /*006c*/ 	.word	0x00000000
        /*0070*/ 	.short	0x0000
        /*0072*/ 	.short	0x0000
        /*0074*/ 	.byte	0x00, 0xf0, 0x11, 0x00


	//----- nvinfo : EIATTR_SPARSE_MMA_MASK
	.align		4
.L_7759:
        /*0078*/ 	.byte	0x03, 0x50
        /*007a*/ 	.short	0x0000


	//----- nvinfo : EIATTR_MAXREG_COUNT
	.align		4
        /*007c*/ 	.byte	0x03, 0x1b
        /*007e*/ 	.short	0x00ff


	//----- nvinfo : EIATTR_MERCURY_ISA_VERSION
	.align		4
        /*0080*/ 	.byte	0x03, 0x5f
        /*0082*/ 	.short	0x0101


	//----- nvinfo : EIATTR_VRC_CTA_INIT_COUNT
	.align		4
        /*0084*/ 	.byte	0x02, 0x4a
	.zero		1
	.zero		1


	//----- nvinfo : EIATTR_EXIT_INSTR_OFFSETS
	.align		4
        /*0088*/ 	.byte	0x04, 0x1c
        /*008a*/ 	.short	(.L_7761 - .L_7760)


	//   ....[0]....
.L_7760:
        /*008c*/ 	.word	0x00001780


	//   ....[1]....
        /*0090*/ 	.word	0x000017d0


	//----- nvinfo : EIATTR_MAX_THREADS
	.align		4
.L_7761:
        /*0094*/ 	.byte	0x04, 0x05
        /*0096*/ 	.short	(.L_7763 - .L_7762)
.L_7762:
        /*0098*/ 	.word	0x00000080
        /*009c*/ 	.word	0x00000001
        /*00a0*/ 	.word	0x00000001


	//----- nvinfo : EIATTR_CRS_STACK_SIZE
	.align		4
.L_7763:
        /*00a4*/ 	.byte	0x04, 0x1e
        /*00a6*/ 	.short	(.L_7765 - .L_7764)
.L_7764:
        /*00a8*/ 	.word	0x00000000


	//----- nvinfo : EIATTR_CBANK_PARAM_SIZE
	.align		4
.L_7765:
        /*00ac*/ 	.byte	0x03, 0x19
        /*00ae*/ 	.short	0x0024


	//----- nvinfo : EIATTR_PARAM_CBANK
	.align		4
        /*00b0*/ 	.byte	0x04, 0x0a
        /*00b2*/ 	.short	(.L_7767 - .L_7766)
	.align		4
.L_7766:
        /*00b4*/ 	.word	index@(.nv.constant0._ZN2at6native27unrolled_elementwise_kernelINS0_13AUnaryFunctorIfffZZZNS0_21remainder_kernel_cudaERNS_18TensorIteratorBaseEENKUlvE0_clEvENKUlvE0_clEvEUlffE_EESt5arrayIPcLm2EELi4E23TrivialOffsetCalculatorILi1EjESD_NS0_6memory15LoadWithoutCastENSE_16StoreWithoutCastEEEviT_T0_T2_T3_T4_T5_)
        /*00b8*/ 	.short	0x0380
        /*00ba*/ 	.short	0x0024


	//----- nvinfo : EIATTR_SW_WAR
	.align		4
.L_7767:
        /*00bc*/ 	.byte	0x04, 0x36
        /*00be*/ 	.short	(.L_7769 - .L_7768)
.L_7768:
        /*00c0*/ 	.word	0x00000008
.L_7769:


//--------------------- .nv.info._ZN2at6native29vectorized_elementwise_kernelILi2ENS0_13AUnaryFunctorIfffZZZNS0_21remainder_kernel_cudaERNS_18TensorIteratorBaseEENKUlvE0_clEvENKUlvE0_clEvEUlffE_EESt5arrayIPcLm2EEEEviT0_T1_ --------------------------
	.section	.nv.info._ZN2at6native29vectorized_elementwise_kernelILi2ENS0_13AUnaryFunctorIfffZZZNS0_21remainder_kernel_cudaERNS_18TensorIteratorBaseEENKUlvE0_clEvENKUlvE0_clEvEUlffE_EESt5arrayIPcLm2EEEEviT0_T1_,"",@"SHT_CUDA_INFO"
	.sectionflags	@""
	.align	4


	//----- nvinfo : EIATTR_CUDA_API_VERSION
	.align		4
        /*0000*/ 	.byte	0x04, 0x37
        /*0002*/ 	.short	(.L_7771 - .L_7770)
.L_7770:
        /*0004*/ 	.word	0x00000082


	//----- nvinfo : EIATTR_KPARAM_INFO
	.align		4
.L_7771:
        /*0008*/ 	.byte	0x04, 0x17
        /*000a*/ 	.short	(.L_7773 - .L_7772)
.L_7772:
        /*000c*/ 	.word	0x00000000
        /*0010*/ 	.short	0x0002
        /*0012*/ 	.short	0x0010
        /*0014*/ 	.byte	0x00, 0xf0, 0x41, 0x00


	//----- nvinfo : EIATTR_KPARAM_INFO
	.align		4
.L_7773:
        /*0018*/ 	.byte	0x04, 0x17
        /*001a*/ 	.short	(.L_7775 - .L_7774)
.L_7774:
        /*001c*/ 	.word	0x00000000
        /*0020*/ 	.short	0x0001
        /*0022*/ 	.short	0x0004
        /*0024*/ 	.byte	0x00, 0xf0, 0x21, 0x00


	//----- nvinfo : EIATTR_KPARAM_INFO
	.align		4
.L_7775:
        /*0028*/ 	.byte	0x04, 0x17
        /*002a*/ 	.short	(.L_7777 - .L_7776)
.L_7776:
        /*002c*/ 	.word	0x00000000
        /*0030*/ 	.short	0x0000
        /*0032*/ 	.short	0x0000
        /*0034*/ 	.byte	0x00, 0xf0, 0x11, 0x00


	//----- nvinfo : EIATTR_SPARSE_MMA_MASK
	.align		4
.L_7777:
        /*0038*/ 	.byte	0x03, 0x50
        /*003a*/ 	.short	0x0000


	//----- nvinfo : EIATTR_MAXREG_COUNT
	.align		4
        /*003c*/ 	.byte	0x03, 0x1b
        /*003e*/ 	.short	0x00ff


	//----- nvinfo : EIATTR_MERCURY_ISA_VERSION
	.align		4
        /*0040*/ 	.byte	0x03, 0x5f
        /*0042*/ 	.short	0x0101


	//----- nvinfo : EIATTR_VRC_CTA_INIT_COUNT
	.align		4
        /*0044*/ 	.byte	0x02, 0x4a
	.zero		1
	.zero		1


	//----- nvinfo : EIATTR_EXIT_INSTR_OFFSETS
	.align		4
        /*0048*/ 	.byte	0x04, 0x1c
        /*004a*/ 	.short	(.L_7779 - .L_7778)


	//   ....[0]....
.L_7778:
        /*004c*/ 	.word	0x00002f30


	//   ....[1]....
        /*0050*/ 	.word	0x00002f80


	//   ....[2]....
        /*0054*/ 	.word	0x000055a0


	//----- nvinfo : EIATTR_MAX_THREADS
	.align		4
.L_7779:
        /*0058*/ 	.byte	0x04, 0x05
        /*005a*/ 	.short	(.L_7781 - .L_7780)
.L_7780:
        /*005c*/ 	.word	0x00000080
        /*0060*/ 	.word	0x00000001
        /*0064*/ 	.word	0x00000001


	//----- nvinfo : EIATTR_CRS_STACK_SIZE
	.align		4
.L_7781:
        /*0068*/ 	.byte	0x04, 0x1e
        /*006a*/ 	.short	(.L_7783 - .L_7782)
.L_7782:
        /*006c*/ 	.word	0x00000000


	//----- nvinfo : EIATTR_CBANK_PARAM_SIZE
	.align		4
.L_7783:
        /*0070*/ 	.byte	0x03, 0x19
        /*0072*/ 	.short	0x0020


	//----- nvinfo : EIATTR_PARAM_CBANK
	.align		4
        /*0074*/ 	.byte	0x04, 0x0a
        /*0076*/ 	.short	(.L_7785 - .L_7784)
	.align		4
.L_7784:
        /*0078*/ 	.word	index@(.nv.constant0._ZN2at6native29vectorized_elementwise_kernelILi2ENS0_13AUnaryFunctorIfffZZZNS0_21remainder_kernel_cudaERNS_18TensorIteratorBaseEENKUlvE0_clEvENKUlvE0_clEvEUlffE_EESt5arrayIPcLm2EEEEviT0_T1_)
        /*007c*/ 	.short	0x0380
        /*007e*/ 	.short	0x0020


	//----- nvinfo : EIATTR_SW_WAR
	.align		4
.L_7785:
        /*0080*/ 	.byte	0x04, 0x36
        /*0082*/ 	.short	(.L_7787 - .L_7786)
.L_7786:
        /*0084*/ 	.word	0x00000008
.L_7787:


//--------------------- .nv.info._ZN2at6native29vectorized_elementwise_kernelILi4ENS0_13AUnaryFunctorIfffZZZNS0_21remainder_kernel_cudaERNS_18TensorIteratorBaseEENKUlvE0_clEvENKUlvE0_clEvEUlffE_EESt5arrayIPcLm2EEEEviT0_T1_ --------------------------
	.section	.nv.info._ZN2at6native29vectorized_elementwise_kernelILi4ENS0_13AUnaryFunctorIfffZZZNS0_21remainder_kernel_cudaERNS_18TensorIteratorBaseEENKUlvE0_clEvENKUlvE0_clEvEUlffE_EESt5arrayIPcLm2EEEEviT0_T1_,"",@"SHT_CUDA_INFO"
	.sectionflags	@""
	.align	4


	//----- nvinfo : EIATTR_CUDA_API_VERSION
	.align		4
        /*0000*/ 	.byte	0x04, 0x37
        /*0002*/ 	.short	(.L_7789 - .L_7788)
.L_7788:
        /*0004*/ 	.word	0x00000082


	//----- nvinfo : EIATTR_KPARAM_INFO
	.align		4
.L_7789:
        /*0008*/ 	.byte	0x04, 0x17
        /*000a*/ 	.short	(.L_7791 - .L_7790)
.L_7790:
        /*000c*/ 	.word	0x00000000
        /*0010*/ 	.short	0x0002
        /*0012*/ 	.short	0x0010
        /*0014*/ 	.byte	0x00, 0xf0, 0x41, 0x00


	//----- nvinfo : EIATTR_KPARAM_INFO
	.align		4
.L_7791:
        /*0018*/ 	.byte	0x04, 0x17
        /*001a*/ 	.short	(.L_7793 - .L_7792)
.L_7792:
        /*001c*/ 	.word	0x00000000
        /*0020*/ 	.short	0x0001
        /*0022*/ 	.short	0x0004
        /*0024*/ 	.byte	0x00, 0xf0, 0x21, 0x00


	//----- nvinfo : EIATTR_KPARAM_INFO
	.align		4
.L_7793:
        /*0028*/ 	.byte	0x04, 0x17
        /*002a*/ 	.short	(.L_7795 - .L_7794)
.L_7794:
        /*002c*/ 	.word	0x00000000
        /*0030*/ 	.short	0x0000
        /*0032*/ 	.short	0x0000
        /*0034*/ 	.byte	0x00, 0xf0, 0x11, 0x00


	//----- nvinfo : EIATTR_SPARSE_MMA_MASK
	.align		4
.L_7795:
        /*0038*/ 	.byte	0x03, 0x50
        /*003a*/ 	.short	0x0000


	//----- nvinfo : EIATTR_MAXREG_COUNT
	.align		4
        /*003c*/ 	.byte	0x03, 0x1b
        /*003e*/ 	.short	0x00ff


	//----- nvinfo : EIATTR_MERCURY_ISA_VERSION
	.align		4
        /*0040*/ 	.byte	0x03, 0x5f
        /*0042*/ 	.short	0x0101


	//----- nvinfo : EIATTR_VRC_CTA_INIT_COUNT
	.align		4
        /*0044*/ 	.byte	0x02, 0x4a
	.zero		1
	.zero		1


	//----- nvinfo : EIATTR_EXIT_INSTR_OFFSETS
	.align		4
        /*0048*/ 	.byte	0x04, 0x1c
        /*004a*/ 	.short	(.L_7797 - .L_7796)


	//   ....[0]....
.L_7796:
        /*004c*/ 	.word	0x00002f30


	//   ....[1]....
        /*0050*/ 	.word	0x00002f80


	//   ....[2]....
        /*0054*/ 	.word	0x00005560


	//----- nvinfo : EIATTR_MAX_THREADS
	.align		4
.L_7797:
        /*0058*/ 	.byte	0x04, 0x05
        /*005a*/ 	.short	(.L_7799 - .L_7798)
.L_7798:
        /*005c*/ 	.word	0x00000080
        /*0060*/ 	.word	0x00000001
        /*0064*/ 	.word	0x00000001


	//----- nvinfo : EIATTR_CRS_STACK_SIZE
	.align		4
.L_7799:
        /*0068*/ 	.byte	0x04, 0x1e
        /*006a*/ 	.short	(.L_7801 - .L_7800)
.L_7800:
        /*006c*/ 	.word	0x00000000


	//----- nvinfo : EIATTR_CBANK_PARAM_SIZE
	.align		4
.L_7801:
        /*0070*/ 	.byte	0x03, 0x19
        /*0072*/ 	.short	0x0020


	//----- nvinfo : EIATTR_PARAM_CBANK
	.align		4
        /*0074*/ 	.byte	0x04, 0x0a
        /*0076*/ 	.short	(.L_7803 - .L_7802)
	.align		4
.L_7802:
        /*0078*/ 	.word	index@(.nv.constant0._ZN2at6native29vectorized_elementwise_kernelILi4ENS0_13AUnaryFunctorIfffZZZNS0_21remainder_kernel_cudaERNS_18TensorIteratorBaseEENKUlvE0_clEvENKUlvE0_clEvEUlffE_EESt5arrayIPcLm2EEEEviT0_T1_)
        /*007c*/ 	.short	0x0380
        /*007e*/ 	.short	0x0020


	//----- nvinfo : EIATTR_SW_WAR
	.align		4
.L_7803:
        /*0080*/ 	.byte	0x04, 0x36
        /*0082*/ 	.short	(.L_7805 - .L_7804)
.L_7804:
        /*0084*/ 	.word	0x00000008
.L_7805:


//--------------------- .nv.info._ZN2at6native29vectorized_elementwise_kernelILi8ENS0_13AUnaryFunctorIfffZZZNS0_21remainder_kernel_cudaERNS_18TensorIteratorBaseEENKUlvE0_clEvENKUlvE0_clEvEUlffE_EESt5arrayIPcLm2EEEEviT0_T1_ --------------------------
	.section	.nv.info._ZN2at6native29vectorized_elementwise_kernelILi8ENS0_13AUnaryFunctorIfffZZZNS0_21remainder_kernel_cudaERNS_18TensorIteratorBaseEENKUlvE0_clEvENKUlvE0_clEvEUlffE_EESt5arrayIPcLm2EEEEviT0_T1_,"",@"SHT_CUDA_INFO"
	.sectionflags	@""
	.align	4


	//----- nvinfo : EIATTR_CUDA_API_VERSION
	.align		4
        /*0000*/ 	.byte	0x04, 0x37
        /*0002*/ 	.short	(.L_7807 - .L_7806)
.L_7806:
        /*0004*/ 	.word	0x00000082


	//----- nvinfo : EIATTR_KPARAM_INFO
	.align		4
.L_7807:
        /*0008*/ 	.byte	0x04, 0x17
        /*000a*/ 	.short	(.L_7809 - .L_7808)
.L_7808:
        /*000c*/ 	.word	0x00000000
        /*0010*/ 	.short	0x0002
        /*0012*/ 	.short	0x0010
        /*0014*/ 	.byte	0x00, 0xf0, 0x41, 0x00


	//----- nvinfo : EIATTR_KPARAM_INFO
	.align		4
.L_7809:
        /*0018*/ 	.byte	0x04, 0x17
        /*001a*/ 	.short	(.L_7811 - .L_7810)
.L_7810:
        /*001c*/ 	.word	0x00000000
        /*0020*/ 	.short	0x0001
        /*0022*/ 	.short	0x0004
        /*0024*/ 	.byte	0x00, 0xf0, 0x21, 0x00


	//----- nvinfo : EIATTR_KPARAM_INFO
	.align		4
.L_7811:
        /*0028*/ 	.byte	0x04, 0x17
        /*002a*/ 	.short	(.L_7813 - .L_7812)
.L_7812:
        /*002c*/ 	.word	0x00000000
        /*0030*/ 	.short	0x0000
        /*0032*/ 	.short	0x0000
        /*0034*/ 	.byte	0x00, 0xf0, 0x11, 0x00


	//----- nvinfo : EIATTR_SPARSE_MMA_MASK
	.align		4
.L_7813:
        /*0038*/ 	.byte	0x03, 0x50
        /*003a*/ 	.short	0x0000


	//----- nvinfo : EIATTR_MAXREG_COUNT
	.align		4
        /*003c*/ 	.byte	0x03, 0x1b
        /*003e*/ 	.short	0x00ff


	//----- nvinfo : EIATTR_MERCURY_ISA_VERSION
	.align		4
        /*0040*/ 	.byte	0x03, 0x5f
        /*0042*/ 	.short	0x0101


	//----- nvinfo : EIATTR_VRC_CTA_INIT_COUNT
	.align		4
        /*0044*/ 	.byte	0x02, 0x4a
	.zero		1
	.zero		1


	//----- nvinfo : EIATTR_EXIT_INSTR_OFFSETS
	.align		4
        /*0048*/ 	.byte	0x04, 0x1c
        /*004a*/ 	.short	(.L_7815 - .L_7814)


	//   ....[0]....
.L_7814:
        /*004c*/ 	.word	0x00002f30


	//   ....[1]....
        /*0050*/ 	.word	0x00002f80


	//   ....[2]....
        /*0054*/ 	.word	0x00005540


	//----- nvinfo : EIATTR_MAX_THREADS
	.align		4
.L_7815:
        /*0058*/ 	.byte	0x04, 0x05
        /*005a*/ 	.short	(.L_7817 - .L_7816)
.L_7816:
        /*005c*/ 	.word	0x00000080
        /*0060*/ 	.word	0x00000001
        /*0064*/ 	.word	0x00000001


	//----- nvinfo : EIATTR_CRS_STACK_SIZE
	.align		4
.L_7817:
        /*0068*/ 	.byte	0x04, 0x1e
        /*006a*/ 	.short	(.L_7819 - .L_7818)
.L_7818:
        /*006c*/ 	.word	0x00000000


	//----- nvinfo : EIATTR_CBANK_PARAM_SIZE
	.align		4
.L_7819:
        /*0070*/ 	.byte	0x03, 0x19
        /*0072*/ 	.short	0x0020


	//----- nvinfo : EIATTR_PARAM_CBANK
	.align		4
        /*0074*/ 	.byte	0x04, 0x0a
        /*0076*/ 	.short	(.L_7821 - .L_7820)
	.align		4
.L_7820:
        /*0078*/ 	.word	index@(.nv.constant0._ZN2at6native29vectorized_elementwise_kernelILi8ENS0_13AUnaryFunctorIfffZZZNS0_21remainder_kernel_cudaERNS_18TensorIteratorBaseEENKUlvE0_clEvENKUlvE0_clEvEUlffE_EESt5arrayIPcLm2EEEEviT0_T1_)
        /*007c*/ 	.short	0x0380
        /*007e*/ 	.short	0x0020


	//----- nvinfo : EIATTR_SW_WAR
	.align		4
.L_7821:
        /*0080*/ 	.byte	0x04, 0x36
        /*0082*/ 	.short	(.L_7823 - .L_7822)
.L_7822:
        /*0084*/ 	.word	0x00000008
.L_7823:


//--------------------- .nv.info._ZN2at6native18elementwise_kernelILi128ELi4EZNS0_15gpu_kernel_implINS0_13BinaryFunctorIdddZZZNS0_21remainder_kernel_cudaERNS_18TensorIteratorBaseEENKUlvE0_clEvENKUlvE_clEvEUlddE_EEEEvS5_RKT_EUliE_EEviT1_ --------------------------
	.section	.nv.info._ZN2at6native18elementwise_kernelILi128ELi4EZNS0_15gpu_kernel_implINS0_13BinaryFunctorIdddZZZNS0_21remainder_kernel_cudaERNS_18TensorIteratorBaseEENKUlvE0_clEvENKUlvE_clEvEUlddE_EEEEvS5_RKT_EUliE_EEviT1_,"",@"SHT_CUDA_INFO"
	.sectionflags	@""
	.align	4


	//----- nvinfo : EIATTR_CUDA_API_VERSION
	.align		4
        /*0000*/ 	.byte	0x04, 0x37
        /*0002*/ 	.short	(.L_7825 - .L_7824)
.L_7824:
        /*0004*/ 	.word	0x00000082


	//----- nvinfo : EIATTR_KPARAM_INFO
	.align		4
.L_7825:
        /*0008*/ 	.byte	0x04, 0x17
        /*000a*/ 	.short	(.L_7827 - .L_7826)
.L_7826:
        /*000c*/ 	.word	0x00000000
        /*0010*/ 	.short	0x0001
        /*0012*/ 	.short	0x0008
        /*0014*/ 	.byte	0x00, 0xf0, 0x21, 0x0a


	//----- nvinfo : EIATTR_KPARAM_INFO
	.align		4
.L_7827:
        /*0018*/ 	.byte	0x04, 0x17
        /*001a*/ 	.short	(.L_7829 - .L_7828)
.L_7828:
        /*001c*/ 	.word	0x00000000
        /*0020*/ 	.short	0x0000
        /*0022*/ 	.short	0x0000
        /*0024*/ 	.byte	0x00, 0xf0, 0x11, 0x00


	//----- nvinfo : EIATTR_SPARSE_MMA_MASK
	.align		4
.L_7829:
        /*0028*/ 	.byte	0x03, 0x50
        /*002a*/ 	.short	0x0000


	//----- nvinfo : EIATTR_MAXREG_COUNT
	.align		4
        /*002c*/ 	.byte	0x03, 0x1b
        /*002e*/ 	.short	0x0080


	//----- nvinfo : EIATTR_EXTERNS
	.align		4
        /*0030*/ 	.byte	0x04, 0x0f
        /*0032*/ 	.short	(.L_7831 - .L_7830)


	//   ....[0]....
	.align		4
.L_7830:
        /*0034*/ 	.word	index@(__assertfail)


	//----- nvinfo : EIATTR_MERCURY_ISA_VERSION
	.align		4
.L_7831:
        /*0038*/ 	.byte	0x03, 0x5f
        /*003a*/ 	.short	0x0101


	//----- nvinfo : EIATTR_VRC_CTA_INIT_COUNT
	.align		4
        /*003c*/ 	.byte	0x02, 0x4a
	.zero		1
	.zero		1


	//----- nvinfo : EIATTR_SYSCALL_OFFSETS
	.align		4
        /*0040*/ 	.byte	0x04, 0x46
        /*0042*/ 	.short	(.L_7833 - .L_7832)


	//   ....[0]....
.L_7832:
        /*0044*/ 	.word	0x000024c0


	//   ....[1]....
        /*0048*/ 	.word	0x000033a0


	//   ....[2]....
        /*004c*/ 	.word	0x00004950


	//   ....[3]....
        /*0050*/ 	.word	0x00006fd0


	//   ....[4]....
        /*0054*/ 	.word	0x00007eb0


	//   ....[5]....
        /*0058*/ 	.word	0x000091e0


	//   ....[6]....
        /*005c*/ 	.word	0x0000ba10


	//   ....[7]....
        /*0060*/ 	.word	0x0000c8f0


	//   ....[8]....
        /*0064*/ 	.word	0x0000dc20


	//   ....[9]....
        /*0068*/ 	.word	0x00010470


	//   ....[10]....
        /*006c*/ 	.word	0x00011350


	//   ....[11]....
        /*0070*/ 	.word	0x00012650


	//----- nvinfo : EIATTR_EXIT_INSTR_OFFSETS
	.align		4
.L_7833:
        /*0074*/ 	.byte	0x04, 0x1c
        /*0076*/ 	.short	(.L_7835 - .L_7834)


	//   ....[0]....
.L_7834:
        /*0078*/ 	.word	0x0000dfc0


	//   ....[1]....
        /*007c*/ 	.word	0x000119e0


	//   ....[2]....
        /*0080*/ 	.word	0x00011a20


	//   ....[3]....
        /*0084*/ 	.word	0x00011ab0


	//   ....[4]....
        /*0088*/ 	.word	0x00011ae0


	//   ....[5]....
        /*008c*/ 	.word	0x00011b10


	//   ....[6]....
        /*0090*/ 	.word	0x00011be0


	//   ....[7]....
        /*0094*/ 	.word	0x00011c60


	//   ....[8]....
        /*0098*/ 	.word	0x00011d40


	//   ....[9]....
        /*009c*/ 	.word	0x00011dd0


	//   ....[10]....
        /*00a0*/ 	.word	0x00011df0


	//   ....[11]....
        /*00a4*/ 	.word	0x00011ec0


	//   ....[12]....
        /*00a8*/ 	.word	0x00012070


	//   ....[13]....
        /*00ac*/ 	.word	0x00012220


	//   ....[14]....
        /*00b0*/ 	.word	0x000123c0


	//   ....[15]....
        /*00b4*/ 	.word	0x000123f0


	//   ....[16]....
        /*00b8*/ 	.word	0x00012420


	//   ....[17]....
        /*00bc*/ 	.word	0x000124c0


	//   ....[18]....
        /*00c0*/ 	.word	0x000124f0


	//   ....[19]....
        /*00c4*/ 	.word	0x00012660


	//   ....[20]....
        /*00c8*/ 	.word	0x000127b0


	//   ....[21]....
        /*00cc*/ 	.word	0x00012930


	//   ....[22]....
        /*00d0*/ 	.word	0x000129b0


	//----- nvinfo : EIATTR_MAX_THREADS
	.align		4
.L_7835:
        /*00d4*/ 	.byte	0x04, 0x05
        /*00d6*/ 	.short	(.L_7837 - .L_7836)
.L_7836:
        /*00d8*/ 	.word	0x00000080
        /*00dc*/ 	.word	0x00000001
        /*00e0*/ 	.word	0x00000001


	//----- nvinfo : EIATTR_CRS_STACK_SIZE
	.align		4
.L_7837:
        /*00e4*/ 	.byte	0x04, 0x1e
        /*00e6*/ 	.short	(.L_7839 - .L_7838)
.L_7838:
        /*00e8*/ 	.word	0x00000000


	//----- nvinfo : EIATTR_CBANK_PARAM_SIZE
	.align		4
.L_7839:
        /*00ec*/ 	.byte	0x03, 0x19
        /*00ee*/ 	.short	0x0290


	//----- nvinfo : EIATTR_PARAM_CBANK
	.align		4
        /*00f0*/ 	.byte	0x04, 0x0a
        /*00f2*/ 	.short	(.L_7841 - .L_7840)
	.align		4
.L_7840:
        /*00f4*/ 	.word	index@(.nv.constant0._ZN2at6native18elementwise_kernelILi128ELi4EZNS0_15gpu_kernel_implINS0_13BinaryFunctorIdddZZZNS0_21remainder_kernel_cudaERNS_18TensorIteratorBaseEENKUlvE0_clEvENKUlvE_clEvEUlddE_EEEEvS5_RKT_EUliE_EEviT1_)
        /*00f8*/ 	.short	0x0380
        /*00fa*/ 	.short	0x0290


	//----- nvinfo : EIATTR_SW_WAR
	.align		4
.L_7841:
        /*00fc*/ 	.byte	0x04, 0x36
        /*00fe*/ 	.short	(.L_7843 - .L_7842)
.L_7842:
        /*0100*/ 	.word	0x00000008
.L_7843:


//--------------------- .nv.info._ZN2at6native27unrolled_elementwise_kernelINS0_13BinaryFunctorIdddZZZNS0_21remainder_kernel_cudaERNS_18TensorIteratorBaseEENKUlvE0_clEvENKUlvE_clEvEUlddE_EESt5arrayIPcLm3EELi4E23TrivialOffsetCalculatorILi2EjESC_ILi1EjENS0_6memory12LoadWithCastILi2EEENSF_13StoreWithCastILi1EEEEEviT_T0_T2_T3_T4_T5_ --------------------------
	.section	.nv.info._ZN2at6native27unrolled_elementwise_kernelINS0_13BinaryFunctorIdddZZZNS0_21remainder_kernel_cudaERNS_18TensorIteratorBaseEENKUlvE0_clEvENKUlvE_clEvEUlddE_EESt5arrayIPcLm3EELi4E23TrivialOffsetCalculatorILi2EjESC_ILi1EjENS0_6memory12LoadWithCastILi2EEENSF_13StoreWithCastILi1EEEEEviT_T0_T2_T3_T4_T5_,"",@"SHT_CUDA_INFO"
	.sectionflags	@""
	.align	4


	//----- nvinfo : EIATTR_CUDA_API_VERSION
	.align		4
        /*0000*/ 	.byte	0x04, 0x37
        /*0002*/ 	.short	(.L_7845 - .L_7844)
.L_7844:
        /*0004*/ 	.word	0x00000082


	//----- nvinfo : EIATTR_KPARAM_INFO
	.align		4
.L_7845:
        /*0008*/ 	.byte	0x04, 0x17
        /*000a*/ 	.short	(.L_7847 - .L_7846)
.L_7846:
        /*000c*/ 	.word	0x00000000
        /*0010*/ 	.short	0x0006
        /*0012*/ 	.short	0x0030
        /*0014*/ 	.byte	0x00, 0xf0, 0x21, 0x00


	//----- nvinfo : EIATTR_KPARAM_INFO
	.align		4
.L_7847:
        /*0018*/ 	.byte	0x04, 0x17
        /*001a*/ 	.short	(.L_7849 - .L_7848)
.L_7848:
        /*001c*/ 	.word	0x00000000
        /*0020*/ 	.short	0x0005
        /*0022*/ 	.short	0x0024
        /*0024*/ 	.byte	0x00, 0xf0, 0x31, 0x00


	//----- nvinfo : EIATTR_KPARAM_INFO
	.align		4
.L_7849:
        /*0028*/ 	.byte	0x04, 0x17
        /*002a*/ 	.short	(.L_7851 - .L_7850)
.L_7850:
        /*002c*/ 	.word	0x00000000
        /*0030*/ 	.short	0x0004
        /*0032*/ 	.short	0x0021
        /*0034*/ 	.byte	0x00, 0xf0, 0x05, 0x00


	//----- nvinfo : EIATTR_KPARAM_INFO
	.align		4
.L_7851:
        /*0038*/ 	.byte	0x04, 0x17
        /*003a*/ 	.short	(.L_7853 - .L_7852)
.L_7852:
        /*003c*/ 	.word	0x00000000
        /*0040*/ 	.short	0x0003
        /*0042*/ 	.short	0x0020
        /*0044*/ 	.byte	0x00, 0xf0, 0x05, 0x00


	//----- nvinfo : EIATTR_KPARAM_INFO
	.align		4
.L_7853:
        /*0048*/ 	.byte	0x04, 0x17
        /*004a*/ 	.short	(.L_7855 - .L_7854)
.L_7854:
        /*004c*/ 	.word	0x00000000
        /*0050*/ 	.short	0x0002
        /*0052*/ 	.short	0x0008
        /*0054*/ 	.byte	0x00, 0xf0, 0x61, 0x00


	//----- nvinfo : EIATTR_KPARAM_INFO
	.align		4
.L_7855:
        /*0058*/ 	.byte	0x04, 0x17
        /*005a*/ 	.short	(.L_7857 - .L_7856)
.L_7856:
        /*005c*/ 	.word	0x00000000
        /*0060*/ 	.short	0x0001
        /*0062*/ 	.short	0x0004
        /*0064*/ 	.byte	0x00, 0xf0, 0x05, 0x00


	//----- nvinfo : EIATTR_KPARAM_INFO
	.align		4
.L_7857:
        /*0068*/ 	.byte	0x04, 0x17
        /*006a*/ 	.short	(.L_7859 - .L_7858)
.L_7858:
        /*006c*/ 	.word	0x00000000
        /*0070*/ 	.short	0x0000
        /*0072*/ 	.short	0x0000
        /*0074*/ 	.byte	0x00, 0xf0, 0x11, 0x00


	//----- nvinfo : EIATTR_SPARSE_MMA_MASK
	.align		4
.L_7859:
        /*0078*/ 	.byte	0x03, 0x50
        /*007a*/ 	.short	0x0000


	//----- nvinfo : EIATTR_MAXREG_COUNT
	.align		4
        /*007c*/ 	.byte	0x03, 0x1b
        /*007e*/ 	.short	0x00ff


	//----- nvinfo : EIATTR_EXTERNS
	.align		4
        /*0080*/ 	.byte	0x04, 0x0f
        /*0082*/ 	.short	(.L_7861 - .L_7860)


	//   ....[0]....
	.align		4
.L_7860:
        /*0084*/ 	.word	index@(__assertfail)


	//----- nvinfo : EIATTR_MERCURY_ISA_VERSION
	.align		4
.L_7861:
        /*0088*/ 	.byte	0x03, 0x5f
        /*008a*/ 	.short	0x0101


	//----- nvinfo : EIATTR_VRC_CTA_INIT_COUNT
	.align		4
        /*008c*/ 	.byte	0x02, 0x4a
	.zero		1
	.zero		1


	//----- nvinfo : EIATTR_SYSCALL_OFFSETS
	.align		4
        /*0090*/ 	.byte	0x04, 0x46
        /*0092*/ 	.short	(.L_7863 - .L_7862)


	//   ....[0]....
.L_7862:
        /*0094*/ 	.word	0x00000eb0


	//   ....[1]....
        /*0098*/ 	.word	0x00001dc0


	//   ....[2]....
        /*009c*/ 	.word	0x00002e10


	//   ....[3]....
        /*00a0*/ 	.word	0x00003d20


	//   ....[4]....
        /*00a4*/ 	.word	0x00004cb0


	//   ....[5]....
        /*00a8*/ 	.word	0x00005bc0


	//   ....[6]....
        /*00ac*/ 	.word	0x00006b50


	//   ....[7]....
        /*00b0*/ 	.word	0x00007a30


	//   ....[8]....
        /*00b4*/ 	.word	0x0000a160


	//   ....[9]....
        /*00b8*/ 	.word	0x0000b130


	//   ....[10]....
        /*00bc*/ 	.word	0x0000c290


	//   ....[11]....
        /*00c0*/ 	.word	0x0000d3d0


	//----- nvinfo : EIATTR_EXIT_INSTR_OFFSETS
	.align		4
.L_7863:
        /*00c4*/ 	.byte	0x04, 0x1c
        /*00c6*/ 	.short	(.L_7865 - .L_7864)


	//   ....[0]....
.L_7864:
        /*00c8*/ 	.word	0x0000c620


	//   ....[1]....
        /*00cc*/ 	.word	0x0000c760


	//   ....[2]....
        /*00d0*/ 	.word	0x0000c7a0


	//   ....[3]....
        /*00d4*/ 	.word	0x0000c830


	//   ....[4]....
        /*00d8*/ 	.word	0x0000c860


	//   ....[5]....
        /*00dc*/ 	.word	0x0000c890


	//   ....[6]....
        /*00e0*/ 	.word	0x0000c960


	//   ....[7]....
        /*00e4*/ 	.word	0x0000c9e0


	//   ....[8]....
        /*00e8*/ 	.word	0x0000cac0


	//   ....[9]....
        /*00ec*/ 	.word	0x0000cb50


	//   ....[10]....
        /*00f0*/ 	.word	0x0000cb70


	//   ....[11]....
        /*00f4*/ 	.word	0x0000cc40


	//   ....[12]....
        /*00f8*/ 	.word	0x0000cdf0


	//   ....[13]....
        /*00fc*/ 	.word	0x0000cfa0


	//   ....[14]....
        /*0100*/ 	.word	0x0000d140


	//   ....[15]....
        /*0104*/ 	.word	0x0000d170


	//   ....[16]....
        /*0108*/ 	.word	0x0000d1a0


	//   ....[17]....
        /*010c*/ 	.word	0x0000d240


	//   ....[18]....
        /*0110*/ 	.word	0x0000d270


	//   ....[19]....
        /*0114*/ 	.word	0x0000d3e0


	//   ....[20]....
        /*0118*/ 	.word	0x0000d530


	//   ....[21]....
        /*011c*/ 	.word	0x0000d6b0


	//   ....[22]....
        /*0120*/ 	.word	0x0000d730


	//----- nvinfo : EIATTR_MAX_THREADS
	.align		4
.L_7865:
        /*0124*/ 	.byte	0x04, 0x05
        /*0126*/ 	.short	(.L_7867 - .L_7866)
.L_7866:
        /*0128*/ 	.word	0x00000080
        /*012c*/ 	.word	0x00000001
        /*0130*/ 	.word	0x00000001


	//----- nvinfo : EIATTR_CRS_STACK_SIZE
	.align		4
.L_7867:
        /*0134*/ 	.byte	0x04, 0x1e
        /*0136*/ 	.short	(.L_7869 - .L_7868)
.L_7868:
        /*0138*/ 	.word	0x00000000


	//----- nvinfo : EIATTR_CBANK_PARAM_SIZE
	.align		4
.L_7869:
        /*013c*/ 	.byte	0x03, 0x19
        /*013e*/ 	.short	0x0038


	//----- nvinfo : EIATTR_PARAM_CBANK
	.align		4
        /*0140*/ 	.byte	0x04, 0x0a
        /*0142*/ 	.short	(.L_7871 - .L_7870)
	.align		4
.L_7870:
        /*0144*/ 	.word	index@(.nv.constant0._ZN2at6native27unrolled_elementwise_kernelINS0_13BinaryFunctorIdddZZZNS0_21remainder_kernel_cudaERNS_18TensorIteratorBaseEENKUlvE0_clEvENKUlvE_clEvEUlddE_EESt5arrayIPcLm3EELi4E23TrivialOffsetCalculatorILi2EjESC_ILi1EjENS0_6memory12LoadWithCastILi2EEENSF_13StoreWithCastILi1EEEEEviT_T0_T2_T3_T4_T5_)
        /*0148*/ 	.short	0x0380
        /*014a*/ 	.short	0x0038


	//----- nvinfo : EIATTR_SW_WAR
	.align		4
.L_7871:
        /*014c*/ 	.byte	0x04, 0x36
        /*014e*/ 	.short	(.L_7873 - .L_7872)
.L_7872:
        /*0150*/ 	.word	0x00000008
.L_7873:


//--------------------- .nv.info._ZN2at6native18elementwise_kernelILi128ELi2EZNS0_22gpu_kernel_impl_nocastINS0_13BinaryFunctorIdddZZZNS0_21remainder_kernel_cudaERNS_18TensorIteratorBaseEENKUlvE0_clEvENKUlvE_clEvEUlddE_EEEEvS5_RKT_EUliE_EEviT1_ --------------------------
	.section	.nv.info._ZN2at6native18elementwise_kernelILi128ELi2EZNS0_22gpu_kernel_impl_nocastINS0_13BinaryFunctorIdddZZZNS0_21remainder_kernel_cudaERNS_18TensorIteratorBaseEENKUlvE0_clEvENKUlvE_clEvEUlddE_EEEEvS5_RKT_EUliE_EEviT1_,"",@"SHT_CUDA_INFO"
	.sectionflags	@""
	.align	4


	//----- nvinfo : EIATTR_CUDA_API_VERSION
	.align		4
        /*0000*/ 	.byte	0x04, 0x37
        /*0002*/ 	.short	(.L_7875 - .L_7874)
.L_7874:
        /*0004*/ 	.word	0x00000082


	//----- nvinfo : EIATTR_KPARAM_INFO
	.align		4
.L_7875:
        /*0008*/ 	.byte	0x04, 0x17
        /*000a*/ 	.short	(.L_7877 - .L_7876)
.L_7876:
        /*000c*/ 	.word	0x00000000
        /*0010*/ 	.short	0x0001
        /*0012*/ 	.short	0x0008
        /*0014*/ 	.byte	0x00, 0xf0, 0x21, 0x0a


	//----- nvinfo : EIATTR_KPARAM_INFO
	.align		4
.L_7877:
        /*0018*/ 	.byte	0x04, 0x17
        /*001a*/ 	.short	(.L_7879 - .L_7878)
.L_7878:
        /*001c*/ 	.word	0x00000000
        /*0020*/ 	.short	0x0000
        /*0022*/ 	.short	0x0000
        /*0024*/ 	.byte	0x00, 0xf0, 0x11, 0x00


	//----- nvinfo : EIATTR_SPARSE_MMA_MASK
	.align		4
.L_7879:
        /*0028*/ 	.byte	0x03, 0x50
        /*002a*/ 	.short	0x0000


	//----- nvinfo : EIATTR_MAXREG_COUNT
	.align		4
        /*002c*/ 	.byte	0x03, 0x1b
        /*002e*/ 	.short	0x0080


	//----- nvinfo : EIATTR_MERCURY_ISA_VERSION
	.align		4
        /*0030*/ 	.byte	0x03, 0x5f
        /*0032*/ 	.short	0x0101


	//----- nvinfo : EIATTR_VRC_CTA_INIT_COUNT
	.align		4
        /*0034*/ 	.byte	0x02, 0x4a
	.zero		1
	.zero		1


	//----- nvinfo : EIATTR_EXIT_INSTR_OFFSETS
	.align		4
        /*0038*/ 	.byte	0x04, 0x1c
        /*003a*/ 	.short	(.L_7881 - .L_7880)


	//   ....[0]....
.L_7880:
        /*003c*/ 	.word	0x00000620


	//   ....[1]....
        /*0040*/ 	.word	0x00000b50


	//   ....[2]....
        /*0044*/ 	.word	0x00002790


	//   ....[3]....
        /*0048*/ 	.word	0x00004330


	//----- nvinfo : EIATTR_MAX_THREADS
	.align		4
.L_7881:
        /*004c*/ 	.byte	0x04, 0x05
        /*004e*/ 	.short	(.L_7883 - .L_7882)
.L_7882:
        /*0050*/ 	.word	0x00000080
        /*0054*/ 	.word	0x00000001
        /*0058*/ 	.word	0x00000001


	//----- nvinfo : EIATTR_CRS_STACK_SIZE
	.align		4
.L_7883:
        /*005c*/ 	.byte	0x04, 0x1e
        /*005e*/ 	.short	(.L_7885 - .L_7884)
.L_7884:
        /*0060*/ 	.word	0x00000000


	//----- nvinfo : EIATTR_CBANK_PARAM_SIZE
	.align		4
.L_7885:
        /*0064*/ 	.byte	0x03, 0x19
        /*0066*/ 	.short	0x0290


	//----- nvinfo : EIATTR_PARAM_CBANK
	.align		4
        /*0068*/ 	.byte	0x04, 0x0a
        /*006a*/ 	.short	(.L_7887 - .L_7886)
	.align		4
.L_7886:
        /*006c*/ 	.word	index@(.nv.constant0._ZN2at6native18elementwise_kernelILi128ELi2EZNS0_22gpu_kernel_impl_nocastINS0_13BinaryFunctorIdddZZZNS0_21remainder_kernel_cudaERNS_18TensorIteratorBaseEENKUlvE0_clEvENKUlvE_clEvEUlddE_EEEEvS5_RKT_EUliE_EEviT1_)
        /*0070*/ 	.short	0x0380
        /*0072*/ 	.short	0x0290


	//----- nvinfo : EIATTR_SW_WAR
	.align		4
.L_7887:
        /*0074*/ 	.byte	0x04, 0x36
        /*0076*/ 	.short	(.L_7889 - .L_7888)
.L_7888:
        /*0078*/ 	.word	0x00000008
.L_7889:


//--------------------- .nv.info._ZN2at6native27unrolled_elementwise_kernelINS0_13BinaryFunctorIdddZZZNS0_21remainder_kernel_cudaERNS_18TensorIteratorBaseEENKUlvE0_clEvENKUlvE_clEvEUlddE_EESt5arrayIPcLm3EELi4E23TrivialOffsetCalculatorILi2EjESC_ILi1EjENS0_6memory15LoadWithoutCastENSF_16StoreWithoutCastEEEviT_T0_T2_T3_T4_T5_ --------------------------
	.section	.nv.info._ZN2at6native27unrolled_elementwise_kernelINS0_13BinaryFunctorIdddZZZNS0_21remainder_kernel_cudaERNS_18TensorIteratorBaseEENKUlvE0_clEvENKUlvE_clEvEUlddE_EESt5arrayIPcLm3EELi4E23TrivialOffsetCalculatorILi2EjESC_ILi1EjENS0_6memory15LoadWithoutCastENSF_16StoreWithoutCastEEEviT_T0_T2_T3_T4_T5_,"",@"SHT_CUDA_INFO"
	.sectionflags	@""
	.align	4


	//----- nvinfo : EIATTR_CUDA_API_VERSION
	.align		4
        /*0000*/ 	.byte	0x04, 0x37
        /*0002*/ 	.short	(.L_7891 - .L_7890)
.L_7890:
        /*0004*/ 	.word	0x00000082


	//----- nvinfo : EIATTR_KPARAM_INFO
	.align		4
.L_7891:
        /*0008*/ 	.byte	0x04, 0x17
        /*000a*/ 	.short	(.L_7893 - .L_7892)
.L_7892:
        /*000c*/ 	.word	0x00000000
        /*0010*/ 	.short	0x0006
        /*0012*/ 	.short	0x0023
        /*0014*/ 	.byte	0x00, 0xf0, 0x05, 0x00


	//----- nvinfo : EIATTR_KPARAM_INFO
	.align		4
.L_7893:
        /*0018*/ 	.byte	0x04, 0x17
        /*001a*/ 	.short	(.L_7895 - .L_7894)
.L_7894:
        /*001c*/ 	.word	0x00000000
        /*0020*/ 	.short	0x0005
        /*0022*/ 	.short	0x0022
        /*0024*/ 	.byte	0x00, 0xf0, 0x05, 0x00


	//----- nvinfo : EIATTR_KPARAM_INFO
	.align		4
.L_7895:
        /*0028*/ 	.byte	0x04, 0x17
        /*002a*/ 	.short	(.L_7897 - .L_7896)
.L_7896:
        /*002c*/ 	.word	0x00000000
        /*0030*/ 	.short	0x0004
        /*0032*/ 	.short	0x0021
        /*0034*/ 	.byte	0x00, 0xf0, 0x05, 0x00


	//----- nvinfo : EIATTR_KPARAM_INFO
	.align		4
.L_7897:
        /*0038*/ 	.byte	0x04, 0x17
        /*003a*/ 	.short	(.L_7899 - .L_7898)
.L_7898:
        /*003c*/ 	.word	0x00000000
        /*0040*/ 	.short	0x0003
        /*0042*/ 	.short	0x0020
        /*0044*/ 	.byte	0x00, 0xf0, 0x05, 0x00


	//----- nvinfo : EIATTR_KPARAM_INFO
	.align		4
.L_7899:
        /*0048*/ 	.byte	0x04, 0x17
        /*004a*/ 	.short	(.L_7901 - .L_7900)
.L_7900:
        /*004c*/ 	.word	0x00000000
        /*0050*/ 	.short	0x0002
        /*0052*/ 	.short	0x0008
        /*0054*/ 	.byte	0x00, 0xf0, 0x61, 0x00


	//----- nvinfo : EIATTR_KPARAM_INFO
	.align		4
.L_7901:
        /*0058*/ 	.byte	0x04, 0x17
        /*005a*/ 	.short	(.L_7903 - .L_7902)
.L_7902:
        /*005c*/ 	.word	0x00000000
        /*0060*/ 	.short	0x0001
        /*0062*/ 	.short	0x0004
        /*0064*/ 	.byte	0x00, 0xf0, 0x05, 0x00


	//----- nvinfo : EIATTR_KPARAM_INFO
	.align		4
.L_7903:
        /*0068*/ 	.byte	0x04, 0x17
        /*006a*/ 	.short	(.L_7905 - .L_7904)
.L_7904:
        /*006c*/ 	.word	0x00000000
        /*0070*/ 	.short	0x0000
        /*0072*/ 	.short	0x0000
        /*0074*/ 	.byte	0x00, 0xf0, 0x11, 0x00


	//----- nvinfo : EIATTR_SPARSE_MMA_MASK
	.align		4
.L_7905:
        /*0078*/ 	.byte	0x03, 0x50
        /*007a*/ 	.short	0x0000


	//----- nvinfo : EIATTR_MAXREG_COUNT
	.align		4
        /*007c*/ 	.byte	0x03, 0x1b
        /*007e*/ 	.short	0x00ff


	//----- nvinfo : EIATTR_MERCURY_ISA_VERSION
	.align		4
        /*0080*/ 	.byte	0x03, 0x5f
        /*0082*/ 	.short	0x0101


	//----- nvinfo : EIATTR_VRC_CTA_INIT_COUNT
	.align		4
        /*0084*/ 	.byte	0x02, 0x4a
	.zero		1
	.zero		1


	//----- nvinfo : EIATTR_EXIT_INSTR_OFFSETS
	.align		4
        /*0088*/ 	.byte	0x04, 0x1c
        /*008a*/ 	.short	(.L_7907 - .L_7906)


	//   ....[0]....
.L_7906:
        /*008c*/ 	.word	0x00001a90


	//   ....[1]....
        /*0090*/ 	.word	0x00001ae0


	//----- nvinfo : EIATTR_MAX_THREADS
	.align		4
.L_7907:
        /*0094*/ 	.byte	0x04, 0x05
        /*0096*/ 	.short	(.L_7909 - .L_7908)
.L_7908:
        /*0098*/ 	.word	0x00000080
        /*009c*/ 	.word	0x00000001
        /*00a0*/ 	.word	0x00000001


	//----- nvinfo : EIATTR_CRS_STACK_SIZE
	.align		4
.L_7909:
        /*00a4*/ 	.byte	0x04, 0x1e
        /*00a6*/ 	.short	(.L_7911 - .L_7910)
.L_7910:
        /*00a8*/ 	.word	0x00000000


	//----- nvinfo : EIATTR_CBANK_PARAM_SIZE
	.align		4
.L_7911:
        /*00ac*/ 	.byte	0x03, 0x19
        /*00ae*/ 	.short	0x0024


	//----- nvinfo : EIATTR_PARAM_CBANK
	.align		4
        /*00b0*/ 	.byte	0x04, 0x0a
        /*00b2*/ 	.short	(.L_7913 - .L_7912)
	.align		4
.L_7912:
        /*00b4*/ 	.word	index@(.nv.constant0._ZN2at6native27unrolled_elementwise_kernelINS0_13BinaryFunctorIdddZZZNS0_21remainder_kernel_cudaERNS_18TensorIteratorBaseEENKUlvE0_clEvENKUlvE_clEvEUlddE_EESt5arrayIPcLm3EELi4E23TrivialOffsetCalculatorILi2EjESC_ILi1EjENS0_6memory15LoadWithoutCastENSF_16StoreWithoutCastEEEviT_T0_T2_T3_T4_T5_)
        /*00b8*/ 	.short	0x0380
        /*00ba*/ 	.short	0x0024


	//----- nvinfo : EIATTR_SW_WAR
	.align		4
.L_7913:
        /*00bc*/ 	.byte	0x04, 0x36
        /*00be*/ 	.short	(.L_7915 - .L_7914)
.L_7914:
        /*00c0*/ 	.word	0x00000008
.L_7915:


//--------------------- .nv.info._ZN2at6native29vectorized_elementwise_kernelILi2ENS0_13BinaryFunctorIdddZZZNS0_21remainder_kernel_cudaERNS_18TensorIteratorBaseEENKUlvE0_clEvENKUlvE_clEvEUlddE_EESt5arrayIPcLm3EEEEviT0_T1_ --------------------------
	.section	.nv.info._ZN2at6native29vectorized_elementwise_kernelILi2ENS0_13BinaryFunctorIdddZZZNS0_21remainder_kernel_cudaERNS_18TensorIteratorBaseEENKUlvE0_clEvENKUlvE_clEvEUlddE_EESt5arrayIPcLm3EEEEviT0_T1_,"",@"SHT_CUDA_INFO"
	.sectionflags	@""
	.align	4


	//----- nvinfo : EIATTR_CUDA_API_VERSION
	.align		4
        /*0000*/ 	.byte	0x04, 0x37
        /*0002*/ 	.short	(.L_7917 - .L_7916)
.L_7916:
        /*0004*/ 	.word	0x00000082


	//----- nvinfo : EIATTR_KPARAM_INFO
	.align		4
.L_7917:
        /*0008*/ 	.byte	0x04, 0x17
        /*000a*/ 	.short	(.L_7919 - .L_7918)
.L_7918:
        /*000c*/ 	.word	0x00000000
        /*0010*/ 	.short	0x0002
        /*0012*/ 	.short	0x0008
        /*0014*/ 	.byte	0x00, 0xf0, 0x61, 0x00


	//----- nvinfo : EIATTR_KPARAM_INFO
	.align		4
.L_7919:
        /*0018*/ 	.byte	0x04, 0x17
        /*001a*/ 	.short	(.L_7921 - .L_7920)
.L_7920:
        /*001c*/ 	.word	0x00000000
        /*0020*/ 	.short	0x0001
        /*0022*/ 	.short	0x0004
        /*0024*/ 	.byte	0x00, 0xf0, 0x05, 0x00


	//----- nvinfo : EIATTR_KPARAM_INFO
	.align		4
.L_7921:
        /*0028*/ 	.byte	0x04, 0x17
        /*002a*/ 	.short	(.L_7923 - .L_7922)
.L_7922:
        /*002c*/ 	.word	0x00000000
        /*0030*/ 	.short	0x0000
        /*0032*/ 	.short	0x0000
        /*0034*/ 	.byte	0x00, 0xf0, 0x11, 0x00


	//----- nvinfo : EIATTR_SPARSE_MMA_MASK
	.align		4
.L_7923:
        /*0038*/ 	.byte	0x03, 0x50
        /*003a*/ 	.short	0x0000


	//----- nvinfo : EIATTR_MAXREG_COUNT
	.align		4
        /*003c*/ 	.byte	0x03, 0x1b
        /*003e*/ 	.short	0x00ff


	//----- nvinfo : EIATTR_MERCURY_ISA_VERSION
	.align		4
        /*0040*/ 	.byte	0x03, 0x5f
        /*0042*/ 	.short	0x0101


	//----- nvinfo : EIATTR_VRC_CTA_INIT_COUNT
	.align		4
        /*0044*/ 	.byte	0x02, 0x4a
	.zero		1
	.zero		1


	//----- nvinfo : EIATTR_EXIT_INSTR_OFFSETS
	.align		4
        /*0048*/ 	.byte	0x04, 0x1c
        /*004a*/ 	.short	(.L_7925 - .L_7924)


	//   ....[0]....
.L_7924:
        /*004c*/ 	.word	0x00003500


	//   ....[1]....
        /*0050*/ 	.word	0x00003550


	//   ....[2]....
        /*0054*/ 	.word	0x000061b0


	//----- nvinfo : EIATTR_MAX_THREADS
	.align		4
.L_7925:
        /*0058*/ 	.byte	0x04, 0x05
        /*005a*/ 	.short	(.L_7927 - .L_7926)
.L_7926:
        /*005c*/ 	.word	0x00000080
        /*0060*/ 	.word	0x00000001
        /*0064*/ 	.word	0x00000001


	//----- nvinfo : EIATTR_CRS_STACK_SIZE
	.align		4
.L_7927:
        /*0068*/ 	.byte	0x04, 0x1e
        /*006a*/ 	.short	(.L_7929 - .L_7928)
.L_7928:
        /*006c*/ 	.word	0x00000000


	//----- nvinfo : EIATTR_CBANK_PARAM_SIZE
	.align		4
.L_7929:
        /*0070*/ 	.byte	0x03, 0x19
        /*0072*/ 	.short	0x0020


	//----- nvinfo : EIATTR_PARAM_CBANK
	.align		4
        /*0074*/ 	.byte	0x04, 0x0a
        /*0076*/ 	.short	(.L_7931 - .L_7930)
	.align		4
.L_7930:
        /*0078*/ 	.word	index@(.nv.constant0._ZN2at6native29vectorized_elementwise_kernelILi2ENS0_13BinaryFunctorIdddZZZNS0_21remainder_kernel_cudaERNS_18TensorIteratorBaseEENKUlvE0_clEvENKUlvE_clEvEUlddE_EESt5arrayIPcLm3EEEEviT0_T1_)
        /*007c*/ 	.short	0x0380
        /*007e*/ 	.short	0x0020


	//----- nvinfo : EIATTR_SW_WAR
	.align		4
.L_7931:
        /*0080*/ 	.byte	0x04, 0x36
        /*0082*/ 	.short	(.L_7933 - .L_7932)
.L_7932:
        /*0084*/ 	.word	0x00000008
.L_7933:


//--------------------- .nv.info._ZN2at6native29vectorized_elementwise_kernelILi4ENS0_13BinaryFunctorIdddZZZNS0_21remainder_kernel_cudaERNS_18TensorIteratorBaseEENKUlvE0_clEvENKUlvE_clEvEUlddE_EESt5arrayIPcLm3EEEEviT0_T1_ --------------------------
	.section	.nv.info._ZN2at6native29vectorized_elementwise_kernelILi4ENS0_13BinaryFunctorIdddZZZNS0_21remainder_kernel_cudaERNS_18TensorIteratorBaseEENKUlvE0_clEvENKUlvE_clEvEUlddE_EESt5arrayIPcLm3EEEEviT0_T1_,"",@"SHT_CUDA_INFO"
	.sectionflags	@""
	.align	4


	//----- nvinfo : EIATTR_CUDA_API_VERSION
	.align		4
        /*0000*/ 	.byte	0x04, 0x37
        /*0002*/ 	.short	(.L_7935 - .L_7934)
.L_7934:
        /*0004*/ 	.word	0x00000082


	//----- nvinfo : EIATTR_KPARAM_INFO
	.align		4
.L_7935:
        /*0008*/ 	.byte	0x04, 0x17
        /*000a*/ 	.short	(.L_7937 - .L_7936)
.L_7936:
        /*000c*/ 	.word	0x00000000
        /*0010*/ 	.short	0x0002
        /*0012*/ 	.short	0x0008
        /*0014*/ 	.byte	0x00, 0xf0, 0x61, 0x00


	//----- nvinfo : EIATTR_KPARAM_INFO
	.align		4
.L_7937:
        /*0018*/ 	.byte	0x04, 0x17
        /*001a*/ 	.short	(.L_7939 - .L_7938)
.L_7938:
        /*001c*/ 	.word	0x00000000
        /*0020*/ 	.short	0x0001
        /*0022*/ 	.short	0x0004
        /*0024*/ 	.byte	0x00, 0xf0, 0x05, 0x00


	//----- nvinfo : EIATTR_KPARAM_INFO
	.align		4
.L_7939:
        /*0028*/ 	.byte	0x04, 0x17
        /*002a*/ 	.short	(.L_7941 - .L_7940)
.L_7940:
        /*002c*/ 	.word	0x00000000
        /*0030*/ 	.short	0x0000
        /*0032*/ 	.short	0x0000
        /*0034*/ 	.byte	0x00, 0xf0, 0x11, 0x00


	//----- nvinfo : EIATTR_SPARSE_MMA_MASK
	.align		4
.L_7941:
        /*0038*/ 	.byte	0x03, 0x50
        /*003a*/ 	.short	0x0000


	//----- nvinfo : EIATTR_MAXREG_COUNT
	.align		4
        /*003c*/ 	.byte	0x03, 0x1b
        /*003e*/ 	.short	0x00ff


	//----- nvinfo : EIATTR_MERCURY_ISA_VERSION
	.align		4
        /*0040*/ 	.byte	0x03, 0x5f
        /*0042*/ 	.short	0x0101


	//----- nvinfo : EIATTR_VRC_CTA_INIT_COUNT
	.align		4
        /*0044*/ 	.byte	0x02, 0x4a
	.zero		1
	.zero		1


	//----- nvinfo : EIATTR_EXIT_INSTR_OFFSETS
	.align		4
        /*0048*/ 	.byte	0x04, 0x1c
        /*004a*/ 	.short	(.L_7943 - .L_7942)


	//   ....[0]....
.L_7942:
        /*004c*/ 	.word	0x00003500


	//   ....[1]....
        /*0050*/ 	.word	0x00003550


	//   ....[2]....
        /*0054*/ 	.word	0x00006140


	//----- nvinfo : EIATTR_MAX_THREADS
	.align		4
.L_7943:
        /*0058*/ 	.byte	0x04, 0x05
        /*005a*/ 	.short	(.L_7945 - .L_7944)
.L_7944:
        /*005c*/ 	.word	0x00000080
        /*0060*/ 	.word	0x00000001
        /*0064*/ 	.word	0x00000001


	//----- nvinfo : EIATTR_CRS_STACK_SIZE
	.align		4
.L_7945:
        /*0068*/ 	.byte	0x04, 0x1e
        /*006a*/ 	.short	(.L_7947 - .L_7946)
.L_7946:
        /*006c*/ 	.word	0x00000000


	//----- nvinfo : EIATTR_CBANK_PARAM_SIZE
	.align		4
.L_7947:
        /*0070*/ 	.byte	0x03, 0x19
        /*0072*/ 	.short	0x0020


	//----- nvinfo : EIATTR_PARAM_CBANK
	.align		4
        /*0074*/ 	.byte	0x04, 0x0a
        /*0076*/ 	.short	(.L_7949 - .L_7948)
	.align		4
.L_7948:
        /*0078*/ 	.word	index@(.nv.constant0._ZN2at6native29vectorized_elementwise_kernelILi4ENS0_13BinaryFunctorIdddZZZNS0_21remainder_kernel_cudaERNS_18TensorIteratorBaseEENKUlvE0_clEvENKUlvE_clEvEUlddE_EESt5arrayIPcLm3EEEEviT0_T1_)
        /*007c*/ 	.short	0x0380
        /*007e*/ 	.short	0x0020


	//----- nvinfo : EIATTR_SW_WAR
	.align		4
.L_7949:
        /*0080*/ 	.byte	0x04, 0x36
        /*0082*/ 	.short	(.L_7951 - .L_7950)
.L_7950:
        /*0084*/ 	.word	0x00000008
.L_7951:


//--------------------- .nv.info._ZN2at6native29vectorized_elementwise_kernelILi8ENS0_13BinaryFunctorIdddZZZNS0_21remainder_kernel_cudaERNS_18TensorIteratorBaseEENKUlvE0_clEvENKUlvE_clEvEUlddE_EESt5arrayIPcLm3EEEEviT0_T1_ --------------------------
	.section	.nv.info._ZN2at6native29vectorized_elementwise_kernelILi8ENS0_13BinaryFunctorIdddZZZNS0_21remainder_kernel_cudaERNS_18TensorIteratorBaseEENKUlvE0_clEvENKUlvE_clEvEUlddE_EESt5arrayIPcLm3EEEEviT0_T1_,"",@"SHT_CUDA_INFO"
	.sectionflags	@""
	.align	4


	//----- nvinfo : EIATTR_CUDA_API_VERSION
	.align		4
        /*0000*/ 	.byte	0x04, 0x37
        /*0002*/ 	.short	(.L_7953 - .L_7952)
.L_7952:
        /*0004*/ 	.word	0x00000082


	//----- nvinfo : EIATTR_KPARAM_INFO
	.align		4
.L_7953:
        /*0008*/ 	.byte	0x04, 0x17
        /*000a*/ 	.short	(.L_7955 - .L_7954)
.L_7954:
        /*000c*/ 	.word	0x00000000
        /*0010*/ 	.short	0x0002
        /*0012*/ 	.short	0x0008
        /*0014*/ 	.byte	0x00, 0xf0, 0x61, 0x00


	//----- nvinfo : EIATTR_KPARAM_INFO
	.align		4
.L_7955:
        /*0018*/ 	.byte	0x04, 0x17
        /*001a*/ 	.short	(.L_7957 - .L_7956)
.L_7956:
        /*001c*/ 	.word	0x00000000
        /*0020*/ 	.short	0x0001
        /*0022*/ 	.short	0x0004
        /*0024*/ 	.byte	0x00, 0xf0, 0x05, 0x00


	//----- nvinfo : EIATTR_KPARAM_INFO
	.align		4
.L_7957:
        /*0028*/ 	.byte	0x04, 0x17
        /*002a*/ 	.short	(.L_7959 - .L_7958)
.L_7958:
        /*002c*/ 	.word	0x00000000
        /*0030*/ 	.short	0x0000
        /*0032*/ 	.short	0x0000
        /*0034*/ 	.byte	0x00, 0xf0, 0x11, 0x00


	//----- nvinfo : EIATTR_SPARSE_MMA_MASK
	.align		4
.L_7959:
        /*0038*/ 	.byte	0x03, 0x50
        /*003a*/ 	.short	0x0000


	//----- nvinfo : EIATTR_MAXREG_COUNT
	.align		4
        /*003c*/ 	.byte	0x03, 0x1b
        /*003e*/ 	.short	0x00ff


	//----- nvinfo : EIATTR_MERCURY_ISA_VERSION
	.align		4
        /*0040*/ 	.byte	0x03, 0x5f
        /*0042*/ 	.short	0x0101


	//----- nvinfo : EIATTR_VRC_CTA_INIT_COUNT
	.align		4
        /*0044*/ 	.byte	0x02, 0x4a
	.zero		1
	.zero		1


	//----- nvinfo : EIATTR_EXIT_INSTR_OFFSETS
	.align		4
        /*0048*/ 	.byte	0x04, 0x1c
        /*004a*/ 	.short	(.L_7961 - .L_7960)


	//   ....[0]....
.L_7960:
        /*004c*/ 	.word	0x00003500


	//   ....[1]....
        /*0050*/ 	.word	0x00003550


	//   ....[2]....
        /*0054*/ 	.word	0x00006140


	//----- nvinfo : EIATTR_MAX_THREADS
	.align		4
.L_7961:
        /*0058*/ 	.byte	0x04, 0x05
        /*005a*/ 	.short	(.L_7963 - .L_7962)
.L_7962:
        /*005c*/ 	.word	0x00000080
        /*0060*/ 	.word	0x00000001
        /*0064*/ 	.word	0x00000001


	//----- nvinfo : EIATTR_CRS_STACK_SIZE
	.align		4
.L_7963:
        /*0068*/ 	.byte	0x04, 0x1e
        /*006a*/ 	.short	(.L_7965 - .L_7964)
.L_7964:
        /*006c*/ 	.word	0x00000000


	//----- nvinfo : EIATTR_CBANK_PARAM_SIZE
	.align		4
.L_7965:
        /*0070*/ 	.byte	0x03, 0x19
        /*0072*/ 	.short	0x0020


	//----- nvinfo : EIATTR_PARAM_CBANK
	.align		4
        /*0074*/ 	.byte	0x04, 0x0a
        /*0076*/ 	.short	(.L_7967 - .L_7966)
	.align		4
.L_7966:
        /*0078*/ 	.word	index@(.nv.constant0._ZN2at6native29vectorized_elementwise_kernelILi8ENS0_13BinaryFunctorIdddZZZNS0_21remainder_kernel_cudaERNS_18TensorIteratorBaseEENKUlvE0_clEvENKUlvE_clEvEUlddE_EESt5arrayIPcLm3EEEEviT0_T1_)
        /*007c*/ 	.short	0x0380
        /*007e*/ 	.short	0x0020


	//----- nvinfo : EIATTR_SW_WAR
	.align		4
.L_7967:
        /*0080*/ 	.byte	0x04, 0x36
        /*0082*/ 	.short	(.L_7969 - .L_7968)
.L_7968:
        /*0084*/ 	.word	0x00000008
.L_7969:


//--------------------- .nv.info._ZN2at6native18elementwise_kernelILi128ELi4EZNS0_15gpu_kernel_implINS0_13BUnaryFunctorIdddZZZNS0_21remainder_kernel_cudaERNS_18TensorIteratorBaseEENKUlvE0_clEvENKUlvE_clEvEUlddE_EEEEvS5_RKT_EUliE_EEviT1_ --------------------------
	.section	.nv.info._ZN2at6native18elementwise_kernelILi128ELi4EZNS0_15gpu_kernel_implINS0_13BUnaryFunctorIdddZZZNS0_21remainder_kernel_cudaERNS_18TensorIteratorBaseEENKUlvE0_clEvENKUlvE_clEvEUlddE_EEEEvS5_RKT_EUliE_EEviT1_,"",@"SHT_CUDA_INFO"
	.sectionflags	@""
	.align	4


	//----- nvinfo : EIATTR_CUDA_API_VERSION
	.align		4
        /*0000*/ 	.byte	0x04, 0x37
        /*0002*/ 	.short	(.L_7971 - .L_7970)
.L_7970:
        /*0004*/ 	.word	0x00000082


	//----- nvinfo : EIATTR_KPARAM_INFO
	.align		4
.L_7971:
        /*0008*/ 	.byte	0x04, 0x17
        /*000a*/ 	.short	(.L_7973 - .L_7972)
.L_7972:
        /*000c*/ 	.word	0x00000000
        /*0010*/ 	.short	0x0001
        /*0012*/ 	.short	0x0008
        /*0014*/ 	.byte	0x00, 0xf0, 0xa1, 0x08


	//----- nvinfo : EIATTR_KPARAM_INFO
	.align		4
.L_7973:
        /*0018*/ 	.byte	0x04, 0x17
        /*001a*/ 	.short	(.L_7975 - .L_7974)
.L_7974:
        /*001c*/ 	.word	0x00000000
        /*0020*/ 	.short	0x0000
        /*0022*/ 	.short	0x0000
        /*0024*/ 	.byte	0x00, 0xf0, 0x11, 0x00


	//----- nvinfo : EIATTR_SPARSE_MMA_MASK
	.align		4
.L_7975:
        /*0028*/ 	.byte	0x03, 0x50
        /*002a*/ 	.short	0x0000


	//----- nvinfo : EIATTR_MAXREG_COUNT
	.align		4
        /*002c*/ 	.byte	0x03, 0x1b
        /*002e*/ 	.short	0x0080


	//----- nvinfo : EIATTR_EXTERNS
	.align		4
        /*0030*/ 	.byte	0x04, 0x0f
        /*0032*/ 	.short	(.L_7977 - .L_7976)


	//   ....[0]....
	.align		4
.L_7976:
        /*0034*/ 	.word	index@(__assertfail)


	//----- nvinfo : EIATTR_MERCURY_ISA_VERSION
	.align		4
.L_7977:
        /*0038*/ 	.byte	0x03, 0x5f
        /*003a*/ 	.short	0x0101


	//----- nvinfo : EIATTR_VRC_CTA_INIT_COUNT
	.align		4
        /*003c*/ 	.byte	0x02, 0x4a
	.zero		1
	.zero		1


	//----- nvinfo : EIATTR_SYSCALL_OFFSETS
	.align		4
        /*0040*/ 	.byte	0x04, 0x46
        /*0042*/ 	.short	(.L_7979 - .L_7978)


	//   ....[0]....
.L_7978:
        /*0044*/ 	.word	0x000021e0


	//   ....[1]....
        /*0048*/ 	.word	0x00003790


	//   ....[2]....
        /*004c*/ 	.word	0x00005ae0


	//   ....[3]....
        /*0050*/ 	.word	0x00006e10


	//   ....[4]....
        /*0054*/ 	.word	0x00009310


	//   ....[5]....
        /*0058*/ 	.word	0x0000a640


	//   ....[6]....
        /*005c*/ 	.word	0x0000cb50


	//   ....[7]....
        /*0060*/ 	.word	0x0000de30


	//----- nvinfo : EIATTR_EXIT_INSTR_OFFSETS
	.align		4
.L_7979:
        /*0064*/ 	.byte	0x04, 0x1c
        /*0066*/ 	.short	(.L_7981 - .L_7980)


	//   ....[0]....
.L_7980:
        /*0068*/ 	.word	0x0000a9e0


	//   ....[1]....
        /*006c*/ 	.word	0x0000d1c0


	//   ....[2]....
        /*0070*/ 	.word	0x0000d200


	//   ....[3]....
        /*0074*/ 	.word	0x0000d290


	//   ....[4]....
        /*0078*/ 	.word	0x0000d2c0


	//   ....[5]....
        /*007c*/ 	.word	0x0000d2f0


	//   ....[6]....
        /*0080*/ 	.word	0x0000d3c0


	//   ....[7]....
        /*0084*/ 	.word	0x0000d440


	//   ....[8]....
        /*0088*/ 	.word	0x0000d520


	//   ....[9]....
        /*008c*/ 	.word	0x0000d5b0


	//   ....[10]....
        /*0090*/ 	.word	0x0000d5d0


	//   ....[11]....
        /*0094*/ 	.word	0x0000d6a0


	//   ....[12]....
        /*0098*/ 	.word	0x0000d850


	//   ....[13]....
        /*009c*/ 	.word	0x0000da00


	//   ....[14]....
        /*00a0*/ 	.word	0x0000dba0


	//   ....[15]....
        /*00a4*/ 	.word	0x0000dbd0


	//   ....[16]....
        /*00a8*/ 	.word	0x0000dc00


	//   ....[17]....
        /*00ac*/ 	.word	0x0000dca0


	//   ....[18]....
        /*00b0*/ 	.word	0x0000dcd0


	//   ....[19]....
        /*00b4*/ 	.word	0x0000de40


	//   ....[20]....
        /*00b8*/ 	.word	0x0000df90


	//   ....[21]....
        /*00bc*/ 	.word	0x0000e110


	//   ....[22]....
        /*00c0*/ 	.word	0x0000e190


	//----- nvinfo : EIATTR_MAX_THREADS
	.align		4
.L_7981:
        /*00c4*/ 	.byte	0x04, 0x05
        /*00c6*/ 	.short	(.L_7983 - .L_7982)
.L_7982:
        /*00c8*/ 	.word	0x00000080
        /*00cc*/ 	.word	0x00000001
        /*00d0*/ 	.word	0x00000001


	//----- nvinfo : EIATTR_CRS_STACK_SIZE
	.align		4
.L_7983:
        /*00d4*/ 	.byte	0x04, 0x1e
        /*00d6*/ 	.short	(.L_7985 - .L_7984)
.L_7984:
        /*00d8*/ 	.word	0x00000000


	//----- nvinfo : EIATTR_CBANK_PARAM_SIZE
	.align		4
.L_7985:
        /*00dc*/ 	.byte	0x03, 0x19
        /*00de*/ 	.short	0x0230


	//----- nvinfo : EIATTR_PARAM_CBANK
	.align		4
        /*00e0*/ 	.byte	0x04, 0x0a
        /*00e2*/ 	.short	(.L_7987 - .L_7986)
	.align		4
.L_7986:
        /*00e4*/ 	.word	index@(.nv.constant0._ZN2at6native18elementwise_kernelILi128ELi4EZNS0_15gpu_kernel_implINS0_13BUnaryFunctorIdddZZZNS0_21remainder_kernel_cudaERNS_18TensorIteratorBaseEENKUlvE0_clEvENKUlvE_clEvEUlddE_EEEEvS5_RKT_EUliE_EEviT1_)
        /*00e8*/ 	.short	0x0380
        /*00ea*/ 	.short	0x0230


	//----- nvinfo : EIATTR_SW_WAR
	.align		4
.L_7987:
        /*00ec*/ 	.byte	0x04, 0x36
        /*00ee*/ 	.short	(.L_7989 - .L_7988)
.L_7988:
        /*00f0*/ 	.word	0x00000008
.L_7989:


//--------------------- .nv.info._ZN2at6native27unrolled_elementwise_kernelINS0_13BUnaryFunctorIdddZZZNS0_21remainder_kernel_cudaERNS_18TensorIteratorBaseEENKUlvE0_clEvENKUlvE_clEvEUlddE_EESt5arrayIPcLm2EELi4E23TrivialOffsetCalculatorILi1EjESD_NS0_6memory12LoadWithCastILi1EEENSE_13StoreWithCastILi1EEEEEviT_T0_T2_T3_T4_T5_ --------------------------
	.section	.nv.info._ZN2at6native27unrolled_elementwise_kernelINS0_13BUnaryFunctorIdddZZZNS0_21remainder_kernel_cudaERNS_18TensorIteratorBaseEENKUlvE0_clEvENKUlvE_clEvEUlddE_EESt5arrayIPcLm2EELi4E23TrivialOffsetCalculatorILi1EjESD_NS0_6memory12LoadWithCastILi1EEENSE_13StoreWithCastILi1EEEEEviT_T0_T2_T3_T4_T5_,"",@"SHT_CUDA_INFO"
	.sectionflags	@""
	.align	4


	//----- nvinfo : EIATTR_CUDA_API_VERSION
	.align		4
        /*0000*/ 	.byte	0x04, 0x37
        /*0002*/ 	.short	(.L_7991 - .L_7990)
.L_7990:
        /*0004*/ 	.word	0x00000082


	//----- nvinfo : EIATTR_KPARAM_INFO
	.align		4
.L_7991:
        /*0008*/ 	.byte	0x04, 0x17
        /*000a*/ 	.short	(.L_7993 - .L_7992)
.L_7992:
        /*000c*/ 	.word	0x00000000
        /*0010*/ 	.short	0x0006
        /*0012*/ 	.short	0x0034
        /*0014*/ 	.byte	0x00, 0xf0, 0x21, 0x00


	//----- nvinfo : EIATTR_KPARAM_INFO
	.align		4
.L_7993:
        /*0018*/ 	.byte	0x04, 0x17
        /*001a*/ 	.short	(.L_7995 - .L_7994)
.L_7994:
        /*001c*/ 	.word	0x00000000
        /*0020*/ 	.short	0x0005
        /*0022*/ 	.short	0x002c
        /*0024*/ 	.byte	0x00, 0xf0, 0x21, 0x00


	//----- nvinfo : EIATTR_KPARAM_INFO
	.align		4
.L_7995:
        /*0028*/ 	.byte	0x04, 0x17
        /*002a*/ 	.short	(.L_7997 - .L_7996)
.L_7996:
        /*002c*/ 	.word	0x00000000
        /*0030*/ 	.short	0x0004
        /*0032*/ 	.short	0x0029
        /*0034*/ 	.byte	0x00, 0xf0, 0x05, 0x00


	//----- nvinfo : EIATTR_KPARAM_INFO
	.align		4
.L_7997:
        /*0038*/ 	.byte	0x04, 0x17
        /*003a*/ 	.short	(.L_7999 - .L_7998)
.L_7998:
        /*003c*/ 	.word	0x00000000
        /*0040*/ 	.short	0x0003
        /*0042*/ 	.short	0x0028
        /*0044*/ 	.byte	0x00, 0xf0, 0x05, 0x00


	//----- nvinfo : EIATTR_KPARAM_INFO
	.align		4
.L_7999:
        /*0048*/ 	.byte	0x04, 0x17
        /*004a*/ 	.short	(.L_8001 - .L_8000)
.L_8000:
        /*004c*/ 	.word	0x00000000
        /*0050*/ 	.short	0x0002
        /*0052*/ 	.short	0x0018
        /*0054*/ 	.byte	0x00, 0xf0, 0x41, 0x00


	//----- nvinfo : EIATTR_KPARAM_INFO
	.align		4
.L_8001:
        /*0058*/ 	.byte	0x04, 0x17
        /*005a*/ 	.short	(.L_8003 - .L_8002)
.L_8002:
        /*005c*/ 	.word	0x00000000
        /*0060*/ 	.short	0x0001
        /*0062*/ 	.short	0x0008
        /*0064*/ 	.byte	0x00, 0xf0, 0x41, 0x00


	//----- nvinfo : EIATTR_KPARAM_INFO
	.align		4
.L_8003:
        /*0068*/ 	.byte	0x04, 0x17
        /*006a*/ 	.short	(.L_8005 - .L_8004)
.L_8004:
        /*006c*/ 	.word	0x00000000
        /*0070*/ 	.short	0x0000
        /*0072*/ 	.short	0x0000
        /*0074*/ 	.byte	0x00, 0xf0, 0x11, 0x00


	//----- nvinfo : EIATTR_SPARSE_MMA_MASK
	.align		4
.L_8005:
        /*0078*/ 	.byte	0x03, 0x50
        /*007a*/ 	.short	0x0000


	//----- nvinfo : EIATTR_MAXREG_COUNT
	.align		4
        /*007c*/ 	.byte	0x03, 0x1b
        /*007e*/ 	.short	0x00ff


	//----- nvinfo : EIATTR_EXTERNS
	.align		4
        /*0080*/ 	.byte	0x04, 0x0f
        /*0082*/ 	.short	(.L_8007 - .L_8006)


	//   ....[0]....
	.align		4
.L_8006:
        /*0084*/ 	.word	index@(__assertfail)


	//----- nvinfo : EIATTR_MERCURY_ISA_VERSION
	.align		4
.L_8007:
        /*0088*/ 	.byte	0x03, 0x5f
        /*008a*/ 	.short	0x0101


	//----- nvinfo : EIATTR_VRC_CTA_INIT_COUNT
	.align		4
        /*008c*/ 	.byte	0x02, 0x4a
	.zero		1
	.zero		1


	//----- nvinfo : EIATTR_SYSCALL_OFFSETS
	.align		4
        /*0090*/ 	.byte	0x04, 0x46
        /*0092*/ 	.short	(.L_8009 - .L_8008)


	//   ....[0]....
.L_8008:
        /*0094*/ 	.word	0x00000e80


	//   ....[1]....
        /*0098*/ 	.word	0x00001ec0


	//   ....[2]....
        /*009c*/ 	.word	0x00002e40


	//   ....[3]....
        /*00a0*/ 	.word	0x00003d80


	//   ....[4]....
        /*00a4*/ 	.word	0x000064a0


	//   ....[5]....
        /*00a8*/ 	.word	0x00007470


	//   ....[6]....
        /*00ac*/ 	.word	0x000085d0


	//   ....[7]....
        /*00b0*/ 	.word	0x00009710


	//----- nvinfo : EIATTR_EXIT_INSTR_OFFSETS
	.align		4
.L_8009:
        /*00b4*/ 	.byte	0x04, 0x1c
        /*00b6*/ 	.short	(.L_8011 - .L_8010)


	//   ....[0]....
.L_8010:
        /*00b8*/ 	.word	0x00008960


	//   ....[1]....
        /*00bc*/ 	.word	0x00008aa0


	//   ....[2]....
        /*00c0*/ 	.word	0x00008ae0


	//   ....[3]....
        /*00c4*/ 	.word	0x00008b70


	//   ....[4]....
        /*00c8*/ 	.word	0x00008ba0


	//   ....[5]....
        /*00cc*/ 	.word	0x00008bd0


	//   ....[6]....
        /*00d0*/ 	.word	0x00008ca0


	//   ....[7]....
        /*00d4*/ 	.word	0x00008d20


	//   ....[8]....
        /*00d8*/ 	.word	0x00008e00


	//   ....[9]....
        /*00dc*/ 	.word	0x00008e90


	//   ....[10]....
        /*00e0*/ 	.word	0x00008eb0


	//   ....[11]....
        /*00e4*/ 	.word	0x00008f80


	//   ....[12]....
        /*00e8*/ 	.word	0x00009130


	//   ....[13]....
        /*00ec*/ 	.word	0x000092e0


	//   ....[14]....
        /*00f0*/ 	.word	0x00009480


	//   ....[15]....
        /*00f4*/ 	.word	0x000094b0


	//   ....[16]....
        /*00f8*/ 	.word	0x000094e0


	//   ....[17]....
        /*00fc*/ 	.word	0x00009580


	//   ....[18]....
        /*0100*/ 	.word	0x000095b0


	//   ....[19]....
        /*0104*/ 	.word	0x00009720


	//   ....[20]....
        /*0108*/ 	.word	0x00009870


	//   ....[21]....
        /*010c*/ 	.word	0x000099f0


	//   ....[22]....
        /*0110*/ 	.word	0x00009a70


	//----- nvinfo : EIATTR_MAX_THREADS
	.align		4
.L_8011:
        /*0114*/ 	.byte	0x04, 0x05
        /*0116*/ 	.short	(.L_8013 - .L_8012)
.L_8012:
        /*0118*/ 	.word	0x00000080
        /*011c*/ 	.word	0x00000001
        /*0120*/ 	.word	0x00000001


	//----- nvinfo : EIATTR_CRS_STACK_SIZE
	.align		4
.L_8013:
        /*0124*/ 	.byte	0x04, 0x1e
        /*0126*/ 	.short	(.L_8015 - .L_8014)
.L_8014:
        /*0128*/ 	.word	0x00000000


	//----- nvinfo : EIATTR_CBANK_PARAM_SIZE
	.align		4
.L_8015:
        /*012c*/ 	.byte	0x03, 0x19
        /*012e*/ 	.short	0x003c


	//----- nvinfo : EIATTR_PARAM_CBANK
	.align		4
        /*0130*/ 	.byte	0x04, 0x0a
        /*0132*/ 	.short	(.L_8017 - .L_8016)
	.align		4
.L_8016:
        /*0134*/ 	.word	index@(.nv.constant0._ZN2at6native27unrolled_elementwise_kernelINS0_13BUnaryFunctorIdddZZZNS0_21remainder_kernel_cudaERNS_18TensorIteratorBaseEENKUlvE0_clEvENKUlvE_clEvEUlddE_EESt5arrayIPcLm2EELi4E23TrivialOffsetCalculatorILi1EjESD_NS0_6memory12LoadWithCastILi1EEENSE_13StoreWithCastILi1EEEEEviT_T0_T2_T3_T4_T5_)
        /*0138*/ 	.short	0x0380
        /*013a*/ 	.short	0x003c


	//----- nvinfo : EIATTR_SW_WAR
	.align		4
.L_8017:
        /*013c*/ 	.byte	0x04, 0x36
        /*013e*/ 	.short	(.L_8019 - .L_8018)
.L_8018:
        /*0140*/ 	.word	0x00000008
.L_8019:


//--------------------- .nv.info._ZN2at6native18elementwise_kernelILi128ELi2EZNS0_22gpu_kernel_impl_nocastINS0_13BUnaryFunctorIdddZZZNS0_21remainder_kernel_cudaERNS_18TensorIteratorBaseEENKUlvE0_clEvENKUlvE_clEvEUlddE_EEEEvS5_RKT_EUliE_EEviT1_ --------------------------
	.section	.nv.info._ZN2at6native18elementwise_kernelILi128ELi2EZNS0_22gpu_kernel_impl_nocastINS0_13BUnaryFunctorIdddZZZNS0_21remainder_kernel_cudaERNS_18TensorIteratorBaseEENKUlvE0_clEvENKUlvE_clEvEUlddE_EEEEvS5_RKT_EUliE_EEviT1_,"",@"SHT_CUDA_INFO"
	.sectionflags	@""
	.align	4


	//----- nvinfo : EIATTR_CUDA_API_VERSION
	.align		4
        /*0000*/ 	.byte	0x04, 0x37
        /*0002*/ 	.short	(.L_8021 - .L_8020)
.L_8020:
        /*0004*/ 	.word	0x00000082


	//----- nvinfo : EIATTR_KPARAM_INFO
	.align		4
.L_8021:
        /*0008*/ 	.byte	0x04, 0x17
        /*000a*/ 	.short	(.L_8023 - .L_8022)
.L_8022:
        /*000c*/ 	.word	0x00000000
        /*0010*/ 	.short	0x0001
        /*0012*/ 	.short	0x0008
        /*0014*/ 	.byte	0x00, 0xf0, 0x81, 0x08


	//----- nvinfo : EIATTR_KPARAM_INFO
	.align		4
.L_8023:
        /*0018*/ 	.byte	0x04, 0x17
        /*001a*/ 	.short	(.L_8025 - .L_8024)
.L_8024:
        /*001c*/ 	.word	0x00000000
        /*0020*/ 	.short	0x0000
        /*0022*/ 	.short	0x0000
        /*0024*/ 	.byte	0x00, 0xf0, 0x11, 0x00


	//----- nvinfo : EIATTR_SPARSE_MMA_MASK
	.align		4
.L_8025:
        /*0028*/ 	.byte	0x03, 0x50
        /*002a*/ 	.short	0x0000


	//----- nvinfo : EIATTR_MAXREG_COUNT
	.align		4
        /*002c*/ 	.byte	0x03, 0x1b
        /*002e*/ 	.short	0x0080


	//----- nvinfo : EIATTR_MERCURY_ISA_VERSION
	.align		4
        /*0030*/ 	.byte	0x03, 0x5f
        /*0032*/ 	.short	0x0101


	//----- nvinfo : EIATTR_VRC_CTA_INIT_COUNT
	.align		4
        /*0034*/ 	.byte	0x02, 0x4a
	.zero		1
	.zero		1


	//----- nvinfo : EIATTR_EXIT_INSTR_OFFSETS
	.align		4
        /*0038*/ 	.byte	0x04, 0x1c
        /*003a*/ 	.short	(.L_8027 - .L_8026)


	//   ....[0]....
.L_8026:
        /*003c*/ 	.word	0x00000640


	//   ....[1]....
        /*0040*/ 	.word	0x00000b20


	//   ....[2]....
        /*0044*/ 	.word	0x00002400


	//   ....[3]....
        /*0048*/ 	.word	0x00003c10


	//----- nvinfo : EIATTR_MAX_THREADS
	.align		4
.L_8027:
        /*004c*/ 	.byte	0x04, 0x05
        /*004e*/ 	.short	(.L_8029 - .L_8028)
.L_8028:
        /*0050*/ 	.word	0x00000080
        /*0054*/ 	.word	0x00000001
        /*0058*/ 	.word	0x00000001


	//----- nvinfo : EIATTR_CRS_STACK_SIZE
	.align		4
.L_8029:
        /*005c*/ 	.byte	0x04, 0x1e
        /*005e*/ 	.short	(.L_8031 - .L_8030)
.L_8030:
        /*0060*/ 	.word	0x00000000


	//----- nvinfo : EIATTR_CBANK_PARAM_SIZE
	.align		4
.L_8031:
        /*0064*/ 	.byte	0x03, 0x19
        /*0066*/ 	.short	0x0228


	//----- nvinfo : EIATTR_PARAM_CBANK
	.align		4
        /*0068*/ 	.byte	0x04, 0x0a
        /*006a*/ 	.short	(.L_8033 - .L_8032)
	.align		4
.L_8032:
        /*006c*/ 	.word	index@(.nv.constant0._ZN2at6native18elementwise_kernelILi128ELi2EZNS0_22gpu_kernel_impl_nocastINS0_13BUnaryFunctorIdddZZZNS0_21remainder_kernel_cudaERNS_18TensorIteratorBaseEENKUlvE0_clEvENKUlvE_clEvEUlddE_EEEEvS5_RKT_EUliE_EEviT1_)
        /*0070*/ 	.short	0x0380
        /*0072*/ 	.short	0x0228


	//----- nvinfo : EIATTR_SW_WAR
	.align		4
.L_8033:
        /*0074*/ 	.byte	0x04, 0x36
        /*0076*/ 	.short	(.L_8035 - .L_8034)
.L_8034:
        /*0078*/ 	.word	0x00000008
.L_8035:


//--------------------- .nv.info._ZN2at6native27unrolled_elementwise_kernelINS0_13BUnaryFunctorIdddZZZNS0_21remainder_kernel_cudaERNS_18TensorIteratorBaseEENKUlvE0_clEvENKUlvE_clEvEUlddE_EESt5arrayIPcLm2EELi4E23TrivialOffsetCalculatorILi1EjESD_NS0_6memory15LoadWithoutCastENSE_16StoreWithoutCastEEEviT_T0_T2_T3_T4_T5_ --------------------------
	.section	.nv.info._ZN2at6native27unrolled_elementwise_kernelINS0_13BUnaryFunctorIdddZZZNS0_21remainder_kernel_cudaERNS_18TensorIteratorBaseEENKUlvE0_clEvENKUlvE_clEvEUlddE_EESt5arrayIPcLm2EELi4E23TrivialOffsetCalculatorILi1EjESD_NS0_6memory15LoadWithoutCastENSE_16StoreWithoutCastEEEviT_T0_T2_T3_T4_T5_,"",@"SHT_CUDA_INFO"
	.sectionflags	@""
	.align	4


	//----- nvinfo : EIATTR_CUDA_API_VERSION
	.align		4
        /*0000*/ 	.byte	0x04, 0x37
        /*0002*/ 	.short	(.L_8037 - .L_8036)
.L_8036:
        /*0004*/ 	.word	0x00000082


	//----- nvinfo : EIATTR_KPARAM_INFO
	.align		4
.L_8037:
        /*0008*/ 	.byte	0x04, 0x17
        /*000a*/ 	.short	(.L_8039 - .L_8038)
.L_8038:
        /*000c*/ 	.word	0x00000000
        /*0010*/ 	.short	0x0006
        /*0012*/ 	.short	0x002b
        /*0014*/ 	.byte	0x00, 0xf0, 0x05, 0x00


	//----- nvinfo : EIATTR_KPARAM_INFO
	.align		4
.L_8039:
        /*0018*/ 	.byte	0x04, 0x17
        /*001a*/ 	.short	(.L_8041 - .L_8040)
.L_8040:
        /*001c*/ 	.word	0x00000000
        /*0020*/ 	.short	0x0005
        /*0022*/ 	.short	0x002a
        /*0024*/ 	.byte	0x00, 0xf0, 0x05, 0x00


	//----- nvinfo : EIATTR_KPARAM_INFO
	.align		4
.L_8041:
        /*0028*/ 	.byte	0x04, 0x17
        /*002a*/ 	.short	(.L_8043 - .L_8042)
.L_8042:
        /*002c*/ 	.word	0x00000000
        /*0030*/ 	.short	0x0004
        /*0032*/ 	.short	0x0029
        /*0034*/ 	.byte	0x00, 0xf0, 0x05, 0x00


	//----- nvinfo : EIATTR_KPARAM_INFO
	.align		4
.L_8043:
        /*0038*/ 	.byte	0x04, 0x17
        /*003a*/ 	.short	(.L_8045 - .L_8044)
.L_8044:
        /*003c*/ 	.word	0x00000000
        /*0040*/ 	.short	0x0003
        /*0042*/ 	.short	0x0028
        /*0044*/ 	.byte	0x00, 0xf0, 0x05, 0x00


	//----- nvinfo : EIATTR_KPARAM_INFO
	.align		4
.L_8045:
        /*0048*/ 	.byte	0x04, 0x17
        /*004a*/ 	.short	(.L_8047 - .L_8046)
.L_8046:
        /*004c*/ 	.word	0x00000000
        /*0050*/ 	.short	0x0002
        /*0052*/ 	.short	0x0018
        /*0054*/ 	.byte	0x00, 0xf0, 0x41, 0x00


	//----- nvinfo : EIATTR_KPARAM_INFO
	.align		4
.L_8047:
        /*0058*/ 	.byte	0x04, 0x17
        /*005a*/ 	.short	(.L_8049 - .L_8048)
.L_8048:
        /*005c*/ 	.word	0x00000000
        /*0060*/ 	.short	0x0001
        /*0062*/ 	.short	0x0008
        /*0064*/ 	.byte	0x00, 0xf0, 0x41, 0x00


	//----- nvinfo : EIATTR_KPARAM_INFO
	.align		4
.L_8049:
        /*0068*/ 	.byte	0x04, 0x17
        /*006a*/ 	.short	(.L_8051 - .L_8050)
.L_8050:
        /*006c*/ 	.word	0x00000000
        /*0070*/ 	.short	0x0000
        /*0072*/ 	.short	0x0000
        /*0074*/ 	.byte	0x00, 0xf0, 0x11, 0x00


	//----- nvinfo : EIATTR_SPARSE_MMA_MASK
	.align		4
.L_8051:
        /*0078*/ 	.byte	0x03, 0x50
        /*007a*/ 	.short	0x0000


	//----- nvinfo : EIATTR_MAXREG_COUNT
	.align		4
        /*007c*/ 	.byte	0x03, 0x1b
        /*007e*/ 	.short	0x00ff


	//----- nvinfo : EIATTR_MERCURY_ISA_VERSION
	.align		4
        /*0080*/ 	.byte	0x03, 0x5f
        /*0082*/ 	.short	0x0101


	//----- nvinfo : EIATTR_VRC_CTA_INIT_COUNT
	.align		4
        /*0084*/ 	.byte	0x02, 0x4a
	.zero		1
	.zero		1


	//----- nvinfo : EIATTR_EXIT_INSTR_OFFSETS
	.align		4
        /*0088*/ 	.byte	0x04, 0x1c
        /*008a*/ 	.short	(.L_8053 - .L_8052)


	//   ....[0]....
.L_8052:
        /*008c*/ 	.word	0x00001b00


	//   ....[1]....
        /*0090*/ 	.word	0x00001b60


	//----- nvinfo : EIATTR_MAX_THREADS
	.align		4
.L_8053:
        /*0094*/ 	.byte	0x04, 0x05
        /*0096*/ 	.short	(.L_8055 - .L_8054)
.L_8054:
        /*0098*/ 	.word	0x00000080
        /*009c*/ 	.word	0x00000001
        /*00a0*/ 	.word	0x00000001


	//----- nvinfo : EIATTR_CRS_STACK_SIZE
	.align		4
.L_8055:
        /*00a4*/ 	.byte	0x04, 0x1e
        /*00a6*/ 	.short	(.L_8057 - .L_8056)
.L_8056:
        /*00a8*/ 	.word	0x00000000


	//----- nvinfo : EIATTR_CBANK_PARAM_SIZE
	.align		4
.L_8057:
        /*00ac*/ 	.byte	0x03, 0x19
        /*00ae*/ 	.short	0x002c


	//----- nvinfo : EIATTR_PARAM_CBANK
	.align		4
        /*00b0*/ 	.byte	0x04, 0x0a
        /*00b2*/ 	.short	(.L_8059 - .L_8058)
	.align		4
.L_8058:
        /*00b4*/ 	.word	index@(.nv.constant0._ZN2at6native27unrolled_elementwise_kernelINS0_13BUnaryFunctorIdddZZZNS0_21remainder_kernel_cudaERNS_18TensorIteratorBaseEENKUlvE0_clEvENKUlvE_clEvEUlddE_EESt5arrayIPcLm2EELi4E23TrivialOffsetCalculatorILi1EjESD_NS0_6memory15LoadWithoutCastENSE_16StoreWithoutCastEEEviT_T0_T2_T3_T4_T5_)
        /*00b8*/ 	.short	0x0380
        /*00ba*/ 	.short	0x002c


	//----- nvinfo : EIATTR_SW_WAR
	.align		4
.L_8059:
        /*00bc*/ 	.byte	0x04, 0x36
        /*00be*/ 	.short	(.L_8061 - .L_8060)
.L_8060:
        /*00c0*/ 	.word	0x00000008
.L_8061:


//--------------------- .nv.info._ZN2at6native29vectorized_elementwise_kernelILi2ENS0_13BUnaryFunctorIdddZZZNS0_21remainder_kernel_cudaERNS_18TensorIteratorBaseEENKUlvE0_clEvENKUlvE_clEvEUlddE_EESt5arrayIPcLm2EEEEviT0_T1_ --------------------------
	.section	.nv.info._ZN2at6native29vectorized_elementwise_kernelILi2ENS0_13BUnaryFunctorIdddZZZNS0_21remainder_kernel_cudaERNS_18TensorIteratorBaseEENKUlvE0_clEvENKUlvE_clEvEUlddE_EESt5arrayIPcLm2EEEEviT0_T1_,"",@"SHT_CUDA_INFO"
	.sectionflags	@""
	.align	4


	//----- nvinfo : EIATTR_CUDA_API_VERSION
	.align		4
        /*0000*/ 	.byte	0x04, 0x37
        /*0002*/ 	.short	(.L_8063 - .L_8062)
.L_8062:
        /*0004*/ 	.word	0x00000082


	//----- nvinfo : EIATTR_KPARAM_INFO
	.align		4
.L_8063:
        /*0008*/ 	.byte	0x04, 0x17
        /*000a*/ 	.short	(.L_8065 - .L_8064)
.L_8064:
        /*000c*/ 	.word	0x00000000
        /*0010*/ 	.short	0x0002
        /*0012*/ 	.short	0x0018
        /*0014*/ 	.byte	0x00, 0xf0, 0x41, 0x00


	//----- nvinfo : EIATTR_KPARAM_INFO
	.align		4
.L_8065:
        /*0018*/ 	.byte	0x04, 0x17
        /*001a*/ 	.short	(.L_8067 - .L_8066)
.L_8066:
        /*001c*/ 	.word	0x00000000
        /*0020*/ 	.short	0x0001
        /*0022*/ 	.short	0x0008
        /*0024*/ 	.byte	0x00, 0xf0, 0x41, 0x00


	//----- nvinfo : EIATTR_KPARAM_INFO
	.align		4
.L_8067:
        /*0028*/ 	.byte	0x04, 0x17
        /*002a*/ 	.short	(.L_8069 - .L_8068)
.L_8068:
        /*002c*/ 	.word	0x00000000
        /*0030*/ 	.short	0x0000
        /*0032*/ 	.short	0x0000
        /*0034*/ 	.byte	0x00, 0xf0, 0x11, 0x00


	//----- nvinfo : EIATTR_SPARSE_MMA_MASK
	.align		4
.L_8069:
        /*0038*/ 	.byte	0x03, 0x50
        /*003a*/ 	.short	0x0000


	//----- nvinfo : EIATTR_MAXREG_COUNT
	.align		4
        /*003c*/ 	.byte	0x03, 0x1b
        /*003e*/ 	.short	0x00ff


	//----- nvinfo : EIATTR_MERCURY_ISA_VERSION
	.align		4
        /*0040*/ 	.byte	0x03, 0x5f
        /*0042*/ 	.short	0x0101


	//----- nvinfo : EIATTR_VRC_CTA_INIT_COUNT
	.align		4
        /*0044*/ 	.byte	0x02, 0x4a
	.zero		1
	.zero		1


	//----- nvinfo : EIATTR_EXIT_INSTR_OFFSETS
	.align		4
        /*0048*/ 	.byte	0x04, 0x1c
        /*004a*/ 	.short	(.L_8071 - .L_8070)


	//   ....[0]....
.L_8070:
        /*004c*/ 	.word	0x00003460


	//   ....[1]....
        /*0050*/ 	.word	0x000034b0


	//   ....[2]....
        /*0054*/ 	.word	0x00006020


	//----- nvinfo : EIATTR_MAX_THREADS
	.align		4
.L_8071:
        /*0058*/ 	.byte	0x04, 0x05
        /*005a*/ 	.short	(.L_8073 - .L_8072)
.L_8072:
        /*005c*/ 	.word	0x00000080
        /*0060*/ 	.word	0x00000001
        /*0064*/ 	.word	0x00000001


	//----- nvinfo : EIATTR_CRS_STACK_SIZE
	.align		4
.L_8073:
        /*0068*/ 	.byte	0x04, 0x1e
        /*006a*/ 	.short	(.L_8075 - .L_8074)
.L_8074:
        /*006c*/ 	.word	0x00000000


	//----- nvinfo : EIATTR_CBANK_PARAM_SIZE
	.align		4
.L_8075:
        /*0070*/ 	.byte	0x03, 0x19
        /*0072*/ 	.short	0x0028


	//----- nvinfo : EIATTR_PARAM_CBANK
	.align		4
        /*0074*/ 	.byte	0x04, 0x0a
        /*0076*/ 	.short	(.L_8077 - .L_8076)
	.align		4
.L_8076:
        /*0078*/ 	.word	index@(.nv.constant0._ZN2at6native29vectorized_elementwise_kernelILi2ENS0_13BUnaryFunctorIdddZZZNS0_21remainder_kernel_cudaERNS_18TensorIteratorBaseEENKUlvE0_clEvENKUlvE_clEvEUlddE_EESt5arrayIPcLm2EEEEviT0_T1_)
        /*007c*/ 	.short	0x0380
        /*007e*/ 	.short	0x0028


	//----- nvinfo : EIATTR_SW_WAR
	.align		4
.L_8077:
        /*0080*/ 	.byte	0x04, 0x36
        /*0082*/ 	.short	(.L_8079 - .L_8078)
.L_8078:
        /*0084*/ 	.word	0x00000008
.L_8079:


//--------------------- .nv.info._ZN2at6native29vectorized_elementwise_kernelILi4ENS0_13BUnaryFunctorIdddZZZNS0_21remainder_kernel_cudaERNS_18TensorIteratorBaseEENKUlvE0_clEvENKUlvE_clEvEUlddE_EESt5arrayIPcLm2EEEEviT0_T1_ --------------------------
	.section	.nv.info._ZN2at6native29vectorized_elementwise_kernelILi4ENS0_13BUnaryFunctorIdddZZZNS0_21remainder_kernel_cudaERNS_18TensorIteratorBaseEENKUlvE0_clEvENKUlvE_clEvEUlddE_EESt5arrayIPcLm2EEEEviT0_T1_,"",@"SHT_CUDA_INFO"
	.sectionflags	@""
	.align	4


	//----- nvinfo : EIATTR_CUDA_API_VERSION
	.align		4
        /*0000*/ 	.byte	0x04, 0x37
        /*0002*/ 	.short	(.L_8081 - .L_8080)
.L_8080:
        /*0004*/ 	.word	0x00000082


	//----- nvinfo : EIATTR_KPARAM_INFO
	.align		4
.L_8081:
        /*0008*/ 	.byte	0x04, 0x17
        /*000a*/ 	.short	(.L_8083 - .L_8082)
.L_8082:
        /*000c*/ 	.word	0x00000000
        /*0010*/ 	.short	0x0002
        /*0012*/ 	.short	0x0018
        /*0014*/ 	.byte	0x00, 0xf0, 0x41, 0x00


	//----- nvinfo : EIATTR_KPARAM_INFO
	.align		4
.L_8083:
        /*0018*/ 	.byte	0x04, 0x17
        /*001a*/ 	.short	(.L_8085 - .L_8084)
.L_8084:
        /*001c*/ 	.word	0x00000000
        /*0020*/ 	.short	0x0001
        /*0022*/ 	.short	0x0008
        /*0024*/ 	.byte	0x00, 0xf0, 0x41, 0x00


	//----- nvinfo : EIATTR_KPARAM_INFO
	.align		4
.L_8085:
        /*0028*/ 	.byte	0x04, 0x17
        /*002a*/ 	.short	(.L_8087 - .L_8086)
.L_8086:
        /*002c*/ 	.word	0x00000000
        /*0030*/ 	.short	0x0000
        /*0032*/ 	.short	0x0000
        /*0034*/ 	.byte	0x00, 0xf0, 0x11, 0x00


	//----- nvinfo : EIATTR_SPARSE_MMA_MASK
	.align		4
.L_8087:
        /*0038*/ 	.byte	0x03, 0x50
        /*003a*/ 	.short	0x0000


	//----- nvinfo : EIATTR_MAXREG_COUNT
	.align		4
        /*003c*/ 	.byte	0x03, 0x1b
        /*003e*/ 	.short	0x00ff


	//----- nvinfo : EIATTR_MERCURY_ISA_VERSION
	.align		4
        /*0040*/ 	.byte	0x03, 0x5f
        /*0042*/ 	.short	0x0101


	//----- nvinfo : EIATTR_VRC_CTA_INIT_COUNT
	.align		4
        /*0044*/ 	.byte	0x02, 0x4a
	.zero		1
	.zero		1


	//----- nvinfo : EIATTR_EXIT_INSTR_OFFSETS
	.align		4
        /*0048*/ 	.byte	0x04, 0x1c
        /*004a*/ 	.short	(.L_8089 - .L_8088)


	//   ....[0]....
.L_8088:
        /*004c*/ 	.word	0x00003460


	//   ....[1]....
        /*0050*/ 	.word	0x000034b0


	//   ....[2]....
        /*0054*/ 	.word	0x00006000


	//----- nvinfo : EIATTR_MAX_THREADS
	.align		4
.L_8089:
        /*0058*/ 	.byte	0x04, 0x05
        /*005a*/ 	.short	(.L_8091 - .L_8090)
.L_8090:
        /*005c*/ 	.word	0x00000080
        /*0060*/ 	.word	0x00000001
        /*0064*/ 	.word	0x00000001


	//----- nvinfo : EIATTR_CRS_STACK_SIZE
	.align		4
.L_8091:
        /*0068*/ 	.byte	0x04, 0x1e
        /*006a*/ 	.short	(.L_8093 - .L_8092)
.L_8092:
        /*006c*/ 	.word	0x00000000


	//----- nvinfo : EIATTR_CBANK_PARAM_SIZE
	.align		4
.L_8093:
        /*0070*/ 	.byte	0x03, 0x19
        /*0072*/ 	.short	0x0028


	//----- nvinfo : EIATTR_PARAM_CBANK
	.align		4
        /*0074*/ 	.byte	0x04, 0x0a
        /*0076*/ 	.short	(.L_8095 - .L_8094)
	.align		4
.L_8094:
        /*0078*/ 	.word	index@(.nv.constant0._ZN2at6native29vectorized_elementwise_kernelILi4ENS0_13BUnaryFunctorIdddZZZNS0_21remainder_kernel_cudaERNS_18TensorIteratorBaseEENKUlvE0_clEvENKUlvE_clEvEUlddE_EESt5arrayIPcLm2EEEEviT0_T1_)
        /*007c*/ 	.short	0x0380
        /*007e*/ 	.short	0x0028


	//----- nvinfo : EIATTR_SW_WAR
	.align		4
.L_8095:
        /*0080*/ 	.byte	0x04, 0x36
        /*0082*/ 	.short	(.L_8097 - .L_8096)
.L_8096:
        /*0084*/ 	.word	0x00000008
.L_8097:


//--------------------- .nv.info._ZN2at6native29vectorized_elementwise_kernelILi8ENS0_13BUnaryFunctorIdddZZZNS0_21remainder_kernel_cudaERNS_18TensorIteratorBaseEENKUlvE0_clEvENKUlvE_clEvEUlddE_EESt5arrayIPcLm2EEEEviT0_T1_ --------------------------
	.section	.nv.info._ZN2at6native29vectorized_elementwise_kernelILi8ENS0_13BUnaryFunctorIdddZZZNS0_21remainder_kernel_cudaERNS_18TensorIteratorBaseEENKUlvE0_clEvENKUlvE_clEvEUlddE_EESt5arrayIPcLm2EEEEviT0_T1_,"",@"SHT_CUDA_INFO"
	.sectionflags	@""
	.align	4


	//----- nvinfo : EIATTR_CUDA_API_VERSION
	.align		4
        /*0000*/ 	.byte	0x04, 0x37
        /*0002*/ 	.short	(.L_8099 - .L_8098)
.L_8098:
        /*0004*/ 	.word	0x00000082


	//----- nvinfo : EIATTR_KPARAM_INFO
	.align		4
.L_8099:
        /*0008*/ 	.byte	0x04, 0x17
        /*000a*/ 	.short	(.L_8101 - .L_8100)
.L_8100:
        /*000c*/ 	.word	0x00000000
        /*0010*/ 	.short	0x0002
        /*0012*/ 	.short	0x0018
        /*0014*/ 	.byte	0x00, 0xf0, 0x41, 0x00


	//----- nvinfo : EIATTR_KPARAM_INFO
	.align		4
.L_8101:
        /*0018*/ 	.byte	0x04, 0x17
        /*001a*/ 	.short	(.L_8103 - .L_8102)
.L_8102:
        /*001c*/ 	.word	0x00000000
        /*0020*/ 	.short	0x0001
        /*0022*/ 	.short	0x0008
        /*0024*/ 	.byte	0x00, 0xf0, 0x41, 0x00


	//----- nvinfo : EIATTR_KPARAM_INFO
	.align		4
.L_8103:
        /*0028*/ 	.byte	0x04, 0x17
        /*002a*/ 	.short	(.L_8105 - .L_8104)
.L_8104:
        /*002c*/ 	.word	0x00000000
        /*0030*/ 	.short	0x0000
        /*0032*/ 	.short	0x0000
        /*0034*/ 	.byte	0x00, 0xf0, 0x11, 0x00


	//----- nvinfo : EIATTR_SPARSE_MMA_MASK
	.align		4
.L_8105:
        /*0038*/ 	.byte	0x03, 0x50
        /*003a*/ 	.short	0x0000


	//----- nvinfo : EIATTR_MAXREG_COUNT
	.align		4
        /*003c*/ 	.byte	0x03, 0x1b
        /*003e*/ 	.short	0x00ff


	//----- nvinfo : EIATTR_MERCURY_ISA_VERSION
	.align		4
        /*0040*/ 	.byte	0x03, 0x5f
        /*0042*/ 	.short	0x0101


	//----- nvinfo : EIATTR_VRC_CTA_INIT_COUNT
	.align		4
        /*0044*/ 	.byte	0x02, 0x4a
	.zero		1
	.zero		1


	//----- nvinfo : EIATTR_EXIT_INSTR_OFFSETS
	.align		4
        /*0048*/ 	.byte	0x04, 0x1c
        /*004a*/ 	.short	(.L_8107 - .L_8106)


	//   ....[0]....
.L_8106:
        /*004c*/ 	.word	0x00003460


	//   ....[1]....
        /*0050*/ 	.word	0x000034b0


	//   ....[2]....
        /*0054*/ 	.word	0x00006000


	//----- nvinfo : EIATTR_MAX_THREADS
	.align		4
.L_8107:
        /*0058*/ 	.byte	0x04, 0x05
        /*005a*/ 	.short	(.L_8109 - .L_8108)
.L_8108:
        /*005c*/ 	.word	0x00000080
        /*0060*/ 	.word	0x00000001
        /*0064*/ 	.word	0x00000001


	//----- nvinfo : EIATTR_CRS_STACK_SIZE
	.align		4
.L_8109:
        /*0068*/ 	.byte	0x04, 0x1e
        /*006a*/ 	.short	(.L_8111 - .L_8110)
.L_8110:
        /*006c*/ 	.word	0x00000000


	//----- nvinfo : EIATTR_CBANK_PARAM_SIZE
	.align		4
.L_8111:
        /*0070*/ 	.byte	0x03, 0x19
        /*0072*/ 	.short	0x0028


	//----- nvinfo : EIATTR_PARAM_CBANK
	.align		4
        /*0074*/ 	.byte	0x04, 0x0a
        /*0076*/ 	.short	(.L_8113 - .L_8112)
	.align		4
.L_8112:
        /*0078*/ 	.word	index@(.nv.constant0._ZN2at6native29vectorized_elementwise_kernelILi8ENS0_13BUnaryFunctorIdddZZZNS0_21remainder_kernel_cudaERNS_18TensorIteratorBaseEENKUlvE0_clEvENKUlvE_clEvEUlddE_EESt5arrayIPcLm2EEEEviT0_T1_)
        /*007c*/ 	.short	0x0380
        /*007e*/ 	.short	0x0028


	//----- nvinfo : EIATTR_SW_WAR
	.align		4
.L_8113:
        /*0080*/ 	.byte	0x04, 0x36
        /*0082*/ 	.short	(.L_8115 - .L_8114)
.L_8114:
        /*0084*/ 	.word	0x00000008
.L_8115:


//--------------------- .nv.info._ZN2at6native18elementwise_kernelILi128ELi4EZNS0_15gpu_kernel_implINS0_13AUnaryFunctorIdddZZZNS0_21remainder_kernel_cudaERNS_18TensorIteratorBaseEENKUlvE0_clEvENKUlvE_clEvEUlddE_EEEEvS5_RKT_EUliE_EEviT1_ --------------------------
	.section	.nv.info._ZN2at6native18elementwise_kernelILi128ELi4EZNS0_15gpu_kernel_implINS0_13AUnaryFunctorIdddZZZNS0_21remainder_kernel_cudaERNS_18TensorIteratorBaseEENKUlvE0_clEvENKUlvE_clEvEUlddE_EEEEvS5_RKT_EUliE_EEviT1_,"",@"SHT_CUDA_INFO"
	.sectionflags	@""
	.align	4


	//----- nvinfo : EIATTR_CUDA_API_VERSION
	.align		4
        /*0000*/ 	.byte	0x04, 0x37
        /*0002*/ 	.short	(.L_8117 - .L_8116)
.L_8116:
        /*0004*/ 	.word	0x00000082


	//----- nvinfo : EIATTR_KPARAM_INFO
	.align		4
.L_8117:
        /*0008*/ 	.byte	0x04, 0x17
        /*000a*/ 	.short	(.L_8119 - .L_8118)
.L_8118:
        /*000c*/ 	.word	0x00000000
        /*0010*/ 	.short	0x0001
        /*0012*/ 	.short	0x0008
        /*0014*/ 	.byte	0x00, 0xf0, 0xa1, 0x08


	//----- nvinfo : EIATTR_KPARAM_INFO
	.align		4
.L_8119:
        /*0018*/ 	.byte	0x04, 0x17
        /*001a*/ 	.short	(.L_8121 - .L_8120)
.L_8120:
        /*001c*/ 	.word	0x00000000
        /*0020*/ 	.short	0x0000
        /*0022*/ 	.short	0x0000
        /*0024*/ 	.byte	0x00, 0xf0, 0x11, 0x00


	//----- nvinfo : EIATTR_SPARSE_MMA_MASK
	.align		4
.L_8121:
        /*0028*/ 	.byte	0x03, 0x50
        /*002a*/ 	.short	0x0000


	//----- nvinfo : EIATTR_MAXREG_COUNT
	.align		4
        /*002c*/ 	.byte	0x03, 0x1b
        /*002e*/ 	.short	0x0080


	//----- nvinfo : EIATTR_EXTERNS
	.align		4
        /*0030*/ 	.byte	0x04, 0x0f
        /*0032*/ 	.short	(.L_8123 - .L_8122)


	//   ....[0]....
	.align		4
.L_8122:
        /*0034*/ 	.word	index@(__assertfail)


	//----- nvinfo : EIATTR_MERCURY_ISA_VERSION
	.align		4
.L_8123:
        /*0038*/ 	.byte	0x03, 0x5f
        /*003a*/ 	.short	0x0101


	//----- nvinfo : EIATTR_VRC_CTA_INIT_COUNT
	.align		4
        /*003c*/ 	.byte	0x02, 0x4a
	.zero		1
	.zero		1


	//----- nvinfo : EIATTR_SYSCALL_OFFSETS
	.align		4
        /*0040*/ 	.byte	0x04, 0x46
        /*0042*/ 	.short	(.L_8125 - .L_8124)


	//   ....[0]....
.L_8124:
        /*0044*/ 	.word	0x00002230


	//   ....[1]....
        /*0048*/ 	.word	0x000037d0


	//   ....[2]....
        /*004c*/ 	.word	0x00005b30


	//   ....[3]....
        /*0050*/ 	.word	0x00006e70


	//   ....[4]....
        /*0054*/ 	.word	0x00009380


	//   ....[5]....
        /*0058*/ 	.word	0x0000a6c0


	//   ....[6]....
        /*005c*/ 	.word	0x0000cbe0


	//   ....[7]....
        /*0060*/ 	.word	0x0000dee0


	//----- nvinfo : EIATTR_EXIT_INSTR_OFFSETS
	.align		4
.L_8125:
        /*0064*/ 	.byte	0x04, 0x1c
        /*0066*/ 	.short	(.L_8127 - .L_8126)


	//   ....[0]....
.L_8126:
        /*0068*/ 	.word	0x0000aa60


	//   ....[1]....
        /*006c*/ 	.word	0x0000d270


	//   ....[2]....
        /*0070*/ 	.word	0x0000d2b0


	//   ....[3]....
        /*0074*/ 	.word	0x0000d340


	//   ....[4]....
        /*0078*/ 	.word	0x0000d370


	//   ....[5]....
        /*007c*/ 	.word	0x0000d3a0


	//   ....[6]....
        /*0080*/ 	.word	0x0000d470


	//   ....[7]....
        /*0084*/ 	.word	0x0000d4f0


	//   ....[8]....
        /*0088*/ 	.word	0x0000d5d0


	//   ....[9]....
        /*008c*/ 	.word	0x0000d660


	//   ....[10]....
        /*0090*/ 	.word	0x0000d680


	//   ....[11]....
        /*0094*/ 	.word	0x0000d750


	//   ....[12]....
        /*0098*/ 	.word	0x0000d900


	//   ....[13]....
        /*009c*/ 	.word	0x0000dab0


	//   ....[14]....
        /*00a0*/ 	.word	0x0000dc50


	//   ....[15]....
        /*00a4*/ 	.word	0x0000dc80


	//   ....[16]....
        /*00a8*/ 	.word	0x0000dcb0


	//   ....[17]....
        /*00ac*/ 	.word	0x0000dd50


	//   ....[18]....
        /*00b0*/ 	.word	0x0000dd80


	//   ....[19]....
        /*00b4*/ 	.word	0x0000def0


	//   ....[20]....
        /*00b8*/ 	.word	0x0000e040


	//   ....[21]....
        /*00bc*/ 	.word	0x0000e1c0


	//   ....[22]....
        /*00c0*/ 	.word	0x0000e240


	//----- nvinfo : EIATTR_MAX_THREADS
	.align		4
.L_8127:
        /*00c4*/ 	.byte	0x04, 0x05
        /*00c6*/ 	.short	(.L_8129 - .L_8128)
.L_8128:
        /*00c8*/ 	.word	0x00000080
        /*00cc*/ 	.word	0x00000001
        /*00d0*/ 	.word	0x00000001


	//----- nvinfo : EIATTR_CRS_STACK_SIZE
	.align		4
.L_8129:
        /*00d4*/ 	.byte	0x04, 0x1e
        /*00d6*/ 	.short	(.L_8131 - .L_8130)
.L_8130:
        /*00d8*/ 	.word	0x00000000


	//----- nvinfo : EIATTR_CBANK_PARAM_SIZE
	.align		4
.L_8131:
        /*00dc*/ 	.byte	0x03, 0x19
        /*00de*/ 	.short	0x0230


	//----- nvinfo : EIATTR_PARAM_CBANK
	.align		4
        /*00e0*/ 	.byte	0x04, 0x0a
        /*00e2*/ 	.short	(.L_8133 - .L_8132)
	.align		4
.L_8132:
        /*00e4*/ 	.word	index@(.nv.constant0._ZN2at6native18elementwise_kernelILi128ELi4EZNS0_15gpu_kernel_implINS0_13AUnaryFunctorIdddZZZNS0_21remainder_kernel_cudaERNS_18TensorIteratorBaseEENKUlvE0_clEvENKUlvE_clEvEUlddE_EEEEvS5_RKT_EUliE_EEviT1_)
        /*00e8*/ 	.short	0x0380
        /*00ea*/ 	.short	0x0230


	//----- nvinfo : EIATTR_SW_WAR
	.align		4
.L_8133:
        /*00ec*/ 	.byte	0x04, 0x36
        /*00ee*/ 	.short	(.L_8135 - .L_8134)
.L_8134:
        /*00f0*/ 	.word	0x00000008
.L_8135:


//--------------------- .nv.info._ZN2at6native27unrolled_elementwise_kernelINS0_13AUnaryFunctorIdddZZZNS0_21remainder_kernel_cudaERNS_18TensorIteratorBaseEENKUlvE0_clEvENKUlvE_clEvEUlddE_EESt5arrayIPcLm2EELi4E23TrivialOffsetCalculatorILi1EjESD_NS0_6memory12LoadWithCastILi1EEENSE_13StoreWithCastILi1EEEEEviT_T0_T2_T3_T4_T5_ --------------------------
	.section	.nv.info._ZN2at6native27unrolled_elementwise_kernelINS0_13AUnaryFunctorIdddZZZNS0_21remainder_kernel_cudaERNS_18TensorIteratorBaseEENKUlvE0_clEvENKUlvE_clEvEUlddE_EESt5arrayIPcLm2EELi4E23TrivialOffsetCalculatorILi1EjESD_NS0_6memory12LoadWithCastILi1EEENSE_13StoreWithCastILi1EEEEEviT_T0_T2_T3_T4_T5_,"",@"SHT_CUDA_INFO"
	.sectionflags	@""
	.align	4


	//----- nvinfo : EIATTR_CUDA_API_VERSION
	.align		4
        /*0000*/ 	.byte	0x04, 0x37
        /*0002*/ 	.short	(.L_8137 - .L_8136)
.L_8136:
        /*0004*/ 	.word	0x00000082


	//----- nvinfo : EIATTR_KPARAM_INFO
	.align		4
.L_8137:
        /*0008*/ 	.byte	0x04, 0x17
        /*000a*/ 	.short	(.L_8139 - .L_8138)
.L_8138:
        /*000c*/ 	.word	0x00000000
        /*0010*/ 	.short	0x0006
        /*0012*/ 	.short	0x0034
        /*0014*/ 	.byte	0x00, 0xf0, 0x21, 0x00


	//----- nvinfo : EIATTR_KPARAM_INFO
	.align		4
.L_8139:
        /*0018*/ 	.byte	0x04, 0x17
        /*001a*/ 	.short	(.L_8141 - .L_8140)
.L_8140:
        /*001c*/ 	.word	0x00000000
        /*0020*/ 	.short	0x0005
        /*0022*/ 	.short	0x002c
        /*0024*/ 	.byte	0x00, 0xf0, 0x21, 0x00


	//----- nvinfo : EIATTR_KPARAM_INFO
	.align		4
.L_8141:
        /*0028*/ 	.byte	0x04, 0x17
        /*002a*/ 	.short	(.L_8143 - .L_8142)
.L_8142:
        /*002c*/ 	.word	0x00000000
        /*0030*/ 	.short	0x0004
        /*0032*/ 	.short	0x0029
        /*0034*/ 	.byte	0x00, 0xf0, 0x05, 0x00


	//----- nvinfo : EIATTR_KPARAM_INFO
	.align		4
.L_8143:
        /*0038*/ 	.byte	0x04, 0x17
        /*003a*/ 	.short	(.L_8145 - .L_8144)
.L_8144:
        /*003c*/ 	.word	0x00000000
        /*0040*/ 	.short	0x0003
        /*0042*/ 	.short	0x0028
        /*0044*/ 	.byte	0x00, 0xf0, 0x05, 0x00


	//----- nvinfo : EIATTR_KPARAM_INFO
	.align		4
.L_8145:
        /*0048*/ 	.byte	0x04, 0x17
        /*004a*/ 	.short	(.L_8147 - .L_8146)
.L_8146:
        /*004c*/ 	.word	0x00000000
        /*0050*/ 	.short	0x0002
        /*0052*/ 	.short	0x0018
        /*0054*/ 	.byte	0x00, 0xf0, 0x41, 0x00


	//----- nvinfo : EIATTR_KPARAM_INFO
	.align		4
.L_8147:
        /*0058*/ 	.byte	0x04, 0x17
        /*005a*/ 	.short	(.L_8149 - .L_8148)
.L_8148:
        /*005c*/ 	.word	0x00000000
        /*0060*/ 	.short	0x0001
        /*0062*/ 	.short	0x0008
        /*0064*/ 	.byte	0x00, 0xf0, 0x41, 0x00


	//----- nvinfo : EIATTR_KPARAM_INFO
	.align		4
.L_8149:
        /*0068*/ 	.byte	0x04, 0x17
        /*006a*/ 	.short	(.L_8151 - .L_8150)
.L_8150:
        /*006c*/ 	.word	0x00000000
        /*0070*/ 	.short	0x0000
        /*0072*/ 	.short	0x0000
        /*0074*/ 	.byte	0x00, 0xf0, 0x11, 0x00


	//----- nvinfo : EIATTR_SPARSE_MMA_MASK
	.align		4
.L_8151:
        /*0078*/ 	.byte	0x03, 0x50
        /*007a*/ 	.short	0x0000


	//----- nvinfo : EIATTR_MAXREG_COUNT
	.align		4
        /*007c*/ 	.byte	0x03, 0x1b
        /*007e*/ 	.short	0x00ff


	//----- nvinfo : EIATTR_EXTERNS
	.align		4
        /*0080*/ 	.byte	0x04, 0x0f
        /*0082*/ 	.short	(.L_8153 - .L_8152)


	//   ....[0]....
	.align		4
.L_8152:
        /*0084*/ 	.word	index@(__assertfail)


	//----- nvinfo : EIATTR_MERCURY_ISA_VERSION
	.align		4
.L_8153:
        /*0088*/ 	.byte	0x03, 0x5f
        /*008a*/ 	.short	0x0101


	//----- nvinfo : EIATTR_VRC_CTA_INIT_COUNT
	.align		4
        /*008c*/ 	.byte	0x02, 0x4a
	.zero		1
	.zero		1


	//----- nvinfo : EIATTR_SYSCALL_OFFSETS
	.align		4
        /*0090*/ 	.byte	0x04, 0x46
        /*0092*/ 	.short	(.L_8155 - .L_8154)


	//   ....[0]....
.L_8154:
        /*0094*/ 	.word	0x00000e90


	//   ....[1]....
        /*0098*/ 	.word	0x00001ed0


	//   ....[2]....
        /*009c*/ 	.word	0x00002e50


	//   ....[3]....
        /*00a0*/ 	.word	0x00003da0


	//   ....[4]....
        /*00a4*/ 	.word	0x00006590


	//   ....[5]....
        /*00a8*/ 	.word	0x00007560


	//   ....[6]....
        /*00ac*/ 	.word	0x000086c0


	//   ....[7]....
        /*00b0*/ 	.word	0x00009800


	//----- nvinfo : EIATTR_EXIT_INSTR_OFFSETS
	.align		4
.L_8155:
        /*00b4*/ 	.byte	0x04, 0x1c
        /*00b6*/ 	.short	(.L_8157 - .L_8156)


	//   ....[0]....
.L_8156:
        /*00b8*/ 	.word	0x00008a50


	//   ....[1]....
        /*00bc*/ 	.word	0x00008b90


	//   ....[2]....
        /*00c0*/ 	.word	0x00008bd0


	//   ....[3]....
        /*00c4*/ 	.word	0x00008c60


	//   ....[4]....
        /*00c8*/ 	.word	0x00008c90


	//   ....[5]....
        /*00cc*/ 	.word	0x00008cc0


	//   ....[6]....
        /*00d0*/ 	.word	0x00008d90


	//   ....[7]....
        /*00d4*/ 	.word	0x00008e10


	//   ....[8]....
        /*00d8*/ 	.word	0x00008ef0


	//   ....[9]....
        /*00dc*/ 	.word	0x00008f80


	//   ....[10]....
        /*00e0*/ 	.word	0x00008fa0


	//   ....[11]....
        /*00e4*/ 	.word	0x00009070


	//   ....[12]....
        /*00e8*/ 	.word	0x00009220


	//   ....[13]....
        /*00ec*/ 	.word	0x000093d0


	//   ....[14]....
        /*00f0*/ 	.word	0x00009570


	//   ....[15]....
        /*00f4*/ 	.word	0x000095a0


	//   ....[16]....
        /*00f8*/ 	.word	0x000095d0


	//   ....[17]....
        /*00fc*/ 	.word	0x00009670


	//   ....[18]....
        /*0100*/ 	.word	0x000096a0


	//   ....[19]....
        /*0104*/ 	.word	0x00009810


	//   ....[20]....
        /*0108*/ 	.word	0x00009960


	//   ....[21]....
        /*010c*/ 	.word	0x00009ae0


	//   ....[22]....
        /*0110*/ 	.word	0x00009b60


	//----- nvinfo : EIATTR_MAX_THREADS
	.align		4
.L_8157:
        /*0114*/ 	.byte	0x04, 0x05
        /*0116*/ 	.short	(.L_8159 - .L_8158)
.L_8158:
        /*0118*/ 	.word	0x00000080
        /*011c*/ 	.word	0x00000001
        /*0120*/ 	.word	0x00000001


	//----- nvinfo : EIATTR_CRS_STACK_SIZE
	.align		4
.L_8159:
        /*0124*/ 	.byte	0x04, 0x1e
        /*0126*/ 	.short	(.L_8161 - .L_8160)
.L_8160:
        /*0128*/ 	.word	0x00000000


	//----- nvinfo : EIATTR_CBANK_PARAM_SIZE
	.align		4
.L_8161:
        /*012c*/ 	.byte	0x03, 0x19
        /*012e*/ 	.short	0x003c


	//----- nvinfo : EIATTR_PARAM_CBANK
	.align		4
        /*0130*/ 	.byte	0x04, 0x0a
        /*0132*/ 	.short	(.L_8163 - .L_8162)
	.align		4
.L_8162:
        /*0134*/ 	.word	index@(.nv.constant0._ZN2at6native27unrolled_elementwise_kernelINS0_13AUnaryFunctorIdddZZZNS0_21remainder_kernel_cudaERNS_18TensorIteratorBaseEENKUlvE0_clEvENKUlvE_clEvEUlddE_EESt5arrayIPcLm2EELi4E23TrivialOffsetCalculatorILi1EjESD_NS0_6memory12LoadWithCastILi1EEENSE_13StoreWithCastILi1EEEEEviT_T0_T2_T3_T4_T5_)
        /*0138*/ 	.short	0x0380
        /*013a*/ 	.short	0x003c


	//----- nvinfo : EIATTR_SW_WAR
	.align		4
.L_8163:
        /*013c*/ 	.byte	0x04, 0x36
        /*013e*/ 	.short	(.L_8165 - .L_8164)
.L_8164:
        /*0140*/ 	.word	0x00000008
.L_8165:


//--------------------- .nv.info._ZN2at6native18elementwise_kernelILi128ELi2EZNS0_22gpu_kernel_impl_nocastINS0_13AUnaryFunctorIdddZZZNS0_21remainder_kernel_cudaERNS_18TensorIteratorBaseEENKUlvE0_clEvENKUlvE_clEvEUlddE_EEEEvS5_RKT_EUliE_EEviT1_ --------------------------
	.section	.nv.info._ZN2at6native18elementwise_kernelILi128ELi2EZNS0_22gpu_kernel_impl_nocastINS0_13AUnaryFunctorIdddZZZNS0_21remainder_kernel_cudaERNS_18TensorIteratorBaseEENKUlvE0_clEvENKUlvE_clEvEUlddE_EEEEvS5_RKT_EUliE_EEviT1_,"",@"SHT_CUDA_INFO"
	.sectionflags	@""
	.align	4


	//----- nvinfo : EIATTR_CUDA_API_VERSION
	.align		4
        /*0000*/ 	.byte	0x04, 0x37
        /*0002*/ 	.short	(.L_8167 - .L_8166)
.L_8166:
        /*0004*/ 	.word	0x00000082


	//----- nvinfo : EIATTR_KPARAM_INFO
	.align		4
.L_8167:
        /*0008*/ 	.byte	0x04, 0x17
        /*000a*/ 	.short	(.L_8169 - .L_8168)
.L_8168:
        /*000c*/ 	.word	0x00000000
        /*0010*/ 	.short	0x0001
        /*0012*/ 	.short	0x0008
        /*0014*/ 	.byte	0x00, 0xf0, 0x81, 0x08


	//----- nvinfo : EIATTR_KPARAM_INFO
	.align		4
.L_8169:
        /*0018*/ 	.byte	0x04, 0x17
        /*001a*/ 	.short	(.L_8171 - .L_8170)
.L_8170:
        /*001c*/ 	.word	0x00000000
        /*0020*/ 	.short	0x0000
        /*0022*/ 	.short	0x0000
        /*0024*/ 	.byte	0x00, 0xf0, 0x11, 0x00


	//----- nvinfo : EIATTR_SPARSE_MMA_MASK
	.align		4
.L_8171:
        /*0028*/ 	.byte	0x03, 0x50
        /*002a*/ 	.short	0x0000


	//----- nvinfo : EIATTR_MAXREG_COUNT
	.align		4
        /*002c*/ 	.byte	0x03, 0x1b
        /*002e*/ 	.short	0x0080


	//----- nvinfo : EIATTR_MERCURY_ISA_VERSION
	.align		4
        /*0030*/ 	.byte	0x03, 0x5f
        /*0032*/ 	.short	0x0101


	//----- nvinfo : EIATTR_VRC_CTA_INIT_COUNT
	.align		4
        /*0034*/ 	.byte	0x02, 0x4a
	.zero		1
	.zero		1


	//----- nvinfo : EIATTR_EXIT_INSTR_OFFSETS
	.align		4
        /*0038*/ 	.byte	0x04, 0x1c
        /*003a*/ 	.short	(.L_8173 - .L_8172)


	//   ....[0]....
.L_8172:
        /*003c*/ 	.word	0x00000680


	//   ....[1]....
        /*0040*/ 	.word	0x00000b60


	//   ....[2]....
        /*0044*/ 	.word	0x00002450


	//   ....[3]....
        /*0048*/ 	.word	0x00003c80


	//----- nvinfo : EIATTR_MAX_THREADS
	.align		4
.L_8173:
        /*004c*/ 	.byte	0x04, 0x05
        /*004e*/ 	.short	(.L_8175 - .L_8174)
.L_8174:
        /*0050*/ 	.word	0x00000080
        /*0054*/ 	.word	0x00000001
        /*0058*/ 	.word	0x00000001


	//----- nvinfo : EIATTR_CRS_STACK_SIZE
	.align		4
.L_8175:
        /*005c*/ 	.byte	0x04, 0x1e
        /*005e*/ 	.short	(.L_8177 - .L_8176)
.L_8176:
        /*0060*/ 	.word	0x00000000


	//----- nvinfo : EIATTR_CBANK_PARAM_SIZE
	.align		4
.L_8177:
        /*0064*/ 	.byte	0x03, 0x19
        /*0066*/ 	.short	0x0228


	//----- nvinfo : EIATTR_PARAM_CBANK
	.align		4
        /*0068*/ 	.byte	0x04, 0x0a
        /*006a*/ 	.short	(.L_8179 - .L_8178)
	.align		4
.L_8178:
        /*006c*/ 	.word	index@(.nv.constant0._ZN2at6native18elementwise_kernelILi128ELi2EZNS0_22gpu_kernel_impl_nocastINS0_13AUnaryFunctorIdddZZZNS0_21remainder_kernel_cudaERNS_18TensorIteratorBaseEENKUlvE0_clEvENKUlvE_clEvEUlddE_EEEEvS5_RKT_EUliE_EEviT1_)
        /*0070*/ 	.short	0x0380
        /*0072*/ 	.short	0x0228


	//----- nvinfo : EIATTR_SW_WAR
	.align		4
.L_8179:
        /*0074*/ 	.byte	0x04, 0x36
        /*0076*/ 	.short	(.L_8181 - .L_8180)
.L_8180:
        /*0078*/ 	.word	0x00000008
.L_8181:


//--------------------- .nv.info._ZN2at6native27unrolled_elementwise_kernelINS0_13AUnaryFunctorIdddZZZNS0_21remainder_kernel_cudaERNS_18TensorIteratorBaseEENKUlvE0_clEvENKUlvE_clEvEUlddE_EESt5arrayIPcLm2EELi4E23TrivialOffsetCalculatorILi1EjESD_NS0_6memory15LoadWithoutCastENSE_16StoreWithoutCastEEEviT_T0_T2_T3_T4_T5_ --------------------------
	.section	.nv.info._ZN2at6native27unrolled_elementwise_kernelINS0_13AUnaryFunctorIdddZZZNS0_21remainder_kernel_cudaERNS_18TensorIteratorBaseEENKUlvE0_clEvENKUlvE_clEvEUlddE_EESt5arrayIPcLm2EELi4E23TrivialOffsetCalculatorILi1EjESD_NS0_6memory15LoadWithoutCastENSE_16StoreWithoutCastEEEviT_T0_T2_T3_T4_T5_,"",@"SHT_CUDA_INFO"
	.sectionflags	@""
	.align	4


	//----- nvinfo : EIATTR_CUDA_API_VERSION
	.align		4
        /*0000*/ 	.byte	0x04, 0x37
        /*0002*/ 	.short	(.L_8183 - .L_8182)
.L_8182:
        /*0004*/ 	.word	0x00000082


	//----- nvinfo : EIATTR_KPARAM_INFO
	.align		4
.L_8183:
        /*0008*/ 	.byte	0x04, 0x17
        /*000a*/ 	.short	(.L_8185 - .L_8184)
.L_8184:
        /*000c*/ 	.word	0x00000000
        /*0010*/ 	.short	0x0006
        /*0012*/ 	.short	0x002b
        /*0014*/ 	.byte	0x00, 0xf0, 0x05, 0x00


	//----- nvinfo : EIATTR_KPARAM_INFO
	.align		4
.L_8185:
        /*0018*/ 	.byte	0x04, 0x17
        /*001a*/ 	.short	(.L_8187 - .L_8186)
.L_8186:
        /*001c*/ 	.word	0x00000000
        /*0020*/ 	.short	0x0005
        /*0022*/ 	.short	0x002a
        /*0024*/ 	.byte	0x00, 0xf0, 0x05, 0x00


	//----- nvinfo : EIATTR_KPARAM_INFO
	.align		4
.L_8187:
        /*0028*/ 	.byte	0x04, 0x17
        /*002a*/ 	.short	(.L_8189 - .L_8188)
.L_8188:
        /*002c*/ 	.word	0x00000000
        /*0030*/ 	.short	0x0004
        /*0032*/ 	.short	0x0029
        /*0034*/ 	.byte	0x00, 0xf0, 0x05, 0x00


	//----- nvinfo : EIATTR_KPARAM_INFO
	.align		4
.L_8189:
        /*0038*/ 	.byte	0x04, 0x17
        /*003a*/ 	.short	(.L_8191 - .L_8190)
.L_8190:
        /*003c*/ 	.word	0x00000000
        /*0040*/ 	.short	0x0003
        /*0042*/ 	.short	0x0028
        /*0044*/ 	.byte	0x00, 0xf0, 0x05, 0x00


	//----- nvinfo : EIATTR_KPARAM_INFO
	.align		4
.L_8191:
        /*0048*/ 	.byte	0x04, 0x17
        /*004a*/ 	.short	(.L_8193 - .L_8192)
.L_8192:
        /*004c*/ 	.word	0x00000000
        /*0050*/ 	.short	0x0002
        /*0052*/ 	.short	0x0018
        /*0054*/ 	.byte	0x00, 0xf0, 0x41, 0x00


	//----- nvinfo : EIATTR_KPARAM_INFO
	.align		4
.L_8193:
        /*0058*/ 	.byte	0x04, 0x17
        /*005a*/ 	.short	(.L_8195 - .L_8194)
.L_8194:
        /*005c*/ 	.word	0x00000000
        /*0060*/ 	.short	0x0001
        /*0062*/ 	.short	0x0008
        /*0064*/ 	.byte	0x00, 0xf0, 0x41, 0x00


	//----- nvinfo : EIATTR_KPARAM_INFO
	.align		4
.L_8195:
        /*0068*/ 	.byte	0x04, 0x17
        /*006a*/ 	.short	(.L_8197 - .L_8196)
.L_8196:
        /*006c*/ 	.word	0x00000000
        /*0070*/ 	.short	0x0000
        /*0072*/ 	.short	0x0000
        /*0074*/ 	.byte	0x00, 0xf0, 0x11, 0x00


	//----- nvinfo : EIATTR_SPARSE_MMA_MASK
	.align		4
.L_8197:
        /*0078*/ 	.byte	0x03, 0x50
        /*007a*/ 	.short	0x0000


	//----- nvinfo : EIATTR_MAXREG_COUNT
	.align		4
        /*007c*/ 	.byte	0x03, 0x1b
        /*007e*/ 	.short	0x00ff


	//----- nvinfo : EIATTR_MERCURY_ISA_VERSION
	.align		4
        /*0080*/ 	.byte	0x03, 0x5f
        /*0082*/ 	.short	0x0101


	//----- nvinfo : EIATTR_VRC_CTA_INIT_COUNT
	.align		4
        /*0084*/ 	.byte	0x02, 0x4a
	.zero		1
	.zero		1


	//----- nvinfo : EIATTR_EXIT_INSTR_OFFSETS
	.align		4
        /*0088*/ 	.byte	0x04, 0x1c
        /*008a*/ 	.short	(.L_8199 - .L_8198)


	//   ....[0]....
.L_8198:
        /*008c*/ 	.word	0x00001c40


	//   ....[1]....
        /*0090*/ 	.word	0x00001ca0


	//----- nvinfo : EIATTR_MAX_THREADS
	.align		4
.L_8199:
        /*0094*/ 	.byte	0x04, 0x05
        /*0096*/ 	.short	(.L_8201 - .L_8200)
.L_8200:
        /*0098*/ 	.word	0x00000080
        /*009c*/ 	.word	0x00000001
        /*00a0*/ 	.word	0x00000001


	//----- nvinfo : EIATTR_CRS_STACK_SIZE
	.align		4
.L_8201:
        /*00a4*/ 	.byte	0x04, 0x1e
        /*00a6*/ 	.short	(.L_8203 - .L_8202)
.L_8202:
        /*00a8*/ 	.word	0x00000000


	//----- nvinfo : EIATTR_CBANK_PARAM_SIZE
	.align		4
.L_8203:
        /*00ac*/ 	.byte	0x03, 0x19
        /*00ae*/ 	.short	0x002c


	//----- nvinfo : EIATTR_PARAM_CBANK
	.align		4
        /*00b0*/ 	.byte	0x04, 0x0a
        /*00b2*/ 	.short	(.L_8205 - .L_8204)
	.align		4
.L_8204:
        /*00b4*/ 	.word	index@(.nv.constant0._ZN2at6native27unrolled_elementwise_kernelINS0_13AUnaryFunctorIdddZZZNS0_21remainder_kernel_cudaERNS_18TensorIteratorBaseEENKUlvE0_clEvENKUlvE_clEvEUlddE_EESt5arrayIPcLm2EELi4E23TrivialOffsetCalculatorILi1EjESD_NS0_6memory15LoadWithoutCastENSE_16StoreWithoutCastEEEviT_T0_T2_T3_T4_T5_)
        /*00b8*/ 	.short	0x0380
        /*00ba*/ 	.short	0x002c


	//----- nvinfo : EIATTR_SW_WAR
	.align		4
.L_8205:
        /*00bc*/ 	.byte	0x04, 0x36
        /*00be*/ 	.short	(.L_8207 - .L_8206)
.L_8206:
        /*00c0*/ 	.word	0x00000008
.L_8207:


//--------------------- .nv.info._ZN2at6native29vectorized_elementwise_kernelILi2ENS0_13AUnaryFunctorIdddZZZNS0_21remainder_kernel_cudaERNS_18TensorIteratorBaseEENKUlvE0_clEvENKUlvE_clEvEUlddE_EESt5arrayIPcLm2EEEEviT0_T1_ --------------------------
	.section	.nv.info._ZN2at6native29vectorized_elementwise_kernelILi2ENS0_13AUnaryFunctorIdddZZZNS0_21remainder_kernel_cudaERNS_18TensorIteratorBaseEENKUlvE0_clEvENKUlvE_clEvEUlddE_EESt5arrayIPcLm2EEEEviT0_T1_,"",@"SHT_CUDA_INFO"
	.sectionflags	@""
	.align	4


	//----- nvinfo : EIATTR_CUDA_API_VERSION
	.align		4
        /*0000*/ 	.byte	0x04, 0x37
        /*0002*/ 	.short	(.L_8209 - .L_8208)
.L_8208:
        /*0004*/ 	.word	0x00000082


	//----- nvinfo : EIATTR_KPARAM_INFO
	.align		4
.L_8209:
        /*0008*/ 	.byte	0x04, 0x17
        /*000a*/ 	.short	(.L_8211 - .L_8210)
.L_8210:
        /*000c*/ 	.word	0x00000000
        /*0010*/ 	.short	0x0002
        /*0012*/ 	.short	0x0018
        /*0014*/ 	.byte	0x00, 0xf0, 0x41, 0x00


	//----- nvinfo : EIATTR_KPARAM_INFO
	.align		4
.L_8211:
        /*0018*/ 	.byte	0x04, 0x17
        /*001a*/ 	.short	(.L_8213 - .L_8212)
.L_8212:
        /*001c*/ 	.word	0x00000000
        /*0020*/ 	.short	0x0001
        /*0022*/ 	.short	0x0008
        /*0024*/ 	.byte	0x00, 0xf0, 0x41, 0x00


	//----- nvinfo : EIATTR_KPARAM_INFO
	.align		4
.L_8213:
        /*0028*/ 	.byte	0x04, 0x17
        /*002a*/ 	.short	(.L_8215 - .L_8214)
.L_8214:
        /*002c*/ 	.word	0x00000000
        /*0030*/ 	.short	0x0000
        /*0032*/ 	.short	0x0000
        /*0034*/ 	.byte	0x00, 0xf0, 0x11, 0x00


	//----- nvinfo : EIATTR_SPARSE_MMA_MASK
	.align		4
.L_8215:
        /*0038*/ 	.byte	0x03, 0x50
        /*003a*/ 	.short	0x0000


	//----- nvinfo : EIATTR_MAXREG_COUNT
	.align		4
        /*003c*/ 	.byte	0x03, 0x1b
        /*003e*/ 	.short	0x00ff


	//----- nvinfo : EIATTR_MERCURY_ISA_VERSION
	.align		4
        /*0040*/ 	.byte	0x03, 0x5f
        /*0042*/ 	.short	0x0101


	//----- nvinfo : EIATTR_VRC_CTA_INIT_COUNT
	.align		4
        /*0044*/ 	.byte	0x02, 0x4a
	.zero		1
	.zero		1


	//----- nvinfo : EIATTR_EXIT_INSTR_OFFSETS
	.align		4
        /*0048*/ 	.byte	0x04, 0x1c
        /*004a*/ 	.short	(.L_8217 - .L_8216)


	//   ....[0]....
.L_8216:
        /*004c*/ 	.word	0x00003460


	//   ....[1]....
        /*0050*/ 	.word	0x000034b0


	//   ....[2]....
        /*0054*/ 	.word	0x00006000


	//----- nvinfo : EIATTR_MAX_THREADS
	.align		4
.L_8217:
        /*0058*/ 	.byte	0x04, 0x05
        /*005a*/ 	.short	(.L_8219 - .L_8218)
.L_8218:
        /*005c*/ 	.word	0x00000080
        /*0060*/ 	.word	0x00000001
        /*0064*/ 	.word	0x00000001


	//----- nvinfo : EIATTR_CRS_STACK_SIZE
	.align		4
.L_8219:
        /*0068*/ 	.byte	0x04, 0x1e
        /*006a*/ 	.short	(.L_8221 - .L_8220)
.L_8220:
        /*006c*/ 	.word	0x00000000


	//----- nvinfo : EIATTR_CBANK_PARAM_SIZE
	.align		4
.L_8221:
        /*0070*/ 	.byte	0x03, 0x19
        /*0072*/ 	.short	0x0028


	//----- nvinfo : EIATTR_PARAM_CBANK
	.align		4
        /*0074*/ 	.byte	0x04, 0x0a
        /*0076*/ 	.short	(.L_8223 - .L_8222)
	.align		4
.L_8222:
        /*0078*/ 	.word	index@(.nv.constant0._ZN2at6native29vectorized_elementwise_kernelILi2ENS0_13AUnaryFunctorIdddZZZNS0_21remainder_kernel_cudaERNS_18TensorIteratorBaseEENKUlvE0_clEvENKUlvE_clEvEUlddE_EESt5arrayIPcLm2EEEEviT0_T1_)
        /*007c*/ 	.short	0x0380
        /*007e*/ 	.short	0x0028


	//----- nvinfo : EIATTR_SW_WAR
	.align		4
.L_8223:
        /*0080*/ 	.byte	0x04, 0x36
        /*0082*/ 	.short	(.L_8225 - .L_8224)
.L_8224:
        /*0084*/ 	.word	0x00000008
.L_8225:


//--------------------- .nv.info._ZN2at6native29vectorized_elementwise_kernelILi4ENS0_13AUnaryFunctorIdddZZZNS0_21remainder_kernel_cudaERNS_18TensorIteratorBaseEENKUlvE0_clEvENKUlvE_clEvEUlddE_EESt5arrayIPcLm2EEEEviT0_T1_ --------------------------
	.section	.nv.info._ZN2at6native29vectorized_elementwise_kernelILi4ENS0_13AUnaryFunctorIdddZZZNS0_21remainder_kernel_cudaERNS_18TensorIteratorBaseEENKUlvE0_clEvENKUlvE_clEvEUlddE_EESt5arrayIPcLm2EEEEviT0_T1_,"",@"SHT_CUDA_INFO"
	.sectionflags	@""
	.align	4


	//----- nvinfo : EIATTR_CUDA_API_VERSION
	.align		4
        /*0000*/ 	.byte	0x04, 0x37
        /*0002*/ 	.short	(.L_8227 - .L_8226)
.L_8226:
        /*0004*/ 	.word	0x00000082


	//----- nvinfo : EIATTR_KPARAM_INFO
	.align		4
.L_8227:
        /*0008*/ 	.byte	0x04, 0x17
        /*000a*/ 	.short	(.L_8229 - .L_8228)
.L_8228:
        /*000c*/ 	.word	0x00000000
        /*0010*/ 	.short	0x0002
        /*0012*/ 	.short	0x0018
        /*0014*/ 	.byte	0x00, 0xf0, 0x41, 0x00


	//----- nvinfo : EIATTR_KPARAM_INFO
	.align		4
.L_8229:
        /*0018*/ 	.byte	0x04, 0x17
        /*001a*/ 	.short	(.L_8231 - .L_8230)
.L_8230:
        /*001c*/ 	.word	0x00000000
        /*0020*/ 	.short	0x0001
        /*0022*/ 	.short	0x0008
        /*0024*/ 	.byte	0x00, 0xf0, 0x41, 0x00


	//----- nvinfo : EIATTR_KPARAM_INFO
	.align		4
.L_8231:
        /*0028*/ 	.byte	0x04, 0x17
        /*002a*/ 	.short	(.L_8233 - .L_8232)
.L_8232:
        /*002c*/ 	.word	0x00000000
        /*0030*/ 	.short	0x0000
        /*0032*/ 	.short	0x0000
        /*0034*/ 	.byte	0x00, 0xf0, 0x11, 0x00


	//----- nvinfo : EIATTR_SPARSE_MMA_MASK
	.align		4
.L_8233:
        /*0038*/ 	.byte	0x03, 0x50
        /*003a*/ 	.short	0x0000


	//----- nvinfo : EIATTR_MAXREG_COUNT
	.align		4
        /*003c*/ 	.byte	0x03, 0x1b
        /*003e*/ 	.short	0x00ff


	//----- nvinfo : EIATTR_MERCURY_ISA_VERSION
	.align		4
        /*0040*/ 	.byte	0x03, 0x5f
        /*0042*/ 	.short	0x0101


	//----- nvinfo : EIATTR_VRC_CTA_INIT_COUNT
	.align		4
        /*0044*/ 	.byte	0x02, 0x4a
	.zero		1
	.zero		1


	//----- nvinfo : EIATTR_EXIT_INSTR_OFFSETS
	.align		4
        /*0048*/ 	.byte	0x04, 0x1c
        /*004a*/ 	.short	(.L_8235 - .L_8234)


	//   ....[0]....
.L_8234:
        /*004c*/ 	.word	0x00003460


	//   ....[1]....
        /*0050*/ 	.word	0x000034b0


	//   ....[2]....
        /*0054*/ 	.word	0x00005fc0


	//----- nvinfo : EIATTR_MAX_THREADS
	.align		4
.L_8235:
        /*0058*/ 	.byte	0x04, 0x05
        /*005a*/ 	.short	(.L_8237 - .L_8236)
.L_8236:
        /*005c*/ 	.word	0x00000080
        /*0060*/ 	.word	0x00000001
        /*0064*/ 	.word	0x00000001


	//----- nvinfo : EIATTR_CRS_STACK_SIZE
	.align		4
.L_8237:
        /*0068*/ 	.byte	0x04, 0x1e
        /*006a*/ 	.short	(.L_8239 - .L_8238)
.L_8238:
        /*006c*/ 	.word	0x00000000


	//----- nvinfo : EIATTR_CBANK_PARAM_SIZE
	.align		4
.L_8239:
        /*0070*/ 	.byte	0x03, 0x19
        /*0072*/ 	.short	0x0028


	//----- nvinfo : EIATTR_PARAM_CBANK
	.align		4
        /*0074*/ 	.byte	0x04, 0x0a
        /*0076*/ 	.short	(.L_8241 - .L_8240)
	.align		4
.L_8240:
        /*0078*/ 	.word	index@(.nv.constant0._ZN2at6native29vectorized_elementwise_kernelILi4ENS0_13AUnaryFunctorIdddZZZNS0_21remainder_kernel_cudaERNS_18TensorIteratorBaseEENKUlvE0_clEvENKUlvE_clEvEUlddE_EESt5arrayIPcLm2EEEEviT0_T1_)
        /*007c*/ 	.short	0x0380
        /*007e*/ 	.short	0x0028


	//----- nvinfo : EIATTR_SW_WAR
	.align		4
.L_8241:
        /*0080*/ 	.byte	0x04, 0x36
        /*0082*/ 	.short	(.L_8243 - .L_8242)
.L_8242:
        /*0084*/ 	.word	0x00000008
.L_8243:


//--------------------- .nv.info._ZN2at6native29vectorized_elementwise_kernelILi8ENS0_13AUnaryFunctorIdddZZZNS0_21remainder_kernel_cudaERNS_18TensorIteratorBaseEENKUlvE0_clEvENKUlvE_clEvEUlddE_EESt5arrayIPcLm2EEEEviT0_T1_ --------------------------
	.section	.nv.info._ZN2at6native29vectorized_elementwise_kernelILi8ENS0_13AUnaryFunctorIdddZZZNS0_21remainder_kernel_cudaERNS_18TensorIteratorBaseEENKUlvE0_clEvENKUlvE_clEvEUlddE_EESt5arrayIPcLm2EEEEviT0_T1_,"",@"SHT_CUDA_INFO"
	.sectionflags	@""
	.align	4


	//----- nvinfo : EIATTR_CUDA_API_VERSION
	.align		4
        /*0000*/ 	.byte	0x04, 0x37
        /*0002*/ 	.short	(.L_8245 - .L_8244)
.L_8244:
        /*0004*/ 	.word	0x00000082


	//----- nvinfo : EIATTR_KPARAM_INFO
	.align		4
.L_8245:
        /*0008*/ 	.byte	0x04, 0x17
        /*000a*/ 	.short	(.L_8247 - .L_8246)
.L_8246:
        /*000c*/ 	.word	0x00000000
        /*0010*/ 	.short	0x0002
        /*0012*/ 	.short	0x0018
        /*0014*/ 	.byte	0x00, 0xf0, 0x41, 0x00


	//----- nvinfo : EIATTR_KPARAM_INFO
	.align		4
.L_8247:
        /*0018*/ 	.byte	0x04, 0x17
        /*001a*/ 	.short	(.L_8249 - .L_8248)
.L_8248:
        /*001c*/ 	.word	0x00000000
        /*0020*/ 	.short	0x0001
        /*0022*/ 	.short	0x0008
        /*0024*/ 	.byte	0x00, 0xf0, 0x41, 0x00


	//----- nvinfo : EIATTR_KPARAM_INFO
	.align		4
.L_8249:
        /*0028*/ 	.byte	0x04, 0x17
        /*002a*/ 	.short	(.L_8251 - .L_8250)
.L_8250:
        /*002c*/ 	.word	0x00000000
        /*0030*/ 	.short	0x0000
        /*0032*/ 	.short	0x0000
        /*0034*/ 	.byte	0x00, 0xf0, 0x11, 0x00


	//----- nvinfo : EIATTR_SPARSE_MMA_MASK
	.align		4
.L_8251:
        /*0038*/ 	.byte	0x03, 0x50
        /*003a*/ 	.short	0x0000


	//----- nvinfo : EIATTR_MAXREG_COUNT
	.align		4
        /*003c*/ 	.byte	0x03, 0x1b
        /*003e*/ 	.short	0x00ff


	//----- nvinfo : EIATTR_MERCURY_ISA_VERSION
	.align		4
        /*0040*/ 	.byte	0x03, 0x5f
        /*0042*/ 	.short	0x0101


	//----- nvinfo : EIATTR_VRC_CTA_INIT_COUNT
	.align		4
        /*0044*/ 	.byte	0x02, 0x4a
	.zero		1
	.zero		1


	//----- nvinfo : EIATTR_EXIT_INSTR_OFFSETS
	.align		4
        /*0048*/ 	.byte	0x04, 0x1c
        /*004a*/ 	.short	(.L_8253 - .L_8252)


	//   ....[0]....
.L_8252:
        /*004c*/ 	.word	0x00003460


	//   ....[1]....
        /*0050*/ 	.word	0x000034b0


	//   ....[2]....
        /*0054*/ 	.word	0x00005fc0


	//----- nvinfo : EIATTR_MAX_THREADS
	.align		4
.L_8253:
        /*0058*/ 	.byte	0x04, 0x05
        /*005a*/ 	.short	(.L_8255 - .L_8254)
.L_8254:
        /*005c*/ 	.word	0x00000080
        /*0060*/ 	.word	0x00000001
        /*0064*/ 	.word	0x00000001


	//----- nvinfo : EIATTR_CRS_STACK_SIZE
	.align		4
.L_8255:
        /*0068*/ 	.byte	0x04, 0x1e
        /*006a*/ 	.short	(.L_8257 - .L_8256)
.L_8256:
        /*006c*/ 	.word	0x00000000


	//----- nvinfo : EIATTR_CBANK_PARAM_SIZE
	.align		4
.L_8257:
        /*0070*/ 	.byte	0x03, 0x19
        /*0072*/ 	.short	0x0028


	//----- nvinfo : EIATTR_PARAM_CBANK
	.align		4
        /*0074*/ 	.byte	0x04, 0x0a
        /*0076*/ 	.short	(.L_8259 - .L_8258)
	.align		4
.L_8258:
        /*0078*/ 	.word	index@(.nv.constant0._ZN2at6native29vectorized_elementwise_kernelILi8ENS0_13AUnaryFunctorIdddZZZNS0_21remainder_kernel_cudaERNS_18TensorIteratorBaseEENKUlvE0_clEvENKUlvE_clEvEUlddE_EESt5arrayIPcLm2EEEEviT0_T1_)
        /*007c*/ 	.short	0x0380
        /*007e*/ 	.short	0x0028


	//----- nvinfo : EIATTR_SW_WAR
	.align		4
.L_8259:
        /*0080*/ 	.byte	0x04, 0x36
        /*0082*/ 	.short	(.L_8261 - .L_8260)
.L_8260:
        /*0084*/ 	.word	0x00000008
.L_8261:


//--------------------- .nv.info._ZN2at6native18elementwise_kernelILi128ELi4EZNS0_15gpu_kernel_implINS0_13BinaryFunctorIsssZZZNS0_21remainder_kernel_cudaERNS_18TensorIteratorBaseEENKUlvE_clEvENKUlvE3_clEvEUlssE_EEEEvS5_RKT_EUliE_EEviT1_ --------------------------
	.section	.nv.info._ZN2at6native18elementwise_kernelILi128ELi4EZNS0_15gpu_kernel_implINS0_13BinaryFunctorIsssZZZNS0_21remainder_kernel_cudaERNS_18TensorIteratorBaseEENKUlvE_clEvENKUlvE3_clEvEUlssE_EEEEvS5_RKT_EUliE_EEviT1_,"",@"SHT_CUDA_INFO"
	.sectionflags	@""
	.align	4


	//----- nvinfo : EIATTR_CUDA_API_VERSION
	.align		4
        /*0000*/ 	.byte	0x04, 0x37
        /*0002*/ 	.short	(.L_8263 - .L_8262)
.L_8262:
        /*0004*/ 	.word	0x00000082


	//----- nvinfo : EIATTR_KPARAM_INFO
	.align		4
.L_8263:
        /*0008*/ 	.byte	0x04, 0x17
        /*000a*/ 	.short	(.L_8265 - .L_8264)
.L_8264:
        /*000c*/ 	.word	0x00000000
        /*0010*/ 	.short	0x0001
        /*0012*/ 	.short	0x0008
        /*0014*/ 	.byte	0x00, 0xf0, 0x21, 0x0a


	//----- nvinfo : EIATTR_KPARAM_INFO
	.align		4
.L_8265:
        /*0018*/ 	.byte	0x04, 0x17
        /*001a*/ 	.short	(.L_8267 - .L_8266)
.L_8266:
        /*001c*/ 	.word	0x00000000
        /*0020*/ 	.short	0x0000
        /*0022*/ 	.short	0x0000
        /*0024*/ 	.byte	0x00, 0xf0, 0x11, 0x00


	//----- nvinfo : EIATTR_SPARSE_MMA_MASK
	.align		4
.L_8267:
        /*0028*/ 	.byte	0x03, 0x50
        /*002a*/ 	.short	0x0000


	//----- nvinfo : EIATTR_MAXREG_COUNT
	.align		4
        /*002c*/ 	.byte	0x03, 0x1b
        /*002e*/ 	.short	0x0080


	//----- nvinfo : EIATTR_EXTERNS
	.align		4
        /*0030*/ 	.byte	0x04, 0x0f
        /*0032*/ 	.short	(.L_8269 - .L_8268)


	//   ....[0]....
	.align		4
.L_8268:
        /*0034*/ 	.word	index@(__assertfail)


	//----- nvinfo : EIATTR_MERCURY_ISA_VERSION
	.align		4
.L_8269:
        /*0038*/ 	.byte	0x03, 0x5f
        /*003a*/ 	.short	0x0101


	//----- nvinfo : EIATTR_VRC_CTA_INIT_COUNT
	.align		4
        /*003c*/ 	.byte	0x02, 0x4a
	.zero		1
	.zero		1


	//----- nvinfo : EIATTR_SYSCALL_OFFSETS
	.align		4
        /*0040*/ 	.byte	0x04, 0x46
        /*0042*/ 	.short	(.L_8271 - .L_8270)


	//   ....[0]....
.L_8270:
        /*0044*/ 	.word	0x00002460


	//   ....[1]....
        /*0048*/ 	.word	0x000032b0


	//   ....[2]....
        /*004c*/ 	.word	0x000042b0


	//   ....[3]....
        /*0050*/ 	.word	0x000068a0


	//   ....[4]....
        /*0054*/ 	.word	0x000076f0


	//   ....[5]....
        /*0058*/ 	.word	0x00008500


	//   ....[6]....
        /*005c*/ 	.word	0x0000ac10


	//   ....[7]....
        /*0060*/ 	.word	0x0000ba60


	//   ....[8]....
        /*0064*/ 	.word	0x0000c870


	//   ....[9]....
        /*0068*/ 	.word	0x0000efa0


	//   ....[10]....
        /*006c*/ 	.word	0x0000fdf0


	//   ....[11]....
        /*0070*/ 	.word	0x00010bc0


	//----- nvinfo : EIATTR_EXIT_INSTR_OFFSETS
	.align		4
.L_8271:
        /*0074*/ 	.byte	0x04, 0x1c
        /*0076*/ 	.short	(.L_8273 - .L_8272)


	//   ....[0]....
.L_8272:
        /*0078*/ 	.word	0x0000cb50


	//   ....[1]....
        /*007c*/ 	.word	0x00010100


	//   ....[2]....
        /*0080*/ 	.word	0x00010120


	//   ....[3]....
        /*0084*/ 	.word	0x000101c0


	//   ....[4]....
        /*0088*/ 	.word	0x000101f0


	//   ....[5]....
        /*008c*/ 	.word	0x00010210


	//   ....[6]....
        /*0090*/ 	.word	0x000102a0


	//   ....[7]....
        /*0094*/ 	.word	0x000102e0


	//   ....[8]....
        /*0098*/ 	.word	0x00010380


	//   ....[9]....
        /*009c*/ 	.word	0x000103d0


	//   ....[10]....
        /*00a0*/ 	.word	0x00010400


	//   ....[11]....
        /*00a4*/ 	.word	0x000104c0


	//   ....[12]....
        /*00a8*/ 	.word	0x00010630


	//   ....[13]....
        /*00ac*/ 	.word	0x000107a0


	//   ....[14]....
        /*00b0*/ 	.word	0x00010900


	//   ....[15]....
        /*00b4*/ 	.word	0x00010940


	//   ....[16]....
        /*00b8*/ 	.word	0x00010970


	//   ....[17]....
        /*00bc*/ 	.word	0x00010a20


	//   ....[18]....
        /*00c0*/ 	.word	0x00010a60


	//   ....[19]....
        /*00c4*/ 	.word	0x00010bd0


	//   ....[20]....
        /*00c8*/ 	.word	0x00010ce0


	//   ....[21]....
        /*00cc*/ 	.word	0x00010e20


	//   ....[22]....
        /*00d0*/ 	.word	0x00010e60


	//----- nvinfo : EIATTR_MAX_THREADS
	.align		4
.L_8273:
        /*00d4*/ 	.byte	0x04, 0x05
        /*00d6*/ 	.short	(.L_8275 - .L_8274)
.L_8274:
        /*00d8*/ 	.word	0x00000080
        /*00dc*/ 	.word	0x00000001
        /*00e0*/ 	.word	0x00000001


	//----- nvinfo : EIATTR_CRS_STACK_SIZE
	.align		4
.L_8275:
        /*00e4*/ 	.byte	0x04, 0x1e
        /*00e6*/ 	.short	(.L_8277 - .L_8276)
.L_8276:
        /*00e8*/ 	.word	0x00000000


	//----- nvinfo : EIATTR_CBANK_PARAM_SIZE
	.align		4
.L_8277:
        /*00ec*/ 	.byte	0x03, 0x19
        /*00ee*/ 	.short	0x0290


	//----- nvinfo : EIATTR_PARAM_CBANK
	.align		4
        /*00f0*/ 	.byte	0x04, 0x0a
        /*00f2*/ 	.short	(.L_8279 - .L_8278)
	.align		4
.L_8278:
        /*00f4*/ 	.word	index@(.nv.constant0._ZN2at6native18elementwise_kernelILi128ELi4EZNS0_15gpu_kernel_implINS0_13BinaryFunctorIsssZZZNS0_21remainder_kernel_cudaERNS_18TensorIteratorBaseEENKUlvE_clEvENKUlvE3_clEvEUlssE_EEEEvS5_RKT_EUliE_EEviT1_)
        /*00f8*/ 	.short	0x0380
        /*00fa*/ 	.short	0x0290


	//----- nvinfo : EIATTR_SW_WAR
	.align		4
.L_8279:
        /*00fc*/ 	.byte	0x04, 0x36
        /*00fe*/ 	.short	(.L_8281 - .L_8280)
.L_8280:
        /*0100*/ 	.word	0x00000008
.L_8281:


//--------------------- .nv.info._ZN2at6native27unrolled_elementwise_kernelINS0_13BinaryFunctorIsssZZZNS0_21remainder_kernel_cudaERNS_18TensorIteratorBaseEENKUlvE_clEvENKUlvE3_clEvEUlssE_EESt5arrayIPcLm3EELi4E23TrivialOffsetCalculatorILi2EjESC_ILi1EjENS0_6memory12LoadWithCastILi2EEENSF_13StoreWithCastILi1EEEEEviT_T0_T2_T3_T4_T5_ --------------------------
	.section	.nv.info._ZN2at6native27unrolled_elementwise_kernelINS0_13BinaryFunctorIsssZZZNS0_21remainder_kernel_cudaERNS_18TensorIteratorBaseEENKUlvE_clEvENKUlvE3_clEvEUlssE_EESt5arrayIPcLm3EELi4E23TrivialOffsetCalculatorILi2EjESC_ILi1EjENS0_6memory12LoadWithCastILi2EEENSF_13StoreWithCastILi1EEEEEviT_T0_T2_T3_T4_T5_,"",@"SHT_CUDA_INFO"
	.sectionflags	@""
	.align	4


	//----- nvinfo : EIATTR_CUDA_API_VERSION
	.align		4
        /*0000*/ 	.byte	0x04, 0x37
        /*0002*/ 	.short	(.L_8283 - .L_8282)
.L_8282:
        /*0004*/ 	.word	0x00000082


	//----- nvinfo : EIATTR_KPARAM_INFO
	.align		4
.L_8283:
        /*0008*/ 	.byte	0x04, 0x17
        /*000a*/ 	.short	(.L_8285 - .L_8284)
.L_8284:
        /*000c*/ 	.word	0x00000000
        /*0010*/ 	.short	0x0006
        /*0012*/ 	.short	0x0030
        /*0014*/ 	.byte	0x00, 0xf0, 0x21, 0x00


	//----- nvinfo : EIATTR_KPARAM_INFO
	.align		4
.L_8285:
        /*0018*/ 	.byte	0x04, 0x17
        /*001a*/ 	.short	(.L_8287 - .L_8286)
.L_8286:
        /*001c*/ 	.word	0x00000000
        /*0020*/ 	.short	0x0005
        /*0022*/ 	.short	0x0024
        /*0024*/ 	.byte	0x00, 0xf0, 0x31, 0x00


	//----- nvinfo : EIATTR_KPARAM_INFO
	.align		4
.L_8287:
        /*0028*/ 	.byte	0x04, 0x17
        /*002a*/ 	.short	(.L_8289 - .L_8288)
.L_8288:
        /*002c*/ 	.word	0x00000000
        /*0030*/ 	.short	0x0004
        /*0032*/ 	.short	0x0021
        /*0034*/ 	.byte	0x00, 0xf0, 0x05, 0x00


	//----- nvinfo : EIATTR_KPARAM_INFO
	.align		4
.L_8289:
        /*0038*/ 	.byte	0x04, 0x17
        /*003a*/ 	.short	(.L_8291 - .L_8290)
.L_8290:
        /*003c*/ 	.word	0x00000000
        /*0040*/ 	.short	0x0003
        /*0042*/ 	.short	0x0020
        /*0044*/ 	.byte	0x00, 0xf0, 0x05, 0x00


	//----- nvinfo : EIATTR_KPARAM_INFO
	.align		4
.L_8291:
        /*0048*/ 	.byte	0x04, 0x17
        /*004a*/ 	.short	(.L_8293 - .L_8292)
.L_8292:
        /*004c*/ 	.word	0x00000000
        /*0050*/ 	.short	0x0002
        /*0052*/ 	.short	0x0008
        /*0054*/ 	.byte	0x00, 0xf0, 0x61, 0x00


	//----- nvinfo : EIATTR_KPARAM_INFO
	.align		4
.L_8293:
        /*0058*/ 	.byte	0x04, 0x17
        /*005a*/ 	.short	(.L_8295 - .L_8294)
.L_8294:
        /*005c*/ 	.word	0x00000000
        /*0060*/ 	.short	0x0001
        /*0062*/ 	.short	0x0004
        /*0064*/ 	.byte	0x00, 0xf0, 0x05, 0x00


	//----- nvinfo : EIATTR_KPARAM_INFO
	.align		4
.L_8295:
        /*0068*/ 	.byte	0x04, 0x17
        /*006a*/ 	.short	(.L_8297 - .L_8296)
.L_8296:
        /*006c*/ 	.word	0x00000000
        /*0070*/ 	.short	0x0000
        /*0072*/ 	.short	0x0000
        /*0074*/ 	.byte	0x00, 0xf0, 0x11, 0x00


	//----- nvinfo : EIATTR_SPARSE_MMA_MASK
	.align		4
.L_8297:
        /*0078*/ 	.byte	0x03, 0x50
        /*007a*/ 	.short	0x0000


	//----- nvinfo : EIATTR_MAXREG_COUNT
	.align		4
        /*007c*/ 	.byte	0x03, 0x1b
        /*007e*/ 	.short	0x00ff


	//----- nvinfo : EIATTR_EXTERNS
	.align		4
        /*0080*/ 	.byte	0x04, 0x0f
        /*0082*/ 	.short	(.L_8299 - .L_8298)


	//   ....[0]....
	.align		4
.L_8298:
        /*0084*/ 	.word	index@(__assertfail)


	//----- nvinfo : EIATTR_MERCURY_ISA_VERSION
	.align		4
.L_8299:
        /*0088*/ 	.byte	0x03, 0x5f
        /*008a*/ 	.short	0x0101


	//----- nvinfo : EIATTR_VRC_CTA_INIT_COUNT
	.align		4
        /*008c*/ 	.byte	0x02, 0x4a
	.zero		1
	.zero		1


	//----- nvinfo : EIATTR_SYSCALL_OFFSETS
	.align		4
        /*0090*/ 	.byte	0x04, 0x46
        /*0092*/ 	.short	(.L_8301 - .L_8300)


	//   ....[0]....
.L_8300:
        /*0094*/ 	.word	0x00000e50


	//   ....[1]....
        /*0098*/ 	.word	0x00001cd0


	//   ....[2]....
        /*009c*/ 	.word	0x00002ca0


	//   ....[3]....
        /*00a0*/ 	.word	0x00003b20


	//   ....[4]....
        /*00a4*/ 	.word	0x00004a30


	//   ....[5]....
        /*00a8*/ 	.word	0x000058c0


	//   ....[6]....
        /*00ac*/ 	.word	0x000067d0


	//   ....[7]....
        /*00b0*/ 	.word	0x00007660


	//   ....[8]....
        /*00b4*/ 	.word	0x00008e20


	//   ....[9]....
        /*00b8*/ 	.word	0x00009c10


	//   ....[10]....
        /*00bc*/ 	.word	0x0000aad0


	//   ....[11]....
        /*00c0*/ 	.word	0x0000b990


	//----- nvinfo : EIATTR_EXIT_INSTR_OFFSETS
	.align		4
.L_8301:
        /*00c4*/ 	.byte	0x04, 0x1c
        /*00c6*/ 	.short	(.L_8303 - .L_8302)


	//   ....[0]....
.L_8302:
        /*00c8*/ 	.word	0x0000ada0


	//   ....[1]....
        /*00cc*/ 	.word	0x0000aed0


	//   ....[2]....
        /*00d0*/ 	.word	0x0000aef0


	//   ....[3]....
        /*00d4*/ 	.word	0x0000af90


	//   ....[4]....
        /*00d8*/ 	.word	0x0000afc0


	//   ....[5]....
        /*00dc*/ 	.word	0x0000afe0


	//   ....[6]....
        /*00e0*/ 	.word	0x0000b070


	//   ....[7]....
        /*00e4*/ 	.word	0x0000b0b0


	//   ....[8]....
        /*00e8*/ 	.word	0x0000b150


	//   ....[9]....
        /*00ec*/ 	.word	0x0000b1a0


	//   ....[10]....
        /*00f0*/ 	.word	0x0000b1d0


	//   ....[11]....
        /*00f4*/ 	.word	0x0000b290


	//   ....[12]....
        /*00f8*/ 	.word	0x0000b400


	//   ....[13]....
        /*00fc*/ 	.word	0x0000b570


	//   ....[14]....
        /*0100*/ 	.word	0x0000b6d0


	//   ....[15]....
        /*0104*/ 	.word	0x0000b710


	//   ....[16]....
        /*0108*/ 	.word	0x0000b740


	//   ....[17]....
        /*010c*/ 	.word	0x0000b7f0


	//   ....[18]....
        /*0110*/ 	.word	0x0000b830


	//   ....[19]....
        /*0114*/ 	.word	0x0000b9a0


	//   ....[20]....
        /*0118*/ 	.word	0x0000bab0


	//   ....[21]....
        /*011c*/ 	.word	0x0000bbf0


	//   ....[22]....
        /*0120*/ 	.word	0x0000bc30


	//----- nvinfo : EIATTR_MAX_THREADS
	.align		4
.L_8303:
        /*0124*/ 	.byte	0x04, 0x05
        /*0126*/ 	.short	(.L_8305 - .L_8304)
.L_8304:
        /*0128*/ 	.word	0x00000080
        /*012c*/ 	.word	0x00000001
        /*0130*/ 	.word	0x00000001


	//----- nvinfo : EIATTR_CRS_STACK_SIZE
	.align		4
.L_8305:
        /*0134*/ 	.byte	0x04, 0x1e
        /*0136*/ 	.short	(.L_8307 - .L_8306)
.L_8306:
        /*0138*/ 	.word	0x00000000


	//----- nvinfo : EIATTR_CBANK_PARAM_SIZE
	.align		4
.L_8307:
        /*013c*/ 	.byte	0x03, 0x19
        /*013e*/ 	.short	0x0038


	//----- nvinfo : EIATTR_PARAM_CBANK
	.align		4
        /*0140*/ 	.byte	0x04, 0x0a
        /*0142*/ 	.short	(.L_8309 - .L_8308)
	.align		4
.L_8308:
        /*0144*/ 	.word	index@(.nv.constant0._ZN2at6native27unrolled_elementwise_kernelINS0_13BinaryFunctorIsssZZZNS0_21remainder_kernel_cudaERNS_18TensorIteratorBaseEENKUlvE_clEvENKUlvE3_clEvEUlssE_EESt5arrayIPcLm3EELi4E23TrivialOffsetCalculatorILi2EjESC_ILi1EjENS0_6memory12LoadWithCastILi2EEENSF_13StoreWithCastILi1EEEEEviT_T0_T2_T3_T4_T5_)
        /*0148*/ 	.short	0x0380
        /*014a*/ 	.short	0x0038


	//----- nvinfo : EIATTR_SW_WAR
	.align		4
.L_8309:
        /*014c*/ 	.byte	0x04, 0x36
        /*014e*/ 	.short	(.L_8311 - .L_8310)
.L_8310:
        /*0150*/ 	.word	0x00000008
.L_8311:


//--------------------- .nv.info._ZN2at6native18elementwise_kernelILi128ELi4EZNS0_22gpu_kernel_impl_nocastINS0_13BinaryFunctorIsssZZZNS0_21remainder_kernel_cudaERNS_18TensorIteratorBaseEENKUlvE_clEvENKUlvE3_clEvEUlssE_EEEEvS5_RKT_EUliE_EEviT1_ --------------------------
	.section	.nv.info._ZN2at6native18elementwise_kernelILi128ELi4EZNS0_22gpu_kernel_impl_nocastINS0_13BinaryFunctorIsssZZZNS0_21remainder_kernel_cudaERNS_18TensorIteratorBaseEENKUlvE_clEvENKUlvE3_clEvEUlssE_EEEEvS5_RKT_EUliE_EEviT1_,"",@"SHT_CUDA_INFO"
	.sectionflags	@""
	.align	4


	//----- nvinfo : EIATTR_CUDA_API_VERSION
	.align		4
        /*0000*/ 	.byte	0x04, 0x37
        /*0002*/ 	.short	(.L_8313 - .L_8312)
.L_8312:
        /*0004*/ 	.word	0x00000082


	//----- nvinfo : EIATTR_KPARAM_INFO
	.align		4
.L_8313:
        /*0008*/ 	.byte	0x04, 0x17
        /*000a*/ 	.short	(.L_8315 - .L_8314)
.L_8314:
        /*000c*/ 	.word	0x00000000
        /*0010*/ 	.short	0x0001
        /*0012*/ 	.short	0x0008
        /*0014*/ 	.byte	0x00, 0xf0, 0x21, 0x0a


	//----- nvinfo : EIATTR_KPARAM_INFO
	.align		4
.L_8315:
        /*0018*/ 	.byte	0x04, 0x17
        /*001a*/ 	.short	(.L_8317 - .L_8316)
.L_8316:
        /*001c*/ 	.word	0x00000000
        /*0020*/ 	.short	0x0000
        /*0022*/ 	.short	0x0000
        /*0024*/ 	.byte	0x00, 0xf0, 0x11, 0x00


	//----- nvinfo : EIATTR_SPARSE_MMA_MASK
	.align		4
.L_8317:
        /*0028*/ 	.byte	0x03, 0x50
        /*002a*/ 	.short	0x0000


	//----- nvinfo : EIATTR_MAXREG_COUNT
	.align		4
        /*002c*/ 	.byte	0x03, 0x1b
        /*002e*/ 	.short	0x0080


	//----- nvinfo : EIATTR_MERCURY_ISA_VERSION
	.align		4
        /*0030*/ 	.byte	0x03, 0x5f
        /*0032*/ 	.short	0x0101


	//----- nvinfo : EIATTR_VRC_CTA_INIT_COUNT
	.align		4
        /*0034*/ 	.byte	0x02, 0x4a
	.zero		1
	.zero		1


	//----- nvinfo : EIATTR_EXIT_INSTR_OFFSETS
	.align		4
        /*0038*/ 	.byte	0x04, 0x1c
        /*003a*/ 	.short	(.L_8319 - .L_8318)


	//   ....[0]....
.L_8318:
        /*003c*/ 	.word	0x00000870


	//   ....[1]....
        /*0040*/ 	.word	0x00000ac0


	//   ....[2]....
        /*0044*/ 	.word	0x00005510


	//   ....[3]....
        /*0048*/ 	.word	0x00006d70


	//----- nvinfo : EIATTR_MAX_THREADS
	.align		4
.L_8319:
        /*004c*/ 	.byte	0x04, 0x05
        /*004e*/ 	.short	(.L_8321 - .L_8320)
.L_8320:
        /*0050*/ 	.word	0x00000080
        /*0054*/ 	.word	0x00000001
        /*0058*/ 	.word	0x00000001


	//----- nvinfo : EIATTR_CRS_STACK_SIZE
	.align		4
.L_8321:
        /*005c*/ 	.byte	0x04, 0x1e
        /*005e*/ 	.short	(.L_8323 - .L_8322)
.L_8322:
        /*0060*/ 	.word	0x00000000


	//----- nvinfo : EIATTR_CBANK_PARAM_SIZE
	.align		4
.L_8323:
        /*0064*/ 	.byte	0x03, 0x19
        /*0066*/ 	.short	0x0290


	//----- nvinfo : EIATTR_PARAM_CBANK
	.align		4
        /*0068*/ 	.byte	0x04, 0x0a
        /*006a*/ 	.short	(.L_8325 - .L_8324)
	.align		4
.L_8324:
        /*006c*/ 	.word	index@(.nv.constant0._ZN2at6native18elementwise_kernelILi128ELi4EZNS0_22gpu_kernel_impl_nocastINS0_13BinaryFunctorIsssZZZNS0_21remainder_kernel_cudaERNS_18TensorIteratorBaseEENKUlvE_clEvENKUlvE3_clEvEUlssE_EEEEvS5_RKT_EUliE_EEviT1_)
        /*0070*/ 	.short	0x0380
        /*0072*/ 	.short	0x0290


	//----- nvinfo : EIATTR_SW_WAR
	.align		4
.L_8325:
        /*0074*/ 	.byte	0x04, 0x36
        /*0076*/ 	.short	(.L_8327 - .L_8326)
.L_8326:
        /*0078*/ 	.word	0x00000008
.L_8327:


//--------------------- .nv.info._ZN2at6native27unrolled_elementwise_kernelINS0_13BinaryFunctorIsssZZZNS0_21remainder_kernel_cudaERNS_18TensorIteratorBaseEENKUlvE_clEvENKUlvE3_clEvEUlssE_EESt5arrayIPcLm3EELi4E23TrivialOffsetCalculatorILi2EjESC_ILi1EjENS0_6memory15LoadWithoutCastENSF_16StoreWithoutCastEEEviT_T0_T2_T3_T4_T5_ --------------------------
	.section	.nv.info._ZN2at6native27unrolled_elementwise_kernelINS0_13BinaryFunctorIsssZZZNS0_21remainder_kernel_cudaERNS_18TensorIteratorBaseEENKUlvE_clEvENKUlvE3_clEvEUlssE_EESt5arrayIPcLm3EELi4E23TrivialOffsetCalculatorILi2EjESC_ILi1EjENS0_6memory15LoadWithoutCastENSF_16StoreWithoutCastEEEviT_T0_T2_T3_T4_T5_,"",@"SHT_CUDA_INFO"
	.sectionflags	@""
	.align	4


	//----- nvinfo : EIATTR_CUDA_API_VERSION
	.align		4
        /*0000*/ 	.byte	0x04, 0x37
        /*0002*/ 	.short	(.L_8329 - .L_8328)
.L_8328:
        /*0004*/ 	.word	0x00000082


	//----- nvinfo : EIATTR_KPARAM_INFO
	.align		4
.L_8329:
        /*0008*/ 	.byte	0x04, 0x17
        /*000a*/ 	.short	(.L_8331 - .L_8330)
.L_8330:
        /*000c*/ 	.word	0x00000000
        /*0010*/ 	.short	0x0006
        /*0012*/ 	.short	0x0023
        /*0014*/ 	.byte	0x00, 0xf0, 0x05, 0x00


	//----- nvinfo : EIATTR_KPARAM_INFO
	.align		4
.L_8331:
        /*0018*/ 	.byte	0x04, 0x17
        /*001a*/ 	.short	(.L_8333 - .L_8332)
.L_8332:
        /*001c*/ 	.word	0x00000000
        /*0020*/ 	.short	0x0005
        /*0022*/ 	.short	0x0022
        /*0024*/ 	.byte	0x00, 0xf0, 0x05, 0x00


	//----- nvinfo : EIATTR_KPARAM_INFO
	.align		4
.L_8333:
        /*0028*/ 	.byte	0x04, 0x17
        /*002a*/ 	.short	(.L_8335 - .L_8334)
.L_8334:
        /*002c*/ 	.word	0x00000000
        /*0030*/ 	.short	0x0004
        /*0032*/ 	.short	0x0021
        /*0034*/ 	.byte	0x00, 0xf0, 0x05, 0x00


	//----- nvinfo : EIATTR_KPARAM_INFO
	.align		4
.L_8335:
        /*0038*/ 	.byte	0x04, 0x17
        /*003a*/ 	.short	(.L_8337 - .L_8336)
.L_8336:
        /*003c*/ 	.word	0x00000000
        /*0040*/ 	.short	0x0003
        /*0042*/ 	.short	0x0020
        /*0044*/ 	.byte	0x00, 0xf0, 0x05, 0x00


	//----- nvinfo : EIATTR_KPARAM_INFO
	.align		4
.L_8337:
        /*0048*/ 	.byte	0x04, 0x17
        /*004a*/ 	.short	(.L_8339 - .L_8338)
.L_8338:
        /*004c*/ 	.word	0x00000000
        /*0050*/ 	.short	0x0002
        /*0052*/ 	.short	0x0008
        /*0054*/ 	.byte	0x00, 0xf0, 0x61, 0x00


	//----- nvinfo : EIATTR_KPARAM_INFO
	.align		4
.L_8339:
        /*0058*/ 	.byte	0x04, 0x17
        /*005a*/ 	.short	(.L_8341 - .L_8340)
.L_8340:
        /*005c*/ 	.word	0x00000000
        /*0060*/ 	.short	0x0001
        /*0062*/ 	.short	0x0004
        /*0064*/ 	.byte	0x00, 0xf0, 0x05, 0x00


	//----- nvinfo : EIATTR_KPARAM_INFO
	.align		4
.L_8341:
        /*0068*/ 	.byte	0x04, 0x17
        /*006a*/ 	.short	(.L_8343 - .L_8342)
.L_8342:
        /*006c*/ 	.word	0x00000000
        /*0070*/ 	.short	0x0000
        /*0072*/ 	.short	0x0000
        /*0074*/ 	.byte	0x00, 0xf0, 0x11, 0x00


	//----- nvinfo : EIATTR_SPARSE_MMA_MASK
	.align		4
.L_8343:
        /*0078*/ 	.byte	0x03, 0x50
        /*007a*/ 	.short	0x0000


	//----- nvinfo : EIATTR_MAXREG_COUNT
	.align		4
        /*007c*/ 	.byte	0x03, 0x1b
        /*007e*/ 	.short	0x00ff


	//----- nvinfo : EIATTR_MERCURY_ISA_VERSION
	.align		4
        /*0080*/ 	.byte	0x03, 0x5f
        /*0082*/ 	.short	0x0101


	//----- nvinfo : EIATTR_VRC_CTA_INIT_COUNT
	.align		4
        /*0084*/ 	.byte	0x02, 0x4a
	.zero		1
	.zero		1


	//----- nvinfo : EIATTR_EXIT_INSTR_OFFSETS
	.align		4
        /*0088*/ 	.byte	0x04, 0x1c
        /*008a*/ 	.short	(.L_8345 - .L_8344)


	//   ....[0]....
.L_8344:
        /*008c*/ 	.word	0x00000d10


	//   ....[1]....
        /*0090*/ 	.word	0x00000d60


	//----- nvinfo : EIATTR_MAX_THREADS
	.align		4
.L_8345:
        /*0094*/ 	.byte	0x04, 0x05
        /*0096*/ 	.short	(.L_8347 - .L_8346)
.L_8346:
        /*0098*/ 	.word	0x00000080
        /*009c*/ 	.word	0x00000001
        /*00a0*/ 	.word	0x00000001


	//----- nvinfo : EIATTR_CRS_STACK_SIZE
	.align		4
.L_8347:
        /*00a4*/ 	.byte	0x04, 0x1e
        /*00a6*/ 	.short	(.L_8349 - .L_8348)
.L_8348:
        /*00a8*/ 	.word	0x00000000


	//----- nvinfo : EIATTR_CBANK_PARAM_SIZE
	.align		4
.L_8349:
        /*00ac*/ 	.byte	0x03, 0x19
        /*00ae*/ 	.short	0x0024


	//----- nvinfo : EIATTR_PARAM_CBANK
	.align		4
        /*00b0*/ 	.byte	0x04, 0x0a
        /*00b2*/ 	.short	(.L_8351 - .L_8350)
	.align		4
.L_8350:
        /*00b4*/ 	.word	index@(.nv.constant0._ZN2at6native27unrolled_elementwise_kernelINS0_13BinaryFunctorIsssZZZNS0_21remainder_kernel_cudaERNS_18TensorIteratorBaseEENKUlvE_clEvENKUlvE3_clEvEUlssE_EESt5arrayIPcLm3EELi4E23TrivialOffsetCalculatorILi2EjESC_ILi1EjENS0_6memory15LoadWithoutCastENSF_16StoreWithoutCastEEEviT_T0_T2_T3_T4_T5_)
        /*00b8*/ 	.short	0x0380
        /*00ba*/ 	.short	0x0024


	//----- nvinfo : EIATTR_SW_WAR
	.align		4
.L_8351:
        /*00bc*/ 	.byte	0x04, 0x36
        /*00be*/ 	.short	(.L_8353 - .L_8352)
.L_8352:
        /*00c0*/ 	.word	0x00000008
.L_8353:


//--------------------- .nv.info._ZN2at6native29vectorized_elementwise_kernelILi2ENS0_13BinaryFunctorIsssZZZNS0_21remainder_kernel_cudaERNS_18TensorIteratorBaseEENKUlvE_clEvENKUlvE3_clEvEUlssE_EESt5arrayIPcLm3EEEEviT0_T1_ --------------------------
	.section	.nv.info._ZN2at6native29vectorized_elementwise_kernelILi2ENS0_13BinaryFunctorIsssZZZNS0_21remainder_kernel_cudaERNS_18TensorIteratorBaseEENKUlvE_clEvENKUlvE3_clEvEUlssE_EESt5arrayIPcLm3EEEEviT0_T1_,"",@"SHT_CUDA_INFO"
	.sectionflags	@""
	.align	4


	//----- nvinfo : EIATTR_CUDA_API_VERSION
	.align		4
        /*0000*/ 	.byte	0x04, 0x37
        /*0002*/ 	.short	(.L_8355 - .L_8354)
.L_8354:
        /*0004*/ 	.word	0x00000082


	//----- nvinfo : EIATTR_KPARAM_INFO
	.align		4
.L_8355:
        /*0008*/ 	.byte	0x04, 0x17
        /*000a*/ 	.short	(.L_8357 - .L_8356)
.L_8356:
        /*000c*/ 	.word	0x00000000
        /*0010*/ 	.short	0x0002
        /*0012*/ 	.short	0x0008
        /*0014*/ 	.byte	0x00, 0xf0, 0x61, 0x00


	//----- nvinfo : EIATTR_KPARAM_INFO
	.align		4
.L_8357:
        /*0018*/ 	.byte	0x04, 0x17
        /*001a*/ 	.short	(.L_8359 - .L_8358)
.L_8358:
        /*001c*/ 	.word	0x00000000
        /*0020*/ 	.short	0x0001
        /*0022*/ 	.short	0x0004
        /*0024*/ 	.byte	0x00, 0xf0, 0x05, 0x00


	//----- nvinfo : EIATTR_KPARAM_INFO
	.align		4
.L_8359:
        /*0028*/ 	.byte	0x04, 0x17
        /*002a*/ 	.short	(.L_8361 - .L_8360)
.L_8360:
        /*002c*/ 	.word	0x00000000
        /*0030*/ 	.short	0x0000
        /*0032*/ 	.short	0x0000
        /*0034*/ 	.byte	0x00, 0xf0, 0x11, 0x00


	//----- nvinfo : EIATTR_SPARSE_MMA_MASK
	.align		4
.L_8361:
        /*0038*/ 	.byte	0x03, 0x50
        /*003a*/ 	.short	0x0000


	//----- nvinfo : EIATTR_MAXREG_COUNT
	.align		4
        /*003c*/ 	.byte	0x03, 0x1b
        /*003e*/ 	.short	0x00ff


	//----- nvinfo : EIATTR_MERCURY_ISA_VERSION
	.align		4
        /*0040*/ 	.byte	0x03, 0x5f
        /*0042*/ 	.short	0x0101


	//----- nvinfo : EIATTR_VRC_CTA_INIT_COUNT
	.align		4
        /*0044*/ 	.byte	0x02, 0x4a
	.zero		1
	.zero		1


	//----- nvinfo : EIATTR_EXIT_INSTR_OFFSETS
	.align		4
        /*0048*/ 	.byte	0x04, 0x1c
        /*004a*/ 	.short	(.L_8363 - .L_8362)


	//   ....[0]....
.L_8362:
        /*004c*/ 	.word	0x00001b00


	//   ....[1]....
        /*0050*/ 	.word	0x00001b50


	//   ....[2]....
        /*0054*/ 	.word	0x00002d10


	//----- nvinfo : EIATTR_MAX_THREADS
	.align		4
.L_8363:
        /*0058*/ 	.byte	0x04, 0x05
        /*005a*/ 	.short	(.L_8365 - .L_8364)
.L_8364:
        /*005c*/ 	.word	0x00000080
        /*0060*/ 	.word	0x00000001
        /*0064*/ 	.word	0x00000001


	//----- nvinfo : EIATTR_CRS_STACK_SIZE
	.align		4
.L_8365:
        /*0068*/ 	.byte	0x04, 0x1e
        /*006a*/ 	.short	(.L_8367 - .L_8366)
.L_8366:
        /*006c*/ 	.word	0x00000000


	//----- nvinfo : EIATTR_CBANK_PARAM_SIZE
	.align		4
.L_8367:
        /*0070*/ 	.byte	0x03, 0x19
        /*0072*/ 	.short	0x0020


	//----- nvinfo : EIATTR_PARAM_CBANK
	.align		4
        /*0074*/ 	.byte	0x04, 0x0a
        /*0076*/ 	.short	(.L_8369 - .L_8368)
	.align		4
.L_8368:
        /*0078*/ 	.word	index@(.nv.constant0._ZN2at6native29vectorized_elementwise_kernelILi2ENS0_13BinaryFunctorIsssZZZNS0_21remainder_kernel_cudaERNS_18TensorIteratorBaseEENKUlvE_clEvENKUlvE3_clEvEUlssE_EESt5arrayIPcLm3EEEEviT0_T1_)
        /*007c*/ 	.short	0x0380
        /*007e*/ 	.short	0x0020


	//----- nvinfo : EIATTR_SW_WAR
	.align		4
.L_8369:
        /*0080*/ 	.byte	0x04, 0x36
        /*0082*/ 	.short	(.L_8371 - .L_8370)
.L_8370:
        /*0084*/ 	.word	0x00000008
.L_8371:


//--------------------- .nv.info._ZN2at6native29vectorized_elementwise_kernelILi4ENS0_13BinaryFunctorIsssZZZNS0_21remainder_kernel_cudaERNS_18TensorIteratorBaseEENKUlvE_clEvENKUlvE3_clEvEUlssE_EESt5arrayIPcLm3EEEEviT0_T1_ --------------------------
	.section	.nv.info._ZN2at6native29vectorized_elementwise_kernelILi4ENS0_13BinaryFunctorIsssZZZNS0_21remainder_kernel_cudaERNS_18TensorIteratorBaseEENKUlvE_clEvENKUlvE3_clEvEUlssE_EESt5arrayIPcLm3EEEEviT0_T1_,"",@"SHT_CUDA_INFO"
	.sectionflags	@""
	.align	4


	//----- nvinfo : EIATTR_CUDA_API_VERSION
	.align		4
        /*0000*/ 	.byte	0x04, 0x37
        /*0002*/ 	.short	(.L_8373 - .L_8372)
.L_8372:
        /*0004*/ 	.word	0x00000082


	//----- nvinfo : EIATTR_KPARAM_INFO
	.align		4
.L_8373:
        /*0008*/ 	.byte	0x04, 0x17
        /*000a*/ 	.short	(.L_8375 - .L_8374)
.L_8374:
        /*000c*/ 	.word	0x00000000
        /*0010*/ 	.short	0x0002
        /*0012*/ 	.short	0x0008
        /*0014*/ 	.byte	0x00, 0xf0, 0x61, 0x00


	//----- nvinfo : EIATTR_KPARAM_INFO
	.align		4
.L_8375:
        /*0018*/ 	.byte	0x04, 0x17
        /*001a*/ 	.short	(.L_8377 - .L_8376)
.L_8376:
        /*001c*/ 	.word	0x00000000
        /*0020*/ 	.short	0x0001
        /*0022*/ 	.short	0x0004
        /*0024*/ 	.byte	0x00, 0xf0, 0x05, 0x00


	//----- nvinfo : EIATTR_KPARAM_INFO
	.align		4
.L_8377:
        /*0028*/ 	.byte	0x04, 0x17
        /*002a*/ 	.short	(.L_8379 - .L_8378)
.L_8378:
        /*002c*/ 	.word	0x00000000
        /*0030*/ 	.short	0x0000
        /*0032*/ 	.short	0x0000
        /*0034*/ 	.byte	0x00, 0xf0, 0x11, 0x00


	//----- nvinfo : EIATTR_SPARSE_MMA_MASK
	.align		4
.L_8379:
        /*0038*/ 	.byte	0x03, 0x50
        /*003a*/ 	.short	0x0000


	//----- nvinfo : EIATTR_MAXREG_COUNT
	.align		4
        /*003c*/ 	.byte	0x03, 0x1b
        /*003e*/ 	.short	0x00ff


	//----- nvinfo : EIATTR_MERCURY_ISA_VERSION
	.align		4
        /*0040*/ 	.byte	0x03, 0x5f
        /*0042*/ 	.short	0x0101


	//----- nvinfo : EIATTR_VRC_CTA_INIT_COUNT
	.align		4
        /*0044*/ 	.byte	0x02, 0x4a
	.zero		1
	.zero		1


	//----- nvinfo : EIATTR_EXIT_INSTR_OFFSETS
	.align		4
        /*0048*/ 	.byte	0x04, 0x1c
        /*004a*/ 	.short	(.L_8381 - .L_8380)


	//   ....[0]....
.L_8380:
        /*004c*/ 	.word	0x00001b00


	//   ....[1]....
        /*0050*/ 	.word	0x00001b50


	//   ....[2]....
        /*0054*/ 	.word	0x00002c70


	//----- nvinfo : EIATTR_MAX_THREADS
	.align		4
.L_8381:
        /*0058*/ 	.byte	0x04, 0x05
        /*005a*/ 	.short	(.L_8383 - .L_8382)
.L_8382:
        /*005c*/ 	.word	0x00000080
        /*0060*/ 	.word	0x00000001
        /*0064*/ 	.word	0x00000001


	//----- nvinfo : EIATTR_CRS_STACK_SIZE
	.align		4
.L_8383:
        /*0068*/ 	.byte	0x04, 0x1e
        /*006a*/ 	.short	(.L_8385 - .L_8384)
.L_8384:
        /*006c*/ 	.word	0x00000000


	//----- nvinfo : EIATTR_CBANK_PARAM_SIZE
	.align		4
.L_8385:
        /*0070*/ 	.byte	0x03, 0x19
        /*0072*/ 	.short	0x0020


	//----- nvinfo : EIATTR_PARAM_CBANK
	.align		4
        /*0074*/ 	.byte	0x04, 0x0a
        /*0076*/ 	.short	(.L_8387 - .L_8386)
	.align		4
.L_8386:
        /*0078*/ 	.word	index@(.nv.constant0._ZN2at6native29vectorized_elementwise_kernelILi4ENS0_13BinaryFunctorIsssZZZNS0_21remainder_kernel_cudaERNS_18TensorIteratorBaseEENKUlvE_clEvENKUlvE3_clEvEUlssE_EESt5arrayIPcLm3EEEEviT0_T1_)
        /*007c*/ 	.short	0x0380
        /*007e*/ 	.short	0x0020


	//----- nvinfo : EIATTR_SW_WAR
	.align		4
.L_8387:
        /*0080*/ 	.byte	0x04, 0x36
        /*0082*/ 	.short	(.L_8389 - .L_8388)
.L_8388:
        /*0084*/ 	.word	0x00000008
.L_8389:


//--------------------- .nv.info._ZN2at6native29vectorized_elementwise_kernelILi8ENS0_13BinaryFunctorIsssZZZNS0_21remainder_kernel_cudaERNS_18TensorIteratorBaseEENKUlvE_clEvENKUlvE3_clEvEUlssE_EESt5arrayIPcLm3EEEEviT0_T1_ --------------------------
	.section	.nv.info._ZN2at6native29vectorized_elementwise_kernelILi8ENS0_13BinaryFunctorIsssZZZNS0_21remainder_kernel_cudaERNS_18TensorIteratorBaseEENKUlvE_clEvENKUlvE3_clEvEUlssE_EESt5arrayIPcLm3EEEEviT0_T1_,"",@"SHT_CUDA_INFO"
	.sectionflags	@""
	.align	4


	//----- nvinfo : EIATTR_CUDA_API_VERSION
	.align		4
        /*0000*/ 	.byte	0x04, 0x37
        /*0002*/ 	.short	(.L_8391 - .L_8390)
.L_8390:
        /*0004*/ 	.word	0x00000082


	//----- nvinfo : EIATTR_KPARAM_INFO
	.align		4
.L_8391:
        /*0008*/ 	.byte	0x04, 0x17
        /*000a*/ 	.short	(.L_8393 - .L_8392)
.L_8392:
        /*000c*/ 	.word	0x00000000
        /*0010*/ 	.short	0x0002
        /*0012*/ 	.short	0x0008
        /*0014*/ 	.byte	0x00, 0xf0, 0x61, 0x00


	//----- nvinfo : EIATTR_KPARAM_INFO
	.align		4
.L_8393:
        /*0018*/ 	.byte	0x04, 0x17
        /*001a*/ 	.short	(.L_8395 - .L_8394)
.L_8394:
        /*001c*/ 	.word	0x00000000
        /*0020*/ 	.short	0x0001
        /*0022*/ 	.short	0x0004
        /*0024*/ 	.byte	0x00, 0xf0, 0x05, 0x00


	//----- nvinfo : EIATTR_KPARAM_INFO
	.align		4
.L_8395:
        /*0028*/ 	.byte	0x04, 0x17
        /*002a*/ 	.short	(.L_8397 - .L_8396)
.L_8396:
        /*002c*/ 	.word	0x00000000
        /*0030*/ 	.short	0x0000
        /*0032*/ 	.short	0x0000
        /*0034*/ 	.byte	0x00, 0xf0, 0x11, 0x00


	//----- nvinfo : EIATTR_SPARSE_MMA_MASK
	.align		4
.L_8397:
        /*0038*/ 	.byte	0x03, 0x50
        /*003a*/ 	.short	0x0000


	//----- nvinfo : EIATTR_MAXREG_COUNT
	.align		4
        /*003c*/ 	.byte	0x03, 0x1b
        /*003e*/ 	.short	0x00ff


	//----- nvinfo : EIATTR_MERCURY_ISA_VERSION
	.align		4
        /*0040*/ 	.byte	0x03, 0x5f
        /*0042*/ 	.short	0x0101


	//----- nvinfo : EIATTR_VRC_CTA_INIT_COUNT
	.align		4
        /*0044*/ 	.byte	0x02, 0x4a
	.zero		1
	.zero		1


	//----- nvinfo : EIATTR_EXIT_INSTR_OFFSETS
	.align		4
        /*0048*/ 	.byte	0x04, 0x1c
        /*004a*/ 	.short	(.L_8399 - .L_8398)


	//   ....[0]....
.L_8398:
        /*004c*/ 	.word	0x00001b00


	//   ....[1]....
        /*0050*/ 	.word	0x00001b50


	//   ....[2]....
        /*0054*/ 	.word	0x00002c50


	//----- nvinfo : EIATTR_MAX_THREADS
	.align		4
.L_8399:
        /*0058*/ 	.byte	0x04, 0x05
        /*005a*/ 	.short	(.L_8401 - .L_8400)
.L_8400:
        /*005c*/ 	.word	0x00000080
        /*0060*/ 	.word	0x00000001
        /*0064*/ 	.word	0x00000001


	//----- nvinfo : EIATTR_CRS_STACK_SIZE
	.align		4
.L_8401:
        /*0068*/ 	.byte	0x04, 0x1e
        /*006a*/ 	.short	(.L_8403 - .L_8402)
.L_8402:
        /*006c*/ 	.word	0x00000000


	//----- nvinfo : EIATTR_CBANK_PARAM_SIZE
	.align		4
.L_8403:
        /*0070*/ 	.byte	0x03, 0x19
        /*0072*/ 	.short	0x0020


	//----- nvinfo : EIATTR_PARAM_CBANK
	.align		4
        /*0074*/ 	.byte	0x04, 0x0a
        /*0076*/ 	.short	(.L_8405 - .L_8404)
	.align		4
.L_8404:
        /*0078*/ 	.word	index@(.nv.constant0._ZN2at6native29vectorized_elementwise_kernelILi8ENS0_13BinaryFunctorIsssZZZNS0_21remainder_kernel_cudaERNS_18TensorIteratorBaseEENKUlvE_clEvENKUlvE3_clEvEUlssE_EESt5arrayIPcLm3EEEEviT0_T1_)
        /*007c*/ 	.short	0x0380
        /*007e*/ 	.short	0x0020


	//----- nvinfo : EIATTR_SW_WAR
	.align		4
.L_8405:
        /*0080*/ 	.byte	0x04, 0x36
        /*0082*/ 	.short	(.L_8407 - .L_8406)
.L_8406:
        /*0084*/ 	.word	0x00000008
.L_8407:


//--------------------- .nv.info._ZN2at6native18elementwise_kernelILi128ELi4EZNS0_15gpu_kernel_implINS0_13BUnaryFunctorIsssZZZNS0_21remainder_kernel_cudaERNS_18TensorIteratorBaseEENKUlvE_clEvENKUlvE3_clEvEUlssE_EEEEvS5_RKT_EUliE_EEviT1_ --------------------------
	.section	.nv.info._ZN2at6native18elementwise_kernelILi128ELi4EZNS0_15gpu_kernel_implINS0_13BUnaryFunctorIsssZZZNS0_21remainder_kernel_cudaERNS_18TensorIteratorBaseEENKUlvE_clEvENKUlvE3_clEvEUlssE_EEEEvS5_RKT_EUliE_EEviT1_,"",@"SHT_CUDA_INFO"
	.sectionflags	@""
	.align	4


	//----- nvinfo : EIATTR_CUDA_API_VERSION
	.align		4
        /*0000*/ 	.byte	0x04, 0x37
        /*0002*/ 	.short	(.L_8409 - .L_8408)
.L_8408:
        /*0004*/ 	.word	0x00000082


	//----- nvinfo : EIATTR_KPARAM_INFO
	.align		4
.L_8409:
        /*0008*/ 	.byte	0x04, 0x17
        /*000a*/ 	.short	(.L_8411 - .L_8410)
.L_8410:
        /*000c*/ 	.word	0x00000000
        /*0010*/ 	.short	0x0001
        /*0012*/ 	.short	0x0008
        /*0014*/ 	.byte	0x00, 0xf0, 0x61, 0x08


	//----- nvinfo : EIATTR_KPARAM_INFO
	.align		4
.L_8411:
        /*0018*/ 	.byte	0x04, 0x17
        /*001a*/ 	.short	(.L_8413 - .L_8412)
.L_8412:
        /*001c*/ 	.word	0x00000000
        /*0020*/ 	.short	0x0000
        /*0022*/ 	.short	0x0000
        /*0024*/ 	.byte	0x00, 0xf0, 0x11, 0x00


	//----- nvinfo : EIATTR_SPARSE_MMA_MASK
	.align		4
.L_8413:
        /*0028*/ 	.byte	0x03, 0x50
        /*002a*/ 	.short	0x0000


	//----- nvinfo : EIATTR_MAXREG_COUNT
	.align		4
        /*002c*/ 	.byte	0x03, 0x1b
        /*002e*/ 	.short	0x0080


	//----- nvinfo : EIATTR_EXTERNS
	.align		4
        /*0030*/ 	.byte	0x04, 0x0f
        /*0032*/ 	.short	(.L_8415 - .L_8414)


	//   ....[0]....
	.align		4
.L_8414:
        /*0034*/ 	.word	index@(__assertfail)


	//----- nvinfo : EIATTR_MERCURY_ISA_VERSION
	.align		4
.L_8415:
        /*0038*/ 	.byte	0x03, 0x5f
        /*003a*/ 	.short	0x0101


	//----- nvinfo : EIATTR_VRC_CTA_INIT_COUNT
	.align		4
        /*003c*/ 	.byte	0x02, 0x4a
	.zero		1
	.zero		1


	//----- nvinfo : EIATTR_SYSCALL_OFFSETS
	.align		4
        /*0040*/ 	.byte	0x04, 0x46
        /*0042*/ 	.short	(.L_8417 - .L_8416)


	//   ....[0]....
.L_8416:
        /*0044*/ 	.word	0x00002140


	//   ....[1]....
        /*0048*/ 	.word	0x00003140


	//   ....[2]....
        /*004c*/ 	.word	0x00005400


	//   ....[3]....
        /*0050*/ 	.word	0x00006220


	//   ....[4]....
        /*0054*/ 	.word	0x00008600


	//   ....[5]....
        /*0058*/ 	.word	0x00009420


	//   ....[6]....
        /*005c*/ 	.word	0x0000b810


	//   ....[7]....
        /*0060*/ 	.word	0x0000c5f0


	//----- nvinfo : EIATTR_EXIT_INSTR_OFFSETS
	.align		4
.L_8417:
        /*0064*/ 	.byte	0x04, 0x1c
        /*0066*/ 	.short	(.L_8419 - .L_8418)


	//   ....[0]....
.L_8418:
        /*0068*/ 	.word	0x00009700


	//   ....[1]....
        /*006c*/ 	.word	0x0000bb30


	//   ....[2]....
        /*0070*/ 	.word	0x0000bb50


	//   ....[3]....
        /*0074*/ 	.word	0x0000bbf0


	//   ....[4]....
        /*0078*/ 	.word	0x0000bc20


	//   ....[5]....
        /*007c*/ 	.word	0x0000bc40


	//   ....[6]....
        /*0080*/ 	.word	0x0000bcd0


	//   ....[7]....
        /*0084*/ 	.word	0x0000bd10


	//   ....[8]....
        /*0088*/ 	.word	0x0000bdb0


	//   ....[9]....
        /*008c*/ 	.word	0x0000be00


	//   ....[10]....
        /*0090*/ 	.word	0x0000be30


	//   ....[11]....
        /*0094*/ 	.word	0x0000bef0


	//   ....[12]....
        /*0098*/ 	.word	0x0000c060


	//   ....[13]....
        /*009c*/ 	.word	0x0000c1d0


	//   ....[14]....
        /*00a0*/ 	.word	0x0000c330


	//   ....[15]....
        /*00a4*/ 	.word	0x0000c370


	//   ....[16]....
        /*00a8*/ 	.word	0x0000c3a0


	//   ....[17]....
        /*00ac*/ 	.word	0x0000c450


	//   ....[18]....
        /*00b0*/ 	.word	0x0000c490


	//   ....[19]....
        /*00b4*/ 	.word	0x0000c600


	//   ....[20]....
        /*00b8*/ 	.word	0x0000c710


	//   ....[21]....
        /*00bc*/ 	.word	0x0000c850


	//   ....[22]....
        /*00c0*/ 	.word	0x0000c890


	//----- nvinfo : EIATTR_MAX_THREADS
	.align		4
.L_8419:
        /*00c4*/ 	.byte	0x04, 0x05
        /*00c6*/ 	.short	(.L_8421 - .L_8420)
.L_8420:
        /*00c8*/ 	.word	0x00000080
        /*00cc*/ 	.word	0x00000001
        /*00d0*/ 	.word	0x00000001


	//----- nvinfo : EIATTR_CRS_STACK_SIZE
	.align		4
.L_8421:
        /*00d4*/ 	.byte	0x04, 0x1e
        /*00d6*/ 	.short	(.L_8423 - .L_8422)
.L_8422:
        /*00d8*/ 	.word	0x00000000


	//----- nvinfo : EIATTR_CBANK_PARAM_SIZE
	.align		4
.L_8423:
        /*00dc*/ 	.byte	0x03, 0x19
        /*00de*/ 	.short	0x0220


	//----- nvinfo : EIATTR_PARAM_CBANK
	.align		4
        /*00e0*/ 	.byte	0x04, 0x0a
        /*00e2*/ 	.short	(.L_8425 - .L_8424)
	.align		4
.L_8424:
        /*00e4*/ 	.word	index@(.nv.constant0._ZN2at6native18elementwise_kernelILi128ELi4EZNS0_15gpu_kernel_implINS0_13BUnaryFunctorIsssZZZNS0_21remainder_kernel_cudaERNS_18TensorIteratorBaseEENKUlvE_clEvENKUlvE3_clEvEUlssE_EEEEvS5_RKT_EUliE_EEviT1_)
        /*00e8*/ 	.short	0x0380
        /*00ea*/ 	.short	0x0220


	//----- nvinfo : EIATTR_SW_WAR
	.align		4
.L_8425:
        /*00ec*/ 	.byte	0x04, 0x36
        /*00ee*/ 	.short	(.L_8427 - .L_8426)
.L_8426:
        /*00f0*/ 	.word	0x00000008
.L_8427:


//--------------------- .nv.info._ZN2at6native27unrolled_elementwise_kernelINS0_13BUnaryFunctorIsssZZZNS0_21remainder_kernel_cudaERNS_18TensorIteratorBaseEENKUlvE_clEvENKUlvE3_clEvEUlssE_EESt5arrayIPcLm2EELi4E23TrivialOffsetCalculatorILi1EjESD_NS0_6memory12LoadWithCastILi1EEENSE_13StoreWithCastILi1EEEEEviT_T0_T2_T3_T4_T5_ --------------------------
	.section	.nv.info._ZN2at6native27unrolled_elementwise_kernelINS0_13BUnaryFunctorIsssZZZNS0_21remainder_kernel_cudaERNS_18TensorIteratorBaseEENKUlvE_clEvENKUlvE3_clEvEUlssE_EESt5arrayIPcLm2EELi4E23TrivialOffsetCalculatorILi1EjESD_NS0_6memory12LoadWithCastILi1EEENSE_13StoreWithCastILi1EEEEEviT_T0_T2_T3_T4_T5_,"",@"SHT_CUDA_INFO"
	.sectionflags	@""
	.align	4


	//----- nvinfo : EIATTR_CUDA_API_VERSION
	.align		4
        /*0000*/ 	.byte	0x04, 0x37
        /*0002*/ 	.short	(.L_8429 - .L_8428)
.L_8428:
        /*0004*/ 	.word	0x00000082


	//----- nvinfo : EIATTR_KPARAM_INFO
	.align		4
.L_8429:
        /*0008*/ 	.byte	0x04, 0x17
        /*000a*/ 	.short	(.L_8431 - .L_8430)
.L_8430:
        /*000c*/ 	.word	0x00000000
        /*0010*/ 	.short	0x0006
        /*0012*/ 	.short	0x0024
        /*0014*/ 	.byte	0x00, 0xf0, 0x21, 0x00


	//----- nvinfo : EIATTR_KPARAM_INFO
	.align		4
.L_8431:
        /*0018*/ 	.byte	0x04, 0x17
        /*001a*/ 	.short	(.L_8433 - .L_8432)
.L_8432:
        /*001c*/ 	.word	0x00000000
        /*0020*/ 	.short	0x0005
        /*0022*/ 	.short	0x001c
        /*0024*/ 	.byte	0x00, 0xf0, 0x21, 0x00


	//----- nvinfo : EIATTR_KPARAM_INFO
	.align		4
.L_8433:
        /*0028*/ 	.byte	0x04, 0x17
        /*002a*/ 	.short	(.L_8435 - .L_8434)
.L_8434:
        /*002c*/ 	.word	0x00000000
        /*0030*/ 	.short	0x0004
        /*0032*/ 	.short	0x0019
        /*0034*/ 	.byte	0x00, 0xf0, 0x05, 0x00


	//----- nvinfo : EIATTR_KPARAM_INFO
	.align		4
.L_8435:
        /*0038*/ 	.byte	0x04, 0x17
        /*003a*/ 	.short	(.L_8437 - .L_8436)
.L_8436:
        /*003c*/ 	.word	0x00000000
        /*0040*/ 	.short	0x0003
        /*0042*/ 	.short	0x0018
        /*0044*/ 	.byte	0x00, 0xf0, 0x05, 0x00


	//----- nvinfo : EIATTR_KPARAM_INFO
	.align		4
.L_8437:
        /*0048*/ 	.byte	0x04, 0x17
        /*004a*/ 	.short	(.L_8439 - .L_8438)
.L_8438:
        /*004c*/ 	.word	0x00000000
        /*0050*/ 	.short	0x0002
        /*0052*/ 	.short	0x0008
        /*0054*/ 	.byte	0x00, 0xf0, 0x41, 0x00


	//----- nvinfo : EIATTR_KPARAM_INFO
	.align		4
.L_8439:
        /*0058*/ 	.byte	0x04, 0x17
        /*005a*/ 	.short	(.L_8441 - .L_8440)
.L_8440:
        /*005c*/ 	.word	0x00000000
        /*0060*/ 	.short	0x0001
        /*0062*/ 	.short	0x0004
        /*0064*/ 	.byte	0x00, 0xf0, 0x11, 0x00


	//----- nvinfo : EIATTR_KPARAM_INFO
	.align		4
.L_8441:
        /*0068*/ 	.byte	0x04, 0x17
        /*006a*/ 	.short	(.L_8443 - .L_8442)
.L_8442:
        /*006c*/ 	.word	0x00000000
        /*0070*/ 	.short	0x0000
        /*0072*/ 	.short	0x0000
        /*0074*/ 	.byte	0x00, 0xf0, 0x11, 0x00


	//----- nvinfo : EIATTR_SPARSE_MMA_MASK
	.align		4
.L_8443:
        /*0078*/ 	.byte	0x03, 0x50
        /*007a*/ 	.short	0x0000


	//----- nvinfo : EIATTR_MAXREG_COUNT
	.align		4
        /*007c*/ 	.byte	0x03, 0x1b
        /*007e*/ 	.short	0x00ff


	//----- nvinfo : EIATTR_EXTERNS
	.align		4
        /*0080*/ 	.byte	0x04, 0x0f
        /*0082*/ 	.short	(.L_8445 - .L_8444)


	//   ....[0]....
	.align		4
.L_8444:
        /*0084*/ 	.word	index@(__assertfail)


	//----- nvinfo : EIATTR_MERCURY_ISA_VERSION
	.align		4
.L_8445:
        /*0088*/ 	.byte	0x03, 0x5f
        /*008a*/ 	.short	0x0101


	//----- nvinfo : EIATTR_VRC_CTA_INIT_COUNT
	.align		4
        /*008c*/ 	.byte	0x02, 0x4a
	.zero		1
	.zero		1


	//----- nvinfo : EIATTR_SYSCALL_OFFSETS
	.align		4
        /*0090*/ 	.byte	0x04, 0x46
        /*0092*/ 	.short	(.L_8447 - .L_8446)


	//   ....[0]....
.L_8446:
        /*0094*/ 	.word	0x00000e30


	//   ....[1]....
        /*0098*/ 	.word	0x00001df0


	//   ....[2]....
        /*009c*/ 	.word	0x00002cf0


	//   ....[3]....
        /*00a0*/ 	.word	0x00003bf0


	//   ....[4]....
        /*00a4*/ 	.word	0x000053b0


	//   ....[5]....
        /*00a8*/ 	.word	0x000061b0


	//   ....[6]....
        /*00ac*/ 	.word	0x00007070


	//   ....[7]....
        /*00b0*/ 	.word	0x00007f30


	//----- nvinfo : EIATTR_EXIT_INSTR_OFFSETS
	.align		4
.L_8447:
        /*00b4*/ 	.byte	0x04, 0x1c
        /*00b6*/ 	.short	(.L_8449 - .L_8448)


	//   ....[0]....
.L_8448:
        /*00b8*/ 	.word	0x00007340


	//   ....[1]....
        /*00bc*/ 	.word	0x00007470


	//   ....[2]....
        /*00c0*/ 	.word	0x00007490


	//   ....[3]....
        /*00c4*/ 	.word	0x00007530


	//   ....[4]....
        /*00c8*/ 	.word	0x00007560


	//   ....[5]....
        /*00cc*/ 	.word	0x00007580


	//   ....[6]....
        /*00d0*/ 	.word	0x00007610


	//   ....[7]....
        /*00d4*/ 	.word	0x00007650


	//   ....[8]....
        /*00d8*/ 	.word	0x000076f0


	//   ....[9]....
        /*00dc*/ 	.word	0x00007740


	//   ....[10]....
        /*00e0*/ 	.word	0x00007770


	//   ....[11]....
        /*00e4*/ 	.word	0x00007830


	//   ....[12]....
        /*00e8*/ 	.word	0x000079a0


	//   ....[13]....
        /*00ec*/ 	.word	0x00007b10


	//   ....[14]....
        /*00f0*/ 	.word	0x00007c70


	//   ....[15]....
        /*00f4*/ 	.word	0x00007cb0


	//   ....[16]....
        /*00f8*/ 	.word	0x00007ce0


	//   ....[17]....
        /*00fc*/ 	.word	0x00007d90


	//   ....[18]....
        /*0100*/ 	.word	0x00007dd0


	//   ....[19]....
        /*0104*/ 	.word	0x00007f40


	//   ....[20]....
        /*0108*/ 	.word	0x00008050


	//   ....[21]....
        /*010c*/ 	.word	0x00008190


	//   ....[22]....
        /*0110*/ 	.word	0x000081d0


	//----- nvinfo : EIATTR_MAX_THREADS
	.align		4
.L_8449:
        /*0114*/ 	.byte	0x04, 0x05
        /*0116*/ 	.short	(.L_8451 - .L_8450)
.L_8450:
        /*0118*/ 	.word	0x00000080
        /*011c*/ 	.word	0x00000001
        /*0120*/ 	.word	0x00000001


	//----- nvinfo : EIATTR_CRS_STACK_SIZE
	.align		4
.L_8451:
        /*0124*/ 	.byte	0x04, 0x1e
        /*0126*/ 	.short	(.L_8453 - .L_8452)
.L_8452:
        /*0128*/ 	.word	0x00000000


	//----- nvinfo : EIATTR_CBANK_PARAM_SIZE
	.align		4
.L_8453:
        /*012c*/ 	.byte	0x03, 0x19
        /*012e*/ 	.short	0x002c


	//----- nvinfo : EIATTR_PARAM_CBANK
	.align		4
        /*0130*/ 	.byte	0x04, 0x0a
        /*0132*/ 	.short	(.L_8455 - .L_8454)
	.align		4
.L_8454:
        /*0134*/ 	.word	index@(.nv.constant0._ZN2at6native27unrolled_elementwise_kernelINS0_13BUnaryFunctorIsssZZZNS0_21remainder_kernel_cudaERNS_18TensorIteratorBaseEENKUlvE_clEvENKUlvE3_clEvEUlssE_EESt5arrayIPcLm2EELi4E23TrivialOffsetCalculatorILi1EjESD_NS0_6memory12LoadWithCastILi1EEENSE_13StoreWithCastILi1EEEEEviT_T0_T2_T3_T4_T5_)
        /*0138*/ 	.short	0x0380
        /*013a*/ 	.short	0x002c


	//----- nvinfo : EIATTR_SW_WAR
	.align		4
.L_8455:
        /*013c*/ 	.byte	0x04, 0x36
        /*013e*/ 	.short	(.L_8457 - .L_8456)
.L_8456:
        /*0140*/ 	.word	0x00000008
.L_8457:


//--------------------- .nv.info._ZN2at6native18elementwise_kernelILi128ELi4EZNS0_22gpu_kernel_impl_nocastINS0_13BUnaryFunctorIsssZZZNS0_21remainder_kernel_cudaERNS_18TensorIteratorBaseEENKUlvE_clEvENKUlvE3_clEvEUlssE_EEEEvS5_RKT_EUliE_EEviT1_ --------------------------
	.section	.nv.info._ZN2at6native18elementwise_kernelILi128ELi4EZNS0_22gpu_kernel_impl_nocastINS0_13BUnaryFunctorIsssZZZNS0_21remainder_kernel_cudaERNS_18TensorIteratorBaseEENKUlvE_clEvENKUlvE3_clEvEUlssE_EEEEvS5_RKT_EUliE_EEviT1_,"",@"SHT_CUDA_INFO"
	.sectionflags	@""
	.align	4


	//----- nvinfo : EIATTR_CUDA_API_VERSION
	.align		4
        /*0000*/ 	.byte	0x04, 0x37
        /*0002*/ 	.short	(.L_8459 - .L_8458)
.L_8458:
        /*0004*/ 	.word	0x00000082


	//----- nvinfo : EIATTR_KPARAM_INFO
	.align		4
.L_8459:
        /*0008*/ 	.byte	0x04, 0x17
        /*000a*/ 	.short	(.L_8461 - .L_8460)
.L_8460:
        /*000c*/ 	.word	0x00000000
        /*0010*/ 	.short	0x0001
        /*0012*/ 	.short	0x0008
        /*0014*/ 	.byte	0x00, 0xf0, 0x61, 0x08


	//----- nvinfo : EIATTR_KPARAM_INFO
	.align		4
.L_8461:
        /*0018*/ 	.byte	0x04, 0x17
        /*001a*/ 	.short	(.L_8463 - .L_8462)
.L_8462:
        /*001c*/ 	.word	0x00000000
        /*0020*/ 	.short	0x0000
        /*0022*/ 	.short	0x0000
        /*0024*/ 	.byte	0x00, 0xf0, 0x11, 0x00


	//----- nvinfo : EIATTR_SPARSE_MMA_MASK
	.align		4
.L_8463:
        /*0028*/ 	.byte	0x03, 0x50
        /*002a*/ 	.short	0x0000


	//----- nvinfo : EIATTR_MAXREG_COUNT
	.align		4
        /*002c*/ 	.byte	0x03, 0x1b
        /*002e*/ 	.short	0x0080


	//----- nvinfo : EIATTR_MERCURY_ISA_VERSION
	.align		4
        /*0030*/ 	.byte	0x03, 0x5f
        /*0032*/ 	.short	0x0101


	//----- nvinfo : EIATTR_VRC_CTA_INIT_COUNT
	.align		4
        /*0034*/ 	.byte	0x02, 0x4a
	.zero		1
	.zero		1


	//----- nvinfo : EIATTR_EXIT_INSTR_OFFSETS
	.align		4
        /*0038*/ 	.byte	0x04, 0x1c
        /*003a*/ 	.short	(.L_8465 - .L_8464)


	//   ....[0]....
.L_8464:
        /*003c*/ 	.word	0x00000800


	//   ....[1]....
        /*0040*/ 	.word	0x00000a50


	//   ....[2]....
        /*0044*/ 	.word	0x00004ae0


	//   ....[3]....
        /*0048*/ 	.word	0x00005fe0


	//----- nvinfo : EIATTR_MAX_THREADS
	.align		4
.L_8465:
        /*004c*/ 	.byte	0x04, 0x05
        /*004e*/ 	.short	(.L_8467 - .L_8466)
.L_8466:
        /*0050*/ 	.word	0x00000080
        /*0054*/ 	.word	0x00000001
        /*0058*/ 	.word	0x00000001


	//----- nvinfo : EIATTR_CRS_STACK_SIZE
	.align		4
.L_8467:
        /*005c*/ 	.byte	0x04, 0x1e
        /*005e*/ 	.short	(.L_8469 - .L_8468)
.L_8468:
        /*0060*/ 	.word	0x00000000


	//----- nvinfo : EIATTR_CBANK_PARAM_SIZE
	.align		4
.L_8469:
        /*0064*/ 	.byte	0x03, 0x19
        /*0066*/ 	.short	0x0220


	//----- nvinfo : EIATTR_PARAM_CBANK
	.align		4
        /*0068*/ 	.byte	0x04, 0x0a
        /*006a*/ 	.short	(.L_8471 - .L_8470)
	.align		4
.L_8470:
        /*006c*/ 	.word	index@(.nv.constant0._ZN2at6native18elementwise_kernelILi128ELi4EZNS0_22gpu_kernel_impl_nocastINS0_13BUnaryFunctorIsssZZZNS0_21remainder_kernel_cudaERNS_18TensorIteratorBaseEENKUlvE_clEvENKUlvE3_clEvEUlssE_EEEEvS5_RKT_EUliE_EEviT1_)
        /*0070*/ 	.short	0x0380
        /*0072*/ 	.short	0x0220


	//----- nvinfo : EIATTR_SW_WAR
	.align		4
.L_8471:
        /*0074*/ 	.byte	0x04, 0x36
        /*0076*/ 	.short	(.L_8473 - .L_8472)
.L_8472:
        /*0078*/ 	.word	0x00000008
.L_8473:


//--------------------- .nv.info._ZN2at6native27unrolled_elementwise_kernelINS0_13BUnaryFunctorIsssZZZNS0_21remainder_kernel_cudaERNS_18TensorIteratorBaseEENKUlvE_clEvENKUlvE3_clEvEUlssE_EESt5arrayIPcLm2EELi4E23TrivialOffsetCalculatorILi1EjESD_NS0_6memory15LoadWithoutCastENSE_16StoreWithoutCastEEEviT_T0_T2_T3_T4_T5_ --------------------------
	.section	.nv.info._ZN2at6native27unrolled_elementwise_kernelINS0_13BUnaryFunctorIsssZZZNS0_21remainder_kernel_cudaERNS_18TensorIteratorBaseEENKUlvE_clEvENKUlvE3_clEvEUlssE_EESt5arrayIPcLm2EELi4E23TrivialOffsetCalculatorILi1EjESD_NS0_6memory15LoadWithoutCastENSE_16StoreWithoutCastEEEviT_T0_T2_T3_T4_T5_,"",@"SHT_CUDA_INFO"
	.sectionflags	@""
	.align	4


	//----- nvinfo : EIATTR_CUDA_API_VERSION
	.align		4
        /*0000*/ 	.byte	0x04, 0x37
        /*0002*/ 	.short	(.L_8475 - .L_8474)
.L_8474:
        /*0004*/ 	.word	0x00000082


	//----- nvinfo : EIATTR_KPARAM_INFO
	.align		4
.L_8475:
        /*0008*/ 	.byte	0x04, 0x17
        /*000a*/ 	.short	(.L_8477 - .L_8476)
.L_8476:
        /*000c*/ 	.word	0x00000000
        /*0010*/ 	.short	0x0006
        /*0012*/ 	.short	0x001b
        /*0014*/ 	.byte	0x00, 0xf0, 0x05, 0x00


	//----- nvinfo : EIATTR_KPARAM_INFO
	.align		4
.L_8477:
        /*0018*/ 	.byte	0x04, 0x17
        /*001a*/ 	.short	(.L_8479 - .L_8478)
.L_8478:
        /*001c*/ 	.word	0x00000000
        /*0020*/ 	.short	0x0005
        /*0022*/ 	.short	0x001a
        /*0024*/ 	.byte	0x00, 0xf0, 0x05, 0x00


	//----- nvinfo : EIATTR_KPARAM_INFO
	.align		4
.L_8479:
        /*0028*/ 	.byte	0x04, 0x17
        /*002a*/ 	.short	(.L_8481 - .L_8480)
.L_8480:
        /*002c*/ 	.word	0x00000000
        /*0030*/ 	.short	0x0004
        /*0032*/ 	.short	0x0019
        /*0034*/ 	.byte	0x00, 0xf0, 0x05, 0x00


	//----- nvinfo : EIATTR_KPARAM_INFO
	.align		4
.L_8481:
        /*0038*/ 	.byte	0x04, 0x17
        /*003a*/ 	.short	(.L_8483 - .L_8482)
.L_8482:
        /*003c*/ 	.word	0x00000000
        /*0040*/ 	.short	0x0003
        /*0042*/ 	.short	0x0018
        /*0044*/ 	.byte	0x00, 0xf0, 0x05, 0x00


	//----- nvinfo : EIATTR_KPARAM_INFO
	.align		4
.L_8483:
        /*0048*/ 	.byte	0x04, 0x17
        /*004a*/ 	.short	(.L_8485 - .L_8484)
.L_8484:
        /*004c*/ 	.word	0x00000000
        /*0050*/ 	.short	0x0002
        /*0052*/ 	.short	0x0008
        /*0054*/ 	.byte	0x00, 0xf0, 0x41, 0x00


	//----- nvinfo : EIATTR_KPARAM_INFO
	.align		4
.L_8485:
        /*0058*/ 	.byte	0x04, 0x17
        /*005a*/ 	.short	(.L_8487 - .L_8486)
.L_8486:
        /*005c*/ 	.word	0x00000000
        /*0060*/ 	.short	0x0001
        /*0062*/ 	.short	0x0004
        /*0064*/ 	.byte	0x00, 0xf0, 0x11, 0x00


	//----- nvinfo : EIATTR_KPARAM_INFO
	.align		4
.L_8487:
        /*0068*/ 	.byte	0x04, 0x17
        /*006a*/ 	.short	(.L_8489 - .L_8488)
.L_8488:
        /*006c*/ 	.word	0x00000000
        /*0070*/ 	.short	0x0000
        /*0072*/ 	.short	0x0000
        /*0074*/ 	.byte	0x00, 0xf0, 0x11, 0x00


	//----- nvinfo : EIATTR_SPARSE_MMA_MASK
	.align		4
.L_8489:
        /*0078*/ 	.byte	0x03, 0x50
        /*007a*/ 	.short	0x0000


	//----- nvinfo : EIATTR_MAXREG_COUNT
	.align		4
        /*007c*/ 	.byte	0x03, 0x1b
        /*007e*/ 	.short	0x00ff


	//----- nvinfo : EIATTR_MERCURY_ISA_VERSION
	.align		4
        /*0080*/ 	.byte	0x03, 0x5f
        /*0082*/ 	.short	0x0101


	//----- nvinfo : EIATTR_VRC_CTA_INIT_COUNT
	.align		4
        /*0084*/ 	.byte	0x02, 0x4a
	.zero		1
	.zero		1


	//----- nvinfo : EIATTR_EXIT_INSTR_OFFSETS
	.align		4
        /*0088*/ 	.byte	0x04, 0x1c
        /*008a*/ 	.short	(.L_8491 - .L_8490)


	//   ....[0]....
.L_8490:
        /*008c*/ 	.word	0x00000c40


	//   ....[1]....
        /*0090*/ 	.word	0x00000c90


	//----- nvinfo : EIATTR_MAX_THREADS
	.align		4
.L_8491:
        /*0094*/ 	.byte	0x04, 0x05
        /*0096*/ 	.short	(.L_8493 - .L_8492)
.L_8492:
        /*0098*/ 	.word	0x00000080
        /*009c*/ 	.word	0x00000001
        /*00a0*/ 	.word	0x00000001


	//----- nvinfo : EIATTR_CRS_STACK_SIZE
	.align		4
.L_8493:
        /*00a4*/ 	.byte	0x04, 0x1e
        /*00a6*/ 	.short	(.L_8495 - .L_8494)
.L_8494:
        /*00a8*/ 	.word	0x00000000


	//----- nvinfo : EIATTR_CBANK_PARAM_SIZE
	.align		4
.L_8495:
        /*00ac*/ 	.byte	0x03, 0x19
        /*00ae*/ 	.short	0x001c


	//----- nvinfo : EIATTR_PARAM_CBANK
	.align		4
        /*00b0*/ 	.byte	0x04, 0x0a
        /*00b2*/ 	.short	(.L_8497 - .L_8496)
	.align		4
.L_8496:
        /*00b4*/ 	.word	index@(.nv.constant0._ZN2at6native27unrolled_elementwise_kernelINS0_13BUnaryFunctorIsssZZZNS0_21remainder_kernel_cudaERNS_18TensorIteratorBaseEENKUlvE_clEvENKUlvE3_clEvEUlssE_EESt5arrayIPcLm2EELi4E23TrivialOffsetCalculatorILi1EjESD_NS0_6memory15LoadWithoutCastENSE_16StoreWithoutCastEEEviT_T0_T2_T3_T4_T5_)
        /*00b8*/ 	.short	0x0380
        /*00ba*/ 	.short	0x001c


	//----- nvinfo : EIATTR_SW_WAR
	.align		4
.L_8497:
        /*00bc*/ 	.byte	0x04, 0x36
        /*00be*/ 	.short	(.L_8499 - .L_8498)
.L_8498:
        /*00c0*/ 	.word	0x00000008
.L_8499:


//--------------------- .nv.info._ZN2at6native29vectorized_elementwise_kernelILi2ENS0_13BUnaryFunctorIsssZZZNS0_21remainder_kernel_cudaERNS_18TensorIteratorBaseEENKUlvE_clEvENKUlvE3_clEvEUlssE_EESt5arrayIPcLm2EEEEviT0_T1_ --------------------------
	.section	.nv.info._ZN2at6native29vectorized_elementwise_kernelILi2ENS0_13BUnaryFunctorIsssZZZNS0_21remainder_kernel_cudaERNS_18TensorIteratorBaseEENKUlvE_clEvENKUlvE3_clEvEUlssE_EESt5arrayIPcLm2EEEEviT0_T1_,"",@"SHT_CUDA_INFO"
	.sectionflags	@""
	.align	4


	//----- nvinfo : EIATTR_CUDA_API_VERSION
	.align		4
        /*0000*/ 	.byte	0x04, 0x37
        /*0002*/ 	.short	(.L_8501 - .L_8500)
.L_8500:
        /*0004*/ 	.word	0x00000082


	//----- nvinfo : EIATTR_KPARAM_INFO
	.align		4
.L_8501:
        /*0008*/ 	.byte	0x04, 0x17
        /*000a*/ 	.short	(.L_8503 - .L_8502)
.L_8502:
        /*000c*/ 	.word	0x00000000
        /*0010*/ 	.short	0x0002
        /*0012*/ 	.short	0x0008
        /*0014*/ 	.byte	0x00, 0xf0, 0x41, 0x00


	//----- nvinfo : EIATTR_KPARAM_INFO
	.align		4
.L_8503:
        /*0018*/ 	.byte	0x04, 0x17
        /*001a*/ 	.short	(.L_8505 - .L_8504)
.L_8504:
        /*001c*/ 	.word	0x00000000
        /*0020*/ 	.short	0x0001
        /*0022*/ 	.short	0x0004
        /*0024*/ 	.byte	0x00, 0xf0, 0x11, 0x00


	//----- nvinfo : EIATTR_KPARAM_INFO
	.align		4
.L_8505:
        /*0028*/ 	.byte	0x04, 0x17
        /*002a*/ 	.short	(.L_8507 - .L_8506)
.L_8506:
        /*002c*/ 	.word	0x00000000
        /*0030*/ 	.short	0x0000
        /*0032*/ 	.short	0x0000
        /*0034*/ 	.byte	0x00, 0xf0, 0x11, 0x00


	//----- nvinfo : EIATTR_SPARSE_MMA_MASK
	.align		4
.L_8507:
        /*0038*/ 	.byte	0x03, 0x50
        /*003a*/ 	.short	0x0000


	//----- nvinfo : EIATTR_MAXREG_COUNT
	.align		4
        /*003c*/ 	.byte	0x03, 0x1b
        /*003e*/ 	.short	0x00ff


	//----- nvinfo : EIATTR_MERCURY_ISA_VERSION
	.align		4
        /*0040*/ 	.byte	0x03, 0x5f
        /*0042*/ 	.short	0x0101


	//----- nvinfo : EIATTR_VRC_CTA_INIT_COUNT
	.align		4
        /*0044*/ 	.byte	0x02, 0x4a
	.zero		1
	.zero		1


	//----- nvinfo : EIATTR_EXIT_INSTR_OFFSETS
	.align		4
        /*0048*/ 	.byte	0x04, 0x1c
        /*004a*/ 	.short	(.L_8509 - .L_8508)


	//   ....[0]....
.L_8508:
        /*004c*/ 	.word	0x000018d0


	//   ....[1]....
        /*0050*/ 	.word	0x00001920


	//   ....[2]....
        /*0054*/ 	.word	0x000024f0


	//----- nvinfo : EIATTR_MAX_THREADS
	.align		4
.L_8509:
        /*0058*/ 	.byte	0x04, 0x05
        /*005a*/ 	.short	(.L_8511 - .L_8510)
.L_8510:
        /*005c*/ 	.word	0x00000080
        /*0060*/ 	.word	0x00000001
        /*0064*/ 	.word	0x00000001


	//----- nvinfo : EIATTR_CRS_STACK_SIZE
	.align		4
.L_8511:
        /*0068*/ 	.byte	0x04, 0x1e
        /*006a*/ 	.short	(.L_8513 - .L_8512)
.L_8512:
        /*006c*/ 	.word	0x00000000


	//----- nvinfo : EIATTR_CBANK_PARAM_SIZE
	.align		4
.L_8513:
        /*0070*/ 	.byte	0x03, 0x19
        /*0072*/ 	.short	0x0018


	//----- nvinfo : EIATTR_PARAM_CBANK
	.align		4
        /*0074*/ 	.byte	0x04, 0x0a
        /*0076*/ 	.short	(.L_8515 - .L_8514)
	.align		4
.L_8514:
        /*0078*/ 	.word	index@(.nv.constant0._ZN2at6native29vectorized_elementwise_kernelILi2ENS0_13BUnaryFunctorIsssZZZNS0_21remainder_kernel_cudaERNS_18TensorIteratorBaseEENKUlvE_clEvENKUlvE3_clEvEUlssE_EESt5arrayIPcLm2EEEEviT0_T1_)
        /*007c*/ 	.short	0x0380
        /*007e*/ 	.short	0x0018


	//----- nvinfo : EIATTR_SW_WAR
	.align		4
.L_8515:
        /*0080*/ 	.byte	0x04, 0x36
        /*0082*/ 	.short	(.L_8517 - .L_8516)
.L_8516:
        /*0084*/ 	.word	0x00000008
.L_8517:


//--------------------- .nv.info._ZN2at6native29vectorized_elementwise_kernelILi4ENS0_13BUnaryFunctorIsssZZZNS0_21remainder_kernel_cudaERNS_18TensorIteratorBaseEENKUlvE_clEvENKUlvE3_clEvEUlssE_EESt5arrayIPcLm2EEEEviT0_T1_ --------------------------
	.section	.nv.info._ZN2at6native29vectorized_elementwise_kernelILi4ENS0_13BUnaryFunctorIsssZZZNS0_21remainder_kernel_cudaERNS_18TensorIteratorBaseEENKUlvE_clEvENKUlvE3_clEvEUlssE_EESt5arrayIPcLm2EEEEviT0_T1_,"",@"SHT_CUDA_INFO"
	.sectionflags	@""
	.align	4


	//----- nvinfo : EIATTR_CUDA_API_VERSION
	.align		4
        /*0000*/ 	.byte	0x04, 0x37
        /*0002*/ 	.short	(.L_8519 - .L_8518)
.L_8518:
        /*0004*/ 	.word	0x00000082


	//----- nvinfo : EIATTR_KPARAM_INFO
	.align		4
.L_8519:
        /*0008*/ 	.byte	0x04, 0x17
        /*000a*/ 	.short	(.L_8521 - .L_8520)
.L_8520:
        /*000c*/ 	.word	0x00000000
        /*0010*/ 	.short	0x0002
        /*0012*/ 	.short	0x0008
        /*0014*/ 	.byte	0x00, 0xf0, 0x41, 0x00


	//----- nvinfo : EIATTR_KPARAM_INFO
	.align		4
.L_8521:
        /*0018*/ 	.byte	0x04, 0x17
        /*001a*/ 	.short	(.L_8523 - .L_8522)
.L_8522:
        /*001c*/ 	.word	0x00000000
        /*0020*/ 	.short	0x0001
        /*0022*/ 	.short	0x0004
        /*0024*/ 	.byte	0x00, 0xf0, 0x11, 0x00


	//----- nvinfo : EIATTR_KPARAM_INFO
	.align		4
.L_8523:
        /*0028*/ 	.byte	0x04, 0x17
        /*002a*/ 	.short	(.L_8525 - .L_8524)
.L_8524:
        /*002c*/ 	.word	0x00000000
        /*0030*/ 	.short	0x0000
        /*0032*/ 	.short	0x0000
        /*0034*/ 	.byte	0x00, 0xf0, 0x11, 0x00


	//----- nvinfo : EIATTR_SPARSE_MMA_MASK
	.align		4
.L_8525:
        /*0038*/ 	.byte	0x03, 0x50
        /*003a*/ 	.short	0x0000


	//----- nvinfo : EIATTR_MAXREG_COUNT
	.align		4
        /*003c*/ 	.byte	0x03, 0x1b
        /*003e*/ 	.short	0x00ff


	//----- nvinfo : EIATTR_MERCURY_ISA_VERSION
	.align		4
        /*0040*/ 	.byte	0x03, 0x5f
        /*0042*/ 	.short	0x0101


	//----- nvinfo : EIATTR_VRC_CTA_INIT_COUNT
	.align		4
        /*0044*/ 	.byte	0x02, 0x4a
	.zero		1
	.zero		1


	//----- nvinfo : EIATTR_EXIT_INSTR_OFFSETS
	.align		4
        /*0048*/ 	.byte	0x04, 0x1c
        /*004a*/ 	.short	(.L_8527 - .L_8526)


	//   ....[0]....
.L_8526:
        /*004c*/ 	.word	0x000018d0


	//   ....[1]....
        /*0050*/ 	.word	0x00001920


	//   ....[2]....
        /*0054*/ 	.word	0x00002450


	//----- nvinfo : EIATTR_MAX_THREADS
	.align		4
.L_8527:
        /*0058*/ 	.byte	0x04, 0x05
        /*005a*/ 	.short	(.L_8529 - .L_8528)
.L_8528:
        /*005c*/ 	.word	0x00000080
        /*0060*/ 	.word	0x00000001
        /*0064*/ 	.word	0x00000001


	//----- nvinfo : EIATTR_CRS_STACK_SIZE
	.align		4
.L_8529:
        /*0068*/ 	.byte	0x04, 0x1e
        /*006a*/ 	.short	(.L_8531 - .L_8530)
.L_8530:
        /*006c*/ 	.word	0x00000000


	//----- nvinfo : EIATTR_CBANK_PARAM_SIZE
	.align		4
.L_8531:
        /*0070*/ 	.byte	0x03, 0x19
        /*0072*/ 	.short	0x0018


	//----- nvinfo : EIATTR_PARAM_CBANK
	.align		4
        /*0074*/ 	.byte	0x04, 0x0a
        /*0076*/ 	.short	(.L_8533 - .L_8532)
	.align		4
.L_8532:
        /*0078*/ 	.word	index@(.nv.constant0._ZN2at6native29vectorized_elementwise_kernelILi4ENS0_13BUnaryFunctorIsssZZZNS0_21remainder_kernel_cudaERNS_18TensorIteratorBaseEENKUlvE_clEvENKUlvE3_clEvEUlssE_EESt5arrayIPcLm2EEEEviT0_T1_)
        /*007c*/ 	.short	0x0380
        /*007e*/ 	.short	0x0018


	//----- nvinfo : EIATTR_SW_WAR
	.align		4
.L_8533:
        /*0080*/ 	.byte	0x04, 0x36
        /*0082*/ 	.short	(.L_8535 - .L_8534)
.L_8534:
        /*0084*/ 	.word	0x00000008
.L_8535:


//--------------------- .nv.info._ZN2at6native29vectorized_elementwise_kernelILi8ENS0_13BUnaryFunctorIsssZZZNS0_21remainder_kernel_cudaERNS_18TensorIteratorBaseEENKUlvE_clEvENKUlvE3_clEvEUlssE_EESt5arrayIPcLm2EEEEviT0_T1_ --------------------------
	.section	.nv.info._ZN2at6native29vectorized_elementwise_kernelILi8ENS0_13BUnaryFunctorIsssZZZNS0_21remainder_kernel_cudaERNS_18TensorIteratorBaseEENKUlvE_clEvENKUlvE3_clEvEUlssE_EESt5arrayIPcLm2EEEEviT0_T1_,"",@"SHT_CUDA_INFO"
	.sectionflags	@""
	.align	4


	//----- nvinfo : EIATTR_CUDA_API_VERSION
	.align		4
        /*0000*/ 	.byte	0x04, 0x37
        /*0002*/ 	.short	(.L_8537 - .L_8536)
.L_8536:
        /*0004*/ 	.word	0x00000082


	//----- nvinfo : EIATTR_KPARAM_INFO
	.align		4
.L_8537:
        /*0008*/ 	.byte	0x04, 0x17
        /*000a*/ 	.short	(.L_8539 - .L_8538)
.L_8538:
        /*000c*/ 	.word	0x00000000
        /*0010*/ 	.short	0x0002
        /*0012*/ 	.short	0x0008
        /*0014*/ 	.byte	0x00, 0xf0, 0x41, 0x00


	//----- nvinfo : EIATTR_KPARAM_INFO
	.align		4
.L_8539:
        /*0018*/ 	.byte	0x04, 0x17
        /*001a*/ 	.short	(.L_8541 - .L_8540)
.L_8540:
        /*001c*/ 	.word	0x00000000
        /*0020*/ 	.short	0x0001
        /*0022*/ 	.short	0x0004
        /*0024*/ 	.byte	0x00, 0xf0, 0x11, 0x00


	//----- nvinfo : EIATTR_KPARAM_INFO
	.align		4
.L_8541:
        /*0028*/ 	.byte	0x04, 0x17
        /*002a*/ 	.short	(.L_8543 - .L_8542)
.L_8542:
        /*002c*/ 	.word	0x00000000
        /*0030*/ 	.short	0x0000
        /*0032*/ 	.short	0x0000
        /*0034*/ 	.byte	0x00, 0xf0, 0x11, 0x00


	//----- nvinfo : EIATTR_SPARSE_MMA_MASK
	.align		4
.L_8543:
        /*0038*/ 	.byte	0x03, 0x50
        /*003a*/ 	.short	0x0000


	//----- nvinfo : EIATTR_MAXREG_COUNT
	.align		4
        /*003c*/ 	.byte	0x03, 0x1b
        /*003e*/ 	.short	0x00ff


	//----- nvinfo : EIATTR_MERCURY_ISA_VERSION
	.align		4
        /*0040*/ 	.byte	0x03, 0x5f
        /*0042*/ 	.short	0x0101


	//----- nvinfo : EIATTR_VRC_CTA_INIT_COUNT
	.align		4
        /*0044*/ 	.byte	0x02, 0x4a
	.zero		1
	.zero		1


	//----- nvinfo : EIATTR_EXIT_INSTR_OFFSETS
	.align		4
        /*0048*/ 	.byte	0x04, 0x1c
        /*004a*/ 	.short	(.L_8545 - .L_8544)


	//   ....[0]....
.L_8544:
        /*004c*/ 	.word	0x000018d0


	//   ....[1]....
        /*0050*/ 	.word	0x00001920


	//   ....[2]....
        /*0054*/ 	.word	0x00002430


	//----- nvinfo : EIATTR_MAX_THREADS
	.align		4
.L_8545:
        /*0058*/ 	.byte	0x04, 0x05
        /*005a*/ 	.short	(.L_8547 - .L_8546)
.L_8546:
        /*005c*/ 	.word	0x00000080
        /*0060*/ 	.word	0x00000001
        /*0064*/ 	.word	0x00000001


	//----- nvinfo : EIATTR_CRS_STACK_SIZE
	.align		4
.L_8547:
        /*0068*/ 	.byte	0x04, 0x1e
        /*006a*/ 	.short	(.L_8549 - .L_8548)
.L_8548:
        /*006c*/ 	.word	0x00000000


	//----- nvinfo : EIATTR_CBANK_PARAM_SIZE
	.align		4
.L_8549:
        /*0070*/ 	.byte	0x03, 0x19
        /*0072*/ 	.short	0x0018


	//----- nvinfo : EIATTR_PARAM_CBANK
	.align		4
        /*0074*/ 	.byte	0x04, 0x0a
        /*0076*/ 	.short	(.L_8551 - .L_8550)
	.align		4
.L_8550:
        /*0078*/ 	.word	index@(.nv.constant0._ZN2at6native29vectorized_elementwise_kernelILi8ENS0_13BUnaryFunctorIsssZZZNS0_21remainder_kernel_cudaERNS_18TensorIteratorBaseEENKUlvE_clEvENKUlvE3_clEvEUlssE_EESt5arrayIPcLm2EEEEviT0_T1_)
        /*007c*/ 	.short	0x0380
        /*007e*/ 	.short	0x0018


	//----- nvinfo : EIATTR_SW_WAR
	.align		4
.L_8551:
        /*0080*/ 	.byte	0x04, 0x36
        /*0082*/ 	.short	(.L_8553 - .L_8552)
.L_8552:
        /*0084*/ 	.word	0x00000008
.L_8553:


//--------------------- .nv.info._ZN2at6native18elementwise_kernelILi128ELi4EZNS0_15gpu_kernel_implINS0_13AUnaryFunctorIsssZZZNS0_21remainder_kernel_cudaERNS_18TensorIteratorBaseEENKUlvE_clEvENKUlvE3_clEvEUlssE_EEEEvS5_RKT_EUliE_EEviT1_ --------------------------
	.section	.nv.info._ZN2at6native18elementwise_kernelILi128ELi4EZNS0_15gpu_kernel_implINS0_13AUnaryFunctorIsssZZZNS0_21remainder_kernel_cudaERNS_18TensorIteratorBaseEENKUlvE_clEvENKUlvE3_clEvEUlssE_EEEEvS5_RKT_EUliE_EEviT1_,"",@"SHT_CUDA_INFO"
	.sectionflags	@""
	.align	4


	//----- nvinfo : EIATTR_CUDA_API_VERSION
	.align		4
        /*0000*/ 	.byte	0x04, 0x37
        /*0002*/ 	.short	(.L_8555 - .L_8554)
.L_8554:
        /*0004*/ 	.word	0x00000082


	//----- nvinfo : EIATTR_KPARAM_INFO
	.align		4
.L_8555:
        /*0008*/ 	.byte	0x04, 0x17
        /*000a*/ 	.short	(.L_8557 - .L_8556)
.L_8556:
        /*000c*/ 	.word	0x00000000
        /*0010*/ 	.short	0x0001
        /*0012*/ 	.short	0x0008
        /*0014*/ 	.byte	0x00, 0xf0, 0x61, 0x08


	//----- nvinfo : EIATTR_KPARAM_INFO
	.align		4
.L_8557:
        /*0018*/ 	.byte	0x04, 0x17
        /*001a*/ 	.short	(.L_8559 - .L_8558)
.L_8558:
        /*001c*/ 	.word	0x00000000
        /*0020*/ 	.short	0x0000
        /*0022*/ 	.short	0x0000
        /*0024*/ 	.byte	0x00, 0xf0, 0x11, 0x00


	//----- nvinfo : EIATTR_SPARSE_MMA_MASK
	.align		4
.L_8559:
        /*0028*/ 	.byte	0x03, 0x50
        /*002a*/ 	.short	0x0000


	//----- nvinfo : EIATTR_MAXREG_COUNT
	.align		4
        /*002c*/ 	.byte	0x03, 0x1b
        /*002e*/ 	.short	0x0080


	//----- nvinfo : EIATTR_EXTERNS
	.align		4
        /*0030*/ 	.byte	0x04, 0x0f
        /*0032*/ 	.short	(.L_8561 - .L_8560)


	//   ....[0]....
	.align		4
.L_8560:
        /*0034*/ 	.word	index@(__assertfail)


	//----- nvinfo : EIATTR_MERCURY_ISA_VERSION
	.align		4
.L_8561:
        /*0038*/ 	.byte	0x03, 0x5f
        /*003a*/ 	.short	0x0101


	//----- nvinfo : EIATTR_VRC_CTA_INIT_COUNT
	.align		4
        /*003c*/ 	.byte	0x02, 0x4a
	.zero		1
	.zero		1


	//----- nvinfo : EIATTR_SYSCALL_OFFSETS
	.align		4
        /*0040*/ 	.byte	0x04, 0x46
        /*0042*/ 	.short	(.L_8563 - .L_8562)


	//   ....[0]....
.L_8562:
        /*0044*/ 	.word	0x00002140


	//   ....[1]....
        /*0048*/ 	.word	0x00003130


	//   ....[2]....
        /*004c*/ 	.word	0x000053f0


	//   ....[3]....
        /*0050*/ 	.word	0x000061f0


	//   ....[4]....
        /*0054*/ 	.word	0x000085d0


	//   ....[5]....
        /*0058*/ 	.word	0x000093d0


	//   ....[6]....
        /*005c*/ 	.word	0x0000b7c0


	//   ....[7]....
        /*0060*/ 	.word	0x0000c580


	//----- nvinfo : EIATTR_EXIT_INSTR_OFFSETS
	.align		4
.L_8563:
        /*0064*/ 	.byte	0x04, 0x1c
        /*0066*/ 	.short	(.L_8565 - .L_8564)


	//   ....[0]....
.L_8564:
        /*0068*/ 	.word	0x000096b0


	//   ....[1]....
        /*006c*/ 	.word	0x0000bac0


	//   ....[2]....
        /*0070*/ 	.word	0x0000bae0


	//   ....[3]....
        /*0074*/ 	.word	0x0000bb80


	//   ....[4]....
        /*0078*/ 	.word	0x0000bbb0


	//   ....[5]....
        /*007c*/ 	.word	0x0000bbd0


	//   ....[6]....
        /*0080*/ 	.word	0x0000bc60


	//   ....[7]....
        /*0084*/ 	.word	0x0000bca0


	//   ....[8]....
        /*0088*/ 	.word	0x0000bd40


	//   ....[9]....
        /*008c*/ 	.word	0x0000bd90


	//   ....[10]....
        /*0090*/ 	.word	0x0000bdc0


	//   ....[11]....
        /*0094*/ 	.word	0x0000be80


	//   ....[12]....
        /*0098*/ 	.word	0x0000bff0


	//   ....[13]....
        /*009c*/ 	.word	0x0000c160


	//   ....[14]....
        /*00a0*/ 	.word	0x0000c2c0


	//   ....[15]....
        /*00a4*/ 	.word	0x0000c300


	//   ....[16]....
        /*00a8*/ 	.word	0x0000c330


	//   ....[17]....
        /*00ac*/ 	.word	0x0000c3e0


	//   ....[18]....
        /*00b0*/ 	.word	0x0000c420


	//   ....[19]....
        /*00b4*/ 	.word	0x0000c590


	//   ....[20]....
        /*00b8*/ 	.word	0x0000c6a0


	//   ....[21]....
        /*00bc*/ 	.word	0x0000c7e0


	//   ....[22]....
        /*00c0*/ 	.word	0x0000c820


	//----- nvinfo : EIATTR_MAX_THREADS
	.align		4
.L_8565:
        /*00c4*/ 	.byte	0x04, 0x05
        /*00c6*/ 	.short	(.L_8567 - .L_8566)
.L_8566:
        /*00c8*/ 	.word	0x00000080
        /*00cc*/ 	.word	0x00000001
        /*00d0*/ 	.word	0x00000001


	//----- nvinfo : EIATTR_CRS_STACK_SIZE
	.align		4
.L_8567:
        /*00d4*/ 	.byte	0x04, 0x1e
        /*00d6*/ 	.short	(.L_8569 - .L_8568)
.L_8568:
        /*00d8*/ 	.word	0x00000000


	//----- nvinfo : EIATTR_CBANK_PARAM_SIZE
	.align		4
.L_8569:
        /*00dc*/ 	.byte	0x03, 0x19
        /*00de*/ 	.short	0x0220


	//----- nvinfo : EIATTR_PARAM_CBANK
	.align		4
        /*00e0*/ 	.byte	0x04, 0x0a
        /*00e2*/ 	.short	(.L_8571 - .L_8570)
	.align		4
.L_8570:
        /*00e4*/ 	.word	index@(.nv.constant0._ZN2at6native18elementwise_kernelILi128ELi4EZNS0_15gpu_kernel_implINS0_13AUnaryFunctorIsssZZZNS0_21remainder_kernel_cudaERNS_18TensorIteratorBaseEENKUlvE_clEvENKUlvE3_clEvEUlssE_EEEEvS5_RKT_EUliE_EEviT1_)
        /*00e8*/ 	.short	0x0380
        /*00ea*/ 	.short	0x0220


	//----- nvinfo : EIATTR_SW_WAR
	.align		4
.L_8571:
        /*00ec*/ 	.byte	0x04, 0x36
        /*00ee*/ 	.short	(.L_8573 - .L_8572)
.L_8572:
        /*00f0*/ 	.word	0x00000008
.L_8573:


//--------------------- .nv.info._ZN2at6native27unrolled_elementwise_kernelINS0_13AUnaryFunctorIsssZZZNS0_21remainder_kernel_cudaERNS_18TensorIteratorBaseEENKUlvE_clEvENKUlvE3_clEvEUlssE_EESt5arrayIPcLm2EELi4E23TrivialOffsetCalculatorILi1EjESD_NS0_6memory12LoadWithCastILi1EEENSE_13StoreWithCastILi1EEEEEviT_T0_T2_T3_T4_T5_ --------------------------
	.section	.nv.info._ZN2at6native27unrolled_elementwise_kernelINS0_13AUnaryFunctorIsssZZZNS0_21remainder_kernel_cudaERNS_18TensorIteratorBaseEENKUlvE_clEvENKUlvE3_clEvEUlssE_EESt5arrayIPcLm2EELi4E23TrivialOffsetCalculatorILi1EjESD_NS0_6memory12LoadWithCastILi1EEENSE_13StoreWithCastILi1EEEEEviT_T0_T2_T3_T4_T5_,"",@"SHT_CUDA_INFO"
	.sectionflags	@""
	.align	4


	//----- nvinfo : EIATTR_CUDA_API_VERSION
	.align		4
        /*0000*/ 	.byte	0x04, 0x37
        /*0002*/ 	.short	(.L_8575 - .L_8574)
.L_8574:
        /*0004*/ 	.word	0x00000082


	//----- nvinfo : EIATTR_KPARAM_INFO
	.align		4
.L_8575:
        /*0008*/ 	.byte	0x04, 0x17
        /*000a*/ 	.short	(.L_8577 - .L_8576)
.L_8576:
        /*000c*/ 	.word	0x00000000
        /*0010*/ 	.short	0x0006
        /*0012*/ 	.short	0x0024
        /*0014*/ 	.byte	0x00, 0xf0, 0x21, 0x00


	//----- nvinfo : EIATTR_KPARAM_INFO
	.align		4
.L_8577:
        /*0018*/ 	.byte	0x04, 0x17
        /*001a*/ 	.short	(.L_8579 - .L_8578)
.L_8578:
        /*001c*/ 	.word	0x00000000
        /*0020*/ 	.short	0x0005
        /*0022*/ 	.short	0x001c
        /*0024*/ 	.byte	0x00, 0xf0, 0x21, 0x00


	//----- nvinfo : EIATTR_KPARAM_INFO
	.align		4
.L_8579:
        /*0028*/ 	.byte	0x04, 0x17
        /*002a*/ 	.short	(.L_8581 - .L_8580)
.L_8580:
        /*002c*/ 	.word	0x00000000
        /*0030*/ 	.short	0x0004
        /*0032*/ 	.short	0x0019
        /*0034*/ 	.byte	0x00, 0xf0, 0x05, 0x00


	//----- nvinfo : EIATTR_KPARAM_INFO
	.align		4
.L_8581:
        /*0038*/ 	.byte	0x04, 0x17
        /*003a*/ 	.short	(.L_8583 - .L_8582)
.L_8582:
        /*003c*/ 	.word	0x00000000
        /*0040*/ 	.short	0x0003
        /*0042*/ 	.short	0x0018
        /*0044*/ 	.byte	0x00, 0xf0, 0x05, 0x00


	//----- nvinfo : EIATTR_KPARAM_INFO
	.align		4
.L_8583:
        /*0048*/ 	.byte	0x04, 0x17
        /*004a*/ 	.short	(.L_8585 - .L_8584)
.L_8584:
        /*004c*/ 	.word	0x00000000
        /*0050*/ 	.short	0x0002
        /*0052*/ 	.short	0x0008
        /*0054*/ 	.byte	0x00, 0xf0, 0x41, 0x00


	//----- nvinfo : EIATTR_KPARAM_INFO
	.align		4
.L_8585:
        /*0058*/ 	.byte	0x04, 0x17
        /*005a*/ 	.short	(.L_8587 - .L_8586)
.L_8586:
        /*005c*/ 	.word	0x00000000
        /*0060*/ 	.short	0x0001
        /*0062*/ 	.short	0x0004
        /*0064*/ 	.byte	0x00, 0xf0, 0x11, 0x00


	//----- nvinfo : EIATTR_KPARAM_INFO
	.align		4
.L_8587:
        /*0068*/ 	.byte	0x04, 0x17
        /*006a*/ 	.short	(.L_8589 - .L_8588)
.L_8588:
        /*006c*/ 	.word	0x00000000
        /*0070*/ 	.short	0x0000
        /*0072*/ 	.short	0x0000
        /*0074*/ 	.byte	0x00, 0xf0, 0x11, 0x00


	//----- nvinfo : EIATTR_SPARSE_MMA_MASK
	.align		4
.L_8589:
        /*0078*/ 	.byte	0x03, 0x50
        /*007a*/ 	.short	0x0000


	//----- nvinfo : EIATTR_MAXREG_COUNT
	.align		4
        /*007c*/ 	.byte	0x03, 0x1b
        /*007e*/ 	.short	0x00ff


	//----- nvinfo : EIATTR_EXTERNS
	.align		4
        /*0080*/ 	.byte	0x04, 0x0f
        /*0082*/ 	.short	(.L_8591 - .L_8590)


	//   ....[0]....
	.align		4
.L_8590:
        /*0084*/ 	.word	index@(__assertfail)


	//----- nvinfo : EIATTR_MERCURY_ISA_VERSION
	.align		4
.L_8591:
        /*0088*/ 	.byte	0x03, 0x5f
        /*008a*/ 	.short	0x0101


	//----- nvinfo : EIATTR_VRC_CTA_INIT_COUNT
	.align		4
        /*008c*/ 	.byte	0x02, 0x4a
	.zero		1
	.zero		1


	//----- nvinfo : EIATTR_SYSCALL_OFFSETS
	.align		4
        /*0090*/ 	.byte	0x04, 0x46
        /*0092*/ 	.short	(.L_8593 - .L_8592)


	//   ....[0]....
.L_8592:
        /*0094*/ 	.word	0x00000e30


	//   ....[1]....
        /*0098*/ 	.word	0x00001de0


	//   ....[2]....
        /*009c*/ 	.word	0x00002cd0


	//   ....[3]....
        /*00a0*/ 	.word	0x00003bc0


	//   ....[4]....
        /*00a4*/ 	.word	0x00005370


	//   ....[5]....
        /*00a8*/ 	.word	0x00006170


	//   ....[6]....
        /*00ac*/ 	.word	0x00007030


	//   ....[7]....
        /*00b0*/ 	.word	0x00007ef0


	//----- nvinfo : EIATTR_EXIT_INSTR_OFFSETS
	.align		4
.L_8593:
        /*00b4*/ 	.byte	0x04, 0x1c
        /*00b6*/ 	.short	(.L_8595 - .L_8594)


	//   ....[0]....
.L_8594:
        /*00b8*/ 	.word	0x00007300


	//   ....[1]....
        /*00bc*/ 	.word	0x00007430


	//   ....[2]....
        /*00c0*/ 	.word	0x00007450


	//   ....[3]....
        /*00c4*/ 	.word	0x000074f0


	//   ....[4]....
        /*00c8*/ 	.word	0x00007520


	//   ....[5]....
        /*00cc*/ 	.word	0x00007540


	//   ....[6]....
        /*00d0*/ 	.word	0x000075d0


	//   ....[7]....
        /*00d4*/ 	.word	0x00007610


	//   ....[8]....
        /*00d8*/ 	.word	0x000076b0


	//   ....[9]....
        /*00dc*/ 	.word	0x00007700


	//   ....[10]....
        /*00e0*/ 	.word	0x00007730


	//   ....[11]....
        /*00e4*/ 	.word	0x000077f0


	//   ....[12]....
        /*00e8*/ 	.word	0x00007960


	//   ....[13]....
        /*00ec*/ 	.word	0x00007ad0


	//   ....[14]....
        /*00f0*/ 	.word	0x00007c30


	//   ....[15]....
        /*00f4*/ 	.word	0x00007c70


	//   ....[16]....
        /*00f8*/ 	.word	0x00007ca0


	//   ....[17]....
        /*00fc*/ 	.word	0x00007d50


	//   ....[18]....
        /*0100*/ 	.word	0x00007d90


	//   ....[19]....
        /*0104*/ 	.word	0x00007f00


	//   ....[20]....
        /*0108*/ 	.word	0x00008010


	//   ....[21]....
        /*010c*/ 	.word	0x00008150


	//   ....[22]....
        /*0110*/ 	.word	0x00008190


	//----- nvinfo : EIATTR_MAX_THREADS
	.align		4
.L_8595:
        /*0114*/ 	.byte	0x04, 0x05
        /*0116*/ 	.short	(.L_8597 - .L_8596)
.L_8596:
        /*0118*/ 	.word	0x00000080
        /*011c*/ 	.word	0x00000001
        /*0120*/ 	.word	0x00000001


	//----- nvinfo : EIATTR_CRS_STACK_SIZE
	.align		4
.L_8597:
        /*0124*/ 	.byte	0x04, 0x1e
        /*0126*/ 	.short	(.L_8599 - .L_8598)
.L_8598:
        /*0128*/ 	.word	0x00000000


	//----- nvinfo : EIATTR_CBANK_PARAM_SIZE
	.align		4
.L_8599:
        /*012c*/ 	.byte	0x03, 0x19
        /*012e*/ 	.short	0x002c


	//----- nvinfo : EIATTR_PARAM_CBANK
	.align		4
        /*0130*/ 	.byte	0x04, 0x0a
        /*0132*/ 	.short	(.L_8601 - .L_8600)
	.align		4
.L_8600:
        /*0134*/ 	.word	index@(.nv.constant0._ZN2at6native27unrolled_elementwise_kernelINS0_13AUnaryFunctorIsssZZZNS0_21remainder_kernel_cudaERNS_18TensorIteratorBaseEENKUlvE_clEvENKUlvE3_clEvEUlssE_EESt5arrayIPcLm2EELi4E23TrivialOffsetCalculatorILi1EjESD_NS0_6memory12LoadWithCastILi1EEENSE_13StoreWithCastILi1EEEEEviT_T0_T2_T3_T4_T5_)
        /*0138*/ 	.short	0x0380
        /*013a*/ 	.short	0x002c


	//----- nvinfo : EIATTR_SW_WAR
	.align		4
.L_8601:
        /*013c*/ 	.byte	0x04, 0x36
        /*013e*/ 	.short	(.L_8603 - .L_8602)
.L_8602:
        /*0140*/ 	.word	0x00000008
.L_8603:


//--------------------- .nv.info._ZN2at6native18elementwise_kernelILi128ELi4EZNS0_22gpu_kernel_impl_nocastINS0_13AUnaryFunctorIsssZZZNS0_21remainder_kernel_cudaERNS_18TensorIteratorBaseEENKUlvE_clEvENKUlvE3_clEvEUlssE_EEEEvS5_RKT_EUliE_EEviT1_ --------------------------
	.section	.nv.info._ZN2at6native18elementwise_kernelILi128ELi4EZNS0_22gpu_kernel_impl_nocastINS0_13AUnaryFunctorIsssZZZNS0_21remainder_kernel_cudaERNS_18TensorIteratorBaseEENKUlvE_clEvENKUlvE3_clEvEUlssE_EEEEvS5_RKT_EUliE_EEviT1_,"",@"SHT_CUDA_INFO"
	.sectionflags	@""
	.align	4


	//----- nvinfo : EIATTR_CUDA_API_VERSION
	.align		4
        /*0000*/ 	.byte	0x04, 0x37
        /*0002*/ 	.short	(.L_8605 - .L_8604)
.L_8604:
        /*0004*/ 	.word	0x00000082


	//----- nvinfo : EIATTR_KPARAM_INFO
	.align		4
.L_8605:
        /*0008*/ 	.byte	0x04, 0x17
        /*000a*/ 	.short	(.L_8607 - .L_8606)
.L_8606:
        /*000c*/ 	.word	0x00000000
        /*0010*/ 	.short	0x0001
        /*0012*/ 	.short	0x0008
        /*0014*/ 	.byte	0x00, 0xf0, 0x61, 0x08


	//----- nvinfo : EIATTR_KPARAM_INFO
	.align		4
.L_8607:
        /*0018*/ 	.byte	0x04, 0x17
        /*001a*/ 	.short	(.L_8609 - .L_8608)
.L_8608:
        /*001c*/ 	.word	0x00000000
        /*0020*/ 	.short	0x0000
        /*0022*/ 	.short	0x0000
        /*0024*/ 	.byte	0x00, 0xf0, 0x11, 0x00


	//----- nvinfo : EIATTR_SPARSE_MMA_MASK
	.align		4
.L_8609:
        /*0028*/ 	.byte	0x03, 0x50
        /*002a*/ 	.short	0x0000


	//----- nvinfo : EIATTR_MAXREG_COUNT
	.align		4
        /*002c*/ 	.byte	0x03, 0x1b
        /*002e*/ 	.short	0x0080


	//----- nvinfo : EIATTR_MERCURY_ISA_VERSION
	.align		4
        /*0030*/ 	.byte	0x03, 0x5f
        /*0032*/ 	.short	0x0101


	//----- nvinfo : EIATTR_VRC_CTA_INIT_COUNT
	.align		4
        /*0034*/ 	.byte	0x02, 0x4a
	.zero		1
	.zero		1


	//----- nvinfo : EIATTR_EXIT_INSTR_OFFSETS
	.align		4
        /*0038*/ 	.byte	0x04, 0x1c
        /*003a*/ 	.short	(.L_8611 - .L_8610)


	//   ....[0]....
.L_8610:
        /*003c*/ 	.word	0x00000830


	//   ....[1]....
        /*0040*/ 	.word	0x00000a60


	//   ....[2]....
        /*0044*/ 	.word	0x00004a60


	//   ....[3]....
        /*0048*/ 	.word	0x00005f50


	//----- nvinfo : EIATTR_MAX_THREADS
	.align		4
.L_8611:
        /*004c*/ 	.byte	0x04, 0x05
        /*004e*/ 	.short	(.L_8613 - .L_8612)
.L_8612:
        /*0050*/ 	.word	0x00000080
        /*0054*/ 	.word	0x00000001
        /*0058*/ 	.word	0x00000001


	//----- nvinfo : EIATTR_CRS_STACK_SIZE
	.align		4
.L_8613:
        /*005c*/ 	.byte	0x04, 0x1e
        /*005e*/ 	.short	(.L_8615 - .L_8614)
.L_8614:
        /*0060*/ 	.word	0x00000000


	//----- nvinfo : EIATTR_CBANK_PARAM_SIZE
	.align		4
.L_8615:
        /*0064*/ 	.byte	0x03, 0x19
        /*0066*/ 	.short	0x0220


	//----- nvinfo : EIATTR_PARAM_CBANK
	.align		4
        /*0068*/ 	.byte	0x04, 0x0a
        /*006a*/ 	.short	(.L_8617 - .L_8616)
	.align		4
.L_8616:
        /*006c*/ 	.word	index@(.nv.constant0._ZN2at6native18elementwise_kernelILi128ELi4EZNS0_22gpu_kernel_impl_nocastINS0_13AUnaryFunctorIsssZZZNS0_21remainder_kernel_cudaERNS_18TensorIteratorBaseEENKUlvE_clEvENKUlvE3_clEvEUlssE_EEEEvS5_RKT_EUliE_EEviT1_)
        /*0070*/ 	.short	0x0380
        /*0072*/ 	.short	0x0220


	//----- nvinfo : EIATTR_SW_WAR
	.align		4
.L_8617:
        /*0074*/ 	.byte	0x04, 0x36
        /*0076*/ 	.short	(.L_8619 - .L_8618)
.L_8618:
        /*0078*/ 	.word	0x00000008
.L_8619:


//--------------------- .nv.info._ZN2at6native27unrolled_elementwise_kernelINS0_13AUnaryFunctorIsssZZZNS0_21remainder_kernel_cudaERNS_18TensorIteratorBaseEENKUlvE_clEvENKUlvE3_clEvEUlssE_EESt5arrayIPcLm2EELi4E23TrivialOffsetCalculatorILi1EjESD_NS0_6memory15LoadWithoutCastENSE_16StoreWithoutCastEEEviT_T0_T2_T3_T4_T5_ --------------------------
	.section	.nv.info._ZN2at6native27unrolled_elementwise_kernelINS0_13AUnaryFunctorIsssZZZNS0_21remainder_kernel_cudaERNS_18TensorIteratorBaseEENKUlvE_clEvENKUlvE3_clEvEUlssE_EESt5arrayIPcLm2EELi4E23TrivialOffsetCalculatorILi1EjESD_NS0_6memory15LoadWithoutCastENSE_16StoreWithoutCastEEEviT_T0_T2_T3_T4_T5_,"",@"SHT_CUDA_INFO"
	.sectionflags	@""
	.align	4


	//----- nvinfo : EIATTR_CUDA_API_VERSION
	.align		4
        /*0000*/ 	.byte	0x04, 0x37
        /*0002*/ 	.short	(.L_8621 - .L_8620)
.L_8620:
        /*0004*/ 	.word	0x00000082


	//----- nvinfo : EIATTR_KPARAM_INFO
	.align		4
.L_8621:
        /*0008*/ 	.byte	0x04, 0x17
        /*000a*/ 	.short	(.L_8623 - .L_8622)
.L_8622:
        /*000c*/ 	.word	0x00000000
        /*0010*/ 	.short	0x0006
        /*0012*/ 	.short	0x001b
        /*0014*/ 	.byte	0x00, 0xf0, 0x05, 0x00


	//----- nvinfo : EIATTR_KPARAM_INFO
	.align		4
.L_8623:
        /*0018*/ 	.byte	0x04, 0x17
        /*001a*/ 	.short	(.L_8625 - .L_8624)
.L_8624:
        /*001c*/ 	.word	0x00000000
        /*0020*/ 	.short	0x0005
        /*0022*/ 	.short	0x001a
        /*0024*/ 	.byte	0x00, 0xf0, 0x05, 0x00


	//----- nvinfo : EIATTR_KPARAM_INFO
	.align		4
.L_8625:
        /*0028*/ 	.byte	0x04, 0x17
        /*002a*/ 	.short	(.L_8627 - .L_8626)
.L_8626:
        /*002c*/ 	.word	0x00000000
        /*0030*/ 	.short	0x0004
        /*0032*/ 	.short	0x0019
        /*0034*/ 	.byte	0x00, 0xf0, 0x05, 0x00


	//----- nvinfo : EIATTR_KPARAM_INFO
	.align		4
.L_8627:
        /*0038*/ 	.byte	0x04, 0x17
        /*003a*/ 	.short	(.L_8629 - .L_8628)
.L_8628:
        /*003c*/ 	.word	0x00000000
        /*0040*/ 	.short	0x0003
        /*0042*/ 	.short	0x0018
        /*0044*/ 	.byte	0x00, 0xf0, 0x05, 0x00


	//----- nvinfo : EIATTR_KPARAM_INFO
	.align		4
.L_8629:
        /*0048*/ 	.byte	0x04, 0x17
        /*004a*/ 	.short	(.L_8631 - .L_8630)
.L_8630:
        /*004c*/ 	.word	0x00000000
        /*0050*/ 	.short	0x0002
        /*0052*/ 	.short	0x0008
        /*0054*/ 	.byte	0x00, 0xf0, 0x41, 0x00


	//----- nvinfo : EIATTR_KPARAM_INFO
	.align		4
.L_8631:
        /*0058*/ 	.byte	0x04, 0x17
        /*005a*/ 	.short	(.L_8633 - .L_8632)
.L_8632:
        /*005c*/ 	.word	0x00000000
        /*0060*/ 	.short	0x0001
        /*0062*/ 	.short	0x0004
        /*0064*/ 	.byte	0x00, 0xf0, 0x11, 0x00


	//----- nvinfo : EIATTR_KPARAM_INFO
	.align		4
.L_8633:
        /*0068*/ 	.byte	0x04, 0x17
        /*006a*/ 	.short	(.L_8635 - .L_8634)
.L_8634:
        /*006c*/ 	.word	0x00000000
        /*0070*/ 	.short	0x0000
        /*0072*/ 	.short	0x0000
        /*0074*/ 	.byte	0x00, 0xf0, 0x11, 0x00


	//----- nvinfo : EIATTR_SPARSE_MMA_MASK
	.align		4
.L_8635:
        /*0078*/ 	.byte	0x03, 0x50
        /*007a*/ 	.short	0x0000


	//----- nvinfo : EIATTR_MAXREG_COUNT
	.align		4
        /*007c*/ 	.byte	0x03, 0x1b
        /*007e*/ 	.short	0x00ff


	//----- nvinfo : EIATTR_MERCURY_ISA_VERSION
	.align		4
        /*0080*/ 	.byte	0x03, 0x5f
        /*0082*/ 	.short	0x0101


	//----- nvinfo : EIATTR_VRC_CTA_INIT_COUNT
	.align		4
        /*0084*/ 	.byte	0x02, 0x4a
	.zero		1
	.zero		1


	//----- nvinfo : EIATTR_EXIT_INSTR_OFFSETS
	.align		4
        /*0088*/ 	.byte	0x04, 0x1c
        /*008a*/ 	.short	(.L_8637 - .L_8636)


	//   ....[0]....
.L_8636:
        /*008c*/ 	.word	0x00000c30


	//   ....[1]....
        /*0090*/ 	.word	0x00000c80


	//----- nvinfo : EIATTR_MAX_THREADS
	.align		4
.L_8637:
        /*0094*/ 	.byte	0x04, 0x05
        /*0096*/ 	.short	(.L_8639 - .L_8638)
.L_8638:
        /*0098*/ 	.word	0x00000080
        /*009c*/ 	.word	0x00000001
        /*00a0*/ 	.word	0x00000001


	//----- nvinfo : EIATTR_CRS_STACK_SIZE
	.align		4
.L_8639:
        /*00a4*/ 	.byte	0x04, 0x1e
        /*00a6*/ 	.short	(.L_8641 - .L_8640)
.L_8640:
        /*00a8*/ 	.word	0x00000000


	//----- nvinfo : EIATTR_CBANK_PARAM_SIZE
	.align		4
.L_8641:
        /*00ac*/ 	.byte	0x03, 0x19
        /*00ae*/ 	.short	0x001c


	//----- nvinfo : EIATTR_PARAM_CBANK
	.align		4
        /*00b0*/ 	.byte	0x04, 0x0a
        /*00b2*/ 	.short	(.L_8643 - .L_8642)
	.align		4
.L_8642:
        /*00b4*/ 	.word	index@(.nv.constant0._ZN2at6native27unrolled_elementwise_kernelINS0_13AUnaryFunctorIsssZZZNS0_21remainder_kernel_cudaERNS_18TensorIteratorBaseEENKUlvE_clEvENKUlvE3_clEvEUlssE_EESt5arrayIPcLm2EELi4E23TrivialOffsetCalculatorILi1EjESD_NS0_6memory15LoadWithoutCastENSE_16StoreWithoutCastEEEviT_T0_T2_T3_T4_T5_)
        /*00b8*/ 	.short	0x0380
        /*00ba*/ 	.short	0x001c


	//----- nvinfo : EIATTR_SW_WAR
	.align		4
.L_8643:
        /*00bc*/ 	.byte	0x04, 0x36
        /*00be*/ 	.short	(.L_8645 - .L_8644)
.L_8644:
        /*00c0*/ 	.word	0x00000008
.L_8645:


//--------------------- .nv.info._ZN2at6native29vectorized_elementwise_kernelILi2ENS0_13AUnaryFunctorIsssZZZNS0_21remainder_kernel_cudaERNS_18TensorIteratorBaseEENKUlvE_clEvENKUlvE3_clEvEUlssE_EESt5arrayIPcLm2EEEEviT0_T1_ --------------------------
	.section	.nv.info._ZN2at6native29vectorized_elementwise_kernelILi2ENS0_13AUnaryFunctorIsssZZZNS0_21remainder_kernel_cudaERNS_18TensorIteratorBaseEENKUlvE_clEvENKUlvE3_clEvEUlssE_EESt5arrayIPcLm2EEEEviT0_T1_,"",@"SHT_CUDA_INFO"
	.sectionflags	@""
	.align	4


	//----- nvinfo : EIATTR_CUDA_API_VERSION
	.align		4
        /*0000*/ 	.byte	0x04, 0x37
        /*0002*/ 	.short	(.L_8647 - .L_8646)
.L_8646:
        /*0004*/ 	.word	0x00000082


	//----- nvinfo : EIATTR_KPARAM_INFO
	.align		4
.L_8647:
        /*0008*/ 	.byte	0x04, 0x17
        /*000a*/ 	.short	(.L_8649 - .L_8648)
.L_8648:
        /*000c*/ 	.word	0x00000000
        /*0010*/ 	.short	0x0002
        /*0012*/ 	.short	0x0008
        /*0014*/ 	.byte	0x00, 0xf0, 0x41, 0x00


	//----- nvinfo : EIATTR_KPARAM_INFO
	.align		4
.L_8649:
        /*0018*/ 	.byte	0x04, 0x17
        /*001a*/ 	.short	(.L_8651 - .L_8650)
.L_8650:
        /*001c*/ 	.word	0x00000000
        /*0020*/ 	.short	0x0001
        /*0022*/ 	.short	0x0004
        /*0024*/ 	.byte	0x00, 0xf0, 0x11, 0x00


	//----- nvinfo : EIATTR_KPARAM_INFO
	.align		4
.L_8651:
        /*0028*/ 	.byte	0x04, 0x17
        /*002a*/ 	.short	(.L_8653 - .L_8652)
.L_8652:
        /*002c*/ 	.word	0x00000000
        /*0030*/ 	.short	0x0000
        /*0032*/ 	.short	0x0000
        /*0034*/ 	.byte	0x00, 0xf0, 0x11, 0x00


	//----- nvinfo : EIATTR_SPARSE_MMA_MASK
	.align		4
.L_8653:
        /*0038*/ 	.byte	0x03, 0x50
        /*003a*/ 	.short	0x0000


	//----- nvinfo : EIATTR_MAXREG_COUNT
	.align		4
        /*003c*/ 	.byte	0x03, 0x1b
        /*003e*/ 	.short	0x00ff


	//----- nvinfo : EIATTR_MERCURY_ISA_VERSION
	.align		4
        /*0040*/ 	.byte	0x03, 0x5f
        /*0042*/ 	.short	0x0101


	//----- nvinfo : EIATTR_VRC_CTA_INIT_COUNT
	.align		4
        /*0044*/ 	.byte	0x02, 0x4a
	.zero		1
	.zero		1


	//----- nvinfo : EIATTR_EXIT_INSTR_OFFSETS
	.align		4
        /*0048*/ 	.byte	0x04, 0x1c
        /*004a*/ 	.short	(.L_8655 - .L_8654)


	//   ....[0]....
.L_8654:
        /*004c*/ 	.word	0x00001900


	//   ....[1]....
        /*0050*/ 	.word	0x00001950


	//   ....[2]....
        /*0054*/ 	.word	0x00002960


	//----- nvinfo : EIATTR_MAX_THREADS
	.align		4
.L_8655:
        /*0058*/ 	.byte	0x04, 0x05
        /*005a*/ 	.short	(.L_8657 - .L_8656)
.L_8656:
        /*005c*/ 	.word	0x00000080
        /*0060*/ 	.word	0x00000001
        /*0064*/ 	.word	0x00000001


	//----- nvinfo : EIATTR_CRS_STACK_SIZE
	.align		4
.L_8657:
        /*0068*/ 	.byte	0x04, 0x1e
        /*006a*/ 	.short	(.L_8659 - .L_8658)
.L_8658:
        /*006c*/ 	.word	0x00000000


	//----- nvinfo : EIATTR_CBANK_PARAM_SIZE
	.align		4
.L_8659:
        /*0070*/ 	.byte	0x03, 0x19
        /*0072*/ 	.short	0x0018


	//----- nvinfo : EIATTR_PARAM_CBANK
	.align		4
        /*0074*/ 	.byte	0x04, 0x0a
        /*0076*/ 	.short	(.L_8661 - .L_8660)
	.align		4
.L_8660:
        /*0078*/ 	.word	index@(.nv.constant0._ZN2at6native29vectorized_elementwise_kernelILi2ENS0_13AUnaryFunctorIsssZZZNS0_21remainder_kernel_cudaERNS_18TensorIteratorBaseEENKUlvE_clEvENKUlvE3_clEvEUlssE_EESt5arrayIPcLm2EEEEviT0_T1_)
        /*007c*/ 	.short	0x0380
        /*007e*/ 	.short	0x0018


	//----- nvinfo : EIATTR_SW_WAR
	.align		4
.L_8661:
        /*0080*/ 	.byte	0x04, 0x36
        /*0082*/ 	.short	(.L_8663 - .L_8662)
.L_8662:
        /*0084*/ 	.word	0x00000008
.L_8663:


//--------------------- .nv.info._ZN2at6native29vectorized_elementwise_kernelILi4ENS0_13AUnaryFunctorIsssZZZNS0_21remainder_kernel_cudaERNS_18TensorIteratorBaseEENKUlvE_clEvENKUlvE3_clEvEUlssE_EESt5arrayIPcLm2EEEEviT0_T1_ --------------------------
	.section	.nv.info._ZN2at6native29vectorized_elementwise_kernelILi4ENS0_13AUnaryFunctorIsssZZZNS0_21remainder_kernel_cudaERNS_18TensorIteratorBaseEENKUlvE_clEvENKUlvE3_clEvEUlssE_EESt5arrayIPcLm2EEEEviT0_T1_,"",@"SHT_CUDA_INFO"
	.sectionflags	@""
	.align	4


	//----- nvinfo : EIATTR_CUDA_API_VERSION
	.align		4
        /*0000*/ 	.byte	0x04, 0x37
        /*0002*/ 	.short	(.L_8665 - .L_8664)
.L_8664:
        /*0004*/ 	.word	0x00000082


	//----- nvinfo : EIATTR_KPARAM_INFO
	.align		4
.L_8665:
        /*0008*/ 	.byte	0x04, 0x17
        /*000a*/ 	.short	(.L_8667 - .L_8666)
.L_8666:
        /*000c*/ 	.word	0x00000000
        /*0010*/ 	.short	0x0002
        /*0012*/ 	.short	0x0008
        /*0014*/ 	.byte	0x00, 0xf0, 0x41, 0x00


	//----- nvinfo : EIATTR_KPARAM_INFO
	.align		4
.L_8667:
        /*0018*/ 	.byte	0x04, 0x17
        /*001a*/ 	.short	(.L_8669 - .L_8668)
.L_8668:
        /*001c*/ 	.word	0x00000000
        /*0020*/ 	.short	0x0001
        /*0022*/ 	.short	0x0004
        /*0024*/ 	.byte	0x00, 0xf0, 0x11, 0x00


	//----- nvinfo : EIATTR_KPARAM_INFO
	.align		4
.L_8669:
        /*0028*/ 	.byte	0x04, 0x17
        /*002a*/ 	.short	(.L_8671 - .L_8670)
.L_8670:
        /*002c*/ 	.word	0x00000000
        /*0030*/ 	.short	0x0000
        /*0032*/ 	.short	0x0000
        /*0034*/ 	.byte	0x00, 0xf0, 0x11, 0x00


	//----- nvinfo : EIATTR_SPARSE_MMA_MASK
	.align		4
.L_8671:
        /*0038*/ 	.byte	0x03, 0x50
        /*003a*/ 	.short	0x0000


	//----- nvinfo : EIATTR_MAXREG_COUNT
	.align		4
        /*003c*/ 	.byte	0x03, 0x1b
        /*003e*/ 	.short	0x00ff


	//----- nvinfo : EIATTR_MERCURY_ISA_VERSION
	.align		4
        /*0040*/ 	.byte	0x03, 0x5f
        /*0042*/ 	.short	0x0101


	//----- nvinfo : EIATTR_VRC_CTA_INIT_COUNT
	.align		4
        /*0044*/ 	.byte	0x02, 0x4a
	.zero		1
	.zero		1


	//----- nvinfo : EIATTR_EXIT_INSTR_OFFSETS
	.align		4
        /*0048*/ 	.byte	0x04, 0x1c
        /*004a*/ 	.short	(.L_8673 - .L_8672)


	//   ....[0]....
.L_8672:
        /*004c*/ 	.word	0x00001940


	//   ....[1]....
        /*0050*/ 	.word	0x00001990


	//   ....[2]....
        /*0054*/ 	.word	0x00002920


	//----- nvinfo : EIATTR_MAX_THREADS
	.align		4
.L_8673:
        /*0058*/ 	.byte	0x04, 0x05
        /*005a*/ 	.short	(.L_8675 - .L_8674)
.L_8674:
        /*005c*/ 	.word	0x00000080
        /*0060*/ 	.word	0x00000001
        /*0064*/ 	.word	0x00000001


	//----- nvinfo : EIATTR_CRS_STACK_SIZE
	.align		4
.L_8675:
        /*0068*/ 	.byte	0x04, 0x1e
        /*006a*/ 	.short	(.L_8677 - .L_8676)
.L_8676:
        /*006c*/ 	.word	0x00000000


	//----- nvinfo : EIATTR_CBANK_PARAM_SIZE
	.align		4
.L_8677:
        /*0070*/ 	.byte	0x03, 0x19
        /*0072*/ 	.short	0x0018


	//----- nvinfo : EIATTR_PARAM_CBANK
	.align		4
        /*0074*/ 	.byte	0x04, 0x0a
        /*0076*/ 	.short	(.L_8679 - .L_8678)
	.align		4
.L_8678:
        /*0078*/ 	.word	index@(.nv.constant0._ZN2at6native29vectorized_elementwise_kernelILi4ENS0_13AUnaryFunctorIsssZZZNS0_21remainder_kernel_cudaERNS_18TensorIteratorBaseEENKUlvE_clEvENKUlvE3_clEvEUlssE_EESt5arrayIPcLm2EEEEviT0_T1_)
        /*007c*/ 	.short	0x0380
        /*007e*/ 	.short	0x0018


	//----- nvinfo : EIATTR_SW_WAR
	.align		4
.L_8679:
        /*0080*/ 	.byte	0x04, 0x36
        /*0082*/ 	.short	(.L_8681 - .L_8680)
.L_8680:
        /*0084*/ 	.word	0x00000008
.L_8681:


//--------------------- .nv.info._ZN2at6native29vectorized_elementwise_kernelILi8ENS0_13AUnaryFunctorIsssZZZNS0_21remainder_kernel_cudaERNS_18TensorIteratorBaseEENKUlvE_clEvENKUlvE3_clEvEUlssE_EESt5arrayIPcLm2EEEEviT0_T1_ --------------------------
	.section	.nv.info._ZN2at6native29vectorized_elementwise_kernelILi8ENS0_13AUnaryFunctorIsssZZZNS0_21remainder_kernel_cudaERNS_18TensorIteratorBaseEENKUlvE_clEvENKUlvE3_clEvEUlssE_EESt5arrayIPcLm2EEEEviT0_T1_,"",@"SHT_CUDA_INFO"
	.sectionflags	@""
	.align	4


	//----- nvinfo : EIATTR_CUDA_API_VERSION
	.align		4
        /*0000*/ 	.byte	0x04, 0x37
        /*0002*/ 	.short	(.L_8683 - .L_8682)
.L_8682:
        /*0004*/ 	.word	0x00000082


	//----- nvinfo : EIATTR_KPARAM_INFO
	.align		4
.L_8683:
        /*0008*/ 	.byte	0x04, 0x17
        /*000a*/ 	.short	(.L_8685 - .L_8684)
.L_8684:
        /*000c*/ 	.word	0x00000000
        /*0010*/ 	.short	0x0002
        /*0012*/ 	.short	0x0008
        /*0014*/ 	.byte	0x00, 0xf0, 0x41, 0x00


	//----- nvinfo : EIATTR_KPARAM_INFO
	.align		4
.L_8685:
        /*0018*/ 	.byte	0x04, 0x17
        /*001a*/ 	.short	(.L_8687 - .L_8686)
.L_8686:
        /*001c*/ 	.word	0x00000000
        /*0020*/ 	.short	0x0001
        /*0022*/ 	.short	0x0004
        /*0024*/ 	.byte	0x00, 0xf0, 0x11, 0x00


	//----- nvinfo : EIATTR_KPARAM_INFO
	.align		4
.L_8687:
        /*0028*/ 	.byte	0x04, 0x17
        /*002a*/ 	.short	(.L_8689 - .L_8688)
.L_8688:
        /*002c*/ 	.word	0x00000000
        /*0030*/ 	.short	0x0000
        /*0032*/ 	.short	0x0000
        /*0034*/ 	.byte	0x00, 0xf0, 0x11, 0x00


	//----- nvinfo : EIATTR_SPARSE_MMA_MASK
	.align		4
.L_8689:
        /*0038*/ 	.byte	0x03, 0x50
        /*003a*/ 	.short	0x0000


	//----- nvinfo : EIATTR_MAXREG_COUNT
	.align		4
        /*003c*/ 	.byte	0x03, 0x1b
        /*003e*/ 	.short	0x00ff


	//----- nvinfo : EIATTR_MERCURY_ISA_VERSION
	.align		4
        /*0040*/ 	.byte	0x03, 0x5f
        /*0042*/ 	.short	0x0101


	//----- nvinfo : EIATTR_VRC_CTA_INIT_COUNT
	.align		4
        /*0044*/ 	.byte	0x02, 0x4a
	.zero		1
	.zero		1


	//----- nvinfo : EIATTR_EXIT_INSTR_OFFSETS
	.align		4
        /*0048*/ 	.byte	0x04, 0x1c
        /*004a*/ 	.short	(.L_8691 - .L_8690)


	//   ....[0]....
.L_8690:
        /*004c*/ 	.word	0x00001940


	//   ....[1]....
        /*0050*/ 	.word	0x00001990


	//   ....[2]....
        /*0054*/ 	.word	0x00002910


	//----- nvinfo : EIATTR_MAX_THREADS
	.align		4
.L_8691:
        /*0058*/ 	.byte	0x04, 0x05
        /*005a*/ 	.short	(.L_8693 - .L_8692)
.L_8692:
        /*005c*/ 	.word	0x00000080
        /*0060*/ 	.word	0x00000001
        /*0064*/ 	.word	0x00000001


	//----- nvinfo : EIATTR_CRS_STACK_SIZE
	.align		4
.L_8693:
        /*0068*/ 	.byte	0x04, 0x1e
        /*006a*/ 	.short	(.L_8695 - .L_8694)
.L_8694:
        /*006c*/ 	.word	0x00000000


	//----- nvinfo : EIATTR_CBANK_PARAM_SIZE
	.align		4
.L_8695:
        /*0070*/ 	.byte	0x03, 0x19
        /*0072*/ 	.short	0x0018


	//----- nvinfo : EIATTR_PARAM_CBANK
	.align		4
        /*0074*/ 	.byte	0x04, 0x0a
        /*0076*/ 	.short	(.L_8697 - .L_8696)
	.align		4
.L_8696:
        /*0078*/ 	.word	index@(.nv.constant0._ZN2at6native29vectorized_elementwise_kernelILi8ENS0_13AUnaryFunctorIsssZZZNS0_21remainder_kernel_cudaERNS_18TensorIteratorBaseEENKUlvE_clEvENKUlvE3_clEvEUlssE_EESt5arrayIPcLm2EEEEviT0_T1_)
        /*007c*/ 	.short	0x0380
        /*007e*/ 	.short	0x0018


	//----- nvinfo : EIATTR_SW_WAR
	.align		4
.L_8697:
        /*0080*/ 	.byte	0x04, 0x36
        /*0082*/ 	.short	(.L_8699 - .L_8698)
.L_8698:
        /*0084*/ 	.word	0x00000008
.L_8699:


//--------------------- .nv.info._ZN2at6native18elementwise_kernelILi128ELi4EZNS0_15gpu_kernel_implINS0_13BinaryFunctorIlllZZZNS0_21remainder_kernel_cudaERNS_18TensorIteratorBaseEENKUlvE_clEvENKUlvE2_clEvEUlllE_EEEEvS5_RKT_EUliE_EEviT1_ --------------------------
	.section	.nv.info._ZN2at6native18elementwise_kernelILi128ELi4EZNS0_15gpu_kernel_implINS0_13BinaryFunctorIlllZZZNS0_21remainder_kernel_cudaERNS_18TensorIteratorBaseEENKUlvE_clEvENKUlvE2_clEvEUlllE_EEEEvS5_RKT_EUliE_EEviT1_,"",@"SHT_CUDA_INFO"
	.sectionflags	@""
	.align	4


	//----- nvinfo : EIATTR_CUDA_API_VERSION
	.align		4
        /*0000*/ 	.byte	0x04, 0x37
        /*0002*/ 	.short	(.L_8701 - .L_8700)
.L_8700:
        /*0004*/ 	.word	0x00000082


	//----- nvinfo : EIATTR_KPARAM_INFO
	.align		4
.L_8701:
        /*0008*/ 	.byte	0x04, 0x17
        /*000a*/ 	.short	(.L_8703 - .L_8702)
.L_8702:
        /*000c*/ 	.word	0x00000000
        /*0010*/ 	.short	0x0001
        /*0012*/ 	.short	0x0008
        /*0014*/ 	.byte	0x00, 0xf0, 0x21, 0x0a


	//----- nvinfo : EIATTR_KPARAM_INFO
	.align		4
.L_8703:
        /*0018*/ 	.byte	0x04, 0x17
        /*001a*/ 	.short	(.L_8705 - .L_8704)
.L_8704:
        /*001c*/ 	.word	0x00000000
        /*0020*/ 	.short	0x0000
        /*0022*/ 	.short	0x0000
        /*0024*/ 	.byte	0x00, 0xf0, 0x11, 0x00


	//----- nvinfo : EIATTR_SPARSE_MMA_MASK
	.align		4
.L_8705:
        /*0028*/ 	.byte	0x03, 0x50
        /*002a*/ 	.short	0x0000


	//----- nvinfo : EIATTR_MAXREG_COUNT
	.align		4
        /*002c*/ 	.byte	0x03, 0x1b
        /*002e*/ 	.short	0x0080


	//----- nvinfo : EIATTR_EXTERNS
	.align		4
        /*0030*/ 	.byte	0x04, 0x0f
        /*0032*/ 	.short	(.L_8707 - .L_8706)


	//   ....[0]....
	.align		4
.L_8706:
        /*0034*/ 	.word	index@(__assertfail)


	//----- nvinfo : EIATTR_MERCURY_ISA_VERSION
	.align		4
.L_8707:
        /*0038*/ 	.byte	0x03, 0x5f
        /*003a*/ 	.short	0x0101


	//----- nvinfo : EIATTR_VRC_CTA_INIT_COUNT
	.align		4
        /*003c*/ 	.byte	0x02, 0x4a
	.zero		1
	.zero		1


	//----- nvinfo : EIATTR_SYSCALL_OFFSETS
	.align		4
        /*0040*/ 	.byte	0x04, 0x46
        /*0042*/ 	.short	(.L_8709 - .L_8708)


	//   ....[0]....
.L_8708:
        /*0044*/ 	.word	0x00002470


	//   ....[1]....
        /*0048*/ 	.word	0x00003290


	//   ....[2]....
        /*004c*/ 	.word	0x00004340


	//   ....[3]....
        /*0050*/ 	.word	0x000069a0


	//   ....[4]....
        /*0054*/ 	.word	0x00008560


	//   ....[5]....
        /*0058*/ 	.word	0x0000ad10


	//   ....[6]....
        /*005c*/ 	.word	0x0000c8d0


	//   ....[7]....
        /*0060*/ 	.word	0x0000f0b0


	//   ....[8]....
        /*0064*/ 	.word	0x00010c60


	//----- nvinfo : EIATTR_EXIT_INSTR_OFFSETS
	.align		4
.L_8709:
        /*0068*/ 	.byte	0x04, 0x1c
        /*006a*/ 	.short	(.L_8711 - .L_8710)


	//   ....[0]....
.L_8710:
        /*006c*/ 	.word	0x0000cba0


	//   ....[1]....
        /*0070*/ 	.word	0x000101f0


	//   ....[2]....
        /*0074*/ 	.word	0x00010210


	//   ....[3]....
        /*0078*/ 	.word	0x00010290


	//   ....[4]....
        /*007c*/ 	.word	0x000102b0


	//   ....[5]....
        /*0080*/ 	.word	0x000102d0


	//   ....[6]....
        /*0084*/ 	.word	0x00010360


	//   ....[7]....
        /*0088*/ 	.word	0x000103a0


	//   ....[8]....
        /*008c*/ 	.word	0x00010440


	//   ....[9]....
        /*0090*/ 	.word	0x00010490


	//   ....[10]....
        /*0094*/ 	.word	0x000104c0


	//   ....[11]....
        /*0098*/ 	.word	0x00010580


	//   ....[12]....
        /*009c*/ 	.word	0x000106f0


	//   ....[13]....
        /*00a0*/ 	.word	0x00010860


	//   ....[14]....
        /*00a4*/ 	.word	0x000109d0


	//   ....[15]....
        /*00a8*/ 	.word	0x000109f0


	//   ....[16]....
        /*00ac*/ 	.word	0x00010a10


	//   ....[17]....
        /*00b0*/ 	.word	0x00010ac0


	//   ....[18]....
        /*00b4*/ 	.word	0x00010b00


	//   ....[19]....
        /*00b8*/ 	.word	0x00010c70


	//   ....[20]....
        /*00bc*/ 	.word	0x00010d80


	//   ....[21]....
        /*00c0*/ 	.word	0x00010ec0


	//   ....[22]....
        /*00c4*/ 	.word	0x00010f00


	//----- nvinfo : EIATTR_MAX_THREADS
	.align		4
.L_8711:
        /*00c8*/ 	.byte	0x04, 0x05
        /*00ca*/ 	.short	(.L_8713 - .L_8712)
.L_8712:
        /*00cc*/ 	.word	0x00000080
        /*00d0*/ 	.word	0x00000001
        /*00d4*/ 	.word	0x00000001


	//----- nvinfo : EIATTR_CRS_STACK_SIZE
	.align		4
.L_8713:
        /*00d8*/ 	.byte	0x04, 0x1e
        /*00da*/ 	.short	(.L_8715 - .L_8714)
.L_8714:
        /*00dc*/ 	.word	0x00000000


	//----- nvinfo : EIATTR_CBANK_PARAM_SIZE
	.align		4
.L_8715:
        /*00e0*/ 	.byte	0x03, 0x19
        /*00e2*/ 	.short	0x0290


	//----- nvinfo : EIATTR_PARAM_CBANK
	.align		4
        /*00e4*/ 	.byte	0x04, 0x0a
        /*00e6*/ 	.short	(.L_8717 - .L_8716)
	.align		4
.L_8716:
        /*00e8*/ 	.word	index@(.nv.constant0._ZN2at6native18elementwise_kernelILi128ELi4EZNS0_15gpu_kernel_implINS0_13BinaryFunctorIlllZZZNS0_21remainder_kernel_cudaERNS_18TensorIteratorBaseEENKUlvE_clEvENKUlvE2_clEvEUlllE_EEEEvS5_RKT_EUliE_EEviT1_)
        /*00ec*/ 	.short	0x0380
        /*00ee*/ 	.short	0x0290


	//----- nvinfo : EIATTR_SW_WAR
	.align		4
.L_8717:
        /*00f0*/ 	.byte	0x04, 0x36
        /*00f2*/ 	.short	(.L_8719 - .L_8718)
.L_8718:
        /*00f4*/ 	.word	0x00000008
.L_8719:


//--------------------- .nv.info._ZN2at6native27unrolled_elementwise_kernelINS0_13BinaryFunctorIlllZZZNS0_21remainder_kernel_cudaERNS_18TensorIteratorBaseEENKUlvE_clEvENKUlvE2_clEvEUlllE_EESt5arrayIPcLm3EELi4E23TrivialOffsetCalculatorILi2EjESC_ILi1EjENS0_6memory12LoadWithCastILi2EEENSF_13StoreWithCastILi1EEEEEviT_T0_T2_T3_T4_T5_ --------------------------
	.section	.nv.info._ZN2at6native27unrolled_elementwise_kernelINS0_13BinaryFunctorIlllZZZNS0_21remainder_kernel_cudaERNS_18TensorIteratorBaseEENKUlvE_clEvENKUlvE2_clEvEUlllE_EESt5arrayIPcLm3EELi4E23TrivialOffsetCalculatorILi2EjESC_ILi1EjENS0_6memory12LoadWithCastILi2EEENSF_13StoreWithCastILi1EEEEEviT_T0_T2_T3_T4_T5_,"",@"SHT_CUDA_INFO"
	.sectionflags	@""
	.align	4


	//----- nvinfo : EIATTR_CUDA_API_VERSION
	.align		4
        /*0000*/ 	.byte	0x04, 0x37
        /*0002*/ 	.short	(.L_8721 - .L_8720)
.L_8720:
        /*0004*/ 	.word	0x00000082


	//----- nvinfo : EIATTR_KPARAM_INFO
	.align		4
.L_8721:
        /*0008*/ 	.byte	0x04, 0x17
        /*000a*/ 	.short	(.L_8723 - .L_8722)
.L_8722:
        /*000c*/ 	.word	0x00000000
        /*0010*/ 	.short	0x0006
        /*0012*/ 	.short	0x0030
        /*0014*/ 	.byte	0x00, 0xf0, 0x21, 0x00


	//----- nvinfo : EIATTR_KPARAM_INFO
	.align		4
.L_8723:
        /*0018*/ 	.byte	0x04, 0x17
        /*001a*/ 	.short	(.L_8725 - .L_8724)
.L_8724:
        /*001c*/ 	.word	0x00000000
        /*0020*/ 	.short	0x0005
        /*0022*/ 	.short	0x0024
        /*0024*/ 	.byte	0x00, 0xf0, 0x31, 0x00


	//----- nvinfo : EIATTR_KPARAM_INFO
	.align		4
.L_8725:
        /*0028*/ 	.byte	0x04, 0x17
        /*002a*/ 	.short	(.L_8727 - .L_8726)
.L_8726:
        /*002c*/ 	.word	0x00000000
        /*0030*/ 	.short	0x0004
        /*0032*/ 	.short	0x0021
        /*0034*/ 	.byte	0x00, 0xf0, 0x05, 0x00


	//----- nvinfo : EIATTR_KPARAM_INFO
	.align		4
.L_8727:
        /*0038*/ 	.byte	0x04, 0x17
        /*003a*/ 	.short	(.L_8729 - .L_8728)
.L_8728:
        /*003c*/ 	.word	0x00000000
        /*0040*/ 	.short	0x0003
        /*0042*/ 	.short	0x0020
        /*0044*/ 	.byte	0x00, 0xf0, 0x05, 0x00


	//----- nvinfo : EIATTR_KPARAM_INFO
	.align		4
.L_8729:
        /*0048*/ 	.byte	0x04, 0x17
        /*004a*/ 	.short	(.L_8731 - .L_8730)
.L_8730:
        /*004c*/ 	.word	0x00000000
        /*0050*/ 	.short	0x0002
        /*0052*/ 	.short	0x0008
        /*0054*/ 	.byte	0x00, 0xf0, 0x61, 0x00


	//----- nvinfo : EIATTR_KPARAM_INFO
	.align		4
.L_8731:
        /*0058*/ 	.byte	0x04, 0x17
        /*005a*/ 	.short	(.L_8733 - .L_8732)
.L_8732:
        /*005c*/ 	.word	0x00000000
        /*0060*/ 	.short	0x0001
        /*0062*/ 	.short	0x0004
        /*0064*/ 	.byte	0x00, 0xf0, 0x05, 0x00


	//----- nvinfo : EIATTR_KPARAM_INFO
	.align		4
.L_8733:
        /*0068*/ 	.byte	0x04, 0x17
        /*006a*/ 	.short	(.L_8735 - .L_8734)
.L_8734:
        /*006c*/ 	.word	0x00000000
        /*0070*/ 	.short	0x0000
        /*0072*/ 	.short	0x0000
        /*0074*/ 	.byte	0x00, 0xf0, 0x11, 0x00


	//----- nvinfo : EIATTR_SPARSE_MMA_MASK
	.align		4
.L_8735:
        /*0078*/ 	.byte	0x03, 0x50
        /*007a*/ 	.short	0x0000


	//----- nvinfo : EIATTR_MAXREG_COUNT
	.align		4
        /*007c*/ 	.byte	0x03, 0x1b
        /*007e*/ 	.short	0x00ff


	//----- nvinfo : EIATTR_EXTERNS
	.align		4
        /*0080*/ 	.byte	0x04, 0x0f
        /*0082*/ 	.short	(.L_8737 - .L_8736)


	//   ....[0]....
	.align		4
.L_8736:
        /*0084*/ 	.word	index@(__assertfail)


	//----- nvinfo : EIATTR_MERCURY_ISA_VERSION
	.align		4
.L_8737:
        /*0088*/ 	.byte	0x03, 0x5f
        /*008a*/ 	.short	0x0101


	//----- nvinfo : EIATTR_VRC_CTA_INIT_COUNT
	.align		4
        /*008c*/ 	.byte	0x02, 0x4a
	.zero		1
	.zero		1


	//----- nvinfo : EIATTR_SYSCALL_OFFSETS
	.align		4
        /*0090*/ 	.byte	0x04, 0x46
        /*0092*/ 	.short	(.L_8739 - .L_8738)


	//   ....[0]....
.L_8738:
        /*0094*/ 	.word	0x00000e30


	//   ....[1]....
        /*0098*/ 	.word	0x00001c90


	//   ....[2]....
        /*009c*/ 	.word	0x00002c20


	//   ....[3]....
        /*00a0*/ 	.word	0x00003a80


	//   ....[4]....
        /*00a4*/ 	.word	0x00004960


	//   ....[5]....
        /*00a8*/ 	.word	0x000057c0


	//   ....[6]....
        /*00ac*/ 	.word	0x000066a0


	//   ....[7]....
        /*00b0*/ 	.word	0x00007500


	//   ....[8]....
        /*00b4*/ 	.word	0x00008ff0


	//   ....[9]....
        /*00b8*/ 	.word	0x00009d40


	//   ....[10]....
        /*00bc*/ 	.word	0x0000abc0


	//   ....[11]....
        /*00c0*/ 	.word	0x0000ba20


	//----- nvinfo : EIATTR_EXIT_INSTR_OFFSETS
	.align		4
.L_8739:
        /*00c4*/ 	.byte	0x04, 0x1c
        /*00c6*/ 	.short	(.L_8741 - .L_8740)


	//   ....[0]....
.L_8740:
        /*00c8*/ 	.word	0x0000ae90


	//   ....[1]....
        /*00cc*/ 	.word	0x0000afc0


	//   ....[2]....
        /*00d0*/ 	.word	0x0000afe0


	//   ....[3]....
        /*00d4*/ 	.word	0x0000b060


	//   ....[4]....
        /*00d8*/ 	.word	0x0000b080


	//   ....[5]....
        /*00dc*/ 	.word	0x0000b0a0


	//   ....[6]....
        /*00e0*/ 	.word	0x0000b130


	//   ....[7]....
        /*00e4*/ 	.word	0x0000b170


	//   ....[8]....
        /*00e8*/ 	.word	0x0000b210


	//   ....[9]....
        /*00ec*/ 	.word	0x0000b260


	//   ....[10]....
        /*00f0*/ 	.word	0x0000b290


	//   ....[11]....
        /*00f4*/ 	.word	0x0000b350


	//   ....[12]....
        /*00f8*/ 	.word	0x0000b4c0


	//   ....[13]....
        /*00fc*/ 	.word	0x0000b630


	//   ....[14]....
        /*0100*/ 	.word	0x0000b790


	//   ....[15]....
        /*0104*/ 	.word	0x0000b7b0


	//   ....[16]....
        /*0108*/ 	.word	0x0000b7d0


	//   ....[17]....
        /*010c*/ 	.word	0x0000b880


	//   ....[18]....
        /*0110*/ 	.word	0x0000b8c0


	//   ....[19]....
        /*0114*/ 	.word	0x0000ba30


	//   ....[20]....
        /*0118*/ 	.word	0x0000bb40


	//   ....[21]....
        /*011c*/ 	.word	0x0000bc80


	//   ....[22]....
        /*0120*/ 	.word	0x0000bcc0


	//----- nvinfo : EIATTR_MAX_THREADS
	.align		4
.L_8741:
        /*0124*/ 	.byte	0x04, 0x05
        /*0126*/ 	.short	(.L_8743 - .L_8742)
.L_8742:
        /*0128*/ 	.word	0x00000080
        /*012c*/ 	.word	0x00000001
        /*0130*/ 	.word	0x00000001


	//----- nvinfo : EIATTR_CRS_STACK_SIZE
	.align		4
.L_8743:
        /*0134*/ 	.byte	0x04, 0x1e
        /*0136*/ 	.short	(.L_8745 - .L_8744)
.L_8744:
        /*0138*/ 	.word	0x00000000


	//----- nvinfo : EIATTR_CBANK_PARAM_SIZE
	.align		4
.L_8745:
        /*013c*/ 	.byte	0x03, 0x19
        /*013e*/ 	.short	0x0038


	//----- nvinfo : EIATTR_PARAM_CBANK
	.align		4
        /*0140*/ 	.byte	0x04, 0x0a
        /*0142*/ 	.short	(.L_8747 - .L_8746)
	.align		4
.L_8746:
        /*0144*/ 	.word	index@(.nv.constant0._ZN2at6native27unrolled_elementwise_kernelINS0_13BinaryFunctorIlllZZZNS0_21remainder_kernel_cudaERNS_18TensorIteratorBaseEENKUlvE_clEvENKUlvE2_clEvEUlllE_EESt5arrayIPcLm3EELi4E23TrivialOffsetCalculatorILi2EjESC_ILi1EjENS0_6memory12LoadWithCastILi2EEENSF_13StoreWithCastILi1EEEEEviT_T0_T2_T3_T4_T5_)
        /*0148*/ 	.short	0x0380
        /*014a*/ 	.short	0x0038


	//----- nvinfo : EIATTR_SW_WAR
	.align		4
.L_8747:
        /*014c*/ 	.byte	0x04, 0x36
        /*014e*/ 	.short	(.L_8749 - .L_8748)
.L_8748:
        /*0150*/ 	.word	0x00000008
.L_8749:


//--------------------- .nv.info._ZN2at6native18elementwise_kernelILi128ELi2EZNS0_22gpu_kernel_impl_nocastINS0_13BinaryFunctorIlllZZZNS0_21remainder_kernel_cudaERNS_18TensorIteratorBaseEENKUlvE_clEvENKUlvE2_clEvEUlllE_EEEEvS5_RKT_EUliE_EEviT1_ --------------------------
	.section	.nv.info._ZN2at6native18elementwise_kernelILi128ELi2EZNS0_22gpu_kernel_impl_nocastINS0_13BinaryFunctorIlllZZZNS0_21remainder_kernel_cudaERNS_18TensorIteratorBaseEENKUlvE_clEvENKUlvE2_clEvEUlllE_EEEEvS5_RKT_EUliE_EEviT1_,"",@"SHT_CUDA_INFO"
	.sectionflags	@""
	.align	4


	//----- nvinfo : EIATTR_CUDA_API_VERSION
	.align		4
        /*0000*/ 	.byte	0x04, 0x37
        /*0002*/ 	.short	(.L_8751 - .L_8750)
.L_8750:
        /*0004*/ 	.word	0x00000082


	//----- nvinfo : EIATTR_KPARAM_INFO
	.align		4
.L_8751:
        /*0008*/ 	.byte	0x04, 0x17
        /*000a*/ 	.short	(.L_8753 - .L_8752)
.L_8752:
        /*000c*/ 	.word	0x00000000
        /*0010*/ 	.short	0x0001
        /*0012*/ 	.short	0x0008
        /*0014*/ 	.byte	0x00, 0xf0, 0x21, 0x0a


	//----- nvinfo : EIATTR_KPARAM_INFO
	.align		4
.L_8753:
        /*0018*/ 	.byte	0x04, 0x17
        /*001a*/ 	.short	(.L_8755 - .L_8754)
.L_8754:
        /*001c*/ 	.word	0x00000000
        /*0020*/ 	.short	0x0000
        /*0022*/ 	.short	0x0000
        /*0024*/ 	.byte	0x00, 0xf0, 0x11, 0x00


	//----- nvinfo : EIATTR_SPARSE_MMA_MASK
	.align		4
.L_8755:
        /*0028*/ 	.byte	0x03, 0x50
        /*002a*/ 	.short	0x0000


	//----- nvinfo : EIATTR_MAXREG_COUNT
	.align		4
        /*002c*/ 	.byte	0x03, 0x1b
        /*002e*/ 	.short	0x0080


	//----- nvinfo : EIATTR_MERCURY_ISA_VERSION
	.align		4
        /*0030*/ 	.byte	0x03, 0x5f
        /*0032*/ 	.short	0x0101


	//----- nvinfo : EIATTR_VRC_CTA_INIT_COUNT
	.align		4
        /*0034*/ 	.byte	0x02, 0x4a
	.zero		1
	.zero		1


	//----- nvinfo : EIATTR_EXIT_INSTR_OFFSETS
	.align		4
        /*0038*/ 	.byte	0x04, 0x1c
        /*003a*/ 	.short	(.L_8757 - .L_8756)


	//   ....[0]....
.L_8756:
        /*003c*/ 	.word	0x00000400


	//   ....[1]....
        /*0040*/ 	.word	0x00000700


	//   ....[2]....
        /*0044*/ 	.word	0x000020e0


	//   ....[3]....
        /*0048*/ 	.word	0x00003a10


	//----- nvinfo : EIATTR_MAX_THREADS
	.align		4
.L_8757:
        /*004c*/ 	.byte	0x04, 0x05
        /*004e*/ 	.short	(.L_8759 - .L_8758)
.L_8758:
        /*0050*/ 	.word	0x00000080
        /*0054*/ 	.word	0x00000001
        /*0058*/ 	.word	0x00000001


	//----- nvinfo : EIATTR_CRS_STACK_SIZE
	.align		4
.L_8759:
        /*005c*/ 	.byte	0x04, 0x1e
        /*005e*/ 	.short	(.L_8761 - .L_8760)
.L_8760:
        /*0060*/ 	.word	0x00000000


	//----- nvinfo : EIATTR_CBANK_PARAM_SIZE
	.align		4
.L_8761:
        /*0064*/ 	.byte	0x03, 0x19
        /*0066*/ 	.short	0x0290


	//----- nvinfo : EIATTR_PARAM_CBANK
	.align		4
        /*0068*/ 	.byte	0x04, 0x0a
        /*006a*/ 	.short	(.L_8763 - .L_8762)
	.align		4
.L_8762:
        /*006c*/ 	.word	index@(.nv.constant0._ZN2at6native18elementwise_kernelILi128ELi2EZNS0_22gpu_kernel_impl_nocastINS0_13BinaryFunctorIlllZZZNS0_21remainder_kernel_cudaERNS_18TensorIteratorBaseEENKUlvE_clEvENKUlvE2_clEvEUlllE_EEEEvS5_RKT_EUliE_EEviT1_)
        /*0070*/ 	.short	0x0380
        /*0072*/ 	.short	0x0290


	//----- nvinfo : EIATTR_SW_WAR
	.align		4
.L_8763:
        /*0074*/ 	.byte	0x04, 0x36
        /*0076*/ 	.short	(.L_8765 - .L_8764)
.L_8764:
        /*0078*/ 	.word	0x00000008
.L_8765:


//--------------------- .nv.info._ZN2at6native27unrolled_elementwise_kernelINS0_13BinaryFunctorIlllZZZNS0_21remainder_kernel_cudaERNS_18TensorIteratorBaseEENKUlvE_clEvENKUlvE2_clEvEUlllE_EESt5arrayIPcLm3EELi4E23TrivialOffsetCalculatorILi2EjESC_ILi1EjENS0_6memory15LoadWithoutCastENSF_16StoreWithoutCastEEEviT_T0_T2_T3_T4_T5_ --------------------------
	.section	.nv.info._ZN2at6native27unrolled_elementwise_kernelINS0_13BinaryFunctorIlllZZZNS0_21remainder_kernel_cudaERNS_18TensorIteratorBaseEENKUlvE_clEvENKUlvE2_clEvEUlllE_EESt5arrayIPcLm3EELi4E23TrivialOffsetCalculatorILi2EjESC_ILi1EjENS0_6memory15LoadWithoutCastENSF_16StoreWithoutCastEEEviT_T0_T2_T3_T4_T5_,"",@"SHT_CUDA_INFO"
	.sectionflags	@""
	.align	4


	//----- nvinfo : EIATTR_CUDA_API_VERSION
	.align		4
        /*0000*/ 	.byte	0x04, 0x37
        /*0002*/ 	.short	(.L_8767 - .L_8766)
.L_8766:
        /*0004*/ 	.word	0x00000082


	//----- nvinfo : EIATTR_KPARAM_INFO
	.align		4
.L_8767:
        /*0008*/ 	.byte	0x04, 0x17
        /*000a*/ 	.short	(.L_8769 - .L_8768)
.L_8768:
        /*000c*/ 	.word	0x00000000
        /*0010*/ 	.short	0x0006
        /*0012*/ 	.short	0x0023
        /*0014*/ 	.byte	0x00, 0xf0, 0x05, 0x00


	//----- nvinfo : EIATTR_KPARAM_INFO
	.align		4
.L_8769:
        /*0018*/ 	.byte	0x04, 0x17
        /*001a*/ 	.short	(.L_8771 - .L_8770)
.L_8770:
        /*001c*/ 	.word	0x00000000
        /*0020*/ 	.short	0x0005
        /*0022*/ 	.short	0x0022
        /*0024*/ 	.byte	0x00, 0xf0, 0x05, 0x00


	//----- nvinfo : EIATTR_KPARAM_INFO
	.align		4
.L_8771:
        /*0028*/ 	.byte	0x04, 0x17
        /*002a*/ 	.short	(.L_8773 - .L_8772)
.L_8772:
        /*002c*/ 	.word	0x00000000
        /*0030*/ 	.short	0x0004
        /*0032*/ 	.short	0x0021
        /*0034*/ 	.byte	0x00, 0xf0, 0x05, 0x00


	//----- nvinfo : EIATTR_KPARAM_INFO
	.align		4
.L_8773:
        /*0038*/ 	.byte	0x04, 0x17
        /*003a*/ 	.short	(.L_8775 - .L_8774)
.L_8774:
        /*003c*/ 	.word	0x00000000
        /*0040*/ 	.short	0x0003
        /*0042*/ 	.short	0x0020
        /*0044*/ 	.byte	0x00, 0xf0, 0x05, 0x00


	//----- nvinfo : EIATTR_KPARAM_INFO
	.align		4
.L_8775:
        /*0048*/ 	.byte	0x04, 0x17
        /*004a*/ 	.short	(.L_8777 - .L_8776)
.L_8776:
        /*004c*/ 	.word	0x00000000
        /*0050*/ 	.short	0x0002
        /*0052*/ 	.short	0x0008
        /*0054*/ 	.byte	0x00, 0xf0, 0x61, 0x00


	//----- nvinfo : EIATTR_KPARAM_INFO
	.align		4
.L_8777:
        /*0058*/ 	.byte	0x04, 0x17
        /*005a*/ 	.short	(.L_8779 - .L_8778)
.L_8778:
        /*005c*/ 	.word	0x00000000
        /*0060*/ 	.short	0x0001
        /*0062*/ 	.short	0x0004
        /*0064*/ 	.byte	0x00, 0xf0, 0x05, 0x00


	//----- nvinfo : EIATTR_KPARAM_INFO
	.align		4
.L_8779:
        /*0068*/ 	.byte	0x04, 0x17
        /*006a*/ 	.short	(.L_8781 - .L_8780)
.L_8780:
        /*006c*/ 	.word	0x00000000
        /*0070*/ 	.short	0x0000
        /*0072*/ 	.short	0x0000
        /*0074*/ 	.byte	0x00, 0xf0, 0x11, 0x00


	//----- nvinfo : EIATTR_SPARSE_MMA_MASK
	.align		4
.L_8781:
        /*0078*/ 	.byte	0x03, 0x50
        /*007a*/ 	.short	0x0000


	//----- nvinfo : EIATTR_MAXREG_COUNT
	.align		4
        /*007c*/ 	.byte	0x03, 0x1b
        /*007e*/ 	.short	0x00ff


	//----- nvinfo : EIATTR_MERCURY_ISA_VERSION
	.align		4
        /*0080*/ 	.byte	0x03, 0x5f
        /*0082*/ 	.short	0x0101


	//----- nvinfo : EIATTR_VRC_CTA_INIT_COUNT
	.align		4
        /*0084*/ 	.byte	0x02, 0x4a
	.zero		1
	.zero		1


	//----- nvinfo : EIATTR_EXIT_INSTR_OFFSETS
	.align		4
        /*0088*/ 	.byte	0x04, 0x1c
        /*008a*/ 	.short	(.L_8783 - .L_8782)


	//   ....[0]....
.L_8782:
        /*008c*/ 	.word	0x00001130


	//   ....[1]....
        /*0090*/ 	.word	0x00001180


	//----- nvinfo : EIATTR_MAX_THREADS
	.align		4
.L_8783:
        /*0094*/ 	.byte	0x04, 0x05
        /*0096*/ 	.short	(.L_8785 - .L_8784)
.L_8784:
        /*0098*/ 	.word	0x00000080
        /*009c*/ 	.word	0x00000001
        /*00a0*/ 	.word	0x00000001


	//----- nvinfo : EIATTR_CRS_STACK_SIZE
	.align		4
.L_8785:
        /*00a4*/ 	.byte	0x04, 0x1e
        /*00a6*/ 	.short	(.L_8787 - .L_8786)
.L_8786:
        /*00a8*/ 	.word	0x00000000


	//----- nvinfo : EIATTR_CBANK_PARAM_SIZE
	.align		4
.L_8787:
        /*00ac*/ 	.byte	0x03, 0x19
        /*00ae*/ 	.short	0x0024


	//----- nvinfo : EIATTR_PARAM_CBANK
	.align		4
        /*00b0*/ 	.byte	0x04, 0x0a
        /*00b2*/ 	.short	(.L_8789 - .L_8788)
	.align		4
.L_8788:
        /*00b4*/ 	.word	index@(.nv.constant0._ZN2at6native27unrolled_elementwise_kernelINS0_13BinaryFunctorIlllZZZNS0_21remainder_kernel_cudaERNS_18TensorIteratorBaseEENKUlvE_clEvENKUlvE2_clEvEUlllE_EESt5arrayIPcLm3EELi4E23TrivialOffsetCalculatorILi2EjESC_ILi1EjENS0_6memory15LoadWithoutCastENSF_16StoreWithoutCastEEEviT_T0_T2_T3_T4_T5_)
        /*00b8*/ 	.short	0x0380
        /*00ba*/ 	.short	0x0024


	//----- nvinfo : EIATTR_SW_WAR
	.align		4
.L_8789:
        /*00bc*/ 	.byte	0x04, 0x36
        /*00be*/ 	.short	(.L_8791 - .L_8790)
.L_8790:
        /*00c0*/ 	.word	0x00000008
.L_8791:


//--------------------- .nv.info._ZN2at6native29vectorized_elementwise_kernelILi2ENS0_13BinaryFunctorIlllZZZNS0_21remainder_kernel_cudaERNS_18TensorIteratorBaseEENKUlvE_clEvENKUlvE2_clEvEUlllE_EESt5arrayIPcLm3EEEEviT0_T1_ --------------------------
	.section	.nv.info._ZN2at6native29vectorized_elementwise_kernelILi2ENS0_13BinaryFunctorIlllZZZNS0_21remainder_kernel_cudaERNS_18TensorIteratorBaseEENKUlvE_clEvENKUlvE2_clEvEUlllE_EESt5arrayIPcLm3EEEEviT0_T1_,"",@"SHT_CUDA_INFO"
	.sectionflags	@""
	.align	4


	//----- nvinfo : EIATTR_CUDA_API_VERSION
	.align		4
        /*0000*/ 	.byte	0x04, 0x37
        /*0002*/ 	.short	(.L_8793 - .L_8792)
.L_8792:
        /*0004*/ 	.word	0x00000082


	//----- nvinfo : EIATTR_KPARAM_INFO
	.align		4
.L_8793:
        /*0008*/ 	.byte	0x04, 0x17
        /*000a*/ 	.short	(.L_8795 - .L_8794)
.L_8794:
        /*000c*/ 	.word	0x00000000
        /*0010*/ 	.short	0x0002
        /*0012*/ 	.short	0x0008
        /*0014*/ 	.byte	0x00, 0xf0, 0x61, 0x00


	//----- nvinfo : EIATTR_KPARAM_INFO
	.align		4
.L_8795:
        /*0018*/ 	.byte	0x04, 0x17
        /*001a*/ 	.short	(.L_8797 - .L_8796)
.L_8796:
        /*001c*/ 	.word	0x00000000
        /*0020*/ 	.short	0x0001
        /*0022*/ 	.short	0x0004
        /*0024*/ 	.byte	0x00, 0xf0, 0x05, 0x00


	//----- nvinfo : EIATTR_KPARAM_INFO
	.align		4
.L_8797:
        /*0028*/ 	.byte	0x04, 0x17
        /*002a*/ 	.short	(.L_8799 - .L_8798)
.L_8798:
        /*002c*/ 	.word	0x00000000
        /*0030*/ 	.short	0x0000
        /*0032*/ 	.short	0x0000
        /*0034*/ 	.byte	0x00, 0xf0, 0x11, 0x00


	//----- nvinfo : EIATTR_SPARSE_MMA_MASK
	.align		4
.L_8799:
        /*0038*/ 	.byte	0x03, 0x50
        /*003a*/ 	.short	0x0000


	//----- nvinfo : EIATTR_MAXREG_COUNT
	.align		4
        /*003c*/ 	.byte	0x03, 0x1b
        /*003e*/ 	.short	0x00ff


	//----- nvinfo : EIATTR_MERCURY_ISA_VERSION
	.align		4
        /*0040*/ 	.byte	0x03, 0x5f
        /*0042*/ 	.short	0x0101


	//----- nvinfo : EIATTR_VRC_CTA_INIT_COUNT
	.align		4
        /*0044*/ 	.byte	0x02, 0x4a
	.zero		1
	.zero		1


	//----- nvinfo : EIATTR_EXIT_INSTR_OFFSETS
	.align		4
        /*0048*/ 	.byte	0x04, 0x1c
        /*004a*/ 	.short	(.L_8801 - .L_8800)


	//   ....[0]....
.L_8800:
        /*004c*/ 	.word	0x00002310


	//   ....[1]....
        /*0050*/ 	.word	0x00002370


	//   ....[2]....
        /*0054*/ 	.word	0x00003bc0


	//----- nvinfo : EIATTR_MAX_THREADS
	.align		4
.L_8801:
        /*0058*/ 	.byte	0x04, 0x05
        /*005a*/ 	.short	(.L_8803 - .L_8802)
.L_8802:
        /*005c*/ 	.word	0x00000080
        /*0060*/ 	.word	0x00000001
        /*0064*/ 	.word	0x00000001


	//----- nvinfo : EIATTR_CRS_STACK_SIZE
	.align		4
.L_8803:
        /*0068*/ 	.byte	0x04, 0x1e
        /*006a*/ 	.short	(.L_8805 - .L_8804)
.L_8804:
        /*006c*/ 	.word	0x00000000


	//----- nvinfo : EIATTR_CBANK_PARAM_SIZE
	.align		4
.L_8805:
        /*0070*/ 	.byte	0x03, 0x19
        /*0072*/ 	.short	0x0020


	//----- nvinfo : EIATTR_PARAM_CBANK
	.align		4
        /*0074*/ 	.byte	0x04, 0x0a
        /*0076*/ 	.short	(.L_8807 - .L_8806)
	.align		4
.L_8806:
        /*0078*/ 	.word	index@(.nv.constant0._ZN2at6native29vectorized_elementwise_kernelILi2ENS0_13BinaryFunctorIlllZZZNS0_21remainder_kernel_cudaERNS_18TensorIteratorBaseEENKUlvE_clEvENKUlvE2_clEvEUlllE_EESt5arrayIPcLm3EEEEviT0_T1_)
        /*007c*/ 	.short	0x0380
        /*007e*/ 	.short	0x0020


	//----- nvinfo : EIATTR_SW_WAR
	.align		4
.L_8807:
        /*0080*/ 	.byte	0x04, 0x36
        /*0082*/ 	.short	(.L_8809 - .L_8808)
.L_8808:
        /*0084*/ 	.word	0x00000008
.L_8809:


//--------------------- .nv.info._ZN2at6native29vectorized_elementwise_kernelILi4ENS0_13BinaryFunctorIlllZZZNS0_21remainder_kernel_cudaERNS_18TensorIteratorBaseEENKUlvE_clEvENKUlvE2_clEvEUlllE_EESt5arrayIPcLm3EEEEviT0_T1_ --------------------------
	.section	.nv.info._ZN2at6native29vectorized_elementwise_kernelILi4ENS0_13BinaryFunctorIlllZZZNS0_21remainder_kernel_cudaERNS_18TensorIteratorBaseEENKUlvE_clEvENKUlvE2_clEvEUlllE_EESt5arrayIPcLm3EEEEviT0_T1_,"",@"SHT_CUDA_INFO"
	.sectionflags	@""
	.align	4


	//----- nvinfo : EIATTR_CUDA_API_VERSION
	.align		4
        /*0000*/ 	.byte	0x04, 0x37
        /*0002*/ 	.short	(.L_8811 - .L_8810)
.L_8810:
        /*0004*/ 	.word	0x00000082


	//----- nvinfo : EIATTR_KPARAM_INFO
	.align		4
.L_8811:
        /*0008*/ 	.byte	0x04, 0x17
        /*000a*/ 	.short	(.L_8813 - .L_8812)
.L_8812:
        /*000c*/ 	.word	0x00000000
        /*0010*/ 	.short	0x0002
        /*0012*/ 	.short	0x0008
        /*0014*/ 	.byte	0x00, 0xf0, 0x61, 0x00


	//----- nvinfo : EIATTR_KPARAM_INFO
	.align		4
.L_8813:
        /*0018*/ 	.byte	0x04, 0x17
        /*001a*/ 	.short	(.L_8815 - .L_8814)
.L_8814:
        /*001c*/ 	.word	0x00000000
        /*0020*/ 	.short	0x0001
        /*0022*/ 	.short	0x0004
        /*0024*/ 	.byte	0x00, 0xf0, 0x05, 0x00


	//----- nvinfo : EIATTR_KPARAM_INFO
	.align		4
.L_8815:
        /*0028*/ 	.byte	0x04, 0x17
        /*002a*/ 	.short	(.L_8817 - .L_8816)
.L_8816:
        /*002c*/ 	.word	0x00000000
        /*0030*/ 	.short	0x0000
        /*0032*/ 	.short	0x0000
        /*0034*/ 	.byte	0x00, 0xf0, 0x11, 0x00


	//----- nvinfo : EIATTR_SPARSE_MMA_MASK
	.align		4
.L_8817:
        /*0038*/ 	.byte	0x03, 0x50
        /*003a*/ 	.short	0x0000


	//----- nvinfo : EIATTR_MAXREG_COUNT
	.align		4
        /*003c*/ 	.byte	0x03, 0x1b
        /*003e*/ 	.short	0x00ff


	//----- nvinfo : EIATTR_MERCURY_ISA_VERSION
	.align		4
        /*0040*/ 	.byte	0x03, 0x5f
        /*0042*/ 	.short	0x0101


	//----- nvinfo : EIATTR_VRC_CTA_INIT_COUNT
	.align		4
        /*0044*/ 	.byte	0x02, 0x4a
	.zero		1
	.zero		1


	//----- nvinfo : EIATTR_EXIT_INSTR_OFFSETS
	.align		4
        /*0048*/ 	.byte	0x04, 0x1c
        /*004a*/ 	.short	(.L_8819 - .L_8818)


	//   ....[0]....
.L_8818:
        /*004c*/ 	.word	0x00002310


	//   ....[1]....
        /*0050*/ 	.word	0x00002370


	//   ....[2]....
        /*0054*/ 	.word	0x00003b50


	//----- nvinfo : EIATTR_MAX_THREADS
	.align		4
.L_8819:
        /*0058*/ 	.byte	0x04, 0x05
        /*005a*/ 	.short	(.L_8821 - .L_8820)
.L_8820:
        /*005c*/ 	.word	0x00000080
        /*0060*/ 	.word	0x00000001
        /*0064*/ 	.word	0x00000001


	//----- nvinfo : EIATTR_CRS_STACK_SIZE
	.align		4
.L_8821:
        /*0068*/ 	.byte	0x04, 0x1e
        /*006a*/ 	.short	(.L_8823 - .L_8822)
.L_8822:
        /*006c*/ 	.word	0x00000000


	//----- nvinfo : EIATTR_CBANK_PARAM_SIZE
	.align		4
.L_8823:
        /*0070*/ 	.byte	0x03, 0x19
        /*0072*/ 	.short	0x0020


	//----- nvinfo : EIATTR_PARAM_CBANK
	.align		4
        /*0074*/ 	.byte	0x04, 0x0a
        /*0076*/ 	.short	(.L_8825 - .L_8824)
	.align		4
.L_8824:
        /*0078*/ 	.word	index@(.nv.constant0._ZN2at6native29vectorized_elementwise_kernelILi4ENS0_13BinaryFunctorIlllZZZNS0_21remainder_kernel_cudaERNS_18TensorIteratorBaseEENKUlvE_clEvENKUlvE2_clEvEUlllE_EESt5arrayIPcLm3EEEEviT0_T1_)
        /*007c*/ 	.short	0x0380
        /*007e*/ 	.short	0x0020


	//----- nvinfo : EIATTR_SW_WAR
	.align		4
.L_8825:
        /*0080*/ 	.byte	0x04, 0x36
        /*0082*/ 	.short	(.L_8827 - .L_8826)
.L_8826:
        /*0084*/ 	.word	0x00000008
.L_8827:


//--------------------- .nv.info._ZN2at6native29vectorized_elementwise_kernelILi8ENS0_13BinaryFunctorIlllZZZNS0_21remainder_kernel_cudaERNS_18TensorIteratorBaseEENKUlvE_clEvENKUlvE2_clEvEUlllE_EESt5arrayIPcLm3EEEEviT0_T1_ --------------------------
	.section	.nv.info._ZN2at6native29vectorized_elementwise_kernelILi8ENS0_13BinaryFunctorIlllZZZNS0_21remainder_kernel_cudaERNS_18TensorIteratorBaseEENKUlvE_clEvENKUlvE2_clEvEUlllE_EESt5arrayIPcLm3EEEEviT0_T1_,"",@"SHT_CUDA_INFO"
	.sectionflags	@""
	.align	4


	//----- nvinfo : EIATTR_CUDA_API_VERSION
	.align		4
        /*0000*/ 	.byte	0x04, 0x37
        /*0002*/ 	.short	(.L_8829 - .L_8828)
.L_8828:
        /*0004*/ 	.word	0x00000082


	//----- nvinfo : EIATTR_KPARAM_INFO
	.align		4
.L_8829:
        /*0008*/ 	.byte	0x04, 0x17
        /*000a*/ 	.short	(.L_8831 - .L_8830)
.L_8830:
        /*000c*/ 	.word	0x00000000
        /*0010*/ 	.short	0x0002
        /*0012*/ 	.short	0x0008
        /*0014*/ 	.byte	0x00, 0xf0, 0x61, 0x00


	//----- nvinfo : EIATTR_KPARAM_INFO
	.align		4
.L_8831:
        /*0018*/ 	.byte	0x04, 0x17
        /*001a*/ 	.short	(.L_8833 - .L_8832)
.L_8832:
        /*001c*/ 	.word	0x00000000
        /*0020*/ 	.short	0x0001
        /*0022*/ 	.short	0x0004
        /*0024*/ 	.byte	0x00, 0xf0, 0x05, 0x00


	//----- nvinfo : EIATTR_KPARAM_INFO
	.align		4
.L_8833:
        /*0028*/ 	.byte	0x04, 0x17
        /*002a*/ 	.short	(.L_8835 - .L_8834)
.L_8834:
        /*002c*/ 	.word	0x00000000
        /*0030*/ 	.short	0x0000
        /*0032*/ 	.short	0x0000
        /*0034*/ 	.byte	0x00, 0xf0, 0x11, 0x00


	//----- nvinfo : EIATTR_SPARSE_MMA_MASK
	.align		4
.L_8835:
        /*0038*/ 	.byte	0x03, 0x50
        /*003a*/ 	.short	0x0000


	//----- nvinfo : EIATTR_MAXREG_COUNT
	.align		4
        /*003c*/ 	.byte	0x03, 0x1b
        /*003e*/ 	.short	0x00ff


	//----- nvinfo : EIATTR_MERCURY_ISA_VERSION
	.align		4
        /*0040*/ 	.byte	0x03, 0x5f
        /*0042*/ 	.short	0x0101


	//----- nvinfo : EIATTR_VRC_CTA_INIT_COUNT
	.align		4
        /*0044*/ 	.byte	0x02, 0x4a
	.zero		1
	.zero		1


	//----- nvinfo : EIATTR_EXIT_INSTR_OFFSETS
	.align		4
        /*0048*/ 	.byte	0x04, 0x1c
        /*004a*/ 	.short	(.L_8837 - .L_8836)


	//   ....[0]....
.L_8836:
        /*004c*/ 	.word	0x00002310


	//   ....[1]....
        /*0050*/ 	.word	0x00002370


	//   ....[2]....
        /*0054*/ 	.word	0x00003b50


	//----- nvinfo : EIATTR_MAX_THREADS
	.align		4
.L_8837:
        /*0058*/ 	.byte	0x04, 0x05
        /*005a*/ 	.short	(.L_8839 - .L_8838)
.L_8838:
        /*005c*/ 	.word	0x00000080
        /*0060*/ 	.word	0x00000001
        /*0064*/ 	.word	0x00000001


	//----- nvinfo : EIATTR_CRS_STACK_SIZE
	.align		4
.L_8839:
        /*0068*/ 	.byte	0x04, 0x1e
        /*006a*/ 	.short	(.L_8841 - .L_8840)
.L_8840:
        /*006c*/ 	.word	0x00000000


	//----- nvinfo : EIATTR_CBANK_PARAM_SIZE
	.align		4
.L_8841:
        /*0070*/ 	.byte	0x03, 0x19
        /*0072*/ 	.short	0x0020


	//----- nvinfo : EIATTR_PARAM_CBANK
	.align		4
        /*0074*/ 	.byte	0x04, 0x0a
        /*0076*/ 	.short	(.L_8843 - .L_8842)
	.align		4
.L_8842:
        /*0078*/ 	.word	index@(.nv.constant0._ZN2at6native29vectorized_elementwise_kernelILi8ENS0_13BinaryFunctorIlllZZZNS0_21remainder_kernel_cudaERNS_18TensorIteratorBaseEENKUlvE_clEvENKUlvE2_clEvEUlllE_EESt5arrayIPcLm3EEEEviT0_T1_)
        /*007c*/ 	.short	0x0380
        /*007e*/ 	.short	0x0020


	//----- nvinfo : EIATTR_SW_WAR
	.align		4
.L_8843:
        /*0080*/ 	.byte	0x04, 0x36
        /*0082*/ 	.short	(.L_8845 - .L_8844)
.L_8844:
        /*0084*/ 	.word	0x00000008
.L_8845:


//--------------------- .nv.info._ZN2at6native18elementwise_kernelILi128ELi4EZNS0_15gpu_kernel_implINS0_13BUnaryFunctorIlllZZZNS0_21remainder_kernel_cudaERNS_18TensorIteratorBaseEENKUlvE_clEvENKUlvE2_clEvEUlllE_EEEEvS5_RKT_EUliE_EEviT1_ --------------------------
	.section	.nv.info._ZN2at6native18elementwise_kernelILi128ELi4EZNS0_15gpu_kernel_implINS0_13BUnaryFunctorIlllZZZNS0_21remainder_kernel_cudaERNS_18TensorIteratorBaseEENKUlvE_clEvENKUlvE2_clEvEUlllE_EEEEvS5_RKT_EUliE_EEviT1_,"",@"SHT_CUDA_INFO"
	.sectionflags	@""
	.align	4


	//----- nvinfo : EIATTR_CUDA_API_VERSION
	.align		4
        /*0000*/ 	.byte	0x04, 0x37
        /*0002*/ 	.short	(.L_8847 - .L_8846)
.L_8846:
        /*0004*/ 	.word	0x00000082


	//----- nvinfo : EIATTR_KPARAM_INFO
	.align		4
.L_8847:
        /*0008*/ 	.byte	0x04, 0x17
        /*000a*/ 	.short	(.L_8849 - .L_8848)
.L_8848:
        /*000c*/ 	.word	0x00000000
        /*0010*/ 	.short	0x0001
        /*0012*/ 	.short	0x0008
        /*0014*/ 	.byte	0x00, 0xf0, 0xa1, 0x08


	//----- nvinfo : EIATTR_KPARAM_INFO
	.align		4
.L_8849:
        /*0018*/ 	.byte	0x04, 0x17
        /*001a*/ 	.short	(.L_8851 - .L_8850)
.L_8850:
        /*001c*/ 	.word	0x00000000
        /*0020*/ 	.short	0x0000
        /*0022*/ 	.short	0x0000
        /*0024*/ 	.byte	0x00, 0xf0, 0x11, 0x00


	//----- nvinfo : EIATTR_SPARSE_MMA_MASK
	.align		4
.L_8851:
        /*0028*/ 	.byte	0x03, 0x50
        /*002a*/ 	.short	0x0000


	//----- nvinfo : EIATTR_MAXREG_COUNT
	.align		4
        /*002c*/ 	.byte	0x03, 0x1b
        /*002e*/ 	.short	0x0080


	//----- nvinfo : EIATTR_EXTERNS
	.align		4
        /*0030*/ 	.byte	0x04, 0x0f
        /*0032*/ 	.short	(.L_8853 - .L_8852)


	//   ....[0]....
	.align		4
.L_8852:
        /*0034*/ 	.word	index@(__assertfail)


	//----- nvinfo : EIATTR_MERCURY_ISA_VERSION
	.align		4
.L_8853:
        /*0038*/ 	.byte	0x03, 0x5f
        /*003a*/ 	.short	0x0101


	//----- nvinfo : EIATTR_VRC_CTA_INIT_COUNT
	.align		4
        /*003c*/ 	.byte	0x02, 0x4a
	.zero		1
	.zero		1


	//----- nvinfo : EIATTR_SYSCALL_OFFSETS
	.align		4
        /*0040*/ 	.byte	0x04, 0x46
        /*0042*/ 	.short	(.L_8855 - .L_8854)


	//   ....[0]....
.L_8854:
        /*0044*/ 	.word	0x00002120


	//   ....[1]....
        /*0048*/ 	.word	0x000031c0


	//   ....[2]....
        /*004c*/ 	.word	0x00005430


	//   ....[3]....
        /*0050*/ 	.word	0x000062c0


	//   ....[4]....
        /*0054*/ 	.word	0x00008680


	//   ....[5]....
        /*0058*/ 	.word	0x00009510


	//   ....[6]....
        /*005c*/ 	.word	0x0000b8e0


	//   ....[7]....
        /*0060*/ 	.word	0x0000c750


	//----- nvinfo : EIATTR_EXIT_INSTR_OFFSETS
	.align		4
.L_8855:
        /*0064*/ 	.byte	0x04, 0x1c
        /*0066*/ 	.short	(.L_8857 - .L_8856)


	//   ....[0]....
.L_8856:
        /*0068*/ 	.word	0x000097f0


	//   ....[1]....
        /*006c*/ 	.word	0x0000bce0


	//   ....[2]....
        /*0070*/ 	.word	0x0000bd00


	//   ....[3]....
        /*0074*/ 	.word	0x0000bd80


	//   ....[4]....
        /*0078*/ 	.word	0x0000bda0


	//   ....[5]....
        /*007c*/ 	.word	0x0000bdc0


	//   ....[6]....
        /*0080*/ 	.word	0x0000be50


	//   ....[7]....
        /*0084*/ 	.word	0x0000be90


	//   ....[8]....
        /*0088*/ 	.word	0x0000bf30


	//   ....[9]....
        /*008c*/ 	.word	0x0000bf80


	//   ....[10]....
        /*0090*/ 	.word	0x0000bfb0


	//   ....[11]....
        /*0094*/ 	.word	0x0000c070


	//   ....[12]....
        /*0098*/ 	.word	0x0000c1e0


	//   ....[13]....
        /*009c*/ 	.word	0x0000c350


	//   ....[14]....
        /*00a0*/ 	.word	0x0000c4c0


	//   ....[15]....
        /*00a4*/ 	.word	0x0000c4e0


	//   ....[16]....
        /*00a8*/ 	.word	0x0000c500


	//   ....[17]....
        /*00ac*/ 	.word	0x0000c5b0


	//   ....[18]....
        /*00b0*/ 	.word	0x0000c5f0


	//   ....[19]....
        /*00b4*/ 	.word	0x0000c760


	//   ....[20]....
        /*00b8*/ 	.word	0x0000c870


	//   ....[21]....
        /*00bc*/ 	.word	0x0000c9b0


	//   ....[22]....
        /*00c0*/ 	.word	0x0000c9f0


	//----- nvinfo : EIATTR_MAX_THREADS
	.align		4
.L_8857:
        /*00c4*/ 	.byte	0x04, 0x05
        /*00c6*/ 	.short	(.L_8859 - .L_8858)
.L_8858:
        /*00c8*/ 	.word	0x00000080
        /*00cc*/ 	.word	0x00000001
        /*00d0*/ 	.word	0x00000001


	//----- nvinfo : EIATTR_CRS_STACK_SIZE
	.align		4
.L_8859:
        /*00d4*/ 	.byte	0x04, 0x1e
        /*00d6*/ 	.short	(.L_8861 - .L_8860)
.L_8860:
        /*00d8*/ 	.word	0x00000000


	//----- nvinfo : EIATTR_CBANK_PARAM_SIZE
	.align		4
.L_8861:
        /*00dc*/ 	.byte	0x03, 0x19
        /*00de*/ 	.short	0x0230


	//----- nvinfo : EIATTR_PARAM_CBANK
	.align		4
        /*00e0*/ 	.byte	0x04, 0x0a
        /*00e2*/ 	.short	(.L_8863 - .L_8862)
	.align		4
.L_8862:
        /*00e4*/ 	.word	index@(.nv.constant0._ZN2at6native18elementwise_kernelILi128ELi4EZNS0_15gpu_kernel_implINS0_13BUnaryFunctorIlllZZZNS0_21remainder_kernel_cudaERNS_18TensorIteratorBaseEENKUlvE_clEvENKUlvE2_clEvEUlllE_EEEEvS5_RKT_EUliE_EEviT1_)
        /*00e8*/ 	.short	0x0380
        /*00ea*/ 	.short	0x0230


	//----- nvinfo : EIATTR_SW_WAR
	.align		4
.L_8863:
        /*00ec*/ 	.byte	0x04, 0x36
        /*00ee*/ 	.short	(.L_8865 - .L_8864)
.L_8864:
        /*00f0*/ 	.word	0x00000008
.L_8865:


//--------------------- .nv.info._ZN2at6native27unrolled_elementwise_kernelINS0_13BUnaryFunctorIlllZZZNS0_21remainder_kernel_cudaERNS_18TensorIteratorBaseEENKUlvE_clEvENKUlvE2_clEvEUlllE_EESt5arrayIPcLm2EELi4E23TrivialOffsetCalculatorILi1EjESD_NS0_6memory12LoadWithCastILi1EEENSE_13StoreWithCastILi1EEEEEviT_T0_T2_T3_T4_T5_ --------------------------
	.section	.nv.info._ZN2at6native27unrolled_elementwise_kernelINS0_13BUnaryFunctorIlllZZZNS0_21remainder_kernel_cudaERNS_18TensorIteratorBaseEENKUlvE_clEvENKUlvE2_clEvEUlllE_EESt5arrayIPcLm2EELi4E23TrivialOffsetCalculatorILi1EjESD_NS0_6memory12LoadWithCastILi1EEENSE_13StoreWithCastILi1EEEEEviT_T0_T2_T3_T4_T5_,"",@"SHT_CUDA_INFO"
	.sectionflags	@""
	.align	4


	//----- nvinfo : EIATTR_CUDA_API_VERSION
	.align		4
        /*0000*/ 	.byte	0x04, 0x37
        /*0002*/ 	.short	(.L_8867 - .L_8866)
.L_8866:
        /*0004*/ 	.word	0x00000082


	//----- nvinfo : EIATTR_KPARAM_INFO
	.align		4
.L_8867:
        /*0008*/ 	.byte	0x04, 0x17
        /*000a*/ 	.short	(.L_8869 - .L_8868)
.L_8868:
        /*000c*/ 	.word	0x00000000
        /*0010*/ 	.short	0x0006
        /*0012*/ 	.short	0x0034
        /*0014*/ 	.byte	0x00, 0xf0, 0x21, 0x00


	//----- nvinfo : EIATTR_KPARAM_INFO
	.align		4
.L_8869:
        /*0018*/ 	.byte	0x04, 0x17
        /*001a*/ 	.short	(.L_8871 - .L_8870)
.L_8870:
        /*001c*/ 	.word	0x00000000
        /*0020*/ 	.short	0x0005
        /*0022*/ 	.short	0x002c
        /*0024*/ 	.byte	0x00, 0xf0, 0x21, 0x00


	//----- nvinfo : EIATTR_KPARAM_INFO
	.align		4
.L_8871:
        /*0028*/ 	.byte	0x04, 0x17
        /*002a*/ 	.short	(.L_8873 - .L_8872)
.L_8872:
        /*002c*/ 	.word	0x00000000
        /*0030*/ 	.short	0x0004
        /*0032*/ 	.short	0x0029
        /*0034*/ 	.byte	0x00, 0xf0, 0x05, 0x00


	//----- nvinfo : EIATTR_KPARAM_INFO
	.align		4
.L_8873:
        /*0038*/ 	.byte	0x04, 0x17
        /*003a*/ 	.short	(.L_8875 - .L_8874)
.L_8874:
        /*003c*/ 	.word	0x00000000
        /*0040*/ 	.short	0x0003
        /*0042*/ 	.short	0x0028
        /*0044*/ 	.byte	0x00, 0xf0, 0x05, 0x00


	//----- nvinfo : EIATTR_KPARAM_INFO
	.align		4
.L_8875:
        /*0048*/ 	.byte	0x04, 0x17
        /*004a*/ 	.short	(.L_8877 - .L_8876)
.L_8876:
        /*004c*/ 	.word	0x00000000
        /*0050*/ 	.short	0x0002
        /*0052*/ 	.short	0x0018
        /*0054*/ 	.byte	0x00, 0xf0, 0x41, 0x00


	//----- nvinfo : EIATTR_KPARAM_INFO
	.align		4
.L_8877:
        /*0058*/ 	.byte	0x04, 0x17
        /*005a*/ 	.short	(.L_8879 - .L_8878)
.L_8878:
        /*005c*/ 	.word	0x00000000
        /*0060*/ 	.short	0x0001
        /*0062*/ 	.short	0x0008
        /*0064*/ 	.byte	0x00, 0xf0, 0x41, 0x00


	//----- nvinfo : EIATTR_KPARAM_INFO
	.align		4
.L_8879:
        /*0068*/ 	.byte	0x04, 0x17
        /*006a*/ 	.short	(.L_8881 - .L_8880)
.L_8880:
        /*006c*/ 	.word	0x00000000
        /*0070*/ 	.short	0x0000
        /*0072*/ 	.short	0x0000
        /*0074*/ 	.byte	0x00, 0xf0, 0x11, 0x00


	//----- nvinfo : EIATTR_SPARSE_MMA_MASK
	.align		4
.L_8881:
        /*0078*/ 	.byte	0x03, 0x50
        /*007a*/ 	.short	0x0000


	//----- nvinfo : EIATTR_MAXREG_COUNT
	.align		4
        /*007c*/ 	.byte	0x03, 0x1b
        /*007e*/ 	.short	0x00ff


	//----- nvinfo : EIATTR_EXTERNS
	.align		4
        /*0080*/ 	.byte	0x04, 0x0f
        /*0082*/ 	.short	(.L_8883 - .L_8882)


	//   ....[0]....
	.align		4
.L_8882:
        /*0084*/ 	.word	index@(__assertfail)


	//----- nvinfo : EIATTR_MERCURY_ISA_VERSION
	.align		4
.L_8883:
        /*0088*/ 	.byte	0x03, 0x5f
        /*008a*/ 	.short	0x0101


	//----- nvinfo : EIATTR_VRC_CTA_INIT_COUNT
	.align		4
        /*008c*/ 	.byte	0x02, 0x4a
	.zero		1
	.zero		1


	//----- nvinfo : EIATTR_SYSCALL_OFFSETS
	.align		4
        /*0090*/ 	.byte	0x04, 0x46
        /*0092*/ 	.short	(.L_8885 - .L_8884)


	//   ....[0]....
.L_8884:
        /*0094*/ 	.word	0x00000e10


	//   ....[1]....
        /*0098*/ 	.word	0x00001d90


	//   ....[2]....
        /*009c*/ 	.word	0x00002c60


	//   ....[3]....
        /*00a0*/ 	.word	0x00003b30


	//   ....[4]....
        /*00a4*/ 	.word	0x000056a0


	//   ....[5]....
        /*00a8*/ 	.word	0x00006400


	//   ....[6]....
        /*00ac*/ 	.word	0x00007280


	//   ....[7]....
        /*00b0*/ 	.word	0x000080e0


	//----- nvinfo : EIATTR_EXIT_INSTR_OFFSETS
	.align		4
.L_8885:
        /*00b4*/ 	.byte	0x04, 0x1c
        /*00b6*/ 	.short	(.L_8887 - .L_8886)


	//   ....[0]....
.L_8886:
        /*00b8*/ 	.word	0x00007550


	//   ....[1]....
        /*00bc*/ 	.word	0x00007680


	//   ....[2]....
        /*00c0*/ 	.word	0x000076a0


	//   ....[3]....
        /*00c4*/ 	.word	0x00007720


	//   ....[4]....
        /*00c8*/ 	.word	0x00007740


	//   ....[5]....
        /*00cc*/ 	.word	0x00007760


	//   ....[6]....
        /*00d0*/ 	.word	0x000077f0


	//   ....[7]....
        /*00d4*/ 	.word	0x00007830


	//   ....[8]....
        /*00d8*/ 	.word	0x000078d0


	//   ....[9]....
        /*00dc*/ 	.word	0x00007920


	//   ....[10]....
        /*00e0*/ 	.word	0x00007950


	//   ....[11]....
        /*00e4*/ 	.word	0x00007a10


	//   ....[12]....
        /*00e8*/ 	.word	0x00007b80


	//   ....[13]....
        /*00ec*/ 	.word	0x00007cf0


	//   ....[14]....
        /*00f0*/ 	.word	0x00007e50


	//   ....[15]....
        /*00f4*/ 	.word	0x00007e70


	//   ....[16]....
        /*00f8*/ 	.word	0x00007e90


	//   ....[17]....
        /*00fc*/ 	.word	0x00007f40


	//   ....[18]....
        /*0100*/ 	.word	0x00007f80


	//   ....[19]....
        /*0104*/ 	.word	0x000080f0


	//   ....[20]....
        /*0108*/ 	.word	0x00008200


	//   ....[21]....
        /*010c*/ 	.word	0x00008340


	//   ....[22]....
        /*0110*/ 	.word	0x00008380


	//----- nvinfo : EIATTR_MAX_THREADS
	.align		4
.L_8887:
        /*0114*/ 	.byte	0x04, 0x05
        /*0116*/ 	.short	(.L_8889 - .L_8888)
.L_8888:
        /*0118*/ 	.word	0x00000080
        /*011c*/ 	.word	0x00000001
        /*0120*/ 	.word	0x00000001


	//----- nvinfo : EIATTR_CRS_STACK_SIZE
	.align		4
.L_8889:
        /*0124*/ 	.byte	0x04, 0x1e
        /*0126*/ 	.short	(.L_8891 - .L_8890)
.L_8890:
        /*0128*/ 	.word	0x00000000


	//----- nvinfo : EIATTR_CBANK_PARAM_SIZE
	.align		4
.L_8891:
        /*012c*/ 	.byte	0x03, 0x19
        /*012e*/ 	.short	0x003c


	//----- nvinfo : EIATTR_PARAM_CBANK
	.align		4
        /*0130*/ 	.byte	0x04, 0x0a
        /*0132*/ 	.short	(.L_8893 - .L_8892)
	.align		4
.L_8892:
        /*0134*/ 	.word	index@(.nv.constant0._ZN2at6native27unrolled_elementwise_kernelINS0_13BUnaryFunctorIlllZZZNS0_21remainder_kernel_cudaERNS_18TensorIteratorBaseEENKUlvE_clEvENKUlvE2_clEvEUlllE_EESt5arrayIPcLm2EELi4E23TrivialOffsetCalculatorILi1EjESD_NS0_6memory12LoadWithCastILi1EEENSE_13StoreWithCastILi1EEEEEviT_T0_T2_T3_T4_T5_)
        /*0138*/ 	.short	0x0380
        /*013a*/ 	.short	0x003c


	//----- nvinfo : EIATTR_SW_WAR
	.align		4
.L_8893:
        /*013c*/ 	.byte	0x04, 0x36
        /*013e*/ 	.short	(.L_8895 - .L_8894)
.L_8894:
        /*0140*/ 	.word	0x00000008
.L_8895:


//--------------------- .nv.info._ZN2at6native18elementwise_kernelILi128ELi2EZNS0_22gpu_kernel_impl_nocastINS0_13BUnaryFunctorIlllZZZNS0_21remainder_kernel_cudaERNS_18TensorIteratorBaseEENKUlvE_clEvENKUlvE2_clEvEUlllE_EEEEvS5_RKT_EUliE_EEviT1_ --------------------------
	.section	.nv.info._ZN2at6native18elementwise_kernelILi128ELi2EZNS0_22gpu_kernel_impl_nocastINS0_13BUnaryFunctorIlllZZZNS0_21remainder_kernel_cudaERNS_18TensorIteratorBaseEENKUlvE_clEvENKUlvE2_clEvEUlllE_EEEEvS5_RKT_EUliE_EEviT1_,"",@"SHT_CUDA_INFO"
	.sectionflags	@""
	.align	4


	//----- nvinfo : EIATTR_CUDA_API_VERSION
	.align		4
        /*0000*/ 	.byte	0x04, 0x37
        /*0002*/ 	.short	(.L_8897 - .L_8896)
.L_8896:
        /*0004*/ 	.word	0x00000082


	//----- nvinfo : EIATTR_KPARAM_INFO
	.align		4
.L_8897:
        /*0008*/ 	.byte	0x04, 0x17
        /*000a*/ 	.short	(.L_8899 - .L_8898)
.L_8898:
        /*000c*/ 	.word	0x00000000
        /*0010*/ 	.short	0x0001
        /*0012*/ 	.short	0x0008
        /*0014*/ 	.byte	0x00, 0xf0, 0x81, 0x08


	//----- nvinfo : EIATTR_KPARAM_INFO
	.align		4
.L_8899:
        /*0018*/ 	.byte	0x04, 0x17
        /*001a*/ 	.short	(.L_8901 - .L_8900)
.L_8900:
        /*001c*/ 	.word	0x00000000
        /*0020*/ 	.short	0x0000
        /*0022*/ 	.short	0x0000
        /*0024*/ 	.byte	0x00, 0xf0, 0x11, 0x00


	//----- nvinfo : EIATTR_SPARSE_MMA_MASK
	.align		4
.L_8901:
        /*0028*/ 	.byte	0x03, 0x50
        /*002a*/ 	.short	0x0000


	//----- nvinfo : EIATTR_MAXREG_COUNT
	.align		4
        /*002c*/ 	.byte	0x03, 0x1b
        /*002e*/ 	.short	0x0080


	//----- nvinfo : EIATTR_MERCURY_ISA_VERSION
	.align		4
        /*0030*/ 	.byte	0x03, 0x5f
        /*0032*/ 	.short	0x0101


	//----- nvinfo : EIATTR_VRC_CTA_INIT_COUNT
	.align		4
        /*0034*/ 	.byte	0x02, 0x4a
	.zero		1
	.zero		1


	//----- nvinfo : EIATTR_EXIT_INSTR_OFFSETS
	.align		4
        /*0038*/ 	.byte	0x04, 0x1c
        /*003a*/ 	.short	(.L_8903 - .L_8902)


	//   ....[0]....
.L_8902:
        /*003c*/ 	.word	0x00000400


	//   ....[1]....
        /*0040*/ 	.word	0x000006e0


	//   ....[2]....
        /*0044*/ 	.word	0x00001d70


	//   ....[3]....
        /*0048*/ 	.word	0x00003340


	//----- nvinfo : EIATTR_MAX_THREADS
	.align		4
.L_8903:
        /*004c*/ 	.byte	0x04, 0x05
        /*004e*/ 	.short	(.L_8905 - .L_8904)
.L_8904:
        /*0050*/ 	.word	0x00000080
        /*0054*/ 	.word	0x00000001
        /*0058*/ 	.word	0x00000001


	//----- nvinfo : EIATTR_CRS_STACK_SIZE
	.align		4
.L_8905:
        /*005c*/ 	.byte	0x04, 0x1e
        /*005e*/ 	.short	(.L_8907 - .L_8906)
.L_8906:
        /*0060*/ 	.word	0x00000000


	//----- nvinfo : EIATTR_CBANK_PARAM_SIZE
	.align		4
.L_8907:
        /*0064*/ 	.byte	0x03, 0x19
        /*0066*/ 	.short	0x0228


	//----- nvinfo : EIATTR_PARAM_CBANK
	.align		4
        /*0068*/ 	.byte	0x04, 0x0a
        /*006a*/ 	.short	(.L_8909 - .L_8908)
	.align		4
.L_8908:
        /*006c*/ 	.word	index@(.nv.constant0._ZN2at6native18elementwise_kernelILi128ELi2EZNS0_22gpu_kernel_impl_nocastINS0_13BUnaryFunctorIlllZZZNS0_21remainder_kernel_cudaERNS_18TensorIteratorBaseEENKUlvE_clEvENKUlvE2_clEvEUlllE_EEEEvS5_RKT_EUliE_EEviT1_)
        /*0070*/ 	.short	0x0380
        /*0072*/ 	.short	0x0228


	//----- nvinfo : EIATTR_SW_WAR
	.align		4
.L_8909:
        /*0074*/ 	.byte	0x04, 0x36
        /*0076*/ 	.short	(.L_8911 - .L_8910)
.L_8910:
        /*0078*/ 	.word	0x00000008
.L_8911:


//--------------------- .nv.info._ZN2at6native27unrolled_elementwise_kernelINS0_13BUnaryFunctorIlllZZZNS0_21remainder_kernel_cudaERNS_18TensorIteratorBaseEENKUlvE_clEvENKUlvE2_clEvEUlllE_EESt5arrayIPcLm2EELi4E23TrivialOffsetCalculatorILi1EjESD_NS0_6memory15LoadWithoutCastENSE_16StoreWithoutCastEEEviT_T0_T2_T3_T4_T5_ --------------------------
	.section	.nv.info._ZN2at6native27unrolled_elementwise_kernelINS0_13BUnaryFunctorIlllZZZNS0_21remainder_kernel_cudaERNS_18TensorIteratorBaseEENKUlvE_clEvENKUlvE2_clEvEUlllE_EESt5arrayIPcLm2EELi4E23TrivialOffsetCalculatorILi1EjESD_NS0_6memory15LoadWithoutCastENSE_16StoreWithoutCastEEEviT_T0_T2_T3_T4_T5_,"",@"SHT_CUDA_INFO"
	.sectionflags	@""
	.align	4


	//----- nvinfo : EIATTR_CUDA_API_VERSION
	.align		4
        /*0000*/ 	.byte	0x04, 0x37
        /*0002*/ 	.short	(.L_8913 - .L_8912)
.L_8912:
        /*0004*/ 	.word	0x00000082


	//----- nvinfo : EIATTR_KPARAM_INFO
	.align		4
.L_8913:
        /*0008*/ 	.byte	0x04, 0x17
        /*000a*/ 	.short	(.L_8915 - .L_8914)
.L_8914:
        /*000c*/ 	.word	0x00000000
        /*0010*/ 	.short	0x0006
        /*0012*/ 	.short	0x002b
        /*0014*/ 	.byte	0x00, 0xf0, 0x05, 0x00


	//----- nvinfo : EIATTR_KPARAM_INFO
	.align		4
.L_8915:
        /*0018*/ 	.byte	0x04, 0x17
        /*001a*/ 	.short	(.L_8917 - .L_8916)
.L_8916:
        /*001c*/ 	.word	0x00000000
        /*0020*/ 	.short	0x0005
        /*0022*/ 	.short	0x002a
        /*0024*/ 	.byte	0x00, 0xf0, 0x05, 0x00


	//----- nvinfo : EIATTR_KPARAM_INFO
	.align		4
.L_8917:
        /*0028*/ 	.byte	0x04, 0x17
        /*002a*/ 	.short	(.L_8919 - .L_8918)
.L_8918:
        /*002c*/ 	.word	0x00000000
        /*0030*/ 	.short	0x0004
        /*0032*/ 	.short	0x0029
        /*0034*/ 	.byte	0x00, 0xf0, 0x05, 0x00


	//----- nvinfo : EIATTR_KPARAM_INFO
	.align		4
.L_8919:
        /*0038*/ 	.byte	0x04, 0x17
        /*003a*/ 	.short	(.L_8921 - .L_8920)
.L_8920:
        /*003c*/ 	.word	0x00000000
        /*0040*/ 	.short	0x0003
        /*0042*/ 	.short	0x0028
        /*0044*/ 	.byte	0x00, 0xf0, 0x05, 0x00


	//----- nvinfo : EIATTR_KPARAM_INFO
	.align		4
.L_8921:
        /*0048*/ 	.byte	0x04, 0x17
        /*004a*/ 	.short	(.L_8923 - .L_8922)
.L_8922:
        /*004c*/ 	.word	0x00000000
        /*0050*/ 	.short	0x0002
        /*0052*/ 	.short	0x0018
        /*0054*/ 	.byte	0x00, 0xf0, 0x41, 0x00


	//----- nvinfo : EIATTR_KPARAM_INFO
	.align		4
.L_8923:
        /*0058*/ 	.byte	0x04, 0x17
        /*005a*/ 	.short	(.L_8925 - .L_8924)
.L_8924:
        /*005c*/ 	.word	0x00000000
        /*0060*/ 	.short	0x0001
        /*0062*/ 	.short	0x0008
        /*0064*/ 	.byte	0x00, 0xf0, 0x41, 0x00


	//----- nvinfo : EIATTR_KPARAM_INFO
	.align		4
.L_8925:
        /*0068*/ 	.byte	0x04, 0x17
        /*006a*/ 	.short	(.L_8927 - .L_8926)
.L_8926:
        /*006c*/ 	.word	0x00000000
        /*0070*/ 	.short	0x0000
        /*0072*/ 	.short	0x0000
        /*0074*/ 	.byte	0x00, 0xf0, 0x11, 0x00


	//----- nvinfo : EIATTR_SPARSE_MMA_MASK
	.align		4
.L_8927:
        /*0078*/ 	.byte	0x03, 0x50
        /*007a*/ 	.short	0x0000


	//----- nvinfo : EIATTR_MAXREG_COUNT
	.align		4
        /*007c*/ 	.byte	0x03, 0x1b
        /*007e*/ 	.short	0x00ff


	//----- nvinfo : EIATTR_MERCURY_ISA_VERSION
	.align		4
        /*0080*/ 	.byte	0x03, 0x5f
        /*0082*/ 	.short	0x0101


	//----- nvinfo : EIATTR_VRC_CTA_INIT_COUNT
	.align		4
        /*0084*/ 	.byte	0x02, 0x4a
	.zero		1
	.zero		1


	//----- nvinfo : EIATTR_EXIT_INSTR_OFFSETS
	.align		4
        /*0088*/ 	.byte	0x04, 0x1c
        /*008a*/ 	.short	(.L_8929 - .L_8928)


	//   ....[0]....
.L_8928:
        /*008c*/ 	.word	0x00001040


	//   ....[1]....
        /*0090*/ 	.word	0x000010a0


	//----- nvinfo : EIATTR_MAX_THREADS
	.align		4
.L_8929:
        /*0094*/ 	.byte	0x04, 0x05
        /*0096*/ 	.short	(.L_8931 - .L_8930)
.L_8930:
        /*0098*/ 	.word	0x00000080
        /*009c*/ 	.word	0x00000001
        /*00a0*/ 	.word	0x00000001


	//----- nvinfo : EIATTR_CRS_STACK_SIZE
	.align		4
.L_8931:
        /*00a4*/ 	.byte	0x04, 0x1e
        /*00a6*/ 	.short	(.L_8933 - .L_8932)
.L_8932:
        /*00a8*/ 	.word	0x00000000


	//----- nvinfo : EIATTR_CBANK_PARAM_SIZE
	.align		4
.L_8933:
        /*00ac*/ 	.byte	0x03, 0x19
        /*00ae*/ 	.short	0x002c


	//----- nvinfo : EIATTR_PARAM_CBANK
	.align		4
        /*00b0*/ 	.byte	0x04, 0x0a
        /*00b2*/ 	.short	(.L_8935 - .L_8934)
	.align		4
.L_8934:
        /*00b4*/ 	.word	index@(.nv.constant0._ZN2at6native27unrolled_elementwise_kernelINS0_13BUnaryFunctorIlllZZZNS0_21remainder_kernel_cudaERNS_18TensorIteratorBaseEENKUlvE_clEvENKUlvE2_clEvEUlllE_EESt5arrayIPcLm2EELi4E23TrivialOffsetCalculatorILi1EjESD_NS0_6memory15LoadWithoutCastENSE_16StoreWithoutCastEEEviT_T0_T2_T3_T4_T5_)
        /*00b8*/ 	.short	0x0380
        /*00ba*/ 	.short	0x002c


	//----- nvinfo : EIATTR_SW_WAR
	.align		4
.L_8935:
        /*00bc*/ 	.byte	0x04, 0x36
        /*00be*/ 	.short	(.L_8937 - .L_8936)
.L_8936:
        /*00c0*/ 	.word	0x00000008
.L_8937:


//--------------------- .nv.info._ZN2at6native29vectorized_elementwise_kernelILi2ENS0_13BUnaryFunctorIlllZZZNS0_21remainder_kernel_cudaERNS_18TensorIteratorBaseEENKUlvE_clEvENKUlvE2_clEvEUlllE_EESt5arrayIPcLm2EEEEviT0_T1_ --------------------------
	.section	.nv.info._ZN2at6native29vectorized_elementwise_kernelILi2ENS0_13BUnaryFunctorIlllZZZNS0_21remainder_kernel_cudaERNS_18TensorIteratorBaseEENKUlvE_clEvENKUlvE2_clEvEUlllE_EESt5arrayIPcLm2EEEEviT0_T1_,"",@"SHT_CUDA_INFO"
	.sectionflags	@""
	.align	4


	//----- nvinfo : EIATTR_CUDA_API_VERSION
	.align		4
        /*0000*/ 	.byte	0x04, 0x37
        /*0002*/ 	.short	(.L_8939 - .L_8938)
.L_8938:
        /*0004*/ 	.word	0x00000082


	//----- nvinfo : EIATTR_KPARAM_INFO
	.align		4
.L_8939:
        /*0008*/ 	.byte	0x04, 0x17
        /*000a*/ 	.short	(.L_8941 - .L_8940)
.L_8940:
        /*000c*/ 	.word	0x00000000
        /*0010*/ 	.short	0x0002
        /*0012*/ 	.short	0x0018
        /*0014*/ 	.byte	0x00, 0xf0, 0x41, 0x00


	//----- nvinfo : EIATTR_KPARAM_INFO
	.align		4
.L_8941:
        /*0018*/ 	.byte	0x04, 0x17
        /*001a*/ 	.short	(.L_8943 - .L_8942)
.L_8942:
        /*001c*/ 	.word	0x00000000
        /*0020*/ 	.short	0x0001
        /*0022*/ 	.short	0x0008
        /*0024*/ 	.byte	0x00, 0xf0, 0x41, 0x00


	//----- nvinfo : EIATTR_KPARAM_INFO
	.align		4
.L_8943:
        /*0028*/ 	.byte	0x04, 0x17
        /*002a*/ 	.short	(.L_8945 - .L_8944)
.L_8944:
        /*002c*/ 	.word	0x00000000
        /*0030*/ 	.short	0x0000
        /*0032*/ 	.short	0x0000
        /*0034*/ 	.byte	0x00, 0xf0, 0x11, 0x00


	//----- nvinfo : EIATTR_SPARSE_MMA_MASK
	.align		4
.L_8945:
        /*0038*/ 	.byte	0x03, 0x50
        /*003a*/ 	.short	0x0000


	//----- nvinfo : EIATTR_MAXREG_COUNT
	.align		4
        /*003c*/ 	.byte	0x03, 0x1b
        /*003e*/ 	.short	0x00ff


	//----- nvinfo : EIATTR_MERCURY_ISA_VERSION
	.align		4
        /*0040*/ 	.byte	0x03, 0x5f
        /*0042*/ 	.short	0x0101


	//----- nvinfo : EIATTR_VRC_CTA_INIT_COUNT
	.align		4
        /*0044*/ 	.byte	0x02, 0x4a
	.zero		1
	.zero		1


	//----- nvinfo : EIATTR_EXIT_INSTR_OFFSETS
	.align		4
        /*0048*/ 	.byte	0x04, 0x1c
        /*004a*/ 	.short	(.L_8947 - .L_8946)


	//   ....[0]....
.L_8946:
        /*004c*/ 	.word	0x00001f80


	//   ....[1]....
        /*0050*/ 	.word	0x00001fe0


	//   ....[2]....
        /*0054*/ 	.word	0x000037f0


	//----- nvinfo : EIATTR_MAX_THREADS
	.align		4
.L_8947:
        /*0058*/ 	.byte	0x04, 0x05
        /*005a*/ 	.short	(.L_8949 - .L_8948)
.L_8948:
        /*005c*/ 	.word	0x00000080
        /*0060*/ 	.word	0x00000001
        /*0064*/ 	.word	0x00000001


	//----- nvinfo : EIATTR_CRS_STACK_SIZE
	.align		4
.L_8949:
        /*0068*/ 	.byte	0x04, 0x1e
        /*006a*/ 	.short	(.L_8951 - .L_8950)
.L_8950:
        /*006c*/ 	.word	0x00000000


	//----- nvinfo : EIATTR_CBANK_PARAM_SIZE
	.align		4
.L_8951:
        /*0070*/ 	.byte	0x03, 0x19
        /*0072*/ 	.short	0x0028


	//----- nvinfo : EIATTR_PARAM_CBANK
	.align		4
        /*0074*/ 	.byte	0x04, 0x0a
        /*0076*/ 	.short	(.L_8953 - .L_8952)
	.align		4
.L_8952:
        /*0078*/ 	.word	index@(.nv.constant0._ZN2at6native29vectorized_elementwise_kernelILi2ENS0_13BUnaryFunctorIlllZZZNS0_21remainder_kernel_cudaERNS_18TensorIteratorBaseEENKUlvE_clEvENKUlvE2_clEvEUlllE_EESt5arrayIPcLm2EEEEviT0_T1_)
        /*007c*/ 	.short	0x0380
        /*007e*/ 	.short	0x0028


	//----- nvinfo : EIATTR_SW_WAR
	.align		4
.L_8953:
        /*0080*/ 	.byte	0x04, 0x36
        /*0082*/ 	.short	(.L_8955 - .L_8954)
.L_8954:
        /*0084*/ 	.word	0x00000008
.L_8955:


//--------------------- .nv.info._ZN2at6native29vectorized_elementwise_kernelILi4ENS0_13BUnaryFunctorIlllZZZNS0_21remainder_kernel_cudaERNS_18TensorIteratorBaseEENKUlvE_clEvENKUlvE2_clEvEUlllE_EESt5arrayIPcLm2EEEEviT0_T1_ --------------------------
	.section	.nv.info._ZN2at6native29vectorized_elementwise_kernelILi4ENS0_13BUnaryFunctorIlllZZZNS0_21remainder_kernel_cudaERNS_18TensorIteratorBaseEENKUlvE_clEvENKUlvE2_clEvEUlllE_EESt5arrayIPcLm2EEEEviT0_T1_,"",@"SHT_CUDA_INFO"
	.sectionflags	@""
	.align	4


	//----- nvinfo : EIATTR_CUDA_API_VERSION
	.align		4
        /*0000*/ 	.byte	0x04, 0x37
        /*0002*/ 	.short	(.L_8957 - .L_8956)
.L_8956:
        /*0004*/ 	.word	0x00000082


	//----- nvinfo : EIATTR_KPARAM_INFO
	.align		4
.L_8957:
        /*0008*/ 	.byte	0x04, 0x17
        /*000a*/ 	.short	(.L_8959 - .L_8958)
.L_8958:
        /*000c*/ 	.word	0x00000000
        /*0010*/ 	.short	0x0002
        /*0012*/ 	.short	0x0018
        /*0014*/ 	.byte	0x00, 0xf0, 0x41, 0x00


	//----- nvinfo : EIATTR_KPARAM_INFO
	.align		4
.L_8959:
        /*0018*/ 	.byte	0x04, 0x17
        /*001a*/ 	.short	(.L_8961 - .L_8960)
.L_8960:
        /*001c*/ 	.word	0x00000000
        /*0020*/ 	.short	0x0001
        /*0022*/ 	.short	0x0008
        /*0024*/ 	.byte	0x00, 0xf0, 0x41, 0x00


	//----- nvinfo : EIATTR_KPARAM_INFO
	.align		4
.L_8961:
        /*0028*/ 	.byte	0x04, 0x17
        /*002a*/ 	.short	(.L_8963 - .L_8962)
.L_8962:
        /*002c*/ 	.word	0x00000000
        /*0030*/ 	.short	0x0000
        /*0032*/ 	.short	0x0000
        /*0034*/ 	.byte	0x00, 0xf0, 0x11, 0x00


	//----- nvinfo : EIATTR_SPARSE_MMA_MASK
	.align		4
.L_8963:
        /*0038*/ 	.byte	0x03, 0x50
        /*003a*/ 	.short	0x0000


	//----- nvinfo : EIATTR_MAXREG_COUNT
	.align		4
        /*003c*/ 	.byte	0x03, 0x1b
        /*003e*/ 	.short	0x00ff


	//----- nvinfo : EIATTR_MERCURY_ISA_VERSION
	.align		4
        /*0040*/ 	.byte	0x03, 0x5f
        /*0042*/ 	.short	0x0101


	//----- nvinfo : EIATTR_VRC_CTA_INIT_COUNT
	.align		4
        /*0044*/ 	.byte	0x02, 0x4a
	.zero		1
	.zero		1


	//----- nvinfo : EIATTR_EXIT_INSTR_OFFSETS
	.align		4
        /*0048*/ 	.byte	0x04, 0x1c
        /*004a*/ 	.short	(.L_8965 - .L_8964)


	//   ....[0]....
.L_8964:
        /*004c*/ 	.word	0x00001f80


	//   ....[1]....
        /*0050*/ 	.word	0x00001fe0


	//   ....[2]....
        /*0054*/ 	.word	0x00003770


	//----- nvinfo : EIATTR_MAX_THREADS
	.align		4
.L_8965:
        /*0058*/ 	.byte	0x04, 0x05
        /*005a*/ 	.short	(.L_8967 - .L_8966)
.L_8966:
        /*005c*/ 	.word	0x00000080
        /*0060*/ 	.word	0x00000001
        /*0064*/ 	.word	0x00000001


	//----- nvinfo : EIATTR_CRS_STACK_SIZE
	.align		4
.L_8967:
        /*0068*/ 	.byte	0x04, 0x1e
        /*006a*/ 	.short	(.L_8969 - .L_8968)
.L_8968:
        /*006c*/ 	.word	0x00000000


	//----- nvinfo : EIATTR_CBANK_PARAM_SIZE
	.align		4
.L_8969:
        /*0070*/ 	.byte	0x03, 0x19
        /*0072*/ 	.short	0x0028


	//----- nvinfo : EIATTR_PARAM_CBANK
	.align		4
        /*0074*/ 	.byte	0x04, 0x0a
        /*0076*/ 	.short	(.L_8971 - .L_8970)
	.align		4
.L_8970:
        /*0078*/ 	.word	index@(.nv.constant0._ZN2at6native29vectorized_elementwise_kernelILi4ENS0_13BUnaryFunctorIlllZZZNS0_21remainder_kernel_cudaERNS_18TensorIteratorBaseEENKUlvE_clEvENKUlvE2_clEvEUlllE_EESt5arrayIPcLm2EEEEviT0_T1_)
        /*007c*/ 	.short	0x0380
        /*007e*/ 	.short	0x0028


	//----- nvinfo : EIATTR_SW_WAR
	.align		4
.L_8971:
        /*0080*/ 	.byte	0x04, 0x36
        /*0082*/ 	.short	(.L_8973 - .L_8972)
.L_8972:
        /*0084*/ 	.word	0x00000008
.L_8973:


//--------------------- .nv.info._ZN2at6native29vectorized_elementwise_kernelILi8ENS0_13BUnaryFunctorIlllZZZNS0_21remainder_kernel_cudaERNS_18TensorIteratorBaseEENKUlvE_clEvENKUlvE2_clEvEUlllE_EESt5arrayIPcLm2EEEEviT0_T1_ --------------------------
	.section	.nv.info._ZN2at6native29vectorized_elementwise_kernelILi8ENS0_13BUnaryFunctorIlllZZZNS0_21remainder_kernel_cudaERNS_18TensorIteratorBaseEENKUlvE_clEvENKUlvE2_clEvEUlllE_EESt5arrayIPcLm2EEEEviT0_T1_,"",@"SHT_CUDA_INFO"
	.sectionflags	@""
	.align	4


	//----- nvinfo : EIATTR_CUDA_API_VERSION
	.align		4
        /*0000*/ 	.byte	0x04, 0x37
        /*0002*/ 	.short	(.L_8975 - .L_8974)
.L_8974:
        /*0004*/ 	.word	0x00000082


	//----- nvinfo : EIATTR_KPARAM_INFO
	.align		4
.L_8975:
        /*0008*/ 	.byte	0x04, 0x17
        /*000a*/ 	.short	(.L_8977 - .L_8976)
.L_8976:
        /*000c*/ 	.word	0x00000000
        /*0010*/ 	.short	0x0002
        /*0012*/ 	.short	0x0018
        /*0014*/ 	.byte	0x00, 0xf0, 0x41, 0x00


	//----- nvinfo : EIATTR_KPARAM_INFO
	.align		4
.L_8977:
        /*0018*/ 	.byte	0x04, 0x17
        /*001a*/ 	.short	(.L_8979 - .L_8978)
.L_8978:
        /*001c*/ 	.word	0x00000000
        /*0020*/ 	.short	0x0001
        /*0022*/ 	.short	0x0008
        /*0024*/ 	.byte	0x00, 0xf0, 0x41, 0x00


	//----- nvinfo : EIATTR_KPARAM_INFO
	.align		4
.L_8979:
        /*0028*/ 	.byte	0x04, 0x17
        /*002a*/ 	.short	(.L_8981 - .L_8980)
.L_8980:
        /*002c*/ 	.word	0x00000000
        /*0030*/ 	.short	0x0000
        /*0032*/ 	.short	0x0000
        /*0034*/ 	.byte	0x00, 0xf0, 0x11, 0x00


	//----- nvinfo : EIATTR_SPARSE_MMA_MASK
	.align		4
.L_8981:
        /*0038*/ 	.byte	0x03, 0x50
        /*003a*/ 	.short	0x0000


	//----- nvinfo : EIATTR_MAXREG_COUNT
	.align		4
        /*003c*/ 	.byte	0x03, 0x1b
        /*003e*/ 	.short	0x00ff


	//----- nvinfo : EIATTR_MERCURY_ISA_VERSION
	.align		4
        /*0040*/ 	.byte	0x03, 0x5f
        /*0042*/ 	.short	0x0101


	//----- nvinfo : EIATTR_VRC_CTA_INIT_COUNT
	.align		4
        /*0044*/ 	.byte	0x02, 0x4a
	.zero		1
	.zero		1


	//----- nvinfo : EIATTR_EXIT_INSTR_OFFSETS
	.align		4
        /*0048*/ 	.byte	0x04, 0x1c
        /*004a*/ 	.short	(.L_8983 - .L_8982)


	//   ....[0]....
.L_8982:
        /*004c*/ 	.word	0x00001f80


	//   ....[1]....
        /*0050*/ 	.word	0x00001fe0


	//   ....[2]....
        /*0054*/ 	.word	0x00003770


	//----- nvinfo : EIATTR_MAX_THREADS
	.align		4
.L_8983:
        /*0058*/ 	.byte	0x04, 0x05
        /*005a*/ 	.short	(.L_8985 - .L_8984)
.L_8984:
        /*005c*/ 	.word	0x00000080
        /*0060*/ 	.word	0x00000001
        /*0064*/ 	.word	0x00000001


	//----- nvinfo : EIATTR_CRS_STACK_SIZE
	.align		4
.L_8985:
        /*0068*/ 	.byte	0x04, 0x1e
        /*006a*/ 	.short	(.L_8987 - .L_8986)
.L_8986:
        /*006c*/ 	.word	0x00000000


	//----- nvinfo : EIATTR_CBANK_PARAM_SIZE
	.align		4
.L_8987:
        /*0070*/ 	.byte	0x03, 0x19
        /*0072*/ 	.short	0x0028


	//----- nvinfo : EIATTR_PARAM_CBANK
	.align		4
        /*0074*/ 	.byte	0x04, 0x0a
        /*0076*/ 	.short	(.L_8989 - .L_8988)
	.align		4
.L_8988:
        /*0078*/ 	.word	index@(.nv.constant0._ZN2at6native29vectorized_elementwise_kernelILi8ENS0_13BUnaryFunctorIlllZZZNS0_21remainder_kernel_cudaERNS_18TensorIteratorBaseEENKUlvE_clEvENKUlvE2_clEvEUlllE_EESt5arrayIPcLm2EEEEviT0_T1_)
        /*007c*/ 	.short	0x0380
        /*007e*/ 	.short	0x0028


	//----- nvinfo : EIATTR_SW_WAR
	.align		4
.L_8989:
        /*0080*/ 	.byte	0x04, 0x36
        /*0082*/ 	.short	(.L_8991 - .L_8990)
.L_8990:
        /*0084*/ 	.word	0x00000008
.L_8991:


//--------------------- .nv.info._ZN2at6native18elementwise_kernelILi128ELi4EZNS0_15gpu_kernel_implINS0_13AUnaryFunctorIlllZZZNS0_21remainder_kernel_cudaERNS_18TensorIteratorBaseEENKUlvE_clEvENKUlvE2_clEvEUlllE_EEEEvS5_RKT_EUliE_EEviT1_ --------------------------
	.section	.nv.info._ZN2at6native18elementwise_kernelILi128ELi4EZNS0_15gpu_kernel_implINS0_13AUnaryFunctorIlllZZZNS0_21remainder_kernel_cudaERNS_18TensorIteratorBaseEENKUlvE_clEvENKUlvE2_clEvEUlllE_EEEEvS5_RKT_EUliE_EEviT1_,"",@"SHT_CUDA_INFO"
	.sectionflags	@""
	.align	4


	//----- nvinfo : EIATTR_CUDA_API_VERSION
	.align		4
        /*0000*/ 	.byte	0x04, 0x37
        /*0002*/ 	.short	(.L_8993 - .L_8992)
.L_8992:
        /*0004*/ 	.word	0x00000082


	//----- nvinfo : EIATTR_KPARAM_INFO
	.align		4
.L_8993:
        /*0008*/ 	.byte	0x04, 0x17
        /*000a*/ 	.short	(.L_8995 - .L_8994)
.L_8994:
        /*000c*/ 	.word	0x00000000
        /*0010*/ 	.short	0x0001
        /*0012*/ 	.short	0x0008
        /*0014*/ 	.byte	0x00, 0xf0, 0xa1, 0x08


	//----- nvinfo : EIATTR_KPARAM_INFO
	.align		4
.L_8995:
        /*0018*/ 	.byte	0x04, 0x17
        /*001a*/ 	.short	(.L_8997 - .L_8996)
.L_8996:
        /*001c*/ 	.word	0x00000000
        /*0020*/ 	.short	0x0000
        /*0022*/ 	.short	0x0000
        /*0024*/ 	.byte	0x00, 0xf0, 0x11, 0x00


	//----- nvinfo : EIATTR_SPARSE_MMA_MASK
	.align		4
.L_8997:
        /*0028*/ 	.byte	0x03, 0x50
        /*002a*/ 	.short	0x0000


	//----- nvinfo : EIATTR_MAXREG_COUNT
	.align		4
        /*002c*/ 	.byte	0x03, 0x1b
        /*002e*/ 	.short	0x0080


	//----- nvinfo : EIATTR_EXTERNS
	.align		4
        /*0030*/ 	.byte	0x04, 0x0f
        /*0032*/ 	.short	(.L_8999 - .L_8998)


	//   ....[0]....
	.align		4
.L_8998:
        /*0034*/ 	.word	index@(__assertfail)


	//----- nvinfo : EIATTR_MERCURY_ISA_VERSION
	.align		4
.L_8999:
        /*0038*/ 	.byte	0x03, 0x5f
        /*003a*/ 	.short	0x0101


	//----- nvinfo : EIATTR_VRC_CTA_INIT_COUNT
	.align		4
        /*003c*/ 	.byte	0x02, 0x4a
	.zero		1
	.zero		1


	//----- nvinfo : EIATTR_SYSCALL_OFFSETS
	.align		4
        /*0040*/ 	.byte	0x04, 0x46
        /*0042*/ 	.short	(.L_9001 - .L_9000)


	//   ....[0]....
.L_9000:
        /*0044*/ 	.word	0x00002100


	//   ....[1]....
        /*0048*/ 	.word	0x000031c0


	//   ....[2]....
        /*004c*/ 	.word	0x00006260


	//   ....[3]....
        /*0050*/ 	.word	0x00009450


	//   ....[4]....
        /*0054*/ 	.word	0x0000c630


	//----- nvinfo : EIATTR_EXIT_INSTR_OFFSETS
	.align		4
.L_9001:
        /*0058*/ 	.byte	0x04, 0x1c
        /*005a*/ 	.short	(.L_9003 - .L_9002)


	//   ....[0]....
.L_9002:
        /*005c*/ 	.word	0x00009720


	//   ....[1]....
        /*0060*/ 	.word	0x0000bbc0


	//   ....[2]....
        /*0064*/ 	.word	0x0000bbe0


	//   ....[3]....
        /*0068*/ 	.word	0x0000bc60


	//   ....[4]....
        /*006c*/ 	.word	0x0000bc80


	//   ....[5]....
        /*0070*/ 	.word	0x0000bca0


	//   ....[6]....
        /*0074*/ 	.word	0x0000bd30


	//   ....[7]....
        /*0078*/ 	.word	0x0000bd70


	//   ....[8]....
        /*007c*/ 	.word	0x0000be10


	//   ....[9]....
        /*0080*/ 	.word	0x0000be60


	//   ....[10]....
        /*0084*/ 	.word	0x0000be90


	//   ....[11]....
        /*0088*/ 	.word	0x0000bf50


	//   ....[12]....
        /*008c*/ 	.word	0x0000c0c0


	//   ....[13]....
        /*0090*/ 	.word	0x0000c230


	//   ....[14]....
        /*0094*/ 	.word	0x0000c3a0


	//   ....[15]....
        /*0098*/ 	.word	0x0000c3c0


	//   ....[16]....
        /*009c*/ 	.word	0x0000c3e0


	//   ....[17]....
        /*00a0*/ 	.word	0x0000c490


	//   ....[18]....
        /*00a4*/ 	.word	0x0000c4d0


	//   ....[19]....
        /*00a8*/ 	.word	0x0000c640


	//   ....[20]....
        /*00ac*/ 	.word	0x0000c750


	//   ....[21]....
        /*00b0*/ 	.word	0x0000c890


	//   ....[22]....
        /*00b4*/ 	.word	0x0000c8d0


	//----- nvinfo : EIATTR_MAX_THREADS
	.align		4
.L_9003:
        /*00b8*/ 	.byte	0x04, 0x05
        /*00ba*/ 	.short	(.L_9005 - .L_9004)
.L_9004:
        /*00bc*/ 	.word	0x00000080
        /*00c0*/ 	.word	0x00000001
        /*00c4*/ 	.word	0x00000001


	//----- nvinfo : EIATTR_CRS_STACK_SIZE
	.align		4
.L_9005:
        /*00c8*/ 	.byte	0x04, 0x1e
        /*00ca*/ 	.short	(.L_9007 - .L_9006)
.L_9006:
        /*00cc*/ 	.word	0x00000000


	//----- nvinfo : EIATTR_CBANK_PARAM_SIZE
	.align		4
.L_9007:
        /*00d0*/ 	.byte	0x03, 0x19
        /*00d2*/ 	.short	0x0230


	//----- nvinfo : EIATTR_PARAM_CBANK
	.align		4
        /*00d4*/ 	.byte	0x04, 0x0a
        /*00d6*/ 	.short	(.L_9009 - .L_9008)
	.align		4
.L_9008:
        /*00d8*/ 	.word	index@(.nv.constant0._ZN2at6native18elementwise_kernelILi128ELi4EZNS0_15gpu_kernel_implINS0_13AUnaryFunctorIlllZZZNS0_21remainder_kernel_cudaERNS_18TensorIteratorBaseEENKUlvE_clEvENKUlvE2_clEvEUlllE_EEEEvS5_RKT_EUliE_EEviT1_)
        /*00dc*/ 	.short	0x0380
        /*00de*/ 	.short	0x0230


	//----- nvinfo : EIATTR_SW_WAR
	.align		4
.L_9009:
        /*00e0*/ 	.byte	0x04, 0x36
        /*00e2*/ 	.short	(.L_9011 - .L_9010)
.L_9010:
        /*00e4*/ 	.word	0x00000008
.L_9011:


//--------------------- .nv.info._ZN2at6native27unrolled_elementwise_kernelINS0_13AUnaryFunctorIlllZZZNS0_21remainder_kernel_cudaERNS_18TensorIteratorBaseEENKUlvE_clEvENKUlvE2_clEvEUlllE_EESt5arrayIPcLm2EELi4E23TrivialOffsetCalculatorILi1EjESD_NS0_6memory12LoadWithCastILi1EEENSE_13StoreWithCastILi1EEEEEviT_T0_T2_T3_T4_T5_ --------------------------
	.section	.nv.info._ZN2at6native27unrolled_elementwise_kernelINS0_13AUnaryFunctorIlllZZZNS0_21remainder_kernel_cudaERNS_18TensorIteratorBaseEENKUlvE_clEvENKUlvE2_clEvEUlllE_EESt5arrayIPcLm2EELi4E23TrivialOffsetCalculatorILi1EjESD_NS0_6memory12LoadWithCastILi1EEENSE_13StoreWithCastILi1EEEEEviT_T0_T2_T3_T4_T5_,"",@"SHT_CUDA_INFO"
	.sectionflags	@""
	.align	4


	//----- nvinfo : EIATTR_CUDA_API_VERSION
	.align		4
        /*0000*/ 	.byte	0x04, 0x37
        /*0002*/ 	.short	(.L_9013 - .L_9012)
.L_9012:
        /*0004*/ 	.word	0x00000082


	//----- nvinfo : EIATTR_KPARAM_INFO
	.align		4
.L_9013:
        /*0008*/ 	.byte	0x04, 0x17
        /*000a*/ 	.short	(.L_9015 - .L_9014)
.L_9014:
        /*000c*/ 	.word	0x00000000
        /*0010*/ 	.short	0x0006
        /*0012*/ 	.short	0x0034
        /*0014*/ 	.byte	0x00, 0xf0, 0x21, 0x00


	//----- nvinfo : EIATTR_KPARAM_INFO
	.align		4
.L_9015:
        /*0018*/ 	.byte	0x04, 0x17
        /*001a*/ 	.short	(.L_9017 - .L_9016)
.L_9016:
        /*001c*/ 	.word	0x00000000
        /*0020*/ 	.short	0x0005
        /*0022*/ 	.short	0x002c
        /*0024*/ 	.byte	0x00, 0xf0, 0x21, 0x00


	//----- nvinfo : EIATTR_KPARAM_INFO
	.align		4
.L_9017:
        /*0028*/ 	.byte	0x04, 0x17
        /*002a*/ 	.short	(.L_9019 - .L_9018)
.L_9018:
        /*002c*/ 	.word	0x00000000
        /*0030*/ 	.short	0x0004
        /*0032*/ 	.short	0x0029
        /*0034*/ 	.byte	0x00, 0xf0, 0x05, 0x00


	//----- nvinfo : EIATTR_KPARAM_INFO
	.align		4
.L_9019:
        /*0038*/ 	.byte	0x04, 0x17
        /*003a*/ 	.short	(.L_9021 - .L_9020)
.L_9020:
        /*003c*/ 	.word	0x00000000
        /*0040*/ 	.short	0x0003
        /*0042*/ 	.short	0x0028
        /*0044*/ 	.byte	0x00, 0xf0, 0x05, 0x00


	//----- nvinfo : EIATTR_KPARAM_INFO
	.align		4
.L_9021:
        /*0048*/ 	.byte	0x04, 0x17
        /*004a*/ 	.short	(.L_9023 - .L_9022)
.L_9022:
        /*004c*/ 	.word	0x00000000
        /*0050*/ 	.short	0x0002
        /*0052*/ 	.short	0x0018
        /*0054*/ 	.byte	0x00, 0xf0, 0x41, 0x00


	//----- nvinfo : EIATTR_KPARAM_INFO
	.align		4
.L_9023:
        /*0058*/ 	.byte	0x04, 0x17
        /*005a*/ 	.short	(.L_9025 - .L_9024)
.L_9024:
        /*005c*/ 	.word	0x00000000
        /*0060*/ 	.short	0x0001
        /*0062*/ 	.short	0x0008
        /*0064*/ 	.byte	0x00, 0xf0, 0x41, 0x00


	//----- nvinfo : EIATTR_KPARAM_INFO
	.align		4
.L_9025:
        /*0068*/ 	.byte	0x04, 0x17
        /*006a*/ 	.short	(.L_9027 - .L_9026)
.L_9026:
        /*006c*/ 	.word	0x00000000
        /*0070*/ 	.short	0x0000
        /*0072*/ 	.short	0x0000
        /*0074*/ 	.byte	0x00, 0xf0, 0x11, 0x00


	//----- nvinfo : EIATTR_SPARSE_MMA_MASK
	.align		4
.L_9027:
        /*0078*/ 	.byte	0x03, 0x50
        /*007a*/ 	.short	0x0000


	//----- nvinfo : EIATTR_MAXREG_COUNT
	.align		4
        /*007c*/ 	.byte	0x03, 0x1b
        /*007e*/ 	.short	0x00ff


	//----- nvinfo : EIATTR_EXTERNS
	.align		4
        /*0080*/ 	.byte	0x04, 0x0f
        /*0082*/ 	.short	(.L_9029 - .L_9028)


	//   ....[0]....
	.align		4
.L_9028:
        /*0084*/ 	.word	index@(__assertfail)


	//----- nvinfo : EIATTR_MERCURY_ISA_VERSION
	.align		4
.L_9029:
        /*0088*/ 	.byte	0x03, 0x5f
        /*008a*/ 	.short	0x0101


	//----- nvinfo : EIATTR_VRC_CTA_INIT_COUNT
	.align		4
        /*008c*/ 	.byte	0x02, 0x4a
	.zero		1
	.zero		1


	//----- nvinfo : EIATTR_SYSCALL_OFFSETS
	.align		4
        /*0090*/ 	.byte	0x04, 0x46
        /*0092*/ 	.short	(.L_9031 - .L_9030)


	//   ....[0]....
.L_9030:
        /*0094*/ 	.word	0x00000e10


	//   ....[1]....
        /*0098*/ 	.word	0x00001d90


	//   ....[2]....
        /*009c*/ 	.word	0x00002c60


	//   ....[3]....
        /*00a0*/ 	.word	0x00003b30


	//   ....[4]....
        /*00a4*/ 	.word	0x000055e0


	//   ....[5]....
        /*00a8*/ 	.word	0x00006340


	//   ....[6]....
        /*00ac*/ 	.word	0x000071c0


	//   ....[7]....
        /*00b0*/ 	.word	0x00008020


	//----- nvinfo : EIATTR_EXIT_INSTR_OFFSETS
	.align		4
.L_9031:
        /*00b4*/ 	.byte	0x04, 0x1c
        /*00b6*/ 	.short	(.L_9033 - .L_9032)


	//   ....[0]....
.L_9032:
        /*00b8*/ 	.word	0x00007490


	//   ....[1]....
        /*00bc*/ 	.word	0x000075c0


	//   ....[2]....
        /*00c0*/ 	.word	0x000075e0


	//   ....[3]....
        /*00c4*/ 	.word	0x00007660


	//   ....[4]....
        /*00c8*/ 	.word	0x00007680


	//   ....[5]....
        /*00cc*/ 	.word	0x000076a0


	//   ....[6]....
        /*00d0*/ 	.word	0x00007730


	//   ....[7]....
        /*00d4*/ 	.word	0x00007770


	//   ....[8]....
        /*00d8*/ 	.word	0x00007810


	//   ....[9]....
        /*00dc*/ 	.word	0x00007860


	//   ....[10]....
        /*00e0*/ 	.word	0x00007890


	//   ....[11]....
        /*00e4*/ 	.word	0x00007950


	//   ....[12]....
        /*00e8*/ 	.word	0x00007ac0


	//   ....[13]....
        /*00ec*/ 	.word	0x00007c30


	//   ....[14]....
        /*00f0*/ 	.word	0x00007d90


	//   ....[15]....
        /*00f4*/ 	.word	0x00007db0


	//   ....[16]....
        /*00f8*/ 	.word	0x00007dd0


	//   ....[17]....
        /*00fc*/ 	.word	0x00007e80


	//   ....[18]....
        /*0100*/ 	.word	0x00007ec0


	//   ....[19]....
        /*0104*/ 	.word	0x00008030


	//   ....[20]....
        /*0108*/ 	.word	0x00008140


	//   ....[21]....
        /*010c*/ 	.word	0x00008280


	//   ....[22]....
        /*0110*/ 	.word	0x000082c0


	//----- nvinfo : EIATTR_MAX_THREADS
	.align		4
.L_9033:
        /*0114*/ 	.byte	0x04, 0x05
        /*0116*/ 	.short	(.L_9035 - .L_9034)
.L_9034:
        /*0118*/ 	.word	0x00000080
        /*011c*/ 	.word	0x00000001
        /*0120*/ 	.word	0x00000001


	//----- nvinfo : EIATTR_CRS_STACK_SIZE
	.align		4
.L_9035:
        /*0124*/ 	.byte	0x04, 0x1e
        /*0126*/ 	.short	(.L_9037 - .L_9036)
.L_9036:
        /*0128*/ 	.word	0x00000000


	//----- nvinfo : EIATTR_CBANK_PARAM_SIZE
	.align		4
.L_9037:
        /*012c*/ 	.byte	0x03, 0x19
        /*012e*/ 	.short	0x003c


	//----- nvinfo : EIATTR_PARAM_CBANK
	.align		4
        /*0130*/ 	.byte	0x04, 0x0a
        /*0132*/ 	.short	(.L_9039 - .L_9038)
	.align		4
.L_9038:
        /*0134*/ 	.word	index@(.nv.constant0._ZN2at6native27unrolled_elementwise_kernelINS0_13AUnaryFunctorIlllZZZNS0_21remainder_kernel_cudaERNS_18TensorIteratorBaseEENKUlvE_clEvENKUlvE2_clEvEUlllE_EESt5arrayIPcLm2EELi4E23TrivialOffsetCalculatorILi1EjESD_NS0_6memory12LoadWithCastILi1EEENSE_13StoreWithCastILi1EEEEEviT_T0_T2_T3_T4_T5_)
        /*0138*/ 	.short	0x0380
        /*013a*/ 	.short	0x003c


	//----- nvinfo : EIATTR_SW_WAR
	.align		4
.L_9039:
        /*013c*/ 	.byte	0x04, 0x36
        /*013e*/ 	.short	(.L_9041 - .L_9040)
.L_9040:
        /*0140*/ 	.word	0x00000008
.L_9041:


//--------------------- .nv.info._ZN2at6native18elementwise_kernelILi128ELi2EZNS0_22gpu_kernel_impl_nocastINS0_13AUnaryFunctorIlllZZZNS0_21remainder_kernel_cudaERNS_18TensorIteratorBaseEENKUlvE_clEvENKUlvE2_clEvEUlllE_EEEEvS5_RKT_EUliE_EEviT1_ --------------------------
	.section	.nv.info._ZN2at6native18elementwise_kernelILi128ELi2EZNS0_22gpu_kernel_impl_nocastINS0_13AUnaryFunctorIlllZZZNS0_21remainder_kernel_cudaERNS_18TensorIteratorBaseEENKUlvE_clEvENKUlvE2_clEvEUlllE_EEEEvS5_RKT_EUliE_EEviT1_,"",@"SHT_CUDA_INFO"
	.sectionflags	@""
	.align	4


	//----- nvinfo : EIATTR_CUDA_API_VERSION
	.align		4
        /*0000*/ 	.byte	0x04, 0x37
        /*0002*/ 	.short	(.L_9043 - .L_9042)
.L_9042:
        /*0004*/ 	.word	0x00000082


	//----- nvinfo : EIATTR_KPARAM_INFO
	.align		4
.L_9043:
        /*0008*/ 	.byte	0x04, 0x17
        /*000a*/ 	.short	(.L_9045 - .L_9044)
.L_9044:
        /*000c*/ 	.word	0x00000000
        /*0010*/ 	.short	0x0001
        /*0012*/ 	.short	0x0008
        /*0014*/ 	.byte	0x00, 0xf0, 0x81, 0x08


	//----- nvinfo : EIATTR_KPARAM_INFO
	.align		4
.L_9045:
        /*0018*/ 	.byte	0x04, 0x17
        /*001a*/ 	.short	(.L_9047 - .L_9046)
.L_9046:
        /*001c*/ 	.word	0x00000000
        /*0020*/ 	.short	0x0000
        /*0022*/ 	.short	0x0000
        /*0024*/ 	.byte	0x00, 0xf0, 0x11, 0x00


	//----- nvinfo : EIATTR_SPARSE_MMA_MASK
	.align		4
.L_9047:
        /*0028*/ 	.byte	0x03, 0x50
        /*002a*/ 	.short	0x0000


	//----- nvinfo : EIATTR_MAXREG_COUNT
	.align		4
        /*002c*/ 	.byte	0x03, 0x1b
        /*002e*/ 	.short	0x0080


	//----- nvinfo : EIATTR_MERCURY_ISA_VERSION
	.align		4
        /*0030*/ 	.byte	0x03, 0x5f
        /*0032*/ 	.short	0x0101


	//----- nvinfo : EIATTR_VRC_CTA_INIT_COUNT
	.align		4
        /*0034*/ 	.byte	0x02, 0x4a
	.zero		1
	.zero		1


	//----- nvinfo : EIATTR_EXIT_INSTR_OFFSETS
	.align		4
        /*0038*/ 	.byte	0x04, 0x1c
        /*003a*/ 	.short	(.L_9049 - .L_9048)


	//   ....[0]....
.L_9048:
        /*003c*/ 	.word	0x000003f0


	//   ....[1]....
        /*0040*/ 	.word	0x000006d0


	//   ....[2]....
        /*0044*/ 	.word	0x00001d80


	//   ....[3]....
        /*0048*/ 	.word	0x00003370


	//----- nvinfo : EIATTR_MAX_THREADS
	.align		4
.L_9049:
        /*004c*/ 	.byte	0x04, 0x05
        /*004e*/ 	.short	(.L_9051 - .L_9050)
.L_9050:
        /*0050*/ 	.word	0x00000080
        /*0054*/ 	.word	0x00000001
        /*0058*/ 	.word	0x00000001


	//----- nvinfo : EIATTR_CRS_STACK_SIZE
	.align		4
.L_9051:
        /*005c*/ 	.byte	0x04, 0x1e
        /*005e*/ 	.short	(.L_9053 - .L_9052)
.L_9052:
        /*0060*/ 	.word	0x00000000


	//----- nvinfo : EIATTR_CBANK_PARAM_SIZE
	.align		4
.L_9053:
        /*0064*/ 	.byte	0x03, 0x19
        /*0066*/ 	.short	0x0228


	//----- nvinfo : EIATTR_PARAM_CBANK
	.align		4
        /*0068*/ 	.byte	0x04, 0x0a
        /*006a*/ 	.short	(.L_9055 - .L_9054)
	.align		4
.L_9054:
        /*006c*/ 	.word	index@(.nv.constant0._ZN2at6native18elementwise_kernelILi128ELi2EZNS0_22gpu_kernel_impl_nocastINS0_13AUnaryFunctorIlllZZZNS0_21remainder_kernel_cudaERNS_18TensorIteratorBaseEENKUlvE_clEvENKUlvE2_clEvEUlllE_EEEEvS5_RKT_EUliE_EEviT1_)
        /*0070*/ 	.short	0x0380
        /*0072*/ 	.short	0x0228


	//----- nvinfo : EIATTR_SW_WAR
	.align		4
.L_9055:
        /*0074*/ 	.byte	0x04, 0x36
        /*0076*/ 	.short	(.L_9057 - .L_9056)
.L_9056:
        /*0078*/ 	.word	0x00000008
.L_9057:


//--------------------- .nv.info._ZN2at6native27unrolled_elementwise_kernelINS0_13AUnaryFunctorIlllZZZNS0_21remainder_kernel_cudaERNS_18TensorIteratorBaseEENKUlvE_clEvENKUlvE2_clEvEUlllE_EESt5arrayIPcLm2EELi4E23TrivialOffsetCalculatorILi1EjESD_NS0_6memory15LoadWithoutCastENSE_16StoreWithoutCastEEEviT_T0_T2_T3_T4_T5_ --------------------------
	.section	.nv.info._ZN2at6native27unrolled_elementwise_kernelINS0_13AUnaryFunctorIlllZZZNS0_21remainder_kernel_cudaERNS_18TensorIteratorBaseEENKUlvE_clEvENKUlvE2_clEvEUlllE_EESt5arrayIPcLm2EELi4E23TrivialOffsetCalculatorILi1EjESD_NS0_6memory15LoadWithoutCastENSE_16StoreWithoutCastEEEviT_T0_T2_T3_T4_T5_,"",@"SHT_CUDA_INFO"
	.sectionflags	@""
	.align	4


	//----- nvinfo : EIATTR_CUDA_API_VERSION
	.align		4
        /*0000*/ 	.byte	0x04, 0x37
        /*0002*/ 	.short	(.L_9059 - .L_9058)
.L_9058:
        /*0004*/ 	.word	0x00000082


	//----- nvinfo : EIATTR_KPARAM_INFO
	.align		4
.L_9059:
        /*0008*/ 	.byte	0x04, 0x17
        /*000a*/ 	.short	(.L_9061 - .L_9060)
.L_9060:
        /*000c*/ 	.word	0x00000000
        /*0010*/ 	.short	0x0006
        /*0012*/ 	.short	0x002b
        /*0014*/ 	.byte	0x00, 0xf0, 0x05, 0x00


	//----- nvinfo : EIATTR_KPARAM_INFO
	.align		4
.L_9061:
        /*0018*/ 	.byte	0x04, 0x17
        /*001a*/ 	.short	(.L_9063 - .L_9062)
.L_9062:
        /*001c*/ 	.word	0x00000000
        /*0020*/ 	.short	0x0005
        /*0022*/ 	.short	0x002a
        /*0024*/ 	.byte	0x00, 0xf0, 0x05, 0x00


	//----- nvinfo : EIATTR_KPARAM_INFO
	.align		4
.L_9063:
        /*0028*/ 	.byte	0x04, 0x17
        /*002a*/ 	.short	(.L_9065 - .L_9064)
.L_9064:
        /*002c*/ 	.word	0x00000000
        /*0030*/ 	.short	0x0004
        /*0032*/ 	.short	0x0029
        /*0034*/ 	.byte	0x00, 0xf0, 0x05, 0x00


	//----- nvinfo : EIATTR_KPARAM_INFO
	.align		4
.L_9065:
        /*0038*/ 	.byte	0x04, 0x17
        /*003a*/ 	.short	(.L_9067 - .L_9066)
.L_9066:
        /*003c*/ 	.word	0x00000000
        /*0040*/ 	.short	0x0003
        /*0042*/ 	.short	0x0028
        /*0044*/ 	.byte	0x00, 0xf0, 0x05, 0x00


	//----- nvinfo : EIATTR_KPARAM_INFO
	.align		4
.L_9067:
        /*0048*/ 	.byte	0x04, 0x17
        /*004a*/ 	.short	(.L_9069 - .L_9068)
.L_9068:
        /*004c*/ 	.word	0x00000000
        /*0050*/ 	.short	0x0002
        /*0052*/ 	.short	0x0018
        /*0054*/ 	.byte	0x00, 0xf0, 0x41, 0x00


	//----- nvinfo : EIATTR_KPARAM_INFO
	.align		4
.L_9069:
        /*0058*/ 	.byte	0x04, 0x17
        /*005a*/ 	.short	(.L_9071 - .L_9070)
.L_9070:
        /*005c*/ 	.word	0x00000000
        /*0060*/ 	.short	0x0001
        /*0062*/ 	.short	0x0008
        /*0064*/ 	.byte	0x00, 0xf0, 0x41, 0x00


	//----- nvinfo : EIATTR_KPARAM_INFO
	.align		4
.L_9071:
        /*0068*/ 	.byte	0x04, 0x17
        /*006a*/ 	.short	(.L_9073 - .L_9072)
.L_9072:
        /*006c*/ 	.word	0x00000000
        /*0070*/ 	.short	0x0000
        /*0072*/ 	.short	0x0000
        /*0074*/ 	.byte	0x00, 0xf0, 0x11, 0x00


	//----- nvinfo : EIATTR_SPARSE_MMA_MASK
	.align		4
.L_9073:
        /*0078*/ 	.byte	0x03, 0x50
        /*007a*/ 	.short	0x0000


	//----- nvinfo : EIATTR_MAXREG_COUNT
	.align		4
        /*007c*/ 	.byte	0x03, 0x1b
        /*007e*/ 	.short	0x00ff


	//----- nvinfo : EIATTR_MERCURY_ISA_VERSION
	.align		4
        /*0080*/ 	.byte	0x03, 0x5f
        /*0082*/ 	.short	0x0101


	//----- nvinfo : EIATTR_VRC_CTA_INIT_COUNT
	.align		4
        /*0084*/ 	.byte	0x02, 0x4a
	.zero		1
	.zero		1


	//----- nvinfo : EIATTR_EXIT_INSTR_OFFSETS
	.align		4
        /*0088*/ 	.byte	0x04, 0x1c
        /*008a*/ 	.short	(.L_9075 - .L_9074)


	//   ....[0]....
.L_9074:
        /*008c*/ 	.word	0x00001050


	//   ....[1]....
        /*0090*/ 	.word	0x000010b0


	//----- nvinfo : EIATTR_MAX_THREADS
	.align		4
.L_9075:
        /*0094*/ 	.byte	0x04, 0x05
        /*0096*/ 	.short	(.L_9077 - .L_9076)
.L_9076:
        /*0098*/ 	.word	0x00000080
        /*009c*/ 	.word	0x00000001
        /*00a0*/ 	.word	0x00000001


	//----- nvinfo : EIATTR_CRS_STACK_SIZE
	.align		4
.L_9077:
        /*00a4*/ 	.byte	0x04, 0x1e
        /*00a6*/ 	.short	(.L_9079 - .L_9078)
.L_9078:
        /*00a8*/ 	.word	0x00000000


	//----- nvinfo : EIATTR_CBANK_PARAM_SIZE
	.align		4
.L_9079:
        /*00ac*/ 	.byte	0x03, 0x19
        /*00ae*/ 	.short	0x002c


	//----- nvinfo : EIATTR_PARAM_CBANK
	.align		4
        /*00b0*/ 	.byte	0x04, 0x0a
        /*00b2*/ 	.short	(.L_9081 - .L_9080)
	.align		4
.L_9080:
        /*00b4*/ 	.word	index@(.nv.constant0._ZN2at6native27unrolled_elementwise_kernelINS0_13AUnaryFunctorIlllZZZNS0_21remainder_kernel_cudaERNS_18TensorIteratorBaseEENKUlvE_clEvENKUlvE2_clEvEUlllE_EESt5arrayIPcLm2EELi4E23TrivialOffsetCalculatorILi1EjESD_NS0_6memory15LoadWithoutCastENSE_16StoreWithoutCastEEEviT_T0_T2_T3_T4_T5_)
        /*00b8*/ 	.short	0x0380
        /*00ba*/ 	.short	0x002c


	//----- nvinfo : EIATTR_SW_WAR
	.align		4
.L_9081:
        /*00bc*/ 	.byte	0x04, 0x36
        /*00be*/ 	.short	(.L_9083 - .L_9082)
.L_9082:
        /*00c0*/ 	.word	0x00000008
.L_9083:


//--------------------- .nv.info._ZN2at6native29vectorized_elementwise_kernelILi2ENS0_13AUnaryFunctorIlllZZZNS0_21remainder_kernel_cudaERNS_18TensorIteratorBaseEENKUlvE_clEvENKUlvE2_clEvEUlllE_EESt5arrayIPcLm2EEEEviT0_T1_ --------------------------
	.section	.nv.info._ZN2at6native29vectorized_elementwise_kernelILi2ENS0_13AUnaryFunctorIlllZZZNS0_21remainder_kernel_cudaERNS_18TensorIteratorBaseEENKUlvE_clEvENKUlvE2_clEvEUlllE_EESt5arrayIPcLm2EEEEviT0_T1_,"",@"SHT_CUDA_INFO"
	.sectionflags	@""
	.align	4


	//----- nvinfo : EIATTR_CUDA_API_VERSION
	.align		4
        /*0000*/ 	.byte	0x04, 0x37
        /*0002*/ 	.short	(.L_9085 - .L_9084)
.L_9084:
        /*0004*/ 	.word	0x00000082


	//----- nvinfo : EIATTR_KPARAM_INFO
	.align		4
.L_9085:
        /*0008*/ 	.byte	0x04, 0x17
        /*000a*/ 	.short	(.L_9087 - .L_9086)
.L_9086:
        /*000c*/ 	.word	0x00000000
        /*0010*/ 	.short	0x0002
        /*0012*/ 	.short	0x0018
        /*0014*/ 	.byte	0x00, 0xf0, 0x41, 0x00


	//----- nvinfo : EIATTR_KPARAM_INFO
	.align		4
.L_9087:
        /*0018*/ 	.byte	0x04, 0x17
        /*001a*/ 	.short	(.L_9089 - .L_9088)
.L_9088:
        /*001c*/ 	.word	0x00000000
        /*0020*/ 	.short	0x0001
        /*0022*/ 	.short	0x0008
        /*0024*/ 	.byte	0x00, 0xf0, 0x41, 0x00


	//----- nvinfo : EIATTR_KPARAM_INFO
	.align		4
.L_9089:
        /*0028*/ 	.byte	0x04, 0x17
        /*002a*/ 	.short	(.L_9091 - .L_9090)
.L_9090:
        /*002c*/ 	.word	0x00000000
        /*0030*/ 	.short	0x0000
        /*0032*/ 	.short	0x0000
        /*0034*/ 	.byte	0x00, 0xf0, 0x11, 0x00


	//----- nvinfo : EIATTR_SPARSE_MMA_MASK
	.align		4
.L_9091:
        /*0038*/ 	.byte	0x03, 0x50
        /*003a*/ 	.short	0x0000


	//----- nvinfo : EIATTR_MAXREG_COUNT
	.align		4
        /*003c*/ 	.byte	0x03, 0x1b
        /*003e*/ 	.short	0x00ff


	//----- nvinfo : EIATTR_MERCURY_ISA_VERSION
	.align		4
        /*0040*/ 	.byte	0x03, 0x5f
        /*0042*/ 	.short	0x0101


	//----- nvinfo : EIATTR_VRC_CTA_INIT_COUNT
	.align		4
        /*0044*/ 	.byte	0x02, 0x4a
	.zero		1
	.zero		1


	//----- nvinfo : EIATTR_EXIT_INSTR_OFFSETS
	.align		4
        /*0048*/ 	.byte	0x04, 0x1c
        /*004a*/ 	.short	(.L_9093 - .L_9092)


	//   ....[0]....
.L_9092:
        /*004c*/ 	.word	0x00001f40


	//   ....[1]....
        /*0050*/ 	.word	0x00001f90


	//   ....[2]....
        /*0054*/ 	.word	0x00003590


	//----- nvinfo : EIATTR_MAX_THREADS
	.align		4
.L_9093:
        /*0058*/ 	.byte	0x04, 0x05
        /*005a*/ 	.short	(.L_9095 - .L_9094)
.L_9094:
        /*005c*/ 	.word	0x00000080
        /*0060*/ 	.word	0x00000001
        /*0064*/ 	.word	0x00000001


	//----- nvinfo : EIATTR_CRS_STACK_SIZE
	.align		4
.L_9095:
        /*0068*/ 	.byte	0x04, 0x1e
        /*006a*/ 	.short	(.L_9097 - .L_9096)
.L_9096:
        /*006c*/ 	.word	0x00000000


	//----- nvinfo : EIATTR_CBANK_PARAM_SIZE
	.align		4
.L_9097:
        /*0070*/ 	.byte	0x03, 0x19
        /*0072*/ 	.short	0x0028


	//----- nvinfo : EIATTR_PARAM_CBANK
	.align		4
        /*0074*/ 	.byte	0x04, 0x0a
        /*0076*/ 	.short	(.L_9099 - .L_9098)
	.align		4
.L_9098:
        /*0078*/ 	.word	index@(.nv.constant0._ZN2at6native29vectorized_elementwise_kernelILi2ENS0_13AUnaryFunctorIlllZZZNS0_21remainder_kernel_cudaERNS_18TensorIteratorBaseEENKUlvE_clEvENKUlvE2_clEvEUlllE_EESt5arrayIPcLm2EEEEviT0_T1_)
        /*007c*/ 	.short	0x0380
        /*007e*/ 	.short	0x0028


	//----- nvinfo : EIATTR_SW_WAR
	.align		4
.L_9099:
        /*0080*/ 	.byte	0x04, 0x36
        /*0082*/ 	.short	(.L_9101 - .L_9100)
.L_9100:
        /*0084*/ 	.word	0x00000008
.L_9101:


//--------------------- .nv.info._ZN2at6native29vectorized_elementwise_kernelILi4ENS0_13AUnaryFunctorIlllZZZNS0_21remainder_kernel_cudaERNS_18TensorIteratorBaseEENKUlvE_clEvENKUlvE2_clEvEUlllE_EESt5arrayIPcLm2EEEEviT0_T1_ --------------------------
	.section	.nv.info._ZN2at6native29vectorized_elementwise_kernelILi4ENS0_13AUnaryFunctorIlllZZZNS0_21remainder_kernel_cudaERNS_18TensorIteratorBaseEENKUlvE_clEvENKUlvE2_clEvEUlllE_EESt5arrayIPcLm2EEEEviT0_T1_,"",@"SHT_CUDA_INFO"
	.sectionflags	@""
	.align	4


	//----- nvinfo : EIATTR_CUDA_API_VERSION
	.align		4
        /*0000*/ 	.byte	0x04, 0x37
        /*0002*/ 	.short	(.L_9103 - .L_9102)
.L_9102:
        /*0004*/ 	.word	0x00000082


	//----- nvinfo : EIATTR_KPARAM_INFO
	.align		4
.L_9103:
        /*0008*/ 	.byte	0x04, 0x17
        /*000a*/ 	.short	(.L_9105 - .L_9104)
.L_9104:
        /*000c*/ 	.word	0x00000000
        /*0010*/ 	.short	0x0002
        /*0012*/ 	.short	0x0018
        /*0014*/ 	.byte	0x00, 0xf0, 0x41, 0x00


	//----- nvinfo : EIATTR_KPARAM_INFO
	.align		4
.L_9105:
        /*0018*/ 	.byte	0x04, 0x17
        /*001a*/ 	.short	(.L_9107 - .L_9106)
.L_9106:
        /*001c*/ 	.word	0x00000000
        /*0020*/ 	.short	0x0001
        /*0022*/ 	.short	0x0008
        /*0024*/ 	.byte	0x00, 0xf0, 0x41, 0x00


	//----- nvinfo : EIATTR_KPARAM_INFO
	.align		4
.L_9107:
        /*0028*/ 	.byte	0x04, 0x17
        /*002a*/ 	.short	(.L_9109 - .L_9108)
.L_9108:
        /*002c*/ 	.word	0x00000000
        /*0030*/ 	.short	0x0000
        /*0032*/ 	.short	0x0000
        /*0034*/ 	.byte	0x00, 0xf0, 0x11, 0x00


	//----- nvinfo : EIATTR_SPARSE_MMA_MASK
	.align		4
.L_9109:
        /*0038*/ 	.byte	0x03, 0x50
        /*003a*/ 	.short	0x0000


	//----- nvinfo : EIATTR_MAXREG_COUNT
	.align		4
        /*003c*/ 	.byte	0x03, 0x1b
        /*003e*/ 	.short	0x00ff


	//----- nvinfo : EIATTR_MERCURY_ISA_VERSION
	.align		4
        /*0040*/ 	.byte	0x03, 0x5f
        /*0042*/ 	.short	0x0101


	//----- nvinfo : EIATTR_VRC_CTA_INIT_COUNT
	.align		4
        /*0044*/ 	.byte	0x02, 0x4a
	.zero		1
	.zero		1


	//----- nvinfo : EIATTR_EXIT_INSTR_OFFSETS
	.align		4
        /*0048*/ 	.byte	0x04, 0x1c
        /*004a*/ 	.short	(.L_9111 - .L_9110)


	//   ....[0]....
.L_9110:
        /*004c*/ 	.word	0x00001f40


	//   ....[1]....
        /*0050*/ 	.word	0x00001f90


	//   ....[2]....
        /*0054*/ 	.word	0x00003550


	//----- nvinfo : EIATTR_MAX_THREADS
	.align		4
.L_9111:
        /*0058*/ 	.byte	0x04, 0x05
        /*005a*/ 	.short	(.L_9113 - .L_9112)
.L_9112:
        /*005c*/ 	.word	0x00000080
        /*0060*/ 	.word	0x00000001
        /*0064*/ 	.word	0x00000001


	//----- nvinfo : EIATTR_CRS_STACK_SIZE
	.align		4
.L_9113:
        /*0068*/ 	.byte	0x04, 0x1e
        /*006a*/ 	.short	(.L_9115 - .L_9114)
.L_9114:
        /*006c*/ 	.word	0x00000000


	//----- nvinfo : EIATTR_CBANK_PARAM_SIZE
	.align		4
.L_9115:
        /*0070*/ 	.byte	0x03, 0x19
        /*0072*/ 	.short	0x0028


	//----- nvinfo : EIATTR_PARAM_CBANK
	.align		4
        /*0074*/ 	.byte	0x04, 0x0a
        /*0076*/ 	.short	(.L_9117 - .L_9116)
	.align		4
.L_9116:
        /*0078*/ 	.word	index@(.nv.constant0._ZN2at6native29vectorized_elementwise_kernelILi4ENS0_13AUnaryFunctorIlllZZZNS0_21remainder_kernel_cudaERNS_18TensorIteratorBaseEENKUlvE_clEvENKUlvE2_clEvEUlllE_EESt5arrayIPcLm2EEEEviT0_T1_)
        /*007c*/ 	.short	0x0380
        /*007e*/ 	.short	0x0028


	//----- nvinfo : EIATTR_SW_WAR
	.align		4
.L_9117:
        /*0080*/ 	.byte	0x04, 0x36
        /*0082*/ 	.short	(.L_9119 - .L_9118)
.L_9118:
        /*0084*/ 	.word	0x00000008
.L_9119:


//--------------------- .nv.info._ZN2at6native29vectorized_elementwise_kernelILi8ENS0_13AUnaryFunctorIlllZZZNS0_21remainder_kernel_cudaERNS_18TensorIteratorBaseEENKUlvE_clEvENKUlvE2_clEvEUlllE_EESt5arrayIPcLm2EEEEviT0_T1_ --------------------------
	.section	.nv.info._ZN2at6native29vectorized_elementwise_kernelILi8ENS0_13AUnaryFunctorIlllZZZNS0_21remainder_kernel_cudaERNS_18TensorIteratorBaseEENKUlvE_clEvENKUlvE2_clEvEUlllE_EESt5arrayIPcLm2EEEEviT0_T1_,"",@"SHT_CUDA_INFO"
	.sectionflags	@""
	.align	4


	//----- nvinfo : EIATTR_CUDA_API_VERSION
	.align		4
        /*0000*/ 	.byte	0x04, 0x37
        /*0002*/ 	.short	(.L_9121 - .L_9120)
.L_9120:
        /*0004*/ 	.word	0x00000082


	//----- nvinfo : EIATTR_KPARAM_INFO
	.align		4
.L_9121:
        /*0008*/ 	.byte	0x04, 0x17
        /*000a*/ 	.short	(.L_9123 - .L_9122)
.L_9122:
        /*000c*/ 	.word	0x00000000
        /*0010*/ 	.short	0x0002
        /*0012*/ 	.short	0x0018
        /*0014*/ 	.byte	0x00, 0xf0, 0x41, 0x00


	//----- nvinfo : EIATTR_KPARAM_INFO
	.align		4
.L_9123:
        /*0018*/ 	.byte	0x04, 0x17
        /*001a*/ 	.short	(.L_9125 - .L_9124)
.L_9124:
        /*001c*/ 	.word	0x00000000
        /*0020*/ 	.short	0x0001
        /*0022*/ 	.short	0x0008
        /*0024*/ 	.byte	0x00, 0xf0, 0x41, 0x00


	//----- nvinfo : EIATTR_KPARAM_INFO
	.align		4
.L_9125:
        /*0028*/ 	.byte	0x04, 0x17
        /*002a*/ 	.short	(.L_9127 - .L_9126)
.L_9126:
        /*002c*/ 	.word	0x00000000
        /*0030*/ 	.short	0x0000
        /*0032*/ 	.short	0x0000
        /*0034*/ 	.byte	0x00, 0xf0, 0x11, 0x00


	//----- nvinfo : EIATTR_SPARSE_MMA_MASK
	.align		4
.L_9127:
        /*0038*/ 	.byte	0x03, 0x50
        /*003a*/ 	.short	0x0000


	//----- nvinfo : EIATTR_MAXREG_COUNT
	.align		4
        /*003c*/ 	.byte	0x03, 0x1b
        /*003e*/ 	.short	0x00ff


	//----- nvinfo : EIATTR_MERCURY_ISA_VERSION
	.align		4
        /*0040*/ 	.byte	0x03, 0x5f
        /*0042*/ 	.short	0x0101


	//----- nvinfo : EIATTR_VRC_CTA_INIT_COUNT
	.align		4
        /*0044*/ 	.byte	0x02, 0x4a
	.zero		1
	.zero		1


	//----- nvinfo : EIATTR_EXIT_INSTR_OFFSETS
	.align		4
        /*0048*/ 	.byte	0x04, 0x1c
        /*004a*/ 	.short	(.L_9129 - .L_9128)


	//   ....[0]....
.L_9128:
        /*004c*/ 	.word	0x00001f40


	//   ....[1]....
        /*0050*/ 	.word	0x00001f90


	//   ....[2]....
        /*0054*/ 	.word	0x00003550


	//----- nvinfo : EIATTR_MAX_THREADS
	.align		4
.L_9129:
        /*0058*/ 	.byte	0x04, 0x05
        /*005a*/ 	.short	(.L_9131 - .L_9130)
.L_9130:
        /*005c*/ 	.word	0x00000080
        /*0060*/ 	.word	0x00000001
        /*0064*/ 	.word	0x00000001


	//----- nvinfo : EIATTR_CRS_STACK_SIZE
	.align		4
.L_9131:
        /*0068*/ 	.byte	0x04, 0x1e
        /*006a*/ 	.short	(.L_9133 - .L_9132)
.L_9132:
        /*006c*/ 	.word	0x00000000


	//----- nvinfo : EIATTR_CBANK_PARAM_SIZE
	.align		4
.L_9133:
        /*0070*/ 	.byte	0x03, 0x19
        /*0072*/ 	.short	0x0028


	//----- nvinfo : EIATTR_PARAM_CBANK
	.align		4
        /*0074*/ 	.byte	0x04, 0x0a
        /*0076*/ 	.short	(.L_9135 - .L_9134)
	.align		4
.L_9134:
        /*0078*/ 	.word	index@(.nv.constant0._ZN2at6native29vectorized_elementwise_kernelILi8ENS0_13AUnaryFunctorIlllZZZNS0_21remainder_kernel_cudaERNS_18TensorIteratorBaseEENKUlvE_clEvENKUlvE2_clEvEUlllE_EESt5arrayIPcLm2EEEEviT0_T1_)
        /*007c*/ 	.short	0x0380
        /*007e*/ 	.short	0x0028


	//----- nvinfo : EIATTR_SW_WAR
	.align		4
.L_9135:
        /*0080*/ 	.byte	0x04, 0x36
        /*0082*/ 	.short	(.L_9137 - .L_9136)
.L_9136:
        /*0084*/ 	.word	0x00000008
.L_9137:


//--------------------- .nv.info._ZN2at6native18elementwise_kernelILi128ELi4EZNS0_15gpu_kernel_implINS0_13BinaryFunctorIiiiZZZNS0_21remainder_kernel_cudaERNS_18TensorIteratorBaseEENKUlvE_clEvENKUlvE1_clEvEUliiE_EEEEvS5_RKT_EUliE_EEviT1_ --------------------------
	.section	.nv.info._ZN2at6native18elementwise_kernelILi128ELi4EZNS0_15gpu_kernel_implINS0_13BinaryFunctorIiiiZZZNS0_21remainder_kernel_cudaERNS_18TensorIteratorBaseEENKUlvE_clEvENKUlvE1_clEvEUliiE_EEEEvS5_RKT_EUliE_EEviT1_,"",@"SHT_CUDA_INFO"
	.sectionflags	@""
	.align	4


	//----- nvinfo : EIATTR_CUDA_API_VERSION
	.align		4
        /*0000*/ 	.byte	0x04, 0x37
        /*0002*/ 	.short	(.L_9139 - .L_9138)
.L_9138:
        /*0004*/ 	.word	0x00000082


	//----- nvinfo : EIATTR_KPARAM_INFO
	.align		4
.L_9139:
        /*0008*/ 	.byte	0x04, 0x17
        /*000a*/ 	.short	(.L_9141 - .L_9140)
.L_9140:
        /*000c*/ 	.word	0x00000000
        /*0010*/ 	.short	0x0001
        /*0012*/ 	.short	0x0008
        /*0014*/ 	.byte	0x00, 0xf0, 0x21, 0x0a


	//----- nvinfo : EIATTR_KPARAM_INFO
	.align		4
.L_9141:
        /*0018*/ 	.byte	0x04, 0x17
        /*001a*/ 	.short	(.L_9143 - .L_9142)
.L_9142:
        /*001c*/ 	.word	0x00000000
        /*0020*/ 	.short	0x0000
        /*0022*/ 	.short	0x0000
        /*0024*/ 	.byte	0x00, 0xf0, 0x11, 0x00


	//----- nvinfo : EIATTR_SPARSE_MMA_MASK
	.align		4
.L_9143:
        /*0028*/ 	.byte	0x03, 0x50
        /*002a*/ 	.short	0x0000


	//----- nvinfo : EIATTR_MAXREG_COUNT
	.align		4
        /*002c*/ 	.byte	0x03, 0x1b
        /*002e*/ 	.short	0x0080


	//----- nvinfo : EIATTR_EXTERNS
	.align		4
        /*0030*/ 	.byte	0x04, 0x0f
        /*0032*/ 	.short	(.L_9145 - .L_9144)


	//   ....[0]....
	.align		4
.L_9144:
        /*0034*/ 	.word	index@(__assertfail)


	//----- nvinfo : EIATTR_MERCURY_ISA_VERSION
	.align		4
.L_9145:
        /*0038*/ 	.byte	0x03, 0x5f
        /*003a*/ 	.short	0x0101


	//----- nvinfo : EIATTR_VRC_CTA_INIT_COUNT
	.align		4
        /*003c*/ 	.byte	0x02, 0x4a
	.zero		1
	.zero		1


	//----- nvinfo : EIATTR_SYSCALL_OFFSETS
	.align		4
        /*0040*/ 	.byte	0x04, 0x46
        /*0042*/ 	.short	(.L_9147 - .L_9146)


	//   ....[0]....
.L_9146:
        /*0044*/ 	.word	0x000023f0


	//   ....[1]....
        /*0048*/ 	.word	0x000031a0


	//   ....[2]....
        /*004c*/ 	.word	0x00004140


	//   ....[3]....
        /*0050*/ 	.word	0x000067e0


	//   ....[4]....
        /*0054*/ 	.word	0x00008220


	//   ....[5]....
        /*0058*/ 	.word	0x0000aa00


	//   ....[6]....
        /*005c*/ 	.word	0x0000c440


	//   ....[7]....
        /*0060*/ 	.word	0x0000ec60


	//   ....[8]....
        /*0064*/ 	.word	0x00010680


	//----- nvinfo : EIATTR_EXIT_INSTR_OFFSETS
	.align		4
.L_9147:
        /*0068*/ 	.byte	0x04, 0x1c
        /*006a*/ 	.short	(.L_9149 - .L_9148)


	//   ....[0]....
.L_9148:
        /*006c*/ 	.word	0x0000c710


	//   ....[1]....
        /*0070*/ 	.word	0x0000fc10


	//   ....[2]....
        /*0074*/ 	.word	0x0000fc30


	//   ....[3]....
        /*0078*/ 	.word	0x0000fcc0


	//   ....[4]....
        /*007c*/ 	.word	0x0000fce0


	//   ....[5]....
        /*0080*/ 	.word	0x0000fd00


	//   ....[6]....
        /*0084*/ 	.word	0x0000fd90


	//   ....[7]....
        /*0088*/ 	.word	0x0000fdd0


	//   ....[8]....
        /*008c*/ 	.word	0x0000fe70


	//   ....[9]....
        /*0090*/ 	.word	0x0000fec0


	//   ....[10]....
        /*0094*/ 	.word	0x0000fef0


	//   ....[11]....
        /*0098*/ 	.word	0x0000ffb0


	//   ....[12]....
        /*009c*/ 	.word	0x00010120


	//   ....[13]....
        /*00a0*/ 	.word	0x00010290


	//   ....[14]....
        /*00a4*/ 	.word	0x000103f0


	//   ....[15]....
        /*00a8*/ 	.word	0x00010420


	//   ....[16]....
        /*00ac*/ 	.word	0x00010440


	//   ....[17]....
        /*00b0*/ 	.word	0x000104e0


	//   ....[18]....
        /*00b4*/ 	.word	0x00010520


	//   ....[19]....
        /*00b8*/ 	.word	0x00010690


	//   ....[20]....
        /*00bc*/ 	.word	0x000107a0


	//   ....[21]....
        /*00c0*/ 	.word	0x000108e0


	//   ....[22]....
        /*00c4*/ 	.word	0x00010920


	//----- nvinfo : EIATTR_MAX_THREADS
	.align		4
.L_9149:
        /*00c8*/ 	.byte	0x04, 0x05
        /*00ca*/ 	.short	(.L_9151 - .L_9150)
.L_9150:
        /*00cc*/ 	.word	0x00000080
        /*00d0*/ 	.word	0x00000001
        /*00d4*/ 	.word	0x00000001


	//----- nvinfo : EIATTR_CRS_STACK_SIZE
	.align		4
.L_9151:
        /*00d8*/ 	.byte	0x04, 0x1e
        /*00da*/ 	.short	(.L_9153 - .L_9152)
.L_9152:
        /*00dc*/ 	.word	0x00000000


	//----- nvinfo : EIATTR_CBANK_PARAM_SIZE
	.align		4
.L_9153:
        /*00e0*/ 	.byte	0x03, 0x19
        /*00e2*/ 	.short	0x0290


	//----- nvinfo : EIATTR_PARAM_CBANK
	.align		4
        /*00e4*/ 	.byte	0x04, 0x0a
        /*00e6*/ 	.short	(.L_9155 - .L_9154)
	.align		4
.L_9154:
        /*00e8*/ 	.word	index@(.nv.constant0._ZN2at6native18elementwise_kernelILi128ELi4EZNS0_15gpu_kernel_implINS0_13BinaryFunctorIiiiZZZNS0_21remainder_kernel_cudaERNS_18TensorIteratorBaseEENKUlvE_clEvENKUlvE1_clEvEUliiE_EEEEvS5_RKT_EUliE_EEviT1_)
        /*00ec*/ 	.short	0x0380
        /*00ee*/ 	.short	0x0290


	//----- nvinfo : EIATTR_SW_WAR
	.align		4
.L_9155:
        /*00f0*/ 	.byte	0x04, 0x36
        /*00f2*/ 	.short	(.L_9157 - .L_9156)
.L_9156:
        /*00f4*/ 	.word	0x00000008
.L_9157:


//--------------------- .nv.info._ZN2at6native27unrolled_elementwise_kernelINS0_13BinaryFunctorIiiiZZZNS0_21remainder_kernel_cudaERNS_18TensorIteratorBaseEENKUlvE_clEvENKUlvE1_clEvEUliiE_EESt5arrayIPcLm3EELi4E23TrivialOffsetCalculatorILi2EjESC_ILi1EjENS0_6memory12LoadWithCastILi2EEENSF_13StoreWithCastILi1EEEEEviT_T0_T2_T3_T4_T5_ --------------------------
	.section	.nv.info._ZN2at6native27unrolled_elementwise_kernelINS0_13BinaryFunctorIiiiZZZNS0_21remainder_kernel_cudaERNS_18TensorIteratorBaseEENKUlvE_clEvENKUlvE1_clEvEUliiE_EESt5arrayIPcLm3EELi4E23TrivialOffsetCalculatorILi2EjESC_ILi1EjENS0_6memory12LoadWithCastILi2EEENSF_13StoreWithCastILi1EEEEEviT_T0_T2_T3_T4_T5_,"",@"SHT_CUDA_INFO"
	.sectionflags	@""
	.align	4


	//----- nvinfo : EIATTR_CUDA_API_VERSION
	.align		4
        /*0000*/ 	.byte	0x04, 0x37
        /*0002*/ 	.short	(.L_9159 - .L_9158)
.L_9158:
        /*0004*/ 	.word	0x00000082


	//----- nvinfo : EIATTR_KPARAM_INFO
	.align		4
.L_9159:
        /*0008*/ 	.byte	0x04, 0x17
        /*000a*/ 	.short	(.L_9161 - .L_9160)
.L_9160:
        /*000c*/ 	.word	0x00000000
        /*0010*/ 	.short	0x0006
        /*0012*/ 	.short	0x0030
        /*0014*/ 	.byte	0x00, 0xf0, 0x21, 0x00


	//----- nvinfo : EIATTR_KPARAM_INFO
	.align		4
.L_9161:
        /*0018*/ 	.byte	0x04, 0x17
        /*001a*/ 	.short	(.L_9163 - .L_9162)
.L_9162:
        /*001c*/ 	.word	0x00000000
        /*0020*/ 	.short	0x0005
        /*0022*/ 	.short	0x0024
        /*0024*/ 	.byte	0x00, 0xf0, 0x31, 0x00


	//----- nvinfo : EIATTR_KPARAM_INFO
	.align		4
.L_9163:
        /*0028*/ 	.byte	0x04, 0x17
        /*002a*/ 	.short	(.L_9165 - .L_9164)
.L_9164:
        /*002c*/ 	.word	0x00000000
        /*0030*/ 	.short	0x0004
        /*0032*/ 	.short	0x0021
        /*0034*/ 	.byte	0x00, 0xf0, 0x05, 0x00


	//----- nvinfo : EIATTR_KPARAM_INFO
	.align		4
.L_9165:
        /*0038*/ 	.byte	0x04, 0x17
        /*003a*/ 	.short	(.L_9167 - .L_9166)
.L_9166:
        /*003c*/ 	.word	0x00000000
        /*0040*/ 	.short	0x0003
        /*0042*/ 	.short	0x0020
        /*0044*/ 	.byte	0x00, 0xf0, 0x05, 0x00


	//----- nvinfo : EIATTR_KPARAM_INFO
	.align		4
.L_9167:
        /*0048*/ 	.byte	0x04, 0x17
        /*004a*/ 	.short	(.L_9169 - .L_9168)
.L_9168:
        /*004c*/ 	.word	0x00000000
        /*0050*/ 	.short	0x0002
        /*0052*/ 	.short	0x0008
        /*0054*/ 	.byte	0x00, 0xf0, 0x61, 0x00


	//----- nvinfo : EIATTR_KPARAM_INFO
	.align		4
.L_9169:
        /*0058*/ 	.byte	0x04, 0x17
        /*005a*/ 	.short	(.L_9171 - .L_9170)
.L_9170:
        /*005c*/ 	.word	0x00000000
        /*0060*/ 	.short	0x0001
        /*0062*/ 	.short	0x0004
        /*0064*/ 	.byte	0x00, 0xf0, 0x05, 0x00


	//----- nvinfo : EIATTR_KPARAM_INFO
	.align		4
.L_9171:
        /*0068*/ 	.byte	0x04, 0x17
        /*006a*/ 	.short	(.L_9173 - .L_9172)
.L_9172:
        /*006c*/ 	.word	0x00000000
        /*0070*/ 	.short	0x0000
        /*0072*/ 	.short	0x0000
        /*0074*/ 	.byte	0x00, 0xf0, 0x11, 0x00


	//----- nvinfo : EIATTR_SPARSE_MMA_MASK
	.align		4
.L_9173:
        /*0078*/ 	.byte	0x03, 0x50
        /*007a*/ 	.short	0x0000


	//----- nvinfo : EIATTR_MAXREG_COUNT
	.align		4
        /*007c*/ 	.byte	0x03, 0x1b
        /*007e*/ 	.short	0x00ff


	//----- nvinfo : EIATTR_EXTERNS
	.align		4
        /*0080*/ 	.byte	0x04, 0x0f
        /*0082*/ 	.short	(.L_9175 - .L_9174)


	//   ....[0]....
	.align		4
.L_9174:
        /*0084*/ 	.word	index@(__assertfail)


	//----- nvinfo : EIATTR_MERCURY_ISA_VERSION
	.align		4
.L_9175:
        /*0088*/ 	.byte	0x03, 0x5f
        /*008a*/ 	.short	0x0101


	//----- nvinfo : EIATTR_VRC_CTA_INIT_COUNT
	.align		4
        /*008c*/ 	.byte	0x02, 0x4a
	.zero		1
	.zero		1


	//----- nvinfo : EIATTR_SYSCALL_OFFSETS
	.align		4
        /*0090*/ 	.byte	0x04, 0x46
        /*0092*/ 	.short	(.L_9177 - .L_9176)


	//   ....[0]....
.L_9176:
        /*0094*/ 	.word	0x00000dd0


	//   ....[1]....
        /*0098*/ 	.word	0x00001bd0


	//   ....[2]....
        /*009c*/ 	.word	0x00002b00


	//   ....[3]....
        /*00a0*/ 	.word	0x00003900


	//   ....[4]....
        /*00a4*/ 	.word	0x00004780


	//   ....[5]....
        /*00a8*/ 	.word	0x00005580


	//   ....[6]....
        /*00ac*/ 	.word	0x00006400


	//   ....[7]....
        /*00b0*/ 	.word	0x00007210


	//   ....[8]....
        /*00b4*/ 	.word	0x00008920


	//   ....[9]....
        /*00b8*/ 	.word	0x000096b0


	//   ....[10]....
        /*00bc*/ 	.word	0x0000a520


	//   ....[11]....
        /*00c0*/ 	.word	0x0000b390


	//----- nvinfo : EIATTR_EXIT_INSTR_OFFSETS
	.align		4
.L_9177:
        /*00c4*/ 	.byte	0x04, 0x1c
        /*00c6*/ 	.short	(.L_9179 - .L_9178)


	//   ....[0]....
.L_9178:
        /*00c8*/ 	.word	0x0000a7f0


	//   ....[1]....
        /*00cc*/ 	.word	0x0000a920


	//   ....[2]....
        /*00d0*/ 	.word	0x0000a940


	//   ....[3]....
        /*00d4*/ 	.word	0x0000a9d0


	//   ....[4]....
        /*00d8*/ 	.word	0x0000a9f0


	//   ....[5]....
        /*00dc*/ 	.word	0x0000aa10


	//   ....[6]....
        /*00e0*/ 	.word	0x0000aaa0


	//   ....[7]....
        /*00e4*/ 	.word	0x0000aae0


	//   ....[8]....
        /*00e8*/ 	.word	0x0000ab80


	//   ....[9]....
        /*00ec*/ 	.word	0x0000abd0


	//   ....[10]....
        /*00f0*/ 	.word	0x0000ac00


	//   ....[11]....
        /*00f4*/ 	.word	0x0000acc0


	//   ....[12]....
        /*00f8*/ 	.word	0x0000ae30


	//   ....[13]....
        /*00fc*/ 	.word	0x0000afa0


	//   ....[14]....
        /*0100*/ 	.word	0x0000b100


	//   ....[15]....
        /*0104*/ 	.word	0x0000b130


	//   ....[16]....
        /*0108*/ 	.word	0x0000b150


	//   ....[17]....
        /*010c*/ 	.word	0x0000b1f0


	//   ....[18]....
        /*0110*/ 	.word	0x0000b230


	//   ....[19]....
        /*0114*/ 	.word	0x0000b3a0


	//   ....[20]....
        /*0118*/ 	.word	0x0000b4b0


	//   ....[21]....
        /*011c*/ 	.word	0x0000b5f0


	//   ....[22]....
        /*0120*/ 	.word	0x0000b630


	//----- nvinfo : EIATTR_MAX_THREADS
	.align		4
.L_9179:
        /*0124*/ 	.byte	0x04, 0x05
        /*0126*/ 	.short	(.L_9181 - .L_9180)
.L_9180:
        /*0128*/ 	.word	0x00000080
        /*012c*/ 	.word	0x00000001
        /*0130*/ 	.word	0x00000001


	//----- nvinfo : EIATTR_CRS_STACK_SIZE
	.align		4
.L_9181:
        /*0134*/ 	.byte	0x04, 0x1e
        /*0136*/ 	.short	(.L_9183 - .L_9182)
.L_9182:
        /*0138*/ 	.word	0x00000000


	//----- nvinfo : EIATTR_CBANK_PARAM_SIZE
	.align		4
.L_9183:
        /*013c*/ 	.byte	0x03, 0x19
        /*013e*/ 	.short	0x0038


	//----- nvinfo : EIATTR_PARAM_CBANK
	.align		4
        /*0140*/ 	.byte	0x04, 0x0a
        /*0142*/ 	.short	(.L_9185 - .L_9184)
	.align		4
.L_9184:
        /*0144*/ 	.word	index@(.nv.constant0._ZN2at6native27unrolled_elementwise_kernelINS0_13BinaryFunctorIiiiZZZNS0_21remainder_kernel_cudaERNS_18TensorIteratorBaseEENKUlvE_clEvENKUlvE1_clEvEUliiE_EESt5arrayIPcLm3EELi4E23TrivialOffsetCalculatorILi2EjESC_ILi1EjENS0_6memory12LoadWithCastILi2EEENSF_13StoreWithCastILi1EEEEEviT_T0_T2_T3_T4_T5_)
        /*0148*/ 	.short	0x0380
        /*014a*/ 	.short	0x0038


	//----- nvinfo : EIATTR_SW_WAR
	.align		4
.L_9185:
        /*014c*/ 	.byte	0x04, 0x36
        /*014e*/ 	.short	(.L_9187 - .L_9186)
.L_9186:
        /*0150*/ 	.word	0x00000008
.L_9187:


//--------------------- .nv.info._ZN2at6native18elementwise_kernelILi128ELi2EZNS0_22gpu_kernel_impl_nocastINS0_13BinaryFunctorIiiiZZZNS0_21remainder_kernel_cudaERNS_18TensorIteratorBaseEENKUlvE_clEvENKUlvE1_clEvEUliiE_EEEEvS5_RKT_EUliE_EEviT1_ --------------------------
	.section	.nv.info._ZN2at6native18elementwise_kernelILi128ELi2EZNS0_22gpu_kernel_impl_nocastINS0_13BinaryFunctorIiiiZZZNS0_21remainder_kernel_cudaERNS_18TensorIteratorBaseEENKUlvE_clEvENKUlvE1_clEvEUliiE_EEEEvS5_RKT_EUliE_EEviT1_,"",@"SHT_CUDA_INFO"
	.sectionflags	@""
	.align	4


	//----- nvinfo : EIATTR_CUDA_API_VERSION
	.align		4
        /*0000*/ 	.byte	0x04, 0x37
        /*0002*/ 	.short	(.L_9189 - .L_9188)
.L_9188:
        /*0004*/ 	.word	0x00000082


	//----- nvinfo : EIATTR_KPARAM_INFO
	.align		4
.L_9189:
        /*0008*/ 	.byte	0x04, 0x17
        /*000a*/ 	.short	(.L_9191 - .L_9190)
.L_9190:
        /*000c*/ 	.word	0x00000000
        /*0010*/ 	.short	0x0001
        /*0012*/ 	.short	0x0008
        /*0014*/ 	.byte	0x00, 0xf0, 0x21, 0x0a


	//----- nvinfo : EIATTR_KPARAM_INFO
	.align		4
.L_9191:
        /*0018*/ 	.byte	0x04, 0x17
        /*001a*/ 	.short	(.L_9193 - .L_9192)
.L_9192:
        /*001c*/ 	.word	0x00000000
        /*0020*/ 	.short	0x0000
        /*0022*/ 	.short	0x0000
        /*0024*/ 	.byte	0x00, 0xf0, 0x11, 0x00


	//----- nvinfo : EIATTR_SPARSE_MMA_MASK
	.align		4
.L_9193:
        /*0028*/ 	.byte	0x03, 0x50
        /*002a*/ 	.short	0x0000


	//----- nvinfo : EIATTR_MAXREG_COUNT
	.align		4
        /*002c*/ 	.byte	0x03, 0x1b
        /*002e*/ 	.short	0x0080


	//----- nvinfo : EIATTR_MERCURY_ISA_VERSION
	.align		4
        /*0030*/ 	.byte	0x03, 0x5f
        /*0032*/ 	.short	0x0101


	//----- nvinfo : EIATTR_VRC_CTA_INIT_COUNT
	.align		4
        /*0034*/ 	.byte	0x02, 0x4a
	.zero		1
	.zero		1


	//----- nvinfo : EIATTR_EXIT_INSTR_OFFSETS
	.align		4
        /*0038*/ 	.byte	0x04, 0x1c
        /*003a*/ 	.short	(.L_9195 - .L_9194)


	//   ....[0]....
.L_9194:
        /*003c*/ 	.word	0x00000320


	//   ....[1]....
        /*0040*/ 	.word	0x00000550


	//   ....[2]....
        /*0044*/ 	.word	0x00001e30


	//   ....[3]....
        /*0048*/ 	.word	0x00003670


	//----- nvinfo : EIATTR_MAX_THREADS
	.align		4
.L_9195:
        /*004c*/ 	.byte	0x04, 0x05
        /*004e*/ 	.short	(.L_9197 - .L_9196)
.L_9196:
        /*0050*/ 	.word	0x00000080
        /*0054*/ 	.word	0x00000001
        /*0058*/ 	.word	0x00000001


	//----- nvinfo : EIATTR_CRS_STACK_SIZE
	.align		4
.L_9197:
        /*005c*/ 	.byte	0x04, 0x1e
        /*005e*/ 	.short	(.L_9199 - .L_9198)
.L_9198:
        /*0060*/ 	.word	0x00000000


	//----- nvinfo : EIATTR_CBANK_PARAM_SIZE
	.align		4
.L_9199:
        /*0064*/ 	.byte	0x03, 0x19
        /*0066*/ 	.short	0x0290


	//----- nvinfo : EIATTR_PARAM_CBANK
	.align		4
        /*0068*/ 	.byte	0x04, 0x0a
        /*006a*/ 	.short	(.L_9201 - .L_9200)
	.align		4
.L_9200:
        /*006c*/ 	.word	index@(.nv.constant0._ZN2at6native18elementwise_kernelILi128ELi2EZNS0_22gpu_kernel_impl_nocastINS0_13BinaryFunctorIiiiZZZNS0_21remainder_kernel_cudaERNS_18TensorIteratorBaseEENKUlvE_clEvENKUlvE1_clEvEUliiE_EEEEvS5_RKT_EUliE_EEviT1_)
        /*0070*/ 	.short	0x0380
        /*0072*/ 	.short	0x0290


	//----- nvinfo : EIATTR_SW_WAR
	.align		4
.L_9201:
        /*0074*/ 	.byte	0x04, 0x36
        /*0076*/ 	.short	(.L_9203 - .L_9202)
.L_9202:
        /*0078*/ 	.word	0x00000008
.L_9203:


//--------------------- .nv.info._ZN2at6native27unrolled_elementwise_kernelINS0_13BinaryFunctorIiiiZZZNS0_21remainder_kernel_cudaERNS_18TensorIteratorBaseEENKUlvE_clEvENKUlvE1_clEvEUliiE_EESt5arrayIPcLm3EELi4E23TrivialOffsetCalculatorILi2EjESC_ILi1EjENS0_6memory15LoadWithoutCastENSF_16StoreWithoutCastEEEviT_T0_T2_T3_T4_T5_ --------------------------
	.section	.nv.info._ZN2at6native27unrolled_elementwise_kernelINS0_13BinaryFunctorIiiiZZZNS0_21remainder_kernel_cudaERNS_18TensorIteratorBaseEENKUlvE_clEvENKUlvE1_clEvEUliiE_EESt5arrayIPcLm3EELi4E23TrivialOffsetCalculatorILi2EjESC_ILi1EjENS0_6memory15LoadWithoutCastENSF_16StoreWithoutCastEEEviT_T0_T2_T3_T4_T5_,"",@"SHT_CUDA_INFO"
	.sectionflags	@""
	.align	4


	//----- nvinfo : EIATTR_CUDA_API_VERSION
	.align		4
        /*0000*/ 	.byte	0x04, 0x37
        /*0002*/ 	.short	(.L_9205 - .L_9204)
.L_9204:
        /*0004*/ 	.word	0x00000082


	//----- nvinfo : EIATTR_KPARAM_INFO
	.align		4
.L_9205:
        /*0008*/ 	.byte	0x04, 0x17
        /*000a*/ 	.short	(.L_9207 - .L_9206)
.L_9206:
        /*000c*/ 	.word	0x00000000
        /*0010*/ 	.short	0x0006
        /*0012*/ 	.short	0x0023
        /*0014*/ 	.byte	0x00, 0xf0, 0x05, 0x00


	//----- nvinfo : EIATTR_KPARAM_INFO
	.align		4
.L_9207:
        /*0018*/ 	.byte	0x04, 0x17
        /*001a*/ 	.short	(.L_9209 - .L_9208)
.L_9208:
        /*001c*/ 	.word	0x00000000
        /*0020*/ 	.short	0x0005
        /*0022*/ 	.short	0x0022
        /*0024*/ 	.byte	0x00, 0xf0, 0x05, 0x00


	//----- nvinfo : EIATTR_KPARAM_INFO
	.align		4
.L_9209:
        /*0028*/ 	.byte	0x04, 0x17
        /*002a*/ 	.short	(.L_9211 - .L_9210)
.L_9210:
        /*002c*/ 	.word	0x00000000
        /*0030*/ 	.short	0x0004
        /*0032*/ 	.short	0x0021
        /*0034*/ 	.byte	0x00, 0xf0, 0x05, 0x00


	//----- nvinfo : EIATTR_KPARAM_INFO
	.align		4
.L_9211:
        /*0038*/ 	.byte	0x04, 0x17
        /*003a*/ 	.short	(.L_9213 - .L_9212)
.L_9212:
        /*003c*/ 	.word	0x00000000
        /*0040*/ 	.short	0x0003
        /*0042*/ 	.short	0x0020
        /*0044*/ 	.byte	0x00, 0xf0, 0x05, 0x00


	//----- nvinfo : EIATTR_KPARAM_INFO
	.align		4
.L_9213:
        /*0048*/ 	.byte	0x04, 0x17
        /*004a*/ 	.short	(.L_9215 - .L_9214)
.L_9214:
        /*004c*/ 	.word	0x00000000
        /*0050*/ 	.short	0x0002
        /*0052*/ 	.short	0x0008
        /*0054*/ 	.byte	0x00, 0xf0, 0x61, 0x00


	//----- nvinfo : EIATTR_KPARAM_INFO
	.align		4
.L_9215:
        /*0058*/ 	.byte	0x04, 0x17
        /*005a*/ 	.short	(.L_9217 - .L_9216)
.L_9216:
        /*005c*/ 	.word	0x00000000
        /*0060*/ 	.short	0x0001
        /*0062*/ 	.short	0x0004
        /*0064*/ 	.byte	0x00, 0xf0, 0x05, 0x00


	//----- nvinfo : EIATTR_KPARAM_INFO
	.align		4
.L_9217:
        /*0068*/ 	.byte	0x04, 0x17
        /*006a*/ 	.short	(.L_9219 - .L_9218)
.L_9218:
        /*006c*/ 	.word	0x00000000
        /*0070*/ 	.short	0x0000
        /*0072*/ 	.short	0x0000
        /*0074*/ 	.byte	0x00, 0xf0, 0x11, 0x00


	//----- nvinfo : EIATTR_SPARSE_MMA_MASK
	.align		4
.L_9219:
        /*0078*/ 	.byte	0x03, 0x50
        /*007a*/ 	.short	0x0000


	//----- nvinfo : EIATTR_MAXREG_COUNT
	.align		4
        /*007c*/ 	.byte	0x03, 0x1b
        /*007e*/ 	.short	0x00ff


	//----- nvinfo : EIATTR_MERCURY_ISA_VERSION
	.align		4
        /*0080*/ 	.byte	0x03, 0x5f
        /*0082*/ 	.short	0x0101


	//----- nvinfo : EIATTR_VRC_CTA_INIT_COUNT
	.align		4
        /*0084*/ 	.byte	0x02, 0x4a
	.zero		1
	.zero		1


	//----- nvinfo : EIATTR_EXIT_INSTR_OFFSETS
	.align		4
        /*0088*/ 	.byte	0x04, 0x1c
        /*008a*/ 	.short	(.L_9221 - .L_9220)


	//   ....[0]....
.L_9220:
        /*008c*/ 	.word	0x00000c80


	//   ....[1]....
        /*0090*/ 	.word	0x00000cd0


	//----- nvinfo : EIATTR_MAX_THREADS
	.align		4
.L_9221:
        /*0094*/ 	.byte	0x04, 0x05
        /*0096*/ 	.short	(.L_9223 - .L_9222)
.L_9222:
        /*0098*/ 	.word	0x00000080
        /*009c*/ 	.word	0x00000001
        /*00a0*/ 	.word	0x00000001


	//----- nvinfo : EIATTR_CRS_STACK_SIZE
	.align		4
.L_9223:
        /*00a4*/ 	.byte	0x04, 0x1e
        /*00a6*/ 	.short	(.L_9225 - .L_9224)
.L_9224:
        /*00a8*/ 	.word	0x00000000


	//----- nvinfo : EIATTR_CBANK_PARAM_SIZE
	.align		4
.L_9225:
        /*00ac*/ 	.byte	0x03, 0x19
        /*00ae*/ 	.short	0x0024


	//----- nvinfo : EIATTR_PARAM_CBANK
	.align		4
        /*00b0*/ 	.byte	0x04, 0x0a
        /*00b2*/ 	.short	(.L_9227 - .L_9226)
	.align		4
.L_9226:
        /*00b4*/ 	.word	index@(.nv.constant0._ZN2at6native27unrolled_elementwise_kernelINS0_13BinaryFunctorIiiiZZZNS0_21remainder_kernel_cudaERNS_18TensorIteratorBaseEENKUlvE_clEvENKUlvE1_clEvEUliiE_EESt5arrayIPcLm3EELi4E23TrivialOffsetCalculatorILi2EjESC_ILi1EjENS0_6memory15LoadWithoutCastENSF_16StoreWithoutCastEEEviT_T0_T2_T3_T4_T5_)
        /*00b8*/ 	.short	0x0380
        /*00ba*/ 	.short	0x0024


	//----- nvinfo : EIATTR_SW_WAR
	.align		4
.L_9227:
        /*00bc*/ 	.byte	0x04, 0x36
        /*00be*/ 	.short	(.L_9229 - .L_9228)
.L_9228:
        /*00c0*/ 	.word	0x00000008
.L_9229:


//--------------------- .nv.info._ZN2at6native29vectorized_elementwise_kernelILi2ENS0_13BinaryFunctorIiiiZZZNS0_21remainder_kernel_cudaERNS_18TensorIteratorBaseEENKUlvE_clEvENKUlvE1_clEvEUliiE_EESt5arrayIPcLm3EEEEviT0_T1_ --------------------------
	.section	.nv.info._ZN2at6native29vectorized_elementwise_kernelILi2ENS0_13BinaryFunctorIiiiZZZNS0_21remainder_kernel_cudaERNS_18TensorIteratorBaseEENKUlvE_clEvENKUlvE1_clEvEUliiE_EESt5arrayIPcLm3EEEEviT0_T1_,"",@"SHT_CUDA_INFO"
	.sectionflags	@""
	.align	4


	//----- nvinfo : EIATTR_CUDA_API_VERSION
	.align		4
        /*0000*/ 	.byte	0x04, 0x37
        /*0002*/ 	.short	(.L_9231 - .L_9230)
.L_9230:
        /*0004*/ 	.word	0x00000082


	//----- nvinfo : EIATTR_KPARAM_INFO
	.align		4
.L_9231:
        /*0008*/ 	.byte	0x04, 0x17
        /*000a*/ 	.short	(.L_9233 - .L_9232)
.L_9232:
        /*000c*/ 	.word	0x00000000
        /*0010*/ 	.short	0x0002
        /*0012*/ 	.short	0x0008
        /*0014*/ 	.byte	0x00, 0xf0, 0x61, 0x00


	//----- nvinfo : EIATTR_KPARAM_INFO
	.align		4
.L_9233:
        /*0018*/ 	.byte	0x04, 0x17
        /*001a*/ 	.short	(.L_9235 - .L_9234)
.L_9234:
        /*001c*/ 	.word	0x00000000
        /*0020*/ 	.short	0x0001
        /*0022*/ 	.short	0x0004
        /*0024*/ 	.byte	0x00, 0xf0, 0x05, 0x00


	//----- nvinfo : EIATTR_KPARAM_INFO
	.align		4
.L_9235:
        /*0028*/ 	.byte	0x04, 0x17
        /*002a*/ 	.short	(.L_9237 - .L_9236)
.L_9236:
        /*002c*/ 	.word	0x00000000
        /*0030*/ 	.short	0x0000
        /*0032*/ 	.short	0x0000
        /*0034*/ 	.byte	0x00, 0xf0, 0x11, 0x00


	//----- nvinfo : EIATTR_SPARSE_MMA_MASK
	.align		4
.L_9237:
        /*0038*/ 	.byte	0x03, 0x50
        /*003a*/ 	.short	0x0000


	//----- nvinfo : EIATTR_MAXREG_COUNT
	.align		4
        /*003c*/ 	.byte	0x03, 0x1b
        /*003e*/ 	.short	0x00ff


	//----- nvinfo : EIATTR_MERCURY_ISA_VERSION
	.align		4
        /*0040*/ 	.byte	0x03, 0x5f
        /*0042*/ 	.short	0x0101


	//----- nvinfo : EIATTR_VRC_CTA_INIT_COUNT
	.align		4
        /*0044*/ 	.byte	0x02, 0x4a
	.zero		1
	.zero		1


	//----- nvinfo : EIATTR_EXIT_INSTR_OFFSETS
	.align		4
        /*0048*/ 	.byte	0x04, 0x1c
        /*004a*/ 	.short	(.L_9239 - .L_9238)


	//   ....[0]....
.L_9238:
        /*004c*/ 	.word	0x000019a0


	//   ....[1]....
        /*0050*/ 	.word	0x000019f0


	//   ....[2]....
        /*0054*/ 	.word	0x000029a0


	//----- nvinfo : EIATTR_MAX_THREADS
	.align		4
.L_9239:
        /*0058*/ 	.byte	0x04, 0x05
        /*005a*/ 	.short	(.L_9241 - .L_9240)
.L_9240:
        /*005c*/ 	.word	0x00000080
        /*0060*/ 	.word	0x00000001
        /*0064*/ 	.word	0x00000001


	//----- nvinfo : EIATTR_CRS_STACK_SIZE
	.align		4
.L_9241:
        /*0068*/ 	.byte	0x04, 0x1e
        /*006a*/ 	.short	(.L_9243 - .L_9242)
.L_9242:
        /*006c*/ 	.word	0x00000000


	//----- nvinfo : EIATTR_CBANK_PARAM_SIZE
	.align		4
.L_9243:
        /*0070*/ 	.byte	0x03, 0x19
        /*0072*/ 	.short	0x0020


	//----- nvinfo : EIATTR_PARAM_CBANK
	.align		4
        /*0074*/ 	.byte	0x04, 0x0a
        /*0076*/ 	.short	(.L_9245 - .L_9244)
	.align		4
.L_9244:
        /*0078*/ 	.word	index@(.nv.constant0._ZN2at6native29vectorized_elementwise_kernelILi2ENS0_13BinaryFunctorIiiiZZZNS0_21remainder_kernel_cudaERNS_18TensorIteratorBaseEENKUlvE_clEvENKUlvE1_clEvEUliiE_EESt5arrayIPcLm3EEEEviT0_T1_)
        /*007c*/ 	.short	0x0380
        /*007e*/ 	.short	0x0020


	//----- nvinfo : EIATTR_SW_WAR
	.align		4
.L_9245:
        /*0080*/ 	.byte	0x04, 0x36
        /*0082*/ 	.short	(.L_9247 - .L_9246)
.L_9246:
        /*0084*/ 	.word	0x00000008
.L_9247:


//--------------------- .nv.info._ZN2at6native29vectorized_elementwise_kernelILi4ENS0_13BinaryFunctorIiiiZZZNS0_21remainder_kernel_cudaERNS_18TensorIteratorBaseEENKUlvE_clEvENKUlvE1_clEvEUliiE_EESt5arrayIPcLm3EEEEviT0_T1_ --------------------------
	.section	.nv.info._ZN2at6native29vectorized_elementwise_kernelILi4ENS0_13BinaryFunctorIiiiZZZNS0_21remainder_kernel_cudaERNS_18TensorIteratorBaseEENKUlvE_clEvENKUlvE1_clEvEUliiE_EESt5arrayIPcLm3EEEEviT0_T1_,"",@"SHT_CUDA_INFO"
	.sectionflags	@""
	.align	4


	//----- nvinfo : EIATTR_CUDA_API_VERSION
	.align		4
        /*0000*/ 	.byte	0x04, 0x37
        /*0002*/ 	.short	(.L_9249 - .L_9248)
.L_9248:
        /*0004*/ 	.word	0x00000082


	//----- nvinfo : EIATTR_KPARAM_INFO
	.align		4
.L_9249:
        /*0008*/ 	.byte	0x04, 0x17
        /*000a*/ 	.short	(.L_9251 - .L_9250)
.L_9250:
        /*000c*/ 	.word	0x00000000
        /*0010*/ 	.short	0x0002
        /*0012*/ 	.short	0x0008
        /*0014*/ 	.byte	0x00, 0xf0, 0x61, 0x00


	//----- nvinfo : EIATTR_KPARAM_INFO
	.align		4
.L_9251:
        /*0018*/ 	.byte	0x04, 0x17
        /*001a*/ 	.short	(.L_9253 - .L_9252)
.L_9252:
        /*001c*/ 	.word	0x00000000
        /*0020*/ 	.short	0x0001
        /*0022*/ 	.short	0x0004
        /*0024*/ 	.byte	0x00, 0xf0, 0x05, 0x00


	//----- nvinfo : EIATTR_KPARAM_INFO
	.align		4
.L_9253:
        /*0028*/ 	.byte	0x04, 0x17
        /*002a*/ 	.short	(.L_9255 - .L_9254)
.L_9254:
        /*002c*/ 	.word	0x00000000
        /*0030*/ 	.short	0x0000
        /*0032*/ 	.short	0x0000
        /*0034*/ 	.byte	0x00, 0xf0, 0x11, 0x00


	//----- nvinfo : EIATTR_SPARSE_MMA_MASK
	.align		4
.L_9255:
        /*0038*/ 	.byte	0x03, 0x50
        /*003a*/ 	.short	0x0000


	//----- nvinfo : EIATTR_MAXREG_COUNT
	.align		4
        /*003c*/ 	.byte	0x03, 0x1b
        /*003e*/ 	.short	0x00ff


	//----- nvinfo : EIATTR_MERCURY_ISA_VERSION
	.align		4
        /*0040*/ 	.byte	0x03, 0x5f
        /*0042*/ 	.short	0x0101


	//----- nvinfo : EIATTR_VRC_CTA_INIT_COUNT
	.align		4
        /*0044*/ 	.byte	0x02, 0x4a
	.zero		1
	.zero		1


	//----- nvinfo : EIATTR_EXIT_INSTR_OFFSETS
	.align		4
        /*0048*/ 	.byte	0x04, 0x1c
        /*004a*/ 	.short	(.L_9257 - .L_9256)


	//   ....[0]....
.L_9256:
        /*004c*/ 	.word	0x000019b0


	//   ....[1]....
        /*0050*/ 	.word	0x00001a00


	//   ....[2]....
        /*0054*/ 	.word	0x00002950


	//----- nvinfo : EIATTR_MAX_THREADS
	.align		4
.L_9257:
        /*0058*/ 	.byte	0x04, 0x05
        /*005a*/ 	.short	(.L_9259 - .L_9258)
.L_9258:
        /*005c*/ 	.word	0x00000080
        /*0060*/ 	.word	0x00000001
        /*0064*/ 	.word	0x00000001


	//----- nvinfo : EIATTR_CRS_STACK_SIZE
	.align		4
.L_9259:
        /*0068*/ 	.byte	0x04, 0x1e
        /*006a*/ 	.short	(.L_9261 - .L_9260)
.L_9260:
        /*006c*/ 	.word	0x00000000


	//----- nvinfo : EIATTR_CBANK_PARAM_SIZE
	.align		4
.L_9261:
        /*0070*/ 	.byte	0x03, 0x19
        /*0072*/ 	.short	0x0020


	//----- nvinfo : EIATTR_PARAM_CBANK
	.align		4
        /*0074*/ 	.byte	0x04, 0x0a
        /*0076*/ 	.short	(.L_9263 - .L_9262)
	.align		4
.L_9262:
        /*0078*/ 	.word	index@(.nv.constant0._ZN2at6native29vectorized_elementwise_kernelILi4ENS0_13BinaryFunctorIiiiZZZNS0_21remainder_kernel_cudaERNS_18TensorIteratorBaseEENKUlvE_clEvENKUlvE1_clEvEUliiE_EESt5arrayIPcLm3EEEEviT0_T1_)
        /*007c*/ 	.short	0x0380
        /*007e*/ 	.short	0x0020


	//----- nvinfo : EIATTR_SW_WAR
	.align		4
.L_9263:
        /*0080*/ 	.byte	0x04, 0x36
        /*0082*/ 	.short	(.L_9265 - .L_9264)
.L_9264:
        /*0084*/ 	.word	0x00000008
.L_9265:


//--------------------- .nv.info._ZN2at6native29vectorized_elementwise_kernelILi8ENS0_13BinaryFunctorIiiiZZZNS0_21remainder_kernel_cudaERNS_18TensorIteratorBaseEENKUlvE_clEvENKUlvE1_clEvEUliiE_EESt5arrayIPcLm3EEEEviT0_T1_ --------------------------
	.section	.nv.info._ZN2at6native29vectorized_elementwise_kernelILi8ENS0_13BinaryFunctorIiiiZZZNS0_21remainder_kernel_cudaERNS_18TensorIteratorBaseEENKUlvE_clEvENKUlvE1_clEvEUliiE_EESt5arrayIPcLm3EEEEviT0_T1_,"",@"SHT_CUDA_INFO"
	.sectionflags	@""
	.align	4


	//----- nvinfo : EIATTR_CUDA_API_VERSION
	.align		4
        /*0000*/ 	.byte	0x04, 0x37
        /*0002*/ 	.short	(.L_9267 - .L_9266)
.L_9266:
        /*0004*/ 	.word	0x00000082


	//----- nvinfo : EIATTR_KPARAM_INFO
	.align		4
.L_9267:
        /*0008*/ 	.byte	0x04, 0x17
        /*000a*/ 	.short	(.L_9269 - .L_9268)
.L_9268:
        /*000c*/ 	.word	0x00000000
        /*0010*/ 	.short	0x0002
        /*0012*/ 	.short	0x0008
        /*0014*/ 	.byte	0x00, 0xf0, 0x61, 0x00


	//----- nvinfo : EIATTR_KPARAM_INFO
	.align		4
.L_9269:
        /*0018*/ 	.byte	0x04, 0x17
        /*001a*/ 	.short	(.L_9271 - .L_9270)
.L_9270:
        /*001c*/ 	.word	0x00000000
        /*0020*/ 	.short	0x0001
        /*0022*/ 	.short	0x0004
        /*0024*/ 	.byte	0x00, 0xf0, 0x05, 0x00


	//----- nvinfo : EIATTR_KPARAM_INFO
	.align		4
.L_9271:
        /*0028*/ 	.byte	0x04, 0x17
        /*002a*/ 	.short	(.L_9273 - .L_9272)
.L_9272:
        /*002c*/ 	.word	0x00000000
        /*0030*/ 	.short	0x0000
        /*0032*/ 	.short	0x0000
        /*0034*/ 	.byte	0x00, 0xf0, 0x11, 0x00


	//----- nvinfo : EIATTR_SPARSE_MMA_MASK
	.align		4
.L_9273:
        /*0038*/ 	.byte	0x03, 0x50
        /*003a*/ 	.short	0x0000


	//----- nvinfo : EIATTR_MAXREG_COUNT
	.align		4
        /*003c*/ 	.byte	0x03, 0x1b
        /*003e*/ 	.short	0x00ff


	//----- nvinfo : EIATTR_MERCURY_ISA_VERSION
	.align		4
        /*0040*/ 	.byte	0x03, 0x5f
        /*0042*/ 	.short	0x0101


	//----- nvinfo : EIATTR_VRC_CTA_INIT_COUNT
	.align		4
        /*0044*/ 	.byte	0x02, 0x4a
	.zero		1
	.zero		1


	//----- nvinfo : EIATTR_EXIT_INSTR_OFFSETS
	.align		4
        /*0048*/ 	.byte	0x04, 0x1c
        /*004a*/ 	.short	(.L_9275 - .L_9274)


	//   ....[0]....
.L_9274:
        /*004c*/ 	.word	0x000019b0


	//   ....[1]....
        /*0050*/ 	.word	0x00001a00


	//   ....[2]....
        /*0054*/ 	.word	0x00002900


	//----- nvinfo : EIATTR_MAX_THREADS
	.align		4
.L_9275:
        /*0058*/ 	.byte	0x04, 0x05
        /*005a*/ 	.short	(.L_9277 - .L_9276)
.L_9276:
        /*005c*/ 	.word	0x00000080
        /*0060*/ 	.word	0x00000001
        /*0064*/ 	.word	0x00000001


	//----- nvinfo : EIATTR_CRS_STACK_SIZE
	.align		4
.L_9277:
        /*0068*/ 	.byte	0x04, 0x1e
        /*006a*/ 	.short	(.L_9279 - .L_9278)
.L_9278:
        /*006c*/ 	.word	0x00000000


	//----- nvinfo : EIATTR_CBANK_PARAM_SIZE
	.align		4
.L_9279:
        /*0070*/ 	.byte	0x03, 0x19
        /*0072*/ 	.short	0x0020


	//----- nvinfo : EIATTR_PARAM_CBANK
	.align		4
        /*0074*/ 	.byte	0x04, 0x0a
        /*0076*/ 	.short	(.L_9281 - .L_9280)
	.align		4
.L_9280:
        /*0078*/ 	.word	index@(.nv.constant0._ZN2at6native29vectorized_elementwise_kernelILi8ENS0_13BinaryFunctorIiiiZZZNS0_21remainder_kernel_cudaERNS_18TensorIteratorBaseEENKUlvE_clEvENKUlvE1_clEvEUliiE_EESt5arrayIPcLm3EEEEviT0_T1_)
        /*007c*/ 	.short	0x0380
        /*007e*/ 	.short	0x0020


	//----- nvinfo : EIATTR_SW_WAR
	.align		4
.L_9281:
        /*0080*/ 	.byte	0x04, 0x36
        /*0082*/ 	.short	(.L_9283 - .L_9282)
.L_9282:
        /*0084*/ 	.word	0x00000008
.L_9283:


//--------------------- .nv.info._ZN2at6native18elementwise_kernelILi128ELi4EZNS0_15gpu_kernel_implINS0_13BUnaryFunctorIiiiZZZNS0_21remainder_kernel_cudaERNS_18TensorIteratorBaseEENKUlvE_clEvENKUlvE1_clEvEUliiE_EEEEvS5_RKT_EUliE_EEviT1_ --------------------------
	.section	.nv.info._ZN2at6native18elementwise_kernelILi128ELi4EZNS0_15gpu_kernel_implINS0_13BUnaryFunctorIiiiZZZNS0_21remainder_kernel_cudaERNS_18TensorIteratorBaseEENKUlvE_clEvENKUlvE1_clEvEUliiE_EEEEvS5_RKT_EUliE_EEviT1_,"",@"SHT_CUDA_INFO"
	.sectionflags	@""
	.align	4


	//----- nvinfo : EIATTR_CUDA_API_VERSION
	.align		4
        /*0000*/ 	.byte	0x04, 0x37
        /*0002*/ 	.short	(.L_9285 - .L_9284)
.L_9284:
        /*0004*/ 	.word	0x00000082


	//----- nvinfo : EIATTR_KPARAM_INFO
	.align		4
.L_9285:
        /*0008*/ 	.byte	0x04, 0x17
        /*000a*/ 	.short	(.L_9287 - .L_9286)
.L_9286:
        /*000c*/ 	.word	0x00000000
        /*0010*/ 	.short	0x0001
        /*0012*/ 	.short	0x0008
        /*0014*/ 	.byte	0x00, 0xf0, 0x81, 0x08


	//----- nvinfo : EIATTR_KPARAM_INFO
	.align		4
.L_9287:
        /*0018*/ 	.byte	0x04, 0x17
        /*001a*/ 	.short	(.L_9289 - .L_9288)
.L_9288:
        /*001c*/ 	.word	0x00000000
        /*0020*/ 	.short	0x0000
        /*0022*/ 	.short	0x0000
        /*0024*/ 	.byte	0x00, 0xf0, 0x11, 0x00


	//----- nvinfo : EIATTR_SPARSE_MMA_MASK
	.align		4
.L_9289:
        /*0028*/ 	.byte	0x03, 0x50
        /*002a*/ 	.short	0x0000


	//----- nvinfo : EIATTR_MAXREG_COUNT
	.align		4
        /*002c*/ 	.byte	0x03, 0x1b
        /*002e*/ 	.short	0x0080


	//----- nvinfo : EIATTR_EXTERNS
	.align		4
        /*0030*/ 	.byte	0x04, 0x0f
        /*0032*/ 	.short	(.L_9291 - .L_9290)


	//   ....[0]....
	.align		4
.L_9290:
        /*0034*/ 	.word	index@(__assertfail)


	//----- nvinfo : EIATTR_MERCURY_ISA_VERSION
	.align		4
.L_9291:
        /*0038*/ 	.byte	0x03, 0x5f
        /*003a*/ 	.short	0x0101


	//----- nvinfo : EIATTR_VRC_CTA_INIT_COUNT
	.align		4
        /*003c*/ 	.byte	0x02, 0x4a
	.zero		1
	.zero		1


	//----- nvinfo : EIATTR_SYSCALL_OFFSETS
	.align		4
        /*0040*/ 	.byte	0x04, 0x46
        /*0042*/ 	.short	(.L_9293 - .L_9292)


	//   ....[0]....
.L_9292:
        /*0044*/ 	.word	0x000020b0


	//   ....[1]....
        /*0048*/ 	.word	0x00003050


	//   ....[2]....
        /*004c*/ 	.word	0x00005270


	//   ....[3]....
        /*0050*/ 	.word	0x00006010


	//   ....[4]....
        /*0054*/ 	.word	0x00008370


	//   ....[5]....
        /*0058*/ 	.word	0x00009110


	//   ....[6]....
        /*005c*/ 	.word	0x0000b480


	//   ....[7]....
        /*0060*/ 	.word	0x0000c1e0


	//----- nvinfo : EIATTR_EXIT_INSTR_OFFSETS
	.align		4
.L_9293:
        /*0064*/ 	.byte	0x04, 0x1c
        /*0066*/ 	.short	(.L_9295 - .L_9294)


	//   ....[0]....
.L_9294:
        /*0068*/ 	.word	0x000093f0


	//   ....[1]....
        /*006c*/ 	.word	0x0000b770


	//   ....[2]....
        /*0070*/ 	.word	0x0000b790


	//   ....[3]....
        /*0074*/ 	.word	0x0000b820


	//   ....[4]....
        /*0078*/ 	.word	0x0000b840


	//   ....[5]....
        /*007c*/ 	.word	0x0000b860


	//   ....[6]....
        /*0080*/ 	.word	0x0000b8f0


	//   ....[7]....
        /*0084*/ 	.word	0x0000b930


	//   ....[8]....
        /*0088*/ 	.word	0x0000b9d0


	//   ....[9]....
        /*008c*/ 	.word	0x0000ba20


	//   ....[10]....
        /*0090*/ 	.word	0x0000ba50


	//   ....[11]....
        /*0094*/ 	.word	0x0000bb10


	//   ....[12]....
        /*0098*/ 	.word	0x0000bc80


	//   ....[13]....
        /*009c*/ 	.word	0x0000bdf0


	//   ....[14]....
        /*00a0*/ 	.word	0x0000bf50


	//   ....[15]....
        /*00a4*/ 	.word	0x0000bf80


	//   ....[16]....
        /*00a8*/ 	.word	0x0000bfa0


	//   ....[17]....
        /*00ac*/ 	.word	0x0000c040


	//   ....[18]....
        /*00b0*/ 	.word	0x0000c080


	//   ....[19]....
        /*00b4*/ 	.word	0x0000c1f0


	//   ....[20]....
        /*00b8*/ 	.word	0x0000c300


	//   ....[21]....
        /*00bc*/ 	.word	0x0000c440


	//   ....[22]....
        /*00c0*/ 	.word	0x0000c480


	//----- nvinfo : EIATTR_MAX_THREADS
	.align		4
.L_9295:
        /*00c4*/ 	.byte	0x04, 0x05
        /*00c6*/ 	.short	(.L_9297 - .L_9296)
.L_9296:
        /*00c8*/ 	.word	0x00000080
        /*00cc*/ 	.word	0x00000001
        /*00d0*/ 	.word	0x00000001


	//----- nvinfo : EIATTR_CRS_STACK_SIZE
	.align		4
.L_9297:
        /*00d4*/ 	.byte	0x04, 0x1e
        /*00d6*/ 	.short	(.L_9299 - .L_9298)
.L_9298:
        /*00d8*/ 	.word	0x00000000


	//----- nvinfo : EIATTR_CBANK_PARAM_SIZE
	.align		4
.L_9299:
        /*00dc*/ 	.byte	0x03, 0x19
        /*00de*/ 	.short	0x0228


	//----- nvinfo : EIATTR_PARAM_CBANK
	.align		4
        /*00e0*/ 	.byte	0x04, 0x0a
        /*00e2*/ 	.short	(.L_9301 - .L_9300)
	.align		4
.L_9300:
        /*00e4*/ 	.word	index@(.nv.constant0._ZN2at6native18elementwise_kernelILi128ELi4EZNS0_15gpu_kernel_implINS0_13BUnaryFunctorIiiiZZZNS0_21remainder_kernel_cudaERNS_18TensorIteratorBaseEENKUlvE_clEvENKUlvE1_clEvEUliiE_EEEEvS5_RKT_EUliE_EEviT1_)
        /*00e8*/ 	.short	0x0380
        /*00ea*/ 	.short	0x0228


	//----- nvinfo : EIATTR_SW_WAR
	.align		4
.L_9301:
        /*00ec*/ 	.byte	0x04, 0x36
        /*00ee*/ 	.short	(.L_9303 - .L_9302)
.L_9302:
        /*00f0*/ 	.word	0x00000008
.L_9303:


//--------------------- .nv.info._ZN2at6native27unrolled_elementwise_kernelINS0_13BUnaryFunctorIiiiZZZNS0_21remainder_kernel_cudaERNS_18TensorIteratorBaseEENKUlvE_clEvENKUlvE1_clEvEUliiE_EESt5arrayIPcLm2EELi4E23TrivialOffsetCalculatorILi1EjESD_NS0_6memory12LoadWithCastILi1EEENSE_13StoreWithCastILi1EEEEEviT_T0_T2_T3_T4_T5_ --------------------------
	.section	.nv.info._ZN2at6native27unrolled_elementwise_kernelINS0_13BUnaryFunctorIiiiZZZNS0_21remainder_kernel_cudaERNS_18TensorIteratorBaseEENKUlvE_clEvENKUlvE1_clEvEUliiE_EESt5arrayIPcLm2EELi4E23TrivialOffsetCalculatorILi1EjESD_NS0_6memory12LoadWithCastILi1EEENSE_13StoreWithCastILi1EEEEEviT_T0_T2_T3_T4_T5_,"",@"SHT_CUDA_INFO"
	.sectionflags	@""
	.align	4


	//----- nvinfo : EIATTR_CUDA_API_VERSION
	.align		4
        /*0000*/ 	.byte	0x04, 0x37
        /*0002*/ 	.short	(.L_9305 - .L_9304)
.L_9304:
        /*0004*/ 	.word	0x00000082


	//----- nvinfo : EIATTR_KPARAM_INFO
	.align		4
.L_9305:
        /*0008*/ 	.byte	0x04, 0x17
        /*000a*/ 	.short	(.L_9307 - .L_9306)
.L_9306:
        /*000c*/ 	.word	0x00000000
        /*0010*/ 	.short	0x0006
        /*0012*/ 	.short	0x002c
        /*0014*/ 	.byte	0x00, 0xf0, 0x21, 0x00


	//----- nvinfo : EIATTR_KPARAM_INFO
	.align		4
.L_9307:
        /*0018*/ 	.byte	0x04, 0x17
        /*001a*/ 	.short	(.L_9309 - .L_9308)
.L_9308:
        /*001c*/ 	.word	0x00000000
        /*0020*/ 	.short	0x0005
        /*0022*/ 	.short	0x0024
        /*0024*/ 	.byte	0x00, 0xf0, 0x21, 0x00


	//----- nvinfo : EIATTR_KPARAM_INFO
	.align		4
.L_9309:
        /*0028*/ 	.byte	0x04, 0x17
        /*002a*/ 	.short	(.L_9311 - .L_9310)
.L_9310:
        /*002c*/ 	.word	0x00000000
        /*0030*/ 	.short	0x0004
        /*0032*/ 	.short	0x0021
        /*0034*/ 	.byte	0x00, 0xf0, 0x05, 0x00


	//----- nvinfo : EIATTR_KPARAM_INFO
	.align		4
.L_9311:
        /*0038*/ 	.byte	0x04, 0x17
        /*003a*/ 	.short	(.L_9313 - .L_9312)
.L_9312:
        /*003c*/ 	.word	0x00000000
        /*0040*/ 	.short	0x0003
        /*0042*/ 	.short	0x0020
        /*0044*/ 	.byte	0x00, 0xf0, 0x05, 0x00


	//----- nvinfo : EIATTR_KPARAM_INFO
	.align		4
.L_9313:
        /*0048*/ 	.byte	0x04, 0x17
        /*004a*/ 	.short	(.L_9315 - .L_9314)
.L_9314:
        /*004c*/ 	.word	0x00000000
        /*0050*/ 	.short	0x0002
        /*0052*/ 	.short	0x0010
        /*0054*/ 	.byte	0x00, 0xf0, 0x41, 0x00


	//----- nvinfo : EIATTR_KPARAM_INFO
	.align		4
.L_9315:
        /*0058*/ 	.byte	0x04, 0x17
        /*005a*/ 	.short	(.L_9317 - .L_9316)
.L_9316:
        /*005c*/ 	.word	0x00000000
        /*0060*/ 	.short	0x0001
        /*0062*/ 	.short	0x0004
        /*0064*/ 	.byte	0x00, 0xf0, 0x21, 0x00


	//----- nvinfo : EIATTR_KPARAM_INFO
	.align		4
.L_9317:
        /*0068*/ 	.byte	0x04, 0x17
        /*006a*/ 	.short	(.L_9319 - .L_9318)
.L_9318:
        /*006c*/ 	.word	0x00000000
        /*0070*/ 	.short	0x0000
        /*0072*/ 	.short	0x0000
        /*0074*/ 	.byte	0x00, 0xf0, 0x11, 0x00


	//----- nvinfo : EIATTR_SPARSE_MMA_MASK
	.align		4
.L_9319:
        /*0078*/ 	.byte	0x03, 0x50
        /*007a*/ 	.short	0x0000


	//----- nvinfo : EIATTR_MAXREG_COUNT
	.align		4
        /*007c*/ 	.byte	0x03, 0x1b
        /*007e*/ 	.short	0x00ff


	//----- nvinfo : EIATTR_EXTERNS
	.align		4
        /*0080*/ 	.byte	0x04, 0x0f
        /*0082*/ 	.short	(.L_9321 - .L_9320)


	//   ....[0]....
	.align		4
.L_9320:
        /*0084*/ 	.word	index@(__assertfail)


	//----- nvinfo : EIATTR_MERCURY_ISA_VERSION
	.align		4
.L_9321:
        /*0088*/ 	.byte	0x03, 0x5f
        /*008a*/ 	.short	0x0101


	//----- nvinfo : EIATTR_VRC_CTA_INIT_COUNT
	.align		4
        /*008c*/ 	.byte	0x02, 0x4a
	.zero		1
	.zero		1


	//----- nvinfo : EIATTR_SYSCALL_OFFSETS
	.align		4
        /*0090*/ 	.byte	0x04, 0x46
        /*0092*/ 	.short	(.L_9323 - .L_9322)


	//   ....[0]....
.L_9322:
        /*0094*/ 	.word	0x00000dc0


	//   ....[1]....
        /*0098*/ 	.word	0x00001ce0


	//   ....[2]....
        /*009c*/ 	.word	0x00002b50


	//   ....[3]....
        /*00a0*/ 	.word	0x000039c0


	//   ....[4]....
        /*00a4*/ 	.word	0x000050d0


	//   ....[5]....
        /*00a8*/ 	.word	0x00005e60


	//   ....[6]....
        /*00ac*/ 	.word	0x00006cd0


	//   ....[7]....
        /*00b0*/ 	.word	0x00007b40


	//----- nvinfo : EIATTR_EXIT_INSTR_OFFSETS
	.align		4
.L_9323:
        /*00b4*/ 	.byte	0x04, 0x1c
        /*00b6*/ 	.short	(.L_9325 - .L_9324)


	//   ....[0]....
.L_9324:
        /*00b8*/ 	.word	0x00006fa0


	//   ....[1]....
        /*00bc*/ 	.word	0x000070d0


	//   ....[2]....
        /*00c0*/ 	.word	0x000070f0


	//   ....[3]....
        /*00c4*/ 	.word	0x00007180


	//   ....[4]....
        /*00c8*/ 	.word	0x000071a0


	//   ....[5]....
        /*00cc*/ 	.word	0x000071c0


	//   ....[6]....
        /*00d0*/ 	.word	0x00007250


	//   ....[7]....
        /*00d4*/ 	.word	0x00007290


	//   ....[8]....
        /*00d8*/ 	.word	0x00007330


	//   ....[9]....
        /*00dc*/ 	.word	0x00007380


	//   ....[10]....
        /*00e0*/ 	.word	0x000073b0


	//   ....[11]....
        /*00e4*/ 	.word	0x00007470


	//   ....[12]....
        /*00e8*/ 	.word	0x000075e0


	//   ....[13]....
        /*00ec*/ 	.word	0x00007750


	//   ....[14]....
        /*00f0*/ 	.word	0x000078b0


	//   ....[15]....
        /*00f4*/ 	.word	0x000078e0


	//   ....[16]....
        /*00f8*/ 	.word	0x00007900


	//   ....[17]....
        /*00fc*/ 	.word	0x000079a0


	//   ....[18]....
        /*0100*/ 	.word	0x000079e0


	//   ....[19]....
        /*0104*/ 	.word	0x00007b50


	//   ....[20]....
        /*0108*/ 	.word	0x00007c60


	//   ....[21]....
        /*010c*/ 	.word	0x00007da0


	//   ....[22]....
        /*0110*/ 	.word	0x00007de0


	//----- nvinfo : EIATTR_MAX_THREADS
	.align		4
.L_9325:
        /*0114*/ 	.byte	0x04, 0x05
        /*0116*/ 	.short	(.L_9327 - .L_9326)
.L_9326:
        /*0118*/ 	.word	0x00000080
        /*011c*/ 	.word	0x00000001
        /*0120*/ 	.word	0x00000001


	//----- nvinfo : EIATTR_CRS_STACK_SIZE
	.align		4
.L_9327:
        /*0124*/ 	.byte	0x04, 0x1e
        /*0126*/ 	.short	(.L_9329 - .L_9328)
.L_9328:
        /*0128*/ 	.word	0x00000000


	//----- nvinfo : EIATTR_CBANK_PARAM_SIZE
	.align		4
.L_9329:
        /*012c*/ 	.byte	0x03, 0x19
        /*012e*/ 	.short	0x0034


	//----- nvinfo : EIATTR_PARAM_CBANK
	.align		4
        /*0130*/ 	.byte	0x04, 0x0a
        /*0132*/ 	.short	(.L_9331 - .L_9330)
	.align		4
.L_9330:
        /*0134*/ 	.word	index@(.nv.constant0._ZN2at6native27unrolled_elementwise_kernelINS0_13BUnaryFunctorIiiiZZZNS0_21remainder_kernel_cudaERNS_18TensorIteratorBaseEENKUlvE_clEvENKUlvE1_clEvEUliiE_EESt5arrayIPcLm2EELi4E23TrivialOffsetCalculatorILi1EjESD_NS0_6memory12LoadWithCastILi1EEENSE_13StoreWithCastILi1EEEEEviT_T0_T2_T3_T4_T5_)
        /*0138*/ 	.short	0x0380
        /*013a*/ 	.short	0x0034


	//----- nvinfo : EIATTR_SW_WAR
	.align		4
.L_9331:
        /*013c*/ 	.byte	0x04, 0x36
        /*013e*/ 	.short	(.L_9333 - .L_9332)
.L_9332:
        /*0140*/ 	.word	0x00000008
.L_9333:


//--------------------- .nv.info._ZN2at6native18elementwise_kernelILi128ELi2EZNS0_22gpu_kernel_impl_nocastINS0_13BUnaryFunctorIiiiZZZNS0_21remainder_kernel_cudaERNS_18TensorIteratorBaseEENKUlvE_clEvENKUlvE1_clEvEUliiE_EEEEvS5_RKT_EUliE_EEviT1_ --------------------------
	.section	.nv.info._ZN2at6native18elementwise_kernelILi128ELi2EZNS0_22gpu_kernel_impl_nocastINS0_13BUnaryFunctorIiiiZZZNS0_21remainder_kernel_cudaERNS_18TensorIteratorBaseEENKUlvE_clEvENKUlvE1_clEvEUliiE_EEEEvS5_RKT_EUliE_EEviT1_,"",@"SHT_CUDA_INFO"
	.sectionflags	@""
	.align	4


	//----- nvinfo : EIATTR_CUDA_API_VERSION
	.align		4
        /*0000*/ 	.byte	0x04, 0x37
        /*0002*/ 	.short	(.L_9335 - .L_9334)
.L_9334:
        /*0004*/ 	.word	0x00000082


	//----- nvinfo : EIATTR_KPARAM_INFO
	.align		4
.L_9335:
        /*0008*/ 	.byte	0x04, 0x17
        /*000a*/ 	.short	(.L_9337 - .L_9336)
.L_9336:
        /*000c*/ 	.word	0x00000000
        /*0010*/ 	.short	0x0001
        /*0012*/ 	.short	0x0008
        /*0014*/ 	.byte	0x00, 0xf0, 0x61, 0x08


	//----- nvinfo : EIATTR_KPARAM_INFO
	.align		4
.L_9337:
        /*0018*/ 	.byte	0x04, 0x17
        /*001a*/ 	.short	(.L_9339 - .L_9338)
.L_9338:
        /*001c*/ 	.word	0x00000000
        /*0020*/ 	.short	0x0000
        /*0022*/ 	.short	0x0000
        /*0024*/ 	.byte	0x00, 0xf0, 0x11, 0x00


	//----- nvinfo : EIATTR_SPARSE_MMA_MASK
	.align		4
.L_9339:
        /*0028*/ 	.byte	0x03, 0x50
        /*002a*/ 	.short	0x0000


	//----- nvinfo : EIATTR_MAXREG_COUNT
	.align		4
        /*002c*/ 	.byte	0x03, 0x1b
        /*002e*/ 	.short	0x0080


	//----- nvinfo : EIATTR_MERCURY_ISA_VERSION
	.align		4
        /*0030*/ 	.byte	0x03, 0x5f
        /*0032*/ 	.short	0x0101


	//----- nvinfo : EIATTR_VRC_CTA_INIT_COUNT
	.align		4
        /*0034*/ 	.byte	0x02, 0x4a
	.zero		1
	.zero		1


	//----- nvinfo : EIATTR_EXIT_INSTR_OFFSETS
	.align		4
        /*0038*/ 	.byte	0x04, 0x1c
        /*003a*/ 	.short	(.L_9341 - .L_9340)


	//   ....[0]....
.L_9340:
        /*003c*/ 	.word	0x00000300


	//   ....[1]....
        /*0040*/ 	.word	0x00000510


	//   ....[2]....
        /*0044*/ 	.word	0x00001aa0


	//   ....[3]....
        /*0048*/ 	.word	0x00002f80


	//----- nvinfo : EIATTR_MAX_THREADS
	.align		4
.L_9341:
        /*004c*/ 	.byte	0x04, 0x05
        /*004e*/ 	.short	(.L_9343 - .L_9342)
.L_9342:
        /*0050*/ 	.word	0x00000080
        /*0054*/ 	.word	0x00000001
        /*0058*/ 	.word	0x00000001


	//----- nvinfo : EIATTR_CRS_STACK_SIZE
	.align		4
.L_9343:
        /*005c*/ 	.byte	0x04, 0x1e
        /*005e*/ 	.short	(.L_9345 - .L_9344)
.L_9344:
        /*0060*/ 	.word	0x00000000


	//----- nvinfo : EIATTR_CBANK_PARAM_SIZE
	.align		4
.L_9345:
        /*0064*/ 	.byte	0x03, 0x19
        /*0066*/ 	.short	0x0220


	//----- nvinfo : EIATTR_PARAM_CBANK
	.align		4
        /*0068*/ 	.byte	0x04, 0x0a
        /*006a*/ 	.short	(.L_9347 - .L_9346)
	.align		4
.L_9346:
        /*006c*/ 	.word	index@(.nv.constant0._ZN2at6native18elementwise_kernelILi128ELi2EZNS0_22gpu_kernel_impl_nocastINS0_13BUnaryFunctorIiiiZZZNS0_21remainder_kernel_cudaERNS_18TensorIteratorBaseEENKUlvE_clEvENKUlvE1_clEvEUliiE_EEEEvS5_RKT_EUliE_EEviT1_)
        /*0070*/ 	.short	0x0380
        /*0072*/ 	.short	0x0220


	//----- nvinfo : EIATTR_SW_WAR
	.align		4
.L_9347:
        /*0074*/ 	.byte	0x04, 0x36
        /*0076*/ 	.short	(.L_9349 - .L_9348)
.L_9348:
        /*0078*/ 	.word	0x00000008
.L_9349:


//--------------------- .nv.info._ZN2at6native27unrolled_elementwise_kernelINS0_13BUnaryFunctorIiiiZZZNS0_21remainder_kernel_cudaERNS_18TensorIteratorBaseEENKUlvE_clEvENKUlvE1_clEvEUliiE_EESt5arrayIPcLm2EELi4E23TrivialOffsetCalculatorILi1EjESD_NS0_6memory15LoadWithoutCastENSE_16StoreWithoutCastEEEviT_T0_T2_T3_T4_T5_ --------------------------
	.section	.nv.info._ZN2at6native27unrolled_elementwise_kernelINS0_13BUnaryFunctorIiiiZZZNS0_21remainder_kernel_cudaERNS_18TensorIteratorBaseEENKUlvE_clEvENKUlvE1_clEvEUliiE_EESt5arrayIPcLm2EELi4E23TrivialOffsetCalculatorILi1EjESD_NS0_6memory15LoadWithoutCastENSE_16StoreWithoutCastEEEviT_T0_T2_T3_T4_T5_,"",@"SHT_CUDA_INFO"
	.sectionflags	@""
	.align	4


	//----- nvinfo : EIATTR_CUDA_API_VERSION
	.align		4
        /*0000*/ 	.byte	0x04, 0x37
        /*0002*/ 	.short	(.L_9351 - .L_9350)
.L_9350:
        /*0004*/ 	.word	0x00000082


	//----- nvinfo : EIATTR_KPARAM_INFO
	.align		4
.L_9351:
        /*0008*/ 	.byte	0x04, 0x17
        /*000a*/ 	.short	(.L_9353 - .L_9352)
.L_9352:
        /*000c*/ 	.word	0x00000000
        /*0010*/ 	.short	0x0006
        /*0012*/ 	.short	0x0023
        /*0014*/ 	.byte	0x00, 0xf0, 0x05, 0x00


	//----- nvinfo : EIATTR_KPARAM_INFO
	.align		4
.L_9353:
        /*0018*/ 	.byte	0x04, 0x17
        /*001a*/ 	.short	(.L_9355 - .L_9354)
.L_9354:
        /*001c*/ 	.word	0x00000000
        /*0020*/ 	.short	0x0005
        /*0022*/ 	.short	0x0022
        /*0024*/ 	.byte	0x00, 0xf0, 0x05, 0x00


	//----- nvinfo : EIATTR_KPARAM_INFO
	.align		4
.L_9355:
        /*0028*/ 	.byte	0x04, 0x17
        /*002a*/ 	.short	(.L_9357 - .L_9356)
.L_9356:
        /*002c*/ 	.word	0x00000000
        /*0030*/ 	.short	0x0004
        /*0032*/ 	.short	0x0021
        /*0034*/ 	.byte	0x00, 0xf0, 0x05, 0x00


	//----- nvinfo : EIATTR_KPARAM_INFO
	.align		4
.L_9357:
        /*0038*/ 	.byte	0x04, 0x17
        /*003a*/ 	.short	(.L_9359 - .L_9358)
.L_9358:
        /*003c*/ 	.word	0x00000000
        /*0040*/ 	.short	0x0003
        /*0042*/ 	.short	0x0020
        /*0044*/ 	.byte	0x00, 0xf0, 0x05, 0x00


	//----- nvinfo : EIATTR_KPARAM_INFO
	.align		4
.L_9359:
        /*0048*/ 	.byte	0x04, 0x17
        /*004a*/ 	.short	(.L_9361 - .L_9360)
.L_9360:
        /*004c*/ 	.word	0x00000000
        /*0050*/ 	.short	0x0002
        /*0052*/ 	.short	0x0010
        /*0054*/ 	.byte	0x00, 0xf0, 0x41, 0x00


	//----- nvinfo : EIATTR_KPARAM_INFO
	.align		4
.L_9361:
        /*0058*/ 	.byte	0x04, 0x17
        /*005a*/ 	.short	(.L_9363 - .L_9362)
.L_9362:
        /*005c*/ 	.word	0x00000000
        /*0060*/ 	.short	0x0001
        /*0062*/ 	.short	0x0004
        /*0064*/ 	.byte	0x00, 0xf0, 0x21, 0x00


	//----- nvinfo : EIATTR_KPARAM_INFO
	.align		4
.L_9363:
        /*0068*/ 	.byte	0x04, 0x17
        /*006a*/ 	.short	(.L_9365 - .L_9364)
.L_9364:
        /*006c*/ 	.word	0x00000000
        /*0070*/ 	.short	0x0000
        /*0072*/ 	.short	0x0000
        /*0074*/ 	.byte	0x00, 0xf0, 0x11, 0x00


	//----- nvinfo : EIATTR_SPARSE_MMA_MASK
	.align		4
.L_9365:
        /*0078*/ 	.byte	0x03, 0x50
        /*007a*/ 	.short	0x0000


	//----- nvinfo : EIATTR_MAXREG_COUNT
	.align		4
        /*007c*/ 	.byte	0x03, 0x1b
        /*007e*/ 	.short	0x00ff


	//----- nvinfo : EIATTR_MERCURY_ISA_VERSION
	.align		4
        /*0080*/ 	.byte	0x03, 0x5f
        /*0082*/ 	.short	0x0101


	//----- nvinfo : EIATTR_VRC_CTA_INIT_COUNT
	.align		4
        /*0084*/ 	.byte	0x02, 0x4a
	.zero		1
	.zero		1


	//----- nvinfo : EIATTR_EXIT_INSTR_OFFSETS
	.align		4
        /*0088*/ 	.byte	0x04, 0x1c
        /*008a*/ 	.short	(.L_9367 - .L_9366)


	//   ....[0]....
.L_9366:
        /*008c*/ 	.word	0x00000bc0


	//   ....[1]....
        /*0090*/ 	.word	0x00000c10


	//----- nvinfo : EIATTR_MAX_THREADS
	.align		4
.L_9367:
        /*0094*/ 	.byte	0x04, 0x05
        /*0096*/ 	.short	(.L_9369 - .L_9368)
.L_9368:
        /*0098*/ 	.word	0x00000080
        /*009c*/ 	.word	0x00000001
        /*00a0*/ 	.word	0x00000001


	//----- nvinfo : EIATTR_CRS_STACK_SIZE
	.align		4
.L_9369:
        /*00a4*/ 	.byte	0x04, 0x1e
        /*00a6*/ 	.short	(.L_9371 - .L_9370)
.L_9370:
        /*00a8*/ 	.word	0x00000000


	//----- nvinfo : EIATTR_CBANK_PARAM_SIZE
	.align		4
.L_9371:
        /*00ac*/ 	.byte	0x03, 0x19
        /*00ae*/ 	.short	0x0024


	//----- nvinfo : EIATTR_PARAM_CBANK
	.align		4
        /*00b0*/ 	.byte	0x04, 0x0a
        /*00b2*/ 	.short	(.L_9373 - .L_9372)
	.align		4
.L_9372:
        /*00b4*/ 	.word	index@(.nv.constant0._ZN2at6native27unrolled_elementwise_kernelINS0_13BUnaryFunctorIiiiZZZNS0_21remainder_kernel_cudaERNS_18TensorIteratorBaseEENKUlvE_clEvENKUlvE1_clEvEUliiE_EESt5arrayIPcLm2EELi4E23TrivialOffsetCalculatorILi1EjESD_NS0_6memory15LoadWithoutCastENSE_16StoreWithoutCastEEEviT_T0_T2_T3_T4_T5_)
        /*00b8*/ 	.short	0x0380
        /*00ba*/ 	.short	0x0024


	//----- nvinfo : EIATTR_SW_WAR
	.align		4
.L_9373:
        /*00bc*/ 	.byte	0x04, 0x36
        /*00be*/ 	.short	(.L_9375 - .L_9374)
.L_9374:
        /*00c0*/ 	.word	0x00000008
.L_9375:


//--------------------- .nv.info._ZN2at6native29vectorized_elementwise_kernelILi2ENS0_13BUnaryFunctorIiiiZZZNS0_21remainder_kernel_cudaERNS_18TensorIteratorBaseEENKUlvE_clEvENKUlvE1_clEvEUliiE_EESt5arrayIPcLm2EEEEviT0_T1_ --------------------------
	.section	.nv.info._ZN2at6native29vectorized_elementwise_kernelILi2ENS0_13BUnaryFunctorIiiiZZZNS0_21remainder_kernel_cudaERNS_18TensorIteratorBaseEENKUlvE_clEvENKUlvE1_clEvEUliiE_EESt5arrayIPcLm2EEEEviT0_T1_,"",@"SHT_CUDA_INFO"
	.sectionflags	@""
	.align	4


	//----- nvinfo : EIATTR_CUDA_API_VERSION
	.align		4
        /*0000*/ 	.byte	0x04, 0x37
        /*0002*/ 	.short	(.L_9377 - .L_9376)
.L_9376:
        /*0004*/ 	.word	0x00000082


	//----- nvinfo : EIATTR_KPARAM_INFO
	.align		4
.L_9377:
        /*0008*/ 	.byte	0x04, 0x17
        /*000a*/ 	.short	(.L_9379 - .L_9378)
.L_9378:
        /*000c*/ 	.word	0x00000000
        /*0010*/ 	.short	0x0002
        /*0012*/ 	.short	0x0010
        /*0014*/ 	.byte	0x00, 0xf0, 0x41, 0x00


	//----- nvinfo : EIATTR_KPARAM_INFO
	.align		4
.L_9379:
        /*0018*/ 	.byte	0x04, 0x17
        /*001a*/ 	.short	(.L_9381 - .L_9380)
.L_9380:
        /*001c*/ 	.word	0x00000000
        /*0020*/ 	.short	0x0001
        /*0022*/ 	.short	0x0004
        /*0024*/ 	.byte	0x00, 0xf0, 0x21, 0x00


	//----- nvinfo : EIATTR_KPARAM_INFO
	.align		4
.L_9381:
        /*0028*/ 	.byte	0x04, 0x17
        /*002a*/ 	.short	(.L_9383 - .L_9382)
.L_9382:
        /*002c*/ 	.word	0x00000000
        /*0030*/ 	.short	0x0000
        /*0032*/ 	.short	0x0000
        /*0034*/ 	.byte	0x00, 0xf0, 0x11, 0x00


	//----- nvinfo : EIATTR_SPARSE_MMA_MASK
	.align		4
.L_9383:
        /*0038*/ 	.byte	0x03, 0x50
        /*003a*/ 	.short	0x0000


	//----- nvinfo : EIATTR_MAXREG_COUNT
	.align		4
        /*003c*/ 	.byte	0x03, 0x1b
        /*003e*/ 	.short	0x00ff


	//----- nvinfo : EIATTR_MERCURY_ISA_VERSION
	.align		4
        /*0040*/ 	.byte	0x03, 0x5f
        /*0042*/ 	.short	0x0101


	//----- nvinfo : EIATTR_VRC_CTA_INIT_COUNT
	.align		4
        /*0044*/ 	.byte	0x02, 0x4a
	.zero		1
	.zero		1


	//----- nvinfo : EIATTR_EXIT_INSTR_OFFSETS
	.align		4
        /*0048*/ 	.byte	0x04, 0x1c
        /*004a*/ 	.short	(.L_9385 - .L_9384)


	//   ....[0]....
.L_9384:
        /*004c*/ 	.word	0x00001810


	//   ....[1]....
        /*0050*/ 	.word	0x00001860


	//   ....[2]....
        /*0054*/ 	.word	0x000022f0


	//----- nvinfo : EIATTR_MAX_THREADS
	.align		4
.L_9385:
        /*0058*/ 	.byte	0x04, 0x05
        /*005a*/ 	.short	(.L_9387 - .L_9386)
.L_9386:
        /*005c*/ 	.word	0x00000080
        /*0060*/ 	.word	0x00000001
        /*0064*/ 	.word	0x00000001


	//----- nvinfo : EIATTR_CRS_STACK_SIZE
	.align		4
.L_9387:
        /*0068*/ 	.byte	0x04, 0x1e
        /*006a*/ 	.short	(.L_9389 - .L_9388)
.L_9388:
        /*006c*/ 	.word	0x00000000


	//----- nvinfo : EIATTR_CBANK_PARAM_SIZE
	.align		4
.L_9389:
        /*0070*/ 	.byte	0x03, 0x19
        /*0072*/ 	.short	0x0020


	//----- nvinfo : EIATTR_PARAM_CBANK
	.align		4
        /*0074*/ 	.byte	0x04, 0x0a
        /*0076*/ 	.short	(.L_9391 - .L_9390)
	.align		4
.L_9390:
        /*0078*/ 	.word	index@(.nv.constant0._ZN2at6native29vectorized_elementwise_kernelILi2ENS0_13BUnaryFunctorIiiiZZZNS0_21remainder_kernel_cudaERNS_18TensorIteratorBaseEENKUlvE_clEvENKUlvE1_clEvEUliiE_EESt5arrayIPcLm2EEEEviT0_T1_)
        /*007c*/ 	.short	0x0380
        /*007e*/ 	.short	0x0020


	//----- nvinfo : EIATTR_SW_WAR
	.align		4
.L_9391:
        /*0080*/ 	.byte	0x04, 0x36
        /*0082*/ 	.short	(.L_9393 - .L_9392)
.L_9392:
        /*0084*/ 	.word	0x00000008
.L_9393:


//--------------------- .nv.info._ZN2at6native29vectorized_elementwise_kernelILi4ENS0_13BUnaryFunctorIiiiZZZNS0_21remainder_kernel_cudaERNS_18TensorIteratorBaseEENKUlvE_clEvENKUlvE1_clEvEUliiE_EESt5arrayIPcLm2EEEEviT0_T1_ --------------------------
	.section	.nv.info._ZN2at6native29vectorized_elementwise_kernelILi4ENS0_13BUnaryFunctorIiiiZZZNS0_21remainder_kernel_cudaERNS_18TensorIteratorBaseEENKUlvE_clEvENKUlvE1_clEvEUliiE_EESt5arrayIPcLm2EEEEviT0_T1_,"",@"SHT_CUDA_INFO"
	.sectionflags	@""
	.align	4


	//----- nvinfo : EIATTR_CUDA_API_VERSION
	.align		4
        /*0000*/ 	.byte	0x04, 0x37
        /*0002*/ 	.short	(.L_9395 - .L_9394)
.L_9394:
        /*0004*/ 	.word	0x00000082


	//----- nvinfo : EIATTR_KPARAM_INFO
	.align		4
.L_9395:
        /*0008*/ 	.byte	0x04, 0x17
        /*000a*/ 	.short	(.L_9397 - .L_9396)
.L_9396:
        /*000c*/ 	.word	0x00000000
        /*0010*/ 	.short	0x0002
        /*0012*/ 	.short	0x0010
        /*0014*/ 	.byte	0x00, 0xf0, 0x41, 0x00


	//----- nvinfo : EIATTR_KPARAM_INFO
	.align		4
.L_9397:
        /*0018*/ 	.byte	0x04, 0x17
        /*001a*/ 	.short	(.L_9399 - .L_9398)
.L_9398:
        /*001c*/ 	.word	0x00000000
        /*0020*/ 	.short	0x0001
        /*0022*/ 	.short	0x0004
        /*0024*/ 	.byte	0x00, 0xf0, 0x21, 0x00


	//----- nvinfo : EIATTR_KPARAM_INFO
	.align		4
.L_9399:
        /*0028*/ 	.byte	0x04, 0x17
        /*002a*/ 	.short	(.L_9401 - .L_9400)
.L_9400:
        /*002c*/ 	.word	0x00000000
        /*0030*/ 	.short	0x0000
        /*0032*/ 	.short	0x0000
        /*0034*/ 	.byte	0x00, 0xf0, 0x11, 0x00


	//----- nvinfo : EIATTR_SPARSE_MMA_MASK
	.align		4
.L_9401:
        /*0038*/ 	.byte	0x03, 0x50
        /*003a*/ 	.short	0x0000


	//----- nvinfo : EIATTR_MAXREG_COUNT
	.align		4
        /*003c*/ 	.byte	0x03, 0x1b
        /*003e*/ 	.short	0x00ff


	//----- nvinfo : EIATTR_MERCURY_ISA_VERSION
	.align		4
        /*0040*/ 	.byte	0x03, 0x5f
        /*0042*/ 	.short	0x0101


	//----- nvinfo : EIATTR_VRC_CTA_INIT_COUNT
	.align		4
        /*0044*/ 	.byte	0x02, 0x4a
	.zero		1
	.zero		1


	//----- nvinfo : EIATTR_EXIT_INSTR_OFFSETS
	.align		4
        /*0048*/ 	.byte	0x04, 0x1c
        /*004a*/ 	.short	(.L_9403 - .L_9402)


	//   ....[0]....
.L_9402:
        /*004c*/ 	.word	0x00001810


	//   ....[1]....
        /*0050*/ 	.word	0x00001860


	//   ....[2]....
        /*0054*/ 	.word	0x000022a0


	//----- nvinfo : EIATTR_MAX_THREADS
	.align		4
.L_9403:
        /*0058*/ 	.byte	0x04, 0x05
        /*005a*/ 	.short	(.L_9405 - .L_9404)
.L_9404:
        /*005c*/ 	.word	0x00000080
        /*0060*/ 	.word	0x00000001
        /*0064*/ 	.word	0x00000001


	//----- nvinfo : EIATTR_CRS_STACK_SIZE
	.align		4
.L_9405:
        /*0068*/ 	.byte	0x04, 0x1e
        /*006a*/ 	.short	(.L_9407 - .L_9406)
.L_9406:
        /*006c*/ 	.word	0x00000000


	//----- nvinfo : EIATTR_CBANK_PARAM_SIZE
	.align		4
.L_9407:
        /*0070*/ 	.byte	0x03, 0x19
        /*0072*/ 	.short	0x0020


	//----- nvinfo : EIATTR_PARAM_CBANK
	.align		4
        /*0074*/ 	.byte	0x04, 0x0a
        /*0076*/ 	.short	(.L_9409 - .L_9408)
	.align		4
.L_9408:
        /*0078*/ 	.word	index@(.nv.constant0._ZN2at6native29vectorized_elementwise_kernelILi4ENS0_13BUnaryFunctorIiiiZZZNS0_21remainder_kernel_cudaERNS_18TensorIteratorBaseEENKUlvE_clEvENKUlvE1_clEvEUliiE_EESt5arrayIPcLm2EEEEviT0_T1_)
        /*007c*/ 	.short	0x0380
        /*007e*/ 	.short	0x0020


	//----- nvinfo : EIATTR_SW_WAR
	.align		4
.L_9409:
        /*0080*/ 	.byte	0x04, 0x36
        /*0082*/ 	.short	(.L_9411 - .L_9410)
.L_9410:
        /*0084*/ 	.word	0x00000008
.L_9411:


//--------------------- .nv.info._ZN2at6native29vectorized_elementwise_kernelILi8ENS0_13BUnaryFunctorIiiiZZZNS0_21remainder_kernel_cudaERNS_18TensorIteratorBaseEENKUlvE_clEvENKUlvE1_clEvEUliiE_EESt5arrayIPcLm2EEEEviT0_T1_ --------------------------
	.section	.nv.info._ZN2at6native29vectorized_elementwise_kernelILi8ENS0_13BUnaryFunctorIiiiZZZNS0_21remainder_kernel_cudaERNS_18TensorIteratorBaseEENKUlvE_clEvENKUlvE1_clEvEUliiE_EESt5arrayIPcLm2EEEEviT0_T1_,"",@"SHT_CUDA_INFO"
	.sectionflags	@""
	.align	4


	//----- nvinfo : EIATTR_CUDA_API_VERSION
	.align		4
        /*0000*/ 	.byte	0x04, 0x37
        /*0002*/ 	.short	(.L_9413 - .L_9412)
.L_9412:
        /*0004*/ 	.word	0x00000082


	//----- nvinfo : EIATTR_KPARAM_INFO
	.align		4
.L_9413:
        /*0008*/ 	.byte	0x04, 0x17
        /*000a*/ 	.short	(.L_9415 - .L_9414)
.L_9414:
        /*000c*/ 	.word	0x00000000
        /*0010*/ 	.short	0x0002
        /*0012*/ 	.short	0x0010
        /*0014*/ 	.byte	0x00, 0xf0, 0x41, 0x00


	//----- nvinfo : EIATTR_KPARAM_INFO
	.align		4
.L_9415:
        /*0018*/ 	.byte	0x04, 0x17
        /*001a*/ 	.short	(.L_9417 - .L_9416)
.L_9416:
        /*001c*/ 	.word	0x00000000
        /*0020*/ 	.short	0x0001
        /*0022*/ 	.short	0x0004
        /*0024*/ 	.byte	0x00, 0xf0, 0x21, 0x00


	//----- nvinfo : EIATTR_KPARAM_INFO
	.align		4
.L_9417:
        /*0028*/ 	.byte	0x04, 0x17
        /*002a*/ 	.short	(.L_9419 - .L_9418)
.L_9418:
        /*002c*/ 	.word	0x00000000
        /*0030*/ 	.short	0x0000
        /*0032*/ 	.short	0x0000
        /*0034*/ 	.byte	0x00, 0xf0, 0x11, 0x00


	//----- nvinfo : EIATTR_SPARSE_MMA_MASK
	.align		4
.L_9419:
        /*0038*/ 	.byte	0x03, 0x50
        /*003a*/ 	.short	0x0000


	//----- nvinfo : EIATTR_MAXREG_COUNT
	.align		4
        /*003c*/ 	.byte	0x03, 0x1b
        /*003e*/ 	.short	0x00ff


	//----- nvinfo : EIATTR_MERCURY_ISA_VERSION
	.align		4
        /*0040*/ 	.byte	0x03, 0x5f
        /*0042*/ 	.short	0x0101


	//----- nvinfo : EIATTR_VRC_CTA_INIT_COUNT
	.align		4
        /*0044*/ 	.byte	0x02, 0x4a
	.zero		1
	.zero		1


	//----- nvinfo : EIATTR_EXIT_INSTR_OFFSETS
	.align		4
        /*0048*/ 	.byte	0x04, 0x1c
        /*004a*/ 	.short	(.L_9421 - .L_9420)


	//   ....[0]....
.L_9420:
        /*004c*/ 	.word	0x00001810


	//   ....[1]....
        /*0050*/ 	.word	0x00001860


	//   ....[2]....
        /*0054*/ 	.word	0x00002280


	//----- nvinfo : EIATTR_MAX_THREADS
	.align		4
.L_9421:
        /*0058*/ 	.byte	0x04, 0x05
        /*005a*/ 	.short	(.L_9423 - .L_9422)
.L_9422:
        /*005c*/ 	.word	0x00000080
        /*0060*/ 	.word	0x00000001
        /*0064*/ 	.word	0x00000001


	//----- nvinfo : EIATTR_CRS_STACK_SIZE
	.align		4
.L_9423:
        /*0068*/ 	.byte	0x04, 0x1e
        /*006a*/ 	.short	(.L_9425 - .L_9424)
.L_9424:
        /*006c*/ 	.word	0x00000000


	//----- nvinfo : EIATTR_CBANK_PARAM_SIZE
	.align		4
.L_9425:
        /*0070*/ 	.byte	0x03, 0x19
        /*0072*/ 	.short	0x0020


	//----- nvinfo : EIATTR_PARAM_CBANK
	.align		4
        /*0074*/ 	.byte	0x04, 0x0a
        /*0076*/ 	.short	(.L_9427 - .L_9426)
	.align		4
.L_9426:
        /*0078*/ 	.word	index@(.nv.constant0._ZN2at6native29vectorized_elementwise_kernelILi8ENS0_13BUnaryFunctorIiiiZZZNS0_21remainder_kernel_cudaERNS_18TensorIteratorBaseEENKUlvE_clEvENKUlvE1_clEvEUliiE_EESt5arrayIPcLm2EEEEviT0_T1_)
        /*007c*/ 	.short	0x0380
        /*007e*/ 	.short	0x0020


	//----- nvinfo : EIATTR_SW_WAR
	.align		4
.L_9427:
        /*0080*/ 	.byte	0x04, 0x36
        /*0082*/ 	.short	(.L_9429 - .L_9428)
.L_9428:
        /*0084*/ 	.word	0x00000008
.L_9429:


//--------------------- .nv.info._ZN2at6native18elementwise_kernelILi128ELi4EZNS0_15gpu_kernel_implINS0_13AUnaryFunctorIiiiZZZNS0_21remainder_kernel_cudaERNS_18TensorIteratorBaseEENKUlvE_clEvENKUlvE1_clEvEUliiE_EEEEvS5_RKT_EUliE_EEviT1_ --------------------------
	.section	.nv.info._ZN2at6native18elementwise_kernelILi128ELi4EZNS0_15gpu_kernel_implINS0_13AUnaryFunctorIiiiZZZNS0_21remainder_kernel_cudaERNS_18TensorIteratorBaseEENKUlvE_clEvENKUlvE1_clEvEUliiE_EEEEvS5_RKT_EUliE_EEviT1_,"",@"SHT_CUDA_INFO"
	.sectionflags	@""
	.align	4


	//----- nvinfo : EIATTR_CUDA_API_VERSION
	.align		4
        /*0000*/ 	.byte	0x04, 0x37
        /*0002*/ 	.short	(.L_9431 - .L_9430)
.L_9430:
        /*0004*/ 	.word	0x00000082


	//----- nvinfo : EIATTR_KPARAM_INFO
	.align		4
.L_9431:
        /*0008*/ 	.byte	0x04, 0x17
        /*000a*/ 	.short	(.L_9433 - .L_9432)
.L_9432:
        /*000c*/ 	.word	0x00000000
        /*0010*/ 	.short	0x0001
        /*0012*/ 	.short	0x0008
        /*0014*/ 	.byte	0x00, 0xf0, 0x81, 0x08


	//----- nvinfo : EIATTR_KPARAM_INFO
	.align		4
.L_9433:
        /*0018*/ 	.byte	0x04, 0x17
        /*001a*/ 	.short	(.L_9435 - .L_9434)
.L_9434:
        /*001c*/ 	.word	0x00000000
        /*0020*/ 	.short	0x0000
        /*0022*/ 	.short	0x0000
        /*0024*/ 	.byte	0x00, 0xf0, 0x11, 0x00


	//----- nvinfo : EIATTR_SPARSE_MMA_MASK
	.align		4
.L_9435:
        /*0028*/ 	.byte	0x03, 0x50
        /*002a*/ 	.short	0x0000


	//----- nvinfo : EIATTR_MAXREG_COUNT
	.align		4
        /*002c*/ 	.byte	0x03, 0x1b
        /*002e*/ 	.short	0x0080


	//----- nvinfo : EIATTR_EXTERNS
	.align		4
        /*0030*/ 	.byte	0x04, 0x0f
        /*0032*/ 	.short	(.L_9437 - .L_9436)


	//   ....[0]....
	.align		4
.L_9436:
        /*0034*/ 	.word	index@(__assertfail)


	//----- nvinfo : EIATTR_MERCURY_ISA_VERSION
	.align		4
.L_9437:
        /*0038*/ 	.byte	0x03, 0x5f
        /*003a*/ 	.short	0x0101


	//----- nvinfo : EIATTR_VRC_CTA_INIT_COUNT
	.align		4
        /*003c*/ 	.byte	0x02, 0x4a
	.zero		1
	.zero		1


	//----- nvinfo : EIATTR_SYSCALL_OFFSETS
	.align		4
        /*0040*/ 	.byte	0x04, 0x46
        /*0042*/ 	.short	(.L_9439 - .L_9438)


	//   ....[0]....
.L_9438:
        /*0044*/ 	.word	0x00002090


	//   ....[1]....
        /*0048*/ 	.word	0x00003040


	//   ....[2]....
        /*004c*/ 	.word	0x00005fb0


	//   ....[3]....
        /*0050*/ 	.word	0x00009060


	//   ....[4]....
        /*0054*/ 	.word	0x0000c0f0


	//----- nvinfo : EIATTR_EXIT_INSTR_OFFSETS
	.align		4
.L_9439:
        /*0058*/ 	.byte	0x04, 0x1c
        /*005a*/ 	.short	(.L_9441 - .L_9440)


	//   ....[0]....
.L_9440:
        /*005c*/ 	.word	0x00009330


	//   ....[1]....
        /*0060*/ 	.word	0x0000b680


	//   ....[2]....
        /*0064*/ 	.word	0x0000b6a0


	//   ....[3]....
        /*0068*/ 	.word	0x0000b730


	//   ....[4]....
        /*006c*/ 	.word	0x0000b750


	//   ....[5]....
        /*0070*/ 	.word	0x0000b770


	//   ....[6]....
        /*0074*/ 	.word	0x0000b800


	//   ....[7]....
        /*0078*/ 	.word	0x0000b840


	//   ....[8]....
        /*007c*/ 	.word	0x0000b8e0


	//   ....[9]....
        /*0080*/ 	.word	0x0000b930


	//   ....[10]....
        /*0084*/ 	.word	0x0000b960


	//   ....[11]....
        /*0088*/ 	.word	0x0000ba20


	//   ....[12]....
        /*008c*/ 	.word	0x0000bb90


	//   ....[13]....
        /*0090*/ 	.word	0x0000bd00


	//   ....[14]....
        /*0094*/ 	.word	0x0000be60


	//   ....[15]....
        /*0098*/ 	.word	0x0000be90


	//   ....[16]....
        /*009c*/ 	.word	0x0000beb0


	//   ....[17]....
        /*00a0*/ 	.word	0x0000bf50


	//   ....[18]....
        /*00a4*/ 	.word	0x0000bf90


	//   ....[19]....
        /*00a8*/ 	.word	0x0000c100


	//   ....[20]....
        /*00ac*/ 	.word	0x0000c210


	//   ....[21]....
        /*00b0*/ 	.word	0x0000c350


	//   ....[22]....
        /*00b4*/ 	.word	0x0000c390


	//----- nvinfo : EIATTR_MAX_THREADS
	.align		4
.L_9441:
        /*00b8*/ 	.byte	0x04, 0x05
        /*00ba*/ 	.short	(.L_9443 - .L_9442)
.L_9442:
        /*00bc*/ 	.word	0x00000080
        /*00c0*/ 	.word	0x00000001
        /*00c4*/ 	.word	0x00000001


	//----- nvinfo : EIATTR_CRS_STACK_SIZE
	.align		4
.L_9443:
        /*00c8*/ 	.byte	0x04, 0x1e
        /*00ca*/ 	.short	(.L_9445 - .L_9444)
.L_9444:
        /*00cc*/ 	.word	0x00000000


	//----- nvinfo : EIATTR_CBANK_PARAM_SIZE
	.align		4
.L_9445:
        /*00d0*/ 	.byte	0x03, 0x19
        /*00d2*/ 	.short	0x0228


	//----- nvinfo : EIATTR_PARAM_CBANK
	.align		4
        /*00d4*/ 	.byte	0x04, 0x0a
        /*00d6*/ 	.short	(.L_9447 - .L_9446)
	.align		4
.L_9446:
        /*00d8*/ 	.word	index@(.nv.constant0._ZN2at6native18elementwise_kernelILi128ELi4EZNS0_15gpu_kernel_implINS0_13AUnaryFunctorIiiiZZZNS0_21remainder_kernel_cudaERNS_18TensorIteratorBaseEENKUlvE_clEvENKUlvE1_clEvEUliiE_EEEEvS5_RKT_EUliE_EEviT1_)
        /*00dc*/ 	.short	0x0380
        /*00de*/ 	.short	0x0228


	//----- nvinfo : EIATTR_SW_WAR
	.align		4
.L_9447:
        /*00e0*/ 	.byte	0x04, 0x36
        /*00e2*/ 	.short	(.L_9449 - .L_9448)
.L_9448:
        /*00e4*/ 	.word	0x00000008
.L_9449:


//--------------------- .nv.info._ZN2at6native27unrolled_elementwise_kernelINS0_13AUnaryFunctorIiiiZZZNS0_21remainder_kernel_cudaERNS_18TensorIteratorBaseEENKUlvE_clEvENKUlvE1_clEvEUliiE_EESt5arrayIPcLm2EELi4E23TrivialOffsetCalculatorILi1EjESD_NS0_6memory12LoadWithCastILi1EEENSE_13StoreWithCastILi1EEEEEviT_T0_T2_T3_T4_T5_ --------------------------
	.section	.nv.info._ZN2at6native27unrolled_elementwise_kernelINS0_13AUnaryFunctorIiiiZZZNS0_21remainder_kernel_cudaERNS_18TensorIteratorBaseEENKUlvE_clEvENKUlvE1_clEvEUliiE_EESt5arrayIPcLm2EELi4E23TrivialOffsetCalculatorILi1EjESD_NS0_6memory12LoadWithCastILi1EEENSE_13StoreWithCastILi1EEEEEviT_T0_T2_T3_T4_T5_,"",@"SHT_CUDA_INFO"
	.sectionflags	@""
	.align	4


	//----- nvinfo : EIATTR_CUDA_API_VERSION
	.align		4
        /*0000*/ 	.byte	0x04, 0x37
        /*0002*/ 	.short	(.L_9451 - .L_9450)
.L_9450:
        /*0004*/ 	.word	0x00000082


	//----- nvinfo : EIATTR_KPARAM_INFO
	.align		4
.L_9451:
        /*0008*/ 	.byte	0x04, 0x17
        /*000a*/ 	.short	(.L_9453 - .L_9452)
.L_9452:
        /*000c*/ 	.word	0x00000000
        /*0010*/ 	.short	0x0006
        /*0012*/ 	.short	0x002c
        /*0014*/ 	.byte	0x00, 0xf0, 0x21, 0x00


	//----- nvinfo : EIATTR_KPARAM_INFO
	.align		4
.L_9453:
        /*0018*/ 	.byte	0x04, 0x17
        /*001a*/ 	.short	(.L_9455 - .L_9454)
.L_9454:
        /*001c*/ 	.word	0x00000000
        /*0020*/ 	.short	0x0005
        /*0022*/ 	.short	0x0024
        /*0024*/ 	.byte	0x00, 0xf0, 0x21, 0x00


	//----- nvinfo : EIATTR_KPARAM_INFO
	.align		4
.L_9455:
        /*0028*/ 	.byte	0x04, 0x17
        /*002a*/ 	.short	(.L_9457 - .L_9456)
.L_9456:
        /*002c*/ 	.word	0x00000000
        /*0030*/ 	.short	0x0004
        /*0032*/ 	.short	0x0021
        /*0034*/ 	.byte	0x00, 0xf0, 0x05, 0x00


	//----- nvinfo : EIATTR_KPARAM_INFO
	.align		4
.L_9457:
        /*0038*/ 	.byte	0x04, 0x17
        /*003a*/ 	.short	(.L_9459 - .L_9458)
.L_9458:
        /*003c*/ 	.word	0x00000000
        /*0040*/ 	.short	0x0003
        /*0042*/ 	.short	0x0020
        /*0044*/ 	.byte	0x00, 0xf0, 0x05, 0x00


	//----- nvinfo : EIATTR_KPARAM_INFO
	.align		4
.L_9459:
        /*0048*/ 	.byte	0x04, 0x17
        /*004a*/ 	.short	(.L_9461 - .L_9460)
.L_9460:
        /*004c*/ 	.word	0x00000000
        /*0050*/ 	.short	0x0002
        /*0052*/ 	.short	0x0010
        /*0054*/ 	.byte	0x00, 0xf0, 0x41, 0x00


	//----- nvinfo : EIATTR_KPARAM_INFO
	.align		4
.L_9461:
        /*0058*/ 	.byte	0x04, 0x17
        /*005a*/ 	.short	(.L_9463 - .L_9462)
.L_9462:
        /*005c*/ 	.word	0x00000000
        /*0060*/ 	.short	0x0001
        /*0062*/ 	.short	0x0004
        /*0064*/ 	.byte	0x00, 0xf0, 0x21, 0x00


	//----- nvinfo : EIATTR_KPARAM_INFO
	.align		4
.L_9463:
        /*0068*/ 	.byte	0x04, 0x17
        /*006a*/ 	.short	(.L_9465 - .L_9464)
.L_9464:
        /*006c*/ 	.word	0x00000000
        /*0070*/ 	.short	0x0000
        /*0072*/ 	.short	0x0000
        /*0074*/ 	.byte	0x00, 0xf0, 0x11, 0x00


	//----- nvinfo : EIATTR_SPARSE_MMA_MASK
	.align		4
.L_9465:
        /*0078*/ 	.byte	0x03, 0x50
        /*007a*/ 	.short	0x0000


	//----- nvinfo : EIATTR_MAXREG_COUNT
	.align		4
        /*007c*/ 	.byte	0x03, 0x1b
        /*007e*/ 	.short	0x00ff


	//----- nvinfo : EIATTR_EXTERNS
	.align		4
        /*0080*/ 	.byte	0x04, 0x0f
        /*0082*/ 	.short	(.L_9467 - .L_9466)


	//   ....[0]....
	.align		4
.L_9466:
        /*0084*/ 	.word	index@(__assertfail)


	//----- nvinfo : EIATTR_MERCURY_ISA_VERSION
	.align		4
.L_9467:
        /*0088*/ 	.byte	0x03, 0x5f
        /*008a*/ 	.short	0x0101


	//----- nvinfo : EIATTR_VRC_CTA_INIT_COUNT
	.align		4
        /*008c*/ 	.byte	0x02, 0x4a
	.zero		1
	.zero		1


	//----- nvinfo : EIATTR_SYSCALL_OFFSETS
	.align		4
        /*0090*/ 	.byte	0x04, 0x46
        /*0092*/ 	.short	(.L_9469 - .L_9468)


	//   ....[0]....
.L_9468:
        /*0094*/ 	.word	0x00000dc0


	//   ....[1]....
        /*0098*/ 	.word	0x00001ce0


	//   ....[2]....
        /*009c*/ 	.word	0x00002b50


	//   ....[3]....
        /*00a0*/ 	.word	0x000039c0


	//   ....[4]....
        /*00a4*/ 	.word	0x000050f0


	//   ....[5]....
        /*00a8*/ 	.word	0x00005e80


	//   ....[6]....
        /*00ac*/ 	.word	0x00006cf0


	//   ....[7]....
        /*00b0*/ 	.word	0x00007b60


	//----- nvinfo : EIATTR_EXIT_INSTR_OFFSETS
	.align		4
.L_9469:
        /*00b4*/ 	.byte	0x04, 0x1c
        /*00b6*/ 	.short	(.L_9471 - .L_9470)


	//   ....[0]....
.L_9470:
        /*00b8*/ 	.word	0x00006fc0


	//   ....[1]....
        /*00bc*/ 	.word	0x000070f0


	//   ....[2]....
        /*00c0*/ 	.word	0x00007110


	//   ....[3]....
        /*00c4*/ 	.word	0x000071a0


	//   ....[4]....
        /*00c8*/ 	.word	0x000071c0


	//   ....[5]....
        /*00cc*/ 	.word	0x000071e0


	//   ....[6]....
        /*00d0*/ 	.word	0x00007270


	//   ....[7]....
        /*00d4*/ 	.word	0x000072b0


	//   ....[8]....
        /*00d8*/ 	.word	0x00007350


	//   ....[9]....
        /*00dc*/ 	.word	0x000073a0


	//   ....[10]....
        /*00e0*/ 	.word	0x000073d0


	//   ....[11]....
        /*00e4*/ 	.word	0x00007490


	//   ....[12]....
        /*00e8*/ 	.word	0x00007600


	//   ....[13]....
        /*00ec*/ 	.word	0x00007770


	//   ....[14]....
        /*00f0*/ 	.word	0x000078d0


	//   ....[15]....
        /*00f4*/ 	.word	0x00007900


	//   ....[16]....
        /*00f8*/ 	.word	0x00007920


	//   ....[17]....
        /*00fc*/ 	.word	0x000079c0


	//   ....[18]....
        /*0100*/ 	.word	0x00007a00


	//   ....[19]....
        /*0104*/ 	.word	0x00007b70


	//   ....[20]....
        /*0108*/ 	.word	0x00007c80


	//   ....[21]....
        /*010c*/ 	.word	0x00007dc0


	//   ....[22]....
        /*0110*/ 	.word	0x00007e00


	//----- nvinfo : EIATTR_MAX_THREADS
	.align		4
.L_9471:
        /*0114*/ 	.byte	0x04, 0x05
        /*0116*/ 	.short	(.L_9473 - .L_9472)
.L_9472:
        /*0118*/ 	.word	0x00000080
        /*011c*/ 	.word	0x00000001
        /*0120*/ 	.word	0x00000001


	//----- nvinfo : EIATTR_CRS_STACK_SIZE
	.align		4
.L_9473:
        /*0124*/ 	.byte	0x04, 0x1e
        /*0126*/ 	.short	(.L_9475 - .L_9474)
.L_9474:
        /*0128*/ 	.word	0x00000000


	//----- nvinfo : EIATTR_CBANK_PARAM_SIZE
	.align		4
.L_9475:
        /*012c*/ 	.byte	0x03, 0x19
        /*012e*/ 	.short	0x0034


	//----- nvinfo : EIATTR_PARAM_CBANK
	.align		4
        /*0130*/ 	.byte	0x04, 0x0a
        /*0132*/ 	.short	(.L_9477 - .L_9476)
	.align		4
.L_9476:
        /*0134*/ 	.word	index@(.nv.constant0._ZN2at6native27unrolled_elementwise_kernelINS0_13AUnaryFunctorIiiiZZZNS0_21remainder_kernel_cudaERNS_18TensorIteratorBaseEENKUlvE_clEvENKUlvE1_clEvEUliiE_EESt5arrayIPcLm2EELi4E23TrivialOffsetCalculatorILi1EjESD_NS0_6memory12LoadWithCastILi1EEENSE_13StoreWithCastILi1EEEEEviT_T0_T2_T3_T4_T5_)
        /*0138*/ 	.short	0x0380
        /*013a*/ 	.short	0x0034


	//----- nvinfo : EIATTR_SW_WAR
	.align		4
.L_9477:
        /*013c*/ 	.byte	0x04, 0x36
        /*013e*/ 	.short	(.L_9479 - .L_9478)
.L_9478:
        /*0140*/ 	.word	0x00000008
.L_9479:


//--------------------- .nv.info._ZN2at6native18elementwise_kernelILi128ELi2EZNS0_22gpu_kernel_impl_nocastINS0_13AUnaryFunctorIiiiZZZNS0_21remainder_kernel_cudaERNS_18TensorIteratorBaseEENKUlvE_clEvENKUlvE1_clEvEUliiE_EEEEvS5_RKT_EUliE_EEviT1_ --------------------------
	.section	.nv.info._ZN2at6native18elementwise_kernelILi128ELi2EZNS0_22gpu_kernel_impl_nocastINS0_13AUnaryFunctorIiiiZZZNS0_21remainder_kernel_cudaERNS_18TensorIteratorBaseEENKUlvE_clEvENKUlvE1_clEvEUliiE_EEEEvS5_RKT_EUliE_EEviT1_,"",@"SHT_CUDA_INFO"
	.sectionflags	@""
	.align	4


	//----- nvinfo : EIATTR_CUDA_API_VERSION
	.align		4
        /*0000*/ 	.byte	0x04, 0x37
        /*0002*/ 	.short	(.L_9481 - .L_9480)
.L_9480:
        /*0004*/ 	.word	0x00000082


	//----- nvinfo : EIATTR_KPARAM_INFO
	.align		4
.L_9481:
        /*0008*/ 	.byte	0x04, 0x17
        /*000a*/ 	.short	(.L_9483 - .L_9482)
.L_9482:
        /*000c*/ 	.word	0x00000000
        /*0010*/ 	.short	0x0001
        /*0012*/ 	.short	0x0008
        /*0014*/ 	.byte	0x00, 0xf0, 0x61, 0x08


	//----- nvinfo : EIATTR_KPARAM_INFO
	.align		4
.L_9483:
        /*0018*/ 	.byte	0x04, 0x17
        /*001a*/ 	.short	(.L_9485 - .L_9484)
.L_9484:
        /*001c*/ 	.word	0x00000000
        /*0020*/ 	.short	0x0000
        /*0022*/ 	.short	0x0000
        /*0024*/ 	.byte	0x00, 0xf0, 0x11, 0x00


	//----- nvinfo : EIATTR_SPARSE_MMA_MASK
	.align		4
.L_9485:
        /*0028*/ 	.byte	0x03, 0x50
        /*002a*/ 	.short	0x0000


	//----- nvinfo : EIATTR_MAXREG_COUNT
	.align		4
        /*002c*/ 	.byte	0x03, 0x1b
        /*002e*/ 	.short	0x0080


	//----- nvinfo : EIATTR_MERCURY_ISA_VERSION
	.align		4
        /*0030*/ 	.byte	0x03, 0x5f
        /*0032*/ 	.short	0x0101


	//----- nvinfo : EIATTR_VRC_CTA_INIT_COUNT
	.align		4
        /*0034*/ 	.byte	0x02, 0x4a
	.zero		1
	.zero		1


	//----- nvinfo : EIATTR_EXIT_INSTR_OFFSETS
	.align		4
        /*0038*/ 	.byte	0x04, 0x1c
        /*003a*/ 	.short	(.L_9487 - .L_9486)


	//   ....[0]....
.L_9486:
        /*003c*/ 	.word	0x00000310


	//   ....[1]....
        /*0040*/ 	.word	0x00000530


	//   ....[2]....
        /*0044*/ 	.word	0x00001ac0


	//   ....[3]....
        /*0048*/ 	.word	0x00002fb0


	//----- nvinfo : EIATTR_MAX_THREADS
	.align		4
.L_9487:
        /*004c*/ 	.byte	0x04, 0x05
        /*004e*/ 	.short	(.L_9489 - .L_9488)
.L_9488:
        /*0050*/ 	.word	0x00000080
        /*0054*/ 	.word	0x00000001
        /*0058*/ 	.word	0x00000001


	//----- nvinfo : EIATTR_CRS_STACK_SIZE
	.align		4
.L_9489:
        /*005c*/ 	.byte	0x04, 0x1e
        /*005e*/ 	.short	(.L_9491 - .L_9490)
.L_9490:
        /*0060*/ 	.word	0x00000000


	//----- nvinfo : EIATTR_CBANK_PARAM_SIZE
	.align		4
.L_9491:
        /*0064*/ 	.byte	0x03, 0x19
        /*0066*/ 	.short	0x0220


	//----- nvinfo : EIATTR_PARAM_CBANK
	.align		4
        /*0068*/ 	.byte	0x04, 0x0a
        /*006a*/ 	.short	(.L_9493 - .L_9492)
	.align		4
.L_9492:
        /*006c*/ 	.word	index@(.nv.constant0._ZN2at6native18elementwise_kernelILi128ELi2EZNS0_22gpu_kernel_impl_nocastINS0_13AUnaryFunctorIiiiZZZNS0_21remainder_kernel_cudaERNS_18TensorIteratorBaseEENKUlvE_clEvENKUlvE1_clEvEUliiE_EEEEvS5_RKT_EUliE_EEviT1_)
        /*0070*/ 	.short	0x0380
        /*0072*/ 	.short	0x0220


	//----- nvinfo : EIATTR_SW_WAR
	.align		4
.L_9493:
        /*0074*/ 	.byte	0x04, 0x36
        /*0076*/ 	.short	(.L_9495 - .L_9494)
.L_9494:
        /*0078*/ 	.word	0x00000008
.L_9495:


//--------------------- .nv.info._ZN2at6native27unrolled_elementwise_kernelINS0_13AUnaryFunctorIiiiZZZNS0_21remainder_kernel_cudaERNS_18TensorIteratorBaseEENKUlvE_clEvENKUlvE1_clEvEUliiE_EESt5arrayIPcLm2EELi4E23TrivialOffsetCalculatorILi1EjESD_NS0_6memory15LoadWithoutCastENSE_16StoreWithoutCastEEEviT_T0_T2_T3_T4_T5_ --------------------------
	.section	.nv.info._ZN2at6native27unrolled_elementwise_kernelINS0_13AUnaryFunctorIiiiZZZNS0_21remainder_kernel_cudaERNS_18TensorIteratorBaseEENKUlvE_clEvENKUlvE1_clEvEUliiE_EESt5arrayIPcLm2EELi4E23TrivialOffsetCalculatorILi1EjESD_NS0_6memory15LoadWithoutCastENSE_16StoreWithoutCastEEEviT_T0_T2_T3_T4_T5_,"",@"SHT_CUDA_INFO"
	.sectionflags	@""
	.align	4


	//----- nvinfo : EIATTR_CUDA_API_VERSION
	.align		4
        /*0000*/ 	.byte	0x04, 0x37
        /*0002*/ 	.short	(.L_9497 - .L_9496)
.L_9496:
        /*0004*/ 	.word	0x00000082


	//----- nvinfo : EIATTR_KPARAM_INFO
	.align		4
.L_9497:
        /*0008*/ 	.byte	0x04, 0x17
        /*000a*/ 	.short	(.L_9499 - .L_9498)
.L_9498:
        /*000c*/ 	.word	0x00000000
        /*0010*/ 	.short	0x0006
        /*0012*/ 	.short	0x0023
        /*0014*/ 	.byte	0x00, 0xf0, 0x05, 0x00


	//----- nvinfo : EIATTR_KPARAM_INFO
	.align		4
.L_9499:
        /*0018*/ 	.byte	0x04, 0x17
        /*001a*/ 	.short	(.L_9501 - .L_9500)
.L_9500:
        /*001c*/ 	.word	0x00000000
        /*0020*/ 	.short	0x0005
        /*0022*/ 	.short	0x0022
        /*0024*/ 	.byte	0x00, 0xf0, 0x05, 0x00


	//----- nvinfo : EIATTR_KPARAM_INFO
	.align		4
.L_9501:
        /*0028*/ 	.byte	0x04, 0x17
        /*002a*/ 	.short	(.L_9503 - .L_9502)
.L_9502:
        /*002c*/ 	.word	0x00000000
        /*0030*/ 	.short	0x0004
        /*0032*/ 	.short	0x0021
        /*0034*/ 	.byte	0x00, 0xf0, 0x05, 0x00


	//----- nvinfo : EIATTR_KPARAM_INFO
	.align		4
.L_9503:
        /*0038*/ 	.byte	0x04, 0x17
        /*003a*/ 	.short	(.L_9505 - .L_9504)
.L_9504:
        /*003c*/ 	.word	0x00000000
        /*0040*/ 	.short	0x0003
        /*0042*/ 	.short	0x0020
        /*0044*/ 	.byte	0x00, 0xf0, 0x05, 0x00


	//----- nvinfo : EIATTR_KPARAM_INFO
	.align		4
.L_9505:
        /*0048*/ 	.byte	0x04, 0x17
        /*004a*/ 	.short	(.L_9507 - .L_9506)
.L_9506:
        /*004c*/ 	.word	0x00000000
        /*0050*/ 	.short	0x0002
        /*0052*/ 	.short	0x0010
        /*0054*/ 	.byte	0x00, 0xf0, 0x41, 0x00


	//----- nvinfo : EIATTR_KPARAM_INFO
	.align		4
.L_9507:
        /*0058*/ 	.byte	0x04, 0x17
        /*005a*/ 	.short	(.L_9509 - .L_9508)
.L_9508:
        /*005c*/ 	.word	0x00000000
        /*0060*/ 	.short	0x0001
        /*0062*/ 	.short	0x0004
        /*0064*/ 	.byte	0x00, 0xf0, 0x21, 0x00


	//----- nvinfo : EIATTR_KPARAM_INFO
	.align		4
.L_9509:
        /*0068*/ 	.byte	0x04, 0x17
        /*006a*/ 	.short	(.L_9511 - .L_9510)
.L_9510:
        /*006c*/ 	.word	0x00000000
        /*0070*/ 	.short	0x0000
        /*0072*/ 	.short	0x0000
        /*0074*/ 	.byte	0x00, 0xf0, 0x11, 0x00


	//----- nvinfo : EIATTR_SPARSE_MMA_MASK
	.align		4
.L_9511:
        /*0078*/ 	.byte	0x03, 0x50
        /*007a*/ 	.short	0x0000


	//----- nvinfo : EIATTR_MAXREG_COUNT
	.align		4
        /*007c*/ 	.byte	0x03, 0x1b
        /*007e*/ 	.short	0x00ff


	//----- nvinfo : EIATTR_MERCURY_ISA_VERSION
	.align		4
        /*0080*/ 	.byte	0x03, 0x5f
        /*0082*/ 	.short	0x0101


	//----- nvinfo : EIATTR_VRC_CTA_INIT_COUNT
	.align		4
        /*0084*/ 	.byte	0x02, 0x4a
	.zero		1
	.zero		1


	//----- nvinfo : EIATTR_EXIT_INSTR_OFFSETS
	.align		4
        /*0088*/ 	.byte	0x04, 0x1c
        /*008a*/ 	.short	(.L_9513 - .L_9512)


	//   ....[0]....
.L_9512:
        /*008c*/ 	.word	0x00000c10


	//   ....[1]....
        /*0090*/ 	.word	0x00000c60


	//----- nvinfo : EIATTR_MAX_THREADS
	.align		4
.L_9513:
        /*0094*/ 	.byte	0x04, 0x05
        /*0096*/ 	.short	(.L_9515 - .L_9514)
.L_9514:
        /*0098*/ 	.word	0x00000080
        /*009c*/ 	.word	0x00000001
        /*00a0*/ 	.word	0x00000001


	//----- nvinfo : EIATTR_CRS_STACK_SIZE
	.align		4
.L_9515:
        /*00a4*/ 	.byte	0x04, 0x1e
        /*00a6*/ 	.short	(.L_9517 - .L_9516)
.L_9516:
        /*00a8*/ 	.word	0x00000000


	//----- nvinfo : EIATTR_CBANK_PARAM_SIZE
	.align		4
.L_9517:
        /*00ac*/ 	.byte	0x03, 0x19
        /*00ae*/ 	.short	0x0024


	//----- nvinfo : EIATTR_PARAM_CBANK
	.align		4
        /*00b0*/ 	.byte	0x04, 0x0a
        /*00b2*/ 	.short	(.L_9519 - .L_9518)
	.align		4
.L_9518:
        /*00b4*/ 	.word	index@(.nv.constant0._ZN2at6native27unrolled_elementwise_kernelINS0_13AUnaryFunctorIiiiZZZNS0_21remainder_kernel_cudaERNS_18TensorIteratorBaseEENKUlvE_clEvENKUlvE1_clEvEUliiE_EESt5arrayIPcLm2EELi4E23TrivialOffsetCalculatorILi1EjESD_NS0_6memory15LoadWithoutCastENSE_16StoreWithoutCastEEEviT_T0_T2_T3_T4_T5_)
        /*00b8*/ 	.short	0x0380
        /*00ba*/ 	.short	0x0024


	//----- nvinfo : EIATTR_SW_WAR
	.align		4
.L_9519:
        /*00bc*/ 	.byte	0x04, 0x36
        /*00be*/ 	.short	(.L_9521 - .L_9520)
.L_9520:
        /*00c0*/ 	.word	0x00000008
.L_9521:


//--------------------- .nv.info._ZN2at6native29vectorized_elementwise_kernelILi2ENS0_13AUnaryFunctorIiiiZZZNS0_21remainder_kernel_cudaERNS_18TensorIteratorBaseEENKUlvE_clEvENKUlvE1_clEvEUliiE_EESt5arrayIPcLm2EEEEviT0_T1_ --------------------------
	.section	.nv.info._ZN2at6native29vectorized_elementwise_kernelILi2ENS0_13AUnaryFunctorIiiiZZZNS0_21remainder_kernel_cudaERNS_18TensorIteratorBaseEENKUlvE_clEvENKUlvE1_clEvEUliiE_EESt5arrayIPcLm2EEEEviT0_T1_,"",@"SHT_CUDA_INFO"
	.sectionflags	@""
	.align	4


	//----- nvinfo : EIATTR_CUDA_API_VERSION
	.align		4
        /*0000*/ 	.byte	0x04, 0x37
        /*0002*/ 	.short	(.L_9523 - .L_9522)
.L_9522:
        /*0004*/ 	.word	0x00000082


	//----- nvinfo : EIATTR_KPARAM_INFO
	.align		4
.L_9523:
        /*0008*/ 	.byte	0x04, 0x17
        /*000a*/ 	.short	(.L_9525 - .L_9524)
.L_9524:
        /*000c*/ 	.word	0x00000000
        /*0010*/ 	.short	0x0002
        /*0012*/ 	.short	0x0010
        /*0014*/ 	.byte	0x00, 0xf0, 0x41, 0x00


	//----- nvinfo : EIATTR_KPARAM_INFO
	.align		4
.L_9525:
        /*0018*/ 	.byte	0x04, 0x17
        /*001a*/ 	.short	(.L_9527 - .L_9526)
.L_9526:
        /*001c*/ 	.word	0x00000000
        /*0020*/ 	.short	0x0001
        /*0022*/ 	.short	0x0004
        /*0024*/ 	.byte	0x00, 0xf0, 0x21, 0x00


	//----- nvinfo : EIATTR_KPARAM_INFO
	.align		4
.L_9527:
        /*0028*/ 	.byte	0x04, 0x17
        /*002a*/ 	.short	(.L_9529 - .L_9528)
.L_9528:
        /*002c*/ 	.word	0x00000000
        /*0030*/ 	.short	0x0000
        /*0032*/ 	.short	0x0000
        /*0034*/ 	.byte	0x00, 0xf0, 0x11, 0x00


	//----- nvinfo : EIATTR_SPARSE_MMA_MASK
	.align		4
.L_9529:
        /*0038*/ 	.byte	0x03, 0x50
        /*003a*/ 	.short	0x0000


	//----- nvinfo : EIATTR_MAXREG_COUNT
	.align		4
        /*003c*/ 	.byte	0x03, 0x1b
        /*003e*/ 	.short	0x00ff


	//----- nvinfo : EIATTR_MERCURY_ISA_VERSION
	.align		4
        /*0040*/ 	.byte	0x03, 0x5f
        /*0042*/ 	.short	0x0101


	//----- nvinfo : EIATTR_VRC_CTA_INIT_COUNT
	.align		4
        /*0044*/ 	.byte	0x02, 0x4a
	.zero		1
	.zero		1


	//----- nvinfo : EIATTR_EXIT_INSTR_OFFSETS
	.align		4
        /*0048*/ 	.byte	0x04, 0x1c
        /*004a*/ 	.short	(.L_9531 - .L_9530)


	//   ....[0]....
.L_9530:
        /*004c*/ 	.word	0x000018c0


	//   ....[1]....
        /*0050*/ 	.word	0x00001910


	//   ....[2]....
        /*0054*/ 	.word	0x00002790


	//----- nvinfo : EIATTR_MAX_THREADS
	.align		4
.L_9531:
        /*0058*/ 	.byte	0x04, 0x05
        /*005a*/ 	.short	(.L_9533 - .L_9532)
.L_9532:
        /*005c*/ 	.word	0x00000080
        /*0060*/ 	.word	0x00000001
        /*0064*/ 	.word	0x00000001


	//----- nvinfo : EIATTR_CRS_STACK_SIZE
	.align		4
.L_9533:
        /*0068*/ 	.byte	0x04, 0x1e
        /*006a*/ 	.short	(.L_9535 - .L_9534)
.L_9534:
        /*006c*/ 	.word	0x00000000


	//----- nvinfo : EIATTR_CBANK_PARAM_SIZE
	.align		4
.L_9535:
        /*0070*/ 	.byte	0x03, 0x19
        /*0072*/ 	.short	0x0020


	//----- nvinfo : EIATTR_PARAM_CBANK
	.align		4
        /*0074*/ 	.byte	0x04, 0x0a
        /*0076*/ 	.short	(.L_9537 - .L_9536)
	.align		4
.L_9536:
        /*0078*/ 	.word	index@(.nv.constant0._ZN2at6native29vectorized_elementwise_kernelILi2ENS0_13AUnaryFunctorIiiiZZZNS0_21remainder_kernel_cudaERNS_18TensorIteratorBaseEENKUlvE_clEvENKUlvE1_clEvEUliiE_EESt5arrayIPcLm2EEEEviT0_T1_)
        /*007c*/ 	.short	0x0380
        /*007e*/ 	.short	0x0020


	//----- nvinfo : EIATTR_SW_WAR
	.align		4
.L_9537:
        /*0080*/ 	.byte	0x04, 0x36
        /*0082*/ 	.short	(.L_9539 - .L_9538)
.L_9538:
        /*0084*/ 	.word	0x00000008
.L_9539:


//--------------------- .nv.info._ZN2at6native29vectorized_elementwise_kernelILi4ENS0_13AUnaryFunctorIiiiZZZNS0_21remainder_kernel_cudaERNS_18TensorIteratorBaseEENKUlvE_clEvENKUlvE1_clEvEUliiE_EESt5arrayIPcLm2EEEEviT0_T1_ --------------------------
	.section	.nv.info._ZN2at6native29vectorized_elementwise_kernelILi4ENS0_13AUnaryFunctorIiiiZZZNS0_21remainder_kernel_cudaERNS_18TensorIteratorBaseEENKUlvE_clEvENKUlvE1_clEvEUliiE_EESt5arrayIPcLm2EEEEviT0_T1_,"",@"SHT_CUDA_INFO"
	.sectionflags	@""
	.align	4


	//----- nvinfo : EIATTR_CUDA_API_VERSION
	.align		4
        /*0000*/ 	.byte	0x04, 0x37
        /*0002*/ 	.short	(.L_9541 - .L_9540)
.L_9540:
        /*0004*/ 	.word	0x00000082


	//----- nvinfo : EIATTR_KPARAM_INFO
	.align		4
.L_9541:
        /*0008*/ 	.byte	0x04, 0x17
        /*000a*/ 	.short	(.L_9543 - .L_9542)
.L_9542:
        /*000c*/ 	.word	0x00000000
        /*0010*/ 	.short	0x0002
        /*0012*/ 	.short	0x0010
        /*0014*/ 	.byte	0x00, 0xf0, 0x41, 0x00


	//----- nvinfo : EIATTR_KPARAM_INFO
	.align		4
.L_9543:
        /*0018*/ 	.byte	0x04, 0x17
        /*001a*/ 	.short	(.L_9545 - .L_9544)
.L_9544:
        /*001c*/ 	.word	0x00000000
        /*0020*/ 	.short	0x0001
        /*0022*/ 	.short	0x0004
        /*0024*/ 	.byte	0x00, 0xf0, 0x21, 0x00


	//----- nvinfo : EIATTR_KPARAM_INFO
	.align		4
.L_9545:
        /*0028*/ 	.byte	0x04, 0x17
        /*002a*/ 	.short	(.L_9547 - .L_9546)
.L_9546:
        /*002c*/ 	.word	0x00000000
        /*0030*/ 	.short	0x0000
        /*0032*/ 	.short	0x0000
        /*0034*/ 	.byte	0x00, 0xf0, 0x11, 0x00


	//----- nvinfo : EIATTR_SPARSE_MMA_MASK
	.align		4
.L_9547:
        /*0038*/ 	.byte	0x03, 0x50
        /*003a*/ 	.short	0x0000


	//----- nvinfo : EIATTR_MAXREG_COUNT
	.align		4
        /*003c*/ 	.byte	0x03, 0x1b
        /*003e*/ 	.short	0x00ff


	//----- nvinfo : EIATTR_MERCURY_ISA_VERSION
	.align		4
        /*0040*/ 	.byte	0x03, 0x5f
        /*0042*/ 	.short	0x0101


	//----- nvinfo : EIATTR_VRC_CTA_INIT_COUNT
	.align		4
        /*0044*/ 	.byte	0x02, 0x4a
	.zero		1
	.zero		1


	//----- nvinfo : EIATTR_EXIT_INSTR_OFFSETS
	.align		4
        /*0048*/ 	.byte	0x04, 0x1c
        /*004a*/ 	.short	(.L_9549 - .L_9548)


	//   ....[0]....
.L_9548:
        /*004c*/ 	.word	0x000018c0


	//   ....[1]....
        /*0050*/ 	.word	0x00001910


	//   ....[2]....
        /*0054*/ 	.word	0x00002720


	//----- nvinfo : EIATTR_MAX_THREADS
	.align		4
.L_9549:
        /*0058*/ 	.byte	0x04, 0x05
        /*005a*/ 	.short	(.L_9551 - .L_9550)
.L_9550:
        /*005c*/ 	.word	0x00000080
        /*0060*/ 	.word	0x00000001
        /*0064*/ 	.word	0x00000001


	//----- nvinfo : EIATTR_CRS_STACK_SIZE
	.align		4
.L_9551:
        /*0068*/ 	.byte	0x04, 0x1e
        /*006a*/ 	.short	(.L_9553 - .L_9552)
.L_9552:
        /*006c*/ 	.word	0x00000000


	//----- nvinfo : EIATTR_CBANK_PARAM_SIZE
	.align		4
.L_9553:
        /*0070*/ 	.byte	0x03, 0x19
        /*0072*/ 	.short	0x0020


	//----- nvinfo : EIATTR_PARAM_CBANK
	.align		4
        /*0074*/ 	.byte	0x04, 0x0a
        /*0076*/ 	.short	(.L_9555 - .L_9554)
	.align		4
.L_9554:
        /*0078*/ 	.word	index@(.nv.constant0._ZN2at6native29vectorized_elementwise_kernelILi4ENS0_13AUnaryFunctorIiiiZZZNS0_21remainder_kernel_cudaERNS_18TensorIteratorBaseEENKUlvE_clEvENKUlvE1_clEvEUliiE_EESt5arrayIPcLm2EEEEviT0_T1_)
        /*007c*/ 	.short	0x0380
        /*007e*/ 	.short	0x0020


	//----- nvinfo : EIATTR_SW_WAR
	.align		4
.L_9555:
        /*0080*/ 	.byte	0x04, 0x36
        /*0082*/ 	.short	(.L_9557 - .L_9556)
.L_9556:
        /*0084*/ 	.word	0x00000008
.L_9557:


//--------------------- .nv.info._ZN2at6native29vectorized_elementwise_kernelILi8ENS0_13AUnaryFunctorIiiiZZZNS0_21remainder_kernel_cudaERNS_18TensorIteratorBaseEENKUlvE_clEvENKUlvE1_clEvEUliiE_EESt5arrayIPcLm2EEEEviT0_T1_ --------------------------
	.section	.nv.info._ZN2at6native29vectorized_elementwise_kernelILi8ENS0_13AUnaryFunctorIiiiZZZNS0_21remainder_kernel_cudaERNS_18TensorIteratorBaseEENKUlvE_clEvENKUlvE1_clEvEUliiE_EESt5arrayIPcLm2EEEEviT0_T1_,"",@"SHT_CUDA_INFO"
	.sectionflags	@""
	.align	4


	//----- nvinfo : EIATTR_CUDA_API_VERSION
	.align		4
        /*0000*/ 	.byte	0x04, 0x37
        /*0002*/ 	.short	(.L_9559 - .L_9558)
.L_9558:
        /*0004*/ 	.word	0x00000082


	//----- nvinfo : EIATTR_KPARAM_INFO
	.align		4
.L_9559:
        /*0008*/ 	.byte	0x04, 0x17
        /*000a*/ 	.short	(.L_9561 - .L_9560)
.L_9560:
        /*000c*/ 	.word	0x00000000
        /*0010*/ 	.short	0x0002
        /*0012*/ 	.short	0x0010
        /*0014*/ 	.byte	0x00, 0xf0, 0x41, 0x00


	//----- nvinfo : EIATTR_KPARAM_INFO
	.align		4
.L_9561:
        /*0018*/ 	.byte	0x04, 0x17
        /*001a*/ 	.short	(.L_9563 - .L_9562)
.L_9562:
        /*001c*/ 	.word	0x00000000
        /*0020*/ 	.short	0x0001
        /*0022*/ 	.short	0x0004
        /*0024*/ 	.byte	0x00, 0xf0, 0x21, 0x00


	//----- nvinfo : EIATTR_KPARAM_INFO
	.align		4
.L_9563:
        /*0028*/ 	.byte	0x04, 0x17
        /*002a*/ 	.short	(.L_9565 - .L_9564)
.L_9564:
        /*002c*/ 	.word	0x00000000
        /*0030*/ 	.short	0x0000
        /*0032*/ 	.short	0x0000
        /*0034*/ 	.byte	0x00, 0xf0, 0x11, 0x00


	//----- nvinfo : EIATTR_SPARSE_MMA_MASK
	.align		4
.L_9565:
        /*0038*/ 	.byte	0x03, 0x50
        /*003a*/ 	.short	0x0000


	//----- nvinfo : EIATTR_MAXREG_COUNT
	.align		4
        /*003c*/ 	.byte	0x03, 0x1b
        /*003e*/ 	.short	0x00ff


	//----- nvinfo : EIATTR_MERCURY_ISA_VERSION
	.align		4
        /*0040*/ 	.byte	0x03, 0x5f
        /*0042*/ 	.short	0x0101


	//----- nvinfo : EIATTR_VRC_CTA_INIT_COUNT
	.align		4
        /*0044*/ 	.byte	0x02, 0x4a
	.zero		1
	.zero		1


	//----- nvinfo : EIATTR_EXIT_INSTR_OFFSETS
	.align		4
        /*0048*/ 	.byte	0x04, 0x1c
        /*004a*/ 	.short	(.L_9567 - .L_9566)


	//   ....[0]....
.L_9566:
        /*004c*/ 	.word	0x000018c0


	//   ....[1]....
        /*0050*/ 	.word	0x00001910


	//   ....[2]....
        /*0054*/ 	.word	0x000026d0


	//----- nvinfo : EIATTR_MAX_THREADS
	.align		4
.L_9567:
        /*0058*/ 	.byte	0x04, 0x05
        /*005a*/ 	.short	(.L_9569 - .L_9568)
.L_9568:
        /*005c*/ 	.word	0x00000080
        /*0060*/ 	.word	0x00000001
        /*0064*/ 	.word	0x00000001


	//----- nvinfo : EIATTR_CRS_STACK_SIZE
	.align		4
.L_9569:
        /*0068*/ 	.byte	0x04, 0x1e
        /*006a*/ 	.short	(.L_9571 - .L_9570)
.L_9570:
        /*006c*/ 	.word	0x00000000


	//----- nvinfo : EIATTR_CBANK_PARAM_SIZE
	.align		4
.L_9571:
        /*0070*/ 	.byte	0x03, 0x19
        /*0072*/ 	.short	0x0020


	//----- nvinfo : EIATTR_PARAM_CBANK
	.align		4
        /*0074*/ 	.byte	0x04, 0x0a
        /*0076*/ 	.short	(.L_9573 - .L_9572)
	.align		4
.L_9572:
        /*0078*/ 	.word	index@(.nv.constant0._ZN2at6native29vectorized_elementwise_kernelILi8ENS0_13AUnaryFunctorIiiiZZZNS0_21remainder_kernel_cudaERNS_18TensorIteratorBaseEENKUlvE_clEvENKUlvE1_clEvEUliiE_EESt5arrayIPcLm2EEEEviT0_T1_)
        /*007c*/ 	.short	0x0380
        /*007e*/ 	.short	0x0020


	//----- nvinfo : EIATTR_SW_WAR
	.align		4
.L_9573:
        /*0080*/ 	.byte	0x04, 0x36
        /*0082*/ 	.short	(.L_9575 - .L_9574)
.L_9574:
        /*0084*/ 	.word	0x00000008
.L_9575:


//--------------------- .nv.info._ZN2at6native18elementwise_kernelILi128ELi4EZNS0_15gpu_kernel_implINS0_13BinaryFunctorIaaaZZZNS0_21remainder_kernel_cudaERNS_18TensorIteratorBaseEENKUlvE_clEvENKUlvE0_clEvEUlaaE_EEEEvS5_RKT_EUliE_EEviT1_ --------------------------
	.section	.nv.info._ZN2at6native18elementwise_kernelILi128ELi4EZNS0_15gpu_kernel_implINS0_13BinaryFunctorIaaaZZZNS0_21remainder_kernel_cudaERNS_18TensorIteratorBaseEENKUlvE_clEvENKUlvE0_clEvEUlaaE_EEEEvS5_RKT_EUliE_EEviT1_,"",@"SHT_CUDA_INFO"
	.sectionflags	@""
	.align	4


	//----- nvinfo : EIATTR_CUDA_API_VERSION
	.align		4
        /*0000*/ 	.byte	0x04, 0x37
        /*0002*/ 	.short	(.L_9577 - .L_9576)
.L_9576:
        /*0004*/ 	.word	0x00000082


	//----- nvinfo : EIATTR_KPARAM_INFO
	.align		4
.L_9577:
        /*0008*/ 	.byte	0x04, 0x17
        /*000a*/ 	.short	(.L_9579 - .L_9578)
.L_9578:
        /*000c*/ 	.word	0x00000000
        /*0010*/ 	.short	0x0001
        /*0012*/ 	.short	0x0008
        /*0014*/ 	.byte	0x00, 0xf0, 0x21, 0x0a


	//----- nvinfo : EIATTR_KPARAM_INFO
	.align		4
.L_9579:
        /*0018*/ 	.byte	0x04, 0x17
        /*001a*/ 	.short	(.L_9581 - .L_9580)
.L_9580:
        /*001c*/ 	.word	0x00000000
        /*0020*/ 	.short	0x0000
        /*0022*/ 	.short	0x0000
        /*0024*/ 	.byte	0x00, 0xf0, 0x11, 0x00


	//----- nvinfo : EIATTR_SPARSE_MMA_MASK
	.align		4
.L_9581:
        /*0028*/ 	.byte	0x03, 0x50
        /*002a*/ 	.short	0x0000


	//----- nvinfo : EIATTR_MAXREG_COUNT
	.align		4
        /*002c*/ 	.byte	0x03, 0x1b
        /*002e*/ 	.short	0x0080


	//----- nvinfo : EIATTR_EXTERNS
	.align		4
        /*0030*/ 	.byte	0x04, 0x0f
        /*0032*/ 	.short	(.L_9583 - .L_9582)


	//   ....[0]....
	.align		4
.L_9582:
        /*0034*/ 	.word	index@(__assertfail)


	//----- nvinfo : EIATTR_MERCURY_ISA_VERSION
	.align		4
.L_9583:
        /*0038*/ 	.byte	0x03, 0x5f
        /*003a*/ 	.short	0x0101


	//----- nvinfo : EIATTR_VRC_CTA_INIT_COUNT
	.align		4
        /*003c*/ 	.byte	0x02, 0x4a
	.zero		1
	.zero		1


	//----- nvinfo : EIATTR_SYSCALL_OFFSETS
	.align		4
        /*0040*/ 	.byte	0x04, 0x46
        /*0042*/ 	.short	(.L_9585 - .L_9584)


	//   ....[0]....
.L_9584:
        /*0044*/ 	.word	0x00002460


	//   ....[1]....
        /*0048*/ 	.word	0x000032b0


	//   ....[2]....
        /*004c*/ 	.word	0x00004210


	//   ....[3]....
        /*0050*/ 	.word	0x00006830


	//   ....[4]....
        /*0054*/ 	.word	0x00007680


	//   ....[5]....
        /*0058*/ 	.word	0x00008420


	//   ....[6]....
        /*005c*/ 	.word	0x0000ab30


	//   ....[7]....
        /*0060*/ 	.word	0x0000b980


	//   ....[8]....
        /*0064*/ 	.word	0x0000c720


	//   ....[9]....
        /*0068*/ 	.word	0x0000ee50


	//   ....[10]....
        /*006c*/ 	.word	0x0000fca0


	//   ....[11]....
        /*0070*/ 	.word	0x00010a10


	//----- nvinfo : EIATTR_EXIT_INSTR_OFFSETS
	.align		4
.L_9585:
        /*0074*/ 	.byte	0x04, 0x1c
        /*0076*/ 	.short	(.L_9587 - .L_9586)


	//   ....[0]....
.L_9586:
        /*0078*/ 	.word	0x0000ca00


	//   ....[1]....
        /*007c*/ 	.word	0x0000fe80


	//   ....[2]....
        /*0080*/ 	.word	0x0000fea0


	//   ....[3]....
        /*0084*/ 	.word	0x0000ff60


	//   ....[4]....
        /*0088*/ 	.word	0x0000ffa0


	//   ....[5]....
        /*008c*/ 	.word	0x0000ffe0


	//   ....[6]....
        /*0090*/ 	.word	0x00010070


	//   ....[7]....
        /*0094*/ 	.word	0x000100b0


	//   ....[8]....
        /*0098*/ 	.word	0x00010150


	//   ....[9]....
        /*009c*/ 	.word	0x000101a0


	//   ....[10]....
        /*00a0*/ 	.word	0x000101f0


	//   ....[11]....
        /*00a4*/ 	.word	0x000102d0


	//   ....[12]....
        /*00a8*/ 	.word	0x00010440


	//   ....[13]....
        /*00ac*/ 	.word	0x000105b0


	//   ....[14]....
        /*00b0*/ 	.word	0x00010710


	//   ....[15]....
        /*00b4*/ 	.word	0x00010770


	//   ....[16]....
        /*00b8*/ 	.word	0x000107b0


	//   ....[17]....
        /*00bc*/ 	.word	0x00010850


	//   ....[18]....
        /*00c0*/ 	.word	0x000108b0


	//   ....[19]....
        /*00c4*/ 	.word	0x00010a20


	//   ....[20]....
        /*00c8*/ 	.word	0x00010b30


	//   ....[21]....
        /*00cc*/ 	.word	0x00010c70


	//   ....[22]....
        /*00d0*/ 	.word	0x00010cb0


	//----- nvinfo : EIATTR_MAX_THREADS
	.align		4
.L_9587:
        /*00d4*/ 	.byte	0x04, 0x05
        /*00d6*/ 	.short	(.L_9589 - .L_9588)
.L_9588:
        /*00d8*/ 	.word	0x00000080
        /*00dc*/ 	.word	0x00000001
        /*00e0*/ 	.word	0x00000001


	//----- nvinfo : EIATTR_CRS_STACK_SIZE
	.align		4
.L_9589:
        /*00e4*/ 	.byte	0x04, 0x1e
        /*00e6*/ 	.short	(.L_9591 - .L_9590)
.L_9590:
        /*00e8*/ 	.word	0x00000000


	//----- nvinfo : EIATTR_CBANK_PARAM_SIZE
	.align		4
.L_9591:
        /*00ec*/ 	.byte	0x03, 0x19
        /*00ee*/ 	.short	0x0290


	//----- nvinfo : EIATTR_PARAM_CBANK
	.align		4
        /*00f0*/ 	.byte	0x04, 0x0a
        /*00f2*/ 	.short	(.L_9593 - .L_9592)
	.align		4
.L_9592:
        /*00f4*/ 	.word	index@(.nv.constant0._ZN2at6native18elementwise_kernelILi128ELi4EZNS0_15gpu_kernel_implINS0_13BinaryFunctorIaaaZZZNS0_21remainder_kernel_cudaERNS_18TensorIteratorBaseEENKUlvE_clEvENKUlvE0_clEvEUlaaE_EEEEvS5_RKT_EUliE_EEviT1_)
        /*00f8*/ 	.short	0x0380
        /*00fa*/ 	.short	0x0290


	//----- nvinfo : EIATTR_SW_WAR
	.align		4
.L_9593:
        /*00fc*/ 	.byte	0x04, 0x36
        /*00fe*/ 	.short	(.L_9595 - .L_9594)
.L_9594:
        /*0100*/ 	.word	0x00000008
.L_9595:


//--------------------- .nv.info._ZN2at6native27unrolled_elementwise_kernelINS0_13BinaryFunctorIaaaZZZNS0_21remainder_kernel_cudaERNS_18TensorIteratorBaseEENKUlvE_clEvENKUlvE0_clEvEUlaaE_EESt5arrayIPcLm3EELi4E23TrivialOffsetCalculatorILi2EjESC_ILi1EjENS0_6memory12LoadWithCastILi2EEENSF_13StoreWithCastILi1EEEEEviT_T0_T2_T3_T4_T5_ --------------------------
	.section	.nv.info._ZN2at6native27unrolled_elementwise_kernelINS0_13BinaryFunctorIaaaZZZNS0_21remainder_kernel_cudaERNS_18TensorIteratorBaseEENKUlvE_clEvENKUlvE0_clEvEUlaaE_EESt5arrayIPcLm3EELi4E23TrivialOffsetCalculatorILi2EjESC_ILi1EjENS0_6memory12LoadWithCastILi2EEENSF_13StoreWithCastILi1EEEEEviT_T0_T2_T3_T4_T5_,"",@"SHT_CUDA_INFO"
	.sectionflags	@""
	.align	4


	//----- nvinfo : EIATTR_CUDA_API_VERSION
	.align		4
        /*0000*/ 	.byte	0x04, 0x37
        /*0002*/ 	.short	(.L_9597 - .L_9596)
.L_9596:
        /*0004*/ 	.word	0x00000082


	//----- nvinfo : EIATTR_KPARAM_INFO
	.align		4
.L_9597:
        /*0008*/ 	.byte	0x04, 0x17
        /*000a*/ 	.short	(.L_9599 - .L_9598)
.L_9598:
        /*000c*/ 	.word	0x00000000
        /*0010*/ 	.short	0x0006
        /*0012*/ 	.short	0x0030
        /*0014*/ 	.byte	0x00, 0xf0, 0x21, 0x00


	//----- nvinfo : EIATTR_KPARAM_INFO
	.align		4
.L_9599:
        /*0018*/ 	.byte	0x04, 0x17
        /*001a*/ 	.short	(.L_9601 - .L_9600)
.L_9600:
        /*001c*/ 	.word	0x00000000
        /*0020*/ 	.short	0x0005
        /*0022*/ 	.short	0x0024
        /*0024*/ 	.byte	0x00, 0xf0, 0x31, 0x00


	//----- nvinfo : EIATTR_KPARAM_INFO
	.align		4
.L_9601:
        /*0028*/ 	.byte	0x04, 0x17
        /*002a*/ 	.short	(.L_9603 - .L_9602)
.L_9602:
        /*002c*/ 	.word	0x00000000
        /*0030*/ 	.short	0x0004
        /*0032*/ 	.short	0x0021
        /*0034*/ 	.byte	0x00, 0xf0, 0x05, 0x00


	//----- nvinfo : EIATTR_KPARAM_INFO
	.align		4
.L_9603:
        /*0038*/ 	.byte	0x04, 0x17
        /*003a*/ 	.short	(.L_9605 - .L_9604)
.L_9604:
        /*003c*/ 	.word	0x00000000
        /*0040*/ 	.short	0x0003
        /*0042*/ 	.short	0x0020
        /*0044*/ 	.byte	0x00, 0xf0, 0x05, 0x00


	//----- nvinfo : EIATTR_KPARAM_INFO
	.align		4
.L_9605:
        /*0048*/ 	.byte	0x04, 0x17
        /*004a*/ 	.short	(.L_9607 - .L_9606)
.L_9606:
        /*004c*/ 	.word	0x00000000
        /*0050*/ 	.short	0x0002
        /*0052*/ 	.short	0x0008
        /*0054*/ 	.byte	0x00, 0xf0, 0x61, 0x00


	//----- nvinfo : EIATTR_KPARAM_INFO
	.align		4
.L_9607:
        /*0058*/ 	.byte	0x04, 0x17
        /*005a*/ 	.short	(.L_9609 - .L_9608)
.L_9608:
        /*005c*/ 	.word	0x00000000
        /*0060*/ 	.short	0x0001
        /*0062*/ 	.short	0x0004
        /*0064*/ 	.byte	0x00, 0xf0, 0x05, 0x00


	//----- nvinfo : EIATTR_KPARAM_INFO
	.align		4
.L_9609:
        /*0068*/ 	.byte	0x04, 0x17
        /*006a*/ 	.short	(.L_9611 - .L_9610)
.L_9610:
        /*006c*/ 	.word	0x00000000
        /*0070*/ 	.short	0x0000
        /*0072*/ 	.short	0x0000
        /*0074*/ 	.byte	0x00, 0xf0, 0x11, 0x00


	//----- nvinfo : EIATTR_SPARSE_MMA_MASK
	.align		4
.L_9611:
        /*0078*/ 	.byte	0x03, 0x50
        /*007a*/ 	.short	0x0000


	//----- nvinfo : EIATTR_MAXREG_COUNT
	.align		4
        /*007c*/ 	.byte	0x03, 0x1b
        /*007e*/ 	.short	0x00ff


	//----- nvinfo : EIATTR_EXTERNS
	.align		4
        /*0080*/ 	.byte	0x04, 0x0f
        /*0082*/ 	.short	(.L_9613 - .L_9612)


	//   ....[0]....
	.align		4
.L_9612:
        /*0084*/ 	.word	index@(__assertfail)


	//----- nvinfo : EIATTR_MERCURY_ISA_VERSION
	.align		4
.L_9613:
        /*0088*/ 	.byte	0x03, 0x5f
        /*008a*/ 	.short	0x0101


	//----- nvinfo : EIATTR_VRC_CTA_INIT_COUNT
	.align		4
        /*008c*/ 	.byte	0x02, 0x4a
	.zero		1
	.zero		1


	//----- nvinfo : EIATTR_SYSCALL_OFFSETS
	.align		4
        /*0090*/ 	.byte	0x04, 0x46
        /*0092*/ 	.short	(.L_9615 - .L_9614)


	//   ....[0]....
.L_9614:
        /*0094*/ 	.word	0x00000e50


	//   ....[1]....
        /*0098*/ 	.word	0x00001cd0


	//   ....[2]....
        /*009c*/ 	.word	0x00002cb0


	//   ....[3]....
        /*00a0*/ 	.word	0x00003b30


	//   ....[4]....
        /*00a4*/ 	.word	0x00004a50


	//   ....[5]....
        /*00a8*/ 	.word	0x000058e0


	//   ....[6]....
        /*00ac*/ 	.word	0x00006800


	//   ....[7]....
        /*00b0*/ 	.word	0x00007690


	//   ....[8]....
        /*00b4*/ 	.word	0x00008a80


	//   ....[9]....
        /*00b8*/ 	.word	0x00009960


	//   ....[10]....
        /*00bc*/ 	.word	0x0000a910


	//   ....[11]....
        /*00c0*/ 	.word	0x0000b8a0


	//----- nvinfo : EIATTR_EXIT_INSTR_OFFSETS
	.align		4
.L_9615:
        /*00c4*/ 	.byte	0x04, 0x1c
        /*00c6*/ 	.short	(.L_9617 - .L_9616)


	//   ....[0]....
.L_9616:
        /*00c8*/ 	.word	0x0000abe0


	//   ....[1]....
        /*00cc*/ 	.word	0x0000ad10


	//   ....[2]....
        /*00d0*/ 	.word	0x0000ad30


	//   ....[3]....
        /*00d4*/ 	.word	0x0000adf0


	//   ....[4]....
        /*00d8*/ 	.word	0x0000ae30


	//   ....[5]....
        /*00dc*/ 	.word	0x0000ae70


	//   ....[6]....
        /*00e0*/ 	.word	0x0000af00


	//   ....[7]....
        /*00e4*/ 	.word	0x0000af40


	//   ....[8]....
        /*00e8*/ 	.word	0x0000afe0


	//   ....[9]....
        /*00ec*/ 	.word	0x0000b030


	//   ....[10]....
        /*00f0*/ 	.word	0x0000b080


	//   ....[11]....
        /*00f4*/ 	.word	0x0000b160


	//   ....[12]....
        /*00f8*/ 	.word	0x0000b2d0


	//   ....[13]....
        /*00fc*/ 	.word	0x0000b440


	//   ....[14]....
        /*0100*/ 	.word	0x0000b5a0


	//   ....[15]....
        /*0104*/ 	.word	0x0000b600


	//   ....[16]....
        /*0108*/ 	.word	0x0000b640


	//   ....[17]....
        /*010c*/ 	.word	0x0000b6e0


	//   ....[18]....
        /*0110*/ 	.word	0x0000b740


	//   ....[19]....
        /*0114*/ 	.word	0x0000b8b0


	//   ....[20]....
        /*0118*/ 	.word	0x0000b9c0


	//   ....[21]....
        /*011c*/ 	.word	0x0000bb00


	//   ....[22]....
        /*0120*/ 	.word	0x0000bb40


	//----- nvinfo : EIATTR_MAX_THREADS
	.align		4
.L_9617:
        /*0124*/ 	.byte	0x04, 0x05
        /*0126*/ 	.short	(.L_9619 - .L_9618)
.L_9618:
        /*0128*/ 	.word	0x00000080
        /*012c*/ 	.word	0x00000001
        /*0130*/ 	.word	0x00000001


	//----- nvinfo : EIATTR_CRS_STACK_SIZE
	.align		4
.L_9619:
        /*0134*/ 	.byte	0x04, 0x1e
        /*0136*/ 	.short	(.L_9621 - .L_9620)
.L_9620:
        /*0138*/ 	.word	0x00000000


	//----- nvinfo : EIATTR_CBANK_PARAM_SIZE
	.align		4
.L_9621:
        /*013c*/ 	.byte	0x03, 0x19
        /*013e*/ 	.short	0x0038


	//----- nvinfo : EIATTR_PARAM_CBANK
	.align		4
        /*0140*/ 	.byte	0x04, 0x0a
        /*0142*/ 	.short	(.L_9623 - .L_9622)
	.align		4
.L_9622:
        /*0144*/ 	.word	index@(.nv.constant0._ZN2at6native27unrolled_elementwise_kernelINS0_13BinaryFunctorIaaaZZZNS0_21remainder_kernel_cudaERNS_18TensorIteratorBaseEENKUlvE_clEvENKUlvE0_clEvEUlaaE_EESt5arrayIPcLm3EELi4E23TrivialOffsetCalculatorILi2EjESC_ILi1EjENS0_6memory12LoadWithCastILi2EEENSF_13StoreWithCastILi1EEEEEviT_T0_T2_T3_T4_T5_)
        /*0148*/ 	.short	0x0380
        /*014a*/ 	.short	0x0038


	//----- nvinfo : EIATTR_SW_WAR
	.align		4
.L_9623:
        /*014c*/ 	.byte	0x04, 0x36
        /*014e*/ 	.short	(.L_9625 - .L_9624)
.L_9624:
        /*0150*/ 	.word	0x00000008
.L_9625:


//--------------------- .nv.info._ZN2at6native18elementwise_kernelILi128ELi4EZNS0_22gpu_kernel_impl_nocastINS0_13BinaryFunctorIaaaZZZNS0_21remainder_kernel_cudaERNS_18TensorIteratorBaseEENKUlvE_clEvENKUlvE0_clEvEUlaaE_EEEEvS5_RKT_EUliE_EEviT1_ --------------------------
	.section	.nv.info._ZN2at6native18elementwise_kernelILi128ELi4EZNS0_22gpu_kernel_impl_nocastINS0_13BinaryFunctorIaaaZZZNS0_21remainder_kernel_cudaERNS_18TensorIteratorBaseEENKUlvE_clEvENKUlvE0_clEvEUlaaE_EEEEvS5_RKT_EUliE_EEviT1_,"",@"SHT_CUDA_INFO"
	.sectionflags	@""
	.align	4


	//----- nvinfo : EIATTR_CUDA_API_VERSION
	.align		4
        /*0000*/ 	.byte	0x04, 0x37
        /*0002*/ 	.short	(.L_9627 - .L_9626)
.L_9626:
        /*0004*/ 	.word	0x00000082


	//----- nvinfo : EIATTR_KPARAM_INFO
	.align		4
.L_9627:
        /*0008*/ 	.byte	0x04, 0x17
        /*000a*/ 	.short	(.L_9629 - .L_9628)
.L_9628:
        /*000c*/ 	.word	0x00000000
        /*0010*/ 	.short	0x0001
        /*0012*/ 	.short	0x0008
        /*0014*/ 	.byte	0x00, 0xf0, 0x21, 0x0a


	//----- nvinfo : EIATTR_KPARAM_INFO
	.align		4
.L_9629:
        /*0018*/ 	.byte	0x04, 0x17
        /*001a*/ 	.short	(.L_9631 - .L_9630)
.L_9630:
        /*001c*/ 	.word	0x00000000
        /*0020*/ 	.short	0x0000
        /*0022*/ 	.short	0x0000
        /*0024*/ 	.byte	0x00, 0xf0, 0x11, 0x00


	//----- nvinfo : EIATTR_SPARSE_MMA_MASK
	.align		4
.L_9631:
        /*0028*/ 	.byte	0x03, 0x50
        /*002a*/ 	.short	0x0000


	//----- nvinfo : EIATTR_MAXREG_COUNT
	.align		4
        /*002c*/ 	.byte	0x03, 0x1b
        /*002e*/ 	.short	0x0080


	//----- nvinfo : EIATTR_MERCURY_ISA_VERSION
	.align		4
        /*0030*/ 	.byte	0x03, 0x5f
        /*0032*/ 	.short	0x0101


	//----- nvinfo : EIATTR_VRC_CTA_INIT_COUNT
	.align		4
        /*0034*/ 	.byte	0x02, 0x4a
	.zero		1
	.zero		1


	//----- nvinfo : EIATTR_EXIT_INSTR_OFFSETS
	.align		4
        /*0038*/ 	.byte	0x04, 0x1c
        /*003a*/ 	.short	(.L_9633 - .L_9632)


	//   ....[0]....
.L_9632:
        /*003c*/ 	.word	0x00000500


	//   ....[1]....
        /*0040*/ 	.word	0x00000620


	//   ....[2]....
        /*0044*/ 	.word	0x00004cd0


	//   ....[3]....
        /*0048*/ 	.word	0x00006400


	//----- nvinfo : EIATTR_MAX_THREADS
	.align		4
.L_9633:
        /*004c*/ 	.byte	0x04, 0x05
        /*004e*/ 	.short	(.L_9635 - .L_9634)
.L_9634:
        /*0050*/ 	.word	0x00000080
        /*0054*/ 	.word	0x00000001
        /*0058*/ 	.word	0x00000001


	//----- nvinfo : EIATTR_CRS_STACK_SIZE
	.align		4
.L_9635:
        /*005c*/ 	.byte	0x04, 0x1e
        /*005e*/ 	.short	(.L_9637 - .L_9636)
.L_9636:
        /*0060*/ 	.word	0x00000000


	//----- nvinfo : EIATTR_CBANK_PARAM_SIZE
	.align		4
.L_9637:
        /*0064*/ 	.byte	0x03, 0x19
        /*0066*/ 	.short	0x0290


	//----- nvinfo : EIATTR_PARAM_CBANK
	.align		4
        /*0068*/ 	.byte	0x04, 0x0a
        /*006a*/ 	.short	(.L_9639 - .L_9638)
	.align		4
.L_9638:
        /*006c*/ 	.word	index@(.nv.constant0._ZN2at6native18elementwise_kernelILi128ELi4EZNS0_22gpu_kernel_impl_nocastINS0_13BinaryFunctorIaaaZZZNS0_21remainder_kernel_cudaERNS_18TensorIteratorBaseEENKUlvE_clEvENKUlvE0_clEvEUlaaE_EEEEvS5_RKT_EUliE_EEviT1_)
        /*0070*/ 	.short	0x0380
        /*0072*/ 	.short	0x0290


	//----- nvinfo : EIATTR_SW_WAR
	.align		4
.L_9639:
        /*0074*/ 	.byte	0x04, 0x36
        /*0076*/ 	.short	(.L_9641 - .L_9640)
.L_9640:
        /*0078*/ 	.word	0x00000008
.L_9641:


//--------------------- .nv.info._ZN2at6native27unrolled_elementwise_kernelINS0_13BinaryFunctorIaaaZZZNS0_21remainder_kernel_cudaERNS_18TensorIteratorBaseEENKUlvE_clEvENKUlvE0_clEvEUlaaE_EESt5arrayIPcLm3EELi4E23TrivialOffsetCalculatorILi2EjESC_ILi1EjENS0_6memory15LoadWithoutCastENSF_16StoreWithoutCastEEEviT_T0_T2_T3_T4_T5_ --------------------------
	.section	.nv.info._ZN2at6native27unrolled_elementwise_kernelINS0_13BinaryFunctorIaaaZZZNS0_21remainder_kernel_cudaERNS_18TensorIteratorBaseEENKUlvE_clEvENKUlvE0_clEvEUlaaE_EESt5arrayIPcLm3EELi4E23TrivialOffsetCalculatorILi2EjESC_ILi1EjENS0_6memory15LoadWithoutCastENSF_16StoreWithoutCastEEEviT_T0_T2_T3_T4_T5_,"",@"SHT_CUDA_INFO"
	.sectionflags	@""
	.align	4


	//----- nvinfo : EIATTR_CUDA_API_VERSION
	.align		4
        /*0000*/ 	.byte	0x04, 0x37
        /*0002*/ 	.short	(.L_9643 - .L_9642)
.L_9642:
        /*0004*/ 	.word	0x00000082


	//----- nvinfo : EIATTR_KPARAM_INFO
	.align		4
.L_9643:
        /*0008*/ 	.byte	0x04, 0x17
        /*000a*/ 	.short	(.L_9645 - .L_9644)
.L_9644:
        /*000c*/ 	.word	0x00000000
        /*0010*/ 	.short	0x0006
        /*0012*/ 	.short	0x0023
        /*0014*/ 	.byte	0x00, 0xf0, 0x05, 0x00


	//----- nvinfo : EIATTR_KPARAM_INFO
	.align		4
.L_9645:
        /*0018*/ 	.byte	0x04, 0x17
        /*001a*/ 	.short	(.L_9647 - .L_9646)
.L_9646:
        /*001c*/ 	.word	0x00000000
        /*0020*/ 	.short	0x0005
        /*0022*/ 	.short	0x0022
        /*0024*/ 	.byte	0x00, 0xf0, 0x05, 0x00


	//----- nvinfo : EIATTR_KPARAM_INFO
	.align		4
.L_9647:
        /*0028*/ 	.byte	0x04, 0x17
        /*002a*/ 	.short	(.L_9649 - .L_9648)
.L_9648:
        /*002c*/ 	.word	0x00000000
        /*0030*/ 	.short	0x0004
        /*0032*/ 	.short	0x0021
        /*0034*/ 	.byte	0x00, 0xf0, 0x05, 0x00


	//----- nvinfo : EIATTR_KPARAM_INFO
	.align		4
.L_9649:
        /*0038*/ 	.byte	0x04, 0x17
        /*003a*/ 	.short	(.L_9651 - .L_9650)
.L_9650:
        /*003c*/ 	.word	0x00000000
        /*0040*/ 	.short	0x0003
        /*0042*/ 	.short	0x0020
        /*0044*/ 	.byte	0x00, 0xf0, 0x05, 0x00


	//----- nvinfo : EIATTR_KPARAM_INFO
	.align		4
.L_9651:
        /*0048*/ 	.byte	0x04, 0x17
        /*004a*/ 	.short	(.L_9653 - .L_9652)
.L_9652:
        /*004c*/ 	.word	0x00000000
        /*0050*/ 	.short	0x0002
        /*0052*/ 	.short	0x0008
        /*0054*/ 	.byte	0x00, 0xf0, 0x61, 0x00


	//----- nvinfo : EIATTR_KPARAM_INFO
	.align		4
.L_9653:
        /*0058*/ 	.byte	0x04, 0x17
        /*005a*/ 	.short	(.L_9655 - .L_9654)
.L_9654:
        /*005c*/ 	.word	0x00000000
        /*0060*/ 	.short	0x0001
        /*0062*/ 	.short	0x0004
        /*0064*/ 	.byte	0x00, 0xf0, 0x05, 0x00


	//----- nvinfo : EIATTR_KPARAM_INFO
	.align		4
.L_9655:
        /*0068*/ 	.byte	0x04, 0x17
        /*006a*/ 	.short	(.L_9657 - .L_9656)
.L_9656:
        /*006c*/ 	.word	0x00000000
        /*0070*/ 	.short	0x0000
        /*0072*/ 	.short	0x0000
        /*0074*/ 	.byte	0x00, 0xf0, 0x11, 0x00


	//----- nvinfo : EIATTR_SPARSE_MMA_MASK
	.align		4
.L_9657:
        /*0078*/ 	.byte	0x03, 0x50
        /*007a*/ 	.short	0x0000


	//----- nvinfo : EIATTR_MAXREG_COUNT
	.align		4
        /*007c*/ 	.byte	0x03, 0x1b
        /*007e*/ 	.short	0x00ff


	//----- nvinfo : EIATTR_MERCURY_ISA_VERSION
	.align		4
        /*0080*/ 	.byte	0x03, 0x5f
        /*0082*/ 	.short	0x0101


	//----- nvinfo : EIATTR_VRC_CTA_INIT_COUNT
	.align		4
        /*0084*/ 	.byte	0x02, 0x4a
	.zero		1
	.zero		1


	//----- nvinfo : EIATTR_EXIT_INSTR_OFFSETS
	.align		4
        /*0088*/ 	.byte	0x04, 0x1c
        /*008a*/ 	.short	(.L_9659 - .L_9658)


	//   ....[0]....
.L_9658:
        /*008c*/ 	.word	0x000009b0


	//   ....[1]....
        /*0090*/ 	.word	0x00000a10


	//----- nvinfo : EIATTR_MAX_THREADS
	.align		4
.L_9659:
        /*0094*/ 	.byte	0x04, 0x05
        /*0096*/ 	.short	(.L_9661 - .L_9660)
.L_9660:
        /*0098*/ 	.word	0x00000080
        /*009c*/ 	.word	0x00000001
        /*00a0*/ 	.word	0x00000001


	//----- nvinfo : EIATTR_CRS_STACK_SIZE
	.align		4
.L_9661:
        /*00a4*/ 	.byte	0x04, 0x1e
        /*00a6*/ 	.short	(.L_9663 - .L_9662)
.L_9662:
        /*00a8*/ 	.word	0x00000000


	//----- nvinfo : EIATTR_CBANK_PARAM_SIZE
	.align		4
.L_9663:
        /*00ac*/ 	.byte	0x03, 0x19
        /*00ae*/ 	.short	0x0024


	//----- nvinfo : EIATTR_PARAM_CBANK
	.align		4
        /*00b0*/ 	.byte	0x04, 0x0a
        /*00b2*/ 	.short	(.L_9665 - .L_9664)
	.align		4
.L_9664:
        /*00b4*/ 	.word	index@(.nv.constant0._ZN2at6native27unrolled_elementwise_kernelINS0_13BinaryFunctorIaaaZZZNS0_21remainder_kernel_cudaERNS_18TensorIteratorBaseEENKUlvE_clEvENKUlvE0_clEvEUlaaE_EESt5arrayIPcLm3EELi4E23TrivialOffsetCalculatorILi2EjESC_ILi1EjENS0_6memory15LoadWithoutCastENSF_16StoreWithoutCastEEEviT_T0_T2_T3_T4_T5_)
        /*00b8*/ 	.short	0x0380
        /*00ba*/ 	.short	0x0024


	//----- nvinfo : EIATTR_SW_WAR
	.align		4
.L_9665:
        /*00bc*/ 	.byte	0x04, 0x36
        /*00be*/ 	.short	(.L_9667 - .L_9666)
.L_9666:
        /*00c0*/ 	.word	0x00000008
.L_9667:


//--------------------- .nv.info._ZN2at6native29vectorized_elementwise_kernelILi2ENS0_13BinaryFunctorIaaaZZZNS0_21remainder_kernel_cudaERNS_18TensorIteratorBaseEENKUlvE_clEvENKUlvE0_clEvEUlaaE_EESt5arrayIPcLm3EEEEviT0_T1_ --------------------------
	.section	.nv.info._ZN2at6native29vectorized_elementwise_kernelILi2ENS0_13BinaryFunctorIaaaZZZNS0_21remainder_kernel_cudaERNS_18TensorIteratorBaseEENKUlvE_clEvENKUlvE0_clEvEUlaaE_EESt5arrayIPcLm3EEEEviT0_T1_,"",@"SHT_CUDA_INFO"
	.sectionflags	@""
	.align	4


	//----- nvinfo : EIATTR_CUDA_API_VERSION
	.align		4
        /*0000*/ 	.byte	0x04, 0x37
        /*0002*/ 	.short	(.L_9669 - .L_9668)
.L_9668:
        /*0004*/ 	.word	0x00000082


	//----- nvinfo : EIATTR_KPARAM_INFO
	.align		4
.L_9669:
        /*0008*/ 	.byte	0x04, 0x17
        /*000a*/ 	.short	(.L_9671 - .L_9670)
.L_9670:
        /*000c*/ 	.word	0x00000000
        /*0010*/ 	.short	0x0002
        /*0012*/ 	.short	0x0008
        /*0014*/ 	.byte	0x00, 0xf0, 0x61, 0x00


	//----- nvinfo : EIATTR_KPARAM_INFO
	.align		4
.L_9671:
        /*0018*/ 	.byte	0x04, 0x17
        /*001a*/ 	.short	(.L_9673 - .L_9672)
.L_9672:
        /*001c*/ 	.word	0x00000000
        /*0020*/ 	.short	0x0001
        /*0022*/ 	.short	0x0004
        /*0024*/ 	.byte	0x00, 0xf0, 0x05, 0x00


	//----- nvinfo : EIATTR_KPARAM_INFO
	.align		4
.L_9673:
        /*0028*/ 	.byte	0x04, 0x17
        /*002a*/ 	.short	(.L_9675 - .L_9674)
.L_9674:
        /*002c*/ 	.word	0x00000000
        /*0030*/ 	.short	0x0000
        /*0032*/ 	.short	0x0000
        /*0034*/ 	.byte	0x00, 0xf0, 0x11, 0x00


	//----- nvinfo : EIATTR_SPARSE_MMA_MASK
	.align		4
.L_9675:
        /*0038*/ 	.byte	0x03, 0x50
        /*003a*/ 	.short	0x0000


	//----- nvinfo : EIATTR_MAXREG_COUNT
	.align		4
        /*003c*/ 	.byte	0x03, 0x1b
        /*003e*/ 	.short	0x00ff


	//----- nvinfo : EIATTR_MERCURY_ISA_VERSION
	.align		4
        /*0040*/ 	.byte	0x03, 0x5f
        /*0042*/ 	.short	0x0101


	//----- nvinfo : EIATTR_VRC_CTA_INIT_COUNT
	.align		4
        /*0044*/ 	.byte	0x02, 0x4a
	.zero		1
	.zero		1


	//----- nvinfo : EIATTR_EXIT_INSTR_OFFSETS
	.align		4
        /*0048*/ 	.byte	0x04, 0x1c
        /*004a*/ 	.short	(.L_9677 - .L_9676)


	//   ....[0]....
.L_9676:
        /*004c*/ 	.word	0x00001360


	//   ....[1]....
        /*0050*/ 	.word	0x000013c0


	//   ....[2]....
        /*0054*/ 	.word	0x00001c90


	//----- nvinfo : EIATTR_MAX_THREADS
	.align		4
.L_9677:
        /*0058*/ 	.byte	0x04, 0x05
        /*005a*/ 	.short	(.L_9679 - .L_9678)
.L_9678:
        /*005c*/ 	.word	0x00000080
        /*0060*/ 	.word	0x00000001
        /*0064*/ 	.word	0x00000001


	//----- nvinfo : EIATTR_CRS_STACK_SIZE
	.align		4
.L_9679:
        /*0068*/ 	.byte	0x04, 0x1e
        /*006a*/ 	.short	(.L_9681 - .L_9680)
.L_9680:
        /*006c*/ 	.word	0x00000000


	//----- nvinfo : EIATTR_CBANK_PARAM_SIZE
	.align		4
.L_9681:
        /*0070*/ 	.byte	0x03, 0x19
        /*0072*/ 	.short	0x0020


	//----- nvinfo : EIATTR_PARAM_CBANK
	.align		4
        /*0074*/ 	.byte	0x04, 0x0a
        /*0076*/ 	.short	(.L_9683 - .L_9682)
	.align		4
.L_9682:
        /*0078*/ 	.word	index@(.nv.constant0._ZN2at6native29vectorized_elementwise_kernelILi2ENS0_13BinaryFunctorIaaaZZZNS0_21remainder_kernel_cudaERNS_18TensorIteratorBaseEENKUlvE_clEvENKUlvE0_clEvEUlaaE_EESt5arrayIPcLm3EEEEviT0_T1_)
        /*007c*/ 	.short	0x0380
        /*007e*/ 	.short	0x0020


	//----- nvinfo : EIATTR_SW_WAR
	.align		4
.L_9683:
        /*0080*/ 	.byte	0x04, 0x36
        /*0082*/ 	.short	(.L_9685 - .L_9684)
.L_9684:
        /*0084*/ 	.word	0x00000008
.L_9685:


//--------------------- .nv.info._ZN2at6native29vectorized_elementwise_kernelILi4ENS0_13BinaryFunctorIaaaZZZNS0_21remainder_kernel_cudaERNS_18TensorIteratorBaseEENKUlvE_clEvENKUlvE0_clEvEUlaaE_EESt5arrayIPcLm3EEEEviT0_T1_ --------------------------
	.section	.nv.info._ZN2at6native29vectorized_elementwise_kernelILi4ENS0_13BinaryFunctorIaaaZZZNS0_21remainder_kernel_cudaERNS_18TensorIteratorBaseEENKUlvE_clEvENKUlvE0_clEvEUlaaE_EESt5arrayIPcLm3EEEEviT0_T1_,"",@"SHT_CUDA_INFO"
	.sectionflags	@""
	.align	4


	//----- nvinfo : EIATTR_CUDA_API_VERSION
	.align		4
        /*0000*/ 	.byte	0x04, 0x37
        /*0002*/ 	.short	(.L_9687 - .L_9686)
.L_9686:
        /*0004*/ 	.word	0x00000082


	//----- nvinfo : EIATTR_KPARAM_INFO
	.align		4
.L_9687:
        /*0008*/ 	.byte	0x04, 0x17
        /*000a*/ 	.short	(.L_9689 - .L_9688)
.L_9688:
        /*000c*/ 	.word	0x00000000
        /*0010*/ 	.short	0x0002
        /*0012*/ 	.short	0x0008
        /*0014*/ 	.byte	0x00, 0xf0, 0x61, 0x00


	//----- nvinfo : EIATTR_KPARAM_INFO
	.align		4
.L_9689:
        /*0018*/ 	.byte	0x04, 0x17
        /*001a*/ 	.short	(.L_9691 - .L_9690)
.L_9690:
        /*001c*/ 	.word	0x00000000
        /*0020*/ 	.short	0x0001
        /*0022*/ 	.short	0x0004
        /*0024*/ 	.byte	0x00, 0xf0, 0x05, 0x00


	//----- nvinfo : EIATTR_KPARAM_INFO
	.align		4
.L_9691:
        /*0028*/ 	.byte	0x04, 0x17
        /*002a*/ 	.short	(.L_9693 - .L_9692)
.L_9692:
        /*002c*/ 	.word	0x00000000
        /*0030*/ 	.short	0x0000
        /*0032*/ 	.short	0x0000
        /*0034*/ 	.byte	0x00, 0xf0, 0x11, 0x00


	//----- nvinfo : EIATTR_SPARSE_MMA_MASK
	.align		4
.L_9693:
        /*0038*/ 	.byte	0x03, 0x50
        /*003a*/ 	.short	0x0000


	//----- nvinfo : EIATTR_MAXREG_COUNT
	.align		4
        /*003c*/ 	.byte	0x03, 0x1b
        /*003e*/ 	.short	0x00ff


	//----- nvinfo : EIATTR_MERCURY_ISA_VERSION
	.align		4
        /*0040*/ 	.byte	0x03, 0x5f
        /*0042*/ 	.short	0x0101


	//----- nvinfo : EIATTR_VRC_CTA_INIT_COUNT
	.align		4
        /*0044*/ 	.byte	0x02, 0x4a
	.zero		1
	.zero		1


	//----- nvinfo : EIATTR_EXIT_INSTR_OFFSETS
	.align		4
        /*0048*/ 	.byte	0x04, 0x1c
        /*004a*/ 	.short	(.L_9695 - .L_9694)


	//   ....[0]....
.L_9694:
        /*004c*/ 	.word	0x00001360


	//   ....[1]....
        /*0050*/ 	.word	0x000013c0


	//   ....[2]....
        /*0054*/ 	.word	0x00001d70


	//----- nvinfo : EIATTR_MAX_THREADS
	.align		4
.L_9695:
        /*0058*/ 	.byte	0x04, 0x05
        /*005a*/ 	.short	(.L_9697 - .L_9696)
.L_9696:
        /*005c*/ 	.word	0x00000080
        /*0060*/ 	.word	0x00000001
        /*0064*/ 	.word	0x00000001


	//----- nvinfo : EIATTR_CRS_STACK_SIZE
	.align		4
.L_9697:
        /*0068*/ 	.byte	0x04, 0x1e
        /*006a*/ 	.short	(.L_9699 - .L_9698)
.L_9698:
        /*006c*/ 	.word	0x00000000


	//----- nvinfo : EIATTR_CBANK_PARAM_SIZE
	.align		4
.L_9699:
        /*0070*/ 	.byte	0x03, 0x19
        /*0072*/ 	.short	0x0020


	//----- nvinfo : EIATTR_PARAM_CBANK
	.align		4
        /*0074*/ 	.byte	0x04, 0x0a
        /*0076*/ 	.short	(.L_9701 - .L_9700)
	.align		4
.L_9700:
        /*0078*/ 	.word	index@(.nv.constant0._ZN2at6native29vectorized_elementwise_kernelILi4ENS0_13BinaryFunctorIaaaZZZNS0_21remainder_kernel_cudaERNS_18TensorIteratorBaseEENKUlvE_clEvENKUlvE0_clEvEUlaaE_EESt5arrayIPcLm3EEEEviT0_T1_)
        /*007c*/ 	.short	0x0380
        /*007e*/ 	.short	0x0020


	//----- nvinfo : EIATTR_SW_WAR
	.align		4
.L_9701:
        /*0080*/ 	.byte	0x04, 0x36
        /*0082*/ 	.short	(.L_9703 - .L_9702)
.L_9702:
        /*0084*/ 	.word	0x00000008
.L_9703:


//--------------------- .nv.info._ZN2at6native29vectorized_elementwise_kernelILi8ENS0_13BinaryFunctorIaaaZZZNS0_21remainder_kernel_cudaERNS_18TensorIteratorBaseEENKUlvE_clEvENKUlvE0_clEvEUlaaE_EESt5arrayIPcLm3EEEEviT0_T1_ --------------------------
	.section	.nv.info._ZN2at6native29vectorized_elementwise_kernelILi8ENS0_13BinaryFunctorIaaaZZZNS0_21remainder_kernel_cudaERNS_18TensorIteratorBaseEENKUlvE_clEvENKUlvE0_clEvEUlaaE_EESt5arrayIPcLm3EEEEviT0_T1_,"",@"SHT_CUDA_INFO"
	.sectionflags	@""
	.align	4


	//----- nvinfo : EIATTR_CUDA_API_VERSION
	.align		4
        /*0000*/ 	.byte	0x04, 0x37
        /*0002*/ 	.short	(.L_9705 - .L_9704)
.L_9704:
        /*0004*/ 	.word	0x00000082


	//----- nvinfo : EIATTR_KPARAM_INFO
	.align		4
.L_9705:
        /*0008*/ 	.byte	0x04, 0x17
        /*000a*/ 	.short	(.L_9707 - .L_9706)
.L_9706:
        /*000c*/ 	.word	0x00000000
        /*0010*/ 	.short	0x0002
        /*0012*/ 	.short	0x0008
        /*0014*/ 	.byte	0x00, 0xf0, 0x61, 0x00


	//----- nvinfo : EIATTR_KPARAM_INFO
	.align		4
.L_9707:
        /*0018*/ 	.byte	0x04, 0x17
        /*001a*/ 	.short	(.L_9709 - .L_9708)
.L_9708:
        /*001c*/ 	.word	0x00000000
        /*0020*/ 	.short	0x0001
        /*0022*/ 	.short	0x0004
        /*0024*/ 	.byte	0x00, 0xf0, 0x05, 0x00


	//----- nvinfo : EIATTR_KPARAM_INFO
	.align		4
.L_9709:
        /*0028*/ 	.byte	0x04, 0x17
        /*002a*/ 	.short	(.L_9711 - .L_9710)
.L_9710:
        /*002c*/ 	.word	0x00000000
        /*0030*/ 	.short	0x0000
        /*0032*/ 	.short	0x0000
        /*0034*/ 	.byte	0x00, 0xf0, 0x11, 0x00


	//----- nvinfo : EIATTR_SPARSE_MMA_MASK
	.align		4
.L_9711:
        /*0038*/ 	.byte	0x03, 0x50
        /*003a*/ 	.short	0x0000


	//----- nvinfo : EIATTR_MAXREG_COUNT
	.align		4
        /*003c*/ 	.byte	0x03, 0x1b
        /*003e*/ 	.short	0x00ff


	//----- nvinfo : EIATTR_MERCURY_ISA_VERSION
	.align		4
        /*0040*/ 	.byte	0x03, 0x5f
        /*0042*/ 	.short	0x0101


	//----- nvinfo : EIATTR_VRC_CTA_INIT_COUNT
	.align		4
        /*0044*/ 	.byte	0x02, 0x4a
	.zero		1
	.zero		1


	//----- nvinfo : EIATTR_EXIT_INSTR_OFFSETS
	.align		4
        /*0048*/ 	.byte	0x04, 0x1c
        /*004a*/ 	.short	(.L_9713 - .L_9712)


	//   ....[0]....
.L_9712:
        /*004c*/ 	.word	0x00001360


	//   ....[1]....
        /*0050*/ 	.word	0x000013c0


	//   ....[2]....
        /*0054*/ 	.word	0x00001d40


	//----- nvinfo : EIATTR_MAX_THREADS
	.align		4
.L_9713:
        /*0058*/ 	.byte	0x04, 0x05
        /*005a*/ 	.short	(.L_9715 - .L_9714)
.L_9714:
        /*005c*/ 	.word	0x00000080
        /*0060*/ 	.word	0x00000001
        /*0064*/ 	.word	0x00000001


	//----- nvinfo : EIATTR_CRS_STACK_SIZE
	.align		4
.L_9715:
        /*0068*/ 	.byte	0x04, 0x1e
        /*006a*/ 	.short	(.L_9717 - .L_9716)
.L_9716:
        /*006c*/ 	.word	0x00000000


	//----- nvinfo : EIATTR_CBANK_PARAM_SIZE
	.align		4
.L_9717:
        /*0070*/ 	.byte	0x03, 0x19
        /*0072*/ 	.short	0x0020


	//----- nvinfo : EIATTR_PARAM_CBANK
	.align		4
        /*0074*/ 	.byte	0x04, 0x0a
        /*0076*/ 	.short	(.L_9719 - .L_9718)
	.align		4
.L_9718:
        /*0078*/ 	.word	index@(.nv.constant0._ZN2at6native29vectorized_elementwise_kernelILi8ENS0_13BinaryFunctorIaaaZZZNS0_21remainder_kernel_cudaERNS_18TensorIteratorBaseEENKUlvE_clEvENKUlvE0_clEvEUlaaE_EESt5arrayIPcLm3EEEEviT0_T1_)
        /*007c*/ 	.short	0x0380
        /*007e*/ 	.short	0x0020


	//----- nvinfo : EIATTR_SW_WAR
	.align		4
.L_9719:
        /*0080*/ 	.byte	0x04, 0x36
        /*0082*/ 	.short	(.L_9721 - .L_9720)
.L_9720:
        /*0084*/ 	.word	0x00000008
.L_9721:


//--------------------- .nv.info._ZN2at6native18elementwise_kernelILi128ELi4EZNS0_15gpu_kernel_implINS0_13BUnaryFunctorIaaaZZZNS0_21remainder_kernel_cudaERNS_18TensorIteratorBaseEENKUlvE_clEvENKUlvE0_clEvEUlaaE_EEEEvS5_RKT_EUliE_EEviT1_ --------------------------
	.section	.nv.info._ZN2at6native18elementwise_kernelILi128ELi4EZNS0_15gpu_kernel_implINS0_13BUnaryFunctorIaaaZZZNS0_21remainder_kernel_cudaERNS_18TensorIteratorBaseEENKUlvE_clEvENKUlvE0_clEvEUlaaE_EEEEvS5_RKT_EUliE_EEviT1_,"",@"SHT_CUDA_INFO"
	.sectionflags	@""
	.align	4


	//----- nvinfo : EIATTR_CUDA_API_VERSION
	.align		4
        /*0000*/ 	.byte	0x04, 0x37
        /*0002*/ 	.short	(.L_9723 - .L_9722)
.L_9722:
        /*0004*/ 	.word	0x00000082


	//----- nvinfo : EIATTR_KPARAM_INFO
	.align		4
.L_9723:
        /*0008*/ 	.byte	0x04, 0x17
        /*000a*/ 	.short	(.L_9725 - .L_9724)
.L_9724:
        /*000c*/ 	.word	0x00000000
        /*0010*/ 	.short	0x0001
        /*0012*/ 	.short	0x0008
        /*0014*/ 	.byte	0x00, 0xf0, 0x61, 0x08


	//----- nvinfo : EIATTR_KPARAM_INFO
	.align		4
.L_9725:
        /*0018*/ 	.byte	0x04, 0x17
        /*001a*/ 	.short	(.L_9727 - .L_9726)
.L_9726:
        /*001c*/ 	.word	0x00000000
        /*0020*/ 	.short	0x0000
        /*0022*/ 	.short	0x0000
        /*0024*/ 	.byte	0x00, 0xf0, 0x11, 0x00


	//----- nvinfo : EIATTR_SPARSE_MMA_MASK
	.align		4
.L_9727:
        /*0028*/ 	.byte	0x03, 0x50
        /*002a*/ 	.short	0x0000


	//----- nvinfo : EIATTR_MAXREG_COUNT
	.align		4
        /*002c*/ 	.byte	0x03, 0x1b
        /*002e*/ 	.short	0x0080


	//----- nvinfo : EIATTR_EXTERNS
	.align		4
        /*0030*/ 	.byte	0x04, 0x0f
        /*0032*/ 	.short	(.L_9729 - .L_9728)


	//   ....[0]....
	.align		4
.L_9728:
        /*0034*/ 	.word	index@(__assertfail)


	//----- nvinfo : EIATTR_MERCURY_ISA_VERSION
	.align		4
.L_9729:
        /*0038*/ 	.byte	0x03, 0x5f
        /*003a*/ 	.short	0x0101


	//----- nvinfo : EIATTR_VRC_CTA_INIT_COUNT
	.align		4
        /*003c*/ 	.byte	0x02, 0x4a
	.zero		1
	.zero		1


	//----- nvinfo : EIATTR_SYSCALL_OFFSETS
	.align		4
        /*0040*/ 	.byte	0x04, 0x46
        /*0042*/ 	.short	(.L_9731 - .L_9730)


	//   ....[0]....
.L_9730:
        /*0044*/ 	.word	0x00002140


	//   ....[1]....
        /*0048*/ 	.word	0x000030b0


	//   ....[2]....
        /*004c*/ 	.word	0x000053a0


	//   ....[3]....
        /*0050*/ 	.word	0x00006150


	//   ....[4]....
        /*0054*/ 	.word	0x00008530


	//   ....[5]....
        /*0058*/ 	.word	0x000092e0


	//   ....[6]....
        /*005c*/ 	.word	0x0000b6d0


	//   ....[7]....
        /*0060*/ 	.word	0x0000c450


	//----- nvinfo : EIATTR_EXIT_INSTR_OFFSETS
	.align		4
.L_9731:
        /*0064*/ 	.byte	0x04, 0x1c
        /*0066*/ 	.short	(.L_9733 - .L_9732)


	//   ....[0]....
.L_9732:
        /*0068*/ 	.word	0x000095c0


	//   ....[1]....
        /*006c*/ 	.word	0x0000b8c0


	//   ....[2]....
        /*0070*/ 	.word	0x0000b8e0


	//   ....[3]....
        /*0074*/ 	.word	0x0000b9a0


	//   ....[4]....
        /*0078*/ 	.word	0x0000b9e0


	//   ....[5]....
        /*007c*/ 	.word	0x0000ba20


	//   ....[6]....
        /*0080*/ 	.word	0x0000bab0


	//   ....[7]....
        /*0084*/ 	.word	0x0000baf0


	//   ....[8]....
        /*0088*/ 	.word	0x0000bb90


	//   ....[9]....
        /*008c*/ 	.word	0x0000bbe0


	//   ....[10]....
        /*0090*/ 	.word	0x0000bc30


	//   ....[11]....
        /*0094*/ 	.word	0x0000bd10


	//   ....[12]....
        /*0098*/ 	.word	0x0000be80


	//   ....[13]....
        /*009c*/ 	.word	0x0000bff0


	//   ....[14]....
        /*00a0*/ 	.word	0x0000c150


	//   ....[15]....
        /*00a4*/ 	.word	0x0000c1b0


	//   ....[16]....
        /*00a8*/ 	.word	0x0000c1f0


	//   ....[17]....
        /*00ac*/ 	.word	0x0000c290


	//   ....[18]....
        /*00b0*/ 	.word	0x0000c2f0


	//   ....[19]....
        /*00b4*/ 	.word	0x0000c460


	//   ....[20]....
        /*00b8*/ 	.word	0x0000c570


	//   ....[21]....
        /*00bc*/ 	.word	0x0000c6b0


	//   ....[22]....
        /*00c0*/ 	.word	0x0000c6f0


	//----- nvinfo : EIATTR_MAX_THREADS
	.align		4
.L_9733:
        /*00c4*/ 	.byte	0x04, 0x05
        /*00c6*/ 	.short	(.L_9735 - .L_9734)
.L_9734:
        /*00c8*/ 	.word	0x00000080
        /*00cc*/ 	.word	0x00000001
        /*00d0*/ 	.word	0x00000001


	//----- nvinfo : EIATTR_CRS_STACK_SIZE
	.align		4
.L_9735:
        /*00d4*/ 	.byte	0x04, 0x1e
        /*00d6*/ 	.short	(.L_9737 - .L_9736)
.L_9736:
        /*00d8*/ 	.word	0x00000000


	//----- nvinfo : EIATTR_CBANK_PARAM_SIZE
	.align		4
.L_9737:
        /*00dc*/ 	.byte	0x03, 0x19
        /*00de*/ 	.short	0x0220


	//----- nvinfo : EIATTR_PARAM_CBANK
	.align		4
        /*00e0*/ 	.byte	0x04, 0x0a
        /*00e2*/ 	.short	(.L_9739 - .L_9738)
	.align		4
.L_9738:
        /*00e4*/ 	.word	index@(.nv.constant0._ZN2at6native18elementwise_kernelILi128ELi4EZNS0_15gpu_kernel_implINS0_13BUnaryFunctorIaaaZZZNS0_21remainder_kernel_cudaERNS_18TensorIteratorBaseEENKUlvE_clEvENKUlvE0_clEvEUlaaE_EEEEvS5_RKT_EUliE_EEviT1_)
        /*00e8*/ 	.short	0x0380
        /*00ea*/ 	.short	0x0220


	//----- nvinfo : EIATTR_SW_WAR
	.align		4
.L_9739:
        /*00ec*/ 	.byte	0x04, 0x36
        /*00ee*/ 	.short	(.L_9741 - .L_9740)
.L_9740:
        /*00f0*/ 	.word	0x00000008
.L_9741:


//--------------------- .nv.info._ZN2at6native27unrolled_elementwise_kernelINS0_13BUnaryFunctorIaaaZZZNS0_21remainder_kernel_cudaERNS_18TensorIteratorBaseEENKUlvE_clEvENKUlvE0_clEvEUlaaE_EESt5arrayIPcLm2EELi4E23TrivialOffsetCalculatorILi1EjESD_NS0_6memory12LoadWithCastILi1EEENSE_13StoreWithCastILi1EEEEEviT_T0_T2_T3_T4_T5_ --------------------------
	.section	.nv.info._ZN2at6native27unrolled_elementwise_kernelINS0_13BUnaryFunctorIaaaZZZNS0_21remainder_kernel_cudaERNS_18TensorIteratorBaseEENKUlvE_clEvENKUlvE0_clEvEUlaaE_EESt5arrayIPcLm2EELi4E23TrivialOffsetCalculatorILi1EjESD_NS0_6memory12LoadWithCastILi1EEENSE_13StoreWithCastILi1EEEEEviT_T0_T2_T3_T4_T5_,"",@"SHT_CUDA_INFO"
	.sectionflags	@""
	.align	4


	//----- nvinfo : EIATTR_CUDA_API_VERSION
	.align		4
        /*0000*/ 	.byte	0x04, 0x37
        /*0002*/ 	.short	(.L_9743 - .L_9742)
.L_9742:
        /*0004*/ 	.word	0x00000082


	//----- nvinfo : EIATTR_KPARAM_INFO
	.align		4
.L_9743:
        /*0008*/ 	.byte	0x04, 0x17
        /*000a*/ 	.short	(.L_9745 - .L_9744)
.L_9744:
        /*000c*/ 	.word	0x00000000
        /*0010*/ 	.short	0x0006
        /*0012*/ 	.short	0x0024
        /*0014*/ 	.byte	0x00, 0xf0, 0x21, 0x00


	//----- nvinfo : EIATTR_KPARAM_INFO
	.align		4
.L_9745:
        /*0018*/ 	.byte	0x04, 0x17
        /*001a*/ 	.short	(.L_9747 - .L_9746)
.L_9746:
        /*001c*/ 	.word	0x00000000
        /*0020*/ 	.short	0x0005
        /*0022*/ 	.short	0x001c
        /*0024*/ 	.byte	0x00, 0xf0, 0x21, 0x00


	//----- nvinfo : EIATTR_KPARAM_INFO
	.align		4
.L_9747:
        /*0028*/ 	.byte	0x04, 0x17
        /*002a*/ 	.short	(.L_9749 - .L_9748)
.L_9748:
        /*002c*/ 	.word	0x00000000
        /*0030*/ 	.short	0x0004
        /*0032*/ 	.short	0x0019
        /*0034*/ 	.byte	0x00, 0xf0, 0x05, 0x00


	//----- nvinfo : EIATTR_KPARAM_INFO
	.align		4
.L_9749:
        /*0038*/ 	.byte	0x04, 0x17
        /*003a*/ 	.short	(.L_9751 - .L_9750)
.L_9750:
        /*003c*/ 	.word	0x00000000
        /*0040*/ 	.short	0x0003
        /*0042*/ 	.short	0x0018
        /*0044*/ 	.byte	0x00, 0xf0, 0x05, 0x00


	//----- nvinfo : EIATTR_KPARAM_INFO
	.align		4
.L_9751:
        /*0048*/ 	.byte	0x04, 0x17
        /*004a*/ 	.short	(.L_9753 - .L_9752)
.L_9752:
        /*004c*/ 	.word	0x00000000
        /*0050*/ 	.short	0x0002
        /*0052*/ 	.short	0x0008
        /*0054*/ 	.byte	0x00, 0xf0, 0x41, 0x00


	//----- nvinfo : EIATTR_KPARAM_INFO
	.align		4
.L_9753:
        /*0058*/ 	.byte	0x04, 0x17
        /*005a*/ 	.short	(.L_9755 - .L_9754)
.L_9754:
        /*005c*/ 	.word	0x00000000
        /*0060*/ 	.short	0x0001
        /*0062*/ 	.short	0x0004
        /*0064*/ 	.byte	0x00, 0xf0, 0x09, 0x00


	//----- nvinfo : EIATTR_KPARAM_INFO
	.align		4
.L_9755:
        /*0068*/ 	.byte	0x04, 0x17
        /*006a*/ 	.short	(.L_9757 - .L_9756)
.L_9756:
        /*006c*/ 	.word	0x00000000
        /*0070*/ 	.short	0x0000
        /*0072*/ 	.short	0x0000
        /*0074*/ 	.byte	0x00, 0xf0, 0x11, 0x00


	//----- nvinfo : EIATTR_SPARSE_MMA_MASK
	.align		4
.L_9757:
        /*0078*/ 	.byte	0x03, 0x50
        /*007a*/ 	.short	0x0000


	//----- nvinfo : EIATTR_MAXREG_COUNT
	.align		4
        /*007c*/ 	.byte	0x03, 0x1b
        /*007e*/ 	.short	0x00ff


	//----- nvinfo : EIATTR_EXTERNS
	.align		4
        /*0080*/ 	.byte	0x04, 0x0f
        /*0082*/ 	.short	(.L_9759 - .L_9758)


	//   ....[0]....
	.align		4
.L_9758:
        /*0084*/ 	.word	index@(__assertfail)


	//----- nvinfo : EIATTR_MERCURY_ISA_VERSION
	.align		4
.L_9759:
        /*0088*/ 	.byte	0x03, 0x5f
        /*008a*/ 	.short	0x0101


	//----- nvinfo : EIATTR_VRC_CTA_INIT_COUNT
	.align		4
        /*008c*/ 	.byte	0x02, 0x4a
	.zero		1
	.zero		1


	//----- nvinfo : EIATTR_SYSCALL_OFFSETS
	.align		4
        /*0090*/ 	.byte	0x04, 0x46
        /*0092*/ 	.short	(.L_9761 - .L_9760)


	//   ....[0]....
.L_9760:
        /*0094*/ 	.word	0x00000e30


	//   ....[1]....
        /*0098*/ 	.word	0x00001e00


	//   ....[2]....
        /*009c*/ 	.word	0x00002d10


	//   ....[3]....
        /*00a0*/ 	.word	0x00003c30


	//   ....[4]....
        /*00a4*/ 	.word	0x00005020


	//   ....[5]....
        /*00a8*/ 	.word	0x00005f10


	//   ....[6]....
        /*00ac*/ 	.word	0x00006ec0


	//   ....[7]....
        /*00b0*/ 	.word	0x00007e50


	//----- nvinfo : EIATTR_EXIT_INSTR_OFFSETS
	.align		4
.L_9761:
        /*00b4*/ 	.byte	0x04, 0x1c
        /*00b6*/ 	.short	(.L_9763 - .L_9762)


	//   ....[0]....
.L_9762:
        /*00b8*/ 	.word	0x00007190


	//   ....[1]....
        /*00bc*/ 	.word	0x000072c0


	//   ....[2]....
        /*00c0*/ 	.word	0x000072e0


	//   ....[3]....
        /*00c4*/ 	.word	0x000073a0


	//   ....[4]....
        /*00c8*/ 	.word	0x000073e0


	//   ....[5]....
        /*00cc*/ 	.word	0x00007420


	//   ....[6]....
        /*00d0*/ 	.word	0x000074b0


	//   ....[7]....
        /*00d4*/ 	.word	0x000074f0


	//   ....[8]....
        /*00d8*/ 	.word	0x00007590


	//   ....[9]....
        /*00dc*/ 	.word	0x000075e0


	//   ....[10]....
        /*00e0*/ 	.word	0x00007630


	//   ....[11]....
        /*00e4*/ 	.word	0x00007710


	//   ....[12]....
        /*00e8*/ 	.word	0x00007880


	//   ....[13]....
        /*00ec*/ 	.word	0x000079f0


	//   ....[14]....
        /*00f0*/ 	.word	0x00007b50


	//   ....[15]....
        /*00f4*/ 	.word	0x00007bb0


	//   ....[16]....
        /*00f8*/ 	.word	0x00007bf0


	//   ....[17]....
        /*00fc*/ 	.word	0x00007c90


	//   ....[18]....
        /*0100*/ 	.word	0x00007cf0


	//   ....[19]....
        /*0104*/ 	.word	0x00007e60


	//   ....[20]....
        /*0108*/ 	.word	0x00007f70


	//   ....[21]....
        /*010c*/ 	.word	0x000080b0


	//   ....[22]....
        /*0110*/ 	.word	0x000080f0


	//----- nvinfo : EIATTR_MAX_THREADS
	.align		4
.L_9763:
        /*0114*/ 	.byte	0x04, 0x05
        /*0116*/ 	.short	(.L_9765 - .L_9764)
.L_9764:
        /*0118*/ 	.word	0x00000080
        /*011c*/ 	.word	0x00000001
        /*0120*/ 	.word	0x00000001


	//----- nvinfo : EIATTR_CRS_STACK_SIZE
	.align		4
.L_9765:
        /*0124*/ 	.byte	0x04, 0x1e
        /*0126*/ 	.short	(.L_9767 - .L_9766)
.L_9766:
        /*0128*/ 	.word	0x00000000


	//----- nvinfo : EIATTR_CBANK_PARAM_SIZE
	.align		4
.L_9767:
        /*012c*/ 	.byte	0x03, 0x19
        /*012e*/ 	.short	0x002c


	//----- nvinfo : EIATTR_PARAM_CBANK
	.align		4
        /*0130*/ 	.byte	0x04, 0x0a
        /*0132*/ 	.short	(.L_9769 - .L_9768)
	.align		4
.L_9768:
        /*0134*/ 	.word	index@(.nv.constant0._ZN2at6native27unrolled_elementwise_kernelINS0_13BUnaryFunctorIaaaZZZNS0_21remainder_kernel_cudaERNS_18TensorIteratorBaseEENKUlvE_clEvENKUlvE0_clEvEUlaaE_EESt5arrayIPcLm2EELi4E23TrivialOffsetCalculatorILi1EjESD_NS0_6memory12LoadWithCastILi1EEENSE_13StoreWithCastILi1EEEEEviT_T0_T2_T3_T4_T5_)
        /*0138*/ 	.short	0x0380
        /*013a*/ 	.short	0x002c


	//----- nvinfo : EIATTR_SW_WAR
	.align		4
.L_9769:
        /*013c*/ 	.byte	0x04, 0x36
        /*013e*/ 	.short	(.L_9771 - .L_9770)
.L_9770:
        /*0140*/ 	.word	0x00000008
.L_9771:


//--------------------- .nv.info._ZN2at6native18elementwise_kernelILi128ELi4EZNS0_22gpu_kernel_impl_nocastINS0_13BUnaryFunctorIaaaZZZNS0_21remainder_kernel_cudaERNS_18TensorIteratorBaseEENKUlvE_clEvENKUlvE0_clEvEUlaaE_EEEEvS5_RKT_EUliE_EEviT1_ --------------------------
	.section	.nv.info._ZN2at6native18elementwise_kernelILi128ELi4EZNS0_22gpu_kernel_impl_nocastINS0_13BUnaryFunctorIaaaZZZNS0_21remainder_kernel_cudaERNS_18TensorIteratorBaseEENKUlvE_clEvENKUlvE0_clEvEUlaaE_EEEEvS5_RKT_EUliE_EEviT1_,"",@"SHT_CUDA_INFO"
	.sectionflags	@""
	.align	4


	//----- nvinfo : EIATTR_CUDA_API_VERSION
	.align		4
        /*0000*/ 	.byte	0x04, 0x37
        /*0002*/ 	.short	(.L_9773 - .L_9772)
.L_9772:
        /*0004*/ 	.word	0x00000082


	//----- nvinfo : EIATTR_KPARAM_INFO
	.align		4
.L_9773:
        /*0008*/ 	.byte	0x04, 0x17
        /*000a*/ 	.short	(.L_9775 - .L_9774)
.L_9774:
        /*000c*/ 	.word	0x00000000
        /*0010*/ 	.short	0x0001
        /*0012*/ 	.short	0x0008
        /*0014*/ 	.byte	0x00, 0xf0, 0x61, 0x08


	//----- nvinfo : EIATTR_KPARAM_INFO
	.align		4
.L_9775:
        /*0018*/ 	.byte	0x04, 0x17
        /*001a*/ 	.short	(.L_9777 - .L_9776)
.L_9776:
        /*001c*/ 	.word	0x00000000
        /*0020*/ 	.short	0x0000
        /*0022*/ 	.short	0x0000
        /*0024*/ 	.byte	0x00, 0xf0, 0x11, 0x00


	//----- nvinfo : EIATTR_SPARSE_MMA_MASK
	.align		4
.L_9777:
        /*0028*/ 	.byte	0x03, 0x50
        /*002a*/ 	.short	0x0000


	//----- nvinfo : EIATTR_MAXREG_COUNT
	.align		4
        /*002c*/ 	.byte	0x03, 0x1b
        /*002e*/ 	.short	0x0080


	//----- nvinfo : EIATTR_MERCURY_ISA_VERSION
	.align		4
        /*0030*/ 	.byte	0x03, 0x5f
        /*0032*/ 	.short	0x0101


	//----- nvinfo : EIATTR_VRC_CTA_INIT_COUNT
	.align		4
        /*0034*/ 	.byte	0x02, 0x4a
	.zero		1
	.zero		1


	//----- nvinfo : EIATTR_EXIT_INSTR_OFFSETS
	.align		4
        /*0038*/ 	.byte	0x04, 0x1c
        /*003a*/ 	.short	(.L_9779 - .L_9778)


	//   ....[0]....
.L_9778:
        /*003c*/ 	.word	0x000004f0


	//   ....[1]....
        /*0040*/ 	.word	0x00000600


	//   ....[2]....
        /*0044*/ 	.word	0x000042e0


	//   ....[3]....
        /*0048*/ 	.word	0x000056c0


	//----- nvinfo : EIATTR_MAX_THREADS
	.align		4
.L_9779:
        /*004c*/ 	.byte	0x04, 0x05
        /*004e*/ 	.short	(.L_9781 - .L_9780)
.L_9780:
        /*0050*/ 	.word	0x00000080
        /*0054*/ 	.word	0x00000001
        /*0058*/ 	.word	0x00000001


	//----- nvinfo : EIATTR_CRS_STACK_SIZE
	.align		4
.L_9781:
        /*005c*/ 	.byte	0x04, 0x1e
        /*005e*/ 	.short	(.L_9783 - .L_9782)
.L_9782:
        /*0060*/ 	.word	0x00000000


	//----- nvinfo : EIATTR_CBANK_PARAM_SIZE
	.align		4
.L_9783:
        /*0064*/ 	.byte	0x03, 0x19
        /*0066*/ 	.short	0x0220


	//----- nvinfo : EIATTR_PARAM_CBANK
	.align		4
        /*0068*/ 	.byte	0x04, 0x0a
        /*006a*/ 	.short	(.L_9785 - .L_9784)
	.align		4
.L_9784:
        /*006c*/ 	.word	index@(.nv.constant0._ZN2at6native18elementwise_kernelILi128ELi4EZNS0_22gpu_kernel_impl_nocastINS0_13BUnaryFunctorIaaaZZZNS0_21remainder_kernel_cudaERNS_18TensorIteratorBaseEENKUlvE_clEvENKUlvE0_clEvEUlaaE_EEEEvS5_RKT_EUliE_EEviT1_)
        /*0070*/ 	.short	0x0380
        /*0072*/ 	.short	0x0220


	//----- nvinfo : EIATTR_SW_WAR
	.align		4
.L_9785:
        /*0074*/ 	.byte	0x04, 0x36
        /*0076*/ 	.short	(.L_9787 - .L_9786)
.L_9786:
        /*0078*/ 	.word	0x00000008
.L_9787:


//--------------------- .nv.info._ZN2at6native27unrolled_elementwise_kernelINS0_13BUnaryFunctorIaaaZZZNS0_21remainder_kernel_cudaERNS_18TensorIteratorBaseEENKUlvE_clEvENKUlvE0_clEvEUlaaE_EESt5arrayIPcLm2EELi4E23TrivialOffsetCalculatorILi1EjESD_NS0_6memory15LoadWithoutCastENSE_16StoreWithoutCastEEEviT_T0_T2_T3_T4_T5_ --------------------------
	.section	.nv.info._ZN2at6native27unrolled_elementwise_kernelINS0_13BUnaryFunctorIaaaZZZNS0_21remainder_kernel_cudaERNS_18TensorIteratorBaseEENKUlvE_clEvENKUlvE0_clEvEUlaaE_EESt5arrayIPcLm2EELi4E23TrivialOffsetCalculatorILi1EjESD_NS0_6memory15LoadWithoutCastENSE_16StoreWithoutCastEEEviT_T0_T2_T3_T4_T5_,"",@"SHT_CUDA_INFO"
	.sectionflags	@""
	.align	4


	//----- nvinfo : EIATTR_CUDA_API_VERSION
	.align		4
        /*0000*/ 	.byte	0x04, 0x37
        /*0002*/ 	.short	(.L_9789 - .L_9788)
.L_9788:
        /*0004*/ 	.word	0x00000082


	//----- nvinfo : EIATTR_KPARAM_INFO
	.align		4
.L_9789:
        /*0008*/ 	.byte	0x04, 0x17
        /*000a*/ 	.short	(.L_9791 - .L_9790)
.L_9790:
        /*000c*/ 	.word	0x00000000
        /*0010*/ 	.short	0x0006
        /*0012*/ 	.short	0x001b
        /*0014*/ 	.byte	0x00, 0xf0, 0x05, 0x00


	//----- nvinfo : EIATTR_KPARAM_INFO
	.align		4
.L_9791:
        /*0018*/ 	.byte	0x04, 0x17
        /*001a*/ 	.short	(.L_9793 - .L_9792)
.L_9792:
        /*001c*/ 	.word	0x00000000
        /*0020*/ 	.short	0x0005
        /*0022*/ 	.short	0x001a
        /*0024*/ 	.byte	0x00, 0xf0, 0x05, 0x00


	//----- nvinfo : EIATTR_KPARAM_INFO
	.align		4
.L_9793:
        /*0028*/ 	.byte	0x04, 0x17
        /*002a*/ 	.short	(.L_9795 - .L_9794)
.L_9794:
        /*002c*/ 	.word	0x00000000
        /*0030*/ 	.short	0x0004
        /*0032*/ 	.short	0x0019
        /*0034*/ 	.byte	0x00, 0xf0, 0x05, 0x00


	//----- nvinfo : EIATTR_KPARAM_INFO
	.align		4
.L_9795:
        /*0038*/ 	.byte	0x04, 0x17
        /*003a*/ 	.short	(.L_9797 - .L_9796)
.L_9796:
        /*003c*/ 	.word	0x00000000
        /*0040*/ 	.short	0x0003
        /*0042*/ 	.short	0x0018
        /*0044*/ 	.byte	0x00, 0xf0, 0x05, 0x00


	//----- nvinfo : EIATTR_KPARAM_INFO
	.align		4
.L_9797:
        /*0048*/ 	.byte	0x04, 0x17
        /*004a*/ 	.short	(.L_9799 - .L_9798)
.L_9798:
        /*004c*/ 	.word	0x00000000
        /*0050*/ 	.short	0x0002
        /*0052*/ 	.short	0x0008
        /*0054*/ 	.byte	0x00, 0xf0, 0x41, 0x00


	//----- nvinfo : EIATTR_KPARAM_INFO
	.align		4
.L_9799:
        /*0058*/ 	.byte	0x04, 0x17
        /*005a*/ 	.short	(.L_9801 - .L_9800)
.L_9800:
        /*005c*/ 	.word	0x00000000
        /*0060*/ 	.short	0x0001
        /*0062*/ 	.short	0x0004
        /*0064*/ 	.byte	0x00, 0xf0, 0x09, 0x00


	//----- nvinfo : EIATTR_KPARAM_INFO
	.align		4
.L_9801:
        /*0068*/ 	.byte	0x04, 0x17
        /*006a*/ 	.short	(.L_9803 - .L_9802)
.L_9802:
        /*006c*/ 	.word	0x00000000
        /*0070*/ 	.short	0x0000
        /*0072*/ 	.short	0x0000
        /*0074*/ 	.byte	0x00, 0xf0, 0x11, 0x00


	//----- nvinfo : EIATTR_SPARSE_MMA_MASK
	.align		4
.L_9803:
        /*0078*/ 	.byte	0x03, 0x50
        /*007a*/ 	.short	0x0000


	//----- nvinfo : EIATTR_MAXREG_COUNT
	.align		4
        /*007c*/ 	.byte	0x03, 0x1b
        /*007e*/ 	.short	0x00ff


	//----- nvinfo : EIATTR_MERCURY_ISA_VERSION
	.align		4
        /*0080*/ 	.byte	0x03, 0x5f
        /*0082*/ 	.short	0x0101


	//----- nvinfo : EIATTR_VRC_CTA_INIT_COUNT
	.align		4
        /*0084*/ 	.byte	0x02, 0x4a
	.zero		1
	.zero		1


	//----- nvinfo : EIATTR_EXIT_INSTR_OFFSETS
	.align		4
        /*0088*/ 	.byte	0x04, 0x1c
        /*008a*/ 	.short	(.L_9805 - .L_9804)


	//   ....[0]....
.L_9804:
        /*008c*/ 	.word	0x00000880


	//   ....[1]....
        /*0090*/ 	.word	0x000008e0


	//----- nvinfo : EIATTR_MAX_THREADS
	.align		4
.L_9805:
        /*0094*/ 	.byte	0x04, 0x05
        /*0096*/ 	.short	(.L_9807 - .L_9806)
.L_9806:
        /*0098*/ 	.word	0x00000080
        /*009c*/ 	.word	0x00000001
        /*00a0*/ 	.word	0x00000001


	//----- nvinfo : EIATTR_CRS_STACK_SIZE
	.align		4
.L_9807:
        /*00a4*/ 	.byte	0x04, 0x1e
        /*00a6*/ 	.short	(.L_9809 - .L_9808)
.L_9808:
        /*00a8*/ 	.word	0x00000000


	//----- nvinfo : EIATTR_CBANK_PARAM_SIZE
	.align		4
.L_9809:
        /*00ac*/ 	.byte	0x03, 0x19
        /*00ae*/ 	.short	0x001c


	//----- nvinfo : EIATTR_PARAM_CBANK
	.align		4
        /*00b0*/ 	.byte	0x04, 0x0a
        /*00b2*/ 	.short	(.L_9811 - .L_9810)
	.align		4
.L_9810:
        /*00b4*/ 	.word	index@(.nv.constant0._ZN2at6native27unrolled_elementwise_kernelINS0_13BUnaryFunctorIaaaZZZNS0_21remainder_kernel_cudaERNS_18TensorIteratorBaseEENKUlvE_clEvENKUlvE0_clEvEUlaaE_EESt5arrayIPcLm2EELi4E23TrivialOffsetCalculatorILi1EjESD_NS0_6memory15LoadWithoutCastENSE_16StoreWithoutCastEEEviT_T0_T2_T3_T4_T5_)
        /*00b8*/ 	.short	0x0380
        /*00ba*/ 	.short	0x001c


	//----- nvinfo : EIATTR_SW_WAR
	.align		4
.L_9811:
        /*00bc*/ 	.byte	0x04, 0x36
        /*00be*/ 	.short	(.L_9813 - .L_9812)
.L_9812:
        /*00c0*/ 	.word	0x00000008
.L_9813:


//--------------------- .nv.info._ZN2at6native29vectorized_elementwise_kernelILi2ENS0_13BUnaryFunctorIaaaZZZNS0_21remainder_kernel_cudaERNS_18TensorIteratorBaseEENKUlvE_clEvENKUlvE0_clEvEUlaaE_EESt5arrayIPcLm2EEEEviT0_T1_ --------------------------
	.section	.nv.info._ZN2at6native29vectorized_elementwise_kernelILi2ENS0_13BUnaryFunctorIaaaZZZNS0_21remainder_kernel_cudaERNS_18TensorIteratorBaseEENKUlvE_clEvENKUlvE0_clEvEUlaaE_EESt5arrayIPcLm2EEEEviT0_T1_,"",@"SHT_CUDA_INFO"
	.sectionflags	@""
	.align	4


	//----- nvinfo : EIATTR_CUDA_API_VERSION
	.align		4
        /*0000*/ 	.byte	0x04, 0x37
        /*0002*/ 	.short	(.L_9815 - .L_9814)
.L_9814:
        /*0004*/ 	.word	0x00000082


	//----- nvinfo : EIATTR_KPARAM_INFO
	.align		4
.L_9815:
        /*0008*/ 	.byte	0x04, 0x17
        /*000a*/ 	.short	(.L_9817 - .L_9816)
.L_9816:
        /*000c*/ 	.word	0x00000000
        /*0010*/ 	.short	0x0002
        /*0012*/ 	.short	0x0008
        /*0014*/ 	.byte	0x00, 0xf0, 0x41, 0x00


	//----- nvinfo : EIATTR_KPARAM_INFO
	.align		4
.L_9817:
        /*0018*/ 	.byte	0x04, 0x17
        /*001a*/ 	.short	(.L_9819 - .L_9818)
.L_9818:
        /*001c*/ 	.word	0x00000000
        /*0020*/ 	.short	0x0001
        /*0022*/ 	.short	0x0004
        /*0024*/ 	.byte	0x00, 0xf0, 0x09, 0x00


	//----- nvinfo : EIATTR_KPARAM_INFO
	.align		4
.L_9819:
        /*0028*/ 	.byte	0x04, 0x17
        /*002a*/ 	.short	(.L_9821 - .L_9820)
.L_9820:
        /*002c*/ 	.word	0x00000000
        /*0030*/ 	.short	0x0000
        /*0032*/ 	.short	0x0000
        /*0034*/ 	.byte	0x00, 0xf0, 0x11, 0x00


	//----- nvinfo : EIATTR_SPARSE_MMA_MASK
	.align		4
.L_9821:
        /*0038*/ 	.byte	0x03, 0x50
        /*003a*/ 	.short	0x0000


	//----- nvinfo : EIATTR_MAXREG_COUNT
	.align		4
        /*003c*/ 	.byte	0x03, 0x1b
        /*003e*/ 	.short	0x00ff


	//----- nvinfo : EIATTR_MERCURY_ISA_VERSION
	.align		4
        /*0040*/ 	.byte	0x03, 0x5f
        /*0042*/ 	.short	0x0101


	//----- nvinfo : EIATTR_VRC_CTA_INIT_COUNT
	.align		4
        /*0044*/ 	.byte	0x02, 0x4a
	.zero		1
	.zero		1


	//----- nvinfo : EIATTR_EXIT_INSTR_OFFSETS
	.align		4
        /*0048*/ 	.byte	0x04, 0x1c
        /*004a*/ 	.short	(.L_9823 - .L_9822)


	//   ....[0]....
.L_9822:
        /*004c*/ 	.word	0x000010f0


	//   ....[1]....
        /*0050*/ 	.word	0x00001150


	//   ....[2]....
        /*0054*/ 	.word	0x000018f0


	//----- nvinfo : EIATTR_MAX_THREADS
	.align		4
.L_9823:
        /*0058*/ 	.byte	0x04, 0x05
        /*005a*/ 	.short	(.L_9825 - .L_9824)
.L_9824:
        /*005c*/ 	.word	0x00000080
        /*0060*/ 	.word	0x00000001
        /*0064*/ 	.word	0x00000001


	//----- nvinfo : EIATTR_CRS_STACK_SIZE
	.align		4
.L_9825:
        /*0068*/ 	.byte	0x04, 0x1e
        /*006a*/ 	.short	(.L_9827 - .L_9826)
.L_9826:
        /*006c*/ 	.word	0x00000000


	//----- nvinfo : EIATTR_CBANK_PARAM_SIZE
	.align		4
.L_9827:
        /*0070*/ 	.byte	0x03, 0x19
        /*0072*/ 	.short	0x0018


	//----- nvinfo : EIATTR_PARAM_CBANK
	.align		4
        /*0074*/ 	.byte	0x04, 0x0a
        /*0076*/ 	.short	(.L_9829 - .L_9828)
	.align		4
.L_9828:
        /*0078*/ 	.word	index@(.nv.constant0._ZN2at6native29vectorized_elementwise_kernelILi2ENS0_13BUnaryFunctorIaaaZZZNS0_21remainder_kernel_cudaERNS_18TensorIteratorBaseEENKUlvE_clEvENKUlvE0_clEvEUlaaE_EESt5arrayIPcLm2EEEEviT0_T1_)
        /*007c*/ 	.short	0x0380
        /*007e*/ 	.short	0x0018


	//----- nvinfo : EIATTR_SW_WAR
	.align		4
.L_9829:
        /*0080*/ 	.byte	0x04, 0x36
        /*0082*/ 	.short	(.L_9831 - .L_9830)
.L_9830:
        /*0084*/ 	.word	0x00000008
.L_9831:


//--------------------- .nv.info._ZN2at6native29vectorized_elementwise_kernelILi4ENS0_13BUnaryFunctorIaaaZZZNS0_21remainder_kernel_cudaERNS_18TensorIteratorBaseEENKUlvE_clEvENKUlvE0_clEvEUlaaE_EESt5arrayIPcLm2EEEEviT0_T1_ --------------------------
	.section	.nv.info._ZN2at6native29vectorized_elementwise_kernelILi4ENS0_13BUnaryFunctorIaaaZZZNS0_21remainder_kernel_cudaERNS_18TensorIteratorBaseEENKUlvE_clEvENKUlvE0_clEvEUlaaE_EESt5arrayIPcLm2EEEEviT0_T1_,"",@"SHT_CUDA_INFO"
	.sectionflags	@""
	.align	4


	//----- nvinfo : EIATTR_CUDA_API_VERSION
	.align		4
        /*0000*/ 	.byte	0x04, 0x37
        /*0002*/ 	.short	(.L_9833 - .L_9832)
.L_9832:
        /*0004*/ 	.word	0x00000082


	//----- nvinfo : EIATTR_KPARAM_INFO
	.align		4
.L_9833:
        /*0008*/ 	.byte	0x04, 0x17
        /*000a*/ 	.short	(.L_9835 - .L_9834)
.L_9834:
        /*000c*/ 	.word	0x00000000
        /*0010*/ 	.short	0x0002
        /*0012*/ 	.short	0x0008
        /*0014*/ 	.byte	0x00, 0xf0, 0x41, 0x00


	//----- nvinfo : EIATTR_KPARAM_INFO
	.align		4
.L_9835:
        /*0018*/ 	.byte	0x04, 0x17
        /*001a*/ 	.short	(.L_9837 - .L_9836)
.L_9836:
        /*001c*/ 	.word	0x00000000
        /*0020*/ 	.short	0x0001
        /*0022*/ 	.short	0x0004
        /*0024*/ 	.byte	0x00, 0xf0, 0x09, 0x00


	//----- nvinfo : EIATTR_KPARAM_INFO
	.align		4
.L_9837:
        /*0028*/ 	.byte	0x04, 0x17
        /*002a*/ 	.short	(.L_9839 - .L_9838)
.L_9838:
        /*002c*/ 	.word	0x00000000
        /*0030*/ 	.short	0x0000
        /*0032*/ 	.short	0x0000
        /*0034*/ 	.byte	0x00, 0xf0, 0x11, 0x00


	//----- nvinfo : EIATTR_SPARSE_MMA_MASK
	.align		4
.L_9839:
        /*0038*/ 	.byte	0x03, 0x50
        /*003a*/ 	.short	0x0000


	//----- nvinfo : EIATTR_MAXREG_COUNT
	.align		4
        /*003c*/ 	.byte	0x03, 0x1b
        /*003e*/ 	.short	0x00ff


	//----- nvinfo : EIATTR_MERCURY_ISA_VERSION
	.align		4
        /*0040*/ 	.byte	0x03, 0x5f
        /*0042*/ 	.short	0x0101


	//----- nvinfo : EIATTR_VRC_CTA_INIT_COUNT
	.align		4
        /*0044*/ 	.byte	0x02, 0x4a
	.zero		1
	.zero		1


	//----- nvinfo : EIATTR_EXIT_INSTR_OFFSETS
	.align		4
        /*0048*/ 	.byte	0x04, 0x1c
        /*004a*/ 	.short	(.L_9841 - .L_9840)


	//   ....[0]....
.L_9840:
        /*004c*/ 	.word	0x000010f0


	//   ....[1]....
        /*0050*/ 	.word	0x00001150


	//   ....[2]....
        /*0054*/ 	.word	0x000019b0


	//----- nvinfo : EIATTR_MAX_THREADS
	.align		4
.L_9841:
        /*0058*/ 	.byte	0x04, 0x05
        /*005a*/ 	.short	(.L_9843 - .L_9842)
.L_9842:
        /*005c*/ 	.word	0x00000080
        /*0060*/ 	.word	0x00000001
        /*0064*/ 	.word	0x00000001


	//----- nvinfo : EIATTR_CRS_STACK_SIZE
	.align		4
.L_9843:
        /*0068*/ 	.byte	0x04, 0x1e
        /*006a*/ 	.short	(.L_9845 - .L_9844)
.L_9844:
        /*006c*/ 	.word	0x00000000


	//----- nvinfo : EIATTR_CBANK_PARAM_SIZE
	.align		4
.L_9845:
        /*0070*/ 	.byte	0x03, 0x19
        /*0072*/ 	.short	0x0018


	//----- nvinfo : EIATTR_PARAM_CBANK
	.align		4
        /*0074*/ 	.byte	0x04, 0x0a
        /*0076*/ 	.short	(.L_9847 - .L_9846)
	.align		4
.L_9846:
        /*0078*/ 	.word	index@(.nv.constant0._ZN2at6native29vectorized_elementwise_kernelILi4ENS0_13BUnaryFunctorIaaaZZZNS0_21remainder_kernel_cudaERNS_18TensorIteratorBaseEENKUlvE_clEvENKUlvE0_clEvEUlaaE_EESt5arrayIPcLm2EEEEviT0_T1_)
        /*007c*/ 	.short	0x0380
        /*007e*/ 	.short	0x0018


	//----- nvinfo : EIATTR_SW_WAR
	.align		4
.L_9847:
        /*0080*/ 	.byte	0x04, 0x36
        /*0082*/ 	.short	(.L_9849 - .L_9848)
.L_9848:
        /*0084*/ 	.word	0x00000008
.L_9849:


//--------------------- .nv.info._ZN2at6native29vectorized_elementwise_kernelILi8ENS0_13BUnaryFunctorIaaaZZZNS0_21remainder_kernel_cudaERNS_18TensorIteratorBaseEENKUlvE_clEvENKUlvE0_clEvEUlaaE_EESt5arrayIPcLm2EEEEviT0_T1_ --------------------------
	.section	.nv.info._ZN2at6native29vectorized_elementwise_kernelILi8ENS0_13BUnaryFunctorIaaaZZZNS0_21remainder_kernel_cudaERNS_18TensorIteratorBaseEENKUlvE_clEvENKUlvE0_clEvEUlaaE_EESt5arrayIPcLm2EEEEviT0_T1_,"",@"SHT_CUDA_INFO"
	.sectionflags	@""
	.align	4


	//----- nvinfo : EIATTR_CUDA_API_VERSION
	.align		4
        /*0000*/ 	.byte	0x04, 0x37
        /*0002*/ 	.short	(.L_9851 - .L_9850)
.L_9850:
        /*0004*/ 	.word	0x00000082


	//----- nvinfo : EIATTR_KPARAM_INFO
	.align		4
.L_9851:
        /*0008*/ 	.byte	0x04, 0x17
        /*000a*/ 	.short	(.L_9853 - .L_9852)
.L_9852:
        /*000c*/ 	.word	0x00000000
        /*0010*/ 	.short	0x0002
        /*0012*/ 	.short	0x0008
        /*0014*/ 	.byte	0x00, 0xf0, 0x41, 0x00


	//----- nvinfo : EIATTR_KPARAM_INFO
	.align		4
.L_9853:
        /*0018*/ 	.byte	0x04, 0x17
        /*001a*/ 	.short	(.L_9855 - .L_9854)
.L_9854:
        /*001c*/ 	.word	0x00000000
        /*0020*/ 	.short	0x0001
        /*0022*/ 	.short	0x0004
        /*0024*/ 	.byte	0x00, 0xf0, 0x09, 0x00


	//----- nvinfo : EIATTR_KPARAM_INFO
	.align		4
.L_9855:
        /*0028*/ 	.byte	0x04, 0x17
        /*002a*/ 	.short	(.L_9857 - .L_9856)
.L_9856:
        /*002c*/ 	.word	0x00000000
        /*0030*/ 	.short	0x0000
        /*0032*/ 	.short	0x0000
        /*0034*/ 	.byte	0x00, 0xf0, 0x11, 0x00


	//----- nvinfo : EIATTR_SPARSE_MMA_MASK
	.align		4
.L_9857:
        /*0038*/ 	.byte	0x03, 0x50
        /*003a*/ 	.short	0x0000


	//----- nvinfo : EIATTR_MAXREG_COUNT
	.align		4
        /*003c*/ 	.byte	0x03, 0x1b
        /*003e*/ 	.short	0x00ff


	//----- nvinfo : EIATTR_MERCURY_ISA_VERSION
	.align		4
        /*0040*/ 	.byte	0x03, 0x5f
        /*0042*/ 	.short	0x0101


	//----- nvinfo : EIATTR_VRC_CTA_INIT_COUNT
	.align		4
        /*0044*/ 	.byte	0x02, 0x4a
	.zero		1
	.zero		1


	//----- nvinfo : EIATTR_EXIT_INSTR_OFFSETS
	.align		4
        /*0048*/ 	.byte	0x04, 0x1c
        /*004a*/ 	.short	(.L_9859 - .L_9858)


	//   ....[0]....
.L_9858:
        /*004c*/ 	.word	0x000010f0


	//   ....[1]....
        /*0050*/ 	.word	0x00001150


	//   ....[2]....
        /*0054*/ 	.word	0x00001a00


	//----- nvinfo : EIATTR_MAX_THREADS
	.align		4
.L_9859:
        /*0058*/ 	.byte	0x04, 0x05
        /*005a*/ 	.short	(.L_9861 - .L_9860)
.L_9860:
        /*005c*/ 	.word	0x00000080
        /*0060*/ 	.word	0x00000001
        /*0064*/ 	.word	0x00000001


	//----- nvinfo : EIATTR_CRS_STACK_SIZE
	.align		4
.L_9861:
        /*0068*/ 	.byte	0x04, 0x1e
        /*006a*/ 	.short	(.L_9863 - .L_9862)
.L_9862:
        /*006c*/ 	.word	0x00000000


	//----- nvinfo : EIATTR_CBANK_PARAM_SIZE
	.align		4
.L_9863:
        /*0070*/ 	.byte	0x03, 0x19
        /*0072*/ 	.short	0x0018


	//----- nvinfo : EIATTR_PARAM_CBANK
	.align		4
        /*0074*/ 	.byte	0x04, 0x0a
        /*0076*/ 	.short	(.L_9865 - .L_9864)
	.align		4
.L_9864:
        /*0078*/ 	.word	index@(.nv.constant0._ZN2at6native29vectorized_elementwise_kernelILi8ENS0_13BUnaryFunctorIaaaZZZNS0_21remainder_kernel_cudaERNS_18TensorIteratorBaseEENKUlvE_clEvENKUlvE0_clEvEUlaaE_EESt5arrayIPcLm2EEEEviT0_T1_)
        /*007c*/ 	.short	0x0380
        /*007e*/ 	.short	0x0018


	//----- nvinfo : EIATTR_SW_WAR
	.align		4
.L_9865:
        /*0080*/ 	.byte	0x04, 0x36
        /*0082*/ 	.short	(.L_9867 - .L_9866)
.L_9866:
        /*0084*/ 	.word	0x00000008
.L_9867:


//--------------------- .nv.info._ZN2at6native18elementwise_kernelILi128ELi4EZNS0_15gpu_kernel_implINS0_13AUnaryFunctorIaaaZZZNS0_21remainder_kernel_cudaERNS_18TensorIteratorBaseEENKUlvE_clEvENKUlvE0_clEvEUlaaE_EEEEvS5_RKT_EUliE_EEviT1_ --------------------------
	.section	.nv.info._ZN2at6native18elementwise_kernelILi128ELi4EZNS0_15gpu_kernel_implINS0_13AUnaryFunctorIaaaZZZNS0_21remainder_kernel_cudaERNS_18TensorIteratorBaseEENKUlvE_clEvENKUlvE0_clEvEUlaaE_EEEEvS5_RKT_EUliE_EEviT1_,"",@"SHT_CUDA_INFO"
	.sectionflags	@""
	.align	4


	//----- nvinfo : EIATTR_CUDA_API_VERSION
	.align		4
        /*0000*/ 	.byte	0x04, 0x37
        /*0002*/ 	.short	(.L_9869 - .L_9868)
.L_9868:
        /*0004*/ 	.word	0x00000082


	//----- nvinfo : EIATTR_KPARAM_INFO
	.align		4
.L_9869:
        /*0008*/ 	.byte	0x04, 0x17
        /*000a*/ 	.short	(.L_9871 - .L_9870)
.L_9870:
        /*000c*/ 	.word	0x00000000
        /*0010*/ 	.short	0x0001
        /*0012*/ 	.short	0x0008
        /*0014*/ 	.byte	0x00, 0xf0, 0x61, 0x08


	//----- nvinfo : EIATTR_KPARAM_INFO
	.align		4
.L_9871:
        /*0018*/ 	.byte	0x04, 0x17
        /*001a*/ 	.short	(.L_9873 - .L_9872)
.L_9872:
        /*001c*/ 	.word	0x00000000
        /*0020*/ 	.short	0x0000
        /*0022*/ 	.short	0x0000
        /*0024*/ 	.byte	0x00, 0xf0, 0x11, 0x00


	//----- nvinfo : EIATTR_SPARSE_MMA_MASK
	.align		4
.L_9873:
        /*0028*/ 	.byte	0x03, 0x50
        /*002a*/ 	.short	0x0000


	//----- nvinfo : EIATTR_MAXREG_COUNT
	.align		4
        /*002c*/ 	.byte	0x03, 0x1b
        /*002e*/ 	.short	0x0080


	//----- nvinfo : EIATTR_EXTERNS
	.align		4
        /*0030*/ 	.byte	0x04, 0x0f
        /*0032*/ 	.short	(.L_9875 - .L_9874)


	//   ....[0]....
	.align		4
.L_9874:
        /*0034*/ 	.word	index@(__assertfail)


	//----- nvinfo : EIATTR_MERCURY_ISA_VERSION
	.align		4
.L_9875:
        /*0038*/ 	.byte	0x03, 0x5f
        /*003a*/ 	.short	0x0101


	//----- nvinfo : EIATTR_VRC_CTA_INIT_COUNT
	.align		4
        /*003c*/ 	.byte	0x02, 0x4a
	.zero		1
	.zero		1


	//----- nvinfo : EIATTR_SYSCALL_OFFSETS
	.align		4
        /*0040*/ 	.byte	0x04, 0x46
        /*0042*/ 	.short	(.L_9877 - .L_9876)


	//   ....[0]....
.L_9876:
        /*0044*/ 	.word	0x00002120


	//   ....[1]....
        /*0048*/ 	.word	0x00003090


	//   ....[2]....
        /*004c*/ 	.word	0x00005380


	//   ....[3]....
        /*0050*/ 	.word	0x00006130


	//   ....[4]....
        /*0054*/ 	.word	0x00008510


	//   ....[5]....
        /*0058*/ 	.word	0x000092c0


	//   ....[6]....
        /*005c*/ 	.word	0x0000b6b0


	//   ....[7]....
        /*0060*/ 	.word	0x0000c430


	//----- nvinfo : EIATTR_EXIT_INSTR_OFFSETS
	.align		4
.L_9877:
        /*0064*/ 	.byte	0x04, 0x1c
        /*0066*/ 	.short	(.L_9879 - .L_9878)


	//   ....[0]....
.L_9878:
        /*0068*/ 	.word	0x000095a0


	//   ....[1]....
        /*006c*/ 	.word	0x0000b8a0


	//   ....[2]....
        /*0070*/ 	.word	0x0000b8c0


	//   ....[3]....
        /*0074*/ 	.word	0x0000b980


	//   ....[4]....
        /*0078*/ 	.word	0x0000b9c0


	//   ....[5]....
        /*007c*/ 	.word	0x0000ba00


	//   ....[6]....
        /*0080*/ 	.word	0x0000ba90


	//   ....[7]....
        /*0084*/ 	.word	0x0000bad0


	//   ....[8]....
        /*0088*/ 	.word	0x0000bb70


	//   ....[9]....
        /*008c*/ 	.word	0x0000bbc0


	//   ....[10]....
        /*0090*/ 	.word	0x0000bc10


	//   ....[11]....
        /*0094*/ 	.word	0x0000bcf0


	//   ....[12]....
        /*0098*/ 	.word	0x0000be60


	//   ....[13]....
        /*009c*/ 	.word	0x0000bfd0


	//   ....[14]....
        /*00a0*/ 	.word	0x0000c130


	//   ....[15]....
        /*00a4*/ 	.word	0x0000c190


	//   ....[16]....
        /*00a8*/ 	.word	0x0000c1d0


	//   ....[17]....
        /*00ac*/ 	.word	0x0000c270


	//   ....[18]....
        /*00b0*/ 	.word	0x0000c2d0


	//   ....[19]....
        /*00b4*/ 	.word	0x0000c440


	//   ....[20]....
        /*00b8*/ 	.word	0x0000c550


	//   ....[21]....
        /*00bc*/ 	.word	0x0000c690


	//   ....[22]....
        /*00c0*/ 	.word	0x0000c6d0


	//----- nvinfo : EIATTR_MAX_THREADS
	.align		4
.L_9879:
        /*00c4*/ 	.byte	0x04, 0x05
        /*00c6*/ 	.short	(.L_9881 - .L_9880)
.L_9880:
        /*00c8*/ 	.word	0x00000080
        /*00cc*/ 	.word	0x00000001
        /*00d0*/ 	.word	0x00000001


	//----- nvinfo : EIATTR_CRS_STACK_SIZE
	.align		4
.L_9881:
        /*00d4*/ 	.byte	0x04, 0x1e
        /*00d6*/ 	.short	(.L_9883 - .L_9882)
.L_9882:
        /*00d8*/ 	.word	0x00000000


	//----- nvinfo : EIATTR_CBANK_PARAM_SIZE
	.align		4
.L_9883:
        /*00dc*/ 	.byte	0x03, 0x19
        /*00de*/ 	.short	0x0220


	//----- nvinfo : EIATTR_PARAM_CBANK
	.align		4
        /*00e0*/ 	.byte	0x04, 0x0a
        /*00e2*/ 	.short	(.L_9885 - .L_9884)
	.align		4
.L_9884:
        /*00e4*/ 	.word	index@(.nv.constant0._ZN2at6native18elementwise_kernelILi128ELi4EZNS0_15gpu_kernel_implINS0_13AUnaryFunctorIaaaZZZNS0_21remainder_kernel_cudaERNS_18TensorIteratorBaseEENKUlvE_clEvENKUlvE0_clEvEUlaaE_EEEEvS5_RKT_EUliE_EEviT1_)
        /*00e8*/ 	.short	0x0380
        /*00ea*/ 	.short	0x0220


	//----- nvinfo : EIATTR_SW_WAR
	.align		4
.L_9885:
        /*00ec*/ 	.byte	0x04, 0x36
        /*00ee*/ 	.short	(.L_9887 - .L_9886)
.L_9886:
        /*00f0*/ 	.word	0x00000008
.L_9887:


//--------------------- .nv.info._ZN2at6native27unrolled_elementwise_kernelINS0_13AUnaryFunctorIaaaZZZNS0_21remainder_kernel_cudaERNS_18TensorIteratorBaseEENKUlvE_clEvENKUlvE0_clEvEUlaaE_EESt5arrayIPcLm2EELi4E23TrivialOffsetCalculatorILi1EjESD_NS0_6memory12LoadWithCastILi1EEENSE_13StoreWithCastILi1EEEEEviT_T0_T2_T3_T4_T5_ --------------------------
	.section	.nv.info._ZN2at6native27unrolled_elementwise_kernelINS0_13AUnaryFunctorIaaaZZZNS0_21remainder_kernel_cudaERNS_18TensorIteratorBaseEENKUlvE_clEvENKUlvE0_clEvEUlaaE_EESt5arrayIPcLm2EELi4E23TrivialOffsetCalculatorILi1EjESD_NS0_6memory12LoadWithCastILi1EEENSE_13StoreWithCastILi1EEEEEviT_T0_T2_T3_T4_T5_,"",@"SHT_CUDA_INFO"
	.sectionflags	@""
	.align	4


	//----- nvinfo : EIATTR_CUDA_API_VERSION
	.align		4
        /*0000*/ 	.byte	0x04, 0x37
        /*0002*/ 	.short	(.L_9889 - .L_9888)
.L_9888:
        /*0004*/ 	.word	0x00000082


	//----- nvinfo : EIATTR_KPARAM_INFO
	.align		4
.L_9889:
        /*0008*/ 	.byte	0x04, 0x17
        /*000a*/ 	.short	(.L_9891 - .L_9890)
.L_9890:
        /*000c*/ 	.word	0x00000000
        /*0010*/ 	.short	0x0006
        /*0012*/ 	.short	0x0024
        /*0014*/ 	.byte	0x00, 0xf0, 0x21, 0x00


	//----- nvinfo : EIATTR_KPARAM_INFO
	.align		4
.L_9891:
        /*0018*/ 	.byte	0x04, 0x17
        /*001a*/ 	.short	(.L_9893 - .L_9892)
.L_9892:
        /*001c*/ 	.word	0x00000000
        /*0020*/ 	.short	0x0005
        /*0022*/ 	.short	0x001c
        /*0024*/ 	.byte	0x00, 0xf0, 0x21, 0x00


	//----- nvinfo : EIATTR_KPARAM_INFO
	.align		4
.L_9893:
        /*0028*/ 	.byte	0x04, 0x17
        /*002a*/ 	.short	(.L_9895 - .L_9894)
.L_9894:
        /*002c*/ 	.word	0x00000000
        /*0030*/ 	.short	0x0004
        /*0032*/ 	.short	0x0019
        /*0034*/ 	.byte	0x00, 0xf0, 0x05, 0x00


	//----- nvinfo : EIATTR_KPARAM_INFO
	.align		4
.L_9895:
        /*0038*/ 	.byte	0x04, 0x17
        /*003a*/ 	.short	(.L_9897 - .L_9896)
.L_9896:
        /*003c*/ 	.word	0x00000000
        /*0040*/ 	.short	0x0003
        /*0042*/ 	.short	0x0018
        /*0044*/ 	.byte	0x00, 0xf0, 0x05, 0x00


	//----- nvinfo : EIATTR_KPARAM_INFO
	.align		4
.L_9897:
        /*0048*/ 	.byte	0x04, 0x17
        /*004a*/ 	.short	(.L_9899 - .L_9898)
.L_9898:
        /*004c*/ 	.word	0x00000000
        /*0050*/ 	.short	0x0002
        /*0052*/ 	.short	0x0008
        /*0054*/ 	.byte	0x00, 0xf0, 0x41, 0x00


	//----- nvinfo : EIATTR_KPARAM_INFO
	.align		4
.L_9899:
        /*0058*/ 	.byte	0x04, 0x17
        /*005a*/ 	.short	(.L_9901 - .L_9900)
.L_9900:
        /*005c*/ 	.word	0x00000000
        /*0060*/ 	.short	0x0001
        /*0062*/ 	.short	0x0004
        /*0064*/ 	.byte	0x00, 0xf0, 0x09, 0x00


	//----- nvinfo : EIATTR_KPARAM_INFO
	.align		4
.L_9901:
        /*0068*/ 	.byte	0x04, 0x17
        /*006a*/ 	.short	(.L_9903 - .L_9902)
.L_9902:
        /*006c*/ 	.word	0x00000000
        /*0070*/ 	.short	0x0000
        /*0072*/ 	.short	0x0000
        /*0074*/ 	.byte	0x00, 0xf0, 0x11, 0x00


	//----- nvinfo : EIATTR_SPARSE_MMA_MASK
	.align		4
.L_9903:
        /*0078*/ 	.byte	0x03, 0x50
        /*007a*/ 	.short	0x0000


	//----- nvinfo : EIATTR_MAXREG_COUNT
	.align		4
        /*007c*/ 	.byte	0x03, 0x1b
        /*007e*/ 	.short	0x00ff


	//----- nvinfo : EIATTR_EXTERNS
	.align		4
        /*0080*/ 	.byte	0x04, 0x0f
        /*0082*/ 	.short	(.L_9905 - .L_9904)


	//   ....[0]....
	.align		4
.L_9904:
        /*0084*/ 	.word	index@(__assertfail)


	//----- nvinfo : EIATTR_MERCURY_ISA_VERSION
	.align		4
.L_9905:
        /*0088*/ 	.byte	0x03, 0x5f
        /*008a*/ 	.short	0x0101


	//----- nvinfo : EIATTR_VRC_CTA_INIT_COUNT
	.align		4
        /*008c*/ 	.byte	0x02, 0x4a
	.zero		1
	.zero		1


	//----- nvinfo : EIATTR_SYSCALL_OFFSETS
	.align		4
        /*0090*/ 	.byte	0x04, 0x46
        /*0092*/ 	.short	(.L_9907 - .L_9906)


	//   ....[0]....
.L_9906:
        /*0094*/ 	.word	0x00000e30


	//   ....[1]....
        /*0098*/ 	.word	0x00001de0


	//   ....[2]....
        /*009c*/ 	.word	0x00002cd0


	//   ....[3]....
        /*00a0*/ 	.word	0x00003bc0


	//   ....[4]....
        /*00a4*/ 	.word	0x00004f90


	//   ....[5]....
        /*00a8*/ 	.word	0x00005e80


	//   ....[6]....
        /*00ac*/ 	.word	0x00006e30


	//   ....[7]....
        /*00b0*/ 	.word	0x00007dc0


	//----- nvinfo : EIATTR_EXIT_INSTR_OFFSETS
	.align		4
.L_9907:
        /*00b4*/ 	.byte	0x04, 0x1c
        /*00b6*/ 	.short	(.L_9909 - .L_9908)


	//   ....[0]....
.L_9908:
        /*00b8*/ 	.word	0x00007100


	//   ....[1]....
        /*00bc*/ 	.word	0x00007230


	//   ....[2]....
        /*00c0*/ 	.word	0x00007250


	//   ....[3]....
        /*00c4*/ 	.word	0x00007310


	//   ....[4]....
        /*00c8*/ 	.word	0x00007350


	//   ....[5]....
        /*00cc*/ 	.word	0x00007390


	//   ....[6]....
        /*00d0*/ 	.word	0x00007420


	//   ....[7]....
        /*00d4*/ 	.word	0x00007460


	//   ....[8]....
        /*00d8*/ 	.word	0x00007500


	//   ....[9]....
        /*00dc*/ 	.word	0x00007550


	//   ....[10]....
        /*00e0*/ 	.word	0x000075a0


	//   ....[11]....
        /*00e4*/ 	.word	0x00007680


	//   ....[12]....
        /*00e8*/ 	.word	0x000077f0


	//   ....[13]....
        /*00ec*/ 	.word	0x00007960


	//   ....[14]....
        /*00f0*/ 	.word	0x00007ac0


	//   ....[15]....
        /*00f4*/ 	.word	0x00007b20


	//   ....[16]....
        /*00f8*/ 	.word	0x00007b60


	//   ....[17]....
        /*00fc*/ 	.word	0x00007c00


	//   ....[18]....
        /*0100*/ 	.word	0x00007c60


	//   ....[19]....
        /*0104*/ 	.word	0x00007dd0


	//   ....[20]....
        /*0108*/ 	.word	0x00007ee0


	//   ....[21]....
        /*010c*/ 	.word	0x00008020


	//   ....[22]....
        /*0110*/ 	.word	0x00008060


	//----- nvinfo : EIATTR_MAX_THREADS
	.align		4
.L_9909:
        /*0114*/ 	.byte	0x04, 0x05
        /*0116*/ 	.short	(.L_9911 - .L_9910)
.L_9910:
        /*0118*/ 	.word	0x00000080
        /*011c*/ 	.word	0x00000001
        /*0120*/ 	.word	0x00000001


	//----- nvinfo : EIATTR_CRS_STACK_SIZE
	.align		4
.L_9911:
        /*0124*/ 	.byte	0x04, 0x1e
        /*0126*/ 	.short	(.L_9913 - .L_9912)
.L_9912:
        /*0128*/ 	.word	0x00000000


	//----- nvinfo : EIATTR_CBANK_PARAM_SIZE
	.align		4
.L_9913:
        /*012c*/ 	.byte	0x03, 0x19
        /*012e*/ 	.short	0x002c


	//----- nvinfo : EIATTR_PARAM_CBANK
	.align		4
        /*0130*/ 	.byte	0x04, 0x0a
        /*0132*/ 	.short	(.L_9915 - .L_9914)
	.align		4
.L_9914:
        /*0134*/ 	.word	index@(.nv.constant0._ZN2at6native27unrolled_elementwise_kernelINS0_13AUnaryFunctorIaaaZZZNS0_21remainder_kernel_cudaERNS_18TensorIteratorBaseEENKUlvE_clEvENKUlvE0_clEvEUlaaE_EESt5arrayIPcLm2EELi4E23TrivialOffsetCalculatorILi1EjESD_NS0_6memory12LoadWithCastILi1EEENSE_13StoreWithCastILi1EEEEEviT_T0_T2_T3_T4_T5_)
        /*0138*/ 	.short	0x0380
        /*013a*/ 	.short	0x002c


	//----- nvinfo : EIATTR_SW_WAR
	.align		4
.L_9915:
        /*013c*/ 	.byte	0x04, 0x36
        /*013e*/ 	.short	(.L_9917 - .L_9916)
.L_9916:
        /*0140*/ 	.word	0x00000008
.L_9917:


//--------------------- .nv.info._ZN2at6native18elementwise_kernelILi128ELi4EZNS0_22gpu_kernel_impl_nocastINS0_13AUnaryFunctorIaaaZZZNS0_21remainder_kernel_cudaERNS_18TensorIteratorBaseEENKUlvE_clEvENKUlvE0_clEvEUlaaE_EEEEvS5_RKT_EUliE_EEviT1_ --------------------------
	.section	.nv.info._ZN2at6native18elementwise_kernelILi128ELi4EZNS0_22gpu_kernel_impl_nocastINS0_13AUnaryFunctorIaaaZZZNS0_21remainder_kernel_cudaERNS_18TensorIteratorBaseEENKUlvE_clEvENKUlvE0_clEvEUlaaE_EEEEvS5_RKT_EUliE_EEviT1_,"",@"SHT_CUDA_INFO"
	.sectionflags	@""
	.align	4


	//----- nvinfo : EIATTR_CUDA_API_VERSION
	.align		4
        /*0000*/ 	.byte	0x04, 0x37
        /*0002*/ 	.short	(.L_9919 - .L_9918)
.L_9918:
        /*0004*/ 	.word	0x00000082


	//----- nvinfo : EIATTR_KPARAM_INFO
	.align		4
.L_9919:
        /*0008*/ 	.byte	0x04, 0x17
        /*000a*/ 	.short	(.L_9921 - .L_9920)
.L_9920:
        /*000c*/ 	.word	0x00000000
        /*0010*/ 	.short	0x0001
        /*0012*/ 	.short	0x0008
        /*0014*/ 	.byte	0x00, 0xf0, 0x61, 0x08


	//----- nvinfo : EIATTR_KPARAM_INFO
	.align		4
.L_9921:
        /*0018*/ 	.byte	0x04, 0x17
        /*001a*/ 	.short	(.L_9923 - .L_9922)
.L_9922:
        /*001c*/ 	.word	0x00000000
        /*0020*/ 	.short	0x0000
        /*0022*/ 	.short	0x0000
        /*0024*/ 	.byte	0x00, 0xf0, 0x11, 0x00


	//----- nvinfo : EIATTR_SPARSE_MMA_MASK
	.align		4
.L_9923:
        /*0028*/ 	.byte	0x03, 0x50
        /*002a*/ 	.short	0x0000


	//----- nvinfo : EIATTR_MAXREG_COUNT
	.align		4
        /*002c*/ 	.byte	0x03, 0x1b
        /*002e*/ 	.short	0x0080


	//----- nvinfo : EIATTR_MERCURY_ISA_VERSION
	.align		4
        /*0030*/ 	.byte	0x03, 0x5f
        /*0032*/ 	.short	0x0101


	//----- nvinfo : EIATTR_VRC_CTA_INIT_COUNT
	.align		4
        /*0034*/ 	.byte	0x02, 0x4a
	.zero		1
	.zero		1


	//----- nvinfo : EIATTR_EXIT_INSTR_OFFSETS
	.align		4
        /*0038*/ 	.byte	0x04, 0x1c
        /*003a*/ 	.short	(.L_9925 - .L_9924)


	//   ....[0]....
.L_9924:
        /*003c*/ 	.word	0x000004d0


	//   ....[1]....
        /*0040*/ 	.word	0x000005e0


	//   ....[2]....
        /*0044*/ 	.word	0x000042d0


	//   ....[3]....
        /*0048*/ 	.word	0x000056b0


	//----- nvinfo : EIATTR_MAX_THREADS
	.align		4
.L_9925:
        /*004c*/ 	.byte	0x04, 0x05
        /*004e*/ 	.short	(.L_9927 - .L_9926)
.L_9926:
        /*0050*/ 	.word	0x00000080
        /*0054*/ 	.word	0x00000001
        /*0058*/ 	.word	0x00000001


	//----- nvinfo : EIATTR_CRS_STACK_SIZE
	.align		4
.L_9927:
        /*005c*/ 	.byte	0x04, 0x1e
        /*005e*/ 	.short	(.L_9929 - .L_9928)
.L_9928:
        /*0060*/ 	.word	0x00000000


	//----- nvinfo : EIATTR_CBANK_PARAM_SIZE
	.align		4
.L_9929:
        /*0064*/ 	.byte	0x03, 0x19
        /*0066*/ 	.short	0x0220


	//----- nvinfo : EIATTR_PARAM_CBANK
	.align		4
        /*0068*/ 	.byte	0x04, 0x0a
        /*006a*/ 	.short	(.L_9931 - .L_9930)
	.align		4
.L_9930:
        /*006c*/ 	.word	index@(.nv.constant0._ZN2at6native18elementwise_kernelILi128ELi4EZNS0_22gpu_kernel_impl_nocastINS0_13AUnaryFunctorIaaaZZZNS0_21remainder_kernel_cudaERNS_18TensorIteratorBaseEENKUlvE_clEvENKUlvE0_clEvEUlaaE_EEEEvS5_RKT_EUliE_EEviT1_)
        /*0070*/ 	.short	0x0380
        /*0072*/ 	.short	0x0220


	//----- nvinfo : EIATTR_SW_WAR
	.align		4
.L_9931:
        /*0074*/ 	.byte	0x04, 0x36
        /*0076*/ 	.short	(.L_9933 - .L_9932)
.L_9932:
        /*0078*/ 	.word	0x00000008
.L_9933:


//--------------------- .nv.info._ZN2at6native27unrolled_elementwise_kernelINS0_13AUnaryFunctorIaaaZZZNS0_21remainder_kernel_cudaERNS_18TensorIteratorBaseEENKUlvE_clEvENKUlvE0_clEvEUlaaE_EESt5arrayIPcLm2EELi4E23TrivialOffsetCalculatorILi1EjESD_NS0_6memory15LoadWithoutCastENSE_16StoreWithoutCastEEEviT_T0_T2_T3_T4_T5_ --------------------------
	.section	.nv.info._ZN2at6native27unrolled_elementwise_kernelINS0_13AUnaryFunctorIaaaZZZNS0_21remainder_kernel_cudaERNS_18TensorIteratorBaseEENKUlvE_clEvENKUlvE0_clEvEUlaaE_EESt5arrayIPcLm2EELi4E23TrivialOffsetCalculatorILi1EjESD_NS0_6memory15LoadWithoutCastENSE_16StoreWithoutCastEEEviT_T0_T2_T3_T4_T5_,"",@"SHT_CUDA_INFO"
	.sectionflags	@""
	.align	4


	//----- nvinfo : EIATTR_CUDA_API_VERSION
	.align		4
        /*0000*/ 	.byte	0x04, 0x37
        /*0002*/ 	.short	(.L_9935 - .L_9934)
.L_9934:
        /*0004*/ 	.word	0x00000082


	//----- nvinfo : EIATTR_KPARAM_INFO
	.align		4
.L_9935:
        /*0008*/ 	.byte	0x04, 0x17
        /*000a*/ 	.short	(.L_9937 - .L_9936)
.L_9936:
        /*000c*/ 	.word	0x00000000
        /*0010*/ 	.short	0x0006
        /*0012*/ 	.short	0x001b
        /*0014*/ 	.byte	0x00, 0xf0, 0x05, 0x00


	//----- nvinfo : EIATTR_KPARAM_INFO
	.align		4
.L_9937:
        /*0018*/ 	.byte	0x04, 0x17
        /*001a*/ 	.short	(.L_9939 - .L_9938)
.L_9938:
        /*001c*/ 	.word	0x00000000
        /*0020*/ 	.short	0x0005
        /*0022*/ 	.short	0x001a
        /*0024*/ 	.byte	0x00, 0xf0, 0x05, 0x00


	//----- nvinfo : EIATTR_KPARAM_INFO
	.align		4
.L_9939:
        /*0028*/ 	.byte	0x04, 0x17
        /*002a*/ 	.short	(.L_9941 - .L_9940)
.L_9940:
        /*002c*/ 	.word	0x00000000
        /*0030*/ 	.short	0x0004
        /*0032*/ 	.short	0x0019
        /*0034*/ 	.byte	0x00, 0xf0, 0x05, 0x00


	//----- nvinfo : EIATTR_KPARAM_INFO
	.align		4
.L_9941:
        /*0038*/ 	.byte	0x04, 0x17
        /*003a*/ 	.short	(.L_9943 - .L_9942)
.L_9942:
        /*003c*/ 	.word	0x00000000
        /*0040*/ 	.short	0x0003
        /*0042*/ 	.short	0x0018
        /*0044*/ 	.byte	0x00, 0xf0, 0x05, 0x00


	//----- nvinfo : EIATTR_KPARAM_INFO
	.align		4
.L_9943:
        /*0048*/ 	.byte	0x04, 0x17
        /*004a*/ 	.short	(.L_9945 - .L_9944)
.L_9944:
        /*004c*/ 	.word	0x00000000
        /*0050*/ 	.short	0x0002
        /*0052*/ 	.short	0x0008
        /*0054*/ 	.byte	0x00, 0xf0, 0x41, 0x00


	//----- nvinfo : EIATTR_KPARAM_INFO
	.align		4
.L_9945:
        /*0058*/ 	.byte	0x04, 0x17
        /*005a*/ 	.short	(.L_9947 - .L_9946)
.L_9946:
        /*005c*/ 	.word	0x00000000
        /*0060*/ 	.short	0x0001
        /*0062*/ 	.short	0x0004
        /*0064*/ 	.byte	0x00, 0xf0, 0x09, 0x00


	//----- nvinfo : EIATTR_KPARAM_INFO
	.align		4
.L_9947:
        /*0068*/ 	.byte	0x04, 0x17
        /*006a*/ 	.short	(.L_9949 - .L_9948)
.L_9948:
        /*006c*/ 	.word	0x00000000
        /*0070*/ 	.short	0x0000
        /*0072*/ 	.short	0x0000
        /*0074*/ 	.byte	0x00, 0xf0, 0x11, 0x00


	//----- nvinfo : EIATTR_SPARSE_MMA_MASK
	.align		4
.L_9949:
        /*0078*/ 	.byte	0x03, 0x50
        /*007a*/ 	.short	0x0000


	//----- nvinfo : EIATTR_MAXREG_COUNT
	.align		4
        /*007c*/ 	.byte	0x03, 0x1b
        /*007e*/ 	.short	0x00ff


	//----- nvinfo : EIATTR_MERCURY_ISA_VERSION
	.align		4
        /*0080*/ 	.byte	0x03, 0x5f
        /*0082*/ 	.short	0x0101


	//----- nvinfo : EIATTR_VRC_CTA_INIT_COUNT
	.align		4
        /*0084*/ 	.byte	0x02, 0x4a
	.zero		1
	.zero		1


	//----- nvinfo : EIATTR_EXIT_INSTR_OFFSETS
	.align		4
        /*0088*/ 	.byte	0x04, 0x1c
        /*008a*/ 	.short	(.L_9951 - .L_9950)


	//   ....[0]....
.L_9950:
        /*008c*/ 	.word	0x000008c0


	//   ....[1]....
        /*0090*/ 	.word	0x00000920


	//----- nvinfo : EIATTR_MAX_THREADS
	.align		4
.L_9951:
        /*0094*/ 	.byte	0x04, 0x05
        /*0096*/ 	.short	(.L_9953 - .L_9952)
.L_9952:
        /*0098*/ 	.word	0x00000080
        /*009c*/ 	.word	0x00000001
        /*00a0*/ 	.word	0x00000001


	//----- nvinfo : EIATTR_CRS_STACK_SIZE
	.align		4
.L_9953:
        /*00a4*/ 	.byte	0x04, 0x1e
        /*00a6*/ 	.short	(.L_9955 - .L_9954)
.L_9954:
        /*00a8*/ 	.word	0x00000000


	//----- nvinfo : EIATTR_CBANK_PARAM_SIZE
	.align		4
.L_9955:
        /*00ac*/ 	.byte	0x03, 0x19
        /*00ae*/ 	.short	0x001c


	//----- nvinfo : EIATTR_PARAM_CBANK
	.align		4
        /*00b0*/ 	.byte	0x04, 0x0a
        /*00b2*/ 	.short	(.L_9957 - .L_9956)
	.align		4
.L_9956:
        /*00b4*/ 	.word	index@(.nv.constant0._ZN2at6native27unrolled_elementwise_kernelINS0_13AUnaryFunctorIaaaZZZNS0_21remainder_kernel_cudaERNS_18TensorIteratorBaseEENKUlvE_clEvENKUlvE0_clEvEUlaaE_EESt5arrayIPcLm2EELi4E23TrivialOffsetCalculatorILi1EjESD_NS0_6memory15LoadWithoutCastENSE_16StoreWithoutCastEEEviT_T0_T2_T3_T4_T5_)
        /*00b8*/ 	.short	0x0380
        /*00ba*/ 	.short	0x001c


	//----- nvinfo : EIATTR_SW_WAR
	.align		4
.L_9957:
        /*00bc*/ 	.byte	0x04, 0x36
        /*00be*/ 	.short	(.L_9959 - .L_9958)
.L_9958:
        /*00c0*/ 	.word	0x00000008
.L_9959:


//--------------------- .nv.info._ZN2at6native29vectorized_elementwise_kernelILi2ENS0_13AUnaryFunctorIaaaZZZNS0_21remainder_kernel_cudaERNS_18TensorIteratorBaseEENKUlvE_clEvENKUlvE0_clEvEUlaaE_EESt5arrayIPcLm2EEEEviT0_T1_ --------------------------
	.section	.nv.info._ZN2at6native29vectorized_elementwise_kernelILi2ENS0_13AUnaryFunctorIaaaZZZNS0_21remainder_kernel_cudaERNS_18TensorIteratorBaseEENKUlvE_clEvENKUlvE0_clEvEUlaaE_EESt5arrayIPcLm2EEEEviT0_T1_,"",@"SHT_CUDA_INFO"
	.sectionflags	@""
	.align	4


	//----- nvinfo : EIATTR_CUDA_API_VERSION
	.align		4
        /*0000*/ 	.byte	0x04, 0x37
        /*0002*/ 	.short	(.L_9961 - .L_9960)
.L_9960:
        /*0004*/ 	.word	0x00000082


	//----- nvinfo : EIATTR_KPARAM_INFO
	.align		4
.L_9961:
        /*0008*/ 	.byte	0x04, 0x17
        /*000a*/ 	.short	(.L_9963 - .L_9962)
.L_9962:
        /*000c*/ 	.word	0x00000000
        /*0010*/ 	.short	0x0002
        /*0012*/ 	.short	0x0008
        /*0014*/ 	.byte	0x00, 0xf0, 0x41, 0x00


	//----- nvinfo : EIATTR_KPARAM_INFO
	.align		4
.L_9963:
        /*0018*/ 	.byte	0x04, 0x17
        /*001a*/ 	.short	(.L_9965 - .L_9964)
.L_9964:
        /*001c*/ 	.word	0x00000000
        /*0020*/ 	.short	0x0001
        /*0022*/ 	.short	0x0004
        /*0024*/ 	.byte	0x00, 0xf0, 0x09, 0x00


	//----- nvinfo : EIATTR_KPARAM_INFO
	.align		4
.L_9965:
        /*0028*/ 	.byte	0x04, 0x17
        /*002a*/ 	.short	(.L_9967 - .L_9966)
.L_9966:
        /*002c*/ 	.word	0x00000000
        /*0030*/ 	.short	0x0000
        /*0032*/ 	.short	0x0000
        /*0034*/ 	.byte	0x00, 0xf0, 0x11, 0x00


	//----- nvinfo : EIATTR_SPARSE_MMA_MASK
	.align		4
.L_9967:
        /*0038*/ 	.byte	0x03, 0x50
        /*003a*/ 	.short	0x0000


	//----- nvinfo : EIATTR_MAXREG_COUNT
	.align		4
        /*003c*/ 	.byte	0x03, 0x1b
        /*003e*/ 	.short	0x00ff


	//----- nvinfo : EIATTR_MERCURY_ISA_VERSION
	.align		4
        /*0040*/ 	.byte	0x03, 0x5f
        /*0042*/ 	.short	0x0101


	//----- nvinfo : EIATTR_VRC_CTA_INIT_COUNT
	.align		4
        /*0044*/ 	.byte	0x02, 0x4a
	.zero		1
	.zero		1


	//----- nvinfo : EIATTR_EXIT_INSTR_OFFSETS
	.align		4
        /*0048*/ 	.byte	0x04, 0x1c
        /*004a*/ 	.short	(.L_9969 - .L_9968)


	//   ....[0]....
.L_9968:
        /*004c*/ 	.word	0x00001170


	//   ....[1]....
        /*0050*/ 	.word	0x000011d0


	//   ....[2]....
        /*0054*/ 	.word	0x00001a80


	//----- nvinfo : EIATTR_MAX_THREADS
	.align		4
.L_9969:
        /*0058*/ 	.byte	0x04, 0x05
        /*005a*/ 	.short	(.L_9971 - .L_9970)
.L_9970:
        /*005c*/ 	.word	0x00000080
        /*0060*/ 	.word	0x00000001
        /*0064*/ 	.word	0x00000001


	//----- nvinfo : EIATTR_CRS_STACK_SIZE
	.align		4
.L_9971:
        /*0068*/ 	.byte	0x04, 0x1e
        /*006a*/ 	.short	(.L_9973 - .L_9972)
.L_9972:
        /*006c*/ 	.word	0x00000000


	//----- nvinfo : EIATTR_CBANK_PARAM_SIZE
	.align		4
.L_9973:
        /*0070*/ 	.byte	0x03, 0x19
        /*0072*/ 	.short	0x0018


	//----- nvinfo : EIATTR_PARAM_CBANK
	.align		4
        /*0074*/ 	.byte	0x04, 0x0a
        /*0076*/ 	.short	(.L_9975 - .L_9974)
	.align		4
.L_9974:
        /*0078*/ 	.word	index@(.nv.constant0._ZN2at6native29vectorized_elementwise_kernelILi2ENS0_13AUnaryFunctorIaaaZZZNS0_21remainder_kernel_cudaERNS_18TensorIteratorBaseEENKUlvE_clEvENKUlvE0_clEvEUlaaE_EESt5arrayIPcLm2EEEEviT0_T1_)
        /*007c*/ 	.short	0x0380
        /*007e*/ 	.short	0x0018


	//----- nvinfo : EIATTR_SW_WAR
	.align		4
.L_9975:
        /*0080*/ 	.byte	0x04, 0x36
        /*0082*/ 	.short	(.L_9977 - .L_9976)
.L_9976:
        /*0084*/ 	.word	0x00000008
.L_9977:


//--------------------- .nv.info._ZN2at6native29vectorized_elementwise_kernelILi4ENS0_13AUnaryFunctorIaaaZZZNS0_21remainder_kernel_cudaERNS_18TensorIteratorBaseEENKUlvE_clEvENKUlvE0_clEvEUlaaE_EESt5arrayIPcLm2EEEEviT0_T1_ --------------------------
	.section	.nv.info._ZN2at6native29vectorized_elementwise_kernelILi4ENS0_13AUnaryFunctorIaaaZZZNS0_21remainder_kernel_cudaERNS_18TensorIteratorBaseEENKUlvE_clEvENKUlvE0_clEvEUlaaE_EESt5arrayIPcLm2EEEEviT0_T1_,"",@"SHT_CUDA_INFO"
	.sectionflags	@""
	.align	4


	//----- nvinfo : EIATTR_CUDA_API_VERSION
	.align		4
        /*0000*/ 	.byte	0x04, 0x37
        /*0002*/ 	.short	(.L_9979 - .L_9978)
.L_9978:
        /*0004*/ 	.word	0x00000082


	//----- nvinfo : EIATTR_KPARAM_INFO
	.align		4
.L_9979:
        /*0008*/ 	.byte	0x04, 0x17
        /*000a*/ 	.short	(.L_9981 - .L_9980)
.L_9980:
        /*000c*/ 	.word	0x00000000
        /*0010*/ 	.short	0x0002
        /*0012*/ 	.short	0x0008
        /*0014*/ 	.byte	0x00, 0xf0, 0x41, 0x00


	//----- nvinfo : EIATTR_KPARAM_INFO
	.align		4
.L_9981:
        /*0018*/ 	.byte	0x04, 0x17
        /*001a*/ 	.short	(.L_9983 - .L_9982)
.L_9982:
        /*001c*/ 	.word	0x00000000
        /*0020*/ 	.short	0x0001
        /*0022*/ 	.short	0x0004
        /*0024*/ 	.byte	0x00, 0xf0, 0x09, 0x00


	//----- nvinfo : EIATTR_KPARAM_INFO
	.align		4
.L_9983:
        /*0028*/ 	.byte	0x04, 0x17
        /*002a*/ 	.short	(.L_9985 - .L_9984)
.L_9984:
        /*002c*/ 	.word	0x00000000
        /*0030*/ 	.short	0x0000
        /*0032*/ 	.short	0x0000
        /*0034*/ 	.byte	0x00, 0xf0, 0x11, 0x00


	//----- nvinfo : EIATTR_SPARSE_MMA_MASK
	.align		4
.L_9985:
        /*0038*/ 	.byte	0x03, 0x50
        /*003a*/ 	.short	0x0000


	//----- nvinfo : EIATTR_MAXREG_COUNT
	.align		4
        /*003c*/ 	.byte	0x03, 0x1b
        /*003e*/ 	.short	0x00ff


	//----- nvinfo : EIATTR_MERCURY_ISA_VERSION
	.align		4
        /*0040*/ 	.byte	0x03, 0x5f
        /*0042*/ 	.short	0x0101


	//----- nvinfo : EIATTR_VRC_CTA_INIT_COUNT
	.align		4
        /*0044*/ 	.byte	0x02, 0x4a
	.zero		1
	.zero		1


	//----- nvinfo : EIATTR_EXIT_INSTR_OFFSETS
	.align		4
        /*0048*/ 	.byte	0x04, 0x1c
        /*004a*/ 	.short	(.L_9987 - .L_9986)


	//   ....[0]....
.L_9986:
        /*004c*/ 	.word	0x00001170


	//   ....[1]....
        /*0050*/ 	.word	0x000011d0


	//   ....[2]....
        /*0054*/ 	.word	0x00001b30


	//----- nvinfo : EIATTR_MAX_THREADS
	.align		4
.L_9987:
        /*0058*/ 	.byte	0x04, 0x05
        /*005a*/ 	.short	(.L_9989 - .L_9988)
.L_9988:
        /*005c*/ 	.word	0x00000080
        /*0060*/ 	.word	0x00000001
        /*0064*/ 	.word	0x00000001


	//----- nvinfo : EIATTR_CRS_STACK_SIZE
	.align		4
.L_9989:
        /*0068*/ 	.byte	0x04, 0x1e
        /*006a*/ 	.short	(.L_9991 - .L_9990)
.L_9990:
        /*006c*/ 	.word	0x00000000


	//----- nvinfo : EIATTR_CBANK_PARAM_SIZE
	.align		4
.L_9991:
        /*0070*/ 	.byte	0x03, 0x19
        /*0072*/ 	.short	0x0018


	//----- nvinfo : EIATTR_PARAM_CBANK
	.align		4
        /*0074*/ 	.byte	0x04, 0x0a
        /*0076*/ 	.short	(.L_9993 - .L_9992)
	.align		4
.L_9992:
        /*0078*/ 	.word	index@(.nv.constant0._ZN2at6native29vectorized_elementwise_kernelILi4ENS0_13AUnaryFunctorIaaaZZZNS0_21remainder_kernel_cudaERNS_18TensorIteratorBaseEENKUlvE_clEvENKUlvE0_clEvEUlaaE_EESt5arrayIPcLm2EEEEviT0_T1_)
        /*007c*/ 	.short	0x0380
        /*007e*/ 	.short	0x0018


	//----- nvinfo : EIATTR_SW_WAR
	.align		4
.L_9993:
        /*0080*/ 	.byte	0x04, 0x36
        /*0082*/ 	.short	(.L_9995 - .L_9994)
.L_9994:
        /*0084*/ 	.word	0x00000008
.L_9995:


//--------------------- .nv.info._ZN2at6native29vectorized_elementwise_kernelILi8ENS0_13AUnaryFunctorIaaaZZZNS0_21remainder_kernel_cudaERNS_18TensorIteratorBaseEENKUlvE_clEvENKUlvE0_clEvEUlaaE_EESt5arrayIPcLm2EEEEviT0_T1_ --------------------------
	.section	.nv.info._ZN2at6native29vectorized_elementwise_kernelILi8ENS0_13AUnaryFunctorIaaaZZZNS0_21remainder_kernel_cudaERNS_18TensorIteratorBaseEENKUlvE_clEvENKUlvE0_clEvEUlaaE_EESt5arrayIPcLm2EEEEviT0_T1_,"",@"SHT_CUDA_INFO"
	.sectionflags	@""
	.align	4


	//----- nvinfo : EIATTR_CUDA_API_VERSION
	.align		4
        /*0000*/ 	.byte	0x04, 0x37
        /*0002*/ 	.short	(.L_9997 - .L_9996)
.L_9996:
        /*0004*/ 	.word	0x00000082


	//----- nvinfo : EIATTR_KPARAM_INFO
	.align		4
.L_9997:
        /*0008*/ 	.byte	0x04, 0x17
        /*000a*/ 	.short	(.L_9999 - .L_9998)
.L_9998:
        /*000c*/ 	.word	0x00000000
        /*0010*/ 	.short	0x0002
        /*0012*/ 	.short	0x0008
        /*0014*/ 	.byte	0x00, 0xf0, 0x41, 0x00


	//----- nvinfo : EIATTR_KPARAM_INFO
	.align		4
.L_9999:
        /*0018*/ 	.byte	0x04, 0x17
        /*001a*/ 	.short	(.L_10001 - .L_10000)
.L_10000:
        /*001c*/ 	.word	0x00000000
        /*0020*/ 	.short	0x0001
        /*0022*/ 	.short	0x0004
        /*0024*/ 	.byte	0x00, 0xf0, 0x09, 0x00


	//----- nvinfo : EIATTR_KPARAM_INFO
	.align		4
.L_10001:
        /*0028*/ 	.byte	0x04, 0x17
        /*002a*/ 	.short	(.L_10003 - .L_10002)
.L_10002:
        /*002c*/ 	.word	0x00000000
        /*0030*/ 	.short	0x0000
        /*0032*/ 	.short	0x0000
        /*0034*/ 	.byte	0x00, 0xf0, 0x11, 0x00


	//----- nvinfo : EIATTR_SPARSE_MMA_MASK
	.align		4
.L_10003:
        /*0038*/ 	.byte	0x03, 0x50
        /*003a*/ 	.short	0x0000


	//----- nvinfo : EIATTR_MAXREG_COUNT
	.align		4
        /*003c*/ 	.byte	0x03, 0x1b
        /*003e*/ 	.short	0x00ff


	//----- nvinfo : EIATTR_MERCURY_ISA_VERSION
	.align		4
        /*0040*/ 	.byte	0x03, 0x5f
        /*0042*/ 	.short	0x0101


	//----- nvinfo : EIATTR_VRC_CTA_INIT_COUNT
	.align		4
        /*0044*/ 	.byte	0x02, 0x4a
	.zero		1
	.zero		1


	//----- nvinfo : EIATTR_EXIT_INSTR_OFFSETS
	.align		4
        /*0048*/ 	.byte	0x04, 0x1c
        /*004a*/ 	.short	(.L_10005 - .L_10004)


	//   ....[0]....
.L_10004:
        /*004c*/ 	.word	0x00001170


	//   ....[1]....
        /*0050*/ 	.word	0x000011d0


	//   ....[2]....
        /*0054*/ 	.word	0x00001b10


	//----- nvinfo : EIATTR_MAX_THREADS
	.align		4
.L_10005:
        /*0058*/ 	.byte	0x04, 0x05
        /*005a*/ 	.short	(.L_10007 - .L_10006)
.L_10006:
        /*005c*/ 	.word	0x00000080
        /*0060*/ 	.word	0x00000001
        /*0064*/ 	.word	0x00000001


	//----- nvinfo : EIATTR_CRS_STACK_SIZE
	.align		4
.L_10007:
        /*0068*/ 	.byte	0x04, 0x1e
        /*006a*/ 	.short	(.L_10009 - .L_10008)
.L_10008:
        /*006c*/ 	.word	0x00000000


	//----- nvinfo : EIATTR_CBANK_PARAM_SIZE
	.align		4
.L_10009:
        /*0070*/ 	.byte	0x03, 0x19
        /*0072*/ 	.short	0x0018


	//----- nvinfo : EIATTR_PARAM_CBANK
	.align		4
        /*0074*/ 	.byte	0x04, 0x0a
        /*0076*/ 	.short	(.L_10011 - .L_10010)
	.align		4
.L_10010:
        /*0078*/ 	.word	index@(.nv.constant0._ZN2at6native29vectorized_elementwise_kernelILi8ENS0_13AUnaryFunctorIaaaZZZNS0_21remainder_kernel_cudaERNS_18TensorIteratorBaseEENKUlvE_clEvENKUlvE0_clEvEUlaaE_EESt5arrayIPcLm2EEEEviT0_T1_)
        /*007c*/ 	.short	0x0380
        /*007e*/ 	.short	0x0018


	//----- nvinfo : EIATTR_SW_WAR
	.align		4
.L_10011:
        /*0080*/ 	.byte	0x04, 0x36
        /*0082*/ 	.short	(.L_10013 - .L_10012)
.L_10012:
        /*0084*/ 	.word	0x00000008
.L_10013:


//--------------------- .nv.info._ZN2at6native18elementwise_kernelILi128ELi4EZNS0_15gpu_kernel_implINS0_13BinaryFunctorIhhhZZZNS0_21remainder_kernel_cudaERNS_18TensorIteratorBaseEENKUlvE_clEvENKUlvE_clEvEUlhhE_EEEEvS5_RKT_EUliE_EEviT1_ --------------------------
	.section	.nv.info._ZN2at6native18elementwise_kernelILi128ELi4EZNS0_15gpu_kernel_implINS0_13BinaryFunctorIhhhZZZNS0_21remainder_kernel_cudaERNS_18TensorIteratorBaseEENKUlvE_clEvENKUlvE_clEvEUlhhE_EEEEvS5_RKT_EUliE_EEviT1_,"",@"SHT_CUDA_INFO"
	.sectionflags	@""
	.align	4


	//----- nvinfo : EIATTR_CUDA_API_VERSION
	.align		4
        /*0000*/ 	.byte	0x04, 0x37
        /*0002*/ 	.short	(.L_10015 - .L_10014)
.L_10014:
        /*0004*/ 	.word	0x00000082


	//----- nvinfo : EIATTR_KPARAM_INFO
	.align		4
.L_10015:
        /*0008*/ 	.byte	0x04, 0x17
        /*000a*/ 	.short	(.L_10017 - .L_10016)
.L_10016:
        /*000c*/ 	.word	0x00000000
        /*0010*/ 	.short	0x0001
        /*0012*/ 	.short	0x0008
        /*0014*/ 	.byte	0x00, 0xf0, 0x21, 0x0a


	//----- nvinfo : EIATTR_KPARAM_INFO
	.align		4
.L_10017:
        /*0018*/ 	.byte	0x04, 0x17
        /*001a*/ 	.short	(.L_10019 - .L_10018)
.L_10018:
        /*001c*/ 	.word	0x00000000
        /*0020*/ 	.short	0x0000
        /*0022*/ 	.short	0x0000
        /*0024*/ 	.byte	0x00, 0xf0, 0x11, 0x00


	//----- nvinfo : EIATTR_SPARSE_MMA_MASK
	.align		4
.L_10019:
        /*0028*/ 	.byte	0x03, 0x50
        /*002a*/ 	.short	0x0000


	//----- nvinfo : EIATTR_MAXREG_COUNT
	.align		4
        /*002c*/ 	.byte	0x03, 0x1b
        /*002e*/ 	.short	0x0080


	//----- nvinfo : EIATTR_EXTERNS
	.align		4
        /*0030*/ 	.byte	0x04, 0x0f
        /*0032*/ 	.short	(.L_10021 - .L_10020)


	//   ....[0]....
	.align		4
.L_10020:
        /*0034*/ 	.word	index@(__assertfail)


	//----- nvinfo : EIATTR_MERCURY_ISA_VERSION
	.align		4
.L_10021:
        /*0038*/ 	.byte	0x03, 0x5f
        /*003a*/ 	.short	0x0101


	//----- nvinfo : EIATTR_VRC_CTA_INIT_COUNT
	.align		4
        /*003c*/ 	.byte	0x02, 0x4a
	.zero		1
	.zero		1


	//----- nvinfo : EIATTR_SYSCALL_OFFSETS
	.align		4
        /*0040*/ 	.byte	0x04, 0x46
        /*0042*/ 	.short	(.L_10023 - .L_10022)


	//   ....[0]....
.L_10022:
        /*0044*/ 	.word	0x000024a0


	//   ....[1]....
        /*0048*/ 	.word	0x00003330


	//   ....[2]....
        /*004c*/ 	.word	0x00004100


	//   ....[3]....
        /*0050*/ 	.word	0x00006740


	//   ....[4]....
        /*0054*/ 	.word	0x000075d0


	//   ....[5]....
        /*0058*/ 	.word	0x00008210


	//   ....[6]....
        /*005c*/ 	.word	0x0000a910


	//   ....[7]....
        /*0060*/ 	.word	0x0000b7a0


	//   ....[8]....
        /*0064*/ 	.word	0x0000c3e0


	//   ....[9]....
        /*0068*/ 	.word	0x0000eb00


	//   ....[10]....
        /*006c*/ 	.word	0x0000f990


	//   ....[11]....
        /*0070*/ 	.word	0x000105a0


	//----- nvinfo : EIATTR_EXIT_INSTR_OFFSETS
	.align		4
.L_10023:
        /*0074*/ 	.byte	0x04, 0x1c
        /*0076*/ 	.short	(.L_10025 - .L_10024)


	//   ....[0]....
.L_10024:
        /*0078*/ 	.word	0x0000c670


	//   ....[1]....
        /*007c*/ 	.word	0x0000fb40


	//   ....[2]....
        /*0080*/ 	.word	0x0000fb60


	//   ....[3]....
        /*0084*/ 	.word	0x0000fc00


	//   ....[4]....
        /*0088*/ 	.word	0x0000fc30


	//   ....[5]....
        /*008c*/ 	.word	0x0000fc50


	//   ....[6]....
        /*0090*/ 	.word	0x0000fce0


	//   ....[7]....
        /*0094*/ 	.word	0x0000fd20


	//   ....[8]....
        /*0098*/ 	.word	0x0000fdc0


	//   ....[9]....
        /*009c*/ 	.word	0x0000fe10


	//   ....[10]....
        /*00a0*/ 	.word	0x0000fe40


	//   ....[11]....
        /*00a4*/ 	.word	0x0000ff00


	//   ....[12]....
        /*00a8*/ 	.word	0x00010040


	//   ....[13]....
        /*00ac*/ 	.word	0x00010180


	//   ....[14]....
        /*00b0*/ 	.word	0x000102e0


	//   ....[15]....
        /*00b4*/ 	.word	0x00010320


	//   ....[16]....
        /*00b8*/ 	.word	0x00010350


	//   ....[17]....
        /*00bc*/ 	.word	0x00010400


	//   ....[18]....
        /*00c0*/ 	.word	0x00010440


	//   ....[19]....
        /*00c4*/ 	.word	0x000105b0


	//   ....[20]....
        /*00c8*/ 	.word	0x00010690


	//   ....[21]....
        /*00cc*/ 	.word	0x00010730


	//   ....[22]....
        /*00d0*/ 	.word	0x00010760


	//   ....[23]....
        /*00d4*/ 	.word	0x000107b0


	//   ....[24]....
        /*00d8*/ 	.word	0x000107f0


	//----- nvinfo : EIATTR_MAX_THREADS
	.align		4
.L_10025:
        /*00dc*/ 	.byte	0x04, 0x05
        /*00de*/ 	.short	(.L_10027 - .L_10026)
.L_10026:
        /*00e0*/ 	.word	0x00000080
        /*00e4*/ 	.word	0x00000001
        /*00e8*/ 	.word	0x00000001


	//----- nvinfo : EIATTR_CRS_STACK_SIZE
	.align		4
.L_10027:
        /*00ec*/ 	.byte	0x04, 0x1e
        /*00ee*/ 	.short	(.L_10029 - .L_10028)
.L_10028:
        /*00f0*/ 	.word	0x00000000


	//----- nvinfo : EIATTR_CBANK_PARAM_SIZE
	.align		4
.L_10029:
        /*00f4*/ 	.byte	0x03, 0x19
        /*00f6*/ 	.short	0x0290


	//----- nvinfo : EIATTR_PARAM_CBANK
	.align		4
        /*00f8*/ 	.byte	0x04, 0x0a
        /*00fa*/ 	.short	(.L_10031 - .L_10030)
	.align		4
.L_10030:
        /*00fc*/ 	.word	index@(.nv.constant0._ZN2at6native18elementwise_kernelILi128ELi4EZNS0_15gpu_kernel_implINS0_13BinaryFunctorIhhhZZZNS0_21remainder_kernel_cudaERNS_18TensorIteratorBaseEENKUlvE_clEvENKUlvE_clEvEUlhhE_EEEEvS5_RKT_EUliE_EEviT1_)
        /*0100*/ 	.short	0x0380
        /*0102*/ 	.short	0x0290


	//----- nvinfo : EIATTR_SW_WAR
	.align		4
.L_10031:
        /*0104*/ 	.byte	0x04, 0x36
        /*0106*/ 	.short	(.L_10033 - .L_10032)
.L_10032:
        /*0108*/ 	.word	0x00000008
.L_10033:


//--------------------- .nv.info._ZN2at6native27unrolled_elementwise_kernelINS0_13BinaryFunctorIhhhZZZNS0_21remainder_kernel_cudaERNS_18TensorIteratorBaseEENKUlvE_clEvENKUlvE_clEvEUlhhE_EESt5arrayIPcLm3EELi4E23TrivialOffsetCalculatorILi2EjESC_ILi1EjENS0_6memory12LoadWithCastILi2EEENSF_13StoreWithCastILi1EEEEEviT_T0_T2_T3_T4_T5_ --------------------------
	.section	.nv.info._ZN2at6native27unrolled_elementwise_kernelINS0_13BinaryFunctorIhhhZZZNS0_21remainder_kernel_cudaERNS_18TensorIteratorBaseEENKUlvE_clEvENKUlvE_clEvEUlhhE_EESt5arrayIPcLm3EELi4E23TrivialOffsetCalculatorILi2EjESC_ILi1EjENS0_6memory12LoadWithCastILi2EEENSF_13StoreWithCastILi1EEEEEviT_T0_T2_T3_T4_T5_,"",@"SHT_CUDA_INFO"
	.sectionflags	@""
	.align	4


	//----- nvinfo : EIATTR_CUDA_API_VERSION
	.align		4
        /*0000*/ 	.byte	0x04, 0x37
        /*0002*/ 	.short	(.L_10035 - .L_10034)
.L_10034:
        /*0004*/ 	.word	0x00000082


	//----- nvinfo : EIATTR_KPARAM_INFO
	.align		4
.L_10035:
        /*0008*/ 	.byte	0x04, 0x17
        /*000a*/ 	.short	(.L_10037 - .L_10036)
.L_10036:
        /*000c*/ 	.word	0x00000000
        /*0010*/ 	.short	0x0006
        /*0012*/ 	.short	0x0030
        /*0014*/ 	.byte	0x00, 0xf0, 0x21, 0x00


	//----- nvinfo : EIATTR_KPARAM_INFO
	.align		4
.L_10037:
        /*0018*/ 	.byte	0x04, 0x17
        /*001a*/ 	.short	(.L_10039 - .L_10038)
.L_10038:
        /*001c*/ 	.word	0x00000000
        /*0020*/ 	.short	0x0005
        /*0022*/ 	.short	0x0024
        /*0024*/ 	.byte	0x00, 0xf0, 0x31, 0x00


	//----- nvinfo : EIATTR_KPARAM_INFO
	.align		4
.L_10039:
        /*0028*/ 	.byte	0x04, 0x17
        /*002a*/ 	.short	(.L_10041 - .L_10040)
.L_10040:
        /*002c*/ 	.word	0x00000000
        /*0030*/ 	.short	0x0004
        /*0032*/ 	.short	0x0021
        /*0034*/ 	.byte	0x00, 0xf0, 0x05, 0x00


	//----- nvinfo : EIATTR_KPARAM_INFO
	.align		4
.L_10041:
        /*0038*/ 	.byte	0x04, 0x17
        /*003a*/ 	.short	(.L_10043 - .L_10042)
.L_10042:
        /*003c*/ 	.word	0x00000000
        /*0040*/ 	.short	0x0003
        /*0042*/ 	.short	0x0020
        /*0044*/ 	.byte	0x00, 0xf0, 0x05, 0x00


	//----- nvinfo : EIATTR_KPARAM_INFO
	.align		4
.L_10043:
        /*0048*/ 	.byte	0x04, 0x17
        /*004a*/ 	.short	(.L_10045 - .L_10044)
.L_10044:
        /*004c*/ 	.word	0x00000000
        /*0050*/ 	.short	0x0002
        /*0052*/ 	.short	0x0008
        /*0054*/ 	.byte	0x00, 0xf0, 0x61, 0x00


	//----- nvinfo : EIATTR_KPARAM_INFO
	.align		4
.L_10045:
        /*0058*/ 	.byte	0x04, 0x17
        /*005a*/ 	.short	(.L_10047 - .L_10046)
.L_10046:
        /*005c*/ 	.word	0x00000000
        /*0060*/ 	.short	0x0001
        /*0062*/ 	.short	0x0004
        /*0064*/ 	.byte	0x00, 0xf0, 0x05, 0x00


	//----- nvinfo : EIATTR_KPARAM_INFO
	.align		4
.L_10047:
        /*0068*/ 	.byte	0x04, 0x17
        /*006a*/ 	.short	(.L_10049 - .L_10048)
.L_10048:
        /*006c*/ 	.word	0x00000000
        /*0070*/ 	.short	0x0000
        /*0072*/ 	.short	0x0000
        /*0074*/ 	.byte	0x00, 0xf0, 0x11, 0x00


	//----- nvinfo : EIATTR_SPARSE_MMA_MASK
	.align		4
.L_10049:
        /*0078*/ 	.byte	0x03, 0x50
        /*007a*/ 	.short	0x0000


	//----- nvinfo : EIATTR_MAXREG_COUNT
	.align		4
        /*007c*/ 	.byte	0x03, 0x1b
        /*007e*/ 	.short	0x00ff


	//----- nvinfo : EIATTR_EXTERNS
	.align		4
        /*0080*/ 	.byte	0x04, 0x0f
        /*0082*/ 	.short	(.L_10051 - .L_10050)


	//   ....[0]....
	.align		4
.L_10050:
        /*0084*/ 	.word	index@(__assertfail)


	//----- nvinfo : EIATTR_MERCURY_ISA_VERSION
	.align		4
.L_10051:
        /*0088*/ 	.byte	0x03, 0x5f
        /*008a*/ 	.short	0x0101


	//----- nvinfo : EIATTR_VRC_CTA_INIT_COUNT
	.align		4
        /*008c*/ 	.byte	0x02, 0x4a
	.zero		1
	.zero		1


	//----- nvinfo : EIATTR_SYSCALL_OFFSETS
	.align		4
        /*0090*/ 	.byte	0x04, 0x46
        /*0092*/ 	.short	(.L_10053 - .L_10052)


	//   ....[0]....
.L_10052:
        /*0094*/ 	.word	0x00000e90


	//   ....[1]....
        /*0098*/ 	.word	0x00001d50


	//   ....[2]....
        /*009c*/ 	.word	0x00002d50


	//   ....[3]....
        /*00a0*/ 	.word	0x00003c10


	//   ....[4]....
        /*00a4*/ 	.word	0x00004b50


	//   ....[5]....
        /*00a8*/ 	.word	0x00005a10


	//   ....[6]....
        /*00ac*/ 	.word	0x00006950


	//   ....[7]....
        /*00b0*/ 	.word	0x00007820


	//   ....[8]....
        /*00b4*/ 	.word	0x00008a30


	//   ....[9]....
        /*00b8*/ 	.word	0x00009870


	//   ....[10]....
        /*00bc*/ 	.word	0x0000a770


	//   ....[11]....
        /*00c0*/ 	.word	0x0000b640


	//----- nvinfo : EIATTR_EXIT_INSTR_OFFSETS
	.align		4
.L_10053:
        /*00c4*/ 	.byte	0x04, 0x1c
        /*00c6*/ 	.short	(.L_10055 - .L_10054)


	//   ....[0]....
.L_10054:
        /*00c8*/ 	.word	0x0000aa20


	//   ....[1]....
        /*00cc*/ 	.word	0x0000ab50


	//   ....[2]....
        /*00d0*/ 	.word	0x0000ab70


	//   ....[3]....
        /*00d4*/ 	.word	0x0000ac10


	//   ....[4]....
        /*00d8*/ 	.word	0x0000ac40


	//   ....[5]....
        /*00dc*/ 	.word	0x0000ac70


	//   ....[6]....
        /*00e0*/ 	.word	0x0000ad10


	//   ....[7]....
        /*00e4*/ 	.word	0x0000ad60


	//   ....[8]....
        /*00e8*/ 	.word	0x0000ae10


	//   ....[9]....
        /*00ec*/ 	.word	0x0000ae70


	//   ....[10]....
        /*00f0*/ 	.word	0x0000aeb0


	//   ....[11]....
        /*00f4*/ 	.word	0x0000af80


	//   ....[12]....
        /*00f8*/ 	.word	0x0000b0d0


	//   ....[13]....
        /*00fc*/ 	.word	0x0000b220


	//   ....[14]....
        /*0100*/ 	.word	0x0000b380


	//   ....[15]....
        /*0104*/ 	.word	0x0000b3c0


	//   ....[16]....
        /*0108*/ 	.word	0x0000b3f0


	//   ....[17]....
        /*010c*/ 	.word	0x0000b490


	//   ....[18]....
        /*0110*/ 	.word	0x0000b4e0


	//   ....[19]....
        /*0114*/ 	.word	0x0000b650


	//   ....[20]....
        /*0118*/ 	.word	0x0000b740


	//   ....[21]....
        /*011c*/ 	.word	0x0000b7f0


	//   ....[22]....
        /*0120*/ 	.word	0x0000b820


	//   ....[23]....
        /*0124*/ 	.word	0x0000b870


	//   ....[24]....
        /*0128*/ 	.word	0x0000b8c0


	//----- nvinfo : EIATTR_MAX_THREADS
	.align		4
.L_10055:
        /*012c*/ 	.byte	0x04, 0x05
        /*012e*/ 	.short	(.L_10057 - .L_10056)
.L_10056:
        /*0130*/ 	.word	0x00000080
        /*0134*/ 	.word	0x00000001
        /*0138*/ 	.word	0x00000001


	//----- nvinfo : EIATTR_CRS_STACK_SIZE
	.align		4
.L_10057:
        /*013c*/ 	.byte	0x04, 0x1e
        /*013e*/ 	.short	(.L_10059 - .L_10058)
.L_10058:
        /*0140*/ 	.word	0x00000000


	//----- nvinfo : EIATTR_CBANK_PARAM_SIZE
	.align		4
.L_10059:
        /*0144*/ 	.byte	0x03, 0x19
        /*0146*/ 	.short	0x0038


	//----- nvinfo : EIATTR_PARAM_CBANK
	.align		4
        /*0148*/ 	.byte	0x04, 0x0a
        /*014a*/ 	.short	(.L_10061 - .L_10060)
	.align		4
.L_10060:
        /*014c*/ 	.word	index@(.nv.constant0._ZN2at6native27unrolled_elementwise_kernelINS0_13BinaryFunctorIhhhZZZNS0_21remainder_kernel_cudaERNS_18TensorIteratorBaseEENKUlvE_clEvENKUlvE_clEvEUlhhE_EESt5arrayIPcLm3EELi4E23TrivialOffsetCalculatorILi2EjESC_ILi1EjENS0_6memory12LoadWithCastILi2EEENSF_13StoreWithCastILi1EEEEEviT_T0_T2_T3_T4_T5_)
        /*0150*/ 	.short	0x0380
        /*0152*/ 	.short	0x0038


	//----- nvinfo : EIATTR_SW_WAR
	.align		4
.L_10061:
        /*0154*/ 	.byte	0x04, 0x36
        /*0156*/ 	.short	(.L_10063 - .L_10062)
.L_10062:
        /*0158*/ 	.word	0x00000008
.L_10063:


//--------------------- .nv.info._ZN2at6native18elementwise_kernelILi128ELi4EZNS0_22gpu_kernel_impl_nocastINS0_13BinaryFunctorIhhhZZZNS0_21remainder_kernel_cudaERNS_18TensorIteratorBaseEENKUlvE_clEvENKUlvE_clEvEUlhhE_EEEEvS5_RKT_EUliE_EEviT1_ --------------------------
	.section	.nv.info._ZN2at6native18elementwise_kernelILi128ELi4EZNS0_22gpu_kernel_impl_nocastINS0_13BinaryFunctorIhhhZZZNS0_21remainder_kernel_cudaERNS_18TensorIteratorBaseEENKUlvE_clEvENKUlvE_clEvEUlhhE_EEEEvS5_RKT_EUliE_EEviT1_,"",@"SHT_CUDA_INFO"
	.sectionflags	@""
	.align	4


	//----- nvinfo : EIATTR_CUDA_API_VERSION
	.align		4
        /*0000*/ 	.byte	0x04, 0x37
        /*0002*/ 	.short	(.L_10065 - .L_10064)
.L_10064:
        /*0004*/ 	.word	0x00000082


	//----- nvinfo : EIATTR_KPARAM_INFO
	.align		4
.L_10065:
        /*0008*/ 	.byte	0x04, 0x17
        /*000a*/ 	.short	(.L_10067 - .L_10066)
.L_10066:
        /*000c*/ 	.word	0x00000000
        /*0010*/ 	.short	0x0001
        /*0012*/ 	.short	0x0008
        /*0014*/ 	.byte	0x00, 0xf0, 0x21, 0x0a


	//----- nvinfo : EIATTR_KPARAM_INFO
	.align		4
.L_10067:
        /*0018*/ 	.byte	0x04, 0x17
        /*001a*/ 	.short	(.L_10069 - .L_10068)
.L_10068:
        /*001c*/ 	.word	0x00000000
        /*0020*/ 	.short	0x0000
        /*0022*/ 	.short	0x0000
        /*0024*/ 	.byte	0x00, 0xf0, 0x11, 0x00


	//----- nvinfo : EIATTR_SPARSE_MMA_MASK
	.align		4
.L_10069:
        /*0028*/ 	.byte	0x03, 0x50
        /*002a*/ 	.short	0x0000


	//----- nvinfo : EIATTR_MAXREG_COUNT
	.align		4
        /*002c*/ 	.byte	0x03, 0x1b
        /*002e*/ 	.short	0x0080


	//----- nvinfo : EIATTR_MERCURY_ISA_VERSION
	.align		4
        /*0030*/ 	.byte	0x03, 0x5f
        /*0032*/ 	.short	0x0101


	//----- nvinfo : EIATTR_VRC_CTA_INIT_COUNT
	.align		4
        /*0034*/ 	.byte	0x02, 0x4a
	.zero		1
	.zero		1


	//----- nvinfo : EIATTR_EXIT_INSTR_OFFSETS
	.align		4
        /*0038*/ 	.byte	0x04, 0x1c
        /*003a*/ 	.short	(.L_10071 - .L_10070)


	//   ....[0]....
.L_10070:
        /*003c*/ 	.word	0x00000440


	//   ....[1]....
        /*0040*/ 	.word	0x00000520


	//   ....[2]....
        /*0044*/ 	.word	0x00004bd0


	//   ....[3]....
        /*0048*/ 	.word	0x000062d0


	//----- nvinfo : EIATTR_MAX_THREADS
	.align		4
.L_10071:
        /*004c*/ 	.byte	0x04, 0x05
        /*004e*/ 	.short	(.L_10073 - .L_10072)
.L_10072:
        /*0050*/ 	.word	0x00000080
        /*0054*/ 	.word	0x00000001
        /*0058*/ 	.word	0x00000001


	//----- nvinfo : EIATTR_CRS_STACK_SIZE
	.align		4
.L_10073:
        /*005c*/ 	.byte	0x04, 0x1e
        /*005e*/ 	.short	(.L_10075 - .L_10074)
.L_10074:
        /*0060*/ 	.word	0x00000000


	//----- nvinfo : EIATTR_CBANK_PARAM_SIZE
	.align		4
.L_10075:
        /*0064*/ 	.byte	0x03, 0x19
        /*0066*/ 	.short	0x0290


	//----- nvinfo : EIATTR_PARAM_CBANK
	.align		4
        /*0068*/ 	.byte	0x04, 0x0a
        /*006a*/ 	.short	(.L_10077 - .L_10076)
	.align		4
.L_10076:
        /*006c*/ 	.word	index@(.nv.constant0._ZN2at6native18elementwise_kernelILi128ELi4EZNS0_22gpu_kernel_impl_nocastINS0_13BinaryFunctorIhhhZZZNS0_21remainder_kernel_cudaERNS_18TensorIteratorBaseEENKUlvE_clEvENKUlvE_clEvEUlhhE_EEEEvS5_RKT_EUliE_EEviT1_)
        /*0070*/ 	.short	0x0380
        /*0072*/ 	.short	0x0290


	//----- nvinfo : EIATTR_SW_WAR
	.align		4
.L_10077:
        /*0074*/ 	.byte	0x04, 0x36
        /*0076*/ 	.short	(.L_10079 - .L_10078)
.L_10078:
        /*0078*/ 	.word	0x00000008
.L_10079:


//--------------------- .nv.info._ZN2at6native27unrolled_elementwise_kernelINS0_13BinaryFunctorIhhhZZZNS0_21remainder_kernel_cudaERNS_18TensorIteratorBaseEENKUlvE_clEvENKUlvE_clEvEUlhhE_EESt5arrayIPcLm3EELi4E23TrivialOffsetCalculatorILi2EjESC_ILi1EjENS0_6memory15LoadWithoutCastENSF_16StoreWithoutCastEEEviT_T0_T2_T3_T4_T5_ --------------------------
	.section	.nv.info._ZN2at6native27unrolled_elementwise_kernelINS0_13BinaryFunctorIhhhZZZNS0_21remainder_kernel_cudaERNS_18TensorIteratorBaseEENKUlvE_clEvENKUlvE_clEvEUlhhE_EESt5arrayIPcLm3EELi4E23TrivialOffsetCalculatorILi2EjESC_ILi1EjENS0_6memory15LoadWithoutCastENSF_16StoreWithoutCastEEEviT_T0_T2_T3_T4_T5_,"",@"SHT_CUDA_INFO"
	.sectionflags	@""
	.align	4


	//----- nvinfo : EIATTR_CUDA_API_VERSION
	.align		4
        /*0000*/ 	.byte	0x04, 0x37
        /*0002*/ 	.short	(.L_10081 - .L_10080)
.L_10080:
        /*0004*/ 	.word	0x00000082


	//----- nvinfo : EIATTR_KPARAM_INFO
	.align		4
.L_10081:
        /*0008*/ 	.byte	0x04, 0x17
        /*000a*/ 	.short	(.L_10083 - .L_10082)
.L_10082:
        /*000c*/ 	.word	0x00000000
        /*0010*/ 	.short	0x0006
        /*0012*/ 	.short	0x0023
        /*0014*/ 	.byte	0x00, 0xf0, 0x05, 0x00


	//----- nvinfo : EIATTR_KPARAM_INFO
	.align		4
.L_10083:
        /*0018*/ 	.byte	0x04, 0x17
        /*001a*/ 	.short	(.L_10085 - .L_10084)
.L_10084:
        /*001c*/ 	.word	0x00000000
        /*0020*/ 	.short	0x0005
        /*0022*/ 	.short	0x0022
        /*0024*/ 	.byte	0x00, 0xf0, 0x05, 0x00


	//----- nvinfo : EIATTR_KPARAM_INFO
	.align		4
.L_10085:
        /*0028*/ 	.byte	0x04, 0x17
        /*002a*/ 	.short	(.L_10087 - .L_10086)
.L_10086:
        /*002c*/ 	.word	0x00000000
        /*0030*/ 	.short	0x0004
        /*0032*/ 	.short	0x0021
        /*0034*/ 	.byte	0x00, 0xf0, 0x05, 0x00


	//----- nvinfo : EIATTR_KPARAM_INFO
	.align		4
.L_10087:
        /*0038*/ 	.byte	0x04, 0x17
        /*003a*/ 	.short	(.L_10089 - .L_10088)
.L_10088:
        /*003c*/ 	.word	0x00000000
        /*0040*/ 	.short	0x0003
        /*0042*/ 	.short	0x0020
        /*0044*/ 	.byte	0x00, 0xf0, 0x05, 0x00


	//----- nvinfo : EIATTR_KPARAM_INFO
	.align		4
.L_10089:
        /*0048*/ 	.byte	0x04, 0x17
        /*004a*/ 	.short	(.L_10091 - .L_10090)
.L_10090:
        /*004c*/ 	.word	0x00000000
        /*0050*/ 	.short	0x0002
        /*0052*/ 	.short	0x0008
        /*0054*/ 	.byte	0x00, 0xf0, 0x61, 0x00


	//----- nvinfo : EIATTR_KPARAM_INFO
	.align		4
.L_10091:
        /*0058*/ 	.byte	0x04, 0x17
        /*005a*/ 	.short	(.L_10093 - .L_10092)
.L_10092:
        /*005c*/ 	.word	0x00000000
        /*0060*/ 	.short	0x0001
        /*0062*/ 	.short	0x0004
        /*0064*/ 	.byte	0x00, 0xf0, 0x05, 0x00


	//----- nvinfo : EIATTR_KPARAM_INFO
	.align		4
.L_10093:
        /*0068*/ 	.byte	0x04, 0x17
        /*006a*/ 	.short	(.L_10095 - .L_10094)
.L_10094:
        /*006c*/ 	.word	0x00000000
        /*0070*/ 	.short	0x0000
        /*0072*/ 	.short	0x0000
        /*0074*/ 	.byte	0x00, 0xf0, 0x11, 0x00


	//----- nvinfo : EIATTR_SPARSE_MMA_MASK
	.align		4
.L_10095:
        /*0078*/ 	.byte	0x03, 0x50
        /*007a*/ 	.short	0x0000


	//----- nvinfo : EIATTR_MAXREG_COUNT
	.align		4
        /*007c*/ 	.byte	0x03, 0x1b
        /*007e*/ 	.short	0x00ff


	//----- nvinfo : EIATTR_MERCURY_ISA_VERSION
	.align		4
        /*0080*/ 	.byte	0x03, 0x5f
        /*0082*/ 	.short	0x0101


	//----- nvinfo : EIATTR_VRC_CTA_INIT_COUNT
	.align		4
        /*0084*/ 	.byte	0x02, 0x4a
	.zero		1
	.zero		1


	//----- nvinfo : EIATTR_EXIT_INSTR_OFFSETS
	.align		4
        /*0088*/ 	.byte	0x04, 0x1c
        /*008a*/ 	.short	(.L_10097 - .L_10096)


	//   ....[0]....
.L_10096:
        /*008c*/ 	.word	0x00000870


	//   ....[1]....
        /*0090*/ 	.word	0x000008d0


	//----- nvinfo : EIATTR_MAX_THREADS
	.align		4
.L_10097:
        /*0094*/ 	.byte	0x04, 0x05
        /*0096*/ 	.short	(.L_10099 - .L_10098)
.L_10098:
        /*0098*/ 	.word	0x00000080
        /*009c*/ 	.word	0x00000001
        /*00a0*/ 	.word	0x00000001


	//----- nvinfo : EIATTR_CRS_STACK_SIZE
	.align		4
.L_10099:
        /*00a4*/ 	.byte	0x04, 0x1e
        /*00a6*/ 	.short	(.L_10101 - .L_10100)
.L_10100:
        /*00a8*/ 	.word	0x00000000


	//----- nvinfo : EIATTR_CBANK_PARAM_SIZE
	.align		4
.L_10101:
        /*00ac*/ 	.byte	0x03, 0x19
        /*00ae*/ 	.short	0x0024


	//----- nvinfo : EIATTR_PARAM_CBANK
	.align		4
        /*00b0*/ 	.byte	0x04, 0x0a
        /*00b2*/ 	.short	(.L_10103 - .L_10102)
	.align		4
.L_10102:
        /*00b4*/ 	.word	index@(.nv.constant0._ZN2at6native27unrolled_elementwise_kernelINS0_13BinaryFunctorIhhhZZZNS0_21remainder_kernel_cudaERNS_18TensorIteratorBaseEENKUlvE_clEvENKUlvE_clEvEUlhhE_EESt5arrayIPcLm3EELi4E23TrivialOffsetCalculatorILi2EjESC_ILi1EjENS0_6memory15LoadWithoutCastENSF_16StoreWithoutCastEEEviT_T0_T2_T3_T4_T5_)
        /*00b8*/ 	.short	0x0380
        /*00ba*/ 	.short	0x0024


	//----- nvinfo : EIATTR_SW_WAR
	.align		4
.L_10103:
        /*00bc*/ 	.byte	0x04, 0x36
        /*00be*/ 	.short	(.L_10105 - .L_10104)
.L_10104:
        /*00c0*/ 	.word	0x00000008
.L_10105:


//--------------------- .nv.info._ZN2at6native29vectorized_elementwise_kernelILi2ENS0_13BinaryFunctorIhhhZZZNS0_21remainder_kernel_cudaERNS_18TensorIteratorBaseEENKUlvE_clEvENKUlvE_clEvEUlhhE_EESt5arrayIPcLm3EEEEviT0_T1_ --------------------------
	.section	.nv.info._ZN2at6native29vectorized_elementwise_kernelILi2ENS0_13BinaryFunctorIhhhZZZNS0_21remainder_kernel_cudaERNS_18TensorIteratorBaseEENKUlvE_clEvENKUlvE_clEvEUlhhE_EESt5arrayIPcLm3EEEEviT0_T1_,"",@"SHT_CUDA_INFO"
	.sectionflags	@""
	.align	4


	//----- nvinfo : EIATTR_CUDA_API_VERSION
	.align		4
        /*0000*/ 	.byte	0x04, 0x37
        /*0002*/ 	.short	(.L_10107 - .L_10106)
.L_10106:
        /*0004*/ 	.word	0x00000082


	//----- nvinfo : EIATTR_KPARAM_INFO
	.align		4
.L_10107:
        /*0008*/ 	.byte	0x04, 0x17
        /*000a*/ 	.short	(.L_10109 - .L_10108)
.L_10108:
        /*000c*/ 	.word	0x00000000
        /*0010*/ 	.short	0x0002
        /*0012*/ 	.short	0x0008
        /*0014*/ 	.byte	0x00, 0xf0, 0x61, 0x00


	//----- nvinfo : EIATTR_KPARAM_INFO
	.align		4
.L_10109:
        /*0018*/ 	.byte	0x04, 0x17
        /*001a*/ 	.short	(.L_10111 - .L_10110)
.L_10110:
        /*001c*/ 	.word	0x00000000
        /*0020*/ 	.short	0x0001
        /*0022*/ 	.short	0x0004
        /*0024*/ 	.byte	0x00, 0xf0, 0x05, 0x00


	//----- nvinfo : EIATTR_KPARAM_INFO
	.align		4
.L_10111:
        /*0028*/ 	.byte	0x04, 0x17
        /*002a*/ 	.short	(.L_10113 - .L_10112)
.L_10112:
        /*002c*/ 	.word	0x00000000
        /*0030*/ 	.short	0x0000
        /*0032*/ 	.short	0x0000
        /*0034*/ 	.byte	0x00, 0xf0, 0x11, 0x00


	//----- nvinfo : EIATTR_SPARSE_MMA_MASK
	.align		4
.L_10113:
        /*0038*/ 	.byte	0x03, 0x50
        /*003a*/ 	.short	0x0000


	//----- nvinfo : EIATTR_MAXREG_COUNT
	.align		4
        /*003c*/ 	.byte	0x03, 0x1b
        /*003e*/ 	.short	0x00ff


	//----- nvinfo : EIATTR_MERCURY_ISA_VERSION
	.align		4
        /*0040*/ 	.byte	0x03, 0x5f
        /*0042*/ 	.short	0x0101


	//----- nvinfo : EIATTR_VRC_CTA_INIT_COUNT
	.align		4
        /*0044*/ 	.byte	0x02, 0x4a
	.zero		1
	.zero		1


	//----- nvinfo : EIATTR_EXIT_INSTR_OFFSETS
	.align		4
        /*0048*/ 	.byte	0x04, 0x1c
        /*004a*/ 	.short	(.L_10115 - .L_10114)


	//   ....[0]....
.L_10114:
        /*004c*/ 	.word	0x000010e0


	//   ....[1]....
        /*0050*/ 	.word	0x00001140


	//   ....[2]....
        /*0054*/ 	.word	0x00001940


	//----- nvinfo : EIATTR_MAX_THREADS
	.align		4
.L_10115:
        /*0058*/ 	.byte	0x04, 0x05
        /*005a*/ 	.short	(.L_10117 - .L_10116)
.L_10116:
        /*005c*/ 	.word	0x00000080
        /*0060*/ 	.word	0x00000001
        /*0064*/ 	.word	0x00000001


	//----- nvinfo : EIATTR_CRS_STACK_SIZE
	.align		4
.L_10117:
        /*0068*/ 	.byte	0x04, 0x1e
        /*006a*/ 	.short	(.L_10119 - .L_10118)
.L_10118:
        /*006c*/ 	.word	0x00000000


	//----- nvinfo : EIATTR_CBANK_PARAM_SIZE
	.align		4
.L_10119:
        /*0070*/ 	.byte	0x03, 0x19
        /*0072*/ 	.short	0x0020


	//----- nvinfo : EIATTR_PARAM_CBANK
	.align		4
        /*0074*/ 	.byte	0x04, 0x0a
        /*0076*/ 	.short	(.L_10121 - .L_10120)
	.align		4
.L_10120:
        /*0078*/ 	.word	index@(.nv.constant0._ZN2at6native29vectorized_elementwise_kernelILi2ENS0_13BinaryFunctorIhhhZZZNS0_21remainder_kernel_cudaERNS_18TensorIteratorBaseEENKUlvE_clEvENKUlvE_clEvEUlhhE_EESt5arrayIPcLm3EEEEviT0_T1_)
        /*007c*/ 	.short	0x0380
        /*007e*/ 	.short	0x0020


	//----- nvinfo : EIATTR_SW_WAR
	.align		4
.L_10121:
        /*0080*/ 	.byte	0x04, 0x36
        /*0082*/ 	.short	(.L_10123 - .L_10122)
.L_10122:
        /*0084*/ 	.word	0x00000008
.L_10123:


//--------------------- .nv.info._ZN2at6native29vectorized_elementwise_kernelILi4ENS0_13BinaryFunctorIhhhZZZNS0_21remainder_kernel_cudaERNS_18TensorIteratorBaseEENKUlvE_clEvENKUlvE_clEvEUlhhE_EESt5arrayIPcLm3EEEEviT0_T1_ --------------------------
	.section	.nv.info._ZN2at6native29vectorized_elementwise_kernelILi4ENS0_13BinaryFunctorIhhhZZZNS0_21remainder_kernel_cudaERNS_18TensorIteratorBaseEENKUlvE_clEvENKUlvE_clEvEUlhhE_EESt5arrayIPcLm3EEEEviT0_T1_,"",@"SHT_CUDA_INFO"
	.sectionflags	@""
	.align	4


	//----- nvinfo : EIATTR_CUDA_API_VERSION
	.align		4
        /*0000*/ 	.byte	0x04, 0x37
        /*0002*/ 	.short	(.L_10125 - .L_10124)
.L_10124:
        /*0004*/ 	.word	0x00000082


	//----- nvinfo : EIATTR_KPARAM_INFO
	.align		4
.L_10125:
        /*0008*/ 	.byte	0x04, 0x17
        /*000a*/ 	.short	(.L_10127 - .L_10126)
.L_10126:
        /*000c*/ 	.word	0x00000000
        /*0010*/ 	.short	0x0002
        /*0012*/ 	.short	0x0008
        /*0014*/ 	.byte	0x00, 0xf0, 0x61, 0x00


	//----- nvinfo : EIATTR_KPARAM_INFO
	.align		4
.L_10127:
        /*0018*/ 	.byte	0x04, 0x17
        /*001a*/ 	.short	(.L_10129 - .L_10128)
.L_10128:
        /*001c*/ 	.word	0x00000000
        /*0020*/ 	.short	0x0001
        /*0022*/ 	.short	0x0004
        /*0024*/ 	.byte	0x00, 0xf0, 0x05, 0x00


	//----- nvinfo : EIATTR_KPARAM_INFO
	.align		4
.L_10129:
        /*0028*/ 	.byte	0x04, 0x17
        /*002a*/ 	.short	(.L_10131 - .L_10130)
.L_10130:
        /*002c*/ 	.word	0x00000000
        /*0030*/ 	.short	0x0000
        /*0032*/ 	.short	0x0000
        /*0034*/ 	.byte	0x00, 0xf0, 0x11, 0x00


	//----- nvinfo : EIATTR_SPARSE_MMA_MASK
	.align		4
.L_10131:
        /*0038*/ 	.byte	0x03, 0x50
        /*003a*/ 	.short	0x0000


	//----- nvinfo : EIATTR_MAXREG_COUNT
	.align		4
        /*003c*/ 	.byte	0x03, 0x1b
        /*003e*/ 	.short	0x00ff


	//----- nvinfo : EIATTR_MERCURY_ISA_VERSION
	.align		4
        /*0040*/ 	.byte	0x03, 0x5f
        /*0042*/ 	.short	0x0101


	//----- nvinfo : EIATTR_VRC_CTA_INIT_COUNT
	.align		4
        /*0044*/ 	.byte	0x02, 0x4a
	.zero		1
	.zero		1


	//----- nvinfo : EIATTR_EXIT_INSTR_OFFSETS
	.align		4
        /*0048*/ 	.byte	0x04, 0x1c
        /*004a*/ 	.short	(.L_10133 - .L_10132)


	//   ....[0]....
.L_10132:
        /*004c*/ 	.word	0x000010e0


	//   ....[1]....
        /*0050*/ 	.word	0x00001140


	//   ....[2]....
        /*0054*/ 	.word	0x00001980


	//----- nvinfo : EIATTR_MAX_THREADS
	.align		4
.L_10133:
        /*0058*/ 	.byte	0x04, 0x05
        /*005a*/ 	.short	(.L_10135 - .L_10134)
.L_10134:
        /*005c*/ 	.word	0x00000080
        /*0060*/ 	.word	0x00000001
        /*0064*/ 	.word	0x00000001


	//----- nvinfo : EIATTR_CRS_STACK_SIZE
	.align		4
.L_10135:
        /*0068*/ 	.byte	0x04, 0x1e
        /*006a*/ 	.short	(.L_10137 - .L_10136)
.L_10136:
        /*006c*/ 	.word	0x00000000


	//----- nvinfo : EIATTR_CBANK_PARAM_SIZE
	.align		4
.L_10137:
        /*0070*/ 	.byte	0x03, 0x19
        /*0072*/ 	.short	0x0020


	//----- nvinfo : EIATTR_PARAM_CBANK
	.align		4
        /*0074*/ 	.byte	0x04, 0x0a
        /*0076*/ 	.short	(.L_10139 - .L_10138)
	.align		4
.L_10138:
        /*0078*/ 	.word	index@(.nv.constant0._ZN2at6native29vectorized_elementwise_kernelILi4ENS0_13BinaryFunctorIhhhZZZNS0_21remainder_kernel_cudaERNS_18TensorIteratorBaseEENKUlvE_clEvENKUlvE_clEvEUlhhE_EESt5arrayIPcLm3EEEEviT0_T1_)
        /*007c*/ 	.short	0x0380
        /*007e*/ 	.short	0x0020


	//----- nvinfo : EIATTR_SW_WAR
	.align		4
.L_10139:
        /*0080*/ 	.byte	0x04, 0x36
        /*0082*/ 	.short	(.L_10141 - .L_10140)
.L_10140:
        /*0084*/ 	.word	0x00000008
.L_10141:


//--------------------- .nv.info._ZN2at6native29vectorized_elementwise_kernelILi8ENS0_13BinaryFunctorIhhhZZZNS0_21remainder_kernel_cudaERNS_18TensorIteratorBaseEENKUlvE_clEvENKUlvE_clEvEUlhhE_EESt5arrayIPcLm3EEEEviT0_T1_ --------------------------
	.section	.nv.info._ZN2at6native29vectorized_elementwise_kernelILi8ENS0_13BinaryFunctorIhhhZZZNS0_21remainder_kernel_cudaERNS_18TensorIteratorBaseEENKUlvE_clEvENKUlvE_clEvEUlhhE_EESt5arrayIPcLm3EEEEviT0_T1_,"",@"SHT_CUDA_INFO"
	.sectionflags	@""
	.align	4


	//----- nvinfo : EIATTR_CUDA_API_VERSION
	.align		4
        /*0000*/ 	.byte	0x04, 0x37
        /*0002*/ 	.short	(.L_10143 - .L_10142)
.L_10142:
        /*0004*/ 	.word	0x00000082


	//----- nvinfo : EIATTR_KPARAM_INFO
	.align		4
.L_10143:
        /*0008*/ 	.byte	0x04, 0x17
        /*000a*/ 	.short	(.L_10145 - .L_10144)
.L_10144:
        /*000c*/ 	.word	0x00000000
        /*0010*/ 	.short	0x0002
        /*0012*/ 	.short	0x0008
        /*0014*/ 	.byte	0x00, 0xf0, 0x61, 0x00


	//----- nvinfo : EIATTR_KPARAM_INFO
	.align		4
.L_10145:
        /*0018*/ 	.byte	0x04, 0x17
        /*001a*/ 	.short	(.L_10147 - .L_10146)
.L_10146:
        /*001c*/ 	.word	0x00000000
        /*0020*/ 	.short	0x0001
        /*0022*/ 	.short	0x0004
        /*0024*/ 	.byte	0x00, 0xf0, 0x05, 0x00


	//----- nvinfo : EIATTR_KPARAM_INFO
	.align		4
.L_10147:
        /*0028*/ 	.byte	0x04, 0x17
        /*002a*/ 	.short	(.L_10149 - .L_10148)
.L_10148:
        /*002c*/ 	.word	0x00000000
        /*0030*/ 	.short	0x0000
        /*0032*/ 	.short	0x0000
        /*0034*/ 	.byte	0x00, 0xf0, 0x11, 0x00


	//----- nvinfo : EIATTR_SPARSE_MMA_MASK
	.align		4
.L_10149:
        /*0038*/ 	.byte	0x03, 0x50
        /*003a*/ 	.short	0x0000


	//----- nvinfo : EIATTR_MAXREG_COUNT
	.align		4
        /*003c*/ 	.byte	0x03, 0x1b
        /*003e*/ 	.short	0x00ff


	//----- nvinfo : EIATTR_MERCURY_ISA_VERSION
	.align		4
        /*0040*/ 	.byte	0x03, 0x5f
        /*0042*/ 	.short	0x0101


	//----- nvinfo : EIATTR_VRC_CTA_INIT_COUNT
	.align		4
        /*0044*/ 	.byte	0x02, 0x4a
	.zero		1
	.zero		1


	//----- nvinfo : EIATTR_EXIT_INSTR_OFFSETS
	.align		4
        /*0048*/ 	.byte	0x04, 0x1c
        /*004a*/ 	.short	(.L_10151 - .L_10150)


	//   ....[0]....
.L_10150:
        /*004c*/ 	.word	0x000010e0


	//   ....[1]....
        /*0050*/ 	.word	0x00001140


	//   ....[2]....
        /*0054*/ 	.word	0x00001970


	//----- nvinfo : EIATTR_MAX_THREADS
	.align		4
.L_10151:
        /*0058*/ 	.byte	0x04, 0x05
        /*005a*/ 	.short	(.L_10153 - .L_10152)
.L_10152:
        /*005c*/ 	.word	0x00000080
        /*0060*/ 	.word	0x00000001
        /*0064*/ 	.word	0x00000001


	//----- nvinfo : EIATTR_CRS_STACK_SIZE
	.align		4
.L_10153:
        /*0068*/ 	.byte	0x04, 0x1e
        /*006a*/ 	.short	(.L_10155 - .L_10154)
.L_10154:
        /*006c*/ 	.word	0x00000000


	//----- nvinfo : EIATTR_CBANK_PARAM_SIZE
	.align		4
.L_10155:
        /*0070*/ 	.byte	0x03, 0x19
        /*0072*/ 	.short	0x0020


	//----- nvinfo : EIATTR_PARAM_CBANK
	.align		4
        /*0074*/ 	.byte	0x04, 0x0a
        /*0076*/ 	.short	(.L_10157 - .L_10156)
	.align		4
.L_10156:
        /*0078*/ 	.word	index@(.nv.constant0._ZN2at6native29vectorized_elementwise_kernelILi8ENS0_13BinaryFunctorIhhhZZZNS0_21remainder_kernel_cudaERNS_18TensorIteratorBaseEENKUlvE_clEvENKUlvE_clEvEUlhhE_EESt5arrayIPcLm3EEEEviT0_T1_)
        /*007c*/ 	.short	0x0380
        /*007e*/ 	.short	0x0020


	//----- nvinfo : EIATTR_SW_WAR
	.align		4
.L_10157:
        /*0080*/ 	.byte	0x04, 0x36
        /*0082*/ 	.short	(.L_10159 - .L_10158)
.L_10158:
        /*0084*/ 	.word	0x00000008
.L_10159:


//--------------------- .nv.info._ZN2at6native18elementwise_kernelILi128ELi4EZNS0_15gpu_kernel_implINS0_13BUnaryFunctorIhhhZZZNS0_21remainder_kernel_cudaERNS_18TensorIteratorBaseEENKUlvE_clEvENKUlvE_clEvEUlhhE_EEEEvS5_RKT_EUliE_EEviT1_ --------------------------
	.section	.nv.info._ZN2at6native18elementwise_kernelILi128ELi4EZNS0_15gpu_kernel_implINS0_13BUnaryFunctorIhhhZZZNS0_21remainder_kernel_cudaERNS_18TensorIteratorBaseEENKUlvE_clEvENKUlvE_clEvEUlhhE_EEEEvS5_RKT_EUliE_EEviT1_,"",@"SHT_CUDA_INFO"
	.sectionflags	@""
	.align	4


	//----- nvinfo : EIATTR_CUDA_API_VERSION
	.align		4
        /*0000*/ 	.byte	0x04, 0x37
        /*0002*/ 	.short	(.L_10161 - .L_10160)
.L_10160:
        /*0004*/ 	.word	0x00000082


	//----- nvinfo : EIATTR_KPARAM_INFO
	.align		4
.L_10161:
        /*0008*/ 	.byte	0x04, 0x17
        /*000a*/ 	.short	(.L_10163 - .L_10162)
.L_10162:
        /*000c*/ 	.word	0x00000000
        /*0010*/ 	.short	0x0001
        /*0012*/ 	.short	0x0008
        /*0014*/ 	.byte	0x00, 0xf0, 0x61, 0x08


	//----- nvinfo : EIATTR_KPARAM_INFO
	.align		4
.L_10163:
        /*0018*/ 	.byte	0x04, 0x17
        /*001a*/ 	.short	(.L_10165 - .L_10164)
.L_10164:
        /*001c*/ 	.word	0x00000000
        /*0020*/ 	.short	0x0000
        /*0022*/ 	.short	0x0000
        /*0024*/ 	.byte	0x00, 0xf0, 0x11, 0x00


	//----- nvinfo : EIATTR_SPARSE_MMA_MASK
	.align		4
.L_10165:
        /*0028*/ 	.byte	0x03, 0x50
        /*002a*/ 	.short	0x0000


	//----- nvinfo : EIATTR_MAXREG_COUNT
	.align		4
        /*002c*/ 	.byte	0x03, 0x1b
        /*002e*/ 	.short	0x0080


	//----- nvinfo : EIATTR_EXTERNS
	.align		4
        /*0030*/ 	.byte	0x04, 0x0f
        /*0032*/ 	.short	(.L_10167 - .L_10166)


	//   ....[0]....
	.align		4
.L_10166:
        /*0034*/ 	.word	index@(__assertfail)


	//----- nvinfo : EIATTR_MERCURY_ISA_VERSION
	.align		4
.L_10167:
        /*0038*/ 	.byte	0x03, 0x5f
        /*003a*/ 	.short	0x0101


	//----- nvinfo : EIATTR_VRC_CTA_INIT_COUNT
	.align		4
        /*003c*/ 	.byte	0x02, 0x4a
	.zero		1
	.zero		1


	//----- nvinfo : EIATTR_SYSCALL_OFFSETS
	.align		4
        /*0040*/ 	.byte	0x04, 0x46
        /*0042*/ 	.short	(.L_10169 - .L_10168)


	//   ....[0]....
.L_10168:
        /*0044*/ 	.word	0x00002170


	//   ....[1]....
        /*0048*/ 	.word	0x00002f30


	//   ....[2]....
        /*004c*/ 	.word	0x00005240


	//   ....[3]....
        /*0050*/ 	.word	0x00005e70


	//   ....[4]....
        /*0054*/ 	.word	0x00008240


	//   ....[5]....
        /*0058*/ 	.word	0x00008e70


	//   ....[6]....
        /*005c*/ 	.word	0x0000b250


	//   ....[7]....
        /*0060*/ 	.word	0x0000be50


	//----- nvinfo : EIATTR_EXIT_INSTR_OFFSETS
	.align		4
.L_10169:
        /*0064*/ 	.byte	0x04, 0x1c
        /*0066*/ 	.short	(.L_10171 - .L_10170)


	//   ....[0]....
.L_10170:
        /*0068*/ 	.word	0x00009100


	//   ....[1]....
        /*006c*/ 	.word	0x0000b3f0


	//   ....[2]....
        /*0070*/ 	.word	0x0000b410


	//   ....[3]....
        /*0074*/ 	.word	0x0000b4b0


	//   ....[4]....
        /*0078*/ 	.word	0x0000b4e0


	//   ....[5]....
        /*007c*/ 	.word	0x0000b500


	//   ....[6]....
        /*0080*/ 	.word	0x0000b590


	//   ....[7]....
        /*0084*/ 	.word	0x0000b5d0


	//   ....[8]....
        /*0088*/ 	.word	0x0000b670


	//   ....[9]....
        /*008c*/ 	.word	0x0000b6c0


	//   ....[10]....
        /*0090*/ 	.word	0x0000b6f0


	//   ....[11]....
        /*0094*/ 	.word	0x0000b7b0


	//   ....[12]....
        /*0098*/ 	.word	0x0000b8f0


	//   ....[13]....
        /*009c*/ 	.word	0x0000ba30


	//   ....[14]....
        /*00a0*/ 	.word	0x0000bb90


	//   ....[15]....
        /*00a4*/ 	.word	0x0000bbd0


	//   ....[16]....
        /*00a8*/ 	.word	0x0000bc00


	//   ....[17]....
        /*00ac*/ 	.word	0x0000bcb0


	//   ....[18]....
        /*00b0*/ 	.word	0x0000bcf0


	//   ....[19]....
        /*00b4*/ 	.word	0x0000be60


	//   ....[20]....
        /*00b8*/ 	.word	0x0000bf40


	//   ....[21]....
        /*00bc*/ 	.word	0x0000bfe0


	//   ....[22]....
        /*00c0*/ 	.word	0x0000c010


	//   ....[23]....
        /*00c4*/ 	.word	0x0000c060


	//   ....[24]....
        /*00c8*/ 	.word	0x0000c0a0


	//----- nvinfo : EIATTR_MAX_THREADS
	.align		4
.L_10171:
        /*00cc*/ 	.byte	0x04, 0x05
        /*00ce*/ 	.short	(.L_10173 - .L_10172)
.L_10172:
        /*00d0*/ 	.word	0x00000080
        /*00d4*/ 	.word	0x00000001
        /*00d8*/ 	.word	0x00000001


	//----- nvinfo : EIATTR_CRS_STACK_SIZE
	.align		4
.L_10173:
        /*00dc*/ 	.byte	0x04, 0x1e
        /*00de*/ 	.short	(.L_10175 - .L_10174)
.L_10174:
        /*00e0*/ 	.word	0x00000000


	//----- nvinfo : EIATTR_CBANK_PARAM_SIZE
	.align		4
.L_10175:
        /*00e4*/ 	.byte	0x03, 0x19
        /*00e6*/ 	.short	0x0220


	//----- nvinfo : EIATTR_PARAM_CBANK
	.align		4
        /*00e8*/ 	.byte	0x04, 0x0a
        /*00ea*/ 	.short	(.L_10177 - .L_10176)
	.align		4
.L_10176:
        /*00ec*/ 	.word	index@(.nv.constant0._ZN2at6native18elementwise_kernelILi128ELi4EZNS0_15gpu_kernel_implINS0_13BUnaryFunctorIhhhZZZNS0_21remainder_kernel_cudaERNS_18TensorIteratorBaseEENKUlvE_clEvENKUlvE_clEvEUlhhE_EEEEvS5_RKT_EUliE_EEviT1_)
        /*00f0*/ 	.short	0x0380
        /*00f2*/ 	.short	0x0220


	//----- nvinfo : EIATTR_SW_WAR
	.align		4
.L_10177:
        /*00f4*/ 	.byte	0x04, 0x36
        /*00f6*/ 	.short	(.L_10179 - .L_10178)
.L_10178:
        /*00f8*/ 	.word	0x00000008
.L_10179:


//--------------------- .nv.info._ZN2at6native27unrolled_elementwise_kernelINS0_13BUnaryFunctorIhhhZZZNS0_21remainder_kernel_cudaERNS_18TensorIteratorBaseEENKUlvE_clEvENKUlvE_clEvEUlhhE_EESt5arrayIPcLm2EELi4E23TrivialOffsetCalculatorILi1EjESD_NS0_6memory12LoadWithCastILi1EEENSE_13StoreWithCastILi1EEEEEviT_T0_T2_T3_T4_T5_ --------------------------
	.section	.nv.info._ZN2at6native27unrolled_elementwise_kernelINS0_13BUnaryFunctorIhhhZZZNS0_21remainder_kernel_cudaERNS_18TensorIteratorBaseEENKUlvE_clEvENKUlvE_clEvEUlhhE_EESt5arrayIPcLm2EELi4E23TrivialOffsetCalculatorILi1EjESD_NS0_6memory12LoadWithCastILi1EEENSE_13StoreWithCastILi1EEEEEviT_T0_T2_T3_T4_T5_,"",@"SHT_CUDA_INFO"
	.sectionflags	@""
	.align	4


	//----- nvinfo : EIATTR_CUDA_API_VERSION
	.align		4
        /*0000*/ 	.byte	0x04, 0x37
        /*0002*/ 	.short	(.L_10181 - .L_10180)
.L_10180:
        /*0004*/ 	.word	0x00000082


	//----- nvinfo : EIATTR_KPARAM_INFO
	.align		4
.L_10181:
        /*0008*/ 	.byte	0x04, 0x17
        /*000a*/ 	.short	(.L_10183 - .L_10182)
.L_10182:
        /*000c*/ 	.word	0x00000000
        /*0010*/ 	.short	0x0006
        /*0012*/ 	.short	0x0024
        /*0014*/ 	.byte	0x00, 0xf0, 0x21, 0x00


	//----- nvinfo : EIATTR_KPARAM_INFO
	.align		4
.L_10183:
        /*0018*/ 	.byte	0x04, 0x17
        /*001a*/ 	.short	(.L_10185 - .L_10184)
.L_10184:
        /*001c*/ 	.word	0x00000000
        /*0020*/ 	.short	0x0005
        /*0022*/ 	.short	0x001c
        /*0024*/ 	.byte	0x00, 0xf0, 0x21, 0x00


	//----- nvinfo : EIATTR_KPARAM_INFO
	.align		4
.L_10185:
        /*0028*/ 	.byte	0x04, 0x17
        /*002a*/ 	.short	(.L_10187 - .L_10186)
.L_10186:
        /*002c*/ 	.word	0x00000000
        /*0030*/ 	.short	0x0004
        /*0032*/ 	.short	0x0019
        /*0034*/ 	.byte	0x00, 0xf0, 0x05, 0x00


	//----- nvinfo : EIATTR_KPARAM_INFO
	.align		4
.L_10187:
        /*0038*/ 	.byte	0x04, 0x17
        /*003a*/ 	.short	(.L_10189 - .L_10188)
.L_10188:
        /*003c*/ 	.word	0x00000000
        /*0040*/ 	.short	0x0003
        /*0042*/ 	.short	0x0018
        /*0044*/ 	.byte	0x00, 0xf0, 0x05, 0x00


	//----- nvinfo : EIATTR_KPARAM_INFO
	.align		4
.L_10189:
        /*0048*/ 	.byte	0x04, 0x17
        /*004a*/ 	.short	(.L_10191 - .L_10190)
.L_10190:
        /*004c*/ 	.word	0x00000000
        /*0050*/ 	.short	0x0002
        /*0052*/ 	.short	0x0008
        /*0054*/ 	.byte	0x00, 0xf0, 0x41, 0x00


	//----- nvinfo : EIATTR_KPARAM_INFO
	.align		4
.L_10191:
        /*0058*/ 	.byte	0x04, 0x17
        /*005a*/ 	.short	(.L_10193 - .L_10192)
.L_10192:
        /*005c*/ 	.word	0x00000000
        /*0060*/ 	.short	0x0001
        /*0062*/ 	.short	0x0004
        /*0064*/ 	.byte	0x00, 0xf0, 0x09, 0x00


	//----- nvinfo : EIATTR_KPARAM_INFO
	.align		4
.L_10193:
        /*0068*/ 	.byte	0x04, 0x17
        /*006a*/ 	.short	(.L_10195 - .L_10194)
.L_10194:
        /*006c*/ 	.word	0x00000000
        /*0070*/ 	.short	0x0000
        /*0072*/ 	.short	0x0000
        /*0074*/ 	.byte	0x00, 0xf0, 0x11, 0x00


	//----- nvinfo : EIATTR_SPARSE_MMA_MASK
	.align		4
.L_10195:
        /*0078*/ 	.byte	0x03, 0x50
        /*007a*/ 	.short	0x0000


	//----- nvinfo : EIATTR_MAXREG_COUNT
	.align		4
        /*007c*/ 	.byte	0x03, 0x1b
        /*007e*/ 	.short	0x00ff


	//----- nvinfo : EIATTR_EXTERNS
	.align		4
        /*0080*/ 	.byte	0x04, 0x0f
        /*0082*/ 	.short	(.L_10197 - .L_10196)


	//   ....[0]....
	.align		4
.L_10196:
        /*0084*/ 	.word	index@(__assertfail)


	//----- nvinfo : EIATTR_MERCURY_ISA_VERSION
	.align		4
.L_10197:
        /*0088*/ 	.byte	0x03, 0x5f
        /*008a*/ 	.short	0x0101


	//----- nvinfo : EIATTR_VRC_CTA_INIT_COUNT
	.align		4
        /*008c*/ 	.byte	0x02, 0x4a
	.zero		1
	.zero		1


	//----- nvinfo : EIATTR_SYSCALL_OFFSETS
	.align		4
        /*0090*/ 	.byte	0x04, 0x46
        /*0092*/ 	.short	(.L_10199 - .L_10198)


	//   ....[0]....
.L_10198:
        /*0094*/ 	.word	0x00000e70


	//   ....[1]....
        /*0098*/ 	.word	0x00001e60


	//   ....[2]....
        /*009c*/ 	.word	0x00002d90


	//   ....[3]....
        /*00a0*/ 	.word	0x00003cc0


	//   ....[4]....
        /*00a4*/ 	.word	0x00004d40


	//   ....[5]....
        /*00a8*/ 	.word	0x00005b50


	//   ....[6]....
        /*00ac*/ 	.word	0x00006a50


	//   ....[7]....
        /*00b0*/ 	.word	0x00007920


	//----- nvinfo : EIATTR_EXIT_INSTR_OFFSETS
	.align		4
.L_10199:
        /*00b4*/ 	.byte	0x04, 0x1c
        /*00b6*/ 	.short	(.L_10201 - .L_10200)


	//   ....[0]....
.L_10200:
        /*00b8*/ 	.word	0x00006d00


	//   ....[1]....
        /*00bc*/ 	.word	0x00006e30


	//   ....[2]....
        /*00c0*/ 	.word	0x00006e50


	//   ....[3]....
        /*00c4*/ 	.word	0x00006ef0


	//   ....[4]....
        /*00c8*/ 	.word	0x00006f20


	//   ....[5]....
        /*00cc*/ 	.word	0x00006f50


	//   ....[6]....
        /*00d0*/ 	.word	0x00006ff0


	//   ....[7]....
        /*00d4*/ 	.word	0x00007040


	//   ....[8]....
        /*00d8*/ 	.word	0x000070f0


	//   ....[9]....
        /*00dc*/ 	.word	0x00007150


	//   ....[10]....
        /*00e0*/ 	.word	0x00007190


	//   ....[11]....
        /*00e4*/ 	.word	0x00007260


	//   ....[12]....
        /*00e8*/ 	.word	0x000073b0


	//   ....[13]....
        /*00ec*/ 	.word	0x00007500


	//   ....[14]....
        /*00f0*/ 	.word	0x00007660


	//   ....[15]....
        /*00f4*/ 	.word	0x000076a0


	//   ....[16]....
        /*00f8*/ 	.word	0x000076d0


	//   ....[17]....
        /*00fc*/ 	.word	0x00007770


	//   ....[18]....
        /*0100*/ 	.word	0x000077c0


	//   ....[19]....
        /*0104*/ 	.word	0x00007930


	//   ....[20]....
        /*0108*/ 	.word	0x00007a20


	//   ....[21]....
        /*010c*/ 	.word	0x00007ad0


	//   ....[22]....
        /*0110*/ 	.word	0x00007b00


	//   ....[23]....
        /*0114*/ 	.word	0x00007b50


	//   ....[24]....
        /*0118*/ 	.word	0x00007ba0


	//----- nvinfo : EIATTR_MAX_THREADS
	.align		4
.L_10201:
        /*011c*/ 	.byte	0x04, 0x05
        /*011e*/ 	.short	(.L_10203 - .L_10202)
.L_10202:
        /*0120*/ 	.word	0x00000080
        /*0124*/ 	.word	0x00000001
        /*0128*/ 	.word	0x00000001


	//----- nvinfo : EIATTR_CRS_STACK_SIZE
	.align		4
.L_10203:
        /*012c*/ 	.byte	0x04, 0x1e
        /*012e*/ 	.short	(.L_10205 - .L_10204)
.L_10204:
        /*0130*/ 	.word	0x00000000


	//----- nvinfo : EIATTR_CBANK_PARAM_SIZE
	.align		4
.L_10205:
        /*0134*/ 	.byte	0x03, 0x19
        /*0136*/ 	.short	0x002c


	//----- nvinfo : EIATTR_PARAM_CBANK
	.align		4
        /*0138*/ 	.byte	0x04, 0x0a
        /*013a*/ 	.short	(.L_10207 - .L_10206)
	.align		4
.L_10206:
        /*013c*/ 	.word	index@(.nv.constant0._ZN2at6native27unrolled_elementwise_kernelINS0_13BUnaryFunctorIhhhZZZNS0_21remainder_kernel_cudaERNS_18TensorIteratorBaseEENKUlvE_clEvENKUlvE_clEvEUlhhE_EESt5arrayIPcLm2EELi4E23TrivialOffsetCalculatorILi1EjESD_NS0_6memory12LoadWithCastILi1EEENSE_13StoreWithCastILi1EEEEEviT_T0_T2_T3_T4_T5_)
        /*0140*/ 	.short	0x0380
        /*0142*/ 	.short	0x002c


	//----- nvinfo : EIATTR_SW_WAR
	.align		4
.L_10207:
        /*0144*/ 	.byte	0x04, 0x36
        /*0146*/ 	.short	(.L_10209 - .L_10208)
.L_10208:
        /*0148*/ 	.word	0x00000008
.L_10209:


//--------------------- .nv.info._ZN2at6native18elementwise_kernelILi128ELi4EZNS0_22gpu_kernel_impl_nocastINS0_13BUnaryFunctorIhhhZZZNS0_21remainder_kernel_cudaERNS_18TensorIteratorBaseEENKUlvE_clEvENKUlvE_clEvEUlhhE_EEEEvS5_RKT_EUliE_EEviT1_ --------------------------
	.section	.nv.info._ZN2at6native18elementwise_kernelILi128ELi4EZNS0_22gpu_kernel_impl_nocastINS0_13BUnaryFunctorIhhhZZZNS0_21remainder_kernel_cudaERNS_18TensorIteratorBaseEENKUlvE_clEvENKUlvE_clEvEUlhhE_EEEEvS5_RKT_EUliE_EEviT1_,"",@"SHT_CUDA_INFO"
	.sectionflags	@""
	.align	4


	//----- nvinfo : EIATTR_CUDA_API_VERSION
	.align		4
        /*0000*/ 	.byte	0x04, 0x37
        /*0002*/ 	.short	(.L_10211 - .L_10210)
.L_10210:
        /*0004*/ 	.word	0x00000082


	//----- nvinfo : EIATTR_KPARAM_INFO
	.align		4
.L_10211:
        /*0008*/ 	.byte	0x04, 0x17
        /*000a*/ 	.short	(.L_10213 - .L_10212)
.L_10212:
        /*000c*/ 	.word	0x00000000
        /*0010*/ 	.short	0x0001
        /*0012*/ 	.short	0x0008
        /*0014*/ 	.byte	0x00, 0xf0, 0x61, 0x08


	//----- nvinfo : EIATTR_KPARAM_INFO
	.align		4
.L_10213:
        /*0018*/ 	.byte	0x04, 0x17
        /*001a*/ 	.short	(.L_10215 - .L_10214)
.L_10214:
        /*001c*/ 	.word	0x00000000
        /*0020*/ 	.short	0x0000
        /*0022*/ 	.short	0x0000
        /*0024*/ 	.byte	0x00, 0xf0, 0x11, 0x00


	//----- nvinfo : EIATTR_SPARSE_MMA_MASK
	.align		4
.L_10215:
        /*0028*/ 	.byte	0x03, 0x50
        /*002a*/ 	.short	0x0000


	//----- nvinfo : EIATTR_MAXREG_COUNT
	.align		4
        /*002c*/ 	.byte	0x03, 0x1b
        /*002e*/ 	.short	0x0080


	//----- nvinfo : EIATTR_MERCURY_ISA_VERSION
	.align		4
        /*0030*/ 	.byte	0x03, 0x5f
        /*0032*/ 	.short	0x0101


	//----- nvinfo : EIATTR_VRC_CTA_INIT_COUNT
	.align		4
        /*0034*/ 	.byte	0x02, 0x4a
	.zero		1
	.zero		1


	//----- nvinfo : EIATTR_EXIT_INSTR_OFFSETS
	.align		4
        /*0038*/ 	.byte	0x04, 0x1c
        /*003a*/ 	.short	(.L_10217 - .L_10216)


	//   ....[0]....
.L_10216:
        /*003c*/ 	.word	0x000000e0


	//   ....[1]....
        /*0040*/ 	.word	0x00000120


	//   ....[2]....
        /*0044*/ 	.word	0x000003c0


	//   ....[3]....
        /*0048*/ 	.word	0x00000440


	//   ....[4]....
        /*004c*/ 	.word	0x00003a10


	//   ....[5]....
        /*0050*/ 	.word	0x00004b90


	//   ....[6]....
        /*0054*/ 	.word	0x000086c0


	//   ....[7]....
        /*0058*/ 	.word	0x00009a10


	//----- nvinfo : EIATTR_MAX_THREADS
	.align		4
.L_10217:
        /*005c*/ 	.byte	0x04, 0x05
        /*005e*/ 	.short	(.L_10219 - .L_10218)
.L_10218:
        /*0060*/ 	.word	0x00000080
        /*0064*/ 	.word	0x00000001
        /*0068*/ 	.word	0x00000001


	//----- nvinfo : EIATTR_CRS_STACK_SIZE
	.align		4
.L_10219:
        /*006c*/ 	.byte	0x04, 0x1e
        /*006e*/ 	.short	(.L_10221 - .L_10220)
.L_10220:
        /*0070*/ 	.word	0x00000000


	//----- nvinfo : EIATTR_CBANK_PARAM_SIZE
	.align		4
.L_10221:
        /*0074*/ 	.byte	0x03, 0x19
        /*0076*/ 	.short	0x0220


	//----- nvinfo : EIATTR_PARAM_CBANK
	.align		4
        /*0078*/ 	.byte	0x04, 0x0a
        /*007a*/ 	.short	(.L_10223 - .L_10222)
	.align		4
.L_10222:
        /*007c*/ 	.word	index@(.nv.constant0._ZN2at6native18elementwise_kernelILi128ELi4EZNS0_22gpu_kernel_impl_nocastINS0_13BUnaryFunctorIhhhZZZNS0_21remainder_kernel_cudaERNS_18TensorIteratorBaseEENKUlvE_clEvENKUlvE_clEvEUlhhE_EEEEvS5_RKT_EUliE_EEviT1_)
        /*0080*/ 	.short	0x0380
        /*0082*/ 	.short	0x0220


	//----- nvinfo : EIATTR_SW_WAR
	.align		4
.L_10223:
        /*0084*/ 	.byte	0x04, 0x36
        /*0086*/ 	.short	(.L_10225 - .L_10224)
.L_10224:
        /*0088*/ 	.word	0x00000008
.L_10225:


//--------------------- .nv.info._ZN2at6native27unrolled_elementwise_kernelINS0_13BUnaryFunctorIhhhZZZNS0_21remainder_kernel_cudaERNS_18TensorIteratorBaseEENKUlvE_clEvENKUlvE_clEvEUlhhE_EESt5arrayIPcLm2EELi4E23TrivialOffsetCalculatorILi1EjESD_NS0_6memory15LoadWithoutCastENSE_16StoreWithoutCastEEEviT_T0_T2_T3_T4_T5_ --------------------------
	.section	.nv.info._ZN2at6native27unrolled_elementwise_kernelINS0_13BUnaryFunctorIhhhZZZNS0_21remainder_kernel_cudaERNS_18TensorIteratorBaseEENKUlvE_clEvENKUlvE_clEvEUlhhE_EESt5arrayIPcLm2EELi4E23TrivialOffsetCalculatorILi1EjESD_NS0_6memory15LoadWithoutCastENSE_16StoreWithoutCastEEEviT_T0_T2_T3_T4_T5_,"",@"SHT_CUDA_INFO"
	.sectionflags	@""
	.align	4


	//----- nvinfo : EIATTR_CUDA_API_VERSION
	.align		4
        /*0000*/ 	.byte	0x04, 0x37
        /*0002*/ 	.short	(.L_10227 - .L_10226)
.L_10226:
        /*0004*/ 	.word	0x00000082


	//----- nvinfo : EIATTR_KPARAM_INFO
	.align		4
.L_10227:
        /*0008*/ 	.byte	0x04, 0x17
        /*000a*/ 	.short	(.L_10229 - .L_10228)
.L_10228:
        /*000c*/ 	.word	0x00000000
        /*0010*/ 	.short	0x0006
        /*0012*/ 	.short	0x001b
        /*0014*/ 	.byte	0x00, 0xf0, 0x05, 0x00


	//----- nvinfo : EIATTR_KPARAM_INFO
	.align		4
.L_10229:
        /*0018*/ 	.byte	0x04, 0x17
        /*001a*/ 	.short	(.L_10231 - .L_10230)
.L_10230:
        /*001c*/ 	.word	0x00000000
        /*0020*/ 	.short	0x0005
        /*0022*/ 	.short	0x001a
        /*0024*/ 	.byte	0x00, 0xf0, 0x05, 0x00


	//----- nvinfo : EIATTR_KPARAM_INFO
	.align		4
.L_10231:
        /*0028*/ 	.byte	0x04, 0x17
        /*002a*/ 	.short	(.L_10233 - .L_10232)
.L_10232:
        /*002c*/ 	.word	0x00000000
        /*0030*/ 	.short	0x0004
        /*0032*/ 	.short	0x0019
        /*0034*/ 	.byte	0x00, 0xf0, 0x05, 0x00


	//----- nvinfo : EIATTR_KPARAM_INFO
	.align		4
.L_10233:
        /*0038*/ 	.byte	0x04, 0x17
        /*003a*/ 	.short	(.L_10235 - .L_10234)
.L_10234:
        /*003c*/ 	.word	0x00000000
        /*0040*/ 	.short	0x0003
        /*0042*/ 	.short	0x0018
        /*0044*/ 	.byte	0x00, 0xf0, 0x05, 0x00


	//----- nvinfo : EIATTR_KPARAM_INFO
	.align		4
.L_10235:
        /*0048*/ 	.byte	0x04, 0x17
        /*004a*/ 	.short	(.L_10237 - .L_10236)
.L_10236:
        /*004c*/ 	.word	0x00000000
        /*0050*/ 	.short	0x0002
        /*0052*/ 	.short	0x0008
        /*0054*/ 	.byte	0x00, 0xf0, 0x41, 0x00


	//----- nvinfo : EIATTR_KPARAM_INFO
	.align		4
.L_10237:
        /*0058*/ 	.byte	0x04, 0x17
        /*005a*/ 	.short	(.L_10239 - .L_10238)
.L_10238:
        /*005c*/ 	.word	0x00000000
        /*0060*/ 	.short	0x0001
        /*0062*/ 	.short	0x0004
        /*0064*/ 	.byte	0x00, 0xf0, 0x09, 0x00


	//----- nvinfo : EIATTR_KPARAM_INFO
	.align		4
.L_10239:
        /*0068*/ 	.byte	0x04, 0x17
        /*006a*/ 	.short	(.L_10241 - .L_10240)
.L_10240:
        /*006c*/ 	.word	0x00000000
        /*0070*/ 	.short	0x0000
        /*0072*/ 	.short	0x0000
        /*0074*/ 	.byte	0x00, 0xf0, 0x11, 0x00


	//----- nvinfo : EIATTR_SPARSE_MMA_MASK
	.align		4
.L_10241:
        /*0078*/ 	.byte	0x03, 0x50
        /*007a*/ 	.short	0x0000


	//----- nvinfo : EIATTR_MAXREG_COUNT
	.align		4
        /*007c*/ 	.byte	0x03, 0x1b
        /*007e*/ 	.short	0x00ff


	//----- nvinfo : EIATTR_MERCURY_ISA_VERSION
	.align		4
        /*0080*/ 	.byte	0x03, 0x5f
        /*0082*/ 	.short	0x0101


	//----- nvinfo : EIATTR_VRC_CTA_INIT_COUNT
	.align		4
        /*0084*/ 	.byte	0x02, 0x4a
	.zero		1
	.zero		1


	//----- nvinfo : EIATTR_EXIT_INSTR_OFFSETS
	.align		4
        /*0088*/ 	.byte	0x04, 0x1c
        /*008a*/ 	.short	(.L_10243 - .L_10242)


	//   ....[0]....
.L_10242:
        /*008c*/ 	.word	0x00000760


	//   ....[1]....
        /*0090*/ 	.word	0x000007c0


	//----- nvinfo : EIATTR_MAX_THREADS
	.align		4
.L_10243:
        /*0094*/ 	.byte	0x04, 0x05
        /*0096*/ 	.short	(.L_10245 - .L_10244)
.L_10244:
        /*0098*/ 	.word	0x00000080
        /*009c*/ 	.word	0x00000001
        /*00a0*/ 	.word	0x00000001


	//----- nvinfo : EIATTR_CRS_STACK_SIZE
	.align		4
.L_10245:
        /*00a4*/ 	.byte	0x04, 0x1e
        /*00a6*/ 	.short	(.L_10247 - .L_10246)
.L_10246:
        /*00a8*/ 	.word	0x00000000


	//----- nvinfo : EIATTR_CBANK_PARAM_SIZE
	.align		4
.L_10247:
        /*00ac*/ 	.byte	0x03, 0x19
        /*00ae*/ 	.short	0x001c


	//----- nvinfo : EIATTR_PARAM_CBANK
	.align		4
        /*00b0*/ 	.byte	0x04, 0x0a
        /*00b2*/ 	.short	(.L_10249 - .L_10248)
	.align		4
.L_10248:
        /*00b4*/ 	.word	index@(.nv.constant0._ZN2at6native27unrolled_elementwise_kernelINS0_13BUnaryFunctorIhhhZZZNS0_21remainder_kernel_cudaERNS_18TensorIteratorBaseEENKUlvE_clEvENKUlvE_clEvEUlhhE_EESt5arrayIPcLm2EELi4E23TrivialOffsetCalculatorILi1EjESD_NS0_6memory15LoadWithoutCastENSE_16StoreWithoutCastEEEviT_T0_T2_T3_T4_T5_)
        /*00b8*/ 	.short	0x0380
        /*00ba*/ 	.short	0x001c


	//----- nvinfo : EIATTR_SW_WAR
	.align		4
.L_10249:
        /*00bc*/ 	.byte	0x04, 0x36
        /*00be*/ 	.short	(.L_10251 - .L_10250)
.L_10250:
        /*00c0*/ 	.word	0x00000008
.L_10251:


//--------------------- .nv.info._ZN2at6native29vectorized_elementwise_kernelILi2ENS0_13BUnaryFunctorIhhhZZZNS0_21remainder_kernel_cudaERNS_18TensorIteratorBaseEENKUlvE_clEvENKUlvE_clEvEUlhhE_EESt5arrayIPcLm2EEEEviT0_T1_ --------------------------
	.section	.nv.info._ZN2at6native29vectorized_elementwise_kernelILi2ENS0_13BUnaryFunctorIhhhZZZNS0_21remainder_kernel_cudaERNS_18TensorIteratorBaseEENKUlvE_clEvENKUlvE_clEvEUlhhE_EESt5arrayIPcLm2EEEEviT0_T1_,"",@"SHT_CUDA_INFO"
	.sectionflags	@""
	.align	4


	//----- nvinfo : EIATTR_CUDA_API_VERSION
	.align		4
        /*0000*/ 	.byte	0x04, 0x37
        /*0002*/ 	.short	(.L_10253 - .L_10252)
.L_10252:
        /*0004*/ 	.word	0x00000082


	//----- nvinfo : EIATTR_KPARAM_INFO
	.align		4
.L_10253:
        /*0008*/ 	.byte	0x04, 0x17
        /*000a*/ 	.short	(.L_10255 - .L_10254)
.L_10254:
        /*000c*/ 	.word	0x00000000
        /*0010*/ 	.short	0x0002
        /*0012*/ 	.short	0x0008
        /*0014*/ 	.byte	0x00, 0xf0, 0x41, 0x00


	//----- nvinfo : EIATTR_KPARAM_INFO
	.align		4
.L_10255:
        /*0018*/ 	.byte	0x04, 0x17
        /*001a*/ 	.short	(.L_10257 - .L_10256)
.L_10256:
        /*001c*/ 	.word	0x00000000
        /*0020*/ 	.short	0x0001
        /*0022*/ 	.short	0x0004
        /*0024*/ 	.byte	0x00, 0xf0, 0x09, 0x00


	//----- nvinfo : EIATTR_KPARAM_INFO
	.align		4
.L_10257:
        /*0028*/ 	.byte	0x04, 0x17
        /*002a*/ 	.short	(.L_10259 - .L_10258)
.L_10258:
        /*002c*/ 	.word	0x00000000
        /*0030*/ 	.short	0x0000
        /*0032*/ 	.short	0x0000
        /*0034*/ 	.byte	0x00, 0xf0, 0x11, 0x00


	//----- nvinfo : EIATTR_SPARSE_MMA_MASK
	.align		4
.L_10259:
        /*0038*/ 	.byte	0x03, 0x50
        /*003a*/ 	.short	0x0000


	//----- nvinfo : EIATTR_MAXREG_COUNT
	.align		4
        /*003c*/ 	.byte	0x03, 0x1b
        /*003e*/ 	.short	0x00ff


	//----- nvinfo : EIATTR_MERCURY_ISA_VERSION
	.align		4
        /*0040*/ 	.byte	0x03, 0x5f
        /*0042*/ 	.short	0x0101


	//----- nvinfo : EIATTR_VRC_CTA_INIT_COUNT
	.align		4
        /*0044*/ 	.byte	0x02, 0x4a
	.zero		1
	.zero		1


	//----- nvinfo : EIATTR_EXIT_INSTR_OFFSETS
	.align		4
        /*0048*/ 	.byte	0x04, 0x1c
        /*004a*/ 	.short	(.L_10261 - .L_10260)


	//   ....[0]....
.L_10260:
        /*004c*/ 	.word	0x00000e30


	//   ....[1]....
        /*0050*/ 	.word	0x00000e90


	//   ....[2]....
        /*0054*/ 	.word	0x000013c0


	//----- nvinfo : EIATTR_MAX_THREADS
	.align		4
.L_10261:
        /*0058*/ 	.byte	0x04, 0x05
        /*005a*/ 	.short	(.L_10263 - .L_10262)
.L_10262:
        /*005c*/ 	.word	0x00000080
        /*0060*/ 	.word	0x00000001
        /*0064*/ 	.word	0x00000001


	//----- nvinfo : EIATTR_CRS_STACK_SIZE
	.align		4
.L_10263:
        /*0068*/ 	.byte	0x04, 0x1e
        /*006a*/ 	.short	(.L_10265 - .L_10264)
.L_10264:
        /*006c*/ 	.word	0x00000000


	//----- nvinfo : EIATTR_CBANK_PARAM_SIZE
	.align		4
.L_10265:
        /*0070*/ 	.byte	0x03, 0x19
        /*0072*/ 	.short	0x0018


	//----- nvinfo : EIATTR_PARAM_CBANK
	.align		4
        /*0074*/ 	.byte	0x04, 0x0a
        /*0076*/ 	.short	(.L_10267 - .L_10266)
	.align		4
.L_10266:
        /*0078*/ 	.word	index@(.nv.constant0._ZN2at6native29vectorized_elementwise_kernelILi2ENS0_13BUnaryFunctorIhhhZZZNS0_21remainder_kernel_cudaERNS_18TensorIteratorBaseEENKUlvE_clEvENKUlvE_clEvEUlhhE_EESt5arrayIPcLm2EEEEviT0_T1_)
        /*007c*/ 	.short	0x0380
        /*007e*/ 	.short	0x0018


	//----- nvinfo : EIATTR_SW_WAR
	.align		4
.L_10267:
        /*0080*/ 	.byte	0x04, 0x36
        /*0082*/ 	.short	(.L_10269 - .L_10268)
.L_10268:
        /*0084*/ 	.word	0x00000008
.L_10269:


//--------------------- .nv.info._ZN2at6native29vectorized_elementwise_kernelILi4ENS0_13BUnaryFunctorIhhhZZZNS0_21remainder_kernel_cudaERNS_18TensorIteratorBaseEENKUlvE_clEvENKUlvE_clEvEUlhhE_EESt5arrayIPcLm2EEEEviT0_T1_ --------------------------
	.section	.nv.info._ZN2at6native29vectorized_elementwise_kernelILi4ENS0_13BUnaryFunctorIhhhZZZNS0_21remainder_kernel_cudaERNS_18TensorIteratorBaseEENKUlvE_clEvENKUlvE_clEvEUlhhE_EESt5arrayIPcLm2EEEEviT0_T1_,"",@"SHT_CUDA_INFO"
	.sectionflags	@""
	.align	4


	//----- nvinfo : EIATTR_CUDA_API_VERSION
	.align		4
        /*0000*/ 	.byte	0x04, 0x37
        /*0002*/ 	.short	(.L_10271 - .L_10270)
.L_10270:
        /*0004*/ 	.word	0x00000082


	//----- nvinfo : EIATTR_KPARAM_INFO
	.align		4
.L_10271:
        /*0008*/ 	.byte	0x04, 0x17
        /*000a*/ 	.short	(.L_10273 - .L_10272)
.L_10272:
        /*000c*/ 	.word	0x00000000
        /*0010*/ 	.short	0x0002
        /*0012*/ 	.short	0x0008
        /*0014*/ 	.byte	0x00, 0xf0, 0x41, 0x00


	//----- nvinfo : EIATTR_KPARAM_INFO
	.align		4
.L_10273:
        /*0018*/ 	.byte	0x04, 0x17
        /*001a*/ 	.short	(.L_10275 - .L_10274)
.L_10274:
        /*001c*/ 	.word	0x00000000
        /*0020*/ 	.short	0x0001
        /*0022*/ 	.short	0x0004
        /*0024*/ 	.byte	0x00, 0xf0, 0x09, 0x00


	//----- nvinfo : EIATTR_KPARAM_INFO
	.align		4
.L_10275:
        /*0028*/ 	.byte	0x04, 0x17
        /*002a*/ 	.short	(.L_10277 - .L_10276)
.L_10276:
        /*002c*/ 	.word	0x00000000
        /*0030*/ 	.short	0x0000
        /*0032*/ 	.short	0x0000
        /*0034*/ 	.byte	0x00, 0xf0, 0x11, 0x00


	//----- nvinfo : EIATTR_SPARSE_MMA_MASK
	.align		4
.L_10277:
        /*0038*/ 	.byte	0x03, 0x50
        /*003a*/ 	.short	0x0000


	//----- nvinfo : EIATTR_MAXREG_COUNT
	.align		4
        /*003c*/ 	.byte	0x03, 0x1b
        /*003e*/ 	.short	0x00ff


	//----- nvinfo : EIATTR_MERCURY_ISA_VERSION
	.align		4
        /*0040*/ 	.byte	0x03, 0x5f
        /*0042*/ 	.short	0x0101


	//----- nvinfo : EIATTR_VRC_CTA_INIT_COUNT
	.align		4
        /*0044*/ 	.byte	0x02, 0x4a
	.zero		1
	.zero		1


	//----- nvinfo : EIATTR_EXIT_INSTR_OFFSETS
	.align		4
        /*0048*/ 	.byte	0x04, 0x1c
        /*004a*/ 	.short	(.L_10279 - .L_10278)


	//   ....[0]....
.L_10278:
        /*004c*/ 	.word	0x00000e10


	//   ....[1]....
        /*0050*/ 	.word	0x00000e70


	//   ....[2]....
        /*0054*/ 	.word	0x000013f0


	//----- nvinfo : EIATTR_MAX_THREADS
	.align		4
.L_10279:
        /*0058*/ 	.byte	0x04, 0x05
        /*005a*/ 	.short	(.L_10281 - .L_10280)
.L_10280:
        /*005c*/ 	.word	0x00000080
        /*0060*/ 	.word	0x00000001
        /*0064*/ 	.word	0x00000001


	//----- nvinfo : EIATTR_CRS_STACK_SIZE
	.align		4
.L_10281:
        /*0068*/ 	.byte	0x04, 0x1e
        /*006a*/ 	.short	(.L_10283 - .L_10282)
.L_10282:
        /*006c*/ 	.word	0x00000000


	//----- nvinfo : EIATTR_CBANK_PARAM_SIZE
	.align		4
.L_10283:
        /*0070*/ 	.byte	0x03, 0x19
        /*0072*/ 	.short	0x0018


	//----- nvinfo : EIATTR_PARAM_CBANK
	.align		4
        /*0074*/ 	.byte	0x04, 0x0a
        /*0076*/ 	.short	(.L_10285 - .L_10284)
	.align		4
.L_10284:
        /*0078*/ 	.word	index@(.nv.constant0._ZN2at6native29vectorized_elementwise_kernelILi4ENS0_13BUnaryFunctorIhhhZZZNS0_21remainder_kernel_cudaERNS_18TensorIteratorBaseEENKUlvE_clEvENKUlvE_clEvEUlhhE_EESt5arrayIPcLm2EEEEviT0_T1_)
        /*007c*/ 	.short	0x0380
        /*007e*/ 	.short	0x0018


	//----- nvinfo : EIATTR_SW_WAR
	.align		4
.L_10285:
        /*0080*/ 	.byte	0x04, 0x36
        /*0082*/ 	.short	(.L_10287 - .L_10286)
.L_10286:
        /*0084*/ 	.word	0x00000008
.L_10287:


//--------------------- .nv.info._ZN2at6native29vectorized_elementwise_kernelILi8ENS0_13BUnaryFunctorIhhhZZZNS0_21remainder_kernel_cudaERNS_18TensorIteratorBaseEENKUlvE_clEvENKUlvE_clEvEUlhhE_EESt5arrayIPcLm2EEEEviT0_T1_ --------------------------
	.section	.nv.info._ZN2at6native29vectorized_elementwise_kernelILi8ENS0_13BUnaryFunctorIhhhZZZNS0_21remainder_kernel_cudaERNS_18TensorIteratorBaseEENKUlvE_clEvENKUlvE_clEvEUlhhE_EESt5arrayIPcLm2EEEEviT0_T1_,"",@"SHT_CUDA_INFO"
	.sectionflags	@""
	.align	4


	//----- nvinfo : EIATTR_CUDA_API_VERSION
	.align		4
        /*0000*/ 	.byte	0x04, 0x37
        /*0002*/ 	.short	(.L_10289 - .L_10288)
.L_10288:
        /*0004*/ 	.word	0x00000082


	//----- nvinfo : EIATTR_KPARAM_INFO
	.align		4
.L_10289:
        /*0008*/ 	.byte	0x04, 0x17
        /*000a*/ 	.short	(.L_10291 - .L_10290)
.L_10290:
        /*000c*/ 	.word	0x00000000
        /*0010*/ 	.short	0x0002
        /*0012*/ 	.short	0x0008
        /*0014*/ 	.byte	0x00, 0xf0, 0x41, 0x00


	//----- nvinfo : EIATTR_KPARAM_INFO
	.align		4
.L_10291:
        /*0018*/ 	.byte	0x04, 0x17
        /*001a*/ 	.short	(.L_10293 - .L_10292)
.L_10292:
        /*001c*/ 	.word	0x00000000
        /*0020*/ 	.short	0x0001
        /*0022*/ 	.short	0x0004
        /*0024*/ 	.byte	0x00, 0xf0, 0x09, 0x00


	//----- nvinfo : EIATTR_KPARAM_INFO
	.align		4
.L_10293:
        /*0028*/ 	.byte	0x04, 0x17
        /*002a*/ 	.short	(.L_10295 - .L_10294)
.L_10294:
        /*002c*/ 	.word	0x00000000
        /*0030*/ 	.short	0x0000
        /*0032*/ 	.short	0x0000
        /*0034*/ 	.byte	0x00, 0xf0, 0x11, 0x00


	//----- nvinfo : EIATTR_SPARSE_MMA_MASK
	.align		4
.L_10295:
        /*0038*/ 	.byte	0x03, 0x50
        /*003a*/ 	.short	0x0000


	//----- nvinfo : EIATTR_MAXREG_COUNT
	.align		4
        /*003c*/ 	.byte	0x03, 0x1b
        /*003e*/ 	.short	0x00ff


	//----- nvinfo : EIATTR_MERCURY_ISA_VERSION
	.align		4
        /*0040*/ 	.byte	0x03, 0x5f
        /*0042*/ 	.short	0x0101


	//----- nvinfo : EIATTR_VRC_CTA_INIT_COUNT
	.align		4
        /*0044*/ 	.byte	0x02, 0x4a
	.zero		1
	.zero		1


	//----- nvinfo : EIATTR_EXIT_INSTR_OFFSETS
	.align		4
        /*0048*/ 	.byte	0x04, 0x1c
        /*004a*/ 	.short	(.L_10297 - .L_10296)


	//   ....[0]....
.L_10296:
        /*004c*/ 	.word	0x00000e10


	//   ....[1]....
        /*0050*/ 	.word	0x00000e70


	//   ....[2]....
        /*0054*/ 	.word	0x000013d0


	//----- nvinfo : EIATTR_MAX_THREADS
	.align		4
.L_10297:
        /*0058*/ 	.byte	0x04, 0x05
        /*005a*/ 	.short	(.L_10299 - .L_10298)
.L_10298:
        /*005c*/ 	.word	0x00000080
        /*0060*/ 	.word	0x00000001
        /*0064*/ 	.word	0x00000001


	//----- nvinfo : EIATTR_CRS_STACK_SIZE
	.align		4
.L_10299:
        /*0068*/ 	.byte	0x04, 0x1e
        /*006a*/ 	.short	(.L_10301 - .L_10300)
.L_10300:
        /*006c*/ 	.word	0x00000000


	//----- nvinfo : EIATTR_CBANK_PARAM_SIZE
	.align		4
.L_10301:
        /*0070*/ 	.byte	0x03, 0x19
        /*0072*/ 	.short	0x0018


	//----- nvinfo : EIATTR_PARAM_CBANK
	.align		4
        /*0074*/ 	.byte	0x04, 0x0a
        /*0076*/ 	.short	(.L_10303 - .L_10302)
	.align		4
.L_10302:
        /*0078*/ 	.word	index@(.nv.constant0._ZN2at6native29vectorized_elementwise_kernelILi8ENS0_13BUnaryFunctorIhhhZZZNS0_21remainder_kernel_cudaERNS_18TensorIteratorBaseEENKUlvE_clEvENKUlvE_clEvEUlhhE_EESt5arrayIPcLm2EEEEviT0_T1_)
        /*007c*/ 	.short	0x0380
        /*007e*/ 	.short	0x0018


	//----- nvinfo : EIATTR_SW_WAR
	.align		4
.L_10303:
        /*0080*/ 	.byte	0x04, 0x36
        /*0082*/ 	.short	(.L_10305 - .L_10304)
.L_10304:
        /*0084*/ 	.word	0x00000008
.L_10305:


//--------------------- .nv.info._ZN2at6native18elementwise_kernelILi128ELi4EZNS0_15gpu_kernel_implINS0_13AUnaryFunctorIhhhZZZNS0_21remainder_kernel_cudaERNS_18TensorIteratorBaseEENKUlvE_clEvENKUlvE_clEvEUlhhE_EEEEvS5_RKT_EUliE_EEviT1_ --------------------------
	.section	.nv.info._ZN2at6native18elementwise_kernelILi128ELi4EZNS0_15gpu_kernel_implINS0_13AUnaryFunctorIhhhZZZNS0_21remainder_kernel_cudaERNS_18TensorIteratorBaseEENKUlvE_clEvENKUlvE_clEvEUlhhE_EEEEvS5_RKT_EUliE_EEviT1_,"",@"SHT_CUDA_INFO"
	.sectionflags	@""
	.align	4


	//----- nvinfo : EIATTR_CUDA_API_VERSION
	.align		4
        /*0000*/ 	.byte	0x04, 0x37
        /*0002*/ 	.short	(.L_10307 - .L_10306)
.L_10306:
        /*0004*/ 	.word	0x00000082


	//----- nvinfo : EIATTR_KPARAM_INFO
	.align		4
.L_10307:
        /*0008*/ 	.byte	0x04, 0x17
        /*000a*/ 	.short	(.L_10309 - .L_10308)
.L_10308:
        /*000c*/ 	.word	0x00000000
        /*0010*/ 	.short	0x0001
        /*0012*/ 	.short	0x0008
        /*0014*/ 	.byte	0x00, 0xf0, 0x61, 0x08


	//----- nvinfo : EIATTR_KPARAM_INFO
	.align		4
.L_10309:
        /*0018*/ 	.byte	0x04, 0x17
        /*001a*/ 	.short	(.L_10311 - .L_10310)
.L_10310:
        /*001c*/ 	.word	0x00000000
        /*0020*/ 	.short	0x0000
        /*0022*/ 	.short	0x0000
        /*0024*/ 	.byte	0x00, 0xf0, 0x11, 0x00


	//----- nvinfo : EIATTR_SPARSE_MMA_MASK
	.align		4
.L_10311:
        /*0028*/ 	.byte	0x03, 0x50
        /*002a*/ 	.short	0x0000


	//----- nvinfo : EIATTR_MAXREG_COUNT
	.align		4
        /*002c*/ 	.byte	0x03, 0x1b
        /*002e*/ 	.short	0x0080


	//----- nvinfo : EIATTR_EXTERNS
	.align		4
        /*0030*/ 	.byte	0x04, 0x0f
        /*0032*/ 	.short	(.L_10313 - .L_10312)


	//   ....[0]....
	.align		4
.L_10312:
        /*0034*/ 	.word	index@(__assertfail)


	//----- nvinfo : EIATTR_MERCURY_ISA_VERSION
	.align		4
.L_10313:
        /*0038*/ 	.byte	0x03, 0x5f
        /*003a*/ 	.short	0x0101


	//----- nvinfo : EIATTR_VRC_CTA_INIT_COUNT
	.align		4
        /*003c*/ 	.byte	0x02, 0x4a
	.zero		1
	.zero		1


	//----- nvinfo : EIATTR_SYSCALL_OFFSETS
	.align		4
        /*0040*/ 	.byte	0x04, 0x46
        /*0042*/ 	.short	(.L_10315 - .L_10314)


	//   ....[0]....
.L_10314:
        /*0044*/ 	.word	0x00002170


	//   ....[1]....
        /*0048*/ 	.word	0x00002f50


	//   ....[2]....
        /*004c*/ 	.word	0x00005260


	//   ....[3]....
        /*0050*/ 	.word	0x00005eb0


	//   ....[4]....
        /*0054*/ 	.word	0x00008280


	//   ....[5]....
        /*0058*/ 	.word	0x00008ed0


	//   ....[6]....
        /*005c*/ 	.word	0x0000b2b0


	//   ....[7]....
        /*0060*/ 	.word	0x0000bec0


	//----- nvinfo : EIATTR_EXIT_INSTR_OFFSETS
	.align		4
.L_10315:
        /*0064*/ 	.byte	0x04, 0x1c
        /*0066*/ 	.short	(.L_10317 - .L_10316)


	//   ....[0]....
.L_10316:
        /*0068*/ 	.word	0x00009160


	//   ....[1]....
        /*006c*/ 	.word	0x0000b460


	//   ....[2]....
        /*0070*/ 	.word	0x0000b480


	//   ....[3]....
        /*0074*/ 	.word	0x0000b520


	//   ....[4]....
        /*0078*/ 	.word	0x0000b550


	//   ....[5]....
        /*007c*/ 	.word	0x0000b570


	//   ....[6]....
        /*0080*/ 	.word	0x0000b600


	//   ....[7]....
        /*0084*/ 	.word	0x0000b640


	//   ....[8]....
        /*0088*/ 	.word	0x0000b6e0


	//   ....[9]....
        /*008c*/ 	.word	0x0000b730


	//   ....[10]....
        /*0090*/ 	.word	0x0000b760


	//   ....[11]....
        /*0094*/ 	.word	0x0000b820


	//   ....[12]....
        /*0098*/ 	.word	0x0000b960


	//   ....[13]....
        /*009c*/ 	.word	0x0000baa0


	//   ....[14]....
        /*00a0*/ 	.word	0x0000bc00


	//   ....[15]....
        /*00a4*/ 	.word	0x0000bc40


	//   ....[16]....
        /*00a8*/ 	.word	0x0000bc70


	//   ....[17]....
        /*00ac*/ 	.word	0x0000bd20


	//   ....[18]....
        /*00b0*/ 	.word	0x0000bd60


	//   ....[19]....
        /*00b4*/ 	.word	0x0000bed0


	//   ....[20]....
        /*00b8*/ 	.word	0x0000bfb0


	//   ....[21]....
        /*00bc*/ 	.word	0x0000c050


	//   ....[22]....
        /*00c0*/ 	.word	0x0000c080


	//   ....[23]....
        /*00c4*/ 	.word	0x0000c0d0


	//   ....[24]....
        /*00c8*/ 	.word	0x0000c110


	//----- nvinfo : EIATTR_MAX_THREADS
	.align		4
.L_10317:
        /*00cc*/ 	.byte	0x04, 0x05
        /*00ce*/ 	.short	(.L_10319 - .L_10318)
.L_10318:
        /*00d0*/ 	.word	0x00000080
        /*00d4*/ 	.word	0x00000001
        /*00d8*/ 	.word	0x00000001


	//----- nvinfo : EIATTR_CRS_STACK_SIZE
	.align		4
.L_10319:
        /*00dc*/ 	.byte	0x04, 0x1e
        /*00de*/ 	.short	(.L_10321 - .L_10320)
.L_10320:
        /*00e0*/ 	.word	0x00000000


	//----- nvinfo : EIATTR_CBANK_PARAM_SIZE
	.align		4
.L_10321:
        /*00e4*/ 	.byte	0x03, 0x19
        /*00e6*/ 	.short	0x0220


	//----- nvinfo : EIATTR_PARAM_CBANK
	.align		4
        /*00e8*/ 	.byte	0x04, 0x0a
        /*00ea*/ 	.short	(.L_10323 - .L_10322)
	.align		4
.L_10322:
        /*00ec*/ 	.word	index@(.nv.constant0._ZN2at6native18elementwise_kernelILi128ELi4EZNS0_15gpu_kernel_implINS0_13AUnaryFunctorIhhhZZZNS0_21remainder_kernel_cudaERNS_18TensorIteratorBaseEENKUlvE_clEvENKUlvE_clEvEUlhhE_EEEEvS5_RKT_EUliE_EEviT1_)
        /*00f0*/ 	.short	0x0380
        /*00f2*/ 	.short	0x0220


	//----- nvinfo : EIATTR_SW_WAR
	.align		4
.L_10323:
        /*00f4*/ 	.byte	0x04, 0x36
        /*00f6*/ 	.short	(.L_10325 - .L_10324)
.L_10324:
        /*00f8*/ 	.word	0x00000008
.L_10325:


//--------------------- .nv.info._ZN2at6native27unrolled_elementwise_kernelINS0_13AUnaryFunctorIhhhZZZNS0_21remainder_kernel_cudaERNS_18TensorIteratorBaseEENKUlvE_clEvENKUlvE_clEvEUlhhE_EESt5arrayIPcLm2EELi4E23TrivialOffsetCalculatorILi1EjESD_NS0_6memory12LoadWithCastILi1EEENSE_13StoreWithCastILi1EEEEEviT_T0_T2_T3_T4_T5_ --------------------------
	.section	.nv.info._ZN2at6native27unrolled_elementwise_kernelINS0_13AUnaryFunctorIhhhZZZNS0_21remainder_kernel_cudaERNS_18TensorIteratorBaseEENKUlvE_clEvENKUlvE_clEvEUlhhE_EESt5arrayIPcLm2EELi4E23TrivialOffsetCalculatorILi1EjESD_NS0_6memory12LoadWithCastILi1EEENSE_13StoreWithCastILi1EEEEEviT_T0_T2_T3_T4_T5_,"",@"SHT_CUDA_INFO"
	.sectionflags	@""
	.align	4


	//----- nvinfo : EIATTR_CUDA_API_VERSION
	.align		4
        /*0000*/ 	.byte	0x04, 0x37
        /*0002*/ 	.short	(.L_10327 - .L_10326)
.L_10326:
        /*0004*/ 	.word	0x00000082


	//----- nvinfo : EIATTR_KPARAM_INFO
	.align		4
.L_10327:
        /*0008*/ 	.byte	0x04, 0x17
        /*000a*/ 	.short	(.L_10329 - .L_10328)
.L_10328:
        /*000c*/ 	.word	0x00000000
        /*0010*/ 	.short	0x0006
        /*0012*/ 	.short	0x0024
        /*0014*/ 	.byte	0x00, 0xf0, 0x21, 0x00


	//----- nvinfo : EIATTR_KPARAM_INFO
	.align		4
.L_10329:
        /*0018*/ 	.byte	0x04, 0x17
        /*001a*/ 	.short	(.L_10331 - .L_10330)
.L_10330:
        /*001c*/ 	.word	0x00000000
        /*0020*/ 	.short	0x0005
        /*0022*/ 	.short	0x001c
        /*0024*/ 	.byte	0x00, 0xf0, 0x21, 0x00


	//----- nvinfo : EIATTR_KPARAM_INFO
	.align		4
.L_10331:
        /*0028*/ 	.byte	0x04, 0x17
        /*002a*/ 	.short	(.L_10333 - .L_10332)
.L_10332:
        /*002c*/ 	.word	0x00000000
        /*0030*/ 	.short	0x0004
        /*0032*/ 	.short	0x0019
        /*0034*/ 	.byte	0x00, 0xf0, 0x05, 0x00


	//----- nvinfo : EIATTR_KPARAM_INFO
	.align		4
.L_10333:
        /*0038*/ 	.byte	0x04, 0x17
        /*003a*/ 	.short	(.L_10335 - .L_10334)
.L_10334:
        /*003c*/ 	.word	0x00000000
        /*0040*/ 	.short	0x0003
        /*0042*/ 	.short	0x0018
        /*0044*/ 	.byte	0x00, 0xf0, 0x05, 0x00


	//----- nvinfo : EIATTR_KPARAM_INFO
	.align		4
.L_10335:
        /*0048*/ 	.byte	0x04, 0x17
        /*004a*/ 	.short	(.L_10337 - .L_10336)
.L_10336:
        /*004c*/ 	.word	0x00000000
        /*0050*/ 	.short	0x0002
        /*0052*/ 	.short	0x0008
        /*0054*/ 	.byte	0x00, 0xf0, 0x41, 0x00


	//----- nvinfo : EIATTR_KPARAM_INFO
	.align		4
.L_10337:
        /*0058*/ 	.byte	0x04, 0x17
        /*005a*/ 	.short	(.L_10339 - .L_10338)
.L_10338:
        /*005c*/ 	.word	0x00000000
        /*0060*/ 	.short	0x0001
        /*0062*/ 	.short	0x0004
        /*0064*/ 	.byte	0x00, 0xf0, 0x09, 0x00


	//----- nvinfo : EIATTR_KPARAM_INFO
	.align		4
.L_10339:
        /*0068*/ 	.byte	0x04, 0x17
        /*006a*/ 	.short	(.L_10341 - .L_10340)
.L_10340:
        /*006c*/ 	.word	0x00000000
        /*0070*/ 	.short	0x0000
        /*0072*/ 	.short	0x0000
        /*0074*/ 	.byte	0x00, 0xf0, 0x11, 0x00


	//----- nvinfo : EIATTR_SPARSE_MMA_MASK
	.align		4
.L_10341:
        /*0078*/ 	.byte	0x03, 0x50
        /*007a*/ 	.short	0x0000


	//----- nvinfo : EIATTR_MAXREG_COUNT
	.align		4
        /*007c*/ 	.byte	0x03, 0x1b
        /*007e*/ 	.short	0x00ff


	//----- nvinfo : EIATTR_EXTERNS
	.align		4
        /*0080*/ 	.byte	0x04, 0x0f
        /*0082*/ 	.short	(.L_10343 - .L_10342)


	//   ....[0]....
	.align		4
.L_10342:
        /*0084*/ 	.word	index@(__assertfail)


	//----- nvinfo : EIATTR_MERCURY_ISA_VERSION
	.align		4
.L_10343:
        /*0088*/ 	.byte	0x03, 0x5f
        /*008a*/ 	.short	0x0101


	//----- nvinfo : EIATTR_VRC_CTA_INIT_COUNT
	.align		4
        /*008c*/ 	.byte	0x02, 0x4a
	.zero		1
	.zero		1


	//----- nvinfo : EIATTR_SYSCALL_OFFSETS
	.align		4
        /*0090*/ 	.byte	0x04, 0x46
        /*0092*/ 	.short	(.L_10345 - .L_10344)


	//   ....[0]....
.L_10344:
        /*0094*/ 	.word	0x00000e70


	//   ....[1]....
        /*0098*/ 	.word	0x00001e60


	//   ....[2]....
        /*009c*/ 	.word	0x00002d90


	//   ....[3]....
        /*00a0*/ 	.word	0x00003cc0


	//   ....[4]....
        /*00a4*/ 	.word	0x00004ea0


	//   ....[5]....
        /*00a8*/ 	.word	0x00005ce0


	//   ....[6]....
        /*00ac*/ 	.word	0x00006be0


	//   ....[7]....
        /*00b0*/ 	.word	0x00007ab0


	//----- nvinfo : EIATTR_EXIT_INSTR_OFFSETS
	.align		4
.L_10345:
        /*00b4*/ 	.byte	0x04, 0x1c
        /*00b6*/ 	.short	(.L_10347 - .L_10346)


	//   ....[0]....
.L_10346:
        /*00b8*/ 	.word	0x00006e90


	//   ....[1]....
        /*00bc*/ 	.word	0x00006fc0


	//   ....[2]....
        /*00c0*/ 	.word	0x00006fe0


	//   ....[3]....
        /*00c4*/ 	.word	0x00007080


	//   ....[4]....
        /*00c8*/ 	.word	0x000070b0


	//   ....[5]....
        /*00cc*/ 	.word	0x000070e0


	//   ....[6]....
        /*00d0*/ 	.word	0x00007180


	//   ....[7]....
        /*00d4*/ 	.word	0x000071d0


	//   ....[8]....
        /*00d8*/ 	.word	0x00007280


	//   ....[9]....
        /*00dc*/ 	.word	0x000072e0


	//   ....[10]....
        /*00e0*/ 	.word	0x00007320


	//   ....[11]....
        /*00e4*/ 	.word	0x000073f0


	//   ....[12]....
        /*00e8*/ 	.word	0x00007540


	//   ....[13]....
        /*00ec*/ 	.word	0x00007690


	//   ....[14]....
        /*00f0*/ 	.word	0x000077f0


	//   ....[15]....
        /*00f4*/ 	.word	0x00007830


	//   ....[16]....
        /*00f8*/ 	.word	0x00007860


	//   ....[17]....
        /*00fc*/ 	.word	0x00007900


	//   ....[18]....
        /*0100*/ 	.word	0x00007950


	//   ....[19]....
        /*0104*/ 	.word	0x00007ac0


	//   ....[20]....
        /*0108*/ 	.word	0x00007bb0


	//   ....[21]....
        /*010c*/ 	.word	0x00007c60


	//   ....[22]....
        /*0110*/ 	.word	0x00007c90


	//   ....[23]....
        /*0114*/ 	.word	0x00007ce0


	//   ....[24]....
        /*0118*/ 	.word	0x00007d30


	//----- nvinfo : EIATTR_MAX_THREADS
	.align		4
.L_10347:
        /*011c*/ 	.byte	0x04, 0x05
        /*011e*/ 	.short	(.L_10349 - .L_10348)
.L_10348:
        /*0120*/ 	.word	0x00000080
        /*0124*/ 	.word	0x00000001
        /*0128*/ 	.word	0x00000001


	//----- nvinfo : EIATTR_CRS_STACK_SIZE
	.align		4
.L_10349:
        /*012c*/ 	.byte	0x04, 0x1e
        /*012e*/ 	.short	(.L_10351 - .L_10350)
.L_10350:
        /*0130*/ 	.word	0x00000000


	//----- nvinfo : EIATTR_CBANK_PARAM_SIZE
	.align		4
.L_10351:
        /*0134*/ 	.byte	0x03, 0x19
        /*0136*/ 	.short	0x002c


	//----- nvinfo : EIATTR_PARAM_CBANK
	.align		4
        /*0138*/ 	.byte	0x04, 0x0a
        /*013a*/ 	.short	(.L_10353 - .L_10352)
	.align		4
.L_10352:
        /*013c*/ 	.word	index@(.nv.constant0._ZN2at6native27unrolled_elementwise_kernelINS0_13AUnaryFunctorIhhhZZZNS0_21remainder_kernel_cudaERNS_18TensorIteratorBaseEENKUlvE_clEvENKUlvE_clEvEUlhhE_EESt5arrayIPcLm2EELi4E23TrivialOffsetCalculatorILi1EjESD_NS0_6memory12LoadWithCastILi1EEENSE_13StoreWithCastILi1EEEEEviT_T0_T2_T3_T4_T5_)
        /*0140*/ 	.short	0x0380
        /*0142*/ 	.short	0x002c


	//----- nvinfo : EIATTR_SW_WAR
	.align		4
.L_10353:
        /*0144*/ 	.byte	0x04, 0x36
        /*0146*/ 	.short	(.L_10355 - .L_10354)
.L_10354:
        /*0148*/ 	.word	0x00000008
.L_10355:


//--------------------- .nv.info._ZN2at6native18elementwise_kernelILi128ELi4EZNS0_22gpu_kernel_impl_nocastINS0_13AUnaryFunctorIhhhZZZNS0_21remainder_kernel_cudaERNS_18TensorIteratorBaseEENKUlvE_clEvENKUlvE_clEvEUlhhE_EEEEvS5_RKT_EUliE_EEviT1_ --------------------------
	.section	.nv.info._ZN2at6native18elementwise_kernelILi128ELi4EZNS0_22gpu_kernel_impl_nocastINS0_13AUnaryFunctorIhhhZZZNS0_21remainder_kernel_cudaERNS_18TensorIteratorBaseEENKUlvE_clEvENKUlvE_clEvEUlhhE_EEEEvS5_RKT_EUliE_EEviT1_,"",@"SHT_CUDA_INFO"
	.sectionflags	@""
	.align	4


	//----- nvinfo : EIATTR_CUDA_API_VERSION
	.align		4
        /*0000*/ 	.byte	0x04, 0x37
        /*0002*/ 	.short	(.L_10357 - .L_10356)
.L_10356:
        /*0004*/ 	.word	0x00000082


	//----- nvinfo : EIATTR_KPARAM_INFO
	.align		4
.L_10357:
        /*0008*/ 	.byte	0x04, 0x17
        /*000a*/ 	.short	(.L_10359 - .L_10358)
.L_10358:
        /*000c*/ 	.word	0x00000000
        /*0010*/ 	.short	0x0001
        /*0012*/ 	.short	0x0008
        /*0014*/ 	.byte	0x00, 0xf0, 0x61, 0x08


	//----- nvinfo : EIATTR_KPARAM_INFO
	.align		4
.L_10359:
        /*0018*/ 	.byte	0x04, 0x17
        /*001a*/ 	.short	(.L_10361 - .L_10360)
.L_10360:
        /*001c*/ 	.word	0x00000000
        /*0020*/ 	.short	0x0000
        /*0022*/ 	.short	0x0000
        /*0024*/ 	.byte	0x00, 0xf0, 0x11, 0x00


	//----- nvinfo : EIATTR_SPARSE_MMA_MASK
	.align		4
.L_10361:
        /*0028*/ 	.byte	0x03, 0x50
        /*002a*/ 	.short	0x0000


	//----- nvinfo : EIATTR_MAXREG_COUNT
	.align		4
        /*002c*/ 	.byte	0x03, 0x1b
        /*002e*/ 	.short	0x0080


	//----- nvinfo : EIATTR_MERCURY_ISA_VERSION
	.align		4
        /*0030*/ 	.byte	0x03, 0x5f
        /*0032*/ 	.short	0x0101


	//----- nvinfo : EIATTR_VRC_CTA_INIT_COUNT
	.align		4
        /*0034*/ 	.byte	0x02, 0x4a
	.zero		1
	.zero		1


	//----- nvinfo : EIATTR_EXIT_INSTR_OFFSETS
	.align		4
        /*0038*/ 	.byte	0x04, 0x1c
        /*003a*/ 	.short	(.L_10363 - .L_10362)


	//   ....[0]....
.L_10362:
        /*003c*/ 	.word	0x00000420


	//   ....[1]....
        /*0040*/ 	.word	0x000004f0


	//   ....[2]....
        /*0044*/ 	.word	0x000041b0


	//   ....[3]....
        /*0048*/ 	.word	0x00005560


	//----- nvinfo : EIATTR_MAX_THREADS
	.align		4
.L_10363:
        /*004c*/ 	.byte	0x04, 0x05
        /*004e*/ 	.short	(.L_10365 - .L_10364)
.L_10364:
        /*0050*/ 	.word	0x00000080
        /*0054*/ 	.word	0x00000001
        /*0058*/ 	.word	0x00000001


	//----- nvinfo : EIATTR_CRS_STACK_SIZE
	.align		4
.L_10365:
        /*005c*/ 	.byte	0x04, 0x1e
        /*005e*/ 	.short	(.L_10367 - .L_10366)
.L_10366:
        /*0060*/ 	.word	0x00000000


	//----- nvinfo : EIATTR_CBANK_PARAM_SIZE
	.align		4
.L_10367:
        /*0064*/ 	.byte	0x03, 0x19
        /*0066*/ 	.short	0x0220


	//----- nvinfo : EIATTR_PARAM_CBANK
	.align		4
        /*0068*/ 	.byte	0x04, 0x0a
        /*006a*/ 	.short	(.L_10369 - .L_10368)
	.align		4
.L_10368:
        /*006c*/ 	.word	index@(.nv.constant0._ZN2at6native18elementwise_kernelILi128ELi4EZNS0_22gpu_kernel_impl_nocastINS0_13AUnaryFunctorIhhhZZZNS0_21remainder_kernel_cudaERNS_18TensorIteratorBaseEENKUlvE_clEvENKUlvE_clEvEUlhhE_EEEEvS5_RKT_EUliE_EEviT1_)
        /*0070*/ 	.short	0x0380
        /*0072*/ 	.short	0x0220


	//----- nvinfo : EIATTR_SW_WAR
	.align		4
.L_10369:
        /*0074*/ 	.byte	0x04, 0x36
        /*0076*/ 	.short	(.L_10371 - .L_10370)
.L_10370:
        /*0078*/ 	.word	0x00000008
.L_10371:


//--------------------- .nv.info._ZN2at6native27unrolled_elementwise_kernelINS0_13AUnaryFunctorIhhhZZZNS0_21remainder_kernel_cudaERNS_18TensorIteratorBaseEENKUlvE_clEvENKUlvE_clEvEUlhhE_EESt5arrayIPcLm2EELi4E23TrivialOffsetCalculatorILi1EjESD_NS0_6memory15LoadWithoutCastENSE_16StoreWithoutCastEEEviT_T0_T2_T3_T4_T5_ --------------------------
	.section	.nv.info._ZN2at6native27unrolled_elementwise_kernelINS0_13AUnaryFunctorIhhhZZZNS0_21remainder_kernel_cudaERNS_18TensorIteratorBaseEENKUlvE_clEvENKUlvE_clEvEUlhhE_EESt5arrayIPcLm2EELi4E23TrivialOffsetCalculatorILi1EjESD_NS0_6memory15LoadWithoutCastENSE_16StoreWithoutCastEEEviT_T0_T2_T3_T4_T5_,"",@"SHT_CUDA_INFO"
	.sectionflags	@""
	.align	4


	//----- nvinfo : EIATTR_CUDA_API_VERSION
	.align		4
        /*0000*/ 	.byte	0x04, 0x37
        /*0002*/ 	.short	(.L_10373 - .L_10372)
.L_10372:
        /*0004*/ 	.word	0x00000082


	//----- nvinfo : EIATTR_KPARAM_INFO
	.align		4
.L_10373:
        /*0008*/ 	.byte	0x04, 0x17
        /*000a*/ 	.short	(.L_10375 - .L_10374)
.L_10374:
        /*000c*/ 	.word	0x00000000
        /*0010*/ 	.short	0x0006
        /*0012*/ 	.short	0x001b
        /*0014*/ 	.byte	0x00, 0xf0, 0x05, 0x00


	//----- nvinfo : EIATTR_KPARAM_INFO
	.align		4
.L_10375:
        /*0018*/ 	.byte	0x04, 0x17
        /*001a*/ 	.short	(.L_10377 - .L_10376)
.L_10376:
        /*001c*/ 	.word	0x00000000
        /*0020*/ 	.short	0x0005
        /*0022*/ 	.short	0x001a
        /*0024*/ 	.byte	0x00, 0xf0, 0x05, 0x00


	//----- nvinfo : EIATTR_KPARAM_INFO
	.align		4
.L_10377:
        /*0028*/ 	.byte	0x04, 0x17
        /*002a*/ 	.short	(.L_10379 - .L_10378)
.L_10378:
        /*002c*/ 	.word	0x00000000
        /*0030*/ 	.short	0x0004
        /*0032*/ 	.short	0x0019
        /*0034*/ 	.byte	0x00, 0xf0, 0x05, 0x00


	//----- nvinfo : EIATTR_KPARAM_INFO
	.align		4
.L_10379:
        /*0038*/ 	.byte	0x04, 0x17
        /*003a*/ 	.short	(.L_10381 - .L_10380)
.L_10380:
        /*003c*/ 	.word	0x00000000
        /*0040*/ 	.short	0x0003
        /*0042*/ 	.short	0x0018
        /*0044*/ 	.byte	0x00, 0xf0, 0x05, 0x00


	//----- nvinfo : EIATTR_KPARAM_INFO
	.align		4
.L_10381:
        /*0048*/ 	.byte	0x04, 0x17
        /*004a*/ 	.short	(.L_10383 - .L_10382)
.L_10382:
        /*004c*/ 	.word	0x00000000
        /*0050*/ 	.short	0x0002
        /*0052*/ 	.short	0x0008
        /*0054*/ 	.byte	0x00, 0xf0, 0x41, 0x00


	//----- nvinfo : EIATTR_KPARAM_INFO
	.align		4
.L_10383:
        /*0058*/ 	.byte	0x04, 0x17
        /*005a*/ 	.short	(.L_10385 - .L_10384)
.L_10384:
        /*005c*/ 	.word	0x00000000
        /*0060*/ 	.short	0x0001
        /*0062*/ 	.short	0x0004
        /*0064*/ 	.byte	0x00, 0xf0, 0x09, 0x00


	//----- nvinfo : EIATTR_KPARAM_INFO
	.align		4
.L_10385:
        /*0068*/ 	.byte	0x04, 0x17
        /*006a*/ 	.short	(.L_10387 - .L_10386)
.L_10386:
        /*006c*/ 	.word	0x00000000
        /*0070*/ 	.short	0x0000
        /*0072*/ 	.short	0x0000
        /*0074*/ 	.byte	0x00, 0xf0, 0x11, 0x00


	//----- nvinfo : EIATTR_SPARSE_MMA_MASK
	.align		4
.L_10387:
        /*0078*/ 	.byte	0x03, 0x50
        /*007a*/ 	.short	0x0000


	//----- nvinfo : EIATTR_MAXREG_COUNT
	.align		4
        /*007c*/ 	.byte	0x03, 0x1b
        /*007e*/ 	.short	0x00ff


	//----- nvinfo : EIATTR_MERCURY_ISA_VERSION
	.align		4
        /*0080*/ 	.byte	0x03, 0x5f
        /*0082*/ 	.short	0x0101


	//----- nvinfo : EIATTR_VRC_CTA_INIT_COUNT
	.align		4
        /*0084*/ 	.byte	0x02, 0x4a
	.zero		1
	.zero		1


	//----- nvinfo : EIATTR_EXIT_INSTR_OFFSETS
	.align		4
        /*0088*/ 	.byte	0x04, 0x1c
        /*008a*/ 	.short	(.L_10389 - .L_10388)


	//   ....[0]....
.L_10388:
        /*008c*/ 	.word	0x00000740


	//   ....[1]....
        /*0090*/ 	.word	0x000007a0


	//----- nvinfo : EIATTR_MAX_THREADS
	.align		4
.L_10389:
        /*0094*/ 	.byte	0x04, 0x05
        /*0096*/ 	.short	(.L_10391 - .L_10390)
.L_10390:
        /*0098*/ 	.word	0x00000080
        /*009c*/ 	.word	0x00000001
        /*00a0*/ 	.word	0x00000001


	//----- nvinfo : EIATTR_CRS_STACK_SIZE
	.align		4
.L_10391:
        /*00a4*/ 	.byte	0x04, 0x1e
        /*00a6*/ 	.short	(.L_10393 - .L_10392)
.L_10392:
        /*00a8*/ 	.word	0x00000000


	//----- nvinfo : EIATTR_CBANK_PARAM_SIZE
	.align		4
.L_10393:
        /*00ac*/ 	.byte	0x03, 0x19
        /*00ae*/ 	.short	0x001c


	//----- nvinfo : EIATTR_PARAM_CBANK
	.align		4
        /*00b0*/ 	.byte	0x04, 0x0a
        /*00b2*/ 	.short	(.L_10395 - .L_10394)
	.align		4
.L_10394:
        /*00b4*/ 	.word	index@(.nv.constant0._ZN2at6native27unrolled_elementwise_kernelINS0_13AUnaryFunctorIhhhZZZNS0_21remainder_kernel_cudaERNS_18TensorIteratorBaseEENKUlvE_clEvENKUlvE_clEvEUlhhE_EESt5arrayIPcLm2EELi4E23TrivialOffsetCalculatorILi1EjESD_NS0_6memory15LoadWithoutCastENSE_16StoreWithoutCastEEEviT_T0_T2_T3_T4_T5_)
        /*00b8*/ 	.short	0x0380
        /*00ba*/ 	.short	0x001c


	//----- nvinfo : EIATTR_SW_WAR
	.align		4
.L_10395:
        /*00bc*/ 	.byte	0x04, 0x36
        /*00be*/ 	.short	(.L_10397 - .L_10396)
.L_10396:
        /*00c0*/ 	.word	0x00000008
.L_10397:


//--------------------- .nv.info._ZN2at6native29vectorized_elementwise_kernelILi2ENS0_13AUnaryFunctorIhhhZZZNS0_21remainder_kernel_cudaERNS_18TensorIteratorBaseEENKUlvE_clEvENKUlvE_clEvEUlhhE_EESt5arrayIPcLm2EEEEviT0_T1_ --------------------------
	.section	.nv.info._ZN2at6native29vectorized_elementwise_kernelILi2ENS0_13AUnaryFunctorIhhhZZZNS0_21remainder_kernel_cudaERNS_18TensorIteratorBaseEENKUlvE_clEvENKUlvE_clEvEUlhhE_EESt5arrayIPcLm2EEEEviT0_T1_,"",@"SHT_CUDA_INFO"
	.sectionflags	@""
	.align	4


	//----- nvinfo : EIATTR_CUDA_API_VERSION
	.align		4
        /*0000*/ 	.byte	0x04, 0x37
        /*0002*/ 	.short	(.L_10399 - .L_10398)
.L_10398:
        /*0004*/ 	.word	0x00000082


	//----- nvinfo : EIATTR_KPARAM_INFO
	.align		4
.L_10399:
        /*0008*/ 	.byte	0x04, 0x17
        /*000a*/ 	.short	(.L_10401 - .L_10400)
.L_10400:
        /*000c*/ 	.word	0x00000000
        /*0010*/ 	.short	0x0002
        /*0012*/ 	.short	0x0008
        /*0014*/ 	.byte	0x00, 0xf0, 0x41, 0x00


	//----- nvinfo : EIATTR_KPARAM_INFO
	.align		4
.L_10401:
        /*0018*/ 	.byte	0x04, 0x17
        /*001a*/ 	.short	(.L_10403 - .L_10402)
.L_10402:
        /*001c*/ 	.word	0x00000000
        /*0020*/ 	.short	0x0001
        /*0022*/ 	.short	0x0004
        /*0024*/ 	.byte	0x00, 0xf0, 0x09, 0x00


	//----- nvinfo : EIATTR_KPARAM_INFO
	.align		4
.L_10403:
        /*0028*/ 	.byte	0x04, 0x17
        /*002a*/ 	.short	(.L_10405 - .L_10404)
.L_10404:
        /*002c*/ 	.word	0x00000000
        /*0030*/ 	.short	0x0000
        /*0032*/ 	.short	0x0000
        /*0034*/ 	.byte	0x00, 0xf0, 0x11, 0x00


	//----- nvinfo : EIATTR_SPARSE_MMA_MASK
	.align		4
.L_10405:
        /*0038*/ 	.byte	0x03, 0x50
        /*003a*/ 	.short	0x0000


	//----- nvinfo : EIATTR_MAXREG_COUNT
	.align		4
        /*003c*/ 	.byte	0x03, 0x1b
        /*003e*/ 	.short	0x00ff


	//----- nvinfo : EIATTR_MERCURY_ISA_VERSION
	.align		4
        /*0040*/ 	.byte	0x03, 0x5f
        /*0042*/ 	.short	0x0101


	//----- nvinfo : EIATTR_VRC_CTA_INIT_COUNT
	.align		4
        /*0044*/ 	.byte	0x02, 0x4a
	.zero		1
	.zero		1


	//----- nvinfo : EIATTR_EXIT_INSTR_OFFSETS
	.align		4
        /*0048*/ 	.byte	0x04, 0x1c
        /*004a*/ 	.short	(.L_10407 - .L_10406)


	//   ....[0]....
.L_10406:
        /*004c*/ 	.word	0x00000e70


	//   ....[1]....
        /*0050*/ 	.word	0x00000ed0


	//   ....[2]....
        /*0054*/ 	.word	0x000015f0


	//----- nvinfo : EIATTR_MAX_THREADS
	.align		4
.L_10407:
        /*0058*/ 	.byte	0x04, 0x05
        /*005a*/ 	.short	(.L_10409 - .L_10408)
.L_10408:
        /*005c*/ 	.word	0x00000080
        /*0060*/ 	.word	0x00000001
        /*0064*/ 	.word	0x00000001


	//----- nvinfo : EIATTR_CRS_STACK_SIZE
	.align		4
.L_10409:
        /*0068*/ 	.byte	0x04, 0x1e
        /*006a*/ 	.short	(.L_10411 - .L_10410)
.L_10410:
        /*006c*/ 	.word	0x00000000


	//----- nvinfo : EIATTR_CBANK_PARAM_SIZE
	.align		4
.L_10411:
        /*0070*/ 	.byte	0x03, 0x19
        /*0072*/ 	.short	0x0018


	//----- nvinfo : EIATTR_PARAM_CBANK
	.align		4
        /*0074*/ 	.byte	0x04, 0x0a
        /*0076*/ 	.short	(.L_10413 - .L_10412)
	.align		4
.L_10412:
        /*0078*/ 	.word	index@(.nv.constant0._ZN2at6native29vectorized_elementwise_kernelILi2ENS0_13AUnaryFunctorIhhhZZZNS0_21remainder_kernel_cudaERNS_18TensorIteratorBaseEENKUlvE_clEvENKUlvE_clEvEUlhhE_EESt5arrayIPcLm2EEEEviT0_T1_)
        /*007c*/ 	.short	0x0380
        /*007e*/ 	.short	0x0018


	//----- nvinfo : EIATTR_SW_WAR
	.align		4
.L_10413:
        /*0080*/ 	.byte	0x04, 0x36
        /*0082*/ 	.short	(.L_10415 - .L_10414)
.L_10414:
        /*0084*/ 	.word	0x00000008
.L_10415:


//--------------------- .nv.info._ZN2at6native29vectorized_elementwise_kernelILi4ENS0_13AUnaryFunctorIhhhZZZNS0_21remainder_kernel_cudaERNS_18TensorIteratorBaseEENKUlvE_clEvENKUlvE_clEvEUlhhE_EESt5arrayIPcLm2EEEEviT0_T1_ --------------------------
	.section	.nv.info._ZN2at6native29vectorized_elementwise_kernelILi4ENS0_13AUnaryFunctorIhhhZZZNS0_21remainder_kernel_cudaERNS_18TensorIteratorBaseEENKUlvE_clEvENKUlvE_clEvEUlhhE_EESt5arrayIPcLm2EEEEviT0_T1_,"",@"SHT_CUDA_INFO"
	.sectionflags	@""
	.align	4


	//----- nvinfo : EIATTR_CUDA_API_VERSION
	.align		4
        /*0000*/ 	.byte	0x04, 0x37
        /*0002*/ 	.short	(.L_10417 - .L_10416)
.L_10416:
        /*0004*/ 	.word	0x00000082


	//----- nvinfo : EIATTR_KPARAM_INFO
	.align		4
.L_10417:
        /*0008*/ 	.byte	0x04, 0x17
        /*000a*/ 	.short	(.L_10419 - .L_10418)
.L_10418:
        /*000c*/ 	.word	0x00000000
        /*0010*/ 	.short	0x0002
        /*0012*/ 	.short	0x0008
        /*0014*/ 	.byte	0x00, 0xf0, 0x41, 0x00


	//----- nvinfo : EIATTR_KPARAM_INFO
	.align		4
.L_10419:
        /*0018*/ 	.byte	0x04, 0x17
        /*001a*/ 	.short	(.L_10421 - .L_10420)
.L_10420:
        /*001c*/ 	.word	0x00000000
        /*0020*/ 	.short	0x0001
        /*0022*/ 	.short	0x0004
        /*0024*/ 	.byte	0x00, 0xf0, 0x09, 0x00


	//----- nvinfo : EIATTR_KPARAM_INFO
	.align		4
.L_10421:
        /*0028*/ 	.byte	0x04, 0x17
        /*002a*/ 	.short	(.L_10423 - .L_10422)
.L_10422:
        /*002c*/ 	.word	0x00000000
        /*0030*/ 	.short	0x0000
        /*0032*/ 	.short	0x0000
        /*0034*/ 	.byte	0x00, 0xf0, 0x11, 0x00


	//----- nvinfo : EIATTR_SPARSE_MMA_MASK
	.align		4
.L_10423:
        /*0038*/ 	.byte	0x03, 0x50
        /*003a*/ 	.short	0x0000


	//----- nvinfo : EIATTR_MAXREG_COUNT
	.align		4
        /*003c*/ 	.byte	0x03, 0x1b
        /*003e*/ 	.short	0x00ff


	//----- nvinfo : EIATTR_MERCURY_ISA_VERSION
	.align		4
        /*0040*/ 	.byte	0x03, 0x5f
        /*0042*/ 	.short	0x0101


	//----- nvinfo : EIATTR_VRC_CTA_INIT_COUNT
	.align		4
        /*0044*/ 	.byte	0x02, 0x4a
	.zero		1
	.zero		1


	//----- nvinfo : EIATTR_EXIT_INSTR_OFFSETS
	.align		4
        /*0048*/ 	.byte	0x04, 0x1c
        /*004a*/ 	.short	(.L_10425 - .L_10424)


	//   ....[0]....
.L_10424:
        /*004c*/ 	.word	0x00000e70


	//   ....[1]....
        /*0050*/ 	.word	0x00000ed0


	//   ....[2]....
        /*0054*/ 	.word	0x00001640


	//----- nvinfo : EIATTR_MAX_THREADS
	.align		4
.L_10425:
        /*0058*/ 	.byte	0x04, 0x05
        /*005a*/ 	.short	(.L_10427 - .L_10426)
.L_10426:
        /*005c*/ 	.word	0x00000080
        /*0060*/ 	.word	0x00000001
        /*0064*/ 	.word	0x00000001


	//----- nvinfo : EIATTR_CRS_STACK_SIZE
	.align		4
.L_10427:
        /*0068*/ 	.byte	0x04, 0x1e
        /*006a*/ 	.short	(.L_10429 - .L_10428)
.L_10428:
        /*006c*/ 	.word	0x00000000


	//----- nvinfo : EIATTR_CBANK_PARAM_SIZE
	.align		4
.L_10429:
        /*0070*/ 	.byte	0x03, 0x19
        /*0072*/ 	.short	0x0018


	//----- nvinfo : EIATTR_PARAM_CBANK
	.align		4
        /*0074*/ 	.byte	0x04, 0x0a
        /*0076*/ 	.short	(.L_10431 - .L_10430)
	.align		4
.L_10430:
        /*0078*/ 	.word	index@(.nv.constant0._ZN2at6native29vectorized_elementwise_kernelILi4ENS0_13AUnaryFunctorIhhhZZZNS0_21remainder_kernel_cudaERNS_18TensorIteratorBaseEENKUlvE_clEvENKUlvE_clEvEUlhhE_EESt5arrayIPcLm2EEEEviT0_T1_)
        /*007c*/ 	.short	0x0380
        /*007e*/ 	.short	0x0018


	//----- nvinfo : EIATTR_SW_WAR
	.align		4
.L_10431:
        /*0080*/ 	.byte	0x04, 0x36
        /*0082*/ 	.short	(.L_10433 - .L_10432)
.L_10432:
        /*0084*/ 	.word	0x00000008
.L_10433:


//--------------------- .nv.info._ZN2at6native29vectorized_elementwise_kernelILi8ENS0_13AUnaryFunctorIhhhZZZNS0_21remainder_kernel_cudaERNS_18TensorIteratorBaseEENKUlvE_clEvENKUlvE_clEvEUlhhE_EESt5arrayIPcLm2EEEEviT0_T1_ --------------------------
	.section	.nv.info._ZN2at6native29vectorized_elementwise_kernelILi8ENS0_13AUnaryFunctorIhhhZZZNS0_21remainder_kernel_cudaERNS_18TensorIteratorBaseEENKUlvE_clEvENKUlvE_clEvEUlhhE_EESt5arrayIPcLm2EEEEviT0_T1_,"",@"SHT_CUDA_INFO"
	.sectionflags	@""
	.align	4


	//----- nvinfo : EIATTR_CUDA_API_VERSION
	.align		4
        /*0000*/ 	.byte	0x04, 0x37
        /*0002*/ 	.short	(.L_10435 - .L_10434)
.L_10434:
        /*0004*/ 	.word	0x00000082


	//----- nvinfo : EIATTR_KPARAM_INFO
	.align		4
.L_10435:
        /*0008*/ 	.byte	0x04, 0x17
        /*000a*/ 	.short	(.L_10437 - .L_10436)
.L_10436:
        /*000c*/ 	.word	0x00000000
        /*0010*/ 	.short	0x0002
        /*0012*/ 	.short	0x0008
        /*0014*/ 	.byte	0x00, 0xf0, 0x41, 0x00


	//----- nvinfo : EIATTR_KPARAM_INFO
	.align		4
.L_10437:
        /*0018*/ 	.byte	0x04, 0x17
        /*001a*/ 	.short	(.L_10439 - .L_10438)
.L_10438:
        /*001c*/ 	.word	0x00000000
        /*0020*/ 	.short	0x0001
        /*0022*/ 	.short	0x0004
        /*0024*/ 	.byte	0x00, 0xf0, 0x09, 0x00


	//----- nvinfo : EIATTR_KPARAM_INFO
	.align		4
.L_10439:
        /*0028*/ 	.byte	0x04, 0x17
        /*002a*/ 	.short	(.L_10441 - .L_10440)
.L_10440:
        /*002c*/ 	.word	0x00000000
        /*0030*/ 	.short	0x0000
        /*0032*/ 	.short	0x0000
        /*0034*/ 	.byte	0x00, 0xf0, 0x11, 0x00


	//----- nvinfo : EIATTR_SPARSE_MMA_MASK
	.align		4
.L_10441:
        /*0038*/ 	.byte	0x03, 0x50
        /*003a*/ 	.short	0x0000


	//----- nvinfo : EIATTR_MAXREG_COUNT
	.align		4
        /*003c*/ 	.byte	0x03, 0x1b
        /*003e*/ 	.short	0x00ff


	//----- nvinfo : EIATTR_MERCURY_ISA_VERSION
	.align		4
        /*0040*/ 	.byte	0x03, 0x5f
        /*0042*/ 	.short	0x0101


	//----- nvinfo : EIATTR_VRC_CTA_INIT_COUNT
	.align		4
        /*0044*/ 	.byte	0x02, 0x4a
	.zero		1
	.zero		1


	//----- nvinfo : EIATTR_EXIT_INSTR_OFFSETS
	.align		4
        /*0048*/ 	.byte	0x04, 0x1c
        /*004a*/ 	.short	(.L_10443 - .L_10442)


	//   ....[0]....
.L_10442:
        /*004c*/ 	.word	0x00000e70


	//   ....[1]....
        /*0050*/ 	.word	0x00000ed0


	//   ....[2]....
        /*0054*/ 	.word	0x00001620


	//----- nvinfo : EIATTR_MAX_THREADS
	.align		4
.L_10443:
        /*0058*/ 	.byte	0x04, 0x05
        /*005a*/ 	.short	(.L_10445 - .L_10444)
.L_10444:
        /*005c*/ 	.word	0x00000080
        /*0060*/ 	.word	0x00000001
        /*0064*/ 	.word	0x00000001


	//----- nvinfo : EIATTR_CRS_STACK_SIZE
	.align		4
.L_10445:
        /*0068*/ 	.byte	0x04, 0x1e
        /*006a*/ 	.short	(.L_10447 - .L_10446)
.L_10446:
        /*006c*/ 	.word	0x00000000


	//----- nvinfo : EIATTR_CBANK_PARAM_SIZE
	.align		4
.L_10447:
        /*0070*/ 	.byte	0x03, 0x19
        /*0072*/ 	.short	0x0018


	//----- nvinfo : EIATTR_PARAM_CBANK
	.align		4
        /*0074*/ 	.byte	0x04, 0x0a
        /*0076*/ 	.short	(.L_10449 - .L_10448)
	.align		4
.L_10448:
        /*0078*/ 	.word	index@(.nv.constant0._ZN2at6native29vectorized_elementwise_kernelILi8ENS0_13AUnaryFunctorIhhhZZZNS0_21remainder_kernel_cudaERNS_18TensorIteratorBaseEENKUlvE_clEvENKUlvE_clEvEUlhhE_EESt5arrayIPcLm2EEEEviT0_T1_)
        /*007c*/ 	.short	0x0380
        /*007e*/ 	.short	0x0018


	//----- nvinfo : EIATTR_SW_WAR
	.align		4
.L_10449:
        /*0080*/ 	.byte	0x04, 0x36
        /*0082*/ 	.short	(.L_10451 - .L_10450)
.L_10450:
        /*0084*/ 	.word	0x00000008
.L_10451:


//--------------------- .nv.callgraph             --------------------------
	.section	.nv.callgraph,"",@"SHT_CUDA_CALLGRAPH"
	.align	4
	.sectionentsize	8
	.align		4
        /*0000*/ 	.word	0x00000000
	.align		4
        /*0004*/ 	.word	0xffffffff
	.align		4
        /*0008*/ 	.word	index@(_ZN2at6native18elementwise_kernelILi128ELi4EZNS0_15gpu_kernel_implINS0_13BinaryFunctorIN3c108BFloat16ES5_S5_ZZZNS0_16fmod_kernel_cudaERNS_18TensorIteratorBaseEENKUlvE0_clEvENKUlvE2_clEvEUlS5_S5_E_EEEEvS7_RKT_EUliE_EEviT1_)
	.align		4
        /*000c*/ 	.word	index@(__assertfail)
	.align		4
        /*0010*/ 	.word	index@(_ZN2at6native27unrolled_elementwise_kernelINS0_13BinaryFunctorIN3c108BFloat16ES4_S4_ZZZNS0_16fmod_kernel_cudaERNS_18TensorIteratorBaseEENKUlvE0_clEvENKUlvE2_clEvEUlS4_S4_E_EESt5arrayIPcLm3EELi4E23TrivialOffsetCalculatorILi2EjESE_ILi1EjENS0_6memory12LoadWithCastILi2EEENSH_13StoreWithCastILi1EEEEEviT_T0_T2_T3_T4_T5_)
	.align		4
        /*0014*/ 	.word	index@(__assertfail)
	.align		4
        /*0018*/ 	.word	index@(_ZN2at6native18elementwise_kernelILi128ELi4EZNS0_15gpu_kernel_implINS0_13BUnaryFunctorIN3c108BFloat16ES5_S5_ZZZNS0_16fmod_kernel_cudaERNS_18TensorIteratorBaseEENKUlvE0_clEvENKUlvE2_clEvEUlS5_S5_E_EEEEvS7_RKT_EUliE_EEviT1_)
	.align		4
        /*001c*/ 	.word	index@(__assertfail)
	.align		4
        /*0020*/ 	.word	index@(_ZN2at6native27unrolled_elementwise_kernelINS0_13BUnaryFunctorIN3c108BFloat16ES4_S4_ZZZNS0_16fmod_kernel_cudaERNS_18TensorIteratorBaseEENKUlvE0_clEvENKUlvE2_clEvEUlS4_S4_E_EESt5arrayIPcLm2EELi4E23TrivialOffsetCalculatorILi1EjESF_NS0_6memory12LoadWithCastILi1EEENSG_13StoreWithCastILi1EEEEEviT_T0_T2_T3_T4_T5_)
	.align		4
        /*0024*/ 	.word	index@(__assertfail)
	.align		4
        /*0028*/ 	.word	index@(_ZN2at6native18elementwise_kernelILi128ELi4EZNS0_15gpu_kernel_implINS0_13AUnaryFunctorIN3c108BFloat16ES5_S5_ZZZNS0_16fmod_kernel_cudaERNS_18TensorIteratorBaseEENKUlvE0_clEvENKUlvE2_clEvEUlS5_S5_E_EEEEvS7_RKT_EUliE_EEviT1_)
	.align		4
        /*002c*/ 	.word	index@(__assertfail)
	.align		4
        /*0030*/ 	.word	index@(_ZN2at6native27unrolled_elementwise_kernelINS0_13AUnaryFunctorIN3c108BFloat16ES4_S4_ZZZNS0_16fmod_kernel_cudaERNS_18TensorIteratorBaseEENKUlvE0_clEvENKUlvE2_clEvEUlS4_S4_E_EESt5arrayIPcLm2EELi4E23TrivialOffsetCalculatorILi1EjESF_NS0_6memory12LoadWithCastILi1EEENSG_13StoreWithCastILi1EEEEEviT_T0_T2_T3_T4_T5_)
	.align		4
        /*0034*/ 	.word	index@(__assertfail)
	.align		4
        /*0038*/ 	.word	index@(_ZN2at6native18elementwise_kernelILi128ELi4EZNS0_15gpu_kernel_implINS0_13BinaryFunctorIN3c104HalfES5_S5_ZZZNS0_16fmod_kernel_cudaERNS_18TensorIteratorBaseEENKUlvE0_clEvENKUlvE1_clEvEUlS5_S5_E_EEEEvS7_RKT_EUliE_EEviT1_)
	.align		4
        /*003c*/ 	.word	index@(__assertfail)
	.align		4
        /*0040*/ 	.word	index@(_ZN2at6native27unrolled_elementwise_kernelINS0_13BinaryFunctorIN3c104HalfES4_S4_ZZZNS0_16fmod_kernel_cudaERNS_18TensorIteratorBaseEENKUlvE0_clEvENKUlvE1_clEvEUlS4_S4_E_EESt5arrayIPcLm3EELi4E23TrivialOffsetCalculatorILi2EjESE_ILi1EjENS0_6memory12LoadWithCastILi2EEENSH_13StoreWithCastILi1EEEEEviT_T0_T2_T3_T4_T5_)
	.align		4
        /*0044*/ 	.word	index@(__assertfail)
	.align		4
        /*0048*/ 	.word	index@(_ZN2at6native18elementwise_kernelILi128ELi4EZNS0_15gpu_kernel_implINS0_13BUnaryFunctorIN3c104HalfES5_S5_ZZZNS0_16fmod_kernel_cudaERNS_18TensorIteratorBaseEENKUlvE0_clEvENKUlvE1_clEvEUlS5_S5_E_EEEEvS7_RKT_EUliE_EEviT1_)
	.align		4
        /*004c*/ 	.word	index@(__assertfail)
	.align		4
        /*0050*/ 	.word	index@(_ZN2at6native27unrolled_elementwise_kernelINS0_13BUnaryFunctorIN3c104HalfES4_S4_ZZZNS0_16fmod_kernel_cudaERNS_18TensorIteratorBaseEENKUlvE0_clEvENKUlvE1_clEvEUlS4_S4_E_EESt5arrayIPcLm2EELi4E23TrivialOffsetCalculatorILi1EjESF_NS0_6memory12LoadWithCastILi1EEENSG_13StoreWithCastILi1EEEEEviT_T0_T2_T3_T4_T5_)
	.align		4
        /*0054*/ 	.word	index@(__assertfail)
	.align		4
        /*0058*/ 	.word	index@(_ZN2at6native18elementwise_kernelILi128ELi4EZNS0_15gpu_kernel_implINS0_13AUnaryFunctorIN3c104HalfES5_S5_ZZZNS0_16fmod_kernel_cudaERNS_18TensorIteratorBaseEENKUlvE0_clEvENKUlvE1_clEvEUlS5_S5_E_EEEEvS7_RKT_EUliE_EEviT1_)
	.align		4
        /*005c*/ 	.word	index@(__assertfail)
	.align		4
        /*0060*/ 	.word	index@(_ZN2at6native27unrolled_elementwise_kernelINS0_13AUnaryFunctorIN3c104HalfES4_S4_ZZZNS0_16fmod_kernel_cudaERNS_18TensorIteratorBaseEENKUlvE0_clEvENKUlvE1_clEvEUlS4_S4_E_EESt5arrayIPcLm2EELi4E23TrivialOffsetCalculatorILi1EjESF_NS0_6memory12LoadWithCastILi1EEENSG_13StoreWithCastILi1EEEEEviT_T0_T2_T3_T4_T5_)
	.align		4
        /*0064*/ 	.word	index@(__assertfail)
	.align		4
        /*0068*/ 	.word	index@(_ZN2at6native18elementwise_kernelILi128ELi4EZNS0_15gpu_kernel_implINS0_13BinaryFunctorIfffZZZNS0_16fmod_kernel_cudaERNS_18TensorIteratorBaseEENKUlvE0_clEvENKUlvE0_clEvEUlffE_EEEEvS5_RKT_EUliE_EEviT1_)
	.align		4
        /*006c*/ 	.word	index@(__assertfail)
	.align		4
        /*0070*/ 	.word	index@(_ZN2at6native27unrolled_elementwise_kernelINS0_13BinaryFunctorIfffZZZNS0_16fmod_kernel_cudaERNS_18TensorIteratorBaseEENKUlvE0_clEvENKUlvE0_clEvEUlffE_EESt5arrayIPcLm3EELi4E23TrivialOffsetCalculatorILi2EjESC_ILi1EjENS0_6memory12LoadWithCastILi2EEENSF_13StoreWithCastILi1EEEEEviT_T0_T2_T3_T4_T5_)
	.align		4
        /*0074*/ 	.word	index@(__assertfail)
	.align		4
        /*0078*/ 	.word	index@(_ZN2at6native18elementwise_kernelILi128ELi4EZNS0_15gpu_kernel_implINS0_13BUnaryFunctorIfffZZZNS0_16fmod_kernel_cudaERNS_18TensorIteratorBaseEENKUlvE0_clEvENKUlvE0_clEvEUlffE_EEEEvS5_RKT_EUliE_EEviT1_)
	.align		4
        /*007c*/ 	.word	index@(__assertfail)
	.align		4
        /*0080*/ 	.word	index@(_ZN2at6native27unrolled_elementwise_kernelINS0_13BUnaryFunctorIfffZZZNS0_16fmod_kernel_cudaERNS_18TensorIteratorBaseEENKUlvE0_clEvENKUlvE0_clEvEUlffE_EESt5arrayIPcLm2EELi4E23TrivialOffsetCalculatorILi1EjESD_NS0_6memory12LoadWithCastILi1EEENSE_13StoreWithCastILi1EEEEEviT_T0_T2_T3_T4_T5_)
	.align		4
        /*0084*/ 	.word	index@(__assertfail)
	.align		4
        /*0088*/ 	.word	index@(_ZN2at6native18elementwise_kernelILi128ELi4EZNS0_15gpu_kernel_implINS0_13AUnaryFunctorIfffZZZNS0_16fmod_kernel_cudaERNS_18TensorIteratorBaseEENKUlvE0_clEvENKUlvE0_clEvEUlffE_EEEEvS5_RKT_EUliE_EEviT1_)
	.align		4
        /*008c*/ 	.word	index@(__assertfail)
	.align		4
        /*0090*/ 	.word	index@(_ZN2at6native27unrolled_elementwise_kernelINS0_13AUnaryFunctorIfffZZZNS0_16fmod_kernel_cudaERNS_18TensorIteratorBaseEENKUlvE0_clEvENKUlvE0_clEvEUlffE_EESt5arrayIPcLm2EELi4E23TrivialOffsetCalculatorILi1EjESD_NS0_6memory12LoadWithCastILi1EEENSE_13StoreWithCastILi1EEEEEviT_T0_T2_T3_T4_T5_)
	.align		4
        /*0094*/ 	.word	index@(__assertfail)
	.align		4
        /*0098*/ 	.word	index@(_ZN2at6native18elementwise_kernelILi128ELi4EZNS0_15gpu_kernel_implINS0_13BinaryFunctorIdddZZZNS0_16fmod_kernel_cudaERNS_18TensorIteratorBaseEENKUlvE0_clEvENKUlvE_clEvEUlddE_EEEEvS5_RKT_EUliE_EEviT1_)
	.align		4
        /*009c*/ 	.word	index@(__assertfail)
	.align		4
        /*00a0*/ 	.word	index@(_ZN2at6native27unrolled_elementwise_kernelINS0_13BinaryFunctorIdddZZZNS0_16fmod_kernel_cudaERNS_18TensorIteratorBaseEENKUlvE0_clEvENKUlvE_clEvEUlddE_EESt5arrayIPcLm3EELi4E23TrivialOffsetCalculatorILi2EjESC_ILi1EjENS0_6memory12LoadWithCastILi2EEENSF_13StoreWithCastILi1EEEEEviT_T0_T2_T3_T4_T5_)
	.align		4
        /*00a4*/ 	.word	index@(__assertfail)
	.align		4
        /*00a8*/ 	.word	index@(_ZN2at6native18elementwise_kernelILi128ELi4EZNS0_15gpu_kernel_implINS0_13BUnaryFunctorIdddZZZNS0_16fmod_kernel_cudaERNS_18TensorIteratorBaseEENKUlvE0_clEvENKUlvE_clEvEUlddE_EEEEvS5_RKT_EUliE_EEviT1_)
	.align		4
        /*00ac*/ 	.word	index@(__assertfail)
	.align		4
        /*00b0*/ 	.word	index@(_ZN2at6native27unrolled_elementwise_kernelINS0_13BUnaryFunctorIdddZZZNS0_16fmod_kernel_cudaERNS_18TensorIteratorBaseEENKUlvE0_clEvENKUlvE_clEvEUlddE_EESt5arrayIPcLm2EELi4E23TrivialOffsetCalculatorILi1EjESD_NS0_6memory12LoadWithCastILi1EEENSE_13StoreWithCastILi1EEEEEviT_T0_T2_T3_T4_T5_)
	.align		4
        /*00b4*/ 	.word	index@(__assertfail)
	.align		4
        /*00b8*/ 	.word	index@(_ZN2at6native18elementwise_kernelILi128ELi4EZNS0_15gpu_kernel_implINS0_13AUnaryFunctorIdddZZZNS0_16fmod_kernel_cudaERNS_18TensorIteratorBaseEENKUlvE0_clEvENKUlvE_clEvEUlddE_EEEEvS5_RKT_EUliE_EEviT1_)
	.align		4
        /*00bc*/ 	.word	index@(__assertfail)
	.align		4
        /*00c0*/ 	.word	index@(_ZN2at6native27unrolled_elementwise_kernelINS0_13AUnaryFunctorIdddZZZNS0_16fmod_kernel_cudaERNS_18TensorIteratorBaseEENKUlvE0_clEvENKUlvE_clEvEUlddE_EESt5arrayIPcLm2EELi4E23TrivialOffsetCalculatorILi1EjESD_NS0_6memory12LoadWithCastILi1EEENSE_13StoreWithCastILi1EEEEEviT_T0_T2_T3_T4_T5_)
	.align		4
        /*00c4*/ 	.word	index@(__assertfail)
	.align		4
        /*00c8*/ 	.word	index@(_ZN2at6native18elementwise_kernelILi128ELi4EZNS0_15gpu_kernel_implINS0_13BinaryFunctorIsssZZZNS0_16fmod_kernel_cudaERNS_18TensorIteratorBaseEENKUlvE_clEvENKUlvE3_clEvEUlssE_EEEEvS5_RKT_EUliE_EEviT1_)
	.align		4
        /*00cc*/ 	.word	index@(__assertfail)
	.align		4
        /*00d0*/ 	.word	index@(_ZN2at6native27unrolled_elementwise_kernelINS0_13BinaryFunctorIsssZZZNS0_16fmod_kernel_cudaERNS_18TensorIteratorBaseEENKUlvE_clEvENKUlvE3_clEvEUlssE_EESt5arrayIPcLm3EELi4E23TrivialOffsetCalculatorILi2EjESC_ILi1EjENS0_6memory12LoadWithCastILi2EEENSF_13StoreWithCastILi1EEEEEviT_T0_T2_T3_T4_T5_)
	.align		4
        /*00d4*/ 	.word	index@(__assertfail)
	.align		4
        /*00d8*/ 	.word	index@(_ZN2at6native18elementwise_kernelILi128ELi4EZNS0_15gpu_kernel_implINS0_13BUnaryFunctorIsssZZZNS0_16fmod_kernel_cudaERNS_18TensorIteratorBaseEENKUlvE_clEvENKUlvE3_clEvEUlssE_EEEEvS5_RKT_EUliE_EEviT1_)
	.align		4
        /*00dc*/ 	.word	index@(__assertfail)
	.align		4
        /*00e0*/ 	.word	index@(_ZN2at6native27unrolled_elementwise_kernelINS0_13BUnaryFunctorIsssZZZNS0_16fmod_kernel_cudaERNS_18TensorIteratorBaseEENKUlvE_clEvENKUlvE3_clEvEUlssE_EESt5arrayIPcLm2EELi4E23TrivialOffsetCalculatorILi1EjESD_NS0_6memory12LoadWithCastILi1EEENSE_13StoreWithCastILi1EEEEEviT_T0_T2_T3_T4_T5_)
	.align		4
        /*00e4*/ 	.word	index@(__assertfail)
	.align		4
        /*00e8*/ 	.word	index@(_ZN2at6native18elementwise_kernelILi128ELi4EZNS0_15gpu_kernel_implINS0_13AUnaryFunctorIsssZZZNS0_16fmod_kernel_cudaERNS_18TensorIteratorBaseEENKUlvE_clEvENKUlvE3_clEvEUlssE_EEEEvS5_RKT_EUliE_EEviT1_)
	.align		4
        /*00ec*/ 	.word	index@(__assertfail)
	.align		4
        /*00f0*/ 	.word	index@(_ZN2at6native27unrolled_elementwise_kernelINS0_13AUnaryFunctorIsssZZZNS0_16fmod_kernel_cudaERNS_18TensorIteratorBaseEENKUlvE_clEvENKUlvE3_clEvEUlssE_EESt5arrayIPcLm2EELi4E23TrivialOffsetCalculatorILi1EjESD_NS0_6memory12LoadWithCastILi1EEENSE_13StoreWithCastILi1EEEEEviT_T0_T2_T3_T4_T5_)
	.align		4
        /*00f4*/ 	.word	index@(__assertfail)
	.align		4
        /*00f8*/ 	.word	index@(_ZN2at6native18elementwise_kernelILi128ELi4EZNS0_15gpu_kernel_implINS0_13BinaryFunctorIlllZZZNS0_16fmod_kernel_cudaERNS_18TensorIteratorBaseEENKUlvE_clEvENKUlvE2_clEvEUlllE_EEEEvS5_RKT_EUliE_EEviT1_)
	.align		4
        /*00fc*/ 	.word	index@(__assertfail)
	.align		4
        /*0100*/ 	.word	index@(_ZN2at6native27unrolled_elementwise_kernelINS0_13BinaryFunctorIlllZZZNS0_16fmod_kernel_cudaERNS_18TensorIteratorBaseEENKUlvE_clEvENKUlvE2_clEvEUlllE_EESt5arrayIPcLm3EELi4E23TrivialOffsetCalculatorILi2EjESC_ILi1EjENS0_6memory12LoadWithCastILi2EEENSF_13StoreWithCastILi1EEEEEviT_T0_T2_T3_T4_T5_)
	.align		4
        /*0104*/ 	.word	index@(__assertfail)
	.align		4
        /*0108*/ 	.word	index@(_ZN2at6native18elementwise_kernelILi128ELi4EZNS0_15gpu_kernel_implINS0_13BUnaryFunctorIlllZZZNS0_16fmod_kernel_cudaERNS_18TensorIteratorBaseEENKUlvE_clEvENKUlvE2_clEvEUlllE_EEEEvS5_RKT_EUliE_EEviT1_)
	.align		4
        /*010c*/ 	.word	index@(__assertfail)
	.align		4
        /*0110*/ 	.word	index@(_ZN2at6native27unrolled_elementwise_kernelINS0_13BUnaryFunctorIlllZZZNS0_16fmod_kernel_cudaERNS_18TensorIteratorBaseEENKUlvE_clEvENKUlvE2_clEvEUlllE_EESt5arrayIPcLm2EELi4E23TrivialOffsetCalculatorILi1EjESD_NS0_6memory12LoadWithCastILi1EEENSE_13StoreWithCastILi1EEEEEviT_T0_T2_T3_T4_T5_)
	.align		4
        /*0114*/ 	.word	index@(__assertfail)
	.align		4
        /*0118*/ 	.word	index@(_ZN2at6native18elementwise_kernelILi128ELi4EZNS0_15gpu_kernel_implINS0_13AUnaryFunctorIlllZZZNS0_16fmod_kernel_cudaERNS_18TensorIteratorBaseEENKUlvE_clEvENKUlvE2_clEvEUlllE_EEEEvS5_RKT_EUliE_EEviT1_)
	.align		4
        /*011c*/ 	.word	index@(__assertfail)
	.align		4
        /*0120*/ 	.word	index@(_ZN2at6native27unrolled_elementwise_kernelINS0_13AUnaryFunctorIlllZZZNS0_16fmod_kernel_cudaERNS_18TensorIteratorBaseEENKUlvE_clEvENKUlvE2_clEvEUlllE_EESt5arrayIPcLm2EELi4E23TrivialOffsetCalculatorILi1EjESD_NS0_6memory12LoadWithCastILi1EEENSE_13StoreWithCastILi1EEEEEviT_T0_T2_T3_T4_T5_)
	.align		4
        /*0124*/ 	.word	index@(__assertfail)
	.align		4
        /*0128*/ 	.word	index@(_ZN2at6native18elementwise_kernelILi128ELi4EZNS0_15gpu_kernel_implINS0_13BinaryFunctorIiiiZZZNS0_16fmod_kernel_cudaERNS_18TensorIteratorBaseEENKUlvE_clEvENKUlvE1_clEvEUliiE_EEEEvS5_RKT_EUliE_EEviT1_)
	.align		4
        /*012c*/ 	.word	index@(__assertfail)
	.align		4
        /*0130*/ 	.word	index@(_ZN2at6native27unrolled_elementwise_kernelINS0_13BinaryFunctorIiiiZZZNS0_16fmod_kernel_cudaERNS_18TensorIteratorBaseEENKUlvE_clEvENKUlvE1_clEvEUliiE_EESt5arrayIPcLm3EELi4E23TrivialOffsetCalculatorILi2EjESC_ILi1EjENS0_6memory12LoadWithCastILi2EEENSF_13StoreWithCastILi1EEEEEviT_T0_T2_T3_T4_T5_)
	.align		4
        /*0134*/ 	.word	index@(__assertfail)
	.align		4
        /*0138*/ 	.word	index@(_ZN2at6native18elementwise_kernelILi128ELi4EZNS0_15gpu_kernel_implINS0_13BUnaryFunctorIiiiZZZNS0_16fmod_kernel_cudaERNS_18TensorIteratorBaseEENKUlvE_clEvENKUlvE1_clEvEUliiE_EEEEvS5_RKT_EUliE_EEviT1_)
	.align		4
        /*013c*/ 	.word	index@(__assertfail)
	.align		4
        /*0140*/ 	.word	index@(_ZN2at6native27unrolled_elementwise_kernelINS0_13BUnaryFunctorIiiiZZZNS0_16fmod_kernel_cudaERNS_18TensorIteratorBaseEENKUlvE_clEvENKUlvE1_clEvEUliiE_EESt5arrayIPcLm2EELi4E23TrivialOffsetCalculatorILi1EjESD_NS0_6memory12LoadWithCastILi1EEENSE_13StoreWithCastILi1EEEEEviT_T0_T2_T3_T4_T5_)
	.align		4
        /*0144*/ 	.word	index@(__assertfail)
	.align		4
        /*0148*/ 	.word	index@(_ZN2at6native18elementwise_kernelILi128ELi4EZNS0_15gpu_kernel_implINS0_13AUnaryFunctorIiiiZZZNS0_16fmod_kernel_cudaERNS_18TensorIteratorBaseEENKUlvE_clEvENKUlvE1_clEvEUliiE_EEEEvS5_RKT_EUliE_EEviT1_)
	.align		4
        /*014c*/ 	.word	index@(__assertfail)
	.align		4
        /*0150*/ 	.word	index@(_ZN2at6native27unrolled_elementwise_kernelINS0_13AUnaryFunctorIiiiZZZNS0_16fmod_kernel_cudaERNS_18TensorIteratorBaseEENKUlvE_clEvENKUlvE1_clEvEUliiE_EESt5arrayIPcLm2EELi4E23TrivialOffsetCalculatorILi1EjESD_NS0_6memory12LoadWithCastILi1EEENSE_13StoreWithCastILi1EEEEEviT_T0_T2_T3_T4_T5_)
	.align		4
        /*0154*/ 	.word	index@(__assertfail)
	.align		4
        /*0158*/ 	.word	index@(_ZN2at6native18elementwise_kernelILi128ELi4EZNS0_15gpu_kernel_implINS0_13BinaryFunctorIaaaZZZNS0_16fmod_kernel_cudaERNS_18TensorIteratorBaseEENKUlvE_clEvENKUlvE0_clEvEUlaaE_EEEEvS5_RKT_EUliE_EEviT1_)
	.align		4
        /*015c*/ 	.word	index@(__assertfail)
	.align		4
        /*0160*/ 	.word	index@(_ZN2at6native27unrolled_elementwise_kernelINS0_13BinaryFunctorIaaaZZZNS0_16fmod_kernel_cudaERNS_18TensorIteratorBaseEENKUlvE_clEvENKUlvE0_clEvEUlaaE_EESt5arrayIPcLm3EELi4E23TrivialOffsetCalculatorILi2EjESC_ILi1EjENS0_6memory12LoadWithCastILi2EEENSF_13StoreWithCastILi1EEEEEviT_T0_T2_T3_T4_T5_)
	.align		4
        /*0164*/ 	.word	index@(__assertfail)
	.align		4
        /*0168*/ 	.word	index@(_ZN2at6native18elementwise_kernelILi128ELi4EZNS0_15gpu_kernel_implINS0_13BUnaryFunctorIaaaZZZNS0_16fmod_kernel_cudaERNS_18TensorIteratorBaseEENKUlvE_clEvENKUlvE0_clEvEUlaaE_EEEEvS5_RKT_EUliE_EEviT1_)
	.align		4
        /*016c*/ 	.word	index@(__assertfail)
	.align		4
        /*0170*/ 	.word	index@(_ZN2at6native27unrolled_elementwise_kernelINS0_13BUnaryFunctorIaaaZZZNS0_16fmod_kernel_cudaERNS_18TensorIteratorBaseEENKUlvE_clEvENKUlvE0_clEvEUlaaE_EESt5arrayIPcLm2EELi4E23TrivialOffsetCalculatorILi1EjESD_NS0_6memory12LoadWithCastILi1EEENSE_13StoreWithCastILi1EEEEEviT_T0_T2_T3_T4_T5_)
	.align		4
        /*0174*/ 	.word	index@(__assertfail)
	.align		4
        /*0178*/ 	.word	index@(_ZN2at6native18elementwise_kernelILi128ELi4EZNS0_15gpu_kernel_implINS0_13AUnaryFunctorIaaaZZZNS0_16fmod_kernel_cudaERNS_18TensorIteratorBaseEENKUlvE_clEvENKUlvE0_clEvEUlaaE_EEEEvS5_RKT_EUliE_EEviT1_)
	.align		4
        /*017c*/ 	.word	index@(__assertfail)
	.align		4
        /*0180*/ 	.word	index@(_ZN2at6native27unrolled_elementwise_kernelINS0_13AUnaryFunctorIaaaZZZNS0_16fmod_kernel_cudaERNS_18TensorIteratorBaseEENKUlvE_clEvENKUlvE0_clEvEUlaaE_EESt5arrayIPcLm2EELi4E23TrivialOffsetCalculatorILi1EjESD_NS0_6memory12LoadWithCastILi1EEENSE_13StoreWithCastILi1EEEEEviT_T0_T2_T3_T4_T5_)
	.align		4
        /*0184*/ 	.word	index@(__assertfail)
	.align		4
        /*0188*/ 	.word	index@(_ZN2at6native18elementwise_kernelILi128ELi4EZNS0_15gpu_kernel_implINS0_13BinaryFunctorIhhhZZZNS0_16fmod_kernel_cudaERNS_18TensorIteratorBaseEENKUlvE_clEvENKUlvE_clEvEUlhhE_EEEEvS5_RKT_EUliE_EEviT1_)
	.align		4
        /*018c*/ 	.word	index@(__assertfail)
	.align		4
        /*0190*/ 	.word	index@(_ZN2at6native27unrolled_elementwise_kernelINS0_13BinaryFunctorIhhhZZZNS0_16fmod_kernel_cudaERNS_18TensorIteratorBaseEENKUlvE_clEvENKUlvE_clEvEUlhhE_EESt5arrayIPcLm3EELi4E23TrivialOffsetCalculatorILi2EjESC_ILi1EjENS0_6memory12LoadWithCastILi2EEENSF_13StoreWithCastILi1EEEEEviT_T0_T2_T3_T4_T5_)
	.align		4
        /*0194*/ 	.word	index@(__assertfail)
	.align		4
        /*0198*/ 	.word	index@(_ZN2at6native18elementwise_kernelILi128ELi4EZNS0_15gpu_kernel_implINS0_13BUnaryFunctorIhhhZZZNS0_16fmod_kernel_cudaERNS_18TensorIteratorBaseEENKUlvE_clEvENKUlvE_clEvEUlhhE_EEEEvS5_RKT_EUliE_EEviT1_)
	.align		4
        /*019c*/ 	.word	index@(__assertfail)
	.align		4
        /*01a0*/ 	.word	index@(_ZN2at6native27unrolled_elementwise_kernelINS0_13BUnaryFunctorIhhhZZZNS0_16fmod_kernel_cudaERNS_18TensorIteratorBaseEENKUlvE_clEvENKUlvE_clEvEUlhhE_EESt5arrayIPcLm2EELi4E23TrivialOffsetCalculatorILi1EjESD_NS0_6memory12LoadWithCastILi1EEENSE_13StoreWithCastILi1EEEEEviT_T0_T2_T3_T4_T5_)
	.align		4
        /*01a4*/ 	.word	index@(__assertfail)
	.align		4
        /*01a8*/ 	.word	index@(_ZN2at6native18elementwise_kernelILi128ELi4EZNS0_15gpu_kernel_implINS0_13AUnaryFunctorIhhhZZZNS0_16fmod_kernel_cudaERNS_18TensorIteratorBaseEENKUlvE_clEvENKUlvE_clEvEUlhhE_EEEEvS5_RKT_EUliE_EEviT1_)
	.align		4
        /*01ac*/ 	.word	index@(__assertfail)
	.align		4
        /*01b0*/ 	.word	index@(_ZN2at6native27unrolled_elementwise_kernelINS0_13AUnaryFunctorIhhhZZZNS0_16fmod_kernel_cudaERNS_18TensorIteratorBaseEENKUlvE_clEvENKUlvE_clEvEUlhhE_EESt5arrayIPcLm2EELi4E23TrivialOffsetCalculatorILi1EjESD_NS0_6memory12LoadWithCastILi1EEENSE_13StoreWithCastILi1EEEEEviT_T0_T2_T3_T4_T5_)
	.align		4
        /*01b4*/ 	.word	index@(__assertfail)
	.align		4
        /*01b8*/ 	.word	index@(_ZN2at6native18elementwise_kernelILi128ELi4EZNS0_15gpu_kernel_implINS0_13BinaryFunctorIN3c108BFloat16ES5_S5_ZZZNS0_21remainder_kernel_cudaERNS_18TensorIteratorBaseEENKUlvE0_clEvENKUlvE2_clEvEUlS5_S5_E_EEEEvS7_RKT_EUliE_EEviT1_)
	.align		4
        /*01bc*/ 	.word	index@(__assertfail)
	.align		4
        /*01c0*/ 	.word	index@(_ZN2at6native27unrolled_elementwise_kernelINS0_13BinaryFunctorIN3c108BFloat16ES4_S4_ZZZNS0_21remainder_kernel_cudaERNS_18TensorIteratorBaseEENKUlvE0_clEvENKUlvE2_clEvEUlS4_S4_E_EESt5arrayIPcLm3EELi4E23TrivialOffsetCalculatorILi2EjESE_ILi1EjENS0_6memory12LoadWithCastILi2EEENSH_13StoreWithCastILi1EEEEEviT_T0_T2_T3_T4_T5_)
	.align		4
        /*01c4*/ 	.word	index@(__assertfail)
	.align		4
        /*01c8*/ 	.word	index@(_ZN2at6native18elementwise_kernelILi128ELi4EZNS0_15gpu_kernel_implINS0_13BUnaryFunctorIN3c108BFloat16ES5_S5_ZZZNS0_21remainder_kernel_cudaERNS_18TensorIteratorBaseEENKUlvE0_clEvENKUlvE2_clEvEUlS5_S5_E_EEEEvS7_RKT_EUliE_EEviT1_)
	.align		4
        /*01cc*/ 	.word	index@(__assertfail)
	.align		4
        /*01d0*/ 	.word	index@(_ZN2at6native27unrolled_elementwise_kernelINS0_13BUnaryFunctorIN3c108BFloat16ES4_S4_ZZZNS0_21remainder_kernel_cudaERNS_18TensorIteratorBaseEENKUlvE0_clEvENKUlvE2_clEvEUlS4_S4_E_EESt5arrayIPcLm2EELi4E23TrivialOffsetCalculatorILi1EjESF_NS0_6memory12LoadWithCastILi1EEENSG_13StoreWithCastILi1EEEEEviT_T0_T2_T3_T4_T5_)
	.align		4
        /*01d4*/ 	.word	index@(__assertfail)
	.align		4
        /*01d8*/ 	.word	index@(_ZN2at6native18elementwise_kernelILi128ELi4EZNS0_15gpu_kernel_implINS0_13AUnaryFunctorIN3c108BFloat16ES5_S5_ZZZNS0_21remainder_kernel_cudaERNS_18TensorIteratorBaseEENKUlvE0_clEvENKUlvE2_clEvEUlS5_S5_E_EEEEvS7_RKT_EUliE_EEviT1_)
	.align		4
        /*01dc*/ 	.word	index@(__assertfail)
	.align		4
        /*01e0*/ 	.word	index@(_ZN2at6native27unrolled_elementwise_kernelINS0_13AUnaryFunctorIN3c108BFloat16ES4_S4_ZZZNS0_21remainder_kernel_cudaERNS_18TensorIteratorBaseEENKUlvE0_clEvENKUlvE2_clEvEUlS4_S4_E_EESt5arrayIPcLm2EELi4E23TrivialOffsetCalculatorILi1EjESF_NS0_6memory12LoadWithCastILi1EEENSG_13StoreWithCastILi1EEEEEviT_T0_T2_T3_T4_T5_)
	.align		4
        /*01e4*/ 	.word	index@(__assertfail)
	.align		4
        /*01e8*/ 	.word	index@(_ZN2at6native18elementwise_kernelILi128ELi4EZNS0_15gpu_kernel_implINS0_13BinaryFunctorIN3c104HalfES5_S5_ZZZNS0_21remainder_kernel_cudaERNS_18TensorIteratorBaseEENKUlvE0_clEvENKUlvE1_clEvEUlS5_S5_E_EEEEvS7_RKT_EUliE_EEviT1_)
	.align		4
        /*01ec*/ 	.word	index@(__assertfail)
	.align		4
        /*01f0*/ 	.word	index@(_ZN2at6native27unrolled_elementwise_kernelINS0_13BinaryFunctorIN3c104HalfES4_S4_ZZZNS0_21remainder_kernel_cudaERNS_18TensorIteratorBaseEENKUlvE0_clEvENKUlvE1_clEvEUlS4_S4_E_EESt5arrayIPcLm3EELi4E23TrivialOffsetCalculatorILi2EjESE_ILi1EjENS0_6memory12LoadWithCastILi2EEENSH_13StoreWithCastILi1EEEEEviT_T0_T2_T3_T4_T5_)
	.align		4
        /*01f4*/ 	.word	index@(__assertfail)
	.align		4
        /*01f8*/ 	.word	index@(_ZN2at6native18elementwise_kernelILi128ELi4EZNS0_15gpu_kernel_implINS0_13BUnaryFunctorIN3c104HalfES5_S5_ZZZNS0_21remainder_kernel_cudaERNS_18TensorIteratorBaseEENKUlvE0_clEvENKUlvE1_clEvEUlS5_S5_E_EEEEvS7_RKT_EUliE_EEviT1_)
	.align		4
        /*01fc*/ 	.word	index@(__assertfail)
	.align		4
        /*0200*/ 	.word	index@(_ZN2at6native27unrolled_elementwise_kernelINS0_13BUnaryFunctorIN3c104HalfES4_S4_ZZZNS0_21remainder_kernel_cudaERNS_18TensorIteratorBaseEENKUlvE0_clEvENKUlvE1_clEvEUlS4_S4_E_EESt5arrayIPcLm2EELi4E23TrivialOffsetCalculatorILi1EjESF_NS0_6memory12LoadWithCastILi1EEENSG_13StoreWithCastILi1EEEEEviT_T0_T2_T3_T4_T5_)
	.align		4
        /*0204*/ 	.word	index@(__assertfail)
	.align		4
        /*0208*/ 	.word	index@(_ZN2at6native18elementwise_kernelILi128ELi4EZNS0_15gpu_kernel_implINS0_13AUnaryFunctorIN3c104HalfES5_S5_ZZZNS0_21remainder_kernel_cudaERNS_18TensorIteratorBaseEENKUlvE0_clEvENKUlvE1_clEvEUlS5_S5_E_EEEEvS7_RKT_EUliE_EEviT1_)
	.align		4
        /*020c*/ 	.word	index@(__assertfail)
	.align		4
        /*0210*/ 	.word	index@(_ZN2at6native27unrolled_elementwise_kernelINS0_13AUnaryFunctorIN3c104HalfES4_S4_ZZZNS0_21remainder_kernel_cudaERNS_18TensorIteratorBaseEENKUlvE0_clEvENKUlvE1_clEvEUlS4_S4_E_EESt5arrayIPcLm2EELi4E23TrivialOffsetCalculatorILi1EjESF_NS0_6memory12LoadWithCastILi1EEENSG_13StoreWithCastILi1EEEEEviT_T0_T2_T3_T4_T5_)
	.align		4
        /*0214*/ 	.word	index@(__assertfail)
	.align		4
        /*0218*/ 	.word	index@(_ZN2at6native18elementwise_kernelILi128ELi4EZNS0_15gpu_kernel_implINS0_13BinaryFunctorIfffZZZNS0_21remainder_kernel_cudaERNS_18TensorIteratorBaseEENKUlvE0_clEvENKUlvE0_clEvEUlffE_EEEEvS5_RKT_EUliE_EEviT1_)
	.align		4
        /*021c*/ 	.word	index@(__assertfail)
	.align		4
        /*0220*/ 	.word	index@(_ZN2at6native27unrolled_elementwise_kernelINS0_13BinaryFunctorIfffZZZNS0_21remainder_kernel_cudaERNS_18TensorIteratorBaseEENKUlvE0_clEvENKUlvE0_clEvEUlffE_EESt5arrayIPcLm3EELi4E23TrivialOffsetCalculatorILi2EjESC_ILi1EjENS0_6memory12LoadWithCastILi2EEENSF_13StoreWithCastILi1EEEEEviT_T0_T2_T3_T4_T5_)
	.align		4
        /*0224*/ 	.word	index@(__assertfail)
	.align		4
        /*0228*/ 	.word	index@(_ZN2at6native18elementwise_kernelILi128ELi4EZNS0_15gpu_kernel_implINS0_13BUnaryFunctorIfffZZZNS0_21remainder_kernel_cudaERNS_18TensorIteratorBaseEENKUlvE0_clEvENKUlvE0_clEvEUlffE_EEEEvS5_RKT_EUliE_EEviT1_)
	.align		4
        /*022c*/ 	.word	index@(__assertfail)
	.align		4
        /*0230*/ 	.word	index@(_ZN2at6native27unrolled_elementwise_kernelINS0_13BUnaryFunctorIfffZZZNS0_21remainder_kernel_cudaERNS_18TensorIteratorBaseEENKUlvE0_clEvENKUlvE0_clEvEUlffE_EESt5arrayIPcLm2EELi4E23TrivialOffsetCalculatorILi1EjESD_NS0_6memory12LoadWithCastILi1EEENSE_13StoreWithCastILi1EEEEEviT_T0_T2_T3_T4_T5_)
	.align		4
        /*0234*/ 	.word	index@(__assertfail)
	.align		4
        /*0238*/ 	.word	index@(_ZN2at6native18elementwise_kernelILi128ELi4EZNS0_15gpu_kernel_implINS0_13AUnaryFunctorIfffZZZNS0_21remainder_kernel_cudaERNS_18TensorIteratorBaseEENKUlvE0_clEvENKUlvE0_clEvEUlffE_EEEEvS5_RKT_EUliE_EEviT1_)
	.align		4
        /*023c*/ 	.word	index@(__assertfail)
	.align		4
        /*0240*/ 	.word	index@(_ZN2at6native27unrolled_elementwise_kernelINS0_13AUnaryFunctorIfffZZZNS0_21remainder_kernel_cudaERNS_18TensorIteratorBaseEENKUlvE0_clEvENKUlvE0_clEvEUlffE_EESt5arrayIPcLm2EELi4E23TrivialOffsetCalculatorILi1EjESD_NS0_6memory12LoadWithCastILi1EEENSE_13StoreWithCastILi1EEEEEviT_T0_T2_T3_T4_T5_)
	.align		4
        /*0244*/ 	.word	index@(__assertfail)
	.align		4
        /*0248*/ 	.word	index@(_ZN2at6native18elementwise_kernelILi128ELi4EZNS0_15gpu_kernel_implINS0_13BinaryFunctorIdddZZZNS0_21remainder_kernel_cudaERNS_18TensorIteratorBaseEENKUlvE0_clEvENKUlvE_clEvEUlddE_EEEEvS5_RKT_EUliE_EEviT1_)
	.align		4
        /*024c*/ 	.word	index@(__assertfail)
	.align		4
        /*0250*/ 	.word	index@(_ZN2at6native27unrolled_elementwise_kernelINS0_13BinaryFunctorIdddZZZNS0_21remainder_kernel_cudaERNS_18TensorIteratorBaseEENKUlvE0_clEvENKUlvE_clEvEUlddE_EESt5arrayIPcLm3EELi4E23TrivialOffsetCalculatorILi2EjESC_ILi1EjENS0_6memory12LoadWithCastILi2EEENSF_13StoreWithCastILi1EEEEEviT_T0_T2_T3_T4_T5_)
	.align		4
        /*0254*/ 	.word	index@(__assertfail)
	.align		4
        /*0258*/ 	.word	index@(_ZN2at6native18elementwise_kernelILi128ELi4EZNS0_15gpu_kernel_implINS0_13BUnaryFunctorIdddZZZNS0_21remainder_kernel_cudaERNS_18TensorIteratorBaseEENKUlvE0_clEvENKUlvE_clEvEUlddE_EEEEvS5_RKT_EUliE_EEviT1_)
	.align		4
        /*025c*/ 	.word	index@(__assertfail)
	.align		4
        /*0260*/ 	.word	index@(_ZN2at6native27unrolled_elementwise_kernelINS0_13BUnaryFunctorIdddZZZNS0_21remainder_kernel_cudaERNS_18TensorIteratorBaseEENKUlvE0_clEvENKUlvE_clEvEUlddE_EESt5arrayIPcLm2EELi4E23TrivialOffsetCalculatorILi1EjESD_NS0_6memory12LoadWithCastILi1EEENSE_13StoreWithCastILi1EEEEEviT_T0_T2_T3_T4_T5_)
	.align		4
        /*0264*/ 	.word	index@(__assertfail)
	.align		4
        /*0268*/ 	.word	index@(_ZN2at6native18elementwise_kernelILi128ELi4EZNS0_15gpu_kernel_implINS0_13AUnaryFunctorIdddZZZNS0_21remainder_kernel_cudaERNS_18TensorIteratorBaseEENKUlvE0_clEvENKUlvE_clEvEUlddE_EEEEvS5_RKT_EUliE_EEviT1_)
	.align		4
        /*026c*/ 	.word	index@(__assertfail)
	.align		4
        /*0270*/ 	.word	index@(_ZN2at6native27unrolled_elementwise_kernelINS0_13AUnaryFunctorIdddZZZNS0_21remainder_kernel_cudaERNS_18TensorIteratorBaseEENKUlvE0_clEvENKUlvE_clEvEUlddE_EESt5arrayIPcLm2EELi4E23TrivialOffsetCalculatorILi1EjESD_NS0_6memory12LoadWithCastILi1EEENSE_13StoreWithCastILi1EEEEEviT_T0_T2_T3_T4_T5_)
	.align		4
        /*0274*/ 	.word	index@(__assertfail)
	.align		4
        /*0278*/ 	.word	index@(_ZN2at6native18elementwise_kernelILi128ELi4EZNS0_15gpu_kernel_implINS0_13BinaryFunctorIsssZZZNS0_21remainder_kernel_cudaERNS_18TensorIteratorBaseEENKUlvE_clEvENKUlvE3_clEvEUlssE_EEEEvS5_RKT_EUliE_EEviT1_)
	.align		4
        /*027c*/ 	.word	index@(__assertfail)
	.align		4
        /*0280*/ 	.word	index@(_ZN2at6native27unrolled_elementwise_kernelINS0_13BinaryFunctorIsssZZZNS0_21remainder_kernel_cudaERNS_18TensorIteratorBaseEENKUlvE_clEvENKUlvE3_clEvEUlssE_EESt5arrayIPcLm3EELi4E23TrivialOffsetCalculatorILi2EjESC_ILi1EjENS0_6memory12LoadWithCastILi2EEENSF_13StoreWithCastILi1EEEEEviT_T0_T2_T3_T4_T5_)
	.align		4
        /*0284*/ 	.word	index@(__assertfail)
	.align		4
        /*0288*/ 	.word	index@(_ZN2at6native18elementwise_kernelILi128ELi4EZNS0_15gpu_kernel_implINS0_13BUnaryFunctorIsssZZZNS0_21remainder_kernel_cudaERNS_18TensorIteratorBaseEENKUlvE_clEvENKUlvE3_clEvEUlssE_EEEEvS5_RKT_EUliE_EEviT1_)
	.align		4
        /*028c*/ 	.word	index@(__assertfail)
	.align		4
        /*0290*/ 	.word	index@(_ZN2at6native27unrolled_elementwise_kernelINS0_13BUnaryFunctorIsssZZZNS0_21remainder_kernel_cudaERNS_18TensorIteratorBaseEENKUlvE_clEvENKUlvE3_clEvEUlssE_EESt5arrayIPcLm2EELi4E23TrivialOffsetCalculatorILi1EjESD_NS0_6memory12LoadWithCastILi1EEENSE_13StoreWithCastILi1EEEEEviT_T0_T2_T3_T4_T5_)
	.align		4
        /*0294*/ 	.word	index@(__assertfail)
	.align		4
        /*0298*/ 	.word	index@(_ZN2at6native18elementwise_kernelILi128ELi4EZNS0_15gpu_kernel_implINS0_13AUnaryFunctorIsssZZZNS0_21remainder_kernel_cudaERNS_18TensorIteratorBaseEENKUlvE_clEvENKUlvE3_clEvEUlssE_EEEEvS5_RKT_EUliE_EEviT1_)
	.align		4
        /*029c*/ 	.word	index@(__assertfail)
	.align		4
        /*02a0*/ 	.word	index@(_ZN2at6native27unrolled_elementwise_kernelINS0_13AUnaryFunctorIsssZZZNS0_21remainder_kernel_cudaERNS_18TensorIteratorBaseEENKUlvE_clEvENKUlvE3_clEvEUlssE_EESt5arrayIPcLm2EELi4E23TrivialOffsetCalculatorILi1EjESD_NS0_6memory12LoadWithCastILi1EEENSE_13StoreWithCastILi1EEEEEviT_T0_T2_T3_T4_T5_)
	.align		4
        /*02a4*/ 	.word	index@(__assertfail)
	.align		4
        /*02a8*/ 	.word	index@(_ZN2at6native18elementwise_kernelILi128ELi4EZNS0_15gpu_kernel_implINS0_13BinaryFunctorIlllZZZNS0_21remainder_kernel_cudaERNS_18TensorIteratorBaseEENKUlvE_clEvENKUlvE2_clEvEUlllE_EEEEvS5_RKT_EUliE_EEviT1_)
	.align		4
        /*02ac*/ 	.word	index@(__assertfail)
	.align		4
        /*02b0*/ 	.word	index@(_ZN2at6native27unrolled_elementwise_kernelINS0_13BinaryFunctorIlllZZZNS0_21remainder_kernel_cudaERNS_18TensorIteratorBaseEENKUlvE_clEvENKUlvE2_clEvEUlllE_EESt5arrayIPcLm3EELi4E23TrivialOffsetCalculatorILi2EjESC_ILi1EjENS0_6memory12LoadWithCastILi2EEENSF_13StoreWithCastILi1EEEEEviT_T0_T2_T3_T4_T5_)
	.align		4
        /*02b4*/ 	.word	index@(__assertfail)
	.align		4
        /*02b8*/ 	.word	index@(_ZN2at6native18elementwise_kernelILi128ELi4EZNS0_15gpu_kernel_implINS0_13BUnaryFunctorIlllZZZNS0_21remainder_kernel_cudaERNS_18TensorIteratorBaseEENKUlvE_clEvENKUlvE2_clEvEUlllE_EEEEvS5_RKT_EUliE_EEviT1_)
	.align		4
        /*02bc*/ 	.word	index@(__assertfail)
	.align		4
        /*02c0*/ 	.word	index@(_ZN2at6native27unrolled_elementwise_kernelINS0_13BUnaryFunctorIlllZZZNS0_21remainder_kernel_cudaERNS_18TensorIteratorBaseEENKUlvE_clEvENKUlvE2_clEvEUlllE_EESt5arrayIPcLm2EELi4E23TrivialOffsetCalculatorILi1EjESD_NS0_6memory12LoadWithCastILi1EEENSE_13StoreWithCastILi1EEEEEviT_T0_T2_T3_T4_T5_)
	.align		4
        /*02c4*/ 	.word	index@(__assertfail)
	.align		4
        /*02c8*/ 	.word	index@(_ZN2at6native18elementwise_kernelILi128ELi4EZNS0_15gpu_kernel_implINS0_13AUnaryFunctorIlllZZZNS0_21remainder_kernel_cudaERNS_18TensorIteratorBaseEENKUlvE_clEvENKUlvE2_clEvEUlllE_EEEEvS5_RKT_EUliE_EEviT1_)
	.align		4
        /*02cc*/ 	.word	index@(__assertfail)
	.align		4
        /*02d0*/ 	.word	index@(_ZN2at6native27unrolled_elementwise_kernelINS0_13AUnaryFunctorIlllZZZNS0_21remainder_kernel_cudaERNS_18TensorIteratorBaseEENKUlvE_clEvENKUlvE2_clEvEUlllE_EESt5arrayIPcLm2EELi4E23TrivialOffsetCalculatorILi1EjESD_NS0_6memory12LoadWithCastILi1EEENSE_13StoreWithCastILi1EEEEEviT_T0_T2_T3_T4_T5_)
	.align		4
        /*02d4*/ 	.word	index@(__assertfail)
	.align		4
        /*02d8*/ 	.word	index@(_ZN2at6native18elementwise_kernelILi128ELi4EZNS0_15gpu_kernel_implINS0_13BinaryFunctorIiiiZZZNS0_21remainder_kernel_cudaERNS_18TensorIteratorBaseEENKUlvE_clEvENKUlvE1_clEvEUliiE_EEEEvS5_RKT_EUliE_EEviT1_)
	.align		4
        /*02dc*/ 	.word	index@(__assertfail)
	.align		4
        /*02e0*/ 	.word	index@(_ZN2at6native27unrolled_elementwise_kernelINS0_13BinaryFunctorIiiiZZZNS0_21remainder_kernel_cudaERNS_18TensorIteratorBaseEENKUlvE_clEvENKUlvE1_clEvEUliiE_EESt5arrayIPcLm3EELi4E23TrivialOffsetCalculatorILi2EjESC_ILi1EjENS0_6memory12LoadWithCastILi2EEENSF_13StoreWithCastILi1EEEEEviT_T0_T2_T3_T4_T5_)
	.align		4
        /*02e4*/ 	.word	index@(__assertfail)
	.align		4
        /*02e8*/ 	.word	index@(_ZN2at6native18elementwise_kernelILi128ELi4EZNS0_15gpu_kernel_implINS0_13BUnaryFunctorIiiiZZZNS0_21remainder_kernel_cudaERNS_18TensorIteratorBaseEENKUlvE_clEvENKUlvE1_clEvEUliiE_EEEEvS5_RKT_EUliE_EEviT1_)
	.align		4
        /*02ec*/ 	.word	index@(__assertfail)
	.align		4
        /*02f0*/ 	.word	index@(_ZN2at6native27unrolled_elementwise_kernelINS0_13BUnaryFunctorIiiiZZZNS0_21remainder_kernel_cudaERNS_18TensorIteratorBaseEENKUlvE_clEvENKUlvE1_clEvEUliiE_EESt5arrayIPcLm2EELi4E23TrivialOffsetCalculatorILi1EjESD_NS0_6memory12LoadWithCastILi1EEENSE_13StoreWithCastILi1EEEEEviT_T0_T2_T3_T4_T5_)
	.align		4
        /*02f4*/ 	.word	index@(__assertfail)
	.align		4
        /*02f8*/ 	.word	index@(_ZN2at6native18elementwise_kernelILi128ELi4EZNS0_15gpu_kernel_implINS0_13AUnaryFunctorIiiiZZZNS0_21remainder_kernel_cudaERNS_18TensorIteratorBaseEENKUlvE_clEvENKUlvE1_clEvEUliiE_EEEEvS5_RKT_EUliE_EEviT1_)
	.align		4
        /*02fc*/ 	.word	index@(__assertfail)
	.align		4
        /*0300*/ 	.word	index@(_ZN2at6native27unrolled_elementwise_kernelINS0_13AUnaryFunctorIiiiZZZNS0_21remainder_kernel_cudaERNS_18TensorIteratorBaseEENKUlvE_clEvENKUlvE1_clEvEUliiE_EESt5arrayIPcLm2EELi4E23TrivialOffsetCalculatorILi1EjESD_NS0_6memory12LoadWithCastILi1EEENSE_13StoreWithCastILi1EEEEEviT_T0_T2_T3_T4_T5_)
	.align		4
        /*0304*/ 	.word	index@(__assertfail)
	.align		4
        /*0308*/ 	.word	index@(_ZN2at6native18elementwise_kernelILi128ELi4EZNS0_15gpu_kernel_implINS0_13BinaryFunctorIaaaZZZNS0_21remainder_kernel_cudaERNS_18TensorIteratorBaseEENKUlvE_clEvENKUlvE0_clEvEUlaaE_EEEEvS5_RKT_EUliE_EEviT1_)
	.align		4
        /*030c*/ 	.word	index@(__assertfail)
	.align		4
        /*0310*/ 	.word	index@(_ZN2at6native27unrolled_elementwise_kernelINS0_13BinaryFunctorIaaaZZZNS0_21remainder_kernel_cudaERNS_18TensorIteratorBaseEENKUlvE_clEvENKUlvE0_clEvEUlaaE_EESt5arrayIPcLm3EELi4E23TrivialOffsetCalculatorILi2EjESC_ILi1EjENS0_6memory12LoadWithCastILi2EEENSF_13StoreWithCastILi1EEEEEviT_T0_T2_T3_T4_T5_)
	.align		4
        /*0314*/ 	.word	index@(__assertfail)
	.align		4
        /*0318*/ 	.word	index@(_ZN2at6native18elementwise_kernelILi128ELi4EZNS0_15gpu_kernel_implINS0_13BUnaryFunctorIaaaZZZNS0_21remainder_kernel_cudaERNS_18TensorIteratorBaseEENKUlvE_clEvENKUlvE0_clEvEUlaaE_EEEEvS5_RKT_EUliE_EEviT1_)
	.align		4
        /*031c*/ 	.word	index@(__assertfail)
	.align		4
        /*0320*/ 	.word	index@(_ZN2at6native27unrolled_elementwise_kernelINS0_13BUnaryFunctorIaaaZZZNS0_21remainder_kernel_cudaERNS_18TensorIteratorBaseEENKUlvE_clEvENKUlvE0_clEvEUlaaE_EESt5arrayIPcLm2EELi4E23TrivialOffsetCalculatorILi1EjESD_NS0_6memory12LoadWithCastILi1EEENSE_13StoreWithCastILi1EEEEEviT_T0_T2_T3_T4_T5_)
	.align		4
        /*0324*/ 	.word	index@(__assertfail)
	.align		4
        /*0328*/ 	.word	index@(_ZN2at6native18elementwise_kernelILi128ELi4EZNS0_15gpu_kernel_implINS0_13AUnaryFunctorIaaaZZZNS0_21remainder_kernel_cudaERNS_18TensorIteratorBaseEENKUlvE_clEvENKUlvE0_clEvEUlaaE_EEEEvS5_RKT_EUliE_EEviT1_)
	.align		4
        /*032c*/ 	.word	index@(__assertfail)
	.align		4
        /*0330*/ 	.word	index@(_ZN2at6native27unrolled_elementwise_kernelINS0_13AUnaryFunctorIaaaZZZNS0_21remainder_kernel_cudaERNS_18TensorIteratorBaseEENKUlvE_clEvENKUlvE0_clEvEUlaaE_EESt5arrayIPcLm2EELi4E23TrivialOffsetCalculatorILi1EjESD_NS0_6memory12LoadWithCastILi1EEENSE_13StoreWithCastILi1EEEEEviT_T0_T2_T3_T4_T5_)
	.align		4
        /*0334*/ 	.word	index@(__assertfail)
	.align		4
        /*0338*/ 	.word	index@(_ZN2at6native18elementwise_kernelILi128ELi4EZNS0_15gpu_kernel_implINS0_13BinaryFunctorIhhhZZZNS0_21remainder_kernel_cudaERNS_18TensorIteratorBaseEENKUlvE_clEvENKUlvE_clEvEUlhhE_EEEEvS5_RKT_EUliE_EEviT1_)
	.align		4
        /*033c*/ 	.word	index@(__assertfail)
	.align		4
        /*0340*/ 	.word	index@(_ZN2at6native27unrolled_elementwise_kernelINS0_13BinaryFunctorIhhhZZZNS0_21remainder_kernel_cudaERNS_18TensorIteratorBaseEENKUlvE_clEvENKUlvE_clEvEUlhhE_EESt5arrayIPcLm3EELi4E23TrivialOffsetCalculatorILi2EjESC_ILi1EjENS0_6memory12LoadWithCastILi2EEENSF_13StoreWithCastILi1EEEEEviT_T0_T2_T3_T4_T5_)
	.align		4
        /*0344*/ 	.word	index@(__assertfail)
	.align		4
        /*0348*/ 	.word	index@(_ZN2at6native18elementwise_kernelILi128ELi4EZNS0_15gpu_kernel_implINS0_13BUnaryFunctorIhhhZZZNS0_21remainder_kernel_cudaERNS_18TensorIteratorBaseEENKUlvE_clEvENKUlvE_clEvEUlhhE_EEEEvS5_RKT_EUliE_EEviT1_)
	.align		4
        /*034c*/ 	.word	index@(__assertfail)
	.align		4
        /*0350*/ 	.word	index@(_ZN2at6native27unrolled_elementwise_kernelINS0_13BUnaryFunctorIhhhZZZNS0_21remainder_kernel_cudaERNS_18TensorIteratorBaseEENKUlvE_clEvENKUlvE_clEvEUlhhE_EESt5arrayIPcLm2EELi4E23TrivialOffsetCalculatorILi1EjESD_NS0_6memory12LoadWithCastILi1EEENSE_13StoreWithCastILi1EEEEEviT_T0_T2_T3_T4_T5_)
	.align		4
        /*0354*/ 	.word	index@(__assertfail)
	.align		4
        /*0358*/ 	.word	index@(_ZN2at6native18elementwise_kernelILi128ELi4EZNS0_15gpu_kernel_implINS0_13AUnaryFunctorIhhhZZZNS0_21remainder_kernel_cudaERNS_18TensorIteratorBaseEENKUlvE_clEvENKUlvE_clEvEUlhhE_EEEEvS5_RKT_EUliE_EEviT1_)
	.align		4
        /*035c*/ 	.word	index@(__assertfail)
	.align		4
        /*0360*/ 	.word	index@(_ZN2at6native27unrolled_elementwise_kernelINS0_13AUnaryFunctorIhhhZZZNS0_21remainder_kernel_cudaERNS_18TensorIteratorBaseEENKUlvE_clEvENKUlvE_clEvEUlhhE_EESt5arrayIPcLm2EELi4E23TrivialOffsetCalculatorILi1EjESD_NS0_6memory12LoadWithCastILi1EEENSE_13StoreWithCastILi1EEEEEviT_T0_T2_T3_T4_T5_)
	.align		4
        /*0364*/ 	.word	index@(__assertfail)
	.align		4
        /*0368*/ 	.word	0x00000000
	.align		4
        /*036c*/ 	.word	0xfffffffe
	.align		4
        /*0370*/ 	.word	0x00000000
	.align		4
        /*0374*/ 	.word	0xfffffffd
	.align		4
        /*0378*/ 	.word	0x00000000
	.align		4
        /*037c*/ 	.word	0xfffffffc


//--------------------- .nv.constant4             --------------------------
	.section	.nv.constant4,"a",@progbits
	.align	8
	.align		8
.nv.constant4:
        /*0000*/ 	.dword	__assertfail
	.align		8
        /*0008*/ 	.dword	__unnamed_1
	.align		8
        /*0010*/ 	.dword	__unnamed_2
	.align		8
        /*0018*/ 	.dword	__unnamed_3
	.align		8
        /*0020*/ 	.dword	__unnamed_4
	.align		8
        /*0028*/ 	.dword	__unnamed_5
	.align		8
        /*0030*/ 	.dword	__unnamed_6
	.align		8
        /*0038*/ 	.dword	__unnamed_7
	.align		8
        /*0040*/ 	.dword	__unnamed_8
	.align		8
        /*0048*/ 	.dword	__unnamed_9
	.align		8
        /*0050*/ 	.dword	__unnamed_10
	.align		8
        /*0058*/ 	.dword	__unnamed_11
	.align		8
        /*0060*/ 	.dword	__unnamed_12
	.align		8
        /*0068*/ 	.dword	__unnamed_13
	.align		8
        /*0070*/ 	.dword	__unnamed_14
	.align		8
        /*0078*/ 	.dword	__unnamed_15
	.align		8
        /*0080*/ 	.dword	__unnamed_16
	.align		8
        /*0088*/ 	.dword	__unnamed_17
	.align		8
        /*0090*/ 	.dword	__unnamed_18
	.align		8
        /*0098*/ 	.dword	_ZN55_INTERNAL_87463751_24_BinaryRemainderKernel_cu_787390784cuda3std3__45__cpo5beginE
	.align		8
        /*00a0*/ 	.dword	_ZN55_INTERNAL_87463751_24_BinaryRemainderKernel_cu_787390784cuda3std3__45__cpo3endE
	.align		8
        /*00a8*/ 	.dword	_ZN55_INTERNAL_87463751_24_BinaryRemainderKernel_cu_787390784cuda3std3__45__cpo6cbeginE
	.align		8
        /*00b0*/ 	.dword	_ZN55_INTERNAL_87463751_24_BinaryRemainderKernel_cu_787390784cuda3std3__45__cpo4cendE
	.align		8
        /*00b8*/ 	.dword	_ZN55_INTERNAL_87463751_24_BinaryRemainderKernel_cu_787390784cuda3std3__45__cpo6rbeginE
	.align		8
        /*00c0*/ 	.dword	_ZN55_INTERNAL_87463751_24_BinaryRemainderKernel_cu_787390784cuda3std3__45__cpo4rendE
	.align		8
        /*00c8*/ 	.dword	_ZN55_INTERNAL_87463751_24_BinaryRemainderKernel_cu_787390784cuda3std3__45__cpo7crbeginE
	.align		8
        /*00d0*/ 	.dword	_ZN55_INTERNAL_87463751_24_BinaryRemainderKernel_cu_787390784cuda3std3__45__cpo5crendE
	.align		8
        /*00d8*/ 	.dword	_ZN55_INTERNAL_87463751_24_BinaryRemainderKernel_cu_787390784cuda3std3__457_GLOBAL__N__87463751_24_BinaryRemainderKernel_cu_787390786ignoreE
	.align		8
        /*00e0*/ 	.dword	_ZN55_INTERNAL_87463751_24_BinaryRemainderKernel_cu_787390784cuda3std3__419piecewise_constructE
	.align		8
        /*00e8*/ 	.dword	_ZN55_INTERNAL_87463751_24_BinaryRemainderKernel_cu_787390784cuda3std3__48in_placeE
	.align		8
        /*00f0*/ 	.dword	_ZN55_INTERNAL_87463751_24_BinaryRemainderKernel_cu_787390784cuda3std3__420unreachable_sentinelE
	.align		8
        /*00f8*/ 	.dword	_ZN55_INTERNAL_87463751_24_BinaryRemainderKernel_cu_787390784cuda3std6ranges3__45__cpo4swapE
	.align		8
        /*0100*/ 	.dword	_ZN55_INTERNAL_87463751_24_BinaryRemainderKernel_cu_787390784cuda3std6ranges3__45__cpo9iter_moveE
	.align		8
        /*0108*/ 	.dword	_ZN55_INTERNAL_87463751_24_BinaryRemainderKernel_cu_787390784cuda3std6ranges3__45__cpo5beginE
	.align		8
        /*0110*/ 	.dword	_ZN55_INTERNAL_87463751_24_BinaryRemainderKernel_cu_787390784cuda3std6ranges3__45__cpo3endE
	.align		8
        /*0118*/ 	.dword	_ZN55_INTERNAL_87463751_24_BinaryRemainderKernel_cu_787390784cuda3std6ranges3__45__cpo6cbeginE
	.align		8
        /*0120*/ 	.dword	_ZN55_INTERNAL_87463751_24_BinaryRemainderKernel_cu_787390784cuda3std6ranges3__45__cpo4cendE
	.align		8
        /*0128*/ 	.dword	_ZN55_INTERNAL_87463751_24_BinaryRemainderKernel_cu_787390784cuda3std6ranges3__45__cpo7advanceE
	.align		8
        /*0130*/ 	.dword	_ZN55_INTERNAL_87463751_24_BinaryRemainderKernel_cu_787390784cuda3std6ranges3__45__cpo9iter_swapE
	.align		8
        /*0138*/ 	.dword	_ZN55_INTERNAL_87463751_24_BinaryRemainderKernel_cu_787390784cuda3std6ranges3__45__cpo4nextE
	.align		8
        /*0140*/ 	.dword	_ZN55_INTERNAL_87463751_24_BinaryRemainderKernel_cu_787390784cuda3std6ranges3__45__cpo4prevE
	.align		8
        /*0148*/ 	.dword	_ZN55_INTERNAL_87463751_24_BinaryRemainderKernel_cu_787390784cuda3std6ranges3__45__cpo4dataE
	.align		8
        /*0150*/ 	.dword	_ZN55_INTERNAL_87463751_24_BinaryRemainderKernel_cu_787390784cuda3std6ranges3__45__cpo5cdataE
	.align		8
        /*0158*/ 	.dword	_ZN55_INTERNAL_87463751_24_BinaryRemainderKernel_cu_787390784cuda3std6ranges3__45__cpo4sizeE
	.align		8
        /*0160*/ 	.dword	_ZN55_INTERNAL_87463751_24_BinaryRemainderKernel_cu_787390784cuda3std6ranges3__45__cpo5ssizeE
	.align		8
        /*0168*/ 	.dword	_ZN55_INTERNAL_87463751_24_BinaryRemainderKernel_cu_787390784cuda3std6ranges3__45__cpo8distanceE
	.align		8
        /*0170*/ 	.dword	_ZN55_INTERNAL_87463751_24_BinaryRemainderKernel_cu_787390786thrust24THRUST_300001_SM_1000_NS6system6detail10sequential3seqE
	.align		8
        /*0178*/ 	.dword	$str$6
	.align		8
        /*0180*/ 	.dword	$str$7


//--------------------- .text._ZN2at6native18elementwise_kernelILi128ELi4EZNS0_15gpu_kernel_implINS0_13BinaryFunctorIN3c108BFloat16ES5_S5_ZZZNS0_16fmod_kernel_cudaERNS_18TensorIteratorBaseEENKUlvE0_clEvENKUlvE2_clEvEUlS5_S5_E_EEEEvS7_RKT_EUliE_EEviT1_ --------------------------
	.section	.text._ZN2at6native18elementwise_kernelILi128ELi4EZNS0_15gpu_kernel_implINS0_13BinaryFunctorIN3c108BFloat16ES5_S5_ZZZNS0_16fmod_kernel_cudaERNS_18TensorIteratorBaseEENKUlvE0_clEvENKUlvE2_clEvEUlS5_S5_E_EEEEvS7_RKT_EUliE_EEviT1_,"ax",@progbits
	.align	128
        .global         _ZN2at6native18elementwise_kernelILi128ELi4EZNS0_15gpu_kernel_implINS0_13BinaryFunctorIN3c108BFloat16ES5_S5_ZZZNS0_16fmod_kernel_cudaERNS_18TensorIteratorBaseEENKUlvE0_clEvENKUlvE2_clEvEUlS5_S5_E_EEEEvS7_RKT_EUliE_EEviT1_
        .type           _ZN2at6native18elementwise_kernelILi128ELi4EZNS0_15gpu_kernel_implINS0_13BinaryFunctorIN3c108BFloat16ES5_S5_ZZZNS0_16fmod_kernel_cudaERNS_18TensorIteratorBaseEENKUlvE0_clEvENKUlvE2_clEvEUlS5_S5_E_EEEEvS7_RKT_EUliE_EEviT1_,@function
        .size           _ZN2at6native18elementwise_kernelILi128ELi4EZNS0_15gpu_kernel_implINS0_13BinaryFunctorIN3c108BFloat16ES5_S5_ZZZNS0_16fmod_kernel_cudaERNS_18TensorIteratorBaseEENKUlvE0_clEvENKUlvE2_clEvEUlS5_S5_E_EEEEvS7_RKT_EUliE_EEviT1_,(.L_x_54778 - _ZN2at6native18elementwise_kernelILi128ELi4EZNS0_15gpu_kernel_implINS0_13BinaryFunctorIN3c108BFloat16ES5_S5_ZZZNS0_16fmod_kernel_cudaERNS_18TensorIteratorBaseEENKUlvE0_clEvENKUlvE2_clEvEUlS5_S5_E_EEEEvS7_RKT_EUliE_EEviT1_)
        .other          _ZN2at6native18elementwise_kernelILi128ELi4EZNS0_15gpu_kernel_implINS0_13BinaryFunctorIN3c108BFloat16ES5_S5_ZZZNS0_16fmod_kernel_cudaERNS_18TensorIteratorBaseEENKUlvE0_clEvENKUlvE2_clEvEUlS5_S5_E_EEEEvS7_RKT_EUliE_EEviT1_,@"STO_CUDA_ENTRY STV_DEFAULT"
_ZN2at6native18elementwise_kernelILi128ELi4EZNS0_15gpu_kernel_implINS0_13BinaryFunctorIN3c108BFloat16ES5_S5_ZZZNS0_16fmod_kernel_cudaERNS_18TensorIteratorBaseEENKUlvE0_clEvENKUlvE2_clEvEUlS5_S5_E_EEEEvS7_RKT_EUliE_EEviT1_:
.text._ZN2at6native18elementwise_kernelILi128ELi4EZNS0_15gpu_kernel_implINS0_13BinaryFunctorIN3c108BFloat16ES5_S5_ZZZNS0_16fmod_kernel_cudaERNS_18TensorIteratorBaseEENKUlvE0_clEvENKUlvE2_clEvEUlS5_S5_E_EEEEvS7_RKT_EUliE_EEviT1_:
[----:B------:R-:W0:Y:S01]  /*0000*/  LDC R1, c[0x0][0x37c] ;  /* 0x0000df00ff017b82 */ /* 0x000e220000000800 */
[----:B------:R-:W1:Y:S07]  /*0010*/  S2R R17, SR_TID.X ;  /* 0x0000000000117919 */ /* 0x000e6e0000002100 */
[----:B------:R-:W2:Y:S01]  /*0020*/  S2UR UR4, SR_CTAID.X ;  /* 0x00000000000479c3 */ /* 0x000ea20000002500 */
[----:B------:R-:W3:Y:S01]  /*0030*/  LDCU UR40, c[0x0][0x388] ;  /* 0x00007100ff2877ac */ /* 0x000ee20008000800 */
[----:B------:R-:W-:Y:S01]  /*0040*/  BSSY.RECONVERGENT B6, `(.L_x_0) ;  /* 0x00004a7000067945 */ /* 0x000fe20003800200 */
[----:B------:R-:W4:Y:S01]  /*0050*/  LDCU UR5, c[0x0][0x380] ;  /* 0x00007000ff0577ac */ /* 0x000f220008000800 */
[----:B------:R-:W0:Y:S01]  /*0060*/  LDCU.64 UR36, c[0x0][0x358] ;  /* 0x00006b00ff2477ac */ /* 0x000e220008000a00 */
[----:B------:R-:W0:Y:S01]  /*0070*/  LDCU.U8 UR39, c[0x0][0x602] ;  /* 0x0000c040ff2777ac */ /* 0x000e220008000000 */
[----:B------:R-:W0:Y:S01]  /*0080*/  LDCU.U8 UR42, c[0x0][0x603] ;  /* 0x0000c060ff2a77ac */ /* 0x000e220008000000 */
[----:B---3--:R-:W-:Y:S01]  /*0090*/  UIADD3 UR41, UPT, UPT, UR40, -0x1, URZ ;  /* 0xffffffff28297890 */ /* 0x008fe2000fffe0ff */
[----:B------:R-:W3:Y:S01]  /*00a0*/  LDCU.U8 UR43, c[0x0][0x601] ;  /* 0x0000c020ff2b77ac */ /* 0x000ee20008000000 */
[----:B--2---:R-:W-:-:S02]  /*00b0*/  USHF.L.U32 UR4, UR4, 0x9, URZ ;  /* 0x0000000904047899 */ /* 0x004fc400080006ff */
[----:B------:R-:W-:-:S04]  /*00c0*/  UISETP.LT.U32.AND UP0, UPT, UR41, 0x18, UPT ;  /* 0x000000182900788c */ /* 0x000fc8000bf01070 */
[----:B-1----:R-:W-:Y:S01]  /*00d0*/  LOP3.LUT R17, R17, UR4, RZ, 0xfc, !PT ;  /* 0x0000000411117c12 */ /* 0x002fe2000f8efcff */
[----:B------:R-:W-:-:S03]  /*00e0*/  USEL UR38, UR41, 0x18, UP0 ;  /* 0x0000001829267887 */ /* 0x000fc60008000000 */
[----:B----4-:R-:W-:Y:S01]  /*00f0*/  ISETP.GE.AND P0, PT, R17, UR5, PT ;  /* 0x0000000511007c0c */ /* 0x010fe2000bf06270 */
[----:B------:R-:W-:-:S12]  /*0100*/  UIADD3 UR38, UPT, UPT, UR38, 0x1, URZ ;  /* 0x0000000126267890 */ /* 0x000fd8000fffe0ff */
[----:B0--3--:R-:W-:Y:S05]  /*0110*/  @P0 BRA `(.L_x_1) ;  /* 0x0000004800640947 */ /* 0x009fea0003800000 */
[----:B------:R-:W-:Y:S01]  /*0120*/  UISETP.NE.AND UP0, UPT, UR40, URZ, UPT ;  /* 0x000000ff2800728c */ /* 0x000fe2000bf05270 */
[----:B------:R-:W-:Y:S02]  /*0130*/  IMAD.MOV.U32 R18, RZ, RZ, RZ ;  /* 0x000000ffff127224 */ /* 0x000fe400078e00ff */
[----:B------:R-:W-:Y:S02]  /*0140*/  IMAD.MOV.U32 R0, RZ, RZ, RZ ;  /* 0x000000ffff007224 */ /* 0x000fe400078e00ff */
[----:B------:R-:W-:-:S04]  /*0150*/  IMAD.MOV.U32 R16, RZ, RZ, RZ ;  /* 0x000000ffff107224 */ /* 0x000fc800078e00ff */
[----:B------:R-:W-:Y:S05]  /*0160*/  BRA.U !UP0, `(.L_x_2) ;  /* 0x0000001508707547 */ /* 0x000fea000b800000 */
[----:B------:R-:W0:Y:S01]  /*0170*/  LDCU.64 UR4, c[0x0][0x390] ;  /* 0x00007200ff0477ac */ /* 0x000e220008000a00 */
[----:B------:R-:W-:Y:S01]  /*0180*/  IMAD.MOV.U32 R16, RZ, RZ, RZ ;  /* 0x000000ffff107224 */ /* 0x000fe200078e00ff */
[----:B------:R-:W1:Y:S01]  /*0190*/  LDCU UR6, c[0x0][0x38c] ;  /* 0x00007180ff0677ac */ /* 0x000e620008000800 */
[----:B------:R-:W2:Y:S01]  /*01a0*/  LDCU.64 UR8, c[0x0][0x4b8] ;  /* 0x00009700ff0877ac */ /* 0x000ea20008000a00 */
[----:B------:R-:W-:Y:S01]  /*01b0*/  UISETP.NE.AND UP0, UPT, UR41, URZ, UPT ;  /* 0x000000ff2900728c */ /* 0x000fe2000bf05270 */
[----:B0-----:R-:W-:Y:S01]  /*01c0*/  IMAD.HI.U32 R2, R17, UR4, R16 ;  /* 0x0000000411027c27 */ /* 0x001fe2000f8e0010 */
[----:B------:R-:W0:Y:S04]  /*01d0*/  LDCU UR4, c[0x0][0x4c0] ;  /* 0x00009800ff0477ac */ /* 0x000e280008000800 */
[----:B------:R-:W-:-:S05]  /*01e0*/  SHF.R.U32.HI R3, RZ, UR5, R2 ;  /* 0x00000005ff037c19 */ /* 0x000fca0008011602 */
[----:B------:R-:W-:-:S04]  /*01f0*/  IMAD.MOV R18, RZ, RZ, -R3 ;  /* 0x000000ffff127224 */ /* 0x000fc800078e0a03 */
[----:B-1----:R-:W-:-:S04]  /*0200*/  IMAD R18, R18, UR6, R17 ;  /* 0x0000000612127c24 */ /* 0x002fc8000f8e0211 */
[C---:B--2---:R-:W-:Y:S02]  /*0210*/  IMAD R16, R18.reuse, UR8, RZ ;  /* 0x0000000812107c24 */ /* 0x044fe4000f8e02ff */
[C---:B------:R-:W-:Y:S02]  /*0220*/  IMAD R0, R18.reuse, UR9, RZ ;  /* 0x0000000912007c24 */ /* 0x040fe4000f8e02ff */
[----:B0-----:R-:W-:Y:S01]  /*0230*/  IMAD R18, R18, UR4, RZ ;  /* 0x0000000412127c24 */ /* 0x001fe2000f8e02ff */
[----:B------:R-:W-:Y:S06]  /*0240*/  BRA.U !UP0, `(.L_x_2) ;  /* 0x0000001508387547 */ /* 0x000fec000b800000 */
[----:B------:R-:W0:Y:S01]  /*0250*/  LDCU.64 UR6, c[0x0][0x398] ;  /* 0x00007300ff0677ac */ /* 0x000e220008000a00 */
[----:B------:R-:W-:Y:S01]  /*0260*/  IMAD.MOV.U32 R2, RZ, RZ, RZ ;  /* 0x000000ffff027224 */ /* 0x000fe200078e00ff */
[----:B------:R-:W1:Y:S01]  /*0270*/  LDCU UR4, c[0x0][0x3a0] ;  /* 0x00007400ff0477ac */ /* 0x000e620008000800 */
[----:B------:R-:W2:Y:S01]  /*0280*/  LDCU UR5, c[0x0][0x4c4] ;  /* 0x00009880ff0577ac */ /* 0x000ea20008000800 */
[----:B------:R-:W3:Y:S01]  /*0290*/  LDCU.64 UR8, c[0x0][0x4c8] ;  /* 0x00009900ff0877ac */ /* 0x000ee20008000a00 */
[----:B------:R-:W-:Y:S01]  /*02a0*/  UISETP.NE.AND UP0, UPT, UR38, 0x2, UPT ;  /* 0x000000022600788c */ /* 0x000fe2000bf05270 */
[----:B0-----:R-:W-:-:S05]  /*02b0*/  IMAD.HI.U32 R4, R3, UR7, R2 ;  /* 0x0000000703047c27 */ /* 0x001fca000f8e0002 */
[----:B-1----:R-:W-:-:S04]  /*02c0*/  SHF.R.U32.HI R5, RZ, UR4, R4 ;  /* 0x00000004ff057c19 */ /* 0x002fc80008011604 */
[----:B------:R-:W-:-:S05]  /*02d0*/  IADD3 R2, PT, PT, -R5, RZ, RZ ;  /* 0x000000ff05027210 */ /* 0x000fca0007ffe1ff */
[----:B------:R-:W-:-:S04]  /*02e0*/  IMAD R3, R2, UR6, R3 ;  /* 0x0000000602037c24 */ /* 0x000fc8000f8e0203 */
[C---:B--2---:R-:W-:Y:S02]  /*02f0*/  IMAD R16, R3.reuse, UR5, R16 ;  /* 0x0000000503107c24 */ /* 0x044fe4000f8e0210 */
[C---:B---3--:R-:W-:Y:S02]  /*0300*/  IMAD R0, R3.reuse, UR8, R0 ;  /* 0x0000000803007c24 */ /* 0x048fe4000f8e0200 */
[----:B------:R-:W-:Y:S01]  /*0310*/  IMAD R18, R3, UR9, R18 ;  /* 0x0000000903127c24 */ /* 0x000fe2000f8e0212 */
[----:B------:R-:W-:Y:S06]  /*0320*/  BRA.U !UP0, `(.L_x_2) ;  /* 0x0000001508007547 */ /* 0x000fec000b800000 */
[----:B------:R-:W0:Y:S01]  /*0330*/  LDCU.64 UR4, c[0x0][0x3a8] ;  /* 0x00007500ff0477ac */ /* 0x000e220008000a00 */
[----:B------:R-:W-:Y:S01]  /*0340*/  IMAD.MOV.U32 R4, RZ, RZ, RZ ;  /* 0x000000ffff047224 */ /* 0x000fe200078e00ff */
[----:B------:R-:W1:Y:S01]  /*0350*/  LDCU UR6, c[0x0][0x3a4] ;  /* 0x00007480ff0677ac */ /* 0x000e620008000800 */
[----:B------:R-:W2:Y:S01]  /*0360*/  LDCU.64 UR8, c[0x0][0x4d0] ;  /* 0x00009a00ff0877ac */ /* 0x000ea20008000a00 */
[----:B------:R-:W-:Y:S01]  /*0370*/  UISETP.NE.AND UP0, UPT, UR38, 0x3, UPT ;  /* 0x000000032600788c */ /* 0x000fe2000bf05270 */
[----:B0-----:R-:W-:Y:S01]  /*0380*/  IMAD.HI.U32 R2, R5, UR4, R4 ;  /* 0x0000000405027c27 */ /* 0x001fe2000f8e0004 */
[----:B------:R-:W0:Y:S04]  /*0390*/  LDCU UR4, c[0x0][0x4d8] ;  /* 0x00009b00ff0477ac */ /* 0x000e280008000800 */
[----:B------:R-:W-:-:S05]  /*03a0*/  SHF.R.U32.HI R3, RZ, UR5, R2 ;  /* 0x00000005ff037c19 */ /* 0x000fca0008011602 */
[----:B------:R-:W-:-:S04]  /*03b0*/  IMAD.MOV R4, RZ, RZ, -R3 ;  /* 0x000000ffff047224 */ /* 0x000fc800078e0a03 */
[----:B-1----:R-:W-:-:S04]  /*03c0*/  IMAD R5, R4, UR6, R5 ;  /* 0x0000000604057c24 */ /* 0x002fc8000f8e0205 */
[C---:B--2---:R-:W-:Y:S02]  /*03d0*/  IMAD R16, R5.reuse, UR8, R16 ;  /* 0x0000000805107c24 */ /* 0x044fe4000f8e0210 */
[C---:B------:R-:W-:Y:S02]  /*03e0*/  IMAD R0, R5.reuse, UR9, R0 ;  /* 0x0000000905007c24 */ /* 0x040fe4000f8e0200 */
[----:B0-----:R-:W-:Y:S01]  /*03f0*/  IMAD R18, R5, UR4, R18 ;  /* 0x0000000405127c24 */ /* 0x001fe2000f8e0212 */
        /* <DEDUP_REMOVED lines=8> */
[----:B-1----:R-:W-:-:S05]  /*0480*/  SHF.R.U32.HI R5, RZ, UR4, R4 ;  /* 0x00000004ff057c19 */ /* 0x002fca0008011604 */
[----:B------:R-:W-:-:S04]  /*0490*/  IMAD.MOV R2, RZ, RZ, -R5 ;  /* 0x000000ffff027224 */ /* 0x000fc800078e0a05 */
        /* <DEDUP_REMOVED lines=20> */
[----:B------:R-:W-:Y:S01]  /*05e0*/  HFMA2 R2, -RZ, RZ, 0, 0 ;  /* 0x00000000ff027431 */ /* 0x000fe200000001ff */
        /* <DEDUP_REMOVED lines=47> */
[----:B------:R-:W-:-:S04]  /*08e0*/  SHF.R.U32.HI R3, RZ, UR5, R2 ;  /* 0x00000005ff037c19 */ /* 0x000fc80008011602 */
[----:B------:R-:W-:-:S05]  /*08f0*/  IADD3 R4, PT, PT, -R3, RZ, RZ ;  /* 0x000000ff03047210 */ /* 0x000fca0007ffe1ff */
        /* <DEDUP_REMOVED lines=218> */
[----:B------:R-:W2:Y:S02]  /*16a0*/  LDCU.64 UR8, c[0x0][0x5d8] ;  /* 0x0000bb00ff0877ac */ /* 0x000ea40008000a00 */
[----:B0-----:R-:W-:Y:S01]  /*16b0*/  IMAD.HI.U32 R2, R5, UR4, R4 ;  /* 0x0000000405027c27 */ /* 0x001fe2000f8e0004 */
[----:B------:R-:W0:Y:S04]  /*16c0*/  LDCU UR4, c[0x0][0x5e0] ;  /* 0x0000bc00ff0477ac */ /* 0x000e280008000800 */
[----:B------:R-:W-:-:S05]  /*16d0*/  SHF.R.U32.HI R2, RZ, UR5, R2 ;  /* 0x00000005ff027c19 */ /* 0x000fca0008011602 */
[----:B------:R-:W-:-:S04]  /*16e0*/  IMAD.MOV R3, RZ, RZ, -R2 ;  /* 0x000000ffff037224 */ /* 0x000fc800078e0a02 */
[----:B-1----:R-:W-:-:S04]  /*16f0*/  IMAD R5, R3, UR6, R5 ;  /* 0x0000000603057c24 */ /* 0x002fc8000f8e0205 */
[C---:B--2---:R-:W-:Y:S02]  /*1700*/  IMAD R16, R5.reuse, UR8, R16 ;  /* 0x0000000805107c24 */ /* 0x044fe4000f8e0210 */
[C---:B------:R-:W-:Y:S02]  /*1710*/  IMAD R0, R5.reuse, UR9, R0 ;  /* 0x0000000905007c24 */ /* 0x040fe4000f8e0200 */
[----:B0-----:R-:W-:-:S07]  /*1720*/  IMAD R18, R5, UR4, R18 ;  /* 0x0000000405127c24 */ /* 0x001fce000f8e0212 */
.L_x_2:
[----:B------:R-:W0:Y:S01]  /*1730*/  LDCU.64 UR6, c[0x0][0x5f0] ;  /* 0x0000be00ff0677ac */ /* 0x000e220008000a00 */
[----:B------:R-:W-:-:S04]  /*1740*/  UPRMT UR4, UR39, 0x9910, URZ ;  /* 0x0000991027047896 */ /* 0x000fc800080000ff */
[----:B------:R-:W-:Y:S01]  /*1750*/  UISETP.GT.AND UP0, UPT, UR4, 0x9, UPT ;  /* 0x000000090400788c */ /* 0x000fe2000bf04270 */
[----:B0-----:R-:W-:-:S05]  /*1760*/  IADD3 R2, P0, PT, R0, UR6, RZ ;  /* 0x0000000600027c10 */ /* 0x001fca000ff1e0ff */
[----:B------:R-:W-:-:S03]  /*1770*/  IMAD.X R3, RZ, RZ, UR7, P0 ;  /* 0x00000007ff037e24 */ /* 0x000fc600080e06ff */
[----:B------:R-:W-:Y:S05]  /*1780*/  BRA.U UP0, `(.L_x_3) ;  /* 0x0000000500307547 */ /* 0x000fea000b800000 */
[----:B------:R-:W-:-:S09]  /*1790*/  UISETP.GT.AND UP0, UPT, UR4, 0x4, UPT ;  /* 0x000000040400788c */ /* 0x000fd2000bf04270 */
[----:B------:R-:W-:Y:S05]  /*17a0*/  BRA.U UP0, `(.L_x_4) ;  /* 0x0000000100947547 */ /* 0x000fea000b800000 */
[----:B------:R-:W-:-:S09]  /*17b0*/  UISETP.GT.AND UP0, UPT, UR4, 0x1, UPT ;  /* 0x000000010400788c */ /* 0x000fd2000bf04270 */
[----:B------:R-:W-:Y:S05]  /*17c0*/  BRA.U UP0, `(.L_x_5) ;  /* 0x0000000100387547 */ /* 0x000fea000b800000 */
[----:B------:R-:W-:-:S09]  /*17d0*/  UISETP.NE.AND UP0, UPT, UR39, URZ, UPT ;  /* 0x000000ff2700728c */ /* 0x000fd2000bf05270 */
[----:B------:R-:W-:Y:S05]  /*17e0*/  BRA.U !UP0, `(.L_x_6) ;  /* 0x00000001081c7547 */ /* 0x000fea000b800000 */
[----:B------:R-:W-:-:S09]  /*17f0*/  UISETP.NE.AND UP0, UPT, UR4, 0x1, UPT ;  /* 0x000000010400788c */ /* 0x000fd2000bf05270 */
[----:B------:R-:W-:Y:S05]  /*1800*/  BRA.U UP0, `(.L_x_7) ;  /* 0x0000000d004c7547 */ /* 0x000fea000b800000 */
[----:B------:R-:W2:Y:S02]  /*1810*/  LDG.E.S8 R2, desc[UR36][R2.64] ;  /* 0x0000002402027981 */ /* 0x000ea4000c1e1300 */
[----:B--2---:R-:W0:Y:S02]  /*1820*/  I2F.S16 R0, R2 ;  /* 0x0000000200007306 */ /* 0x004e240000101400 */
[----:B0-----:R-:W-:-:S04]  /*1830*/  F2FP.BF16.F32.PACK_AB R0, RZ, R0 ;  /* 0x00000000ff00723e */ /* 0x001fc800000010ff */
[----:B------:R-:W-:Y:S01]  /*1840*/  PRMT R19, R0, 0x7610, R19 ;  /* 0x0000761000137816 */ /* 0x000fe20000000013 */
[----:B------:R-:W-:Y:S06]  /*1850*/  BRA `(.L_x_8) ;  /* 0x0000000c00d47947 */ /* 0x000fec0003800000 */
.L_x_6:
[----:B------:R-:W2:Y:S02]  /*1860*/  LDG.E.U8 R2, desc[UR36][R2.64] ;  /* 0x0000002402027981 */ /* 0x000ea4000c1e1100 */
[----:B--2---:R-:W-:-:S04]  /*1870*/  I2FP.F32.U32 R0, R2 ;  /* 0x0000000200007245 */ /* 0x004fc80000201000 */
[----:B------:R-:W-:-:S04]  /*1880*/  F2FP.BF16.F32.PACK_AB R0, RZ, R0 ;  /* 0x00000000ff00723e */ /* 0x000fc800000010ff */
[----:B------:R-:W-:Y:S01]  /*1890*/  PRMT R19, R0, 0x7610, R19 ;  /* 0x0000761000137816 */ /* 0x000fe20000000013 */
[----:B------:R-:W-:Y:S06]  /*18a0*/  BRA `(.L_x_8) ;  /* 0x0000000c00c07947 */ /* 0x000fec0003800000 */
.L_x_5:
[----:B------:R-:W-:-:S09]  /*18b0*/  UISETP.NE.AND UP0, UPT, UR4, 0x2, UPT ;  /* 0x000000020400788c */ /* 0x000fd2000bf05270 */
[----:B------:R-:W-:Y:S05]  /*18c0*/  BRA.U !UP0, `(.L_x_9) ;  /* 0x0000000108387547 */ /* 0x000fea000b800000 */
[----:B------:R-:W-:-:S09]  /*18d0*/  UISETP.NE.AND UP0, UPT, UR4, 0x3, UPT ;  /* 0x000000030400788c */ /* 0x000fd2000bf05270 */
[----:B------:R-:W-:Y:S05]  /*18e0*/  BRA.U !UP0, `(.L_x_10) ;  /* 0x00000001081c7547 */ /* 0x000fea000b800000 */
[----:B------:R-:W-:-:S09]  /*18f0*/  UISETP.NE.AND UP0, UPT, UR4, 0x4, UPT ;  /* 0x000000040400788c */ /* 0x000fd2000bf05270 */
[----:B------:R-:W-:Y:S05]  /*1900*/  BRA.U UP0, `(.L_x_7) ;  /* 0x0000000d000c7547 */ /* 0x000fea000b800000 */
[----:B------:R-:W2:Y:S02]  /*1910*/  LDG.E.64 R2, desc[UR36][R2.64] ;  /* 0x0000002402027981 */ /* 0x000ea4000c1e1b00 */
[----:B--2---:R-:W0:Y:S02]  /*1920*/  I2F.S64 R0, R2 ;  /* 0x0000000200007312 */ /* 0x004e240000301400 */
[----:B0-----:R-:W-:-:S04]  /*1930*/  F2FP.BF16.F32.PACK_AB R0, RZ, R0 ;  /* 0x00000000ff00723e */ /* 0x001fc800000010ff */
[----:B------:R-:W-:Y:S01]  /*1940*/  PRMT R19, R0, 0x7610, R19 ;  /* 0x0000761000137816 */ /* 0x000fe20000000013 */
[----:B------:R-:W-:Y:S06]  /*1950*/  BRA `(.L_x_8) ;  /* 0x0000000c00947947 */ /* 0x000fec0003800000 */
.L_x_10:
[----:B------:R-:W2:Y:S02]  /*1960*/  LDG.E R2, desc[UR36][R2.64] ;  /* 0x0000002402027981 */ /* 0x000ea4000c1e1900 */
[----:B--2---:R-:W-:-:S04]  /*1970*/  I2FP.F32.S32 R0, R2 ;  /* 0x0000000200007245 */ /* 0x004fc80000201400 */
[----:B------:R-:W-:-:S04]  /*1980*/  F2FP.BF16.F32.PACK_AB R0, RZ, R0 ;  /* 0x00000000ff00723e */ /* 0x000fc800000010ff */
[----:B------:R-:W-:Y:S01]  /*1990*/  PRMT R19, R0, 0x7610, R19 ;  /* 0x0000761000137816 */ /* 0x000fe20000000013 */
[----:B------:R-:W-:Y:S06]  /*19a0*/  BRA `(.L_x_8) ;  /* 0x0000000c00807947 */ /* 0x000fec0003800000 */
.L_x_9:
[----:B------:R-:W2:Y:S02]  /*19b0*/  LDG.E.U16 R2, desc[UR36][R2.64] ;  /* 0x0000002402027981 */ /* 0x000ea4000c1e1500 */
[----:B--2---:R-:W0:Y:S02]  /*19c0*/  I2F.S16 R0, R2 ;  /* 0x0000000200007306 */ /* 0x004e240000101400 */
[----:B0-----:R-:W-:-:S04]  /*19d0*/  F2FP.BF16.F32.PACK_AB R0, RZ, R0 ;  /* 0x00000000ff00723e */ /* 0x001fc800000010ff */
[----:B------:R-:W-:Y:S01]  /*19e0*/  PRMT R19, R0, 0x7610, R19 ;  /* 0x0000761000137816 */ /* 0x000fe20000000013 */
[----:B------:R-:W-:Y:S06]  /*19f0*/  BRA `(.L_x_8) ;  /* 0x0000000c006c7947 */ /* 0x000fec0003800000 */
.L_x_4:
[----:B------:R-:W-:-:S09]  /*1a00*/  UISETP.GT.AND UP0, UPT, UR4, 0x6, UPT ;  /* 0x000000060400788c */ /* 0x000fd2000bf04270 */
[----:B------:R-:W-:Y:S05]  /*1a10*/  BRA.U UP0, `(.L_x_11) ;  /* 0x0000000100307547 */ /* 0x000fea000b800000 */
[----:B------:R-:W-:-:S09]  /*1a20*/  UISETP.NE.AND UP0, UPT, UR4, 0x5, UPT ;  /* 0x000000050400788c */ /* 0x000fd2000bf05270 */
[----:B------:R-:W-:Y:S05]  /*1a30*/  BRA.U !UP0, `(.L_x_12) ;  /* 0x0000000108147547 */ /* 0x000fea000b800000 */
[----:B------:R-:W-:-:S09]  /*1a40*/  UISETP.NE.AND UP0, UPT, UR4, 0x6, UPT ;  /* 0x000000060400788c */ /* 0x000fd2000bf05270 */
[----:B------:R-:W-:Y:S05]  /*1a50*/  BRA.U UP0, `(.L_x_7) ;  /* 0x0000000900b87547 */ /* 0x000fea000b800000 */
[----:B------:R-:W2:Y:S02]  /*1a60*/  LDG.E R2, desc[UR36][R2.64] ;  /* 0x0000002402027981 */ /* 0x000ea4000c1e1900 */
[----:B--2---:R-:W-:Y:S01]  /*1a70*/  F2FP.BF16.F32.PACK_AB R19, RZ, R2 ;  /* 0x00000002ff13723e */ /* 0x004fe200000010ff */
[----:B------:R-:W-:Y:S06]  /*1a80*/  BRA `(.L_x_8) ;  /* 0x0000000c00487947 */ /* 0x000fec0003800000 */
.L_x_12:
[----:B------:R-:W2:Y:S02]  /*1a90*/  LDG.E.U16 R0, desc[UR36][R2.64] ;  /* 0x0000002402007981 */ /* 0x000ea4000c1e1500 */
[----:B--2---:R-:W-:-:S05]  /*1aa0*/  HADD2.F32 R0, -RZ, R0.H0_H0 ;  /* 0x20000000ff007230 */ /* 0x004fca0000004100 */
[----:B------:R-:W-:-:S04]  /*1ab0*/  F2FP.BF16.F32.PACK_AB R0, RZ, R0 ;  /* 0x00000000ff00723e */ /* 0x000fc800000010ff */
[----:B------:R-:W-:Y:S01]  /*1ac0*/  PRMT R19, R0, 0x7610, R19 ;  /* 0x0000761000137816 */ /* 0x000fe20000000013 */
[----:B------:R-:W-:Y:S06]  /*1ad0*/  BRA `(.L_x_8) ;  /* 0x0000000c00347947 */ /* 0x000fec0003800000 */
.L_x_11:
[----:B------:R-:W-:-:S09]  /*1ae0*/  UISETP.NE.AND UP0, UPT, UR4, 0x7, UPT ;  /* 0x000000070400788c */ /* 0x000fd2000bf05270 */
[----:B------:R-:W-:Y:S05]  /*1af0*/  BRA.U !UP0, `(.L_x_13) ;  /* 0x0000000108307547 */ /* 0x000fea000b800000 */
[----:B------:R-:W-:-:S09]  /*1b00*/  UISETP.NE.AND UP0, UPT, UR4, 0x8, UPT ;  /* 0x000000080400788c */ /* 0x000fd2000bf05270 */
[----:B------:R-:W-:Y:S05]  /*1b10*/  BRA.U !UP0, `(.L_x_14) ;  /* 0x0000000108147547 */ /* 0x000fea000b800000 */
[----:B------:R-:W-:-:S09]  /*1b20*/  UISETP.NE.AND UP0, UPT, UR4, 0x9, UPT ;  /* 0x000000090400788c */ /* 0x000fd2000bf05270 */
[----:B------:R-:W-:Y:S05]  /*1b30*/  BRA.U UP0, `(.L_x_7) ;  /* 0x0000000900807547 */ /* 0x000fea000b800000 */
[----:B------:R-:W2:Y:S02]  /*1b40*/  LDG.E R2, desc[UR36][R2.64] ;  /* 0x0000002402027981 */ /* 0x000ea4000c1e1900 */
[----:B--2---:R-:W-:Y:S01]  /*1b50*/  F2FP.BF16.F32.PACK_AB R19, RZ, R2 ;  /* 0x00000002ff13723e */ /* 0x004fe200000010ff */
[----:B------:R-:W-:Y:S06]  /*1b60*/  BRA `(.L_x_8) ;  /* 0x0000000c00107947 */ /* 0x000fec0003800000 */
.L_x_14:
[----:B------:R-:W2:Y:S02]  /*1b70*/  LDG.E.U16 R2, desc[UR36][R2.64] ;  /* 0x0000002402027981 */ /* 0x000ea4000c1e1500 */
[----:B--2---:R-:W-:-:S05]  /*1b80*/  HADD2.F32 R0, -RZ, R2.H0_H0 ;  /* 0x20000002ff007230 */ /* 0x004fca0000004100 */
[----:B------:R-:W-:-:S04]  /*1b90*/  F2FP.BF16.F32.PACK_AB R0, RZ, R0 ;  /* 0x00000000ff00723e */ /* 0x000fc800000010ff */
[----:B------:R-:W-:Y:S01]  /*1ba0*/  PRMT R19, R0, 0x7610, R19 ;  /* 0x0000761000137816 */ /* 0x000fe20000000013 */
[----:B------:R-:W-:Y:S06]  /*1bb0*/  BRA `(.L_x_8) ;  /* 0x0000000800fc7947 */ /* 0x000fec0003800000 */
.L_x_13:
[----:B------:R-:W2:Y:S01]  /*1bc0*/  LDG.E.64 R2, desc[UR36][R2.64] ;  /* 0x0000002402027981 */ /* 0x000ea2000c1e1b00 */
[----:B------:R-:W-:Y:S01]  /*1bd0*/  UMOV UR4, 0xf0000000 ;  /* 0xf000000000047882 */ /* 0x000fe20000000000 */
[----:B------:R-:W-:Y:S01]  /*1be0*/  UMOV UR5, 0x380fffff ;  /* 0x380fffff00057882 */ /* 0x000fe20000000000 */
[----:B--2---:R-:W0:Y:S01]  /*1bf0*/  F2F.F32.F64 R0, R2 ;  /* 0x0000000200007310 */ /* 0x004e220000301000 */
[----:B------:R-:W-:-:S14]  /*1c00*/  DSETP.GEU.AND P0, PT, |R2|, UR4, PT ;  /* 0x0000000402007e2a */ /* 0x000fdc000bf0e200 */
[----:B0-----:R-:W-:-:S05]  /*1c10*/  @!P0 FMUL R0, R0, 1.175494350822287508e-38 ;  /* 0x0080000000008820 */ /* 0x001fca0000400000 */
[----:B------:R-:W-:-:S04]  /*1c20*/  F2FP.BF16.F32.PACK_AB R0, RZ, R0 ;  /* 0x00000000ff00723e */ /* 0x000fc800000010ff */
[----:B------:R-:W-:Y:S01]  /*1c30*/  PRMT R19, R0, 0x7610, R19 ;  /* 0x0000761000137816 */ /* 0x000fe20000000013 */
[----:B------:R-:W-:Y:S06]  /*1c40*/  BRA `(.L_x_8) ;  /* 0x0000000800d87947 */ /* 0x000fec0003800000 */
.L_x_3:
[----:B------:R-:W-:-:S09]  /*1c50*/  UISETP.GT.AND UP0, UPT, UR4, 0x18, UPT ;  /* 0x000000180400788c */ /* 0x000fd2000bf04270 */
[----:B------:R-:W-:Y:S05]  /*1c60*/  BRA.U UP0, `(.L_x_15) ;  /* 0x0000000500007547 */ /* 0x000fea000b800000 */
[----:B------:R-:W-:-:S09]  /*1c70*/  UISETP.GT.AND UP0, UPT, UR4, 0xe, UPT ;  /* 0x0000000e0400788c */ /* 0x000fd2000bf04270 */
[----:B------:R-:W-:Y:S05]  /*1c80*/  BRA.U UP0, `(.L_x_16) ;  /* 0x00000001004c7547 */ /* 0x000fea000b800000 */
[----:B------:R-:W-:-:S09]  /*1c90*/  UISETP.NE.AND UP0, UPT, UR4, 0xa, UPT ;  /* 0x0000000a0400788c */ /* 0x000fd2000bf05270 */
[----:B------:R-:W-:Y:S05]  /*1ca0*/  BRA.U !UP0, `(.L_x_17) ;  /* 0x0000000108207547 */ /* 0x000fea000b800000 */
[----:B------:R-:W-:-:S09]  /*1cb0*/  UISETP.NE.AND UP0, UPT, UR4, 0xb, UPT ;  /* 0x0000000b0400788c */ /* 0x000fd2000bf05270 */
[----:B------:R-:W-:Y:S05]  /*1cc0*/  BRA.U UP0, `(.L_x_7) ;  /* 0x00000009001c7547 */ /* 0x000fea000b800000 */
[----:B------:R-:W2:Y:S02]  /*1cd0*/  LDG.E.U8 R2, desc[UR36][R2.64] ;  /* 0x0000002402027981 */ /* 0x000ea4000c1e1100 */
[----:B--2---:R-:W-:-:S04]  /*1ce0*/  ISETP.NE.AND P0, PT, R2, RZ, PT ;  /* 0x000000ff0200720c */ /* 0x004fc80003f05270 */
[----:B------:R-:W-:-:S04]  /*1cf0*/  FSEL R0, RZ, 1, !P0 ;  /* 0x3f800000ff007808 */ /* 0x000fc80004000000 */
[----:B------:R-:W-:-:S04]  /*1d00*/  F2FP.BF16.F32.PACK_AB R0, RZ, R0 ;  /* 0x00000000ff00723e */ /* 0x000fc800000010ff */
[----:B------:R-:W-:Y:S01]  /*1d10*/  PRMT R19, R0, 0x7610, R19 ;  /* 0x0000761000137816 */ /* 0x000fe20000000013 */
[----:B------:R-:W-:Y:S06]  /*1d20*/  BRA `(.L_x_8) ;  /* 0x0000000800a07947 */ /* 0x000fec0003800000 */
.L_x_17:
        /* <DEDUP_REMOVED lines=9> */
.L_x_16:
[----:B------:R-:W-:-:S09]  /*1dc0*/  UISETP.NE.AND UP0, UPT, UR4, 0xf, UPT ;  /* 0x0000000f0400788c */ /* 0x000fd2000bf05270 */
[----:B------:R-:W-:Y:S05]  /*1dd0*/  BRA.U !UP0, `(.L_x_18) ;  /* 0x00000001089c7547 */ /* 0x000fea000b800000 */
[----:B------:R-:W-:-:S09]  /*1de0*/  UISETP.NE.AND UP0, UPT, UR4, 0x17, UPT ;  /* 0x000000170400788c */ /* 0x000fd2000bf05270 */
[----:B------:R-:W-:Y:S05]  /*1df0*/  BRA.U !UP0, `(.L_x_19) ;  /* 0x00000001085c7547 */ /* 0x000fea000b800000 */
[----:B------:R-:W-:-:S09]  /*1e00*/  UISETP.NE.AND UP0, UPT, UR4, 0x18, UPT ;  /* 0x000000180400788c */ /* 0x000fd2000bf05270 */
[----:B------:R-:W-:Y:S05]  /*1e10*/  BRA.U UP0, `(.L_x_7) ;  /* 0x0000000500c87547 */ /* 0x000fea000b800000 */
[----:B------:R-:W2:Y:S01]  /*1e20*/  LDG.E.U8 R0, desc[UR36][R2.64] ;  /* 0x0000002402007981 */ /* 0x000ea2000c1e1100 */
[----:B------:R-:W-:Y:S02]  /*1e30*/  IMAD.MOV.U32 R6, RZ, RZ, 0x1f ;  /* 0x0000001fff067424 */ /* 0x000fe400078e00ff */
[----:B--2---:R-:W-:-:S05]  /*1e40*/  IMAD.SHL.U32 R0, R0, 0x1000000, RZ ;  /* 0x0100000000007824 */ /* 0x004fca00078e00ff */
[C---:B------:R-:W-:Y:S02]  /*1e50*/  LOP3.LUT R4, R0.reuse, 0x7f000000, RZ, 0xc0, !PT ;  /* 0x7f00000000047812 */ /* 0x040fe400078ec0ff */
[----:B------:R-:W-:Y:S02]  /*1e60*/  LOP3.LUT P0, RZ, R0, 0x7f000000, RZ, 0xc0, !PT ;  /* 0x7f00000000ff7812 */ /* 0x000fe4000780c0ff */
[----:B------:R-:W0:Y:S02]  /*1e70*/  FLO.U32 R5, R4 ;  /* 0x0000000400057300 */ /* 0x000e2400000e0000 */
[----:B0-----:R-:W-:-:S04]  /*1e80*/  IADD3 R5, PT, PT, -R5, RZ, RZ ;  /* 0x000000ff05057210 */ /* 0x001fc80007ffe1ff */
[----:B------:R-:W-:-:S05]  /*1e90*/  VIADDMNMX.U32 R5, R5, R6, 0x4, !PT ;  /* 0x0000000405057446 */ /* 0x000fca0007800006 */
[----:B------:R-:W-:-:S04]  /*1ea0*/  VIADD R5, R5, 0xfffffffc ;  /* 0xfffffffc05057836 */ /* 0x000fc80000000000 */
[----:B------:R-:W-:Y:S01]  /*1eb0*/  IMAD.SHL.U32 R7, R5, 0x800000, RZ ;  /* 0x0080000005077824 */ /* 0x000fe200078e00ff */
[C---:B------:R-:W-:Y:S01]  /*1ec0*/  SHF.L.U32 R6, R4.reuse, R5, RZ ;  /* 0x0000000504067219 */ /* 0x040fe200000006ff */
[----:B------:R-:W-:-:S03]  /*1ed0*/  VIADD R5, R4, 0x1000000 ;  /* 0x0100000004057836 */ /* 0x000fc60000000000 */
[----:B------:R-:W-:Y:S02]  /*1ee0*/  LEA.HI R6, R6, -R7, RZ, 0x1c ;  /* 0x8000000706067211 */ /* 0x000fe400078fe0ff */
[----:B------:R-:W-:-:S03]  /*1ef0*/  SHF.R.S32.HI R5, RZ, 0x8, R5 ;  /* 0x00000008ff057819 */ /* 0x000fc60000011405 */
[----:B------:R-:W-:-:S05]  /*1f00*/  VIADD R6, R6, 0x3c000000 ;  /* 0x3c00000006067836 */ /* 0x000fca0000000000 */
[----:B------:R-:W-:-:S04]  /*1f10*/  LOP3.LUT R5, R6, 0x7f800000, R5, 0xf8, !PT ;  /* 0x7f80000006057812 */ /* 0x000fc800078ef805 */
[----:B------:R-:W-:-:S04]  /*1f20*/  SEL R5, R5, RZ, P0 ;  /* 0x000000ff05057207 */ /* 0x000fc80000000000 */
[----:B------:R-:W-:-:S04]  /*1f30*/  LOP3.LUT R5, R5, 0x80000000, R0, 0xf8, !PT ;  /* 0x8000000005057812 */ /* 0x000fc800078ef800 */
[----:B------:R-:W-:-:S04]  /*1f40*/  F2FP.BF16.F32.PACK_AB R5, RZ, R5 ;  /* 0x00000005ff05723e */ /* 0x000fc800000010ff */
[----:B------:R-:W-:Y:S01]  /*1f50*/  PRMT R19, R5, 0x7610, R19 ;  /* 0x0000761005137816 */ /* 0x000fe20000000013 */
[----:B------:R-:W-:Y:S06]  /*1f60*/  BRA `(.L_x_8) ;  /* 0x0000000800107947 */ /* 0x000fec0003800000 */
.L_x_19:
[----:B------:R-:W2:Y:S02]  /*1f70*/  LDG.E.U8 R2, desc[UR36][R2.64] ;  /* 0x0000002402027981 */ /* 0x000ea4000c1e1100 */
[C---:B--2---:R-:W-:Y:S01]  /*1f80*/  IMAD.SHL.U32 R4, R2.reuse, 0x2000000, RZ ;  /* 0x0200000002047824 */ /* 0x044fe200078e00ff */
[----:B------:R-:W-:-:S04]  /*1f90*/  SHF.L.U32 R5, R2, 0x8, RZ ;  /* 0x0000000802057819 */ /* 0x000fc800000006ff */
[----:B------:R-:W-:-:S13]  /*1fa0*/  ISETP.GT.U32.AND P0, PT, R4, 0x7ffffff, PT ;  /* 0x07ffffff0400780c */ /* 0x000fda0003f04070 */
[C---:B------:R-:W-:Y:S02]  /*1fb0*/  @!P0 LOP3.LUT R0, R5.reuse, 0x7f00, RZ, 0xc0, !PT ;  /* 0x00007f0005008812 */ /* 0x040fe400078ec0ff */
[----:B------:R-:W-:Y:S02]  /*1fc0*/  @P0 LEA.HI R4, R4, 0x70000000, RZ, 0x1c ;  /* 0x7000000004040811 */ /* 0x000fe400078fe0ff */
[----:B------:R-:W-:Y:S02]  /*1fd0*/  @!P0 LOP3.LUT R0, R0, 0x3f000000, RZ, 0xfc, !PT ;  /* 0x3f00000000008812 */ /* 0x000fe400078efcff */
[----:B------:R-:W-:-:S03]  /*1fe0*/  PRMT R5, R5, 0x9910, RZ ;  /* 0x0000991005057816 */ /* 0x000fc600000000ff */
[----:B------:R-:W-:Y:S01]  /*1ff0*/  @!P0 FADD.FTZ R0, R0, -0.5 ;  /* 0xbf00000000008421 */ /* 0x000fe20000010000 */
[----:B------:R-:W-:-:S05]  /*2000*/  @P0 FMUL.FTZ R0, R4, 1.9259299443872358531e-34 ;  /* 0x0780000004000820 */ /* 0x000fca0000410000 */
[----:B------:R-:W-:-:S04]  /*2010*/  LOP3.LUT R0, R0, 0x80000000, R5, 0xf8, !PT ;  /* 0x8000000000007812 */ /* 0x000fc800078ef805 */
[----:B------:R-:W-:-:S04]  /*2020*/  F2FP.BF16.F32.PACK_AB R0, RZ, R0 ;  /* 0x00000000ff00723e */ /* 0x000fc800000010ff */
[----:B------:R-:W-:Y:S01]  /*2030*/  PRMT R19, R0, 0x7610, R19 ;  /* 0x0000761000137816 */ /* 0x000fe20000000013 */
[----:B------:R-:W-:Y:S06]  /*2040*/  BRA `(.L_x_8) ;  /* 0x0000000400d87947 */ /* 0x000fec0003800000 */
.L_x_18:
[----:B------:R0:W5:Y:S01]  /*2050*/  LDG.E.U16 R19, desc[UR36][R2.64] ;  /* 0x0000002402137981 */ /* 0x000162000c1e1500 */
[----:B------:R-:W-:Y:S05]  /*2060*/  BRA `(.L_x_8) ;  /* 0x0000000400d07947 */ /* 0x000fea0003800000 */
.L_x_15:
[----:B------:R-:W-:-:S09]  /*2070*/  UISETP.GT.AND UP0, UPT, UR4, 0x1b, UPT ;  /* 0x0000001b0400788c */ /* 0x000fd2000bf04270 */
[----:B------:R-:W-:Y:S05]  /*2080*/  BRA.U UP0, `(.L_x_20) ;  /* 0x0000000500147547 */ /* 0x000fea000b800000 */
[----:B------:R-:W-:-:S09]  /*2090*/  UISETP.NE.AND UP0, UPT, UR4, 0x19, UPT ;  /* 0x000000190400788c */ /* 0x000fd2000bf05270 */
[----:B------:R-:W-:Y:S05]  /*20a0*/  BRA.U !UP0, `(.L_x_21) ;  /* 0x0000000108987547 */ /* 0x000fea000b800000 */
[----:B------:R-:W-:-:S09]  /*20b0*/  UISETP.NE.AND UP0, UPT, UR4, 0x1a, UPT ;  /* 0x0000001a0400788c */ /* 0x000fd2000bf05270 */
[----:B------:R-:W-:Y:S05]  /*20c0*/  BRA.U !UP0, `(.L_x_22) ;  /* 0x00000001081c7547 */ /* 0x000fea000b800000 */
[----:B------:R-:W-:-:S09]  /*20d0*/  UISETP.NE.AND UP0, UPT, UR4, 0x1b, UPT ;  /* 0x0000001b0400788c */ /* 0x000fd2000bf05270 */
[----:B------:R-:W-:Y:S05]  /*20e0*/  BRA.U UP0, `(.L_x_7) ;  /* 0x0000000500147547 */ /* 0x000fea000b800000 */
[----:B------:R-:W2:Y:S02]  /*20f0*/  LDG.E.U16 R0, desc[UR36][R2.64] ;  /* 0x0000002402007981 */ /* 0x000ea4000c1e1500 */
[----:B--2---:R-:W-:-:S04]  /*2100*/  I2FP.F32.U32 R0, R0 ;  /* 0x0000000000007245 */ /* 0x004fc80000201000 */
[----:B------:R-:W-:-:S04]  /*2110*/  F2FP.BF16.F32.PACK_AB R0, RZ, R0 ;  /* 0x00000000ff00723e */ /* 0x000fc800000010ff */
[----:B------:R-:W-:Y:S01]  /*2120*/  PRMT R19, R0, 0x7610, R19 ;  /* 0x0000761000137816 */ /* 0x000fe20000000013 */
[----:B------:R-:W-:Y:S06]  /*2130*/  BRA `(.L_x_8) ;  /* 0x00000004009c7947 */ /* 0x000fec0003800000 */
.L_x_22:
[----:B------:R-:W2:Y:S01]  /*2140*/  LDG.E.U8 R3, desc[UR36][R2.64] ;  /* 0x0000002402037981 */ /* 0x000ea2000c1e1100 */
[----:B------:R-:W-:Y:S01]  /*2150*/  BSSY.RECONVERGENT B0, `(.L_x_23) ;  /* 0x0000018000007945 */ /* 0x000fe20003800200 */
[----:B------:R-:W-:Y:S01]  /*2160*/  IMAD.MOV.U32 R0, RZ, RZ, RZ ;  /* 0x000000ffff007224 */ /* 0x000fe200078e00ff */
[----:B--2---:R-:W-:-:S13]  /*2170*/  ISETP.NE.AND P0, PT, R3, RZ, PT ;  /* 0x000000ff0300720c */ /* 0x004fda0003f05270 */
[----:B------:R-:W-:Y:S05]  /*2180*/  @!P0 BRA `(.L_x_24) ;  /* 0x0000000000508947 */ /* 0x000fea0003800000 */
[----:B------:R-:W-:-:S13]  /*2190*/  ISETP.NE.AND P0, PT, R3, 0x80, PT ;  /* 0x000000800300780c */ /* 0x000fda0003f05270 */
[----:B------:R-:W-:Y:S01]  /*21a0*/  @!P0 IMAD.MOV.U32 R0, RZ, RZ, 0x7f800001 ;  /* 0x7f800001ff008424 */ /* 0x000fe200078e00ff */
[----:B------:R-:W-:Y:S06]  /*21b0*/  @!P0 BRA `(.L_x_24) ;  /* 0x0000000000448947 */ /* 0x000fec0003800000 */
[--C-:B------:R-:W-:Y:S01]  /*21c0*/  SHF.R.U32.HI R0, RZ, 0x3, R3.reuse ;  /* 0x00000003ff007819 */ /* 0x100fe20000011603 */
[----:B------:R-:W-:Y:S03]  /*21d0*/  BSSY.RECONVERGENT B1, `(.L_x_25) ;  /* 0x000000c000017945 */ /* 0x000fe60003800200 */
[----:B------:R-:W-:Y:S02]  /*21e0*/  LOP3.LUT P0, R2, R0, 0xf, RZ, 0xc0, !PT ;  /* 0x0000000f00027812 */ /* 0x000fe4000780c0ff */
[----:B------:R-:W-:-:S05]  /*21f0*/  SHF.R.U32.HI R0, RZ, 0x7, R3 ;  /* 0x00000007ff007819 */ /* 0x000fca0000011603 */
[----:B------:R-:W-:Y:S01]  /*2200*/  IMAD.U32 R7, R0, -0x80000000, RZ ;  /* 0x8000000000077824 */ /* 0x000fe200078e00ff */
[----:B------:R-:W-:-:S05]  /*2210*/  LOP3.LUT R0, R3, 0x7, RZ, 0xc0, !PT ;  /* 0x0000000703007812 */ /* 0x000fca00078ec0ff */
[----:B------:R-:W-:Y:S05]  /*2220*/  @P0 BRA `(.L_x_26) ;  /* 0x0000000000180947 */ /* 0x000fea0003800000 */
[----:B------:R-:W0:Y:S02]  /*2230*/  FLO.U32 R3, R0 ;  /* 0x0000000000037300 */ /* 0x000e2400000e0000 */
[----:B0-----:R-:W-:-:S04]  /*2240*/  IADD3 R3, PT, PT, -R3, 0x1f, RZ ;  /* 0x0000001f03037810 */ /* 0x001fc80007ffe1ff */
[----:B------:R-:W-:Y:S01]  /*2250*/  IADD3 R2, PT, PT, R2, 0x1d, -R3 ;  /* 0x0000001d02027810 */ /* 0x000fe20007ffe803 */
[----:B------:R-:W-:-:S05]  /*2260*/  VIADD R5, R3, 0xffffffe4 ;  /* 0xffffffe403057836 */ /* 0x000fca0000000000 */
[----:B------:R-:W-:-:S04]  /*2270*/  SHF.L.U32 R5, R0, R5, RZ ;  /* 0x0000000500057219 */ /* 0x000fc800000006ff */
[----:B------:R-:W-:-:S07]  /*2280*/  LOP3.LUT R0, R5, 0x7, RZ, 0xc0, !PT ;  /* 0x0000000705007812 */ /* 0x000fce00078ec0ff */
.L_x_26:
[----:B------:R-:W-:Y:S05]  /*2290*/  BSYNC.RECONVERGENT B1 ;  /* 0x0000000000017941 */ /* 0x000fea0003800200 */
.L_x_25:
[----:B------:R-:W-:Y:S01]  /*22a0*/  IMAD.SHL.U32 R0, R0, 0x100000, RZ ;  /* 0x0010000000007824 */ /* 0x000fe200078e00ff */
[----:B------:R-:W-:-:S04]  /*22b0*/  LEA R2, R2, 0x3b800000, 0x17 ;  /* 0x3b80000002027811 */ /* 0x000fc800078eb8ff */
[----:B------:R-:W-:-:S07]  /*22c0*/  LOP3.LUT R0, R2, R0, R7, 0xfe, !PT ;  /* 0x0000000002007212 */ /* 0x000fce00078efe07 */
.L_x_24:
[----:B------:R-:W-:Y:S05]  /*22d0*/  BSYNC.RECONVERGENT B0 ;  /* 0x0000000000007941 */ /* 0x000fea0003800200 */
.L_x_23:
[----:B------:R-:W-:-:S04]  /*22e0*/  F2FP.BF16.F32.PACK_AB R0, RZ, R0 ;  /* 0x00000000ff00723e */ /* 0x000fc800000010ff */
[----:B------:R-:W-:Y:S01]  /*22f0*/  PRMT R19, R0, 0x7610, R19 ;  /* 0x0000761000137816 */ /* 0x000fe20000000013 */
[----:B------:R-:W-:Y:S06]  /*2300*/  BRA `(.L_x_8) ;  /* 0x0000000400287947 */ /* 0x000fec0003800000 */
.L_x_21:
[----:B------:R-:W2:Y:S01]  /*2310*/  LDG.E.U8 R3, desc[UR36][R2.64] ;  /* 0x0000002402037981 */ /* 0x000ea2000c1e1100 */
[----:B------:R-:W-:Y:S01]  /*2320*/  BSSY.RECONVERGENT B0, `(.L_x_27) ;  /* 0x0000018000007945 */ /* 0x000fe20003800200 */
[----:B------:R-:W-:Y:S02]  /*2330*/  MOV R0, RZ ;  /* 0x000000ff00007202 */ /* 0x000fe40000000f00 */
        /* <DEDUP_REMOVED lines=18> */
.L_x_30:
[----:B------:R-:W-:Y:S05]  /*2460*/  BSYNC.RECONVERGENT B1 ;  /* 0x0000000000017941 */ /* 0x000fea0003800200 */
.L_x_29:
[----:B------:R-:W-:Y:S01]  /*2470*/  IMAD.SHL.U32 R0, R0, 0x200000, RZ ;  /* 0x0020000000007824 */ /* 0x000fe200078e00ff */
[----:B------:R-:W-:-:S04]  /*2480*/  LEA R2, R2, 0x37800000, 0x17 ;  /* 0x3780000002027811 */ /* 0x000fc800078eb8ff */
[----:B------:R-:W-:-:S07]  /*2490*/  LOP3.LUT R0, R2, R0, R7, 0xfe, !PT ;  /* 0x0000000002007212 */ /* 0x000fce00078efe07 */
.L_x_28:
[----:B------:R-:W-:Y:S05]  /*24a0*/  BSYNC.RECONVERGENT B0 ;  /* 0x0000000000007941 */ /* 0x000fea0003800200 */
.L_x_27:
[----:B------:R-:W-:-:S04]  /*24b0*/  F2FP.BF16.F32.PACK_AB R0, RZ, R0 ;  /* 0x00000000ff00723e */ /* 0x000fc800000010ff */
[----:B------:R-:W-:Y:S01]  /*24c0*/  PRMT R19, R0, 0x7610, R19 ;  /* 0x0000761000137816 */ /* 0x000fe20000000013 */
[----:B------:R-:W-:Y:S06]  /*24d0*/  BRA `(.L_x_8) ;  /* 0x0000000000b47947 */ /* 0x000fec0003800000 */
.L_x_20:
[----:B------:R-:W-:-:S09]  /*24e0*/  UISETP.NE.AND UP0, UPT, UR4, 0x1c, UPT ;  /* 0x0000001c0400788c */ /* 0x000fd2000bf05270 */
[----:B------:R-:W-:Y:S05]  /*24f0*/  BRA.U !UP0, `(.L_x_31) ;  /* 0x00000001089c7547 */ /* 0x000fea000b800000 */
[----:B------:R-:W-:-:S09]  /*2500*/  UISETP.NE.AND UP0, UPT, UR4, 0x1d, UPT ;  /* 0x0000001d0400788c */ /* 0x000fd2000bf05270 */
[----:B------:R-:W-:Y:S05]  /*2510*/  BRA.U !UP0, `(.L_x_32) ;  /* 0x0000000108807547 */ /* 0x000fea000b800000 */
[----:B------:R-:W-:-:S09]  /*2520*/  UISETP.NE.AND UP0, UPT, UR4, 0x2c, UPT ;  /* 0x0000002c0400788c */ /* 0x000fd2000bf05270 */
[----:B------:R-:W-:Y:S05]  /*2530*/  BRA.U !UP0, `(.L_x_33) ;  /* 0x0000000108487547 */ /* 0x000fea000b800000 */
.L_x_7:
[----:B------:R-:W-:Y:S01]  /*2540*/  MOV R2, 0x0 ;  /* 0x0000000000027802 */ /* 0x000fe20000000f00 */
[----:B------:R-:W0:Y:S01]  /*2550*/  LDCU.64 UR4, c[0x4][0x178] ;  /* 0x01002f00ff0477ac */ /* 0x000e220008000a00 */
[----:B------:R-:W-:Y:S02]  /*2560*/  HFMA2 R12, -RZ, RZ, 0, 5.9604644775390625e-08 ;  /* 0x00000001ff0c7431 */ /* 0x000fe400000001ff */
[----:B------:R-:W-:Y:S01]  /*2570*/  IMAD.MOV.U32 R8, RZ, RZ, 0x4e ;  /* 0x0000004eff087424 */ /* 0x000fe200078e00ff */
[----:B------:R-:W1:Y:S01]  /*2580*/  LDCU.64 UR6, c[0x4][0x180] ;  /* 0x01003000ff0677ac */ /* 0x000e620008000a00 */
[----:B------:R-:W2:Y:S01]  /*2590*/  LDC.64 R2, c[0x4][R2] ;  /* 0x0100000002027b82 */ /* 0x000ea20000000a00 */
[----:B------:R-:W-:Y:S01]  /*25a0*/  IMAD.MOV.U32 R13, RZ, RZ, RZ ;  /* 0x000000ffff0d7224 */ /* 0x000fe200078e00ff */
[----:B------:R-:W3:Y:S01]  /*25b0*/  LDCU.64 UR8, c[0x4][0x88] ;  /* 0x01001100ff0877ac */ /* 0x000ee20008000a00 */
[----:B0-----:R-:W-:Y:S01]  /*25c0*/  IMAD.U32 R4, RZ, RZ, UR4 ;  /* 0x00000004ff047e24 */ /* 0x001fe2000f8e00ff */
[----:B------:R-:W-:Y:S01]  /*25d0*/  MOV R5, UR5 ;  /* 0x0000000500057c02 */ /* 0x000fe20008000f00 */
[----:B-1----:R-:W-:-:S02]  /*25e0*/  IMAD.U32 R6, RZ, RZ, UR6 ;  /* 0x00000006ff067e24 */ /* 0x002fc4000f8e00ff */
[----:B------:R-:W-:Y:S02]  /*25f0*/  IMAD.U32 R7, RZ, RZ, UR7 ;  /* 0x00000007ff077e24 */ /* 0x000fe4000f8e00ff */
[----:B---3--:R-:W-:Y:S02]  /*2600*/  IMAD.U32 R10, RZ, RZ, UR8 ;  /* 0x00000008ff0a7e24 */ /* 0x008fe4000f8e00ff */
[----:B------:R-:W-:-:S07]  /*2610*/  IMAD.U32 R11, RZ, RZ, UR9 ;  /* 0x00000009ff0b7e24 */ /* 0x000fce000f8e00ff */
[----:B------:R-:W-:-:S07]  /*2620*/  LEPC R20, `(.L_x_34) ;  /* 0x000000001014794e */ /* 0x000fce0000000000 */
[----:B--2---:R-:W-:Y:S05]  /*2630*/  CALL.ABS.NOINC R2 ;  /* 0x0000000002007343 */ /* 0x004fea0003c00000 */
.L_x_34:
[----:B------:R-:W-:Y:S01]  /*2640*/  PRMT R19, RZ, 0x7610, R19 ;  /* 0x00007610ff137816 */ /* 0x000fe20000000013 */
[----:B------:R-:W-:Y:S06]  /*2650*/  BRA `(.L_x_8) ;  /* 0x0000000000547947 */ /* 0x000fec0003800000 */
.L_x_33:
[----:B------:R-:W2:Y:S01]  /*2660*/  LDG.E.U8 R2, desc[UR36][R2.64] ;  /* 0x0000002402027981 */ /* 0x000ea2000c1e1100 */
[----:B------:R-:W-:Y:S01]  /*2670*/  BSSY.RECONVERGENT B0, `(.L_x_35) ;  /* 0x0000007000007945 */ /* 0x000fe20003800200 */
[----:B------:R-:W-:Y:S01]  /*2680*/  IMAD.MOV.U32 R0, RZ, RZ, 0x400000 ;  /* 0x00400000ff007424 */ /* 0x000fe200078e00ff */
[----:B--2---:R-:W-:-:S13]  /*2690*/  ISETP.NE.AND P0, PT, R2, RZ, PT ;  /* 0x000000ff0200720c */ /* 0x004fda0003f05270 */
[----:B------:R-:W-:Y:S05]  /*26a0*/  @!P0 BRA `(.L_x_36) ;  /* 0x00000000000c8947 */ /* 0x000fea0003800000 */
[----:B------:R-:W-:-:S13]  /*26b0*/  ISETP.NE.AND P0, PT, R2, 0xff, PT ;  /* 0x000000ff0200780c */ /* 0x000fda0003f05270 */
[----:B------:R-:W-:Y:S02]  /*26c0*/  @!P0 IMAD.MOV.U32 R0, RZ, RZ, 0x7f800001 ;  /* 0x7f800001ff008424 */ /* 0x000fe400078e00ff */
[----:B------:R-:W-:-:S07]  /*26d0*/  @P0 IMAD.SHL.U32 R0, R2, 0x800000, RZ ;  /* 0x0080000002000824 */ /* 0x000fce00078e00ff */
.L_x_36:
[----:B------:R-:W-:Y:S05]  /*26e0*/  BSYNC.RECONVERGENT B0 ;  /* 0x0000000000007941 */ /* 0x000fea0003800200 */
.L_x_35:
[----:B------:R-:W-:-:S04]  /*26f0*/  F2FP.BF16.F32.PACK_AB R0, RZ, R0 ;  /* 0x00000000ff00723e */ /* 0x000fc800000010ff */
[----:B------:R-:W-:Y:S01]  /*2700*/  PRMT R19, R0, 0x7610, R19 ;  /* 0x0000761000137816 */ /* 0x000fe20000000013 */
[----:B------:R-:W-:Y:S06]  /*2710*/  BRA `(.L_x_8) ;  /* 0x0000000000247947 */ /* 0x000fec0003800000 */
.L_x_32:
[----:B------:R-:W2:Y:S02]  /*2720*/  LDG.E.64 R2, desc[UR36][R2.64] ;  /* 0x0000002402027981 */ /* 0x000ea4000c1e1b00 */
[----:B--2---:R-:W0:Y:S02]  /*2730*/  I2F.U64 R0, R2 ;  /* 0x0000000200007312 */ /* 0x004e240000301000 */
[----:B0-----:R-:W-:-:S04]  /*2740*/  F2FP.BF16.F32.PACK_AB R0, RZ, R0 ;  /* 0x00000000ff00723e */ /* 0x001fc800000010ff */
[----:B------:R-:W-:Y:S01]  /*2750*/  PRMT R19, R0, 0x7610, R19 ;  /* 0x0000761000137816 */ /* 0x000fe20000000013 */
[----:B------:R-:W-:Y:S06]  /*2760*/  BRA `(.L_x_8) ;  /* 0x0000000000107947 */ /* 0x000fec0003800000 */
.L_x_31:
[----:B------:R-:W2:Y:S02]  /*2770*/  LDG.E R2, desc[UR36][R2.64] ;  /* 0x0000002402027981 */ /* 0x000ea4000c1e1900 */
[----:B--2---:R-:W-:-:S04]  /*2780*/  I2FP.F32.U32 R0, R2 ;  /* 0x0000000200007245 */ /* 0x004fc80000201000 */
[----:B------:R-:W-:-:S04]  /*2790*/  F2FP.BF16.F32.PACK_AB R0, RZ, R0 ;  /* 0x00000000ff00723e */ /* 0x000fc800000010ff */
[----:B------:R-:W-:-:S07]  /*27a0*/  PRMT R19, R0, 0x7610, R19 ;  /* 0x0000761000137816 */ /* 0x000fce0000000013 */
.L_x_8:
        /* <DEDUP_REMOVED lines=16> */
[----:B0-----:R-:W-:Y:S01]  /*28b0*/  F2FP.BF16.F32.PACK_AB R0, RZ, R0 ;  /* 0x00000000ff00723e */ /* 0x001fe200000010ff */
[----:B------:R-:W-:Y:S06]  /*28c0*/  BRA `(.L_x_42) ;  /* 0x0000000c00947947 */ /* 0x000fec0003800000 */
.L_x_40:
[----:B------:R-:W2:Y:S02]  /*28d0*/  LDG.E.U8 R2, desc[UR36][R2.64] ;  /* 0x0000002402027981 */ /* 0x000ea4000c1e1100 */
[----:B--2---:R-:W-:-:S04]  /*28e0*/  I2FP.F32.U32 R0, R2 ;  /* 0x0000000200007245 */ /* 0x004fc80000201000 */
[----:B------:R-:W-:Y:S01]  /*28f0*/  F2FP.BF16.F32.PACK_AB R0, RZ, R0 ;  /* 0x00000000ff00723e */ /* 0x000fe200000010ff */
[----:B------:R-:W-:Y:S06]  /*2900*/  BRA `(.L_x_42) ;  /* 0x0000000c00847947 */ /* 0x000fec0003800000 */
.L_x_39:
        /* <DEDUP_REMOVED lines=8> */
[----:B0-----:R-:W-:Y:S01]  /*2990*/  F2FP.BF16.F32.PACK_AB R0, RZ, R0 ;  /* 0x00000000ff00723e */ /* 0x001fe200000010ff */
[----:B------:R-:W-:Y:S06]  /*29a0*/  BRA `(.L_x_42) ;  /* 0x0000000c005c7947 */ /* 0x000fec0003800000 */
.L_x_44:
[----:B------:R-:W2:Y:S02]  /*29b0*/  LDG.E R2, desc[UR36][R2.64] ;  /* 0x0000002402027981 */ /* 0x000ea4000c1e1900 */
[----:B--2---:R-:W-:-:S04]  /*29c0*/  I2FP.F32.S32 R0, R2 ;  /* 0x0000000200007245 */ /* 0x004fc80000201400 */
[----:B------:R-:W-:Y:S01]  /*29d0*/  F2FP.BF16.F32.PACK_AB R0, RZ, R0 ;  /* 0x00000000ff00723e */ /* 0x000fe200000010ff */
[----:B------:R-:W-:Y:S06]  /*29e0*/  BRA `(.L_x_42) ;  /* 0x0000000c004c7947 */ /* 0x000fec0003800000 */
.L_x_43:
[----:B------:R-:W2:Y:S02]  /*29f0*/  LDG.E.U16 R2, desc[UR36][R2.64] ;  /* 0x0000002402027981 */ /* 0x000ea4000c1e1500 */
[----:B--2---:R-:W0:Y:S02]  /*2a00*/  I2F.S16 R0, R2 ;  /* 0x0000000200007306 */ /* 0x004e240000101400 */
[----:B0-----:R-:W-:Y:S01]  /*2a10*/  F2FP.BF16.F32.PACK_AB R0, RZ, R0 ;  /* 0x00000000ff00723e */ /* 0x001fe200000010ff */
[----:B------:R-:W-:Y:S06]  /*2a20*/  BRA `(.L_x_42) ;  /* 0x0000000c003c7947 */ /* 0x000fec0003800000 */
.L_x_38:
        /* <DEDUP_REMOVED lines=9> */
.L_x_46:
[----:B------:R-:W2:Y:S02]  /*2ac0*/  LDG.E.U16 R0, desc[UR36][R2.64] ;  /* 0x0000002402007981 */ /* 0x000ea4000c1e1500 */
[----:B--2---:R-:W-:-:S05]  /*2ad0*/  HADD2.F32 R0, -RZ, R0.H0_H0 ;  /* 0x20000000ff007230 */ /* 0x004fca0000004100 */
[----:B------:R-:W-:Y:S01]  /*2ae0*/  F2FP.BF16.F32.PACK_AB R0, RZ, R0 ;  /* 0x00000000ff00723e */ /* 0x000fe200000010ff */
[----:B------:R-:W-:Y:S06]  /*2af0*/  BRA `(.L_x_42) ;  /* 0x0000000c00087947 */ /* 0x000fec0003800000 */
.L_x_45:
        /* <DEDUP_REMOVED lines=9> */
.L_x_48:
[----:B------:R-:W2:Y:S02]  /*2b90*/  LDG.E.U16 R2, desc[UR36][R2.64] ;  /* 0x0000002402027981 */ /* 0x000ea4000c1e1500 */
[----:B--2---:R-:W-:-:S05]  /*2ba0*/  HADD2.F32 R0, -RZ, R2.H0_H0 ;  /* 0x20000002ff007230 */ /* 0x004fca0000004100 */
[----:B------:R-:W-:Y:S01]  /*2bb0*/  F2FP.BF16.F32.PACK_AB R0, RZ, R0 ;  /* 0x00000000ff00723e */ /* 0x000fe200000010ff */
[----:B------:R-:W-:Y:S06]  /*2bc0*/  BRA `(.L_x_42) ;  /* 0x0000000800d47947 */ /* 0x000fec0003800000 */
.L_x_47:
[----:B------:R-:W2:Y:S01]  /*2bd0*/  LDG.E.64 R2, desc[UR36][R2.64] ;  /* 0x0000002402027981 */ /* 0x000ea2000c1e1b00 */
[----:B------:R-:W-:Y:S01]  /*2be0*/  UMOV UR4, 0xf0000000 ;  /* 0xf000000000047882 */ /* 0x000fe20000000000 */
[----:B------:R-:W-:Y:S01]  /*2bf0*/  UMOV UR5, 0x380fffff ;  /* 0x380fffff00057882 */ /* 0x000fe20000000000 */
[----:B--2---:R-:W0:Y:S01]  /*2c00*/  F2F.F32.F64 R0, R2 ;  /* 0x0000000200007310 */ /* 0x004e220000301000 */
[----:B------:R-:W-:-:S14]  /*2c10*/  DSETP.GEU.AND P0, PT, |R2|, UR4, PT ;  /* 0x0000000402007e2a */ /* 0x000fdc000bf0e200 */
[----:B0-----:R-:W-:-:S05]  /*2c20*/  @!P0 FMUL R0, R0, 1.175494350822287508e-38 ;  /* 0x0080000000008820 */ /* 0x001fca0000400000 */
[----:B------:R-:W-:Y:S01]  /*2c30*/  F2FP.BF16.F32.PACK_AB R0, RZ, R0 ;  /* 0x00000000ff00723e */ /* 0x000fe200000010ff */
[----:B------:R-:W-:Y:S06]  /*2c40*/  BRA `(.L_x_42) ;  /* 0x0000000800b47947 */ /* 0x000fec0003800000 */
.L_x_37:
        /* <DEDUP_REMOVED lines=11> */
[----:B------:R-:W-:Y:S01]  /*2d00*/  F2FP.BF16.F32.PACK_AB R0, RZ, R0 ;  /* 0x00000000ff00723e */ /* 0x000fe200000010ff */
[----:B------:R-:W-:Y:S06]  /*2d10*/  BRA `(.L_x_42) ;  /* 0x0000000800807947 */ /* 0x000fec0003800000 */
.L_x_51:
        /* <DEDUP_REMOVED lines=8> */
.L_x_50:
[----:B------:R-:W-:-:S09]  /*2da0*/  UISETP.NE.AND UP0, UPT, UR4, 0xf, UPT ;  /* 0x0000000f0400788c */ /* 0x000fd2000bf05270 */
[----:B------:R-:W-:Y:S05]  /*2db0*/  BRA.U !UP0, `(.L_x_52) ;  /* 0x0000000108987547 */ /* 0x000fea000b800000 */
[----:B------:R-:W-:-:S09]  /*2dc0*/  UISETP.NE.AND UP0, UPT, UR4, 0x17, UPT ;  /* 0x000000170400788c */ /* 0x000fd2000bf05270 */
[----:B------:R-:W-:Y:S05]  /*2dd0*/  BRA.U !UP0, `(.L_x_53) ;  /* 0x00000001085c7547 */ /* 0x000fea000b800000 */
[----:B------:R-:W-:-:S09]  /*2de0*/  UISETP.NE.AND UP0, UPT, UR4, 0x18, UPT ;  /* 0x000000180400788c */ /* 0x000fd2000bf05270 */
[----:B------:R-:W-:Y:S05]  /*2df0*/  BRA.U UP0, `(.L_x_41) ;  /* 0x0000000500b87547 */ /* 0x000fea000b800000 */
[----:B------:R-:W2:Y:S01]  /*2e00*/  LDG.E.U8 R0, desc[UR36][R2.64] ;  /* 0x0000002402007981 */ /* 0x000ea2000c1e1100 */
[----:B------:R-:W-:Y:S01]  /*2e10*/  IMAD.MOV.U32 R6, RZ, RZ, 0x1f ;  /* 0x0000001fff067424 */ /* 0x000fe200078e00ff */
[----:B--2---:R-:W-:-:S04]  /*2e20*/  SHF.L.U32 R0, R0, 0x18, RZ ;  /* 0x0000001800007819 */ /* 0x004fc800000006ff */
[C---:B------:R-:W-:Y:S02]  /*2e30*/  LOP3.LUT R4, R0.reuse, 0x7f000000, RZ, 0xc0, !PT ;  /* 0x7f00000000047812 */ /* 0x040fe400078ec0ff */
[----:B------:R-:W-:Y:S02]  /*2e40*/  LOP3.LUT P0, RZ, R0, 0x7f000000, RZ, 0xc0, !PT ;  /* 0x7f00000000ff7812 */ /* 0x000fe4000780c0ff */
[----:B------:R-:W0:Y:S02]  /*2e50*/  FLO.U32 R5, R4 ;  /* 0x0000000400057300 */ /* 0x000e2400000e0000 */
[----:B0-----:R-:W-:-:S05]  /*2e60*/  IMAD.MOV R5, RZ, RZ, -R5 ;  /* 0x000000ffff057224 */ /* 0x001fca00078e0a05 */
[----:B------:R-:W-:-:S05]  /*2e70*/  VIADDMNMX.U32 R5, R5, R6, 0x4, !PT ;  /* 0x0000000405057446 */ /* 0x000fca0007800006 */
[----:B------:R-:W-:-:S04]  /*2e80*/  VIADD R5, R5, 0xfffffffc ;  /* 0xfffffffc05057836 */ /* 0x000fc80000000000 */
[----:B------:R-:W-:Y:S01]  /*2e90*/  IMAD.SHL.U32 R7, R5, 0x800000, RZ ;  /* 0x0080000005077824 */ /* 0x000fe200078e00ff */
[C---:B------:R-:W-:Y:S01]  /*2ea0*/  SHF.L.U32 R6, R4.reuse, R5, RZ ;  /* 0x0000000504067219 */ /* 0x040fe200000006ff */
[----:B------:R-:W-:-:S03]  /*2eb0*/  VIADD R5, R4, 0x1000000 ;  /* 0x0100000004057836 */ /* 0x000fc60000000000 */
[----:B------:R-:W-:Y:S02]  /*2ec0*/  LEA.HI R6, R6, -R7, RZ, 0x1c ;  /* 0x8000000706067211 */ /* 0x000fe400078fe0ff */
[----:B------:R-:W-:Y:S02]  /*2ed0*/  SHF.R.S32.HI R5, RZ, 0x8, R5 ;  /* 0x00000008ff057819 */ /* 0x000fe40000011405 */
[----:B------:R-:W-:-:S04]  /*2ee0*/  IADD3 R6, PT, PT, R6, 0x3c000000, RZ ;  /* 0x3c00000006067810 */ /* 0x000fc80007ffe0ff */
[----:B------:R-:W-:-:S04]  /*2ef0*/  LOP3.LUT R5, R6, 0x7f800000, R5, 0xf8, !PT ;  /* 0x7f80000006057812 */ /* 0x000fc800078ef805 */
[----:B------:R-:W-:-:S04]  /*2f00*/  SEL R5, R5, RZ, P0 ;  /* 0x000000ff05057207 */ /* 0x000fc80000000000 */
[----:B------:R-:W-:-:S04]  /*2f10*/  LOP3.LUT R5, R5, 0x80000000, R0, 0xf8, !PT ;  /* 0x8000000005057812 */ /* 0x000fc800078ef800 */
[----:B------:R-:W-:-:S04]  /*2f20*/  F2FP.BF16.F32.PACK_AB R5, RZ, R5 ;  /* 0x00000005ff05723e */ /* 0x000fc800000010ff */
[----:B------:R-:W-:Y:S01]  /*2f30*/  PRMT R0, R5, 0x7610, R0 ;  /* 0x0000761005007816 */ /* 0x000fe20000000000 */
[----:B------:R-:W-:Y:S06]  /*2f40*/  BRA `(.L_x_42) ;  /* 0x0000000400f47947 */ /* 0x000fec0003800000 */
.L_x_53:
[----:B------:R-:W2:Y:S02]  /*2f50*/  LDG.E.U8 R2, desc[UR36][R2.64] ;  /* 0x0000002402027981 */ /* 0x000ea4000c1e1100 */
[C---:B--2---:R-:W-:Y:S02]  /*2f60*/  IMAD.SHL.U32 R4, R2.reuse, 0x2000000, RZ ;  /* 0x0200000002047824 */ /* 0x044fe400078e00ff */
[----:B------:R-:W-:-:S03]  /*2f70*/  IMAD.SHL.U32 R5, R2, 0x100, RZ ;  /* 0x0000010002057824 */ /* 0x000fc600078e00ff */
        /* <DEDUP_REMOVED lines=8> */
[----:B------:R-:W-:Y:S01]  /*3000*/  F2FP.BF16.F32.PACK_AB R0, RZ, R0 ;  /* 0x00000000ff00723e */ /* 0x000fe200000010ff */
[----:B------:R-:W-:Y:S06]  /*3010*/  BRA `(.L_x_42) ;  /* 0x0000000400c07947 */ /* 0x000fec0003800000 */
.L_x_52:
[----:B------:R0:W5:Y:S01]  /*3020*/  LDG.E.U16 R0, desc[UR36][R2.64] ;  /* 0x0000002402007981 */ /* 0x000162000c1e1500 */
[----:B------:R-:W-:Y:S05]  /*3030*/  BRA `(.L_x_42) ;  /* 0x0000000400b87947 */ /* 0x000fea0003800000 */
.L_x_49:
        /* <DEDUP_REMOVED lines=10> */
[----:B------:R-:W-:Y:S01]  /*30e0*/  F2FP.BF16.F32.PACK_AB R0, RZ, R0 ;  /* 0x00000000ff00723e */ /* 0x000fe200000010ff */
[----:B------:R-:W-:Y:S06]  /*30f0*/  BRA `(.L_x_42) ;  /* 0x0000000400887947 */ /* 0x000fec0003800000 */
.L_x_56:
        /* <DEDUP_REMOVED lines=17> */
[----:B------:R-:W-:Y:S02]  /*3210*/  IADD3 R5, PT, PT, R3, -0x1c, RZ ;  /* 0xffffffe403057810 */ /* 0x000fe40007ffe0ff */
[----:B------:R-:W-:Y:S02]  /*3220*/  IADD3 R2, PT, PT, R2, 0x1d, -R3 ;  /* 0x0000001d02027810 */ /* 0x000fe40007ffe803 */
[----:B------:R-:W-:-:S04]  /*3230*/  SHF.L.U32 R5, R0, R5, RZ ;  /* 0x0000000500057219 */ /* 0x000fc800000006ff */
[----:B------:R-:W-:-:S07]  /*3240*/  LOP3.LUT R0, R5, 0x7, RZ, 0xc0, !PT ;  /* 0x0000000705007812 */ /* 0x000fce00078ec0ff */
.L_x_60:
[----:B------:R-:W-:Y:S05]  /*3250*/  BSYNC.RECONVERGENT B1 ;  /* 0x0000000000017941 */ /* 0x000fea0003800200 */
.L_x_59:
[----:B------:R-:W-:Y:S01]  /*3260*/  IMAD.SHL.U32 R0, R0, 0x100000, RZ ;  /* 0x0010000000007824 */ /* 0x000fe200078e00ff */
[----:B------:R-:W-:-:S04]  /*3270*/  LEA R2, R2, 0x3b800000, 0x17 ;  /* 0x3b80000002027811 */ /* 0x000fc800078eb8ff */
[----:B------:R-:W-:-:S07]  /*3280*/  LOP3.LUT R0, R2, R0, R7, 0xfe, !PT ;  /* 0x0000000002007212 */ /* 0x000fce00078efe07 */
.L_x_58:
[----:B------:R-:W-:Y:S05]  /*3290*/  BSYNC.RECONVERGENT B0 ;  /* 0x0000000000007941 */ /* 0x000fea0003800200 */
.L_x_57:
[----:B------:R-:W-:Y:S01]  /*32a0*/  F2FP.BF16.F32.PACK_AB R0, RZ, R0 ;  /* 0x00000000ff00723e */ /* 0x000fe200000010ff */
[----:B------:R-:W-:Y:S06]  /*32b0*/  BRA `(.L_x_42) ;  /* 0x0000000400187947 */ /* 0x000fec0003800000 */
.L_x_55:
        /* <DEDUP_REMOVED lines=21> */
.L_x_64:
[----:B------:R-:W-:Y:S05]  /*3410*/  BSYNC.RECONVERGENT B1 ;  /* 0x0000000000017941 */ /* 0x000fea0003800200 */
.L_x_63:
[----:B------:R-:W-:Y:S02]  /*3420*/  SHF.L.U32 R0, R0, 0x15, RZ ;  /* 0x0000001500007819 */ /* 0x000fe400000006ff */
[----:B------:R-:W-:-:S04]  /*3430*/  LEA R2, R2, 0x37800000, 0x17 ;  /* 0x3780000002027811 */ /* 0x000fc800078eb8ff */
[----:B------:R-:W-:-:S07]  /*3440*/  LOP3.LUT R0, R2, R0, R7, 0xfe, !PT ;  /* 0x0000000002007212 */ /* 0x000fce00078efe07 */
.L_x_62:
[----:B------:R-:W-:Y:S05]  /*3450*/  BSYNC.RECONVERGENT B0 ;  /* 0x0000000000007941 */ /* 0x000fea0003800200 */
.L_x_61:
[----:B------:R-:W-:Y:S01]  /*3460*/  F2FP.BF16.F32.PACK_AB R0, RZ, R0 ;  /* 0x00000000ff00723e */ /* 0x000fe200000010ff */
[----:B------:R-:W-:Y:S06]  /*3470*/  BRA `(.L_x_42) ;  /* 0x0000000000a87947 */ /* 0x000fec0003800000 */
.L_x_54:
[----:B------:R-:W-:-:S09]  /*3480*/  UISETP.NE.AND UP0, UPT, UR4, 0x1c, UPT ;  /* 0x0000001c0400788c */ /* 0x000fd2000bf05270 */
[----:B------:R-:W-:Y:S05]  /*3490*/  BRA.U !UP0, `(.L_x_65) ;  /* 0x0000000108947547 */ /* 0x000fea000b800000 */
[----:B------:R-:W-:-:S09]  /*34a0*/  UISETP.NE.AND UP0, UPT, UR4, 0x1d, UPT ;  /* 0x0000001d0400788c */ /* 0x000fd2000bf05270 */
[----:B------:R-:W-:Y:S05]  /*34b0*/  BRA.U !UP0, `(.L_x_66) ;  /* 0x00000001087c7547 */ /* 0x000fea000b800000 */
[----:B------:R-:W-:-:S09]  /*34c0*/  UISETP.NE.AND UP0, UPT, UR4, 0x2c, UPT ;  /* 0x0000002c0400788c */ /* 0x000fd2000bf05270 */
[----:B------:R-:W-:Y:S05]  /*34d0*/  BRA.U !UP0, `(.L_x_67) ;  /* 0x0000000108487547 */ /* 0x000fea000b800000 */
.L_x_41:
[----:B------:R-:W-:Y:S01]  /*34e0*/  MOV R2, 0x0 ;  /* 0x0000000000027802 */ /* 0x000fe20000000f00 */
[----:B------:R-:W0:Y:S01]  /*34f0*/  LDCU.64 UR4, c[0x4][0x178] ;  /* 0x01002f00ff0477ac */ /* 0x000e220008000a00 */
[----:B------:R-:W-:Y:S02]  /*3500*/  IMAD.MOV.U32 R8, RZ, RZ, 0x4e ;  /* 0x0000004eff087424 */ /* 0x000fe400078e00ff */
[----:B------:R-:W-:Y:S01]  /*3510*/  IMAD.MOV.U32 R12, RZ, RZ, 0x1 ;  /* 0x00000001ff0c7424 */ /* 0x000fe200078e00ff */
[----:B------:R-:W1:Y:S01]  /*3520*/  LDCU.64 UR6, c[0x4][0x180] ;  /* 0x01003000ff0677ac */ /* 0x000e620008000a00 */
[----:B------:R-:W2:Y:S01]  /*3530*/  LDC.64 R2, c[0x4][R2] ;  /* 0x0100000002027b82 */ /* 0x000ea20000000a00 */
[----:B------:R-:W-:Y:S01]  /*3540*/  IMAD.MOV.U32 R13, RZ, RZ, RZ ;  /* 0x000000ffff0d7224 */ /* 0x000fe200078e00ff */
[----:B------:R-:W3:Y:S01]  /*3550*/  LDCU.64 UR8, c[0x4][0x88] ;  /* 0x01001100ff0877ac */ /* 0x000ee20008000a00 */
[----:B0-----:R-:W-:Y:S02]  /*3560*/  IMAD.U32 R4, RZ, RZ, UR4 ;  /* 0x00000004ff047e24 */ /* 0x001fe4000f8e00ff */
[----:B------:R-:W-:-:S02]  /*3570*/  IMAD.U32 R5, RZ, RZ, UR5 ;  /* 0x00000005ff057e24 */ /* 0x000fc4000f8e00ff */
[----:B-1----:R-:W-:Y:S02]  /*3580*/  IMAD.U32 R6, RZ, RZ, UR6 ;  /* 0x00000006ff067e24 */ /* 0x002fe4000f8e00ff */
[----:B------:R-:W-:Y:S02]  /*3590*/  IMAD.U32 R7, RZ, RZ, UR7 ;  /* 0x00000007ff077e24 */ /* 0x000fe4000f8e00ff */
[----:B---3--:R-:W-:Y:S01]  /*35a0*/  IMAD.U32 R10, RZ, RZ, UR8 ;  /* 0x00000008ff0a7e24 */ /* 0x008fe2000f8e00ff */
[----:B------:R-:W-:-:S07]  /*35b0*/  MOV R11, UR9 ;  /* 0x00000009000b7c02 */ /* 0x000fce0008000f00 */
[----:B------:R-:W-:-:S07]  /*35c0*/  LEPC R20, `(.L_x_68) ;  /* 0x000000001014794e */ /* 0x000fce0000000000 */
[----:B--2--5:R-:W-:Y:S05]  /*35d0*/  CALL.ABS.NOINC R2 ;  /* 0x0000000002007343 */ /* 0x024fea0003c00000 */
.L_x_68:
[----:B------:R-:W-:Y:S01]  /*35e0*/  PRMT R0, RZ, 0x7610, R0 ;  /* 0x00007610ff007816 */ /* 0x000fe20000000000 */
[----:B------:R-:W-:Y:S06]  /*35f0*/  BRA `(.L_x_42) ;  /* 0x0000000000487947 */ /* 0x000fec0003800000 */
.L_x_67:
[----:B------:R-:W2:Y:S01]  /*3600*/  LDG.E.U8 R2, desc[UR36][R2.64] ;  /* 0x0000002402027981 */ /* 0x000ea2000c1e1100 */
[----:B------:R-:W-:Y:S01]  /*3610*/  BSSY.RECONVERGENT B0, `(.L_x_69) ;  /* 0x0000007000007945 */ /* 0x000fe20003800200 */
[----:B------:R-:W-:Y:S01]  /*3620*/  IMAD.MOV.U32 R0, RZ, RZ, 0x400000 ;  /* 0x00400000ff007424 */ /* 0x000fe200078e00ff */
[----:B--2---:R-:W-:-:S13]  /*3630*/  ISETP.NE.AND P0, PT, R2, RZ, PT ;  /* 0x000000ff0200720c */ /* 0x004fda0003f05270 */
[----:B------:R-:W-:Y:S05]  /*3640*/  @!P0 BRA `(.L_x_70) ;  /* 0x00000000000c8947 */ /* 0x000fea0003800000 */
[----:B------:R-:W-:-:S13]  /*3650*/  ISETP.NE.AND P0, PT, R2, 0xff, PT ;  /* 0x000000ff0200780c */ /* 0x000fda0003f05270 */
[----:B------:R-:W-:Y:S01]  /*3660*/  @!P0 IMAD.MOV.U32 R0, RZ, RZ, 0x7f800001 ;  /* 0x7f800001ff008424 */ /* 0x000fe200078e00ff */
[----:B------:R-:W-:-:S07]  /*3670*/  @P0 SHF.L.U32 R0, R2, 0x17, RZ ;  /* 0x0000001702000819 */ /* 0x000fce00000006ff */
.L_x_70:
[----:B------:R-:W-:Y:S05]  /*3680*/  BSYNC.RECONVERGENT B0 ;  /* 0x0000000000007941 */ /* 0x000fea0003800200 */
.L_x_69:
[----:B------:R-:W-:Y:S01]  /*3690*/  F2FP.BF16.F32.PACK_AB R0, RZ, R0 ;  /* 0x00000000ff00723e */ /* 0x000fe200000010ff */
[----:B------:R-:W-:Y:S06]  /*36a0*/  BRA `(.L_x_42) ;  /* 0x00000000001c7947 */ /* 0x000fec0003800000 */
.L_x_66:
[----:B------:R-:W2:Y:S02]  /*36b0*/  LDG.E.64 R2, desc[UR36][R2.64] ;  /* 0x0000002402027981 */ /* 0x000ea4000c1e1b00 */
[----:B--2---:R-:W0:Y:S02]  /*36c0*/  I2F.U64 R0, R2 ;  /* 0x0000000200007312 */ /* 0x004e240000301000 */
[----:B0-----:R-:W-:Y:S01]  /*36d0*/  F2FP.BF16.F32.PACK_AB R0, RZ, R0 ;  /* 0x00000000ff00723e */ /* 0x001fe200000010ff */
[----:B------:R-:W-:Y:S06]  /*36e0*/  BRA `(.L_x_42) ;  /* 0x00000000000c7947 */ /* 0x000fec0003800000 */
.L_x_65:
[----:B------:R-:W2:Y:S02]  /*36f0*/  LDG.E R2, desc[UR36][R2.64] ;  /* 0x0000002402027981 */ /* 0x000ea4000c1e1900 */
[----:B--2---:R-:W-:-:S04]  /*3700*/  I2FP.F32.U32 R0, R2 ;  /* 0x0000000200007245 */ /* 0x004fc80000201000 */
[----:B------:R-:W-:-:S07]  /*3710*/  F2FP.BF16.F32.PACK_AB R0, RZ, R0 ;  /* 0x00000000ff00723e */ /* 0x000fce00000010ff */
.L_x_42:
[----:B-----5:R-:W-:Y:S01]  /*3720*/  IMAD.U32 R19, R19, 0x10000, RZ ;  /* 0x0001000013137824 */ /* 0x020fe200078e00ff */
[----:B------:R-:W-:Y:S01]  /*3730*/  BSSY.RECONVERGENT B0, `(.L_x_71) ;  /* 0x0000040000007945 */ /* 0x000fe20003800200 */
[----:B------:R-:W-:Y:S02]  /*3740*/  IMAD.U32 R4, R0, 0x10000, RZ ;  /* 0x0001000000047824 */ /* 0x000fe400078e00ff */
[----:B------:R-:W-:-:S03]  /*3750*/  FADD.FTZ R0, |R19|, -RZ ;  /* 0x800000ff13007221 */ /* 0x000fc60000010200 */
[----:B------:R-:W-:-:S13]  /*3760*/  FSETP.GEU.FTZ.AND P0, PT, |R19|, |R4|, PT ;  /* 0x400000041300720b */ /* 0x000fda0003f1e200 */
[----:B------:R-:W-:Y:S05]  /*3770*/  @!P0 BRA `(.L_x_72) ;  /* 0x0000000000ec8947 */ /* 0x000fea0003800000 */
[----:B------:R-:W-:-:S05]  /*3780*/  FMUL.FTZ R5, |R4|, 8388608 ;  /* 0x4b00000004057820 */ /* 0x000fca0000410200 */
[----:B------:R-:W-:-:S13]  /*3790*/  FSETP.GTU.FTZ.AND P0, PT, R0, R5, PT ;  /* 0x000000050000720b */ /* 0x000fda0003f1c000 */
[----:B------:R-:W-:Y:S05]  /*37a0*/  @P0 BRA `(.L_x_73) ;  /* 0x0000000000680947 */ /* 0x000fea0003800000 */
[----:B------:R-:W-:Y:S01]  /*37b0*/  FADD.FTZ R7, |R4|, -RZ ;  /* 0x800000ff04077221 */ /* 0x000fe20000010200 */
[----:B------:R-:W-:Y:S03]  /*37c0*/  BSSY.RECONVERGENT B1, `(.L_x_74) ;  /* 0x0000016000017945 */ /* 0x000fe60003800200 */
[----:B0-----:R-:W0:Y:S02]  /*37d0*/  MUFU.RCP R3, R7 ;  /* 0x0000000700037308 */ /* 0x001e240000001000 */
[----:B0-----:R-:W-:Y:S01]  /*37e0*/  FMUL.FTZ R2, R0, R3 ;  /* 0x0000000300027220 */ /* 0x001fe20000410000 */
[----:B------:R-:W-:-:S05]  /*37f0*/  FADD.FTZ R3, -R7, -RZ ;  /* 0x800000ff07037221 */ /* 0x000fca0000010100 */
[----:B------:R-:W0:Y:S02]  /*3800*/  FRND.TRUNC R5, R2 ;  /* 0x0000000200057307 */ /* 0x000e24000020d000 */
[----:B0-----:R-:W-:-:S05]  /*3810*/  FFMA R3, R5, R3, R0 ;  /* 0x0000000305037223 */ /* 0x001fca0000000000 */
[----:B------:R-:W-:-:S13]  /*3820*/  ISETP.GE.U32.AND P0, PT, R3, R7, PT ;  /* 0x000000070300720c */ /* 0x000fda0003f06070 */
[----:B------:R-:W-:Y:S05]  /*3830*/  @!P0 BRA `(.L_x_75) ;  /* 0x0000000000388947 */ /* 0x000fea0003800000 */
[----:B------:R-:W-:-:S04]  /*3840*/  ISETP.GE.U32.AND P0, PT, R3, -0x7fffffff, PT ;  /* 0x800000010300780c */ /* 0x000fc80003f06070 */
[----:B------:R-:W-:-:S09]  /*3850*/  FSETP.GEU.OR P1, PT, R3, -R7, !P0 ;  /* 0x800000070300720b */ /* 0x000fd2000472e400 */
[----:B------:R-:W-:-:S04]  /*3860*/  @P0 FADD.FTZ R2, R5, -1 ;  /* 0xbf80000005020421 */ /* 0x000fc80000010000 */
[----:B------:R-:W-:-:S04]  /*3870*/  @!P1 FADD.FTZ R2, R2, -1 ;  /* 0xbf80000002029421 */ /* 0x000fc80000010000 */
[----:B------:R-:W-:Y:S01]  /*3880*/  @P0 IMAD.MOV.U32 R5, RZ, RZ, R2 ;  /* 0x000000ffff050224 */ /* 0x000fe200078e0002 */
[----:B------:R-:W-:Y:S06]  /*3890*/  @P0 BRA `(.L_x_75) ;  /* 0x0000000000200947 */ /* 0x000fec0003800000 */
[----:B------:R-:W-:Y:S01]  /*38a0*/  FADD.FTZ R2, |R4|, |R4| ;  /* 0x4000000404027221 */ /* 0x000fe20000010200 */
[----:B------:R-:W-:-:S04]  /*38b0*/  FADD.FTZ R5, R5, 1 ;  /* 0x3f80000005057421 */ /* 0x000fc80000010000 */
[----:B------:R-:W-:-:S13]  /*38c0*/  FSETP.GE.FTZ.AND P0, PT, R3, R2, PT ;  /* 0x000000020300720b */ /* 0x000fda0003f16000 */
[----:B------:R-:W-:-:S05]  /*38d0*/  @P0 FFMA.FTZ R2, |R4|, -3, R3 ;  /* 0xc040000004020823 */ /* 0x000fca0000010203 */
[----:B------:R-:W-:Y:S01]  /*38e0*/  FSETP.GE.AND P1, PT, R2, RZ, P0 ;  /* 0x000000ff0200720b */ /* 0x000fe20000726000 */
[----:B------:R-:W-:-:S12]  /*38f0*/  @P0 FADD.FTZ R2, R5, 1 ;  /* 0x3f80000005020421 */ /* 0x000fd80000010000 */
[----:B------:R-:W-:-:S04]  /*3900*/  @P1 FADD.FTZ R2, R2, 1 ;  /* 0x3f80000002021421 */ /* 0x000fc80000010000 */
[----:B------:R-:W-:-:S07]  /*3910*/  @P0 IMAD.MOV.U32 R5, RZ, RZ, R2 ;  /* 0x000000ffff050224 */ /* 0x000fce00078e0002 */
.L_x_75:
[----:B------:R-:W-:Y:S05]  /*3920*/  BSYNC.RECONVERGENT B1 ;  /* 0x0000000000017941 */ /* 0x000fea0003800200 */
.L_x_74:
[----:B------:R-:W-:Y:S01]  /*3930*/  FFMA.FTZ R0, -R7, R5, R0 ;  /* 0x0000000507007223 */ /* 0x000fe20000010100 */
[----:B------:R-:W-:Y:S06]  /*3940*/  BRA `(.L_x_72) ;  /* 0x0000000000787947 */ /* 0x000fec0003800000 */
.L_x_73:
[----:B------:R-:W-:Y:S01]  /*3950*/  LOP3.LUT R7, R5, 0xff800000, RZ, 0xc0, !PT ;  /* 0xff80000005077812 */ /* 0x000fe200078ec0ff */
[----:B------:R-:W-:Y:S01]  /*3960*/  BSSY.RECONVERGENT B1, `(.L_x_76) ;  /* 0x000001a000017945 */ /* 0x000fe20003800200 */
[C---:B------:R-:W-:Y:S02]  /*3970*/  ISETP.GT.U32.AND P0, PT, R0.reuse, 0x7f7fffff, PT ;  /* 0x7f7fffff0000780c */ /* 0x040fe40003f04070 */
[C---:B0-----:R-:W-:Y:S02]  /*3980*/  IADD3 R2, PT, PT, R0.reuse, 0xb800000, -R7 ;  /* 0x0b80000000027810 */ /* 0x041fe40007ffe807 */
[----:B------:R-:W-:Y:S02]  /*3990*/  LOP3.LUT R0, R0, 0x7fffff, RZ, 0xc0, !PT ;  /* 0x007fffff00007812 */ /* 0x000fe400078ec0ff */
[----:B------:R-:W-:Y:S02]  /*39a0*/  LOP3.LUT P1, R3, R2, 0xff800000, RZ, 0xc0, !PT ;  /* 0xff80000002037812 */ /* 0x000fe4000782c0ff */
[----:B------:R-:W-:-:S02]  /*39b0*/  FSETP.GT.FTZ.AND P2, PT, |R4|, RZ, PT ;  /* 0x000000ff0400720b */ /* 0x000fc40003f54200 */
[----:B------:R-:W-:Y:S02]  /*39c0*/  FSEL R2, R7, +QNAN , !P0 ;  /* 0x7fffffff07027808 */ /* 0x000fe40004000000 */
[----:B------:R-:W-:Y:S02]  /*39d0*/  LOP3.LUT R0, R0, 0x3f800000, RZ, 0xfc, !PT ;  /* 0x3f80000000007812 */ /* 0x000fe400078efcff */
[----:B------:R-:W-:-:S05]  /*39e0*/  FSEL R6, R2, +QNAN , P2 ;  /* 0x7fffffff02067808 */ /* 0x000fca0001000000 */
[----:B------:R-:W-:Y:S05]  /*39f0*/  @!P1 BRA `(.L_x_77) ;  /* 0x0000000000409947 */ /* 0x000fea0003800000 */
[----:B------:R-:W-:-:S04]  /*3a00*/  LOP3.LUT R2, R5, 0x7fffff, RZ, 0xc0, !PT ;  /* 0x007fffff05027812 */ /* 0x000fc800078ec0ff */
[----:B------:R-:W-:-:S04]  /*3a10*/  LOP3.LUT R7, R2, 0x3f800000, RZ, 0xfc, !PT ;  /* 0x3f80000002077812 */ /* 0x000fc800078efcff */
[----:B------:R0:W1:Y:S03]  /*3a20*/  MUFU.RCP R8, R7 ;  /* 0x0000000700087308 */ /* 0x0000660000001000 */
.L_x_78:
[----:B------:R-:W-:-:S04]  /*3a30*/  VIMNMX.U32 R2, PT, PT, R3, 0xb800000, PT ;  /* 0x0b80000003027848 */ /* 0x000fc80003fe0000 */
[C---:B------:R-:W-:Y:S01]  /*3a40*/  IADD3 R3, PT, PT, -R2.reuse, R3, RZ ;  /* 0x0000000302037210 */ /* 0x040fe20007ffe1ff */
[----:B------:R-:W-:-:S03]  /*3a50*/  IMAD.IADD R0, R2, 0x1, R0 ;  /* 0x0000000102007824 */ /* 0x000fc600078e0200 */
[----:B------:R-:W-:Y:S01]  /*3a60*/  ISETP.NE.AND P1, PT, R3, RZ, PT ;  /* 0x000000ff0300720c */ /* 0x000fe20003f25270 */
[----:B-1----:R-:W-:-:S04]  /*3a70*/  FMUL.FTZ R5, R8, R0 ;  /* 0x0000000008057220 */ /* 0x002fc80000410000 */
[----:B------:R-:W-:-:S04]  /*3a80*/  FFMA.FTZ R4, -R7, R5, R0 ;  /* 0x0000000507047223 */ /* 0x000fc80000010100 */
[----:B------:R-:W-:-:S04]  /*3a90*/  FFMA.FTZ R5, R8, R4, R5 ;  /* 0x0000000408057223 */ /* 0x000fc80000010005 */
[----:B------:R-:W-:-:S04]  /*3aa0*/  FFMA.FTZ R4, -R7, R5, R0 ;  /* 0x0000000507047223 */ /* 0x000fc80000010100 */
[----:B------:R-:W-:-:S04]  /*3ab0*/  FFMA.FTZ.RZ R4, R8, R4, R5 ;  /* 0x0000000408047223 */ /* 0x000fc8000001c005 */
[----:B------:R-:W1:Y:S02]  /*3ac0*/  FRND.TRUNC R5, R4 ;  /* 0x0000000400057307 */ /* 0x000e64000020d000 */
[----:B-1----:R-:W-:-:S05]  /*3ad0*/  FFMA.FTZ R0, -R7, R5, R0 ;  /* 0x0000000507007223 */ /* 0x002fca0000010100 */
[----:B------:R-:W-:-:S13]  /*3ae0*/  ISETP.NE.AND P0, PT, R0, RZ, PT ;  /* 0x000000ff0000720c */ /* 0x000fda0003f05270 */
[----:B------:R-:W-:Y:S05]  /*3af0*/  @P0 BRA P1, `(.L_x_78) ;  /* 0xfffffffc00cc0947 */ /* 0x000fea000083ffff */
.L_x_77:
[----:B------:R-:W-:Y:S05]  /*3b00*/  BSYNC.RECONVERGENT B1 ;  /* 0x0000000000017941 */ /* 0x000fea0003800200 */
.L_x_76:
[----:B------:R-:W-:-:S04]  /*3b10*/  FMUL.FTZ R3, R0, 1.1920928955078125e-07 ;  /* 0x3400000000037820 */ /* 0x000fc80000410000 */
[----:B------:R-:W-:-:S07]  /*3b20*/  FMUL.FTZ R0, R6, R3 ;  /* 0x0000000306007220 */ /* 0x000fce0000410000 */
.L_x_72:
[----:B------:R-:W-:Y:S05]  /*3b30*/  BSYNC.RECONVERGENT B0 ;  /* 0x0000000000007941 */ /* 0x000fea0003800200 */
.L_x_71:
[----:B------:R-:W0:Y:S01]  /*3b40*/  LDCU.64 UR6, c[0x0][0x5e8] ;  /* 0x0000bd00ff0677ac */ /* 0x000e220008000a00 */
[C---:B------:R-:W-:Y:S02]  /*3b50*/  FSETP.NAN.FTZ.AND P0, PT, |R0|.reuse, |R0|, PT ;  /* 0x400000000000720b */ /* 0x040fe40003f18200 */
[----:B------:R-:W-:Y:S01]  /*3b60*/  LOP3.LUT R19, R0, 0x80000000, R19, 0xb8, !PT ;  /* 0x8000000000137812 */ /* 0x000fe200078eb813 */
[----:B------:R-:W-:-:S03]  /*3b70*/  UPRMT UR4, UR43, 0x9910, URZ ;  /* 0x000099102b047896 */ /* 0x000fc600080000ff */
[----:B------:R-:W-:Y:S01]  /*3b80*/  FSEL R19, R0, R19, P0 ;  /* 0x0000001300137208 */ /* 0x000fe20000000000 */
[----:B------:R-:W-:-:S05]  /*3b90*/  UISETP.GT.AND UP0, UPT, UR4, 0x9, UPT ;  /* 0x000000090400788c */ /* 0x000fca000bf04270 */
[----:B------:R-:W1:Y:S01]  /*3ba0*/  F2F.BF16.F32 R19, R19 ;  /* 0x0000001300137304 */ /* 0x000e620000202000 */
[----:B0-----:R-:W-:-:S05]  /*3bb0*/  IADD3 R2, P0, PT, R16, UR6, RZ ;  /* 0x0000000610027c10 */ /* 0x001fca000ff1e0ff */
[----:B------:R-:W-:Y:S01]  /*3bc0*/  IMAD.X R3, RZ, RZ, UR7, P0 ;  /* 0x00000007ff037e24 */ /* 0x000fe200080e06ff */
[----:B------:R-:W-:Y:S07]  /*3bd0*/  BRA.U UP0, `(.L_x_79) ;  /* 0x00000005000c7547 */ /* 0x000fee000b800000 */
        /* <DEDUP_REMOVED lines=8> */
[----:B-1----:R-:W-:-:S04]  /*3c60*/  IMAD.U32 R0, R19, 0x10000, RZ ;  /* 0x0001000013007824 */ /* 0x002fc800078e00ff */
[----:B------:R-:W0:Y:S02]  /*3c70*/  F2I.FTZ.TRUNC.NTZ R5, R0 ;  /* 0x0000000000057305 */ /* 0x000e24000021f100 */
[----:B0-----:R0:W-:Y:S01]  /*3c80*/  STG.E.U8 desc[UR36][R2.64], R5 ;  /* 0x0000000502007986 */ /* 0x0011e2000c101124 */
[----:B------:R-:W-:Y:S05]  /*3c90*/  BRA `(.L_x_84) ;  /* 0x0000000c00807947 */ /* 0x000fea0003800000 */
.L_x_82:
[----:B-1----:R-:W-:-:S06]  /*3ca0*/  IMAD.U32 R5, R19, 0x10000, RZ ;  /* 0x0001000013057824 */ /* 0x002fcc00078e00ff */
[----:B------:R-:W0:Y:S02]  /*3cb0*/  F2I.S64.TRUNC R4, R5 ;  /* 0x0000000500047311 */ /* 0x000e24000020d900 */
[----:B0-----:R0:W-:Y:S01]  /*3cc0*/  STG.E.U8 desc[UR36][R2.64], R4 ;  /* 0x0000000402007986 */ /* 0x0011e2000c101124 */
[----:B------:R-:W-:Y:S05]  /*3cd0*/  BRA `(.L_x_84) ;  /* 0x0000000c00707947 */ /* 0x000fea0003800000 */
.L_x_81:
[----:B------:R-:W-:-:S09]  /*3ce0*/  UISETP.NE.AND UP0, UPT, UR4, 0x2, UPT ;  /* 0x000000020400788c */ /* 0x000fd2000bf05270 */
[----:B------:R-:W-:Y:S05]  /*3cf0*/  BRA.U !UP0, `(.L_x_85) ;  /* 0x0000000108307547 */ /* 0x000fea000b800000 */
[----:B------:R-:W-:-:S09]  /*3d00*/  UISETP.NE.AND UP0, UPT, UR4, 0x3, UPT ;  /* 0x000000030400788c */ /* 0x000fd2000bf05270 */
[----:B------:R-:W-:Y:S05]  /*3d10*/  BRA.U !UP0, `(.L_x_86) ;  /* 0x0000000108187547 */ /* 0x000fea000b800000 */
[----:B------:R-:W-:-:S09]  /*3d20*/  UISETP.NE.AND UP0, UPT, UR4, 0x4, UPT ;  /* 0x000000040400788c */ /* 0x000fd2000bf05270 */
[----:B------:R-:W-:Y:S05]  /*3d30*/  BRA.U UP0, `(.L_x_83) ;  /* 0x0000000900b87547 */ /* 0x000fea000b800000 */
[----:B-1----:R-:W-:-:S06]  /*3d40*/  IMAD.U32 R4, R19, 0x10000, RZ ;  /* 0x0001000013047824 */ /* 0x002fcc00078e00ff */
[----:B------:R-:W0:Y:S02]  /*3d50*/  F2I.S64.TRUNC R4, R4 ;  /* 0x0000000400047311 */ /* 0x000e24000020d900 */
[----:B0-----:R0:W-:Y:S01]  /*3d60*/  STG.E.64 desc[UR36][R2.64], R4 ;  /* 0x0000000402007986 */ /* 0x0011e2000c101b24 */
[----:B------:R-:W-:Y:S05]  /*3d70*/  BRA `(.L_x_84) ;  /* 0x0000000c00487947 */ /* 0x000fea0003800000 */
.L_x_86:
[----:B-1----:R-:W-:-:S06]  /*3d80*/  IMAD.U32 R19, R19, 0x10000, RZ ;  /* 0x0001000013137824 */ /* 0x002fcc00078e00ff */
[----:B------:R-:W0:Y:S02]  /*3d90*/  F2I.FTZ.TRUNC.NTZ R19, R19 ;  /* 0x0000001300137305 */ /* 0x000e24000021f100 */
[----:B0-----:R0:W-:Y:S01]  /*3da0*/  STG.E desc[UR36][R2.64], R19 ;  /* 0x0000001302007986 */ /* 0x0011e2000c101924 */
[----:B------:R-:W-:Y:S05]  /*3db0*/  BRA `(.L_x_84) ;  /* 0x0000000c00387947 */ /* 0x000fea0003800000 */
.L_x_85:
[----:B-1----:R-:W-:-:S06]  /*3dc0*/  SHF.L.U32 R19, R19, 0x10, RZ ;  /* 0x0000001013137819 */ /* 0x002fcc00000006ff */
[----:B------:R-:W0:Y:S02]  /*3dd0*/  F2I.FTZ.TRUNC.NTZ R19, R19 ;  /* 0x0000001300137305 */ /* 0x000e24000021f100 */
[----:B0-----:R0:W-:Y:S01]  /*3de0*/  STG.E.U16 desc[UR36][R2.64], R19 ;  /* 0x0000001302007986 */ /* 0x0011e2000c101524 */
[----:B------:R-:W-:Y:S05]  /*3df0*/  BRA `(.L_x_84) ;  /* 0x0000000c00287947 */ /* 0x000fea0003800000 */
.L_x_80:
[----:B------:R-:W-:-:S09]  /*3e00*/  UISETP.GT.AND UP0, UPT, UR4, 0x6, UPT ;  /* 0x000000060400788c */ /* 0x000fd2000bf04270 */
[----:B------:R-:W-:Y:S05]  /*3e10*/  BRA.U UP0, `(.L_x_87) ;  /* 0x00000001002c7547 */ /* 0x000fea000b800000 */
[----:B------:R-:W-:-:S09]  /*3e20*/  UISETP.NE.AND UP0, UPT, UR4, 0x5, UPT ;  /* 0x000000050400788c */ /* 0x000fd2000bf05270 */
[----:B------:R-:W-:Y:S05]  /*3e30*/  BRA.U !UP0, `(.L_x_88) ;  /* 0x0000000108147547 */ /* 0x000fea000b800000 */
[----:B------:R-:W-:-:S09]  /*3e40*/  UISETP.NE.AND UP0, UPT, UR4, 0x6, UPT ;  /* 0x000000060400788c */ /* 0x000fd2000bf05270 */
[----:B------:R-:W-:Y:S05]  /*3e50*/  BRA.U UP0, `(.L_x_83) ;  /* 0x0000000900707547 */ /* 0x000fea000b800000 */
[----:B-1----:R-:W-:-:S05]  /*3e60*/  IMAD.U32 R19, R19, 0x10000, RZ ;  /* 0x0001000013137824 */ /* 0x002fca00078e00ff */
[----:B------:R0:W-:Y:S01]  /*3e70*/  STG.E desc[UR36][R2.64], R19 ;  /* 0x0000001302007986 */ /* 0x0001e2000c101924 */
[----:B------:R-:W-:Y:S05]  /*3e80*/  BRA `(.L_x_84) ;  /* 0x0000000c00047947 */ /* 0x000fea0003800000 */
.L_x_88:
[----:B-1----:R-:W-:-:S05]  /*3e90*/  IMAD.U32 R0, R19, 0x10000, RZ ;  /* 0x0001000013007824 */ /* 0x002fca00078e00ff */
[----:B------:R-:W-:-:S05]  /*3ea0*/  F2FP.F16.F32.PACK_AB R0, RZ, R0 ;  /* 0x00000000ff00723e */ /* 0x000fca00000000ff */
[----:B------:R0:W-:Y:S01]  /*3eb0*/  STG.E.U16 desc[UR36][R2.64], R0 ;  /* 0x0000000002007986 */ /* 0x0001e2000c101524 */
[----:B------:R-:W-:Y:S05]  /*3ec0*/  BRA `(.L_x_84) ;  /* 0x0000000800f47947 */ /* 0x000fea0003800000 */
.L_x_87:
[----:B------:R-:W-:-:S09]  /*3ed0*/  UISETP.NE.AND UP0, UPT, UR4, 0x7, UPT ;  /* 0x000000070400788c */ /* 0x000fd2000bf05270 */
[----:B------:R-:W-:Y:S05]  /*3ee0*/  BRA.U !UP0, `(.L_x_89) ;  /* 0x0000000108347547 */ /* 0x000fea000b800000 */
[----:B------:R-:W-:-:S09]  /*3ef0*/  UISETP.NE.AND UP0, UPT, UR4, 0x8, UPT ;  /* 0x000000080400788c */ /* 0x000fd2000bf05270 */
[----:B------:R-:W-:Y:S05]  /*3f00*/  BRA.U !UP0, `(.L_x_90) ;  /* 0x0000000108187547 */ /* 0x000fea000b800000 */
[----:B------:R-:W-:-:S09]  /*3f10*/  UISETP.NE.AND UP0, UPT, UR4, 0x9, UPT ;  /* 0x000000090400788c */ /* 0x000fd2000bf05270 */
[----:B------:R-:W-:Y:S05]  /*3f20*/  BRA.U UP0, `(.L_x_83) ;  /* 0x00000009003c7547 */ /* 0x000fea000b800000 */
[----:B-1----:R-:W-:Y:S02]  /*3f30*/  IMAD.U32 R4, R19, 0x10000, RZ ;  /* 0x0001000013047824 */ /* 0x002fe400078e00ff */
[----:B------:R-:W-:-:S05]  /*3f40*/  IMAD.MOV.U32 R5, RZ, RZ, RZ ;  /* 0x000000ffff057224 */ /* 0x000fca00078e00ff */
[----:B------:R0:W-:Y:S01]  /*3f50*/  STG.E.64 desc[UR36][R2.64], R4 ;  /* 0x0000000402007986 */ /* 0x0001e2000c101b24 */
[----:B------:R-:W-:Y:S05]  /*3f60*/  BRA `(.L_x_84) ;  /* 0x0000000800cc7947 */ /* 0x000fea0003800000 */
.L_x_90:
[----:B-1----:R-:W-:-:S05]  /*3f70*/  IMAD.U32 R19, R19, 0x10000, RZ ;  /* 0x0001000013137824 */ /* 0x002fca00078e00ff */
[----:B------:R-:W-:-:S04]  /*3f80*/  F2FP.F16.F32.PACK_AB R5, RZ, R19 ;  /* 0x00000013ff05723e */ /* 0x000fc800000000ff */
[----:B------:R-:W-:-:S05]  /*3f90*/  PRMT R5, R5, 0x5410, RZ ;  /* 0x0000541005057816 */ /* 0x000fca00000000ff */
[----:B------:R0:W-:Y:S01]  /*3fa0*/  STG.E desc[UR36][R2.64], R5 ;  /* 0x0000000502007986 */ /* 0x0001e2000c101924 */
[----:B------:R-:W-:Y:S05]  /*3fb0*/  BRA `(.L_x_84) ;  /* 0x0000000800b87947 */ /* 0x000fea0003800000 */
.L_x_89:
[----:B-1----:R-:W-:-:S05]  /*3fc0*/  SHF.L.U32 R4, R19, 0x10, RZ ;  /* 0x0000001013047819 */ /* 0x002fca00000006ff */
[----:B------:R-:W-:-:S06]  /*3fd0*/  FMUL.FTZ R4, R4, 1 ;  /* 0x3f80000004047820 */ /* 0x000fcc0000410000 */
[----:B------:R-:W0:Y:S02]  /*3fe0*/  F2F.F64.F32 R4, R4 ;  /* 0x0000000400047310 */ /* 0x000e240000201800 */
[----:B0-----:R0:W-:Y:S01]  /*3ff0*/  STG.E.64 desc[UR36][R2.64], R4 ;  /* 0x0000000402007986 */ /* 0x0011e2000c101b24 */
[----:B------:R-:W-:Y:S05]  /*4000*/  BRA `(.L_x_84) ;  /* 0x0000000800a47947 */ /* 0x000fea0003800000 */
.L_x_79:
        /* <DEDUP_REMOVED lines=8> */
[----:B-1----:R-:W-:-:S05]  /*4090*/  IMAD.U32 R19, R19, 0x10000, RZ ;  /* 0x0001000013137824 */ /* 0x002fca00078e00ff */
[----:B------:R-:W-:-:S04]  /*40a0*/  FSETP.NEU.FTZ.AND P0, PT, R19, RZ, PT ;  /* 0x000000ff1300720b */ /* 0x000fc80003f1d000 */
[----:B------:R-:W-:-:S05]  /*40b0*/  SEL R5, RZ, 0x1, !P0 ;  /* 0x00000001ff057807 */ /* 0x000fca0004000000 */
[----:B------:R0:W-:Y:S01]  /*40c0*/  STG.E.U8 desc[UR36][R2.64], R5 ;  /* 0x0000000502007986 */ /* 0x0001e2000c101124 */
[----:B------:R-:W-:Y:S05]  /*40d0*/  BRA `(.L_x_84) ;  /* 0x0000000800707947 */ /* 0x000fea0003800000 */
.L_x_93:
[----:B-1----:R-:W-:Y:S01]  /*40e0*/  IMAD.U32 R19, R19, 0x10000, RZ ;  /* 0x0001000013137824 */ /* 0x002fe200078e00ff */
[----:B------:R-:W-:-:S03]  /*40f0*/  CS2R R6, SRZ ;  /* 0x0000000000067805 */ /* 0x000fc6000001ff00 */
[----:B------:R-:W-:-:S06]  /*4100*/  FMUL.FTZ R4, R19, 1 ;  /* 0x3f80000013047820 */ /* 0x000fcc0000410000 */
[----:B------:R-:W0:Y:S02]  /*4110*/  F2F.F64.F32 R4, R4 ;  /* 0x0000000400047310 */ /* 0x000e240000201800 */
[----:B0-----:R0:W-:Y:S01]  /*4120*/  STG.E.128 desc[UR36][R2.64], R4 ;  /* 0x0000000402007986 */ /* 0x0011e2000c101d24 */
[----:B------:R-:W-:Y:S05]  /*4130*/  BRA `(.L_x_84) ;  /* 0x0000000800587947 */ /* 0x000fea0003800000 */
.L_x_92:
[----:B------:R-:W-:-:S09]  /*4140*/  UISETP.NE.AND UP0, UPT, UR4, 0xf, UPT ;  /* 0x0000000f0400788c */ /* 0x000fd2000bf05270 */
[----:B------:R-:W-:Y:S05]  /*4150*/  BRA.U !UP0, `(.L_x_94) ;  /* 0x0000000108a07547 */ /* 0x000fea000b800000 */
[----:B------:R-:W-:-:S09]  /*4160*/  UISETP.NE.AND UP0, UPT, UR4, 0x17, UPT ;  /* 0x000000170400788c */ /* 0x000fd2000bf05270 */
[----:B------:R-:W-:Y:S05]  /*4170*/  BRA.U !UP0, `(.L_x_95) ;  /* 0x00000001084c7547 */ /* 0x000fea000b800000 */
[----:B------:R-:W-:-:S09]  /*4180*/  UISETP.NE.AND UP0, UPT, UR4, 0x18, UPT ;  /* 0x000000180400788c */ /* 0x000fd2000bf05270 */
[----:B------:R-:W-:Y:S05]  /*4190*/  BRA.U UP0, `(.L_x_83) ;  /* 0x0000000500a07547 */ /* 0x000fea000b800000 */
[----:B-1----:R-:W-:Y:S01]  /*41a0*/  IMAD.U32 R19, R19, 0x10000, RZ ;  /* 0x0001000013137824 */ /* 0x002fe200078e00ff */
[----:B------:R-:W-:Y:S01]  /*41b0*/  BSSY.RECONVERGENT B0, `(.L_x_96) ;  /* 0x000000c000007945 */ /* 0x000fe20003800200 */
[----:B------:R-:W-:-:S03]  /*41c0*/  IMAD.MOV.U32 R0, RZ, RZ, 0x7f ;  /* 0x0000007fff007424 */ /* 0x000fc600078e00ff */
[----:B------:R-:W-:Y:S02]  /*41d0*/  LOP3.LUT R6, R19, 0x7fffffff, RZ, 0xc0, !PT ;  /* 0x7fffffff13067812 */ /* 0x000fe400078ec0ff */
[----:B------:R-:W-:Y:S02]  /*41e0*/  SHF.R.U32.HI R5, RZ, 0x18, R19 ;  /* 0x00000018ff057819 */ /* 0x000fe40000011613 */
[----:B------:R-:W-:-:S13]  /*41f0*/  ISETP.GT.U32.AND P0, PT, R6, 0x43efffff, PT ;  /* 0x43efffff0600780c */ /* 0x000fda0003f04070 */
[----:B------:R-:W-:Y:S05]  /*4200*/  @P0 BRA `(.L_x_97) ;  /* 0x0000000000180947 */ /* 0x000fea0003800000 */
[----:B------:R-:W-:-:S13]  /*4210*/  ISETP.GT.U32.AND P0, PT, R6, 0x3c7fffff, PT ;  /* 0x3c7fffff0600780c */ /* 0x000fda0003f04070 */
[----:B------:R-:W-:-:S04]  /*4220*/  @P0 SHF.R.U32.HI R0, RZ, 0x14, R19 ;  /* 0x00000014ff000819 */ /* 0x000fc80000011613 */
[----:B------:R-:W-:Y:S01]  /*4230*/  @P0 LOP3.LUT R4, R0, 0x1, RZ, 0xc0, !PT ;  /* 0x0000000100040812 */ /* 0x000fe200078ec0ff */
[----:B------:R-:W-:-:S03]  /*4240*/  @!P0 FADD.FTZ R0, R6, 16384 ;  /* 0x4680000006008421 */ /* 0x000fc60000010000 */
[----:B------:R-:W-:-:S04]  /*4250*/  @P0 IADD3 R4, PT, PT, R19, 0x407ffff, R4 ;  /* 0x0407ffff13040810 */ /* 0x000fc80007ffe004 */
[----:B------:R-:W-:-:S07]  /*4260*/  @P0 SHF.R.U32.HI R0, RZ, 0x14, R4 ;  /* 0x00000014ff000819 */ /* 0x000fce0000011604 */
.L_x_97:
[----:B------:R-:W-:Y:S05]  /*4270*/  BSYNC.RECONVERGENT B0 ;  /* 0x0000000000007941 */ /* 0x000fea0003800200 */
.L_x_96:
[----:B------:R-:W-:-:S05]  /*4280*/  LOP3.LUT R5, R0, 0x80, R5, 0xf8, !PT ;  /* 0x0000008000057812 */ /* 0x000fca00078ef805 */
[----:B------:R0:W-:Y:S01]  /*4290*/  STG.E.U8 desc[UR36][R2.64], R5 ;  /* 0x0000000502007986 */ /* 0x0001e2000c101124 */
[----:B------:R-:W-:Y:S05]  /*42a0*/  BRA `(.L_x_84) ;  /* 0x0000000400fc7947 */ /* 0x000fea0003800000 */
.L_x_95:
[----:B-1----:R-:W-:Y:S01]  /*42b0*/  IMAD.U32 R19, R19, 0x10000, RZ ;  /* 0x0001000013137824 */ /* 0x002fe200078e00ff */
[----:B------:R-:W-:Y:S04]  /*42c0*/  BSSY.RECONVERGENT B0, `(.L_x_98) ;  /* 0x000000e000007945 */ /* 0x000fe80003800200 */
[----:B------:R-:W-:Y:S02]  /*42d0*/  LOP3.LUT R6, R19, 0x7fffffff, RZ, 0xc0, !PT ;  /* 0x7fffffff13067812 */ /* 0x000fe400078ec0ff */
[----:B------:R-:W-:Y:S02]  /*42e0*/  SHF.R.U32.HI R5, RZ, 0x18, R19 ;  /* 0x00000018ff057819 */ /* 0x000fe40000011613 */
[----:B------:R-:W-:-:S13]  /*42f0*/  ISETP.GE.U32.AND P1, PT, R6, 0x47800000, PT ;  /* 0x478000000600780c */ /* 0x000fda0003f26070 */
[----:B------:R-:W-:Y:S02]  /*4300*/  @P1 ISETP.GT.U32.AND P0, PT, R6, 0x7f800000, PT ;  /* 0x7f8000000600180c */ /* 0x000fe40003f04070 */
[----:B------:R-:W-:-:S04]  /*4310*/  @P1 MOV R0, 0x7f ;  /* 0x0000007f00001802 */ /* 0x000fc80000000f00 */
[----:B------:R-:W-:Y:S01]  /*4320*/  @P1 SEL R0, R0, 0x7c, P0 ;  /* 0x0000007c00001807 */ /* 0x000fe20000000000 */
[----:B------:R-:W-:Y:S06]  /*4330*/  @P1 BRA `(.L_x_99) ;  /* 0x0000000000181947 */ /* 0x000fec0003800000 */
[----:B------:R-:W-:-:S13]  /*4340*/  ISETP.GT.U32.AND P0, PT, R6, 0x387fffff, PT ;  /* 0x387fffff0600780c */ /* 0x000fda0003f04070 */
[----:B------:R-:W-:-:S04]  /*4350*/  @P0 SHF.R.U32.HI R0, RZ, 0x15, R19 ;  /* 0x00000015ff000819 */ /* 0x000fc80000011613 */
[----:B------:R-:W-:Y:S01]  /*4360*/  @P0 LOP3.LUT R4, R0, 0x1, RZ, 0xc0, !PT ;  /* 0x0000000100040812 */ /* 0x000fe200078ec0ff */
[----:B------:R-:W-:-:S03]  /*4370*/  @!P0 FADD.FTZ R0, R6, 128 ;  /* 0x4300000006008421 */ /* 0x000fc60000010000 */
[----:B------:R-:W-:-:S04]  /*4380*/  @P0 IADD3 R4, PT, PT, R19, 0x80fffff, R4 ;  /* 0x080fffff13040810 */ /* 0x000fc80007ffe004 */
[----:B------:R-:W-:-:S07]  /*4390*/  @P0 SHF.R.U32.HI R0, RZ, 0x15, R4 ;  /* 0x00000015ff000819 */ /* 0x000fce0000011604 */
.L_x_99:
[----:B------:R-:W-:Y:S05]  /*43a0*/  BSYNC.RECONVERGENT B0 ;  /* 0x0000000000007941 */ /* 0x000fea0003800200 */
.L_x_98:
[----:B------:R-:W-:-:S05]  /*43b0*/  LOP3.LUT R5, R0, 0x80, R5, 0xf8, !PT ;  /* 0x0000008000057812 */ /* 0x000fca00078ef805 */
[----:B------:R0:W-:Y:S01]  /*43c0*/  STG.E.U8 desc[UR36][R2.64], R5 ;  /* 0x0000000502007986 */ /* 0x0001e2000c101124 */
[----:B------:R-:W-:Y:S05]  /*43d0*/  BRA `(.L_x_84) ;  /* 0x0000000400b07947 */ /* 0x000fea0003800000 */
.L_x_94:
[----:B-1----:R0:W-:Y:S01]  /*43e0*/  STG.E.U16 desc[UR36][R2.64], R19 ;  /* 0x0000001302007986 */ /* 0x0021e2000c101524 */
[----:B------:R-:W-:Y:S05]  /*43f0*/  BRA `(.L_x_84) ;  /* 0x0000000400a87947 */ /* 0x000fea0003800000 */
.L_x_91:
        /* <DEDUP_REMOVED lines=8> */
[----:B-1----:R-:W-:-:S06]  /*4480*/  IMAD.U32 R5, R19, 0x10000, RZ ;  /* 0x0001000013057824 */ /* 0x002fcc00078e00ff */
[----:B------:R-:W0:Y:S02]  /*4490*/  F2I.FTZ.U32.TRUNC.NTZ R5, R5 ;  /* 0x0000000500057305 */ /* 0x000e24000021f000 */
[----:B0-----:R0:W-:Y:S01]  /*44a0*/  STG.E.U16 desc[UR36][R2.64], R5 ;  /* 0x0000000502007986 */ /* 0x0011e2000c101524 */
[----:B------:R-:W-:Y:S05]  /*44b0*/  BRA `(.L_x_84) ;  /* 0x0000000400787947 */ /* 0x000fea0003800000 */
.L_x_102:
[----:B-1----:R-:W-:Y:S01]  /*44c0*/  IMAD.U32 R5, R19, 0x10000, RZ ;  /* 0x0001000013057824 */ /* 0x002fe200078e00ff */
[----:B------:R-:W-:Y:S01]  /*44d0*/  BSSY.RECONVERGENT B0, `(.L_x_103) ;  /* 0x0000014000007945 */ /* 0x000fe20003800200 */
[----:B------:R-:W-:-:S03]  /*44e0*/  IMAD.MOV.U32 R0, RZ, RZ, 0x80 ;  /* 0x00000080ff007424 */ /* 0x000fc600078e00ff */
[----:B------:R-:W-:-:S04]  /*44f0*/  LOP3.LUT R4, R5, 0x7fffffff, RZ, 0xc0, !PT ;  /* 0x7fffffff05047812 */ /* 0x000fc800078ec0ff */
[----:B------:R-:W-:-:S13]  /*4500*/  ISETP.GT.U32.AND P0, PT, R4, 0x437fffff, PT ;  /* 0x437fffff0400780c */ /* 0x000fda0003f04070 */
[----:B------:R-:W-:Y:S05]  /*4510*/  @P0 BRA `(.L_x_104) ;  /* 0x00000000003c0947 */ /* 0x000fea0003800000 */
[----:B------:R-:W-:-:S13]  /*4520*/  ISETP.GT.U32.AND P0, PT, R4, 0x3bffffff, PT ;  /* 0x3bffffff0400780c */ /* 0x000fda0003f04070 */
[----:B------:R-:W-:Y:S05]  /*4530*/  @P0 BRA `(.L_x_105) ;  /* 0x0000000000140947 */ /* 0x000fea0003800000 */
[----:B------:R-:W-:-:S05]  /*4540*/  FADD.FTZ R0, R4, 8192 ;  /* 0x4600000004007421 */ /* 0x000fca0000010000 */
[----:B------:R-:W-:Y:S02]  /*4550*/  LOP3.LUT P0, R4, R0, 0xff, RZ, 0xc0, !PT ;  /* 0x000000ff00047812 */ /* 0x000fe4000780c0ff */
[----:B------:R-:W-:-:S11]  /*4560*/  PRMT R0, RZ, 0x7610, R0 ;  /* 0x00007610ff007816 */ /* 0x000fd60000000000 */
[----:B------:R-:W-:Y:S05]  /*4570*/  @!P0 BRA `(.L_x_104) ;  /* 0x0000000000248947 */ /* 0x000fea0003800000 */
[----:B------:R-:W-:Y:S05]  /*4580*/  BRA `(.L_x_106) ;  /* 0x0000000000147947 */ /* 0x000fea0003800000 */
.L_x_105:
[----:B------:R-:W-:-:S04]  /*4590*/  SHF.R.U32.HI R0, RZ, 0x14, R5 ;  /* 0x00000014ff007819 */ /* 0x000fc80000011605 */
[----:B------:R-:W-:-:S04]  /*45a0*/  LOP3.LUT R0, R0, 0x1, RZ, 0xc0, !PT ;  /* 0x0000000100007812 */ /* 0x000fc800078ec0ff */
[----:B------:R-:W-:-:S04]  /*45b0*/  IADD3 R0, PT, PT, R5, 0x487ffff, R0 ;  /* 0x0487ffff05007810 */ /* 0x000fc80007ffe000 */
[----:B------:R-:W-:-:S04]  /*45c0*/  SHF.R.U32.HI R0, RZ, 0x14, R0 ;  /* 0x00000014ff007819 */ /* 0x000fc80000011600 */
[----:B------:R-:W-:-:S07]  /*45d0*/  LOP3.LUT R4, R0, 0xff, RZ, 0xc0, !PT ;  /* 0x000000ff00047812 */ /* 0x000fce00078ec0ff */
.L_x_106:
[----:B------:R-:W-:-:S04]  /*45e0*/  SHF.R.U32.HI R5, RZ, 0x18, R5 ;  /* 0x00000018ff057819 */ /* 0x000fc80000011605 */
[----:B------:R-:W-:-:S04]  /*45f0*/  LOP3.LUT R4, R4, 0x80, R5, 0xf8, !PT ;  /* 0x0000008004047812 */ /* 0x000fc800078ef805 */
[----:B------:R-:W-:-:S07]  /*4600*/  PRMT R0, R4, 0x7610, R0 ;  /* 0x0000761004007816 */ /* 0x000fce0000000000 */
.L_x_104:
[----:B------:R-:W-:Y:S05]  /*4610*/  BSYNC.RECONVERGENT B0 ;  /* 0x0000000000007941 */ /* 0x000fea0003800200 */
.L_x_103:
[----:B------:R4:W-:Y:S01]  /*4620*/  STG.E.U8 desc[UR36][R2.64], R0 ;  /* 0x0000000002007986 */ /* 0x0009e2000c101124 */
[----:B------:R-:W-:Y:S05]  /*4630*/  BRA `(.L_x_84) ;  /* 0x0000000400187947 */ /* 0x000fea0003800000 */
.L_x_101:
        /* <DEDUP_REMOVED lines=13> */
.L_x_109:
[----:B------:R-:W-:-:S04]  /*4710*/  SHF.R.U32.HI R0, RZ, 0x15, R5 ;  /* 0x00000015ff007819 */ /* 0x000fc80000011605 */
[----:B------:R-:W-:-:S04]  /*4720*/  LOP3.LUT R0, R0, 0x1, RZ, 0xc0, !PT ;  /* 0x0000000100007812 */ /* 0x000fc800078ec0ff */
[----:B------:R-:W-:-:S04]  /*4730*/  IADD3 R0, PT, PT, R5, 0x88fffff, R0 ;  /* 0x088fffff05007810 */ /* 0x000fc80007ffe000 */
[----:B------:R-:W-:-:S04]  /*4740*/  SHF.R.U32.HI R0, RZ, 0x15, R0 ;  /* 0x00000015ff007819 */ /* 0x000fc80000011600 */
[----:B------:R-:W-:-:S07]  /*4750*/  LOP3.LUT R4, R0, 0xff, RZ, 0xc0, !PT ;  /* 0x000000ff00047812 */ /* 0x000fce00078ec0ff */
.L_x_110:
[----:B------:R-:W-:-:S04]  /*4760*/  SHF.R.U32.HI R5, RZ, 0x18, R5 ;  /* 0x00000018ff057819 */ /* 0x000fc80000011605 */
[----:B------:R-:W-:-:S04]  /*4770*/  LOP3.LUT R4, R4, 0x80, R5, 0xf8, !PT ;  /* 0x0000008004047812 */ /* 0x000fc800078ef805 */
[----:B------:R-:W-:-:S07]  /*4780*/  PRMT R0, R4, 0x7610, R0 ;  /* 0x0000761004007816 */ /* 0x000fce0000000000 */
.L_x_108:
[----:B------:R-:W-:Y:S05]  /*4790*/  BSYNC.RECONVERGENT B0 ;  /* 0x0000000000007941 */ /* 0x000fea0003800200 */
.L_x_107:
[----:B------:R3:W-:Y:S01]  /*47a0*/  STG.E.U8 desc[UR36][R2.64], R0 ;  /* 0x0000000002007986 */ /* 0x0007e2000c101124 */
[----:B------:R-:W-:Y:S05]  /*47b0*/  BRA `(.L_x_84) ;  /* 0x0000000000b87947 */ /* 0x000fea0003800000 */
.L_x_100:
[----:B------:R-:W-:-:S09]  /*47c0*/  UISETP.NE.AND UP0, UPT, UR4, 0x1c, UPT ;  /* 0x0000001c0400788c */ /* 0x000fd2000bf05270 */
[----:B------:R-:W-:Y:S05]  /*47d0*/  BRA.U !UP0, `(.L_x_111) ;  /* 0x0000000108a47547 */ /* 0x000fea000b800000 */
[----:B------:R-:W-:-:S09]  /*47e0*/  UISETP.NE.AND UP0, UPT, UR4, 0x1d, UPT ;  /* 0x0000001d0400788c */ /* 0x000fd2000bf05270 */
[----:B------:R-:W-:Y:S05]  /*47f0*/  BRA.U !UP0, `(.L_x_112) ;  /* 0x00000001088c7547 */ /* 0x000fea000b800000 */
[----:B------:R-:W-:-:S09]  /*4800*/  UISETP.NE.AND UP0, UPT, UR4, 0x2c, UPT ;  /* 0x0000002c0400788c */ /* 0x000fd2000bf05270 */
[----:B------:R-:W-:Y:S05]  /*4810*/  BRA.U !UP0, `(.L_x_113) ;  /* 0x0000000108447547 */ /* 0x000fea000b800000 */
.L_x_83:
[----:B------:R-:W-:Y:S01]  /*4820*/  MOV R0, 0x0 ;  /* 0x0000000000007802 */ /* 0x000fe20000000f00 */
[----:B------:R-:W0:Y:S01]  /*4830*/  LDCU.64 UR6, c[0x4][0x178] ;  /* 0x01002f00ff0677ac */ /* 0x000e220008000a00 */
[----:B------:R-:W-:Y:S02]  /*4840*/  HFMA2 R8, -RZ, RZ, 0, 6.020069122314453125e-06 ;  /* 0x00000065ff087431 */ /* 0x000fe400000001ff */
[----:B------:R-:W-:Y:S01]  /*4850*/  IMAD.MOV.U32 R12, RZ, RZ, 0x1 ;  /* 0x00000001ff0c7424 */ /* 0x000fe200078e00ff */
[----:B------:R2:W3:Y:S01]  /*4860*/  LDC.64 R2, c[0x4][R0] ;  /* 0x0100000000027b82 */ /* 0x0004e20000000a00 */
[----:B------:R-:W4:Y:S01]  /*4870*/  LDCU.64 UR8, c[0x4][0x180] ;  /* 0x01003000ff0877ac */ /* 0x000f220008000a00 */
[----:B------:R-:W-:Y:S01]  /*4880*/  IMAD.MOV.U32 R13, RZ, RZ, RZ ;  /* 0x000000ffff0d7224 */ /* 0x000fe200078e00ff */
[----:B------:R-:W5:Y:S01]  /*4890*/  LDCU.64 UR4, c[0x4][0x90] ;  /* 0x01001200ff0477ac */ /* 0x000f620008000a00 */
[----:B0-----:R-:W-:Y:S01]  /*48a0*/  MOV R4, UR6 ;  /* 0x0000000600047c02 */ /* 0x001fe20008000f00 */
[----:B------:R-:W-:-:S02]  /*48b0*/  IMAD.U32 R5, RZ, RZ, UR7 ;  /* 0x00000007ff057e24 */ /* 0x000fc4000f8e00ff */
[----:B----4-:R-:W-:Y:S02]  /*48c0*/  IMAD.U32 R6, RZ, RZ, UR8 ;  /* 0x00000008ff067e24 */ /* 0x010fe4000f8e00ff */
[----:B------:R-:W-:Y:S02]  /*48d0*/  IMAD.U32 R7, RZ, RZ, UR9 ;  /* 0x00000009ff077e24 */ /* 0x000fe4000f8e00ff */
[----:B-----5:R-:W-:Y:S02]  /*48e0*/  IMAD.U32 R10, RZ, RZ, UR4 ;  /* 0x00000004ff0a7e24 */ /* 0x020fe4000f8e00ff */
[----:B--2---:R-:W-:-:S07]  /*48f0*/  IMAD.U32 R11, RZ, RZ, UR5 ;  /* 0x00000005ff0b7e24 */ /* 0x004fce000f8e00ff */
[----:B------:R-:W-:-:S07]  /*4900*/  LEPC R20, `(.L_x_114) ;  /* 0x000000001014794e */ /* 0x000fce0000000000 */
[----:B-1-3--:R-:W-:Y:S05]  /*4910*/  CALL.ABS.NOINC R2 ;  /* 0x0000000002007343 */ /* 0x00afea0003c00000 */
.L_x_114:
[----:B------:R-:W-:Y:S05]  /*4920*/  BRA `(.L_x_84) ;  /* 0x00000000005c7947 */ /* 0x000fea0003800000 */
.L_x_113:
[----:B-1----:R-:W-:Y:S02]  /*4930*/  IMAD.U32 R19, R19, 0x10000, RZ ;  /* 0x0001000013137824 */ /* 0x002fe400078e00ff */
[----:B------:R-:W-:-:S03]  /*4940*/  IMAD.MOV.U32 R5, RZ, RZ, 0xff ;  /* 0x000000ffff057424 */ /* 0x000fc600078e00ff */
[----:B------:R-:W-:-:S04]  /*4950*/  SHF.R.U32.HI R6, RZ, 0x17, R19 ;  /* 0x00000017ff067819 */ /* 0x000fc80000011613 */
[----:B------:R-:W-:-:S04]  /*4960*/  LOP3.LUT R4, R6, 0xff, RZ, 0xc0, !PT ;  /* 0x000000ff06047812 */ /* 0x000fc800078ec0ff */
[----:B------:R-:W-:-:S13]  /*4970*/  ISETP.NE.AND P1, PT, R4, 0xff, PT ;  /* 0x000000ff0400780c */ /* 0x000fda0003f25270 */
[--C-:B------:R-:W-:Y:S02]  /*4980*/  @P1 SHF.R.U32.HI R0, RZ, 0x16, R19.reuse ;  /* 0x00000016ff001819 */ /* 0x100fe40000011613 */
[----:B------:R-:W-:Y:S02]  /*4990*/  @P1 LOP3.LUT P0, RZ, R4, 0x3fffff, R19, 0xf8, !PT ;  /* 0x003fffff04ff1812 */ /* 0x000fe4000780f813 */
[----:B------:R-:W-:-:S04]  /*49a0*/  @P1 LOP3.LUT R0, R0, 0x1, RZ, 0xc0, !PT ;  /* 0x0000000100001812 */ /* 0x000fc800078ec0ff */
[----:B------:R-:W-:Y:S01]  /*49b0*/  @P1 ISETP.EQ.U32.AND P2, PT, R0, 0x1, P0 ;  /* 0x000000010000180c */ /* 0x000fe20000742070 */
[----:B------:R-:W-:Y:S01]  /*49c0*/  @P1 VIADD R0, R6, 0x1 ;  /* 0x0000000106001836 */ /* 0x000fe20000000000 */
[----:B------:R-:W-:Y:S02]  /*49d0*/  PLOP3.LUT P0, PT, PT, PT, PT, 0x80, 0x8 ;  /* 0x000000000008781c */ /* 0x000fe40003f0f070 */
[----:B------:R-:W-:-:S13]  /*49e0*/  @P1 PLOP3.LUT P0, PT, P2, PT, PT, 0x80, 0x8 ;  /* 0x000000000008181c */ /* 0x000fda000170f070 */
[----:B------:R-:W-:-:S05]  /*49f0*/  @!P0 IADD3 R0, PT, PT, R6, RZ, RZ ;  /* 0x000000ff06008210 */ /* 0x000fca0007ffe0ff */
[----:B------:R-:W-:-:S05]  /*4a00*/  @P1 IMAD.MOV.U32 R5, RZ, RZ, R0 ;  /* 0x000000ffff051224 */ /* 0x000fca00078e0000 */
[----:B------:R2:W-:Y:S01]  /*4a10*/  STG.E.U8 desc[UR36][R2.64], R5 ;  /* 0x0000000502007986 */ /* 0x0005e2000c101124 */
[----:B------:R-:W-:Y:S05]  /*4a20*/  BRA `(.L_x_84) ;  /* 0x00000000001c7947 */ /* 0x000fea0003800000 */
.L_x_112:
[----:B-1----:R-:W-:-:S06]  /*4a30*/  IMAD.U32 R4, R19, 0x10000, RZ ;  /* 0x0001000013047824 */ /* 0x002fcc00078e00ff */
[----:B------:R-:W0:Y:S02]  /*4a40*/  F2I.U64.TRUNC R4, R4 ;  /* 0x0000000400047311 */ /* 0x000e24000020d800 */
[----:B0-----:R1:W-:Y:S01]  /*4a50*/  STG.E.64 desc[UR36][R2.64], R4 ;  /* 0x0000000402007986 */ /* 0x0013e2000c101b24 */
[----:B------:R-:W-:Y:S05]  /*4a60*/  BRA `(.L_x_84) ;  /* 0x00000000000c7947 */ /* 0x000fea0003800000 */
.L_x_111:
[----:B-1----:R-:W-:-:S06]  /*4a70*/  IMAD.U32 R19, R19, 0x10000, RZ ;  /* 0x0001000013137824 */ /* 0x002fcc00078e00ff */
[----:B------:R-:W0:Y:S02]  /*4a80*/  F2I.FTZ.U32.TRUNC.NTZ R19, R19 ;  /* 0x0000001300137305 */ /* 0x000e24000021f000 */
[----:B0-----:R0:W-:Y:S02]  /*4a90*/  STG.E desc[UR36][R2.64], R19 ;  /* 0x0000001302007986 */ /* 0x0011e4000c101924 */
.L_x_84:
[----:B------:R-:W-:-:S07]  /*4aa0*/  VIADD R17, R17, 0x80 ;  /* 0x0000008011117836 */ /* 0x000fce0000000000 */
.L_x_1:
[----:B------:R-:W-:Y:S05]  /*4ab0*/  BSYNC.RECONVERGENT B6 ;  /* 0x0000000000067941 */ /* 0x000fea0003800200 */
.L_x_0:
[----:B------:R-:W5:Y:S01]  /*4ac0*/  LDCU UR4, c[0x0][0x380] ;  /* 0x00007000ff0477ac */ /* 0x000f620008000800 */
[----:B------:R-:W-:Y:S01]  /*4ad0*/  BSSY.RECONVERGENT B6, `(.L_x_115) ;  /* 0x000049c000067945 */ /* 0x000fe20003800200 */
[----:B-----5:R-:W-:-:S13]  /*4ae0*/  ISETP.GE.AND P0, PT, R17, UR4, PT ;  /* 0x0000000411007c0c */ /* 0x020fda000bf06270 */
[----:B------:R-:W-:Y:S05]  /*4af0*/  @P0 BRA `(.L_x_116) ;  /* 0x0000004800640947 */ /* 0x000fea0003800000 */
[----:B------:R-:W5:Y:S01]  /*4b00*/  LDCU UR4, c[0x0][0x388] ;  /* 0x00007100ff0477ac */ /* 0x000f620008000800 */
[----:B0--34-:R-:W-:Y:S02]  /*4b10*/  HFMA2 R0, -RZ, RZ, 0, 0 ;  /* 0x00000000ff007431 */ /* 0x019fe400000001ff */
[----:B------:R-:W-:Y:S02]  /*4b20*/  IMAD.MOV.U32 R18, RZ, RZ, RZ ;  /* 0x000000ffff127224 */ /* 0x000fe400078e00ff */
[----:B------:R-:W-:Y:S01]  /*4b30*/  IMAD.MOV.U32 R16, RZ, RZ, RZ ;  /* 0x000000ffff107224 */ /* 0x000fe200078e00ff */
[----:B-----5:R-:W-:-:S09]  /*4b40*/  UISETP.NE.AND UP0, UPT, UR4, URZ, UPT ;  /* 0x000000ff0400728c */ /* 0x020fd2000bf05270 */
[----:B------:R-:W-:Y:S05]  /*4b50*/  BRA.U !UP0, `(.L_x_117) ;  /* 0x0000001508707547 */ /* 0x000fea000b800000 */
[----:B------:R-:W1:Y:S01]  /*4b60*/  LDCU.64 UR4, c[0x0][0x390] ;  /* 0x00007200ff0477ac */ /* 0x000e620008000a00 */
[----:B------:R-:W-:Y:S01]  /*4b70*/  IMAD.MOV.U32 R16, RZ, RZ, RZ ;  /* 0x000000ffff107224 */ /* 0x000fe200078e00ff */
[----:B------:R-:W0:Y:S01]  /*4b80*/  LDCU UR6, c[0x0][0x38c] ;  /* 0x00007180ff0677ac */ /* 0x000e220008000800 */
[----:B------:R-:W3:Y:S01]  /*4b90*/  LDCU.64 UR8, c[0x0][0x4b8] ;  /* 0x00009700ff0877ac */ /* 0x000ee20008000a00 */
[----:B------:R-:W-:Y:S01]  /*4ba0*/  UISETP.NE.AND UP0, UPT, UR41, URZ, UPT ;  /* 0x000000ff2900728c */ /* 0x000fe2000bf05270 */
[----:B-12---:R-:W-:Y:S01]  /*4bb0*/  IMAD.HI.U32 R2, R17, UR4, R16 ;  /* 0x0000000411027c27 */ /* 0x006fe2000f8e0010 */
[----:B------:R-:W1:Y:S04]  /*4bc0*/  LDCU UR4, c[0x0][0x4c0] ;  /* 0x00009800ff0477ac */ /* 0x000e680008000800 */
[----:B------:R-:W-:-:S05]  /*4bd0*/  SHF.R.U32.HI R3, RZ, UR5, R2 ;  /* 0x00000005ff037c19 */ /* 0x000fca0008011602 */
[----:B------:R-:W-:-:S04]  /*4be0*/  IMAD.MOV R18, RZ, RZ, -R3 ;  /* 0x000000ffff127224 */ /* 0x000fc800078e0a03 */
[----:B0-----:R-:W-:-:S04]  /*4bf0*/  IMAD R18, R18, UR6, R17 ;  /* 0x0000000612127c24 */ /* 0x001fc8000f8e0211 */
[C---:B---3--:R-:W-:Y:S02]  /*4c00*/  IMAD R16, R18.reuse, UR8, RZ ;  /* 0x0000000812107c24 */ /* 0x048fe4000f8e02ff */
[C---:B------:R-:W-:Y:S02]  /*4c10*/  IMAD R0, R18.reuse, UR9, RZ ;  /* 0x0000000912007c24 */ /* 0x040fe4000f8e02ff */
[----:B-1----:R-:W-:Y:S01]  /*4c20*/  IMAD R18, R18, UR4, RZ ;  /* 0x0000000412127c24 */ /* 0x002fe2000f8e02ff */
        /* <DEDUP_REMOVED lines=16> */
[----:B------:R-:W-:Y:S01]  /*4d30*/  MOV R4, RZ ;  /* 0x000000ff00047202 */ /* 0x000fe20000000f00 */
[----:B------:R-:W1:Y:S01]  /*4d40*/  LDCU UR6, c[0x0][0x3a4] ;  /* 0x00007480ff0677ac */ /* 0x000e620008000800 */
[----:B------:R-:W2:Y:S01]  /*4d50*/  LDCU.64 UR8, c[0x0][0x4d0] ;  /* 0x00009a00ff0877ac */ /* 0x000ea20008000a00 */
[----:B------:R-:W-:Y:S02]  /*4d60*/  UISETP.NE.AND UP0, UPT, UR38, 0x3, UPT ;  /* 0x000000032600788c */ /* 0x000fe4000bf05270 */
        /* <DEDUP_REMOVED lines=315> */
.L_x_117:
[----:B------:R-:W1:Y:S01]  /*6120*/  LDCU.64 UR6, c[0x0][0x5f0] ;  /* 0x0000be00ff0677ac */ /* 0x000e620008000a00 */
[----:B------:R-:W-:-:S04]  /*6130*/  UPRMT UR4, UR39, 0x9910, URZ ;  /* 0x0000991027047896 */ /* 0x000fc800080000ff */
[----:B------:R-:W-:Y:S01]  /*6140*/  UISETP.GT.AND UP0, UPT, UR4, 0x9, UPT ;  /* 0x000000090400788c */ /* 0x000fe2000bf04270 */
[----:B-12---:R-:W-:-:S05]  /*6150*/  IADD3 R2, P0, PT, R0, UR6, RZ ;  /* 0x0000000600027c10 */ /* 0x006fca000ff1e0ff */
        /* <DEDUP_REMOVED lines=15> */
.L_x_121:
[----:B------:R-:W2:Y:S02]  /*6250*/  LDG.E.U8 R2, desc[UR36][R2.64] ;  /* 0x0000002402027981 */ /* 0x000ea4000c1e1100 */
[----:B--2---:R-:W-:-:S04]  /*6260*/  I2FP.F32.U32 R0, R2 ;  /* 0x0000000200007245 */ /* 0x004fc80000201000 */
[----:B------:R-:W-:-:S04]  /*6270*/  F2FP.BF16.F32.PACK_AB R0, RZ, R0 ;  /* 0x00000000ff00723e */ /* 0x000fc800000010ff */
[----:B------:R-:W-:Y:S01]  /*6280*/  PRMT R19, R0, 0x7610, R19 ;  /* 0x0000761000137816 */ /* 0x000fe20000000013 */
[----:B------:R-:W-:Y:S06]  /*6290*/  BRA `(.L_x_123) ;  /* 0x0000000c00c07947 */ /* 0x000fec0003800000 */
.L_x_120:
        /* <DEDUP_REMOVED lines=11> */
.L_x_125:
[----:B------:R-:W2:Y:S02]  /*6350*/  LDG.E R2, desc[UR36][R2.64] ;  /* 0x0000002402027981 */ /* 0x000ea4000c1e1900 */
[----:B--2---:R-:W-:-:S04]  /*6360*/  I2FP.F32.S32 R0, R2 ;  /* 0x0000000200007245 */ /* 0x004fc80000201400 */
[----:B------:R-:W-:-:S04]  /*6370*/  F2FP.BF16.F32.PACK_AB R0, RZ, R0 ;  /* 0x00000000ff00723e */ /* 0x000fc800000010ff */
[----:B------:R-:W-:Y:S01]  /*6380*/  PRMT R19, R0, 0x7610, R19 ;  /* 0x0000761000137816 */ /* 0x000fe20000000013 */
[----:B------:R-:W-:Y:S06]  /*6390*/  BRA `(.L_x_123) ;  /* 0x0000000c00807947 */ /* 0x000fec0003800000 */
.L_x_124:
[----:B------:R-:W2:Y:S02]  /*63a0*/  LDG.E.U16 R2, desc[UR36][R2.64] ;  /* 0x0000002402027981 */ /* 0x000ea4000c1e1500 */
[----:B--2---:R-:W0:Y:S02]  /*63b0*/  I2F.S16 R0, R2 ;  /* 0x0000000200007306 */ /* 0x004e240000101400 */
[----:B0-----:R-:W-:-:S04]  /*63c0*/  F2FP.BF16.F32.PACK_AB R0, RZ, R0 ;  /* 0x00000000ff00723e */ /* 0x001fc800000010ff */
[----:B------:R-:W-:Y:S01]  /*63d0*/  PRMT R19, R0, 0x7610, R19 ;  /* 0x0000761000137816 */ /* 0x000fe20000000013 */
[----:B------:R-:W-:Y:S06]  /*63e0*/  BRA `(.L_x_123) ;  /* 0x0000000c006c7947 */ /* 0x000fec0003800000 */
.L_x_119:
        /* <DEDUP_REMOVED lines=9> */
.L_x_127:
[----:B------:R-:W2:Y:S02]  /*6480*/  LDG.E.U16 R0, desc[UR36][R2.64] ;  /* 0x0000002402007981 */ /* 0x000ea4000c1e1500 */
[----:B--2---:R-:W-:-:S05]  /*6490*/  HADD2.F32 R0, -RZ, R0.H0_H0 ;  /* 0x20000000ff007230 */ /* 0x004fca0000004100 */
[----:B------:R-:W-:-:S04]  /*64a0*/  F2FP.BF16.F32.PACK_AB R0, RZ, R0 ;  /* 0x00000000ff00723e */ /* 0x000fc800000010ff */
[----:B------:R-:W-:Y:S01]  /*64b0*/  PRMT R19, R0, 0x7610, R19 ;  /* 0x0000761000137816 */ /* 0x000fe20000000013 */
[----:B------:R-:W-:Y:S06]  /*64c0*/  BRA `(.L_x_123) ;  /* 0x0000000c00347947 */ /* 0x000fec0003800000 */
.L_x_126:
        /* <DEDUP_REMOVED lines=9> */
.L_x_129:
[----:B------:R-:W2:Y:S02]  /*6560*/  LDG.E.U16 R2, desc[UR36][R2.64] ;  /* 0x0000002402027981 */ /* 0x000ea4000c1e1500 */
[----:B--2---:R-:W-:-:S05]  /*6570*/  HADD2.F32 R0, -RZ, R2.H0_H0 ;  /* 0x20000002ff007230 */ /* 0x004fca0000004100 */
[----:B------:R-:W-:-:S04]  /*6580*/  F2FP.BF16.F32.PACK_AB R0, RZ, R0 ;  /* 0x00000000ff00723e */ /* 0x000fc800000010ff */
[----:B------:R-:W-:Y:S01]  /*6590*/  PRMT R19, R0, 0x7610, R19 ;  /* 0x0000761000137816 */ /* 0x000fe20000000013 */
[----:B------:R-:W-:Y:S06]  /*65a0*/  BRA `(.L_x_123) ;  /* 0x0000000800fc7947 */ /* 0x000fec0003800000 */
.L_x_128:
        /* <DEDUP_REMOVED lines=9> */
.L_x_118:
        /* <DEDUP_REMOVED lines=14> */
.L_x_132:
        /* <DEDUP_REMOVED lines=9> */
.L_x_131:
[----:B------:R-:W-:-:S09]  /*67b0*/  UISETP.NE.AND UP0, UPT, UR4, 0xf, UPT ;  /* 0x0000000f0400788c */ /* 0x000fd2000bf05270 */
[----:B------:R-:W-:Y:S05]  /*67c0*/  BRA.U !UP0, `(.L_x_133) ;  /* 0x00000001089c7547 */ /* 0x000fea000b800000 */
[----:B------:R-:W-:-:S09]  /*67d0*/  UISETP.NE.AND UP0, UPT, UR4, 0x17, UPT ;  /* 0x000000170400788c */ /* 0x000fd2000bf05270 */
[----:B------:R-:W-:Y:S05]  /*67e0*/  BRA.U !UP0, `(.L_x_134) ;  /* 0x00000001085c7547 */ /* 0x000fea000b800000 */
[----:B------:R-:W-:-:S09]  /*67f0*/  UISETP.NE.AND UP0, UPT, UR4, 0x18, UPT ;  /* 0x000000180400788c */ /* 0x000fd2000bf05270 */
[----:B------:R-:W-:Y:S05]  /*6800*/  BRA.U UP0, `(.L_x_122) ;  /* 0x0000000500f87547 */ /* 0x000fea000b800000 */
[----:B------:R-:W2:Y:S01]  /*6810*/  LDG.E.U8 R0, desc[UR36][R2.64] ;  /* 0x0000002402007981 */ /* 0x000ea2000c1e1100 */
[----:B------:R-:W-:Y:S01]  /*6820*/  MOV R6, 0x1f ;  /* 0x0000001f00067802 */ /* 0x000fe20000000f00 */
[----:B--2---:R-:W-:-:S05]  /*6830*/  IMAD.SHL.U32 R0, R0, 0x1000000, RZ ;  /* 0x0100000000007824 */ /* 0x004fca00078e00ff */
        /* <DEDUP_REMOVED lines=18> */
.L_x_134:
[----:B------:R-:W2:Y:S02]  /*6960*/  LDG.E.U8 R2, desc[UR36][R2.64] ;  /* 0x0000002402027981 */ /* 0x000ea4000c1e1100 */
[C---:B--2---:R-:W-:Y:S01]  /*6970*/  SHF.L.U32 R0, R2.reuse, 0x19, RZ ;  /* 0x0000001902007819 */ /* 0x044fe200000006ff */
[----:B------:R-:W-:-:S03]  /*6980*/  IMAD.SHL.U32 R5, R2, 0x100, RZ ;  /* 0x0000010002057824 */ /* 0x000fc600078e00ff */
[----:B------:R-:W-:-:S13]  /*6990*/  ISETP.GE.U32.AND P0, PT, R0, 0x8000000, PT ;  /* 0x080000000000780c */ /* 0x000fda0003f06070 */
[C---:B------:R-:W-:Y:S02]  /*69a0*/  @!P0 LOP3.LUT R4, R5.reuse, 0x7f00, RZ, 0xc0, !PT ;  /* 0x00007f0005048812 */ /* 0x040fe400078ec0ff */
[----:B------:R-:W-:Y:S02]  /*69b0*/  @P0 LEA.HI R0, R0, 0x70000000, RZ, 0x1c ;  /* 0x7000000000000811 */ /* 0x000fe400078fe0ff */
[----:B------:R-:W-:Y:S02]  /*69c0*/  @!P0 LOP3.LUT R4, R4, 0x3f000000, RZ, 0xfc, !PT ;  /* 0x3f00000004048812 */ /* 0x000fe400078efcff */
[----:B------:R-:W-:Y:S01]  /*69d0*/  PRMT R5, R5, 0x9910, RZ ;  /* 0x0000991005057816 */ /* 0x000fe200000000ff */
[----:B------:R-:W-:Y:S02]  /*69e0*/  @P0 FMUL.FTZ R0, R0, 1.9259299443872358531e-34 ;  /* 0x0780000000000820 */ /* 0x000fe40000410000 */
[----:B------:R-:W-:-:S05]  /*69f0*/  @!P0 FADD.FTZ R0, R4, -0.5 ;  /* 0xbf00000004008421 */ /* 0x000fca0000010000 */
[----:B------:R-:W-:-:S04]  /*6a00*/  LOP3.LUT R0, R0, 0x80000000, R5, 0xf8, !PT ;  /* 0x8000000000007812 */ /* 0x000fc800078ef805 */
[----:B------:R-:W-:-:S04]  /*6a10*/  F2FP.BF16.F32.PACK_AB R0, RZ, R0 ;  /* 0x00000000ff00723e */ /* 0x000fc800000010ff */
[----:B------:R-:W-:Y:S01]  /*6a20*/  PRMT R19, R0, 0x7610, R19 ;  /* 0x0000761000137816 */ /* 0x000fe20000000013 */
[----:B------:R-:W-:Y:S06]  /*6a30*/  BRA `(.L_x_123) ;  /* 0x0000000400d87947 */ /* 0x000fec0003800000 */
.L_x_133:
[----:B------:R0:W5:Y:S01]  /*6a40*/  LDG.E.U16 R19, desc[UR36][R2.64] ;  /* 0x0000002402137981 */ /* 0x000162000c1e1500 */
[----:B------:R-:W-:Y:S05]  /*6a50*/  BRA `(.L_x_123) ;  /* 0x0000000400d07947 */ /* 0x000fea0003800000 */
.L_x_130:
        /* <DEDUP_REMOVED lines=13> */
.L_x_137:
        /* <DEDUP_REMOVED lines=21> */
.L_x_141:
[----:B------:R-:W-:Y:S05]  /*6c80*/  BSYNC.RECONVERGENT B1 ;  /* 0x0000000000017941 */ /* 0x000fea0003800200 */
.L_x_140:
[----:B------:R-:W-:Y:S02]  /*6c90*/  SHF.L.U32 R0, R0, 0x14, RZ ;  /* 0x0000001400007819 */ /* 0x000fe400000006ff */
[----:B------:R-:W-:-:S04]  /*6ca0*/  LEA R2, R2, 0x3b800000, 0x17 ;  /* 0x3b80000002027811 */ /* 0x000fc800078eb8ff */
[----:B------:R-:W-:-:S07]  /*6cb0*/  LOP3.LUT R0, R2, R0, R7, 0xfe, !PT ;  /* 0x0000000002007212 */ /* 0x000fce00078efe07 */
.L_x_139:
[----:B------:R-:W-:Y:S05]  /*6cc0*/  BSYNC.RECONVERGENT B0 ;  /* 0x0000000000007941 */ /* 0x000fea0003800200 */
.L_x_138:
[----:B------:R-:W-:-:S04]  /*6cd0*/  F2FP.BF16.F32.PACK_AB R0, RZ, R0 ;  /* 0x00000000ff00723e */ /* 0x000fc800000010ff */
[----:B------:R-:W-:Y:S01]  /*6ce0*/  PRMT R19, R0, 0x7610, R19 ;  /* 0x0000761000137816 */ /* 0x000fe20000000013 */
[----:B------:R-:W-:Y:S06]  /*6cf0*/  BRA `(.L_x_123) ;  /* 0x0000000400287947 */ /* 0x000fec0003800000 */
.L_x_136:
        /* <DEDUP_REMOVED lines=21> */
.L_x_145:
[----:B------:R-:W-:Y:S05]  /*6e50*/  BSYNC.RECONVERGENT B1 ;  /* 0x0000000000017941 */ /* 0x000fea0003800200 */
.L_x_144:
[----:B------:R-:W-:Y:S01]  /*6e60*/  IMAD.SHL.U32 R0, R0, 0x200000, RZ ;  /* 0x0020000000007824 */ /* 0x000fe200078e00ff */
[----:B------:R-:W-:-:S04]  /*6e70*/  LEA R2, R2, 0x37800000, 0x17 ;  /* 0x3780000002027811 */ /* 0x000fc800078eb8ff */
[----:B------:R-:W-:-:S07]  /*6e80*/  LOP3.LUT R0, R2, R0, R7, 0xfe, !PT ;  /* 0x0000000002007212 */ /* 0x000fce00078efe07 */
.L_x_143:
[----:B------:R-:W-:Y:S05]  /*6e90*/  BSYNC.RECONVERGENT B0 ;  /* 0x0000000000007941 */ /* 0x000fea0003800200 */
.L_x_142:
[----:B------:R-:W-:-:S04]  /*6ea0*/  F2FP.BF16.F32.PACK_AB R0, RZ, R0 ;  /* 0x00000000ff00723e */ /* 0x000fc800000010ff */
[----:B------:R-:W-:Y:S01]  /*6eb0*/  PRMT R19, R0, 0x7610, R19 ;  /* 0x0000761000137816 */ /* 0x000fe20000000013 */
[----:B------:R-:W-:Y:S06]  /*6ec0*/  BRA `(.L_x_123) ;  /* 0x0000000000b47947 */ /* 0x000fec0003800000 */
.L_x_135:
[----:B------:R-:W-:-:S09]  /*6ed0*/  UISETP.NE.AND UP0, UPT, UR4, 0x1c, UPT ;  /* 0x0000001c0400788c */ /* 0x000fd2000bf05270 */
[----:B------:R-:W-:Y:S05]  /*6ee0*/  BRA.U !UP0, `(.L_x_146) ;  /* 0x00000001089c7547 */ /* 0x000fea000b800000 */
[----:B------:R-:W-:-:S09]  /*6ef0*/  UISETP.NE.AND UP0, UPT, UR4, 0x1d, UPT ;  /* 0x0000001d0400788c */ /* 0x000fd2000bf05270 */
[----:B------:R-:W-:Y:S05]  /*6f00*/  BRA.U !UP0, `(.L_x_147) ;  /* 0x0000000108807547 */ /* 0x000fea000b800000 */
[----:B------:R-:W-:-:S09]  /*6f10*/  UISETP.NE.AND UP0, UPT, UR4, 0x2c, UPT ;  /* 0x0000002c0400788c */ /* 0x000fd2000bf05270 */
[----:B------:R-:W-:Y:S05]  /*6f20*/  BRA.U UP0, `(.L_x_122) ;  /* 0x0000000100307547 */ /* 0x000fea000b800000 */
[----:B------:R-:W2:Y:S01]  /*6f30*/  LDG.E.U8 R2, desc[UR36][R2.64] ;  /* 0x0000002402027981 */ /* 0x000ea2000c1e1100 */
[----:B------:R-:W-:Y:S01]  /*6f40*/  BSSY.RECONVERGENT B0, `(.L_x_148) ;  /* 0x0000007000007945 */ /* 0x000fe20003800200 */
[----:B------:R-:W-:Y:S01]  /*6f50*/  HFMA2 R0, -RZ, RZ, 3.814697265625e-06, 0 ;  /* 0x00400000ff007431 */ /* 0x000fe200000001ff */
[----:B--2---:R-:W-:-:S13]  /*6f60*/  ISETP.NE.AND P0, PT, R2, RZ, PT ;  /* 0x000000ff0200720c */ /* 0x004fda0003f05270 */
[----:B------:R-:W-:Y:S05]  /*6f70*/  @!P0 BRA `(.L_x_149) ;  /* 0x00000000000c8947 */ /* 0x000fea0003800000 */
[----:B------:R-:W-:-:S13]  /*6f80*/  ISETP.NE.AND P0, PT, R2, 0xff, PT ;  /* 0x000000ff0200780c */ /* 0x000fda0003f05270 */
[----:B------:R-:W-:Y:S02]  /*6f90*/  @!P0 IMAD.MOV.U32 R0, RZ, RZ, 0x7f800001 ;  /* 0x7f800001ff008424 */ /* 0x000fe400078e00ff */
[----:B------:R-:W-:-:S07]  /*6fa0*/  @P0 IMAD.SHL.U32 R0, R2, 0x800000, RZ ;  /* 0x0080000002000824 */ /* 0x000fce00078e00ff */
.L_x_149:
[----:B------:R-:W-:Y:S05]  /*6fb0*/  BSYNC.RECONVERGENT B0 ;  /* 0x0000000000007941 */ /* 0x000fea0003800200 */
.L_x_148:
[----:B------:R-:W-:-:S04]  /*6fc0*/  F2FP.BF16.F32.PACK_AB R0, RZ, R0 ;  /* 0x00000000ff00723e */ /* 0x000fc800000010ff */
[----:B------:R-:W-:Y:S01]  /*6fd0*/  PRMT R19, R0, 0x7610, R19 ;  /* 0x0000761000137816 */ /* 0x000fe20000000013 */
[----:B------:R-:W-:Y:S06]  /*6fe0*/  BRA `(.L_x_123) ;  /* 0x00000000006c7947 */ /* 0x000fec0003800000 */
.L_x_122:
        /* <DEDUP_REMOVED lines=10> */
[----:B-1----:R-:W-:Y:S01]  /*7090*/  IMAD.U32 R6, RZ, RZ, UR6 ;  /* 0x00000006ff067e24 */ /* 0x002fe2000f8e00ff */
[----:B------:R-:W-:Y:S01]  /*70a0*/  MOV R7, UR7 ;  /* 0x0000000700077c02 */ /* 0x000fe20008000f00 */
[----:B---3--:R-:W-:Y:S02]  /*70b0*/  IMAD.U32 R10, RZ, RZ, UR8 ;  /* 0x00000008ff0a7e24 */ /* 0x008fe4000f8e00ff */
[----:B------:R-:W-:-:S07]  /*70c0*/  IMAD.U32 R11, RZ, RZ, UR9 ;  /* 0x00000009ff0b7e24 */ /* 0x000fce000f8e00ff */
[----:B------:R-:W-:-:S07]  /*70d0*/  LEPC R20, `(.L_x_150) ;  /* 0x000000001014794e */ /* 0x000fce0000000000 */
[----:B--2---:R-:W-:Y:S05]  /*70e0*/  CALL.ABS.NOINC R2 ;  /* 0x0000000002007343 */ /* 0x004fea0003c00000 */
.L_x_150:
[----:B------:R-:W-:Y:S01]  /*70f0*/  PRMT R19, RZ, 0x7610, R19 ;  /* 0x00007610ff137816 */ /* 0x000fe20000000013 */
[----:B------:R-:W-:Y:S06]  /*7100*/  BRA `(.L_x_123) ;  /* 0x0000000000247947 */ /* 0x000fec0003800000 */
.L_x_147:
[----:B------:R-:W2:Y:S02]  /*7110*/  LDG.E.64 R2, desc[UR36][R2.64] ;  /* 0x0000002402027981 */ /* 0x000ea4000c1e1b00 */
[----:B--2---:R-:W0:Y:S02]  /*7120*/  I2F.U64 R0, R2 ;  /* 0x0000000200007312 */ /* 0x004e240000301000 */
[----:B0-----:R-:W-:-:S04]  /*7130*/  F2FP.BF16.F32.PACK_AB R0, RZ, R0 ;  /* 0x00000000ff00723e */ /* 0x001fc800000010ff */
[----:B------:R-:W-:Y:S01]  /*7140*/  PRMT R19, R0, 0x7610, R19 ;  /* 0x0000761000137816 */ /* 0x000fe20000000013 */
[----:B------:R-:W-:Y:S06]  /*7150*/  BRA `(.L_x_123) ;  /* 0x0000000000107947 */ /* 0x000fec0003800000 */
.L_x_146:
[----:B------:R-:W2:Y:S02]  /*7160*/  LDG.E R2, desc[UR36][R2.64] ;  /* 0x0000002402027981 */ /* 0x000ea4000c1e1900 */
[----:B--2---:R-:W-:-:S04]  /*7170*/  I2FP.F32.U32 R0, R2 ;  /* 0x0000000200007245 */ /* 0x004fc80000201000 */
[----:B------:R-:W-:-:S04]  /*7180*/  F2FP.BF16.F32.PACK_AB R0, RZ, R0 ;  /* 0x00000000ff00723e */ /* 0x000fc800000010ff */
[----:B------:R-:W-:-:S07]  /*7190*/  PRMT R19, R0, 0x7610, R19 ;  /* 0x0000761000137816 */ /* 0x000fce0000000013 */
.L_x_123:
[----:B------:R-:W0:Y:S01]  /*71a0*/  LDCU.64 UR6, c[0x0][0x5f8] ;  /* 0x0000bf00ff0677ac */ /* 0x000e220008000a00 */
[----:B------:R-:W-:-:S04]  /*71b0*/  UPRMT UR4, UR42, 0x9910, URZ ;  /* 0x000099102a047896 */ /* 0x000fc800080000ff */
[----:B------:R-:W-:Y:S01]  /*71c0*/  UISETP.GT.AND UP0, UPT, UR4, 0x9, UPT ;  /* 0x000000090400788c */ /* 0x000fe2000bf04270 */
[----:B0-----:R-:W-:-:S04]  /*71d0*/  IADD3 R2, P0, PT, R18, UR6, RZ ;  /* 0x0000000612027c10 */ /* 0x001fc8000ff1e0ff */
[----:B------:R-:W-:-:S04]  /*71e0*/  IADD3.X R3, PT, PT, RZ, UR7, RZ, P0, !PT ;  /* 0x00000007ff037c10 */ /* 0x000fc800087fe4ff */
        /* <DEDUP_REMOVED lines=13> */
.L_x_154:
[----:B------:R-:W2:Y:S02]  /*72c0*/  LDG.E.U8 R2, desc[UR36][R2.64] ;  /* 0x0000002402027981 */ /* 0x000ea4000c1e1100 */
[----:B--2---:R-:W-:-:S04]  /*72d0*/  I2FP.F32.U32 R0, R2 ;  /* 0x0000000200007245 */ /* 0x004fc80000201000 */
[----:B------:R-:W-:Y:S01]  /*72e0*/  F2FP.BF16.F32.PACK_AB R0, RZ, R0 ;  /* 0x00000000ff00723e */ /* 0x000fe200000010ff */
[----:B------:R-:W-:Y:S06]  /*72f0*/  BRA `(.L_x_156) ;  /* 0x0000000c00847947 */ /* 0x000fec0003800000 */
.L_x_153:
        /* <DEDUP_REMOVED lines=10> */
.L_x_158:
[----:B------:R-:W2:Y:S02]  /*73a0*/  LDG.E R2, desc[UR36][R2.64] ;  /* 0x0000002402027981 */ /* 0x000ea4000c1e1900 */
[----:B--2---:R-:W-:-:S04]  /*73b0*/  I2FP.F32.S32 R0, R2 ;  /* 0x0000000200007245 */ /* 0x004fc80000201400 */
[----:B------:R-:W-:Y:S01]  /*73c0*/  F2FP.BF16.F32.PACK_AB R0, RZ, R0 ;  /* 0x00000000ff00723e */ /* 0x000fe200000010ff */
[----:B------:R-:W-:Y:S06]  /*73d0*/  BRA `(.L_x_156) ;  /* 0x0000000c004c7947 */ /* 0x000fec0003800000 */
.L_x_157:
[----:B------:R-:W2:Y:S02]  /*73e0*/  LDG.E.U16 R2, desc[UR36][R2.64] ;  /* 0x0000002402027981 */ /* 0x000ea4000c1e1500 */
[----:B--2---:R-:W0:Y:S02]  /*73f0*/  I2F.S16 R0, R2 ;  /* 0x0000000200007306 */ /* 0x004e240000101400 */
[----:B0-----:R-:W-:Y:S01]  /*7400*/  F2FP.BF16.F32.PACK_AB R0, RZ, R0 ;  /* 0x00000000ff00723e */ /* 0x001fe200000010ff */
[----:B------:R-:W-:Y:S06]  /*7410*/  BRA `(.L_x_156) ;  /* 0x0000000c003c7947 */ /* 0x000fec0003800000 */
.L_x_152:
        /* <DEDUP_REMOVED lines=9> */
.L_x_160:
[----:B------:R-:W2:Y:S02]  /*74b0*/  LDG.E.U16 R0, desc[UR36][R2.64] ;  /* 0x0000002402007981 */ /* 0x000ea4000c1e1500 */
[----:B--2---:R-:W-:-:S05]  /*74c0*/  HADD2.F32 R0, -RZ, R0.H0_H0 ;  /* 0x20000000ff007230 */ /* 0x004fca0000004100 */
[----:B------:R-:W-:Y:S01]  /*74d0*/  F2FP.BF16.F32.PACK_AB R0, RZ, R0 ;  /* 0x00000000ff00723e */ /* 0x000fe200000010ff */
[----:B------:R-:W-:Y:S06]  /*74e0*/  BRA `(.L_x_156) ;  /* 0x0000000c00087947 */ /* 0x000fec0003800000 */
.L_x_159:
        /* <DEDUP_REMOVED lines=9> */
.L_x_162:
[----:B------:R-:W2:Y:S02]  /*7580*/  LDG.E.U16 R2, desc[UR36][R2.64] ;  /* 0x0000002402027981 */ /* 0x000ea4000c1e1500 */
[----:B--2---:R-:W-:-:S05]  /*7590*/  HADD2.F32 R0, -RZ, R2.H0_H0 ;  /* 0x20000002ff007230 */ /* 0x004fca0000004100 */
[----:B------:R-:W-:Y:S01]  /*75a0*/  F2FP.BF16.F32.PACK_AB R0, RZ, R0 ;  /* 0x00000000ff00723e */ /* 0x000fe200000010ff */
[----:B------:R-:W-:Y:S06]  /*75b0*/  BRA `(.L_x_156) ;  /* 0x0000000800d47947 */ /* 0x000fec0003800000 */
.L_x_161:
        /* <DEDUP_REMOVED lines=8> */
.L_x_151:
        /* <DEDUP_REMOVED lines=13> */
.L_x_165:
        /* <DEDUP_REMOVED lines=8> */
.L_x_164:
        /* <DEDUP_REMOVED lines=16> */
[C---:B------:R-:W-:Y:S02]  /*7890*/  SHF.L.U32 R6, R4.reuse, R5, RZ ;  /* 0x0000000504067219 */ /* 0x040fe400000006ff */
[----:B------:R-:W-:Y:S02]  /*78a0*/  IADD3 R5, PT, PT, R4, 0x1000000, RZ ;  /* 0x0100000004057810 */ /* 0x000fe40007ffe0ff */
        /* <DEDUP_REMOVED lines=9> */
.L_x_167:
[----:B------:R-:W2:Y:S02]  /*7940*/  LDG.E.U8 R2, desc[UR36][R2.64] ;  /* 0x0000002402027981 */ /* 0x000ea4000c1e1100 */
[C---:B--2---:R-:W-:Y:S02]  /*7950*/  IMAD.SHL.U32 R0, R2.reuse, 0x2000000, RZ ;  /* 0x0200000002007824 */ /* 0x044fe400078e00ff */
        /* <DEDUP_REMOVED lines=9> */
[----:B------:R-:W-:Y:S01]  /*79f0*/  F2FP.BF16.F32.PACK_AB R0, RZ, R0 ;  /* 0x00000000ff00723e */ /* 0x000fe200000010ff */
[----:B------:R-:W-:Y:S06]  /*7a00*/  BRA `(.L_x_156) ;  /* 0x0000000400c07947 */ /* 0x000fec0003800000 */
.L_x_166:
[----:B------:R0:W5:Y:S01]  /*7a10*/  LDG.E.U16 R0, desc[UR36][R2.64] ;  /* 0x0000002402007981 */ /* 0x000162000c1e1500 */
[----:B------:R-:W-:Y:S05]  /*7a20*/  BRA `(.L_x_156) ;  /* 0x0000000400b87947 */ /* 0x000fea0003800000 */
.L_x_163:
        /* <DEDUP_REMOVED lines=12> */
.L_x_170:
        /* <DEDUP_REMOVED lines=11> */
[----:B------:R-:W-:-:S04]  /*7ba0*/  SHF.R.U32.HI R0, RZ, 0x7, R3 ;  /* 0x00000007ff007819 */ /* 0x000fc80000011603 */
[----:B------:R-:W-:Y:S02]  /*7bb0*/  SHF.L.U32 R7, R0, 0x1f, RZ ;  /* 0x0000001f00077819 */ /* 0x000fe400000006ff */
        /* <DEDUP_REMOVED lines=8> */
.L_x_174:
[----:B------:R-:W-:Y:S05]  /*7c40*/  BSYNC.RECONVERGENT B1 ;  /* 0x0000000000017941 */ /* 0x000fea0003800200 */
.L_x_173:
[----:B------:R-:W-:Y:S01]  /*7c50*/  IMAD.SHL.U32 R0, R0, 0x100000, RZ ;  /* 0x0010000000007824 */ /* 0x000fe200078e00ff */
[----:B------:R-:W-:-:S04]  /*7c60*/  LEA R2, R2, 0x3b800000, 0x17 ;  /* 0x3b80000002027811 */ /* 0x000fc800078eb8ff */
[----:B------:R-:W-:-:S07]  /*7c70*/  LOP3.LUT R0, R2, R0, R7, 0xfe, !PT ;  /* 0x0000000002007212 */ /* 0x000fce00078efe07 */
.L_x_172:
[----:B------:R-:W-:Y:S05]  /*7c80*/  BSYNC.RECONVERGENT B0 ;  /* 0x0000000000007941 */ /* 0x000fea0003800200 */
.L_x_171:
[----:B------:R-:W-:Y:S01]  /*7c90*/  F2FP.BF16.F32.PACK_AB R0, RZ, R0 ;  /* 0x00000000ff00723e */ /* 0x000fe200000010ff */
[----:B------:R-:W-:Y:S06]  /*7ca0*/  BRA `(.L_x_156) ;  /* 0x0000000400187947 */ /* 0x000fec0003800000 */
.L_x_169:
        /* <DEDUP_REMOVED lines=21> */
.L_x_178:
[----:B------:R-:W-:Y:S05]  /*7e00*/  BSYNC.RECONVERGENT B1 ;  /* 0x0000000000017941 */ /* 0x000fea0003800200 */
.L_x_177:
[----:B------:R-:W-:Y:S01]  /*7e10*/  IMAD.SHL.U32 R0, R0, 0x200000, RZ ;  /* 0x0020000000007824 */ /* 0x000fe200078e00ff */
[----:B------:R-:W-:-:S04]  /*7e20*/  LEA R2, R2, 0x37800000, 0x17 ;  /* 0x3780000002027811 */ /* 0x000fc800078eb8ff */
[----:B------:R-:W-:-:S07]  /*7e30*/  LOP3.LUT R0, R2, R0, R7, 0xfe, !PT ;  /* 0x0000000002007212 */ /* 0x000fce00078efe07 */
.L_x_176:
[----:B------:R-:W-:Y:S05]  /*7e40*/  BSYNC.RECONVERGENT B0 ;  /* 0x0000000000007941 */ /* 0x000fea0003800200 */
.L_x_175:
[----:B------:R-:W-:Y:S01]  /*7e50*/  F2FP.BF16.F32.PACK_AB R0, RZ, R0 ;  /* 0x00000000ff00723e */ /* 0x000fe200000010ff */
[----:B------:R-:W-:Y:S06]  /*7e60*/  BRA `(.L_x_156) ;  /* 0x0000000000a87947 */ /* 0x000fec0003800000 */
.L_x_168:
        /* <DEDUP_REMOVED lines=14> */
.L_x_182:
[----:B------:R-:W-:Y:S05]  /*7f50*/  BSYNC.RECONVERGENT B0 ;  /* 0x0000000000007941 */ /* 0x000fea0003800200 */
.L_x_181:
[----:B------:R-:W-:Y:S01]  /*7f60*/  F2FP.BF16.F32.PACK_AB R0, RZ, R0 ;  /* 0x00000000ff00723e */ /* 0x000fe200000010ff */
[----:B------:R-:W-:Y:S06]  /*7f70*/  BRA `(.L_x_156) ;  /* 0x0000000000647947 */ /* 0x000fec0003800000 */
.L_x_155:
        /* <DEDUP_REMOVED lines=15> */
[----:B--2--5:R-:W-:Y:S05]  /*8070*/  CALL.ABS.NOINC R2 ;  /* 0x0000000002007343 */ /* 0x024fea0003c00000 */
.L_x_183:
[----:B------:R-:W-:Y:S01]  /*8080*/  PRMT R0, RZ, 0x7610, R0 ;  /* 0x00007610ff007816 */ /* 0x000fe20000000000 */
[----:B------:R-:W-:Y:S06]  /*8090*/  BRA `(.L_x_156) ;  /* 0x00000000001c7947 */ /* 0x000fec0003800000 */
.L_x_180:
[----:B------:R-:W2:Y:S02]  /*80a0*/  LDG.E.64 R2, desc[UR36][R2.64] ;  /* 0x0000002402027981 */ /* 0x000ea4000c1e1b00 */
[----:B--2---:R-:W0:Y:S02]  /*80b0*/  I2F.U64 R0, R2 ;  /* 0x0000000200007312 */ /* 0x004e240000301000 */
[----:B0-----:R-:W-:Y:S01]  /*80c0*/  F2FP.BF16.F32.PACK_AB R0, RZ, R0 ;  /* 0x00000000ff00723e */ /* 0x001fe200000010ff */
[----:B------:R-:W-:Y:S06]  /*80d0*/  BRA `(.L_x_156) ;  /* 0x00000000000c7947 */ /* 0x000fec0003800000 */
.L_x_179:
[----:B------:R-:W2:Y:S02]  /*80e0*/  LDG.E R2, desc[UR36][R2.64] ;  /* 0x0000002402027981 */ /* 0x000ea4000c1e1900 */
[----:B--2---:R-:W-:-:S04]  /*80f0*/  I2FP.F32.U32 R0, R2 ;  /* 0x0000000200007245 */ /* 0x004fc80000201000 */
[----:B------:R-:W-:-:S07]  /*8100*/  F2FP.BF16.F32.PACK_AB R0, RZ, R0 ;  /* 0x00000000ff00723e */ /* 0x000fce00000010ff */
.L_x_156:
        /* <DEDUP_REMOVED lines=18> */
[----:B------:R-:W-:-:S13]  /*8230*/  ISETP.GT.U32.AND P0, PT, R3, -0x80000000, PT ;  /* 0x800000000300780c */ /* 0x000fda0003f04070 */
[----:B------:R-:W-:Y:S05]  /*8240*/  @P0 BRA `(.L_x_189) ;  /* 0x0000000000240947 */ /* 0x000fea0003800000 */
[----:B------:R-:W-:Y:S01]  /*8250*/  FADD.FTZ R2, |R4|, |R4| ;  /* 0x4000000404027221 */ /* 0x000fe20000010200 */
[----:B------:R-:W-:-:S04]  /*8260*/  FADD.FTZ R5, R5, 1 ;  /* 0x3f80000005057421 */ /* 0x000fc80000010000 */
[----:B------:R-:W-:-:S13]  /*8270*/  FSETP.GE.FTZ.AND P0, PT, R3, R2, PT ;  /* 0x000000020300720b */ /* 0x000fda0003f16000 */
[----:B------:R-:W-:Y:S05]  /*8280*/  @!P0 BRA `(.L_x_188) ;  /* 0x0000000000208947 */ /* 0x000fea0003800000 */
[----:B------:R-:W-:Y:S01]  /*8290*/  FFMA.FTZ R2, |R4|, -3, R3 ;  /* 0xc040000004027823 */ /* 0x000fe20000010203 */
[----:B------:R-:W-:-:S04]  /*82a0*/  FADD.FTZ R5, R5, 1 ;  /* 0x3f80000005057421 */ /* 0x000fc80000010000 */
[----:B------:R-:W-:-:S13]  /*82b0*/  FSETP.GE.FTZ.AND P0, PT, R2, RZ, PT ;  /* 0x000000ff0200720b */ /* 0x000fda0003f16000 */
[----:B------:R-:W-:Y:S01]  /*82c0*/  @P0 FADD.FTZ R5, R5, 1 ;  /* 0x3f80000005050421 */ /* 0x000fe20000010000 */
[----:B------:R-:W-:Y:S06]  /*82d0*/  BRA `(.L_x_188) ;  /* 0x00000000000c7947 */ /* 0x000fec0003800000 */
.L_x_189:
[----:B------:R-:W-:Y:S01]  /*82e0*/  FSETP.GEU.FTZ.AND P0, PT, R3, -R7, PT ;  /* 0x800000070300720b */ /* 0x000fe20003f1e000 */
[----:B------:R-:W-:-:S12]  /*82f0*/  FADD.FTZ R5, R5, -1 ;  /* 0xbf80000005057421 */ /* 0x000fd80000010000 */
[----:B------:R-:W-:-:S07]  /*8300*/  @!P0 FADD.FTZ R5, R5, -1 ;  /* 0xbf80000005058421 */ /* 0x000fce0000010000 */
.L_x_188:
[----:B------:R-:W-:Y:S05]  /*8310*/  BSYNC.RECONVERGENT B1 ;  /* 0x0000000000017941 */ /* 0x000fea0003800200 */
.L_x_187:
[----:B------:R-:W-:Y:S01]  /*8320*/  FFMA.FTZ R0, -R7, R5, R0 ;  /* 0x0000000507007223 */ /* 0x000fe20000010100 */
[----:B------:R-:W-:Y:S06]  /*8330*/  BRA `(.L_x_185) ;  /* 0x0000000000787947 */ /* 0x000fec0003800000 */
.L_x_186:
        /* <DEDUP_REMOVED lines=14> */
.L_x_192:
[----:B------:R-:W-:-:S05]  /*8420*/  VIMNMX.U32 R2, PT, PT, R3, 0xb800000, PT ;  /* 0x0b80000003027848 */ /* 0x000fca0003fe0000 */
[----:B------:R-:W-:Y:S02]  /*8430*/  IMAD.IADD R0, R2, 0x1, R0 ;  /* 0x0000000102007824 */ /* 0x000fe400078e0200 */
[----:B------:R-:W-:Y:S02]  /*8440*/  IMAD.IADD R3, R3, 0x1, -R2 ;  /* 0x0000000103037824 */ /* 0x000fe400078e0a02 */
[----:B-1----:R-:W-:-:S03]  /*8450*/  FMUL.FTZ R5, R8, R0 ;  /* 0x0000000008057220 */ /* 0x002fc60000410000 */
[----:B------:R-:W-:Y:S01]  /*8460*/  ISETP.NE.AND P1, PT, R3, RZ, PT ;  /* 0x000000ff0300720c */ /* 0x000fe20003f25270 */
        /* <DEDUP_REMOVED lines=8> */
.L_x_191:
[----:B------:R-:W-:Y:S05]  /*84f0*/  BSYNC.RECONVERGENT B1 ;  /* 0x0000000000017941 */ /* 0x000fea0003800200 */
.L_x_190:
[----:B------:R-:W-:-:S04]  /*8500*/  FMUL.FTZ R3, R0, 1.1920928955078125e-07 ;  /* 0x3400000000037820 */ /* 0x000fc80000410000 */
[----:B------:R-:W-:-:S07]  /*8510*/  FMUL.FTZ R0, R6, R3 ;  /* 0x0000000306007220 */ /* 0x000fce0000410000 */
.L_x_185:
[----:B------:R-:W-:Y:S05]  /*8520*/  BSYNC.RECONVERGENT B0 ;  /* 0x0000000000007941 */ /* 0x000fea0003800200 */
.L_x_184:
[----:B------:R-:W0:Y:S01]  /*8530*/  LDCU.64 UR6, c[0x0][0x5e8] ;  /* 0x0000bd00ff0677ac */ /* 0x000e220008000a00 */
[C---:B------:R-:W-:Y:S02]  /*8540*/  FSETP.NAN.FTZ.AND P0, PT, |R0|.reuse, |R0|, PT ;  /* 0x400000000000720b */ /* 0x040fe40003f18200 */
[----:B------:R-:W-:Y:S01]  /*8550*/  LOP3.LUT R19, R0, 0x80000000, R19, 0xb8, !PT ;  /* 0x8000000000137812 */ /* 0x000fe200078eb813 */
[----:B------:R-:W-:-:S03]  /*8560*/  UPRMT UR4, UR43, 0x9910, URZ ;  /* 0x000099102b047896 */ /* 0x000fc600080000ff */
[----:B------:R-:W-:Y:S01]  /*8570*/  FSEL R19, R0, R19, P0 ;  /* 0x0000001300137208 */ /* 0x000fe20000000000 */
[----:B------:R-:W-:-:S05]  /*8580*/  UISETP.GT.AND UP0, UPT, UR4, 0x9, UPT ;  /* 0x000000090400788c */ /* 0x000fca000bf04270 */
[----:B------:R-:W1:Y:S01]  /*8590*/  F2F.BF16.F32 R19, R19 ;  /* 0x0000001300137304 */ /* 0x000e620000202000 */
[----:B0-----:R-:W-:-:S04]  /*85a0*/  IADD3 R2, P0, PT, R16, UR6, RZ ;  /* 0x0000000610027c10 */ /* 0x001fc8000ff1e0ff */
[----:B------:R-:W-:Y:S01]  /*85b0*/  IADD3.X R3, PT, PT, RZ, UR7, RZ, P0, !PT ;  /* 0x00000007ff037c10 */ /* 0x000fe200087fe4ff */
[----:B------:R-:W-:Y:S08]  /*85c0*/  BRA.U UP0, `(.L_x_193) ;  /* 0x00000005000c7547 */ /* 0x000ff0000b800000 */
        /* <DEDUP_REMOVED lines=12> */
.L_x_196:
[----:B-1----:R-:W-:-:S06]  /*8690*/  IMAD.U32 R5, R19, 0x10000, RZ ;  /* 0x0001000013057824 */ /* 0x002fcc00078e00ff */
[----:B------:R-:W0:Y:S02]  /*86a0*/  F2I.S64.TRUNC R4, R5 ;  /* 0x0000000500047311 */ /* 0x000e24000020d900 */
[----:B0-----:R0:W-:Y:S01]  /*86b0*/  STG.E.U8 desc[UR36][R2.64], R4 ;  /* 0x0000000402007986 */ /* 0x0011e2000c101124 */
[----:B------:R-:W-:Y:S05]  /*86c0*/  BRA `(.L_x_198) ;  /* 0x0000000c006c7947 */ /* 0x000fea0003800000 */
.L_x_195:
        /* <DEDUP_REMOVED lines=10> */
.L_x_200:
[----:B-1----:R-:W-:-:S06]  /*8770*/  IMAD.U32 R19, R19, 0x10000, RZ ;  /* 0x0001000013137824 */ /* 0x002fcc00078e00ff */
[----:B------:R-:W0:Y:S02]  /*8780*/  F2I.FTZ.TRUNC.NTZ R19, R19 ;  /* 0x0000001300137305 */ /* 0x000e24000021f100 */
[----:B0-----:R0:W-:Y:S01]  /*8790*/  STG.E desc[UR36][R2.64], R19 ;  /* 0x0000001302007986 */ /* 0x0011e2000c101924 */
[----:B------:R-:W-:Y:S05]  /*87a0*/  BRA `(.L_x_198) ;  /* 0x0000000c00347947 */ /* 0x000fea0003800000 */
.L_x_199:
[----:B-1----:R-:W-:-:S06]  /*87b0*/  IMAD.U32 R19, R19, 0x10000, RZ ;  /* 0x0001000013137824 */ /* 0x002fcc00078e00ff */
[----:B------:R-:W0:Y:S02]  /*87c0*/  F2I.FTZ.TRUNC.NTZ R19, R19 ;  /* 0x0000001300137305 */ /* 0x000e24000021f100 */
[----:B0-----:R0:W-:Y:S01]  /*87d0*/  STG.E.U16 desc[UR36][R2.64], R19 ;  /* 0x0000001302007986 */ /* 0x0011e2000c101524 */
[----:B------:R-:W-:Y:S05]  /*87e0*/  BRA `(.L_x_198) ;  /* 0x0000000c00247947 */ /* 0x000fea0003800000 */
.L_x_194:
[----:B------:R-:W-:-:S09]  /*87f0*/  UISETP.GT.AND UP0, UPT, UR4, 0x6, UPT ;  /* 0x000000060400788c */ /* 0x000fd2000bf04270 */
[----:B------:R-:W-:Y:S05]  /*8800*/  BRA.U UP0, `(.L_x_201) ;  /* 0x00000001002c7547 */ /* 0x000fea000b800000 */
[----:B------:R-:W-:-:S09]  /*8810*/  UISETP.NE.AND UP0, UPT, UR4, 0x5, UPT ;  /* 0x000000050400788c */ /* 0x000fd2000bf05270 */
[----:B------:R-:W-:Y:S05]  /*8820*/  BRA.U !UP0, `(.L_x_202) ;  /* 0x0000000108147547 */ /* 0x000fea000b800000 */
[----:B------:R-:W-:-:S09]  /*8830*/  UISETP.NE.AND UP0, UPT, UR4, 0x6, UPT ;  /* 0x000000060400788c */ /* 0x000fd2000bf05270 */
[----:B------:R-:W-:Y:S05]  /*8840*/  BRA.U UP0, `(.L_x_197) ;  /* 0x0000000900307547 */ /* 0x000fea000b800000 */
[----:B-1----:R-:W-:-:S05]  /*8850*/  SHF.L.U32 R19, R19, 0x10, RZ ;  /* 0x0000001013137819 */ /* 0x002fca00000006ff */
[----:B------:R0:W-:Y:S01]  /*8860*/  STG.E desc[UR36][R2.64], R19 ;  /* 0x0000001302007986 */ /* 0x0001e2000c101924 */
[----:B------:R-:W-:Y:S05]  /*8870*/  BRA `(.L_x_198) ;  /* 0x0000000c00007947 */ /* 0x000fea0003800000 */
.L_x_202:
[----:B-1----:R-:W-:-:S05]  /*8880*/  IMAD.U32 R0, R19, 0x10000, RZ ;  /* 0x0001000013007824 */ /* 0x002fca00078e00ff */
[----:B------:R-:W-:-:S05]  /*8890*/  F2FP.F16.F32.PACK_AB R0, RZ, R0 ;  /* 0x00000000ff00723e */ /* 0x000fca00000000ff */
[----:B------:R0:W-:Y:S01]  /*88a0*/  STG.E.U16 desc[UR36][R2.64], R0 ;  /* 0x0000000002007986 */ /* 0x0001e2000c101524 */
[----:B------:R-:W-:Y:S05]  /*88b0*/  BRA `(.L_x_198) ;  /* 0x0000000800f07947 */ /* 0x000fea0003800000 */
.L_x_201:
        /* <DEDUP_REMOVED lines=10> */
.L_x_204:
[----:B-1----:R-:W-:-:S05]  /*8960*/  IMAD.U32 R19, R19, 0x10000, RZ ;  /* 0x0001000013137824 */ /* 0x002fca00078e00ff */
[----:B------:R-:W-:-:S04]  /*8970*/  F2FP.F16.F32.PACK_AB R5, RZ, R19 ;  /* 0x00000013ff05723e */ /* 0x000fc800000000ff */
[----:B------:R-:W-:-:S05]  /*8980*/  PRMT R5, R5, 0x5410, RZ ;  /* 0x0000541005057816 */ /* 0x000fca00000000ff */
[----:B------:R0:W-:Y:S01]  /*8990*/  STG.E desc[UR36][R2.64], R5 ;  /* 0x0000000502007986 */ /* 0x0001e2000c101924 */
[----:B------:R-:W-:Y:S05]  /*89a0*/  BRA `(.L_x_198) ;  /* 0x0000000800b47947 */ /* 0x000fea0003800000 */
.L_x_203:
[----:B-1----:R-:W-:-:S04]  /*89b0*/  IMAD.U32 R4, R19, 0x10000, RZ ;  /* 0x0001000013047824 */ /* 0x002fc800078e00ff */
[----:B------:R-:W-:-:S06]  /*89c0*/  FMUL.FTZ R4, R4, 1 ;  /* 0x3f80000004047820 */ /* 0x000fcc0000410000 */
[----:B------:R-:W0:Y:S02]  /*89d0*/  F2F.F64.F32 R4, R4 ;  /* 0x0000000400047310 */ /* 0x000e240000201800 */
[----:B0-----:R0:W-:Y:S01]  /*89e0*/  STG.E.64 desc[UR36][R2.64], R4 ;  /* 0x0000000402007986 */ /* 0x0011e2000c101b24 */
[----:B------:R-:W-:Y:S05]  /*89f0*/  BRA `(.L_x_198) ;  /* 0x0000000800a07947 */ /* 0x000fea0003800000 */
.L_x_193:
[----:B------:R-:W-:-:S09]  /*8a00*/  UISETP.GT.AND UP0, UPT, UR4, 0x18, UPT ;  /* 0x000000180400788c */ /* 0x000fd2000bf04270 */
[----:B------:R-:W-:Y:S05]  /*8a10*/  BRA.U !UP0, `(.L_x_205) ;  /* 0x0000000508607547 */ /* 0x000fea000b800000 */
        /* <DEDUP_REMOVED lines=8> */
[----:B-1----:R-:W-:-:S06]  /*8aa0*/  SHF.L.U32 R5, R19, 0x10, RZ ;  /* 0x0000001013057819 */ /* 0x002fcc00000006ff */
[----:B------:R-:W0:Y:S02]  /*8ab0*/  F2I.FTZ.U32.TRUNC.NTZ R5, R5 ;  /* 0x0000000500057305 */ /* 0x000e24000021f000 */
[----:B0-----:R0:W-:Y:S01]  /*8ac0*/  STG.E.U16 desc[UR36][R2.64], R5 ;  /* 0x0000000502007986 */ /* 0x0011e2000c101524 */
[----:B------:R-:W-:Y:S05]  /*8ad0*/  BRA `(.L_x_198) ;  /* 0x0000000800687947 */ /* 0x000fea0003800000 */
.L_x_208:
[----:B-1----:R-:W-:Y:S01]  /*8ae0*/  IMAD.U32 R5, R19, 0x10000, RZ ;  /* 0x0001000013057824 */ /* 0x002fe200078e00ff */
[----:B------:R-:W-:Y:S01]  /*8af0*/  BSSY.RECONVERGENT B0, `(.L_x_209) ;  /* 0x0000013000007945 */ /* 0x000fe20003800200 */
[----:B------:R-:W-:-:S03]  /*8b00*/  IMAD.MOV.U32 R0, RZ, RZ, 0x80 ;  /* 0x00000080ff007424 */ /* 0x000fc600078e00ff */
[----:B------:R-:W-:-:S04]  /*8b10*/  LOP3.LUT R4, R5, 0x7fffffff, RZ, 0xc0, !PT ;  /* 0x7fffffff05047812 */ /* 0x000fc800078ec0ff */
[----:B------:R-:W-:-:S13]  /*8b20*/  ISETP.GT.U32.AND P0, PT, R4, 0x437fffff, PT ;  /* 0x437fffff0400780c */ /* 0x000fda0003f04070 */
[----:B------:R-:W-:Y:S05]  /*8b30*/  @P0 BRA `(.L_x_210) ;  /* 0x0000000000380947 */ /* 0x000fea0003800000 */
[----:B------:R-:W-:-:S13]  /*8b40*/  ISETP.GE.U32.AND P0, PT, R4, 0x3c000000, PT ;  /* 0x3c0000000400780c */ /* 0x000fda0003f06070 */
[----:B------:R-:W-:-:S04]  /*8b50*/  @P0 SHF.R.U32.HI R0, RZ, 0x14, R5 ;  /* 0x00000014ff000819 */ /* 0x000fc80000011605 */
[----:B------:R-:W-:-:S04]  /*8b60*/  @P0 LOP3.LUT R0, R0, 0x1, RZ, 0xc0, !PT ;  /* 0x0000000100000812 */ /* 0x000fc800078ec0ff */
[----:B------:R-:W-:-:S04]  /*8b70*/  @P0 IADD3 R0, PT, PT, R5, 0x487ffff, R0 ;  /* 0x0487ffff05000810 */ /* 0x000fc80007ffe000 */
[----:B------:R-:W-:-:S04]  /*8b80*/  @P0 SHF.R.U32.HI R0, RZ, 0x14, R0 ;  /* 0x00000014ff000819 */ /* 0x000fc80000011600 */
[----:B------:R-:W-:Y:S01]  /*8b90*/  @P0 LOP3.LUT R0, R0, 0xff, RZ, 0xc0, !PT ;  /* 0x000000ff00000812 */ /* 0x000fe200078ec0ff */
[----:B------:R-:W-:Y:S06]  /*8ba0*/  @P0 BRA `(.L_x_211) ;  /* 0x0000000000140947 */ /* 0x000fec0003800000 */
[----:B------:R-:W-:-:S05]  /*8bb0*/  FADD.FTZ R0, R4, 8192 ;  /* 0x4600000004007421 */ /* 0x000fca0000010000 */
[----:B------:R-:W-:Y:S02]  /*8bc0*/  LOP3.LUT P0, R4, R0, 0xff, RZ, 0xc0, !PT ;  /* 0x000000ff00047812 */ /* 0x000fe4000780c0ff */
[----:B------:R-:W-:-:S11]  /*8bd0*/  PRMT R0, RZ, 0x7610, R0 ;  /* 0x00007610ff007816 */ /* 0x000fd60000000000 */
[----:B------:R-:W-:Y:S05]  /*8be0*/  @!P0 BRA `(.L_x_210) ;  /* 0x00000000000c8947 */ /* 0x000fea0003800000 */
[----:B------:R-:W-:-:S07]  /*8bf0*/  IMAD.MOV.U32 R0, RZ, RZ, R4 ;  /* 0x000000ffff007224 */ /* 0x000fce00078e0004 */
.L_x_211:
[----:B------:R-:W-:-:S04]  /*8c00*/  SHF.R.U32.HI R5, RZ, 0x18, R5 ;  /* 0x00000018ff057819 */ /* 0x000fc80000011605 */
[----:B------:R-:W-:-:S07]  /*8c10*/  LOP3.LUT R0, R0, 0x80, R5, 0xf8, !PT ;  /* 0x0000008000007812 */ /* 0x000fce00078ef805 */
.L_x_210:
[----:B------:R-:W-:Y:S05]  /*8c20*/  BSYNC.RECONVERGENT B0 ;  /* 0x0000000000007941 */ /* 0x000fea0003800200 */
.L_x_209:
[----:B------:R0:W-:Y:S01]  /*8c30*/  STG.E.U8 desc[UR36][R2.64], R0 ;  /* 0x0000000002007986 */ /* 0x0001e2000c101124 */
[----:B------:R-:W-:Y:S05]  /*8c40*/  BRA `(.L_x_198) ;  /* 0x00000008000c7947 */ /* 0x000fea0003800000 */
.L_x_207:
        /* <DEDUP_REMOVED lines=17> */
[----:B------:R-:W-:-:S07]  /*8d60*/  MOV R0, R4 ;  /* 0x0000000400007202 */ /* 0x000fce0000000f00 */
.L_x_214:
[----:B------:R-:W-:-:S04]  /*8d70*/  SHF.R.U32.HI R5, RZ, 0x18, R5 ;  /* 0x00000018ff057819 */ /* 0x000fc80000011605 */
[----:B------:R-:W-:-:S07]  /*8d80*/  LOP3.LUT R0, R0, 0x80, R5, 0xf8, !PT ;  /* 0x0000008000007812 */ /* 0x000fce00078ef805 */
.L_x_213:
[----:B------:R-:W-:Y:S05]  /*8d90*/  BSYNC.RECONVERGENT B0 ;  /* 0x0000000000007941 */ /* 0x000fea0003800200 */
.L_x_212:
[----:B------:R0:W-:Y:S01]  /*8da0*/  STG.E.U8 desc[UR36][R2.64], R0 ;  /* 0x0000000002007986 */ /* 0x0001e2000c101124 */
[----:B------:R-:W-:Y:S05]  /*8db0*/  BRA `(.L_x_198) ;  /* 0x0000000400b07947 */ /* 0x000fea0003800000 */
.L_x_206:
[----:B------:R-:W-:-:S09]  /*8dc0*/  UISETP.NE.AND UP0, UPT, UR4, 0x1c, UPT ;  /* 0x0000001c0400788c */ /* 0x000fd2000bf05270 */
[----:B------:R-:W-:Y:S05]  /*8dd0*/  BRA.U !UP0, `(.L_x_215) ;  /* 0x0000000108607547 */ /* 0x000fea000b800000 */
[----:B------:R-:W-:-:S09]  /*8de0*/  UISETP.NE.AND UP0, UPT, UR4, 0x1d, UPT ;  /* 0x0000001d0400788c */ /* 0x000fd2000bf05270 */
[----:B------:R-:W-:Y:S05]  /*8df0*/  BRA.U !UP0, `(.L_x_216) ;  /* 0x0000000108487547 */ /* 0x000fea000b800000 */
[----:B------:R-:W-:-:S09]  /*8e00*/  UISETP.NE.AND UP0, UPT, UR4, 0x2c, UPT ;  /* 0x0000002c0400788c */ /* 0x000fd2000bf05270 */
[----:B------:R-:W-:Y:S05]  /*8e10*/  BRA.U UP0, `(.L_x_197) ;  /* 0x0000000100bc7547 */ /* 0x000fea000b800000 */
        /* <DEDUP_REMOVED lines=12> */
[----:B------:R-:W-:-:S04]  /*8ee0*/  @!P0 IMAD.MOV R0, RZ, RZ, R6 ;  /* 0x000000ffff008224 */ /* 0x000fc800078e0206 */
[----:B------:R-:W-:-:S05]  /*8ef0*/  @P1 IMAD.MOV.U32 R5, RZ, RZ, R0 ;  /* 0x000000ffff051224 */ /* 0x000fca00078e0000 */
[----:B------:R0:W-:Y:S01]  /*8f00*/  STG.E.U8 desc[UR36][R2.64], R5 ;  /* 0x0000000502007986 */ /* 0x0001e2000c101124 */
[----:B------:R-:W-:Y:S05]  /*8f10*/  BRA `(.L_x_198) ;  /* 0x0000000400587947 */ /* 0x000fea0003800000 */
.L_x_216:
[----:B-1----:R-:W-:-:S06]  /*8f20*/  SHF.L.U32 R4, R19, 0x10, RZ ;  /* 0x0000001013047819 */ /* 0x002fcc00000006ff */
[----:B------:R-:W0:Y:S02]  /*8f30*/  F2I.U64.TRUNC R4, R4 ;  /* 0x0000000400047311 */ /* 0x000e24000020d800 */
[----:B0-----:R0:W-:Y:S01]  /*8f40*/  STG.E.64 desc[UR36][R2.64], R4 ;  /* 0x0000000402007986 */ /* 0x0011e2000c101b24 */
[----:B------:R-:W-:Y:S05]  /*8f50*/  BRA `(.L_x_198) ;  /* 0x0000000400487947 */ /* 0x000fea0003800000 */
.L_x_215:
[----:B-1----:R-:W-:-:S06]  /*8f60*/  IMAD.U32 R19, R19, 0x10000, RZ ;  /* 0x0001000013137824 */ /* 0x002fcc00078e00ff */
[----:B------:R-:W0:Y:S02]  /*8f70*/  F2I.FTZ.U32.TRUNC.NTZ R19, R19 ;  /* 0x0000001300137305 */ /* 0x000e24000021f000 */
[----:B0-----:R0:W-:Y:S01]  /*8f80*/  STG.E desc[UR36][R2.64], R19 ;  /* 0x0000001302007986 */ /* 0x0011e2000c101924 */
[----:B------:R-:W-:Y:S05]  /*8f90*/  BRA `(.L_x_198) ;  /* 0x0000000400387947 */ /* 0x000fea0003800000 */
.L_x_205:
        /* <DEDUP_REMOVED lines=11> */
.L_x_218:
[----:B-1----:R-:W-:Y:S01]  /*9050*/  IMAD.U32 R19, R19, 0x10000, RZ ;  /* 0x0001000013137824 */ /* 0x002fe200078e00ff */
[----:B------:R-:W-:-:S03]  /*9060*/  CS2R R6, SRZ ;  /* 0x0000000000067805 */ /* 0x000fc6000001ff00 */
[----:B------:R-:W-:-:S06]  /*9070*/  FMUL.FTZ R4, R19, 1 ;  /* 0x3f80000013047820 */ /* 0x000fcc0000410000 */
[----:B------:R-:W0:Y:S02]  /*9080*/  F2F.F64.F32 R4, R4 ;  /* 0x0000000400047310 */ /* 0x000e240000201800 */
[----:B0-----:R4:W-:Y:S01]  /*9090*/  STG.E.128 desc[UR36][R2.64], R4 ;  /* 0x0000000402007986 */ /* 0x0019e2000c101d24 */
[----:B------:R-:W-:Y:S05]  /*90a0*/  BRA `(.L_x_198) ;  /* 0x0000000000f47947 */ /* 0x000fea0003800000 */
.L_x_217:
[----:B------:R-:W-:-:S09]  /*90b0*/  UISETP.NE.AND UP0, UPT, UR4, 0xf, UPT ;  /* 0x0000000f0400788c */ /* 0x000fd2000bf05270 */
[----:B------:R-:W-:Y:S05]  /*90c0*/  BRA.U !UP0, `(.L_x_219) ;  /* 0x0000000108e87547 */ /* 0x000fea000b800000 */
[----:B------:R-:W-:-:S09]  /*90d0*/  UISETP.NE.AND UP0, UPT, UR4, 0x17, UPT ;  /* 0x000000170400788c */ /* 0x000fd2000bf05270 */
[----:B------:R-:W-:Y:S05]  /*90e0*/  BRA.U !UP0, `(.L_x_220) ;  /* 0x0000000108907547 */ /* 0x000fea000b800000 */
[----:B------:R-:W-:-:S09]  /*90f0*/  UISETP.NE.AND UP0, UPT, UR4, 0x18, UPT ;  /* 0x000000180400788c */ /* 0x000fd2000bf05270 */
[----:B------:R-:W-:Y:S05]  /*9100*/  BRA.U !UP0, `(.L_x_221) ;  /* 0x0000000108447547 */ /* 0x000fea000b800000 */
.L_x_197:
[----:B------:R-:W-:Y:S01]  /*9110*/  MOV R0, 0x0 ;  /* 0x0000000000007802 */ /* 0x000fe20000000f00 */
[----:B------:R-:W0:Y:S01]  /*9120*/  LDCU.64 UR4, c[0x4][0x178] ;  /* 0x01002f00ff0477ac */ /* 0x000e220008000a00 */
[----:B------:R-:W-:Y:S02]  /*9130*/  HFMA2 R13, -RZ, RZ, 0, 0 ;  /* 0x00000000ff0d7431 */ /* 0x000fe400000001ff */
[----:B------:R-:W-:Y:S01]  /*9140*/  IMAD.MOV.U32 R8, RZ, RZ, 0x65 ;  /* 0x00000065ff087424 */ /* 0x000fe200078e00ff */
[----:B------:R2:W3:Y:S01]  /*9150*/  LDC.64 R2, c[0x4][R0] ;  /* 0x0100000000027b82 */ /* 0x0004e20000000a00 */
[----:B------:R-:W4:Y:S01]  /*9160*/  LDCU.64 UR6, c[0x4][0x180] ;  /* 0x01003000ff0677ac */ /* 0x000f220008000a00 */
[----:B------:R-:W-:Y:S01]  /*9170*/  IMAD.MOV.U32 R12, RZ, RZ, 0x1 ;  /* 0x00000001ff0c7424 */ /* 0x000fe200078e00ff */
[----:B------:R-:W5:Y:S01]  /*9180*/  LDCU.64 UR8, c[0x4][0x90] ;  /* 0x01001200ff0877ac */ /* 0x000f620008000a00 */
[----:B0-----:R-:W-:Y:S02]  /*9190*/  IMAD.U32 R4, RZ, RZ, UR4 ;  /* 0x00000004ff047e24 */ /* 0x001fe4000f8e00ff */
[----:B------:R-:W-:Y:S01]  /*91a0*/  IMAD.U32 R5, RZ, RZ, UR5 ;  /* 0x00000005ff057e24 */ /* 0x000fe2000f8e00ff */
[----:B----4-:R-:W-:Y:S01]  /*91b0*/  MOV R6, UR6 ;  /* 0x0000000600067c02 */ /* 0x010fe20008000f00 */
[----:B------:R-:W-:-:S02]  /*91c0*/  IMAD.U32 R7, RZ, RZ, UR7 ;  /* 0x00000007ff077e24 */ /* 0x000fc4000f8e00ff */
[----:B-----5:R-:W-:Y:S02]  /*91d0*/  IMAD.U32 R10, RZ, RZ, UR8 ;  /* 0x00000008ff0a7e24 */ /* 0x020fe4000f8e00ff */
[----:B--2---:R-:W-:-:S07]  /*91e0*/  IMAD.U32 R11, RZ, RZ, UR9 ;  /* 0x00000009ff0b7e24 */ /* 0x004fce000f8e00ff */
[----:B------:R-:W-:-:S07]  /*91f0*/  LEPC R20, `(.L_x_222) ;  /* 0x000000001014794e */ /* 0x000fce0000000000 */
[----:B-1-3--:R-:W-:Y:S05]  /*9200*/  CALL.ABS.NOINC R2 ;  /* 0x0000000002007343 */ /* 0x00afea0003c00000 */
.L_x_222:
[----:B------:R-:W-:Y:S05]  /*9210*/  BRA `(.L_x_198) ;  /* 0x0000000000987947 */ /* 0x000fea0003800000 */
.L_x_221:
[----:B-1----:R-:W-:Y:S01]  /*9220*/  IMAD.U32 R19, R19, 0x10000, RZ ;  /* 0x0001000013137824 */ /* 0x002fe200078e00ff */
[----:B------:R-:W-:Y:S01]  /*9230*/  BSSY.RECONVERGENT B0, `(.L_x_223) ;  /* 0x000000c000007945 */ /* 0x000fe20003800200 */
[----:B------:R-:W-:-:S03]  /*9240*/  IMAD.MOV.U32 R0, RZ, RZ, 0x7f ;  /* 0x0000007fff007424 */ /* 0x000fc600078e00ff */
[----:B------:R-:W-:Y:S02]  /*9250*/  LOP3.LUT R4, R19, 0x7fffffff, RZ, 0xc0, !PT ;  /* 0x7fffffff13047812 */ /* 0x000fe400078ec0ff */
[----:B------:R-:W-:Y:S02]  /*9260*/  SHF.R.U32.HI R5, RZ, 0x18, R19 ;  /* 0x00000018ff057819 */ /* 0x000fe40000011613 */
[----:B------:R-:W-:-:S13]  /*9270*/  ISETP.GT.U32.AND P0, PT, R4, 0x43efffff, PT ;  /* 0x43efffff0400780c */ /* 0x000fda0003f04070 */
[----:B------:R-:W-:Y:S05]  /*9280*/  @P0 BRA `(.L_x_224) ;  /* 0x0000000000180947 */ /* 0x000fea0003800000 */
[----:B------:R-:W-:-:S13]  /*9290*/  ISETP.GE.U32.AND P0, PT, R4, 0x3c800000, PT ;  /* 0x3c8000000400780c */ /* 0x000fda0003f06070 */
[----:B------:R-:W-:-:S04]  /*92a0*/  @P0 SHF.R.U32.HI R0, RZ, 0x14, R19 ;  /* 0x00000014ff000819 */ /* 0x000fc80000011613 */
[----:B------:R-:W-:-:S04]  /*92b0*/  @P0 LOP3.LUT R0, R0, 0x1, RZ, 0xc0, !PT ;  /* 0x0000000100000812 */ /* 0x000fc800078ec0ff */
[----:B------:R-:W-:-:S04]  /*92c0*/  @P0 IADD3 R0, PT, PT, R19, 0x407ffff, R0 ;  /* 0x0407ffff13000810 */ /* 0x000fc80007ffe000 */
[----:B------:R-:W-:Y:S01]  /*92d0*/  @P0 SHF.R.U32.HI R0, RZ, 0x14, R0 ;  /* 0x00000014ff000819 */ /* 0x000fe20000011600 */
[----:B------:R-:W-:-:S07]  /*92e0*/  @!P0 FADD.FTZ R0, R4, 16384 ;  /* 0x4680000004008421 */ /* 0x000fce0000010000 */
.L_x_224:
[----:B------:R-:W-:Y:S05]  /*92f0*/  BSYNC.RECONVERGENT B0 ;  /* 0x0000000000007941 */ /* 0x000fea0003800200 */
.L_x_223:
[----:B------:R-:W-:-:S05]  /*9300*/  LOP3.LUT R5, R0, 0x80, R5, 0xf8, !PT ;  /* 0x0000008000057812 */ /* 0x000fca00078ef805 */
[----:B------:R2:W-:Y:S01]  /*9310*/  STG.E.U8 desc[UR36][R2.64], R5 ;  /* 0x0000000502007986 */ /* 0x0005e2000c101124 */
[----:B------:R-:W-:Y:S05]  /*9320*/  BRA `(.L_x_198) ;  /* 0x0000000000547947 */ /* 0x000fea0003800000 */
.L_x_220:
[----:B-1----:R-:W-:Y:S01]  /*9330*/  IMAD.U32 R5, R19, 0x10000, RZ ;  /* 0x0001000013057824 */ /* 0x002fe200078e00ff */
[----:B------:R-:W-:Y:S04]  /*9340*/  BSSY.RECONVERGENT B0, `(.L_x_225) ;  /* 0x000000e000007945 */ /* 0x000fe80003800200 */
[----:B------:R-:W-:-:S04]  /*9350*/  LOP3.LUT R4, R5, 0x7fffffff, RZ, 0xc0, !PT ;  /* 0x7fffffff05047812 */ /* 0x000fc800078ec0ff */
[----:B------:R-:W-:-:S13]  /*9360*/  ISETP.GT.U32.AND P0, PT, R4, 0x477fffff, PT ;  /* 0x477fffff0400780c */ /* 0x000fda0003f04070 */
[----:B------:R-:W-:Y:S05]  /*9370*/  @P0 BRA `(.L_x_226) ;  /* 0x00000000001c0947 */ /* 0x000fea0003800000 */
[----:B------:R-:W-:-:S13]  /*9380*/  ISETP.GE.U32.AND P0, PT, R4, 0x38800000, PT ;  /* 0x388000000400780c */ /* 0x000fda0003f06070 */
[----:B------:R-:W-:-:S04]  /*9390*/  @P0 SHF.R.U32.HI R0, RZ, 0x15, R5 ;  /* 0x00000015ff000819 */ /* 0x000fc80000011605 */
[----:B------:R-:W-:-:S04]  /*93a0*/  @P0 LOP3.LUT R0, R0, 0x1, RZ, 0xc0, !PT ;  /* 0x0000000100000812 */ /* 0x000fc800078ec0ff */
[----:B------:R-:W-:-:S04]  /*93b0*/  @P0 IADD3 R0, PT, PT, R5, 0x80fffff, R0 ;  /* 0x080fffff05000810 */ /* 0x000fc80007ffe000 */
[----:B------:R-:W-:Y:S01]  /*93c0*/  @P0 SHF.R.U32.HI R0, RZ, 0x15, R0 ;  /* 0x00000015ff000819 */ /* 0x000fe20000011600 */
[----:B------:R-:W-:Y:S01]  /*93d0*/  @!P0 FADD.FTZ R0, R4, 128 ;  /* 0x4300000004008421 */ /* 0x000fe20000010000 */
[----:B------:R-:W-:Y:S06]  /*93e0*/  BRA `(.L_x_227) ;  /* 0x00000000000c7947 */ /* 0x000fec0003800000 */
.L_x_226:
[----:B------:R-:W-:Y:S01]  /*93f0*/  IMAD.MOV.U32 R0, RZ, RZ, 0x7f ;  /* 0x0000007fff007424 */ /* 0x000fe200078e00ff */
[----:B------:R-:W-:-:S04]  /*9400*/  ISETP.GT.U32.AND P0, PT, R4, 0x7f800000, PT ;  /* 0x7f8000000400780c */ /* 0x000fc80003f04070 */
[----:B------:R-:W-:-:S09]  /*9410*/  SEL R0, R0, 0x7c, P0 ;  /* 0x0000007c00007807 */ /* 0x000fd20000000000 */
.L_x_227:
[----:B------:R-:W-:Y:S05]  /*9420*/  BSYNC.RECONVERGENT B0 ;  /* 0x0000000000007941 */ /* 0x000fea0003800200 */
.L_x_225:
[----:B------:R-:W-:-:S04]  /*9430*/  SHF.R.U32.HI R5, RZ, 0x18, R5 ;  /* 0x00000018ff057819 */ /* 0x000fc80000011605 */
[----:B------:R-:W-:-:S05]  /*9440*/  LOP3.LUT R5, R0, 0x80, R5, 0xf8, !PT ;  /* 0x0000008000057812 */ /* 0x000fca00078ef805 */
[----:B------:R1:W-:Y:S01]  /*9450*/  STG.E.U8 desc[UR36][R2.64], R5 ;  /* 0x0000000502007986 */ /* 0x0003e2000c101124 */
[----:B------:R-:W-:Y:S05]  /*9460*/  BRA `(.L_x_198) ;  /* 0x0000000000047947 */ /* 0x000fea0003800000 */
.L_x_219:
[----:B-1----:R0:W-:Y:S02]  /*9470*/  STG.E.U16 desc[UR36][R2.64], R19 ;  /* 0x0000001302007986 */ /* 0x0021e4000c101524 */
.L_x_198:
[----:B------:R-:W-:-:S07]  /*9480*/  VIADD R17, R17, 0x80 ;  /* 0x0000008011117836 */ /* 0x000fce0000000000 */
.L_x_116:
[----:B------:R-:W-:Y:S05]  /*9490*/  BSYNC.RECONVERGENT B6 ;  /* 0x0000000000067941 */ /* 0x000fea0003800200 */
.L_x_115:
[----:B------:R-:W5:Y:S01]  /*94a0*/  LDCU UR4, c[0x0][0x380] ;  /* 0x00007000ff0477ac */ /* 0x000f620008000800 */
[----:B------:R-:W-:Y:S01]  /*94b0*/  BSSY.RECONVERGENT B6, `(.L_x_228) ;  /* 0x000049c000067945 */ /* 0x000fe20003800200 */
[----:B-----5:R-:W-:-:S13]  /*94c0*/  ISETP.GE.AND P0, PT, R17, UR4, PT ;  /* 0x0000000411007c0c */ /* 0x020fda000bf06270 */
[----:B------:R-:W-:Y:S05]  /*94d0*/  @P0 BRA `(.L_x_229) ;  /* 0x0000004800640947 */ /* 0x000fea0003800000 */
[----:B------:R-:W5:Y:S01]  /*94e0*/  LDCU UR4, c[0x0][0x388] ;  /* 0x00007100ff0477ac */ /* 0x000f620008000800 */
[----:B------:R-:W-:Y:S01]  /*94f0*/  MOV R18, RZ ;  /* 0x000000ff00127202 */ /* 0x000fe20000000f00 */
[----:B0--34-:R-:W-:Y:S02]  /*9500*/  IMAD.MOV.U32 R0, RZ, RZ, RZ ;  /* 0x000000ffff007224 */ /* 0x019fe400078e00ff */
        /* <DEDUP_REMOVED lines=351> */
.L_x_230:
        /* <DEDUP_REMOVED lines=19> */
.L_x_234:
[----:B------:R-:W2:Y:S02]  /*ac30*/  LDG.E.U8 R2, desc[UR36][R2.64] ;  /* 0x0000002402027981 */ /* 0x000ea4000c1e1100 */
[----:B--2---:R-:W-:-:S04]  /*ac40*/  I2FP.F32.U32 R0, R2 ;  /* 0x0000000200007245 */ /* 0x004fc80000201000 */
[----:B------:R-:W-:-:S04]  /*ac50*/  F2FP.BF16.F32.PACK_AB R0, RZ, R0 ;  /* 0x00000000ff00723e */ /* 0x000fc800000010ff */
[----:B------:R-:W-:Y:S01]  /*ac60*/  PRMT R19, R0, 0x7610, R19 ;  /* 0x0000761000137816 */ /* 0x000fe20000000013 */
[----:B------:R-:W-:Y:S06]  /*ac70*/  BRA `(.L_x_236) ;  /* 0x0000000c00c07947 */ /* 0x000fec0003800000 */
.L_x_233:
        /* <DEDUP_REMOVED lines=11> */
.L_x_238:
[----:B------:R-:W2:Y:S02]  /*ad30*/  LDG.E R2, desc[UR36][R2.64] ;  /* 0x0000002402027981 */ /* 0x000ea4000c1e1900 */
[----:B--2---:R-:W-:-:S04]  /*ad40*/  I2FP.F32.S32 R0, R2 ;  /* 0x0000000200007245 */ /* 0x004fc80000201400 */
[----:B------:R-:W-:-:S04]  /*ad50*/  F2FP.BF16.F32.PACK_AB R0, RZ, R0 ;  /* 0x00000000ff00723e */ /* 0x000fc800000010ff */
[----:B------:R-:W-:Y:S01]  /*ad60*/  PRMT R19, R0, 0x7610, R19 ;  /* 0x0000761000137816 */ /* 0x000fe20000000013 */
[----:B------:R-:W-:Y:S06]  /*ad70*/  BRA `(.L_x_236) ;  /* 0x0000000c00807947 */ /* 0x000fec0003800000 */
.L_x_237:
[----:B------:R-:W2:Y:S02]  /*ad80*/  LDG.E.U16 R2, desc[UR36][R2.64] ;  /* 0x0000002402027981 */ /* 0x000ea4000c1e1500 */
[----:B--2---:R-:W0:Y:S02]  /*ad90*/  I2F.S16 R0, R2 ;  /* 0x0000000200007306 */ /* 0x004e240000101400 */
[----:B0-----:R-:W-:-:S04]  /*ada0*/  F2FP.BF16.F32.PACK_AB R0, RZ, R0 ;  /* 0x00000000ff00723e */ /* 0x001fc800000010ff */
[----:B------:R-:W-:Y:S01]  /*adb0*/  PRMT R19, R0, 0x7610, R19 ;  /* 0x0000761000137816 */ /* 0x000fe20000000013 */
[----:B------:R-:W-:Y:S06]  /*adc0*/  BRA `(.L_x_236) ;  /* 0x0000000c006c7947 */ /* 0x000fec0003800000 */
.L_x_232:
        /* <DEDUP_REMOVED lines=9> */
.L_x_240:
[----:B------:R-:W2:Y:S02]  /*ae60*/  LDG.E.U16 R0, desc[UR36][R2.64] ;  /* 0x0000002402007981 */ /* 0x000ea4000c1e1500 */
[----:B--2---:R-:W-:-:S05]  /*ae70*/  HADD2.F32 R0, -RZ, R0.H0_H0 ;  /* 0x20000000ff007230 */ /* 0x004fca0000004100 */
[----:B------:R-:W-:-:S04]  /*ae80*/  F2FP.BF16.F32.PACK_AB R0, RZ, R0 ;  /* 0x00000000ff00723e */ /* 0x000fc800000010ff */
[----:B------:R-:W-:Y:S01]  /*ae90*/  PRMT R19, R0, 0x7610, R19 ;  /* 0x0000761000137816 */ /* 0x000fe20000000013 */
[----:B------:R-:W-:Y:S06]  /*aea0*/  BRA `(.L_x_236) ;  /* 0x0000000c00347947 */ /* 0x000fec0003800000 */
.L_x_239:
        /* <DEDUP_REMOVED lines=9> */
.L_x_242:
[----:B------:R-:W2:Y:S02]  /*af40*/  LDG.E.U16 R2, desc[UR36][R2.64] ;  /* 0x0000002402027981 */ /* 0x000ea4000c1e1500 */
[----:B--2---:R-:W-:-:S05]  /*af50*/  HADD2.F32 R0, -RZ, R2.H0_H0 ;  /* 0x20000002ff007230 */ /* 0x004fca0000004100 */
[----:B------:R-:W-:-:S04]  /*af60*/  F2FP.BF16.F32.PACK_AB R0, RZ, R0 ;  /* 0x00000000ff00723e */ /* 0x000fc800000010ff */
[----:B------:R-:W-:Y:S01]  /*af70*/  PRMT R19, R0, 0x7610, R19 ;  /* 0x0000761000137816 */ /* 0x000fe20000000013 */
[----:B------:R-:W-:Y:S06]  /*af80*/  BRA `(.L_x_236) ;  /* 0x0000000800fc7947 */ /* 0x000fec0003800000 */
.L_x_241:
        /* <DEDUP_REMOVED lines=9> */
.L_x_231:
        /* <DEDUP_REMOVED lines=14> */
.L_x_245:
        /* <DEDUP_REMOVED lines=9> */
.L_x_244:
        /* <DEDUP_REMOVED lines=27> */
.L_x_247:
        /* <DEDUP_REMOVED lines=14> */
.L_x_246:
[----:B------:R0:W5:Y:S01]  /*b420*/  LDG.E.U16 R19, desc[UR36][R2.64] ;  /* 0x0000002402137981 */ /* 0x000162000c1e1500 */
[----:B------:R-:W-:Y:S05]  /*b430*/  BRA `(.L_x_236) ;  /* 0x0000000400d07947 */ /* 0x000fea0003800000 */
.L_x_243:
        /* <DEDUP_REMOVED lines=13> */
.L_x_250:
        /* <DEDUP_REMOVED lines=21> */
.L_x_254:
[----:B------:R-:W-:Y:S05]  /*b660*/  BSYNC.RECONVERGENT B1 ;  /* 0x0000000000017941 */ /* 0x000fea0003800200 */
.L_x_253:
[----:B------:R-:W-:Y:S01]  /*b670*/  IMAD.SHL.U32 R0, R0, 0x100000, RZ ;  /* 0x0010000000007824 */ /* 0x000fe200078e00ff */
[----:B------:R-:W-:-:S04]  /*b680*/  LEA R2, R2, 0x3b800000, 0x17 ;  /* 0x3b80000002027811 */ /* 0x000fc800078eb8ff */
[----:B------:R-:W-:-:S07]  /*b690*/  LOP3.LUT R0, R2, R0, R7, 0xfe, !PT ;  /* 0x0000000002007212 */ /* 0x000fce00078efe07 */
.L_x_252:
[----:B------:R-:W-:Y:S05]  /*b6a0*/  BSYNC.RECONVERGENT B0 ;  /* 0x0000000000007941 */ /* 0x000fea0003800200 */
.L_x_251:
[----:B------:R-:W-:-:S04]  /*b6b0*/  F2FP.BF16.F32.PACK_AB R0, RZ, R0 ;  /* 0x00000000ff00723e */ /* 0x000fc800000010ff */
[----:B------:R-:W-:Y:S01]  /*b6c0*/  PRMT R19, R0, 0x7610, R19 ;  /* 0x0000761000137816 */ /* 0x000fe20000000013 */
[----:B------:R-:W-:Y:S06]  /*b6d0*/  BRA `(.L_x_236) ;  /* 0x0000000400287947 */ /* 0x000fec0003800000 */
.L_x_249:
        /* <DEDUP_REMOVED lines=21> */
.L_x_258:
[----:B------:R-:W-:Y:S05]  /*b830*/  BSYNC.RECONVERGENT B1 ;  /* 0x0000000000017941 */ /* 0x000fea0003800200 */
.L_x_257:
[----:B------:R-:W-:Y:S02]  /*b840*/  SHF.L.U32 R0, R0, 0x15, RZ ;  /* 0x0000001500007819 */ /* 0x000fe400000006ff */
[----:B------:R-:W-:-:S04]  /*b850*/  LEA R2, R2, 0x37800000, 0x17 ;  /* 0x3780000002027811 */ /* 0x000fc800078eb8ff */
[----:B------:R-:W-:-:S07]  /*b860*/  LOP3.LUT R0, R2, R0, R7, 0xfe, !PT ;  /* 0x0000000002007212 */ /* 0x000fce00078efe07 */
.L_x_256:
[----:B------:R-:W-:Y:S05]  /*b870*/  BSYNC.RECONVERGENT B0 ;  /* 0x0000000000007941 */ /* 0x000fea0003800200 */
.L_x_255:
[----:B------:R-:W-:-:S04]  /*b880*/  F2FP.BF16.F32.PACK_AB R0, RZ, R0 ;  /* 0x00000000ff00723e */ /* 0x000fc800000010ff */
[----:B------:R-:W-:Y:S01]  /*b890*/  PRMT R19, R0, 0x7610, R19 ;  /* 0x0000761000137816 */ /* 0x000fe20000000013 */
[----:B------:R-:W-:Y:S06]  /*b8a0*/  BRA `(.L_x_236) ;  /* 0x0000000000b47947 */ /* 0x000fec0003800000 */
.L_x_248:
        /* <DEDUP_REMOVED lines=14> */
.L_x_262:
[----:B------:R-:W-:Y:S05]  /*b990*/  BSYNC.RECONVERGENT B0 ;  /* 0x0000000000007941 */ /* 0x000fea0003800200 */
.L_x_261:
[----:B------:R-:W-:-:S04]  /*b9a0*/  F2FP.BF16.F32.PACK_AB R0, RZ, R0 ;  /* 0x00000000ff00723e */ /* 0x000fc800000010ff */
[----:B------:R-:W-:Y:S01]  /*b9b0*/  PRMT R19, R0, 0x7610, R19 ;  /* 0x0000761000137816 */ /* 0x000fe20000000013 */
[----:B------:R-:W-:Y:S06]  /*b9c0*/  BRA `(.L_x_236) ;  /* 0x00000000006c7947 */ /* 0x000fec0003800000 */
.L_x_235:
[----:B------:R-:W-:Y:S01]  /*b9d0*/  MOV R2, 0x0 ;  /* 0x0000000000027802 */ /* 0x000fe20000000f00 */
[----:B------:R-:W0:Y:S01]  /*b9e0*/  LDCU.64 UR4, c[0x4][0x178] ;  /* 0x01002f00ff0477ac */ /* 0x000e220008000a00 */
[----:B------:R-:W-:Y:S02]  /*b9f0*/  HFMA2 R13, -RZ, RZ, 0, 0 ;  /* 0x00000000ff0d7431 */ /* 0x000fe400000001ff */
[----:B------:R-:W-:Y:S01]  /*ba00*/  IMAD.MOV.U32 R8, RZ, RZ, 0x4e ;  /* 0x0000004eff087424 */ /* 0x000fe200078e00ff */
[----:B------:R-:W1:Y:S01]  /*ba10*/  LDCU.64 UR6, c[0x4][0x180] ;  /* 0x01003000ff0677ac */ /* 0x000e620008000a00 */
[----:B------:R-:W2:Y:S01]  /*ba20*/  LDC.64 R2, c[0x4][R2] ;  /* 0x0100000002027b82 */ /* 0x000ea20000000a00 */
[----:B------:R-:W-:Y:S01]  /*ba30*/  IMAD.MOV.U32 R12, RZ, RZ, 0x1 ;  /* 0x00000001ff0c7424 */ /* 0x000fe200078e00ff */
[----:B------:R-:W3:Y:S01]  /*ba40*/  LDCU.64 UR8, c[0x4][0x88] ;  /* 0x01001100ff0877ac */ /* 0x000ee20008000a00 */
[----:B0-----:R-:W-:Y:S02]  /*ba50*/  IMAD.U32 R4, RZ, RZ, UR4 ;  /* 0x00000004ff047e24 */ /* 0x001fe4000f8e00ff */
[----:B------:R-:W-:Y:S01]  /*ba60*/  IMAD.U32 R5, RZ, RZ, UR5 ;  /* 0x00000005ff057e24 */ /* 0x000fe2000f8e00ff */
[----:B-1----:R-:W-:Y:S01]  /*ba70*/  MOV R6, UR6 ;  /* 0x0000000600067c02 */ /* 0x002fe20008000f00 */
[----:B------:R-:W-:-:S02]  /*ba80*/  IMAD.U32 R7, RZ, RZ, UR7 ;  /* 0x00000007ff077e24 */ /* 0x000fc4000f8e00ff */
[----:B---3--:R-:W-:Y:S02]  /*ba90*/  IMAD.U32 R10, RZ, RZ, UR8 ;  /* 0x00000008ff0a7e24 */ /* 0x008fe4000f8e00ff */
[----:B------:R-:W-:-:S07]  /*baa0*/  IMAD.U32 R11, RZ, RZ, UR9 ;  /* 0x00000009ff0b7e24 */ /* 0x000fce000f8e00ff */
[----:B------:R-:W-:-:S07]  /*bab0*/  LEPC R20, `(.L_x_263) ;  /* 0x000000001014794e */ /* 0x000fce0000000000 */
[----:B--2---:R-:W-:Y:S05]  /*bac0*/  CALL.ABS.NOINC R2 ;  /* 0x0000000002007343 */ /* 0x004fea0003c00000 */
.L_x_263:
[----:B------:R-:W-:Y:S01]  /*bad0*/  PRMT R19, RZ, 0x7610, R19 ;  /* 0x00007610ff137816 */ /* 0x000fe20000000013 */
[----:B------:R-:W-:Y:S06]  /*bae0*/  BRA `(.L_x_236) ;  /* 0x0000000000247947 */ /* 0x000fec0003800000 */
.L_x_260:
[----:B------:R-:W2:Y:S02]  /*baf0*/  LDG.E.64 R2, desc[UR36][R2.64] ;  /* 0x0000002402027981 */ /* 0x000ea4000c1e1b00 */
[----:B--2---:R-:W0:Y:S02]  /*bb00*/  I2F.U64 R0, R2 ;  /* 0x0000000200007312 */ /* 0x004e240000301000 */
[----:B0-----:R-:W-:-:S04]  /*bb10*/  F2FP.BF16.F32.PACK_AB R0, RZ, R0 ;  /* 0x00000000ff00723e */ /* 0x001fc800000010ff */
[----:B------:R-:W-:Y:S01]  /*bb20*/  PRMT R19, R0, 0x7610, R19 ;  /* 0x0000761000137816 */ /* 0x000fe20000000013 */
[----:B------:R-:W-:Y:S06]  /*bb30*/  BRA `(.L_x_236) ;  /* 0x0000000000107947 */ /* 0x000fec0003800000 */
.L_x_259:
[----:B------:R-:W2:Y:S02]  /*bb40*/  LDG.E R2, desc[UR36][R2.64] ;  /* 0x0000002402027981 */ /* 0x000ea4000c1e1900 */
[----:B--2---:R-:W-:-:S04]  /*bb50*/  I2FP.F32.U32 R0, R2 ;  /* 0x0000000200007245 */ /* 0x004fc80000201000 */
[----:B------:R-:W-:-:S04]  /*bb60*/  F2FP.BF16.F32.PACK_AB R0, RZ, R0 ;  /* 0x00000000ff00723e */ /* 0x000fc800000010ff */
[----:B------:R-:W-:-:S07]  /*bb70*/  PRMT R19, R0, 0x7610, R19 ;  /* 0x0000761000137816 */ /* 0x000fce0000000013 */
.L_x_236:
        /* <DEDUP_REMOVED lines=18> */
.L_x_267:
[----:B------:R-:W2:Y:S02]  /*bca0*/  LDG.E.U8 R2, desc[UR36][R2.64] ;  /* 0x0000002402027981 */ /* 0x000ea4000c1e1100 */
[----:B--2---:R-:W-:-:S04]  /*bcb0*/  I2FP.F32.U32 R0, R2 ;  /* 0x0000000200007245 */ /* 0x004fc80000201000 */
[----:B------:R-:W-:Y:S01]  /*bcc0*/  F2FP.BF16.F32.PACK_AB R0, RZ, R0 ;  /* 0x00000000ff00723e */ /* 0x000fe200000010ff */
[----:B------:R-:W-:Y:S06]  /*bcd0*/  BRA `(.L_x_269) ;  /* 0x0000000c00847947 */ /* 0x000fec0003800000 */
.L_x_266:
        /* <DEDUP_REMOVED lines=10> */
.L_x_271:
[----:B------:R-:W2:Y:S02]  /*bd80*/  LDG.E R2, desc[UR36][R2.64] ;  /* 0x0000002402027981 */ /* 0x000ea4000c1e1900 */
[----:B--2---:R-:W-:-:S04]  /*bd90*/  I2FP.F32.S32 R0, R2 ;  /* 0x0000000200007245 */ /* 0x004fc80000201400 */
[----:B------:R-:W-:Y:S01]  /*bda0*/  F2FP.BF16.F32.PACK_AB R0, RZ, R0 ;  /* 0x00000000ff00723e */ /* 0x000fe200000010ff */
[----:B------:R-:W-:Y:S06]  /*bdb0*/  BRA `(.L_x_269) ;  /* 0x0000000c004c7947 */ /* 0x000fec0003800000 */
.L_x_270:
[----:B------:R-:W2:Y:S02]  /*bdc0*/  LDG.E.U16 R2, desc[UR36][R2.64] ;  /* 0x0000002402027981 */ /* 0x000ea4000c1e1500 */
[----:B--2---:R-:W0:Y:S02]  /*bdd0*/  I2F.S16 R0, R2 ;  /* 0x0000000200007306 */ /* 0x004e240000101400 */
[----:B0-----:R-:W-:Y:S01]  /*bde0*/  F2FP.BF16.F32.PACK_AB R0, RZ, R0 ;  /* 0x00000000ff00723e */ /* 0x001fe200000010ff */
[----:B------:R-:W-:Y:S06]  /*bdf0*/  BRA `(.L_x_269) ;  /* 0x0000000c003c7947 */ /* 0x000fec0003800000 */
.L_x_265:
        /* <DEDUP_REMOVED lines=9> */
.L_x_273:
[----:B------:R-:W2:Y:S02]  /*be90*/  LDG.E.U16 R0, desc[UR36][R2.64] ;  /* 0x0000002402007981 */ /* 0x000ea4000c1e1500 */
[----:B--2---:R-:W-:-:S05]  /*bea0*/  HADD2.F32 R0, -RZ, R0.H0_H0 ;  /* 0x20000000ff007230 */ /* 0x004fca0000004100 */
[----:B------:R-:W-:Y:S01]  /*beb0*/  F2FP.BF16.F32.PACK_AB R0, RZ, R0 ;  /* 0x00000000ff00723e */ /* 0x000fe200000010ff */
[----:B------:R-:W-:Y:S06]  /*bec0*/  BRA `(.L_x_269) ;  /* 0x0000000c00087947 */ /* 0x000fec0003800000 */
.L_x_272:
        /* <DEDUP_REMOVED lines=9> */
.L_x_275:
[----:B------:R-:W2:Y:S02]  /*bf60*/  LDG.E.U16 R2, desc[UR36][R2.64] ;  /* 0x0000002402027981 */ /* 0x000ea4000c1e1500 */
[----:B--2---:R-:W-:-:S05]  /*bf70*/  HADD2.F32 R0, -RZ, R2.H0_H0 ;  /* 0x20000002ff007230 */ /* 0x004fca0000004100 */
[----:B------:R-:W-:Y:S01]  /*bf80*/  F2FP.BF16.F32.PACK_AB R0, RZ, R0 ;  /* 0x00000000ff00723e */ /* 0x000fe200000010ff */
[----:B------:R-:W-:Y:S06]  /*bf90*/  BRA `(.L_x_269) ;  /* 0x0000000800d47947 */ /* 0x000fec0003800000 */
.L_x_274:
        /* <DEDUP_REMOVED lines=8> */
.L_x_264:
        /* <DEDUP_REMOVED lines=13> */
.L_x_278:
        /* <DEDUP_REMOVED lines=8> */
.L_x_277:
        /* <DEDUP_REMOVED lines=14> */
[----:B------:R-:W-:-:S05]  /*c250*/  VIADD R5, R5, 0xfffffffc ;  /* 0xfffffffc05057836 */ /* 0x000fca0000000000 */
[C---:B------:R-:W-:Y:S02]  /*c260*/  SHF.L.U32 R6, R4.reuse, R5, RZ ;  /* 0x0000000504067219 */ /* 0x040fe400000006ff */
[----:B------:R-:W-:Y:S01]  /*c270*/  SHF.L.U32 R7, R5, 0x17, RZ ;  /* 0x0000001705077819 */ /* 0x000fe200000006ff */
        /* <DEDUP_REMOVED lines=10> */
.L_x_280:
        /* <DEDUP_REMOVED lines=13> */
.L_x_279:
[----:B------:R0:W5:Y:S01]  /*c3f0*/  LDG.E.U16 R0, desc[UR36][R2.64] ;  /* 0x0000002402007981 */ /* 0x000162000c1e1500 */
[----:B------:R-:W-:Y:S05]  /*c400*/  BRA `(.L_x_269) ;  /* 0x0000000400b87947 */ /* 0x000fea0003800000 */
.L_x_276:
        /* <DEDUP_REMOVED lines=12> */
.L_x_283:
[----:B------:R-:W2:Y:S01]  /*c4d0*/  LDG.E.U8 R3, desc[UR36][R2.64] ;  /* 0x0000002402037981 */ /* 0x000ea2000c1e1100 */
[----:B------:R-:W-:Y:S01]  /*c4e0*/  BSSY.RECONVERGENT B0, `(.L_x_284) ;  /* 0x0000018000007945 */ /* 0x000fe20003800200 */
[----:B------:R-:W-:Y:S01]  /*c4f0*/  IMAD.MOV.U32 R0, RZ, RZ, RZ ;  /* 0x000000ffff007224 */ /* 0x000fe200078e00ff */
[----:B--2---:R-:W-:-:S13]  /*c500*/  ISETP.NE.AND P0, PT, R3, RZ, PT ;  /* 0x000000ff0300720c */ /* 0x004fda0003f05270 */
[----:B------:R-:W-:Y:S05]  /*c510*/  @!P0 BRA `(.L_x_285) ;  /* 0x0000000000508947 */ /* 0x000fea0003800000 */
[----:B------:R-:W-:-:S13]  /*c520*/  ISETP.NE.AND P0, PT, R3, 0x80, PT ;  /* 0x000000800300780c */ /* 0x000fda0003f05270 */
[----:B------:R-:W-:Y:S01]  /*c530*/  @!P0 MOV R0, 0x7f800001 ;  /* 0x7f80000100008802 */ /* 0x000fe20000000f00 */
        /* <DEDUP_REMOVED lines=14> */
.L_x_287:
[----:B------:R-:W-:Y:S05]  /*c620*/  BSYNC.RECONVERGENT B1 ;  /* 0x0000000000017941 */ /* 0x000fea0003800200 */
.L_x_286:
[----:B------:R-:W-:Y:S01]  /*c630*/  IMAD.SHL.U32 R0, R0, 0x100000, RZ ;  /* 0x0010000000007824 */ /* 0x000fe200078e00ff */
[----:B------:R-:W-:-:S04]  /*c640*/  LEA R2, R2, 0x3b800000, 0x17 ;  /* 0x3b80000002027811 */ /* 0x000fc800078eb8ff */
[----:B------:R-:W-:-:S07]  /*c650*/  LOP3.LUT R0, R2, R0, R7, 0xfe, !PT ;  /* 0x0000000002007212 */ /* 0x000fce00078efe07 */
.L_x_285:
[----:B------:R-:W-:Y:S05]  /*c660*/  BSYNC.RECONVERGENT B0 ;  /* 0x0000000000007941 */ /* 0x000fea0003800200 */
.L_x_284:
[----:B------:R-:W-:Y:S01]  /*c670*/  F2FP.BF16.F32.PACK_AB R0, RZ, R0 ;  /* 0x00000000ff00723e */ /* 0x000fe200000010ff */
[----:B------:R-:W-:Y:S06]  /*c680*/  BRA `(.L_x_269) ;  /* 0x0000000400187947 */ /* 0x000fec0003800000 */
.L_x_282:
        /* <DEDUP_REMOVED lines=21> */
.L_x_291:
[----:B------:R-:W-:Y:S05]  /*c7e0*/  BSYNC.RECONVERGENT B1 ;  /* 0x0000000000017941 */ /* 0x000fea0003800200 */
.L_x_290:
[----:B------:R-:W-:Y:S01]  /*c7f0*/  IMAD.SHL.U32 R0, R0, 0x200000, RZ ;  /* 0x0020000000007824 */ /* 0x000fe200078e00ff */
[----:B------:R-:W-:-:S04]  /*c800*/  LEA R2, R2, 0x37800000, 0x17 ;  /* 0x3780000002027811 */ /* 0x000fc800078eb8ff */
[----:B------:R-:W-:-:S07]  /*c810*/  LOP3.LUT R0, R2, R0, R7, 0xfe, !PT ;  /* 0x0000000002007212 */ /* 0x000fce00078efe07 */
.L_x_289:
[----:B------:R-:W-:Y:S05]  /*c820*/  BSYNC.RECONVERGENT B0 ;  /* 0x0000000000007941 */ /* 0x000fea0003800200 */
.L_x_288:
[----:B------:R-:W-:Y:S01]  /*c830*/  F2FP.BF16.F32.PACK_AB R0, RZ, R0 ;  /* 0x00000000ff00723e */ /* 0x000fe200000010ff */
[----:B------:R-:W-:Y:S06]  /*c840*/  BRA `(.L_x_269) ;  /* 0x0000000000a87947 */ /* 0x000fec0003800000 */
.L_x_281:
        /* <DEDUP_REMOVED lines=14> */
.L_x_295:
[----:B------:R-:W-:Y:S05]  /*c930*/  BSYNC.RECONVERGENT B0 ;  /* 0x0000000000007941 */ /* 0x000fea0003800200 */
.L_x_294:
[----:B------:R-:W-:Y:S01]  /*c940*/  F2FP.BF16.F32.PACK_AB R0, RZ, R0 ;  /* 0x00000000ff00723e */ /* 0x000fe200000010ff */
[----:B------:R-:W-:Y:S06]  /*c950*/  BRA `(.L_x_269) ;  /* 0x0000000000647947 */ /* 0x000fec0003800000 */
.L_x_268:
[----:B------:R-:W-:Y:S01]  /*c960*/  MOV R2, 0x0 ;  /* 0x0000000000027802 */ /* 0x000fe20000000f00 */
[----:B------:R-:W0:Y:S01]  /*c970*/  LDCU.64 UR4, c[0x4][0x178] ;  /* 0x01002f00ff0477ac */ /* 0x000e220008000a00 */
[----:B------:R-:W-:Y:S02]  /*c980*/  HFMA2 R8, -RZ, RZ, 0, 4.64916229248046875e-06 ;  /* 0x0000004eff087431 */ /* 0x000fe400000001ff */
[----:B------:R-:W-:Y:S01]  /*c990*/  IMAD.MOV.U32 R12, RZ, RZ, 0x1 ;  /* 0x00000001ff0c7424 */ /* 0x000fe200078e00ff */
[----:B------:R-:W1:Y:S01]  /*c9a0*/  LDCU.64 UR6, c[0x4][0x180] ;  /* 0x01003000ff0677ac */ /* 0x000e620008000a00 */
[----:B------:R-:W2:Y:S01]  /*c9b0*/  LDC.64 R2, c[0x4][R2] ;  /* 0x0100000002027b82 */ /* 0x000ea20000000a00 */
[----:B------:R-:W-:Y:S01]  /*c9c0*/  IMAD.MOV.U32 R13, RZ, RZ, RZ ;  /* 0x000000ffff0d7224 */ /* 0x000fe200078e00ff */
[----:B------:R-:W3:Y:S01]  /*c9d0*/  LDCU.64 UR8, c[0x4][0x88] ;  /* 0x01001100ff0877ac */ /* 0x000ee20008000a00 */
[----:B0-----:R-:W-:Y:S01]  /*c9e0*/  MOV R4, UR4 ;  /* 0x0000000400047c02 */ /* 0x001fe20008000f00 */
[----:B------:R-:W-:-:S02]  /*c9f0*/  IMAD.U32 R5, RZ, RZ, UR5 ;  /* 0x00000005ff057e24 */ /* 0x000fc4000f8e00ff */
[----:B-1----:R-:W-:Y:S02]  /*ca00*/  IMAD.U32 R6, RZ, RZ, UR6 ;  /* 0x00000006ff067e24 */ /* 0x002fe4000f8e00ff */
[----:B------:R-:W-:Y:S02]  /*ca10*/  IMAD.U32 R7, RZ, RZ, UR7 ;  /* 0x00000007ff077e24 */ /* 0x000fe4000f8e00ff */
[----:B---3--:R-:W-:Y:S02]  /*ca20*/  IMAD.U32 R10, RZ, RZ, UR8 ;  /* 0x00000008ff0a7e24 */ /* 0x008fe4000f8e00ff */
[----:B------:R-:W-:-:S07]  /*ca30*/  IMAD.U32 R11, RZ, RZ, UR9 ;  /* 0x00000009ff0b7e24 */ /* 0x000fce000f8e00ff */
[----:B------:R-:W-:-:S07]  /*ca40*/  LEPC R20, `(.L_x_296) ;  /* 0x000000001014794e */ /* 0x000fce0000000000 */
[----:B--2--5:R-:W-:Y:S05]  /*ca50*/  CALL.ABS.NOINC R2 ;  /* 0x0000000002007343 */ /* 0x024fea0003c00000 */
.L_x_296:
[----:B------:R-:W-:Y:S01]  /*ca60*/  PRMT R0, RZ, 0x7610, R0 ;  /* 0x00007610ff007816 */ /* 0x000fe20000000000 */
[----:B------:R-:W-:Y:S06]  /*ca70*/  BRA `(.L_x_269) ;  /* 0x00000000001c7947 */ /* 0x000fec0003800000 */
.L_x_293:
[----:B------:R-:W2:Y:S02]  /*ca80*/  LDG.E.64 R2, desc[UR36][R2.64] ;  /* 0x0000002402027981 */ /* 0x000ea4000c1e1b00 */
[----:B--2---:R-:W0:Y:S02]  /*ca90*/  I2F.U64 R0, R2 ;  /* 0x0000000200007312 */ /* 0x004e240000301000 */
[----:B0-----:R-:W-:Y:S01]  /*caa0*/  F2FP.BF16.F32.PACK_AB R0, RZ, R0 ;  /* 0x00000000ff00723e */ /* 0x001fe200000010ff */
[----:B------:R-:W-:Y:S06]  /*cab0*/  BRA `(.L_x_269) ;  /* 0x00000000000c7947 */ /* 0x000fec0003800000 */
.L_x_292:
[----:B------:R-:W2:Y:S02]  /*cac0*/  LDG.E R2, desc[UR36][R2.64] ;  /* 0x0000002402027981 */ /* 0x000ea4000c1e1900 */
[----:B--2---:R-:W-:-:S04]  /*cad0*/  I2FP.F32.U32 R0, R2 ;  /* 0x0000000200007245 */ /* 0x004fc80000201000 */
[----:B------:R-:W-:-:S07]  /*cae0*/  F2FP.BF16.F32.PACK_AB R0, RZ, R0 ;  /* 0x00000000ff00723e */ /* 0x000fce00000010ff */
.L_x_269:
        /* <DEDUP_REMOVED lines=29> */
.L_x_302:
[----:B------:R-:W-:Y:S01]  /*ccc0*/  FSETP.GEU.FTZ.AND P0, PT, R3, -R7, PT ;  /* 0x800000070300720b */ /* 0x000fe20003f1e000 */
[----:B------:R-:W-:-:S12]  /*ccd0*/  FADD.FTZ R5, R5, -1 ;  /* 0xbf80000005057421 */ /* 0x000fd80000010000 */
[----:B------:R-:W-:-:S07]  /*cce0*/  @!P0 FADD.FTZ R5, R5, -1 ;  /* 0xbf80000005058421 */ /* 0x000fce0000010000 */
.L_x_301:
[----:B------:R-:W-:Y:S05]  /*ccf0*/  BSYNC.RECONVERGENT B1 ;  /* 0x0000000000017941 */ /* 0x000fea0003800200 */
.L_x_300:
[----:B------:R-:W-:Y:S01]  /*cd00*/  FFMA.FTZ R0, -R7, R5, R0 ;  /* 0x0000000507007223 */ /* 0x000fe20000010100 */
[----:B------:R-:W-:Y:S06]  /*cd10*/  BRA `(.L_x_298) ;  /* 0x0000000000787947 */ /* 0x000fec0003800000 */
.L_x_299:
        /* <DEDUP_REMOVED lines=14> */
.L_x_305:
        /* <DEDUP_REMOVED lines=13> */
.L_x_304:
[----:B------:R-:W-:Y:S05]  /*ced0*/  BSYNC.RECONVERGENT B1 ;  /* 0x0000000000017941 */ /* 0x000fea0003800200 */
.L_x_303:
[----:B------:R-:W-:-:S04]  /*cee0*/  FMUL.FTZ R3, R0, 1.1920928955078125e-07 ;  /* 0x3400000000037820 */ /* 0x000fc80000410000 */
[----:B------:R-:W-:-:S07]  /*cef0*/  FMUL.FTZ R0, R6, R3 ;  /* 0x0000000306007220 */ /* 0x000fce0000410000 */
.L_x_298:
[----:B------:R-:W-:Y:S05]  /*cf00*/  BSYNC.RECONVERGENT B0 ;  /* 0x0000000000007941 */ /* 0x000fea0003800200 */
.L_x_297:
        /* <DEDUP_REMOVED lines=22> */
.L_x_309:
[----:B-1----:R-:W-:-:S06]  /*d070*/  IMAD.U32 R5, R19, 0x10000, RZ ;  /* 0x0001000013057824 */ /* 0x002fcc00078e00ff */
[----:B------:R-:W0:Y:S02]  /*d080*/  F2I.S64.TRUNC R4, R5 ;  /* 0x0000000500047311 */ /* 0x000e24000020d900 */
[----:B0-----:R0:W-:Y:S01]  /*d090*/  STG.E.U8 desc[UR36][R2.64], R4 ;  /* 0x0000000402007986 */ /* 0x0011e2000c101124 */
[----:B------:R-:W-:Y:S05]  /*d0a0*/  BRA `(.L_x_311) ;  /* 0x0000000c006c7947 */ /* 0x000fea0003800000 */
.L_x_308:
        /* <DEDUP_REMOVED lines=10> */
.L_x_313:
[----:B-1----:R-:W-:-:S06]  /*d150*/  IMAD.U32 R19, R19, 0x10000, RZ ;  /* 0x0001000013137824 */ /* 0x002fcc00078e00ff */
[----:B------:R-:W0:Y:S02]  /*d160*/  F2I.FTZ.TRUNC.NTZ R19, R19 ;  /* 0x0000001300137305 */ /* 0x000e24000021f100 */
[----:B0-----:R0:W-:Y:S01]  /*d170*/  STG.E desc[UR36][R2.64], R19 ;  /* 0x0000001302007986 */ /* 0x0011e2000c101924 */
[----:B------:R-:W-:Y:S05]  /*d180*/  BRA `(.L_x_311) ;  /* 0x0000000c00347947 */ /* 0x000fea0003800000 */
.L_x_312:
[----:B-1----:R-:W-:-:S06]  /*d190*/  SHF.L.U32 R19, R19, 0x10, RZ ;  /* 0x0000001013137819 */ /* 0x002fcc00000006ff */
[----:B------:R-:W0:Y:S02]  /*d1a0*/  F2I.FTZ.TRUNC.NTZ R19, R19 ;  /* 0x0000001300137305 */ /* 0x000e24000021f100 */
[----:B0-----:R0:W-:Y:S01]  /*d1b0*/  STG.E.U16 desc[UR36][R2.64], R19 ;  /* 0x0000001302007986 */ /* 0x0011e2000c101524 */
[----:B------:R-:W-:Y:S05]  /*d1c0*/  BRA `(.L_x_311) ;  /* 0x0000000c00247947 */ /* 0x000fea0003800000 */
.L_x_307:
        /* <DEDUP_REMOVED lines=9> */
.L_x_315:
[----:B-1----:R-:W-:-:S05]  /*d260*/  IMAD.U32 R0, R19, 0x10000, RZ ;  /* 0x0001000013007824 */ /* 0x002fca00078e00ff */
[----:B------:R-:W-:-:S05]  /*d270*/  F2FP.F16.F32.PACK_AB R0, RZ, R0 ;  /* 0x00000000ff00723e */ /* 0x000fca00000000ff */
[----:B------:R0:W-:Y:S01]  /*d280*/  STG.E.U16 desc[UR36][R2.64], R0 ;  /* 0x0000000002007986 */ /* 0x0001e2000c101524 */
[----:B------:R-:W-:Y:S05]  /*d290*/  BRA `(.L_x_311) ;  /* 0x0000000800f07947 */ /* 0x000fea0003800000 */
.L_x_314:
        /* <DEDUP_REMOVED lines=10> */
.L_x_317:
[----:B-1----:R-:W-:-:S05]  /*d340*/  IMAD.U32 R19, R19, 0x10000, RZ ;  /* 0x0001000013137824 */ /* 0x002fca00078e00ff */
[----:B------:R-:W-:-:S04]  /*d350*/  F2FP.F16.F32.PACK_AB R5, RZ, R19 ;  /* 0x00000013ff05723e */ /* 0x000fc800000000ff */
[----:B------:R-:W-:-:S05]  /*d360*/  PRMT R5, R5, 0x5410, RZ ;  /* 0x0000541005057816 */ /* 0x000fca00000000ff */
[----:B------:R0:W-:Y:S01]  /*d370*/  STG.E desc[UR36][R2.64], R5 ;  /* 0x0000000502007986 */ /* 0x0001e2000c101924 */
[----:B------:R-:W-:Y:S05]  /*d380*/  BRA `(.L_x_311) ;  /* 0x0000000800b47947 */ /* 0x000fea0003800000 */
.L_x_316:
[----:B-1----:R-:W-:-:S05]  /*d390*/  SHF.L.U32 R4, R19, 0x10, RZ ;  /* 0x0000001013047819 */ /* 0x002fca00000006ff */
[----:B------:R-:W-:-:S06]  /*d3a0*/  FMUL.FTZ R4, R4, 1 ;  /* 0x3f80000004047820 */ /* 0x000fcc0000410000 */
[----:B------:R-:W0:Y:S02]  /*d3b0*/  F2F.F64.F32 R4, R4 ;  /* 0x0000000400047310 */ /* 0x000e240000201800 */
[----:B0-----:R0:W-:Y:S01]  /*d3c0*/  STG.E.64 desc[UR36][R2.64], R4 ;  /* 0x0000000402007986 */ /* 0x0011e2000c101b24 */
[----:B------:R-:W-:Y:S05]  /*d3d0*/  BRA `(.L_x_311) ;  /* 0x0000000800a07947 */ /* 0x000fea0003800000 */
.L_x_306:
        /* <DEDUP_REMOVED lines=14> */
.L_x_321:
        /* <DEDUP_REMOVED lines=18> */
.L_x_324:
[----:B------:R-:W-:-:S04]  /*d5e0*/  SHF.R.U32.HI R5, RZ, 0x18, R5 ;  /* 0x00000018ff057819 */ /* 0x000fc80000011605 */
[----:B------:R-:W-:-:S07]  /*d5f0*/  LOP3.LUT R0, R0, 0x80, R5, 0xf8, !PT ;  /* 0x0000008000007812 */ /* 0x000fce00078ef805 */
.L_x_323:
[----:B------:R-:W-:Y:S05]  /*d600*/  BSYNC.RECONVERGENT B0 ;  /* 0x0000000000007941 */ /* 0x000fea0003800200 */
.L_x_322:
[----:B------:R0:W-:Y:S01]  /*d610*/  STG.E.U8 desc[UR36][R2.64], R0 ;  /* 0x0000000002007986 */ /* 0x0001e2000c101124 */
[----:B------:R-:W-:Y:S05]  /*d620*/  BRA `(.L_x_311) ;  /* 0x00000008000c7947 */ /* 0x000fea0003800000 */
.L_x_320:
[----:B-1----:R-:W-:Y:S01]  /*d630*/  IMAD.U32 R5, R19, 0x10000, RZ ;  /* 0x0001000013057824 */ /* 0x002fe200078e00ff */
[----:B------:R-:W-:Y:S01]  /*d640*/  BSSY.RECONVERGENT B0, `(.L_x_325) ;  /* 0x0000013000007945 */ /* 0x000fe20003800200 */
[----:B------:R-:W-:-:S03]  /*d650*/  MOV R0, 0x80 ;  /* 0x0000008000007802 */ /* 0x000fc60000000f00 */
        /* <DEDUP_REMOVED lines=15> */
.L_x_327:
[----:B------:R-:W-:-:S04]  /*d750*/  SHF.R.U32.HI R5, RZ, 0x18, R5 ;  /* 0x00000018ff057819 */ /* 0x000fc80000011605 */
[----:B------:R-:W-:-:S07]  /*d760*/  LOP3.LUT R0, R0, 0x80, R5, 0xf8, !PT ;  /* 0x0000008000007812 */ /* 0x000fce00078ef805 */
.L_x_326:
[----:B------:R-:W-:Y:S05]  /*d770*/  BSYNC.RECONVERGENT B0 ;  /* 0x0000000000007941 */ /* 0x000fea0003800200 */
.L_x_325:
[----:B------:R0:W-:Y:S01]  /*d780*/  STG.E.U8 desc[UR36][R2.64], R0 ;  /* 0x0000000002007986 */ /* 0x0001e2000c101124 */
[----:B------:R-:W-:Y:S05]  /*d790*/  BRA `(.L_x_311) ;  /* 0x0000000400b07947 */ /* 0x000fea0003800000 */
.L_x_319:
        /* <DEDUP_REMOVED lines=18> */
[----:B------:R-:W-:-:S05]  /*d8c0*/  @!P0 IMAD.MOV R0, RZ, RZ, R6 ;  /* 0x000000ffff008224 */ /* 0x000fca00078e0206 */
[----:B------:R-:W-:-:S05]  /*d8d0*/  @P1 MOV R5, R0 ;  /* 0x0000000000051202 */ /* 0x000fca0000000f00 */
[----:B------:R0:W-:Y:S01]  /*d8e0*/  STG.E.U8 desc[UR36][R2.64], R5 ;  /* 0x0000000502007986 */ /* 0x0001e2000c101124 */
[----:B------:R-:W-:Y:S05]  /*d8f0*/  BRA `(.L_x_311) ;  /* 0x0000000400587947 */ /* 0x000fea0003800000 */
.L_x_329:
[----:B-1----:R-:W-:-:S06]  /*d900*/  IMAD.U32 R4, R19, 0x10000, RZ ;  /* 0x0001000013047824 */ /* 0x002fcc00078e00ff */
[----:B------:R-:W0:Y:S02]  /*d910*/  F2I.U64.TRUNC R4, R4 ;  /* 0x0000000400047311 */ /* 0x000e24000020d800 */
[----:B0-----:R0:W-:Y:S01]  /*d920*/  STG.E.64 desc[UR36][R2.64], R4 ;  /* 0x0000000402007986 */ /* 0x0011e2000c101b24 */
[----:B------:R-:W-:Y:S05]  /*d930*/  BRA `(.L_x_311) ;  /* 0x0000000400487947 */ /* 0x000fea0003800000 */
.L_x_328:
[----:B-1----:R-:W-:-:S06]  /*d940*/  IMAD.U32 R19, R19, 0x10000, RZ ;  /* 0x0001000013137824 */ /* 0x002fcc00078e00ff */
[----:B------:R-:W0:Y:S02]  /*d950*/  F2I.FTZ.U32.TRUNC.NTZ R19, R19 ;  /* 0x0000001300137305 */ /* 0x000e24000021f000 */
[----:B0-----:R0:W-:Y:S01]  /*d960*/  STG.E desc[UR36][R2.64], R19 ;  /* 0x0000001302007986 */ /* 0x0011e2000c101924 */
[----:B------:R-:W-:Y:S05]  /*d970*/  BRA `(.L_x_311) ;  /* 0x0000000400387947 */ /* 0x000fea0003800000 */
.L_x_318:
        /* <DEDUP_REMOVED lines=11> */
.L_x_331:
[----:B-1----:R-:W-:Y:S01]  /*da30*/  IMAD.U32 R19, R19, 0x10000, RZ ;  /* 0x0001000013137824 */ /* 0x002fe200078e00ff */
[----:B------:R-:W-:-:S03]  /*da40*/  CS2R R6, SRZ ;  /* 0x0000000000067805 */ /* 0x000fc6000001ff00 */
[----:B------:R-:W-:-:S06]  /*da50*/  FMUL.FTZ R4, R19, 1 ;  /* 0x3f80000013047820 */ /* 0x000fcc0000410000 */
[----:B------:R-:W0:Y:S02]  /*da60*/  F2F.F64.F32 R4, R4 ;  /* 0x0000000400047310 */ /* 0x000e240000201800 */
[----:B0-----:R1:W-:Y:S01]  /*da70*/  STG.E.128 desc[UR36][R2.64], R4 ;  /* 0x0000000402007986 */ /* 0x0013e2000c101d24 */
[----:B------:R-:W-:Y:S05]  /*da80*/  BRA `(.L_x_311) ;  /* 0x0000000000f47947 */ /* 0x000fea0003800000 */
.L_x_330:
[----:B------:R-:W-:-:S09]  /*da90*/  UISETP.NE.AND UP0, UPT, UR4, 0xf, UPT ;  /* 0x0000000f0400788c */ /* 0x000fd2000bf05270 */
[----:B------:R-:W-:Y:S05]  /*daa0*/  BRA.U !UP0, `(.L_x_332) ;  /* 0x0000000108e87547 */ /* 0x000fea000b800000 */
[----:B------:R-:W-:-:S09]  /*dab0*/  UISETP.NE.AND UP0, UPT, UR4, 0x17, UPT ;  /* 0x000000170400788c */ /* 0x000fd2000bf05270 */
[----:B------:R-:W-:Y:S05]  /*dac0*/  BRA.U !UP0, `(.L_x_333) ;  /* 0x0000000108907547 */ /* 0x000fea000b800000 */
[----:B------:R-:W-:-:S09]  /*dad0*/  UISETP.NE.AND UP0, UPT, UR4, 0x18, UPT ;  /* 0x000000180400788c */ /* 0x000fd2000bf05270 */
[----:B------:R-:W-:Y:S05]  /*dae0*/  BRA.U !UP0, `(.L_x_334) ;  /* 0x0000000108447547 */ /* 0x000fea000b800000 */
.L_x_310:
[----:B------:R-:W-:Y:S01]  /*daf0*/  MOV R0, 0x0 ;  /* 0x0000000000007802 */ /* 0x000fe20000000f00 */
[----:B------:R-:W0:Y:S01]  /*db00*/  LDCU.64 UR4, c[0x4][0x178] ;  /* 0x01002f00ff0477ac */ /* 0x000e220008000a00 */
[----:B------:R-:W-:Y:S02]  /*db10*/  HFMA2 R12, -RZ, RZ, 0, 5.9604644775390625e-08 ;  /* 0x00000001ff0c7431 */ /* 0x000fe400000001ff */
[----:B------:R-:W-:Y:S01]  /*db20*/  IMAD.MOV.U32 R8, RZ, RZ, 0x65 ;  /* 0x00000065ff087424 */ /* 0x000fe200078e00ff */
[----:B------:R2:W3:Y:S01]  /*db30*/  LDC.64 R2, c[0x4][R0] ;  /* 0x0100000000027b82 */ /* 0x0004e20000000a00 */
[----:B------:R-:W4:Y:S01]  /*db40*/  LDCU.64 UR6, c[0x4][0x180] ;  /* 0x01003000ff0677ac */ /* 0x000f220008000a00 */
[----:B------:R-:W-:Y:S01]  /*db50*/  IMAD.MOV.U32 R13, RZ, RZ, RZ ;  /* 0x000000ffff0d7224 */ /* 0x000fe200078e00ff */
[----:B------:R-:W5:Y:S01]  /*db60*/  LDCU.64 UR8, c[0x4][0x90] ;  /* 0x01001200ff0877ac */ /* 0x000f620008000a00 */
[----:B0-----:R-:W-:Y:S01]  /*db70*/  IMAD.U32 R4, RZ, RZ, UR4 ;  /* 0x00000004ff047e24 */ /* 0x001fe2000f8e00ff */
[----:B------:R-:W-:Y:S01]  /*db80*/  MOV R5, UR5 ;  /* 0x0000000500057c02 */ /* 0x000fe20008000f00 */
[----:B----4-:R-:W-:-:S02]  /*db90*/  IMAD.U32 R6, RZ, RZ, UR6 ;  /* 0x00000006ff067e24 */ /* 0x010fc4000f8e00ff */
[----:B------:R-:W-:Y:S02]  /*dba0*/  IMAD.U32 R7, RZ, RZ, UR7 ;  /* 0x00000007ff077e24 */ /* 0x000fe4000f8e00ff */
[----:B-----5:R-:W-:Y:S02]  /*dbb0*/  IMAD.U32 R10, RZ, RZ, UR8 ;  /* 0x00000008ff0a7e24 */ /* 0x020fe4000f8e00ff */
[----:B--2---:R-:W-:-:S07]  /*dbc0*/  IMAD.U32 R11, RZ, RZ, UR9 ;  /* 0x00000009ff0b7e24 */ /* 0x004fce000f8e00ff */
[----:B------:R-:W-:-:S07]  /*dbd0*/  LEPC R20, `(.L_x_335) ;  /* 0x000000001014794e */ /* 0x000fce0000000000 */
[----:B-1-3--:R-:W-:Y:S05]  /*dbe0*/  CALL.ABS.NOINC R2 ;  /* 0x0000000002007343 */ /* 0x00afea0003c00000 */
.L_x_335:
[----:B------:R-:W-:Y:S05]  /*dbf0*/  BRA `(.L_x_311) ;  /* 0x0000000000987947 */ /* 0x000fea0003800000 */
.L_x_334:
        /* <DEDUP_REMOVED lines=13> */
.L_x_337:
[----:B------:R-:W-:Y:S05]  /*dcd0*/  BSYNC.RECONVERGENT B0 ;  /* 0x0000000000007941 */ /* 0x000fea0003800200 */
.L_x_336:
[----:B------:R-:W-:-:S05]  /*dce0*/  LOP3.LUT R5, R0, 0x80, R5, 0xf8, !PT ;  /* 0x0000008000057812 */ /* 0x000fca00078ef805 */
[----:B------:R3:W-:Y:S01]  /*dcf0*/  STG.E.U8 desc[UR36][R2.64], R5 ;  /* 0x0000000502007986 */ /* 0x0007e2000c101124 */
[----:B------:R-:W-:Y:S05]  /*dd00*/  BRA `(.L_x_311) ;  /* 0x0000000000547947 */ /* 0x000fea0003800000 */
.L_x_333:
        /* <DEDUP_REMOVED lines=12> */
.L_x_339:
[----:B------:R-:W-:Y:S01]  /*ddd0*/  IMAD.MOV.U32 R0, RZ, RZ, 0x7f ;  /* 0x0000007fff007424 */ /* 0x000fe200078e00ff */
[----:B------:R-:W-:-:S04]  /*dde0*/  ISETP.GT.U32.AND P0, PT, R4, 0x7f800000, PT ;  /* 0x7f8000000400780c */ /* 0x000fc80003f04070 */
[----:B------:R-:W-:-:S09]  /*ddf0*/  SEL R0, R0, 0x7c, P0 ;  /* 0x0000007c00007807 */ /* 0x000fd20000000000 */
.L_x_340:
[----:B------:R-:W-:Y:S05]  /*de00*/  BSYNC.RECONVERGENT B0 ;  /* 0x0000000000007941 */ /* 0x000fea0003800200 */
.L_x_338:
[----:B------:R-:W-:-:S04]  /*de10*/  SHF.R.U32.HI R5, RZ, 0x18, R5 ;  /* 0x00000018ff057819 */ /* 0x000fc80000011605 */
[----:B------:R-:W-:-:S05]  /*de20*/  LOP3.LUT R5, R0, 0x80, R5, 0xf8, !PT ;  /* 0x0000008000057812 */ /* 0x000fca00078ef805 */
[----:B------:R2:W-:Y:S01]  /*de30*/  STG.E.U8 desc[UR36][R2.64], R5 ;  /* 0x0000000502007986 */ /* 0x0005e2000c101124 */
[----:B------:R-:W-:Y:S05]  /*de40*/  BRA `(.L_x_311) ;  /* 0x0000000000047947 */ /* 0x000fea0003800000 */
.L_x_332:
[----:B-1----:R4:W-:Y:S02]  /*de50*/  STG.E.U16 desc[UR36][R2.64], R19 ;  /* 0x0000001302007986 */ /* 0x0029e4000c101524 */
.L_x_311:
[----:B------:R-:W-:-:S07]  /*de60*/  IADD3 R17, PT, PT, R17, 0x80, RZ ;  /* 0x0000008011117810 */ /* 0x000fce0007ffe0ff */
.L_x_229:
[----:B------:R-:W-:Y:S05]  /*de70*/  BSYNC.RECONVERGENT B6 ;  /* 0x0000000000067941 */ /* 0x000fea0003800200 */
.L_x_228:
[----:B------:R-:W5:Y:S02]  /*de80*/  LDCU UR4, c[0x0][0x380] ;  /* 0x00007000ff0477ac */ /* 0x000f640008000800 */
[----:B-----5:R-:W-:-:S13]  /*de90*/  ISETP.GE.AND P0, PT, R17, UR4, PT ;  /* 0x0000000411007c0c */ /* 0x020fda000bf06270 */
[----:B------:R-:W-:Y:S05]  /*dea0*/  @P0 EXIT ;  /* 0x000000000000094d */ /* 0x000fea0003800000 */
[----:B------:R-:W5:Y:S01]  /*deb0*/  LDCU UR4, c[0x0][0x388] ;  /* 0x00007100ff0477ac */ /* 0x000f620008000800 */
[----:B------:R-:W-:Y:S02]  /*dec0*/  IMAD.MOV.U32 R18, RZ, RZ, RZ ;  /* 0x000000ffff127224 */ /* 0x000fe400078e00ff */
        /* <DEDUP_REMOVED lines=19> */
[----:B------:R-:W-:Y:S01]  /*e000*/  MOV R2, RZ ;  /* 0x000000ff00027202 */ /* 0x000fe20000000f00 */
        /* <DEDUP_REMOVED lines=41> */
[----:B------:R-:W-:Y:S01]  /*e2a0*/  HFMA2 R4, -RZ, RZ, 0, 0 ;  /* 0x00000000ff047431 */ /* 0x000fe200000001ff */
        /* <DEDUP_REMOVED lines=290> */
.L_x_341:
[----:B------:R-:W1:Y:S01]  /*f4d0*/  LDCU.64 UR8, c[0x0][0x5f0] ;  /* 0x0000be00ff0877ac */ /* 0x000e620008000a00 */
[----:B------:R-:W0:Y:S01]  /*f4e0*/  LDCU.64 UR6, c[0x0][0x5e8] ;  /* 0x0000bd00ff0677ac */ /* 0x000e220008000a00 */
[----:B------:R-:W-:-:S04]  /*f4f0*/  UPRMT UR4, UR39, 0x9910, URZ ;  /* 0x0000991027047896 */ /* 0x000fc800080000ff */
[----:B------:R-:W-:Y:S01]  /*f500*/  UISETP.GT.AND UP0, UPT, UR4, 0x9, UPT ;  /* 0x000000090400788c */ /* 0x000fe2000bf04270 */
[----:B-12---:R-:W-:Y:S02]  /*f510*/  IADD3 R2, P1, PT, R0, UR8, RZ ;  /* 0x0000000800027c10 */ /* 0x006fe4000ff3e0ff */
[----:B0-----:R-:W-:-:S03]  /*f520*/  IADD3 R16, P0, PT, R16, UR6, RZ ;  /* 0x0000000610107c10 */ /* 0x001fc6000ff1e0ff */
[----:B------:R-:W-:Y:S01]  /*f530*/  IMAD.X R3, RZ, RZ, UR9, P1 ;  /* 0x00000009ff037e24 */ /* 0x000fe200088e06ff */
[----:B------:R-:W-:Y:S02]  /*f540*/  IADD3.X R17, PT, PT, RZ, UR7, RZ, P0, !PT ;  /* 0x00000007ff117c10 */ /* 0x000fe400087fe4ff */
        /* <DEDUP_REMOVED lines=14> */
.L_x_345:
[----:B------:R-:W2:Y:S02]  /*f630*/  LDG.E.U8 R2, desc[UR36][R2.64] ;  /* 0x0000002402027981 */ /* 0x000ea4000c1e1100 */
[----:B--2---:R-:W-:-:S04]  /*f640*/  I2FP.F32.U32 R0, R2 ;  /* 0x0000000200007245 */ /* 0x004fc80000201000 */
[----:B------:R-:W-:-:S04]  /*f650*/  F2FP.BF16.F32.PACK_AB R0, RZ, R0 ;  /* 0x00000000ff00723e */ /* 0x000fc800000010ff */
[----:B------:R-:W-:Y:S01]  /*f660*/  PRMT R19, R0, 0x7610, R19 ;  /* 0x0000761000137816 */ /* 0x000fe20000000013 */
[----:B------:R-:W-:Y:S06]  /*f670*/  BRA `(.L_x_347) ;  /* 0x0000000c00c07947 */ /* 0x000fec0003800000 */
.L_x_344:
        /* <DEDUP_REMOVED lines=11> */
.L_x_349:
[----:B------:R-:W2:Y:S02]  /*f730*/  LDG.E R2, desc[UR36][R2.64] ;  /* 0x0000002402027981 */ /* 0x000ea4000c1e1900 */
[----:B--2---:R-:W-:-:S04]  /*f740*/  I2FP.F32.S32 R0, R2 ;  /* 0x0000000200007245 */ /* 0x004fc80000201400 */
[----:B------:R-:W-:-:S04]  /*f750*/  F2FP.BF16.F32.PACK_AB R0, RZ, R0 ;  /* 0x00000000ff00723e */ /* 0x000fc800000010ff */
[----:B------:R-:W-:Y:S01]  /*f760*/  PRMT R19, R0, 0x7610, R19 ;  /* 0x0000761000137816 */ /* 0x000fe20000000013 */
[----:B------:R-:W-:Y:S06]  /*f770*/  BRA `(.L_x_347) ;  /* 0x0000000c00807947 */ /* 0x000fec0003800000 */
.L_x_348:
[----:B------:R-:W2:Y:S02]  /*f780*/  LDG.E.U16 R2, desc[UR36][R2.64] ;  /* 0x0000002402027981 */ /* 0x000ea4000c1e1500 */
[----:B--2---:R-:W0:Y:S02]  /*f790*/  I2F.S16 R0, R2 ;  /* 0x0000000200007306 */ /* 0x004e240000101400 */
[----:B0-----:R-:W-:-:S04]  /*f7a0*/  F2FP.BF16.F32.PACK_AB R0, RZ, R0 ;  /* 0x00000000ff00723e */ /* 0x001fc800000010ff */
[----:B------:R-:W-:Y:S01]  /*f7b0*/  PRMT R19, R0, 0x7610, R19 ;  /* 0x0000761000137816 */ /* 0x000fe20000000013 */
[----:B------:R-:W-:Y:S06]  /*f7c0*/  BRA `(.L_x_347) ;  /* 0x0000000c006c7947 */ /* 0x000fec0003800000 */
.L_x_343:
        /* <DEDUP_REMOVED lines=9> */
.L_x_351:
[----:B------:R-:W2:Y:S02]  /*f860*/  LDG.E.U16 R0, desc[UR36][R2.64] ;  /* 0x0000002402007981 */ /* 0x000ea4000c1e1500 */
[----:B--2---:R-:W-:-:S05]  /*f870*/  HADD2.F32 R0, -RZ, R0.H0_H0 ;  /* 0x20000000ff007230 */ /* 0x004fca0000004100 */
[----:B------:R-:W-:-:S04]  /*f880*/  F2FP.BF16.F32.PACK_AB R0, RZ, R0 ;  /* 0x00000000ff00723e */ /* 0x000fc800000010ff */
[----:B------:R-:W-:Y:S01]  /*f890*/  PRMT R19, R0, 0x7610, R19 ;  /* 0x0000761000137816 */ /* 0x000fe20000000013 */
[----:B------:R-:W-:Y:S06]  /*f8a0*/  BRA `(.L_x_347) ;  /* 0x0000000c00347947 */ /* 0x000fec0003800000 */
.L_x_350:
        /* <DEDUP_REMOVED lines=9> */
.L_x_353:
[----:B------:R-:W2:Y:S02]  /*f940*/  LDG.E.U16 R2, desc[UR36][R2.64] ;  /* 0x0000002402027981 */ /* 0x000ea4000c1e1500 */
[----:B--2---:R-:W-:-:S05]  /*f950*/  HADD2.F32 R0, -RZ, R2.H0_H0 ;  /* 0x20000002ff007230 */ /* 0x004fca0000004100 */
[----:B------:R-:W-:-:S04]  /*f960*/  F2FP.BF16.F32.PACK_AB R0, RZ, R0 ;  /* 0x00000000ff00723e */ /* 0x000fc800000010ff */
[----:B------:R-:W-:Y:S01]  /*f970*/  PRMT R19, R0, 0x7610, R19 ;  /* 0x0000761000137816 */ /* 0x000fe20000000013 */
[----:B------:R-:W-:Y:S06]  /*f980*/  BRA `(.L_x_347) ;  /* 0x0000000800fc7947 */ /* 0x000fec0003800000 */
.L_x_352:
        /* <DEDUP_REMOVED lines=9> */
.L_x_342:
        /* <DEDUP_REMOVED lines=14> */
.L_x_356:
        /* <DEDUP_REMOVED lines=9> */
.L_x_355:
        /* <DEDUP_REMOVED lines=27> */
.L_x_358:
        /* <DEDUP_REMOVED lines=14> */
.L_x_357:
[----:B------:R0:W5:Y:S01]  /*fe20*/  LDG.E.U16 R19, desc[UR36][R2.64] ;  /* 0x0000002402137981 */ /* 0x000162000c1e1500 */
[----:B------:R-:W-:Y:S05]  /*fe30*/  BRA `(.L_x_347) ;  /* 0x0000000400d07947 */ /* 0x000fea0003800000 */
.L_x_354:
        /* <DEDUP_REMOVED lines=13> */
.L_x_361:
        /* <DEDUP_REMOVED lines=21> */
.L_x_365:
[----:B------:R-:W-:Y:S05]  /*10060*/  BSYNC.RECONVERGENT B1 ;  /* 0x0000000000017941 */ /* 0x000fea0003800200 */
.L_x_364:
[----:B------:R-:W-:Y:S01]  /*10070*/  IMAD.SHL.U32 R0, R0, 0x100000, RZ ;  /* 0x0010000000007824 */ /* 0x000fe200078e00ff */
[----:B------:R-:W-:-:S04]  /*10080*/  LEA R2, R2, 0x3b800000, 0x17 ;  /* 0x3b80000002027811 */ /* 0x000fc800078eb8ff */
[----:B------:R-:W-:-:S07]  /*10090*/  LOP3.LUT R0, R2, R0, R7, 0xfe, !PT ;  /* 0x0000000002007212 */ /* 0x000fce00078efe07 */
.L_x_363:
[----:B------:R-:W-:Y:S05]  /*100a0*/  BSYNC.RECONVERGENT B0 ;  /* 0x0000000000007941 */ /* 0x000fea0003800200 */
.L_x_362:
[----:B------:R-:W-:-:S04]  /*100b0*/  F2FP.BF16.F32.PACK_AB R0, RZ, R0 ;  /* 0x00000000ff00723e */ /* 0x000fc800000010ff */
[----:B------:R-:W-:Y:S01]  /*100c0*/  PRMT R19, R0, 0x7610, R19 ;  /* 0x0000761000137816 */ /* 0x000fe20000000013 */
[----:B------:R-:W-:Y:S06]  /*100d0*/  BRA `(.L_x_347) ;  /* 0x0000000400287947 */ /* 0x000fec0003800000 */
.L_x_360:
        /* <DEDUP_REMOVED lines=21> */
.L_x_369:
[----:B------:R-:W-:Y:S05]  /*10230*/  BSYNC.RECONVERGENT B1 ;  /* 0x0000000000017941 */ /* 0x000fea0003800200 */
.L_x_368:
[----:B------:R-:W-:Y:S01]  /*10240*/  IMAD.SHL.U32 R0, R0, 0x200000, RZ ;  /* 0x0020000000007824 */ /* 0x000fe200078e00ff */
[----:B------:R-:W-:-:S04]  /*10250*/  LEA R2, R2, 0x37800000, 0x17 ;  /* 0x3780000002027811 */ /* 0x000fc800078eb8ff */
[----:B------:R-:W-:-:S07]  /*10260*/  LOP3.LUT R0, R2, R0, R7, 0xfe, !PT ;  /* 0x0000000002007212 */ /* 0x000fce00078efe07 */
.L_x_367:
[----:B------:R-:W-:Y:S05]  /*10270*/  BSYNC.RECONVERGENT B0 ;  /* 0x0000000000007941 */ /* 0x000fea0003800200 */
.L_x_366:
[----:B------:R-:W-:-:S04]  /*10280*/  F2FP.BF16.F32.PACK_AB R0, RZ, R0 ;  /* 0x00000000ff00723e */ /* 0x000fc800000010ff */
[----:B------:R-:W-:Y:S01]  /*10290*/  PRMT R19, R0, 0x7610, R19 ;  /* 0x0000761000137816 */ /* 0x000fe20000000013 */
[----:B------:R-:W-:Y:S06]  /*102a0*/  BRA `(.L_x_347) ;  /* 0x0000000000b47947 */ /* 0x000fec0003800000 */
.L_x_359:
        /* <DEDUP_REMOVED lines=14> */
.L_x_373:
[----:B------:R-:W-:Y:S05]  /*10390*/  BSYNC.RECONVERGENT B0 ;  /* 0x0000000000007941 */ /* 0x000fea0003800200 */
.L_x_372:
[----:B------:R-:W-:-:S04]  /*103a0*/  F2FP.BF16.F32.PACK_AB R0, RZ, R0 ;  /* 0x00000000ff00723e */ /* 0x000fc800000010ff */
[----:B------:R-:W-:Y:S01]  /*103b0*/  PRMT R19, R0, 0x7610, R19 ;  /* 0x0000761000137816 */ /* 0x000fe20000000013 */
[----:B------:R-:W-:Y:S06]  /*103c0*/  BRA `(.L_x_347) ;  /* 0x00000000006c7947 */ /* 0x000fec0003800000 */
.L_x_346:
        /* <DEDUP_REMOVED lines=15> */
[----:B--2---:R-:W-:Y:S05]  /*104c0*/  CALL.ABS.NOINC R2 ;  /* 0x0000000002007343 */ /* 0x004fea0003c00000 */
.L_x_374:
[----:B------:R-:W-:Y:S01]  /*104d0*/  PRMT R19, RZ, 0x7610, R19 ;  /* 0x00007610ff137816 */ /* 0x000fe20000000013 */
[----:B------:R-:W-:Y:S06]  /*104e0*/  BRA `(.L_x_347) ;  /* 0x0000000000247947 */ /* 0x000fec0003800000 */
.L_x_371:
[----:B------:R-:W2:Y:S02]  /*104f0*/  LDG.E.64 R2, desc[UR36][R2.64] ;  /* 0x0000002402027981 */ /* 0x000ea4000c1e1b00 */
[----:B--2---:R-:W0:Y:S02]  /*10500*/  I2F.U64 R0, R2 ;  /* 0x0000000200007312 */ /* 0x004e240000301000 */
[----:B0-----:R-:W-:-:S04]  /*10510*/  F2FP.BF16.F32.PACK_AB R0, RZ, R0 ;  /* 0x00000000ff00723e */ /* 0x001fc800000010ff */
[----:B------:R-:W-:Y:S01]  /*10520*/  PRMT R19, R0, 0x7610, R19 ;  /* 0x0000761000137816 */ /* 0x000fe20000000013 */
[----:B------:R-:W-:Y:S06]  /*10530*/  BRA `(.L_x_347) ;  /* 0x0000000000107947 */ /* 0x000fec0003800000 */
.L_x_370:
[----:B------:R-:W2:Y:S02]  /*10540*/  LDG.E R2, desc[UR36][R2.64] ;  /* 0x0000002402027981 */ /* 0x000ea4000c1e1900 */
[----:B--2---:R-:W-:-:S04]  /*10550*/  I2FP.F32.U32 R0, R2 ;  /* 0x0000000200007245 */ /* 0x004fc80000201000 */
[----:B------:R-:W-:-:S04]  /*10560*/  F2FP.BF16.F32.PACK_AB R0, RZ, R0 ;  /* 0x00000000ff00723e */ /* 0x000fc800000010ff */
[----:B------:R-:W-:-:S07]  /*10570*/  PRMT R19, R0, 0x7610, R19 ;  /* 0x0000761000137816 */ /* 0x000fce0000000013 */
.L_x_347:
        /* <DEDUP_REMOVED lines=18> */
.L_x_378:
[----:B------:R-:W2:Y:S02]  /*106a0*/  LDG.E.U8 R2, desc[UR36][R2.64] ;  /* 0x0000002402027981 */ /* 0x000ea4000c1e1100 */
[----:B--2---:R-:W-:-:S04]  /*106b0*/  I2FP.F32.U32 R0, R2 ;  /* 0x0000000200007245 */ /* 0x004fc80000201000 */
[----:B------:R-:W-:Y:S01]  /*106c0*/  F2FP.BF16.F32.PACK_AB R0, RZ, R0 ;  /* 0x00000000ff00723e */ /* 0x000fe200000010ff */
[----:B------:R-:W-:Y:S06]  /*106d0*/  BRA `(.L_x_380) ;  /* 0x0000000c00847947 */ /* 0x000fec0003800000 */
.L_x_377:
        /* <DEDUP_REMOVED lines=10> */
.L_x_382:
[----:B------:R-:W2:Y:S02]  /*10780*/  LDG.E R2, desc[UR36][R2.64] ;  /* 0x0000002402027981 */ /* 0x000ea4000c1e1900 */
[----:B--2---:R-:W-:-:S04]  /*10790*/  I2FP.F32.S32 R0, R2 ;  /* 0x0000000200007245 */ /* 0x004fc80000201400 */
[----:B------:R-:W-:Y:S01]  /*107a0*/  F2FP.BF16.F32.PACK_AB R0, RZ, R0 ;  /* 0x00000000ff00723e */ /* 0x000fe200000010ff */
[----:B------:R-:W-:Y:S06]  /*107b0*/  BRA `(.L_x_380) ;  /* 0x0000000c004c7947 */ /* 0x000fec0003800000 */
.L_x_381:
[----:B------:R-:W2:Y:S02]  /*107c0*/  LDG.E.U16 R2, desc[UR36][R2.64] ;  /* 0x0000002402027981 */ /* 0x000ea4000c1e1500 */
[----:B--2---:R-:W0:Y:S02]  /*107d0*/  I2F.S16 R0, R2 ;  /* 0x0000000200007306 */ /* 0x004e240000101400 */
[----:B0-----:R-:W-:Y:S01]  /*107e0*/  F2FP.BF16.F32.PACK_AB R0, RZ, R0 ;  /* 0x00000000ff00723e */ /* 0x001fe200000010ff */
[----:B------:R-:W-:Y:S06]  /*107f0*/  BRA `(.L_x_380) ;  /* 0x0000000c003c7947 */ /* 0x000fec0003800000 */
.L_x_376:
        /* <DEDUP_REMOVED lines=9> */
.L_x_384:
[----:B------:R-:W2:Y:S02]  /*10890*/  LDG.E.U16 R0, desc[UR36][R2.64] ;  /* 0x0000002402007981 */ /* 0x000ea4000c1e1500 */
[----:B--2---:R-:W-:-:S05]  /*108a0*/  HADD2.F32 R0, -RZ, R0.H0_H0 ;  /* 0x20000000ff007230 */ /* 0x004fca0000004100 */
[----:B------:R-:W-:Y:S01]  /*108b0*/  F2FP.BF16.F32.PACK_AB R0, RZ, R0 ;  /* 0x00000000ff00723e */ /* 0x000fe200000010ff */
[----:B------:R-:W-:Y:S06]  /*108c0*/  BRA `(.L_x_380) ;  /* 0x0000000c00087947 */ /* 0x000fec0003800000 */
.L_x_383:
        /* <DEDUP_REMOVED lines=9> */
.L_x_386:
[----:B------:R-:W2:Y:S02]  /*10960*/  LDG.E.U16 R2, desc[UR36][R2.64] ;  /* 0x0000002402027981 */ /* 0x000ea4000c1e1500 */
[----:B--2---:R-:W-:-:S05]  /*10970*/  HADD2.F32 R0, -RZ, R2.H0_H0 ;  /* 0x20000002ff007230 */ /* 0x004fca0000004100 */
[----:B------:R-:W-:Y:S01]  /*10980*/  F2FP.BF16.F32.PACK_AB R0, RZ, R0 ;  /* 0x00000000ff00723e */ /* 0x000fe200000010ff */
[----:B------:R-:W-:Y:S06]  /*10990*/  BRA `(.L_x_380) ;  /* 0x0000000800d47947 */ /* 0x000fec0003800000 */
.L_x_385:
        /* <DEDUP_REMOVED lines=8> */
.L_x_375:
        /* <DEDUP_REMOVED lines=13> */
.L_x_389:
        /* <DEDUP_REMOVED lines=8> */
.L_x_388:
        /* <DEDUP_REMOVED lines=27> */
.L_x_391:
[----:B------:R-:W2:Y:S02]  /*10d20*/  LDG.E.U8 R2, desc[UR36][R2.64] ;  /* 0x0000002402027981 */ /* 0x000ea4000c1e1100 */
[C---:B--2---:R-:W-:Y:S01]  /*10d30*/  IMAD.SHL.U32 R0, R2.reuse, 0x2000000, RZ ;  /* 0x0200000002007824 */ /* 0x044fe200078e00ff */
[----:B------:R-:W-:-:S04]  /*10d40*/  SHF.L.U32 R5, R2, 0x8, RZ ;  /* 0x0000000802057819 */ /* 0x000fc800000006ff */
        /* <DEDUP_REMOVED lines=10> */
.L_x_390:
[----:B------:R0:W5:Y:S01]  /*10df0*/  LDG.E.U16 R0, desc[UR36][R2.64] ;  /* 0x0000002402007981 */ /* 0x000162000c1e1500 */
[----:B------:R-:W-:Y:S05]  /*10e00*/  BRA `(.L_x_380) ;  /* 0x0000000400b87947 */ /* 0x000fea0003800000 */
.L_x_387:
        /* <DEDUP_REMOVED lines=12> */
.L_x_394:
        /* <DEDUP_REMOVED lines=21> */
.L_x_398:
[----:B------:R-:W-:Y:S05]  /*11020*/  BSYNC.RECONVERGENT B1 ;  /* 0x0000000000017941 */ /* 0x000fea0003800200 */
.L_x_397:
[----:B------:R-:W-:Y:S01]  /*11030*/  IMAD.SHL.U32 R0, R0, 0x100000, RZ ;  /* 0x0010000000007824 */ /* 0x000fe200078e00ff */
[----:B------:R-:W-:-:S04]  /*11040*/  LEA R2, R2, 0x3b800000, 0x17 ;  /* 0x3b80000002027811 */ /* 0x000fc800078eb8ff */
[----:B------:R-:W-:-:S07]  /*11050*/  LOP3.LUT R0, R2, R0, R7, 0xfe, !PT ;  /* 0x0000000002007212 */ /* 0x000fce00078efe07 */
.L_x_396:
[----:B------:R-:W-:Y:S05]  /*11060*/  BSYNC.RECONVERGENT B0 ;  /* 0x0000000000007941 */ /* 0x000fea0003800200 */
.L_x_395:
[----:B------:R-:W-:Y:S01]  /*11070*/  F2FP.BF16.F32.PACK_AB R0, RZ, R0 ;  /* 0x00000000ff00723e */ /* 0x000fe200000010ff */
[----:B------:R-:W-:Y:S06]  /*11080*/  BRA `(.L_x_380) ;  /* 0x0000000400187947 */ /* 0x000fec0003800000 */
.L_x_393:
        /* <DEDUP_REMOVED lines=21> */
.L_x_402:
[----:B------:R-:W-:Y:S05]  /*111e0*/  BSYNC.RECONVERGENT B1 ;  /* 0x0000000000017941 */ /* 0x000fea0003800200 */
.L_x_401:
[----:B------:R-:W-:Y:S01]  /*111f0*/  IMAD.SHL.U32 R0, R0, 0x200000, RZ ;  /* 0x0020000000007824 */ /* 0x000fe200078e00ff */
[----:B------:R-:W-:-:S04]  /*11200*/  LEA R2, R2, 0x37800000, 0x17 ;  /* 0x3780000002027811 */ /* 0x000fc800078eb8ff */
[----:B------:R-:W-:-:S07]  /*11210*/  LOP3.LUT R0, R2, R0, R7, 0xfe, !PT ;  /* 0x0000000002007212 */ /* 0x000fce00078efe07 */
.L_x_400:
[----:B------:R-:W-:Y:S05]  /*11220*/  BSYNC.RECONVERGENT B0 ;  /* 0x0000000000007941 */ /* 0x000fea0003800200 */
.L_x_399:
[----:B------:R-:W-:Y:S01]  /*11230*/  F2FP.BF16.F32.PACK_AB R0, RZ, R0 ;  /* 0x00000000ff00723e */ /* 0x000fe200000010ff */
[----:B------:R-:W-:Y:S06]  /*11240*/  BRA `(.L_x_380) ;  /* 0x0000000000a87947 */ /* 0x000fec0003800000 */
.L_x_392:
        /* <DEDUP_REMOVED lines=12> */
[----:B------:R-:W-:Y:S01]  /*11310*/  @!P0 MOV R0, 0x7f800001 ;  /* 0x7f80000100008802 */ /* 0x000fe20000000f00 */
[----:B------:R-:W-:-:S07]  /*11320*/  @P0 IMAD.SHL.U32 R0, R2, 0x800000, RZ ;  /* 0x0080000002000824 */ /* 0x000fce00078e00ff */
.L_x_406:
[----:B------:R-:W-:Y:S05]  /*11330*/  BSYNC.RECONVERGENT B0 ;  /* 0x0000000000007941 */ /* 0x000fea0003800200 */
.L_x_405:
[----:B------:R-:W-:Y:S01]  /*11340*/  F2FP.BF16.F32.PACK_AB R0, RZ, R0 ;  /* 0x00000000ff00723e */ /* 0x000fe200000010ff */
[----:B------:R-:W-:Y:S06]  /*11350*/  BRA `(.L_x_380) ;  /* 0x0000000000647947 */ /* 0x000fec0003800000 */
.L_x_379:
        /* <DEDUP_REMOVED lines=11> */
[----:B------:R-:W-:Y:S01]  /*11410*/  IMAD.U32 R7, RZ, RZ, UR7 ;  /* 0x00000007ff077e24 */ /* 0x000fe2000f8e00ff */
[----:B---3--:R-:W-:Y:S01]  /*11420*/  MOV R10, UR8 ;  /* 0x00000008000a7c02 */ /* 0x008fe20008000f00 */
[----:B------:R-:W-:-:S07]  /*11430*/  IMAD.U32 R11, RZ, RZ, UR9 ;  /* 0x00000009ff0b7e24 */ /* 0x000fce000f8e00ff */
[----:B------:R-:W-:-:S07]  /*11440*/  LEPC R20, `(.L_x_407) ;  /* 0x000000001014794e */ /* 0x000fce0000000000 */
[----:B--2--5:R-:W-:Y:S05]  /*11450*/  CALL.ABS.NOINC R2 ;  /* 0x0000000002007343 */ /* 0x024fea0003c00000 */
.L_x_407:
[----:B------:R-:W-:Y:S01]  /*11460*/  PRMT R0, RZ, 0x7610, R0 ;  /* 0x00007610ff007816 */ /* 0x000fe20000000000 */
[----:B------:R-:W-:Y:S06]  /*11470*/  BRA `(.L_x_380) ;  /* 0x00000000001c7947 */ /* 0x000fec0003800000 */
.L_x_404:
[----:B------:R-:W2:Y:S02]  /*11480*/  LDG.E.64 R2, desc[UR36][R2.64] ;  /* 0x0000002402027981 */ /* 0x000ea4000c1e1b00 */
[----:B--2---:R-:W0:Y:S02]  /*11490*/  I2F.U64 R0, R2 ;  /* 0x0000000200007312 */ /* 0x004e240000301000 */
[----:B0-----:R-:W-:Y:S01]  /*114a0*/  F2FP.BF16.F32.PACK_AB R0, RZ, R0 ;  /* 0x00000000ff00723e */ /* 0x001fe200000010ff */
[----:B------:R-:W-:Y:S06]  /*114b0*/  BRA `(.L_x_380) ;  /* 0x00000000000c7947 */ /* 0x000fec0003800000 */
.L_x_403:
[----:B------:R-:W2:Y:S02]  /*114c0*/  LDG.E R2, desc[UR36][R2.64] ;  /* 0x0000002402027981 */ /* 0x000ea4000c1e1900 */
[----:B--2---:R-:W-:-:S04]  /*114d0*/  I2FP.F32.U32 R0, R2 ;  /* 0x0000000200007245 */ /* 0x004fc80000201000 */
[----:B------:R-:W-:-:S07]  /*114e0*/  F2FP.BF16.F32.PACK_AB R0, RZ, R0 ;  /* 0x00000000ff00723e */ /* 0x000fce00000010ff */
.L_x_380:
[----:B-----5:R-:W-:Y:S01]  /*114f0*/  IMAD.U32 R19, R19, 0x10000, RZ ;  /* 0x0001000013137824 */ /* 0x020fe200078e00ff */
[----:B------:R-:W-:Y:S01]  /*11500*/  SHF.L.U32 R4, R0, 0x10, RZ ;  /* 0x0000001000047819 */ /* 0x000fe200000006ff */
[----:B------:R-:W-:Y:S02]  /*11510*/  BSSY.RECONVERGENT B0, `(.L_x_408) ;  /* 0x000003f000007945 */ /* 0x000fe40003800200 */
[C---:B------:R-:W-:Y:S01]  /*11520*/  FADD.FTZ R0, |R19|.reuse, -RZ ;  /* 0x800000ff13007221 */ /* 0x040fe20000010200 */
        /* <DEDUP_REMOVED lines=25> */
.L_x_413:
[----:B------:R-:W-:Y:S01]  /*116c0*/  FSETP.GEU.FTZ.AND P0, PT, R3, -R7, PT ;  /* 0x800000070300720b */ /* 0x000fe20003f1e000 */
[----:B------:R-:W-:-:S12]  /*116d0*/  FADD.FTZ R5, R5, -1 ;  /* 0xbf80000005057421 */ /* 0x000fd80000010000 */
[----:B------:R-:W-:-:S07]  /*116e0*/  @!P0 FADD.FTZ R5, R5, -1 ;  /* 0xbf80000005058421 */ /* 0x000fce0000010000 */
.L_x_412:
[----:B------:R-:W-:Y:S05]  /*116f0*/  BSYNC.RECONVERGENT B1 ;  /* 0x0000000000017941 */ /* 0x000fea0003800200 */
.L_x_411:
[----:B------:R-:W-:Y:S01]  /*11700*/  FFMA.FTZ R0, -R7, R5, R0 ;  /* 0x0000000507007223 */ /* 0x000fe20000010100 */
[----:B------:R-:W-:Y:S06]  /*11710*/  BRA `(.L_x_409) ;  /* 0x0000000000787947 */ /* 0x000fec0003800000 */
.L_x_410:
        /* <DEDUP_REMOVED lines=14> */
.L_x_416:
        /* <DEDUP_REMOVED lines=13> */
.L_x_415:
[----:B------:R-:W-:Y:S05]  /*118d0*/  BSYNC.RECONVERGENT B1 ;  /* 0x0000000000017941 */ /* 0x000fea0003800200 */
.L_x_414:
[----:B------:R-:W-:-:S04]  /*118e0*/  FMUL.FTZ R3, R0, 1.1920928955078125e-07 ;  /* 0x3400000000037820 */ /* 0x000fc80000410000 */
[----:B------:R-:W-:-:S07]  /*118f0*/  FMUL.FTZ R0, R6, R3 ;  /* 0x0000000306007220 */ /* 0x000fce0000410000 */
.L_x_409:
[----:B------:R-:W-:Y:S05]  /*11900*/  BSYNC.RECONVERGENT B0 ;  /* 0x0000000000007941 */ /* 0x000fea0003800200 */
.L_x_408:
[C---:B------:R-:W-:Y:S01]  /*11910*/  FSETP.NAN.FTZ.AND P0, PT, |R0|.reuse, |R0|, PT ;  /* 0x400000000000720b */ /* 0x040fe20003f18200 */
[----:B------:R-:W-:Y:S01]  /*11920*/  UPRMT UR4, UR43, 0x9910, URZ ;  /* 0x000099102b047896 */ /* 0x000fe200080000ff */
[----:B------:R-:W-:-:S03]  /*11930*/  LOP3.LUT R19, R0, 0x80000000, R19, 0xb8, !PT ;  /* 0x8000000000137812 */ /* 0x000fc600078eb813 */
[----:B------:R-:W-:Y:S01]  /*11940*/  UISETP.GT.AND UP0, UPT, UR4, 0x9, UPT ;  /* 0x000000090400788c */ /* 0x000fe2000bf04270 */
[----:B------:R-:W-:-:S06]  /*11950*/  FSEL R19, R0, R19, P0 ;  /* 0x0000001300137208 */ /* 0x000fcc0000000000 */
[----:B------:R-:W1:Y:S02]  /*11960*/  F2F.BF16.F32 R19, R19 ;  /* 0x0000001300137304 */ /* 0x000e640000202000 */
        /* <DEDUP_REMOVED lines=10> */
[----:B0-----:R-:W0:Y:S02]  /*11a10*/  F2I.FTZ.TRUNC.NTZ R3, R0 ;  /* 0x0000000000037305 */ /* 0x001e24000021f100 */
[----:B0-----:R-:W-:Y:S01]  /*11a20*/  STG.E.U8 desc[UR36][R16.64], R3 ;  /* 0x0000000310007986 */ /* 0x001fe2000c101124 */
[----:B------:R-:W-:Y:S05]  /*11a30*/  EXIT ;  /* 0x000000000000794d */ /* 0x000fea0003800000 */
.L_x_420:
[----:B01----:R-:W-:-:S06]  /*11a40*/  IMAD.U32 R3, R19, 0x10000, RZ ;  /* 0x0001000013037824 */ /* 0x003fcc00078e00ff */
[----:B------:R-:W0:Y:S02]  /*11a50*/  F2I.S64.TRUNC R2, R3 ;  /* 0x0000000300027311 */ /* 0x000e24000020d900 */
[----:B0-----:R-:W-:Y:S01]  /*11a60*/  STG.E.U8 desc[UR36][R16.64], R2 ;  /* 0x0000000210007986 */ /* 0x001fe2000c101124 */
[----:B------:R-:W-:Y:S05]  /*11a70*/  EXIT ;  /* 0x000000000000794d */ /* 0x000fea0003800000 */
.L_x_419:
[----:B------:R-:W-:-:S09]  /*11a80*/  UISETP.NE.AND UP0, UPT, UR4, 0x2, UPT ;  /* 0x000000020400788c */ /* 0x000fd2000bf05270 */
[----:B------:R-:W-:Y:S05]  /*11a90*/  BRA.U !UP0, `(.L_x_422) ;  /* 0x0000000108307547 */ /* 0x000fea000b800000 */
[----:B------:R-:W-:-:S09]  /*11aa0*/  UISETP.NE.AND UP0, UPT, UR4, 0x3, UPT ;  /* 0x000000030400788c */ /* 0x000fd2000bf05270 */
[----:B------:R-:W-:Y:S05]  /*11ab0*/  BRA.U !UP0, `(.L_x_423) ;  /* 0x0000000108187547 */ /* 0x000fea000b800000 */
[----:B------:R-:W-:-:S09]  /*11ac0*/  UISETP.NE.AND UP0, UPT, UR4, 0x4, UPT ;  /* 0x000000040400788c */ /* 0x000fd2000bf05270 */
[----:B------:R-:W-:Y:S05]  /*11ad0*/  BRA.U UP0, `(.L_x_421) ;  /* 0x0000000900787547 */ /* 0x000fea000b800000 */
[----:B01----:R-:W-:-:S06]  /*11ae0*/  IMAD.U32 R2, R19, 0x10000, RZ ;  /* 0x0001000013027824 */ /* 0x003fcc00078e00ff */
[----:B------:R-:W0:Y:S02]  /*11af0*/  F2I.S64.TRUNC R2, R2 ;  /* 0x0000000200027311 */ /* 0x000e24000020d900 */
[----:B0-----:R-:W-:Y:S01]  /*11b00*/  STG.E.64 desc[UR36][R16.64], R2 ;  /* 0x0000000210007986 */ /* 0x001fe2000c101b24 */
[----:B------:R-:W-:Y:S05]  /*11b10*/  EXIT ;  /* 0x000000000000794d */ /* 0x000fea0003800000 */
.L_x_423:
[----:B-1----:R-:W-:-:S06]  /*11b20*/  SHF.L.U32 R19, R19, 0x10, RZ ;  /* 0x0000001013137819 */ /* 0x002fcc00000006ff */
[----:B------:R-:W1:Y:S02]  /*11b30*/  F2I.FTZ.TRUNC.NTZ R19, R19 ;  /* 0x0000001300137305 */ /* 0x000e64000021f100 */
[----:B-1----:R-:W-:Y:S01]  /*11b40*/  STG.E desc[UR36][R16.64], R19 ;  /* 0x0000001310007986 */ /* 0x002fe2000c101924 */
[----:B------:R-:W-:Y:S05]  /*11b50*/  EXIT ;  /* 0x000000000000794d */ /* 0x000fea0003800000 */
.L_x_422:
[----:B-1----:R-:W-:-:S06]  /*11b60*/  IMAD.U32 R19, R19, 0x10000, RZ ;  /* 0x0001000013137824 */ /* 0x002fcc00078e00ff */
[----:B------:R-:W1:Y:S02]  /*11b70*/  F2I.FTZ.TRUNC.NTZ R19, R19 ;  /* 0x0000001300137305 */ /* 0x000e64000021f100 */
[----:B-1----:R-:W-:Y:S01]  /*11b80*/  STG.E.U16 desc[UR36][R16.64], R19 ;  /* 0x0000001310007986 */ /* 0x002fe2000c101524 */
[----:B------:R-:W-:Y:S05]  /*11b90*/  EXIT ;  /* 0x000000000000794d */ /* 0x000fea0003800000 */
.L_x_418:
[----:B------:R-:W-:-:S09]  /*11ba0*/  UISETP.GT.AND UP0, UPT, UR4, 0x6, UPT ;  /* 0x000000060400788c */ /* 0x000fd2000bf04270 */
[----:B------:R-:W-:Y:S05]  /*11bb0*/  BRA.U UP0, `(.L_x_424) ;  /* 0x00000001002c7547 */ /* 0x000fea000b800000 */
[----:B------:R-:W-:-:S09]  /*11bc0*/  UISETP.NE.AND UP0, UPT, UR4, 0x5, UPT ;  /* 0x000000050400788c */ /* 0x000fd2000bf05270 */
[----:B------:R-:W-:Y:S05]  /*11bd0*/  BRA.U !UP0, `(.L_x_425) ;  /* 0x0000000108147547 */ /* 0x000fea000b800000 */
[----:B------:R-:W-:-:S09]  /*11be0*/  UISETP.NE.AND UP0, UPT, UR4, 0x6, UPT ;  /* 0x000000060400788c */ /* 0x000fd2000bf05270 */
[----:B------:R-:W-:Y:S05]  /*11bf0*/  BRA.U UP0, `(.L_x_421) ;  /* 0x0000000900307547 */ /* 0x000fea000b800000 */
[----:B-1----:R-:W-:-:S05]  /*11c00*/  IMAD.U32 R19, R19, 0x10000, RZ ;  /* 0x0001000013137824 */ /* 0x002fca00078e00ff */
[----:B------:R-:W-:Y:S01]  /*11c10*/  STG.E desc[UR36][R16.64], R19 ;  /* 0x0000001310007986 */ /* 0x000fe2000c101924 */
[----:B------:R-:W-:Y:S05]  /*11c20*/  EXIT ;  /* 0x000000000000794d */ /* 0x000fea0003800000 */
.L_x_425:
[----:B-1----:R-:W-:-:S05]  /*11c30*/  IMAD.U32 R0, R19, 0x10000, RZ ;  /* 0x0001000013007824 */ /* 0x002fca00078e00ff */
[----:B------:R-:W-:-:S05]  /*11c40*/  F2FP.F16.F32.PACK_AB R0, RZ, R0 ;  /* 0x00000000ff00723e */ /* 0x000fca00000000ff */
[----:B------:R-:W-:Y:S01]  /*11c50*/  STG.E.U16 desc[UR36][R16.64], R0 ;  /* 0x0000000010007986 */ /* 0x000fe2000c101524 */
[----:B------:R-:W-:Y:S05]  /*11c60*/  EXIT ;  /* 0x000000000000794d */ /* 0x000fea0003800000 */
.L_x_424:
[----:B------:R-:W-:-:S09]  /*11c70*/  UISETP.NE.AND UP0, UPT, UR4, 0x7, UPT ;  /* 0x000000070400788c */ /* 0x000fd2000bf05270 */
[----:B------:R-:W-:Y:S05]  /*11c80*/  BRA.U !UP0, `(.L_x_426) ;  /* 0x0000000108347547 */ /* 0x000fea000b800000 */
[----:B------:R-:W-:-:S09]  /*11c90*/  UISETP.NE.AND UP0, UPT, UR4, 0x8, UPT ;  /* 0x000000080400788c */ /* 0x000fd2000bf05270 */
[----:B------:R-:W-:Y:S05]  /*11ca0*/  BRA.U !UP0, `(.L_x_427) ;  /* 0x0000000108187547 */ /* 0x000fea000b800000 */
[----:B------:R-:W-:-:S09]  /*11cb0*/  UISETP.NE.AND UP0, UPT, UR4, 0x9, UPT ;  /* 0x000000090400788c */ /* 0x000fd2000bf05270 */
[----:B------:R-:W-:Y:S05]  /*11cc0*/  BRA.U UP0, `(.L_x_421) ;  /* 0x0000000500fc7547 */ /* 0x000fea000b800000 */
[----:B01----:R-:W-:Y:S02]  /*11cd0*/  IMAD.U32 R2, R19, 0x10000, RZ ;  /* 0x0001000013027824 */ /* 0x003fe400078e00ff */
[----:B------:R-:W-:-:S05]  /*11ce0*/  IMAD.MOV.U32 R3, RZ, RZ, RZ ;  /* 0x000000ffff037224 */ /* 0x000fca00078e00ff */
[----:B------:R-:W-:Y:S01]  /*11cf0*/  STG.E.64 desc[UR36][R16.64], R2 ;  /* 0x0000000210007986 */ /* 0x000fe2000c101b24 */
[----:B------:R-:W-:Y:S05]  /*11d00*/  EXIT ;  /* 0x000000000000794d */ /* 0x000fea0003800000 */
.L_x_427:
[----:B-1----:R-:W-:-:S04]  /*11d10*/  SHF.L.U32 R19, R19, 0x10, RZ ;  /* 0x0000001013137819 */ /* 0x002fc800000006ff */
[----:B0-----:R-:W-:-:S04]  /*11d20*/  F2FP.F16.F32.PACK_AB R3, RZ, R19 ;  /* 0x00000013ff03723e */ /* 0x001fc800000000ff */
[----:B------:R-:W-:-:S05]  /*11d30*/  PRMT R3, R3, 0x5410, RZ ;  /* 0x0000541003037816 */ /* 0x000fca00000000ff */
[----:B------:R-:W-:Y:S01]  /*11d40*/  STG.E desc[UR36][R16.64], R3 ;  /* 0x0000000310007986 */ /* 0x000fe2000c101924 */
[----:B------:R-:W-:Y:S05]  /*11d50*/  EXIT ;  /* 0x000000000000794d */ /* 0x000fea0003800000 */
.L_x_426:
[----:B01----:R-:W-:-:S04]  /*11d60*/  IMAD.U32 R2, R19, 0x10000, RZ ;  /* 0x0001000013027824 */ /* 0x003fc800078e00ff */
[----:B------:R-:W-:-:S06]  /*11d70*/  FMUL.FTZ R2, R2, 1 ;  /* 0x3f80000002027820 */ /* 0x000fcc0000410000 */
[----:B------:R-:W0:Y:S02]  /*11d80*/  F2F.F64.F32 R2, R2 ;  /* 0x0000000200027310 */ /* 0x000e240000201800 */
[----:B0-----:R-:W-:Y:S01]  /*11d90*/  STG.E.64 desc[UR36][R16.64], R2 ;  /* 0x0000000210007986 */ /* 0x001fe2000c101b24 */
[----:B------:R-:W-:Y:S05]  /*11da0*/  EXIT ;  /* 0x000000000000794d */ /* 0x000fea0003800000 */
.L_x_417:
        /* <DEDUP_REMOVED lines=10> */
[----:B01----:R-:W-:-:S06]  /*11e50*/  IMAD.U32 R3, R19, 0x10000, RZ ;  /* 0x0001000013037824 */ /* 0x003fcc00078e00ff */
[----:B------:R-:W0:Y:S02]  /*11e60*/  F2I.FTZ.U32.TRUNC.NTZ R3, R3 ;  /* 0x0000000300037305 */ /* 0x000e24000021f000 */
[----:B0-----:R-:W-:Y:S01]  /*11e70*/  STG.E.U16 desc[UR36][R16.64], R3 ;  /* 0x0000000310007986 */ /* 0x001fe2000c101524 */
[----:B------:R-:W-:Y:S05]  /*11e80*/  EXIT ;  /* 0x000000000000794d */ /* 0x000fea0003800000 */
.L_x_431:
[----:B01----:R-:W-:Y:S01]  /*11e90*/  IMAD.U32 R3, R19, 0x10000, RZ ;  /* 0x0001000013037824 */ /* 0x003fe200078e00ff */
        /* <DEDUP_REMOVED lines=12> */
[----:B------:R-:W-:Y:S01]  /*11f60*/  FADD.FTZ R0, R2, 8192 ;  /* 0x4600000002007421 */ /* 0x000fe20000010000 */
[----:B------:R-:W-:-:S04]  /*11f70*/  PRMT R8, RZ, 0x7610, R8 ;  /* 0x00007610ff087816 */ /* 0x000fc80000000008 */
[----:B------:R-:W-:-:S13]  /*11f80*/  LOP3.LUT P0, R0, R0, 0xff, RZ, 0xc0, !PT ;  /* 0x000000ff00007812 */ /* 0x000fda000780c0ff */
[----:B------:R-:W-:Y:S05]  /*11f90*/  @!P0 BRA `(.L_x_433) ;  /* 0x00000000000c8947 */ /* 0x000fea0003800000 */
.L_x_434:
[----:B------:R-:W-:-:S04]  /*11fa0*/  SHF.R.U32.HI R3, RZ, 0x18, R3 ;  /* 0x00000018ff037819 */ /* 0x000fc80000011603 */
[----:B------:R-:W-:-:S04]  /*11fb0*/  LOP3.LUT R0, R0, 0x80, R3, 0xf8, !PT ;  /* 0x0000008000007812 */ /* 0x000fc800078ef803 */
[----:B------:R-:W-:-:S07]  /*11fc0*/  PRMT R8, R0, 0x7610, R8 ;  /* 0x0000761000087816 */ /* 0x000fce0000000008 */
.L_x_433:
[----:B------:R-:W-:Y:S05]  /*11fd0*/  BSYNC.RECONVERGENT B0 ;  /* 0x0000000000007941 */ /* 0x000fea0003800200 */
.L_x_432:
[----:B------:R-:W-:Y:S01]  /*11fe0*/  STG.E.U8 desc[UR36][R16.64], R8 ;  /* 0x0000000810007986 */ /* 0x000fe2000c101124 */
[----:B------:R-:W-:Y:S05]  /*11ff0*/  EXIT ;  /* 0x000000000000794d */ /* 0x000fea0003800000 */
.L_x_430:
[----:B01----:R-:W-:Y:S01]  /*12000*/  IMAD.U32 R3, R19, 0x10000, RZ ;  /* 0x0001000013037824 */ /* 0x003fe200078e00ff */
[----:B------:R-:W-:Y:S01]  /*12010*/  BSSY.RECONVERGENT B0, `(.L_x_435) ;  /* 0x0000013000007945 */ /* 0x000fe20003800200 */
[----:B------:R-:W-:-:S03]  /*12020*/  HFMA2 R8, -RZ, RZ, 0, 7.62939453125e-06 ;  /* 0x00000080ff087431 */ /* 0x000fc600000001ff */
        /* <DEDUP_REMOVED lines=14> */
.L_x_437:
[----:B------:R-:W-:-:S04]  /*12110*/  SHF.R.U32.HI R3, RZ, 0x18, R3 ;  /* 0x00000018ff037819 */ /* 0x000fc80000011603 */
[----:B------:R-:W-:-:S04]  /*12120*/  LOP3.LUT R0, R0, 0x80, R3, 0xf8, !PT ;  /* 0x0000008000007812 */ /* 0x000fc800078ef803 */
[----:B------:R-:W-:-:S07]  /*12130*/  PRMT R8, R0, 0x7610, R8 ;  /* 0x0000761000087816 */ /* 0x000fce0000000008 */
.L_x_436:
[----:B------:R-:W-:Y:S05]  /*12140*/  BSYNC.RECONVERGENT B0 ;  /* 0x0000000000007941 */ /* 0x000fea0003800200 */
.L_x_435:
[----:B------:R-:W-:Y:S01]  /*12150*/  STG.E.U8 desc[UR36][R16.64], R8 ;  /* 0x0000000810007986 */ /* 0x000fe2000c101124 */
[----:B------:R-:W-:Y:S05]  /*12160*/  EXIT ;  /* 0x000000000000794d */ /* 0x000fea0003800000 */
.L_x_429:
[----:B------:R-:W-:-:S09]  /*12170*/  UISETP.NE.AND UP0, UPT, UR4, 0x1c, UPT ;  /* 0x0000001c0400788c */ /* 0x000fd2000bf05270 */
[----:B------:R-:W-:Y:S05]  /*12180*/  BRA.U !UP0, `(.L_x_438) ;  /* 0x0000000108607547 */ /* 0x000fea000b800000 */
[----:B------:R-:W-:-:S09]  /*12190*/  UISETP.NE.AND UP0, UPT, UR4, 0x1d, UPT ;  /* 0x0000001d0400788c */ /* 0x000fd2000bf05270 */
[----:B------:R-:W-:Y:S05]  /*121a0*/  BRA.U !UP0, `(.L_x_439) ;  /* 0x0000000108487547 */ /* 0x000fea000b800000 */
[----:B------:R-:W-:-:S09]  /*121b0*/  UISETP.NE.AND UP0, UPT, UR4, 0x2c, UPT ;  /* 0x0000002c0400788c */ /* 0x000fd2000bf05270 */
[----:B------:R-:W-:Y:S05]  /*121c0*/  BRA.U UP0, `(.L_x_421) ;  /* 0x0000000100bc7547 */ /* 0x000fea000b800000 */
[----:B-1----:R-:W-:Y:S02]  /*121d0*/  IMAD.U32 R19, R19, 0x10000, RZ ;  /* 0x0001000013137824 */ /* 0x002fe400078e00ff */
[----:B0-----:R-:W-:-:S03]  /*121e0*/  IMAD.MOV.U32 R3, RZ, RZ, 0xff ;  /* 0x000000ffff037424 */ /* 0x001fc600078e00ff */
        /* <DEDUP_REMOVED lines=12> */
[----:B------:R-:W-:Y:S01]  /*122b0*/  STG.E.U8 desc[UR36][R16.64], R3 ;  /* 0x0000000310007986 */ /* 0x000fe2000c101124 */
[----:B------:R-:W-:Y:S05]  /*122c0*/  EXIT ;  /* 0x000000000000794d */ /* 0x000fea0003800000 */
.L_x_439:
[----:B01----:R-:W-:-:S06]  /*122d0*/  SHF.L.U32 R2, R19, 0x10, RZ ;  /* 0x0000001013027819 */ /* 0x003fcc00000006ff */
[----:B------:R-:W0:Y:S02]  /*122e0*/  F2I.U64.TRUNC R2, R2 ;  /* 0x0000000200027311 */ /* 0x000e24000020d800 */
[----:B0-----:R-:W-:Y:S01]  /*122f0*/  STG.E.64 desc[UR36][R16.64], R2 ;  /* 0x0000000210007986 */ /* 0x001fe2000c101b24 */
[----:B------:R-:W-:Y:S05]  /*12300*/  EXIT ;  /* 0x000000000000794d */ /* 0x000fea0003800000 */
.L_x_438:
[----:B-1----:R-:W-:-:S06]  /*12310*/  IMAD.U32 R19, R19, 0x10000, RZ ;  /* 0x0001000013137824 */ /* 0x002fcc00078e00ff */
[----:B------:R-:W1:Y:S02]  /*12320*/  F2I.FTZ.U32.TRUNC.NTZ R19, R19 ;  /* 0x0000001300137305 */ /* 0x000e64000021f000 */
[----:B-1----:R-:W-:Y:S01]  /*12330*/  STG.E desc[UR36][R16.64], R19 ;  /* 0x0000001310007986 */ /* 0x002fe2000c101924 */
[----:B------:R-:W-:Y:S05]  /*12340*/  EXIT ;  /* 0x000000000000794d */ /* 0x000fea0003800000 */
.L_x_428:
        /* <DEDUP_REMOVED lines=8> */
[----:B0-----:R-:W-:-:S05]  /*123d0*/  SEL R3, RZ, 0x1, !P0 ;  /* 0x00000001ff037807 */ /* 0x001fca0004000000 */
[----:B------:R-:W-:Y:S01]  /*123e0*/  STG.E.U8 desc[UR36][R16.64], R3 ;  /* 0x0000000310007986 */ /* 0x000fe2000c101124 */
[----:B------:R-:W-:Y:S05]  /*123f0*/  EXIT ;  /* 0x000000000000794d */ /* 0x000fea0003800000 */
.L_x_441:
[----:B-1----:R-:W-:Y:S01]  /*12400*/  IMAD.U32 R19, R19, 0x10000, RZ ;  /* 0x0001000013137824 */ /* 0x002fe200078e00ff */
[----:B0-----:R-:W-:-:S03]  /*12410*/  CS2R R6, SRZ ;  /* 0x0000000000067805 */ /* 0x001fc6000001ff00 */
[----:B------:R-:W-:-:S06]  /*12420*/  FMUL.FTZ R4, R19, 1 ;  /* 0x3f80000013047820 */ /* 0x000fcc0000410000 */
[----:B------:R-:W0:Y:S02]  /*12430*/  F2F.F64.F32 R4, R4 ;  /* 0x0000000400047310 */ /* 0x000e240000201800 */
[----:B0-----:R-:W-:Y:S01]  /*12440*/  STG.E.128 desc[UR36][R16.64], R4 ;  /* 0x0000000410007986 */ /* 0x001fe2000c101d24 */
[----:B------:R-:W-:Y:S05]  /*12450*/  EXIT ;  /* 0x000000000000794d */ /* 0x000fea0003800000 */
.L_x_440:
[----:B------:R-:W-:-:S09]  /*12460*/  UISETP.NE.AND UP0, UPT, UR4, 0xf, UPT ;  /* 0x0000000f0400788c */ /* 0x000fd2000bf05270 */
[----:B------:R-:W-:Y:S05]  /*12470*/  BRA.U !UP0, `(.L_x_442) ;  /* 0x0000000108e87547 */ /* 0x000fea000b800000 */
[----:B------:R-:W-:-:S09]  /*12480*/  UISETP.NE.AND UP0, UPT, UR4, 0x17, UPT ;  /* 0x000000170400788c */ /* 0x000fd2000bf05270 */
[----:B------:R-:W-:Y:S05]  /*12490*/  BRA.U !UP0, `(.L_x_443) ;  /* 0x0000000108907547 */ /* 0x000fea000b800000 */
[----:B------:R-:W-:-:S09]  /*124a0*/  UISETP.NE.AND UP0, UPT, UR4, 0x18, UPT ;  /* 0x000000180400788c */ /* 0x000fd2000bf05270 */
[----:B------:R-:W-:Y:S05]  /*124b0*/  BRA.U !UP0, `(.L_x_444) ;  /* 0x0000000108447547 */ /* 0x000fea000b800000 */
.L_x_421:
[----:B------:R-:W-:Y:S01]  /*124c0*/  MOV R0, 0x0 ;  /* 0x0000000000007802 */ /* 0x000fe20000000f00 */
[----:B------:R-:W2:Y:S01]  /*124d0*/  LDCU.64 UR4, c[0x4][0x178] ;  /* 0x01002f00ff0477ac */ /* 0x000ea20008000a00 */
[----:B------:R-:W-:Y:S02]  /*124e0*/  HFMA2 R13, -RZ, RZ, 0, 0 ;  /* 0x00000000ff0d7431 */ /* 0x000fe400000001ff */
[----:B------:R-:W-:Y:S01]  /*124f0*/  IMAD.MOV.U32 R8, RZ, RZ, 0x65 ;  /* 0x00000065ff087424 */ /* 0x000fe200078e00ff */
[----:B0-----:R0:W3:Y:S01]  /*12500*/  LDC.64 R2, c[0x4][R0] ;  /* 0x0100000000027b82 */ /* 0x0010e20000000a00 */
[----:B------:R-:W4:Y:S01]  /*12510*/  LDCU.64 UR6, c[0x4][0x180] ;  /* 0x01003000ff0677ac */ /* 0x000f220008000a00 */
[----:B------:R-:W-:Y:S01]  /*12520*/  IMAD.MOV.U32 R12, RZ, RZ, 0x1 ;  /* 0x00000001ff0c7424 */ /* 0x000fe200078e00ff */
[----:B------:R-:W5:Y:S01]  /*12530*/  LDCU.64 UR8, c[0x4][0x90] ;  /* 0x01001200ff0877ac */ /* 0x000f620008000a00 */
[----:B--2---:R-:W-:Y:S02]  /*12540*/  IMAD.U32 R4, RZ, RZ, UR4 ;  /* 0x00000004ff047e24 */ /* 0x004fe4000f8e00ff */
[----:B------:R-:W-:Y:S01]  /*12550*/  IMAD.U32 R5, RZ, RZ, UR5 ;  /* 0x00000005ff057e24 */ /* 0x000fe2000f8e00ff */
[----:B----4-:R-:W-:Y:S01]  /*12560*/  MOV R6, UR6 ;  /* 0x0000000600067c02 */ /* 0x010fe20008000f00 */
[----:B------:R-:W-:-:S02]  /*12570*/  IMAD.U32 R7, RZ, RZ, UR7 ;  /* 0x00000007ff077e24 */ /* 0x000fc4000f8e00ff */
[----:B-----5:R-:W-:Y:S02]  /*12580*/  IMAD.U32 R10, RZ, RZ, UR8 ;  /* 0x00000008ff0a7e24 */ /* 0x020fe4000f8e00ff */
[----:B0-----:R-:W-:-:S07]  /*12590*/  IMAD.U32 R11, RZ, RZ, UR9 ;  /* 0x00000009ff0b7e24 */ /* 0x001fce000f8e00ff */
[----:B------:R-:W-:-:S07]  /*125a0*/  LEPC R20, `(.L_x_445) ;  /* 0x000000001014794e */ /* 0x000fce0000000000 */
[----:B-1-3--:R-:W-:Y:S05]  /*125b0*/  CALL.ABS.NOINC R2 ;  /* 0x0000000002007343 */ /* 0x00afea0003c00000 */
.L_x_445:
[----:B------:R-:W-:Y:S05]  /*125c0*/  EXIT ;  /* 0x000000000000794d */ /* 0x000fea0003800000 */
.L_x_444:
[----:B-1----:R-:W-:Y:S01]  /*125d0*/  IMAD.U32 R19, R19, 0x10000, RZ ;  /* 0x0001000013137824 */ /* 0x002fe200078e00ff */
[----:B------:R-:W-:Y:S01]  /*125e0*/  BSSY.RECONVERGENT B0, `(.L_x_446) ;  /* 0x000000c000007945 */ /* 0x000fe20003800200 */
[----:B------:R-:W-:-:S03]  /*125f0*/  IMAD.MOV.U32 R0, RZ, RZ, 0x7f ;  /* 0x0000007fff007424 */ /* 0x000fc600078e00ff */
[----:B0-----:R-:W-:Y:S02]  /*12600*/  LOP3.LUT R2, R19, 0x7fffffff, RZ, 0xc0, !PT ;  /* 0x7fffffff13027812 */ /* 0x001fe400078ec0ff */
        /* <DEDUP_REMOVED lines=9> */
.L_x_447:
[----:B------:R-:W-:Y:S05]  /*126a0*/  BSYNC.RECONVERGENT B0 ;  /* 0x0000000000007941 */ /* 0x000fea0003800200 */
.L_x_446:
[----:B------:R-:W-:-:S05]  /*126b0*/  LOP3.LUT R3, R0, 0x80, R3, 0xf8, !PT ;  /* 0x0000008000037812 */ /* 0x000fca00078ef803 */
[----:B------:R-:W-:Y:S01]  /*126c0*/  STG.E.U8 desc[UR36][R16.64], R3 ;  /* 0x0000000310007986 */ /* 0x000fe2000c101124 */
[----:B------:R-:W-:Y:S05]  /*126d0*/  EXIT ;  /* 0x000000000000794d */ /* 0x000fea0003800000 */
.L_x_443:
[----:B01----:R-:W-:Y:S01]  /*126e0*/  IMAD.U32 R3, R19, 0x10000, RZ ;  /* 0x0001000013037824 */ /* 0x003fe200078e00ff */
        /* <DEDUP_REMOVED lines=11> */
.L_x_449:
[----:B------:R-:W-:Y:S01]  /*127a0*/  IMAD.MOV.U32 R0, RZ, RZ, 0x7f ;  /* 0x0000007fff007424 */ /* 0x000fe200078e00ff */
[----:B------:R-:W-:-:S04]  /*127b0*/  ISETP.GT.U32.AND P0, PT, R2, 0x7f800000, PT ;  /* 0x7f8000000200780c */ /* 0x000fc80003f04070 */
[----:B------:R-:W-:-:S09]  /*127c0*/  SEL R0, R0, 0x7c, P0 ;  /* 0x0000007c00007807 */ /* 0x000fd20000000000 */
.L_x_450:
[----:B------:R-:W-:Y:S05]  /*127d0*/  BSYNC.RECONVERGENT B0 ;  /* 0x0000000000007941 */ /* 0x000fea0003800200 */
.L_x_448:
[----:B------:R-:W-:-:S04]  /*127e0*/  SHF.R.U32.HI R3, RZ, 0x18, R3 ;  /* 0x00000018ff037819 */ /* 0x000fc80000011603 */
[----:B------:R-:W-:-:S05]  /*127f0*/  LOP3.LUT R3, R0, 0x80, R3, 0xf8, !PT ;  /* 0x0000008000037812 */ /* 0x000fca00078ef803 */
[----:B------:R-:W-:Y:S01]  /*12800*/  STG.E.U8 desc[UR36][R16.64], R3 ;  /* 0x0000000310007986 */ /* 0x000fe2000c101124 */
[----:B------:R-:W-:Y:S05]  /*12810*/  EXIT ;  /* 0x000000000000794d */ /* 0x000fea0003800000 */
.L_x_442:
[----:B-1----:R-:W-:Y:S01]  /*12820*/  STG.E.U16 desc[UR36][R16.64], R19 ;  /* 0x0000001310007986 */ /* 0x002fe2000c101524 */
[----:B------:R-:W-:Y:S05]  /*12830*/  EXIT ;  /* 0x000000000000794d */ /* 0x000fea0003800000 */
.L_x_451:
[----:B------:R-:W-:-:S00]  /*12840*/  BRA `(.L_x_451) ;  /* 0xfffffffc00fc7947 */ /* 0x000fc0000383ffff */
[----:B------:R-:W-:-:S00]  /*12850*/  NOP ;  /* 0x0000000000007918 */ /* 0x000fc00000000000 */
        /* <DEDUP_REMOVED lines=10> */
.L_x_54778:


//--------------------- .text._ZN2at6native27unrolled_elementwise_kernelINS0_13BinaryFunctorIN3c108BFloat16ES4_S4_ZZZNS0_16fmod_kernel_cudaERNS_18TensorIteratorBaseEENKUlvE0_clEvENKUlvE2_clEvEUlS4_S4_E_EESt5arrayIPcLm3EELi4E23TrivialOffsetCalculatorILi2EjESE_ILi1EjENS0_6memory12LoadWithCastILi2EEENSH_13StoreWithCastILi1EEEEEviT_T0_T2_T3_T4_T5_ --------------------------
	.section	.text._ZN2at6native27unrolled_elementwise_kernelINS0_13BinaryFunctorIN3c108BFloat16ES4_S4_ZZZNS0_16fmod_kernel_cudaERNS_18TensorIteratorBaseEENKUlvE0_clEvENKUlvE2_clEvEUlS4_S4_E_EESt5arrayIPcLm3EELi4E23TrivialOffsetCalculatorILi2EjESE_ILi1EjENS0_6memory12LoadWithCastILi2EEENSH_13StoreWithCastILi1EEEEEviT_T0_T2_T3_T4_T5_,"ax",@progbits
	.align	128
        .global         _ZN2at6native27unrolled_elementwise_kernelINS0_13BinaryFunctorIN3c108BFloat16ES4_S4_ZZZNS0_16fmod_kernel_cudaERNS_18TensorIteratorBaseEENKUlvE0_clEvENKUlvE2_clEvEUlS4_S4_E_EESt5arrayIPcLm3EELi4E23TrivialOffsetCalculatorILi2EjESE_ILi1EjENS0_6memory12LoadWithCastILi2EEENSH_13StoreWithCastILi1EEEEEviT_T0_T2_T3_T4_T5_
        .type           _ZN2at6native27unrolled_elementwise_kernelINS0_13BinaryFunctorIN3c108BFloat16ES4_S4_ZZZNS0_16fmod_kernel_cudaERNS_18TensorIteratorBaseEENKUlvE0_clEvENKUlvE2_clEvEUlS4_S4_E_EESt5arrayIPcLm3EELi4E23TrivialOffsetCalculatorILi2EjESE_ILi1EjENS0_6memory12LoadWithCastILi2EEENSH_13StoreWithCastILi1EEEEEviT_T0_T2_T3_T4_T5_,@function
        .size           _ZN2at6native27unrolled_elementwise_kernelINS0_13BinaryFunctorIN3c108BFloat16ES4_S4_ZZZNS0_16fmod_kernel_cudaERNS_18TensorIteratorBaseEENKUlvE0_clEvENKUlvE2_clEvEUlS4_S4_E_EESt5arrayIPcLm3EELi4E23TrivialOffsetCalculatorILi2EjESE_ILi1EjENS0_6memory12LoadWithCastILi2EEENSH_13StoreWithCastILi1EEEEEviT_T0_T2_T3_T4_T5_,(.L_x_54779 - _ZN2at6native27unrolled_elementwise_kernelINS0_13BinaryFunctorIN3c108BFloat16ES4_S4_ZZZNS0_16fmod_kernel_cudaERNS_18TensorIteratorBaseEENKUlvE0_clEvENKUlvE2_clEvEUlS4_S4_E_EESt5arrayIPcLm3EELi4E23TrivialOffsetCalculatorILi2EjESE_ILi1EjENS0_6memory12LoadWithCastILi2EEENSH_13StoreWithCastILi1EEEEEviT_T0_T2_T3_T4_T5_)
        .other          _ZN2at6native27unrolled_elementwise_kernelINS0_13BinaryFunctorIN3c108BFloat16ES4_S4_ZZZNS0_16fmod_kernel_cudaERNS_18TensorIteratorBaseEENKUlvE0_clEvENKUlvE2_clEvEUlS4_S4_E_EESt5arrayIPcLm3EELi4E23TrivialOffsetCalculatorILi2EjESE_ILi1EjENS0_6memory12LoadWithCastILi2EEENSH_13StoreWithCastILi1EEEEEviT_T0_T2_T3_T4_T5_,@"STO_CUDA_ENTRY STV_DEFAULT"
_ZN2at6native27unrolled_elementwise_kernelINS0_13BinaryFunctorIN3c108BFloat16ES4_S4_ZZZNS0_16fmod_kernel_cudaERNS_18TensorIteratorBaseEENKUlvE0_clEvENKUlvE2_clEvEUlS4_S4_E_EESt5arrayIPcLm3EELi4E23TrivialOffsetCalculatorILi2EjESE_ILi1EjENS0_6memory12LoadWithCastILi2EEENSH_13StoreWithCastILi1EEEEEviT_T0_T2_T3_T4_T5_:
.text._ZN2at6native27unrolled_elementwise_kernelINS0_13BinaryFunctorIN3c108BFloat16ES4_S4_ZZZNS0_16fmod_kernel_cudaERNS_18TensorIteratorBaseEENKUlvE0_clEvENKUlvE2_clEvEUlS4_S4_E_EESt5arrayIPcLm3EELi4E23TrivialOffsetCalculatorILi2EjESE_ILi1EjENS0_6memory12LoadWithCastILi2EEENSH_13StoreWithCastILi1EEEEEviT_T0_T2_T3_T4_T5_:
[----:B------:R-:W0:Y:S01]  /*0000*/  LDC R1, c[0x0][0x37c] ;  /* 0x0000df00ff017b82 */ /* 0x000e220000000800 */
[----:B------:R-:W1:Y:S07]  /*0010*/  S2R R2, SR_CTAID.X ;  /* 0x0000000000027919 */ /* 0x000e6e0000002500 */
[----:B------:R-:W1:Y:S01]  /*0020*/  LDC R3, c[0x0][0x380] ;  /* 0x0000e000ff037b82 */ /* 0x000e620000000800 */
[----:B------:R-:W2:Y:S01]  /*0030*/  LDCU.64 UR36, c[0x0][0x358] ;  /* 0x00006b00ff2477ac */ /* 0x000ea20008000a00 */
[----:B------:R-:W-:Y:S01]  /*0040*/  BSSY.RECONVERGENT B6, `(.L_x_452) ;  /* 0x0000222000067945 */ /* 0x000fe20003800200 */
[----:B------:R-:W3:Y:S01]  /*0050*/  S2R R27, SR_TID.X ;  /* 0x00000000001b7919 */ /* 0x000ee20000002100 */
[----:B------:R-:W-:Y:S01]  /*0060*/  PRMT R26, RZ, 0x7610, R26 ;  /* 0x00007610ff1a7816 */ /* 0x000fe2000000001a */
[----:B------:R-:W4:Y:S01]  /*0070*/  LDCU.U8 UR38, c[0x0][0x3a4] ;  /* 0x00007480ff2677ac */ /* 0x000f220008000000 */
[----:B------:R-:W-:Y:S01]  /*0080*/  PRMT R23, RZ, 0x7610, R23 ;  /* 0x00007610ff177816 */ /* 0x000fe20000000017 */
[----:B------:R-:W0:Y:S01]  /*0090*/  LDCU.U8 UR39, c[0x0][0x3a5] ;  /* 0x000074a0ff2777ac */ /* 0x000e220008000000 */
[----:B-1----:R-:W-:-:S02]  /*00a0*/  IMAD R16, R2, -0x200, R3 ;  /* 0xfffffe0002107824 */ /* 0x002fc400078e0203 */
[----:B---3--:R-:W-:-:S03]  /*00b0*/  IMAD.MOV.U32 R25, RZ, RZ, R27 ;  /* 0x000000ffff197224 */ /* 0x008fc600078e001b */
[----:B------:R-:W-:-:S13]  /*00c0*/  ISETP.GE.AND P0, PT, R27, R16, PT ;  /* 0x000000101b00720c */ /* 0x000fda0003f06270 */
[----:B0-2-4-:R-:W-:Y:S05]  /*00d0*/  @P0 BRA `(.L_x_453) ;  /* 0x0000002000600947 */ /* 0x015fea0003800000 */
[----:B------:R-:W0:Y:S01]  /*00e0*/  LDC.64 R4, c[0x0][0x390] ;  /* 0x0000e400ff047b82 */ /* 0x000e220000000a00 */
[----:B------:R-:W1:Y:S01]  /*00f0*/  LDCU UR5, c[0x0][0x3a8] ;  /* 0x00007500ff0577ac */ /* 0x000e620008000800 */
[----:B------:R-:W-:Y:S01]  /*0100*/  IMAD R17, R2, 0x200, R25 ;  /* 0x0000020002117824 */ /* 0x000fe200078e0219 */
[----:B------:R-:W-:-:S04]  /*0110*/  UPRMT UR4, UR38, 0x9910, URZ ;  /* 0x0000991026047896 */ /* 0x000fc800080000ff */
[----:B------:R-:W-:Y:S01]  /*0120*/  UISETP.GT.AND UP0, UPT, UR4, 0x9, UPT ;  /* 0x000000090400788c */ /* 0x000fe2000bf04270 */
[----:B-1----:R-:W-:-:S05]  /*0130*/  IMAD R3, R17, UR5, RZ ;  /* 0x0000000511037c24 */ /* 0x002fca000f8e02ff */
[----:B0-----:R-:W-:-:S05]  /*0140*/  IADD3 R4, P0, PT, R3, R4, RZ ;  /* 0x0000000403047210 */ /* 0x001fca0007f1e0ff */
[----:B------:R-:W-:Y:S01]  /*0150*/  IMAD.X R5, RZ, RZ, R5, P0 ;  /* 0x000000ffff057224 */ /* 0x000fe200000e0605 */
        /* <DEDUP_REMOVED lines=14> */
.L_x_457:
[----:B------:R-:W2:Y:S02]  /*0240*/  LDG.E.U8 R4, desc[UR36][R4.64] ;  /* 0x0000002404047981 */ /* 0x000ea4000c1e1100 */
[----:B--2---:R-:W-:-:S04]  /*0250*/  I2FP.F32.U32 R0, R4 ;  /* 0x0000000400007245 */ /* 0x004fc80000201000 */
[----:B------:R-:W-:-:S04]  /*0260*/  F2FP.BF16.F32.PACK_AB R0, RZ, R0 ;  /* 0x00000000ff00723e */ /* 0x000fc800000010ff */
[----:B------:R-:W-:Y:S01]  /*0270*/  PRMT R26, R0, 0x7610, R26 ;  /* 0x00007610001a7816 */ /* 0x000fe2000000001a */
[----:B------:R-:W-:Y:S06]  /*0280*/  BRA `(.L_x_459) ;  /* 0x0000000c00c47947 */ /* 0x000fec0003800000 */
.L_x_456:
        /* <DEDUP_REMOVED lines=11> */
.L_x_461:
[----:B------:R-:W2:Y:S02]  /*0340*/  LDG.E R4, desc[UR36][R4.64] ;  /* 0x0000002404047981 */ /* 0x000ea4000c1e1900 */
[----:B--2---:R-:W-:-:S04]  /*0350*/  I2FP.F32.S32 R0, R4 ;  /* 0x0000000400007245 */ /* 0x004fc80000201400 */
[----:B------:R-:W-:-:S04]  /*0360*/  F2FP.BF16.F32.PACK_AB R0, RZ, R0 ;  /* 0x00000000ff00723e */ /* 0x000fc800000010ff */
[----:B------:R-:W-:Y:S01]  /*0370*/  PRMT R26, R0, 0x7610, R26 ;  /* 0x00007610001a7816 */ /* 0x000fe2000000001a */
[----:B------:R-:W-:Y:S06]  /*0380*/  BRA `(.L_x_459) ;  /* 0x0000000c00847947 */ /* 0x000fec0003800000 */
.L_x_460:
[----:B------:R-:W2:Y:S02]  /*0390*/  LDG.E.U16 R4, desc[UR36][R4.64] ;  /* 0x0000002404047981 */ /* 0x000ea4000c1e1500 */
[----:B--2---:R-:W0:Y:S02]  /*03a0*/  I2F.S16 R0, R4 ;  /* 0x0000000400007306 */ /* 0x004e240000101400 */
[----:B0-----:R-:W-:-:S04]  /*03b0*/  F2FP.BF16.F32.PACK_AB R0, RZ, R0 ;  /* 0x00000000ff00723e */ /* 0x001fc800000010ff */
[----:B------:R-:W-:Y:S01]  /*03c0*/  PRMT R26, R0, 0x7610, R26 ;  /* 0x00007610001a7816 */ /* 0x000fe2000000001a */
[----:B------:R-:W-:Y:S06]  /*03d0*/  BRA `(.L_x_459) ;  /* 0x0000000c00707947 */ /* 0x000fec0003800000 */
.L_x_455:
        /* <DEDUP_REMOVED lines=9> */
.L_x_463:
[----:B------:R-:W2:Y:S02]  /*0470*/  LDG.E.U16 R0, desc[UR36][R4.64] ;  /* 0x0000002404007981 */ /* 0x000ea4000c1e1500 */
[----:B--2---:R-:W-:-:S05]  /*0480*/  HADD2.F32 R0, -RZ, R0.H0_H0 ;  /* 0x20000000ff007230 */ /* 0x004fca0000004100 */
[----:B------:R-:W-:-:S04]  /*0490*/  F2FP.BF16.F32.PACK_AB R0, RZ, R0 ;  /* 0x00000000ff00723e */ /* 0x000fc800000010ff */
[----:B------:R-:W-:Y:S01]  /*04a0*/  PRMT R26, R0, 0x7610, R26 ;  /* 0x00007610001a7816 */ /* 0x000fe2000000001a */
[----:B------:R-:W-:Y:S06]  /*04b0*/  BRA `(.L_x_459) ;  /* 0x0000000c00387947 */ /* 0x000fec0003800000 */
.L_x_462:
        /* <DEDUP_REMOVED lines=9> */
.L_x_465:
[----:B------:R-:W2:Y:S02]  /*0550*/  LDG.E.U16 R4, desc[UR36][R4.64] ;  /* 0x0000002404047981 */ /* 0x000ea4000c1e1500 */
[----:B--2---:R-:W-:-:S05]  /*0560*/  HADD2.F32 R0, -RZ, R4.H0_H0 ;  /* 0x20000004ff007230 */ /* 0x004fca0000004100 */
[----:B------:R-:W-:-:S04]  /*0570*/  F2FP.BF16.F32.PACK_AB R0, RZ, R0 ;  /* 0x00000000ff00723e */ /* 0x000fc800000010ff */
[----:B------:R-:W-:Y:S01]  /*0580*/  PRMT R26, R0, 0x7610, R26 ;  /* 0x00007610001a7816 */ /* 0x000fe2000000001a */
[----:B------:R-:W-:Y:S06]  /*0590*/  BRA `(.L_x_459) ;  /* 0x0000000c00007947 */ /* 0x000fec0003800000 */
.L_x_464:
        /* <DEDUP_REMOVED lines=9> */
.L_x_454:
        /* <DEDUP_REMOVED lines=14> */
.L_x_468:
        /* <DEDUP_REMOVED lines=9> */
.L_x_467:
        /* <DEDUP_REMOVED lines=27> */
.L_x_470:
[----:B------:R-:W2:Y:S02]  /*0950*/  LDG.E.U8 R4, desc[UR36][R4.64] ;  /* 0x0000002404047981 */ /* 0x000ea4000c1e1100 */
[C---:B--2---:R-:W-:Y:S02]  /*0960*/  IMAD.SHL.U32 R3, R4.reuse, 0x2000000, RZ ;  /* 0x0200000004037824 */ /* 0x044fe400078e00ff */
[----:B------:R-:W-:-:S03]  /*0970*/  IMAD.SHL.U32 R6, R4, 0x100, RZ ;  /* 0x0000010004067824 */ /* 0x000fc600078e00ff */
[----:B------:R-:W-:-:S13]  /*0980*/  ISETP.GT.U32.AND P0, PT, R3, 0x7ffffff, PT ;  /* 0x07ffffff0300780c */ /* 0x000fda0003f04070 */
[----:B------:R-:W-:Y:S02]  /*0990*/  @!P0 LOP3.LUT R0, R6, 0x7f00, RZ, 0xc0, !PT ;  /* 0x00007f0006008812 */ /* 0x000fe400078ec0ff */
[----:B------:R-:W-:Y:S02]  /*09a0*/  @P0 LEA.HI R3, R3, 0x70000000, RZ, 0x1c ;  /* 0x7000000003030811 */ /* 0x000fe400078fe0ff */
[----:B------:R-:W-:Y:S02]  /*09b0*/  @!P0 LOP3.LUT R0, R0, 0x3f000000, RZ, 0xfc, !PT ;  /* 0x3f00000000008812 */ /* 0x000fe400078efcff */
[----:B------:R-:W-:-:S03]  /*09c0*/  PRMT R6, R6, 0x9910, RZ ;  /* 0x0000991006067816 */ /* 0x000fc600000000ff */
[----:B------:R-:W-:Y:S01]  /*09d0*/  @!P0 FADD.FTZ R0, R0, -0.5 ;  /* 0xbf00000000008421 */ /* 0x000fe20000010000 */
[----:B------:R-:W-:Y:S01]  /*09e0*/  @P0 FMUL.FTZ R0, R3, 1.9259299443872358531e-34 ;  /* 0x0780000003000820 */ /* 0x000fe20000410000 */
[----:B------:R-:W-:-:S05]  /*09f0*/  IMAD.MOV.U32 R3, RZ, RZ, R6 ;  /* 0x000000ffff037224 */ /* 0x000fca00078e0006 */
[----:B------:R-:W-:-:S04]  /*0a00*/  LOP3.LUT R0, R0, 0x80000000, R3, 0xf8, !PT ;  /* 0x8000000000007812 */ /* 0x000fc800078ef803 */
[----:B------:R-:W-:-:S04]  /*0a10*/  F2FP.BF16.F32.PACK_AB R0, RZ, R0 ;  /* 0x00000000ff00723e */ /* 0x000fc800000010ff */
[----:B------:R-:W-:Y:S01]  /*0a20*/  PRMT R26, R0, 0x7610, R26 ;  /* 0x00007610001a7816 */ /* 0x000fe2000000001a */
[----:B------:R-:W-:Y:S06]  /*0a30*/  BRA `(.L_x_459) ;  /* 0x0000000400d87947 */ /* 0x000fec0003800000 */
.L_x_469:
[----:B------:R0:W5:Y:S01]  /*0a40*/  LDG.E.U16 R26, desc[UR36][R4.64] ;  /* 0x00000024041a7981 */ /* 0x000162000c1e1500 */
[----:B------:R-:W-:Y:S05]  /*0a50*/  BRA `(.L_x_459) ;  /* 0x0000000400d07947 */ /* 0x000fea0003800000 */
.L_x_466:
        /* <DEDUP_REMOVED lines=13> */
.L_x_473:
        /* <DEDUP_REMOVED lines=21> */
.L_x_477:
[----:B------:R-:W-:Y:S05]  /*0c80*/  BSYNC.RECONVERGENT B1 ;  /* 0x0000000000017941 */ /* 0x000fea0003800200 */
.L_x_476:
[----:B------:R-:W-:Y:S01]  /*0c90*/  IMAD.SHL.U32 R0, R0, 0x100000, RZ ;  /* 0x0010000000007824 */ /* 0x000fe200078e00ff */
[----:B------:R-:W-:-:S04]  /*0ca0*/  LEA R3, R3, 0x3b800000, 0x17 ;  /* 0x3b80000003037811 */ /* 0x000fc800078eb8ff */
[----:B------:R-:W-:-:S07]  /*0cb0*/  LOP3.LUT R0, R3, R0, R7, 0xfe, !PT ;  /* 0x0000000003007212 */ /* 0x000fce00078efe07 */
.L_x_475:
[----:B------:R-:W-:Y:S05]  /*0cc0*/  BSYNC.RECONVERGENT B0 ;  /* 0x0000000000007941 */ /* 0x000fea0003800200 */
.L_x_474:
[----:B------:R-:W-:-:S04]  /*0cd0*/  F2FP.BF16.F32.PACK_AB R0, RZ, R0 ;  /* 0x00000000ff00723e */ /* 0x000fc800000010ff */
[----:B------:R-:W-:Y:S01]  /*0ce0*/  PRMT R26, R0, 0x7610, R26 ;  /* 0x00007610001a7816 */ /* 0x000fe2000000001a */
[----:B------:R-:W-:Y:S06]  /*0cf0*/  BRA `(.L_x_459) ;  /* 0x0000000400287947 */ /* 0x000fec0003800000 */
.L_x_472:
        /* <DEDUP_REMOVED lines=21> */
.L_x_481:
[----:B------:R-:W-:Y:S05]  /*0e50*/  BSYNC.RECONVERGENT B1 ;  /* 0x0000000000017941 */ /* 0x000fea0003800200 */
.L_x_480:
[----:B------:R-:W-:Y:S01]  /*0e60*/  IMAD.SHL.U32 R0, R0, 0x200000, RZ ;  /* 0x0020000000007824 */ /* 0x000fe200078e00ff */
[----:B------:R-:W-:-:S04]  /*0e70*/  LEA R3, R3, 0x37800000, 0x17 ;  /* 0x3780000003037811 */ /* 0x000fc800078eb8ff */
[----:B------:R-:W-:-:S07]  /*0e80*/  LOP3.LUT R0, R3, R0, R7, 0xfe, !PT ;  /* 0x0000000003007212 */ /* 0x000fce00078efe07 */
.L_x_479:
[----:B------:R-:W-:Y:S05]  /*0e90*/  BSYNC.RECONVERGENT B0 ;  /* 0x0000000000007941 */ /* 0x000fea0003800200 */
.L_x_478:
[----:B------:R-:W-:-:S04]  /*0ea0*/  F2FP.BF16.F32.PACK_AB R0, RZ, R0 ;  /* 0x00000000ff00723e */ /* 0x000fc800000010ff */
[----:B------:R-:W-:Y:S01]  /*0eb0*/  PRMT R26, R0, 0x7610, R26 ;  /* 0x00007610001a7816 */ /* 0x000fe2000000001a */
[----:B------:R-:W-:Y:S06]  /*0ec0*/  BRA `(.L_x_459) ;  /* 0x0000000000b47947 */ /* 0x000fec0003800000 */
.L_x_471:
[----:B------:R-:W-:-:S09]  /*0ed0*/  UISETP.NE.AND UP0, UPT, UR4, 0x1c, UPT ;  /* 0x0000001c0400788c */ /* 0x000fd2000bf05270 */
[----:B------:R-:W-:Y:S05]  /*0ee0*/  BRA.U !UP0, `(.L_x_482) ;  /* 0x00000001089c7547 */ /* 0x000fea000b800000 */
[----:B------:R-:W-:-:S09]  /*0ef0*/  UISETP.NE.AND UP0, UPT, UR4, 0x1d, UPT ;  /* 0x0000001d0400788c */ /* 0x000fd2000bf05270 */
[----:B------:R-:W-:Y:S05]  /*0f00*/  BRA.U !UP0, `(.L_x_483) ;  /* 0x0000000108807547 */ /* 0x000fea000b800000 */
[----:B------:R-:W-:-:S09]  /*0f10*/  UISETP.NE.AND UP0, UPT, UR4, 0x2c, UPT ;  /* 0x0000002c0400788c */ /* 0x000fd2000bf05270 */
[----:B------:R-:W-:Y:S05]  /*0f20*/  BRA.U !UP0, `(.L_x_484) ;  /* 0x0000000108487547 */ /* 0x000fea000b800000 */
.L_x_458:
        /* <DEDUP_REMOVED lines=12> */
[----:B---3--:R-:W-:Y:S02]  /*0ff0*/  IMAD.U32 R10, RZ, RZ, UR8 ;  /* 0x00000008ff0a7e24 */ /* 0x008fe4000f8e00ff */
[----:B------:R-:W-:-:S07]  /*1000*/  IMAD.U32 R11, RZ, RZ, UR9 ;  /* 0x00000009ff0b7e24 */ /* 0x000fce000f8e00ff */
[----:B------:R-:W-:-:S07]  /*1010*/  LEPC R20, `(.L_x_485) ;  /* 0x000000001014794e */ /* 0x000fce0000000000 */
[----:B--2---:R-:W-:Y:S05]  /*1020*/  CALL.ABS.NOINC R14 ;  /* 0x000000000e007343 */ /* 0x004fea0003c00000 */
.L_x_485:
[----:B------:R-:W-:Y:S01]  /*1030*/  PRMT R26, RZ, 0x7610, R26 ;  /* 0x00007610ff1a7816 */ /* 0x000fe2000000001a */
[----:B------:R-:W-:Y:S06]  /*1040*/  BRA `(.L_x_459) ;  /* 0x0000000000547947 */ /* 0x000fec0003800000 */
.L_x_484:
        /* <DEDUP_REMOVED lines=8> */
.L_x_487:
[----:B------:R-:W-:Y:S05]  /*10d0*/  BSYNC.RECONVERGENT B0 ;  /* 0x0000000000007941 */ /* 0x000fea0003800200 */
.L_x_486:
[----:B------:R-:W-:-:S04]  /*10e0*/  F2FP.BF16.F32.PACK_AB R0, RZ, R0 ;  /* 0x00000000ff00723e */ /* 0x000fc800000010ff */
[----:B------:R-:W-:Y:S01]  /*10f0*/  PRMT R26, R0, 0x7610, R26 ;  /* 0x00007610001a7816 */ /* 0x000fe2000000001a */
[----:B------:R-:W-:Y:S06]  /*1100*/  BRA `(.L_x_459) ;  /* 0x0000000000247947 */ /* 0x000fec0003800000 */
.L_x_483:
[----:B------:R-:W2:Y:S02]  /*1110*/  LDG.E.64 R4, desc[UR36][R4.64] ;  /* 0x0000002404047981 */ /* 0x000ea4000c1e1b00 */
[----:B--2---:R-:W0:Y:S02]  /*1120*/  I2F.U64 R0, R4 ;  /* 0x0000000400007312 */ /* 0x004e240000301000 */
[----:B0-----:R-:W-:-:S04]  /*1130*/  F2FP.BF16.F32.PACK_AB R0, RZ, R0 ;  /* 0x00000000ff00723e */ /* 0x001fc800000010ff */
[----:B------:R-:W-:Y:S01]  /*1140*/  PRMT R26, R0, 0x7610, R26 ;  /* 0x00007610001a7816 */ /* 0x000fe2000000001a */
[----:B------:R-:W-:Y:S06]  /*1150*/  BRA `(.L_x_459) ;  /* 0x0000000000107947 */ /* 0x000fec0003800000 */
.L_x_482:
[----:B------:R-:W2:Y:S02]  /*1160*/  LDG.E R4, desc[UR36][R4.64] ;  /* 0x0000002404047981 */ /* 0x000ea4000c1e1900 */
[----:B--2---:R-:W-:-:S04]  /*1170*/  I2FP.F32.U32 R0, R4 ;  /* 0x0000000400007245 */ /* 0x004fc80000201000 */
[----:B------:R-:W-:-:S04]  /*1180*/  F2FP.BF16.F32.PACK_AB R0, RZ, R0 ;  /* 0x00000000ff00723e */ /* 0x000fc800000010ff */
[----:B------:R-:W-:-:S07]  /*1190*/  PRMT R26, R0, 0x7610, R26 ;  /* 0x00007610001a7816 */ /* 0x000fce000000001a */
.L_x_459:
[----:B0-----:R-:W0:Y:S01]  /*11a0*/  LDC.64 R4, c[0x0][0x398] ;  /* 0x0000e600ff047b82 */ /* 0x001e220000000a00 */
[----:B------:R-:W1:Y:S01]  /*11b0*/  LDCU UR5, c[0x0][0x3ac] ;  /* 0x00007580ff0577ac */ /* 0x000e620008000800 */
        /* <DEDUP_REMOVED lines=19> */
.L_x_491:
[----:B------:R-:W2:Y:S02]  /*12f0*/  LDG.E.U8 R4, desc[UR36][R4.64] ;  /* 0x0000002404047981 */ /* 0x000ea4000c1e1100 */
[----:B--2---:R-:W-:-:S04]  /*1300*/  I2FP.F32.U32 R0, R4 ;  /* 0x0000000400007245 */ /* 0x004fc80000201000 */
[----:B------:R-:W-:-:S04]  /*1310*/  F2FP.BF16.F32.PACK_AB R0, RZ, R0 ;  /* 0x00000000ff00723e */ /* 0x000fc800000010ff */
[----:B------:R-:W-:Y:S01]  /*1320*/  PRMT R23, R0, 0x7610, R23 ;  /* 0x0000761000177816 */ /* 0x000fe20000000017 */
[----:B------:R-:W-:Y:S06]  /*1330*/  BRA `(.L_x_493) ;  /* 0x0000000c00c47947 */ /* 0x000fec0003800000 */
.L_x_490:
        /* <DEDUP_REMOVED lines=11> */
.L_x_495:
[----:B------:R-:W2:Y:S02]  /*13f0*/  LDG.E R4, desc[UR36][R4.64] ;  /* 0x0000002404047981 */ /* 0x000ea4000c1e1900 */
[----:B--2---:R-:W-:-:S04]  /*1400*/  I2FP.F32.S32 R0, R4 ;  /* 0x0000000400007245 */ /* 0x004fc80000201400 */
[----:B------:R-:W-:-:S04]  /*1410*/  F2FP.BF16.F32.PACK_AB R0, RZ, R0 ;  /* 0x00000000ff00723e */ /* 0x000fc800000010ff */
[----:B------:R-:W-:Y:S01]  /*1420*/  PRMT R23, R0, 0x7610, R23 ;  /* 0x0000761000177816 */ /* 0x000fe20000000017 */
[----:B------:R-:W-:Y:S06]  /*1430*/  BRA `(.L_x_493) ;  /* 0x0000000c00847947 */ /* 0x000fec0003800000 */
.L_x_494:
[----:B------:R-:W2:Y:S02]  /*1440*/  LDG.E.U16 R4, desc[UR36][R4.64] ;  /* 0x0000002404047981 */ /* 0x000ea4000c1e1500 */
[----:B--2---:R-:W0:Y:S02]  /*1450*/  I2F.S16 R0, R4 ;  /* 0x0000000400007306 */ /* 0x004e240000101400 */
[----:B0-----:R-:W-:-:S04]  /*1460*/  F2FP.BF16.F32.PACK_AB R0, RZ, R0 ;  /* 0x00000000ff00723e */ /* 0x001fc800000010ff */
[----:B------:R-:W-:Y:S01]  /*1470*/  PRMT R23, R0, 0x7610, R23 ;  /* 0x0000761000177816 */ /* 0x000fe20000000017 */
[----:B------:R-:W-:Y:S06]  /*1480*/  BRA `(.L_x_493) ;  /* 0x0000000c00707947 */ /* 0x000fec0003800000 */
.L_x_489:
        /* <DEDUP_REMOVED lines=9> */
.L_x_497:
[----:B------:R-:W2:Y:S02]  /*1520*/  LDG.E.U16 R0, desc[UR36][R4.64] ;  /* 0x0000002404007981 */ /* 0x000ea4000c1e1500 */
[----:B--2---:R-:W-:-:S05]  /*1530*/  HADD2.F32 R0, -RZ, R0.H0_H0 ;  /* 0x20000000ff007230 */ /* 0x004fca0000004100 */
[----:B------:R-:W-:-:S04]  /*1540*/  F2FP.BF16.F32.PACK_AB R0, RZ, R0 ;  /* 0x00000000ff00723e */ /* 0x000fc800000010ff */
[----:B------:R-:W-:Y:S01]  /*1550*/  PRMT R23, R0, 0x7610, R23 ;  /* 0x0000761000177816 */ /* 0x000fe20000000017 */
[----:B------:R-:W-:Y:S06]  /*1560*/  BRA `(.L_x_493) ;  /* 0x0000000c00387947 */ /* 0x000fec0003800000 */
.L_x_496:
        /* <DEDUP_REMOVED lines=9> */
.L_x_499:
[----:B------:R-:W2:Y:S02]  /*1600*/  LDG.E.U16 R4, desc[UR36][R4.64] ;  /* 0x0000002404047981 */ /* 0x000ea4000c1e1500 */
[----:B--2---:R-:W-:-:S05]  /*1610*/  HADD2.F32 R0, -RZ, R4.H0_H0 ;  /* 0x20000004ff007230 */ /* 0x004fca0000004100 */
[----:B------:R-:W-:-:S04]  /*1620*/  F2FP.BF16.F32.PACK_AB R0, RZ, R0 ;  /* 0x00000000ff00723e */ /* 0x000fc800000010ff */
[----:B------:R-:W-:Y:S01]  /*1630*/  PRMT R23, R0, 0x7610, R23 ;  /* 0x0000761000177816 */ /* 0x000fe20000000017 */
[----:B------:R-:W-:Y:S06]  /*1640*/  BRA `(.L_x_493) ;  /* 0x0000000c00007947 */ /* 0x000fec0003800000 */
.L_x_498:
        /* <DEDUP_REMOVED lines=9> */
.L_x_488:
        /* <DEDUP_REMOVED lines=14> */
.L_x_502:
        /* <DEDUP_REMOVED lines=9> */
.L_x_501:
        /* <DEDUP_REMOVED lines=27> */
.L_x_504:
        /* <DEDUP_REMOVED lines=15> */
.L_x_503:
[----:B------:R0:W5:Y:S01]  /*1af0*/  LDG.E.U16 R23, desc[UR36][R4.64] ;  /* 0x0000002404177981 */ /* 0x000162000c1e1500 */
[----:B------:R-:W-:Y:S05]  /*1b00*/  BRA `(.L_x_493) ;  /* 0x0000000400d07947 */ /* 0x000fea0003800000 */
.L_x_500:
        /* <DEDUP_REMOVED lines=13> */
.L_x_507:
        /* <DEDUP_REMOVED lines=21> */
.L_x_511:
[----:B------:R-:W-:Y:S05]  /*1d30*/  BSYNC.RECONVERGENT B1 ;  /* 0x0000000000017941 */ /* 0x000fea0003800200 */
.L_x_510:
[----:B------:R-:W-:Y:S01]  /*1d40*/  IMAD.SHL.U32 R0, R0, 0x100000, RZ ;  /* 0x0010000000007824 */ /* 0x000fe200078e00ff */
[----:B------:R-:W-:-:S04]  /*1d50*/  LEA R3, R3, 0x3b800000, 0x17 ;  /* 0x3b80000003037811 */ /* 0x000fc800078eb8ff */
[----:B------:R-:W-:-:S07]  /*1d60*/  LOP3.LUT R0, R3, R0, R7, 0xfe, !PT ;  /* 0x0000000003007212 */ /* 0x000fce00078efe07 */
.L_x_509:
[----:B------:R-:W-:Y:S05]  /*1d70*/  BSYNC.RECONVERGENT B0 ;  /* 0x0000000000007941 */ /* 0x000fea0003800200 */
.L_x_508:
[----:B------:R-:W-:-:S04]  /*1d80*/  F2FP.BF16.F32.PACK_AB R0, RZ, R0 ;  /* 0x00000000ff00723e */ /* 0x000fc800000010ff */
[----:B------:R-:W-:Y:S01]  /*1d90*/  PRMT R23, R0, 0x7610, R23 ;  /* 0x0000761000177816 */ /* 0x000fe20000000017 */
[----:B------:R-:W-:Y:S06]  /*1da0*/  BRA `(.L_x_493) ;  /* 0x0000000400287947 */ /* 0x000fec0003800000 */
.L_x_506:
        /* <DEDUP_REMOVED lines=21> */
.L_x_515:
[----:B------:R-:W-:Y:S05]  /*1f00*/  BSYNC.RECONVERGENT B1 ;  /* 0x0000000000017941 */ /* 0x000fea0003800200 */
.L_x_514:
[----:B------:R-:W-:Y:S01]  /*1f10*/  IMAD.SHL.U32 R0, R0, 0x200000, RZ ;  /* 0x0020000000007824 */ /* 0x000fe200078e00ff */
[----:B------:R-:W-:-:S04]  /*1f20*/  LEA R3, R3, 0x37800000, 0x17 ;  /* 0x3780000003037811 */ /* 0x000fc800078eb8ff */
[----:B------:R-:W-:-:S07]  /*1f30*/  LOP3.LUT R0, R3, R0, R7, 0xfe, !PT ;  /* 0x0000000003007212 */ /* 0x000fce00078efe07 */
.L_x_513:
[----:B------:R-:W-:Y:S05]  /*1f40*/  BSYNC.RECONVERGENT B0 ;  /* 0x0000000000007941 */ /* 0x000fea0003800200 */
.L_x_512:
[----:B------:R-:W-:-:S04]  /*1f50*/  F2FP.BF16.F32.PACK_AB R0, RZ, R0 ;  /* 0x00000000ff00723e */ /* 0x000fc800000010ff */
[----:B------:R-:W-:Y:S01]  /*1f60*/  PRMT R23, R0, 0x7610, R23 ;  /* 0x0000761000177816 */ /* 0x000fe20000000017 */
[----:B------:R-:W-:Y:S06]  /*1f70*/  BRA `(.L_x_493) ;  /* 0x0000000000b47947 */ /* 0x000fec0003800000 */
.L_x_505:
[----:B------:R-:W-:-:S09]  /*1f80*/  UISETP.NE.AND UP0, UPT, UR4, 0x1c, UPT ;  /* 0x0000001c0400788c */ /* 0x000fd2000bf05270 */
[----:B------:R-:W-:Y:S05]  /*1f90*/  BRA.U !UP0, `(.L_x_516) ;  /* 0x00000001089c7547 */ /* 0x000fea000b800000 */
[----:B------:R-:W-:-:S09]  /*1fa0*/  UISETP.NE.AND UP0, UPT, UR4, 0x1d, UPT ;  /* 0x0000001d0400788c */ /* 0x000fd2000bf05270 */
[----:B------:R-:W-:Y:S05]  /*1fb0*/  BRA.U !UP0, `(.L_x_517) ;  /* 0x0000000108807547 */ /* 0x000fea000b800000 */
[----:B------:R-:W-:-:S09]  /*1fc0*/  UISETP.NE.AND UP0, UPT, UR4, 0x2c, UPT ;  /* 0x0000002c0400788c */ /* 0x000fd2000bf05270 */
[----:B------:R-:W-:Y:S05]  /*1fd0*/  BRA.U !UP0, `(.L_x_518) ;  /* 0x0000000108487547 */ /* 0x000fea000b800000 */
.L_x_492:
        /* <DEDUP_REMOVED lines=15> */
[----:B--2--5:R-:W-:Y:S05]  /*20d0*/  CALL.ABS.NOINC R14 ;  /* 0x000000000e007343 */ /* 0x024fea0003c00000 */
.L_x_519:
[----:B------:R-:W-:Y:S01]  /*20e0*/  PRMT R23, RZ, 0x7610, R23 ;  /* 0x00007610ff177816 */ /* 0x000fe20000000017 */
[----:B------:R-:W-:Y:S06]  /*20f0*/  BRA `(.L_x_493) ;  /* 0x0000000000547947 */ /* 0x000fec0003800000 */
.L_x_518:
        /* <DEDUP_REMOVED lines=8> */
.L_x_521:
[----:B------:R-:W-:Y:S05]  /*2180*/  BSYNC.RECONVERGENT B0 ;  /* 0x0000000000007941 */ /* 0x000fea0003800200 */
.L_x_520:
[----:B------:R-:W-:-:S04]  /*2190*/  F2FP.BF16.F32.PACK_AB R0, RZ, R0 ;  /* 0x00000000ff00723e */ /* 0x000fc800000010ff */
[----:B------:R-:W-:Y:S01]  /*21a0*/  PRMT R23, R0, 0x7610, R23 ;  /* 0x0000761000177816 */ /* 0x000fe20000000017 */
[----:B------:R-:W-:Y:S06]  /*21b0*/  BRA `(.L_x_493) ;  /* 0x0000000000247947 */ /* 0x000fec0003800000 */
.L_x_517:
[----:B------:R-:W2:Y:S02]  /*21c0*/  LDG.E.64 R4, desc[UR36][R4.64] ;  /* 0x0000002404047981 */ /* 0x000ea4000c1e1b00 */
[----:B--2---:R-:W0:Y:S02]  /*21d0*/  I2F.U64 R0, R4 ;  /* 0x0000000400007312 */ /* 0x004e240000301000 */
[----:B0-----:R-:W-:-:S04]  /*21e0*/  F2FP.BF16.F32.PACK_AB R0, RZ, R0 ;  /* 0x00000000ff00723e */ /* 0x001fc800000010ff */
[----:B------:R-:W-:Y:S01]  /*21f0*/  PRMT R23, R0, 0x7610, R23 ;  /* 0x0000761000177816 */ /* 0x000fe20000000017 */
[----:B------:R-:W-:Y:S06]  /*2200*/  BRA `(.L_x_493) ;  /* 0x0000000000107947 */ /* 0x000fec0003800000 */
.L_x_516:
[----:B------:R-:W2:Y:S02]  /*2210*/  LDG.E R4, desc[UR36][R4.64] ;  /* 0x0000002404047981 */ /* 0x000ea4000c1e1900 */
[----:B--2---:R-:W-:-:S04]  /*2220*/  I2FP.F32.U32 R0, R4 ;  /* 0x0000000400007245 */ /* 0x004fc80000201000 */
[----:B------:R-:W-:-:S04]  /*2230*/  F2FP.BF16.F32.PACK_AB R0, RZ, R0 ;  /* 0x00000000ff00723e */ /* 0x000fc800000010ff */
[----:B------:R-:W-:-:S07]  /*2240*/  PRMT R23, R0, 0x7610, R23 ;  /* 0x0000761000177816 */ /* 0x000fce0000000017 */
.L_x_493:
[----:B------:R-:W-:-:S07]  /*2250*/  VIADD R27, R25, 0x80 ;  /* 0x00000080191b7836 */ /* 0x000fce0000000000 */
.L_x_453:
[----:B------:R-:W-:Y:S05]  /*2260*/  BSYNC.RECONVERGENT B6 ;  /* 0x0000000000067941 */ /* 0x000fea0003800200 */
.L_x_452:
[----:B------:R-:W-:Y:S01]  /*2270*/  ISETP.GE.AND P0, PT, R27, R16, PT ;  /* 0x000000101b00720c */ /* 0x000fe20003f06270 */
[----:B------:R-:W-:Y:S01]  /*2280*/  BSSY.RECONVERGENT B6, `(.L_x_522) ;  /* 0x000021c000067945 */ /* 0x000fe20003800200 */
[----:B------:R-:W-:Y:S02]  /*2290*/  PRMT R24, RZ, 0x7610, R24 ;  /* 0x00007610ff187816 */ /* 0x000fe40000000018 */
[----:B------:R-:W-:-:S09]  /*22a0*/  PRMT R22, RZ, 0x7610, R22 ;  /* 0x00007610ff167816 */ /* 0x000fd20000000016 */
[----:B------:R-:W-:Y:S05]  /*22b0*/  @P0 BRA `(.L_x_523) ;  /* 0x0000002000600947 */ /* 0x000fea0003800000 */
[----:B0-----:R-:W0:Y:S01]  /*22c0*/  LDC.64 R4, c[0x0][0x390] ;  /* 0x0000e400ff047b82 */ /* 0x001e220000000a00 */
        /* <DEDUP_REMOVED lines=21> */
.L_x_527:
[----:B------:R-:W2:Y:S02]  /*2420*/  LDG.E.U8 R4, desc[UR36][R4.64] ;  /* 0x0000002404047981 */ /* 0x000ea4000c1e1100 */
[----:B--2---:R-:W-:-:S04]  /*2430*/  I2FP.F32.U32 R0, R4 ;  /* 0x0000000400007245 */ /* 0x004fc80000201000 */
[----:B------:R-:W-:-:S04]  /*2440*/  F2FP.BF16.F32.PACK_AB R0, RZ, R0 ;  /* 0x00000000ff00723e */ /* 0x000fc800000010ff */
[----:B------:R-:W-:Y:S01]  /*2450*/  PRMT R24, R0, 0x7610, R24 ;  /* 0x0000761000187816 */ /* 0x000fe20000000018 */
[----:B------:R-:W-:Y:S06]  /*2460*/  BRA `(.L_x_529) ;  /* 0x0000000c00c47947 */ /* 0x000fec0003800000 */
.L_x_526:
        /* <DEDUP_REMOVED lines=11> */
.L_x_531:
[----:B------:R-:W2:Y:S02]  /*2520*/  LDG.E R4, desc[UR36][R4.64] ;  /* 0x0000002404047981 */ /* 0x000ea4000c1e1900 */
[----:B--2---:R-:W-:-:S04]  /*2530*/  I2FP.F32.S32 R0, R4 ;  /* 0x0000000400007245 */ /* 0x004fc80000201400 */
[----:B------:R-:W-:-:S04]  /*2540*/  F2FP.BF16.F32.PACK_AB R0, RZ, R0 ;  /* 0x00000000ff00723e */ /* 0x000fc800000010ff */
[----:B------:R-:W-:Y:S01]  /*2550*/  PRMT R24, R0, 0x7610, R24 ;  /* 0x0000761000187816 */ /* 0x000fe20000000018 */
[----:B------:R-:W-:Y:S06]  /*2560*/  BRA `(.L_x_529) ;  /* 0x0000000c00847947 */ /* 0x000fec0003800000 */
.L_x_530:
[----:B------:R-:W2:Y:S02]  /*2570*/  LDG.E.U16 R4, desc[UR36][R4.64] ;  /* 0x0000002404047981 */ /* 0x000ea4000c1e1500 */
[----:B--2---:R-:W0:Y:S02]  /*2580*/  I2F.S16 R0, R4 ;  /* 0x0000000400007306 */ /* 0x004e240000101400 */
[----:B0-----:R-:W-:-:S04]  /*2590*/  F2FP.BF16.F32.PACK_AB R0, RZ, R0 ;  /* 0x00000000ff00723e */ /* 0x001fc800000010ff */
[----:B------:R-:W-:Y:S01]  /*25a0*/  PRMT R24, R0, 0x7610, R24 ;  /* 0x0000761000187816 */ /* 0x000fe20000000018 */
[----:B------:R-:W-:Y:S06]  /*25b0*/  BRA `(.L_x_529) ;  /* 0x0000000c00707947 */ /* 0x000fec0003800000 */
.L_x_525:
        /* <DEDUP_REMOVED lines=9> */
.L_x_533:
[----:B------:R-:W2:Y:S02]  /*2650*/  LDG.E.U16 R0, desc[UR36][R4.64] ;  /* 0x0000002404007981 */ /* 0x000ea4000c1e1500 */
[----:B--2---:R-:W-:-:S05]  /*2660*/  HADD2.F32 R0, -RZ, R0.H0_H0 ;  /* 0x20000000ff007230 */ /* 0x004fca0000004100 */
[----:B------:R-:W-:-:S04]  /*2670*/  F2FP.BF16.F32.PACK_AB R0, RZ, R0 ;  /* 0x00000000ff00723e */ /* 0x000fc800000010ff */
[----:B------:R-:W-:Y:S01]  /*2680*/  PRMT R24, R0, 0x7610, R24 ;  /* 0x0000761000187816 */ /* 0x000fe20000000018 */
[----:B------:R-:W-:Y:S06]  /*2690*/  BRA `(.L_x_529) ;  /* 0x0000000c00387947 */ /* 0x000fec0003800000 */
.L_x_532:
        /* <DEDUP_REMOVED lines=9> */
.L_x_535:
[----:B------:R-:W2:Y:S02]  /*2730*/  LDG.E.U16 R4, desc[UR36][R4.64] ;  /* 0x0000002404047981 */ /* 0x000ea4000c1e1500 */
[----:B--2---:R-:W-:-:S05]  /*2740*/  HADD2.F32 R0, -RZ, R4.H0_H0 ;  /* 0x20000004ff007230 */ /* 0x004fca0000004100 */
[----:B------:R-:W-:-:S04]  /*2750*/  F2FP.BF16.F32.PACK_AB R0, RZ, R0 ;  /* 0x00000000ff00723e */ /* 0x000fc800000010ff */
[----:B------:R-:W-:Y:S01]  /*2760*/  PRMT R24, R0, 0x7610, R24 ;  /* 0x0000761000187816 */ /* 0x000fe20000000018 */
[----:B------:R-:W-:Y:S06]  /*2770*/  BRA `(.L_x_529) ;  /* 0x0000000c00007947 */ /* 0x000fec0003800000 */
.L_x_534:
        /* <DEDUP_REMOVED lines=9> */
.L_x_524:
        /* <DEDUP_REMOVED lines=14> */
.L_x_538:
        /* <DEDUP_REMOVED lines=9> */
.L_x_537:
        /* <DEDUP_REMOVED lines=27> */
.L_x_540:
[----:B------:R-:W2:Y:S02]  /*2b30*/  LDG.E.U8 R4, desc[UR36][R4.64] ;  /* 0x0000002404047981 */ /* 0x000ea4000c1e1100 */
[C---:B--2---:R-:W-:Y:S02]  /*2b40*/  IMAD.SHL.U32 R0, R4.reuse, 0x2000000, RZ ;  /* 0x0200000004007824 */ /* 0x044fe400078e00ff */
[----:B------:R-:W-:-:S03]  /*2b50*/  IMAD.SHL.U32 R6, R4, 0x100, RZ ;  /* 0x0000010004067824 */ /* 0x000fc600078e00ff */
[----:B------:R-:W-:-:S13]  /*2b60*/  ISETP.GE.U32.AND P0, PT, R0, 0x8000000, PT ;  /* 0x080000000000780c */ /* 0x000fda0003f06070 */
[----:B------:R-:W-:Y:S02]  /*2b70*/  @!P0 LOP3.LUT R3, R6, 0x7f00, RZ, 0xc0, !PT ;  /* 0x00007f0006038812 */ /* 0x000fe400078ec0ff */
[----:B------:R-:W-:Y:S02]  /*2b80*/  @P0 LEA.HI R0, R0, 0x70000000, RZ, 0x1c ;  /* 0x7000000000000811 */ /* 0x000fe400078fe0ff */
[----:B------:R-:W-:Y:S02]  /*2b90*/  @!P0 LOP3.LUT R3, R3, 0x3f000000, RZ, 0xfc, !PT ;  /* 0x3f00000003038812 */ /* 0x000fe400078efcff */
[----:B------:R-:W-:Y:S01]  /*2ba0*/  PRMT R6, R6, 0x9910, RZ ;  /* 0x0000991006067816 */ /* 0x000fe200000000ff */
[----:B------:R-:W-:Y:S02]  /*2bb0*/  @P0 FMUL.FTZ R0, R0, 1.9259299443872358531e-34 ;  /* 0x0780000000000820 */ /* 0x000fe40000410000 */
[----:B------:R-:W-:Y:S02]  /*2bc0*/  @!P0 FADD.FTZ R0, R3, -0.5 ;  /* 0xbf00000003008421 */ /* 0x000fe40000010000 */
[----:B------:R-:W-:-:S05]  /*2bd0*/  IMAD.MOV.U32 R3, RZ, RZ, R6 ;  /* 0x000000ffff037224 */ /* 0x000fca00078e0006 */
[----:B------:R-:W-:-:S04]  /*2be0*/  LOP3.LUT R0, R0, 0x80000000, R3, 0xf8, !PT ;  /* 0x8000000000007812 */ /* 0x000fc800078ef803 */
[----:B------:R-:W-:-:S04]  /*2bf0*/  F2FP.BF16.F32.PACK_AB R0, RZ, R0 ;  /* 0x00000000ff00723e */ /* 0x000fc800000010ff */
[----:B------:R-:W-:Y:S01]  /*2c00*/  PRMT R24, R0, 0x7610, R24 ;  /* 0x0000761000187816 */ /* 0x000fe20000000018 */
[----:B------:R-:W-:Y:S06]  /*2c10*/  BRA `(.L_x_529) ;  /* 0x0000000400d87947 */ /* 0x000fec0003800000 */
.L_x_539:
[----:B------:R0:W5:Y:S01]  /*2c20*/  LDG.E.U16 R24, desc[UR36][R4.64] ;  /* 0x0000002404187981 */ /* 0x000162000c1e1500 */
[----:B------:R-:W-:Y:S05]  /*2c30*/  BRA `(.L_x_529) ;  /* 0x0000000400d07947 */ /* 0x000fea0003800000 */
.L_x_536:
        /* <DEDUP_REMOVED lines=13> */
.L_x_543:
        /* <DEDUP_REMOVED lines=21> */
.L_x_547:
[----:B------:R-:W-:Y:S05]  /*2e60*/  BSYNC.RECONVERGENT B1 ;  /* 0x0000000000017941 */ /* 0x000fea0003800200 */
.L_x_546:
[----:B------:R-:W-:Y:S01]  /*2e70*/  IMAD.SHL.U32 R0, R0, 0x100000, RZ ;  /* 0x0010000000007824 */ /* 0x000fe200078e00ff */
[----:B------:R-:W-:-:S04]  /*2e80*/  LEA R3, R3, 0x3b800000, 0x17 ;  /* 0x3b80000003037811 */ /* 0x000fc800078eb8ff */
[----:B------:R-:W-:-:S07]  /*2e90*/  LOP3.LUT R0, R3, R0, R7, 0xfe, !PT ;  /* 0x0000000003007212 */ /* 0x000fce00078efe07 */
.L_x_545:
[----:B------:R-:W-:Y:S05]  /*2ea0*/  BSYNC.RECONVERGENT B0 ;  /* 0x0000000000007941 */ /* 0x000fea0003800200 */
.L_x_544:
[----:B------:R-:W-:-:S04]  /*2eb0*/  F2FP.BF16.F32.PACK_AB R0, RZ, R0 ;  /* 0x00000000ff00723e */ /* 0x000fc800000010ff */
[----:B------:R-:W-:Y:S01]  /*2ec0*/  PRMT R24, R0, 0x7610, R24 ;  /* 0x0000761000187816 */ /* 0x000fe20000000018 */
[----:B------:R-:W-:Y:S06]  /*2ed0*/  BRA `(.L_x_529) ;  /* 0x0000000400287947 */ /* 0x000fec0003800000 */
.L_x_542:
        /* <DEDUP_REMOVED lines=21> */
.L_x_551:
[----:B------:R-:W-:Y:S05]  /*3030*/  BSYNC.RECONVERGENT B1 ;  /* 0x0000000000017941 */ /* 0x000fea0003800200 */
.L_x_550:
[----:B------:R-:W-:Y:S01]  /*3040*/  IMAD.SHL.U32 R0, R0, 0x200000, RZ ;  /* 0x0020000000007824 */ /* 0x000fe200078e00ff */
[----:B------:R-:W-:-:S04]  /*3050*/  LEA R3, R3, 0x37800000, 0x17 ;  /* 0x3780000003037811 */ /* 0x000fc800078eb8ff */
[----:B------:R-:W-:-:S07]  /*3060*/  LOP3.LUT R0, R3, R0, R7, 0xfe, !PT ;  /* 0x0000000003007212 */ /* 0x000fce00078efe07 */
.L_x_549:
[----:B------:R-:W-:Y:S05]  /*3070*/  BSYNC.RECONVERGENT B0 ;  /* 0x0000000000007941 */ /* 0x000fea0003800200 */
.L_x_548:
[----:B------:R-:W-:-:S04]  /*3080*/  F2FP.BF16.F32.PACK_AB R0, RZ, R0 ;  /* 0x00000000ff00723e */ /* 0x000fc800000010ff */
[----:B------:R-:W-:Y:S01]  /*3090*/  PRMT R24, R0, 0x7610, R24 ;  /* 0x0000761000187816 */ /* 0x000fe20000000018 */
[----:B------:R-:W-:Y:S06]  /*30a0*/  BRA `(.L_x_529) ;  /* 0x0000000000b47947 */ /* 0x000fec0003800000 */
.L_x_541:
        /* <DEDUP_REMOVED lines=14> */
.L_x_555:
[----:B------:R-:W-:Y:S05]  /*3190*/  BSYNC.RECONVERGENT B0 ;  /* 0x0000000000007941 */ /* 0x000fea0003800200 */
.L_x_554:
[----:B------:R-:W-:-:S04]  /*31a0*/  F2FP.BF16.F32.PACK_AB R0, RZ, R0 ;  /* 0x00000000ff00723e */ /* 0x000fc800000010ff */
[----:B------:R-:W-:Y:S01]  /*31b0*/  PRMT R24, R0, 0x7610, R24 ;  /* 0x0000761000187816 */ /* 0x000fe20000000018 */
[----:B------:R-:W-:Y:S06]  /*31c0*/  BRA `(.L_x_529) ;  /* 0x00000000006c7947 */ /* 0x000fec0003800000 */
.L_x_528:
        /* <DEDUP_REMOVED lines=16> */
.L_x_556:
[----:B------:R-:W-:Y:S01]  /*32d0*/  PRMT R24, RZ, 0x7610, R24 ;  /* 0x00007610ff187816 */ /* 0x000fe20000000018 */
[----:B------:R-:W-:Y:S06]  /*32e0*/  BRA `(.L_x_529) ;  /* 0x0000000000247947 */ /* 0x000fec0003800000 */
.L_x_553:
[----:B------:R-:W2:Y:S02]  /*32f0*/  LDG.E.64 R4, desc[UR36][R4.64] ;  /* 0x0000002404047981 */ /* 0x000ea4000c1e1b00 */
[----:B--2---:R-:W0:Y:S02]  /*3300*/  I2F.U64 R0, R4 ;  /* 0x0000000400007312 */ /* 0x004e240000301000 */
[----:B0-----:R-:W-:-:S04]  /*3310*/  F2FP.BF16.F32.PACK_AB R0, RZ, R0 ;  /* 0x00000000ff00723e */ /* 0x001fc800000010ff */
[----:B------:R-:W-:Y:S01]  /*3320*/  PRMT R24, R0, 0x7610, R24 ;  /* 0x0000761000187816 */ /* 0x000fe20000000018 */
[----:B------:R-:W-:Y:S06]  /*3330*/  BRA `(.L_x_529) ;  /* 0x0000000000107947 */ /* 0x000fec0003800000 */
.L_x_552:
[----:B------:R-:W2:Y:S02]  /*3340*/  LDG.E R4, desc[UR36][R4.64] ;  /* 0x0000002404047981 */ /* 0x000ea4000c1e1900 */
[----:B--2---:R-:W-:-:S04]  /*3350*/  I2FP.F32.U32 R0, R4 ;  /* 0x0000000400007245 */ /* 0x004fc80000201000 */
[----:B------:R-:W-:-:S04]  /*3360*/  F2FP.BF16.F32.PACK_AB R0, RZ, R0 ;  /* 0x00000000ff00723e */ /* 0x000fc800000010ff */
[----:B------:R-:W-:-:S07]  /*3370*/  PRMT R24, R0, 0x7610, R24 ;  /* 0x0000761000187816 */ /* 0x000fce0000000018 */
.L_x_529:
        /* <DEDUP_REMOVED lines=21> */
.L_x_560:
[----:B------:R-:W2:Y:S02]  /*34d0*/  LDG.E.U8 R4, desc[UR36][R4.64] ;  /* 0x0000002404047981 */ /* 0x000ea4000c1e1100 */
[----:B--2---:R-:W-:-:S04]  /*34e0*/  I2FP.F32.U32 R0, R4 ;  /* 0x0000000400007245 */ /* 0x004fc80000201000 */
[----:B------:R-:W-:-:S04]  /*34f0*/  F2FP.BF16.F32.PACK_AB R0, RZ, R0 ;  /* 0x00000000ff00723e */ /* 0x000fc800000010ff */
[----:B------:R-:W-:Y:S01]  /*3500*/  PRMT R22, R0, 0x7610, R22 ;  /* 0x0000761000167816 */ /* 0x000fe20000000016 */
[----:B------:R-:W-:Y:S06]  /*3510*/  BRA `(.L_x_562) ;  /* 0x0000000c00c47947 */ /* 0x000fec0003800000 */
.L_x_559:
        /* <DEDUP_REMOVED lines=11> */
.L_x_564:
[----:B------:R-:W2:Y:S02]  /*35d0*/  LDG.E R4, desc[UR36][R4.64] ;  /* 0x0000002404047981 */ /* 0x000ea4000c1e1900 */
[----:B--2---:R-:W-:-:S04]  /*35e0*/  I2FP.F32.S32 R0, R4 ;  /* 0x0000000400007245 */ /* 0x004fc80000201400 */
[----:B------:R-:W-:-:S04]  /*35f0*/  F2FP.BF16.F32.PACK_AB R0, RZ, R0 ;  /* 0x00000000ff00723e */ /* 0x000fc800000010ff */
[----:B------:R-:W-:Y:S01]  /*3600*/  PRMT R22, R0, 0x7610, R22 ;  /* 0x0000761000167816 */ /* 0x000fe20000000016 */
[----:B------:R-:W-:Y:S06]  /*3610*/  BRA `(.L_x_562) ;  /* 0x0000000c00847947 */ /* 0x000fec0003800000 */
.L_x_563:
[----:B------:R-:W2:Y:S02]  /*3620*/  LDG.E.U16 R4, desc[UR36][R4.64] ;  /* 0x0000002404047981 */ /* 0x000ea4000c1e1500 */
[----:B--2---:R-:W0:Y:S02]  /*3630*/  I2F.S16 R0, R4 ;  /* 0x0000000400007306 */ /* 0x004e240000101400 */
[----:B0-----:R-:W-:-:S04]  /*3640*/  F2FP.BF16.F32.PACK_AB R0, RZ, R0 ;  /* 0x00000000ff00723e */ /* 0x001fc800000010ff */
[----:B------:R-:W-:Y:S01]  /*3650*/  PRMT R22, R0, 0x7610, R22 ;  /* 0x0000761000167816 */ /* 0x000fe20000000016 */
[----:B------:R-:W-:Y:S06]  /*3660*/  BRA `(.L_x_562) ;  /* 0x0000000c00707947 */ /* 0x000fec0003800000 */
.L_x_558:
        /* <DEDUP_REMOVED lines=9> */
.L_x_566:
[----:B------:R-:W2:Y:S02]  /*3700*/  LDG.E.U16 R0, desc[UR36][R4.64] ;  /* 0x0000002404007981 */ /* 0x000ea4000c1e1500 */
[----:B--2---:R-:W-:-:S05]  /*3710*/  HADD2.F32 R0, -RZ, R0.H0_H0 ;  /* 0x20000000ff007230 */ /* 0x004fca0000004100 */
[----:B------:R-:W-:-:S04]  /*3720*/  F2FP.BF16.F32.PACK_AB R0, RZ, R0 ;  /* 0x00000000ff00723e */ /* 0x000fc800000010ff */
[----:B------:R-:W-:Y:S01]  /*3730*/  PRMT R22, R0, 0x7610, R22 ;  /* 0x0000761000167816 */ /* 0x000fe20000000016 */
[----:B------:R-:W-:Y:S06]  /*3740*/  BRA `(.L_x_562) ;  /* 0x0000000c00387947 */ /* 0x000fec0003800000 */
.L_x_565:
        /* <DEDUP_REMOVED lines=9> */
.L_x_568:
[----:B------:R-:W2:Y:S02]  /*37e0*/  LDG.E.U16 R4, desc[UR36][R4.64] ;  /* 0x0000002404047981 */ /* 0x000ea4000c1e1500 */
[----:B--2---:R-:W-:-:S05]  /*37f0*/  HADD2.F32 R0, -RZ, R4.H0_H0 ;  /* 0x20000004ff007230 */ /* 0x004fca0000004100 */
[----:B------:R-:W-:-:S04]  /*3800*/  F2FP.BF16.F32.PACK_AB R0, RZ, R0 ;  /* 0x00000000ff00723e */ /* 0x000fc800000010ff */
[----:B------:R-:W-:Y:S01]  /*3810*/  PRMT R22, R0, 0x7610, R22 ;  /* 0x0000761000167816 */ /* 0x000fe20000000016 */
[----:B------:R-:W-:Y:S06]  /*3820*/  BRA `(.L_x_562) ;  /* 0x0000000c00007947 */ /* 0x000fec0003800000 */
.L_x_567:
        /* <DEDUP_REMOVED lines=9> */
.L_x_557:
        /* <DEDUP_REMOVED lines=14> */
.L_x_571:
        /* <DEDUP_REMOVED lines=9> */
.L_x_570:
        /* <DEDUP_REMOVED lines=27> */
.L_x_573:
        /* <DEDUP_REMOVED lines=15> */
.L_x_572:
[----:B------:R0:W5:Y:S01]  /*3cd0*/  LDG.E.U16 R22, desc[UR36][R4.64] ;  /* 0x0000002404167981 */ /* 0x000162000c1e1500 */
[----:B------:R-:W-:Y:S05]  /*3ce0*/  BRA `(.L_x_562) ;  /* 0x0000000400d07947 */ /* 0x000fea0003800000 */
.L_x_569:
        /* <DEDUP_REMOVED lines=13> */
.L_x_576:
        /* <DEDUP_REMOVED lines=21> */
.L_x_580:
[----:B------:R-:W-:Y:S05]  /*3f10*/  BSYNC.RECONVERGENT B1 ;  /* 0x0000000000017941 */ /* 0x000fea0003800200 */
.L_x_579:
[----:B------:R-:W-:Y:S01]  /*3f20*/  IMAD.SHL.U32 R0, R0, 0x100000, RZ ;  /* 0x0010000000007824 */ /* 0x000fe200078e00ff */
[----:B------:R-:W-:-:S04]  /*3f30*/  LEA R3, R3, 0x3b800000, 0x17 ;  /* 0x3b80000003037811 */ /* 0x000fc800078eb8ff */
[----:B------:R-:W-:-:S07]  /*3f40*/  LOP3.LUT R0, R3, R0, R7, 0xfe, !PT ;  /* 0x0000000003007212 */ /* 0x000fce00078efe07 */
.L_x_578:
[----:B------:R-:W-:Y:S05]  /*3f50*/  BSYNC.RECONVERGENT B0 ;  /* 0x0000000000007941 */ /* 0x000fea0003800200 */
.L_x_577:
[----:B------:R-:W-:-:S04]  /*3f60*/  F2FP.BF16.F32.PACK_AB R0, RZ, R0 ;  /* 0x00000000ff00723e */ /* 0x000fc800000010ff */
[----:B------:R-:W-:Y:S01]  /*3f70*/  PRMT R22, R0, 0x7610, R22 ;  /* 0x0000761000167816 */ /* 0x000fe20000000016 */
[----:B------:R-:W-:Y:S06]  /*3f80*/  BRA `(.L_x_562) ;  /* 0x0000000400287947 */ /* 0x000fec0003800000 */
.L_x_575:
        /* <DEDUP_REMOVED lines=21> */
.L_x_584:
[----:B------:R-:W-:Y:S05]  /*40e0*/  BSYNC.RECONVERGENT B1 ;  /* 0x0000000000017941 */ /* 0x000fea0003800200 */
.L_x_583:
[----:B------:R-:W-:Y:S01]  /*40f0*/  IMAD.SHL.U32 R0, R0, 0x200000, RZ ;  /* 0x0020000000007824 */ /* 0x000fe200078e00ff */
[----:B------:R-:W-:-:S04]  /*4100*/  LEA R3, R3, 0x37800000, 0x17 ;  /* 0x3780000003037811 */ /* 0x000fc800078eb8ff */
[----:B------:R-:W-:-:S07]  /*4110*/  LOP3.LUT R0, R3, R0, R7, 0xfe, !PT ;  /* 0x0000000003007212 */ /* 0x000fce00078efe07 */
.L_x_582:
[----:B------:R-:W-:Y:S05]  /*4120*/  BSYNC.RECONVERGENT B0 ;  /* 0x0000000000007941 */ /* 0x000fea0003800200 */
.L_x_581:
[----:B------:R-:W-:-:S04]  /*4130*/  F2FP.BF16.F32.PACK_AB R0, RZ, R0 ;  /* 0x00000000ff00723e */ /* 0x000fc800000010ff */
[----:B------:R-:W-:Y:S01]  /*4140*/  PRMT R22, R0, 0x7610, R22 ;  /* 0x0000761000167816 */ /* 0x000fe20000000016 */
[----:B------:R-:W-:Y:S06]  /*4150*/  BRA `(.L_x_562) ;  /* 0x0000000000b47947 */ /* 0x000fec0003800000 */
.L_x_574:
        /* <DEDUP_REMOVED lines=14> */
.L_x_588:
[----:B------:R-:W-:Y:S05]  /*4240*/  BSYNC.RECONVERGENT B0 ;  /* 0x0000000000007941 */ /* 0x000fea0003800200 */
.L_x_587:
[----:B------:R-:W-:-:S04]  /*4250*/  F2FP.BF16.F32.PACK_AB R0, RZ, R0 ;  /* 0x00000000ff00723e */ /* 0x000fc800000010ff */
[----:B------:R-:W-:Y:S01]  /*4260*/  PRMT R22, R0, 0x7610, R22 ;  /* 0x0000761000167816 */ /* 0x000fe20000000016 */
[----:B------:R-:W-:Y:S06]  /*4270*/  BRA `(.L_x_562) ;  /* 0x00000000006c7947 */ /* 0x000fec0003800000 */
.L_x_561:
        /* <DEDUP_REMOVED lines=16> */
.L_x_589:
[----:B------:R-:W-:Y:S01]  /*4380*/  PRMT R22, RZ, 0x7610, R22 ;  /* 0x00007610ff167816 */ /* 0x000fe20000000016 */
[----:B------:R-:W-:Y:S06]  /*4390*/  BRA `(.L_x_562) ;  /* 0x0000000000247947 */ /* 0x000fec0003800000 */
.L_x_586:
[----:B------:R-:W2:Y:S02]  /*43a0*/  LDG.E.64 R4, desc[UR36][R4.64] ;  /* 0x0000002404047981 */ /* 0x000ea4000c1e1b00 */
[----:B--2---:R-:W0:Y:S02]  /*43b0*/  I2F.U64 R0, R4 ;  /* 0x0000000400007312 */ /* 0x004e240000301000 */
[----:B0-----:R-:W-:-:S04]  /*43c0*/  F2FP.BF16.F32.PACK_AB R0, RZ, R0 ;  /* 0x00000000ff00723e */ /* 0x001fc800000010ff */
[----:B------:R-:W-:Y:S01]  /*43d0*/  PRMT R22, R0, 0x7610, R22 ;  /* 0x0000761000167816 */ /* 0x000fe20000000016 */
[----:B------:R-:W-:Y:S06]  /*43e0*/  BRA `(.L_x_562) ;  /* 0x0000000000107947 */ /* 0x000fec0003800000 */
.L_x_585:
[----:B------:R-:W2:Y:S02]  /*43f0*/  LDG.E R4, desc[UR36][R4.64] ;  /* 0x0000002404047981 */ /* 0x000ea4000c1e1900 */
[----:B--2---:R-:W-:-:S04]  /*4400*/  I2FP.F32.U32 R0, R4 ;  /* 0x0000000400007245 */ /* 0x004fc80000201000 */
[----:B------:R-:W-:-:S04]  /*4410*/  F2FP.BF16.F32.PACK_AB R0, RZ, R0 ;  /* 0x00000000ff00723e */ /* 0x000fc800000010ff */
[----:B------:R-:W-:-:S07]  /*4420*/  PRMT R22, R0, 0x7610, R22 ;  /* 0x0000761000167816 */ /* 0x000fce0000000016 */
.L_x_562:
[----:B------:R-:W-:-:S07]  /*4430*/  VIADD R27, R27, 0x80 ;  /* 0x000000801b1b7836 */ /* 0x000fce0000000000 */
.L_x_523:
[----:B------:R-:W-:Y:S05]  /*4440*/  BSYNC.RECONVERGENT B6 ;  /* 0x0000000000067941 */ /* 0x000fea0003800200 */
.L_x_522:
        /* <DEDUP_REMOVED lines=27> */
.L_x_595:
[----:B------:R-:W2:Y:S02]  /*4600*/  LDG.E.U8 R4, desc[UR36][R4.64] ;  /* 0x0000002404047981 */ /* 0x000ea4000c1e1100 */
[----:B--2---:R-:W-:-:S04]  /*4610*/  I2FP.F32.U32 R0, R4 ;  /* 0x0000000400007245 */ /* 0x004fc80000201000 */
[----:B------:R-:W-:-:S04]  /*4620*/  F2FP.BF16.F32.PACK_AB R0, RZ, R0 ;  /* 0x00000000ff00723e */ /* 0x000fc800000010ff */
[----:B------:R-:W-:Y:S01]  /*4630*/  PRMT R17, R0, 0x7610, R17 ;  /* 0x0000761000117816 */ /* 0x000fe20000000011 */
[----:B------:R-:W-:Y:S06]  /*4640*/  BRA `(.L_x_597) ;  /* 0x0000000c00c47947 */ /* 0x000fec0003800000 */
.L_x_594:
        /* <DEDUP_REMOVED lines=11> */
.L_x_599:
[----:B------:R-:W2:Y:S02]  /*4700*/  LDG.E R4, desc[UR36][R4.64] ;  /* 0x0000002404047981 */ /* 0x000ea4000c1e1900 */
[----:B--2---:R-:W-:-:S04]  /*4710*/  I2FP.F32.S32 R0, R4 ;  /* 0x0000000400007245 */ /* 0x004fc80000201400 */
[----:B------:R-:W-:-:S04]  /*4720*/  F2FP.BF16.F32.PACK_AB R0, RZ, R0 ;  /* 0x00000000ff00723e */ /* 0x000fc800000010ff */
[----:B------:R-:W-:Y:S01]  /*4730*/  PRMT R17, R0, 0x7610, R17 ;  /* 0x0000761000117816 */ /* 0x000fe20000000011 */
[----:B------:R-:W-:Y:S06]  /*4740*/  BRA `(.L_x_597) ;  /* 0x0000000c00847947 */ /* 0x000fec0003800000 */
.L_x_598:
[----:B------:R-:W2:Y:S02]  /*4750*/  LDG.E.U16 R4, desc[UR36][R4.64] ;  /* 0x0000002404047981 */ /* 0x000ea4000c1e1500 */
[----:B--2---:R-:W0:Y:S02]  /*4760*/  I2F.S16 R0, R4 ;  /* 0x0000000400007306 */ /* 0x004e240000101400 */
[----:B0-----:R-:W-:-:S04]  /*4770*/  F2FP.BF16.F32.PACK_AB R0, RZ, R0 ;  /* 0x00000000ff00723e */ /* 0x001fc800000010ff */
[----:B------:R-:W-:Y:S01]  /*4780*/  PRMT R17, R0, 0x7610, R17 ;  /* 0x0000761000117816 */ /* 0x000fe20000000011 */
[----:B------:R-:W-:Y:S06]  /*4790*/  BRA `(.L_x_597) ;  /* 0x0000000c00707947 */ /* 0x000fec0003800000 */
.L_x_593:
        /* <DEDUP_REMOVED lines=9> */
.L_x_601:
[----:B------:R-:W2:Y:S02]  /*4830*/  LDG.E.U16 R0, desc[UR36][R4.64] ;  /* 0x0000002404007981 */ /* 0x000ea4000c1e1500 */
[----:B--2---:R-:W-:-:S05]  /*4840*/  HADD2.F32 R0, -RZ, R0.H0_H0 ;  /* 0x20000000ff007230 */ /* 0x004fca0000004100 */
[----:B------:R-:W-:-:S04]  /*4850*/  F2FP.BF16.F32.PACK_AB R0, RZ, R0 ;  /* 0x00000000ff00723e */ /* 0x000fc800000010ff */
[----:B------:R-:W-:Y:S01]  /*4860*/  PRMT R17, R0, 0x7610, R17 ;  /* 0x0000761000117816 */ /* 0x000fe20000000011 */
[----:B------:R-:W-:Y:S06]  /*4870*/  BRA `(.L_x_597) ;  /* 0x0000000c00387947 */ /* 0x000fec0003800000 */
.L_x_600:
        /* <DEDUP_REMOVED lines=9> */
.L_x_603:
[----:B------:R-:W2:Y:S02]  /*4910*/  LDG.E.U16 R4, desc[UR36][R4.64] ;  /* 0x0000002404047981 */ /* 0x000ea4000c1e1500 */
[----:B--2---:R-:W-:-:S05]  /*4920*/  HADD2.F32 R0, -RZ, R4.H0_H0 ;  /* 0x20000004ff007230 */ /* 0x004fca0000004100 */
[----:B------:R-:W-:-:S04]  /*4930*/  F2FP.BF16.F32.PACK_AB R0, RZ, R0 ;  /* 0x00000000ff00723e */ /* 0x000fc800000010ff */
[----:B------:R-:W-:Y:S01]  /*4940*/  PRMT R17, R0, 0x7610, R17 ;  /* 0x0000761000117816 */ /* 0x000fe20000000011 */
[----:B------:R-:W-:Y:S06]  /*4950*/  BRA `(.L_x_597) ;  /* 0x0000000c00007947 */ /* 0x000fec0003800000 */
.L_x_602:
        /* <DEDUP_REMOVED lines=9> */
.L_x_592:
        /* <DEDUP_REMOVED lines=14> */
.L_x_606:
        /* <DEDUP_REMOVED lines=9> */
.L_x_605:
        /* <DEDUP_REMOVED lines=27> */
.L_x_608:
        /* <DEDUP_REMOVED lines=15> */
.L_x_607:
[----:B------:R0:W5:Y:S01]  /*4e00*/  LDG.E.U16 R17, desc[UR36][R4.64] ;  /* 0x0000002404117981 */ /* 0x000162000c1e1500 */
[----:B------:R-:W-:Y:S05]  /*4e10*/  BRA `(.L_x_597) ;  /* 0x0000000400d07947 */ /* 0x000fea0003800000 */
.L_x_604:
        /* <DEDUP_REMOVED lines=13> */
.L_x_611:
        /* <DEDUP_REMOVED lines=21> */
.L_x_615:
[----:B------:R-:W-:Y:S05]  /*5040*/  BSYNC.RECONVERGENT B1 ;  /* 0x0000000000017941 */ /* 0x000fea0003800200 */
.L_x_614:
[----:B------:R-:W-:Y:S01]  /*5050*/  IMAD.SHL.U32 R0, R0, 0x100000, RZ ;  /* 0x0010000000007824 */ /* 0x000fe200078e00ff */
[----:B------:R-:W-:-:S04]  /*5060*/  LEA R3, R3, 0x3b800000, 0x17 ;  /* 0x3b80000003037811 */ /* 0x000fc800078eb8ff */
[----:B------:R-:W-:-:S07]  /*5070*/  LOP3.LUT R0, R3, R0, R7, 0xfe, !PT ;  /* 0x0000000003007212 */ /* 0x000fce00078efe07 */
.L_x_613:
[----:B------:R-:W-:Y:S05]  /*5080*/  BSYNC.RECONVERGENT B0 ;  /* 0x0000000000007941 */ /* 0x000fea0003800200 */
.L_x_612:
[----:B------:R-:W-:-:S04]  /*5090*/  F2FP.BF16.F32.PACK_AB R0, RZ, R0 ;  /* 0x00000000ff00723e */ /* 0x000fc800000010ff */
[----:B------:R-:W-:Y:S01]  /*50a0*/  PRMT R17, R0, 0x7610, R17 ;  /* 0x0000761000117816 */ /* 0x000fe20000000011 */
[----:B------:R-:W-:Y:S06]  /*50b0*/  BRA `(.L_x_597) ;  /* 0x0000000400287947 */ /* 0x000fec0003800000 */
.L_x_610:
        /* <DEDUP_REMOVED lines=21> */
.L_x_619:
[----:B------:R-:W-:Y:S05]  /*5210*/  BSYNC.RECONVERGENT B1 ;  /* 0x0000000000017941 */ /* 0x000fea0003800200 */
.L_x_618:
[----:B------:R-:W-:Y:S01]  /*5220*/  IMAD.SHL.U32 R0, R0, 0x200000, RZ ;  /* 0x0020000000007824 */ /* 0x000fe200078e00ff */
[----:B------:R-:W-:-:S04]  /*5230*/  LEA R3, R3, 0x37800000, 0x17 ;  /* 0x3780000003037811 */ /* 0x000fc800078eb8ff */
[----:B------:R-:W-:-:S07]  /*5240*/  LOP3.LUT R0, R3, R0, R7, 0xfe, !PT ;  /* 0x0000000003007212 */ /* 0x000fce00078efe07 */
.L_x_617:
[----:B------:R-:W-:Y:S05]  /*5250*/  BSYNC.RECONVERGENT B0 ;  /* 0x0000000000007941 */ /* 0x000fea0003800200 */
.L_x_616:
[----:B------:R-:W-:-:S04]  /*5260*/  F2FP.BF16.F32.PACK_AB R0, RZ, R0 ;  /* 0x00000000ff00723e */ /* 0x000fc800000010ff */
[----:B------:R-:W-:Y:S01]  /*5270*/  PRMT R17, R0, 0x7610, R17 ;  /* 0x0000761000117816 */ /* 0x000fe20000000011 */
[----:B------:R-:W-:Y:S06]  /*5280*/  BRA `(.L_x_597) ;  /* 0x0000000000b47947 */ /* 0x000fec0003800000 */
.L_x_609:
        /* <DEDUP_REMOVED lines=14> */
.L_x_623:
[----:B------:R-:W-:Y:S05]  /*5370*/  BSYNC.RECONVERGENT B0 ;  /* 0x0000000000007941 */ /* 0x000fea0003800200 */
.L_x_622:
[----:B------:R-:W-:-:S04]  /*5380*/  F2FP.BF16.F32.PACK_AB R0, RZ, R0 ;  /* 0x00000000ff00723e */ /* 0x000fc800000010ff */
[----:B------:R-:W-:Y:S01]  /*5390*/  PRMT R17, R0, 0x7610, R17 ;  /* 0x0000761000117816 */ /* 0x000fe20000000011 */
[----:B------:R-:W-:Y:S06]  /*53a0*/  BRA `(.L_x_597) ;  /* 0x00000000006c7947 */ /* 0x000fec0003800000 */
.L_x_596:
        /* <DEDUP_REMOVED lines=16> */
.L_x_624:
[----:B------:R-:W-:Y:S01]  /*54b0*/  PRMT R17, RZ, 0x7610, R17 ;  /* 0x00007610ff117816 */ /* 0x000fe20000000011 */
[----:B------:R-:W-:Y:S06]  /*54c0*/  BRA `(.L_x_597) ;  /* 0x0000000000247947 */ /* 0x000fec0003800000 */
.L_x_621:
[----:B------:R-:W2:Y:S02]  /*54d0*/  LDG.E.64 R4, desc[UR36][R4.64] ;  /* 0x0000002404047981 */ /* 0x000ea4000c1e1b00 */
[----:B--2---:R-:W0:Y:S02]  /*54e0*/  I2F.U64 R0, R4 ;  /* 0x0000000400007312 */ /* 0x004e240000301000 */
[----:B0-----:R-:W-:-:S04]  /*54f0*/  F2FP.BF16.F32.PACK_AB R0, RZ, R0 ;  /* 0x00000000ff00723e */ /* 0x001fc800000010ff */
[----:B------:R-:W-:Y:S01]  /*5500*/  PRMT R17, R0, 0x7610, R17 ;  /* 0x0000761000117816 */ /* 0x000fe20000000011 */
[----:B------:R-:W-:Y:S06]  /*5510*/  BRA `(.L_x_597) ;  /* 0x0000000000107947 */ /* 0x000fec0003800000 */
.L_x_620:
[----:B------:R-:W2:Y:S02]  /*5520*/  LDG.E R4, desc[UR36][R4.64] ;  /* 0x0000002404047981 */ /* 0x000ea4000c1e1900 */
[----:B--2---:R-:W-:-:S04]  /*5530*/  I2FP.F32.U32 R0, R4 ;  /* 0x0000000400007245 */ /* 0x004fc80000201000 */
[----:B------:R-:W-:-:S04]  /*5540*/  F2FP.BF16.F32.PACK_AB R0, RZ, R0 ;  /* 0x00000000ff00723e */ /* 0x000fc800000010ff */
[----:B------:R-:W-:-:S07]  /*5550*/  PRMT R17, R0, 0x7610, R17 ;  /* 0x0000761000117816 */ /* 0x000fce0000000011 */
.L_x_597:
[----:B------:R-:W1:Y:S01]  /*5560*/  LDCU.U8 UR6, c[0x0][0x3a5] ;  /* 0x000074a0ff0677ac */ /* 0x000e620008000000 */
[----:B0-----:R-:W0:Y:S01]  /*5570*/  LDC.64 R4, c[0x0][0x398] ;  /* 0x0000e600ff047b82 */ /* 0x001e220000000a00 */
[----:B------:R-:W2:Y:S01]  /*5580*/  LDCU UR5, c[0x0][0x3ac] ;  /* 0x00007580ff0577ac */ /* 0x000ea20008000800 */
[----:B-1----:R-:W-:-:S04]  /*5590*/  UPRMT UR4, UR6, 0x9910, URZ ;  /* 0x0000991006047896 */ /* 0x002fc800080000ff */
[----:B------:R-:W-:Y:S01]  /*55a0*/  UISETP.GT.AND UP0, UPT, UR4, 0x9, UPT ;  /* 0x000000090400788c */ /* 0x000fe2000bf04270 */
[----:B--2---:R-:W-:-:S05]  /*55b0*/  IMAD R3, R18, UR5, RZ ;  /* 0x0000000512037c24 */ /* 0x004fca000f8e02ff */
        /* <DEDUP_REMOVED lines=16> */
.L_x_628:
[----:B------:R-:W2:Y:S02]  /*56c0*/  LDG.E.U8 R4, desc[UR36][R4.64] ;  /* 0x0000002404047981 */ /* 0x000ea4000c1e1100 */
[----:B--2---:R-:W-:-:S04]  /*56d0*/  I2FP.F32.U32 R0, R4 ;  /* 0x0000000400007245 */ /* 0x004fc80000201000 */
[----:B------:R-:W-:-:S04]  /*56e0*/  F2FP.BF16.F32.PACK_AB R0, RZ, R0 ;  /* 0x00000000ff00723e */ /* 0x000fc800000010ff */
[----:B------:R-:W-:Y:S01]  /*56f0*/  PRMT R19, R0, 0x7610, R19 ;  /* 0x0000761000137816 */ /* 0x000fe20000000013 */
[----:B------:R-:W-:Y:S06]  /*5700*/  BRA `(.L_x_630) ;  /* 0x0000000c00c47947 */ /* 0x000fec0003800000 */
.L_x_627:
        /* <DEDUP_REMOVED lines=11> */
.L_x_632:
[----:B------:R-:W2:Y:S02]  /*57c0*/  LDG.E R4, desc[UR36][R4.64] ;  /* 0x0000002404047981 */ /* 0x000ea4000c1e1900 */
[----:B--2---:R-:W-:-:S04]  /*57d0*/  I2FP.F32.S32 R0, R4 ;  /* 0x0000000400007245 */ /* 0x004fc80000201400 */
[----:B------:R-:W-:-:S04]  /*57e0*/  F2FP.BF16.F32.PACK_AB R0, RZ, R0 ;  /* 0x00000000ff00723e */ /* 0x000fc800000010ff */
[----:B------:R-:W-:Y:S01]  /*57f0*/  PRMT R19, R0, 0x7610, R19 ;  /* 0x0000761000137816 */ /* 0x000fe20000000013 */
[----:B------:R-:W-:Y:S06]  /*5800*/  BRA `(.L_x_630) ;  /* 0x0000000c00847947 */ /* 0x000fec0003800000 */
.L_x_631:
[----:B------:R-:W2:Y:S02]  /*5810*/  LDG.E.U16 R4, desc[UR36][R4.64] ;  /* 0x0000002404047981 */ /* 0x000ea4000c1e1500 */
[----:B--2---:R-:W0:Y:S02]  /*5820*/  I2F.S16 R0, R4 ;  /* 0x0000000400007306 */ /* 0x004e240000101400 */
[----:B0-----:R-:W-:-:S04]  /*5830*/  F2FP.BF16.F32.PACK_AB R0, RZ, R0 ;  /* 0x00000000ff00723e */ /* 0x001fc800000010ff */
[----:B------:R-:W-:Y:S01]  /*5840*/  PRMT R19, R0, 0x7610, R19 ;  /* 0x0000761000137816 */ /* 0x000fe20000000013 */
[----:B------:R-:W-:Y:S06]  /*5850*/  BRA `(.L_x_630) ;  /* 0x0000000c00707947 */ /* 0x000fec0003800000 */
.L_x_626:
        /* <DEDUP_REMOVED lines=9> */
.L_x_634:
[----:B------:R-:W2:Y:S02]  /*58f0*/  LDG.E.U16 R0, desc[UR36][R4.64] ;  /* 0x0000002404007981 */ /* 0x000ea4000c1e1500 */
[----:B--2---:R-:W-:-:S05]  /*5900*/  HADD2.F32 R0, -RZ, R0.H0_H0 ;  /* 0x20000000ff007230 */ /* 0x004fca0000004100 */
[----:B------:R-:W-:-:S04]  /*5910*/  F2FP.BF16.F32.PACK_AB R0, RZ, R0 ;  /* 0x00000000ff00723e */ /* 0x000fc800000010ff */
[----:B------:R-:W-:Y:S01]  /*5920*/  PRMT R19, R0, 0x7610, R19 ;  /* 0x0000761000137816 */ /* 0x000fe20000000013 */
[----:B------:R-:W-:Y:S06]  /*5930*/  BRA `(.L_x_630) ;  /* 0x0000000c00387947 */ /* 0x000fec0003800000 */
.L_x_633:
        /* <DEDUP_REMOVED lines=9> */
.L_x_636:
[----:B------:R-:W2:Y:S02]  /*59d0*/  LDG.E.U16 R4, desc[UR36][R4.64] ;  /* 0x0000002404047981 */ /* 0x000ea4000c1e1500 */
[----:B--2---:R-:W-:-:S05]  /*59e0*/  HADD2.F32 R0, -RZ, R4.H0_H0 ;  /* 0x20000004ff007230 */ /* 0x004fca0000004100 */
[----:B------:R-:W-:-:S04]  /*59f0*/  F2FP.BF16.F32.PACK_AB R0, RZ, R0 ;  /* 0x00000000ff00723e */ /* 0x000fc800000010ff */
[----:B------:R-:W-:Y:S01]  /*5a00*/  PRMT R19, R0, 0x7610, R19 ;  /* 0x0000761000137816 */ /* 0x000fe20000000013 */
[----:B------:R-:W-:Y:S06]  /*5a10*/  BRA `(.L_x_630) ;  /* 0x0000000c00007947 */ /* 0x000fec0003800000 */
.L_x_635:
        /* <DEDUP_REMOVED lines=9> */
.L_x_625:
        /* <DEDUP_REMOVED lines=14> */
.L_x_639:
        /* <DEDUP_REMOVED lines=9> */
.L_x_638:
        /* <DEDUP_REMOVED lines=27> */
.L_x_641:
        /* <DEDUP_REMOVED lines=15> */
.L_x_640:
[----:B------:R0:W5:Y:S01]  /*5ec0*/  LDG.E.U16 R19, desc[UR36][R4.64] ;  /* 0x0000002404137981 */ /* 0x000162000c1e1500 */
[----:B------:R-:W-:Y:S05]  /*5ed0*/  BRA `(.L_x_630) ;  /* 0x0000000400d07947 */ /* 0x000fea0003800000 */
.L_x_637:
        /* <DEDUP_REMOVED lines=13> */
.L_x_644:
        /* <DEDUP_REMOVED lines=21> */
.L_x_648:
[----:B------:R-:W-:Y:S05]  /*6100*/  BSYNC.RECONVERGENT B1 ;  /* 0x0000000000017941 */ /* 0x000fea0003800200 */
.L_x_647:
[----:B------:R-:W-:Y:S01]  /*6110*/  IMAD.SHL.U32 R0, R0, 0x100000, RZ ;  /* 0x0010000000007824 */ /* 0x000fe200078e00ff */
[----:B------:R-:W-:-:S04]  /*6120*/  LEA R3, R3, 0x3b800000, 0x17 ;  /* 0x3b80000003037811 */ /* 0x000fc800078eb8ff */
[----:B------:R-:W-:-:S07]  /*6130*/  LOP3.LUT R0, R3, R0, R7, 0xfe, !PT ;  /* 0x0000000003007212 */ /* 0x000fce00078efe07 */
.L_x_646:
[----:B------:R-:W-:Y:S05]  /*6140*/  BSYNC.RECONVERGENT B0 ;  /* 0x0000000000007941 */ /* 0x000fea0003800200 */
.L_x_645:
[----:B------:R-:W-:-:S04]  /*6150*/  F2FP.BF16.F32.PACK_AB R0, RZ, R0 ;  /* 0x00000000ff00723e */ /* 0x000fc800000010ff */
[----:B------:R-:W-:Y:S01]  /*6160*/  PRMT R19, R0, 0x7610, R19 ;  /* 0x0000761000137816 */ /* 0x000fe20000000013 */
[----:B------:R-:W-:Y:S06]  /*6170*/  BRA `(.L_x_630) ;  /* 0x0000000400287947 */ /* 0x000fec0003800000 */
.L_x_643:
        /* <DEDUP_REMOVED lines=21> */
.L_x_652:
[----:B------:R-:W-:Y:S05]  /*62d0*/  BSYNC.RECONVERGENT B1 ;  /* 0x0000000000017941 */ /* 0x000fea0003800200 */
.L_x_651:
[----:B------:R-:W-:Y:S01]  /*62e0*/  IMAD.SHL.U32 R0, R0, 0x200000, RZ ;  /* 0x0020000000007824 */ /* 0x000fe200078e00ff */
[----:B------:R-:W-:-:S04]  /*62f0*/  LEA R3, R3, 0x37800000, 0x17 ;  /* 0x3780000003037811 */ /* 0x000fc800078eb8ff */
[----:B------:R-:W-:-:S07]  /*6300*/  LOP3.LUT R0, R3, R0, R7, 0xfe, !PT ;  /* 0x0000000003007212 */ /* 0x000fce00078efe07 */
.L_x_650:
[----:B------:R-:W-:Y:S05]  /*6310*/  BSYNC.RECONVERGENT B0 ;  /* 0x0000000000007941 */ /* 0x000fea0003800200 */
.L_x_649:
[----:B------:R-:W-:-:S04]  /*6320*/  F2FP.BF16.F32.PACK_AB R0, RZ, R0 ;  /* 0x00000000ff00723e */ /* 0x000fc800000010ff */
[----:B------:R-:W-:Y:S01]  /*6330*/  PRMT R19, R0, 0x7610, R19 ;  /* 0x0000761000137816 */ /* 0x000fe20000000013 */
[----:B------:R-:W-:Y:S06]  /*6340*/  BRA `(.L_x_630) ;  /* 0x0000000000b47947 */ /* 0x000fec0003800000 */
.L_x_642:
        /* <DEDUP_REMOVED lines=14> */
.L_x_656:
[----:B------:R-:W-:Y:S05]  /*6430*/  BSYNC.RECONVERGENT B0 ;  /* 0x0000000000007941 */ /* 0x000fea0003800200 */
.L_x_655:
[----:B------:R-:W-:-:S04]  /*6440*/  F2FP.BF16.F32.PACK_AB R0, RZ, R0 ;  /* 0x00000000ff00723e */ /* 0x000fc800000010ff */
[----:B------:R-:W-:Y:S01]  /*6450*/  PRMT R19, R0, 0x7610, R19 ;  /* 0x0000761000137816 */ /* 0x000fe20000000013 */
[----:B------:R-:W-:Y:S06]  /*6460*/  BRA `(.L_x_630) ;  /* 0x00000000006c7947 */ /* 0x000fec0003800000 */
.L_x_629:
        /* <DEDUP_REMOVED lines=16> */
.L_x_657:
[----:B------:R-:W-:Y:S01]  /*6570*/  PRMT R19, RZ, 0x7610, R19 ;  /* 0x00007610ff137816 */ /* 0x000fe20000000013 */
[----:B------:R-:W-:Y:S06]  /*6580*/  BRA `(.L_x_630) ;  /* 0x0000000000247947 */ /* 0x000fec0003800000 */
.L_x_654:
[----:B------:R-:W2:Y:S02]  /*6590*/  LDG.E.64 R4, desc[UR36][R4.64] ;  /* 0x0000002404047981 */ /* 0x000ea4000c1e1b00 */
[----:B--2---:R-:W0:Y:S02]  /*65a0*/  I2F.U64 R0, R4 ;  /* 0x0000000400007312 */ /* 0x004e240000301000 */
[----:B0-----:R-:W-:-:S04]  /*65b0*/  F2FP.BF16.F32.PACK_AB R0, RZ, R0 ;  /* 0x00000000ff00723e */ /* 0x001fc800000010ff */
[----:B------:R-:W-:Y:S01]  /*65c0*/  PRMT R19, R0, 0x7610, R19 ;  /* 0x0000761000137816 */ /* 0x000fe20000000013 */
[----:B------:R-:W-:Y:S06]  /*65d0*/  BRA `(.L_x_630) ;  /* 0x0000000000107947 */ /* 0x000fec0003800000 */
.L_x_653:
[----:B------:R-:W2:Y:S02]  /*65e0*/  LDG.E R4, desc[UR36][R4.64] ;  /* 0x0000002404047981 */ /* 0x000ea4000c1e1900 */
[----:B--2---:R-:W-:-:S04]  /*65f0*/  I2FP.F32.U32 R0, R4 ;  /* 0x0000000400007245 */ /* 0x004fc80000201000 */
[----:B------:R-:W-:-:S04]  /*6600*/  F2FP.BF16.F32.PACK_AB R0, RZ, R0 ;  /* 0x00000000ff00723e */ /* 0x000fc800000010ff */
[----:B------:R-:W-:-:S07]  /*6610*/  PRMT R19, R0, 0x7610, R19 ;  /* 0x0000761000137816 */ /* 0x000fce0000000013 */
.L_x_630:
[----:B------:R-:W-:-:S07]  /*6620*/  VIADD R27, R27, 0x80 ;  /* 0x000000801b1b7836 */ /* 0x000fce0000000000 */
.L_x_591:
[----:B------:R-:W-:Y:S05]  /*6630*/  BSYNC.RECONVERGENT B6 ;  /* 0x0000000000067941 */ /* 0x000fea0003800200 */
.L_x_590:
        /* <DEDUP_REMOVED lines=27> */
.L_x_663:
[----:B------:R-:W2:Y:S02]  /*67f0*/  LDG.E.U8 R4, desc[UR36][R4.64] ;  /* 0x0000002404047981 */ /* 0x000ea4000c1e1100 */
[----:B--2---:R-:W-:-:S04]  /*6800*/  I2FP.F32.U32 R0, R4 ;  /* 0x0000000400007245 */ /* 0x004fc80000201000 */
[----:B------:R-:W-:-:S04]  /*6810*/  F2FP.BF16.F32.PACK_AB R0, RZ, R0 ;  /* 0x00000000ff00723e */ /* 0x000fc800000010ff */
[----:B------:R-:W-:Y:S01]  /*6820*/  PRMT R18, R0, 0x7610, R18 ;  /* 0x0000761000127816 */ /* 0x000fe20000000012 */
[----:B------:R-:W-:Y:S06]  /*6830*/  BRA `(.L_x_665) ;  /* 0x0000000c00c47947 */ /* 0x000fec0003800000 */
.L_x_662:
        /* <DEDUP_REMOVED lines=11> */
.L_x_667:
[----:B------:R-:W2:Y:S02]  /*68f0*/  LDG.E R4, desc[UR36][R4.64] ;  /* 0x0000002404047981 */ /* 0x000ea4000c1e1900 */
[----:B--2---:R-:W-:-:S04]  /*6900*/  I2FP.F32.S32 R0, R4 ;  /* 0x0000000400007245 */ /* 0x004fc80000201400 */
[----:B------:R-:W-:-:S04]  /*6910*/  F2FP.BF16.F32.PACK_AB R0, RZ, R0 ;  /* 0x00000000ff00723e */ /* 0x000fc800000010ff */
[----:B------:R-:W-:Y:S01]  /*6920*/  PRMT R18, R0, 0x7610, R18 ;  /* 0x0000761000127816 */ /* 0x000fe20000000012 */
[----:B------:R-:W-:Y:S06]  /*6930*/  BRA `(.L_x_665) ;  /* 0x0000000c00847947 */ /* 0x000fec0003800000 */
.L_x_666:
[----:B------:R-:W2:Y:S02]  /*6940*/  LDG.E.U16 R4, desc[UR36][R4.64] ;  /* 0x0000002404047981 */ /* 0x000ea4000c1e1500 */
[----:B--2---:R-:W0:Y:S02]  /*6950*/  I2F.S16 R0, R4 ;  /* 0x0000000400007306 */ /* 0x004e240000101400 */
[----:B0-----:R-:W-:-:S04]  /*6960*/  F2FP.BF16.F32.PACK_AB R0, RZ, R0 ;  /* 0x00000000ff00723e */ /* 0x001fc800000010ff */
[----:B------:R-:W-:Y:S01]  /*6970*/  PRMT R18, R0, 0x7610, R18 ;  /* 0x0000761000127816 */ /* 0x000fe20000000012 */
[----:B------:R-:W-:Y:S06]  /*6980*/  BRA `(.L_x_665) ;  /* 0x0000000c00707947 */ /* 0x000fec0003800000 */
.L_x_661:
        /* <DEDUP_REMOVED lines=9> */
.L_x_669:
[----:B------:R-:W2:Y:S02]  /*6a20*/  LDG.E.U16 R0, desc[UR36][R4.64] ;  /* 0x0000002404007981 */ /* 0x000ea4000c1e1500 */
[----:B--2---:R-:W-:-:S05]  /*6a30*/  HADD2.F32 R0, -RZ, R0.H0_H0 ;  /* 0x20000000ff007230 */ /* 0x004fca0000004100 */
[----:B------:R-:W-:-:S04]  /*6a40*/  F2FP.BF16.F32.PACK_AB R0, RZ, R0 ;  /* 0x00000000ff00723e */ /* 0x000fc800000010ff */
[----:B------:R-:W-:Y:S01]  /*6a50*/  PRMT R18, R0, 0x7610, R18 ;  /* 0x0000761000127816 */ /* 0x000fe20000000012 */
[----:B------:R-:W-:Y:S06]  /*6a60*/  BRA `(.L_x_665) ;  /* 0x0000000c00387947 */ /* 0x000fec0003800000 */
.L_x_668:
        /* <DEDUP_REMOVED lines=9> */
.L_x_671:
[----:B------:R-:W2:Y:S02]  /*6b00*/  LDG.E.U16 R4, desc[UR36][R4.64] ;  /* 0x0000002404047981 */ /* 0x000ea4000c1e1500 */
[----:B--2---:R-:W-:-:S05]  /*6b10*/  HADD2.F32 R0, -RZ, R4.H0_H0 ;  /* 0x20000004ff007230 */ /* 0x004fca0000004100 */
[----:B------:R-:W-:-:S04]  /*6b20*/  F2FP.BF16.F32.PACK_AB R0, RZ, R0 ;  /* 0x00000000ff00723e */ /* 0x000fc800000010ff */
[----:B------:R-:W-:Y:S01]  /*6b30*/  PRMT R18, R0, 0x7610, R18 ;  /* 0x0000761000127816 */ /* 0x000fe20000000012 */
[----:B------:R-:W-:Y:S06]  /*6b40*/  BRA `(.L_x_665) ;  /* 0x0000000c00007947 */ /* 0x000fec0003800000 */
.L_x_670:
        /* <DEDUP_REMOVED lines=9> */
.L_x_660:
        /* <DEDUP_REMOVED lines=14> */
.L_x_674:
        /* <DEDUP_REMOVED lines=9> */
.L_x_673:
        /* <DEDUP_REMOVED lines=27> */
.L_x_676:
        /* <DEDUP_REMOVED lines=15> */
.L_x_675:
[----:B------:R0:W5:Y:S01]  /*6ff0*/  LDG.E.U16 R18, desc[UR36][R4.64] ;  /* 0x0000002404127981 */ /* 0x000162000c1e1500 */
[----:B------:R-:W-:Y:S05]  /*7000*/  BRA `(.L_x_665) ;  /* 0x0000000400d07947 */ /* 0x000fea0003800000 */
.L_x_672:
        /* <DEDUP_REMOVED lines=13> */
.L_x_679:
        /* <DEDUP_REMOVED lines=21> */
.L_x_683:
[----:B------:R-:W-:Y:S05]  /*7230*/  BSYNC.RECONVERGENT B1 ;  /* 0x0000000000017941 */ /* 0x000fea0003800200 */
.L_x_682:
[----:B------:R-:W-:Y:S01]  /*7240*/  IMAD.SHL.U32 R0, R0, 0x100000, RZ ;  /* 0x0010000000007824 */ /* 0x000fe200078e00ff */
[----:B------:R-:W-:-:S04]  /*7250*/  LEA R3, R3, 0x3b800000, 0x17 ;  /* 0x3b80000003037811 */ /* 0x000fc800078eb8ff */
[----:B------:R-:W-:-:S07]  /*7260*/  LOP3.LUT R0, R3, R0, R7, 0xfe, !PT ;  /* 0x0000000003007212 */ /* 0x000fce00078efe07 */
.L_x_681:
[----:B------:R-:W-:Y:S05]  /*7270*/  BSYNC.RECONVERGENT B0 ;  /* 0x0000000000007941 */ /* 0x000fea0003800200 */
.L_x_680:
[----:B------:R-:W-:-:S04]  /*7280*/  F2FP.BF16.F32.PACK_AB R0, RZ, R0 ;  /* 0x00000000ff00723e */ /* 0x000fc800000010ff */
[----:B------:R-:W-:Y:S01]  /*7290*/  PRMT R18, R0, 0x7610, R18 ;  /* 0x0000761000127816 */ /* 0x000fe20000000012 */
[----:B------:R-:W-:Y:S06]  /*72a0*/  BRA `(.L_x_665) ;  /* 0x0000000400287947 */ /* 0x000fec0003800000 */
.L_x_678:
        /* <DEDUP_REMOVED lines=21> */
.L_x_687:
[----:B------:R-:W-:Y:S05]  /*7400*/  BSYNC.RECONVERGENT B1 ;  /* 0x0000000000017941 */ /* 0x000fea0003800200 */
.L_x_686:
[----:B------:R-:W-:Y:S01]  /*7410*/  IMAD.SHL.U32 R0, R0, 0x200000, RZ ;  /* 0x0020000000007824 */ /* 0x000fe200078e00ff */
[----:B------:R-:W-:-:S04]  /*7420*/  LEA R3, R3, 0x37800000, 0x17 ;  /* 0x3780000003037811 */ /* 0x000fc800078eb8ff */
[----:B------:R-:W-:-:S07]  /*7430*/  LOP3.LUT R0, R3, R0, R7, 0xfe, !PT ;  /* 0x0000000003007212 */ /* 0x000fce00078efe07 */
.L_x_685:
[----:B------:R-:W-:Y:S05]  /*7440*/  BSYNC.RECONVERGENT B0 ;  /* 0x0000000000007941 */ /* 0x000fea0003800200 */
.L_x_684:
[----:B------:R-:W-:-:S04]  /*7450*/  F2FP.BF16.F32.PACK_AB R0, RZ, R0 ;  /* 0x00000000ff00723e */ /* 0x000fc800000010ff */
[----:B------:R-:W-:Y:S01]  /*7460*/  PRMT R18, R0, 0x7610, R18 ;  /* 0x0000761000127816 */ /* 0x000fe20000000012 */
[----:B------:R-:W-:Y:S06]  /*7470*/  BRA `(.L_x_665) ;  /* 0x0000000000b47947 */ /* 0x000fec0003800000 */
.L_x_677:
        /* <DEDUP_REMOVED lines=14> */
.L_x_691:
[----:B------:R-:W-:Y:S05]  /*7560*/  BSYNC.RECONVERGENT B0 ;  /* 0x0000000000007941 */ /* 0x000fea0003800200 */
.L_x_690:
[----:B------:R-:W-:-:S04]  /*7570*/  F2FP.BF16.F32.PACK_AB R0, RZ, R0 ;  /* 0x00000000ff00723e */ /* 0x000fc800000010ff */
[----:B------:R-:W-:Y:S01]  /*7580*/  PRMT R18, R0, 0x7610, R18 ;  /* 0x0000761000127816 */ /* 0x000fe20000000012 */
[----:B------:R-:W-:Y:S06]  /*7590*/  BRA `(.L_x_665) ;  /* 0x00000000006c7947 */ /* 0x000fec0003800000 */
.L_x_664:
        /* <DEDUP_REMOVED lines=16> */
.L_x_692:
[----:B------:R-:W-:Y:S01]  /*76a0*/  PRMT R18, RZ, 0x7610, R18 ;  /* 0x00007610ff127816 */ /* 0x000fe20000000012 */
[----:B------:R-:W-:Y:S06]  /*76b0*/  BRA `(.L_x_665) ;  /* 0x0000000000247947 */ /* 0x000fec0003800000 */
.L_x_689:
[----:B------:R-:W2:Y:S02]  /*76c0*/  LDG.E.64 R4, desc[UR36][R4.64] ;  /* 0x0000002404047981 */ /* 0x000ea4000c1e1b00 */
[----:B--2---:R-:W0:Y:S02]  /*76d0*/  I2F.U64 R0, R4 ;  /* 0x0000000400007312 */ /* 0x004e240000301000 */
[----:B0-----:R-:W-:-:S04]  /*76e0*/  F2FP.BF16.F32.PACK_AB R0, RZ, R0 ;  /* 0x00000000ff00723e */ /* 0x001fc800000010ff */
[----:B------:R-:W-:Y:S01]  /*76f0*/  PRMT R18, R0, 0x7610, R18 ;  /* 0x0000761000127816 */ /* 0x000fe20000000012 */
[----:B------:R-:W-:Y:S06]  /*7700*/  BRA `(.L_x_665) ;  /* 0x0000000000107947 */ /* 0x000fec0003800000 */
.L_x_688:
[----:B------:R-:W2:Y:S02]  /*7710*/  LDG.E R4, desc[UR36][R4.64] ;  /* 0x0000002404047981 */ /* 0x000ea4000c1e1900 */
[----:B--2---:R-:W-:-:S04]  /*7720*/  I2FP.F32.U32 R0, R4 ;  /* 0x0000000400007245 */ /* 0x004fc80000201000 */
[----:B------:R-:W-:-:S04]  /*7730*/  F2FP.BF16.F32.PACK_AB R0, RZ, R0 ;  /* 0x00000000ff00723e */ /* 0x000fc800000010ff */
[----:B------:R-:W-:-:S07]  /*7740*/  PRMT R18, R0, 0x7610, R18 ;  /* 0x0000761000127816 */ /* 0x000fce0000000012 */
.L_x_665:
        /* <DEDUP_REMOVED lines=21> */
.L_x_696:
[----:B------:R-:W2:Y:S02]  /*78a0*/  LDG.E.U8 R4, desc[UR36][R4.64] ;  /* 0x0000002404047981 */ /* 0x000ea4000c1e1100 */
[----:B--2---:R-:W-:-:S04]  /*78b0*/  I2FP.F32.U32 R0, R4 ;  /* 0x0000000400007245 */ /* 0x004fc80000201000 */
[----:B------:R-:W-:Y:S01]  /*78c0*/  F2FP.BF16.F32.PACK_AB R0, RZ, R0 ;  /* 0x00000000ff00723e */ /* 0x000fe200000010ff */
[----:B------:R-:W-:Y:S06]  /*78d0*/  BRA `(.L_x_659) ;  /* 0x0000000c00887947 */ /* 0x000fec0003800000 */
.L_x_695:
        /* <DEDUP_REMOVED lines=10> */
.L_x_699:
[----:B------:R-:W2:Y:S02]  /*7980*/  LDG.E R4, desc[UR36][R4.64] ;  /* 0x0000002404047981 */ /* 0x000ea4000c1e1900 */
[----:B--2---:R-:W-:-:S04]  /*7990*/  I2FP.F32.S32 R0, R4 ;  /* 0x0000000400007245 */ /* 0x004fc80000201400 */
[----:B------:R-:W-:Y:S01]  /*79a0*/  F2FP.BF16.F32.PACK_AB R0, RZ, R0 ;  /* 0x00000000ff00723e */ /* 0x000fe200000010ff */
[----:B------:R-:W-:Y:S06]  /*79b0*/  BRA `(.L_x_659) ;  /* 0x0000000c00507947 */ /* 0x000fec0003800000 */
.L_x_698:
[----:B------:R-:W2:Y:S02]  /*79c0*/  LDG.E.U16 R4, desc[UR36][R4.64] ;  /* 0x0000002404047981 */ /* 0x000ea4000c1e1500 */
[----:B--2---:R-:W0:Y:S02]  /*79d0*/  I2F.S16 R0, R4 ;  /* 0x0000000400007306 */ /* 0x004e240000101400 */
[----:B0-----:R-:W-:Y:S01]  /*79e0*/  F2FP.BF16.F32.PACK_AB R0, RZ, R0 ;  /* 0x00000000ff00723e */ /* 0x001fe200000010ff */
[----:B------:R-:W-:Y:S06]  /*79f0*/  BRA `(.L_x_659) ;  /* 0x0000000c00407947 */ /* 0x000fec0003800000 */
.L_x_694:
        /* <DEDUP_REMOVED lines=9> */
.L_x_701:
[----:B------:R-:W2:Y:S02]  /*7a90*/  LDG.E.U16 R0, desc[UR36][R4.64] ;  /* 0x0000002404007981 */ /* 0x000ea4000c1e1500 */
[----:B--2---:R-:W-:-:S05]  /*7aa0*/  HADD2.F32 R0, -RZ, R0.H0_H0 ;  /* 0x20000000ff007230 */ /* 0x004fca0000004100 */
[----:B------:R-:W-:Y:S01]  /*7ab0*/  F2FP.BF16.F32.PACK_AB R0, RZ, R0 ;  /* 0x00000000ff00723e */ /* 0x000fe200000010ff */
[----:B------:R-:W-:Y:S06]  /*7ac0*/  BRA `(.L_x_659) ;  /* 0x0000000c000c7947 */ /* 0x000fec0003800000 */
.L_x_700:
        /* <DEDUP_REMOVED lines=9> */
.L_x_703:
[----:B------:R-:W2:Y:S02]  /*7b60*/  LDG.E.U16 R4, desc[UR36][R4.64] ;  /* 0x0000002404047981 */ /* 0x000ea4000c1e1500 */
[----:B--2---:R-:W-:-:S05]  /*7b70*/  HADD2.F32 R0, -RZ, R4.H0_H0 ;  /* 0x20000004ff007230 */ /* 0x004fca0000004100 */
[----:B------:R-:W-:Y:S01]  /*7b80*/  F2FP.BF16.F32.PACK_AB R0, RZ, R0 ;  /* 0x00000000ff00723e */ /* 0x000fe200000010ff */
[----:B------:R-:W-:Y:S06]  /*7b90*/  BRA `(.L_x_659) ;  /* 0x0000000800d87947 */ /* 0x000fec0003800000 */
.L_x_702:
        /* <DEDUP_REMOVED lines=8> */
.L_x_693:
        /* <DEDUP_REMOVED lines=13> */
.L_x_706:
        /* <DEDUP_REMOVED lines=8> */
.L_x_705:
        /* <DEDUP_REMOVED lines=27> */
.L_x_708:
        /* <DEDUP_REMOVED lines=12> */
[----:B------:R-:W-:Y:S01]  /*7fe0*/  F2FP.BF16.F32.PACK_AB R0, RZ, R0 ;  /* 0x00000000ff00723e */ /* 0x000fe200000010ff */
[----:B------:R-:W-:Y:S06]  /*7ff0*/  BRA `(.L_x_659) ;  /* 0x0000000400c07947 */ /* 0x000fec0003800000 */
.L_x_707:
[----:B------:R1:W5:Y:S01]  /*8000*/  LDG.E.U16 R0, desc[UR36][R4.64] ;  /* 0x0000002404007981 */ /* 0x000362000c1e1500 */
[----:B------:R-:W-:Y:S05]  /*8010*/  BRA `(.L_x_659) ;  /* 0x0000000400b87947 */ /* 0x000fea0003800000 */
.L_x_704:
        /* <DEDUP_REMOVED lines=12> */
.L_x_711:
        /* <DEDUP_REMOVED lines=21> */
.L_x_715:
[----:B------:R-:W-:Y:S05]  /*8230*/  BSYNC.RECONVERGENT B1 ;  /* 0x0000000000017941 */ /* 0x000fea0003800200 */
.L_x_714:
[----:B------:R-:W-:Y:S01]  /*8240*/  IMAD.SHL.U32 R0, R0, 0x100000, RZ ;  /* 0x0010000000007824 */ /* 0x000fe200078e00ff */
[----:B------:R-:W-:-:S04]  /*8250*/  LEA R3, R3, 0x3b800000, 0x17 ;  /* 0x3b80000003037811 */ /* 0x000fc800078eb8ff */
[----:B------:R-:W-:-:S07]  /*8260*/  LOP3.LUT R0, R3, R0, R7, 0xfe, !PT ;  /* 0x0000000003007212 */ /* 0x000fce00078efe07 */
.L_x_713:
[----:B------:R-:W-:Y:S05]  /*8270*/  BSYNC.RECONVERGENT B0 ;  /* 0x0000000000007941 */ /* 0x000fea0003800200 */
.L_x_712:
[----:B------:R-:W-:Y:S01]  /*8280*/  F2FP.BF16.F32.PACK_AB R0, RZ, R0 ;  /* 0x00000000ff00723e */ /* 0x000fe200000010ff */
[----:B------:R-:W-:Y:S06]  /*8290*/  BRA `(.L_x_659) ;  /* 0x0000000400187947 */ /* 0x000fec0003800000 */
.L_x_710:
        /* <DEDUP_REMOVED lines=21> */
.L_x_719:
[----:B------:R-:W-:Y:S05]  /*83f0*/  BSYNC.RECONVERGENT B1 ;  /* 0x0000000000017941 */ /* 0x000fea0003800200 */
.L_x_718:
[----:B------:R-:W-:Y:S01]  /*8400*/  IMAD.SHL.U32 R0, R0, 0x200000, RZ ;  /* 0x0020000000007824 */ /* 0x000fe200078e00ff */
[----:B------:R-:W-:-:S04]  /*8410*/  LEA R3, R3, 0x37800000, 0x17 ;  /* 0x3780000003037811 */ /* 0x000fc800078eb8ff */
[----:B------:R-:W-:-:S07]  /*8420*/  LOP3.LUT R0, R3, R0, R7, 0xfe, !PT ;  /* 0x0000000003007212 */ /* 0x000fce00078efe07 */
.L_x_717:
[----:B------:R-:W-:Y:S05]  /*8430*/  BSYNC.RECONVERGENT B0 ;  /* 0x0000000000007941 */ /* 0x000fea0003800200 */
.L_x_716:
[----:B------:R-:W-:Y:S01]  /*8440*/  F2FP.BF16.F32.PACK_AB R0, RZ, R0 ;  /* 0x00000000ff00723e */ /* 0x000fe200000010ff */
[----:B------:R-:W-:Y:S06]  /*8450*/  BRA `(.L_x_659) ;  /* 0x0000000000a87947 */ /* 0x000fec0003800000 */
.L_x_709:
        /* <DEDUP_REMOVED lines=14> */
.L_x_723:
[----:B------:R-:W-:Y:S05]  /*8540*/  BSYNC.RECONVERGENT B0 ;  /* 0x0000000000007941 */ /* 0x000fea0003800200 */
.L_x_722:
[----:B------:R-:W-:Y:S01]  /*8550*/  F2FP.BF16.F32.PACK_AB R0, RZ, R0 ;  /* 0x00000000ff00723e */ /* 0x000fe200000010ff */
[----:B------:R-:W-:Y:S06]  /*8560*/  BRA `(.L_x_659) ;  /* 0x0000000000647947 */ /* 0x000fec0003800000 */
.L_x_697:
        /* <DEDUP_REMOVED lines=16> */
.L_x_724:
[----:B------:R-:W-:Y:S01]  /*8670*/  PRMT R0, RZ, 0x7610, R0 ;  /* 0x00007610ff007816 */ /* 0x000fe20000000000 */
[----:B------:R-:W-:Y:S06]  /*8680*/  BRA `(.L_x_659) ;  /* 0x00000000001c7947 */ /* 0x000fec0003800000 */
.L_x_721:
[----:B------:R-:W2:Y:S02]  /*8690*/  LDG.E.64 R4, desc[UR36][R4.64] ;  /* 0x0000002404047981 */ /* 0x000ea4000c1e1b00 */
[----:B--2---:R-:W0:Y:S02]  /*86a0*/  I2F.U64 R0, R4 ;  /* 0x0000000400007312 */ /* 0x004e240000301000 */
[----:B0-----:R-:W-:Y:S01]  /*86b0*/  F2FP.BF16.F32.PACK_AB R0, RZ, R0 ;  /* 0x00000000ff00723e */ /* 0x001fe200000010ff */
[----:B------:R-:W-:Y:S06]  /*86c0*/  BRA `(.L_x_659) ;  /* 0x00000000000c7947 */ /* 0x000fec0003800000 */
.L_x_720:
[----:B------:R-:W2:Y:S02]  /*86d0*/  LDG.E R4, desc[UR36][R4.64] ;  /* 0x0000002404047981 */ /* 0x000ea4000c1e1900 */
[----:B--2---:R-:W-:-:S04]  /*86e0*/  I2FP.F32.U32 R0, R4 ;  /* 0x0000000400007245 */ /* 0x004fc80000201000 */
[----:B------:R-:W-:-:S07]  /*86f0*/  F2FP.BF16.F32.PACK_AB R0, RZ, R0 ;  /* 0x00000000ff00723e */ /* 0x000fce00000010ff */
.L_x_659:
[----:B------:R-:W-:Y:S05]  /*8700*/  BSYNC.RECONVERGENT B6 ;  /* 0x0000000000067941 */ /* 0x000fea0003800200 */
.L_x_658:
[----:B------:R-:W-:Y:S01]  /*8710*/  ISETP.GE.AND P0, PT, R25, R16, PT ;  /* 0x000000101900720c */ /* 0x000fe20003f06270 */
[----:B------:R-:W-:-:S12]  /*8720*/  BSSY.RECONVERGENT B1, `(.L_x_725) ;  /* 0x0000048000017945 */ /* 0x000fd80003800200 */
[----:B------:R-:W-:Y:S05]  /*8730*/  @P0 BRA `(.L_x_726) ;  /* 0x0000000400180947 */ /* 0x000fea0003800000 */
        /* <DEDUP_REMOVED lines=11> */
[----:B01----:R-:W0:Y:S01]  /*87f0*/  MUFU.RCP R4, R8 ;  /* 0x0000000800047308 */ /* 0x003e220000001000 */
[----:B------:R-:W-:Y:S01]  /*8800*/  FADD.FTZ R6, -R8, -RZ ;  /* 0x800000ff08067221 */ /* 0x000fe20000010100 */
[----:B0-----:R-:W-:-:S06]  /*8810*/  FMUL.FTZ R4, R3, R4 ;  /* 0x0000000403047220 */ /* 0x001fcc0000410000 */
        /* <DEDUP_REMOVED lines=18> */
.L_x_731:
[----:B------:R-:W-:Y:S05]  /*8940*/  BSYNC.RECONVERGENT B2 ;  /* 0x0000000000027941 */ /* 0x000fea0003800200 */
.L_x_730:
[----:B------:R-:W-:Y:S01]  /*8950*/  FFMA.FTZ R3, -R8, R4, R3 ;  /* 0x0000000408037223 */ /* 0x000fe20000010103 */
[----:B------:R-:W-:Y:S06]  /*8960*/  BRA `(.L_x_728) ;  /* 0x0000000000787947 */ /* 0x000fec0003800000 */
.L_x_729:
[----:B------:R-:W-:Y:S01]  /*8970*/  LOP3.LUT R8, R6, 0xff800000, RZ, 0xc0, !PT ;  /* 0xff80000006087812 */ /* 0x000fe200078ec0ff */
[----:B------:R-:W-:Y:S01]  /*8980*/  BSSY.RECONVERGENT B2, `(.L_x_732) ;  /* 0x000001a000027945 */ /* 0x000fe20003800200 */
[C---:B------:R-:W-:Y:S02]  /*8990*/  ISETP.GT.U32.AND P0, PT, R3.reuse, 0x7f7fffff, PT ;  /* 0x7f7fffff0300780c */ /* 0x040fe40003f04070 */
[C---:B01----:R-:W-:Y:S02]  /*89a0*/  IADD3 R4, PT, PT, R3.reuse, 0xb800000, -R8 ;  /* 0x0b80000003047810 */ /* 0x043fe40007ffe808 */
        /* <DEDUP_REMOVED lines=10> */
.L_x_734:
        /* <DEDUP_REMOVED lines=13> */
.L_x_733:
[----:B------:R-:W-:Y:S05]  /*8b20*/  BSYNC.RECONVERGENT B2 ;  /* 0x0000000000027941 */ /* 0x000fea0003800200 */
.L_x_732:
[----:B------:R-:W-:-:S04]  /*8b30*/  FMUL.FTZ R3, R3, 1.1920928955078125e-07 ;  /* 0x3400000003037820 */ /* 0x000fc80000410000 */
[----:B------:R-:W-:-:S07]  /*8b40*/  FMUL.FTZ R3, R8, R3 ;  /* 0x0000000308037220 */ /* 0x000fce0000410000 */
.L_x_728:
[----:B------:R-:W-:Y:S05]  /*8b50*/  BSYNC.RECONVERGENT B0 ;  /* 0x0000000000007941 */ /* 0x000fea0003800200 */
.L_x_727:
[C---:B------:R-:W-:Y:S02]  /*8b60*/  FSETP.NAN.FTZ.AND P0, PT, |R3|.reuse, |R3|, PT ;  /* 0x400000030300720b */ /* 0x040fe40003f18200 */
[----:B------:R-:W-:-:S04]  /*8b70*/  LOP3.LUT R26, R3, 0x80000000, R26, 0xb8, !PT ;  /* 0x80000000031a7812 */ /* 0x000fc800078eb81a */
[----:B------:R-:W-:-:S06]  /*8b80*/  FSEL R3, R3, R26, P0 ;  /* 0x0000001a03037208 */ /* 0x000fcc0000000000 */
[----:B------:R-:W2:Y:S02]  /*8b90*/  F2F.BF16.F32 R3, R3 ;  /* 0x0000000300037304 */ /* 0x000ea40000202000 */
.L_x_726:
[----:B------:R-:W-:Y:S05]  /*8ba0*/  BSYNC.RECONVERGENT B1 ;  /* 0x0000000000017941 */ /* 0x000fea0003800200 */
.L_x_725:
[----:B-----5:R-:W-:Y:S01]  /*8bb0*/  VIADD R23, R25, 0x80 ;  /* 0x0000008019177836 */ /* 0x020fe20000000000 */
[----:B------:R-:W-:Y:S04]  /*8bc0*/  BSSY.RECONVERGENT B1, `(.L_x_735) ;  /* 0x0000049000017945 */ /* 0x000fe80003800200 */
[----:B------:R-:W-:-:S13]  /*8bd0*/  ISETP.GE.AND P0, PT, R23, R16, PT ;  /* 0x000000101700720c */ /* 0x000fda0003f06270 */
[----:B------:R-:W-:Y:S05]  /*8be0*/  @P0 BRA `(.L_x_736) ;  /* 0x0000000400180947 */ /* 0x000fea0003800000 */
[----:B------:R-:W-:Y:S01]  /*8bf0*/  IMAD.U32 R24, R24, 0x10000, RZ ;  /* 0x0001000018187824 */ /* 0x000fe200078e00ff */
[----:B------:R-:W-:Y:S01]  /*8c00*/  BSSY.RECONVERGENT B0, `(.L_x_737) ;  /* 0x0000040000007945 */ /* 0x000fe20003800200 */
[----:B------:R-:W-:Y:S02]  /*8c10*/  IMAD.U32 R7, R22, 0x10000, RZ ;  /* 0x0001000016077824 */ /* 0x000fe400078e00ff */
[----:B01----:R-:W-:-:S03]  /*8c20*/  FADD.FTZ R5, |R24|, -RZ ;  /* 0x800000ff18057221 */ /* 0x003fc60000010200 */
[----:B------:R-:W-:-:S13]  /*8c30*/  FSETP.GEU.FTZ.AND P0, PT, |R24|, |R7|, PT ;  /* 0x400000071800720b */ /* 0x000fda0003f1e200 */
[----:B------:R-:W-:Y:S05]  /*8c40*/  @!P0 BRA `(.L_x_738) ;  /* 0x0000000000ec8947 */ /* 0x000fea0003800000 */
[----:B------:R-:W-:-:S05]  /*8c50*/  FMUL.FTZ R8, |R7|, 8388608 ;  /* 0x4b00000007087820 */ /* 0x000fca0000410200 */
[----:B------:R-:W-:-:S13]  /*8c60*/  FSETP.GTU.FTZ.AND P0, PT, R5, R8, PT ;  /* 0x000000080500720b */ /* 0x000fda0003f1c000 */
[----:B------:R-:W-:Y:S05]  /*8c70*/  @P0 BRA `(.L_x_739) ;  /* 0x0000000000680947 */ /* 0x000fea0003800000 */
[----:B------:R-:W-:Y:S01]  /*8c80*/  FADD.FTZ R8, |R7|, -RZ ;  /* 0x800000ff07087221 */ /* 0x000fe20000010200 */
[----:B------:R-:W-:Y:S03]  /*8c90*/  BSSY.RECONVERGENT B2, `(.L_x_740) ;  /* 0x0000016000027945 */ /* 0x000fe60003800200 */
[----:B------:R-:W0:Y:S01]  /*8ca0*/  MUFU.RCP R4, R8 ;  /* 0x0000000800047308 */ /* 0x000e220000001000 */
[----:B------:R-:W-:Y:S01]  /*8cb0*/  FADD.FTZ R6, -R8, -RZ ;  /* 0x800000ff08067221 */ /* 0x000fe20000010100 */
[----:B0-----:R-:W-:-:S06]  /*8cc0*/  FMUL.FTZ R4, R5, R4 ;  /* 0x0000000405047220 */ /* 0x001fcc0000410000 */
        /* <DEDUP_REMOVED lines=15> */
.L_x_742:
[----:B------:R-:W-:Y:S01]  /*8dc0*/  FSETP.GEU.FTZ.AND P0, PT, R9, -R8, PT ;  /* 0x800000080900720b */ /* 0x000fe20003f1e000 */
[----:B------:R-:W-:-:S12]  /*8dd0*/  FADD.FTZ R4, R4, -1 ;  /* 0xbf80000004047421 */ /* 0x000fd80000010000 */
[----:B------:R-:W-:-:S07]  /*8de0*/  @!P0 FADD.FTZ R4, R4, -1 ;  /* 0xbf80000004048421 */ /* 0x000fce0000010000 */
.L_x_741:
[----:B------:R-:W-:Y:S05]  /*8df0*/  BSYNC.RECONVERGENT B2 ;  /* 0x0000000000027941 */ /* 0x000fea0003800200 */
.L_x_740:
[----:B------:R-:W-:Y:S01]  /*8e00*/  FFMA.FTZ R5, -R8, R4, R5 ;  /* 0x0000000408057223 */ /* 0x000fe20000010105 */
[----:B------:R-:W-:Y:S06]  /*8e10*/  BRA `(.L_x_738) ;  /* 0x0000000000787947 */ /* 0x000fec0003800000 */
.L_x_739:
[----:B------:R-:W-:Y:S01]  /*8e20*/  LOP3.LUT R10, R8, 0xff800000, RZ, 0xc0, !PT ;  /* 0xff800000080a7812 */ /* 0x000fe200078ec0ff */
[----:B------:R-:W-:Y:S01]  /*8e30*/  BSSY.RECONVERGENT B2, `(.L_x_743) ;  /* 0x000001a000027945 */ /* 0x000fe20003800200 */
[C---:B------:R-:W-:Y:S02]  /*8e40*/  ISETP.GT.U32.AND P0, PT, R5.reuse, 0x7f7fffff, PT ;  /* 0x7f7fffff0500780c */ /* 0x040fe40003f04070 */
[C---:B------:R-:W-:Y:S02]  /*8e50*/  IADD3 R4, PT, PT, R5.reuse, 0xb800000, -R10 ;  /* 0x0b80000005047810 */ /* 0x040fe40007ffe80a */
        /* <DEDUP_REMOVED lines=10> */
.L_x_745:
        /* <DEDUP_REMOVED lines=13> */
.L_x_744:
[----:B------:R-:W-:Y:S05]  /*8fd0*/  BSYNC.RECONVERGENT B2 ;  /* 0x0000000000027941 */ /* 0x000fea0003800200 */
.L_x_743:
[----:B------:R-:W-:-:S04]  /*8fe0*/  FMUL.FTZ R4, R5, 1.1920928955078125e-07 ;  /* 0x3400000005047820 */ /* 0x000fc80000410000 */
[----:B------:R-:W-:-:S07]  /*8ff0*/  FMUL.FTZ R5, R9, R4 ;  /* 0x0000000409057220 */ /* 0x000fce0000410000 */
.L_x_738:
[----:B------:R-:W-:Y:S05]  /*9000*/  BSYNC.RECONVERGENT B0 ;  /* 0x0000000000007941 */ /* 0x000fea0003800200 */
.L_x_737:
[C---:B------:R-:W-:Y:S02]  /*9010*/  FSETP.NAN.FTZ.AND P0, PT, |R5|.reuse, |R5|, PT ;  /* 0x400000050500720b */ /* 0x040fe40003f18200 */
[----:B------:R-:W-:-:S04]  /*9020*/  LOP3.LUT R24, R5, 0x80000000, R24, 0xb8, !PT ;  /* 0x8000000005187812 */ /* 0x000fc800078eb818 */
[----:B------:R-:W-:-:S06]  /*9030*/  FSEL R22, R5, R24, P0 ;  /* 0x0000001805167208 */ /* 0x000fcc0000000000 */
[----:B------:R-:W3:Y:S02]  /*9040*/  F2F.BF16.F32 R22, R22 ;  /* 0x0000001600167304 */ /* 0x000ee40000202000 */
.L_x_736:
[----:B------:R-:W-:Y:S05]  /*9050*/  BSYNC.RECONVERGENT B1 ;  /* 0x0000000000017941 */ /* 0x000fea0003800200 */
.L_x_735:
[----:B01----:R-:W-:Y:S01]  /*9060*/  VIADD R5, R25, 0x100 ;  /* 0x0000010019057836 */ /* 0x003fe20000000000 */
[----:B------:R-:W-:Y:S04]  /*9070*/  BSSY.RECONVERGENT B1, `(.L_x_746) ;  /* 0x0000049000017945 */ /* 0x000fe80003800200 */
[----:B------:R-:W-:-:S13]  /*9080*/  ISETP.GE.AND P0, PT, R5, R16, PT ;  /* 0x000000100500720c */ /* 0x000fda0003f06270 */
[----:B------:R-:W-:Y:S05]  /*9090*/  @P0 BRA `(.L_x_747) ;  /* 0x0000000400180947 */ /* 0x000fea0003800000 */
[----:B------:R-:W-:Y:S01]  /*90a0*/  IMAD.U32 R17, R17, 0x10000, RZ ;  /* 0x0001000011117824 */ /* 0x000fe200078e00ff */
        /* <DEDUP_REMOVED lines=28> */
.L_x_753:
[----:B------:R-:W-:Y:S01]  /*9270*/  FSETP.GEU.FTZ.AND P0, PT, R7, -R9, PT ;  /* 0x800000090700720b */ /* 0x000fe20003f1e000 */
[----:B------:R-:W-:-:S12]  /*9280*/  FADD.FTZ R5, R5, -1 ;  /* 0xbf80000005057421 */ /* 0x000fd80000010000 */
[----:B------:R-:W-:-:S07]  /*9290*/  @!P0 FADD.FTZ R5, R5, -1 ;  /* 0xbf80000005058421 */ /* 0x000fce0000010000 */
.L_x_752:
[----:B------:R-:W-:Y:S05]  /*92a0*/  BSYNC.RECONVERGENT B2 ;  /* 0x0000000000027941 */ /* 0x000fea0003800200 */
.L_x_751:
[----:B------:R-:W-:Y:S01]  /*92b0*/  FFMA.FTZ R4, -R9, R5, R4 ;  /* 0x0000000509047223 */ /* 0x000fe20000010104 */
[----:B------:R-:W-:Y:S06]  /*92c0*/  BRA `(.L_x_749) ;  /* 0x0000000000787947 */ /* 0x000fec0003800000 */
.L_x_750:
        /* <DEDUP_REMOVED lines=14> */
.L_x_756:
        /* <DEDUP_REMOVED lines=13> */
.L_x_755:
[----:B------:R-:W-:Y:S05]  /*9480*/  BSYNC.RECONVERGENT B2 ;  /* 0x0000000000027941 */ /* 0x000fea0003800200 */
.L_x_754:
[----:B------:R-:W-:-:S04]  /*9490*/  FMUL.FTZ R4, R4, 1.1920928955078125e-07 ;  /* 0x3400000004047820 */ /* 0x000fc80000410000 */
[----:B------:R-:W-:-:S07]  /*94a0*/  FMUL.FTZ R4, R9, R4 ;  /* 0x0000000409047220 */ /* 0x000fce0000410000 */
.L_x_749:
[----:B------:R-:W-:Y:S05]  /*94b0*/  BSYNC.RECONVERGENT B0 ;  /* 0x0000000000007941 */ /* 0x000fea0003800200 */
.L_x_748:
[C---:B------:R-:W-:Y:S02]  /*94c0*/  FSETP.NAN.FTZ.AND P0, PT, |R4|.reuse, |R4|, PT ;  /* 0x400000040400720b */ /* 0x040fe40003f18200 */
[----:B------:R-:W-:-:S04]  /*94d0*/  LOP3.LUT R17, R4, 0x80000000, R17, 0xb8, !PT ;  /* 0x8000000004117812 */ /* 0x000fc800078eb811 */
[----:B------:R-:W-:-:S06]  /*94e0*/  FSEL R17, R4, R17, P0 ;  /* 0x0000001104117208 */ /* 0x000fcc0000000000 */
[----:B------:R-:W1:Y:S02]  /*94f0*/  F2F.BF16.F32 R17, R17 ;  /* 0x0000001100117304 */ /* 0x000e640000202000 */
.L_x_747:
[----:B------:R-:W-:Y:S05]  /*9500*/  BSYNC.RECONVERGENT B1 ;  /* 0x0000000000017941 */ /* 0x000fea0003800200 */
.L_x_746:
[----:B------:R-:W-:Y:S01]  /*9510*/  VIADD R5, R25, 0x180 ;  /* 0x0000018019057836 */ /* 0x000fe20000000000 */
        /* <DEDUP_REMOVED lines=14> */
[----:B------:R-:W4:Y:S01]  /*9600*/  MUFU.RCP R0, R6 ;  /* 0x0000000600007308 */ /* 0x000f220000001000 */
[----:B------:R-:W-:Y:S01]  /*9610*/  FADD.FTZ R4, -R6, -RZ ;  /* 0x800000ff06047221 */ /* 0x000fe20000010100 */
[----:B----4-:R-:W-:-:S06]  /*9620*/  FMUL.FTZ R0, R5, R0 ;  /* 0x0000000005007220 */ /* 0x010fcc0000410000 */
[----:B------:R-:W4:Y:S02]  /*9630*/  FRND.TRUNC R0, R0 ;  /* 0x0000000000007307 */ /* 0x000f24000020d000 */
[----:B----4-:R-:W-:-:S05]  /*9640*/  FFMA R8, R0, R4, R5 ;  /* 0x0000000400087223 */ /* 0x010fca0000000005 */
        /* <DEDUP_REMOVED lines=13> */
.L_x_764:
[----:B------:R-:W-:Y:S01]  /*9720*/  FSETP.GEU.FTZ.AND P0, PT, R8, -R6, PT ;  /* 0x800000060800720b */ /* 0x000fe20003f1e000 */
[----:B------:R-:W-:-:S12]  /*9730*/  FADD.FTZ R0, R0, -1 ;  /* 0xbf80000000007421 */ /* 0x000fd80000010000 */
[----:B------:R-:W-:-:S07]  /*9740*/  @!P0 FADD.FTZ R0, R0, -1 ;  /* 0xbf80000000008421 */ /* 0x000fce0000010000 */
.L_x_763:
[----:B------:R-:W-:Y:S05]  /*9750*/  BSYNC.RECONVERGENT B2 ;  /* 0x0000000000027941 */ /* 0x000fea0003800200 */
.L_x_762:
[----:B------:R-:W-:Y:S01]  /*9760*/  FFMA.FTZ R5, -R6, R0, R5 ;  /* 0x0000000006057223 */ /* 0x000fe20000010105 */
[----:B------:R-:W-:Y:S06]  /*9770*/  BRA `(.L_x_760) ;  /* 0x0000000000787947 */ /* 0x000fec0003800000 */
.L_x_761:
        /* <DEDUP_REMOVED lines=13> */
[----:B------:R4:W0:Y:S03]  /*9850*/  MUFU.RCP R9, R10 ;  /* 0x0000000a00097308 */ /* 0x0008260000001000 */
.L_x_767:
[----:B------:R-:W-:-:S05]  /*9860*/  VIMNMX.U32 R0, PT, PT, R4, 0xb800000, PT ;  /* 0x0b80000004007848 */ /* 0x000fca0003fe0000 */
[----:B------:R-:W-:Y:S02]  /*9870*/  IMAD.IADD R5, R0, 0x1, R5 ;  /* 0x0000000100057824 */ /* 0x000fe400078e0205 */
[----:B------:R-:W-:Y:S02]  /*9880*/  IMAD.IADD R4, R4, 0x1, -R0 ;  /* 0x0000000104047824 */ /* 0x000fe400078e0a00 */
[----:B0-----:R-:W-:-:S03]  /*9890*/  FMUL.FTZ R6, R9, R5 ;  /* 0x0000000509067220 */ /* 0x001fc60000410000 */
[----:B------:R-:W-:Y:S01]  /*98a0*/  ISETP.NE.AND P1, PT, R4, RZ, PT ;  /* 0x000000ff0400720c */ /* 0x000fe20003f25270 */
[----:B------:R-:W-:-:S04]  /*98b0*/  FFMA.FTZ R7, -R10, R6, R5 ;  /* 0x000000060a077223 */ /* 0x000fc80000010105 */
[----:B------:R-:W-:-:S04]  /*98c0*/  FFMA.FTZ R6, R9, R7, R6 ;  /* 0x0000000709067223 */ /* 0x000fc80000010006 */
[----:B------:R-:W-:-:S04]  /*98d0*/  FFMA.FTZ R7, -R10, R6, R5 ;  /* 0x000000060a077223 */ /* 0x000fc80000010105 */
[----:B------:R-:W-:-:S04]  /*98e0*/  FFMA.FTZ.RZ R7, R9, R7, R6 ;  /* 0x0000000709077223 */ /* 0x000fc8000001c006 */
[----:B------:R-:W0:Y:S02]  /*98f0*/  FRND.TRUNC R6, R7 ;  /* 0x0000000700067307 */ /* 0x000e24000020d000 */
[----:B0-----:R-:W-:-:S05]  /*9900*/  FFMA.FTZ R5, -R10, R6, R5 ;  /* 0x000000060a057223 */ /* 0x001fca0000010105 */
[----:B------:R-:W-:-:S13]  /*9910*/  ISETP.NE.AND P0, PT, R5, RZ, PT ;  /* 0x000000ff0500720c */ /* 0x000fda0003f05270 */
[----:B------:R-:W-:Y:S05]  /*9920*/  @P0 BRA P1, `(.L_x_767) ;  /* 0xfffffffc00cc0947 */ /* 0x000fea000083ffff */
.L_x_766:
[----:B------:R-:W-:Y:S05]  /*9930*/  BSYNC.RECONVERGENT B2 ;  /* 0x0000000000027941 */ /* 0x000fea0003800200 */
.L_x_765:
[----:B------:R-:W-:-:S04]  /*9940*/  FMUL.FTZ R5, R5, 1.1920928955078125e-07 ;  /* 0x3400000005057820 */ /* 0x000fc80000410000 */
[----:B------:R-:W-:-:S07]  /*9950*/  FMUL.FTZ R5, R8, R5 ;  /* 0x0000000508057220 */ /* 0x000fce0000410000 */
.L_x_760:
[----:B------:R-:W-:Y:S05]  /*9960*/  BSYNC.RECONVERGENT B0 ;  /* 0x0000000000007941 */ /* 0x000fea0003800200 */
.L_x_759:
[C---:B------:R-:W-:Y:S02]  /*9970*/  FSETP.NAN.FTZ.AND P0, PT, |R5|.reuse, |R5|, PT ;  /* 0x400000050500720b */ /* 0x040fe40003f18200 */
[----:B------:R-:W-:-:S04]  /*9980*/  LOP3.LUT R18, R5, 0x80000000, R18, 0xb8, !PT ;  /* 0x8000000005127812 */ /* 0x000fc800078eb812 */
[----:B------:R-:W-:-:S06]  /*9990*/  FSEL R18, R5, R18, P0 ;  /* 0x0000001205127208 */ /* 0x000fcc0000000000 */
[----:B------:R-:W0:Y:S02]  /*99a0*/  F2F.BF16.F32 R18, R18 ;  /* 0x0000001200127304 */ /* 0x000e240000202000 */
.L_x_758:
[----:B------:R-:W-:Y:S05]  /*99b0*/  BSYNC.RECONVERGENT B1 ;  /* 0x0000000000017941 */ /* 0x000fea0003800200 */
.L_x_757:
[----:B------:R-:W0:Y:S01]  /*99c0*/  LDC.U8 R19, c[0x0][0x3b0] ;  /* 0x0000ec00ff137b82 */ /* 0x000e220000000000 */
[----:B------:R-:W-:Y:S01]  /*99d0*/  ISETP.GE.AND P0, PT, R25, R16, PT ;  /* 0x000000101900720c */ /* 0x000fe20003f06270 */
[----:B------:R-:W-:Y:S04]  /*99e0*/  BSSY.RECONVERGENT B7, `(.L_x_768) ;  /* 0x0000302000077945 */ /* 0x000fe80003800200 */
[----:B------:R-:W-:Y:S08]  /*99f0*/  BSSY.RELIABLE B6, `(.L_x_769) ;  /* 0x000020a000067945 */ /* 0x000ff00003800100 */
[----:B------:R-:W-:Y:S05]  /*9a00*/  @P0 BRA `(.L_x_770) ;  /* 0x0000002000140947 */ /* 0x000fea0003800000 */
[----:B------:R-:W5:Y:S01]  /*9a10*/  LDCU UR4, c[0x0][0x3b4] ;  /* 0x00007680ff0477ac */ /* 0x000f620008000800 */
[----:B------:R-:W1:Y:S01]  /*9a20*/  LDC.64 R8, c[0x0][0x388] ;  /* 0x0000e200ff087b82 */ /* 0x000e620000000a00 */
[----:B------:R-:W-:Y:S01]  /*9a30*/  IMAD R0, R2, 0x200, R25 ;  /* 0x0000020002007824 */ /* 0x000fe200078e0219 */
[----:B0-----:R-:W-:-:S03]  /*9a40*/  PRMT R4, R19, 0x9910, RZ ;  /* 0x0000991013047816 */ /* 0x001fc600000000ff */
[----:B-----5:R-:W-:Y:S02]  /*9a50*/  IMAD R5, R0, UR4, RZ ;  /* 0x0000000400057c24 */ /* 0x020fe4000f8e02ff */
[----:B------:R-:W-:-:S05]  /*9a60*/  IMAD.MOV.U32 R0, RZ, RZ, R4 ;  /* 0x000000ffff007224 */ /* 0x000fca00078e0004 */
[----:B------:R-:W-:Y:S02]  /*9a70*/  ISETP.GT.AND P0, PT, R0, 0x9, PT ;  /* 0x000000090000780c */ /* 0x000fe40003f04270 */
[----:B-1----:R-:W-:-:S05]  /*9a80*/  IADD3 R8, P1, PT, R5, R8, RZ ;  /* 0x0000000805087210 */ /* 0x002fca0007f3e0ff */
[----:B------:R-:W-:-:S06]  /*9a90*/  IMAD.X R9, RZ, RZ, R9, P1 ;  /* 0x000000ffff097224 */ /* 0x000fcc00008e0609 */
[----:B------:R-:W-:Y:S05]  /*9aa0*/  @P0 BRA `(.L_x_771) ;  /* 0x0000000400340947 */ /* 0x000fea0003800000 */
[----:B------:R-:W-:-:S13]  /*9ab0*/  ISETP.GT.AND P0, PT, R0, 0x4, PT ;  /* 0x000000040000780c */ /* 0x000fda0003f04270 */
[----:B------:R-:W-:Y:S05]  /*9ac0*/  @P0 BRA `(.L_x_772) ;  /* 0x0000000000940947 */ /* 0x000fea0003800000 */
[----:B------:R-:W-:-:S13]  /*9ad0*/  ISETP.GT.AND P0, PT, R0, 0x1, PT ;  /* 0x000000010000780c */ /* 0x000fda0003f04270 */
[----:B------:R-:W-:Y:S05]  /*9ae0*/  @P0 BRA `(.L_x_773) ;  /* 0x0000000000380947 */ /* 0x000fea0003800000 */
[----:B------:R-:W-:-:S13]  /*9af0*/  ISETP.NE.AND P0, PT, R19, RZ, PT ;  /* 0x000000ff1300720c */ /* 0x000fda0003f05270 */
[----:B------:R-:W-:Y:S05]  /*9b00*/  @!P0 BRA `(.L_x_774) ;  /* 0x00000000001c8947 */ /* 0x000fea0003800000 */
[----:B------:R-:W-:-:S13]  /*9b10*/  ISETP.NE.AND P0, PT, R0, 0x1, PT ;  /* 0x000000010000780c */ /* 0x000fda0003f05270 */
[----:B------:R-:W-:Y:S05]  /*9b20*/  @P0 BRA `(.L_x_775) ;  /* 0x0000000c00380947 */ /* 0x000fea0003800000 */
[----:B--2---:R-:W-:Y:S02]  /*9b30*/  IMAD.U32 R3, R3, 0x10000, RZ ;  /* 0x0001000003037824 */ /* 0x004fe400078e00ff */
[----:B------:R-:W-:-:S04]  /*9b40*/  IMAD.MOV.U32 R25, RZ, RZ, R23 ;  /* 0x000000ffff197224 */ /* 0x000fc800078e0017 */
[----:B------:R-:W0:Y:S02]  /*9b50*/  F2I.FTZ.TRUNC.NTZ R3, R3 ;  /* 0x0000000300037305 */ /* 0x000e24000021f100 */
[----:B0-----:R0:W-:Y:S01]  /*9b60*/  STG.E.U8 desc[UR36][R8.64], R3 ;  /* 0x0000000308007986 */ /* 0x0011e2000c101124 */
[----:B------:R-:W-:Y:S05]  /*9b70*/  BRA `(.L_x_776) ;  /* 0x0000000c00d47947 */ /* 0x000fea0003800000 */
.L_x_774:
[----:B--2---:R-:W-:Y:S02]  /*9b80*/  IMAD.U32 R5, R3, 0x10000, RZ ;  /* 0x0001000003057824 */ /* 0x004fe400078e00ff */
[----:B------:R-:W-:-:S04]  /*9b90*/  IMAD.MOV.U32 R25, RZ, RZ, R23 ;  /* 0x000000ffff197224 */ /* 0x000fc800078e0017 */
[----:B------:R-:W0:Y:S02]  /*9ba0*/  F2I.S64.TRUNC R4, R5 ;  /* 0x0000000500047311 */ /* 0x000e24000020d900 */
[----:B0-----:R0:W-:Y:S01]  /*9bb0*/  STG.E.U8 desc[UR36][R8.64], R4 ;  /* 0x0000000408007986 */ /* 0x0011e2000c101124 */
[----:B------:R-:W-:Y:S05]  /*9bc0*/  BRA `(.L_x_776) ;  /* 0x0000000c00c07947 */ /* 0x000fea0003800000 */
.L_x_773:
[----:B------:R-:W-:-:S13]  /*9bd0*/  ISETP.NE.AND P0, PT, R0, 0x2, PT ;  /* 0x000000020000780c */ /* 0x000fda0003f05270 */
[----:B------:R-:W-:Y:S05]  /*9be0*/  @!P0 BRA `(.L_x_777) ;  /* 0x0000000000388947 */ /* 0x000fea0003800000 */
[----:B------:R-:W-:-:S13]  /*9bf0*/  ISETP.NE.AND P0, PT, R0, 0x3, PT ;  /* 0x000000030000780c */ /* 0x000fda0003f05270 */
[----:B------:R-:W-:Y:S05]  /*9c00*/  @!P0 BRA `(.L_x_778) ;  /* 0x00000000001c8947 */ /* 0x000fea0003800000 */
[----:B------:R-:W-:-:S13]  /*9c10*/  ISETP.NE.AND P0, PT, R0, 0x4, PT ;  /* 0x000000040000780c */ /* 0x000fda0003f05270 */
[----:B------:R-:W-:Y:S05]  /*9c20*/  @P0 BRA `(.L_x_775) ;  /* 0x0000000800f80947 */ /* 0x000fea0003800000 */
[----:B--2---:R-:W-:Y:S02]  /*9c30*/  IMAD.U32 R4, R3, 0x10000, RZ ;  /* 0x0001000003047824 */ /* 0x004fe400078e00ff */
[----:B------:R-:W-:-:S04]  /*9c40*/  IMAD.MOV.U32 R25, RZ, RZ, R23 ;  /* 0x000000ffff197224 */ /* 0x000fc800078e0017 */
[----:B------:R-:W0:Y:S02]  /*9c50*/  F2I.S64.TRUNC R4, R4 ;  /* 0x0000000400047311 */ /* 0x000e24000020d900 */
[----:B0-----:R0:W-:Y:S01]  /*9c60*/  STG.E.64 desc[UR36][R8.64], R4 ;  /* 0x0000000408007986 */ /* 0x0011e2000c101b24 */
[----:B------:R-:W-:Y:S05]  /*9c70*/  BRA `(.L_x_776) ;  /* 0x0000000c00947947 */ /* 0x000fea0003800000 */
.L_x_778:
[----:B--2---:R-:W-:Y:S02]  /*9c80*/  IMAD.U32 R3, R3, 0x10000, RZ ;  /* 0x0001000003037824 */ /* 0x004fe400078e00ff */
[----:B------:R-:W-:-:S04]  /*9c90*/  IMAD.MOV.U32 R25, RZ, RZ, R23 ;  /* 0x000000ffff197224 */ /* 0x000fc800078e0017 */
[----:B------:R-:W0:Y:S02]  /*9ca0*/  F2I.FTZ.TRUNC.NTZ R3, R3 ;  /* 0x0000000300037305 */ /* 0x000e24000021f100 */
[----:B0-----:R0:W-:Y:S01]  /*9cb0*/  STG.E desc[UR36][R8.64], R3 ;  /* 0x0000000308007986 */ /* 0x0011e2000c101924 */
[----:B------:R-:W-:Y:S05]  /*9cc0*/  BRA `(.L_x_776) ;  /* 0x0000000c00807947 */ /* 0x000fea0003800000 */
.L_x_777:
[----:B--2---:R-:W-:Y:S02]  /*9cd0*/  IMAD.U32 R3, R3, 0x10000, RZ ;  /* 0x0001000003037824 */ /* 0x004fe400078e00ff */
[----:B------:R-:W-:-:S04]  /*9ce0*/  IMAD.MOV.U32 R25, RZ, RZ, R23 ;  /* 0x000000ffff197224 */ /* 0x000fc800078e0017 */
[----:B------:R-:W0:Y:S02]  /*9cf0*/  F2I.FTZ.TRUNC.NTZ R3, R3 ;  /* 0x0000000300037305 */ /* 0x000e24000021f100 */
[----:B0-----:R0:W-:Y:S01]  /*9d00*/  STG.E.U16 desc[UR36][R8.64], R3 ;  /* 0x0000000308007986 */ /* 0x0011e2000c101524 */
[----:B------:R-:W-:Y:S05]  /*9d10*/  BRA `(.L_x_776) ;  /* 0x0000000c006c7947 */ /* 0x000fea0003800000 */
.L_x_772:
[----:B------:R-:W-:-:S13]  /*9d20*/  ISETP.GT.AND P0, PT, R0, 0x6, PT ;  /* 0x000000060000780c */ /* 0x000fda0003f04270 */
[----:B------:R-:W-:Y:S05]  /*9d30*/  @P0 BRA `(.L_x_779) ;  /* 0x0000000000340947 */ /* 0x000fea0003800000 */
[----:B------:R-:W-:-:S13]  /*9d40*/  ISETP.NE.AND P0, PT, R0, 0x5, PT ;  /* 0x000000050000780c */ /* 0x000fda0003f05270 */
[----:B------:R-:W-:Y:S05]  /*9d50*/  @!P0 BRA `(.L_x_780) ;  /* 0x0000000000188947 */ /* 0x000fea0003800000 */
[----:B------:R-:W-:-:S13]  /*9d60*/  ISETP.NE.AND P0, PT, R0, 0x6, PT ;  /* 0x000000060000780c */ /* 0x000fda0003f05270 */
[----:B------:R-:W-:Y:S05]  /*9d70*/  @P0 BRA `(.L_x_775) ;  /* 0x0000000800a40947 */ /* 0x000fea0003800000 */
[----:B--2---:R-:W-:Y:S02]  /*9d80*/  IMAD.U32 R3, R3, 0x10000, RZ ;  /* 0x0001000003037824 */ /* 0x004fe400078e00ff */
[----:B------:R-:W-:-:S03]  /*9d90*/  IMAD.MOV.U32 R25, RZ, RZ, R23 ;  /* 0x000000ffff197224 */ /* 0x000fc600078e0017 */
[----:B------:R0:W-:Y:S01]  /*9da0*/  STG.E desc[UR36][R8.64], R3 ;  /* 0x0000000308007986 */ /* 0x0001e2000c101924 */
[----:B------:R-:W-:Y:S05]  /*9db0*/  BRA `(.L_x_776) ;  /* 0x0000000c00447947 */ /* 0x000fea0003800000 */
.L_x_780:
[----:B--2---:R-:W-:Y:S02]  /*9dc0*/  IMAD.U32 R0, R3, 0x10000, RZ ;  /* 0x0001000003007824 */ /* 0x004fe400078e00ff */
[----:B------:R-:W-:-:S03]  /*9dd0*/  IMAD.MOV.U32 R25, RZ, RZ, R23 ;  /* 0x000000ffff197224 */ /* 0x000fc600078e0017 */
[----:B------:R-:W-:-:S05]  /*9de0*/  F2FP.F16.F32.PACK_AB R0, RZ, R0 ;  /* 0x00000000ff00723e */ /* 0x000fca00000000ff */
[----:B------:R0:W-:Y:S01]  /*9df0*/  STG.E.U16 desc[UR36][R8.64], R0 ;  /* 0x0000000008007986 */ /* 0x0001e2000c101524 */
[----:B------:R-:W-:Y:S05]  /*9e00*/  BRA `(.L_x_776) ;  /* 0x0000000c00307947 */ /* 0x000fea0003800000 */
.L_x_779:
[----:B------:R-:W-:-:S13]  /*9e10*/  ISETP.NE.AND P0, PT, R0, 0x7, PT ;  /* 0x000000070000780c */ /* 0x000fda0003f05270 */
[----:B------:R-:W-:Y:S05]  /*9e20*/  @!P0 BRA `(.L_x_781) ;  /* 0x00000000003c8947 */ /* 0x000fea0003800000 */
[----:B------:R-:W-:-:S13]  /*9e30*/  ISETP.NE.AND P0, PT, R0, 0x8, PT ;  /* 0x000000080000780c */ /* 0x000fda0003f05270 */
[----:B------:R-:W-:Y:S05]  /*9e40*/  @!P0 BRA `(.L_x_782) ;  /* 0x00000000001c8947 */ /* 0x000fea0003800000 */
[----:B------:R-:W-:-:S13]  /*9e50*/  ISETP.NE.AND P0, PT, R0, 0x9, PT ;  /* 0x000000090000780c */ /* 0x000fda0003f05270 */
[----:B------:R-:W-:Y:S05]  /*9e60*/  @P0 BRA `(.L_x_775) ;  /* 0x0000000800680947 */ /* 0x000fea0003800000 */
[----:B--2---:R-:W-:Y:S02]  /*9e70*/  IMAD.U32 R4, R3, 0x10000, RZ ;  /* 0x0001000003047824 */ /* 0x004fe400078e00ff */
[----:B------:R-:W-:Y:S02]  /*9e80*/  IMAD.MOV.U32 R5, RZ, RZ, RZ ;  /* 0x000000ffff057224 */ /* 0x000fe400078e00ff */
[----:B------:R-:W-:-:S03]  /*9e90*/  IMAD.MOV.U32 R25, RZ, RZ, R23 ;  /* 0x000000ffff197224 */ /* 0x000fc600078e0017 */
[----:B------:R0:W-:Y:S01]  /*9ea0*/  STG.E.64 desc[UR36][R8.64], R4 ;  /* 0x0000000408007986 */ /* 0x0001e2000c101b24 */
[----:B------:R-:W-:Y:S05]  /*9eb0*/  BRA `(.L_x_776) ;  /* 0x0000000c00047947 */ /* 0x000fea0003800000 */
.L_x_782:
[----:B--2---:R-:W-:Y:S02]  /*9ec0*/  IMAD.U32 R3, R3, 0x10000, RZ ;  /* 0x0001000003037824 */ /* 0x004fe400078e00ff */
[----:B------:R-:W-:-:S03]  /*9ed0*/  IMAD.MOV.U32 R25, RZ, RZ, R23 ;  /* 0x000000ffff197224 */ /* 0x000fc600078e0017 */
[----:B------:R-:W-:-:S04]  /*9ee0*/  F2FP.F16.F32.PACK_AB R3, RZ, R3 ;  /* 0x00000003ff03723e */ /* 0x000fc800000000ff */
[----:B------:R-:W-:-:S05]  /*9ef0*/  PRMT R3, R3, 0x5410, RZ ;  /* 0x0000541003037816 */ /* 0x000fca00000000ff */
[----:B------:R0:W-:Y:S01]  /*9f00*/  STG.E desc[UR36][R8.64], R3 ;  /* 0x0000000308007986 */ /* 0x0001e2000c101924 */
[----:B------:R-:W-:Y:S05]  /*9f10*/  BRA `(.L_x_776) ;  /* 0x0000000800ec7947 */ /* 0x000fea0003800000 */
.L_x_781:
[----:B--2---:R-:W-:Y:S02]  /*9f20*/  IMAD.U32 R4, R3, 0x10000, RZ ;  /* 0x0001000003047824 */ /* 0x004fe400078e00ff */
[----:B------:R-:W-:Y:S02]  /*9f30*/  IMAD.MOV.U32 R25, RZ, RZ, R23 ;  /* 0x000000ffff197224 */ /* 0x000fe400078e0017 */
[----:B------:R-:W-:-:S06]  /*9f40*/  FMUL.FTZ R4, R4, 1 ;  /* 0x3f80000004047820 */ /* 0x000fcc0000410000 */
[----:B------:R-:W0:Y:S02]  /*9f50*/  F2F.F64.F32 R4, R4 ;  /* 0x0000000400047310 */ /* 0x000e240000201800 */
[----:B0-----:R0:W-:Y:S01]  /*9f60*/  STG.E.64 desc[UR36][R8.64], R4 ;  /* 0x0000000408007986 */ /* 0x0011e2000c101b24 */
[----:B------:R-:W-:Y:S05]  /*9f70*/  BRA `(.L_x_776) ;  /* 0x0000000800d47947 */ /* 0x000fea0003800000 */
.L_x_771:
[----:B------:R-:W-:-:S13]  /*9f80*/  ISETP.GT.AND P0, PT, R0, 0x18, PT ;  /* 0x000000180000780c */ /* 0x000fda0003f04270 */
[----:B------:R-:W-:Y:S05]  /*9f90*/  @P0 BRA `(.L_x_783) ;  /* 0x0000000400080947 */ /* 0x000fea0003800000 */
        /* <DEDUP_REMOVED lines=8> */
[----:B------:R-:W-:-:S04]  /*a020*/  FSETP.NEU.FTZ.AND P0, PT, R3, RZ, PT ;  /* 0x000000ff0300720b */ /* 0x000fc80003f1d000 */
[----:B------:R-:W-:-:S05]  /*a030*/  SEL R3, RZ, 0x1, !P0 ;  /* 0x00000001ff037807 */ /* 0x000fca0004000000 */
[----:B------:R0:W-:Y:S01]  /*a040*/  STG.E.U8 desc[UR36][R8.64], R3 ;  /* 0x0000000308007986 */ /* 0x0001e2000c101124 */
[----:B------:R-:W-:Y:S05]  /*a050*/  BRA `(.L_x_776) ;  /* 0x00000008009c7947 */ /* 0x000fea0003800000 */
.L_x_785:
[----:B--2---:R-:W-:Y:S01]  /*a060*/  IMAD.U32 R3, R3, 0x10000, RZ ;  /* 0x0001000003037824 */ /* 0x004fe200078e00ff */
[----:B------:R-:W-:Y:S01]  /*a070*/  CS2R R6, SRZ ;  /* 0x0000000000067805 */ /* 0x000fe2000001ff00 */
[----:B------:R-:W-:Y:S02]  /*a080*/  IMAD.MOV.U32 R25, RZ, RZ, R23 ;  /* 0x000000ffff197224 */ /* 0x000fe400078e0017 */
[----:B------:R-:W-:-:S04]  /*a090*/  FMUL.FTZ R3, R3, 1 ;  /* 0x3f80000003037820 */ /* 0x000fc80000410000 */
[----:B------:R-:W0:Y:S02]  /*a0a0*/  F2F.F64.F32 R4, R3 ;  /* 0x0000000300047310 */ /* 0x000e240000201800 */
[----:B0-----:R0:W-:Y:S01]  /*a0b0*/  STG.E.128 desc[UR36][R8.64], R4 ;  /* 0x0000000408007986 */ /* 0x0011e2000c101d24 */
[----:B------:R-:W-:Y:S05]  /*a0c0*/  BRA `(.L_x_776) ;  /* 0x0000000800807947 */ /* 0x000fea0003800000 */
.L_x_784:
[----:B------:R-:W-:-:S13]  /*a0d0*/  ISETP.NE.AND P0, PT, R0, 0xf, PT ;  /* 0x0000000f0000780c */ /* 0x000fda0003f05270 */
[----:B------:R-:W-:Y:S05]  /*a0e0*/  @!P0 BRA `(.L_x_786) ;  /* 0x0000000000a88947 */ /* 0x000fea0003800000 */
[----:B------:R-:W-:-:S13]  /*a0f0*/  ISETP.NE.AND P0, PT, R0, 0x17, PT ;  /* 0x000000170000780c */ /* 0x000fda0003f05270 */
[----:B------:R-:W-:Y:S05]  /*a100*/  @!P0 BRA `(.L_x_787) ;  /* 0x0000000000508947 */ /* 0x000fea0003800000 */
[----:B------:R-:W-:-:S13]  /*a110*/  ISETP.NE.AND P0, PT, R0, 0x18, PT ;  /* 0x000000180000780c */ /* 0x000fda0003f05270 */
[----:B------:R-:W-:Y:S05]  /*a120*/  @P0 BRA `(.L_x_775) ;  /* 0x0000000400b80947 */ /* 0x000fea0003800000 */
[----:B--2---:R-:W-:Y:S01]  /*a130*/  IMAD.U32 R6, R3, 0x10000, RZ ;  /* 0x0001000003067824 */ /* 0x004fe200078e00ff */
        /* <DEDUP_REMOVED lines=12> */
.L_x_789:
[----:B------:R-:W-:Y:S05]  /*a200*/  BSYNC.RECONVERGENT B0 ;  /* 0x0000000000007941 */ /* 0x000fea0003800200 */
.L_x_788:
[----:B------:R-:W-:Y:S01]  /*a210*/  LOP3.LUT R5, R0, 0x80, R5, 0xf8, !PT ;  /* 0x0000008000057812 */ /* 0x000fe200078ef805 */
[----:B------:R-:W-:-:S04]  /*a220*/  IMAD.MOV.U32 R25, RZ, RZ, R23 ;  /* 0x000000ffff197224 */ /* 0x000fc800078e0017 */
[----:B------:R0:W-:Y:S01]  /*a230*/  STG.E.U8 desc[UR36][R8.64], R5 ;  /* 0x0000000508007986 */ /* 0x0001e2000c101124 */
[----:B------:R-:W-:Y:S05]  /*a240*/  BRA `(.L_x_776) ;  /* 0x0000000800207947 */ /* 0x000fea0003800000 */
.L_x_787:
[----:B--2---:R-:W-:Y:S01]  /*a250*/  IMAD.U32 R6, R3, 0x10000, RZ ;  /* 0x0001000003067824 */ /* 0x004fe200078e00ff */
[----:B------:R-:W-:Y:S04]  /*a260*/  BSSY.RECONVERGENT B0, `(.L_x_790) ;  /* 0x000000e000007945 */ /* 0x000fe80003800200 */
[----:B------:R-:W-:Y:S02]  /*a270*/  LOP3.LUT R4, R6, 0x7fffffff, RZ, 0xc0, !PT ;  /* 0x7fffffff06047812 */ /* 0x000fe400078ec0ff */
[----:B------:R-:W-:Y:S02]  /*a280*/  SHF.R.U32.HI R5, RZ, 0x18, R6 ;  /* 0x00000018ff057819 */ /* 0x000fe40000011606 */
[----:B------:R-:W-:-:S13]  /*a290*/  ISETP.GE.U32.AND P1, PT, R4, 0x47800000, PT ;  /* 0x478000000400780c */ /* 0x000fda0003f26070 */
[----:B------:R-:W-:Y:S01]  /*a2a0*/  @P1 IMAD.MOV.U32 R0, RZ, RZ, 0x7f ;  /* 0x0000007fff001424 */ /* 0x000fe200078e00ff */
[----:B------:R-:W-:-:S04]  /*a2b0*/  @P1 ISETP.GT.U32.AND P0, PT, R4, 0x7f800000, PT ;  /* 0x7f8000000400180c */ /* 0x000fc80003f04070 */
[----:B------:R-:W-:Y:S01]  /*a2c0*/  @P1 SEL R0, R0, 0x7c, P0 ;  /* 0x0000007c00001807 */ /* 0x000fe20000000000 */
[----:B------:R-:W-:Y:S08]  /*a2d0*/  @P1 BRA `(.L_x_791) ;  /* 0x0000000000181947 */ /* 0x000ff00003800000 */
[----:B------:R-:W-:-:S13]  /*a2e0*/  ISETP.GT.U32.AND P0, PT, R4, 0x387fffff, PT ;  /* 0x387fffff0400780c */ /* 0x000fda0003f04070 */
[----:B------:R-:W-:-:S04]  /*a2f0*/  @P0 SHF.R.U32.HI R0, RZ, 0x15, R6 ;  /* 0x00000015ff000819 */ /* 0x000fc80000011606 */
[----:B------:R-:W-:Y:S01]  /*a300*/  @P0 LOP3.LUT R3, R0, 0x1, RZ, 0xc0, !PT ;  /* 0x0000000100030812 */ /* 0x000fe200078ec0ff */
[----:B------:R-:W-:-:S03]  /*a310*/  @!P0 FADD.FTZ R0, R4, 128 ;  /* 0x4300000004008421 */ /* 0x000fc60000010000 */
[----:B------:R-:W-:-:S04]  /*a320*/  @P0 IADD3 R3, PT, PT, R6, 0x80fffff, R3 ;  /* 0x080fffff06030810 */ /* 0x000fc80007ffe003 */
[----:B------:R-:W-:-:S07]  /*a330*/  @P0 SHF.R.U32.HI R0, RZ, 0x15, R3 ;  /* 0x00000015ff000819 */ /* 0x000fce0000011603 */
.L_x_791:
[----:B------:R-:W-:Y:S05]  /*a340*/  BSYNC.RECONVERGENT B0 ;  /* 0x0000000000007941 */ /* 0x000fea0003800200 */
.L_x_790:
[----:B------:R-:W-:Y:S01]  /*a350*/  LOP3.LUT R5, R0, 0x80, R5, 0xf8, !PT ;  /* 0x0000008000057812 */ /* 0x000fe200078ef805 */
[----:B------:R-:W-:-:S04]  /*a360*/  IMAD.MOV.U32 R25, RZ, RZ, R23 ;  /* 0x000000ffff197224 */ /* 0x000fc800078e0017 */
[----:B------:R0:W-:Y:S01]  /*a370*/  STG.E.U8 desc[UR36][R8.64], R5 ;  /* 0x0000000508007986 */ /* 0x0001e2000c101124 */
[----:B------:R-:W-:Y:S05]  /*a380*/  BRA `(.L_x_776) ;  /* 0x0000000400d07947 */ /* 0x000fea0003800000 */
.L_x_786:
[----:B--2---:R0:W-:Y:S01]  /*a390*/  STG.E.U16 desc[UR36][R8.64], R3 ;  /* 0x0000000308007986 */ /* 0x0041e2000c101524 */
[----:B------:R-:W-:Y:S01]  /*a3a0*/  IMAD.MOV.U32 R25, RZ, RZ, R23 ;  /* 0x000000ffff197224 */ /* 0x000fe200078e0017 */
[----:B------:R-:W-:Y:S06]  /*a3b0*/  BRA `(.L_x_776) ;  /* 0x0000000400c47947 */ /* 0x000fec0003800000 */
.L_x_783:
[----:B------:R-:W-:-:S13]  /*a3c0*/  ISETP.GT.AND P0, PT, R0, 0x1b, PT ;  /* 0x0000001b0000780c */ /* 0x000fda0003f04270 */
[----:B------:R-:W-:Y:S05]  /*a3d0*/  @P0 BRA `(.L_x_792) ;  /* 0x0000000000f40947 */ /* 0x000fea0003800000 */
        /* <DEDUP_REMOVED lines=8> */
[----:B------:R-:W0:Y:S02]  /*a460*/  F2I.FTZ.U32.TRUNC.NTZ R3, R3 ;  /* 0x0000000300037305 */ /* 0x000e24000021f000 */
[----:B0-----:R1:W-:Y:S01]  /*a470*/  STG.E.U16 desc[UR36][R8.64], R3 ;  /* 0x0000000308007986 */ /* 0x0013e2000c101524 */
[----:B------:R-:W-:Y:S05]  /*a480*/  BRA `(.L_x_776) ;  /* 0x0000000400907947 */ /* 0x000fea0003800000 */
.L_x_794:
[----:B--2---:R-:W-:Y:S01]  /*a490*/  IMAD.U32 R3, R3, 0x10000, RZ ;  /* 0x0001000003037824 */ /* 0x004fe200078e00ff */
[----:B------:R-:W-:Y:S01]  /*a4a0*/  BSSY.RECONVERGENT B0, `(.L_x_795) ;  /* 0x0000014000007945 */ /* 0x000fe20003800200 */
[----:B------:R-:W-:-:S03]  /*a4b0*/  IMAD.MOV.U32 R4, RZ, RZ, 0x80 ;  /* 0x00000080ff047424 */ /* 0x000fc600078e00ff */
[----:B------:R-:W-:-:S04]  /*a4c0*/  LOP3.LUT R0, R3, 0x7fffffff, RZ, 0xc0, !PT ;  /* 0x7fffffff03007812 */ /* 0x000fc800078ec0ff */
[----:B------:R-:W-:-:S13]  /*a4d0*/  ISETP.GT.U32.AND P0, PT, R0, 0x437fffff, PT ;  /* 0x437fffff0000780c */ /* 0x000fda0003f04070 */
[----:B------:R-:W-:Y:S05]  /*a4e0*/  @P0 BRA `(.L_x_796) ;  /* 0x00000000003c0947 */ /* 0x000fea0003800000 */
[----:B------:R-:W-:-:S13]  /*a4f0*/  ISETP.GT.U32.AND P0, PT, R0, 0x3bffffff, PT ;  /* 0x3bffffff0000780c */ /* 0x000fda0003f04070 */
[----:B------:R-:W-:Y:S05]  /*a500*/  @P0 BRA `(.L_x_797) ;  /* 0x0000000000140947 */ /* 0x000fea0003800000 */
[----:B------:R-:W-:Y:S01]  /*a510*/  FADD.FTZ R0, R0, 8192 ;  /* 0x4600000000007421 */ /* 0x000fe20000010000 */
[----:B------:R-:W-:-:S04]  /*a520*/  PRMT R4, RZ, 0x7610, R4 ;  /* 0x00007610ff047816 */ /* 0x000fc80000000004 */
[----:B------:R-:W-:-:S13]  /*a530*/  LOP3.LUT P0, R0, R0, 0xff, RZ, 0xc0, !PT ;  /* 0x000000ff00007812 */ /* 0x000fda000780c0ff */
[----:B------:R-:W-:Y:S05]  /*a540*/  @!P0 BRA `(.L_x_796) ;  /* 0x0000000000248947 */ /* 0x000fea0003800000 */
[----:B------:R-:W-:Y:S05]  /*a550*/  BRA `(.L_x_798) ;  /* 0x0000000000147947 */ /* 0x000fea0003800000 */
.L_x_797:
[----:B------:R-:W-:-:S04]  /*a560*/  SHF.R.U32.HI R0, RZ, 0x14, R3 ;  /* 0x00000014ff007819 */ /* 0x000fc80000011603 */
[----:B------:R-:W-:-:S04]  /*a570*/  LOP3.LUT R0, R0, 0x1, RZ, 0xc0, !PT ;  /* 0x0000000100007812 */ /* 0x000fc800078ec0ff */
[----:B------:R-:W-:-:S04]  /*a580*/  IADD3 R0, PT, PT, R3, 0x487ffff, R0 ;  /* 0x0487ffff03007810 */ /* 0x000fc80007ffe000 */
[----:B------:R-:W-:-:S04]  /*a590*/  SHF.R.U32.HI R0, RZ, 0x14, R0 ;  /* 0x00000014ff007819 */ /* 0x000fc80000011600 */
[----:B------:R-:W-:-:S07]  /*a5a0*/  LOP3.LUT R0, R0, 0xff, RZ, 0xc0, !PT ;  /* 0x000000ff00007812 */ /* 0x000fce00078ec0ff */
.L_x_798:
[----:B------:R-:W-:-:S04]  /*a5b0*/  SHF.R.U32.HI R3, RZ, 0x18, R3 ;  /* 0x00000018ff037819 */ /* 0x000fc80000011603 */
[----:B------:R-:W-:-:S04]  /*a5c0*/  LOP3.LUT R0, R0, 0x80, R3, 0xf8, !PT ;  /* 0x0000008000007812 */ /* 0x000fc800078ef803 */
[----:B------:R-:W-:-:S07]  /*a5d0*/  PRMT R4, R0, 0x7610, R4 ;  /* 0x0000761000047816 */ /* 0x000fce0000000004 */
.L_x_796:
[----:B------:R-:W-:Y:S05]  /*a5e0*/  BSYNC.RECONVERGENT B0 ;  /* 0x0000000000007941 */ /* 0x000fea0003800200 */
.L_x_795:
[----:B------:R2:W-:Y:S01]  /*a5f0*/  STG.E.U8 desc[UR36][R8.64], R4 ;  /* 0x0000000408007986 */ /* 0x0005e2000c101124 */
[----:B------:R-:W-:Y:S01]  /*a600*/  IMAD.MOV.U32 R25, RZ, RZ, R23 ;  /* 0x000000ffff197224 */ /* 0x000fe200078e0017 */
[----:B------:R-:W-:Y:S06]  /*a610*/  BRA `(.L_x_776) ;  /* 0x00000004002c7947 */ /* 0x000fec0003800000 */
.L_x_793:
        /* <DEDUP_REMOVED lines=13> */
.L_x_801:
[----:B------:R-:W-:-:S04]  /*a6f0*/  SHF.R.U32.HI R0, RZ, 0x15, R3 ;  /* 0x00000015ff007819 */ /* 0x000fc80000011603 */
[----:B------:R-:W-:-:S04]  /*a700*/  LOP3.LUT R0, R0, 0x1, RZ, 0xc0, !PT ;  /* 0x0000000100007812 */ /* 0x000fc800078ec0ff */
[----:B------:R-:W-:-:S04]  /*a710*/  IADD3 R0, PT, PT, R3, 0x88fffff, R0 ;  /* 0x088fffff03007810 */ /* 0x000fc80007ffe000 */
[----:B------:R-:W-:-:S04]  /*a720*/  SHF.R.U32.HI R0, RZ, 0x15, R0 ;  /* 0x00000015ff007819 */ /* 0x000fc80000011600 */
[----:B------:R-:W-:-:S07]  /*a730*/  LOP3.LUT R0, R0, 0xff, RZ, 0xc0, !PT ;  /* 0x000000ff00007812 */ /* 0x000fce00078ec0ff */
.L_x_802:
[----:B------:R-:W-:-:S04]  /*a740*/  SHF.R.U32.HI R3, RZ, 0x18, R3 ;  /* 0x00000018ff037819 */ /* 0x000fc80000011603 */
[----:B------:R-:W-:-:S04]  /*a750*/  LOP3.LUT R0, R0, 0x80, R3, 0xf8, !PT ;  /* 0x0000008000007812 */ /* 0x000fc800078ef803 */
[----:B------:R-:W-:-:S07]  /*a760*/  PRMT R4, R0, 0x7610, R4 ;  /* 0x0000761000047816 */ /* 0x000fce0000000004 */
.L_x_800:
[----:B------:R-:W-:Y:S05]  /*a770*/  BSYNC.RECONVERGENT B0 ;  /* 0x0000000000007941 */ /* 0x000fea0003800200 */
.L_x_799:
[----:B------:R0:W-:Y:S01]  /*a780*/  STG.E.U8 desc[UR36][R8.64], R4 ;  /* 0x0000000408007986 */ /* 0x0001e2000c101124 */
[----:B------:R-:W-:Y:S01]  /*a790*/  IMAD.MOV.U32 R25, RZ, RZ, R23 ;  /* 0x000000ffff197224 */ /* 0x000fe200078e0017 */
[----:B------:R-:W-:Y:S06]  /*a7a0*/  BRA `(.L_x_776) ;  /* 0x0000000000c87947 */ /* 0x000fec0003800000 */
.L_x_792:
[----:B------:R-:W-:-:S13]  /*a7b0*/  ISETP.NE.AND P0, PT, R0, 0x1c, PT ;  /* 0x0000001c0000780c */ /* 0x000fda0003f05270 */
[----:B------:R-:W-:Y:S05]  /*a7c0*/  @!P0 BRA `(.L_x_803) ;  /* 0x0000000000b08947 */ /* 0x000fea0003800000 */
[----:B------:R-:W-:-:S13]  /*a7d0*/  ISETP.NE.AND P0, PT, R0, 0x1d, PT ;  /* 0x0000001d0000780c */ /* 0x000fda0003f05270 */
[----:B------:R-:W-:Y:S05]  /*a7e0*/  @!P0 BRA `(.L_x_804) ;  /* 0x0000000000948947 */ /* 0x000fea0003800000 */
[----:B------:R-:W-:-:S13]  /*a7f0*/  ISETP.NE.AND P0, PT, R0, 0x2c, PT ;  /* 0x0000002c0000780c */ /* 0x000fda0003f05270 */
[----:B------:R-:W-:Y:S05]  /*a800*/  @!P0 BRA `(.L_x_805) ;  /* 0x0000000000488947 */ /* 0x000fea0003800000 */
.L_x_775:
[----:B------:R-:W-:Y:S01]  /*a810*/  MOV R14, 0x0 ;  /* 0x00000000000e7802 */ /* 0x000fe20000000f00 */
[----:B------:R-:W0:Y:S01]  /*a820*/  LDCU.64 UR6, c[0x4][0x178] ;  /* 0x01002f00ff0677ac */ /* 0x000e220008000a00 */
[----:B------:R-:W-:Y:S02]  /*a830*/  IMAD.MOV.U32 R8, RZ, RZ, 0x65 ;  /* 0x00000065ff087424 */ /* 0x000fe400078e00ff */
[----:B------:R-:W-:Y:S01]  /*a840*/  IMAD.MOV.U32 R12, RZ, RZ, 0x1 ;  /* 0x00000001ff0c7424 */ /* 0x000fe200078e00ff */
[----:B------:R-:W1:Y:S01]  /*a850*/  LDCU.64 UR8, c[0x4][0x180] ;  /* 0x01003000ff0877ac */ /* 0x000e620008000a00 */
[----:B------:R-:W2:Y:S01]  /*a860*/  LDC.64 R14, c[0x4][R14] ;  /* 0x010000000e0e7b82 */ /* 0x000ea20000000a00 */
[----:B------:R-:W-:Y:S01]  /*a870*/  IMAD.MOV.U32 R13, RZ, RZ, RZ ;  /* 0x000000ffff0d7224 */ /* 0x000fe200078e00ff */
[----:B------:R-:W4:Y:S01]  /*a880*/  LDCU.64 UR4, c[0x4][0x90] ;  /* 0x01001200ff0477ac */ /* 0x000f220008000a00 */
[----:B0-----:R-:W-:Y:S02]  /*a890*/  IMAD.U32 R4, RZ, RZ, UR6 ;  /* 0x00000006ff047e24 */ /* 0x001fe4000f8e00ff */
[----:B------:R-:W-:-:S02]  /*a8a0*/  IMAD.U32 R5, RZ, RZ, UR7 ;  /* 0x00000007ff057e24 */ /* 0x000fc4000f8e00ff */
[----:B-1----:R-:W-:Y:S02]  /*a8b0*/  IMAD.U32 R6, RZ, RZ, UR8 ;  /* 0x00000008ff067e24 */ /* 0x002fe4000f8e00ff */
[----:B------:R-:W-:Y:S02]  /*a8c0*/  IMAD.U32 R7, RZ, RZ, UR9 ;  /* 0x00000009ff077e24 */ /* 0x000fe4000f8e00ff */
[----:B----4-:R-:W-:Y:S02]  /*a8d0*/  IMAD.U32 R10, RZ, RZ, UR4 ;  /* 0x00000004ff0a7e24 */ /* 0x010fe4000f8e00ff */
[----:B------:R-:W-:-:S07]  /*a8e0*/  IMAD.U32 R11, RZ, RZ, UR5 ;  /* 0x00000005ff0b7e24 */ /* 0x000fce000f8e00ff */
[----:B------:R-:W-:-:S07]  /*a8f0*/  LEPC R20, `(.L_x_806) ;  /* 0x000000001014794e */ /* 0x000fce0000000000 */
[----:B--23--:R-:W-:Y:S05]  /*a900*/  CALL.ABS.NOINC R14 ;  /* 0x000000000e007343 */ /* 0x00cfea0003c00000 */
.L_x_806:
[----:B------:R-:W-:Y:S01]  /*a910*/  IMAD.MOV.U32 R25, RZ, RZ, R23 ;  /* 0x000000ffff197224 */ /* 0x000fe200078e0017 */
[----:B------:R-:W-:Y:S06]  /*a920*/  BRA `(.L_x_776) ;  /* 0x0000000000687947 */ /* 0x000fec0003800000 */
.L_x_805:
[----:B--2---:R-:W-:Y:S02]  /*a930*/  IMAD.U32 R4, R3, 0x10000, RZ ;  /* 0x0001000003047824 */ /* 0x004fe400078e00ff */
[----:B------:R-:W-:-:S03]  /*a940*/  IMAD.MOV.U32 R25, RZ, RZ, R23 ;  /* 0x000000ffff197224 */ /* 0x000fc600078e0017 */
[----:B------:R-:W-:-:S04]  /*a950*/  SHF.R.U32.HI R5, RZ, 0x17, R4 ;  /* 0x00000017ff057819 */ /* 0x000fc80000011604 */
[----:B------:R-:W-:-:S04]  /*a960*/  LOP3.LUT R3, R5, 0xff, RZ, 0xc0, !PT ;  /* 0x000000ff05037812 */ /* 0x000fc800078ec0ff */
[----:B------:R-:W-:-:S13]  /*a970*/  ISETP.NE.AND P1, PT, R3, 0xff, PT ;  /* 0x000000ff0300780c */ /* 0x000fda0003f25270 */
[--C-:B------:R-:W-:Y:S02]  /*a980*/  @P1 SHF.R.U32.HI R0, RZ, 0x16, R4.reuse ;  /* 0x00000016ff001819 */ /* 0x100fe40000011604 */
[----:B------:R-:W-:Y:S01]  /*a990*/  @P1 LOP3.LUT P0, RZ, R3, 0x3fffff, R4, 0xf8, !PT ;  /* 0x003fffff03ff1812 */ /* 0x000fe2000780f804 */
[----:B------:R-:W-:Y:S01]  /*a9a0*/  IMAD.MOV.U32 R3, RZ, RZ, 0xff ;  /* 0x000000ffff037424 */ /* 0x000fe200078e00ff */
        /* <DEDUP_REMOVED lines=9> */
.L_x_804:
[----:B--2---:R-:W-:Y:S02]  /*aa40*/  IMAD.U32 R4, R3, 0x10000, RZ ;  /* 0x0001000003047824 */ /* 0x004fe400078e00ff */
[----:B------:R-:W-:-:S04]  /*aa50*/  IMAD.MOV.U32 R25, RZ, RZ, R23 ;  /* 0x000000ffff197224 */ /* 0x000fc800078e0017 */
[----:B------:R-:W0:Y:S02]  /*aa60*/  F2I.U64.TRUNC R4, R4 ;  /* 0x0000000400047311 */ /* 0x000e24000020d800 */
[----:B0-----:R0:W-:Y:S01]  /*aa70*/  STG.E.64 desc[UR36][R8.64], R4 ;  /* 0x0000000408007986 */ /* 0x0011e2000c101b24 */
[----:B------:R-:W-:Y:S05]  /*aa80*/  BRA `(.L_x_776) ;  /* 0x0000000000107947 */ /* 0x000fea0003800000 */
.L_x_803:
[----:B--2---:R-:W-:Y:S02]  /*aa90*/  IMAD.U32 R3, R3, 0x10000, RZ ;  /* 0x0001000003037824 */ /* 0x004fe400078e00ff */
[----:B------:R-:W-:-:S04]  /*aaa0*/  IMAD.MOV.U32 R25, RZ, RZ, R23 ;  /* 0x000000ffff197224 */ /* 0x000fc800078e0017 */
[----:B------:R-:W0:Y:S02]  /*aab0*/  F2I.FTZ.U32.TRUNC.NTZ R3, R3 ;  /* 0x0000000300037305 */ /* 0x000e24000021f000 */
[----:B0-----:R0:W-:Y:S02]  /*aac0*/  STG.E desc[UR36][R8.64], R3 ;  /* 0x0000000308007986 */ /* 0x0011e4000c101924 */
.L_x_776:
[----:B------:R-:W-:-:S13]  /*aad0*/  ISETP.GE.AND P0, PT, R25, R16, PT ;  /* 0x000000101900720c */ /* 0x000fda0003f06270 */
[----:B------:R-:W-:Y:S05]  /*aae0*/  @P0 BREAK.RELIABLE B6 ;  /* 0x0000000000060942 */ /* 0x000fea0003800100 */
[----:B------:R-:W-:Y:S05]  /*aaf0*/  @P0 BRA `(.L_x_807) ;  /* 0x0000001c00c00947 */ /* 0x000fea0003800000 */
[----:B------:R-:W5:Y:S01]  /*ab00*/  LDCU UR4, c[0x0][0x3b4] ;  /* 0x00007680ff0477ac */ /* 0x000f620008000800 */
[----:B012---:R-:W0:Y:S01]  /*ab10*/  LDC.64 R8, c[0x0][0x388] ;  /* 0x0000e200ff087b82 */ /* 0x007e220000000a00 */
[----:B------:R-:W-:Y:S01]  /*ab20*/  IMAD R0, R2, 0x200, R25 ;  /* 0x0000020002007824 */ /* 0x000fe200078e0219 */
[----:B------:R-:W-:-:S03]  /*ab30*/  PRMT R4, R19, 0x9910, RZ ;  /* 0x0000991013047816 */ /* 0x000fc600000000ff */
[----:B-----5:R-:W-:Y:S02]  /*ab40*/  IMAD R3, R0, UR4, RZ ;  /* 0x0000000400037c24 */ /* 0x020fe4000f8e02ff */
[----:B------:R-:W-:-:S05]  /*ab50*/  IMAD.MOV.U32 R0, RZ, RZ, R4 ;  /* 0x000000ffff007224 */ /* 0x000fca00078e0004 */
[----:B------:R-:W-:Y:S02]  /*ab60*/  ISETP.GT.AND P1, PT, R0, 0x9, PT ;  /* 0x000000090000780c */ /* 0x000fe40003f24270 */
[----:B0-----:R-:W-:-:S05]  /*ab70*/  IADD3 R8, P0, PT, R3, R8, RZ ;  /* 0x0000000803087210 */ /* 0x001fca0007f1e0ff */
        /* <DEDUP_REMOVED lines=10> */
[----:B---3--:R-:W-:-:S04]  /*ac20*/  IMAD.U32 R22, R22, 0x10000, RZ ;  /* 0x0001000016167824 */ /* 0x008fc800078e00ff */
[----:B------:R-:W0:Y:S02]  /*ac30*/  F2I.FTZ.TRUNC.NTZ R3, R22 ;  /* 0x0000001600037305 */ /* 0x000e24000021f100 */
[----:B0-----:R0:W-:Y:S01]  /*ac40*/  STG.E.U8 desc[UR36][R8.64], R3 ;  /* 0x0000000308007986 */ /* 0x0011e2000c101124 */
[----:B------:R-:W-:Y:S05]  /*ac50*/  BRA `(.L_x_813) ;  /* 0x0000000c007c7947 */ /* 0x000fea0003800000 */
.L_x_811:
[----:B---3--:R-:W-:-:S06]  /*ac60*/  IMAD.U32 R5, R22, 0x10000, RZ ;  /* 0x0001000016057824 */ /* 0x008fcc00078e00ff */
[----:B------:R-:W0:Y:S02]  /*ac70*/  F2I.S64.TRUNC R4, R5 ;  /* 0x0000000500047311 */ /* 0x000e24000020d900 */
[----:B0-----:R0:W-:Y:S01]  /*ac80*/  STG.E.U8 desc[UR36][R8.64], R4 ;  /* 0x0000000408007986 */ /* 0x0011e2000c101124 */
[----:B------:R-:W-:Y:S05]  /*ac90*/  BRA `(.L_x_813) ;  /* 0x0000000c006c7947 */ /* 0x000fea0003800000 */
.L_x_810:
[----:B------:R-:W-:-:S13]  /*aca0*/  ISETP.NE.AND P0, PT, R0, 0x2, PT ;  /* 0x000000020000780c */ /* 0x000fda0003f05270 */
[----:B------:R-:W-:Y:S05]  /*acb0*/  @!P0 BRA `(.L_x_814) ;  /* 0x0000000000308947 */ /* 0x000fea0003800000 */
[----:B------:R-:W-:-:S13]  /*acc0*/  ISETP.NE.AND P0, PT, R0, 0x3, PT ;  /* 0x000000030000780c */ /* 0x000fda0003f05270 */
[----:B------:R-:W-:Y:S05]  /*acd0*/  @!P0 BRA `(.L_x_815) ;  /* 0x0000000000188947 */ /* 0x000fea0003800000 */
[----:B------:R-:W-:-:S13]  /*ace0*/  ISETP.NE.AND P0, PT, R0, 0x4, PT ;  /* 0x000000040000780c */ /* 0x000fda0003f05270 */
[----:B------:R-:W-:Y:S05]  /*acf0*/  @P0 BRA `(.L_x_812) ;  /* 0x0000000800780947 */ /* 0x000fea0003800000 */
[----:B---3--:R-:W-:-:S06]  /*ad00*/  IMAD.U32 R4, R22, 0x10000, RZ ;  /* 0x0001000016047824 */ /* 0x008fcc00078e00ff */
[----:B------:R-:W0:Y:S02]  /*ad10*/  F2I.S64.TRUNC R4, R4 ;  /* 0x0000000400047311 */ /* 0x000e24000020d900 */
[----:B0-----:R0:W-:Y:S01]  /*ad20*/  STG.E.64 desc[UR36][R8.64], R4 ;  /* 0x0000000408007986 */ /* 0x0011e2000c101b24 */
[----:B------:R-:W-:Y:S05]  /*ad30*/  BRA `(.L_x_813) ;  /* 0x0000000c00447947 */ /* 0x000fea0003800000 */
.L_x_815:
[----:B---3--:R-:W-:-:S04]  /*ad40*/  IMAD.U32 R22, R22, 0x10000, RZ ;  /* 0x0001000016167824 */ /* 0x008fc800078e00ff */
[----:B------:R-:W0:Y:S02]  /*ad50*/  F2I.FTZ.TRUNC.NTZ R3, R22 ;  /* 0x0000001600037305 */ /* 0x000e24000021f100 */
[----:B0-----:R0:W-:Y:S01]  /*ad60*/  STG.E desc[UR36][R8.64], R3 ;  /* 0x0000000308007986 */ /* 0x0011e2000c101924 */
[----:B------:R-:W-:Y:S05]  /*ad70*/  BRA `(.L_x_813) ;  /* 0x0000000c00347947 */ /* 0x000fea0003800000 */
.L_x_814:
[----:B---3--:R-:W-:-:S04]  /*ad80*/  IMAD.U32 R22, R22, 0x10000, RZ ;  /* 0x0001000016167824 */ /* 0x008fc800078e00ff */
[----:B------:R-:W0:Y:S02]  /*ad90*/  F2I.FTZ.TRUNC.NTZ R3, R22 ;  /* 0x0000001600037305 */ /* 0x000e24000021f100 */
[----:B0-----:R0:W-:Y:S01]  /*ada0*/  STG.E.U16 desc[UR36][R8.64], R3 ;  /* 0x0000000308007986 */ /* 0x0011e2000c101524 */
[----:B------:R-:W-:Y:S05]  /*adb0*/  BRA `(.L_x_813) ;  /* 0x0000000c00247947 */ /* 0x000fea0003800000 */
.L_x_809:
[----:B------:R-:W-:-:S13]  /*adc0*/  ISETP.GT.AND P0, PT, R0, 0x6, PT ;  /* 0x000000060000780c */ /* 0x000fda0003f04270 */
[----:B------:R-:W-:Y:S05]  /*add0*/  @P0 BRA `(.L_x_816) ;  /* 0x00000000002c0947 */ /* 0x000fea0003800000 */
[----:B------:R-:W-:-:S13]  /*ade0*/  ISETP.NE.AND P0, PT, R0, 0x5, PT ;  /* 0x000000050000780c */ /* 0x000fda0003f05270 */
[----:B------:R-:W-:Y:S05]  /*adf0*/  @!P0 BRA `(.L_x_817) ;  /* 0x0000000000148947 */ /* 0x000fea0003800000 */
[----:B------:R-:W-:-:S13]  /*ae00*/  ISETP.NE.AND P0, PT, R0, 0x6, PT ;  /* 0x000000060000780c */ /* 0x000fda0003f05270 */
[----:B------:R-:W-:Y:S05]  /*ae10*/  @P0 BRA `(.L_x_812) ;  /* 0x0000000800300947 */ /* 0x000fea0003800000 */
[----:B---3--:R-:W-:-:S05]  /*ae20*/  IMAD.U32 R3, R22, 0x10000, RZ ;  /* 0x0001000016037824 */ /* 0x008fca00078e00ff */
[----:B------:R1:W-:Y:S01]  /*ae30*/  STG.E desc[UR36][R8.64], R3 ;  /* 0x0000000308007986 */ /* 0x0003e2000c101924 */
[----:B------:R-:W-:Y:S05]  /*ae40*/  BRA `(.L_x_813) ;  /* 0x0000000c00007947 */ /* 0x000fea0003800000 */
.L_x_817:
[----:B---3--:R-:W-:-:S05]  /*ae50*/  IMAD.U32 R0, R22, 0x10000, RZ ;  /* 0x0001000016007824 */ /* 0x008fca00078e00ff */
[----:B------:R-:W-:-:S05]  /*ae60*/  F2FP.F16.F32.PACK_AB R0, RZ, R0 ;  /* 0x00000000ff00723e */ /* 0x000fca00000000ff */
[----:B------:R0:W-:Y:S01]  /*ae70*/  STG.E.U16 desc[UR36][R8.64], R0 ;  /* 0x0000000008007986 */ /* 0x0001e2000c101524 */
[----:B------:R-:W-:Y:S05]  /*ae80*/  BRA `(.L_x_813) ;  /* 0x0000000800f07947 */ /* 0x000fea0003800000 */
.L_x_816:
[----:B------:R-:W-:-:S13]  /*ae90*/  ISETP.NE.AND P0, PT, R0, 0x7, PT ;  /* 0x000000070000780c */ /* 0x000fda0003f05270 */
[----:B------:R-:W-:Y:S05]  /*aea0*/  @!P0 BRA `(.L_x_818) ;  /* 0x0000000000348947 */ /* 0x000fea0003800000 */
[----:B------:R-:W-:-:S13]  /*aeb0*/  ISETP.NE.AND P0, PT, R0, 0x8, PT ;  /* 0x000000080000780c */ /* 0x000fda0003f05270 */
[----:B------:R-:W-:Y:S05]  /*aec0*/  @!P0 BRA `(.L_x_819) ;  /* 0x0000000000188947 */ /* 0x000fea0003800000 */
[----:B------:R-:W-:-:S13]  /*aed0*/  ISETP.NE.AND P0, PT, R0, 0x9, PT ;  /* 0x000000090000780c */ /* 0x000fda0003f05270 */
[----:B------:R-:W-:Y:S05]  /*aee0*/  @P0 BRA `(.L_x_812) ;  /* 0x0000000400fc0947 */ /* 0x000fea0003800000 */
[----:B---3--:R-:W-:Y:S02]  /*aef0*/  IMAD.U32 R22, R22, 0x10000, RZ ;  /* 0x0001000016167824 */ /* 0x008fe400078e00ff */
[----:B------:R-:W-:-:S05]  /*af00*/  IMAD.MOV.U32 R23, RZ, RZ, RZ ;  /* 0x000000ffff177224 */ /* 0x000fca00078e00ff */
[----:B------:R2:W-:Y:S01]  /*af10*/  STG.E.64 desc[UR36][R8.64], R22 ;  /* 0x0000001608007986 */ /* 0x0005e2000c101b24 */
[----:B------:R-:W-:Y:S05]  /*af20*/  BRA `(.L_x_813) ;  /* 0x0000000800c87947 */ /* 0x000fea0003800000 */
.L_x_819:
[----:B---3--:R-:W-:-:S05]  /*af30*/  IMAD.U32 R22, R22, 0x10000, RZ ;  /* 0x0001000016167824 */ /* 0x008fca00078e00ff */
[----:B------:R-:W-:-:S04]  /*af40*/  F2FP.F16.F32.PACK_AB R3, RZ, R22 ;  /* 0x00000016ff03723e */ /* 0x000fc800000000ff */
[----:B------:R-:W-:-:S05]  /*af50*/  PRMT R3, R3, 0x5410, RZ ;  /* 0x0000541003037816 */ /* 0x000fca00000000ff */
[----:B------:R3:W-:Y:S01]  /*af60*/  STG.E desc[UR36][R8.64], R3 ;  /* 0x0000000308007986 */ /* 0x0007e2000c101924 */
[----:B------:R-:W-:Y:S05]  /*af70*/  BRA `(.L_x_813) ;  /* 0x0000000800b47947 */ /* 0x000fea0003800000 */
.L_x_818:
[----:B---3--:R-:W-:-:S04]  /*af80*/  IMAD.U32 R4, R22, 0x10000, RZ ;  /* 0x0001000016047824 */ /* 0x008fc800078e00ff */
[----:B------:R-:W-:-:S06]  /*af90*/  FMUL.FTZ R4, R4, 1 ;  /* 0x3f80000004047820 */ /* 0x000fcc0000410000 */
[----:B------:R-:W0:Y:S02]  /*afa0*/  F2F.F64.F32 R4, R4 ;  /* 0x0000000400047310 */ /* 0x000e240000201800 */
[----:B0-----:R0:W-:Y:S01]  /*afb0*/  STG.E.64 desc[UR36][R8.64], R4 ;  /* 0x0000000408007986 */ /* 0x0011e2000c101b24 */
[----:B------:R-:W-:Y:S05]  /*afc0*/  BRA `(.L_x_813) ;  /* 0x0000000800a07947 */ /* 0x000fea0003800000 */
.L_x_808:
[----:B------:R-:W-:-:S13]  /*afd0*/  ISETP.GT.AND P0, PT, R0, 0x18, PT ;  /* 0x000000180000780c */ /* 0x000fda0003f04270 */
[----:B------:R-:W-:Y:S05]  /*afe0*/  @!P0 BRA `(.L_x_820) ;  /* 0x0000000400608947 */ /* 0x000fea0003800000 */
        /* <DEDUP_REMOVED lines=8> */
[----:B---3--:R-:W-:-:S06]  /*b070*/  IMAD.U32 R3, R22, 0x10000, RZ ;  /* 0x0001000016037824 */ /* 0x008fcc00078e00ff */
[----:B------:R-:W0:Y:S02]  /*b080*/  F2I.FTZ.U32.TRUNC.NTZ R3, R3 ;  /* 0x0000000300037305 */ /* 0x000e24000021f000 */
[----:B0-----:R0:W-:Y:S01]  /*b090*/  STG.E.U16 desc[UR36][R8.64], R3 ;  /* 0x0000000308007986 */ /* 0x0011e2000c101524 */
[----:B------:R-:W-:Y:S05]  /*b0a0*/  BRA `(.L_x_813) ;  /* 0x0000000800687947 */ /* 0x000fea0003800000 */
.L_x_823:
[----:B---3--:R-:W-:Y:S01]  /*b0b0*/  IMAD.U32 R5, R22, 0x10000, RZ ;  /* 0x0001000016057824 */ /* 0x008fe200078e00ff */
        /* <DEDUP_REMOVED lines=16> */
.L_x_826:
[----:B------:R-:W-:-:S04]  /*b1c0*/  SHF.R.U32.HI R3, RZ, 0x18, R5 ;  /* 0x00000018ff037819 */ /* 0x000fc80000011605 */
[----:B------:R-:W-:-:S04]  /*b1d0*/  LOP3.LUT R0, R0, 0x80, R3, 0xf8, !PT ;  /* 0x0000008000007812 */ /* 0x000fc800078ef803 */
[----:B------:R-:W-:-:S07]  /*b1e0*/  PRMT R4, R0, 0x7610, R4 ;  /* 0x0000761000047816 */ /* 0x000fce0000000004 */
.L_x_825:
[----:B------:R-:W-:Y:S05]  /*b1f0*/  BSYNC.RECONVERGENT B0 ;  /* 0x0000000000007941 */ /* 0x000fea0003800200 */
.L_x_824:
[----:B------:R0:W-:Y:S01]  /*b200*/  STG.E.U8 desc[UR36][R8.64], R4 ;  /* 0x0000000408007986 */ /* 0x0001e2000c101124 */
[----:B------:R-:W-:Y:S05]  /*b210*/  BRA `(.L_x_813) ;  /* 0x00000008000c7947 */ /* 0x000fea0003800000 */
.L_x_822:
        /* <DEDUP_REMOVED lines=17> */
.L_x_829:
[----:B------:R-:W-:-:S04]  /*b330*/  SHF.R.U32.HI R3, RZ, 0x18, R5 ;  /* 0x00000018ff037819 */ /* 0x000fc80000011605 */
[----:B------:R-:W-:-:S04]  /*b340*/  LOP3.LUT R0, R0, 0x80, R3, 0xf8, !PT ;  /* 0x0000008000007812 */ /* 0x000fc800078ef803 */
[----:B------:R-:W-:-:S07]  /*b350*/  PRMT R4, R0, 0x7610, R4 ;  /* 0x0000761000047816 */ /* 0x000fce0000000004 */
.L_x_828:
[----:B------:R-:W-:Y:S05]  /*b360*/  BSYNC.RECONVERGENT B0 ;  /* 0x0000000000007941 */ /* 0x000fea0003800200 */
.L_x_827:
[----:B------:R0:W-:Y:S01]  /*b370*/  STG.E.U8 desc[UR36][R8.64], R4 ;  /* 0x0000000408007986 */ /* 0x0001e2000c101124 */
[----:B------:R-:W-:Y:S05]  /*b380*/  BRA `(.L_x_813) ;  /* 0x0000000400b07947 */ /* 0x000fea0003800000 */
.L_x_821:
[----:B------:R-:W-:-:S13]  /*b390*/  ISETP.NE.AND P0, PT, R0, 0x1c, PT ;  /* 0x0000001c0000780c */ /* 0x000fda0003f05270 */
[----:B------:R-:W-:Y:S05]  /*b3a0*/  @!P0 BRA `(.L_x_830) ;  /* 0x0000000000608947 */ /* 0x000fea0003800000 */
[----:B------:R-:W-:-:S13]  /*b3b0*/  ISETP.NE.AND P0, PT, R0, 0x1d, PT ;  /* 0x0000001d0000780c */ /* 0x000fda0003f05270 */
[----:B------:R-:W-:Y:S05]  /*b3c0*/  @!P0 BRA `(.L_x_831) ;  /* 0x0000000000488947 */ /* 0x000fea0003800000 */
[----:B------:R-:W-:-:S13]  /*b3d0*/  ISETP.NE.AND P0, PT, R0, 0x2c, PT ;  /* 0x0000002c0000780c */ /* 0x000fda0003f05270 */
[----:B------:R-:W-:Y:S05]  /*b3e0*/  @P0 BRA `(.L_x_812) ;  /* 0x0000000000bc0947 */ /* 0x000fea0003800000 */
[----:B---3--:R-:W-:-:S05]  /*b3f0*/  IMAD.U32 R22, R22, 0x10000, RZ ;  /* 0x0001000016167824 */ /* 0x008fca00078e00ff */
        /* <DEDUP_REMOVED lines=15> */
.L_x_831:
[----:B---3--:R-:W-:-:S06]  /*b4f0*/  IMAD.U32 R4, R22, 0x10000, RZ ;  /* 0x0001000016047824 */ /* 0x008fcc00078e00ff */
[----:B------:R-:W0:Y:S02]  /*b500*/  F2I.U64.TRUNC R4, R4 ;  /* 0x0000000400047311 */ /* 0x000e24000020d800 */
[----:B0-----:R0:W-:Y:S01]  /*b510*/  STG.E.64 desc[UR36][R8.64], R4 ;  /* 0x0000000408007986 */ /* 0x0011e2000c101b24 */
[----:B------:R-:W-:Y:S05]  /*b520*/  BRA `(.L_x_813) ;  /* 0x0000000400487947 */ /* 0x000fea0003800000 */
.L_x_830:
[----:B---3--:R-:W-:-:S04]  /*b530*/  IMAD.U32 R22, R22, 0x10000, RZ ;  /* 0x0001000016167824 */ /* 0x008fc800078e00ff */
[----:B------:R-:W0:Y:S02]  /*b540*/  F2I.FTZ.U32.TRUNC.NTZ R3, R22 ;  /* 0x0000001600037305 */ /* 0x000e24000021f000 */
[----:B0-----:R0:W-:Y:S01]  /*b550*/  STG.E desc[UR36][R8.64], R3 ;  /* 0x0000000308007986 */ /* 0x0011e2000c101924 */
[----:B------:R-:W-:Y:S05]  /*b560*/  BRA `(.L_x_813) ;  /* 0x0000000400387947 */ /* 0x000fea0003800000 */
.L_x_820:
[----:B------:R-:W-:-:S13]  /*b570*/  ISETP.GT.AND P0, PT, R0, 0xe, PT ;  /* 0x0000000e0000780c */ /* 0x000fda0003f04270 */
[----:B------:R-:W-:Y:S05]  /*b580*/  @P0 BRA `(.L_x_832) ;  /* 0x00000000003c0947 */ /* 0x000fea0003800000 */
[----:B------:R-:W-:-:S13]  /*b590*/  ISETP.NE.AND P0, PT, R0, 0xa, PT ;  /* 0x0000000a0000780c */ /* 0x000fda0003f05270 */
[----:B------:R-:W-:Y:S05]  /*b5a0*/  @!P0 BRA `(.L_x_833) ;  /* 0x00000000001c8947 */ /* 0x000fea0003800000 */
[----:B------:R-:W-:-:S13]  /*b5b0*/  ISETP.NE.AND P0, PT, R0, 0xb, PT ;  /* 0x0000000b0000780c */ /* 0x000fda0003f05270 */
[----:B------:R-:W-:Y:S05]  /*b5c0*/  @P0 BRA `(.L_x_812) ;  /* 0x0000000000440947 */ /* 0x000fea0003800000 */
[----:B---3--:R-:W-:-:S05]  /*b5d0*/  IMAD.U32 R22, R22, 0x10000, RZ ;  /* 0x0001000016167824 */ /* 0x008fca00078e00ff */
[----:B------:R-:W-:-:S04]  /*b5e0*/  FSETP.NEU.FTZ.AND P0, PT, R22, RZ, PT ;  /* 0x000000ff1600720b */ /* 0x000fc80003f1d000 */
[----:B------:R-:W-:-:S05]  /*b5f0*/  SEL R3, RZ, 0x1, !P0 ;  /* 0x00000001ff037807 */ /* 0x000fca0004000000 */
[----:B------:R0:W-:Y:S01]  /*b600*/  STG.E.U8 desc[UR36][R8.64], R3 ;  /* 0x0000000308007986 */ /* 0x0001e2000c101124 */
[----:B------:R-:W-:Y:S05]  /*b610*/  BRA `(.L_x_813) ;  /* 0x00000004000c7947 */ /* 0x000fea0003800000 */
.L_x_833:
[----:B---3--:R-:W-:Y:S01]  /*b620*/  IMAD.U32 R22, R22, 0x10000, RZ ;  /* 0x0001000016167824 */ /* 0x008fe200078e00ff */
[----:B------:R-:W-:-:S03]  /*b630*/  CS2R R6, SRZ ;  /* 0x0000000000067805 */ /* 0x000fc6000001ff00 */
[----:B------:R-:W-:-:S06]  /*b640*/  FMUL.FTZ R4, R22, 1 ;  /* 0x3f80000016047820 */ /* 0x000fcc0000410000 */
[----:B------:R-:W0:Y:S02]  /*b650*/  F2F.F64.F32 R4, R4 ;  /* 0x0000000400047310 */ /* 0x000e240000201800 */
[----:B0-----:R0:W-:Y:S01]  /*b660*/  STG.E.128 desc[UR36][R8.64], R4 ;  /* 0x0000000408007986 */ /* 0x0011e2000c101d24 */
[----:B------:R-:W-:Y:S05]  /*b670*/  BRA `(.L_x_813) ;  /* 0x0000000000f47947 */ /* 0x000fea0003800000 */
.L_x_832:
[----:B------:R-:W-:-:S13]  /*b680*/  ISETP.NE.AND P0, PT, R0, 0xf, PT ;  /* 0x0000000f0000780c */ /* 0x000fda0003f05270 */
[----:B------:R-:W-:Y:S05]  /*b690*/  @!P0 BRA `(.L_x_834) ;  /* 0x0000000000e88947 */ /* 0x000fea0003800000 */
[----:B------:R-:W-:-:S13]  /*b6a0*/  ISETP.NE.AND P0, PT, R0, 0x17, PT ;  /* 0x000000170000780c */ /* 0x000fda0003f05270 */
[----:B------:R-:W-:Y:S05]  /*b6b0*/  @!P0 BRA `(.L_x_835) ;  /* 0x0000000000908947 */ /* 0x000fea0003800000 */
[----:B------:R-:W-:-:S13]  /*b6c0*/  ISETP.NE.AND P0, PT, R0, 0x18, PT ;  /* 0x000000180000780c */ /* 0x000fda0003f05270 */
[----:B------:R-:W-:Y:S05]  /*b6d0*/  @!P0 BRA `(.L_x_836) ;  /* 0x0000000000448947 */ /* 0x000fea0003800000 */
.L_x_812:
        /* <DEDUP_REMOVED lines=16> */
.L_x_837:
[----:B------:R-:W-:Y:S05]  /*b7e0*/  BRA `(.L_x_813) ;  /* 0x0000000000987947 */ /* 0x000fea0003800000 */
.L_x_836:
[----:B---3--:R-:W-:Y:S01]  /*b7f0*/  IMAD.U32 R5, R22, 0x10000, RZ ;  /* 0x0001000016057824 */ /* 0x008fe200078e00ff */
        /* <DEDUP_REMOVED lines=12> */
.L_x_839:
[----:B------:R-:W-:Y:S05]  /*b8c0*/  BSYNC.RECONVERGENT B0 ;  /* 0x0000000000007941 */ /* 0x000fea0003800200 */
.L_x_838:
[----:B------:R-:W-:-:S05]  /*b8d0*/  LOP3.LUT R3, R0, 0x80, R3, 0xf8, !PT ;  /* 0x0000008000037812 */ /* 0x000fca00078ef803 */
[----:B------:R0:W-:Y:S01]  /*b8e0*/  STG.E.U8 desc[UR36][R8.64], R3 ;  /* 0x0000000308007986 */ /* 0x0001e2000c101124 */
[----:B------:R-:W-:Y:S05]  /*b8f0*/  BRA `(.L_x_813) ;  /* 0x0000000000547947 */ /* 0x000fea0003800000 */
.L_x_835:
[----:B---3--:R-:W-:Y:S01]  /*b900*/  IMAD.U32 R3, R22, 0x10000, RZ ;  /* 0x0001000016037824 */ /* 0x008fe200078e00ff */
        /* <DEDUP_REMOVED lines=11> */
.L_x_841:
[----:B------:R-:W-:Y:S01]  /*b9c0*/  IMAD.MOV.U32 R0, RZ, RZ, 0x7f ;  /* 0x0000007fff007424 */ /* 0x000fe200078e00ff */
[----:B------:R-:W-:-:S04]  /*b9d0*/  ISETP.GT.U32.AND P0, PT, R4, 0x7f800000, PT ;  /* 0x7f8000000400780c */ /* 0x000fc80003f04070 */
[----:B------:R-:W-:-:S09]  /*b9e0*/  SEL R0, R0, 0x7c, P0 ;  /* 0x0000007c00007807 */ /* 0x000fd20000000000 */
.L_x_842:
[----:B------:R-:W-:Y:S05]  /*b9f0*/  BSYNC.RECONVERGENT B0 ;  /* 0x0000000000007941 */ /* 0x000fea0003800200 */
.L_x_840:
[----:B------:R-:W-:-:S04]  /*ba00*/  SHF.R.U32.HI R3, RZ, 0x18, R3 ;  /* 0x00000018ff037819 */ /* 0x000fc80000011603 */
[----:B------:R-:W-:-:S05]  /*ba10*/  LOP3.LUT R3, R0, 0x80, R3, 0xf8, !PT ;  /* 0x0000008000037812 */ /* 0x000fca00078ef803 */
[----:B------:R0:W-:Y:S01]  /*ba20*/  STG.E.U8 desc[UR36][R8.64], R3 ;  /* 0x0000000308007986 */ /* 0x0001e2000c101124 */
[----:B------:R-:W-:Y:S05]  /*ba30*/  BRA `(.L_x_813) ;  /* 0x0000000000047947 */ /* 0x000fea0003800000 */
.L_x_834:
[----:B---3--:R0:W-:Y:S02]  /*ba40*/  STG.E.U16 desc[UR36][R8.64], R22 ;  /* 0x0000001608007986 */ /* 0x0081e4000c101524 */
.L_x_813:
[----:B------:R-:W-:-:S07]  /*ba50*/  VIADD R25, R25, 0x80 ;  /* 0x0000008019197836 */ /* 0x000fce0000000000 */
.L_x_770:
[----:B------:R-:W-:-:S13]  /*ba60*/  ISETP.GE.AND P0, PT, R25, R16, PT ;  /* 0x000000101900720c */ /* 0x000fda0003f06270 */
[----:B------:R-:W-:Y:S05]  /*ba70*/  @P0 BREAK.RELIABLE B6 ;  /* 0x0000000000060942 */ /* 0x000fea0003800100 */
[----:B------:R-:W-:Y:S05]  /*ba80*/  @P0 BRA `(.L_x_807) ;  /* 0x0000000c00dc0947 */ /* 0x000fea0003800000 */
[----:B------:R-:W-:Y:S05]  /*ba90*/  BSYNC.RELIABLE B6 ;  /* 0x0000000000067941 */ /* 0x000fea0003800100 */
.L_x_769:
[----:B------:R-:W5:Y:S01]  /*baa0*/  LDCU UR4, c[0x0][0x3b4] ;  /* 0x00007680ff0477ac */ /* 0x000f620008000800 */
[----:B0123--:R-:W0:Y:S01]  /*bab0*/  LDC.64 R8, c[0x0][0x388] ;  /* 0x0000e200ff087b82 */ /* 0x00fe220000000a00 */
        /* <DEDUP_REMOVED lines=16> */
[----:B------:R-:W-:-:S06]  /*bbc0*/  IMAD.U32 R17, R17, 0x10000, RZ ;  /* 0x0001000011117824 */ /* 0x000fcc00078e00ff */
[----:B------:R-:W0:Y:S02]  /*bbd0*/  F2I.FTZ.TRUNC.NTZ R17, R17 ;  /* 0x0000001100117305 */ /* 0x000e24000021f100 */
[----:B0-----:R0:W-:Y:S01]  /*bbe0*/  STG.E.U8 desc[UR36][R8.64], R17 ;  /* 0x0000001108007986 */ /* 0x0011e2000c101124 */
[----:B------:R-:W-:Y:S05]  /*bbf0*/  BRA `(.L_x_848) ;  /* 0x0000000c007c7947 */ /* 0x000fea0003800000 */
.L_x_846:
[----:B------:R-:W-:-:S06]  /*bc00*/  IMAD.U32 R5, R17, 0x10000, RZ ;  /* 0x0001000011057824 */ /* 0x000fcc00078e00ff */
[----:B------:R-:W0:Y:S02]  /*bc10*/  F2I.S64.TRUNC R4, R5 ;  /* 0x0000000500047311 */ /* 0x000e24000020d900 */
[----:B0-----:R1:W-:Y:S01]  /*bc20*/  STG.E.U8 desc[UR36][R8.64], R4 ;  /* 0x0000000408007986 */ /* 0x0013e2000c101124 */
[----:B------:R-:W-:Y:S05]  /*bc30*/  BRA `(.L_x_848) ;  /* 0x0000000c006c7947 */ /* 0x000fea0003800000 */
.L_x_845:
[----:B------:R-:W-:-:S13]  /*bc40*/  ISETP.NE.AND P0, PT, R0, 0x2, PT ;  /* 0x000000020000780c */ /* 0x000fda0003f05270 */
[----:B------:R-:W-:Y:S05]  /*bc50*/  @!P0 BRA `(.L_x_849) ;  /* 0x0000000000308947 */ /* 0x000fea0003800000 */
[----:B------:R-:W-:-:S13]  /*bc60*/  ISETP.NE.AND P0, PT, R0, 0x3, PT ;  /* 0x000000030000780c */ /* 0x000fda0003f05270 */
[----:B------:R-:W-:Y:S05]  /*bc70*/  @!P0 BRA `(.L_x_850) ;  /* 0x0000000000188947 */ /* 0x000fea0003800000 */
[----:B------:R-:W-:-:S13]  /*bc80*/  ISETP.NE.AND P0, PT, R0, 0x4, PT ;  /* 0x000000040000780c */ /* 0x000fda0003f05270 */
[----:B------:R-:W-:Y:S05]  /*bc90*/  @P0 BRA `(.L_x_847) ;  /* 0x0000000800780947 */ /* 0x000fea0003800000 */
[----:B------:R-:W-:-:S06]  /*bca0*/  IMAD.U32 R4, R17, 0x10000, RZ ;  /* 0x0001000011047824 */ /* 0x000fcc00078e00ff */
[----:B------:R-:W0:Y:S02]  /*bcb0*/  F2I.S64.TRUNC R4, R4 ;  /* 0x0000000400047311 */ /* 0x000e24000020d900 */
[----:B0-----:R3:W-:Y:S01]  /*bcc0*/  STG.E.64 desc[UR36][R8.64], R4 ;  /* 0x0000000408007986 */ /* 0x0017e2000c101b24 */
[----:B------:R-:W-:Y:S05]  /*bcd0*/  BRA `(.L_x_848) ;  /* 0x0000000c00447947 */ /* 0x000fea0003800000 */
.L_x_850:
[----:B------:R-:W-:-:S06]  /*bce0*/  IMAD.U32 R17, R17, 0x10000, RZ ;  /* 0x0001000011117824 */ /* 0x000fcc00078e00ff */
[----:B------:R-:W0:Y:S02]  /*bcf0*/  F2I.FTZ.TRUNC.NTZ R17, R17 ;  /* 0x0000001100117305 */ /* 0x000e24000021f100 */
[----:B0-----:R0:W-:Y:S01]  /*bd00*/  STG.E desc[UR36][R8.64], R17 ;  /* 0x0000001108007986 */ /* 0x0011e2000c101924 */
[----:B------:R-:W-:Y:S05]  /*bd10*/  BRA `(.L_x_848) ;  /* 0x0000000c00347947 */ /* 0x000fea0003800000 */
.L_x_849:
[----:B------:R-:W-:-:S06]  /*bd20*/  IMAD.U32 R17, R17, 0x10000, RZ ;  /* 0x0001000011117824 */ /* 0x000fcc00078e00ff */
[----:B------:R-:W0:Y:S02]  /*bd30*/  F2I.FTZ.TRUNC.NTZ R17, R17 ;  /* 0x0000001100117305 */ /* 0x000e24000021f100 */
[----:B0-----:R2:W-:Y:S01]  /*bd40*/  STG.E.U16 desc[UR36][R8.64], R17 ;  /* 0x0000001108007986 */ /* 0x0015e2000c101524 */
[----:B------:R-:W-:Y:S05]  /*bd50*/  BRA `(.L_x_848) ;  /* 0x0000000c00247947 */ /* 0x000fea0003800000 */
.L_x_844:
[----:B------:R-:W-:-:S13]  /*bd60*/  ISETP.GT.AND P0, PT, R0, 0x6, PT ;  /* 0x000000060000780c */ /* 0x000fda0003f04270 */
[----:B------:R-:W-:Y:S05]  /*bd70*/  @P0 BRA `(.L_x_851) ;  /* 0x00000000002c0947 */ /* 0x000fea0003800000 */
[----:B------:R-:W-:-:S13]  /*bd80*/  ISETP.NE.AND P0, PT, R0, 0x5, PT ;  /* 0x000000050000780c */ /* 0x000fda0003f05270 */
[----:B------:R-:W-:Y:S05]  /*bd90*/  @!P0 BRA `(.L_x_852) ;  /* 0x0000000000148947 */ /* 0x000fea0003800000 */
[----:B------:R-:W-:-:S13]  /*bda0*/  ISETP.NE.AND P0, PT, R0, 0x6, PT ;  /* 0x000000060000780c */ /* 0x000fda0003f05270 */
[----:B------:R-:W-:Y:S05]  /*bdb0*/  @P0 BRA `(.L_x_847) ;  /* 0x0000000800300947 */ /* 0x000fea0003800000 */
[----:B------:R-:W-:-:S05]  /*bdc0*/  IMAD.U32 R17, R17, 0x10000, RZ ;  /* 0x0001000011117824 */ /* 0x000fca00078e00ff */
[----:B------:R0:W-:Y:S01]  /*bdd0*/  STG.E desc[UR36][R8.64], R17 ;  /* 0x0000001108007986 */ /* 0x0001e2000c101924 */
[----:B------:R-:W-:Y:S05]  /*bde0*/  BRA `(.L_x_848) ;  /* 0x0000000c00007947 */ /* 0x000fea0003800000 */
.L_x_852:
[----:B------:R-:W-:-:S05]  /*bdf0*/  IMAD.U32 R0, R17, 0x10000, RZ ;  /* 0x0001000011007824 */ /* 0x000fca00078e00ff */
[----:B------:R-:W-:-:S05]  /*be00*/  F2FP.F16.F32.PACK_AB R0, RZ, R0 ;  /* 0x00000000ff00723e */ /* 0x000fca00000000ff */
[----:B------:R0:W-:Y:S01]  /*be10*/  STG.E.U16 desc[UR36][R8.64], R0 ;  /* 0x0000000008007986 */ /* 0x0001e2000c101524 */
[----:B------:R-:W-:Y:S05]  /*be20*/  BRA `(.L_x_848) ;  /* 0x0000000800f07947 */ /* 0x000fea0003800000 */
.L_x_851:
[----:B------:R-:W-:-:S13]  /*be30*/  ISETP.NE.AND P0, PT, R0, 0x7, PT ;  /* 0x000000070000780c */ /* 0x000fda0003f05270 */
[----:B------:R-:W-:Y:S05]  /*be40*/  @!P0 BRA `(.L_x_853) ;  /* 0x0000000000348947 */ /* 0x000fea0003800000 */
[----:B------:R-:W-:-:S13]  /*be50*/  ISETP.NE.AND P0, PT, R0, 0x8, PT ;  /* 0x000000080000780c */ /* 0x000fda0003f05270 */
[----:B------:R-:W-:Y:S05]  /*be60*/  @!P0 BRA `(.L_x_854) ;  /* 0x0000000000188947 */ /* 0x000fea0003800000 */
[----:B------:R-:W-:-:S13]  /*be70*/  ISETP.NE.AND P0, PT, R0, 0x9, PT ;  /* 0x000000090000780c */ /* 0x000fda0003f05270 */
[----:B------:R-:W-:Y:S05]  /*be80*/  @P0 BRA `(.L_x_847) ;  /* 0x0000000400fc0947 */ /* 0x000fea0003800000 */
[----:B------:R-:W-:Y:S02]  /*be90*/  IMAD.U32 R4, R17, 0x10000, RZ ;  /* 0x0001000011047824 */ /* 0x000fe400078e00ff */
[----:B------:R-:W-:-:S05]  /*bea0*/  IMAD.MOV.U32 R5, RZ, RZ, RZ ;  /* 0x000000ffff057224 */ /* 0x000fca00078e00ff */
[----:B------:R0:W-:Y:S01]  /*beb0*/  STG.E.64 desc[UR36][R8.64], R4 ;  /* 0x0000000408007986 */ /* 0x0001e2000c101b24 */
[----:B------:R-:W-:Y:S05]  /*bec0*/  BRA `(.L_x_848) ;  /* 0x0000000800c87947 */ /* 0x000fea0003800000 */
.L_x_854:
[----:B------:R-:W-:-:S05]  /*bed0*/  IMAD.U32 R17, R17, 0x10000, RZ ;  /* 0x0001000011117824 */ /* 0x000fca00078e00ff */
[----:B------:R-:W-:-:S04]  /*bee0*/  F2FP.F16.F32.PACK_AB R3, RZ, R17 ;  /* 0x00000011ff03723e */ /* 0x000fc800000000ff */
[----:B------:R-:W-:-:S05]  /*bef0*/  PRMT R3, R3, 0x5410, RZ ;  /* 0x0000541003037816 */ /* 0x000fca00000000ff */
[----:B------:R0:W-:Y:S01]  /*bf00*/  STG.E desc[UR36][R8.64], R3 ;  /* 0x0000000308007986 */ /* 0x0001e2000c101924 */
[----:B------:R-:W-:Y:S05]  /*bf10*/  BRA `(.L_x_848) ;  /* 0x0000000800b47947 */ /* 0x000fea0003800000 */
.L_x_853:
[----:B------:R-:W-:-:S04]  /*bf20*/  IMAD.U32 R4, R17, 0x10000, RZ ;  /* 0x0001000011047824 */ /* 0x000fc800078e00ff */
[----:B------:R-:W-:-:S06]  /*bf30*/  FMUL.FTZ R4, R4, 1 ;  /* 0x3f80000004047820 */ /* 0x000fcc0000410000 */
[----:B------:R-:W0:Y:S02]  /*bf40*/  F2F.F64.F32 R4, R4 ;  /* 0x0000000400047310 */ /* 0x000e240000201800 */
[----:B0-----:R0:W-:Y:S01]  /*bf50*/  STG.E.64 desc[UR36][R8.64], R4 ;  /* 0x0000000408007986 */ /* 0x0011e2000c101b24 */
[----:B------:R-:W-:Y:S05]  /*bf60*/  BRA `(.L_x_848) ;  /* 0x0000000800a07947 */ /* 0x000fea0003800000 */
.L_x_843:
        /* <DEDUP_REMOVED lines=10> */
[----:B------:R-:W-:-:S06]  /*c010*/  IMAD.U32 R3, R17, 0x10000, RZ ;  /* 0x0001000011037824 */ /* 0x000fcc00078e00ff */
[----:B------:R-:W0:Y:S02]  /*c020*/  F2I.FTZ.U32.TRUNC.NTZ R3, R3 ;  /* 0x0000000300037305 */ /* 0x000e24000021f000 */
[----:B0-----:R0:W-:Y:S01]  /*c030*/  STG.E.U16 desc[UR36][R8.64], R3 ;  /* 0x0000000308007986 */ /* 0x0011e2000c101524 */
[----:B------:R-:W-:Y:S05]  /*c040*/  BRA `(.L_x_848) ;  /* 0x0000000800687947 */ /* 0x000fea0003800000 */
.L_x_858:
[----:B------:R-:W-:Y:S01]  /*c050*/  IMAD.U32 R17, R17, 0x10000, RZ ;  /* 0x0001000011117824 */ /* 0x000fe200078e00ff */
        /* <DEDUP_REMOVED lines=16> */
.L_x_861:
[----:B------:R-:W-:-:S04]  /*c160*/  SHF.R.U32.HI R3, RZ, 0x18, R17 ;  /* 0x00000018ff037819 */ /* 0x000fc80000011611 */
[----:B------:R-:W-:-:S04]  /*c170*/  LOP3.LUT R0, R0, 0x80, R3, 0xf8, !PT ;  /* 0x0000008000007812 */ /* 0x000fc800078ef803 */
[----:B------:R-:W-:-:S07]  /*c180*/  PRMT R4, R0, 0x7610, R4 ;  /* 0x0000761000047816 */ /* 0x000fce0000000004 */
.L_x_860:
[----:B------:R-:W-:Y:S05]  /*c190*/  BSYNC.RECONVERGENT B0 ;  /* 0x0000000000007941 */ /* 0x000fea0003800200 */
.L_x_859:
[----:B------:R0:W-:Y:S01]  /*c1a0*/  STG.E.U8 desc[UR36][R8.64], R4 ;  /* 0x0000000408007986 */ /* 0x0001e2000c101124 */
[----:B------:R-:W-:Y:S05]  /*c1b0*/  BRA `(.L_x_848) ;  /* 0x00000008000c7947 */ /* 0x000fea0003800000 */
.L_x_857:
        /* <DEDUP_REMOVED lines=17> */
.L_x_864:
[----:B------:R-:W-:-:S04]  /*c2d0*/  SHF.R.U32.HI R3, RZ, 0x18, R17 ;  /* 0x00000018ff037819 */ /* 0x000fc80000011611 */
[----:B------:R-:W-:-:S04]  /*c2e0*/  LOP3.LUT R0, R0, 0x80, R3, 0xf8, !PT ;  /* 0x0000008000007812 */ /* 0x000fc800078ef803 */
[----:B------:R-:W-:-:S07]  /*c2f0*/  PRMT R4, R0, 0x7610, R4 ;  /* 0x0000761000047816 */ /* 0x000fce0000000004 */
.L_x_863:
[----:B------:R-:W-:Y:S05]  /*c300*/  BSYNC.RECONVERGENT B0 ;  /* 0x0000000000007941 */ /* 0x000fea0003800200 */
.L_x_862:
[----:B------:R0:W-:Y:S01]  /*c310*/  STG.E.U8 desc[UR36][R8.64], R4 ;  /* 0x0000000408007986 */ /* 0x0001e2000c101124 */
[----:B------:R-:W-:Y:S05]  /*c320*/  BRA `(.L_x_848) ;  /* 0x0000000400b07947 */ /* 0x000fea0003800000 */
.L_x_856:
[----:B------:R-:W-:-:S13]  /*c330*/  ISETP.NE.AND P0, PT, R0, 0x1c, PT ;  /* 0x0000001c0000780c */ /* 0x000fda0003f05270 */
[----:B------:R-:W-:Y:S05]  /*c340*/  @!P0 BRA `(.L_x_865) ;  /* 0x0000000000608947 */ /* 0x000fea0003800000 */
[----:B------:R-:W-:-:S13]  /*c350*/  ISETP.NE.AND P0, PT, R0, 0x1d, PT ;  /* 0x0000001d0000780c */ /* 0x000fda0003f05270 */
[----:B------:R-:W-:Y:S05]  /*c360*/  @!P0 BRA `(.L_x_866) ;  /* 0x0000000000488947 */ /* 0x000fea0003800000 */
[----:B------:R-:W-:-:S13]  /*c370*/  ISETP.NE.AND P0, PT, R0, 0x2c, PT ;  /* 0x0000002c0000780c */ /* 0x000fda0003f05270 */
[----:B------:R-:W-:Y:S05]  /*c380*/  @P0 BRA `(.L_x_847) ;  /* 0x0000000000bc0947 */ /* 0x000fea0003800000 */
[----:B------:R-:W-:-:S05]  /*c390*/  IMAD.U32 R4, R17, 0x10000, RZ ;  /* 0x0001000011047824 */ /* 0x000fca00078e00ff */
        /* <DEDUP_REMOVED lines=15> */
.L_x_866:
[----:B------:R-:W-:-:S06]  /*c490*/  IMAD.U32 R4, R17, 0x10000, RZ ;  /* 0x0001000011047824 */ /* 0x000fcc00078e00ff */
[----:B------:R-:W0:Y:S02]  /*c4a0*/  F2I.U64.TRUNC R4, R4 ;  /* 0x0000000400047311 */ /* 0x000e24000020d800 */
[----:B0-----:R0:W-:Y:S01]  /*c4b0*/  STG.E.64 desc[UR36][R8.64], R4 ;  /* 0x0000000408007986 */ /* 0x0011e2000c101b24 */
[----:B------:R-:W-:Y:S05]  /*c4c0*/  BRA `(.L_x_848) ;  /* 0x0000000400487947 */ /* 0x000fea0003800000 */
.L_x_865:
[----:B------:R-:W-:-:S06]  /*c4d0*/  IMAD.U32 R17, R17, 0x10000, RZ ;  /* 0x0001000011117824 */ /* 0x000fcc00078e00ff */
[----:B------:R-:W0:Y:S02]  /*c4e0*/  F2I.FTZ.U32.TRUNC.NTZ R17, R17 ;  /* 0x0000001100117305 */ /* 0x000e24000021f000 */
[----:B0-----:R0:W-:Y:S01]  /*c4f0*/  STG.E desc[UR36][R8.64], R17 ;  /* 0x0000001108007986 */ /* 0x0011e2000c101924 */
[----:B------:R-:W-:Y:S05]  /*c500*/  BRA `(.L_x_848) ;  /* 0x0000000400387947 */ /* 0x000fea0003800000 */
.L_x_855:
[----:B------:R-:W-:-:S13]  /*c510*/  ISETP.GT.AND P0, PT, R0, 0xe, PT ;  /* 0x0000000e0000780c */ /* 0x000fda0003f04270 */
[----:B------:R-:W-:Y:S05]  /*c520*/  @P0 BRA `(.L_x_867) ;  /* 0x00000000003c0947 */ /* 0x000fea0003800000 */
[----:B------:R-:W-:-:S13]  /*c530*/  ISETP.NE.AND P0, PT, R0, 0xa, PT ;  /* 0x0000000a0000780c */ /* 0x000fda0003f05270 */
[----:B------:R-:W-:Y:S05]  /*c540*/  @!P0 BRA `(.L_x_868) ;  /* 0x00000000001c8947 */ /* 0x000fea0003800000 */
[----:B------:R-:W-:-:S13]  /*c550*/  ISETP.NE.AND P0, PT, R0, 0xb, PT ;  /* 0x0000000b0000780c */ /* 0x000fda0003f05270 */
[----:B------:R-:W-:Y:S05]  /*c560*/  @P0 BRA `(.L_x_847) ;  /* 0x0000000000440947 */ /* 0x000fea0003800000 */
[----:B------:R-:W-:-:S05]  /*c570*/  IMAD.U32 R17, R17, 0x10000, RZ ;  /* 0x0001000011117824 */ /* 0x000fca00078e00ff */
[----:B------:R-:W-:-:S04]  /*c580*/  FSETP.NEU.FTZ.AND P0, PT, R17, RZ, PT ;  /* 0x000000ff1100720b */ /* 0x000fc80003f1d000 */
[----:B------:R-:W-:-:S05]  /*c590*/  SEL R3, RZ, 0x1, !P0 ;  /* 0x00000001ff037807 */ /* 0x000fca0004000000 */
[----:B------:R0:W-:Y:S01]  /*c5a0*/  STG.E.U8 desc[UR36][R8.64], R3 ;  /* 0x0000000308007986 */ /* 0x0001e2000c101124 */
[----:B------:R-:W-:Y:S05]  /*c5b0*/  BRA `(.L_x_848) ;  /* 0x00000004000c7947 */ /* 0x000fea0003800000 */
.L_x_868:
[----:B------:R-:W-:Y:S01]  /*c5c0*/  IMAD.U32 R17, R17, 0x10000, RZ ;  /* 0x0001000011117824 */ /* 0x000fe200078e00ff */
[----:B------:R-:W-:-:S03]  /*c5d0*/  CS2R R6, SRZ ;  /* 0x0000000000067805 */ /* 0x000fc6000001ff00 */
[----:B------:R-:W-:-:S06]  /*c5e0*/  FMUL.FTZ R4, R17, 1 ;  /* 0x3f80000011047820 */ /* 0x000fcc0000410000 */
[----:B------:R-:W0:Y:S02]  /*c5f0*/  F2F.F64.F32 R4, R4 ;  /* 0x0000000400047310 */ /* 0x000e240000201800 */
[----:B0-----:R0:W-:Y:S01]  /*c600*/  STG.E.128 desc[UR36][R8.64], R4 ;  /* 0x0000000408007986 */ /* 0x0011e2000c101d24 */
[----:B------:R-:W-:Y:S05]  /*c610*/  BRA `(.L_x_848) ;  /* 0x0000000000f47947 */ /* 0x000fea0003800000 */
.L_x_867:
[----:B------:R-:W-:-:S13]  /*c620*/  ISETP.NE.AND P0, PT, R0, 0xf, PT ;  /* 0x0000000f0000780c */ /* 0x000fda0003f05270 */
[----:B------:R-:W-:Y:S05]  /*c630*/  @!P0 BRA `(.L_x_869) ;  /* 0x0000000000e88947 */ /* 0x000fea0003800000 */
[----:B------:R-:W-:-:S13]  /*c640*/  ISETP.NE.AND P0, PT, R0, 0x17, PT ;  /* 0x000000170000780c */ /* 0x000fda0003f05270 */
[----:B------:R-:W-:Y:S05]  /*c650*/  @!P0 BRA `(.L_x_870) ;  /* 0x0000000000908947 */ /* 0x000fea0003800000 */
[----:B------:R-:W-:-:S13]  /*c660*/  ISETP.NE.AND P0, PT, R0, 0x18, PT ;  /* 0x000000180000780c */ /* 0x000fda0003f05270 */
[----:B------:R-:W-:Y:S05]  /*c670*/  @!P0 BRA `(.L_x_871) ;  /* 0x0000000000448947 */ /* 0x000fea0003800000 */
.L_x_847:
        /* <DEDUP_REMOVED lines=15> */
[----:B--2---:R-:W-:Y:S05]  /*c770*/  CALL.ABS.NOINC R14 ;  /* 0x000000000e007343 */ /* 0x004fea0003c00000 */
.L_x_872:
[----:B------:R-:W-:Y:S05]  /*c780*/  BRA `(.L_x_848) ;  /* 0x0000000000987947 */ /* 0x000fea0003800000 */
.L_x_871:
[----:B------:R-:W-:Y:S01]  /*c790*/  IMAD.U32 R17, R17, 0x10000, RZ ;  /* 0x0001000011117824 */ /* 0x000fe200078e00ff */
        /* <DEDUP_REMOVED lines=12> */
.L_x_874:
[----:B------:R-:W-:Y:S05]  /*c860*/  BSYNC.RECONVERGENT B0 ;  /* 0x0000000000007941 */ /* 0x000fea0003800200 */
.L_x_873:
[----:B------:R-:W-:-:S05]  /*c870*/  LOP3.LUT R3, R0, 0x80, R3, 0xf8, !PT ;  /* 0x0000008000037812 */ /* 0x000fca00078ef803 */
[----:B------:R0:W-:Y:S01]  /*c880*/  STG.E.U8 desc[UR36][R8.64], R3 ;  /* 0x0000000308007986 */ /* 0x0001e2000c101124 */
[----:B------:R-:W-:Y:S05]  /*c890*/  BRA `(.L_x_848) ;  /* 0x0000000000547947 */ /* 0x000fea0003800000 */
.L_x_870:
[----:B------:R-:W-:Y:S01]  /*c8a0*/  IMAD.U32 R3, R17, 0x10000, RZ ;  /* 0x0001000011037824 */ /* 0x000fe200078e00ff */
        /* <DEDUP_REMOVED lines=11> */
.L_x_876:
[----:B------:R-:W-:Y:S01]  /*c960*/  IMAD.MOV.U32 R0, RZ, RZ, 0x7f ;  /* 0x0000007fff007424 */ /* 0x000fe200078e00ff */
[----:B------:R-:W-:-:S04]  /*c970*/  ISETP.GT.U32.AND P0, PT, R4, 0x7f800000, PT ;  /* 0x7f8000000400780c */ /* 0x000fc80003f04070 */
[----:B------:R-:W-:-:S09]  /*c980*/  SEL R0, R0, 0x7c, P0 ;  /* 0x0000007c00007807 */ /* 0x000fd20000000000 */
.L_x_877:
[----:B------:R-:W-:Y:S05]  /*c990*/  BSYNC.RECONVERGENT B0 ;  /* 0x0000000000007941 */ /* 0x000fea0003800200 */
.L_x_875:
[----:B------:R-:W-:-:S04]  /*c9a0*/  SHF.R.U32.HI R3, RZ, 0x18, R3 ;  /* 0x00000018ff037819 */ /* 0x000fc80000011603 */
[----:B------:R-:W-:-:S05]  /*c9b0*/  LOP3.LUT R3, R0, 0x80, R3, 0xf8, !PT ;  /* 0x0000008000037812 */ /* 0x000fca00078ef803 */
[----:B------:R0:W-:Y:S01]  /*c9c0*/  STG.E.U8 desc[UR36][R8.64], R3 ;  /* 0x0000000308007986 */ /* 0x0001e2000c101124 */
[----:B------:R-:W-:Y:S05]  /*c9d0*/  BRA `(.L_x_848) ;  /* 0x0000000000047947 */ /* 0x000fea0003800000 */
.L_x_869:
[----:B------:R0:W-:Y:S02]  /*c9e0*/  STG.E.U16 desc[UR36][R8.64], R17 ;  /* 0x0000001108007986 */ /* 0x0001e4000c101524 */
.L_x_848:
[----:B------:R-:W-:-:S07]  /*c9f0*/  VIADD R25, R25, 0x80 ;  /* 0x0000008019197836 */ /* 0x000fce0000000000 */
.L_x_807:
[----:B------:R-:W-:Y:S05]  /*ca00*/  BSYNC.RECONVERGENT B7 ;  /* 0x0000000000077941 */ /* 0x000fea0003800200 */
.L_x_768:
[----:B------:R-:W-:-:S13]  /*ca10*/  ISETP.GE.AND P0, PT, R25, R16, PT ;  /* 0x000000101900720c */ /* 0x000fda0003f06270 */
[----:B------:R-:W-:Y:S05]  /*ca20*/  @P0 EXIT ;  /* 0x000000000000094d */ /* 0x000fea0003800000 */
[----:B0123--:R-:W0:Y:S01]  /*ca30*/  LDC.64 R4, c[0x0][0x388] ;  /* 0x0000e200ff047b82 */ /* 0x00fe220000000a00 */
[----:B------:R-:W1:Y:S01]  /*ca40*/  LDCU UR4, c[0x0][0x3b4] ;  /* 0x00007680ff0477ac */ /* 0x000e620008000800 */
[----:B------:R-:W-:Y:S01]  /*ca50*/  PRMT R0, R19, 0x9910, RZ ;  /* 0x0000991013007816 */ /* 0x000fe200000000ff */
[----:B------:R-:W-:-:S03]  /*ca60*/  IMAD R2, R2, 0x200, R25 ;  /* 0x0000020002027824 */ /* 0x000fc600078e0219 */
[----:B------:R-:W-:Y:S01]  /*ca70*/  ISETP.GT.AND P1, PT, R0, 0x9, PT ;  /* 0x000000090000780c */ /* 0x000fe20003f24270 */
[----:B-1----:R-:W-:-:S05]  /*ca80*/  IMAD R3, R2, UR4, RZ ;  /* 0x0000000402037c24 */ /* 0x002fca000f8e02ff */
[----:B0-----:R-:W-:-:S05]  /*ca90*/  IADD3 R2, P0, PT, R3, R4, RZ ;  /* 0x0000000403027210 */ /* 0x001fca0007f1e0ff */
[----:B------:R-:W-:Y:S02]  /*caa0*/  IMAD.X R3, RZ, RZ, R5, P0 ;  /* 0x000000ffff037224 */ /* 0x000fe400000e0605 */
[----:B------:R-:W-:Y:S06]  /*cab0*/  @P1 BRA `(.L_x_878) ;  /* 0x00000004000c1947 */ /* 0x000fec0003800000 */
        /* <DEDUP_REMOVED lines=8> */
[----:B------:R-:W-:-:S04]  /*cb40*/  IMAD.U32 R18, R18, 0x10000, RZ ;  /* 0x0001000012127824 */ /* 0x000fc800078e00ff */
[----:B------:R-:W0:Y:S02]  /*cb50*/  F2I.FTZ.TRUNC.NTZ R5, R18 ;  /* 0x0000001200057305 */ /* 0x000e24000021f100 */
[----:B0-----:R-:W-:Y:S01]  /*cb60*/  STG.E.U8 desc[UR36][R2.64], R5 ;  /* 0x0000000502007986 */ /* 0x001fe2000c101124 */
[----:B------:R-:W-:Y:S05]  /*cb70*/  EXIT ;  /* 0x000000000000794d */ /* 0x000fea0003800000 */
.L_x_881:
[----:B------:R-:W-:-:S06]  /*cb80*/  IMAD.U32 R5, R18, 0x10000, RZ ;  /* 0x0001000012057824 */ /* 0x000fcc00078e00ff */
[----:B------:R-:W0:Y:S02]  /*cb90*/  F2I.S64.TRUNC R4, R5 ;  /* 0x0000000500047311 */ /* 0x000e24000020d900 */
[----:B0-----:R-:W-:Y:S01]  /*cba0*/  STG.E.U8 desc[UR36][R2.64], R4 ;  /* 0x0000000402007986 */ /* 0x001fe2000c101124 */
[----:B------:R-:W-:Y:S05]  /*cbb0*/  EXIT ;  /* 0x000000000000794d */ /* 0x000fea0003800000 */
.L_x_880:
        /* <DEDUP_REMOVED lines=8> */
[----:B0-----:R-:W-:Y:S01]  /*cc40*/  STG.E.64 desc[UR36][R2.64], R4 ;  /* 0x0000000402007986 */ /* 0x001fe2000c101b24 */
[----:B------:R-:W-:Y:S05]  /*cc50*/  EXIT ;  /* 0x000000000000794d */ /* 0x000fea0003800000 */
.L_x_884:
[----:B------:R-:W-:-:S04]  /*cc60*/  IMAD.U32 R18, R18, 0x10000, RZ ;  /* 0x0001000012127824 */ /* 0x000fc800078e00ff */
[----:B------:R-:W0:Y:S02]  /*cc70*/  F2I.FTZ.TRUNC.NTZ R5, R18 ;  /* 0x0000001200057305 */ /* 0x000e24000021f100 */
[----:B0-----:R-:W-:Y:S01]  /*cc80*/  STG.E desc[UR36][R2.64], R5 ;  /* 0x0000000502007986 */ /* 0x001fe2000c101924 */
[----:B------:R-:W-:Y:S05]  /*cc90*/  EXIT ;  /* 0x000000000000794d */ /* 0x000fea0003800000 */
.L_x_883:
[----:B------:R-:W-:-:S04]  /*cca0*/  IMAD.U32 R18, R18, 0x10000, RZ ;  /* 0x0001000012127824 */ /* 0x000fc800078e00ff */
[----:B------:R-:W0:Y:S02]  /*ccb0*/  F2I.FTZ.TRUNC.NTZ R5, R18 ;  /* 0x0000001200057305 */ /* 0x000e24000021f100 */
[----:B0-----:R-:W-:Y:S01]  /*ccc0*/  STG.E.U16 desc[UR36][R2.64], R5 ;  /* 0x0000000502007986 */ /* 0x001fe2000c101524 */
[----:B------:R-:W-:Y:S05]  /*ccd0*/  EXIT ;  /* 0x000000000000794d */ /* 0x000fea0003800000 */
.L_x_879:
[----:B------:R-:W-:-:S13]  /*cce0*/  ISETP.GT.AND P0, PT, R0, 0x6, PT ;  /* 0x000000060000780c */ /* 0x000fda0003f04270 */
[----:B------:R-:W-:Y:S05]  /*ccf0*/  @P0 BRA `(.L_x_885) ;  /* 0x00000000002c0947 */ /* 0x000fea0003800000 */
[----:B------:R-:W-:-:S13]  /*cd00*/  ISETP.NE.AND P0, PT, R0, 0x5, PT ;  /* 0x000000050000780c */ /* 0x000fda0003f05270 */
[----:B------:R-:W-:Y:S05]  /*cd10*/  @!P0 BRA `(.L_x_886) ;  /* 0x0000000000148947 */ /* 0x000fea0003800000 */
[----:B------:R-:W-:-:S13]  /*cd20*/  ISETP.NE.AND P0, PT, R0, 0x6, PT ;  /* 0x000000060000780c */ /* 0x000fda0003f05270 */
[----:B------:R-:W-:Y:S05]  /*cd30*/  @P0 BRA `(.L_x_882) ;  /* 0x0000000800300947 */ /* 0x000fea0003800000 */
[----:B------:R-:W-:-:S05]  /*cd40*/  IMAD.U32 R5, R18, 0x10000, RZ ;  /* 0x0001000012057824 */ /* 0x000fca00078e00ff */
[----:B------:R-:W-:Y:S01]  /*cd50*/  STG.E desc[UR36][R2.64], R5 ;  /* 0x0000000502007986 */ /* 0x000fe2000c101924 */
[----:B------:R-:W-:Y:S05]  /*cd60*/  EXIT ;  /* 0x000000000000794d */ /* 0x000fea0003800000 */
.L_x_886:
[----:B------:R-:W-:-:S05]  /*cd70*/  IMAD.U32 R0, R18, 0x10000, RZ ;  /* 0x0001000012007824 */ /* 0x000fca00078e00ff */
[----:B------:R-:W-:-:S05]  /*cd80*/  F2FP.F16.F32.PACK_AB R0, RZ, R0 ;  /* 0x00000000ff00723e */ /* 0x000fca00000000ff */
[----:B------:R-:W-:Y:S01]  /*cd90*/  STG.E.U16 desc[UR36][R2.64], R0 ;  /* 0x0000000002007986 */ /* 0x000fe2000c101524 */
[----:B------:R-:W-:Y:S05]  /*cda0*/  EXIT ;  /* 0x000000000000794d */ /* 0x000fea0003800000 */
.L_x_885:
        /* <DEDUP_REMOVED lines=8> */
[----:B------:R-:W-:Y:S01]  /*ce30*/  STG.E.64 desc[UR36][R2.64], R18 ;  /* 0x0000001202007986 */ /* 0x000fe2000c101b24 */
[----:B------:R-:W-:Y:S05]  /*ce40*/  EXIT ;  /* 0x000000000000794d */ /* 0x000fea0003800000 */
.L_x_888:
[----:B------:R-:W-:-:S05]  /*ce50*/  IMAD.U32 R18, R18, 0x10000, RZ ;  /* 0x0001000012127824 */ /* 0x000fca00078e00ff */
[----:B------:R-:W-:-:S04]  /*ce60*/  F2FP.F16.F32.PACK_AB R5, RZ, R18 ;  /* 0x00000012ff05723e */ /* 0x000fc800000000ff */
[----:B------:R-:W-:-:S05]  /*ce70*/  PRMT R5, R5, 0x5410, RZ ;  /* 0x0000541005057816 */ /* 0x000fca00000000ff */
[----:B------:R-:W-:Y:S01]  /*ce80*/  STG.E desc[UR36][R2.64], R5 ;  /* 0x0000000502007986 */ /* 0x000fe2000c101924 */
[----:B------:R-:W-:Y:S05]  /*ce90*/  EXIT ;  /* 0x000000000000794d */ /* 0x000fea0003800000 */
.L_x_887:
[----:B------:R-:W-:-:S04]  /*cea0*/  IMAD.U32 R4, R18, 0x10000, RZ ;  /* 0x0001000012047824 */ /* 0x000fc800078e00ff */
[----:B------:R-:W-:-:S06]  /*ceb0*/  FMUL.FTZ R4, R4, 1 ;  /* 0x3f80000004047820 */ /* 0x000fcc0000410000 */
[----:B------:R-:W0:Y:S02]  /*cec0*/  F2F.F64.F32 R4, R4 ;  /* 0x0000000400047310 */ /* 0x000e240000201800 */
[----:B0-----:R-:W-:Y:S01]  /*ced0*/  STG.E.64 desc[UR36][R2.64], R4 ;  /* 0x0000000402007986 */ /* 0x001fe2000c101b24 */
[----:B------:R-:W-:Y:S05]  /*cee0*/  EXIT ;  /* 0x000000000000794d */ /* 0x000fea0003800000 */
.L_x_878:
        /* <DEDUP_REMOVED lines=12> */
[----:B0-----:R-:W-:Y:S01]  /*cfb0*/  STG.E.U16 desc[UR36][R2.64], R5 ;  /* 0x0000000502007986 */ /* 0x001fe2000c101524 */
[----:B------:R-:W-:Y:S05]  /*cfc0*/  EXIT ;  /* 0x000000000000794d */ /* 0x000fea0003800000 */
.L_x_892:
        /* <DEDUP_REMOVED lines=18> */
.L_x_895:
[----:B------:R-:W-:-:S04]  /*d0f0*/  SHF.R.U32.HI R5, RZ, 0x18, R5 ;  /* 0x00000018ff057819 */ /* 0x000fc80000011605 */
[----:B------:R-:W-:-:S07]  /*d100*/  LOP3.LUT R0, R0, 0x80, R5, 0xf8, !PT ;  /* 0x0000008000007812 */ /* 0x000fce00078ef805 */
.L_x_894:
[----:B------:R-:W-:Y:S05]  /*d110*/  BSYNC.RECONVERGENT B0 ;  /* 0x0000000000007941 */ /* 0x000fea0003800200 */
.L_x_893:
[----:B------:R-:W-:Y:S01]  /*d120*/  STG.E.U8 desc[UR36][R2.64], R0 ;  /* 0x0000000002007986 */ /* 0x000fe2000c101124 */
[----:B------:R-:W-:Y:S05]  /*d130*/  EXIT ;  /* 0x000000000000794d */ /* 0x000fea0003800000 */
.L_x_891:
        /* <DEDUP_REMOVED lines=18> */
.L_x_898:
[----:B------:R-:W-:-:S04]  /*d260*/  SHF.R.U32.HI R5, RZ, 0x18, R5 ;  /* 0x00000018ff057819 */ /* 0x000fc80000011605 */
[----:B------:R-:W-:-:S07]  /*d270*/  LOP3.LUT R0, R0, 0x80, R5, 0xf8, !PT ;  /* 0x0000008000007812 */ /* 0x000fce00078ef805 */
.L_x_897:
[----:B------:R-:W-:Y:S05]  /*d280*/  BSYNC.RECONVERGENT B0 ;  /* 0x0000000000007941 */ /* 0x000fea0003800200 */
.L_x_896:
[----:B------:R-:W-:Y:S01]  /*d290*/  STG.E.U8 desc[UR36][R2.64], R0 ;  /* 0x0000000002007986 */ /* 0x000fe2000c101124 */
[----:B------:R-:W-:Y:S05]  /*d2a0*/  EXIT ;  /* 0x000000000000794d */ /* 0x000fea0003800000 */
.L_x_890:
        /* <DEDUP_REMOVED lines=22> */
.L_x_900:
[----:B------:R-:W-:-:S06]  /*d410*/  IMAD.U32 R4, R18, 0x10000, RZ ;  /* 0x0001000012047824 */ /* 0x000fcc00078e00ff */
[----:B------:R-:W0:Y:S02]  /*d420*/  F2I.U64.TRUNC R4, R4 ;  /* 0x0000000400047311 */ /* 0x000e24000020d800 */
[----:B0-----:R-:W-:Y:S01]  /*d430*/  STG.E.64 desc[UR36][R2.64], R4 ;  /* 0x0000000402007986 */ /* 0x001fe2000c101b24 */
[----:B------:R-:W-:Y:S05]  /*d440*/  EXIT ;  /* 0x000000000000794d */ /* 0x000fea0003800000 */
.L_x_899:
[----:B------:R-:W-:-:S04]  /*d450*/  IMAD.U32 R18, R18, 0x10000, RZ ;  /* 0x0001000012127824 */ /* 0x000fc800078e00ff */
[----:B------:R-:W0:Y:S02]  /*d460*/  F2I.FTZ.U32.TRUNC.NTZ R5, R18 ;  /* 0x0000001200057305 */ /* 0x000e24000021f000 */
[----:B0-----:R-:W-:Y:S01]  /*d470*/  STG.E desc[UR36][R2.64], R5 ;  /* 0x0000000502007986 */ /* 0x001fe2000c101924 */
[----:B------:R-:W-:Y:S05]  /*d480*/  EXIT ;  /* 0x000000000000794d */ /* 0x000fea0003800000 */
.L_x_889:
        /* <DEDUP_REMOVED lines=9> */
[----:B------:R-:W-:Y:S01]  /*d520*/  STG.E.U8 desc[UR36][R2.64], R5 ;  /* 0x0000000502007986 */ /* 0x000fe2000c101124 */
[----:B------:R-:W-:Y:S05]  /*d530*/  EXIT ;  /* 0x000000000000794d */ /* 0x000fea0003800000 */
.L_x_902:
[----:B------:R-:W-:Y:S01]  /*d540*/  IMAD.U32 R18, R18, 0x10000, RZ ;  /* 0x0001000012127824 */ /* 0x000fe200078e00ff */
[----:B------:R-:W-:-:S03]  /*d550*/  CS2R R6, SRZ ;  /* 0x0000000000067805 */ /* 0x000fc6000001ff00 */
[----:B------:R-:W-:-:S06]  /*d560*/  FMUL.FTZ R4, R18, 1 ;  /* 0x3f80000012047820 */ /* 0x000fcc0000410000 */
[----:B------:R-:W0:Y:S02]  /*d570*/  F2F.F64.F32 R4, R4 ;  /* 0x0000000400047310 */ /* 0x000e240000201800 */
[----:B0-----:R-:W-:Y:S01]  /*d580*/  STG.E.128 desc[UR36][R2.64], R4 ;  /* 0x0000000402007986 */ /* 0x001fe2000c101d24 */
[----:B------:R-:W-:Y:S05]  /*d590*/  EXIT ;  /* 0x000000000000794d */ /* 0x000fea0003800000 */
.L_x_901:
[----:B------:R-:W-:-:S13]  /*d5a0*/  ISETP.NE.AND P0, PT, R0, 0xf, PT ;  /* 0x0000000f0000780c */ /* 0x000fda0003f05270 */
[----:B------:R-:W-:Y:S05]  /*d5b0*/  @!P0 BRA `(.L_x_903) ;  /* 0x0000000000e88947 */ /* 0x000fea0003800000 */
[----:B------:R-:W-:-:S13]  /*d5c0*/  ISETP.NE.AND P0, PT, R0, 0x17, PT ;  /* 0x000000170000780c */ /* 0x000fda0003f05270 */
[----:B------:R-:W-:Y:S05]  /*d5d0*/  @!P0 BRA `(.L_x_904) ;  /* 0x0000000000908947 */ /* 0x000fea0003800000 */
[----:B------:R-:W-:-:S13]  /*d5e0*/  ISETP.NE.AND P0, PT, R0, 0x18, PT ;  /* 0x000000180000780c */ /* 0x000fda0003f05270 */
[----:B------:R-:W-:Y:S05]  /*d5f0*/  @!P0 BRA `(.L_x_905) ;  /* 0x0000000000448947 */ /* 0x000fea0003800000 */
.L_x_882:
[----:B------:R-:W-:Y:S01]  /*d600*/  MOV R0, 0x0 ;  /* 0x0000000000007802 */ /* 0x000fe20000000f00 */
[----:B------:R-:W0:Y:S01]  /*d610*/  LDCU.64 UR4, c[0x4][0x178] ;  /* 0x01002f00ff0477ac */ /* 0x000e220008000a00 */
[----:B------:R-:W-:Y:S02]  /*d620*/  IMAD.MOV.U32 R8, RZ, RZ, 0x65 ;  /* 0x00000065ff087424 */ /* 0x000fe400078e00ff */
[----:B------:R1:W2:Y:S01]  /*d630*/  LDC.64 R2, c[0x4][R0] ;  /* 0x0100000000027b82 */ /* 0x0002a20000000a00 */
[----:B------:R-:W3:Y:S01]  /*d640*/  LDCU.64 UR6, c[0x4][0x180] ;  /* 0x01003000ff0677ac */ /* 0x000ee20008000a00 */
[----:B------:R-:W-:Y:S02]  /*d650*/  IMAD.MOV.U32 R12, RZ, RZ, 0x1 ;  /* 0x00000001ff0c7424 */ /* 0x000fe400078e00ff */
[----:B------:R-:W-:Y:S01]  /*d660*/  IMAD.MOV.U32 R13, RZ, RZ, RZ ;  /* 0x000000ffff0d7224 */ /* 0x000fe200078e00ff */
[----:B------:R-:W4:Y:S01]  /*d670*/  LDCU.64 UR8, c[0x4][0x90] ;  /* 0x01001200ff0877ac */ /* 0x000f220008000a00 */
[----:B0-----:R-:W-:-:S02]  /*d680*/  IMAD.U32 R4, RZ, RZ, UR4 ;  /* 0x00000004ff047e24 */ /* 0x001fc4000f8e00ff */
[----:B------:R-:W-:Y:S02]  /*d690*/  IMAD.U32 R5, RZ, RZ, UR5 ;  /* 0x00000005ff057e24 */ /* 0x000fe4000f8e00ff */
[----:B---3--:R-:W-:Y:S02]  /*d6a0*/  IMAD.U32 R6, RZ, RZ, UR6 ;  /* 0x00000006ff067e24 */ /* 0x008fe4000f8e00ff */
[----:B------:R-:W-:Y:S02]  /*d6b0*/  IMAD.U32 R7, RZ, RZ, UR7 ;  /* 0x00000007ff077e24 */ /* 0x000fe4000f8e00ff */
[----:B----4-:R-:W-:Y:S02]  /*d6c0*/  IMAD.U32 R10, RZ, RZ, UR8 ;  /* 0x00000008ff0a7e24 */ /* 0x010fe4000f8e00ff */
[----:B-1----:R-:W-:-:S07]  /*d6d0*/  IMAD.U32 R11, RZ, RZ, UR9 ;  /* 0x00000009ff0b7e24 */ /* 0x002fce000f8e00ff */
[----:B------:R-:W-:-:S07]  /*d6e0*/  LEPC R20, `(.L_x_906) ;  /* 0x000000001014794e */ /* 0x000fce0000000000 */
[----:B--2---:R-:W-:Y:S05]  /*d6f0*/  CALL.ABS.NOINC R2 ;  /* 0x0000000002007343 */ /* 0x004fea0003c00000 */
.L_x_906:
[----:B------:R-:W-:Y:S05]  /*d700*/  EXIT ;  /* 0x000000000000794d */ /* 0x000fea0003800000 */
.L_x_905:
        /* <DEDUP_REMOVED lines=13> */
.L_x_908:
[----:B------:R-:W-:Y:S05]  /*d7e0*/  BSYNC.RECONVERGENT B0 ;  /* 0x0000000000007941 */ /* 0x000fea0003800200 */
.L_x_907:
[----:B------:R-:W-:-:S05]  /*d7f0*/  LOP3.LUT R5, R0, 0x80, R5, 0xf8, !PT ;  /* 0x0000008000057812 */ /* 0x000fca00078ef805 */
[----:B------:R-:W-:Y:S01]  /*d800*/  STG.E.U8 desc[UR36][R2.64], R5 ;  /* 0x0000000502007986 */ /* 0x000fe2000c101124 */
[----:B------:R-:W-:Y:S05]  /*d810*/  EXIT ;  /* 0x000000000000794d */ /* 0x000fea0003800000 */
.L_x_904:
        /* <DEDUP_REMOVED lines=12> */
.L_x_910:
[----:B------:R-:W-:Y:S01]  /*d8e0*/  IMAD.MOV.U32 R0, RZ, RZ, 0x7f ;  /* 0x0000007fff007424 */ /* 0x000fe200078e00ff */
[----:B------:R-:W-:-:S04]  /*d8f0*/  ISETP.GT.U32.AND P0, PT, R4, 0x7f800000, PT ;  /* 0x7f8000000400780c */ /* 0x000fc80003f04070 */
[----:B------:R-:W-:-:S09]  /*d900*/  SEL R0, R0, 0x7c, P0 ;  /* 0x0000007c00007807 */ /* 0x000fd20000000000 */
.L_x_911:
[----:B------:R-:W-:Y:S05]  /*d910*/  BSYNC.RECONVERGENT B0 ;  /* 0x0000000000007941 */ /* 0x000fea0003800200 */
.L_x_909:
[----:B------:R-:W-:-:S04]  /*d920*/  SHF.R.U32.HI R5, RZ, 0x18, R5 ;  /* 0x00000018ff057819 */ /* 0x000fc80000011605 */
[----:B------:R-:W-:-:S05]  /*d930*/  LOP3.LUT R5, R0, 0x80, R5, 0xf8, !PT ;  /* 0x0000008000057812 */ /* 0x000fca00078ef805 */
[----:B------:R-:W-:Y:S01]  /*d940*/  STG.E.U8 desc[UR36][R2.64], R5 ;  /* 0x0000000502007986 */ /* 0x000fe2000c101124 */
[----:B------:R-:W-:Y:S05]  /*d950*/  EXIT ;  /* 0x000000000000794d */ /* 0x000fea0003800000 */
.L_x_903:
[----:B------:R-:W-:Y:S01]  /*d960*/  STG.E.U16 desc[UR36][R2.64], R18 ;  /* 0x0000001202007986 */ /* 0x000fe2000c101524 */
[----:B------:R-:W-:Y:S05]  /*d970*/  EXIT ;  /* 0x000000000000794d */ /* 0x000fea0003800000 */
.L_x_912:
        /* <DEDUP_REMOVED lines=16> */
.L_x_54779:


//--------------------- .text._ZN2at6native18elementwise_kernelILi128ELi4EZNS0_22gpu_kernel_impl_nocastINS0_13BinaryFunctorIN3c108BFloat16ES5_S5_ZZZNS0_16fmod_kernel_cudaERNS_18TensorIteratorBaseEENKUlvE0_clEvENKUlvE2_clEvEUlS5_S5_E_EEEEvS7_RKT_EUliE_EEviT1_ --------------------------
	.section	.text._ZN2at6native18elementwise_kernelILi128ELi4EZNS0_22gpu_kernel_impl_nocastINS0_13BinaryFunctorIN3c108BFloat16ES5_S5_ZZZNS0_16fmod_kernel_cudaERNS_18TensorIteratorBaseEENKUlvE0_clEvENKUlvE2_clEvEUlS5_S5_E_EEEEvS7_RKT_EUliE_EEviT1_,"ax",@progbits
	.align	128
        .global         _ZN2at6native18elementwise_kernelILi128ELi4EZNS0_22gpu_kernel_impl_nocastINS0_13BinaryFunctorIN3c108BFloat16ES5_S5_ZZZNS0_16fmod_kernel_cudaERNS_18TensorIteratorBaseEENKUlvE0_clEvENKUlvE2_clEvEUlS5_S5_E_EEEEvS7_RKT_EUliE_EEviT1_
        .type           _ZN2at6native18elementwise_kernelILi128ELi4EZNS0_22gpu_kernel_impl_nocastINS0_13BinaryFunctorIN3c108BFloat16ES5_S5_ZZZNS0_16fmod_kernel_cudaERNS_18TensorIteratorBaseEENKUlvE0_clEvENKUlvE2_clEvEUlS5_S5_E_EEEEvS7_RKT_EUliE_EEviT1_,@function
        .size           _ZN2at6native18elementwise_kernelILi128ELi4EZNS0_22gpu_kernel_impl_nocastINS0_13BinaryFunctorIN3c108BFloat16ES5_S5_ZZZNS0_16fmod_kernel_cudaERNS_18TensorIteratorBaseEENKUlvE0_clEvENKUlvE2_clEvEUlS5_S5_E_EEEEvS7_RKT_EUliE_EEviT1_,(.L_x_54780 - _ZN2at6native18elementwise_kernelILi128ELi4EZNS0_22gpu_kernel_impl_nocastINS0_13BinaryFunctorIN3c108BFloat16ES5_S5_ZZZNS0_16fmod_kernel_cudaERNS_18TensorIteratorBaseEENKUlvE0_clEvENKUlvE2_clEvEUlS5_S5_E_EEEEvS7_RKT_EUliE_EEviT1_)
        .other          _ZN2at6native18elementwise_kernelILi128ELi4EZNS0_22gpu_kernel_impl_nocastINS0_13BinaryFunctorIN3c108BFloat16ES5_S5_ZZZNS0_16fmod_kernel_cudaERNS_18TensorIteratorBaseEENKUlvE0_clEvENKUlvE2_clEvEUlS5_S5_E_EEEEvS7_RKT_EUliE_EEviT1_,@"STO_CUDA_ENTRY STV_DEFAULT"
_ZN2at6native18elementwise_kernelILi128ELi4EZNS0_22gpu_kernel_impl_nocastINS0_13BinaryFunctorIN3c108BFloat16ES5_S5_ZZZNS0_16fmod_kernel_cudaERNS_18TensorIteratorBaseEENKUlvE0_clEvENKUlvE2_clEvEUlS5_S5_E_EEEEvS7_RKT_EUliE_EEviT1_:
.text._ZN2at6native18elementwise_kernelILi128ELi4EZNS0_22gpu_kernel_impl_nocastINS0_13BinaryFunctorIN3c108BFloat16ES5_S5_ZZZNS0_16fmod_kernel_cudaERNS_18TensorIteratorBaseEENKUlvE0_clEvENKUlvE2_clEvEUlS5_S5_E_EEEEvS7_RKT_EUliE_EEviT1_:
[----:B------:R-:W-:Y:S08]  /*0000*/  LDC R1, c[0x0][0x37c] ;  /* 0x0000df00ff017b82 */ /* 0x000ff00000000800 */
[----:B------:R-:W0:Y:S01]  /*0010*/  LDC R2, c[0x0][0x388] ;  /* 0x0000e200ff027b82 */ /* 0x000e220000000800 */
[----:B------:R-:W1:Y:S01]  /*0020*/  S2R R3, SR_TID.X ;  /* 0x0000000000037919 */ /* 0x000e620000002100 */
[----:B------:R-:W2:Y:S06]  /*0030*/  LDCU.64 UR6, c[0x0][0x358] ;  /* 0x00006b00ff0677ac */ /* 0x000eac0008000a00 */
[----:B------:R-:W3:Y:S01]  /*0040*/  S2UR UR4, SR_CTAID.X ;  /* 0x00000000000479c3 */ /* 0x000ee20000002500 */
[----:B0-----:R-:W-:Y:S01]  /*0050*/  ISETP.NE.AND P0, PT, R2, RZ, PT ;  /* 0x000000ff0200720c */ /* 0x001fe20003f05270 */
[----:B---3--:R-:W-:-:S06]  /*0060*/  USHF.L.U32 UR4, UR4, 0x9, URZ ;  /* 0x0000000904047899 */ /* 0x008fcc00080006ff */
[----:B-1----:R-:W-:-:S06]  /*0070*/  LOP3.LUT R3, R3, UR4, RZ, 0xfc, !PT ;  /* 0x0000000403037c12 */ /* 0x002fcc000f8efcff */
[----:B--2---:R-:W-:Y:S05]  /*0080*/  @P0 BRA `(.L_x_913) ;  /* 0x0000001000c80947 */ /* 0x004fea0003800000 */
[----:B------:R-:W0:Y:S01]  /*0090*/  LDCU UR4, c[0x0][0x380] ;  /* 0x00007000ff0477ac */ /* 0x000e220008000800 */
[----:B------:R-:W-:Y:S04]  /*00a0*/  BSSY.RECONVERGENT B2, `(.L_x_914) ;  /* 0x00000e6000027945 */ /* 0x000fe80003800200 */
[----:B------:R-:W-:Y:S01]  /*00b0*/  BSSY.RELIABLE B1, `(.L_x_915) ;  /* 0x0000097000017945 */ /* 0x000fe20003800100 */
[----:B0-----:R-:W-:-:S13]  /*00c0*/  ISETP.GE.AND P0, PT, R3, UR4, PT ;  /* 0x0000000403007c0c */ /* 0x001fda000bf06270 */
[----:B------:R-:W-:Y:S05]  /*00d0*/  @P0 BRA `(.L_x_916) ;  /* 0x0000000800440947 */ /* 0x000fea0003800000 */
[----:B------:R-:W0:Y:S08]  /*00e0*/  LDC.64 R4, c[0x0][0x5f0] ;  /* 0x00017c00ff047b82 */ /* 0x000e300000000a00 */
[----:B------:R-:W1:Y:S01]  /*00f0*/  LDC.64 R6, c[0x0][0x5f8] ;  /* 0x00017e00ff067b82 */ /* 0x000e620000000a00 */
[----:B0-----:R-:W2:Y:S04]  /*0100*/  LDG.E.U16 R0, desc[UR6][R4.64] ;  /* 0x0000000604007981 */ /* 0x001ea8000c1e1500 */
[----:B-1----:R-:W3:Y:S01]  /*0110*/  LDG.E.U16 R6, desc[UR6][R6.64] ;  /* 0x0000000606067981 */ /* 0x002ee2000c1e1500 */
[----:B--2---:R-:W-:-:S05]  /*0120*/  SHF.L.U32 R0, R0, 0x10, RZ ;  /* 0x0000001000007819 */ /* 0x004fca00000006ff */
[----:B------:R-:W-:Y:S01]  /*0130*/  FADD.FTZ R11, |R0|, -RZ ;  /* 0x800000ff000b7221 */ /* 0x000fe20000010200 */
[----:B---3--:R-:W-:-:S04]  /*0140*/  SHF.L.U32 R9, R6, 0x10, RZ ;  /* 0x0000001006097819 */ /* 0x008fc800000006ff */
[----:B------:R-:W-:-:S13]  /*0150*/  FSETP.GEU.FTZ.AND P0, PT, |R0|, |R9|, PT ;  /* 0x400000090000720b */ /* 0x000fda0003f1e200 */
[----:B------:R-:W-:Y:S05]  /*0160*/  @!P0 BRA `(.L_x_917) ;  /* 0x0000000000dc8947 */ /* 0x000fea0003800000 */
[----:B------:R-:W-:-:S05]  /*0170*/  FMUL.FTZ R2, |R9|, 8388608 ;  /* 0x4b00000009027820 */ /* 0x000fca0000410200 */
[----:B------:R-:W-:-:S13]  /*0180*/  FSETP.GTU.FTZ.AND P0, PT, R11, R2, PT ;  /* 0x000000020b00720b */ /* 0x000fda0003f1c000 */
[----:B------:R-:W-:Y:S05]  /*0190*/  @P0 BRA `(.L_x_918) ;  /* 0x0000000000600947 */ /* 0x000fea0003800000 */
[----:B------:R-:W-:-:S04]  /*01a0*/  FADD.FTZ R2, |R9|, -RZ ;  /* 0x800000ff09027221 */ /* 0x000fc80000010200 */
        /* <DEDUP_REMOVED lines=18> */
.L_x_920:
[----:B------:R-:W-:Y:S01]  /*02d0*/  FSETP.GEU.FTZ.AND P0, PT, R6, -R2, PT ;  /* 0x800000020600720b */ /* 0x000fe20003f1e000 */
[----:B------:R-:W-:-:S12]  /*02e0*/  FADD.FTZ R4, R4, -1 ;  /* 0xbf80000004047421 */ /* 0x000fd80000010000 */
[----:B------:R-:W-:-:S07]  /*02f0*/  @!P0 FADD.FTZ R4, R4, -1 ;  /* 0xbf80000004048421 */ /* 0x000fce0000010000 */
.L_x_919:
[----:B------:R-:W-:Y:S01]  /*0300*/  FFMA.FTZ R11, -R2, R4, R11 ;  /* 0x00000004020b7223 */ /* 0x000fe2000001010b */
[----:B------:R-:W-:Y:S06]  /*0310*/  BRA `(.L_x_917) ;  /* 0x0000000000707947 */ /* 0x000fec0003800000 */
.L_x_918:
[----:B------:R-:W-:Y:S02]  /*0320*/  LOP3.LUT R4, R2, 0xff800000, RZ, 0xc0, !PT ;  /* 0xff80000002047812 */ /* 0x000fe400078ec0ff */
        /* <DEDUP_REMOVED lines=12> */
.L_x_922:
[----:B------:R-:W-:-:S04]  /*03f0*/  VIMNMX.U32 R6, PT, PT, R5, 0xb800000, PT ;  /* 0x0b80000005067848 */ /* 0x000fc80003fe0000 */
[C---:B------:R-:W-:Y:S02]  /*0400*/  IADD3 R11, PT, PT, R6.reuse, R11, RZ ;  /* 0x0000000b060b7210 */ /* 0x040fe40007ffe0ff */
[----:B------:R-:W-:-:S03]  /*0410*/  IADD3 R5, PT, PT, -R6, R5, RZ ;  /* 0x0000000506057210 */ /* 0x000fc60007ffe1ff */
[----:B-1----:R-:W-:Y:S01]  /*0420*/  FMUL.FTZ R7, R4, R11 ;  /* 0x0000000b04077220 */ /* 0x002fe20000410000 */
[----:B------:R-:W-:-:S03]  /*0430*/  ISETP.NE.AND P1, PT, R5, RZ, PT ;  /* 0x000000ff0500720c */ /* 0x000fc60003f25270 */
[----:B------:R-:W-:-:S04]  /*0440*/  FFMA.FTZ R8, -R2, R7, R11 ;  /* 0x0000000702087223 */ /* 0x000fc8000001010b */
[----:B------:R-:W-:-:S04]  /*0450*/  FFMA.FTZ R8, R4, R8, R7 ;  /* 0x0000000804087223 */ /* 0x000fc80000010007 */
[----:B------:R-:W-:-:S04]  /*0460*/  FFMA.FTZ R7, -R2, R8, R11 ;  /* 0x0000000802077223 */ /* 0x000fc8000001010b */
[----:B------:R-:W-:-:S06]  /*0470*/  FFMA.FTZ.RZ R7, R4, R7, R8 ;  /* 0x0000000704077223 */ /* 0x000fcc000001c008 */
[----:B------:R-:W1:Y:S02]  /*0480*/  FRND.TRUNC R7, R7 ;  /* 0x0000000700077307 */ /* 0x000e64000020d000 */
[----:B-1----:R-:W-:-:S05]  /*0490*/  FFMA.FTZ R11, -R2, R7, R11 ;  /* 0x00000007020b7223 */ /* 0x002fca000001010b */
[----:B------:R-:W-:-:S13]  /*04a0*/  ISETP.NE.AND P0, PT, R11, RZ, PT ;  /* 0x000000ff0b00720c */ /* 0x000fda0003f05270 */
[----:B------:R-:W-:Y:S05]  /*04b0*/  @P0 BRA P1, `(.L_x_922) ;  /* 0xfffffffc00cc0947 */ /* 0x000fea000083ffff */
.L_x_921:
[----:B0-----:R-:W-:-:S04]  /*04c0*/  FMUL.FTZ R2, R11, 1.1920928955078125e-07 ;  /* 0x340000000b027820 */ /* 0x001fc80000410000 */
[----:B------:R-:W-:-:S07]  /*04d0*/  FMUL.FTZ R11, R9, R2 ;  /* 0x00000002090b7220 */ /* 0x000fce0000410000 */
.L_x_917:
[----:B------:R-:W0:Y:S01]  /*04e0*/  LDC.64 R4, c[0x0][0x5e8] ;  /* 0x00017a00ff047b82 */ /* 0x000e220000000a00 */
[C---:B------:R-:W-:Y:S02]  /*04f0*/  FSETP.NAN.FTZ.AND P0, PT, |R11|.reuse, |R11|, PT ;  /* 0x4000000b0b00720b */ /* 0x040fe40003f18200 */
[----:B------:R-:W-:Y:S02]  /*0500*/  LOP3.LUT R0, R11, 0x80000000, R0, 0xb8, !PT ;  /* 0x800000000b007812 */ /* 0x000fe400078eb800 */
[----:B------:R-:W-:Y:S02]  /*0510*/  IADD3 R3, PT, PT, R3, 0x80, RZ ;  /* 0x0000008003037810 */ /* 0x000fe40007ffe0ff */
[----:B------:R-:W-:Y:S02]  /*0520*/  FSEL R0, R11, R0, P0 ;  /* 0x000000000b007208 */ /* 0x000fe40000000000 */
[----:B------:R-:W-:Y:S02]  /*0530*/  ISETP.GE.AND P0, PT, R3, UR4, PT ;  /* 0x0000000403007c0c */ /* 0x000fe4000bf06270 */
[----:B------:R-:W-:-:S11]  /*0540*/  F2FP.BF16.F32.PACK_AB R0, RZ, R0 ;  /* 0x00000000ff00723e */ /* 0x000fd600000010ff */
[----:B------:R-:W-:Y:S05]  /*0550*/  @P0 BREAK.RELIABLE B1 ;  /* 0x0000000000010942 */ /* 0x000fea0003800100 */
[----:B0-----:R0:W-:Y:S01]  /*0560*/  STG.E.U16 desc[UR6][R4.64], R0 ;  /* 0x0000000004007986 */ /* 0x0011e2000c101506 */
[----:B------:R-:W-:Y:S05]  /*0570*/  @P0 BRA `(.L_x_923) ;  /* 0x0000000800600947 */ /* 0x000fea0003800000 */
[----:B0-----:R-:W0:Y:S08]  /*0580*/  LDC.64 R4, c[0x0][0x5f0] ;  /* 0x00017c00ff047b82 */ /* 0x001e300000000a00 */
        /* <DEDUP_REMOVED lines=30> */
.L_x_927:
[----:B------:R-:W-:Y:S01]  /*0770*/  FSETP.GEU.FTZ.AND P0, PT, R6, -R2, PT ;  /* 0x800000020600720b */ /* 0x000fe20003f1e000 */
[----:B------:R-:W-:-:S12]  /*0780*/  FADD.FTZ R4, R4, -1 ;  /* 0xbf80000004047421 */ /* 0x000fd80000010000 */
[----:B------:R-:W-:-:S07]  /*0790*/  @!P0 FADD.FTZ R4, R4, -1 ;  /* 0xbf80000004048421 */ /* 0x000fce0000010000 */
.L_x_926:
[----:B------:R-:W-:Y:S01]  /*07a0*/  FFMA.FTZ R11, -R2, R4, R11 ;  /* 0x00000004020b7223 */ /* 0x000fe2000001010b */
[----:B------:R-:W-:Y:S06]  /*07b0*/  BRA `(.L_x_924) ;  /* 0x0000000000707947 */ /* 0x000fec0003800000 */
.L_x_925:
        /* <DEDUP_REMOVED lines=13> */
.L_x_929:
        /* <DEDUP_REMOVED lines=13> */
.L_x_928:
[----:B0-----:R-:W-:-:S04]  /*0960*/  FMUL.FTZ R2, R11, 1.1920928955078125e-07 ;  /* 0x340000000b027820 */ /* 0x001fc80000410000 */
[----:B------:R-:W-:-:S07]  /*0970*/  FMUL.FTZ R11, R9, R2 ;  /* 0x00000002090b7220 */ /* 0x000fce0000410000 */
.L_x_924:
[----:B------:R-:W0:Y:S01]  /*0980*/  LDC.64 R4, c[0x0][0x5e8] ;  /* 0x00017a00ff047b82 */ /* 0x000e220000000a00 */
[C---:B------:R-:W-:Y:S02]  /*0990*/  FSETP.NAN.FTZ.AND P0, PT, |R11|.reuse, |R11|, PT ;  /* 0x4000000b0b00720b */ /* 0x040fe40003f18200 */
[----:B------:R-:W-:Y:S02]  /*09a0*/  LOP3.LUT R0, R11, 0x80000000, R0, 0xb8, !PT ;  /* 0x800000000b007812 */ /* 0x000fe400078eb800 */
[----:B------:R-:W-:Y:S02]  /*09b0*/  IADD3 R3, PT, PT, R3, 0x80, RZ ;  /* 0x0000008003037810 */ /* 0x000fe40007ffe0ff */
[----:B------:R-:W-:-:S04]  /*09c0*/  FSEL R0, R11, R0, P0 ;  /* 0x000000000b007208 */ /* 0x000fc80000000000 */
[----:B------:R-:W-:-:S05]  /*09d0*/  F2FP.BF16.F32.PACK_AB R0, RZ, R0 ;  /* 0x00000000ff00723e */ /* 0x000fca00000010ff */
[----:B0-----:R0:W-:Y:S02]  /*09e0*/  STG.E.U16 desc[UR6][R4.64], R0 ;  /* 0x0000000004007986 */ /* 0x0011e4000c101506 */
.L_x_916:
[----:B------:R-:W-:-:S13]  /*09f0*/  ISETP.GE.AND P0, PT, R3, UR4, PT ;  /* 0x0000000403007c0c */ /* 0x000fda000bf06270 */
[----:B------:R-:W-:Y:S05]  /*0a00*/  @P0 BREAK.RELIABLE B1 ;  /* 0x0000000000010942 */ /* 0x000fea0003800100 */
[----:B------:R-:W-:Y:S05]  /*0a10*/  @P0 BRA `(.L_x_923) ;  /* 0x0000000400380947 */ /* 0x000fea0003800000 */
[----:B------:R-:W-:Y:S05]  /*0a20*/  BSYNC.RELIABLE B1 ;  /* 0x0000000000017941 */ /* 0x000fea0003800100 */
.L_x_915:
        /* <DEDUP_REMOVED lines=9> */
[----:B------:R-:W-:Y:S01]  /*0ac0*/  FMUL.FTZ R2, |R9|, 8388608 ;  /* 0x4b00000009027820 */ /* 0x000fe20000410200 */
[----:B------:R-:W-:Y:S04]  /*0ad0*/  BSSY.RECONVERGENT B0, `(.L_x_930) ;  /* 0x000003b000007945 */ /* 0x000fe80003800200 */
        /* <DEDUP_REMOVED lines=22> */
.L_x_934:
[----:B------:R-:W-:Y:S01]  /*0c40*/  FSETP.GEU.FTZ.AND P0, PT, R6, -R2, PT ;  /* 0x800000020600720b */ /* 0x000fe20003f1e000 */
[----:B------:R-:W-:-:S12]  /*0c50*/  FADD.FTZ R4, R4, -1 ;  /* 0xbf80000004047421 */ /* 0x000fd80000010000 */
[----:B------:R-:W-:-:S07]  /*0c60*/  @!P0 FADD.FTZ R4, R4, -1 ;  /* 0xbf80000004048421 */ /* 0x000fce0000010000 */
.L_x_933:
[----:B------:R-:W-:Y:S05]  /*0c70*/  BSYNC.RECONVERGENT B3 ;  /* 0x0000000000037941 */ /* 0x000fea0003800200 */
.L_x_932:
[----:B------:R-:W-:Y:S01]  /*0c80*/  FFMA.FTZ R11, -R2, R4, R11 ;  /* 0x00000004020b7223 */ /* 0x000fe2000001010b */
[----:B------:R-:W-:Y:S06]  /*0c90*/  BRA `(.L_x_935) ;  /* 0x0000000000787947 */ /* 0x000fec0003800000 */
.L_x_931:
        /* <DEDUP_REMOVED lines=14> */
.L_x_938:
        /* <DEDUP_REMOVED lines=13> */
.L_x_937:
[----:B------:R-:W-:Y:S05]  /*0e50*/  BSYNC.RECONVERGENT B3 ;  /* 0x0000000000037941 */ /* 0x000fea0003800200 */
.L_x_936:
[----:B0-----:R-:W-:-:S04]  /*0e60*/  FMUL.FTZ R2, R11, 1.1920928955078125e-07 ;  /* 0x340000000b027820 */ /* 0x001fc80000410000 */
[----:B------:R-:W-:-:S07]  /*0e70*/  FMUL.FTZ R11, R9, R2 ;  /* 0x00000002090b7220 */ /* 0x000fce0000410000 */
.L_x_935:
[----:B------:R-:W-:Y:S05]  /*0e80*/  BSYNC.RECONVERGENT B0 ;  /* 0x0000000000007941 */ /* 0x000fea0003800200 */
.L_x_930:
[----:B------:R-:W0:Y:S01]  /*0e90*/  LDC.64 R4, c[0x0][0x5e8] ;  /* 0x00017a00ff047b82 */ /* 0x000e220000000a00 */
[C---:B------:R-:W-:Y:S02]  /*0ea0*/  FSETP.NAN.FTZ.AND P0, PT, |R11|.reuse, |R11|, PT ;  /* 0x4000000b0b00720b */ /* 0x040fe40003f18200 */
[----:B------:R-:W-:Y:S02]  /*0eb0*/  LOP3.LUT R0, R11, 0x80000000, R0, 0xb8, !PT ;  /* 0x800000000b007812 */ /* 0x000fe400078eb800 */
[----:B------:R-:W-:Y:S02]  /*0ec0*/  IADD3 R3, PT, PT, R3, 0x80, RZ ;  /* 0x0000008003037810 */ /* 0x000fe40007ffe0ff */
[----:B------:R-:W-:-:S04]  /*0ed0*/  FSEL R0, R11, R0, P0 ;  /* 0x000000000b007208 */ /* 0x000fc80000000000 */
[----:B------:R-:W-:-:S05]  /*0ee0*/  F2FP.BF16.F32.PACK_AB R0, RZ, R0 ;  /* 0x00000000ff00723e */ /* 0x000fca00000010ff */
[----:B0-----:R1:W-:Y:S02]  /*0ef0*/  STG.E.U16 desc[UR6][R4.64], R0 ;  /* 0x0000000004007986 */ /* 0x0013e4000c101506 */
.L_x_923:
[----:B------:R-:W-:Y:S05]  /*0f00*/  BSYNC.RECONVERGENT B2 ;  /* 0x0000000000027941 */ /* 0x000fea0003800200 */
.L_x_914:
[----:B------:R-:W-:Y:S05]  /*0f10*/  WARPSYNC.ALL ;  /* 0x0000000000007948 */ /* 0x000fea0003800000 */
[----:B------:R-:W-:-:S13]  /*0f20*/  ISETP.GE.AND P0, PT, R3, UR4, PT ;  /* 0x0000000403007c0c */ /* 0x000fda000bf06270 */
[----:B------:R-:W-:Y:S05]  /*0f30*/  @P0 EXIT ;  /* 0x000000000000094d */ /* 0x000fea0003800000 */
[----:B------:R-:W2:Y:S08]  /*0f40*/  LDC.64 R2, c[0x0][0x5f0] ;  /* 0x00017c00ff027b82 */ /* 0x000eb00000000a00 */
[----:B01----:R-:W0:Y:S01]  /*0f50*/  LDC.64 R4, c[0x0][0x5f8] ;  /* 0x00017e00ff047b82 */ /* 0x003e220000000a00 */
[----:B--2---:R-:W2:Y:S04]  /*0f60*/  LDG.E.U16 R0, desc[UR6][R2.64] ;  /* 0x0000000602007981 */ /* 0x004ea8000c1e1500 */
[----:B0-----:R-:W3:Y:S01]  /*0f70*/  LDG.E.U16 R4, desc[UR6][R4.64] ;  /* 0x0000000604047981 */ /* 0x001ee2000c1e1500 */
        /* <DEDUP_REMOVED lines=9> */
[----:B------:R-:W0:Y:S02]  /*1010*/  MUFU.RCP R4, R2 ;  /* 0x0000000200047308 */ /* 0x000e240000001000 */
        /* <DEDUP_REMOVED lines=17> */
.L_x_942:
[----:B------:R-:W-:Y:S01]  /*1130*/  FSETP.GEU.FTZ.AND P0, PT, R4, -R2, PT ;  /* 0x800000020400720b */ /* 0x000fe20003f1e000 */
[----:B------:R-:W-:-:S12]  /*1140*/  FADD.FTZ R6, R6, -1 ;  /* 0xbf80000006067421 */ /* 0x000fd80000010000 */
[----:B------:R-:W-:-:S07]  /*1150*/  @!P0 FADD.FTZ R6, R6, -1 ;  /* 0xbf80000006068421 */ /* 0x000fce0000010000 */
.L_x_941:
[----:B------:R-:W-:Y:S01]  /*1160*/  FFMA.FTZ R9, -R2, R6, R9 ;  /* 0x0000000602097223 */ /* 0x000fe20000010109 */
[----:B------:R-:W-:Y:S06]  /*1170*/  BRA `(.L_x_939) ;  /* 0x0000000000707947 */ /* 0x000fec0003800000 */
.L_x_940:
        /* <DEDUP_REMOVED lines=13> */
.L_x_944:
        /* <DEDUP_REMOVED lines=13> */
.L_x_943:
[----:B------:R-:W-:-:S04]  /*1320*/  FMUL.FTZ R9, R9, 1.1920928955078125e-07 ;  /* 0x3400000009097820 */ /* 0x000fc80000410000 */
[----:B------:R-:W-:-:S07]  /*1330*/  FMUL.FTZ R9, R10, R9 ;  /* 0x000000090a097220 */ /* 0x000fce0000410000 */
.L_x_939:
[----:B0-----:R-:W0:Y:S01]  /*1340*/  LDC.64 R2, c[0x0][0x5e8] ;  /* 0x00017a00ff027b82 */ /* 0x001e220000000a00 */
[C---:B------:R-:W-:Y:S02]  /*1350*/  FSETP.NAN.FTZ.AND P0, PT, |R9|.reuse, |R9|, PT ;  /* 0x400000090900720b */ /* 0x040fe40003f18200 */
[----:B------:R-:W-:-:S04]  /*1360*/  LOP3.LUT R0, R9, 0x80000000, R0, 0xb8, !PT ;  /* 0x8000000009007812 */ /* 0x000fc800078eb800 */
[----:B------:R-:W-:-:S04]  /*1370*/  FSEL R0, R9, R0, P0 ;  /* 0x0000000009007208 */ /* 0x000fc80000000000 */
[----:B------:R-:W-:-:S05]  /*1380*/  F2FP.BF16.F32.PACK_AB R0, RZ, R0 ;  /* 0x00000000ff00723e */ /* 0x000fca00000010ff */
[----:B0-----:R-:W-:Y:S01]  /*1390*/  STG.E.U16 desc[UR6][R2.64], R0 ;  /* 0x0000000002007986 */ /* 0x001fe2000c101506 */
[----:B------:R-:W-:Y:S05]  /*13a0*/  EXIT ;  /* 0x000000000000794d */ /* 0x000fea0003800000 */
.L_x_913:
[----:B------:R-:W0:Y:S01]  /*13b0*/  LDCU UR4, c[0x0][0x380] ;  /* 0x00007000ff0477ac */ /* 0x000e220008000800 */
[----:B------:R-:W-:Y:S01]  /*13c0*/  IADD3 R2, PT, PT, R2, -0x1, RZ ;  /* 0xffffffff02027810 */ /* 0x000fe20007ffe0ff */
[----:B------:R-:W-:Y:S04]  /*13d0*/  BSSY.RECONVERGENT B1, `(.L_x_945) ;  /* 0x0000517000017945 */ /* 0x000fe80003800200 */
[----:B------:R-:W-:Y:S01]  /*13e0*/  BSSY.RELIABLE B0, `(.L_x_946) ;  /* 0x0000367000007945 */ /* 0x000fe20003800100 */
[----:B------:R-:W-:-:S04]  /*13f0*/  VIMNMX.U32 R0, PT, PT, R2, 0x18, PT ;  /* 0x0000001802007848 */ /* 0x000fc80003fe0000 */
[----:B------:R-:W-:Y:S02]  /*1400*/  IADD3 R0, PT, PT, R0, 0x1, RZ ;  /* 0x0000000100007810 */ /* 0x000fe40007ffe0ff */
[----:B0-----:R-:W-:-:S13]  /*1410*/  ISETP.GE.AND P0, PT, R3, UR4, PT ;  /* 0x0000000403007c0c */ /* 0x001fda000bf06270 */
[----:B------:R-:W-:Y:S05]  /*1420*/  @P0 BRA `(.L_x_947) ;  /* 0x00000034007c0947 */ /* 0x000fea0003800000 */
[----:B------:R-:W0:Y:S01]  /*1430*/  LDCU.64 UR8, c[0x0][0x390] ;  /* 0x00007200ff0877ac */ /* 0x000e220008000a00 */
[----:B------:R-:W-:Y:S01]  /*1440*/  HFMA2 R4, -RZ, RZ, 0, 0 ;  /* 0x00000000ff047431 */ /* 0x000fe200000001ff */
[----:B------:R-:W-:Y:S01]  /*1450*/  MOV R5, R3 ;  /* 0x0000000300057202 */ /* 0x000fe20000000f00 */
[----:B------:R-:W1:Y:S01]  /*1460*/  LDCU UR5, c[0x0][0x38c] ;  /* 0x00007180ff0577ac */ /* 0x000e620008000800 */
[----:B------:R-:W-:Y:S01]  /*1470*/  ISETP.NE.AND P0, PT, R2, RZ, PT ;  /* 0x000000ff0200720c */ /* 0x000fe20003f05270 */
[----:B------:R-:W2:Y:S01]  /*1480*/  LDCU.64 UR10, c[0x0][0x4b8] ;  /* 0x00009700ff0a77ac */ /* 0x000ea20008000a00 */
[----:B0-----:R-:W-:Y:S01]  /*1490*/  IMAD.HI.U32 R8, R3, UR8, R4 ;  /* 0x0000000803087c27 */ /* 0x001fe2000f8e0004 */
[----:B------:R-:W0:Y:S04]  /*14a0*/  LDCU UR8, c[0x0][0x4c0] ;  /* 0x00009800ff0877ac */ /* 0x000e280008000800 */
[----:B------:R-:W-:-:S04]  /*14b0*/  SHF.R.U32.HI R9, RZ, UR9, R8 ;  /* 0x00000009ff097c19 */ /* 0x000fc80008011608 */
[----:B------:R-:W-:-:S05]  /*14c0*/  IADD3 R4, PT, PT, -R9, RZ, RZ ;  /* 0x000000ff09047210 */ /* 0x000fca0007ffe1ff */
[----:B-1----:R-:W-:-:S04]  /*14d0*/  IMAD R4, R4, UR5, R3 ;  /* 0x0000000504047c24 */ /* 0x002fc8000f8e0203 */
[C---:B--2---:R-:W-:Y:S02]  /*14e0*/  IMAD R5, R4.reuse, UR10, RZ ;  /* 0x0000000a04057c24 */ /* 0x044fe4000f8e02ff */
[C---:B------:R-:W-:Y:S02]  /*14f0*/  IMAD R6, R4.reuse, UR11, RZ ;  /* 0x0000000b04067c24 */ /* 0x040fe4000f8e02ff */
[----:B0-----:R-:W-:Y:S01]  /*1500*/  IMAD R4, R4, UR8, RZ ;  /* 0x0000000804047c24 */ /* 0x001fe2000f8e02ff */
[----:B------:R-:W-:Y:S06]  /*1510*/  @!P0 BRA `(.L_x_948) ;  /* 0x0000001400348947 */ /* 0x000fec0003800000 */
[----:B------:R-:W0:Y:S01]  /*1520*/  LDCU.64 UR8, c[0x0][0x398] ;  /* 0x00007300ff0877ac */ /* 0x000e220008000a00 */
[----:B------:R-:W-:Y:S02]  /*1530*/  MOV R8, RZ ;  /* 0x000000ff00087202 */ /* 0x000fe40000000f00 */
[----:B------:R-:W-:Y:S01]  /*1540*/  ISETP.NE.AND P0, PT, R0, 0x2, PT ;  /* 0x000000020000780c */ /* 0x000fe20003f05270 */
[----:B------:R-:W1:Y:S01]  /*1550*/  LDCU UR5, c[0x0][0x3a0] ;  /* 0x00007400ff0577ac */ /* 0x000e620008000800 */
[----:B------:R-:W2:Y:S01]  /*1560*/  LDCU UR10, c[0x0][0x4c4] ;  /* 0x00009880ff0a77ac */ /* 0x000ea20008000800 */
[----:B------:R-:W3:Y:S01]  /*1570*/  LDCU.64 UR12, c[0x0][0x4c8] ;  /* 0x00009900ff0c77ac */ /* 0x000ee20008000a00 */
[----:B0-----:R-:W-:-:S05]  /*1580*/  IMAD.HI.U32 R10, R9, UR9, R8 ;  /* 0x00000009090a7c27 */ /* 0x001fca000f8e0008 */
[----:B-1----:R-:W-:-:S04]  /*1590*/  SHF.R.U32.HI R11, RZ, UR5, R10 ;  /* 0x00000005ff0b7c19 */ /* 0x002fc8000801160a */
[----:B------:R-:W-:-:S05]  /*15a0*/  IADD3 R7, PT, PT, -R11, RZ, RZ ;  /* 0x000000ff0b077210 */ /* 0x000fca0007ffe1ff */
[----:B------:R-:W-:-:S04]  /*15b0*/  IMAD R9, R7, UR8, R9 ;  /* 0x0000000807097c24 */ /* 0x000fc8000f8e0209 */
[C---:B--2---:R-:W-:Y:S02]  /*15c0*/  IMAD R5, R9.reuse, UR10, R5 ;  /* 0x0000000a09057c24 */ /* 0x044fe4000f8e0205 */
[C---:B---3--:R-:W-:Y:S02]  /*15d0*/  IMAD R6, R9.reuse, UR12, R6 ;  /* 0x0000000c09067c24 */ /* 0x048fe4000f8e0206 */
[----:B------:R-:W-:Y:S01]  /*15e0*/  IMAD R4, R9, UR13, R4 ;  /* 0x0000000d09047c24 */ /* 0x000fe2000f8e0204 */
[----:B------:R-:W-:Y:S06]  /*15f0*/  @!P0 BRA `(.L_x_948) ;  /* 0x0000001000fc8947 */ /* 0x000fec0003800000 */
[----:B------:R-:W0:Y:S01]  /*1600*/  LDCU.64 UR8, c[0x0][0x3a8] ;  /* 0x00007500ff0877ac */ /* 0x000e220008000a00 */
[----:B------:R-:W-:Y:S01]  /*1610*/  HFMA2 R10, -RZ, RZ, 0, 0 ;  /* 0x00000000ff0a7431 */ /* 0x000fe200000001ff */
[----:B------:R-:W-:Y:S01]  /*1620*/  ISETP.NE.AND P0, PT, R0, 0x3, PT ;  /* 0x000000030000780c */ /* 0x000fe20003f05270 */
[----:B------:R-:W1:Y:S01]  /*1630*/  LDCU UR5, c[0x0][0x3a4] ;  /* 0x00007480ff0577ac */ /* 0x000e620008000800 */
[----:B------:R-:W2:Y:S02]  /*1640*/  LDCU.64 UR10, c[0x0][0x4d0] ;  /* 0x00009a00ff0a77ac */ /* 0x000ea40008000a00 */
        /* <DEDUP_REMOVED lines=24> */
[----:B------:R-:W-:Y:S02]  /*17d0*/  MOV R10, RZ ;  /* 0x000000ff000a7202 */ /* 0x000fe40000000f00 */
[----:B------:R-:W-:Y:S01]  /*17e0*/  ISETP.NE.AND P0, PT, R0, 0x5, PT ;  /* 0x000000050000780c */ /* 0x000fe20003f05270 */
[----:B------:R-:W1:Y:S01]  /*17f0*/  LDCU UR5, c[0x0][0x3bc] ;  /* 0x00007780ff0577ac */ /* 0x000e620008000800 */
[----:B------:R-:W2:Y:S01]  /*1800*/  LDCU.64 UR10, c[0x0][0x4e8] ;  /* 0x00009d00ff0a77ac */ /* 0x000ea20008000a00 */
        /* <DEDUP_REMOVED lines=10> */
[----:B------:R-:W-:Y:S01]  /*18b0*/  HFMA2 R8, -RZ, RZ, 0, 0 ;  /* 0x00000000ff087431 */ /* 0x000fe200000001ff */
        /* <DEDUP_REMOVED lines=250> */
[----:B------:R-:W-:Y:S01]  /*2860*/  ISETP.NE.AND P0, PT, R0, 0x18, PT ;  /* 0x000000180000780c */ /* 0x000fe20003f05270 */
[----:B------:R-:W0:Y:S01]  /*2870*/  LDCU.64 UR8, c[0x0][0x4a0] ;  /* 0x00009400ff0877ac */ /* 0x000e220008000a00 */
[----:B------:R-:W-:Y:S01]  /*2880*/  HFMA2 R8, -RZ, RZ, 0, 0 ;  /* 0x00000000ff087431 */ /* 0x000fe200000001ff */
[----:B------:R-:W1:Y:S01]  /*2890*/  LDCU UR5, c[0x0][0x4a8] ;  /* 0x00009500ff0577ac */ /* 0x000e620008000800 */
[----:B------:R-:W2:Y:S09]  /*28a0*/  LDCU.64 UR10, c[0x0][0x5d0] ;  /* 0x0000ba00ff0a77ac */ /* 0x000eb20008000a00 */
[----:B------:R-:W3:Y:S01]  /*28b0*/  @P0 LDC.64 R14, c[0x0][0x4b0] ;  /* 0x00012c00ff0e0b82 */ /* 0x000ee20000000a00 */
[----:B0-----:R-:W-:Y:S01]  /*28c0*/  IMAD.HI.U32 R12, R9, UR9, R8 ;  /* 0x00000009090c7c27 */ /* 0x001fe2000f8e0008 */
[----:B------:R-:W0:Y:S06]  /*28d0*/  LDCU UR9, c[0x0][0x5cc] ;  /* 0x0000b980ff0977ac */ /* 0x000e2c0008000800 */
[----:B------:R-:W4:Y:S01]  /*28e0*/  @P0 LDC R17, c[0x0][0x4ac] ;  /* 0x00012b00ff110b82 */ /* 0x000f220000000800 */
[----:B-1----:R-:W-:-:S02]  /*28f0*/  SHF.R.U32.HI R13, RZ, UR5, R12 ;  /* 0x00000005ff0d7c19 */ /* 0x002fc4000801160c */
[----:B------:R-:W-:Y:S02]  /*2900*/  @P0 MOV R12, RZ ;  /* 0x000000ff000c0202 */ /* 0x000fe40000000f00 */
[----:B------:R-:W-:-:S03]  /*2910*/  IADD3 R7, PT, PT, -R13, RZ, RZ ;  /* 0x000000ff0d077210 */ /* 0x000fc60007ffe1ff */
[----:B------:R-:W1:Y:S02]  /*2920*/  @P0 LDC.64 R10, c[0x0][0x5d8] ;  /* 0x00017600ff0a0b82 */ /* 0x000e640000000a00 */
[----:B------:R-:W-:-:S06]  /*2930*/  IMAD R9, R7, UR8, R9 ;  /* 0x0000000807097c24 */ /* 0x000fcc000f8e0209 */
[----:B------:R-:W5:Y:S01]  /*2940*/  @P0 LDC R16, c[0x0][0x5e0] ;  /* 0x00017800ff100b82 */ /* 0x000f620000000800 */
[----:B---3--:R-:W-:-:S04]  /*2950*/  @P0 IMAD.HI.U32 R8, R13, R14, R12 ;  /* 0x0000000e0d080227 */ /* 0x008fc800078e000c */
[C---:B0-----:R-:W-:Y:S01]  /*2960*/  IMAD R5, R9.reuse, UR9, R5 ;  /* 0x0000000909057c24 */ /* 0x041fe2000f8e0205 */
[----:B------:R-:W-:Y:S01]  /*2970*/  @P0 SHF.R.U32.HI R8, RZ, R15, R8 ;  /* 0x0000000fff080219 */ /* 0x000fe20000011608 */
[C---:B--2---:R-:W-:Y:S02]  /*2980*/  IMAD R6, R9.reuse, UR10, R6 ;  /* 0x0000000a09067c24 */ /* 0x044fe4000f8e0206 */
[----:B------:R-:W-:Y:S01]  /*2990*/  IMAD R4, R9, UR11, R4 ;  /* 0x0000000b09047c24 */ /* 0x000fe2000f8e0204 */
[----:B------:R-:W-:-:S05]  /*29a0*/  @P0 IADD3 R12, PT, PT, -R8, RZ, RZ ;  /* 0x000000ff080c0210 */ /* 0x000fca0007ffe1ff */
[----:B----4-:R-:W-:-:S04]  /*29b0*/  @P0 IMAD R13, R12, R17, R13 ;  /* 0x000000110c0d0224 */ /* 0x010fc800078e020d */
[C---:B-1----:R-:W-:Y:S02]  /*29c0*/  @P0 IMAD R5, R13.reuse, R10, R5 ;  /* 0x0000000a0d050224 */ /* 0x042fe400078e0205 */
[C---:B------:R-:W-:Y:S02]  /*29d0*/  @P0 IMAD R6, R13.reuse, R11, R6 ;  /* 0x0000000b0d060224 */ /* 0x040fe400078e0206 */
[----:B-----5:R-:W-:-:S07]  /*29e0*/  @P0 IMAD R4, R13, R16, R4 ;  /* 0x000000100d040224 */ /* 0x020fce00078e0204 */
.L_x_948:
[----:B------:R-:W0:Y:S02]  /*29f0*/  LDCU.128 UR8, c[0x0][0x5f0] ;  /* 0x0000be00ff0877ac */ /* 0x000e240008000c00 */
[----:B0-----:R-:W-:Y:S02]  /*2a00*/  IADD3 R6, P0, PT, R6, UR8, RZ ;  /* 0x0000000806067c10 */ /* 0x001fe4000ff1e0ff */
[----:B------:R-:W-:Y:S02]  /*2a10*/  IADD3 R8, P1, PT, R4, UR10, RZ ;  /* 0x0000000a04087c10 */ /* 0x000fe4000ff3e0ff */
[----:B------:R-:W-:Y:S02]  /*2a20*/  IADD3.X R7, PT, PT, RZ, UR9, RZ, P0, !PT ;  /* 0x00000009ff077c10 */ /* 0x000fe400087fe4ff */
[----:B------:R-:W-:-:S03]  /*2a30*/  IADD3.X R9, PT, PT, RZ, UR11, RZ, P1, !PT ;  /* 0x0000000bff097c10 */ /* 0x000fc60008ffe4ff */
[----:B------:R-:W2:Y:S04]  /*2a40*/  LDG.E.U16 R4, desc[UR6][R6.64] ;  /* 0x0000000606047981 */ /* 0x000ea8000c1e1500 */
[----:B------:R-:W3:Y:S01]  /*2a50*/  LDG.E.U16 R8, desc[UR6][R8.64] ;  /* 0x0000000608087981 */ /* 0x000ee2000c1e1500 */
[----:B------:R-:W-:Y:S01]  /*2a60*/  BSSY.RECONVERGENT B2, `(.L_x_949) ;  /* 0x0000041000027945 */ /* 0x000fe20003800200 */
[----:B--2---:R-:W-:Y:S02]  /*2a70*/  SHF.L.U32 R4, R4, 0x10, RZ ;  /* 0x0000001004047819 */ /* 0x004fe400000006ff */
[----:B---3--:R-:W-:-:S03]  /*2a80*/  SHF.L.U32 R13, R8, 0x10, RZ ;  /* 0x00000010080d7819 */ /* 0x008fc600000006ff */
        /* <DEDUP_REMOVED lines=18> */
[----:B------:R-:W-:-:S05]  /*2bb0*/  @!P1 FADD.FTZ R7, R7, -1 ;  /* 0xbf80000007079421 */ /* 0x000fca0000010000 */
[----:B------:R-:W-:Y:S01]  /*2bc0*/  @P0 MOV R6, R7 ;  /* 0x0000000700060202 */ /* 0x000fe20000000f00 */
[----:B------:R-:W-:Y:S06]  /*2bd0*/  @P0 BRA `(.L_x_953) ;  /* 0x0000000000200947 */ /* 0x000fec0003800000 */
[----:B------:R-:W-:Y:S01]  /*2be0*/  FADD.FTZ R7, |R13|, |R13| ;  /* 0x4000000d0d077221 */ /* 0x000fe20000010200 */
[----:B------:R-:W-:-:S04]  /*2bf0*/  FADD.FTZ R6, R6, 1 ;  /* 0x3f80000006067421 */ /* 0x000fc80000010000 */
[----:B------:R-:W-:-:S13]  /*2c00*/  FSETP.GE.FTZ.AND P0, PT, R8, R7, PT ;  /* 0x000000070800720b */ /* 0x000fda0003f16000 */
[----:B------:R-:W-:-:S05]  /*2c10*/  @P0 FFMA.FTZ R7, |R13|, -3, R8 ;  /* 0xc04000000d070823 */ /* 0x000fca0000010208 */
[----:B------:R-:W-:Y:S01]  /*2c20*/  FSETP.GE.AND P1, PT, R7, RZ, P0 ;  /* 0x000000ff0700720b */ /* 0x000fe20000726000 */
[----:B------:R-:W-:-:S12]  /*2c30*/  @P0 FADD.FTZ R7, R6, 1 ;  /* 0x3f80000006070421 */ /* 0x000fd80000010000 */
[----:B------:R-:W-:-:S05]  /*2c40*/  @P1 FADD.FTZ R7, R7, 1 ;  /* 0x3f80000007071421 */ /* 0x000fca0000010000 */
[----:B------:R-:W-:-:S07]  /*2c50*/  @P0 MOV R6, R7 ;  /* 0x0000000700060202 */ /* 0x000fce0000000f00 */
.L_x_953:
[----:B------:R-:W-:Y:S05]  /*2c60*/  BSYNC.RECONVERGENT B3 ;  /* 0x0000000000037941 */ /* 0x000fea0003800200 */
.L_x_952:
[----:B------:R-:W-:Y:S01]  /*2c70*/  FFMA.FTZ R11, -R10, R6, R11 ;  /* 0x000000060a0b7223 */ /* 0x000fe2000001010b */
[----:B------:R-:W-:Y:S06]  /*2c80*/  BRA `(.L_x_950) ;  /* 0x0000000000787947 */ /* 0x000fec0003800000 */
.L_x_951:
        /* <DEDUP_REMOVED lines=14> */
.L_x_956:
        /* <DEDUP_REMOVED lines=13> */
.L_x_955:
[----:B------:R-:W-:Y:S05]  /*2e40*/  BSYNC.RECONVERGENT B3 ;  /* 0x0000000000037941 */ /* 0x000fea0003800200 */
.L_x_954:
[----:B------:R-:W-:-:S04]  /*2e50*/  FMUL.FTZ R11, R11, 1.1920928955078125e-07 ;  /* 0x340000000b0b7820 */ /* 0x000fc80000410000 */
[----:B------:R-:W-:-:S07]  /*2e60*/  FMUL.FTZ R11, R10, R11 ;  /* 0x0000000b0a0b7220 */ /* 0x000fce0000410000 */
.L_x_950:
[----:B------:R-:W-:Y:S05]  /*2e70*/  BSYNC.RECONVERGENT B2 ;  /* 0x0000000000027941 */ /* 0x000fea0003800200 */
.L_x_949:
[----:B------:R-:W1:Y:S01]  /*2e80*/  LDCU.64 UR8, c[0x0][0x5e8] ;  /* 0x0000bd00ff0877ac */ /* 0x000e620008000a00 */
[C---:B------:R-:W-:Y:S02]  /*2e90*/  FSETP.NAN.FTZ.AND P0, PT, |R11|.reuse, |R11|, PT ;  /* 0x4000000b0b00720b */ /* 0x040fe40003f18200 */
[----:B------:R-:W-:Y:S02]  /*2ea0*/  LOP3.LUT R4, R11, 0x80000000, R4, 0xb8, !PT ;  /* 0x800000000b047812 */ /* 0x000fe400078eb804 */
[----:B------:R-:W-:Y:S02]  /*2eb0*/  IADD3 R3, PT, PT, R3, 0x80, RZ ;  /* 0x0000008003037810 */ /* 0x000fe40007ffe0ff */
[----:B------:R-:W-:-:S04]  /*2ec0*/  FSEL R11, R11, R4, P0 ;  /* 0x000000040b0b7208 */ /* 0x000fc80000000000 */
[----:B------:R-:W-:Y:S02]  /*2ed0*/  F2FP.BF16.F32.PACK_AB R11, RZ, R11 ;  /* 0x0000000bff0b723e */ /* 0x000fe400000010ff */
[----:B-1----:R-:W-:-:S04]  /*2ee0*/  IADD3 R4, P0, PT, R5, UR8, RZ ;  /* 0x0000000805047c10 */ /* 0x002fc8000ff1e0ff */
[----:B------:R-:W-:Y:S02]  /*2ef0*/  IADD3.X R5, PT, PT, RZ, UR9, RZ, P0, !PT ;  /* 0x00000009ff057c10 */ /* 0x000fe400087fe4ff */
[----:B------:R-:W-:-:S03]  /*2f00*/  ISETP.GE.AND P0, PT, R3, UR4, PT ;  /* 0x0000000403007c0c */ /* 0x000fc6000bf06270 */
[----:B------:R1:W-:Y:S10]  /*2f10*/  STG.E.U16 desc[UR6][R4.64], R11 ;  /* 0x0000000b04007986 */ /* 0x0003f4000c101506 */
[----:B------:R-:W-:Y:S05]  /*2f20*/  @P0 BREAK.RELIABLE B0 ;  /* 0x0000000000000942 */ /* 0x000fea0003800100 */
[----:B------:R-:W-:Y:S05]  /*2f30*/  @P0 BRA `(.L_x_957) ;  /* 0x0000003400800947 */ /* 0x000fea0003800000 */
[----:B------:R-:W2:Y:S01]  /*2f40*/  LDCU.64 UR8, c[0x0][0x390] ;  /* 0x00007200ff0877ac */ /* 0x000ea20008000a00 */
[----:B-1----:R-:W-:Y:S01]  /*2f50*/  HFMA2 R4, -RZ, RZ, 0, 0 ;  /* 0x00000000ff047431 */ /* 0x002fe200000001ff */
[----:B------:R-:W-:Y:S01]  /*2f60*/  MOV R5, R3 ;  /* 0x0000000300057202 */ /* 0x000fe20000000f00 */
[----:B------:R-:W1:Y:S01]  /*2f70*/  LDCU UR5, c[0x0][0x38c] ;  /* 0x00007180ff0577ac */ /* 0x000e620008000800 */
[----:B------:R-:W-:Y:S01]  /*2f80*/  ISETP.NE.AND P0, PT, R2, RZ, PT ;  /* 0x000000ff0200720c */ /* 0x000fe20003f05270 */
[----:B------:R-:W3:Y:S01]  /*2f90*/  LDCU.64 UR10, c[0x0][0x4b8] ;  /* 0x00009700ff0a77ac */ /* 0x000ee20008000a00 */
[----:B--2---:R-:W-:Y:S01]  /*2fa0*/  IMAD.HI.U32 R8, R3, UR8, R4 ;  /* 0x0000000803087c27 */ /* 0x004fe2000f8e0004 */
[----:B------:R-:W2:Y:S04]  /*2fb0*/  LDCU UR8, c[0x0][0x4c0] ;  /* 0x00009800ff0877ac */ /* 0x000ea80008000800 */
[----:B------:R-:W-:-:S04]  /*2fc0*/  SHF.R.U32.HI R9, RZ, UR9, R8 ;  /* 0x00000009ff097c19 */ /* 0x000fc80008011608 */
[----:B------:R-:W-:-:S05]  /*2fd0*/  IADD3 R4, PT, PT, -R9, RZ, RZ ;  /* 0x000000ff09047210 */ /* 0x000fca0007ffe1ff */
[----:B-1----:R-:W-:-:S04]  /*2fe0*/  IMAD R4, R4, UR5, R3 ;  /* 0x0000000504047c24 */ /* 0x002fc8000f8e0203 */
[C---:B---3--:R-:W-:Y:S02]  /*2ff0*/  IMAD R5, R4.reuse, UR10, RZ ;  /* 0x0000000a04057c24 */ /* 0x048fe4000f8e02ff */
[C---:B------:R-:W-:Y:S02]  /*3000*/  IMAD R6, R4.reuse, UR11, RZ ;  /* 0x0000000b04067c24 */ /* 0x040fe4000f8e02ff */
[----:B--2---:R-:W-:Y:S01]  /*3010*/  IMAD R4, R4, UR8, RZ ;  /* 0x0000000804047c24 */ /* 0x004fe2000f8e02ff */
[----:B------:R-:W-:Y:S06]  /*3020*/  @!P0 BRA `(.L_x_958) ;  /* 0x0000001400348947 */ /* 0x000fec0003800000 */
[----:B------:R-:W1:Y:S01]  /*3030*/  LDCU.64 UR8, c[0x0][0x398] ;  /* 0x00007300ff0877ac */ /* 0x000e620008000a00 */
[----:B------:R-:W-:Y:S02]  /*3040*/  MOV R8, RZ ;  /* 0x000000ff00087202 */ /* 0x000fe40000000f00 */
[----:B------:R-:W-:Y:S01]  /*3050*/  ISETP.NE.AND P0, PT, R0, 0x2, PT ;  /* 0x000000020000780c */ /* 0x000fe20003f05270 */
[----:B------:R-:W2:Y:S01]  /*3060*/  LDCU UR5, c[0x0][0x3a0] ;  /* 0x00007400ff0577ac */ /* 0x000ea20008000800 */
[----:B------:R-:W3:Y:S01]  /*3070*/  LDCU UR10, c[0x0][0x4c4] ;  /* 0x00009880ff0a77ac */ /* 0x000ee20008000800 */
[----:B------:R-:W4:Y:S01]  /*3080*/  LDCU.64 UR12, c[0x0][0x4c8] ;  /* 0x00009900ff0c77ac */ /* 0x000f220008000a00 */
[----:B-1----:R-:W-:-:S05]  /*3090*/  IMAD.HI.U32 R10, R9, UR9, R8 ;  /* 0x00000009090a7c27 */ /* 0x002fca000f8e0008 */
[----:B--2---:R-:W-:-:S04]  /*30a0*/  SHF.R.U32.HI R11, RZ, UR5, R10 ;  /* 0x00000005ff0b7c19 */ /* 0x004fc8000801160a */
[----:B------:R-:W-:-:S05]  /*30b0*/  IADD3 R7, PT, PT, -R11, RZ, RZ ;  /* 0x000000ff0b077210 */ /* 0x000fca0007ffe1ff */
[----:B------:R-:W-:-:S04]  /*30c0*/  IMAD R9, R7, UR8, R9 ;  /* 0x0000000807097c24 */ /* 0x000fc8000f8e0209 */
[C---:B---3--:R-:W-:Y:S02]  /*30d0*/  IMAD R5, R9.reuse, UR10, R5 ;  /* 0x0000000a09057c24 */ /* 0x048fe4000f8e0205 */
[C---:B----4-:R-:W-:Y:S02]  /*30e0*/  IMAD R6, R9.reuse, UR12, R6 ;  /* 0x0000000c09067c24 */ /* 0x050fe4000f8e0206 */
[----:B------:R-:W-:Y:S01]  /*30f0*/  IMAD R4, R9, UR13, R4 ;  /* 0x0000000d09047c24 */ /* 0x000fe2000f8e0204 */
[----:B------:R-:W-:Y:S06]  /*3100*/  @!P0 BRA `(.L_x_958) ;  /* 0x0000001000fc8947 */ /* 0x000fec0003800000 */
[----:B------:R-:W1:Y:S01]  /*3110*/  LDCU.64 UR8, c[0x0][0x3a8] ;  /* 0x00007500ff0877ac */ /* 0x000e620008000a00 */
[----:B------:R-:W-:Y:S01]  /*3120*/  HFMA2 R10, -RZ, RZ, 0, 0 ;  /* 0x00000000ff0a7431 */ /* 0x000fe200000001ff */
[----:B------:R-:W-:Y:S01]  /*3130*/  ISETP.NE.AND P0, PT, R0, 0x3, PT ;  /* 0x000000030000780c */ /* 0x000fe20003f05270 */
[----:B------:R-:W2:Y:S01]  /*3140*/  LDCU UR5, c[0x0][0x3a4] ;  /* 0x00007480ff0577ac */ /* 0x000ea20008000800 */
[----:B------:R-:W3:Y:S02]  /*3150*/  LDCU.64 UR10, c[0x0][0x4d0] ;  /* 0x00009a00ff0a77ac */ /* 0x000ee40008000a00 */
[----:B-1----:R-:W-:Y:S01]  /*3160*/  IMAD.HI.U32 R8, R11, UR8, R10 ;  /* 0x000000080b087c27 */ /* 0x002fe2000f8e000a */
[----:B------:R-:W1:Y:S04]  /*3170*/  LDCU UR8, c[0x0][0x4d8] ;  /* 0x00009b00ff0877ac */ /* 0x000e680008000800 */
[----:B------:R-:W-:-:S04]  /*3180*/  SHF.R.U32.HI R9, RZ, UR9, R8 ;  /* 0x00000009ff097c19 */ /* 0x000fc80008011608 */
[----:B------:R-:W-:-:S05]  /*3190*/  IADD3 R7, PT, PT, -R9, RZ, RZ ;  /* 0x000000ff09077210 */ /* 0x000fca0007ffe1ff */
[----:B--2---:R-:W-:-:S04]  /*31a0*/  IMAD R11, R7, UR5, R11 ;  /* 0x00000005070b7c24 */ /* 0x004fc8000f8e020b */
[C---:B---3--:R-:W-:Y:S02]  /*31b0*/  IMAD R5, R11.reuse, UR10, R5 ;  /* 0x0000000a0b057c24 */ /* 0x048fe4000f8e0205 */
[C---:B------:R-:W-:Y:S02]  /*31c0*/  IMAD R6, R11.reuse, UR11, R6 ;  /* 0x0000000b0b067c24 */ /* 0x040fe4000f8e0206 */
[----:B-1----:R-:W-:Y:S01]  /*31d0*/  IMAD R4, R11, UR8, R4 ;  /* 0x000000080b047c24 */ /* 0x002fe2000f8e0204 */
        /* <DEDUP_REMOVED lines=16> */
[----:B------:R-:W-:Y:S02]  /*32e0*/  MOV R10, RZ ;  /* 0x000000ff000a7202 */ /* 0x000fe40000000f00 */
[----:B------:R-:W-:Y:S01]  /*32f0*/  ISETP.NE.AND P0, PT, R0, 0x5, PT ;  /* 0x000000050000780c */ /* 0x000fe20003f05270 */
[----:B------:R-:W2:Y:S01]  /*3300*/  LDCU UR5, c[0x0][0x3bc] ;  /* 0x00007780ff0577ac */ /* 0x000ea20008000800 */
[----:B------:R-:W3:Y:S01]  /*3310*/  LDCU.64 UR10, c[0x0][0x4e8] ;  /* 0x00009d00ff0a77ac */ /* 0x000ee20008000a00 */
        /* <DEDUP_REMOVED lines=10> */
[----:B------:R-:W-:Y:S01]  /*33c0*/  HFMA2 R8, -RZ, RZ, 0, 0 ;  /* 0x00000000ff087431 */ /* 0x000fe200000001ff */
        /* <DEDUP_REMOVED lines=275> */
.L_x_958:
[----:B------:R-:W1:Y:S02]  /*4500*/  LDCU.128 UR8, c[0x0][0x5f0] ;  /* 0x0000be00ff0877ac */ /* 0x000e640008000c00 */
[----:B-1----:R-:W-:Y:S02]  /*4510*/  IADD3 R6, P0, PT, R6, UR8, RZ ;  /* 0x0000000806067c10 */ /* 0x002fe4000ff1e0ff */
        /* <DEDUP_REMOVED lines=16> */
[----:B------:R-:W1:Y:S01]  /*4620*/  MUFU.RCP R6, R10 ;  /* 0x0000000a00067308 */ /* 0x000e620000001000 */
[----:B------:R-:W-:Y:S01]  /*4630*/  FADD.FTZ R8, -R10, -RZ ;  /* 0x800000ff0a087221 */ /* 0x000fe20000010100 */
[----:B-1----:R-:W-:-:S06]  /*4640*/  FMUL.FTZ R6, R11, R6 ;  /* 0x000000060b067220 */ /* 0x002fcc0000410000 */
[----:B------:R-:W1:Y:S02]  /*4650*/  FRND.TRUNC R6, R6 ;  /* 0x0000000600067307 */ /* 0x000e64000020d000 */
[----:B-1----:R-:W-:-:S05]  /*4660*/  FFMA R8, R6, R8, R11 ;  /* 0x0000000806087223 */ /* 0x002fca000000000b */
        /* <DEDUP_REMOVED lines=13> */
.L_x_964:
[----:B------:R-:W-:Y:S01]  /*4740*/  FSETP.GEU.FTZ.AND P0, PT, R8, -R10, PT ;  /* 0x8000000a0800720b */ /* 0x000fe20003f1e000 */
[----:B------:R-:W-:-:S12]  /*4750*/  FADD.FTZ R6, R6, -1 ;  /* 0xbf80000006067421 */ /* 0x000fd80000010000 */
[----:B------:R-:W-:-:S07]  /*4760*/  @!P0 FADD.FTZ R6, R6, -1 ;  /* 0xbf80000006068421 */ /* 0x000fce0000010000 */
.L_x_963:
[----:B------:R-:W-:Y:S05]  /*4770*/  BSYNC.RECONVERGENT B3 ;  /* 0x0000000000037941 */ /* 0x000fea0003800200 */
.L_x_962:
[----:B------:R-:W-:Y:S01]  /*4780*/  FFMA.FTZ R11, -R10, R6, R11 ;  /* 0x000000060a0b7223 */ /* 0x000fe2000001010b */
[----:B------:R-:W-:Y:S06]  /*4790*/  BRA `(.L_x_960) ;  /* 0x0000000000787947 */ /* 0x000fec0003800000 */
.L_x_961:
        /* <DEDUP_REMOVED lines=12> */
[----:B0-----:R-:W-:-:S04]  /*4860*/  LOP3.LUT R12, R6, 0x3f800000, RZ, 0xfc, !PT ;  /* 0x3f800000060c7812 */ /* 0x001fc800078efcff */
[----:B------:R0:W1:Y:S03]  /*4870*/  MUFU.RCP R13, R12 ;  /* 0x0000000c000d7308 */ /* 0x0000660000001000 */
.L_x_967:
        /* <DEDUP_REMOVED lines=13> */
.L_x_966:
[----:B------:R-:W-:Y:S05]  /*4950*/  BSYNC.RECONVERGENT B3 ;  /* 0x0000000000037941 */ /* 0x000fea0003800200 */
.L_x_965:
[----:B------:R-:W-:-:S04]  /*4960*/  FMUL.FTZ R11, R11, 1.1920928955078125e-07 ;  /* 0x340000000b0b7820 */ /* 0x000fc80000410000 */
[----:B------:R-:W-:-:S07]  /*4970*/  FMUL.FTZ R11, R10, R11 ;  /* 0x0000000b0a0b7220 */ /* 0x000fce0000410000 */
.L_x_960:
[----:B------:R-:W-:Y:S05]  /*4980*/  BSYNC.RECONVERGENT B2 ;  /* 0x0000000000027941 */ /* 0x000fea0003800200 */
.L_x_959:
[----:B------:R-:W1:Y:S01]  /*4990*/  LDCU.64 UR8, c[0x0][0x5e8] ;  /* 0x0000bd00ff0877ac */ /* 0x000e620008000a00 */
[C---:B------:R-:W-:Y:S02]  /*49a0*/  FSETP.NAN.FTZ.AND P0, PT, |R11|.reuse, |R11|, PT ;  /* 0x4000000b0b00720b */ /* 0x040fe40003f18200 */
[----:B------:R-:W-:Y:S02]  /*49b0*/  LOP3.LUT R4, R11, 0x80000000, R4, 0xb8, !PT ;  /* 0x800000000b047812 */ /* 0x000fe400078eb804 */
[----:B------:R-:W-:Y:S02]  /*49c0*/  IADD3 R3, PT, PT, R3, 0x80, RZ ;  /* 0x0000008003037810 */ /* 0x000fe40007ffe0ff */
[----:B------:R-:W-:-:S04]  /*49d0*/  FSEL R11, R11, R4, P0 ;  /* 0x000000040b0b7208 */ /* 0x000fc80000000000 */
[----:B------:R-:W-:Y:S02]  /*49e0*/  F2FP.BF16.F32.PACK_AB R11, RZ, R11 ;  /* 0x0000000bff0b723e */ /* 0x000fe400000010ff */
[----:B-1----:R-:W-:-:S04]  /*49f0*/  IADD3 R4, P0, PT, R5, UR8, RZ ;  /* 0x0000000805047c10 */ /* 0x002fc8000ff1e0ff */
[----:B------:R-:W-:-:S05]  /*4a00*/  IADD3.X R5, PT, PT, RZ, UR9, RZ, P0, !PT ;  /* 0x00000009ff057c10 */ /* 0x000fca00087fe4ff */
[----:B------:R1:W-:Y:S04]  /*4a10*/  STG.E.U16 desc[UR6][R4.64], R11 ;  /* 0x0000000b04007986 */ /* 0x0003e8000c101506 */
.L_x_947:
[----:B------:R-:W-:-:S13]  /*4a20*/  ISETP.GE.AND P0, PT, R3, UR4, PT ;  /* 0x0000000403007c0c */ /* 0x000fda000bf06270 */
[----:B------:R-:W-:Y:S05]  /*4a30*/  @P0 BREAK.RELIABLE B0 ;  /* 0x0000000000000942 */ /* 0x000fea0003800100 */
[----:B------:R-:W-:Y:S05]  /*4a40*/  @P0 BRA `(.L_x_957) ;  /* 0x0000001800bc0947 */ /* 0x000fea0003800000 */
[----:B------:R-:W-:Y:S05]  /*4a50*/  BSYNC.RELIABLE B0 ;  /* 0x0000000000007941 */ /* 0x000fea0003800100 */
.L_x_946:
        /* <DEDUP_REMOVED lines=348> */
.L_x_968:
        /* <DEDUP_REMOVED lines=36> */
.L_x_974:
[----:B------:R-:W-:Y:S01]  /*6260*/  FSETP.GEU.FTZ.AND P0, PT, R8, -R10, PT ;  /* 0x8000000a0800720b */ /* 0x000fe20003f1e000 */
[----:B------:R-:W-:-:S12]  /*6270*/  FADD.FTZ R6, R6, -1 ;  /* 0xbf80000006067421 */ /* 0x000fd80000010000 */
[----:B------:R-:W-:-:S07]  /*6280*/  @!P0 FADD.FTZ R6, R6, -1 ;  /* 0xbf80000006068421 */ /* 0x000fce0000010000 */
.L_x_973:
[----:B------:R-:W-:Y:S05]  /*6290*/  BSYNC.RECONVERGENT B3 ;  /* 0x0000000000037941 */ /* 0x000fea0003800200 */
.L_x_972:
[----:B------:R-:W-:Y:S01]  /*62a0*/  FFMA.FTZ R11, -R10, R6, R11 ;  /* 0x000000060a0b7223 */ /* 0x000fe2000001010b */
[----:B------:R-:W-:Y:S06]  /*62b0*/  BRA `(.L_x_970) ;  /* 0x0000000000787947 */ /* 0x000fec0003800000 */
.L_x_971:
        /* <DEDUP_REMOVED lines=14> */
.L_x_977:
        /* <DEDUP_REMOVED lines=13> */
.L_x_976:
[----:B------:R-:W-:Y:S05]  /*6470*/  BSYNC.RECONVERGENT B3 ;  /* 0x0000000000037941 */ /* 0x000fea0003800200 */
.L_x_975:
[----:B------:R-:W-:-:S04]  /*6480*/  FMUL.FTZ R11, R11, 1.1920928955078125e-07 ;  /* 0x340000000b0b7820 */ /* 0x000fc80000410000 */
[----:B------:R-:W-:-:S07]  /*6490*/  FMUL.FTZ R11, R10, R11 ;  /* 0x0000000b0a0b7220 */ /* 0x000fce0000410000 */
.L_x_970:
[----:B------:R-:W-:Y:S05]  /*64a0*/  BSYNC.RECONVERGENT B2 ;  /* 0x0000000000027941 */ /* 0x000fea0003800200 */
.L_x_969:
        /* <DEDUP_REMOVED lines=9> */
.L_x_957:
[----:B------:R-:W-:Y:S05]  /*6540*/  BSYNC.RECONVERGENT B1 ;  /* 0x0000000000017941 */ /* 0x000fea0003800200 */
.L_x_945:
[----:B------:R-:W-:Y:S05]  /*6550*/  WARPSYNC.ALL ;  /* 0x0000000000007948 */ /* 0x000fea0003800000 */
[----:B------:R-:W-:-:S13]  /*6560*/  ISETP.GE.AND P0, PT, R3, UR4, PT ;  /* 0x0000000403007c0c */ /* 0x000fda000bf06270 */
[----:B------:R-:W-:Y:S05]  /*6570*/  @P0 EXIT ;  /* 0x000000000000094d */ /* 0x000fea0003800000 */
[----:B------:R-:W3:Y:S01]  /*6580*/  LDCU.64 UR4, c[0x0][0x390] ;  /* 0x00007200ff0477ac */ /* 0x000ee20008000a00 */
[----:B-12---:R-:W-:Y:S01]  /*6590*/  HFMA2 R4, -RZ, RZ, 0, 0 ;  /* 0x00000000ff047431 */ /* 0x006fe200000001ff */
[----:B------:R-:W-:Y:S01]  /*65a0*/  MOV R5, R3 ;  /* 0x0000000300057202 */ /* 0x000fe20000000f00 */
[----:B------:R-:W1:Y:S01]  /*65b0*/  LDCU UR8, c[0x0][0x38c] ;  /* 0x00007180ff0877ac */ /* 0x000e620008000800 */
[----:B------:R-:W-:Y:S01]  /*65c0*/  ISETP.NE.AND P0, PT, R2, RZ, PT ;  /* 0x000000ff0200720c */ /* 0x000fe20003f05270 */
[----:B------:R-:W2:Y:S01]  /*65d0*/  LDCU.64 UR10, c[0x0][0x4b8] ;  /* 0x00009700ff0a77ac */ /* 0x000ea20008000a00 */
[----:B---3--:R-:W-:Y:S01]  /*65e0*/  IMAD.HI.U32 R6, R3, UR4, R4 ;  /* 0x0000000403067c27 */ /* 0x008fe2000f8e0004 */
[----:B------:R-:W3:Y:S04]  /*65f0*/  LDCU UR4, c[0x0][0x4c0] ;  /* 0x00009800ff0477ac */ /* 0x000ee80008000800 */
[----:B------:R-:W-:-:S04]  /*6600*/  SHF.R.U32.HI R7, RZ, UR5, R6 ;  /* 0x00000005ff077c19 */ /* 0x000fc80008011606 */
[----:B------:R-:W-:-:S05]  /*6610*/  IADD3 R4, PT, PT, -R7, RZ, RZ ;  /* 0x000000ff07047210 */ /* 0x000fca0007ffe1ff */
[----:B-1----:R-:W-:-:S04]  /*6620*/  IMAD R2, R4, UR8, R3 ;  /* 0x0000000804027c24 */ /* 0x002fc8000f8e0203 */
[C---:B--2---:R-:W-:Y:S02]  /*6630*/  IMAD R3, R2.reuse, UR10, RZ ;  /* 0x0000000a02037c24 */ /* 0x044fe4000f8e02ff */
[C---:B------:R-:W-:Y:S02]  /*6640*/  IMAD R4, R2.reuse, UR11, RZ ;  /* 0x0000000b02047c24 */ /* 0x040fe4000f8e02ff */
[----:B---3--:R-:W-:Y:S01]  /*6650*/  IMAD R2, R2, UR4, RZ ;  /* 0x0000000402027c24 */ /* 0x008fe2000f8e02ff */
        /* <DEDUP_REMOVED lines=310> */
[----:B------:R-:W1:Y:S01]  /*79c0*/  LDCU.64 UR8, c[0x0][0x4a0] ;  /* 0x00009400ff0877ac */ /* 0x000e620008000a00 */
[----:B------:R-:W-:Y:S01]  /*79d0*/  HFMA2 R6, -RZ, RZ, 0, 0 ;  /* 0x00000000ff067431 */ /* 0x000fe200000001ff */
[----:B------:R-:W2:Y:S01]  /*79e0*/  LDCU UR4, c[0x0][0x4a8] ;  /* 0x00009500ff0477ac */ /* 0x000ea20008000800 */
[----:B------:R-:W3:Y:S09]  /*79f0*/  LDCU UR5, c[0x0][0x5cc] ;  /* 0x0000b980ff0577ac */ /* 0x000ef20008000800 */
[----:B0-----:R-:W0:Y:S01]  /*7a00*/  @P0 LDC.64 R12, c[0x0][0x4b0] ;  /* 0x00012c00ff0c0b82 */ /* 0x001e220000000a00 */
[----:B------:R-:W4:Y:S01]  /*7a10*/  LDCU.64 UR10, c[0x0][0x5d0] ;  /* 0x0000ba00ff0a77ac */ /* 0x000f220008000a00 */
[----:B-1----:R-:W-:-:S06]  /*7a20*/  IMAD.HI.U32 R10, R7, UR9, R6 ;  /* 0x00000009070a7c27 */ /* 0x002fcc000f8e0006 */
[----:B------:R-:W1:Y:S01]  /*7a30*/  @P0 LDC R15, c[0x0][0x4ac] ;  /* 0x00012b00ff0f0b82 */ /* 0x000e620000000800 */
[----:B--2---:R-:W-:Y:S02]  /*7a40*/  SHF.R.U32.HI R11, RZ, UR4, R10 ;  /* 0x00000004ff0b7c19 */ /* 0x004fe4000801160a */
[----:B------:R-:W-:Y:S02]  /*7a50*/  @P0 MOV R10, RZ ;  /* 0x000000ff000a0202 */ /* 0x000fe40000000f00 */
[----:B------:R-:W-:-:S03]  /*7a60*/  IADD3 R5, PT, PT, -R11, RZ, RZ ;  /* 0x000000ff0b057210 */ /* 0x000fc60007ffe1ff */
[----:B------:R-:W2:Y:S02]  /*7a70*/  @P0 LDC.64 R8, c[0x0][0x5d8] ;  /* 0x00017600ff080b82 */ /* 0x000ea40000000a00 */
[----:B------:R-:W-:-:S06]  /*7a80*/  IMAD R7, R5, UR8, R7 ;  /* 0x0000000805077c24 */ /* 0x000fcc000f8e0207 */
[----:B------:R-:W5:Y:S01]  /*7a90*/  @P0 LDC R6, c[0x0][0x5e0] ;  /* 0x00017800ff060b82 */ /* 0x000f620000000800 */
[----:B0-----:R-:W-:-:S04]  /*7aa0*/  @P0 IMAD.HI.U32 R0, R11, R12, R10 ;  /* 0x0000000c0b000227 */ /* 0x001fc800078e000a */
[C---:B---3--:R-:W-:Y:S01]  /*7ab0*/  IMAD R3, R7.reuse, UR5, R3 ;  /* 0x0000000507037c24 */ /* 0x048fe2000f8e0203 */
[----:B------:R-:W-:Y:S01]  /*7ac0*/  @P0 SHF.R.U32.HI R0, RZ, R13, R0 ;  /* 0x0000000dff000219 */ /* 0x000fe20000011600 */
[C---:B----4-:R-:W-:Y:S02]  /*7ad0*/  IMAD R4, R7.reuse, UR10, R4 ;  /* 0x0000000a07047c24 */ /* 0x050fe4000f8e0204 */
[----:B------:R-:W-:Y:S01]  /*7ae0*/  IMAD R2, R7, UR11, R2 ;  /* 0x0000000b07027c24 */ /* 0x000fe2000f8e0202 */
[----:B------:R-:W-:-:S05]  /*7af0*/  @P0 IADD3 R10, PT, PT, -R0, RZ, RZ ;  /* 0x000000ff000a0210 */ /* 0x000fca0007ffe1ff */
[----:B-1----:R-:W-:-:S04]  /*7b00*/  @P0 IMAD R11, R15, R10, R11 ;  /* 0x0000000a0f0b0224 */ /* 0x002fc800078e020b */
[C---:B--2---:R-:W-:Y:S02]  /*7b10*/  @P0 IMAD R3, R11.reuse, R8, R3 ;  /* 0x000000080b030224 */ /* 0x044fe400078e0203 */
[C---:B------:R-:W-:Y:S02]  /*7b20*/  @P0 IMAD R4, R11.reuse, R9, R4 ;  /* 0x000000090b040224 */ /* 0x040fe400078e0204 */
[----:B-----5:R-:W-:-:S07]  /*7b30*/  @P0 IMAD R2, R11, R6, R2 ;  /* 0x000000060b020224 */ /* 0x020fce00078e0202 */
.L_x_978:
[----:B------:R-:W1:Y:S01]  /*7b40*/  LDCU.128 UR8, c[0x0][0x5f0] ;  /* 0x0000be00ff0877ac */ /* 0x000e620008000c00 */
[----:B------:R-:W2:Y:S01]  /*7b50*/  LDCU.64 UR4, c[0x0][0x5e8] ;  /* 0x0000bd00ff0477ac */ /* 0x000ea20008000a00 */
[----:B-1----:R-:W-:Y:S02]  /*7b60*/  IADD3 R4, P0, PT, R4, UR8, RZ ;  /* 0x0000000804047c10 */ /* 0x002fe4000ff1e0ff */
[----:B------:R-:W-:Y:S02]  /*7b70*/  IADD3 R6, P1, PT, R2, UR10, RZ ;  /* 0x0000000a02067c10 */ /* 0x000fe4000ff3e0ff */
[----:B------:R-:W-:Y:S02]  /*7b80*/  IADD3.X R5, PT, PT, RZ, UR9, RZ, P0, !PT ;  /* 0x00000009ff057c10 */ /* 0x000fe400087fe4ff */
[----:B------:R-:W-:-:S03]  /*7b90*/  IADD3.X R7, PT, PT, RZ, UR11, RZ, P1, !PT ;  /* 0x0000000bff077c10 */ /* 0x000fc60008ffe4ff */
[----:B------:R-:W3:Y:S04]  /*7ba0*/  LDG.E.U16 R0, desc[UR6][R4.64] ;  /* 0x0000000604007981 */ /* 0x000ee8000c1e1500 */
[----:B------:R-:W4:Y:S01]  /*7bb0*/  LDG.E.U16 R6, desc[UR6][R6.64] ;  /* 0x0000000606067981 */ /* 0x000f22000c1e1500 */
[----:B--2---:R-:W-:Y:S01]  /*7bc0*/  IADD3 R2, P1, PT, R3, UR4, RZ ;  /* 0x0000000403027c10 */ /* 0x004fe2000ff3e0ff */
[----:B------:R-:W-:Y:S03]  /*7bd0*/  BSSY.RECONVERGENT B1, `(.L_x_979) ;  /* 0x0000042000017945 */ /* 0x000fe60003800200 */
[----:B------:R-:W-:Y:S02]  /*7be0*/  IADD3.X R3, PT, PT, RZ, UR5, RZ, P1, !PT ;  /* 0x00000005ff037c10 */ /* 0x000fe40008ffe4ff */
[----:B---3--:R-:W-:-:S02]  /*7bf0*/  SHF.L.U32 R0, R0, 0x10, RZ ;  /* 0x0000001000007819 */ /* 0x008fc400000006ff */
[----:B----4-:R-:W-:-:S03]  /*7c00*/  SHF.L.U32 R11, R6, 0x10, RZ ;  /* 0x00000010060b7819 */ /* 0x010fc600000006ff */
        /* <DEDUP_REMOVED lines=26> */
.L_x_984:
[----:B------:R-:W-:Y:S01]  /*7db0*/  FSETP.GEU.FTZ.AND P0, PT, R6, -R8, PT ;  /* 0x800000080600720b */ /* 0x000fe20003f1e000 */
[----:B------:R-:W-:-:S12]  /*7dc0*/  FADD.FTZ R4, R4, -1 ;  /* 0xbf80000004047421 */ /* 0x000fd80000010000 */
[----:B------:R-:W-:-:S07]  /*7dd0*/  @!P0 FADD.FTZ R4, R4, -1 ;  /* 0xbf80000004048421 */ /* 0x000fce0000010000 */
.L_x_983:
[----:B------:R-:W-:Y:S05]  /*7de0*/  BSYNC.RECONVERGENT B2 ;  /* 0x0000000000027941 */ /* 0x000fea0003800200 */
.L_x_982:
[----:B------:R-:W-:Y:S01]  /*7df0*/  FFMA.FTZ R9, -R8, R4, R9 ;  /* 0x0000000408097223 */ /* 0x000fe20000010109 */
[----:B------:R-:W-:Y:S06]  /*7e00*/  BRA `(.L_x_980) ;  /* 0x0000000000787947 */ /* 0x000fec0003800000 */
.L_x_981:
        /* <DEDUP_REMOVED lines=13> */
[----:B------:R1:W2:Y:S03]  /*7ee0*/  MUFU.RCP R11, R10 ;  /* 0x0000000a000b7308 */ /* 0x0002a60000001000 */
.L_x_987:
[----:B------:R-:W-:-:S04]  /*7ef0*/  VIMNMX.U32 R4, PT, PT, R5, 0xb800000, PT ;  /* 0x0b80000005047848 */ /* 0x000fc80003fe0000 */
[C---:B------:R-:W-:Y:S02]  /*7f00*/  IADD3 R9, PT, PT, R4.reuse, R9, RZ ;  /* 0x0000000904097210 */ /* 0x040fe40007ffe0ff */
[----:B------:R-:W-:-:S03]  /*7f10*/  IADD3 R5, PT, PT, -R4, R5, RZ ;  /* 0x0000000504057210 */ /* 0x000fc60007ffe1ff */
[----:B--2---:R-:W-:Y:S01]  /*7f20*/  FMUL.FTZ R6, R11, R9 ;  /* 0x000000090b067220 */ /* 0x004fe20000410000 */
[----:B------:R-:W-:-:S03]  /*7f30*/  ISETP.NE.AND P1, PT, R5, RZ, PT ;  /* 0x000000ff0500720c */ /* 0x000fc60003f25270 */
[----:B------:R-:W-:-:S04]  /*7f40*/  FFMA.FTZ R7, -R10, R6, R9 ;  /* 0x000000060a077223 */ /* 0x000fc80000010109 */
[----:B------:R-:W-:-:S04]  /*7f50*/  FFMA.FTZ R6, R11, R7, R6 ;  /* 0x000000070b067223 */ /* 0x000fc80000010006 */
[----:B------:R-:W-:-:S04]  /*7f60*/  FFMA.FTZ R7, -R10, R6, R9 ;  /* 0x000000060a077223 */ /* 0x000fc80000010109 */
[----:B------:R-:W-:-:S04]  /*7f70*/  FFMA.FTZ.RZ R7, R11, R7, R6 ;  /* 0x000000070b077223 */ /* 0x000fc8000001c006 */
[----:B------:R-:W2:Y:S02]  /*7f80*/  FRND.TRUNC R6, R7 ;  /* 0x0000000700067307 */ /* 0x000ea4000020d000 */
[----:B--2---:R-:W-:-:S05]  /*7f90*/  FFMA.FTZ R9, -R10, R6, R9 ;  /* 0x000000060a097223 */ /* 0x004fca0000010109 */
[----:B------:R-:W-:-:S13]  /*7fa0*/  ISETP.NE.AND P0, PT, R9, RZ, PT ;  /* 0x000000ff0900720c */ /* 0x000fda0003f05270 */
[----:B------:R-:W-:Y:S05]  /*7fb0*/  @P0 BRA P1, `(.L_x_987) ;  /* 0xfffffffc00cc0947 */ /* 0x000fea000083ffff */
.L_x_986:
[----:B------:R-:W-:Y:S05]  /*7fc0*/  BSYNC.RECONVERGENT B2 ;  /* 0x0000000000027941 */ /* 0x000fea0003800200 */
.L_x_985:
[----:B------:R-:W-:-:S04]  /*7fd0*/  FMUL.FTZ R9, R9, 1.1920928955078125e-07 ;  /* 0x3400000009097820 */ /* 0x000fc80000410000 */
[----:B------:R-:W-:-:S07]  /*7fe0*/  FMUL.FTZ R9, R8, R9 ;  /* 0x0000000908097220 */ /* 0x000fce0000410000 */
.L_x_980:
[----:B------:R-:W-:Y:S05]  /*7ff0*/  BSYNC.RECONVERGENT B1 ;  /* 0x0000000000017941 */ /* 0x000fea0003800200 */
.L_x_979:
[C---:B------:R-:W-:Y:S02]  /*8000*/  FSETP.NAN.FTZ.AND P0, PT, |R9|.reuse, |R9|, PT ;  /* 0x400000090900720b */ /* 0x040fe40003f18200 */
[----:B------:R-:W-:-:S04]  /*8010*/  LOP3.LUT R0, R9, 0x80000000, R0, 0xb8, !PT ;  /* 0x8000000009007812 */ /* 0x000fc800078eb800 */
[----:B------:R-:W-:-:S04]  /*8020*/  FSEL R0, R9, R0, P0 ;  /* 0x0000000009007208 */ /* 0x000fc80000000000 */
[----:B------:R-:W-:-:S05]  /*8030*/  F2FP.BF16.F32.PACK_AB R0, RZ, R0 ;  /* 0x00000000ff00723e */ /* 0x000fca00000010ff */
[----:B------:R-:W-:Y:S01]  /*8040*/  STG.E.U16 desc[UR6][R2.64], R0 ;  /* 0x0000000002007986 */ /* 0x000fe2000c101506 */
[----:B------:R-:W-:Y:S05]  /*8050*/  EXIT ;  /* 0x000000000000794d */ /* 0x000fea0003800000 */
.L_x_988:
        /* <DEDUP_REMOVED lines=10> */
.L_x_54780:


//--------------------- .text._ZN2at6native27unrolled_elementwise_kernelINS0_13BinaryFunctorIN3c108BFloat16ES4_S4_ZZZNS0_16fmod_kernel_cudaERNS_18TensorIteratorBaseEENKUlvE0_clEvENKUlvE2_clEvEUlS4_S4_E_EESt5arrayIPcLm3EELi4E23TrivialOffsetCalculatorILi2EjESE_ILi1EjENS0_6memory15LoadWithoutCastENSH_16StoreWithoutCastEEEviT_T0_T2_T3_T4_T5_ --------------------------
	.section	.text._ZN2at6native27unrolled_elementwise_kernelINS0_13BinaryFunctorIN3c108BFloat16ES4_S4_ZZZNS0_16fmod_kernel_cudaERNS_18TensorIteratorBaseEENKUlvE0_clEvENKUlvE2_clEvEUlS4_S4_E_EESt5arrayIPcLm3EELi4E23TrivialOffsetCalculatorILi2EjESE_ILi1EjENS0_6memory15LoadWithoutCastENSH_16StoreWithoutCastEEEviT_T0_T2_T3_T4_T5_,"ax",@progbits
	.align	128
        .global         _ZN2at6native27unrolled_elementwise_kernelINS0_13BinaryFunctorIN3c108BFloat16ES4_S4_ZZZNS0_16fmod_kernel_cudaERNS_18TensorIteratorBaseEENKUlvE0_clEvENKUlvE2_clEvEUlS4_S4_E_EESt5arrayIPcLm3EELi4E23TrivialOffsetCalculatorILi2EjESE_ILi1EjENS0_6memory15LoadWithoutCastENSH_16StoreWithoutCastEEEviT_T0_T2_T3_T4_T5_
        .type           _ZN2at6native27unrolled_elementwise_kernelINS0_13BinaryFunctorIN3c108BFloat16ES4_S4_ZZZNS0_16fmod_kernel_cudaERNS_18TensorIteratorBaseEENKUlvE0_clEvENKUlvE2_clEvEUlS4_S4_E_EESt5arrayIPcLm3EELi4E23TrivialOffsetCalculatorILi2EjESE_ILi1EjENS0_6memory15LoadWithoutCastENSH_16StoreWithoutCastEEEviT_T0_T2_T3_T4_T5_,@function
        .size           _ZN2at6native27unrolled_elementwise_kernelINS0_13BinaryFunctorIN3c108BFloat16ES4_S4_ZZZNS0_16fmod_kernel_cudaERNS_18TensorIteratorBaseEENKUlvE0_clEvENKUlvE2_clEvEUlS4_S4_E_EESt5arrayIPcLm3EELi4E23TrivialOffsetCalculatorILi2EjESE_ILi1EjENS0_6memory15LoadWithoutCastENSH_16StoreWithoutCastEEEviT_T0_T2_T3_T4_T5_,(.L_x_54781 - _ZN2at6native27unrolled_elementwise_kernelINS0_13BinaryFunctorIN3c108BFloat16ES4_S4_ZZZNS0_16fmod_kernel_cudaERNS_18TensorIteratorBaseEENKUlvE0_clEvENKUlvE2_clEvEUlS4_S4_E_EESt5arrayIPcLm3EELi4E23TrivialOffsetCalculatorILi2EjESE_ILi1EjENS0_6memory15LoadWithoutCastENSH_16StoreWithoutCastEEEviT_T0_T2_T3_T4_T5_)
        .other          _ZN2at6native27unrolled_elementwise_kernelINS0_13BinaryFunctorIN3c108BFloat16ES4_S4_ZZZNS0_16fmod_kernel_cudaERNS_18TensorIteratorBaseEENKUlvE0_clEvENKUlvE2_clEvEUlS4_S4_E_EESt5arrayIPcLm3EELi4E23TrivialOffsetCalculatorILi2EjESE_ILi1EjENS0_6memory15LoadWithoutCastENSH_16StoreWithoutCastEEEviT_T0_T2_T3_T4_T5_,@"STO_CUDA_ENTRY STV_DEFAULT"
_ZN2at6native27unrolled_elementwise_kernelINS0_13BinaryFunctorIN3c108BFloat16ES4_S4_ZZZNS0_16fmod_kernel_cudaERNS_18TensorIteratorBaseEENKUlvE0_clEvENKUlvE2_clEvEUlS4_S4_E_EESt5arrayIPcLm3EELi4E23TrivialOffsetCalculatorILi2EjESE_ILi1EjENS0_6memory15LoadWithoutCastENSH_16StoreWithoutCastEEEviT_T0_T2_T3_T4_T5_:
.text._ZN2at6native27unrolled_elementwise_kernelINS0_13BinaryFunctorIN3c108BFloat16ES4_S4_ZZZNS0_16fmod_kernel_cudaERNS_18TensorIteratorBaseEENKUlvE0_clEvENKUlvE2_clEvEUlS4_S4_E_EESt5arrayIPcLm3EELi4E23TrivialOffsetCalculatorILi2EjESE_ILi1EjENS0_6memory15LoadWithoutCastENSH_16StoreWithoutCastEEEviT_T0_T2_T3_T4_T5_:
[----:B------:R-:W-:Y:S01]  /*0000*/  LDC R1, c[0x0][0x37c] ;  /* 0x0000df00ff017b82 */ /* 0x000fe20000000800 */
[----:B------:R-:W0:Y:S07]  /*0010*/  S2R R0, SR_CTAID.X ;  /* 0x0000000000007919 */ /* 0x000e2e0000002500 */
[----:B------:R-:W0:Y:S01]  /*0020*/  LDC R3, c[0x0][0x380] ;  /* 0x0000e000ff037b82 */ /* 0x000e220000000800 */
[----:B------:R-:W1:Y:S01]  /*0030*/  LDCU.64 UR4, c[0x0][0x358] ;  /* 0x00006b00ff0477ac */ /* 0x000e620008000a00 */
[----:B------:R-:W-:Y:S01]  /*0040*/  PRMT R20, RZ, 0x7610, R20 ;  /* 0x00007610ff147816 */ /* 0x000fe20000000014 */
[----:B------:R-:W2:Y:S01]  /*0050*/  S2R R25, SR_TID.X ;  /* 0x0000000000197919 */ /* 0x000ea20000002100 */
[----:B------:R-:W-:-:S04]  /*0060*/  PRMT R22, RZ, 0x7610, R22 ;  /* 0x00007610ff167816 */ /* 0x000fc80000000016 */
[----:B------:R-:W3:Y:S08]  /*0070*/  LDC.64 R12, c[0x0][0x390] ;  /* 0x0000e400ff0c7b82 */ /* 0x000ef00000000a00 */
[----:B------:R-:W4:Y:S08]  /*0080*/  LDC.64 R8, c[0x0][0x398] ;  /* 0x0000e600ff087b82 */ /* 0x000f300000000a00 */
[----:B------:R-:W4:Y:S01]  /*0090*/  LDC.64 R6, c[0x0][0x390] ;  /* 0x0000e400ff067b82 */ /* 0x000f220000000a00 */
[----:B0-----:R-:W-:-:S07]  /*00a0*/  IMAD R18, R0, -0x200, R3 ;  /* 0xfffffe0000127824 */ /* 0x001fce00078e0203 */
[----:B------:R-:W0:Y:S01]  /*00b0*/  LDC.64 R4, c[0x0][0x398] ;  /* 0x0000e600ff047b82 */ /* 0x000e220000000a00 */
[----:B--2---:R-:W-:Y:S01]  /*00c0*/  IMAD.MOV.U32 R19, RZ, RZ, R25 ;  /* 0x000000ffff137224 */ /* 0x004fe200078e0019 */
[----:B------:R-:W-:-:S06]  /*00d0*/  ISETP.GE.AND P0, PT, R25, R18, PT ;  /* 0x000000121900720c */ /* 0x000fcc0003f06270 */
[----:B------:R-:W2:Y:S08]  /*00e0*/  LDC.64 R2, c[0x0][0x390] ;  /* 0x0000e400ff027b82 */ /* 0x000eb00000000a00 */
[----:B------:R-:W4:Y:S01]  /*00f0*/  LDC.64 R16, c[0x0][0x390] ;  /* 0x0000e400ff107b82 */ /* 0x000f220000000a00 */
[----:B------:R-:W-:Y:S02]  /*0100*/  @!P0 VIADD R25, R19, 0x80 ;  /* 0x0000008013198836 */ /* 0x000fe40000000000 */
[----:B------:R-:W-:-:S03]  /*0110*/  @!P0 IMAD R21, R0, 0x200, R19 ;  /* 0x0000020000158824 */ /* 0x000fc600078e0213 */
[----:B------:R-:W-:Y:S01]  /*0120*/  ISETP.GE.AND P1, PT, R25, R18, PT ;  /* 0x000000121900720c */ /* 0x000fe20003f26270 */
[----:B---3--:R-:W-:Y:S01]  /*0130*/  @!P0 IMAD.WIDE.U32 R12, R21, 0x2, R12 ;  /* 0x00000002150c8825 */ /* 0x008fe200078e000c */
[----:B------:R-:W3:Y:S01]  /*0140*/  LDC.64 R10, c[0x0][0x398] ;  /* 0x0000e600ff0a7b82 */ /* 0x000ee20000000a00 */
[----:B------:R-:W-:-:S03]  /*0150*/  PRMT R24, RZ, 0x7610, R24 ;  /* 0x00007610ff187816 */ /* 0x000fc60000000018 */
[----:B-1----:R1:W5:Y:S04]  /*0160*/  @!P0 LDG.E.U16 R20, desc[UR4][R12.64] ;  /* 0x000000040c148981 */ /* 0x002368000c1e1500 */
[----:B------:R-:W0:Y:S03]  /*0170*/  LDC.64 R14, c[0x0][0x398] ;  /* 0x0000e600ff0e7b82 */ /* 0x000e260000000a00 */
[----:B------:R-:W-:Y:S01]  /*0180*/  @!P1 IMAD R27, R0, 0x200, R25 ;  /* 0x00000200001b9824 */ /* 0x000fe200078e0219 */
[----:B------:R-:W-:-:S04]  /*0190*/  @!P1 IADD3 R25, PT, PT, R25, 0x80, RZ ;  /* 0x0000008019199810 */ /* 0x000fc80007ffe0ff */
[----:B------:R-:W-:Y:S01]  /*01a0*/  ISETP.GE.AND P3, PT, R25, R18, PT ;  /* 0x000000121900720c */ /* 0x000fe20003f66270 */
[----:B----4-:R-:W-:Y:S01]  /*01b0*/  @!P1 IMAD.WIDE.U32 R16, R27, 0x2, R16 ;  /* 0x000000021b109825 */ /* 0x010fe200078e0010 */
[----:B-1----:R-:W-:Y:S02]  /*01c0*/  PRMT R13, RZ, 0x7610, R13 ;  /* 0x00007610ff0d7816 */ /* 0x002fe4000000000d */
[----:B------:R-:W-:Y:S02]  /*01d0*/  PRMT R12, RZ, 0x7610, R12 ;  /* 0x00007610ff0c7816 */ /* 0x000fe4000000000c */
[----:B------:R1:W5:Y:S07]  /*01e0*/  @!P1 LDG.E.U16 R22, desc[UR4][R16.64] ;  /* 0x0000000410169981 */ /* 0x00036e000c1e1500 */
[----:B------:R-:W-:-:S02]  /*01f0*/  @!P3 IMAD R23, R0, 0x200, R25 ;  /* 0x000002000017b824 */ /* 0x000fc400078e0219 */
[----:B------:R-:W-:Y:S02]  /*0200*/  @!P3 VIADD R25, R25, 0x80 ;  /* 0x000000801919b836 */ /* 0x000fe40000000000 */
[----:B0-----:R-:W-:Y:S01]  /*0210*/  @!P0 IMAD.WIDE.U32 R14, R21, 0x2, R14 ;  /* 0x00000002150e8825 */ /* 0x001fe200078e000e */
[----:B------:R-:W-:Y:S02]  /*0220*/  PRMT R21, RZ, 0x7610, R21 ;  /* 0x00007610ff157816 */ /* 0x000fe40000000015 */
[----:B------:R-:W-:Y:S01]  /*0230*/  ISETP.GE.AND P2, PT, R25, R18, PT ;  /* 0x000000121900720c */ /* 0x000fe20003f46270 */
[----:B--2---:R-:W-:-:S03]  /*0240*/  @!P3 IMAD.WIDE.U32 R2, R23, 0x2, R2 ;  /* 0x000000021702b825 */ /* 0x004fc600078e0002 */
[----:B------:R1:W5:Y:S01]  /*0250*/  @!P0 LDG.E.U16 R21, desc[UR4][R14.64] ;  /* 0x000000040e158981 */ /* 0x000362000c1e1500 */
[----:B------:R-:W-:Y:S01]  /*0260*/  @!P3 IMAD.WIDE.U32 R8, R23, 0x2, R8 ;  /* 0x000000021708b825 */ /* 0x000fe200078e0008 */
[----:B------:R-:W-:Y:S02]  /*0270*/  PRMT R23, RZ, 0x7610, R23 ;  /* 0x00007610ff177816 */ /* 0x000fe40000000017 */
[----:B------:R1:W5:Y:S01]  /*0280*/  @!P3 LDG.E.U16 R24, desc[UR4][R2.64] ;  /* 0x000000040218b981 */ /* 0x000362000c1e1500 */
[----:B---3--:R-:W-:-:S03]  /*0290*/  @!P1 IMAD.WIDE.U32 R10, R27, 0x2, R10 ;  /* 0x000000021b0a9825 */ /* 0x008fc600078e000a */
[----:B------:R1:W5:Y:S01]  /*02a0*/  @!P3 LDG.E.U16 R23, desc[UR4][R8.64] ;  /* 0x000000040817b981 */ /* 0x000362000c1e1500 */
[----:B------:R-:W-:-:S05]  /*02b0*/  @!P2 LEA R25, R0, R25, 0x9 ;  /* 0x000000190019a211 */ /* 0x000fca00078e48ff */
[----:B------:R-:W-:-:S04]  /*02c0*/  @!P2 IMAD.WIDE.U32 R6, R25, 0x2, R6 ;  /* 0x000000021906a825 */ /* 0x000fc800078e0006 */
[----:B------:R-:W-:Y:S01]  /*02d0*/  @!P2 IMAD.WIDE.U32 R4, R25, 0x2, R4 ;  /* 0x000000021904a825 */ /* 0x000fe200078e0004 */
[----:B------:R-:W-:Y:S01]  /*02e0*/  PRMT R25, RZ, 0x7610, R25 ;  /* 0x00007610ff197816 */ /* 0x000fe20000000019 */
[----:B------:R1:W5:Y:S04]  /*02f0*/  @!P2 LDG.E.U16 R13, desc[UR4][R6.64] ;  /* 0x00000004060da981 */ /* 0x000368000c1e1500 */
[----:B------:R1:W5:Y:S04]  /*0300*/  @!P2 LDG.E.U16 R12, desc[UR4][R4.64] ;  /* 0x00000004040ca981 */ /* 0x000368000c1e1500 */
[----:B------:R1:W5:Y:S01]  /*0310*/  @!P1 LDG.E.U16 R25, desc[UR4][R10.64] ;  /* 0x000000040a199981 */ /* 0x000362000c1e1500 */
[----:B------:R-:W-:Y:S01]  /*0320*/  ISETP.GE.AND P0, PT, R19, R18, PT ;  /* 0x000000121300720c */ /* 0x000fe20003f06270 */
[----:B------:R-:W-:-:S12]  /*0330*/  BSSY.RECONVERGENT B1, `(.L_x_989) ;  /* 0x0000048000017945 */ /* 0x000fd80003800200 */
[----:B-1----:R-:W-:Y:S05]  /*0340*/  @P0 BRA `(.L_x_990) ;  /* 0x0000000400180947 */ /* 0x002fea0003800000 */
        /* <DEDUP_REMOVED lines=32> */
.L_x_995:
[----:B------:R-:W-:Y:S05]  /*0550*/  BSYNC.RECONVERGENT B2 ;  /* 0x0000000000027941 */ /* 0x000fea0003800200 */
.L_x_994:
[----:B------:R-:W-:Y:S01]  /*0560*/  FFMA.FTZ R3, -R6, R2, R3 ;  /* 0x0000000206037223 */ /* 0x000fe20000010103 */
[----:B------:R-:W-:Y:S06]  /*0570*/  BRA `(.L_x_992) ;  /* 0x0000000000787947 */ /* 0x000fec0003800000 */
.L_x_993:
        /* <DEDUP_REMOVED lines=14> */
.L_x_998:
        /* <DEDUP_REMOVED lines=13> */
.L_x_997:
[----:B------:R-:W-:Y:S05]  /*0730*/  BSYNC.RECONVERGENT B2 ;  /* 0x0000000000027941 */ /* 0x000fea0003800200 */
.L_x_996:
[----:B------:R-:W-:-:S04]  /*0740*/  FMUL.FTZ R2, R3, 1.1920928955078125e-07 ;  /* 0x3400000003027820 */ /* 0x000fc80000410000 */
[----:B------:R-:W-:-:S07]  /*0750*/  FMUL.FTZ R3, R7, R2 ;  /* 0x0000000207037220 */ /* 0x000fce0000410000 */
.L_x_992:
[----:B------:R-:W-:Y:S05]  /*0760*/  BSYNC.RECONVERGENT B0 ;  /* 0x0000000000007941 */ /* 0x000fea0003800200 */
.L_x_991:
[C---:B------:R-:W-:Y:S02]  /*0770*/  FSETP.NAN.FTZ.AND P0, PT, |R3|.reuse, |R3|, PT ;  /* 0x400000030300720b */ /* 0x040fe40003f18200 */
[----:B------:R-:W-:-:S04]  /*0780*/  LOP3.LUT R20, R3, 0x80000000, R20, 0xb8, !PT ;  /* 0x8000000003147812 */ /* 0x000fc800078eb814 */
[----:B------:R-:W-:-:S04]  /*0790*/  FSEL R2, R3, R20, P0 ;  /* 0x0000001403027208 */ /* 0x000fc80000000000 */
[----:B------:R-:W-:-:S07]  /*07a0*/  F2FP.BF16.F32.PACK_AB R2, RZ, R2 ;  /* 0x00000002ff02723e */ /* 0x000fce00000010ff */
.L_x_990:
[----:B------:R-:W-:Y:S05]  /*07b0*/  BSYNC.RECONVERGENT B1 ;  /* 0x0000000000017941 */ /* 0x000fea0003800200 */
.L_x_989:
[----:B------:R-:W-:Y:S01]  /*07c0*/  VIADD R3, R19, 0x80 ;  /* 0x0000008013037836 */ /* 0x000fe20000000000 */
[----:B------:R-:W-:Y:S04]  /*07d0*/  BSSY.RECONVERGENT B1, `(.L_x_999) ;  /* 0x0000049000017945 */ /* 0x000fe80003800200 */
[----:B------:R-:W-:-:S13]  /*07e0*/  ISETP.GE.AND P0, PT, R3, R18, PT ;  /* 0x000000120300720c */ /* 0x000fda0003f06270 */
[----:B------:R-:W-:Y:S05]  /*07f0*/  @P0 BRA `(.L_x_1000) ;  /* 0x0000000400180947 */ /* 0x000fea0003800000 */
[----:B-----5:R-:W-:Y:S01]  /*0800*/  IMAD.U32 R25, R25, 0x10000, RZ ;  /* 0x0001000019197824 */ /* 0x020fe200078e00ff */
[----:B------:R-:W-:Y:S01]  /*0810*/  SHF.L.U32 R22, R22, 0x10, RZ ;  /* 0x0000001016167819 */ /* 0x000fe200000006ff */
[----:B------:R-:W-:Y:S03]  /*0820*/  BSSY.RECONVERGENT B0, `(.L_x_1001) ;  /* 0x000003f000007945 */ /* 0x000fe60003800200 */
[C---:B------:R-:W-:Y:S01]  /*0830*/  FSETP.GEU.FTZ.AND P0, PT, |R22|.reuse, |R25|, PT ;  /* 0x400000191600720b */ /* 0x040fe20003f1e200 */
[----:B------:R-:W-:-:S12]  /*0840*/  FADD.FTZ R5, |R22|, -RZ ;  /* 0x800000ff16057221 */ /* 0x000fd80000010200 */
[----:B------:R-:W-:Y:S05]  /*0850*/  @!P0 BRA `(.L_x_1002) ;  /* 0x0000000000ec8947 */ /* 0x000fea0003800000 */
[----:B0-----:R-:W-:-:S05]  /*0860*/  FMUL.FTZ R8, |R25|, 8388608 ;  /* 0x4b00000019087820 */ /* 0x001fca0000410200 */
        /* <DEDUP_REMOVED lines=22> */
.L_x_1006:
[----:B------:R-:W-:Y:S01]  /*09d0*/  FSETP.GEU.FTZ.AND P0, PT, R7, -R8, PT ;  /* 0x800000080700720b */ /* 0x000fe20003f1e000 */
[----:B------:R-:W-:-:S12]  /*09e0*/  FADD.FTZ R4, R4, -1 ;  /* 0xbf80000004047421 */ /* 0x000fd80000010000 */
[----:B------:R-:W-:-:S07]  /*09f0*/  @!P0 FADD.FTZ R4, R4, -1 ;  /* 0xbf80000004048421 */ /* 0x000fce0000010000 */
.L_x_1005:
[----:B------:R-:W-:Y:S05]  /*0a00*/  BSYNC.RECONVERGENT B2 ;  /* 0x0000000000027941 */ /* 0x000fea0003800200 */
.L_x_1004:
[----:B------:R-:W-:Y:S01]  /*0a10*/  FFMA.FTZ R5, -R8, R4, R5 ;  /* 0x0000000408057223 */ /* 0x000fe20000010105 */
[----:B------:R-:W-:Y:S06]  /*0a20*/  BRA `(.L_x_1002) ;  /* 0x0000000000787947 */ /* 0x000fec0003800000 */
.L_x_1003:
        /* <DEDUP_REMOVED lines=14> */
.L_x_1009:
        /* <DEDUP_REMOVED lines=13> */
.L_x_1008:
[----:B------:R-:W-:Y:S05]  /*0be0*/  BSYNC.RECONVERGENT B2 ;  /* 0x0000000000027941 */ /* 0x000fea0003800200 */
.L_x_1007:
[----:B------:R-:W-:-:S04]  /*0bf0*/  FMUL.FTZ R4, R5, 1.1920928955078125e-07 ;  /* 0x3400000005047820 */ /* 0x000fc80000410000 */
[----:B------:R-:W-:-:S07]  /*0c00*/  FMUL.FTZ R5, R9, R4 ;  /* 0x0000000409057220 */ /* 0x000fce0000410000 */
.L_x_1002:
[----:B------:R-:W-:Y:S05]  /*0c10*/  BSYNC.RECONVERGENT B0 ;  /* 0x0000000000007941 */ /* 0x000fea0003800200 */
.L_x_1001:
[C---:B------:R-:W-:Y:S02]  /*0c20*/  FSETP.NAN.FTZ.AND P0, PT, |R5|.reuse, |R5|, PT ;  /* 0x400000050500720b */ /* 0x040fe40003f18200 */
[----:B------:R-:W-:-:S04]  /*0c30*/  LOP3.LUT R22, R5, 0x80000000, R22, 0xb8, !PT ;  /* 0x8000000005167812 */ /* 0x000fc800078eb816 */
[----:B------:R-:W-:-:S04]  /*0c40*/  FSEL R4, R5, R22, P0 ;  /* 0x0000001605047208 */ /* 0x000fc80000000000 */
[----:B------:R-:W-:-:S07]  /*0c50*/  F2FP.BF16.F32.PACK_AB R4, RZ, R4 ;  /* 0x00000004ff04723e */ /* 0x000fce00000010ff */
.L_x_1000:
[----:B------:R-:W-:Y:S05]  /*0c60*/  BSYNC.RECONVERGENT B1 ;  /* 0x0000000000017941 */ /* 0x000fea0003800200 */
.L_x_999:
[----:B------:R-:W-:Y:S01]  /*0c70*/  IADD3 R5, PT, PT, R19, 0x100, RZ ;  /* 0x0000010013057810 */ /* 0x000fe20007ffe0ff */
[----:B------:R-:W-:Y:S03]  /*0c80*/  BSSY.RECONVERGENT B1, `(.L_x_1010) ;  /* 0x0000049000017945 */ /* 0x000fe60003800200 */
[----:B------:R-:W-:-:S13]  /*0c90*/  ISETP.GE.AND P0, PT, R5, R18, PT ;  /* 0x000000120500720c */ /* 0x000fda0003f06270 */
[----:B------:R-:W-:Y:S05]  /*0ca0*/  @P0 BRA `(.L_x_1011) ;  /* 0x0000000400180947 */ /* 0x000fea0003800000 */
[----:B-----5:R-:W-:Y:S01]  /*0cb0*/  IMAD.U32 R24, R24, 0x10000, RZ ;  /* 0x0001000018187824 */ /* 0x020fe200078e00ff */
[----:B------:R-:W-:Y:S01]  /*0cc0*/  BSSY.RECONVERGENT B0, `(.L_x_1012) ;  /* 0x0000040000007945 */ /* 0x000fe20003800200 */
[----:B------:R-:W-:Y:S02]  /*0cd0*/  IMAD.U32 R23, R23, 0x10000, RZ ;  /* 0x0001000017177824 */ /* 0x000fe400078e00ff */
[----:B------:R-:W-:-:S03]  /*0ce0*/  FADD.FTZ R5, |R24|, -RZ ;  /* 0x800000ff18057221 */ /* 0x000fc60000010200 */
[----:B------:R-:W-:-:S13]  /*0cf0*/  FSETP.GEU.FTZ.AND P0, PT, |R24|, |R23|, PT ;  /* 0x400000171800720b */ /* 0x000fda0003f1e200 */
        /* <DEDUP_REMOVED lines=24> */
.L_x_1017:
[----:B------:R-:W-:Y:S01]  /*0e80*/  FSETP.GEU.FTZ.AND P0, PT, R8, -R10, PT ;  /* 0x8000000a0800720b */ /* 0x000fe20003f1e000 */
[----:B------:R-:W-:-:S12]  /*0e90*/  FADD.FTZ R6, R6, -1 ;  /* 0xbf80000006067421 */ /* 0x000fd80000010000 */
[----:B------:R-:W-:-:S07]  /*0ea0*/  @!P0 FADD.FTZ R6, R6, -1 ;  /* 0xbf80000006068421 */ /* 0x000fce0000010000 */
.L_x_1016:
[----:B------:R-:W-:Y:S05]  /*0eb0*/  BSYNC.RECONVERGENT B2 ;  /* 0x0000000000027941 */ /* 0x000fea0003800200 */
.L_x_1015:
[----:B------:R-:W-:Y:S01]  /*0ec0*/  FFMA.FTZ R5, -R10, R6, R5 ;  /* 0x000000060a057223 */ /* 0x000fe20000010105 */
[----:B------:R-:W-:Y:S06]  /*0ed0*/  BRA `(.L_x_1013) ;  /* 0x0000000000787947 */ /* 0x000fec0003800000 */
.L_x_1014:
        /* <DEDUP_REMOVED lines=14> */
.L_x_1020:
[----:B------:R-:W-:-:S04]  /*0fc0*/  VIMNMX.U32 R6, PT, PT, R7, 0xb800000, PT ;  /* 0x0b80000007067848 */ /* 0x000fc80003fe0000 */
[----:B------:R-:W-:Y:S01]  /*0fd0*/  IADD3 R5, PT, PT, R6, R5, RZ ;  /* 0x0000000506057210 */ /* 0x000fe20007ffe0ff */
[----:B------:R-:W-:-:S04]  /*0fe0*/  IMAD.IADD R7, R7, 0x1, -R6 ;  /* 0x0000000107077824 */ /* 0x000fc800078e0a06 */
        /* <DEDUP_REMOVED lines=10> */
.L_x_1019:
[----:B------:R-:W-:Y:S05]  /*1090*/  BSYNC.RECONVERGENT B2 ;  /* 0x0000000000027941 */ /* 0x000fea0003800200 */
.L_x_1018:
[----:B------:R-:W-:-:S04]  /*10a0*/  FMUL.FTZ R5, R5, 1.1920928955078125e-07 ;  /* 0x3400000005057820 */ /* 0x000fc80000410000 */
[----:B------:R-:W-:-:S07]  /*10b0*/  FMUL.FTZ R5, R10, R5 ;  /* 0x000000050a057220 */ /* 0x000fce0000410000 */
.L_x_1013:
[----:B------:R-:W-:Y:S05]  /*10c0*/  BSYNC.RECONVERGENT B0 ;  /* 0x0000000000007941 */ /* 0x000fea0003800200 */
.L_x_1012:
[C---:B------:R-:W-:Y:S02]  /*10d0*/  FSETP.NAN.FTZ.AND P0, PT, |R5|.reuse, |R5|, PT ;  /* 0x400000050500720b */ /* 0x040fe40003f18200 */
[----:B------:R-:W-:-:S04]  /*10e0*/  LOP3.LUT R24, R5, 0x80000000, R24, 0xb8, !PT ;  /* 0x8000000005187812 */ /* 0x000fc800078eb818 */
[----:B------:R-:W-:-:S04]  /*10f0*/  FSEL R5, R5, R24, P0 ;  /* 0x0000001805057208 */ /* 0x000fc80000000000 */
[----:B------:R-:W-:-:S07]  /*1100*/  F2FP.BF16.F32.PACK_AB R5, RZ, R5 ;  /* 0x00000005ff05723e */ /* 0x000fce00000010ff */
.L_x_1011:
[----:B------:R-:W-:Y:S05]  /*1110*/  BSYNC.RECONVERGENT B1 ;  /* 0x0000000000017941 */ /* 0x000fea0003800200 */
.L_x_1010:
        /* <DEDUP_REMOVED lines=24> */
[----:B0-----:R-:W-:Y:S01]  /*12a0*/  FADD.FTZ R8, |R12|, |R12| ;  /* 0x4000000c0c087221 */ /* 0x001fe20000010200 */
        /* <DEDUP_REMOVED lines=8> */
.L_x_1028:
[----:B------:R-:W-:Y:S01]  /*1330*/  FSETP.GEU.FTZ.AND P0, PT, R9, -R11, PT ;  /* 0x8000000b0900720b */ /* 0x000fe20003f1e000 */
[----:B------:R-:W-:-:S12]  /*1340*/  FADD.FTZ R7, R7, -1 ;  /* 0xbf80000007077421 */ /* 0x000fd80000010000 */
[----:B------:R-:W-:-:S07]  /*1350*/  @!P0 FADD.FTZ R7, R7, -1 ;  /* 0xbf80000007078421 */ /* 0x000fce0000010000 */
.L_x_1027:
[----:B------:R-:W-:Y:S05]  /*1360*/  BSYNC.RECONVERGENT B2 ;  /* 0x0000000000027941 */ /* 0x000fea0003800200 */
.L_x_1026:
[----:B------:R-:W-:Y:S01]  /*1370*/  FFMA.FTZ R6, -R11, R7, R6 ;  /* 0x000000070b067223 */ /* 0x000fe20000010106 */
[----:B------:R-:W-:Y:S06]  /*1380*/  BRA `(.L_x_1024) ;  /* 0x0000000000787947 */ /* 0x000fec0003800000 */
.L_x_1025:
[----:B------:R-:W-:Y:S01]  /*1390*/  LOP3.LUT R11, R9, 0xff800000, RZ, 0xc0, !PT ;  /* 0xff800000090b7812 */ /* 0x000fe200078ec0ff */
[----:B------:R-:W-:Y:S01]  /*13a0*/  BSSY.RECONVERGENT B2, `(.L_x_1029) ;  /* 0x000001a000027945 */ /* 0x000fe20003800200 */
[C---:B------:R-:W-:Y:S02]  /*13b0*/  ISETP.GT.U32.AND P0, PT, R6.reuse, 0x7f7fffff, PT ;  /* 0x7f7fffff0600780c */ /* 0x040fe40003f04070 */
[C---:B------:R-:W-:Y:S02]  /*13c0*/  IADD3 R7, PT, PT, R6.reuse, 0xb800000, -R11 ;  /* 0x0b80000006077810 */ /* 0x040fe40007ffe80b */
[----:B------:R-:W-:Y:S02]  /*13d0*/  LOP3.LUT R6, R6, 0x7fffff, RZ, 0xc0, !PT ;  /* 0x007fffff06067812 */ /* 0x000fe400078ec0ff */
[----:B0-----:R-:W-:Y:S02]  /*13e0*/  LOP3.LUT P1, R8, R7, 0xff800000, RZ, 0xc0, !PT ;  /* 0xff80000007087812 */ /* 0x001fe4000782c0ff */
        /* <DEDUP_REMOVED lines=8> */
.L_x_1031:
        /* <DEDUP_REMOVED lines=13> */
.L_x_1030:
[----:B------:R-:W-:Y:S05]  /*1540*/  BSYNC.RECONVERGENT B2 ;  /* 0x0000000000027941 */ /* 0x000fea0003800200 */
.L_x_1029:
[----:B------:R-:W-:-:S04]  /*1550*/  FMUL.FTZ R6, R6, 1.1920928955078125e-07 ;  /* 0x3400000006067820 */ /* 0x000fc80000410000 */
[----:B------:R-:W-:-:S07]  /*1560*/  FMUL.FTZ R6, R11, R6 ;  /* 0x000000060b067220 */ /* 0x000fce0000410000 */
.L_x_1024:
[----:B------:R-:W-:Y:S05]  /*1570*/  BSYNC.RECONVERGENT B0 ;  /* 0x0000000000007941 */ /* 0x000fea0003800200 */
.L_x_1023:
[C---:B------:R-:W-:Y:S02]  /*1580*/  FSETP.NAN.FTZ.AND P0, PT, |R6|.reuse, |R6|, PT ;  /* 0x400000060600720b */ /* 0x040fe40003f18200 */
[----:B------:R-:W-:-:S04]  /*1590*/  LOP3.LUT R13, R6, 0x80000000, R13, 0xb8, !PT ;  /* 0x80000000060d7812 */ /* 0x000fc800078eb80d */
[----:B------:R-:W-:-:S04]  /*15a0*/  FSEL R13, R6, R13, P0 ;  /* 0x0000000d060d7208 */ /* 0x000fc80000000000 */
[----:B------:R-:W-:-:S07]  /*15b0*/  F2FP.BF16.F32.PACK_AB R13, RZ, R13 ;  /* 0x0000000dff0d723e */ /* 0x000fce00000010ff */
.L_x_1022:
[----:B------:R-:W-:Y:S05]  /*15c0*/  BSYNC.RECONVERGENT B1 ;  /* 0x0000000000017941 */ /* 0x000fea0003800200 */
.L_x_1021:
[----:B------:R-:W-:Y:S01]  /*15d0*/  ISETP.GE.AND P0, PT, R19, R18, PT ;  /* 0x000000121300720c */ /* 0x000fe20003f06270 */
[----:B------:R-:W-:Y:S04]  /*15e0*/  BSSY.RECONVERGENT B0, `(.L_x_1032) ;  /* 0x0000017000007945 */ /* 0x000fe80003800200 */
[----:B------:R-:W-:Y:S08]  /*15f0*/  BSSY.RELIABLE B1, `(.L_x_1033) ;  /* 0x000000f000017945 */ /* 0x000ff00003800100 */
[----:B------:R-:W-:Y:S05]  /*1600*/  @P0 BRA `(.L_x_1034) ;  /* 0x0000000000340947 */ /* 0x000fea0003800000 */
[----:B------:R-:W1:Y:S01]  /*1610*/  LDC.64 R6, c[0x0][0x388] ;  /* 0x0000e200ff067b82 */ /* 0x000e620000000a00 */
[----:B------:R-:W-:Y:S02]  /*1620*/  IMAD R9, R0, 0x200, R19 ;  /* 0x0000020000097824 */ /* 0x000fe400078e0213 */
[----:B------:R-:W-:-:S05]  /*1630*/  IMAD.MOV.U32 R19, RZ, RZ, R3 ;  /* 0x000000ffff137224 */ /* 0x000fca00078e0003 */
[----:B------:R-:W-:-:S13]  /*1640*/  ISETP.GE.AND P0, PT, R19, R18, PT ;  /* 0x000000121300720c */ /* 0x000fda0003f06270 */
[----:B------:R-:W-:Y:S05]  /*1650*/  @P0 BREAK.RELIABLE B1 ;  /* 0x0000000000010942 */ /* 0x000fea0003800100 */
[----:B-1----:R-:W-:-:S05]  /*1660*/  IMAD.WIDE.U32 R6, R9, 0x2, R6 ;  /* 0x0000000209067825 */ /* 0x002fca00078e0006 */
[----:B------:R1:W-:Y:S01]  /*1670*/  STG.E.U16 desc[UR4][R6.64], R2 ;  /* 0x0000000206007986 */ /* 0x0003e2000c101504 */
[----:B------:R-:W-:Y:S05]  /*1680*/  @P0 BRA `(.L_x_1035) ;  /* 0x0000000000300947 */ /* 0x000fea0003800000 */
[----:B-1----:R-:W1:Y:S01]  /*1690*/  LDC.64 R2, c[0x0][0x388] ;  /* 0x0000e200ff027b82 */ /* 0x002e620000000a00 */
[----:B------:R-:W-:Y:S01]  /*16a0*/  LEA R7, R0, R19, 0x9 ;  /* 0x0000001300077211 */ /* 0x000fe200078e48ff */
[----:B------:R-:W-:-:S04]  /*16b0*/  VIADD R19, R19, 0x80 ;  /* 0x0000008013137836 */ /* 0x000fc80000000000 */
[----:B-1----:R-:W-:-:S05]  /*16c0*/  IMAD.WIDE.U32 R2, R7, 0x2, R2 ;  /* 0x0000000207027825 */ /* 0x002fca00078e0002 */
[----:B------:R1:W-:Y:S02]  /*16d0*/  STG.E.U16 desc[UR4][R2.64], R4 ;  /* 0x0000000402007986 */ /* 0x0003e4000c101504 */
.L_x_1034:
[----:B------:R-:W-:Y:S05]  /*16e0*/  BSYNC.RELIABLE B1 ;  /* 0x0000000000017941 */ /* 0x000fea0003800100 */
.L_x_1033:
[----:B------:R-:W-:-:S13]  /*16f0*/  ISETP.GE.AND P0, PT, R19, R18, PT ;  /* 0x000000121300720c */ /* 0x000fda0003f06270 */
[----:B-1----:R-:W1:Y:S01]  /*1700*/  @!P0 LDC.64 R2, c[0x0][0x388] ;  /* 0x0000e200ff028b82 */ /* 0x002e620000000a00 */
[----:B------:R-:W-:Y:S01]  /*1710*/  @!P0 IMAD R7, R0, 0x200, R19 ;  /* 0x0000020000078824 */ /* 0x000fe200078e0213 */
[----:B------:R-:W-:-:S03]  /*1720*/  @!P0 IADD3 R19, PT, PT, R19, 0x80, RZ ;  /* 0x0000008013138810 */ /* 0x000fc60007ffe0ff */
[----:B-1----:R-:W-:-:S05]  /*1730*/  @!P0 IMAD.WIDE.U32 R2, R7, 0x2, R2 ;  /* 0x0000000207028825 */ /* 0x002fca00078e0002 */
[----:B------:R2:W-:Y:S02]  /*1740*/  @!P0 STG.E.U16 desc[UR4][R2.64], R5 ;  /* 0x0000000502008986 */ /* 0x0005e4000c101504 */
.L_x_1035:
[----:B------:R-:W-:Y:S05]  /*1750*/  BSYNC.RECONVERGENT B0 ;  /* 0x0000000000007941 */ /* 0x000fea0003800200 */
.L_x_1032:
[----:B------:R-:W-:Y:S05]  /*1760*/  WARPSYNC.ALL ;  /* 0x0000000000007948 */ /* 0x000fea0003800000 */
[----:B------:R-:W-:-:S13]  /*1770*/  ISETP.GE.AND P0, PT, R19, R18, PT ;  /* 0x000000121300720c */ /* 0x000fda0003f06270 */
[----:B------:R-:W-:Y:S05]  /*1780*/  @P0 EXIT ;  /* 0x000000000000094d */ /* 0x000fea0003800000 */
[----:B-12---:R-:W1:Y:S01]  /*1790*/  LDC.64 R2, c[0x0][0x388] ;  /* 0x0000e200ff027b82 */ /* 0x006e620000000a00 */
[----:B------:R-:W-:-:S04]  /*17a0*/  IMAD R19, R0, 0x200, R19 ;  /* 0x0000020000137824 */ /* 0x000fc800078e0213 */
[----:B-1----:R-:W-:-:S05]  /*17b0*/  IMAD.WIDE.U32 R2, R19, 0x2, R2 ;  /* 0x0000000213027825 */ /* 0x002fca00078e0002 */
[----:B-----5:R-:W-:Y:S01]  /*17c0*/  STG.E.U16 desc[UR4][R2.64], R13 ;  /* 0x0000000d02007986 */ /* 0x020fe2000c101504 */
[----:B------:R-:W-:Y:S05]  /*17d0*/  EXIT ;  /* 0x000000000000794d */ /* 0x000fea0003800000 */
.L_x_1036:
        /* <DEDUP_REMOVED lines=10> */
.L_x_54781:


//--------------------- .text._ZN2at6native29vectorized_elementwise_kernelILi2ENS0_13BinaryFunctorIN3c108BFloat16ES4_S4_ZZZNS0_16fmod_kernel_cudaERNS_18TensorIteratorBaseEENKUlvE0_clEvENKUlvE2_clEvEUlS4_S4_E_EESt5arrayIPcLm3EEEEviT0_T1_ --------------------------
	.section	.text._ZN2at6native29vectorized_elementwise_kernelILi2ENS0_13BinaryFunctorIN3c108BFloat16ES4_S4_ZZZNS0_16fmod_kernel_cudaERNS_18TensorIteratorBaseEENKUlvE0_clEvENKUlvE2_clEvEUlS4_S4_E_EESt5arrayIPcLm3EEEEviT0_T1_,"ax",@progbits
	.align	128
        .global         _ZN2at6native29vectorized_elementwise_kernelILi2ENS0_13BinaryFunctorIN3c108BFloat16ES4_S4_ZZZNS0_16fmod_kernel_cudaERNS_18TensorIteratorBaseEENKUlvE0_clEvENKUlvE2_clEvEUlS4_S4_E_EESt5arrayIPcLm3EEEEviT0_T1_
        .type           _ZN2at6native29vectorized_elementwise_kernelILi2ENS0_13BinaryFunctorIN3c108BFloat16ES4_S4_ZZZNS0_16fmod_kernel_cudaERNS_18TensorIteratorBaseEENKUlvE0_clEvENKUlvE2_clEvEUlS4_S4_E_EESt5arrayIPcLm3EEEEviT0_T1_,@function
        .size           _ZN2at6native29vectorized_elementwise_kernelILi2ENS0_13BinaryFunctorIN3c108BFloat16ES4_S4_ZZZNS0_16fmod_kernel_cudaERNS_18TensorIteratorBaseEENKUlvE0_clEvENKUlvE2_clEvEUlS4_S4_E_EESt5arrayIPcLm3EEEEviT0_T1_,(.L_x_54782 - _ZN2at6native29vectorized_elementwise_kernelILi2ENS0_13BinaryFunctorIN3c108BFloat16ES4_S4_ZZZNS0_16fmod_kernel_cudaERNS_18TensorIteratorBaseEENKUlvE0_clEvENKUlvE2_clEvEUlS4_S4_E_EESt5arrayIPcLm3EEEEviT0_T1_)
        .other          _ZN2at6native29vectorized_elementwise_kernelILi2ENS0_13BinaryFunctorIN3c108BFloat16ES4_S4_ZZZNS0_16fmod_kernel_cudaERNS_18TensorIteratorBaseEENKUlvE0_clEvENKUlvE2_clEvEUlS4_S4_E_EESt5arrayIPcLm3EEEEviT0_T1_,@"STO_CUDA_ENTRY STV_DEFAULT"
_ZN2at6native29vectorized_elementwise_kernelILi2ENS0_13BinaryFunctorIN3c108BFloat16ES4_S4_ZZZNS0_16fmod_kernel_cudaERNS_18TensorIteratorBaseEENKUlvE0_clEvENKUlvE2_clEvEUlS4_S4_E_EESt5arrayIPcLm3EEEEviT0_T1_:
.text._ZN2at6native29vectorized_elementwise_kernelILi2ENS0_13BinaryFunctorIN3c108BFloat16ES4_S4_ZZZNS0_16fmod_kernel_cudaERNS_18TensorIteratorBaseEENKUlvE0_clEvENKUlvE2_clEvEUlS4_S4_E_EESt5arrayIPcLm3EEEEviT0_T1_:
[----:B------:R-:W-:Y:S01]  /*0000*/  LDC R1, c[0x0][0x37c] ;  /* 0x0000df00ff017b82 */ /* 0x000fe20000000800 */
[----:B------:R-:W0:Y:S01]  /*0010*/  S2R R4, SR_CTAID.X ;  /* 0x0000000000047919 */ /* 0x000e220000002500 */
[----:B------:R-:W1:Y:S01]  /*0020*/  LDCU UR6, c[0x0][0x380] ;  /* 0x00007000ff0677ac */ /* 0x000e620008000800 */
[----:B------:R-:W2:Y:S01]  /*0030*/  LDCU.64 UR4, c[0x0][0x358] ;  /* 0x00006b00ff0477ac */ /* 0x000ea20008000a00 */
[----:B0-----:R-:W-:-:S05]  /*0040*/  IMAD.SHL.U32 R4, R4, 0x400, RZ ;  /* 0x0000040004047824 */ /* 0x001fca00078e00ff */
[----:B-1----:R-:W-:-:S04]  /*0050*/  IADD3 R5, PT, PT, -R4, UR6, RZ ;  /* 0x0000000604057c10 */ /* 0x002fc8000fffe1ff */
[----:B------:R-:W-:-:S13]  /*0060*/  ISETP.GT.U32.AND P0, PT, R5, 0x3ff, PT ;  /* 0x000003ff0500780c */ /* 0x000fda0003f04070 */
[----:B--2---:R-:W-:Y:S05]  /*0070*/  @P0 BRA `(.L_x_1037) ;  /* 0x0000002c00d80947 */ /* 0x004fea0003800000 */
[----:B------:R-:W0:Y:S01]  /*0080*/  S2R R26, SR_TID.X ;  /* 0x00000000001a7919 */ /* 0x000e220000002100 */
[----:B------:R-:W1:Y:S01]  /*0090*/  LDC.64 R10, c[0x0][0x390] ;  /* 0x0000e400ff0a7b82 */ /* 0x000e620000000a00 */
[----:B------:R-:W-:-:S07]  /*00a0*/  PRMT R8, RZ, 0x7610, R8 ;  /* 0x00007610ff087816 */ /* 0x000fce0000000008 */
[----:B------:R-:W2:Y:S08]  /*00b0*/  LDC.64 R14, c[0x0][0x398] ;  /* 0x0000e600ff0e7b82 */ /* 0x000eb00000000a00 */
[----:B------:R-:W3:Y:S08]  /*00c0*/  LDC.64 R22, c[0x0][0x390] ;  /* 0x0000e400ff167b82 */ /* 0x000ef00000000a00 */
[----:B------:R-:W4:Y:S01]  /*00d0*/  LDC.64 R12, c[0x0][0x398] ;  /* 0x0000e600ff0c7b82 */ /* 0x000f220000000a00 */
[----:B0-----:R-:W-:Y:S01]  /*00e0*/  ISETP.GE.U32.AND P3, PT, R26, R5, PT ;  /* 0x000000051a00720c */ /* 0x001fe20003f66070 */
[----:B------:R-:W-:-:S06]  /*00f0*/  IMAD.MOV.U32 R6, RZ, RZ, R26 ;  /* 0x000000ffff067224 */ /* 0x000fcc00078e001a */
[----:B------:R-:W0:Y:S08]  /*0100*/  LDC.64 R2, c[0x0][0x390] ;  /* 0x0000e400ff027b82 */ /* 0x000e300000000a00 */
[----:B------:R-:W0:Y:S01]  /*0110*/  LDC.64 R24, c[0x0][0x398] ;  /* 0x0000e600ff187b82 */ /* 0x000e220000000a00 */
[----:B------:R-:W-:Y:S02]  /*0120*/  @!P3 VIADD R26, R6, 0x80 ;  /* 0x00000080061ab836 */ /* 0x000fe40000000000 */
[----:B------:R-:W-:-:S03]  /*0130*/  @!P3 IMAD.IADD R7, R4, 0x1, R6 ;  /* 0x000000010407b824 */ /* 0x000fc600078e0206 */
[----:B------:R-:W-:Y:S01]  /*0140*/  ISETP.GE.U32.AND P0, PT, R26, R5, PT ;  /* 0x000000051a00720c */ /* 0x000fe20003f06070 */
[C---:B-1----:R-:W-:Y:S01]  /*0150*/  @!P3 IMAD.WIDE.U32 R10, R7.reuse, 0x2, R10 ;  /* 0x00000002070ab825 */ /* 0x042fe200078e000a */
[----:B------:R-:W1:Y:S03]  /*0160*/  LDC.64 R18, c[0x0][0x390] ;  /* 0x0000e400ff127b82 */ /* 0x000e660000000a00 */
[----:B--2---:R-:W-:Y:S01]  /*0170*/  @!P3 IMAD.WIDE.U32 R14, R7, 0x2, R14 ;  /* 0x00000002070eb825 */ /* 0x004fe200078e000e */
[----:B------:R-:W-:-:S04]  /*0180*/  PRMT R7, RZ, 0x7610, R7 ;  /* 0x00007610ff077816 */ /* 0x000fc80000000007 */
[----:B------:R2:W5:Y:S01]  /*0190*/  @!P3 LDG.E.U16 R8, desc[UR4][R14.64] ;  /* 0x000000040e08b981 */ /* 0x000562000c1e1500 */
[----:B------:R-:W1:Y:S02]  /*01a0*/  LDC.64 R28, c[0x0][0x390] ;  /* 0x0000e400ff1c7b82 */ /* 0x000e640000000a00 */
[----:B------:R-:W-:Y:S01]  /*01b0*/  @!P0 IMAD.IADD R17, R4, 0x1, R26 ;  /* 0x0000000104118824 */ /* 0x000fe200078e021a */
[----:B------:R-:W-:Y:S01]  /*01c0*/  @!P0 IADD3 R26, PT, PT, R26, 0x80, RZ ;  /* 0x000000801a1a8810 */ /* 0x000fe20007ffe0ff */
[----:B------:R4:W5:Y:S03]  /*01d0*/  @!P3 LDG.E.U16 R7, desc[UR4][R10.64] ;  /* 0x000000040a07b981 */ /* 0x000966000c1e1500 */
[----:B------:R-:W-:Y:S01]  /*01e0*/  ISETP.GE.U32.AND P1, PT, R26, R5, PT ;  /* 0x000000051a00720c */ /* 0x000fe20003f26070 */
[----:B--2---:R-:W2:-:S12]  /*01f0*/  LDC.64 R14, c[0x0][0x390] ;  /* 0x0000e400ff0e7b82 */ /* 0x004e980000000a00 */
[----:B------:R-:W-:Y:S02]  /*0200*/  @!P1 IMAD.IADD R9, R4, 0x1, R26 ;  /* 0x0000000104099824 */ /* 0x000fe400078e021a */
[----:B------:R-:W-:-:S05]  /*0210*/  @!P1 VIADD R26, R26, 0x80 ;  /* 0x000000801a1a9836 */ /* 0x000fca0000000000 */
[----:B------:R-:W-:Y:S01]  /*0220*/  ISETP.GE.U32.AND P2, PT, R26, R5, PT ;  /* 0x000000051a00720c */ /* 0x000fe20003f46070 */
[----:B---3--:R-:W-:Y:S01]  /*0230*/  @!P0 IMAD.WIDE.U32 R22, R17, 0x2, R22 ;  /* 0x0000000211168825 */ /* 0x008fe200078e0016 */
[----:B----4-:R-:W-:-:S11]  /*0240*/  PRMT R11, RZ, 0x7610, R11 ;  /* 0x00007610ff0b7816 */ /* 0x010fd6000000000b */
[----:B------:R-:W-:Y:S01]  /*0250*/  @!P2 IMAD.IADD R27, R4, 0x1, R26 ;  /* 0x00000001041ba824 */ /* 0x000fe200078e021a */
[----:B------:R-:W-:-:S04]  /*0260*/  @!P2 IADD3 R26, PT, PT, R26, 0x80, RZ ;  /* 0x000000801a1aa810 */ /* 0x000fc80007ffe0ff */
[----:B------:R-:W-:Y:S01]  /*0270*/  ISETP.GE.U32.AND P3, PT, R26, R5, PT ;  /* 0x000000051a00720c */ /* 0x000fe20003f66070 */
[----:B------:R-:W-:Y:S02]  /*0280*/  @!P0 IMAD.WIDE.U32 R12, R17, 0x2, R12 ;  /* 0x00000002110c8825 */ /* 0x000fe400078e000c */
[----:B------:R-:W3:Y:S02]  /*0290*/  LDC.64 R16, c[0x0][0x398] ;  /* 0x0000e600ff107b82 */ /* 0x000ee40000000a00 */
[----:B0-----:R-:W-:Y:S01]  /*02a0*/  @!P1 IMAD.WIDE.U32 R2, R9, 0x2, R2 ;  /* 0x0000000209029825 */ /* 0x001fe200078e0002 */
[----:B------:R-:W-:-:S03]  /*02b0*/  PRMT R10, RZ, 0x7610, R10 ;  /* 0x00007610ff0a7816 */ /* 0x000fc6000000000a */
[----:B------:R-:W-:Y:S01]  /*02c0*/  @!P1 IMAD.WIDE.U32 R24, R9, 0x2, R24 ;  /* 0x0000000209189825 */ /* 0x000fe200078e0018 */
[----:B------:R-:W-:Y:S01]  /*02d0*/  PRMT R9, RZ, 0x7610, R9 ;  /* 0x00007610ff097816 */ /* 0x000fe20000000009 */
[----:B------:R0:W5:Y:S04]  /*02e0*/  @!P1 LDG.E.U16 R11, desc[UR4][R2.64] ;  /* 0x00000004020b9981 */ /* 0x000168000c1e1500 */
[----:B------:R4:W5:Y:S04]  /*02f0*/  @!P0 LDG.E.U16 R10, desc[UR4][R12.64] ;  /* 0x000000040c0a8981 */ /* 0x000968000c1e1500 */
[----:B------:R1:W5:Y:S01]  /*0300*/  @!P0 LDG.E.U16 R9, desc[UR4][R22.64] ;  /* 0x0000000416098981 */ /* 0x000362000c1e1500 */
[----:B0-----:R-:W-:-:S02]  /*0310*/  @!P3 IMAD.IADD R3, R4, 0x1, R26 ;  /* 0x000000010403b824 */ /* 0x001fc400078e021a */
[----:B------:R-:W-:Y:S01]  /*0320*/  @!P3 VIADD R26, R26, 0x80 ;  /* 0x000000801a1ab836 */ /* 0x000fe20000000000 */
[----:B----4-:R-:W0:Y:S04]  /*0330*/  LDC.64 R12, c[0x0][0x398] ;  /* 0x0000e600ff0c7b82 */ /* 0x010e280000000a00 */
[----:B------:R-:W-:-:S04]  /*0340*/  ISETP.GE.U32.AND P0, PT, R26, R5, PT ;  /* 0x000000051a00720c */ /* 0x000fc80003f06070 */
[----:B-1----:R-:W1:Y:S01]  /*0350*/  LDC.64 R22, c[0x0][0x398] ;  /* 0x0000e600ff167b82 */ /* 0x002e620000000a00 */
[----:B------:R-:W-:Y:S01]  /*0360*/  PRMT R20, RZ, 0x7610, R20 ;  /* 0x00007610ff147816 */ /* 0x000fe20000000014 */
[----:B------:R-:W-:-:S04]  /*0370*/  @!P2 IMAD.WIDE.U32 R18, R27, 0x2, R18 ;  /* 0x000000021b12a825 */ /* 0x000fc800078e0012 */
[----:B---3--:R-:W-:Y:S01]  /*0380*/  @!P2 IMAD.WIDE.U32 R16, R27, 0x2, R16 ;  /* 0x000000021b10a825 */ /* 0x008fe200078e0010 */
[----:B------:R3:W5:Y:S03]  /*0390*/  @!P1 LDG.E.U16 R20, desc[UR4][R24.64] ;  /* 0x0000000418149981 */ /* 0x000766000c1e1500 */
[----:B------:R-:W-:Y:S02]  /*03a0*/  @!P0 IMAD.IADD R27, R4, 0x1, R26 ;  /* 0x00000001041b8824 */ /* 0x000fe400078e021a */
[----:B------:R-:W-:Y:S01]  /*03b0*/  @!P0 VIADD R26, R26, 0x80 ;  /* 0x000000801a1a8836 */ /* 0x000fe20000000000 */
[----:B------:R-:W-:-:S04]  /*03c0*/  PRMT R21, RZ, 0x7610, R21 ;  /* 0x00007610ff157816 */ /* 0x000fc80000000015 */
[----:B------:R-:W-:Y:S02]  /*03d0*/  ISETP.GE.U32.AND P1, PT, R26, R5, PT ;  /* 0x000000051a00720c */ /* 0x000fe40003f26070 */
[----:B---3--:R-:W-:Y:S01]  /*03e0*/  PRMT R24, RZ, 0x7610, R24 ;  /* 0x00007610ff187816 */ /* 0x008fe20000000018 */
[----:B------:R3:W5:Y:S01]  /*03f0*/  @!P2 LDG.E.U16 R21, desc[UR4][R18.64] ;  /* 0x000000041215a981 */ /* 0x000762000c1e1500 */
[----:B------:R-:W-:Y:S01]  /*0400*/  PRMT R2, RZ, 0x7610, R2 ;  /* 0x00007610ff027816 */ /* 0x000fe20000000002 */
[----:B-1----:R-:W-:-:S03]  /*0410*/  @!P0 IMAD.WIDE.U32 R22, R27, 0x2, R22 ;  /* 0x000000021b168825 */ /* 0x002fc600078e0016 */
[----:B------:R1:W5:Y:S01]  /*0420*/  @!P2 LDG.E.U16 R24, desc[UR4][R16.64] ;  /* 0x000000041018a981 */ /* 0x000362000c1e1500 */
[----:B--2---:R-:W-:-:S03]  /*0430*/  @!P3 IMAD.WIDE.U32 R14, R3, 0x2, R14 ;  /* 0x00000002030eb825 */ /* 0x004fc600078e000e */
[----:B------:R2:W5:Y:S01]  /*0440*/  @!P0 LDG.E.U16 R2, desc[UR4][R22.64] ;  /* 0x0000000416028981 */ /* 0x000562000c1e1500 */
[----:B---3--:R-:W3:Y:S01]  /*0450*/  LDC.64 R18, c[0x0][0x390] ;  /* 0x0000e400ff127b82 */ /* 0x008ee20000000a00 */
[----:B0-----:R-:W-:Y:S01]  /*0460*/  @!P3 IMAD.WIDE.U32 R12, R3, 0x2, R12 ;  /* 0x00000002030cb825 */ /* 0x001fe200078e000c */
[----:B------:R-:W-:-:S06]  /*0470*/  PRMT R3, RZ, 0x7610, R3 ;  /* 0x00007610ff037816 */ /* 0x000fcc0000000003 */
[----:B-1----:R-:W0:Y:S01]  /*0480*/  LDC.64 R16, c[0x0][0x398] ;  /* 0x0000e600ff107b82 */ /* 0x002e220000000a00 */
[----:B------:R-:W-:Y:S01]  /*0490*/  @!P0 IMAD.WIDE.U32 R28, R27, 0x2, R28 ;  /* 0x000000021b1c8825 */ /* 0x000fe200078e001c */
[----:B--2---:R-:W-:-:S03]  /*04a0*/  @!P1 IADD3 R23, PT, PT, R4, R26, RZ ;  /* 0x0000001a04179210 */ /* 0x004fc60007ffe0ff */
[----:B------:R-:W-:Y:S01]  /*04b0*/  @!P1 VIADD R26, R26, 0x80 ;  /* 0x000000801a1a9836 */ /* 0x000fe20000000000 */
[----:B------:R1:W5:Y:S04]  /*04c0*/  @!P0 LDG.E.U16 R3, desc[UR4][R28.64] ;  /* 0x000000041c038981 */ /* 0x000368000c1e1500 */
[----:B------:R-:W-:Y:S02]  /*04d0*/  ISETP.GE.U32.AND P0, PT, R26, R5, PT ;  /* 0x000000051a00720c */ /* 0x000fe40003f06070 */
[----:B------:R-:W-:Y:S01]  /*04e0*/  PRMT R27, RZ, 0x7610, R27 ;  /* 0x00007610ff1b7816 */ /* 0x000fe2000000001b */
[----:B---3--:R-:W-:-:S05]  /*04f0*/  @!P1 IMAD.WIDE.U32 R18, R23, 0x2, R18 ;  /* 0x0000000217129825 */ /* 0x008fca00078e0012 */
[----:B------:R-:W5:Y:S05]  /*0500*/  @!P1 LDG.E.U16 R27, desc[UR4][R18.64] ;  /* 0x00000004121b9981 */ /* 0x000f6a000c1e1500 */
[--C-:B-1----:R-:W-:Y:S01]  /*0510*/  @!P0 IMAD.IADD R29, R4, 0x1, R26.reuse ;  /* 0x00000001041d8824 */ /* 0x102fe200078e021a */
[----:B------:R-:W-:Y:S01]  /*0520*/  PRMT R26, RZ, 0x7610, R26 ;  /* 0x00007610ff1a7816 */ /* 0x000fe2000000001a */
[----:B0-----:R-:W-:-:S05]  /*0530*/  @!P1 IMAD.WIDE.U32 R16, R23, 0x2, R16 ;  /* 0x0000000217109825 */ /* 0x001fca00078e0010 */
[----:B------:R-:W5:Y:S01]  /*0540*/  @!P1 LDG.E.U16 R26, desc[UR4][R16.64] ;  /* 0x00000004101a9981 */ /* 0x000f62000c1e1500 */
[----:B------:R-:W-:Y:S02]  /*0550*/  PRMT R25, RZ, 0x7610, R25 ;  /* 0x00007610ff197816 */ /* 0x000fe40000000019 */
[----:B------:R-:W-:-:S04]  /*0560*/  PRMT R0, RZ, 0x7610, R0 ;  /* 0x00007610ff007816 */ /* 0x000fc80000000000 */
[----:B------:R0:W5:Y:S04]  /*0570*/  @!P3 LDG.E.U16 R25, desc[UR4][R14.64] ;  /* 0x000000040e19b981 */ /* 0x000168000c1e1500 */
[----:B------:R1:W5:Y:S01]  /*0580*/  @!P3 LDG.E.U16 R0, desc[UR4][R12.64] ;  /* 0x000000040c00b981 */ /* 0x000362000c1e1500 */
[----:B0-----:R-:W0:Y:S08]  /*0590*/  LDC.64 R14, c[0x0][0x398] ;  /* 0x0000e600ff0e7b82 */ /* 0x001e300000000a00 */
[----:B-1----:R-:W1:Y:S01]  /*05a0*/  LDC.64 R12, c[0x0][0x390] ;  /* 0x0000e400ff0c7b82 */ /* 0x002e620000000a00 */
[----:B------:R-:W-:-:S02]  /*05b0*/  PRMT R23, RZ, 0x7610, R23 ;  /* 0x00007610ff177816 */ /* 0x000fc40000000017 */
[----:B------:R-:W-:Y:S01]  /*05c0*/  PRMT R22, RZ, 0x7610, R22 ;  /* 0x00007610ff167816 */ /* 0x000fe20000000016 */
[----:B0-----:R-:W-:-:S05]  /*05d0*/  @!P0 IMAD.WIDE.U32 R14, R29, 0x2, R14 ;  /* 0x000000021d0e8825 */ /* 0x001fca00078e000e */
[----:B------:R0:W5:Y:S01]  /*05e0*/  @!P0 LDG.E.U16 R22, desc[UR4][R14.64] ;  /* 0x000000040e168981 */ /* 0x000162000c1e1500 */
[----:B-1----:R-:W-:-:S05]  /*05f0*/  @!P0 IMAD.WIDE.U32 R12, R29, 0x2, R12 ;  /* 0x000000021d0c8825 */ /* 0x002fca00078e000c */
[----:B------:R0:W5:Y:S01]  /*0600*/  @!P0 LDG.E.U16 R23, desc[UR4][R12.64] ;  /* 0x000000040c178981 */ /* 0x000162000c1e1500 */
[----:B------:R-:W-:Y:S01]  /*0610*/  ISETP.GE.U32.AND P0, PT, R6, R5, PT ;  /* 0x000000050600720c */ /* 0x000fe20003f06070 */
[----:B------:R-:W-:-:S12]  /*0620*/  BSSY.RECONVERGENT B1, `(.L_x_1038) ;  /* 0x000004a000017945 */ /* 0x000fd80003800200 */
[----:B0-----:R-:W-:Y:S05]  /*0630*/  @P0 BRA `(.L_x_1039) ;  /* 0x0000000400200947 */ /* 0x001fea0003800000 */
        /* <DEDUP_REMOVED lines=11> */
[----:B------:R-:W0:Y:S02]  /*06f0*/  MUFU.RCP R15, R13 ;  /* 0x0000000d000f7308 */ /* 0x000e240000001000 */
        /* <DEDUP_REMOVED lines=20> */
.L_x_1044:
[----:B------:R-:W-:Y:S05]  /*0840*/  BSYNC.RECONVERGENT B2 ;  /* 0x0000000000027941 */ /* 0x000fea0003800200 */
.L_x_1043:
[----:B------:R-:W-:Y:S01]  /*0850*/  FFMA.FTZ R8, -R13, R17, R8 ;  /* 0x000000110d087223 */ /* 0x000fe20000010108 */
[----:B------:R-:W-:Y:S06]  /*0860*/  BRA `(.L_x_1041) ;  /* 0x0000000000807947 */ /* 0x000fec0003800000 */
.L_x_1042:
        /* <DEDUP_REMOVED lines=11> */
[----:B------:R-:W-:Y:S01]  /*0920*/  LOP3.LUT R12, R13, 0x7fffff, RZ, 0xc0, !PT ;  /* 0x007fffff0d0c7812 */ /* 0x000fe200078ec0ff */
[----:B------:R-:W-:-:S03]  /*0930*/  IMAD.MOV.U32 R16, RZ, RZ, R15 ;  /* 0x000000ffff107224 */ /* 0x000fc600078e000f */
[----:B------:R-:W-:-:S04]  /*0940*/  LOP3.LUT R12, R12, 0x3f800000, RZ, 0xfc, !PT ;  /* 0x3f8000000c0c7812 */ /* 0x000fc800078efcff */
[----:B------:R0:W1:Y:S03]  /*0950*/  MUFU.RCP R13, R12 ;  /* 0x0000000c000d7308 */ /* 0x0000660000001000 */
.L_x_1047:
        /* <DEDUP_REMOVED lines=8> */
[----:B------:R-:W-:-:S06]  /*09e0*/  FFMA.FTZ.RZ R19, R13, R19, R18 ;  /* 0x000000130d137223 */ /* 0x000fcc000001c012 */
[----:B------:R-:W1:Y:S02]  /*09f0*/  FRND.TRUNC R19, R19 ;  /* 0x0000001300137307 */ /* 0x000e64000020d000 */
[----:B-1----:R-:W-:-:S05]  /*0a00*/  FFMA.FTZ R16, -R12, R19, R17 ;  /* 0x000000130c107223 */ /* 0x002fca0000010111 */
[----:B------:R-:W-:Y:S02]  /*0a10*/  ISETP.NE.AND P0, PT, R16, RZ, PT ;  /* 0x000000ff1000720c */ /* 0x000fe40003f05270 */
[----:B------:R-:W-:-:S11]  /*0a20*/  MOV R15, R16 ;  /* 0x00000010000f7202 */ /* 0x000fd60000000f00 */
[----:B------:R-:W-:Y:S05]  /*0a30*/  @P0 BRA P1, `(.L_x_1047) ;  /* 0xfffffffc00c80947 */ /* 0x000fea000083ffff */
.L_x_1046:
[----:B------:R-:W-:Y:S05]  /*0a40*/  BSYNC.RECONVERGENT B2 ;  /* 0x0000000000027941 */ /* 0x000fea0003800200 */
.L_x_1045:
[----:B------:R-:W-:-:S04]  /*0a50*/  FMUL.FTZ R15, R15, 1.1920928955078125e-07 ;  /* 0x340000000f0f7820 */ /* 0x000fc80000410000 */
[----:B------:R-:W-:-:S07]  /*0a60*/  FMUL.FTZ R8, R8, R15 ;  /* 0x0000000f08087220 */ /* 0x000fce0000410000 */
.L_x_1041:
[----:B------:R-:W-:Y:S05]  /*0a70*/  BSYNC.RECONVERGENT B0 ;  /* 0x0000000000007941 */ /* 0x000fea0003800200 */
.L_x_1040:
[C---:B------:R-:W-:Y:S02]  /*0a80*/  FSETP.NAN.FTZ.AND P0, PT, |R8|.reuse, |R8|, PT ;  /* 0x400000080800720b */ /* 0x040fe40003f18200 */
[----:B------:R-:W-:-:S04]  /*0a90*/  LOP3.LUT R7, R8, 0x80000000, R7, 0xb8, !PT ;  /* 0x8000000008077812 */ /* 0x000fc800078eb807 */
[----:B------:R-:W-:-:S04]  /*0aa0*/  FSEL R7, R8, R7, P0 ;  /* 0x0000000708077208 */ /* 0x000fc80000000000 */
[----:B------:R-:W-:-:S07]  /*0ab0*/  F2FP.BF16.F32.PACK_AB R7, RZ, R7 ;  /* 0x00000007ff07723e */ /* 0x000fce00000010ff */
.L_x_1039:
[----:B------:R-:W-:Y:S05]  /*0ac0*/  BSYNC.RECONVERGENT B1 ;  /* 0x0000000000017941 */ /* 0x000fea0003800200 */
.L_x_1038:
[----:B-----5:R-:W-:Y:S01]  /*0ad0*/  VIADD R8, R6, 0x80 ;  /* 0x0000008006087836 */ /* 0x020fe20000000000 */
[----:B------:R-:W-:Y:S04]  /*0ae0*/  BSSY.RECONVERGENT B1, `(.L_x_1048) ;  /* 0x000004b000017945 */ /* 0x000fe80003800200 */
[----:B------:R-:W-:-:S13]  /*0af0*/  ISETP.GE.U32.AND P0, PT, R8, R5, PT ;  /* 0x000000050800720c */ /* 0x000fda0003f06070 */
[----:B------:R-:W-:Y:S05]  /*0b00*/  @P0 BRA `(.L_x_1049) ;  /* 0x0000000400200947 */ /* 0x000fea0003800000 */
[----:B------:R-:W-:Y:S01]  /*0b10*/  IMAD.U32 R9, R9, 0x10000, RZ ;  /* 0x0001000009097824 */ /* 0x000fe200078e00ff */
[----:B------:R-:W-:Y:S01]  /*0b20*/  BSSY.RECONVERGENT B0, `(.L_x_1050) ;  /* 0x0000042000007945 */ /* 0x000fe20003800200 */
[----:B0-----:R-:W-:Y:S02]  /*0b30*/  IMAD.U32 R12, R10, 0x10000, RZ ;  /* 0x000100000a0c7824 */ /* 0x001fe400078e00ff */
        /* <DEDUP_REMOVED lines=26> */
.L_x_1055:
[----:B------:R-:W-:Y:S01]  /*0ce0*/  FSETP.GEU.FTZ.AND P0, PT, R15, -R17, PT ;  /* 0x800000110f00720b */ /* 0x000fe20003f1e000 */
[----:B------:R-:W-:-:S12]  /*0cf0*/  FADD.FTZ R13, R13, -1 ;  /* 0xbf8000000d0d7421 */ /* 0x000fd80000010000 */
[----:B------:R-:W-:-:S07]  /*0d00*/  @!P0 FADD.FTZ R13, R13, -1 ;  /* 0xbf8000000d0d8421 */ /* 0x000fce0000010000 */
.L_x_1054:
[----:B------:R-:W-:Y:S05]  /*0d10*/  BSYNC.RECONVERGENT B2 ;  /* 0x0000000000027941 */ /* 0x000fea0003800200 */
.L_x_1053:
[----:B------:R-:W-:Y:S01]  /*0d20*/  FFMA.FTZ R10, -R17, R13, R10 ;  /* 0x0000000d110a7223 */ /* 0x000fe2000001010a */
[----:B------:R-:W-:Y:S06]  /*0d30*/  BRA `(.L_x_1051) ;  /* 0x0000000000807947 */ /* 0x000fec0003800000 */
.L_x_1052:
        /* <DEDUP_REMOVED lines=15> */
.L_x_1058:
        /* <DEDUP_REMOVED lines=8> */
[----:B------:R-:W-:-:S06]  /*0eb0*/  FFMA.FTZ.RZ R19, R13, R19, R18 ;  /* 0x000000130d137223 */ /* 0x000fcc000001c012 */
[----:B------:R-:W1:Y:S02]  /*0ec0*/  FRND.TRUNC R19, R19 ;  /* 0x0000001300137307 */ /* 0x000e64000020d000 */
[----:B-1----:R-:W-:-:S04]  /*0ed0*/  FFMA.FTZ R16, -R12, R19, R17 ;  /* 0x000000130c107223 */ /* 0x002fc80000010111 */
[----:B------:R-:W-:Y:S01]  /*0ee0*/  IMAD.MOV.U32 R15, RZ, RZ, R16 ;  /* 0x000000ffff0f7224 */ /* 0x000fe200078e0010 */
[----:B------:R-:W-:-:S13]  /*0ef0*/  ISETP.NE.AND P0, PT, R16, RZ, PT ;  /* 0x000000ff1000720c */ /* 0x000fda0003f05270 */
[----:B------:R-:W-:Y:S05]  /*0f00*/  @P0 BRA P1, `(.L_x_1058) ;  /* 0xfffffffc00c80947 */ /* 0x000fea000083ffff */
.L_x_1057:
[----:B------:R-:W-:Y:S05]  /*0f10*/  BSYNC.RECONVERGENT B2 ;  /* 0x0000000000027941 */ /* 0x000fea0003800200 */
.L_x_1056:
[----:B------:R-:W-:-:S04]  /*0f20*/  FMUL.FTZ R15, R15, 1.1920928955078125e-07 ;  /* 0x340000000f0f7820 */ /* 0x000fc80000410000 */
[----:B------:R-:W-:-:S07]  /*0f30*/  FMUL.FTZ R10, R10, R15 ;  /* 0x0000000f0a0a7220 */ /* 0x000fce0000410000 */
.L_x_1051:
[----:B------:R-:W-:Y:S05]  /*0f40*/  BSYNC.RECONVERGENT B0 ;  /* 0x0000000000007941 */ /* 0x000fea0003800200 */
.L_x_1050:
[C---:B------:R-:W-:Y:S02]  /*0f50*/  FSETP.NAN.FTZ.AND P0, PT, |R10|.reuse, |R10|, PT ;  /* 0x4000000a0a00720b */ /* 0x040fe40003f18200 */
[----:B------:R-:W-:-:S04]  /*0f60*/  LOP3.LUT R9, R10, 0x80000000, R9, 0xb8, !PT ;  /* 0x800000000a097812 */ /* 0x000fc800078eb809 */
[----:B------:R-:W-:-:S04]  /*0f70*/  FSEL R9, R10, R9, P0 ;  /* 0x000000090a097208 */ /* 0x000fc80000000000 */
[----:B------:R-:W-:-:S07]  /*0f80*/  F2FP.BF16.F32.PACK_AB R9, RZ, R9 ;  /* 0x00000009ff09723e */ /* 0x000fce00000010ff */
.L_x_1049:
[----:B------:R-:W-:Y:S05]  /*0f90*/  BSYNC.RECONVERGENT B1 ;  /* 0x0000000000017941 */ /* 0x000fea0003800200 */
.L_x_1048:
[----:B------:R-:W-:Y:S01]  /*0fa0*/  VIADD R10, R6, 0x100 ;  /* 0x00000100060a7836 */ /* 0x000fe20000000000 */
[----:B------:R-:W-:Y:S04]  /*0fb0*/  BSSY.RECONVERGENT B1, `(.L_x_1059) ;  /* 0x000004b000017945 */ /* 0x000fe80003800200 */
[----:B------:R-:W-:-:S13]  /*0fc0*/  ISETP.GE.U32.AND P0, PT, R10, R5, PT ;  /* 0x000000050a00720c */ /* 0x000fda0003f06070 */
[----:B------:R-:W-:Y:S05]  /*0fd0*/  @P0 BRA `(.L_x_1060) ;  /* 0x0000000400200947 */ /* 0x000fea0003800000 */
[----:B------:R-:W-:Y:S01]  /*0fe0*/  IMAD.U32 R20, R20, 0x10000, RZ ;  /* 0x0001000014147824 */ /* 0x000fe200078e00ff */
        /* <DEDUP_REMOVED lines=28> */
.L_x_1066:
[----:B------:R-:W-:Y:S01]  /*11b0*/  FSETP.GEU.FTZ.AND P0, PT, R13, -R17, PT ;  /* 0x800000110d00720b */ /* 0x000fe20003f1e000 */
[----:B------:R-:W-:-:S12]  /*11c0*/  FADD.FTZ R15, R15, -1 ;  /* 0xbf8000000f0f7421 */ /* 0x000fd80000010000 */
[----:B------:R-:W-:-:S07]  /*11d0*/  @!P0 FADD.FTZ R15, R15, -1 ;  /* 0xbf8000000f0f8421 */ /* 0x000fce0000010000 */
.L_x_1065:
[----:B------:R-:W-:Y:S05]  /*11e0*/  BSYNC.RECONVERGENT B2 ;  /* 0x0000000000027941 */ /* 0x000fea0003800200 */
.L_x_1064:
[----:B------:R-:W-:Y:S01]  /*11f0*/  FFMA.FTZ R10, -R17, R15, R10 ;  /* 0x0000000f110a7223 */ /* 0x000fe2000001010a */
[----:B------:R-:W-:Y:S06]  /*1200*/  BRA `(.L_x_1062) ;  /* 0x0000000000807947 */ /* 0x000fec0003800000 */
.L_x_1063:
[----:B------:R-:W-:Y:S01]  /*1210*/  LOP3.LUT R15, R13, 0xff800000, RZ, 0xc0, !PT ;  /* 0xff8000000d0f7812 */ /* 0x000fe200078ec0ff */
[----:B------:R-:W-:Y:S01]  /*1220*/  BSSY.RECONVERGENT B2, `(.L_x_1067) ;  /* 0x000001c000027945 */ /* 0x000fe20003800200 */
[C---:B------:R-:W-:Y:S02]  /*1230*/  ISETP.GT.U32.AND P0, PT, R10.reuse, 0x7f7fffff, PT ;  /* 0x7f7fffff0a00780c */ /* 0x040fe40003f04070 */
[C---:B------:R-:W-:Y:S02]  /*1240*/  IADD3 R14, PT, PT, R10.reuse, 0xb800000, -R15 ;  /* 0x0b8000000a0e7810 */ /* 0x040fe40007ffe80f */
[----:B------:R-:W-:Y:S02]  /*1250*/  LOP3.LUT R10, R10, 0x7fffff, RZ, 0xc0, !PT ;  /* 0x007fffff0a0a7812 */ /* 0x000fe400078ec0ff */
[----:B------:R-:W-:Y:S02]  /*1260*/  LOP3.LUT P1, R14, R14, 0xff800000, RZ, 0xc0, !PT ;  /* 0xff8000000e0e7812 */ /* 0x000fe4000782c0ff */
[----:B------:R-:W-:-:S02]  /*1270*/  FSETP.GT.FTZ.AND P2, PT, |R20|, RZ, PT ;  /* 0x000000ff1400720b */ /* 0x000fc40003f54200 */
[----:B0-----:R-:W-:Y:S02]  /*1280*/  FSEL R12, R15, +QNAN , !P0 ;  /* 0x7fffffff0f0c7808 */ /* 0x001fe40004000000 */
[----:B------:R-:W-:Y:S02]  /*1290*/  LOP3.LUT R15, R10, 0x3f800000, RZ, 0xfc, !PT ;  /* 0x3f8000000a0f7812 */ /* 0x000fe400078efcff */
[----:B------:R-:W-:-:S05]  /*12a0*/  FSEL R10, R12, +QNAN , P2 ;  /* 0x7fffffff0c0a7808 */ /* 0x000fca0001000000 */
[----:B------:R-:W-:Y:S05]  /*12b0*/  @!P1 BRA `(.L_x_1068) ;  /* 0x0000000000489947 */ /* 0x000fea0003800000 */
[----:B------:R-:W-:Y:S01]  /*12c0*/  LOP3.LUT R12, R13, 0x7fffff, RZ, 0xc0, !PT ;  /* 0x007fffff0d0c7812 */ /* 0x000fe200078ec0ff */
[----:B------:R-:W-:-:S03]  /*12d0*/  IMAD.MOV.U32 R16, RZ, RZ, R15 ;  /* 0x000000ffff107224 */ /* 0x000fc600078e000f */
[----:B------:R-:W-:-:S04]  /*12e0*/  LOP3.LUT R12, R12, 0x3f800000, RZ, 0xfc, !PT ;  /* 0x3f8000000c0c7812 */ /* 0x000fc800078efcff */
[----:B------:R0:W1:Y:S03]  /*12f0*/  MUFU.RCP R13, R12 ;  /* 0x0000000c000d7308 */ /* 0x0000660000001000 */
.L_x_1069:
        /* <DEDUP_REMOVED lines=14> */
.L_x_1068:
[----:B------:R-:W-:Y:S05]  /*13e0*/  BSYNC.RECONVERGENT B2 ;  /* 0x0000000000027941 */ /* 0x000fea0003800200 */
.L_x_1067:
[----:B------:R-:W-:-:S04]  /*13f0*/  FMUL.FTZ R15, R15, 1.1920928955078125e-07 ;  /* 0x340000000f0f7820 */ /* 0x000fc80000410000 */
[----:B------:R-:W-:-:S07]  /*1400*/  FMUL.FTZ R10, R10, R15 ;  /* 0x0000000f0a0a7220 */ /* 0x000fce0000410000 */
.L_x_1062:
[----:B------:R-:W-:Y:S05]  /*1410*/  BSYNC.RECONVERGENT B0 ;  /* 0x0000000000007941 */ /* 0x000fea0003800200 */
.L_x_1061:
[C---:B------:R-:W-:Y:S02]  /*1420*/  FSETP.NAN.FTZ.AND P0, PT, |R10|.reuse, |R10|, PT ;  /* 0x4000000a0a00720b */ /* 0x040fe40003f18200 */
[----:B------:R-:W-:-:S04]  /*1430*/  LOP3.LUT R11, R10, 0x80000000, R11, 0xb8, !PT ;  /* 0x800000000a0b7812 */ /* 0x000fc800078eb80b */
[----:B------:R-:W-:-:S04]  /*1440*/  FSEL R10, R10, R11, P0 ;  /* 0x0000000b0a0a7208 */ /* 0x000fc80000000000 */
[----:B------:R-:W-:-:S07]  /*1450*/  F2FP.BF16.F32.PACK_AB R10, RZ, R10 ;  /* 0x0000000aff0a723e */ /* 0x000fce00000010ff */
.L_x_1060:
[----:B------:R-:W-:Y:S05]  /*1460*/  BSYNC.RECONVERGENT B1 ;  /* 0x0000000000017941 */ /* 0x000fea0003800200 */
.L_x_1059:
[----:B0-----:R-:W-:Y:S01]  /*1470*/  VIADD R12, R6, 0x180 ;  /* 0x00000180060c7836 */ /* 0x001fe20000000000 */
[----:B------:R-:W-:Y:S04]  /*1480*/  BSSY.RECONVERGENT B1, `(.L_x_1070) ;  /* 0x000004c000017945 */ /* 0x000fe80003800200 */
[----:B------:R-:W-:-:S13]  /*1490*/  ISETP.GE.U32.AND P0, PT, R12, R5, PT ;  /* 0x000000050c00720c */ /* 0x000fda0003f06070 */
[----:B------:R-:W-:Y:S05]  /*14a0*/  @P0 BRA `(.L_x_1071) ;  /* 0x0000000400240947 */ /* 0x000fea0003800000 */
[----:B------:R-:W-:Y:S01]  /*14b0*/  IMAD.U32 R21, R21, 0x10000, RZ ;  /* 0x0001000015157824 */ /* 0x000fe200078e00ff */
        /* <DEDUP_REMOVED lines=28> */
.L_x_1077:
[----:B------:R-:W-:Y:S01]  /*1680*/  FSETP.GEU.FTZ.AND P0, PT, R14, -R15, PT ;  /* 0x8000000f0e00720b */ /* 0x000fe20003f1e000 */
[----:B------:R-:W-:-:S12]  /*1690*/  FADD.FTZ R11, R11, -1 ;  /* 0xbf8000000b0b7421 */ /* 0x000fd80000010000 */
[----:B------:R-:W-:-:S07]  /*16a0*/  @!P0 FADD.FTZ R11, R11, -1 ;  /* 0xbf8000000b0b8421 */ /* 0x000fce0000010000 */
.L_x_1076:
[----:B------:R-:W-:Y:S05]  /*16b0*/  BSYNC.RECONVERGENT B2 ;  /* 0x0000000000027941 */ /* 0x000fea0003800200 */
.L_x_1075:
[----:B------:R-:W-:Y:S01]  /*16c0*/  FFMA.FTZ R12, -R15, R11, R12 ;  /* 0x0000000b0f0c7223 */ /* 0x000fe2000001010c */
[----:B------:R-:W-:Y:S06]  /*16d0*/  BRA `(.L_x_1073) ;  /* 0x0000000000847947 */ /* 0x000fec0003800000 */
.L_x_1074:
[----:B------:R-:W-:Y:S01]  /*16e0*/  LOP3.LUT R17, R13, 0xff800000, RZ, 0xc0, !PT ;  /* 0xff8000000d117812 */ /* 0x000fe200078ec0ff */
[----:B------:R-:W-:Y:S01]  /*16f0*/  BSSY.RECONVERGENT B2, `(.L_x_1078) ;  /* 0x000001d000027945 */ /* 0x000fe20003800200 */
[C---:B------:R-:W-:Y:S02]  /*1700*/  ISETP.GT.U32.AND P0, PT, R12.reuse, 0x7f7fffff, PT ;  /* 0x7f7fffff0c00780c */ /* 0x040fe40003f04070 */
[C---:B------:R-:W-:Y:S02]  /*1710*/  IADD3 R11, PT, PT, R12.reuse, 0xb800000, -R17 ;  /* 0x0b8000000c0b7810 */ /* 0x040fe40007ffe811 */
[----:B------:R-:W-:Y:S02]  /*1720*/  LOP3.LUT R12, R12, 0x7fffff, RZ, 0xc0, !PT ;  /* 0x007fffff0c0c7812 */ /* 0x000fe400078ec0ff */
[----:B------:R-:W-:Y:S02]  /*1730*/  LOP3.LUT P1, R15, R11, 0xff800000, RZ, 0xc0, !PT ;  /* 0xff8000000b0f7812 */ /* 0x000fe4000782c0ff */
[----:B------:R-:W-:-:S02]  /*1740*/  LOP3.LUT R14, R12, 0x3f800000, RZ, 0xfc, !PT ;  /* 0x3f8000000c0e7812 */ /* 0x000fc400078efcff */
[----:B------:R-:W-:Y:S02]  /*1750*/  FSETP.GT.FTZ.AND P2, PT, |R24|, RZ, PT ;  /* 0x000000ff1800720b */ /* 0x000fe40003f54200 */
[----:B------:R-:W-:Y:S01]  /*1760*/  FSEL R11, R17, +QNAN , !P0 ;  /* 0x7fffffff110b7808 */ /* 0x000fe20004000000 */
[----:B------:R-:W-:-:S03]  /*1770*/  IMAD.MOV.U32 R16, RZ, RZ, R14 ;  /* 0x000000ffff107224 */ /* 0x000fc600078e000e */
[----:B------:R-:W-:-:S03]  /*1780*/  FSEL R11, R11, +QNAN , P2 ;  /* 0x7fffffff0b0b7808 */ /* 0x000fc60001000000 */
[----:B------:R-:W-:Y:S05]  /*1790*/  @!P1 BRA `(.L_x_1079) ;  /* 0x0000000000489947 */ /* 0x000fea0003800000 */
[----:B------:R-:W-:Y:S01]  /*17a0*/  LOP3.LUT R12, R13, 0x7fffff, RZ, 0xc0, !PT ;  /* 0x007fffff0d0c7812 */ /* 0x000fe200078ec0ff */
[----:B------:R-:W-:Y:S02]  /*17b0*/  IMAD.MOV.U32 R16, RZ, RZ, R14 ;  /* 0x000000ffff107224 */ /* 0x000fe400078e000e */
[----:B------:R-:W-:Y:S01]  /*17c0*/  IMAD.MOV.U32 R14, RZ, RZ, R15 ;  /* 0x000000ffff0e7224 */ /* 0x000fe200078e000f */
[----:B------:R-:W-:-:S04]  /*17d0*/  LOP3.LUT R12, R12, 0x3f800000, RZ, 0xfc, !PT ;  /* 0x3f8000000c0c7812 */ /* 0x000fc800078efcff */
[----:B------:R0:W1:Y:S03]  /*17e0*/  MUFU.RCP R13, R12 ;  /* 0x0000000c000d7308 */ /* 0x0000660000001000 */
.L_x_1080:
        /* <DEDUP_REMOVED lines=13> */
.L_x_1079:
[----:B------:R-:W-:Y:S05]  /*18c0*/  BSYNC.RECONVERGENT B2 ;  /* 0x0000000000027941 */ /* 0x000fea0003800200 */
.L_x_1078:
[----:B------:R-:W-:-:S04]  /*18d0*/  FMUL.FTZ R16, R16, 1.1920928955078125e-07 ;  /* 0x3400000010107820 */ /* 0x000fc80000410000 */
[----:B0-----:R-:W-:-:S07]  /*18e0*/  FMUL.FTZ R12, R11, R16 ;  /* 0x000000100b0c7220 */ /* 0x001fce0000410000 */
.L_x_1073:
[----:B------:R-:W-:Y:S05]  /*18f0*/  BSYNC.RECONVERGENT B0 ;  /* 0x0000000000007941 */ /* 0x000fea0003800200 */
.L_x_1072:
[C---:B------:R-:W-:Y:S02]  /*1900*/  FSETP.NAN.FTZ.AND P0, PT, |R12|.reuse, |R12|, PT ;  /* 0x4000000c0c00720b */ /* 0x040fe40003f18200 */
[----:B------:R-:W-:-:S04]  /*1910*/  LOP3.LUT R21, R12, 0x80000000, R21, 0xb8, !PT ;  /* 0x800000000c157812 */ /* 0x000fc800078eb815 */
[----:B------:R-:W-:-:S04]  /*1920*/  FSEL R11, R12, R21, P0 ;  /* 0x000000150c0b7208 */ /* 0x000fc80000000000 */
[----:B------:R-:W-:-:S07]  /*1930*/  F2FP.BF16.F32.PACK_AB R11, RZ, R11 ;  /* 0x0000000bff0b723e */ /* 0x000fce00000010ff */
.L_x_1071:
[----:B------:R-:W-:Y:S05]  /*1940*/  BSYNC.RECONVERGENT B1 ;  /* 0x0000000000017941 */ /* 0x000fea0003800200 */
.L_x_1070:
[----:B------:R-:W-:Y:S01]  /*1950*/  VIADD R12, R6, 0x200 ;  /* 0x00000200060c7836 */ /* 0x000fe20000000000 */
        /* <DEDUP_REMOVED lines=32> */
.L_x_1088:
[----:B------:R-:W-:Y:S01]  /*1b60*/  FSETP.GEU.FTZ.AND P0, PT, R13, -R17, PT ;  /* 0x800000110d00720b */ /* 0x000fe20003f1e000 */
[----:B------:R-:W-:-:S12]  /*1b70*/  FADD.FTZ R15, R15, -1 ;  /* 0xbf8000000f0f7421 */ /* 0x000fd80000010000 */
[----:B------:R-:W-:-:S07]  /*1b80*/  @!P0 FADD.FTZ R15, R15, -1 ;  /* 0xbf8000000f0f8421 */ /* 0x000fce0000010000 */
.L_x_1087:
[----:B------:R-:W-:Y:S05]  /*1b90*/  BSYNC.RECONVERGENT B2 ;  /* 0x0000000000027941 */ /* 0x000fea0003800200 */
.L_x_1086:
[----:B------:R-:W-:Y:S01]  /*1ba0*/  FFMA.FTZ R0, -R17, R15, R0 ;  /* 0x0000000f11007223 */ /* 0x000fe20000010100 */
[----:B------:R-:W-:Y:S06]  /*1bb0*/  BRA `(.L_x_1084) ;  /* 0x0000000000787947 */ /* 0x000fec0003800000 */
.L_x_1085:
        /* <DEDUP_REMOVED lines=14> */
.L_x_1091:
        /* <DEDUP_REMOVED lines=13> */
.L_x_1090:
[----:B------:R-:W-:Y:S05]  /*1d70*/  BSYNC.RECONVERGENT B2 ;  /* 0x0000000000027941 */ /* 0x000fea0003800200 */
.L_x_1089:
[----:B------:R-:W-:-:S04]  /*1d80*/  FMUL.FTZ R13, R14, 1.1920928955078125e-07 ;  /* 0x340000000e0d7820 */ /* 0x000fc80000410000 */
[----:B------:R-:W-:-:S07]  /*1d90*/  FMUL.FTZ R0, R0, R13 ;  /* 0x0000000d00007220 */ /* 0x000fce0000410000 */
.L_x_1084:
[----:B------:R-:W-:Y:S05]  /*1da0*/  BSYNC.RECONVERGENT B0 ;  /* 0x0000000000007941 */ /* 0x000fea0003800200 */
.L_x_1083:
[C---:B------:R-:W-:Y:S02]  /*1db0*/  FSETP.NAN.FTZ.AND P0, PT, |R0|.reuse, |R0|, PT ;  /* 0x400000000000720b */ /* 0x040fe40003f18200 */
[----:B------:R-:W-:-:S04]  /*1dc0*/  LOP3.LUT R25, R0, 0x80000000, R25, 0xb8, !PT ;  /* 0x8000000000197812 */ /* 0x000fc800078eb819 */
[----:B------:R-:W-:-:S04]  /*1dd0*/  FSEL R0, R0, R25, P0 ;  /* 0x0000001900007208 */ /* 0x000fc80000000000 */
[----:B------:R-:W-:-:S07]  /*1de0*/  F2FP.BF16.F32.PACK_AB R0, RZ, R0 ;  /* 0x00000000ff00723e */ /* 0x000fce00000010ff */
.L_x_1082:
[----:B------:R-:W-:Y:S05]  /*1df0*/  BSYNC.RECONVERGENT B1 ;  /* 0x0000000000017941 */ /* 0x000fea0003800200 */
.L_x_1081:
[----:B0-----:R-:W-:Y:S01]  /*1e00*/  VIADD R12, R6, 0x280 ;  /* 0x00000280060c7836 */ /* 0x001fe20000000000 */
        /* <DEDUP_REMOVED lines=32> */
.L_x_1099:
[----:B------:R-:W-:Y:S01]  /*2010*/  FSETP.GEU.FTZ.AND P0, PT, R13, -R17, PT ;  /* 0x800000110d00720b */ /* 0x000fe20003f1e000 */
[----:B------:R-:W-:-:S12]  /*2020*/  FADD.FTZ R15, R15, -1 ;  /* 0xbf8000000f0f7421 */ /* 0x000fd80000010000 */
[----:B------:R-:W-:-:S07]  /*2030*/  @!P0 FADD.FTZ R15, R15, -1 ;  /* 0xbf8000000f0f8421 */ /* 0x000fce0000010000 */
.L_x_1098:
[----:B------:R-:W-:Y:S05]  /*2040*/  BSYNC.RECONVERGENT B2 ;  /* 0x0000000000027941 */ /* 0x000fea0003800200 */
.L_x_1097:
[----:B------:R-:W-:Y:S01]  /*2050*/  FFMA.FTZ R2, -R17, R15, R2 ;  /* 0x0000000f11027223 */ /* 0x000fe20000010102 */
[----:B------:R-:W-:Y:S06]  /*2060*/  BRA `(.L_x_1095) ;  /* 0x0000000000787947 */ /* 0x000fec0003800000 */
.L_x_1096:
        /* <DEDUP_REMOVED lines=14> */
.L_x_1102:
        /* <DEDUP_REMOVED lines=13> */
.L_x_1101:
[----:B------:R-:W-:Y:S05]  /*2220*/  BSYNC.RECONVERGENT B2 ;  /* 0x0000000000027941 */ /* 0x000fea0003800200 */
.L_x_1100:
[----:B------:R-:W-:-:S04]  /*2230*/  FMUL.FTZ R13, R14, 1.1920928955078125e-07 ;  /* 0x340000000e0d7820 */ /* 0x000fc80000410000 */
[----:B------:R-:W-:-:S07]  /*2240*/  FMUL.FTZ R2, R2, R13 ;  /* 0x0000000d02027220 */ /* 0x000fce0000410000 */
.L_x_1095:
[----:B------:R-:W-:Y:S05]  /*2250*/  BSYNC.RECONVERGENT B0 ;  /* 0x0000000000007941 */ /* 0x000fea0003800200 */
.L_x_1094:
[C---:B------:R-:W-:Y:S02]  /*2260*/  FSETP.NAN.FTZ.AND P0, PT, |R2|.reuse, |R2|, PT ;  /* 0x400000020200720b */ /* 0x040fe40003f18200 */
[----:B------:R-:W-:-:S04]  /*2270*/  LOP3.LUT R3, R2, 0x80000000, R3, 0xb8, !PT ;  /* 0x8000000002037812 */ /* 0x000fc800078eb803 */
[----:B------:R-:W-:-:S04]  /*2280*/  FSEL R2, R2, R3, P0 ;  /* 0x0000000302027208 */ /* 0x000fc80000000000 */
[----:B------:R-:W-:-:S07]  /*2290*/  F2FP.BF16.F32.PACK_AB R2, RZ, R2 ;  /* 0x00000002ff02723e */ /* 0x000fce00000010ff */
.L_x_1093:
[----:B------:R-:W-:Y:S05]  /*22a0*/  BSYNC.RECONVERGENT B1 ;  /* 0x0000000000017941 */ /* 0x000fea0003800200 */
.L_x_1092:
[----:B0-----:R-:W-:Y:S01]  /*22b0*/  IADD3 R12, PT, PT, R6, 0x300, RZ ;  /* 0x00000300060c7810 */ /* 0x001fe20007ffe0ff */
[----:B------:R-:W-:Y:S03]  /*22c0*/  BSSY.RECONVERGENT B1, `(.L_x_1103) ;  /* 0x0000049000017945 */ /* 0x000fe60003800200 */
[----:B------:R-:W-:-:S13]  /*22d0*/  ISETP.GE.U32.AND P0, PT, R12, R5, PT ;  /* 0x000000050c00720c */ /* 0x000fda0003f06070 */
        /* <DEDUP_REMOVED lines=30> */
.L_x_1110:
[----:B------:R-:W-:Y:S01]  /*24c0*/  FSETP.GEU.FTZ.AND P0, PT, R14, -R15, PT ;  /* 0x8000000f0e00720b */ /* 0x000fe20003f1e000 */
[----:B------:R-:W-:-:S12]  /*24d0*/  FADD.FTZ R3, R3, -1 ;  /* 0xbf80000003037421 */ /* 0x000fd80000010000 */
[----:B------:R-:W-:-:S07]  /*24e0*/  @!P0 FADD.FTZ R3, R3, -1 ;  /* 0xbf80000003038421 */ /* 0x000fce0000010000 */
.L_x_1109:
[----:B------:R-:W-:Y:S05]  /*24f0*/  BSYNC.RECONVERGENT B2 ;  /* 0x0000000000027941 */ /* 0x000fea0003800200 */
.L_x_1108:
[----:B------:R-:W-:Y:S01]  /*2500*/  FFMA.FTZ R12, -R15, R3, R12 ;  /* 0x000000030f0c7223 */ /* 0x000fe2000001010c */
[----:B------:R-:W-:Y:S06]  /*2510*/  BRA `(.L_x_1106) ;  /* 0x0000000000787947 */ /* 0x000fec0003800000 */
.L_x_1107:
        /* <DEDUP_REMOVED lines=14> */
.L_x_1113:
        /* <DEDUP_REMOVED lines=13> */
.L_x_1112:
[----:B------:R-:W-:Y:S05]  /*26d0*/  BSYNC.RECONVERGENT B2 ;  /* 0x0000000000027941 */ /* 0x000fea0003800200 */
.L_x_1111:
[----:B------:R-:W-:-:S04]  /*26e0*/  FMUL.FTZ R12, R12, 1.1920928955078125e-07 ;  /* 0x340000000c0c7820 */ /* 0x000fc80000410000 */
[----:B------:R-:W-:-:S07]  /*26f0*/  FMUL.FTZ R12, R3, R12 ;  /* 0x0000000c030c7220 */ /* 0x000fce0000410000 */
.L_x_1106:
[----:B------:R-:W-:Y:S05]  /*2700*/  BSYNC.RECONVERGENT B0 ;  /* 0x0000000000007941 */ /* 0x000fea0003800200 */
.L_x_1105:
[C---:B------:R-:W-:Y:S02]  /*2710*/  FSETP.NAN.FTZ.AND P0, PT, |R12|.reuse, |R12|, PT ;  /* 0x4000000c0c00720b */ /* 0x040fe40003f18200 */
[----:B------:R-:W-:-:S04]  /*2720*/  LOP3.LUT R27, R12, 0x80000000, R27, 0xb8, !PT ;  /* 0x800000000c1b7812 */ /* 0x000fc800078eb81b */
[----:B------:R-:W-:-:S04]  /*2730*/  FSEL R3, R12, R27, P0 ;  /* 0x0000001b0c037208 */ /* 0x000fc80000000000 */
[----:B------:R-:W-:-:S07]  /*2740*/  F2FP.BF16.F32.PACK_AB R3, RZ, R3 ;  /* 0x00000003ff03723e */ /* 0x000fce00000010ff */
.L_x_1104:
[----:B------:R-:W-:Y:S05]  /*2750*/  BSYNC.RECONVERGENT B1 ;  /* 0x0000000000017941 */ /* 0x000fea0003800200 */
.L_x_1103:
[----:B------:R-:W-:Y:S01]  /*2760*/  VIADD R12, R6, 0x380 ;  /* 0x00000380060c7836 */ /* 0x000fe20000000000 */
[----:B------:R-:W-:Y:S04]  /*2770*/  BSSY.RECONVERGENT B1, `(.L_x_1114) ;  /* 0x0000049000017945 */ /* 0x000fe80003800200 */
        /* <DEDUP_REMOVED lines=31> */
.L_x_1121:
[----:B------:R-:W-:Y:S01]  /*2970*/  FSETP.GEU.FTZ.AND P0, PT, R15, -R17, PT ;  /* 0x800000110f00720b */ /* 0x000fe20003f1e000 */
[----:B------:R-:W-:-:S12]  /*2980*/  FADD.FTZ R13, R13, -1 ;  /* 0xbf8000000d0d7421 */ /* 0x000fd80000010000 */
[----:B------:R-:W-:-:S07]  /*2990*/  @!P0 FADD.FTZ R13, R13, -1 ;  /* 0xbf8000000d0d8421 */ /* 0x000fce0000010000 */
.L_x_1120:
[----:B------:R-:W-:Y:S05]  /*29a0*/  BSYNC.RECONVERGENT B2 ;  /* 0x0000000000027941 */ /* 0x000fea0003800200 */
.L_x_1119:
[----:B------:R-:W-:Y:S01]  /*29b0*/  FFMA.FTZ R12, -R17, R13, R12 ;  /* 0x0000000d110c7223 */ /* 0x000fe2000001010c */
[----:B------:R-:W-:Y:S06]  /*29c0*/  BRA `(.L_x_1117) ;  /* 0x0000000000787947 */ /* 0x000fec0003800000 */
.L_x_1118:
        /* <DEDUP_REMOVED lines=14> */
.L_x_1124:
        /* <DEDUP_REMOVED lines=13> */
.L_x_1123:
[----:B------:R-:W-:Y:S05]  /*2b80*/  BSYNC.RECONVERGENT B2 ;  /* 0x0000000000027941 */ /* 0x000fea0003800200 */
.L_x_1122:
[----:B------:R-:W-:-:S04]  /*2b90*/  FMUL.FTZ R13, R13, 1.1920928955078125e-07 ;  /* 0x340000000d0d7820 */ /* 0x000fc80000410000 */
[----:B------:R-:W-:-:S07]  /*2ba0*/  FMUL.FTZ R12, R12, R13 ;  /* 0x0000000d0c0c7220 */ /* 0x000fce0000410000 */
.L_x_1117:
[----:B------:R-:W-:Y:S05]  /*2bb0*/  BSYNC.RECONVERGENT B0 ;  /* 0x0000000000007941 */ /* 0x000fea0003800200 */
.L_x_1116:
[C---:B------:R-:W-:Y:S02]  /*2bc0*/  FSETP.NAN.FTZ.AND P0, PT, |R12|.reuse, |R12|, PT ;  /* 0x4000000c0c00720b */ /* 0x040fe40003f18200 */
[----:B------:R-:W-:-:S04]  /*2bd0*/  LOP3.LUT R23, R12, 0x80000000, R23, 0xb8, !PT ;  /* 0x800000000c177812 */ /* 0x000fc800078eb817 */
[----:B------:R-:W-:-:S04]  /*2be0*/  FSEL R12, R12, R23, P0 ;  /* 0x000000170c0c7208 */ /* 0x000fc80000000000 */
[----:B------:R-:W-:-:S07]  /*2bf0*/  F2FP.BF16.F32.PACK_AB R12, RZ, R12 ;  /* 0x0000000cff0c723e */ /* 0x000fce00000010ff */
.L_x_1115:
[----:B------:R-:W-:Y:S05]  /*2c00*/  BSYNC.RECONVERGENT B1 ;  /* 0x0000000000017941 */ /* 0x000fea0003800200 */
.L_x_1114:
[----:B------:R-:W-:Y:S01]  /*2c10*/  ISETP.GE.U32.AND P0, PT, R6, R5, PT ;  /* 0x000000050600720c */ /* 0x000fe20003f06070 */
[----:B------:R-:W-:Y:S04]  /*2c20*/  BSSY.RECONVERGENT B0, `(.L_x_1125) ;  /* 0x0000033000007945 */ /* 0x000fe80003800200 */
[----:B------:R-:W-:Y:S08]  /*2c30*/  BSSY.RELIABLE B1, `(.L_x_1126) ;  /* 0x000002b000017945 */ /* 0x000ff00003800100 */
[----:B------:R-:W-:Y:S05]  /*2c40*/  @P0 BRA `(.L_x_1127) ;  /* 0x0000000000300947 */ /* 0x000fea0003800000 */
[----:B------:R-:W1:Y:S01]  /*2c50*/  LDC.64 R14, c[0x0][0x388] ;  /* 0x0000e200ff0e7b82 */ /* 0x000e620000000a00 */
[----:B------:R-:W-:Y:S02]  /*2c60*/  IMAD.IADD R13, R4, 0x1, R6 ;  /* 0x00000001040d7824 */ /* 0x000fe400078e0206 */
[----:B------:R-:W-:-:S05]  /*2c70*/  IMAD.MOV.U32 R6, RZ, RZ, R8 ;  /* 0x000000ffff067224 */ /* 0x000fca00078e0008 */
[----:B------:R-:W-:Y:S01]  /*2c80*/  ISETP.GE.U32.AND P0, PT, R6, R5, PT ;  /* 0x000000050600720c */ /* 0x000fe20003f06070 */
[----:B-1----:R-:W-:-:S05]  /*2c90*/  IMAD.WIDE.U32 R14, R13, 0x2, R14 ;  /* 0x000000020d0e7825 */ /* 0x002fca00078e000e */
[----:B------:R1:W-:Y:S07]  /*2ca0*/  STG.E.U16 desc[UR4][R14.64], R7 ;  /* 0x000000070e007986 */ /* 0x0003ee000c101504 */
[----:B------:R-:W-:Y:S05]  /*2cb0*/  @P0 BRA `(.L_x_1128) ;  /* 0x0000000000300947 */ /* 0x000fea0003800000 */
[----:B-1----:R-:W1:Y:S01]  /*2cc0*/  LDC.64 R14, c[0x0][0x388] ;  /* 0x0000e200ff0e7b82 */ /* 0x002e620000000a00 */
[----:B------:R-:W-:Y:S01]  /*2cd0*/  IADD3 R7, PT, PT, R4, R6, RZ ;  /* 0x0000000604077210 */ /* 0x000fe20007ffe0ff */
[----:B------:R-:W-:-:S04]  /*2ce0*/  VIADD R6, R6, 0x80 ;  /* 0x0000008006067836 */ /* 0x000fc80000000000 */
[----:B-1----:R-:W-:-:S05]  /*2cf0*/  IMAD.WIDE.U32 R14, R7, 0x2, R14 ;  /* 0x00000002070e7825 */ /* 0x002fca00078e000e */
[----:B------:R1:W-:Y:S02]  /*2d00*/  STG.E.U16 desc[UR4][R14.64], R9 ;  /* 0x000000090e007986 */ /* 0x0003e4000c101504 */
.L_x_1127:
[----:B------:R-:W-:-:S13]  /*2d10*/  ISETP.GE.U32.AND P0, PT, R6, R5, PT ;  /* 0x000000050600720c */ /* 0x000fda0003f06070 */
[----:B------:R-:W-:Y:S05]  /*2d20*/  @P0 BRA `(.L_x_1129) ;  /* 0x0000000000300947 */ /* 0x000fea0003800000 */
[----:B-1----:R-:W1:Y:S01]  /*2d30*/  LDC.64 R8, c[0x0][0x388] ;  /* 0x0000e200ff087b82 */ /* 0x002e620000000a00 */
[----:B------:R-:W-:Y:S02]  /*2d40*/  IMAD.IADD R7, R4, 0x1, R6 ;  /* 0x0000000104077824 */ /* 0x000fe400078e0206 */
[----:B------:R-:W-:Y:S02]  /*2d50*/  VIADD R6, R6, 0x80 ;  /* 0x0000008006067836 */ /* 0x000fe40000000000 */
[----:B-1----:R-:W-:-:S05]  /*2d60*/  IMAD.WIDE.U32 R8, R7, 0x2, R8 ;  /* 0x0000000207087825 */ /* 0x002fca00078e0008 */
[----:B------:R2:W-:Y:S02]  /*2d70*/  STG.E.U16 desc[UR4][R8.64], R10 ;  /* 0x0000000a08007986 */ /* 0x0005e4000c101504 */
.L_x_1128:
[----:B------:R-:W-:-:S13]  /*2d80*/  ISETP.GE.U32.AND P0, PT, R6, R5, PT ;  /* 0x000000050600720c */ /* 0x000fda0003f06070 */
[----:B------:R-:W-:Y:S05]  /*2d90*/  @P0 BRA `(.L_x_1130) ;  /* 0x0000000000300947 */ /* 0x000fea0003800000 */
[----:B--2---:R-:W2:Y:S01]  /*2da0*/  LDC.64 R8, c[0x0][0x388] ;  /* 0x0000e200ff087b82 */ /* 0x004ea20000000a00 */
[----:B-1----:R-:W-:Y:S01]  /*2db0*/  IADD3 R7, PT, PT, R4, R6, RZ ;  /* 0x0000000604077210 */ /* 0x002fe20007ffe0ff */
[----:B------:R-:W-:-:S04]  /*2dc0*/  VIADD R6, R6, 0x80 ;  /* 0x0000008006067836 */ /* 0x000fc80000000000 */
[----:B--2---:R-:W-:-:S05]  /*2dd0*/  IMAD.WIDE.U32 R8, R7, 0x2, R8 ;  /* 0x0000000207087825 */ /* 0x004fca00078e0008 */
[----:B------:R2:W-:Y:S02]  /*2de0*/  STG.E.U16 desc[UR4][R8.64], R11 ;  /* 0x0000000b08007986 */ /* 0x0005e4000c101504 */
.L_x_1129:
[----:B------:R-:W-:-:S13]  /*2df0*/  ISETP.GE.U32.AND P0, PT, R6, R5, PT ;  /* 0x000000050600720c */ /* 0x000fda0003f06070 */
[----:B------:R-:W-:Y:S05]  /*2e00*/  @P0 BRA `(.L_x_1131) ;  /* 0x0000000000340947 */ /* 0x000fea0003800000 */
[----:B-12---:R-:W1:Y:S01]  /*2e10*/  LDC.64 R8, c[0x0][0x388] ;  /* 0x0000e200ff087b82 */ /* 0x006e620000000a00 */
[----:B------:R-:W-:Y:S02]  /*2e20*/  IMAD.IADD R7, R4, 0x1, R6 ;  /* 0x0000000104077824 */ /* 0x000fe400078e0206 */
[----:B------:R-:W-:Y:S02]  /*2e30*/  VIADD R6, R6, 0x80 ;  /* 0x0000008006067836 */ /* 0x000fe40000000000 */
[----:B-1----:R-:W-:-:S05]  /*2e40*/  IMAD.WIDE.U32 R8, R7, 0x2, R8 ;  /* 0x0000000207087825 */ /* 0x002fca00078e0008 */
[----:B------:R3:W-:Y:S02]  /*2e50*/  STG.E.U16 desc[UR4][R8.64], R0 ;  /* 0x0000000008007986 */ /* 0x0007e4000c101504 */
.L_x_1130:
[----:B------:R-:W-:-:S13]  /*2e60*/  ISETP.GE.U32.AND P0, PT, R6, R5, PT ;  /* 0x000000050600720c */ /* 0x000fda0003f06070 */
[----:B------:R-:W-:Y:S05]  /*2e70*/  @P0 BREAK.RELIABLE B1 ;  /* 0x0000000000010942 */ /* 0x000fea0003800100 */
[----:B------:R-:W-:Y:S05]  /*2e80*/  @P0 BRA `(.L_x_1132) ;  /* 0x0000000000300947 */ /* 0x000fea0003800000 */
[----:B--23--:R-:W2:Y:S01]  /*2e90*/  LDC.64 R8, c[0x0][0x388] ;  /* 0x0000e200ff087b82 */ /* 0x00cea20000000a00 */
[----:B-1----:R-:W-:Y:S01]  /*2ea0*/  IADD3 R7, PT, PT, R4, R6, RZ ;  /* 0x0000000604077210 */ /* 0x002fe20007ffe0ff */
[----:B------:R-:W-:-:S04]  /*2eb0*/  VIADD R6, R6, 0x80 ;  /* 0x0000008006067836 */ /* 0x000fc80000000000 */
[----:B--2---:R-:W-:-:S05]  /*2ec0*/  IMAD.WIDE.U32 R8, R7, 0x2, R8 ;  /* 0x0000000207087825 */ /* 0x004fca00078e0008 */
[----:B------:R3:W-:Y:S02]  /*2ed0*/  STG.E.U16 desc[UR4][R8.64], R2 ;  /* 0x0000000208007986 */ /* 0x0007e4000c101504 */
.L_x_1131:
[----:B------:R-:W-:Y:S05]  /*2ee0*/  BSYNC.RELIABLE B1 ;  /* 0x0000000000017941 */ /* 0x000fea0003800100 */
.L_x_1126:
[----:B------:R-:W-:-:S13]  /*2ef0*/  ISETP.GE.U32.AND P0, PT, R6, R5, PT ;  /* 0x000000050600720c */ /* 0x000fda0003f06070 */
[----:B-123--:R-:W1:Y:S01]  /*2f00*/  @!P0 LDC.64 R8, c[0x0][0x388] ;  /* 0x0000e200ff088b82 */ /* 0x00ee620000000a00 */
[----:B------:R-:W-:Y:S02]  /*2f10*/  @!P0 IMAD.IADD R7, R4, 0x1, R6 ;  /* 0x0000000104078824 */ /* 0x000fe400078e0206 */
[----:B------:R-:W-:Y:S02]  /*2f20*/  @!P0 VIADD R6, R6, 0x80 ;  /* 0x0000008006068836 */ /* 0x000fe40000000000 */
[----:B-1----:R-:W-:-:S05]  /*2f30*/  @!P0 IMAD.WIDE.U32 R8, R7, 0x2, R8 ;  /* 0x0000000207088825 */ /* 0x002fca00078e0008 */
[----:B------:R4:W-:Y:S02]  /*2f40*/  @!P0 STG.E.U16 desc[UR4][R8.64], R3 ;  /* 0x0000000308008986 */ /* 0x0009e4000c101504 */
.L_x_1132:
[----:B------:R-:W-:Y:S05]  /*2f50*/  BSYNC.RECONVERGENT B0 ;  /* 0x0000000000007941 */ /* 0x000fea0003800200 */
.L_x_1125:
[----:B------:R-:W-:Y:S05]  /*2f60*/  WARPSYNC.ALL ;  /* 0x0000000000007948 */ /* 0x000fea0003800000 */
[----:B------:R-:W-:-:S13]  /*2f70*/  ISETP.GE.U32.AND P0, PT, R6, R5, PT ;  /* 0x000000050600720c */ /* 0x000fda0003f06070 */
[----:B------:R-:W-:Y:S05]  /*2f80*/  @P0 EXIT ;  /* 0x000000000000094d */ /* 0x000fea0003800000 */
[----:B----4-:R-:W4:Y:S01]  /*2f90*/  LDC.64 R2, c[0x0][0x388] ;  /* 0x0000e200ff027b82 */ /* 0x010f220000000a00 */
[----:B------:R-:W-:-:S05]  /*2fa0*/  IADD3 R5, PT, PT, R4, R6, RZ ;  /* 0x0000000604057210 */ /* 0x000fca0007ffe0ff */
[----:B----4-:R-:W-:-:S05]  /*2fb0*/  IMAD.WIDE.U32 R2, R5, 0x2, R2 ;  /* 0x0000000205027825 */ /* 0x010fca00078e0002 */
[----:B------:R-:W-:Y:S01]  /*2fc0*/  STG.E.U16 desc[UR4][R2.64], R12 ;  /* 0x0000000c02007986 */ /* 0x000fe2000c101504 */
[----:B------:R-:W-:Y:S05]  /*2fd0*/  EXIT ;  /* 0x000000000000794d */ /* 0x000fea0003800000 */
.L_x_1037:
[----:B------:R-:W0:Y:S01]  /*2fe0*/  S2R R2, SR_TID.X ;  /* 0x0000000000027919 */ /* 0x000e220000002100 */
[----:B------:R-:W1:Y:S08]  /*2ff0*/  LDC.64 R6, c[0x0][0x390] ;  /* 0x0000e400ff067b82 */ /* 0x000e700000000a00 */
[----:B------:R-:W2:Y:S01]  /*3000*/  LDC.64 R8, c[0x0][0x398] ;  /* 0x0000e600ff087b82 */ /* 0x000ea20000000a00 */
[----:B-1----:R-:W-:-:S04]  /*3010*/  IMAD.WIDE.U32 R6, R4, 0x2, R6 ;  /* 0x0000000204067825 */ /* 0x002fc800078e0006 */
[----:B0-----:R-:W-:-:S04]  /*3020*/  IMAD.WIDE.U32 R12, R2, 0x4, R6 ;  /* 0x00000004020c7825 */ /* 0x001fc800078e0006 */
[----:B--2---:R-:W-:Y:S01]  /*3030*/  IMAD.WIDE.U32 R8, R4, 0x2, R8 ;  /* 0x0000000204087825 */ /* 0x004fe200078e0008 */
[----:B------:R-:W2:Y:S04]  /*3040*/  LDG.E R11, desc[UR4][R12.64] ;  /* 0x000000040c0b7981 */ /* 0x000ea8000c1e1900 */
[----:B------:R0:W5:Y:S01]  /*3050*/  LDG.E R6, desc[UR4][R12.64+0x200] ;  /* 0x000200040c067981 */ /* 0x000162000c1e1900 */
[----:B------:R-:W-:-:S03]  /*3060*/  IMAD.WIDE.U32 R14, R2, 0x4, R8 ;  /* 0x00000004020e7825 */ /* 0x000fc600078e0008 */
[----:B------:R0:W5:Y:S04]  /*3070*/  LDG.E R8, desc[UR4][R12.64+0x400] ;  /* 0x000400040c087981 */ /* 0x000168000c1e1900 */
[----:B------:R-:W3:Y:S04]  /*3080*/  LDG.E R10, desc[UR4][R14.64] ;  /* 0x000000040e0a7981 */ /* 0x000ee8000c1e1900 */
[----:B------:R0:W5:Y:S04]  /*3090*/  LDG.E R5, desc[UR4][R12.64+0x600] ;  /* 0x000600040c057981 */ /* 0x000168000c1e1900 */
[----:B------:R0:W5:Y:S04]  /*30a0*/  LDG.E R7, desc[UR4][R14.64+0x200] ;  /* 0x000200040e077981 */ /* 0x000168000c1e1900 */
[----:B------:R0:W5:Y:S04]  /*30b0*/  LDG.E R9, desc[UR4][R14.64+0x400] ;  /* 0x000400040e097981 */ /* 0x000168000c1e1900 */
[----:B------:R0:W5:Y:S01]  /*30c0*/  LDG.E R0, desc[UR4][R14.64+0x600] ;  /* 0x000600040e007981 */ /* 0x000162000c1e1900 */
[----:B------:R-:W-:Y:S01]  /*30d0*/  BSSY.RECONVERGENT B0, `(.L_x_1133) ;  /* 0x0000043000007945 */ /* 0x000fe20003800200 */
[----:B--2---:R-:W-:-:S02]  /*30e0*/  IMAD.U32 R3, R11, 0x10000, RZ ;  /* 0x000100000b037824 */ /* 0x004fc400078e00ff */
[----:B---3--:R-:W-:-:S05]  /*30f0*/  IMAD.U32 R16, R10, 0x10000, RZ ;  /* 0x000100000a107824 */ /* 0x008fca00078e00ff */
[C---:B------:R-:W-:Y:S01]  /*3100*/  FSETP.GEU.FTZ.AND P0, PT, |R3|.reuse, |R16|, PT ;  /* 0x400000100300720b */ /* 0x040fe20003f1e200 */
[----:B------:R-:W-:Y:S01]  /*3110*/  FADD.FTZ R17, |R3|, -RZ ;  /* 0x800000ff03117221 */ /* 0x000fe20000010200 */
[----:B------:R-:W-:Y:S02]  /*3120*/  PRMT R11, R11, 0x7632, R11 ;  /* 0x000076320b0b7816 */ /* 0x000fe4000000000b */
[----:B------:R-:W-:-:S09]  /*3130*/  PRMT R10, R10, 0x7632, R10 ;  /* 0x000076320a0a7816 */ /* 0x000fd2000000000a */
[----:B0-----:R-:W-:Y:S05]  /*3140*/  @!P0 BRA `(.L_x_1134) ;  /* 0x0000000000ec8947 */ /* 0x001fea0003800000 */
        /* <DEDUP_REMOVED lines=21> */
[----:B------:R-:W-:Y:S01]  /*32a0*/  @P0 FFMA.FTZ R16, |R16|, -3, R15 ;  /* 0xc040000010100823 */ /* 0x000fe2000001020f */
[----:B------:R-:W-:-:S04]  /*32b0*/  @P0 FADD.FTZ R13, R18, 1 ;  /* 0x3f800000120d0421 */ /* 0x000fc80000010000 */
[----:B------:R-:W-:-:S13]  /*32c0*/  FSETP.GE.AND P1, PT, R16, RZ, P0 ;  /* 0x000000ff1000720b */ /* 0x000fda0000726000 */
[----:B------:R-:W-:-:S05]  /*32d0*/  @P1 FADD.FTZ R13, R13, 1 ;  /* 0x3f8000000d0d1421 */ /* 0x000fca0000010000 */
[----:B------:R-:W-:-:S07]  /*32e0*/  @P0 MOV R18, R13 ;  /* 0x0000000d00120202 */ /* 0x000fce0000000f00 */
.L_x_1137:
[----:B------:R-:W-:Y:S05]  /*32f0*/  BSYNC.RECONVERGENT B1 ;  /* 0x0000000000017941 */ /* 0x000fea0003800200 */
.L_x_1136:
[----:B------:R-:W-:Y:S01]  /*3300*/  FFMA.FTZ R17, -R12, R18, R17 ;  /* 0x000000120c117223 */ /* 0x000fe20000010111 */
[----:B------:R-:W-:Y:S06]  /*3310*/  BRA `(.L_x_1134) ;  /* 0x0000000000787947 */ /* 0x000fec0003800000 */
.L_x_1135:
        /* <DEDUP_REMOVED lines=14> */
.L_x_1140:
        /* <DEDUP_REMOVED lines=13> */
.L_x_1139:
[----:B------:R-:W-:Y:S05]  /*34d0*/  BSYNC.RECONVERGENT B1 ;  /* 0x0000000000017941 */ /* 0x000fea0003800200 */
.L_x_1138:
[----:B------:R-:W-:-:S04]  /*34e0*/  FMUL.FTZ R17, R17, 1.1920928955078125e-07 ;  /* 0x3400000011117820 */ /* 0x000fc80000410000 */
[----:B------:R-:W-:-:S07]  /*34f0*/  FMUL.FTZ R17, R12, R17 ;  /* 0x000000110c117220 */ /* 0x000fce0000410000 */
.L_x_1134:
[----:B------:R-:W-:Y:S05]  /*3500*/  BSYNC.RECONVERGENT B0 ;  /* 0x0000000000007941 */ /* 0x000fea0003800200 */
.L_x_1133:
[----:B------:R-:W-:Y:S01]  /*3510*/  IMAD.U32 R11, R11, 0x10000, RZ ;  /* 0x000100000b0b7824 */ /* 0x000fe200078e00ff */
[----:B------:R-:W-:Y:S01]  /*3520*/  SHF.L.U32 R12, R10, 0x10, RZ ;  /* 0x000000100a0c7819 */ /* 0x000fe200000006ff */
[----:B------:R-:W-:Y:S01]  /*3530*/  BSSY.RECONVERGENT B0, `(.L_x_1141) ;  /* 0x0000042000007945 */ /* 0x000fe20003800200 */
[----:B------:R-:W-:Y:S01]  /*3540*/  FSETP.NAN.FTZ.AND P0, PT, |R17|, |R17|, PT ;  /* 0x400000111100720b */ /* 0x000fe20003f18200 */
[C---:B------:R-:W-:Y:S01]  /*3550*/  FADD.FTZ R15, |R11|.reuse, -RZ ;  /* 0x800000ff0b0f7221 */ /* 0x040fe20000010200 */
[----:B------:R-:W-:Y:S02]  /*3560*/  FSETP.GEU.FTZ.AND P1, PT, |R11|, |R12|, PT ;  /* 0x4000000c0b00720b */ /* 0x000fe40003f3e200 */
[----:B------:R-:W-:-:S04]  /*3570*/  LOP3.LUT R10, R17, 0x80000000, R3, 0xb8, !PT ;  /* 0x80000000110a7812 */ /* 0x000fc800078eb803 */
[----:B------:R-:W-:-:S07]  /*3580*/  FSEL R3, R17, R10, P0 ;  /* 0x0000000a11037208 */ /* 0x000fce0000000000 */
        /* <DEDUP_REMOVED lines=24> */
.L_x_1146:
[----:B------:R-:W-:Y:S01]  /*3710*/  FSETP.GEU.FTZ.AND P0, PT, R17, -R10, PT ;  /* 0x8000000a1100720b */ /* 0x000fe20003f1e000 */
[----:B------:R-:W-:-:S12]  /*3720*/  FADD.FTZ R16, R16, -1 ;  /* 0xbf80000010107421 */ /* 0x000fd80000010000 */
[----:B------:R-:W-:-:S07]  /*3730*/  @!P0 FADD.FTZ R16, R16, -1 ;  /* 0xbf80000010108421 */ /* 0x000fce0000010000 */
.L_x_1145:
[----:B------:R-:W-:Y:S05]  /*3740*/  BSYNC.RECONVERGENT B1 ;  /* 0x0000000000017941 */ /* 0x000fea0003800200 */
.L_x_1144:
[----:B------:R-:W-:Y:S01]  /*3750*/  FFMA.FTZ R15, -R10, R16, R15 ;  /* 0x000000100a0f7223 */ /* 0x000fe2000001010f */
[----:B------:R-:W-:Y:S06]  /*3760*/  BRA `(.L_x_1142) ;  /* 0x0000000000787947 */ /* 0x000fec0003800000 */
.L_x_1143:
[----:B0-----:R-:W-:Y:S01]  /*3770*/  LOP3.LUT R14, R10, 0xff800000, RZ, 0xc0, !PT ;  /* 0xff8000000a0e7812 */ /* 0x001fe200078ec0ff */
        /* <DEDUP_REMOVED lines=13> */
.L_x_1149:
        /* <DEDUP_REMOVED lines=13> */
.L_x_1148:
[----:B------:R-:W-:Y:S05]  /*3920*/  BSYNC.RECONVERGENT B1 ;  /* 0x0000000000017941 */ /* 0x000fea0003800200 */
.L_x_1147:
[----:B------:R-:W-:-:S04]  /*3930*/  FMUL.FTZ R15, R15, 1.1920928955078125e-07 ;  /* 0x340000000f0f7820 */ /* 0x000fc80000410000 */
[----:B------:R-:W-:-:S07]  /*3940*/  FMUL.FTZ R15, R18, R15 ;  /* 0x0000000f120f7220 */ /* 0x000fce0000410000 */
.L_x_1142:
[----:B------:R-:W-:Y:S05]  /*3950*/  BSYNC.RECONVERGENT B0 ;  /* 0x0000000000007941 */ /* 0x000fea0003800200 */
.L_x_1141:
[----:B0----5:R-:W-:Y:S01]  /*3960*/  IMAD.U32 R10, R6, 0x10000, RZ ;  /* 0x00010000060a7824 */ /* 0x021fe200078e00ff */
[----:B------:R-:W-:Y:S01]  /*3970*/  SHF.L.U32 R13, R7, 0x10, RZ ;  /* 0x00000010070d7819 */ /* 0x000fe200000006ff */
[----:B------:R-:W-:Y:S01]  /*3980*/  BSSY.RECONVERGENT B0, `(.L_x_1150) ;  /* 0x0000044000007945 */ /* 0x000fe20003800200 */
[C---:B------:R-:W-:Y:S02]  /*3990*/  FSETP.NAN.FTZ.AND P0, PT, |R15|.reuse, |R15|, PT ;  /* 0x4000000f0f00720b */ /* 0x040fe40003f18200 */
[----:B------:R-:W-:Y:S02]  /*39a0*/  FSETP.GEU.FTZ.AND P1, PT, |R10|, |R13|, PT ;  /* 0x4000000d0a00720b */ /* 0x000fe40003f3e200 */
[C---:B------:R-:W-:Y:S02]  /*39b0*/  LOP3.LUT R12, R15.reuse, 0x80000000, R11, 0xb8, !PT ;  /* 0x800000000f0c7812 */ /* 0x040fe400078eb80b */
[----:B------:R-:W-:Y:S02]  /*39c0*/  PRMT R7, R6, 0x7632, R7 ;  /* 0x0000763206077816 */ /* 0x000fe40000000007 */
[----:B------:R-:W-:Y:S01]  /*39d0*/  FSEL R6, R15, R12, P0 ;  /* 0x0000000c0f067208 */ /* 0x000fe20000000000 */
[----:B------:R-:W-:Y:S01]  /*39e0*/  FADD.FTZ R15, |R10|, -RZ ;  /* 0x800000ff0a0f7221 */ /* 0x000fe20000010200 */
[----:B------:R-:W-:-:S05]  /*39f0*/  PRMT R11, R7, 0x7632, R11 ;  /* 0x00007632070b7816 */ /* 0x000fca000000000b */
        /* <DEDUP_REMOVED lines=24> */
.L_x_1155:
[----:B------:R-:W-:Y:S01]  /*3b80*/  FSETP.GEU.FTZ.AND P0, PT, R17, -R12, PT ;  /* 0x8000000c1100720b */ /* 0x000fe20003f1e000 */
[----:B------:R-:W-:-:S12]  /*3b90*/  FADD.FTZ R14, R14, -1 ;  /* 0xbf8000000e0e7421 */ /* 0x000fd80000010000 */
[----:B------:R-:W-:-:S07]  /*3ba0*/  @!P0 FADD.FTZ R14, R14, -1 ;  /* 0xbf8000000e0e8421 */ /* 0x000fce0000010000 */
.L_x_1154:
[----:B------:R-:W-:Y:S05]  /*3bb0*/  BSYNC.RECONVERGENT B1 ;  /* 0x0000000000017941 */ /* 0x000fea0003800200 */
.L_x_1153:
[----:B------:R-:W-:Y:S01]  /*3bc0*/  FFMA.FTZ R15, -R12, R14, R15 ;  /* 0x0000000e0c0f7223 */ /* 0x000fe2000001010f */
[----:B------:R-:W-:Y:S06]  /*3bd0*/  BRA `(.L_x_1151) ;  /* 0x0000000000787947 */ /* 0x000fec0003800000 */
.L_x_1152:
        /* <DEDUP_REMOVED lines=14> */
.L_x_1158:
        /* <DEDUP_REMOVED lines=13> */
.L_x_1157:
[----:B------:R-:W-:Y:S05]  /*3d90*/  BSYNC.RECONVERGENT B1 ;  /* 0x0000000000017941 */ /* 0x000fea0003800200 */
.L_x_1156:
[----:B------:R-:W-:-:S04]  /*3da0*/  FMUL.FTZ R15, R15, 1.1920928955078125e-07 ;  /* 0x340000000f0f7820 */ /* 0x000fc80000410000 */
[----:B------:R-:W-:-:S07]  /*3db0*/  FMUL.FTZ R15, R12, R15 ;  /* 0x0000000f0c0f7220 */ /* 0x000fce0000410000 */
.L_x_1151:
[----:B------:R-:W-:Y:S05]  /*3dc0*/  BSYNC.RECONVERGENT B0 ;  /* 0x0000000000007941 */ /* 0x000fea0003800200 */
.L_x_1150:
[----:B------:R-:W-:Y:S01]  /*3dd0*/  IMAD.U32 R12, R7, 0x10000, RZ ;  /* 0x00010000070c7824 */ /* 0x000fe200078e00ff */
[----:B------:R-:W-:Y:S01]  /*3de0*/  SHF.L.U32 R11, R11, 0x10, RZ ;  /* 0x000000100b0b7819 */ /* 0x000fe200000006ff */
[----:B------:R-:W-:Y:S01]  /*3df0*/  BSSY.RECONVERGENT B0, `(.L_x_1159) ;  /* 0x0000042000007945 */ /* 0x000fe20003800200 */
[C---:B------:R-:W-:Y:S02]  /*3e00*/  FSETP.NAN.FTZ.AND P0, PT, |R15|.reuse, |R15|, PT ;  /* 0x4000000f0f00720b */ /* 0x040fe40003f18200 */
[----:B------:R-:W-:Y:S02]  /*3e10*/  FSETP.GEU.FTZ.AND P1, PT, |R12|, |R11|, PT ;  /* 0x4000000b0c00720b */ /* 0x000fe40003f3e200 */
[----:B------:R-:W-:-:S04]  /*3e20*/  LOP3.LUT R10, R15, 0x80000000, R10, 0xb8, !PT ;  /* 0x800000000f0a7812 */ /* 0x000fc800078eb80a */
[----:B------:R-:W-:Y:S01]  /*3e30*/  FSEL R7, R15, R10, P0 ;  /* 0x0000000a0f077208 */ /* 0x000fe20000000000 */
[----:B------:R-:W-:-:S06]  /*3e40*/  FADD.FTZ R15, |R12|, -RZ ;  /* 0x800000ff0c0f7221 */ /* 0x000fcc0000010200 */
        /* <DEDUP_REMOVED lines=24> */
.L_x_1164:
[----:B------:R-:W-:Y:S01]  /*3fd0*/  FSETP.GEU.FTZ.AND P0, PT, R14, -R10, PT ;  /* 0x8000000a0e00720b */ /* 0x000fe20003f1e000 */
[----:B------:R-:W-:-:S12]  /*3fe0*/  FADD.FTZ R16, R16, -1 ;  /* 0xbf80000010107421 */ /* 0x000fd80000010000 */
[----:B------:R-:W-:-:S07]  /*3ff0*/  @!P0 FADD.FTZ R16, R16, -1 ;  /* 0xbf80000010108421 */ /* 0x000fce0000010000 */
.L_x_1163:
[----:B------:R-:W-:Y:S05]  /*4000*/  BSYNC.RECONVERGENT B1 ;  /* 0x0000000000017941 */ /* 0x000fea0003800200 */
.L_x_1162:
[----:B------:R-:W-:Y:S01]  /*4010*/  FFMA.FTZ R15, -R10, R16, R15 ;  /* 0x000000100a0f7223 */ /* 0x000fe2000001010f */
[----:B------:R-:W-:Y:S06]  /*4020*/  BRA `(.L_x_1160) ;  /* 0x0000000000787947 */ /* 0x000fec0003800000 */
.L_x_1161:
        /* <DEDUP_REMOVED lines=14> */
.L_x_1167:
        /* <DEDUP_REMOVED lines=13> */
.L_x_1166:
[----:B------:R-:W-:Y:S05]  /*41e0*/  BSYNC.RECONVERGENT B1 ;  /* 0x0000000000017941 */ /* 0x000fea0003800200 */
.L_x_1165:
[----:B------:R-:W-:-:S04]  /*41f0*/  FMUL.FTZ R15, R15, 1.1920928955078125e-07 ;  /* 0x340000000f0f7820 */ /* 0x000fc80000410000 */
[----:B------:R-:W-:-:S07]  /*4200*/  FMUL.FTZ R15, R18, R15 ;  /* 0x0000000f120f7220 */ /* 0x000fce0000410000 */
.L_x_1160:
[----:B------:R-:W-:Y:S05]  /*4210*/  BSYNC.RECONVERGENT B0 ;  /* 0x0000000000007941 */ /* 0x000fea0003800200 */
.L_x_1159:
[----:B0-----:R-:W-:Y:S01]  /*4220*/  IMAD.U32 R10, R8, 0x10000, RZ ;  /* 0x00010000080a7824 */ /* 0x001fe200078e00ff */
        /* <DEDUP_REMOVED lines=33> */
.L_x_1173:
[----:B------:R-:W-:Y:S01]  /*4440*/  FSETP.GEU.FTZ.AND P0, PT, R17, -R12, PT ;  /* 0x8000000c1100720b */ /* 0x000fe20003f1e000 */
[----:B------:R-:W-:-:S12]  /*4450*/  FADD.FTZ R14, R14, -1 ;  /* 0xbf8000000e0e7421 */ /* 0x000fd80000010000 */
[----:B------:R-:W-:-:S07]  /*4460*/  @!P0 FADD.FTZ R14, R14, -1 ;  /* 0xbf8000000e0e8421 */ /* 0x000fce0000010000 */
.L_x_1172:
[----:B------:R-:W-:Y:S05]  /*4470*/  BSYNC.RECONVERGENT B1 ;  /* 0x0000000000017941 */ /* 0x000fea0003800200 */
.L_x_1171:
[----:B------:R-:W-:Y:S01]  /*4480*/  FFMA.FTZ R15, -R12, R14, R15 ;  /* 0x0000000e0c0f7223 */ /* 0x000fe2000001010f */
[----:B------:R-:W-:Y:S06]  /*4490*/  BRA `(.L_x_1169) ;  /* 0x0000000000787947 */ /* 0x000fec0003800000 */
.L_x_1170:
        /* <DEDUP_REMOVED lines=14> */
.L_x_1176:
        /* <DEDUP_REMOVED lines=13> */
.L_x_1175:
[----:B------:R-:W-:Y:S05]  /*4650*/  BSYNC.RECONVERGENT B1 ;  /* 0x0000000000017941 */ /* 0x000fea0003800200 */
.L_x_1174:
[----:B------:R-:W-:-:S04]  /*4660*/  FMUL.FTZ R15, R15, 1.1920928955078125e-07 ;  /* 0x340000000f0f7820 */ /* 0x000fc80000410000 */
[----:B------:R-:W-:-:S07]  /*4670*/  FMUL.FTZ R15, R12, R15 ;  /* 0x0000000f0c0f7220 */ /* 0x000fce0000410000 */
.L_x_1169:
[----:B------:R-:W-:Y:S05]  /*4680*/  BSYNC.RECONVERGENT B0 ;  /* 0x0000000000007941 */ /* 0x000fea0003800200 */
.L_x_1168:
[----:B------:R-:W-:Y:S01]  /*4690*/  IMAD.U32 R12, R9, 0x10000, RZ ;  /* 0x00010000090c7824 */ /* 0x000fe200078e00ff */
[----:B------:R-:W-:Y:S01]  /*46a0*/  SHF.L.U32 R11, R11, 0x10, RZ ;  /* 0x000000100b0b7819 */ /* 0x000fe200000006ff */
[----:B------:R-:W-:Y:S01]  /*46b0*/  BSSY.RECONVERGENT B0, `(.L_x_1177) ;  /* 0x0000042000007945 */ /* 0x000fe20003800200 */
[C---:B------:R-:W-:Y:S01]  /*46c0*/  FSETP.NAN.FTZ.AND P0, PT, |R15|.reuse, |R15|, PT ;  /* 0x4000000f0f00720b */ /* 0x040fe20003f18200 */
        /* <DEDUP_REMOVED lines=10> */
[----:B0-----:R-:W0:Y:S01]  /*4770*/  MUFU.RCP R14, R10 ;  /* 0x0000000a000e7308 */ /* 0x001e220000001000 */
        /* <DEDUP_REMOVED lines=17> */
.L_x_1182:
[----:B------:R-:W-:Y:S01]  /*4890*/  FSETP.GEU.FTZ.AND P0, PT, R16, -R10, PT ;  /* 0x8000000a1000720b */ /* 0x000fe20003f1e000 */
[----:B------:R-:W-:-:S12]  /*48a0*/  FADD.FTZ R14, R14, -1 ;  /* 0xbf8000000e0e7421 */ /* 0x000fd80000010000 */
[----:B------:R-:W-:-:S07]  /*48b0*/  @!P0 FADD.FTZ R14, R14, -1 ;  /* 0xbf8000000e0e8421 */ /* 0x000fce0000010000 */
.L_x_1181:
[----:B------:R-:W-:Y:S05]  /*48c0*/  BSYNC.RECONVERGENT B1 ;  /* 0x0000000000017941 */ /* 0x000fea0003800200 */
.L_x_1180:
[----:B------:R-:W-:Y:S01]  /*48d0*/  FFMA.FTZ R13, -R10, R14, R13 ;  /* 0x0000000e0a0d7223 */ /* 0x000fe2000001010d */
[----:B------:R-:W-:Y:S06]  /*48e0*/  BRA `(.L_x_1178) ;  /* 0x0000000000787947 */ /* 0x000fec0003800000 */
.L_x_1179:
        /* <DEDUP_REMOVED lines=14> */
.L_x_1185:
        /* <DEDUP_REMOVED lines=13> */
.L_x_1184:
[----:B------:R-:W-:Y:S05]  /*4aa0*/  BSYNC.RECONVERGENT B1 ;  /* 0x0000000000017941 */ /* 0x000fea0003800200 */
.L_x_1183:
[----:B------:R-:W-:-:S04]  /*4ab0*/  FMUL.FTZ R13, R13, 1.1920928955078125e-07 ;  /* 0x340000000d0d7820 */ /* 0x000fc80000410000 */
[----:B------:R-:W-:-:S07]  /*4ac0*/  FMUL.FTZ R13, R18, R13 ;  /* 0x0000000d120d7220 */ /* 0x000fce0000410000 */
.L_x_1178:
[----:B------:R-:W-:Y:S05]  /*4ad0*/  BSYNC.RECONVERGENT B0 ;  /* 0x0000000000007941 */ /* 0x000fea0003800200 */
.L_x_1177:
[----:B------:R-:W-:Y:S01]  /*4ae0*/  IMAD.U32 R11, R5, 0x10000, RZ ;  /* 0x00010000050b7824 */ /* 0x000fe200078e00ff */
[C---:B0-----:R-:W-:Y:S01]  /*4af0*/  SHF.L.U32 R14, R0.reuse, 0x10, RZ ;  /* 0x00000010000e7819 */ /* 0x041fe200000006ff */
[----:B------:R-:W-:Y:S01]  /*4b00*/  BSSY.RECONVERGENT B0, `(.L_x_1186) ;  /* 0x0000044000007945 */ /* 0x000fe20003800200 */
[----:B------:R-:W-:Y:S02]  /*4b10*/  FSETP.NAN.FTZ.AND P0, PT, |R13|, |R13|, PT ;  /* 0x4000000d0d00720b */ /* 0x000fe40003f18200 */
[----:B------:R-:W-:Y:S02]  /*4b20*/  FSETP.GEU.FTZ.AND P1, PT, |R11|, |R14|, PT ;  /* 0x4000000e0b00720b */ /* 0x000fe40003f3e200 */
[----:B------:R-:W-:Y:S02]  /*4b30*/  LOP3.LUT R10, R13, 0x80000000, R12, 0xb8, !PT ;  /* 0x800000000d0a7812 */ /* 0x000fe400078eb80c */
        /* <DEDUP_REMOVED lines=28> */
.L_x_1191:
[----:B------:R-:W-:Y:S01]  /*4d00*/  FSETP.GEU.FTZ.AND P0, PT, R17, -R12, PT ;  /* 0x8000000c1100720b */ /* 0x000fe20003f1e000 */
[----:B------:R-:W-:-:S12]  /*4d10*/  FADD.FTZ R18, R18, -1 ;  /* 0xbf80000012127421 */ /* 0x000fd80000010000 */
[----:B------:R-:W-:-:S07]  /*4d20*/  @!P0 FADD.FTZ R18, R18, -1 ;  /* 0xbf80000012128421 */ /* 0x000fce0000010000 */
.L_x_1190:
[----:B------:R-:W-:Y:S05]  /*4d30*/  BSYNC.RECONVERGENT B1 ;  /* 0x0000000000017941 */ /* 0x000fea0003800200 */
.L_x_1189:
[----:B------:R-:W-:Y:S01]  /*4d40*/  FFMA.FTZ R13, -R12, R18, R13 ;  /* 0x000000120c0d7223 */ /* 0x000fe2000001010d */
[----:B------:R-:W-:Y:S06]  /*4d50*/  BRA `(.L_x_1187) ;  /* 0x0000000000787947 */ /* 0x000fec0003800000 */
.L_x_1188:
        /* <DEDUP_REMOVED lines=14> */
.L_x_1194:
        /* <DEDUP_REMOVED lines=13> */
.L_x_1193:
[----:B------:R-:W-:Y:S05]  /*4f10*/  BSYNC.RECONVERGENT B1 ;  /* 0x0000000000017941 */ /* 0x000fea0003800200 */
.L_x_1192:
[----:B------:R-:W-:-:S04]  /*4f20*/  FMUL.FTZ R13, R13, 1.1920928955078125e-07 ;  /* 0x340000000d0d7820 */ /* 0x000fc80000410000 */
[----:B------:R-:W-:-:S07]  /*4f30*/  FMUL.FTZ R13, R12, R13 ;  /* 0x0000000d0c0d7220 */ /* 0x000fce0000410000 */
.L_x_1187:
[----:B------:R-:W-:Y:S05]  /*4f40*/  BSYNC.RECONVERGENT B0 ;  /* 0x0000000000007941 */ /* 0x000fea0003800200 */
.L_x_1186:
        /* <DEDUP_REMOVED lines=32> */
.L_x_1200:
[----:B------:R-:W-:Y:S01]  /*5150*/  FSETP.GEU.FTZ.AND P0, PT, R16, -R11, PT ;  /* 0x8000000b1000720b */ /* 0x000fe20003f1e000 */
[----:B------:R-:W-:-:S12]  /*5160*/  FADD.FTZ R13, R13, -1 ;  /* 0xbf8000000d0d7421 */ /* 0x000fd80000010000 */
[----:B------:R-:W-:-:S07]  /*5170*/  @!P0 FADD.FTZ R13, R13, -1 ;  /* 0xbf8000000d0d8421 */ /* 0x000fce0000010000 */
.L_x_1199:
[----:B------:R-:W-:Y:S05]  /*5180*/  BSYNC.RECONVERGENT B1 ;  /* 0x0000000000017941 */ /* 0x000fea0003800200 */
.L_x_1198:
[----:B------:R-:W-:Y:S01]  /*5190*/  FFMA.FTZ R14, -R11, R13, R14 ;  /* 0x0000000d0b0e7223 */ /* 0x000fe2000001010e */
[----:B------:R-:W-:Y:S06]  /*51a0*/  BRA `(.L_x_1196) ;  /* 0x0000000000787947 */ /* 0x000fec0003800000 */
.L_x_1197:
        /* <DEDUP_REMOVED lines=14> */
.L_x_1203:
[----:B------:R-:W-:-:S05]  /*5290*/  VIMNMX.U32 R13, PT, PT, R15, 0xb800000, PT ;  /* 0x0b8000000f0d7848 */ /* 0x000fca0003fe0000 */
[----:B------:R-:W-:Y:S02]  /*52a0*/  IMAD.IADD R14, R13, 0x1, R14 ;  /* 0x000000010d0e7824 */ /* 0x000fe400078e020e */
[----:B------:R-:W-:Y:S02]  /*52b0*/  IMAD.IADD R15, R15, 0x1, -R13 ;  /* 0x000000010f0f7824 */ /* 0x000fe400078e0a0d */
[----:B--2---:R-:W-:-:S03]  /*52c0*/  FMUL.FTZ R17, R12, R14 ;  /* 0x0000000e0c117220 */ /* 0x004fc60000410000 */
[----:B------:R-:W-:Y:S01]  /*52d0*/  ISETP.NE.AND P1, PT, R15, RZ, PT ;  /* 0x000000ff0f00720c */ /* 0x000fe20003f25270 */
[----:B0-----:R-:W-:-:S04]  /*52e0*/  FFMA.FTZ R16, -R11, R17, R14 ;  /* 0x000000110b107223 */ /* 0x001fc8000001010e */
[----:B------:R-:W-:-:S04]  /*52f0*/  FFMA.FTZ R17, R12, R16, R17 ;  /* 0x000000100c117223 */ /* 0x000fc80000010011 */
[----:B------:R-:W-:-:S04]  /*5300*/  FFMA.FTZ R16, -R11, R17, R14 ;  /* 0x000000110b107223 */ /* 0x000fc8000001010e */
[----:B------:R-:W-:-:S06]  /*5310*/  FFMA.FTZ.RZ R16, R12, R16, R17 ;  /* 0x000000100c107223 */ /* 0x000fcc000001c011 */
[----:B------:R-:W0:Y:S02]  /*5320*/  FRND.TRUNC R16, R16 ;  /* 0x0000001000107307 */ /* 0x000e24000020d000 */
[----:B0-----:R-:W-:-:S05]  /*5330*/  FFMA.FTZ R14, -R11, R16, R14 ;  /* 0x000000100b0e7223 */ /* 0x001fca000001010e */
[----:B------:R-:W-:-:S13]  /*5340*/  ISETP.NE.AND P0, PT, R14, RZ, PT ;  /* 0x000000ff0e00720c */ /* 0x000fda0003f05270 */
[----:B------:R-:W-:Y:S05]  /*5350*/  @P0 BRA P1, `(.L_x_1203) ;  /* 0xfffffffc00cc0947 */ /* 0x000fea000083ffff */
.L_x_1202:
[----:B------:R-:W-:Y:S05]  /*5360*/  BSYNC.RECONVERGENT B1 ;  /* 0x0000000000017941 */ /* 0x000fea0003800200 */
.L_x_1201:
[----:B-1----:R-:W-:-:S04]  /*5370*/  FMUL.FTZ R11, R14, 1.1920928955078125e-07 ;  /* 0x340000000e0b7820 */ /* 0x002fc80000410000 */
[----:B------:R-:W-:-:S07]  /*5380*/  FMUL.FTZ R14, R18, R11 ;  /* 0x0000000b120e7220 */ /* 0x000fce0000410000 */
.L_x_1196:
[----:B------:R-:W-:Y:S05]  /*5390*/  BSYNC.RECONVERGENT B0 ;  /* 0x0000000000007941 */ /* 0x000fea0003800200 */
.L_x_1195:
[----:B------:R-:W1:Y:S01]  /*53a0*/  LDC.64 R12, c[0x0][0x388] ;  /* 0x0000e200ff0c7b82 */ /* 0x000e620000000a00 */
[C---:B------:R-:W-:Y:S02]  /*53b0*/  FSETP.NAN.FTZ.AND P0, PT, |R14|.reuse, |R14|, PT ;  /* 0x4000000e0e00720b */ /* 0x040fe40003f18200 */
[----:B------:R-:W-:Y:S02]  /*53c0*/  LOP3.LUT R5, R14, 0x80000000, R5, 0xb8, !PT ;  /* 0x800000000e057812 */ /* 0x000fe400078eb805 */
[----:B------:R-:W-:Y:S02]  /*53d0*/  F2FP.BF16.F32.PACK_AB R3, R6, R3 ;  /* 0x000000030603723e */ /* 0x000fe400000010ff */
[----:B------:R-:W-:Y:S02]  /*53e0*/  FSEL R5, R14, R5, P0 ;  /* 0x000000050e057208 */ /* 0x000fe40000000000 */
[----:B------:R-:W-:Y:S02]  /*53f0*/  F2FP.BF16.F32.PACK_AB R7, R8, R7 ;  /* 0x000000070807723e */ /* 0x000fe400000010ff */
[----:B------:R-:W-:-:S02]  /*5400*/  F2FP.BF16.F32.PACK_AB R9, R10, R9 ;  /* 0x000000090a09723e */ /* 0x000fc400000010ff */
[----:B------:R-:W-:Y:S01]  /*5410*/  F2FP.BF16.F32.PACK_AB R5, R5, R0 ;  /* 0x000000000505723e */ /* 0x000fe200000010ff */
[----:B-1----:R-:W-:-:S04]  /*5420*/  IMAD.WIDE.U32 R12, R4, 0x2, R12 ;  /* 0x00000002040c7825 */ /* 0x002fc800078e000c */
[----:B------:R-:W-:-:S05]  /*5430*/  IMAD.WIDE.U32 R12, R2, 0x4, R12 ;  /* 0x00000004020c7825 */ /* 0x000fca00078e000c */
[----:B------:R-:W-:Y:S04]  /*5440*/  STG.E desc[UR4][R12.64], R3 ;  /* 0x000000030c007986 */ /* 0x000fe8000c101904 */
[----:B------:R-:W-:Y:S04]  /*5450*/  STG.E desc[UR4][R12.64+0x200], R7 ;  /* 0x000200070c007986 */ /* 0x000fe8000c101904 */
[----:B------:R-:W-:Y:S04]  /*5460*/  STG.E desc[UR4][R12.64+0x400], R9 ;  /* 0x000400090c007986 */ /* 0x000fe8000c101904 */
[----:B------:R-:W-:Y:S01]  /*5470*/  STG.E desc[UR4][R12.64+0x600], R5 ;  /* 0x000600050c007986 */ /* 0x000fe2000c101904 */
[----:B------:R-:W-:Y:S05]  /*5480*/  EXIT ;  /* 0x000000000000794d */ /* 0x000fea0003800000 */
.L_x_1204:
        /* <DEDUP_REMOVED lines=15> */
.L_x_54782:


//--------------------- .text._ZN2at6native29vectorized_elementwise_kernelILi4ENS0_13BinaryFunctorIN3c108BFloat16ES4_S4_ZZZNS0_16fmod_kernel_cudaERNS_18TensorIteratorBaseEENKUlvE0_clEvENKUlvE2_clEvEUlS4_S4_E_EESt5arrayIPcLm3EEEEviT0_T1_ --------------------------
	.section	.text._ZN2at6native29vectorized_elementwise_kernelILi4ENS0_13BinaryFunctorIN3c108BFloat16ES4_S4_ZZZNS0_16fmod_kernel_cudaERNS_18TensorIteratorBaseEENKUlvE0_clEvENKUlvE2_clEvEUlS4_S4_E_EESt5arrayIPcLm3EEEEviT0_T1_,"ax",@progbits
	.align	128
        .global         _ZN2at6native29vectorized_elementwise_kernelILi4ENS0_13BinaryFunctorIN3c108BFloat16ES4_S4_ZZZNS0_16fmod_kernel_cudaERNS_18TensorIteratorBaseEENKUlvE0_clEvENKUlvE2_clEvEUlS4_S4_E_EESt5arrayIPcLm3EEEEviT0_T1_
        .type           _ZN2at6native29vectorized_elementwise_kernelILi4ENS0_13BinaryFunctorIN3c108BFloat16ES4_S4_ZZZNS0_16fmod_kernel_cudaERNS_18TensorIteratorBaseEENKUlvE0_clEvENKUlvE2_clEvEUlS4_S4_E_EESt5arrayIPcLm3EEEEviT0_T1_,@function
        .size           _ZN2at6native29vectorized_elementwise_kernelILi4ENS0_13BinaryFunctorIN3c108BFloat16ES4_S4_ZZZNS0_16fmod_kernel_cudaERNS_18TensorIteratorBaseEENKUlvE0_clEvENKUlvE2_clEvEUlS4_S4_E_EESt5arrayIPcLm3EEEEviT0_T1_,(.L_x_54783 - _ZN2at6native29vectorized_elementwise_kernelILi4ENS0_13BinaryFunctorIN3c108BFloat16ES4_S4_ZZZNS0_16fmod_kernel_cudaERNS_18TensorIteratorBaseEENKUlvE0_clEvENKUlvE2_clEvEUlS4_S4_E_EESt5arrayIPcLm3EEEEviT0_T1_)
        .other          _ZN2at6native29vectorized_elementwise_kernelILi4ENS0_13BinaryFunctorIN3c108BFloat16ES4_S4_ZZZNS0_16fmod_kernel_cudaERNS_18TensorIteratorBaseEENKUlvE0_clEvENKUlvE2_clEvEUlS4_S4_E_EESt5arrayIPcLm3EEEEviT0_T1_,@"STO_CUDA_ENTRY STV_DEFAULT"
_ZN2at6native29vectorized_elementwise_kernelILi4ENS0_13BinaryFunctorIN3c108BFloat16ES4_S4_ZZZNS0_16fmod_kernel_cudaERNS_18TensorIteratorBaseEENKUlvE0_clEvENKUlvE2_clEvEUlS4_S4_E_EESt5arrayIPcLm3EEEEviT0_T1_:
.text._ZN2at6native29vectorized_elementwise_kernelILi4ENS0_13BinaryFunctorIN3c108BFloat16ES4_S4_ZZZNS0_16fmod_kernel_cudaERNS_18TensorIteratorBaseEENKUlvE0_clEvENKUlvE2_clEvEUlS4_S4_E_EESt5arrayIPcLm3EEEEviT0_T1_:
        /* <DEDUP_REMOVED lines=132> */
.L_x_1212:
[----:B------:R-:W-:Y:S05]  /*0840*/  BSYNC.RECONVERGENT B2 ;  /* 0x0000000000027941 */ /* 0x000fea0003800200 */
.L_x_1211:
[----:B------:R-:W-:Y:S01]  /*0850*/  FFMA.FTZ R8, -R13, R17, R8 ;  /* 0x000000110d087223 */ /* 0x000fe20000010108 */
[----:B------:R-:W-:Y:S06]  /*0860*/  BRA `(.L_x_1209) ;  /* 0x0000000000807947 */ /* 0x000fec0003800000 */
.L_x_1210:
        /* <DEDUP_REMOVED lines=15> */
.L_x_1215:
        /* <DEDUP_REMOVED lines=14> */
.L_x_1214:
[----:B------:R-:W-:Y:S05]  /*0a40*/  BSYNC.RECONVERGENT B2 ;  /* 0x0000000000027941 */ /* 0x000fea0003800200 */
.L_x_1213:
[----:B------:R-:W-:-:S04]  /*0a50*/  FMUL.FTZ R15, R15, 1.1920928955078125e-07 ;  /* 0x340000000f0f7820 */ /* 0x000fc80000410000 */
[----:B------:R-:W-:-:S07]  /*0a60*/  FMUL.FTZ R8, R8, R15 ;  /* 0x0000000f08087220 */ /* 0x000fce0000410000 */
.L_x_1209:
[----:B------:R-:W-:Y:S05]  /*0a70*/  BSYNC.RECONVERGENT B0 ;  /* 0x0000000000007941 */ /* 0x000fea0003800200 */
.L_x_1208:
[C---:B------:R-:W-:Y:S02]  /*0a80*/  FSETP.NAN.FTZ.AND P0, PT, |R8|.reuse, |R8|, PT ;  /* 0x400000080800720b */ /* 0x040fe40003f18200 */
[----:B------:R-:W-:-:S04]  /*0a90*/  LOP3.LUT R7, R8, 0x80000000, R7, 0xb8, !PT ;  /* 0x8000000008077812 */ /* 0x000fc800078eb807 */
[----:B------:R-:W-:-:S04]  /*0aa0*/  FSEL R7, R8, R7, P0 ;  /* 0x0000000708077208 */ /* 0x000fc80000000000 */
[----:B------:R-:W-:-:S07]  /*0ab0*/  F2FP.BF16.F32.PACK_AB R7, RZ, R7 ;  /* 0x00000007ff07723e */ /* 0x000fce00000010ff */
.L_x_1207:
[----:B------:R-:W-:Y:S05]  /*0ac0*/  BSYNC.RECONVERGENT B1 ;  /* 0x0000000000017941 */ /* 0x000fea0003800200 */
.L_x_1206:
        /* <DEDUP_REMOVED lines=33> */
.L_x_1223:
[----:B------:R-:W-:Y:S01]  /*0ce0*/  FSETP.GEU.FTZ.AND P0, PT, R15, -R17, PT ;  /* 0x800000110f00720b */ /* 0x000fe20003f1e000 */
[----:B------:R-:W-:-:S12]  /*0cf0*/  FADD.FTZ R13, R13, -1 ;  /* 0xbf8000000d0d7421 */ /* 0x000fd80000010000 */
[----:B------:R-:W-:-:S07]  /*0d00*/  @!P0 FADD.FTZ R13, R13, -1 ;  /* 0xbf8000000d0d8421 */ /* 0x000fce0000010000 */
.L_x_1222:
[----:B------:R-:W-:Y:S05]  /*0d10*/  BSYNC.RECONVERGENT B2 ;  /* 0x0000000000027941 */ /* 0x000fea0003800200 */
.L_x_1221:
[----:B------:R-:W-:Y:S01]  /*0d20*/  FFMA.FTZ R10, -R17, R13, R10 ;  /* 0x0000000d110a7223 */ /* 0x000fe2000001010a */
[----:B------:R-:W-:Y:S06]  /*0d30*/  BRA `(.L_x_1219) ;  /* 0x0000000000807947 */ /* 0x000fec0003800000 */
.L_x_1220:
        /* <DEDUP_REMOVED lines=15> */
.L_x_1226:
        /* <DEDUP_REMOVED lines=14> */
.L_x_1225:
[----:B------:R-:W-:Y:S05]  /*0f10*/  BSYNC.RECONVERGENT B2 ;  /* 0x0000000000027941 */ /* 0x000fea0003800200 */
.L_x_1224:
[----:B------:R-:W-:-:S04]  /*0f20*/  FMUL.FTZ R15, R15, 1.1920928955078125e-07 ;  /* 0x340000000f0f7820 */ /* 0x000fc80000410000 */
[----:B------:R-:W-:-:S07]  /*0f30*/  FMUL.FTZ R10, R10, R15 ;  /* 0x0000000f0a0a7220 */ /* 0x000fce0000410000 */
.L_x_1219:
[----:B------:R-:W-:Y:S05]  /*0f40*/  BSYNC.RECONVERGENT B0 ;  /* 0x0000000000007941 */ /* 0x000fea0003800200 */
.L_x_1218:
[C---:B------:R-:W-:Y:S02]  /*0f50*/  FSETP.NAN.FTZ.AND P0, PT, |R10|.reuse, |R10|, PT ;  /* 0x4000000a0a00720b */ /* 0x040fe40003f18200 */
[----:B------:R-:W-:-:S04]  /*0f60*/  LOP3.LUT R9, R10, 0x80000000, R9, 0xb8, !PT ;  /* 0x800000000a097812 */ /* 0x000fc800078eb809 */
[----:B------:R-:W-:-:S04]  /*0f70*/  FSEL R9, R10, R9, P0 ;  /* 0x000000090a097208 */ /* 0x000fc80000000000 */
[----:B------:R-:W-:-:S07]  /*0f80*/  F2FP.BF16.F32.PACK_AB R9, RZ, R9 ;  /* 0x00000009ff09723e */ /* 0x000fce00000010ff */
.L_x_1217:
[----:B------:R-:W-:Y:S05]  /*0f90*/  BSYNC.RECONVERGENT B1 ;  /* 0x0000000000017941 */ /* 0x000fea0003800200 */
.L_x_1216:
        /* <DEDUP_REMOVED lines=33> */
.L_x_1234:
[----:B------:R-:W-:Y:S01]  /*11b0*/  FSETP.GEU.FTZ.AND P0, PT, R13, -R17, PT ;  /* 0x800000110d00720b */ /* 0x000fe20003f1e000 */
[----:B------:R-:W-:-:S12]  /*11c0*/  FADD.FTZ R15, R15, -1 ;  /* 0xbf8000000f0f7421 */ /* 0x000fd80000010000 */
[----:B------:R-:W-:-:S07]  /*11d0*/  @!P0 FADD.FTZ R15, R15, -1 ;  /* 0xbf8000000f0f8421 */ /* 0x000fce0000010000 */
.L_x_1233:
[----:B------:R-:W-:Y:S05]  /*11e0*/  BSYNC.RECONVERGENT B2 ;  /* 0x0000000000027941 */ /* 0x000fea0003800200 */
.L_x_1232:
[----:B------:R-:W-:Y:S01]  /*11f0*/  FFMA.FTZ R10, -R17, R15, R10 ;  /* 0x0000000f110a7223 */ /* 0x000fe2000001010a */
[----:B------:R-:W-:Y:S06]  /*1200*/  BRA `(.L_x_1230) ;  /* 0x0000000000807947 */ /* 0x000fec0003800000 */
.L_x_1231:
        /* <DEDUP_REMOVED lines=15> */
.L_x_1237:
        /* <DEDUP_REMOVED lines=14> */
.L_x_1236:
[----:B------:R-:W-:Y:S05]  /*13e0*/  BSYNC.RECONVERGENT B2 ;  /* 0x0000000000027941 */ /* 0x000fea0003800200 */
.L_x_1235:
[----:B------:R-:W-:-:S04]  /*13f0*/  FMUL.FTZ R15, R15, 1.1920928955078125e-07 ;  /* 0x340000000f0f7820 */ /* 0x000fc80000410000 */
[----:B------:R-:W-:-:S07]  /*1400*/  FMUL.FTZ R10, R10, R15 ;  /* 0x0000000f0a0a7220 */ /* 0x000fce0000410000 */
.L_x_1230:
[----:B------:R-:W-:Y:S05]  /*1410*/  BSYNC.RECONVERGENT B0 ;  /* 0x0000000000007941 */ /* 0x000fea0003800200 */
.L_x_1229:
[C---:B------:R-:W-:Y:S02]  /*1420*/  FSETP.NAN.FTZ.AND P0, PT, |R10|.reuse, |R10|, PT ;  /* 0x4000000a0a00720b */ /* 0x040fe40003f18200 */
[----:B------:R-:W-:-:S04]  /*1430*/  LOP3.LUT R11, R10, 0x80000000, R11, 0xb8, !PT ;  /* 0x800000000a0b7812 */ /* 0x000fc800078eb80b */
[----:B------:R-:W-:-:S04]  /*1440*/  FSEL R10, R10, R11, P0 ;  /* 0x0000000b0a0a7208 */ /* 0x000fc80000000000 */
[----:B------:R-:W-:-:S07]  /*1450*/  F2FP.BF16.F32.PACK_AB R10, RZ, R10 ;  /* 0x0000000aff0a723e */ /* 0x000fce00000010ff */
.L_x_1228:
[----:B------:R-:W-:Y:S05]  /*1460*/  BSYNC.RECONVERGENT B1 ;  /* 0x0000000000017941 */ /* 0x000fea0003800200 */
.L_x_1227:
        /* <DEDUP_REMOVED lines=33> */
.L_x_1245:
[----:B------:R-:W-:Y:S01]  /*1680*/  FSETP.GEU.FTZ.AND P0, PT, R14, -R15, PT ;  /* 0x8000000f0e00720b */ /* 0x000fe20003f1e000 */
[----:B------:R-:W-:-:S12]  /*1690*/  FADD.FTZ R11, R11, -1 ;  /* 0xbf8000000b0b7421 */ /* 0x000fd80000010000 */
[----:B------:R-:W-:-:S07]  /*16a0*/  @!P0 FADD.FTZ R11, R11, -1 ;  /* 0xbf8000000b0b8421 */ /* 0x000fce0000010000 */
.L_x_1244:
[----:B------:R-:W-:Y:S05]  /*16b0*/  BSYNC.RECONVERGENT B2 ;  /* 0x0000000000027941 */ /* 0x000fea0003800200 */
.L_x_1243:
[----:B------:R-:W-:Y:S01]  /*16c0*/  FFMA.FTZ R12, -R15, R11, R12 ;  /* 0x0000000b0f0c7223 */ /* 0x000fe2000001010c */
[----:B------:R-:W-:Y:S06]  /*16d0*/  BRA `(.L_x_1241) ;  /* 0x0000000000847947 */ /* 0x000fec0003800000 */
.L_x_1242:
        /* <DEDUP_REMOVED lines=17> */
.L_x_1248:
        /* <DEDUP_REMOVED lines=13> */
.L_x_1247:
[----:B------:R-:W-:Y:S05]  /*18c0*/  BSYNC.RECONVERGENT B2 ;  /* 0x0000000000027941 */ /* 0x000fea0003800200 */
.L_x_1246:
[----:B------:R-:W-:-:S04]  /*18d0*/  FMUL.FTZ R16, R16, 1.1920928955078125e-07 ;  /* 0x3400000010107820 */ /* 0x000fc80000410000 */
[----:B0-----:R-:W-:-:S07]  /*18e0*/  FMUL.FTZ R12, R11, R16 ;  /* 0x000000100b0c7220 */ /* 0x001fce0000410000 */
.L_x_1241:
[----:B------:R-:W-:Y:S05]  /*18f0*/  BSYNC.RECONVERGENT B0 ;  /* 0x0000000000007941 */ /* 0x000fea0003800200 */
.L_x_1240:
[C---:B------:R-:W-:Y:S02]  /*1900*/  FSETP.NAN.FTZ.AND P0, PT, |R12|.reuse, |R12|, PT ;  /* 0x4000000c0c00720b */ /* 0x040fe40003f18200 */
[----:B------:R-:W-:-:S04]  /*1910*/  LOP3.LUT R21, R12, 0x80000000, R21, 0xb8, !PT ;  /* 0x800000000c157812 */ /* 0x000fc800078eb815 */
[----:B------:R-:W-:-:S04]  /*1920*/  FSEL R11, R12, R21, P0 ;  /* 0x000000150c0b7208 */ /* 0x000fc80000000000 */
[----:B------:R-:W-:-:S07]  /*1930*/  F2FP.BF16.F32.PACK_AB R11, RZ, R11 ;  /* 0x0000000bff0b723e */ /* 0x000fce00000010ff */
.L_x_1239:
[----:B------:R-:W-:Y:S05]  /*1940*/  BSYNC.RECONVERGENT B1 ;  /* 0x0000000000017941 */ /* 0x000fea0003800200 */
.L_x_1238:
        /* <DEDUP_REMOVED lines=33> */
.L_x_1256:
[----:B------:R-:W-:Y:S01]  /*1b60*/  FSETP.GEU.FTZ.AND P0, PT, R13, -R17, PT ;  /* 0x800000110d00720b */ /* 0x000fe20003f1e000 */
[----:B------:R-:W-:-:S12]  /*1b70*/  FADD.FTZ R15, R15, -1 ;  /* 0xbf8000000f0f7421 */ /* 0x000fd80000010000 */
[----:B------:R-:W-:-:S07]  /*1b80*/  @!P0 FADD.FTZ R15, R15, -1 ;  /* 0xbf8000000f0f8421 */ /* 0x000fce0000010000 */
.L_x_1255:
[----:B------:R-:W-:Y:S05]  /*1b90*/  BSYNC.RECONVERGENT B2 ;  /* 0x0000000000027941 */ /* 0x000fea0003800200 */
.L_x_1254:
[----:B------:R-:W-:Y:S01]  /*1ba0*/  FFMA.FTZ R0, -R17, R15, R0 ;  /* 0x0000000f11007223 */ /* 0x000fe20000010100 */
[----:B------:R-:W-:Y:S06]  /*1bb0*/  BRA `(.L_x_1252) ;  /* 0x0000000000787947 */ /* 0x000fec0003800000 */
.L_x_1253:
        /* <DEDUP_REMOVED lines=14> */
.L_x_1259:
        /* <DEDUP_REMOVED lines=13> */
.L_x_1258:
[----:B------:R-:W-:Y:S05]  /*1d70*/  BSYNC.RECONVERGENT B2 ;  /* 0x0000000000027941 */ /* 0x000fea0003800200 */
.L_x_1257:
[----:B------:R-:W-:-:S04]  /*1d80*/  FMUL.FTZ R13, R14, 1.1920928955078125e-07 ;  /* 0x340000000e0d7820 */ /* 0x000fc80000410000 */
[----:B------:R-:W-:-:S07]  /*1d90*/  FMUL.FTZ R0, R0, R13 ;  /* 0x0000000d00007220 */ /* 0x000fce0000410000 */
.L_x_1252:
[----:B------:R-:W-:Y:S05]  /*1da0*/  BSYNC.RECONVERGENT B0 ;  /* 0x0000000000007941 */ /* 0x000fea0003800200 */
.L_x_1251:
[C---:B------:R-:W-:Y:S02]  /*1db0*/  FSETP.NAN.FTZ.AND P0, PT, |R0|.reuse, |R0|, PT ;  /* 0x400000000000720b */ /* 0x040fe40003f18200 */
[----:B------:R-:W-:-:S04]  /*1dc0*/  LOP3.LUT R25, R0, 0x80000000, R25, 0xb8, !PT ;  /* 0x8000000000197812 */ /* 0x000fc800078eb819 */
[----:B------:R-:W-:-:S04]  /*1dd0*/  FSEL R0, R0, R25, P0 ;  /* 0x0000001900007208 */ /* 0x000fc80000000000 */
[----:B------:R-:W-:-:S07]  /*1de0*/  F2FP.BF16.F32.PACK_AB R0, RZ, R0 ;  /* 0x00000000ff00723e */ /* 0x000fce00000010ff */
.L_x_1250:
[----:B------:R-:W-:Y:S05]  /*1df0*/  BSYNC.RECONVERGENT B1 ;  /* 0x0000000000017941 */ /* 0x000fea0003800200 */
.L_x_1249:
        /* <DEDUP_REMOVED lines=33> */
.L_x_1267:
[----:B------:R-:W-:Y:S01]  /*2010*/  FSETP.GEU.FTZ.AND P0, PT, R13, -R17, PT ;  /* 0x800000110d00720b */ /* 0x000fe20003f1e000 */
[----:B------:R-:W-:-:S12]  /*2020*/  FADD.FTZ R15, R15, -1 ;  /* 0xbf8000000f0f7421 */ /* 0x000fd80000010000 */
[----:B------:R-:W-:-:S07]  /*2030*/  @!P0 FADD.FTZ R15, R15, -1 ;  /* 0xbf8000000f0f8421 */ /* 0x000fce0000010000 */
.L_x_1266:
[----:B------:R-:W-:Y:S05]  /*2040*/  BSYNC.RECONVERGENT B2 ;  /* 0x0000000000027941 */ /* 0x000fea0003800200 */
.L_x_1265:
[----:B------:R-:W-:Y:S01]  /*2050*/  FFMA.FTZ R2, -R17, R15, R2 ;  /* 0x0000000f11027223 */ /* 0x000fe20000010102 */
[----:B------:R-:W-:Y:S06]  /*2060*/  BRA `(.L_x_1263) ;  /* 0x0000000000787947 */ /* 0x000fec0003800000 */
.L_x_1264:
        /* <DEDUP_REMOVED lines=14> */
.L_x_1270:
        /* <DEDUP_REMOVED lines=13> */
.L_x_1269:
[----:B------:R-:W-:Y:S05]  /*2220*/  BSYNC.RECONVERGENT B2 ;  /* 0x0000000000027941 */ /* 0x000fea0003800200 */
.L_x_1268:
[----:B------:R-:W-:-:S04]  /*2230*/  FMUL.FTZ R13, R14, 1.1920928955078125e-07 ;  /* 0x340000000e0d7820 */ /* 0x000fc80000410000 */
[----:B------:R-:W-:-:S07]  /*2240*/  FMUL.FTZ R2, R2, R13 ;  /* 0x0000000d02027220 */ /* 0x000fce0000410000 */
.L_x_1263:
[----:B------:R-:W-:Y:S05]  /*2250*/  BSYNC.RECONVERGENT B0 ;  /* 0x0000000000007941 */ /* 0x000fea0003800200 */
.L_x_1262:
[C---:B------:R-:W-:Y:S02]  /*2260*/  FSETP.NAN.FTZ.AND P0, PT, |R2|.reuse, |R2|, PT ;  /* 0x400000020200720b */ /* 0x040fe40003f18200 */
[----:B------:R-:W-:-:S04]  /*2270*/  LOP3.LUT R3, R2, 0x80000000, R3, 0xb8, !PT ;  /* 0x8000000002037812 */ /* 0x000fc800078eb803 */
[----:B------:R-:W-:-:S04]  /*2280*/  FSEL R2, R2, R3, P0 ;  /* 0x0000000302027208 */ /* 0x000fc80000000000 */
[----:B------:R-:W-:-:S07]  /*2290*/  F2FP.BF16.F32.PACK_AB R2, RZ, R2 ;  /* 0x00000002ff02723e */ /* 0x000fce00000010ff */
.L_x_1261:
[----:B------:R-:W-:Y:S05]  /*22a0*/  BSYNC.RECONVERGENT B1 ;  /* 0x0000000000017941 */ /* 0x000fea0003800200 */
.L_x_1260:
        /* <DEDUP_REMOVED lines=33> */
.L_x_1278:
[----:B------:R-:W-:Y:S01]  /*24c0*/  FSETP.GEU.FTZ.AND P0, PT, R14, -R15, PT ;  /* 0x8000000f0e00720b */ /* 0x000fe20003f1e000 */
[----:B------:R-:W-:-:S12]  /*24d0*/  FADD.FTZ R3, R3, -1 ;  /* 0xbf80000003037421 */ /* 0x000fd80000010000 */
[----:B------:R-:W-:-:S07]  /*24e0*/  @!P0 FADD.FTZ R3, R3, -1 ;  /* 0xbf80000003038421 */ /* 0x000fce0000010000 */
.L_x_1277:
[----:B------:R-:W-:Y:S05]  /*24f0*/  BSYNC.RECONVERGENT B2 ;  /* 0x0000000000027941 */ /* 0x000fea0003800200 */
.L_x_1276:
[----:B------:R-:W-:Y:S01]  /*2500*/  FFMA.FTZ R12, -R15, R3, R12 ;  /* 0x000000030f0c7223 */ /* 0x000fe2000001010c */
[----:B------:R-:W-:Y:S06]  /*2510*/  BRA `(.L_x_1274) ;  /* 0x0000000000787947 */ /* 0x000fec0003800000 */
.L_x_1275:
        /* <DEDUP_REMOVED lines=14> */
.L_x_1281:
        /* <DEDUP_REMOVED lines=13> */
.L_x_1280:
[----:B------:R-:W-:Y:S05]  /*26d0*/  BSYNC.RECONVERGENT B2 ;  /* 0x0000000000027941 */ /* 0x000fea0003800200 */
.L_x_1279:
[----:B------:R-:W-:-:S04]  /*26e0*/  FMUL.FTZ R12, R12, 1.1920928955078125e-07 ;  /* 0x340000000c0c7820 */ /* 0x000fc80000410000 */
[----:B------:R-:W-:-:S07]  /*26f0*/  FMUL.FTZ R12, R3, R12 ;  /* 0x0000000c030c7220 */ /* 0x000fce0000410000 */
.L_x_1274:
[----:B------:R-:W-:Y:S05]  /*2700*/  BSYNC.RECONVERGENT B0 ;  /* 0x0000000000007941 */ /* 0x000fea0003800200 */
.L_x_1273:
[C---:B------:R-:W-:Y:S02]  /*2710*/  FSETP.NAN.FTZ.AND P0, PT, |R12|.reuse, |R12|, PT ;  /* 0x4000000c0c00720b */ /* 0x040fe40003f18200 */
[----:B------:R-:W-:-:S04]  /*2720*/  LOP3.LUT R27, R12, 0x80000000, R27, 0xb8, !PT ;  /* 0x800000000c1b7812 */ /* 0x000fc800078eb81b */
[----:B------:R-:W-:-:S04]  /*2730*/  FSEL R3, R12, R27, P0 ;  /* 0x0000001b0c037208 */ /* 0x000fc80000000000 */
[----:B------:R-:W-:-:S07]  /*2740*/  F2FP.BF16.F32.PACK_AB R3, RZ, R3 ;  /* 0x00000003ff03723e */ /* 0x000fce00000010ff */
.L_x_1272:
[----:B------:R-:W-:Y:S05]  /*2750*/  BSYNC.RECONVERGENT B1 ;  /* 0x0000000000017941 */ /* 0x000fea0003800200 */
.L_x_1271:
        /* <DEDUP_REMOVED lines=33> */
.L_x_1289:
[----:B------:R-:W-:Y:S01]  /*2970*/  FSETP.GEU.FTZ.AND P0, PT, R15, -R17, PT ;  /* 0x800000110f00720b */ /* 0x000fe20003f1e000 */
[----:B------:R-:W-:-:S12]  /*2980*/  FADD.FTZ R13, R13, -1 ;  /* 0xbf8000000d0d7421 */ /* 0x000fd80000010000 */
[----:B------:R-:W-:-:S07]  /*2990*/  @!P0 FADD.FTZ R13, R13, -1 ;  /* 0xbf8000000d0d8421 */ /* 0x000fce0000010000 */
.L_x_1288:
[----:B------:R-:W-:Y:S05]  /*29a0*/  BSYNC.RECONVERGENT B2 ;  /* 0x0000000000027941 */ /* 0x000fea0003800200 */
.L_x_1287:
[----:B------:R-:W-:Y:S01]  /*29b0*/  FFMA.FTZ R12, -R17, R13, R12 ;  /* 0x0000000d110c7223 */ /* 0x000fe2000001010c */
[----:B------:R-:W-:Y:S06]  /*29c0*/  BRA `(.L_x_1285) ;  /* 0x0000000000787947 */ /* 0x000fec0003800000 */
.L_x_1286:
        /* <DEDUP_REMOVED lines=14> */
.L_x_1292:
        /* <DEDUP_REMOVED lines=13> */
.L_x_1291:
[----:B------:R-:W-:Y:S05]  /*2b80*/  BSYNC.RECONVERGENT B2 ;  /* 0x0000000000027941 */ /* 0x000fea0003800200 */
.L_x_1290:
[----:B------:R-:W-:-:S04]  /*2b90*/  FMUL.FTZ R13, R13, 1.1920928955078125e-07 ;  /* 0x340000000d0d7820 */ /* 0x000fc80000410000 */
[----:B------:R-:W-:-:S07]  /*2ba0*/  FMUL.FTZ R12, R12, R13 ;  /* 0x0000000d0c0c7220 */ /* 0x000fce0000410000 */
.L_x_1285:
[----:B------:R-:W-:Y:S05]  /*2bb0*/  BSYNC.RECONVERGENT B0 ;  /* 0x0000000000007941 */ /* 0x000fea0003800200 */
.L_x_1284:
[C---:B------:R-:W-:Y:S02]  /*2bc0*/  FSETP.NAN.FTZ.AND P0, PT, |R12|.reuse, |R12|, PT ;  /* 0x4000000c0c00720b */ /* 0x040fe40003f18200 */
[----:B------:R-:W-:-:S04]  /*2bd0*/  LOP3.LUT R23, R12, 0x80000000, R23, 0xb8, !PT ;  /* 0x800000000c177812 */ /* 0x000fc800078eb817 */
[----:B------:R-:W-:-:S04]  /*2be0*/  FSEL R12, R12, R23, P0 ;  /* 0x000000170c0c7208 */ /* 0x000fc80000000000 */
[----:B------:R-:W-:-:S07]  /*2bf0*/  F2FP.BF16.F32.PACK_AB R12, RZ, R12 ;  /* 0x0000000cff0c723e */ /* 0x000fce00000010ff */
.L_x_1283:
[----:B------:R-:W-:Y:S05]  /*2c00*/  BSYNC.RECONVERGENT B1 ;  /* 0x0000000000017941 */ /* 0x000fea0003800200 */
.L_x_1282:
        /* <DEDUP_REMOVED lines=16> */
.L_x_1295:
[----:B------:R-:W-:-:S13]  /*2d10*/  ISETP.GE.U32.AND P0, PT, R6, R5, PT ;  /* 0x000000050600720c */ /* 0x000fda0003f06070 */
[----:B------:R-:W-:Y:S05]  /*2d20*/  @P0 BRA `(.L_x_1297) ;  /* 0x0000000000300947 */ /* 0x000fea0003800000 */
[----:B-1----:R-:W1:Y:S01]  /*2d30*/  LDC.64 R8, c[0x0][0x388] ;  /* 0x0000e200ff087b82 */ /* 0x002e620000000a00 */
[----:B------:R-:W-:Y:S02]  /*2d40*/  IMAD.IADD R7, R4, 0x1, R6 ;  /* 0x0000000104077824 */ /* 0x000fe400078e0206 */
[----:B------:R-:W-:Y:S02]  /*2d50*/  VIADD R6, R6, 0x80 ;  /* 0x0000008006067836 */ /* 0x000fe40000000000 */
[----:B-1----:R-:W-:-:S05]  /*2d60*/  IMAD.WIDE.U32 R8, R7, 0x2, R8 ;  /* 0x0000000207087825 */ /* 0x002fca00078e0008 */
[----:B------:R2:W-:Y:S02]  /*2d70*/  STG.E.U16 desc[UR4][R8.64], R10 ;  /* 0x0000000a08007986 */ /* 0x0005e4000c101504 */
.L_x_1296:
[----:B------:R-:W-:-:S13]  /*2d80*/  ISETP.GE.U32.AND P0, PT, R6, R5, PT ;  /* 0x000000050600720c */ /* 0x000fda0003f06070 */
[----:B------:R-:W-:Y:S05]  /*2d90*/  @P0 BRA `(.L_x_1298) ;  /* 0x0000000000300947 */ /* 0x000fea0003800000 */
[----:B--2---:R-:W2:Y:S01]  /*2da0*/  LDC.64 R8, c[0x0][0x388] ;  /* 0x0000e200ff087b82 */ /* 0x004ea20000000a00 */
[----:B-1----:R-:W-:Y:S01]  /*2db0*/  IADD3 R7, PT, PT, R4, R6, RZ ;  /* 0x0000000604077210 */ /* 0x002fe20007ffe0ff */
[----:B------:R-:W-:-:S04]  /*2dc0*/  VIADD R6, R6, 0x80 ;  /* 0x0000008006067836 */ /* 0x000fc80000000000 */
[----:B--2---:R-:W-:-:S05]  /*2dd0*/  IMAD.WIDE.U32 R8, R7, 0x2, R8 ;  /* 0x0000000207087825 */ /* 0x004fca00078e0008 */
[----:B------:R2:W-:Y:S02]  /*2de0*/  STG.E.U16 desc[UR4][R8.64], R11 ;  /* 0x0000000b08007986 */ /* 0x0005e4000c101504 */
.L_x_1297:
[----:B------:R-:W-:-:S13]  /*2df0*/  ISETP.GE.U32.AND P0, PT, R6, R5, PT ;  /* 0x000000050600720c */ /* 0x000fda0003f06070 */
[----:B------:R-:W-:Y:S05]  /*2e00*/  @P0 BRA `(.L_x_1299) ;  /* 0x0000000000340947 */ /* 0x000fea0003800000 */
[----:B-12---:R-:W1:Y:S01]  /*2e10*/  LDC.64 R8, c[0x0][0x388] ;  /* 0x0000e200ff087b82 */ /* 0x006e620000000a00 */
[----:B------:R-:W-:Y:S02]  /*2e20*/  IMAD.IADD R7, R4, 0x1, R6 ;  /* 0x0000000104077824 */ /* 0x000fe400078e0206 */
[----:B------:R-:W-:Y:S02]  /*2e30*/  VIADD R6, R6, 0x80 ;  /* 0x0000008006067836 */ /* 0x000fe40000000000 */
[----:B-1----:R-:W-:-:S05]  /*2e40*/  IMAD.WIDE.U32 R8, R7, 0x2, R8 ;  /* 0x0000000207087825 */ /* 0x002fca00078e0008 */
[----:B------:R3:W-:Y:S02]  /*2e50*/  STG.E.U16 desc[UR4][R8.64], R0 ;  /* 0x0000000008007986 */ /* 0x0007e4000c101504 */
.L_x_1298:
        /* <DEDUP_REMOVED lines=8> */
.L_x_1299:
[----:B------:R-:W-:Y:S05]  /*2ee0*/  BSYNC.RELIABLE B1 ;  /* 0x0000000000017941 */ /* 0x000fea0003800100 */
.L_x_1294:
[----:B------:R-:W-:-:S13]  /*2ef0*/  ISETP.GE.U32.AND P0, PT, R6, R5, PT ;  /* 0x000000050600720c */ /* 0x000fda0003f06070 */
[----:B-123--:R-:W1:Y:S01]  /*2f00*/  @!P0 LDC.64 R8, c[0x0][0x388] ;  /* 0x0000e200ff088b82 */ /* 0x00ee620000000a00 */
[----:B------:R-:W-:Y:S02]  /*2f10*/  @!P0 IMAD.IADD R7, R4, 0x1, R6 ;  /* 0x0000000104078824 */ /* 0x000fe400078e0206 */
[----:B------:R-:W-:Y:S02]  /*2f20*/  @!P0 VIADD R6, R6, 0x80 ;  /* 0x0000008006068836 */ /* 0x000fe40000000000 */
[----:B-1----:R-:W-:-:S05]  /*2f30*/  @!P0 IMAD.WIDE.U32 R8, R7, 0x2, R8 ;  /* 0x0000000207088825 */ /* 0x002fca00078e0008 */
[----:B------:R4:W-:Y:S02]  /*2f40*/  @!P0 STG.E.U16 desc[UR4][R8.64], R3 ;  /* 0x0000000308008986 */ /* 0x0009e4000c101504 */
.L_x_1300:
[----:B------:R-:W-:Y:S05]  /*2f50*/  BSYNC.RECONVERGENT B0 ;  /* 0x0000000000007941 */ /* 0x000fea0003800200 */
.L_x_1293:
        /* <DEDUP_REMOVED lines=8> */
.L_x_1205:
[----:B------:R-:W0:Y:S01]  /*2fe0*/  S2R R0, SR_TID.X ;  /* 0x0000000000007919 */ /* 0x000e220000002100 */
[----:B------:R-:W1:Y:S08]  /*2ff0*/  LDC.64 R2, c[0x0][0x390] ;  /* 0x0000e400ff027b82 */ /* 0x000e700000000a00 */
[----:B------:R-:W2:Y:S01]  /*3000*/  LDC.64 R6, c[0x0][0x398] ;  /* 0x0000e600ff067b82 */ /* 0x000ea20000000a00 */
[----:B-1----:R-:W-:-:S04]  /*3010*/  IMAD.WIDE.U32 R2, R4, 0x2, R2 ;  /* 0x0000000204027825 */ /* 0x002fc800078e0002 */
[----:B0-----:R-:W-:-:S04]  /*3020*/  IMAD.WIDE.U32 R12, R0, 0x8, R2 ;  /* 0x00000008000c7825 */ /* 0x001fc800078e0002 */
[----:B--2---:R-:W-:Y:S01]  /*3030*/  IMAD.WIDE.U32 R6, R4, 0x2, R6 ;  /* 0x0000000204067825 */ /* 0x004fe200078e0006 */
[----:B------:R-:W2:Y:S03]  /*3040*/  LDG.E.64 R10, desc[UR4][R12.64] ;  /* 0x000000040c0a7981 */ /* 0x000ea6000c1e1b00 */
[----:B------:R-:W-:Y:S02]  /*3050*/  IMAD.WIDE.U32 R14, R0, 0x8, R6 ;  /* 0x00000008000e7825 */ /* 0x000fe400078e0006 */
[----:B------:R0:W5:Y:S04]  /*3060*/  LDG.E.64 R6, desc[UR4][R12.64+0x400] ;  /* 0x000400040c067981 */ /* 0x000168000c1e1b00 */
[----:B------:R-:W3:Y:S04]  /*3070*/  LDG.E.64 R8, desc[UR4][R14.64] ;  /* 0x000000040e087981 */ /* 0x000ee8000c1e1b00 */
[----:B------:R0:W5:Y:S01]  /*3080*/  LDG.E.64 R2, desc[UR4][R14.64+0x400] ;  /* 0x000400040e027981 */ /* 0x000162000c1e1b00 */
        /* <DEDUP_REMOVED lines=34> */
.L_x_1305:
[----:B------:R-:W-:Y:S05]  /*32b0*/  BSYNC.RECONVERGENT B1 ;  /* 0x0000000000017941 */ /* 0x000fea0003800200 */
.L_x_1304:
[----:B------:R-:W-:Y:S01]  /*32c0*/  FFMA.FTZ R17, -R12, R18, R17 ;  /* 0x000000120c117223 */ /* 0x000fe20000010111 */
[----:B------:R-:W-:Y:S06]  /*32d0*/  BRA `(.L_x_1302) ;  /* 0x0000000000787947 */ /* 0x000fec0003800000 */
.L_x_1303:
        /* <DEDUP_REMOVED lines=14> */
.L_x_1308:
        /* <DEDUP_REMOVED lines=13> */
.L_x_1307:
[----:B------:R-:W-:Y:S05]  /*3490*/  BSYNC.RECONVERGENT B1 ;  /* 0x0000000000017941 */ /* 0x000fea0003800200 */
.L_x_1306:
[----:B------:R-:W-:-:S04]  /*34a0*/  FMUL.FTZ R17, R17, 1.1920928955078125e-07 ;  /* 0x3400000011117820 */ /* 0x000fc80000410000 */
[----:B------:R-:W-:-:S07]  /*34b0*/  FMUL.FTZ R17, R12, R17 ;  /* 0x000000110c117220 */ /* 0x000fce0000410000 */
.L_x_1302:
[----:B------:R-:W-:Y:S05]  /*34c0*/  BSYNC.RECONVERGENT B0 ;  /* 0x0000000000007941 */ /* 0x000fea0003800200 */
.L_x_1301:
        /* <DEDUP_REMOVED lines=15> */
[----:B0-----:R-:W-:Y:S01]  /*35c0*/  FADD.FTZ R14, -R8, -RZ ;  /* 0x800000ff080e7221 */ /* 0x001fe20000010100 */
        /* <DEDUP_REMOVED lines=16> */
.L_x_1314:
[----:B------:R-:W-:Y:S01]  /*36d0*/  FSETP.GEU.FTZ.AND P0, PT, R16, -R8, PT ;  /* 0x800000081000720b */ /* 0x000fe20003f1e000 */
[----:B------:R-:W-:-:S12]  /*36e0*/  FADD.FTZ R12, R12, -1 ;  /* 0xbf8000000c0c7421 */ /* 0x000fd80000010000 */
[----:B------:R-:W-:-:S07]  /*36f0*/  @!P0 FADD.FTZ R12, R12, -1 ;  /* 0xbf8000000c0c8421 */ /* 0x000fce0000010000 */
.L_x_1313:
[----:B------:R-:W-:Y:S05]  /*3700*/  BSYNC.RECONVERGENT B1 ;  /* 0x0000000000017941 */ /* 0x000fea0003800200 */
.L_x_1312:
[----:B------:R-:W-:Y:S01]  /*3710*/  FFMA.FTZ R15, -R8, R12, R15 ;  /* 0x0000000c080f7223 */ /* 0x000fe2000001010f */
[----:B------:R-:W-:Y:S06]  /*3720*/  BRA `(.L_x_1310) ;  /* 0x0000000000787947 */ /* 0x000fec0003800000 */
.L_x_1311:
        /* <DEDUP_REMOVED lines=14> */
.L_x_1317:
        /* <DEDUP_REMOVED lines=13> */
.L_x_1316:
[----:B------:R-:W-:Y:S05]  /*38e0*/  BSYNC.RECONVERGENT B1 ;  /* 0x0000000000017941 */ /* 0x000fea0003800200 */
.L_x_1315:
[----:B------:R-:W-:-:S04]  /*38f0*/  FMUL.FTZ R15, R15, 1.1920928955078125e-07 ;  /* 0x340000000f0f7820 */ /* 0x000fc80000410000 */
[----:B------:R-:W-:-:S07]  /*3900*/  FMUL.FTZ R15, R18, R15 ;  /* 0x0000000f120f7220 */ /* 0x000fce0000410000 */
.L_x_1310:
[----:B------:R-:W-:Y:S05]  /*3910*/  BSYNC.RECONVERGENT B0 ;  /* 0x0000000000007941 */ /* 0x000fea0003800200 */
.L_x_1309:
[----:B------:R-:W-:Y:S01]  /*3920*/  IMAD.U32 R12, R11, 0x10000, RZ ;  /* 0x000100000b0c7824 */ /* 0x000fe200078e00ff */
[----:B------:R-:W-:Y:S01]  /*3930*/  SHF.L.U32 R13, R9, 0x10, RZ ;  /* 0x00000010090d7819 */ /* 0x000fe200000006ff */
[----:B------:R-:W-:Y:S01]  /*3940*/  BSSY.RECONVERGENT B0, `(.L_x_1318) ;  /* 0x0000044000007945 */ /* 0x000fe20003800200 */
[C---:B------:R-:W-:Y:S02]  /*3950*/  FSETP.NAN.FTZ.AND P0, PT, |R15|.reuse, |R15|, PT ;  /* 0x4000000f0f00720b */ /* 0x040fe40003f18200 */
[C---:B------:R-:W-:Y:S02]  /*3960*/  FSETP.GEU.FTZ.AND P1, PT, |R12|.reuse, |R13|, PT ;  /* 0x4000000d0c00720b */ /* 0x040fe40003f3e200 */
[----:B0-----:R-:W-:Y:S02]  /*3970*/  LOP3.LUT R8, R15, 0x80000000, R10, 0xb8, !PT ;  /* 0x800000000f087812 */ /* 0x001fe400078eb80a */
        /* <DEDUP_REMOVED lines=28> */
.L_x_1323:
[----:B------:R-:W-:Y:S01]  /*3b40*/  FSETP.GEU.FTZ.AND P0, PT, R17, -R10, PT ;  /* 0x8000000a1100720b */ /* 0x000fe20003f1e000 */
[----:B------:R-:W-:-:S12]  /*3b50*/  FADD.FTZ R14, R14, -1 ;  /* 0xbf8000000e0e7421 */ /* 0x000fd80000010000 */
[----:B------:R-:W-:-:S07]  /*3b60*/  @!P0 FADD.FTZ R14, R14, -1 ;  /* 0xbf8000000e0e8421 */ /* 0x000fce0000010000 */
.L_x_1322:
[----:B------:R-:W-:Y:S05]  /*3b70*/  BSYNC.RECONVERGENT B1 ;  /* 0x0000000000017941 */ /* 0x000fea0003800200 */
.L_x_1321:
[----:B------:R-:W-:Y:S01]  /*3b80*/  FFMA.FTZ R15, -R10, R14, R15 ;  /* 0x0000000e0a0f7223 */ /* 0x000fe2000001010f */
[----:B------:R-:W-:Y:S06]  /*3b90*/  BRA `(.L_x_1319) ;  /* 0x0000000000787947 */ /* 0x000fec0003800000 */
.L_x_1320:
        /* <DEDUP_REMOVED lines=14> */
.L_x_1326:
        /* <DEDUP_REMOVED lines=13> */
.L_x_1325:
[----:B------:R-:W-:Y:S05]  /*3d50*/  BSYNC.RECONVERGENT B1 ;  /* 0x0000000000017941 */ /* 0x000fea0003800200 */
.L_x_1324:
[----:B------:R-:W-:-:S04]  /*3d60*/  FMUL.FTZ R15, R15, 1.1920928955078125e-07 ;  /* 0x340000000f0f7820 */ /* 0x000fc80000410000 */
[----:B------:R-:W-:-:S07]  /*3d70*/  FMUL.FTZ R15, R10, R15 ;  /* 0x0000000f0a0f7220 */ /* 0x000fce0000410000 */
.L_x_1319:
[----:B------:R-:W-:Y:S05]  /*3d80*/  BSYNC.RECONVERGENT B0 ;  /* 0x0000000000007941 */ /* 0x000fea0003800200 */
.L_x_1318:
[----:B------:R-:W-:Y:S01]  /*3d90*/  IMAD.U32 R11, R11, 0x10000, RZ ;  /* 0x000100000b0b7824 */ /* 0x000fe200078e00ff */
[----:B------:R-:W-:Y:S01]  /*3da0*/  SHF.L.U32 R10, R9, 0x10, RZ ;  /* 0x00000010090a7819 */ /* 0x000fe200000006ff */
[----:B------:R-:W-:Y:S01]  /*3db0*/  BSSY.RECONVERGENT B0, `(.L_x_1327) ;  /* 0x0000042000007945 */ /* 0x000fe20003800200 */
[----:B------:R-:W-:Y:S02]  /*3dc0*/  FSETP.NAN.FTZ.AND P0, PT, |R15|, |R15|, PT ;  /* 0x4000000f0f00720b */ /* 0x000fe40003f18200 */
        /* <DEDUP_REMOVED lines=28> */
.L_x_1332:
[----:B------:R-:W-:Y:S01]  /*3f90*/  FSETP.GEU.FTZ.AND P0, PT, R17, -R12, PT ;  /* 0x8000000c1100720b */ /* 0x000fe20003f1e000 */
[----:B------:R-:W-:-:S12]  /*3fa0*/  FADD.FTZ R16, R16, -1 ;  /* 0xbf80000010107421 */ /* 0x000fd80000010000 */
[----:B------:R-:W-:-:S07]  /*3fb0*/  @!P0 FADD.FTZ R16, R16, -1 ;  /* 0xbf80000010108421 */ /* 0x000fce0000010000 */
.L_x_1331:
[----:B------:R-:W-:Y:S05]  /*3fc0*/  BSYNC.RECONVERGENT B1 ;  /* 0x0000000000017941 */ /* 0x000fea0003800200 */
.L_x_1330:
[----:B------:R-:W-:Y:S01]  /*3fd0*/  FFMA.FTZ R15, -R12, R16, R15 ;  /* 0x000000100c0f7223 */ /* 0x000fe2000001010f */
[----:B------:R-:W-:Y:S06]  /*3fe0*/  BRA `(.L_x_1328) ;  /* 0x0000000000787947 */ /* 0x000fec0003800000 */
.L_x_1329:
        /* <DEDUP_REMOVED lines=14> */
.L_x_1335:
        /* <DEDUP_REMOVED lines=13> */
.L_x_1334:
[----:B------:R-:W-:Y:S05]  /*41a0*/  BSYNC.RECONVERGENT B1 ;  /* 0x0000000000017941 */ /* 0x000fea0003800200 */
.L_x_1333:
[----:B------:R-:W-:-:S04]  /*41b0*/  FMUL.FTZ R15, R15, 1.1920928955078125e-07 ;  /* 0x340000000f0f7820 */ /* 0x000fc80000410000 */
[----:B------:R-:W-:-:S07]  /*41c0*/  FMUL.FTZ R15, R18, R15 ;  /* 0x0000000f120f7220 */ /* 0x000fce0000410000 */
.L_x_1328:
[----:B------:R-:W-:Y:S05]  /*41d0*/  BSYNC.RECONVERGENT B0 ;  /* 0x0000000000007941 */ /* 0x000fea0003800200 */
.L_x_1327:
[----:B-----5:R-:W-:Y:S01]  /*41e0*/  IMAD.U32 R10, R6, 0x10000, RZ ;  /* 0x00010000060a7824 */ /* 0x020fe200078e00ff */
[----:B------:R-:W-:Y:S01]  /*41f0*/  SHF.L.U32 R13, R2, 0x10, RZ ;  /* 0x00000010020d7819 */ /* 0x000fe200000006ff */
[----:B------:R-:W-:Y:S01]  /*4200*/  BSSY.RECONVERGENT B0, `(.L_x_1336) ;  /* 0x0000044000007945 */ /* 0x000fe20003800200 */
[C---:B------:R-:W-:Y:S02]  /*4210*/  FSETP.NAN.FTZ.AND P0, PT, |R15|.reuse, |R15|, PT ;  /* 0x4000000f0f00720b */ /* 0x040fe40003f18200 */
[----:B------:R-:W-:Y:S02]  /*4220*/  FSETP.GEU.FTZ.AND P1, PT, |R10|, |R13|, PT ;  /* 0x4000000d0a00720b */ /* 0x000fe40003f3e200 */
[C-C-:B0-----:R-:W-:Y:S02]  /*4230*/  LOP3.LUT R12, R15.reuse, 0x80000000, R11.reuse, 0xb8, !PT ;  /* 0x800000000f0c7812 */ /* 0x141fe400078eb80b */
        /* <DEDUP_REMOVED lines=28> */
.L_x_1341:
[----:B------:R-:W-:Y:S01]  /*4400*/  FSETP.GEU.FTZ.AND P0, PT, R17, -R12, PT ;  /* 0x8000000c1100720b */ /* 0x000fe20003f1e000 */
[----:B------:R-:W-:-:S12]  /*4410*/  FADD.FTZ R14, R14, -1 ;  /* 0xbf8000000e0e7421 */ /* 0x000fd80000010000 */
[----:B------:R-:W-:-:S07]  /*4420*/  @!P0 FADD.FTZ R14, R14, -1 ;  /* 0xbf8000000e0e8421 */ /* 0x000fce0000010000 */
.L_x_1340:
[----:B------:R-:W-:Y:S05]  /*4430*/  BSYNC.RECONVERGENT B1 ;  /* 0x0000000000017941 */ /* 0x000fea0003800200 */
.L_x_1339:
[----:B------:R-:W-:Y:S01]  /*4440*/  FFMA.FTZ R15, -R12, R14, R15 ;  /* 0x0000000e0c0f7223 */ /* 0x000fe2000001010f */
[----:B------:R-:W-:Y:S06]  /*4450*/  BRA `(.L_x_1337) ;  /* 0x0000000000787947 */ /* 0x000fec0003800000 */
.L_x_1338:
        /* <DEDUP_REMOVED lines=14> */
.L_x_1344:
        /* <DEDUP_REMOVED lines=13> */
.L_x_1343:
[----:B------:R-:W-:Y:S05]  /*4610*/  BSYNC.RECONVERGENT B1 ;  /* 0x0000000000017941 */ /* 0x000fea0003800200 */
.L_x_1342:
[----:B------:R-:W-:-:S04]  /*4620*/  FMUL.FTZ R15, R15, 1.1920928955078125e-07 ;  /* 0x340000000f0f7820 */ /* 0x000fc80000410000 */
[----:B------:R-:W-:-:S07]  /*4630*/  FMUL.FTZ R15, R12, R15 ;  /* 0x0000000f0c0f7220 */ /* 0x000fce0000410000 */
.L_x_1337:
[----:B------:R-:W-:Y:S05]  /*4640*/  BSYNC.RECONVERGENT B0 ;  /* 0x0000000000007941 */ /* 0x000fea0003800200 */
.L_x_1336:
        /* <DEDUP_REMOVED lines=32> */
.L_x_1350:
[----:B------:R-:W-:Y:S01]  /*4850*/  FSETP.GEU.FTZ.AND P0, PT, R14, -R10, PT ;  /* 0x8000000a0e00720b */ /* 0x000fe20003f1e000 */
[----:B------:R-:W-:-:S12]  /*4860*/  FADD.FTZ R16, R16, -1 ;  /* 0xbf80000010107421 */ /* 0x000fd80000010000 */
[----:B------:R-:W-:-:S07]  /*4870*/  @!P0 FADD.FTZ R16, R16, -1 ;  /* 0xbf80000010108421 */ /* 0x000fce0000010000 */
.L_x_1349:
[----:B------:R-:W-:Y:S05]  /*4880*/  BSYNC.RECONVERGENT B1 ;  /* 0x0000000000017941 */ /* 0x000fea0003800200 */
.L_x_1348:
[----:B------:R-:W-:Y:S01]  /*4890*/  FFMA.FTZ R15, -R10, R16, R15 ;  /* 0x000000100a0f7223 */ /* 0x000fe2000001010f */
[----:B------:R-:W-:Y:S06]  /*48a0*/  BRA `(.L_x_1346) ;  /* 0x0000000000787947 */ /* 0x000fec0003800000 */
.L_x_1347:
        /* <DEDUP_REMOVED lines=14> */
.L_x_1353:
        /* <DEDUP_REMOVED lines=13> */
.L_x_1352:
[----:B------:R-:W-:Y:S05]  /*4a60*/  BSYNC.RECONVERGENT B1 ;  /* 0x0000000000017941 */ /* 0x000fea0003800200 */
.L_x_1351:
[----:B------:R-:W-:-:S04]  /*4a70*/  FMUL.FTZ R15, R15, 1.1920928955078125e-07 ;  /* 0x340000000f0f7820 */ /* 0x000fc80000410000 */
[----:B------:R-:W-:-:S07]  /*4a80*/  FMUL.FTZ R15, R18, R15 ;  /* 0x0000000f120f7220 */ /* 0x000fce0000410000 */
.L_x_1346:
[----:B------:R-:W-:Y:S05]  /*4a90*/  BSYNC.RECONVERGENT B0 ;  /* 0x0000000000007941 */ /* 0x000fea0003800200 */
.L_x_1345:
[----:B0-----:R-:W-:Y:S01]  /*4aa0*/  IMAD.U32 R10, R7, 0x10000, RZ ;  /* 0x00010000070a7824 */ /* 0x001fe200078e00ff */
[----:B------:R-:W-:Y:S01]  /*4ab0*/  SHF.L.U32 R13, R3, 0x10, RZ ;  /* 0x00000010030d7819 */ /* 0x000fe200000006ff */
[----:B------:R-:W-:Y:S01]  /*4ac0*/  BSSY.RECONVERGENT B0, `(.L_x_1354) ;  /* 0x0000044000007945 */ /* 0x000fe20003800200 */
[C---:B------:R-:W-:Y:S02]  /*4ad0*/  FSETP.NAN.FTZ.AND P0, PT, |R15|.reuse, |R15|, PT ;  /* 0x4000000f0f00720b */ /* 0x040fe40003f18200 */
[C---:B------:R-:W-:Y:S02]  /*4ae0*/  FSETP.GEU.FTZ.AND P1, PT, |R10|.reuse, |R13|, PT ;  /* 0x4000000d0a00720b */ /* 0x040fe40003f3e200 */
        /* <DEDUP_REMOVED lines=29> */
.L_x_1359:
[----:B------:R-:W-:Y:S01]  /*4cc0*/  FSETP.GEU.FTZ.AND P0, PT, R17, -R12, PT ;  /* 0x8000000c1100720b */ /* 0x000fe20003f1e000 */
[----:B------:R-:W-:-:S12]  /*4cd0*/  FADD.FTZ R14, R14, -1 ;  /* 0xbf8000000e0e7421 */ /* 0x000fd80000010000 */
[----:B------:R-:W-:-:S07]  /*4ce0*/  @!P0 FADD.FTZ R14, R14, -1 ;  /* 0xbf8000000e0e8421 */ /* 0x000fce0000010000 */
.L_x_1358:
[----:B------:R-:W-:Y:S05]  /*4cf0*/  BSYNC.RECONVERGENT B1 ;  /* 0x0000000000017941 */ /* 0x000fea0003800200 */
.L_x_1357:
[----:B------:R-:W-:Y:S01]  /*4d00*/  FFMA.FTZ R15, -R12, R14, R15 ;  /* 0x0000000e0c0f7223 */ /* 0x000fe2000001010f */
[----:B------:R-:W-:Y:S06]  /*4d10*/  BRA `(.L_x_1355) ;  /* 0x0000000000787947 */ /* 0x000fec0003800000 */
.L_x_1356:
        /* <DEDUP_REMOVED lines=14> */
.L_x_1362:
        /* <DEDUP_REMOVED lines=13> */
.L_x_1361:
[----:B------:R-:W-:Y:S05]  /*4ed0*/  BSYNC.RECONVERGENT B1 ;  /* 0x0000000000017941 */ /* 0x000fea0003800200 */
.L_x_1360:
[----:B------:R-:W-:-:S04]  /*4ee0*/  FMUL.FTZ R15, R15, 1.1920928955078125e-07 ;  /* 0x340000000f0f7820 */ /* 0x000fc80000410000 */
[----:B------:R-:W-:-:S07]  /*4ef0*/  FMUL.FTZ R15, R12, R15 ;  /* 0x0000000f0c0f7220 */ /* 0x000fce0000410000 */
.L_x_1355:
[----:B------:R-:W-:Y:S05]  /*4f00*/  BSYNC.RECONVERGENT B0 ;  /* 0x0000000000007941 */ /* 0x000fea0003800200 */
.L_x_1354:
[----:B------:R-:W-:Y:S01]  /*4f10*/  IMAD.U32 R3, R3, 0x10000, RZ ;  /* 0x0001000003037824 */ /* 0x000fe200078e00ff */
[----:B------:R-:W-:Y:S01]  /*4f20*/  SHF.L.U32 R12, R11, 0x10, RZ ;  /* 0x000000100b0c7819 */ /* 0x000fe200000006ff */
[----:B------:R-:W-:Y:S01]  /*4f30*/  BSSY.RECONVERGENT B0, `(.L_x_1363) ;  /* 0x0000042000007945 */ /* 0x000fe20003800200 */
[----:B------:R-:W-:Y:S01]  /*4f40*/  FSETP.NAN.FTZ.AND P0, PT, |R15|, |R15|, PT ;  /* 0x4000000f0f00720b */ /* 0x000fe20003f18200 */
[C---:B0-----:R-:W-:Y:S01]  /*4f50*/  FADD.FTZ R14, |R3|.reuse, -RZ ;  /* 0x800000ff030e7221 */ /* 0x041fe20000010200 */
        /* <DEDUP_REMOVED lines=27> */
.L_x_1368:
[----:B------:R-:W-:Y:S01]  /*5110*/  FSETP.GEU.FTZ.AND P0, PT, R16, -R11, PT ;  /* 0x8000000b1000720b */ /* 0x000fe20003f1e000 */
[----:B------:R-:W-:-:S12]  /*5120*/  FADD.FTZ R13, R13, -1 ;  /* 0xbf8000000d0d7421 */ /* 0x000fd80000010000 */
[----:B------:R-:W-:-:S07]  /*5130*/  @!P0 FADD.FTZ R13, R13, -1 ;  /* 0xbf8000000d0d8421 */ /* 0x000fce0000010000 */
.L_x_1367:
[----:B------:R-:W-:Y:S05]  /*5140*/  BSYNC.RECONVERGENT B1 ;  /* 0x0000000000017941 */ /* 0x000fea0003800200 */
.L_x_1366:
[----:B------:R-:W-:Y:S01]  /*5150*/  FFMA.FTZ R14, -R11, R13, R14 ;  /* 0x0000000d0b0e7223 */ /* 0x000fe2000001010e */
[----:B------:R-:W-:Y:S06]  /*5160*/  BRA `(.L_x_1364) ;  /* 0x0000000000787947 */ /* 0x000fec0003800000 */
.L_x_1365:
        /* <DEDUP_REMOVED lines=14> */
.L_x_1371:
        /* <DEDUP_REMOVED lines=13> */
.L_x_1370:
[----:B------:R-:W-:Y:S05]  /*5320*/  BSYNC.RECONVERGENT B1 ;  /* 0x0000000000017941 */ /* 0x000fea0003800200 */
.L_x_1369:
[----:B0-----:R-:W-:-:S04]  /*5330*/  FMUL.FTZ R11, R14, 1.1920928955078125e-07 ;  /* 0x340000000e0b7820 */ /* 0x001fc80000410000 */
[----:B------:R-:W-:-:S07]  /*5340*/  FMUL.FTZ R14, R18, R11 ;  /* 0x0000000b120e7220 */ /* 0x000fce0000410000 */
.L_x_1364:
[----:B------:R-:W-:Y:S05]  /*5350*/  BSYNC.RECONVERGENT B0 ;  /* 0x0000000000007941 */ /* 0x000fea0003800200 */
.L_x_1363:
[----:B------:R-:W0:Y:S01]  /*5360*/  LDC.64 R12, c[0x0][0x388] ;  /* 0x0000e200ff0c7b82 */ /* 0x000e220000000a00 */
[C---:B------:R-:W-:Y:S02]  /*5370*/  FSETP.NAN.FTZ.AND P0, PT, |R14|.reuse, |R14|, PT ;  /* 0x4000000e0e00720b */ /* 0x040fe40003f18200 */
[----:B------:R-:W-:Y:S02]  /*5380*/  LOP3.LUT R3, R14, 0x80000000, R3, 0xb8, !PT ;  /* 0x800000000e037812 */ /* 0x000fe400078eb803 */
[----:B------:R-:W-:Y:S02]  /*5390*/  F2FP.BF16.F32.PACK_AB R8, R8, R5 ;  /* 0x000000050808723e */ /* 0x000fe400000010ff */
[----:B------:R-:W-:Y:S02]  /*53a0*/  FSEL R3, R14, R3, P0 ;  /* 0x000000030e037208 */ /* 0x000fe40000000000 */
[----:B------:R-:W-:Y:S02]  /*53b0*/  F2FP.BF16.F32.PACK_AB R9, R6, R9 ;  /* 0x000000090609723e */ /* 0x000fe400000010ff */
[----:B------:R-:W-:-:S02]  /*53c0*/  F2FP.BF16.F32.PACK_AB R2, R7, R2 ;  /* 0x000000020702723e */ /* 0x000fc400000010ff */
[----:B------:R-:W-:Y:S01]  /*53d0*/  F2FP.BF16.F32.PACK_AB R3, R3, R10 ;  /* 0x0000000a0303723e */ /* 0x000fe200000010ff */
[----:B0-----:R-:W-:-:S04]  /*53e0*/  IMAD.WIDE.U32 R12, R4, 0x2, R12 ;  /* 0x00000002040c7825 */ /* 0x001fc800078e000c */
[----:B------:R-:W-:-:S05]  /*53f0*/  IMAD.WIDE.U32 R12, R0, 0x8, R12 ;  /* 0x00000008000c7825 */ /* 0x000fca00078e000c */
[----:B------:R-:W-:Y:S04]  /*5400*/  STG.E.64 desc[UR4][R12.64], R8 ;  /* 0x000000080c007986 */ /* 0x000fe8000c101b04 */
[----:B------:R-:W-:Y:S01]  /*5410*/  STG.E.64 desc[UR4][R12.64+0x400], R2 ;  /* 0x000400020c007986 */ /* 0x000fe2000c101b04 */
[----:B------:R-:W-:Y:S05]  /*5420*/  EXIT ;  /* 0x000000000000794d */ /* 0x000fea0003800000 */
.L_x_1372:
        /* <DEDUP_REMOVED lines=13> */
.L_x_54783:


//--------------------- .text._ZN2at6native29vectorized_elementwise_kernelILi8ENS0_13BinaryFunctorIN3c108BFloat16ES4_S4_ZZZNS0_16fmod_kernel_cudaERNS_18TensorIteratorBaseEENKUlvE0_clEvENKUlvE2_clEvEUlS4_S4_E_EESt5arrayIPcLm3EEEEviT0_T1_ --------------------------
	.section	.text._ZN2at6native29vectorized_elementwise_kernelILi8ENS0_13BinaryFunctorIN3c108BFloat16ES4_S4_ZZZNS0_16fmod_kernel_cudaERNS_18TensorIteratorBaseEENKUlvE0_clEvENKUlvE2_clEvEUlS4_S4_E_EESt5arrayIPcLm3EEEEviT0_T1_,"ax",@progbits
	.align	128
        .global         _ZN2at6native29vectorized_elementwise_kernelILi8ENS0_13BinaryFunctorIN3c108BFloat16ES4_S4_ZZZNS0_16fmod_kernel_cudaERNS_18TensorIteratorBaseEENKUlvE0_clEvENKUlvE2_clEvEUlS4_S4_E_EESt5arrayIPcLm3EEEEviT0_T1_
        .type           _ZN2at6native29vectorized_elementwise_kernelILi8ENS0_13BinaryFunctorIN3c108BFloat16ES4_S4_ZZZNS0_16fmod_kernel_cudaERNS_18TensorIteratorBaseEENKUlvE0_clEvENKUlvE2_clEvEUlS4_S4_E_EESt5arrayIPcLm3EEEEviT0_T1_,@function
        .size           _ZN2at6native29vectorized_elementwise_kernelILi8ENS0_13BinaryFunctorIN3c108BFloat16ES4_S4_ZZZNS0_16fmod_kernel_cudaERNS_18TensorIteratorBaseEENKUlvE0_clEvENKUlvE2_clEvEUlS4_S4_E_EESt5arrayIPcLm3EEEEviT0_T1_,(.L_x_54784 - _ZN2at6native29vectorized_elementwise_kernelILi8ENS0_13BinaryFunctorIN3c108BFloat16ES4_S4_ZZZNS0_16fmod_kernel_cudaERNS_18TensorIteratorBaseEENKUlvE0_clEvENKUlvE2_clEvEUlS4_S4_E_EESt5arrayIPcLm3EEEEviT0_T1_)
        .other          _ZN2at6native29vectorized_elementwise_kernelILi8ENS0_13BinaryFunctorIN3c108BFloat16ES4_S4_ZZZNS0_16fmod_kernel_cudaERNS_18TensorIteratorBaseEENKUlvE0_clEvENKUlvE2_clEvEUlS4_S4_E_EESt5arrayIPcLm3EEEEviT0_T1_,@"STO_CUDA_ENTRY STV_DEFAULT"
_ZN2at6native29vectorized_elementwise_kernelILi8ENS0_13BinaryFunctorIN3c108BFloat16ES4_S4_ZZZNS0_16fmod_kernel_cudaERNS_18TensorIteratorBaseEENKUlvE0_clEvENKUlvE2_clEvEUlS4_S4_E_EESt5arrayIPcLm3EEEEviT0_T1_:
.text._ZN2at6native29vectorized_elementwise_kernelILi8ENS0_13BinaryFunctorIN3c108BFloat16ES4_S4_ZZZNS0_16fmod_kernel_cudaERNS_18TensorIteratorBaseEENKUlvE0_clEvENKUlvE2_clEvEUlS4_S4_E_EESt5arrayIPcLm3EEEEviT0_T1_:
        /* <DEDUP_REMOVED lines=132> */
.L_x_1380:
[----:B------:R-:W-:Y:S05]  /*0840*/  BSYNC.RECONVERGENT B2 ;  /* 0x0000000000027941 */ /* 0x000fea0003800200 */
.L_x_1379:
[----:B------:R-:W-:Y:S01]  /*0850*/  FFMA.FTZ R8, -R13, R17, R8 ;  /* 0x000000110d087223 */ /* 0x000fe20000010108 */
[----:B------:R-:W-:Y:S06]  /*0860*/  BRA `(.L_x_1377) ;  /* 0x0000000000807947 */ /* 0x000fec0003800000 */
.L_x_1378:
        /* <DEDUP_REMOVED lines=15> */
.L_x_1383:
        /* <DEDUP_REMOVED lines=14> */
.L_x_1382:
[----:B------:R-:W-:Y:S05]  /*0a40*/  BSYNC.RECONVERGENT B2 ;  /* 0x0000000000027941 */ /* 0x000fea0003800200 */
.L_x_1381:
[----:B------:R-:W-:-:S04]  /*0a50*/  FMUL.FTZ R15, R15, 1.1920928955078125e-07 ;  /* 0x340000000f0f7820 */ /* 0x000fc80000410000 */
[----:B------:R-:W-:-:S07]  /*0a60*/  FMUL.FTZ R8, R8, R15 ;  /* 0x0000000f08087220 */ /* 0x000fce0000410000 */
.L_x_1377:
[----:B------:R-:W-:Y:S05]  /*0a70*/  BSYNC.RECONVERGENT B0 ;  /* 0x0000000000007941 */ /* 0x000fea0003800200 */
.L_x_1376:
[C---:B------:R-:W-:Y:S02]  /*0a80*/  FSETP.NAN.FTZ.AND P0, PT, |R8|.reuse, |R8|, PT ;  /* 0x400000080800720b */ /* 0x040fe40003f18200 */
[----:B------:R-:W-:-:S04]  /*0a90*/  LOP3.LUT R7, R8, 0x80000000, R7, 0xb8, !PT ;  /* 0x8000000008077812 */ /* 0x000fc800078eb807 */
[----:B------:R-:W-:-:S04]  /*0aa0*/  FSEL R7, R8, R7, P0 ;  /* 0x0000000708077208 */ /* 0x000fc80000000000 */
[----:B------:R-:W-:-:S07]  /*0ab0*/  F2FP.BF16.F32.PACK_AB R7, RZ, R7 ;  /* 0x00000007ff07723e */ /* 0x000fce00000010ff */
.L_x_1375:
[----:B------:R-:W-:Y:S05]  /*0ac0*/  BSYNC.RECONVERGENT B1 ;  /* 0x0000000000017941 */ /* 0x000fea0003800200 */
.L_x_1374:
        /* <DEDUP_REMOVED lines=33> */
.L_x_1391:
[----:B------:R-:W-:Y:S01]  /*0ce0*/  FSETP.GEU.FTZ.AND P0, PT, R15, -R17, PT ;  /* 0x800000110f00720b */ /* 0x000fe20003f1e000 */
[----:B------:R-:W-:-:S12]  /*0cf0*/  FADD.FTZ R13, R13, -1 ;  /* 0xbf8000000d0d7421 */ /* 0x000fd80000010000 */
[----:B------:R-:W-:-:S07]  /*0d00*/  @!P0 FADD.FTZ R13, R13, -1 ;  /* 0xbf8000000d0d8421 */ /* 0x000fce0000010000 */
.L_x_1390:
[----:B------:R-:W-:Y:S05]  /*0d10*/  BSYNC.RECONVERGENT B2 ;  /* 0x0000000000027941 */ /* 0x000fea0003800200 */
.L_x_1389:
[----:B------:R-:W-:Y:S01]  /*0d20*/  FFMA.FTZ R10, -R17, R13, R10 ;  /* 0x0000000d110a7223 */ /* 0x000fe2000001010a */
[----:B------:R-:W-:Y:S06]  /*0d30*/  BRA `(.L_x_1387) ;  /* 0x0000000000807947 */ /* 0x000fec0003800000 */
.L_x_1388:
        /* <DEDUP_REMOVED lines=15> */
.L_x_1394:
        /* <DEDUP_REMOVED lines=14> */
.L_x_1393:
[----:B------:R-:W-:Y:S05]  /*0f10*/  BSYNC.RECONVERGENT B2 ;  /* 0x0000000000027941 */ /* 0x000fea0003800200 */
.L_x_1392:
[----:B------:R-:W-:-:S04]  /*0f20*/  FMUL.FTZ R15, R15, 1.1920928955078125e-07 ;  /* 0x340000000f0f7820 */ /* 0x000fc80000410000 */
[----:B------:R-:W-:-:S07]  /*0f30*/  FMUL.FTZ R10, R10, R15 ;  /* 0x0000000f0a0a7220 */ /* 0x000fce0000410000 */
.L_x_1387:
[----:B------:R-:W-:Y:S05]  /*0f40*/  BSYNC.RECONVERGENT B0 ;  /* 0x0000000000007941 */ /* 0x000fea0003800200 */
.L_x_1386:
[C---:B------:R-:W-:Y:S02]  /*0f50*/  FSETP.NAN.FTZ.AND P0, PT, |R10|.reuse, |R10|, PT ;  /* 0x4000000a0a00720b */ /* 0x040fe40003f18200 */
[----:B------:R-:W-:-:S04]  /*0f60*/  LOP3.LUT R9, R10, 0x80000000, R9, 0xb8, !PT ;  /* 0x800000000a097812 */ /* 0x000fc800078eb809 */
[----:B------:R-:W-:-:S04]  /*0f70*/  FSEL R9, R10, R9, P0 ;  /* 0x000000090a097208 */ /* 0x000fc80000000000 */
[----:B------:R-:W-:-:S07]  /*0f80*/  F2FP.BF16.F32.PACK_AB R9, RZ, R9 ;  /* 0x00000009ff09723e */ /* 0x000fce00000010ff */
.L_x_1385:
[----:B------:R-:W-:Y:S05]  /*0f90*/  BSYNC.RECONVERGENT B1 ;  /* 0x0000000000017941 */ /* 0x000fea0003800200 */
.L_x_1384:
        /* <DEDUP_REMOVED lines=33> */
.L_x_1402:
[----:B------:R-:W-:Y:S01]  /*11b0*/  FSETP.GEU.FTZ.AND P0, PT, R13, -R17, PT ;  /* 0x800000110d00720b */ /* 0x000fe20003f1e000 */
[----:B------:R-:W-:-:S12]  /*11c0*/  FADD.FTZ R15, R15, -1 ;  /* 0xbf8000000f0f7421 */ /* 0x000fd80000010000 */
[----:B------:R-:W-:-:S07]  /*11d0*/  @!P0 FADD.FTZ R15, R15, -1 ;  /* 0xbf8000000f0f8421 */ /* 0x000fce0000010000 */
.L_x_1401:
[----:B------:R-:W-:Y:S05]  /*11e0*/  BSYNC.RECONVERGENT B2 ;  /* 0x0000000000027941 */ /* 0x000fea0003800200 */
.L_x_1400:
[----:B------:R-:W-:Y:S01]  /*11f0*/  FFMA.FTZ R10, -R17, R15, R10 ;  /* 0x0000000f110a7223 */ /* 0x000fe2000001010a */
[----:B------:R-:W-:Y:S06]  /*1200*/  BRA `(.L_x_1398) ;  /* 0x0000000000807947 */ /* 0x000fec0003800000 */
.L_x_1399:
        /* <DEDUP_REMOVED lines=15> */
.L_x_1405:
        /* <DEDUP_REMOVED lines=14> */
.L_x_1404:
[----:B------:R-:W-:Y:S05]  /*13e0*/  BSYNC.RECONVERGENT B2 ;  /* 0x0000000000027941 */ /* 0x000fea0003800200 */
.L_x_1403:
[----:B------:R-:W-:-:S04]  /*13f0*/  FMUL.FTZ R15, R15, 1.1920928955078125e-07 ;  /* 0x340000000f0f7820 */ /* 0x000fc80000410000 */
[----:B------:R-:W-:-:S07]  /*1400*/  FMUL.FTZ R10, R10, R15 ;  /* 0x0000000f0a0a7220 */ /* 0x000fce0000410000 */
.L_x_1398:
[----:B------:R-:W-:Y:S05]  /*1410*/  BSYNC.RECONVERGENT B0 ;  /* 0x0000000000007941 */ /* 0x000fea0003800200 */
.L_x_1397:
[C---:B------:R-:W-:Y:S02]  /*1420*/  FSETP.NAN.FTZ.AND P0, PT, |R10|.reuse, |R10|, PT ;  /* 0x4000000a0a00720b */ /* 0x040fe40003f18200 */
[----:B------:R-:W-:-:S04]  /*1430*/  LOP3.LUT R11, R10, 0x80000000, R11, 0xb8, !PT ;  /* 0x800000000a0b7812 */ /* 0x000fc800078eb80b */
[----:B------:R-:W-:-:S04]  /*1440*/  FSEL R10, R10, R11, P0 ;  /* 0x0000000b0a0a7208 */ /* 0x000fc80000000000 */
[----:B------:R-:W-:-:S07]  /*1450*/  F2FP.BF16.F32.PACK_AB R10, RZ, R10 ;  /* 0x0000000aff0a723e */ /* 0x000fce00000010ff */
.L_x_1396:
[----:B------:R-:W-:Y:S05]  /*1460*/  BSYNC.RECONVERGENT B1 ;  /* 0x0000000000017941 */ /* 0x000fea0003800200 */
.L_x_1395:
        /* <DEDUP_REMOVED lines=33> */
.L_x_1413:
[----:B------:R-:W-:Y:S01]  /*1680*/  FSETP.GEU.FTZ.AND P0, PT, R14, -R15, PT ;  /* 0x8000000f0e00720b */ /* 0x000fe20003f1e000 */
[----:B------:R-:W-:-:S12]  /*1690*/  FADD.FTZ R11, R11, -1 ;  /* 0xbf8000000b0b7421 */ /* 0x000fd80000010000 */
[----:B------:R-:W-:-:S07]  /*16a0*/  @!P0 FADD.FTZ R11, R11, -1 ;  /* 0xbf8000000b0b8421 */ /* 0x000fce0000010000 */
.L_x_1412:
[----:B------:R-:W-:Y:S05]  /*16b0*/  BSYNC.RECONVERGENT B2 ;  /* 0x0000000000027941 */ /* 0x000fea0003800200 */
.L_x_1411:
[----:B------:R-:W-:Y:S01]  /*16c0*/  FFMA.FTZ R12, -R15, R11, R12 ;  /* 0x0000000b0f0c7223 */ /* 0x000fe2000001010c */
[----:B------:R-:W-:Y:S06]  /*16d0*/  BRA `(.L_x_1409) ;  /* 0x0000000000847947 */ /* 0x000fec0003800000 */
.L_x_1410:
        /* <DEDUP_REMOVED lines=17> */
.L_x_1416:
        /* <DEDUP_REMOVED lines=13> */
.L_x_1415:
[----:B------:R-:W-:Y:S05]  /*18c0*/  BSYNC.RECONVERGENT B2 ;  /* 0x0000000000027941 */ /* 0x000fea0003800200 */
.L_x_1414:
[----:B------:R-:W-:-:S04]  /*18d0*/  FMUL.FTZ R16, R16, 1.1920928955078125e-07 ;  /* 0x3400000010107820 */ /* 0x000fc80000410000 */
[----:B0-----:R-:W-:-:S07]  /*18e0*/  FMUL.FTZ R12, R11, R16 ;  /* 0x000000100b0c7220 */ /* 0x001fce0000410000 */
.L_x_1409:
[----:B------:R-:W-:Y:S05]  /*18f0*/  BSYNC.RECONVERGENT B0 ;  /* 0x0000000000007941 */ /* 0x000fea0003800200 */
.L_x_1408:
[C---:B------:R-:W-:Y:S02]  /*1900*/  FSETP.NAN.FTZ.AND P0, PT, |R12|.reuse, |R12|, PT ;  /* 0x4000000c0c00720b */ /* 0x040fe40003f18200 */
[----:B------:R-:W-:-:S04]  /*1910*/  LOP3.LUT R21, R12, 0x80000000, R21, 0xb8, !PT ;  /* 0x800000000c157812 */ /* 0x000fc800078eb815 */
[----:B------:R-:W-:-:S04]  /*1920*/  FSEL R11, R12, R21, P0 ;  /* 0x000000150c0b7208 */ /* 0x000fc80000000000 */
[----:B------:R-:W-:-:S07]  /*1930*/  F2FP.BF16.F32.PACK_AB R11, RZ, R11 ;  /* 0x0000000bff0b723e */ /* 0x000fce00000010ff */
.L_x_1407:
[----:B------:R-:W-:Y:S05]  /*1940*/  BSYNC.RECONVERGENT B1 ;  /* 0x0000000000017941 */ /* 0x000fea0003800200 */
.L_x_1406:
        /* <DEDUP_REMOVED lines=33> */
.L_x_1424:
[----:B------:R-:W-:Y:S01]  /*1b60*/  FSETP.GEU.FTZ.AND P0, PT, R13, -R17, PT ;  /* 0x800000110d00720b */ /* 0x000fe20003f1e000 */
[----:B------:R-:W-:-:S12]  /*1b70*/  FADD.FTZ R15, R15, -1 ;  /* 0xbf8000000f0f7421 */ /* 0x000fd80000010000 */
[----:B------:R-:W-:-:S07]  /*1b80*/  @!P0 FADD.FTZ R15, R15, -1 ;  /* 0xbf8000000f0f8421 */ /* 0x000fce0000010000 */
.L_x_1423:
[----:B------:R-:W-:Y:S05]  /*1b90*/  BSYNC.RECONVERGENT B2 ;  /* 0x0000000000027941 */ /* 0x000fea0003800200 */
.L_x_1422:
[----:B------:R-:W-:Y:S01]  /*1ba0*/  FFMA.FTZ R0, -R17, R15, R0 ;  /* 0x0000000f11007223 */ /* 0x000fe20000010100 */
[----:B------:R-:W-:Y:S06]  /*1bb0*/  BRA `(.L_x_1420) ;  /* 0x0000000000787947 */ /* 0x000fec0003800000 */
.L_x_1421:
        /* <DEDUP_REMOVED lines=14> */
.L_x_1427:
        /* <DEDUP_REMOVED lines=13> */
.L_x_1426:
[----:B------:R-:W-:Y:S05]  /*1d70*/  BSYNC.RECONVERGENT B2 ;  /* 0x0000000000027941 */ /* 0x000fea0003800200 */
.L_x_1425:
[----:B------:R-:W-:-:S04]  /*1d80*/  FMUL.FTZ R13, R14, 1.1920928955078125e-07 ;  /* 0x340000000e0d7820 */ /* 0x000fc80000410000 */
[----:B------:R-:W-:-:S07]  /*1d90*/  FMUL.FTZ R0, R0, R13 ;  /* 0x0000000d00007220 */ /* 0x000fce0000410000 */
.L_x_1420:
[----:B------:R-:W-:Y:S05]  /*1da0*/  BSYNC.RECONVERGENT B0 ;  /* 0x0000000000007941 */ /* 0x000fea0003800200 */
.L_x_1419:
[C---:B------:R-:W-:Y:S02]  /*1db0*/  FSETP.NAN.FTZ.AND P0, PT, |R0|.reuse, |R0|, PT ;  /* 0x400000000000720b */ /* 0x040fe40003f18200 */
[----:B------:R-:W-:-:S04]  /*1dc0*/  LOP3.LUT R25, R0, 0x80000000, R25, 0xb8, !PT ;  /* 0x8000000000197812 */ /* 0x000fc800078eb819 */
[----:B------:R-:W-:-:S04]  /*1dd0*/  FSEL R0, R0, R25, P0 ;  /* 0x0000001900007208 */ /* 0x000fc80000000000 */
[----:B------:R-:W-:-:S07]  /*1de0*/  F2FP.BF16.F32.PACK_AB R0, RZ, R0 ;  /* 0x00000000ff00723e */ /* 0x000fce00000010ff */
.L_x_1418:
[----:B------:R-:W-:Y:S05]  /*1df0*/  BSYNC.RECONVERGENT B1 ;  /* 0x0000000000017941 */ /* 0x000fea0003800200 */
.L_x_1417:
        /* <DEDUP_REMOVED lines=33> */
.L_x_1435:
[----:B------:R-:W-:Y:S01]  /*2010*/  FSETP.GEU.FTZ.AND P0, PT, R13, -R17, PT ;  /* 0x800000110d00720b */ /* 0x000fe20003f1e000 */
[----:B------:R-:W-:-:S12]  /*2020*/  FADD.FTZ R15, R15, -1 ;  /* 0xbf8000000f0f7421 */ /* 0x000fd80000010000 */
[----:B------:R-:W-:-:S07]  /*2030*/  @!P0 FADD.FTZ R15, R15, -1 ;  /* 0xbf8000000f0f8421 */ /* 0x000fce0000010000 */
.L_x_1434:
[----:B------:R-:W-:Y:S05]  /*2040*/  BSYNC.RECONVERGENT B2 ;  /* 0x0000000000027941 */ /* 0x000fea0003800200 */
.L_x_1433:
[----:B------:R-:W-:Y:S01]  /*2050*/  FFMA.FTZ R2, -R17, R15, R2 ;  /* 0x0000000f11027223 */ /* 0x000fe20000010102 */
[----:B------:R-:W-:Y:S06]  /*2060*/  BRA `(.L_x_1431) ;  /* 0x0000000000787947 */ /* 0x000fec0003800000 */
.L_x_1432:
        /* <DEDUP_REMOVED lines=14> */
.L_x_1438:
        /* <DEDUP_REMOVED lines=13> */
.L_x_1437:
[----:B------:R-:W-:Y:S05]  /*2220*/  BSYNC.RECONVERGENT B2 ;  /* 0x0000000000027941 */ /* 0x000fea0003800200 */
.L_x_1436:
[----:B------:R-:W-:-:S04]  /*2230*/  FMUL.FTZ R13, R14, 1.1920928955078125e-07 ;  /* 0x340000000e0d7820 */ /* 0x000fc80000410000 */
[----:B------:R-:W-:-:S07]  /*2240*/  FMUL.FTZ R2, R2, R13 ;  /* 0x0000000d02027220 */ /* 0x000fce0000410000 */
.L_x_1431:
[----:B------:R-:W-:Y:S05]  /*2250*/  BSYNC.RECONVERGENT B0 ;  /* 0x0000000000007941 */ /* 0x000fea0003800200 */
.L_x_1430:
[C---:B------:R-:W-:Y:S02]  /*2260*/  FSETP.NAN.FTZ.AND P0, PT, |R2|.reuse, |R2|, PT ;  /* 0x400000020200720b */ /* 0x040fe40003f18200 */
[----:B------:R-:W-:-:S04]  /*2270*/  LOP3.LUT R3, R2, 0x80000000, R3, 0xb8, !PT ;  /* 0x8000000002037812 */ /* 0x000fc800078eb803 */
[----:B------:R-:W-:-:S04]  /*2280*/  FSEL R2, R2, R3, P0 ;  /* 0x0000000302027208 */ /* 0x000fc80000000000 */
[----:B------:R-:W-:-:S07]  /*2290*/  F2FP.BF16.F32.PACK_AB R2, RZ, R2 ;  /* 0x00000002ff02723e */ /* 0x000fce00000010ff */
.L_x_1429:
[----:B------:R-:W-:Y:S05]  /*22a0*/  BSYNC.RECONVERGENT B1 ;  /* 0x0000000000017941 */ /* 0x000fea0003800200 */
.L_x_1428:
        /* <DEDUP_REMOVED lines=33> */
.L_x_1446:
[----:B------:R-:W-:Y:S01]  /*24c0*/  FSETP.GEU.FTZ.AND P0, PT, R14, -R15, PT ;  /* 0x8000000f0e00720b */ /* 0x000fe20003f1e000 */
[----:B------:R-:W-:-:S12]  /*24d0*/  FADD.FTZ R3, R3, -1 ;  /* 0xbf80000003037421 */ /* 0x000fd80000010000 */
[----:B------:R-:W-:-:S07]  /*24e0*/  @!P0 FADD.FTZ R3, R3, -1 ;  /* 0xbf80000003038421 */ /* 0x000fce0000010000 */
.L_x_1445:
[----:B------:R-:W-:Y:S05]  /*24f0*/  BSYNC.RECONVERGENT B2 ;  /* 0x0000000000027941 */ /* 0x000fea0003800200 */
.L_x_1444:
[----:B------:R-:W-:Y:S01]  /*2500*/  FFMA.FTZ R12, -R15, R3, R12 ;  /* 0x000000030f0c7223 */ /* 0x000fe2000001010c */
[----:B------:R-:W-:Y:S06]  /*2510*/  BRA `(.L_x_1442) ;  /* 0x0000000000787947 */ /* 0x000fec0003800000 */
.L_x_1443:
        /* <DEDUP_REMOVED lines=14> */
.L_x_1449:
        /* <DEDUP_REMOVED lines=13> */
.L_x_1448:
[----:B------:R-:W-:Y:S05]  /*26d0*/  BSYNC.RECONVERGENT B2 ;  /* 0x0000000000027941 */ /* 0x000fea0003800200 */
.L_x_1447:
[----:B------:R-:W-:-:S04]  /*26e0*/  FMUL.FTZ R12, R12, 1.1920928955078125e-07 ;  /* 0x340000000c0c7820 */ /* 0x000fc80000410000 */
[----:B------:R-:W-:-:S07]  /*26f0*/  FMUL.FTZ R12, R3, R12 ;  /* 0x0000000c030c7220 */ /* 0x000fce0000410000 */
.L_x_1442:
[----:B------:R-:W-:Y:S05]  /*2700*/  BSYNC.RECONVERGENT B0 ;  /* 0x0000000000007941 */ /* 0x000fea0003800200 */
.L_x_1441:
[C---:B------:R-:W-:Y:S02]  /*2710*/  FSETP.NAN.FTZ.AND P0, PT, |R12|.reuse, |R12|, PT ;  /* 0x4000000c0c00720b */ /* 0x040fe40003f18200 */
[----:B------:R-:W-:-:S04]  /*2720*/  LOP3.LUT R27, R12, 0x80000000, R27, 0xb8, !PT ;  /* 0x800000000c1b7812 */ /* 0x000fc800078eb81b */
[----:B------:R-:W-:-:S04]  /*2730*/  FSEL R3, R12, R27, P0 ;  /* 0x0000001b0c037208 */ /* 0x000fc80000000000 */
[----:B------:R-:W-:-:S07]  /*2740*/  F2FP.BF16.F32.PACK_AB R3, RZ, R3 ;  /* 0x00000003ff03723e */ /* 0x000fce00000010ff */
.L_x_1440:
[----:B------:R-:W-:Y:S05]  /*2750*/  BSYNC.RECONVERGENT B1 ;  /* 0x0000000000017941 */ /* 0x000fea0003800200 */
.L_x_1439:
        /* <DEDUP_REMOVED lines=33> */
.L_x_1457:
[----:B------:R-:W-:Y:S01]  /*2970*/  FSETP.GEU.FTZ.AND P0, PT, R15, -R17, PT ;  /* 0x800000110f00720b */ /* 0x000fe20003f1e000 */
[----:B------:R-:W-:-:S12]  /*2980*/  FADD.FTZ R13, R13, -1 ;  /* 0xbf8000000d0d7421 */ /* 0x000fd80000010000 */
[----:B------:R-:W-:-:S07]  /*2990*/  @!P0 FADD.FTZ R13, R13, -1 ;  /* 0xbf8000000d0d8421 */ /* 0x000fce0000010000 */
.L_x_1456:
[----:B------:R-:W-:Y:S05]  /*29a0*/  BSYNC.RECONVERGENT B2 ;  /* 0x0000000000027941 */ /* 0x000fea0003800200 */
.L_x_1455:
[----:B------:R-:W-:Y:S01]  /*29b0*/  FFMA.FTZ R12, -R17, R13, R12 ;  /* 0x0000000d110c7223 */ /* 0x000fe2000001010c */
[----:B------:R-:W-:Y:S06]  /*29c0*/  BRA `(.L_x_1453) ;  /* 0x0000000000787947 */ /* 0x000fec0003800000 */
.L_x_1454:
        /* <DEDUP_REMOVED lines=14> */
.L_x_1460:
        /* <DEDUP_REMOVED lines=13> */
.L_x_1459:
[----:B------:R-:W-:Y:S05]  /*2b80*/  BSYNC.RECONVERGENT B2 ;  /* 0x0000000000027941 */ /* 0x000fea0003800200 */
.L_x_1458:
[----:B------:R-:W-:-:S04]  /*2b90*/  FMUL.FTZ R13, R13, 1.1920928955078125e-07 ;  /* 0x340000000d0d7820 */ /* 0x000fc80000410000 */
[----:B------:R-:W-:-:S07]  /*2ba0*/  FMUL.FTZ R12, R12, R13 ;  /* 0x0000000d0c0c7220 */ /* 0x000fce0000410000 */
.L_x_1453:
[----:B------:R-:W-:Y:S05]  /*2bb0*/  BSYNC.RECONVERGENT B0 ;  /* 0x0000000000007941 */ /* 0x000fea0003800200 */
.L_x_1452:
[C---:B------:R-:W-:Y:S02]  /*2bc0*/  FSETP.NAN.FTZ.AND P0, PT, |R12|.reuse, |R12|, PT ;  /* 0x4000000c0c00720b */ /* 0x040fe40003f18200 */
[----:B------:R-:W-:-:S04]  /*2bd0*/  LOP3.LUT R23, R12, 0x80000000, R23, 0xb8, !PT ;  /* 0x800000000c177812 */ /* 0x000fc800078eb817 */
[----:B------:R-:W-:-:S04]  /*2be0*/  FSEL R12, R12, R23, P0 ;  /* 0x000000170c0c7208 */ /* 0x000fc80000000000 */
[----:B------:R-:W-:-:S07]  /*2bf0*/  F2FP.BF16.F32.PACK_AB R12, RZ, R12 ;  /* 0x0000000cff0c723e */ /* 0x000fce00000010ff */
.L_x_1451:
[----:B------:R-:W-:Y:S05]  /*2c00*/  BSYNC.RECONVERGENT B1 ;  /* 0x0000000000017941 */ /* 0x000fea0003800200 */
.L_x_1450:
        /* <DEDUP_REMOVED lines=16> */
.L_x_1463:
[----:B------:R-:W-:-:S13]  /*2d10*/  ISETP.GE.U32.AND P0, PT, R6, R5, PT ;  /* 0x000000050600720c */ /* 0x000fda0003f06070 */
[----:B------:R-:W-:Y:S05]  /*2d20*/  @P0 BRA `(.L_x_1465) ;  /* 0x0000000000300947 */ /* 0x000fea0003800000 */
[----:B-1----:R-:W1:Y:S01]  /*2d30*/  LDC.64 R8, c[0x0][0x388] ;  /* 0x0000e200ff087b82 */ /* 0x002e620000000a00 */
[----:B------:R-:W-:Y:S02]  /*2d40*/  IMAD.IADD R7, R4, 0x1, R6 ;  /* 0x0000000104077824 */ /* 0x000fe400078e0206 */
[----:B------:R-:W-:Y:S02]  /*2d50*/  VIADD R6, R6, 0x80 ;  /* 0x0000008006067836 */ /* 0x000fe40000000000 */
[----:B-1----:R-:W-:-:S05]  /*2d60*/  IMAD.WIDE.U32 R8, R7, 0x2, R8 ;  /* 0x0000000207087825 */ /* 0x002fca00078e0008 */
[----:B------:R2:W-:Y:S02]  /*2d70*/  STG.E.U16 desc[UR4][R8.64], R10 ;  /* 0x0000000a08007986 */ /* 0x0005e4000c101504 */
.L_x_1464:
[----:B------:R-:W-:-:S13]  /*2d80*/  ISETP.GE.U32.AND P0, PT, R6, R5, PT ;  /* 0x000000050600720c */ /* 0x000fda0003f06070 */
[----:B------:R-:W-:Y:S05]  /*2d90*/  @P0 BRA `(.L_x_1466) ;  /* 0x0000000000300947 */ /* 0x000fea0003800000 */
[----:B--2---:R-:W2:Y:S01]  /*2da0*/  LDC.64 R8, c[0x0][0x388] ;  /* 0x0000e200ff087b82 */ /* 0x004ea20000000a00 */
[----:B-1----:R-:W-:Y:S01]  /*2db0*/  IADD3 R7, PT, PT, R4, R6, RZ ;  /* 0x0000000604077210 */ /* 0x002fe20007ffe0ff */
[----:B------:R-:W-:-:S04]  /*2dc0*/  VIADD R6, R6, 0x80 ;  /* 0x0000008006067836 */ /* 0x000fc80000000000 */
[----:B--2---:R-:W-:-:S05]  /*2dd0*/  IMAD.WIDE.U32 R8, R7, 0x2, R8 ;  /* 0x0000000207087825 */ /* 0x004fca00078e0008 */
[----:B------:R2:W-:Y:S02]  /*2de0*/  STG.E.U16 desc[UR4][R8.64], R11 ;  /* 0x0000000b08007986 */ /* 0x0005e4000c101504 */
.L_x_1465:
[----:B------:R-:W-:-:S13]  /*2df0*/  ISETP.GE.U32.AND P0, PT, R6, R5, PT ;  /* 0x000000050600720c */ /* 0x000fda0003f06070 */
[----:B------:R-:W-:Y:S05]  /*2e00*/  @P0 BRA `(.L_x_1467) ;  /* 0x0000000000340947 */ /* 0x000fea0003800000 */
[----:B-12---:R-:W1:Y:S01]  /*2e10*/  LDC.64 R8, c[0x0][0x388] ;  /* 0x0000e200ff087b82 */ /* 0x006e620000000a00 */
[----:B------:R-:W-:Y:S02]  /*2e20*/  IMAD.IADD R7, R4, 0x1, R6 ;  /* 0x0000000104077824 */ /* 0x000fe400078e0206 */
[----:B------:R-:W-:Y:S02]  /*2e30*/  VIADD R6, R6, 0x80 ;  /* 0x0000008006067836 */ /* 0x000fe40000000000 */
[----:B-1----:R-:W-:-:S05]  /*2e40*/  IMAD.WIDE.U32 R8, R7, 0x2, R8 ;  /* 0x0000000207087825 */ /* 0x002fca00078e0008 */
[----:B------:R3:W-:Y:S02]  /*2e50*/  STG.E.U16 desc[UR4][R8.64], R0 ;  /* 0x0000000008007986 */ /* 0x0007e4000c101504 */
.L_x_1466:
        /* <DEDUP_REMOVED lines=8> */
.L_x_1467:
[----:B------:R-:W-:Y:S05]  /*2ee0*/  BSYNC.RELIABLE B1 ;  /* 0x0000000000017941 */ /* 0x000fea0003800100 */
.L_x_1462:
[----:B------:R-:W-:-:S13]  /*2ef0*/  ISETP.GE.U32.AND P0, PT, R6, R5, PT ;  /* 0x000000050600720c */ /* 0x000fda0003f06070 */
[----:B-123--:R-:W1:Y:S01]  /*2f00*/  @!P0 LDC.64 R8, c[0x0][0x388] ;  /* 0x0000e200ff088b82 */ /* 0x00ee620000000a00 */
[----:B------:R-:W-:Y:S02]  /*2f10*/  @!P0 IMAD.IADD R7, R4, 0x1, R6 ;  /* 0x0000000104078824 */ /* 0x000fe400078e0206 */
[----:B------:R-:W-:Y:S02]  /*2f20*/  @!P0 VIADD R6, R6, 0x80 ;  /* 0x0000008006068836 */ /* 0x000fe40000000000 */
[----:B-1----:R-:W-:-:S05]  /*2f30*/  @!P0 IMAD.WIDE.U32 R8, R7, 0x2, R8 ;  /* 0x0000000207088825 */ /* 0x002fca00078e0008 */
[----:B------:R4:W-:Y:S02]  /*2f40*/  @!P0 STG.E.U16 desc[UR4][R8.64], R3 ;  /* 0x0000000308008986 */ /* 0x0009e4000c101504 */
.L_x_1468:
[----:B------:R-:W-:Y:S05]  /*2f50*/  BSYNC.RECONVERGENT B0 ;  /* 0x0000000000007941 */ /* 0x000fea0003800200 */
.L_x_1461:
        /* <DEDUP_REMOVED lines=8> */
.L_x_1373:
[----:B------:R-:W0:Y:S01]  /*2fe0*/  S2R R0, SR_TID.X ;  /* 0x0000000000007919 */ /* 0x000e220000002100 */
[----:B------:R-:W1:Y:S08]  /*2ff0*/  LDC.64 R2, c[0x0][0x390] ;  /* 0x0000e400ff027b82 */ /* 0x000e700000000a00 */
[----:B------:R-:W2:Y:S01]  /*3000*/  LDC.64 R6, c[0x0][0x398] ;  /* 0x0000e600ff067b82 */ /* 0x000ea20000000a00 */
[----:B-1----:R-:W-:-:S04]  /*3010*/  IMAD.WIDE.U32 R2, R4, 0x2, R2 ;  /* 0x0000000204027825 */ /* 0x002fc800078e0002 */
[----:B0-----:R-:W-:-:S04]  /*3020*/  IMAD.WIDE.U32 R14, R0, 0x10, R2 ;  /* 0x00000010000e7825 */ /* 0x001fc800078e0002 */
[----:B--2---:R-:W-:Y:S02]  /*3030*/  IMAD.WIDE.U32 R6, R4, 0x2, R6 ;  /* 0x0000000204067825 */ /* 0x004fe400078e0006 */
[----:B------:R-:W2:Y:S02]  /*3040*/  LDG.E.128 R12, desc[UR4][R14.64] ;  /* 0x000000040e0c7981 */ /* 0x000ea4000c1e1d00 */
[----:B------:R-:W-:-:S05]  /*3050*/  IMAD.WIDE.U32 R6, R0, 0x10, R6 ;  /* 0x0000001000067825 */ /* 0x000fca00078e0006 */
[----:B------:R-:W3:Y:S01]  /*3060*/  LDG.E.128 R8, desc[UR4][R6.64] ;  /* 0x0000000406087981 */ /* 0x000ee2000c1e1d00 */
[----:B------:R-:W-:Y:S01]  /*3070*/  BSSY.RECONVERGENT B0, `(.L_x_1469) ;  /* 0x0000043000007945 */ /* 0x000fe20003800200 */
[----:B--2---:R-:W-:Y:S02]  /*3080*/  IMAD.U32 R2, R12, 0x10000, RZ ;  /* 0x000100000c027824 */ /* 0x004fe400078e00ff */
[----:B---3--:R-:W-:-:S05]  /*3090*/  IMAD.U32 R3, R8, 0x10000, RZ ;  /* 0x0001000008037824 */ /* 0x008fca00078e00ff */
[C---:B------:R-:W-:Y:S01]  /*30a0*/  FSETP.GEU.FTZ.AND P0, PT, |R2|.reuse, |R3|, PT ;  /* 0x400000030200720b */ /* 0x040fe20003f1e200 */
[----:B------:R-:W-:Y:S01]  /*30b0*/  FADD.FTZ R16, |R2|, -RZ ;  /* 0x800000ff02107221 */ /* 0x000fe20000010200 */
[----:B------:R-:W-:Y:S02]  /*30c0*/  PRMT R12, R12, 0x7632, R12 ;  /* 0x000076320c0c7816 */ /* 0x000fe4000000000c */
[----:B------:R-:W-:-:S09]  /*30d0*/  PRMT R8, R8, 0x7632, R8 ;  /* 0x0000763208087816 */ /* 0x000fd20000000008 */
        /* <DEDUP_REMOVED lines=27> */
.L_x_1473:
[----:B------:R-:W-:Y:S05]  /*3290*/  BSYNC.RECONVERGENT B1 ;  /* 0x0000000000017941 */ /* 0x000fea0003800200 */
.L_x_1472:
[----:B------:R-:W-:Y:S01]  /*32a0*/  FFMA.FTZ R16, -R5, R17, R16 ;  /* 0x0000001105107223 */ /* 0x000fe20000010110 */
[----:B------:R-:W-:Y:S06]  /*32b0*/  BRA `(.L_x_1470) ;  /* 0x0000000000787947 */ /* 0x000fec0003800000 */
.L_x_1471:
[----:B------:R-:W-:Y:S01]  /*32c0*/  LOP3.LUT R7, R5, 0xff800000, RZ, 0xc0, !PT ;  /* 0xff80000005077812 */ /* 0x000fe200078ec0ff */
[----:B------:R-:W-:Y:S01]  /*32d0*/  BSSY.RECONVERGENT B1, `(.L_x_1474) ;  /* 0x000001a000017945 */ /* 0x000fe20003800200 */
[C---:B------:R-:W-:Y:S02]  /*32e0*/  ISETP.GT.U32.AND P0, PT, R16.reuse, 0x7f7fffff, PT ;  /* 0x7f7fffff1000780c */ /* 0x040fe40003f04070 */
[----:B------:R-:W-:Y:S02]  /*32f0*/  IADD3 R6, PT, PT, R16, 0xb800000, -R7 ;  /* 0x0b80000010067810 */ /* 0x000fe40007ffe807 */
[----:B------:R-:W-:Y:S02]  /*3300*/  FSETP.GT.FTZ.AND P2, PT, |R3|, RZ, PT ;  /* 0x000000ff0300720b */ /* 0x000fe40003f54200 */
[----:B------:R-:W-:Y:S02]  /*3310*/  LOP3.LUT P1, R6, R6, 0xff800000, RZ, 0xc0, !PT ;  /* 0xff80000006067812 */ /* 0x000fe4000782c0ff */
[----:B------:R-:W-:-:S02]  /*3320*/  LOP3.LUT R16, R16, 0x7fffff, RZ, 0xc0, !PT ;  /* 0x007fffff10107812 */ /* 0x000fc400078ec0ff */
[----:B------:R-:W-:Y:S02]  /*3330*/  FSEL R3, R7, +QNAN , !P0 ;  /* 0x7fffffff07037808 */ /* 0x000fe40004000000 */
[----:B------:R-:W-:Y:S02]  /*3340*/  LOP3.LUT R16, R16, 0x3f800000, RZ, 0xfc, !PT ;  /* 0x3f80000010107812 */ /* 0x000fe400078efcff */
[----:B------:R-:W-:-:S05]  /*3350*/  FSEL R3, R3, +QNAN , P2 ;  /* 0x7fffffff03037808 */ /* 0x000fca0001000000 */
[----:B------:R-:W-:Y:S05]  /*3360*/  @!P1 BRA `(.L_x_1475) ;  /* 0x0000000000409947 */ /* 0x000fea0003800000 */
[----:B------:R-:W-:-:S04]  /*3370*/  LOP3.LUT R5, R5, 0x7fffff, RZ, 0xc0, !PT ;  /* 0x007fffff05057812 */ /* 0x000fc800078ec0ff */
[----:B------:R-:W-:-:S04]  /*3380*/  LOP3.LUT R5, R5, 0x3f800000, RZ, 0xfc, !PT ;  /* 0x3f80000005057812 */ /* 0x000fc800078efcff */
[----:B------:R0:W1:Y:S03]  /*3390*/  MUFU.RCP R7, R5 ;  /* 0x0000000500077308 */ /* 0x0000660000001000 */
.L_x_1476:
        /* <DEDUP_REMOVED lines=13> */
.L_x_1475:
[----:B------:R-:W-:Y:S05]  /*3470*/  BSYNC.RECONVERGENT B1 ;  /* 0x0000000000017941 */ /* 0x000fea0003800200 */
.L_x_1474:
[----:B------:R-:W-:-:S04]  /*3480*/  FMUL.FTZ R16, R16, 1.1920928955078125e-07 ;  /* 0x3400000010107820 */ /* 0x000fc80000410000 */
[----:B------:R-:W-:-:S07]  /*3490*/  FMUL.FTZ R16, R3, R16 ;  /* 0x0000001003107220 */ /* 0x000fce0000410000 */
.L_x_1470:
[----:B------:R-:W-:Y:S05]  /*34a0*/  BSYNC.RECONVERGENT B0 ;  /* 0x0000000000007941 */ /* 0x000fea0003800200 */
.L_x_1469:
[----:B------:R-:W-:Y:S01]  /*34b0*/  IMAD.U32 R12, R12, 0x10000, RZ ;  /* 0x000100000c0c7824 */ /* 0x000fe200078e00ff */
[----:B0-----:R-:W-:Y:S01]  /*34c0*/  SHF.L.U32 R5, R8, 0x10, RZ ;  /* 0x0000001008057819 */ /* 0x001fe200000006ff */
        /* <DEDUP_REMOVED lines=30> */
.L_x_1482:
[----:B------:R-:W-:Y:S01]  /*36b0*/  FSETP.GEU.FTZ.AND P0, PT, R16, -R3, PT ;  /* 0x800000031000720b */ /* 0x000fe20003f1e000 */
[----:B------:R-:W-:-:S12]  /*36c0*/  FADD.FTZ R17, R17, -1 ;  /* 0xbf80000011117421 */ /* 0x000fd80000010000 */
[----:B------:R-:W-:-:S07]  /*36d0*/  @!P0 FADD.FTZ R17, R17, -1 ;  /* 0xbf80000011118421 */ /* 0x000fce0000010000 */
.L_x_1481:
[----:B------:R-:W-:Y:S05]  /*36e0*/  BSYNC.RECONVERGENT B1 ;  /* 0x0000000000017941 */ /* 0x000fea0003800200 */
.L_x_1480:
[----:B------:R-:W-:Y:S01]  /*36f0*/  FFMA.FTZ R8, -R3, R17, R8 ;  /* 0x0000001103087223 */ /* 0x000fe20000010108 */
[----:B------:R-:W-:Y:S06]  /*3700*/  BRA `(.L_x_1478) ;  /* 0x0000000000787947 */ /* 0x000fec0003800000 */
.L_x_1479:
        /* <DEDUP_REMOVED lines=14> */
.L_x_1485:
        /* <DEDUP_REMOVED lines=13> */
.L_x_1484:
[----:B------:R-:W-:Y:S05]  /*38c0*/  BSYNC.RECONVERGENT B1 ;  /* 0x0000000000017941 */ /* 0x000fea0003800200 */
.L_x_1483:
[----:B0-----:R-:W-:-:S04]  /*38d0*/  FMUL.FTZ R3, R8, 1.1920928955078125e-07 ;  /* 0x3400000008037820 */ /* 0x001fc80000410000 */
[----:B------:R-:W-:-:S07]  /*38e0*/  FMUL.FTZ R8, R18, R3 ;  /* 0x0000000312087220 */ /* 0x000fce0000410000 */
.L_x_1478:
[----:B------:R-:W-:Y:S05]  /*38f0*/  BSYNC.RECONVERGENT B0 ;  /* 0x0000000000007941 */ /* 0x000fea0003800200 */
.L_x_1477:
[----:B------:R-:W-:Y:S01]  /*3900*/  IMAD.U32 R5, R13, 0x10000, RZ ;  /* 0x000100000d057824 */ /* 0x000fe200078e00ff */
        /* <DEDUP_REMOVED lines=33> */
.L_x_1491:
[----:B------:R-:W-:Y:S01]  /*3b20*/  FSETP.GEU.FTZ.AND P0, PT, R17, -R7, PT ;  /* 0x800000071100720b */ /* 0x000fe20003f1e000 */
[----:B------:R-:W-:-:S12]  /*3b30*/  FADD.FTZ R19, R19, -1 ;  /* 0xbf80000013137421 */ /* 0x000fd80000010000 */
[----:B------:R-:W-:-:S07]  /*3b40*/  @!P0 FADD.FTZ R19, R19, -1 ;  /* 0xbf80000013138421 */ /* 0x000fce0000010000 */
.L_x_1490:
[----:B------:R-:W-:Y:S05]  /*3b50*/  BSYNC.RECONVERGENT B1 ;  /* 0x0000000000017941 */ /* 0x000fea0003800200 */
.L_x_1489:
[----:B------:R-:W-:Y:S01]  /*3b60*/  FFMA.FTZ R8, -R7, R19, R8 ;  /* 0x0000001307087223 */ /* 0x000fe20000010108 */
[----:B------:R-:W-:Y:S06]  /*3b70*/  BRA `(.L_x_1487) ;  /* 0x0000000000787947 */ /* 0x000fec0003800000 */
.L_x_1488:
        /* <DEDUP_REMOVED lines=14> */
.L_x_1494:
        /* <DEDUP_REMOVED lines=13> */
.L_x_1493:
[----:B------:R-:W-:Y:S05]  /*3d30*/  BSYNC.RECONVERGENT B1 ;  /* 0x0000000000017941 */ /* 0x000fea0003800200 */
.L_x_1492:
[----:B0-----:R-:W-:-:S04]  /*3d40*/  FMUL.FTZ R7, R8, 1.1920928955078125e-07 ;  /* 0x3400000008077820 */ /* 0x001fc80000410000 */
[----:B------:R-:W-:-:S07]  /*3d50*/  FMUL.FTZ R8, R6, R7 ;  /* 0x0000000706087220 */ /* 0x000fce0000410000 */
.L_x_1487:
[----:B------:R-:W-:Y:S05]  /*3d60*/  BSYNC.RECONVERGENT B0 ;  /* 0x0000000000007941 */ /* 0x000fea0003800200 */
.L_x_1486:
        /* <DEDUP_REMOVED lines=32> */
.L_x_1500:
[----:B------:R-:W-:Y:S01]  /*3f70*/  FSETP.GEU.FTZ.AND P0, PT, R17, -R7, PT ;  /* 0x800000071100720b */ /* 0x000fe20003f1e000 */
[----:B------:R-:W-:-:S12]  /*3f80*/  FADD.FTZ R9, R9, -1 ;  /* 0xbf80000009097421 */ /* 0x000fd80000010000 */
[----:B------:R-:W-:-:S07]  /*3f90*/  @!P0 FADD.FTZ R9, R9, -1 ;  /* 0xbf80000009098421 */ /* 0x000fce0000010000 */
.L_x_1499:
[----:B------:R-:W-:Y:S05]  /*3fa0*/  BSYNC.RECONVERGENT B1 ;  /* 0x0000000000017941 */ /* 0x000fea0003800200 */
.L_x_1498:
[----:B------:R-:W-:Y:S01]  /*3fb0*/  FFMA.FTZ R8, -R7, R9, R8 ;  /* 0x0000000907087223 */ /* 0x000fe20000010108 */
[----:B------:R-:W-:Y:S06]  /*3fc0*/  BRA `(.L_x_1496) ;  /* 0x0000000000787947 */ /* 0x000fec0003800000 */
.L_x_1497:
        /* <DEDUP_REMOVED lines=14> */
.L_x_1503:
        /* <DEDUP_REMOVED lines=13> */
.L_x_1502:
[----:B------:R-:W-:Y:S05]  /*4180*/  BSYNC.RECONVERGENT B1 ;  /* 0x0000000000017941 */ /* 0x000fea0003800200 */
.L_x_1501:
[----:B0-----:R-:W-:-:S04]  /*4190*/  FMUL.FTZ R7, R8, 1.1920928955078125e-07 ;  /* 0x3400000008077820 */ /* 0x001fc80000410000 */
[----:B------:R-:W-:-:S07]  /*41a0*/  FMUL.FTZ R8, R18, R7 ;  /* 0x0000000712087220 */ /* 0x000fce0000410000 */
.L_x_1496:
[----:B------:R-:W-:Y:S05]  /*41b0*/  BSYNC.RECONVERGENT B0 ;  /* 0x0000000000007941 */ /* 0x000fea0003800200 */
.L_x_1495:
[----:B------:R-:W-:Y:S01]  /*41c0*/  IMAD.U32 R6, R14, 0x10000, RZ ;  /* 0x000100000e067824 */ /* 0x000fe200078e00ff */
[----:B------:R-:W-:Y:S01]  /*41d0*/  SHF.L.U32 R7, R10, 0x10, RZ ;  /* 0x000000100a077819 */ /* 0x000fe200000006ff */
[----:B------:R-:W-:Y:S01]  /*41e0*/  BSSY.RECONVERGENT B0, `(.L_x_1504) ;  /* 0x0000044000007945 */ /* 0x000fe20003800200 */
[----:B------:R-:W-:Y:S01]  /*41f0*/  FSETP.NAN.FTZ.AND P0, PT, |R8|, |R8|, PT ;  /* 0x400000080800720b */ /* 0x000fe20003f18200 */
[C---:B------:R-:W-:Y:S01]  /*4200*/  FADD.FTZ R12, |R6|.reuse, -RZ ;  /* 0x800000ff060c7221 */ /* 0x040fe20000010200 */
[----:B------:R-:W-:Y:S02]  /*4210*/  FSETP.GEU.FTZ.AND P1, PT, |R6|, |R7|, PT ;  /* 0x400000070600720b */ /* 0x000fe40003f3e200 */
[----:B------:R-:W-:Y:S02]  /*4220*/  LOP3.LUT R13, R8, 0x80000000, R13, 0xb8, !PT ;  /* 0x80000000080d7812 */ /* 0x000fe400078eb80d */
[----:B------:R-:W-:Y:S02]  /*4230*/  PRMT R14, R14, 0x7632, R14 ;  /* 0x000076320e0e7816 */ /* 0x000fe4000000000e */
[----:B------:R-:W-:-:S02]  /*4240*/  FSEL R8, R8, R13, P0 ;  /* 0x0000000d08087208 */ /* 0x000fc40000000000 */
        /* <DEDUP_REMOVED lines=25> */
.L_x_1509:
[----:B------:R-:W-:Y:S01]  /*43e0*/  FSETP.GEU.FTZ.AND P0, PT, R18, -R9, PT ;  /* 0x800000091200720b */ /* 0x000fe20003f1e000 */
[----:B------:R-:W-:-:S12]  /*43f0*/  FADD.FTZ R13, R13, -1 ;  /* 0xbf8000000d0d7421 */ /* 0x000fd80000010000 */
[----:B------:R-:W-:-:S07]  /*4400*/  @!P0 FADD.FTZ R13, R13, -1 ;  /* 0xbf8000000d0d8421 */ /* 0x000fce0000010000 */
.L_x_1508:
[----:B------:R-:W-:Y:S05]  /*4410*/  BSYNC.RECONVERGENT B1 ;  /* 0x0000000000017941 */ /* 0x000fea0003800200 */
.L_x_1507:
[----:B------:R-:W-:Y:S01]  /*4420*/  FFMA.FTZ R12, -R9, R13, R12 ;  /* 0x0000000d090c7223 */ /* 0x000fe2000001010c */
[----:B------:R-:W-:Y:S06]  /*4430*/  BRA `(.L_x_1505) ;  /* 0x0000000000787947 */ /* 0x000fec0003800000 */
.L_x_1506:
        /* <DEDUP_REMOVED lines=14> */
.L_x_1512:
        /* <DEDUP_REMOVED lines=13> */
.L_x_1511:
[----:B------:R-:W-:Y:S05]  /*45f0*/  BSYNC.RECONVERGENT B1 ;  /* 0x0000000000017941 */ /* 0x000fea0003800200 */
.L_x_1510:
[----:B------:R-:W-:-:S04]  /*4600*/  FMUL.FTZ R12, R12, 1.1920928955078125e-07 ;  /* 0x340000000c0c7820 */ /* 0x000fc80000410000 */
[----:B------:R-:W-:-:S07]  /*4610*/  FMUL.FTZ R12, R7, R12 ;  /* 0x0000000c070c7220 */ /* 0x000fce0000410000 */
.L_x_1505:
[----:B------:R-:W-:Y:S05]  /*4620*/  BSYNC.RECONVERGENT B0 ;  /* 0x0000000000007941 */ /* 0x000fea0003800200 */
.L_x_1504:
[----:B------:R-:W-:Y:S01]  /*4630*/  IMAD.U32 R14, R14, 0x10000, RZ ;  /* 0x000100000e0e7824 */ /* 0x000fe200078e00ff */
[----:B0-----:R-:W-:Y:S01]  /*4640*/  SHF.L.U32 R9, R10, 0x10, RZ ;  /* 0x000000100a097819 */ /* 0x001fe200000006ff */
        /* <DEDUP_REMOVED lines=30> */
.L_x_1518:
[----:B------:R-:W-:Y:S01]  /*4830*/  FSETP.GEU.FTZ.AND P0, PT, R16, -R7, PT ;  /* 0x800000071000720b */ /* 0x000fe20003f1e000 */
[----:B------:R-:W-:-:S12]  /*4840*/  FADD.FTZ R17, R17, -1 ;  /* 0xbf80000011117421 */ /* 0x000fd80000010000 */
[----:B------:R-:W-:-:S07]  /*4850*/  @!P0 FADD.FTZ R17, R17, -1 ;  /* 0xbf80000011118421 */ /* 0x000fce0000010000 */
.L_x_1517:
[----:B------:R-:W-:Y:S05]  /*4860*/  BSYNC.RECONVERGENT B1 ;  /* 0x0000000000017941 */ /* 0x000fea0003800200 */
.L_x_1516:
[----:B------:R-:W-:Y:S01]  /*4870*/  FFMA.FTZ R12, -R7, R17, R12 ;  /* 0x00000011070c7223 */ /* 0x000fe2000001010c */
[----:B------:R-:W-:Y:S06]  /*4880*/  BRA `(.L_x_1514) ;  /* 0x0000000000787947 */ /* 0x000fec0003800000 */
.L_x_1515:
        /* <DEDUP_REMOVED lines=14> */
.L_x_1521:
        /* <DEDUP_REMOVED lines=13> */
.L_x_1520:
[----:B------:R-:W-:Y:S05]  /*4a40*/  BSYNC.RECONVERGENT B1 ;  /* 0x0000000000017941 */ /* 0x000fea0003800200 */
.L_x_1519:
[----:B0-----:R-:W-:-:S04]  /*4a50*/  FMUL.FTZ R7, R12, 1.1920928955078125e-07 ;  /* 0x340000000c077820 */ /* 0x001fc80000410000 */
[----:B------:R-:W-:-:S07]  /*4a60*/  FMUL.FTZ R12, R18, R7 ;  /* 0x00000007120c7220 */ /* 0x000fce0000410000 */
.L_x_1514:
[----:B------:R-:W-:Y:S05]  /*4a70*/  BSYNC.RECONVERGENT B0 ;  /* 0x0000000000007941 */ /* 0x000fea0003800200 */
.L_x_1513:
[----:B------:R-:W-:Y:S01]  /*4a80*/  IMAD.U32 R9, R15, 0x10000, RZ ;  /* 0x000100000f097824 */ /* 0x000fe200078e00ff */
[----:B------:R-:W-:Y:S01]  /*4a90*/  SHF.L.U32 R10, R11, 0x10, RZ ;  /* 0x000000100b0a7819 */ /* 0x000fe200000006ff */
[----:B------:R-:W-:Y:S01]  /*4aa0*/  BSSY.RECONVERGENT B0, `(.L_x_1522) ;  /* 0x0000044000007945 */ /* 0x000fe20003800200 */
[C---:B------:R-:W-:Y:S01]  /*4ab0*/  FSETP.NAN.FTZ.AND P0, PT, |R12|.reuse, |R12|, PT ;  /* 0x4000000c0c00720b */ /* 0x040fe20003f18200 */
[C---:B------:R-:W-:Y:S01]  /*4ac0*/  FADD.FTZ R13, |R9|.reuse, -RZ ;  /* 0x800000ff090d7221 */ /* 0x040fe20000010200 */
[----:B------:R-:W-:Y:S02]  /*4ad0*/  FSETP.GEU.FTZ.AND P1, PT, |R9|, |R10|, PT ;  /* 0x4000000a0900720b */ /* 0x000fe40003f3e200 */
[----:B------:R-:W-:Y:S02]  /*4ae0*/  LOP3.LUT R7, R12, 0x80000000, R14, 0xb8, !PT ;  /* 0x800000000c077812 */ /* 0x000fe400078eb80e */
[----:B------:R-:W-:Y:S02]  /*4af0*/  PRMT R15, R15, 0x7632, R15 ;  /* 0x000076320f0f7816 */ /* 0x000fe4000000000f */
[----:B------:R-:W-:-:S02]  /*4b00*/  PRMT R11, R11, 0x7632, R11 ;  /* 0x000076320b0b7816 */ /* 0x000fc4000000000b */
[----:B------:R-:W-:-:S05]  /*4b10*/  FSEL R7, R12, R7, P0 ;  /* 0x000000070c077208 */ /* 0x000fca0000000000 */
        /* <DEDUP_REMOVED lines=24> */
.L_x_1527:
[----:B------:R-:W-:Y:S01]  /*4ca0*/  FSETP.GEU.FTZ.AND P0, PT, R17, -R12, PT ;  /* 0x8000000c1100720b */ /* 0x000fe20003f1e000 */
[----:B------:R-:W-:-:S12]  /*4cb0*/  FADD.FTZ R14, R14, -1 ;  /* 0xbf8000000e0e7421 */ /* 0x000fd80000010000 */
[----:B------:R-:W-:-:S07]  /*4cc0*/  @!P0 FADD.FTZ R14, R14, -1 ;  /* 0xbf8000000e0e8421 */ /* 0x000fce0000010000 */
.L_x_1526:
[----:B------:R-:W-:Y:S05]  /*4cd0*/  BSYNC.RECONVERGENT B1 ;  /* 0x0000000000017941 */ /* 0x000fea0003800200 */
.L_x_1525:
[----:B------:R-:W-:Y:S01]  /*4ce0*/  FFMA.FTZ R13, -R12, R14, R13 ;  /* 0x0000000e0c0d7223 */ /* 0x000fe2000001010d */
[----:B------:R-:W-:Y:S06]  /*4cf0*/  BRA `(.L_x_1523) ;  /* 0x0000000000787947 */ /* 0x000fec0003800000 */
.L_x_1524:
[----:B------:R-:W-:Y:S01]  /*4d00*/  LOP3.LUT R14, R12, 0xff800000, RZ, 0xc0, !PT ;  /* 0xff8000000c0e7812 */ /* 0x000fe200078ec0ff */
[----:B------:R-:W-:Y:S01]  /*4d10*/  BSSY.RECONVERGENT B1, `(.L_x_1528) ;  /* 0x000001a000017945 */ /* 0x000fe20003800200 */
[C---:B------:R-:W-:Y:S02]  /*4d20*/  ISETP.GT.U32.AND P0, PT, R13.reuse, 0x7f7fffff, PT ;  /* 0x7f7fffff0d00780c */ /* 0x040fe40003f04070 */
[C---:B------:R-:W-:Y:S02]  /*4d30*/  IADD3 R16, PT, PT, R13.reuse, 0xb800000, -R14 ;  /* 0x0b8000000d107810 */ /* 0x040fe40007ffe80e */
        /* <DEDUP_REMOVED lines=10> */
.L_x_1530:
        /* <DEDUP_REMOVED lines=13> */
.L_x_1529:
[----:B------:R-:W-:Y:S05]  /*4eb0*/  BSYNC.RECONVERGENT B1 ;  /* 0x0000000000017941 */ /* 0x000fea0003800200 */
.L_x_1528:
[----:B------:R-:W-:-:S04]  /*4ec0*/  FMUL.FTZ R13, R13, 1.1920928955078125e-07 ;  /* 0x340000000d0d7820 */ /* 0x000fc80000410000 */
[----:B------:R-:W-:-:S07]  /*4ed0*/  FMUL.FTZ R13, R10, R13 ;  /* 0x0000000d0a0d7220 */ /* 0x000fce0000410000 */
.L_x_1523:
[----:B------:R-:W-:Y:S05]  /*4ee0*/  BSYNC.RECONVERGENT B0 ;  /* 0x0000000000007941 */ /* 0x000fea0003800200 */
.L_x_1522:
        /* <DEDUP_REMOVED lines=32> */
.L_x_1536:
[----:B------:R-:W-:Y:S01]  /*50f0*/  FSETP.GEU.FTZ.AND P0, PT, R17, -R10, PT ;  /* 0x8000000a1100720b */ /* 0x000fe20003f1e000 */
[----:B------:R-:W-:-:S12]  /*5100*/  FADD.FTZ R16, R16, -1 ;  /* 0xbf80000010107421 */ /* 0x000fd80000010000 */
[----:B------:R-:W-:-:S07]  /*5110*/  @!P0 FADD.FTZ R16, R16, -1 ;  /* 0xbf80000010108421 */ /* 0x000fce0000010000 */
.L_x_1535:
[----:B------:R-:W-:Y:S05]  /*5120*/  BSYNC.RECONVERGENT B1 ;  /* 0x0000000000017941 */ /* 0x000fea0003800200 */
.L_x_1534:
[----:B------:R-:W-:Y:S01]  /*5130*/  FFMA.FTZ R13, -R10, R16, R13 ;  /* 0x000000100a0d7223 */ /* 0x000fe2000001010d */
[----:B------:R-:W-:Y:S06]  /*5140*/  BRA `(.L_x_1532) ;  /* 0x0000000000787947 */ /* 0x000fec0003800000 */
.L_x_1533:
        /* <DEDUP_REMOVED lines=14> */
.L_x_1539:
        /* <DEDUP_REMOVED lines=13> */
.L_x_1538:
[----:B------:R-:W-:Y:S05]  /*5300*/  BSYNC.RECONVERGENT B1 ;  /* 0x0000000000017941 */ /* 0x000fea0003800200 */
.L_x_1537:
[----:B------:R-:W-:-:S04]  /*5310*/  FMUL.FTZ R13, R13, 1.1920928955078125e-07 ;  /* 0x340000000d0d7820 */ /* 0x000fc80000410000 */
[----:B------:R-:W-:-:S07]  /*5320*/  FMUL.FTZ R13, R18, R13 ;  /* 0x0000000d120d7220 */ /* 0x000fce0000410000 */
.L_x_1532:
[----:B------:R-:W-:Y:S05]  /*5330*/  BSYNC.RECONVERGENT B0 ;  /* 0x0000000000007941 */ /* 0x000fea0003800200 */
.L_x_1531:
[----:B0-----:R-:W0:Y:S01]  /*5340*/  LDC.64 R10, c[0x0][0x388] ;  /* 0x0000e200ff0a7b82 */ /* 0x001e220000000a00 */
[----:B------:R-:W-:Y:S02]  /*5350*/  FSETP.NAN.FTZ.AND P0, PT, |R13|, |R13|, PT ;  /* 0x4000000d0d00720b */ /* 0x000fe40003f18200 */
[----:B------:R-:W-:Y:S02]  /*5360*/  F2FP.BF16.F32.PACK_AB R6, R7, R6 ;  /* 0x000000060706723e */ /* 0x000fe400000010ff */
[----:B------:R-:W-:Y:S01]  /*5370*/  F2FP.BF16.F32.PACK_AB R5, R8, R5 ;  /* 0x000000050805723e */ /* 0x000fe200000010ff */
[----:B0-----:R-:W-:Y:S01]  /*5380*/  IMAD.WIDE.U32 R10, R4, 0x2, R10 ;  /* 0x00000002040a7825 */ /* 0x001fe200078e000a */
[----:B------:R-:W-:-:S04]  /*5390*/  LOP3.LUT R4, R13, 0x80000000, R15, 0xb8, !PT ;  /* 0x800000000d047812 */ /* 0x000fc800078eb80f */
[----:B------:R-:W-:Y:S01]  /*53a0*/  FSEL R12, R13, R4, P0 ;  /* 0x000000040d0c7208 */ /* 0x000fe20000000000 */
[----:B------:R-:W-:Y:S01]  /*53b0*/  IMAD.WIDE.U32 R10, R0, 0x10, R10 ;  /* 0x00000010000a7825 */ /* 0x000fe200078e000a */
[----:B------:R-:W-:Y:S02]  /*53c0*/  F2FP.BF16.F32.PACK_AB R4, R3, R2 ;  /* 0x000000020304723e */ /* 0x000fe400000010ff */
[----:B------:R-:W-:-:S05]  /*53d0*/  F2FP.BF16.F32.PACK_AB R7, R12, R9 ;  /* 0x000000090c07723e */ /* 0x000fca00000010ff */
[----:B------:R-:W-:Y:S01]  /*53e0*/  STG.E.128 desc[UR4][R10.64], R4 ;  /* 0x000000040a007986 */ /* 0x000fe2000c101d04 */
[----:B------:R-:W-:Y:S05]  /*53f0*/  EXIT ;  /* 0x000000000000794d */ /* 0x000fea0003800000 */
.L_x_1540:
        /* <DEDUP_REMOVED lines=16> */
.L_x_54784:


//--------------------- .text._ZN2at6native18elementwise_kernelILi128ELi4EZNS0_15gpu_kernel_implINS0_13BUnaryFunctorIN3c108BFloat16ES5_S5_ZZZNS0_16fmod_kernel_cudaERNS_18TensorIteratorBaseEENKUlvE0_clEvENKUlvE2_clEvEUlS5_S5_E_EEEEvS7_RKT_EUliE_EEviT1_ --------------------------
	.section	.text._ZN2at6native18elementwise_kernelILi128ELi4EZNS0_15gpu_kernel_implINS0_13BUnaryFunctorIN3c108BFloat16ES5_S5_ZZZNS0_16fmod_kernel_cudaERNS_18TensorIteratorBaseEENKUlvE0_clEvENKUlvE2_clEvEUlS5_S5_E_EEEEvS7_RKT_EUliE_EEviT1_,"ax",@progbits
	.align	128
        .global         _ZN2at6native18elementwise_kernelILi128ELi4EZNS0_15gpu_kernel_implINS0_13BUnaryFunctorIN3c108BFloat16ES5_S5_ZZZNS0_16fmod_kernel_cudaERNS_18TensorIteratorBaseEENKUlvE0_clEvENKUlvE2_clEvEUlS5_S5_E_EEEEvS7_RKT_EUliE_EEviT1_
        .type           _ZN2at6native18elementwise_kernelILi128ELi4EZNS0_15gpu_kernel_implINS0_13BUnaryFunctorIN3c108BFloat16ES5_S5_ZZZNS0_16fmod_kernel_cudaERNS_18TensorIteratorBaseEENKUlvE0_clEvENKUlvE2_clEvEUlS5_S5_E_EEEEvS7_RKT_EUliE_EEviT1_,@function
        .size           _ZN2at6native18elementwise_kernelILi128ELi4EZNS0_15gpu_kernel_implINS0_13BUnaryFunctorIN3c108BFloat16ES5_S5_ZZZNS0_16fmod_kernel_cudaERNS_18TensorIteratorBaseEENKUlvE0_clEvENKUlvE2_clEvEUlS5_S5_E_EEEEvS7_RKT_EUliE_EEviT1_,(.L_x_54785 - _ZN2at6native18elementwise_kernelILi128ELi4EZNS0_15gpu_kernel_implINS0_13BUnaryFunctorIN3c108BFloat16ES5_S5_ZZZNS0_16fmod_kernel_cudaERNS_18TensorIteratorBaseEENKUlvE0_clEvENKUlvE2_clEvEUlS5_S5_E_EEEEvS7_RKT_EUliE_EEviT1_)
        .other          _ZN2at6native18elementwise_kernelILi128ELi4EZNS0_15gpu_kernel_implINS0_13BUnaryFunctorIN3c108BFloat16ES5_S5_ZZZNS0_16fmod_kernel_cudaERNS_18TensorIteratorBaseEENKUlvE0_clEvENKUlvE2_clEvEUlS5_S5_E_EEEEvS7_RKT_EUliE_EEviT1_,@"STO_CUDA_ENTRY STV_DEFAULT"
_ZN2at6native18elementwise_kernelILi128ELi4EZNS0_15gpu_kernel_implINS0_13BUnaryFunctorIN3c108BFloat16ES5_S5_ZZZNS0_16fmod_kernel_cudaERNS_18TensorIteratorBaseEENKUlvE0_clEvENKUlvE2_clEvEUlS5_S5_E_EEEEvS7_RKT_EUliE_EEviT1_:
.text._ZN2at6native18elementwise_kernelILi128ELi4EZNS0_15gpu_kernel_implINS0_13BUnaryFunctorIN3c108BFloat16ES5_S5_ZZZNS0_16fmod_kernel_cudaERNS_18TensorIteratorBaseEENKUlvE0_clEvENKUlvE2_clEvEUlS5_S5_E_EEEEvS7_RKT_EUliE_EEviT1_:
[----:B------:R-:W0:Y:S01]  /*0000*/  LDC R1, c[0x0][0x37c] ;  /* 0x0000df00ff017b82 */ /* 0x000e220000000800 */
[----:B------:R-:W1:Y:S07]  /*0010*/  S2R R17, SR_TID.X ;  /* 0x0000000000117919 */ /* 0x000e6e0000002100 */
[----:B------:R-:W2:Y:S01]  /*0020*/  S2UR UR4, SR_CTAID.X ;  /* 0x00000000000479c3 */ /* 0x000ea20000002500 */
[----:B------:R-:W3:Y:S01]  /*0030*/  LDCU UR39, c[0x0][0x388] ;  /* 0x00007100ff2777ac */ /* 0x000ee20008000800 */
[----:B------:R-:W-:Y:S01]  /*0040*/  BSSY.RECONVERGENT B6, `(.L_x_1541) ;  /* 0x000036c000067945 */ /* 0x000fe20003800200 */
[----:B------:R-:W4:Y:S05]  /*0050*/  LDCU UR5, c[0x0][0x380] ;  /* 0x00007000ff0577ac */ /* 0x000f2a0008000800 */
[----:B------:R-:W0:Y:S01]  /*0060*/  LDC.U16 R18, c[0x0][0x592] ;  /* 0x00016480ff127b82 */ /* 0x000e220000000400 */
[----:B------:R-:W0:Y:S01]  /*0070*/  LDCU.64 UR36, c[0x0][0x358] ;  /* 0x00006b00ff2477ac */ /* 0x000e220008000a00 */
[----:B------:R-:W0:Y:S01]  /*0080*/  LDCU.U8 UR41, c[0x0][0x594] ;  /* 0x0000b280ff2977ac */ /* 0x000e220008000000 */
[----:B------:R-:W0:Y:S01]  /*0090*/  LDCU.U8 UR42, c[0x0][0x595] ;  /* 0x0000b2a0ff2a77ac */ /* 0x000e220008000000 */
[----:B---3--:R-:W-:-:S02]  /*00a0*/  UIADD3 UR40, UPT, UPT, UR39, -0x1, URZ ;  /* 0xffffffff27287890 */ /* 0x008fc4000fffe0ff */
[----:B--2---:R-:W-:Y:S02]  /*00b0*/  USHF.L.U32 UR4, UR4, 0x9, URZ ;  /* 0x0000000904047899 */ /* 0x004fe400080006ff */
[----:B------:R-:W-:-:S04]  /*00c0*/  UISETP.LT.U32.AND UP0, UPT, UR40, 0x18, UPT ;  /* 0x000000182800788c */ /* 0x000fc8000bf01070 */
[----:B------:R-:W-:Y:S01]  /*00d0*/  USEL UR38, UR40, 0x18, UP0 ;  /* 0x0000001828267887 */ /* 0x000fe20008000000 */
[----:B-1----:R-:W-:-:S03]  /*00e0*/  LOP3.LUT R17, R17, UR4, RZ, 0xfc, !PT ;  /* 0x0000000411117c12 */ /* 0x002fc6000f8efcff */
[----:B------:R-:W-:Y:S01]  /*00f0*/  UIADD3 UR38, UPT, UPT, UR38, 0x1, URZ ;  /* 0x0000000126267890 */ /* 0x000fe2000fffe0ff */
[----:B----4-:R-:W-:-:S13]  /*0100*/  ISETP.GE.AND P0, PT, R17, UR5, PT ;  /* 0x0000000511007c0c */ /* 0x010fda000bf06270 */
[----:B------:R-:W-:Y:S05]  /*0110*/  @P0 BRA `(.L_x_1542) ;  /* 0x0000003400780947 */ /* 0x000fea0003800000 */
[----:B------:R-:W-:Y:S01]  /*0120*/  UISETP.NE.AND UP0, UPT, UR39, URZ, UPT ;  /* 0x000000ff2700728c */ /* 0x000fe2000bf05270 */
[----:B------:R-:W-:Y:S02]  /*0130*/  IMAD.MOV.U32 R0, RZ, RZ, RZ ;  /* 0x000000ffff007224 */ /* 0x000fe400078e00ff */
[----:B------:R-:W-:-:S06]  /*0140*/  IMAD.MOV.U32 R16, RZ, RZ, RZ ;  /* 0x000000ffff107224 */ /* 0x000fcc00078e00ff */
[----:B------:R-:W-:Y:S05]  /*0150*/  BRA.U !UP0, `(.L_x_1543) ;  /* 0x0000001108a87547 */ /* 0x000fea000b800000 */
[----:B------:R-:W1:Y:S01]  /*0160*/  LDCU.64 UR4, c[0x0][0x390] ;  /* 0x00007200ff0477ac */ /* 0x000e620008000a00 */
[----:B------:R-:W-:Y:S01]  /*0170*/  IMAD.MOV.U32 R16, RZ, RZ, RZ ;  /* 0x000000ffff107224 */ /* 0x000fe200078e00ff */
[----:B------:R-:W2:Y:S01]  /*0180*/  LDCU UR6, c[0x0][0x38c] ;  /* 0x00007180ff0677ac */ /* 0x000ea20008000800 */
[----:B------:R-:W3:Y:S01]  /*0190*/  LDCU.64 UR8, c[0x0][0x4b8] ;  /* 0x00009700ff0877ac */ /* 0x000ee20008000a00 */
[----:B------:R-:W-:Y:S01]  /*01a0*/  UISETP.NE.AND UP0, UPT, UR40, URZ, UPT ;  /* 0x000000ff2800728c */ /* 0x000fe2000bf05270 */
[----:B-1----:R-:W-:-:S05]  /*01b0*/  IMAD.HI.U32 R2, R17, UR4, R16 ;  /* 0x0000000411027c27 */ /* 0x002fca000f8e0010 */
[----:B------:R-:W-:-:S04]  /*01c0*/  SHF.R.U32.HI R3, RZ, UR5, R2 ;  /* 0x00000005ff037c19 */ /* 0x000fc80008011602 */
[----:B------:R-:W-:-:S05]  /*01d0*/  IADD3 R0, PT, PT, -R3, RZ, RZ ;  /* 0x000000ff03007210 */ /* 0x000fca0007ffe1ff */
[----:B--2---:R-:W-:-:S04]  /*01e0*/  IMAD R0, R0, UR6, R17 ;  /* 0x0000000600007c24 */ /* 0x004fc8000f8e0211 */
[C---:B---3--:R-:W-:Y:S02]  /*01f0*/  IMAD R16, R0.reuse, UR8, RZ ;  /* 0x0000000800107c24 */ /* 0x048fe4000f8e02ff */
[----:B------:R-:W-:Y:S01]  /*0200*/  IMAD R0, R0, UR9, RZ ;  /* 0x0000000900007c24 */ /* 0x000fe2000f8e02ff */
[----:B------:R-:W-:Y:S06]  /*0210*/  BRA.U !UP0, `(.L_x_1543) ;  /* 0x0000001108787547 */ /* 0x000fec000b800000 */
[----:B------:R-:W1:Y:S01]  /*0220*/  LDCU.64 UR6, c[0x0][0x398] ;  /* 0x00007300ff0677ac */ /* 0x000e620008000a00 */
[----:B------:R-:W-:Y:S01]  /*0230*/  IMAD.MOV.U32 R2, RZ, RZ, RZ ;  /* 0x000000ffff027224 */ /* 0x000fe200078e00ff */
[----:B------:R-:W2:Y:S01]  /*0240*/  LDCU UR4, c[0x0][0x3a0] ;  /* 0x00007400ff0477ac */ /* 0x000ea20008000800 */
[----:B------:R-:W3:Y:S01]  /*0250*/  LDCU.64 UR8, c[0x0][0x4c0] ;  /* 0x00009800ff0877ac */ /* 0x000ee20008000a00 */
[----:B------:R-:W-:Y:S01]  /*0260*/  UISETP.NE.AND UP0, UPT, UR38, 0x2, UPT ;  /* 0x000000022600788c */ /* 0x000fe2000bf05270 */
[----:B-1----:R-:W-:-:S05]  /*0270*/  IMAD.HI.U32 R4, R3, UR7, R2 ;  /* 0x0000000703047c27 */ /* 0x002fca000f8e0002 */
[----:B--2---:R-:W-:-:S05]  /*0280*/  SHF.R.U32.HI R5, RZ, UR4, R4 ;  /* 0x00000004ff057c19 */ /* 0x004fca0008011604 */
[----:B------:R-:W-:-:S04]  /*0290*/  IMAD.MOV R2, RZ, RZ, -R5 ;  /* 0x000000ffff027224 */ /* 0x000fc800078e0a05 */
[----:B------:R-:W-:-:S04]  /*02a0*/  IMAD R3, R2, UR6, R3 ;  /* 0x0000000602037c24 */ /* 0x000fc8000f8e0203 */
[C---:B---3--:R-:W-:Y:S02]  /*02b0*/  IMAD R16, R3.reuse, UR8, R16 ;  /* 0x0000000803107c24 */ /* 0x048fe4000f8e0210 */
[----:B------:R-:W-:Y:S01]  /*02c0*/  IMAD R0, R3, UR9, R0 ;  /* 0x0000000903007c24 */ /* 0x000fe2000f8e0200 */
[----:B------:R-:W-:Y:S06]  /*02d0*/  BRA.U !UP0, `(.L_x_1543) ;  /* 0x0000001108487547 */ /* 0x000fec000b800000 */
[----:B------:R-:W1:Y:S01]  /*02e0*/  LDCU.64 UR4, c[0x0][0x3a8] ;  /* 0x00007500ff0477ac */ /* 0x000e620008000a00 */
[----:B------:R-:W-:Y:S01]  /*02f0*/  IMAD.MOV.U32 R4, RZ, RZ, RZ ;  /* 0x000000ffff047224 */ /* 0x000fe200078e00ff */
[----:B------:R-:W2:Y:S01]  /*0300*/  LDCU UR6, c[0x0][0x3a4] ;  /* 0x00007480ff0677ac */ /* 0x000ea20008000800 */
[----:B------:R-:W3:Y:S01]  /*0310*/  LDCU.64 UR8, c[0x0][0x4c8] ;  /* 0x00009900ff0877ac */ /* 0x000ee20008000a00 */
[----:B------:R-:W-:Y:S01]  /*0320*/  UISETP.NE.AND UP0, UPT, UR38, 0x3, UPT ;  /* 0x000000032600788c */ /* 0x000fe2000bf05270 */
[----:B-1----:R-:W-:-:S05]  /*0330*/  IMAD.HI.U32 R2, R5, UR4, R4 ;  /* 0x0000000405027c27 */ /* 0x002fca000f8e0004 */
[----:B------:R-:W-:-:S04]  /*0340*/  SHF.R.U32.HI R3, RZ, UR5, R2 ;  /* 0x00000005ff037c19 */ /* 0x000fc80008011602 */
[----:B------:R-:W-:-:S05]  /*0350*/  IADD3 R4, PT, PT, -R3, RZ, RZ ;  /* 0x000000ff03047210 */ /* 0x000fca0007ffe1ff */
[----:B--2---:R-:W-:-:S04]  /*0360*/  IMAD R5, R4, UR6, R5 ;  /* 0x0000000604057c24 */ /* 0x004fc8000f8e0205 */
        /* <DEDUP_REMOVED lines=258> */
[----:B------:R-:W3:Y:S02]  /*1390*/  LDCU.64 UR8, c[0x0][0x578] ;  /* 0x0000af00ff0877ac */ /* 0x000ee40008000a00 */
[----:B-1----:R-:W-:-:S05]  /*13a0*/  IMAD.HI.U32 R2, R5, UR4, R4 ;  /* 0x0000000405027c27 */ /* 0x002fca000f8e0004 */
[----:B------:R-:W-:-:S04]  /*13b0*/  SHF.R.U32.HI R2, RZ, UR5, R2 ;  /* 0x00000005ff027c19 */ /* 0x000fc80008011602 */
[----:B------:R-:W-:-:S05]  /*13c0*/  IADD3 R3, PT, PT, -R2, RZ, RZ ;  /* 0x000000ff02037210 */ /* 0x000fca0007ffe1ff */
[----:B--2---:R-:W-:-:S04]  /*13d0*/  IMAD R5, R3, UR6, R5 ;  /* 0x0000000603057c24 */ /* 0x004fc8000f8e0205 */
[C---:B---3--:R-:W-:Y:S02]  /*13e0*/  IMAD R16, R5.reuse, UR8, R16 ;  /* 0x0000000805107c24 */ /* 0x048fe4000f8e0210 */
[----:B------:R-:W-:-:S07]  /*13f0*/  IMAD R0, R5, UR9, R0 ;  /* 0x0000000905007c24 */ /* 0x000fce000f8e0200 */
.L_x_1543:
[----:B------:R-:W1:Y:S01]  /*1400*/  LDCU.64 UR6, c[0x0][0x588] ;  /* 0x0000b100ff0677ac */ /* 0x000e620008000a00 */
[----:B0-----:R-:W-:-:S04]  /*1410*/  UPRMT UR4, UR42, 0x9910, URZ ;  /* 0x000099102a047896 */ /* 0x001fc800080000ff */
[----:B------:R-:W-:Y:S01]  /*1420*/  UISETP.GT.AND UP0, UPT, UR4, 0x9, UPT ;  /* 0x000000090400788c */ /* 0x000fe2000bf04270 */
[----:B-1----:R-:W-:-:S05]  /*1430*/  IADD3 R2, P0, PT, R0, UR6, RZ ;  /* 0x0000000600027c10 */ /* 0x002fca000ff1e0ff */
        /* <DEDUP_REMOVED lines=14> */
.L_x_1547:
[----:B------:R-:W2:Y:S02]  /*1520*/  LDG.E.U8 R2, desc[UR36][R2.64] ;  /* 0x0000002402027981 */ /* 0x000ea4000c1e1100 */
[----:B--2---:R-:W-:-:S04]  /*1530*/  I2FP.F32.U32 R0, R2 ;  /* 0x0000000200007245 */ /* 0x004fc80000201000 */
[----:B------:R-:W-:Y:S01]  /*1540*/  F2FP.BF16.F32.PACK_AB R0, RZ, R0 ;  /* 0x00000000ff00723e */ /* 0x000fe200000010ff */
[----:B------:R-:W-:Y:S06]  /*1550*/  BRA `(.L_x_1549) ;  /* 0x0000000c00847947 */ /* 0x000fec0003800000 */
.L_x_1546:
        /* <DEDUP_REMOVED lines=10> */
.L_x_1551:
[----:B------:R-:W2:Y:S02]  /*1600*/  LDG.E R2, desc[UR36][R2.64] ;  /* 0x0000002402027981 */ /* 0x000ea4000c1e1900 */
[----:B--2---:R-:W-:-:S04]  /*1610*/  I2FP.F32.S32 R0, R2 ;  /* 0x0000000200007245 */ /* 0x004fc80000201400 */
[----:B------:R-:W-:Y:S01]  /*1620*/  F2FP.BF16.F32.PACK_AB R0, RZ, R0 ;  /* 0x00000000ff00723e */ /* 0x000fe200000010ff */
[----:B------:R-:W-:Y:S06]  /*1630*/  BRA `(.L_x_1549) ;  /* 0x0000000c004c7947 */ /* 0x000fec0003800000 */
.L_x_1550:
[----:B------:R-:W2:Y:S02]  /*1640*/  LDG.E.U16 R2, desc[UR36][R2.64] ;  /* 0x0000002402027981 */ /* 0x000ea4000c1e1500 */
[----:B--2---:R-:W0:Y:S02]  /*1650*/  I2F.S16 R0, R2 ;  /* 0x0000000200007306 */ /* 0x004e240000101400 */
[----:B0-----:R-:W-:Y:S01]  /*1660*/  F2FP.BF16.F32.PACK_AB R0, RZ, R0 ;  /* 0x00000000ff00723e */ /* 0x001fe200000010ff */
[----:B------:R-:W-:Y:S06]  /*1670*/  BRA `(.L_x_1549) ;  /* 0x0000000c003c7947 */ /* 0x000fec0003800000 */
.L_x_1545:
        /* <DEDUP_REMOVED lines=9> */
.L_x_1553:
[----:B------:R-:W2:Y:S02]  /*1710*/  LDG.E.U16 R0, desc[UR36][R2.64] ;  /* 0x0000002402007981 */ /* 0x000ea4000c1e1500 */
[----:B--2---:R-:W-:-:S05]  /*1720*/  HADD2.F32 R0, -RZ, R0.H0_H0 ;  /* 0x20000000ff007230 */ /* 0x004fca0000004100 */
[----:B------:R-:W-:Y:S01]  /*1730*/  F2FP.BF16.F32.PACK_AB R0, RZ, R0 ;  /* 0x00000000ff00723e */ /* 0x000fe200000010ff */
[----:B------:R-:W-:Y:S06]  /*1740*/  BRA `(.L_x_1549) ;  /* 0x0000000c00087947 */ /* 0x000fec0003800000 */
.L_x_1552:
        /* <DEDUP_REMOVED lines=9> */
.L_x_1555:
[----:B------:R-:W2:Y:S02]  /*17e0*/  LDG.E.U16 R2, desc[UR36][R2.64] ;  /* 0x0000002402027981 */ /* 0x000ea4000c1e1500 */
[----:B--2---:R-:W-:-:S05]  /*17f0*/  HADD2.F32 R0, -RZ, R2.H0_H0 ;  /* 0x20000002ff007230 */ /* 0x004fca0000004100 */
[----:B------:R-:W-:Y:S01]  /*1800*/  F2FP.BF16.F32.PACK_AB R0, RZ, R0 ;  /* 0x00000000ff00723e */ /* 0x000fe200000010ff */
[----:B------:R-:W-:Y:S06]  /*1810*/  BRA `(.L_x_1549) ;  /* 0x0000000800d47947 */ /* 0x000fec0003800000 */
.L_x_1554:
        /* <DEDUP_REMOVED lines=8> */
.L_x_1544:
        /* <DEDUP_REMOVED lines=13> */
.L_x_1558:
        /* <DEDUP_REMOVED lines=8> */
.L_x_1557:
        /* <DEDUP_REMOVED lines=27> */
.L_x_1560:
        /* <DEDUP_REMOVED lines=13> */
.L_x_1559:
[----:B------:R0:W5:Y:S01]  /*1c70*/  LDG.E.U16 R0, desc[UR36][R2.64] ;  /* 0x0000002402007981 */ /* 0x000162000c1e1500 */
[----:B------:R-:W-:Y:S05]  /*1c80*/  BRA `(.L_x_1549) ;  /* 0x0000000400b87947 */ /* 0x000fea0003800000 */
.L_x_1556:
        /* <DEDUP_REMOVED lines=12> */
.L_x_1563:
        /* <DEDUP_REMOVED lines=21> */
.L_x_1567:
[----:B------:R-:W-:Y:S05]  /*1ea0*/  BSYNC.RECONVERGENT B1 ;  /* 0x0000000000017941 */ /* 0x000fea0003800200 */
.L_x_1566:
[----:B------:R-:W-:Y:S01]  /*1eb0*/  IMAD.SHL.U32 R0, R0, 0x100000, RZ ;  /* 0x0010000000007824 */ /* 0x000fe200078e00ff */
[----:B------:R-:W-:-:S04]  /*1ec0*/  LEA R2, R2, 0x3b800000, 0x17 ;  /* 0x3b80000002027811 */ /* 0x000fc800078eb8ff */
[----:B------:R-:W-:-:S07]  /*1ed0*/  LOP3.LUT R0, R2, R0, R7, 0xfe, !PT ;  /* 0x0000000002007212 */ /* 0x000fce00078efe07 */
.L_x_1565:
[----:B------:R-:W-:Y:S05]  /*1ee0*/  BSYNC.RECONVERGENT B0 ;  /* 0x0000000000007941 */ /* 0x000fea0003800200 */
.L_x_1564:
[----:B------:R-:W-:Y:S01]  /*1ef0*/  F2FP.BF16.F32.PACK_AB R0, RZ, R0 ;  /* 0x00000000ff00723e */ /* 0x000fe200000010ff */
[----:B------:R-:W-:Y:S06]  /*1f00*/  BRA `(.L_x_1549) ;  /* 0x0000000400187947 */ /* 0x000fec0003800000 */
.L_x_1562:
[----:B------:R-:W2:Y:S01]  /*1f10*/  LDG.E.U8 R3, desc[UR36][R2.64] ;  /* 0x0000002402037981 */ /* 0x000ea2000c1e1100 */
[----:B------:R-:W-:Y:S01]  /*1f20*/  BSSY.RECONVERGENT B0, `(.L_x_1568) ;  /* 0x0000018000007945 */ /* 0x000fe20003800200 */
[----:B------:R-:W-:Y:S01]  /*1f30*/  HFMA2 R0, -RZ, RZ, 0, 0 ;  /* 0x00000000ff007431 */ /* 0x000fe200000001ff */
        /* <DEDUP_REMOVED lines=18> */
.L_x_1571:
[----:B------:R-:W-:Y:S05]  /*2060*/  BSYNC.RECONVERGENT B1 ;  /* 0x0000000000017941 */ /* 0x000fea0003800200 */
.L_x_1570:
[----:B------:R-:W-:Y:S02]  /*2070*/  SHF.L.U32 R0, R0, 0x15, RZ ;  /* 0x0000001500007819 */ /* 0x000fe400000006ff */
[----:B------:R-:W-:-:S04]  /*2080*/  LEA R2, R2, 0x37800000, 0x17 ;  /* 0x3780000002027811 */ /* 0x000fc800078eb8ff */
[----:B------:R-:W-:-:S07]  /*2090*/  LOP3.LUT R0, R2, R0, R7, 0xfe, !PT ;  /* 0x0000000002007212 */ /* 0x000fce00078efe07 */
.L_x_1569:
[----:B------:R-:W-:Y:S05]  /*20a0*/  BSYNC.RECONVERGENT B0 ;  /* 0x0000000000007941 */ /* 0x000fea0003800200 */
.L_x_1568:
[----:B------:R-:W-:Y:S01]  /*20b0*/  F2FP.BF16.F32.PACK_AB R0, RZ, R0 ;  /* 0x00000000ff00723e */ /* 0x000fe200000010ff */
[----:B------:R-:W-:Y:S06]  /*20c0*/  BRA `(.L_x_1549) ;  /* 0x0000000000a87947 */ /* 0x000fec0003800000 */
.L_x_1561:
[----:B------:R-:W-:-:S09]  /*20d0*/  UISETP.NE.AND UP0, UPT, UR4, 0x1c, UPT ;  /* 0x0000001c0400788c */ /* 0x000fd2000bf05270 */
[----:B------:R-:W-:Y:S05]  /*20e0*/  BRA.U !UP0, `(.L_x_1572) ;  /* 0x0000000108947547 */ /* 0x000fea000b800000 */
[----:B------:R-:W-:-:S09]  /*20f0*/  UISETP.NE.AND UP0, UPT, UR4, 0x1d, UPT ;  /* 0x0000001d0400788c */ /* 0x000fd2000bf05270 */
[----:B------:R-:W-:Y:S05]  /*2100*/  BRA.U !UP0, `(.L_x_1573) ;  /* 0x00000001087c7547 */ /* 0x000fea000b800000 */
[----:B------:R-:W-:-:S09]  /*2110*/  UISETP.NE.AND UP0, UPT, UR4, 0x2c, UPT ;  /* 0x0000002c0400788c */ /* 0x000fd2000bf05270 */
[----:B------:R-:W-:Y:S05]  /*2120*/  BRA.U !UP0, `(.L_x_1574) ;  /* 0x0000000108487547 */ /* 0x000fea000b800000 */
.L_x_1548:
        /* <DEDUP_REMOVED lines=16> */
.L_x_1575:
[----:B------:R-:W-:Y:S01]  /*2230*/  PRMT R0, RZ, 0x7610, R0 ;  /* 0x00007610ff007816 */ /* 0x000fe20000000000 */
[----:B------:R-:W-:Y:S06]  /*2240*/  BRA `(.L_x_1549) ;  /* 0x0000000000487947 */ /* 0x000fec0003800000 */
.L_x_1574:
        /* <DEDUP_REMOVED lines=8> */
.L_x_1577:
[----:B------:R-:W-:Y:S05]  /*22d0*/  BSYNC.RECONVERGENT B0 ;  /* 0x0000000000007941 */ /* 0x000fea0003800200 */
.L_x_1576:
[----:B------:R-:W-:Y:S01]  /*22e0*/  F2FP.BF16.F32.PACK_AB R0, RZ, R0 ;  /* 0x00000000ff00723e */ /* 0x000fe200000010ff */
[----:B------:R-:W-:Y:S06]  /*22f0*/  BRA `(.L_x_1549) ;  /* 0x00000000001c7947 */ /* 0x000fec0003800000 */
.L_x_1573:
[----:B------:R-:W2:Y:S02]  /*2300*/  LDG.E.64 R2, desc[UR36][R2.64] ;  /* 0x0000002402027981 */ /* 0x000ea4000c1e1b00 */
[----:B--2---:R-:W0:Y:S02]  /*2310*/  I2F.U64 R0, R2 ;  /* 0x0000000200007312 */ /* 0x004e240000301000 */
[----:B0-----:R-:W-:Y:S01]  /*2320*/  F2FP.BF16.F32.PACK_AB R0, RZ, R0 ;  /* 0x00000000ff00723e */ /* 0x001fe200000010ff */
[----:B------:R-:W-:Y:S06]  /*2330*/  BRA `(.L_x_1549) ;  /* 0x00000000000c7947 */ /* 0x000fec0003800000 */
.L_x_1572:
[----:B------:R-:W2:Y:S02]  /*2340*/  LDG.E R2, desc[UR36][R2.64] ;  /* 0x0000002402027981 */ /* 0x000ea4000c1e1900 */
[----:B--2---:R-:W-:-:S04]  /*2350*/  I2FP.F32.U32 R0, R2 ;  /* 0x0000000200007245 */ /* 0x004fc80000201000 */
[----:B------:R-:W-:-:S07]  /*2360*/  F2FP.BF16.F32.PACK_AB R0, RZ, R0 ;  /* 0x00000000ff00723e */ /* 0x000fce00000010ff */
.L_x_1549:
[----:B-----5:R-:W-:Y:S01]  /*2370*/  IMAD.U32 R0, R0, 0x10000, RZ ;  /* 0x0001000000007824 */ /* 0x020fe200078e00ff */
        /* <DEDUP_REMOVED lines=31> */
.L_x_1582:
[----:B------:R-:W-:Y:S05]  /*2570*/  BSYNC.RECONVERGENT B1 ;  /* 0x0000000000017941 */ /* 0x000fea0003800200 */
.L_x_1581:
[----:B------:R-:W-:Y:S01]  /*2580*/  FFMA.FTZ R5, -R2, R4, R5 ;  /* 0x0000000402057223 */ /* 0x000fe20000010105 */
[----:B------:R-:W-:Y:S06]  /*2590*/  BRA `(.L_x_1579) ;  /* 0x0000000000787947 */ /* 0x000fec0003800000 */
.L_x_1580:
        /* <DEDUP_REMOVED lines=14> */
.L_x_1585:
        /* <DEDUP_REMOVED lines=13> */
.L_x_1584:
[----:B------:R-:W-:Y:S05]  /*2750*/  BSYNC.RECONVERGENT B1 ;  /* 0x0000000000017941 */ /* 0x000fea0003800200 */
.L_x_1583:
[----:B0-----:R-:W-:-:S04]  /*2760*/  FMUL.FTZ R2, R5, 1.1920928955078125e-07 ;  /* 0x3400000005027820 */ /* 0x001fc80000410000 */
[----:B------:R-:W-:-:S07]  /*2770*/  FMUL.FTZ R5, R9, R2 ;  /* 0x0000000209057220 */ /* 0x000fce0000410000 */
.L_x_1579:
[----:B------:R-:W-:Y:S05]  /*2780*/  BSYNC.RECONVERGENT B0 ;  /* 0x0000000000007941 */ /* 0x000fea0003800200 */
.L_x_1578:
[----:B------:R-:W0:Y:S01]  /*2790*/  LDCU.64 UR6, c[0x0][0x580] ;  /* 0x0000b000ff0677ac */ /* 0x000e220008000a00 */
[C---:B------:R-:W-:Y:S02]  /*27a0*/  FSETP.NAN.FTZ.AND P0, PT, |R5|.reuse, |R5|, PT ;  /* 0x400000050500720b */ /* 0x040fe40003f18200 */
[----:B------:R-:W-:Y:S01]  /*27b0*/  LOP3.LUT R0, R5, 0x80000000, R0, 0xb8, !PT ;  /* 0x8000000005007812 */ /* 0x000fe200078eb800 */
[----:B------:R-:W-:-:S03]  /*27c0*/  UPRMT UR4, UR41, 0x9910, URZ ;  /* 0x0000991029047896 */ /* 0x000fc600080000ff */
[----:B------:R-:W-:Y:S01]  /*27d0*/  FSEL R0, R5, R0, P0 ;  /* 0x0000000005007208 */ /* 0x000fe20000000000 */
[----:B------:R-:W-:-:S03]  /*27e0*/  UISETP.GT.AND UP0, UPT, UR4, 0x9, UPT ;  /* 0x000000090400788c */ /* 0x000fc6000bf04270 */
[----:B------:R1:W2:Y:S01]  /*27f0*/  F2F.BF16.F32 R5, R0 ;  /* 0x0000000000057304 */ /* 0x0002a20000202000 */
[----:B0-----:R-:W-:-:S05]  /*2800*/  IADD3 R2, P0, PT, R16, UR6, RZ ;  /* 0x0000000610027c10 */ /* 0x001fca000ff1e0ff */
[----:B------:R-:W-:Y:S01]  /*2810*/  IMAD.X R3, RZ, RZ, UR7, P0 ;  /* 0x00000007ff037e24 */ /* 0x000fe200080e06ff */
[----:B-1----:R-:W-:Y:S07]  /*2820*/  BRA.U UP0, `(.L_x_1586) ;  /* 0x00000005000c7547 */ /* 0x002fee000b800000 */
        /* <DEDUP_REMOVED lines=8> */
[----:B--2---:R-:W-:-:S04]  /*28b0*/  SHF.L.U32 R0, R5, 0x10, RZ ;  /* 0x0000001005007819 */ /* 0x004fc800000006ff */
[----:B------:R-:W0:Y:S02]  /*28c0*/  F2I.FTZ.TRUNC.NTZ R5, R0 ;  /* 0x0000000000057305 */ /* 0x000e24000021f100 */
[----:B0-----:R0:W-:Y:S01]  /*28d0*/  STG.E.U8 desc[UR36][R2.64], R5 ;  /* 0x0000000502007986 */ /* 0x0011e2000c101124 */
[----:B------:R-:W-:Y:S05]  /*28e0*/  BRA `(.L_x_1591) ;  /* 0x0000000c00807947 */ /* 0x000fea0003800000 */
.L_x_1589:
[----:B--2---:R-:W-:-:S06]  /*28f0*/  IMAD.U32 R5, R5, 0x10000, RZ ;  /* 0x0001000005057824 */ /* 0x004fcc00078e00ff */
[----:B------:R-:W0:Y:S02]  /*2900*/  F2I.S64.TRUNC R4, R5 ;  /* 0x0000000500047311 */ /* 0x000e24000020d900 */
[----:B0-----:R0:W-:Y:S01]  /*2910*/  STG.E.U8 desc[UR36][R2.64], R4 ;  /* 0x0000000402007986 */ /* 0x0011e2000c101124 */
[----:B------:R-:W-:Y:S05]  /*2920*/  BRA `(.L_x_1591) ;  /* 0x0000000c00707947 */ /* 0x000fea0003800000 */
.L_x_1588:
[----:B------:R-:W-:-:S09]  /*2930*/  UISETP.NE.AND UP0, UPT, UR4, 0x2, UPT ;  /* 0x000000020400788c */ /* 0x000fd2000bf05270 */
[----:B------:R-:W-:Y:S05]  /*2940*/  BRA.U !UP0, `(.L_x_1592) ;  /* 0x0000000108307547 */ /* 0x000fea000b800000 */
[----:B------:R-:W-:-:S09]  /*2950*/  UISETP.NE.AND UP0, UPT, UR4, 0x3, UPT ;  /* 0x000000030400788c */ /* 0x000fd2000bf05270 */
[----:B------:R-:W-:Y:S05]  /*2960*/  BRA.U !UP0, `(.L_x_1593) ;  /* 0x0000000108187547 */ /* 0x000fea000b800000 */
[----:B------:R-:W-:-:S09]  /*2970*/  UISETP.NE.AND UP0, UPT, UR4, 0x4, UPT ;  /* 0x000000040400788c */ /* 0x000fd2000bf05270 */
[----:B------:R-:W-:Y:S05]  /*2980*/  BRA.U UP0, `(.L_x_1590) ;  /* 0x0000000900b87547 */ /* 0x000fea000b800000 */
[----:B--2---:R-:W-:-:S06]  /*2990*/  IMAD.U32 R5, R5, 0x10000, RZ ;  /* 0x0001000005057824 */ /* 0x004fcc00078e00ff */
[----:B------:R-:W0:Y:S02]  /*29a0*/  F2I.S64.TRUNC R4, R5 ;  /* 0x0000000500047311 */ /* 0x000e24000020d900 */
[----:B0-----:R0:W-:Y:S01]  /*29b0*/  STG.E.64 desc[UR36][R2.64], R4 ;  /* 0x0000000402007986 */ /* 0x0011e2000c101b24 */
[----:B------:R-:W-:Y:S05]  /*29c0*/  BRA `(.L_x_1591) ;  /* 0x0000000c00487947 */ /* 0x000fea0003800000 */
.L_x_1593:
[----:B--2---:R-:W-:-:S06]  /*29d0*/  IMAD.U32 R5, R5, 0x10000, RZ ;  /* 0x0001000005057824 */ /* 0x004fcc00078e00ff */
[----:B------:R-:W0:Y:S02]  /*29e0*/  F2I.FTZ.TRUNC.NTZ R5, R5 ;  /* 0x0000000500057305 */ /* 0x000e24000021f100 */
[----:B0-----:R0:W-:Y:S01]  /*29f0*/  STG.E desc[UR36][R2.64], R5 ;  /* 0x0000000502007986 */ /* 0x0011e2000c101924 */
[----:B------:R-:W-:Y:S05]  /*2a00*/  BRA `(.L_x_1591) ;  /* 0x0000000c00387947 */ /* 0x000fea0003800000 */
.L_x_1592:
[----:B--2---:R-:W-:-:S06]  /*2a10*/  SHF.L.U32 R5, R5, 0x10, RZ ;  /* 0x0000001005057819 */ /* 0x004fcc00000006ff */
[----:B------:R-:W0:Y:S02]  /*2a20*/  F2I.FTZ.TRUNC.NTZ R5, R5 ;  /* 0x0000000500057305 */ /* 0x000e24000021f100 */
[----:B0-----:R0:W-:Y:S01]  /*2a30*/  STG.E.U16 desc[UR36][R2.64], R5 ;  /* 0x0000000502007986 */ /* 0x0011e2000c101524 */
[----:B------:R-:W-:Y:S05]  /*2a40*/  BRA `(.L_x_1591) ;  /* 0x0000000c00287947 */ /* 0x000fea0003800000 */
.L_x_1587:
[----:B------:R-:W-:-:S09]  /*2a50*/  UISETP.GT.AND UP0, UPT, UR4, 0x6, UPT ;  /* 0x000000060400788c */ /* 0x000fd2000bf04270 */
[----:B------:R-:W-:Y:S05]  /*2a60*/  BRA.U UP0, `(.L_x_1594) ;  /* 0x00000001002c7547 */ /* 0x000fea000b800000 */
[----:B------:R-:W-:-:S09]  /*2a70*/  UISETP.NE.AND UP0, UPT, UR4, 0x5, UPT ;  /* 0x000000050400788c */ /* 0x000fd2000bf05270 */
[----:B------:R-:W-:Y:S05]  /*2a80*/  BRA.U !UP0, `(.L_x_1595) ;  /* 0x0000000108147547 */ /* 0x000fea000b800000 */
[----:B------:R-:W-:-:S09]  /*2a90*/  UISETP.NE.AND UP0, UPT, UR4, 0x6, UPT ;  /* 0x000000060400788c */ /* 0x000fd2000bf05270 */
[----:B------:R-:W-:Y:S05]  /*2aa0*/  BRA.U UP0, `(.L_x_1590) ;  /* 0x0000000900707547 */ /* 0x000fea000b800000 */
[----:B--2---:R-:W-:-:S05]  /*2ab0*/  IMAD.U32 R5, R5, 0x10000, RZ ;  /* 0x0001000005057824 */ /* 0x004fca00078e00ff */
[----:B------:R0:W-:Y:S01]  /*2ac0*/  STG.E desc[UR36][R2.64], R5 ;  /* 0x0000000502007986 */ /* 0x0001e2000c101924 */
[----:B------:R-:W-:Y:S05]  /*2ad0*/  BRA `(.L_x_1591) ;  /* 0x0000000c00047947 */ /* 0x000fea0003800000 */
.L_x_1595:
[----:B--2---:R-:W-:-:S05]  /*2ae0*/  IMAD.U32 R0, R5, 0x10000, RZ ;  /* 0x0001000005007824 */ /* 0x004fca00078e00ff */
[----:B------:R-:W-:-:S05]  /*2af0*/  F2FP.F16.F32.PACK_AB R0, RZ, R0 ;  /* 0x00000000ff00723e */ /* 0x000fca00000000ff */
[----:B------:R0:W-:Y:S01]  /*2b00*/  STG.E.U16 desc[UR36][R2.64], R0 ;  /* 0x0000000002007986 */ /* 0x0001e2000c101524 */
[----:B------:R-:W-:Y:S05]  /*2b10*/  BRA `(.L_x_1591) ;  /* 0x0000000800f47947 */ /* 0x000fea0003800000 */
.L_x_1594:
[----:B------:R-:W-:-:S09]  /*2b20*/  UISETP.NE.AND UP0, UPT, UR4, 0x7, UPT ;  /* 0x000000070400788c */ /* 0x000fd2000bf05270 */
[----:B------:R-:W-:Y:S05]  /*2b30*/  BRA.U !UP0, `(.L_x_1596) ;  /* 0x0000000108347547 */ /* 0x000fea000b800000 */
[----:B------:R-:W-:-:S09]  /*2b40*/  UISETP.NE.AND UP0, UPT, UR4, 0x8, UPT ;  /* 0x000000080400788c */ /* 0x000fd2000bf05270 */
[----:B------:R-:W-:Y:S05]  /*2b50*/  BRA.U !UP0, `(.L_x_1597) ;  /* 0x0000000108187547 */ /* 0x000fea000b800000 */
[----:B------:R-:W-:-:S09]  /*2b60*/  UISETP.NE.AND UP0, UPT, UR4, 0x9, UPT ;  /* 0x000000090400788c */ /* 0x000fd2000bf05270 */
[----:B------:R-:W-:Y:S05]  /*2b70*/  BRA.U UP0, `(.L_x_1590) ;  /* 0x00000009003c7547 */ /* 0x000fea000b800000 */
[----:B--2---:R-:W-:Y:S02]  /*2b80*/  IMAD.U32 R4, R5, 0x10000, RZ ;  /* 0x0001000005047824 */ /* 0x004fe400078e00ff */
[----:B------:R-:W-:-:S05]  /*2b90*/  HFMA2 R5, -RZ, RZ, 0, 0 ;  /* 0x00000000ff057431 */ /* 0x000fca00000001ff */
[----:B------:R0:W-:Y:S01]  /*2ba0*/  STG.E.64 desc[UR36][R2.64], R4 ;  /* 0x0000000402007986 */ /* 0x0001e2000c101b24 */
[----:B------:R-:W-:Y:S05]  /*2bb0*/  BRA `(.L_x_1591) ;  /* 0x0000000800cc7947 */ /* 0x000fea0003800000 */
.L_x_1597:
[----:B--2---:R-:W-:-:S05]  /*2bc0*/  IMAD.U32 R5, R5, 0x10000, RZ ;  /* 0x0001000005057824 */ /* 0x004fca00078e00ff */
[----:B------:R-:W-:-:S04]  /*2bd0*/  F2FP.F16.F32.PACK_AB R5, RZ, R5 ;  /* 0x00000005ff05723e */ /* 0x000fc800000000ff */
[----:B------:R-:W-:-:S05]  /*2be0*/  PRMT R5, R5, 0x5410, RZ ;  /* 0x0000541005057816 */ /* 0x000fca00000000ff */
[----:B------:R0:W-:Y:S01]  /*2bf0*/  STG.E desc[UR36][R2.64], R5 ;  /* 0x0000000502007986 */ /* 0x0001e2000c101924 */
[----:B------:R-:W-:Y:S05]  /*2c00*/  BRA `(.L_x_1591) ;  /* 0x0000000800b87947 */ /* 0x000fea0003800000 */
.L_x_1596:
[----:B--2---:R-:W-:-:S04]  /*2c10*/  IMAD.U32 R4, R5, 0x10000, RZ ;  /* 0x0001000005047824 */ /* 0x004fc800078e00ff */
[----:B------:R-:W-:-:S06]  /*2c20*/  FMUL.FTZ R4, R4, 1 ;  /* 0x3f80000004047820 */ /* 0x000fcc0000410000 */
[----:B------:R-:W0:Y:S02]  /*2c30*/  F2F.F64.F32 R4, R4 ;  /* 0x0000000400047310 */ /* 0x000e240000201800 */
[----:B0-----:R0:W-:Y:S01]  /*2c40*/  STG.E.64 desc[UR36][R2.64], R4 ;  /* 0x0000000402007986 */ /* 0x0011e2000c101b24 */
[----:B------:R-:W-:Y:S05]  /*2c50*/  BRA `(.L_x_1591) ;  /* 0x0000000800a47947 */ /* 0x000fea0003800000 */
.L_x_1586:
        /* <DEDUP_REMOVED lines=8> */
[----:B--2---:R-:W-:-:S05]  /*2ce0*/  IMAD.U32 R5, R5, 0x10000, RZ ;  /* 0x0001000005057824 */ /* 0x004fca00078e00ff */
[----:B------:R-:W-:-:S04]  /*2cf0*/  FSETP.NEU.FTZ.AND P0, PT, R5, RZ, PT ;  /* 0x000000ff0500720b */ /* 0x000fc80003f1d000 */
[----:B------:R-:W-:-:S05]  /*2d00*/  SEL R5, RZ, 0x1, !P0 ;  /* 0x00000001ff057807 */ /* 0x000fca0004000000 */
[----:B------:R0:W-:Y:S01]  /*2d10*/  STG.E.U8 desc[UR36][R2.64], R5 ;  /* 0x0000000502007986 */ /* 0x0001e2000c101124 */
[----:B------:R-:W-:Y:S05]  /*2d20*/  BRA `(.L_x_1591) ;  /* 0x0000000800707947 */ /* 0x000fea0003800000 */
.L_x_1600:
[----:B--2---:R-:W-:Y:S02]  /*2d30*/  SHF.L.U32 R5, R5, 0x10, RZ ;  /* 0x0000001005057819 */ /* 0x004fe400000006ff */
[----:B------:R-:W-:-:S03]  /*2d40*/  CS2R R6, SRZ ;  /* 0x0000000000067805 */ /* 0x000fc6000001ff00 */
[----:B------:R-:W-:-:S06]  /*2d50*/  FMUL.FTZ R5, R5, 1 ;  /* 0x3f80000005057820 */ /* 0x000fcc0000410000 */
[----:B------:R-:W0:Y:S02]  /*2d60*/  F2F.F64.F32 R4, R5 ;  /* 0x0000000500047310 */ /* 0x000e240000201800 */
[----:B0-----:R0:W-:Y:S01]  /*2d70*/  STG.E.128 desc[UR36][R2.64], R4 ;  /* 0x0000000402007986 */ /* 0x0011e2000c101d24 */
[----:B------:R-:W-:Y:S05]  /*2d80*/  BRA `(.L_x_1591) ;  /* 0x0000000800587947 */ /* 0x000fea0003800000 */
.L_x_1599:
[----:B------:R-:W-:-:S09]  /*2d90*/  UISETP.NE.AND UP0, UPT, UR4, 0xf, UPT ;  /* 0x0000000f0400788c */ /* 0x000fd2000bf05270 */
[----:B------:R-:W-:Y:S05]  /*2da0*/  BRA.U !UP0, `(.L_x_1601) ;  /* 0x0000000108a07547 */ /* 0x000fea000b800000 */
[----:B------:R-:W-:-:S09]  /*2db0*/  UISETP.NE.AND UP0, UPT, UR4, 0x17, UPT ;  /* 0x000000170400788c */ /* 0x000fd2000bf05270 */
[----:B------:R-:W-:Y:S05]  /*2dc0*/  BRA.U !UP0, `(.L_x_1602) ;  /* 0x00000001084c7547 */ /* 0x000fea000b800000 */
[----:B------:R-:W-:-:S09]  /*2dd0*/  UISETP.NE.AND UP0, UPT, UR4, 0x18, UPT ;  /* 0x000000180400788c */ /* 0x000fd2000bf05270 */
[----:B------:R-:W-:Y:S05]  /*2de0*/  BRA.U UP0, `(.L_x_1590) ;  /* 0x0000000500a07547 */ /* 0x000fea000b800000 */
        /* <DEDUP_REMOVED lines=13> */
.L_x_1604:
[----:B------:R-:W-:Y:S05]  /*2ec0*/  BSYNC.RECONVERGENT B0 ;  /* 0x0000000000007941 */ /* 0x000fea0003800200 */
.L_x_1603:
[----:B------:R-:W-:-:S05]  /*2ed0*/  LOP3.LUT R5, R0, 0x80, R5, 0xf8, !PT ;  /* 0x0000008000057812 */ /* 0x000fca00078ef805 */
[----:B------:R0:W-:Y:S01]  /*2ee0*/  STG.E.U8 desc[UR36][R2.64], R5 ;  /* 0x0000000502007986 */ /* 0x0001e2000c101124 */
[----:B------:R-:W-:Y:S05]  /*2ef0*/  BRA `(.L_x_1591) ;  /* 0x0000000400fc7947 */ /* 0x000fea0003800000 */
.L_x_1602:
[----:B--2---:R-:W-:Y:S01]  /*2f00*/  IMAD.U32 R7, R5, 0x10000, RZ ;  /* 0x0001000005077824 */ /* 0x004fe200078e00ff */
        /* <DEDUP_REMOVED lines=14> */
.L_x_1606:
[----:B------:R-:W-:Y:S05]  /*2ff0*/  BSYNC.RECONVERGENT B0 ;  /* 0x0000000000007941 */ /* 0x000fea0003800200 */
.L_x_1605:
[----:B------:R-:W-:-:S05]  /*3000*/  LOP3.LUT R5, R0, 0x80, R5, 0xf8, !PT ;  /* 0x0000008000057812 */ /* 0x000fca00078ef805 */
[----:B------:R0:W-:Y:S01]  /*3010*/  STG.E.U8 desc[UR36][R2.64], R5 ;  /* 0x0000000502007986 */ /* 0x0001e2000c101124 */
[----:B------:R-:W-:Y:S05]  /*3020*/  BRA `(.L_x_1591) ;  /* 0x0000000400b07947 */ /* 0x000fea0003800000 */
.L_x_1601:
[----:B--2---:R0:W-:Y:S01]  /*3030*/  STG.E.U16 desc[UR36][R2.64], R5 ;  /* 0x0000000502007986 */ /* 0x0041e2000c101524 */
[----:B------:R-:W-:Y:S05]  /*3040*/  BRA `(.L_x_1591) ;  /* 0x0000000400a87947 */ /* 0x000fea0003800000 */
.L_x_1598:
        /* <DEDUP_REMOVED lines=8> */
[----:B--2---:R-:W-:-:S06]  /*30d0*/  IMAD.U32 R5, R5, 0x10000, RZ ;  /* 0x0001000005057824 */ /* 0x004fcc00078e00ff */
[----:B------:R-:W0:Y:S02]  /*30e0*/  F2I.FTZ.U32.TRUNC.NTZ R5, R5 ;  /* 0x0000000500057305 */ /* 0x000e24000021f000 */
[----:B0-----:R0:W-:Y:S01]  /*30f0*/  STG.E.U16 desc[UR36][R2.64], R5 ;  /* 0x0000000502007986 */ /* 0x0011e2000c101524 */
[----:B------:R-:W-:Y:S05]  /*3100*/  BRA `(.L_x_1591) ;  /* 0x0000000400787947 */ /* 0x000fea0003800000 */
.L_x_1609:
        /* <DEDUP_REMOVED lines=13> */
.L_x_1612:
[----:B------:R-:W-:-:S04]  /*31e0*/  SHF.R.U32.HI R0, RZ, 0x14, R5 ;  /* 0x00000014ff007819 */ /* 0x000fc80000011605 */
[----:B------:R-:W-:-:S04]  /*31f0*/  LOP3.LUT R0, R0, 0x1, RZ, 0xc0, !PT ;  /* 0x0000000100007812 */ /* 0x000fc800078ec0ff */
[----:B------:R-:W-:-:S04]  /*3200*/  IADD3 R0, PT, PT, R5, 0x487ffff, R0 ;  /* 0x0487ffff05007810 */ /* 0x000fc80007ffe000 */
[----:B------:R-:W-:-:S04]  /*3210*/  SHF.R.U32.HI R0, RZ, 0x14, R0 ;  /* 0x00000014ff007819 */ /* 0x000fc80000011600 */
[----:B------:R-:W-:-:S07]  /*3220*/  LOP3.LUT R4, R0, 0xff, RZ, 0xc0, !PT ;  /* 0x000000ff00047812 */ /* 0x000fce00078ec0ff */
.L_x_1613:
[----:B------:R-:W-:-:S04]  /*3230*/  SHF.R.U32.HI R5, RZ, 0x18, R5 ;  /* 0x00000018ff057819 */ /* 0x000fc80000011605 */
[----:B------:R-:W-:-:S04]  /*3240*/  LOP3.LUT R4, R4, 0x80, R5, 0xf8, !PT ;  /* 0x0000008004047812 */ /* 0x000fc800078ef805 */
[----:B------:R-:W-:-:S07]  /*3250*/  PRMT R0, R4, 0x7610, R0 ;  /* 0x0000761004007816 */ /* 0x000fce0000000000 */
.L_x_1611:
[----:B------:R-:W-:Y:S05]  /*3260*/  BSYNC.RECONVERGENT B0 ;  /* 0x0000000000007941 */ /* 0x000fea0003800200 */
.L_x_1610:
[----:B------:R1:W-:Y:S01]  /*3270*/  STG.E.U8 desc[UR36][R2.64], R0 ;  /* 0x0000000002007986 */ /* 0x0003e2000c101124 */
[----:B------:R-:W-:Y:S05]  /*3280*/  BRA `(.L_x_1591) ;  /* 0x0000000400187947 */ /* 0x000fea0003800000 */
.L_x_1608:
[----:B--2---:R-:W-:Y:S01]  /*3290*/  SHF.L.U32 R5, R5, 0x10, RZ ;  /* 0x0000001005057819 */ /* 0x004fe200000006ff */
[----:B------:R-:W-:Y:S01]  /*32a0*/  BSSY.RECONVERGENT B0, `(.L_x_1614) ;  /* 0x0000014000007945 */ /* 0x000fe20003800200 */
[----:B------:R-:W-:Y:S02]  /*32b0*/  IMAD.MOV.U32 R0, RZ, RZ, 0x80 ;  /* 0x00000080ff007424 */ /* 0x000fe400078e00ff */
        /* <DEDUP_REMOVED lines=10> */
.L_x_1616:
[----:B------:R-:W-:-:S04]  /*3360*/  SHF.R.U32.HI R0, RZ, 0x15, R5 ;  /* 0x00000015ff007819 */ /* 0x000fc80000011605 */
[----:B------:R-:W-:-:S04]  /*3370*/  LOP3.LUT R0, R0, 0x1, RZ, 0xc0, !PT ;  /* 0x0000000100007812 */ /* 0x000fc800078ec0ff */
[----:B------:R-:W-:-:S04]  /*3380*/  IADD3 R0, PT, PT, R5, 0x88fffff, R0 ;  /* 0x088fffff05007810 */ /* 0x000fc80007ffe000 */
[----:B------:R-:W-:-:S04]  /*3390*/  SHF.R.U32.HI R0, RZ, 0x15, R0 ;  /* 0x00000015ff007819 */ /* 0x000fc80000011600 */
[----:B------:R-:W-:-:S07]  /*33a0*/  LOP3.LUT R4, R0, 0xff, RZ, 0xc0, !PT ;  /* 0x000000ff00047812 */ /* 0x000fce00078ec0ff */
.L_x_1617:
[----:B------:R-:W-:-:S04]  /*33b0*/  SHF.R.U32.HI R5, RZ, 0x18, R5 ;  /* 0x00000018ff057819 */ /* 0x000fc80000011605 */
[----:B------:R-:W-:-:S04]  /*33c0*/  LOP3.LUT R4, R4, 0x80, R5, 0xf8, !PT ;  /* 0x0000008004047812 */ /* 0x000fc800078ef805 */
[----:B------:R-:W-:-:S07]  /*33d0*/  PRMT R0, R4, 0x7610, R0 ;  /* 0x0000761004007816 */ /* 0x000fce0000000000 */
.L_x_1615:
[----:B------:R-:W-:Y:S05]  /*33e0*/  BSYNC.RECONVERGENT B0 ;  /* 0x0000000000007941 */ /* 0x000fea0003800200 */
.L_x_1614:
[----:B------:R2:W-:Y:S01]  /*33f0*/  STG.E.U8 desc[UR36][R2.64], R0 ;  /* 0x0000000002007986 */ /* 0x0005e2000c101124 */
[----:B------:R-:W-:Y:S05]  /*3400*/  BRA `(.L_x_1591) ;  /* 0x0000000000b87947 */ /* 0x000fea0003800000 */
.L_x_1607:
[----:B------:R-:W-:-:S09]  /*3410*/  UISETP.NE.AND UP0, UPT, UR4, 0x1c, UPT ;  /* 0x0000001c0400788c */ /* 0x000fd2000bf05270 */
[----:B------:R-:W-:Y:S05]  /*3420*/  BRA.U !UP0, `(.L_x_1618) ;  /* 0x0000000108a47547 */ /* 0x000fea000b800000 */
[----:B------:R-:W-:-:S09]  /*3430*/  UISETP.NE.AND UP0, UPT, UR4, 0x1d, UPT ;  /* 0x0000001d0400788c */ /* 0x000fd2000bf05270 */
[----:B------:R-:W-:Y:S05]  /*3440*/  BRA.U !UP0, `(.L_x_1619) ;  /* 0x00000001088c7547 */ /* 0x000fea000b800000 */
[----:B------:R-:W-:-:S09]  /*3450*/  UISETP.NE.AND UP0, UPT, UR4, 0x2c, UPT ;  /* 0x0000002c0400788c */ /* 0x000fd2000bf05270 */
[----:B------:R-:W-:Y:S05]  /*3460*/  BRA.U !UP0, `(.L_x_1620) ;  /* 0x0000000108447547 */ /* 0x000fea000b800000 */
.L_x_1590:
[----:B------:R-:W-:Y:S01]  /*3470*/  MOV R2, 0x0 ;  /* 0x0000000000027802 */ /* 0x000fe20000000f00 */
[----:B------:R-:W0:Y:S01]  /*3480*/  LDCU.64 UR6, c[0x4][0x178] ;  /* 0x01002f00ff0677ac */ /* 0x000e220008000a00 */
[----:B------:R-:W-:Y:S02]  /*3490*/  HFMA2 R8, -RZ, RZ, 0, 6.020069122314453125e-06 ;  /* 0x00000065ff087431 */ /* 0x000fe400000001ff */
[----:B------:R-:W-:Y:S01]  /*34a0*/  IMAD.MOV.U32 R12, RZ, RZ, 0x1 ;  /* 0x00000001ff0c7424 */ /* 0x000fe200078e00ff */
[----:B------:R-:W1:Y:S01]  /*34b0*/  LDCU.64 UR8, c[0x4][0x180] ;  /* 0x01003000ff0877ac */ /* 0x000e620008000a00 */
[----:B------:R-:W3:Y:S01]  /*34c0*/  LDC.64 R2, c[0x4][R2] ;  /* 0x0100000002027b82 */ /* 0x000ee20000000a00 */
[----:B------:R-:W-:Y:S01]  /*34d0*/  IMAD.MOV.U32 R13, RZ, RZ, RZ ;  /* 0x000000ffff0d7224 */ /* 0x000fe200078e00ff */
[----:B------:R-:W4:Y:S01]  /*34e0*/  LDCU.64 UR4, c[0x4][0x90] ;  /* 0x01001200ff0477ac */ /* 0x000f220008000a00 */
[----:B0-----:R-:W-:Y:S02]  /*34f0*/  IMAD.U32 R4, RZ, RZ, UR6 ;  /* 0x00000006ff047e24 */ /* 0x001fe4000f8e00ff */
[----:B--2---:R-:W-:Y:S01]  /*3500*/  IMAD.U32 R5, RZ, RZ, UR7 ;  /* 0x00000007ff057e24 */ /* 0x004fe2000f8e00ff */
[----:B-1----:R-:W-:Y:S01]  /*3510*/  MOV R6, UR8 ;  /* 0x0000000800067c02 */ /* 0x002fe20008000f00 */
[----:B------:R-:W-:-:S02]  /*3520*/  IMAD.U32 R7, RZ, RZ, UR9 ;  /* 0x00000009ff077e24 */ /* 0x000fc4000f8e00ff */
[----:B----4-:R-:W-:Y:S02]  /*3530*/  IMAD.U32 R10, RZ, RZ, UR4 ;  /* 0x00000004ff0a7e24 */ /* 0x010fe4000f8e00ff */
[----:B------:R-:W-:-:S07]  /*3540*/  IMAD.U32 R11, RZ, RZ, UR5 ;  /* 0x00000005ff0b7e24 */ /* 0x000fce000f8e00ff */
[----:B------:R-:W-:-:S07]  /*3550*/  LEPC R20, `(.L_x_1621) ;  /* 0x000000001014794e */ /* 0x000fce0000000000 */
[----:B---3--:R-:W-:Y:S05]  /*3560*/  CALL.ABS.NOINC R2 ;  /* 0x0000000002007343 */ /* 0x008fea0003c00000 */
.L_x_1621:
[----:B------:R-:W-:Y:S05]  /*3570*/  BRA `(.L_x_1591) ;  /* 0x00000000005c7947 */ /* 0x000fea0003800000 */
.L_x_1620:
[----:B--2---:R-:W-:-:S05]  /*3580*/  IMAD.U32 R5, R5, 0x10000, RZ ;  /* 0x0001000005057824 */ /* 0x004fca00078e00ff */
[----:B------:R-:W-:-:S04]  /*3590*/  SHF.R.U32.HI R6, RZ, 0x17, R5 ;  /* 0x00000017ff067819 */ /* 0x000fc80000011605 */
[----:B------:R-:W-:-:S04]  /*35a0*/  LOP3.LUT R4, R6, 0xff, RZ, 0xc0, !PT ;  /* 0x000000ff06047812 */ /* 0x000fc800078ec0ff */
[----:B------:R-:W-:-:S13]  /*35b0*/  ISETP.NE.AND P1, PT, R4, 0xff, PT ;  /* 0x000000ff0400780c */ /* 0x000fda0003f25270 */
[--C-:B------:R-:W-:Y:S02]  /*35c0*/  @P1 SHF.R.U32.HI R0, RZ, 0x16, R5.reuse ;  /* 0x00000016ff001819 */ /* 0x100fe40000011605 */
[----:B------:R-:W-:Y:S01]  /*35d0*/  @P1 LOP3.LUT P0, RZ, R4, 0x3fffff, R5, 0xf8, !PT ;  /* 0x003fffff04ff1812 */ /* 0x000fe2000780f805 */
[----:B------:R-:W-:Y:S01]  /*35e0*/  HFMA2 R5, -RZ, RZ, 0, 1.5199184417724609375e-05 ;  /* 0x000000ffff057431 */ /* 0x000fe200000001ff */
        /* <DEDUP_REMOVED lines=9> */
.L_x_1619:
[----:B--2---:R-:W-:-:S06]  /*3680*/  SHF.L.U32 R5, R5, 0x10, RZ ;  /* 0x0000001005057819 */ /* 0x004fcc00000006ff */
[----:B------:R-:W0:Y:S02]  /*3690*/  F2I.U64.TRUNC R4, R5 ;  /* 0x0000000500047311 */ /* 0x000e24000020d800 */
[----:B0-----:R0:W-:Y:S01]  /*36a0*/  STG.E.64 desc[UR36][R2.64], R4 ;  /* 0x0000000402007986 */ /* 0x0011e2000c101b24 */
[----:B------:R-:W-:Y:S05]  /*36b0*/  BRA `(.L_x_1591) ;  /* 0x00000000000c7947 */ /* 0x000fea0003800000 */
.L_x_1618:
[----:B--2---:R-:W-:-:S06]  /*36c0*/  IMAD.U32 R5, R5, 0x10000, RZ ;  /* 0x0001000005057824 */ /* 0x004fcc00078e00ff */
[----:B------:R-:W0:Y:S02]  /*36d0*/  F2I.FTZ.U32.TRUNC.NTZ R5, R5 ;  /* 0x0000000500057305 */ /* 0x000e24000021f000 */
[----:B0-----:R3:W-:Y:S02]  /*36e0*/  STG.E desc[UR36][R2.64], R5 ;  /* 0x0000000502007986 */ /* 0x0017e4000c101924 */
.L_x_1591:
[----:B------:R-:W-:-:S07]  /*36f0*/  VIADD R17, R17, 0x80 ;  /* 0x0000008011117836 */ /* 0x000fce0000000000 */
.L_x_1542:
[----:B0-----:R-:W-:Y:S05]  /*3700*/  BSYNC.RECONVERGENT B6 ;  /* 0x0000000000067941 */ /* 0x001fea0003800200 */
.L_x_1541:
[----:B------:R-:W0:Y:S01]  /*3710*/  LDCU UR4, c[0x0][0x380] ;  /* 0x00007000ff0477ac */ /* 0x000e220008000800 */
[----:B------:R-:W-:Y:S01]  /*3720*/  BSSY.RECONVERGENT B6, `(.L_x_1622) ;  /* 0x0000361000067945 */ /* 0x000fe20003800200 */
[----:B0-----:R-:W-:-:S13]  /*3730*/  ISETP.GE.AND P0, PT, R17, UR4, PT ;  /* 0x0000000411007c0c */ /* 0x001fda000bf06270 */
[----:B------:R-:W-:Y:S05]  /*3740*/  @P0 BRA `(.L_x_1623) ;  /* 0x0000003400780947 */ /* 0x000fea0003800000 */
[----:B------:R-:W0:Y:S01]  /*3750*/  LDCU UR4, c[0x0][0x388] ;  /* 0x00007100ff0477ac */ /* 0x000e220008000800 */
[----:B-12---:R-:W-:Y:S01]  /*3760*/  IMAD.MOV.U32 R0, RZ, RZ, RZ ;  /* 0x000000ffff007224 */ /* 0x006fe200078e00ff */
[----:B------:R-:W-:Y:S01]  /*3770*/  MOV R16, RZ ;  /* 0x000000ff00107202 */ /* 0x000fe20000000f00 */
[----:B0-----:R-:W-:-:S09]  /*3780*/  UISETP.NE.AND UP0, UPT, UR4, URZ, UPT ;  /* 0x000000ff0400728c */ /* 0x001fd2000bf05270 */
[----:B------:R-:W-:Y:S05]  /*3790*/  BRA.U !UP0, `(.L_x_1624) ;  /* 0x0000001108a87547 */ /* 0x000fea000b800000 */
[----:B------:R-:W3:Y:S01]  /*37a0*/  LDCU.64 UR4, c[0x0][0x390] ;  /* 0x00007200ff0477ac */ /* 0x000ee20008000a00 */
[----:B------:R-:W-:Y:S01]  /*37b0*/  IMAD.MOV.U32 R16, RZ, RZ, RZ ;  /* 0x000000ffff107224 */ /* 0x000fe200078e00ff */
[----:B------:R-:W0:Y:S01]  /*37c0*/  LDCU UR6, c[0x0][0x38c] ;  /* 0x00007180ff0677ac */ /* 0x000e220008000800 */
[----:B------:R-:W1:Y:S01]  /*37d0*/  LDCU.64 UR8, c[0x0][0x4b8] ;  /* 0x00009700ff0877ac */ /* 0x000e620008000a00 */
[----:B------:R-:W-:Y:S01]  /*37e0*/  UISETP.NE.AND UP0, UPT, UR40, URZ, UPT ;  /* 0x000000ff2800728c */ /* 0x000fe2000bf05270 */
[----:B---34-:R-:W-:-:S05]  /*37f0*/  IMAD.HI.U32 R2, R17, UR4, R16 ;  /* 0x0000000411027c27 */ /* 0x018fca000f8e0010 */
[----:B------:R-:W-:-:S05]  /*3800*/  SHF.R.U32.HI R3, RZ, UR5, R2 ;  /* 0x00000005ff037c19 */ /* 0x000fca0008011602 */
[----:B------:R-:W-:-:S04]  /*3810*/  IMAD.MOV R0, RZ, RZ, -R3 ;  /* 0x000000ffff007224 */ /* 0x000fc800078e0a03 */
[----:B0-----:R-:W-:-:S04]  /*3820*/  IMAD R0, R0, UR6, R17 ;  /* 0x0000000600007c24 */ /* 0x001fc8000f8e0211 */
[C---:B-1----:R-:W-:Y:S02]  /*3830*/  IMAD R16, R0.reuse, UR8, RZ ;  /* 0x0000000800107c24 */ /* 0x042fe4000f8e02ff */
[----:B------:R-:W-:Y:S01]  /*3840*/  IMAD R0, R0, UR9, RZ ;  /* 0x0000000900007c24 */ /* 0x000fe2000f8e02ff */
[----:B------:R-:W-:Y:S06]  /*3850*/  BRA.U !UP0, `(.L_x_1624) ;  /* 0x0000001108787547 */ /* 0x000fec000b800000 */
[----:B------:R-:W0:Y:S01]  /*3860*/  LDCU.64 UR6, c[0x0][0x398] ;  /* 0x00007300ff0677ac */ /* 0x000e220008000a00 */
[----:B------:R-:W-:Y:S01]  /*3870*/  IMAD.MOV.U32 R2, RZ, RZ, RZ ;  /* 0x000000ffff027224 */ /* 0x000fe200078e00ff */
[----:B------:R-:W1:Y:S01]  /*3880*/  LDCU UR4, c[0x0][0x3a0] ;  /* 0x00007400ff0477ac */ /* 0x000e620008000800 */
[----:B------:R-:W2:Y:S01]  /*3890*/  LDCU.64 UR8, c[0x0][0x4c0] ;  /* 0x00009800ff0877ac */ /* 0x000ea20008000a00 */
[----:B------:R-:W-:Y:S01]  /*38a0*/  UISETP.NE.AND UP0, UPT, UR38, 0x2, UPT ;  /* 0x000000022600788c */ /* 0x000fe2000bf05270 */
[----:B0-----:R-:W-:-:S05]  /*38b0*/  IMAD.HI.U32 R4, R3, UR7, R2 ;  /* 0x0000000703047c27 */ /* 0x001fca000f8e0002 */
[----:B-1----:R-:W-:-:S04]  /*38c0*/  SHF.R.U32.HI R5, RZ, UR4, R4 ;  /* 0x00000004ff057c19 */ /* 0x002fc80008011604 */
[----:B------:R-:W-:-:S05]  /*38d0*/  IADD3 R2, PT, PT, -R5, RZ, RZ ;  /* 0x000000ff05027210 */ /* 0x000fca0007ffe1ff */
[----:B------:R-:W-:-:S04]  /*38e0*/  IMAD R3, R2, UR6, R3 ;  /* 0x0000000602037c24 */ /* 0x000fc8000f8e0203 */
[C---:B--2---:R-:W-:Y:S02]  /*38f0*/  IMAD R16, R3.reuse, UR8, R16 ;  /* 0x0000000803107c24 */ /* 0x044fe4000f8e0210 */
[----:B------:R-:W-:Y:S01]  /*3900*/  IMAD R0, R3, UR9, R0 ;  /* 0x0000000903007c24 */ /* 0x000fe2000f8e0200 */
[----:B------:R-:W-:Y:S06]  /*3910*/  BRA.U !UP0, `(.L_x_1624) ;  /* 0x0000001108487547 */ /* 0x000fec000b800000 */
[----:B------:R-:W0:Y:S01]  /*3920*/  LDCU.64 UR4, c[0x0][0x3a8] ;  /* 0x00007500ff0477ac */ /* 0x000e220008000a00 */
[----:B------:R-:W-:Y:S01]  /*3930*/  IMAD.MOV.U32 R4, RZ, RZ, RZ ;  /* 0x000000ffff047224 */ /* 0x000fe200078e00ff */
[----:B------:R-:W1:Y:S01]  /*3940*/  LDCU UR6, c[0x0][0x3a4] ;  /* 0x00007480ff0677ac */ /* 0x000e620008000800 */
[----:B------:R-:W2:Y:S01]  /*3950*/  LDCU.64 UR8, c[0x0][0x4c8] ;  /* 0x00009900ff0877ac */ /* 0x000ea20008000a00 */
[----:B------:R-:W-:Y:S01]  /*3960*/  UISETP.NE.AND UP0, UPT, UR38, 0x3, UPT ;  /* 0x000000032600788c */ /* 0x000fe2000bf05270 */
[----:B0-----:R-:W-:-:S05]  /*3970*/  IMAD.HI.U32 R2, R5, UR4, R4 ;  /* 0x0000000405027c27 */ /* 0x001fca000f8e0004 */
[----:B------:R-:W-:-:S05]  /*3980*/  SHF.R.U32.HI R3, RZ, UR5, R2 ;  /* 0x00000005ff037c19 */ /* 0x000fca0008011602 */
[----:B------:R-:W-:-:S04]  /*3990*/  IMAD.MOV R4, RZ, RZ, -R3 ;  /* 0x000000ffff047224 */ /* 0x000fc800078e0a03 */
[----:B-1----:R-:W-:-:S04]  /*39a0*/  IMAD R5, R4, UR6, R5 ;  /* 0x0000000604057c24 */ /* 0x002fc8000f8e0205 */
        /* <DEDUP_REMOVED lines=258> */
[----:B------:R-:W2:Y:S02]  /*49d0*/  LDCU.64 UR8, c[0x0][0x578] ;  /* 0x0000af00ff0877ac */ /* 0x000ea40008000a00 */
[----:B0-----:R-:W-:-:S05]  /*49e0*/  IMAD.HI.U32 R2, R5, UR4, R4 ;  /* 0x0000000405027c27 */ /* 0x001fca000f8e0004 */
[----:B------:R-:W-:-:S05]  /*49f0*/  SHF.R.U32.HI R2, RZ, UR5, R2 ;  /* 0x00000005ff027c19 */ /* 0x000fca0008011602 */
[----:B------:R-:W-:-:S04]  /*4a00*/  IMAD.MOV R3, RZ, RZ, -R2 ;  /* 0x000000ffff037224 */ /* 0x000fc800078e0a02 */
[----:B-1----:R-:W-:-:S04]  /*4a10*/  IMAD R5, R3, UR6, R5 ;  /* 0x0000000603057c24 */ /* 0x002fc8000f8e0205 */
[C---:B--2---:R-:W-:Y:S02]  /*4a20*/  IMAD R16, R5.reuse, UR8, R16 ;  /* 0x0000000805107c24 */ /* 0x044fe4000f8e0210 */
[----:B------:R-:W-:-:S07]  /*4a30*/  IMAD R0, R5, UR9, R0 ;  /* 0x0000000905007c24 */ /* 0x000fce000f8e0200 */
.L_x_1624:
[----:B------:R-:W3:Y:S01]  /*4a40*/  LDCU.64 UR6, c[0x0][0x588] ;  /* 0x0000b100ff0677ac */ /* 0x000ee20008000a00 */
[----:B------:R-:W-:-:S04]  /*4a50*/  UPRMT UR4, UR42, 0x9910, URZ ;  /* 0x000099102a047896 */ /* 0x000fc800080000ff */
[----:B------:R-:W-:Y:S01]  /*4a60*/  UISETP.GT.AND UP0, UPT, UR4, 0x9, UPT ;  /* 0x000000090400788c */ /* 0x000fe2000bf04270 */
[----:B---34-:R-:W-:-:S04]  /*4a70*/  IADD3 R2, P0, PT, R0, UR6, RZ ;  /* 0x0000000600027c10 */ /* 0x018fc8000ff1e0ff */
        /* <DEDUP_REMOVED lines=14> */
.L_x_1628:
[----:B------:R-:W2:Y:S02]  /*4b60*/  LDG.E.U8 R2, desc[UR36][R2.64] ;  /* 0x0000002402027981 */ /* 0x000ea4000c1e1100 */
[----:B--2---:R-:W-:-:S04]  /*4b70*/  I2FP.F32.U32 R0, R2 ;  /* 0x0000000200007245 */ /* 0x004fc80000201000 */
[----:B------:R-:W-:Y:S01]  /*4b80*/  F2FP.BF16.F32.PACK_AB R0, RZ, R0 ;  /* 0x00000000ff00723e */ /* 0x000fe200000010ff */
[----:B------:R-:W-:Y:S06]  /*4b90*/  BRA `(.L_x_1630) ;  /* 0x0000000c00847947 */ /* 0x000fec0003800000 */
.L_x_1627:
        /* <DEDUP_REMOVED lines=10> */
.L_x_1632:
[----:B------:R-:W2:Y:S02]  /*4c40*/  LDG.E R2, desc[UR36][R2.64] ;  /* 0x0000002402027981 */ /* 0x000ea4000c1e1900 */
[----:B--2---:R-:W-:-:S04]  /*4c50*/  I2FP.F32.S32 R0, R2 ;  /* 0x0000000200007245 */ /* 0x004fc80000201400 */
[----:B------:R-:W-:Y:S01]  /*4c60*/  F2FP.BF16.F32.PACK_AB R0, RZ, R0 ;  /* 0x00000000ff00723e */ /* 0x000fe200000010ff */
[----:B------:R-:W-:Y:S06]  /*4c70*/  BRA `(.L_x_1630) ;  /* 0x0000000c004c7947 */ /* 0x000fec0003800000 */
.L_x_1631:
[----:B------:R-:W2:Y:S02]  /*4c80*/  LDG.E.U16 R2, desc[UR36][R2.64] ;  /* 0x0000002402027981 */ /* 0x000ea4000c1e1500 */
[----:B--2---:R-:W0:Y:S02]  /*4c90*/  I2F.S16 R0, R2 ;  /* 0x0000000200007306 */ /* 0x004e240000101400 */
[----:B0-----:R-:W-:Y:S01]  /*4ca0*/  F2FP.BF16.F32.PACK_AB R0, RZ, R0 ;  /* 0x00000000ff00723e */ /* 0x001fe200000010ff */
[----:B------:R-:W-:Y:S06]  /*4cb0*/  BRA `(.L_x_1630) ;  /* 0x0000000c003c7947 */ /* 0x000fec0003800000 */
.L_x_1626:
        /* <DEDUP_REMOVED lines=9> */
.L_x_1634:
[----:B------:R-:W2:Y:S02]  /*4d50*/  LDG.E.U16 R0, desc[UR36][R2.64] ;  /* 0x0000002402007981 */ /* 0x000ea4000c1e1500 */
[----:B--2---:R-:W-:-:S05]  /*4d60*/  HADD2.F32 R0, -RZ, R0.H0_H0 ;  /* 0x20000000ff007230 */ /* 0x004fca0000004100 */
[----:B------:R-:W-:Y:S01]  /*4d70*/  F2FP.BF16.F32.PACK_AB R0, RZ, R0 ;  /* 0x00000000ff00723e */ /* 0x000fe200000010ff */
[----:B------:R-:W-:Y:S06]  /*4d80*/  BRA `(.L_x_1630) ;  /* 0x0000000c00087947 */ /* 0x000fec0003800000 */
.L_x_1633:
        /* <DEDUP_REMOVED lines=9> */
.L_x_1636:
[----:B------:R-:W2:Y:S02]  /*4e20*/  LDG.E.U16 R2, desc[UR36][R2.64] ;  /* 0x0000002402027981 */ /* 0x000ea4000c1e1500 */
[----:B--2---:R-:W-:-:S05]  /*4e30*/  HADD2.F32 R0, -RZ, R2.H0_H0 ;  /* 0x20000002ff007230 */ /* 0x004fca0000004100 */
[----:B------:R-:W-:Y:S01]  /*4e40*/  F2FP.BF16.F32.PACK_AB R0, RZ, R0 ;  /* 0x00000000ff00723e */ /* 0x000fe200000010ff */
[----:B------:R-:W-:Y:S06]  /*4e50*/  BRA `(.L_x_1630) ;  /* 0x0000000800d47947 */ /* 0x000fec0003800000 */
.L_x_1635:
        /* <DEDUP_REMOVED lines=8> */
.L_x_1625:
        /* <DEDUP_REMOVED lines=13> */
.L_x_1639:
        /* <DEDUP_REMOVED lines=8> */
.L_x_1638:
        /* <DEDUP_REMOVED lines=27> */
.L_x_1641:
        /* <DEDUP_REMOVED lines=13> */
.L_x_1640:
[----:B------:R0:W5:Y:S01]  /*52b0*/  LDG.E.U16 R0, desc[UR36][R2.64] ;  /* 0x0000002402007981 */ /* 0x000162000c1e1500 */
[----:B------:R-:W-:Y:S05]  /*52c0*/  BRA `(.L_x_1630) ;  /* 0x0000000400b87947 */ /* 0x000fea0003800000 */
.L_x_1637:
        /* <DEDUP_REMOVED lines=12> */
.L_x_1644:
        /* <DEDUP_REMOVED lines=21> */
.L_x_1648:
[----:B------:R-:W-:Y:S05]  /*54e0*/  BSYNC.RECONVERGENT B1 ;  /* 0x0000000000017941 */ /* 0x000fea0003800200 */
.L_x_1647:
[----:B------:R-:W-:Y:S01]  /*54f0*/  IMAD.SHL.U32 R0, R0, 0x100000, RZ ;  /* 0x0010000000007824 */ /* 0x000fe200078e00ff */
[----:B------:R-:W-:-:S04]  /*5500*/  LEA R2, R2, 0x3b800000, 0x17 ;  /* 0x3b80000002027811 */ /* 0x000fc800078eb8ff */
[----:B------:R-:W-:-:S07]  /*5510*/  LOP3.LUT R0, R2, R0, R7, 0xfe, !PT ;  /* 0x0000000002007212 */ /* 0x000fce00078efe07 */
.L_x_1646:
[----:B------:R-:W-:Y:S05]  /*5520*/  BSYNC.RECONVERGENT B0 ;  /* 0x0000000000007941 */ /* 0x000fea0003800200 */
.L_x_1645:
[----:B------:R-:W-:Y:S01]  /*5530*/  F2FP.BF16.F32.PACK_AB R0, RZ, R0 ;  /* 0x00000000ff00723e */ /* 0x000fe200000010ff */
[----:B------:R-:W-:Y:S06]  /*5540*/  BRA `(.L_x_1630) ;  /* 0x0000000400187947 */ /* 0x000fec0003800000 */
.L_x_1643:
        /* <DEDUP_REMOVED lines=21> */
.L_x_1652:
[----:B------:R-:W-:Y:S05]  /*56a0*/  BSYNC.RECONVERGENT B1 ;  /* 0x0000000000017941 */ /* 0x000fea0003800200 */
.L_x_1651:
[----:B------:R-:W-:Y:S01]  /*56b0*/  IMAD.SHL.U32 R0, R0, 0x200000, RZ ;  /* 0x0020000000007824 */ /* 0x000fe200078e00ff */
[----:B------:R-:W-:-:S04]  /*56c0*/  LEA R2, R2, 0x37800000, 0x17 ;  /* 0x3780000002027811 */ /* 0x000fc800078eb8ff */
[----:B------:R-:W-:-:S07]  /*56d0*/  LOP3.LUT R0, R2, R0, R7, 0xfe, !PT ;  /* 0x0000000002007212 */ /* 0x000fce00078efe07 */
.L_x_1650:
[----:B------:R-:W-:Y:S05]  /*56e0*/  BSYNC.RECONVERGENT B0 ;  /* 0x0000000000007941 */ /* 0x000fea0003800200 */
.L_x_1649:
[----:B------:R-:W-:Y:S01]  /*56f0*/  F2FP.BF16.F32.PACK_AB R0, RZ, R0 ;  /* 0x00000000ff00723e */ /* 0x000fe200000010ff */
[----:B------:R-:W-:Y:S06]  /*5700*/  BRA `(.L_x_1630) ;  /* 0x0000000000a87947 */ /* 0x000fec0003800000 */
.L_x_1642:
        /* <DEDUP_REMOVED lines=14> */
.L_x_1656:
[----:B------:R-:W-:Y:S05]  /*57f0*/  BSYNC.RECONVERGENT B0 ;  /* 0x0000000000007941 */ /* 0x000fea0003800200 */
.L_x_1655:
[----:B------:R-:W-:Y:S01]  /*5800*/  F2FP.BF16.F32.PACK_AB R0, RZ, R0 ;  /* 0x00000000ff00723e */ /* 0x000fe200000010ff */
[----:B------:R-:W-:Y:S06]  /*5810*/  BRA `(.L_x_1630) ;  /* 0x0000000000647947 */ /* 0x000fec0003800000 */
.L_x_1629:
        /* <DEDUP_REMOVED lines=11> */
[----:B------:R-:W-:Y:S01]  /*58d0*/  IMAD.U32 R7, RZ, RZ, UR7 ;  /* 0x00000007ff077e24 */ /* 0x000fe2000f8e00ff */
[----:B---3--:R-:W-:Y:S01]  /*58e0*/  MOV R10, UR8 ;  /* 0x00000008000a7c02 */ /* 0x008fe20008000f00 */
[----:B------:R-:W-:-:S07]  /*58f0*/  IMAD.U32 R11, RZ, RZ, UR9 ;  /* 0x00000009ff0b7e24 */ /* 0x000fce000f8e00ff */
[----:B------:R-:W-:-:S07]  /*5900*/  LEPC R20, `(.L_x_1657) ;  /* 0x000000001014794e */ /* 0x000fce0000000000 */
[----:B--2---:R-:W-:Y:S05]  /*5910*/  CALL.ABS.NOINC R2 ;  /* 0x0000000002007343 */ /* 0x004fea0003c00000 */
.L_x_1657:
[----:B------:R-:W-:Y:S01]  /*5920*/  PRMT R0, RZ, 0x7610, R0 ;  /* 0x00007610ff007816 */ /* 0x000fe20000000000 */
[----:B------:R-:W-:Y:S06]  /*5930*/  BRA `(.L_x_1630) ;  /* 0x00000000001c7947 */ /* 0x000fec0003800000 */
.L_x_1654:
[----:B------:R-:W2:Y:S02]  /*5940*/  LDG.E.64 R2, desc[UR36][R2.64] ;  /* 0x0000002402027981 */ /* 0x000ea4000c1e1b00 */
[----:B--2---:R-:W0:Y:S02]  /*5950*/  I2F.U64 R0, R2 ;  /* 0x0000000200007312 */ /* 0x004e240000301000 */
[----:B0-----:R-:W-:Y:S01]  /*5960*/  F2FP.BF16.F32.PACK_AB R0, RZ, R0 ;  /* 0x00000000ff00723e */ /* 0x001fe200000010ff */
[----:B------:R-:W-:Y:S06]  /*5970*/  BRA `(.L_x_1630) ;  /* 0x00000000000c7947 */ /* 0x000fec0003800000 */
.L_x_1653:
[----:B------:R-:W2:Y:S02]  /*5980*/  LDG.E R2, desc[UR36][R2.64] ;  /* 0x0000002402027981 */ /* 0x000ea4000c1e1900 */
[----:B--2---:R-:W-:-:S04]  /*5990*/  I2FP.F32.U32 R0, R2 ;  /* 0x0000000200007245 */ /* 0x004fc80000201000 */
[----:B------:R-:W-:-:S07]  /*59a0*/  F2FP.BF16.F32.PACK_AB R0, RZ, R0 ;  /* 0x00000000ff00723e */ /* 0x000fce00000010ff */
.L_x_1630:
[----:B-----5:R-:W-:Y:S01]  /*59b0*/  IMAD.U32 R0, R0, 0x10000, RZ ;  /* 0x0001000000007824 */ /* 0x020fe200078e00ff */
[----:B------:R-:W-:Y:S01]  /*59c0*/  SHF.L.U32 R5, R18, 0x10, RZ ;  /* 0x0000001012057819 */ /* 0x000fe200000006ff */
[----:B------:R-:W-:Y:S02]  /*59d0*/  BSSY.RECONVERGENT B0, `(.L_x_1658) ;  /* 0x000003f000007945 */ /* 0x000fe40003800200 */
[C---:B0-----:R-:W-:Y:S01]  /*59e0*/  FADD.FTZ R3, |R0|.reuse, -RZ ;  /* 0x800000ff00037221 */ /* 0x041fe20000010200 */
        /* <DEDUP_REMOVED lines=25> */
.L_x_1663:
[----:B------:R-:W-:Y:S01]  /*5b80*/  FSETP.GEU.FTZ.AND P0, PT, R4, -R6, PT ;  /* 0x800000060400720b */ /* 0x000fe20003f1e000 */
[----:B------:R-:W-:-:S12]  /*5b90*/  FADD.FTZ R2, R2, -1 ;  /* 0xbf80000002027421 */ /* 0x000fd80000010000 */
[----:B------:R-:W-:-:S07]  /*5ba0*/  @!P0 FADD.FTZ R2, R2, -1 ;  /* 0xbf80000002028421 */ /* 0x000fce0000010000 */
.L_x_1662:
[----:B------:R-:W-:Y:S05]  /*5bb0*/  BSYNC.RECONVERGENT B1 ;  /* 0x0000000000017941 */ /* 0x000fea0003800200 */
.L_x_1661:
[----:B------:R-:W-:Y:S01]  /*5bc0*/  FFMA.FTZ R3, -R6, R2, R3 ;  /* 0x0000000206037223 */ /* 0x000fe20000010103 */
[----:B------:R-:W-:Y:S06]  /*5bd0*/  BRA `(.L_x_1659) ;  /* 0x0000000000787947 */ /* 0x000fec0003800000 */
.L_x_1660:
        /* <DEDUP_REMOVED lines=14> */
.L_x_1666:
        /* <DEDUP_REMOVED lines=13> */
.L_x_1665:
[----:B------:R-:W-:Y:S05]  /*5d90*/  BSYNC.RECONVERGENT B1 ;  /* 0x0000000000017941 */ /* 0x000fea0003800200 */
.L_x_1664:
[----:B------:R-:W-:-:S04]  /*5da0*/  FMUL.FTZ R2, R3, 1.1920928955078125e-07 ;  /* 0x3400000003027820 */ /* 0x000fc80000410000 */
[----:B------:R-:W-:-:S07]  /*5db0*/  FMUL.FTZ R3, R7, R2 ;  /* 0x0000000207037220 */ /* 0x000fce0000410000 */
.L_x_1659:
[----:B------:R-:W-:Y:S05]  /*5dc0*/  BSYNC.RECONVERGENT B0 ;  /* 0x0000000000007941 */ /* 0x000fea0003800200 */
.L_x_1658:
[----:B------:R-:W1:Y:S01]  /*5dd0*/  LDCU.64 UR6, c[0x0][0x580] ;  /* 0x0000b000ff0677ac */ /* 0x000e620008000a00 */
[C---:B------:R-:W-:Y:S02]  /*5de0*/  FSETP.NAN.FTZ.AND P0, PT, |R3|.reuse, |R3|, PT ;  /* 0x400000030300720b */ /* 0x040fe40003f18200 */
[----:B------:R-:W-:Y:S01]  /*5df0*/  LOP3.LUT R0, R3, 0x80000000, R0, 0xb8, !PT ;  /* 0x8000000003007812 */ /* 0x000fe200078eb800 */
[----:B------:R-:W-:-:S03]  /*5e00*/  UPRMT UR4, UR41, 0x9910, URZ ;  /* 0x0000991029047896 */ /* 0x000fc600080000ff */
[----:B------:R-:W-:Y:S01]  /*5e10*/  FSEL R0, R3, R0, P0 ;  /* 0x0000000003007208 */ /* 0x000fe20000000000 */
[----:B------:R-:W-:-:S03]  /*5e20*/  UISETP.GT.AND UP0, UPT, UR4, 0x9, UPT ;  /* 0x000000090400788c */ /* 0x000fc6000bf04270 */
[----:B------:R2:W3:Y:S01]  /*5e30*/  F2F.BF16.F32 R5, R0 ;  /* 0x0000000000057304 */ /* 0x0004e20000202000 */
[----:B-1----:R-:W-:-:S04]  /*5e40*/  IADD3 R2, P0, PT, R16, UR6, RZ ;  /* 0x0000000610027c10 */ /* 0x002fc8000ff1e0ff */
[----:B------:R-:W-:Y:S01]  /*5e50*/  IADD3.X R3, PT, PT, RZ, UR7, RZ, P0, !PT ;  /* 0x00000007ff037c10 */ /* 0x000fe200087fe4ff */
[----:B--2---:R-:W-:Y:S08]  /*5e60*/  BRA.U UP0, `(.L_x_1667) ;  /* 0x00000005000c7547 */ /* 0x004ff0000b800000 */
        /* <DEDUP_REMOVED lines=8> */
[----:B---3--:R-:W-:-:S04]  /*5ef0*/  IMAD.U32 R0, R5, 0x10000, RZ ;  /* 0x0001000005007824 */ /* 0x008fc800078e00ff */
[----:B------:R-:W1:Y:S02]  /*5f00*/  F2I.FTZ.TRUNC.NTZ R5, R0 ;  /* 0x0000000000057305 */ /* 0x000e64000021f100 */
[----:B-1----:R1:W-:Y:S01]  /*5f10*/  STG.E.U8 desc[UR36][R2.64], R5 ;  /* 0x0000000502007986 */ /* 0x0023e2000c101124 */
[----:B------:R-:W-:Y:S05]  /*5f20*/  BRA `(.L_x_1672) ;  /* 0x0000000c007c7947 */ /* 0x000fea0003800000 */
.L_x_1670:
[----:B---3--:R-:W-:-:S06]  /*5f30*/  IMAD.U32 R5, R5, 0x10000, RZ ;  /* 0x0001000005057824 */ /* 0x008fcc00078e00ff */
[----:B------:R-:W1:Y:S02]  /*5f40*/  F2I.S64.TRUNC R4, R5 ;  /* 0x0000000500047311 */ /* 0x000e64000020d900 */
[----:B-1----:R1:W-:Y:S01]  /*5f50*/  STG.E.U8 desc[UR36][R2.64], R4 ;  /* 0x0000000402007986 */ /* 0x0023e2000c101124 */
[----:B------:R-:W-:Y:S05]  /*5f60*/  BRA `(.L_x_1672) ;  /* 0x0000000c006c7947 */ /* 0x000fea0003800000 */
.L_x_1669:
[----:B------:R-:W-:-:S09]  /*5f70*/  UISETP.NE.AND UP0, UPT, UR4, 0x2, UPT ;  /* 0x000000020400788c */ /* 0x000fd2000bf05270 */
[----:B------:R-:W-:Y:S05]  /*5f80*/  BRA.U !UP0, `(.L_x_1673) ;  /* 0x0000000108307547 */ /* 0x000fea000b800000 */
[----:B------:R-:W-:-:S09]  /*5f90*/  UISETP.NE.AND UP0, UPT, UR4, 0x3, UPT ;  /* 0x000000030400788c */ /* 0x000fd2000bf05270 */
[----:B------:R-:W-:Y:S05]  /*5fa0*/  BRA.U !UP0, `(.L_x_1674) ;  /* 0x0000000108187547 */ /* 0x000fea000b800000 */
[----:B------:R-:W-:-:S09]  /*5fb0*/  UISETP.NE.AND UP0, UPT, UR4, 0x4, UPT ;  /* 0x000000040400788c */ /* 0x000fd2000bf05270 */
[----:B------:R-:W-:Y:S05]  /*5fc0*/  BRA.U UP0, `(.L_x_1671) ;  /* 0x0000000900787547 */ /* 0x000fea000b800000 */
[----:B---3--:R-:W-:-:S06]  /*5fd0*/  SHF.L.U32 R5, R5, 0x10, RZ ;  /* 0x0000001005057819 */ /* 0x008fcc00000006ff */
[----:B------:R-:W1:Y:S02]  /*5fe0*/  F2I.S64.TRUNC R4, R5 ;  /* 0x0000000500047311 */ /* 0x000e64000020d900 */
[----:B-1----:R1:W-:Y:S01]  /*5ff0*/  STG.E.64 desc[UR36][R2.64], R4 ;  /* 0x0000000402007986 */ /* 0x0023e2000c101b24 */
[----:B------:R-:W-:Y:S05]  /*6000*/  BRA `(.L_x_1672) ;  /* 0x0000000c00447947 */ /* 0x000fea0003800000 */
.L_x_1674:
[----:B---3--:R-:W-:-:S06]  /*6010*/  IMAD.U32 R5, R5, 0x10000, RZ ;  /* 0x0001000005057824 */ /* 0x008fcc00078e00ff */
[----:B------:R-:W1:Y:S02]  /*6020*/  F2I.FTZ.TRUNC.NTZ R5, R5 ;  /* 0x0000000500057305 */ /* 0x000e64000021f100 */
[----:B-1----:R1:W-:Y:S01]  /*6030*/  STG.E desc[UR36][R2.64], R5 ;  /* 0x0000000502007986 */ /* 0x0023e2000c101924 */
[----:B------:R-:W-:Y:S05]  /*6040*/  BRA `(.L_x_1672) ;  /* 0x0000000c00347947 */ /* 0x000fea0003800000 */
.L_x_1673:
[----:B---3--:R-:W-:-:S06]  /*6050*/  IMAD.U32 R5, R5, 0x10000, RZ ;  /* 0x0001000005057824 */ /* 0x008fcc00078e00ff */
[----:B------:R-:W1:Y:S02]  /*6060*/  F2I.FTZ.TRUNC.NTZ R5, R5 ;  /* 0x0000000500057305 */ /* 0x000e64000021f100 */
[----:B-1----:R1:W-:Y:S01]  /*6070*/  STG.E.U16 desc[UR36][R2.64], R5 ;  /* 0x0000000502007986 */ /* 0x0023e2000c101524 */
[----:B------:R-:W-:Y:S05]  /*6080*/  BRA `(.L_x_1672) ;  /* 0x0000000c00247947 */ /* 0x000fea0003800000 */
.L_x_1668:
[----:B------:R-:W-:-:S09]  /*6090*/  UISETP.GT.AND UP0, UPT, UR4, 0x6, UPT ;  /* 0x000000060400788c */ /* 0x000fd2000bf04270 */
[----:B------:R-:W-:Y:S05]  /*60a0*/  BRA.U UP0, `(.L_x_1675) ;  /* 0x00000001002c7547 */ /* 0x000fea000b800000 */
[----:B------:R-:W-:-:S09]  /*60b0*/  UISETP.NE.AND UP0, UPT, UR4, 0x5, UPT ;  /* 0x000000050400788c */ /* 0x000fd2000bf05270 */
[----:B------:R-:W-:Y:S05]  /*60c0*/  BRA.U !UP0, `(.L_x_1676) ;  /* 0x0000000108147547 */ /* 0x000fea000b800000 */
[----:B------:R-:W-:-:S09]  /*60d0*/  UISETP.NE.AND UP0, UPT, UR4, 0x6, UPT ;  /* 0x000000060400788c */ /* 0x000fd2000bf05270 */
[----:B------:R-:W-:Y:S05]  /*60e0*/  BRA.U UP0, `(.L_x_1671) ;  /* 0x0000000900307547 */ /* 0x000fea000b800000 */
[----:B---3--:R-:W-:-:S05]  /*60f0*/  SHF.L.U32 R5, R5, 0x10, RZ ;  /* 0x0000001005057819 */ /* 0x008fca00000006ff */
[----:B------:R1:W-:Y:S01]  /*6100*/  STG.E desc[UR36][R2.64], R5 ;  /* 0x0000000502007986 */ /* 0x0003e2000c101924 */
[----:B------:R-:W-:Y:S05]  /*6110*/  BRA `(.L_x_1672) ;  /* 0x0000000c00007947 */ /* 0x000fea0003800000 */
.L_x_1676:
[----:B---3--:R-:W-:-:S05]  /*6120*/  IMAD.U32 R0, R5, 0x10000, RZ ;  /* 0x0001000005007824 */ /* 0x008fca00078e00ff */
[----:B------:R-:W-:-:S05]  /*6130*/  F2FP.F16.F32.PACK_AB R0, RZ, R0 ;  /* 0x00000000ff00723e */ /* 0x000fca00000000ff */
[----:B------:R1:W-:Y:S01]  /*6140*/  STG.E.U16 desc[UR36][R2.64], R0 ;  /* 0x0000000002007986 */ /* 0x0003e2000c101524 */
[----:B------:R-:W-:Y:S05]  /*6150*/  BRA `(.L_x_1672) ;  /* 0x0000000800f07947 */ /* 0x000fea0003800000 */
.L_x_1675:
[----:B------:R-:W-:-:S09]  /*6160*/  UISETP.NE.AND UP0, UPT, UR4, 0x7, UPT ;  /* 0x000000070400788c */ /* 0x000fd2000bf05270 */
[----:B------:R-:W-:Y:S05]  /*6170*/  BRA.U !UP0, `(.L_x_1677) ;  /* 0x0000000108347547 */ /* 0x000fea000b800000 */
[----:B------:R-:W-:-:S09]  /*6180*/  UISETP.NE.AND UP0, UPT, UR4, 0x8, UPT ;  /* 0x000000080400788c */ /* 0x000fd2000bf05270 */
[----:B------:R-:W-:Y:S05]  /*6190*/  BRA.U !UP0, `(.L_x_1678) ;  /* 0x0000000108187547 */ /* 0x000fea000b800000 */
[----:B------:R-:W-:-:S09]  /*61a0*/  UISETP.NE.AND UP0, UPT, UR4, 0x9, UPT ;  /* 0x000000090400788c */ /* 0x000fd2000bf05270 */
[----:B------:R-:W-:Y:S05]  /*61b0*/  BRA.U UP0, `(.L_x_1671) ;  /* 0x0000000500fc7547 */ /* 0x000fea000b800000 */
[----:B---3--:R-:W-:Y:S01]  /*61c0*/  IMAD.U32 R4, R5, 0x10000, RZ ;  /* 0x0001000005047824 */ /* 0x008fe200078e00ff */
[----:B------:R-:W-:-:S05]  /*61d0*/  MOV R5, RZ ;  /* 0x000000ff00057202 */ /* 0x000fca0000000f00 */
[----:B------:R1:W-:Y:S01]  /*61e0*/  STG.E.64 desc[UR36][R2.64], R4 ;  /* 0x0000000402007986 */ /* 0x0003e2000c101b24 */
[----:B------:R-:W-:Y:S05]  /*61f0*/  BRA `(.L_x_1672) ;  /* 0x0000000800c87947 */ /* 0x000fea0003800000 */
.L_x_1678:
[----:B---3--:R-:W-:-:S05]  /*6200*/  IMAD.U32 R5, R5, 0x10000, RZ ;  /* 0x0001000005057824 */ /* 0x008fca00078e00ff */
[----:B------:R-:W-:-:S04]  /*6210*/  F2FP.F16.F32.PACK_AB R5, RZ, R5 ;  /* 0x00000005ff05723e */ /* 0x000fc800000000ff */
[----:B------:R-:W-:-:S05]  /*6220*/  PRMT R5, R5, 0x5410, RZ ;  /* 0x0000541005057816 */ /* 0x000fca00000000ff */
[----:B------:R1:W-:Y:S01]  /*6230*/  STG.E desc[UR36][R2.64], R5 ;  /* 0x0000000502007986 */ /* 0x0003e2000c101924 */
[----:B------:R-:W-:Y:S05]  /*6240*/  BRA `(.L_x_1672) ;  /* 0x0000000800b47947 */ /* 0x000fea0003800000 */
.L_x_1677:
[----:B---3--:R-:W-:-:S04]  /*6250*/  IMAD.U32 R4, R5, 0x10000, RZ ;  /* 0x0001000005047824 */ /* 0x008fc800078e00ff */
[----:B------:R-:W-:-:S06]  /*6260*/  FMUL.FTZ R4, R4, 1 ;  /* 0x3f80000004047820 */ /* 0x000fcc0000410000 */
[----:B------:R-:W1:Y:S02]  /*6270*/  F2F.F64.F32 R4, R4 ;  /* 0x0000000400047310 */ /* 0x000e640000201800 */
[----:B-1----:R1:W-:Y:S01]  /*6280*/  STG.E.64 desc[UR36][R2.64], R4 ;  /* 0x0000000402007986 */ /* 0x0023e2000c101b24 */
[----:B------:R-:W-:Y:S05]  /*6290*/  BRA `(.L_x_1672) ;  /* 0x0000000800a07947 */ /* 0x000fea0003800000 */
.L_x_1667:
        /* <DEDUP_REMOVED lines=10> */
[----:B---3--:R-:W-:-:S06]  /*6340*/  SHF.L.U32 R5, R5, 0x10, RZ ;  /* 0x0000001005057819 */ /* 0x008fcc00000006ff */
[----:B------:R-:W1:Y:S02]  /*6350*/  F2I.FTZ.U32.TRUNC.NTZ R5, R5 ;  /* 0x0000000500057305 */ /* 0x000e64000021f000 */
[----:B-1----:R1:W-:Y:S01]  /*6360*/  STG.E.U16 desc[UR36][R2.64], R5 ;  /* 0x0000000502007986 */ /* 0x0023e2000c101524 */
[----:B------:R-:W-:Y:S05]  /*6370*/  BRA `(.L_x_1672) ;  /* 0x0000000800687947 */ /* 0x000fea0003800000 */
.L_x_1682:
        /* <DEDUP_REMOVED lines=18> */
.L_x_1685:
[----:B------:R-:W-:-:S04]  /*64a0*/  SHF.R.U32.HI R5, RZ, 0x18, R5 ;  /* 0x00000018ff057819 */ /* 0x000fc80000011605 */
[----:B------:R-:W-:-:S07]  /*64b0*/  LOP3.LUT R0, R0, 0x80, R5, 0xf8, !PT ;  /* 0x0000008000007812 */ /* 0x000fce00078ef805 */
.L_x_1684:
[----:B------:R-:W-:Y:S05]  /*64c0*/  BSYNC.RECONVERGENT B0 ;  /* 0x0000000000007941 */ /* 0x000fea0003800200 */
.L_x_1683:
[----:B------:R4:W-:Y:S01]  /*64d0*/  STG.E.U8 desc[UR36][R2.64], R0 ;  /* 0x0000000002007986 */ /* 0x0009e2000c101124 */
[----:B------:R-:W-:Y:S05]  /*64e0*/  BRA `(.L_x_1672) ;  /* 0x00000008000c7947 */ /* 0x000fea0003800000 */
.L_x_1681:
        /* <DEDUP_REMOVED lines=18> */
.L_x_1688:
[----:B------:R-:W-:-:S04]  /*6610*/  SHF.R.U32.HI R5, RZ, 0x18, R5 ;  /* 0x00000018ff057819 */ /* 0x000fc80000011605 */
[----:B------:R-:W-:-:S07]  /*6620*/  LOP3.LUT R0, R0, 0x80, R5, 0xf8, !PT ;  /* 0x0000008000007812 */ /* 0x000fce00078ef805 */
.L_x_1687:
[----:B------:R-:W-:Y:S05]  /*6630*/  BSYNC.RECONVERGENT B0 ;  /* 0x0000000000007941 */ /* 0x000fea0003800200 */
.L_x_1686:
[----:B------:R1:W-:Y:S01]  /*6640*/  STG.E.U8 desc[UR36][R2.64], R0 ;  /* 0x0000000002007986 */ /* 0x0003e2000c101124 */
[----:B------:R-:W-:Y:S05]  /*6650*/  BRA `(.L_x_1672) ;  /* 0x0000000400b07947 */ /* 0x000fea0003800000 */
.L_x_1680:
[----:B------:R-:W-:-:S09]  /*6660*/  UISETP.NE.AND UP0, UPT, UR4, 0x1c, UPT ;  /* 0x0000001c0400788c */ /* 0x000fd2000bf05270 */
[----:B------:R-:W-:Y:S05]  /*6670*/  BRA.U !UP0, `(.L_x_1689) ;  /* 0x0000000108607547 */ /* 0x000fea000b800000 */
[----:B------:R-:W-:-:S09]  /*6680*/  UISETP.NE.AND UP0, UPT, UR4, 0x1d, UPT ;  /* 0x0000001d0400788c */ /* 0x000fd2000bf05270 */
[----:B------:R-:W-:Y:S05]  /*6690*/  BRA.U !UP0, `(.L_x_1690) ;  /* 0x0000000108487547 */ /* 0x000fea000b800000 */
[----:B------:R-:W-:-:S09]  /*66a0*/  UISETP.NE.AND UP0, UPT, UR4, 0x2c, UPT ;  /* 0x0000002c0400788c */ /* 0x000fd2000bf05270 */
[----:B------:R-:W-:Y:S05]  /*66b0*/  BRA.U UP0, `(.L_x_1671) ;  /* 0x0000000100bc7547 */ /* 0x000fea000b800000 */
        /* <DEDUP_REMOVED lines=8> */
[----:B------:R-:W-:Y:S02]  /*6740*/  @P1 ISETP.EQ.U32.AND P2, PT, R0, 0x1, P0 ;  /* 0x000000010000180c */ /* 0x000fe40000742070 */
[----:B------:R-:W-:Y:S02]  /*6750*/  PLOP3.LUT P0, PT, PT, PT, PT, 0x80, 0x8 ;  /* 0x000000000008781c */ /* 0x000fe40003f0f070 */
[----:B------:R-:W-:Y:S02]  /*6760*/  @P1 PLOP3.LUT P0, PT, P2, PT, PT, 0x80, 0x8 ;  /* 0x000000000008181c */ /* 0x000fe4000170f070 */
[----:B------:R-:W-:-:S11]  /*6770*/  @P1 IADD3 R0, PT, PT, R6, 0x1, RZ ;  /* 0x0000000106001810 */ /* 0x000fd60007ffe0ff */
[----:B------:R-:W-:-:S04]  /*6780*/  @!P0 IMAD.MOV R0, RZ, RZ, R6 ;  /* 0x000000ffff008224 */ /* 0x000fc800078e0206 */
[----:B------:R-:W-:-:S05]  /*6790*/  @P1 IMAD.MOV.U32 R5, RZ, RZ, R0 ;  /* 0x000000ffff051224 */ /* 0x000fca00078e0000 */
[----:B------:R3:W-:Y:S01]  /*67a0*/  STG.E.U8 desc[UR36][R2.64], R5 ;  /* 0x0000000502007986 */ /* 0x0007e2000c101124 */
[----:B------:R-:W-:Y:S05]  /*67b0*/  BRA `(.L_x_1672) ;  /* 0x0000000400587947 */ /* 0x000fea0003800000 */
.L_x_1690:
[----:B---3--:R-:W-:-:S06]  /*67c0*/  SHF.L.U32 R5, R5, 0x10, RZ ;  /* 0x0000001005057819 */ /* 0x008fcc00000006ff */
[----:B------:R-:W1:Y:S02]  /*67d0*/  F2I.U64.TRUNC R4, R5 ;  /* 0x0000000500047311 */ /* 0x000e64000020d800 */
[----:B-1----:R2:W-:Y:S01]  /*67e0*/  STG.E.64 desc[UR36][R2.64], R4 ;  /* 0x0000000402007986 */ /* 0x0025e2000c101b24 */
[----:B------:R-:W-:Y:S05]  /*67f0*/  BRA `(.L_x_1672) ;  /* 0x0000000400487947 */ /* 0x000fea0003800000 */
.L_x_1689:
[----:B---3--:R-:W-:-:S06]  /*6800*/  IMAD.U32 R5, R5, 0x10000, RZ ;  /* 0x0001000005057824 */ /* 0x008fcc00078e00ff */
[----:B------:R-:W1:Y:S02]  /*6810*/  F2I.FTZ.U32.TRUNC.NTZ R5, R5 ;  /* 0x0000000500057305 */ /* 0x000e64000021f000 */
[----:B-1----:R1:W-:Y:S01]  /*6820*/  STG.E desc[UR36][R2.64], R5 ;  /* 0x0000000502007986 */ /* 0x0023e2000c101924 */
[----:B------:R-:W-:Y:S05]  /*6830*/  BRA `(.L_x_1672) ;  /* 0x0000000400387947 */ /* 0x000fea0003800000 */
.L_x_1679:
[----:B------:R-:W-:-:S09]  /*6840*/  UISETP.GT.AND UP0, UPT, UR4, 0xe, UPT ;  /* 0x0000000e0400788c */ /* 0x000fd2000bf04270 */
[----:B------:R-:W-:Y:S05]  /*6850*/  BRA.U UP0, `(.L_x_1691) ;  /* 0x00000001003c7547 */ /* 0x000fea000b800000 */
[----:B------:R-:W-:-:S09]  /*6860*/  UISETP.NE.AND UP0, UPT, UR4, 0xa, UPT ;  /* 0x0000000a0400788c */ /* 0x000fd2000bf05270 */
[----:B------:R-:W-:Y:S05]  /*6870*/  BRA.U !UP0, `(.L_x_1692) ;  /* 0x00000001081c7547 */ /* 0x000fea000b800000 */
[----:B------:R-:W-:-:S09]  /*6880*/  UISETP.NE.AND UP0, UPT, UR4, 0xb, UPT ;  /* 0x0000000b0400788c */ /* 0x000fd2000bf05270 */
[----:B------:R-:W-:Y:S05]  /*6890*/  BRA.U UP0, `(.L_x_1671) ;  /* 0x0000000100447547 */ /* 0x000fea000b800000 */
[----:B---3--:R-:W-:-:S05]  /*68a0*/  IMAD.U32 R5, R5, 0x10000, RZ ;  /* 0x0001000005057824 */ /* 0x008fca00078e00ff */
[----:B------:R-:W-:-:S04]  /*68b0*/  FSETP.NEU.FTZ.AND P0, PT, R5, RZ, PT ;  /* 0x000000ff0500720b */ /* 0x000fc80003f1d000 */
[----:B------:R-:W-:-:S05]  /*68c0*/  SEL R5, RZ, 0x1, !P0 ;  /* 0x00000001ff057807 */ /* 0x000fca0004000000 */
[----:B------:R1:W-:Y:S01]  /*68d0*/  STG.E.U8 desc[UR36][R2.64], R5 ;  /* 0x0000000502007986 */ /* 0x0003e2000c101124 */
[----:B------:R-:W-:Y:S05]  /*68e0*/  BRA `(.L_x_1672) ;  /* 0x00000004000c7947 */ /* 0x000fea0003800000 */
.L_x_1692:
[----:B---3--:R-:W-:Y:S02]  /*68f0*/  SHF.L.U32 R5, R5, 0x10, RZ ;  /* 0x0000001005057819 */ /* 0x008fe400000006ff */
[----:B------:R-:W-:-:S03]  /*6900*/  CS2R R6, SRZ ;  /* 0x0000000000067805 */ /* 0x000fc6000001ff00 */
[----:B------:R-:W-:-:S06]  /*6910*/  FMUL.FTZ R5, R5, 1 ;  /* 0x3f80000005057820 */ /* 0x000fcc0000410000 */
[----:B------:R-:W1:Y:S02]  /*6920*/  F2F.F64.F32 R4, R5 ;  /* 0x0000000500047310 */ /* 0x000e640000201800 */
[----:B-1----:R1:W-:Y:S01]  /*6930*/  STG.E.128 desc[UR36][R2.64], R4 ;  /* 0x0000000402007986 */ /* 0x0023e2000c101d24 */
[----:B------:R-:W-:Y:S05]  /*6940*/  BRA `(.L_x_1672) ;  /* 0x0000000000f47947 */ /* 0x000fea0003800000 */
.L_x_1691:
[----:B------:R-:W-:-:S09]  /*6950*/  UISETP.NE.AND UP0, UPT, UR4, 0xf, UPT ;  /* 0x0000000f0400788c */ /* 0x000fd2000bf05270 */
[----:B------:R-:W-:Y:S05]  /*6960*/  BRA.U !UP0, `(.L_x_1693) ;  /* 0x0000000108e87547 */ /* 0x000fea000b800000 */
[----:B------:R-:W-:-:S09]  /*6970*/  UISETP.NE.AND UP0, UPT, UR4, 0x17, UPT ;  /* 0x000000170400788c */ /* 0x000fd2000bf05270 */
[----:B------:R-:W-:Y:S05]  /*6980*/  BRA.U !UP0, `(.L_x_1694) ;  /* 0x0000000108907547 */ /* 0x000fea000b800000 */
[----:B------:R-:W-:-:S09]  /*6990*/  UISETP.NE.AND UP0, UPT, UR4, 0x18, UPT ;  /* 0x000000180400788c */ /* 0x000fd2000bf05270 */
[----:B------:R-:W-:Y:S05]  /*69a0*/  BRA.U !UP0, `(.L_x_1695) ;  /* 0x0000000108447547 */ /* 0x000fea000b800000 */
.L_x_1671:
[----:B------:R-:W-:Y:S01]  /*69b0*/  MOV R2, 0x0 ;  /* 0x0000000000027802 */ /* 0x000fe20000000f00 */
[----:B------:R-:W1:Y:S01]  /*69c0*/  LDCU.64 UR4, c[0x4][0x178] ;  /* 0x01002f00ff0477ac */ /* 0x000e620008000a00 */
[----:B------:R-:W-:Y:S02]  /*69d0*/  HFMA2 R13, -RZ, RZ, 0, 0 ;  /* 0x00000000ff0d7431 */ /* 0x000fe400000001ff */
[----:B0-----:R-:W-:Y:S01]  /*69e0*/  IMAD.MOV.U32 R8, RZ, RZ, 0x65 ;  /* 0x00000065ff087424 */ /* 0x001fe200078e00ff */
[----:B------:R-:W0:Y:S01]  /*69f0*/  LDCU.64 UR6, c[0x4][0x180] ;  /* 0x01003000ff0677ac */ /* 0x000e220008000a00 */
[----:B------:R-:W2:Y:S01]  /*6a00*/  LDC.64 R2, c[0x4][R2] ;  /* 0x0100000002027b82 */ /* 0x000ea20000000a00 */
[----:B------:R-:W-:Y:S01]  /*6a10*/  IMAD.MOV.U32 R12, RZ, RZ, 0x1 ;  /* 0x00000001ff0c7424 */ /* 0x000fe200078e00ff */
[----:B------:R-:W4:Y:S01]  /*6a20*/  LDCU.64 UR8, c[0x4][0x90] ;  /* 0x01001200ff0877ac */ /* 0x000f220008000a00 */
[----:B-1----:R-:W-:Y:S02]  /*6a30*/  IMAD.U32 R4, RZ, RZ, UR4 ;  /* 0x00000004ff047e24 */ /* 0x002fe4000f8e00ff */
[----:B---3--:R-:W-:Y:S01]  /*6a40*/  IMAD.U32 R5, RZ, RZ, UR5 ;  /* 0x00000005ff057e24 */ /* 0x008fe2000f8e00ff */
[----:B0-----:R-:W-:Y:S01]  /*6a50*/  MOV R6, UR6 ;  /* 0x0000000600067c02 */ /* 0x001fe20008000f00 */
[----:B------:R-:W-:-:S02]  /*6a60*/  IMAD.U32 R7, RZ, RZ, UR7 ;  /* 0x00000007ff077e24 */ /* 0x000fc4000f8e00ff */
[----:B----4-:R-:W-:Y:S01]  /*6a70*/  IMAD.U32 R10, RZ, RZ, UR8 ;  /* 0x00000008ff0a7e24 */ /* 0x010fe2000f8e00ff */
[----:B------:R-:W-:-:S07]  /*6a80*/  MOV R11, UR9 ;  /* 0x00000009000b7c02 */ /* 0x000fce0008000f00 */
[----:B------:R-:W-:-:S07]  /*6a90*/  LEPC R20, `(.L_x_1696) ;  /* 0x000000001014794e */ /* 0x000fce0000000000 */
[----:B--2---:R-:W-:Y:S05]  /*6aa0*/  CALL.ABS.NOINC R2 ;  /* 0x0000000002007343 */ /* 0x004fea0003c00000 */
.L_x_1696:
[----:B------:R-:W-:Y:S05]  /*6ab0*/  BRA `(.L_x_1672) ;  /* 0x0000000000987947 */ /* 0x000fea0003800000 */
.L_x_1695:
        /* <DEDUP_REMOVED lines=13> */
.L_x_1698:
[----:B------:R-:W-:Y:S05]  /*6b90*/  BSYNC.RECONVERGENT B0 ;  /* 0x0000000000007941 */ /* 0x000fea0003800200 */
.L_x_1697:
[----:B------:R-:W-:-:S05]  /*6ba0*/  LOP3.LUT R5, R0, 0x80, R5, 0xf8, !PT ;  /* 0x0000008000057812 */ /* 0x000fca00078ef805 */
[----:B------:R1:W-:Y:S01]  /*6bb0*/  STG.E.U8 desc[UR36][R2.64], R5 ;  /* 0x0000000502007986 */ /* 0x0003e2000c101124 */
[----:B------:R-:W-:Y:S05]  /*6bc0*/  BRA `(.L_x_1672) ;  /* 0x0000000000547947 */ /* 0x000fea0003800000 */
.L_x_1694:
[----:B---3--:R-:W-:Y:S01]  /*6bd0*/  SHF.L.U32 R5, R5, 0x10, RZ ;  /* 0x0000001005057819 */ /* 0x008fe200000006ff */
[----:B------:R-:W-:Y:S03]  /*6be0*/  BSSY.RECONVERGENT B0, `(.L_x_1699) ;  /* 0x000000e000007945 */ /* 0x000fe60003800200 */
        /* <DEDUP_REMOVED lines=10> */
.L_x_1700:
[----:B------:R-:W-:Y:S01]  /*6c90*/  IMAD.MOV.U32 R0, RZ, RZ, 0x7f ;  /* 0x0000007fff007424 */ /* 0x000fe200078e00ff */
[----:B------:R-:W-:-:S04]  /*6ca0*/  ISETP.GT.U32.AND P0, PT, R4, 0x7f800000, PT ;  /* 0x7f8000000400780c */ /* 0x000fc80003f04070 */
[----:B------:R-:W-:-:S09]  /*6cb0*/  SEL R0, R0, 0x7c, P0 ;  /* 0x0000007c00007807 */ /* 0x000fd20000000000 */
.L_x_1701:
[----:B------:R-:W-:Y:S05]  /*6cc0*/  BSYNC.RECONVERGENT B0 ;  /* 0x0000000000007941 */ /* 0x000fea0003800200 */
.L_x_1699:
[----:B------:R-:W-:-:S04]  /*6cd0*/  SHF.R.U32.HI R5, RZ, 0x18, R5 ;  /* 0x00000018ff057819 */ /* 0x000fc80000011605 */
[----:B------:R-:W-:-:S05]  /*6ce0*/  LOP3.LUT R5, R0, 0x80, R5, 0xf8, !PT ;  /* 0x0000008000057812 */ /* 0x000fca00078ef805 */
[----:B------:R1:W-:Y:S01]  /*6cf0*/  STG.E.U8 desc[UR36][R2.64], R5 ;  /* 0x0000000502007986 */ /* 0x0003e2000c101124 */
[----:B------:R-:W-:Y:S05]  /*6d00*/  BRA `(.L_x_1672) ;  /* 0x0000000000047947 */ /* 0x000fea0003800000 */
.L_x_1693:
[----:B---3--:R1:W-:Y:S02]  /*6d10*/  STG.E.U16 desc[UR36][R2.64], R5 ;  /* 0x0000000502007986 */ /* 0x0083e4000c101524 */
.L_x_1672:
[----:B------:R-:W-:-:S07]  /*6d20*/  VIADD R17, R17, 0x80 ;  /* 0x0000008011117836 */ /* 0x000fce0000000000 */
.L_x_1623:
[----:B------:R-:W-:Y:S05]  /*6d30*/  BSYNC.RECONVERGENT B6 ;  /* 0x0000000000067941 */ /* 0x000fea0003800200 */
.L_x_1622:
[----:B------:R-:W5:Y:S01]  /*6d40*/  LDCU UR4, c[0x0][0x380] ;  /* 0x00007000ff0477ac */ /* 0x000f620008000800 */
[----:B------:R-:W-:Y:S01]  /*6d50*/  BSSY.RECONVERGENT B6, `(.L_x_1702) ;  /* 0x0000361000067945 */ /* 0x000fe20003800200 */
[----:B-----5:R-:W-:-:S13]  /*6d60*/  ISETP.GE.AND P0, PT, R17, UR4, PT ;  /* 0x0000000411007c0c */ /* 0x020fda000bf06270 */
[----:B------:R-:W-:Y:S05]  /*6d70*/  @P0 BRA `(.L_x_1703) ;  /* 0x0000003400780947 */ /* 0x000fea0003800000 */
[----:B------:R-:W5:Y:S01]  /*6d80*/  LDCU UR4, c[0x0][0x388] ;  /* 0x00007100ff0477ac */ /* 0x000f620008000800 */
[----:B-12-4-:R-:W-:Y:S01]  /*6d90*/  MOV R0, RZ ;  /* 0x000000ff00007202 */ /* 0x016fe20000000f00 */
[----:B------:R-:W-:Y:S01]  /*6da0*/  IMAD.MOV.U32 R16, RZ, RZ, RZ ;  /* 0x000000ffff107224 */ /* 0x000fe200078e00ff */
[----:B-----5:R-:W-:-:S09]  /*6db0*/  UISETP.NE.AND UP0, UPT, UR4, URZ, UPT ;  /* 0x000000ff0400728c */ /* 0x020fd2000bf05270 */
[----:B------:R-:W-:Y:S05]  /*6dc0*/  BRA.U !UP0, `(.L_x_1704) ;  /* 0x0000001108a87547 */ /* 0x000fea000b800000 */
[----:B------:R-:W3:Y:S01]  /*6dd0*/  LDCU.64 UR4, c[0x0][0x390] ;  /* 0x00007200ff0477ac */ /* 0x000ee20008000a00 */
[----:B------:R-:W-:Y:S01]  /*6de0*/  IMAD.MOV.U32 R16, RZ, RZ, RZ ;  /* 0x000000ffff107224 */ /* 0x000fe200078e00ff */
[----:B------:R-:W1:Y:S01]  /*6df0*/  LDCU UR6, c[0x0][0x38c] ;  /* 0x00007180ff0677ac */ /* 0x000e620008000800 */
[----:B------:R-:W2:Y:S01]  /*6e00*/  LDCU.64 UR8, c[0x0][0x4b8] ;  /* 0x00009700ff0877ac */ /* 0x000ea20008000a00 */
[----:B------:R-:W-:Y:S01]  /*6e10*/  UISETP.NE.AND UP0, UPT, UR40, URZ, UPT ;  /* 0x000000ff2800728c */ /* 0x000fe2000bf05270 */
[----:B---3--:R-:W-:-:S05]  /*6e20*/  IMAD.HI.U32 R2, R17, UR4, R16 ;  /* 0x0000000411027c27 */ /* 0x008fca000f8e0010 */
[----:B------:R-:W-:-:S04]  /*6e30*/  SHF.R.U32.HI R3, RZ, UR5, R2 ;  /* 0x00000005ff037c19 */ /* 0x000fc80008011602 */
[----:B------:R-:W-:-:S05]  /*6e40*/  IADD3 R0, PT, PT, -R3, RZ, RZ ;  /* 0x000000ff03007210 */ /* 0x000fca0007ffe1ff */
[----:B-1----:R-:W-:-:S04]  /*6e50*/  IMAD R0, R0, UR6, R17 ;  /* 0x0000000600007c24 */ /* 0x002fc8000f8e0211 */
[C---:B--2---:R-:W-:Y:S02]  /*6e60*/  IMAD R16, R0.reuse, UR8, RZ ;  /* 0x0000000800107c24 */ /* 0x044fe4000f8e02ff */
        /* <DEDUP_REMOVED lines=15> */
[----:B------:R-:W-:Y:S01]  /*6f60*/  HFMA2 R4, -RZ, RZ, 0, 0 ;  /* 0x00000000ff047431 */ /* 0x000fe200000001ff */
[----:B------:R-:W2:Y:S01]  /*6f70*/  LDCU UR6, c[0x0][0x3a4] ;  /* 0x00007480ff0677ac */ /* 0x000ea20008000800 */
[----:B------:R-:W3:Y:S01]  /*6f80*/  LDCU.64 UR8, c[0x0][0x4c8] ;  /* 0x00009900ff0877ac */ /* 0x000ee20008000a00 */
[----:B------:R-:W-:Y:S02]  /*6f90*/  UISETP.NE.AND UP0, UPT, UR38, 0x3, UPT ;  /* 0x000000032600788c */ /* 0x000fe4000bf05270 */
[----:B-1----:R-:W-:-:S05]  /*6fa0*/  IMAD.HI.U32 R2, R5, UR4, R4 ;  /* 0x0000000405027c27 */ /* 0x002fca000f8e0004 */
[----:B------:R-:W-:-:S05]  /*6fb0*/  SHF.R.U32.HI R3, RZ, UR5, R2 ;  /* 0x00000005ff037c19 */ /* 0x000fca0008011602 */
[----:B------:R-:W-:-:S04]  /*6fc0*/  IMAD.MOV R4, RZ, RZ, -R3 ;  /* 0x000000ffff047224 */ /* 0x000fc800078e0a03 */
        /* <DEDUP_REMOVED lines=10> */
[----:B--2---:R-:W-:-:S04]  /*7070*/  SHF.R.U32.HI R5, RZ, UR4, R4 ;  /* 0x00000004ff057c19 */ /* 0x004fc80008011604 */
[----:B------:R-:W-:-:S05]  /*7080*/  IADD3 R2, PT, PT, -R5, RZ, RZ ;  /* 0x000000ff05027210 */ /* 0x000fca0007ffe1ff */
        /* <DEDUP_REMOVED lines=17> */
[----:B------:R-:W-:Y:S01]  /*71a0*/  MOV R2, RZ ;  /* 0x000000ff00027202 */ /* 0x000fe20000000f00 */
[----:B------:R-:W2:Y:S01]  /*71b0*/  LDCU UR4, c[0x0][0x3d0] ;  /* 0x00007a00ff0477ac */ /* 0x000ea20008000800 */
[----:B------:R-:W3:Y:S01]  /*71c0*/  LDCU.64 UR8, c[0x0][0x4e0] ;  /* 0x00009c00ff0877ac */ /* 0x000ee20008000a00 */
[----:B------:R-:W-:Y:S02]  /*71d0*/  UISETP.NE.AND UP0, UPT, UR38, 0x6, UPT ;  /* 0x000000062600788c */ /* 0x000fe4000bf05270 */
        /* <DEDUP_REMOVED lines=233> */
.L_x_1704:
[----:B------:R-:W3:Y:S01]  /*8070*/  LDCU.64 UR6, c[0x0][0x588] ;  /* 0x0000b100ff0677ac */ /* 0x000ee20008000a00 */
[----:B------:R-:W-:-:S04]  /*8080*/  UPRMT UR4, UR42, 0x9910, URZ ;  /* 0x000099102a047896 */ /* 0x000fc800080000ff */
[----:B------:R-:W-:Y:S01]  /*8090*/  UISETP.GT.AND UP0, UPT, UR4, 0x9, UPT ;  /* 0x000000090400788c */ /* 0x000fe2000bf04270 */
[----:B---3--:R-:W-:-:S05]  /*80a0*/  IADD3 R2, P0, PT, R0, UR6, RZ ;  /* 0x0000000600027c10 */ /* 0x008fca000ff1e0ff */
        /* <DEDUP_REMOVED lines=11> */
[----:B--2---:R-:W1:Y:S02]  /*8160*/  I2F.S16 R0, R2 ;  /* 0x0000000200007306 */ /* 0x004e640000101400 */
[----:B-1----:R-:W-:Y:S01]  /*8170*/  F2FP.BF16.F32.PACK_AB R0, RZ, R0 ;  /* 0x00000000ff00723e */ /* 0x002fe200000010ff */
[----:B------:R-:W-:Y:S06]  /*8180*/  BRA `(.L_x_1710) ;  /* 0x0000000c00947947 */ /* 0x000fec0003800000 */
.L_x_1708:
[----:B------:R-:W2:Y:S02]  /*8190*/  LDG.E.U8 R2, desc[UR36][R2.64] ;  /* 0x0000002402027981 */ /* 0x000ea4000c1e1100 */
[----:B--2---:R-:W-:-:S04]  /*81a0*/  I2FP.F32.U32 R0, R2 ;  /* 0x0000000200007245 */ /* 0x004fc80000201000 */
[----:B------:R-:W-:Y:S01]  /*81b0*/  F2FP.BF16.F32.PACK_AB R0, RZ, R0 ;  /* 0x00000000ff00723e */ /* 0x000fe200000010ff */
[----:B------:R-:W-:Y:S06]  /*81c0*/  BRA `(.L_x_1710) ;  /* 0x0000000c00847947 */ /* 0x000fec0003800000 */
.L_x_1707:
[----:B------:R-:W-:-:S09]  /*81d0*/  UISETP.NE.AND UP0, UPT, UR4, 0x2, UPT ;  /* 0x000000020400788c */ /* 0x000fd2000bf05270 */
[----:B------:R-:W-:Y:S05]  /*81e0*/  BRA.U !UP0, `(.L_x_1711) ;  /* 0x0000000108307547 */ /* 0x000fea000b800000 */
[----:B------:R-:W-:-:S09]  /*81f0*/  UISETP.NE.AND UP0, UPT, UR4, 0x3, UPT ;  /* 0x000000030400788c */ /* 0x000fd2000bf05270 */
[----:B------:R-:W-:Y:S05]  /*8200*/  BRA.U !UP0, `(.L_x_1712) ;  /* 0x0000000108187547 */ /* 0x000fea000b800000 */
[----:B------:R-:W-:-:S09]  /*8210*/  UISETP.NE.AND UP0, UPT, UR4, 0x4, UPT ;  /* 0x000000040400788c */ /* 0x000fd2000bf05270 */
[----:B------:R-:W-:Y:S05]  /*8220*/  BRA.U UP0, `(.L_x_1709) ;  /* 0x0000000d00087547 */ /* 0x000fea000b800000 */
[----:B------:R-:W2:Y:S02]  /*8230*/  LDG.E.64 R2, desc[UR36][R2.64] ;  /* 0x0000002402027981 */ /* 0x000ea4000c1e1b00 */
[----:B--2---:R-:W1:Y:S02]  /*8240*/  I2F.S64 R0, R2 ;  /* 0x0000000200007312 */ /* 0x004e640000301400 */
[----:B-1----:R-:W-:Y:S01]  /*8250*/  F2FP.BF16.F32.PACK_AB R0, RZ, R0 ;  /* 0x00000000ff00723e */ /* 0x002fe200000010ff */
[----:B------:R-:W-:Y:S06]  /*8260*/  BRA `(.L_x_1710) ;  /* 0x0000000c005c7947 */ /* 0x000fec0003800000 */
.L_x_1712:
[----:B------:R-:W2:Y:S02]  /*8270*/  LDG.E R2, desc[UR36][R2.64] ;  /* 0x0000002402027981 */ /* 0x000ea4000c1e1900 */
[----:B--2---:R-:W-:-:S04]  /*8280*/  I2FP.F32.S32 R0, R2 ;  /* 0x0000000200007245 */ /* 0x004fc80000201400 */
[----:B------:R-:W-:Y:S01]  /*8290*/  F2FP.BF16.F32.PACK_AB R0, RZ, R0 ;  /* 0x00000000ff00723e */ /* 0x000fe200000010ff */
[----:B------:R-:W-:Y:S06]  /*82a0*/  BRA `(.L_x_1710) ;  /* 0x0000000c004c7947 */ /* 0x000fec0003800000 */
.L_x_1711:
[----:B------:R-:W2:Y:S02]  /*82b0*/  LDG.E.U16 R2, desc[UR36][R2.64] ;  /* 0x0000002402027981 */ /* 0x000ea4000c1e1500 */
[----:B--2---:R-:W1:Y:S02]  /*82c0*/  I2F.S16 R0, R2 ;  /* 0x0000000200007306 */ /* 0x004e640000101400 */
[----:B-1----:R-:W-:Y:S01]  /*82d0*/  F2FP.BF16.F32.PACK_AB R0, RZ, R0 ;  /* 0x00000000ff00723e */ /* 0x002fe200000010ff */
[----:B------:R-:W-:Y:S06]  /*82e0*/  BRA `(.L_x_1710) ;  /* 0x0000000c003c7947 */ /* 0x000fec0003800000 */
.L_x_1706:
        /* <DEDUP_REMOVED lines=9> */
.L_x_1714:
[----:B------:R-:W2:Y:S02]  /*8380*/  LDG.E.U16 R0, desc[UR36][R2.64] ;  /* 0x0000002402007981 */ /* 0x000ea4000c1e1500 */
[----:B--2---:R-:W-:-:S05]  /*8390*/  HADD2.F32 R0, -RZ, R0.H0_H0 ;  /* 0x20000000ff007230 */ /* 0x004fca0000004100 */
[----:B------:R-:W-:Y:S01]  /*83a0*/  F2FP.BF16.F32.PACK_AB R0, RZ, R0 ;  /* 0x00000000ff00723e */ /* 0x000fe200000010ff */
[----:B------:R-:W-:Y:S06]  /*83b0*/  BRA `(.L_x_1710) ;  /* 0x0000000c00087947 */ /* 0x000fec0003800000 */
.L_x_1713:
        /* <DEDUP_REMOVED lines=9> */
.L_x_1716:
[----:B------:R-:W2:Y:S02]  /*8450*/  LDG.E.U16 R2, desc[UR36][R2.64] ;  /* 0x0000002402027981 */ /* 0x000ea4000c1e1500 */
[----:B--2---:R-:W-:-:S05]  /*8460*/  HADD2.F32 R0, -RZ, R2.H0_H0 ;  /* 0x20000002ff007230 */ /* 0x004fca0000004100 */
[----:B------:R-:W-:Y:S01]  /*8470*/  F2FP.BF16.F32.PACK_AB R0, RZ, R0 ;  /* 0x00000000ff00723e */ /* 0x000fe200000010ff */
[----:B------:R-:W-:Y:S06]  /*8480*/  BRA `(.L_x_1710) ;  /* 0x0000000800d47947 */ /* 0x000fec0003800000 */
.L_x_1715:
[----:B------:R-:W2:Y:S01]  /*8490*/  LDG.E.64 R2, desc[UR36][R2.64] ;  /* 0x0000002402027981 */ /* 0x000ea2000c1e1b00 */
[----:B------:R-:W-:Y:S01]  /*84a0*/  UMOV UR4, 0xf0000000 ;  /* 0xf000000000047882 */ /* 0x000fe20000000000 */
[----:B------:R-:W-:Y:S01]  /*84b0*/  UMOV UR5, 0x380fffff ;  /* 0x380fffff00057882 */ /* 0x000fe20000000000 */
[----:B--2---:R-:W1:Y:S01]  /*84c0*/  F2F.F32.F64 R0, R2 ;  /* 0x0000000200007310 */ /* 0x004e620000301000 */
[----:B------:R-:W-:-:S14]  /*84d0*/  DSETP.GEU.AND P0, PT, |R2|, UR4, PT ;  /* 0x0000000402007e2a */ /* 0x000fdc000bf0e200 */
[----:B-1----:R-:W-:-:S05]  /*84e0*/  @!P0 FMUL R0, R0, 1.175494350822287508e-38 ;  /* 0x0080000000008820 */ /* 0x002fca0000400000 */
[----:B------:R-:W-:Y:S01]  /*84f0*/  F2FP.BF16.F32.PACK_AB R0, RZ, R0 ;  /* 0x00000000ff00723e */ /* 0x000fe200000010ff */
[----:B------:R-:W-:Y:S06]  /*8500*/  BRA `(.L_x_1710) ;  /* 0x0000000800b47947 */ /* 0x000fec0003800000 */
.L_x_1705:
        /* <DEDUP_REMOVED lines=13> */
.L_x_1719:
        /* <DEDUP_REMOVED lines=8> */
.L_x_1718:
        /* <DEDUP_REMOVED lines=11> */
[----:B------:R-:W1:Y:S02]  /*8710*/  FLO.U32 R5, R4 ;  /* 0x0000000400057300 */ /* 0x000e6400000e0000 */
[----:B-1----:R-:W-:-:S05]  /*8720*/  IMAD.MOV R5, RZ, RZ, -R5 ;  /* 0x000000ffff057224 */ /* 0x002fca00078e0a05 */
        /* <DEDUP_REMOVED lines=14> */
.L_x_1721:
        /* <DEDUP_REMOVED lines=13> */
.L_x_1720:
[----:B------:R1:W5:Y:S01]  /*88e0*/  LDG.E.U16 R0, desc[UR36][R2.64] ;  /* 0x0000002402007981 */ /* 0x000362000c1e1500 */
[----:B------:R-:W-:Y:S05]  /*88f0*/  BRA `(.L_x_1710) ;  /* 0x0000000400b87947 */ /* 0x000fea0003800000 */
.L_x_1717:
        /* <DEDUP_REMOVED lines=12> */
.L_x_1724:
        /* <DEDUP_REMOVED lines=15> */
[----:B------:R-:W1:Y:S02]  /*8ab0*/  FLO.U32 R3, R0 ;  /* 0x0000000000037300 */ /* 0x000e6400000e0000 */
[----:B-1----:R-:W-:-:S04]  /*8ac0*/  IADD3 R3, PT, PT, -R3, 0x1f, RZ ;  /* 0x0000001f03037810 */ /* 0x002fc80007ffe1ff */
[----:B------:R-:W-:Y:S01]  /*8ad0*/  IADD3 R2, PT, PT, R2, 0x1d, -R3 ;  /* 0x0000001d02027810 */ /* 0x000fe20007ffe803 */
[----:B------:R-:W-:-:S05]  /*8ae0*/  VIADD R5, R3, 0xffffffe4 ;  /* 0xffffffe403057836 */ /* 0x000fca0000000000 */
[----:B------:R-:W-:-:S04]  /*8af0*/  SHF.L.U32 R5, R0, R5, RZ ;  /* 0x0000000500057219 */ /* 0x000fc800000006ff */
[----:B------:R-:W-:-:S07]  /*8b00*/  LOP3.LUT R0, R5, 0x7, RZ, 0xc0, !PT ;  /* 0x0000000705007812 */ /* 0x000fce00078ec0ff */
.L_x_1728:
[----:B------:R-:W-:Y:S05]  /*8b10*/  BSYNC.RECONVERGENT B1 ;  /* 0x0000000000017941 */ /* 0x000fea0003800200 */
.L_x_1727:
[----:B------:R-:W-:Y:S02]  /*8b20*/  SHF.L.U32 R0, R0, 0x14, RZ ;  /* 0x0000001400007819 */ /* 0x000fe400000006ff */
[----:B------:R-:W-:-:S04]  /*8b30*/  LEA R2, R2, 0x3b800000, 0x17 ;  /* 0x3b80000002027811 */ /* 0x000fc800078eb8ff */
[----:B------:R-:W-:-:S07]  /*8b40*/  LOP3.LUT R0, R2, R0, R7, 0xfe, !PT ;  /* 0x0000000002007212 */ /* 0x000fce00078efe07 */
.L_x_1726:
[----:B------:R-:W-:Y:S05]  /*8b50*/  BSYNC.RECONVERGENT B0 ;  /* 0x0000000000007941 */ /* 0x000fea0003800200 */
.L_x_1725:
[----:B------:R-:W-:Y:S01]  /*8b60*/  F2FP.BF16.F32.PACK_AB R0, RZ, R0 ;  /* 0x00000000ff00723e */ /* 0x000fe200000010ff */
[----:B------:R-:W-:Y:S06]  /*8b70*/  BRA `(.L_x_1710) ;  /* 0x0000000400187947 */ /* 0x000fec0003800000 */
.L_x_1723:
        /* <DEDUP_REMOVED lines=21> */
.L_x_1732:
[----:B------:R-:W-:Y:S05]  /*8cd0*/  BSYNC.RECONVERGENT B1 ;  /* 0x0000000000017941 */ /* 0x000fea0003800200 */
.L_x_1731:
[----:B------:R-:W-:Y:S01]  /*8ce0*/  IMAD.SHL.U32 R0, R0, 0x200000, RZ ;  /* 0x0020000000007824 */ /* 0x000fe200078e00ff */
[----:B------:R-:W-:-:S04]  /*8cf0*/  LEA R2, R2, 0x37800000, 0x17 ;  /* 0x3780000002027811 */ /* 0x000fc800078eb8ff */
[----:B------:R-:W-:-:S07]  /*8d00*/  LOP3.LUT R0, R2, R0, R7, 0xfe, !PT ;  /* 0x0000000002007212 */ /* 0x000fce00078efe07 */
.L_x_1730:
[----:B------:R-:W-:Y:S05]  /*8d10*/  BSYNC.RECONVERGENT B0 ;  /* 0x0000000000007941 */ /* 0x000fea0003800200 */
.L_x_1729:
[----:B------:R-:W-:Y:S01]  /*8d20*/  F2FP.BF16.F32.PACK_AB R0, RZ, R0 ;  /* 0x00000000ff00723e */ /* 0x000fe200000010ff */
[----:B------:R-:W-:Y:S06]  /*8d30*/  BRA `(.L_x_1710) ;  /* 0x0000000000a87947 */ /* 0x000fec0003800000 */
.L_x_1722:
        /* <DEDUP_REMOVED lines=14> */
.L_x_1736:
[----:B------:R-:W-:Y:S05]  /*8e20*/  BSYNC.RECONVERGENT B0 ;  /* 0x0000000000007941 */ /* 0x000fea0003800200 */
.L_x_1735:
[----:B------:R-:W-:Y:S01]  /*8e30*/  F2FP.BF16.F32.PACK_AB R0, RZ, R0 ;  /* 0x00000000ff00723e */ /* 0x000fe200000010ff */
[----:B------:R-:W-:Y:S06]  /*8e40*/  BRA `(.L_x_1710) ;  /* 0x0000000000647947 */ /* 0x000fec0003800000 */
.L_x_1709:
[----:B------:R-:W-:Y:S01]  /*8e50*/  MOV R2, 0x0 ;  /* 0x0000000000027802 */ /* 0x000fe20000000f00 */
[----:B------:R-:W1:Y:S01]  /*8e60*/  LDCU.64 UR4, c[0x4][0x178] ;  /* 0x01002f00ff0477ac */ /* 0x000e620008000a00 */
[----:B0-----:R-:W-:Y:S02]  /*8e70*/  HFMA2 R8, -RZ, RZ, 0, 4.64916229248046875e-06 ;  /* 0x0000004eff087431 */ /* 0x001fe400000001ff */
[----:B------:R-:W-:Y:S01]  /*8e80*/  IMAD.MOV.U32 R12, RZ, RZ, 0x1 ;  /* 0x00000001ff0c7424 */ /* 0x000fe200078e00ff */
[----:B------:R-:W0:Y:S01]  /*8e90*/  LDCU.64 UR6, c[0x4][0x180] ;  /* 0x01003000ff0677ac */ /* 0x000e220008000a00 */
[----:B------:R-:W2:Y:S01]  /*8ea0*/  LDC.64 R2, c[0x4][R2] ;  /* 0x0100000002027b82 */ /* 0x000ea20000000a00 */
[----:B------:R-:W-:Y:S01]  /*8eb0*/  IMAD.MOV.U32 R13, RZ, RZ, RZ ;  /* 0x000000ffff0d7224 */ /* 0x000fe200078e00ff */
[----:B------:R-:W3:Y:S01]  /*8ec0*/  LDCU.64 UR8, c[0x4][0x88] ;  /* 0x01001100ff0877ac */ /* 0x000ee20008000a00 */
[----:B-1----:R-:W-:Y:S01]  /*8ed0*/  MOV R4, UR4 ;  /* 0x0000000400047c02 */ /* 0x002fe20008000f00 */
[----:B------:R-:W-:-:S02]  /*8ee0*/  IMAD.U32 R5, RZ, RZ, UR5 ;  /* 0x00000005ff057e24 */ /* 0x000fc4000f8e00ff */
[----:B0-----:R-:W-:Y:S01]  /*8ef0*/  IMAD.U32 R6, RZ, RZ, UR6 ;  /* 0x00000006ff067e24 */ /* 0x001fe2000f8e00ff */
[----:B------:R-:W-:Y:S01]  /*8f00*/  MOV R7, UR7 ;  /* 0x0000000700077c02 */ /* 0x000fe20008000f00 */
[----:B---3--:R-:W-:Y:S02]  /*8f10*/  IMAD.U32 R10, RZ, RZ, UR8 ;  /* 0x00000008ff0a7e24 */ /* 0x008fe4000f8e00ff */
[----:B------:R-:W-:-:S07]  /*8f20*/  IMAD.U32 R11, RZ, RZ, UR9 ;  /* 0x00000009ff0b7e24 */ /* 0x000fce000f8e00ff */
[----:B------:R-:W-:-:S07]  /*8f30*/  LEPC R20, `(.L_x_1737) ;  /* 0x000000001014794e */ /* 0x000fce0000000000 */
[----:B--2---:R-:W-:Y:S05]  /*8f40*/  CALL.ABS.NOINC R2 ;  /* 0x0000000002007343 */ /* 0x004fea0003c00000 */
.L_x_1737:
[----:B------:R-:W-:Y:S01]  /*8f50*/  PRMT R0, RZ, 0x7610, R0 ;  /* 0x00007610ff007816 */ /* 0x000fe20000000000 */
[----:B------:R-:W-:Y:S06]  /*8f60*/  BRA `(.L_x_1710) ;  /* 0x00000000001c7947 */ /* 0x000fec0003800000 */
.L_x_1734:
[----:B------:R-:W2:Y:S02]  /*8f70*/  LDG.E.64 R2, desc[UR36][R2.64] ;  /* 0x0000002402027981 */ /* 0x000ea4000c1e1b00 */
[----:B--2---:R-:W1:Y:S02]  /*8f80*/  I2F.U64 R0, R2 ;  /* 0x0000000200007312 */ /* 0x004e640000301000 */
[----:B-1----:R-:W-:Y:S01]  /*8f90*/  F2FP.BF16.F32.PACK_AB R0, RZ, R0 ;  /* 0x00000000ff00723e */ /* 0x002fe200000010ff */
[----:B------:R-:W-:Y:S06]  /*8fa0*/  BRA `(.L_x_1710) ;  /* 0x00000000000c7947 */ /* 0x000fec0003800000 */
.L_x_1733:
[----:B------:R-:W2:Y:S02]  /*8fb0*/  LDG.E R2, desc[UR36][R2.64] ;  /* 0x0000002402027981 */ /* 0x000ea4000c1e1900 */
[----:B--2---:R-:W-:-:S04]  /*8fc0*/  I2FP.F32.U32 R0, R2 ;  /* 0x0000000200007245 */ /* 0x004fc80000201000 */
[----:B------:R-:W-:-:S07]  /*8fd0*/  F2FP.BF16.F32.PACK_AB R0, RZ, R0 ;  /* 0x00000000ff00723e */ /* 0x000fce00000010ff */
.L_x_1710:
[----:B------:R-:W-:Y:S01]  /*8fe0*/  IMAD.U32 R5, R18, 0x10000, RZ ;  /* 0x0001000012057824 */ /* 0x000fe200078e00ff */
[----:B-----5:R-:W-:Y:S01]  /*8ff0*/  SHF.L.U32 R0, R0, 0x10, RZ ;  /* 0x0000001000007819 */ /* 0x020fe200000006ff */
[----:B------:R-:W-:Y:S03]  /*9000*/  BSSY.RECONVERGENT B0, `(.L_x_1738) ;  /* 0x000003f000007945 */ /* 0x000fe60003800200 */
[C---:B------:R-:W-:Y:S01]  /*9010*/  FSETP.GEU.FTZ.AND P0, PT, |R0|.reuse, |R5|, PT ;  /* 0x400000050000720b */ /* 0x040fe20003f1e200 */
[----:B-1----:R-:W-:-:S12]  /*9020*/  FADD.FTZ R3, |R0|, -RZ ;  /* 0x800000ff00037221 */ /* 0x002fd80000010200 */
        /* <DEDUP_REMOVED lines=24> */
.L_x_1743:
[----:B------:R-:W-:Y:S01]  /*91b0*/  FSETP.GEU.FTZ.AND P0, PT, R4, -R6, PT ;  /* 0x800000060400720b */ /* 0x000fe20003f1e000 */
[----:B------:R-:W-:-:S12]  /*91c0*/  FADD.FTZ R2, R2, -1 ;  /* 0xbf80000002027421 */ /* 0x000fd80000010000 */
[----:B------:R-:W-:-:S07]  /*91d0*/  @!P0 FADD.FTZ R2, R2, -1 ;  /* 0xbf80000002028421 */ /* 0x000fce0000010000 */
.L_x_1742:
[----:B------:R-:W-:Y:S05]  /*91e0*/  BSYNC.RECONVERGENT B1 ;  /* 0x0000000000017941 */ /* 0x000fea0003800200 */
.L_x_1741:
[----:B------:R-:W-:Y:S01]  /*91f0*/  FFMA.FTZ R3, -R6, R2, R3 ;  /* 0x0000000206037223 */ /* 0x000fe20000010103 */
[----:B------:R-:W-:Y:S06]  /*9200*/  BRA `(.L_x_1739) ;  /* 0x0000000000787947 */ /* 0x000fec0003800000 */
.L_x_1740:
        /* <DEDUP_REMOVED lines=14> */
.L_x_1746:
        /* <DEDUP_REMOVED lines=13> */
.L_x_1745:
[----:B------:R-:W-:Y:S05]  /*93c0*/  BSYNC.RECONVERGENT B1 ;  /* 0x0000000000017941 */ /* 0x000fea0003800200 */
.L_x_1744:
[----:B------:R-:W-:-:S04]  /*93d0*/  FMUL.FTZ R2, R3, 1.1920928955078125e-07 ;  /* 0x3400000003027820 */ /* 0x000fc80000410000 */
[----:B------:R-:W-:-:S07]  /*93e0*/  FMUL.FTZ R3, R7, R2 ;  /* 0x0000000207037220 */ /* 0x000fce0000410000 */
.L_x_1739:
[----:B------:R-:W-:Y:S05]  /*93f0*/  BSYNC.RECONVERGENT B0 ;  /* 0x0000000000007941 */ /* 0x000fea0003800200 */
.L_x_1738:
[----:B------:R-:W1:Y:S01]  /*9400*/  LDCU.64 UR6, c[0x0][0x580] ;  /* 0x0000b000ff0677ac */ /* 0x000e620008000a00 */
[C---:B------:R-:W-:Y:S02]  /*9410*/  FSETP.NAN.FTZ.AND P0, PT, |R3|.reuse, |R3|, PT ;  /* 0x400000030300720b */ /* 0x040fe40003f18200 */
[----:B------:R-:W-:Y:S01]  /*9420*/  LOP3.LUT R0, R3, 0x80000000, R0, 0xb8, !PT ;  /* 0x8000000003007812 */ /* 0x000fe200078eb800 */
[----:B------:R-:W-:-:S03]  /*9430*/  UPRMT UR4, UR41, 0x9910, URZ ;  /* 0x0000991029047896 */ /* 0x000fc600080000ff */
[----:B------:R-:W-:Y:S01]  /*9440*/  FSEL R0, R3, R0, P0 ;  /* 0x0000000003007208 */ /* 0x000fe20000000000 */
[----:B------:R-:W-:-:S03]  /*9450*/  UISETP.GT.AND UP0, UPT, UR4, 0x9, UPT ;  /* 0x000000090400788c */ /* 0x000fc6000bf04270 */
[----:B------:R2:W3:Y:S01]  /*9460*/  F2F.BF16.F32 R5, R0 ;  /* 0x0000000000057304 */ /* 0x0004e20000202000 */
[----:B-1----:R-:W-:-:S05]  /*9470*/  IADD3 R2, P0, PT, R16, UR6, RZ ;  /* 0x0000000610027c10 */ /* 0x002fca000ff1e0ff */
[----:B------:R-:W-:Y:S01]  /*9480*/  IMAD.X R3, RZ, RZ, UR7, P0 ;  /* 0x00000007ff037e24 */ /* 0x000fe200080e06ff */
[----:B--2---:R-:W-:Y:S07]  /*9490*/  BRA.U UP0, `(.L_x_1747) ;  /* 0x00000005000c7547 */ /* 0x004fee000b800000 */
        /* <DEDUP_REMOVED lines=12> */
.L_x_1750:
[----:B---3--:R-:W-:-:S06]  /*9560*/  SHF.L.U32 R5, R5, 0x10, RZ ;  /* 0x0000001005057819 */ /* 0x008fcc00000006ff */
[----:B------:R-:W1:Y:S02]  /*9570*/  F2I.S64.TRUNC R4, R5 ;  /* 0x0000000500047311 */ /* 0x000e64000020d900 */
[----:B-1----:R4:W-:Y:S01]  /*9580*/  STG.E.U8 desc[UR36][R2.64], R4 ;  /* 0x0000000402007986 */ /* 0x0029e2000c101124 */
[----:B------:R-:W-:Y:S05]  /*9590*/  BRA `(.L_x_1752) ;  /* 0x0000000c006c7947 */ /* 0x000fea0003800000 */
.L_x_1749:
[----:B------:R-:W-:-:S09]  /*95a0*/  UISETP.NE.AND UP0, UPT, UR4, 0x2, UPT ;  /* 0x000000020400788c */ /* 0x000fd2000bf05270 */
[----:B------:R-:W-:Y:S05]  /*95b0*/  BRA.U !UP0, `(.L_x_1753) ;  /* 0x0000000108307547 */ /* 0x000fea000b800000 */
[----:B------:R-:W-:-:S09]  /*95c0*/  UISETP.NE.AND UP0, UPT, UR4, 0x3, UPT ;  /* 0x000000030400788c */ /* 0x000fd2000bf05270 */
[----:B------:R-:W-:Y:S05]  /*95d0*/  BRA.U !UP0, `(.L_x_1754) ;  /* 0x0000000108187547 */ /* 0x000fea000b800000 */
[----:B------:R-:W-:-:S09]  /*95e0*/  UISETP.NE.AND UP0, UPT, UR4, 0x4, UPT ;  /* 0x000000040400788c */ /* 0x000fd2000bf05270 */
[----:B------:R-:W-:Y:S05]  /*95f0*/  BRA.U UP0, `(.L_x_1751) ;  /* 0x0000000900787547 */ /* 0x000fea000b800000 */
[----:B---3--:R-:W-:-:S06]  /*9600*/  IMAD.U32 R5, R5, 0x10000, RZ ;  /* 0x0001000005057824 */ /* 0x008fcc00078e00ff */
[----:B------:R-:W1:Y:S02]  /*9610*/  F2I.S64.TRUNC R4, R5 ;  /* 0x0000000500047311 */ /* 0x000e64000020d900 */
[----:B-1----:R2:W-:Y:S01]  /*9620*/  STG.E.64 desc[UR36][R2.64], R4 ;  /* 0x0000000402007986 */ /* 0x0025e2000c101b24 */
[----:B------:R-:W-:Y:S05]  /*9630*/  BRA `(.L_x_1752) ;  /* 0x0000000c00447947 */ /* 0x000fea0003800000 */
.L_x_1754:
[----:B---3--:R-:W-:-:S06]  /*9640*/  IMAD.U32 R5, R5, 0x10000, RZ ;  /* 0x0001000005057824 */ /* 0x008fcc00078e00ff */
[----:B------:R-:W1:Y:S02]  /*9650*/  F2I.FTZ.TRUNC.NTZ R5, R5 ;  /* 0x0000000500057305 */ /* 0x000e64000021f100 */
[----:B-1----:R3:W-:Y:S01]  /*9660*/  STG.E desc[UR36][R2.64], R5 ;  /* 0x0000000502007986 */ /* 0x0027e2000c101924 */
[----:B------:R-:W-:Y:S05]  /*9670*/  BRA `(.L_x_1752) ;  /* 0x0000000c00347947 */ /* 0x000fea0003800000 */
.L_x_1753:
[----:B---3--:R-:W-:-:S06]  /*9680*/  SHF.L.U32 R5, R5, 0x10, RZ ;  /* 0x0000001005057819 */ /* 0x008fcc00000006ff */
[----:B------:R-:W1:Y:S02]  /*9690*/  F2I.FTZ.TRUNC.NTZ R5, R5 ;  /* 0x0000000500057305 */ /* 0x000e64000021f100 */
[----:B-1----:R1:W-:Y:S01]  /*96a0*/  STG.E.U16 desc[UR36][R2.64], R5 ;  /* 0x0000000502007986 */ /* 0x0023e2000c101524 */
[----:B------:R-:W-:Y:S05]  /*96b0*/  BRA `(.L_x_1752) ;  /* 0x0000000c00247947 */ /* 0x000fea0003800000 */
.L_x_1748:
[----:B------:R-:W-:-:S09]  /*96c0*/  UISETP.GT.AND UP0, UPT, UR4, 0x6, UPT ;  /* 0x000000060400788c */ /* 0x000fd2000bf04270 */
[----:B------:R-:W-:Y:S05]  /*96d0*/  BRA.U UP0, `(.L_x_1755) ;  /* 0x00000001002c7547 */ /* 0x000fea000b800000 */
[----:B------:R-:W-:-:S09]  /*96e0*/  UISETP.NE.AND UP0, UPT, UR4, 0x5, UPT ;  /* 0x000000050400788c */ /* 0x000fd2000bf05270 */
[----:B------:R-:W-:Y:S05]  /*96f0*/  BRA.U !UP0, `(.L_x_1756) ;  /* 0x0000000108147547 */ /* 0x000fea000b800000 */
[----:B------:R-:W-:-:S09]  /*9700*/  UISETP.NE.AND UP0, UPT, UR4, 0x6, UPT ;  /* 0x000000060400788c */ /* 0x000fd2000bf05270 */
[----:B------:R-:W-:Y:S05]  /*9710*/  BRA.U UP0, `(.L_x_1751) ;  /* 0x0000000900307547 */ /* 0x000fea000b800000 */
[----:B---3--:R-:W-:-:S05]  /*9720*/  IMAD.U32 R5, R5, 0x10000, RZ ;  /* 0x0001000005057824 */ /* 0x008fca00078e00ff */
[----:B------:R1:W-:Y:S01]  /*9730*/  STG.E desc[UR36][R2.64], R5 ;  /* 0x0000000502007986 */ /* 0x0003e2000c101924 */
[----:B------:R-:W-:Y:S05]  /*9740*/  BRA `(.L_x_1752) ;  /* 0x0000000c00007947 */ /* 0x000fea0003800000 */
.L_x_1756:
[----:B---3--:R-:W-:-:S05]  /*9750*/  IMAD.U32 R0, R5, 0x10000, RZ ;  /* 0x0001000005007824 */ /* 0x008fca00078e00ff */
[----:B------:R-:W-:-:S05]  /*9760*/  F2FP.F16.F32.PACK_AB R0, RZ, R0 ;  /* 0x00000000ff00723e */ /* 0x000fca00000000ff */
[----:B------:R1:W-:Y:S01]  /*9770*/  STG.E.U16 desc[UR36][R2.64], R0 ;  /* 0x0000000002007986 */ /* 0x0003e2000c101524 */
[----:B------:R-:W-:Y:S05]  /*9780*/  BRA `(.L_x_1752) ;  /* 0x0000000800f07947 */ /* 0x000fea0003800000 */
.L_x_1755:
[----:B------:R-:W-:-:S09]  /*9790*/  UISETP.NE.AND UP0, UPT, UR4, 0x7, UPT ;  /* 0x000000070400788c */ /* 0x000fd2000bf05270 */
[----:B------:R-:W-:Y:S05]  /*97a0*/  BRA.U !UP0, `(.L_x_1757) ;  /* 0x0000000108347547 */ /* 0x000fea000b800000 */
[----:B------:R-:W-:-:S09]  /*97b0*/  UISETP.NE.AND UP0, UPT, UR4, 0x8, UPT ;  /* 0x000000080400788c */ /* 0x000fd2000bf05270 */
[----:B------:R-:W-:Y:S05]  /*97c0*/  BRA.U !UP0, `(.L_x_1758) ;  /* 0x0000000108187547 */ /* 0x000fea000b800000 */
[----:B------:R-:W-:-:S09]  /*97d0*/  UISETP.NE.AND UP0, UPT, UR4, 0x9, UPT ;  /* 0x000000090400788c */ /* 0x000fd2000bf05270 */
[----:B------:R-:W-:Y:S05]  /*97e0*/  BRA.U UP0, `(.L_x_1751) ;  /* 0x0000000500fc7547 */ /* 0x000fea000b800000 */
[----:B---3--:R-:W-:Y:S01]  /*97f0*/  SHF.L.U32 R4, R5, 0x10, RZ ;  /* 0x0000001005047819 */ /* 0x008fe200000006ff */
[----:B------:R-:W-:-:S05]  /*9800*/  IMAD.MOV.U32 R5, RZ, RZ, RZ ;  /* 0x000000ffff057224 */ /* 0x000fca00078e00ff */
[----:B------:R1:W-:Y:S01]  /*9810*/  STG.E.64 desc[UR36][R2.64], R4 ;  /* 0x0000000402007986 */ /* 0x0003e2000c101b24 */
[----:B------:R-:W-:Y:S05]  /*9820*/  BRA `(.L_x_1752) ;  /* 0x0000000800c87947 */ /* 0x000fea0003800000 */
.L_x_1758:
[----:B---3--:R-:W-:-:S05]  /*9830*/  IMAD.U32 R5, R5, 0x10000, RZ ;  /* 0x0001000005057824 */ /* 0x008fca00078e00ff */
[----:B------:R-:W-:-:S04]  /*9840*/  F2FP.F16.F32.PACK_AB R5, RZ, R5 ;  /* 0x00000005ff05723e */ /* 0x000fc800000000ff */
[----:B------:R-:W-:-:S05]  /*9850*/  PRMT R5, R5, 0x5410, RZ ;  /* 0x0000541005057816 */ /* 0x000fca00000000ff */
[----:B------:R1:W-:Y:S01]  /*9860*/  STG.E desc[UR36][R2.64], R5 ;  /* 0x0000000502007986 */ /* 0x0003e2000c101924 */
[----:B------:R-:W-:Y:S05]  /*9870*/  BRA `(.L_x_1752) ;  /* 0x0000000800b47947 */ /* 0x000fea0003800000 */
.L_x_1757:
[----:B---3--:R-:W-:-:S05]  /*9880*/  SHF.L.U32 R4, R5, 0x10, RZ ;  /* 0x0000001005047819 */ /* 0x008fca00000006ff */
[----:B------:R-:W-:-:S06]  /*9890*/  FMUL.FTZ R4, R4, 1 ;  /* 0x3f80000004047820 */ /* 0x000fcc0000410000 */
[----:B------:R-:W1:Y:S02]  /*98a0*/  F2F.F64.F32 R4, R4 ;  /* 0x0000000400047310 */ /* 0x000e640000201800 */
[----:B-1----:R1:W-:Y:S01]  /*98b0*/  STG.E.64 desc[UR36][R2.64], R4 ;  /* 0x0000000402007986 */ /* 0x0023e2000c101b24 */
[----:B------:R-:W-:Y:S05]  /*98c0*/  BRA `(.L_x_1752) ;  /* 0x0000000800a07947 */ /* 0x000fea0003800000 */
.L_x_1747:
        /* <DEDUP_REMOVED lines=10> */
[----:B---3--:R-:W-:-:S06]  /*9970*/  IMAD.U32 R5, R5, 0x10000, RZ ;  /* 0x0001000005057824 */ /* 0x008fcc00078e00ff */
[----:B------:R-:W1:Y:S02]  /*9980*/  F2I.FTZ.U32.TRUNC.NTZ R5, R5 ;  /* 0x0000000500057305 */ /* 0x000e64000021f000 */
[----:B-1----:R1:W-:Y:S01]  /*9990*/  STG.E.U16 desc[UR36][R2.64], R5 ;  /* 0x0000000502007986 */ /* 0x0023e2000c101524 */
[----:B------:R-:W-:Y:S05]  /*99a0*/  BRA `(.L_x_1752) ;  /* 0x0000000800687947 */ /* 0x000fea0003800000 */
.L_x_1762:
[----:B---3--:R-:W-:Y:S01]  /*99b0*/  IMAD.U32 R5, R5, 0x10000, RZ ;  /* 0x0001000005057824 */ /* 0x008fe200078e00ff */
        /* <DEDUP_REMOVED lines=17> */
.L_x_1765:
[----:B------:R-:W-:-:S04]  /*9ad0*/  SHF.R.U32.HI R5, RZ, 0x18, R5 ;  /* 0x00000018ff057819 */ /* 0x000fc80000011605 */
[----:B------:R-:W-:-:S07]  /*9ae0*/  LOP3.LUT R0, R0, 0x80, R5, 0xf8, !PT ;  /* 0x0000008000007812 */ /* 0x000fce00078ef805 */
.L_x_1764:
[----:B------:R-:W-:Y:S05]  /*9af0*/  BSYNC.RECONVERGENT B0 ;  /* 0x0000000000007941 */ /* 0x000fea0003800200 */
.L_x_1763:
[----:B------:R1:W-:Y:S01]  /*9b00*/  STG.E.U8 desc[UR36][R2.64], R0 ;  /* 0x0000000002007986 */ /* 0x0003e2000c101124 */
[----:B------:R-:W-:Y:S05]  /*9b10*/  BRA `(.L_x_1752) ;  /* 0x00000008000c7947 */ /* 0x000fea0003800000 */
.L_x_1761:
[----:B---3--:R-:W-:Y:S01]  /*9b20*/  IMAD.U32 R5, R5, 0x10000, RZ ;  /* 0x0001000005057824 */ /* 0x008fe200078e00ff */
        /* <DEDUP_REMOVED lines=17> */
.L_x_1768:
[----:B------:R-:W-:-:S04]  /*9c40*/  SHF.R.U32.HI R5, RZ, 0x18, R5 ;  /* 0x00000018ff057819 */ /* 0x000fc80000011605 */
[----:B------:R-:W-:-:S07]  /*9c50*/  LOP3.LUT R0, R0, 0x80, R5, 0xf8, !PT ;  /* 0x0000008000007812 */ /* 0x000fce00078ef805 */
.L_x_1767:
[----:B------:R-:W-:Y:S05]  /*9c60*/  BSYNC.RECONVERGENT B0 ;  /* 0x0000000000007941 */ /* 0x000fea0003800200 */
.L_x_1766:
[----:B------:R1:W-:Y:S01]  /*9c70*/  STG.E.U8 desc[UR36][R2.64], R0 ;  /* 0x0000000002007986 */ /* 0x0003e2000c101124 */
[----:B------:R-:W-:Y:S05]  /*9c80*/  BRA `(.L_x_1752) ;  /* 0x0000000400b07947 */ /* 0x000fea0003800000 */
.L_x_1760:
        /* <DEDUP_REMOVED lines=22> */
.L_x_1770:
[----:B---3--:R-:W-:-:S06]  /*9df0*/  IMAD.U32 R5, R5, 0x10000, RZ ;  /* 0x0001000005057824 */ /* 0x008fcc00078e00ff */
[----:B------:R-:W1:Y:S02]  /*9e00*/  F2I.U64.TRUNC R4, R5 ;  /* 0x0000000500047311 */ /* 0x000e64000020d800 */
[----:B-1----:R1:W-:Y:S01]  /*9e10*/  STG.E.64 desc[UR36][R2.64], R4 ;  /* 0x0000000402007986 */ /* 0x0023e2000c101b24 */
[----:B------:R-:W-:Y:S05]  /*9e20*/  BRA `(.L_x_1752) ;  /* 0x0000000400487947 */ /* 0x000fea0003800000 */
.L_x_1769:
[----:B---3--:R-:W-:-:S06]  /*9e30*/  IMAD.U32 R5, R5, 0x10000, RZ ;  /* 0x0001000005057824 */ /* 0x008fcc00078e00ff */
[----:B------:R-:W1:Y:S02]  /*9e40*/  F2I.FTZ.U32.TRUNC.NTZ R5, R5 ;  /* 0x0000000500057305 */ /* 0x000e64000021f000 */
[----:B-1----:R1:W-:Y:S01]  /*9e50*/  STG.E desc[UR36][R2.64], R5 ;  /* 0x0000000502007986 */ /* 0x0023e2000c101924 */
[----:B------:R-:W-:Y:S05]  /*9e60*/  BRA `(.L_x_1752) ;  /* 0x0000000400387947 */ /* 0x000fea0003800000 */
.L_x_1759:
[----:B------:R-:W-:-:S09]  /*9e70*/  UISETP.GT.AND UP0, UPT, UR4, 0xe, UPT ;  /* 0x0000000e0400788c */ /* 0x000fd2000bf04270 */
[----:B------:R-:W-:Y:S05]  /*9e80*/  BRA.U UP0, `(.L_x_1771) ;  /* 0x00000001003c7547 */ /* 0x000fea000b800000 */
[----:B------:R-:W-:-:S09]  /*9e90*/  UISETP.NE.AND UP0, UPT, UR4, 0xa, UPT ;  /* 0x0000000a0400788c */ /* 0x000fd2000bf05270 */
[----:B------:R-:W-:Y:S05]  /*9ea0*/  BRA.U !UP0, `(.L_x_1772) ;  /* 0x00000001081c7547 */ /* 0x000fea000b800000 */
[----:B------:R-:W-:-:S09]  /*9eb0*/  UISETP.NE.AND UP0, UPT, UR4, 0xb, UPT ;  /* 0x0000000b0400788c */ /* 0x000fd2000bf05270 */
[----:B------:R-:W-:Y:S05]  /*9ec0*/  BRA.U UP0, `(.L_x_1751) ;  /* 0x0000000100447547 */ /* 0x000fea000b800000 */
[----:B---3--:R-:W-:-:S04]  /*9ed0*/  SHF.L.U32 R5, R5, 0x10, RZ ;  /* 0x0000001005057819 */ /* 0x008fc800000006ff */
[----:B------:R-:W-:-:S04]  /*9ee0*/  FSETP.NEU.FTZ.AND P0, PT, R5, RZ, PT ;  /* 0x000000ff0500720b */ /* 0x000fc80003f1d000 */
[----:B------:R-:W-:-:S05]  /*9ef0*/  SEL R5, RZ, 0x1, !P0 ;  /* 0x00000001ff057807 */ /* 0x000fca0004000000 */
[----:B------:R1:W-:Y:S01]  /*9f00*/  STG.E.U8 desc[UR36][R2.64], R5 ;  /* 0x0000000502007986 */ /* 0x0003e2000c101124 */
[----:B------:R-:W-:Y:S05]  /*9f10*/  BRA `(.L_x_1752) ;  /* 0x00000004000c7947 */ /* 0x000fea0003800000 */
.L_x_1772:
[----:B---3--:R-:W-:Y:S01]  /*9f20*/  IMAD.U32 R5, R5, 0x10000, RZ ;  /* 0x0001000005057824 */ /* 0x008fe200078e00ff */
[----:B------:R-:W-:-:S03]  /*9f30*/  CS2R R6, SRZ ;  /* 0x0000000000067805 */ /* 0x000fc6000001ff00 */
[----:B------:R-:W-:-:S06]  /*9f40*/  FMUL.FTZ R5, R5, 1 ;  /* 0x3f80000005057820 */ /* 0x000fcc0000410000 */
[----:B------:R-:W1:Y:S02]  /*9f50*/  F2F.F64.F32 R4, R5 ;  /* 0x0000000500047310 */ /* 0x000e640000201800 */
[----:B-1----:R1:W-:Y:S01]  /*9f60*/  STG.E.128 desc[UR36][R2.64], R4 ;  /* 0x0000000402007986 */ /* 0x0023e2000c101d24 */
[----:B------:R-:W-:Y:S05]  /*9f70*/  BRA `(.L_x_1752) ;  /* 0x0000000000f47947 */ /* 0x000fea0003800000 */
.L_x_1771:
[----:B------:R-:W-:-:S09]  /*9f80*/  UISETP.NE.AND UP0, UPT, UR4, 0xf, UPT ;  /* 0x0000000f0400788c */ /* 0x000fd2000bf05270 */
[----:B------:R-:W-:Y:S05]  /*9f90*/  BRA.U !UP0, `(.L_x_1773) ;  /* 0x0000000108e87547 */ /* 0x000fea000b800000 */
[----:B------:R-:W-:-:S09]  /*9fa0*/  UISETP.NE.AND UP0, UPT, UR4, 0x17, UPT ;  /* 0x000000170400788c */ /* 0x000fd2000bf05270 */
[----:B------:R-:W-:Y:S05]  /*9fb0*/  BRA.U !UP0, `(.L_x_1774) ;  /* 0x0000000108907547 */ /* 0x000fea000b800000 */
[----:B------:R-:W-:-:S09]  /*9fc0*/  UISETP.NE.AND UP0, UPT, UR4, 0x18, UPT ;  /* 0x000000180400788c */ /* 0x000fd2000bf05270 */
[----:B------:R-:W-:Y:S05]  /*9fd0*/  BRA.U !UP0, `(.L_x_1775) ;  /* 0x0000000108447547 */ /* 0x000fea000b800000 */
.L_x_1751:
[----:B------:R-:W-:Y:S01]  /*9fe0*/  MOV R2, 0x0 ;  /* 0x0000000000027802 */ /* 0x000fe20000000f00 */
[----:B------:R-:W1:Y:S01]  /*9ff0*/  LDCU.64 UR4, c[0x4][0x178] ;  /* 0x01002f00ff0477ac */ /* 0x000e620008000a00 */
[----:B------:R-:W-:Y:S02]  /*a000*/  HFMA2 R12, -RZ, RZ, 0, 5.9604644775390625e-08 ;  /* 0x00000001ff0c7431 */ /* 0x000fe400000001ff */
[----:B0-----:R-:W-:Y:S01]  /*a010*/  IMAD.MOV.U32 R8, RZ, RZ, 0x65 ;  /* 0x00000065ff087424 */ /* 0x001fe200078e00ff */
[----:B------:R-:W0:Y:S01]  /*a020*/  LDCU.64 UR6, c[0x4][0x180] ;  /* 0x01003000ff0677ac */ /* 0x000e220008000a00 */
[----:B------:R-:W2:Y:S01]  /*a030*/  LDC.64 R2, c[0x4][R2] ;  /* 0x0100000002027b82 */ /* 0x000ea20000000a00 */
[----:B------:R-:W-:Y:S01]  /*a040*/  IMAD.MOV.U32 R13, RZ, RZ, RZ ;  /* 0x000000ffff0d7224 */ /* 0x000fe200078e00ff */
[----:B------:R-:W4:Y:S01]  /*a050*/  LDCU.64 UR8, c[0x4][0x90] ;  /* 0x01001200ff0877ac */ /* 0x000f220008000a00 */
[----:B-1----:R-:W-:Y:S01]  /*a060*/  IMAD.U32 R4, RZ, RZ, UR4 ;  /* 0x00000004ff047e24 */ /* 0x002fe2000f8e00ff */
[----:B---3--:R-:W-:Y:S01]  /*a070*/  MOV R5, UR5 ;  /* 0x0000000500057c02 */ /* 0x008fe20008000f00 */
[----:B0-----:R-:W-:-:S02]  /*a080*/  IMAD.U32 R6, RZ, RZ, UR6 ;  /* 0x00000006ff067e24 */ /* 0x001fc4000f8e00ff */
[----:B------:R-:W-:Y:S01]  /*a090*/  IMAD.U32 R7, RZ, RZ, UR7 ;  /* 0x00000007ff077e24 */ /* 0x000fe2000f8e00ff */
[----:B----4-:R-:W-:Y:S01]  /*a0a0*/  MOV R10, UR8 ;  /* 0x00000008000a7c02 */ /* 0x010fe20008000f00 */
[----:B------:R-:W-:-:S07]  /*a0b0*/  IMAD.U32 R11, RZ, RZ, UR9 ;  /* 0x00000009ff0b7e24 */ /* 0x000fce000f8e00ff */
[----:B------:R-:W-:-:S07]  /*a0c0*/  LEPC R20, `(.L_x_1776) ;  /* 0x000000001014794e */ /* 0x000fce0000000000 */
[----:B--2---:R-:W-:Y:S05]  /*a0d0*/  CALL.ABS.NOINC R2 ;  /* 0x0000000002007343 */ /* 0x004fea0003c00000 */
.L_x_1776:
[----:B------:R-:W-:Y:S05]  /*a0e0*/  BRA `(.L_x_1752) ;  /* 0x0000000000987947 */ /* 0x000fea0003800000 */
.L_x_1775:
[----:B---3--:R-:W-:Y:S01]  /*a0f0*/  IMAD.U32 R7, R5, 0x10000, RZ ;  /* 0x0001000005077824 */ /* 0x008fe200078e00ff */
[----:B------:R-:W-:Y:S01]  /*a100*/  BSSY.RECONVERGENT B0, `(.L_x_1777) ;  /* 0x000000c000007945 */ /* 0x000fe20003800200 */
[----:B------:R-:W-:-:S03]  /*a110*/  MOV R0, 0x7f ;  /* 0x0000007f00007802 */ /* 0x000fc60000000f00 */
        /* <DEDUP_REMOVED lines=10> */
.L_x_1778:
[----:B------:R-:W-:Y:S05]  /*a1c0*/  BSYNC.RECONVERGENT B0 ;  /* 0x0000000000007941 */ /* 0x000fea0003800200 */
.L_x_1777:
[----:B------:R-:W-:-:S05]  /*a1d0*/  LOP3.LUT R5, R0, 0x80, R5, 0xf8, !PT ;  /* 0x0000008000057812 */ /* 0x000fca00078ef805 */
[----:B------:R1:W-:Y:S01]  /*a1e0*/  STG.E.U8 desc[UR36][R2.64], R5 ;  /* 0x0000000502007986 */ /* 0x0003e2000c101124 */
[----:B------:R-:W-:Y:S05]  /*a1f0*/  BRA `(.L_x_1752) ;  /* 0x0000000000547947 */ /* 0x000fea0003800000 */
.L_x_1774:
        /* <DEDUP_REMOVED lines=12> */
.L_x_1780:
[----:B------:R-:W-:Y:S01]  /*a2c0*/  IMAD.MOV.U32 R0, RZ, RZ, 0x7f ;  /* 0x0000007fff007424 */ /* 0x000fe200078e00ff */
[----:B------:R-:W-:-:S04]  /*a2d0*/  ISETP.GT.U32.AND P0, PT, R4, 0x7f800000, PT ;  /* 0x7f8000000400780c */ /* 0x000fc80003f04070 */
[----:B------:R-:W-:-:S09]  /*a2e0*/  SEL R0, R0, 0x7c, P0 ;  /* 0x0000007c00007807 */ /* 0x000fd20000000000 */
.L_x_1781:
[----:B------:R-:W-:Y:S05]  /*a2f0*/  BSYNC.RECONVERGENT B0 ;  /* 0x0000000000007941 */ /* 0x000fea0003800200 */
.L_x_1779:
[----:B------:R-:W-:-:S04]  /*a300*/  SHF.R.U32.HI R5, RZ, 0x18, R5 ;  /* 0x00000018ff057819 */ /* 0x000fc80000011605 */
[----:B------:R-:W-:-:S05]  /*a310*/  LOP3.LUT R5, R0, 0x80, R5, 0xf8, !PT ;  /* 0x0000008000057812 */ /* 0x000fca00078ef805 */
[----:B------:R1:W-:Y:S01]  /*a320*/  STG.E.U8 desc[UR36][R2.64], R5 ;  /* 0x0000000502007986 */ /* 0x0003e2000c101124 */
[----:B------:R-:W-:Y:S05]  /*a330*/  BRA `(.L_x_1752) ;  /* 0x0000000000047947 */ /* 0x000fea0003800000 */
.L_x_1773:
[----:B---3--:R1:W-:Y:S02]  /*a340*/  STG.E.U16 desc[UR36][R2.64], R5 ;  /* 0x0000000502007986 */ /* 0x0083e4000c101524 */
.L_x_1752:
[----:B------:R-:W-:-:S07]  /*a350*/  IADD3 R17, PT, PT, R17, 0x80, RZ ;  /* 0x0000008011117810 */ /* 0x000fce0007ffe0ff */
.L_x_1703:
[----:B------:R-:W-:Y:S05]  /*a360*/  BSYNC.RECONVERGENT B6 ;  /* 0x0000000000067941 */ /* 0x000fea0003800200 */
.L_x_1702:
[----:B------:R-:W5:Y:S02]  /*a370*/  LDCU UR4, c[0x0][0x380] ;  /* 0x00007000ff0477ac */ /* 0x000f640008000800 */
[----:B-----5:R-:W-:-:S13]  /*a380*/  ISETP.GE.AND P0, PT, R17, UR4, PT ;  /* 0x0000000411007c0c */ /* 0x020fda000bf06270 */
[----:B------:R-:W-:Y:S05]  /*a390*/  @P0 EXIT ;  /* 0x000000000000094d */ /* 0x000fea0003800000 */
[----:B------:R-:W5:Y:S01]  /*a3a0*/  LDCU UR4, c[0x0][0x388] ;  /* 0x00007100ff0477ac */ /* 0x000f620008000800 */
[----:B-12-4-:R-:W-:Y:S02]  /*a3b0*/  IMAD.MOV.U32 R0, RZ, RZ, RZ ;  /* 0x000000ffff007224 */ /* 0x016fe400078e00ff */
[----:B------:R-:W-:Y:S01]  /*a3c0*/  IMAD.MOV.U32 R16, RZ, RZ, RZ ;  /* 0x000000ffff107224 */ /* 0x000fe200078e00ff */
[----:B-----5:R-:W-:-:S09]  /*a3d0*/  UISETP.NE.AND UP0, UPT, UR4, URZ, UPT ;  /* 0x000000ff0400728c */ /* 0x020fd2000bf05270 */
[----:B------:R-:W-:Y:S05]  /*a3e0*/  BRA.U !UP0, `(.L_x_1782) ;  /* 0x0000001108a87547 */ /* 0x000fea000b800000 */
[----:B------:R-:W3:Y:S01]  /*a3f0*/  LDCU.64 UR4, c[0x0][0x390] ;  /* 0x00007200ff0477ac */ /* 0x000ee20008000a00 */
[----:B------:R-:W-:Y:S01]  /*a400*/  HFMA2 R16, -RZ, RZ, 0, 0 ;  /* 0x00000000ff107431 */ /* 0x000fe200000001ff */
[----:B------:R-:W1:Y:S01]  /*a410*/  LDCU UR6, c[0x0][0x38c] ;  /* 0x00007180ff0677ac */ /* 0x000e620008000800 */
[----:B------:R-:W2:Y:S01]  /*a420*/  LDCU.64 UR8, c[0x0][0x4b8] ;  /* 0x00009700ff0877ac */ /* 0x000ea20008000a00 */
[----:B------:R-:W-:Y:S02]  /*a430*/  UISETP.NE.AND UP0, UPT, UR40, URZ, UPT ;  /* 0x000000ff2800728c */ /* 0x000fe4000bf05270 */
[----:B---3--:R-:W-:-:S05]  /*a440*/  IMAD.HI.U32 R2, R17, UR4, R16 ;  /* 0x0000000411027c27 */ /* 0x008fca000f8e0010 */
[----:B------:R-:W-:-:S05]  /*a450*/  SHF.R.U32.HI R3, RZ, UR5, R2 ;  /* 0x00000005ff037c19 */ /* 0x000fca0008011602 */
[----:B------:R-:W-:-:S04]  /*a460*/  IMAD.MOV R0, RZ, RZ, -R3 ;  /* 0x000000ffff007224 */ /* 0x000fc800078e0a03 */
        /* <DEDUP_REMOVED lines=283> */
[----:B------:R-:W3:Y:S03]  /*b620*/  LDCU.64 UR8, c[0x0][0x578] ;  /* 0x0000af00ff0877ac */ /* 0x000ee60008000a00 */
[----:B-1----:R-:W-:-:S05]  /*b630*/  IMAD.HI.U32 R2, R5, UR4, R4 ;  /* 0x0000000405027c27 */ /* 0x002fca000f8e0004 */
[----:B------:R-:W-:-:S05]  /*b640*/  SHF.R.U32.HI R2, RZ, UR5, R2 ;  /* 0x00000005ff027c19 */ /* 0x000fca0008011602 */
[----:B------:R-:W-:-:S04]  /*b650*/  IMAD.MOV R3, RZ, RZ, -R2 ;  /* 0x000000ffff037224 */ /* 0x000fc800078e0a02 */
[----:B--2---:R-:W-:-:S04]  /*b660*/  IMAD R5, R3, UR6, R5 ;  /* 0x0000000603057c24 */ /* 0x004fc8000f8e0205 */
[C---:B---3--:R-:W-:Y:S02]  /*b670*/  IMAD R16, R5.reuse, UR8, R16 ;  /* 0x0000000805107c24 */ /* 0x048fe4000f8e0210 */
[----:B------:R-:W-:-:S07]  /*b680*/  IMAD R0, R5, UR9, R0 ;  /* 0x0000000905007c24 */ /* 0x000fce000f8e0200 */
.L_x_1782:
[----:B------:R-:W1:Y:S01]  /*b690*/  LDCU.128 UR8, c[0x0][0x580] ;  /* 0x0000b000ff0877ac */ /* 0x000e620008000c00 */
[----:B------:R-:W-:-:S04]  /*b6a0*/  UPRMT UR4, UR42, 0x9910, URZ ;  /* 0x000099102a047896 */ /* 0x000fc800080000ff */
[----:B------:R-:W-:Y:S01]  /*b6b0*/  UISETP.GT.AND UP0, UPT, UR4, 0x9, UPT ;  /* 0x000000090400788c */ /* 0x000fe2000bf04270 */
[----:B-1----:R-:W-:Y:S02]  /*b6c0*/  IADD3 R16, P0, PT, R16, UR8, RZ ;  /* 0x0000000810107c10 */ /* 0x002fe4000ff1e0ff */
[----:B---3--:R-:W-:-:S03]  /*b6d0*/  IADD3 R2, P1, PT, R0, UR10, RZ ;  /* 0x0000000a00027c10 */ /* 0x008fc6000ff3e0ff */
        /* <DEDUP_REMOVED lines=15> */
.L_x_1786:
[----:B------:R-:W2:Y:S02]  /*b7d0*/  LDG.E.U8 R2, desc[UR36][R2.64] ;  /* 0x0000002402027981 */ /* 0x000ea4000c1e1100 */
[----:B--2---:R-:W-:-:S04]  /*b7e0*/  I2FP.F32.U32 R0, R2 ;  /* 0x0000000200007245 */ /* 0x004fc80000201000 */
[----:B------:R-:W-:Y:S01]  /*b7f0*/  F2FP.BF16.F32.PACK_AB R0, RZ, R0 ;  /* 0x00000000ff00723e */ /* 0x000fe200000010ff */
[----:B------:R-:W-:Y:S06]  /*b800*/  BRA `(.L_x_1788) ;  /* 0x0000000c00847947 */ /* 0x000fec0003800000 */
.L_x_1785:
        /* <DEDUP_REMOVED lines=10> */
.L_x_1790:
[----:B------:R-:W2:Y:S02]  /*b8b0*/  LDG.E R2, desc[UR36][R2.64] ;  /* 0x0000002402027981 */ /* 0x000ea4000c1e1900 */
[----:B--2---:R-:W-:-:S04]  /*b8c0*/  I2FP.F32.S32 R0, R2 ;  /* 0x0000000200007245 */ /* 0x004fc80000201400 */
[----:B------:R-:W-:Y:S01]  /*b8d0*/  F2FP.BF16.F32.PACK_AB R0, RZ, R0 ;  /* 0x00000000ff00723e */ /* 0x000fe200000010ff */
[----:B------:R-:W-:Y:S06]  /*b8e0*/  BRA `(.L_x_1788) ;  /* 0x0000000c004c7947 */ /* 0x000fec0003800000 */
.L_x_1789:
[----:B------:R-:W2:Y:S02]  /*b8f0*/  LDG.E.U16 R2, desc[UR36][R2.64] ;  /* 0x0000002402027981 */ /* 0x000ea4000c1e1500 */
[----:B--2---:R-:W1:Y:S02]  /*b900*/  I2F.S16 R0, R2 ;  /* 0x0000000200007306 */ /* 0x004e640000101400 */
[----:B-1----:R-:W-:Y:S01]  /*b910*/  F2FP.BF16.F32.PACK_AB R0, RZ, R0 ;  /* 0x00000000ff00723e */ /* 0x002fe200000010ff */
[----:B------:R-:W-:Y:S06]  /*b920*/  BRA `(.L_x_1788) ;  /* 0x0000000c003c7947 */ /* 0x000fec0003800000 */
.L_x_1784:
        /* <DEDUP_REMOVED lines=9> */
.L_x_1792:
[----:B------:R-:W2:Y:S02]  /*b9c0*/  LDG.E.U16 R0, desc[UR36][R2.64] ;  /* 0x0000002402007981 */ /* 0x000ea4000c1e1500 */
[----:B--2---:R-:W-:-:S05]  /*b9d0*/  HADD2.F32 R0, -RZ, R0.H0_H0 ;  /* 0x20000000ff007230 */ /* 0x004fca0000004100 */
[----:B------:R-:W-:Y:S01]  /*b9e0*/  F2FP.BF16.F32.PACK_AB R0, RZ, R0 ;  /* 0x00000000ff00723e */ /* 0x000fe200000010ff */
[----:B------:R-:W-:Y:S06]  /*b9f0*/  BRA `(.L_x_1788) ;  /* 0x0000000c00087947 */ /* 0x000fec0003800000 */
.L_x_1791:
        /* <DEDUP_REMOVED lines=9> */
.L_x_1794:
[----:B------:R-:W2:Y:S02]  /*ba90*/  LDG.E.U16 R2, desc[UR36][R2.64] ;  /* 0x0000002402027981 */ /* 0x000ea4000c1e1500 */
[----:B--2---:R-:W-:-:S05]  /*baa0*/  HADD2.F32 R0, -RZ, R2.H0_H0 ;  /* 0x20000002ff007230 */ /* 0x004fca0000004100 */
[----:B------:R-:W-:Y:S01]  /*bab0*/  F2FP.BF16.F32.PACK_AB R0, RZ, R0 ;  /* 0x00000000ff00723e */ /* 0x000fe200000010ff */
[----:B------:R-:W-:Y:S06]  /*bac0*/  BRA `(.L_x_1788) ;  /* 0x0000000800d47947 */ /* 0x000fec0003800000 */
.L_x_1793:
        /* <DEDUP_REMOVED lines=8> */
.L_x_1783:
        /* <DEDUP_REMOVED lines=13> */
.L_x_1797:
        /* <DEDUP_REMOVED lines=8> */
.L_x_1796:
        /* <DEDUP_REMOVED lines=11> */
[----:B------:R-:W1:Y:S02]  /*bd50*/  FLO.U32 R5, R4 ;  /* 0x0000000400057300 */ /* 0x000e6400000e0000 */
[----:B-1----:R-:W-:-:S04]  /*bd60*/  IADD3 R5, PT, PT, -R5, RZ, RZ ;  /* 0x000000ff05057210 */ /* 0x002fc80007ffe1ff */
        /* <DEDUP_REMOVED lines=14> */
.L_x_1799:
        /* <DEDUP_REMOVED lines=13> */
.L_x_1798:
[----:B------:R1:W5:Y:S01]  /*bf20*/  LDG.E.U16 R0, desc[UR36][R2.64] ;  /* 0x0000002402007981 */ /* 0x000362000c1e1500 */
[----:B------:R-:W-:Y:S05]  /*bf30*/  BRA `(.L_x_1788) ;  /* 0x0000000400b87947 */ /* 0x000fea0003800000 */
.L_x_1795:
        /* <DEDUP_REMOVED lines=12> */
.L_x_1802:
        /* <DEDUP_REMOVED lines=21> */
.L_x_1806:
[----:B------:R-:W-:Y:S05]  /*c150*/  BSYNC.RECONVERGENT B1 ;  /* 0x0000000000017941 */ /* 0x000fea0003800200 */
.L_x_1805:
[----:B------:R-:W-:Y:S01]  /*c160*/  IMAD.SHL.U32 R0, R0, 0x100000, RZ ;  /* 0x0010000000007824 */ /* 0x000fe200078e00ff */
[----:B------:R-:W-:-:S04]  /*c170*/  LEA R2, R2, 0x3b800000, 0x17 ;  /* 0x3b80000002027811 */ /* 0x000fc800078eb8ff */
[----:B------:R-:W-:-:S07]  /*c180*/  LOP3.LUT R0, R2, R0, R7, 0xfe, !PT ;  /* 0x0000000002007212 */ /* 0x000fce00078efe07 */
.L_x_1804:
[----:B------:R-:W-:Y:S05]  /*c190*/  BSYNC.RECONVERGENT B0 ;  /* 0x0000000000007941 */ /* 0x000fea0003800200 */
.L_x_1803:
[----:B------:R-:W-:Y:S01]  /*c1a0*/  F2FP.BF16.F32.PACK_AB R0, RZ, R0 ;  /* 0x00000000ff00723e */ /* 0x000fe200000010ff */
[----:B------:R-:W-:Y:S06]  /*c1b0*/  BRA `(.L_x_1788) ;  /* 0x0000000400187947 */ /* 0x000fec0003800000 */
.L_x_1801:
        /* <DEDUP_REMOVED lines=17> */
[----:B------:R-:W-:Y:S02]  /*c2d0*/  IADD3 R5, PT, PT, R3, -0x1d, RZ ;  /* 0xffffffe303057810 */ /* 0x000fe40007ffe0ff */
[----:B------:R-:W-:Y:S02]  /*c2e0*/  IADD3 R2, PT, PT, R2, 0x1e, -R3 ;  /* 0x0000001e02027810 */ /* 0x000fe40007ffe803 */
[----:B------:R-:W-:-:S04]  /*c2f0*/  SHF.L.U32 R5, R0, R5, RZ ;  /* 0x0000000500057219 */ /* 0x000fc800000006ff */
[----:B------:R-:W-:-:S07]  /*c300*/  LOP3.LUT R0, R5, 0x3, RZ, 0xc0, !PT ;  /* 0x0000000305007812 */ /* 0x000fce00078ec0ff */
.L_x_1810:
[----:B------:R-:W-:Y:S05]  /*c310*/  BSYNC.RECONVERGENT B1 ;  /* 0x0000000000017941 */ /* 0x000fea0003800200 */
.L_x_1809:
[----:B------:R-:W-:Y:S01]  /*c320*/  IMAD.SHL.U32 R0, R0, 0x200000, RZ ;  /* 0x0020000000007824 */ /* 0x000fe200078e00ff */
[----:B------:R-:W-:-:S04]  /*c330*/  LEA R2, R2, 0x37800000, 0x17 ;  /* 0x3780000002027811 */ /* 0x000fc800078eb8ff */
[----:B------:R-:W-:-:S07]  /*c340*/  LOP3.LUT R0, R2, R0, R7, 0xfe, !PT ;  /* 0x0000000002007212 */ /* 0x000fce00078efe07 */
.L_x_1808:
[----:B------:R-:W-:Y:S05]  /*c350*/  BSYNC.RECONVERGENT B0 ;  /* 0x0000000000007941 */ /* 0x000fea0003800200 */
.L_x_1807:
[----:B------:R-:W-:Y:S01]  /*c360*/  F2FP.BF16.F32.PACK_AB R0, RZ, R0 ;  /* 0x00000000ff00723e */ /* 0x000fe200000010ff */
[----:B------:R-:W-:Y:S06]  /*c370*/  BRA `(.L_x_1788) ;  /* 0x0000000000a87947 */ /* 0x000fec0003800000 */
.L_x_1800:
        /* <DEDUP_REMOVED lines=14> */
.L_x_1814:
[----:B------:R-:W-:Y:S05]  /*c460*/  BSYNC.RECONVERGENT B0 ;  /* 0x0000000000007941 */ /* 0x000fea0003800200 */
.L_x_1813:
[----:B------:R-:W-:Y:S01]  /*c470*/  F2FP.BF16.F32.PACK_AB R0, RZ, R0 ;  /* 0x00000000ff00723e */ /* 0x000fe200000010ff */
[----:B------:R-:W-:Y:S06]  /*c480*/  BRA `(.L_x_1788) ;  /* 0x0000000000647947 */ /* 0x000fec0003800000 */
.L_x_1787:
[----:B------:R-:W-:Y:S01]  /*c490*/  MOV R2, 0x0 ;  /* 0x0000000000027802 */ /* 0x000fe20000000f00 */
[----:B------:R-:W1:Y:S01]  /*c4a0*/  LDCU.64 UR4, c[0x4][0x178] ;  /* 0x01002f00ff0477ac */ /* 0x000e620008000a00 */
[----:B------:R-:W-:Y:S02]  /*c4b0*/  HFMA2 R12, -RZ, RZ, 0, 5.9604644775390625e-08 ;  /* 0x00000001ff0c7431 */ /* 0x000fe400000001ff */
[----:B0-----:R-:W-:Y:S01]  /*c4c0*/  IMAD.MOV.U32 R8, RZ, RZ, 0x4e ;  /* 0x0000004eff087424 */ /* 0x001fe200078e00ff */
[----:B------:R-:W0:Y:S01]  /*c4d0*/  LDCU.64 UR6, c[0x4][0x180] ;  /* 0x01003000ff0677ac */ /* 0x000e220008000a00 */
[----:B------:R-:W2:Y:S01]  /*c4e0*/  LDC.64 R2, c[0x4][R2] ;  /* 0x0100000002027b82 */ /* 0x000ea20000000a00 */
[----:B------:R-:W-:Y:S01]  /*c4f0*/  IMAD.MOV.U32 R13, RZ, RZ, RZ ;  /* 0x000000ffff0d7224 */ /* 0x000fe200078e00ff */
[----:B------:R-:W3:Y:S01]  /*c500*/  LDCU.64 UR8, c[0x4][0x88] ;  /* 0x01001100ff0877ac */ /* 0x000ee20008000a00 */
[----:B-1----:R-:W-:Y:S01]  /*c510*/  IMAD.U32 R4, RZ, RZ, UR4 ;  /* 0x00000004ff047e24 */ /* 0x002fe2000f8e00ff */
[----:B------:R-:W-:Y:S01]  /*c520*/  MOV R5, UR5 ;  /* 0x0000000500057c02 */ /* 0x000fe20008000f00 */
[----:B0-----:R-:W-:-:S02]  /*c530*/  IMAD.U32 R6, RZ, RZ, UR6 ;  /* 0x00000006ff067e24 */ /* 0x001fc4000f8e00ff */
[----:B------:R-:W-:Y:S01]  /*c540*/  IMAD.U32 R7, RZ, RZ, UR7 ;  /* 0x00000007ff077e24 */ /* 0x000fe2000f8e00ff */
[----:B---3--:R-:W-:Y:S01]  /*c550*/  MOV R10, UR8 ;  /* 0x00000008000a7c02 */ /* 0x008fe20008000f00 */
[----:B------:R-:W-:-:S07]  /*c560*/  IMAD.U32 R11, RZ, RZ, UR9 ;  /* 0x00000009ff0b7e24 */ /* 0x000fce000f8e00ff */
[----:B------:R-:W-:-:S07]  /*c570*/  LEPC R20, `(.L_x_1815) ;  /* 0x000000001014794e */ /* 0x000fce0000000000 */
[----:B--2---:R-:W-:Y:S05]  /*c580*/  CALL.ABS.NOINC R2 ;  /* 0x0000000002007343 */ /* 0x004fea0003c00000 */
.L_x_1815:
[----:B------:R-:W-:Y:S01]  /*c590*/  PRMT R0, RZ, 0x7610, R0 ;  /* 0x00007610ff007816 */ /* 0x000fe20000000000 */
[----:B------:R-:W-:Y:S06]  /*c5a0*/  BRA `(.L_x_1788) ;  /* 0x00000000001c7947 */ /* 0x000fec0003800000 */
.L_x_1812:
[----:B------:R-:W2:Y:S02]  /*c5b0*/  LDG.E.64 R2, desc[UR36][R2.64] ;  /* 0x0000002402027981 */ /* 0x000ea4000c1e1b00 */
[----:B--2---:R-:W1:Y:S02]  /*c5c0*/  I2F.U64 R0, R2 ;  /* 0x0000000200007312 */ /* 0x004e640000301000 */
[----:B-1----:R-:W-:Y:S01]  /*c5d0*/  F2FP.BF16.F32.PACK_AB R0, RZ, R0 ;  /* 0x00000000ff00723e */ /* 0x002fe200000010ff */
[----:B------:R-:W-:Y:S06]  /*c5e0*/  BRA `(.L_x_1788) ;  /* 0x00000000000c7947 */ /* 0x000fec0003800000 */
.L_x_1811:
[----:B------:R-:W2:Y:S02]  /*c5f0*/  LDG.E R2, desc[UR36][R2.64] ;  /* 0x0000002402027981 */ /* 0x000ea4000c1e1900 */
[----:B--2---:R-:W-:-:S04]  /*c600*/  I2FP.F32.U32 R0, R2 ;  /* 0x0000000200007245 */ /* 0x004fc80000201000 */
[----:B------:R-:W-:-:S07]  /*c610*/  F2FP.BF16.F32.PACK_AB R0, RZ, R0 ;  /* 0x00000000ff00723e */ /* 0x000fce00000010ff */
.L_x_1788:
[----:B-----5:R-:W-:Y:S01]  /*c620*/  IMAD.U32 R0, R0, 0x10000, RZ ;  /* 0x0001000000007824 */ /* 0x020fe200078e00ff */
[----:B------:R-:W-:Y:S01]  /*c630*/  SHF.L.U32 R5, R18, 0x10, RZ ;  /* 0x0000001012057819 */ /* 0x000fe200000006ff */
[----:B------:R-:W-:Y:S02]  /*c640*/  BSSY.RECONVERGENT B0, `(.L_x_1816) ;  /* 0x000003f000007945 */ /* 0x000fe40003800200 */
[C---:B-1----:R-:W-:Y:S01]  /*c650*/  FADD.FTZ R3, |R0|.reuse, -RZ ;  /* 0x800000ff00037221 */ /* 0x042fe20000010200 */
        /* <DEDUP_REMOVED lines=25> */
.L_x_1821:
[----:B------:R-:W-:Y:S01]  /*c7f0*/  FSETP.GEU.FTZ.AND P0, PT, R4, -R6, PT ;  /* 0x800000060400720b */ /* 0x000fe20003f1e000 */
[----:B------:R-:W-:-:S12]  /*c800*/  FADD.FTZ R2, R2, -1 ;  /* 0xbf80000002027421 */ /* 0x000fd80000010000 */
[----:B------:R-:W-:-:S07]  /*c810*/  @!P0 FADD.FTZ R2, R2, -1 ;  /* 0xbf80000002028421 */ /* 0x000fce0000010000 */
.L_x_1820:
[----:B------:R-:W-:Y:S05]  /*c820*/  BSYNC.RECONVERGENT B1 ;  /* 0x0000000000017941 */ /* 0x000fea0003800200 */
.L_x_1819:
[----:B------:R-:W-:Y:S01]  /*c830*/  FFMA.FTZ R3, -R6, R2, R3 ;  /* 0x0000000206037223 */ /* 0x000fe20000010103 */
[----:B------:R-:W-:Y:S06]  /*c840*/  BRA `(.L_x_1817) ;  /* 0x0000000000787947 */ /* 0x000fec0003800000 */
.L_x_1818:
        /* <DEDUP_REMOVED lines=14> */
.L_x_1824:
        /* <DEDUP_REMOVED lines=13> */
.L_x_1823:
[----:B------:R-:W-:Y:S05]  /*ca00*/  BSYNC.RECONVERGENT B1 ;  /* 0x0000000000017941 */ /* 0x000fea0003800200 */
.L_x_1822:
[----:B------:R-:W-:-:S04]  /*ca10*/  FMUL.FTZ R2, R3, 1.1920928955078125e-07 ;  /* 0x3400000003027820 */ /* 0x000fc80000410000 */
[----:B------:R-:W-:-:S07]  /*ca20*/  FMUL.FTZ R3, R7, R2 ;  /* 0x0000000207037220 */ /* 0x000fce0000410000 */
.L_x_1817:
[----:B------:R-:W-:Y:S05]  /*ca30*/  BSYNC.RECONVERGENT B0 ;  /* 0x0000000000007941 */ /* 0x000fea0003800200 */
.L_x_1816:
[C---:B------:R-:W-:Y:S01]  /*ca40*/  FSETP.NAN.FTZ.AND P0, PT, |R3|.reuse, |R3|, PT ;  /* 0x400000030300720b */ /* 0x040fe20003f18200 */
[----:B------:R-:W-:Y:S01]  /*ca50*/  UPRMT UR4, UR41, 0x9910, URZ ;  /* 0x0000991029047896 */ /* 0x000fe200080000ff */
[----:B------:R-:W-:-:S03]  /*ca60*/  LOP3.LUT R0, R3, 0x80000000, R0, 0xb8, !PT ;  /* 0x8000000003007812 */ /* 0x000fc600078eb800 */
[----:B------:R-:W-:Y:S01]  /*ca70*/  UISETP.GT.AND UP0, UPT, UR4, 0x9, UPT ;  /* 0x000000090400788c */ /* 0x000fe2000bf04270 */
[----:B------:R-:W-:-:S04]  /*ca80*/  FSEL R0, R3, R0, P0 ;  /* 0x0000000003007208 */ /* 0x000fc80000000000 */
[----:B------:R1:W2:Y:S04]  /*ca90*/  F2F.BF16.F32 R3, R0 ;  /* 0x0000000000037304 */ /* 0x0002a80000202000 */
        /* <DEDUP_REMOVED lines=9> */
[----:B-12---:R-:W-:-:S04]  /*cb30*/  SHF.L.U32 R0, R3, 0x10, RZ ;  /* 0x0000001003007819 */ /* 0x006fc800000006ff */
[----:B------:R-:W1:Y:S02]  /*cb40*/  F2I.FTZ.TRUNC.NTZ R3, R0 ;  /* 0x0000000000037305 */ /* 0x000e64000021f100 */
[----:B-1----:R-:W-:Y:S01]  /*cb50*/  STG.E.U8 desc[UR36][R16.64], R3 ;  /* 0x0000000310007986 */ /* 0x002fe2000c101124 */
[----:B------:R-:W-:Y:S05]  /*cb60*/  EXIT ;  /* 0x000000000000794d */ /* 0x000fea0003800000 */
.L_x_1828:
[----:B--2---:R-:W-:-:S06]  /*cb70*/  IMAD.U32 R3, R3, 0x10000, RZ ;  /* 0x0001000003037824 */ /* 0x004fcc00078e00ff */
[----:B------:R-:W2:Y:S02]  /*cb80*/  F2I.S64.TRUNC R2, R3 ;  /* 0x0000000300027311 */ /* 0x000ea4000020d900 */
[----:B--2---:R-:W-:Y:S01]  /*cb90*/  STG.E.U8 desc[UR36][R16.64], R2 ;  /* 0x0000000210007986 */ /* 0x004fe2000c101124 */
[----:B------:R-:W-:Y:S05]  /*cba0*/  EXIT ;  /* 0x000000000000794d */ /* 0x000fea0003800000 */
.L_x_1827:
[----:B------:R-:W-:-:S09]  /*cbb0*/  UISETP.NE.AND UP0, UPT, UR4, 0x2, UPT ;  /* 0x000000020400788c */ /* 0x000fd2000bf05270 */
[----:B------:R-:W-:Y:S05]  /*cbc0*/  BRA.U !UP0, `(.L_x_1830) ;  /* 0x0000000108307547 */ /* 0x000fea000b800000 */
[----:B------:R-:W-:-:S09]  /*cbd0*/  UISETP.NE.AND UP0, UPT, UR4, 0x3, UPT ;  /* 0x000000030400788c */ /* 0x000fd2000bf05270 */
[----:B------:R-:W-:Y:S05]  /*cbe0*/  BRA.U !UP0, `(.L_x_1831) ;  /* 0x0000000108187547 */ /* 0x000fea000b800000 */
[----:B------:R-:W-:-:S09]  /*cbf0*/  UISETP.NE.AND UP0, UPT, UR4, 0x4, UPT ;  /* 0x000000040400788c */ /* 0x000fd2000bf05270 */
[----:B------:R-:W-:Y:S05]  /*cc00*/  BRA.U UP0, `(.L_x_1829) ;  /* 0x0000000900787547 */ /* 0x000fea000b800000 */
[----:B--2---:R-:W-:-:S06]  /*cc10*/  IMAD.U32 R3, R3, 0x10000, RZ ;  /* 0x0001000003037824 */ /* 0x004fcc00078e00ff */
[----:B------:R-:W2:Y:S02]  /*cc20*/  F2I.S64.TRUNC R2, R3 ;  /* 0x0000000300027311 */ /* 0x000ea4000020d900 */
[----:B--2---:R-:W-:Y:S01]  /*cc30*/  STG.E.64 desc[UR36][R16.64], R2 ;  /* 0x0000000210007986 */ /* 0x004fe2000c101b24 */
[----:B------:R-:W-:Y:S05]  /*cc40*/  EXIT ;  /* 0x000000000000794d */ /* 0x000fea0003800000 */
.L_x_1831:
[----:B--2---:R-:W-:-:S06]  /*cc50*/  SHF.L.U32 R3, R3, 0x10, RZ ;  /* 0x0000001003037819 */ /* 0x004fcc00000006ff */
[----:B------:R-:W2:Y:S02]  /*cc60*/  F2I.FTZ.TRUNC.NTZ R3, R3 ;  /* 0x0000000300037305 */ /* 0x000ea4000021f100 */
[----:B--2---:R-:W-:Y:S01]  /*cc70*/  STG.E desc[UR36][R16.64], R3 ;  /* 0x0000000310007986 */ /* 0x004fe2000c101924 */
[----:B------:R-:W-:Y:S05]  /*cc80*/  EXIT ;  /* 0x000000000000794d */ /* 0x000fea0003800000 */
.L_x_1830:
[----:B--2---:R-:W-:-:S06]  /*cc90*/  IMAD.U32 R3, R3, 0x10000, RZ ;  /* 0x0001000003037824 */ /* 0x004fcc00078e00ff */
[----:B------:R-:W2:Y:S02]  /*cca0*/  F2I.FTZ.TRUNC.NTZ R3, R3 ;  /* 0x0000000300037305 */ /* 0x000ea4000021f100 */
[----:B--2---:R-:W-:Y:S01]  /*ccb0*/  STG.E.U16 desc[UR36][R16.64], R3 ;  /* 0x0000000310007986 */ /* 0x004fe2000c101524 */
[----:B------:R-:W-:Y:S05]  /*ccc0*/  EXIT ;  /* 0x000000000000794d */ /* 0x000fea0003800000 */
.L_x_1826:
[----:B------:R-:W-:-:S09]  /*ccd0*/  UISETP.GT.AND UP0, UPT, UR4, 0x6, UPT ;  /* 0x000000060400788c */ /* 0x000fd2000bf04270 */
[----:B------:R-:W-:Y:S05]  /*cce0*/  BRA.U UP0, `(.L_x_1832) ;  /* 0x00000001002c7547 */ /* 0x000fea000b800000 */
[----:B------:R-:W-:-:S09]  /*ccf0*/  UISETP.NE.AND UP0, UPT, UR4, 0x5, UPT ;  /* 0x000000050400788c */ /* 0x000fd2000bf05270 */
[----:B------:R-:W-:Y:S05]  /*cd00*/  BRA.U !UP0, `(.L_x_1833) ;  /* 0x0000000108147547 */ /* 0x000fea000b800000 */
[----:B------:R-:W-:-:S09]  /*cd10*/  UISETP.NE.AND UP0, UPT, UR4, 0x6, UPT ;  /* 0x000000060400788c */ /* 0x000fd2000bf05270 */
[----:B------:R-:W-:Y:S05]  /*cd20*/  BRA.U UP0, `(.L_x_1829) ;  /* 0x0000000900307547 */ /* 0x000fea000b800000 */
[----:B--2---:R-:W-:-:S05]  /*cd30*/  IMAD.U32 R3, R3, 0x10000, RZ ;  /* 0x0001000003037824 */ /* 0x004fca00078e00ff */
[----:B------:R-:W-:Y:S01]  /*cd40*/  STG.E desc[UR36][R16.64], R3 ;  /* 0x0000000310007986 */ /* 0x000fe2000c101924 */
[----:B------:R-:W-:Y:S05]  /*cd50*/  EXIT ;  /* 0x000000000000794d */ /* 0x000fea0003800000 */
.L_x_1833:
[----:B-12---:R-:W-:-:S04]  /*cd60*/  SHF.L.U32 R0, R3, 0x10, RZ ;  /* 0x0000001003007819 */ /* 0x006fc800000006ff */
[----:B------:R-:W-:-:S05]  /*cd70*/  F2FP.F16.F32.PACK_AB R0, RZ, R0 ;  /* 0x00000000ff00723e */ /* 0x000fca00000000ff */
[----:B------:R-:W-:Y:S01]  /*cd80*/  STG.E.U16 desc[UR36][R16.64], R0 ;  /* 0x0000000010007986 */ /* 0x000fe2000c101524 */
[----:B------:R-:W-:Y:S05]  /*cd90*/  EXIT ;  /* 0x000000000000794d */ /* 0x000fea0003800000 */
.L_x_1832:
[----:B------:R-:W-:-:S09]  /*cda0*/  UISETP.NE.AND UP0, UPT, UR4, 0x7, UPT ;  /* 0x000000070400788c */ /* 0x000fd2000bf05270 */
[----:B------:R-:W-:Y:S05]  /*cdb0*/  BRA.U !UP0, `(.L_x_1834) ;  /* 0x0000000108347547 */ /* 0x000fea000b800000 */
[----:B------:R-:W-:-:S09]  /*cdc0*/  UISETP.NE.AND UP0, UPT, UR4, 0x8, UPT ;  /* 0x000000080400788c */ /* 0x000fd2000bf05270 */
[----:B------:R-:W-:Y:S05]  /*cdd0*/  BRA.U !UP0, `(.L_x_1835) ;  /* 0x0000000108187547 */ /* 0x000fea000b800000 */
[----:B------:R-:W-:-:S09]  /*cde0*/  UISETP.NE.AND UP0, UPT, UR4, 0x9, UPT ;  /* 0x000000090400788c */ /* 0x000fd2000bf05270 */
[----:B------:R-:W-:Y:S05]  /*cdf0*/  BRA.U UP0, `(.L_x_1829) ;  /* 0x0000000500fc7547 */ /* 0x000fea000b800000 */
[----:B--2---:R-:W-:Y:S02]  /*ce00*/  IMAD.U32 R2, R3, 0x10000, RZ ;  /* 0x0001000003027824 */ /* 0x004fe400078e00ff */
[----:B------:R-:W-:-:S05]  /*ce10*/  IMAD.MOV.U32 R3, RZ, RZ, RZ ;  /* 0x000000ffff037224 */ /* 0x000fca00078e00ff */
[----:B------:R-:W-:Y:S01]  /*ce20*/  STG.E.64 desc[UR36][R16.64], R2 ;  /* 0x0000000210007986 */ /* 0x000fe2000c101b24 */
[----:B------:R-:W-:Y:S05]  /*ce30*/  EXIT ;  /* 0x000000000000794d */ /* 0x000fea0003800000 */
.L_x_1835:
[----:B--2---:R-:W-:-:S04]  /*ce40*/  SHF.L.U32 R3, R3, 0x10, RZ ;  /* 0x0000001003037819 */ /* 0x004fc800000006ff */
[----:B------:R-:W-:-:S04]  /*ce50*/  F2FP.F16.F32.PACK_AB R3, RZ, R3 ;  /* 0x00000003ff03723e */ /* 0x000fc800000000ff */
[----:B------:R-:W-:-:S05]  /*ce60*/  PRMT R3, R3, 0x5410, RZ ;  /* 0x0000541003037816 */ /* 0x000fca00000000ff */
[----:B------:R-:W-:Y:S01]  /*ce70*/  STG.E desc[UR36][R16.64], R3 ;  /* 0x0000000310007986 */ /* 0x000fe2000c101924 */
[----:B------:R-:W-:Y:S05]  /*ce80*/  EXIT ;  /* 0x000000000000794d */ /* 0x000fea0003800000 */
.L_x_1834:
[----:B--2---:R-:W-:-:S04]  /*ce90*/  IMAD.U32 R2, R3, 0x10000, RZ ;  /* 0x0001000003027824 */ /* 0x004fc800078e00ff */
[----:B------:R-:W-:-:S06]  /*cea0*/  FMUL.FTZ R2, R2, 1 ;  /* 0x3f80000002027820 */ /* 0x000fcc0000410000 */
[----:B------:R-:W2:Y:S02]  /*ceb0*/  F2F.F64.F32 R2, R2 ;  /* 0x0000000200027310 */ /* 0x000ea40000201800 */
[----:B--2---:R-:W-:Y:S01]  /*cec0*/  STG.E.64 desc[UR36][R16.64], R2 ;  /* 0x0000000210007986 */ /* 0x004fe2000c101b24 */
[----:B------:R-:W-:Y:S05]  /*ced0*/  EXIT ;  /* 0x000000000000794d */ /* 0x000fea0003800000 */
.L_x_1825:
        /* <DEDUP_REMOVED lines=11> */
[----:B------:R-:W2:Y:S02]  /*cf90*/  F2I.FTZ.U32.TRUNC.NTZ R3, R3 ;  /* 0x0000000300037305 */ /* 0x000ea4000021f000 */
[----:B--2---:R-:W-:Y:S01]  /*cfa0*/  STG.E.U16 desc[UR36][R16.64], R3 ;  /* 0x0000000310007986 */ /* 0x004fe2000c101524 */
[----:B------:R-:W-:Y:S05]  /*cfb0*/  EXIT ;  /* 0x000000000000794d */ /* 0x000fea0003800000 */
.L_x_1839:
[----:B--2---:R-:W-:Y:S01]  /*cfc0*/  SHF.L.U32 R3, R3, 0x10, RZ ;  /* 0x0000001003037819 */ /* 0x004fe200000006ff */
[----:B------:R-:W-:Y:S01]  /*cfd0*/  BSSY.RECONVERGENT B0, `(.L_x_1840) ;  /* 0x0000013000007945 */ /* 0x000fe20003800200 */
[----:B0-----:R-:W-:Y:S02]  /*cfe0*/  IMAD.MOV.U32 R8, RZ, RZ, 0x80 ;  /* 0x00000080ff087424 */ /* 0x001fe400078e00ff */
[----:B------:R-:W-:-:S04]  /*cff0*/  LOP3.LUT R2, R3, 0x7fffffff, RZ, 0xc0, !PT ;  /* 0x7fffffff03027812 */ /* 0x000fc800078ec0ff */
[----:B------:R-:W-:-:S13]  /*d000*/  ISETP.GT.U32.AND P0, PT, R2, 0x437fffff, PT ;  /* 0x437fffff0200780c */ /* 0x000fda0003f04070 */
[----:B------:R-:W-:Y:S05]  /*d010*/  @P0 BRA `(.L_x_1841) ;  /* 0x0000000000380947 */ /* 0x000fea0003800000 */
[----:B------:R-:W-:-:S13]  /*d020*/  ISETP.GE.U32.AND P0, PT, R2, 0x3c000000, PT ;  /* 0x3c0000000200780c */ /* 0x000fda0003f06070 */
[----:B-1----:R-:W-:-:S04]  /*d030*/  @P0 SHF.R.U32.HI R0, RZ, 0x14, R3 ;  /* 0x00000014ff000819 */ /* 0x002fc80000011603 */
        /* <DEDUP_REMOVED lines=9> */
.L_x_1842:
[----:B------:R-:W-:-:S04]  /*d0d0*/  SHF.R.U32.HI R3, RZ, 0x18, R3 ;  /* 0x00000018ff037819 */ /* 0x000fc80000011603 */
[----:B------:R-:W-:-:S04]  /*d0e0*/  LOP3.LUT R0, R0, 0x80, R3, 0xf8, !PT ;  /* 0x0000008000007812 */ /* 0x000fc800078ef803 */
[----:B------:R-:W-:-:S07]  /*d0f0*/  PRMT R8, R0, 0x7610, R8 ;  /* 0x0000761000087816 */ /* 0x000fce0000000008 */
.L_x_1841:
[----:B------:R-:W-:Y:S05]  /*d100*/  BSYNC.RECONVERGENT B0 ;  /* 0x0000000000007941 */ /* 0x000fea0003800200 */
.L_x_1840:
[----:B------:R-:W-:Y:S01]  /*d110*/  STG.E.U8 desc[UR36][R16.64], R8 ;  /* 0x0000000810007986 */ /* 0x000fe2000c101124 */
[----:B------:R-:W-:Y:S05]  /*d120*/  EXIT ;  /* 0x000000000000794d */ /* 0x000fea0003800000 */
.L_x_1838:
[----:B--2---:R-:W-:Y:S01]  /*d130*/  IMAD.U32 R3, R3, 0x10000, RZ ;  /* 0x0001000003037824 */ /* 0x004fe200078e00ff */
[----:B------:R-:W-:Y:S01]  /*d140*/  BSSY.RECONVERGENT B0, `(.L_x_1843) ;  /* 0x0000013000007945 */ /* 0x000fe20003800200 */
[----:B0-----:R-:W-:-:S03]  /*d150*/  MOV R8, 0x80 ;  /* 0x0000008000087802 */ /* 0x001fc60000000f00 */
        /* <DEDUP_REMOVED lines=14> */
.L_x_1845:
[----:B------:R-:W-:-:S04]  /*d240*/  SHF.R.U32.HI R3, RZ, 0x18, R3 ;  /* 0x00000018ff037819 */ /* 0x000fc80000011603 */
[----:B------:R-:W-:-:S04]  /*d250*/  LOP3.LUT R0, R0, 0x80, R3, 0xf8, !PT ;  /* 0x0000008000007812 */ /* 0x000fc800078ef803 */
[----:B------:R-:W-:-:S07]  /*d260*/  PRMT R8, R0, 0x7610, R8 ;  /* 0x0000761000087816 */ /* 0x000fce0000000008 */
.L_x_1844:
[----:B------:R-:W-:Y:S05]  /*d270*/  BSYNC.RECONVERGENT B0 ;  /* 0x0000000000007941 */ /* 0x000fea0003800200 */
.L_x_1843:
[----:B------:R-:W-:Y:S01]  /*d280*/  STG.E.U8 desc[UR36][R16.64], R8 ;  /* 0x0000000810007986 */ /* 0x000fe2000c101124 */
[----:B------:R-:W-:Y:S05]  /*d290*/  EXIT ;  /* 0x000000000000794d */ /* 0x000fea0003800000 */
.L_x_1837:
[----:B------:R-:W-:-:S09]  /*d2a0*/  UISETP.NE.AND UP0, UPT, UR4, 0x1c, UPT ;  /* 0x0000001c0400788c */ /* 0x000fd2000bf05270 */
[----:B------:R-:W-:Y:S05]  /*d2b0*/  BRA.U !UP0, `(.L_x_1846) ;  /* 0x0000000108607547 */ /* 0x000fea000b800000 */
[----:B------:R-:W-:-:S09]  /*d2c0*/  UISETP.NE.AND UP0, UPT, UR4, 0x1d, UPT ;  /* 0x0000001d0400788c */ /* 0x000fd2000bf05270 */
[----:B------:R-:W-:Y:S05]  /*d2d0*/  BRA.U !UP0, `(.L_x_1847) ;  /* 0x0000000108487547 */ /* 0x000fea000b800000 */
[----:B------:R-:W-:-:S09]  /*d2e0*/  UISETP.NE.AND UP0, UPT, UR4, 0x2c, UPT ;  /* 0x0000002c0400788c */ /* 0x000fd2000bf05270 */
[----:B------:R-:W-:Y:S05]  /*d2f0*/  BRA.U UP0, `(.L_x_1829) ;  /* 0x0000000100bc7547 */ /* 0x000fea000b800000 */
[----:B--2---:R-:W-:-:S05]  /*d300*/  IMAD.U32 R3, R3, 0x10000, RZ ;  /* 0x0001000003037824 */ /* 0x004fca00078e00ff */
[----:B------:R-:W-:-:S04]  /*d310*/  SHF.R.U32.HI R4, RZ, 0x17, R3 ;  /* 0x00000017ff047819 */ /* 0x000fc80000011603 */
[----:B------:R-:W-:-:S04]  /*d320*/  LOP3.LUT R2, R4, 0xff, RZ, 0xc0, !PT ;  /* 0x000000ff04027812 */ /* 0x000fc800078ec0ff */
[----:B------:R-:W-:-:S13]  /*d330*/  ISETP.NE.AND P1, PT, R2, 0xff, PT ;  /* 0x000000ff0200780c */ /* 0x000fda0003f25270 */
[--C-:B-1----:R-:W-:Y:S02]  /*d340*/  @P1 SHF.R.U32.HI R0, RZ, 0x16, R3.reuse ;  /* 0x00000016ff001819 */ /* 0x102fe40000011603 */
        /* <DEDUP_REMOVED lines=9> */
[----:B------:R-:W-:Y:S01]  /*d3e0*/  STG.E.U8 desc[UR36][R16.64], R3 ;  /* 0x0000000310007986 */ /* 0x000fe2000c101124 */
[----:B------:R-:W-:Y:S05]  /*d3f0*/  EXIT ;  /* 0x000000000000794d */ /* 0x000fea0003800000 */
.L_x_1847:
[----:B--2---:R-:W-:-:S06]  /*d400*/  SHF.L.U32 R3, R3, 0x10, RZ ;  /* 0x0000001003037819 */ /* 0x004fcc00000006ff */
[----:B------:R-:W2:Y:S02]  /*d410*/  F2I.U64.TRUNC R2, R3 ;  /* 0x0000000300027311 */ /* 0x000ea4000020d800 */
[----:B--2---:R-:W-:Y:S01]  /*d420*/  STG.E.64 desc[UR36][R16.64], R2 ;  /* 0x0000000210007986 */ /* 0x004fe2000c101b24 */
[----:B------:R-:W-:Y:S05]  /*d430*/  EXIT ;  /* 0x000000000000794d */ /* 0x000fea0003800000 */
.L_x_1846:
[----:B--2---:R-:W-:-:S06]  /*d440*/  IMAD.U32 R3, R3, 0x10000, RZ ;  /* 0x0001000003037824 */ /* 0x004fcc00078e00ff */
[----:B------:R-:W2:Y:S02]  /*d450*/  F2I.FTZ.U32.TRUNC.NTZ R3, R3 ;  /* 0x0000000300037305 */ /* 0x000ea4000021f000 */
[----:B--2---:R-:W-:Y:S01]  /*d460*/  STG.E desc[UR36][R16.64], R3 ;  /* 0x0000000310007986 */ /* 0x004fe2000c101924 */
[----:B------:R-:W-:Y:S05]  /*d470*/  EXIT ;  /* 0x000000000000794d */ /* 0x000fea0003800000 */
.L_x_1836:
        /* <DEDUP_REMOVED lines=9> */
[----:B------:R-:W-:Y:S01]  /*d510*/  STG.E.U8 desc[UR36][R16.64], R3 ;  /* 0x0000000310007986 */ /* 0x000fe2000c101124 */
[----:B------:R-:W-:Y:S05]  /*d520*/  EXIT ;  /* 0x000000000000794d */ /* 0x000fea0003800000 */
.L_x_1849:
[----:B--2---:R-:W-:Y:S02]  /*d530*/  SHF.L.U32 R3, R3, 0x10, RZ ;  /* 0x0000001003037819 */ /* 0x004fe400000006ff */
[----:B------:R-:W-:-:S03]  /*d540*/  CS2R R6, SRZ ;  /* 0x0000000000067805 */ /* 0x000fc6000001ff00 */
[----:B------:R-:W-:-:S04]  /*d550*/  FMUL.FTZ R3, R3, 1 ;  /* 0x3f80000003037820 */ /* 0x000fc80000410000 */
[----:B------:R-:W2:Y:S02]  /*d560*/  F2F.F64.F32 R4, R3 ;  /* 0x0000000300047310 */ /* 0x000ea40000201800 */
[----:B--2---:R-:W-:Y:S01]  /*d570*/  STG.E.128 desc[UR36][R16.64], R4 ;  /* 0x0000000410007986 */ /* 0x004fe2000c101d24 */
[----:B------:R-:W-:Y:S05]  /*d580*/  EXIT ;  /* 0x000000000000794d */ /* 0x000fea0003800000 */
.L_x_1848:
[----:B------:R-:W-:-:S09]  /*d590*/  UISETP.NE.AND UP0, UPT, UR4, 0xf, UPT ;  /* 0x0000000f0400788c */ /* 0x000fd2000bf05270 */
[----:B------:R-:W-:Y:S05]  /*d5a0*/  BRA.U !UP0, `(.L_x_1850) ;  /* 0x0000000108e87547 */ /* 0x000fea000b800000 */
[----:B------:R-:W-:-:S09]  /*d5b0*/  UISETP.NE.AND UP0, UPT, UR4, 0x17, UPT ;  /* 0x000000170400788c */ /* 0x000fd2000bf05270 */
[----:B------:R-:W-:Y:S05]  /*d5c0*/  BRA.U !UP0, `(.L_x_1851) ;  /* 0x0000000108907547 */ /* 0x000fea000b800000 */
[----:B------:R-:W-:-:S09]  /*d5d0*/  UISETP.NE.AND UP0, UPT, UR4, 0x18, UPT ;  /* 0x000000180400788c */ /* 0x000fd2000bf05270 */
[----:B------:R-:W-:Y:S05]  /*d5e0*/  BRA.U !UP0, `(.L_x_1852) ;  /* 0x0000000108447547 */ /* 0x000fea000b800000 */
.L_x_1829:
[----:B-1----:R-:W-:Y:S01]  /*d5f0*/  MOV R0, 0x0 ;  /* 0x0000000000007802 */ /* 0x002fe20000000f00 */
[----:B------:R-:W1:Y:S01]  /*d600*/  LDCU.64 UR4, c[0x4][0x178] ;  /* 0x01002f00ff0477ac */ /* 0x000e620008000a00 */
[----:B------:R-:W-:Y:S02]  /*d610*/  HFMA2 R13, -RZ, RZ, 0, 0 ;  /* 0x00000000ff0d7431 */ /* 0x000fe400000001ff */
[----:B0-----:R-:W-:Y:S01]  /*d620*/  IMAD.MOV.U32 R8, RZ, RZ, 0x65 ;  /* 0x00000065ff087424 */ /* 0x001fe200078e00ff */
[----:B--2---:R0:W2:Y:S01]  /*d630*/  LDC.64 R2, c[0x4][R0] ;  /* 0x0100000000027b82 */ /* 0x0040a20000000a00 */
[----:B------:R-:W3:Y:S01]  /*d640*/  LDCU.64 UR6, c[0x4][0x180] ;  /* 0x01003000ff0677ac */ /* 0x000ee20008000a00 */
[----:B------:R-:W-:Y:S01]  /*d650*/  IMAD.MOV.U32 R12, RZ, RZ, 0x1 ;  /* 0x00000001ff0c7424 */ /* 0x000fe200078e00ff */
[----:B------:R-:W4:Y:S01]  /*d660*/  LDCU.64 UR8, c[0x4][0x90] ;  /* 0x01001200ff0877ac */ /* 0x000f220008000a00 */
[----:B-1----:R-:W-:Y:S02]  /*d670*/  IMAD.U32 R4, RZ, RZ, UR4 ;  /* 0x00000004ff047e24 */ /* 0x002fe4000f8e00ff */
[----:B------:R-:W-:Y:S01]  /*d680*/  IMAD.U32 R5, RZ, RZ, UR5 ;  /* 0x00000005ff057e24 */ /* 0x000fe2000f8e00ff */
[----:B---3--:R-:W-:Y:S01]  /*d690*/  MOV R6, UR6 ;  /* 0x0000000600067c02 */ /* 0x008fe20008000f00 */
[----:B------:R-:W-:-:S02]  /*d6a0*/  IMAD.U32 R7, RZ, RZ, UR7 ;  /* 0x00000007ff077e24 */ /* 0x000fc4000f8e00ff */
[----:B----4-:R-:W-:Y:S01]  /*d6b0*/  IMAD.U32 R10, RZ, RZ, UR8 ;  /* 0x00000008ff0a7e24 */ /* 0x010fe2000f8e00ff */
[----:B0-----:R-:W-:-:S07]  /*d6c0*/  MOV R11, UR9 ;  /* 0x00000009000b7c02 */ /* 0x001fce0008000f00 */
[----:B------:R-:W-:-:S07]  /*d6d0*/  LEPC R20, `(.L_x_1853) ;  /* 0x000000001014794e */ /* 0x000fce0000000000 */
[----:B--2---:R-:W-:Y:S05]  /*d6e0*/  CALL.ABS.NOINC R2 ;  /* 0x0000000002007343 */ /* 0x004fea0003c00000 */
.L_x_1853:
[----:B------:R-:W-:Y:S05]  /*d6f0*/  EXIT ;  /* 0x000000000000794d */ /* 0x000fea0003800000 */
.L_x_1852:
[----:B--2---:R-:W-:Y:S01]  /*d700*/  IMAD.U32 R5, R3, 0x10000, RZ ;  /* 0x0001000003057824 */ /* 0x004fe200078e00ff */
[----:B------:R-:W-:Y:S01]  /*d710*/  BSSY.RECONVERGENT B0, `(.L_x_1854) ;  /* 0x000000c000007945 */ /* 0x000fe20003800200 */
[----:B-1----:R-:W-:-:S03]  /*d720*/  IMAD.MOV.U32 R0, RZ, RZ, 0x7f ;  /* 0x0000007fff007424 */ /* 0x002fc600078e00ff */
        /* <DEDUP_REMOVED lines=10> */
.L_x_1855:
[----:B------:R-:W-:Y:S05]  /*d7d0*/  BSYNC.RECONVERGENT B0 ;  /* 0x0000000000007941 */ /* 0x000fea0003800200 */
.L_x_1854:
[----:B------:R-:W-:-:S05]  /*d7e0*/  LOP3.LUT R3, R0, 0x80, R3, 0xf8, !PT ;  /* 0x0000008000037812 */ /* 0x000fca00078ef803 */
[----:B------:R-:W-:Y:S01]  /*d7f0*/  STG.E.U8 desc[UR36][R16.64], R3 ;  /* 0x0000000310007986 */ /* 0x000fe2000c101124 */
[----:B------:R-:W-:Y:S05]  /*d800*/  EXIT ;  /* 0x000000000000794d */ /* 0x000fea0003800000 */
.L_x_1851:
[----:B--2---:R-:W-:Y:S01]  /*d810*/  SHF.L.U32 R3, R3, 0x10, RZ ;  /* 0x0000001003037819 */ /* 0x004fe200000006ff */
[----:B------:R-:W-:Y:S03]  /*d820*/  BSSY.RECONVERGENT B0, `(.L_x_1856) ;  /* 0x000000e000007945 */ /* 0x000fe60003800200 */
[----:B------:R-:W-:-:S04]  /*d830*/  LOP3.LUT R2, R3, 0x7fffffff, RZ, 0xc0, !PT ;  /* 0x7fffffff03027812 */ /* 0x000fc800078ec0ff */
[----:B------:R-:W-:-:S13]  /*d840*/  ISETP.GT.U32.AND P0, PT, R2, 0x477fffff, PT ;  /* 0x477fffff0200780c */ /* 0x000fda0003f04070 */
[----:B------:R-:W-:Y:S05]  /*d850*/  @P0 BRA `(.L_x_1857) ;  /* 0x00000000001c0947 */ /* 0x000fea0003800000 */
[----:B------:R-:W-:-:S13]  /*d860*/  ISETP.GE.U32.AND P0, PT, R2, 0x38800000, PT ;  /* 0x388000000200780c */ /* 0x000fda0003f06070 */
[----:B-1----:R-:W-:-:S04]  /*d870*/  @P0 SHF.R.U32.HI R0, RZ, 0x15, R3 ;  /* 0x00000015ff000819 */ /* 0x002fc80000011603 */
[----:B------:R-:W-:-:S04]  /*d880*/  @P0 LOP3.LUT R0, R0, 0x1, RZ, 0xc0, !PT ;  /* 0x0000000100000812 */ /* 0x000fc800078ec0ff */
[----:B------:R-:W-:-:S04]  /*d890*/  @P0 IADD3 R0, PT, PT, R3, 0x80fffff, R0 ;  /* 0x080fffff03000810 */ /* 0x000fc80007ffe000 */
[----:B------:R-:W-:Y:S01]  /*d8a0*/  @P0 SHF.R.U32.HI R0, RZ, 0x15, R0 ;  /* 0x00000015ff000819 */ /* 0x000fe20000011600 */
[----:B------:R-:W-:Y:S01]  /*d8b0*/  @!P0 FADD.FTZ R0, R2, 128 ;  /* 0x4300000002008421 */ /* 0x000fe20000010000 */
[----:B------:R-:W-:Y:S06]  /*d8c0*/  BRA `(.L_x_1858) ;  /* 0x00000000000c7947 */ /* 0x000fec0003800000 */
.L_x_1857:
[----:B-1----:R-:W-:Y:S01]  /*d8d0*/  IMAD.MOV.U32 R0, RZ, RZ, 0x7f ;  /* 0x0000007fff007424 */ /* 0x002fe200078e00ff */
[----:B------:R-:W-:-:S04]  /*d8e0*/  ISETP.GT.U32.AND P0, PT, R2, 0x7f800000, PT ;  /* 0x7f8000000200780c */ /* 0x000fc80003f04070 */
[----:B------:R-:W-:-:S09]  /*d8f0*/  SEL R0, R0, 0x7c, P0 ;  /* 0x0000007c00007807 */ /* 0x000fd20000000000 */
.L_x_1858:
[----:B------:R-:W-:Y:S05]  /*d900*/  BSYNC.RECONVERGENT B0 ;  /* 0x0000000000007941 */ /* 0x000fea0003800200 */
.L_x_1856:
[----:B------:R-:W-:-:S04]  /*d910*/  SHF.R.U32.HI R3, RZ, 0x18, R3 ;  /* 0x00000018ff037819 */ /* 0x000fc80000011603 */
[----:B------:R-:W-:-:S05]  /*d920*/  LOP3.LUT R3, R0, 0x80, R3, 0xf8, !PT ;  /* 0x0000008000037812 */ /* 0x000fca00078ef803 */
[----:B------:R-:W-:Y:S01]  /*d930*/  STG.E.U8 desc[UR36][R16.64], R3 ;  /* 0x0000000310007986 */ /* 0x000fe2000c101124 */
[----:B------:R-:W-:Y:S05]  /*d940*/  EXIT ;  /* 0x000000000000794d */ /* 0x000fea0003800000 */
.L_x_1850:
[----:B--2---:R-:W-:Y:S01]  /*d950*/  STG.E.U16 desc[UR36][R16.64], R3 ;  /* 0x0000000310007986 */ /* 0x004fe2000c101524 */
[----:B------:R-:W-:Y:S05]  /*d960*/  EXIT ;  /* 0x000000000000794d */ /* 0x000fea0003800000 */
.L_x_1859:
        /* <DEDUP_REMOVED lines=9> */
.L_x_54785:


//--------------------- .text._ZN2at6native27unrolled_elementwise_kernelINS0_13BUnaryFunctorIN3c108BFloat16ES4_S4_ZZZNS0_16fmod_kernel_cudaERNS_18TensorIteratorBaseEENKUlvE0_clEvENKUlvE2_clEvEUlS4_S4_E_EESt5arrayIPcLm2EELi4E23TrivialOffsetCalculatorILi1EjESF_NS0_6memory12LoadWithCastILi1EEENSG_13StoreWithCastILi1EEEEEviT_T0_T2_T3_T4_T5_ --------------------------
	.section	.text._ZN2at6native27unrolled_elementwise_kernelINS0_13BUnaryFunctorIN3c108BFloat16ES4_S4_ZZZNS0_16fmod_kernel_cudaERNS_18TensorIteratorBaseEENKUlvE0_clEvENKUlvE2_clEvEUlS4_S4_E_EESt5arrayIPcLm2EELi4E23TrivialOffsetCalculatorILi1EjESF_NS0_6memory12LoadWithCastILi1EEENSG_13StoreWithCastILi1EEEEEviT_T0_T2_T3_T4_T5_,"ax",@progbits
	.align	128
        .global         _ZN2at6native27unrolled_elementwise_kernelINS0_13BUnaryFunctorIN3c108BFloat16ES4_S4_ZZZNS0_16fmod_kernel_cudaERNS_18TensorIteratorBaseEENKUlvE0_clEvENKUlvE2_clEvEUlS4_S4_E_EESt5arrayIPcLm2EELi4E23TrivialOffsetCalculatorILi1EjESF_NS0_6memory12LoadWithCastILi1EEENSG_13StoreWithCastILi1EEEEEviT_T0_T2_T3_T4_T5_
        .type           _ZN2at6native27unrolled_elementwise_kernelINS0_13BUnaryFunctorIN3c108BFloat16ES4_S4_ZZZNS0_16fmod_kernel_cudaERNS_18TensorIteratorBaseEENKUlvE0_clEvENKUlvE2_clEvEUlS4_S4_E_EESt5arrayIPcLm2EELi4E23TrivialOffsetCalculatorILi1EjESF_NS0_6memory12LoadWithCastILi1EEENSG_13StoreWithCastILi1EEEEEviT_T0_T2_T3_T4_T5_,@function
        .size           _ZN2at6native27unrolled_elementwise_kernelINS0_13BUnaryFunctorIN3c108BFloat16ES4_S4_ZZZNS0_16fmod_kernel_cudaERNS_18TensorIteratorBaseEENKUlvE0_clEvENKUlvE2_clEvEUlS4_S4_E_EESt5arrayIPcLm2EELi4E23TrivialOffsetCalculatorILi1EjESF_NS0_6memory12LoadWithCastILi1EEENSG_13StoreWithCastILi1EEEEEviT_T0_T2_T3_T4_T5_,(.L_x_54786 - _ZN2at6native27unrolled_elementwise_kernelINS0_13BUnaryFunctorIN3c108BFloat16ES4_S4_ZZZNS0_16fmod_kernel_cudaERNS_18TensorIteratorBaseEENKUlvE0_clEvENKUlvE2_clEvEUlS4_S4_E_EESt5arrayIPcLm2EELi4E23TrivialOffsetCalculatorILi1EjESF_NS0_6memory12LoadWithCastILi1EEENSG_13StoreWithCastILi1EEEEEviT_T0_T2_T3_T4_T5_)
        .other          _ZN2at6native27unrolled_elementwise_kernelINS0_13BUnaryFunctorIN3c108BFloat16ES4_S4_ZZZNS0_16fmod_kernel_cudaERNS_18TensorIteratorBaseEENKUlvE0_clEvENKUlvE2_clEvEUlS4_S4_E_EESt5arrayIPcLm2EELi4E23TrivialOffsetCalculatorILi1EjESF_NS0_6memory12LoadWithCastILi1EEENSG_13StoreWithCastILi1EEEEEviT_T0_T2_T3_T4_T5_,@"STO_CUDA_ENTRY STV_DEFAULT"
_ZN2at6native27unrolled_elementwise_kernelINS0_13BUnaryFunctorIN3c108BFloat16ES4_S4_ZZZNS0_16fmod_kernel_cudaERNS_18TensorIteratorBaseEENKUlvE0_clEvENKUlvE2_clEvEUlS4_S4_E_EESt5arrayIPcLm2EELi4E23TrivialOffsetCalculatorILi1EjESF_NS0_6memory12LoadWithCastILi1EEENSG_13StoreWithCastILi1EEEEEviT_T0_T2_T3_T4_T5_:
.text._ZN2at6native27unrolled_elementwise_kernelINS0_13BUnaryFunctorIN3c108BFloat16ES4_S4_ZZZNS0_16fmod_kernel_cudaERNS_18TensorIteratorBaseEENKUlvE0_clEvENKUlvE2_clEvEUlS4_S4_E_EESt5arrayIPcLm2EELi4E23TrivialOffsetCalculatorILi1EjESF_NS0_6memory12LoadWithCastILi1EEENSG_13StoreWithCastILi1EEEEEviT_T0_T2_T3_T4_T5_:
        /* <DEDUP_REMOVED lines=34> */
.L_x_1865:
[----:B------:R-:W2:Y:S02]  /*0220*/  LDG.E.U8 R4, desc[UR36][R4.64] ;  /* 0x0000002404047981 */ /* 0x000ea4000c1e1100 */
[----:B--2---:R-:W-:-:S04]  /*0230*/  I2FP.F32.U32 R0, R4 ;  /* 0x0000000400007245 */ /* 0x004fc80000201000 */
[----:B------:R-:W-:-:S04]  /*0240*/  F2FP.BF16.F32.PACK_AB R0, RZ, R0 ;  /* 0x00000000ff00723e */ /* 0x000fc800000010ff */
[----:B------:R-:W-:Y:S01]  /*0250*/  PRMT R18, R0, 0x7610, R18 ;  /* 0x0000761000127816 */ /* 0x000fe20000000012 */
[----:B------:R-:W-:Y:S06]  /*0260*/  BRA `(.L_x_1867) ;  /* 0x0000000c00c47947 */ /* 0x000fec0003800000 */
.L_x_1864:
        /* <DEDUP_REMOVED lines=11> */
.L_x_1869:
[----:B------:R-:W2:Y:S02]  /*0320*/  LDG.E R4, desc[UR36][R4.64] ;  /* 0x0000002404047981 */ /* 0x000ea4000c1e1900 */
[----:B--2---:R-:W-:-:S04]  /*0330*/  I2FP.F32.S32 R0, R4 ;  /* 0x0000000400007245 */ /* 0x004fc80000201400 */
[----:B------:R-:W-:-:S04]  /*0340*/  F2FP.BF16.F32.PACK_AB R0, RZ, R0 ;  /* 0x00000000ff00723e */ /* 0x000fc800000010ff */
[----:B------:R-:W-:Y:S01]  /*0350*/  PRMT R18, R0, 0x7610, R18 ;  /* 0x0000761000127816 */ /* 0x000fe20000000012 */
[----:B------:R-:W-:Y:S06]  /*0360*/  BRA `(.L_x_1867) ;  /* 0x0000000c00847947 */ /* 0x000fec0003800000 */
.L_x_1868:
[----:B------:R-:W2:Y:S02]  /*0370*/  LDG.E.U16 R4, desc[UR36][R4.64] ;  /* 0x0000002404047981 */ /* 0x000ea4000c1e1500 */
[----:B--2---:R-:W0:Y:S02]  /*0380*/  I2F.S16 R0, R4 ;  /* 0x0000000400007306 */ /* 0x004e240000101400 */
[----:B0-----:R-:W-:-:S04]  /*0390*/  F2FP.BF16.F32.PACK_AB R0, RZ, R0 ;  /* 0x00000000ff00723e */ /* 0x001fc800000010ff */
[----:B------:R-:W-:Y:S01]  /*03a0*/  PRMT R18, R0, 0x7610, R18 ;  /* 0x0000761000127816 */ /* 0x000fe20000000012 */
[----:B------:R-:W-:Y:S06]  /*03b0*/  BRA `(.L_x_1867) ;  /* 0x0000000c00707947 */ /* 0x000fec0003800000 */
.L_x_1863:
        /* <DEDUP_REMOVED lines=9> */
.L_x_1871:
[----:B------:R-:W2:Y:S02]  /*0450*/  LDG.E.U16 R0, desc[UR36][R4.64] ;  /* 0x0000002404007981 */ /* 0x000ea4000c1e1500 */
[----:B--2---:R-:W-:-:S05]  /*0460*/  HADD2.F32 R0, -RZ, R0.H0_H0 ;  /* 0x20000000ff007230 */ /* 0x004fca0000004100 */
[----:B------:R-:W-:-:S04]  /*0470*/  F2FP.BF16.F32.PACK_AB R0, RZ, R0 ;  /* 0x00000000ff00723e */ /* 0x000fc800000010ff */
[----:B------:R-:W-:Y:S01]  /*0480*/  PRMT R18, R0, 0x7610, R18 ;  /* 0x0000761000127816 */ /* 0x000fe20000000012 */
[----:B------:R-:W-:Y:S06]  /*0490*/  BRA `(.L_x_1867) ;  /* 0x0000000c00387947 */ /* 0x000fec0003800000 */
.L_x_1870:
        /* <DEDUP_REMOVED lines=9> */
.L_x_1873:
[----:B------:R-:W2:Y:S02]  /*0530*/  LDG.E.U16 R4, desc[UR36][R4.64] ;  /* 0x0000002404047981 */ /* 0x000ea4000c1e1500 */
[----:B--2---:R-:W-:-:S05]  /*0540*/  HADD2.F32 R0, -RZ, R4.H0_H0 ;  /* 0x20000004ff007230 */ /* 0x004fca0000004100 */
[----:B------:R-:W-:-:S04]  /*0550*/  F2FP.BF16.F32.PACK_AB R0, RZ, R0 ;  /* 0x00000000ff00723e */ /* 0x000fc800000010ff */
[----:B------:R-:W-:Y:S01]  /*0560*/  PRMT R18, R0, 0x7610, R18 ;  /* 0x0000761000127816 */ /* 0x000fe20000000012 */
[----:B------:R-:W-:Y:S06]  /*0570*/  BRA `(.L_x_1867) ;  /* 0x0000000c00007947 */ /* 0x000fec0003800000 */
.L_x_1872:
        /* <DEDUP_REMOVED lines=9> */
.L_x_1862:
        /* <DEDUP_REMOVED lines=14> */
.L_x_1876:
        /* <DEDUP_REMOVED lines=9> */
.L_x_1875:
        /* <DEDUP_REMOVED lines=27> */
.L_x_1878:
        /* <DEDUP_REMOVED lines=15> */
.L_x_1877:
[----:B------:R0:W5:Y:S01]  /*0a20*/  LDG.E.U16 R18, desc[UR36][R4.64] ;  /* 0x0000002404127981 */ /* 0x000162000c1e1500 */
[----:B------:R-:W-:Y:S05]  /*0a30*/  BRA `(.L_x_1867) ;  /* 0x0000000400d07947 */ /* 0x000fea0003800000 */
.L_x_1874:
        /* <DEDUP_REMOVED lines=13> */
.L_x_1881:
        /* <DEDUP_REMOVED lines=21> */
.L_x_1885:
[----:B------:R-:W-:Y:S05]  /*0c60*/  BSYNC.RECONVERGENT B1 ;  /* 0x0000000000017941 */ /* 0x000fea0003800200 */
.L_x_1884:
[----:B------:R-:W-:Y:S01]  /*0c70*/  IMAD.SHL.U32 R0, R0, 0x100000, RZ ;  /* 0x0010000000007824 */ /* 0x000fe200078e00ff */
[----:B------:R-:W-:-:S04]  /*0c80*/  LEA R3, R3, 0x3b800000, 0x17 ;  /* 0x3b80000003037811 */ /* 0x000fc800078eb8ff */
[----:B------:R-:W-:-:S07]  /*0c90*/  LOP3.LUT R0, R3, R0, R7, 0xfe, !PT ;  /* 0x0000000003007212 */ /* 0x000fce00078efe07 */
.L_x_1883:
[----:B------:R-:W-:Y:S05]  /*0ca0*/  BSYNC.RECONVERGENT B0 ;  /* 0x0000000000007941 */ /* 0x000fea0003800200 */
.L_x_1882:
[----:B------:R-:W-:-:S04]  /*0cb0*/  F2FP.BF16.F32.PACK_AB R0, RZ, R0 ;  /* 0x00000000ff00723e */ /* 0x000fc800000010ff */
[----:B------:R-:W-:Y:S01]  /*0cc0*/  PRMT R18, R0, 0x7610, R18 ;  /* 0x0000761000127816 */ /* 0x000fe20000000012 */
[----:B------:R-:W-:Y:S06]  /*0cd0*/  BRA `(.L_x_1867) ;  /* 0x0000000400287947 */ /* 0x000fec0003800000 */
.L_x_1880:
        /* <DEDUP_REMOVED lines=21> */
.L_x_1889:
[----:B------:R-:W-:Y:S05]  /*0e30*/  BSYNC.RECONVERGENT B1 ;  /* 0x0000000000017941 */ /* 0x000fea0003800200 */
.L_x_1888:
[----:B------:R-:W-:Y:S01]  /*0e40*/  IMAD.SHL.U32 R0, R0, 0x200000, RZ ;  /* 0x0020000000007824 */ /* 0x000fe200078e00ff */
[----:B------:R-:W-:-:S04]  /*0e50*/  LEA R3, R3, 0x37800000, 0x17 ;  /* 0x3780000003037811 */ /* 0x000fc800078eb8ff */
[----:B------:R-:W-:-:S07]  /*0e60*/  LOP3.LUT R0, R3, R0, R7, 0xfe, !PT ;  /* 0x0000000003007212 */ /* 0x000fce00078efe07 */
.L_x_1887:
[----:B------:R-:W-:Y:S05]  /*0e70*/  BSYNC.RECONVERGENT B0 ;  /* 0x0000000000007941 */ /* 0x000fea0003800200 */
.L_x_1886:
[----:B------:R-:W-:-:S04]  /*0e80*/  F2FP.BF16.F32.PACK_AB R0, RZ, R0 ;  /* 0x00000000ff00723e */ /* 0x000fc800000010ff */
[----:B------:R-:W-:Y:S01]  /*0e90*/  PRMT R18, R0, 0x7610, R18 ;  /* 0x0000761000127816 */ /* 0x000fe20000000012 */
[----:B------:R-:W-:Y:S06]  /*0ea0*/  BRA `(.L_x_1867) ;  /* 0x0000000000b47947 */ /* 0x000fec0003800000 */
.L_x_1879:
[----:B------:R-:W-:-:S09]  /*0eb0*/  UISETP.NE.AND UP0, UPT, UR4, 0x1c, UPT ;  /* 0x0000001c0400788c */ /* 0x000fd2000bf05270 */
[----:B------:R-:W-:Y:S05]  /*0ec0*/  BRA.U !UP0, `(.L_x_1890) ;  /* 0x00000001089c7547 */ /* 0x000fea000b800000 */
[----:B------:R-:W-:-:S09]  /*0ed0*/  UISETP.NE.AND UP0, UPT, UR4, 0x1d, UPT ;  /* 0x0000001d0400788c */ /* 0x000fd2000bf05270 */
[----:B------:R-:W-:Y:S05]  /*0ee0*/  BRA.U !UP0, `(.L_x_1891) ;  /* 0x0000000108807547 */ /* 0x000fea000b800000 */
[----:B------:R-:W-:-:S09]  /*0ef0*/  UISETP.NE.AND UP0, UPT, UR4, 0x2c, UPT ;  /* 0x0000002c0400788c */ /* 0x000fd2000bf05270 */
[----:B------:R-:W-:Y:S05]  /*0f00*/  BRA.U !UP0, `(.L_x_1892) ;  /* 0x0000000108487547 */ /* 0x000fea000b800000 */
.L_x_1866:
        /* <DEDUP_REMOVED lines=16> */
.L_x_1893:
[----:B------:R-:W-:Y:S01]  /*1010*/  PRMT R18, RZ, 0x7610, R18 ;  /* 0x00007610ff127816 */ /* 0x000fe20000000012 */
[----:B------:R-:W-:Y:S06]  /*1020*/  BRA `(.L_x_1867) ;  /* 0x0000000000547947 */ /* 0x000fec0003800000 */
.L_x_1892:
        /* <DEDUP_REMOVED lines=8> */
.L_x_1895:
[----:B------:R-:W-:Y:S05]  /*10b0*/  BSYNC.RECONVERGENT B0 ;  /* 0x0000000000007941 */ /* 0x000fea0003800200 */
.L_x_1894:
[----:B------:R-:W-:-:S04]  /*10c0*/  F2FP.BF16.F32.PACK_AB R0, RZ, R0 ;  /* 0x00000000ff00723e */ /* 0x000fc800000010ff */
[----:B------:R-:W-:Y:S01]  /*10d0*/  PRMT R18, R0, 0x7610, R18 ;  /* 0x0000761000127816 */ /* 0x000fe20000000012 */
[----:B------:R-:W-:Y:S06]  /*10e0*/  BRA `(.L_x_1867) ;  /* 0x0000000000247947 */ /* 0x000fec0003800000 */
.L_x_1891:
[----:B------:R-:W2:Y:S02]  /*10f0*/  LDG.E.64 R4, desc[UR36][R4.64] ;  /* 0x0000002404047981 */ /* 0x000ea4000c1e1b00 */
[----:B--2---:R-:W0:Y:S02]  /*1100*/  I2F.U64 R0, R4 ;  /* 0x0000000400007312 */ /* 0x004e240000301000 */
[----:B0-----:R-:W-:-:S04]  /*1110*/  F2FP.BF16.F32.PACK_AB R0, RZ, R0 ;  /* 0x00000000ff00723e */ /* 0x001fc800000010ff */
[----:B------:R-:W-:Y:S01]  /*1120*/  PRMT R18, R0, 0x7610, R18 ;  /* 0x0000761000127816 */ /* 0x000fe20000000012 */
[----:B------:R-:W-:Y:S06]  /*1130*/  BRA `(.L_x_1867) ;  /* 0x0000000000107947 */ /* 0x000fec0003800000 */
.L_x_1890:
[----:B------:R-:W2:Y:S02]  /*1140*/  LDG.E R4, desc[UR36][R4.64] ;  /* 0x0000002404047981 */ /* 0x000ea4000c1e1900 */
[----:B--2---:R-:W-:-:S04]  /*1150*/  I2FP.F32.U32 R0, R4 ;  /* 0x0000000400007245 */ /* 0x004fc80000201000 */
[----:B------:R-:W-:-:S04]  /*1160*/  F2FP.BF16.F32.PACK_AB R0, RZ, R0 ;  /* 0x00000000ff00723e */ /* 0x000fc800000010ff */
[----:B------:R-:W-:-:S07]  /*1170*/  PRMT R18, R0, 0x7610, R18 ;  /* 0x0000761000127816 */ /* 0x000fce0000000012 */
.L_x_1867:
[----:B------:R-:W-:-:S07]  /*1180*/  VIADD R23, R25, 0x80 ;  /* 0x0000008019177836 */ /* 0x000fce0000000000 */
.L_x_1861:
[----:B------:R-:W-:Y:S05]  /*1190*/  BSYNC.RECONVERGENT B6 ;  /* 0x0000000000067941 */ /* 0x000fea0003800200 */
.L_x_1860:
[----:B------:R-:W-:Y:S01]  /*11a0*/  ISETP.GE.AND P0, PT, R23, R16, PT ;  /* 0x000000101700720c */ /* 0x000fe20003f06270 */
[----:B------:R-:W-:Y:S01]  /*11b0*/  BSSY.RECONVERGENT B6, `(.L_x_1896) ;  /* 0x0000110000067945 */ /* 0x000fe20003800200 */
[----:B------:R-:W-:-:S11]  /*11c0*/  PRMT R17, RZ, 0x7610, R17 ;  /* 0x00007610ff117816 */ /* 0x000fd60000000011 */
        /* <DEDUP_REMOVED lines=23> */
.L_x_1901:
[----:B------:R-:W2:Y:S02]  /*1340*/  LDG.E.U8 R4, desc[UR36][R4.64] ;  /* 0x0000002404047981 */ /* 0x000ea4000c1e1100 */
[----:B--2---:R-:W-:-:S04]  /*1350*/  I2FP.F32.U32 R0, R4 ;  /* 0x0000000400007245 */ /* 0x004fc80000201000 */
[----:B------:R-:W-:-:S04]  /*1360*/  F2FP.BF16.F32.PACK_AB R0, RZ, R0 ;  /* 0x00000000ff00723e */ /* 0x000fc800000010ff */
[----:B------:R-:W-:Y:S01]  /*1370*/  PRMT R17, R0, 0x7610, R17 ;  /* 0x0000761000117816 */ /* 0x000fe20000000011 */
[----:B------:R-:W-:Y:S06]  /*1380*/  BRA `(.L_x_1903) ;  /* 0x0000000c00c47947 */ /* 0x000fec0003800000 */
.L_x_1900:
        /* <DEDUP_REMOVED lines=11> */
.L_x_1905:
[----:B------:R-:W2:Y:S02]  /*1440*/  LDG.E R4, desc[UR36][R4.64] ;  /* 0x0000002404047981 */ /* 0x000ea4000c1e1900 */
[----:B--2---:R-:W-:-:S04]  /*1450*/  I2FP.F32.S32 R0, R4 ;  /* 0x0000000400007245 */ /* 0x004fc80000201400 */
[----:B------:R-:W-:-:S04]  /*1460*/  F2FP.BF16.F32.PACK_AB R0, RZ, R0 ;  /* 0x00000000ff00723e */ /* 0x000fc800000010ff */
[----:B------:R-:W-:Y:S01]  /*1470*/  PRMT R17, R0, 0x7610, R17 ;  /* 0x0000761000117816 */ /* 0x000fe20000000011 */
[----:B------:R-:W-:Y:S06]  /*1480*/  BRA `(.L_x_1903) ;  /* 0x0000000c00847947 */ /* 0x000fec0003800000 */
.L_x_1904:
[----:B------:R-:W2:Y:S02]  /*1490*/  LDG.E.U16 R4, desc[UR36][R4.64] ;  /* 0x0000002404047981 */ /* 0x000ea4000c1e1500 */
[----:B--2---:R-:W0:Y:S02]  /*14a0*/  I2F.S16 R0, R4 ;  /* 0x0000000400007306 */ /* 0x004e240000101400 */
[----:B0-----:R-:W-:-:S04]  /*14b0*/  F2FP.BF16.F32.PACK_AB R0, RZ, R0 ;  /* 0x00000000ff00723e */ /* 0x001fc800000010ff */
[----:B------:R-:W-:Y:S01]  /*14c0*/  PRMT R17, R0, 0x7610, R17 ;  /* 0x0000761000117816 */ /* 0x000fe20000000011 */
[----:B------:R-:W-:Y:S06]  /*14d0*/  BRA `(.L_x_1903) ;  /* 0x0000000c00707947 */ /* 0x000fec0003800000 */
.L_x_1899:
        /* <DEDUP_REMOVED lines=9> */
.L_x_1907:
[----:B------:R-:W2:Y:S02]  /*1570*/  LDG.E.U16 R0, desc[UR36][R4.64] ;  /* 0x0000002404007981 */ /* 0x000ea4000c1e1500 */
[----:B--2---:R-:W-:-:S05]  /*1580*/  HADD2.F32 R0, -RZ, R0.H0_H0 ;  /* 0x20000000ff007230 */ /* 0x004fca0000004100 */
[----:B------:R-:W-:-:S04]  /*1590*/  F2FP.BF16.F32.PACK_AB R0, RZ, R0 ;  /* 0x00000000ff00723e */ /* 0x000fc800000010ff */
[----:B------:R-:W-:Y:S01]  /*15a0*/  PRMT R17, R0, 0x7610, R17 ;  /* 0x0000761000117816 */ /* 0x000fe20000000011 */
[----:B------:R-:W-:Y:S06]  /*15b0*/  BRA `(.L_x_1903) ;  /* 0x0000000c00387947 */ /* 0x000fec0003800000 */
.L_x_1906:
        /* <DEDUP_REMOVED lines=9> */
.L_x_1909:
[----:B------:R-:W2:Y:S02]  /*1650*/  LDG.E.U16 R4, desc[UR36][R4.64] ;  /* 0x0000002404047981 */ /* 0x000ea4000c1e1500 */
[----:B--2---:R-:W-:-:S05]  /*1660*/  HADD2.F32 R0, -RZ, R4.H0_H0 ;  /* 0x20000004ff007230 */ /* 0x004fca0000004100 */
[----:B------:R-:W-:-:S04]  /*1670*/  F2FP.BF16.F32.PACK_AB R0, RZ, R0 ;  /* 0x00000000ff00723e */ /* 0x000fc800000010ff */
[----:B------:R-:W-:Y:S01]  /*1680*/  PRMT R17, R0, 0x7610, R17 ;  /* 0x0000761000117816 */ /* 0x000fe20000000011 */
[----:B------:R-:W-:Y:S06]  /*1690*/  BRA `(.L_x_1903) ;  /* 0x0000000c00007947 */ /* 0x000fec0003800000 */
.L_x_1908:
        /* <DEDUP_REMOVED lines=9> */
.L_x_1898:
        /* <DEDUP_REMOVED lines=14> */
.L_x_1912:
        /* <DEDUP_REMOVED lines=9> */
.L_x_1911:
        /* <DEDUP_REMOVED lines=27> */
.L_x_1914:
        /* <DEDUP_REMOVED lines=15> */
.L_x_1913:
[----:B------:R0:W5:Y:S01]  /*1b40*/  LDG.E.U16 R17, desc[UR36][R4.64] ;  /* 0x0000002404117981 */ /* 0x000162000c1e1500 */
[----:B------:R-:W-:Y:S05]  /*1b50*/  BRA `(.L_x_1903) ;  /* 0x0000000400d07947 */ /* 0x000fea0003800000 */
.L_x_1910:
        /* <DEDUP_REMOVED lines=13> */
.L_x_1917:
        /* <DEDUP_REMOVED lines=21> */
.L_x_1921:
[----:B------:R-:W-:Y:S05]  /*1d80*/  BSYNC.RECONVERGENT B1 ;  /* 0x0000000000017941 */ /* 0x000fea0003800200 */
.L_x_1920:
[----:B------:R-:W-:Y:S01]  /*1d90*/  IMAD.SHL.U32 R0, R0, 0x100000, RZ ;  /* 0x0010000000007824 */ /* 0x000fe200078e00ff */
[----:B------:R-:W-:-:S04]  /*1da0*/  LEA R3, R3, 0x3b800000, 0x17 ;  /* 0x3b80000003037811 */ /* 0x000fc800078eb8ff */
[----:B------:R-:W-:-:S07]  /*1db0*/  LOP3.LUT R0, R3, R0, R7, 0xfe, !PT ;  /* 0x0000000003007212 */ /* 0x000fce00078efe07 */
.L_x_1919:
[----:B------:R-:W-:Y:S05]  /*1dc0*/  BSYNC.RECONVERGENT B0 ;  /* 0x0000000000007941 */ /* 0x000fea0003800200 */
.L_x_1918:
[----:B------:R-:W-:-:S04]  /*1dd0*/  F2FP.BF16.F32.PACK_AB R0, RZ, R0 ;  /* 0x00000000ff00723e */ /* 0x000fc800000010ff */
[----:B------:R-:W-:Y:S01]  /*1de0*/  PRMT R17, R0, 0x7610, R17 ;  /* 0x0000761000117816 */ /* 0x000fe20000000011 */
[----:B------:R-:W-:Y:S06]  /*1df0*/  BRA `(.L_x_1903) ;  /* 0x0000000400287947 */ /* 0x000fec0003800000 */
.L_x_1916:
        /* <DEDUP_REMOVED lines=21> */
.L_x_1925:
[----:B------:R-:W-:Y:S05]  /*1f50*/  BSYNC.RECONVERGENT B1 ;  /* 0x0000000000017941 */ /* 0x000fea0003800200 */
.L_x_1924:
[----:B------:R-:W-:Y:S01]  /*1f60*/  IMAD.SHL.U32 R0, R0, 0x200000, RZ ;  /* 0x0020000000007824 */ /* 0x000fe200078e00ff */
[----:B------:R-:W-:-:S04]  /*1f70*/  LEA R3, R3, 0x37800000, 0x17 ;  /* 0x3780000003037811 */ /* 0x000fc800078eb8ff */
[----:B------:R-:W-:-:S07]  /*1f80*/  LOP3.LUT R0, R3, R0, R7, 0xfe, !PT ;  /* 0x0000000003007212 */ /* 0x000fce00078efe07 */
.L_x_1923:
[----:B------:R-:W-:Y:S05]  /*1f90*/  BSYNC.RECONVERGENT B0 ;  /* 0x0000000000007941 */ /* 0x000fea0003800200 */
.L_x_1922:
[----:B------:R-:W-:-:S04]  /*1fa0*/  F2FP.BF16.F32.PACK_AB R0, RZ, R0 ;  /* 0x00000000ff00723e */ /* 0x000fc800000010ff */
[----:B------:R-:W-:Y:S01]  /*1fb0*/  PRMT R17, R0, 0x7610, R17 ;  /* 0x0000761000117816 */ /* 0x000fe20000000011 */
[----:B------:R-:W-:Y:S06]  /*1fc0*/  BRA `(.L_x_1903) ;  /* 0x0000000000b47947 */ /* 0x000fec0003800000 */
.L_x_1915:
        /* <DEDUP_REMOVED lines=14> */
.L_x_1929:
[----:B------:R-:W-:Y:S05]  /*20b0*/  BSYNC.RECONVERGENT B0 ;  /* 0x0000000000007941 */ /* 0x000fea0003800200 */
.L_x_1928:
[----:B------:R-:W-:-:S04]  /*20c0*/  F2FP.BF16.F32.PACK_AB R0, RZ, R0 ;  /* 0x00000000ff00723e */ /* 0x000fc800000010ff */
[----:B------:R-:W-:Y:S01]  /*20d0*/  PRMT R17, R0, 0x7610, R17 ;  /* 0x0000761000117816 */ /* 0x000fe20000000011 */
[----:B------:R-:W-:Y:S06]  /*20e0*/  BRA `(.L_x_1903) ;  /* 0x00000000006c7947 */ /* 0x000fec0003800000 */
.L_x_1902:
        /* <DEDUP_REMOVED lines=16> */
.L_x_1930:
[----:B------:R-:W-:Y:S01]  /*21f0*/  PRMT R17, RZ, 0x7610, R17 ;  /* 0x00007610ff117816 */ /* 0x000fe20000000011 */
[----:B------:R-:W-:Y:S06]  /*2200*/  BRA `(.L_x_1903) ;  /* 0x0000000000247947 */ /* 0x000fec0003800000 */
.L_x_1927:
[----:B------:R-:W2:Y:S02]  /*2210*/  LDG.E.64 R4, desc[UR36][R4.64] ;  /* 0x0000002404047981 */ /* 0x000ea4000c1e1b00 */
[----:B--2---:R-:W0:Y:S02]  /*2220*/  I2F.U64 R0, R4 ;  /* 0x0000000400007312 */ /* 0x004e240000301000 */
[----:B0-----:R-:W-:-:S04]  /*2230*/  F2FP.BF16.F32.PACK_AB R0, RZ, R0 ;  /* 0x00000000ff00723e */ /* 0x001fc800000010ff */
[----:B------:R-:W-:Y:S01]  /*2240*/  PRMT R17, R0, 0x7610, R17 ;  /* 0x0000761000117816 */ /* 0x000fe20000000011 */
[----:B------:R-:W-:Y:S06]  /*2250*/  BRA `(.L_x_1903) ;  /* 0x0000000000107947 */ /* 0x000fec0003800000 */
.L_x_1926:
[----:B------:R-:W2:Y:S02]  /*2260*/  LDG.E R4, desc[UR36][R4.64] ;  /* 0x0000002404047981 */ /* 0x000ea4000c1e1900 */
[----:B--2---:R-:W-:-:S04]  /*2270*/  I2FP.F32.U32 R0, R4 ;  /* 0x0000000400007245 */ /* 0x004fc80000201000 */
[----:B------:R-:W-:-:S04]  /*2280*/  F2FP.BF16.F32.PACK_AB R0, RZ, R0 ;  /* 0x00000000ff00723e */ /* 0x000fc800000010ff */
[----:B------:R-:W-:-:S07]  /*2290*/  PRMT R17, R0, 0x7610, R17 ;  /* 0x0000761000117816 */ /* 0x000fce0000000011 */
.L_x_1903:
[----:B------:R-:W-:-:S07]  /*22a0*/  VIADD R23, R23, 0x80 ;  /* 0x0000008017177836 */ /* 0x000fce0000000000 */
.L_x_1897:
[----:B------:R-:W-:Y:S05]  /*22b0*/  BSYNC.RECONVERGENT B6 ;  /* 0x0000000000067941 */ /* 0x000fea0003800200 */
.L_x_1896:
        /* <DEDUP_REMOVED lines=26> */
.L_x_1936:
[----:B------:R-:W2:Y:S02]  /*2460*/  LDG.E.U8 R4, desc[UR36][R4.64] ;  /* 0x0000002404047981 */ /* 0x000ea4000c1e1100 */
[----:B--2---:R-:W-:-:S04]  /*2470*/  I2FP.F32.U32 R0, R4 ;  /* 0x0000000400007245 */ /* 0x004fc80000201000 */
[----:B------:R-:W-:-:S04]  /*2480*/  F2FP.BF16.F32.PACK_AB R0, RZ, R0 ;  /* 0x00000000ff00723e */ /* 0x000fc800000010ff */
[----:B------:R-:W-:Y:S01]  /*2490*/  PRMT R19, R0, 0x7610, R19 ;  /* 0x0000761000137816 */ /* 0x000fe20000000013 */
[----:B------:R-:W-:Y:S06]  /*24a0*/  BRA `(.L_x_1938) ;  /* 0x0000000c00c47947 */ /* 0x000fec0003800000 */
.L_x_1935:
        /* <DEDUP_REMOVED lines=11> */
.L_x_1940:
[----:B------:R-:W2:Y:S02]  /*2560*/  LDG.E R4, desc[UR36][R4.64] ;  /* 0x0000002404047981 */ /* 0x000ea4000c1e1900 */
[----:B--2---:R-:W-:-:S04]  /*2570*/  I2FP.F32.S32 R0, R4 ;  /* 0x0000000400007245 */ /* 0x004fc80000201400 */
[----:B------:R-:W-:-:S04]  /*2580*/  F2FP.BF16.F32.PACK_AB R0, RZ, R0 ;  /* 0x00000000ff00723e */ /* 0x000fc800000010ff */
[----:B------:R-:W-:Y:S01]  /*2590*/  PRMT R19, R0, 0x7610, R19 ;  /* 0x0000761000137816 */ /* 0x000fe20000000013 */
[----:B------:R-:W-:Y:S06]  /*25a0*/  BRA `(.L_x_1938) ;  /* 0x0000000c00847947 */ /* 0x000fec0003800000 */
.L_x_1939:
[----:B------:R-:W2:Y:S02]  /*25b0*/  LDG.E.U16 R4, desc[UR36][R4.64] ;  /* 0x0000002404047981 */ /* 0x000ea4000c1e1500 */
[----:B--2---:R-:W0:Y:S02]  /*25c0*/  I2F.S16 R0, R4 ;  /* 0x0000000400007306 */ /* 0x004e240000101400 */
[----:B0-----:R-:W-:-:S04]  /*25d0*/  F2FP.BF16.F32.PACK_AB R0, RZ, R0 ;  /* 0x00000000ff00723e */ /* 0x001fc800000010ff */
[----:B------:R-:W-:Y:S01]  /*25e0*/  PRMT R19, R0, 0x7610, R19 ;  /* 0x0000761000137816 */ /* 0x000fe20000000013 */
[----:B------:R-:W-:Y:S06]  /*25f0*/  BRA `(.L_x_1938) ;  /* 0x0000000c00707947 */ /* 0x000fec0003800000 */
.L_x_1934:
        /* <DEDUP_REMOVED lines=9> */
.L_x_1942:
[----:B------:R-:W2:Y:S02]  /*2690*/  LDG.E.U16 R0, desc[UR36][R4.64] ;  /* 0x0000002404007981 */ /* 0x000ea4000c1e1500 */
[----:B--2---:R-:W-:-:S05]  /*26a0*/  HADD2.F32 R0, -RZ, R0.H0_H0 ;  /* 0x20000000ff007230 */ /* 0x004fca0000004100 */
[----:B------:R-:W-:-:S04]  /*26b0*/  F2FP.BF16.F32.PACK_AB R0, RZ, R0 ;  /* 0x00000000ff00723e */ /* 0x000fc800000010ff */
[----:B------:R-:W-:Y:S01]  /*26c0*/  PRMT R19, R0, 0x7610, R19 ;  /* 0x0000761000137816 */ /* 0x000fe20000000013 */
[----:B------:R-:W-:Y:S06]  /*26d0*/  BRA `(.L_x_1938) ;  /* 0x0000000c00387947 */ /* 0x000fec0003800000 */
.L_x_1941:
        /* <DEDUP_REMOVED lines=9> */
.L_x_1944:
[----:B------:R-:W2:Y:S02]  /*2770*/  LDG.E.U16 R4, desc[UR36][R4.64] ;  /* 0x0000002404047981 */ /* 0x000ea4000c1e1500 */
[----:B--2---:R-:W-:-:S05]  /*2780*/  HADD2.F32 R0, -RZ, R4.H0_H0 ;  /* 0x20000004ff007230 */ /* 0x004fca0000004100 */
[----:B------:R-:W-:-:S04]  /*2790*/  F2FP.BF16.F32.PACK_AB R0, RZ, R0 ;  /* 0x00000000ff00723e */ /* 0x000fc800000010ff */
[----:B------:R-:W-:Y:S01]  /*27a0*/  PRMT R19, R0, 0x7610, R19 ;  /* 0x0000761000137816 */ /* 0x000fe20000000013 */
[----:B------:R-:W-:Y:S06]  /*27b0*/  BRA `(.L_x_1938) ;  /* 0x0000000c00007947 */ /* 0x000fec0003800000 */
.L_x_1943:
        /* <DEDUP_REMOVED lines=9> */
.L_x_1933:
        /* <DEDUP_REMOVED lines=14> */
.L_x_1947:
        /* <DEDUP_REMOVED lines=9> */
.L_x_1946:
        /* <DEDUP_REMOVED lines=27> */
.L_x_1949:
        /* <DEDUP_REMOVED lines=15> */
.L_x_1948:
[----:B------:R0:W5:Y:S01]  /*2c60*/  LDG.E.U16 R19, desc[UR36][R4.64] ;  /* 0x0000002404137981 */ /* 0x000162000c1e1500 */
[----:B------:R-:W-:Y:S05]  /*2c70*/  BRA `(.L_x_1938) ;  /* 0x0000000400d07947 */ /* 0x000fea0003800000 */
.L_x_1945:
        /* <DEDUP_REMOVED lines=13> */
.L_x_1952:
        /* <DEDUP_REMOVED lines=21> */
.L_x_1956:
[----:B------:R-:W-:Y:S05]  /*2ea0*/  BSYNC.RECONVERGENT B1 ;  /* 0x0000000000017941 */ /* 0x000fea0003800200 */
.L_x_1955:
[----:B------:R-:W-:Y:S01]  /*2eb0*/  IMAD.SHL.U32 R0, R0, 0x100000, RZ ;  /* 0x0010000000007824 */ /* 0x000fe200078e00ff */
[----:B------:R-:W-:-:S04]  /*2ec0*/  LEA R3, R3, 0x3b800000, 0x17 ;  /* 0x3b80000003037811 */ /* 0x000fc800078eb8ff */
[----:B------:R-:W-:-:S07]  /*2ed0*/  LOP3.LUT R0, R3, R0, R7, 0xfe, !PT ;  /* 0x0000000003007212 */ /* 0x000fce00078efe07 */
.L_x_1954:
[----:B------:R-:W-:Y:S05]  /*2ee0*/  BSYNC.RECONVERGENT B0 ;  /* 0x0000000000007941 */ /* 0x000fea0003800200 */
.L_x_1953:
[----:B------:R-:W-:-:S04]  /*2ef0*/  F2FP.BF16.F32.PACK_AB R0, RZ, R0 ;  /* 0x00000000ff00723e */ /* 0x000fc800000010ff */
[----:B------:R-:W-:Y:S01]  /*2f00*/  PRMT R19, R0, 0x7610, R19 ;  /* 0x0000761000137816 */ /* 0x000fe20000000013 */
[----:B------:R-:W-:Y:S06]  /*2f10*/  BRA `(.L_x_1938) ;  /* 0x0000000400287947 */ /* 0x000fec0003800000 */
.L_x_1951:
        /* <DEDUP_REMOVED lines=21> */
.L_x_1960:
[----:B------:R-:W-:Y:S05]  /*3070*/  BSYNC.RECONVERGENT B1 ;  /* 0x0000000000017941 */ /* 0x000fea0003800200 */
.L_x_1959:
[----:B------:R-:W-:Y:S01]  /*3080*/  IMAD.SHL.U32 R0, R0, 0x200000, RZ ;  /* 0x0020000000007824 */ /* 0x000fe200078e00ff */
[----:B------:R-:W-:-:S04]  /*3090*/  LEA R3, R3, 0x37800000, 0x17 ;  /* 0x3780000003037811 */ /* 0x000fc800078eb8ff */
[----:B------:R-:W-:-:S07]  /*30a0*/  LOP3.LUT R0, R3, R0, R7, 0xfe, !PT ;  /* 0x0000000003007212 */ /* 0x000fce00078efe07 */
.L_x_1958:
[----:B------:R-:W-:Y:S05]  /*30b0*/  BSYNC.RECONVERGENT B0 ;  /* 0x0000000000007941 */ /* 0x000fea0003800200 */
.L_x_1957:
[----:B------:R-:W-:-:S04]  /*30c0*/  F2FP.BF16.F32.PACK_AB R0, RZ, R0 ;  /* 0x00000000ff00723e */ /* 0x000fc800000010ff */
[----:B------:R-:W-:Y:S01]  /*30d0*/  PRMT R19, R0, 0x7610, R19 ;  /* 0x0000761000137816 */ /* 0x000fe20000000013 */
[----:B------:R-:W-:Y:S06]  /*30e0*/  BRA `(.L_x_1938) ;  /* 0x0000000000b47947 */ /* 0x000fec0003800000 */
.L_x_1950:
        /* <DEDUP_REMOVED lines=14> */
.L_x_1964:
[----:B------:R-:W-:Y:S05]  /*31d0*/  BSYNC.RECONVERGENT B0 ;  /* 0x0000000000007941 */ /* 0x000fea0003800200 */
.L_x_1963:
[----:B------:R-:W-:-:S04]  /*31e0*/  F2FP.BF16.F32.PACK_AB R0, RZ, R0 ;  /* 0x00000000ff00723e */ /* 0x000fc800000010ff */
[----:B------:R-:W-:Y:S01]  /*31f0*/  PRMT R19, R0, 0x7610, R19 ;  /* 0x0000761000137816 */ /* 0x000fe20000000013 */
[----:B------:R-:W-:Y:S06]  /*3200*/  BRA `(.L_x_1938) ;  /* 0x00000000006c7947 */ /* 0x000fec0003800000 */
.L_x_1937:
        /* <DEDUP_REMOVED lines=16> */
.L_x_1965:
[----:B------:R-:W-:Y:S01]  /*3310*/  PRMT R19, RZ, 0x7610, R19 ;  /* 0x00007610ff137816 */ /* 0x000fe20000000013 */
[----:B------:R-:W-:Y:S06]  /*3320*/  BRA `(.L_x_1938) ;  /* 0x0000000000247947 */ /* 0x000fec0003800000 */
.L_x_1962:
[----:B------:R-:W2:Y:S02]  /*3330*/  LDG.E.64 R4, desc[UR36][R4.64] ;  /* 0x0000002404047981 */ /* 0x000ea4000c1e1b00 */
[----:B--2---:R-:W0:Y:S02]  /*3340*/  I2F.U64 R0, R4 ;  /* 0x0000000400007312 */ /* 0x004e240000301000 */
[----:B0-----:R-:W-:-:S04]  /*3350*/  F2FP.BF16.F32.PACK_AB R0, RZ, R0 ;  /* 0x00000000ff00723e */ /* 0x001fc800000010ff */
[----:B------:R-:W-:Y:S01]  /*3360*/  PRMT R19, R0, 0x7610, R19 ;  /* 0x0000761000137816 */ /* 0x000fe20000000013 */
[----:B------:R-:W-:Y:S06]  /*3370*/  BRA `(.L_x_1938) ;  /* 0x0000000000107947 */ /* 0x000fec0003800000 */
.L_x_1961:
[----:B------:R-:W2:Y:S02]  /*3380*/  LDG.E R4, desc[UR36][R4.64] ;  /* 0x0000002404047981 */ /* 0x000ea4000c1e1900 */
[----:B--2---:R-:W-:-:S04]  /*3390*/  I2FP.F32.U32 R0, R4 ;  /* 0x0000000400007245 */ /* 0x004fc80000201000 */
[----:B------:R-:W-:-:S04]  /*33a0*/  F2FP.BF16.F32.PACK_AB R0, RZ, R0 ;  /* 0x00000000ff00723e */ /* 0x000fc800000010ff */
[----:B------:R-:W-:-:S07]  /*33b0*/  PRMT R19, R0, 0x7610, R19 ;  /* 0x0000761000137816 */ /* 0x000fce0000000013 */
.L_x_1938:
[----:B------:R-:W-:-:S07]  /*33c0*/  VIADD R23, R23, 0x80 ;  /* 0x0000008017177836 */ /* 0x000fce0000000000 */
.L_x_1932:
[----:B------:R-:W-:Y:S05]  /*33d0*/  BSYNC.RECONVERGENT B6 ;  /* 0x0000000000067941 */ /* 0x000fea0003800200 */
.L_x_1931:
        /* <DEDUP_REMOVED lines=26> */
.L_x_1971:
[----:B------:R-:W2:Y:S02]  /*3580*/  LDG.E.U8 R4, desc[UR36][R4.64] ;  /* 0x0000002404047981 */ /* 0x000ea4000c1e1100 */
[----:B--2---:R-:W-:-:S04]  /*3590*/  I2FP.F32.U32 R0, R4 ;  /* 0x0000000400007245 */ /* 0x004fc80000201000 */
[----:B------:R-:W-:-:S04]  /*35a0*/  F2FP.BF16.F32.PACK_AB R0, RZ, R0 ;  /* 0x00000000ff00723e */ /* 0x000fc800000010ff */
[----:B------:R-:W-:Y:S01]  /*35b0*/  PRMT R3, R0, 0x7610, R3 ;  /* 0x0000761000037816 */ /* 0x000fe20000000003 */
[----:B------:R-:W-:Y:S06]  /*35c0*/  BRA `(.L_x_1967) ;  /* 0x0000000c00c07947 */ /* 0x000fec0003800000 */
.L_x_1970:
        /* <DEDUP_REMOVED lines=11> */
.L_x_1974:
[----:B------:R-:W2:Y:S02]  /*3680*/  LDG.E R4, desc[UR36][R4.64] ;  /* 0x0000002404047981 */ /* 0x000ea4000c1e1900 */
[----:B--2---:R-:W-:-:S04]  /*3690*/  I2FP.F32.S32 R0, R4 ;  /* 0x0000000400007245 */ /* 0x004fc80000201400 */
[----:B------:R-:W-:-:S04]  /*36a0*/  F2FP.BF16.F32.PACK_AB R0, RZ, R0 ;  /* 0x00000000ff00723e */ /* 0x000fc800000010ff */
[----:B------:R-:W-:Y:S01]  /*36b0*/  PRMT R3, R0, 0x7610, R3 ;  /* 0x0000761000037816 */ /* 0x000fe20000000003 */
[----:B------:R-:W-:Y:S06]  /*36c0*/  BRA `(.L_x_1967) ;  /* 0x0000000c00807947 */ /* 0x000fec0003800000 */
.L_x_1973:
[----:B------:R-:W2:Y:S02]  /*36d0*/  LDG.E.U16 R4, desc[UR36][R4.64] ;  /* 0x0000002404047981 */ /* 0x000ea4000c1e1500 */
[----:B--2---:R-:W0:Y:S02]  /*36e0*/  I2F.S16 R0, R4 ;  /* 0x0000000400007306 */ /* 0x004e240000101400 */
[----:B0-----:R-:W-:-:S04]  /*36f0*/  F2FP.BF16.F32.PACK_AB R0, RZ, R0 ;  /* 0x00000000ff00723e */ /* 0x001fc800000010ff */
[----:B------:R-:W-:Y:S01]  /*3700*/  PRMT R3, R0, 0x7610, R3 ;  /* 0x0000761000037816 */ /* 0x000fe20000000003 */
[----:B------:R-:W-:Y:S06]  /*3710*/  BRA `(.L_x_1967) ;  /* 0x0000000c006c7947 */ /* 0x000fec0003800000 */
.L_x_1969:
        /* <DEDUP_REMOVED lines=9> */
.L_x_1976:
[----:B------:R-:W2:Y:S02]  /*37b0*/  LDG.E.U16 R0, desc[UR36][R4.64] ;  /* 0x0000002404007981 */ /* 0x000ea4000c1e1500 */
[----:B--2---:R-:W-:-:S05]  /*37c0*/  HADD2.F32 R0, -RZ, R0.H0_H0 ;  /* 0x20000000ff007230 */ /* 0x004fca0000004100 */
[----:B------:R-:W-:-:S04]  /*37d0*/  F2FP.BF16.F32.PACK_AB R0, RZ, R0 ;  /* 0x00000000ff00723e */ /* 0x000fc800000010ff */
[----:B------:R-:W-:Y:S01]  /*37e0*/  PRMT R3, R0, 0x7610, R3 ;  /* 0x0000761000037816 */ /* 0x000fe20000000003 */
[----:B------:R-:W-:Y:S06]  /*37f0*/  BRA `(.L_x_1967) ;  /* 0x0000000c00347947 */ /* 0x000fec0003800000 */
.L_x_1975:
        /* <DEDUP_REMOVED lines=9> */
.L_x_1978:
[----:B------:R-:W2:Y:S02]  /*3890*/  LDG.E.U16 R4, desc[UR36][R4.64] ;  /* 0x0000002404047981 */ /* 0x000ea4000c1e1500 */
[----:B--2---:R-:W-:-:S05]  /*38a0*/  HADD2.F32 R0, -RZ, R4.H0_H0 ;  /* 0x20000004ff007230 */ /* 0x004fca0000004100 */
[----:B------:R-:W-:-:S04]  /*38b0*/  F2FP.BF16.F32.PACK_AB R0, RZ, R0 ;  /* 0x00000000ff00723e */ /* 0x000fc800000010ff */
[----:B------:R-:W-:Y:S01]  /*38c0*/  PRMT R3, R0, 0x7610, R3 ;  /* 0x0000761000037816 */ /* 0x000fe20000000003 */
[----:B------:R-:W-:Y:S06]  /*38d0*/  BRA `(.L_x_1967) ;  /* 0x0000000800fc7947 */ /* 0x000fec0003800000 */
.L_x_1977:
        /* <DEDUP_REMOVED lines=9> */
.L_x_1968:
        /* <DEDUP_REMOVED lines=14> */
.L_x_1981:
        /* <DEDUP_REMOVED lines=9> */
.L_x_1980:
        /* <DEDUP_REMOVED lines=24> */
[----:B------:R-:W-:Y:S01]  /*3c60*/  F2FP.BF16.F32.PACK_AB R3, RZ, R3 ;  /* 0x00000003ff03723e */ /* 0x000fe200000010ff */
[----:B------:R-:W-:Y:S06]  /*3c70*/  BRA `(.L_x_1967) ;  /* 0x0000000800147947 */ /* 0x000fec0003800000 */
.L_x_1983:
        /* <DEDUP_REMOVED lines=15> */
.L_x_1982:
[----:B------:R1:W5:Y:S01]  /*3d70*/  LDG.E.U16 R3, desc[UR36][R4.64] ;  /* 0x0000002404037981 */ /* 0x000362000c1e1500 */
[----:B------:R-:W-:Y:S05]  /*3d80*/  BRA `(.L_x_1967) ;  /* 0x0000000400d07947 */ /* 0x000fea0003800000 */
.L_x_1979:
        /* <DEDUP_REMOVED lines=13> */
.L_x_1986:
        /* <DEDUP_REMOVED lines=21> */
.L_x_1990:
[----:B------:R-:W-:Y:S05]  /*3fb0*/  BSYNC.RECONVERGENT B1 ;  /* 0x0000000000017941 */ /* 0x000fea0003800200 */
.L_x_1989:
[----:B------:R-:W-:Y:S01]  /*3fc0*/  IMAD.SHL.U32 R0, R0, 0x100000, RZ ;  /* 0x0010000000007824 */ /* 0x000fe200078e00ff */
[----:B------:R-:W-:-:S04]  /*3fd0*/  LEA R3, R3, 0x3b800000, 0x17 ;  /* 0x3b80000003037811 */ /* 0x000fc800078eb8ff */
[----:B------:R-:W-:-:S07]  /*3fe0*/  LOP3.LUT R0, R3, R0, R7, 0xfe, !PT ;  /* 0x0000000003007212 */ /* 0x000fce00078efe07 */
.L_x_1988:
[----:B------:R-:W-:Y:S05]  /*3ff0*/  BSYNC.RECONVERGENT B0 ;  /* 0x0000000000007941 */ /* 0x000fea0003800200 */
.L_x_1987:
[----:B------:R-:W-:-:S04]  /*4000*/  F2FP.BF16.F32.PACK_AB R0, RZ, R0 ;  /* 0x00000000ff00723e */ /* 0x000fc800000010ff */
[----:B------:R-:W-:Y:S01]  /*4010*/  PRMT R3, R0, 0x7610, R3 ;  /* 0x0000761000037816 */ /* 0x000fe20000000003 */
[----:B------:R-:W-:Y:S06]  /*4020*/  BRA `(.L_x_1967) ;  /* 0x0000000400287947 */ /* 0x000fec0003800000 */
.L_x_1985:
        /* <DEDUP_REMOVED lines=21> */
.L_x_1994:
[----:B------:R-:W-:Y:S05]  /*4180*/  BSYNC.RECONVERGENT B1 ;  /* 0x0000000000017941 */ /* 0x000fea0003800200 */
.L_x_1993:
[----:B------:R-:W-:Y:S01]  /*4190*/  IMAD.SHL.U32 R0, R0, 0x200000, RZ ;  /* 0x0020000000007824 */ /* 0x000fe200078e00ff */
[----:B------:R-:W-:-:S04]  /*41a0*/  LEA R3, R3, 0x37800000, 0x17 ;  /* 0x3780000003037811 */ /* 0x000fc800078eb8ff */
[----:B------:R-:W-:-:S07]  /*41b0*/  LOP3.LUT R0, R3, R0, R7, 0xfe, !PT ;  /* 0x0000000003007212 */ /* 0x000fce00078efe07 */
.L_x_1992:
[----:B------:R-:W-:Y:S05]  /*41c0*/  BSYNC.RECONVERGENT B0 ;  /* 0x0000000000007941 */ /* 0x000fea0003800200 */
.L_x_1991:
[----:B------:R-:W-:-:S04]  /*41d0*/  F2FP.BF16.F32.PACK_AB R0, RZ, R0 ;  /* 0x00000000ff00723e */ /* 0x000fc800000010ff */
[----:B------:R-:W-:Y:S01]  /*41e0*/  PRMT R3, R0, 0x7610, R3 ;  /* 0x0000761000037816 */ /* 0x000fe20000000003 */
[----:B------:R-:W-:Y:S06]  /*41f0*/  BRA `(.L_x_1967) ;  /* 0x0000000000b47947 */ /* 0x000fec0003800000 */
.L_x_1984:
        /* <DEDUP_REMOVED lines=14> */
.L_x_1998:
[----:B------:R-:W-:Y:S05]  /*42e0*/  BSYNC.RECONVERGENT B0 ;  /* 0x0000000000007941 */ /* 0x000fea0003800200 */
.L_x_1997:
[----:B------:R-:W-:-:S04]  /*42f0*/  F2FP.BF16.F32.PACK_AB R0, RZ, R0 ;  /* 0x00000000ff00723e */ /* 0x000fc800000010ff */
[----:B------:R-:W-:Y:S01]  /*4300*/  PRMT R3, R0, 0x7610, R3 ;  /* 0x0000761000037816 */ /* 0x000fe20000000003 */
[----:B------:R-:W-:Y:S06]  /*4310*/  BRA `(.L_x_1967) ;  /* 0x00000000006c7947 */ /* 0x000fec0003800000 */
.L_x_1972:
        /* <DEDUP_REMOVED lines=16> */
.L_x_1999:
[----:B------:R-:W-:Y:S01]  /*4420*/  PRMT R3, RZ, 0x7610, R3 ;  /* 0x00007610ff037816 */ /* 0x000fe20000000003 */
[----:B------:R-:W-:Y:S06]  /*4430*/  BRA `(.L_x_1967) ;  /* 0x0000000000247947 */ /* 0x000fec0003800000 */
.L_x_1996:
[----:B------:R-:W2:Y:S02]  /*4440*/  LDG.E.64 R4, desc[UR36][R4.64] ;  /* 0x0000002404047981 */ /* 0x000ea4000c1e1b00 */
[----:B--2---:R-:W0:Y:S02]  /*4450*/  I2F.U64 R0, R4 ;  /* 0x0000000400007312 */ /* 0x004e240000301000 */
[----:B0-----:R-:W-:-:S04]  /*4460*/  F2FP.BF16.F32.PACK_AB R0, RZ, R0 ;  /* 0x00000000ff00723e */ /* 0x001fc800000010ff */
[----:B------:R-:W-:Y:S01]  /*4470*/  PRMT R3, R0, 0x7610, R3 ;  /* 0x0000761000037816 */ /* 0x000fe20000000003 */
[----:B------:R-:W-:Y:S06]  /*4480*/  BRA `(.L_x_1967) ;  /* 0x0000000000107947 */ /* 0x000fec0003800000 */
.L_x_1995:
[----:B------:R-:W2:Y:S02]  /*4490*/  LDG.E R4, desc[UR36][R4.64] ;  /* 0x0000002404047981 */ /* 0x000ea4000c1e1900 */
[----:B--2---:R-:W-:-:S04]  /*44a0*/  I2FP.F32.U32 R0, R4 ;  /* 0x0000000400007245 */ /* 0x004fc80000201000 */
[----:B------:R-:W-:-:S04]  /*44b0*/  F2FP.BF16.F32.PACK_AB R0, RZ, R0 ;  /* 0x00000000ff00723e */ /* 0x000fc800000010ff */
[----:B------:R-:W-:-:S07]  /*44c0*/  PRMT R3, R0, 0x7610, R3 ;  /* 0x0000761000037816 */ /* 0x000fce0000000003 */
.L_x_1967:
[----:B------:R-:W-:Y:S05]  /*44d0*/  BSYNC.RECONVERGENT B6 ;  /* 0x0000000000067941 */ /* 0x000fea0003800200 */
.L_x_1966:
[----:B------:R-:W2:Y:S01]  /*44e0*/  LDC.U16 R0, c[0x0][0x386] ;  /* 0x0000e180ff007b82 */ /* 0x000ea20000000400 */
[----:B------:R-:W-:Y:S01]  /*44f0*/  ISETP.GE.AND P0, PT, R25, R16, PT ;  /* 0x000000101900720c */ /* 0x000fe20003f06270 */
[----:B------:R-:W-:-:S12]  /*4500*/  BSSY.RECONVERGENT B1, `(.L_x_2000) ;  /* 0x0000048000017945 */ /* 0x000fd80003800200 */
[----:B------:R-:W-:Y:S05]  /*4510*/  @P0 BRA `(.L_x_2001) ;  /* 0x0000000400180947 */ /* 0x000fea0003800000 */
[----:B-----5:R-:W-:Y:S01]  /*4520*/  IMAD.U32 R18, R18, 0x10000, RZ ;  /* 0x0001000012127824 */ /* 0x020fe200078e00ff */
[----:B------:R-:W-:Y:S01]  /*4530*/  BSSY.RECONVERGENT B0, `(.L_x_2002) ;  /* 0x0000040000007945 */ /* 0x000fe20003800200 */
[----:B012---:R-:W-:Y:S02]  /*4540*/  IMAD.U32 R5, R0, 0x10000, RZ ;  /* 0x0001000000057824 */ /* 0x007fe400078e00ff */
        /* <DEDUP_REMOVED lines=29> */
.L_x_2006:
[----:B------:R-:W-:Y:S05]  /*4720*/  BSYNC.RECONVERGENT B2 ;  /* 0x0000000000027941 */ /* 0x000fea0003800200 */
.L_x_2005:
[----:B------:R-:W-:Y:S01]  /*4730*/  FFMA.FTZ R7, -R4, R6, R7 ;  /* 0x0000000604077223 */ /* 0x000fe20000010107 */
[----:B------:R-:W-:Y:S06]  /*4740*/  BRA `(.L_x_2003) ;  /* 0x0000000000787947 */ /* 0x000fec0003800000 */
.L_x_2004:
        /* <DEDUP_REMOVED lines=14> */
.L_x_2009:
        /* <DEDUP_REMOVED lines=13> */
.L_x_2008:
[----:B------:R-:W-:Y:S05]  /*4900*/  BSYNC.RECONVERGENT B2 ;  /* 0x0000000000027941 */ /* 0x000fea0003800200 */
.L_x_2007:
[----:B0-----:R-:W-:-:S04]  /*4910*/  FMUL.FTZ R4, R7, 1.1920928955078125e-07 ;  /* 0x3400000007047820 */ /* 0x001fc80000410000 */
[----:B------:R-:W-:-:S07]  /*4920*/  FMUL.FTZ R7, R11, R4 ;  /* 0x000000040b077220 */ /* 0x000fce0000410000 */
.L_x_2003:
[----:B------:R-:W-:Y:S05]  /*4930*/  BSYNC.RECONVERGENT B0 ;  /* 0x0000000000007941 */ /* 0x000fea0003800200 */
.L_x_2002:
[C---:B------:R-:W-:Y:S02]  /*4940*/  FSETP.NAN.FTZ.AND P0, PT, |R7|.reuse, |R7|, PT ;  /* 0x400000070700720b */ /* 0x040fe40003f18200 */
[----:B------:R-:W-:-:S04]  /*4950*/  LOP3.LUT R18, R7, 0x80000000, R18, 0xb8, !PT ;  /* 0x8000000007127812 */ /* 0x000fc800078eb812 */
[----:B------:R-:W-:-:S06]  /*4960*/  FSEL R5, R7, R18, P0 ;  /* 0x0000001207057208 */ /* 0x000fcc0000000000 */
[----:B------:R-:W3:Y:S02]  /*4970*/  F2F.BF16.F32 R5, R5 ;  /* 0x0000000500057304 */ /* 0x000ee40000202000 */
.L_x_2001:
[----:B------:R-:W-:Y:S05]  /*4980*/  BSYNC.RECONVERGENT B1 ;  /* 0x0000000000017941 */ /* 0x000fea0003800200 */
.L_x_2000:
[----:B------:R-:W-:Y:S01]  /*4990*/  VIADD R23, R25, 0x80 ;  /* 0x0000008019177836 */ /* 0x000fe20000000000 */
[----:B------:R-:W-:Y:S04]  /*49a0*/  BSSY.RECONVERGENT B1, `(.L_x_2010) ;  /* 0x0000049000017945 */ /* 0x000fe80003800200 */
[----:B------:R-:W-:-:S13]  /*49b0*/  ISETP.GE.AND P0, PT, R23, R16, PT ;  /* 0x000000101700720c */ /* 0x000fda0003f06270 */
[----:B------:R-:W-:Y:S05]  /*49c0*/  @P0 BRA `(.L_x_2011) ;  /* 0x0000000400180947 */ /* 0x000fea0003800000 */
[----:B-----5:R-:W-:Y:S01]  /*49d0*/  IMAD.U32 R17, R17, 0x10000, RZ ;  /* 0x0001000011117824 */ /* 0x020fe200078e00ff */
[----:B------:R-:W-:Y:S01]  /*49e0*/  BSSY.RECONVERGENT B0, `(.L_x_2012) ;  /* 0x0000040000007945 */ /* 0x000fe20003800200 */
[----:B--2---:R-:W-:Y:S02]  /*49f0*/  IMAD.U32 R9, R0, 0x10000, RZ ;  /* 0x0001000000097824 */ /* 0x004fe400078e00ff */
        /* <DEDUP_REMOVED lines=26> */
.L_x_2017:
[----:B------:R-:W-:Y:S01]  /*4ba0*/  FSETP.GEU.FTZ.AND P0, PT, R8, -R11, PT ;  /* 0x8000000b0800720b */ /* 0x000fe20003f1e000 */
[----:B------:R-:W-:-:S12]  /*4bb0*/  FADD.FTZ R7, R7, -1 ;  /* 0xbf80000007077421 */ /* 0x000fd80000010000 */
[----:B------:R-:W-:-:S07]  /*4bc0*/  @!P0 FADD.FTZ R7, R7, -1 ;  /* 0xbf80000007078421 */ /* 0x000fce0000010000 */
.L_x_2016:
[----:B------:R-:W-:Y:S05]  /*4bd0*/  BSYNC.RECONVERGENT B2 ;  /* 0x0000000000027941 */ /* 0x000fea0003800200 */
.L_x_2015:
[----:B------:R-:W-:Y:S01]  /*4be0*/  FFMA.FTZ R4, -R11, R7, R4 ;  /* 0x000000070b047223 */ /* 0x000fe20000010104 */
[----:B------:R-:W-:Y:S06]  /*4bf0*/  BRA `(.L_x_2013) ;  /* 0x0000000000787947 */ /* 0x000fec0003800000 */
.L_x_2014:
        /* <DEDUP_REMOVED lines=14> */
.L_x_2020:
        /* <DEDUP_REMOVED lines=13> */
.L_x_2019:
[----:B------:R-:W-:Y:S05]  /*4db0*/  BSYNC.RECONVERGENT B2 ;  /* 0x0000000000027941 */ /* 0x000fea0003800200 */
.L_x_2018:
[----:B------:R-:W-:-:S04]  /*4dc0*/  FMUL.FTZ R7, R4, 1.1920928955078125e-07 ;  /* 0x3400000004077820 */ /* 0x000fc80000410000 */
[----:B------:R-:W-:-:S07]  /*4dd0*/  FMUL.FTZ R4, R10, R7 ;  /* 0x000000070a047220 */ /* 0x000fce0000410000 */
.L_x_2013:
[----:B------:R-:W-:Y:S05]  /*4de0*/  BSYNC.RECONVERGENT B0 ;  /* 0x0000000000007941 */ /* 0x000fea0003800200 */
.L_x_2012:
[C---:B------:R-:W-:Y:S02]  /*4df0*/  FSETP.NAN.FTZ.AND P0, PT, |R4|.reuse, |R4|, PT ;  /* 0x400000040400720b */ /* 0x040fe40003f18200 */
[----:B------:R-:W-:-:S04]  /*4e00*/  LOP3.LUT R17, R4, 0x80000000, R17, 0xb8, !PT ;  /* 0x8000000004117812 */ /* 0x000fc800078eb811 */
[----:B------:R-:W-:-:S04]  /*4e10*/  FSEL R17, R4, R17, P0 ;  /* 0x0000001104117208 */ /* 0x000fc80000000000 */
[----:B------:R4:W1:Y:S03]  /*4e20*/  F2F.BF16.F32 R22, R17 ;  /* 0x0000001100167304 */ /* 0x0008660000202000 */
.L_x_2011:
[----:B------:R-:W-:Y:S05]  /*4e30*/  BSYNC.RECONVERGENT B1 ;  /* 0x0000000000017941 */ /* 0x000fea0003800200 */
.L_x_2010:
        /* <DEDUP_REMOVED lines=33> */
.L_x_2028:
[----:B------:R-:W-:Y:S01]  /*5050*/  FSETP.GEU.FTZ.AND P0, PT, R8, -R11, PT ;  /* 0x8000000b0800720b */ /* 0x000fe20003f1e000 */
[----:B------:R-:W-:-:S12]  /*5060*/  FADD.FTZ R7, R7, -1 ;  /* 0xbf80000007077421 */ /* 0x000fd80000010000 */
[----:B------:R-:W-:-:S07]  /*5070*/  @!P0 FADD.FTZ R7, R7, -1 ;  /* 0xbf80000007078421 */ /* 0x000fce0000010000 */
.L_x_2027:
[----:B------:R-:W-:Y:S05]  /*5080*/  BSYNC.RECONVERGENT B2 ;  /* 0x0000000000027941 */ /* 0x000fea0003800200 */
.L_x_2026:
[----:B------:R-:W-:Y:S01]  /*5090*/  FFMA.FTZ R4, -R11, R7, R4 ;  /* 0x000000070b047223 */ /* 0x000fe20000010104 */
[----:B------:R-:W-:Y:S06]  /*50a0*/  BRA `(.L_x_2024) ;  /* 0x0000000000787947 */ /* 0x000fec0003800000 */
.L_x_2025:
        /* <DEDUP_REMOVED lines=14> */
.L_x_2031:
        /* <DEDUP_REMOVED lines=13> */
.L_x_2030:
[----:B------:R-:W-:Y:S05]  /*5260*/  BSYNC.RECONVERGENT B2 ;  /* 0x0000000000027941 */ /* 0x000fea0003800200 */
.L_x_2029:
[----:B------:R-:W-:-:S04]  /*5270*/  FMUL.FTZ R7, R4, 1.1920928955078125e-07 ;  /* 0x3400000004077820 */ /* 0x000fc80000410000 */
[----:B------:R-:W-:-:S07]  /*5280*/  FMUL.FTZ R4, R10, R7 ;  /* 0x000000070a047220 */ /* 0x000fce0000410000 */
.L_x_2024:
[----:B------:R-:W-:Y:S05]  /*5290*/  BSYNC.RECONVERGENT B0 ;  /* 0x0000000000007941 */ /* 0x000fea0003800200 */
.L_x_2023:
[C---:B------:R-:W-:Y:S02]  /*52a0*/  FSETP.NAN.FTZ.AND P0, PT, |R4|.reuse, |R4|, PT ;  /* 0x400000040400720b */ /* 0x040fe40003f18200 */
[----:B------:R-:W-:-:S04]  /*52b0*/  LOP3.LUT R19, R4, 0x80000000, R19, 0xb8, !PT ;  /* 0x8000000004137812 */ /* 0x000fc800078eb813 */
[----:B----4-:R-:W-:-:S06]  /*52c0*/  FSEL R17, R4, R19, P0 ;  /* 0x0000001304117208 */ /* 0x010fcc0000000000 */
[----:B------:R-:W1:Y:S02]  /*52d0*/  F2F.BF16.F32 R17, R17 ;  /* 0x0000001100117304 */ /* 0x000e640000202000 */
.L_x_2022:
[----:B------:R-:W-:Y:S05]  /*52e0*/  BSYNC.RECONVERGENT B1 ;  /* 0x0000000000017941 */ /* 0x000fea0003800200 */
.L_x_2021:
[----:B------:R-:W-:Y:S01]  /*52f0*/  VIADD R7, R25, 0x180 ;  /* 0x0000018019077836 */ /* 0x000fe20000000000 */
[----:B------:R-:W-:Y:S04]  /*5300*/  BSSY.RECONVERGENT B1, `(.L_x_2032) ;  /* 0x0000049000017945 */ /* 0x000fe80003800200 */
[----:B------:R-:W-:-:S13]  /*5310*/  ISETP.GE.AND P0, PT, R7, R16, PT ;  /* 0x000000100700720c */ /* 0x000fda0003f06270 */
[----:B------:R-:W-:Y:S05]  /*5320*/  @P0 BRA `(.L_x_2033) ;  /* 0x0000000400180947 */ /* 0x000fea0003800000 */
[----:B-----5:R-:W-:Y:S01]  /*5330*/  IMAD.U32 R3, R3, 0x10000, RZ ;  /* 0x0001000003037824 */ /* 0x020fe200078e00ff */
[----:B------:R-:W-:Y:S01]  /*5340*/  BSSY.RECONVERGENT B0, `(.L_x_2034) ;  /* 0x0000040000007945 */ /* 0x000fe20003800200 */
[----:B--2---:R-:W-:Y:S02]  /*5350*/  IMAD.U32 R9, R0, 0x10000, RZ ;  /* 0x0001000000097824 */ /* 0x004fe400078e00ff */
[----:B------:R-:W-:-:S03]  /*5360*/  FADD.FTZ R0, |R3|, -RZ ;  /* 0x800000ff03007221 */ /* 0x000fc60000010200 */
[----:B------:R-:W-:-:S13]  /*5370*/  FSETP.GEU.FTZ.AND P0, PT, |R3|, |R9|, PT ;  /* 0x400000090300720b */ /* 0x000fda0003f1e200 */
[----:B------:R-:W-:Y:S05]  /*5380*/  @!P0 BRA `(.L_x_2035) ;  /* 0x0000000000ec8947 */ /* 0x000fea0003800000 */
[----:B------:R-:W-:-:S05]  /*5390*/  FMUL.FTZ R7, |R9|, 8388608 ;  /* 0x4b00000009077820 */ /* 0x000fca0000410200 */
[----:B------:R-:W-:-:S13]  /*53a0*/  FSETP.GTU.FTZ.AND P0, PT, R0, R7, PT ;  /* 0x000000070000720b */ /* 0x000fda0003f1c000 */
[----:B------:R-:W-:Y:S05]  /*53b0*/  @P0 BRA `(.L_x_2036) ;  /* 0x0000000000680947 */ /* 0x000fea0003800000 */
[----:B0-----:R-:W-:Y:S01]  /*53c0*/  FADD.FTZ R11, |R9|, -RZ ;  /* 0x800000ff090b7221 */ /* 0x001fe20000010200 */
        /* <DEDUP_REMOVED lines=19> */
.L_x_2039:
[----:B------:R-:W-:Y:S01]  /*5500*/  FSETP.GEU.FTZ.AND P0, PT, R6, -R11, PT ;  /* 0x8000000b0600720b */ /* 0x000fe20003f1e000 */
[----:B------:R-:W-:-:S12]  /*5510*/  FADD.FTZ R7, R7, -1 ;  /* 0xbf80000007077421 */ /* 0x000fd80000010000 */
[----:B------:R-:W-:-:S07]  /*5520*/  @!P0 FADD.FTZ R7, R7, -1 ;  /* 0xbf80000007078421 */ /* 0x000fce0000010000 */
.L_x_2038:
[----:B------:R-:W-:Y:S05]  /*5530*/  BSYNC.RECONVERGENT B2 ;  /* 0x0000000000027941 */ /* 0x000fea0003800200 */
.L_x_2037:
[----:B------:R-:W-:Y:S01]  /*5540*/  FFMA.FTZ R0, -R11, R7, R0 ;  /* 0x000000070b007223 */ /* 0x000fe20000010100 */
[----:B------:R-:W-:Y:S06]  /*5550*/  BRA `(.L_x_2035) ;  /* 0x0000000000787947 */ /* 0x000fec0003800000 */
.L_x_2036:
[----:B0-----:R-:W-:Y:S01]  /*5560*/  LOP3.LUT R11, R7, 0xff800000, RZ, 0xc0, !PT ;  /* 0xff800000070b7812 */ /* 0x001fe200078ec0ff */
[----:B------:R-:W-:Y:S01]  /*5570*/  BSSY.RECONVERGENT B2, `(.L_x_2040) ;  /* 0x000001a000027945 */ /* 0x000fe20003800200 */
[C---:B------:R-:W-:Y:S02]  /*5580*/  ISETP.GT.U32.AND P0, PT, R0.reuse, 0x7f7fffff, PT ;  /* 0x7f7fffff0000780c */ /* 0x040fe40003f04070 */
[C---:B-1----:R-:W-:Y:S02]  /*5590*/  IADD3 R4, PT, PT, R0.reuse, 0xb800000, -R11 ;  /* 0x0b80000000047810 */ /* 0x042fe40007ffe80b */
        /* <DEDUP_REMOVED lines=10> */
.L_x_2042:
        /* <DEDUP_REMOVED lines=13> */
.L_x_2041:
[----:B------:R-:W-:Y:S05]  /*5710*/  BSYNC.RECONVERGENT B2 ;  /* 0x0000000000027941 */ /* 0x000fea0003800200 */
.L_x_2040:
[----:B------:R-:W-:-:S04]  /*5720*/  FMUL.FTZ R7, R0, 1.1920928955078125e-07 ;  /* 0x3400000000077820 */ /* 0x000fc80000410000 */
[----:B------:R-:W-:-:S07]  /*5730*/  FMUL.FTZ R0, R8, R7 ;  /* 0x0000000708007220 */ /* 0x000fce0000410000 */
.L_x_2035:
[----:B------:R-:W-:Y:S05]  /*5740*/  BSYNC.RECONVERGENT B0 ;  /* 0x0000000000007941 */ /* 0x000fea0003800200 */
.L_x_2034:
[C---:B------:R-:W-:Y:S02]  /*5750*/  FSETP.NAN.FTZ.AND P0, PT, |R0|.reuse, |R0|, PT ;  /* 0x400000000000720b */ /* 0x040fe40003f18200 */
[----:B------:R-:W-:-:S04]  /*5760*/  LOP3.LUT R3, R0, 0x80000000, R3, 0xb8, !PT ;  /* 0x8000000000037812 */ /* 0x000fc800078eb803 */
[----:B------:R-:W-:-:S04]  /*5770*/  FSEL R3, R0, R3, P0 ;  /* 0x0000000300037208 */ /* 0x000fc80000000000 */
[----:B------:R2:W0:Y:S03]  /*5780*/  F2F.BF16.F32 R18, R3 ;  /* 0x0000000300127304 */ /* 0x0004260000202000 */
.L_x_2033:
[----:B------:R-:W-:Y:S05]  /*5790*/  BSYNC.RECONVERGENT B1 ;  /* 0x0000000000017941 */ /* 0x000fea0003800200 */
.L_x_2032:
[----:B-----5:R-:W0:Y:S01]  /*57a0*/  LDC.U8 R19, c[0x0][0x3a4] ;  /* 0x0000e900ff137b82 */ /* 0x020e220000000000 */
[----:B------:R-:W-:Y:S01]  /*57b0*/  ISETP.GE.AND P0, PT, R25, R16, PT ;  /* 0x000000101900720c */ /* 0x000fe20003f06270 */
[----:B------:R-:W-:Y:S04]  /*57c0*/  BSSY.RECONVERGENT B7, `(.L_x_2043) ;  /* 0x0000302000077945 */ /* 0x000fe80003800200 */
[----:B------:R-:W-:Y:S08]  /*57d0*/  BSSY.RELIABLE B6, `(.L_x_2044) ;  /* 0x000020a000067945 */ /* 0x000ff00003800100 */
[----:B------:R-:W-:Y:S05]  /*57e0*/  @P0 BRA `(.L_x_2045) ;  /* 0x0000002000140947 */ /* 0x000fea0003800000 */
[----:B------:R-:W5:Y:S01]  /*57f0*/  LDCU UR4, c[0x0][0x3a8] ;  /* 0x00007500ff0477ac */ /* 0x000f620008000800 */
[----:B------:R-:W3:Y:S01]  /*5800*/  LDC.64 R8, c[0x0][0x388] ;  /* 0x0000e200ff087b82 */ /* 0x000ee20000000a00 */
[----:B--2---:R-:W-:Y:S01]  /*5810*/  IMAD R0, R2, 0x200, R25 ;  /* 0x0000020002007824 */ /* 0x004fe200078e0219 */
[----:B01----:R-:W-:-:S03]  /*5820*/  PRMT R4, R19, 0x9910, RZ ;  /* 0x0000991013047816 */ /* 0x003fc600000000ff */
[----:B-----5:R-:W-:Y:S02]  /*5830*/  IMAD R3, R0, UR4, RZ ;  /* 0x0000000400037c24 */ /* 0x020fe4000f8e02ff */
[----:B------:R-:W-:-:S05]  /*5840*/  IMAD.MOV.U32 R0, RZ, RZ, R4 ;  /* 0x000000ffff007224 */ /* 0x000fca00078e0004 */
[----:B------:R-:W-:Y:S02]  /*5850*/  ISETP.GT.AND P0, PT, R0, 0x9, PT ;  /* 0x000000090000780c */ /* 0x000fe40003f04270 */
[----:B---3--:R-:W-:-:S05]  /*5860*/  IADD3 R8, P1, PT, R3, R8, RZ ;  /* 0x0000000803087210 */ /* 0x008fca0007f3e0ff */
        /* <DEDUP_REMOVED lines=10> */
[----:B------:R-:W-:Y:S02]  /*5910*/  IMAD.U32 R5, R5, 0x10000, RZ ;  /* 0x0001000005057824 */ /* 0x000fe400078e00ff */
[----:B------:R-:W-:-:S04]  /*5920*/  IMAD.MOV.U32 R25, RZ, RZ, R23 ;  /* 0x000000ffff197224 */ /* 0x000fc800078e0017 */
[----:B------:R-:W0:Y:S02]  /*5930*/  F2I.FTZ.TRUNC.NTZ R5, R5 ;  /* 0x0000000500057305 */ /* 0x000e24000021f100 */
[----:B0-----:R0:W-:Y:S01]  /*5940*/  STG.E.U8 desc[UR36][R8.64], R5 ;  /* 0x0000000508007986 */ /* 0x0011e2000c101124 */
[----:B------:R-:W-:Y:S05]  /*5950*/  BRA `(.L_x_2051) ;  /* 0x0000000c00d47947 */ /* 0x000fea0003800000 */
.L_x_2049:
[----:B------:R-:W-:Y:S02]  /*5960*/  IMAD.U32 R5, R5, 0x10000, RZ ;  /* 0x0001000005057824 */ /* 0x000fe400078e00ff */
[----:B------:R-:W-:-:S04]  /*5970*/  IMAD.MOV.U32 R25, RZ, RZ, R23 ;  /* 0x000000ffff197224 */ /* 0x000fc800078e0017 */
[----:B------:R-:W0:Y:S02]  /*5980*/  F2I.S64.TRUNC R4, R5 ;  /* 0x0000000500047311 */ /* 0x000e24000020d900 */
[----:B0-----:R0:W-:Y:S01]  /*5990*/  STG.E.U8 desc[UR36][R8.64], R4 ;  /* 0x0000000408007986 */ /* 0x0011e2000c101124 */
[----:B------:R-:W-:Y:S05]  /*59a0*/  BRA `(.L_x_2051) ;  /* 0x0000000c00c07947 */ /* 0x000fea0003800000 */
.L_x_2048:
[----:B------:R-:W-:-:S13]  /*59b0*/  ISETP.NE.AND P0, PT, R0, 0x2, PT ;  /* 0x000000020000780c */ /* 0x000fda0003f05270 */
[----:B------:R-:W-:Y:S05]  /*59c0*/  @!P0 BRA `(.L_x_2052) ;  /* 0x0000000000388947 */ /* 0x000fea0003800000 */
[----:B------:R-:W-:-:S13]  /*59d0*/  ISETP.NE.AND P0, PT, R0, 0x3, PT ;  /* 0x000000030000780c */ /* 0x000fda0003f05270 */
[----:B------:R-:W-:Y:S05]  /*59e0*/  @!P0 BRA `(.L_x_2053) ;  /* 0x00000000001c8947 */ /* 0x000fea0003800000 */
[----:B------:R-:W-:-:S13]  /*59f0*/  ISETP.NE.AND P0, PT, R0, 0x4, PT ;  /* 0x000000040000780c */ /* 0x000fda0003f05270 */
[----:B------:R-:W-:Y:S05]  /*5a00*/  @P0 BRA `(.L_x_2050) ;  /* 0x0000000800f80947 */ /* 0x000fea0003800000 */
[----:B------:R-:W-:Y:S02]  /*5a10*/  IMAD.U32 R5, R5, 0x10000, RZ ;  /* 0x0001000005057824 */ /* 0x000fe400078e00ff */
[----:B------:R-:W-:-:S04]  /*5a20*/  IMAD.MOV.U32 R25, RZ, RZ, R23 ;  /* 0x000000ffff197224 */ /* 0x000fc800078e0017 */
[----:B------:R-:W0:Y:S02]  /*5a30*/  F2I.S64.TRUNC R4, R5 ;  /* 0x0000000500047311 */ /* 0x000e24000020d900 */
[----:B0-----:R0:W-:Y:S01]  /*5a40*/  STG.E.64 desc[UR36][R8.64], R4 ;  /* 0x0000000408007986 */ /* 0x0011e2000c101b24 */
[----:B------:R-:W-:Y:S05]  /*5a50*/  BRA `(.L_x_2051) ;  /* 0x0000000c00947947 */ /* 0x000fea0003800000 */
.L_x_2053:
[----:B------:R-:W-:Y:S02]  /*5a60*/  IMAD.U32 R5, R5, 0x10000, RZ ;  /* 0x0001000005057824 */ /* 0x000fe400078e00ff */
[----:B------:R-:W-:-:S04]  /*5a70*/  IMAD.MOV.U32 R25, RZ, RZ, R23 ;  /* 0x000000ffff197224 */ /* 0x000fc800078e0017 */
[----:B------:R-:W0:Y:S02]  /*5a80*/  F2I.FTZ.TRUNC.NTZ R5, R5 ;  /* 0x0000000500057305 */ /* 0x000e24000021f100 */
[----:B0-----:R0:W-:Y:S01]  /*5a90*/  STG.E desc[UR36][R8.64], R5 ;  /* 0x0000000508007986 */ /* 0x0011e2000c101924 */
[----:B------:R-:W-:Y:S05]  /*5aa0*/  BRA `(.L_x_2051) ;  /* 0x0000000c00807947 */ /* 0x000fea0003800000 */
.L_x_2052:
[----:B------:R-:W-:Y:S02]  /*5ab0*/  IMAD.U32 R5, R5, 0x10000, RZ ;  /* 0x0001000005057824 */ /* 0x000fe400078e00ff */
[----:B------:R-:W-:-:S04]  /*5ac0*/  IMAD.MOV.U32 R25, RZ, RZ, R23 ;  /* 0x000000ffff197224 */ /* 0x000fc800078e0017 */
[----:B------:R-:W0:Y:S02]  /*5ad0*/  F2I.FTZ.TRUNC.NTZ R5, R5 ;  /* 0x0000000500057305 */ /* 0x000e24000021f100 */
[----:B0-----:R0:W-:Y:S01]  /*5ae0*/  STG.E.U16 desc[UR36][R8.64], R5 ;  /* 0x0000000508007986 */ /* 0x0011e2000c101524 */
[----:B------:R-:W-:Y:S05]  /*5af0*/  BRA `(.L_x_2051) ;  /* 0x0000000c006c7947 */ /* 0x000fea0003800000 */
.L_x_2047:
[----:B------:R-:W-:-:S13]  /*5b00*/  ISETP.GT.AND P0, PT, R0, 0x6, PT ;  /* 0x000000060000780c */ /* 0x000fda0003f04270 */
[----:B------:R-:W-:Y:S05]  /*5b10*/  @P0 BRA `(.L_x_2054) ;  /* 0x0000000000340947 */ /* 0x000fea0003800000 */
[----:B------:R-:W-:-:S13]  /*5b20*/  ISETP.NE.AND P0, PT, R0, 0x5, PT ;  /* 0x000000050000780c */ /* 0x000fda0003f05270 */
[----:B------:R-:W-:Y:S05]  /*5b30*/  @!P0 BRA `(.L_x_2055) ;  /* 0x0000000000188947 */ /* 0x000fea0003800000 */
[----:B------:R-:W-:-:S13]  /*5b40*/  ISETP.NE.AND P0, PT, R0, 0x6, PT ;  /* 0x000000060000780c */ /* 0x000fda0003f05270 */
[----:B------:R-:W-:Y:S05]  /*5b50*/  @P0 BRA `(.L_x_2050) ;  /* 0x0000000800a40947 */ /* 0x000fea0003800000 */
[----:B------:R-:W-:Y:S02]  /*5b60*/  IMAD.U32 R5, R5, 0x10000, RZ ;  /* 0x0001000005057824 */ /* 0x000fe400078e00ff */
[----:B------:R-:W-:-:S03]  /*5b70*/  IMAD.MOV.U32 R25, RZ, RZ, R23 ;  /* 0x000000ffff197224 */ /* 0x000fc600078e0017 */
[----:B------:R0:W-:Y:S01]  /*5b80*/  STG.E desc[UR36][R8.64], R5 ;  /* 0x0000000508007986 */ /* 0x0001e2000c101924 */
[----:B------:R-:W-:Y:S05]  /*5b90*/  BRA `(.L_x_2051) ;  /* 0x0000000c00447947 */ /* 0x000fea0003800000 */
.L_x_2055:
[----:B------:R-:W-:Y:S02]  /*5ba0*/  IMAD.U32 R0, R5, 0x10000, RZ ;  /* 0x0001000005007824 */ /* 0x000fe400078e00ff */
[----:B------:R-:W-:-:S03]  /*5bb0*/  IMAD.MOV.U32 R25, RZ, RZ, R23 ;  /* 0x000000ffff197224 */ /* 0x000fc600078e0017 */
[----:B------:R-:W-:-:S05]  /*5bc0*/  F2FP.F16.F32.PACK_AB R0, RZ, R0 ;  /* 0x00000000ff00723e */ /* 0x000fca00000000ff */
[----:B------:R0:W-:Y:S01]  /*5bd0*/  STG.E.U16 desc[UR36][R8.64], R0 ;  /* 0x0000000008007986 */ /* 0x0001e2000c101524 */
[----:B------:R-:W-:Y:S05]  /*5be0*/  BRA `(.L_x_2051) ;  /* 0x0000000c00307947 */ /* 0x000fea0003800000 */
.L_x_2054:
[----:B------:R-:W-:-:S13]  /*5bf0*/  ISETP.NE.AND P0, PT, R0, 0x7, PT ;  /* 0x000000070000780c */ /* 0x000fda0003f05270 */
[----:B------:R-:W-:Y:S05]  /*5c00*/  @!P0 BRA `(.L_x_2056) ;  /* 0x00000000003c8947 */ /* 0x000fea0003800000 */
[----:B------:R-:W-:-:S13]  /*5c10*/  ISETP.NE.AND P0, PT, R0, 0x8, PT ;  /* 0x000000080000780c */ /* 0x000fda0003f05270 */
[----:B------:R-:W-:Y:S05]  /*5c20*/  @!P0 BRA `(.L_x_2057) ;  /* 0x00000000001c8947 */ /* 0x000fea0003800000 */
[----:B------:R-:W-:-:S13]  /*5c30*/  ISETP.NE.AND P0, PT, R0, 0x9, PT ;  /* 0x000000090000780c */ /* 0x000fda0003f05270 */
[----:B------:R-:W-:Y:S05]  /*5c40*/  @P0 BRA `(.L_x_2050) ;  /* 0x0000000800680947 */ /* 0x000fea0003800000 */
[----:B------:R-:W-:Y:S02]  /*5c50*/  IMAD.U32 R4, R5, 0x10000, RZ ;  /* 0x0001000005047824 */ /* 0x000fe400078e00ff */
[----:B------:R-:W-:Y:S02]  /*5c60*/  IMAD.MOV.U32 R5, RZ, RZ, RZ ;  /* 0x000000ffff057224 */ /* 0x000fe400078e00ff */
[----:B------:R-:W-:-:S03]  /*5c70*/  IMAD.MOV.U32 R25, RZ, RZ, R23 ;  /* 0x000000ffff197224 */ /* 0x000fc600078e0017 */
[----:B------:R0:W-:Y:S01]  /*5c80*/  STG.E.64 desc[UR36][R8.64], R4 ;  /* 0x0000000408007986 */ /* 0x0001e2000c101b24 */
[----:B------:R-:W-:Y:S05]  /*5c90*/  BRA `(.L_x_2051) ;  /* 0x0000000c00047947 */ /* 0x000fea0003800000 */
.L_x_2057:
[----:B------:R-:W-:Y:S02]  /*5ca0*/  IMAD.U32 R5, R5, 0x10000, RZ ;  /* 0x0001000005057824 */ /* 0x000fe400078e00ff */
[----:B------:R-:W-:-:S03]  /*5cb0*/  IMAD.MOV.U32 R25, RZ, RZ, R23 ;  /* 0x000000ffff197224 */ /* 0x000fc600078e0017 */
[----:B------:R-:W-:-:S04]  /*5cc0*/  F2FP.F16.F32.PACK_AB R3, RZ, R5 ;  /* 0x00000005ff03723e */ /* 0x000fc800000000ff */
[----:B------:R-:W-:-:S05]  /*5cd0*/  PRMT R3, R3, 0x5410, RZ ;  /* 0x0000541003037816 */ /* 0x000fca00000000ff */
[----:B------:R0:W-:Y:S01]  /*5ce0*/  STG.E desc[UR36][R8.64], R3 ;  /* 0x0000000308007986 */ /* 0x0001e2000c101924 */
[----:B------:R-:W-:Y:S05]  /*5cf0*/  BRA `(.L_x_2051) ;  /* 0x0000000800ec7947 */ /* 0x000fea0003800000 */
.L_x_2056:
[----:B------:R-:W-:Y:S02]  /*5d00*/  IMAD.U32 R4, R5, 0x10000, RZ ;  /* 0x0001000005047824 */ /* 0x000fe400078e00ff */
[----:B------:R-:W-:Y:S02]  /*5d10*/  IMAD.MOV.U32 R25, RZ, RZ, R23 ;  /* 0x000000ffff197224 */ /* 0x000fe400078e0017 */
[----:B------:R-:W-:-:S06]  /*5d20*/  FMUL.FTZ R4, R4, 1 ;  /* 0x3f80000004047820 */ /* 0x000fcc0000410000 */
[----:B------:R-:W0:Y:S02]  /*5d30*/  F2F.F64.F32 R4, R4 ;  /* 0x0000000400047310 */ /* 0x000e240000201800 */
[----:B0-----:R0:W-:Y:S01]  /*5d40*/  STG.E.64 desc[UR36][R8.64], R4 ;  /* 0x0000000408007986 */ /* 0x0011e2000c101b24 */
[----:B------:R-:W-:Y:S05]  /*5d50*/  BRA `(.L_x_2051) ;  /* 0x0000000800d47947 */ /* 0x000fea0003800000 */
.L_x_2046:
        /* <DEDUP_REMOVED lines=10> */
[----:B------:R-:W-:-:S04]  /*5e00*/  FSETP.NEU.FTZ.AND P0, PT, R5, RZ, PT ;  /* 0x000000ff0500720b */ /* 0x000fc80003f1d000 */
[----:B------:R-:W-:-:S05]  /*5e10*/  SEL R3, RZ, 0x1, !P0 ;  /* 0x00000001ff037807 */ /* 0x000fca0004000000 */
[----:B------:R0:W-:Y:S01]  /*5e20*/  STG.E.U8 desc[UR36][R8.64], R3 ;  /* 0x0000000308007986 */ /* 0x0001e2000c101124 */
[----:B------:R-:W-:Y:S05]  /*5e30*/  BRA `(.L_x_2051) ;  /* 0x00000008009c7947 */ /* 0x000fea0003800000 */
.L_x_2060:
[----:B------:R-:W-:Y:S01]  /*5e40*/  IMAD.U32 R5, R5, 0x10000, RZ ;  /* 0x0001000005057824 */ /* 0x000fe200078e00ff */
[----:B------:R-:W-:Y:S01]  /*5e50*/  CS2R R6, SRZ ;  /* 0x0000000000067805 */ /* 0x000fe2000001ff00 */
[----:B------:R-:W-:Y:S02]  /*5e60*/  IMAD.MOV.U32 R25, RZ, RZ, R23 ;  /* 0x000000ffff197224 */ /* 0x000fe400078e0017 */
[----:B------:R-:W-:-:S06]  /*5e70*/  FMUL.FTZ R5, R5, 1 ;  /* 0x3f80000005057820 */ /* 0x000fcc0000410000 */
[----:B------:R-:W0:Y:S02]  /*5e80*/  F2F.F64.F32 R4, R5 ;  /* 0x0000000500047310 */ /* 0x000e240000201800 */
[----:B0-----:R0:W-:Y:S01]  /*5e90*/  STG.E.128 desc[UR36][R8.64], R4 ;  /* 0x0000000408007986 */ /* 0x0011e2000c101d24 */
[----:B------:R-:W-:Y:S05]  /*5ea0*/  BRA `(.L_x_2051) ;  /* 0x0000000800807947 */ /* 0x000fea0003800000 */
.L_x_2059:
[----:B------:R-:W-:-:S13]  /*5eb0*/  ISETP.NE.AND P0, PT, R0, 0xf, PT ;  /* 0x0000000f0000780c */ /* 0x000fda0003f05270 */
[----:B------:R-:W-:Y:S05]  /*5ec0*/  @!P0 BRA `(.L_x_2061) ;  /* 0x0000000000a88947 */ /* 0x000fea0003800000 */
[----:B------:R-:W-:-:S13]  /*5ed0*/  ISETP.NE.AND P0, PT, R0, 0x17, PT ;  /* 0x000000170000780c */ /* 0x000fda0003f05270 */
[----:B------:R-:W-:Y:S05]  /*5ee0*/  @!P0 BRA `(.L_x_2062) ;  /* 0x0000000000508947 */ /* 0x000fea0003800000 */
[----:B------:R-:W-:-:S13]  /*5ef0*/  ISETP.NE.AND P0, PT, R0, 0x18, PT ;  /* 0x000000180000780c */ /* 0x000fda0003f05270 */
[----:B------:R-:W-:Y:S05]  /*5f00*/  @P0 BRA `(.L_x_2050) ;  /* 0x0000000400b80947 */ /* 0x000fea0003800000 */
[----:B------:R-:W-:Y:S01]  /*5f10*/  IMAD.U32 R6, R5, 0x10000, RZ ;  /* 0x0001000005067824 */ /* 0x000fe200078e00ff */
        /* <DEDUP_REMOVED lines=12> */
.L_x_2064:
[----:B------:R-:W-:Y:S05]  /*5fe0*/  BSYNC.RECONVERGENT B0 ;  /* 0x0000000000007941 */ /* 0x000fea0003800200 */
.L_x_2063:
[----:B------:R-:W-:Y:S01]  /*5ff0*/  LOP3.LUT R5, R0, 0x80, R5, 0xf8, !PT ;  /* 0x0000008000057812 */ /* 0x000fe200078ef805 */
[----:B------:R-:W-:-:S04]  /*6000*/  IMAD.MOV.U32 R25, RZ, RZ, R23 ;  /* 0x000000ffff197224 */ /* 0x000fc800078e0017 */
[----:B------:R0:W-:Y:S01]  /*6010*/  STG.E.U8 desc[UR36][R8.64], R5 ;  /* 0x0000000508007986 */ /* 0x0001e2000c101124 */
[----:B------:R-:W-:Y:S05]  /*6020*/  BRA `(.L_x_2051) ;  /* 0x0000000800207947 */ /* 0x000fea0003800000 */
.L_x_2062:
[----:B------:R-:W-:Y:S01]  /*6030*/  IMAD.U32 R6, R5, 0x10000, RZ ;  /* 0x0001000005067824 */ /* 0x000fe200078e00ff */
        /* <DEDUP_REMOVED lines=14> */
.L_x_2066:
[----:B------:R-:W-:Y:S05]  /*6120*/  BSYNC.RECONVERGENT B0 ;  /* 0x0000000000007941 */ /* 0x000fea0003800200 */
.L_x_2065:
[----:B------:R-:W-:Y:S01]  /*6130*/  LOP3.LUT R5, R0, 0x80, R5, 0xf8, !PT ;  /* 0x0000008000057812 */ /* 0x000fe200078ef805 */
[----:B------:R-:W-:-:S04]  /*6140*/  IMAD.MOV.U32 R25, RZ, RZ, R23 ;  /* 0x000000ffff197224 */ /* 0x000fc800078e0017 */
[----:B------:R0:W-:Y:S01]  /*6150*/  STG.E.U8 desc[UR36][R8.64], R5 ;  /* 0x0000000508007986 */ /* 0x0001e2000c101124 */
[----:B------:R-:W-:Y:S05]  /*6160*/  BRA `(.L_x_2051) ;  /* 0x0000000400d07947 */ /* 0x000fea0003800000 */
.L_x_2061:
[----:B------:R0:W-:Y:S01]  /*6170*/  STG.E.U16 desc[UR36][R8.64], R5 ;  /* 0x0000000508007986 */ /* 0x0001e2000c101524 */
[----:B------:R-:W-:Y:S01]  /*6180*/  IMAD.MOV.U32 R25, RZ, RZ, R23 ;  /* 0x000000ffff197224 */ /* 0x000fe200078e0017 */
[----:B------:R-:W-:Y:S06]  /*6190*/  BRA `(.L_x_2051) ;  /* 0x0000000400c47947 */ /* 0x000fec0003800000 */
.L_x_2058:
        /* <DEDUP_REMOVED lines=10> */
[----:B------:R-:W0:Y:S02]  /*6240*/  F2I.FTZ.U32.TRUNC.NTZ R3, R3 ;  /* 0x0000000300037305 */ /* 0x000e24000021f000 */
[----:B0-----:R0:W-:Y:S01]  /*6250*/  STG.E.U16 desc[UR36][R8.64], R3 ;  /* 0x0000000308007986 */ /* 0x0011e2000c101524 */
[----:B------:R-:W-:Y:S05]  /*6260*/  BRA `(.L_x_2051) ;  /* 0x0000000400907947 */ /* 0x000fea0003800000 */
.L_x_2069:
[----:B------:R-:W-:Y:S01]  /*6270*/  IMAD.U32 R3, R5, 0x10000, RZ ;  /* 0x0001000005037824 */ /* 0x000fe200078e00ff */
        /* <DEDUP_REMOVED lines=12> */
.L_x_2072:
[----:B------:R-:W-:-:S04]  /*6340*/  SHF.R.U32.HI R0, RZ, 0x14, R3 ;  /* 0x00000014ff007819 */ /* 0x000fc80000011603 */
[----:B------:R-:W-:-:S04]  /*6350*/  LOP3.LUT R0, R0, 0x1, RZ, 0xc0, !PT ;  /* 0x0000000100007812 */ /* 0x000fc800078ec0ff */
[----:B------:R-:W-:-:S04]  /*6360*/  IADD3 R0, PT, PT, R3, 0x487ffff, R0 ;  /* 0x0487ffff03007810 */ /* 0x000fc80007ffe000 */
[----:B------:R-:W-:-:S04]  /*6370*/  SHF.R.U32.HI R0, RZ, 0x14, R0 ;  /* 0x00000014ff007819 */ /* 0x000fc80000011600 */
[----:B------:R-:W-:-:S07]  /*6380*/  LOP3.LUT R0, R0, 0xff, RZ, 0xc0, !PT ;  /* 0x000000ff00007812 */ /* 0x000fce00078ec0ff */
.L_x_2073:
[----:B------:R-:W-:-:S04]  /*6390*/  SHF.R.U32.HI R3, RZ, 0x18, R3 ;  /* 0x00000018ff037819 */ /* 0x000fc80000011603 */
[----:B------:R-:W-:-:S04]  /*63a0*/  LOP3.LUT R0, R0, 0x80, R3, 0xf8, !PT ;  /* 0x0000008000007812 */ /* 0x000fc800078ef803 */
[----:B------:R-:W-:-:S07]  /*63b0*/  PRMT R4, R0, 0x7610, R4 ;  /* 0x0000761000047816 */ /* 0x000fce0000000004 */
.L_x_2071:
[----:B------:R-:W-:Y:S05]  /*63c0*/  BSYNC.RECONVERGENT B0 ;  /* 0x0000000000007941 */ /* 0x000fea0003800200 */
.L_x_2070:
[----:B------:R0:W-:Y:S01]  /*63d0*/  STG.E.U8 desc[UR36][R8.64], R4 ;  /* 0x0000000408007986 */ /* 0x0001e2000c101124 */
[----:B------:R-:W-:Y:S01]  /*63e0*/  IMAD.MOV.U32 R25, RZ, RZ, R23 ;  /* 0x000000ffff197224 */ /* 0x000fe200078e0017 */
[----:B------:R-:W-:Y:S06]  /*63f0*/  BRA `(.L_x_2051) ;  /* 0x00000004002c7947 */ /* 0x000fec0003800000 */
.L_x_2068:
        /* <DEDUP_REMOVED lines=13> */
.L_x_2076:
[----:B------:R-:W-:-:S04]  /*64d0*/  SHF.R.U32.HI R0, RZ, 0x15, R3 ;  /* 0x00000015ff007819 */ /* 0x000fc80000011603 */
[----:B------:R-:W-:-:S04]  /*64e0*/  LOP3.LUT R0, R0, 0x1, RZ, 0xc0, !PT ;  /* 0x0000000100007812 */ /* 0x000fc800078ec0ff */
[----:B------:R-:W-:-:S04]  /*64f0*/  IADD3 R0, PT, PT, R3, 0x88fffff, R0 ;  /* 0x088fffff03007810 */ /* 0x000fc80007ffe000 */
[----:B------:R-:W-:-:S04]  /*6500*/  SHF.R.U32.HI R0, RZ, 0x15, R0 ;  /* 0x00000015ff007819 */ /* 0x000fc80000011600 */
[----:B------:R-:W-:-:S07]  /*6510*/  LOP3.LUT R0, R0, 0xff, RZ, 0xc0, !PT ;  /* 0x000000ff00007812 */ /* 0x000fce00078ec0ff */
.L_x_2077:
[----:B------:R-:W-:-:S04]  /*6520*/  SHF.R.U32.HI R3, RZ, 0x18, R3 ;  /* 0x00000018ff037819 */ /* 0x000fc80000011603 */
[----:B------:R-:W-:-:S04]  /*6530*/  LOP3.LUT R0, R0, 0x80, R3, 0xf8, !PT ;  /* 0x0000008000007812 */ /* 0x000fc800078ef803 */
[----:B------:R-:W-:-:S07]  /*6540*/  PRMT R4, R0, 0x7610, R4 ;  /* 0x0000761000047816 */ /* 0x000fce0000000004 */
.L_x_2075:
[----:B------:R-:W-:Y:S05]  /*6550*/  BSYNC.RECONVERGENT B0 ;  /* 0x0000000000007941 */ /* 0x000fea0003800200 */
.L_x_2074:
[----:B------:R3:W-:Y:S01]  /*6560*/  STG.E.U8 desc[UR36][R8.64], R4 ;  /* 0x0000000408007986 */ /* 0x0007e2000c101124 */
[----:B------:R-:W-:Y:S01]  /*6570*/  IMAD.MOV.U32 R25, RZ, RZ, R23 ;  /* 0x000000ffff197224 */ /* 0x000fe200078e0017 */
[----:B------:R-:W-:Y:S06]  /*6580*/  BRA `(.L_x_2051) ;  /* 0x0000000000c87947 */ /* 0x000fec0003800000 */
.L_x_2067:
[----:B------:R-:W-:-:S13]  /*6590*/  ISETP.NE.AND P0, PT, R0, 0x1c, PT ;  /* 0x0000001c0000780c */ /* 0x000fda0003f05270 */
[----:B------:R-:W-:Y:S05]  /*65a0*/  @!P0 BRA `(.L_x_2078) ;  /* 0x0000000000b08947 */ /* 0x000fea0003800000 */
[----:B------:R-:W-:-:S13]  /*65b0*/  ISETP.NE.AND P0, PT, R0, 0x1d, PT ;  /* 0x0000001d0000780c */ /* 0x000fda0003f05270 */
[----:B------:R-:W-:Y:S05]  /*65c0*/  @!P0 BRA `(.L_x_2079) ;  /* 0x0000000000948947 */ /* 0x000fea0003800000 */
[----:B------:R-:W-:-:S13]  /*65d0*/  ISETP.NE.AND P0, PT, R0, 0x2c, PT ;  /* 0x0000002c0000780c */ /* 0x000fda0003f05270 */
[----:B------:R-:W-:Y:S05]  /*65e0*/  @!P0 BRA `(.L_x_2080) ;  /* 0x0000000000488947 */ /* 0x000fea0003800000 */
.L_x_2050:
        /* <DEDUP_REMOVED lines=15> */
[----:B--2-4-:R-:W-:Y:S05]  /*66e0*/  CALL.ABS.NOINC R14 ;  /* 0x000000000e007343 */ /* 0x014fea0003c00000 */
.L_x_2081:
[----:B------:R-:W-:Y:S01]  /*66f0*/  IMAD.MOV.U32 R25, RZ, RZ, R23 ;  /* 0x000000ffff197224 */ /* 0x000fe200078e0017 */
[----:B------:R-:W-:Y:S06]  /*6700*/  BRA `(.L_x_2051) ;  /* 0x0000000000687947 */ /* 0x000fec0003800000 */
.L_x_2080:
[----:B------:R-:W-:Y:S02]  /*6710*/  IMAD.U32 R4, R5, 0x10000, RZ ;  /* 0x0001000005047824 */ /* 0x000fe400078e00ff */
        /* <DEDUP_REMOVED lines=16> */
.L_x_2079:
[----:B------:R-:W-:Y:S02]  /*6820*/  IMAD.U32 R5, R5, 0x10000, RZ ;  /* 0x0001000005057824 */ /* 0x000fe400078e00ff */
[----:B------:R-:W-:-:S04]  /*6830*/  IMAD.MOV.U32 R25, RZ, RZ, R23 ;  /* 0x000000ffff197224 */ /* 0x000fc800078e0017 */
[----:B------:R-:W0:Y:S02]  /*6840*/  F2I.U64.TRUNC R4, R5 ;  /* 0x0000000500047311 */ /* 0x000e24000020d800 */
[----:B0-----:R1:W-:Y:S01]  /*6850*/  STG.E.64 desc[UR36][R8.64], R4 ;  /* 0x0000000408007986 */ /* 0x0013e2000c101b24 */
[----:B------:R-:W-:Y:S05]  /*6860*/  BRA `(.L_x_2051) ;  /* 0x0000000000107947 */ /* 0x000fea0003800000 */
.L_x_2078:
[----:B------:R-:W-:Y:S02]  /*6870*/  IMAD.U32 R5, R5, 0x10000, RZ ;  /* 0x0001000005057824 */ /* 0x000fe400078e00ff */
[----:B------:R-:W-:-:S04]  /*6880*/  IMAD.MOV.U32 R25, RZ, RZ, R23 ;  /* 0x000000ffff197224 */ /* 0x000fc800078e0017 */
[----:B------:R-:W0:Y:S02]  /*6890*/  F2I.FTZ.U32.TRUNC.NTZ R5, R5 ;  /* 0x0000000500057305 */ /* 0x000e24000021f000 */
[----:B0-----:R0:W-:Y:S02]  /*68a0*/  STG.E desc[UR36][R8.64], R5 ;  /* 0x0000000508007986 */ /* 0x0011e4000c101924 */
.L_x_2051:
[----:B------:R-:W-:-:S13]  /*68b0*/  ISETP.GE.AND P0, PT, R25, R16, PT ;  /* 0x000000101900720c */ /* 0x000fda0003f06270 */
[----:B------:R-:W-:Y:S05]  /*68c0*/  @P0 BREAK.RELIABLE B6 ;  /* 0x0000000000060942 */ /* 0x000fea0003800100 */
[----:B------:R-:W-:Y:S05]  /*68d0*/  @P0 BRA `(.L_x_2082) ;  /* 0x0000001c00c00947 */ /* 0x000fea0003800000 */
        /* <DEDUP_REMOVED lines=20> */
[----:B0-----:R0:W-:Y:S01]  /*6a20*/  STG.E.U8 desc[UR36][R8.64], R3 ;  /* 0x0000000308007986 */ /* 0x0011e2000c101124 */
[----:B------:R-:W-:Y:S05]  /*6a30*/  BRA `(.L_x_2088) ;  /* 0x0000000c007c7947 */ /* 0x000fea0003800000 */
.L_x_2086:
[----:B------:R-:W-:-:S06]  /*6a40*/  IMAD.U32 R5, R22, 0x10000, RZ ;  /* 0x0001000016057824 */ /* 0x000fcc00078e00ff */
[----:B------:R-:W0:Y:S02]  /*6a50*/  F2I.S64.TRUNC R4, R5 ;  /* 0x0000000500047311 */ /* 0x000e24000020d900 */
[----:B0-----:R0:W-:Y:S01]  /*6a60*/  STG.E.U8 desc[UR36][R8.64], R4 ;  /* 0x0000000408007986 */ /* 0x0011e2000c101124 */
[----:B------:R-:W-:Y:S05]  /*6a70*/  BRA `(.L_x_2088) ;  /* 0x0000000c006c7947 */ /* 0x000fea0003800000 */
.L_x_2085:
        /* <DEDUP_REMOVED lines=10> */
.L_x_2090:
[----:B------:R-:W-:-:S04]  /*6b20*/  IMAD.U32 R22, R22, 0x10000, RZ ;  /* 0x0001000016167824 */ /* 0x000fc800078e00ff */
[----:B------:R-:W0:Y:S02]  /*6b30*/  F2I.FTZ.TRUNC.NTZ R3, R22 ;  /* 0x0000001600037305 */ /* 0x000e24000021f100 */
[----:B0-----:R0:W-:Y:S01]  /*6b40*/  STG.E desc[UR36][R8.64], R3 ;  /* 0x0000000308007986 */ /* 0x0011e2000c101924 */
[----:B------:R-:W-:Y:S05]  /*6b50*/  BRA `(.L_x_2088) ;  /* 0x0000000c00347947 */ /* 0x000fea0003800000 */
.L_x_2089:
[----:B------:R-:W-:-:S04]  /*6b60*/  IMAD.U32 R22, R22, 0x10000, RZ ;  /* 0x0001000016167824 */ /* 0x000fc800078e00ff */
[----:B------:R-:W0:Y:S02]  /*6b70*/  F2I.FTZ.TRUNC.NTZ R3, R22 ;  /* 0x0000001600037305 */ /* 0x000e24000021f100 */
[----:B0-----:R0:W-:Y:S01]  /*6b80*/  STG.E.U16 desc[UR36][R8.64], R3 ;  /* 0x0000000308007986 */ /* 0x0011e2000c101524 */
[----:B------:R-:W-:Y:S05]  /*6b90*/  BRA `(.L_x_2088) ;  /* 0x0000000c00247947 */ /* 0x000fea0003800000 */
.L_x_2084:
        /* <DEDUP_REMOVED lines=9> */
.L_x_2092:
[----:B------:R-:W-:-:S05]  /*6c30*/  IMAD.U32 R0, R22, 0x10000, RZ ;  /* 0x0001000016007824 */ /* 0x000fca00078e00ff */
[----:B------:R-:W-:-:S05]  /*6c40*/  F2FP.F16.F32.PACK_AB R0, RZ, R0 ;  /* 0x00000000ff00723e */ /* 0x000fca00000000ff */
[----:B------:R0:W-:Y:S01]  /*6c50*/  STG.E.U16 desc[UR36][R8.64], R0 ;  /* 0x0000000008007986 */ /* 0x0001e2000c101524 */
[----:B------:R-:W-:Y:S05]  /*6c60*/  BRA `(.L_x_2088) ;  /* 0x0000000800f07947 */ /* 0x000fea0003800000 */
.L_x_2091:
        /* <DEDUP_REMOVED lines=10> */
.L_x_2094:
[----:B------:R-:W-:-:S05]  /*6d10*/  IMAD.U32 R22, R22, 0x10000, RZ ;  /* 0x0001000016167824 */ /* 0x000fca00078e00ff */
[----:B------:R-:W-:-:S04]  /*6d20*/  F2FP.F16.F32.PACK_AB R3, RZ, R22 ;  /* 0x00000016ff03723e */ /* 0x000fc800000000ff */
[----:B------:R-:W-:-:S05]  /*6d30*/  PRMT R3, R3, 0x5410, RZ ;  /* 0x0000541003037816 */ /* 0x000fca00000000ff */
[----:B------:R0:W-:Y:S01]  /*6d40*/  STG.E desc[UR36][R8.64], R3 ;  /* 0x0000000308007986 */ /* 0x0001e2000c101924 */
[----:B------:R-:W-:Y:S05]  /*6d50*/  BRA `(.L_x_2088) ;  /* 0x0000000800b47947 */ /* 0x000fea0003800000 */
.L_x_2093:
[----:B------:R-:W-:-:S04]  /*6d60*/  IMAD.U32 R4, R22, 0x10000, RZ ;  /* 0x0001000016047824 */ /* 0x000fc800078e00ff */
[----:B------:R-:W-:-:S06]  /*6d70*/  FMUL.FTZ R4, R4, 1 ;  /* 0x3f80000004047820 */ /* 0x000fcc0000410000 */
[----:B------:R-:W0:Y:S02]  /*6d80*/  F2F.F64.F32 R4, R4 ;  /* 0x0000000400047310 */ /* 0x000e240000201800 */
[----:B0-----:R0:W-:Y:S01]  /*6d90*/  STG.E.64 desc[UR36][R8.64], R4 ;  /* 0x0000000408007986 */ /* 0x0011e2000c101b24 */
[----:B------:R-:W-:Y:S05]  /*6da0*/  BRA `(.L_x_2088) ;  /* 0x0000000800a07947 */ /* 0x000fea0003800000 */
.L_x_2083:
        /* <DEDUP_REMOVED lines=14> */
.L_x_2098:
        /* <DEDUP_REMOVED lines=17> */
.L_x_2101:
[----:B------:R-:W-:-:S04]  /*6fa0*/  SHF.R.U32.HI R3, RZ, 0x18, R5 ;  /* 0x00000018ff037819 */ /* 0x000fc80000011605 */
[----:B------:R-:W-:-:S04]  /*6fb0*/  LOP3.LUT R0, R0, 0x80, R3, 0xf8, !PT ;  /* 0x0000008000007812 */ /* 0x000fc800078ef803 */
[----:B------:R-:W-:-:S07]  /*6fc0*/  PRMT R4, R0, 0x7610, R4 ;  /* 0x0000761000047816 */ /* 0x000fce0000000004 */
.L_x_2100:
[----:B------:R-:W-:Y:S05]  /*6fd0*/  BSYNC.RECONVERGENT B0 ;  /* 0x0000000000007941 */ /* 0x000fea0003800200 */
.L_x_2099:
[----:B------:R0:W-:Y:S01]  /*6fe0*/  STG.E.U8 desc[UR36][R8.64], R4 ;  /* 0x0000000408007986 */ /* 0x0001e2000c101124 */
[----:B------:R-:W-:Y:S05]  /*6ff0*/  BRA `(.L_x_2088) ;  /* 0x00000008000c7947 */ /* 0x000fea0003800000 */
.L_x_2097:
        /* <DEDUP_REMOVED lines=17> */
.L_x_2104:
[----:B------:R-:W-:-:S04]  /*7110*/  SHF.R.U32.HI R3, RZ, 0x18, R5 ;  /* 0x00000018ff037819 */ /* 0x000fc80000011605 */
[----:B------:R-:W-:-:S04]  /*7120*/  LOP3.LUT R0, R0, 0x80, R3, 0xf8, !PT ;  /* 0x0000008000007812 */ /* 0x000fc800078ef803 */
[----:B------:R-:W-:-:S07]  /*7130*/  PRMT R4, R0, 0x7610, R4 ;  /* 0x0000761000047816 */ /* 0x000fce0000000004 */
.L_x_2103:
[----:B------:R-:W-:Y:S05]  /*7140*/  BSYNC.RECONVERGENT B0 ;  /* 0x0000000000007941 */ /* 0x000fea0003800200 */
.L_x_2102:
[----:B------:R0:W-:Y:S01]  /*7150*/  STG.E.U8 desc[UR36][R8.64], R4 ;  /* 0x0000000408007986 */ /* 0x0001e2000c101124 */
[----:B------:R-:W-:Y:S05]  /*7160*/  BRA `(.L_x_2088) ;  /* 0x0000000400b07947 */ /* 0x000fea0003800000 */
.L_x_2096:
        /* <DEDUP_REMOVED lines=22> */
.L_x_2106:
[----:B------:R-:W-:-:S06]  /*72d0*/  IMAD.U32 R4, R22, 0x10000, RZ ;  /* 0x0001000016047824 */ /* 0x000fcc00078e00ff */
[----:B------:R-:W0:Y:S02]  /*72e0*/  F2I.U64.TRUNC R4, R4 ;  /* 0x0000000400047311 */ /* 0x000e24000020d800 */
[----:B0-----:R0:W-:Y:S01]  /*72f0*/  STG.E.64 desc[UR36][R8.64], R4 ;  /* 0x0000000408007986 */ /* 0x0011e2000c101b24 */
[----:B------:R-:W-:Y:S05]  /*7300*/  BRA `(.L_x_2088) ;  /* 0x0000000400487947 */ /* 0x000fea0003800000 */
.L_x_2105:
[----:B------:R-:W-:-:S04]  /*7310*/  IMAD.U32 R22, R22, 0x10000, RZ ;  /* 0x0001000016167824 */ /* 0x000fc800078e00ff */
[----:B------:R-:W0:Y:S02]  /*7320*/  F2I.FTZ.U32.TRUNC.NTZ R3, R22 ;  /* 0x0000001600037305 */ /* 0x000e24000021f000 */
[----:B0-----:R0:W-:Y:S01]  /*7330*/  STG.E desc[UR36][R8.64], R3 ;  /* 0x0000000308007986 */ /* 0x0011e2000c101924 */
[----:B------:R-:W-:Y:S05]  /*7340*/  BRA `(.L_x_2088) ;  /* 0x0000000400387947 */ /* 0x000fea0003800000 */
.L_x_2095:
        /* <DEDUP_REMOVED lines=11> */
.L_x_2108:
[----:B------:R-:W-:Y:S01]  /*7400*/  IMAD.U32 R22, R22, 0x10000, RZ ;  /* 0x0001000016167824 */ /* 0x000fe200078e00ff */
[----:B------:R-:W-:-:S03]  /*7410*/  CS2R R6, SRZ ;  /* 0x0000000000067805 */ /* 0x000fc6000001ff00 */
[----:B------:R-:W-:-:S06]  /*7420*/  FMUL.FTZ R4, R22, 1 ;  /* 0x3f80000016047820 */ /* 0x000fcc0000410000 */
[----:B------:R-:W0:Y:S02]  /*7430*/  F2F.F64.F32 R4, R4 ;  /* 0x0000000400047310 */ /* 0x000e240000201800 */
[----:B0-----:R3:W-:Y:S01]  /*7440*/  STG.E.128 desc[UR36][R8.64], R4 ;  /* 0x0000000408007986 */ /* 0x0017e2000c101d24 */
[----:B------:R-:W-:Y:S05]  /*7450*/  BRA `(.L_x_2088) ;  /* 0x0000000000f47947 */ /* 0x000fea0003800000 */
.L_x_2107:
[----:B------:R-:W-:-:S13]  /*7460*/  ISETP.NE.AND P0, PT, R0, 0xf, PT ;  /* 0x0000000f0000780c */ /* 0x000fda0003f05270 */
[----:B------:R-:W-:Y:S05]  /*7470*/  @!P0 BRA `(.L_x_2109) ;  /* 0x0000000000e88947 */ /* 0x000fea0003800000 */
[----:B------:R-:W-:-:S13]  /*7480*/  ISETP.NE.AND P0, PT, R0, 0x17, PT ;  /* 0x000000170000780c */ /* 0x000fda0003f05270 */
[----:B------:R-:W-:Y:S05]  /*7490*/  @!P0 BRA `(.L_x_2110) ;  /* 0x0000000000908947 */ /* 0x000fea0003800000 */
[----:B------:R-:W-:-:S13]  /*74a0*/  ISETP.NE.AND P0, PT, R0, 0x18, PT ;  /* 0x000000180000780c */ /* 0x000fda0003f05270 */
[----:B------:R-:W-:Y:S05]  /*74b0*/  @!P0 BRA `(.L_x_2111) ;  /* 0x0000000000448947 */ /* 0x000fea0003800000 */
.L_x_2087:
        /* <DEDUP_REMOVED lines=16> */
.L_x_2112:
[----:B------:R-:W-:Y:S05]  /*75c0*/  BRA `(.L_x_2088) ;  /* 0x0000000000987947 */ /* 0x000fea0003800000 */
.L_x_2111:
        /* <DEDUP_REMOVED lines=13> */
.L_x_2114:
[----:B------:R-:W-:Y:S05]  /*76a0*/  BSYNC.RECONVERGENT B0 ;  /* 0x0000000000007941 */ /* 0x000fea0003800200 */
.L_x_2113:
[----:B------:R-:W-:-:S05]  /*76b0*/  LOP3.LUT R3, R0, 0x80, R3, 0xf8, !PT ;  /* 0x0000008000037812 */ /* 0x000fca00078ef803 */
[----:B------:R2:W-:Y:S01]  /*76c0*/  STG.E.U8 desc[UR36][R8.64], R3 ;  /* 0x0000000308007986 */ /* 0x0005e2000c101124 */
[----:B------:R-:W-:Y:S05]  /*76d0*/  BRA `(.L_x_2088) ;  /* 0x0000000000547947 */ /* 0x000fea0003800000 */
.L_x_2110:
        /* <DEDUP_REMOVED lines=12> */
.L_x_2116:
[----:B------:R-:W-:Y:S01]  /*77a0*/  IMAD.MOV.U32 R0, RZ, RZ, 0x7f ;  /* 0x0000007fff007424 */ /* 0x000fe200078e00ff */
[----:B------:R-:W-:-:S04]  /*77b0*/  ISETP.GT.U32.AND P0, PT, R4, 0x7f800000, PT ;  /* 0x7f8000000400780c */ /* 0x000fc80003f04070 */
[----:B------:R-:W-:-:S09]  /*77c0*/  SEL R0, R0, 0x7c, P0 ;  /* 0x0000007c00007807 */ /* 0x000fd20000000000 */
.L_x_2117:
[----:B------:R-:W-:Y:S05]  /*77d0*/  BSYNC.RECONVERGENT B0 ;  /* 0x0000000000007941 */ /* 0x000fea0003800200 */
.L_x_2115:
[----:B------:R-:W-:-:S04]  /*77e0*/  SHF.R.U32.HI R3, RZ, 0x18, R3 ;  /* 0x00000018ff037819 */ /* 0x000fc80000011603 */
[----:B------:R-:W-:-:S05]  /*77f0*/  LOP3.LUT R3, R0, 0x80, R3, 0xf8, !PT ;  /* 0x0000008000037812 */ /* 0x000fca00078ef803 */
[----:B------:R1:W-:Y:S01]  /*7800*/  STG.E.U8 desc[UR36][R8.64], R3 ;  /* 0x0000000308007986 */ /* 0x0003e2000c101124 */
[----:B------:R-:W-:Y:S05]  /*7810*/  BRA `(.L_x_2088) ;  /* 0x0000000000047947 */ /* 0x000fea0003800000 */
.L_x_2109:
[----:B------:R0:W-:Y:S02]  /*7820*/  STG.E.U16 desc[UR36][R8.64], R22 ;  /* 0x0000001608007986 */ /* 0x0001e4000c101524 */
.L_x_2088:
[----:B------:R-:W-:-:S07]  /*7830*/  VIADD R25, R25, 0x80 ;  /* 0x0000008019197836 */ /* 0x000fce0000000000 */
.L_x_2045:
[----:B------:R-:W-:-:S13]  /*7840*/  ISETP.GE.AND P0, PT, R25, R16, PT ;  /* 0x000000101900720c */ /* 0x000fda0003f06270 */
[----:B------:R-:W-:Y:S05]  /*7850*/  @P0 BREAK.RELIABLE B6 ;  /* 0x0000000000060942 */ /* 0x000fea0003800100 */
[----:B------:R-:W-:Y:S05]  /*7860*/  @P0 BRA `(.L_x_2082) ;  /* 0x0000000c00dc0947 */ /* 0x000fea0003800000 */
[----:B------:R-:W-:Y:S05]  /*7870*/  BSYNC.RELIABLE B6 ;  /* 0x0000000000067941 */ /* 0x000fea0003800100 */
.L_x_2044:
        /* <DEDUP_REMOVED lines=18> */
[----:B----4-:R-:W-:-:S06]  /*79a0*/  IMAD.U32 R17, R17, 0x10000, RZ ;  /* 0x0001000011117824 */ /* 0x010fcc00078e00ff */
[----:B------:R-:W0:Y:S02]  /*79b0*/  F2I.FTZ.TRUNC.NTZ R17, R17 ;  /* 0x0000001100117305 */ /* 0x000e24000021f100 */
[----:B0-----:R0:W-:Y:S01]  /*79c0*/  STG.E.U8 desc[UR36][R8.64], R17 ;  /* 0x0000001108007986 */ /* 0x0011e2000c101124 */
[----:B------:R-:W-:Y:S05]  /*79d0*/  BRA `(.L_x_2123) ;  /* 0x0000000c007c7947 */ /* 0x000fea0003800000 */
.L_x_2121:
[----:B------:R-:W-:-:S06]  /*79e0*/  IMAD.U32 R5, R17, 0x10000, RZ ;  /* 0x0001000011057824 */ /* 0x000fcc00078e00ff */
[----:B------:R-:W0:Y:S02]  /*79f0*/  F2I.S64.TRUNC R4, R5 ;  /* 0x0000000500047311 */ /* 0x000e24000020d900 */
[----:B0-----:R0:W-:Y:S01]  /*7a00*/  STG.E.U8 desc[UR36][R8.64], R4 ;  /* 0x0000000408007986 */ /* 0x0011e2000c101124 */
[----:B------:R-:W-:Y:S05]  /*7a10*/  BRA `(.L_x_2123) ;  /* 0x0000000c006c7947 */ /* 0x000fea0003800000 */
.L_x_2120:
        /* <DEDUP_REMOVED lines=10> */
.L_x_2125:
[----:B----4-:R-:W-:-:S06]  /*7ac0*/  IMAD.U32 R17, R17, 0x10000, RZ ;  /* 0x0001000011117824 */ /* 0x010fcc00078e00ff */
[----:B------:R-:W0:Y:S02]  /*7ad0*/  F2I.FTZ.TRUNC.NTZ R17, R17 ;  /* 0x0000001100117305 */ /* 0x000e24000021f100 */
[----:B0-----:R0:W-:Y:S01]  /*7ae0*/  STG.E desc[UR36][R8.64], R17 ;  /* 0x0000001108007986 */ /* 0x0011e2000c101924 */
[----:B------:R-:W-:Y:S05]  /*7af0*/  BRA `(.L_x_2123) ;  /* 0x0000000c00347947 */ /* 0x000fea0003800000 */
.L_x_2124:
[----:B----4-:R-:W-:-:S06]  /*7b00*/  IMAD.U32 R17, R17, 0x10000, RZ ;  /* 0x0001000011117824 */ /* 0x010fcc00078e00ff */
[----:B------:R-:W0:Y:S02]  /*7b10*/  F2I.FTZ.TRUNC.NTZ R17, R17 ;  /* 0x0000001100117305 */ /* 0x000e24000021f100 */
[----:B0-----:R0:W-:Y:S01]  /*7b20*/  STG.E.U16 desc[UR36][R8.64], R17 ;  /* 0x0000001108007986 */ /* 0x0011e2000c101524 */
[----:B------:R-:W-:Y:S05]  /*7b30*/  BRA `(.L_x_2123) ;  /* 0x0000000c00247947 */ /* 0x000fea0003800000 */
.L_x_2119:
[----:B------:R-:W-:-:S13]  /*7b40*/  ISETP.GT.AND P0, PT, R0, 0x6, PT ;  /* 0x000000060000780c */ /* 0x000fda0003f04270 */
[----:B------:R-:W-:Y:S05]  /*7b50*/  @P0 BRA `(.L_x_2126) ;  /* 0x00000000002c0947 */ /* 0x000fea0003800000 */
[----:B------:R-:W-:-:S13]  /*7b60*/  ISETP.NE.AND P0, PT, R0, 0x5, PT ;  /* 0x000000050000780c */ /* 0x000fda0003f05270 */
[----:B------:R-:W-:Y:S05]  /*7b70*/  @!P0 BRA `(.L_x_2127) ;  /* 0x0000000000148947 */ /* 0x000fea0003800000 */
[----:B------:R-:W-:-:S13]  /*7b80*/  ISETP.NE.AND P0, PT, R0, 0x6, PT ;  /* 0x000000060000780c */ /* 0x000fda0003f05270 */
[----:B------:R-:W-:Y:S05]  /*7b90*/  @P0 BRA `(.L_x_2122) ;  /* 0x0000000800300947 */ /* 0x000fea0003800000 */
[----:B----4-:R-:W-:-:S05]  /*7ba0*/  IMAD.U32 R17, R17, 0x10000, RZ ;  /* 0x0001000011117824 */ /* 0x010fca00078e00ff */
[----:B------:R0:W-:Y:S01]  /*7bb0*/  STG.E desc[UR36][R8.64], R17 ;  /* 0x0000001108007986 */ /* 0x0001e2000c101924 */
[----:B------:R-:W-:Y:S05]  /*7bc0*/  BRA `(.L_x_2123) ;  /* 0x0000000c00007947 */ /* 0x000fea0003800000 */
.L_x_2127:
[----:B------:R-:W-:-:S05]  /*7bd0*/  IMAD.U32 R0, R17, 0x10000, RZ ;  /* 0x0001000011007824 */ /* 0x000fca00078e00ff */
[----:B------:R-:W-:-:S05]  /*7be0*/  F2FP.F16.F32.PACK_AB R0, RZ, R0 ;  /* 0x00000000ff00723e */ /* 0x000fca00000000ff */
[----:B------:R0:W-:Y:S01]  /*7bf0*/  STG.E.U16 desc[UR36][R8.64], R0 ;  /* 0x0000000008007986 */ /* 0x0001e2000c101524 */
[----:B------:R-:W-:Y:S05]  /*7c00*/  BRA `(.L_x_2123) ;  /* 0x0000000800f07947 */ /* 0x000fea0003800000 */
.L_x_2126:
        /* <DEDUP_REMOVED lines=10> */
.L_x_2129:
[----:B----4-:R-:W-:-:S05]  /*7cb0*/  IMAD.U32 R17, R17, 0x10000, RZ ;  /* 0x0001000011117824 */ /* 0x010fca00078e00ff */
[----:B------:R-:W-:-:S04]  /*7cc0*/  F2FP.F16.F32.PACK_AB R3, RZ, R17 ;  /* 0x00000011ff03723e */ /* 0x000fc800000000ff */
[----:B------:R-:W-:-:S05]  /*7cd0*/  PRMT R3, R3, 0x5410, RZ ;  /* 0x0000541003037816 */ /* 0x000fca00000000ff */
[----:B------:R0:W-:Y:S01]  /*7ce0*/  STG.E desc[UR36][R8.64], R3 ;  /* 0x0000000308007986 */ /* 0x0001e2000c101924 */
[----:B------:R-:W-:Y:S05]  /*7cf0*/  BRA `(.L_x_2123) ;  /* 0x0000000800b47947 */ /* 0x000fea0003800000 */
.L_x_2128:
[----:B------:R-:W-:-:S04]  /*7d00*/  IMAD.U32 R4, R17, 0x10000, RZ ;  /* 0x0001000011047824 */ /* 0x000fc800078e00ff */
[----:B------:R-:W-:-:S06]  /*7d10*/  FMUL.FTZ R4, R4, 1 ;  /* 0x3f80000004047820 */ /* 0x000fcc0000410000 */
[----:B------:R-:W0:Y:S02]  /*7d20*/  F2F.F64.F32 R4, R4 ;  /* 0x0000000400047310 */ /* 0x000e240000201800 */
[----:B0-----:R0:W-:Y:S01]  /*7d30*/  STG.E.64 desc[UR36][R8.64], R4 ;  /* 0x0000000408007986 */ /* 0x0011e2000c101b24 */
[----:B------:R-:W-:Y:S05]  /*7d40*/  BRA `(.L_x_2123) ;  /* 0x0000000800a07947 */ /* 0x000fea0003800000 */
.L_x_2118:
        /* <DEDUP_REMOVED lines=14> */
.L_x_2133:
[----:B----4-:R-:W-:Y:S01]  /*7e30*/  IMAD.U32 R17, R17, 0x10000, RZ ;  /* 0x0001000011117824 */ /* 0x010fe200078e00ff */
        /* <DEDUP_REMOVED lines=16> */
.L_x_2136:
[----:B------:R-:W-:-:S04]  /*7f40*/  SHF.R.U32.HI R3, RZ, 0x18, R17 ;  /* 0x00000018ff037819 */ /* 0x000fc80000011611 */
[----:B------:R-:W-:-:S04]  /*7f50*/  LOP3.LUT R0, R0, 0x80, R3, 0xf8, !PT ;  /* 0x0000008000007812 */ /* 0x000fc800078ef803 */
[----:B------:R-:W-:-:S07]  /*7f60*/  PRMT R4, R0, 0x7610, R4 ;  /* 0x0000761000047816 */ /* 0x000fce0000000004 */
.L_x_2135:
[----:B------:R-:W-:Y:S05]  /*7f70*/  BSYNC.RECONVERGENT B0 ;  /* 0x0000000000007941 */ /* 0x000fea0003800200 */
.L_x_2134:
[----:B------:R0:W-:Y:S01]  /*7f80*/  STG.E.U8 desc[UR36][R8.64], R4 ;  /* 0x0000000408007986 */ /* 0x0001e2000c101124 */
[----:B------:R-:W-:Y:S05]  /*7f90*/  BRA `(.L_x_2123) ;  /* 0x00000008000c7947 */ /* 0x000fea0003800000 */
.L_x_2132:
        /* <DEDUP_REMOVED lines=17> */
.L_x_2139:
[----:B------:R-:W-:-:S04]  /*80b0*/  SHF.R.U32.HI R3, RZ, 0x18, R17 ;  /* 0x00000018ff037819 */ /* 0x000fc80000011611 */
[----:B------:R-:W-:-:S04]  /*80c0*/  LOP3.LUT R0, R0, 0x80, R3, 0xf8, !PT ;  /* 0x0000008000007812 */ /* 0x000fc800078ef803 */
[----:B------:R-:W-:-:S07]  /*80d0*/  PRMT R4, R0, 0x7610, R4 ;  /* 0x0000761000047816 */ /* 0x000fce0000000004 */
.L_x_2138:
[----:B------:R-:W-:Y:S05]  /*80e0*/  BSYNC.RECONVERGENT B0 ;  /* 0x0000000000007941 */ /* 0x000fea0003800200 */
.L_x_2137:
[----:B------:R0:W-:Y:S01]  /*80f0*/  STG.E.U8 desc[UR36][R8.64], R4 ;  /* 0x0000000408007986 */ /* 0x0001e2000c101124 */
[----:B------:R-:W-:Y:S05]  /*8100*/  BRA `(.L_x_2123) ;  /* 0x0000000400b07947 */ /* 0x000fea0003800000 */
.L_x_2131:
        /* <DEDUP_REMOVED lines=22> */
.L_x_2141:
[----:B------:R-:W-:-:S06]  /*8270*/  IMAD.U32 R4, R17, 0x10000, RZ ;  /* 0x0001000011047824 */ /* 0x000fcc00078e00ff */
[----:B------:R-:W0:Y:S02]  /*8280*/  F2I.U64.TRUNC R4, R4 ;  /* 0x0000000400047311 */ /* 0x000e24000020d800 */
[----:B0-----:R0:W-:Y:S01]  /*8290*/  STG.E.64 desc[UR36][R8.64], R4 ;  /* 0x0000000408007986 */ /* 0x0011e2000c101b24 */
[----:B------:R-:W-:Y:S05]  /*82a0*/  BRA `(.L_x_2123) ;  /* 0x0000000400487947 */ /* 0x000fea0003800000 */
.L_x_2140:
[----:B----4-:R-:W-:-:S06]  /*82b0*/  IMAD.U32 R17, R17, 0x10000, RZ ;  /* 0x0001000011117824 */ /* 0x010fcc00078e00ff */
[----:B------:R-:W0:Y:S02]  /*82c0*/  F2I.FTZ.U32.TRUNC.NTZ R17, R17 ;  /* 0x0000001100117305 */ /* 0x000e24000021f000 */
[----:B0-----:R0:W-:Y:S01]  /*82d0*/  STG.E desc[UR36][R8.64], R17 ;  /* 0x0000001108007986 */ /* 0x0011e2000c101924 */
[----:B------:R-:W-:Y:S05]  /*82e0*/  BRA `(.L_x_2123) ;  /* 0x0000000400387947 */ /* 0x000fea0003800000 */
.L_x_2130:
[----:B------:R-:W-:-:S13]  /*82f0*/  ISETP.GT.AND P0, PT, R0, 0xe, PT ;  /* 0x0000000e0000780c */ /* 0x000fda0003f04270 */
[----:B------:R-:W-:Y:S05]  /*8300*/  @P0 BRA `(.L_x_2142) ;  /* 0x00000000003c0947 */ /* 0x000fea0003800000 */
[----:B------:R-:W-:-:S13]  /*8310*/  ISETP.NE.AND P0, PT, R0, 0xa, PT ;  /* 0x0000000a0000780c */ /* 0x000fda0003f05270 */
[----:B------:R-:W-:Y:S05]  /*8320*/  @!P0 BRA `(.L_x_2143) ;  /* 0x00000000001c8947 */ /* 0x000fea0003800000 */
[----:B------:R-:W-:-:S13]  /*8330*/  ISETP.NE.AND P0, PT, R0, 0xb, PT ;  /* 0x0000000b0000780c */ /* 0x000fda0003f05270 */
[----:B------:R-:W-:Y:S05]  /*8340*/  @P0 BRA `(.L_x_2122) ;  /* 0x0000000000440947 */ /* 0x000fea0003800000 */
[----:B----4-:R-:W-:-:S05]  /*8350*/  IMAD.U32 R17, R17, 0x10000, RZ ;  /* 0x0001000011117824 */ /* 0x010fca00078e00ff */
[----:B------:R-:W-:-:S04]  /*8360*/  FSETP.NEU.FTZ.AND P0, PT, R17, RZ, PT ;  /* 0x000000ff1100720b */ /* 0x000fc80003f1d000 */
[----:B------:R-:W-:-:S05]  /*8370*/  SEL R3, RZ, 0x1, !P0 ;  /* 0x00000001ff037807 */ /* 0x000fca0004000000 */
[----:B------:R3:W-:Y:S01]  /*8380*/  STG.E.U8 desc[UR36][R8.64], R3 ;  /* 0x0000000308007986 */ /* 0x0007e2000c101124 */
[----:B------:R-:W-:Y:S05]  /*8390*/  BRA `(.L_x_2123) ;  /* 0x00000004000c7947 */ /* 0x000fea0003800000 */
.L_x_2143:
[----:B----4-:R-:W-:Y:S01]  /*83a0*/  IMAD.U32 R17, R17, 0x10000, RZ ;  /* 0x0001000011117824 */ /* 0x010fe200078e00ff */
[----:B------:R-:W-:-:S03]  /*83b0*/  CS2R R6, SRZ ;  /* 0x0000000000067805 */ /* 0x000fc6000001ff00 */
[----:B------:R-:W-:-:S06]  /*83c0*/  FMUL.FTZ R4, R17, 1 ;  /* 0x3f80000011047820 */ /* 0x000fcc0000410000 */
[----:B------:R-:W0:Y:S02]  /*83d0*/  F2F.F64.F32 R4, R4 ;  /* 0x0000000400047310 */ /* 0x000e240000201800 */
[----:B0-----:R0:W-:Y:S01]  /*83e0*/  STG.E.128 desc[UR36][R8.64], R4 ;  /* 0x0000000408007986 */ /* 0x0011e2000c101d24 */
[----:B------:R-:W-:Y:S05]  /*83f0*/  BRA `(.L_x_2123) ;  /* 0x0000000000f47947 */ /* 0x000fea0003800000 */
.L_x_2142:
[----:B------:R-:W-:-:S13]  /*8400*/  ISETP.NE.AND P0, PT, R0, 0xf, PT ;  /* 0x0000000f0000780c */ /* 0x000fda0003f05270 */
[----:B------:R-:W-:Y:S05]  /*8410*/  @!P0 BRA `(.L_x_2144) ;  /* 0x0000000000e88947 */ /* 0x000fea0003800000 */
[----:B------:R-:W-:-:S13]  /*8420*/  ISETP.NE.AND P0, PT, R0, 0x17, PT ;  /* 0x000000170000780c */ /* 0x000fda0003f05270 */
[----:B------:R-:W-:Y:S05]  /*8430*/  @!P0 BRA `(.L_x_2145) ;  /* 0x0000000000908947 */ /* 0x000fea0003800000 */
[----:B------:R-:W-:-:S13]  /*8440*/  ISETP.NE.AND P0, PT, R0, 0x18, PT ;  /* 0x000000180000780c */ /* 0x000fda0003f05270 */
[----:B------:R-:W-:Y:S05]  /*8450*/  @!P0 BRA `(.L_x_2146) ;  /* 0x0000000000448947 */ /* 0x000fea0003800000 */
.L_x_2122:
        /* <DEDUP_REMOVED lines=16> */
.L_x_2147:
[----:B------:R-:W-:Y:S05]  /*8560*/  BRA `(.L_x_2123) ;  /* 0x0000000000987947 */ /* 0x000fea0003800000 */
.L_x_2146:
[----:B----4-:R-:W-:Y:S01]  /*8570*/  IMAD.U32 R17, R17, 0x10000, RZ ;  /* 0x0001000011117824 */ /* 0x010fe200078e00ff */
        /* <DEDUP_REMOVED lines=12> */
.L_x_2149:
[----:B------:R-:W-:Y:S05]  /*8640*/  BSYNC.RECONVERGENT B0 ;  /* 0x0000000000007941 */ /* 0x000fea0003800200 */
.L_x_2148:
[----:B------:R-:W-:-:S05]  /*8650*/  LOP3.LUT R3, R0, 0x80, R3, 0xf8, !PT ;  /* 0x0000008000037812 */ /* 0x000fca00078ef803 */
[----:B------:R2:W-:Y:S01]  /*8660*/  STG.E.U8 desc[UR36][R8.64], R3 ;  /* 0x0000000308007986 */ /* 0x0005e2000c101124 */
[----:B------:R-:W-:Y:S05]  /*8670*/  BRA `(.L_x_2123) ;  /* 0x0000000000547947 */ /* 0x000fea0003800000 */
.L_x_2145:
        /* <DEDUP_REMOVED lines=12> */
.L_x_2151:
[----:B------:R-:W-:Y:S01]  /*8740*/  IMAD.MOV.U32 R0, RZ, RZ, 0x7f ;  /* 0x0000007fff007424 */ /* 0x000fe200078e00ff */
[----:B------:R-:W-:-:S04]  /*8750*/  ISETP.GT.U32.AND P0, PT, R4, 0x7f800000, PT ;  /* 0x7f8000000400780c */ /* 0x000fc80003f04070 */
[----:B------:R-:W-:-:S09]  /*8760*/  SEL R0, R0, 0x7c, P0 ;  /* 0x0000007c00007807 */ /* 0x000fd20000000000 */
.L_x_2152:
[----:B------:R-:W-:Y:S05]  /*8770*/  BSYNC.RECONVERGENT B0 ;  /* 0x0000000000007941 */ /* 0x000fea0003800200 */
.L_x_2150:
[----:B------:R-:W-:-:S04]  /*8780*/  SHF.R.U32.HI R3, RZ, 0x18, R3 ;  /* 0x00000018ff037819 */ /* 0x000fc80000011603 */
[----:B------:R-:W-:-:S05]  /*8790*/  LOP3.LUT R3, R0, 0x80, R3, 0xf8, !PT ;  /* 0x0000008000037812 */ /* 0x000fca00078ef803 */
[----:B------:R1:W-:Y:S01]  /*87a0*/  STG.E.U8 desc[UR36][R8.64], R3 ;  /* 0x0000000308007986 */ /* 0x0003e2000c101124 */
[----:B------:R-:W-:Y:S05]  /*87b0*/  BRA `(.L_x_2123) ;  /* 0x0000000000047947 */ /* 0x000fea0003800000 */
.L_x_2144:
[----:B------:R0:W-:Y:S02]  /*87c0*/  STG.E.U16 desc[UR36][R8.64], R17 ;  /* 0x0000001108007986 */ /* 0x0001e4000c101524 */
.L_x_2123:
[----:B------:R-:W-:-:S07]  /*87d0*/  VIADD R25, R25, 0x80 ;  /* 0x0000008019197836 */ /* 0x000fce0000000000 */
.L_x_2082:
[----:B------:R-:W-:Y:S05]  /*87e0*/  BSYNC.RECONVERGENT B7 ;  /* 0x0000000000077941 */ /* 0x000fea0003800200 */
.L_x_2043:
[----:B------:R-:W-:-:S13]  /*87f0*/  ISETP.GE.AND P0, PT, R25, R16, PT ;  /* 0x000000101900720c */ /* 0x000fda0003f06270 */
[----:B------:R-:W-:Y:S05]  /*8800*/  @P0 EXIT ;  /* 0x000000000000094d */ /* 0x000fea0003800000 */
[----:B01-3--:R-:W0:Y:S01]  /*8810*/  LDC.64 R4, c[0x0][0x388] ;  /* 0x0000e200ff047b82 */ /* 0x00be220000000a00 */
[----:B------:R-:W1:Y:S01]  /*8820*/  LDCU UR4, c[0x0][0x3a8] ;  /* 0x00007500ff0477ac */ /* 0x000e620008000800 */
[----:B--2---:R-:W-:Y:S01]  /*8830*/  PRMT R0, R19, 0x9910, RZ ;  /* 0x0000991013007816 */ /* 0x004fe200000000ff */
        /* <DEDUP_REMOVED lines=18> */
.L_x_2156:
[----:B------:R-:W-:-:S06]  /*8960*/  IMAD.U32 R5, R18, 0x10000, RZ ;  /* 0x0001000012057824 */ /* 0x000fcc00078e00ff */
[----:B------:R-:W0:Y:S02]  /*8970*/  F2I.S64.TRUNC R4, R5 ;  /* 0x0000000500047311 */ /* 0x000e24000020d900 */
[----:B0-----:R-:W-:Y:S01]  /*8980*/  STG.E.U8 desc[UR36][R2.64], R4 ;  /* 0x0000000402007986 */ /* 0x001fe2000c101124 */
[----:B------:R-:W-:Y:S05]  /*8990*/  EXIT ;  /* 0x000000000000794d */ /* 0x000fea0003800000 */
.L_x_2155:
        /* <DEDUP_REMOVED lines=10> */
.L_x_2159:
[----:B------:R-:W-:-:S04]  /*8a40*/  IMAD.U32 R18, R18, 0x10000, RZ ;  /* 0x0001000012127824 */ /* 0x000fc800078e00ff */
[----:B------:R-:W0:Y:S02]  /*8a50*/  F2I.FTZ.TRUNC.NTZ R5, R18 ;  /* 0x0000001200057305 */ /* 0x000e24000021f100 */
[----:B0-----:R-:W-:Y:S01]  /*8a60*/  STG.E desc[UR36][R2.64], R5 ;  /* 0x0000000502007986 */ /* 0x001fe2000c101924 */
[----:B------:R-:W-:Y:S05]  /*8a70*/  EXIT ;  /* 0x000000000000794d */ /* 0x000fea0003800000 */
.L_x_2158:
[----:B------:R-:W-:-:S04]  /*8a80*/  IMAD.U32 R18, R18, 0x10000, RZ ;  /* 0x0001000012127824 */ /* 0x000fc800078e00ff */
[----:B------:R-:W0:Y:S02]  /*8a90*/  F2I.FTZ.TRUNC.NTZ R5, R18 ;  /* 0x0000001200057305 */ /* 0x000e24000021f100 */
[----:B0-----:R-:W-:Y:S01]  /*8aa0*/  STG.E.U16 desc[UR36][R2.64], R5 ;  /* 0x0000000502007986 */ /* 0x001fe2000c101524 */
[----:B------:R-:W-:Y:S05]  /*8ab0*/  EXIT ;  /* 0x000000000000794d */ /* 0x000fea0003800000 */
.L_x_2154:
        /* <DEDUP_REMOVED lines=9> */
.L_x_2161:
[----:B------:R-:W-:-:S05]  /*8b50*/  IMAD.U32 R0, R18, 0x10000, RZ ;  /* 0x0001000012007824 */ /* 0x000fca00078e00ff */
[----:B------:R-:W-:-:S05]  /*8b60*/  F2FP.F16.F32.PACK_AB R0, RZ, R0 ;  /* 0x00000000ff00723e */ /* 0x000fca00000000ff */
[----:B------:R-:W-:Y:S01]  /*8b70*/  STG.E.U16 desc[UR36][R2.64], R0 ;  /* 0x0000000002007986 */ /* 0x000fe2000c101524 */
[----:B------:R-:W-:Y:S05]  /*8b80*/  EXIT ;  /* 0x000000000000794d */ /* 0x000fea0003800000 */
.L_x_2160:
        /* <DEDUP_REMOVED lines=10> */
.L_x_2163:
[----:B------:R-:W-:-:S05]  /*8c30*/  IMAD.U32 R18, R18, 0x10000, RZ ;  /* 0x0001000012127824 */ /* 0x000fca00078e00ff */
[----:B------:R-:W-:-:S04]  /*8c40*/  F2FP.F16.F32.PACK_AB R5, RZ, R18 ;  /* 0x00000012ff05723e */ /* 0x000fc800000000ff */
[----:B------:R-:W-:-:S05]  /*8c50*/  PRMT R5, R5, 0x5410, RZ ;  /* 0x0000541005057816 */ /* 0x000fca00000000ff */
[----:B------:R-:W-:Y:S01]  /*8c60*/  STG.E desc[UR36][R2.64], R5 ;  /* 0x0000000502007986 */ /* 0x000fe2000c101924 */
[----:B------:R-:W-:Y:S05]  /*8c70*/  EXIT ;  /* 0x000000000000794d */ /* 0x000fea0003800000 */
.L_x_2162:
[----:B------:R-:W-:-:S04]  /*8c80*/  IMAD.U32 R4, R18, 0x10000, RZ ;  /* 0x0001000012047824 */ /* 0x000fc800078e00ff */
[----:B------:R-:W-:-:S06]  /*8c90*/  FMUL.FTZ R4, R4, 1 ;  /* 0x3f80000004047820 */ /* 0x000fcc0000410000 */
[----:B------:R-:W0:Y:S02]  /*8ca0*/  F2F.F64.F32 R4, R4 ;  /* 0x0000000400047310 */ /* 0x000e240000201800 */
[----:B0-----:R-:W-:Y:S01]  /*8cb0*/  STG.E.64 desc[UR36][R2.64], R4 ;  /* 0x0000000402007986 */ /* 0x001fe2000c101b24 */
[----:B------:R-:W-:Y:S05]  /*8cc0*/  EXIT ;  /* 0x000000000000794d */ /* 0x000fea0003800000 */
.L_x_2153:
        /* <DEDUP_REMOVED lines=14> */
.L_x_2167:
        /* <DEDUP_REMOVED lines=18> */
.L_x_2170:
[----:B------:R-:W-:-:S04]  /*8ed0*/  SHF.R.U32.HI R5, RZ, 0x18, R5 ;  /* 0x00000018ff057819 */ /* 0x000fc80000011605 */
[----:B------:R-:W-:-:S07]  /*8ee0*/  LOP3.LUT R0, R0, 0x80, R5, 0xf8, !PT ;  /* 0x0000008000007812 */ /* 0x000fce00078ef805 */
.L_x_2169:
[----:B------:R-:W-:Y:S05]  /*8ef0*/  BSYNC.RECONVERGENT B0 ;  /* 0x0000000000007941 */ /* 0x000fea0003800200 */
.L_x_2168:
[----:B------:R-:W-:Y:S01]  /*8f00*/  STG.E.U8 desc[UR36][R2.64], R0 ;  /* 0x0000000002007986 */ /* 0x000fe2000c101124 */
[----:B------:R-:W-:Y:S05]  /*8f10*/  EXIT ;  /* 0x000000000000794d */ /* 0x000fea0003800000 */
.L_x_2166:
        /* <DEDUP_REMOVED lines=18> */
.L_x_2173:
[----:B------:R-:W-:-:S04]  /*9040*/  SHF.R.U32.HI R5, RZ, 0x18, R5 ;  /* 0x00000018ff057819 */ /* 0x000fc80000011605 */
[----:B------:R-:W-:-:S07]  /*9050*/  LOP3.LUT R0, R0, 0x80, R5, 0xf8, !PT ;  /* 0x0000008000007812 */ /* 0x000fce00078ef805 */
.L_x_2172:
[----:B------:R-:W-:Y:S05]  /*9060*/  BSYNC.RECONVERGENT B0 ;  /* 0x0000000000007941 */ /* 0x000fea0003800200 */
.L_x_2171:
[----:B------:R-:W-:Y:S01]  /*9070*/  STG.E.U8 desc[UR36][R2.64], R0 ;  /* 0x0000000002007986 */ /* 0x000fe2000c101124 */
[----:B------:R-:W-:Y:S05]  /*9080*/  EXIT ;  /* 0x000000000000794d */ /* 0x000fea0003800000 */
.L_x_2165:
        /* <DEDUP_REMOVED lines=22> */
.L_x_2175:
[----:B------:R-:W-:-:S06]  /*91f0*/  IMAD.U32 R4, R18, 0x10000, RZ ;  /* 0x0001000012047824 */ /* 0x000fcc00078e00ff */
[----:B------:R-:W0:Y:S02]  /*9200*/  F2I.U64.TRUNC R4, R4 ;  /* 0x0000000400047311 */ /* 0x000e24000020d800 */
[----:B0-----:R-:W-:Y:S01]  /*9210*/  STG.E.64 desc[UR36][R2.64], R4 ;  /* 0x0000000402007986 */ /* 0x001fe2000c101b24 */
[----:B------:R-:W-:Y:S05]  /*9220*/  EXIT ;  /* 0x000000000000794d */ /* 0x000fea0003800000 */
.L_x_2174:
[----:B------:R-:W-:-:S04]  /*9230*/  IMAD.U32 R18, R18, 0x10000, RZ ;  /* 0x0001000012127824 */ /* 0x000fc800078e00ff */
[----:B------:R-:W0:Y:S02]  /*9240*/  F2I.FTZ.U32.TRUNC.NTZ R5, R18 ;  /* 0x0000001200057305 */ /* 0x000e24000021f000 */
[----:B0-----:R-:W-:Y:S01]  /*9250*/  STG.E desc[UR36][R2.64], R5 ;  /* 0x0000000502007986 */ /* 0x001fe2000c101924 */
[----:B------:R-:W-:Y:S05]  /*9260*/  EXIT ;  /* 0x000000000000794d */ /* 0x000fea0003800000 */
.L_x_2164:
        /* <DEDUP_REMOVED lines=11> */
.L_x_2177:
[----:B------:R-:W-:Y:S01]  /*9320*/  IMAD.U32 R18, R18, 0x10000, RZ ;  /* 0x0001000012127824 */ /* 0x000fe200078e00ff */
[----:B------:R-:W-:-:S03]  /*9330*/  CS2R R6, SRZ ;  /* 0x0000000000067805 */ /* 0x000fc6000001ff00 */
[----:B------:R-:W-:-:S06]  /*9340*/  FMUL.FTZ R4, R18, 1 ;  /* 0x3f80000012047820 */ /* 0x000fcc0000410000 */
[----:B------:R-:W0:Y:S02]  /*9350*/  F2F.F64.F32 R4, R4 ;  /* 0x0000000400047310 */ /* 0x000e240000201800 */
[----:B0-----:R-:W-:Y:S01]  /*9360*/  STG.E.128 desc[UR36][R2.64], R4 ;  /* 0x0000000402007986 */ /* 0x001fe2000c101d24 */
[----:B------:R-:W-:Y:S05]  /*9370*/  EXIT ;  /* 0x000000000000794d */ /* 0x000fea0003800000 */
.L_x_2176:
[----:B------:R-:W-:-:S13]  /*9380*/  ISETP.NE.AND P0, PT, R0, 0xf, PT ;  /* 0x0000000f0000780c */ /* 0x000fda0003f05270 */
[----:B------:R-:W-:Y:S05]  /*9390*/  @!P0 BRA `(.L_x_2178) ;  /* 0x0000000000e88947 */ /* 0x000fea0003800000 */
[----:B------:R-:W-:-:S13]  /*93a0*/  ISETP.NE.AND P0, PT, R0, 0x17, PT ;  /* 0x000000170000780c */ /* 0x000fda0003f05270 */
[----:B------:R-:W-:Y:S05]  /*93b0*/  @!P0 BRA `(.L_x_2179) ;  /* 0x0000000000908947 */ /* 0x000fea0003800000 */
[----:B------:R-:W-:-:S13]  /*93c0*/  ISETP.NE.AND P0, PT, R0, 0x18, PT ;  /* 0x000000180000780c */ /* 0x000fda0003f05270 */
[----:B------:R-:W-:Y:S05]  /*93d0*/  @!P0 BRA `(.L_x_2180) ;  /* 0x0000000000448947 */ /* 0x000fea0003800000 */
.L_x_2157:
[----:B------:R-:W-:Y:S01]  /*93e0*/  MOV R0, 0x0 ;  /* 0x0000000000007802 */ /* 0x000fe20000000f00 */
[----:B------:R-:W0:Y:S01]  /*93f0*/  LDCU.64 UR4, c[0x4][0x178] ;  /* 0x01002f00ff0477ac */ /* 0x000e220008000a00 */
[----:B------:R-:W-:Y:S02]  /*9400*/  IMAD.MOV.U32 R8, RZ, RZ, 0x65 ;  /* 0x00000065ff087424 */ /* 0x000fe400078e00ff */
[----:B------:R1:W2:Y:S01]  /*9410*/  LDC.64 R2, c[0x4][R0] ;  /* 0x0100000000027b82 */ /* 0x0002a20000000a00 */
[----:B------:R-:W3:Y:S01]  /*9420*/  LDCU.64 UR6, c[0x4][0x180] ;  /* 0x01003000ff0677ac */ /* 0x000ee20008000a00 */
[----:B------:R-:W-:Y:S02]  /*9430*/  IMAD.MOV.U32 R12, RZ, RZ, 0x1 ;  /* 0x00000001ff0c7424 */ /* 0x000fe400078e00ff */
[----:B------:R-:W-:Y:S01]  /*9440*/  IMAD.MOV.U32 R13, RZ, RZ, RZ ;  /* 0x000000ffff0d7224 */ /* 0x000fe200078e00ff */
[----:B------:R-:W5:Y:S01]  /*9450*/  LDCU.64 UR8, c[0x4][0x90] ;  /* 0x01001200ff0877ac */ /* 0x000f620008000a00 */
[----:B0-----:R-:W-:-:S02]  /*9460*/  IMAD.U32 R4, RZ, RZ, UR4 ;  /* 0x00000004ff047e24 */ /* 0x001fc4000f8e00ff */
[----:B------:R-:W-:Y:S02]  /*9470*/  IMAD.U32 R5, RZ, RZ, UR5 ;  /* 0x00000005ff057e24 */ /* 0x000fe4000f8e00ff */
[----:B---3--:R-:W-:Y:S02]  /*9480*/  IMAD.U32 R6, RZ, RZ, UR6 ;  /* 0x00000006ff067e24 */ /* 0x008fe4000f8e00ff */
[----:B------:R-:W-:Y:S02]  /*9490*/  IMAD.U32 R7, RZ, RZ, UR7 ;  /* 0x00000007ff077e24 */ /* 0x000fe4000f8e00ff */
[----:B-----5:R-:W-:Y:S02]  /*94a0*/  IMAD.U32 R10, RZ, RZ, UR8 ;  /* 0x00000008ff0a7e24 */ /* 0x020fe4000f8e00ff */
[----:B-1----:R-:W-:-:S07]  /*94b0*/  IMAD.U32 R11, RZ, RZ, UR9 ;  /* 0x00000009ff0b7e24 */ /* 0x002fce000f8e00ff */
[----:B------:R-:W-:-:S07]  /*94c0*/  LEPC R20, `(.L_x_2181) ;  /* 0x000000001014794e */ /* 0x000fce0000000000 */
[----:B--2-4-:R-:W-:Y:S05]  /*94d0*/  CALL.ABS.NOINC R2 ;  /* 0x0000000002007343 */ /* 0x014fea0003c00000 */
.L_x_2181:
[----:B------:R-:W-:Y:S05]  /*94e0*/  EXIT ;  /* 0x000000000000794d */ /* 0x000fea0003800000 */
.L_x_2180:
        /* <DEDUP_REMOVED lines=13> */
.L_x_2183:
[----:B------:R-:W-:Y:S05]  /*95c0*/  BSYNC.RECONVERGENT B0 ;  /* 0x0000000000007941 */ /* 0x000fea0003800200 */
.L_x_2182:
[----:B------:R-:W-:-:S05]  /*95d0*/  LOP3.LUT R5, R0, 0x80, R5, 0xf8, !PT ;  /* 0x0000008000057812 */ /* 0x000fca00078ef805 */
[----:B------:R-:W-:Y:S01]  /*95e0*/  STG.E.U8 desc[UR36][R2.64], R5 ;  /* 0x0000000502007986 */ /* 0x000fe2000c101124 */
[----:B------:R-:W-:Y:S05]  /*95f0*/  EXIT ;  /* 0x000000000000794d */ /* 0x000fea0003800000 */
.L_x_2179:
        /* <DEDUP_REMOVED lines=12> */
.L_x_2185:
[----:B------:R-:W-:Y:S01]  /*96c0*/  IMAD.MOV.U32 R0, RZ, RZ, 0x7f ;  /* 0x0000007fff007424 */ /* 0x000fe200078e00ff */
[----:B------:R-:W-:-:S04]  /*96d0*/  ISETP.GT.U32.AND P0, PT, R4, 0x7f800000, PT ;  /* 0x7f8000000400780c */ /* 0x000fc80003f04070 */
[----:B------:R-:W-:-:S09]  /*96e0*/  SEL R0, R0, 0x7c, P0 ;  /* 0x0000007c00007807 */ /* 0x000fd20000000000 */
.L_x_2186:
[----:B------:R-:W-:Y:S05]  /*96f0*/  BSYNC.RECONVERGENT B0 ;  /* 0x0000000000007941 */ /* 0x000fea0003800200 */
.L_x_2184:
[----:B------:R-:W-:-:S04]  /*9700*/  SHF.R.U32.HI R5, RZ, 0x18, R5 ;  /* 0x00000018ff057819 */ /* 0x000fc80000011605 */
[----:B------:R-:W-:-:S05]  /*9710*/  LOP3.LUT R5, R0, 0x80, R5, 0xf8, !PT ;  /* 0x0000008000057812 */ /* 0x000fca00078ef805 */
[----:B------:R-:W-:Y:S01]  /*9720*/  STG.E.U8 desc[UR36][R2.64], R5 ;  /* 0x0000000502007986 */ /* 0x000fe2000c101124 */
[----:B------:R-:W-:Y:S05]  /*9730*/  EXIT ;  /* 0x000000000000794d */ /* 0x000fea0003800000 */
.L_x_2178:
[----:B------:R-:W-:Y:S01]  /*9740*/  STG.E.U16 desc[UR36][R2.64], R18 ;  /* 0x0000001202007986 */ /* 0x000fe2000c101524 */
[----:B------:R-:W-:Y:S05]  /*9750*/  EXIT ;  /* 0x000000000000794d */ /* 0x000fea0003800000 */
.L_x_2187:
        /* <DEDUP_REMOVED lines=10> */
.L_x_54786:


//--------------------- .text._ZN2at6native18elementwise_kernelILi128ELi4EZNS0_22gpu_kernel_impl_nocastINS0_13BUnaryFunctorIN3c108BFloat16ES5_S5_ZZZNS0_16fmod_kernel_cudaERNS_18TensorIteratorBaseEENKUlvE0_clEvENKUlvE2_clEvEUlS5_S5_E_EEEEvS7_RKT_EUliE_EEviT1_ --------------------------
	.section	.text._ZN2at6native18elementwise_kernelILi128ELi4EZNS0_22gpu_kernel_impl_nocastINS0_13BUnaryFunctorIN3c108BFloat16ES5_S5_ZZZNS0_16fmod_kernel_cudaERNS_18TensorIteratorBaseEENKUlvE0_clEvENKUlvE2_clEvEUlS5_S5_E_EEEEvS7_RKT_EUliE_EEviT1_,"ax",@progbits
	.align	128
        .global         _ZN2at6native18elementwise_kernelILi128ELi4EZNS0_22gpu_kernel_impl_nocastINS0_13BUnaryFunctorIN3c108BFloat16ES5_S5_ZZZNS0_16fmod_kernel_cudaERNS_18TensorIteratorBaseEENKUlvE0_clEvENKUlvE2_clEvEUlS5_S5_E_EEEEvS7_RKT_EUliE_EEviT1_
        .type           _ZN2at6native18elementwise_kernelILi128ELi4EZNS0_22gpu_kernel_impl_nocastINS0_13BUnaryFunctorIN3c108BFloat16ES5_S5_ZZZNS0_16fmod_kernel_cudaERNS_18TensorIteratorBaseEENKUlvE0_clEvENKUlvE2_clEvEUlS5_S5_E_EEEEvS7_RKT_EUliE_EEviT1_,@function
        .size           _ZN2at6native18elementwise_kernelILi128ELi4EZNS0_22gpu_kernel_impl_nocastINS0_13BUnaryFunctorIN3c108BFloat16ES5_S5_ZZZNS0_16fmod_kernel_cudaERNS_18TensorIteratorBaseEENKUlvE0_clEvENKUlvE2_clEvEUlS5_S5_E_EEEEvS7_RKT_EUliE_EEviT1_,(.L_x_54787 - _ZN2at6native18elementwise_kernelILi128ELi4EZNS0_22gpu_kernel_impl_nocastINS0_13BUnaryFunctorIN3c108BFloat16ES5_S5_ZZZNS0_16fmod_kernel_cudaERNS_18TensorIteratorBaseEENKUlvE0_clEvENKUlvE2_clEvEUlS5_S5_E_EEEEvS7_RKT_EUliE_EEviT1_)
        .other          _ZN2at6native18elementwise_kernelILi128ELi4EZNS0_22gpu_kernel_impl_nocastINS0_13BUnaryFunctorIN3c108BFloat16ES5_S5_ZZZNS0_16fmod_kernel_cudaERNS_18TensorIteratorBaseEENKUlvE0_clEvENKUlvE2_clEvEUlS5_S5_E_EEEEvS7_RKT_EUliE_EEviT1_,@"STO_CUDA_ENTRY STV_DEFAULT"
_ZN2at6native18elementwise_kernelILi128ELi4EZNS0_22gpu_kernel_impl_nocastINS0_13BUnaryFunctorIN3c108BFloat16ES5_S5_ZZZNS0_16fmod_kernel_cudaERNS_18TensorIteratorBaseEENKUlvE0_clEvENKUlvE2_clEvEUlS5_S5_E_EEEEvS7_RKT_EUliE_EEviT1_:
.text._ZN2at6native18elementwise_kernelILi128ELi4EZNS0_22gpu_kernel_impl_nocastINS0_13BUnaryFunctorIN3c108BFloat16ES5_S5_ZZZNS0_16fmod_kernel_cudaERNS_18TensorIteratorBaseEENKUlvE0_clEvENKUlvE2_clEvEUlS5_S5_E_EEEEvS7_RKT_EUliE_EEviT1_:
[----:B------:R-:W-:Y:S08]  /*0000*/  LDC R1, c[0x0][0x37c] ;  /* 0x0000df00ff017b82 */ /* 0x000ff00000000800 */
[----:B------:R-:W0:Y:S01]  /*0010*/  LDC R4, c[0x0][0x388] ;  /* 0x0000e200ff047b82 */ /* 0x000e220000000800 */
[----:B------:R-:W1:Y:S01]  /*0020*/  S2R R3, SR_TID.X ;  /* 0x0000000000037919 */ /* 0x000e620000002100 */
[----:B------:R-:W2:Y:S06]  /*0030*/  LDCU.64 UR6, c[0x0][0x358] ;  /* 0x00006b00ff0677ac */ /* 0x000eac0008000a00 */
[----:B------:R-:W3:Y:S08]  /*0040*/  S2UR UR4, SR_CTAID.X ;  /* 0x00000000000479c3 */ /* 0x000ef00000002500 */
[----:B------:R-:W4:Y:S01]  /*0050*/  LDC.U16 R0, c[0x0][0x592] ;  /* 0x00016480ff007b82 */ /* 0x000f220000000400 */
        /* <DEDUP_REMOVED lines=9> */
[----:B------:R-:W0:Y:S02]  /*00f0*/  LDC.64 R4, c[0x0][0x588] ;  /* 0x00016200ff047b82 */ /* 0x000e240000000a00 */
[----:B0-----:R-:W2:Y:S01]  /*0100*/  LDG.E.U16 R2, desc[UR6][R4.64] ;  /* 0x0000000604027981 */ /* 0x001ea2000c1e1500 */
[----:B----4-:R-:W-:Y:S02]  /*0110*/  SHF.L.U32 R7, R0, 0x10, RZ ;  /* 0x0000001000077819 */ /* 0x010fe400000006ff */
[----:B--2---:R-:W-:-:S04]  /*0120*/  SHF.L.U32 R2, R2, 0x10, RZ ;  /* 0x0000001002027819 */ /* 0x004fc800000006ff */
[C---:B------:R-:W-:Y:S01]  /*0130*/  FSETP.GEU.FTZ.AND P0, PT, |R2|.reuse, |R7|, PT ;  /* 0x400000070200720b */ /* 0x040fe20003f1e200 */
[----:B------:R-:W-:-:S12]  /*0140*/  FADD.FTZ R9, |R2|, -RZ ;  /* 0x800000ff02097221 */ /* 0x000fd80000010200 */
        /* <DEDUP_REMOVED lines=23> */
.L_x_2195:
[----:B------:R-:W-:Y:S01]  /*02c0*/  FSETP.GEU.FTZ.AND P0, PT, R6, -R4, PT ;  /* 0x800000040600720b */ /* 0x000fe20003f1e000 */
[----:B------:R-:W-:-:S12]  /*02d0*/  FADD.FTZ R8, R8, -1 ;  /* 0xbf80000008087421 */ /* 0x000fd80000010000 */
[----:B------:R-:W-:-:S07]  /*02e0*/  @!P0 FADD.FTZ R8, R8, -1 ;  /* 0xbf80000008088421 */ /* 0x000fce0000010000 */
.L_x_2194:
[----:B------:R-:W-:Y:S01]  /*02f0*/  FFMA.FTZ R9, -R4, R8, R9 ;  /* 0x0000000804097223 */ /* 0x000fe20000010109 */
[----:B------:R-:W-:Y:S06]  /*0300*/  BRA `(.L_x_2192) ;  /* 0x0000000000707947 */ /* 0x000fec0003800000 */
.L_x_2193:
        /* <DEDUP_REMOVED lines=13> */
.L_x_2197:
        /* <DEDUP_REMOVED lines=13> */
.L_x_2196:
[----:B0-----:R-:W-:-:S04]  /*04b0*/  FMUL.FTZ R4, R9, 1.1920928955078125e-07 ;  /* 0x3400000009047820 */ /* 0x001fc80000410000 */
[----:B------:R-:W-:-:S07]  /*04c0*/  FMUL.FTZ R9, R11, R4 ;  /* 0x000000040b097220 */ /* 0x000fce0000410000 */
.L_x_2192:
[----:B------:R-:W0:Y:S01]  /*04d0*/  LDC.64 R4, c[0x0][0x580] ;  /* 0x00016000ff047b82 */ /* 0x000e220000000a00 */
[----:B------:R-:W-:Y:S01]  /*04e0*/  FSETP.NAN.FTZ.AND P0, PT, |R9|, |R9|, PT ;  /* 0x400000090900720b */ /* 0x000fe20003f18200 */
[----:B------:R-:W-:Y:S01]  /*04f0*/  VIADD R3, R3, 0x80 ;  /* 0x0000008003037836 */ /* 0x000fe20000000000 */
[----:B------:R-:W-:-:S04]  /*0500*/  LOP3.LUT R2, R9, 0x80000000, R2, 0xb8, !PT ;  /* 0x8000000009027812 */ /* 0x000fc800078eb802 */
[----:B------:R-:W-:Y:S02]  /*0510*/  FSEL R2, R9, R2, P0 ;  /* 0x0000000209027208 */ /* 0x000fe40000000000 */
[----:B------:R-:W-:Y:S02]  /*0520*/  ISETP.GE.AND P0, PT, R3, UR4, PT ;  /* 0x0000000403007c0c */ /* 0x000fe4000bf06270 */
[----:B------:R-:W-:-:S11]  /*0530*/  F2FP.BF16.F32.PACK_AB R2, RZ, R2 ;  /* 0x00000002ff02723e */ /* 0x000fd600000010ff */
[----:B------:R-:W-:Y:S05]  /*0540*/  @P0 BREAK.RELIABLE B1 ;  /* 0x0000000000010942 */ /* 0x000fea0003800100 */
[----:B0-----:R0:W-:Y:S01]  /*0550*/  STG.E.U16 desc[UR6][R4.64], R2 ;  /* 0x0000000204007986 */ /* 0x0011e2000c101506 */
[----:B------:R-:W-:Y:S05]  /*0560*/  @P0 BRA `(.L_x_2198) ;  /* 0x0000000800500947 */ /* 0x000fea0003800000 */
[----:B0-----:R-:W0:Y:S02]  /*0570*/  LDC.64 R4, c[0x0][0x588] ;  /* 0x00016200ff047b82 */ /* 0x001e240000000a00 */
[----:B0-----:R-:W2:Y:S01]  /*0580*/  LDG.E.U16 R2, desc[UR6][R4.64] ;  /* 0x0000000604027981 */ /* 0x001ea2000c1e1500 */
[----:B------:R-:W-:Y:S02]  /*0590*/  SHF.L.U32 R6, R0, 0x10, RZ ;  /* 0x0000001000067819 */ /* 0x000fe400000006ff */
        /* <DEDUP_REMOVED lines=26> */
.L_x_2202:
[----:B------:R-:W-:Y:S01]  /*0740*/  FSETP.GEU.FTZ.AND P0, PT, R5, -R8, PT ;  /* 0x800000080500720b */ /* 0x000fe20003f1e000 */
[----:B------:R-:W-:-:S12]  /*0750*/  FADD.FTZ R4, R4, -1 ;  /* 0xbf80000004047421 */ /* 0x000fd80000010000 */
[----:B------:R-:W-:-:S07]  /*0760*/  @!P0 FADD.FTZ R4, R4, -1 ;  /* 0xbf80000004048421 */ /* 0x000fce0000010000 */
.L_x_2201:
[----:B------:R-:W-:Y:S01]  /*0770*/  FFMA.FTZ R7, -R8, R4, R7 ;  /* 0x0000000408077223 */ /* 0x000fe20000010107 */
[----:B------:R-:W-:Y:S06]  /*0780*/  BRA `(.L_x_2199) ;  /* 0x0000000000707947 */ /* 0x000fec0003800000 */
.L_x_2200:
        /* <DEDUP_REMOVED lines=13> */
.L_x_2204:
        /* <DEDUP_REMOVED lines=13> */
.L_x_2203:
[----:B------:R-:W-:-:S04]  /*0930*/  FMUL.FTZ R7, R7, 1.1920928955078125e-07 ;  /* 0x3400000007077820 */ /* 0x000fc80000410000 */
[----:B------:R-:W-:-:S07]  /*0940*/  FMUL.FTZ R7, R8, R7 ;  /* 0x0000000708077220 */ /* 0x000fce0000410000 */
.L_x_2199:
[----:B------:R-:W1:Y:S01]  /*0950*/  LDC.64 R4, c[0x0][0x580] ;  /* 0x00016000ff047b82 */ /* 0x000e620000000a00 */
[----:B------:R-:W-:Y:S01]  /*0960*/  FSETP.NAN.FTZ.AND P0, PT, |R7|, |R7|, PT ;  /* 0x400000070700720b */ /* 0x000fe20003f18200 */
[----:B------:R-:W-:Y:S01]  /*0970*/  VIADD R3, R3, 0x80 ;  /* 0x0000008003037836 */ /* 0x000fe20000000000 */
[----:B------:R-:W-:-:S04]  /*0980*/  LOP3.LUT R2, R7, 0x80000000, R2, 0xb8, !PT ;  /* 0x8000000007027812 */ /* 0x000fc800078eb802 */
[----:B------:R-:W-:-:S04]  /*0990*/  FSEL R2, R7, R2, P0 ;  /* 0x0000000207027208 */ /* 0x000fc80000000000 */
[----:B------:R-:W-:-:S05]  /*09a0*/  F2FP.BF16.F32.PACK_AB R2, RZ, R2 ;  /* 0x00000002ff02723e */ /* 0x000fca00000010ff */
[----:B-1----:R1:W-:Y:S02]  /*09b0*/  STG.E.U16 desc[UR6][R4.64], R2 ;  /* 0x0000000204007986 */ /* 0x0023e4000c101506 */
.L_x_2191:
[----:B------:R-:W-:-:S13]  /*09c0*/  ISETP.GE.AND P0, PT, R3, UR4, PT ;  /* 0x0000000403007c0c */ /* 0x000fda000bf06270 */
[----:B------:R-:W-:Y:S05]  /*09d0*/  @P0 BREAK.RELIABLE B1 ;  /* 0x0000000000010942 */ /* 0x000fea0003800100 */
[----:B------:R-:W-:Y:S05]  /*09e0*/  @P0 BRA `(.L_x_2198) ;  /* 0x0000000400300947 */ /* 0x000fea0003800000 */
[----:B------:R-:W-:Y:S05]  /*09f0*/  BSYNC.RELIABLE B1 ;  /* 0x0000000000017941 */ /* 0x000fea0003800100 */
.L_x_2190:
[----:B-1----:R-:W1:Y:S02]  /*0a00*/  LDC.64 R4, c[0x0][0x588] ;  /* 0x00016200ff047b82 */ /* 0x002e640000000a00 */
[----:B-1----:R-:W2:Y:S01]  /*0a10*/  LDG.E.U16 R2, desc[UR6][R4.64] ;  /* 0x0000000604027981 */ /* 0x002ea2000c1e1500 */
[----:B----4-:R-:W-:Y:S02]  /*0a20*/  SHF.L.U32 R6, R0, 0x10, RZ ;  /* 0x0000001000067819 */ /* 0x010fe400000006ff */
[----:B--2---:R-:W-:-:S04]  /*0a30*/  SHF.L.U32 R2, R2, 0x10, RZ ;  /* 0x0000001002027819 */ /* 0x004fc800000006ff */
[C---:B------:R-:W-:Y:S01]  /*0a40*/  FSETP.GEU.FTZ.AND P0, PT, |R2|.reuse, |R6|, PT ;  /* 0x400000060200720b */ /* 0x040fe20003f1e200 */
[----:B------:R-:W-:-:S12]  /*0a50*/  FADD.FTZ R7, |R2|, -RZ ;  /* 0x800000ff02077221 */ /* 0x000fd80000010200 */
[----:B------:R-:W-:Y:S05]  /*0a60*/  @!P0 BRA `(.L_x_2205) ;  /* 0x0000000000f48947 */ /* 0x000fea0003800000 */
[----:B0-----:R-:W-:Y:S01]  /*0a70*/  FMUL.FTZ R10, |R6|, 8388608 ;  /* 0x4b000000060a7820 */ /* 0x001fe20000410200 */
        /* <DEDUP_REMOVED lines=23> */
.L_x_2209:
[----:B------:R-:W-:Y:S01]  /*0bf0*/  FSETP.GEU.FTZ.AND P0, PT, R5, -R8, PT ;  /* 0x800000080500720b */ /* 0x000fe20003f1e000 */
[----:B------:R-:W-:-:S12]  /*0c00*/  FADD.FTZ R4, R4, -1 ;  /* 0xbf80000004047421 */ /* 0x000fd80000010000 */
[----:B------:R-:W-:-:S07]  /*0c10*/  @!P0 FADD.FTZ R4, R4, -1 ;  /* 0xbf80000004048421 */ /* 0x000fce0000010000 */
.L_x_2208:
[----:B------:R-:W-:Y:S05]  /*0c20*/  BSYNC.RECONVERGENT B3 ;  /* 0x0000000000037941 */ /* 0x000fea0003800200 */
.L_x_2207:
[----:B------:R-:W-:Y:S01]  /*0c30*/  FFMA.FTZ R7, -R8, R4, R7 ;  /* 0x0000000408077223 */ /* 0x000fe20000010107 */
[----:B------:R-:W-:Y:S06]  /*0c40*/  BRA `(.L_x_2210) ;  /* 0x0000000000787947 */ /* 0x000fec0003800000 */
.L_x_2206:
        /* <DEDUP_REMOVED lines=14> */
.L_x_2213:
        /* <DEDUP_REMOVED lines=13> */
.L_x_2212:
[----:B------:R-:W-:Y:S05]  /*0e00*/  BSYNC.RECONVERGENT B3 ;  /* 0x0000000000037941 */ /* 0x000fea0003800200 */
.L_x_2211:
[----:B------:R-:W-:-:S04]  /*0e10*/  FMUL.FTZ R7, R7, 1.1920928955078125e-07 ;  /* 0x3400000007077820 */ /* 0x000fc80000410000 */
[----:B------:R-:W-:-:S07]  /*0e20*/  FMUL.FTZ R7, R8, R7 ;  /* 0x0000000708077220 */ /* 0x000fce0000410000 */
.L_x_2210:
[----:B------:R-:W-:Y:S05]  /*0e30*/  BSYNC.RECONVERGENT B0 ;  /* 0x0000000000007941 */ /* 0x000fea0003800200 */
.L_x_2205:
[----:B------:R-:W1:Y:S01]  /*0e40*/  LDC.64 R4, c[0x0][0x580] ;  /* 0x00016000ff047b82 */ /* 0x000e620000000a00 */
[----:B------:R-:W-:Y:S01]  /*0e50*/  FSETP.NAN.FTZ.AND P0, PT, |R7|, |R7|, PT ;  /* 0x400000070700720b */ /* 0x000fe20003f18200 */
[----:B------:R-:W-:Y:S01]  /*0e60*/  VIADD R3, R3, 0x80 ;  /* 0x0000008003037836 */ /* 0x000fe20000000000 */
[----:B------:R-:W-:-:S04]  /*0e70*/  LOP3.LUT R2, R7, 0x80000000, R2, 0xb8, !PT ;  /* 0x8000000007027812 */ /* 0x000fc800078eb802 */
[----:B------:R-:W-:-:S04]  /*0e80*/  FSEL R2, R7, R2, P0 ;  /* 0x0000000207027208 */ /* 0x000fc80000000000 */
[----:B------:R-:W-:-:S05]  /*0e90*/  F2FP.BF16.F32.PACK_AB R2, RZ, R2 ;  /* 0x00000002ff02723e */ /* 0x000fca00000010ff */
[----:B-1----:R2:W-:Y:S02]  /*0ea0*/  STG.E.U16 desc[UR6][R4.64], R2 ;  /* 0x0000000204007986 */ /* 0x0025e4000c101506 */
.L_x_2198:
[----:B------:R-:W-:Y:S05]  /*0eb0*/  BSYNC.RECONVERGENT B2 ;  /* 0x0000000000027941 */ /* 0x000fea0003800200 */
.L_x_2189:
[----:B------:R-:W-:Y:S05]  /*0ec0*/  WARPSYNC.ALL ;  /* 0x0000000000007948 */ /* 0x000fea0003800000 */
[----:B------:R-:W-:-:S13]  /*0ed0*/  ISETP.GE.AND P0, PT, R3, UR4, PT ;  /* 0x0000000403007c0c */ /* 0x000fda000bf06270 */
[----:B------:R-:W-:Y:S05]  /*0ee0*/  @P0 EXIT ;  /* 0x000000000000094d */ /* 0x000fea0003800000 */
[----:B012---:R-:W0:Y:S02]  /*0ef0*/  LDC.64 R2, c[0x0][0x588] ;  /* 0x00016200ff027b82 */ /* 0x007e240000000a00 */
        /* <DEDUP_REMOVED lines=28> */
.L_x_2217:
[----:B------:R-:W-:Y:S01]  /*10c0*/  FSETP.GEU.FTZ.AND P0, PT, R3, -R6, PT ;  /* 0x800000060300720b */ /* 0x000fe20003f1e000 */
[----:B------:R-:W-:-:S12]  /*10d0*/  FADD.FTZ R2, R2, -1 ;  /* 0xbf80000002027421 */ /* 0x000fd80000010000 */
[----:B------:R-:W-:-:S07]  /*10e0*/  @!P0 FADD.FTZ R2, R2, -1 ;  /* 0xbf80000002028421 */ /* 0x000fce0000010000 */
.L_x_2216:
[----:B------:R-:W-:Y:S01]  /*10f0*/  FFMA.FTZ R5, -R6, R2, R5 ;  /* 0x0000000206057223 */ /* 0x000fe20000010105 */
[----:B------:R-:W-:Y:S06]  /*1100*/  BRA `(.L_x_2214) ;  /* 0x0000000000707947 */ /* 0x000fec0003800000 */
.L_x_2215:
        /* <DEDUP_REMOVED lines=13> */
.L_x_2219:
        /* <DEDUP_REMOVED lines=13> */
.L_x_2218:
[----:B------:R-:W-:-:S04]  /*12b0*/  FMUL.FTZ R5, R5, 1.1920928955078125e-07 ;  /* 0x3400000005057820 */ /* 0x000fc80000410000 */
[----:B------:R-:W-:-:S07]  /*12c0*/  FMUL.FTZ R5, R6, R5 ;  /* 0x0000000506057220 */ /* 0x000fce0000410000 */
.L_x_2214:
[----:B------:R-:W1:Y:S01]  /*12d0*/  LDC.64 R2, c[0x0][0x580] ;  /* 0x00016000ff027b82 */ /* 0x000e620000000a00 */
[C---:B------:R-:W-:Y:S02]  /*12e0*/  FSETP.NAN.FTZ.AND P0, PT, |R5|.reuse, |R5|, PT ;  /* 0x400000050500720b */ /* 0x040fe40003f18200 */
[----:B------:R-:W-:-:S04]  /*12f0*/  LOP3.LUT R0, R5, 0x80000000, R0, 0xb8, !PT ;  /* 0x8000000005007812 */ /* 0x000fc800078eb800 */
[----:B------:R-:W-:-:S04]  /*1300*/  FSEL R0, R5, R0, P0 ;  /* 0x0000000005007208 */ /* 0x000fc80000000000 */
[----:B------:R-:W-:-:S05]  /*1310*/  F2FP.BF16.F32.PACK_AB R0, RZ, R0 ;  /* 0x00000000ff00723e */ /* 0x000fca00000010ff */
[----:B-1----:R-:W-:Y:S01]  /*1320*/  STG.E.U16 desc[UR6][R2.64], R0 ;  /* 0x0000000002007986 */ /* 0x002fe2000c101506 */
[----:B------:R-:W-:Y:S05]  /*1330*/  EXIT ;  /* 0x000000000000794d */ /* 0x000fea0003800000 */
.L_x_2188:
[----:B------:R-:W0:Y:S01]  /*1340*/  LDCU UR4, c[0x0][0x380] ;  /* 0x00007000ff0477ac */ /* 0x000e220008000800 */
[----:B------:R-:W-:Y:S01]  /*1350*/  VIADD R4, R4, 0xffffffff ;  /* 0xffffffff04047836 */ /* 0x000fe20000000000 */
        /* <DEDUP_REMOVED lines=12> */
[----:B0-----:R-:W-:-:S05]  /*1420*/  IMAD.HI.U32 R8, R3, UR8, R6 ;  /* 0x0000000803087c27 */ /* 0x001fca000f8e0006 */
[----:B------:R-:W-:-:S04]  /*1430*/  SHF.R.U32.HI R9, RZ, UR9, R8 ;  /* 0x00000009ff097c19 */ /* 0x000fc80008011608 */
[----:B------:R-:W-:-:S05]  /*1440*/  IADD3 R6, PT, PT, -R9, RZ, RZ ;  /* 0x000000ff09067210 */ /* 0x000fca0007ffe1ff */
[----:B-1----:R-:W-:-:S04]  /*1450*/  IMAD R6, R6, UR5, R3 ;  /* 0x0000000506067c24 */ /* 0x002fc8000f8e0203 */
[C---:B--2---:R-:W-:Y:S02]  /*1460*/  IMAD R5, R6.reuse, UR10, RZ ;  /* 0x0000000a06057c24 */ /* 0x044fe4000f8e02ff */
[----:B------:R-:W-:Y:S01]  /*1470*/  IMAD R6, R6, UR11, RZ ;  /* 0x0000000b06067c24 */ /* 0x000fe2000f8e02ff */
[----:B------:R-:W-:Y:S06]  /*1480*/  @!P0 BRA `(.L_x_2223) ;  /* 0x0000001000748947 */ /* 0x000fec0003800000 */
[----:B------:R-:W0:Y:S01]  /*1490*/  LDCU.64 UR8, c[0x0][0x398] ;  /* 0x00007300ff0877ac */ /* 0x000e220008000a00 */
[----:B------:R-:W-:Y:S01]  /*14a0*/  IMAD.MOV.U32 R8, RZ, RZ, RZ ;  /* 0x000000ffff087224 */ /* 0x000fe200078e00ff */
[----:B------:R-:W-:Y:S01]  /*14b0*/  ISETP.NE.AND P0, PT, R2, 0x2, PT ;  /* 0x000000020200780c */ /* 0x000fe20003f05270 */
[----:B------:R-:W1:Y:S01]  /*14c0*/  LDCU UR5, c[0x0][0x3a0] ;  /* 0x00007400ff0577ac */ /* 0x000e620008000800 */
[----:B------:R-:W2:Y:S01]  /*14d0*/  LDCU.64 UR10, c[0x0][0x4c0] ;  /* 0x00009800ff0a77ac */ /* 0x000ea20008000a00 */
[----:B0-----:R-:W-:-:S05]  /*14e0*/  IMAD.HI.U32 R10, R9, UR9, R8 ;  /* 0x00000009090a7c27 */ /* 0x001fca000f8e0008 */
[----:B-1----:R-:W-:-:S04]  /*14f0*/  SHF.R.U32.HI R11, RZ, UR5, R10 ;  /* 0x00000005ff0b7c19 */ /* 0x002fc8000801160a */
[----:B------:R-:W-:-:S05]  /*1500*/  IADD3 R8, PT, PT, -R11, RZ, RZ ;  /* 0x000000ff0b087210 */ /* 0x000fca0007ffe1ff */
[----:B------:R-:W-:-:S04]  /*1510*/  IMAD R8, R8, UR8, R9 ;  /* 0x0000000808087c24 */ /* 0x000fc8000f8e0209 */
[C---:B--2---:R-:W-:Y:S02]  /*1520*/  IMAD R5, R8.reuse, UR10, R5 ;  /* 0x0000000a08057c24 */ /* 0x044fe4000f8e0205 */
[----:B------:R-:W-:Y:S01]  /*1530*/  IMAD R6, R8, UR11, R6 ;  /* 0x0000000b08067c24 */ /* 0x000fe2000f8e0206 */
[----:B------:R-:W-:Y:S06]  /*1540*/  @!P0 BRA `(.L_x_2223) ;  /* 0x0000001000448947 */ /* 0x000fec0003800000 */
[----:B------:R-:W0:Y:S01]  /*1550*/  LDCU.64 UR8, c[0x0][0x3a8] ;  /* 0x00007500ff0877ac */ /* 0x000e220008000a00 */
[----:B------:R-:W-:Y:S01]  /*1560*/  HFMA2 R10, -RZ, RZ, 0, 0 ;  /* 0x00000000ff0a7431 */ /* 0x000fe200000001ff */
[----:B------:R-:W-:Y:S01]  /*1570*/  ISETP.NE.AND P0, PT, R2, 0x3, PT ;  /* 0x000000030200780c */ /* 0x000fe20003f05270 */
[----:B------:R-:W1:Y:S01]  /*1580*/  LDCU UR5, c[0x0][0x3a4] ;  /* 0x00007480ff0577ac */ /* 0x000e620008000800 */
[----:B------:R-:W2:Y:S02]  /*1590*/  LDCU.64 UR10, c[0x0][0x4c8] ;  /* 0x00009900ff0a77ac */ /* 0x000ea40008000a00 */
[----:B0-----:R-:W-:-:S05]  /*15a0*/  IMAD.HI.U32 R8, R11, UR8, R10 ;  /* 0x000000080b087c27 */ /* 0x001fca000f8e000a */
[----:B------:R-:W-:-:S04]  /*15b0*/  SHF.R.U32.HI R9, RZ, UR9, R8 ;  /* 0x00000009ff097c19 */ /* 0x000fc80008011608 */
[----:B------:R-:W-:-:S05]  /*15c0*/  IADD3 R10, PT, PT, -R9, RZ, RZ ;  /* 0x000000ff090a7210 */ /* 0x000fca0007ffe1ff */
[----:B-1----:R-:W-:-:S04]  /*15d0*/  IMAD R10, R10, UR5, R11 ;  /* 0x000000050a0a7c24 */ /* 0x002fc8000f8e020b */
[C---:B--2---:R-:W-:Y:S02]  /*15e0*/  IMAD R5, R10.reuse, UR10, R5 ;  /* 0x0000000a0a057c24 */ /* 0x044fe4000f8e0205 */
[----:B------:R-:W-:Y:S01]  /*15f0*/  IMAD R6, R10, UR11, R6 ;  /* 0x0000000b0a067c24 */ /* 0x000fe2000f8e0206 */
[----:B------:R-:W-:Y:S06]  /*1600*/  @!P0 BRA `(.L_x_2223) ;  /* 0x0000001000148947 */ /* 0x000fec0003800000 */
[----:B------:R-:W0:Y:S01]  /*1610*/  LDCU.64 UR8, c[0x0][0x3b0] ;  /* 0x00007600ff0877ac */ /* 0x000e220008000a00 */
[----:B------:R-:W-:Y:S02]  /*1620*/  MOV R8, RZ ;  /* 0x000000ff00087202 */ /* 0x000fe40000000f00 */
[----:B------:R-:W-:Y:S01]  /*1630*/  ISETP.NE.AND P0, PT, R2, 0x4, PT ;  /* 0x000000040200780c */ /* 0x000fe20003f05270 */
[----:B------:R-:W1:Y:S01]  /*1640*/  LDCU UR5, c[0x0][0x3b8] ;  /* 0x00007700ff0577ac */ /* 0x000e620008000800 */
[----:B------:R-:W2:Y:S01]  /*1650*/  LDCU.64 UR10, c[0x0][0x4d0] ;  /* 0x00009a00ff0a77ac */ /* 0x000ea20008000a00 */
[----:B0-----:R-:W-:-:S05]  /*1660*/  IMAD.HI.U32 R10, R9, UR9, R8 ;  /* 0x00000009090a7c27 */ /* 0x001fca000f8e0008 */
[----:B-1----:R-:W-:-:S05]  /*1670*/  SHF.R.U32.HI R11, RZ, UR5, R10 ;  /* 0x00000005ff0b7c19 */ /* 0x002fca000801160a */
[----:B------:R-:W-:-:S04]  /*1680*/  IMAD.MOV R8, RZ, RZ, -R11 ;  /* 0x000000ffff087224 */ /* 0x000fc800078e0a0b */
[----:B------:R-:W-:-:S04]  /*1690*/  IMAD R8, R8, UR8, R9 ;  /* 0x0000000808087c24 */ /* 0x000fc8000f8e0209 */
        /* <DEDUP_REMOVED lines=28> */
[----:B------:R-:W-:Y:S01]  /*1860*/  IMAD.MOV.U32 R10, RZ, RZ, RZ ;  /* 0x000000ffff0a7224 */ /* 0x000fe200078e00ff */
        /* <DEDUP_REMOVED lines=28> */
[----:B------:R-:W-:-:S05]  /*1a30*/  SHF.R.U32.HI R9, RZ, UR9, R8 ;  /* 0x00000009ff097c19 */ /* 0x000fca0008011608 */
[----:B------:R-:W-:-:S04]  /*1a40*/  IMAD.MOV R10, RZ, RZ, -R9 ;  /* 0x000000ffff0a7224 */ /* 0x000fc800078e0a09 */
        /* <DEDUP_REMOVED lines=172> */
[----:B------:R-:W-:Y:S01]  /*2510*/  ISETP.NE.AND P0, PT, R2, 0x18, PT ;  /* 0x000000180200780c */ /* 0x000fe20003f05270 */
[----:B------:R-:W0:Y:S01]  /*2520*/  LDCU.64 UR8, c[0x0][0x4a0] ;  /* 0x00009400ff0877ac */ /* 0x000e220008000a00 */
[----:B------:R-:W-:Y:S01]  /*2530*/  MOV R8, RZ ;  /* 0x000000ff00087202 */ /* 0x000fe20000000f00 */
[----:B------:R-:W1:Y:S01]  /*2540*/  LDCU UR5, c[0x0][0x4a8] ;  /* 0x00009500ff0577ac */ /* 0x000e620008000800 */
[----:B------:R-:W2:Y:S09]  /*2550*/  LDCU.64 UR10, c[0x0][0x570] ;  /* 0x0000ae00ff0a77ac */ /* 0x000eb20008000a00 */
[----:B------:R-:W3:Y:S01]  /*2560*/  @P0 LDC.64 R16, c[0x0][0x4b0] ;  /* 0x00012c00ff100b82 */ /* 0x000ee20000000a00 */
[----:B0-----:R-:W-:-:S07]  /*2570*/  IMAD.HI.U32 R12, R9, UR9, R8 ;  /* 0x00000009090c7c27 */ /* 0x001fce000f8e0008 */
[----:B------:R-:W0:Y:S01]  /*2580*/  @P0 LDC R14, c[0x0][0x4ac] ;  /* 0x00012b00ff0e0b82 */ /* 0x000e220000000800 */
[----:B-1----:R-:W-:Y:S01]  /*2590*/  SHF.R.U32.HI R13, RZ, UR5, R12 ;  /* 0x00000005ff0d7c19 */ /* 0x002fe2000801160c */
[----:B------:R-:W-:-:S03]  /*25a0*/  @P0 IMAD.MOV.U32 R12, RZ, RZ, RZ ;  /* 0x000000ffff0c0224 */ /* 0x000fc600078e00ff */
[----:B------:R-:W-:-:S03]  /*25b0*/  IADD3 R15, PT, PT, -R13, RZ, RZ ;  /* 0x000000ff0d0f7210 */ /* 0x000fc60007ffe1ff */
[----:B------:R-:W1:Y:S01]  /*25c0*/  @P0 LDC.64 R10, c[0x0][0x578] ;  /* 0x00015e00ff0a0b82 */ /* 0x000e620000000a00 */
[----:B---3--:R-:W-:-:S05]  /*25d0*/  @P0 IMAD.HI.U32 R8, R13, R16, R12 ;  /* 0x000000100d080227 */ /* 0x008fca00078e000c */
[----:B------:R-:W-:Y:S01]  /*25e0*/  @P0 SHF.R.U32.HI R7, RZ, R17, R8 ;  /* 0x00000011ff070219 */ /* 0x000fe20000011608 */
[----:B------:R-:W-:-:S03]  /*25f0*/  IMAD R8, R15, UR8, R9 ;  /* 0x000000080f087c24 */ /* 0x000fc6000f8e0209 */
[----:B------:R-:W-:Y:S01]  /*2600*/  @P0 IADD3 R7, PT, PT, -R7, RZ, RZ ;  /* 0x000000ff07070210 */ /* 0x000fe20007ffe1ff */
[C---:B--2---:R-:W-:Y:S02]  /*2610*/  IMAD R5, R8.reuse, UR10, R5 ;  /* 0x0000000a08057c24 */ /* 0x044fe4000f8e0205 */
[----:B------:R-:W-:Y:S02]  /*2620*/  IMAD R6, R8, UR11, R6 ;  /* 0x0000000b08067c24 */ /* 0x000fe4000f8e0206 */
[----:B0-----:R-:W-:-:S04]  /*2630*/  @P0 IMAD R12, R7, R14, R13 ;  /* 0x0000000e070c0224 */ /* 0x001fc800078e020d */
[C---:B-1----:R-:W-:Y:S02]  /*2640*/  @P0 IMAD R5, R12.reuse, R10, R5 ;  /* 0x0000000a0c050224 */ /* 0x042fe400078e0205 */
[----:B------:R-:W-:-:S07]  /*2650*/  @P0 IMAD R6, R12, R11, R6 ;  /* 0x0000000b0c060224 */ /* 0x000fce00078e0206 */
.L_x_2223:
[----:B------:R-:W0:Y:S02]  /*2660*/  LDCU.64 UR8, c[0x0][0x588] ;  /* 0x0000b100ff0877ac */ /* 0x000e240008000a00 */
[----:B0-----:R-:W-:-:S04]  /*2670*/  IADD3 R8, P0, PT, R6, UR8, RZ ;  /* 0x0000000806087c10 */ /* 0x001fc8000ff1e0ff */
[----:B------:R-:W-:-:S05]  /*2680*/  IADD3.X R9, PT, PT, RZ, UR9, RZ, P0, !PT ;  /* 0x00000009ff097c10 */ /* 0x000fca00087fe4ff */
[----:B------:R-:W2:Y:S01]  /*2690*/  LDG.E.U16 R6, desc[UR6][R8.64] ;  /* 0x0000000608067981 */ /* 0x000ea2000c1e1500 */
[----:B----4-:R-:W-:Y:S01]  /*26a0*/  SHF.L.U32 R10, R0, 0x10, RZ ;  /* 0x00000010000a7819 */ /* 0x010fe200000006ff */
[----:B------:R-:W-:Y:S01]  /*26b0*/  BSSY.RECONVERGENT B2, `(.L_x_2224) ;  /* 0x0000040000027945 */ /* 0x000fe20003800200 */
[----:B--2---:R-:W-:-:S04]  /*26c0*/  IMAD.U32 R6, R6, 0x10000, RZ ;  /* 0x0001000006067824 */ /* 0x004fc800078e00ff */
        /* <DEDUP_REMOVED lines=29> */
.L_x_2228:
[----:B------:R-:W-:Y:S05]  /*28a0*/  BSYNC.RECONVERGENT B3 ;  /* 0x0000000000037941 */ /* 0x000fea0003800200 */
.L_x_2227:
[----:B------:R-:W-:Y:S01]  /*28b0*/  FFMA.FTZ R7, -R12, R8, R7 ;  /* 0x000000080c077223 */ /* 0x000fe20000010107 */
[----:B------:R-:W-:Y:S06]  /*28c0*/  BRA `(.L_x_2225) ;  /* 0x0000000000787947 */ /* 0x000fec0003800000 */
.L_x_2226:
        /* <DEDUP_REMOVED lines=14> */
.L_x_2231:
        /* <DEDUP_REMOVED lines=13> */
.L_x_2230:
[----:B------:R-:W-:Y:S05]  /*2a80*/  BSYNC.RECONVERGENT B3 ;  /* 0x0000000000037941 */ /* 0x000fea0003800200 */
.L_x_2229:
[----:B------:R-:W-:-:S04]  /*2a90*/  FMUL.FTZ R7, R7, 1.1920928955078125e-07 ;  /* 0x3400000007077820 */ /* 0x000fc80000410000 */
[----:B------:R-:W-:-:S07]  /*2aa0*/  FMUL.FTZ R7, R12, R7 ;  /* 0x000000070c077220 */ /* 0x000fce0000410000 */
.L_x_2225:
[----:B------:R-:W-:Y:S05]  /*2ab0*/  BSYNC.RECONVERGENT B2 ;  /* 0x0000000000027941 */ /* 0x000fea0003800200 */
.L_x_2224:
[----:B------:R-:W1:Y:S01]  /*2ac0*/  LDCU.64 UR8, c[0x0][0x580] ;  /* 0x0000b000ff0877ac */ /* 0x000e620008000a00 */
[C---:B------:R-:W-:Y:S02]  /*2ad0*/  FSETP.NAN.FTZ.AND P0, PT, |R7|.reuse, |R7|, PT ;  /* 0x400000070700720b */ /* 0x040fe40003f18200 */
[----:B------:R-:W-:Y:S02]  /*2ae0*/  LOP3.LUT R6, R7, 0x80000000, R6, 0xb8, !PT ;  /* 0x8000000007067812 */ /* 0x000fe400078eb806 */
[----:B------:R-:W-:Y:S02]  /*2af0*/  IADD3 R3, PT, PT, R3, 0x80, RZ ;  /* 0x0000008003037810 */ /* 0x000fe40007ffe0ff */
[----:B------:R-:W-:Y:S02]  /*2b00*/  FSEL R7, R7, R6, P0 ;  /* 0x0000000607077208 */ /* 0x000fe40000000000 */
[----:B-1----:R-:W-:Y:S02]  /*2b10*/  IADD3 R6, P0, PT, R5, UR8, RZ ;  /* 0x0000000805067c10 */ /* 0x002fe4000ff1e0ff */
[----:B------:R-:W-:-:S03]  /*2b20*/  F2FP.BF16.F32.PACK_AB R5, RZ, R7 ;  /* 0x00000007ff05723e */ /* 0x000fc600000010ff */
[----:B------:R-:W-:Y:S01]  /*2b30*/  IMAD.X R7, RZ, RZ, UR9, P0 ;  /* 0x00000009ff077e24 */ /* 0x000fe200080e06ff */
[----:B------:R-:W-:-:S04]  /*2b40*/  ISETP.GE.AND P0, PT, R3, UR4, PT ;  /* 0x0000000403007c0c */ /* 0x000fc8000bf06270 */
[----:B------:R1:W-:Y:S09]  /*2b50*/  STG.E.U16 desc[UR6][R6.64], R5 ;  /* 0x0000000506007986 */ /* 0x0003f2000c101506 */
        /* <DEDUP_REMOVED lines=8> */
[----:B--2---:R-:W-:-:S05]  /*2be0*/  IMAD.HI.U32 R8, R3, UR8, R6 ;  /* 0x0000000803087c27 */ /* 0x004fca000f8e0006 */
[----:B------:R-:W-:-:S04]  /*2bf0*/  SHF.R.U32.HI R9, RZ, UR9, R8 ;  /* 0x00000009ff097c19 */ /* 0x000fc80008011608 */
[----:B------:R-:W-:-:S05]  /*2c00*/  IADD3 R6, PT, PT, -R9, RZ, RZ ;  /* 0x000000ff09067210 */ /* 0x000fca0007ffe1ff */
[----:B-1----:R-:W-:-:S04]  /*2c10*/  IMAD R6, R6, UR5, R3 ;  /* 0x0000000506067c24 */ /* 0x002fc8000f8e0203 */
[C---:B---3--:R-:W-:Y:S02]  /*2c20*/  IMAD R5, R6.reuse, UR10, RZ ;  /* 0x0000000a06057c24 */ /* 0x048fe4000f8e02ff */
[----:B------:R-:W-:Y:S01]  /*2c30*/  IMAD R6, R6, UR11, RZ ;  /* 0x0000000b06067c24 */ /* 0x000fe2000f8e02ff */
[----:B------:R-:W-:Y:S06]  /*2c40*/  @!P0 BRA `(.L_x_2233) ;  /* 0x0000001000748947 */ /* 0x000fec0003800000 */
[----:B------:R-:W1:Y:S01]  /*2c50*/  LDCU.64 UR8, c[0x0][0x398] ;  /* 0x00007300ff0877ac */ /* 0x000e620008000a00 */
[----:B------:R-:W-:Y:S01]  /*2c60*/  IMAD.MOV.U32 R8, RZ, RZ, RZ ;  /* 0x000000ffff087224 */ /* 0x000fe200078e00ff */
[----:B------:R-:W-:Y:S01]  /*2c70*/  ISETP.NE.AND P0, PT, R2, 0x2, PT ;  /* 0x000000020200780c */ /* 0x000fe20003f05270 */
[----:B------:R-:W2:Y:S01]  /*2c80*/  LDCU UR5, c[0x0][0x3a0] ;  /* 0x00007400ff0577ac */ /* 0x000ea20008000800 */
[----:B------:R-:W3:Y:S01]  /*2c90*/  LDCU.64 UR10, c[0x0][0x4c0] ;  /* 0x00009800ff0a77ac */ /* 0x000ee20008000a00 */
[----:B-1----:R-:W-:-:S05]  /*2ca0*/  IMAD.HI.U32 R10, R9, UR9, R8 ;  /* 0x00000009090a7c27 */ /* 0x002fca000f8e0008 */
[----:B--2---:R-:W-:-:S04]  /*2cb0*/  SHF.R.U32.HI R11, RZ, UR5, R10 ;  /* 0x00000005ff0b7c19 */ /* 0x004fc8000801160a */
[----:B------:R-:W-:-:S05]  /*2cc0*/  IADD3 R8, PT, PT, -R11, RZ, RZ ;  /* 0x000000ff0b087210 */ /* 0x000fca0007ffe1ff */
[----:B------:R-:W-:-:S04]  /*2cd0*/  IMAD R8, R8, UR8, R9 ;  /* 0x0000000808087c24 */ /* 0x000fc8000f8e0209 */
[C---:B---3--:R-:W-:Y:S02]  /*2ce0*/  IMAD R5, R8.reuse, UR10, R5 ;  /* 0x0000000a08057c24 */ /* 0x048fe4000f8e0205 */
[----:B------:R-:W-:Y:S01]  /*2cf0*/  IMAD R6, R8, UR11, R6 ;  /* 0x0000000b08067c24 */ /* 0x000fe2000f8e0206 */
[----:B------:R-:W-:Y:S06]  /*2d00*/  @!P0 BRA `(.L_x_2233) ;  /* 0x0000001000448947 */ /* 0x000fec0003800000 */
[----:B------:R-:W1:Y:S01]  /*2d10*/  LDCU.64 UR8, c[0x0][0x3a8] ;  /* 0x00007500ff0877ac */ /* 0x000e620008000a00 */
[----:B------:R-:W-:Y:S01]  /*2d20*/  HFMA2 R10, -RZ, RZ, 0, 0 ;  /* 0x00000000ff0a7431 */ /* 0x000fe200000001ff */
[----:B------:R-:W-:Y:S01]  /*2d30*/  ISETP.NE.AND P0, PT, R2, 0x3, PT ;  /* 0x000000030200780c */ /* 0x000fe20003f05270 */
[----:B------:R-:W2:Y:S01]  /*2d40*/  LDCU UR5, c[0x0][0x3a4] ;  /* 0x00007480ff0577ac */ /* 0x000ea20008000800 */
[----:B------:R-:W3:Y:S02]  /*2d50*/  LDCU.64 UR10, c[0x0][0x4c8] ;  /* 0x00009900ff0a77ac */ /* 0x000ee40008000a00 */
[----:B-1----:R-:W-:-:S05]  /*2d60*/  IMAD.HI.U32 R8, R11, UR8, R10 ;  /* 0x000000080b087c27 */ /* 0x002fca000f8e000a */
[----:B------:R-:W-:-:S04]  /*2d70*/  SHF.R.U32.HI R9, RZ, UR9, R8 ;  /* 0x00000009ff097c19 */ /* 0x000fc80008011608 */
[----:B------:R-:W-:-:S05]  /*2d80*/  IADD3 R10, PT, PT, -R9, RZ, RZ ;  /* 0x000000ff090a7210 */ /* 0x000fca0007ffe1ff */
[----:B--2---:R-:W-:-:S04]  /*2d90*/  IMAD R10, R10, UR5, R11 ;  /* 0x000000050a0a7c24 */ /* 0x004fc8000f8e020b */
[C---:B---3--:R-:W-:Y:S02]  /*2da0*/  IMAD R5, R10.reuse, UR10, R5 ;  /* 0x0000000a0a057c24 */ /* 0x048fe4000f8e0205 */
[----:B------:R-:W-:Y:S01]  /*2db0*/  IMAD R6, R10, UR11, R6 ;  /* 0x0000000b0a067c24 */ /* 0x000fe2000f8e0206 */
[----:B------:R-:W-:Y:S06]  /*2dc0*/  @!P0 BRA `(.L_x_2233) ;  /* 0x0000001000148947 */ /* 0x000fec0003800000 */
[----:B------:R-:W1:Y:S01]  /*2dd0*/  LDCU.64 UR8, c[0x0][0x3b0] ;  /* 0x00007600ff0877ac */ /* 0x000e620008000a00 */
[----:B------:R-:W-:Y:S02]  /*2de0*/  MOV R8, RZ ;  /* 0x000000ff00087202 */ /* 0x000fe40000000f00 */
[----:B------:R-:W-:Y:S01]  /*2df0*/  ISETP.NE.AND P0, PT, R2, 0x4, PT ;  /* 0x000000040200780c */ /* 0x000fe20003f05270 */
[----:B------:R-:W2:Y:S01]  /*2e00*/  LDCU UR5, c[0x0][0x3b8] ;  /* 0x00007700ff0577ac */ /* 0x000ea20008000800 */
[----:B------:R-:W3:Y:S01]  /*2e10*/  LDCU.64 UR10, c[0x0][0x4d0] ;  /* 0x00009a00ff0a77ac */ /* 0x000ee20008000a00 */
[----:B-1----:R-:W-:-:S05]  /*2e20*/  IMAD.HI.U32 R10, R9, UR9, R8 ;  /* 0x00000009090a7c27 */ /* 0x002fca000f8e0008 */
[----:B--2---:R-:W-:-:S05]  /*2e30*/  SHF.R.U32.HI R11, RZ, UR5, R10 ;  /* 0x00000005ff0b7c19 */ /* 0x004fca000801160a */
[----:B------:R-:W-:-:S04]  /*2e40*/  IMAD.MOV R8, RZ, RZ, -R11 ;  /* 0x000000ffff087224 */ /* 0x000fc800078e0a0b */
[----:B------:R-:W-:-:S04]  /*2e50*/  IMAD R8, R8, UR8, R9 ;  /* 0x0000000808087c24 */ /* 0x000fc8000f8e0209 */
        /* <DEDUP_REMOVED lines=28> */
[----:B------:R-:W-:Y:S01]  /*3020*/  IMAD.MOV.U32 R10, RZ, RZ, RZ ;  /* 0x000000ffff0a7224 */ /* 0x000fe200078e00ff */
        /* <DEDUP_REMOVED lines=28> */
[----:B------:R-:W-:-:S05]  /*31f0*/  SHF.R.U32.HI R9, RZ, UR9, R8 ;  /* 0x00000009ff097c19 */ /* 0x000fca0008011608 */
[----:B------:R-:W-:-:S04]  /*3200*/  IMAD.MOV R10, RZ, RZ, -R9 ;  /* 0x000000ffff0a7224 */ /* 0x000fc800078e0a09 */
        /* <DEDUP_REMOVED lines=172> */
[----:B------:R-:W-:Y:S01]  /*3cd0*/  ISETP.NE.AND P0, PT, R2, 0x18, PT ;  /* 0x000000180200780c */ /* 0x000fe20003f05270 */
[----:B------:R-:W1:Y:S01]  /*3ce0*/  LDCU.64 UR8, c[0x0][0x4a0] ;  /* 0x00009400ff0877ac */ /* 0x000e620008000a00 */
[----:B------:R-:W-:Y:S01]  /*3cf0*/  MOV R8, RZ ;  /* 0x000000ff00087202 */ /* 0x000fe20000000f00 */
[----:B------:R-:W2:Y:S01]  /*3d00*/  LDCU UR5, c[0x0][0x4a8] ;  /* 0x00009500ff0577ac */ /* 0x000ea20008000800 */
[----:B------:R-:W3:Y:S09]  /*3d10*/  LDCU.64 UR10, c[0x0][0x570] ;  /* 0x0000ae00ff0a77ac */ /* 0x000ef20008000a00 */
[----:B------:R-:W4:Y:S01]  /*3d20*/  @P0 LDC.64 R16, c[0x0][0x4b0] ;  /* 0x00012c00ff100b82 */ /* 0x000f220000000a00 */
[----:B-1----:R-:W-:-:S07]  /*3d30*/  IMAD.HI.U32 R12, R9, UR9, R8 ;  /* 0x00000009090c7c27 */ /* 0x002fce000f8e0008 */
[----:B0-----:R-:W0:Y:S01]  /*3d40*/  @P0 LDC R14, c[0x0][0x4ac] ;  /* 0x00012b00ff0e0b82 */ /* 0x001e220000000800 */
[----:B--2---:R-:W-:Y:S01]  /*3d50*/  SHF.R.U32.HI R13, RZ, UR5, R12 ;  /* 0x00000005ff0d7c19 */ /* 0x004fe2000801160c */
[----:B------:R-:W-:-:S03]  /*3d60*/  @P0 IMAD.MOV.U32 R12, RZ, RZ, RZ ;  /* 0x000000ffff0c0224 */ /* 0x000fc600078e00ff */
[----:B------:R-:W-:-:S03]  /*3d70*/  IADD3 R15, PT, PT, -R13, RZ, RZ ;  /* 0x000000ff0d0f7210 */ /* 0x000fc60007ffe1ff */
[----:B------:R-:W1:Y:S01]  /*3d80*/  @P0 LDC.64 R10, c[0x0][0x578] ;  /* 0x00015e00ff0a0b82 */ /* 0x000e620000000a00 */
[----:B----4-:R-:W-:-:S05]  /*3d90*/  @P0 IMAD.HI.U32 R8, R13, R16, R12 ;  /* 0x000000100d080227 */ /* 0x010fca00078e000c */
[----:B------:R-:W-:Y:S01]  /*3da0*/  @P0 SHF.R.U32.HI R7, RZ, R17, R8 ;  /* 0x00000011ff070219 */ /* 0x000fe20000011608 */
[----:B------:R-:W-:-:S03]  /*3db0*/  IMAD R8, R15, UR8, R9 ;  /* 0x000000080f087c24 */ /* 0x000fc6000f8e0209 */
[----:B------:R-:W-:Y:S01]  /*3dc0*/  @P0 IADD3 R7, PT, PT, -R7, RZ, RZ ;  /* 0x000000ff07070210 */ /* 0x000fe20007ffe1ff */
[C---:B---3--:R-:W-:Y:S02]  /*3dd0*/  IMAD R5, R8.reuse, UR10, R5 ;  /* 0x0000000a08057c24 */ /* 0x048fe4000f8e0205 */
[----:B------:R-:W-:Y:S02]  /*3de0*/  IMAD R6, R8, UR11, R6 ;  /* 0x0000000b08067c24 */ /* 0x000fe4000f8e0206 */
[----:B0-----:R-:W-:-:S04]  /*3df0*/  @P0 IMAD R12, R14, R7, R13 ;  /* 0x000000070e0c0224 */ /* 0x001fc800078e020d */
[C---:B-1----:R-:W-:Y:S02]  /*3e00*/  @P0 IMAD R5, R12.reuse, R10, R5 ;  /* 0x0000000a0c050224 */ /* 0x042fe400078e0205 */
[----:B------:R-:W-:-:S07]  /*3e10*/  @P0 IMAD R6, R12, R11, R6 ;  /* 0x0000000b0c060224 */ /* 0x000fce00078e0206 */
.L_x_2233:
[----:B------:R-:W1:Y:S02]  /*3e20*/  LDCU.64 UR8, c[0x0][0x588] ;  /* 0x0000b100ff0877ac */ /* 0x000e640008000a00 */
[----:B-1----:R-:W-:-:S04]  /*3e30*/  IADD3 R8, P0, PT, R6, UR8, RZ ;  /* 0x0000000806087c10 */ /* 0x002fc8000ff1e0ff */
[----:B------:R-:W-:-:S05]  /*3e40*/  IADD3.X R9, PT, PT, RZ, UR9, RZ, P0, !PT ;  /* 0x00000009ff097c10 */ /* 0x000fca00087fe4ff */
[----:B------:R-:W2:Y:S01]  /*3e50*/  LDG.E.U16 R6, desc[UR6][R8.64] ;  /* 0x0000000608067981 */ /* 0x000ea2000c1e1500 */
[----:B------:R-:W-:Y:S01]  /*3e60*/  SHF.L.U32 R10, R0, 0x10, RZ ;  /* 0x00000010000a7819 */ /* 0x000fe200000006ff */
[----:B------:R-:W-:Y:S01]  /*3e70*/  BSSY.RECONVERGENT B2, `(.L_x_2234) ;  /* 0x0000040000027945 */ /* 0x000fe20003800200 */
[----:B--2---:R-:W-:-:S04]  /*3e80*/  IMAD.U32 R6, R6, 0x10000, RZ ;  /* 0x0001000006067824 */ /* 0x004fc800078e00ff */
[C---:B------:R-:W-:Y:S01]  /*3e90*/  FADD.FTZ R7, |R6|.reuse, -RZ ;  /* 0x800000ff06077221 */ /* 0x040fe20000010200 */
        /* <DEDUP_REMOVED lines=25> */
.L_x_2239:
[----:B------:R-:W-:Y:S01]  /*4030*/  FSETP.GEU.FTZ.AND P0, PT, R9, -R12, PT ;  /* 0x8000000c0900720b */ /* 0x000fe20003f1e000 */
[----:B------:R-:W-:-:S12]  /*4040*/  FADD.FTZ R8, R8, -1 ;  /* 0xbf80000008087421 */ /* 0x000fd80000010000 */
[----:B------:R-:W-:-:S07]  /*4050*/  @!P0 FADD.FTZ R8, R8, -1 ;  /* 0xbf80000008088421 */ /* 0x000fce0000010000 */
.L_x_2238:
[----:B------:R-:W-:Y:S05]  /*4060*/  BSYNC.RECONVERGENT B3 ;  /* 0x0000000000037941 */ /* 0x000fea0003800200 */
.L_x_2237:
[----:B------:R-:W-:Y:S01]  /*4070*/  FFMA.FTZ R7, -R12, R8, R7 ;  /* 0x000000080c077223 */ /* 0x000fe20000010107 */
[----:B------:R-:W-:Y:S06]  /*4080*/  BRA `(.L_x_2235) ;  /* 0x0000000000787947 */ /* 0x000fec0003800000 */
.L_x_2236:
        /* <DEDUP_REMOVED lines=14> */
.L_x_2242:
        /* <DEDUP_REMOVED lines=13> */
.L_x_2241:
[----:B------:R-:W-:Y:S05]  /*4240*/  BSYNC.RECONVERGENT B3 ;  /* 0x0000000000037941 */ /* 0x000fea0003800200 */
.L_x_2240:
[----:B------:R-:W-:-:S04]  /*4250*/  FMUL.FTZ R7, R7, 1.1920928955078125e-07 ;  /* 0x3400000007077820 */ /* 0x000fc80000410000 */
[----:B------:R-:W-:-:S07]  /*4260*/  FMUL.FTZ R7, R12, R7 ;  /* 0x000000070c077220 */ /* 0x000fce0000410000 */
.L_x_2235:
[----:B------:R-:W-:Y:S05]  /*4270*/  BSYNC.RECONVERGENT B2 ;  /* 0x0000000000027941 */ /* 0x000fea0003800200 */
.L_x_2234:
[----:B------:R-:W1:Y:S01]  /*4280*/  LDCU.64 UR8, c[0x0][0x580] ;  /* 0x0000b000ff0877ac */ /* 0x000e620008000a00 */
[C---:B------:R-:W-:Y:S02]  /*4290*/  FSETP.NAN.FTZ.AND P0, PT, |R7|.reuse, |R7|, PT ;  /* 0x400000070700720b */ /* 0x040fe40003f18200 */
[----:B------:R-:W-:Y:S02]  /*42a0*/  LOP3.LUT R6, R7, 0x80000000, R6, 0xb8, !PT ;  /* 0x8000000007067812 */ /* 0x000fe400078eb806 */
[----:B------:R-:W-:Y:S02]  /*42b0*/  IADD3 R3, PT, PT, R3, 0x80, RZ ;  /* 0x0000008003037810 */ /* 0x000fe40007ffe0ff */
[----:B------:R-:W-:Y:S02]  /*42c0*/  FSEL R7, R7, R6, P0 ;  /* 0x0000000607077208 */ /* 0x000fe40000000000 */
[----:B-1----:R-:W-:Y:S02]  /*42d0*/  IADD3 R6, P0, PT, R5, UR8, RZ ;  /* 0x0000000805067c10 */ /* 0x002fe4000ff1e0ff */
[----:B------:R-:W-:-:S02]  /*42e0*/  F2FP.BF16.F32.PACK_AB R5, RZ, R7 ;  /* 0x00000007ff05723e */ /* 0x000fc400000010ff */
[----:B------:R-:W-:-:S05]  /*42f0*/  IADD3.X R7, PT, PT, RZ, UR9, RZ, P0, !PT ;  /* 0x00000009ff077c10 */ /* 0x000fca00087fe4ff */
[----:B------:R1:W-:Y:S04]  /*4300*/  STG.E.U16 desc[UR6][R6.64], R5 ;  /* 0x0000000506007986 */ /* 0x0003e8000c101506 */
.L_x_2222:
[----:B------:R-:W-:-:S13]  /*4310*/  ISETP.GE.AND P0, PT, R3, UR4, PT ;  /* 0x0000000403007c0c */ /* 0x000fda000bf06270 */
[----:B------:R-:W-:Y:S05]  /*4320*/  @P0 BREAK.RELIABLE B0 ;  /* 0x0000000000000942 */ /* 0x000fea0003800100 */
[----:B------:R-:W-:Y:S05]  /*4330*/  @P0 BRA `(.L_x_2232) ;  /* 0x0000001400e80947 */ /* 0x000fea0003800000 */
[----:B------:R-:W-:Y:S05]  /*4340*/  BSYNC.RELIABLE B0 ;  /* 0x0000000000007941 */ /* 0x000fea0003800100 */
.L_x_2221:
[----:B------:R-:W2:Y:S01]  /*4350*/  LDCU.64 UR8, c[0x0][0x390] ;  /* 0x00007200ff0877ac */ /* 0x000ea20008000a00 */
[----:B-1----:R-:W-:Y:S01]  /*4360*/  MOV R6, RZ ;  /* 0x000000ff00067202 */ /* 0x002fe20000000f00 */
[----:B------:R-:W-:Y:S01]  /*4370*/  IMAD.MOV.U32 R7, RZ, RZ, R3 ;  /* 0x000000ffff077224 */ /* 0x000fe200078e0003 */
[----:B------:R-:W-:Y:S01]  /*4380*/  ISETP.NE.AND P0, PT, R4, RZ, PT ;  /* 0x000000ff0400720c */ /* 0x000fe20003f05270 */
[----:B------:R-:W1:Y:S01]  /*4390*/  LDCU UR5, c[0x0][0x38c] ;  /* 0x00007180ff0577ac */ /* 0x000e620008000800 */
        /* <DEDUP_REMOVED lines=274> */
[----:B------:R-:W-:Y:S01]  /*54c0*/  HFMA2 R8, -RZ, RZ, 0, 0 ;  /* 0x00000000ff087431 */ /* 0x000fe200000001ff */
[----:B------:R-:W2:Y:S01]  /*54d0*/  LDCU UR5, c[0x0][0x4a8] ;  /* 0x00009500ff0577ac */ /* 0x000ea20008000800 */
[----:B------:R-:W3:Y:S09]  /*54e0*/  LDCU.64 UR10, c[0x0][0x570] ;  /* 0x0000ae00ff0a77ac */ /* 0x000ef20008000a00 */
[----:B------:R-:W5:Y:S01]  /*54f0*/  @P0 LDC.64 R16, c[0x0][0x4b0] ;  /* 0x00012c00ff100b82 */ /* 0x000f620000000a00 */
[----:B-1----:R-:W-:-:S07]  /*5500*/  IMAD.HI.U32 R12, R9, UR9, R8 ;  /* 0x00000009090c7c27 */ /* 0x002fce000f8e0008 */
[----:B0-----:R-:W0:Y:S01]  /*5510*/  @P0 LDC R14, c[0x0][0x4ac] ;  /* 0x00012b00ff0e0b82 */ /* 0x001e220000000800 */
[----:B--2---:R-:W-:Y:S02]  /*5520*/  SHF.R.U32.HI R13, RZ, UR5, R12 ;  /* 0x00000005ff0d7c19 */ /* 0x004fe4000801160c */
[----:B------:R-:W-:-:S05]  /*5530*/  @P0 MOV R12, RZ ;  /* 0x000000ff000c0202 */ /* 0x000fca0000000f00 */
[----:B------:R-:W1:Y:S01]  /*5540*/  @P0 LDC.64 R10, c[0x0][0x578] ;  /* 0x00015e00ff0a0b82 */ /* 0x000e620000000a00 */
[--C-:B------:R-:W-:Y:S02]  /*5550*/  IMAD.MOV R15, RZ, RZ, -R13.reuse ;  /* 0x000000ffff0f7224 */ /* 0x100fe400078e0a0d */
[----:B-----5:R-:W-:-:S05]  /*5560*/  @P0 IMAD.HI.U32 R8, R13, R16, R12 ;  /* 0x000000100d080227 */ /* 0x020fca00078e000c */
        /* <DEDUP_REMOVED lines=8> */
.L_x_2243:
[----:B------:R-:W1:Y:S02]  /*55f0*/  LDCU.64 UR8, c[0x0][0x588] ;  /* 0x0000b100ff0877ac */ /* 0x000e640008000a00 */
[----:B-1----:R-:W-:-:S04]  /*5600*/  IADD3 R8, P0, PT, R6, UR8, RZ ;  /* 0x0000000806087c10 */ /* 0x002fc8000ff1e0ff */
[----:B------:R-:W-:-:S05]  /*5610*/  IADD3.X R9, PT, PT, RZ, UR9, RZ, P0, !PT ;  /* 0x00000009ff097c10 */ /* 0x000fca00087fe4ff */
[----:B------:R-:W2:Y:S01]  /*5620*/  LDG.E.U16 R6, desc[UR6][R8.64] ;  /* 0x0000000608067981 */ /* 0x000ea2000c1e1500 */
[----:B----4-:R-:W-:Y:S01]  /*5630*/  SHF.L.U32 R10, R0, 0x10, RZ ;  /* 0x00000010000a7819 */ /* 0x010fe200000006ff */
[----:B------:R-:W-:Y:S01]  /*5640*/  BSSY.RECONVERGENT B2, `(.L_x_2244) ;  /* 0x0000040000027945 */ /* 0x000fe20003800200 */
[----:B--2---:R-:W-:-:S04]  /*5650*/  SHF.L.U32 R6, R6, 0x10, RZ ;  /* 0x0000001006067819 */ /* 0x004fc800000006ff */
        /* <DEDUP_REMOVED lines=26> */
.L_x_2249:
[----:B------:R-:W-:Y:S01]  /*5800*/  FSETP.GEU.FTZ.AND P0, PT, R9, -R12, PT ;  /* 0x8000000c0900720b */ /* 0x000fe20003f1e000 */
[----:B------:R-:W-:-:S12]  /*5810*/  FADD.FTZ R8, R8, -1 ;  /* 0xbf80000008087421 */ /* 0x000fd80000010000 */
[----:B------:R-:W-:-:S07]  /*5820*/  @!P0 FADD.FTZ R8, R8, -1 ;  /* 0xbf80000008088421 */ /* 0x000fce0000010000 */
.L_x_2248:
[----:B------:R-:W-:Y:S05]  /*5830*/  BSYNC.RECONVERGENT B3 ;  /* 0x0000000000037941 */ /* 0x000fea0003800200 */
.L_x_2247:
[----:B------:R-:W-:Y:S01]  /*5840*/  FFMA.FTZ R7, -R12, R8, R7 ;  /* 0x000000080c077223 */ /* 0x000fe20000010107 */
[----:B------:R-:W-:Y:S06]  /*5850*/  BRA `(.L_x_2245) ;  /* 0x0000000000787947 */ /* 0x000fec0003800000 */
.L_x_2246:
        /* <DEDUP_REMOVED lines=14> */
.L_x_2252:
        /* <DEDUP_REMOVED lines=13> */
.L_x_2251:
[----:B------:R-:W-:Y:S05]  /*5a10*/  BSYNC.RECONVERGENT B3 ;  /* 0x0000000000037941 */ /* 0x000fea0003800200 */
.L_x_2250:
[----:B------:R-:W-:-:S04]  /*5a20*/  FMUL.FTZ R7, R7, 1.1920928955078125e-07 ;  /* 0x3400000007077820 */ /* 0x000fc80000410000 */
[----:B------:R-:W-:-:S07]  /*5a30*/  FMUL.FTZ R7, R12, R7 ;  /* 0x000000070c077220 */ /* 0x000fce0000410000 */
.L_x_2245:
[----:B------:R-:W-:Y:S05]  /*5a40*/  BSYNC.RECONVERGENT B2 ;  /* 0x0000000000027941 */ /* 0x000fea0003800200 */
.L_x_2244:
        /* <DEDUP_REMOVED lines=9> */
.L_x_2232:
[----:B------:R-:W-:Y:S05]  /*5ae0*/  BSYNC.RECONVERGENT B1 ;  /* 0x0000000000017941 */ /* 0x000fea0003800200 */
.L_x_2220:
        /* <DEDUP_REMOVED lines=9> */
[----:B---3--:R-:W-:-:S05]  /*5b80*/  IMAD.HI.U32 R6, R3, UR4, R6 ;  /* 0x0000000403067c27 */ /* 0x008fca000f8e0006 */
[----:B------:R-:W-:-:S04]  /*5b90*/  SHF.R.U32.HI R7, RZ, UR5, R6 ;  /* 0x00000005ff077c19 */ /* 0x000fc80008011606 */
[----:B------:R-:W-:-:S05]  /*5ba0*/  IADD3 R8, PT, PT, -R7, RZ, RZ ;  /* 0x000000ff07087210 */ /* 0x000fca0007ffe1ff */
[----:B-1----:R-:W-:-:S04]  /*5bb0*/  IMAD R4, R8, UR8, R3 ;  /* 0x0000000808047c24 */ /* 0x002fc8000f8e0203 */
[C---:B--2---:R-:W-:Y:S02]  /*5bc0*/  IMAD R3, R4.reuse, UR10, RZ ;  /* 0x0000000a04037c24 */ /* 0x044fe4000f8e02ff */
        /* <DEDUP_REMOVED lines=269> */
[----:B------:R-:W2:Y:S10]  /*6ca0*/  LDCU UR4, c[0x0][0x4a8] ;  /* 0x00009500ff0477ac */ /* 0x000eb40008000800 */
[----:B------:R-:W3:Y:S01]  /*6cb0*/  @P0 LDC.64 R12, c[0x0][0x4b0] ;  /* 0x00012c00ff0c0b82 */ /* 0x000ee20000000a00 */
[----:B-1----:R-:W-:-:S07]  /*6cc0*/  IMAD.HI.U32 R10, R7, UR9, R6 ;  /* 0x00000009070a7c27 */ /* 0x002fce000f8e0006 */
[----:B------:R-:W1:Y:S01]  /*6cd0*/  @P0 LDC R5, c[0x0][0x4ac] ;  /* 0x00012b00ff050b82 */ /* 0x000e620000000800 */
[----:B--2---:R-:W-:Y:S01]  /*6ce0*/  SHF.R.U32.HI R11, RZ, UR4, R10 ;  /* 0x00000004ff0b7c19 */ /* 0x004fe2000801160a */
[----:B------:R-:W2:Y:S01]  /*6cf0*/  LDCU.64 UR4, c[0x0][0x570] ;  /* 0x0000ae00ff0477ac */ /* 0x000ea20008000a00 */
[----:B------:R-:W-:Y:S02]  /*6d00*/  @P0 MOV R10, RZ ;  /* 0x000000ff000a0202 */ /* 0x000fe40000000f00 */
[----:B------:R-:W-:-:S03]  /*6d10*/  IADD3 R6, PT, PT, -R11, RZ, RZ ;  /* 0x000000ff0b067210 */ /* 0x000fc60007ffe1ff */
[----:B------:R-:W5:Y:S02]  /*6d20*/  @P0 LDC.64 R8, c[0x0][0x578] ;  /* 0x00015e00ff080b82 */ /* 0x000f640000000a00 */
[----:B------:R-:W-:Y:S02]  /*6d30*/  IMAD R6, R6, UR8, R7 ;  /* 0x0000000806067c24 */ /* 0x000fe4000f8e0207 */
[----:B---3--:R-:W-:-:S05]  /*6d40*/  @P0 IMAD.HI.U32 R2, R11, R12, R10 ;  /* 0x0000000c0b020227 */ /* 0x008fca00078e000a */
[----:B------:R-:W-:Y:S01]  /*6d50*/  @P0 SHF.R.U32.HI R2, RZ, R13, R2 ;  /* 0x0000000dff020219 */ /* 0x000fe20000011602 */
[C---:B--2---:R-:W-:Y:S02]  /*6d60*/  IMAD R3, R6.reuse, UR4, R3 ;  /* 0x0000000406037c24 */ /* 0x044fe4000f8e0203 */
[----:B------:R-:W-:Y:S01]  /*6d70*/  IMAD R4, R6, UR5, R4 ;  /* 0x0000000506047c24 */ /* 0x000fe2000f8e0204 */
[----:B------:R-:W-:-:S05]  /*6d80*/  @P0 IADD3 R10, PT, PT, -R2, RZ, RZ ;  /* 0x000000ff020a0210 */ /* 0x000fca0007ffe1ff */
[----:B-1----:R-:W-:-:S04]  /*6d90*/  @P0 IMAD R10, R5, R10, R11 ;  /* 0x0000000a050a0224 */ /* 0x002fc800078e020b */
[C---:B-----5:R-:W-:Y:S02]  /*6da0*/  @P0 IMAD R3, R10.reuse, R8, R3 ;  /* 0x000000080a030224 */ /* 0x060fe400078e0203 */
[----:B------:R-:W-:-:S07]  /*6db0*/  @P0 IMAD R4, R10, R9, R4 ;  /* 0x000000090a040224 */ /* 0x000fce00078e0204 */
.L_x_2253:
[----:B------:R-:W1:Y:S02]  /*6dc0*/  LDCU.128 UR8, c[0x0][0x580] ;  /* 0x0000b000ff0877ac */ /* 0x000e640008000c00 */
[----:B-1----:R-:W-:-:S05]  /*6dd0*/  IADD3 R4, P0, PT, R4, UR10, RZ ;  /* 0x0000000a04047c10 */ /* 0x002fca000ff1e0ff */
[----:B------:R-:W-:-:S05]  /*6de0*/  IMAD.X R5, RZ, RZ, UR11, P0 ;  /* 0x0000000bff057e24 */ /* 0x000fca00080e06ff */
[----:B------:R-:W2:Y:S01]  /*6df0*/  LDG.E.U16 R4, desc[UR6][R4.64] ;  /* 0x0000000604047981 */ /* 0x000ea2000c1e1500 */
[----:B----4-:R-:W-:Y:S01]  /*6e00*/  SHF.L.U32 R6, R0, 0x10, RZ ;  /* 0x0000001000067819 */ /* 0x010fe200000006ff */
[----:B------:R-:W-:Y:S01]  /*6e10*/  BSSY.RECONVERGENT B1, `(.L_x_2254) ;  /* 0x0000042000017945 */ /* 0x000fe20003800200 */
[----:B------:R-:W-:-:S04]  /*6e20*/  IADD3 R2, P1, PT, R3, UR8, RZ ;  /* 0x0000000803027c10 */ /* 0x000fc8000ff3e0ff */
[----:B------:R-:W-:Y:S02]  /*6e30*/  IADD3.X R3, PT, PT, RZ, UR9, RZ, P1, !PT ;  /* 0x00000009ff037c10 */ /* 0x000fe40008ffe4ff */
[----:B--2---:R-:W-:-:S04]  /*6e40*/  SHF.L.U32 R0, R4, 0x10, RZ ;  /* 0x0000001004007819 */ /* 0x004fc800000006ff */
        /* <DEDUP_REMOVED lines=26> */
.L_x_2259:
[----:B------:R-:W-:Y:S01]  /*6ff0*/  FSETP.GEU.FTZ.AND P0, PT, R5, -R8, PT ;  /* 0x800000080500720b */ /* 0x000fe20003f1e000 */
[----:B------:R-:W-:-:S12]  /*7000*/  FADD.FTZ R4, R4, -1 ;  /* 0xbf80000004047421 */ /* 0x000fd80000010000 */
[----:B------:R-:W-:-:S07]  /*7010*/  @!P0 FADD.FTZ R4, R4, -1 ;  /* 0xbf80000004048421 */ /* 0x000fce0000010000 */
.L_x_2258:
[----:B------:R-:W-:Y:S05]  /*7020*/  BSYNC.RECONVERGENT B2 ;  /* 0x0000000000027941 */ /* 0x000fea0003800200 */
.L_x_2257:
[----:B------:R-:W-:Y:S01]  /*7030*/  FFMA.FTZ R7, -R8, R4, R7 ;  /* 0x0000000408077223 */ /* 0x000fe20000010107 */
[----:B------:R-:W-:Y:S06]  /*7040*/  BRA `(.L_x_2255) ;  /* 0x0000000000787947 */ /* 0x000fec0003800000 */
.L_x_2256:
        /* <DEDUP_REMOVED lines=14> */
.L_x_2262:
        /* <DEDUP_REMOVED lines=13> */
.L_x_2261:
[----:B------:R-:W-:Y:S05]  /*7200*/  BSYNC.RECONVERGENT B2 ;  /* 0x0000000000027941 */ /* 0x000fea0003800200 */
.L_x_2260:
[----:B------:R-:W-:-:S04]  /*7210*/  FMUL.FTZ R7, R7, 1.1920928955078125e-07 ;  /* 0x3400000007077820 */ /* 0x000fc80000410000 */
[----:B------:R-:W-:-:S07]  /*7220*/  FMUL.FTZ R7, R8, R7 ;  /* 0x0000000708077220 */ /* 0x000fce0000410000 */
.L_x_2255:
[----:B------:R-:W-:Y:S05]  /*7230*/  BSYNC.RECONVERGENT B1 ;  /* 0x0000000000017941 */ /* 0x000fea0003800200 */
.L_x_2254:
[C---:B------:R-:W-:Y:S02]  /*7240*/  FSETP.NAN.FTZ.AND P0, PT, |R7|.reuse, |R7|, PT ;  /* 0x400000070700720b */ /* 0x040fe40003f18200 */
[----:B------:R-:W-:-:S04]  /*7250*/  LOP3.LUT R0, R7, 0x80000000, R0, 0xb8, !PT ;  /* 0x8000000007007812 */ /* 0x000fc800078eb800 */
[----:B------:R-:W-:-:S04]  /*7260*/  FSEL R0, R7, R0, P0 ;  /* 0x0000000007007208 */ /* 0x000fc80000000000 */
[----:B------:R-:W-:-:S05]  /*7270*/  F2FP.BF16.F32.PACK_AB R0, RZ, R0 ;  /* 0x00000000ff00723e */ /* 0x000fca00000010ff */
[----:B------:R-:W-:Y:S01]  /*7280*/  STG.E.U16 desc[UR6][R2.64], R0 ;  /* 0x0000000002007986 */ /* 0x000fe2000c101506 */
[----:B------:R-:W-:Y:S05]  /*7290*/  EXIT ;  /* 0x000000000000794d */ /* 0x000fea0003800000 */
.L_x_2263:
        /* <DEDUP_REMOVED lines=14> */
.L_x_54787:


//--------------------- .text._ZN2at6native27unrolled_elementwise_kernelINS0_13BUnaryFunctorIN3c108BFloat16ES4_S4_ZZZNS0_16fmod_kernel_cudaERNS_18TensorIteratorBaseEENKUlvE0_clEvENKUlvE2_clEvEUlS4_S4_E_EESt5arrayIPcLm2EELi4E23TrivialOffsetCalculatorILi1EjESF_NS0_6memory15LoadWithoutCastENSG_16StoreWithoutCastEEEviT_T0_T2_T3_T4_T5_ --------------------------
	.section	.text._ZN2at6native27unrolled_elementwise_kernelINS0_13BUnaryFunctorIN3c108BFloat16ES4_S4_ZZZNS0_16fmod_kernel_cudaERNS_18TensorIteratorBaseEENKUlvE0_clEvENKUlvE2_clEvEUlS4_S4_E_EESt5arrayIPcLm2EELi4E23TrivialOffsetCalculatorILi1EjESF_NS0_6memory15LoadWithoutCastENSG_16StoreWithoutCastEEEviT_T0_T2_T3_T4_T5_,"ax",@progbits
	.align	128
        .global         _ZN2at6native27unrolled_elementwise_kernelINS0_13BUnaryFunctorIN3c108BFloat16ES4_S4_ZZZNS0_16fmod_kernel_cudaERNS_18TensorIteratorBaseEENKUlvE0_clEvENKUlvE2_clEvEUlS4_S4_E_EESt5arrayIPcLm2EELi4E23TrivialOffsetCalculatorILi1EjESF_NS0_6memory15LoadWithoutCastENSG_16StoreWithoutCastEEEviT_T0_T2_T3_T4_T5_
        .type           _ZN2at6native27unrolled_elementwise_kernelINS0_13BUnaryFunctorIN3c108BFloat16ES4_S4_ZZZNS0_16fmod_kernel_cudaERNS_18TensorIteratorBaseEENKUlvE0_clEvENKUlvE2_clEvEUlS4_S4_E_EESt5arrayIPcLm2EELi4E23TrivialOffsetCalculatorILi1EjESF_NS0_6memory15LoadWithoutCastENSG_16StoreWithoutCastEEEviT_T0_T2_T3_T4_T5_,@function
        .size           _ZN2at6native27unrolled_elementwise_kernelINS0_13BUnaryFunctorIN3c108BFloat16ES4_S4_ZZZNS0_16fmod_kernel_cudaERNS_18TensorIteratorBaseEENKUlvE0_clEvENKUlvE2_clEvEUlS4_S4_E_EESt5arrayIPcLm2EELi4E23TrivialOffsetCalculatorILi1EjESF_NS0_6memory15LoadWithoutCastENSG_16StoreWithoutCastEEEviT_T0_T2_T3_T4_T5_,(.L_x_54788 - _ZN2at6native27unrolled_elementwise_kernelINS0_13BUnaryFunctorIN3c108BFloat16ES4_S4_ZZZNS0_16fmod_kernel_cudaERNS_18TensorIteratorBaseEENKUlvE0_clEvENKUlvE2_clEvEUlS4_S4_E_EESt5arrayIPcLm2EELi4E23TrivialOffsetCalculatorILi1EjESF_NS0_6memory15LoadWithoutCastENSG_16StoreWithoutCastEEEviT_T0_T2_T3_T4_T5_)
        .other          _ZN2at6native27unrolled_elementwise_kernelINS0_13BUnaryFunctorIN3c108BFloat16ES4_S4_ZZZNS0_16fmod_kernel_cudaERNS_18TensorIteratorBaseEENKUlvE0_clEvENKUlvE2_clEvEUlS4_S4_E_EESt5arrayIPcLm2EELi4E23TrivialOffsetCalculatorILi1EjESF_NS0_6memory15LoadWithoutCastENSG_16StoreWithoutCastEEEviT_T0_T2_T3_T4_T5_,@"STO_CUDA_ENTRY STV_DEFAULT"
_ZN2at6native27unrolled_elementwise_kernelINS0_13BUnaryFunctorIN3c108BFloat16ES4_S4_ZZZNS0_16fmod_kernel_cudaERNS_18TensorIteratorBaseEENKUlvE0_clEvENKUlvE2_clEvEUlS4_S4_E_EESt5arrayIPcLm2EELi4E23TrivialOffsetCalculatorILi1EjESF_NS0_6memory15LoadWithoutCastENSG_16StoreWithoutCastEEEviT_T0_T2_T3_T4_T5_:
.text._ZN2at6native27unrolled_elementwise_kernelINS0_13BUnaryFunctorIN3c108BFloat16ES4_S4_ZZZNS0_16fmod_kernel_cudaERNS_18TensorIteratorBaseEENKUlvE0_clEvENKUlvE2_clEvEUlS4_S4_E_EESt5arrayIPcLm2EELi4E23TrivialOffsetCalculatorILi1EjESF_NS0_6memory15LoadWithoutCastENSG_16StoreWithoutCastEEEviT_T0_T2_T3_T4_T5_:
[----:B------:R-:W-:Y:S01]  /*0000*/  LDC R1, c[0x0][0x37c] ;  /* 0x0000df00ff017b82 */ /* 0x000fe20000000800 */
[----:B------:R-:W0:Y:S07]  /*0010*/  S2R R0, SR_CTAID.X ;  /* 0x0000000000007919 */ /* 0x000e2e0000002500 */
[----:B------:R-:W0:Y:S01]  /*0020*/  LDC R3, c[0x0][0x380] ;  /* 0x0000e000ff037b82 */ /* 0x000e220000000800 */
[----:B------:R-:W1:Y:S01]  /*0030*/  LDCU.64 UR4, c[0x0][0x358] ;  /* 0x00006b00ff0477ac */ /* 0x000e620008000a00 */
[----:B------:R-:W-:Y:S01]  /*0040*/  PRMT R16, RZ, 0x7610, R16 ;  /* 0x00007610ff107816 */ /* 0x000fe20000000010 */
[----:B------:R-:W2:Y:S01]  /*0050*/  S2R R13, SR_TID.X ;  /* 0x00000000000d7919 */ /* 0x000ea20000002100 */
[----:B0-----:R-:W-:-:S02]  /*0060*/  IMAD R2, R0, -0x200, R3 ;  /* 0xfffffe0000027824 */ /* 0x001fc400078e0203 */
[----:B--2---:R-:W-:-:S03]  /*0070*/  IMAD.MOV.U32 R3, RZ, RZ, R13 ;  /* 0x000000ffff037224 */ /* 0x004fc600078e000d */
[----:B------:R-:W-:-:S13]  /*0080*/  ISETP.GE.AND P0, PT, R13, R2, PT ;  /* 0x000000020d00720c */ /* 0x000fda0003f06270 */
[----:B------:R-:W-:Y:S01]  /*0090*/  @!P0 VIADD R13, R3, 0x80 ;  /* 0x00000080030d8836 */ /* 0x000fe20000000000 */
[----:B------:R-:W0:Y:S01]  /*00a0*/  @!P0 LDC.64 R4, c[0x0][0x390] ;  /* 0x0000e400ff048b82 */ /* 0x000e220000000a00 */
[----:B------:R-:W-:-:S03]  /*00b0*/  @!P0 IMAD R15, R0, 0x200, R3 ;  /* 0x00000200000f8824 */ /* 0x000fc600078e0203 */
[----:B------:R-:W-:-:S13]  /*00c0*/  ISETP.GE.AND P1, PT, R13, R2, PT ;  /* 0x000000020d00720c */ /* 0x000fda0003f26270 */
[----:B------:R-:W-:Y:S01]  /*00d0*/  @!P1 IMAD R17, R0, 0x200, R13 ;  /* 0x0000020000119824 */ /* 0x000fe200078e020d */
[----:B------:R-:W-:Y:S01]  /*00e0*/  @!P1 IADD3 R13, PT, PT, R13, 0x80, RZ ;  /* 0x000000800d0d9810 */ /* 0x000fe20007ffe0ff */
[----:B------:R-:W2:Y:S03]  /*00f0*/  @!P1 LDC.64 R10, c[0x0][0x390] ;  /* 0x0000e400ff0a9b82 */ /* 0x000ea60000000a00 */
[----:B------:R-:W-:Y:S01]  /*0100*/  ISETP.GE.AND P3, PT, R13, R2, PT ;  /* 0x000000020d00720c */ /* 0x000fe20003f66270 */
[----:B0-----:R-:W-:-:S05]  /*0110*/  @!P0 IMAD.WIDE.U32 R4, R15, 0x2, R4 ;  /* 0x000000020f048825 */ /* 0x001fca00078e0004 */
[----:B-1----:R0:W5:Y:S07]  /*0120*/  @!P0 LDG.E.U16 R16, desc[UR4][R4.64] ;  /* 0x0000000404108981 */ /* 0x00216e000c1e1500 */
[----:B------:R-:W-:Y:S01]  /*0130*/  @!P3 IMAD R19, R0, 0x200, R13 ;  /* 0x000002000013b824 */ /* 0x000fe200078e020d */
[----:B------:R-:W1:Y:S01]  /*0140*/  @!P3 LDC.64 R8, c[0x0][0x390] ;  /* 0x0000e400ff08bb82 */ /* 0x000e620000000a00 */
[----:B------:R-:W-:-:S05]  /*0150*/  @!P3 VIADD R13, R13, 0x80 ;  /* 0x000000800d0db836 */ /* 0x000fca0000000000 */
[----:B------:R-:W-:Y:S01]  /*0160*/  ISETP.GE.AND P2, PT, R13, R2, PT ;  /* 0x000000020d00720c */ /* 0x000fe20003f46270 */
[----:B--2---:R-:W-:-:S12]  /*0170*/  @!P1 IMAD.WIDE.U32 R10, R17, 0x2, R10 ;  /* 0x00000002110a9825 */ /* 0x004fd800078e000a */
[----:B------:R-:W2:Y:S01]  /*0180*/  @!P2 LDC.64 R6, c[0x0][0x390] ;  /* 0x0000e400ff06ab82 */ /* 0x000ea20000000a00 */
[----:B------:R-:W-:Y:S01]  /*0190*/  @!P2 LEA R13, R0, R13, 0x9 ;  /* 0x0000000d000da211 */ /* 0x000fe200078e48ff */
[----:B-1----:R-:W-:Y:S01]  /*01a0*/  @!P3 IMAD.WIDE.U32 R14, R19, 0x2, R8 ;  /* 0x00000002130eb825 */ /* 0x002fe200078e0008 */
[----:B------:R-:W-:-:S06]  /*01b0*/  PRMT R8, RZ, 0x7610, R8 ;  /* 0x00007610ff087816 */ /* 0x000fcc0000000008 */
[----:B------:R0:W5:Y:S01]  /*01c0*/  @!P1 LDG.E.U16 R8, desc[UR4][R10.64] ;  /* 0x000000040a089981 */ /* 0x000162000c1e1500 */
[--C-:B--2---:R-:W-:Y:S01]  /*01d0*/  @!P2 IMAD.WIDE.U32 R12, R13, 0x2, R6.reuse ;  /* 0x000000020d0ca825 */ /* 0x104fe200078e0006 */
[----:B------:R-:W-:Y:S02]  /*01e0*/  PRMT R7, RZ, 0x7610, R7 ;  /* 0x00007610ff077816 */ /* 0x000fe40000000007 */
[----:B------:R-:W-:-:S04]  /*01f0*/  PRMT R6, RZ, 0x7610, R6 ;  /* 0x00007610ff067816 */ /* 0x000fc80000000006 */
[----:B------:R0:W5:Y:S04]  /*0200*/  @!P3 LDG.E.U16 R7, desc[UR4][R14.64] ;  /* 0x000000040e07b981 */ /* 0x000168000c1e1500 */
[----:B------:R0:W5:Y:S01]  /*0210*/  @!P2 LDG.E.U16 R6, desc[UR4][R12.64] ;  /* 0x000000040c06a981 */ /* 0x000162000c1e1500 */
[----:B------:R-:W1:Y:S01]  /*0220*/  LDC.U16 R9, c[0x0][0x386] ;  /* 0x0000e180ff097b82 */ /* 0x000e620000000400 */
[----:B------:R-:W-:Y:S01]  /*0230*/  ISETP.GE.AND P0, PT, R3, R2, PT ;  /* 0x000000020300720c */ /* 0x000fe20003f06270 */
[----:B------:R-:W-:-:S12]  /*0240*/  BSSY.RECONVERGENT B1, `(.L_x_2264) ;  /* 0x0000048000017945 */ /* 0x000fd80003800200 */
[----:B0-----:R-:W-:Y:S05]  /*0250*/  @P0 BRA `(.L_x_2265) ;  /* 0x0000000400180947 */ /* 0x001fea0003800000 */
[----:B-----5:R-:W-:Y:S01]  /*0260*/  IMAD.U32 R4, R16, 0x10000, RZ ;  /* 0x0001000010047824 */ /* 0x020fe200078e00ff */
[----:B------:R-:W-:Y:S01]  /*0270*/  BSSY.RECONVERGENT B0, `(.L_x_2266) ;  /* 0x0000040000007945 */ /* 0x000fe20003800200 */
[----:B-1----:R-:W-:Y:S02]  /*0280*/  IMAD.U32 R5, R9, 0x10000, RZ ;  /* 0x0001000009057824 */ /* 0x002fe400078e00ff */
        /* <DEDUP_REMOVED lines=29> */
.L_x_2270:
[----:B------:R-:W-:Y:S05]  /*0460*/  BSYNC.RECONVERGENT B2 ;  /* 0x0000000000027941 */ /* 0x000fea0003800200 */
.L_x_2269:
[----:B------:R-:W-:Y:S01]  /*0470*/  FFMA.FTZ R11, -R10, R12, R11 ;  /* 0x0000000c0a0b7223 */ /* 0x000fe2000001010b */
[----:B------:R-:W-:Y:S06]  /*0480*/  BRA `(.L_x_2267) ;  /* 0x0000000000787947 */ /* 0x000fec0003800000 */
.L_x_2268:
        /* <DEDUP_REMOVED lines=14> */
.L_x_2273:
        /* <DEDUP_REMOVED lines=13> */
.L_x_2272:
[----:B------:R-:W-:Y:S05]  /*0640*/  BSYNC.RECONVERGENT B2 ;  /* 0x0000000000027941 */ /* 0x000fea0003800200 */
.L_x_2271:
[----:B------:R-:W-:-:S04]  /*0650*/  FMUL.FTZ R11, R11, 1.1920928955078125e-07 ;  /* 0x340000000b0b7820 */ /* 0x000fc80000410000 */
[----:B------:R-:W-:-:S07]  /*0660*/  FMUL.FTZ R11, R16, R11 ;  /* 0x0000000b100b7220 */ /* 0x000fce0000410000 */
.L_x_2267:
[----:B------:R-:W-:Y:S05]  /*0670*/  BSYNC.RECONVERGENT B0 ;  /* 0x0000000000007941 */ /* 0x000fea0003800200 */
.L_x_2266:
[C---:B------:R-:W-:Y:S02]  /*0680*/  FSETP.NAN.FTZ.AND P0, PT, |R11|.reuse, |R11|, PT ;  /* 0x4000000b0b00720b */ /* 0x040fe40003f18200 */
[----:B------:R-:W-:-:S04]  /*0690*/  LOP3.LUT R4, R11, 0x80000000, R4, 0xb8, !PT ;  /* 0x800000000b047812 */ /* 0x000fc800078eb804 */
[----:B------:R-:W-:-:S04]  /*06a0*/  FSEL R4, R11, R4, P0 ;  /* 0x000000040b047208 */ /* 0x000fc80000000000 */
[----:B------:R-:W-:-:S07]  /*06b0*/  F2FP.BF16.F32.PACK_AB R4, RZ, R4 ;  /* 0x00000004ff04723e */ /* 0x000fce00000010ff */
.L_x_2265:
[----:B------:R-:W-:Y:S05]  /*06c0*/  BSYNC.RECONVERGENT B1 ;  /* 0x0000000000017941 */ /* 0x000fea0003800200 */
.L_x_2264:
[----:B------:R-:W-:Y:S01]  /*06d0*/  VIADD R5, R3, 0x80 ;  /* 0x0000008003057836 */ /* 0x000fe20000000000 */
[----:B------:R-:W-:Y:S04]  /*06e0*/  BSSY.RECONVERGENT B1, `(.L_x_2274) ;  /* 0x0000049000017945 */ /* 0x000fe80003800200 */
[----:B------:R-:W-:-:S13]  /*06f0*/  ISETP.GE.AND P0, PT, R5, R2, PT ;  /* 0x000000020500720c */ /* 0x000fda0003f06270 */
[----:B------:R-:W-:Y:S05]  /*0700*/  @P0 BRA `(.L_x_2275) ;  /* 0x0000000400180947 */ /* 0x000fea0003800000 */
[----:B-1----:R-:W-:Y:S01]  /*0710*/  IMAD.U32 R13, R9, 0x10000, RZ ;  /* 0x00010000090d7824 */ /* 0x002fe200078e00ff */
[----:B-----5:R-:W-:Y:S01]  /*0720*/  SHF.L.U32 R8, R8, 0x10, RZ ;  /* 0x0000001008087819 */ /* 0x020fe200000006ff */
        /* <DEDUP_REMOVED lines=27> */
.L_x_2281:
[----:B------:R-:W-:Y:S01]  /*08e0*/  FSETP.GEU.FTZ.AND P0, PT, R12, -R14, PT ;  /* 0x8000000e0c00720b */ /* 0x000fe20003f1e000 */
[----:B------:R-:W-:-:S12]  /*08f0*/  FADD.FTZ R10, R10, -1 ;  /* 0xbf8000000a0a7421 */ /* 0x000fd80000010000 */
[----:B------:R-:W-:-:S07]  /*0900*/  @!P0 FADD.FTZ R10, R10, -1 ;  /* 0xbf8000000a0a8421 */ /* 0x000fce0000010000 */
.L_x_2280:
[----:B------:R-:W-:Y:S05]  /*0910*/  BSYNC.RECONVERGENT B2 ;  /* 0x0000000000027941 */ /* 0x000fea0003800200 */
.L_x_2279:
[----:B------:R-:W-:Y:S01]  /*0920*/  FFMA.FTZ R11, -R14, R10, R11 ;  /* 0x0000000a0e0b7223 */ /* 0x000fe2000001010b */
[----:B------:R-:W-:Y:S06]  /*0930*/  BRA `(.L_x_2277) ;  /* 0x0000000000787947 */ /* 0x000fec0003800000 */
.L_x_2278:
        /* <DEDUP_REMOVED lines=14> */
.L_x_2284:
        /* <DEDUP_REMOVED lines=13> */
.L_x_2283:
[----:B------:R-:W-:Y:S05]  /*0af0*/  BSYNC.RECONVERGENT B2 ;  /* 0x0000000000027941 */ /* 0x000fea0003800200 */
.L_x_2282:
[----:B------:R-:W-:-:S04]  /*0b00*/  FMUL.FTZ R10, R11, 1.1920928955078125e-07 ;  /* 0x340000000b0a7820 */ /* 0x000fc80000410000 */
[----:B------:R-:W-:-:S07]  /*0b10*/  FMUL.FTZ R11, R15, R10 ;  /* 0x0000000a0f0b7220 */ /* 0x000fce0000410000 */
.L_x_2277:
[----:B------:R-:W-:Y:S05]  /*0b20*/  BSYNC.RECONVERGENT B0 ;  /* 0x0000000000007941 */ /* 0x000fea0003800200 */
.L_x_2276:
[C---:B------:R-:W-:Y:S02]  /*0b30*/  FSETP.NAN.FTZ.AND P0, PT, |R11|.reuse, |R11|, PT ;  /* 0x4000000b0b00720b */ /* 0x040fe40003f18200 */
[----:B------:R-:W-:-:S04]  /*0b40*/  LOP3.LUT R8, R11, 0x80000000, R8, 0xb8, !PT ;  /* 0x800000000b087812 */ /* 0x000fc800078eb808 */
[----:B------:R-:W-:-:S04]  /*0b50*/  FSEL R8, R11, R8, P0 ;  /* 0x000000080b087208 */ /* 0x000fc80000000000 */
[----:B------:R-:W-:-:S07]  /*0b60*/  F2FP.BF16.F32.PACK_AB R8, RZ, R8 ;  /* 0x00000008ff08723e */ /* 0x000fce00000010ff */
.L_x_2275:
[----:B------:R-:W-:Y:S05]  /*0b70*/  BSYNC.RECONVERGENT B1 ;  /* 0x0000000000017941 */ /* 0x000fea0003800200 */
.L_x_2274:
[----:B------:R-:W-:Y:S01]  /*0b80*/  IADD3 R11, PT, PT, R3, 0x100, RZ ;  /* 0x00000100030b7810 */ /* 0x000fe20007ffe0ff */
[----:B------:R-:W-:Y:S03]  /*0b90*/  BSSY.RECONVERGENT B1, `(.L_x_2285) ;  /* 0x0000049000017945 */ /* 0x000fe60003800200 */
[----:B------:R-:W-:-:S13]  /*0ba0*/  ISETP.GE.AND P0, PT, R11, R2, PT ;  /* 0x000000020b00720c */ /* 0x000fda0003f06270 */
[----:B------:R-:W-:Y:S05]  /*0bb0*/  @P0 BRA `(.L_x_2286) ;  /* 0x0000000400180947 */ /* 0x000fea0003800000 */
[----:B-----5:R-:W-:Y:S01]  /*0bc0*/  IMAD.U32 R7, R7, 0x10000, RZ ;  /* 0x0001000007077824 */ /* 0x020fe200078e00ff */
[----:B------:R-:W-:Y:S01]  /*0bd0*/  BSSY.RECONVERGENT B0, `(.L_x_2287) ;  /* 0x0000040000007945 */ /* 0x000fe20003800200 */
[----:B-1----:R-:W-:Y:S02]  /*0be0*/  IMAD.U32 R13, R9, 0x10000, RZ ;  /* 0x00010000090d7824 */ /* 0x002fe400078e00ff */
[----:B0-----:R-:W-:-:S03]  /*0bf0*/  FADD.FTZ R10, |R7|, -RZ ;  /* 0x800000ff070a7221 */ /* 0x001fc60000010200 */
        /* <DEDUP_REMOVED lines=25> */
.L_x_2292:
[----:B------:R-:W-:Y:S01]  /*0d90*/  FSETP.GEU.FTZ.AND P0, PT, R12, -R15, PT ;  /* 0x8000000f0c00720b */ /* 0x000fe20003f1e000 */
[----:B------:R-:W-:-:S12]  /*0da0*/  FADD.FTZ R11, R11, -1 ;  /* 0xbf8000000b0b7421 */ /* 0x000fd80000010000 */
[----:B------:R-:W-:-:S07]  /*0db0*/  @!P0 FADD.FTZ R11, R11, -1 ;  /* 0xbf8000000b0b8421 */ /* 0x000fce0000010000 */
.L_x_2291:
[----:B------:R-:W-:Y:S05]  /*0dc0*/  BSYNC.RECONVERGENT B2 ;  /* 0x0000000000027941 */ /* 0x000fea0003800200 */
.L_x_2290:
[----:B------:R-:W-:Y:S01]  /*0dd0*/  FFMA.FTZ R10, -R15, R11, R10 ;  /* 0x0000000b0f0a7223 */ /* 0x000fe2000001010a */
[----:B------:R-:W-:Y:S06]  /*0de0*/  BRA `(.L_x_2288) ;  /* 0x0000000000787947 */ /* 0x000fec0003800000 */
.L_x_2289:
        /* <DEDUP_REMOVED lines=14> */
.L_x_2295:
        /* <DEDUP_REMOVED lines=13> */
.L_x_2294:
[----:B------:R-:W-:Y:S05]  /*0fa0*/  BSYNC.RECONVERGENT B2 ;  /* 0x0000000000027941 */ /* 0x000fea0003800200 */
.L_x_2293:
[----:B------:R-:W-:-:S04]  /*0fb0*/  FMUL.FTZ R10, R10, 1.1920928955078125e-07 ;  /* 0x340000000a0a7820 */ /* 0x000fc80000410000 */
[----:B------:R-:W-:-:S07]  /*0fc0*/  FMUL.FTZ R10, R15, R10 ;  /* 0x0000000a0f0a7220 */ /* 0x000fce0000410000 */
.L_x_2288:
[----:B------:R-:W-:Y:S05]  /*0fd0*/  BSYNC.RECONVERGENT B0 ;  /* 0x0000000000007941 */ /* 0x000fea0003800200 */
.L_x_2287:
[C---:B------:R-:W-:Y:S02]  /*0fe0*/  FSETP.NAN.FTZ.AND P0, PT, |R10|.reuse, |R10|, PT ;  /* 0x4000000a0a00720b */ /* 0x040fe40003f18200 */
[----:B------:R-:W-:-:S04]  /*0ff0*/  LOP3.LUT R7, R10, 0x80000000, R7, 0xb8, !PT ;  /* 0x800000000a077812 */ /* 0x000fc800078eb807 */
[----:B------:R-:W-:-:S04]  /*1000*/  FSEL R7, R10, R7, P0 ;  /* 0x000000070a077208 */ /* 0x000fc80000000000 */
[----:B------:R-:W-:-:S07]  /*1010*/  F2FP.BF16.F32.PACK_AB R7, RZ, R7 ;  /* 0x00000007ff07723e */ /* 0x000fce00000010ff */
.L_x_2286:
[----:B------:R-:W-:Y:S05]  /*1020*/  BSYNC.RECONVERGENT B1 ;  /* 0x0000000000017941 */ /* 0x000fea0003800200 */
.L_x_2285:
        /* <DEDUP_REMOVED lines=33> */
.L_x_2303:
[----:B------:R-:W-:Y:S01]  /*1240*/  FSETP.GEU.FTZ.AND P0, PT, R11, -R14, PT ;  /* 0x8000000e0b00720b */ /* 0x000fe20003f1e000 */
[----:B------:R-:W-:-:S12]  /*1250*/  FADD.FTZ R10, R10, -1 ;  /* 0xbf8000000a0a7421 */ /* 0x000fd80000010000 */
[----:B------:R-:W-:-:S07]  /*1260*/  @!P0 FADD.FTZ R10, R10, -1 ;  /* 0xbf8000000a0a8421 */ /* 0x000fce0000010000 */
.L_x_2302:
[----:B------:R-:W-:Y:S05]  /*1270*/  BSYNC.RECONVERGENT B2 ;  /* 0x0000000000027941 */ /* 0x000fea0003800200 */
.L_x_2301:
[----:B------:R-:W-:Y:S01]  /*1280*/  FFMA.FTZ R9, -R14, R10, R9 ;  /* 0x0000000a0e097223 */ /* 0x000fe20000010109 */
[----:B------:R-:W-:Y:S06]  /*1290*/  BRA `(.L_x_2299) ;  /* 0x0000000000787947 */ /* 0x000fec0003800000 */
.L_x_2300:
        /* <DEDUP_REMOVED lines=14> */
.L_x_2306:
        /* <DEDUP_REMOVED lines=13> */
.L_x_2305:
[----:B------:R-:W-:Y:S05]  /*1450*/  BSYNC.RECONVERGENT B2 ;  /* 0x0000000000027941 */ /* 0x000fea0003800200 */
.L_x_2304:
[----:B------:R-:W-:-:S04]  /*1460*/  FMUL.FTZ R9, R9, 1.1920928955078125e-07 ;  /* 0x3400000009097820 */ /* 0x000fc80000410000 */
[----:B------:R-:W-:-:S07]  /*1470*/  FMUL.FTZ R9, R14, R9 ;  /* 0x000000090e097220 */ /* 0x000fce0000410000 */
.L_x_2299:
[----:B------:R-:W-:Y:S05]  /*1480*/  BSYNC.RECONVERGENT B0 ;  /* 0x0000000000007941 */ /* 0x000fea0003800200 */
.L_x_2298:
[C---:B------:R-:W-:Y:S02]  /*1490*/  FSETP.NAN.FTZ.AND P0, PT, |R9|.reuse, |R9|, PT ;  /* 0x400000090900720b */ /* 0x040fe40003f18200 */
[----:B------:R-:W-:-:S04]  /*14a0*/  LOP3.LUT R6, R9, 0x80000000, R6, 0xb8, !PT ;  /* 0x8000000009067812 */ /* 0x000fc800078eb806 */
[----:B------:R-:W-:-:S04]  /*14b0*/  FSEL R6, R9, R6, P0 ;  /* 0x0000000609067208 */ /* 0x000fc80000000000 */
[----:B------:R-:W-:-:S07]  /*14c0*/  F2FP.BF16.F32.PACK_AB R6, RZ, R6 ;  /* 0x00000006ff06723e */ /* 0x000fce00000010ff */
.L_x_2297:
[----:B------:R-:W-:Y:S05]  /*14d0*/  BSYNC.RECONVERGENT B1 ;  /* 0x0000000000017941 */ /* 0x000fea0003800200 */
.L_x_2296:
[----:B------:R-:W-:Y:S01]  /*14e0*/  ISETP.GE.AND P0, PT, R3, R2, PT ;  /* 0x000000020300720c */ /* 0x000fe20003f06270 */
[----:B------:R-:W-:Y:S04]  /*14f0*/  BSSY.RECONVERGENT B0, `(.L_x_2307) ;  /* 0x0000017000007945 */ /* 0x000fe80003800200 */
[----:B------:R-:W-:Y:S08]  /*1500*/  BSSY.RELIABLE B1, `(.L_x_2308) ;  /* 0x000000f000017945 */ /* 0x000ff00003800100 */
[----:B------:R-:W-:Y:S05]  /*1510*/  @P0 BRA `(.L_x_2309) ;  /* 0x0000000000340947 */ /* 0x000fea0003800000 */
[----:B0-----:R-:W0:Y:S01]  /*1520*/  LDC.64 R10, c[0x0][0x388] ;  /* 0x0000e200ff0a7b82 */ /* 0x001e220000000a00 */
[----:B------:R-:W-:-:S04]  /*1530*/  IMAD R3, R0, 0x200, R3 ;  /* 0x0000020000037824 */ /* 0x000fc800078e0203 */
[----:B0-----:R-:W-:-:S04]  /*1540*/  IMAD.WIDE.U32 R10, R3, 0x2, R10 ;  /* 0x00000002030a7825 */ /* 0x001fc800078e000a */
[----:B------:R-:W-:Y:S01]  /*1550*/  IMAD.MOV.U32 R3, RZ, RZ, R5 ;  /* 0x000000ffff037224 */ /* 0x000fe200078e0005 */
[----:B------:R0:W-:Y:S04]  /*1560*/  STG.E.U16 desc[UR4][R10.64], R4 ;  /* 0x000000040a007986 */ /* 0x0001e8000c101504 */
[----:B------:R-:W-:-:S13]  /*1570*/  ISETP.GE.AND P0, PT, R3, R2, PT ;  /* 0x000000020300720c */ /* 0x000fda0003f06270 */
[----:B------:R-:W-:Y:S05]  /*1580*/  @P0 BREAK.RELIABLE B1 ;  /* 0x0000000000010942 */ /* 0x000fea0003800100 */
[----:B0-----:R-:W-:Y:S05]  /*1590*/  @P0 BRA `(.L_x_2310) ;  /* 0x0000000000300947 */ /* 0x001fea0003800000 */
[----:B------:R-:W0:Y:S01]  /*15a0*/  LDC.64 R4, c[0x0][0x388] ;  /* 0x0000e200ff047b82 */ /* 0x000e220000000a00 */
[----:B-1----:R-:W-:Y:S01]  /*15b0*/  LEA R9, R0, R3, 0x9 ;  /* 0x0000000300097211 */ /* 0x002fe200078e48ff */
[----:B------:R-:W-:-:S04]  /*15c0*/  VIADD R3, R3, 0x80 ;  /* 0x0000008003037836 */ /* 0x000fc80000000000 */
[----:B0-----:R-:W-:-:S05]  /*15d0*/  IMAD.WIDE.U32 R4, R9, 0x2, R4 ;  /* 0x0000000209047825 */ /* 0x001fca00078e0004 */
[----:B-----5:R2:W-:Y:S02]  /*15e0*/  STG.E.U16 desc[UR4][R4.64], R8 ;  /* 0x0000000804007986 */ /* 0x0205e4000c101504 */
.L_x_2309:
[----:B------:R-:W-:Y:S05]  /*15f0*/  BSYNC.RELIABLE B1 ;  /* 0x0000000000017941 */ /* 0x000fea0003800100 */
.L_x_2308:
[----:B------:R-:W-:-:S13]  /*1600*/  ISETP.GE.AND P0, PT, R3, R2, PT ;  /* 0x000000020300720c */ /* 0x000fda0003f06270 */
[----:B--2---:R-:W2:Y:S01]  /*1610*/  @!P0 LDC.64 R4, c[0x0][0x388] ;  /* 0x0000e200ff048b82 */ /* 0x004ea20000000a00 */
[----:B-1----:R-:W-:Y:S01]  /*1620*/  @!P0 IMAD R9, R0, 0x200, R3 ;  /* 0x0000020000098824 */ /* 0x002fe200078e0203 */
[----:B------:R-:W-:-:S03]  /*1630*/  @!P0 IADD3 R3, PT, PT, R3, 0x80, RZ ;  /* 0x0000008003038810 */ /* 0x000fc60007ffe0ff */
[----:B--2---:R-:W-:-:S05]  /*1640*/  @!P0 IMAD.WIDE.U32 R4, R9, 0x2, R4 ;  /* 0x0000000209048825 */ /* 0x004fca00078e0004 */
[----:B-----5:R2:W-:Y:S02]  /*1650*/  @!P0 STG.E.U16 desc[UR4][R4.64], R7 ;  /* 0x0000000704008986 */ /* 0x0205e4000c101504 */
.L_x_2310:
[----:B------:R-:W-:Y:S05]  /*1660*/  BSYNC.RECONVERGENT B0 ;  /* 0x0000000000007941 */ /* 0x000fea0003800200 */
.L_x_2307:
[----:B------:R-:W-:Y:S05]  /*1670*/  WARPSYNC.ALL ;  /* 0x0000000000007948 */ /* 0x000fea0003800000 */
[----:B------:R-:W-:-:S13]  /*1680*/  ISETP.GE.AND P0, PT, R3, R2, PT ;  /* 0x000000020300720c */ /* 0x000fda0003f06270 */
[----:B------:R-:W-:Y:S05]  /*1690*/  @P0 EXIT ;  /* 0x000000000000094d */ /* 0x000fea0003800000 */
[----:B--2---:R-:W2:Y:S01]  /*16a0*/  LDC.64 R4, c[0x0][0x388] ;  /* 0x0000e200ff047b82 */ /* 0x004ea20000000a00 */
[----:B------:R-:W-:-:S04]  /*16b0*/  IMAD R3, R0, 0x200, R3 ;  /* 0x0000020000037824 */ /* 0x000fc800078e0203 */
[----:B--2---:R-:W-:-:S05]  /*16c0*/  IMAD.WIDE.U32 R2, R3, 0x2, R4 ;  /* 0x0000000203027825 */ /* 0x004fca00078e0004 */
[----:B-----5:R-:W-:Y:S01]  /*16d0*/  STG.E.U16 desc[UR4][R2.64], R6 ;  /* 0x0000000602007986 */ /* 0x020fe2000c101504 */
[----:B------:R-:W-:Y:S05]  /*16e0*/  EXIT ;  /* 0x000000000000794d */ /* 0x000fea0003800000 */
.L_x_2311:
        /* <DEDUP_REMOVED lines=9> */
.L_x_54788:


//--------------------- .text._ZN2at6native29vectorized_elementwise_kernelILi2ENS0_13BUnaryFunctorIN3c108BFloat16ES4_S4_ZZZNS0_16fmod_kernel_cudaERNS_18TensorIteratorBaseEENKUlvE0_clEvENKUlvE2_clEvEUlS4_S4_E_EESt5arrayIPcLm2EEEEviT0_T1_ --------------------------
	.section	.text._ZN2at6native29vectorized_elementwise_kernelILi2ENS0_13BUnaryFunctorIN3c108BFloat16ES4_S4_ZZZNS0_16fmod_kernel_cudaERNS_18TensorIteratorBaseEENKUlvE0_clEvENKUlvE2_clEvEUlS4_S4_E_EESt5arrayIPcLm2EEEEviT0_T1_,"ax",@progbits
	.align	128
        .global         _ZN2at6native29vectorized_elementwise_kernelILi2ENS0_13BUnaryFunctorIN3c108BFloat16ES4_S4_ZZZNS0_16fmod_kernel_cudaERNS_18TensorIteratorBaseEENKUlvE0_clEvENKUlvE2_clEvEUlS4_S4_E_EESt5arrayIPcLm2EEEEviT0_T1_
        .type           _ZN2at6native29vectorized_elementwise_kernelILi2ENS0_13BUnaryFunctorIN3c108BFloat16ES4_S4_ZZZNS0_16fmod_kernel_cudaERNS_18TensorIteratorBaseEENKUlvE0_clEvENKUlvE2_clEvEUlS4_S4_E_EESt5arrayIPcLm2EEEEviT0_T1_,@function
        .size           _ZN2at6native29vectorized_elementwise_kernelILi2ENS0_13BUnaryFunctorIN3c108BFloat16ES4_S4_ZZZNS0_16fmod_kernel_cudaERNS_18TensorIteratorBaseEENKUlvE0_clEvENKUlvE2_clEvEUlS4_S4_E_EESt5arrayIPcLm2EEEEviT0_T1_,(.L_x_54789 - _ZN2at6native29vectorized_elementwise_kernelILi2ENS0_13BUnaryFunctorIN3c108BFloat16ES4_S4_ZZZNS0_16fmod_kernel_cudaERNS_18TensorIteratorBaseEENKUlvE0_clEvENKUlvE2_clEvEUlS4_S4_E_EESt5arrayIPcLm2EEEEviT0_T1_)
        .other          _ZN2at6native29vectorized_elementwise_kernelILi2ENS0_13BUnaryFunctorIN3c108BFloat16ES4_S4_ZZZNS0_16fmod_kernel_cudaERNS_18TensorIteratorBaseEENKUlvE0_clEvENKUlvE2_clEvEUlS4_S4_E_EESt5arrayIPcLm2EEEEviT0_T1_,@"STO_CUDA_ENTRY STV_DEFAULT"
_ZN2at6native29vectorized_elementwise_kernelILi2ENS0_13BUnaryFunctorIN3c108BFloat16ES4_S4_ZZZNS0_16fmod_kernel_cudaERNS_18TensorIteratorBaseEENKUlvE0_clEvENKUlvE2_clEvEUlS4_S4_E_EESt5arrayIPcLm2EEEEviT0_T1_:
.text._ZN2at6native29vectorized_elementwise_kernelILi2ENS0_13BUnaryFunctorIN3c108BFloat16ES4_S4_ZZZNS0_16fmod_kernel_cudaERNS_18TensorIteratorBaseEENKUlvE0_clEvENKUlvE2_clEvEUlS4_S4_E_EESt5arrayIPcLm2EEEEviT0_T1_:
[----:B------:R-:W-:Y:S01]  /*0000*/  LDC R1, c[0x0][0x37c] ;  /* 0x0000df00ff017b82 */ /* 0x000fe20000000800 */
[----:B------:R-:W0:Y:S01]  /*0010*/  S2R R16, SR_CTAID.X ;  /* 0x0000000000107919 */ /* 0x000e220000002500 */
[----:B------:R-:W1:Y:S06]  /*0020*/  LDCU UR6, c[0x0][0x380] ;  /* 0x00007000ff0677ac */ /* 0x000e6c0008000800 */
[----:B------:R-:W2:Y:S01]  /*0030*/  LDC.U16 R0, c[0x0][0x386] ;  /* 0x0000e180ff007b82 */ /* 0x000ea20000000400 */
[----:B------:R-:W3:Y:S01]  /*0040*/  LDCU.64 UR4, c[0x0][0x358] ;  /* 0x00006b00ff0477ac */ /* 0x000ee20008000a00 */
[----:B0-----:R-:W-:-:S05]  /*0050*/  IMAD.SHL.U32 R16, R16, 0x400, RZ ;  /* 0x0000040010107824 */ /* 0x001fca00078e00ff */
[----:B-1----:R-:W-:-:S04]  /*0060*/  IADD3 R17, PT, PT, -R16, UR6, RZ ;  /* 0x0000000610117c10 */ /* 0x002fc8000fffe1ff */
[----:B------:R-:W-:-:S13]  /*0070*/  ISETP.GT.U32.AND P0, PT, R17, 0x3ff, PT ;  /* 0x000003ff1100780c */ /* 0x000fda0003f04070 */
[----:B---3--:R-:W-:Y:S05]  /*0080*/  @P0 BRA `(.L_x_2312) ;  /* 0x0000002c00340947 */ /* 0x008fea0003800000 */
[----:B------:R-:W0:Y:S01]  /*0090*/  S2R R20, SR_TID.X ;  /* 0x0000000000147919 */ /* 0x000e220000002100 */
[----:B------:R-:W-:Y:S02]  /*00a0*/  PRMT R19, RZ, 0x7610, R19 ;  /* 0x00007610ff137816 */ /* 0x000fe40000000013 */
[----:B0-----:R-:W-:Y:S01]  /*00b0*/  ISETP.GE.U32.AND P6, PT, R20, R17, PT ;  /* 0x000000111400720c */ /* 0x001fe20003fc6070 */
[----:B------:R-:W-:-:S12]  /*00c0*/  IMAD.MOV.U32 R18, RZ, RZ, R20 ;  /* 0x000000ffff127224 */ /* 0x000fd800078e0014 */
[----:B------:R-:W-:Y:S01]  /*00d0*/  @!P6 VIADD R20, R18, 0x80 ;  /* 0x000000801214e836 */ /* 0x000fe20000000000 */
[----:B------:R-:W0:Y:S01]  /*00e0*/  @!P6 LDC.64 R2, c[0x0][0x390] ;  /* 0x0000e400ff02eb82 */ /* 0x000e220000000a00 */
[----:B------:R-:W-:-:S03]  /*00f0*/  @!P6 IMAD.IADD R5, R16, 0x1, R18 ;  /* 0x000000011005e824 */ /* 0x000fc600078e0212 */
[----:B------:R-:W-:-:S13]  /*0100*/  ISETP.GE.U32.AND P5, PT, R20, R17, PT ;  /* 0x000000111400720c */ /* 0x000fda0003fa6070 */
[----:B------:R-:W-:Y:S01]  /*0110*/  @!P5 IMAD.IADD R22, R16, 0x1, R20 ;  /* 0x000000011016d824 */ /* 0x000fe200078e0214 */
[----:B------:R-:W-:Y:S01]  /*0120*/  PRMT R24, RZ, 0x7610, R24 ;  /* 0x00007610ff187816 */ /* 0x000fe20000000018 */
[----:B------:R-:W-:Y:S01]  /*0130*/  @!P5 VIADD R20, R20, 0x80 ;  /* 0x000000801414d836 */ /* 0x000fe20000000000 */
[----:B------:R-:W1:Y:S04]  /*0140*/  @!P5 LDC.64 R14, c[0x0][0x390] ;  /* 0x0000e400ff0edb82 */ /* 0x000e680000000a00 */
[----:B------:R-:W-:Y:S01]  /*0150*/  ISETP.GE.U32.AND P4, PT, R20, R17, PT ;  /* 0x000000111400720c */ /* 0x000fe20003f86070 */
[----:B0-----:R-:W-:-:S05]  /*0160*/  @!P6 IMAD.WIDE.U32 R2, R5, 0x2, R2 ;  /* 0x000000020502e825 */ /* 0x001fca00078e0002 */
[----:B------:R0:W5:Y:S07]  /*0170*/  @!P6 LDG.E.U16 R19, desc[UR4][R2.64] ;  /* 0x000000040213e981 */ /* 0x00016e000c1e1500 */
[----:B------:R-:W-:Y:S01]  /*0180*/  @!P4 IADD3 R29, PT, PT, R16, R20, RZ ;  /* 0x00000014101dc210 */ /* 0x000fe20007ffe0ff */
[----:B------:R-:W-:Y:S01]  /*0190*/  @!P4 VIADD R20, R20, 0x80 ;  /* 0x000000801414c836 */ /* 0x000fe20000000000 */
[----:B------:R-:W3:Y:S04]  /*01a0*/  @!P4 LDC.64 R12, c[0x0][0x390] ;  /* 0x0000e400ff0ccb82 */ /* 0x000ee80000000a00 */
[----:B------:R-:W-:-:S13]  /*01b0*/  ISETP.GE.U32.AND P3, PT, R20, R17, PT ;  /* 0x000000111400720c */ /* 0x000fda0003f66070 */
[----:B------:R-:W-:Y:S01]  /*01c0*/  @!P3 IMAD.IADD R27, R16, 0x1, R20 ;  /* 0x00000001101bb824 */ /* 0x000fe200078e0214 */
[----:B0-----:R-:W0:Y:S01]  /*01d0*/  @!P3 LDC.64 R2, c[0x0][0x390] ;  /* 0x0000e400ff02bb82 */ /* 0x001e220000000a00 */
[----:B------:R-:W-:-:S05]  /*01e0*/  @!P3 VIADD R20, R20, 0x80 ;  /* 0x000000801414b836 */ /* 0x000fca0000000000 */
[----:B------:R-:W-:-:S13]  /*01f0*/  ISETP.GE.U32.AND P2, PT, R20, R17, PT ;  /* 0x000000111400720c */ /* 0x000fda0003f46070 */
[----:B------:R-:W-:Y:S01]  /*0200*/  @!P2 IMAD.IADD R25, R16, 0x1, R20 ;  /* 0x000000011019a824 */ /* 0x000fe200078e0214 */
[----:B------:R-:W4:Y:S01]  /*0210*/  @!P2 LDC.64 R4, c[0x0][0x390] ;  /* 0x0000e400ff04ab82 */ /* 0x000f220000000a00 */
[----:B------:R-:W-:-:S05]  /*0220*/  @!P2 VIADD R20, R20, 0x80 ;  /* 0x000000801414a836 */ /* 0x000fca0000000000 */
[----:B------:R-:W-:-:S13]  /*0230*/  ISETP.GE.U32.AND P1, PT, R20, R17, PT ;  /* 0x000000111400720c */ /* 0x000fda0003f26070 */
[----:B------:R-:W-:Y:S01]  /*0240*/  @!P1 IADD3 R23, PT, PT, R16, R20, RZ ;  /* 0x0000001410179210 */ /* 0x000fe20007ffe0ff */
[----:B------:R-:W-:Y:S01]  /*0250*/  @!P1 VIADD R20, R20, 0x80 ;  /* 0x0000008014149836 */ /* 0x000fe20000000000 */
[----:B------:R-:W2:Y:S04]  /*0260*/  @!P1 LDC.64 R6, c[0x0][0x390] ;  /* 0x0000e400ff069b82 */ /* 0x000ea80000000a00 */
[----:B------:R-:W-:-:S13]  /*0270*/  ISETP.GE.U32.AND P0, PT, R20, R17, PT ;  /* 0x000000111400720c */ /* 0x000fda0003f06070 */
[----:B------:R-:W-:Y:S01]  /*0280*/  @!P0 IMAD.IADD R21, R16, 0x1, R20 ;  /* 0x0000000110158824 */ /* 0x000fe200078e0214 */
[----:B------:R-:W1:Y:S01]  /*0290*/  @!P0 LDC.64 R8, c[0x0][0x390] ;  /* 0x0000e400ff088b82 */ /* 0x000e620000000a00 */
[----:B------:R-:W-:-:S05]  /*02a0*/  @!P0 VIADD R20, R20, 0x80 ;  /* 0x0000008014148836 */ /* 0x000fca0000000000 */
[----:B------:R-:W-:-:S13]  /*02b0*/  ISETP.GE.U32.AND P6, PT, R20, R17, PT ;  /* 0x000000111400720c */ /* 0x000fda0003fc6070 */
[----:B------:R-:W4:Y:S01]  /*02c0*/  @!P6 LDC.64 R10, c[0x0][0x390] ;  /* 0x0000e400ff0aeb82 */ /* 0x000f220000000a00 */
[----:B---3--:R-:W-:-:S04]  /*02d0*/  @!P4 IMAD.WIDE.U32 R12, R29, 0x2, R12 ;  /* 0x000000021d0cc825 */ /* 0x008fc800078e000c */
[----:B------:R-:W-:Y:S01]  /*02e0*/  @!P6 IMAD.IADD R29, R16, 0x1, R20 ;  /* 0x00000001101de824 */ /* 0x000fe200078e0214 */
[----:B------:R3:W5:Y:S01]  /*02f0*/  @!P4 LDG.E.U16 R24, desc[UR4][R12.64] ;  /* 0x000000040c18c981 */ /* 0x000762000c1e1500 */
[----:B--2---:R-:W-:Y:S01]  /*0300*/  @!P1 IMAD.WIDE.U32 R6, R23, 0x2, R6 ;  /* 0x0000000217069825 */ /* 0x004fe200078e0006 */
[----:B------:R-:W-:Y:S02]  /*0310*/  PRMT R23, RZ, 0x7610, R23 ;  /* 0x00007610ff177816 */ /* 0x000fe40000000017 */
[----:B------:R-:W-:Y:S01]  /*0320*/  PRMT R20, RZ, 0x7610, R20 ;  /* 0x00007610ff147816 */ /* 0x000fe20000000014 */
[----:B-1----:R-:W-:Y:S01]  /*0330*/  @!P0 IMAD.WIDE.U32 R8, R21, 0x2, R8 ;  /* 0x0000000215088825 */ /* 0x002fe200078e0008 */
[----:B------:R-:W-:-:S03]  /*0340*/  PRMT R21, RZ, 0x7610, R21 ;  /* 0x00007610ff157816 */ /* 0x000fc60000000015 */
[----:B0-----:R-:W-:Y:S01]  /*0350*/  @!P3 IMAD.WIDE.U32 R2, R27, 0x2, R2 ;  /* 0x000000021b02b825 */ /* 0x001fe200078e0002 */
[----:B---3--:R-:W-:Y:S01]  /*0360*/  PRMT R12, RZ, 0x7610, R12 ;  /* 0x00007610ff0c7816 */ /* 0x008fe2000000000c */
[----:B------:R-:W5:Y:S02]  /*0370*/  @!P1 LDG.E.U16 R20, desc[UR4][R6.64] ;  /* 0x0000000406149981 */ /* 0x000f64000c1e1500 */
[----:B----4-:R-:W-:Y:S02]  /*0380*/  @!P2 IMAD.WIDE.U32 R4, R25, 0x2, R4 ;  /* 0x000000021904a825 */ /* 0x010fe400078e0004 */
[----:B------:R-:W5:Y:S02]  /*0390*/  @!P3 LDG.E.U16 R23, desc[UR4][R2.64] ;  /* 0x000000040217b981 */ /* 0x000f64000c1e1500 */
[----:B------:R-:W-:Y:S02]  /*03a0*/  @!P6 IMAD.WIDE.U32 R10, R29, 0x2, R10 ;  /* 0x000000021d0ae825 */ /* 0x000fe400078e000a */
[----:B------:R-:W5:Y:S04]  /*03b0*/  @!P2 LDG.E.U16 R21, desc[UR4][R4.64] ;  /* 0x000000040415a981 */ /* 0x000f68000c1e1500 */
[----:B------:R-:W5:Y:S01]  /*03c0*/  @!P6 LDG.E.U16 R12, desc[UR4][R10.64] ;  /* 0x000000040a0ce981 */ /* 0x000f62000c1e1500 */
[----:B------:R-:W-:Y:S01]  /*03d0*/  @!P5 IMAD.WIDE.U32 R14, R22, 0x2, R14 ;  /* 0x00000002160ed825 */ /* 0x000fe200078e000e */
[----:B------:R-:W-:-:S06]  /*03e0*/  PRMT R22, RZ, 0x7610, R22 ;  /* 0x00007610ff167816 */ /* 0x000fcc0000000016 */
[----:B------:R0:W5:Y:S02]  /*03f0*/  @!P5 LDG.E.U16 R22, desc[UR4][R14.64] ;  /* 0x000000040e16d981 */ /* 0x000164000c1e1500 */
[----:B0-----:R-:W-:-:S06]  /*0400*/  PRMT R14, RZ, 0x7610, R14 ;  /* 0x00007610ff0e7816 */ /* 0x001fcc000000000e */
[----:B------:R0:W5:Y:S01]  /*0410*/  @!P0 LDG.E.U16 R14, desc[UR4][R8.64] ;  /* 0x00000004080e8981 */ /* 0x000162000c1e1500 */
[----:B------:R-:W-:Y:S01]  /*0420*/  ISETP.GE.U32.AND P0, PT, R18, R17, PT ;  /* 0x000000111200720c */ /* 0x000fe20003f06070 */
[----:B------:R-:W-:-:S12]  /*0430*/  BSSY.RECONVERGENT B1, `(.L_x_2313) ;  /* 0x0000048000017945 */ /* 0x000fd80003800200 */
[----:B0-----:R-:W-:Y:S05]  /*0440*/  @P0 BRA `(.L_x_2314) ;  /* 0x0000000400180947 */ /* 0x001fea0003800000 */
[----:B------:R-:W-:Y:S01]  /*0450*/  IMAD.U32 R2, R0, 0x10000, RZ ;  /* 0x0001000000027824 */ /* 0x000fe200078e00ff */
        /* <DEDUP_REMOVED lines=31> */
.L_x_2319:
[----:B------:R-:W-:Y:S05]  /*0650*/  BSYNC.RECONVERGENT B2 ;  /* 0x0000000000027941 */ /* 0x000fea0003800200 */
.L_x_2318:
[----:B------:R-:W-:Y:S01]  /*0660*/  FFMA.FTZ R4, -R3, R5, R4 ;  /* 0x0000000503047223 */ /* 0x000fe20000010104 */
[----:B------:R-:W-:Y:S06]  /*0670*/  BRA `(.L_x_2316) ;  /* 0x0000000000787947 */ /* 0x000fec0003800000 */
.L_x_2317:
        /* <DEDUP_REMOVED lines=14> */
.L_x_2322:
        /* <DEDUP_REMOVED lines=13> */
.L_x_2321:
[----:B------:R-:W-:Y:S05]  /*0830*/  BSYNC.RECONVERGENT B2 ;  /* 0x0000000000027941 */ /* 0x000fea0003800200 */
.L_x_2320:
[----:B0-----:R-:W-:-:S04]  /*0840*/  FMUL.FTZ R3, R4, 1.1920928955078125e-07 ;  /* 0x3400000004037820 */ /* 0x001fc80000410000 */
[----:B------:R-:W-:-:S07]  /*0850*/  FMUL.FTZ R4, R2, R3 ;  /* 0x0000000302047220 */ /* 0x000fce0000410000 */
.L_x_2316:
[----:B------:R-:W-:Y:S05]  /*0860*/  BSYNC.RECONVERGENT B0 ;  /* 0x0000000000007941 */ /* 0x000fea0003800200 */
.L_x_2315:
[C---:B------:R-:W-:Y:S02]  /*0870*/  FSETP.NAN.FTZ.AND P0, PT, |R4|.reuse, |R4|, PT ;  /* 0x400000040400720b */ /* 0x040fe40003f18200 */
[----:B------:R-:W-:-:S04]  /*0880*/  LOP3.LUT R19, R4, 0x80000000, R19, 0xb8, !PT ;  /* 0x8000000004137812 */ /* 0x000fc800078eb813 */
[----:B------:R-:W-:-:S04]  /*0890*/  FSEL R3, R4, R19, P0 ;  /* 0x0000001304037208 */ /* 0x000fc80000000000 */
[----:B------:R-:W-:-:S07]  /*08a0*/  F2FP.BF16.F32.PACK_AB R3, RZ, R3 ;  /* 0x00000003ff03723e */ /* 0x000fce00000010ff */
.L_x_2314:
[----:B------:R-:W-:Y:S05]  /*08b0*/  BSYNC.RECONVERGENT B1 ;  /* 0x0000000000017941 */ /* 0x000fea0003800200 */
.L_x_2313:
[----:B------:R-:W-:Y:S01]  /*08c0*/  IADD3 R2, PT, PT, R18, 0x80, RZ ;  /* 0x0000008012027810 */ /* 0x000fe20007ffe0ff */
[----:B------:R-:W-:Y:S03]  /*08d0*/  BSSY.RECONVERGENT B1, `(.L_x_2323) ;  /* 0x0000049000017945 */ /* 0x000fe60003800200 */
[----:B------:R-:W-:-:S13]  /*08e0*/  ISETP.GE.U32.AND P0, PT, R2, R17, PT ;  /* 0x000000110200720c */ /* 0x000fda0003f06070 */
        /* <DEDUP_REMOVED lines=30> */
.L_x_2330:
[----:B------:R-:W-:Y:S01]  /*0ad0*/  FSETP.GEU.FTZ.AND P0, PT, R6, -R8, PT ;  /* 0x800000080600720b */ /* 0x000fe20003f1e000 */
[----:B------:R-:W-:-:S12]  /*0ae0*/  FADD.FTZ R4, R4, -1 ;  /* 0xbf80000004047421 */ /* 0x000fd80000010000 */
[----:B------:R-:W-:-:S07]  /*0af0*/  @!P0 FADD.FTZ R4, R4, -1 ;  /* 0xbf80000004048421 */ /* 0x000fce0000010000 */
.L_x_2329:
[----:B------:R-:W-:Y:S05]  /*0b00*/  BSYNC.RECONVERGENT B2 ;  /* 0x0000000000027941 */ /* 0x000fea0003800200 */
.L_x_2328:
[----:B------:R-:W-:Y:S01]  /*0b10*/  FFMA.FTZ R5, -R8, R4, R5 ;  /* 0x0000000408057223 */ /* 0x000fe20000010105 */
[----:B------:R-:W-:Y:S06]  /*0b20*/  BRA `(.L_x_2326) ;  /* 0x0000000000787947 */ /* 0x000fec0003800000 */
.L_x_2327:
        /* <DEDUP_REMOVED lines=14> */
.L_x_2333:
        /* <DEDUP_REMOVED lines=13> */
.L_x_2332:
[----:B------:R-:W-:Y:S05]  /*0ce0*/  BSYNC.RECONVERGENT B2 ;  /* 0x0000000000027941 */ /* 0x000fea0003800200 */
.L_x_2331:
[----:B------:R-:W-:-:S04]  /*0cf0*/  FMUL.FTZ R5, R5, 1.1920928955078125e-07 ;  /* 0x3400000005057820 */ /* 0x000fc80000410000 */
[----:B------:R-:W-:-:S07]  /*0d00*/  FMUL.FTZ R5, R4, R5 ;  /* 0x0000000504057220 */ /* 0x000fce0000410000 */
.L_x_2326:
[----:B------:R-:W-:Y:S05]  /*0d10*/  BSYNC.RECONVERGENT B0 ;  /* 0x0000000000007941 */ /* 0x000fea0003800200 */
.L_x_2325:
[C---:B------:R-:W-:Y:S02]  /*0d20*/  FSETP.NAN.FTZ.AND P0, PT, |R5|.reuse, |R5|, PT ;  /* 0x400000050500720b */ /* 0x040fe40003f18200 */
[----:B------:R-:W-:-:S04]  /*0d30*/  LOP3.LUT R22, R5, 0x80000000, R22, 0xb8, !PT ;  /* 0x8000000005167812 */ /* 0x000fc800078eb816 */
[----:B------:R-:W-:-:S04]  /*0d40*/  FSEL R4, R5, R22, P0 ;  /* 0x0000001605047208 */ /* 0x000fc80000000000 */
[----:B------:R-:W-:-:S07]  /*0d50*/  F2FP.BF16.F32.PACK_AB R4, RZ, R4 ;  /* 0x00000004ff04723e */ /* 0x000fce00000010ff */
.L_x_2324:
[----:B------:R-:W-:Y:S05]  /*0d60*/  BSYNC.RECONVERGENT B1 ;  /* 0x0000000000017941 */ /* 0x000fea0003800200 */
.L_x_2323:
[----:B------:R-:W-:Y:S01]  /*0d70*/  VIADD R6, R18, 0x100 ;  /* 0x0000010012067836 */ /* 0x000fe20000000000 */
[----:B------:R-:W-:Y:S04]  /*0d80*/  BSSY.RECONVERGENT B1, `(.L_x_2334) ;  /* 0x0000049000017945 */ /* 0x000fe80003800200 */
[----:B------:R-:W-:-:S13]  /*0d90*/  ISETP.GE.U32.AND P0, PT, R6, R17, PT ;  /* 0x000000110600720c */ /* 0x000fda0003f06070 */
[----:B------:R-:W-:Y:S05]  /*0da0*/  @P0 BRA `(.L_x_2335) ;  /* 0x0000000400180947 */ /* 0x000fea0003800000 */
[----:B------:R-:W-:Y:S01]  /*0db0*/  IMAD.U32 R8, R0, 0x10000, RZ ;  /* 0x0001000000087824 */ /* 0x000fe200078e00ff */
        /* <DEDUP_REMOVED lines=28> */
.L_x_2341:
[----:B------:R-:W-:Y:S01]  /*0f80*/  FSETP.GEU.FTZ.AND P0, PT, R7, -R10, PT ;  /* 0x8000000a0700720b */ /* 0x000fe20003f1e000 */
[----:B------:R-:W-:-:S12]  /*0f90*/  FADD.FTZ R6, R6, -1 ;  /* 0xbf80000006067421 */ /* 0x000fd80000010000 */
[----:B------:R-:W-:-:S07]  /*0fa0*/  @!P0 FADD.FTZ R6, R6, -1 ;  /* 0xbf80000006068421 */ /* 0x000fce0000010000 */
.L_x_2340:
[----:B------:R-:W-:Y:S05]  /*0fb0*/  BSYNC.RECONVERGENT B2 ;  /* 0x0000000000027941 */ /* 0x000fea0003800200 */
.L_x_2339:
[----:B------:R-:W-:Y:S01]  /*0fc0*/  FFMA.FTZ R5, -R10, R6, R5 ;  /* 0x000000060a057223 */ /* 0x000fe20000010105 */
[----:B------:R-:W-:Y:S06]  /*0fd0*/  BRA `(.L_x_2337) ;  /* 0x0000000000787947 */ /* 0x000fec0003800000 */
.L_x_2338:
        /* <DEDUP_REMOVED lines=14> */
.L_x_2344:
        /* <DEDUP_REMOVED lines=13> */
.L_x_2343:
[----:B------:R-:W-:Y:S05]  /*1190*/  BSYNC.RECONVERGENT B2 ;  /* 0x0000000000027941 */ /* 0x000fea0003800200 */
.L_x_2342:
[----:B------:R-:W-:-:S04]  /*11a0*/  FMUL.FTZ R6, R6, 1.1920928955078125e-07 ;  /* 0x3400000006067820 */ /* 0x000fc80000410000 */
[----:B------:R-:W-:-:S07]  /*11b0*/  FMUL.FTZ R5, R5, R6 ;  /* 0x0000000605057220 */ /* 0x000fce0000410000 */
.L_x_2337:
[----:B------:R-:W-:Y:S05]  /*11c0*/  BSYNC.RECONVERGENT B0 ;  /* 0x0000000000007941 */ /* 0x000fea0003800200 */
.L_x_2336:
[C---:B------:R-:W-:Y:S02]  /*11d0*/  FSETP.NAN.FTZ.AND P0, PT, |R5|.reuse, |R5|, PT ;  /* 0x400000050500720b */ /* 0x040fe40003f18200 */
[----:B------:R-:W-:-:S04]  /*11e0*/  LOP3.LUT R24, R5, 0x80000000, R24, 0xb8, !PT ;  /* 0x8000000005187812 */ /* 0x000fc800078eb818 */
[----:B------:R-:W-:-:S04]  /*11f0*/  FSEL R5, R5, R24, P0 ;  /* 0x0000001805057208 */ /* 0x000fc80000000000 */
[----:B------:R-:W-:-:S07]  /*1200*/  F2FP.BF16.F32.PACK_AB R5, RZ, R5 ;  /* 0x00000005ff05723e */ /* 0x000fce00000010ff */
.L_x_2335:
[----:B------:R-:W-:Y:S05]  /*1210*/  BSYNC.RECONVERGENT B1 ;  /* 0x0000000000017941 */ /* 0x000fea0003800200 */
.L_x_2334:
[----:B------:R-:W-:Y:S01]  /*1220*/  VIADD R6, R18, 0x180 ;  /* 0x0000018012067836 */ /* 0x000fe20000000000 */
[----:B------:R-:W-:Y:S04]  /*1230*/  BSSY.RECONVERGENT B1, `(.L_x_2345) ;  /* 0x0000049000017945 */ /* 0x000fe80003800200 */
[----:B------:R-:W-:-:S13]  /*1240*/  ISETP.GE.U32.AND P0, PT, R6, R17, PT ;  /* 0x000000110600720c */ /* 0x000fda0003f06070 */
[----:B------:R-:W-:Y:S05]  /*1250*/  @P0 BRA `(.L_x_2346) ;  /* 0x0000000400180947 */ /* 0x000fea0003800000 */
[----:B-----5:R-:W-:Y:S01]  /*1260*/  IMAD.U32 R23, R23, 0x10000, RZ ;  /* 0x0001000017177824 */ /* 0x020fe200078e00ff */
[----:B------:R-:W-:Y:S01]  /*1270*/  SHF.L.U32 R9, R0, 0x10, RZ ;  /* 0x0000001000097819 */ /* 0x000fe200000006ff */
[----:B------:R-:W-:Y:S02]  /*1280*/  BSSY.RECONVERGENT B0, `(.L_x_2347) ;  /* 0x000003f000007945 */ /* 0x000fe40003800200 */
        /* <DEDUP_REMOVED lines=26> */
.L_x_2352:
[----:B------:R-:W-:Y:S01]  /*1430*/  FSETP.GEU.FTZ.AND P0, PT, R8, -R11, PT ;  /* 0x8000000b0800720b */ /* 0x000fe20003f1e000 */
[----:B------:R-:W-:-:S12]  /*1440*/  FADD.FTZ R7, R7, -1 ;  /* 0xbf80000007077421 */ /* 0x000fd80000010000 */
[----:B------:R-:W-:-:S07]  /*1450*/  @!P0 FADD.FTZ R7, R7, -1 ;  /* 0xbf80000007078421 */ /* 0x000fce0000010000 */
.L_x_2351:
[----:B------:R-:W-:Y:S05]  /*1460*/  BSYNC.RECONVERGENT B2 ;  /* 0x0000000000027941 */ /* 0x000fea0003800200 */
.L_x_2350:
[----:B------:R-:W-:Y:S01]  /*1470*/  FFMA.FTZ R6, -R11, R7, R6 ;  /* 0x000000070b067223 */ /* 0x000fe20000010106 */
[----:B------:R-:W-:Y:S06]  /*1480*/  BRA `(.L_x_2348) ;  /* 0x0000000000787947 */ /* 0x000fec0003800000 */
.L_x_2349:
        /* <DEDUP_REMOVED lines=14> */
.L_x_2355:
        /* <DEDUP_REMOVED lines=13> */
.L_x_2354:
[----:B------:R-:W-:Y:S05]  /*1640*/  BSYNC.RECONVERGENT B2 ;  /* 0x0000000000027941 */ /* 0x000fea0003800200 */
.L_x_2353:
[----:B------:R-:W-:-:S04]  /*1650*/  FMUL.FTZ R7, R7, 1.1920928955078125e-07 ;  /* 0x3400000007077820 */ /* 0x000fc80000410000 */
[----:B------:R-:W-:-:S07]  /*1660*/  FMUL.FTZ R6, R6, R7 ;  /* 0x0000000706067220 */ /* 0x000fce0000410000 */
.L_x_2348:
[----:B------:R-:W-:Y:S05]  /*1670*/  BSYNC.RECONVERGENT B0 ;  /* 0x0000000000007941 */ /* 0x000fea0003800200 */
.L_x_2347:
[C---:B------:R-:W-:Y:S02]  /*1680*/  FSETP.NAN.FTZ.AND P0, PT, |R6|.reuse, |R6|, PT ;  /* 0x400000060600720b */ /* 0x040fe40003f18200 */
[----:B------:R-:W-:-:S04]  /*1690*/  LOP3.LUT R23, R6, 0x80000000, R23, 0xb8, !PT ;  /* 0x8000000006177812 */ /* 0x000fc800078eb817 */
[----:B------:R-:W-:-:S04]  /*16a0*/  FSEL R6, R6, R23, P0 ;  /* 0x0000001706067208 */ /* 0x000fc80000000000 */
[----:B------:R-:W-:-:S07]  /*16b0*/  F2FP.BF16.F32.PACK_AB R6, RZ, R6 ;  /* 0x00000006ff06723e */ /* 0x000fce00000010ff */
.L_x_2346:
[----:B------:R-:W-:Y:S05]  /*16c0*/  BSYNC.RECONVERGENT B1 ;  /* 0x0000000000017941 */ /* 0x000fea0003800200 */
.L_x_2345:
[----:B------:R-:W-:Y:S01]  /*16d0*/  VIADD R8, R18, 0x200 ;  /* 0x0000020012087836 */ /* 0x000fe20000000000 */
[----:B------:R-:W-:Y:S04]  /*16e0*/  BSSY.RECONVERGENT B1, `(.L_x_2356) ;  /* 0x0000049000017945 */ /* 0x000fe80003800200 */
[----:B------:R-:W-:-:S13]  /*16f0*/  ISETP.GE.U32.AND P0, PT, R8, R17, PT ;  /* 0x000000110800720c */ /* 0x000fda0003f06070 */
[----:B------:R-:W-:Y:S05]  /*1700*/  @P0 BRA `(.L_x_2357) ;  /* 0x0000000400180947 */ /* 0x000fea0003800000 */
        /* <DEDUP_REMOVED lines=29> */
.L_x_2363:
[----:B------:R-:W-:Y:S01]  /*18e0*/  FSETP.GEU.FTZ.AND P0, PT, R9, -R11, PT ;  /* 0x8000000b0900720b */ /* 0x000fe20003f1e000 */
[----:B------:R-:W-:-:S12]  /*18f0*/  FADD.FTZ R7, R7, -1 ;  /* 0xbf80000007077421 */ /* 0x000fd80000010000 */
[----:B------:R-:W-:-:S07]  /*1900*/  @!P0 FADD.FTZ R7, R7, -1 ;  /* 0xbf80000007078421 */ /* 0x000fce0000010000 */
.L_x_2362:
[----:B------:R-:W-:Y:S05]  /*1910*/  BSYNC.RECONVERGENT B2 ;  /* 0x0000000000027941 */ /* 0x000fea0003800200 */
.L_x_2361:
[----:B------:R-:W-:Y:S01]  /*1920*/  FFMA.FTZ R8, -R11, R7, R8 ;  /* 0x000000070b087223 */ /* 0x000fe20000010108 */
[----:B------:R-:W-:Y:S06]  /*1930*/  BRA `(.L_x_2359) ;  /* 0x0000000000787947 */ /* 0x000fec0003800000 */
.L_x_2360:
        /* <DEDUP_REMOVED lines=14> */
.L_x_2366:
        /* <DEDUP_REMOVED lines=13> */
.L_x_2365:
[----:B------:R-:W-:Y:S05]  /*1af0*/  BSYNC.RECONVERGENT B2 ;  /* 0x0000000000027941 */ /* 0x000fea0003800200 */
.L_x_2364:
[----:B------:R-:W-:-:S04]  /*1b00*/  FMUL.FTZ R8, R8, 1.1920928955078125e-07 ;  /* 0x3400000008087820 */ /* 0x000fc80000410000 */
[----:B------:R-:W-:-:S07]  /*1b10*/  FMUL.FTZ R8, R7, R8 ;  /* 0x0000000807087220 */ /* 0x000fce0000410000 */
.L_x_2359:
[----:B------:R-:W-:Y:S05]  /*1b20*/  BSYNC.RECONVERGENT B0 ;  /* 0x0000000000007941 */ /* 0x000fea0003800200 */
.L_x_2358:
[C---:B------:R-:W-:Y:S02]  /*1b30*/  FSETP.NAN.FTZ.AND P0, PT, |R8|.reuse, |R8|, PT ;  /* 0x400000080800720b */ /* 0x040fe40003f18200 */
[----:B------:R-:W-:-:S04]  /*1b40*/  LOP3.LUT R21, R8, 0x80000000, R21, 0xb8, !PT ;  /* 0x8000000008157812 */ /* 0x000fc800078eb815 */
[----:B------:R-:W-:-:S04]  /*1b50*/  FSEL R7, R8, R21, P0 ;  /* 0x0000001508077208 */ /* 0x000fc80000000000 */
[----:B------:R-:W-:-:S07]  /*1b60*/  F2FP.BF16.F32.PACK_AB R7, RZ, R7 ;  /* 0x00000007ff07723e */ /* 0x000fce00000010ff */
.L_x_2357:
[----:B------:R-:W-:Y:S05]  /*1b70*/  BSYNC.RECONVERGENT B1 ;  /* 0x0000000000017941 */ /* 0x000fea0003800200 */
.L_x_2356:
        /* <DEDUP_REMOVED lines=33> */
.L_x_2374:
[----:B------:R-:W-:Y:S01]  /*1d90*/  FSETP.GEU.FTZ.AND P0, PT, R10, -R13, PT ;  /* 0x8000000d0a00720b */ /* 0x000fe20003f1e000 */
[----:B------:R-:W-:-:S12]  /*1da0*/  FADD.FTZ R8, R8, -1 ;  /* 0xbf80000008087421 */ /* 0x000fd80000010000 */
[----:B------:R-:W-:-:S07]  /*1db0*/  @!P0 FADD.FTZ R8, R8, -1 ;  /* 0xbf80000008088421 */ /* 0x000fce0000010000 */
.L_x_2373:
[----:B------:R-:W-:Y:S05]  /*1dc0*/  BSYNC.RECONVERGENT B2 ;  /* 0x0000000000027941 */ /* 0x000fea0003800200 */
.L_x_2372:
[----:B------:R-:W-:Y:S01]  /*1dd0*/  FFMA.FTZ R9, -R13, R8, R9 ;  /* 0x000000080d097223 */ /* 0x000fe20000010109 */
[----:B------:R-:W-:Y:S06]  /*1de0*/  BRA `(.L_x_2370) ;  /* 0x0000000000787947 */ /* 0x000fec0003800000 */
.L_x_2371:
        /* <DEDUP_REMOVED lines=14> */
.L_x_2377:
        /* <DEDUP_REMOVED lines=13> */
.L_x_2376:
[----:B------:R-:W-:Y:S05]  /*1fa0*/  BSYNC.RECONVERGENT B2 ;  /* 0x0000000000027941 */ /* 0x000fea0003800200 */
.L_x_2375:
[----:B------:R-:W-:-:S04]  /*1fb0*/  FMUL.FTZ R9, R9, 1.1920928955078125e-07 ;  /* 0x3400000009097820 */ /* 0x000fc80000410000 */
[----:B------:R-:W-:-:S07]  /*1fc0*/  FMUL.FTZ R9, R8, R9 ;  /* 0x0000000908097220 */ /* 0x000fce0000410000 */
.L_x_2370:
[----:B------:R-:W-:Y:S05]  /*1fd0*/  BSYNC.RECONVERGENT B0 ;  /* 0x0000000000007941 */ /* 0x000fea0003800200 */
.L_x_2369:
[C---:B------:R-:W-:Y:S02]  /*1fe0*/  FSETP.NAN.FTZ.AND P0, PT, |R9|.reuse, |R9|, PT ;  /* 0x400000090900720b */ /* 0x040fe40003f18200 */
[----:B------:R-:W-:-:S04]  /*1ff0*/  LOP3.LUT R20, R9, 0x80000000, R20, 0xb8, !PT ;  /* 0x8000000009147812 */ /* 0x000fc800078eb814 */
[----:B------:R-:W-:-:S04]  /*2000*/  FSEL R8, R9, R20, P0 ;  /* 0x0000001409087208 */ /* 0x000fc80000000000 */
[----:B------:R-:W-:-:S07]  /*2010*/  F2FP.BF16.F32.PACK_AB R8, RZ, R8 ;  /* 0x00000008ff08723e */ /* 0x000fce00000010ff */
.L_x_2368:
[----:B------:R-:W-:Y:S05]  /*2020*/  BSYNC.RECONVERGENT B1 ;  /* 0x0000000000017941 */ /* 0x000fea0003800200 */
.L_x_2367:
[----:B0-----:R-:W-:Y:S01]  /*2030*/  VIADD R10, R18, 0x300 ;  /* 0x00000300120a7836 */ /* 0x001fe20000000000 */
[----:B------:R-:W-:Y:S04]  /*2040*/  BSSY.RECONVERGENT B1, `(.L_x_2378) ;  /* 0x0000049000017945 */ /* 0x000fe80003800200 */
        /* <DEDUP_REMOVED lines=31> */
.L_x_2385:
[----:B------:R-:W-:Y:S01]  /*2240*/  FSETP.GEU.FTZ.AND P0, PT, R11, -R22, PT ;  /* 0x800000160b00720b */ /* 0x000fe20003f1e000 */
[----:B------:R-:W-:-:S12]  /*2250*/  FADD.FTZ R10, R10, -1 ;  /* 0xbf8000000a0a7421 */ /* 0x000fd80000010000 */
[----:B------:R-:W-:-:S07]  /*2260*/  @!P0 FADD.FTZ R10, R10, -1 ;  /* 0xbf8000000a0a8421 */ /* 0x000fce0000010000 */
.L_x_2384:
[----:B------:R-:W-:Y:S05]  /*2270*/  BSYNC.RECONVERGENT B2 ;  /* 0x0000000000027941 */ /* 0x000fea0003800200 */
.L_x_2383:
[----:B------:R-:W-:Y:S01]  /*2280*/  FFMA.FTZ R9, -R22, R10, R9 ;  /* 0x0000000a16097223 */ /* 0x000fe20000010109 */
[----:B------:R-:W-:Y:S06]  /*2290*/  BRA `(.L_x_2381) ;  /* 0x0000000000787947 */ /* 0x000fec0003800000 */
.L_x_2382:
        /* <DEDUP_REMOVED lines=14> */
.L_x_2388:
        /* <DEDUP_REMOVED lines=13> */
.L_x_2387:
[----:B------:R-:W-:Y:S05]  /*2450*/  BSYNC.RECONVERGENT B2 ;  /* 0x0000000000027941 */ /* 0x000fea0003800200 */
.L_x_2386:
[----:B------:R-:W-:-:S04]  /*2460*/  FMUL.FTZ R10, R10, 1.1920928955078125e-07 ;  /* 0x340000000a0a7820 */ /* 0x000fc80000410000 */
[----:B------:R-:W-:-:S07]  /*2470*/  FMUL.FTZ R9, R9, R10 ;  /* 0x0000000a09097220 */ /* 0x000fce0000410000 */
.L_x_2381:
[----:B------:R-:W-:Y:S05]  /*2480*/  BSYNC.RECONVERGENT B0 ;  /* 0x0000000000007941 */ /* 0x000fea0003800200 */
.L_x_2380:
[C---:B------:R-:W-:Y:S02]  /*2490*/  FSETP.NAN.FTZ.AND P0, PT, |R9|.reuse, |R9|, PT ;  /* 0x400000090900720b */ /* 0x040fe40003f18200 */
[----:B------:R-:W-:-:S04]  /*24a0*/  LOP3.LUT R14, R9, 0x80000000, R14, 0xb8, !PT ;  /* 0x80000000090e7812 */ /* 0x000fc800078eb80e */
[----:B------:R-:W-:-:S04]  /*24b0*/  FSEL R9, R9, R14, P0 ;  /* 0x0000000e09097208 */ /* 0x000fc80000000000 */
[----:B------:R-:W-:-:S07]  /*24c0*/  F2FP.BF16.F32.PACK_AB R9, RZ, R9 ;  /* 0x00000009ff09723e */ /* 0x000fce00000010ff */
.L_x_2379:
[----:B------:R-:W-:Y:S05]  /*24d0*/  BSYNC.RECONVERGENT B1 ;  /* 0x0000000000017941 */ /* 0x000fea0003800200 */
.L_x_2378:
        /* <DEDUP_REMOVED lines=33> */
.L_x_2396:
[----:B------:R-:W-:Y:S01]  /*26f0*/  FSETP.GEU.FTZ.AND P0, PT, R10, -R14, PT ;  /* 0x8000000e0a00720b */ /* 0x000fe20003f1e000 */
[----:B------:R-:W-:-:S12]  /*2700*/  FADD.FTZ R0, R0, -1 ;  /* 0xbf80000000007421 */ /* 0x000fd80000010000 */
[----:B------:R-:W-:-:S07]  /*2710*/  @!P0 FADD.FTZ R0, R0, -1 ;  /* 0xbf80000000008421 */ /* 0x000fce0000010000 */
.L_x_2395:
[----:B------:R-:W-:Y:S05]  /*2720*/  BSYNC.RECONVERGENT B2 ;  /* 0x0000000000027941 */ /* 0x000fea0003800200 */
.L_x_2394:
[----:B------:R-:W-:Y:S01]  /*2730*/  FFMA.FTZ R11, -R14, R0, R11 ;  /* 0x000000000e0b7223 */ /* 0x000fe2000001010b */
[----:B------:R-:W-:Y:S06]  /*2740*/  BRA `(.L_x_2392) ;  /* 0x0000000000787947 */ /* 0x000fec0003800000 */
.L_x_2393:
        /* <DEDUP_REMOVED lines=13> */
[----:B0-----:R0:W1:Y:S03]  /*2820*/  MUFU.RCP R19, R20 ;  /* 0x0000001400137308 */ /* 0x0010660000001000 */
.L_x_2399:
        /* <DEDUP_REMOVED lines=13> */
.L_x_2398:
[----:B------:R-:W-:Y:S05]  /*2900*/  BSYNC.RECONVERGENT B2 ;  /* 0x0000000000027941 */ /* 0x000fea0003800200 */
.L_x_2397:
[----:B------:R-:W-:-:S04]  /*2910*/  FMUL.FTZ R11, R11, 1.1920928955078125e-07 ;  /* 0x340000000b0b7820 */ /* 0x000fc80000410000 */
[----:B------:R-:W-:-:S07]  /*2920*/  FMUL.FTZ R11, R0, R11 ;  /* 0x0000000b000b7220 */ /* 0x000fce0000410000 */
.L_x_2392:
[----:B------:R-:W-:Y:S05]  /*2930*/  BSYNC.RECONVERGENT B0 ;  /* 0x0000000000007941 */ /* 0x000fea0003800200 */
.L_x_2391:
[C---:B------:R-:W-:Y:S02]  /*2940*/  FSETP.NAN.FTZ.AND P0, PT, |R11|.reuse, |R11|, PT ;  /* 0x4000000b0b00720b */ /* 0x040fe40003f18200 */
[----:B------:R-:W-:-:S04]  /*2950*/  LOP3.LUT R12, R11, 0x80000000, R12, 0xb8, !PT ;  /* 0x800000000b0c7812 */ /* 0x000fc800078eb80c */
[----:B------:R-:W-:-:S04]  /*2960*/  FSEL R0, R11, R12, P0 ;  /* 0x0000000c0b007208 */ /* 0x000fc80000000000 */
[----:B------:R-:W-:-:S07]  /*2970*/  F2FP.BF16.F32.PACK_AB R0, RZ, R0 ;  /* 0x00000000ff00723e */ /* 0x000fce00000010ff */
.L_x_2390:
[----:B------:R-:W-:Y:S05]  /*2980*/  BSYNC.RECONVERGENT B1 ;  /* 0x0000000000017941 */ /* 0x000fea0003800200 */
.L_x_2389:
[----:B------:R-:W-:Y:S01]  /*2990*/  ISETP.GE.U32.AND P0, PT, R18, R17, PT ;  /* 0x000000111200720c */ /* 0x000fe20003f06070 */
[----:B------:R-:W-:Y:S04]  /*29a0*/  BSSY.RECONVERGENT B0, `(.L_x_2400) ;  /* 0x0000033000007945 */ /* 0x000fe80003800200 */
[----:B------:R-:W-:Y:S08]  /*29b0*/  BSSY.RELIABLE B1, `(.L_x_2401) ;  /* 0x000002b000017945 */ /* 0x000ff00003800100 */
[----:B------:R-:W-:Y:S05]  /*29c0*/  @P0 BRA `(.L_x_2402) ;  /* 0x0000000000300947 */ /* 0x000fea0003800000 */
[----:B------:R-:W1:Y:S01]  /*29d0*/  LDC.64 R10, c[0x0][0x388] ;  /* 0x0000e200ff0a7b82 */ /* 0x000e620000000a00 */
[----:B------:R-:W-:Y:S01]  /*29e0*/  IMAD.IADD R13, R16, 0x1, R18 ;  /* 0x00000001100d7824 */ /* 0x000fe200078e0212 */
[----:B------:R-:W-:-:S04]  /*29f0*/  MOV R18, R2 ;  /* 0x0000000200127202 */ /* 0x000fc80000000f00 */
[----:B------:R-:W-:Y:S01]  /*2a00*/  ISETP.GE.U32.AND P0, PT, R18, R17, PT ;  /* 0x000000111200720c */ /* 0x000fe20003f06070 */
[----:B-1----:R-:W-:-:S05]  /*2a10*/  IMAD.WIDE.U32 R10, R13, 0x2, R10 ;  /* 0x000000020d0a7825 */ /* 0x002fca00078e000a */
[----:B------:R1:W-:Y:S07]  /*2a20*/  STG.E.U16 desc[UR4][R10.64], R3 ;  /* 0x000000030a007986 */ /* 0x0003ee000c101504 */
[----:B------:R-:W-:Y:S05]  /*2a30*/  @P0 BRA `(.L_x_2403) ;  /* 0x0000000000300947 */ /* 0x000fea0003800000 */
[----:B-1----:R-:W1:Y:S01]  /*2a40*/  LDC.64 R2, c[0x0][0x388] ;  /* 0x0000e200ff027b82 */ /* 0x002e620000000a00 */
[----:B------:R-:W-:Y:S02]  /*2a50*/  IMAD.IADD R11, R16, 0x1, R18 ;  /* 0x00000001100b7824 */ /* 0x000fe400078e0212 */
[----:B------:R-:W-:Y:S02]  /*2a60*/  VIADD R18, R18, 0x80 ;  /* 0x0000008012127836 */ /* 0x000fe40000000000 */
[----:B-1----:R-:W-:-:S05]  /*2a70*/  IMAD.WIDE.U32 R2, R11, 0x2, R2 ;  /* 0x000000020b027825 */ /* 0x002fca00078e0002 */
[----:B------:R1:W-:Y:S02]  /*2a80*/  STG.E.U16 desc[UR4][R2.64], R4 ;  /* 0x0000000402007986 */ /* 0x0003e4000c101504 */
.L_x_2402:
[----:B------:R-:W-:-:S13]  /*2a90*/  ISETP.GE.U32.AND P0, PT, R18, R17, PT ;  /* 0x000000111200720c */ /* 0x000fda0003f06070 */
[----:B------:R-:W-:Y:S05]  /*2aa0*/  @P0 BRA `(.L_x_2404) ;  /* 0x0000000000300947 */ /* 0x000fea0003800000 */
[----:B-1----:R-:W1:Y:S01]  /*2ab0*/  LDC.64 R2, c[0x0][0x388] ;  /* 0x0000e200ff027b82 */ /* 0x002e620000000a00 */
[----:B------:R-:W-:Y:S02]  /*2ac0*/  IMAD.IADD R11, R16, 0x1, R18 ;  /* 0x00000001100b7824 */ /* 0x000fe400078e0212 */
[----:B------:R-:W-:Y:S02]  /*2ad0*/  VIADD R18, R18, 0x80 ;  /* 0x0000008012127836 */ /* 0x000fe40000000000 */
[----:B-1----:R-:W-:-:S05]  /*2ae0*/  IMAD.WIDE.U32 R2, R11, 0x2, R2 ;  /* 0x000000020b027825 */ /* 0x002fca00078e0002 */
[----:B------:R2:W-:Y:S02]  /*2af0*/  STG.E.U16 desc[UR4][R2.64], R5 ;  /* 0x0000000502007986 */ /* 0x0005e4000c101504 */
.L_x_2403:
[----:B------:R-:W-:-:S13]  /*2b00*/  ISETP.GE.U32.AND P0, PT, R18, R17, PT ;  /* 0x000000111200720c */ /* 0x000fda0003f06070 */
[----:B------:R-:W-:Y:S05]  /*2b10*/  @P0 BRA `(.L_x_2405) ;  /* 0x0000000000300947 */ /* 0x000fea0003800000 */
[----:B-12---:R-:W1:Y:S01]  /*2b20*/  LDC.64 R2, c[0x0][0x388] ;  /* 0x0000e200ff027b82 */ /* 0x006e620000000a00 */
[----:B------:R-:W-:Y:S01]  /*2b30*/  IADD3 R5, PT, PT, R16, R18, RZ ;  /* 0x0000001210057210 */ /* 0x000fe20007ffe0ff */
[----:B------:R-:W-:-:S04]  /*2b40*/  VIADD R18, R18, 0x80 ;  /* 0x0000008012127836 */ /* 0x000fc80000000000 */
[----:B-1----:R-:W-:-:S05]  /*2b50*/  IMAD.WIDE.U32 R2, R5, 0x2, R2 ;  /* 0x0000000205027825 */ /* 0x002fca00078e0002 */
[----:B------:R2:W-:Y:S02]  /*2b60*/  STG.E.U16 desc[UR4][R2.64], R6 ;  /* 0x0000000602007986 */ /* 0x0005e4000c101504 */
.L_x_2404:
[----:B------:R-:W-:-:S13]  /*2b70*/  ISETP.GE.U32.AND P0, PT, R18, R17, PT ;  /* 0x000000111200720c */ /* 0x000fda0003f06070 */
[----:B------:R-:W-:Y:S05]  /*2b80*/  @P0 BRA `(.L_x_2406) ;  /* 0x0000000000340947 */ /* 0x000fea0003800000 */
[----:B-12---:R-:W1:Y:S01]  /*2b90*/  LDC.64 R2, c[0x0][0x388] ;  /* 0x0000e200ff027b82 */ /* 0x006e620000000a00 */
[----:B------:R-:W-:Y:S02]  /*2ba0*/  IMAD.IADD R5, R16, 0x1, R18 ;  /* 0x0000000110057824 */ /* 0x000fe400078e0212 */
[----:B------:R-:W-:Y:S02]  /*2bb0*/  VIADD R18, R18, 0x80 ;  /* 0x0000008012127836 */ /* 0x000fe40000000000 */
[----:B-1----:R-:W-:-:S05]  /*2bc0*/  IMAD.WIDE.U32 R2, R5, 0x2, R2 ;  /* 0x0000000205027825 */ /* 0x002fca00078e0002 */
[----:B------:R3:W-:Y:S02]  /*2bd0*/  STG.E.U16 desc[UR4][R2.64], R7 ;  /* 0x0000000702007986 */ /* 0x0007e4000c101504 */
.L_x_2405:
[----:B------:R-:W-:-:S13]  /*2be0*/  ISETP.GE.U32.AND P0, PT, R18, R17, PT ;  /* 0x000000111200720c */ /* 0x000fda0003f06070 */
[----:B------:R-:W-:Y:S05]  /*2bf0*/  @P0 BREAK.RELIABLE B1 ;  /* 0x0000000000010942 */ /* 0x000fea0003800100 */
[----:B------:R-:W-:Y:S05]  /*2c00*/  @P0 BRA `(.L_x_2407) ;  /* 0x0000000000300947 */ /* 0x000fea0003800000 */
[----:B-123--:R-:W1:Y:S01]  /*2c10*/  LDC.64 R2, c[0x0][0x388] ;  /* 0x0000e200ff027b82 */ /* 0x00ee620000000a00 */
[----:B------:R-:W-:Y:S01]  /*2c20*/  IMAD.IADD R5, R16, 0x1, R18 ;  /* 0x0000000110057824 */ /* 0x000fe200078e0212 */
[----:B------:R-:W-:-:S03]  /*2c30*/  IADD3 R18, PT, PT, R18, 0x80, RZ ;  /* 0x0000008012127810 */ /* 0x000fc60007ffe0ff */
[----:B-1----:R-:W-:-:S05]  /*2c40*/  IMAD.WIDE.U32 R2, R5, 0x2, R2 ;  /* 0x0000000205027825 */ /* 0x002fca00078e0002 */
[----:B------:R3:W-:Y:S02]  /*2c50*/  STG.E.U16 desc[UR4][R2.64], R8 ;  /* 0x0000000802007986 */ /* 0x0007e4000c101504 */
.L_x_2406:
[----:B------:R-:W-:Y:S05]  /*2c60*/  BSYNC.RELIABLE B1 ;  /* 0x0000000000017941 */ /* 0x000fea0003800100 */
.L_x_2401:
[----:B------:R-:W-:-:S13]  /*2c70*/  ISETP.GE.U32.AND P0, PT, R18, R17, PT ;  /* 0x000000111200720c */ /* 0x000fda0003f06070 */
[----:B-123--:R-:W1:Y:S01]  /*2c80*/  @!P0 LDC.64 R2, c[0x0][0x388] ;  /* 0x0000e200ff028b82 */ /* 0x00ee620000000a00 */
[----:B------:R-:W-:Y:S02]  /*2c90*/  @!P0 IMAD.IADD R5, R16, 0x1, R18 ;  /* 0x0000000110058824 */ /* 0x000fe400078e0212 */
[----:B------:R-:W-:Y:S02]  /*2ca0*/  @!P0 VIADD R18, R18, 0x80 ;  /* 0x0000008012128836 */ /* 0x000fe40000000000 */
[----:B-1----:R-:W-:-:S05]  /*2cb0*/  @!P0 IMAD.WIDE.U32 R2, R5, 0x2, R2 ;  /* 0x0000000205028825 */ /* 0x002fca00078e0002 */
[----:B------:R4:W-:Y:S02]  /*2cc0*/  @!P0 STG.E.U16 desc[UR4][R2.64], R9 ;  /* 0x0000000902008986 */ /* 0x0009e4000c101504 */
.L_x_2407:
[----:B------:R-:W-:Y:S05]  /*2cd0*/  BSYNC.RECONVERGENT B0 ;  /* 0x0000000000007941 */ /* 0x000fea0003800200 */
.L_x_2400:
[----:B------:R-:W-:Y:S05]  /*2ce0*/  WARPSYNC.ALL ;  /* 0x0000000000007948 */ /* 0x000fea0003800000 */
[----:B------:R-:W-:-:S13]  /*2cf0*/  ISETP.GE.U32.AND P0, PT, R18, R17, PT ;  /* 0x000000111200720c */ /* 0x000fda0003f06070 */
[----:B------:R-:W-:Y:S05]  /*2d00*/  @P0 EXIT ;  /* 0x000000000000094d */ /* 0x000fea0003800000 */
[----:B-1234-:R-:W1:Y:S01]  /*2d10*/  LDC.64 R2, c[0x0][0x388] ;  /* 0x0000e200ff027b82 */ /* 0x01ee620000000a00 */
[----:B------:R-:W-:-:S04]  /*2d20*/  IMAD.IADD R5, R16, 0x1, R18 ;  /* 0x0000000110057824 */ /* 0x000fc800078e0212 */
[----:B-1----:R-:W-:-:S05]  /*2d30*/  IMAD.WIDE.U32 R2, R5, 0x2, R2 ;  /* 0x0000000205027825 */ /* 0x002fca00078e0002 */
[----:B------:R-:W-:Y:S01]  /*2d40*/  STG.E.U16 desc[UR4][R2.64], R0 ;  /* 0x0000000002007986 */ /* 0x000fe2000c101504 */
[----:B------:R-:W-:Y:S05]  /*2d50*/  EXIT ;  /* 0x000000000000794d */ /* 0x000fea0003800000 */
.L_x_2312:
[----:B------:R-:W0:Y:S01]  /*2d60*/  S2R R3, SR_TID.X ;  /* 0x0000000000037919 */ /* 0x000e220000002100 */
[----:B------:R-:W1:Y:S02]  /*2d70*/  LDC.64 R4, c[0x0][0x390] ;  /* 0x0000e400ff047b82 */ /* 0x000e640000000a00 */
[----:B-1----:R-:W-:-:S04]  /*2d80*/  IMAD.WIDE.U32 R4, R16, 0x2, R4 ;  /* 0x0000000210047825 */ /* 0x002fc800078e0004 */
[----:B0-----:R-:W-:-:S05]  /*2d90*/  IMAD.WIDE.U32 R18, R3, 0x4, R4 ;  /* 0x0000000403127825 */ /* 0x001fca00078e0004 */
[----:B------:R-:W3:Y:S01]  /*2da0*/  LDG.E R13, desc[UR4][R18.64] ;  /* 0x00000004120d7981 */ /* 0x000ee2000c1e1900 */
[----:B--2---:R-:W-:Y:S01]  /*2db0*/  IMAD.U32 R0, R0, 0x10000, RZ ;  /* 0x0001000000007824 */ /* 0x004fe200078e00ff */
[----:B------:R-:W-:Y:S02]  /*2dc0*/  BSSY.RECONVERGENT B0, `(.L_x_2408) ;  /* 0x0000044000007945 */ /* 0x000fe40003800200 */
[----:B------:R-:W5:Y:S01]  /*2dd0*/  LDG.E R12, desc[UR4][R18.64+0x200] ;  /* 0x00020004120c7981 */ /* 0x000f62000c1e1900 */
[----:B------:R-:W-:-:S03]  /*2de0*/  FMUL.FTZ R4, |R0|, 8388608 ;  /* 0x4b00000000047820 */ /* 0x000fc60000410200 */
[----:B------:R-:W5:Y:S02]  /*2df0*/  LDG.E R14, desc[UR4][R18.64+0x400] ;  /* 0x00040004120e7981 */ /* 0x000f64000c1e1900 */
[----:B------:R-:W-:Y:S02]  /*2e00*/  LOP3.LUT R5, R4, 0x7fffff, RZ, 0xc0, !PT ;  /* 0x007fffff04057812 */ /* 0x000fe400078ec0ff */
[----:B------:R0:W5:Y:S01]  /*2e10*/  LDG.E R2, desc[UR4][R18.64+0x600] ;  /* 0x0006000412027981 */ /* 0x000162000c1e1900 */
[C---:B------:R-:W-:Y:S01]  /*2e20*/  FADD.FTZ R7, |R0|.reuse, -RZ ;  /* 0x800000ff00077221 */ /* 0x040fe20000010200 */
[----:B------:R-:W-:Y:S01]  /*2e30*/  LOP3.LUT R5, R5, 0x3f800000, RZ, 0xfc, !PT ;  /* 0x3f80000005057812 */ /* 0x000fe200078efcff */
[----:B------:R-:W-:Y:S01]  /*2e40*/  FADD.FTZ R8, |R0|, |R0| ;  /* 0x4000000000087221 */ /* 0x000fe20000010200 */
[----:B------:R-:W-:Y:S01]  /*2e50*/  LOP3.LUT R10, R4, 0xff800000, RZ, 0xc0, !PT ;  /* 0xff800000040a7812 */ /* 0x000fe200078ec0ff */
[----:B------:R-:W-:Y:S01]  /*2e60*/  FADD.FTZ R9, -R7, -RZ ;  /* 0x800000ff07097221 */ /* 0x000fe20000010100 */
[----:B------:R1:W2:Y:S01]  /*2e70*/  MUFU.RCP R6, R5 ;  /* 0x0000000500067308 */ /* 0x0002a20000001000 */
[----:B---3--:R-:W-:-:S02]  /*2e80*/  SHF.L.U32 R11, R13, 0x10, RZ ;  /* 0x000000100d0b7819 */ /* 0x008fc400000006ff */
[----:B------:R-:W-:Y:S02]  /*2e90*/  PRMT R13, R13, 0x7632, R13 ;  /* 0x000076320d0d7816 */ /* 0x000fe4000000000d */
[C---:B------:R-:W-:Y:S01]  /*2ea0*/  FSETP.GEU.FTZ.AND P0, PT, |R11|.reuse, |R0|, PT ;  /* 0x400000000b00720b */ /* 0x040fe20003f1e200 */
[----:B0-----:R-:W-:-:S12]  /*2eb0*/  FADD.FTZ R18, |R11|, -RZ ;  /* 0x800000ff0b127221 */ /* 0x001fd80000010200 */
[----:B-12---:R-:W-:Y:S05]  /*2ec0*/  @!P0 BRA `(.L_x_2409) ;  /* 0x0000000000cc8947 */ /* 0x006fea0003800000 */
[----:B------:R-:W-:-:S13]  /*2ed0*/  FSETP.GTU.FTZ.AND P0, PT, R18, R4, PT ;  /* 0x000000041200720b */ /* 0x000fda0003f1c000 */
[----:B------:R-:W-:Y:S05]  /*2ee0*/  @P0 BRA `(.L_x_2410) ;  /* 0x00000000005c0947 */ /* 0x000fea0003800000 */
[----:B------:R-:W0:Y:S01]  /*2ef0*/  MUFU.RCP R15, R7 ;  /* 0x00000007000f7308 */ /* 0x000e220000001000 */
[----:B------:R-:W-:Y:S01]  /*2f00*/  BSSY.RECONVERGENT B1, `(.L_x_2411) ;  /* 0x0000013000017945 */ /* 0x000fe20003800200 */
        /* <DEDUP_REMOVED lines=11> */
[----:B------:R-:W-:Y:S01]  /*2fc0*/  FSETP.GE.FTZ.AND P0, PT, R17, R8, PT ;  /* 0x000000081100720b */ /* 0x000fe20003f16000 */
[----:B------:R-:W-:-:S12]  /*2fd0*/  FADD.FTZ R15, R15, 1 ;  /* 0x3f8000000f0f7421 */ /* 0x000fd80000010000 */
[----:B------:R-:W-:-:S05]  /*2fe0*/  @P0 FFMA.FTZ R17, |R0|, -3, R17 ;  /* 0xc040000000110823 */ /* 0x000fca0000010211 */
[----:B------:R-:W-:Y:S01]  /*2ff0*/  FSETP.GE.AND P1, PT, R17, RZ, P0 ;  /* 0x000000ff1100720b */ /* 0x000fe20000726000 */
[----:B------:R-:W-:-:S12]  /*3000*/  @P0 FADD.FTZ R17, R15, 1 ;  /* 0x3f8000000f110421 */ /* 0x000fd80000010000 */
[----:B------:R-:W-:-:S04]  /*3010*/  @P1 FADD.FTZ R17, R17, 1 ;  /* 0x3f80000011111421 */ /* 0x000fc80000010000 */
[----:B------:R-:W-:-:S07]  /*3020*/  @P0 IMAD.MOV.U32 R15, RZ, RZ, R17 ;  /* 0x000000ffff0f0224 */ /* 0x000fce00078e0011 */
.L_x_2412:
[----:B------:R-:W-:Y:S05]  /*3030*/  BSYNC.RECONVERGENT B1 ;  /* 0x0000000000017941 */ /* 0x000fea0003800200 */
.L_x_2411:
[----:B------:R-:W-:Y:S01]  /*3040*/  FFMA.FTZ R18, -R7, R15, R18 ;  /* 0x0000000f07127223 */ /* 0x000fe20000010112 */
[----:B------:R-:W-:Y:S06]  /*3050*/  BRA `(.L_x_2409) ;  /* 0x0000000000687947 */ /* 0x000fec0003800000 */
.L_x_2410:
[C---:B------:R-:W-:Y:S01]  /*3060*/  IADD3 R15, PT, PT, R18.reuse, 0xb800000, -R10 ;  /* 0x0b800000120f7810 */ /* 0x040fe20007ffe80a */
[----:B------:R-:W-:Y:S01]  /*3070*/  BSSY.RECONVERGENT B1, `(.L_x_2413) ;  /* 0x0000016000017945 */ /* 0x000fe20003800200 */
[C---:B------:R-:W-:Y:S02]  /*3080*/  ISETP.GT.U32.AND P0, PT, R18.reuse, 0x7f7fffff, PT ;  /* 0x7f7fffff1200780c */ /* 0x040fe40003f04070 */
[----:B------:R-:W-:Y:S02]  /*3090*/  LOP3.LUT P1, R17, R15, 0xff800000, RZ, 0xc0, !PT ;  /* 0xff8000000f117812 */ /* 0x000fe4000782c0ff */
[----:B------:R-:W-:Y:S02]  /*30a0*/  LOP3.LUT R18, R18, 0x7fffff, RZ, 0xc0, !PT ;  /* 0x007fffff12127812 */ /* 0x000fe400078ec0ff */
[----:B------:R-:W-:Y:S02]  /*30b0*/  FSETP.GT.FTZ.AND P2, PT, |R0|, RZ, PT ;  /* 0x000000ff0000720b */ /* 0x000fe40003f54200 */
[----:B------:R-:W-:-:S02]  /*30c0*/  FSEL R15, R10, +QNAN , !P0 ;  /* 0x7fffffff0a0f7808 */ /* 0x000fc40004000000 */
[----:B------:R-:W-:Y:S02]  /*30d0*/  LOP3.LUT R18, R18, 0x3f800000, RZ, 0xfc, !PT ;  /* 0x3f80000012127812 */ /* 0x000fe400078efcff */
[----:B------:R-:W-:-:S03]  /*30e0*/  FSEL R15, R15, +QNAN , P2 ;  /* 0x7fffffff0f0f7808 */ /* 0x000fc60001000000 */
[----:B------:R-:W-:Y:S05]  /*30f0*/  @!P1 BRA `(.L_x_2414) ;  /* 0x0000000000349947 */ /* 0x000fea0003800000 */
.L_x_2415:
[----:B------:R-:W-:-:S05]  /*3100*/  VIMNMX.U32 R19, PT, PT, R17, 0xb800000, PT ;  /* 0x0b80000011137848 */ /* 0x000fca0003fe0000 */
[----:B------:R-:W-:Y:S02]  /*3110*/  IMAD.IADD R18, R19, 0x1, R18 ;  /* 0x0000000113127824 */ /* 0x000fe400078e0212 */
[----:B------:R-:W-:Y:S02]  /*3120*/  IMAD.IADD R17, R17, 0x1, -R19 ;  /* 0x0000000111117824 */ /* 0x000fe400078e0a13 */
[----:B------:R-:W-:-:S03]  /*3130*/  FMUL.FTZ R21, R6, R18 ;  /* 0x0000001206157220 */ /* 0x000fc60000410000 */
[----:B------:R-:W-:Y:S01]  /*3140*/  ISETP.NE.AND P1, PT, R17, RZ, PT ;  /* 0x000000ff1100720c */ /* 0x000fe20003f25270 */
[----:B------:R-:W-:-:S04]  /*3150*/  FFMA.FTZ R20, -R5, R21, R18 ;  /* 0x0000001505147223 */ /* 0x000fc80000010112 */
[----:B------:R-:W-:-:S04]  /*3160*/  FFMA.FTZ R21, R6, R20, R21 ;  /* 0x0000001406157223 */ /* 0x000fc80000010015 */
[----:B------:R-:W-:-:S04]  /*3170*/  FFMA.FTZ R20, -R5, R21, R18 ;  /* 0x0000001505147223 */ /* 0x000fc80000010112 */
[----:B------:R-:W-:-:S06]  /*3180*/  FFMA.FTZ.RZ R20, R6, R20, R21 ;  /* 0x0000001406147223 */ /* 0x000fcc000001c015 */
[----:B------:R-:W0:Y:S02]  /*3190*/  FRND.TRUNC R20, R20 ;  /* 0x0000001400147307 */ /* 0x000e24000020d000 */
[----:B0-----:R-:W-:-:S05]  /*31a0*/  FFMA.FTZ R18, -R5, R20, R18 ;  /* 0x0000001405127223 */ /* 0x001fca0000010112 */
[----:B------:R-:W-:-:S13]  /*31b0*/  ISETP.NE.AND P0, PT, R18, RZ, PT ;  /* 0x000000ff1200720c */ /* 0x000fda0003f05270 */
[----:B------:R-:W-:Y:S05]  /*31c0*/  @P0 BRA P1, `(.L_x_2415) ;  /* 0xfffffffc00cc0947 */ /* 0x000fea000083ffff */
.L_x_2414:
[----:B------:R-:W-:Y:S05]  /*31d0*/  BSYNC.RECONVERGENT B1 ;  /* 0x0000000000017941 */ /* 0x000fea0003800200 */
.L_x_2413:
[----:B------:R-:W-:-:S04]  /*31e0*/  FMUL.FTZ R18, R18, 1.1920928955078125e-07 ;  /* 0x3400000012127820 */ /* 0x000fc80000410000 */
[----:B------:R-:W-:-:S07]  /*31f0*/  FMUL.FTZ R18, R15, R18 ;  /* 0x000000120f127220 */ /* 0x000fce0000410000 */
.L_x_2409:
[----:B------:R-:W-:Y:S05]  /*3200*/  BSYNC.RECONVERGENT B0 ;  /* 0x0000000000007941 */ /* 0x000fea0003800200 */
.L_x_2408:
        /* <DEDUP_REMOVED lines=17> */
[----:B------:R-:W-:-:S13]  /*3320*/  ISETP.GT.U32.AND P0, PT, R17, -0x80000000, PT ;  /* 0x800000001100780c */ /* 0x000fda0003f04070 */
[----:B------:R-:W-:Y:S05]  /*3330*/  @P0 BRA `(.L_x_2421) ;  /* 0x0000000000200947 */ /* 0x000fea0003800000 */
[----:B------:R-:W-:Y:S01]  /*3340*/  FSETP.GE.FTZ.AND P0, PT, R17, R8, PT ;  /* 0x000000081100720b */ /* 0x000fe20003f16000 */
[----:B------:R-:W-:-:S12]  /*3350*/  FADD.FTZ R15, R15, 1 ;  /* 0x3f8000000f0f7421 */ /* 0x000fd80000010000 */
[----:B------:R-:W-:Y:S05]  /*3360*/  @!P0 BRA `(.L_x_2420) ;  /* 0x0000000000208947 */ /* 0x000fea0003800000 */
[----:B------:R-:W-:Y:S01]  /*3370*/  FFMA.FTZ R17, |R0|, -3, R17 ;  /* 0xc040000000117823 */ /* 0x000fe20000010211 */
[----:B------:R-:W-:-:S04]  /*3380*/  FADD.FTZ R15, R15, 1 ;  /* 0x3f8000000f0f7421 */ /* 0x000fc80000010000 */
[----:B------:R-:W-:-:S13]  /*3390*/  FSETP.GE.FTZ.AND P0, PT, R17, RZ, PT ;  /* 0x000000ff1100720b */ /* 0x000fda0003f16000 */
[----:B------:R-:W-:Y:S01]  /*33a0*/  @P0 FADD.FTZ R15, R15, 1 ;  /* 0x3f8000000f0f0421 */ /* 0x000fe20000010000 */
[----:B------:R-:W-:Y:S06]  /*33b0*/  BRA `(.L_x_2420) ;  /* 0x00000000000c7947 */ /* 0x000fec0003800000 */
.L_x_2421:
[----:B------:R-:W-:Y:S01]  /*33c0*/  FSETP.GEU.FTZ.AND P0, PT, R17, -R7, PT ;  /* 0x800000071100720b */ /* 0x000fe20003f1e000 */
[----:B------:R-:W-:-:S12]  /*33d0*/  FADD.FTZ R15, R15, -1 ;  /* 0xbf8000000f0f7421 */ /* 0x000fd80000010000 */
[----:B------:R-:W-:-:S07]  /*33e0*/  @!P0 FADD.FTZ R15, R15, -1 ;  /* 0xbf8000000f0f8421 */ /* 0x000fce0000010000 */
.L_x_2420:
[----:B------:R-:W-:Y:S05]  /*33f0*/  BSYNC.RECONVERGENT B1 ;  /* 0x0000000000017941 */ /* 0x000fea0003800200 */
.L_x_2419:
[----:B------:R-:W-:Y:S01]  /*3400*/  FFMA.FTZ R18, -R7, R15, R18 ;  /* 0x0000000f07127223 */ /* 0x000fe20000010112 */
[----:B------:R-:W-:Y:S06]  /*3410*/  BRA `(.L_x_2417) ;  /* 0x0000000000687947 */ /* 0x000fec0003800000 */
.L_x_2418:
        /* <DEDUP_REMOVED lines=10> */
.L_x_2424:
        /* <DEDUP_REMOVED lines=13> */
.L_x_2423:
[----:B------:R-:W-:Y:S05]  /*3590*/  BSYNC.RECONVERGENT B1 ;  /* 0x0000000000017941 */ /* 0x000fea0003800200 */
.L_x_2422:
[----:B------:R-:W-:-:S04]  /*35a0*/  FMUL.FTZ R18, R18, 1.1920928955078125e-07 ;  /* 0x3400000012127820 */ /* 0x000fc80000410000 */
[----:B------:R-:W-:-:S07]  /*35b0*/  FMUL.FTZ R18, R15, R18 ;  /* 0x000000120f127220 */ /* 0x000fce0000410000 */
.L_x_2417:
[----:B------:R-:W-:Y:S05]  /*35c0*/  BSYNC.RECONVERGENT B0 ;  /* 0x0000000000007941 */ /* 0x000fea0003800200 */
.L_x_2416:
[----:B-----5:R-:W-:Y:S01]  /*35d0*/  IMAD.U32 R15, R12, 0x10000, RZ ;  /* 0x000100000c0f7824 */ /* 0x020fe200078e00ff */
[C---:B------:R-:W-:Y:S01]  /*35e0*/  FSETP.NAN.FTZ.AND P0, PT, |R18|.reuse, |R18|, PT ;  /* 0x400000121200720b */ /* 0x040fe20003f18200 */
[----:B------:R-:W-:Y:S01]  /*35f0*/  BSSY.RECONVERGENT B0, `(.L_x_2425) ;  /* 0x000003a000007945 */ /* 0x000fe20003800200 */
[--C-:B------:R-:W-:Y:S02]  /*3600*/  LOP3.LUT R17, R18, 0x80000000, R13.reuse, 0xb8, !PT ;  /* 0x8000000012117812 */ /* 0x100fe400078eb80d */
[C---:B------:R-:W-:Y:S02]  /*3610*/  FSETP.GEU.FTZ.AND P1, PT, |R15|.reuse, |R0|, PT ;  /* 0x400000000f00720b */ /* 0x040fe40003f3e200 */
[----:B------:R-:W-:Y:S02]  /*3620*/  PRMT R13, R12, 0x7632, R13 ;  /* 0x000076320c0d7816 */ /* 0x000fe4000000000d */
[----:B------:R-:W-:Y:S01]  /*3630*/  FSEL R12, R18, R17, P0 ;  /* 0x00000011120c7208 */ /* 0x000fe20000000000 */
[----:B------:R-:W-:-:S08]  /*3640*/  FADD.FTZ R18, |R15|, -RZ ;  /* 0x800000ff0f127221 */ /* 0x000fd00000010200 */
        /* <DEDUP_REMOVED lines=20> */
.L_x_2430:
[----:B------:R-:W-:Y:S01]  /*3790*/  FSETP.GEU.FTZ.AND P0, PT, R19, -R7, PT ;  /* 0x800000071300720b */ /* 0x000fe20003f1e000 */
[----:B------:R-:W-:-:S12]  /*37a0*/  FADD.FTZ R17, R17, -1 ;  /* 0xbf80000011117421 */ /* 0x000fd80000010000 */
[----:B------:R-:W-:-:S07]  /*37b0*/  @!P0 FADD.FTZ R17, R17, -1 ;  /* 0xbf80000011118421 */ /* 0x000fce0000010000 */
.L_x_2429:
[----:B------:R-:W-:Y:S05]  /*37c0*/  BSYNC.RECONVERGENT B1 ;  /* 0x0000000000017941 */ /* 0x000fea0003800200 */
.L_x_2428:
[----:B------:R-:W-:Y:S01]  /*37d0*/  FFMA.FTZ R18, -R7, R17, R18 ;  /* 0x0000001107127223 */ /* 0x000fe20000010112 */
[----:B------:R-:W-:Y:S06]  /*37e0*/  BRA `(.L_x_2426) ;  /* 0x0000000000687947 */ /* 0x000fec0003800000 */
.L_x_2427:
        /* <DEDUP_REMOVED lines=10> */
.L_x_2433:
[----:B------:R-:W-:-:S04]  /*3890*/  VIMNMX.U32 R20, PT, PT, R19, 0xb800000, PT ;  /* 0x0b80000013147848 */ /* 0x000fc80003fe0000 */
[C---:B------:R-:W-:Y:S01]  /*38a0*/  IADD3 R19, PT, PT, -R20.reuse, R19, RZ ;  /* 0x0000001314137210 */ /* 0x040fe20007ffe1ff */
[----:B------:R-:W-:-:S03]  /*38b0*/  IMAD.IADD R18, R20, 0x1, R18 ;  /* 0x0000000114127824 */ /* 0x000fc600078e0212 */
[----:B------:R-:W-:Y:S01]  /*38c0*/  ISETP.NE.AND P1, PT, R19, RZ, PT ;  /* 0x000000ff1300720c */ /* 0x000fe20003f25270 */
[----:B------:R-:W-:-:S04]  /*38d0*/  FMUL.FTZ R21, R6, R18 ;  /* 0x0000001206157220 */ /* 0x000fc80000410000 */
        /* <DEDUP_REMOVED lines=8> */
.L_x_2432:
[----:B------:R-:W-:Y:S05]  /*3960*/  BSYNC.RECONVERGENT B1 ;  /* 0x0000000000017941 */ /* 0x000fea0003800200 */
.L_x_2431:
[----:B------:R-:W-:-:S04]  /*3970*/  FMUL.FTZ R18, R18, 1.1920928955078125e-07 ;  /* 0x3400000012127820 */ /* 0x000fc80000410000 */
[----:B------:R-:W-:-:S07]  /*3980*/  FMUL.FTZ R18, R17, R18 ;  /* 0x0000001211127220 */ /* 0x000fce0000410000 */
.L_x_2426:
[----:B------:R-:W-:Y:S05]  /*3990*/  BSYNC.RECONVERGENT B0 ;  /* 0x0000000000007941 */ /* 0x000fea0003800200 */
.L_x_2425:
[----:B------:R-:W-:Y:S01]  /*39a0*/  IMAD.U32 R17, R13, 0x10000, RZ ;  /* 0x000100000d117824 */ /* 0x000fe200078e00ff */
[C---:B------:R-:W-:Y:S01]  /*39b0*/  FSETP.NAN.FTZ.AND P0, PT, |R18|.reuse, |R18|, PT ;  /* 0x400000121200720b */ /* 0x040fe20003f18200 */
[----:B------:R-:W-:Y:S01]  /*39c0*/  BSSY.RECONVERGENT B0, `(.L_x_2434) ;  /* 0x0000039000007945 */ /* 0x000fe20003800200 */
[C---:B------:R-:W-:Y:S02]  /*39d0*/  LOP3.LUT R13, R18.reuse, 0x80000000, R15, 0xb8, !PT ;  /* 0x80000000120d7812 */ /* 0x040fe400078eb80f */
[C---:B------:R-:W-:Y:S02]  /*39e0*/  FSETP.GEU.FTZ.AND P1, PT, |R17|.reuse, |R0|, PT ;  /* 0x400000001100720b */ /* 0x040fe40003f3e200 */
[----:B------:R-:W-:Y:S01]  /*39f0*/  FSEL R13, R18, R13, P0 ;  /* 0x0000000d120d7208 */ /* 0x000fe20000000000 */
[----:B------:R-:W-:-:S10]  /*3a00*/  FADD.FTZ R18, |R17|, -RZ ;  /* 0x800000ff11127221 */ /* 0x000fd40000010200 */
        /* <DEDUP_REMOVED lines=20> */
.L_x_2439:
[----:B------:R-:W-:Y:S01]  /*3b50*/  FSETP.GEU.FTZ.AND P0, PT, R19, -R7, PT ;  /* 0x800000071300720b */ /* 0x000fe20003f1e000 */
[----:B------:R-:W-:-:S12]  /*3b60*/  FADD.FTZ R15, R15, -1 ;  /* 0xbf8000000f0f7421 */ /* 0x000fd80000010000 */
[----:B------:R-:W-:-:S07]  /*3b70*/  @!P0 FADD.FTZ R15, R15, -1 ;  /* 0xbf8000000f0f8421 */ /* 0x000fce0000010000 */
.L_x_2438:
[----:B------:R-:W-:Y:S05]  /*3b80*/  BSYNC.RECONVERGENT B1 ;  /* 0x0000000000017941 */ /* 0x000fea0003800200 */
.L_x_2437:
[----:B------:R-:W-:Y:S01]  /*3b90*/  FFMA.FTZ R18, -R7, R15, R18 ;  /* 0x0000000f07127223 */ /* 0x000fe20000010112 */
[----:B------:R-:W-:Y:S06]  /*3ba0*/  BRA `(.L_x_2435) ;  /* 0x0000000000687947 */ /* 0x000fec0003800000 */
.L_x_2436:
        /* <DEDUP_REMOVED lines=10> */
.L_x_2442:
        /* <DEDUP_REMOVED lines=13> */
.L_x_2441:
[----:B------:R-:W-:Y:S05]  /*3d20*/  BSYNC.RECONVERGENT B1 ;  /* 0x0000000000017941 */ /* 0x000fea0003800200 */
.L_x_2440:
[----:B------:R-:W-:-:S04]  /*3d30*/  FMUL.FTZ R18, R18, 1.1920928955078125e-07 ;  /* 0x3400000012127820 */ /* 0x000fc80000410000 */
[----:B------:R-:W-:-:S07]  /*3d40*/  FMUL.FTZ R18, R15, R18 ;  /* 0x000000120f127220 */ /* 0x000fce0000410000 */
.L_x_2435:
[----:B------:R-:W-:Y:S05]  /*3d50*/  BSYNC.RECONVERGENT B0 ;  /* 0x0000000000007941 */ /* 0x000fea0003800200 */
.L_x_2434:
[----:B------:R-:W-:Y:S01]  /*3d60*/  IMAD.U32 R15, R14, 0x10000, RZ ;  /* 0x000100000e0f7824 */ /* 0x000fe200078e00ff */
        /* <DEDUP_REMOVED lines=27> */
.L_x_2448:
[----:B------:R-:W-:Y:S01]  /*3f20*/  FSETP.GEU.FTZ.AND P0, PT, R21, -R7, PT ;  /* 0x800000071500720b */ /* 0x000fe20003f1e000 */
[----:B------:R-:W-:-:S12]  /*3f30*/  FADD.FTZ R19, R19, -1 ;  /* 0xbf80000013137421 */ /* 0x000fd80000010000 */
[----:B------:R-:W-:-:S07]  /*3f40*/  @!P0 FADD.FTZ R19, R19, -1 ;  /* 0xbf80000013138421 */ /* 0x000fce0000010000 */
.L_x_2447:
[----:B------:R-:W-:Y:S05]  /*3f50*/  BSYNC.RECONVERGENT B1 ;  /* 0x0000000000017941 */ /* 0x000fea0003800200 */
.L_x_2446:
[----:B------:R-:W-:Y:S01]  /*3f60*/  FFMA.FTZ R18, -R7, R19, R18 ;  /* 0x0000001307127223 */ /* 0x000fe20000010112 */
[----:B------:R-:W-:Y:S06]  /*3f70*/  BRA `(.L_x_2444) ;  /* 0x0000000000687947 */ /* 0x000fec0003800000 */
.L_x_2445:
        /* <DEDUP_REMOVED lines=10> */
.L_x_2451:
[----:B------:R-:W-:-:S04]  /*4020*/  VIMNMX.U32 R21, PT, PT, R20, 0xb800000, PT ;  /* 0x0b80000014157848 */ /* 0x000fc80003fe0000 */
[----:B------:R-:W-:Y:S01]  /*4030*/  IADD3 R22, PT, PT, R21, R19, RZ ;  /* 0x0000001315167210 */ /* 0x000fe20007ffe0ff */
[----:B------:R-:W-:-:S04]  /*4040*/  IMAD.IADD R20, R20, 0x1, -R21 ;  /* 0x0000000114147824 */ /* 0x000fc800078e0a15 */
[----:B------:R-:W-:Y:S01]  /*4050*/  FMUL.FTZ R19, R6, R22 ;  /* 0x0000001606137220 */ /* 0x000fe20000410000 */
[----:B------:R-:W-:-:S03]  /*4060*/  ISETP.NE.AND P1, PT, R20, RZ, PT ;  /* 0x000000ff1400720c */ /* 0x000fc60003f25270 */
        /* <DEDUP_REMOVED lines=8> */
.L_x_2450:
[----:B------:R-:W-:Y:S05]  /*40f0*/  BSYNC.RECONVERGENT B1 ;  /* 0x0000000000017941 */ /* 0x000fea0003800200 */
.L_x_2449:
[----:B------:R-:W-:-:S04]  /*4100*/  FMUL.FTZ R19, R19, 1.1920928955078125e-07 ;  /* 0x3400000013137820 */ /* 0x000fc80000410000 */
[----:B------:R-:W-:-:S07]  /*4110*/  FMUL.FTZ R18, R18, R19 ;  /* 0x0000001312127220 */ /* 0x000fce0000410000 */
.L_x_2444:
[----:B------:R-:W-:Y:S05]  /*4120*/  BSYNC.RECONVERGENT B0 ;  /* 0x0000000000007941 */ /* 0x000fea0003800200 */
.L_x_2443:
        /* <DEDUP_REMOVED lines=27> */
.L_x_2457:
[----:B------:R-:W-:Y:S01]  /*42e0*/  FSETP.GEU.FTZ.AND P0, PT, R21, -R7, PT ;  /* 0x800000071500720b */ /* 0x000fe20003f1e000 */
[----:B------:R-:W-:-:S12]  /*42f0*/  FADD.FTZ R19, R19, -1 ;  /* 0xbf80000013137421 */ /* 0x000fd80000010000 */
[----:B------:R-:W-:-:S07]  /*4300*/  @!P0 FADD.FTZ R19, R19, -1 ;  /* 0xbf80000013138421 */ /* 0x000fce0000010000 */
.L_x_2456:
[----:B------:R-:W-:Y:S05]  /*4310*/  BSYNC.RECONVERGENT B1 ;  /* 0x0000000000017941 */ /* 0x000fea0003800200 */
.L_x_2455:
[----:B------:R-:W-:Y:S01]  /*4320*/  FFMA.FTZ R18, -R7, R19, R18 ;  /* 0x0000001307127223 */ /* 0x000fe20000010112 */
[----:B------:R-:W-:Y:S06]  /*4330*/  BRA `(.L_x_2453) ;  /* 0x0000000000687947 */ /* 0x000fec0003800000 */
.L_x_2454:
        /* <DEDUP_REMOVED lines=10> */
.L_x_2460:
        /* <DEDUP_REMOVED lines=13> */
.L_x_2459:
[----:B------:R-:W-:Y:S05]  /*44b0*/  BSYNC.RECONVERGENT B1 ;  /* 0x0000000000017941 */ /* 0x000fea0003800200 */
.L_x_2458:
[----:B------:R-:W-:-:S04]  /*44c0*/  FMUL.FTZ R19, R19, 1.1920928955078125e-07 ;  /* 0x3400000013137820 */ /* 0x000fc80000410000 */
[----:B------:R-:W-:-:S07]  /*44d0*/  FMUL.FTZ R18, R18, R19 ;  /* 0x0000001312127220 */ /* 0x000fce0000410000 */
.L_x_2453:
[----:B------:R-:W-:Y:S05]  /*44e0*/  BSYNC.RECONVERGENT B0 ;  /* 0x0000000000007941 */ /* 0x000fea0003800200 */
.L_x_2452:
[----:B------:R-:W-:Y:S01]  /*44f0*/  SHF.L.U32 R19, R2, 0x10, RZ ;  /* 0x0000001002137819 */ /* 0x000fe200000006ff */
[----:B------:R-:W-:Y:S01]  /*4500*/  BSSY.RECONVERGENT B0, `(.L_x_2461) ;  /* 0x000003e000007945 */ /* 0x000fe20003800200 */
[C---:B------:R-:W-:Y:S02]  /*4510*/  FSETP.NAN.FTZ.AND P0, PT, |R18|.reuse, |R18|, PT ;  /* 0x400000121200720b */ /* 0x040fe40003f18200 */
[C---:B------:R-:W-:Y:S02]  /*4520*/  FSETP.GEU.FTZ.AND P1, PT, |R19|.reuse, |R0|, PT ;  /* 0x400000001300720b */ /* 0x040fe40003f3e200 */
[--C-:B------:R-:W-:Y:S02]  /*4530*/  LOP3.LUT R21, R18, 0x80000000, R17.reuse, 0xb8, !PT ;  /* 0x8000000012157812 */ /* 0x100fe400078eb811 */
[----:B------:R-:W-:Y:S02]  /*4540*/  PRMT R17, R2, 0x7632, R17 ;  /* 0x0000763202117816 */ /* 0x000fe40000000011 */
        /* <DEDUP_REMOVED lines=22> */
.L_x_2466:
[----:B------:R-:W-:Y:S01]  /*46b0*/  FSETP.GEU.FTZ.AND P0, PT, R21, -R7, PT ;  /* 0x800000071500720b */ /* 0x000fe20003f1e000 */
[----:B------:R-:W-:-:S12]  /*46c0*/  FADD.FTZ R20, R20, -1 ;  /* 0xbf80000014147421 */ /* 0x000fd80000010000 */
[----:B------:R-:W-:-:S07]  /*46d0*/  @!P0 FADD.FTZ R20, R20, -1 ;  /* 0xbf80000014148421 */ /* 0x000fce0000010000 */
.L_x_2465:
[----:B------:R-:W-:Y:S05]  /*46e0*/  BSYNC.RECONVERGENT B1 ;  /* 0x0000000000017941 */ /* 0x000fea0003800200 */
.L_x_2464:
[----:B------:R-:W-:Y:S01]  /*46f0*/  FFMA.FTZ R18, -R7, R20, R18 ;  /* 0x0000001407127223 */ /* 0x000fe20000010112 */
[----:B------:R-:W-:Y:S06]  /*4700*/  BRA `(.L_x_2462) ;  /* 0x0000000000747947 */ /* 0x000fec0003800000 */
.L_x_2463:
[C---:B------:R-:W-:Y:S01]  /*4710*/  IADD3 R20, PT, PT, R18.reuse, 0xb800000, -R10 ;  /* 0x0b80000012147810 */ /* 0x040fe20007ffe80a */
[----:B------:R-:W-:Y:S01]  /*4720*/  BSSY.RECONVERGENT B1, `(.L_x_2467) ;  /* 0x0000019000017945 */ /* 0x000fe20003800200 */
[----:B------:R-:W-:Y:S02]  /*4730*/  ISETP.GT.U32.AND P0, PT, R18, 0x7f7fffff, PT ;  /* 0x7f7fffff1200780c */ /* 0x000fe40003f04070 */
[----:B------:R-:W-:Y:S02]  /*4740*/  LOP3.LUT P1, R21, R20, 0xff800000, RZ, 0xc0, !PT ;  /* 0xff80000014157812 */ /* 0x000fe4000782c0ff */
[----:B------:R-:W-:Y:S02]  /*4750*/  LOP3.LUT R18, R18, 0x7fffff, RZ, 0xc0, !PT ;  /* 0x007fffff12127812 */ /* 0x000fe400078ec0ff */
[----:B------:R-:W-:Y:S02]  /*4760*/  FSETP.GT.FTZ.AND P2, PT, |R0|, RZ, PT ;  /* 0x000000ff0000720b */ /* 0x000fe40003f54200 */
[----:B------:R-:W-:-:S02]  /*4770*/  FSEL R22, R10, +QNAN , !P0 ;  /* 0x7fffffff0a167808 */ /* 0x000fc40004000000 */
[----:B------:R-:W-:Y:S02]  /*4780*/  LOP3.LUT R20, R18, 0x3f800000, RZ, 0xfc, !PT ;  /* 0x3f80000012147812 */ /* 0x000fe400078efcff */
[----:B------:R-:W-:-:S03]  /*4790*/  FSEL R18, R22, +QNAN , P2 ;  /* 0x7fffffff16127808 */ /* 0x000fc60001000000 */
[----:B------:R-:W-:Y:S01]  /*47a0*/  IMAD.MOV.U32 R22, RZ, RZ, R20 ;  /* 0x000000ffff167224 */ /* 0x000fe200078e0014 */
[----:B------:R-:W-:Y:S06]  /*47b0*/  @!P1 BRA `(.L_x_2468) ;  /* 0x00000000003c9947 */ /* 0x000fec0003800000 */
[----:B------:R-:W-:Y:S02]  /*47c0*/  IMAD.MOV.U32 R22, RZ, RZ, R20 ;  /* 0x000000ffff167224 */ /* 0x000fe400078e0014 */
[----:B------:R-:W-:-:S07]  /*47d0*/  IMAD.MOV.U32 R20, RZ, RZ, R21 ;  /* 0x000000ffff147224 */ /* 0x000fce00078e0015 */
.L_x_2469:
        /* <DEDUP_REMOVED lines=13> */
.L_x_2468:
[----:B------:R-:W-:Y:S05]  /*48b0*/  BSYNC.RECONVERGENT B1 ;  /* 0x0000000000017941 */ /* 0x000fea0003800200 */
.L_x_2467:
[----:B------:R-:W-:-:S04]  /*48c0*/  FMUL.FTZ R21, R22, 1.1920928955078125e-07 ;  /* 0x3400000016157820 */ /* 0x000fc80000410000 */
[----:B------:R-:W-:-:S07]  /*48d0*/  FMUL.FTZ R18, R18, R21 ;  /* 0x0000001512127220 */ /* 0x000fce0000410000 */
.L_x_2462:
[----:B------:R-:W-:Y:S05]  /*48e0*/  BSYNC.RECONVERGENT B0 ;  /* 0x0000000000007941 */ /* 0x000fea0003800200 */
.L_x_2461:
[----:B------:R-:W-:Y:S01]  /*48f0*/  IMAD.U32 R17, R17, 0x10000, RZ ;  /* 0x0001000011117824 */ /* 0x000fe200078e00ff */
[C---:B------:R-:W-:Y:S01]  /*4900*/  FSETP.NAN.FTZ.AND P0, PT, |R18|.reuse, |R18|, PT ;  /* 0x400000121200720b */ /* 0x040fe20003f18200 */
[----:B------:R-:W-:Y:S01]  /*4910*/  BSSY.RECONVERGENT B0, `(.L_x_2470) ;  /* 0x0000039000007945 */ /* 0x000fe20003800200 */
[C---:B------:R-:W-:Y:S01]  /*4920*/  LOP3.LUT R19, R18.reuse, 0x80000000, R19, 0xb8, !PT ;  /* 0x8000000012137812 */ /* 0x040fe200078eb813 */
[C---:B------:R-:W-:Y:S01]  /*4930*/  FADD.FTZ R20, |R17|.reuse, -RZ ;  /* 0x800000ff11147221 */ /* 0x040fe20000010200 */
[----:B------:R-:W-:Y:S02]  /*4940*/  FSETP.GEU.FTZ.AND P1, PT, |R17|, |R0|, PT ;  /* 0x400000001100720b */ /* 0x000fe40003f3e200 */
[----:B------:R-:W-:-:S11]  /*4950*/  FSEL R18, R18, R19, P0 ;  /* 0x0000001312127208 */ /* 0x000fd60000000000 */
        /* <DEDUP_REMOVED lines=20> */
.L_x_2475:
[----:B------:R-:W-:Y:S01]  /*4aa0*/  FSETP.GEU.FTZ.AND P0, PT, R9, -R7, PT ;  /* 0x800000070900720b */ /* 0x000fe20003f1e000 */
[----:B------:R-:W-:-:S12]  /*4ab0*/  FADD.FTZ R4, R4, -1 ;  /* 0xbf80000004047421 */ /* 0x000fd80000010000 */
[----:B------:R-:W-:-:S07]  /*4ac0*/  @!P0 FADD.FTZ R4, R4, -1 ;  /* 0xbf80000004048421 */ /* 0x000fce0000010000 */
.L_x_2474:
[----:B------:R-:W-:Y:S05]  /*4ad0*/  BSYNC.RECONVERGENT B1 ;  /* 0x0000000000017941 */ /* 0x000fea0003800200 */
.L_x_2473:
[----:B------:R-:W-:Y:S01]  /*4ae0*/  FFMA.FTZ R20, -R7, R4, R20 ;  /* 0x0000000407147223 */ /* 0x000fe20000010114 */
[----:B------:R-:W-:Y:S06]  /*4af0*/  BRA `(.L_x_2471) ;  /* 0x0000000000687947 */ /* 0x000fec0003800000 */
.L_x_2472:
        /* <DEDUP_REMOVED lines=9> */
[----:B------:R-:W-:Y:S05]  /*4b90*/  @!P1 BRA `(.L_x_2477) ;  /* 0x0000000000349947 */ /* 0x000fea0003800000 */
.L_x_2478:
        /* <DEDUP_REMOVED lines=13> */
.L_x_2477:
[----:B------:R-:W-:Y:S05]  /*4c70*/  BSYNC.RECONVERGENT B1 ;  /* 0x0000000000017941 */ /* 0x000fea0003800200 */
.L_x_2476:
[----:B------:R-:W-:-:S04]  /*4c80*/  FMUL.FTZ R5, R20, 1.1920928955078125e-07 ;  /* 0x3400000014057820 */ /* 0x000fc80000410000 */
[----:B------:R-:W-:-:S07]  /*4c90*/  FMUL.FTZ R20, R10, R5 ;  /* 0x000000050a147220 */ /* 0x000fce0000410000 */
.L_x_2471:
[----:B------:R-:W-:Y:S05]  /*4ca0*/  BSYNC.RECONVERGENT B0 ;  /* 0x0000000000007941 */ /* 0x000fea0003800200 */
.L_x_2470:
        /* <DEDUP_REMOVED lines=10> */
[----:B------:R-:W-:Y:S04]  /*4d50*/  STG.E desc[UR4][R4.64], R11 ;  /* 0x0000000b04007986 */ /* 0x000fe8000c101904 */
[----:B------:R-:W-:Y:S04]  /*4d60*/  STG.E desc[UR4][R4.64+0x200], R13 ;  /* 0x0002000d04007986 */ /* 0x000fe8000c101904 */
[----:B------:R-:W-:Y:S04]  /*4d70*/  STG.E desc[UR4][R4.64+0x400], R15 ;  /* 0x0004000f04007986 */ /* 0x000fe8000c101904 */
[----:B------:R-:W-:Y:S01]  /*4d80*/  STG.E desc[UR4][R4.64+0x600], R17 ;  /* 0x0006001104007986 */ /* 0x000fe2000c101904 */
[----:B------:R-:W-:Y:S05]  /*4d90*/  EXIT ;  /* 0x000000000000794d */ /* 0x000fea0003800000 */
.L_x_2479:
        /* <DEDUP_REMOVED lines=14> */
.L_x_54789:


//--------------------- .text._ZN2at6native29vectorized_elementwise_kernelILi4ENS0_13BUnaryFunctorIN3c108BFloat16ES4_S4_ZZZNS0_16fmod_kernel_cudaERNS_18TensorIteratorBaseEENKUlvE0_clEvENKUlvE2_clEvEUlS4_S4_E_EESt5arrayIPcLm2EEEEviT0_T1_ --------------------------
	.section	.text._ZN2at6native29vectorized_elementwise_kernelILi4ENS0_13BUnaryFunctorIN3c108BFloat16ES4_S4_ZZZNS0_16fmod_kernel_cudaERNS_18TensorIteratorBaseEENKUlvE0_clEvENKUlvE2_clEvEUlS4_S4_E_EESt5arrayIPcLm2EEEEviT0_T1_,"ax",@progbits
	.align	128
        .global         _ZN2at6native29vectorized_elementwise_kernelILi4ENS0_13BUnaryFunctorIN3c108BFloat16ES4_S4_ZZZNS0_16fmod_kernel_cudaERNS_18TensorIteratorBaseEENKUlvE0_clEvENKUlvE2_clEvEUlS4_S4_E_EESt5arrayIPcLm2EEEEviT0_T1_
        .type           _ZN2at6native29vectorized_elementwise_kernelILi4ENS0_13BUnaryFunctorIN3c108BFloat16ES4_S4_ZZZNS0_16fmod_kernel_cudaERNS_18TensorIteratorBaseEENKUlvE0_clEvENKUlvE2_clEvEUlS4_S4_E_EESt5arrayIPcLm2EEEEviT0_T1_,@function
        .size           _ZN2at6native29vectorized_elementwise_kernelILi4ENS0_13BUnaryFunctorIN3c108BFloat16ES4_S4_ZZZNS0_16fmod_kernel_cudaERNS_18TensorIteratorBaseEENKUlvE0_clEvENKUlvE2_clEvEUlS4_S4_E_EESt5arrayIPcLm2EEEEviT0_T1_,(.L_x_54790 - _ZN2at6native29vectorized_elementwise_kernelILi4ENS0_13BUnaryFunctorIN3c108BFloat16ES4_S4_ZZZNS0_16fmod_kernel_cudaERNS_18TensorIteratorBaseEENKUlvE0_clEvENKUlvE2_clEvEUlS4_S4_E_EESt5arrayIPcLm2EEEEviT0_T1_)
        .other          _ZN2at6native29vectorized_elementwise_kernelILi4ENS0_13BUnaryFunctorIN3c108BFloat16ES4_S4_ZZZNS0_16fmod_kernel_cudaERNS_18TensorIteratorBaseEENKUlvE0_clEvENKUlvE2_clEvEUlS4_S4_E_EESt5arrayIPcLm2EEEEviT0_T1_,@"STO_CUDA_ENTRY STV_DEFAULT"
_ZN2at6native29vectorized_elementwise_kernelILi4ENS0_13BUnaryFunctorIN3c108BFloat16ES4_S4_ZZZNS0_16fmod_kernel_cudaERNS_18TensorIteratorBaseEENKUlvE0_clEvENKUlvE2_clEvEUlS4_S4_E_EESt5arrayIPcLm2EEEEviT0_T1_:
.text._ZN2at6native29vectorized_elementwise_kernelILi4ENS0_13BUnaryFunctorIN3c108BFloat16ES4_S4_ZZZNS0_16fmod_kernel_cudaERNS_18TensorIteratorBaseEENKUlvE0_clEvENKUlvE2_clEvEUlS4_S4_E_EESt5arrayIPcLm2EEEEviT0_T1_:
        /* <DEDUP_REMOVED lines=101> */
.L_x_2487:
[----:B------:R-:W-:Y:S05]  /*0650*/  BSYNC.RECONVERGENT B2 ;  /* 0x0000000000027941 */ /* 0x000fea0003800200 */
.L_x_2486:
[----:B------:R-:W-:Y:S01]  /*0660*/  FFMA.FTZ R4, -R3, R5, R4 ;  /* 0x0000000503047223 */ /* 0x000fe20000010104 */
[----:B------:R-:W-:Y:S06]  /*0670*/  BRA `(.L_x_2484) ;  /* 0x0000000000787947 */ /* 0x000fec0003800000 */
.L_x_2485:
        /* <DEDUP_REMOVED lines=14> */
.L_x_2490:
        /* <DEDUP_REMOVED lines=13> */
.L_x_2489:
[----:B------:R-:W-:Y:S05]  /*0830*/  BSYNC.RECONVERGENT B2 ;  /* 0x0000000000027941 */ /* 0x000fea0003800200 */
.L_x_2488:
[----:B0-----:R-:W-:-:S04]  /*0840*/  FMUL.FTZ R3, R4, 1.1920928955078125e-07 ;  /* 0x3400000004037820 */ /* 0x001fc80000410000 */
[----:B------:R-:W-:-:S07]  /*0850*/  FMUL.FTZ R4, R2, R3 ;  /* 0x0000000302047220 */ /* 0x000fce0000410000 */
.L_x_2484:
[----:B------:R-:W-:Y:S05]  /*0860*/  BSYNC.RECONVERGENT B0 ;  /* 0x0000000000007941 */ /* 0x000fea0003800200 */
.L_x_2483:
[C---:B------:R-:W-:Y:S02]  /*0870*/  FSETP.NAN.FTZ.AND P0, PT, |R4|.reuse, |R4|, PT ;  /* 0x400000040400720b */ /* 0x040fe40003f18200 */
[----:B------:R-:W-:-:S04]  /*0880*/  LOP3.LUT R19, R4, 0x80000000, R19, 0xb8, !PT ;  /* 0x8000000004137812 */ /* 0x000fc800078eb813 */
[----:B------:R-:W-:-:S04]  /*0890*/  FSEL R3, R4, R19, P0 ;  /* 0x0000001304037208 */ /* 0x000fc80000000000 */
[----:B------:R-:W-:-:S07]  /*08a0*/  F2FP.BF16.F32.PACK_AB R3, RZ, R3 ;  /* 0x00000003ff03723e */ /* 0x000fce00000010ff */
.L_x_2482:
[----:B------:R-:W-:Y:S05]  /*08b0*/  BSYNC.RECONVERGENT B1 ;  /* 0x0000000000017941 */ /* 0x000fea0003800200 */
.L_x_2481:
        /* <DEDUP_REMOVED lines=33> */
.L_x_2498:
[----:B------:R-:W-:Y:S01]  /*0ad0*/  FSETP.GEU.FTZ.AND P0, PT, R6, -R8, PT ;  /* 0x800000080600720b */ /* 0x000fe20003f1e000 */
[----:B------:R-:W-:-:S12]  /*0ae0*/  FADD.FTZ R4, R4, -1 ;  /* 0xbf80000004047421 */ /* 0x000fd80000010000 */
[----:B------:R-:W-:-:S07]  /*0af0*/  @!P0 FADD.FTZ R4, R4, -1 ;  /* 0xbf80000004048421 */ /* 0x000fce0000010000 */
.L_x_2497:
[----:B------:R-:W-:Y:S05]  /*0b00*/  BSYNC.RECONVERGENT B2 ;  /* 0x0000000000027941 */ /* 0x000fea0003800200 */
.L_x_2496:
[----:B------:R-:W-:Y:S01]  /*0b10*/  FFMA.FTZ R5, -R8, R4, R5 ;  /* 0x0000000408057223 */ /* 0x000fe20000010105 */
[----:B------:R-:W-:Y:S06]  /*0b20*/  BRA `(.L_x_2494) ;  /* 0x0000000000787947 */ /* 0x000fec0003800000 */
.L_x_2495:
        /* <DEDUP_REMOVED lines=14> */
.L_x_2501:
        /* <DEDUP_REMOVED lines=13> */
.L_x_2500:
[----:B------:R-:W-:Y:S05]  /*0ce0*/  BSYNC.RECONVERGENT B2 ;  /* 0x0000000000027941 */ /* 0x000fea0003800200 */
.L_x_2499:
[----:B------:R-:W-:-:S04]  /*0cf0*/  FMUL.FTZ R5, R5, 1.1920928955078125e-07 ;  /* 0x3400000005057820 */ /* 0x000fc80000410000 */
[----:B------:R-:W-:-:S07]  /*0d00*/  FMUL.FTZ R5, R4, R5 ;  /* 0x0000000504057220 */ /* 0x000fce0000410000 */
.L_x_2494:
[----:B------:R-:W-:Y:S05]  /*0d10*/  BSYNC.RECONVERGENT B0 ;  /* 0x0000000000007941 */ /* 0x000fea0003800200 */
.L_x_2493:
[C---:B------:R-:W-:Y:S02]  /*0d20*/  FSETP.NAN.FTZ.AND P0, PT, |R5|.reuse, |R5|, PT ;  /* 0x400000050500720b */ /* 0x040fe40003f18200 */
[----:B------:R-:W-:-:S04]  /*0d30*/  LOP3.LUT R22, R5, 0x80000000, R22, 0xb8, !PT ;  /* 0x8000000005167812 */ /* 0x000fc800078eb816 */
[----:B------:R-:W-:-:S04]  /*0d40*/  FSEL R4, R5, R22, P0 ;  /* 0x0000001605047208 */ /* 0x000fc80000000000 */
[----:B------:R-:W-:-:S07]  /*0d50*/  F2FP.BF16.F32.PACK_AB R4, RZ, R4 ;  /* 0x00000004ff04723e */ /* 0x000fce00000010ff */
.L_x_2492:
[----:B------:R-:W-:Y:S05]  /*0d60*/  BSYNC.RECONVERGENT B1 ;  /* 0x0000000000017941 */ /* 0x000fea0003800200 */
.L_x_2491:
        /* <DEDUP_REMOVED lines=33> */
.L_x_2509:
[----:B------:R-:W-:Y:S01]  /*0f80*/  FSETP.GEU.FTZ.AND P0, PT, R7, -R10, PT ;  /* 0x8000000a0700720b */ /* 0x000fe20003f1e000 */
[----:B------:R-:W-:-:S12]  /*0f90*/  FADD.FTZ R6, R6, -1 ;  /* 0xbf80000006067421 */ /* 0x000fd80000010000 */
[----:B------:R-:W-:-:S07]  /*0fa0*/  @!P0 FADD.FTZ R6, R6, -1 ;  /* 0xbf80000006068421 */ /* 0x000fce0000010000 */
.L_x_2508:
[----:B------:R-:W-:Y:S05]  /*0fb0*/  BSYNC.RECONVERGENT B2 ;  /* 0x0000000000027941 */ /* 0x000fea0003800200 */
.L_x_2507:
[----:B------:R-:W-:Y:S01]  /*0fc0*/  FFMA.FTZ R5, -R10, R6, R5 ;  /* 0x000000060a057223 */ /* 0x000fe20000010105 */
[----:B------:R-:W-:Y:S06]  /*0fd0*/  BRA `(.L_x_2505) ;  /* 0x0000000000787947 */ /* 0x000fec0003800000 */
.L_x_2506:
        /* <DEDUP_REMOVED lines=14> */
.L_x_2512:
        /* <DEDUP_REMOVED lines=13> */
.L_x_2511:
[----:B------:R-:W-:Y:S05]  /*1190*/  BSYNC.RECONVERGENT B2 ;  /* 0x0000000000027941 */ /* 0x000fea0003800200 */
.L_x_2510:
[----:B------:R-:W-:-:S04]  /*11a0*/  FMUL.FTZ R6, R6, 1.1920928955078125e-07 ;  /* 0x3400000006067820 */ /* 0x000fc80000410000 */
[----:B------:R-:W-:-:S07]  /*11b0*/  FMUL.FTZ R5, R5, R6 ;  /* 0x0000000605057220 */ /* 0x000fce0000410000 */
.L_x_2505:
[----:B------:R-:W-:Y:S05]  /*11c0*/  BSYNC.RECONVERGENT B0 ;  /* 0x0000000000007941 */ /* 0x000fea0003800200 */
.L_x_2504:
[C---:B------:R-:W-:Y:S02]  /*11d0*/  FSETP.NAN.FTZ.AND P0, PT, |R5|.reuse, |R5|, PT ;  /* 0x400000050500720b */ /* 0x040fe40003f18200 */
[----:B------:R-:W-:-:S04]  /*11e0*/  LOP3.LUT R24, R5, 0x80000000, R24, 0xb8, !PT ;  /* 0x8000000005187812 */ /* 0x000fc800078eb818 */
[----:B------:R-:W-:-:S04]  /*11f0*/  FSEL R5, R5, R24, P0 ;  /* 0x0000001805057208 */ /* 0x000fc80000000000 */
[----:B------:R-:W-:-:S07]  /*1200*/  F2FP.BF16.F32.PACK_AB R5, RZ, R5 ;  /* 0x00000005ff05723e */ /* 0x000fce00000010ff */
.L_x_2503:
[----:B------:R-:W-:Y:S05]  /*1210*/  BSYNC.RECONVERGENT B1 ;  /* 0x0000000000017941 */ /* 0x000fea0003800200 */
.L_x_2502:
        /* <DEDUP_REMOVED lines=33> */
.L_x_2520:
[----:B------:R-:W-:Y:S01]  /*1430*/  FSETP.GEU.FTZ.AND P0, PT, R8, -R11, PT ;  /* 0x8000000b0800720b */ /* 0x000fe20003f1e000 */
[----:B------:R-:W-:-:S12]  /*1440*/  FADD.FTZ R7, R7, -1 ;  /* 0xbf80000007077421 */ /* 0x000fd80000010000 */
[----:B------:R-:W-:-:S07]  /*1450*/  @!P0 FADD.FTZ R7, R7, -1 ;  /* 0xbf80000007078421 */ /* 0x000fce0000010000 */
.L_x_2519:
[----:B------:R-:W-:Y:S05]  /*1460*/  BSYNC.RECONVERGENT B2 ;  /* 0x0000000000027941 */ /* 0x000fea0003800200 */
.L_x_2518:
[----:B------:R-:W-:Y:S01]  /*1470*/  FFMA.FTZ R6, -R11, R7, R6 ;  /* 0x000000070b067223 */ /* 0x000fe20000010106 */
[----:B------:R-:W-:Y:S06]  /*1480*/  BRA `(.L_x_2516) ;  /* 0x0000000000787947 */ /* 0x000fec0003800000 */
.L_x_2517:
        /* <DEDUP_REMOVED lines=14> */
.L_x_2523:
        /* <DEDUP_REMOVED lines=13> */
.L_x_2522:
[----:B------:R-:W-:Y:S05]  /*1640*/  BSYNC.RECONVERGENT B2 ;  /* 0x0000000000027941 */ /* 0x000fea0003800200 */
.L_x_2521:
[----:B------:R-:W-:-:S04]  /*1650*/  FMUL.FTZ R7, R7, 1.1920928955078125e-07 ;  /* 0x3400000007077820 */ /* 0x000fc80000410000 */
[----:B------:R-:W-:-:S07]  /*1660*/  FMUL.FTZ R6, R6, R7 ;  /* 0x0000000706067220 */ /* 0x000fce0000410000 */
.L_x_2516:
[----:B------:R-:W-:Y:S05]  /*1670*/  BSYNC.RECONVERGENT B0 ;  /* 0x0000000000007941 */ /* 0x000fea0003800200 */
.L_x_2515:
[C---:B------:R-:W-:Y:S02]  /*1680*/  FSETP.NAN.FTZ.AND P0, PT, |R6|.reuse, |R6|, PT ;  /* 0x400000060600720b */ /* 0x040fe40003f18200 */
[----:B------:R-:W-:-:S04]  /*1690*/  LOP3.LUT R23, R6, 0x80000000, R23, 0xb8, !PT ;  /* 0x8000000006177812 */ /* 0x000fc800078eb817 */
[----:B------:R-:W-:-:S04]  /*16a0*/  FSEL R6, R6, R23, P0 ;  /* 0x0000001706067208 */ /* 0x000fc80000000000 */
[----:B------:R-:W-:-:S07]  /*16b0*/  F2FP.BF16.F32.PACK_AB R6, RZ, R6 ;  /* 0x00000006ff06723e */ /* 0x000fce00000010ff */
.L_x_2514:
[----:B------:R-:W-:Y:S05]  /*16c0*/  BSYNC.RECONVERGENT B1 ;  /* 0x0000000000017941 */ /* 0x000fea0003800200 */
.L_x_2513:
        /* <DEDUP_REMOVED lines=33> */
.L_x_2531:
[----:B------:R-:W-:Y:S01]  /*18e0*/  FSETP.GEU.FTZ.AND P0, PT, R9, -R11, PT ;  /* 0x8000000b0900720b */ /* 0x000fe20003f1e000 */
[----:B------:R-:W-:-:S12]  /*18f0*/  FADD.FTZ R7, R7, -1 ;  /* 0xbf80000007077421 */ /* 0x000fd80000010000 */
[----:B------:R-:W-:-:S07]  /*1900*/  @!P0 FADD.FTZ R7, R7, -1 ;  /* 0xbf80000007078421 */ /* 0x000fce0000010000 */
.L_x_2530:
[----:B------:R-:W-:Y:S05]  /*1910*/  BSYNC.RECONVERGENT B2 ;  /* 0x0000000000027941 */ /* 0x000fea0003800200 */
.L_x_2529:
[----:B------:R-:W-:Y:S01]  /*1920*/  FFMA.FTZ R8, -R11, R7, R8 ;  /* 0x000000070b087223 */ /* 0x000fe20000010108 */
[----:B------:R-:W-:Y:S06]  /*1930*/  BRA `(.L_x_2527) ;  /* 0x0000000000787947 */ /* 0x000fec0003800000 */
.L_x_2528:
        /* <DEDUP_REMOVED lines=14> */
.L_x_2534:
        /* <DEDUP_REMOVED lines=13> */
.L_x_2533:
[----:B------:R-:W-:Y:S05]  /*1af0*/  BSYNC.RECONVERGENT B2 ;  /* 0x0000000000027941 */ /* 0x000fea0003800200 */
.L_x_2532:
[----:B------:R-:W-:-:S04]  /*1b00*/  FMUL.FTZ R8, R8, 1.1920928955078125e-07 ;  /* 0x3400000008087820 */ /* 0x000fc80000410000 */
[----:B------:R-:W-:-:S07]  /*1b10*/  FMUL.FTZ R8, R7, R8 ;  /* 0x0000000807087220 */ /* 0x000fce0000410000 */
.L_x_2527:
[----:B------:R-:W-:Y:S05]  /*1b20*/  BSYNC.RECONVERGENT B0 ;  /* 0x0000000000007941 */ /* 0x000fea0003800200 */
.L_x_2526:
[C---:B------:R-:W-:Y:S02]  /*1b30*/  FSETP.NAN.FTZ.AND P0, PT, |R8|.reuse, |R8|, PT ;  /* 0x400000080800720b */ /* 0x040fe40003f18200 */
[----:B------:R-:W-:-:S04]  /*1b40*/  LOP3.LUT R21, R8, 0x80000000, R21, 0xb8, !PT ;  /* 0x8000000008157812 */ /* 0x000fc800078eb815 */
[----:B------:R-:W-:-:S04]  /*1b50*/  FSEL R7, R8, R21, P0 ;  /* 0x0000001508077208 */ /* 0x000fc80000000000 */
[----:B------:R-:W-:-:S07]  /*1b60*/  F2FP.BF16.F32.PACK_AB R7, RZ, R7 ;  /* 0x00000007ff07723e */ /* 0x000fce00000010ff */
.L_x_2525:
[----:B------:R-:W-:Y:S05]  /*1b70*/  BSYNC.RECONVERGENT B1 ;  /* 0x0000000000017941 */ /* 0x000fea0003800200 */
.L_x_2524:
        /* <DEDUP_REMOVED lines=33> */
.L_x_2542:
[----:B------:R-:W-:Y:S01]  /*1d90*/  FSETP.GEU.FTZ.AND P0, PT, R10, -R13, PT ;  /* 0x8000000d0a00720b */ /* 0x000fe20003f1e000 */
[----:B------:R-:W-:-:S12]  /*1da0*/  FADD.FTZ R8, R8, -1 ;  /* 0xbf80000008087421 */ /* 0x000fd80000010000 */
[----:B------:R-:W-:-:S07]  /*1db0*/  @!P0 FADD.FTZ R8, R8, -1 ;  /* 0xbf80000008088421 */ /* 0x000fce0000010000 */
.L_x_2541:
[----:B------:R-:W-:Y:S05]  /*1dc0*/  BSYNC.RECONVERGENT B2 ;  /* 0x0000000000027941 */ /* 0x000fea0003800200 */
.L_x_2540:
[----:B------:R-:W-:Y:S01]  /*1dd0*/  FFMA.FTZ R9, -R13, R8, R9 ;  /* 0x000000080d097223 */ /* 0x000fe20000010109 */
[----:B------:R-:W-:Y:S06]  /*1de0*/  BRA `(.L_x_2538) ;  /* 0x0000000000787947 */ /* 0x000fec0003800000 */
.L_x_2539:
        /* <DEDUP_REMOVED lines=14> */
.L_x_2545:
        /* <DEDUP_REMOVED lines=13> */
.L_x_2544:
[----:B------:R-:W-:Y:S05]  /*1fa0*/  BSYNC.RECONVERGENT B2 ;  /* 0x0000000000027941 */ /* 0x000fea0003800200 */
.L_x_2543:
[----:B------:R-:W-:-:S04]  /*1fb0*/  FMUL.FTZ R9, R9, 1.1920928955078125e-07 ;  /* 0x3400000009097820 */ /* 0x000fc80000410000 */
[----:B------:R-:W-:-:S07]  /*1fc0*/  FMUL.FTZ R9, R8, R9 ;  /* 0x0000000908097220 */ /* 0x000fce0000410000 */
.L_x_2538:
[----:B------:R-:W-:Y:S05]  /*1fd0*/  BSYNC.RECONVERGENT B0 ;  /* 0x0000000000007941 */ /* 0x000fea0003800200 */
.L_x_2537:
[C---:B------:R-:W-:Y:S02]  /*1fe0*/  FSETP.NAN.FTZ.AND P0, PT, |R9|.reuse, |R9|, PT ;  /* 0x400000090900720b */ /* 0x040fe40003f18200 */
[----:B------:R-:W-:-:S04]  /*1ff0*/  LOP3.LUT R20, R9, 0x80000000, R20, 0xb8, !PT ;  /* 0x8000000009147812 */ /* 0x000fc800078eb814 */
[----:B------:R-:W-:-:S04]  /*2000*/  FSEL R8, R9, R20, P0 ;  /* 0x0000001409087208 */ /* 0x000fc80000000000 */
[----:B------:R-:W-:-:S07]  /*2010*/  F2FP.BF16.F32.PACK_AB R8, RZ, R8 ;  /* 0x00000008ff08723e */ /* 0x000fce00000010ff */
.L_x_2536:
[----:B------:R-:W-:Y:S05]  /*2020*/  BSYNC.RECONVERGENT B1 ;  /* 0x0000000000017941 */ /* 0x000fea0003800200 */
.L_x_2535:
        /* <DEDUP_REMOVED lines=33> */
.L_x_2553:
[----:B------:R-:W-:Y:S01]  /*2240*/  FSETP.GEU.FTZ.AND P0, PT, R11, -R22, PT ;  /* 0x800000160b00720b */ /* 0x000fe20003f1e000 */
[----:B------:R-:W-:-:S12]  /*2250*/  FADD.FTZ R10, R10, -1 ;  /* 0xbf8000000a0a7421 */ /* 0x000fd80000010000 */
[----:B------:R-:W-:-:S07]  /*2260*/  @!P0 FADD.FTZ R10, R10, -1 ;  /* 0xbf8000000a0a8421 */ /* 0x000fce0000010000 */
.L_x_2552:
[----:B------:R-:W-:Y:S05]  /*2270*/  BSYNC.RECONVERGENT B2 ;  /* 0x0000000000027941 */ /* 0x000fea0003800200 */
.L_x_2551:
[----:B------:R-:W-:Y:S01]  /*2280*/  FFMA.FTZ R9, -R22, R10, R9 ;  /* 0x0000000a16097223 */ /* 0x000fe20000010109 */
[----:B------:R-:W-:Y:S06]  /*2290*/  BRA `(.L_x_2549) ;  /* 0x0000000000787947 */ /* 0x000fec0003800000 */
.L_x_2550:
        /* <DEDUP_REMOVED lines=14> */
.L_x_2556:
        /* <DEDUP_REMOVED lines=13> */
.L_x_2555:
[----:B------:R-:W-:Y:S05]  /*2450*/  BSYNC.RECONVERGENT B2 ;  /* 0x0000000000027941 */ /* 0x000fea0003800200 */
.L_x_2554:
[----:B------:R-:W-:-:S04]  /*2460*/  FMUL.FTZ R10, R10, 1.1920928955078125e-07 ;  /* 0x340000000a0a7820 */ /* 0x000fc80000410000 */
[----:B------:R-:W-:-:S07]  /*2470*/  FMUL.FTZ R9, R9, R10 ;  /* 0x0000000a09097220 */ /* 0x000fce0000410000 */
.L_x_2549:
[----:B------:R-:W-:Y:S05]  /*2480*/  BSYNC.RECONVERGENT B0 ;  /* 0x0000000000007941 */ /* 0x000fea0003800200 */
.L_x_2548:
[C---:B------:R-:W-:Y:S02]  /*2490*/  FSETP.NAN.FTZ.AND P0, PT, |R9|.reuse, |R9|, PT ;  /* 0x400000090900720b */ /* 0x040fe40003f18200 */
[----:B------:R-:W-:-:S04]  /*24a0*/  LOP3.LUT R14, R9, 0x80000000, R14, 0xb8, !PT ;  /* 0x80000000090e7812 */ /* 0x000fc800078eb80e */
[----:B------:R-:W-:-:S04]  /*24b0*/  FSEL R9, R9, R14, P0 ;  /* 0x0000000e09097208 */ /* 0x000fc80000000000 */
[----:B------:R-:W-:-:S07]  /*24c0*/  F2FP.BF16.F32.PACK_AB R9, RZ, R9 ;  /* 0x00000009ff09723e */ /* 0x000fce00000010ff */
.L_x_2547:
[----:B------:R-:W-:Y:S05]  /*24d0*/  BSYNC.RECONVERGENT B1 ;  /* 0x0000000000017941 */ /* 0x000fea0003800200 */
.L_x_2546:
        /* <DEDUP_REMOVED lines=33> */
.L_x_2564:
[----:B------:R-:W-:Y:S01]  /*26f0*/  FSETP.GEU.FTZ.AND P0, PT, R10, -R14, PT ;  /* 0x8000000e0a00720b */ /* 0x000fe20003f1e000 */
[----:B------:R-:W-:-:S12]  /*2700*/  FADD.FTZ R0, R0, -1 ;  /* 0xbf80000000007421 */ /* 0x000fd80000010000 */
[----:B------:R-:W-:-:S07]  /*2710*/  @!P0 FADD.FTZ R0, R0, -1 ;  /* 0xbf80000000008421 */ /* 0x000fce0000010000 */
.L_x_2563:
[----:B------:R-:W-:Y:S05]  /*2720*/  BSYNC.RECONVERGENT B2 ;  /* 0x0000000000027941 */ /* 0x000fea0003800200 */
.L_x_2562:
[----:B------:R-:W-:Y:S01]  /*2730*/  FFMA.FTZ R11, -R14, R0, R11 ;  /* 0x000000000e0b7223 */ /* 0x000fe2000001010b */
[----:B------:R-:W-:Y:S06]  /*2740*/  BRA `(.L_x_2560) ;  /* 0x0000000000787947 */ /* 0x000fec0003800000 */
.L_x_2561:
        /* <DEDUP_REMOVED lines=14> */
.L_x_2567:
        /* <DEDUP_REMOVED lines=13> */
.L_x_2566:
[----:B------:R-:W-:Y:S05]  /*2900*/  BSYNC.RECONVERGENT B2 ;  /* 0x0000000000027941 */ /* 0x000fea0003800200 */
.L_x_2565:
[----:B------:R-:W-:-:S04]  /*2910*/  FMUL.FTZ R11, R11, 1.1920928955078125e-07 ;  /* 0x340000000b0b7820 */ /* 0x000fc80000410000 */
[----:B------:R-:W-:-:S07]  /*2920*/  FMUL.FTZ R11, R0, R11 ;  /* 0x0000000b000b7220 */ /* 0x000fce0000410000 */
.L_x_2560:
[----:B------:R-:W-:Y:S05]  /*2930*/  BSYNC.RECONVERGENT B0 ;  /* 0x0000000000007941 */ /* 0x000fea0003800200 */
.L_x_2559:
[C---:B------:R-:W-:Y:S02]  /*2940*/  FSETP.NAN.FTZ.AND P0, PT, |R11|.reuse, |R11|, PT ;  /* 0x4000000b0b00720b */ /* 0x040fe40003f18200 */
[----:B------:R-:W-:-:S04]  /*2950*/  LOP3.LUT R12, R11, 0x80000000, R12, 0xb8, !PT ;  /* 0x800000000b0c7812 */ /* 0x000fc800078eb80c */
[----:B------:R-:W-:-:S04]  /*2960*/  FSEL R0, R11, R12, P0 ;  /* 0x0000000c0b007208 */ /* 0x000fc80000000000 */
[----:B------:R-:W-:-:S07]  /*2970*/  F2FP.BF16.F32.PACK_AB R0, RZ, R0 ;  /* 0x00000000ff00723e */ /* 0x000fce00000010ff */
.L_x_2558:
[----:B------:R-:W-:Y:S05]  /*2980*/  BSYNC.RECONVERGENT B1 ;  /* 0x0000000000017941 */ /* 0x000fea0003800200 */
.L_x_2557:
        /* <DEDUP_REMOVED lines=16> */
.L_x_2570:
[----:B------:R-:W-:-:S13]  /*2a90*/  ISETP.GE.U32.AND P0, PT, R18, R17, PT ;  /* 0x000000111200720c */ /* 0x000fda0003f06070 */
[----:B------:R-:W-:Y:S05]  /*2aa0*/  @P0 BRA `(.L_x_2572) ;  /* 0x0000000000300947 */ /* 0x000fea0003800000 */
[----:B-1----:R-:W1:Y:S01]  /*2ab0*/  LDC.64 R2, c[0x0][0x388] ;  /* 0x0000e200ff027b82 */ /* 0x002e620000000a00 */
[----:B------:R-:W-:Y:S02]  /*2ac0*/  IMAD.IADD R11, R16, 0x1, R18 ;  /* 0x00000001100b7824 */ /* 0x000fe400078e0212 */
[----:B------:R-:W-:Y:S02]  /*2ad0*/  VIADD R18, R18, 0x80 ;  /* 0x0000008012127836 */ /* 0x000fe40000000000 */
[----:B-1----:R-:W-:-:S05]  /*2ae0*/  IMAD.WIDE.U32 R2, R11, 0x2, R2 ;  /* 0x000000020b027825 */ /* 0x002fca00078e0002 */
[----:B------:R2:W-:Y:S02]  /*2af0*/  STG.E.U16 desc[UR4][R2.64], R5 ;  /* 0x0000000502007986 */ /* 0x0005e4000c101504 */
.L_x_2571:
[----:B------:R-:W-:-:S13]  /*2b00*/  ISETP.GE.U32.AND P0, PT, R18, R17, PT ;  /* 0x000000111200720c */ /* 0x000fda0003f06070 */
[----:B------:R-:W-:Y:S05]  /*2b10*/  @P0 BRA `(.L_x_2573) ;  /* 0x0000000000300947 */ /* 0x000fea0003800000 */
[----:B-12---:R-:W1:Y:S01]  /*2b20*/  LDC.64 R2, c[0x0][0x388] ;  /* 0x0000e200ff027b82 */ /* 0x006e620000000a00 */
[----:B------:R-:W-:Y:S01]  /*2b30*/  IMAD.IADD R5, R16, 0x1, R18 ;  /* 0x0000000110057824 */ /* 0x000fe200078e0212 */
[----:B------:R-:W-:-:S03]  /*2b40*/  IADD3 R18, PT, PT, R18, 0x80, RZ ;  /* 0x0000008012127810 */ /* 0x000fc60007ffe0ff */
[----:B-1----:R-:W-:-:S05]  /*2b50*/  IMAD.WIDE.U32 R2, R5, 0x2, R2 ;  /* 0x0000000205027825 */ /* 0x002fca00078e0002 */
[----:B------:R2:W-:Y:S02]  /*2b60*/  STG.E.U16 desc[UR4][R2.64], R6 ;  /* 0x0000000602007986 */ /* 0x0005e4000c101504 */
.L_x_2572:
[----:B------:R-:W-:-:S13]  /*2b70*/  ISETP.GE.U32.AND P0, PT, R18, R17, PT ;  /* 0x000000111200720c */ /* 0x000fda0003f06070 */
[----:B------:R-:W-:Y:S05]  /*2b80*/  @P0 BRA `(.L_x_2574) ;  /* 0x0000000000340947 */ /* 0x000fea0003800000 */
[----:B-12---:R-:W1:Y:S01]  /*2b90*/  LDC.64 R2, c[0x0][0x388] ;  /* 0x0000e200ff027b82 */ /* 0x006e620000000a00 */
[----:B------:R-:W-:Y:S02]  /*2ba0*/  IMAD.IADD R5, R16, 0x1, R18 ;  /* 0x0000000110057824 */ /* 0x000fe400078e0212 */
[----:B------:R-:W-:Y:S02]  /*2bb0*/  VIADD R18, R18, 0x80 ;  /* 0x0000008012127836 */ /* 0x000fe40000000000 */
[----:B-1----:R-:W-:-:S05]  /*2bc0*/  IMAD.WIDE.U32 R2, R5, 0x2, R2 ;  /* 0x0000000205027825 */ /* 0x002fca00078e0002 */
[----:B------:R3:W-:Y:S02]  /*2bd0*/  STG.E.U16 desc[UR4][R2.64], R7 ;  /* 0x0000000702007986 */ /* 0x0007e4000c101504 */
.L_x_2573:
[----:B------:R-:W-:-:S13]  /*2be0*/  ISETP.GE.U32.AND P0, PT, R18, R17, PT ;  /* 0x000000111200720c */ /* 0x000fda0003f06070 */
[----:B------:R-:W-:Y:S05]  /*2bf0*/  @P0 BREAK.RELIABLE B1 ;  /* 0x0000000000010942 */ /* 0x000fea0003800100 */
[----:B------:R-:W-:Y:S05]  /*2c00*/  @P0 BRA `(.L_x_2575) ;  /* 0x0000000000300947 */ /* 0x000fea0003800000 */
[----:B-123--:R-:W1:Y:S01]  /*2c10*/  LDC.64 R2, c[0x0][0x388] ;  /* 0x0000e200ff027b82 */ /* 0x00ee620000000a00 */
[----:B------:R-:W-:Y:S02]  /*2c20*/  IMAD.IADD R5, R16, 0x1, R18 ;  /* 0x0000000110057824 */ /* 0x000fe400078e0212 */
[----:B------:R-:W-:Y:S02]  /*2c30*/  VIADD R18, R18, 0x80 ;  /* 0x0000008012127836 */ /* 0x000fe40000000000 */
[----:B-1----:R-:W-:-:S05]  /*2c40*/  IMAD.WIDE.U32 R2, R5, 0x2, R2 ;  /* 0x0000000205027825 */ /* 0x002fca00078e0002 */
[----:B------:R3:W-:Y:S02]  /*2c50*/  STG.E.U16 desc[UR4][R2.64], R8 ;  /* 0x0000000802007986 */ /* 0x0007e4000c101504 */
.L_x_2574:
[----:B------:R-:W-:Y:S05]  /*2c60*/  BSYNC.RELIABLE B1 ;  /* 0x0000000000017941 */ /* 0x000fea0003800100 */
.L_x_2569:
[----:B------:R-:W-:-:S13]  /*2c70*/  ISETP.GE.U32.AND P0, PT, R18, R17, PT ;  /* 0x000000111200720c */ /* 0x000fda0003f06070 */
[----:B-123--:R-:W1:Y:S01]  /*2c80*/  @!P0 LDC.64 R2, c[0x0][0x388] ;  /* 0x0000e200ff028b82 */ /* 0x00ee620000000a00 */
[----:B------:R-:W-:Y:S01]  /*2c90*/  @!P0 IMAD.IADD R5, R16, 0x1, R18 ;  /* 0x0000000110058824 */ /* 0x000fe200078e0212 */
[----:B------:R-:W-:-:S03]  /*2ca0*/  @!P0 IADD3 R18, PT, PT, R18, 0x80, RZ ;  /* 0x0000008012128810 */ /* 0x000fc60007ffe0ff */
[----:B-1----:R-:W-:-:S05]  /*2cb0*/  @!P0 IMAD.WIDE.U32 R2, R5, 0x2, R2 ;  /* 0x0000000205028825 */ /* 0x002fca00078e0002 */
[----:B------:R4:W-:Y:S02]  /*2cc0*/  @!P0 STG.E.U16 desc[UR4][R2.64], R9 ;  /* 0x0000000902008986 */ /* 0x0009e4000c101504 */
.L_x_2575:
[----:B------:R-:W-:Y:S05]  /*2cd0*/  BSYNC.RECONVERGENT B0 ;  /* 0x0000000000007941 */ /* 0x000fea0003800200 */
.L_x_2568:
        /* <DEDUP_REMOVED lines=8> */
.L_x_2480:
[----:B------:R-:W0:Y:S01]  /*2d60*/  S2R R6, SR_TID.X ;  /* 0x0000000000067919 */ /* 0x000e220000002100 */
[----:B------:R-:W1:Y:S02]  /*2d70*/  LDC.64 R2, c[0x0][0x390] ;  /* 0x0000e400ff027b82 */ /* 0x000e640000000a00 */
[----:B-1----:R-:W-:-:S04]  /*2d80*/  IMAD.WIDE.U32 R2, R16, 0x2, R2 ;  /* 0x0000000210027825 */ /* 0x002fc800078e0002 */
[----:B0-----:R-:W-:-:S05]  /*2d90*/  IMAD.WIDE.U32 R18, R6, 0x8, R2 ;  /* 0x0000000806127825 */ /* 0x001fca00078e0002 */
[----:B------:R-:W3:Y:S04]  /*2da0*/  LDG.E.64 R4, desc[UR4][R18.64] ;  /* 0x0000000412047981 */ /* 0x000ee8000c1e1b00 */
[----:B------:R0:W5:Y:S01]  /*2db0*/  LDG.E.64 R2, desc[UR4][R18.64+0x400] ;  /* 0x0004000412027981 */ /* 0x000162000c1e1b00 */
[----:B--2---:R-:W-:Y:S01]  /*2dc0*/  IMAD.U32 R13, R0, 0x10000, RZ ;  /* 0x00010000000d7824 */ /* 0x004fe200078e00ff */
[----:B------:R-:W-:Y:S03]  /*2dd0*/  BSSY.RECONVERGENT B0, `(.L_x_2576) ;  /* 0x0000041000007945 */ /* 0x000fe60003800200 */
[C---:B------:R-:W-:Y:S01]  /*2de0*/  FMUL.FTZ R12, |R13|.reuse, 8388608 ;  /* 0x4b0000000d0c7820 */ /* 0x040fe20000410200 */
[C---:B------:R-:W-:Y:S01]  /*2df0*/  FADD.FTZ R9, |R13|.reuse, -RZ ;  /* 0x800000ff0d097221 */ /* 0x040fe20000010200 */
[----:B------:R-:W-:-:S03]  /*2e00*/  FADD.FTZ R8, |R13|, |R13| ;  /* 0x4000000d0d087221 */ /* 0x000fc60000010200 */
[C---:B------:R-:W-:Y:S01]  /*2e10*/  LOP3.LUT R11, R12.reuse, 0x7fffff, RZ, 0xc0, !PT ;  /* 0x007fffff0c0b7812 */ /* 0x040fe200078ec0ff */
[----:B------:R-:W-:Y:S01]  /*2e20*/  FADD.FTZ R7, -R9, -RZ ;  /* 0x800000ff09077221 */ /* 0x000fe20000010100 */
[----:B------:R-:W-:Y:S02]  /*2e30*/  LOP3.LUT R0, R12, 0xff800000, RZ, 0xc0, !PT ;  /* 0xff8000000c007812 */ /* 0x000fe400078ec0ff */
[----:B------:R-:W-:-:S04]  /*2e40*/  LOP3.LUT R11, R11, 0x3f800000, RZ, 0xfc, !PT ;  /* 0x3f8000000b0b7812 */ /* 0x000fc800078efcff */
[----:B------:R0:W1:Y:S01]  /*2e50*/  MUFU.RCP R10, R11 ;  /* 0x0000000b000a7308 */ /* 0x0000620000001000 */
[C---:B---3--:R-:W-:Y:S01]  /*2e60*/  IMAD.U32 R14, R4.reuse, 0x10000, RZ ;  /* 0x00010000040e7824 */ /* 0x048fe200078e00ff */
[----:B------:R-:W-:-:S03]  /*2e70*/  PRMT R4, R4, 0x7632, R4 ;  /* 0x0000763204047816 */ /* 0x000fc60000000004 */
[C---:B------:R-:W-:Y:S01]  /*2e80*/  FADD.FTZ R20, |R14|.reuse, -RZ ;  /* 0x800000ff0e147221 */ /* 0x040fe20000010200 */
[----:B------:R-:W-:-:S13]  /*2e90*/  FSETP.GEU.FTZ.AND P0, PT, |R14|, |R13|, PT ;  /* 0x4000000d0e00720b */ /* 0x000fda0003f1e200 */
[----:B01----:R-:W-:Y:S05]  /*2ea0*/  @!P0 BRA `(.L_x_2577) ;  /* 0x0000000000cc8947 */ /* 0x003fea0003800000 */
        /* <DEDUP_REMOVED lines=20> */
[----:B------:R-:W-:-:S05]  /*2ff0*/  @P1 FADD.FTZ R17, R17, 1 ;  /* 0x3f80000011111421 */ /* 0x000fca0000010000 */
[----:B------:R-:W-:-:S07]  /*3000*/  @P0 MOV R15, R17 ;  /* 0x00000011000f0202 */ /* 0x000fce0000000f00 */
.L_x_2580:
[----:B------:R-:W-:Y:S05]  /*3010*/  BSYNC.RECONVERGENT B1 ;  /* 0x0000000000017941 */ /* 0x000fea0003800200 */
.L_x_2579:
[----:B------:R-:W-:Y:S01]  /*3020*/  FFMA.FTZ R20, -R9, R15, R20 ;  /* 0x0000000f09147223 */ /* 0x000fe20000010114 */
[----:B------:R-:W-:Y:S06]  /*3030*/  BRA `(.L_x_2577) ;  /* 0x0000000000687947 */ /* 0x000fec0003800000 */
.L_x_2578:
        /* <DEDUP_REMOVED lines=10> */
.L_x_2583:
        /* <DEDUP_REMOVED lines=13> */
.L_x_2582:
[----:B------:R-:W-:Y:S05]  /*31b0*/  BSYNC.RECONVERGENT B1 ;  /* 0x0000000000017941 */ /* 0x000fea0003800200 */
.L_x_2581:
[----:B------:R-:W-:-:S04]  /*31c0*/  FMUL.FTZ R20, R20, 1.1920928955078125e-07 ;  /* 0x3400000014147820 */ /* 0x000fc80000410000 */
[----:B------:R-:W-:-:S07]  /*31d0*/  FMUL.FTZ R20, R15, R20 ;  /* 0x000000140f147220 */ /* 0x000fce0000410000 */
.L_x_2577:
[----:B------:R-:W-:Y:S05]  /*31e0*/  BSYNC.RECONVERGENT B0 ;  /* 0x0000000000007941 */ /* 0x000fea0003800200 */
.L_x_2576:
[----:B------:R-:W-:Y:S01]  /*31f0*/  IMAD.U32 R18, R4, 0x10000, RZ ;  /* 0x0001000004127824 */ /* 0x000fe200078e00ff */
[C---:B------:R-:W-:Y:S01]  /*3200*/  FSETP.NAN.FTZ.AND P0, PT, |R20|.reuse, |R20|, PT ;  /* 0x400000141400720b */ /* 0x040fe20003f18200 */
[----:B------:R-:W-:Y:S01]  /*3210*/  BSSY.RECONVERGENT B0, `(.L_x_2584) ;  /* 0x0000039000007945 */ /* 0x000fe20003800200 */
[----:B------:R-:W-:Y:S02]  /*3220*/  LOP3.LUT R15, R20, 0x80000000, R14, 0xb8, !PT ;  /* 0x80000000140f7812 */ /* 0x000fe400078eb80e */
[----:B------:R-:W-:Y:S02]  /*3230*/  FSETP.GEU.FTZ.AND P1, PT, |R18|, |R13|, PT ;  /* 0x4000000d1200720b */ /* 0x000fe40003f3e200 */
        /* <DEDUP_REMOVED lines=22> */
.L_x_2589:
[----:B------:R-:W-:Y:S01]  /*33a0*/  FSETP.GEU.FTZ.AND P0, PT, R22, -R9, PT ;  /* 0x800000091600720b */ /* 0x000fe20003f1e000 */
[----:B------:R-:W-:-:S12]  /*33b0*/  FADD.FTZ R14, R14, -1 ;  /* 0xbf8000000e0e7421 */ /* 0x000fd80000010000 */
[----:B------:R-:W-:-:S07]  /*33c0*/  @!P0 FADD.FTZ R14, R14, -1 ;  /* 0xbf8000000e0e8421 */ /* 0x000fce0000010000 */
.L_x_2588:
[----:B------:R-:W-:Y:S05]  /*33d0*/  BSYNC.RECONVERGENT B1 ;  /* 0x0000000000017941 */ /* 0x000fea0003800200 */
.L_x_2587:
[----:B------:R-:W-:Y:S01]  /*33e0*/  FFMA.FTZ R20, -R9, R14, R20 ;  /* 0x0000000e09147223 */ /* 0x000fe20000010114 */
[----:B------:R-:W-:Y:S06]  /*33f0*/  BRA `(.L_x_2585) ;  /* 0x0000000000687947 */ /* 0x000fec0003800000 */
.L_x_2586:
        /* <DEDUP_REMOVED lines=10> */
.L_x_2592:
        /* <DEDUP_REMOVED lines=13> */
.L_x_2591:
[----:B------:R-:W-:Y:S05]  /*3570*/  BSYNC.RECONVERGENT B1 ;  /* 0x0000000000017941 */ /* 0x000fea0003800200 */
.L_x_2590:
[----:B------:R-:W-:-:S04]  /*3580*/  FMUL.FTZ R15, R20, 1.1920928955078125e-07 ;  /* 0x34000000140f7820 */ /* 0x000fc80000410000 */
[----:B------:R-:W-:-:S07]  /*3590*/  FMUL.FTZ R20, R14, R15 ;  /* 0x0000000f0e147220 */ /* 0x000fce0000410000 */
.L_x_2585:
[----:B------:R-:W-:Y:S05]  /*35a0*/  BSYNC.RECONVERGENT B0 ;  /* 0x0000000000007941 */ /* 0x000fea0003800200 */
.L_x_2584:
[C---:B------:R-:W-:Y:S01]  /*35b0*/  IMAD.U32 R14, R5.reuse, 0x10000, RZ ;  /* 0x00010000050e7824 */ /* 0x040fe200078e00ff */
[C---:B------:R-:W-:Y:S01]  /*35c0*/  FSETP.NAN.FTZ.AND P0, PT, |R20|.reuse, |R20|, PT ;  /* 0x400000141400720b */ /* 0x040fe20003f18200 */
[----:B------:R-:W-:Y:S01]  /*35d0*/  BSSY.RECONVERGENT B0, `(.L_x_2593) ;  /* 0x000003a000007945 */ /* 0x000fe20003800200 */
[----:B------:R-:W-:Y:S02]  /*35e0*/  LOP3.LUT R17, R20, 0x80000000, R18, 0xb8, !PT ;  /* 0x8000000014117812 */ /* 0x000fe400078eb812 */
[----:B------:R-:W-:Y:S02]  /*35f0*/  FSETP.GEU.FTZ.AND P1, PT, |R14|, |R13|, PT ;  /* 0x4000000d0e00720b */ /* 0x000fe40003f3e200 */
        /* <DEDUP_REMOVED lines=23> */
.L_x_2598:
[----:B------:R-:W-:Y:S01]  /*3770*/  FSETP.GEU.FTZ.AND P0, PT, R18, -R9, PT ;  /* 0x800000091200720b */ /* 0x000fe20003f1e000 */
[----:B------:R-:W-:-:S12]  /*3780*/  FADD.FTZ R17, R17, -1 ;  /* 0xbf80000011117421 */ /* 0x000fd80000010000 */
[----:B------:R-:W-:-:S07]  /*3790*/  @!P0 FADD.FTZ R17, R17, -1 ;  /* 0xbf80000011118421 */ /* 0x000fce0000010000 */
.L_x_2597:
[----:B------:R-:W-:Y:S05]  /*37a0*/  BSYNC.RECONVERGENT B1 ;  /* 0x0000000000017941 */ /* 0x000fea0003800200 */
.L_x_2596:
[----:B------:R-:W-:Y:S01]  /*37b0*/  FFMA.FTZ R20, -R9, R17, R20 ;  /* 0x0000001109147223 */ /* 0x000fe20000010114 */
[----:B------:R-:W-:Y:S06]  /*37c0*/  BRA `(.L_x_2594) ;  /* 0x0000000000687947 */ /* 0x000fec0003800000 */
.L_x_2595:
        /* <DEDUP_REMOVED lines=10> */
.L_x_2601:
        /* <DEDUP_REMOVED lines=13> */
.L_x_2600:
[----:B------:R-:W-:Y:S05]  /*3940*/  BSYNC.RECONVERGENT B1 ;  /* 0x0000000000017941 */ /* 0x000fea0003800200 */
.L_x_2599:
[----:B------:R-:W-:-:S04]  /*3950*/  FMUL.FTZ R20, R20, 1.1920928955078125e-07 ;  /* 0x3400000014147820 */ /* 0x000fc80000410000 */
[----:B------:R-:W-:-:S07]  /*3960*/  FMUL.FTZ R20, R17, R20 ;  /* 0x0000001411147220 */ /* 0x000fce0000410000 */
.L_x_2594:
[----:B------:R-:W-:Y:S05]  /*3970*/  BSYNC.RECONVERGENT B0 ;  /* 0x0000000000007941 */ /* 0x000fea0003800200 */
.L_x_2593:
[----:B------:R-:W-:Y:S01]  /*3980*/  IMAD.U32 R18, R15, 0x10000, RZ ;  /* 0x000100000f127824 */ /* 0x000fe200078e00ff */
[C---:B------:R-:W-:Y:S01]  /*3990*/  FSETP.NAN.FTZ.AND P0, PT, |R20|.reuse, |R20|, PT ;  /* 0x400000141400720b */ /* 0x040fe20003f18200 */
[----:B------:R-:W-:Y:S01]  /*39a0*/  BSSY.RECONVERGENT B0, `(.L_x_2602) ;  /* 0x0000039000007945 */ /* 0x000fe20003800200 */
[----:B------:R-:W-:Y:S01]  /*39b0*/  LOP3.LUT R15, R20, 0x80000000, R14, 0xb8, !PT ;  /* 0x80000000140f7812 */ /* 0x000fe200078eb80e */
        /* <DEDUP_REMOVED lines=23> */
.L_x_2607:
[----:B------:R-:W-:Y:S01]  /*3b30*/  FSETP.GEU.FTZ.AND P0, PT, R20, -R9, PT ;  /* 0x800000091400720b */ /* 0x000fe20003f1e000 */
[----:B------:R-:W-:-:S12]  /*3b40*/  FADD.FTZ R15, R15, -1 ;  /* 0xbf8000000f0f7421 */ /* 0x000fd80000010000 */
[----:B------:R-:W-:-:S07]  /*3b50*/  @!P0 FADD.FTZ R15, R15, -1 ;  /* 0xbf8000000f0f8421 */ /* 0x000fce0000010000 */
.L_x_2606:
[----:B------:R-:W-:Y:S05]  /*3b60*/  BSYNC.RECONVERGENT B1 ;  /* 0x0000000000017941 */ /* 0x000fea0003800200 */
.L_x_2605:
[----:B------:R-:W-:Y:S01]  /*3b70*/  FFMA.FTZ R22, -R9, R15, R22 ;  /* 0x0000000f09167223 */ /* 0x000fe20000010116 */
[----:B------:R-:W-:Y:S06]  /*3b80*/  BRA `(.L_x_2603) ;  /* 0x0000000000687947 */ /* 0x000fec0003800000 */
.L_x_2604:
        /* <DEDUP_REMOVED lines=10> */
.L_x_2610:
        /* <DEDUP_REMOVED lines=13> */
.L_x_2609:
[----:B------:R-:W-:Y:S05]  /*3d00*/  BSYNC.RECONVERGENT B1 ;  /* 0x0000000000017941 */ /* 0x000fea0003800200 */
.L_x_2608:
[----:B------:R-:W-:-:S04]  /*3d10*/  FMUL.FTZ R22, R22, 1.1920928955078125e-07 ;  /* 0x3400000016167820 */ /* 0x000fc80000410000 */
[----:B------:R-:W-:-:S07]  /*3d20*/  FMUL.FTZ R22, R15, R22 ;  /* 0x000000160f167220 */ /* 0x000fce0000410000 */
.L_x_2603:
[----:B------:R-:W-:Y:S05]  /*3d30*/  BSYNC.RECONVERGENT B0 ;  /* 0x0000000000007941 */ /* 0x000fea0003800200 */
.L_x_2602:
[----:B-----5:R-:W-:Y:S01]  /*3d40*/  IMAD.U32 R20, R2, 0x10000, RZ ;  /* 0x0001000002147824 */ /* 0x020fe200078e00ff */
[C---:B------:R-:W-:Y:S01]  /*3d50*/  FSETP.NAN.FTZ.AND P0, PT, |R22|.reuse, |R22|, PT ;  /* 0x400000161600720b */ /* 0x040fe20003f18200 */
[----:B------:R-:W-:Y:S01]  /*3d60*/  BSSY.RECONVERGENT B0, `(.L_x_2611) ;  /* 0x000003a000007945 */ /* 0x000fe20003800200 */
[----:B------:R-:W-:Y:S02]  /*3d70*/  LOP3.LUT R15, R22, 0x80000000, R18, 0xb8, !PT ;  /* 0x80000000160f7812 */ /* 0x000fe400078eb812 */
[----:B------:R-:W-:Y:S02]  /*3d80*/  FSETP.GEU.FTZ.AND P1, PT, |R20|, |R13|, PT ;  /* 0x4000000d1400720b */ /* 0x000fe40003f3e200 */
[----:B------:R-:W-:Y:S01]  /*3d90*/  FSEL R15, R22, R15, P0 ;  /* 0x0000000f160f7208 */ /* 0x000fe20000000000 */
[----:B------:R-:W-:Y:S01]  /*3da0*/  FADD.FTZ R22, |R20|, -RZ ;  /* 0x800000ff14167221 */ /* 0x000fe20000010200 */
[----:B------:R-:W-:-:S09]  /*3db0*/  PRMT R2, R2, 0x7632, R2 ;  /* 0x0000763202027816 */ /* 0x000fd20000000002 */
        /* <DEDUP_REMOVED lines=20> */
.L_x_2616:
[----:B------:R-:W-:Y:S01]  /*3f00*/  FSETP.GEU.FTZ.AND P0, PT, R18, -R9, PT ;  /* 0x800000091200720b */ /* 0x000fe20003f1e000 */
[----:B------:R-:W-:-:S12]  /*3f10*/  FADD.FTZ R17, R17, -1 ;  /* 0xbf80000011117421 */ /* 0x000fd80000010000 */
[----:B------:R-:W-:-:S07]  /*3f20*/  @!P0 FADD.FTZ R17, R17, -1 ;  /* 0xbf80000011118421 */ /* 0x000fce0000010000 */
.L_x_2615:
[----:B------:R-:W-:Y:S05]  /*3f30*/  BSYNC.RECONVERGENT B1 ;  /* 0x0000000000017941 */ /* 0x000fea0003800200 */
.L_x_2614:
[----:B------:R-:W-:Y:S01]  /*3f40*/  FFMA.FTZ R22, -R9, R17, R22 ;  /* 0x0000001109167223 */ /* 0x000fe20000010116 */
[----:B------:R-:W-:Y:S06]  /*3f50*/  BRA `(.L_x_2612) ;  /* 0x0000000000687947 */ /* 0x000fec0003800000 */
.L_x_2613:
        /* <DEDUP_REMOVED lines=10> */
.L_x_2619:
        /* <DEDUP_REMOVED lines=13> */
.L_x_2618:
[----:B------:R-:W-:Y:S05]  /*40d0*/  BSYNC.RECONVERGENT B1 ;  /* 0x0000000000017941 */ /* 0x000fea0003800200 */
.L_x_2617:
[----:B------:R-:W-:-:S04]  /*40e0*/  FMUL.FTZ R22, R22, 1.1920928955078125e-07 ;  /* 0x3400000016167820 */ /* 0x000fc80000410000 */
[----:B------:R-:W-:-:S07]  /*40f0*/  FMUL.FTZ R22, R17, R22 ;  /* 0x0000001611167220 */ /* 0x000fce0000410000 */
.L_x_2612:
[----:B------:R-:W-:Y:S05]  /*4100*/  BSYNC.RECONVERGENT B0 ;  /* 0x0000000000007941 */ /* 0x000fea0003800200 */
.L_x_2611:
        /* <DEDUP_REMOVED lines=27> */
.L_x_2625:
[----:B------:R-:W-:Y:S01]  /*42c0*/  FSETP.GEU.FTZ.AND P0, PT, R20, -R9, PT ;  /* 0x800000091400720b */ /* 0x000fe20003f1e000 */
[----:B------:R-:W-:-:S12]  /*42d0*/  FADD.FTZ R17, R17, -1 ;  /* 0xbf80000011117421 */ /* 0x000fd80000010000 */
[----:B------:R-:W-:-:S07]  /*42e0*/  @!P0 FADD.FTZ R17, R17, -1 ;  /* 0xbf80000011118421 */ /* 0x000fce0000010000 */
.L_x_2624:
[----:B------:R-:W-:Y:S05]  /*42f0*/  BSYNC.RECONVERGENT B1 ;  /* 0x0000000000017941 */ /* 0x000fea0003800200 */
.L_x_2623:
[----:B------:R-:W-:Y:S01]  /*4300*/  FFMA.FTZ R22, -R9, R17, R22 ;  /* 0x0000001109167223 */ /* 0x000fe20000010116 */
[----:B------:R-:W-:Y:S06]  /*4310*/  BRA `(.L_x_2621) ;  /* 0x0000000000687947 */ /* 0x000fec0003800000 */
.L_x_2622:
        /* <DEDUP_REMOVED lines=10> */
.L_x_2628:
        /* <DEDUP_REMOVED lines=13> */
.L_x_2627:
[----:B------:R-:W-:Y:S05]  /*4490*/  BSYNC.RECONVERGENT B1 ;  /* 0x0000000000017941 */ /* 0x000fea0003800200 */
.L_x_2626:
[----:B------:R-:W-:-:S04]  /*44a0*/  FMUL.FTZ R22, R22, 1.1920928955078125e-07 ;  /* 0x3400000016167820 */ /* 0x000fc80000410000 */
[----:B------:R-:W-:-:S07]  /*44b0*/  FMUL.FTZ R22, R17, R22 ;  /* 0x0000001611167220 */ /* 0x000fce0000410000 */
.L_x_2621:
[----:B------:R-:W-:Y:S05]  /*44c0*/  BSYNC.RECONVERGENT B0 ;  /* 0x0000000000007941 */ /* 0x000fea0003800200 */
.L_x_2620:
        /* <DEDUP_REMOVED lines=28> */
.L_x_2634:
[----:B------:R-:W-:Y:S01]  /*4690*/  FSETP.GEU.FTZ.AND P0, PT, R24, -R9, PT ;  /* 0x800000091800720b */ /* 0x000fe20003f1e000 */
[----:B------:R-:W-:-:S12]  /*46a0*/  FADD.FTZ R18, R18, -1 ;  /* 0xbf80000012127421 */ /* 0x000fd80000010000 */
[----:B------:R-:W-:-:S07]  /*46b0*/  @!P0 FADD.FTZ R18, R18, -1 ;  /* 0xbf80000012128421 */ /* 0x000fce0000010000 */
.L_x_2633:
[----:B------:R-:W-:Y:S05]  /*46c0*/  BSYNC.RECONVERGENT B1 ;  /* 0x0000000000017941 */ /* 0x000fea0003800200 */
.L_x_2632:
[----:B------:R-:W-:Y:S01]  /*46d0*/  FFMA.FTZ R22, -R9, R18, R22 ;  /* 0x0000001209167223 */ /* 0x000fe20000010116 */
[----:B------:R-:W-:Y:S06]  /*46e0*/  BRA `(.L_x_2630) ;  /* 0x0000000000687947 */ /* 0x000fec0003800000 */
.L_x_2631:
        /* <DEDUP_REMOVED lines=10> */
.L_x_2637:
        /* <DEDUP_REMOVED lines=13> */
.L_x_2636:
[----:B------:R-:W-:Y:S05]  /*4860*/  BSYNC.RECONVERGENT B1 ;  /* 0x0000000000017941 */ /* 0x000fea0003800200 */
.L_x_2635:
[----:B------:R-:W-:-:S04]  /*4870*/  FMUL.FTZ R19, R22, 1.1920928955078125e-07 ;  /* 0x3400000016137820 */ /* 0x000fc80000410000 */
[----:B------:R-:W-:-:S07]  /*4880*/  FMUL.FTZ R22, R18, R19 ;  /* 0x0000001312167220 */ /* 0x000fce0000410000 */
.L_x_2630:
[----:B------:R-:W-:Y:S05]  /*4890*/  BSYNC.RECONVERGENT B0 ;  /* 0x0000000000007941 */ /* 0x000fea0003800200 */
.L_x_2629:
        /* <DEDUP_REMOVED lines=27> */
.L_x_2643:
[----:B------:R-:W-:Y:S01]  /*4a50*/  FSETP.GEU.FTZ.AND P0, PT, R10, -R9, PT ;  /* 0x800000090a00720b */ /* 0x000fe20003f1e000 */
[----:B------:R-:W-:-:S12]  /*4a60*/  FADD.FTZ R0, R0, -1 ;  /* 0xbf80000000007421 */ /* 0x000fd80000010000 */
[----:B------:R-:W-:-:S07]  /*4a70*/  @!P0 FADD.FTZ R0, R0, -1 ;  /* 0xbf80000000008421 */ /* 0x000fce0000010000 */
.L_x_2642:
[----:B------:R-:W-:Y:S05]  /*4a80*/  BSYNC.RECONVERGENT B1 ;  /* 0x0000000000017941 */ /* 0x000fea0003800200 */
.L_x_2641:
[----:B------:R-:W-:Y:S01]  /*4a90*/  FFMA.FTZ R20, -R9, R0, R20 ;  /* 0x0000000009147223 */ /* 0x000fe20000010114 */
[----:B------:R-:W-:Y:S06]  /*4aa0*/  BRA `(.L_x_2639) ;  /* 0x0000000000687947 */ /* 0x000fec0003800000 */
.L_x_2640:
        /* <DEDUP_REMOVED lines=10> */
.L_x_2646:
        /* <DEDUP_REMOVED lines=13> */
.L_x_2645:
[----:B------:R-:W-:Y:S05]  /*4c20*/  BSYNC.RECONVERGENT B1 ;  /* 0x0000000000017941 */ /* 0x000fea0003800200 */
.L_x_2644:
[----:B------:R-:W-:-:S04]  /*4c30*/  FMUL.FTZ R7, R20, 1.1920928955078125e-07 ;  /* 0x3400000014077820 */ /* 0x000fc80000410000 */
[----:B------:R-:W-:-:S07]  /*4c40*/  FMUL.FTZ R20, R12, R7 ;  /* 0x000000070c147220 */ /* 0x000fce0000410000 */
.L_x_2639:
[----:B------:R-:W-:Y:S05]  /*4c50*/  BSYNC.RECONVERGENT B0 ;  /* 0x0000000000007941 */ /* 0x000fea0003800200 */
.L_x_2638:
[----:B------:R-:W0:Y:S01]  /*4c60*/  LDC.64 R8, c[0x0][0x388] ;  /* 0x0000e200ff087b82 */ /* 0x000e220000000a00 */
[C---:B------:R-:W-:Y:S02]  /*4c70*/  FSETP.NAN.FTZ.AND P0, PT, |R20|.reuse, |R20|, PT ;  /* 0x400000141400720b */ /* 0x040fe40003f18200 */
[C---:B------:R-:W-:Y:S02]  /*4c80*/  LOP3.LUT R7, R20.reuse, 0x80000000, R18, 0xb8, !PT ;  /* 0x8000000014077812 */ /* 0x040fe400078eb812 */
        /* <DEDUP_REMOVED lines=10> */
.L_x_2647:
        /* <DEDUP_REMOVED lines=13> */
.L_x_54790:


//--------------------- .text._ZN2at6native29vectorized_elementwise_kernelILi8ENS0_13BUnaryFunctorIN3c108BFloat16ES4_S4_ZZZNS0_16fmod_kernel_cudaERNS_18TensorIteratorBaseEENKUlvE0_clEvENKUlvE2_clEvEUlS4_S4_E_EESt5arrayIPcLm2EEEEviT0_T1_ --------------------------
	.section	.text._ZN2at6native29vectorized_elementwise_kernelILi8ENS0_13BUnaryFunctorIN3c108BFloat16ES4_S4_ZZZNS0_16fmod_kernel_cudaERNS_18TensorIteratorBaseEENKUlvE0_clEvENKUlvE2_clEvEUlS4_S4_E_EESt5arrayIPcLm2EEEEviT0_T1_,"ax",@progbits
	.align	128
        .global         _ZN2at6native29vectorized_elementwise_kernelILi8ENS0_13BUnaryFunctorIN3c108BFloat16ES4_S4_ZZZNS0_16fmod_kernel_cudaERNS_18TensorIteratorBaseEENKUlvE0_clEvENKUlvE2_clEvEUlS4_S4_E_EESt5arrayIPcLm2EEEEviT0_T1_
        .type           _ZN2at6native29vectorized_elementwise_kernelILi8ENS0_13BUnaryFunctorIN3c108BFloat16ES4_S4_ZZZNS0_16fmod_kernel_cudaERNS_18TensorIteratorBaseEENKUlvE0_clEvENKUlvE2_clEvEUlS4_S4_E_EESt5arrayIPcLm2EEEEviT0_T1_,@function
        .size           _ZN2at6native29vectorized_elementwise_kernelILi8ENS0_13BUnaryFunctorIN3c108BFloat16ES4_S4_ZZZNS0_16fmod_kernel_cudaERNS_18TensorIteratorBaseEENKUlvE0_clEvENKUlvE2_clEvEUlS4_S4_E_EESt5arrayIPcLm2EEEEviT0_T1_,(.L_x_54791 - _ZN2at6native29vectorized_elementwise_kernelILi8ENS0_13BUnaryFunctorIN3c108BFloat16ES4_S4_ZZZNS0_16fmod_kernel_cudaERNS_18TensorIteratorBaseEENKUlvE0_clEvENKUlvE2_clEvEUlS4_S4_E_EESt5arrayIPcLm2EEEEviT0_T1_)
        .other          _ZN2at6native29vectorized_elementwise_kernelILi8ENS0_13BUnaryFunctorIN3c108BFloat16ES4_S4_ZZZNS0_16fmod_kernel_cudaERNS_18TensorIteratorBaseEENKUlvE0_clEvENKUlvE2_clEvEUlS4_S4_E_EESt5arrayIPcLm2EEEEviT0_T1_,@"STO_CUDA_ENTRY STV_DEFAULT"
_ZN2at6native29vectorized_elementwise_kernelILi8ENS0_13BUnaryFunctorIN3c108BFloat16ES4_S4_ZZZNS0_16fmod_kernel_cudaERNS_18TensorIteratorBaseEENKUlvE0_clEvENKUlvE2_clEvEUlS4_S4_E_EESt5arrayIPcLm2EEEEviT0_T1_:
.text._ZN2at6native29vectorized_elementwise_kernelILi8ENS0_13BUnaryFunctorIN3c108BFloat16ES4_S4_ZZZNS0_16fmod_kernel_cudaERNS_18TensorIteratorBaseEENKUlvE0_clEvENKUlvE2_clEvEUlS4_S4_E_EESt5arrayIPcLm2EEEEviT0_T1_:
        /* <DEDUP_REMOVED lines=101> */
.L_x_2655:
[----:B------:R-:W-:Y:S05]  /*0650*/  BSYNC.RECONVERGENT B2 ;  /* 0x0000000000027941 */ /* 0x000fea0003800200 */
.L_x_2654:
[----:B------:R-:W-:Y:S01]  /*0660*/  FFMA.FTZ R4, -R3, R5, R4 ;  /* 0x0000000503047223 */ /* 0x000fe20000010104 */
[----:B------:R-:W-:Y:S06]  /*0670*/  BRA `(.L_x_2652) ;  /* 0x0000000000787947 */ /* 0x000fec0003800000 */
.L_x_2653:
        /* <DEDUP_REMOVED lines=14> */
.L_x_2658:
        /* <DEDUP_REMOVED lines=13> */
.L_x_2657:
[----:B------:R-:W-:Y:S05]  /*0830*/  BSYNC.RECONVERGENT B2 ;  /* 0x0000000000027941 */ /* 0x000fea0003800200 */
.L_x_2656:
[----:B0-----:R-:W-:-:S04]  /*0840*/  FMUL.FTZ R3, R4, 1.1920928955078125e-07 ;  /* 0x3400000004037820 */ /* 0x001fc80000410000 */
[----:B------:R-:W-:-:S07]  /*0850*/  FMUL.FTZ R4, R2, R3 ;  /* 0x0000000302047220 */ /* 0x000fce0000410000 */
.L_x_2652:
[----:B------:R-:W-:Y:S05]  /*0860*/  BSYNC.RECONVERGENT B0 ;  /* 0x0000000000007941 */ /* 0x000fea0003800200 */
.L_x_2651:
[C---:B------:R-:W-:Y:S02]  /*0870*/  FSETP.NAN.FTZ.AND P0, PT, |R4|.reuse, |R4|, PT ;  /* 0x400000040400720b */ /* 0x040fe40003f18200 */
[----:B------:R-:W-:-:S04]  /*0880*/  LOP3.LUT R19, R4, 0x80000000, R19, 0xb8, !PT ;  /* 0x8000000004137812 */ /* 0x000fc800078eb813 */
[----:B------:R-:W-:-:S04]  /*0890*/  FSEL R3, R4, R19, P0 ;  /* 0x0000001304037208 */ /* 0x000fc80000000000 */
[----:B------:R-:W-:-:S07]  /*08a0*/  F2FP.BF16.F32.PACK_AB R3, RZ, R3 ;  /* 0x00000003ff03723e */ /* 0x000fce00000010ff */
.L_x_2650:
[----:B------:R-:W-:Y:S05]  /*08b0*/  BSYNC.RECONVERGENT B1 ;  /* 0x0000000000017941 */ /* 0x000fea0003800200 */
.L_x_2649:
        /* <DEDUP_REMOVED lines=33> */
.L_x_2666:
[----:B------:R-:W-:Y:S01]  /*0ad0*/  FSETP.GEU.FTZ.AND P0, PT, R6, -R8, PT ;  /* 0x800000080600720b */ /* 0x000fe20003f1e000 */
[----:B------:R-:W-:-:S12]  /*0ae0*/  FADD.FTZ R4, R4, -1 ;  /* 0xbf80000004047421 */ /* 0x000fd80000010000 */
[----:B------:R-:W-:-:S07]  /*0af0*/  @!P0 FADD.FTZ R4, R4, -1 ;  /* 0xbf80000004048421 */ /* 0x000fce0000010000 */
.L_x_2665:
[----:B------:R-:W-:Y:S05]  /*0b00*/  BSYNC.RECONVERGENT B2 ;  /* 0x0000000000027941 */ /* 0x000fea0003800200 */
.L_x_2664:
[----:B------:R-:W-:Y:S01]  /*0b10*/  FFMA.FTZ R5, -R8, R4, R5 ;  /* 0x0000000408057223 */ /* 0x000fe20000010105 */
[----:B------:R-:W-:Y:S06]  /*0b20*/  BRA `(.L_x_2662) ;  /* 0x0000000000787947 */ /* 0x000fec0003800000 */
.L_x_2663:
        /* <DEDUP_REMOVED lines=14> */
.L_x_2669:
        /* <DEDUP_REMOVED lines=13> */
.L_x_2668:
[----:B------:R-:W-:Y:S05]  /*0ce0*/  BSYNC.RECONVERGENT B2 ;  /* 0x0000000000027941 */ /* 0x000fea0003800200 */
.L_x_2667:
[----:B------:R-:W-:-:S04]  /*0cf0*/  FMUL.FTZ R5, R5, 1.1920928955078125e-07 ;  /* 0x3400000005057820 */ /* 0x000fc80000410000 */
[----:B------:R-:W-:-:S07]  /*0d00*/  FMUL.FTZ R5, R4, R5 ;  /* 0x0000000504057220 */ /* 0x000fce0000410000 */
.L_x_2662:
[----:B------:R-:W-:Y:S05]  /*0d10*/  BSYNC.RECONVERGENT B0 ;  /* 0x0000000000007941 */ /* 0x000fea0003800200 */
.L_x_2661:
[C---:B------:R-:W-:Y:S02]  /*0d20*/  FSETP.NAN.FTZ.AND P0, PT, |R5|.reuse, |R5|, PT ;  /* 0x400000050500720b */ /* 0x040fe40003f18200 */
[----:B------:R-:W-:-:S04]  /*0d30*/  LOP3.LUT R22, R5, 0x80000000, R22, 0xb8, !PT ;  /* 0x8000000005167812 */ /* 0x000fc800078eb816 */
[----:B------:R-:W-:-:S04]  /*0d40*/  FSEL R4, R5, R22, P0 ;  /* 0x0000001605047208 */ /* 0x000fc80000000000 */
[----:B------:R-:W-:-:S07]  /*0d50*/  F2FP.BF16.F32.PACK_AB R4, RZ, R4 ;  /* 0x00000004ff04723e */ /* 0x000fce00000010ff */
.L_x_2660:
[----:B------:R-:W-:Y:S05]  /*0d60*/  BSYNC.RECONVERGENT B1 ;  /* 0x0000000000017941 */ /* 0x000fea0003800200 */
.L_x_2659:
        /* <DEDUP_REMOVED lines=33> */
.L_x_2677:
[----:B------:R-:W-:Y:S01]  /*0f80*/  FSETP.GEU.FTZ.AND P0, PT, R7, -R10, PT ;  /* 0x8000000a0700720b */ /* 0x000fe20003f1e000 */
[----:B------:R-:W-:-:S12]  /*0f90*/  FADD.FTZ R6, R6, -1 ;  /* 0xbf80000006067421 */ /* 0x000fd80000010000 */
[----:B------:R-:W-:-:S07]  /*0fa0*/  @!P0 FADD.FTZ R6, R6, -1 ;  /* 0xbf80000006068421 */ /* 0x000fce0000010000 */
.L_x_2676:
[----:B------:R-:W-:Y:S05]  /*0fb0*/  BSYNC.RECONVERGENT B2 ;  /* 0x0000000000027941 */ /* 0x000fea0003800200 */
.L_x_2675:
[----:B------:R-:W-:Y:S01]  /*0fc0*/  FFMA.FTZ R5, -R10, R6, R5 ;  /* 0x000000060a057223 */ /* 0x000fe20000010105 */
[----:B------:R-:W-:Y:S06]  /*0fd0*/  BRA `(.L_x_2673) ;  /* 0x0000000000787947 */ /* 0x000fec0003800000 */
.L_x_2674:
        /* <DEDUP_REMOVED lines=14> */
.L_x_2680:
        /* <DEDUP_REMOVED lines=13> */
.L_x_2679:
[----:B------:R-:W-:Y:S05]  /*1190*/  BSYNC.RECONVERGENT B2 ;  /* 0x0000000000027941 */ /* 0x000fea0003800200 */
.L_x_2678:
[----:B------:R-:W-:-:S04]  /*11a0*/  FMUL.FTZ R6, R6, 1.1920928955078125e-07 ;  /* 0x3400000006067820 */ /* 0x000fc80000410000 */
[----:B------:R-:W-:-:S07]  /*11b0*/  FMUL.FTZ R5, R5, R6 ;  /* 0x0000000605057220 */ /* 0x000fce0000410000 */
.L_x_2673:
[----:B------:R-:W-:Y:S05]  /*11c0*/  BSYNC.RECONVERGENT B0 ;  /* 0x0000000000007941 */ /* 0x000fea0003800200 */
.L_x_2672:
[C---:B------:R-:W-:Y:S02]  /*11d0*/  FSETP.NAN.FTZ.AND P0, PT, |R5|.reuse, |R5|, PT ;  /* 0x400000050500720b */ /* 0x040fe40003f18200 */
[----:B------:R-:W-:-:S04]  /*11e0*/  LOP3.LUT R24, R5, 0x80000000, R24, 0xb8, !PT ;  /* 0x8000000005187812 */ /* 0x000fc800078eb818 */
[----:B------:R-:W-:-:S04]  /*11f0*/  FSEL R5, R5, R24, P0 ;  /* 0x0000001805057208 */ /* 0x000fc80000000000 */
[----:B------:R-:W-:-:S07]  /*1200*/  F2FP.BF16.F32.PACK_AB R5, RZ, R5 ;  /* 0x00000005ff05723e */ /* 0x000fce00000010ff */
.L_x_2671:
[----:B------:R-:W-:Y:S05]  /*1210*/  BSYNC.RECONVERGENT B1 ;  /* 0x0000000000017941 */ /* 0x000fea0003800200 */
.L_x_2670:
        /* <DEDUP_REMOVED lines=33> */
.L_x_2688:
[----:B------:R-:W-:Y:S01]  /*1430*/  FSETP.GEU.FTZ.AND P0, PT, R8, -R11, PT ;  /* 0x8000000b0800720b */ /* 0x000fe20003f1e000 */
[----:B------:R-:W-:-:S12]  /*1440*/  FADD.FTZ R7, R7, -1 ;  /* 0xbf80000007077421 */ /* 0x000fd80000010000 */
[----:B------:R-:W-:-:S07]  /*1450*/  @!P0 FADD.FTZ R7, R7, -1 ;  /* 0xbf80000007078421 */ /* 0x000fce0000010000 */
.L_x_2687:
[----:B------:R-:W-:Y:S05]  /*1460*/  BSYNC.RECONVERGENT B2 ;  /* 0x0000000000027941 */ /* 0x000fea0003800200 */
.L_x_2686:
[----:B------:R-:W-:Y:S01]  /*1470*/  FFMA.FTZ R6, -R11, R7, R6 ;  /* 0x000000070b067223 */ /* 0x000fe20000010106 */
[----:B------:R-:W-:Y:S06]  /*1480*/  BRA `(.L_x_2684) ;  /* 0x0000000000787947 */ /* 0x000fec0003800000 */
.L_x_2685:
        /* <DEDUP_REMOVED lines=14> */
.L_x_2691:
        /* <DEDUP_REMOVED lines=13> */
.L_x_2690:
[----:B------:R-:W-:Y:S05]  /*1640*/  BSYNC.RECONVERGENT B2 ;  /* 0x0000000000027941 */ /* 0x000fea0003800200 */
.L_x_2689:
[----:B------:R-:W-:-:S04]  /*1650*/  FMUL.FTZ R7, R7, 1.1920928955078125e-07 ;  /* 0x3400000007077820 */ /* 0x000fc80000410000 */
[----:B------:R-:W-:-:S07]  /*1660*/  FMUL.FTZ R6, R6, R7 ;  /* 0x0000000706067220 */ /* 0x000fce0000410000 */
.L_x_2684:
[----:B------:R-:W-:Y:S05]  /*1670*/  BSYNC.RECONVERGENT B0 ;  /* 0x0000000000007941 */ /* 0x000fea0003800200 */
.L_x_2683:
[C---:B------:R-:W-:Y:S02]  /*1680*/  FSETP.NAN.FTZ.AND P0, PT, |R6|.reuse, |R6|, PT ;  /* 0x400000060600720b */ /* 0x040fe40003f18200 */
[----:B------:R-:W-:-:S04]  /*1690*/  LOP3.LUT R23, R6, 0x80000000, R23, 0xb8, !PT ;  /* 0x8000000006177812 */ /* 0x000fc800078eb817 */
[----:B------:R-:W-:-:S04]  /*16a0*/  FSEL R6, R6, R23, P0 ;  /* 0x0000001706067208 */ /* 0x000fc80000000000 */
[----:B------:R-:W-:-:S07]  /*16b0*/  F2FP.BF16.F32.PACK_AB R6, RZ, R6 ;  /* 0x00000006ff06723e */ /* 0x000fce00000010ff */
.L_x_2682:
[----:B------:R-:W-:Y:S05]  /*16c0*/  BSYNC.RECONVERGENT B1 ;  /* 0x0000000000017941 */ /* 0x000fea0003800200 */
.L_x_2681:
        /* <DEDUP_REMOVED lines=33> */
.L_x_2699:
[----:B------:R-:W-:Y:S01]  /*18e0*/  FSETP.GEU.FTZ.AND P0, PT, R9, -R11, PT ;  /* 0x8000000b0900720b */ /* 0x000fe20003f1e000 */
[----:B------:R-:W-:-:S12]  /*18f0*/  FADD.FTZ R7, R7, -1 ;  /* 0xbf80000007077421 */ /* 0x000fd80000010000 */
[----:B------:R-:W-:-:S07]  /*1900*/  @!P0 FADD.FTZ R7, R7, -1 ;  /* 0xbf80000007078421 */ /* 0x000fce0000010000 */
.L_x_2698:
[----:B------:R-:W-:Y:S05]  /*1910*/  BSYNC.RECONVERGENT B2 ;  /* 0x0000000000027941 */ /* 0x000fea0003800200 */
.L_x_2697:
[----:B------:R-:W-:Y:S01]  /*1920*/  FFMA.FTZ R8, -R11, R7, R8 ;  /* 0x000000070b087223 */ /* 0x000fe20000010108 */
[----:B------:R-:W-:Y:S06]  /*1930*/  BRA `(.L_x_2695) ;  /* 0x0000000000787947 */ /* 0x000fec0003800000 */
.L_x_2696:
        /* <DEDUP_REMOVED lines=14> */
.L_x_2702:
        /* <DEDUP_REMOVED lines=13> */
.L_x_2701:
[----:B------:R-:W-:Y:S05]  /*1af0*/  BSYNC.RECONVERGENT B2 ;  /* 0x0000000000027941 */ /* 0x000fea0003800200 */
.L_x_2700:
[----:B------:R-:W-:-:S04]  /*1b00*/  FMUL.FTZ R8, R8, 1.1920928955078125e-07 ;  /* 0x3400000008087820 */ /* 0x000fc80000410000 */
[----:B------:R-:W-:-:S07]  /*1b10*/  FMUL.FTZ R8, R7, R8 ;  /* 0x0000000807087220 */ /* 0x000fce0000410000 */
.L_x_2695:
[----:B------:R-:W-:Y:S05]  /*1b20*/  BSYNC.RECONVERGENT B0 ;  /* 0x0000000000007941 */ /* 0x000fea0003800200 */
.L_x_2694:
[C---:B------:R-:W-:Y:S02]  /*1b30*/  FSETP.NAN.FTZ.AND P0, PT, |R8|.reuse, |R8|, PT ;  /* 0x400000080800720b */ /* 0x040fe40003f18200 */
[----:B------:R-:W-:-:S04]  /*1b40*/  LOP3.LUT R21, R8, 0x80000000, R21, 0xb8, !PT ;  /* 0x8000000008157812 */ /* 0x000fc800078eb815 */
[----:B------:R-:W-:-:S04]  /*1b50*/  FSEL R7, R8, R21, P0 ;  /* 0x0000001508077208 */ /* 0x000fc80000000000 */
[----:B------:R-:W-:-:S07]  /*1b60*/  F2FP.BF16.F32.PACK_AB R7, RZ, R7 ;  /* 0x00000007ff07723e */ /* 0x000fce00000010ff */
.L_x_2693:
[----:B------:R-:W-:Y:S05]  /*1b70*/  BSYNC.RECONVERGENT B1 ;  /* 0x0000000000017941 */ /* 0x000fea0003800200 */
.L_x_2692:
        /* <DEDUP_REMOVED lines=33> */
.L_x_2710:
[----:B------:R-:W-:Y:S01]  /*1d90*/  FSETP.GEU.FTZ.AND P0, PT, R10, -R13, PT ;  /* 0x8000000d0a00720b */ /* 0x000fe20003f1e000 */
[----:B------:R-:W-:-:S12]  /*1da0*/  FADD.FTZ R8, R8, -1 ;  /* 0xbf80000008087421 */ /* 0x000fd80000010000 */
[----:B------:R-:W-:-:S07]  /*1db0*/  @!P0 FADD.FTZ R8, R8, -1 ;  /* 0xbf80000008088421 */ /* 0x000fce0000010000 */
.L_x_2709:
[----:B------:R-:W-:Y:S05]  /*1dc0*/  BSYNC.RECONVERGENT B2 ;  /* 0x0000000000027941 */ /* 0x000fea0003800200 */
.L_x_2708:
[----:B------:R-:W-:Y:S01]  /*1dd0*/  FFMA.FTZ R9, -R13, R8, R9 ;  /* 0x000000080d097223 */ /* 0x000fe20000010109 */
[----:B------:R-:W-:Y:S06]  /*1de0*/  BRA `(.L_x_2706) ;  /* 0x0000000000787947 */ /* 0x000fec0003800000 */
.L_x_2707:
        /* <DEDUP_REMOVED lines=14> */
.L_x_2713:
        /* <DEDUP_REMOVED lines=13> */
.L_x_2712:
[----:B------:R-:W-:Y:S05]  /*1fa0*/  BSYNC.RECONVERGENT B2 ;  /* 0x0000000000027941 */ /* 0x000fea0003800200 */
.L_x_2711:
[----:B------:R-:W-:-:S04]  /*1fb0*/  FMUL.FTZ R9, R9, 1.1920928955078125e-07 ;  /* 0x3400000009097820 */ /* 0x000fc80000410000 */
[----:B------:R-:W-:-:S07]  /*1fc0*/  FMUL.FTZ R9, R8, R9 ;  /* 0x0000000908097220 */ /* 0x000fce0000410000 */
.L_x_2706:
[----:B------:R-:W-:Y:S05]  /*1fd0*/  BSYNC.RECONVERGENT B0 ;  /* 0x0000000000007941 */ /* 0x000fea0003800200 */
.L_x_2705:
[C---:B------:R-:W-:Y:S02]  /*1fe0*/  FSETP.NAN.FTZ.AND P0, PT, |R9|.reuse, |R9|, PT ;  /* 0x400000090900720b */ /* 0x040fe40003f18200 */
[----:B------:R-:W-:-:S04]  /*1ff0*/  LOP3.LUT R20, R9, 0x80000000, R20, 0xb8, !PT ;  /* 0x8000000009147812 */ /* 0x000fc800078eb814 */
[----:B------:R-:W-:-:S04]  /*2000*/  FSEL R8, R9, R20, P0 ;  /* 0x0000001409087208 */ /* 0x000fc80000000000 */
[----:B------:R-:W-:-:S07]  /*2010*/  F2FP.BF16.F32.PACK_AB R8, RZ, R8 ;  /* 0x00000008ff08723e */ /* 0x000fce00000010ff */
.L_x_2704:
[----:B------:R-:W-:Y:S05]  /*2020*/  BSYNC.RECONVERGENT B1 ;  /* 0x0000000000017941 */ /* 0x000fea0003800200 */
.L_x_2703:
        /* <DEDUP_REMOVED lines=33> */
.L_x_2721:
[----:B------:R-:W-:Y:S01]  /*2240*/  FSETP.GEU.FTZ.AND P0, PT, R11, -R22, PT ;  /* 0x800000160b00720b */ /* 0x000fe20003f1e000 */
[----:B------:R-:W-:-:S12]  /*2250*/  FADD.FTZ R10, R10, -1 ;  /* 0xbf8000000a0a7421 */ /* 0x000fd80000010000 */
[----:B------:R-:W-:-:S07]  /*2260*/  @!P0 FADD.FTZ R10, R10, -1 ;  /* 0xbf8000000a0a8421 */ /* 0x000fce0000010000 */
.L_x_2720:
[----:B------:R-:W-:Y:S05]  /*2270*/  BSYNC.RECONVERGENT B2 ;  /* 0x0000000000027941 */ /* 0x000fea0003800200 */
.L_x_2719:
[----:B------:R-:W-:Y:S01]  /*2280*/  FFMA.FTZ R9, -R22, R10, R9 ;  /* 0x0000000a16097223 */ /* 0x000fe20000010109 */
[----:B------:R-:W-:Y:S06]  /*2290*/  BRA `(.L_x_2717) ;  /* 0x0000000000787947 */ /* 0x000fec0003800000 */
.L_x_2718:
        /* <DEDUP_REMOVED lines=14> */
.L_x_2724:
        /* <DEDUP_REMOVED lines=13> */
.L_x_2723:
[----:B------:R-:W-:Y:S05]  /*2450*/  BSYNC.RECONVERGENT B2 ;  /* 0x0000000000027941 */ /* 0x000fea0003800200 */
.L_x_2722:
[----:B------:R-:W-:-:S04]  /*2460*/  FMUL.FTZ R10, R10, 1.1920928955078125e-07 ;  /* 0x340000000a0a7820 */ /* 0x000fc80000410000 */
[----:B------:R-:W-:-:S07]  /*2470*/  FMUL.FTZ R9, R9, R10 ;  /* 0x0000000a09097220 */ /* 0x000fce0000410000 */
.L_x_2717:
[----:B------:R-:W-:Y:S05]  /*2480*/  BSYNC.RECONVERGENT B0 ;  /* 0x0000000000007941 */ /* 0x000fea0003800200 */
.L_x_2716:
[C---:B------:R-:W-:Y:S02]  /*2490*/  FSETP.NAN.FTZ.AND P0, PT, |R9|.reuse, |R9|, PT ;  /* 0x400000090900720b */ /* 0x040fe40003f18200 */
[----:B------:R-:W-:-:S04]  /*24a0*/  LOP3.LUT R14, R9, 0x80000000, R14, 0xb8, !PT ;  /* 0x80000000090e7812 */ /* 0x000fc800078eb80e */
[----:B------:R-:W-:-:S04]  /*24b0*/  FSEL R9, R9, R14, P0 ;  /* 0x0000000e09097208 */ /* 0x000fc80000000000 */
[----:B------:R-:W-:-:S07]  /*24c0*/  F2FP.BF16.F32.PACK_AB R9, RZ, R9 ;  /* 0x00000009ff09723e */ /* 0x000fce00000010ff */
.L_x_2715:
[----:B------:R-:W-:Y:S05]  /*24d0*/  BSYNC.RECONVERGENT B1 ;  /* 0x0000000000017941 */ /* 0x000fea0003800200 */
.L_x_2714:
        /* <DEDUP_REMOVED lines=33> */
.L_x_2732:
[----:B------:R-:W-:Y:S01]  /*26f0*/  FSETP.GEU.FTZ.AND P0, PT, R10, -R14, PT ;  /* 0x8000000e0a00720b */ /* 0x000fe20003f1e000 */
[----:B------:R-:W-:-:S12]  /*2700*/  FADD.FTZ R0, R0, -1 ;  /* 0xbf80000000007421 */ /* 0x000fd80000010000 */
[----:B------:R-:W-:-:S07]  /*2710*/  @!P0 FADD.FTZ R0, R0, -1 ;  /* 0xbf80000000008421 */ /* 0x000fce0000010000 */
.L_x_2731:
[----:B------:R-:W-:Y:S05]  /*2720*/  BSYNC.RECONVERGENT B2 ;  /* 0x0000000000027941 */ /* 0x000fea0003800200 */
.L_x_2730:
[----:B------:R-:W-:Y:S01]  /*2730*/  FFMA.FTZ R11, -R14, R0, R11 ;  /* 0x000000000e0b7223 */ /* 0x000fe2000001010b */
[----:B------:R-:W-:Y:S06]  /*2740*/  BRA `(.L_x_2728) ;  /* 0x0000000000787947 */ /* 0x000fec0003800000 */
.L_x_2729:
        /* <DEDUP_REMOVED lines=14> */
.L_x_2735:
        /* <DEDUP_REMOVED lines=13> */
.L_x_2734:
[----:B------:R-:W-:Y:S05]  /*2900*/  BSYNC.RECONVERGENT B2 ;  /* 0x0000000000027941 */ /* 0x000fea0003800200 */
.L_x_2733:
[----:B------:R-:W-:-:S04]  /*2910*/  FMUL.FTZ R11, R11, 1.1920928955078125e-07 ;  /* 0x340000000b0b7820 */ /* 0x000fc80000410000 */
[----:B------:R-:W-:-:S07]  /*2920*/  FMUL.FTZ R11, R0, R11 ;  /* 0x0000000b000b7220 */ /* 0x000fce0000410000 */
.L_x_2728:
[----:B------:R-:W-:Y:S05]  /*2930*/  BSYNC.RECONVERGENT B0 ;  /* 0x0000000000007941 */ /* 0x000fea0003800200 */
.L_x_2727:
[C---:B------:R-:W-:Y:S02]  /*2940*/  FSETP.NAN.FTZ.AND P0, PT, |R11|.reuse, |R11|, PT ;  /* 0x4000000b0b00720b */ /* 0x040fe40003f18200 */
[----:B------:R-:W-:-:S04]  /*2950*/  LOP3.LUT R12, R11, 0x80000000, R12, 0xb8, !PT ;  /* 0x800000000b0c7812 */ /* 0x000fc800078eb80c */
[----:B------:R-:W-:-:S04]  /*2960*/  FSEL R0, R11, R12, P0 ;  /* 0x0000000c0b007208 */ /* 0x000fc80000000000 */
[----:B------:R-:W-:-:S07]  /*2970*/  F2FP.BF16.F32.PACK_AB R0, RZ, R0 ;  /* 0x00000000ff00723e */ /* 0x000fce00000010ff */
.L_x_2726:
[----:B------:R-:W-:Y:S05]  /*2980*/  BSYNC.RECONVERGENT B1 ;  /* 0x0000000000017941 */ /* 0x000fea0003800200 */
.L_x_2725:
        /* <DEDUP_REMOVED lines=16> */
.L_x_2738:
[----:B------:R-:W-:-:S13]  /*2a90*/  ISETP.GE.U32.AND P0, PT, R18, R17, PT ;  /* 0x000000111200720c */ /* 0x000fda0003f06070 */
[----:B------:R-:W-:Y:S05]  /*2aa0*/  @P0 BRA `(.L_x_2740) ;  /* 0x0000000000300947 */ /* 0x000fea0003800000 */
[----:B-1----:R-:W1:Y:S01]  /*2ab0*/  LDC.64 R2, c[0x0][0x388] ;  /* 0x0000e200ff027b82 */ /* 0x002e620000000a00 */
[----:B------:R-:W-:Y:S02]  /*2ac0*/  IMAD.IADD R11, R16, 0x1, R18 ;  /* 0x00000001100b7824 */ /* 0x000fe400078e0212 */
[----:B------:R-:W-:Y:S02]  /*2ad0*/  VIADD R18, R18, 0x80 ;  /* 0x0000008012127836 */ /* 0x000fe40000000000 */
[----:B-1----:R-:W-:-:S05]  /*2ae0*/  IMAD.WIDE.U32 R2, R11, 0x2, R2 ;  /* 0x000000020b027825 */ /* 0x002fca00078e0002 */
[----:B------:R2:W-:Y:S02]  /*2af0*/  STG.E.U16 desc[UR4][R2.64], R5 ;  /* 0x0000000502007986 */ /* 0x0005e4000c101504 */
.L_x_2739:
[----:B------:R-:W-:-:S13]  /*2b00*/  ISETP.GE.U32.AND P0, PT, R18, R17, PT ;  /* 0x000000111200720c */ /* 0x000fda0003f06070 */
[----:B------:R-:W-:Y:S05]  /*2b10*/  @P0 BRA `(.L_x_2741) ;  /* 0x0000000000300947 */ /* 0x000fea0003800000 */
[----:B-12---:R-:W1:Y:S01]  /*2b20*/  LDC.64 R2, c[0x0][0x388] ;  /* 0x0000e200ff027b82 */ /* 0x006e620000000a00 */
[----:B------:R-:W-:Y:S01]  /*2b30*/  IMAD.IADD R5, R16, 0x1, R18 ;  /* 0x0000000110057824 */ /* 0x000fe200078e0212 */
[----:B------:R-:W-:-:S03]  /*2b40*/  IADD3 R18, PT, PT, R18, 0x80, RZ ;  /* 0x0000008012127810 */ /* 0x000fc60007ffe0ff */
[----:B-1----:R-:W-:-:S05]  /*2b50*/  IMAD.WIDE.U32 R2, R5, 0x2, R2 ;  /* 0x0000000205027825 */ /* 0x002fca00078e0002 */
[----:B------:R2:W-:Y:S02]  /*2b60*/  STG.E.U16 desc[UR4][R2.64], R6 ;  /* 0x0000000602007986 */ /* 0x0005e4000c101504 */
.L_x_2740:
[----:B------:R-:W-:-:S13]  /*2b70*/  ISETP.GE.U32.AND P0, PT, R18, R17, PT ;  /* 0x000000111200720c */ /* 0x000fda0003f06070 */
[----:B------:R-:W-:Y:S05]  /*2b80*/  @P0 BRA `(.L_x_2742) ;  /* 0x0000000000340947 */ /* 0x000fea0003800000 */
[----:B-12---:R-:W1:Y:S01]  /*2b90*/  LDC.64 R2, c[0x0][0x388] ;  /* 0x0000e200ff027b82 */ /* 0x006e620000000a00 */
[----:B------:R-:W-:Y:S02]  /*2ba0*/  IMAD.IADD R5, R16, 0x1, R18 ;  /* 0x0000000110057824 */ /* 0x000fe400078e0212 */
[----:B------:R-:W-:Y:S02]  /*2bb0*/  VIADD R18, R18, 0x80 ;  /* 0x0000008012127836 */ /* 0x000fe40000000000 */
[----:B-1----:R-:W-:-:S05]  /*2bc0*/  IMAD.WIDE.U32 R2, R5, 0x2, R2 ;  /* 0x0000000205027825 */ /* 0x002fca00078e0002 */
[----:B------:R3:W-:Y:S02]  /*2bd0*/  STG.E.U16 desc[UR4][R2.64], R7 ;  /* 0x0000000702007986 */ /* 0x0007e4000c101504 */
.L_x_2741:
        /* <DEDUP_REMOVED lines=8> */
.L_x_2742:
[----:B------:R-:W-:Y:S05]  /*2c60*/  BSYNC.RELIABLE B1 ;  /* 0x0000000000017941 */ /* 0x000fea0003800100 */
.L_x_2737:
[----:B------:R-:W-:-:S13]  /*2c70*/  ISETP.GE.U32.AND P0, PT, R18, R17, PT ;  /* 0x000000111200720c */ /* 0x000fda0003f06070 */
[----:B-123--:R-:W1:Y:S01]  /*2c80*/  @!P0 LDC.64 R2, c[0x0][0x388] ;  /* 0x0000e200ff028b82 */ /* 0x00ee620000000a00 */
[----:B------:R-:W-:Y:S01]  /*2c90*/  @!P0 IMAD.IADD R5, R16, 0x1, R18 ;  /* 0x0000000110058824 */ /* 0x000fe200078e0212 */
[----:B------:R-:W-:-:S03]  /*2ca0*/  @!P0 IADD3 R18, PT, PT, R18, 0x80, RZ ;  /* 0x0000008012128810 */ /* 0x000fc60007ffe0ff */
[----:B-1----:R-:W-:-:S05]  /*2cb0*/  @!P0 IMAD.WIDE.U32 R2, R5, 0x2, R2 ;  /* 0x0000000205028825 */ /* 0x002fca00078e0002 */
[----:B------:R4:W-:Y:S02]  /*2cc0*/  @!P0 STG.E.U16 desc[UR4][R2.64], R9 ;  /* 0x0000000902008986 */ /* 0x0009e4000c101504 */
.L_x_2743:
[----:B------:R-:W-:Y:S05]  /*2cd0*/  BSYNC.RECONVERGENT B0 ;  /* 0x0000000000007941 */ /* 0x000fea0003800200 */
.L_x_2736:
        /* <DEDUP_REMOVED lines=8> */
.L_x_2648:
[----:B------:R-:W0:Y:S01]  /*2d60*/  S2R R2, SR_TID.X ;  /* 0x0000000000027919 */ /* 0x000e220000002100 */
[----:B------:R-:W1:Y:S02]  /*2d70*/  LDC.64 R4, c[0x0][0x390] ;  /* 0x0000e400ff047b82 */ /* 0x000e640000000a00 */
[----:B-1----:R-:W-:-:S04]  /*2d80*/  IMAD.WIDE.U32 R4, R16, 0x2, R4 ;  /* 0x0000000210047825 */ /* 0x002fc800078e0004 */
[----:B0-----:R-:W-:-:S06]  /*2d90*/  IMAD.WIDE.U32 R4, R2, 0x10, R4 ;  /* 0x0000001002047825 */ /* 0x001fcc00078e0004 */
[----:B------:R-:W3:Y:S01]  /*2da0*/  LDG.E.128 R4, desc[UR4][R4.64] ;  /* 0x0000000404047981 */ /* 0x000ee2000c1e1d00 */
        /* <DEDUP_REMOVED lines=37> */
.L_x_2748:
[----:B------:R-:W-:Y:S05]  /*3000*/  BSYNC.RECONVERGENT B1 ;  /* 0x0000000000017941 */ /* 0x000fea0003800200 */
.L_x_2747:
[----:B------:R-:W-:Y:S01]  /*3010*/  FFMA.FTZ R20, -R9, R15, R20 ;  /* 0x0000000f09147223 */ /* 0x000fe20000010114 */
[----:B------:R-:W-:Y:S06]  /*3020*/  BRA `(.L_x_2745) ;  /* 0x0000000000687947 */ /* 0x000fec0003800000 */
.L_x_2746:
        /* <DEDUP_REMOVED lines=10> */
.L_x_2751:
        /* <DEDUP_REMOVED lines=13> */
.L_x_2750:
[----:B------:R-:W-:Y:S05]  /*31a0*/  BSYNC.RECONVERGENT B1 ;  /* 0x0000000000017941 */ /* 0x000fea0003800200 */
.L_x_2749:
[----:B------:R-:W-:-:S04]  /*31b0*/  FMUL.FTZ R20, R20, 1.1920928955078125e-07 ;  /* 0x3400000014147820 */ /* 0x000fc80000410000 */
[----:B------:R-:W-:-:S07]  /*31c0*/  FMUL.FTZ R20, R15, R20 ;  /* 0x000000140f147220 */ /* 0x000fce0000410000 */
.L_x_2745:
[----:B------:R-:W-:Y:S05]  /*31d0*/  BSYNC.RECONVERGENT B0 ;  /* 0x0000000000007941 */ /* 0x000fea0003800200 */
.L_x_2744:
        /* <DEDUP_REMOVED lines=27> */
.L_x_2757:
[----:B------:R-:W-:Y:S01]  /*3390*/  FSETP.GEU.FTZ.AND P0, PT, R22, -R9, PT ;  /* 0x800000091600720b */ /* 0x000fe20003f1e000 */
[----:B------:R-:W-:-:S12]  /*33a0*/  FADD.FTZ R14, R14, -1 ;  /* 0xbf8000000e0e7421 */ /* 0x000fd80000010000 */
[----:B------:R-:W-:-:S07]  /*33b0*/  @!P0 FADD.FTZ R14, R14, -1 ;  /* 0xbf8000000e0e8421 */ /* 0x000fce0000010000 */
.L_x_2756:
[----:B------:R-:W-:Y:S05]  /*33c0*/  BSYNC.RECONVERGENT B1 ;  /* 0x0000000000017941 */ /* 0x000fea0003800200 */
.L_x_2755:
[----:B------:R-:W-:Y:S01]  /*33d0*/  FFMA.FTZ R20, -R9, R14, R20 ;  /* 0x0000000e09147223 */ /* 0x000fe20000010114 */
[----:B------:R-:W-:Y:S06]  /*33e0*/  BRA `(.L_x_2753) ;  /* 0x0000000000687947 */ /* 0x000fec0003800000 */
.L_x_2754:
        /* <DEDUP_REMOVED lines=10> */
.L_x_2760:
        /* <DEDUP_REMOVED lines=13> */
.L_x_2759:
[----:B------:R-:W-:Y:S05]  /*3560*/  BSYNC.RECONVERGENT B1 ;  /* 0x0000000000017941 */ /* 0x000fea0003800200 */
.L_x_2758:
[----:B------:R-:W-:-:S04]  /*3570*/  FMUL.FTZ R15, R20, 1.1920928955078125e-07 ;  /* 0x34000000140f7820 */ /* 0x000fc80000410000 */
[----:B------:R-:W-:-:S07]  /*3580*/  FMUL.FTZ R20, R14, R15 ;  /* 0x0000000f0e147220 */ /* 0x000fce0000410000 */
.L_x_2753:
[----:B------:R-:W-:Y:S05]  /*3590*/  BSYNC.RECONVERGENT B0 ;  /* 0x0000000000007941 */ /* 0x000fea0003800200 */
.L_x_2752:
        /* <DEDUP_REMOVED lines=28> */
.L_x_2766:
[----:B------:R-:W-:Y:S01]  /*3760*/  FSETP.GEU.FTZ.AND P0, PT, R18, -R9, PT ;  /* 0x800000091200720b */ /* 0x000fe20003f1e000 */
[----:B------:R-:W-:-:S12]  /*3770*/  FADD.FTZ R17, R17, -1 ;  /* 0xbf80000011117421 */ /* 0x000fd80000010000 */
[----:B------:R-:W-:-:S07]  /*3780*/  @!P0 FADD.FTZ R17, R17, -1 ;  /* 0xbf80000011118421 */ /* 0x000fce0000010000 */
.L_x_2765:
[----:B------:R-:W-:Y:S05]  /*3790*/  BSYNC.RECONVERGENT B1 ;  /* 0x0000000000017941 */ /* 0x000fea0003800200 */
.L_x_2764:
[----:B------:R-:W-:Y:S01]  /*37a0*/  FFMA.FTZ R20, -R9, R17, R20 ;  /* 0x0000001109147223 */ /* 0x000fe20000010114 */
[----:B------:R-:W-:Y:S06]  /*37b0*/  BRA `(.L_x_2762) ;  /* 0x0000000000687947 */ /* 0x000fec0003800000 */
.L_x_2763:
        /* <DEDUP_REMOVED lines=10> */
.L_x_2769:
        /* <DEDUP_REMOVED lines=13> */
.L_x_2768:
[----:B------:R-:W-:Y:S05]  /*3930*/  BSYNC.RECONVERGENT B1 ;  /* 0x0000000000017941 */ /* 0x000fea0003800200 */
.L_x_2767:
[----:B------:R-:W-:-:S04]  /*3940*/  FMUL.FTZ R20, R20, 1.1920928955078125e-07 ;  /* 0x3400000014147820 */ /* 0x000fc80000410000 */
[----:B------:R-:W-:-:S07]  /*3950*/  FMUL.FTZ R20, R17, R20 ;  /* 0x0000001411147220 */ /* 0x000fce0000410000 */
.L_x_2762:
[----:B------:R-:W-:Y:S05]  /*3960*/  BSYNC.RECONVERGENT B0 ;  /* 0x0000000000007941 */ /* 0x000fea0003800200 */
.L_x_2761:
        /* <DEDUP_REMOVED lines=27> */
.L_x_2775:
[----:B------:R-:W-:Y:S01]  /*3b20*/  FSETP.GEU.FTZ.AND P0, PT, R20, -R9, PT ;  /* 0x800000091400720b */ /* 0x000fe20003f1e000 */
[----:B------:R-:W-:-:S12]  /*3b30*/  FADD.FTZ R15, R15, -1 ;  /* 0xbf8000000f0f7421 */ /* 0x000fd80000010000 */
[----:B------:R-:W-:-:S07]  /*3b40*/  @!P0 FADD.FTZ R15, R15, -1 ;  /* 0xbf8000000f0f8421 */ /* 0x000fce0000010000 */
.L_x_2774:
[----:B------:R-:W-:Y:S05]  /*3b50*/  BSYNC.RECONVERGENT B1 ;  /* 0x0000000000017941 */ /* 0x000fea0003800200 */
.L_x_2773:
[----:B------:R-:W-:Y:S01]  /*3b60*/  FFMA.FTZ R22, -R9, R15, R22 ;  /* 0x0000000f09167223 */ /* 0x000fe20000010116 */
[----:B------:R-:W-:Y:S06]  /*3b70*/  BRA `(.L_x_2771) ;  /* 0x0000000000687947 */ /* 0x000fec0003800000 */
.L_x_2772:
        /* <DEDUP_REMOVED lines=10> */
.L_x_2778:
        /* <DEDUP_REMOVED lines=13> */
.L_x_2777:
[----:B------:R-:W-:Y:S05]  /*3cf0*/  BSYNC.RECONVERGENT B1 ;  /* 0x0000000000017941 */ /* 0x000fea0003800200 */
.L_x_2776:
[----:B------:R-:W-:-:S04]  /*3d00*/  FMUL.FTZ R22, R22, 1.1920928955078125e-07 ;  /* 0x3400000016167820 */ /* 0x000fc80000410000 */
[----:B------:R-:W-:-:S07]  /*3d10*/  FMUL.FTZ R22, R15, R22 ;  /* 0x000000160f167220 */ /* 0x000fce0000410000 */
.L_x_2771:
[----:B------:R-:W-:Y:S05]  /*3d20*/  BSYNC.RECONVERGENT B0 ;  /* 0x0000000000007941 */ /* 0x000fea0003800200 */
.L_x_2770:
[----:B------:R-:W-:Y:S01]  /*3d30*/  IMAD.U32 R20, R6, 0x10000, RZ ;  /* 0x0001000006147824 */ /* 0x000fe200078e00ff */
        /* <DEDUP_REMOVED lines=27> */
.L_x_2784:
[----:B------:R-:W-:Y:S01]  /*3ef0*/  FSETP.GEU.FTZ.AND P0, PT, R18, -R9, PT ;  /* 0x800000091200720b */ /* 0x000fe20003f1e000 */
[----:B------:R-:W-:-:S12]  /*3f00*/  FADD.FTZ R17, R17, -1 ;  /* 0xbf80000011117421 */ /* 0x000fd80000010000 */
[----:B------:R-:W-:-:S07]  /*3f10*/  @!P0 FADD.FTZ R17, R17, -1 ;  /* 0xbf80000011118421 */ /* 0x000fce0000010000 */
.L_x_2783:
[----:B------:R-:W-:Y:S05]  /*3f20*/  BSYNC.RECONVERGENT B1 ;  /* 0x0000000000017941 */ /* 0x000fea0003800200 */
.L_x_2782:
[----:B------:R-:W-:Y:S01]  /*3f30*/  FFMA.FTZ R22, -R9, R17, R22 ;  /* 0x0000001109167223 */ /* 0x000fe20000010116 */
[----:B------:R-:W-:Y:S06]  /*3f40*/  BRA `(.L_x_2780) ;  /* 0x0000000000687947 */ /* 0x000fec0003800000 */
.L_x_2781:
        /* <DEDUP_REMOVED lines=10> */
.L_x_2787:
        /* <DEDUP_REMOVED lines=13> */
.L_x_2786:
[----:B------:R-:W-:Y:S05]  /*40c0*/  BSYNC.RECONVERGENT B1 ;  /* 0x0000000000017941 */ /* 0x000fea0003800200 */
.L_x_2785:
[----:B------:R-:W-:-:S04]  /*40d0*/  FMUL.FTZ R22, R22, 1.1920928955078125e-07 ;  /* 0x3400000016167820 */ /* 0x000fc80000410000 */
[----:B------:R-:W-:-:S07]  /*40e0*/  FMUL.FTZ R22, R17, R22 ;  /* 0x0000001611167220 */ /* 0x000fce0000410000 */
.L_x_2780:
[----:B------:R-:W-:Y:S05]  /*40f0*/  BSYNC.RECONVERGENT B0 ;  /* 0x0000000000007941 */ /* 0x000fea0003800200 */
.L_x_2779:
        /* <DEDUP_REMOVED lines=27> */
.L_x_2793:
[----:B------:R-:W-:Y:S01]  /*42b0*/  FSETP.GEU.FTZ.AND P0, PT, R20, -R9, PT ;  /* 0x800000091400720b */ /* 0x000fe20003f1e000 */
[----:B------:R-:W-:-:S12]  /*42c0*/  FADD.FTZ R17, R17, -1 ;  /* 0xbf80000011117421 */ /* 0x000fd80000010000 */
[----:B------:R-:W-:-:S07]  /*42d0*/  @!P0 FADD.FTZ R17, R17, -1 ;  /* 0xbf80000011118421 */ /* 0x000fce0000010000 */
.L_x_2792:
[----:B------:R-:W-:Y:S05]  /*42e0*/  BSYNC.RECONVERGENT B1 ;  /* 0x0000000000017941 */ /* 0x000fea0003800200 */
.L_x_2791:
[----:B------:R-:W-:Y:S01]  /*42f0*/  FFMA.FTZ R22, -R9, R17, R22 ;  /* 0x0000001109167223 */ /* 0x000fe20000010116 */
[----:B------:R-:W-:Y:S06]  /*4300*/  BRA `(.L_x_2789) ;  /* 0x0000000000687947 */ /* 0x000fec0003800000 */
.L_x_2790:
        /* <DEDUP_REMOVED lines=10> */
.L_x_2796:
        /* <DEDUP_REMOVED lines=13> */
.L_x_2795:
[----:B------:R-:W-:Y:S05]  /*4480*/  BSYNC.RECONVERGENT B1 ;  /* 0x0000000000017941 */ /* 0x000fea0003800200 */
.L_x_2794:
[----:B------:R-:W-:-:S04]  /*4490*/  FMUL.FTZ R22, R22, 1.1920928955078125e-07 ;  /* 0x3400000016167820 */ /* 0x000fc80000410000 */
[----:B------:R-:W-:-:S07]  /*44a0*/  FMUL.FTZ R22, R17, R22 ;  /* 0x0000001611167220 */ /* 0x000fce0000410000 */
.L_x_2789:
[----:B------:R-:W-:Y:S05]  /*44b0*/  BSYNC.RECONVERGENT B0 ;  /* 0x0000000000007941 */ /* 0x000fea0003800200 */
.L_x_2788:
        /* <DEDUP_REMOVED lines=28> */
.L_x_2802:
[----:B------:R-:W-:Y:S01]  /*4680*/  FSETP.GEU.FTZ.AND P0, PT, R24, -R9, PT ;  /* 0x800000091800720b */ /* 0x000fe20003f1e000 */
[----:B------:R-:W-:-:S12]  /*4690*/  FADD.FTZ R18, R18, -1 ;  /* 0xbf80000012127421 */ /* 0x000fd80000010000 */
[----:B------:R-:W-:-:S07]  /*46a0*/  @!P0 FADD.FTZ R18, R18, -1 ;  /* 0xbf80000012128421 */ /* 0x000fce0000010000 */
.L_x_2801:
[----:B------:R-:W-:Y:S05]  /*46b0*/  BSYNC.RECONVERGENT B1 ;  /* 0x0000000000017941 */ /* 0x000fea0003800200 */
.L_x_2800:
[----:B------:R-:W-:Y:S01]  /*46c0*/  FFMA.FTZ R22, -R9, R18, R22 ;  /* 0x0000001209167223 */ /* 0x000fe20000010116 */
[----:B------:R-:W-:Y:S06]  /*46d0*/  BRA `(.L_x_2798) ;  /* 0x0000000000687947 */ /* 0x000fec0003800000 */
.L_x_2799:
        /* <DEDUP_REMOVED lines=10> */
.L_x_2805:
        /* <DEDUP_REMOVED lines=13> */
.L_x_2804:
[----:B------:R-:W-:Y:S05]  /*4850*/  BSYNC.RECONVERGENT B1 ;  /* 0x0000000000017941 */ /* 0x000fea0003800200 */
.L_x_2803:
[----:B------:R-:W-:-:S04]  /*4860*/  FMUL.FTZ R19, R22, 1.1920928955078125e-07 ;  /* 0x3400000016137820 */ /* 0x000fc80000410000 */
[----:B------:R-:W-:-:S07]  /*4870*/  FMUL.FTZ R22, R18, R19 ;  /* 0x0000001312167220 */ /* 0x000fce0000410000 */
.L_x_2798:
[----:B------:R-:W-:Y:S05]  /*4880*/  BSYNC.RECONVERGENT B0 ;  /* 0x0000000000007941 */ /* 0x000fea0003800200 */
.L_x_2797:
        /* <DEDUP_REMOVED lines=27> */
.L_x_2811:
[----:B------:R-:W-:Y:S01]  /*4a40*/  FSETP.GEU.FTZ.AND P0, PT, R10, -R9, PT ;  /* 0x800000090a00720b */ /* 0x000fe20003f1e000 */
[----:B------:R-:W-:-:S12]  /*4a50*/  FADD.FTZ R0, R0, -1 ;  /* 0xbf80000000007421 */ /* 0x000fd80000010000 */
[----:B------:R-:W-:-:S07]  /*4a60*/  @!P0 FADD.FTZ R0, R0, -1 ;  /* 0xbf80000000008421 */ /* 0x000fce0000010000 */
.L_x_2810:
[----:B------:R-:W-:Y:S05]  /*4a70*/  BSYNC.RECONVERGENT B1 ;  /* 0x0000000000017941 */ /* 0x000fea0003800200 */
.L_x_2809:
[----:B------:R-:W-:Y:S01]  /*4a80*/  FFMA.FTZ R20, -R9, R0, R20 ;  /* 0x0000000009147223 */ /* 0x000fe20000010114 */
[----:B------:R-:W-:Y:S06]  /*4a90*/  BRA `(.L_x_2807) ;  /* 0x0000000000687947 */ /* 0x000fec0003800000 */
.L_x_2808:
        /* <DEDUP_REMOVED lines=10> */
.L_x_2814:
        /* <DEDUP_REMOVED lines=13> */
.L_x_2813:
[----:B------:R-:W-:Y:S05]  /*4c10*/  BSYNC.RECONVERGENT B1 ;  /* 0x0000000000017941 */ /* 0x000fea0003800200 */
.L_x_2812:
[----:B------:R-:W-:-:S04]  /*4c20*/  FMUL.FTZ R3, R20, 1.1920928955078125e-07 ;  /* 0x3400000014037820 */ /* 0x000fc80000410000 */
[----:B------:R-:W-:-:S07]  /*4c30*/  FMUL.FTZ R20, R12, R3 ;  /* 0x000000030c147220 */ /* 0x000fce0000410000 */
.L_x_2807:
[----:B------:R-:W-:Y:S05]  /*4c40*/  BSYNC.RECONVERGENT B0 ;  /* 0x0000000000007941 */ /* 0x000fea0003800200 */
.L_x_2806:
[----:B------:R-:W0:Y:S01]  /*4c50*/  LDC.64 R8, c[0x0][0x388] ;  /* 0x0000e200ff087b82 */ /* 0x000e220000000a00 */
[C---:B------:R-:W-:Y:S02]  /*4c60*/  FSETP.NAN.FTZ.AND P0, PT, |R20|.reuse, |R20|, PT ;  /* 0x400000141400720b */ /* 0x040fe40003f18200 */
[C---:B------:R-:W-:Y:S02]  /*4c70*/  LOP3.LUT R3, R20.reuse, 0x80000000, R18, 0xb8, !PT ;  /* 0x8000000014037812 */ /* 0x040fe400078eb812 */
[----:B------:R-:W-:Y:S02]  /*4c80*/  F2FP.BF16.F32.PACK_AB R10, R7, R6 ;  /* 0x00000006070a723e */ /* 0x000fe400000010ff */
[----:B------:R-:W-:-:S04]  /*4c90*/  FSEL R20, R20, R3, P0 ;  /* 0x0000000314147208 */ /* 0x000fc80000000000 */
[----:B------:R-:W-:Y:S01]  /*4ca0*/  F2FP.BF16.F32.PACK_AB R11, R20, R17 ;  /* 0x00000011140b723e */ /* 0x000fe200000010ff */
[----:B0-----:R-:W-:-:S04]  /*4cb0*/  IMAD.WIDE.U32 R8, R16, 0x2, R8 ;  /* 0x0000000210087825 */ /* 0x001fc800078e0008 */
[----:B------:R-:W-:Y:S01]  /*4cc0*/  IMAD.WIDE.U32 R2, R2, 0x10, R8 ;  /* 0x0000001002027825 */ /* 0x000fe200078e0008 */
[----:B------:R-:W-:Y:S02]  /*4cd0*/  F2FP.BF16.F32.PACK_AB R9, R15, R14 ;  /* 0x0000000e0f09723e */ /* 0x000fe400000010ff */
[----:B------:R-:W-:-:S05]  /*4ce0*/  F2FP.BF16.F32.PACK_AB R8, R5, R4 ;  /* 0x000000040508723e */ /* 0x000fca00000010ff */
[----:B------:R-:W-:Y:S01]  /*4cf0*/  STG.E.128 desc[UR4][R2.64], R8 ;  /* 0x0000000802007986 */ /* 0x000fe2000c101d04 */
[----:B------:R-:W-:Y:S05]  /*4d00*/  EXIT ;  /* 0x000000000000794d */ /* 0x000fea0003800000 */
.L_x_2815:
        /* <DEDUP_REMOVED lines=15> */
.L_x_54791:


//--------------------- .text._ZN2at6native18elementwise_kernelILi128ELi4EZNS0_15gpu_kernel_implINS0_13AUnaryFunctorIN3c108BFloat16ES5_S5_ZZZNS0_16fmod_kernel_cudaERNS_18TensorIteratorBaseEENKUlvE0_clEvENKUlvE2_clEvEUlS5_S5_E_EEEEvS7_RKT_EUliE_EEviT1_ --------------------------
	.section	.text._ZN2at6native18elementwise_kernelILi128ELi4EZNS0_15gpu_kernel_implINS0_13AUnaryFunctorIN3c108BFloat16ES5_S5_ZZZNS0_16fmod_kernel_cudaERNS_18TensorIteratorBaseEENKUlvE0_clEvENKUlvE2_clEvEUlS5_S5_E_EEEEvS7_RKT_EUliE_EEviT1_,"ax",@progbits
	.align	128
        .global         _ZN2at6native18elementwise_kernelILi128ELi4EZNS0_15gpu_kernel_implINS0_13AUnaryFunctorIN3c108BFloat16ES5_S5_ZZZNS0_16fmod_kernel_cudaERNS_18TensorIteratorBaseEENKUlvE0_clEvENKUlvE2_clEvEUlS5_S5_E_EEEEvS7_RKT_EUliE_EEviT1_
        .type           _ZN2at6native18elementwise_kernelILi128ELi4EZNS0_15gpu_kernel_implINS0_13AUnaryFunctorIN3c108BFloat16ES5_S5_ZZZNS0_16fmod_kernel_cudaERNS_18TensorIteratorBaseEENKUlvE0_clEvENKUlvE2_clEvEUlS5_S5_E_EEEEvS7_RKT_EUliE_EEviT1_,@function
        .size           _ZN2at6native18elementwise_kernelILi128ELi4EZNS0_15gpu_kernel_implINS0_13AUnaryFunctorIN3c108BFloat16ES5_S5_ZZZNS0_16fmod_kernel_cudaERNS_18TensorIteratorBaseEENKUlvE0_clEvENKUlvE2_clEvEUlS5_S5_E_EEEEvS7_RKT_EUliE_EEviT1_,(.L_x_54792 - _ZN2at6native18elementwise_kernelILi128ELi4EZNS0_15gpu_kernel_implINS0_13AUnaryFunctorIN3c108BFloat16ES5_S5_ZZZNS0_16fmod_kernel_cudaERNS_18TensorIteratorBaseEENKUlvE0_clEvENKUlvE2_clEvEUlS5_S5_E_EEEEvS7_RKT_EUliE_EEviT1_)
        .other          _ZN2at6native18elementwise_kernelILi128ELi4EZNS0_15gpu_kernel_implINS0_13AUnaryFunctorIN3c108BFloat16ES5_S5_ZZZNS0_16fmod_kernel_cudaERNS_18TensorIteratorBaseEENKUlvE0_clEvENKUlvE2_clEvEUlS5_S5_E_EEEEvS7_RKT_EUliE_EEviT1_,@"STO_CUDA_ENTRY STV_DEFAULT"
_ZN2at6native18elementwise_kernelILi128ELi4EZNS0_15gpu_kernel_implINS0_13AUnaryFunctorIN3c108BFloat16ES5_S5_ZZZNS0_16fmod_kernel_cudaERNS_18TensorIteratorBaseEENKUlvE0_clEvENKUlvE2_clEvEUlS5_S5_E_EEEEvS7_RKT_EUliE_EEviT1_:
.text._ZN2at6native18elementwise_kernelILi128ELi4EZNS0_15gpu_kernel_implINS0_13AUnaryFunctorIN3c108BFloat16ES5_S5_ZZZNS0_16fmod_kernel_cudaERNS_18TensorIteratorBaseEENKUlvE0_clEvENKUlvE2_clEvEUlS5_S5_E_EEEEvS7_RKT_EUliE_EEviT1_:
        /* <DEDUP_REMOVED lines=320> */
.L_x_2818:
        /* <DEDUP_REMOVED lines=18> */
.L_x_2822:
[----:B------:R-:W2:Y:S02]  /*1520*/  LDG.E.U8 R2, desc[UR36][R2.64] ;  /* 0x0000002402027981 */ /* 0x000ea4000c1e1100 */
[----:B--2---:R-:W-:-:S04]  /*1530*/  I2FP.F32.U32 R0, R2 ;  /* 0x0000000200007245 */ /* 0x004fc80000201000 */
[----:B------:R-:W-:Y:S01]  /*1540*/  F2FP.BF16.F32.PACK_AB R0, RZ, R0 ;  /* 0x00000000ff00723e */ /* 0x000fe200000010ff */
[----:B------:R-:W-:Y:S06]  /*1550*/  BRA `(.L_x_2824) ;  /* 0x0000000c00847947 */ /* 0x000fec0003800000 */
.L_x_2821:
        /* <DEDUP_REMOVED lines=10> */
.L_x_2826:
[----:B------:R-:W2:Y:S02]  /*1600*/  LDG.E R2, desc[UR36][R2.64] ;  /* 0x0000002402027981 */ /* 0x000ea4000c1e1900 */
[----:B--2---:R-:W-:-:S04]  /*1610*/  I2FP.F32.S32 R0, R2 ;  /* 0x0000000200007245 */ /* 0x004fc80000201400 */
[----:B------:R-:W-:Y:S01]  /*1620*/  F2FP.BF16.F32.PACK_AB R0, RZ, R0 ;  /* 0x00000000ff00723e */ /* 0x000fe200000010ff */
[----:B------:R-:W-:Y:S06]  /*1630*/  BRA `(.L_x_2824) ;  /* 0x0000000c004c7947 */ /* 0x000fec0003800000 */
.L_x_2825:
[----:B------:R-:W2:Y:S02]  /*1640*/  LDG.E.U16 R2, desc[UR36][R2.64] ;  /* 0x0000002402027981 */ /* 0x000ea4000c1e1500 */
[----:B--2---:R-:W0:Y:S02]  /*1650*/  I2F.S16 R0, R2 ;  /* 0x0000000200007306 */ /* 0x004e240000101400 */
[----:B0-----:R-:W-:Y:S01]  /*1660*/  F2FP.BF16.F32.PACK_AB R0, RZ, R0 ;  /* 0x00000000ff00723e */ /* 0x001fe200000010ff */
[----:B------:R-:W-:Y:S06]  /*1670*/  BRA `(.L_x_2824) ;  /* 0x0000000c003c7947 */ /* 0x000fec0003800000 */
.L_x_2820:
        /* <DEDUP_REMOVED lines=9> */
.L_x_2828:
[----:B------:R-:W2:Y:S02]  /*1710*/  LDG.E.U16 R0, desc[UR36][R2.64] ;  /* 0x0000002402007981 */ /* 0x000ea4000c1e1500 */
[----:B--2---:R-:W-:-:S05]  /*1720*/  HADD2.F32 R0, -RZ, R0.H0_H0 ;  /* 0x20000000ff007230 */ /* 0x004fca0000004100 */
[----:B------:R-:W-:Y:S01]  /*1730*/  F2FP.BF16.F32.PACK_AB R0, RZ, R0 ;  /* 0x00000000ff00723e */ /* 0x000fe200000010ff */
[----:B------:R-:W-:Y:S06]  /*1740*/  BRA `(.L_x_2824) ;  /* 0x0000000c00087947 */ /* 0x000fec0003800000 */
.L_x_2827:
        /* <DEDUP_REMOVED lines=9> */
.L_x_2830:
[----:B------:R-:W2:Y:S02]  /*17e0*/  LDG.E.U16 R2, desc[UR36][R2.64] ;  /* 0x0000002402027981 */ /* 0x000ea4000c1e1500 */
[----:B--2---:R-:W-:-:S05]  /*17f0*/  HADD2.F32 R0, -RZ, R2.H0_H0 ;  /* 0x20000002ff007230 */ /* 0x004fca0000004100 */
[----:B------:R-:W-:Y:S01]  /*1800*/  F2FP.BF16.F32.PACK_AB R0, RZ, R0 ;  /* 0x00000000ff00723e */ /* 0x000fe200000010ff */
[----:B------:R-:W-:Y:S06]  /*1810*/  BRA `(.L_x_2824) ;  /* 0x0000000800d47947 */ /* 0x000fec0003800000 */
.L_x_2829:
        /* <DEDUP_REMOVED lines=8> */
.L_x_2819:
        /* <DEDUP_REMOVED lines=13> */
.L_x_2833:
        /* <DEDUP_REMOVED lines=8> */
.L_x_2832:
        /* <DEDUP_REMOVED lines=27> */
.L_x_2835:
        /* <DEDUP_REMOVED lines=13> */
.L_x_2834:
[----:B------:R0:W5:Y:S01]  /*1c70*/  LDG.E.U16 R0, desc[UR36][R2.64] ;  /* 0x0000002402007981 */ /* 0x000162000c1e1500 */
[----:B------:R-:W-:Y:S05]  /*1c80*/  BRA `(.L_x_2824) ;  /* 0x0000000400b87947 */ /* 0x000fea0003800000 */
.L_x_2831:
        /* <DEDUP_REMOVED lines=12> */
.L_x_2838:
        /* <DEDUP_REMOVED lines=21> */
.L_x_2842:
[----:B------:R-:W-:Y:S05]  /*1ea0*/  BSYNC.RECONVERGENT B1 ;  /* 0x0000000000017941 */ /* 0x000fea0003800200 */
.L_x_2841:
[----:B------:R-:W-:Y:S01]  /*1eb0*/  IMAD.SHL.U32 R0, R0, 0x100000, RZ ;  /* 0x0010000000007824 */ /* 0x000fe200078e00ff */
[----:B------:R-:W-:-:S04]  /*1ec0*/  LEA R2, R2, 0x3b800000, 0x17 ;  /* 0x3b80000002027811 */ /* 0x000fc800078eb8ff */
[----:B------:R-:W-:-:S07]  /*1ed0*/  LOP3.LUT R0, R2, R0, R7, 0xfe, !PT ;  /* 0x0000000002007212 */ /* 0x000fce00078efe07 */
.L_x_2840:
[----:B------:R-:W-:Y:S05]  /*1ee0*/  BSYNC.RECONVERGENT B0 ;  /* 0x0000000000007941 */ /* 0x000fea0003800200 */
.L_x_2839:
[----:B------:R-:W-:Y:S01]  /*1ef0*/  F2FP.BF16.F32.PACK_AB R0, RZ, R0 ;  /* 0x00000000ff00723e */ /* 0x000fe200000010ff */
[----:B------:R-:W-:Y:S06]  /*1f00*/  BRA `(.L_x_2824) ;  /* 0x0000000400187947 */ /* 0x000fec0003800000 */
.L_x_2837:
        /* <DEDUP_REMOVED lines=21> */
.L_x_2846:
[----:B------:R-:W-:Y:S05]  /*2060*/  BSYNC.RECONVERGENT B1 ;  /* 0x0000000000017941 */ /* 0x000fea0003800200 */
.L_x_2845:
[----:B------:R-:W-:Y:S02]  /*2070*/  SHF.L.U32 R0, R0, 0x15, RZ ;  /* 0x0000001500007819 */ /* 0x000fe400000006ff */
[----:B------:R-:W-:-:S04]  /*2080*/  LEA R2, R2, 0x37800000, 0x17 ;  /* 0x3780000002027811 */ /* 0x000fc800078eb8ff */
[----:B------:R-:W-:-:S07]  /*2090*/  LOP3.LUT R0, R2, R0, R7, 0xfe, !PT ;  /* 0x0000000002007212 */ /* 0x000fce00078efe07 */
.L_x_2844:
[----:B------:R-:W-:Y:S05]  /*20a0*/  BSYNC.RECONVERGENT B0 ;  /* 0x0000000000007941 */ /* 0x000fea0003800200 */
.L_x_2843:
[----:B------:R-:W-:Y:S01]  /*20b0*/  F2FP.BF16.F32.PACK_AB R0, RZ, R0 ;  /* 0x00000000ff00723e */ /* 0x000fe200000010ff */
[----:B------:R-:W-:Y:S06]  /*20c0*/  BRA `(.L_x_2824) ;  /* 0x0000000000a87947 */ /* 0x000fec0003800000 */
.L_x_2836:
[----:B------:R-:W-:-:S09]  /*20d0*/  UISETP.NE.AND UP0, UPT, UR4, 0x1c, UPT ;  /* 0x0000001c0400788c */ /* 0x000fd2000bf05270 */
[----:B------:R-:W-:Y:S05]  /*20e0*/  BRA.U !UP0, `(.L_x_2847) ;  /* 0x0000000108947547 */ /* 0x000fea000b800000 */
[----:B------:R-:W-:-:S09]  /*20f0*/  UISETP.NE.AND UP0, UPT, UR4, 0x1d, UPT ;  /* 0x0000001d0400788c */ /* 0x000fd2000bf05270 */
[----:B------:R-:W-:Y:S05]  /*2100*/  BRA.U !UP0, `(.L_x_2848) ;  /* 0x00000001087c7547 */ /* 0x000fea000b800000 */
[----:B------:R-:W-:-:S09]  /*2110*/  UISETP.NE.AND UP0, UPT, UR4, 0x2c, UPT ;  /* 0x0000002c0400788c */ /* 0x000fd2000bf05270 */
[----:B------:R-:W-:Y:S05]  /*2120*/  BRA.U !UP0, `(.L_x_2849) ;  /* 0x0000000108487547 */ /* 0x000fea000b800000 */
.L_x_2823:
        /* <DEDUP_REMOVED lines=16> */
.L_x_2850:
[----:B------:R-:W-:Y:S01]  /*2230*/  PRMT R0, RZ, 0x7610, R0 ;  /* 0x00007610ff007816 */ /* 0x000fe20000000000 */
[----:B------:R-:W-:Y:S06]  /*2240*/  BRA `(.L_x_2824) ;  /* 0x0000000000487947 */ /* 0x000fec0003800000 */
.L_x_2849:
        /* <DEDUP_REMOVED lines=8> */
.L_x_2852:
[----:B------:R-:W-:Y:S05]  /*22d0*/  BSYNC.RECONVERGENT B0 ;  /* 0x0000000000007941 */ /* 0x000fea0003800200 */
.L_x_2851:
[----:B------:R-:W-:Y:S01]  /*22e0*/  F2FP.BF16.F32.PACK_AB R0, RZ, R0 ;  /* 0x00000000ff00723e */ /* 0x000fe200000010ff */
[----:B------:R-:W-:Y:S06]  /*22f0*/  BRA `(.L_x_2824) ;  /* 0x00000000001c7947 */ /* 0x000fec0003800000 */
.L_x_2848:
[----:B------:R-:W2:Y:S02]  /*2300*/  LDG.E.64 R2, desc[UR36][R2.64] ;  /* 0x0000002402027981 */ /* 0x000ea4000c1e1b00 */
[----:B--2---:R-:W0:Y:S02]  /*2310*/  I2F.U64 R0, R2 ;  /* 0x0000000200007312 */ /* 0x004e240000301000 */
[----:B0-----:R-:W-:Y:S01]  /*2320*/  F2FP.BF16.F32.PACK_AB R0, RZ, R0 ;  /* 0x00000000ff00723e */ /* 0x001fe200000010ff */
[----:B------:R-:W-:Y:S06]  /*2330*/  BRA `(.L_x_2824) ;  /* 0x00000000000c7947 */ /* 0x000fec0003800000 */
.L_x_2847:
[----:B------:R-:W2:Y:S02]  /*2340*/  LDG.E R2, desc[UR36][R2.64] ;  /* 0x0000002402027981 */ /* 0x000ea4000c1e1900 */
[----:B--2---:R-:W-:-:S04]  /*2350*/  I2FP.F32.U32 R0, R2 ;  /* 0x0000000200007245 */ /* 0x004fc80000201000 */
[----:B------:R-:W-:-:S07]  /*2360*/  F2FP.BF16.F32.PACK_AB R0, RZ, R0 ;  /* 0x00000000ff00723e */ /* 0x000fce00000010ff */
.L_x_2824:
[----:B-----5:R-:W-:Y:S01]  /*2370*/  IMAD.U32 R5, R0, 0x10000, RZ ;  /* 0x0001000000057824 */ /* 0x020fe200078e00ff */
[----:B------:R-:W-:Y:S01]  /*2380*/  BSSY.RECONVERGENT B0, `(.L_x_2853) ;  /* 0x0000040000007945 */ /* 0x000fe20003800200 */
[----:B------:R-:W-:-:S04]  /*2390*/  IMAD.U32 R0, R18, 0x10000, RZ ;  /* 0x0001000012007824 */ /* 0x000fc800078e00ff */
        /* <DEDUP_REMOVED lines=29> */
.L_x_2857:
[----:B------:R-:W-:Y:S05]  /*2570*/  BSYNC.RECONVERGENT B1 ;  /* 0x0000000000017941 */ /* 0x000fea0003800200 */
.L_x_2856:
[----:B------:R-:W-:Y:S01]  /*2580*/  FFMA.FTZ R3, -R6, R2, R3 ;  /* 0x0000000206037223 */ /* 0x000fe20000010103 */
[----:B------:R-:W-:Y:S06]  /*2590*/  BRA `(.L_x_2854) ;  /* 0x0000000000787947 */ /* 0x000fec0003800000 */
.L_x_2855:
        /* <DEDUP_REMOVED lines=14> */
.L_x_2860:
        /* <DEDUP_REMOVED lines=13> */
.L_x_2859:
[----:B------:R-:W-:Y:S05]  /*2750*/  BSYNC.RECONVERGENT B1 ;  /* 0x0000000000017941 */ /* 0x000fea0003800200 */
.L_x_2858:
[----:B------:R-:W-:-:S04]  /*2760*/  FMUL.FTZ R2, R3, 1.1920928955078125e-07 ;  /* 0x3400000003027820 */ /* 0x000fc80000410000 */
[----:B------:R-:W-:-:S07]  /*2770*/  FMUL.FTZ R3, R7, R2 ;  /* 0x0000000207037220 */ /* 0x000fce0000410000 */
.L_x_2854:
[----:B------:R-:W-:Y:S05]  /*2780*/  BSYNC.RECONVERGENT B0 ;  /* 0x0000000000007941 */ /* 0x000fea0003800200 */
.L_x_2853:
        /* <DEDUP_REMOVED lines=18> */
[----:B---3--:R-:W-:-:S04]  /*28b0*/  SHF.L.U32 R0, R5, 0x10, RZ ;  /* 0x0000001005007819 */ /* 0x008fc800000006ff */
[----:B------:R-:W1:Y:S02]  /*28c0*/  F2I.FTZ.TRUNC.NTZ R5, R0 ;  /* 0x0000000000057305 */ /* 0x000e64000021f100 */
[----:B-1----:R1:W-:Y:S01]  /*28d0*/  STG.E.U8 desc[UR36][R2.64], R5 ;  /* 0x0000000502007986 */ /* 0x0023e2000c101124 */
[----:B------:R-:W-:Y:S05]  /*28e0*/  BRA `(.L_x_2866) ;  /* 0x0000000c00807947 */ /* 0x000fea0003800000 */
.L_x_2864:
[----:B---3--:R-:W-:-:S06]  /*28f0*/  IMAD.U32 R5, R5, 0x10000, RZ ;  /* 0x0001000005057824 */ /* 0x008fcc00078e00ff */
[----:B------:R-:W1:Y:S02]  /*2900*/  F2I.S64.TRUNC R4, R5 ;  /* 0x0000000500047311 */ /* 0x000e64000020d900 */
[----:B-1----:R1:W-:Y:S01]  /*2910*/  STG.E.U8 desc[UR36][R2.64], R4 ;  /* 0x0000000402007986 */ /* 0x0023e2000c101124 */
[----:B------:R-:W-:Y:S05]  /*2920*/  BRA `(.L_x_2866) ;  /* 0x0000000c00707947 */ /* 0x000fea0003800000 */
.L_x_2863:
        /* <DEDUP_REMOVED lines=10> */
.L_x_2868:
[----:B---3--:R-:W-:-:S06]  /*29d0*/  IMAD.U32 R5, R5, 0x10000, RZ ;  /* 0x0001000005057824 */ /* 0x008fcc00078e00ff */
[----:B------:R-:W1:Y:S02]  /*29e0*/  F2I.FTZ.TRUNC.NTZ R5, R5 ;  /* 0x0000000500057305 */ /* 0x000e64000021f100 */
[----:B-1----:R1:W-:Y:S01]  /*29f0*/  STG.E desc[UR36][R2.64], R5 ;  /* 0x0000000502007986 */ /* 0x0023e2000c101924 */
[----:B------:R-:W-:Y:S05]  /*2a00*/  BRA `(.L_x_2866) ;  /* 0x0000000c00387947 */ /* 0x000fea0003800000 */
.L_x_2867:
[----:B---3--:R-:W-:-:S06]  /*2a10*/  SHF.L.U32 R5, R5, 0x10, RZ ;  /* 0x0000001005057819 */ /* 0x008fcc00000006ff */
[----:B------:R-:W1:Y:S02]  /*2a20*/  F2I.FTZ.TRUNC.NTZ R5, R5 ;  /* 0x0000000500057305 */ /* 0x000e64000021f100 */
[----:B-1----:R1:W-:Y:S01]  /*2a30*/  STG.E.U16 desc[UR36][R2.64], R5 ;  /* 0x0000000502007986 */ /* 0x0023e2000c101524 */
[----:B------:R-:W-:Y:S05]  /*2a40*/  BRA `(.L_x_2866) ;  /* 0x0000000c00287947 */ /* 0x000fea0003800000 */
.L_x_2862:
        /* <DEDUP_REMOVED lines=9> */
.L_x_2870:
[----:B---3--:R-:W-:-:S05]  /*2ae0*/  IMAD.U32 R0, R5, 0x10000, RZ ;  /* 0x0001000005007824 */ /* 0x008fca00078e00ff */
[----:B------:R-:W-:-:S05]  /*2af0*/  F2FP.F16.F32.PACK_AB R0, RZ, R0 ;  /* 0x00000000ff00723e */ /* 0x000fca00000000ff */
[----:B------:R1:W-:Y:S01]  /*2b00*/  STG.E.U16 desc[UR36][R2.64], R0 ;  /* 0x0000000002007986 */ /* 0x0003e2000c101524 */
[----:B------:R-:W-:Y:S05]  /*2b10*/  BRA `(.L_x_2866) ;  /* 0x0000000800f47947 */ /* 0x000fea0003800000 */
.L_x_2869:
[----:B------:R-:W-:-:S09]  /*2b20*/  UISETP.NE.AND UP0, UPT, UR4, 0x7, UPT ;  /* 0x000000070400788c */ /* 0x000fd2000bf05270 */
[----:B------:R-:W-:Y:S05]  /*2b30*/  BRA.U !UP0, `(.L_x_2871) ;  /* 0x0000000108347547 */ /* 0x000fea000b800000 */
[----:B------:R-:W-:-:S09]  /*2b40*/  UISETP.NE.AND UP0, UPT, UR4, 0x8, UPT ;  /* 0x000000080400788c */ /* 0x000fd2000bf05270 */
[----:B------:R-:W-:Y:S05]  /*2b50*/  BRA.U !UP0, `(.L_x_2872) ;  /* 0x0000000108187547 */ /* 0x000fea000b800000 */
[----:B------:R-:W-:-:S09]  /*2b60*/  UISETP.NE.AND UP0, UPT, UR4, 0x9, UPT ;  /* 0x000000090400788c */ /* 0x000fd2000bf05270 */
[----:B------:R-:W-:Y:S05]  /*2b70*/  BRA.U UP0, `(.L_x_2865) ;  /* 0x00000009003c7547 */ /* 0x000fea000b800000 */
[----:B---3--:R-:W-:Y:S02]  /*2b80*/  IMAD.U32 R4, R5, 0x10000, RZ ;  /* 0x0001000005047824 */ /* 0x008fe400078e00ff */
[----:B------:R-:W-:-:S05]  /*2b90*/  HFMA2 R5, -RZ, RZ, 0, 0 ;  /* 0x00000000ff057431 */ /* 0x000fca00000001ff */
[----:B------:R1:W-:Y:S01]  /*2ba0*/  STG.E.64 desc[UR36][R2.64], R4 ;  /* 0x0000000402007986 */ /* 0x0003e2000c101b24 */
[----:B------:R-:W-:Y:S05]  /*2bb0*/  BRA `(.L_x_2866) ;  /* 0x0000000800cc7947 */ /* 0x000fea0003800000 */
.L_x_2872:
[----:B---3--:R-:W-:-:S05]  /*2bc0*/  IMAD.U32 R5, R5, 0x10000, RZ ;  /* 0x0001000005057824 */ /* 0x008fca00078e00ff */
[----:B------:R-:W-:-:S04]  /*2bd0*/  F2FP.F16.F32.PACK_AB R5, RZ, R5 ;  /* 0x00000005ff05723e */ /* 0x000fc800000000ff */
[----:B------:R-:W-:-:S05]  /*2be0*/  PRMT R5, R5, 0x5410, RZ ;  /* 0x0000541005057816 */ /* 0x000fca00000000ff */
[----:B------:R1:W-:Y:S01]  /*2bf0*/  STG.E desc[UR36][R2.64], R5 ;  /* 0x0000000502007986 */ /* 0x0003e2000c101924 */
[----:B------:R-:W-:Y:S05]  /*2c00*/  BRA `(.L_x_2866) ;  /* 0x0000000800b87947 */ /* 0x000fea0003800000 */
.L_x_2871:
[----:B---3--:R-:W-:-:S04]  /*2c10*/  IMAD.U32 R4, R5, 0x10000, RZ ;  /* 0x0001000005047824 */ /* 0x008fc800078e00ff */
[----:B------:R-:W-:-:S06]  /*2c20*/  FMUL.FTZ R4, R4, 1 ;  /* 0x3f80000004047820 */ /* 0x000fcc0000410000 */
[----:B------:R-:W1:Y:S02]  /*2c30*/  F2F.F64.F32 R4, R4 ;  /* 0x0000000400047310 */ /* 0x000e640000201800 */
[----:B-1----:R1:W-:Y:S01]  /*2c40*/  STG.E.64 desc[UR36][R2.64], R4 ;  /* 0x0000000402007986 */ /* 0x0023e2000c101b24 */
[----:B------:R-:W-:Y:S05]  /*2c50*/  BRA `(.L_x_2866) ;  /* 0x0000000800a47947 */ /* 0x000fea0003800000 */
.L_x_2861:
        /* <DEDUP_REMOVED lines=13> */
.L_x_2875:
[----:B---3--:R-:W-:Y:S02]  /*2d30*/  SHF.L.U32 R5, R5, 0x10, RZ ;  /* 0x0000001005057819 */ /* 0x008fe400000006ff */
[----:B------:R-:W-:-:S03]  /*2d40*/  CS2R R6, SRZ ;  /* 0x0000000000067805 */ /* 0x000fc6000001ff00 */
[----:B------:R-:W-:-:S06]  /*2d50*/  FMUL.FTZ R5, R5, 1 ;  /* 0x3f80000005057820 */ /* 0x000fcc0000410000 */
[----:B------:R-:W1:Y:S02]  /*2d60*/  F2F.F64.F32 R4, R5 ;  /* 0x0000000500047310 */ /* 0x000e640000201800 */
[----:B-1----:R1:W-:Y:S01]  /*2d70*/  STG.E.128 desc[UR36][R2.64], R4 ;  /* 0x0000000402007986 */ /* 0x0023e2000c101d24 */
[----:B------:R-:W-:Y:S05]  /*2d80*/  BRA `(.L_x_2866) ;  /* 0x0000000800587947 */ /* 0x000fea0003800000 */
.L_x_2874:
[----:B------:R-:W-:-:S09]  /*2d90*/  UISETP.NE.AND UP0, UPT, UR4, 0xf, UPT ;  /* 0x0000000f0400788c */ /* 0x000fd2000bf05270 */
[----:B------:R-:W-:Y:S05]  /*2da0*/  BRA.U !UP0, `(.L_x_2876) ;  /* 0x0000000108a07547 */ /* 0x000fea000b800000 */
[----:B------:R-:W-:-:S09]  /*2db0*/  UISETP.NE.AND UP0, UPT, UR4, 0x17, UPT ;  /* 0x000000170400788c */ /* 0x000fd2000bf05270 */
[----:B------:R-:W-:Y:S05]  /*2dc0*/  BRA.U !UP0, `(.L_x_2877) ;  /* 0x00000001084c7547 */ /* 0x000fea000b800000 */
[----:B------:R-:W-:-:S09]  /*2dd0*/  UISETP.NE.AND UP0, UPT, UR4, 0x18, UPT ;  /* 0x000000180400788c */ /* 0x000fd2000bf05270 */
[----:B------:R-:W-:Y:S05]  /*2de0*/  BRA.U UP0, `(.L_x_2865) ;  /* 0x0000000500a07547 */ /* 0x000fea000b800000 */
[----:B---3--:R-:W-:Y:S01]  /*2df0*/  IMAD.U32 R7, R5, 0x10000, RZ ;  /* 0x0001000005077824 */ /* 0x008fe200078e00ff */
        /* <DEDUP_REMOVED lines=12> */
.L_x_2879:
[----:B------:R-:W-:Y:S05]  /*2ec0*/  BSYNC.RECONVERGENT B0 ;  /* 0x0000000000007941 */ /* 0x000fea0003800200 */
.L_x_2878:
[----:B------:R-:W-:-:S05]  /*2ed0*/  LOP3.LUT R5, R0, 0x80, R5, 0xf8, !PT ;  /* 0x0000008000057812 */ /* 0x000fca00078ef805 */
[----:B------:R1:W-:Y:S01]  /*2ee0*/  STG.E.U8 desc[UR36][R2.64], R5 ;  /* 0x0000000502007986 */ /* 0x0003e2000c101124 */
[----:B------:R-:W-:Y:S05]  /*2ef0*/  BRA `(.L_x_2866) ;  /* 0x0000000400fc7947 */ /* 0x000fea0003800000 */
.L_x_2877:
[----:B---3--:R-:W-:Y:S01]  /*2f00*/  IMAD.U32 R7, R5, 0x10000, RZ ;  /* 0x0001000005077824 */ /* 0x008fe200078e00ff */
        /* <DEDUP_REMOVED lines=14> */
.L_x_2881:
[----:B------:R-:W-:Y:S05]  /*2ff0*/  BSYNC.RECONVERGENT B0 ;  /* 0x0000000000007941 */ /* 0x000fea0003800200 */
.L_x_2880:
[----:B------:R-:W-:-:S05]  /*3000*/  LOP3.LUT R5, R0, 0x80, R5, 0xf8, !PT ;  /* 0x0000008000057812 */ /* 0x000fca00078ef805 */
[----:B------:R1:W-:Y:S01]  /*3010*/  STG.E.U8 desc[UR36][R2.64], R5 ;  /* 0x0000000502007986 */ /* 0x0003e2000c101124 */
[----:B------:R-:W-:Y:S05]  /*3020*/  BRA `(.L_x_2866) ;  /* 0x0000000400b07947 */ /* 0x000fea0003800000 */
.L_x_2876:
[----:B---3--:R1:W-:Y:S01]  /*3030*/  STG.E.U16 desc[UR36][R2.64], R5 ;  /* 0x0000000502007986 */ /* 0x0083e2000c101524 */
[----:B------:R-:W-:Y:S05]  /*3040*/  BRA `(.L_x_2866) ;  /* 0x0000000400a87947 */ /* 0x000fea0003800000 */
.L_x_2873:
        /* <DEDUP_REMOVED lines=12> */
.L_x_2884:
[----:B---3--:R-:W-:Y:S01]  /*3110*/  IMAD.U32 R5, R5, 0x10000, RZ ;  /* 0x0001000005057824 */ /* 0x008fe200078e00ff */
        /* <DEDUP_REMOVED lines=12> */
.L_x_2887:
[----:B------:R-:W-:-:S04]  /*31e0*/  SHF.R.U32.HI R0, RZ, 0x14, R5 ;  /* 0x00000014ff007819 */ /* 0x000fc80000011605 */
[----:B------:R-:W-:-:S04]  /*31f0*/  LOP3.LUT R0, R0, 0x1, RZ, 0xc0, !PT ;  /* 0x0000000100007812 */ /* 0x000fc800078ec0ff */
[----:B------:R-:W-:-:S04]  /*3200*/  IADD3 R0, PT, PT, R5, 0x487ffff, R0 ;  /* 0x0487ffff05007810 */ /* 0x000fc80007ffe000 */
[----:B------:R-:W-:-:S04]  /*3210*/  SHF.R.U32.HI R0, RZ, 0x14, R0 ;  /* 0x00000014ff007819 */ /* 0x000fc80000011600 */
[----:B------:R-:W-:-:S07]  /*3220*/  LOP3.LUT R4, R0, 0xff, RZ, 0xc0, !PT ;  /* 0x000000ff00047812 */ /* 0x000fce00078ec0ff */
.L_x_2888:
[----:B------:R-:W-:-:S04]  /*3230*/  SHF.R.U32.HI R5, RZ, 0x18, R5 ;  /* 0x00000018ff057819 */ /* 0x000fc80000011605 */
[----:B------:R-:W-:-:S04]  /*3240*/  LOP3.LUT R4, R4, 0x80, R5, 0xf8, !PT ;  /* 0x0000008004047812 */ /* 0x000fc800078ef805 */
[----:B------:R-:W-:-:S07]  /*3250*/  PRMT R0, R4, 0x7610, R0 ;  /* 0x0000761004007816 */ /* 0x000fce0000000000 */
.L_x_2886:
[----:B------:R-:W-:Y:S05]  /*3260*/  BSYNC.RECONVERGENT B0 ;  /* 0x0000000000007941 */ /* 0x000fea0003800200 */
.L_x_2885:
[----:B------:R2:W-:Y:S01]  /*3270*/  STG.E.U8 desc[UR36][R2.64], R0 ;  /* 0x0000000002007986 */ /* 0x0005e2000c101124 */
[----:B------:R-:W-:Y:S05]  /*3280*/  BRA `(.L_x_2866) ;  /* 0x0000000400187947 */ /* 0x000fea0003800000 */
.L_x_2883:
[----:B---3--:R-:W-:Y:S01]  /*3290*/  SHF.L.U32 R5, R5, 0x10, RZ ;  /* 0x0000001005057819 */ /* 0x008fe200000006ff */
        /* <DEDUP_REMOVED lines=12> */
.L_x_2891:
[----:B------:R-:W-:-:S04]  /*3360*/  SHF.R.U32.HI R0, RZ, 0x15, R5 ;  /* 0x00000015ff007819 */ /* 0x000fc80000011605 */
[----:B------:R-:W-:-:S04]  /*3370*/  LOP3.LUT R0, R0, 0x1, RZ, 0xc0, !PT ;  /* 0x0000000100007812 */ /* 0x000fc800078ec0ff */
[----:B------:R-:W-:-:S04]  /*3380*/  IADD3 R0, PT, PT, R5, 0x88fffff, R0 ;  /* 0x088fffff05007810 */ /* 0x000fc80007ffe000 */
[----:B------:R-:W-:-:S04]  /*3390*/  SHF.R.U32.HI R0, RZ, 0x15, R0 ;  /* 0x00000015ff007819 */ /* 0x000fc80000011600 */
[----:B------:R-:W-:-:S07]  /*33a0*/  LOP3.LUT R4, R0, 0xff, RZ, 0xc0, !PT ;  /* 0x000000ff00047812 */ /* 0x000fce00078ec0ff */
.L_x_2892:
[----:B------:R-:W-:-:S04]  /*33b0*/  SHF.R.U32.HI R5, RZ, 0x18, R5 ;  /* 0x00000018ff057819 */ /* 0x000fc80000011605 */
[----:B------:R-:W-:-:S04]  /*33c0*/  LOP3.LUT R4, R4, 0x80, R5, 0xf8, !PT ;  /* 0x0000008004047812 */ /* 0x000fc800078ef805 */
[----:B------:R-:W-:-:S07]  /*33d0*/  PRMT R0, R4, 0x7610, R0 ;  /* 0x0000761004007816 */ /* 0x000fce0000000000 */
.L_x_2890:
[----:B------:R-:W-:Y:S05]  /*33e0*/  BSYNC.RECONVERGENT B0 ;  /* 0x0000000000007941 */ /* 0x000fea0003800200 */
.L_x_2889:
[----:B------:R3:W-:Y:S01]  /*33f0*/  STG.E.U8 desc[UR36][R2.64], R0 ;  /* 0x0000000002007986 */ /* 0x0007e2000c101124 */
[----:B------:R-:W-:Y:S05]  /*3400*/  BRA `(.L_x_2866) ;  /* 0x0000000000b87947 */ /* 0x000fea0003800000 */
.L_x_2882:
[----:B------:R-:W-:-:S09]  /*3410*/  UISETP.NE.AND UP0, UPT, UR4, 0x1c, UPT ;  /* 0x0000001c0400788c */ /* 0x000fd2000bf05270 */
[----:B------:R-:W-:Y:S05]  /*3420*/  BRA.U !UP0, `(.L_x_2893) ;  /* 0x0000000108a47547 */ /* 0x000fea000b800000 */
[----:B------:R-:W-:-:S09]  /*3430*/  UISETP.NE.AND UP0, UPT, UR4, 0x1d, UPT ;  /* 0x0000001d0400788c */ /* 0x000fd2000bf05270 */
[----:B------:R-:W-:Y:S05]  /*3440*/  BRA.U !UP0, `(.L_x_2894) ;  /* 0x00000001088c7547 */ /* 0x000fea000b800000 */
[----:B------:R-:W-:-:S09]  /*3450*/  UISETP.NE.AND UP0, UPT, UR4, 0x2c, UPT ;  /* 0x0000002c0400788c */ /* 0x000fd2000bf05270 */
[----:B------:R-:W-:Y:S05]  /*3460*/  BRA.U !UP0, `(.L_x_2895) ;  /* 0x0000000108447547 */ /* 0x000fea000b800000 */
.L_x_2865:
[----:B------:R-:W-:Y:S01]  /*3470*/  MOV R2, 0x0 ;  /* 0x0000000000027802 */ /* 0x000fe20000000f00 */
[----:B------:R-:W1:Y:S01]  /*3480*/  LDCU.64 UR6, c[0x4][0x178] ;  /* 0x01002f00ff0677ac */ /* 0x000e620008000a00 */
[----:B0-----:R-:W-:Y:S02]  /*3490*/  HFMA2 R8, -RZ, RZ, 0, 6.020069122314453125e-06 ;  /* 0x00000065ff087431 */ /* 0x001fe400000001ff */
[----:B------:R-:W-:Y:S01]  /*34a0*/  IMAD.MOV.U32 R12, RZ, RZ, 0x1 ;  /* 0x00000001ff0c7424 */ /* 0x000fe200078e00ff */
[----:B------:R-:W0:Y:S01]  /*34b0*/  LDCU.64 UR8, c[0x4][0x180] ;  /* 0x01003000ff0877ac */ /* 0x000e220008000a00 */
[----:B------:R-:W2:Y:S01]  /*34c0*/  LDC.64 R2, c[0x4][R2] ;  /* 0x0100000002027b82 */ /* 0x000ea20000000a00 */
[----:B------:R-:W-:Y:S01]  /*34d0*/  IMAD.MOV.U32 R13, RZ, RZ, RZ ;  /* 0x000000ffff0d7224 */ /* 0x000fe200078e00ff */
[----:B------:R-:W4:Y:S01]  /*34e0*/  LDCU.64 UR4, c[0x4][0x90] ;  /* 0x01001200ff0477ac */ /* 0x000f220008000a00 */
[----:B-1----:R-:W-:Y:S02]  /*34f0*/  IMAD.U32 R4, RZ, RZ, UR6 ;  /* 0x00000006ff047e24 */ /* 0x002fe4000f8e00ff */
[----:B---3--:R-:W-:Y:S01]  /*3500*/  IMAD.U32 R5, RZ, RZ, UR7 ;  /* 0x00000007ff057e24 */ /* 0x008fe2000f8e00ff */
[----:B0-----:R-:W-:Y:S01]  /*3510*/  MOV R6, UR8 ;  /* 0x0000000800067c02 */ /* 0x001fe20008000f00 */
[----:B------:R-:W-:-:S02]  /*3520*/  IMAD.U32 R7, RZ, RZ, UR9 ;  /* 0x00000009ff077e24 */ /* 0x000fc4000f8e00ff */
[----:B----4-:R-:W-:Y:S02]  /*3530*/  IMAD.U32 R10, RZ, RZ, UR4 ;  /* 0x00000004ff0a7e24 */ /* 0x010fe4000f8e00ff */
[----:B------:R-:W-:-:S07]  /*3540*/  IMAD.U32 R11, RZ, RZ, UR5 ;  /* 0x00000005ff0b7e24 */ /* 0x000fce000f8e00ff */
[----:B------:R-:W-:-:S07]  /*3550*/  LEPC R20, `(.L_x_2896) ;  /* 0x000000001014794e */ /* 0x000fce0000000000 */
[----:B--2---:R-:W-:Y:S05]  /*3560*/  CALL.ABS.NOINC R2 ;  /* 0x0000000002007343 */ /* 0x004fea0003c00000 */
.L_x_2896:
[----:B------:R-:W-:Y:S05]  /*3570*/  BRA `(.L_x_2866) ;  /* 0x00000000005c7947 */ /* 0x000fea0003800000 */
.L_x_2895:
        /* <DEDUP_REMOVED lines=16> */
.L_x_2894:
[----:B---3--:R-:W-:-:S06]  /*3680*/  SHF.L.U32 R5, R5, 0x10, RZ ;  /* 0x0000001005057819 */ /* 0x008fcc00000006ff */
[----:B------:R-:W1:Y:S02]  /*3690*/  F2I.U64.TRUNC R4, R5 ;  /* 0x0000000500047311 */ /* 0x000e64000020d800 */
[----:B-1----:R1:W-:Y:S01]  /*36a0*/  STG.E.64 desc[UR36][R2.64], R4 ;  /* 0x0000000402007986 */ /* 0x0023e2000c101b24 */
[----:B------:R-:W-:Y:S05]  /*36b0*/  BRA `(.L_x_2866) ;  /* 0x00000000000c7947 */ /* 0x000fea0003800000 */
.L_x_2893:
[----:B---3--:R-:W-:-:S06]  /*36c0*/  IMAD.U32 R5, R5, 0x10000, RZ ;  /* 0x0001000005057824 */ /* 0x008fcc00078e00ff */
[----:B------:R-:W1:Y:S02]  /*36d0*/  F2I.FTZ.U32.TRUNC.NTZ R5, R5 ;  /* 0x0000000500057305 */ /* 0x000e64000021f000 */
[----:B-1----:R4:W-:Y:S02]  /*36e0*/  STG.E desc[UR36][R2.64], R5 ;  /* 0x0000000502007986 */ /* 0x0029e4000c101924 */
.L_x_2866:
[----:B------:R-:W-:-:S07]  /*36f0*/  VIADD R17, R17, 0x80 ;  /* 0x0000008011117836 */ /* 0x000fce0000000000 */
.L_x_2817:
[----:B0-----:R-:W-:Y:S05]  /*3700*/  BSYNC.RECONVERGENT B6 ;  /* 0x0000000000067941 */ /* 0x001fea0003800200 */
.L_x_2816:
[----:B------:R-:W0:Y:S01]  /*3710*/  LDCU UR4, c[0x0][0x380] ;  /* 0x00007000ff0477ac */ /* 0x000e220008000800 */
[----:B------:R-:W-:Y:S01]  /*3720*/  BSSY.RECONVERGENT B6, `(.L_x_2897) ;  /* 0x0000361000067945 */ /* 0x000fe20003800200 */
[----:B0-----:R-:W-:-:S13]  /*3730*/  ISETP.GE.AND P0, PT, R17, UR4, PT ;  /* 0x0000000411007c0c */ /* 0x001fda000bf06270 */
[----:B------:R-:W-:Y:S05]  /*3740*/  @P0 BRA `(.L_x_2898) ;  /* 0x0000003400780947 */ /* 0x000fea0003800000 */
[----:B------:R-:W0:Y:S01]  /*3750*/  LDCU UR4, c[0x0][0x388] ;  /* 0x00007100ff0477ac */ /* 0x000e220008000800 */
[----:B-123--:R-:W-:Y:S01]  /*3760*/  IMAD.MOV.U32 R0, RZ, RZ, RZ ;  /* 0x000000ffff007224 */ /* 0x00efe200078e00ff */
[----:B------:R-:W-:Y:S01]  /*3770*/  MOV R16, RZ ;  /* 0x000000ff00107202 */ /* 0x000fe20000000f00 */
[----:B0-----:R-:W-:-:S09]  /*3780*/  UISETP.NE.AND UP0, UPT, UR4, URZ, UPT ;  /* 0x000000ff0400728c */ /* 0x001fd2000bf05270 */
[----:B------:R-:W-:Y:S05]  /*3790*/  BRA.U !UP0, `(.L_x_2899) ;  /* 0x0000001108a87547 */ /* 0x000fea000b800000 */
[----:B------:R-:W4:Y:S01]  /*37a0*/  LDCU.64 UR4, c[0x0][0x390] ;  /* 0x00007200ff0477ac */ /* 0x000f220008000a00 */
[----:B------:R-:W-:Y:S01]  /*37b0*/  IMAD.MOV.U32 R16, RZ, RZ, RZ ;  /* 0x000000ffff107224 */ /* 0x000fe200078e00ff */
[----:B------:R-:W0:Y:S01]  /*37c0*/  LDCU UR6, c[0x0][0x38c] ;  /* 0x00007180ff0677ac */ /* 0x000e220008000800 */
[----:B------:R-:W1:Y:S01]  /*37d0*/  LDCU.64 UR8, c[0x0][0x4b8] ;  /* 0x00009700ff0877ac */ /* 0x000e620008000a00 */
[----:B------:R-:W-:Y:S01]  /*37e0*/  UISETP.NE.AND UP0, UPT, UR40, URZ, UPT ;  /* 0x000000ff2800728c */ /* 0x000fe2000bf05270 */
[----:B----4-:R-:W-:-:S05]  /*37f0*/  IMAD.HI.U32 R2, R17, UR4, R16 ;  /* 0x0000000411027c27 */ /* 0x010fca000f8e0010 */
        /* <DEDUP_REMOVED lines=292> */
.L_x_2899:
[----:B------:R-:W4:Y:S01]  /*4a40*/  LDCU.64 UR6, c[0x0][0x588] ;  /* 0x0000b100ff0677ac */ /* 0x000f220008000a00 */
[----:B------:R-:W-:-:S04]  /*4a50*/  UPRMT UR4, UR42, 0x9910, URZ ;  /* 0x000099102a047896 */ /* 0x000fc800080000ff */
[----:B------:R-:W-:Y:S01]  /*4a60*/  UISETP.GT.AND UP0, UPT, UR4, 0x9, UPT ;  /* 0x000000090400788c */ /* 0x000fe2000bf04270 */
[----:B----4-:R-:W-:-:S04]  /*4a70*/  IADD3 R2, P0, PT, R0, UR6, RZ ;  /* 0x0000000600027c10 */ /* 0x010fc8000ff1e0ff */
        /* <DEDUP_REMOVED lines=14> */
.L_x_2903:
[----:B------:R-:W2:Y:S02]  /*4b60*/  LDG.E.U8 R2, desc[UR36][R2.64] ;  /* 0x0000002402027981 */ /* 0x000ea4000c1e1100 */
[----:B--2---:R-:W-:-:S04]  /*4b70*/  I2FP.F32.U32 R0, R2 ;  /* 0x0000000200007245 */ /* 0x004fc80000201000 */
[----:B------:R-:W-:Y:S01]  /*4b80*/  F2FP.BF16.F32.PACK_AB R0, RZ, R0 ;  /* 0x00000000ff00723e */ /* 0x000fe200000010ff */
[----:B------:R-:W-:Y:S06]  /*4b90*/  BRA `(.L_x_2905) ;  /* 0x0000000c00847947 */ /* 0x000fec0003800000 */
.L_x_2902:
        /* <DEDUP_REMOVED lines=10> */
.L_x_2907:
[----:B------:R-:W2:Y:S02]  /*4c40*/  LDG.E R2, desc[UR36][R2.64] ;  /* 0x0000002402027981 */ /* 0x000ea4000c1e1900 */
[----:B--2---:R-:W-:-:S04]  /*4c50*/  I2FP.F32.S32 R0, R2 ;  /* 0x0000000200007245 */ /* 0x004fc80000201400 */
[----:B------:R-:W-:Y:S01]  /*4c60*/  F2FP.BF16.F32.PACK_AB R0, RZ, R0 ;  /* 0x00000000ff00723e */ /* 0x000fe200000010ff */
[----:B------:R-:W-:Y:S06]  /*4c70*/  BRA `(.L_x_2905) ;  /* 0x0000000c004c7947 */ /* 0x000fec0003800000 */
.L_x_2906:
[----:B------:R-:W2:Y:S02]  /*4c80*/  LDG.E.U16 R2, desc[UR36][R2.64] ;  /* 0x0000002402027981 */ /* 0x000ea4000c1e1500 */
[----:B--2---:R-:W0:Y:S02]  /*4c90*/  I2F.S16 R0, R2 ;  /* 0x0000000200007306 */ /* 0x004e240000101400 */
[----:B0-----:R-:W-:Y:S01]  /*4ca0*/  F2FP.BF16.F32.PACK_AB R0, RZ, R0 ;  /* 0x00000000ff00723e */ /* 0x001fe200000010ff */
[----:B------:R-:W-:Y:S06]  /*4cb0*/  BRA `(.L_x_2905) ;  /* 0x0000000c003c7947 */ /* 0x000fec0003800000 */
.L_x_2901:
        /* <DEDUP_REMOVED lines=9> */
.L_x_2909:
[----:B------:R-:W2:Y:S02]  /*4d50*/  LDG.E.U16 R0, desc[UR36][R2.64] ;  /* 0x0000002402007981 */ /* 0x000ea4000c1e1500 */
[----:B--2---:R-:W-:-:S05]  /*4d60*/  HADD2.F32 R0, -RZ, R0.H0_H0 ;  /* 0x20000000ff007230 */ /* 0x004fca0000004100 */
[----:B------:R-:W-:Y:S01]  /*4d70*/  F2FP.BF16.F32.PACK_AB R0, RZ, R0 ;  /* 0x00000000ff00723e */ /* 0x000fe200000010ff */
[----:B------:R-:W-:Y:S06]  /*4d80*/  BRA `(.L_x_2905) ;  /* 0x0000000c00087947 */ /* 0x000fec0003800000 */
.L_x_2908:
        /* <DEDUP_REMOVED lines=9> */
.L_x_2911:
[----:B------:R-:W2:Y:S02]  /*4e20*/  LDG.E.U16 R2, desc[UR36][R2.64] ;  /* 0x0000002402027981 */ /* 0x000ea4000c1e1500 */
[----:B--2---:R-:W-:-:S05]  /*4e30*/  HADD2.F32 R0, -RZ, R2.H0_H0 ;  /* 0x20000002ff007230 */ /* 0x004fca0000004100 */
[----:B------:R-:W-:Y:S01]  /*4e40*/  F2FP.BF16.F32.PACK_AB R0, RZ, R0 ;  /* 0x00000000ff00723e */ /* 0x000fe200000010ff */
[----:B------:R-:W-:Y:S06]  /*4e50*/  BRA `(.L_x_2905) ;  /* 0x0000000800d47947 */ /* 0x000fec0003800000 */
.L_x_2910:
        /* <DEDUP_REMOVED lines=8> */
.L_x_2900:
        /* <DEDUP_REMOVED lines=13> */
.L_x_2914:
        /* <DEDUP_REMOVED lines=8> */
.L_x_2913:
        /* <DEDUP_REMOVED lines=27> */
.L_x_2916:
        /* <DEDUP_REMOVED lines=13> */
.L_x_2915:
[----:B------:R0:W5:Y:S01]  /*52b0*/  LDG.E.U16 R0, desc[UR36][R2.64] ;  /* 0x0000002402007981 */ /* 0x000162000c1e1500 */
[----:B------:R-:W-:Y:S05]  /*52c0*/  BRA `(.L_x_2905) ;  /* 0x0000000400b87947 */ /* 0x000fea0003800000 */
.L_x_2912:
        /* <DEDUP_REMOVED lines=12> */
.L_x_2919:
        /* <DEDUP_REMOVED lines=21> */
.L_x_2923:
[----:B------:R-:W-:Y:S05]  /*54e0*/  BSYNC.RECONVERGENT B1 ;  /* 0x0000000000017941 */ /* 0x000fea0003800200 */
.L_x_2922:
[----:B------:R-:W-:Y:S01]  /*54f0*/  IMAD.SHL.U32 R0, R0, 0x100000, RZ ;  /* 0x0010000000007824 */ /* 0x000fe200078e00ff */
[----:B------:R-:W-:-:S04]  /*5500*/  LEA R2, R2, 0x3b800000, 0x17 ;  /* 0x3b80000002027811 */ /* 0x000fc800078eb8ff */
[----:B------:R-:W-:-:S07]  /*5510*/  LOP3.LUT R0, R2, R0, R7, 0xfe, !PT ;  /* 0x0000000002007212 */ /* 0x000fce00078efe07 */
.L_x_2921:
[----:B------:R-:W-:Y:S05]  /*5520*/  BSYNC.RECONVERGENT B0 ;  /* 0x0000000000007941 */ /* 0x000fea0003800200 */
.L_x_2920:
[----:B------:R-:W-:Y:S01]  /*5530*/  F2FP.BF16.F32.PACK_AB R0, RZ, R0 ;  /* 0x00000000ff00723e */ /* 0x000fe200000010ff */
[----:B------:R-:W-:Y:S06]  /*5540*/  BRA `(.L_x_2905) ;  /* 0x0000000400187947 */ /* 0x000fec0003800000 */
.L_x_2918:
        /* <DEDUP_REMOVED lines=21> */
.L_x_2927:
[----:B------:R-:W-:Y:S05]  /*56a0*/  BSYNC.RECONVERGENT B1 ;  /* 0x0000000000017941 */ /* 0x000fea0003800200 */
.L_x_2926:
[----:B------:R-:W-:Y:S01]  /*56b0*/  IMAD.SHL.U32 R0, R0, 0x200000, RZ ;  /* 0x0020000000007824 */ /* 0x000fe200078e00ff */
[----:B------:R-:W-:-:S04]  /*56c0*/  LEA R2, R2, 0x37800000, 0x17 ;  /* 0x3780000002027811 */ /* 0x000fc800078eb8ff */
[----:B------:R-:W-:-:S07]  /*56d0*/  LOP3.LUT R0, R2, R0, R7, 0xfe, !PT ;  /* 0x0000000002007212 */ /* 0x000fce00078efe07 */
.L_x_2925:
[----:B------:R-:W-:Y:S05]  /*56e0*/  BSYNC.RECONVERGENT B0 ;  /* 0x0000000000007941 */ /* 0x000fea0003800200 */
.L_x_2924:
[----:B------:R-:W-:Y:S01]  /*56f0*/  F2FP.BF16.F32.PACK_AB R0, RZ, R0 ;  /* 0x00000000ff00723e */ /* 0x000fe200000010ff */
[----:B------:R-:W-:Y:S06]  /*5700*/  BRA `(.L_x_2905) ;  /* 0x0000000000a87947 */ /* 0x000fec0003800000 */
.L_x_2917:
        /* <DEDUP_REMOVED lines=14> */
.L_x_2931:
[----:B------:R-:W-:Y:S05]  /*57f0*/  BSYNC.RECONVERGENT B0 ;  /* 0x0000000000007941 */ /* 0x000fea0003800200 */
.L_x_2930:
[----:B------:R-:W-:Y:S01]  /*5800*/  F2FP.BF16.F32.PACK_AB R0, RZ, R0 ;  /* 0x00000000ff00723e */ /* 0x000fe200000010ff */
[----:B------:R-:W-:Y:S06]  /*5810*/  BRA `(.L_x_2905) ;  /* 0x0000000000647947 */ /* 0x000fec0003800000 */
.L_x_2904:
        /* <DEDUP_REMOVED lines=16> */
.L_x_2932:
[----:B------:R-:W-:Y:S01]  /*5920*/  PRMT R0, RZ, 0x7610, R0 ;  /* 0x00007610ff007816 */ /* 0x000fe20000000000 */
[----:B------:R-:W-:Y:S06]  /*5930*/  BRA `(.L_x_2905) ;  /* 0x00000000001c7947 */ /* 0x000fec0003800000 */
.L_x_2929:
[----:B------:R-:W2:Y:S02]  /*5940*/  LDG.E.64 R2, desc[UR36][R2.64] ;  /* 0x0000002402027981 */ /* 0x000ea4000c1e1b00 */
[----:B--2---:R-:W0:Y:S02]  /*5950*/  I2F.U64 R0, R2 ;  /* 0x0000000200007312 */ /* 0x004e240000301000 */
[----:B0-----:R-:W-:Y:S01]  /*5960*/  F2FP.BF16.F32.PACK_AB R0, RZ, R0 ;  /* 0x00000000ff00723e */ /* 0x001fe200000010ff */
[----:B------:R-:W-:Y:S06]  /*5970*/  BRA `(.L_x_2905) ;  /* 0x00000000000c7947 */ /* 0x000fec0003800000 */
.L_x_2928:
[----:B------:R-:W2:Y:S02]  /*5980*/  LDG.E R2, desc[UR36][R2.64] ;  /* 0x0000002402027981 */ /* 0x000ea4000c1e1900 */
[----:B--2---:R-:W-:-:S04]  /*5990*/  I2FP.F32.U32 R0, R2 ;  /* 0x0000000200007245 */ /* 0x004fc80000201000 */
[----:B------:R-:W-:-:S07]  /*59a0*/  F2FP.BF16.F32.PACK_AB R0, RZ, R0 ;  /* 0x00000000ff00723e */ /* 0x000fce00000010ff */
.L_x_2905:
[----:B-----5:R-:W-:Y:S01]  /*59b0*/  IMAD.U32 R5, R0, 0x10000, RZ ;  /* 0x0001000000057824 */ /* 0x020fe200078e00ff */
[----:B------:R-:W-:Y:S01]  /*59c0*/  SHF.L.U32 R0, R18, 0x10, RZ ;  /* 0x0000001012007819 */ /* 0x000fe200000006ff */
[----:B------:R-:W-:Y:S03]  /*59d0*/  BSSY.RECONVERGENT B0, `(.L_x_2933) ;  /* 0x000003f000007945 */ /* 0x000fe60003800200 */
[C---:B------:R-:W-:Y:S01]  /*59e0*/  FSETP.GEU.FTZ.AND P0, PT, |R0|.reuse, |R5|, PT ;  /* 0x400000050000720b */ /* 0x040fe20003f1e200 */
[----:B0-----:R-:W-:-:S12]  /*59f0*/  FADD.FTZ R3, |R0|, -RZ ;  /* 0x800000ff00037221 */ /* 0x001fd80000010200 */
        /* <DEDUP_REMOVED lines=24> */
.L_x_2938:
[----:B------:R-:W-:Y:S01]  /*5b80*/  FSETP.GEU.FTZ.AND P0, PT, R7, -R6, PT ;  /* 0x800000060700720b */ /* 0x000fe20003f1e000 */
[----:B------:R-:W-:-:S12]  /*5b90*/  FADD.FTZ R2, R2, -1 ;  /* 0xbf80000002027421 */ /* 0x000fd80000010000 */
[----:B------:R-:W-:-:S07]  /*5ba0*/  @!P0 FADD.FTZ R2, R2, -1 ;  /* 0xbf80000002028421 */ /* 0x000fce0000010000 */
.L_x_2937:
[----:B------:R-:W-:Y:S05]  /*5bb0*/  BSYNC.RECONVERGENT B1 ;  /* 0x0000000000017941 */ /* 0x000fea0003800200 */
.L_x_2936:
[----:B------:R-:W-:Y:S01]  /*5bc0*/  FFMA.FTZ R3, -R6, R2, R3 ;  /* 0x0000000206037223 */ /* 0x000fe20000010103 */
[----:B------:R-:W-:Y:S06]  /*5bd0*/  BRA `(.L_x_2934) ;  /* 0x0000000000787947 */ /* 0x000fec0003800000 */
.L_x_2935:
        /* <DEDUP_REMOVED lines=14> */
.L_x_2941:
        /* <DEDUP_REMOVED lines=13> */
.L_x_2940:
[----:B------:R-:W-:Y:S05]  /*5d90*/  BSYNC.RECONVERGENT B1 ;  /* 0x0000000000017941 */ /* 0x000fea0003800200 */
.L_x_2939:
[----:B------:R-:W-:-:S04]  /*5da0*/  FMUL.FTZ R2, R3, 1.1920928955078125e-07 ;  /* 0x3400000003027820 */ /* 0x000fc80000410000 */
[----:B------:R-:W-:-:S07]  /*5db0*/  FMUL.FTZ R3, R7, R2 ;  /* 0x0000000207037220 */ /* 0x000fce0000410000 */
.L_x_2934:
[----:B------:R-:W-:Y:S05]  /*5dc0*/  BSYNC.RECONVERGENT B0 ;  /* 0x0000000000007941 */ /* 0x000fea0003800200 */
.L_x_2933:
        /* <DEDUP_REMOVED lines=22> */
.L_x_2945:
[----:B---3--:R-:W-:-:S06]  /*5f30*/  IMAD.U32 R5, R5, 0x10000, RZ ;  /* 0x0001000005057824 */ /* 0x008fcc00078e00ff */
[----:B------:R-:W1:Y:S02]  /*5f40*/  F2I.S64.TRUNC R4, R5 ;  /* 0x0000000500047311 */ /* 0x000e64000020d900 */
[----:B-1----:R1:W-:Y:S01]  /*5f50*/  STG.E.U8 desc[UR36][R2.64], R4 ;  /* 0x0000000402007986 */ /* 0x0023e2000c101124 */
[----:B------:R-:W-:Y:S05]  /*5f60*/  BRA `(.L_x_2947) ;  /* 0x0000000c006c7947 */ /* 0x000fea0003800000 */
.L_x_2944:
        /* <DEDUP_REMOVED lines=10> */
.L_x_2949:
[----:B---3--:R-:W-:-:S06]  /*6010*/  IMAD.U32 R5, R5, 0x10000, RZ ;  /* 0x0001000005057824 */ /* 0x008fcc00078e00ff */
[----:B------:R-:W1:Y:S02]  /*6020*/  F2I.FTZ.TRUNC.NTZ R5, R5 ;  /* 0x0000000500057305 */ /* 0x000e64000021f100 */
[----:B-1----:R1:W-:Y:S01]  /*6030*/  STG.E desc[UR36][R2.64], R5 ;  /* 0x0000000502007986 */ /* 0x0023e2000c101924 */
[----:B------:R-:W-:Y:S05]  /*6040*/  BRA `(.L_x_2947) ;  /* 0x0000000c00347947 */ /* 0x000fea0003800000 */
.L_x_2948:
[----:B---3--:R-:W-:-:S06]  /*6050*/  IMAD.U32 R5, R5, 0x10000, RZ ;  /* 0x0001000005057824 */ /* 0x008fcc00078e00ff */
[----:B------:R-:W1:Y:S02]  /*6060*/  F2I.FTZ.TRUNC.NTZ R5, R5 ;  /* 0x0000000500057305 */ /* 0x000e64000021f100 */
[----:B-1----:R1:W-:Y:S01]  /*6070*/  STG.E.U16 desc[UR36][R2.64], R5 ;  /* 0x0000000502007986 */ /* 0x0023e2000c101524 */
[----:B------:R-:W-:Y:S05]  /*6080*/  BRA `(.L_x_2947) ;  /* 0x0000000c00247947 */ /* 0x000fea0003800000 */
.L_x_2943:
        /* <DEDUP_REMOVED lines=9> */
.L_x_2951:
[----:B---3--:R-:W-:-:S05]  /*6120*/  IMAD.U32 R0, R5, 0x10000, RZ ;  /* 0x0001000005007824 */ /* 0x008fca00078e00ff */
[----:B------:R-:W-:-:S05]  /*6130*/  F2FP.F16.F32.PACK_AB R0, RZ, R0 ;  /* 0x00000000ff00723e */ /* 0x000fca00000000ff */
[----:B------:R1:W-:Y:S01]  /*6140*/  STG.E.U16 desc[UR36][R2.64], R0 ;  /* 0x0000000002007986 */ /* 0x0003e2000c101524 */
[----:B------:R-:W-:Y:S05]  /*6150*/  BRA `(.L_x_2947) ;  /* 0x0000000800f07947 */ /* 0x000fea0003800000 */
.L_x_2950:
        /* <DEDUP_REMOVED lines=10> */
.L_x_2953:
[----:B---3--:R-:W-:-:S05]  /*6200*/  IMAD.U32 R5, R5, 0x10000, RZ ;  /* 0x0001000005057824 */ /* 0x008fca00078e00ff */
[----:B------:R-:W-:-:S04]  /*6210*/  F2FP.F16.F32.PACK_AB R5, RZ, R5 ;  /* 0x00000005ff05723e */ /* 0x000fc800000000ff */
[----:B------:R-:W-:-:S05]  /*6220*/  PRMT R5, R5, 0x5410, RZ ;  /* 0x0000541005057816 */ /* 0x000fca00000000ff */
[----:B------:R1:W-:Y:S01]  /*6230*/  STG.E desc[UR36][R2.64], R5 ;  /* 0x0000000502007986 */ /* 0x0003e2000c101924 */
[----:B------:R-:W-:Y:S05]  /*6240*/  BRA `(.L_x_2947) ;  /* 0x0000000800b47947 */ /* 0x000fea0003800000 */
.L_x_2952:
[----:B---3--:R-:W-:-:S04]  /*6250*/  IMAD.U32 R4, R5, 0x10000, RZ ;  /* 0x0001000005047824 */ /* 0x008fc800078e00ff */
[----:B------:R-:W-:-:S06]  /*6260*/  FMUL.FTZ R4, R4, 1 ;  /* 0x3f80000004047820 */ /* 0x000fcc0000410000 */
[----:B------:R-:W1:Y:S02]  /*6270*/  F2F.F64.F32 R4, R4 ;  /* 0x0000000400047310 */ /* 0x000e640000201800 */
[----:B-1----:R1:W-:Y:S01]  /*6280*/  STG.E.64 desc[UR36][R2.64], R4 ;  /* 0x0000000402007986 */ /* 0x0023e2000c101b24 */
[----:B------:R-:W-:Y:S05]  /*6290*/  BRA `(.L_x_2947) ;  /* 0x0000000800a07947 */ /* 0x000fea0003800000 */
.L_x_2942:
        /* <DEDUP_REMOVED lines=14> */
.L_x_2957:
        /* <DEDUP_REMOVED lines=18> */
.L_x_2960:
[----:B------:R-:W-:-:S04]  /*64a0*/  SHF.R.U32.HI R5, RZ, 0x18, R5 ;  /* 0x00000018ff057819 */ /* 0x000fc80000011605 */
[----:B------:R-:W-:-:S07]  /*64b0*/  LOP3.LUT R0, R0, 0x80, R5, 0xf8, !PT ;  /* 0x0000008000007812 */ /* 0x000fce00078ef805 */
.L_x_2959:
[----:B------:R-:W-:Y:S05]  /*64c0*/  BSYNC.RECONVERGENT B0 ;  /* 0x0000000000007941 */ /* 0x000fea0003800200 */
.L_x_2958:
[----:B------:R4:W-:Y:S01]  /*64d0*/  STG.E.U8 desc[UR36][R2.64], R0 ;  /* 0x0000000002007986 */ /* 0x0009e2000c101124 */
[----:B------:R-:W-:Y:S05]  /*64e0*/  BRA `(.L_x_2947) ;  /* 0x00000008000c7947 */ /* 0x000fea0003800000 */
.L_x_2956:
        /* <DEDUP_REMOVED lines=18> */
.L_x_2963:
[----:B------:R-:W-:-:S04]  /*6610*/  SHF.R.U32.HI R5, RZ, 0x18, R5 ;  /* 0x00000018ff057819 */ /* 0x000fc80000011605 */
[----:B------:R-:W-:-:S07]  /*6620*/  LOP3.LUT R0, R0, 0x80, R5, 0xf8, !PT ;  /* 0x0000008000007812 */ /* 0x000fce00078ef805 */
.L_x_2962:
[----:B------:R-:W-:Y:S05]  /*6630*/  BSYNC.RECONVERGENT B0 ;  /* 0x0000000000007941 */ /* 0x000fea0003800200 */
.L_x_2961:
[----:B------:R1:W-:Y:S01]  /*6640*/  STG.E.U8 desc[UR36][R2.64], R0 ;  /* 0x0000000002007986 */ /* 0x0003e2000c101124 */
[----:B------:R-:W-:Y:S05]  /*6650*/  BRA `(.L_x_2947) ;  /* 0x0000000400b07947 */ /* 0x000fea0003800000 */
.L_x_2955:
        /* <DEDUP_REMOVED lines=22> */
.L_x_2965:
[----:B---3--:R-:W-:-:S06]  /*67c0*/  SHF.L.U32 R5, R5, 0x10, RZ ;  /* 0x0000001005057819 */ /* 0x008fcc00000006ff */
[----:B------:R-:W1:Y:S02]  /*67d0*/  F2I.U64.TRUNC R4, R5 ;  /* 0x0000000500047311 */ /* 0x000e64000020d800 */
[----:B-1----:R2:W-:Y:S01]  /*67e0*/  STG.E.64 desc[UR36][R2.64], R4 ;  /* 0x0000000402007986 */ /* 0x0025e2000c101b24 */
[----:B------:R-:W-:Y:S05]  /*67f0*/  BRA `(.L_x_2947) ;  /* 0x0000000400487947 */ /* 0x000fea0003800000 */
.L_x_2964:
[----:B---3--:R-:W-:-:S06]  /*6800*/  IMAD.U32 R5, R5, 0x10000, RZ ;  /* 0x0001000005057824 */ /* 0x008fcc00078e00ff */
[----:B------:R-:W1:Y:S02]  /*6810*/  F2I.FTZ.U32.TRUNC.NTZ R5, R5 ;  /* 0x0000000500057305 */ /* 0x000e64000021f000 */
[----:B-1----:R1:W-:Y:S01]  /*6820*/  STG.E desc[UR36][R2.64], R5 ;  /* 0x0000000502007986 */ /* 0x0023e2000c101924 */
[----:B------:R-:W-:Y:S05]  /*6830*/  BRA `(.L_x_2947) ;  /* 0x0000000400387947 */ /* 0x000fea0003800000 */
.L_x_2954:
        /* <DEDUP_REMOVED lines=11> */
.L_x_2967:
[----:B---3--:R-:W-:Y:S02]  /*68f0*/  SHF.L.U32 R5, R5, 0x10, RZ ;  /* 0x0000001005057819 */ /* 0x008fe400000006ff */
[----:B------:R-:W-:-:S03]  /*6900*/  CS2R R6, SRZ ;  /* 0x0000000000067805 */ /* 0x000fc6000001ff00 */
[----:B------:R-:W-:-:S06]  /*6910*/  FMUL.FTZ R5, R5, 1 ;  /* 0x3f80000005057820 */ /* 0x000fcc0000410000 */
[----:B------:R-:W1:Y:S02]  /*6920*/  F2F.F64.F32 R4, R5 ;  /* 0x0000000500047310 */ /* 0x000e640000201800 */
[----:B-1----:R1:W-:Y:S01]  /*6930*/  STG.E.128 desc[UR36][R2.64], R4 ;  /* 0x0000000402007986 */ /* 0x0023e2000c101d24 */
[----:B------:R-:W-:Y:S05]  /*6940*/  BRA `(.L_x_2947) ;  /* 0x0000000000f47947 */ /* 0x000fea0003800000 */
.L_x_2966:
[----:B------:R-:W-:-:S09]  /*6950*/  UISETP.NE.AND UP0, UPT, UR4, 0xf, UPT ;  /* 0x0000000f0400788c */ /* 0x000fd2000bf05270 */
[----:B------:R-:W-:Y:S05]  /*6960*/  BRA.U !UP0, `(.L_x_2968) ;  /* 0x0000000108e87547 */ /* 0x000fea000b800000 */
[----:B------:R-:W-:-:S09]  /*6970*/  UISETP.NE.AND UP0, UPT, UR4, 0x17, UPT ;  /* 0x000000170400788c */ /* 0x000fd2000bf05270 */
[----:B------:R-:W-:Y:S05]  /*6980*/  BRA.U !UP0, `(.L_x_2969) ;  /* 0x0000000108907547 */ /* 0x000fea000b800000 */
[----:B------:R-:W-:-:S09]  /*6990*/  UISETP.NE.AND UP0, UPT, UR4, 0x18, UPT ;  /* 0x000000180400788c */ /* 0x000fd2000bf05270 */
[----:B------:R-:W-:Y:S05]  /*69a0*/  BRA.U !UP0, `(.L_x_2970) ;  /* 0x0000000108447547 */ /* 0x000fea000b800000 */
.L_x_2946:
        /* <DEDUP_REMOVED lines=16> */
.L_x_2971:
[----:B------:R-:W-:Y:S05]  /*6ab0*/  BRA `(.L_x_2947) ;  /* 0x0000000000987947 */ /* 0x000fea0003800000 */
.L_x_2970:
        /* <DEDUP_REMOVED lines=13> */
.L_x_2973:
[----:B------:R-:W-:Y:S05]  /*6b90*/  BSYNC.RECONVERGENT B0 ;  /* 0x0000000000007941 */ /* 0x000fea0003800200 */
.L_x_2972:
[----:B------:R-:W-:-:S05]  /*6ba0*/  LOP3.LUT R5, R0, 0x80, R5, 0xf8, !PT ;  /* 0x0000008000057812 */ /* 0x000fca00078ef805 */
[----:B------:R1:W-:Y:S01]  /*6bb0*/  STG.E.U8 desc[UR36][R2.64], R5 ;  /* 0x0000000502007986 */ /* 0x0003e2000c101124 */
[----:B------:R-:W-:Y:S05]  /*6bc0*/  BRA `(.L_x_2947) ;  /* 0x0000000000547947 */ /* 0x000fea0003800000 */
.L_x_2969:
        /* <DEDUP_REMOVED lines=12> */
.L_x_2975:
[----:B------:R-:W-:Y:S01]  /*6c90*/  IMAD.MOV.U32 R0, RZ, RZ, 0x7f ;  /* 0x0000007fff007424 */ /* 0x000fe200078e00ff */
[----:B------:R-:W-:-:S04]  /*6ca0*/  ISETP.GT.U32.AND P0, PT, R4, 0x7f800000, PT ;  /* 0x7f8000000400780c */ /* 0x000fc80003f04070 */
[----:B------:R-:W-:-:S09]  /*6cb0*/  SEL R0, R0, 0x7c, P0 ;  /* 0x0000007c00007807 */ /* 0x000fd20000000000 */
.L_x_2976:
[----:B------:R-:W-:Y:S05]  /*6cc0*/  BSYNC.RECONVERGENT B0 ;  /* 0x0000000000007941 */ /* 0x000fea0003800200 */
.L_x_2974:
[----:B------:R-:W-:-:S04]  /*6cd0*/  SHF.R.U32.HI R5, RZ, 0x18, R5 ;  /* 0x00000018ff057819 */ /* 0x000fc80000011605 */
[----:B------:R-:W-:-:S05]  /*6ce0*/  LOP3.LUT R5, R0, 0x80, R5, 0xf8, !PT ;  /* 0x0000008000057812 */ /* 0x000fca00078ef805 */
[----:B------:R1:W-:Y:S01]  /*6cf0*/  STG.E.U8 desc[UR36][R2.64], R5 ;  /* 0x0000000502007986 */ /* 0x0003e2000c101124 */
[----:B------:R-:W-:Y:S05]  /*6d00*/  BRA `(.L_x_2947) ;  /* 0x0000000000047947 */ /* 0x000fea0003800000 */
.L_x_2968:
[----:B---3--:R1:W-:Y:S02]  /*6d10*/  STG.E.U16 desc[UR36][R2.64], R5 ;  /* 0x0000000502007986 */ /* 0x0083e4000c101524 */
.L_x_2947:
[----:B------:R-:W-:-:S07]  /*6d20*/  VIADD R17, R17, 0x80 ;  /* 0x0000008011117836 */ /* 0x000fce0000000000 */
.L_x_2898:
[----:B------:R-:W-:Y:S05]  /*6d30*/  BSYNC.RECONVERGENT B6 ;  /* 0x0000000000067941 */ /* 0x000fea0003800200 */
.L_x_2897:
[----:B------:R-:W5:Y:S01]  /*6d40*/  LDCU UR4, c[0x0][0x380] ;  /* 0x00007000ff0477ac */ /* 0x000f620008000800 */
[----:B------:R-:W-:Y:S01]  /*6d50*/  BSSY.RECONVERGENT B6, `(.L_x_2977) ;  /* 0x0000361000067945 */ /* 0x000fe20003800200 */
[----:B-----5:R-:W-:-:S13]  /*6d60*/  ISETP.GE.AND P0, PT, R17, UR4, PT ;  /* 0x0000000411007c0c */ /* 0x020fda000bf06270 */
[----:B------:R-:W-:Y:S05]  /*6d70*/  @P0 BRA `(.L_x_2978) ;  /* 0x0000003400780947 */ /* 0x000fea0003800000 */
[----:B------:R-:W5:Y:S01]  /*6d80*/  LDCU UR4, c[0x0][0x388] ;  /* 0x00007100ff0477ac */ /* 0x000f620008000800 */
[----:B-1234-:R-:W-:Y:S01]  /*6d90*/  MOV R0, RZ ;  /* 0x000000ff00007202 */ /* 0x01efe20000000f00 */
[----:B------:R-:W-:Y:S01]  /*6da0*/  IMAD.MOV.U32 R16, RZ, RZ, RZ ;  /* 0x000000ffff107224 */ /* 0x000fe200078e00ff */
[----:B-----5:R-:W-:-:S09]  /*6db0*/  UISETP.NE.AND UP0, UPT, UR4, URZ, UPT ;  /* 0x000000ff0400728c */ /* 0x020fd2000bf05270 */
        /* <DEDUP_REMOVED lines=299> */
.L_x_2979:
[----:B------:R-:W1:Y:S01]  /*8070*/  LDCU.64 UR6, c[0x0][0x588] ;  /* 0x0000b100ff0677ac */ /* 0x000e620008000a00 */
[----:B------:R-:W-:-:S04]  /*8080*/  UPRMT UR4, UR42, 0x9910, URZ ;  /* 0x000099102a047896 */ /* 0x000fc800080000ff */
        /* <DEDUP_REMOVED lines=16> */
.L_x_2983:
[----:B------:R-:W2:Y:S02]  /*8190*/  LDG.E.U8 R2, desc[UR36][R2.64] ;  /* 0x0000002402027981 */ /* 0x000ea4000c1e1100 */
[----:B--2---:R-:W-:-:S04]  /*81a0*/  I2FP.F32.U32 R0, R2 ;  /* 0x0000000200007245 */ /* 0x004fc80000201000 */
[----:B------:R-:W-:Y:S01]  /*81b0*/  F2FP.BF16.F32.PACK_AB R0, RZ, R0 ;  /* 0x00000000ff00723e */ /* 0x000fe200000010ff */
[----:B------:R-:W-:Y:S06]  /*81c0*/  BRA `(.L_x_2985) ;  /* 0x0000000c00847947 */ /* 0x000fec0003800000 */
.L_x_2982:
        /* <DEDUP_REMOVED lines=10> */
.L_x_2987:
[----:B------:R-:W2:Y:S02]  /*8270*/  LDG.E R2, desc[UR36][R2.64] ;  /* 0x0000002402027981 */ /* 0x000ea4000c1e1900 */
[----:B--2---:R-:W-:-:S04]  /*8280*/  I2FP.F32.S32 R0, R2 ;  /* 0x0000000200007245 */ /* 0x004fc80000201400 */
[----:B------:R-:W-:Y:S01]  /*8290*/  F2FP.BF16.F32.PACK_AB R0, RZ, R0 ;  /* 0x00000000ff00723e */ /* 0x000fe200000010ff */
[----:B------:R-:W-:Y:S06]  /*82a0*/  BRA `(.L_x_2985) ;  /* 0x0000000c004c7947 */ /* 0x000fec0003800000 */
.L_x_2986:
[----:B------:R-:W2:Y:S02]  /*82b0*/  LDG.E.U16 R2, desc[UR36][R2.64] ;  /* 0x0000002402027981 */ /* 0x000ea4000c1e1500 */
[----:B--2---:R-:W1:Y:S02]  /*82c0*/  I2F.S16 R0, R2 ;  /* 0x0000000200007306 */ /* 0x004e640000101400 */
[----:B-1----:R-:W-:Y:S01]  /*82d0*/  F2FP.BF16.F32.PACK_AB R0, RZ, R0 ;  /* 0x00000000ff00723e */ /* 0x002fe200000010ff */
[----:B------:R-:W-:Y:S06]  /*82e0*/  BRA `(.L_x_2985) ;  /* 0x0000000c003c7947 */ /* 0x000fec0003800000 */
.L_x_2981:
        /* <DEDUP_REMOVED lines=9> */
.L_x_2989:
[----:B------:R-:W2:Y:S02]  /*8380*/  LDG.E.U16 R0, desc[UR36][R2.64] ;  /* 0x0000002402007981 */ /* 0x000ea4000c1e1500 */
[----:B--2---:R-:W-:-:S05]  /*8390*/  HADD2.F32 R0, -RZ, R0.H0_H0 ;  /* 0x20000000ff007230 */ /* 0x004fca0000004100 */
[----:B------:R-:W-:Y:S01]  /*83a0*/  F2FP.BF16.F32.PACK_AB R0, RZ, R0 ;  /* 0x00000000ff00723e */ /* 0x000fe200000010ff */
[----:B------:R-:W-:Y:S06]  /*83b0*/  BRA `(.L_x_2985) ;  /* 0x0000000c00087947 */ /* 0x000fec0003800000 */
.L_x_2988:
        /* <DEDUP_REMOVED lines=9> */
.L_x_2991:
[----:B------:R-:W2:Y:S02]  /*8450*/  LDG.E.U16 R2, desc[UR36][R2.64] ;  /* 0x0000002402027981 */ /* 0x000ea4000c1e1500 */
[----:B--2---:R-:W-:-:S05]  /*8460*/  HADD2.F32 R0, -RZ, R2.H0_H0 ;  /* 0x20000002ff007230 */ /* 0x004fca0000004100 */
[----:B------:R-:W-:Y:S01]  /*8470*/  F2FP.BF16.F32.PACK_AB R0, RZ, R0 ;  /* 0x00000000ff00723e */ /* 0x000fe200000010ff */
[----:B------:R-:W-:Y:S06]  /*8480*/  BRA `(.L_x_2985) ;  /* 0x0000000800d47947 */ /* 0x000fec0003800000 */
.L_x_2990:
        /* <DEDUP_REMOVED lines=8> */
.L_x_2980:
        /* <DEDUP_REMOVED lines=13> */
.L_x_2994:
        /* <DEDUP_REMOVED lines=8> */
.L_x_2993:
        /* <DEDUP_REMOVED lines=27> */
.L_x_2996:
        /* <DEDUP_REMOVED lines=13> */
.L_x_2995:
[----:B------:R1:W5:Y:S01]  /*88e0*/  LDG.E.U16 R0, desc[UR36][R2.64] ;  /* 0x0000002402007981 */ /* 0x000362000c1e1500 */
[----:B------:R-:W-:Y:S05]  /*88f0*/  BRA `(.L_x_2985) ;  /* 0x0000000400b87947 */ /* 0x000fea0003800000 */
.L_x_2992:
        /* <DEDUP_REMOVED lines=12> */
.L_x_2999:
        /* <DEDUP_REMOVED lines=21> */
.L_x_3003:
[----:B------:R-:W-:Y:S05]  /*8b10*/  BSYNC.RECONVERGENT B1 ;  /* 0x0000000000017941 */ /* 0x000fea0003800200 */
.L_x_3002:
[----:B------:R-:W-:Y:S02]  /*8b20*/  SHF.L.U32 R0, R0, 0x14, RZ ;  /* 0x0000001400007819 */ /* 0x000fe400000006ff */
[----:B------:R-:W-:-:S04]  /*8b30*/  LEA R2, R2, 0x3b800000, 0x17 ;  /* 0x3b80000002027811 */ /* 0x000fc800078eb8ff */
[----:B------:R-:W-:-:S07]  /*8b40*/  LOP3.LUT R0, R2, R0, R7, 0xfe, !PT ;  /* 0x0000000002007212 */ /* 0x000fce00078efe07 */
.L_x_3001:
[----:B------:R-:W-:Y:S05]  /*8b50*/  BSYNC.RECONVERGENT B0 ;  /* 0x0000000000007941 */ /* 0x000fea0003800200 */
.L_x_3000:
[----:B------:R-:W-:Y:S01]  /*8b60*/  F2FP.BF16.F32.PACK_AB R0, RZ, R0 ;  /* 0x00000000ff00723e */ /* 0x000fe200000010ff */
[----:B------:R-:W-:Y:S06]  /*8b70*/  BRA `(.L_x_2985) ;  /* 0x0000000400187947 */ /* 0x000fec0003800000 */
.L_x_2998:
        /* <DEDUP_REMOVED lines=21> */
.L_x_3007:
[----:B------:R-:W-:Y:S05]  /*8cd0*/  BSYNC.RECONVERGENT B1 ;  /* 0x0000000000017941 */ /* 0x000fea0003800200 */
.L_x_3006:
[----:B------:R-:W-:Y:S01]  /*8ce0*/  IMAD.SHL.U32 R0, R0, 0x200000, RZ ;  /* 0x0020000000007824 */ /* 0x000fe200078e00ff */
[----:B------:R-:W-:-:S04]  /*8cf0*/  LEA R2, R2, 0x37800000, 0x17 ;  /* 0x3780000002027811 */ /* 0x000fc800078eb8ff */
[----:B------:R-:W-:-:S07]  /*8d00*/  LOP3.LUT R0, R2, R0, R7, 0xfe, !PT ;  /* 0x0000000002007212 */ /* 0x000fce00078efe07 */
.L_x_3005:
[----:B------:R-:W-:Y:S05]  /*8d10*/  BSYNC.RECONVERGENT B0 ;  /* 0x0000000000007941 */ /* 0x000fea0003800200 */
.L_x_3004:
[----:B------:R-:W-:Y:S01]  /*8d20*/  F2FP.BF16.F32.PACK_AB R0, RZ, R0 ;  /* 0x00000000ff00723e */ /* 0x000fe200000010ff */
[----:B------:R-:W-:Y:S06]  /*8d30*/  BRA `(.L_x_2985) ;  /* 0x0000000000a87947 */ /* 0x000fec0003800000 */
.L_x_2997:
        /* <DEDUP_REMOVED lines=14> */
.L_x_3011:
[----:B------:R-:W-:Y:S05]  /*8e20*/  BSYNC.RECONVERGENT B0 ;  /* 0x0000000000007941 */ /* 0x000fea0003800200 */
.L_x_3010:
[----:B------:R-:W-:Y:S01]  /*8e30*/  F2FP.BF16.F32.PACK_AB R0, RZ, R0 ;  /* 0x00000000ff00723e */ /* 0x000fe200000010ff */
[----:B------:R-:W-:Y:S06]  /*8e40*/  BRA `(.L_x_2985) ;  /* 0x0000000000647947 */ /* 0x000fec0003800000 */
.L_x_2984:
        /* <DEDUP_REMOVED lines=16> */
.L_x_3012:
[----:B------:R-:W-:Y:S01]  /*8f50*/  PRMT R0, RZ, 0x7610, R0 ;  /* 0x00007610ff007816 */ /* 0x000fe20000000000 */
[----:B------:R-:W-:Y:S06]  /*8f60*/  BRA `(.L_x_2985) ;  /* 0x00000000001c7947 */ /* 0x000fec0003800000 */
.L_x_3009:
[----:B------:R-:W2:Y:S02]  /*8f70*/  LDG.E.64 R2, desc[UR36][R2.64] ;  /* 0x0000002402027981 */ /* 0x000ea4000c1e1b00 */
[----:B--2---:R-:W1:Y:S02]  /*8f80*/  I2F.U64 R0, R2 ;  /* 0x0000000200007312 */ /* 0x004e640000301000 */
[----:B-1----:R-:W-:Y:S01]  /*8f90*/  F2FP.BF16.F32.PACK_AB R0, RZ, R0 ;  /* 0x00000000ff00723e */ /* 0x002fe200000010ff */
[----:B------:R-:W-:Y:S06]  /*8fa0*/  BRA `(.L_x_2985) ;  /* 0x00000000000c7947 */ /* 0x000fec0003800000 */
.L_x_3008:
[----:B------:R-:W2:Y:S02]  /*8fb0*/  LDG.E R2, desc[UR36][R2.64] ;  /* 0x0000002402027981 */ /* 0x000ea4000c1e1900 */
[----:B--2---:R-:W-:-:S04]  /*8fc0*/  I2FP.F32.U32 R0, R2 ;  /* 0x0000000200007245 */ /* 0x004fc80000201000 */
[----:B------:R-:W-:-:S07]  /*8fd0*/  F2FP.BF16.F32.PACK_AB R0, RZ, R0 ;  /* 0x00000000ff00723e */ /* 0x000fce00000010ff */
.L_x_2985:
[----:B-----5:R-:W-:Y:S01]  /*8fe0*/  SHF.L.U32 R5, R0, 0x10, RZ ;  /* 0x0000001000057819 */ /* 0x020fe200000006ff */
[----:B------:R-:W-:Y:S01]  /*8ff0*/  IMAD.U32 R0, R18, 0x10000, RZ ;  /* 0x0001000012007824 */ /* 0x000fe200078e00ff */
[----:B------:R-:W-:Y:S03]  /*9000*/  BSSY.RECONVERGENT B0, `(.L_x_3013) ;  /* 0x000003f000007945 */ /* 0x000fe60003800200 */
        /* <DEDUP_REMOVED lines=26> */
.L_x_3018:
[----:B------:R-:W-:Y:S01]  /*91b0*/  FSETP.GEU.FTZ.AND P0, PT, R7, -R6, PT ;  /* 0x800000060700720b */ /* 0x000fe20003f1e000 */
[----:B------:R-:W-:-:S12]  /*91c0*/  FADD.FTZ R2, R2, -1 ;  /* 0xbf80000002027421 */ /* 0x000fd80000010000 */
[----:B------:R-:W-:-:S07]  /*91d0*/  @!P0 FADD.FTZ R2, R2, -1 ;  /* 0xbf80000002028421 */ /* 0x000fce0000010000 */
.L_x_3017:
[----:B------:R-:W-:Y:S05]  /*91e0*/  BSYNC.RECONVERGENT B1 ;  /* 0x0000000000017941 */ /* 0x000fea0003800200 */
.L_x_3016:
[----:B------:R-:W-:Y:S01]  /*91f0*/  FFMA.FTZ R3, -R6, R2, R3 ;  /* 0x0000000206037223 */ /* 0x000fe20000010103 */
[----:B------:R-:W-:Y:S06]  /*9200*/  BRA `(.L_x_3014) ;  /* 0x0000000000787947 */ /* 0x000fec0003800000 */
.L_x_3015:
        /* <DEDUP_REMOVED lines=14> */
.L_x_3021:
        /* <DEDUP_REMOVED lines=13> */
.L_x_3020:
[----:B------:R-:W-:Y:S05]  /*93c0*/  BSYNC.RECONVERGENT B1 ;  /* 0x0000000000017941 */ /* 0x000fea0003800200 */
.L_x_3019:
[----:B------:R-:W-:-:S04]  /*93d0*/  FMUL.FTZ R2, R3, 1.1920928955078125e-07 ;  /* 0x3400000003027820 */ /* 0x000fc80000410000 */
[----:B------:R-:W-:-:S07]  /*93e0*/  FMUL.FTZ R3, R7, R2 ;  /* 0x0000000207037220 */ /* 0x000fce0000410000 */
.L_x_3014:
[----:B------:R-:W-:Y:S05]  /*93f0*/  BSYNC.RECONVERGENT B0 ;  /* 0x0000000000007941 */ /* 0x000fea0003800200 */
.L_x_3013:
        /* <DEDUP_REMOVED lines=22> */
.L_x_3025:
[----:B---3--:R-:W-:-:S06]  /*9560*/  SHF.L.U32 R5, R5, 0x10, RZ ;  /* 0x0000001005057819 */ /* 0x008fcc00000006ff */
[----:B------:R-:W1:Y:S02]  /*9570*/  F2I.S64.TRUNC R4, R5 ;  /* 0x0000000500047311 */ /* 0x000e64000020d900 */
[----:B-1----:R4:W-:Y:S01]  /*9580*/  STG.E.U8 desc[UR36][R2.64], R4 ;  /* 0x0000000402007986 */ /* 0x0029e2000c101124 */
[----:B------:R-:W-:Y:S05]  /*9590*/  BRA `(.L_x_3027) ;  /* 0x0000000c006c7947 */ /* 0x000fea0003800000 */
.L_x_3024:
        /* <DEDUP_REMOVED lines=10> */
.L_x_3029:
[----:B---3--:R-:W-:-:S06]  /*9640*/  IMAD.U32 R5, R5, 0x10000, RZ ;  /* 0x0001000005057824 */ /* 0x008fcc00078e00ff */
[----:B------:R-:W1:Y:S02]  /*9650*/  F2I.FTZ.TRUNC.NTZ R5, R5 ;  /* 0x0000000500057305 */ /* 0x000e64000021f100 */
[----:B-1----:R3:W-:Y:S01]  /*9660*/  STG.E desc[UR36][R2.64], R5 ;  /* 0x0000000502007986 */ /* 0x0027e2000c101924 */
[----:B------:R-:W-:Y:S05]  /*9670*/  BRA `(.L_x_3027) ;  /* 0x0000000c00347947 */ /* 0x000fea0003800000 */
.L_x_3028:
[----:B---3--:R-:W-:-:S06]  /*9680*/  SHF.L.U32 R5, R5, 0x10, RZ ;  /* 0x0000001005057819 */ /* 0x008fcc00000006ff */
[----:B------:R-:W1:Y:S02]  /*9690*/  F2I.FTZ.TRUNC.NTZ R5, R5 ;  /* 0x0000000500057305 */ /* 0x000e64000021f100 */
[----:B-1----:R1:W-:Y:S01]  /*96a0*/  STG.E.U16 desc[UR36][R2.64], R5 ;  /* 0x0000000502007986 */ /* 0x0023e2000c101524 */
[----:B------:R-:W-:Y:S05]  /*96b0*/  BRA `(.L_x_3027) ;  /* 0x0000000c00247947 */ /* 0x000fea0003800000 */
.L_x_3023:
        /* <DEDUP_REMOVED lines=9> */
.L_x_3031:
[----:B---3--:R-:W-:-:S05]  /*9750*/  IMAD.U32 R0, R5, 0x10000, RZ ;  /* 0x0001000005007824 */ /* 0x008fca00078e00ff */
[----:B------:R-:W-:-:S05]  /*9760*/  F2FP.F16.F32.PACK_AB R0, RZ, R0 ;  /* 0x00000000ff00723e */ /* 0x000fca00000000ff */
[----:B------:R1:W-:Y:S01]  /*9770*/  STG.E.U16 desc[UR36][R2.64], R0 ;  /* 0x0000000002007986 */ /* 0x0003e2000c101524 */
[----:B------:R-:W-:Y:S05]  /*9780*/  BRA `(.L_x_3027) ;  /* 0x0000000800f07947 */ /* 0x000fea0003800000 */
.L_x_3030:
        /* <DEDUP_REMOVED lines=10> */
.L_x_3033:
[----:B---3--:R-:W-:-:S05]  /*9830*/  IMAD.U32 R5, R5, 0x10000, RZ ;  /* 0x0001000005057824 */ /* 0x008fca00078e00ff */
[----:B------:R-:W-:-:S04]  /*9840*/  F2FP.F16.F32.PACK_AB R5, RZ, R5 ;  /* 0x00000005ff05723e */ /* 0x000fc800000000ff */
[----:B------:R-:W-:-:S05]  /*9850*/  PRMT R5, R5, 0x5410, RZ ;  /* 0x0000541005057816 */ /* 0x000fca00000000ff */
[----:B------:R1:W-:Y:S01]  /*9860*/  STG.E desc[UR36][R2.64], R5 ;  /* 0x0000000502007986 */ /* 0x0003e2000c101924 */
[----:B------:R-:W-:Y:S05]  /*9870*/  BRA `(.L_x_3027) ;  /* 0x0000000800b47947 */ /* 0x000fea0003800000 */
.L_x_3032:
[----:B---3--:R-:W-:-:S05]  /*9880*/  SHF.L.U32 R4, R5, 0x10, RZ ;  /* 0x0000001005047819 */ /* 0x008fca00000006ff */
[----:B------:R-:W-:-:S06]  /*9890*/  FMUL.FTZ R4, R4, 1 ;  /* 0x3f80000004047820 */ /* 0x000fcc0000410000 */
[----:B------:R-:W1:Y:S02]  /*98a0*/  F2F.F64.F32 R4, R4 ;  /* 0x0000000400047310 */ /* 0x000e640000201800 */
[----:B-1----:R1:W-:Y:S01]  /*98b0*/  STG.E.64 desc[UR36][R2.64], R4 ;  /* 0x0000000402007986 */ /* 0x0023e2000c101b24 */
[----:B------:R-:W-:Y:S05]  /*98c0*/  BRA `(.L_x_3027) ;  /* 0x0000000800a07947 */ /* 0x000fea0003800000 */
.L_x_3022:
        /* <DEDUP_REMOVED lines=14> */
.L_x_3037:
        /* <DEDUP_REMOVED lines=18> */
.L_x_3040:
[----:B------:R-:W-:-:S04]  /*9ad0*/  SHF.R.U32.HI R5, RZ, 0x18, R5 ;  /* 0x00000018ff057819 */ /* 0x000fc80000011605 */
[----:B------:R-:W-:-:S07]  /*9ae0*/  LOP3.LUT R0, R0, 0x80, R5, 0xf8, !PT ;  /* 0x0000008000007812 */ /* 0x000fce00078ef805 */
.L_x_3039:
[----:B------:R-:W-:Y:S05]  /*9af0*/  BSYNC.RECONVERGENT B0 ;  /* 0x0000000000007941 */ /* 0x000fea0003800200 */
.L_x_3038:
[----:B------:R1:W-:Y:S01]  /*9b00*/  STG.E.U8 desc[UR36][R2.64], R0 ;  /* 0x0000000002007986 */ /* 0x0003e2000c101124 */
[----:B------:R-:W-:Y:S05]  /*9b10*/  BRA `(.L_x_3027) ;  /* 0x00000008000c7947 */ /* 0x000fea0003800000 */
.L_x_3036:
        /* <DEDUP_REMOVED lines=18> */
.L_x_3043:
[----:B------:R-:W-:-:S04]  /*9c40*/  SHF.R.U32.HI R5, RZ, 0x18, R5 ;  /* 0x00000018ff057819 */ /* 0x000fc80000011605 */
[----:B------:R-:W-:-:S07]  /*9c50*/  LOP3.LUT R0, R0, 0x80, R5, 0xf8, !PT ;  /* 0x0000008000007812 */ /* 0x000fce00078ef805 */
.L_x_3042:
[----:B------:R-:W-:Y:S05]  /*9c60*/  BSYNC.RECONVERGENT B0 ;  /* 0x0000000000007941 */ /* 0x000fea0003800200 */
.L_x_3041:
[----:B------:R1:W-:Y:S01]  /*9c70*/  STG.E.U8 desc[UR36][R2.64], R0 ;  /* 0x0000000002007986 */ /* 0x0003e2000c101124 */
[----:B------:R-:W-:Y:S05]  /*9c80*/  BRA `(.L_x_3027) ;  /* 0x0000000400b07947 */ /* 0x000fea0003800000 */
.L_x_3035:
        /* <DEDUP_REMOVED lines=22> */
.L_x_3045:
[----:B---3--:R-:W-:-:S06]  /*9df0*/  IMAD.U32 R5, R5, 0x10000, RZ ;  /* 0x0001000005057824 */ /* 0x008fcc00078e00ff */
[----:B------:R-:W1:Y:S02]  /*9e00*/  F2I.U64.TRUNC R4, R5 ;  /* 0x0000000500047311 */ /* 0x000e64000020d800 */
[----:B-1----:R1:W-:Y:S01]  /*9e10*/  STG.E.64 desc[UR36][R2.64], R4 ;  /* 0x0000000402007986 */ /* 0x0023e2000c101b24 */
[----:B------:R-:W-:Y:S05]  /*9e20*/  BRA `(.L_x_3027) ;  /* 0x0000000400487947 */ /* 0x000fea0003800000 */
.L_x_3044:
[----:B---3--:R-:W-:-:S06]  /*9e30*/  IMAD.U32 R5, R5, 0x10000, RZ ;  /* 0x0001000005057824 */ /* 0x008fcc00078e00ff */
[----:B------:R-:W1:Y:S02]  /*9e40*/  F2I.FTZ.U32.TRUNC.NTZ R5, R5 ;  /* 0x0000000500057305 */ /* 0x000e64000021f000 */
[----:B-1----:R1:W-:Y:S01]  /*9e50*/  STG.E desc[UR36][R2.64], R5 ;  /* 0x0000000502007986 */ /* 0x0023e2000c101924 */
[----:B------:R-:W-:Y:S05]  /*9e60*/  BRA `(.L_x_3027) ;  /* 0x0000000400387947 */ /* 0x000fea0003800000 */
.L_x_3034:
        /* <DEDUP_REMOVED lines=11> */
.L_x_3047:
[----:B---3--:R-:W-:Y:S01]  /*9f20*/  IMAD.U32 R5, R5, 0x10000, RZ ;  /* 0x0001000005057824 */ /* 0x008fe200078e00ff */
[----:B------:R-:W-:-:S03]  /*9f30*/  CS2R R6, SRZ ;  /* 0x0000000000067805 */ /* 0x000fc6000001ff00 */
[----:B------:R-:W-:-:S06]  /*9f40*/  FMUL.FTZ R5, R5, 1 ;  /* 0x3f80000005057820 */ /* 0x000fcc0000410000 */
[----:B------:R-:W1:Y:S02]  /*9f50*/  F2F.F64.F32 R4, R5 ;  /* 0x0000000500047310 */ /* 0x000e640000201800 */
[----:B-1----:R1:W-:Y:S01]  /*9f60*/  STG.E.128 desc[UR36][R2.64], R4 ;  /* 0x0000000402007986 */ /* 0x0023e2000c101d24 */
[----:B------:R-:W-:Y:S05]  /*9f70*/  BRA `(.L_x_3027) ;  /* 0x0000000000f47947 */ /* 0x000fea0003800000 */
.L_x_3046:
[----:B------:R-:W-:-:S09]  /*9f80*/  UISETP.NE.AND UP0, UPT, UR4, 0xf, UPT ;  /* 0x0000000f0400788c */ /* 0x000fd2000bf05270 */
[----:B------:R-:W-:Y:S05]  /*9f90*/  BRA.U !UP0, `(.L_x_3048) ;  /* 0x0000000108e87547 */ /* 0x000fea000b800000 */
[----:B------:R-:W-:-:S09]  /*9fa0*/  UISETP.NE.AND UP0, UPT, UR4, 0x17, UPT ;  /* 0x000000170400788c */ /* 0x000fd2000bf05270 */
[----:B------:R-:W-:Y:S05]  /*9fb0*/  BRA.U !UP0, `(.L_x_3049) ;  /* 0x0000000108907547 */ /* 0x000fea000b800000 */
[----:B------:R-:W-:-:S09]  /*9fc0*/  UISETP.NE.AND UP0, UPT, UR4, 0x18, UPT ;  /* 0x000000180400788c */ /* 0x000fd2000bf05270 */
[----:B------:R-:W-:Y:S05]  /*9fd0*/  BRA.U !UP0, `(.L_x_3050) ;  /* 0x0000000108447547 */ /* 0x000fea000b800000 */
.L_x_3026:
        /* <DEDUP_REMOVED lines=16> */
.L_x_3051:
[----:B------:R-:W-:Y:S05]  /*a0e0*/  BRA `(.L_x_3027) ;  /* 0x0000000000987947 */ /* 0x000fea0003800000 */
.L_x_3050:
        /* <DEDUP_REMOVED lines=13> */
.L_x_3053:
[----:B------:R-:W-:Y:S05]  /*a1c0*/  BSYNC.RECONVERGENT B0 ;  /* 0x0000000000007941 */ /* 0x000fea0003800200 */
.L_x_3052:
[----:B------:R-:W-:-:S05]  /*a1d0*/  LOP3.LUT R5, R0, 0x80, R5, 0xf8, !PT ;  /* 0x0000008000057812 */ /* 0x000fca00078ef805 */
[----:B------:R1:W-:Y:S01]  /*a1e0*/  STG.E.U8 desc[UR36][R2.64], R5 ;  /* 0x0000000502007986 */ /* 0x0003e2000c101124 */
[----:B------:R-:W-:Y:S05]  /*a1f0*/  BRA `(.L_x_3027) ;  /* 0x0000000000547947 */ /* 0x000fea0003800000 */
.L_x_3049:
        /* <DEDUP_REMOVED lines=12> */
.L_x_3055:
[----:B------:R-:W-:Y:S01]  /*a2c0*/  IMAD.MOV.U32 R0, RZ, RZ, 0x7f ;  /* 0x0000007fff007424 */ /* 0x000fe200078e00ff */
[----:B------:R-:W-:-:S04]  /*a2d0*/  ISETP.GT.U32.AND P0, PT, R4, 0x7f800000, PT ;  /* 0x7f8000000400780c */ /* 0x000fc80003f04070 */
[----:B------:R-:W-:-:S09]  /*a2e0*/  SEL R0, R0, 0x7c, P0 ;  /* 0x0000007c00007807 */ /* 0x000fd20000000000 */
.L_x_3056:
[----:B------:R-:W-:Y:S05]  /*a2f0*/  BSYNC.RECONVERGENT B0 ;  /* 0x0000000000007941 */ /* 0x000fea0003800200 */
.L_x_3054:
[----:B------:R-:W-:-:S04]  /*a300*/  SHF.R.U32.HI R5, RZ, 0x18, R5 ;  /* 0x00000018ff057819 */ /* 0x000fc80000011605 */
[----:B------:R-:W-:-:S05]  /*a310*/  LOP3.LUT R5, R0, 0x80, R5, 0xf8, !PT ;  /* 0x0000008000057812 */ /* 0x000fca00078ef805 */
[----:B------:R1:W-:Y:S01]  /*a320*/  STG.E.U8 desc[UR36][R2.64], R5 ;  /* 0x0000000502007986 */ /* 0x0003e2000c101124 */
[----:B------:R-:W-:Y:S05]  /*a330*/  BRA `(.L_x_3027) ;  /* 0x0000000000047947 */ /* 0x000fea0003800000 */
.L_x_3048:
[----:B---3--:R1:W-:Y:S02]  /*a340*/  STG.E.U16 desc[UR36][R2.64], R5 ;  /* 0x0000000502007986 */ /* 0x0083e4000c101524 */
.L_x_3027:
[----:B------:R-:W-:-:S07]  /*a350*/  IADD3 R17, PT, PT, R17, 0x80, RZ ;  /* 0x0000008011117810 */ /* 0x000fce0007ffe0ff */
.L_x_2978:
[----:B------:R-:W-:Y:S05]  /*a360*/  BSYNC.RECONVERGENT B6 ;  /* 0x0000000000067941 */ /* 0x000fea0003800200 */
.L_x_2977:
[----:B------:R-:W5:Y:S02]  /*a370*/  LDCU UR4, c[0x0][0x380] ;  /* 0x00007000ff0477ac */ /* 0x000f640008000800 */
[----:B-----5:R-:W-:-:S13]  /*a380*/  ISETP.GE.AND P0, PT, R17, UR4, PT ;  /* 0x0000000411007c0c */ /* 0x020fda000bf06270 */
[----:B------:R-:W-:Y:S05]  /*a390*/  @P0 EXIT ;  /* 0x000000000000094d */ /* 0x000fea0003800000 */
[----:B------:R-:W5:Y:S01]  /*a3a0*/  LDCU UR4, c[0x0][0x388] ;  /* 0x00007100ff0477ac */ /* 0x000f620008000800 */
[----:B-1234-:R-:W-:Y:S02]  /*a3b0*/  IMAD.MOV.U32 R0, RZ, RZ, RZ ;  /* 0x000000ffff007224 */ /* 0x01efe400078e00ff */
[----:B------:R-:W-:Y:S01]  /*a3c0*/  IMAD.MOV.U32 R16, RZ, RZ, RZ ;  /* 0x000000ffff107224 */ /* 0x000fe200078e00ff */
[----:B-----5:R-:W-:-:S09]  /*a3d0*/  UISETP.NE.AND UP0, UPT, UR4, URZ, UPT ;  /* 0x000000ff0400728c */ /* 0x020fd2000bf05270 */
[----:B------:R-:W-:Y:S05]  /*a3e0*/  BRA.U !UP0, `(.L_x_3057) ;  /* 0x0000001108a87547 */ /* 0x000fea000b800000 */
[----:B------:R-:W1:Y:S01]  /*a3f0*/  LDCU.64 UR4, c[0x0][0x390] ;  /* 0x00007200ff0477ac */ /* 0x000e620008000a00 */
[----:B------:R-:W-:Y:S01]  /*a400*/  HFMA2 R16, -RZ, RZ, 0, 0 ;  /* 0x00000000ff107431 */ /* 0x000fe200000001ff */
[----:B------:R-:W2:Y:S01]  /*a410*/  LDCU UR6, c[0x0][0x38c] ;  /* 0x00007180ff0677ac */ /* 0x000ea20008000800 */
[----:B------:R-:W3:Y:S01]  /*a420*/  LDCU.64 UR8, c[0x0][0x4b8] ;  /* 0x00009700ff0877ac */ /* 0x000ee20008000a00 */
[----:B------:R-:W-:Y:S02]  /*a430*/  UISETP.NE.AND UP0, UPT, UR40, URZ, UPT ;  /* 0x000000ff2800728c */ /* 0x000fe4000bf05270 */
[----:B-1----:R-:W-:-:S05]  /*a440*/  IMAD.HI.U32 R2, R17, UR4, R16 ;  /* 0x0000000411027c27 */ /* 0x002fca000f8e0010 */
[----:B------:R-:W-:-:S05]  /*a450*/  SHF.R.U32.HI R3, RZ, UR5, R2 ;  /* 0x00000005ff037c19 */ /* 0x000fca0008011602 */
[----:B------:R-:W-:-:S04]  /*a460*/  IMAD.MOV R0, RZ, RZ, -R3 ;  /* 0x000000ffff007224 */ /* 0x000fc800078e0a03 */
        /* <DEDUP_REMOVED lines=290> */
.L_x_3057:
[----:B------:R-:W1:Y:S01]  /*b690*/  LDCU.128 UR8, c[0x0][0x580] ;  /* 0x0000b000ff0877ac */ /* 0x000e620008000c00 */
[----:B------:R-:W-:-:S04]  /*b6a0*/  UPRMT UR4, UR42, 0x9910, URZ ;  /* 0x000099102a047896 */ /* 0x000fc800080000ff */
[----:B------:R-:W-:Y:S01]  /*b6b0*/  UISETP.GT.AND UP0, UPT, UR4, 0x9, UPT ;  /* 0x000000090400788c */ /* 0x000fe2000bf04270 */
[----:B-1----:R-:W-:Y:S02]  /*b6c0*/  IADD3 R16, P0, PT, R16, UR8, RZ ;  /* 0x0000000810107c10 */ /* 0x002fe4000ff1e0ff */
[----:B------:R-:W-:-:S03]  /*b6d0*/  IADD3 R2, P1, PT, R0, UR10, RZ ;  /* 0x0000000a00027c10 */ /* 0x000fc6000ff3e0ff */
        /* <DEDUP_REMOVED lines=15> */
.L_x_3061:
[----:B------:R-:W2:Y:S02]  /*b7d0*/  LDG.E.U8 R2, desc[UR36][R2.64] ;  /* 0x0000002402027981 */ /* 0x000ea4000c1e1100 */
[----:B--2---:R-:W-:-:S04]  /*b7e0*/  I2FP.F32.U32 R0, R2 ;  /* 0x0000000200007245 */ /* 0x004fc80000201000 */
[----:B------:R-:W-:Y:S01]  /*b7f0*/  F2FP.BF16.F32.PACK_AB R0, RZ, R0 ;  /* 0x00000000ff00723e */ /* 0x000fe200000010ff */
[----:B------:R-:W-:Y:S06]  /*b800*/  BRA `(.L_x_3063) ;  /* 0x0000000c00847947 */ /* 0x000fec0003800000 */
.L_x_3060:
        /* <DEDUP_REMOVED lines=10> */
.L_x_3065:
[----:B------:R-:W2:Y:S02]  /*b8b0*/  LDG.E R2, desc[UR36][R2.64] ;  /* 0x0000002402027981 */ /* 0x000ea4000c1e1900 */
[----:B--2---:R-:W-:-:S04]  /*b8c0*/  I2FP.F32.S32 R0, R2 ;  /* 0x0000000200007245 */ /* 0x004fc80000201400 */
[----:B------:R-:W-:Y:S01]  /*b8d0*/  F2FP.BF16.F32.PACK_AB R0, RZ, R0 ;  /* 0x00000000ff00723e */ /* 0x000fe200000010ff */
[----:B------:R-:W-:Y:S06]  /*b8e0*/  BRA `(.L_x_3063) ;  /* 0x0000000c004c7947 */ /* 0x000fec0003800000 */
.L_x_3064:
[----:B------:R-:W2:Y:S02]  /*b8f0*/  LDG.E.U16 R2, desc[UR36][R2.64] ;  /* 0x0000002402027981 */ /* 0x000ea4000c1e1500 */
[----:B--2---:R-:W1:Y:S02]  /*b900*/  I2F.S16 R0, R2 ;  /* 0x0000000200007306 */ /* 0x004e640000101400 */
[----:B-1----:R-:W-:Y:S01]  /*b910*/  F2FP.BF16.F32.PACK_AB R0, RZ, R0 ;  /* 0x00000000ff00723e */ /* 0x002fe200000010ff */
[----:B------:R-:W-:Y:S06]  /*b920*/  BRA `(.L_x_3063) ;  /* 0x0000000c003c7947 */ /* 0x000fec0003800000 */
.L_x_3059:
        /* <DEDUP_REMOVED lines=9> */
.L_x_3067:
[----:B------:R-:W2:Y:S02]  /*b9c0*/  LDG.E.U16 R0, desc[UR36][R2.64] ;  /* 0x0000002402007981 */ /* 0x000ea4000c1e1500 */
[----:B--2---:R-:W-:-:S05]  /*b9d0*/  HADD2.F32 R0, -RZ, R0.H0_H0 ;  /* 0x20000000ff007230 */ /* 0x004fca0000004100 */
[----:B------:R-:W-:Y:S01]  /*b9e0*/  F2FP.BF16.F32.PACK_AB R0, RZ, R0 ;  /* 0x00000000ff00723e */ /* 0x000fe200000010ff */
[----:B------:R-:W-:Y:S06]  /*b9f0*/  BRA `(.L_x_3063) ;  /* 0x0000000c00087947 */ /* 0x000fec0003800000 */
.L_x_3066:
        /* <DEDUP_REMOVED lines=9> */
.L_x_3069:
[----:B------:R-:W2:Y:S02]  /*ba90*/  LDG.E.U16 R2, desc[UR36][R2.64] ;  /* 0x0000002402027981 */ /* 0x000ea4000c1e1500 */
[----:B--2---:R-:W-:-:S05]  /*baa0*/  HADD2.F32 R0, -RZ, R2.H0_H0 ;  /* 0x20000002ff007230 */ /* 0x004fca0000004100 */
[----:B------:R-:W-:Y:S01]  /*bab0*/  F2FP.BF16.F32.PACK_AB R0, RZ, R0 ;  /* 0x00000000ff00723e */ /* 0x000fe200000010ff */
[----:B------:R-:W-:Y:S06]  /*bac0*/  BRA `(.L_x_3063) ;  /* 0x0000000800d47947 */ /* 0x000fec0003800000 */
.L_x_3068:
        /* <DEDUP_REMOVED lines=8> */
.L_x_3058:
        /* <DEDUP_REMOVED lines=13> */
.L_x_3072:
        /* <DEDUP_REMOVED lines=8> */
.L_x_3071:
        /* <DEDUP_REMOVED lines=27> */
.L_x_3074:
        /* <DEDUP_REMOVED lines=13> */
.L_x_3073:
[----:B------:R1:W5:Y:S01]  /*bf20*/  LDG.E.U16 R0, desc[UR36][R2.64] ;  /* 0x0000002402007981 */ /* 0x000362000c1e1500 */
[----:B------:R-:W-:Y:S05]  /*bf30*/  BRA `(.L_x_3063) ;  /* 0x0000000400b87947 */ /* 0x000fea0003800000 */
.L_x_3070:
        /* <DEDUP_REMOVED lines=12> */
.L_x_3077:
        /* <DEDUP_REMOVED lines=21> */
.L_x_3081:
[----:B------:R-:W-:Y:S05]  /*c150*/  BSYNC.RECONVERGENT B1 ;  /* 0x0000000000017941 */ /* 0x000fea0003800200 */
.L_x_3080:
[----:B------:R-:W-:Y:S01]  /*c160*/  IMAD.SHL.U32 R0, R0, 0x100000, RZ ;  /* 0x0010000000007824 */ /* 0x000fe200078e00ff */
[----:B------:R-:W-:-:S04]  /*c170*/  LEA R2, R2, 0x3b800000, 0x17 ;  /* 0x3b80000002027811 */ /* 0x000fc800078eb8ff */
[----:B------:R-:W-:-:S07]  /*c180*/  LOP3.LUT R0, R2, R0, R7, 0xfe, !PT ;  /* 0x0000000002007212 */ /* 0x000fce00078efe07 */
.L_x_3079:
[----:B------:R-:W-:Y:S05]  /*c190*/  BSYNC.RECONVERGENT B0 ;  /* 0x0000000000007941 */ /* 0x000fea0003800200 */
.L_x_3078:
[----:B------:R-:W-:Y:S01]  /*c1a0*/  F2FP.BF16.F32.PACK_AB R0, RZ, R0 ;  /* 0x00000000ff00723e */ /* 0x000fe200000010ff */
[----:B------:R-:W-:Y:S06]  /*c1b0*/  BRA `(.L_x_3063) ;  /* 0x0000000400187947 */ /* 0x000fec0003800000 */
.L_x_3076:
        /* <DEDUP_REMOVED lines=21> */
.L_x_3085:
[----:B------:R-:W-:Y:S05]  /*c310*/  BSYNC.RECONVERGENT B1 ;  /* 0x0000000000017941 */ /* 0x000fea0003800200 */
.L_x_3084:
[----:B------:R-:W-:Y:S01]  /*c320*/  IMAD.SHL.U32 R0, R0, 0x200000, RZ ;  /* 0x0020000000007824 */ /* 0x000fe200078e00ff */
[----:B------:R-:W-:-:S04]  /*c330*/  LEA R2, R2, 0x37800000, 0x17 ;  /* 0x3780000002027811 */ /* 0x000fc800078eb8ff */
[----:B------:R-:W-:-:S07]  /*c340*/  LOP3.LUT R0, R2, R0, R7, 0xfe, !PT ;  /* 0x0000000002007212 */ /* 0x000fce00078efe07 */
.L_x_3083:
[----:B------:R-:W-:Y:S05]  /*c350*/  BSYNC.RECONVERGENT B0 ;  /* 0x0000000000007941 */ /* 0x000fea0003800200 */
.L_x_3082:
[----:B------:R-:W-:Y:S01]  /*c360*/  F2FP.BF16.F32.PACK_AB R0, RZ, R0 ;  /* 0x00000000ff00723e */ /* 0x000fe200000010ff */
[----:B------:R-:W-:Y:S06]  /*c370*/  BRA `(.L_x_3063) ;  /* 0x0000000000a87947 */ /* 0x000fec0003800000 */
.L_x_3075:
        /* <DEDUP_REMOVED lines=14> */
.L_x_3089:
[----:B------:R-:W-:Y:S05]  /*c460*/  BSYNC.RECONVERGENT B0 ;  /* 0x0000000000007941 */ /* 0x000fea0003800200 */
.L_x_3088:
[----:B------:R-:W-:Y:S01]  /*c470*/  F2FP.BF16.F32.PACK_AB R0, RZ, R0 ;  /* 0x00000000ff00723e */ /* 0x000fe200000010ff */
[----:B------:R-:W-:Y:S06]  /*c480*/  BRA `(.L_x_3063) ;  /* 0x0000000000647947 */ /* 0x000fec0003800000 */
.L_x_3062:
        /* <DEDUP_REMOVED lines=16> */
.L_x_3090:
[----:B------:R-:W-:Y:S01]  /*c590*/  PRMT R0, RZ, 0x7610, R0 ;  /* 0x00007610ff007816 */ /* 0x000fe20000000000 */
[----:B------:R-:W-:Y:S06]  /*c5a0*/  BRA `(.L_x_3063) ;  /* 0x00000000001c7947 */ /* 0x000fec0003800000 */
.L_x_3087:
[----:B------:R-:W2:Y:S02]  /*c5b0*/  LDG.E.64 R2, desc[UR36][R2.64] ;  /* 0x0000002402027981 */ /* 0x000ea4000c1e1b00 */
[----:B--2---:R-:W1:Y:S02]  /*c5c0*/  I2F.U64 R0, R2 ;  /* 0x0000000200007312 */ /* 0x004e640000301000 */
[----:B-1----:R-:W-:Y:S01]  /*c5d0*/  F2FP.BF16.F32.PACK_AB R0, RZ, R0 ;  /* 0x00000000ff00723e */ /* 0x002fe200000010ff */
[----:B------:R-:W-:Y:S06]  /*c5e0*/  BRA `(.L_x_3063) ;  /* 0x00000000000c7947 */ /* 0x000fec0003800000 */
.L_x_3086:
[----:B------:R-:W2:Y:S02]  /*c5f0*/  LDG.E R2, desc[UR36][R2.64] ;  /* 0x0000002402027981 */ /* 0x000ea4000c1e1900 */
[----:B--2---:R-:W-:-:S04]  /*c600*/  I2FP.F32.U32 R0, R2 ;  /* 0x0000000200007245 */ /* 0x004fc80000201000 */
[----:B------:R-:W-:-:S07]  /*c610*/  F2FP.BF16.F32.PACK_AB R0, RZ, R0 ;  /* 0x00000000ff00723e */ /* 0x000fce00000010ff */
.L_x_3063:
[----:B------:R-:W-:Y:S01]  /*c620*/  IMAD.U32 R18, R18, 0x10000, RZ ;  /* 0x0001000012127824 */ /* 0x000fe200078e00ff */
[----:B-----5:R-:W-:Y:S01]  /*c630*/  SHF.L.U32 R5, R0, 0x10, RZ ;  /* 0x0000001000057819 */ /* 0x020fe200000006ff */
        /* <DEDUP_REMOVED lines=27> */
.L_x_3096:
[----:B------:R-:W-:Y:S01]  /*c7f0*/  FSETP.GEU.FTZ.AND P0, PT, R6, -R4, PT ;  /* 0x800000040600720b */ /* 0x000fe20003f1e000 */
[----:B------:R-:W-:-:S12]  /*c800*/  FADD.FTZ R0, R0, -1 ;  /* 0xbf80000000007421 */ /* 0x000fd80000010000 */
[----:B------:R-:W-:-:S07]  /*c810*/  @!P0 FADD.FTZ R0, R0, -1 ;  /* 0xbf80000000008421 */ /* 0x000fce0000010000 */
.L_x_3095:
[----:B------:R-:W-:Y:S05]  /*c820*/  BSYNC.RECONVERGENT B1 ;  /* 0x0000000000017941 */ /* 0x000fea0003800200 */
.L_x_3094:
[----:B------:R-:W-:Y:S01]  /*c830*/  FFMA.FTZ R3, -R4, R0, R3 ;  /* 0x0000000004037223 */ /* 0x000fe20000010103 */
[----:B------:R-:W-:Y:S06]  /*c840*/  BRA `(.L_x_3092) ;  /* 0x0000000000787947 */ /* 0x000fec0003800000 */
.L_x_3093:
        /* <DEDUP_REMOVED lines=14> */
.L_x_3099:
        /* <DEDUP_REMOVED lines=13> */
.L_x_3098:
[----:B------:R-:W-:Y:S05]  /*ca00*/  BSYNC.RECONVERGENT B1 ;  /* 0x0000000000017941 */ /* 0x000fea0003800200 */
.L_x_3097:
[----:B------:R-:W-:-:S04]  /*ca10*/  FMUL.FTZ R3, R3, 1.1920928955078125e-07 ;  /* 0x3400000003037820 */ /* 0x000fc80000410000 */
[----:B------:R-:W-:-:S07]  /*ca20*/  FMUL.FTZ R3, R6, R3 ;  /* 0x0000000306037220 */ /* 0x000fce0000410000 */
.L_x_3092:
[----:B------:R-:W-:Y:S05]  /*ca30*/  BSYNC.RECONVERGENT B0 ;  /* 0x0000000000007941 */ /* 0x000fea0003800200 */
.L_x_3091:
        /* <DEDUP_REMOVED lines=16> */
[----:B------:R-:W2:Y:S02]  /*cb40*/  F2I.FTZ.TRUNC.NTZ R3, R0 ;  /* 0x0000000000037305 */ /* 0x000ea4000021f100 */
[----:B--2---:R-:W-:Y:S01]  /*cb50*/  STG.E.U8 desc[UR36][R16.64], R3 ;  /* 0x0000000310007986 */ /* 0x004fe2000c101124 */
[----:B------:R-:W-:Y:S05]  /*cb60*/  EXIT ;  /* 0x000000000000794d */ /* 0x000fea0003800000 */
.L_x_3103:
[----:B--2---:R-:W-:-:S06]  /*cb70*/  IMAD.U32 R3, R3, 0x10000, RZ ;  /* 0x0001000003037824 */ /* 0x004fcc00078e00ff */
[----:B------:R-:W2:Y:S02]  /*cb80*/  F2I.S64.TRUNC R2, R3 ;  /* 0x0000000300027311 */ /* 0x000ea4000020d900 */
[----:B--2---:R-:W-:Y:S01]  /*cb90*/  STG.E.U8 desc[UR36][R16.64], R2 ;  /* 0x0000000210007986 */ /* 0x004fe2000c101124 */
[----:B------:R-:W-:Y:S05]  /*cba0*/  EXIT ;  /* 0x000000000000794d */ /* 0x000fea0003800000 */
.L_x_3102:
        /* <DEDUP_REMOVED lines=10> */
.L_x_3106:
[----:B--2---:R-:W-:-:S06]  /*cc50*/  SHF.L.U32 R3, R3, 0x10, RZ ;  /* 0x0000001003037819 */ /* 0x004fcc00000006ff */
[----:B------:R-:W2:Y:S02]  /*cc60*/  F2I.FTZ.TRUNC.NTZ R3, R3 ;  /* 0x0000000300037305 */ /* 0x000ea4000021f100 */
[----:B--2---:R-:W-:Y:S01]  /*cc70*/  STG.E desc[UR36][R16.64], R3 ;  /* 0x0000000310007986 */ /* 0x004fe2000c101924 */
[----:B------:R-:W-:Y:S05]  /*cc80*/  EXIT ;  /* 0x000000000000794d */ /* 0x000fea0003800000 */
.L_x_3105:
[----:B--2---:R-:W-:-:S06]  /*cc90*/  IMAD.U32 R3, R3, 0x10000, RZ ;  /* 0x0001000003037824 */ /* 0x004fcc00078e00ff */
[----:B------:R-:W2:Y:S02]  /*cca0*/  F2I.FTZ.TRUNC.NTZ R3, R3 ;  /* 0x0000000300037305 */ /* 0x000ea4000021f100 */
[----:B--2---:R-:W-:Y:S01]  /*ccb0*/  STG.E.U16 desc[UR36][R16.64], R3 ;  /* 0x0000000310007986 */ /* 0x004fe2000c101524 */
[----:B------:R-:W-:Y:S05]  /*ccc0*/  EXIT ;  /* 0x000000000000794d */ /* 0x000fea0003800000 */
.L_x_3101:
        /* <DEDUP_REMOVED lines=9> */
.L_x_3108:
[----:B--2---:R-:W-:-:S04]  /*cd60*/  SHF.L.U32 R0, R3, 0x10, RZ ;  /* 0x0000001003007819 */ /* 0x004fc800000006ff */
[----:B------:R-:W-:-:S05]  /*cd70*/  F2FP.F16.F32.PACK_AB R0, RZ, R0 ;  /* 0x00000000ff00723e */ /* 0x000fca00000000ff */
[----:B------:R-:W-:Y:S01]  /*cd80*/  STG.E.U16 desc[UR36][R16.64], R0 ;  /* 0x0000000010007986 */ /* 0x000fe2000c101524 */
[----:B------:R-:W-:Y:S05]  /*cd90*/  EXIT ;  /* 0x000000000000794d */ /* 0x000fea0003800000 */
.L_x_3107:
        /* <DEDUP_REMOVED lines=10> */
.L_x_3110:
[----:B--2---:R-:W-:-:S04]  /*ce40*/  SHF.L.U32 R3, R3, 0x10, RZ ;  /* 0x0000001003037819 */ /* 0x004fc800000006ff */
[----:B------:R-:W-:-:S04]  /*ce50*/  F2FP.F16.F32.PACK_AB R3, RZ, R3 ;  /* 0x00000003ff03723e */ /* 0x000fc800000000ff */
[----:B------:R-:W-:-:S05]  /*ce60*/  PRMT R3, R3, 0x5410, RZ ;  /* 0x0000541003037816 */ /* 0x000fca00000000ff */
[----:B------:R-:W-:Y:S01]  /*ce70*/  STG.E desc[UR36][R16.64], R3 ;  /* 0x0000000310007986 */ /* 0x000fe2000c101924 */
[----:B------:R-:W-:Y:S05]  /*ce80*/  EXIT ;  /* 0x000000000000794d */ /* 0x000fea0003800000 */
.L_x_3109:
[----:B--2---:R-:W-:-:S04]  /*ce90*/  IMAD.U32 R2, R3, 0x10000, RZ ;  /* 0x0001000003027824 */ /* 0x004fc800078e00ff */
[----:B------:R-:W-:-:S06]  /*cea0*/  FMUL.FTZ R2, R2, 1 ;  /* 0x3f80000002027820 */ /* 0x000fcc0000410000 */
[----:B------:R-:W2:Y:S02]  /*ceb0*/  F2F.F64.F32 R2, R2 ;  /* 0x0000000200027310 */ /* 0x000ea40000201800 */
[----:B--2---:R-:W-:Y:S01]  /*cec0*/  STG.E.64 desc[UR36][R16.64], R2 ;  /* 0x0000000210007986 */ /* 0x004fe2000c101b24 */
[----:B------:R-:W-:Y:S05]  /*ced0*/  EXIT ;  /* 0x000000000000794d */ /* 0x000fea0003800000 */
.L_x_3100:
        /* <DEDUP_REMOVED lines=14> */
.L_x_3114:
[----:B--2---:R-:W-:Y:S01]  /*cfc0*/  SHF.L.U32 R3, R3, 0x10, RZ ;  /* 0x0000001003037819 */ /* 0x004fe200000006ff */
[----:B------:R-:W-:Y:S01]  /*cfd0*/  BSSY.RECONVERGENT B0, `(.L_x_3115) ;  /* 0x0000013000007945 */ /* 0x000fe20003800200 */
[----:B0-----:R-:W-:Y:S02]  /*cfe0*/  IMAD.MOV.U32 R8, RZ, RZ, 0x80 ;  /* 0x00000080ff087424 */ /* 0x001fe400078e00ff */
        /* <DEDUP_REMOVED lines=14> */
.L_x_3117:
[----:B------:R-:W-:-:S04]  /*d0d0*/  SHF.R.U32.HI R3, RZ, 0x18, R3 ;  /* 0x00000018ff037819 */ /* 0x000fc80000011603 */
[----:B------:R-:W-:-:S04]  /*d0e0*/  LOP3.LUT R0, R0, 0x80, R3, 0xf8, !PT ;  /* 0x0000008000007812 */ /* 0x000fc800078ef803 */
[----:B------:R-:W-:-:S07]  /*d0f0*/  PRMT R8, R0, 0x7610, R8 ;  /* 0x0000761000087816 */ /* 0x000fce0000000008 */
.L_x_3116:
[----:B------:R-:W-:Y:S05]  /*d100*/  BSYNC.RECONVERGENT B0 ;  /* 0x0000000000007941 */ /* 0x000fea0003800200 */
.L_x_3115:
[----:B------:R-:W-:Y:S01]  /*d110*/  STG.E.U8 desc[UR36][R16.64], R8 ;  /* 0x0000000810007986 */ /* 0x000fe2000c101124 */
[----:B------:R-:W-:Y:S05]  /*d120*/  EXIT ;  /* 0x000000000000794d */ /* 0x000fea0003800000 */
.L_x_3113:
[----:B--2---:R-:W-:Y:S01]  /*d130*/  IMAD.U32 R3, R3, 0x10000, RZ ;  /* 0x0001000003037824 */ /* 0x004fe200078e00ff */
[----:B------:R-:W-:Y:S01]  /*d140*/  BSSY.RECONVERGENT B0, `(.L_x_3118) ;  /* 0x0000013000007945 */ /* 0x000fe20003800200 */
[----:B0-----:R-:W-:-:S03]  /*d150*/  MOV R8, 0x80 ;  /* 0x0000008000087802 */ /* 0x001fc60000000f00 */
        /* <DEDUP_REMOVED lines=14> */
.L_x_3120:
[----:B------:R-:W-:-:S04]  /*d240*/  SHF.R.U32.HI R3, RZ, 0x18, R3 ;  /* 0x00000018ff037819 */ /* 0x000fc80000011603 */
[----:B------:R-:W-:-:S04]  /*d250*/  LOP3.LUT R0, R0, 0x80, R3, 0xf8, !PT ;  /* 0x0000008000007812 */ /* 0x000fc800078ef803 */
[----:B------:R-:W-:-:S07]  /*d260*/  PRMT R8, R0, 0x7610, R8 ;  /* 0x0000761000087816 */ /* 0x000fce0000000008 */
.L_x_3119:
[----:B------:R-:W-:Y:S05]  /*d270*/  BSYNC.RECONVERGENT B0 ;  /* 0x0000000000007941 */ /* 0x000fea0003800200 */
.L_x_3118:
[----:B------:R-:W-:Y:S01]  /*d280*/  STG.E.U8 desc[UR36][R16.64], R8 ;  /* 0x0000000810007986 */ /* 0x000fe2000c101124 */
[----:B------:R-:W-:Y:S05]  /*d290*/  EXIT ;  /* 0x000000000000794d */ /* 0x000fea0003800000 */
.L_x_3112:
        /* <DEDUP_REMOVED lines=22> */
.L_x_3122:
[----:B--2---:R-:W-:-:S06]  /*d400*/  SHF.L.U32 R3, R3, 0x10, RZ ;  /* 0x0000001003037819 */ /* 0x004fcc00000006ff */
[----:B------:R-:W2:Y:S02]  /*d410*/  F2I.U64.TRUNC R2, R3 ;  /* 0x0000000300027311 */ /* 0x000ea4000020d800 */
[----:B--2---:R-:W-:Y:S01]  /*d420*/  STG.E.64 desc[UR36][R16.64], R2 ;  /* 0x0000000210007986 */ /* 0x004fe2000c101b24 */
[----:B------:R-:W-:Y:S05]  /*d430*/  EXIT ;  /* 0x000000000000794d */ /* 0x000fea0003800000 */
.L_x_3121:
[----:B--2---:R-:W-:-:S06]  /*d440*/  IMAD.U32 R3, R3, 0x10000, RZ ;  /* 0x0001000003037824 */ /* 0x004fcc00078e00ff */
[----:B------:R-:W2:Y:S02]  /*d450*/  F2I.FTZ.U32.TRUNC.NTZ R3, R3 ;  /* 0x0000000300037305 */ /* 0x000ea4000021f000 */
[----:B--2---:R-:W-:Y:S01]  /*d460*/  STG.E desc[UR36][R16.64], R3 ;  /* 0x0000000310007986 */ /* 0x004fe2000c101924 */
[----:B------:R-:W-:Y:S05]  /*d470*/  EXIT ;  /* 0x000000000000794d */ /* 0x000fea0003800000 */
.L_x_3111:
        /* <DEDUP_REMOVED lines=11> */
.L_x_3124:
[----:B--2---:R-:W-:Y:S02]  /*d530*/  SHF.L.U32 R3, R3, 0x10, RZ ;  /* 0x0000001003037819 */ /* 0x004fe400000006ff */
[----:B------:R-:W-:-:S03]  /*d540*/  CS2R R6, SRZ ;  /* 0x0000000000067805 */ /* 0x000fc6000001ff00 */
[----:B------:R-:W-:-:S04]  /*d550*/  FMUL.FTZ R3, R3, 1 ;  /* 0x3f80000003037820 */ /* 0x000fc80000410000 */
[----:B------:R-:W2:Y:S02]  /*d560*/  F2F.F64.F32 R4, R3 ;  /* 0x0000000300047310 */ /* 0x000ea40000201800 */
[----:B--2---:R-:W-:Y:S01]  /*d570*/  STG.E.128 desc[UR36][R16.64], R4 ;  /* 0x0000000410007986 */ /* 0x004fe2000c101d24 */
[----:B------:R-:W-:Y:S05]  /*d580*/  EXIT ;  /* 0x000000000000794d */ /* 0x000fea0003800000 */
.L_x_3123:
[----:B------:R-:W-:-:S09]  /*d590*/  UISETP.NE.AND UP0, UPT, UR4, 0xf, UPT ;  /* 0x0000000f0400788c */ /* 0x000fd2000bf05270 */
[----:B------:R-:W-:Y:S05]  /*d5a0*/  BRA.U !UP0, `(.L_x_3125) ;  /* 0x0000000108e87547 */ /* 0x000fea000b800000 */
[----:B------:R-:W-:-:S09]  /*d5b0*/  UISETP.NE.AND UP0, UPT, UR4, 0x17, UPT ;  /* 0x000000170400788c */ /* 0x000fd2000bf05270 */
[----:B------:R-:W-:Y:S05]  /*d5c0*/  BRA.U !UP0, `(.L_x_3126) ;  /* 0x0000000108907547 */ /* 0x000fea000b800000 */
[----:B------:R-:W-:-:S09]  /*d5d0*/  UISETP.NE.AND UP0, UPT, UR4, 0x18, UPT ;  /* 0x000000180400788c */ /* 0x000fd2000bf05270 */
[----:B------:R-:W-:Y:S05]  /*d5e0*/  BRA.U !UP0, `(.L_x_3127) ;  /* 0x0000000108447547 */ /* 0x000fea000b800000 */
.L_x_3104:
[----:B------:R-:W-:Y:S01]  /*d5f0*/  MOV R0, 0x0 ;  /* 0x0000000000007802 */ /* 0x000fe20000000f00 */
[----:B------:R-:W3:Y:S01]  /*d600*/  LDCU.64 UR4, c[0x4][0x178] ;  /* 0x01002f00ff0477ac */ /* 0x000ee20008000a00 */
[----:B------:R-:W-:Y:S02]  /*d610*/  HFMA2 R13, -RZ, RZ, 0, 0 ;  /* 0x00000000ff0d7431 */ /* 0x000fe400000001ff */
[----:B0-----:R-:W-:Y:S01]  /*d620*/  IMAD.MOV.U32 R8, RZ, RZ, 0x65 ;  /* 0x00000065ff087424 */ /* 0x001fe200078e00ff */
[----:B--2---:R0:W2:Y:S01]  /*d630*/  LDC.64 R2, c[0x4][R0] ;  /* 0x0100000000027b82 */ /* 0x0040a20000000a00 */
[----:B------:R-:W4:Y:S01]  /*d640*/  LDCU.64 UR6, c[0x4][0x180] ;  /* 0x01003000ff0677ac */ /* 0x000f220008000a00 */
[----:B------:R-:W-:Y:S01]  /*d650*/  IMAD.MOV.U32 R12, RZ, RZ, 0x1 ;  /* 0x00000001ff0c7424 */ /* 0x000fe200078e00ff */
[----:B------:R-:W5:Y:S01]  /*d660*/  LDCU.64 UR8, c[0x4][0x90] ;  /* 0x01001200ff0877ac */ /* 0x000f620008000a00 */
[----:B---3--:R-:W-:Y:S02]  /*d670*/  IMAD.U32 R4, RZ, RZ, UR4 ;  /* 0x00000004ff047e24 */ /* 0x008fe4000f8e00ff */
[----:B------:R-:W-:Y:S01]  /*d680*/  IMAD.U32 R5, RZ, RZ, UR5 ;  /* 0x00000005ff057e24 */ /* 0x000fe2000f8e00ff */
[----:B----4-:R-:W-:Y:S01]  /*d690*/  MOV R6, UR6 ;  /* 0x0000000600067c02 */ /* 0x010fe20008000f00 */
[----:B------:R-:W-:-:S02]  /*d6a0*/  IMAD.U32 R7, RZ, RZ, UR7 ;  /* 0x00000007ff077e24 */ /* 0x000fc4000f8e00ff */
[----:B-----5:R-:W-:Y:S01]  /*d6b0*/  IMAD.U32 R10, RZ, RZ, UR8 ;  /* 0x00000008ff0a7e24 */ /* 0x020fe2000f8e00ff */
[----:B0-----:R-:W-:-:S07]  /*d6c0*/  MOV R11, UR9 ;  /* 0x00000009000b7c02 */ /* 0x001fce0008000f00 */
[----:B------:R-:W-:-:S07]  /*d6d0*/  LEPC R20, `(.L_x_3128) ;  /* 0x000000001014794e */ /* 0x000fce0000000000 */
[----:B-12---:R-:W-:Y:S05]  /*d6e0*/  CALL.ABS.NOINC R2 ;  /* 0x0000000002007343 */ /* 0x006fea0003c00000 */
.L_x_3128:
[----:B------:R-:W-:Y:S05]  /*d6f0*/  EXIT ;  /* 0x000000000000794d */ /* 0x000fea0003800000 */
.L_x_3127:
[----:B--2---:R-:W-:Y:S01]  /*d700*/  IMAD.U32 R5, R3, 0x10000, RZ ;  /* 0x0001000003057824 */ /* 0x004fe200078e00ff */
        /* <DEDUP_REMOVED lines=12> */
.L_x_3130:
[----:B------:R-:W-:Y:S05]  /*d7d0*/  BSYNC.RECONVERGENT B0 ;  /* 0x0000000000007941 */ /* 0x000fea0003800200 */
.L_x_3129:
[----:B------:R-:W-:-:S05]  /*d7e0*/  LOP3.LUT R3, R0, 0x80, R3, 0xf8, !PT ;  /* 0x0000008000037812 */ /* 0x000fca00078ef803 */
[----:B------:R-:W-:Y:S01]  /*d7f0*/  STG.E.U8 desc[UR36][R16.64], R3 ;  /* 0x0000000310007986 */ /* 0x000fe2000c101124 */
[----:B------:R-:W-:Y:S05]  /*d800*/  EXIT ;  /* 0x000000000000794d */ /* 0x000fea0003800000 */
.L_x_3126:
[----:B--2---:R-:W-:Y:S01]  /*d810*/  SHF.L.U32 R3, R3, 0x10, RZ ;  /* 0x0000001003037819 */ /* 0x004fe200000006ff */
        /* <DEDUP_REMOVED lines=11> */
.L_x_3132:
[----:B------:R-:W-:Y:S01]  /*d8d0*/  IMAD.MOV.U32 R0, RZ, RZ, 0x7f ;  /* 0x0000007fff007424 */ /* 0x000fe200078e00ff */
[----:B------:R-:W-:-:S04]  /*d8e0*/  ISETP.GT.U32.AND P0, PT, R2, 0x7f800000, PT ;  /* 0x7f8000000200780c */ /* 0x000fc80003f04070 */
[----:B------:R-:W-:-:S09]  /*d8f0*/  SEL R0, R0, 0x7c, P0 ;  /* 0x0000007c00007807 */ /* 0x000fd20000000000 */
.L_x_3133:
[----:B------:R-:W-:Y:S05]  /*d900*/  BSYNC.RECONVERGENT B0 ;  /* 0x0000000000007941 */ /* 0x000fea0003800200 */
.L_x_3131:
[----:B------:R-:W-:-:S04]  /*d910*/  SHF.R.U32.HI R3, RZ, 0x18, R3 ;  /* 0x00000018ff037819 */ /* 0x000fc80000011603 */
[----:B------:R-:W-:-:S05]  /*d920*/  LOP3.LUT R3, R0, 0x80, R3, 0xf8, !PT ;  /* 0x0000008000037812 */ /* 0x000fca00078ef803 */
[----:B------:R-:W-:Y:S01]  /*d930*/  STG.E.U8 desc[UR36][R16.64], R3 ;  /* 0x0000000310007986 */ /* 0x000fe2000c101124 */
[----:B------:R-:W-:Y:S05]  /*d940*/  EXIT ;  /* 0x000000000000794d */ /* 0x000fea0003800000 */
.L_x_3125:
[----:B--2---:R-:W-:Y:S01]  /*d950*/  STG.E.U16 desc[UR36][R16.64], R3 ;  /* 0x0000000310007986 */ /* 0x004fe2000c101524 */
[----:B------:R-:W-:Y:S05]  /*d960*/  EXIT ;  /* 0x000000000000794d */ /* 0x000fea0003800000 */
.L_x_3134:
        /* <DEDUP_REMOVED lines=9> */
.L_x_54792:


//--------------------- .text._ZN2at6native27unrolled_elementwise_kernelINS0_13AUnaryFunctorIN3c108BFloat16ES4_S4_ZZZNS0_16fmod_kernel_cudaERNS_18TensorIteratorBaseEENKUlvE0_clEvENKUlvE2_clEvEUlS4_S4_E_EESt5arrayIPcLm2EELi4E23TrivialOffsetCalculatorILi1EjESF_NS0_6memory12LoadWithCastILi1EEENSG_13StoreWithCastILi1EEEEEviT_T0_T2_T3_T4_T5_ --------------------------
	.section	.text._ZN2at6native27unrolled_elementwise_kernelINS0_13AUnaryFunctorIN3c108BFloat16ES4_S4_ZZZNS0_16fmod_kernel_cudaERNS_18TensorIteratorBaseEENKUlvE0_clEvENKUlvE2_clEvEUlS4_S4_E_EESt5arrayIPcLm2EELi4E23TrivialOffsetCalculatorILi1EjESF_NS0_6memory12LoadWithCastILi1EEENSG_13StoreWithCastILi1EEEEEviT_T0_T2_T3_T4_T5_,"ax",@progbits
	.align	128
        .global         _ZN2at6native27unrolled_elementwise_kernelINS0_13AUnaryFunctorIN3c108BFloat16ES4_S4_ZZZNS0_16fmod_kernel_cudaERNS_18TensorIteratorBaseEENKUlvE0_clEvENKUlvE2_clEvEUlS4_S4_E_EESt5arrayIPcLm2EELi4E23TrivialOffsetCalculatorILi1EjESF_NS0_6memory12LoadWithCastILi1EEENSG_13StoreWithCastILi1EEEEEviT_T0_T2_T3_T4_T5_
        .type           _ZN2at6native27unrolled_elementwise_kernelINS0_13AUnaryFunctorIN3c108BFloat16ES4_S4_ZZZNS0_16fmod_kernel_cudaERNS_18TensorIteratorBaseEENKUlvE0_clEvENKUlvE2_clEvEUlS4_S4_E_EESt5arrayIPcLm2EELi4E23TrivialOffsetCalculatorILi1EjESF_NS0_6memory12LoadWithCastILi1EEENSG_13StoreWithCastILi1EEEEEviT_T0_T2_T3_T4_T5_,@function
        .size           _ZN2at6native27unrolled_elementwise_kernelINS0_13AUnaryFunctorIN3c108BFloat16ES4_S4_ZZZNS0_16fmod_kernel_cudaERNS_18TensorIteratorBaseEENKUlvE0_clEvENKUlvE2_clEvEUlS4_S4_E_EESt5arrayIPcLm2EELi4E23TrivialOffsetCalculatorILi1EjESF_NS0_6memory12LoadWithCastILi1EEENSG_13StoreWithCastILi1EEEEEviT_T0_T2_T3_T4_T5_,(.L_x_54793 - _ZN2at6native27unrolled_elementwise_kernelINS0_13AUnaryFunctorIN3c108BFloat16ES4_S4_ZZZNS0_16fmod_kernel_cudaERNS_18TensorIteratorBaseEENKUlvE0_clEvENKUlvE2_clEvEUlS4_S4_E_EESt5arrayIPcLm2EELi4E23TrivialOffsetCalculatorILi1EjESF_NS0_6memory12LoadWithCastILi1EEENSG_13StoreWithCastILi1EEEEEviT_T0_T2_T3_T4_T5_)
        .other          _ZN2at6native27unrolled_elementwise_kernelINS0_13AUnaryFunctorIN3c108BFloat16ES4_S4_ZZZNS0_16fmod_kernel_cudaERNS_18TensorIteratorBaseEENKUlvE0_clEvENKUlvE2_clEvEUlS4_S4_E_EESt5arrayIPcLm2EELi4E23TrivialOffsetCalculatorILi1EjESF_NS0_6memory12LoadWithCastILi1EEENSG_13StoreWithCastILi1EEEEEviT_T0_T2_T3_T4_T5_,@"STO_CUDA_ENTRY STV_DEFAULT"
_ZN2at6native27unrolled_elementwise_kernelINS0_13AUnaryFunctorIN3c108BFloat16ES4_S4_ZZZNS0_16fmod_kernel_cudaERNS_18TensorIteratorBaseEENKUlvE0_clEvENKUlvE2_clEvEUlS4_S4_E_EESt5arrayIPcLm2EELi4E23TrivialOffsetCalculatorILi1EjESF_NS0_6memory12LoadWithCastILi1EEENSG_13StoreWithCastILi1EEEEEviT_T0_T2_T3_T4_T5_:
.text._ZN2at6native27unrolled_elementwise_kernelINS0_13AUnaryFunctorIN3c108BFloat16ES4_S4_ZZZNS0_16fmod_kernel_cudaERNS_18TensorIteratorBaseEENKUlvE0_clEvENKUlvE2_clEvEUlS4_S4_E_EESt5arrayIPcLm2EELi4E23TrivialOffsetCalculatorILi1EjESF_NS0_6memory12LoadWithCastILi1EEENSG_13StoreWithCastILi1EEEEEviT_T0_T2_T3_T4_T5_:
        /* <DEDUP_REMOVED lines=34> */
.L_x_3140:
[----:B------:R-:W2:Y:S02]  /*0220*/  LDG.E.U8 R4, desc[UR36][R4.64] ;  /* 0x0000002404047981 */ /* 0x000ea4000c1e1100 */
[----:B--2---:R-:W-:-:S04]  /*0230*/  I2FP.F32.U32 R0, R4 ;  /* 0x0000000400007245 */ /* 0x004fc80000201000 */
[----:B------:R-:W-:-:S04]  /*0240*/  F2FP.BF16.F32.PACK_AB R0, RZ, R0 ;  /* 0x00000000ff00723e */ /* 0x000fc800000010ff */
[----:B------:R-:W-:Y:S01]  /*0250*/  PRMT R18, R0, 0x7610, R18 ;  /* 0x0000761000127816 */ /* 0x000fe20000000012 */
[----:B------:R-:W-:Y:S06]  /*0260*/  BRA `(.L_x_3142) ;  /* 0x0000000c00c47947 */ /* 0x000fec0003800000 */
.L_x_3139:
        /* <DEDUP_REMOVED lines=11> */
.L_x_3144:
[----:B------:R-:W2:Y:S02]  /*0320*/  LDG.E R4, desc[UR36][R4.64] ;  /* 0x0000002404047981 */ /* 0x000ea4000c1e1900 */
[----:B--2---:R-:W-:-:S04]  /*0330*/  I2FP.F32.S32 R0, R4 ;  /* 0x0000000400007245 */ /* 0x004fc80000201400 */
[----:B------:R-:W-:-:S04]  /*0340*/  F2FP.BF16.F32.PACK_AB R0, RZ, R0 ;  /* 0x00000000ff00723e */ /* 0x000fc800000010ff */
[----:B------:R-:W-:Y:S01]  /*0350*/  PRMT R18, R0, 0x7610, R18 ;  /* 0x0000761000127816 */ /* 0x000fe20000000012 */
[----:B------:R-:W-:Y:S06]  /*0360*/  BRA `(.L_x_3142) ;  /* 0x0000000c00847947 */ /* 0x000fec0003800000 */
.L_x_3143:
[----:B------:R-:W2:Y:S02]  /*0370*/  LDG.E.U16 R4, desc[UR36][R4.64] ;  /* 0x0000002404047981 */ /* 0x000ea4000c1e1500 */
[----:B--2---:R-:W0:Y:S02]  /*0380*/  I2F.S16 R0, R4 ;  /* 0x0000000400007306 */ /* 0x004e240000101400 */
[----:B0-----:R-:W-:-:S04]  /*0390*/  F2FP.BF16.F32.PACK_AB R0, RZ, R0 ;  /* 0x00000000ff00723e */ /* 0x001fc800000010ff */
[----:B------:R-:W-:Y:S01]  /*03a0*/  PRMT R18, R0, 0x7610, R18 ;  /* 0x0000761000127816 */ /* 0x000fe20000000012 */
[----:B------:R-:W-:Y:S06]  /*03b0*/  BRA `(.L_x_3142) ;  /* 0x0000000c00707947 */ /* 0x000fec0003800000 */
.L_x_3138:
        /* <DEDUP_REMOVED lines=9> */
.L_x_3146:
[----:B------:R-:W2:Y:S02]  /*0450*/  LDG.E.U16 R0, desc[UR36][R4.64] ;  /* 0x0000002404007981 */ /* 0x000ea4000c1e1500 */
[----:B--2---:R-:W-:-:S05]  /*0460*/  HADD2.F32 R0, -RZ, R0.H0_H0 ;  /* 0x20000000ff007230 */ /* 0x004fca0000004100 */
[----:B------:R-:W-:-:S04]  /*0470*/  F2FP.BF16.F32.PACK_AB R0, RZ, R0 ;  /* 0x00000000ff00723e */ /* 0x000fc800000010ff */
[----:B------:R-:W-:Y:S01]  /*0480*/  PRMT R18, R0, 0x7610, R18 ;  /* 0x0000761000127816 */ /* 0x000fe20000000012 */
[----:B------:R-:W-:Y:S06]  /*0490*/  BRA `(.L_x_3142) ;  /* 0x0000000c00387947 */ /* 0x000fec0003800000 */
.L_x_3145:
        /* <DEDUP_REMOVED lines=9> */
.L_x_3148:
[----:B------:R-:W2:Y:S02]  /*0530*/  LDG.E.U16 R4, desc[UR36][R4.64] ;  /* 0x0000002404047981 */ /* 0x000ea4000c1e1500 */
[----:B--2---:R-:W-:-:S05]  /*0540*/  HADD2.F32 R0, -RZ, R4.H0_H0 ;  /* 0x20000004ff007230 */ /* 0x004fca0000004100 */
[----:B------:R-:W-:-:S04]  /*0550*/  F2FP.BF16.F32.PACK_AB R0, RZ, R0 ;  /* 0x00000000ff00723e */ /* 0x000fc800000010ff */
[----:B------:R-:W-:Y:S01]  /*0560*/  PRMT R18, R0, 0x7610, R18 ;  /* 0x0000761000127816 */ /* 0x000fe20000000012 */
[----:B------:R-:W-:Y:S06]  /*0570*/  BRA `(.L_x_3142) ;  /* 0x0000000c00007947 */ /* 0x000fec0003800000 */
.L_x_3147:
        /* <DEDUP_REMOVED lines=9> */
.L_x_3137:
        /* <DEDUP_REMOVED lines=14> */
.L_x_3151:
        /* <DEDUP_REMOVED lines=9> */
.L_x_3150:
        /* <DEDUP_REMOVED lines=27> */
.L_x_3153:
        /* <DEDUP_REMOVED lines=15> */
.L_x_3152:
[----:B------:R0:W5:Y:S01]  /*0a20*/  LDG.E.U16 R18, desc[UR36][R4.64] ;  /* 0x0000002404127981 */ /* 0x000162000c1e1500 */
[----:B------:R-:W-:Y:S05]  /*0a30*/  BRA `(.L_x_3142) ;  /* 0x0000000400d07947 */ /* 0x000fea0003800000 */
.L_x_3149:
        /* <DEDUP_REMOVED lines=13> */
.L_x_3156:
        /* <DEDUP_REMOVED lines=21> */
.L_x_3160:
[----:B------:R-:W-:Y:S05]  /*0c60*/  BSYNC.RECONVERGENT B1 ;  /* 0x0000000000017941 */ /* 0x000fea0003800200 */
.L_x_3159:
[----:B------:R-:W-:Y:S01]  /*0c70*/  IMAD.SHL.U32 R0, R0, 0x100000, RZ ;  /* 0x0010000000007824 */ /* 0x000fe200078e00ff */
[----:B------:R-:W-:-:S04]  /*0c80*/  LEA R3, R3, 0x3b800000, 0x17 ;  /* 0x3b80000003037811 */ /* 0x000fc800078eb8ff */
[----:B------:R-:W-:-:S07]  /*0c90*/  LOP3.LUT R0, R3, R0, R7, 0xfe, !PT ;  /* 0x0000000003007212 */ /* 0x000fce00078efe07 */
.L_x_3158:
[----:B------:R-:W-:Y:S05]  /*0ca0*/  BSYNC.RECONVERGENT B0 ;  /* 0x0000000000007941 */ /* 0x000fea0003800200 */
.L_x_3157:
[----:B------:R-:W-:-:S04]  /*0cb0*/  F2FP.BF16.F32.PACK_AB R0, RZ, R0 ;  /* 0x00000000ff00723e */ /* 0x000fc800000010ff */
[----:B------:R-:W-:Y:S01]  /*0cc0*/  PRMT R18, R0, 0x7610, R18 ;  /* 0x0000761000127816 */ /* 0x000fe20000000012 */
[----:B------:R-:W-:Y:S06]  /*0cd0*/  BRA `(.L_x_3142) ;  /* 0x0000000400287947 */ /* 0x000fec0003800000 */
.L_x_3155:
        /* <DEDUP_REMOVED lines=21> */
.L_x_3164:
[----:B------:R-:W-:Y:S05]  /*0e30*/  BSYNC.RECONVERGENT B1 ;  /* 0x0000000000017941 */ /* 0x000fea0003800200 */
.L_x_3163:
[----:B------:R-:W-:Y:S01]  /*0e40*/  IMAD.SHL.U32 R0, R0, 0x200000, RZ ;  /* 0x0020000000007824 */ /* 0x000fe200078e00ff */
[----:B------:R-:W-:-:S04]  /*0e50*/  LEA R3, R3, 0x37800000, 0x17 ;  /* 0x3780000003037811 */ /* 0x000fc800078eb8ff */
[----:B------:R-:W-:-:S07]  /*0e60*/  LOP3.LUT R0, R3, R0, R7, 0xfe, !PT ;  /* 0x0000000003007212 */ /* 0x000fce00078efe07 */
.L_x_3162:
[----:B------:R-:W-:Y:S05]  /*0e70*/  BSYNC.RECONVERGENT B0 ;  /* 0x0000000000007941 */ /* 0x000fea0003800200 */
.L_x_3161:
[----:B------:R-:W-:-:S04]  /*0e80*/  F2FP.BF16.F32.PACK_AB R0, RZ, R0 ;  /* 0x00000000ff00723e */ /* 0x000fc800000010ff */
[----:B------:R-:W-:Y:S01]  /*0e90*/  PRMT R18, R0, 0x7610, R18 ;  /* 0x0000761000127816 */ /* 0x000fe20000000012 */
[----:B------:R-:W-:Y:S06]  /*0ea0*/  BRA `(.L_x_3142) ;  /* 0x0000000000b47947 */ /* 0x000fec0003800000 */
.L_x_3154:
[----:B------:R-:W-:-:S09]  /*0eb0*/  UISETP.NE.AND UP0, UPT, UR4, 0x1c, UPT ;  /* 0x0000001c0400788c */ /* 0x000fd2000bf05270 */
[----:B------:R-:W-:Y:S05]  /*0ec0*/  BRA.U !UP0, `(.L_x_3165) ;  /* 0x00000001089c7547 */ /* 0x000fea000b800000 */
[----:B------:R-:W-:-:S09]  /*0ed0*/  UISETP.NE.AND UP0, UPT, UR4, 0x1d, UPT ;  /* 0x0000001d0400788c */ /* 0x000fd2000bf05270 */
[----:B------:R-:W-:Y:S05]  /*0ee0*/  BRA.U !UP0, `(.L_x_3166) ;  /* 0x0000000108807547 */ /* 0x000fea000b800000 */
[----:B------:R-:W-:-:S09]  /*0ef0*/  UISETP.NE.AND UP0, UPT, UR4, 0x2c, UPT ;  /* 0x0000002c0400788c */ /* 0x000fd2000bf05270 */
[----:B------:R-:W-:Y:S05]  /*0f00*/  BRA.U !UP0, `(.L_x_3167) ;  /* 0x0000000108487547 */ /* 0x000fea000b800000 */
.L_x_3141:
        /* <DEDUP_REMOVED lines=16> */
.L_x_3168:
[----:B------:R-:W-:Y:S01]  /*1010*/  PRMT R18, RZ, 0x7610, R18 ;  /* 0x00007610ff127816 */ /* 0x000fe20000000012 */
[----:B------:R-:W-:Y:S06]  /*1020*/  BRA `(.L_x_3142) ;  /* 0x0000000000547947 */ /* 0x000fec0003800000 */
.L_x_3167:
        /* <DEDUP_REMOVED lines=8> */
.L_x_3170:
[----:B------:R-:W-:Y:S05]  /*10b0*/  BSYNC.RECONVERGENT B0 ;  /* 0x0000000000007941 */ /* 0x000fea0003800200 */
.L_x_3169:
[----:B------:R-:W-:-:S04]  /*10c0*/  F2FP.BF16.F32.PACK_AB R0, RZ, R0 ;  /* 0x00000000ff00723e */ /* 0x000fc800000010ff */
[----:B------:R-:W-:Y:S01]  /*10d0*/  PRMT R18, R0, 0x7610, R18 ;  /* 0x0000761000127816 */ /* 0x000fe20000000012 */
[----:B------:R-:W-:Y:S06]  /*10e0*/  BRA `(.L_x_3142) ;  /* 0x0000000000247947 */ /* 0x000fec0003800000 */
.L_x_3166:
[----:B------:R-:W2:Y:S02]  /*10f0*/  LDG.E.64 R4, desc[UR36][R4.64] ;  /* 0x0000002404047981 */ /* 0x000ea4000c1e1b00 */
[----:B--2---:R-:W0:Y:S02]  /*1100*/  I2F.U64 R0, R4 ;  /* 0x0000000400007312 */ /* 0x004e240000301000 */
[----:B0-----:R-:W-:-:S04]  /*1110*/  F2FP.BF16.F32.PACK_AB R0, RZ, R0 ;  /* 0x00000000ff00723e */ /* 0x001fc800000010ff */
[----:B------:R-:W-:Y:S01]  /*1120*/  PRMT R18, R0, 0x7610, R18 ;  /* 0x0000761000127816 */ /* 0x000fe20000000012 */
[----:B------:R-:W-:Y:S06]  /*1130*/  BRA `(.L_x_3142) ;  /* 0x0000000000107947 */ /* 0x000fec0003800000 */
.L_x_3165:
[----:B------:R-:W2:Y:S02]  /*1140*/  LDG.E R4, desc[UR36][R4.64] ;  /* 0x0000002404047981 */ /* 0x000ea4000c1e1900 */
[----:B--2---:R-:W-:-:S04]  /*1150*/  I2FP.F32.U32 R0, R4 ;  /* 0x0000000400007245 */ /* 0x004fc80000201000 */
[----:B------:R-:W-:-:S04]  /*1160*/  F2FP.BF16.F32.PACK_AB R0, RZ, R0 ;  /* 0x00000000ff00723e */ /* 0x000fc800000010ff */
[----:B------:R-:W-:-:S07]  /*1170*/  PRMT R18, R0, 0x7610, R18 ;  /* 0x0000761000127816 */ /* 0x000fce0000000012 */
.L_x_3142:
[----:B------:R-:W-:-:S07]  /*1180*/  VIADD R23, R25, 0x80 ;  /* 0x0000008019177836 */ /* 0x000fce0000000000 */
.L_x_3136:
[----:B------:R-:W-:Y:S05]  /*1190*/  BSYNC.RECONVERGENT B6 ;  /* 0x0000000000067941 */ /* 0x000fea0003800200 */
.L_x_3135:
        /* <DEDUP_REMOVED lines=26> */
.L_x_3176:
[----:B------:R-:W2:Y:S02]  /*1340*/  LDG.E.U8 R4, desc[UR36][R4.64] ;  /* 0x0000002404047981 */ /* 0x000ea4000c1e1100 */
[----:B--2---:R-:W-:-:S04]  /*1350*/  I2FP.F32.U32 R0, R4 ;  /* 0x0000000400007245 */ /* 0x004fc80000201000 */
[----:B------:R-:W-:-:S04]  /*1360*/  F2FP.BF16.F32.PACK_AB R0, RZ, R0 ;  /* 0x00000000ff00723e */ /* 0x000fc800000010ff */
[----:B------:R-:W-:Y:S01]  /*1370*/  PRMT R17, R0, 0x7610, R17 ;  /* 0x0000761000117816 */ /* 0x000fe20000000011 */
[----:B------:R-:W-:Y:S06]  /*1380*/  BRA `(.L_x_3178) ;  /* 0x0000000c00c47947 */ /* 0x000fec0003800000 */
.L_x_3175:
        /* <DEDUP_REMOVED lines=11> */
.L_x_3180:
[----:B------:R-:W2:Y:S02]  /*1440*/  LDG.E R4, desc[UR36][R4.64] ;  /* 0x0000002404047981 */ /* 0x000ea4000c1e1900 */
[----:B--2---:R-:W-:-:S04]  /*1450*/  I2FP.F32.S32 R0, R4 ;  /* 0x0000000400007245 */ /* 0x004fc80000201400 */
[----:B------:R-:W-:-:S04]  /*1460*/  F2FP.BF16.F32.PACK_AB R0, RZ, R0 ;  /* 0x00000000ff00723e */ /* 0x000fc800000010ff */
[----:B------:R-:W-:Y:S01]  /*1470*/  PRMT R17, R0, 0x7610, R17 ;  /* 0x0000761000117816 */ /* 0x000fe20000000011 */
[----:B------:R-:W-:Y:S06]  /*1480*/  BRA `(.L_x_3178) ;  /* 0x0000000c00847947 */ /* 0x000fec0003800000 */
.L_x_3179:
[----:B------:R-:W2:Y:S02]  /*1490*/  LDG.E.U16 R4, desc[UR36][R4.64] ;  /* 0x0000002404047981 */ /* 0x000ea4000c1e1500 */
[----:B--2---:R-:W0:Y:S02]  /*14a0*/  I2F.S16 R0, R4 ;  /* 0x0000000400007306 */ /* 0x004e240000101400 */
[----:B0-----:R-:W-:-:S04]  /*14b0*/  F2FP.BF16.F32.PACK_AB R0, RZ, R0 ;  /* 0x00000000ff00723e */ /* 0x001fc800000010ff */
[----:B------:R-:W-:Y:S01]  /*14c0*/  PRMT R17, R0, 0x7610, R17 ;  /* 0x0000761000117816 */ /* 0x000fe20000000011 */
[----:B------:R-:W-:Y:S06]  /*14d0*/  BRA `(.L_x_3178) ;  /* 0x0000000c00707947 */ /* 0x000fec0003800000 */
.L_x_3174:
        /* <DEDUP_REMOVED lines=9> */
.L_x_3182:
[----:B------:R-:W2:Y:S02]  /*1570*/  LDG.E.U16 R0, desc[UR36][R4.64] ;  /* 0x0000002404007981 */ /* 0x000ea4000c1e1500 */
[----:B--2---:R-:W-:-:S05]  /*1580*/  HADD2.F32 R0, -RZ, R0.H0_H0 ;  /* 0x20000000ff007230 */ /* 0x004fca0000004100 */
[----:B------:R-:W-:-:S04]  /*1590*/  F2FP.BF16.F32.PACK_AB R0, RZ, R0 ;  /* 0x00000000ff00723e */ /* 0x000fc800000010ff */
[----:B------:R-:W-:Y:S01]  /*15a0*/  PRMT R17, R0, 0x7610, R17 ;  /* 0x0000761000117816 */ /* 0x000fe20000000011 */
[----:B------:R-:W-:Y:S06]  /*15b0*/  BRA `(.L_x_3178) ;  /* 0x0000000c00387947 */ /* 0x000fec0003800000 */
.L_x_3181:
        /* <DEDUP_REMOVED lines=9> */
.L_x_3184:
[----:B------:R-:W2:Y:S02]  /*1650*/  LDG.E.U16 R4, desc[UR36][R4.64] ;  /* 0x0000002404047981 */ /* 0x000ea4000c1e1500 */
[----:B--2---:R-:W-:-:S05]  /*1660*/  HADD2.F32 R0, -RZ, R4.H0_H0 ;  /* 0x20000004ff007230 */ /* 0x004fca0000004100 */
[----:B------:R-:W-:-:S04]  /*1670*/  F2FP.BF16.F32.PACK_AB R0, RZ, R0 ;  /* 0x00000000ff00723e */ /* 0x000fc800000010ff */
[----:B------:R-:W-:Y:S01]  /*1680*/  PRMT R17, R0, 0x7610, R17 ;  /* 0x0000761000117816 */ /* 0x000fe20000000011 */
[----:B------:R-:W-:Y:S06]  /*1690*/  BRA `(.L_x_3178) ;  /* 0x0000000c00007947 */ /* 0x000fec0003800000 */
.L_x_3183:
        /* <DEDUP_REMOVED lines=9> */
.L_x_3173:
        /* <DEDUP_REMOVED lines=14> */
.L_x_3187:
        /* <DEDUP_REMOVED lines=9> */
.L_x_3186:
        /* <DEDUP_REMOVED lines=27> */
.L_x_3189:
        /* <DEDUP_REMOVED lines=15> */
.L_x_3188:
[----:B------:R0:W5:Y:S01]  /*1b40*/  LDG.E.U16 R17, desc[UR36][R4.64] ;  /* 0x0000002404117981 */ /* 0x000162000c1e1500 */
[----:B------:R-:W-:Y:S05]  /*1b50*/  BRA `(.L_x_3178) ;  /* 0x0000000400d07947 */ /* 0x000fea0003800000 */
.L_x_3185:
        /* <DEDUP_REMOVED lines=13> */
.L_x_3192:
        /* <DEDUP_REMOVED lines=21> */
.L_x_3196:
[----:B------:R-:W-:Y:S05]  /*1d80*/  BSYNC.RECONVERGENT B1 ;  /* 0x0000000000017941 */ /* 0x000fea0003800200 */
.L_x_3195:
[----:B------:R-:W-:Y:S01]  /*1d90*/  IMAD.SHL.U32 R0, R0, 0x100000, RZ ;  /* 0x0010000000007824 */ /* 0x000fe200078e00ff */
[----:B------:R-:W-:-:S04]  /*1da0*/  LEA R3, R3, 0x3b800000, 0x17 ;  /* 0x3b80000003037811 */ /* 0x000fc800078eb8ff */
[----:B------:R-:W-:-:S07]  /*1db0*/  LOP3.LUT R0, R3, R0, R7, 0xfe, !PT ;  /* 0x0000000003007212 */ /* 0x000fce00078efe07 */
.L_x_3194:
[----:B------:R-:W-:Y:S05]  /*1dc0*/  BSYNC.RECONVERGENT B0 ;  /* 0x0000000000007941 */ /* 0x000fea0003800200 */
.L_x_3193:
[----:B------:R-:W-:-:S04]  /*1dd0*/  F2FP.BF16.F32.PACK_AB R0, RZ, R0 ;  /* 0x00000000ff00723e */ /* 0x000fc800000010ff */
[----:B------:R-:W-:Y:S01]  /*1de0*/  PRMT R17, R0, 0x7610, R17 ;  /* 0x0000761000117816 */ /* 0x000fe20000000011 */
[----:B------:R-:W-:Y:S06]  /*1df0*/  BRA `(.L_x_3178) ;  /* 0x0000000400287947 */ /* 0x000fec0003800000 */
.L_x_3191:
        /* <DEDUP_REMOVED lines=21> */
.L_x_3200:
[----:B------:R-:W-:Y:S05]  /*1f50*/  BSYNC.RECONVERGENT B1 ;  /* 0x0000000000017941 */ /* 0x000fea0003800200 */
.L_x_3199:
[----:B------:R-:W-:Y:S01]  /*1f60*/  IMAD.SHL.U32 R0, R0, 0x200000, RZ ;  /* 0x0020000000007824 */ /* 0x000fe200078e00ff */
[----:B------:R-:W-:-:S04]  /*1f70*/  LEA R3, R3, 0x37800000, 0x17 ;  /* 0x3780000003037811 */ /* 0x000fc800078eb8ff */
[----:B------:R-:W-:-:S07]  /*1f80*/  LOP3.LUT R0, R3, R0, R7, 0xfe, !PT ;  /* 0x0000000003007212 */ /* 0x000fce00078efe07 */
.L_x_3198:
[----:B------:R-:W-:Y:S05]  /*1f90*/  BSYNC.RECONVERGENT B0 ;  /* 0x0000000000007941 */ /* 0x000fea0003800200 */
.L_x_3197:
[----:B------:R-:W-:-:S04]  /*1fa0*/  F2FP.BF16.F32.PACK_AB R0, RZ, R0 ;  /* 0x00000000ff00723e */ /* 0x000fc800000010ff */
[----:B------:R-:W-:Y:S01]  /*1fb0*/  PRMT R17, R0, 0x7610, R17 ;  /* 0x0000761000117816 */ /* 0x000fe20000000011 */
[----:B------:R-:W-:Y:S06]  /*1fc0*/  BRA `(.L_x_3178) ;  /* 0x0000000000b47947 */ /* 0x000fec0003800000 */
.L_x_3190:
        /* <DEDUP_REMOVED lines=14> */
.L_x_3204:
[----:B------:R-:W-:Y:S05]  /*20b0*/  BSYNC.RECONVERGENT B0 ;  /* 0x0000000000007941 */ /* 0x000fea0003800200 */
.L_x_3203:
[----:B------:R-:W-:-:S04]  /*20c0*/  F2FP.BF16.F32.PACK_AB R0, RZ, R0 ;  /* 0x00000000ff00723e */ /* 0x000fc800000010ff */
[----:B------:R-:W-:Y:S01]  /*20d0*/  PRMT R17, R0, 0x7610, R17 ;  /* 0x0000761000117816 */ /* 0x000fe20000000011 */
[----:B------:R-:W-:Y:S06]  /*20e0*/  BRA `(.L_x_3178) ;  /* 0x00000000006c7947 */ /* 0x000fec0003800000 */
.L_x_3177:
        /* <DEDUP_REMOVED lines=16> */
.L_x_3205:
[----:B------:R-:W-:Y:S01]  /*21f0*/  PRMT R17, RZ, 0x7610, R17 ;  /* 0x00007610ff117816 */ /* 0x000fe20000000011 */
[----:B------:R-:W-:Y:S06]  /*2200*/  BRA `(.L_x_3178) ;  /* 0x0000000000247947 */ /* 0x000fec0003800000 */
.L_x_3202:
[----:B------:R-:W2:Y:S02]  /*2210*/  LDG.E.64 R4, desc[UR36][R4.64] ;  /* 0x0000002404047981 */ /* 0x000ea4000c1e1b00 */
[----:B--2---:R-:W0:Y:S02]  /*2220*/  I2F.U64 R0, R4 ;  /* 0x0000000400007312 */ /* 0x004e240000301000 */
[----:B0-----:R-:W-:-:S04]  /*2230*/  F2FP.BF16.F32.PACK_AB R0, RZ, R0 ;  /* 0x00000000ff00723e */ /* 0x001fc800000010ff */
[----:B------:R-:W-:Y:S01]  /*2240*/  PRMT R17, R0, 0x7610, R17 ;  /* 0x0000761000117816 */ /* 0x000fe20000000011 */
[----:B------:R-:W-:Y:S06]  /*2250*/  BRA `(.L_x_3178) ;  /* 0x0000000000107947 */ /* 0x000fec0003800000 */
.L_x_3201:
[----:B------:R-:W2:Y:S02]  /*2260*/  LDG.E R4, desc[UR36][R4.64] ;  /* 0x0000002404047981 */ /* 0x000ea4000c1e1900 */
[----:B--2---:R-:W-:-:S04]  /*2270*/  I2FP.F32.U32 R0, R4 ;  /* 0x0000000400007245 */ /* 0x004fc80000201000 */
[----:B------:R-:W-:-:S04]  /*2280*/  F2FP.BF16.F32.PACK_AB R0, RZ, R0 ;  /* 0x00000000ff00723e */ /* 0x000fc800000010ff */
[----:B------:R-:W-:-:S07]  /*2290*/  PRMT R17, R0, 0x7610, R17 ;  /* 0x0000761000117816 */ /* 0x000fce0000000011 */
.L_x_3178:
[----:B------:R-:W-:-:S07]  /*22a0*/  VIADD R23, R23, 0x80 ;  /* 0x0000008017177836 */ /* 0x000fce0000000000 */
.L_x_3172:
[----:B------:R-:W-:Y:S05]  /*22b0*/  BSYNC.RECONVERGENT B6 ;  /* 0x0000000000067941 */ /* 0x000fea0003800200 */
.L_x_3171:
        /* <DEDUP_REMOVED lines=26> */
.L_x_3211:
[----:B------:R-:W2:Y:S02]  /*2460*/  LDG.E.U8 R4, desc[UR36][R4.64] ;  /* 0x0000002404047981 */ /* 0x000ea4000c1e1100 */
[----:B--2---:R-:W-:-:S04]  /*2470*/  I2FP.F32.U32 R0, R4 ;  /* 0x0000000400007245 */ /* 0x004fc80000201000 */
[----:B------:R-:W-:-:S04]  /*2480*/  F2FP.BF16.F32.PACK_AB R0, RZ, R0 ;  /* 0x00000000ff00723e */ /* 0x000fc800000010ff */
[----:B------:R-:W-:Y:S01]  /*2490*/  PRMT R19, R0, 0x7610, R19 ;  /* 0x0000761000137816 */ /* 0x000fe20000000013 */
[----:B------:R-:W-:Y:S06]  /*24a0*/  BRA `(.L_x_3213) ;  /* 0x0000000c00c47947 */ /* 0x000fec0003800000 */
.L_x_3210:
        /* <DEDUP_REMOVED lines=11> */
.L_x_3215:
[----:B------:R-:W2:Y:S02]  /*2560*/  LDG.E R4, desc[UR36][R4.64] ;  /* 0x0000002404047981 */ /* 0x000ea4000c1e1900 */
[----:B--2---:R-:W-:-:S04]  /*2570*/  I2FP.F32.S32 R0, R4 ;  /* 0x0000000400007245 */ /* 0x004fc80000201400 */
[----:B------:R-:W-:-:S04]  /*2580*/  F2FP.BF16.F32.PACK_AB R0, RZ, R0 ;  /* 0x00000000ff00723e */ /* 0x000fc800000010ff */
[----:B------:R-:W-:Y:S01]  /*2590*/  PRMT R19, R0, 0x7610, R19 ;  /* 0x0000761000137816 */ /* 0x000fe20000000013 */
[----:B------:R-:W-:Y:S06]  /*25a0*/  BRA `(.L_x_3213) ;  /* 0x0000000c00847947 */ /* 0x000fec0003800000 */
.L_x_3214:
[----:B------:R-:W2:Y:S02]  /*25b0*/  LDG.E.U16 R4, desc[UR36][R4.64] ;  /* 0x0000002404047981 */ /* 0x000ea4000c1e1500 */
[----:B--2---:R-:W0:Y:S02]  /*25c0*/  I2F.S16 R0, R4 ;  /* 0x0000000400007306 */ /* 0x004e240000101400 */
[----:B0-----:R-:W-:-:S04]  /*25d0*/  F2FP.BF16.F32.PACK_AB R0, RZ, R0 ;  /* 0x00000000ff00723e */ /* 0x001fc800000010ff */
[----:B------:R-:W-:Y:S01]  /*25e0*/  PRMT R19, R0, 0x7610, R19 ;  /* 0x0000761000137816 */ /* 0x000fe20000000013 */
[----:B------:R-:W-:Y:S06]  /*25f0*/  BRA `(.L_x_3213) ;  /* 0x0000000c00707947 */ /* 0x000fec0003800000 */
.L_x_3209:
        /* <DEDUP_REMOVED lines=9> */
.L_x_3217:
[----:B------:R-:W2:Y:S02]  /*2690*/  LDG.E.U16 R0, desc[UR36][R4.64] ;  /* 0x0000002404007981 */ /* 0x000ea4000c1e1500 */
[----:B--2---:R-:W-:-:S05]  /*26a0*/  HADD2.F32 R0, -RZ, R0.H0_H0 ;  /* 0x20000000ff007230 */ /* 0x004fca0000004100 */
[----:B------:R-:W-:-:S04]  /*26b0*/  F2FP.BF16.F32.PACK_AB R0, RZ, R0 ;  /* 0x00000000ff00723e */ /* 0x000fc800000010ff */
[----:B------:R-:W-:Y:S01]  /*26c0*/  PRMT R19, R0, 0x7610, R19 ;  /* 0x0000761000137816 */ /* 0x000fe20000000013 */
[----:B------:R-:W-:Y:S06]  /*26d0*/  BRA `(.L_x_3213) ;  /* 0x0000000c00387947 */ /* 0x000fec0003800000 */
.L_x_3216:
        /* <DEDUP_REMOVED lines=9> */
.L_x_3219:
[----:B------:R-:W2:Y:S02]  /*2770*/  LDG.E.U16 R4, desc[UR36][R4.64] ;  /* 0x0000002404047981 */ /* 0x000ea4000c1e1500 */
[----:B--2---:R-:W-:-:S05]  /*2780*/  HADD2.F32 R0, -RZ, R4.H0_H0 ;  /* 0x20000004ff007230 */ /* 0x004fca0000004100 */
[----:B------:R-:W-:-:S04]  /*2790*/  F2FP.BF16.F32.PACK_AB R0, RZ, R0 ;  /* 0x00000000ff00723e */ /* 0x000fc800000010ff */
[----:B------:R-:W-:Y:S01]  /*27a0*/  PRMT R19, R0, 0x7610, R19 ;  /* 0x0000761000137816 */ /* 0x000fe20000000013 */
[----:B------:R-:W-:Y:S06]  /*27b0*/  BRA `(.L_x_3213) ;  /* 0x0000000c00007947 */ /* 0x000fec0003800000 */
.L_x_3218:
        /* <DEDUP_REMOVED lines=9> */
.L_x_3208:
        /* <DEDUP_REMOVED lines=14> */
.L_x_3222:
        /* <DEDUP_REMOVED lines=9> */
.L_x_3221:
        /* <DEDUP_REMOVED lines=27> */
.L_x_3224:
        /* <DEDUP_REMOVED lines=15> */
.L_x_3223:
[----:B------:R0:W5:Y:S01]  /*2c60*/  LDG.E.U16 R19, desc[UR36][R4.64] ;  /* 0x0000002404137981 */ /* 0x000162000c1e1500 */
[----:B------:R-:W-:Y:S05]  /*2c70*/  BRA `(.L_x_3213) ;  /* 0x0000000400d07947 */ /* 0x000fea0003800000 */
.L_x_3220:
        /* <DEDUP_REMOVED lines=13> */
.L_x_3227:
        /* <DEDUP_REMOVED lines=21> */
.L_x_3231:
[----:B------:R-:W-:Y:S05]  /*2ea0*/  BSYNC.RECONVERGENT B1 ;  /* 0x0000000000017941 */ /* 0x000fea0003800200 */
.L_x_3230:
[----:B------:R-:W-:Y:S01]  /*2eb0*/  IMAD.SHL.U32 R0, R0, 0x100000, RZ ;  /* 0x0010000000007824 */ /* 0x000fe200078e00ff */
[----:B------:R-:W-:-:S04]  /*2ec0*/  LEA R3, R3, 0x3b800000, 0x17 ;  /* 0x3b80000003037811 */ /* 0x000fc800078eb8ff */
[----:B------:R-:W-:-:S07]  /*2ed0*/  LOP3.LUT R0, R3, R0, R7, 0xfe, !PT ;  /* 0x0000000003007212 */ /* 0x000fce00078efe07 */
.L_x_3229:
[----:B------:R-:W-:Y:S05]  /*2ee0*/  BSYNC.RECONVERGENT B0 ;  /* 0x0000000000007941 */ /* 0x000fea0003800200 */
.L_x_3228:
[----:B------:R-:W-:-:S04]  /*2ef0*/  F2FP.BF16.F32.PACK_AB R0, RZ, R0 ;  /* 0x00000000ff00723e */ /* 0x000fc800000010ff */
[----:B------:R-:W-:Y:S01]  /*2f00*/  PRMT R19, R0, 0x7610, R19 ;  /* 0x0000761000137816 */ /* 0x000fe20000000013 */
[----:B------:R-:W-:Y:S06]  /*2f10*/  BRA `(.L_x_3213) ;  /* 0x0000000400287947 */ /* 0x000fec0003800000 */
.L_x_3226:
        /* <DEDUP_REMOVED lines=21> */
.L_x_3235:
[----:B------:R-:W-:Y:S05]  /*3070*/  BSYNC.RECONVERGENT B1 ;  /* 0x0000000000017941 */ /* 0x000fea0003800200 */
.L_x_3234:
[----:B------:R-:W-:Y:S01]  /*3080*/  IMAD.SHL.U32 R0, R0, 0x200000, RZ ;  /* 0x0020000000007824 */ /* 0x000fe200078e00ff */
[----:B------:R-:W-:-:S04]  /*3090*/  LEA R3, R3, 0x37800000, 0x17 ;  /* 0x3780000003037811 */ /* 0x000fc800078eb8ff */
[----:B------:R-:W-:-:S07]  /*30a0*/  LOP3.LUT R0, R3, R0, R7, 0xfe, !PT ;  /* 0x0000000003007212 */ /* 0x000fce00078efe07 */
.L_x_3233:
[----:B------:R-:W-:Y:S05]  /*30b0*/  BSYNC.RECONVERGENT B0 ;  /* 0x0000000000007941 */ /* 0x000fea0003800200 */
.L_x_3232:
[----:B------:R-:W-:-:S04]  /*30c0*/  F2FP.BF16.F32.PACK_AB R0, RZ, R0 ;  /* 0x00000000ff00723e */ /* 0x000fc800000010ff */
[----:B------:R-:W-:Y:S01]  /*30d0*/  PRMT R19, R0, 0x7610, R19 ;  /* 0x0000761000137816 */ /* 0x000fe20000000013 */
[----:B------:R-:W-:Y:S06]  /*30e0*/  BRA `(.L_x_3213) ;  /* 0x0000000000b47947 */ /* 0x000fec0003800000 */
.L_x_3225:
        /* <DEDUP_REMOVED lines=14> */
.L_x_3239:
[----:B------:R-:W-:Y:S05]  /*31d0*/  BSYNC.RECONVERGENT B0 ;  /* 0x0000000000007941 */ /* 0x000fea0003800200 */
.L_x_3238:
[----:B------:R-:W-:-:S04]  /*31e0*/  F2FP.BF16.F32.PACK_AB R0, RZ, R0 ;  /* 0x00000000ff00723e */ /* 0x000fc800000010ff */
[----:B------:R-:W-:Y:S01]  /*31f0*/  PRMT R19, R0, 0x7610, R19 ;  /* 0x0000761000137816 */ /* 0x000fe20000000013 */
[----:B------:R-:W-:Y:S06]  /*3200*/  BRA `(.L_x_3213) ;  /* 0x00000000006c7947 */ /* 0x000fec0003800000 */
.L_x_3212:
        /* <DEDUP_REMOVED lines=16> */
.L_x_3240:
[----:B------:R-:W-:Y:S01]  /*3310*/  PRMT R19, RZ, 0x7610, R19 ;  /* 0x00007610ff137816 */ /* 0x000fe20000000013 */
[----:B------:R-:W-:Y:S06]  /*3320*/  BRA `(.L_x_3213) ;  /* 0x0000000000247947 */ /* 0x000fec0003800000 */
.L_x_3237:
[----:B------:R-:W2:Y:S02]  /*3330*/  LDG.E.64 R4, desc[UR36][R4.64] ;  /* 0x0000002404047981 */ /* 0x000ea4000c1e1b00 */
[----:B--2---:R-:W0:Y:S02]  /*3340*/  I2F.U64 R0, R4 ;  /* 0x0000000400007312 */ /* 0x004e240000301000 */
[----:B0-----:R-:W-:-:S04]  /*3350*/  F2FP.BF16.F32.PACK_AB R0, RZ, R0 ;  /* 0x00000000ff00723e */ /* 0x001fc800000010ff */
[----:B------:R-:W-:Y:S01]  /*3360*/  PRMT R19, R0, 0x7610, R19 ;  /* 0x0000761000137816 */ /* 0x000fe20000000013 */
[----:B------:R-:W-:Y:S06]  /*3370*/  BRA `(.L_x_3213) ;  /* 0x0000000000107947 */ /* 0x000fec0003800000 */
.L_x_3236:
[----:B------:R-:W2:Y:S02]  /*3380*/  LDG.E R4, desc[UR36][R4.64] ;  /* 0x0000002404047981 */ /* 0x000ea4000c1e1900 */
[----:B--2---:R-:W-:-:S04]  /*3390*/  I2FP.F32.U32 R0, R4 ;  /* 0x0000000400007245 */ /* 0x004fc80000201000 */
[----:B------:R-:W-:-:S04]  /*33a0*/  F2FP.BF16.F32.PACK_AB R0, RZ, R0 ;  /* 0x00000000ff00723e */ /* 0x000fc800000010ff */
[----:B------:R-:W-:-:S07]  /*33b0*/  PRMT R19, R0, 0x7610, R19 ;  /* 0x0000761000137816 */ /* 0x000fce0000000013 */
.L_x_3213:
[----:B------:R-:W-:-:S07]  /*33c0*/  VIADD R23, R23, 0x80 ;  /* 0x0000008017177836 */ /* 0x000fce0000000000 */
.L_x_3207:
[----:B------:R-:W-:Y:S05]  /*33d0*/  BSYNC.RECONVERGENT B6 ;  /* 0x0000000000067941 */ /* 0x000fea0003800200 */
.L_x_3206:
        /* <DEDUP_REMOVED lines=25> */
.L_x_3246:
[----:B------:R-:W2:Y:S02]  /*3570*/  LDG.E.U8 R4, desc[UR36][R4.64] ;  /* 0x0000002404047981 */ /* 0x000ea4000c1e1100 */
[----:B--2---:R-:W-:-:S04]  /*3580*/  I2FP.F32.U32 R0, R4 ;  /* 0x0000000400007245 */ /* 0x004fc80000201000 */
[----:B------:R-:W-:Y:S01]  /*3590*/  F2FP.BF16.F32.PACK_AB R0, RZ, R0 ;  /* 0x00000000ff00723e */ /* 0x000fe200000010ff */
[----:B------:R-:W-:Y:S06]  /*35a0*/  BRA `(.L_x_3242) ;  /* 0x0000000c00887947 */ /* 0x000fec0003800000 */
.L_x_3245:
        /* <DEDUP_REMOVED lines=10> */
.L_x_3249:
[----:B------:R-:W2:Y:S02]  /*3650*/  LDG.E R4, desc[UR36][R4.64] ;  /* 0x0000002404047981 */ /* 0x000ea4000c1e1900 */
[----:B--2---:R-:W-:-:S04]  /*3660*/  I2FP.F32.S32 R0, R4 ;  /* 0x0000000400007245 */ /* 0x004fc80000201400 */
[----:B------:R-:W-:Y:S01]  /*3670*/  F2FP.BF16.F32.PACK_AB R0, RZ, R0 ;  /* 0x00000000ff00723e */ /* 0x000fe200000010ff */
[----:B------:R-:W-:Y:S06]  /*3680*/  BRA `(.L_x_3242) ;  /* 0x0000000c00507947 */ /* 0x000fec0003800000 */
.L_x_3248:
[----:B------:R-:W2:Y:S02]  /*3690*/  LDG.E.U16 R4, desc[UR36][R4.64] ;  /* 0x0000002404047981 */ /* 0x000ea4000c1e1500 */
[----:B--2---:R-:W0:Y:S02]  /*36a0*/  I2F.S16 R0, R4 ;  /* 0x0000000400007306 */ /* 0x004e240000101400 */
[----:B0-----:R-:W-:Y:S01]  /*36b0*/  F2FP.BF16.F32.PACK_AB R0, RZ, R0 ;  /* 0x00000000ff00723e */ /* 0x001fe200000010ff */
[----:B------:R-:W-:Y:S06]  /*36c0*/  BRA `(.L_x_3242) ;  /* 0x0000000c00407947 */ /* 0x000fec0003800000 */
.L_x_3244:
        /* <DEDUP_REMOVED lines=9> */
.L_x_3251:
[----:B------:R-:W2:Y:S02]  /*3760*/  LDG.E.U16 R0, desc[UR36][R4.64] ;  /* 0x0000002404007981 */ /* 0x000ea4000c1e1500 */
[----:B--2---:R-:W-:-:S05]  /*3770*/  HADD2.F32 R0, -RZ, R0.H0_H0 ;  /* 0x20000000ff007230 */ /* 0x004fca0000004100 */
[----:B------:R-:W-:Y:S01]  /*3780*/  F2FP.BF16.F32.PACK_AB R0, RZ, R0 ;  /* 0x00000000ff00723e */ /* 0x000fe200000010ff */
[----:B------:R-:W-:Y:S06]  /*3790*/  BRA `(.L_x_3242) ;  /* 0x0000000c000c7947 */ /* 0x000fec0003800000 */
.L_x_3250:
        /* <DEDUP_REMOVED lines=9> */
.L_x_3253:
[----:B------:R-:W2:Y:S02]  /*3830*/  LDG.E.U16 R4, desc[UR36][R4.64] ;  /* 0x0000002404047981 */ /* 0x000ea4000c1e1500 */
[----:B--2---:R-:W-:-:S05]  /*3840*/  HADD2.F32 R0, -RZ, R4.H0_H0 ;  /* 0x20000004ff007230 */ /* 0x004fca0000004100 */
[----:B------:R-:W-:Y:S01]  /*3850*/  F2FP.BF16.F32.PACK_AB R0, RZ, R0 ;  /* 0x00000000ff00723e */ /* 0x000fe200000010ff */
[----:B------:R-:W-:Y:S06]  /*3860*/  BRA `(.L_x_3242) ;  /* 0x0000000800d87947 */ /* 0x000fec0003800000 */
.L_x_3252:
        /* <DEDUP_REMOVED lines=8> */
.L_x_3243:
        /* <DEDUP_REMOVED lines=13> */
.L_x_3256:
        /* <DEDUP_REMOVED lines=8> */
.L_x_3255:
        /* <DEDUP_REMOVED lines=27> */
.L_x_3258:
        /* <DEDUP_REMOVED lines=14> */
.L_x_3257:
[----:B------:R1:W5:Y:S01]  /*3cd0*/  LDG.E.U16 R0, desc[UR36][R4.64] ;  /* 0x0000002404007981 */ /* 0x000362000c1e1500 */
[----:B------:R-:W-:Y:S05]  /*3ce0*/  BRA `(.L_x_3242) ;  /* 0x0000000400b87947 */ /* 0x000fea0003800000 */
.L_x_3254:
        /* <DEDUP_REMOVED lines=12> */
.L_x_3261:
        /* <DEDUP_REMOVED lines=21> */
.L_x_3265:
[----:B------:R-:W-:Y:S05]  /*3f00*/  BSYNC.RECONVERGENT B1 ;  /* 0x0000000000017941 */ /* 0x000fea0003800200 */
.L_x_3264:
[----:B------:R-:W-:Y:S01]  /*3f10*/  IMAD.SHL.U32 R0, R0, 0x100000, RZ ;  /* 0x0010000000007824 */ /* 0x000fe200078e00ff */
[----:B------:R-:W-:-:S04]  /*3f20*/  LEA R3, R3, 0x3b800000, 0x17 ;  /* 0x3b80000003037811 */ /* 0x000fc800078eb8ff */
[----:B------:R-:W-:-:S07]  /*3f30*/  LOP3.LUT R0, R3, R0, R7, 0xfe, !PT ;  /* 0x0000000003007212 */ /* 0x000fce00078efe07 */
.L_x_3263:
[----:B------:R-:W-:Y:S05]  /*3f40*/  BSYNC.RECONVERGENT B0 ;  /* 0x0000000000007941 */ /* 0x000fea0003800200 */
.L_x_3262:
[----:B------:R-:W-:Y:S01]  /*3f50*/  F2FP.BF16.F32.PACK_AB R0, RZ, R0 ;  /* 0x00000000ff00723e */ /* 0x000fe200000010ff */
[----:B------:R-:W-:Y:S06]  /*3f60*/  BRA `(.L_x_3242) ;  /* 0x0000000400187947 */ /* 0x000fec0003800000 */
.L_x_3260:
        /* <DEDUP_REMOVED lines=21> */
.L_x_3269:
[----:B------:R-:W-:Y:S05]  /*40c0*/  BSYNC.RECONVERGENT B1 ;  /* 0x0000000000017941 */ /* 0x000fea0003800200 */
.L_x_3268:
[----:B------:R-:W-:Y:S01]  /*40d0*/  IMAD.SHL.U32 R0, R0, 0x200000, RZ ;  /* 0x0020000000007824 */ /* 0x000fe200078e00ff */
[----:B------:R-:W-:-:S04]  /*40e0*/  LEA R3, R3, 0x37800000, 0x17 ;  /* 0x3780000003037811 */ /* 0x000fc800078eb8ff */
[----:B------:R-:W-:-:S07]  /*40f0*/  LOP3.LUT R0, R3, R0, R7, 0xfe, !PT ;  /* 0x0000000003007212 */ /* 0x000fce00078efe07 */
.L_x_3267:
[----:B------:R-:W-:Y:S05]  /*4100*/  BSYNC.RECONVERGENT B0 ;  /* 0x0000000000007941 */ /* 0x000fea0003800200 */
.L_x_3266:
[----:B------:R-:W-:Y:S01]  /*4110*/  F2FP.BF16.F32.PACK_AB R0, RZ, R0 ;  /* 0x00000000ff00723e */ /* 0x000fe200000010ff */
[----:B------:R-:W-:Y:S06]  /*4120*/  BRA `(.L_x_3242) ;  /* 0x0000000000a87947 */ /* 0x000fec0003800000 */
.L_x_3259:
        /* <DEDUP_REMOVED lines=14> */
.L_x_3273:
[----:B------:R-:W-:Y:S05]  /*4210*/  BSYNC.RECONVERGENT B0 ;  /* 0x0000000000007941 */ /* 0x000fea0003800200 */
.L_x_3272:
[----:B------:R-:W-:Y:S01]  /*4220*/  F2FP.BF16.F32.PACK_AB R0, RZ, R0 ;  /* 0x00000000ff00723e */ /* 0x000fe200000010ff */
[----:B------:R-:W-:Y:S06]  /*4230*/  BRA `(.L_x_3242) ;  /* 0x0000000000647947 */ /* 0x000fec0003800000 */
.L_x_3247:
        /* <DEDUP_REMOVED lines=16> */
.L_x_3274:
[----:B------:R-:W-:Y:S01]  /*4340*/  PRMT R0, RZ, 0x7610, R0 ;  /* 0x00007610ff007816 */ /* 0x000fe20000000000 */
[----:B------:R-:W-:Y:S06]  /*4350*/  BRA `(.L_x_3242) ;  /* 0x00000000001c7947 */ /* 0x000fec0003800000 */
.L_x_3271:
[----:B------:R-:W2:Y:S02]  /*4360*/  LDG.E.64 R4, desc[UR36][R4.64] ;  /* 0x0000002404047981 */ /* 0x000ea4000c1e1b00 */
[----:B--2---:R-:W0:Y:S02]  /*4370*/  I2F.U64 R0, R4 ;  /* 0x0000000400007312 */ /* 0x004e240000301000 */
[----:B0-----:R-:W-:Y:S01]  /*4380*/  F2FP.BF16.F32.PACK_AB R0, RZ, R0 ;  /* 0x00000000ff00723e */ /* 0x001fe200000010ff */
[----:B------:R-:W-:Y:S06]  /*4390*/  BRA `(.L_x_3242) ;  /* 0x00000000000c7947 */ /* 0x000fec0003800000 */
.L_x_3270:
[----:B------:R-:W2:Y:S02]  /*43a0*/  LDG.E R4, desc[UR36][R4.64] ;  /* 0x0000002404047981 */ /* 0x000ea4000c1e1900 */
[----:B--2---:R-:W-:-:S04]  /*43b0*/  I2FP.F32.U32 R0, R4 ;  /* 0x0000000400007245 */ /* 0x004fc80000201000 */
[----:B------:R-:W-:-:S07]  /*43c0*/  F2FP.BF16.F32.PACK_AB R0, RZ, R0 ;  /* 0x00000000ff00723e */ /* 0x000fce00000010ff */
.L_x_3242:
[----:B------:R-:W-:Y:S05]  /*43d0*/  BSYNC.RECONVERGENT B6 ;  /* 0x0000000000067941 */ /* 0x000fea0003800200 */
.L_x_3241:
[----:B------:R-:W2:Y:S01]  /*43e0*/  LDC.U16 R3, c[0x0][0x386] ;  /* 0x0000e180ff037b82 */ /* 0x000ea20000000400 */
[----:B------:R-:W-:Y:S01]  /*43f0*/  ISETP.GE.AND P0, PT, R25, R16, PT ;  /* 0x000000101900720c */ /* 0x000fe20003f06270 */
[----:B------:R-:W-:-:S12]  /*4400*/  BSSY.RECONVERGENT B1, `(.L_x_3275) ;  /* 0x0000048000017945 */ /* 0x000fd80003800200 */
[----:B------:R-:W-:Y:S05]  /*4410*/  @P0 BRA `(.L_x_3276) ;  /* 0x0000000400180947 */ /* 0x000fea0003800000 */
[----:B-----5:R-:W-:Y:S01]  /*4420*/  IMAD.U32 R9, R18, 0x10000, RZ ;  /* 0x0001000012097824 */ /* 0x020fe200078e00ff */
[----:B------:R-:W-:Y:S01]  /*4430*/  BSSY.RECONVERGENT B0, `(.L_x_3277) ;  /* 0x0000040000007945 */ /* 0x000fe20003800200 */
[----:B012---:R-:W-:-:S04]  /*4440*/  IMAD.U32 R4, R3, 0x10000, RZ ;  /* 0x0001000003047824 */ /* 0x007fc800078e00ff */
        /* <DEDUP_REMOVED lines=29> */
.L_x_3281:
[----:B------:R-:W-:Y:S05]  /*4620*/  BSYNC.RECONVERGENT B2 ;  /* 0x0000000000027941 */ /* 0x000fea0003800200 */
.L_x_3280:
[----:B------:R-:W-:Y:S01]  /*4630*/  FFMA.FTZ R5, -R10, R6, R5 ;  /* 0x000000060a057223 */ /* 0x000fe20000010105 */
[----:B------:R-:W-:Y:S06]  /*4640*/  BRA `(.L_x_3278) ;  /* 0x0000000000787947 */ /* 0x000fec0003800000 */
.L_x_3279:
        /* <DEDUP_REMOVED lines=14> */
.L_x_3284:
        /* <DEDUP_REMOVED lines=13> */
.L_x_3283:
[----:B------:R-:W-:Y:S05]  /*4800*/  BSYNC.RECONVERGENT B2 ;  /* 0x0000000000027941 */ /* 0x000fea0003800200 */
.L_x_3282:
[----:B------:R-:W-:-:S04]  /*4810*/  FMUL.FTZ R5, R5, 1.1920928955078125e-07 ;  /* 0x3400000005057820 */ /* 0x000fc80000410000 */
[----:B------:R-:W-:-:S07]  /*4820*/  FMUL.FTZ R5, R10, R5 ;  /* 0x000000050a057220 */ /* 0x000fce0000410000 */
.L_x_3278:
[----:B------:R-:W-:Y:S05]  /*4830*/  BSYNC.RECONVERGENT B0 ;  /* 0x0000000000007941 */ /* 0x000fea0003800200 */
.L_x_3277:
[C---:B------:R-:W-:Y:S02]  /*4840*/  FSETP.NAN.FTZ.AND P0, PT, |R5|.reuse, |R5|, PT ;  /* 0x400000050500720b */ /* 0x040fe40003f18200 */
[----:B------:R-:W-:-:S04]  /*4850*/  LOP3.LUT R4, R5, 0x80000000, R4, 0xb8, !PT ;  /* 0x8000000005047812 */ /* 0x000fc800078eb804 */
[----:B------:R-:W-:-:S06]  /*4860*/  FSEL R5, R5, R4, P0 ;  /* 0x0000000405057208 */ /* 0x000fcc0000000000 */
[----:B------:R-:W3:Y:S02]  /*4870*/  F2F.BF16.F32 R5, R5 ;  /* 0x0000000500057304 */ /* 0x000ee40000202000 */
.L_x_3276:
[----:B------:R-:W-:Y:S05]  /*4880*/  BSYNC.RECONVERGENT B1 ;  /* 0x0000000000017941 */ /* 0x000fea0003800200 */
.L_x_3275:
[----:B------:R-:W-:Y:S01]  /*4890*/  VIADD R23, R25, 0x80 ;  /* 0x0000008019177836 */ /* 0x000fe20000000000 */
[----:B------:R-:W-:Y:S04]  /*48a0*/  BSSY.RECONVERGENT B1, `(.L_x_3285) ;  /* 0x0000049000017945 */ /* 0x000fe80003800200 */
[----:B------:R-:W-:-:S13]  /*48b0*/  ISETP.GE.AND P0, PT, R23, R16, PT ;  /* 0x000000101700720c */ /* 0x000fda0003f06270 */
        /* <DEDUP_REMOVED lines=30> */
.L_x_3292:
[----:B------:R-:W-:Y:S01]  /*4aa0*/  FSETP.GEU.FTZ.AND P0, PT, R9, -R10, PT ;  /* 0x8000000a0900720b */ /* 0x000fe20003f1e000 */
[----:B------:R-:W-:-:S12]  /*4ab0*/  FADD.FTZ R6, R6, -1 ;  /* 0xbf80000006067421 */ /* 0x000fd80000010000 */
[----:B------:R-:W-:-:S07]  /*4ac0*/  @!P0 FADD.FTZ R6, R6, -1 ;  /* 0xbf80000006068421 */ /* 0x000fce0000010000 */
.L_x_3291:
[----:B------:R-:W-:Y:S05]  /*4ad0*/  BSYNC.RECONVERGENT B2 ;  /* 0x0000000000027941 */ /* 0x000fea0003800200 */
.L_x_3290:
[----:B------:R-:W-:Y:S01]  /*4ae0*/  FFMA.FTZ R7, -R10, R6, R7 ;  /* 0x000000060a077223 */ /* 0x000fe20000010107 */
[----:B------:R-:W-:Y:S06]  /*4af0*/  BRA `(.L_x_3288) ;  /* 0x0000000000787947 */ /* 0x000fec0003800000 */
.L_x_3289:
        /* <DEDUP_REMOVED lines=14> */
.L_x_3295:
        /* <DEDUP_REMOVED lines=13> */
.L_x_3294:
[----:B------:R-:W-:Y:S05]  /*4cb0*/  BSYNC.RECONVERGENT B2 ;  /* 0x0000000000027941 */ /* 0x000fea0003800200 */
.L_x_3293:
[----:B------:R-:W-:-:S04]  /*4cc0*/  FMUL.FTZ R6, R7, 1.1920928955078125e-07 ;  /* 0x3400000007067820 */ /* 0x000fc80000410000 */
[----:B------:R-:W-:-:S07]  /*4cd0*/  FMUL.FTZ R7, R11, R6 ;  /* 0x000000060b077220 */ /* 0x000fce0000410000 */
.L_x_3288:
[----:B------:R-:W-:Y:S05]  /*4ce0*/  BSYNC.RECONVERGENT B0 ;  /* 0x0000000000007941 */ /* 0x000fea0003800200 */
.L_x_3287:
[C---:B------:R-:W-:Y:S02]  /*4cf0*/  FSETP.NAN.FTZ.AND P0, PT, |R7|.reuse, |R7|, PT ;  /* 0x400000070700720b */ /* 0x040fe40003f18200 */
[----:B------:R-:W-:-:S04]  /*4d00*/  LOP3.LUT R4, R7, 0x80000000, R4, 0xb8, !PT ;  /* 0x8000000007047812 */ /* 0x000fc800078eb804 */
[----:B------:R-:W-:-:S04]  /*4d10*/  FSEL R4, R7, R4, P0 ;  /* 0x0000000407047208 */ /* 0x000fc80000000000 */
[----:B------:R4:W1:Y:S03]  /*4d20*/  F2F.BF16.F32 R22, R4 ;  /* 0x0000000400167304 */ /* 0x0008660000202000 */
.L_x_3286:
[----:B------:R-:W-:Y:S05]  /*4d30*/  BSYNC.RECONVERGENT B1 ;  /* 0x0000000000017941 */ /* 0x000fea0003800200 */
.L_x_3285:
[----:B------:R-:W-:Y:S01]  /*4d40*/  VIADD R7, R25, 0x100 ;  /* 0x0000010019077836 */ /* 0x000fe20000000000 */
[----:B------:R-:W-:Y:S04]  /*4d50*/  BSSY.RECONVERGENT B1, `(.L_x_3296) ;  /* 0x0000049000017945 */ /* 0x000fe80003800200 */
[----:B------:R-:W-:-:S13]  /*4d60*/  ISETP.GE.AND P0, PT, R7, R16, PT ;  /* 0x000000100700720c */ /* 0x000fda0003f06270 */
[----:B------:R-:W-:Y:S05]  /*4d70*/  @P0 BRA `(.L_x_3297) ;  /* 0x0000000400180947 */ /* 0x000fea0003800000 */
[----:B-----5:R-:W-:Y:S01]  /*4d80*/  IMAD.U32 R19, R19, 0x10000, RZ ;  /* 0x0001000013137824 */ /* 0x020fe200078e00ff */
[----:B------:R-:W-:Y:S01]  /*4d90*/  BSSY.RECONVERGENT B0, `(.L_x_3298) ;  /* 0x0000040000007945 */ /* 0x000fe20003800200 */
[----:B012-4-:R-:W-:-:S04]  /*4da0*/  IMAD.U32 R4, R3, 0x10000, RZ ;  /* 0x0001000003047824 */ /* 0x017fc800078e00ff */
        /* <DEDUP_REMOVED lines=26> */
.L_x_3303:
[----:B------:R-:W-:Y:S01]  /*4f50*/  FSETP.GEU.FTZ.AND P0, PT, R9, -R10, PT ;  /* 0x8000000a0900720b */ /* 0x000fe20003f1e000 */
[----:B------:R-:W-:-:S12]  /*4f60*/  FADD.FTZ R6, R6, -1 ;  /* 0xbf80000006067421 */ /* 0x000fd80000010000 */
[----:B------:R-:W-:-:S07]  /*4f70*/  @!P0 FADD.FTZ R6, R6, -1 ;  /* 0xbf80000006068421 */ /* 0x000fce0000010000 */
.L_x_3302:
[----:B------:R-:W-:Y:S05]  /*4f80*/  BSYNC.RECONVERGENT B2 ;  /* 0x0000000000027941 */ /* 0x000fea0003800200 */
.L_x_3301:
[----:B------:R-:W-:Y:S01]  /*4f90*/  FFMA.FTZ R7, -R10, R6, R7 ;  /* 0x000000060a077223 */ /* 0x000fe20000010107 */
[----:B------:R-:W-:Y:S06]  /*4fa0*/  BRA `(.L_x_3299) ;  /* 0x0000000000787947 */ /* 0x000fec0003800000 */
.L_x_3300:
        /* <DEDUP_REMOVED lines=14> */
.L_x_3306:
        /* <DEDUP_REMOVED lines=13> */
.L_x_3305:
[----:B------:R-:W-:Y:S05]  /*5160*/  BSYNC.RECONVERGENT B2 ;  /* 0x0000000000027941 */ /* 0x000fea0003800200 */
.L_x_3304:
[----:B------:R-:W-:-:S04]  /*5170*/  FMUL.FTZ R6, R7, 1.1920928955078125e-07 ;  /* 0x3400000007067820 */ /* 0x000fc80000410000 */
[----:B------:R-:W-:-:S07]  /*5180*/  FMUL.FTZ R7, R11, R6 ;  /* 0x000000060b077220 */ /* 0x000fce0000410000 */
.L_x_3299:
[----:B------:R-:W-:Y:S05]  /*5190*/  BSYNC.RECONVERGENT B0 ;  /* 0x0000000000007941 */ /* 0x000fea0003800200 */
.L_x_3298:
[C---:B------:R-:W-:Y:S02]  /*51a0*/  FSETP.NAN.FTZ.AND P0, PT, |R7|.reuse, |R7|, PT ;  /* 0x400000070700720b */ /* 0x040fe40003f18200 */
[----:B------:R-:W-:-:S04]  /*51b0*/  LOP3.LUT R4, R7, 0x80000000, R4, 0xb8, !PT ;  /* 0x8000000007047812 */ /* 0x000fc800078eb804 */
[----:B------:R-:W-:-:S04]  /*51c0*/  FSEL R4, R7, R4, P0 ;  /* 0x0000000407047208 */ /* 0x000fc80000000000 */
[----:B------:R1:W2:Y:S03]  /*51d0*/  F2F.BF16.F32 R17, R4 ;  /* 0x0000000400117304 */ /* 0x0002a60000202000 */
.L_x_3297:
[----:B------:R-:W-:Y:S05]  /*51e0*/  BSYNC.RECONVERGENT B1 ;  /* 0x0000000000017941 */ /* 0x000fea0003800200 */
.L_x_3296:
[----:B------:R-:W-:Y:S01]  /*51f0*/  VIADD R7, R25, 0x180 ;  /* 0x0000018019077836 */ /* 0x000fe20000000000 */
[----:B------:R-:W-:Y:S04]  /*5200*/  BSSY.RECONVERGENT B1, `(.L_x_3307) ;  /* 0x0000049000017945 */ /* 0x000fe80003800200 */
[----:B------:R-:W-:-:S13]  /*5210*/  ISETP.GE.AND P0, PT, R7, R16, PT ;  /* 0x000000100700720c */ /* 0x000fda0003f06270 */
[----:B------:R-:W-:Y:S05]  /*5220*/  @P0 BRA `(.L_x_3308) ;  /* 0x0000000400180947 */ /* 0x000fea0003800000 */
[----:B--2---:R-:W-:Y:S01]  /*5230*/  IMAD.U32 R3, R3, 0x10000, RZ ;  /* 0x0001000003037824 */ /* 0x004fe200078e00ff */
[----:B------:R-:W-:Y:S01]  /*5240*/  BSSY.RECONVERGENT B0, `(.L_x_3309) ;  /* 0x0000040000007945 */ /* 0x000fe20003800200 */
[----:B-----5:R-:W-:Y:S02]  /*5250*/  IMAD.U32 R8, R0, 0x10000, RZ ;  /* 0x0001000000087824 */ /* 0x020fe400078e00ff */
        /* <DEDUP_REMOVED lines=9> */
[----:B01--4-:R-:W-:Y:S01]  /*52f0*/  FMUL.FTZ R4, R0, R7 ;  /* 0x0000000700047220 */ /* 0x013fe20000410000 */
        /* <DEDUP_REMOVED lines=16> */
.L_x_3314:
[----:B------:R-:W-:Y:S01]  /*5400*/  FSETP.GEU.FTZ.AND P0, PT, R7, -R11, PT ;  /* 0x8000000b0700720b */ /* 0x000fe20003f1e000 */
[----:B------:R-:W-:-:S12]  /*5410*/  FADD.FTZ R9, R9, -1 ;  /* 0xbf80000009097421 */ /* 0x000fd80000010000 */
[----:B------:R-:W-:-:S07]  /*5420*/  @!P0 FADD.FTZ R9, R9, -1 ;  /* 0xbf80000009098421 */ /* 0x000fce0000010000 */
.L_x_3313:
[----:B------:R-:W-:Y:S05]  /*5430*/  BSYNC.RECONVERGENT B2 ;  /* 0x0000000000027941 */ /* 0x000fea0003800200 */
.L_x_3312:
[----:B------:R-:W-:Y:S01]  /*5440*/  FFMA.FTZ R0, -R11, R9, R0 ;  /* 0x000000090b007223 */ /* 0x000fe20000010100 */
[----:B------:R-:W-:Y:S06]  /*5450*/  BRA `(.L_x_3310) ;  /* 0x0000000000787947 */ /* 0x000fec0003800000 */
.L_x_3311:
[----:B------:R-:W-:Y:S01]  /*5460*/  LOP3.LUT R9, R7, 0xff800000, RZ, 0xc0, !PT ;  /* 0xff80000007097812 */ /* 0x000fe200078ec0ff */
[----:B------:R-:W-:Y:S01]  /*5470*/  BSSY.RECONVERGENT B2, `(.L_x_3315) ;  /* 0x000001a000027945 */ /* 0x000fe20003800200 */
[C---:B------:R-:W-:Y:S02]  /*5480*/  ISETP.GT.U32.AND P0, PT, R0.reuse, 0x7f7fffff, PT ;  /* 0x7f7fffff0000780c */ /* 0x040fe40003f04070 */
[C---:B01--4-:R-:W-:Y:S02]  /*5490*/  IADD3 R4, PT, PT, R0.reuse, 0xb800000, -R9 ;  /* 0x0b80000000047810 */ /* 0x053fe40007ffe809 */
        /* <DEDUP_REMOVED lines=10> */
.L_x_3317:
        /* <DEDUP_REMOVED lines=13> */
.L_x_3316:
[----:B------:R-:W-:Y:S05]  /*5610*/  BSYNC.RECONVERGENT B2 ;  /* 0x0000000000027941 */ /* 0x000fea0003800200 */
.L_x_3315:
[----:B------:R-:W-:-:S04]  /*5620*/  FMUL.FTZ R7, R0, 1.1920928955078125e-07 ;  /* 0x3400000000077820 */ /* 0x000fc80000410000 */
[----:B------:R-:W-:-:S07]  /*5630*/  FMUL.FTZ R0, R8, R7 ;  /* 0x0000000708007220 */ /* 0x000fce0000410000 */
.L_x_3310:
[----:B------:R-:W-:Y:S05]  /*5640*/  BSYNC.RECONVERGENT B0 ;  /* 0x0000000000007941 */ /* 0x000fea0003800200 */
.L_x_3309:
[C---:B------:R-:W-:Y:S02]  /*5650*/  FSETP.NAN.FTZ.AND P0, PT, |R0|.reuse, |R0|, PT ;  /* 0x400000000000720b */ /* 0x040fe40003f18200 */
[----:B------:R-:W-:-:S04]  /*5660*/  LOP3.LUT R3, R0, 0x80000000, R3, 0xb8, !PT ;  /* 0x8000000000037812 */ /* 0x000fc800078eb803 */
[----:B------:R-:W-:-:S04]  /*5670*/  FSEL R3, R0, R3, P0 ;  /* 0x0000000300037208 */ /* 0x000fc80000000000 */
[----:B------:R2:W0:Y:S03]  /*5680*/  F2F.BF16.F32 R18, R3 ;  /* 0x0000000300127304 */ /* 0x0004260000202000 */
.L_x_3308:
[----:B------:R-:W-:Y:S05]  /*5690*/  BSYNC.RECONVERGENT B1 ;  /* 0x0000000000017941 */ /* 0x000fea0003800200 */
.L_x_3307:
[----:B-----5:R-:W0:Y:S01]  /*56a0*/  LDC.U8 R19, c[0x0][0x3a4] ;  /* 0x0000e900ff137b82 */ /* 0x020e220000000000 */
[----:B------:R-:W-:Y:S01]  /*56b0*/  ISETP.GE.AND P0, PT, R25, R16, PT ;  /* 0x000000101900720c */ /* 0x000fe20003f06270 */
[----:B------:R-:W-:Y:S04]  /*56c0*/  BSSY.RECONVERGENT B7, `(.L_x_3318) ;  /* 0x0000302000077945 */ /* 0x000fe80003800200 */
[----:B------:R-:W-:Y:S08]  /*56d0*/  BSSY.RELIABLE B6, `(.L_x_3319) ;  /* 0x000020a000067945 */ /* 0x000ff00003800100 */
[----:B------:R-:W-:Y:S05]  /*56e0*/  @P0 BRA `(.L_x_3320) ;  /* 0x0000002000140947 */ /* 0x000fea0003800000 */
[----:B------:R-:W2:Y:S01]  /*56f0*/  LDCU UR4, c[0x0][0x3a8] ;  /* 0x00007500ff0477ac */ /* 0x000ea20008000800 */
[----:B------:R-:W5:Y:S01]  /*5700*/  LDC.64 R8, c[0x0][0x388] ;  /* 0x0000e200ff087b82 */ /* 0x000f620000000a00 */
[----:B------:R-:W-:Y:S01]  /*5710*/  IMAD R0, R2, 0x200, R25 ;  /* 0x0000020002007824 */ /* 0x000fe200078e0219 */
[----:B01--4-:R-:W-:-:S03]  /*5720*/  PRMT R4, R19, 0x9910, RZ ;  /* 0x0000991013047816 */ /* 0x013fc600000000ff */
[----:B--2---:R-:W-:Y:S02]  /*5730*/  IMAD R3, R0, UR4, RZ ;  /* 0x0000000400037c24 */ /* 0x004fe4000f8e02ff */
[----:B------:R-:W-:-:S05]  /*5740*/  IMAD.MOV.U32 R0, RZ, RZ, R4 ;  /* 0x000000ffff007224 */ /* 0x000fca00078e0004 */
[----:B------:R-:W-:Y:S02]  /*5750*/  ISETP.GT.AND P0, PT, R0, 0x9, PT ;  /* 0x000000090000780c */ /* 0x000fe40003f04270 */
[----:B-----5:R-:W-:-:S05]  /*5760*/  IADD3 R8, P1, PT, R3, R8, RZ ;  /* 0x0000000803087210 */ /* 0x020fca0007f3e0ff */
        /* <DEDUP_REMOVED lines=10> */
[----:B---3--:R-:W-:Y:S02]  /*5810*/  IMAD.U32 R5, R5, 0x10000, RZ ;  /* 0x0001000005057824 */ /* 0x008fe400078e00ff */
[----:B------:R-:W-:-:S04]  /*5820*/  IMAD.MOV.U32 R25, RZ, RZ, R23 ;  /* 0x000000ffff197224 */ /* 0x000fc800078e0017 */
[----:B------:R-:W0:Y:S02]  /*5830*/  F2I.FTZ.TRUNC.NTZ R5, R5 ;  /* 0x0000000500057305 */ /* 0x000e24000021f100 */
[----:B0-----:R0:W-:Y:S01]  /*5840*/  STG.E.U8 desc[UR36][R8.64], R5 ;  /* 0x0000000508007986 */ /* 0x0011e2000c101124 */
[----:B------:R-:W-:Y:S05]  /*5850*/  BRA `(.L_x_3326) ;  /* 0x0000000c00d47947 */ /* 0x000fea0003800000 */
.L_x_3324:
[----:B---3--:R-:W-:Y:S02]  /*5860*/  IMAD.U32 R5, R5, 0x10000, RZ ;  /* 0x0001000005057824 */ /* 0x008fe400078e00ff */
[----:B------:R-:W-:-:S04]  /*5870*/  IMAD.MOV.U32 R25, RZ, RZ, R23 ;  /* 0x000000ffff197224 */ /* 0x000fc800078e0017 */
[----:B------:R-:W0:Y:S02]  /*5880*/  F2I.S64.TRUNC R4, R5 ;  /* 0x0000000500047311 */ /* 0x000e24000020d900 */
[----:B0-----:R0:W-:Y:S01]  /*5890*/  STG.E.U8 desc[UR36][R8.64], R4 ;  /* 0x0000000408007986 */ /* 0x0011e2000c101124 */
[----:B------:R-:W-:Y:S05]  /*58a0*/  BRA `(.L_x_3326) ;  /* 0x0000000c00c07947 */ /* 0x000fea0003800000 */
.L_x_3323:
[----:B------:R-:W-:-:S13]  /*58b0*/  ISETP.NE.AND P0, PT, R0, 0x2, PT ;  /* 0x000000020000780c */ /* 0x000fda0003f05270 */
[----:B------:R-:W-:Y:S05]  /*58c0*/  @!P0 BRA `(.L_x_3327) ;  /* 0x0000000000388947 */ /* 0x000fea0003800000 */
[----:B------:R-:W-:-:S13]  /*58d0*/  ISETP.NE.AND P0, PT, R0, 0x3, PT ;  /* 0x000000030000780c */ /* 0x000fda0003f05270 */
[----:B------:R-:W-:Y:S05]  /*58e0*/  @!P0 BRA `(.L_x_3328) ;  /* 0x00000000001c8947 */ /* 0x000fea0003800000 */
[----:B------:R-:W-:-:S13]  /*58f0*/  ISETP.NE.AND P0, PT, R0, 0x4, PT ;  /* 0x000000040000780c */ /* 0x000fda0003f05270 */
[----:B------:R-:W-:Y:S05]  /*5900*/  @P0 BRA `(.L_x_3325) ;  /* 0x0000000800f80947 */ /* 0x000fea0003800000 */
[----:B---3--:R-:W-:Y:S02]  /*5910*/  IMAD.U32 R5, R5, 0x10000, RZ ;  /* 0x0001000005057824 */ /* 0x008fe400078e00ff */
[----:B------:R-:W-:-:S04]  /*5920*/  IMAD.MOV.U32 R25, RZ, RZ, R23 ;  /* 0x000000ffff197224 */ /* 0x000fc800078e0017 */
[----:B------:R-:W0:Y:S02]  /*5930*/  F2I.S64.TRUNC R4, R5 ;  /* 0x0000000500047311 */ /* 0x000e24000020d900 */
[----:B0-----:R0:W-:Y:S01]  /*5940*/  STG.E.64 desc[UR36][R8.64], R4 ;  /* 0x0000000408007986 */ /* 0x0011e2000c101b24 */
[----:B------:R-:W-:Y:S05]  /*5950*/  BRA `(.L_x_3326) ;  /* 0x0000000c00947947 */ /* 0x000fea0003800000 */
.L_x_3328:
[----:B---3--:R-:W-:Y:S02]  /*5960*/  IMAD.U32 R5, R5, 0x10000, RZ ;  /* 0x0001000005057824 */ /* 0x008fe400078e00ff */
[----:B------:R-:W-:-:S04]  /*5970*/  IMAD.MOV.U32 R25, RZ, RZ, R23 ;  /* 0x000000ffff197224 */ /* 0x000fc800078e0017 */
[----:B------:R-:W0:Y:S02]  /*5980*/  F2I.FTZ.TRUNC.NTZ R5, R5 ;  /* 0x0000000500057305 */ /* 0x000e24000021f100 */
[----:B0-----:R0:W-:Y:S01]  /*5990*/  STG.E desc[UR36][R8.64], R5 ;  /* 0x0000000508007986 */ /* 0x0011e2000c101924 */
[----:B------:R-:W-:Y:S05]  /*59a0*/  BRA `(.L_x_3326) ;  /* 0x0000000c00807947 */ /* 0x000fea0003800000 */
.L_x_3327:
[----:B---3--:R-:W-:Y:S02]  /*59b0*/  IMAD.U32 R5, R5, 0x10000, RZ ;  /* 0x0001000005057824 */ /* 0x008fe400078e00ff */
[----:B------:R-:W-:-:S04]  /*59c0*/  IMAD.MOV.U32 R25, RZ, RZ, R23 ;  /* 0x000000ffff197224 */ /* 0x000fc800078e0017 */
[----:B------:R-:W0:Y:S02]  /*59d0*/  F2I.FTZ.TRUNC.NTZ R5, R5 ;  /* 0x0000000500057305 */ /* 0x000e24000021f100 */
[----:B0-----:R0:W-:Y:S01]  /*59e0*/  STG.E.U16 desc[UR36][R8.64], R5 ;  /* 0x0000000508007986 */ /* 0x0011e2000c101524 */
[----:B------:R-:W-:Y:S05]  /*59f0*/  BRA `(.L_x_3326) ;  /* 0x0000000c006c7947 */ /* 0x000fea0003800000 */
.L_x_3322:
[----:B------:R-:W-:-:S13]  /*5a00*/  ISETP.GT.AND P0, PT, R0, 0x6, PT ;  /* 0x000000060000780c */ /* 0x000fda0003f04270 */
[----:B------:R-:W-:Y:S05]  /*5a10*/  @P0 BRA `(.L_x_3329) ;  /* 0x0000000000340947 */ /* 0x000fea0003800000 */
[----:B------:R-:W-:-:S13]  /*5a20*/  ISETP.NE.AND P0, PT, R0, 0x5, PT ;  /* 0x000000050000780c */ /* 0x000fda0003f05270 */
[----:B------:R-:W-:Y:S05]  /*5a30*/  @!P0 BRA `(.L_x_3330) ;  /* 0x0000000000188947 */ /* 0x000fea0003800000 */
[----:B------:R-:W-:-:S13]  /*5a40*/  ISETP.NE.AND P0, PT, R0, 0x6, PT ;  /* 0x000000060000780c */ /* 0x000fda0003f05270 */
[----:B------:R-:W-:Y:S05]  /*5a50*/  @P0 BRA `(.L_x_3325) ;  /* 0x0000000800a40947 */ /* 0x000fea0003800000 */
[----:B---3--:R-:W-:Y:S02]  /*5a60*/  IMAD.U32 R5, R5, 0x10000, RZ ;  /* 0x0001000005057824 */ /* 0x008fe400078e00ff */
[----:B------:R-:W-:-:S03]  /*5a70*/  IMAD.MOV.U32 R25, RZ, RZ, R23 ;  /* 0x000000ffff197224 */ /* 0x000fc600078e0017 */
[----:B------:R0:W-:Y:S01]  /*5a80*/  STG.E desc[UR36][R8.64], R5 ;  /* 0x0000000508007986 */ /* 0x0001e2000c101924 */
[----:B------:R-:W-:Y:S05]  /*5a90*/  BRA `(.L_x_3326) ;  /* 0x0000000c00447947 */ /* 0x000fea0003800000 */
.L_x_3330:
[----:B---3--:R-:W-:Y:S02]  /*5aa0*/  IMAD.U32 R0, R5, 0x10000, RZ ;  /* 0x0001000005007824 */ /* 0x008fe400078e00ff */
[----:B------:R-:W-:-:S03]  /*5ab0*/  IMAD.MOV.U32 R25, RZ, RZ, R23 ;  /* 0x000000ffff197224 */ /* 0x000fc600078e0017 */
[----:B------:R-:W-:-:S05]  /*5ac0*/  F2FP.F16.F32.PACK_AB R0, RZ, R0 ;  /* 0x00000000ff00723e */ /* 0x000fca00000000ff */
[----:B------:R0:W-:Y:S01]  /*5ad0*/  STG.E.U16 desc[UR36][R8.64], R0 ;  /* 0x0000000008007986 */ /* 0x0001e2000c101524 */
[----:B------:R-:W-:Y:S05]  /*5ae0*/  BRA `(.L_x_3326) ;  /* 0x0000000c00307947 */ /* 0x000fea0003800000 */
.L_x_3329:
[----:B------:R-:W-:-:S13]  /*5af0*/  ISETP.NE.AND P0, PT, R0, 0x7, PT ;  /* 0x000000070000780c */ /* 0x000fda0003f05270 */
[----:B------:R-:W-:Y:S05]  /*5b00*/  @!P0 BRA `(.L_x_3331) ;  /* 0x00000000003c8947 */ /* 0x000fea0003800000 */
[----:B------:R-:W-:-:S13]  /*5b10*/  ISETP.NE.AND P0, PT, R0, 0x8, PT ;  /* 0x000000080000780c */ /* 0x000fda0003f05270 */
[----:B------:R-:W-:Y:S05]  /*5b20*/  @!P0 BRA `(.L_x_3332) ;  /* 0x00000000001c8947 */ /* 0x000fea0003800000 */
[----:B------:R-:W-:-:S13]  /*5b30*/  ISETP.NE.AND P0, PT, R0, 0x9, PT ;  /* 0x000000090000780c */ /* 0x000fda0003f05270 */
[----:B------:R-:W-:Y:S05]  /*5b40*/  @P0 BRA `(.L_x_3325) ;  /* 0x0000000800680947 */ /* 0x000fea0003800000 */
[----:B---3--:R-:W-:Y:S02]  /*5b50*/  IMAD.U32 R4, R5, 0x10000, RZ ;  /* 0x0001000005047824 */ /* 0x008fe400078e00ff */
[----:B------:R-:W-:Y:S02]  /*5b60*/  IMAD.MOV.U32 R5, RZ, RZ, RZ ;  /* 0x000000ffff057224 */ /* 0x000fe400078e00ff */
[----:B------:R-:W-:-:S03]  /*5b70*/  IMAD.MOV.U32 R25, RZ, RZ, R23 ;  /* 0x000000ffff197224 */ /* 0x000fc600078e0017 */
[----:B------:R0:W-:Y:S01]  /*5b80*/  STG.E.64 desc[UR36][R8.64], R4 ;  /* 0x0000000408007986 */ /* 0x0001e2000c101b24 */
[----:B------:R-:W-:Y:S05]  /*5b90*/  BRA `(.L_x_3326) ;  /* 0x0000000c00047947 */ /* 0x000fea0003800000 */
.L_x_3332:
[----:B---3--:R-:W-:Y:S02]  /*5ba0*/  IMAD.U32 R5, R5, 0x10000, RZ ;  /* 0x0001000005057824 */ /* 0x008fe400078e00ff */
[----:B------:R-:W-:-:S03]  /*5bb0*/  IMAD.MOV.U32 R25, RZ, RZ, R23 ;  /* 0x000000ffff197224 */ /* 0x000fc600078e0017 */
[----:B------:R-:W-:-:S04]  /*5bc0*/  F2FP.F16.F32.PACK_AB R3, RZ, R5 ;  /* 0x00000005ff03723e */ /* 0x000fc800000000ff */
[----:B------:R-:W-:-:S05]  /*5bd0*/  PRMT R3, R3, 0x5410, RZ ;  /* 0x0000541003037816 */ /* 0x000fca00000000ff */
[----:B------:R0:W-:Y:S01]  /*5be0*/  STG.E desc[UR36][R8.64], R3 ;  /* 0x0000000308007986 */ /* 0x0001e2000c101924 */
[----:B------:R-:W-:Y:S05]  /*5bf0*/  BRA `(.L_x_3326) ;  /* 0x0000000800ec7947 */ /* 0x000fea0003800000 */
.L_x_3331:
[----:B---3--:R-:W-:Y:S02]  /*5c00*/  IMAD.U32 R4, R5, 0x10000, RZ ;  /* 0x0001000005047824 */ /* 0x008fe400078e00ff */
[----:B------:R-:W-:Y:S02]  /*5c10*/  IMAD.MOV.U32 R25, RZ, RZ, R23 ;  /* 0x000000ffff197224 */ /* 0x000fe400078e0017 */
[----:B------:R-:W-:-:S06]  /*5c20*/  FMUL.FTZ R4, R4, 1 ;  /* 0x3f80000004047820 */ /* 0x000fcc0000410000 */
[----:B------:R-:W0:Y:S02]  /*5c30*/  F2F.F64.F32 R4, R4 ;  /* 0x0000000400047310 */ /* 0x000e240000201800 */
[----:B0-----:R0:W-:Y:S01]  /*5c40*/  STG.E.64 desc[UR36][R8.64], R4 ;  /* 0x0000000408007986 */ /* 0x0011e2000c101b24 */
[----:B------:R-:W-:Y:S05]  /*5c50*/  BRA `(.L_x_3326) ;  /* 0x0000000800d47947 */ /* 0x000fea0003800000 */
.L_x_3321:
        /* <DEDUP_REMOVED lines=10> */
[----:B------:R-:W-:-:S04]  /*5d00*/  FSETP.NEU.FTZ.AND P0, PT, R5, RZ, PT ;  /* 0x000000ff0500720b */ /* 0x000fc80003f1d000 */
[----:B------:R-:W-:-:S05]  /*5d10*/  SEL R3, RZ, 0x1, !P0 ;  /* 0x00000001ff037807 */ /* 0x000fca0004000000 */
[----:B------:R0:W-:Y:S01]  /*5d20*/  STG.E.U8 desc[UR36][R8.64], R3 ;  /* 0x0000000308007986 */ /* 0x0001e2000c101124 */
[----:B------:R-:W-:Y:S05]  /*5d30*/  BRA `(.L_x_3326) ;  /* 0x00000008009c7947 */ /* 0x000fea0003800000 */
.L_x_3335:
[----:B---3--:R-:W-:Y:S01]  /*5d40*/  IMAD.U32 R5, R5, 0x10000, RZ ;  /* 0x0001000005057824 */ /* 0x008fe200078e00ff */
[----:B------:R-:W-:Y:S01]  /*5d50*/  CS2R R6, SRZ ;  /* 0x0000000000067805 */ /* 0x000fe2000001ff00 */
[----:B------:R-:W-:Y:S02]  /*5d60*/  IMAD.MOV.U32 R25, RZ, RZ, R23 ;  /* 0x000000ffff197224 */ /* 0x000fe400078e0017 */
[----:B------:R-:W-:-:S06]  /*5d70*/  FMUL.FTZ R5, R5, 1 ;  /* 0x3f80000005057820 */ /* 0x000fcc0000410000 */
[----:B------:R-:W0:Y:S02]  /*5d80*/  F2F.F64.F32 R4, R5 ;  /* 0x0000000500047310 */ /* 0x000e240000201800 */
[----:B0-----:R0:W-:Y:S01]  /*5d90*/  STG.E.128 desc[UR36][R8.64], R4 ;  /* 0x0000000408007986 */ /* 0x0011e2000c101d24 */
[----:B------:R-:W-:Y:S05]  /*5da0*/  BRA `(.L_x_3326) ;  /* 0x0000000800807947 */ /* 0x000fea0003800000 */
.L_x_3334:
[----:B------:R-:W-:-:S13]  /*5db0*/  ISETP.NE.AND P0, PT, R0, 0xf, PT ;  /* 0x0000000f0000780c */ /* 0x000fda0003f05270 */
[----:B------:R-:W-:Y:S05]  /*5dc0*/  @!P0 BRA `(.L_x_3336) ;  /* 0x0000000000a88947 */ /* 0x000fea0003800000 */
[----:B------:R-:W-:-:S13]  /*5dd0*/  ISETP.NE.AND P0, PT, R0, 0x17, PT ;  /* 0x000000170000780c */ /* 0x000fda0003f05270 */
[----:B------:R-:W-:Y:S05]  /*5de0*/  @!P0 BRA `(.L_x_3337) ;  /* 0x0000000000508947 */ /* 0x000fea0003800000 */
[----:B------:R-:W-:-:S13]  /*5df0*/  ISETP.NE.AND P0, PT, R0, 0x18, PT ;  /* 0x000000180000780c */ /* 0x000fda0003f05270 */
[----:B------:R-:W-:Y:S05]  /*5e00*/  @P0 BRA `(.L_x_3325) ;  /* 0x0000000400b80947 */ /* 0x000fea0003800000 */
        /* <DEDUP_REMOVED lines=13> */
.L_x_3339:
[----:B------:R-:W-:Y:S05]  /*5ee0*/  BSYNC.RECONVERGENT B0 ;  /* 0x0000000000007941 */ /* 0x000fea0003800200 */
.L_x_3338:
[----:B------:R-:W-:Y:S01]  /*5ef0*/  LOP3.LUT R5, R0, 0x80, R5, 0xf8, !PT ;  /* 0x0000008000057812 */ /* 0x000fe200078ef805 */
[----:B------:R-:W-:-:S04]  /*5f00*/  IMAD.MOV.U32 R25, RZ, RZ, R23 ;  /* 0x000000ffff197224 */ /* 0x000fc800078e0017 */
[----:B------:R0:W-:Y:S01]  /*5f10*/  STG.E.U8 desc[UR36][R8.64], R5 ;  /* 0x0000000508007986 */ /* 0x0001e2000c101124 */
[----:B------:R-:W-:Y:S05]  /*5f20*/  BRA `(.L_x_3326) ;  /* 0x0000000800207947 */ /* 0x000fea0003800000 */
.L_x_3337:
[----:B---3--:R-:W-:Y:S01]  /*5f30*/  IMAD.U32 R6, R5, 0x10000, RZ ;  /* 0x0001000005067824 */ /* 0x008fe200078e00ff */
        /* <DEDUP_REMOVED lines=14> */
.L_x_3341:
[----:B------:R-:W-:Y:S05]  /*6020*/  BSYNC.RECONVERGENT B0 ;  /* 0x0000000000007941 */ /* 0x000fea0003800200 */
.L_x_3340:
[----:B------:R-:W-:Y:S01]  /*6030*/  LOP3.LUT R5, R0, 0x80, R5, 0xf8, !PT ;  /* 0x0000008000057812 */ /* 0x000fe200078ef805 */
[----:B------:R-:W-:-:S04]  /*6040*/  IMAD.MOV.U32 R25, RZ, RZ, R23 ;  /* 0x000000ffff197224 */ /* 0x000fc800078e0017 */
[----:B------:R0:W-:Y:S01]  /*6050*/  STG.E.U8 desc[UR36][R8.64], R5 ;  /* 0x0000000508007986 */ /* 0x0001e2000c101124 */
[----:B------:R-:W-:Y:S05]  /*6060*/  BRA `(.L_x_3326) ;  /* 0x0000000400d07947 */ /* 0x000fea0003800000 */
.L_x_3336:
[----:B---3--:R0:W-:Y:S01]  /*6070*/  STG.E.U16 desc[UR36][R8.64], R5 ;  /* 0x0000000508007986 */ /* 0x0081e2000c101524 */
[----:B------:R-:W-:Y:S01]  /*6080*/  IMAD.MOV.U32 R25, RZ, RZ, R23 ;  /* 0x000000ffff197224 */ /* 0x000fe200078e0017 */
[----:B------:R-:W-:Y:S06]  /*6090*/  BRA `(.L_x_3326) ;  /* 0x0000000400c47947 */ /* 0x000fec0003800000 */
.L_x_3333:
        /* <DEDUP_REMOVED lines=10> */
[----:B------:R-:W0:Y:S02]  /*6140*/  F2I.FTZ.U32.TRUNC.NTZ R3, R3 ;  /* 0x0000000300037305 */ /* 0x000e24000021f000 */
[----:B0-----:R0:W-:Y:S01]  /*6150*/  STG.E.U16 desc[UR36][R8.64], R3 ;  /* 0x0000000308007986 */ /* 0x0011e2000c101524 */
[----:B------:R-:W-:Y:S05]  /*6160*/  BRA `(.L_x_3326) ;  /* 0x0000000400907947 */ /* 0x000fea0003800000 */
.L_x_3344:
        /* <DEDUP_REMOVED lines=13> */
.L_x_3347:
[----:B------:R-:W-:-:S04]  /*6240*/  SHF.R.U32.HI R0, RZ, 0x14, R3 ;  /* 0x00000014ff007819 */ /* 0x000fc80000011603 */
[----:B------:R-:W-:-:S04]  /*6250*/  LOP3.LUT R0, R0, 0x1, RZ, 0xc0, !PT ;  /* 0x0000000100007812 */ /* 0x000fc800078ec0ff */
[----:B------:R-:W-:-:S04]  /*6260*/  IADD3 R0, PT, PT, R3, 0x487ffff, R0 ;  /* 0x0487ffff03007810 */ /* 0x000fc80007ffe000 */
[----:B------:R-:W-:-:S04]  /*6270*/  SHF.R.U32.HI R0, RZ, 0x14, R0 ;  /* 0x00000014ff007819 */ /* 0x000fc80000011600 */
[----:B------:R-:W-:-:S07]  /*6280*/  LOP3.LUT R0, R0, 0xff, RZ, 0xc0, !PT ;  /* 0x000000ff00007812 */ /* 0x000fce00078ec0ff */
.L_x_3348:
[----:B------:R-:W-:-:S04]  /*6290*/  SHF.R.U32.HI R3, RZ, 0x18, R3 ;  /* 0x00000018ff037819 */ /* 0x000fc80000011603 */
[----:B------:R-:W-:-:S04]  /*62a0*/  LOP3.LUT R0, R0, 0x80, R3, 0xf8, !PT ;  /* 0x0000008000007812 */ /* 0x000fc800078ef803 */
[----:B------:R-:W-:-:S07]  /*62b0*/  PRMT R4, R0, 0x7610, R4 ;  /* 0x0000761000047816 */ /* 0x000fce0000000004 */
.L_x_3346:
[----:B------:R-:W-:Y:S05]  /*62c0*/  BSYNC.RECONVERGENT B0 ;  /* 0x0000000000007941 */ /* 0x000fea0003800200 */
.L_x_3345:
[----:B------:R4:W-:Y:S01]  /*62d0*/  STG.E.U8 desc[UR36][R8.64], R4 ;  /* 0x0000000408007986 */ /* 0x0009e2000c101124 */
[----:B------:R-:W-:Y:S01]  /*62e0*/  IMAD.MOV.U32 R25, RZ, RZ, R23 ;  /* 0x000000ffff197224 */ /* 0x000fe200078e0017 */
[----:B------:R-:W-:Y:S06]  /*62f0*/  BRA `(.L_x_3326) ;  /* 0x00000004002c7947 */ /* 0x000fec0003800000 */
.L_x_3343:
        /* <DEDUP_REMOVED lines=13> */
.L_x_3351:
[----:B------:R-:W-:-:S04]  /*63d0*/  SHF.R.U32.HI R0, RZ, 0x15, R3 ;  /* 0x00000015ff007819 */ /* 0x000fc80000011603 */
[----:B------:R-:W-:-:S04]  /*63e0*/  LOP3.LUT R0, R0, 0x1, RZ, 0xc0, !PT ;  /* 0x0000000100007812 */ /* 0x000fc800078ec0ff */
[----:B------:R-:W-:-:S04]  /*63f0*/  IADD3 R0, PT, PT, R3, 0x88fffff, R0 ;  /* 0x088fffff03007810 */ /* 0x000fc80007ffe000 */
[----:B------:R-:W-:-:S04]  /*6400*/  SHF.R.U32.HI R0, RZ, 0x15, R0 ;  /* 0x00000015ff007819 */ /* 0x000fc80000011600 */
[----:B------:R-:W-:-:S07]  /*6410*/  LOP3.LUT R0, R0, 0xff, RZ, 0xc0, !PT ;  /* 0x000000ff00007812 */ /* 0x000fce00078ec0ff */
.L_x_3352:
[----:B------:R-:W-:-:S04]  /*6420*/  SHF.R.U32.HI R3, RZ, 0x18, R3 ;  /* 0x00000018ff037819 */ /* 0x000fc80000011603 */
[----:B------:R-:W-:-:S04]  /*6430*/  LOP3.LUT R0, R0, 0x80, R3, 0xf8, !PT ;  /* 0x0000008000007812 */ /* 0x000fc800078ef803 */
[----:B------:R-:W-:-:S07]  /*6440*/  PRMT R4, R0, 0x7610, R4 ;  /* 0x0000761000047816 */ /* 0x000fce0000000004 */
.L_x_3350:
[----:B------:R-:W-:Y:S05]  /*6450*/  BSYNC.RECONVERGENT B0 ;  /* 0x0000000000007941 */ /* 0x000fea0003800200 */
.L_x_3349:
[----:B------:R3:W-:Y:S01]  /*6460*/  STG.E.U8 desc[UR36][R8.64], R4 ;  /* 0x0000000408007986 */ /* 0x0007e2000c101124 */
[----:B------:R-:W-:Y:S01]  /*6470*/  IMAD.MOV.U32 R25, RZ, RZ, R23 ;  /* 0x000000ffff197224 */ /* 0x000fe200078e0017 */
[----:B------:R-:W-:Y:S06]  /*6480*/  BRA `(.L_x_3326) ;  /* 0x0000000000c87947 */ /* 0x000fec0003800000 */
.L_x_3342:
[----:B------:R-:W-:-:S13]  /*6490*/  ISETP.NE.AND P0, PT, R0, 0x1c, PT ;  /* 0x0000001c0000780c */ /* 0x000fda0003f05270 */
[----:B------:R-:W-:Y:S05]  /*64a0*/  @!P0 BRA `(.L_x_3353) ;  /* 0x0000000000b08947 */ /* 0x000fea0003800000 */
[----:B------:R-:W-:-:S13]  /*64b0*/  ISETP.NE.AND P0, PT, R0, 0x1d, PT ;  /* 0x0000001d0000780c */ /* 0x000fda0003f05270 */
[----:B------:R-:W-:Y:S05]  /*64c0*/  @!P0 BRA `(.L_x_3354) ;  /* 0x0000000000948947 */ /* 0x000fea0003800000 */
[----:B------:R-:W-:-:S13]  /*64d0*/  ISETP.NE.AND P0, PT, R0, 0x2c, PT ;  /* 0x0000002c0000780c */ /* 0x000fda0003f05270 */
[----:B------:R-:W-:Y:S05]  /*64e0*/  @!P0 BRA `(.L_x_3355) ;  /* 0x0000000000488947 */ /* 0x000fea0003800000 */
.L_x_3325:
        /* <DEDUP_REMOVED lines=9> */
[----:B---3--:R-:W-:-:S02]  /*6580*/  IMAD.U32 R5, RZ, RZ, UR7 ;  /* 0x00000007ff057e24 */ /* 0x008fc4000f8e00ff */
[----:B-1----:R-:W-:Y:S02]  /*6590*/  IMAD.U32 R6, RZ, RZ, UR8 ;  /* 0x00000008ff067e24 */ /* 0x002fe4000f8e00ff */
[----:B------:R-:W-:Y:S02]  /*65a0*/  IMAD.U32 R7, RZ, RZ, UR9 ;  /* 0x00000009ff077e24 */ /* 0x000fe4000f8e00ff */
[----:B----4-:R-:W-:Y:S02]  /*65b0*/  IMAD.U32 R10, RZ, RZ, UR4 ;  /* 0x00000004ff0a7e24 */ /* 0x010fe4000f8e00ff */
[----:B------:R-:W-:-:S07]  /*65c0*/  IMAD.U32 R11, RZ, RZ, UR5 ;  /* 0x00000005ff0b7e24 */ /* 0x000fce000f8e00ff */
[----:B------:R-:W-:-:S07]  /*65d0*/  LEPC R20, `(.L_x_3356) ;  /* 0x000000001014794e */ /* 0x000fce0000000000 */
[----:B--2---:R-:W-:Y:S05]  /*65e0*/  CALL.ABS.NOINC R14 ;  /* 0x000000000e007343 */ /* 0x004fea0003c00000 */
.L_x_3356:
[----:B------:R-:W-:Y:S01]  /*65f0*/  IMAD.MOV.U32 R25, RZ, RZ, R23 ;  /* 0x000000ffff197224 */ /* 0x000fe200078e0017 */
[----:B------:R-:W-:Y:S06]  /*6600*/  BRA `(.L_x_3326) ;  /* 0x0000000000687947 */ /* 0x000fec0003800000 */
.L_x_3355:
[----:B---3--:R-:W-:Y:S02]  /*6610*/  IMAD.U32 R4, R5, 0x10000, RZ ;  /* 0x0001000005047824 */ /* 0x008fe400078e00ff */
        /* <DEDUP_REMOVED lines=16> */
.L_x_3354:
[----:B---3--:R-:W-:Y:S02]  /*6720*/  IMAD.U32 R5, R5, 0x10000, RZ ;  /* 0x0001000005057824 */ /* 0x008fe400078e00ff */
[----:B------:R-:W-:-:S04]  /*6730*/  IMAD.MOV.U32 R25, RZ, RZ, R23 ;  /* 0x000000ffff197224 */ /* 0x000fc800078e0017 */
[----:B------:R-:W0:Y:S02]  /*6740*/  F2I.U64.TRUNC R4, R5 ;  /* 0x0000000500047311 */ /* 0x000e24000020d800 */
[----:B0-----:R1:W-:Y:S01]  /*6750*/  STG.E.64 desc[UR36][R8.64], R4 ;  /* 0x0000000408007986 */ /* 0x0013e2000c101b24 */
[----:B------:R-:W-:Y:S05]  /*6760*/  BRA `(.L_x_3326) ;  /* 0x0000000000107947 */ /* 0x000fea0003800000 */
.L_x_3353:
[----:B---3--:R-:W-:Y:S02]  /*6770*/  IMAD.U32 R5, R5, 0x10000, RZ ;  /* 0x0001000005057824 */ /* 0x008fe400078e00ff */
[----:B------:R-:W-:-:S04]  /*6780*/  IMAD.MOV.U32 R25, RZ, RZ, R23 ;  /* 0x000000ffff197224 */ /* 0x000fc800078e0017 */
[----:B------:R-:W0:Y:S02]  /*6790*/  F2I.FTZ.U32.TRUNC.NTZ R5, R5 ;  /* 0x0000000500057305 */ /* 0x000e24000021f000 */
[----:B0-----:R0:W-:Y:S02]  /*67a0*/  STG.E desc[UR36][R8.64], R5 ;  /* 0x0000000508007986 */ /* 0x0011e4000c101924 */
.L_x_3326:
[----:B------:R-:W-:-:S13]  /*67b0*/  ISETP.GE.AND P0, PT, R25, R16, PT ;  /* 0x000000101900720c */ /* 0x000fda0003f06270 */
[----:B------:R-:W-:Y:S05]  /*67c0*/  @P0 BREAK.RELIABLE B6 ;  /* 0x0000000000060942 */ /* 0x000fea0003800100 */
[----:B------:R-:W-:Y:S05]  /*67d0*/  @P0 BRA `(.L_x_3357) ;  /* 0x0000001c00c00947 */ /* 0x000fea0003800000 */
[----:B------:R-:W5:Y:S01]  /*67e0*/  LDCU UR4, c[0x0][0x3a8] ;  /* 0x00007500ff0477ac */ /* 0x000f620008000800 */
[----:B01234-:R-:W0:Y:S01]  /*67f0*/  LDC.64 R8, c[0x0][0x388] ;  /* 0x0000e200ff087b82 */ /* 0x01fe220000000a00 */
        /* <DEDUP_REMOVED lines=20> */
.L_x_3361:
[----:B------:R-:W-:-:S06]  /*6940*/  IMAD.U32 R5, R22, 0x10000, RZ ;  /* 0x0001000016057824 */ /* 0x000fcc00078e00ff */
[----:B------:R-:W0:Y:S02]  /*6950*/  F2I.S64.TRUNC R4, R5 ;  /* 0x0000000500047311 */ /* 0x000e24000020d900 */
[----:B0-----:R0:W-:Y:S01]  /*6960*/  STG.E.U8 desc[UR36][R8.64], R4 ;  /* 0x0000000408007986 */ /* 0x0011e2000c101124 */
[----:B------:R-:W-:Y:S05]  /*6970*/  BRA `(.L_x_3363) ;  /* 0x0000000c006c7947 */ /* 0x000fea0003800000 */
.L_x_3360:
        /* <DEDUP_REMOVED lines=10> */
.L_x_3365:
[----:B------:R-:W-:-:S04]  /*6a20*/  IMAD.U32 R22, R22, 0x10000, RZ ;  /* 0x0001000016167824 */ /* 0x000fc800078e00ff */
[----:B------:R-:W0:Y:S02]  /*6a30*/  F2I.FTZ.TRUNC.NTZ R3, R22 ;  /* 0x0000001600037305 */ /* 0x000e24000021f100 */
[----:B0-----:R0:W-:Y:S01]  /*6a40*/  STG.E desc[UR36][R8.64], R3 ;  /* 0x0000000308007986 */ /* 0x0011e2000c101924 */
[----:B------:R-:W-:Y:S05]  /*6a50*/  BRA `(.L_x_3363) ;  /* 0x0000000c00347947 */ /* 0x000fea0003800000 */
.L_x_3364:
[----:B------:R-:W-:-:S04]  /*6a60*/  IMAD.U32 R22, R22, 0x10000, RZ ;  /* 0x0001000016167824 */ /* 0x000fc800078e00ff */
[----:B------:R-:W0:Y:S02]  /*6a70*/  F2I.FTZ.TRUNC.NTZ R3, R22 ;  /* 0x0000001600037305 */ /* 0x000e24000021f100 */
[----:B0-----:R0:W-:Y:S01]  /*6a80*/  STG.E.U16 desc[UR36][R8.64], R3 ;  /* 0x0000000308007986 */ /* 0x0011e2000c101524 */
[----:B------:R-:W-:Y:S05]  /*6a90*/  BRA `(.L_x_3363) ;  /* 0x0000000c00247947 */ /* 0x000fea0003800000 */
.L_x_3359:
        /* <DEDUP_REMOVED lines=9> */
.L_x_3367:
[----:B------:R-:W-:-:S05]  /*6b30*/  IMAD.U32 R0, R22, 0x10000, RZ ;  /* 0x0001000016007824 */ /* 0x000fca00078e00ff */
[----:B------:R-:W-:-:S05]  /*6b40*/  F2FP.F16.F32.PACK_AB R0, RZ, R0 ;  /* 0x00000000ff00723e */ /* 0x000fca00000000ff */
[----:B------:R0:W-:Y:S01]  /*6b50*/  STG.E.U16 desc[UR36][R8.64], R0 ;  /* 0x0000000008007986 */ /* 0x0001e2000c101524 */
[----:B------:R-:W-:Y:S05]  /*6b60*/  BRA `(.L_x_3363) ;  /* 0x0000000800f07947 */ /* 0x000fea0003800000 */
.L_x_3366:
        /* <DEDUP_REMOVED lines=10> */
.L_x_3369:
[----:B------:R-:W-:-:S05]  /*6c10*/  IMAD.U32 R22, R22, 0x10000, RZ ;  /* 0x0001000016167824 */ /* 0x000fca00078e00ff */
[----:B------:R-:W-:-:S04]  /*6c20*/  F2FP.F16.F32.PACK_AB R3, RZ, R22 ;  /* 0x00000016ff03723e */ /* 0x000fc800000000ff */
[----:B------:R-:W-:-:S05]  /*6c30*/  PRMT R3, R3, 0x5410, RZ ;  /* 0x0000541003037816 */ /* 0x000fca00000000ff */
[----:B------:R0:W-:Y:S01]  /*6c40*/  STG.E desc[UR36][R8.64], R3 ;  /* 0x0000000308007986 */ /* 0x0001e2000c101924 */
[----:B------:R-:W-:Y:S05]  /*6c50*/  BRA `(.L_x_3363) ;  /* 0x0000000800b47947 */ /* 0x000fea0003800000 */
.L_x_3368:
[----:B------:R-:W-:-:S04]  /*6c60*/  IMAD.U32 R4, R22, 0x10000, RZ ;  /* 0x0001000016047824 */ /* 0x000fc800078e00ff */
[----:B------:R-:W-:-:S06]  /*6c70*/  FMUL.FTZ R4, R4, 1 ;  /* 0x3f80000004047820 */ /* 0x000fcc0000410000 */
[----:B------:R-:W0:Y:S02]  /*6c80*/  F2F.F64.F32 R4, R4 ;  /* 0x0000000400047310 */ /* 0x000e240000201800 */
[----:B0-----:R0:W-:Y:S01]  /*6c90*/  STG.E.64 desc[UR36][R8.64], R4 ;  /* 0x0000000408007986 */ /* 0x0011e2000c101b24 */
[----:B------:R-:W-:Y:S05]  /*6ca0*/  BRA `(.L_x_3363) ;  /* 0x0000000800a07947 */ /* 0x000fea0003800000 */
.L_x_3358:
        /* <DEDUP_REMOVED lines=14> */
.L_x_3373:
        /* <DEDUP_REMOVED lines=17> */
.L_x_3376:
[----:B------:R-:W-:-:S04]  /*6ea0*/  SHF.R.U32.HI R3, RZ, 0x18, R5 ;  /* 0x00000018ff037819 */ /* 0x000fc80000011605 */
[----:B------:R-:W-:-:S04]  /*6eb0*/  LOP3.LUT R0, R0, 0x80, R3, 0xf8, !PT ;  /* 0x0000008000007812 */ /* 0x000fc800078ef803 */
[----:B------:R-:W-:-:S07]  /*6ec0*/  PRMT R4, R0, 0x7610, R4 ;  /* 0x0000761000047816 */ /* 0x000fce0000000004 */
.L_x_3375:
[----:B------:R-:W-:Y:S05]  /*6ed0*/  BSYNC.RECONVERGENT B0 ;  /* 0x0000000000007941 */ /* 0x000fea0003800200 */
.L_x_3374:
[----:B------:R0:W-:Y:S01]  /*6ee0*/  STG.E.U8 desc[UR36][R8.64], R4 ;  /* 0x0000000408007986 */ /* 0x0001e2000c101124 */
[----:B------:R-:W-:Y:S05]  /*6ef0*/  BRA `(.L_x_3363) ;  /* 0x00000008000c7947 */ /* 0x000fea0003800000 */
.L_x_3372:
        /* <DEDUP_REMOVED lines=17> */
.L_x_3379:
[----:B------:R-:W-:-:S04]  /*7010*/  SHF.R.U32.HI R3, RZ, 0x18, R5 ;  /* 0x00000018ff037819 */ /* 0x000fc80000011605 */
[----:B------:R-:W-:-:S04]  /*7020*/  LOP3.LUT R0, R0, 0x80, R3, 0xf8, !PT ;  /* 0x0000008000007812 */ /* 0x000fc800078ef803 */
[----:B------:R-:W-:-:S07]  /*7030*/  PRMT R4, R0, 0x7610, R4 ;  /* 0x0000761000047816 */ /* 0x000fce0000000004 */
.L_x_3378:
[----:B------:R-:W-:Y:S05]  /*7040*/  BSYNC.RECONVERGENT B0 ;  /* 0x0000000000007941 */ /* 0x000fea0003800200 */
.L_x_3377:
[----:B------:R0:W-:Y:S01]  /*7050*/  STG.E.U8 desc[UR36][R8.64], R4 ;  /* 0x0000000408007986 */ /* 0x0001e2000c101124 */
[----:B------:R-:W-:Y:S05]  /*7060*/  BRA `(.L_x_3363) ;  /* 0x0000000400b07947 */ /* 0x000fea0003800000 */
.L_x_3371:
        /* <DEDUP_REMOVED lines=22> */
.L_x_3381:
[----:B------:R-:W-:-:S06]  /*71d0*/  IMAD.U32 R4, R22, 0x10000, RZ ;  /* 0x0001000016047824 */ /* 0x000fcc00078e00ff */
[----:B------:R-:W0:Y:S02]  /*71e0*/  F2I.U64.TRUNC R4, R4 ;  /* 0x0000000400047311 */ /* 0x000e24000020d800 */
[----:B0-----:R0:W-:Y:S01]  /*71f0*/  STG.E.64 desc[UR36][R8.64], R4 ;  /* 0x0000000408007986 */ /* 0x0011e2000c101b24 */
[----:B------:R-:W-:Y:S05]  /*7200*/  BRA `(.L_x_3363) ;  /* 0x0000000400487947 */ /* 0x000fea0003800000 */
.L_x_3380:
[----:B------:R-:W-:-:S04]  /*7210*/  IMAD.U32 R22, R22, 0x10000, RZ ;  /* 0x0001000016167824 */ /* 0x000fc800078e00ff */
[----:B------:R-:W0:Y:S02]  /*7220*/  F2I.FTZ.U32.TRUNC.NTZ R3, R22 ;  /* 0x0000001600037305 */ /* 0x000e24000021f000 */
[----:B0-----:R0:W-:Y:S01]  /*7230*/  STG.E desc[UR36][R8.64], R3 ;  /* 0x0000000308007986 */ /* 0x0011e2000c101924 */
[----:B------:R-:W-:Y:S05]  /*7240*/  BRA `(.L_x_3363) ;  /* 0x0000000400387947 */ /* 0x000fea0003800000 */
.L_x_3370:
        /* <DEDUP_REMOVED lines=11> */
.L_x_3383:
[----:B------:R-:W-:Y:S01]  /*7300*/  IMAD.U32 R22, R22, 0x10000, RZ ;  /* 0x0001000016167824 */ /* 0x000fe200078e00ff */
[----:B------:R-:W-:-:S03]  /*7310*/  CS2R R6, SRZ ;  /* 0x0000000000067805 */ /* 0x000fc6000001ff00 */
[----:B------:R-:W-:-:S06]  /*7320*/  FMUL.FTZ R4, R22, 1 ;  /* 0x3f80000016047820 */ /* 0x000fcc0000410000 */
[----:B------:R-:W0:Y:S02]  /*7330*/  F2F.F64.F32 R4, R4 ;  /* 0x0000000400047310 */ /* 0x000e240000201800 */
[----:B0-----:R3:W-:Y:S01]  /*7340*/  STG.E.128 desc[UR36][R8.64], R4 ;  /* 0x0000000408007986 */ /* 0x0017e2000c101d24 */
[----:B------:R-:W-:Y:S05]  /*7350*/  BRA `(.L_x_3363) ;  /* 0x0000000000f47947 */ /* 0x000fea0003800000 */
.L_x_3382:
[----:B------:R-:W-:-:S13]  /*7360*/  ISETP.NE.AND P0, PT, R0, 0xf, PT ;  /* 0x0000000f0000780c */ /* 0x000fda0003f05270 */
[----:B------:R-:W-:Y:S05]  /*7370*/  @!P0 BRA `(.L_x_3384) ;  /* 0x0000000000e88947 */ /* 0x000fea0003800000 */
[----:B------:R-:W-:-:S13]  /*7380*/  ISETP.NE.AND P0, PT, R0, 0x17, PT ;  /* 0x000000170000780c */ /* 0x000fda0003f05270 */
[----:B------:R-:W-:Y:S05]  /*7390*/  @!P0 BRA `(.L_x_3385) ;  /* 0x0000000000908947 */ /* 0x000fea0003800000 */
[----:B------:R-:W-:-:S13]  /*73a0*/  ISETP.NE.AND P0, PT, R0, 0x18, PT ;  /* 0x000000180000780c */ /* 0x000fda0003f05270 */
[----:B------:R-:W-:Y:S05]  /*73b0*/  @!P0 BRA `(.L_x_3386) ;  /* 0x0000000000448947 */ /* 0x000fea0003800000 */
.L_x_3362:
        /* <DEDUP_REMOVED lines=16> */
.L_x_3387:
[----:B------:R-:W-:Y:S05]  /*74c0*/  BRA `(.L_x_3363) ;  /* 0x0000000000987947 */ /* 0x000fea0003800000 */
.L_x_3386:
        /* <DEDUP_REMOVED lines=13> */
.L_x_3389:
[----:B------:R-:W-:Y:S05]  /*75a0*/  BSYNC.RECONVERGENT B0 ;  /* 0x0000000000007941 */ /* 0x000fea0003800200 */
.L_x_3388:
[----:B------:R-:W-:-:S05]  /*75b0*/  LOP3.LUT R3, R0, 0x80, R3, 0xf8, !PT ;  /* 0x0000008000037812 */ /* 0x000fca00078ef803 */
[----:B------:R2:W-:Y:S01]  /*75c0*/  STG.E.U8 desc[UR36][R8.64], R3 ;  /* 0x0000000308007986 */ /* 0x0005e2000c101124 */
[----:B------:R-:W-:Y:S05]  /*75d0*/  BRA `(.L_x_3363) ;  /* 0x0000000000547947 */ /* 0x000fea0003800000 */
.L_x_3385:
        /* <DEDUP_REMOVED lines=12> */
.L_x_3391:
[----:B------:R-:W-:Y:S01]  /*76a0*/  IMAD.MOV.U32 R0, RZ, RZ, 0x7f ;  /* 0x0000007fff007424 */ /* 0x000fe200078e00ff */
[----:B------:R-:W-:-:S04]  /*76b0*/  ISETP.GT.U32.AND P0, PT, R4, 0x7f800000, PT ;  /* 0x7f8000000400780c */ /* 0x000fc80003f04070 */
[----:B------:R-:W-:-:S09]  /*76c0*/  SEL R0, R0, 0x7c, P0 ;  /* 0x0000007c00007807 */ /* 0x000fd20000000000 */
.L_x_3392:
[----:B------:R-:W-:Y:S05]  /*76d0*/  BSYNC.RECONVERGENT B0 ;  /* 0x0000000000007941 */ /* 0x000fea0003800200 */
.L_x_3390:
[----:B------:R-:W-:-:S04]  /*76e0*/  SHF.R.U32.HI R3, RZ, 0x18, R3 ;  /* 0x00000018ff037819 */ /* 0x000fc80000011603 */
[----:B------:R-:W-:-:S05]  /*76f0*/  LOP3.LUT R3, R0, 0x80, R3, 0xf8, !PT ;  /* 0x0000008000037812 */ /* 0x000fca00078ef803 */
[----:B------:R1:W-:Y:S01]  /*7700*/  STG.E.U8 desc[UR36][R8.64], R3 ;  /* 0x0000000308007986 */ /* 0x0003e2000c101124 */
[----:B------:R-:W-:Y:S05]  /*7710*/  BRA `(.L_x_3363) ;  /* 0x0000000000047947 */ /* 0x000fea0003800000 */
.L_x_3384:
[----:B------:R0:W-:Y:S02]  /*7720*/  STG.E.U16 desc[UR36][R8.64], R22 ;  /* 0x0000001608007986 */ /* 0x0001e4000c101524 */
.L_x_3363:
[----:B------:R-:W-:-:S07]  /*7730*/  VIADD R25, R25, 0x80 ;  /* 0x0000008019197836 */ /* 0x000fce0000000000 */
.L_x_3320:
[----:B------:R-:W-:-:S13]  /*7740*/  ISETP.GE.AND P0, PT, R25, R16, PT ;  /* 0x000000101900720c */ /* 0x000fda0003f06270 */
[----:B------:R-:W-:Y:S05]  /*7750*/  @P0 BREAK.RELIABLE B6 ;  /* 0x0000000000060942 */ /* 0x000fea0003800100 */
[----:B------:R-:W-:Y:S05]  /*7760*/  @P0 BRA `(.L_x_3357) ;  /* 0x0000000c00dc0947 */ /* 0x000fea0003800000 */
[----:B------:R-:W-:Y:S05]  /*7770*/  BSYNC.RELIABLE B6 ;  /* 0x0000000000067941 */ /* 0x000fea0003800100 */
.L_x_3319:
        /* <DEDUP_REMOVED lines=22> */
.L_x_3396:
[----:B------:R-:W-:-:S06]  /*78e0*/  IMAD.U32 R5, R17, 0x10000, RZ ;  /* 0x0001000011057824 */ /* 0x000fcc00078e00ff */
[----:B------:R-:W0:Y:S02]  /*78f0*/  F2I.S64.TRUNC R4, R5 ;  /* 0x0000000500047311 */ /* 0x000e24000020d900 */
[----:B0-----:R0:W-:Y:S01]  /*7900*/  STG.E.U8 desc[UR36][R8.64], R4 ;  /* 0x0000000408007986 */ /* 0x0011e2000c101124 */
[----:B------:R-:W-:Y:S05]  /*7910*/  BRA `(.L_x_3398) ;  /* 0x0000000c006c7947 */ /* 0x000fea0003800000 */
.L_x_3395:
        /* <DEDUP_REMOVED lines=10> */
.L_x_3400:
[----:B------:R-:W-:-:S06]  /*79c0*/  IMAD.U32 R17, R17, 0x10000, RZ ;  /* 0x0001000011117824 */ /* 0x000fcc00078e00ff */
[----:B------:R-:W0:Y:S02]  /*79d0*/  F2I.FTZ.TRUNC.NTZ R17, R17 ;  /* 0x0000001100117305 */ /* 0x000e24000021f100 */
[----:B0-----:R0:W-:Y:S01]  /*79e0*/  STG.E desc[UR36][R8.64], R17 ;  /* 0x0000001108007986 */ /* 0x0011e2000c101924 */
[----:B------:R-:W-:Y:S05]  /*79f0*/  BRA `(.L_x_3398) ;  /* 0x0000000c00347947 */ /* 0x000fea0003800000 */
.L_x_3399:
[----:B------:R-:W-:-:S06]  /*7a00*/  IMAD.U32 R17, R17, 0x10000, RZ ;  /* 0x0001000011117824 */ /* 0x000fcc00078e00ff */
[----:B------:R-:W0:Y:S02]  /*7a10*/  F2I.FTZ.TRUNC.NTZ R17, R17 ;  /* 0x0000001100117305 */ /* 0x000e24000021f100 */
[----:B0-----:R0:W-:Y:S01]  /*7a20*/  STG.E.U16 desc[UR36][R8.64], R17 ;  /* 0x0000001108007986 */ /* 0x0011e2000c101524 */
[----:B------:R-:W-:Y:S05]  /*7a30*/  BRA `(.L_x_3398) ;  /* 0x0000000c00247947 */ /* 0x000fea0003800000 */
.L_x_3394:
        /* <DEDUP_REMOVED lines=9> */
.L_x_3402:
[----:B------:R-:W-:-:S05]  /*7ad0*/  IMAD.U32 R0, R17, 0x10000, RZ ;  /* 0x0001000011007824 */ /* 0x000fca00078e00ff */
[----:B------:R-:W-:-:S05]  /*7ae0*/  F2FP.F16.F32.PACK_AB R0, RZ, R0 ;  /* 0x00000000ff00723e */ /* 0x000fca00000000ff */
[----:B------:R0:W-:Y:S01]  /*7af0*/  STG.E.U16 desc[UR36][R8.64], R0 ;  /* 0x0000000008007986 */ /* 0x0001e2000c101524 */
[----:B------:R-:W-:Y:S05]  /*7b00*/  BRA `(.L_x_3398) ;  /* 0x0000000800f07947 */ /* 0x000fea0003800000 */
.L_x_3401:
        /* <DEDUP_REMOVED lines=10> */
.L_x_3404:
[----:B------:R-:W-:-:S05]  /*7bb0*/  IMAD.U32 R17, R17, 0x10000, RZ ;  /* 0x0001000011117824 */ /* 0x000fca00078e00ff */
[----:B------:R-:W-:-:S04]  /*7bc0*/  F2FP.F16.F32.PACK_AB R3, RZ, R17 ;  /* 0x00000011ff03723e */ /* 0x000fc800000000ff */
[----:B------:R-:W-:-:S05]  /*7bd0*/  PRMT R3, R3, 0x5410, RZ ;  /* 0x0000541003037816 */ /* 0x000fca00000000ff */
[----:B------:R0:W-:Y:S01]  /*7be0*/  STG.E desc[UR36][R8.64], R3 ;  /* 0x0000000308007986 */ /* 0x0001e2000c101924 */
[----:B------:R-:W-:Y:S05]  /*7bf0*/  BRA `(.L_x_3398) ;  /* 0x0000000800b47947 */ /* 0x000fea0003800000 */
.L_x_3403:
[----:B------:R-:W-:-:S04]  /*7c00*/  IMAD.U32 R4, R17, 0x10000, RZ ;  /* 0x0001000011047824 */ /* 0x000fc800078e00ff */
[----:B------:R-:W-:-:S06]  /*7c10*/  FMUL.FTZ R4, R4, 1 ;  /* 0x3f80000004047820 */ /* 0x000fcc0000410000 */
[----:B------:R-:W0:Y:S02]  /*7c20*/  F2F.F64.F32 R4, R4 ;  /* 0x0000000400047310 */ /* 0x000e240000201800 */
[----:B0-----:R0:W-:Y:S01]  /*7c30*/  STG.E.64 desc[UR36][R8.64], R4 ;  /* 0x0000000408007986 */ /* 0x0011e2000c101b24 */
[----:B------:R-:W-:Y:S05]  /*7c40*/  BRA `(.L_x_3398) ;  /* 0x0000000800a07947 */ /* 0x000fea0003800000 */
.L_x_3393:
        /* <DEDUP_REMOVED lines=14> */
.L_x_3408:
        /* <DEDUP_REMOVED lines=17> */
.L_x_3411:
[----:B------:R-:W-:-:S04]  /*7e40*/  SHF.R.U32.HI R3, RZ, 0x18, R17 ;  /* 0x00000018ff037819 */ /* 0x000fc80000011611 */
[----:B------:R-:W-:-:S04]  /*7e50*/  LOP3.LUT R0, R0, 0x80, R3, 0xf8, !PT ;  /* 0x0000008000007812 */ /* 0x000fc800078ef803 */
[----:B------:R-:W-:-:S07]  /*7e60*/  PRMT R4, R0, 0x7610, R4 ;  /* 0x0000761000047816 */ /* 0x000fce0000000004 */
.L_x_3410:
[----:B------:R-:W-:Y:S05]  /*7e70*/  BSYNC.RECONVERGENT B0 ;  /* 0x0000000000007941 */ /* 0x000fea0003800200 */
.L_x_3409:
[----:B------:R0:W-:Y:S01]  /*7e80*/  STG.E.U8 desc[UR36][R8.64], R4 ;  /* 0x0000000408007986 */ /* 0x0001e2000c101124 */
[----:B------:R-:W-:Y:S05]  /*7e90*/  BRA `(.L_x_3398) ;  /* 0x00000008000c7947 */ /* 0x000fea0003800000 */
.L_x_3407:
        /* <DEDUP_REMOVED lines=17> */
.L_x_3414:
[----:B------:R-:W-:-:S04]  /*7fb0*/  SHF.R.U32.HI R3, RZ, 0x18, R17 ;  /* 0x00000018ff037819 */ /* 0x000fc80000011611 */
[----:B------:R-:W-:-:S04]  /*7fc0*/  LOP3.LUT R0, R0, 0x80, R3, 0xf8, !PT ;  /* 0x0000008000007812 */ /* 0x000fc800078ef803 */
[----:B------:R-:W-:-:S07]  /*7fd0*/  PRMT R4, R0, 0x7610, R4 ;  /* 0x0000761000047816 */ /* 0x000fce0000000004 */
.L_x_3413:
[----:B------:R-:W-:Y:S05]  /*7fe0*/  BSYNC.RECONVERGENT B0 ;  /* 0x0000000000007941 */ /* 0x000fea0003800200 */
.L_x_3412:
[----:B------:R0:W-:Y:S01]  /*7ff0*/  STG.E.U8 desc[UR36][R8.64], R4 ;  /* 0x0000000408007986 */ /* 0x0001e2000c101124 */
[----:B------:R-:W-:Y:S05]  /*8000*/  BRA `(.L_x_3398) ;  /* 0x0000000400b07947 */ /* 0x000fea0003800000 */
.L_x_3406:
        /* <DEDUP_REMOVED lines=22> */
.L_x_3416:
[----:B------:R-:W-:-:S06]  /*8170*/  IMAD.U32 R4, R17, 0x10000, RZ ;  /* 0x0001000011047824 */ /* 0x000fcc00078e00ff */
[----:B------:R-:W0:Y:S02]  /*8180*/  F2I.U64.TRUNC R4, R4 ;  /* 0x0000000400047311 */ /* 0x000e24000020d800 */
[----:B0-----:R0:W-:Y:S01]  /*8190*/  STG.E.64 desc[UR36][R8.64], R4 ;  /* 0x0000000408007986 */ /* 0x0011e2000c101b24 */
[----:B------:R-:W-:Y:S05]  /*81a0*/  BRA `(.L_x_3398) ;  /* 0x0000000400487947 */ /* 0x000fea0003800000 */
.L_x_3415:
[----:B------:R-:W-:-:S06]  /*81b0*/  IMAD.U32 R17, R17, 0x10000, RZ ;  /* 0x0001000011117824 */ /* 0x000fcc00078e00ff */
[----:B------:R-:W0:Y:S02]  /*81c0*/  F2I.FTZ.U32.TRUNC.NTZ R17, R17 ;  /* 0x0000001100117305 */ /* 0x000e24000021f000 */
[----:B0-----:R0:W-:Y:S01]  /*81d0*/  STG.E desc[UR36][R8.64], R17 ;  /* 0x0000001108007986 */ /* 0x0011e2000c101924 */
[----:B------:R-:W-:Y:S05]  /*81e0*/  BRA `(.L_x_3398) ;  /* 0x0000000400387947 */ /* 0x000fea0003800000 */
.L_x_3405:
        /* <DEDUP_REMOVED lines=11> */
.L_x_3418:
[----:B------:R-:W-:Y:S01]  /*82a0*/  IMAD.U32 R17, R17, 0x10000, RZ ;  /* 0x0001000011117824 */ /* 0x000fe200078e00ff */
[----:B------:R-:W-:-:S03]  /*82b0*/  CS2R R6, SRZ ;  /* 0x0000000000067805 */ /* 0x000fc6000001ff00 */
[----:B------:R-:W-:-:S06]  /*82c0*/  FMUL.FTZ R4, R17, 1 ;  /* 0x3f80000011047820 */ /* 0x000fcc0000410000 */
[----:B------:R-:W0:Y:S02]  /*82d0*/  F2F.F64.F32 R4, R4 ;  /* 0x0000000400047310 */ /* 0x000e240000201800 */
[----:B0-----:R4:W-:Y:S01]  /*82e0*/  STG.E.128 desc[UR36][R8.64], R4 ;  /* 0x0000000408007986 */ /* 0x0019e2000c101d24 */
[----:B------:R-:W-:Y:S05]  /*82f0*/  BRA `(.L_x_3398) ;  /* 0x0000000000f47947 */ /* 0x000fea0003800000 */
.L_x_3417:
[----:B------:R-:W-:-:S13]  /*8300*/  ISETP.NE.AND P0, PT, R0, 0xf, PT ;  /* 0x0000000f0000780c */ /* 0x000fda0003f05270 */
[----:B------:R-:W-:Y:S05]  /*8310*/  @!P0 BRA `(.L_x_3419) ;  /* 0x0000000000e88947 */ /* 0x000fea0003800000 */
[----:B------:R-:W-:-:S13]  /*8320*/  ISETP.NE.AND P0, PT, R0, 0x17, PT ;  /* 0x000000170000780c */ /* 0x000fda0003f05270 */
[----:B------:R-:W-:Y:S05]  /*8330*/  @!P0 BRA `(.L_x_3420) ;  /* 0x0000000000908947 */ /* 0x000fea0003800000 */
[----:B------:R-:W-:-:S13]  /*8340*/  ISETP.NE.AND P0, PT, R0, 0x18, PT ;  /* 0x000000180000780c */ /* 0x000fda0003f05270 */
[----:B------:R-:W-:Y:S05]  /*8350*/  @!P0 BRA `(.L_x_3421) ;  /* 0x0000000000448947 */ /* 0x000fea0003800000 */
.L_x_3397:
        /* <DEDUP_REMOVED lines=16> */
.L_x_3422:
[----:B------:R-:W-:Y:S05]  /*8460*/  BRA `(.L_x_3398) ;  /* 0x0000000000987947 */ /* 0x000fea0003800000 */
.L_x_3421:
        /* <DEDUP_REMOVED lines=13> */
.L_x_3424:
[----:B------:R-:W-:Y:S05]  /*8540*/  BSYNC.RECONVERGENT B0 ;  /* 0x0000000000007941 */ /* 0x000fea0003800200 */
.L_x_3423:
[----:B------:R-:W-:-:S05]  /*8550*/  LOP3.LUT R3, R0, 0x80, R3, 0xf8, !PT ;  /* 0x0000008000037812 */ /* 0x000fca00078ef803 */
[----:B------:R2:W-:Y:S01]  /*8560*/  STG.E.U8 desc[UR36][R8.64], R3 ;  /* 0x0000000308007986 */ /* 0x0005e2000c101124 */
[----:B------:R-:W-:Y:S05]  /*8570*/  BRA `(.L_x_3398) ;  /* 0x0000000000547947 */ /* 0x000fea0003800000 */
.L_x_3420:
        /* <DEDUP_REMOVED lines=12> */
.L_x_3426:
[----:B------:R-:W-:Y:S01]  /*8640*/  IMAD.MOV.U32 R0, RZ, RZ, 0x7f ;  /* 0x0000007fff007424 */ /* 0x000fe200078e00ff */
[----:B------:R-:W-:-:S04]  /*8650*/  ISETP.GT.U32.AND P0, PT, R4, 0x7f800000, PT ;  /* 0x7f8000000400780c */ /* 0x000fc80003f04070 */
[----:B------:R-:W-:-:S09]  /*8660*/  SEL R0, R0, 0x7c, P0 ;  /* 0x0000007c00007807 */ /* 0x000fd20000000000 */
.L_x_3427:
[----:B------:R-:W-:Y:S05]  /*8670*/  BSYNC.RECONVERGENT B0 ;  /* 0x0000000000007941 */ /* 0x000fea0003800200 */
.L_x_3425:
[----:B------:R-:W-:-:S04]  /*8680*/  SHF.R.U32.HI R3, RZ, 0x18, R3 ;  /* 0x00000018ff037819 */ /* 0x000fc80000011603 */
[----:B------:R-:W-:-:S05]  /*8690*/  LOP3.LUT R3, R0, 0x80, R3, 0xf8, !PT ;  /* 0x0000008000037812 */ /* 0x000fca00078ef803 */
[----:B------:R1:W-:Y:S01]  /*86a0*/  STG.E.U8 desc[UR36][R8.64], R3 ;  /* 0x0000000308007986 */ /* 0x0003e2000c101124 */
[----:B------:R-:W-:Y:S05]  /*86b0*/  BRA `(.L_x_3398) ;  /* 0x0000000000047947 */ /* 0x000fea0003800000 */
.L_x_3419:
[----:B------:R0:W-:Y:S02]  /*86c0*/  STG.E.U16 desc[UR36][R8.64], R17 ;  /* 0x0000001108007986 */ /* 0x0001e4000c101524 */
.L_x_3398:
[----:B------:R-:W-:-:S07]  /*86d0*/  VIADD R25, R25, 0x80 ;  /* 0x0000008019197836 */ /* 0x000fce0000000000 */
.L_x_3357:
[----:B------:R-:W-:Y:S05]  /*86e0*/  BSYNC.RECONVERGENT B7 ;  /* 0x0000000000077941 */ /* 0x000fea0003800200 */
.L_x_3318:
[----:B------:R-:W-:-:S13]  /*86f0*/  ISETP.GE.AND P0, PT, R25, R16, PT ;  /* 0x000000101900720c */ /* 0x000fda0003f06270 */
[----:B------:R-:W-:Y:S05]  /*8700*/  @P0 EXIT ;  /* 0x000000000000094d */ /* 0x000fea0003800000 */
[----:B01-34-:R-:W0:Y:S01]  /*8710*/  LDC.64 R4, c[0x0][0x388] ;  /* 0x0000e200ff047b82 */ /* 0x01be220000000a00 */
[----:B------:R-:W2:Y:S01]  /*8720*/  LDCU UR4, c[0x0][0x3a8] ;  /* 0x00007500ff0477ac */ /* 0x000ea20008000800 */
[----:B------:R-:W-:Y:S01]  /*8730*/  PRMT R0, R19, 0x9910, RZ ;  /* 0x0000991013007816 */ /* 0x000fe200000000ff */
[----:B------:R-:W-:-:S03]  /*8740*/  IMAD R2, R2, 0x200, R25 ;  /* 0x0000020002027824 */ /* 0x000fc600078e0219 */
[----:B------:R-:W-:Y:S01]  /*8750*/  ISETP.GT.AND P1, PT, R0, 0x9, PT ;  /* 0x000000090000780c */ /* 0x000fe20003f24270 */
[----:B--2---:R-:W-:-:S05]  /*8760*/  IMAD R3, R2, UR4, RZ ;  /* 0x0000000402037c24 */ /* 0x004fca000f8e02ff */
        /* <DEDUP_REMOVED lines=15> */
.L_x_3431:
[----:B------:R-:W-:-:S06]  /*8860*/  IMAD.U32 R5, R18, 0x10000, RZ ;  /* 0x0001000012057824 */ /* 0x000fcc00078e00ff */
[----:B------:R-:W0:Y:S02]  /*8870*/  F2I.S64.TRUNC R4, R5 ;  /* 0x0000000500047311 */ /* 0x000e24000020d900 */
[----:B0-----:R-:W-:Y:S01]  /*8880*/  STG.E.U8 desc[UR36][R2.64], R4 ;  /* 0x0000000402007986 */ /* 0x001fe2000c101124 */
[----:B------:R-:W-:Y:S05]  /*8890*/  EXIT ;  /* 0x000000000000794d */ /* 0x000fea0003800000 */
.L_x_3430:
        /* <DEDUP_REMOVED lines=10> */
.L_x_3434:
[----:B------:R-:W-:-:S04]  /*8940*/  IMAD.U32 R18, R18, 0x10000, RZ ;  /* 0x0001000012127824 */ /* 0x000fc800078e00ff */
[----:B------:R-:W0:Y:S02]  /*8950*/  F2I.FTZ.TRUNC.NTZ R5, R18 ;  /* 0x0000001200057305 */ /* 0x000e24000021f100 */
[----:B0-----:R-:W-:Y:S01]  /*8960*/  STG.E desc[UR36][R2.64], R5 ;  /* 0x0000000502007986 */ /* 0x001fe2000c101924 */
[----:B------:R-:W-:Y:S05]  /*8970*/  EXIT ;  /* 0x000000000000794d */ /* 0x000fea0003800000 */
.L_x_3433:
[----:B------:R-:W-:-:S04]  /*8980*/  IMAD.U32 R18, R18, 0x10000, RZ ;  /* 0x0001000012127824 */ /* 0x000fc800078e00ff */
[----:B------:R-:W0:Y:S02]  /*8990*/  F2I.FTZ.TRUNC.NTZ R5, R18 ;  /* 0x0000001200057305 */ /* 0x000e24000021f100 */
[----:B0-----:R-:W-:Y:S01]  /*89a0*/  STG.E.U16 desc[UR36][R2.64], R5 ;  /* 0x0000000502007986 */ /* 0x001fe2000c101524 */
[----:B------:R-:W-:Y:S05]  /*89b0*/  EXIT ;  /* 0x000000000000794d */ /* 0x000fea0003800000 */
.L_x_3429:
        /* <DEDUP_REMOVED lines=9> */
.L_x_3436:
[----:B------:R-:W-:-:S05]  /*8a50*/  IMAD.U32 R0, R18, 0x10000, RZ ;  /* 0x0001000012007824 */ /* 0x000fca00078e00ff */
[----:B------:R-:W-:-:S05]  /*8a60*/  F2FP.F16.F32.PACK_AB R0, RZ, R0 ;  /* 0x00000000ff00723e */ /* 0x000fca00000000ff */
[----:B------:R-:W-:Y:S01]  /*8a70*/  STG.E.U16 desc[UR36][R2.64], R0 ;  /* 0x0000000002007986 */ /* 0x000fe2000c101524 */
[----:B------:R-:W-:Y:S05]  /*8a80*/  EXIT ;  /* 0x000000000000794d */ /* 0x000fea0003800000 */
.L_x_3435:
        /* <DEDUP_REMOVED lines=10> */
.L_x_3438:
[----:B------:R-:W-:-:S05]  /*8b30*/  IMAD.U32 R18, R18, 0x10000, RZ ;  /* 0x0001000012127824 */ /* 0x000fca00078e00ff */
[----:B------:R-:W-:-:S04]  /*8b40*/  F2FP.F16.F32.PACK_AB R5, RZ, R18 ;  /* 0x00000012ff05723e */ /* 0x000fc800000000ff */
[----:B------:R-:W-:-:S05]  /*8b50*/  PRMT R5, R5, 0x5410, RZ ;  /* 0x0000541005057816 */ /* 0x000fca00000000ff */
[----:B------:R-:W-:Y:S01]  /*8b60*/  STG.E desc[UR36][R2.64], R5 ;  /* 0x0000000502007986 */ /* 0x000fe2000c101924 */
[----:B------:R-:W-:Y:S05]  /*8b70*/  EXIT ;  /* 0x000000000000794d */ /* 0x000fea0003800000 */
.L_x_3437:
[----:B------:R-:W-:-:S04]  /*8b80*/  IMAD.U32 R4, R18, 0x10000, RZ ;  /* 0x0001000012047824 */ /* 0x000fc800078e00ff */
[----:B------:R-:W-:-:S06]  /*8b90*/  FMUL.FTZ R4, R4, 1 ;  /* 0x3f80000004047820 */ /* 0x000fcc0000410000 */
[----:B------:R-:W0:Y:S02]  /*8ba0*/  F2F.F64.F32 R4, R4 ;  /* 0x0000000400047310 */ /* 0x000e240000201800 */
[----:B0-----:R-:W-:Y:S01]  /*8bb0*/  STG.E.64 desc[UR36][R2.64], R4 ;  /* 0x0000000402007986 */ /* 0x001fe2000c101b24 */
[----:B------:R-:W-:Y:S05]  /*8bc0*/  EXIT ;  /* 0x000000000000794d */ /* 0x000fea0003800000 */
.L_x_3428:
        /* <DEDUP_REMOVED lines=14> */
.L_x_3442:
        /* <DEDUP_REMOVED lines=18> */
.L_x_3445:
[----:B------:R-:W-:-:S04]  /*8dd0*/  SHF.R.U32.HI R5, RZ, 0x18, R5 ;  /* 0x00000018ff057819 */ /* 0x000fc80000011605 */
[----:B------:R-:W-:-:S07]  /*8de0*/  LOP3.LUT R0, R0, 0x80, R5, 0xf8, !PT ;  /* 0x0000008000007812 */ /* 0x000fce00078ef805 */
.L_x_3444:
[----:B------:R-:W-:Y:S05]  /*8df0*/  BSYNC.RECONVERGENT B0 ;  /* 0x0000000000007941 */ /* 0x000fea0003800200 */
.L_x_3443:
[----:B------:R-:W-:Y:S01]  /*8e00*/  STG.E.U8 desc[UR36][R2.64], R0 ;  /* 0x0000000002007986 */ /* 0x000fe2000c101124 */
[----:B------:R-:W-:Y:S05]  /*8e10*/  EXIT ;  /* 0x000000000000794d */ /* 0x000fea0003800000 */
.L_x_3441:
        /* <DEDUP_REMOVED lines=18> */
.L_x_3448:
[----:B------:R-:W-:-:S04]  /*8f40*/  SHF.R.U32.HI R5, RZ, 0x18, R5 ;  /* 0x00000018ff057819 */ /* 0x000fc80000011605 */
[----:B------:R-:W-:-:S07]  /*8f50*/  LOP3.LUT R0, R0, 0x80, R5, 0xf8, !PT ;  /* 0x0000008000007812 */ /* 0x000fce00078ef805 */
.L_x_3447:
[----:B------:R-:W-:Y:S05]  /*8f60*/  BSYNC.RECONVERGENT B0 ;  /* 0x0000000000007941 */ /* 0x000fea0003800200 */
.L_x_3446:
[----:B------:R-:W-:Y:S01]  /*8f70*/  STG.E.U8 desc[UR36][R2.64], R0 ;  /* 0x0000000002007986 */ /* 0x000fe2000c101124 */
[----:B------:R-:W-:Y:S05]  /*8f80*/  EXIT ;  /* 0x000000000000794d */ /* 0x000fea0003800000 */
.L_x_3440:
        /* <DEDUP_REMOVED lines=22> */
.L_x_3450:
[----:B------:R-:W-:-:S06]  /*90f0*/  IMAD.U32 R4, R18, 0x10000, RZ ;  /* 0x0001000012047824 */ /* 0x000fcc00078e00ff */
[----:B------:R-:W0:Y:S02]  /*9100*/  F2I.U64.TRUNC R4, R4 ;  /* 0x0000000400047311 */ /* 0x000e24000020d800 */
[----:B0-----:R-:W-:Y:S01]  /*9110*/  STG.E.64 desc[UR36][R2.64], R4 ;  /* 0x0000000402007986 */ /* 0x001fe2000c101b24 */
[----:B------:R-:W-:Y:S05]  /*9120*/  EXIT ;  /* 0x000000000000794d */ /* 0x000fea0003800000 */
.L_x_3449:
[----:B------:R-:W-:-:S04]  /*9130*/  IMAD.U32 R18, R18, 0x10000, RZ ;  /* 0x0001000012127824 */ /* 0x000fc800078e00ff */
[----:B------:R-:W0:Y:S02]  /*9140*/  F2I.FTZ.U32.TRUNC.NTZ R5, R18 ;  /* 0x0000001200057305 */ /* 0x000e24000021f000 */
[----:B0-----:R-:W-:Y:S01]  /*9150*/  STG.E desc[UR36][R2.64], R5 ;  /* 0x0000000502007986 */ /* 0x001fe2000c101924 */
[----:B------:R-:W-:Y:S05]  /*9160*/  EXIT ;  /* 0x000000000000794d */ /* 0x000fea0003800000 */
.L_x_3439:
        /* <DEDUP_REMOVED lines=11> */
.L_x_3452:
[----:B------:R-:W-:Y:S01]  /*9220*/  IMAD.U32 R18, R18, 0x10000, RZ ;  /* 0x0001000012127824 */ /* 0x000fe200078e00ff */
[----:B------:R-:W-:-:S03]  /*9230*/  CS2R R6, SRZ ;  /* 0x0000000000067805 */ /* 0x000fc6000001ff00 */
[----:B------:R-:W-:-:S06]  /*9240*/  FMUL.FTZ R4, R18, 1 ;  /* 0x3f80000012047820 */ /* 0x000fcc0000410000 */
[----:B------:R-:W0:Y:S02]  /*9250*/  F2F.F64.F32 R4, R4 ;  /* 0x0000000400047310 */ /* 0x000e240000201800 */
[----:B0-----:R-:W-:Y:S01]  /*9260*/  STG.E.128 desc[UR36][R2.64], R4 ;  /* 0x0000000402007986 */ /* 0x001fe2000c101d24 */
[----:B------:R-:W-:Y:S05]  /*9270*/  EXIT ;  /* 0x000000000000794d */ /* 0x000fea0003800000 */
.L_x_3451:
[----:B------:R-:W-:-:S13]  /*9280*/  ISETP.NE.AND P0, PT, R0, 0xf, PT ;  /* 0x0000000f0000780c */ /* 0x000fda0003f05270 */
[----:B------:R-:W-:Y:S05]  /*9290*/  @!P0 BRA `(.L_x_3453) ;  /* 0x0000000000e88947 */ /* 0x000fea0003800000 */
[----:B------:R-:W-:-:S13]  /*92a0*/  ISETP.NE.AND P0, PT, R0, 0x17, PT ;  /* 0x000000170000780c */ /* 0x000fda0003f05270 */
[----:B------:R-:W-:Y:S05]  /*92b0*/  @!P0 BRA `(.L_x_3454) ;  /* 0x0000000000908947 */ /* 0x000fea0003800000 */
[----:B------:R-:W-:-:S13]  /*92c0*/  ISETP.NE.AND P0, PT, R0, 0x18, PT ;  /* 0x000000180000780c */ /* 0x000fda0003f05270 */
[----:B------:R-:W-:Y:S05]  /*92d0*/  @!P0 BRA `(.L_x_3455) ;  /* 0x0000000000448947 */ /* 0x000fea0003800000 */
.L_x_3432:
        /* <DEDUP_REMOVED lines=16> */
.L_x_3456:
[----:B------:R-:W-:Y:S05]  /*93e0*/  EXIT ;  /* 0x000000000000794d */ /* 0x000fea0003800000 */
.L_x_3455:
        /* <DEDUP_REMOVED lines=13> */
.L_x_3458:
[----:B------:R-:W-:Y:S05]  /*94c0*/  BSYNC.RECONVERGENT B0 ;  /* 0x0000000000007941 */ /* 0x000fea0003800200 */
.L_x_3457:
[----:B------:R-:W-:-:S05]  /*94d0*/  LOP3.LUT R5, R0, 0x80, R5, 0xf8, !PT ;  /* 0x0000008000057812 */ /* 0x000fca00078ef805 */
[----:B------:R-:W-:Y:S01]  /*94e0*/  STG.E.U8 desc[UR36][R2.64], R5 ;  /* 0x0000000502007986 */ /* 0x000fe2000c101124 */
[----:B------:R-:W-:Y:S05]  /*94f0*/  EXIT ;  /* 0x000000000000794d */ /* 0x000fea0003800000 */
.L_x_3454:
        /* <DEDUP_REMOVED lines=12> */
.L_x_3460:
[----:B------:R-:W-:Y:S01]  /*95c0*/  IMAD.MOV.U32 R0, RZ, RZ, 0x7f ;  /* 0x0000007fff007424 */ /* 0x000fe200078e00ff */
[----:B------:R-:W-:-:S04]  /*95d0*/  ISETP.GT.U32.AND P0, PT, R4, 0x7f800000, PT ;  /* 0x7f8000000400780c */ /* 0x000fc80003f04070 */
[----:B------:R-:W-:-:S09]  /*95e0*/  SEL R0, R0, 0x7c, P0 ;  /* 0x0000007c00007807 */ /* 0x000fd20000000000 */
.L_x_3461:
[----:B------:R-:W-:Y:S05]  /*95f0*/  BSYNC.RECONVERGENT B0 ;  /* 0x0000000000007941 */ /* 0x000fea0003800200 */
.L_x_3459:
[----:B------:R-:W-:-:S04]  /*9600*/  SHF.R.U32.HI R5, RZ, 0x18, R5 ;  /* 0x00000018ff057819 */ /* 0x000fc80000011605 */
[----:B------:R-:W-:-:S05]  /*9610*/  LOP3.LUT R5, R0, 0x80, R5, 0xf8, !PT ;  /* 0x0000008000057812 */ /* 0x000fca00078ef805 */
[----:B------:R-:W-:Y:S01]  /*9620*/  STG.E.U8 desc[UR36][R2.64], R5 ;  /* 0x0000000502007986 */ /* 0x000fe2000c101124 */
[----:B------:R-:W-:Y:S05]  /*9630*/  EXIT ;  /* 0x000000000000794d */ /* 0x000fea0003800000 */
.L_x_3453:
[----:B------:R-:W-:Y:S01]  /*9640*/  STG.E.U16 desc[UR36][R2.64], R18 ;  /* 0x0000001202007986 */ /* 0x000fe2000c101524 */
[----:B------:R-:W-:Y:S05]  /*9650*/  EXIT ;  /* 0x000000000000794d */ /* 0x000fea0003800000 */
.L_x_3462:
        /* <DEDUP_REMOVED lines=10> */
.L_x_54793:


//--------------------- .text._ZN2at6native18elementwise_kernelILi128ELi4EZNS0_22gpu_kernel_impl_nocastINS0_13AUnaryFunctorIN3c108BFloat16ES5_S5_ZZZNS0_16fmod_kernel_cudaERNS_18TensorIteratorBaseEENKUlvE0_clEvENKUlvE2_clEvEUlS5_S5_E_EEEEvS7_RKT_EUliE_EEviT1_ --------------------------
	.section	.text._ZN2at6native18elementwise_kernelILi128ELi4EZNS0_22gpu_kernel_impl_nocastINS0_13AUnaryFunctorIN3c108BFloat16ES5_S5_ZZZNS0_16fmod_kernel_cudaERNS_18TensorIteratorBaseEENKUlvE0_clEvENKUlvE2_clEvEUlS5_S5_E_EEEEvS7_RKT_EUliE_EEviT1_,"ax",@progbits
	.align	128
        .global         _ZN2at6native18elementwise_kernelILi128ELi4EZNS0_22gpu_kernel_impl_nocastINS0_13AUnaryFunctorIN3c108BFloat16ES5_S5_ZZZNS0_16fmod_kernel_cudaERNS_18TensorIteratorBaseEENKUlvE0_clEvENKUlvE2_clEvEUlS5_S5_E_EEEEvS7_RKT_EUliE_EEviT1_
        .type           _ZN2at6native18elementwise_kernelILi128ELi4EZNS0_22gpu_kernel_impl_nocastINS0_13AUnaryFunctorIN3c108BFloat16ES5_S5_ZZZNS0_16fmod_kernel_cudaERNS_18TensorIteratorBaseEENKUlvE0_clEvENKUlvE2_clEvEUlS5_S5_E_EEEEvS7_RKT_EUliE_EEviT1_,@function
        .size           _ZN2at6native18elementwise_kernelILi128ELi4EZNS0_22gpu_kernel_impl_nocastINS0_13AUnaryFunctorIN3c108BFloat16ES5_S5_ZZZNS0_16fmod_kernel_cudaERNS_18TensorIteratorBaseEENKUlvE0_clEvENKUlvE2_clEvEUlS5_S5_E_EEEEvS7_RKT_EUliE_EEviT1_,(.L_x_54794 - _ZN2at6native18elementwise_kernelILi128ELi4EZNS0_22gpu_kernel_impl_nocastINS0_13AUnaryFunctorIN3c108BFloat16ES5_S5_ZZZNS0_16fmod_kernel_cudaERNS_18TensorIteratorBaseEENKUlvE0_clEvENKUlvE2_clEvEUlS5_S5_E_EEEEvS7_RKT_EUliE_EEviT1_)
        .other          _ZN2at6native18elementwise_kernelILi128ELi4EZNS0_22gpu_kernel_impl_nocastINS0_13AUnaryFunctorIN3c108BFloat16ES5_S5_ZZZNS0_16fmod_kernel_cudaERNS_18TensorIteratorBaseEENKUlvE0_clEvENKUlvE2_clEvEUlS5_S5_E_EEEEvS7_RKT_EUliE_EEviT1_,@"STO_CUDA_ENTRY STV_DEFAULT"
_ZN2at6native18elementwise_kernelILi128ELi4EZNS0_22gpu_kernel_impl_nocastINS0_13AUnaryFunctorIN3c108BFloat16ES5_S5_ZZZNS0_16fmod_kernel_cudaERNS_18TensorIteratorBaseEENKUlvE0_clEvENKUlvE2_clEvEUlS5_S5_E_EEEEvS7_RKT_EUliE_EEviT1_:
.text._ZN2at6native18elementwise_kernelILi128ELi4EZNS0_22gpu_kernel_impl_nocastINS0_13AUnaryFunctorIN3c108BFloat16ES5_S5_ZZZNS0_16fmod_kernel_cudaERNS_18TensorIteratorBaseEENKUlvE0_clEvENKUlvE2_clEvEUlS5_S5_E_EEEEvS7_RKT_EUliE_EEviT1_:
        /* <DEDUP_REMOVED lines=17> */
[----:B----4-:R-:W-:-:S05]  /*0110*/  SHF.L.U32 R2, R0, 0x10, RZ ;  /* 0x0000001000027819 */ /* 0x010fca00000006ff */
[----:B------:R-:W-:Y:S01]  /*0120*/  FADD.FTZ R9, |R2|, -RZ ;  /* 0x800000ff02097221 */ /* 0x000fe20000010200 */
[----:B--2---:R-:W-:-:S04]  /*0130*/  SHF.L.U32 R7, R4, 0x10, RZ ;  /* 0x0000001004077819 */ /* 0x004fc800000006ff */
        /* <DEDUP_REMOVED lines=24> */
.L_x_3470:
[----:B------:R-:W-:Y:S01]  /*02c0*/  FSETP.GEU.FTZ.AND P0, PT, R6, -R4, PT ;  /* 0x800000040600720b */ /* 0x000fe20003f1e000 */
[----:B------:R-:W-:-:S12]  /*02d0*/  FADD.FTZ R8, R8, -1 ;  /* 0xbf80000008087421 */ /* 0x000fd80000010000 */
[----:B------:R-:W-:-:S07]  /*02e0*/  @!P0 FADD.FTZ R8, R8, -1 ;  /* 0xbf80000008088421 */ /* 0x000fce0000010000 */
.L_x_3469:
[----:B------:R-:W-:Y:S01]  /*02f0*/  FFMA.FTZ R9, -R4, R8, R9 ;  /* 0x0000000804097223 */ /* 0x000fe20000010109 */
[----:B------:R-:W-:Y:S06]  /*0300*/  BRA `(.L_x_3467) ;  /* 0x0000000000707947 */ /* 0x000fec0003800000 */
.L_x_3468:
        /* <DEDUP_REMOVED lines=13> */
.L_x_3472:
        /* <DEDUP_REMOVED lines=13> */
.L_x_3471:
[----:B0-----:R-:W-:-:S04]  /*04b0*/  FMUL.FTZ R4, R9, 1.1920928955078125e-07 ;  /* 0x3400000009047820 */ /* 0x001fc80000410000 */
[----:B------:R-:W-:-:S07]  /*04c0*/  FMUL.FTZ R9, R11, R4 ;  /* 0x000000040b097220 */ /* 0x000fce0000410000 */
.L_x_3467:
        /* <DEDUP_REMOVED lines=12> */
[----:B------:R-:W-:-:S05]  /*0590*/  SHF.L.U32 R2, R0, 0x10, RZ ;  /* 0x0000001000027819 */ /* 0x000fca00000006ff */
        /* <DEDUP_REMOVED lines=26> */
.L_x_3477:
[----:B------:R-:W-:Y:S01]  /*0740*/  FSETP.GEU.FTZ.AND P0, PT, R6, -R4, PT ;  /* 0x800000040600720b */ /* 0x000fe20003f1e000 */
[----:B------:R-:W-:-:S12]  /*0750*/  FADD.FTZ R8, R8, -1 ;  /* 0xbf80000008087421 */ /* 0x000fd80000010000 */
[----:B------:R-:W-:-:S07]  /*0760*/  @!P0 FADD.FTZ R8, R8, -1 ;  /* 0xbf80000008088421 */ /* 0x000fce0000010000 */
.L_x_3476:
[----:B------:R-:W-:Y:S01]  /*0770*/  FFMA.FTZ R9, -R4, R8, R9 ;  /* 0x0000000804097223 */ /* 0x000fe20000010109 */
[----:B------:R-:W-:Y:S06]  /*0780*/  BRA `(.L_x_3474) ;  /* 0x0000000000707947 */ /* 0x000fec0003800000 */
.L_x_3475:
        /* <DEDUP_REMOVED lines=13> */
.L_x_3479:
        /* <DEDUP_REMOVED lines=13> */
.L_x_3478:
[----:B0-----:R-:W-:-:S04]  /*0930*/  FMUL.FTZ R4, R9, 1.1920928955078125e-07 ;  /* 0x3400000009047820 */ /* 0x001fc80000410000 */
[----:B------:R-:W-:-:S07]  /*0940*/  FMUL.FTZ R9, R11, R4 ;  /* 0x000000040b097220 */ /* 0x000fce0000410000 */
.L_x_3474:
[----:B------:R-:W0:Y:S01]  /*0950*/  LDC.64 R4, c[0x0][0x580] ;  /* 0x00016000ff047b82 */ /* 0x000e220000000a00 */
[----:B------:R-:W-:Y:S01]  /*0960*/  FSETP.NAN.FTZ.AND P0, PT, |R9|, |R9|, PT ;  /* 0x400000090900720b */ /* 0x000fe20003f18200 */
[----:B------:R-:W-:Y:S01]  /*0970*/  VIADD R3, R3, 0x80 ;  /* 0x0000008003037836 */ /* 0x000fe20000000000 */
[----:B------:R-:W-:-:S04]  /*0980*/  LOP3.LUT R2, R9, 0x80000000, R2, 0xb8, !PT ;  /* 0x8000000009027812 */ /* 0x000fc800078eb802 */
[----:B------:R-:W-:-:S04]  /*0990*/  FSEL R2, R9, R2, P0 ;  /* 0x0000000209027208 */ /* 0x000fc80000000000 */
[----:B------:R-:W-:-:S05]  /*09a0*/  F2FP.BF16.F32.PACK_AB R2, RZ, R2 ;  /* 0x00000002ff02723e */ /* 0x000fca00000010ff */
[----:B0-----:R0:W-:Y:S02]  /*09b0*/  STG.E.U16 desc[UR6][R4.64], R2 ;  /* 0x0000000204007986 */ /* 0x0011e4000c101506 */
.L_x_3466:
[----:B------:R-:W-:-:S13]  /*09c0*/  ISETP.GE.AND P0, PT, R3, UR4, PT ;  /* 0x0000000403007c0c */ /* 0x000fda000bf06270 */
[----:B------:R-:W-:Y:S05]  /*09d0*/  @P0 BREAK.RELIABLE B1 ;  /* 0x0000000000010942 */ /* 0x000fea0003800100 */
[----:B------:R-:W-:Y:S05]  /*09e0*/  @P0 BRA `(.L_x_3473) ;  /* 0x0000000400300947 */ /* 0x000fea0003800000 */
[----:B------:R-:W-:Y:S05]  /*09f0*/  BSYNC.RELIABLE B1 ;  /* 0x0000000000017941 */ /* 0x000fea0003800100 */
.L_x_3465:
[----:B0-----:R-:W0:Y:S02]  /*0a00*/  LDC.64 R4, c[0x0][0x588] ;  /* 0x00016200ff047b82 */ /* 0x001e240000000a00 */
[----:B0-----:R-:W2:Y:S01]  /*0a10*/  LDG.E.U16 R4, desc[UR6][R4.64] ;  /* 0x0000000604047981 */ /* 0x001ea2000c1e1500 */
[----:B----4-:R-:W-:-:S05]  /*0a20*/  SHF.L.U32 R2, R0, 0x10, RZ ;  /* 0x0000001000027819 */ /* 0x010fca00000006ff */
[----:B------:R-:W-:Y:S01]  /*0a30*/  FADD.FTZ R9, |R2|, -RZ ;  /* 0x800000ff02097221 */ /* 0x000fe20000010200 */
[----:B--2---:R-:W-:-:S04]  /*0a40*/  SHF.L.U32 R7, R4, 0x10, RZ ;  /* 0x0000001004077819 */ /* 0x004fc800000006ff */
        /* <DEDUP_REMOVED lines=26> */
.L_x_3484:
[----:B------:R-:W-:Y:S01]  /*0bf0*/  FSETP.GEU.FTZ.AND P0, PT, R6, -R4, PT ;  /* 0x800000040600720b */ /* 0x000fe20003f1e000 */
[----:B------:R-:W-:-:S12]  /*0c00*/  FADD.FTZ R8, R8, -1 ;  /* 0xbf80000008087421 */ /* 0x000fd80000010000 */
[----:B------:R-:W-:-:S07]  /*0c10*/  @!P0 FADD.FTZ R8, R8, -1 ;  /* 0xbf80000008088421 */ /* 0x000fce0000010000 */
.L_x_3483:
[----:B------:R-:W-:Y:S05]  /*0c20*/  BSYNC.RECONVERGENT B3 ;  /* 0x0000000000037941 */ /* 0x000fea0003800200 */
.L_x_3482:
[----:B------:R-:W-:Y:S01]  /*0c30*/  FFMA.FTZ R9, -R4, R8, R9 ;  /* 0x0000000804097223 */ /* 0x000fe20000010109 */
[----:B------:R-:W-:Y:S06]  /*0c40*/  BRA `(.L_x_3485) ;  /* 0x0000000000787947 */ /* 0x000fec0003800000 */
.L_x_3481:
        /* <DEDUP_REMOVED lines=14> */
.L_x_3488:
        /* <DEDUP_REMOVED lines=13> */
.L_x_3487:
[----:B------:R-:W-:Y:S05]  /*0e00*/  BSYNC.RECONVERGENT B3 ;  /* 0x0000000000037941 */ /* 0x000fea0003800200 */
.L_x_3486:
[----:B0-----:R-:W-:-:S04]  /*0e10*/  FMUL.FTZ R4, R9, 1.1920928955078125e-07 ;  /* 0x3400000009047820 */ /* 0x001fc80000410000 */
[----:B------:R-:W-:-:S07]  /*0e20*/  FMUL.FTZ R9, R11, R4 ;  /* 0x000000040b097220 */ /* 0x000fce0000410000 */
.L_x_3485:
[----:B------:R-:W-:Y:S05]  /*0e30*/  BSYNC.RECONVERGENT B0 ;  /* 0x0000000000007941 */ /* 0x000fea0003800200 */
.L_x_3480:
[----:B------:R-:W0:Y:S01]  /*0e40*/  LDC.64 R4, c[0x0][0x580] ;  /* 0x00016000ff047b82 */ /* 0x000e220000000a00 */
[----:B------:R-:W-:Y:S01]  /*0e50*/  FSETP.NAN.FTZ.AND P0, PT, |R9|, |R9|, PT ;  /* 0x400000090900720b */ /* 0x000fe20003f18200 */
[----:B------:R-:W-:Y:S01]  /*0e60*/  VIADD R3, R3, 0x80 ;  /* 0x0000008003037836 */ /* 0x000fe20000000000 */
[----:B------:R-:W-:-:S04]  /*0e70*/  LOP3.LUT R2, R9, 0x80000000, R2, 0xb8, !PT ;  /* 0x8000000009027812 */ /* 0x000fc800078eb802 */
[----:B------:R-:W-:-:S04]  /*0e80*/  FSEL R2, R9, R2, P0 ;  /* 0x0000000209027208 */ /* 0x000fc80000000000 */
[----:B------:R-:W-:-:S05]  /*0e90*/  F2FP.BF16.F32.PACK_AB R2, RZ, R2 ;  /* 0x00000002ff02723e */ /* 0x000fca00000010ff */
[----:B0-----:R1:W-:Y:S02]  /*0ea0*/  STG.E.U16 desc[UR6][R4.64], R2 ;  /* 0x0000000204007986 */ /* 0x0013e4000c101506 */
.L_x_3473:
[----:B------:R-:W-:Y:S05]  /*0eb0*/  BSYNC.RECONVERGENT B2 ;  /* 0x0000000000027941 */ /* 0x000fea0003800200 */
.L_x_3464:
[----:B------:R-:W-:Y:S05]  /*0ec0*/  WARPSYNC.ALL ;  /* 0x0000000000007948 */ /* 0x000fea0003800000 */
[----:B------:R-:W-:-:S13]  /*0ed0*/  ISETP.GE.AND P0, PT, R3, UR4, PT ;  /* 0x0000000403007c0c */ /* 0x000fda000bf06270 */
[----:B------:R-:W-:Y:S05]  /*0ee0*/  @P0 EXIT ;  /* 0x000000000000094d */ /* 0x000fea0003800000 */
[----:B01----:R-:W0:Y:S02]  /*0ef0*/  LDC.64 R2, c[0x0][0x588] ;  /* 0x00016200ff027b82 */ /* 0x003e240000000a00 */
        /* <DEDUP_REMOVED lines=28> */
.L_x_3492:
[----:B------:R-:W-:Y:S01]  /*10c0*/  FSETP.GEU.FTZ.AND P0, PT, R4, -R2, PT ;  /* 0x800000020400720b */ /* 0x000fe20003f1e000 */
[----:B------:R-:W-:-:S12]  /*10d0*/  FADD.FTZ R6, R6, -1 ;  /* 0xbf80000006067421 */ /* 0x000fd80000010000 */
[----:B------:R-:W-:-:S07]  /*10e0*/  @!P0 FADD.FTZ R6, R6, -1 ;  /* 0xbf80000006068421 */ /* 0x000fce0000010000 */
.L_x_3491:
[----:B------:R-:W-:Y:S01]  /*10f0*/  FFMA.FTZ R7, -R2, R6, R7 ;  /* 0x0000000602077223 */ /* 0x000fe20000010107 */
[----:B------:R-:W-:Y:S06]  /*1100*/  BRA `(.L_x_3489) ;  /* 0x0000000000707947 */ /* 0x000fec0003800000 */
.L_x_3490:
        /* <DEDUP_REMOVED lines=13> */
.L_x_3494:
        /* <DEDUP_REMOVED lines=13> */
.L_x_3493:
[----:B0-----:R-:W-:-:S04]  /*12b0*/  FMUL.FTZ R2, R7, 1.1920928955078125e-07 ;  /* 0x3400000007027820 */ /* 0x001fc80000410000 */
[----:B------:R-:W-:-:S07]  /*12c0*/  FMUL.FTZ R7, R9, R2 ;  /* 0x0000000209077220 */ /* 0x000fce0000410000 */
.L_x_3489:
[----:B------:R-:W0:Y:S01]  /*12d0*/  LDC.64 R2, c[0x0][0x580] ;  /* 0x00016000ff027b82 */ /* 0x000e220000000a00 */
[C---:B------:R-:W-:Y:S02]  /*12e0*/  FSETP.NAN.FTZ.AND P0, PT, |R7|.reuse, |R7|, PT ;  /* 0x400000070700720b */ /* 0x040fe40003f18200 */
[----:B------:R-:W-:-:S04]  /*12f0*/  LOP3.LUT R0, R7, 0x80000000, R0, 0xb8, !PT ;  /* 0x8000000007007812 */ /* 0x000fc800078eb800 */
[----:B------:R-:W-:-:S04]  /*1300*/  FSEL R0, R7, R0, P0 ;  /* 0x0000000007007208 */ /* 0x000fc80000000000 */
[----:B------:R-:W-:-:S05]  /*1310*/  F2FP.BF16.F32.PACK_AB R0, RZ, R0 ;  /* 0x00000000ff00723e */ /* 0x000fca00000010ff */
[----:B0-----:R-:W-:Y:S01]  /*1320*/  STG.E.U16 desc[UR6][R2.64], R0 ;  /* 0x0000000002007986 */ /* 0x001fe2000c101506 */
[----:B------:R-:W-:Y:S05]  /*1330*/  EXIT ;  /* 0x000000000000794d */ /* 0x000fea0003800000 */
.L_x_3463:
        /* <DEDUP_REMOVED lines=306> */
.L_x_3498:
[----:B------:R-:W0:Y:S02]  /*2660*/  LDCU.64 UR8, c[0x0][0x588] ;  /* 0x0000b100ff0877ac */ /* 0x000e240008000a00 */
[----:B0-----:R-:W-:-:S04]  /*2670*/  IADD3 R8, P0, PT, R6, UR8, RZ ;  /* 0x0000000806087c10 */ /* 0x001fc8000ff1e0ff */
[----:B------:R-:W-:-:S05]  /*2680*/  IADD3.X R9, PT, PT, RZ, UR9, RZ, P0, !PT ;  /* 0x00000009ff097c10 */ /* 0x000fca00087fe4ff */
[----:B------:R-:W2:Y:S01]  /*2690*/  LDG.E.U16 R8, desc[UR6][R8.64] ;  /* 0x0000000608087981 */ /* 0x000ea2000c1e1500 */
[----:B----4-:R-:W-:Y:S01]  /*26a0*/  SHF.L.U32 R6, R0, 0x10, RZ ;  /* 0x0000001000067819 */ /* 0x010fe200000006ff */
[----:B------:R-:W-:Y:S04]  /*26b0*/  BSSY.RECONVERGENT B2, `(.L_x_3499) ;  /* 0x0000040000027945 */ /* 0x000fe80003800200 */
[----:B------:R-:W-:Y:S01]  /*26c0*/  FADD.FTZ R7, |R6|, -RZ ;  /* 0x800000ff06077221 */ /* 0x000fe20000010200 */
[----:B--2---:R-:W-:-:S05]  /*26d0*/  IMAD.U32 R11, R8, 0x10000, RZ ;  /* 0x00010000080b7824 */ /* 0x004fca00078e00ff */
        /* <DEDUP_REMOVED lines=28> */
.L_x_3503:
[----:B------:R-:W-:Y:S05]  /*28a0*/  BSYNC.RECONVERGENT B3 ;  /* 0x0000000000037941 */ /* 0x000fea0003800200 */
.L_x_3502:
[----:B------:R-:W-:Y:S01]  /*28b0*/  FFMA.FTZ R7, -R12, R8, R7 ;  /* 0x000000080c077223 */ /* 0x000fe20000010107 */
[----:B------:R-:W-:Y:S06]  /*28c0*/  BRA `(.L_x_3500) ;  /* 0x0000000000787947 */ /* 0x000fec0003800000 */
.L_x_3501:
        /* <DEDUP_REMOVED lines=14> */
.L_x_3506:
        /* <DEDUP_REMOVED lines=13> */
.L_x_3505:
[----:B------:R-:W-:Y:S05]  /*2a80*/  BSYNC.RECONVERGENT B3 ;  /* 0x0000000000037941 */ /* 0x000fea0003800200 */
.L_x_3504:
[----:B------:R-:W-:-:S04]  /*2a90*/  FMUL.FTZ R7, R7, 1.1920928955078125e-07 ;  /* 0x3400000007077820 */ /* 0x000fc80000410000 */
[----:B------:R-:W-:-:S07]  /*2aa0*/  FMUL.FTZ R7, R12, R7 ;  /* 0x000000070c077220 */ /* 0x000fce0000410000 */
.L_x_3500:
[----:B------:R-:W-:Y:S05]  /*2ab0*/  BSYNC.RECONVERGENT B2 ;  /* 0x0000000000027941 */ /* 0x000fea0003800200 */
.L_x_3499:
        /* <DEDUP_REMOVED lines=310> */
.L_x_3508:
[----:B------:R-:W1:Y:S02]  /*3e20*/  LDCU.64 UR8, c[0x0][0x588] ;  /* 0x0000b100ff0877ac */ /* 0x000e640008000a00 */
[----:B-1----:R-:W-:-:S04]  /*3e30*/  IADD3 R8, P0, PT, R6, UR8, RZ ;  /* 0x0000000806087c10 */ /* 0x002fc8000ff1e0ff */
[----:B------:R-:W-:-:S05]  /*3e40*/  IADD3.X R9, PT, PT, RZ, UR9, RZ, P0, !PT ;  /* 0x00000009ff097c10 */ /* 0x000fca00087fe4ff */
[----:B------:R-:W2:Y:S01]  /*3e50*/  LDG.E.U16 R8, desc[UR6][R8.64] ;  /* 0x0000000608087981 */ /* 0x000ea2000c1e1500 */
[----:B------:R-:W-:Y:S01]  /*3e60*/  SHF.L.U32 R6, R0, 0x10, RZ ;  /* 0x0000001000067819 */ /* 0x000fe200000006ff */
        /* <DEDUP_REMOVED lines=28> */
.L_x_3514:
[----:B------:R-:W-:Y:S01]  /*4030*/  FSETP.GEU.FTZ.AND P0, PT, R10, -R12, PT ;  /* 0x8000000c0a00720b */ /* 0x000fe20003f1e000 */
[----:B------:R-:W-:-:S12]  /*4040*/  FADD.FTZ R8, R8, -1 ;  /* 0xbf80000008087421 */ /* 0x000fd80000010000 */
[----:B------:R-:W-:-:S07]  /*4050*/  @!P0 FADD.FTZ R8, R8, -1 ;  /* 0xbf80000008088421 */ /* 0x000fce0000010000 */
.L_x_3513:
[----:B------:R-:W-:Y:S05]  /*4060*/  BSYNC.RECONVERGENT B3 ;  /* 0x0000000000037941 */ /* 0x000fea0003800200 */
.L_x_3512:
[----:B------:R-:W-:Y:S01]  /*4070*/  FFMA.FTZ R7, -R12, R8, R7 ;  /* 0x000000080c077223 */ /* 0x000fe20000010107 */
[----:B------:R-:W-:Y:S06]  /*4080*/  BRA `(.L_x_3510) ;  /* 0x0000000000787947 */ /* 0x000fec0003800000 */
.L_x_3511:
        /* <DEDUP_REMOVED lines=14> */
.L_x_3517:
        /* <DEDUP_REMOVED lines=13> */
.L_x_3516:
[----:B------:R-:W-:Y:S05]  /*4240*/  BSYNC.RECONVERGENT B3 ;  /* 0x0000000000037941 */ /* 0x000fea0003800200 */
.L_x_3515:
[----:B------:R-:W-:-:S04]  /*4250*/  FMUL.FTZ R7, R7, 1.1920928955078125e-07 ;  /* 0x3400000007077820 */ /* 0x000fc80000410000 */
[----:B------:R-:W-:-:S07]  /*4260*/  FMUL.FTZ R7, R12, R7 ;  /* 0x000000070c077220 */ /* 0x000fce0000410000 */
.L_x_3510:
[----:B------:R-:W-:Y:S05]  /*4270*/  BSYNC.RECONVERGENT B2 ;  /* 0x0000000000027941 */ /* 0x000fea0003800200 */
.L_x_3509:
        /* <DEDUP_REMOVED lines=9> */
.L_x_3497:
[----:B------:R-:W-:-:S13]  /*4310*/  ISETP.GE.AND P0, PT, R3, UR4, PT ;  /* 0x0000000403007c0c */ /* 0x000fda000bf06270 */
[----:B------:R-:W-:Y:S05]  /*4320*/  @P0 BREAK.RELIABLE B0 ;  /* 0x0000000000000942 */ /* 0x000fea0003800100 */
[----:B------:R-:W-:Y:S05]  /*4330*/  @P0 BRA `(.L_x_3507) ;  /* 0x0000001400e80947 */ /* 0x000fea0003800000 */
[----:B------:R-:W-:Y:S05]  /*4340*/  BSYNC.RELIABLE B0 ;  /* 0x0000000000007941 */ /* 0x000fea0003800100 */
.L_x_3496:
        /* <DEDUP_REMOVED lines=298> */
.L_x_3518:
[----:B------:R-:W1:Y:S02]  /*55f0*/  LDCU.64 UR8, c[0x0][0x588] ;  /* 0x0000b100ff0877ac */ /* 0x000e640008000a00 */
[----:B-1----:R-:W-:-:S04]  /*5600*/  IADD3 R8, P0, PT, R6, UR8, RZ ;  /* 0x0000000806087c10 */ /* 0x002fc8000ff1e0ff */
[----:B------:R-:W-:-:S05]  /*5610*/  IADD3.X R9, PT, PT, RZ, UR9, RZ, P0, !PT ;  /* 0x00000009ff097c10 */ /* 0x000fca00087fe4ff */
[----:B------:R-:W2:Y:S01]  /*5620*/  LDG.E.U16 R8, desc[UR6][R8.64] ;  /* 0x0000000608087981 */ /* 0x000ea2000c1e1500 */
[----:B----4-:R-:W-:Y:S01]  /*5630*/  SHF.L.U32 R6, R0, 0x10, RZ ;  /* 0x0000001000067819 */ /* 0x010fe200000006ff */
[----:B------:R-:W-:Y:S04]  /*5640*/  BSSY.RECONVERGENT B2, `(.L_x_3519) ;  /* 0x0000040000027945 */ /* 0x000fe80003800200 */
[----:B------:R-:W-:Y:S01]  /*5650*/  FADD.FTZ R7, |R6|, -RZ ;  /* 0x800000ff06077221 */ /* 0x000fe20000010200 */
[----:B--2---:R-:W-:-:S04]  /*5660*/  SHF.L.U32 R11, R8, 0x10, RZ ;  /* 0x00000010080b7819 */ /* 0x004fc800000006ff */
        /* <DEDUP_REMOVED lines=25> */
.L_x_3524:
[----:B------:R-:W-:Y:S01]  /*5800*/  FSETP.GEU.FTZ.AND P0, PT, R10, -R12, PT ;  /* 0x8000000c0a00720b */ /* 0x000fe20003f1e000 */
[----:B------:R-:W-:-:S12]  /*5810*/  FADD.FTZ R8, R8, -1 ;  /* 0xbf80000008087421 */ /* 0x000fd80000010000 */
[----:B------:R-:W-:-:S07]  /*5820*/  @!P0 FADD.FTZ R8, R8, -1 ;  /* 0xbf80000008088421 */ /* 0x000fce0000010000 */
.L_x_3523:
[----:B------:R-:W-:Y:S05]  /*5830*/  BSYNC.RECONVERGENT B3 ;  /* 0x0000000000037941 */ /* 0x000fea0003800200 */
.L_x_3522:
[----:B------:R-:W-:Y:S01]  /*5840*/  FFMA.FTZ R7, -R12, R8, R7 ;  /* 0x000000080c077223 */ /* 0x000fe20000010107 */
[----:B------:R-:W-:Y:S06]  /*5850*/  BRA `(.L_x_3520) ;  /* 0x0000000000787947 */ /* 0x000fec0003800000 */
.L_x_3521:
        /* <DEDUP_REMOVED lines=14> */
.L_x_3527:
        /* <DEDUP_REMOVED lines=13> */
.L_x_3526:
[----:B------:R-:W-:Y:S05]  /*5a10*/  BSYNC.RECONVERGENT B3 ;  /* 0x0000000000037941 */ /* 0x000fea0003800200 */
.L_x_3525:
[----:B------:R-:W-:-:S04]  /*5a20*/  FMUL.FTZ R7, R7, 1.1920928955078125e-07 ;  /* 0x3400000007077820 */ /* 0x000fc80000410000 */
[----:B------:R-:W-:-:S07]  /*5a30*/  FMUL.FTZ R7, R12, R7 ;  /* 0x000000070c077220 */ /* 0x000fce0000410000 */
.L_x_3520:
[----:B------:R-:W-:Y:S05]  /*5a40*/  BSYNC.RECONVERGENT B2 ;  /* 0x0000000000027941 */ /* 0x000fea0003800200 */
.L_x_3519:
        /* <DEDUP_REMOVED lines=9> */
.L_x_3507:
[----:B------:R-:W-:Y:S05]  /*5ae0*/  BSYNC.RECONVERGENT B1 ;  /* 0x0000000000017941 */ /* 0x000fea0003800200 */
.L_x_3495:
        /* <DEDUP_REMOVED lines=301> */
.L_x_3528:
[----:B------:R-:W1:Y:S02]  /*6dc0*/  LDCU.128 UR8, c[0x0][0x580] ;  /* 0x0000b000ff0877ac */ /* 0x000e640008000c00 */
[----:B-1----:R-:W-:-:S05]  /*6dd0*/  IADD3 R4, P0, PT, R4, UR10, RZ ;  /* 0x0000000a04047c10 */ /* 0x002fca000ff1e0ff */
[----:B------:R-:W-:-:S05]  /*6de0*/  IMAD.X R5, RZ, RZ, UR11, P0 ;  /* 0x0000000bff057e24 */ /* 0x000fca00080e06ff */
[----:B------:R-:W2:Y:S01]  /*6df0*/  LDG.E.U16 R4, desc[UR6][R4.64] ;  /* 0x0000000604047981 */ /* 0x000ea2000c1e1500 */
[----:B----4-:R-:W-:Y:S01]  /*6e00*/  SHF.L.U32 R0, R0, 0x10, RZ ;  /* 0x0000001000007819 */ /* 0x010fe200000006ff */
[----:B------:R-:W-:Y:S01]  /*6e10*/  BSSY.RECONVERGENT B1, `(.L_x_3529) ;  /* 0x0000042000017945 */ /* 0x000fe20003800200 */
[----:B------:R-:W-:-:S03]  /*6e20*/  IADD3 R2, P1, PT, R3, UR8, RZ ;  /* 0x0000000803027c10 */ /* 0x000fc6000ff3e0ff */
[----:B------:R-:W-:Y:S01]  /*6e30*/  FADD.FTZ R7, |R0|, -RZ ;  /* 0x800000ff00077221 */ /* 0x000fe20000010200 */
[----:B------:R-:W-:Y:S02]  /*6e40*/  IADD3.X R3, PT, PT, RZ, UR9, RZ, P1, !PT ;  /* 0x00000009ff037c10 */ /* 0x000fe40008ffe4ff */
        /* <DEDUP_REMOVED lines=26> */
.L_x_3534:
[----:B------:R-:W-:Y:S01]  /*6ff0*/  FSETP.GEU.FTZ.AND P0, PT, R6, -R8, PT ;  /* 0x800000080600720b */ /* 0x000fe20003f1e000 */
[----:B------:R-:W-:-:S12]  /*7000*/  FADD.FTZ R4, R4, -1 ;  /* 0xbf80000004047421 */ /* 0x000fd80000010000 */
[----:B------:R-:W-:-:S07]  /*7010*/  @!P0 FADD.FTZ R4, R4, -1 ;  /* 0xbf80000004048421 */ /* 0x000fce0000010000 */
.L_x_3533:
[----:B------:R-:W-:Y:S05]  /*7020*/  BSYNC.RECONVERGENT B2 ;  /* 0x0000000000027941 */ /* 0x000fea0003800200 */
.L_x_3532:
[----:B------:R-:W-:Y:S01]  /*7030*/  FFMA.FTZ R7, -R8, R4, R7 ;  /* 0x0000000408077223 */ /* 0x000fe20000010107 */
[----:B------:R-:W-:Y:S06]  /*7040*/  BRA `(.L_x_3530) ;  /* 0x0000000000787947 */ /* 0x000fec0003800000 */
.L_x_3531:
        /* <DEDUP_REMOVED lines=14> */
.L_x_3537:
        /* <DEDUP_REMOVED lines=13> */
.L_x_3536:
[----:B------:R-:W-:Y:S05]  /*7200*/  BSYNC.RECONVERGENT B2 ;  /* 0x0000000000027941 */ /* 0x000fea0003800200 */
.L_x_3535:
[----:B------:R-:W-:-:S04]  /*7210*/  FMUL.FTZ R7, R7, 1.1920928955078125e-07 ;  /* 0x3400000007077820 */ /* 0x000fc80000410000 */
[----:B------:R-:W-:-:S07]  /*7220*/  FMUL.FTZ R7, R8, R7 ;  /* 0x0000000708077220 */ /* 0x000fce0000410000 */
.L_x_3530:
[----:B------:R-:W-:Y:S05]  /*7230*/  BSYNC.RECONVERGENT B1 ;  /* 0x0000000000017941 */ /* 0x000fea0003800200 */
.L_x_3529:
[C---:B------:R-:W-:Y:S02]  /*7240*/  FSETP.NAN.FTZ.AND P0, PT, |R7|.reuse, |R7|, PT ;  /* 0x400000070700720b */ /* 0x040fe40003f18200 */
[----:B------:R-:W-:-:S04]  /*7250*/  LOP3.LUT R0, R7, 0x80000000, R0, 0xb8, !PT ;  /* 0x8000000007007812 */ /* 0x000fc800078eb800 */
[----:B------:R-:W-:-:S04]  /*7260*/  FSEL R0, R7, R0, P0 ;  /* 0x0000000007007208 */ /* 0x000fc80000000000 */
[----:B------:R-:W-:-:S05]  /*7270*/  F2FP.BF16.F32.PACK_AB R0, RZ, R0 ;  /* 0x00000000ff00723e */ /* 0x000fca00000010ff */
[----:B------:R-:W-:Y:S01]  /*7280*/  STG.E.U16 desc[UR6][R2.64], R0 ;  /* 0x0000000002007986 */ /* 0x000fe2000c101506 */
[----:B------:R-:W-:Y:S05]  /*7290*/  EXIT ;  /* 0x000000000000794d */ /* 0x000fea0003800000 */
.L_x_3538:
        /* <DEDUP_REMOVED lines=14> */
.L_x_54794:


//--------------------- .text._ZN2at6native27unrolled_elementwise_kernelINS0_13AUnaryFunctorIN3c108BFloat16ES4_S4_ZZZNS0_16fmod_kernel_cudaERNS_18TensorIteratorBaseEENKUlvE0_clEvENKUlvE2_clEvEUlS4_S4_E_EESt5arrayIPcLm2EELi4E23TrivialOffsetCalculatorILi1EjESF_NS0_6memory15LoadWithoutCastENSG_16StoreWithoutCastEEEviT_T0_T2_T3_T4_T5_ --------------------------
	.section	.text._ZN2at6native27unrolled_elementwise_kernelINS0_13AUnaryFunctorIN3c108BFloat16ES4_S4_ZZZNS0_16fmod_kernel_cudaERNS_18TensorIteratorBaseEENKUlvE0_clEvENKUlvE2_clEvEUlS4_S4_E_EESt5arrayIPcLm2EELi4E23TrivialOffsetCalculatorILi1EjESF_NS0_6memory15LoadWithoutCastENSG_16StoreWithoutCastEEEviT_T0_T2_T3_T4_T5_,"ax",@progbits
	.align	128
        .global         _ZN2at6native27unrolled_elementwise_kernelINS0_13AUnaryFunctorIN3c108BFloat16ES4_S4_ZZZNS0_16fmod_kernel_cudaERNS_18TensorIteratorBaseEENKUlvE0_clEvENKUlvE2_clEvEUlS4_S4_E_EESt5arrayIPcLm2EELi4E23TrivialOffsetCalculatorILi1EjESF_NS0_6memory15LoadWithoutCastENSG_16StoreWithoutCastEEEviT_T0_T2_T3_T4_T5_
        .type           _ZN2at6native27unrolled_elementwise_kernelINS0_13AUnaryFunctorIN3c108BFloat16ES4_S4_ZZZNS0_16fmod_kernel_cudaERNS_18TensorIteratorBaseEENKUlvE0_clEvENKUlvE2_clEvEUlS4_S4_E_EESt5arrayIPcLm2EELi4E23TrivialOffsetCalculatorILi1EjESF_NS0_6memory15LoadWithoutCastENSG_16StoreWithoutCastEEEviT_T0_T2_T3_T4_T5_,@function
        .size           _ZN2at6native27unrolled_elementwise_kernelINS0_13AUnaryFunctorIN3c108BFloat16ES4_S4_ZZZNS0_16fmod_kernel_cudaERNS_18TensorIteratorBaseEENKUlvE0_clEvENKUlvE2_clEvEUlS4_S4_E_EESt5arrayIPcLm2EELi4E23TrivialOffsetCalculatorILi1EjESF_NS0_6memory15LoadWithoutCastENSG_16StoreWithoutCastEEEviT_T0_T2_T3_T4_T5_,(.L_x_54795 - _ZN2at6native27unrolled_elementwise_kernelINS0_13AUnaryFunctorIN3c108BFloat16ES4_S4_ZZZNS0_16fmod_kernel_cudaERNS_18TensorIteratorBaseEENKUlvE0_clEvENKUlvE2_clEvEUlS4_S4_E_EESt5arrayIPcLm2EELi4E23TrivialOffsetCalculatorILi1EjESF_NS0_6memory15LoadWithoutCastENSG_16StoreWithoutCastEEEviT_T0_T2_T3_T4_T5_)
        .other          _ZN2at6native27unrolled_elementwise_kernelINS0_13AUnaryFunctorIN3c108BFloat16ES4_S4_ZZZNS0_16fmod_kernel_cudaERNS_18TensorIteratorBaseEENKUlvE0_clEvENKUlvE2_clEvEUlS4_S4_E_EESt5arrayIPcLm2EELi4E23TrivialOffsetCalculatorILi1EjESF_NS0_6memory15LoadWithoutCastENSG_16StoreWithoutCastEEEviT_T0_T2_T3_T4_T5_,@"STO_CUDA_ENTRY STV_DEFAULT"
_ZN2at6native27unrolled_elementwise_kernelINS0_13AUnaryFunctorIN3c108BFloat16ES4_S4_ZZZNS0_16fmod_kernel_cudaERNS_18TensorIteratorBaseEENKUlvE0_clEvENKUlvE2_clEvEUlS4_S4_E_EESt5arrayIPcLm2EELi4E23TrivialOffsetCalculatorILi1EjESF_NS0_6memory15LoadWithoutCastENSG_16StoreWithoutCastEEEviT_T0_T2_T3_T4_T5_:
.text._ZN2at6native27unrolled_elementwise_kernelINS0_13AUnaryFunctorIN3c108BFloat16ES4_S4_ZZZNS0_16fmod_kernel_cudaERNS_18TensorIteratorBaseEENKUlvE0_clEvENKUlvE2_clEvEUlS4_S4_E_EESt5arrayIPcLm2EELi4E23TrivialOffsetCalculatorILi1EjESF_NS0_6memory15LoadWithoutCastENSG_16StoreWithoutCastEEEviT_T0_T2_T3_T4_T5_:
        /* <DEDUP_REMOVED lines=40> */
[----:B-1----:R-:W-:-:S04]  /*0280*/  IMAD.U32 R4, R9, 0x10000, RZ ;  /* 0x0001000009047824 */ /* 0x002fc800078e00ff */
        /* <DEDUP_REMOVED lines=29> */
.L_x_3545:
[----:B------:R-:W-:Y:S05]  /*0460*/  BSYNC.RECONVERGENT B2 ;  /* 0x0000000000027941 */ /* 0x000fea0003800200 */
.L_x_3544:
[----:B------:R-:W-:Y:S01]  /*0470*/  FFMA.FTZ R5, -R14, R10, R5 ;  /* 0x0000000a0e057223 */ /* 0x000fe20000010105 */
[----:B------:R-:W-:Y:S06]  /*0480*/  BRA `(.L_x_3542) ;  /* 0x0000000000787947 */ /* 0x000fec0003800000 */
.L_x_3543:
        /* <DEDUP_REMOVED lines=14> */
.L_x_3548:
        /* <DEDUP_REMOVED lines=13> */
.L_x_3547:
[----:B------:R-:W-:Y:S05]  /*0640*/  BSYNC.RECONVERGENT B2 ;  /* 0x0000000000027941 */ /* 0x000fea0003800200 */
.L_x_3546:
[----:B------:R-:W-:-:S04]  /*0650*/  FMUL.FTZ R5, R5, 1.1920928955078125e-07 ;  /* 0x3400000005057820 */ /* 0x000fc80000410000 */
[----:B------:R-:W-:-:S07]  /*0660*/  FMUL.FTZ R5, R14, R5 ;  /* 0x000000050e057220 */ /* 0x000fce0000410000 */
.L_x_3542:
[----:B------:R-:W-:Y:S05]  /*0670*/  BSYNC.RECONVERGENT B0 ;  /* 0x0000000000007941 */ /* 0x000fea0003800200 */
.L_x_3541:
[C---:B------:R-:W-:Y:S02]  /*0680*/  FSETP.NAN.FTZ.AND P0, PT, |R5|.reuse, |R5|, PT ;  /* 0x400000050500720b */ /* 0x040fe40003f18200 */
[----:B------:R-:W-:-:S04]  /*0690*/  LOP3.LUT R4, R5, 0x80000000, R4, 0xb8, !PT ;  /* 0x8000000005047812 */ /* 0x000fc800078eb804 */
[----:B------:R-:W-:-:S04]  /*06a0*/  FSEL R4, R5, R4, P0 ;  /* 0x0000000405047208 */ /* 0x000fc80000000000 */
[----:B------:R-:W-:-:S07]  /*06b0*/  F2FP.BF16.F32.PACK_AB R4, RZ, R4 ;  /* 0x00000004ff04723e */ /* 0x000fce00000010ff */
.L_x_3540:
[----:B------:R-:W-:Y:S05]  /*06c0*/  BSYNC.RECONVERGENT B1 ;  /* 0x0000000000017941 */ /* 0x000fea0003800200 */
.L_x_3539:
[----:B------:R-:W-:Y:S01]  /*06d0*/  VIADD R5, R3, 0x80 ;  /* 0x0000008003057836 */ /* 0x000fe20000000000 */
[----:B------:R-:W-:Y:S04]  /*06e0*/  BSSY.RECONVERGENT B1, `(.L_x_3549) ;  /* 0x0000049000017945 */ /* 0x000fe80003800200 */
[----:B------:R-:W-:-:S13]  /*06f0*/  ISETP.GE.AND P0, PT, R5, R2, PT ;  /* 0x000000020500720c */ /* 0x000fda0003f06270 */
[----:B------:R-:W-:Y:S05]  /*0700*/  @P0 BRA `(.L_x_3550) ;  /* 0x0000000400180947 */ /* 0x000fea0003800000 */
[----:B-----5:R-:W-:Y:S01]  /*0710*/  SHF.L.U32 R13, R8, 0x10, RZ ;  /* 0x00000010080d7819 */ /* 0x020fe200000006ff */
[----:B-1----:R-:W-:Y:S01]  /*0720*/  IMAD.U32 R8, R9, 0x10000, RZ ;  /* 0x0001000009087824 */ /* 0x002fe200078e00ff */
[----:B------:R-:W-:Y:S03]  /*0730*/  BSSY.RECONVERGENT B0, `(.L_x_3551) ;  /* 0x000003f000007945 */ /* 0x000fe60003800200 */
        /* <DEDUP_REMOVED lines=26> */
.L_x_3556:
[----:B------:R-:W-:Y:S01]  /*08e0*/  FSETP.GEU.FTZ.AND P0, PT, R15, -R14, PT ;  /* 0x8000000e0f00720b */ /* 0x000fe20003f1e000 */
[----:B------:R-:W-:-:S12]  /*08f0*/  FADD.FTZ R10, R10, -1 ;  /* 0xbf8000000a0a7421 */ /* 0x000fd80000010000 */
[----:B------:R-:W-:-:S07]  /*0900*/  @!P0 FADD.FTZ R10, R10, -1 ;  /* 0xbf8000000a0a8421 */ /* 0x000fce0000010000 */
.L_x_3555:
[----:B------:R-:W-:Y:S05]  /*0910*/  BSYNC.RECONVERGENT B2 ;  /* 0x0000000000027941 */ /* 0x000fea0003800200 */
.L_x_3554:
[----:B------:R-:W-:Y:S01]  /*0920*/  FFMA.FTZ R11, -R14, R10, R11 ;  /* 0x0000000a0e0b7223 */ /* 0x000fe2000001010b */
[----:B------:R-:W-:Y:S06]  /*0930*/  BRA `(.L_x_3552) ;  /* 0x0000000000787947 */ /* 0x000fec0003800000 */
.L_x_3553:
        /* <DEDUP_REMOVED lines=14> */
.L_x_3559:
        /* <DEDUP_REMOVED lines=13> */
.L_x_3558:
[----:B------:R-:W-:Y:S05]  /*0af0*/  BSYNC.RECONVERGENT B2 ;  /* 0x0000000000027941 */ /* 0x000fea0003800200 */
.L_x_3557:
[----:B------:R-:W-:-:S04]  /*0b00*/  FMUL.FTZ R10, R11, 1.1920928955078125e-07 ;  /* 0x340000000b0a7820 */ /* 0x000fc80000410000 */
[----:B------:R-:W-:-:S07]  /*0b10*/  FMUL.FTZ R11, R15, R10 ;  /* 0x0000000a0f0b7220 */ /* 0x000fce0000410000 */
.L_x_3552:
[----:B------:R-:W-:Y:S05]  /*0b20*/  BSYNC.RECONVERGENT B0 ;  /* 0x0000000000007941 */ /* 0x000fea0003800200 */
.L_x_3551:
[C---:B------:R-:W-:Y:S02]  /*0b30*/  FSETP.NAN.FTZ.AND P0, PT, |R11|.reuse, |R11|, PT ;  /* 0x4000000b0b00720b */ /* 0x040fe40003f18200 */
[----:B------:R-:W-:-:S04]  /*0b40*/  LOP3.LUT R8, R11, 0x80000000, R8, 0xb8, !PT ;  /* 0x800000000b087812 */ /* 0x000fc800078eb808 */
[----:B------:R-:W-:-:S04]  /*0b50*/  FSEL R8, R11, R8, P0 ;  /* 0x000000080b087208 */ /* 0x000fc80000000000 */
[----:B------:R-:W-:-:S07]  /*0b60*/  F2FP.BF16.F32.PACK_AB R8, RZ, R8 ;  /* 0x00000008ff08723e */ /* 0x000fce00000010ff */
.L_x_3550:
[----:B------:R-:W-:Y:S05]  /*0b70*/  BSYNC.RECONVERGENT B1 ;  /* 0x0000000000017941 */ /* 0x000fea0003800200 */
.L_x_3549:
[----:B------:R-:W-:Y:S01]  /*0b80*/  IADD3 R11, PT, PT, R3, 0x100, RZ ;  /* 0x00000100030b7810 */ /* 0x000fe20007ffe0ff */
[----:B------:R-:W-:Y:S03]  /*0b90*/  BSSY.RECONVERGENT B1, `(.L_x_3560) ;  /* 0x0000049000017945 */ /* 0x000fe60003800200 */
[----:B------:R-:W-:-:S13]  /*0ba0*/  ISETP.GE.AND P0, PT, R11, R2, PT ;  /* 0x000000020b00720c */ /* 0x000fda0003f06270 */
[----:B------:R-:W-:Y:S05]  /*0bb0*/  @P0 BRA `(.L_x_3561) ;  /* 0x0000000400180947 */ /* 0x000fea0003800000 */
        /* <DEDUP_REMOVED lines=29> */
.L_x_3567:
[----:B------:R-:W-:Y:S01]  /*0d90*/  FSETP.GEU.FTZ.AND P0, PT, R13, -R15, PT ;  /* 0x8000000f0d00720b */ /* 0x000fe20003f1e000 */
[----:B------:R-:W-:-:S12]  /*0da0*/  FADD.FTZ R11, R11, -1 ;  /* 0xbf8000000b0b7421 */ /* 0x000fd80000010000 */
[----:B------:R-:W-:-:S07]  /*0db0*/  @!P0 FADD.FTZ R11, R11, -1 ;  /* 0xbf8000000b0b8421 */ /* 0x000fce0000010000 */
.L_x_3566:
[----:B------:R-:W-:Y:S05]  /*0dc0*/  BSYNC.RECONVERGENT B2 ;  /* 0x0000000000027941 */ /* 0x000fea0003800200 */
.L_x_3565:
[----:B------:R-:W-:Y:S01]  /*0dd0*/  FFMA.FTZ R10, -R15, R11, R10 ;  /* 0x0000000b0f0a7223 */ /* 0x000fe2000001010a */
[----:B------:R-:W-:Y:S06]  /*0de0*/  BRA `(.L_x_3563) ;  /* 0x0000000000787947 */ /* 0x000fec0003800000 */
.L_x_3564:
        /* <DEDUP_REMOVED lines=14> */
.L_x_3570:
        /* <DEDUP_REMOVED lines=13> */
.L_x_3569:
[----:B------:R-:W-:Y:S05]  /*0fa0*/  BSYNC.RECONVERGENT B2 ;  /* 0x0000000000027941 */ /* 0x000fea0003800200 */
.L_x_3568:
[----:B------:R-:W-:-:S04]  /*0fb0*/  FMUL.FTZ R10, R10, 1.1920928955078125e-07 ;  /* 0x340000000a0a7820 */ /* 0x000fc80000410000 */
[----:B------:R-:W-:-:S07]  /*0fc0*/  FMUL.FTZ R10, R15, R10 ;  /* 0x0000000a0f0a7220 */ /* 0x000fce0000410000 */
.L_x_3563:
[----:B------:R-:W-:Y:S05]  /*0fd0*/  BSYNC.RECONVERGENT B0 ;  /* 0x0000000000007941 */ /* 0x000fea0003800200 */
.L_x_3562:
[C---:B------:R-:W-:Y:S02]  /*0fe0*/  FSETP.NAN.FTZ.AND P0, PT, |R10|.reuse, |R10|, PT ;  /* 0x4000000a0a00720b */ /* 0x040fe40003f18200 */
[----:B------:R-:W-:-:S04]  /*0ff0*/  LOP3.LUT R7, R10, 0x80000000, R7, 0xb8, !PT ;  /* 0x800000000a077812 */ /* 0x000fc800078eb807 */
[----:B------:R-:W-:-:S04]  /*1000*/  FSEL R7, R10, R7, P0 ;  /* 0x000000070a077208 */ /* 0x000fc80000000000 */
[----:B------:R-:W-:-:S07]  /*1010*/  F2FP.BF16.F32.PACK_AB R7, RZ, R7 ;  /* 0x00000007ff07723e */ /* 0x000fce00000010ff */
.L_x_3561:
[----:B------:R-:W-:Y:S05]  /*1020*/  BSYNC.RECONVERGENT B1 ;  /* 0x0000000000017941 */ /* 0x000fea0003800200 */
.L_x_3560:
[----:B------:R-:W-:Y:S01]  /*1030*/  VIADD R11, R3, 0x180 ;  /* 0x00000180030b7836 */ /* 0x000fe20000000000 */
[----:B------:R-:W-:Y:S04]  /*1040*/  BSSY.RECONVERGENT B1, `(.L_x_3571) ;  /* 0x0000049000017945 */ /* 0x000fe80003800200 */
[----:B------:R-:W-:-:S13]  /*1050*/  ISETP.GE.AND P0, PT, R11, R2, PT ;  /* 0x000000020b00720c */ /* 0x000fda0003f06270 */
[----:B------:R-:W-:Y:S05]  /*1060*/  @P0 BRA `(.L_x_3572) ;  /* 0x0000000400180947 */ /* 0x000fea0003800000 */
[----:B-----5:R-:W-:Y:S01]  /*1070*/  IMAD.U32 R12, R6, 0x10000, RZ ;  /* 0x00010000060c7824 */ /* 0x020fe200078e00ff */
[----:B-1----:R-:W-:Y:S01]  /*1080*/  SHF.L.U32 R9, R9, 0x10, RZ ;  /* 0x0000001009097819 */ /* 0x002fe200000006ff */
        /* <DEDUP_REMOVED lines=9> */
[----:B------:R-:W1:Y:S02]  /*1120*/  MUFU.RCP R11, R15 ;  /* 0x0000000f000b7308 */ /* 0x000e640000001000 */
[----:B-1----:R-:W-:Y:S01]  /*1130*/  FMUL.FTZ R10, R6, R11 ;  /* 0x0000000b060a7220 */ /* 0x002fe20000410000 */
[----:B------:R-:W-:-:S05]  /*1140*/  FADD.FTZ R11, -R15, -RZ ;  /* 0x800000ff0f0b7221 */ /* 0x000fca0000010100 */
        /* <DEDUP_REMOVED lines=15> */
.L_x_3578:
[----:B------:R-:W-:Y:S01]  /*1240*/  FSETP.GEU.FTZ.AND P0, PT, R11, -R15, PT ;  /* 0x8000000f0b00720b */ /* 0x000fe20003f1e000 */
[----:B------:R-:W-:-:S12]  /*1250*/  FADD.FTZ R13, R13, -1 ;  /* 0xbf8000000d0d7421 */ /* 0x000fd80000010000 */
[----:B------:R-:W-:-:S07]  /*1260*/  @!P0 FADD.FTZ R13, R13, -1 ;  /* 0xbf8000000d0d8421 */ /* 0x000fce0000010000 */
.L_x_3577:
[----:B------:R-:W-:Y:S05]  /*1270*/  BSYNC.RECONVERGENT B2 ;  /* 0x0000000000027941 */ /* 0x000fea0003800200 */
.L_x_3576:
[----:B------:R-:W-:Y:S01]  /*1280*/  FFMA.FTZ R6, -R15, R13, R6 ;  /* 0x0000000d0f067223 */ /* 0x000fe20000010106 */
[----:B------:R-:W-:Y:S06]  /*1290*/  BRA `(.L_x_3574) ;  /* 0x0000000000787947 */ /* 0x000fec0003800000 */
.L_x_3575:
        /* <DEDUP_REMOVED lines=14> */
.L_x_3581:
        /* <DEDUP_REMOVED lines=13> */
.L_x_3580:
[----:B------:R-:W-:Y:S05]  /*1450*/  BSYNC.RECONVERGENT B2 ;  /* 0x0000000000027941 */ /* 0x000fea0003800200 */
.L_x_3579:
[----:B------:R-:W-:-:S04]  /*1460*/  FMUL.FTZ R11, R6, 1.1920928955078125e-07 ;  /* 0x34000000060b7820 */ /* 0x000fc80000410000 */
[----:B------:R-:W-:-:S07]  /*1470*/  FMUL.FTZ R6, R14, R11 ;  /* 0x0000000b0e067220 */ /* 0x000fce0000410000 */
.L_x_3574:
[----:B------:R-:W-:Y:S05]  /*1480*/  BSYNC.RECONVERGENT B0 ;  /* 0x0000000000007941 */ /* 0x000fea0003800200 */
.L_x_3573:
[C---:B------:R-:W-:Y:S02]  /*1490*/  FSETP.NAN.FTZ.AND P0, PT, |R6|.reuse, |R6|, PT ;  /* 0x400000060600720b */ /* 0x040fe40003f18200 */
[----:B------:R-:W-:-:S04]  /*14a0*/  LOP3.LUT R9, R6, 0x80000000, R9, 0xb8, !PT ;  /* 0x8000000006097812 */ /* 0x000fc800078eb809 */
[----:B------:R-:W-:-:S04]  /*14b0*/  FSEL R9, R6, R9, P0 ;  /* 0x0000000906097208 */ /* 0x000fc80000000000 */
[----:B------:R-:W-:-:S07]  /*14c0*/  F2FP.BF16.F32.PACK_AB R9, RZ, R9 ;  /* 0x00000009ff09723e */ /* 0x000fce00000010ff */
.L_x_3572:
[----:B------:R-:W-:Y:S05]  /*14d0*/  BSYNC.RECONVERGENT B1 ;  /* 0x0000000000017941 */ /* 0x000fea0003800200 */
.L_x_3571:
[----:B------:R-:W-:Y:S01]  /*14e0*/  ISETP.GE.AND P0, PT, R3, R2, PT ;  /* 0x000000020300720c */ /* 0x000fe20003f06270 */
[----:B------:R-:W-:Y:S04]  /*14f0*/  BSSY.RECONVERGENT B0, `(.L_x_3582) ;  /* 0x0000017000007945 */ /* 0x000fe80003800200 */
[----:B------:R-:W-:Y:S08]  /*1500*/  BSSY.RELIABLE B1, `(.L_x_3583) ;  /* 0x000000f000017945 */ /* 0x000ff00003800100 */
[----:B------:R-:W-:Y:S05]  /*1510*/  @P0 BRA `(.L_x_3584) ;  /* 0x0000000000340947 */ /* 0x000fea0003800000 */
[----:B------:R-:W2:Y:S01]  /*1520*/  LDC.64 R10, c[0x0][0x388] ;  /* 0x0000e200ff0a7b82 */ /* 0x000ea20000000a00 */
[----:B------:R-:W-:-:S04]  /*1530*/  IMAD R3, R0, 0x200, R3 ;  /* 0x0000020000037824 */ /* 0x000fc800078e0203 */
[----:B--2---:R-:W-:-:S04]  /*1540*/  IMAD.WIDE.U32 R10, R3, 0x2, R10 ;  /* 0x00000002030a7825 */ /* 0x004fc800078e000a */
[----:B------:R-:W-:Y:S01]  /*1550*/  IMAD.MOV.U32 R3, RZ, RZ, R5 ;  /* 0x000000ffff037224 */ /* 0x000fe200078e0005 */
[----:B------:R2:W-:Y:S04]  /*1560*/  STG.E.U16 desc[UR4][R10.64], R4 ;  /* 0x000000040a007986 */ /* 0x0005e8000c101504 */
[----:B------:R-:W-:-:S13]  /*1570*/  ISETP.GE.AND P0, PT, R3, R2, PT ;  /* 0x000000020300720c */ /* 0x000fda0003f06270 */
[----:B------:R-:W-:Y:S05]  /*1580*/  @P0 BREAK.RELIABLE B1 ;  /* 0x0000000000010942 */ /* 0x000fea0003800100 */
[----:B--2---:R-:W-:Y:S05]  /*1590*/  @P0 BRA `(.L_x_3585) ;  /* 0x0000000000300947 */ /* 0x004fea0003800000 */
[----:B------:R-:W2:Y:S01]  /*15a0*/  LDC.64 R4, c[0x0][0x388] ;  /* 0x0000e200ff047b82 */ /* 0x000ea20000000a00 */
[----:B------:R-:W-:Y:S01]  /*15b0*/  LEA R11, R0, R3, 0x9 ;  /* 0x00000003000b7211 */ /* 0x000fe200078e48ff */
[----:B------:R-:W-:-:S04]  /*15c0*/  VIADD R3, R3, 0x80 ;  /* 0x0000008003037836 */ /* 0x000fc80000000000 */
[----:B--2---:R-:W-:-:S05]  /*15d0*/  IMAD.WIDE.U32 R4, R11, 0x2, R4 ;  /* 0x000000020b047825 */ /* 0x004fca00078e0004 */
[----:B-----5:R2:W-:Y:S02]  /*15e0*/  STG.E.U16 desc[UR4][R4.64], R8 ;  /* 0x0000000804007986 */ /* 0x0205e4000c101504 */
.L_x_3584:
[----:B------:R-:W-:Y:S05]  /*15f0*/  BSYNC.RELIABLE B1 ;  /* 0x0000000000017941 */ /* 0x000fea0003800100 */
.L_x_3583:
[----:B------:R-:W-:-:S13]  /*1600*/  ISETP.GE.AND P0, PT, R3, R2, PT ;  /* 0x000000020300720c */ /* 0x000fda0003f06270 */
[----:B--2---:R-:W2:Y:S01]  /*1610*/  @!P0 LDC.64 R4, c[0x0][0x388] ;  /* 0x0000e200ff048b82 */ /* 0x004ea20000000a00 */
[----:B------:R-:W-:Y:S01]  /*1620*/  @!P0 IMAD R11, R0, 0x200, R3 ;  /* 0x00000200000b8824 */ /* 0x000fe200078e0203 */
[----:B------:R-:W-:-:S03]  /*1630*/  @!P0 IADD3 R3, PT, PT, R3, 0x80, RZ ;  /* 0x0000008003038810 */ /* 0x000fc60007ffe0ff */
[----:B--2---:R-:W-:-:S05]  /*1640*/  @!P0 IMAD.WIDE.U32 R4, R11, 0x2, R4 ;  /* 0x000000020b048825 */ /* 0x004fca00078e0004 */
[----:B-----5:R2:W-:Y:S02]  /*1650*/  @!P0 STG.E.U16 desc[UR4][R4.64], R7 ;  /* 0x0000000704008986 */ /* 0x0205e4000c101504 */
.L_x_3585:
[----:B------:R-:W-:Y:S05]  /*1660*/  BSYNC.RECONVERGENT B0 ;  /* 0x0000000000007941 */ /* 0x000fea0003800200 */
.L_x_3582:
[----:B------:R-:W-:Y:S05]  /*1670*/  WARPSYNC.ALL ;  /* 0x0000000000007948 */ /* 0x000fea0003800000 */
[----:B------:R-:W-:-:S13]  /*1680*/  ISETP.GE.AND P0, PT, R3, R2, PT ;  /* 0x000000020300720c */ /* 0x000fda0003f06270 */
[----:B------:R-:W-:Y:S05]  /*1690*/  @P0 EXIT ;  /* 0x000000000000094d */ /* 0x000fea0003800000 */
[----:B--2---:R-:W2:Y:S01]  /*16a0*/  LDC.64 R4, c[0x0][0x388] ;  /* 0x0000e200ff047b82 */ /* 0x004ea20000000a00 */
[----:B------:R-:W-:-:S04]  /*16b0*/  IMAD R3, R0, 0x200, R3 ;  /* 0x0000020000037824 */ /* 0x000fc800078e0203 */
[----:B--2---:R-:W-:-:S05]  /*16c0*/  IMAD.WIDE.U32 R2, R3, 0x2, R4 ;  /* 0x0000000203027825 */ /* 0x004fca00078e0004 */
[----:B-1----:R-:W-:Y:S01]  /*16d0*/  STG.E.U16 desc[UR4][R2.64], R9 ;  /* 0x0000000902007986 */ /* 0x002fe2000c101504 */
[----:B------:R-:W-:Y:S05]  /*16e0*/  EXIT ;  /* 0x000000000000794d */ /* 0x000fea0003800000 */
.L_x_3586:
        /* <DEDUP_REMOVED lines=9> */
.L_x_54795:


//--------------------- .text._ZN2at6native29vectorized_elementwise_kernelILi2ENS0_13AUnaryFunctorIN3c108BFloat16ES4_S4_ZZZNS0_16fmod_kernel_cudaERNS_18TensorIteratorBaseEENKUlvE0_clEvENKUlvE2_clEvEUlS4_S4_E_EESt5arrayIPcLm2EEEEviT0_T1_ --------------------------
	.section	.text._ZN2at6native29vectorized_elementwise_kernelILi2ENS0_13AUnaryFunctorIN3c108BFloat16ES4_S4_ZZZNS0_16fmod_kernel_cudaERNS_18TensorIteratorBaseEENKUlvE0_clEvENKUlvE2_clEvEUlS4_S4_E_EESt5arrayIPcLm2EEEEviT0_T1_,"ax",@progbits
	.align	128
        .global         _ZN2at6native29vectorized_elementwise_kernelILi2ENS0_13AUnaryFunctorIN3c108BFloat16ES4_S4_ZZZNS0_16fmod_kernel_cudaERNS_18TensorIteratorBaseEENKUlvE0_clEvENKUlvE2_clEvEUlS4_S4_E_EESt5arrayIPcLm2EEEEviT0_T1_
        .type           _ZN2at6native29vectorized_elementwise_kernelILi2ENS0_13AUnaryFunctorIN3c108BFloat16ES4_S4_ZZZNS0_16fmod_kernel_cudaERNS_18TensorIteratorBaseEENKUlvE0_clEvENKUlvE2_clEvEUlS4_S4_E_EESt5arrayIPcLm2EEEEviT0_T1_,@function
        .size           _ZN2at6native29vectorized_elementwise_kernelILi2ENS0_13AUnaryFunctorIN3c108BFloat16ES4_S4_ZZZNS0_16fmod_kernel_cudaERNS_18TensorIteratorBaseEENKUlvE0_clEvENKUlvE2_clEvEUlS4_S4_E_EESt5arrayIPcLm2EEEEviT0_T1_,(.L_x_54796 - _ZN2at6native29vectorized_elementwise_kernelILi2ENS0_13AUnaryFunctorIN3c108BFloat16ES4_S4_ZZZNS0_16fmod_kernel_cudaERNS_18TensorIteratorBaseEENKUlvE0_clEvENKUlvE2_clEvEUlS4_S4_E_EESt5arrayIPcLm2EEEEviT0_T1_)
        .other          _ZN2at6native29vectorized_elementwise_kernelILi2ENS0_13AUnaryFunctorIN3c108BFloat16ES4_S4_ZZZNS0_16fmod_kernel_cudaERNS_18TensorIteratorBaseEENKUlvE0_clEvENKUlvE2_clEvEUlS4_S4_E_EESt5arrayIPcLm2EEEEviT0_T1_,@"STO_CUDA_ENTRY STV_DEFAULT"
_ZN2at6native29vectorized_elementwise_kernelILi2ENS0_13AUnaryFunctorIN3c108BFloat16ES4_S4_ZZZNS0_16fmod_kernel_cudaERNS_18TensorIteratorBaseEENKUlvE0_clEvENKUlvE2_clEvEUlS4_S4_E_EESt5arrayIPcLm2EEEEviT0_T1_:
.text._ZN2at6native29vectorized_elementwise_kernelILi2ENS0_13AUnaryFunctorIN3c108BFloat16ES4_S4_ZZZNS0_16fmod_kernel_cudaERNS_18TensorIteratorBaseEENKUlvE0_clEvENKUlvE2_clEvEUlS4_S4_E_EESt5arrayIPcLm2EEEEviT0_T1_:
        /* <DEDUP_REMOVED lines=17> */
[----:B------:R-:W-:Y:S01]  /*0110*/  @!P5 IADD3 R22, PT, PT, R16, R20, RZ ;  /* 0x000000141016d210 */ /* 0x000fe20007ffe0ff */
[----:B------:R-:W-:Y:S01]  /*0120*/  @!P5 VIADD R20, R20, 0x80 ;  /* 0x000000801414d836 */ /* 0x000fe20000000000 */
[----:B------:R-:W-:Y:S01]  /*0130*/  PRMT R24, RZ, 0x7610, R24 ;  /* 0x00007610ff187816 */ /* 0x000fe20000000018 */
[----:B------:R-:W1:Y:S03]  /*0140*/  @!P5 LDC.64 R14, c[0x0][0x390] ;  /* 0x0000e400ff0edb82 */ /* 0x000e660000000a00 */
[----:B------:R-:W-:Y:S01]  /*0150*/  ISETP.GE.U32.AND P4, PT, R20, R17, PT ;  /* 0x000000111400720c */ /* 0x000fe20003f86070 */
[----:B0-----:R-:W-:-:S05]  /*0160*/  @!P6 IMAD.WIDE.U32 R2, R5, 0x2, R2 ;  /* 0x000000020502e825 */ /* 0x001fca00078e0002 */
[----:B------:R0:W5:Y:S07]  /*0170*/  @!P6 LDG.E.U16 R19, desc[UR4][R2.64] ;  /* 0x000000040213e981 */ /* 0x00016e000c1e1500 */
[----:B------:R-:W-:Y:S01]  /*0180*/  @!P4 IMAD.IADD R29, R16, 0x1, R20 ;  /* 0x00000001101dc824 */ /* 0x000fe200078e0214 */
[----:B------:R-:W-:Y:S01]  /*0190*/  @!P4 IADD3 R20, PT, PT, R20, 0x80, RZ ;  /* 0x000000801414c810 */ /* 0x000fe20007ffe0ff */
[----:B------:R-:W3:Y:S03]  /*01a0*/  @!P4 LDC.64 R12, c[0x0][0x390] ;  /* 0x0000e400ff0ccb82 */ /* 0x000ee60000000a00 */
[----:B------:R-:W-:-:S13]  /*01b0*/  ISETP.GE.U32.AND P3, PT, R20, R17, PT ;  /* 0x000000111400720c */ /* 0x000fda0003f66070 */
[----:B------:R-:W-:Y:S01]  /*01c0*/  @!P3 IMAD.IADD R27, R16, 0x1, R20 ;  /* 0x00000001101bb824 */ /* 0x000fe200078e0214 */
[----:B0-----:R-:W0:Y:S01]  /*01d0*/  @!P3 LDC.64 R2, c[0x0][0x390] ;  /* 0x0000e400ff02bb82 */ /* 0x001e220000000a00 */
[----:B------:R-:W-:-:S05]  /*01e0*/  @!P3 VIADD R20, R20, 0x80 ;  /* 0x000000801414b836 */ /* 0x000fca0000000000 */
[----:B------:R-:W-:-:S13]  /*01f0*/  ISETP.GE.U32.AND P2, PT, R20, R17, PT ;  /* 0x000000111400720c */ /* 0x000fda0003f46070 */
[----:B------:R-:W-:Y:S01]  /*0200*/  @!P2 IADD3 R25, PT, PT, R16, R20, RZ ;  /* 0x000000141019a210 */ /* 0x000fe20007ffe0ff */
[----:B------:R-:W-:Y:S01]  /*0210*/  @!P2 VIADD R20, R20, 0x80 ;  /* 0x000000801414a836 */ /* 0x000fe20000000000 */
[----:B------:R-:W4:Y:S04]  /*0220*/  @!P2 LDC.64 R4, c[0x0][0x390] ;  /* 0x0000e400ff04ab82 */ /* 0x000f280000000a00 */
[----:B------:R-:W-:-:S13]  /*0230*/  ISETP.GE.U32.AND P1, PT, R20, R17, PT ;  /* 0x000000111400720c */ /* 0x000fda0003f26070 */
[----:B------:R-:W-:Y:S01]  /*0240*/  @!P1 IMAD.IADD R23, R16, 0x1, R20 ;  /* 0x0000000110179824 */ /* 0x000fe200078e0214 */
[----:B------:R-:W-:Y:S01]  /*0250*/  @!P1 IADD3 R20, PT, PT, R20, 0x80, RZ ;  /* 0x0000008014149810 */ /* 0x000fe20007ffe0ff */
[----:B------:R-:W2:Y:S03]  /*0260*/  @!P1 LDC.64 R6, c[0x0][0x390] ;  /* 0x0000e400ff069b82 */ /* 0x000ea60000000a00 */
[----:B------:R-:W-:-:S13]  /*0270*/  ISETP.GE.U32.AND P0, PT, R20, R17, PT ;  /* 0x000000111400720c */ /* 0x000fda0003f06070 */
[----:B------:R-:W-:Y:S01]  /*0280*/  @!P0 IMAD.IADD R21, R16, 0x1, R20 ;  /* 0x0000000110158824 */ /* 0x000fe200078e0214 */
[----:B------:R-:W-:Y:S01]  /*0290*/  @!P0 IADD3 R20, PT, PT, R20, 0x80, RZ ;  /* 0x0000008014148810 */ /* 0x000fe20007ffe0ff */
[----:B------:R-:W1:Y:S03]  /*02a0*/  @!P0 LDC.64 R8, c[0x0][0x390] ;  /* 0x0000e400ff088b82 */ /* 0x000e660000000a00 */
        /* <DEDUP_REMOVED lines=58> */
.L_x_3594:
[----:B------:R-:W-:Y:S05]  /*0650*/  BSYNC.RECONVERGENT B2 ;  /* 0x0000000000027941 */ /* 0x000fea0003800200 */
.L_x_3593:
[----:B------:R-:W-:Y:S01]  /*0660*/  FFMA.FTZ R3, -R8, R4, R3 ;  /* 0x0000000408037223 */ /* 0x000fe20000010103 */
[----:B------:R-:W-:Y:S06]  /*0670*/  BRA `(.L_x_3591) ;  /* 0x0000000000787947 */ /* 0x000fec0003800000 */
.L_x_3592:
        /* <DEDUP_REMOVED lines=14> */
.L_x_3597:
        /* <DEDUP_REMOVED lines=13> */
.L_x_3596:
[----:B------:R-:W-:Y:S05]  /*0830*/  BSYNC.RECONVERGENT B2 ;  /* 0x0000000000027941 */ /* 0x000fea0003800200 */
.L_x_3595:
[----:B------:R-:W-:-:S04]  /*0840*/  FMUL.FTZ R4, R4, 1.1920928955078125e-07 ;  /* 0x3400000004047820 */ /* 0x000fc80000410000 */
[----:B------:R-:W-:-:S07]  /*0850*/  FMUL.FTZ R3, R3, R4 ;  /* 0x0000000403037220 */ /* 0x000fce0000410000 */
.L_x_3591:
[----:B------:R-:W-:Y:S05]  /*0860*/  BSYNC.RECONVERGENT B0 ;  /* 0x0000000000007941 */ /* 0x000fea0003800200 */
.L_x_3590:
[C---:B------:R-:W-:Y:S02]  /*0870*/  FSETP.NAN.FTZ.AND P0, PT, |R3|.reuse, |R3|, PT ;  /* 0x400000030300720b */ /* 0x040fe40003f18200 */
[----:B------:R-:W-:-:S04]  /*0880*/  LOP3.LUT R2, R3, 0x80000000, R2, 0xb8, !PT ;  /* 0x8000000003027812 */ /* 0x000fc800078eb802 */
[----:B------:R-:W-:-:S04]  /*0890*/  FSEL R3, R3, R2, P0 ;  /* 0x0000000203037208 */ /* 0x000fc80000000000 */
[----:B------:R-:W-:-:S07]  /*08a0*/  F2FP.BF16.F32.PACK_AB R3, RZ, R3 ;  /* 0x00000003ff03723e */ /* 0x000fce00000010ff */
.L_x_3589:
[----:B------:R-:W-:Y:S05]  /*08b0*/  BSYNC.RECONVERGENT B1 ;  /* 0x0000000000017941 */ /* 0x000fea0003800200 */
.L_x_3588:
[----:B------:R-:W-:Y:S01]  /*08c0*/  VIADD R2, R18, 0x80 ;  /* 0x0000008012027836 */ /* 0x000fe20000000000 */
[----:B------:R-:W-:Y:S04]  /*08d0*/  BSSY.RECONVERGENT B1, `(.L_x_3598) ;  /* 0x0000049000017945 */ /* 0x000fe80003800200 */
[----:B------:R-:W-:-:S13]  /*08e0*/  ISETP.GE.U32.AND P0, PT, R2, R17, PT ;  /* 0x000000110200720c */ /* 0x000fda0003f06070 */
[----:B------:R-:W-:Y:S05]  /*08f0*/  @P0 BRA `(.L_x_3599) ;  /* 0x0000000400180947 */ /* 0x000fea0003800000 */
[----:B------:R-:W-:Y:S01]  /*0900*/  IMAD.U32 R4, R0, 0x10000, RZ ;  /* 0x0001000000047824 */ /* 0x000fe200078e00ff */
[----:B0----5:R-:W-:Y:S01]  /*0910*/  SHF.L.U32 R9, R22, 0x10, RZ ;  /* 0x0000001016097819 */ /* 0x021fe200000006ff */
        /* <DEDUP_REMOVED lines=27> */
.L_x_3605:
[----:B------:R-:W-:Y:S01]  /*0ad0*/  FSETP.GEU.FTZ.AND P0, PT, R8, -R10, PT ;  /* 0x8000000a0800720b */ /* 0x000fe20003f1e000 */
[----:B------:R-:W-:-:S12]  /*0ae0*/  FADD.FTZ R6, R6, -1 ;  /* 0xbf80000006067421 */ /* 0x000fd80000010000 */
[----:B------:R-:W-:-:S07]  /*0af0*/  @!P0 FADD.FTZ R6, R6, -1 ;  /* 0xbf80000006068421 */ /* 0x000fce0000010000 */
.L_x_3604:
[----:B------:R-:W-:Y:S05]  /*0b00*/  BSYNC.RECONVERGENT B2 ;  /* 0x0000000000027941 */ /* 0x000fea0003800200 */
.L_x_3603:
[----:B------:R-:W-:Y:S01]  /*0b10*/  FFMA.FTZ R5, -R10, R6, R5 ;  /* 0x000000060a057223 */ /* 0x000fe20000010105 */
[----:B------:R-:W-:Y:S06]  /*0b20*/  BRA `(.L_x_3601) ;  /* 0x0000000000787947 */ /* 0x000fec0003800000 */
.L_x_3602:
        /* <DEDUP_REMOVED lines=14> */
.L_x_3608:
        /* <DEDUP_REMOVED lines=13> */
.L_x_3607:
[----:B------:R-:W-:Y:S05]  /*0ce0*/  BSYNC.RECONVERGENT B2 ;  /* 0x0000000000027941 */ /* 0x000fea0003800200 */
.L_x_3606:
[----:B------:R-:W-:-:S04]  /*0cf0*/  FMUL.FTZ R6, R6, 1.1920928955078125e-07 ;  /* 0x3400000006067820 */ /* 0x000fc80000410000 */
[----:B------:R-:W-:-:S07]  /*0d00*/  FMUL.FTZ R5, R5, R6 ;  /* 0x0000000605057220 */ /* 0x000fce0000410000 */
.L_x_3601:
[----:B------:R-:W-:Y:S05]  /*0d10*/  BSYNC.RECONVERGENT B0 ;  /* 0x0000000000007941 */ /* 0x000fea0003800200 */
.L_x_3600:
[C---:B------:R-:W-:Y:S02]  /*0d20*/  FSETP.NAN.FTZ.AND P0, PT, |R5|.reuse, |R5|, PT ;  /* 0x400000050500720b */ /* 0x040fe40003f18200 */
[----:B------:R-:W-:-:S04]  /*0d30*/  LOP3.LUT R4, R5, 0x80000000, R4, 0xb8, !PT ;  /* 0x8000000005047812 */ /* 0x000fc800078eb804 */
[----:B------:R-:W-:-:S04]  /*0d40*/  FSEL R4, R5, R4, P0 ;  /* 0x0000000405047208 */ /* 0x000fc80000000000 */
[----:B------:R-:W-:-:S07]  /*0d50*/  F2FP.BF16.F32.PACK_AB R4, RZ, R4 ;  /* 0x00000004ff04723e */ /* 0x000fce00000010ff */
.L_x_3599:
[----:B------:R-:W-:Y:S05]  /*0d60*/  BSYNC.RECONVERGENT B1 ;  /* 0x0000000000017941 */ /* 0x000fea0003800200 */
.L_x_3598:
[----:B------:R-:W-:Y:S01]  /*0d70*/  VIADD R6, R18, 0x100 ;  /* 0x0000010012067836 */ /* 0x000fe20000000000 */
[----:B------:R-:W-:Y:S04]  /*0d80*/  BSSY.RECONVERGENT B1, `(.L_x_3609) ;  /* 0x0000049000017945 */ /* 0x000fe80003800200 */
[----:B------:R-:W-:-:S13]  /*0d90*/  ISETP.GE.U32.AND P0, PT, R6, R17, PT ;  /* 0x000000110600720c */ /* 0x000fda0003f06070 */
        /* <DEDUP_REMOVED lines=30> */
.L_x_3616:
[----:B------:R-:W-:Y:S01]  /*0f80*/  FSETP.GEU.FTZ.AND P0, PT, R9, -R11, PT ;  /* 0x8000000b0900720b */ /* 0x000fe20003f1e000 */
[----:B------:R-:W-:-:S12]  /*0f90*/  FADD.FTZ R7, R7, -1 ;  /* 0xbf80000007077421 */ /* 0x000fd80000010000 */
[----:B------:R-:W-:-:S07]  /*0fa0*/  @!P0 FADD.FTZ R7, R7, -1 ;  /* 0xbf80000007078421 */ /* 0x000fce0000010000 */
.L_x_3615:
[----:B------:R-:W-:Y:S05]  /*0fb0*/  BSYNC.RECONVERGENT B2 ;  /* 0x0000000000027941 */ /* 0x000fea0003800200 */
.L_x_3614:
[----:B------:R-:W-:Y:S01]  /*0fc0*/  FFMA.FTZ R6, -R11, R7, R6 ;  /* 0x000000070b067223 */ /* 0x000fe20000010106 */
[----:B------:R-:W-:Y:S06]  /*0fd0*/  BRA `(.L_x_3612) ;  /* 0x0000000000787947 */ /* 0x000fec0003800000 */
.L_x_3613:
        /* <DEDUP_REMOVED lines=14> */
.L_x_3619:
        /* <DEDUP_REMOVED lines=13> */
.L_x_3618:
[----:B------:R-:W-:Y:S05]  /*1190*/  BSYNC.RECONVERGENT B2 ;  /* 0x0000000000027941 */ /* 0x000fea0003800200 */
.L_x_3617:
[----:B------:R-:W-:-:S04]  /*11a0*/  FMUL.FTZ R7, R7, 1.1920928955078125e-07 ;  /* 0x3400000007077820 */ /* 0x000fc80000410000 */
[----:B------:R-:W-:-:S07]  /*11b0*/  FMUL.FTZ R6, R6, R7 ;  /* 0x0000000706067220 */ /* 0x000fce0000410000 */
.L_x_3612:
[----:B------:R-:W-:Y:S05]  /*11c0*/  BSYNC.RECONVERGENT B0 ;  /* 0x0000000000007941 */ /* 0x000fea0003800200 */
.L_x_3611:
[C---:B------:R-:W-:Y:S02]  /*11d0*/  FSETP.NAN.FTZ.AND P0, PT, |R6|.reuse, |R6|, PT ;  /* 0x400000060600720b */ /* 0x040fe40003f18200 */
[----:B------:R-:W-:-:S04]  /*11e0*/  LOP3.LUT R5, R6, 0x80000000, R5, 0xb8, !PT ;  /* 0x8000000006057812 */ /* 0x000fc800078eb805 */
[----:B------:R-:W-:-:S04]  /*11f0*/  FSEL R5, R6, R5, P0 ;  /* 0x0000000506057208 */ /* 0x000fc80000000000 */
[----:B------:R-:W-:-:S07]  /*1200*/  F2FP.BF16.F32.PACK_AB R5, RZ, R5 ;  /* 0x00000005ff05723e */ /* 0x000fce00000010ff */
.L_x_3610:
[----:B------:R-:W-:Y:S05]  /*1210*/  BSYNC.RECONVERGENT B1 ;  /* 0x0000000000017941 */ /* 0x000fea0003800200 */
.L_x_3609:
[----:B------:R-:W-:Y:S01]  /*1220*/  IADD3 R6, PT, PT, R18, 0x180, RZ ;  /* 0x0000018012067810 */ /* 0x000fe20007ffe0ff */
[----:B------:R-:W-:Y:S03]  /*1230*/  BSSY.RECONVERGENT B1, `(.L_x_3620) ;  /* 0x0000049000017945 */ /* 0x000fe60003800200 */
[----:B------:R-:W-:-:S13]  /*1240*/  ISETP.GE.U32.AND P0, PT, R6, R17, PT ;  /* 0x000000110600720c */ /* 0x000fda0003f06070 */
[----:B------:R-:W-:Y:S05]  /*1250*/  @P0 BRA `(.L_x_3621) ;  /* 0x0000000400180947 */ /* 0x000fea0003800000 */
[----:B-----5:R-:W-:Y:S01]  /*1260*/  IMAD.U32 R23, R23, 0x10000, RZ ;  /* 0x0001000017177824 */ /* 0x020fe200078e00ff */
[----:B------:R-:W-:Y:S01]  /*1270*/  BSSY.RECONVERGENT B0, `(.L_x_3622) ;  /* 0x0000040000007945 */ /* 0x000fe20003800200 */
[----:B------:R-:W-:-:S04]  /*1280*/  IMAD.U32 R6, R0, 0x10000, RZ ;  /* 0x0001000000067824 */ /* 0x000fc800078e00ff */
        /* <DEDUP_REMOVED lines=26> */
.L_x_3627:
[----:B------:R-:W-:Y:S01]  /*1430*/  FSETP.GEU.FTZ.AND P0, PT, R10, -R22, PT ;  /* 0x800000160a00720b */ /* 0x000fe20003f1e000 */
[----:B------:R-:W-:-:S12]  /*1440*/  FADD.FTZ R8, R8, -1 ;  /* 0xbf80000008087421 */ /* 0x000fd80000010000 */
[----:B------:R-:W-:-:S07]  /*1450*/  @!P0 FADD.FTZ R8, R8, -1 ;  /* 0xbf80000008088421 */ /* 0x000fce0000010000 */
.L_x_3626:
[----:B------:R-:W-:Y:S05]  /*1460*/  BSYNC.RECONVERGENT B2 ;  /* 0x0000000000027941 */ /* 0x000fea0003800200 */
.L_x_3625:
[----:B------:R-:W-:Y:S01]  /*1470*/  FFMA.FTZ R7, -R22, R8, R7 ;  /* 0x0000000816077223 */ /* 0x000fe20000010107 */
[----:B------:R-:W-:Y:S06]  /*1480*/  BRA `(.L_x_3623) ;  /* 0x0000000000787947 */ /* 0x000fec0003800000 */
.L_x_3624:
        /* <DEDUP_REMOVED lines=14> */
.L_x_3630:
        /* <DEDUP_REMOVED lines=13> */
.L_x_3629:
[----:B------:R-:W-:Y:S05]  /*1640*/  BSYNC.RECONVERGENT B2 ;  /* 0x0000000000027941 */ /* 0x000fea0003800200 */
.L_x_3628:
[----:B------:R-:W-:-:S04]  /*1650*/  FMUL.FTZ R8, R8, 1.1920928955078125e-07 ;  /* 0x3400000008087820 */ /* 0x000fc80000410000 */
[----:B------:R-:W-:-:S07]  /*1660*/  FMUL.FTZ R7, R7, R8 ;  /* 0x0000000807077220 */ /* 0x000fce0000410000 */
.L_x_3623:
[----:B------:R-:W-:Y:S05]  /*1670*/  BSYNC.RECONVERGENT B0 ;  /* 0x0000000000007941 */ /* 0x000fea0003800200 */
.L_x_3622:
[C---:B------:R-:W-:Y:S02]  /*1680*/  FSETP.NAN.FTZ.AND P0, PT, |R7|.reuse, |R7|, PT ;  /* 0x400000070700720b */ /* 0x040fe40003f18200 */
[----:B------:R-:W-:-:S04]  /*1690*/  LOP3.LUT R6, R7, 0x80000000, R6, 0xb8, !PT ;  /* 0x8000000007067812 */ /* 0x000fc800078eb806 */
[----:B------:R-:W-:-:S04]  /*16a0*/  FSEL R6, R7, R6, P0 ;  /* 0x0000000607067208 */ /* 0x000fc80000000000 */
[----:B------:R-:W-:-:S07]  /*16b0*/  F2FP.BF16.F32.PACK_AB R6, RZ, R6 ;  /* 0x00000006ff06723e */ /* 0x000fce00000010ff */
.L_x_3621:
[----:B------:R-:W-:Y:S05]  /*16c0*/  BSYNC.RECONVERGENT B1 ;  /* 0x0000000000017941 */ /* 0x000fea0003800200 */
.L_x_3620:
        /* <DEDUP_REMOVED lines=33> */
.L_x_3638:
[----:B------:R-:W-:Y:S01]  /*18e0*/  FSETP.GEU.FTZ.AND P0, PT, R11, -R13, PT ;  /* 0x8000000d0b00720b */ /* 0x000fe20003f1e000 */
[----:B------:R-:W-:-:S12]  /*18f0*/  FADD.FTZ R9, R9, -1 ;  /* 0xbf80000009097421 */ /* 0x000fd80000010000 */
[----:B------:R-:W-:-:S07]  /*1900*/  @!P0 FADD.FTZ R9, R9, -1 ;  /* 0xbf80000009098421 */ /* 0x000fce0000010000 */
.L_x_3637:
[----:B------:R-:W-:Y:S05]  /*1910*/  BSYNC.RECONVERGENT B2 ;  /* 0x0000000000027941 */ /* 0x000fea0003800200 */
.L_x_3636:
[----:B------:R-:W-:Y:S01]  /*1920*/  FFMA.FTZ R8, -R13, R9, R8 ;  /* 0x000000090d087223 */ /* 0x000fe20000010108 */
[----:B------:R-:W-:Y:S06]  /*1930*/  BRA `(.L_x_3634) ;  /* 0x0000000000787947 */ /* 0x000fec0003800000 */
.L_x_3635:
        /* <DEDUP_REMOVED lines=14> */
.L_x_3641:
        /* <DEDUP_REMOVED lines=13> */
.L_x_3640:
[----:B------:R-:W-:Y:S05]  /*1af0*/  BSYNC.RECONVERGENT B2 ;  /* 0x0000000000027941 */ /* 0x000fea0003800200 */
.L_x_3639:
[----:B------:R-:W-:-:S04]  /*1b00*/  FMUL.FTZ R9, R9, 1.1920928955078125e-07 ;  /* 0x3400000009097820 */ /* 0x000fc80000410000 */
[----:B------:R-:W-:-:S07]  /*1b10*/  FMUL.FTZ R8, R8, R9 ;  /* 0x0000000908087220 */ /* 0x000fce0000410000 */
.L_x_3634:
[----:B------:R-:W-:Y:S05]  /*1b20*/  BSYNC.RECONVERGENT B0 ;  /* 0x0000000000007941 */ /* 0x000fea0003800200 */
.L_x_3633:
[C---:B------:R-:W-:Y:S02]  /*1b30*/  FSETP.NAN.FTZ.AND P0, PT, |R8|.reuse, |R8|, PT ;  /* 0x400000080800720b */ /* 0x040fe40003f18200 */
[----:B------:R-:W-:-:S04]  /*1b40*/  LOP3.LUT R7, R8, 0x80000000, R7, 0xb8, !PT ;  /* 0x8000000008077812 */ /* 0x000fc800078eb807 */
[----:B------:R-:W-:-:S04]  /*1b50*/  FSEL R7, R8, R7, P0 ;  /* 0x0000000708077208 */ /* 0x000fc80000000000 */
[----:B------:R-:W-:-:S07]  /*1b60*/  F2FP.BF16.F32.PACK_AB R7, RZ, R7 ;  /* 0x00000007ff07723e */ /* 0x000fce00000010ff */
.L_x_3632:
[----:B------:R-:W-:Y:S05]  /*1b70*/  BSYNC.RECONVERGENT B1 ;  /* 0x0000000000017941 */ /* 0x000fea0003800200 */
.L_x_3631:
        /* <DEDUP_REMOVED lines=33> */
.L_x_3649:
[----:B------:R-:W-:Y:S01]  /*1d90*/  FSETP.GEU.FTZ.AND P0, PT, R20, -R22, PT ;  /* 0x800000161400720b */ /* 0x000fe20003f1e000 */
[----:B------:R-:W-:-:S12]  /*1da0*/  FADD.FTZ R10, R10, -1 ;  /* 0xbf8000000a0a7421 */ /* 0x000fd80000010000 */
[----:B------:R-:W-:-:S07]  /*1db0*/  @!P0 FADD.FTZ R10, R10, -1 ;  /* 0xbf8000000a0a8421 */ /* 0x000fce0000010000 */
.L_x_3648:
[----:B------:R-:W-:Y:S05]  /*1dc0*/  BSYNC.RECONVERGENT B2 ;  /* 0x0000000000027941 */ /* 0x000fea0003800200 */
.L_x_3647:
[----:B------:R-:W-:Y:S01]  /*1dd0*/  FFMA.FTZ R9, -R22, R10, R9 ;  /* 0x0000000a16097223 */ /* 0x000fe20000010109 */
[----:B------:R-:W-:Y:S06]  /*1de0*/  BRA `(.L_x_3645) ;  /* 0x0000000000787947 */ /* 0x000fec0003800000 */
.L_x_3646:
        /* <DEDUP_REMOVED lines=14> */
.L_x_3652:
        /* <DEDUP_REMOVED lines=13> */
.L_x_3651:
[----:B------:R-:W-:Y:S05]  /*1fa0*/  BSYNC.RECONVERGENT B2 ;  /* 0x0000000000027941 */ /* 0x000fea0003800200 */
.L_x_3650:
[----:B------:R-:W-:-:S04]  /*1fb0*/  FMUL.FTZ R10, R10, 1.1920928955078125e-07 ;  /* 0x340000000a0a7820 */ /* 0x000fc80000410000 */
[----:B------:R-:W-:-:S07]  /*1fc0*/  FMUL.FTZ R9, R9, R10 ;  /* 0x0000000a09097220 */ /* 0x000fce0000410000 */
.L_x_3645:
[----:B------:R-:W-:Y:S05]  /*1fd0*/  BSYNC.RECONVERGENT B0 ;  /* 0x0000000000007941 */ /* 0x000fea0003800200 */
.L_x_3644:
[C---:B------:R-:W-:Y:S02]  /*1fe0*/  FSETP.NAN.FTZ.AND P0, PT, |R9|.reuse, |R9|, PT ;  /* 0x400000090900720b */ /* 0x040fe40003f18200 */
[----:B------:R-:W-:-:S04]  /*1ff0*/  LOP3.LUT R8, R9, 0x80000000, R8, 0xb8, !PT ;  /* 0x8000000009087812 */ /* 0x000fc800078eb808 */
[----:B------:R-:W-:-:S04]  /*2000*/  FSEL R8, R9, R8, P0 ;  /* 0x0000000809087208 */ /* 0x000fc80000000000 */
[----:B------:R-:W-:-:S07]  /*2010*/  F2FP.BF16.F32.PACK_AB R8, RZ, R8 ;  /* 0x00000008ff08723e */ /* 0x000fce00000010ff */
.L_x_3643:
[----:B------:R-:W-:Y:S05]  /*2020*/  BSYNC.RECONVERGENT B1 ;  /* 0x0000000000017941 */ /* 0x000fea0003800200 */
.L_x_3642:
[----:B------:R-:W-:Y:S01]  /*2030*/  IADD3 R10, PT, PT, R18, 0x300, RZ ;  /* 0x00000300120a7810 */ /* 0x000fe20007ffe0ff */
[----:B------:R-:W-:Y:S03]  /*2040*/  BSSY.RECONVERGENT B1, `(.L_x_3653) ;  /* 0x0000049000017945 */ /* 0x000fe60003800200 */
[----:B------:R-:W-:-:S13]  /*2050*/  ISETP.GE.U32.AND P0, PT, R10, R17, PT ;  /* 0x000000110a00720c */ /* 0x000fda0003f06070 */
[----:B------:R-:W-:Y:S05]  /*2060*/  @P0 BRA `(.L_x_3654) ;  /* 0x0000000400180947 */ /* 0x000fea0003800000 */
[----:B-----5:R-:W-:Y:S01]  /*2070*/  IMAD.U32 R20, R14, 0x10000, RZ ;  /* 0x000100000e147824 */ /* 0x020fe200078e00ff */
[----:B------:R-:W-:Y:S01]  /*2080*/  BSSY.RECONVERGENT B0, `(.L_x_3655) ;  /* 0x0000040000007945 */ /* 0x000fe20003800200 */
[----:B0-----:R-:W-:-:S04]  /*2090*/  IMAD.U32 R9, R0, 0x10000, RZ ;  /* 0x0001000000097824 */ /* 0x001fc800078e00ff */
        /* <DEDUP_REMOVED lines=26> */
.L_x_3660:
[----:B------:R-:W-:Y:S01]  /*2240*/  FSETP.GEU.FTZ.AND P0, PT, R14, -R15, PT ;  /* 0x8000000f0e00720b */ /* 0x000fe20003f1e000 */
[----:B------:R-:W-:-:S12]  /*2250*/  FADD.FTZ R11, R11, -1 ;  /* 0xbf8000000b0b7421 */ /* 0x000fd80000010000 */
[----:B------:R-:W-:-:S07]  /*2260*/  @!P0 FADD.FTZ R11, R11, -1 ;  /* 0xbf8000000b0b8421 */ /* 0x000fce0000010000 */
.L_x_3659:
[----:B------:R-:W-:Y:S05]  /*2270*/  BSYNC.RECONVERGENT B2 ;  /* 0x0000000000027941 */ /* 0x000fea0003800200 */
.L_x_3658:
[----:B------:R-:W-:Y:S01]  /*2280*/  FFMA.FTZ R10, -R15, R11, R10 ;  /* 0x0000000b0f0a7223 */ /* 0x000fe2000001010a */
[----:B------:R-:W-:Y:S06]  /*2290*/  BRA `(.L_x_3656) ;  /* 0x0000000000787947 */ /* 0x000fec0003800000 */
.L_x_3657:
        /* <DEDUP_REMOVED lines=14> */
.L_x_3663:
        /* <DEDUP_REMOVED lines=13> */
.L_x_3662:
[----:B------:R-:W-:Y:S05]  /*2450*/  BSYNC.RECONVERGENT B2 ;  /* 0x0000000000027941 */ /* 0x000fea0003800200 */
.L_x_3661:
[----:B------:R-:W-:-:S04]  /*2460*/  FMUL.FTZ R11, R11, 1.1920928955078125e-07 ;  /* 0x340000000b0b7820 */ /* 0x000fc80000410000 */
[----:B------:R-:W-:-:S07]  /*2470*/  FMUL.FTZ R10, R10, R11 ;  /* 0x0000000b0a0a7220 */ /* 0x000fce0000410000 */
.L_x_3656:
[----:B------:R-:W-:Y:S05]  /*2480*/  BSYNC.RECONVERGENT B0 ;  /* 0x0000000000007941 */ /* 0x000fea0003800200 */
.L_x_3655:
[C---:B------:R-:W-:Y:S02]  /*2490*/  FSETP.NAN.FTZ.AND P0, PT, |R10|.reuse, |R10|, PT ;  /* 0x4000000a0a00720b */ /* 0x040fe40003f18200 */
[----:B------:R-:W-:-:S04]  /*24a0*/  LOP3.LUT R9, R10, 0x80000000, R9, 0xb8, !PT ;  /* 0x800000000a097812 */ /* 0x000fc800078eb809 */
[----:B------:R-:W-:-:S04]  /*24b0*/  FSEL R9, R10, R9, P0 ;  /* 0x000000090a097208 */ /* 0x000fc80000000000 */
[----:B------:R-:W-:-:S07]  /*24c0*/  F2FP.BF16.F32.PACK_AB R9, RZ, R9 ;  /* 0x00000009ff09723e */ /* 0x000fce00000010ff */
.L_x_3654:
[----:B------:R-:W-:Y:S05]  /*24d0*/  BSYNC.RECONVERGENT B1 ;  /* 0x0000000000017941 */ /* 0x000fea0003800200 */
.L_x_3653:
        /* <DEDUP_REMOVED lines=33> */
.L_x_3671:
[----:B------:R-:W-:Y:S01]  /*26f0*/  FSETP.GEU.FTZ.AND P0, PT, R13, -R14, PT ;  /* 0x8000000e0d00720b */ /* 0x000fe20003f1e000 */
[----:B------:R-:W-:-:S12]  /*2700*/  FADD.FTZ R10, R10, -1 ;  /* 0xbf8000000a0a7421 */ /* 0x000fd80000010000 */
[----:B------:R-:W-:-:S07]  /*2710*/  @!P0 FADD.FTZ R10, R10, -1 ;  /* 0xbf8000000a0a8421 */ /* 0x000fce0000010000 */
.L_x_3670:
[----:B------:R-:W-:Y:S05]  /*2720*/  BSYNC.RECONVERGENT B2 ;  /* 0x0000000000027941 */ /* 0x000fea0003800200 */
.L_x_3669:
[----:B------:R-:W-:Y:S01]  /*2730*/  FFMA.FTZ R11, -R14, R10, R11 ;  /* 0x0000000a0e0b7223 */ /* 0x000fe2000001010b */
[----:B------:R-:W-:Y:S06]  /*2740*/  BRA `(.L_x_3667) ;  /* 0x0000000000787947 */ /* 0x000fec0003800000 */
.L_x_3668:
        /* <DEDUP_REMOVED lines=14> */
.L_x_3674:
        /* <DEDUP_REMOVED lines=13> */
.L_x_3673:
[----:B------:R-:W-:Y:S05]  /*2900*/  BSYNC.RECONVERGENT B2 ;  /* 0x0000000000027941 */ /* 0x000fea0003800200 */
.L_x_3672:
[----:B------:R-:W-:-:S04]  /*2910*/  FMUL.FTZ R11, R11, 1.1920928955078125e-07 ;  /* 0x340000000b0b7820 */ /* 0x000fc80000410000 */
[----:B------:R-:W-:-:S07]  /*2920*/  FMUL.FTZ R11, R10, R11 ;  /* 0x0000000b0a0b7220 */ /* 0x000fce0000410000 */
.L_x_3667:
[----:B------:R-:W-:Y:S05]  /*2930*/  BSYNC.RECONVERGENT B0 ;  /* 0x0000000000007941 */ /* 0x000fea0003800200 */
.L_x_3666:
[C---:B------:R-:W-:Y:S02]  /*2940*/  FSETP.NAN.FTZ.AND P0, PT, |R11|.reuse, |R11|, PT ;  /* 0x4000000b0b00720b */ /* 0x040fe40003f18200 */
[----:B------:R-:W-:-:S04]  /*2950*/  LOP3.LUT R0, R11, 0x80000000, R0, 0xb8, !PT ;  /* 0x800000000b007812 */ /* 0x000fc800078eb800 */
[----:B------:R-:W-:-:S04]  /*2960*/  FSEL R0, R11, R0, P0 ;  /* 0x000000000b007208 */ /* 0x000fc80000000000 */
[----:B------:R-:W-:-:S07]  /*2970*/  F2FP.BF16.F32.PACK_AB R0, RZ, R0 ;  /* 0x00000000ff00723e */ /* 0x000fce00000010ff */
.L_x_3665:
[----:B------:R-:W-:Y:S05]  /*2980*/  BSYNC.RECONVERGENT B1 ;  /* 0x0000000000017941 */ /* 0x000fea0003800200 */
.L_x_3664:
[----:B------:R-:W-:Y:S01]  /*2990*/  ISETP.GE.U32.AND P0, PT, R18, R17, PT ;  /* 0x000000111200720c */ /* 0x000fe20003f06070 */
[----:B------:R-:W-:Y:S04]  /*29a0*/  BSSY.RECONVERGENT B0, `(.L_x_3675) ;  /* 0x0000033000007945 */ /* 0x000fe80003800200 */
[----:B------:R-:W-:Y:S08]  /*29b0*/  BSSY.RELIABLE B1, `(.L_x_3676) ;  /* 0x000002b000017945 */ /* 0x000ff00003800100 */
[----:B------:R-:W-:Y:S05]  /*29c0*/  @P0 BRA `(.L_x_3677) ;  /* 0x0000000000300947 */ /* 0x000fea0003800000 */
[----:B0-----:R-:W0:Y:S01]  /*29d0*/  LDC.64 R10, c[0x0][0x388] ;  /* 0x0000e200ff0a7b82 */ /* 0x001e220000000a00 */
[----:B------:R-:W-:Y:S02]  /*29e0*/  IMAD.IADD R13, R16, 0x1, R18 ;  /* 0x00000001100d7824 */ /* 0x000fe400078e0212 */
[----:B------:R-:W-:-:S05]  /*29f0*/  IMAD.MOV.U32 R18, RZ, RZ, R2 ;  /* 0x000000ffff127224 */ /* 0x000fca00078e0002 */
[----:B------:R-:W-:Y:S01]  /*2a00*/  ISETP.GE.U32.AND P0, PT, R18, R17, PT ;  /* 0x000000111200720c */ /* 0x000fe20003f06070 */
[----:B0-----:R-:W-:-:S05]  /*2a10*/  IMAD.WIDE.U32 R10, R13, 0x2, R10 ;  /* 0x000000020d0a7825 */ /* 0x001fca00078e000a */
[----:B------:R0:W-:Y:S07]  /*2a20*/  STG.E.U16 desc[UR4][R10.64], R3 ;  /* 0x000000030a007986 */ /* 0x0001ee000c101504 */
[----:B------:R-:W-:Y:S05]  /*2a30*/  @P0 BRA `(.L_x_3678) ;  /* 0x0000000000300947 */ /* 0x000fea0003800000 */
[----:B0-----:R-:W0:Y:S01]  /*2a40*/  LDC.64 R2, c[0x0][0x388] ;  /* 0x0000e200ff027b82 */ /* 0x001e220000000a00 */
[----:B------:R-:W-:Y:S01]  /*2a50*/  IADD3 R11, PT, PT, R16, R18, RZ ;  /* 0x00000012100b7210 */ /* 0x000fe20007ffe0ff */
[----:B------:R-:W-:-:S04]  /*2a60*/  VIADD R18, R18, 0x80 ;  /* 0x0000008012127836 */ /* 0x000fc80000000000 */
[----:B0-----:R-:W-:-:S05]  /*2a70*/  IMAD.WIDE.U32 R2, R11, 0x2, R2 ;  /* 0x000000020b027825 */ /* 0x001fca00078e0002 */
[----:B------:R1:W-:Y:S02]  /*2a80*/  STG.E.U16 desc[UR4][R2.64], R4 ;  /* 0x0000000402007986 */ /* 0x0003e4000c101504 */
.L_x_3677:
[----:B------:R-:W-:-:S13]  /*2a90*/  ISETP.GE.U32.AND P0, PT, R18, R17, PT ;  /* 0x000000111200720c */ /* 0x000fda0003f06070 */
[----:B------:R-:W-:Y:S05]  /*2aa0*/  @P0 BRA `(.L_x_3679) ;  /* 0x0000000000300947 */ /* 0x000fea0003800000 */
[----:B-1----:R-:W1:Y:S01]  /*2ab0*/  LDC.64 R2, c[0x0][0x388] ;  /* 0x0000e200ff027b82 */ /* 0x002e620000000a00 */
[----:B0-----:R-:W-:Y:S01]  /*2ac0*/  IMAD.IADD R11, R16, 0x1, R18 ;  /* 0x00000001100b7824 */ /* 0x001fe200078e0212 */
[----:B------:R-:W-:-:S03]  /*2ad0*/  IADD3 R18, PT, PT, R18, 0x80, RZ ;  /* 0x0000008012127810 */ /* 0x000fc60007ffe0ff */
[----:B-1----:R-:W-:-:S05]  /*2ae0*/  IMAD.WIDE.U32 R2, R11, 0x2, R2 ;  /* 0x000000020b027825 */ /* 0x002fca00078e0002 */
[----:B------:R1:W-:Y:S02]  /*2af0*/  STG.E.U16 desc[UR4][R2.64], R5 ;  /* 0x0000000502007986 */ /* 0x0003e4000c101504 */
.L_x_3678:
[----:B------:R-:W-:-:S13]  /*2b00*/  ISETP.GE.U32.AND P0, PT, R18, R17, PT ;  /* 0x000000111200720c */ /* 0x000fda0003f06070 */
[----:B------:R-:W-:Y:S05]  /*2b10*/  @P0 BRA `(.L_x_3680) ;  /* 0x0000000000300947 */ /* 0x000fea0003800000 */
[----:B01----:R-:W0:Y:S01]  /*2b20*/  LDC.64 R2, c[0x0][0x388] ;  /* 0x0000e200ff027b82 */ /* 0x003e220000000a00 */
[----:B------:R-:W-:Y:S02]  /*2b30*/  IMAD.IADD R5, R16, 0x1, R18 ;  /* 0x0000000110057824 */ /* 0x000fe400078e0212 */
[----:B------:R-:W-:Y:S02]  /*2b40*/  VIADD R18, R18, 0x80 ;  /* 0x0000008012127836 */ /* 0x000fe40000000000 */
[----:B0-----:R-:W-:-:S05]  /*2b50*/  IMAD.WIDE.U32 R2, R5, 0x2, R2 ;  /* 0x0000000205027825 */ /* 0x001fca00078e0002 */
[----:B------:R2:W-:Y:S02]  /*2b60*/  STG.E.U16 desc[UR4][R2.64], R6 ;  /* 0x0000000602007986 */ /* 0x0005e4000c101504 */
.L_x_3679:
[----:B------:R-:W-:-:S13]  /*2b70*/  ISETP.GE.U32.AND P0, PT, R18, R17, PT ;  /* 0x000000111200720c */ /* 0x000fda0003f06070 */
[----:B------:R-:W-:Y:S05]  /*2b80*/  @P0 BRA `(.L_x_3681) ;  /* 0x0000000000340947 */ /* 0x000fea0003800000 */
[----:B-12---:R-:W1:Y:S01]  /*2b90*/  LDC.64 R2, c[0x0][0x388] ;  /* 0x0000e200ff027b82 */ /* 0x006e620000000a00 */
[----:B------:R-:W-:Y:S01]  /*2ba0*/  IADD3 R5, PT, PT, R16, R18, RZ ;  /* 0x0000001210057210 */ /* 0x000fe20007ffe0ff */
[----:B------:R-:W-:-:S04]  /*2bb0*/  VIADD R18, R18, 0x80 ;  /* 0x0000008012127836 */ /* 0x000fc80000000000 */
[----:B-1----:R-:W-:-:S05]  /*2bc0*/  IMAD.WIDE.U32 R2, R5, 0x2, R2 ;  /* 0x0000000205027825 */ /* 0x002fca00078e0002 */
[----:B------:R2:W-:Y:S02]  /*2bd0*/  STG.E.U16 desc[UR4][R2.64], R7 ;  /* 0x0000000702007986 */ /* 0x0005e4000c101504 */
.L_x_3680:
[----:B------:R-:W-:-:S13]  /*2be0*/  ISETP.GE.U32.AND P0, PT, R18, R17, PT ;  /* 0x000000111200720c */ /* 0x000fda0003f06070 */
[----:B------:R-:W-:Y:S05]  /*2bf0*/  @P0 BREAK.RELIABLE B1 ;  /* 0x0000000000010942 */ /* 0x000fea0003800100 */
[----:B------:R-:W-:Y:S05]  /*2c00*/  @P0 BRA `(.L_x_3682) ;  /* 0x0000000000300947 */ /* 0x000fea0003800000 */
[----:B012---:R-:W0:Y:S01]  /*2c10*/  LDC.64 R2, c[0x0][0x388] ;  /* 0x0000e200ff027b82 */ /* 0x007e220000000a00 */
[----:B------:R-:W-:Y:S01]  /*2c20*/  IMAD.IADD R5, R16, 0x1, R18 ;  /* 0x0000000110057824 */ /* 0x000fe200078e0212 */
[----:B------:R-:W-:-:S03]  /*2c30*/  IADD3 R18, PT, PT, R18, 0x80, RZ ;  /* 0x0000008012127810 */ /* 0x000fc60007ffe0ff */
[----:B0-----:R-:W-:-:S05]  /*2c40*/  IMAD.WIDE.U32 R2, R5, 0x2, R2 ;  /* 0x0000000205027825 */ /* 0x001fca00078e0002 */
[----:B------:R3:W-:Y:S02]  /*2c50*/  STG.E.U16 desc[UR4][R2.64], R8 ;  /* 0x0000000802007986 */ /* 0x0007e4000c101504 */
.L_x_3681:
[----:B------:R-:W-:Y:S05]  /*2c60*/  BSYNC.RELIABLE B1 ;  /* 0x0000000000017941 */ /* 0x000fea0003800100 */
.L_x_3676:
[----:B------:R-:W-:-:S13]  /*2c70*/  ISETP.GE.U32.AND P0, PT, R18, R17, PT ;  /* 0x000000111200720c */ /* 0x000fda0003f06070 */
[----:B-123--:R-:W1:Y:S01]  /*2c80*/  @!P0 LDC.64 R2, c[0x0][0x388] ;  /* 0x0000e200ff028b82 */ /* 0x00ee620000000a00 */
[----:B------:R-:W-:Y:S02]  /*2c90*/  @!P0 IMAD.IADD R5, R16, 0x1, R18 ;  /* 0x0000000110058824 */ /* 0x000fe400078e0212 */
[----:B------:R-:W-:Y:S02]  /*2ca0*/  @!P0 VIADD R18, R18, 0x80 ;  /* 0x0000008012128836 */ /* 0x000fe40000000000 */
[----:B-1----:R-:W-:-:S05]  /*2cb0*/  @!P0 IMAD.WIDE.U32 R2, R5, 0x2, R2 ;  /* 0x0000000205028825 */ /* 0x002fca00078e0002 */
[----:B------:R3:W-:Y:S02]  /*2cc0*/  @!P0 STG.E.U16 desc[UR4][R2.64], R9 ;  /* 0x0000000902008986 */ /* 0x0007e4000c101504 */
.L_x_3682:
[----:B------:R-:W-:Y:S05]  /*2cd0*/  BSYNC.RECONVERGENT B0 ;  /* 0x0000000000007941 */ /* 0x000fea0003800200 */
.L_x_3675:
[----:B------:R-:W-:Y:S05]  /*2ce0*/  WARPSYNC.ALL ;  /* 0x0000000000007948 */ /* 0x000fea0003800000 */
[----:B------:R-:W-:-:S13]  /*2cf0*/  ISETP.GE.U32.AND P0, PT, R18, R17, PT ;  /* 0x000000111200720c */ /* 0x000fda0003f06070 */
[----:B------:R-:W-:Y:S05]  /*2d00*/  @P0 EXIT ;  /* 0x000000000000094d */ /* 0x000fea0003800000 */
[----:B0123--:R-:W0:Y:S01]  /*2d10*/  LDC.64 R2, c[0x0][0x388] ;  /* 0x0000e200ff027b82 */ /* 0x00fe220000000a00 */
[----:B------:R-:W-:-:S05]  /*2d20*/  IADD3 R5, PT, PT, R16, R18, RZ ;  /* 0x0000001210057210 */ /* 0x000fca0007ffe0ff */
[----:B0-----:R-:W-:-:S05]  /*2d30*/  IMAD.WIDE.U32 R2, R5, 0x2, R2 ;  /* 0x0000000205027825 */ /* 0x001fca00078e0002 */
[----:B------:R-:W-:Y:S01]  /*2d40*/  STG.E.U16 desc[UR4][R2.64], R0 ;  /* 0x0000000002007986 */ /* 0x000fe2000c101504 */
[----:B------:R-:W-:Y:S05]  /*2d50*/  EXIT ;  /* 0x000000000000794d */ /* 0x000fea0003800000 */
.L_x_3587:
[----:B------:R-:W0:Y:S01]  /*2d60*/  S2R R2, SR_TID.X ;  /* 0x0000000000027919 */ /* 0x000e220000002100 */
[----:B------:R-:W1:Y:S02]  /*2d70*/  LDC.64 R4, c[0x0][0x390] ;  /* 0x0000e400ff047b82 */ /* 0x000e640000000a00 */
[----:B-1----:R-:W-:-:S04]  /*2d80*/  IMAD.WIDE.U32 R4, R16, 0x2, R4 ;  /* 0x0000000210047825 */ /* 0x002fc800078e0004 */
[----:B0-----:R-:W-:-:S05]  /*2d90*/  IMAD.WIDE.U32 R12, R2, 0x4, R4 ;  /* 0x00000004020c7825 */ /* 0x001fca00078e0004 */
[----:B------:R-:W3:Y:S04]  /*2da0*/  LDG.E R5, desc[UR4][R12.64] ;  /* 0x000000040c057981 */ /* 0x000ee8000c1e1900 */
[----:B------:R0:W5:Y:S04]  /*2db0*/  LDG.E R7, desc[UR4][R12.64+0x200] ;  /* 0x000200040c077981 */ /* 0x000168000c1e1900 */
[----:B------:R0:W5:Y:S04]  /*2dc0*/  LDG.E R10, desc[UR4][R12.64+0x400] ;  /* 0x000400040c0a7981 */ /* 0x000168000c1e1900 */
[----:B------:R0:W5:Y:S01]  /*2dd0*/  LDG.E R9, desc[UR4][R12.64+0x600] ;  /* 0x000600040c097981 */ /* 0x000162000c1e1900 */
[----:B--2---:R-:W-:Y:S01]  /*2de0*/  IMAD.U32 R3, R0, 0x10000, RZ ;  /* 0x0001000000037824 */ /* 0x004fe200078e00ff */
[----:B------:R-:W-:Y:S03]  /*2df0*/  BSSY.RECONVERGENT B0, `(.L_x_3683) ;  /* 0x0000045000007945 */ /* 0x000fe60003800200 */
[----:B------:R-:W-:-:S04]  /*2e00*/  FADD.FTZ R6, |R3|, -RZ ;  /* 0x800000ff03067221 */ /* 0x000fc80000010200 */
[----:B------:R-:W-:Y:S01]  /*2e10*/  IMAD.MOV.U32 R14, RZ, RZ, R6 ;  /* 0x000000ffff0e7224 */ /* 0x000fe200078e0006 */
[C---:B------:R-:W-:Y:S02]  /*2e20*/  LOP3.LUT R4, R6.reuse, 0x7fffff, RZ, 0xc0, !PT ;  /* 0x007fffff06047812 */ /* 0x040fe400078ec0ff */
[----:B------:R-:W-:Y:S02]  /*2e30*/  IADD3 R0, PT, PT, R6, 0xb800000, RZ ;  /* 0x0b80000006007810 */ /* 0x000fe40007ffe0ff */
[----:B------:R-:W-:Y:S01]  /*2e40*/  LOP3.LUT R4, R4, 0x3f800000, RZ, 0xfc, !PT ;  /* 0x3f80000004047812 */ /* 0x000fe200078efcff */
[C---:B---3--:R-:W-:Y:S01]  /*2e50*/  IMAD.U32 R8, R5.reuse, 0x10000, RZ ;  /* 0x0001000005087824 */ /* 0x048fe200078e00ff */
[----:B------:R-:W-:-:S04]  /*2e60*/  PRMT R5, R5, 0x7632, R5 ;  /* 0x0000763205057816 */ /* 0x000fc80000000005 */
[----:B------:R-:W-:-:S13]  /*2e70*/  FSETP.GEU.FTZ.AND P0, PT, |R3|, |R8|, PT ;  /* 0x400000080300720b */ /* 0x000fda0003f1e200 */
        /* <DEDUP_REMOVED lines=27> */
.L_x_3687:
[----:B------:R-:W-:Y:S05]  /*3030*/  BSYNC.RECONVERGENT B1 ;  /* 0x0000000000017941 */ /* 0x000fea0003800200 */
.L_x_3686:
[----:B------:R-:W-:Y:S01]  /*3040*/  FFMA.FTZ R14, -R11, R15, R6 ;  /* 0x0000000f0b0e7223 */ /* 0x000fe20000010106 */
[----:B------:R-:W-:Y:S06]  /*3050*/  BRA `(.L_x_3684) ;  /* 0x0000000000787947 */ /* 0x000fec0003800000 */
.L_x_3685:
[----:B------:R-:W-:Y:S01]  /*3060*/  LOP3.LUT R13, R11, 0xff800000, RZ, 0xc0, !PT ;  /* 0xff8000000b0d7812 */ /* 0x000fe200078ec0ff */
[----:B------:R-:W-:Y:S01]  /*3070*/  BSSY.RECONVERGENT B1, `(.L_x_3688) ;  /* 0x000001a000017945 */ /* 0x000fe20003800200 */
[----:B------:R-:W-:Y:S02]  /*3080*/  ISETP.GT.U32.AND P0, PT, R6, 0x7f7fffff, PT ;  /* 0x7f7fffff0600780c */ /* 0x000fe40003f04070 */
[----:B------:R-:W-:Y:S01]  /*3090*/  FSETP.GT.FTZ.AND P2, PT, |R8|, RZ, PT ;  /* 0x000000ff0800720b */ /* 0x000fe20003f54200 */
[----:B------:R-:W-:Y:S01]  /*30a0*/  IMAD.IADD R12, R0, 0x1, -R13 ;  /* 0x00000001000c7824 */ /* 0x000fe200078e0a0d */
[----:B------:R-:W-:Y:S01]  /*30b0*/  FSEL R8, R13, +QNAN , !P0 ;  /* 0x7fffffff0d087808 */ /* 0x000fe20004000000 */
[----:B------:R-:W-:-:S03]  /*30c0*/  IMAD.MOV.U32 R13, RZ, RZ, R4 ;  /* 0x000000ffff0d7224 */ /* 0x000fc600078e0004 */
[----:B------:R-:W-:Y:S02]  /*30d0*/  LOP3.LUT P1, R12, R12, 0xff800000, RZ, 0xc0, !PT ;  /* 0xff8000000c0c7812 */ /* 0x000fe4000782c0ff */
[----:B------:R-:W-:-:S11]  /*30e0*/  FSEL R8, R8, +QNAN , P2 ;  /* 0x7fffffff08087808 */ /* 0x000fd60001000000 */
[----:B------:R-:W-:Y:S05]  /*30f0*/  @!P1 BRA `(.L_x_3689) ;  /* 0x0000000000449947 */ /* 0x000fea0003800000 */
[----:B------:R-:W-:Y:S02]  /*3100*/  LOP3.LUT R11, R11, 0x7fffff, RZ, 0xc0, !PT ;  /* 0x007fffff0b0b7812 */ /* 0x000fe400078ec0ff */
[----:B------:R-:W-:Y:S02]  /*3110*/  MOV R13, R4 ;  /* 0x00000004000d7202 */ /* 0x000fe40000000f00 */
[----:B------:R-:W-:-:S04]  /*3120*/  LOP3.LUT R11, R11, 0x3f800000, RZ, 0xfc, !PT ;  /* 0x3f8000000b0b7812 */ /* 0x000fc800078efcff */
[----:B------:R0:W1:Y:S03]  /*3130*/  MUFU.RCP R14, R11 ;  /* 0x0000000b000e7308 */ /* 0x0000660000001000 */
.L_x_3690:
        /* <DEDUP_REMOVED lines=13> */
.L_x_3689:
[----:B------:R-:W-:Y:S05]  /*3210*/  BSYNC.RECONVERGENT B1 ;  /* 0x0000000000017941 */ /* 0x000fea0003800200 */
.L_x_3688:
[----:B0-----:R-:W-:-:S04]  /*3220*/  FMUL.FTZ R11, R13, 1.1920928955078125e-07 ;  /* 0x340000000d0b7820 */ /* 0x001fc80000410000 */
[----:B------:R-:W-:-:S07]  /*3230*/  FMUL.FTZ R14, R8, R11 ;  /* 0x0000000b080e7220 */ /* 0x000fce0000410000 */
.L_x_3684:
[----:B------:R-:W-:Y:S05]  /*3240*/  BSYNC.RECONVERGENT B0 ;  /* 0x0000000000007941 */ /* 0x000fea0003800200 */
.L_x_3683:
[----:B------:R-:W-:Y:S01]  /*3250*/  SHF.L.U32 R11, R5, 0x10, RZ ;  /* 0x00000010050b7819 */ /* 0x000fe200000006ff */
[----:B------:R-:W-:Y:S01]  /*3260*/  BSSY.RECONVERGENT B0, `(.L_x_3691) ;  /* 0x0000042000007945 */ /* 0x000fe20003800200 */
[----:B------:R-:W-:Y:S01]  /*3270*/  FSETP.NAN.FTZ.AND P0, PT, |R14|, |R14|, PT ;  /* 0x4000000e0e00720b */ /* 0x000fe20003f18200 */
[----:B------:R-:W-:Y:S01]  /*3280*/  IMAD.MOV.U32 R8, RZ, RZ, R6 ;  /* 0x000000ffff087224 */ /* 0x000fe200078e0006 */
[----:B------:R-:W-:Y:S02]  /*3290*/  FSETP.GEU.FTZ.AND P1, PT, R6, |R11|, PT ;  /* 0x4000000b0600720b */ /* 0x000fe40003f3e000 */
        /* <DEDUP_REMOVED lines=26> */
.L_x_3696:
[----:B------:R-:W-:Y:S01]  /*3440*/  FSETP.GEU.FTZ.AND P0, PT, R12, -R13, PT ;  /* 0x8000000d0c00720b */ /* 0x000fe20003f1e000 */
[----:B------:R-:W-:-:S12]  /*3450*/  FADD.FTZ R17, R17, -1 ;  /* 0xbf80000011117421 */ /* 0x000fd80000010000 */
[----:B------:R-:W-:-:S07]  /*3460*/  @!P0 FADD.FTZ R17, R17, -1 ;  /* 0xbf80000011118421 */ /* 0x000fce0000010000 */
.L_x_3695:
[----:B------:R-:W-:Y:S05]  /*3470*/  BSYNC.RECONVERGENT B1 ;  /* 0x0000000000017941 */ /* 0x000fea0003800200 */
.L_x_3694:
[----:B------:R-:W-:Y:S01]  /*3480*/  FFMA.FTZ R8, -R13, R17, R6 ;  /* 0x000000110d087223 */ /* 0x000fe20000010106 */
[----:B------:R-:W-:Y:S06]  /*3490*/  BRA `(.L_x_3692) ;  /* 0x0000000000787947 */ /* 0x000fec0003800000 */
.L_x_3693:
[----:B------:R-:W-:Y:S01]  /*34a0*/  LOP3.LUT R15, R13, 0xff800000, RZ, 0xc0, !PT ;  /* 0xff8000000d0f7812 */ /* 0x000fe200078ec0ff */
[----:B------:R-:W-:Y:S01]  /*34b0*/  BSSY.RECONVERGENT B1, `(.L_x_3697) ;  /* 0x000001a000017945 */ /* 0x000fe20003800200 */
[----:B------:R-:W-:Y:S02]  /*34c0*/  ISETP.GT.U32.AND P2, PT, R6, 0x7f7fffff, PT ;  /* 0x7f7fffff0600780c */ /* 0x000fe40003f44070 */
[----:B------:R-:W-:Y:S01]  /*34d0*/  FSETP.GT.FTZ.AND P1, PT, |R11|, RZ, PT ;  /* 0x000000ff0b00720b */ /* 0x000fe20003f34200 */
[----:B------:R-:W-:Y:S01]  /*34e0*/  IMAD.IADD R8, R0, 0x1, -R15 ;  /* 0x0000000100087824 */ /* 0x000fe200078e0a0f */
[----:B------:R-:W-:-:S04]  /*34f0*/  MOV R11, R4 ;  /* 0x00000004000b7202 */ /* 0x000fc80000000f00 */
[----:B------:R-:W-:Y:S02]  /*3500*/  LOP3.LUT P0, R12, R8, 0xff800000, RZ, 0xc0, !PT ;  /* 0xff800000080c7812 */ /* 0x000fe4000780c0ff */
[----:B------:R-:W-:-:S04]  /*3510*/  FSEL R8, R15, +QNAN , !P2 ;  /* 0x7fffffff0f087808 */ /* 0x000fc80005000000 */
[----:B------:R-:W-:-:S07]  /*3520*/  FSEL R8, R8, +QNAN , P1 ;  /* 0x7fffffff08087808 */ /* 0x000fce0000800000 */
[----:B------:R-:W-:Y:S05]  /*3530*/  @!P0 BRA `(.L_x_3698) ;  /* 0x0000000000448947 */ /* 0x000fea0003800000 */
[----:B------:R-:W-:Y:S01]  /*3540*/  LOP3.LUT R13, R13, 0x7fffff, RZ, 0xc0, !PT ;  /* 0x007fffff0d0d7812 */ /* 0x000fe200078ec0ff */
[----:B------:R-:W-:-:S03]  /*3550*/  IMAD.MOV.U32 R11, RZ, RZ, R4 ;  /* 0x000000ffff0b7224 */ /* 0x000fc600078e0004 */
[----:B------:R-:W-:-:S04]  /*3560*/  LOP3.LUT R13, R13, 0x3f800000, RZ, 0xfc, !PT ;  /* 0x3f8000000d0d7812 */ /* 0x000fc800078efcff */
[----:B------:R0:W1:Y:S03]  /*3570*/  MUFU.RCP R14, R13 ;  /* 0x0000000d000e7308 */ /* 0x0000660000001000 */
.L_x_3699:
        /* <DEDUP_REMOVED lines=13> */
.L_x_3698:
[----:B------:R-:W-:Y:S05]  /*3650*/  BSYNC.RECONVERGENT B1 ;  /* 0x0000000000017941 */ /* 0x000fea0003800200 */
.L_x_3697:
[----:B------:R-:W-:-:S04]  /*3660*/  FMUL.FTZ R11, R11, 1.1920928955078125e-07 ;  /* 0x340000000b0b7820 */ /* 0x000fc80000410000 */
[----:B------:R-:W-:-:S07]  /*3670*/  FMUL.FTZ R8, R8, R11 ;  /* 0x0000000b08087220 */ /* 0x000fce0000410000 */
.L_x_3692:
[----:B------:R-:W-:Y:S05]  /*3680*/  BSYNC.RECONVERGENT B0 ;  /* 0x0000000000007941 */ /* 0x000fea0003800200 */
.L_x_3691:
[C---:B0----5:R-:W-:Y:S01]  /*3690*/  IMAD.U32 R13, R7.reuse, 0x10000, RZ ;  /* 0x00010000070d7824 */ /* 0x061fe200078e00ff */
[C---:B------:R-:W-:Y:S01]  /*36a0*/  FSETP.NAN.FTZ.AND P0, PT, |R8|.reuse, |R8|, PT ;  /* 0x400000080800720b */ /* 0x040fe20003f18200 */
[----:B------:R-:W-:Y:S01]  /*36b0*/  BSSY.RECONVERGENT B0, `(.L_x_3700) ;  /* 0x0000042000007945 */ /* 0x000fe20003800200 */
[----:B------:R-:W-:Y:S01]  /*36c0*/  LOP3.LUT R11, R8, 0x80000000, R3, 0xb8, !PT ;  /* 0x80000000080b7812 */ /* 0x000fe200078eb803 */
[----:B------:R-:W-:Y:S01]  /*36d0*/  IMAD.MOV.U32 R12, RZ, RZ, R6 ;  /* 0x000000ffff0c7224 */ /* 0x000fe200078e0006 */
[----:B------:R-:W-:Y:S02]  /*36e0*/  FSETP.GEU.FTZ.AND P1, PT, R6, |R13|, PT ;  /* 0x4000000d0600720b */ /* 0x000fe40003f3e000 */
[----:B------:R-:W-:Y:S02]  /*36f0*/  PRMT R7, R7, 0x7632, R7 ;  /* 0x0000763207077816 */ /* 0x000fe40000000007 */
[----:B------:R-:W-:-:S09]  /*3700*/  FSEL R8, R8, R11, P0 ;  /* 0x0000000b08087208 */ /* 0x000fd20000000000 */
        /* <DEDUP_REMOVED lines=24> */
.L_x_3705:
[----:B------:R-:W-:Y:S01]  /*3890*/  FSETP.GEU.FTZ.AND P0, PT, R14, -R11, PT ;  /* 0x8000000b0e00720b */ /* 0x000fe20003f1e000 */
[----:B------:R-:W-:-:S12]  /*38a0*/  FADD.FTZ R17, R17, -1 ;  /* 0xbf80000011117421 */ /* 0x000fd80000010000 */
[----:B------:R-:W-:-:S07]  /*38b0*/  @!P0 FADD.FTZ R17, R17, -1 ;  /* 0xbf80000011118421 */ /* 0x000fce0000010000 */
.L_x_3704:
[----:B------:R-:W-:Y:S05]  /*38c0*/  BSYNC.RECONVERGENT B1 ;  /* 0x0000000000017941 */ /* 0x000fea0003800200 */
.L_x_3703:
[----:B------:R-:W-:Y:S01]  /*38d0*/  FFMA.FTZ R12, -R11, R17, R6 ;  /* 0x000000110b0c7223 */ /* 0x000fe20000010106 */
[----:B------:R-:W-:Y:S06]  /*38e0*/  BRA `(.L_x_3701) ;  /* 0x0000000000787947 */ /* 0x000fec0003800000 */
.L_x_3702:
[----:B------:R-:W-:Y:S01]  /*38f0*/  LOP3.LUT R11, R15, 0xff800000, RZ, 0xc0, !PT ;  /* 0xff8000000f0b7812 */ /* 0x000fe200078ec0ff */
[----:B------:R-:W-:Y:S01]  /*3900*/  BSSY.RECONVERGENT B1, `(.L_x_3706) ;  /* 0x000001a000017945 */ /* 0x000fe20003800200 */
[----:B------:R-:W-:Y:S02]  /*3910*/  ISETP.GT.U32.AND P2, PT, R6, 0x7f7fffff, PT ;  /* 0x7f7fffff0600780c */ /* 0x000fe40003f44070 */
[----:B------:R-:W-:Y:S02]  /*3920*/  IADD3 R12, PT, PT, R0, -R11, RZ ;  /* 0x8000000b000c7210 */ /* 0x000fe40007ffe0ff */
[----:B------:R-:W-:Y:S01]  /*3930*/  FSETP.GT.FTZ.AND P1, PT, |R13|, RZ, PT ;  /* 0x000000ff0d00720b */ /* 0x000fe20003f34200 */
[----:B------:R-:W-:Y:S01]  /*3940*/  IMAD.MOV.U32 R13, RZ, RZ, R4 ;  /* 0x000000ffff0d7224 */ /* 0x000fe200078e0004 */
        /* <DEDUP_REMOVED lines=8> */
.L_x_3708:
        /* <DEDUP_REMOVED lines=13> */
.L_x_3707:
[----:B------:R-:W-:Y:S05]  /*3aa0*/  BSYNC.RECONVERGENT B1 ;  /* 0x0000000000017941 */ /* 0x000fea0003800200 */
.L_x_3706:
[----:B------:R-:W-:-:S04]  /*3ab0*/  FMUL.FTZ R12, R13, 1.1920928955078125e-07 ;  /* 0x340000000d0c7820 */ /* 0x000fc80000410000 */
[----:B------:R-:W-:-:S07]  /*3ac0*/  FMUL.FTZ R12, R11, R12 ;  /* 0x0000000c0b0c7220 */ /* 0x000fce0000410000 */
.L_x_3701:
[----:B------:R-:W-:Y:S05]  /*3ad0*/  BSYNC.RECONVERGENT B0 ;  /* 0x0000000000007941 */ /* 0x000fea0003800200 */
.L_x_3700:
[----:B------:R-:W-:Y:S01]  /*3ae0*/  IMAD.U32 R11, R7, 0x10000, RZ ;  /* 0x00010000070b7824 */ /* 0x000fe200078e00ff */
[C---:B------:R-:W-:Y:S01]  /*3af0*/  FSETP.NAN.FTZ.AND P0, PT, |R12|.reuse, |R12|, PT ;  /* 0x4000000c0c00720b */ /* 0x040fe20003f18200 */
[----:B------:R-:W-:Y:S01]  /*3b00*/  BSSY.RECONVERGENT B0, `(.L_x_3709) ;  /* 0x0000041000007945 */ /* 0x000fe20003800200 */
[----:B------:R-:W-:Y:S02]  /*3b10*/  LOP3.LUT R7, R12, 0x80000000, R3, 0xb8, !PT ;  /* 0x800000000c077812 */ /* 0x000fe400078eb803 */
[----:B------:R-:W-:Y:S02]  /*3b20*/  FSETP.GEU.FTZ.AND P1, PT, R6, |R11|, PT ;  /* 0x4000000b0600720b */ /* 0x000fe40003f3e000 */
[----:B------:R-:W-:Y:S02]  /*3b30*/  MOV R14, R6 ;  /* 0x00000006000e7202 */ /* 0x000fe40000000f00 */
[----:B------:R-:W-:-:S09]  /*3b40*/  FSEL R7, R12, R7, P0 ;  /* 0x000000070c077208 */ /* 0x000fd20000000000 */
        /* <DEDUP_REMOVED lines=24> */
.L_x_3714:
[----:B------:R-:W-:Y:S01]  /*3cd0*/  FSETP.GEU.FTZ.AND P0, PT, R14, -R13, PT ;  /* 0x8000000d0e00720b */ /* 0x000fe20003f1e000 */
[----:B------:R-:W-:-:S12]  /*3ce0*/  FADD.FTZ R17, R17, -1 ;  /* 0xbf80000011117421 */ /* 0x000fd80000010000 */
[----:B------:R-:W-:-:S07]  /*3cf0*/  @!P0 FADD.FTZ R17, R17, -1 ;  /* 0xbf80000011118421 */ /* 0x000fce0000010000 */
.L_x_3713:
[----:B------:R-:W-:Y:S05]  /*3d00*/  BSYNC.RECONVERGENT B1 ;  /* 0x0000000000017941 */ /* 0x000fea0003800200 */
.L_x_3712:
[----:B------:R-:W-:Y:S01]  /*3d10*/  FFMA.FTZ R14, -R13, R17, R6 ;  /* 0x000000110d0e7223 */ /* 0x000fe20000010106 */
[----:B------:R-:W-:Y:S06]  /*3d20*/  BRA `(.L_x_3710) ;  /* 0x0000000000787947 */ /* 0x000fec0003800000 */
.L_x_3711:
[----:B0-----:R-:W-:Y:S01]  /*3d30*/  LOP3.LUT R15, R13, 0xff800000, RZ, 0xc0, !PT ;  /* 0xff8000000d0f7812 */ /* 0x001fe200078ec0ff */
[----:B------:R-:W-:Y:S01]  /*3d40*/  BSSY.RECONVERGENT B1, `(.L_x_3715) ;  /* 0x000001a000017945 */ /* 0x000fe20003800200 */
[----:B------:R-:W-:Y:S01]  /*3d50*/  ISETP.GT.U32.AND P2, PT, R6, 0x7f7fffff, PT ;  /* 0x7f7fffff0600780c */ /* 0x000fe20003f44070 */
[----:B------:R-:W-:Y:S01]  /*3d60*/  IMAD.MOV.U32 R14, RZ, RZ, R4 ;  /* 0x000000ffff0e7224 */ /* 0x000fe200078e0004 */
[----:B------:R-:W-:Y:S01]  /*3d70*/  FSETP.GT.FTZ.AND P1, PT, |R11|, RZ, PT ;  /* 0x000000ff0b00720b */ /* 0x000fe20003f34200 */
[----:B------:R-:W-:Y:S01]  /*3d80*/  IMAD.IADD R12, R0, 0x1, -R15 ;  /* 0x00000001000c7824 */ /* 0x000fe200078e0a0f */
[----:B------:R-:W-:-:S04]  /*3d90*/  FSEL R11, R15, +QNAN , !P2 ;  /* 0x7fffffff0f0b7808 */ /* 0x000fc80005000000 */
[----:B------:R-:W-:Y:S02]  /*3da0*/  LOP3.LUT P0, R12, R12, 0xff800000, RZ, 0xc0, !PT ;  /* 0xff8000000c0c7812 */ /* 0x000fe4000780c0ff */
[----:B------:R-:W-:-:S11]  /*3db0*/  FSEL R11, R11, +QNAN , P1 ;  /* 0x7fffffff0b0b7808 */ /* 0x000fd60000800000 */
[----:B------:R-:W-:Y:S05]  /*3dc0*/  @!P0 BRA `(.L_x_3716) ;  /* 0x0000000000448947 */ /* 0x000fea0003800000 */
[----:B------:R-:W-:Y:S02]  /*3dd0*/  LOP3.LUT R13, R13, 0x7fffff, RZ, 0xc0, !PT ;  /* 0x007fffff0d0d7812 */ /* 0x000fe400078ec0ff */
[----:B------:R-:W-:Y:S02]  /*3de0*/  MOV R14, R4 ;  /* 0x00000004000e7202 */ /* 0x000fe40000000f00 */
[----:B------:R-:W-:-:S04]  /*3df0*/  LOP3.LUT R13, R13, 0x3f800000, RZ, 0xfc, !PT ;  /* 0x3f8000000d0d7812 */ /* 0x000fc800078efcff */
[----:B------:R0:W1:Y:S03]  /*3e00*/  MUFU.RCP R15, R13 ;  /* 0x0000000d000f7308 */ /* 0x0000660000001000 */
.L_x_3717:
        /* <DEDUP_REMOVED lines=13> */
.L_x_3716:
[----:B------:R-:W-:Y:S05]  /*3ee0*/  BSYNC.RECONVERGENT B1 ;  /* 0x0000000000017941 */ /* 0x000fea0003800200 */
.L_x_3715:
[----:B------:R-:W-:-:S04]  /*3ef0*/  FMUL.FTZ R14, R14, 1.1920928955078125e-07 ;  /* 0x340000000e0e7820 */ /* 0x000fc80000410000 */
[----:B------:R-:W-:-:S07]  /*3f00*/  FMUL.FTZ R14, R11, R14 ;  /* 0x0000000e0b0e7220 */ /* 0x000fce0000410000 */
.L_x_3710:
[----:B------:R-:W-:Y:S05]  /*3f10*/  BSYNC.RECONVERGENT B0 ;  /* 0x0000000000007941 */ /* 0x000fea0003800200 */
.L_x_3709:
[----:B0-----:R-:W-:Y:S01]  /*3f20*/  SHF.L.U32 R13, R10, 0x10, RZ ;  /* 0x000000100a0d7819 */ /* 0x001fe200000006ff */
[----:B------:R-:W-:Y:S01]  /*3f30*/  BSSY.RECONVERGENT B0, `(.L_x_3718) ;  /* 0x0000043000007945 */ /* 0x000fe20003800200 */
[----:B------:R-:W-:Y:S01]  /*3f40*/  FSETP.NAN.FTZ.AND P0, PT, |R14|, |R14|, PT ;  /* 0x4000000e0e00720b */ /* 0x000fe20003f18200 */
[----:B------:R-:W-:Y:S01]  /*3f50*/  IMAD.MOV.U32 R12, RZ, RZ, R6 ;  /* 0x000000ffff0c7224 */ /* 0x000fe200078e0006 */
[----:B------:R-:W-:Y:S02]  /*3f60*/  FSETP.GEU.FTZ.AND P1, PT, R6, |R13|, PT ;  /* 0x4000000d0600720b */ /* 0x000fe40003f3e000 */
[----:B------:R-:W-:Y:S02]  /*3f70*/  LOP3.LUT R15, R14, 0x80000000, R3, 0xb8, !PT ;  /* 0x800000000e0f7812 */ /* 0x000fe400078eb803 */
[----:B------:R-:W-:Y:S02]  /*3f80*/  PRMT R11, R10, 0x7632, R11 ;  /* 0x000076320a0b7816 */ /* 0x000fe4000000000b */
        /* <DEDUP_REMOVED lines=25> */
.L_x_3723:
[----:B------:R-:W-:Y:S01]  /*4120*/  FSETP.GEU.FTZ.AND P0, PT, R14, -R15, PT ;  /* 0x8000000f0e00720b */ /* 0x000fe20003f1e000 */
[----:B------:R-:W-:-:S12]  /*4130*/  FADD.FTZ R19, R19, -1 ;  /* 0xbf80000013137421 */ /* 0x000fd80000010000 */
[----:B------:R-:W-:-:S07]  /*4140*/  @!P0 FADD.FTZ R19, R19, -1 ;  /* 0xbf80000013138421 */ /* 0x000fce0000010000 */
.L_x_3722:
[----:B------:R-:W-:Y:S05]  /*4150*/  BSYNC.RECONVERGENT B1 ;  /* 0x0000000000017941 */ /* 0x000fea0003800200 */
.L_x_3721:
[----:B------:R-:W-:Y:S01]  /*4160*/  FFMA.FTZ R12, -R15, R19, R6 ;  /* 0x000000130f0c7223 */ /* 0x000fe20000010106 */
[----:B------:R-:W-:Y:S06]  /*4170*/  BRA `(.L_x_3719) ;  /* 0x0000000000787947 */ /* 0x000fec0003800000 */
.L_x_3720:
        /* <DEDUP_REMOVED lines=14> */
.L_x_3726:
        /* <DEDUP_REMOVED lines=13> */
.L_x_3725:
[----:B------:R-:W-:Y:S05]  /*4330*/  BSYNC.RECONVERGENT B1 ;  /* 0x0000000000017941 */ /* 0x000fea0003800200 */
.L_x_3724:
[----:B------:R-:W-:-:S04]  /*4340*/  FMUL.FTZ R13, R13, 1.1920928955078125e-07 ;  /* 0x340000000d0d7820 */ /* 0x000fc80000410000 */
[----:B------:R-:W-:-:S07]  /*4350*/  FMUL.FTZ R12, R12, R13 ;  /* 0x0000000d0c0c7220 */ /* 0x000fce0000410000 */
.L_x_3719:
[----:B------:R-:W-:Y:S05]  /*4360*/  BSYNC.RECONVERGENT B0 ;  /* 0x0000000000007941 */ /* 0x000fea0003800200 */
.L_x_3718:
[----:B------:R-:W-:Y:S01]  /*4370*/  IMAD.U32 R13, R11, 0x10000, RZ ;  /* 0x000100000b0d7824 */ /* 0x000fe200078e00ff */
[C---:B------:R-:W-:Y:S01]  /*4380*/  FSETP.NAN.FTZ.AND P0, PT, |R12|.reuse, |R12|, PT ;  /* 0x4000000c0c00720b */ /* 0x040fe20003f18200 */
[----:B------:R-:W-:Y:S01]  /*4390*/  BSSY.RECONVERGENT B0, `(.L_x_3727) ;  /* 0x0000041000007945 */ /* 0x000fe20003800200 */
[----:B------:R-:W-:Y:S01]  /*43a0*/  LOP3.LUT R11, R12, 0x80000000, R3, 0xb8, !PT ;  /* 0x800000000c0b7812 */ /* 0x000fe200078eb803 */
[----:B------:R-:W-:Y:S01]  /*43b0*/  IMAD.MOV.U32 R14, RZ, RZ, R6 ;  /* 0x000000ffff0e7224 */ /* 0x000fe200078e0006 */
[----:B------:R-:W-:Y:S02]  /*43c0*/  FSETP.GEU.FTZ.AND P1, PT, R6, |R13|, PT ;  /* 0x4000000d0600720b */ /* 0x000fe40003f3e000 */
[----:B------:R-:W-:-:S11]  /*43d0*/  FSEL R11, R12, R11, P0 ;  /* 0x0000000b0c0b7208 */ /* 0x000fd60000000000 */
[----:B------:R-:W-:Y:S05]  /*43e0*/  @!P1 BRA `(.L_x_3728) ;  /* 0x0000000000ec9947 */ /* 0x000fea0003800000 */
[----:B0-----:R-:W-:-:S05]  /*43f0*/  FMUL.FTZ R15, |R13|, 8388608 ;  /* 0x4b0000000d0f7820 */ /* 0x001fca0000410200 */
        /* <DEDUP_REMOVED lines=22> */
.L_x_3732:
[----:B------:R-:W-:Y:S01]  /*4560*/  FSETP.GEU.FTZ.AND P0, PT, R14, -R15, PT ;  /* 0x8000000f0e00720b */ /* 0x000fe20003f1e000 */
[----:B------:R-:W-:-:S12]  /*4570*/  FADD.FTZ R19, R19, -1 ;  /* 0xbf80000013137421 */ /* 0x000fd80000010000 */
[----:B------:R-:W-:-:S07]  /*4580*/  @!P0 FADD.FTZ R19, R19, -1 ;  /* 0xbf80000013138421 */ /* 0x000fce0000010000 */
.L_x_3731:
[----:B------:R-:W-:Y:S05]  /*4590*/  BSYNC.RECONVERGENT B1 ;  /* 0x0000000000017941 */ /* 0x000fea0003800200 */
.L_x_3730:
[----:B------:R-:W-:Y:S01]  /*45a0*/  FFMA.FTZ R14, -R15, R19, R6 ;  /* 0x000000130f0e7223 */ /* 0x000fe20000010106 */
[----:B------:R-:W-:Y:S06]  /*45b0*/  BRA `(.L_x_3728) ;  /* 0x0000000000787947 */ /* 0x000fec0003800000 */
.L_x_3729:
        /* <DEDUP_REMOVED lines=14> */
.L_x_3735:
        /* <DEDUP_REMOVED lines=13> */
.L_x_3734:
[----:B------:R-:W-:Y:S05]  /*4770*/  BSYNC.RECONVERGENT B1 ;  /* 0x0000000000017941 */ /* 0x000fea0003800200 */
.L_x_3733:
[----:B------:R-:W-:-:S04]  /*4780*/  FMUL.FTZ R13, R13, 1.1920928955078125e-07 ;  /* 0x340000000d0d7820 */ /* 0x000fc80000410000 */
[----:B------:R-:W-:-:S07]  /*4790*/  FMUL.FTZ R14, R12, R13 ;  /* 0x0000000d0c0e7220 */ /* 0x000fce0000410000 */
.L_x_3728:
[----:B------:R-:W-:Y:S05]  /*47a0*/  BSYNC.RECONVERGENT B0 ;  /* 0x0000000000007941 */ /* 0x000fea0003800200 */
.L_x_3727:
[C---:B------:R-:W-:Y:S01]  /*47b0*/  IMAD.U32 R13, R9.reuse, 0x10000, RZ ;  /* 0x00010000090d7824 */ /* 0x040fe200078e00ff */
[C---:B------:R-:W-:Y:S01]  /*47c0*/  FSETP.NAN.FTZ.AND P0, PT, |R14|.reuse, |R14|, PT ;  /* 0x4000000e0e00720b */ /* 0x040fe20003f18200 */
[----:B------:R-:W-:Y:S01]  /*47d0*/  BSSY.RECONVERGENT B0, `(.L_x_3736) ;  /* 0x0000042000007945 */ /* 0x000fe20003800200 */
[----:B0-----:R-:W-:Y:S02]  /*47e0*/  LOP3.LUT R15, R14, 0x80000000, R3, 0xb8, !PT ;  /* 0x800000000e0f7812 */ /* 0x001fe400078eb803 */
[----:B------:R-:W-:Y:S02]  /*47f0*/  FSETP.GEU.FTZ.AND P1, PT, R6, |R13|, PT ;  /* 0x4000000d0600720b */ /* 0x000fe40003f3e000 */
[----:B------:R-:W-:Y:S02]  /*4800*/  FSEL R12, R14, R15, P0 ;  /* 0x0000000f0e0c7208 */ /* 0x000fe40000000000 */
[----:B------:R-:W-:Y:S02]  /*4810*/  PRMT R9, R9, 0x7632, R9 ;  /* 0x0000763209097816 */ /* 0x000fe40000000009 */
[----:B------:R-:W-:-:S07]  /*4820*/  MOV R14, R6 ;  /* 0x00000006000e7202 */ /* 0x000fce0000000f00 */
        /* <DEDUP_REMOVED lines=24> */
.L_x_3741:
[----:B------:R-:W-:Y:S01]  /*49b0*/  FSETP.GEU.FTZ.AND P0, PT, R18, -R15, PT ;  /* 0x8000000f1200720b */ /* 0x000fe20003f1e000 */
[----:B------:R-:W-:-:S12]  /*49c0*/  FADD.FTZ R19, R19, -1 ;  /* 0xbf80000013137421 */ /* 0x000fd80000010000 */
[----:B------:R-:W-:-:S07]  /*49d0*/  @!P0 FADD.FTZ R19, R19, -1 ;  /* 0xbf80000013138421 */ /* 0x000fce0000010000 */
.L_x_3740:
[----:B------:R-:W-:Y:S05]  /*49e0*/  BSYNC.RECONVERGENT B1 ;  /* 0x0000000000017941 */ /* 0x000fea0003800200 */
.L_x_3739:
[----:B------:R-:W-:Y:S01]  /*49f0*/  FFMA.FTZ R14, -R15, R19, R6 ;  /* 0x000000130f0e7223 */ /* 0x000fe20000010106 */
[----:B------:R-:W-:Y:S06]  /*4a00*/  BRA `(.L_x_3737) ;  /* 0x0000000000787947 */ /* 0x000fec0003800000 */
.L_x_3738:
        /* <DEDUP_REMOVED lines=14> */
.L_x_3744:
        /* <DEDUP_REMOVED lines=13> */
.L_x_3743:
[----:B------:R-:W-:Y:S05]  /*4bc0*/  BSYNC.RECONVERGENT B1 ;  /* 0x0000000000017941 */ /* 0x000fea0003800200 */
.L_x_3742:
[----:B0-----:R-:W-:-:S04]  /*4bd0*/  FMUL.FTZ R14, R17, 1.1920928955078125e-07 ;  /* 0x34000000110e7820 */ /* 0x001fc80000410000 */
[----:B------:R-:W-:-:S07]  /*4be0*/  FMUL.FTZ R14, R13, R14 ;  /* 0x0000000e0d0e7220 */ /* 0x000fce0000410000 */
.L_x_3737:
[----:B------:R-:W-:Y:S05]  /*4bf0*/  BSYNC.RECONVERGENT B0 ;  /* 0x0000000000007941 */ /* 0x000fea0003800200 */
.L_x_3736:
[----:B------:R-:W-:Y:S01]  /*4c00*/  SHF.L.U32 R13, R9, 0x10, RZ ;  /* 0x00000010090d7819 */ /* 0x000fe200000006ff */
[----:B------:R-:W-:Y:S01]  /*4c10*/  BSSY.RECONVERGENT B0, `(.L_x_3745) ;  /* 0x000003f000007945 */ /* 0x000fe20003800200 */
[----:B------:R-:W-:Y:S02]  /*4c20*/  FSETP.NAN.FTZ.AND P0, PT, |R14|, |R14|, PT ;  /* 0x4000000e0e00720b */ /* 0x000fe40003f18200 */
        /* <DEDUP_REMOVED lines=27> */
.L_x_3750:
[----:B------:R-:W-:Y:S01]  /*4de0*/  FSETP.GEU.FTZ.AND P0, PT, R4, -R15, PT ;  /* 0x8000000f0400720b */ /* 0x000fe20003f1e000 */
[----:B------:R-:W-:-:S12]  /*4df0*/  FADD.FTZ R19, R19, -1 ;  /* 0xbf80000013137421 */ /* 0x000fd80000010000 */
[----:B------:R-:W-:-:S07]  /*4e00*/  @!P0 FADD.FTZ R19, R19, -1 ;  /* 0xbf80000013138421 */ /* 0x000fce0000010000 */
.L_x_3749:
[----:B------:R-:W-:Y:S05]  /*4e10*/  BSYNC.RECONVERGENT B1 ;  /* 0x0000000000017941 */ /* 0x000fea0003800200 */
.L_x_3748:
[----:B------:R-:W-:Y:S01]  /*4e20*/  FFMA.FTZ R6, -R15, R19, R6 ;  /* 0x000000130f067223 */ /* 0x000fe20000010106 */
[----:B------:R-:W-:Y:S06]  /*4e30*/  BRA `(.L_x_3746) ;  /* 0x0000000000707947 */ /* 0x000fec0003800000 */
.L_x_3747:
[----:B------:R-:W-:Y:S01]  /*4e40*/  LOP3.LUT R17, R15, 0xff800000, RZ, 0xc0, !PT ;  /* 0xff8000000f117812 */ /* 0x000fe200078ec0ff */
[----:B------:R-:W-:Y:S01]  /*4e50*/  BSSY.RECONVERGENT B1, `(.L_x_3751) ;  /* 0x0000018000017945 */ /* 0x000fe20003800200 */
[----:B------:R-:W-:Y:S02]  /*4e60*/  ISETP.GT.U32.AND P2, PT, R6, 0x7f7fffff, PT ;  /* 0x7f7fffff0600780c */ /* 0x000fe40003f44070 */
[----:B------:R-:W-:Y:S01]  /*4e70*/  FSETP.GT.FTZ.AND P1, PT, |R13|, RZ, PT ;  /* 0x000000ff0d00720b */ /* 0x000fe20003f34200 */
[----:B------:R-:W-:Y:S01]  /*4e80*/  IMAD.IADD R0, R0, 0x1, -R17 ;  /* 0x0000000100007824 */ /* 0x000fe200078e0a11 */
[----:B------:R-:W-:-:S04]  /*4e90*/  FSEL R17, R17, +QNAN , !P2 ;  /* 0x7fffffff11117808 */ /* 0x000fc80005000000 */
[----:B------:R-:W-:Y:S02]  /*4ea0*/  LOP3.LUT P0, R0, R0, 0xff800000, RZ, 0xc0, !PT ;  /* 0xff80000000007812 */ /* 0x000fe4000780c0ff */
[----:B------:R-:W-:-:S11]  /*4eb0*/  FSEL R18, R17, +QNAN , P1 ;  /* 0x7fffffff11127808 */ /* 0x000fd60000800000 */
[----:B------:R-:W-:Y:S05]  /*4ec0*/  @!P0 BRA `(.L_x_3752) ;  /* 0x0000000000408947 */ /* 0x000fea0003800000 */
[----:B------:R-:W-:-:S04]  /*4ed0*/  LOP3.LUT R15, R15, 0x7fffff, RZ, 0xc0, !PT ;  /* 0x007fffff0f0f7812 */ /* 0x000fc800078ec0ff */
[----:B------:R-:W-:-:S04]  /*4ee0*/  LOP3.LUT R15, R15, 0x3f800000, RZ, 0xfc, !PT ;  /* 0x3f8000000f0f7812 */ /* 0x000fc800078efcff */
[----:B------:R0:W1:Y:S03]  /*4ef0*/  MUFU.RCP R6, R15 ;  /* 0x0000000f00067308 */ /* 0x0000660000001000 */
.L_x_3753:
        /* <DEDUP_REMOVED lines=13> */
.L_x_3752:
[----:B------:R-:W-:Y:S05]  /*4fd0*/  BSYNC.RECONVERGENT B1 ;  /* 0x0000000000017941 */ /* 0x000fea0003800200 */
.L_x_3751:
[----:B------:R-:W-:-:S04]  /*4fe0*/  FMUL.FTZ R13, R4, 1.1920928955078125e-07 ;  /* 0x34000000040d7820 */ /* 0x000fc80000410000 */
[----:B------:R-:W-:-:S07]  /*4ff0*/  FMUL.FTZ R6, R18, R13 ;  /* 0x0000000d12067220 */ /* 0x000fce0000410000 */
.L_x_3746:
[----:B------:R-:W-:Y:S05]  /*5000*/  BSYNC.RECONVERGENT B0 ;  /* 0x0000000000007941 */ /* 0x000fea0003800200 */
.L_x_3745:
[----:B0-----:R-:W0:Y:S01]  /*5010*/  LDC.64 R14, c[0x0][0x388] ;  /* 0x0000e200ff0e7b82 */ /* 0x001e220000000a00 */
        /* <DEDUP_REMOVED lines=14> */
.L_x_3754:
        /* <DEDUP_REMOVED lines=16> */
.L_x_54796:


//--------------------- .text._ZN2at6native29vectorized_elementwise_kernelILi4ENS0_13AUnaryFunctorIN3c108BFloat16ES4_S4_ZZZNS0_16fmod_kernel_cudaERNS_18TensorIteratorBaseEENKUlvE0_clEvENKUlvE2_clEvEUlS4_S4_E_EESt5arrayIPcLm2EEEEviT0_T1_ --------------------------
	.section	.text._ZN2at6native29vectorized_elementwise_kernelILi4ENS0_13AUnaryFunctorIN3c108BFloat16ES4_S4_ZZZNS0_16fmod_kernel_cudaERNS_18TensorIteratorBaseEENKUlvE0_clEvENKUlvE2_clEvEUlS4_S4_E_EESt5arrayIPcLm2EEEEviT0_T1_,"ax",@progbits
	.align	128
        .global         _ZN2at6native29vectorized_elementwise_kernelILi4ENS0_13AUnaryFunctorIN3c108BFloat16ES4_S4_ZZZNS0_16fmod_kernel_cudaERNS_18TensorIteratorBaseEENKUlvE0_clEvENKUlvE2_clEvEUlS4_S4_E_EESt5arrayIPcLm2EEEEviT0_T1_
        .type           _ZN2at6native29vectorized_elementwise_kernelILi4ENS0_13AUnaryFunctorIN3c108BFloat16ES4_S4_ZZZNS0_16fmod_kernel_cudaERNS_18TensorIteratorBaseEENKUlvE0_clEvENKUlvE2_clEvEUlS4_S4_E_EESt5arrayIPcLm2EEEEviT0_T1_,@function
        .size           _ZN2at6native29vectorized_elementwise_kernelILi4ENS0_13AUnaryFunctorIN3c108BFloat16ES4_S4_ZZZNS0_16fmod_kernel_cudaERNS_18TensorIteratorBaseEENKUlvE0_clEvENKUlvE2_clEvEUlS4_S4_E_EESt5arrayIPcLm2EEEEviT0_T1_,(.L_x_54797 - _ZN2at6native29vectorized_elementwise_kernelILi4ENS0_13AUnaryFunctorIN3c108BFloat16ES4_S4_ZZZNS0_16fmod_kernel_cudaERNS_18TensorIteratorBaseEENKUlvE0_clEvENKUlvE2_clEvEUlS4_S4_E_EESt5arrayIPcLm2EEEEviT0_T1_)
        .other          _ZN2at6native29vectorized_elementwise_kernelILi4ENS0_13AUnaryFunctorIN3c108BFloat16ES4_S4_ZZZNS0_16fmod_kernel_cudaERNS_18TensorIteratorBaseEENKUlvE0_clEvENKUlvE2_clEvEUlS4_S4_E_EESt5arrayIPcLm2EEEEviT0_T1_,@"STO_CUDA_ENTRY STV_DEFAULT"
_ZN2at6native29vectorized_elementwise_kernelILi4ENS0_13AUnaryFunctorIN3c108BFloat16ES4_S4_ZZZNS0_16fmod_kernel_cudaERNS_18TensorIteratorBaseEENKUlvE0_clEvENKUlvE2_clEvEUlS4_S4_E_EESt5arrayIPcLm2EEEEviT0_T1_:
.text._ZN2at6native29vectorized_elementwise_kernelILi4ENS0_13AUnaryFunctorIN3c108BFloat16ES4_S4_ZZZNS0_16fmod_kernel_cudaERNS_18TensorIteratorBaseEENKUlvE0_clEvENKUlvE2_clEvEUlS4_S4_E_EESt5arrayIPcLm2EEEEviT0_T1_:
        /* <DEDUP_REMOVED lines=101> */
.L_x_3762:
[----:B------:R-:W-:Y:S05]  /*0650*/  BSYNC.RECONVERGENT B2 ;  /* 0x0000000000027941 */ /* 0x000fea0003800200 */
.L_x_3761:
[----:B------:R-:W-:Y:S01]  /*0660*/  FFMA.FTZ R3, -R8, R4, R3 ;  /* 0x0000000408037223 */ /* 0x000fe20000010103 */
[----:B------:R-:W-:Y:S06]  /*0670*/  BRA `(.L_x_3759) ;  /* 0x0000000000787947 */ /* 0x000fec0003800000 */
.L_x_3760:
        /* <DEDUP_REMOVED lines=14> */
.L_x_3765:
        /* <DEDUP_REMOVED lines=13> */
.L_x_3764:
[----:B------:R-:W-:Y:S05]  /*0830*/  BSYNC.RECONVERGENT B2 ;  /* 0x0000000000027941 */ /* 0x000fea0003800200 */
.L_x_3763:
[----:B------:R-:W-:-:S04]  /*0840*/  FMUL.FTZ R4, R4, 1.1920928955078125e-07 ;  /* 0x3400000004047820 */ /* 0x000fc80000410000 */
[----:B------:R-:W-:-:S07]  /*0850*/  FMUL.FTZ R3, R3, R4 ;  /* 0x0000000403037220 */ /* 0x000fce0000410000 */
.L_x_3759:
[----:B------:R-:W-:Y:S05]  /*0860*/  BSYNC.RECONVERGENT B0 ;  /* 0x0000000000007941 */ /* 0x000fea0003800200 */
.L_x_3758:
[C---:B------:R-:W-:Y:S02]  /*0870*/  FSETP.NAN.FTZ.AND P0, PT, |R3|.reuse, |R3|, PT ;  /* 0x400000030300720b */ /* 0x040fe40003f18200 */
[----:B------:R-:W-:-:S04]  /*0880*/  LOP3.LUT R2, R3, 0x80000000, R2, 0xb8, !PT ;  /* 0x8000000003027812 */ /* 0x000fc800078eb802 */
[----:B------:R-:W-:-:S04]  /*0890*/  FSEL R3, R3, R2, P0 ;  /* 0x0000000203037208 */ /* 0x000fc80000000000 */
[----:B------:R-:W-:-:S07]  /*08a0*/  F2FP.BF16.F32.PACK_AB R3, RZ, R3 ;  /* 0x00000003ff03723e */ /* 0x000fce00000010ff */
.L_x_3757:
[----:B------:R-:W-:Y:S05]  /*08b0*/  BSYNC.RECONVERGENT B1 ;  /* 0x0000000000017941 */ /* 0x000fea0003800200 */
.L_x_3756:
        /* <DEDUP_REMOVED lines=33> */
.L_x_3773:
[----:B------:R-:W-:Y:S01]  /*0ad0*/  FSETP.GEU.FTZ.AND P0, PT, R8, -R10, PT ;  /* 0x8000000a0800720b */ /* 0x000fe20003f1e000 */
[----:B------:R-:W-:-:S12]  /*0ae0*/  FADD.FTZ R6, R6, -1 ;  /* 0xbf80000006067421 */ /* 0x000fd80000010000 */
[----:B------:R-:W-:-:S07]  /*0af0*/  @!P0 FADD.FTZ R6, R6, -1 ;  /* 0xbf80000006068421 */ /* 0x000fce0000010000 */
.L_x_3772:
[----:B------:R-:W-:Y:S05]  /*0b00*/  BSYNC.RECONVERGENT B2 ;  /* 0x0000000000027941 */ /* 0x000fea0003800200 */
.L_x_3771:
[----:B------:R-:W-:Y:S01]  /*0b10*/  FFMA.FTZ R5, -R10, R6, R5 ;  /* 0x000000060a057223 */ /* 0x000fe20000010105 */
[----:B------:R-:W-:Y:S06]  /*0b20*/  BRA `(.L_x_3769) ;  /* 0x0000000000787947 */ /* 0x000fec0003800000 */
.L_x_3770:
        /* <DEDUP_REMOVED lines=14> */
.L_x_3776:
        /* <DEDUP_REMOVED lines=13> */
.L_x_3775:
[----:B------:R-:W-:Y:S05]  /*0ce0*/  BSYNC.RECONVERGENT B2 ;  /* 0x0000000000027941 */ /* 0x000fea0003800200 */
.L_x_3774:
[----:B------:R-:W-:-:S04]  /*0cf0*/  FMUL.FTZ R6, R6, 1.1920928955078125e-07 ;  /* 0x3400000006067820 */ /* 0x000fc80000410000 */
[----:B------:R-:W-:-:S07]  /*0d00*/  FMUL.FTZ R5, R5, R6 ;  /* 0x0000000605057220 */ /* 0x000fce0000410000 */
.L_x_3769:
[----:B------:R-:W-:Y:S05]  /*0d10*/  BSYNC.RECONVERGENT B0 ;  /* 0x0000000000007941 */ /* 0x000fea0003800200 */
.L_x_3768:
[C---:B------:R-:W-:Y:S02]  /*0d20*/  FSETP.NAN.FTZ.AND P0, PT, |R5|.reuse, |R5|, PT ;  /* 0x400000050500720b */ /* 0x040fe40003f18200 */
[----:B------:R-:W-:-:S04]  /*0d30*/  LOP3.LUT R4, R5, 0x80000000, R4, 0xb8, !PT ;  /* 0x8000000005047812 */ /* 0x000fc800078eb804 */
[----:B------:R-:W-:-:S04]  /*0d40*/  FSEL R4, R5, R4, P0 ;  /* 0x0000000405047208 */ /* 0x000fc80000000000 */
[----:B------:R-:W-:-:S07]  /*0d50*/  F2FP.BF16.F32.PACK_AB R4, RZ, R4 ;  /* 0x00000004ff04723e */ /* 0x000fce00000010ff */
.L_x_3767:
[----:B------:R-:W-:Y:S05]  /*0d60*/  BSYNC.RECONVERGENT B1 ;  /* 0x0000000000017941 */ /* 0x000fea0003800200 */
.L_x_3766:
        /* <DEDUP_REMOVED lines=33> */
.L_x_3784:
[----:B------:R-:W-:Y:S01]  /*0f80*/  FSETP.GEU.FTZ.AND P0, PT, R9, -R11, PT ;  /* 0x8000000b0900720b */ /* 0x000fe20003f1e000 */
[----:B------:R-:W-:-:S12]  /*0f90*/  FADD.FTZ R7, R7, -1 ;  /* 0xbf80000007077421 */ /* 0x000fd80000010000 */
[----:B------:R-:W-:-:S07]  /*0fa0*/  @!P0 FADD.FTZ R7, R7, -1 ;  /* 0xbf80000007078421 */ /* 0x000fce0000010000 */
.L_x_3783:
[----:B------:R-:W-:Y:S05]  /*0fb0*/  BSYNC.RECONVERGENT B2 ;  /* 0x0000000000027941 */ /* 0x000fea0003800200 */
.L_x_3782:
[----:B------:R-:W-:Y:S01]  /*0fc0*/  FFMA.FTZ R6, -R11, R7, R6 ;  /* 0x000000070b067223 */ /* 0x000fe20000010106 */
[----:B------:R-:W-:Y:S06]  /*0fd0*/  BRA `(.L_x_3780) ;  /* 0x0000000000787947 */ /* 0x000fec0003800000 */
.L_x_3781:
        /* <DEDUP_REMOVED lines=14> */
.L_x_3787:
        /* <DEDUP_REMOVED lines=13> */
.L_x_3786:
[----:B------:R-:W-:Y:S05]  /*1190*/  BSYNC.RECONVERGENT B2 ;  /* 0x0000000000027941 */ /* 0x000fea0003800200 */
.L_x_3785:
[----:B------:R-:W-:-:S04]  /*11a0*/  FMUL.FTZ R7, R7, 1.1920928955078125e-07 ;  /* 0x3400000007077820 */ /* 0x000fc80000410000 */
[----:B------:R-:W-:-:S07]  /*11b0*/  FMUL.FTZ R6, R6, R7 ;  /* 0x0000000706067220 */ /* 0x000fce0000410000 */
.L_x_3780:
[----:B------:R-:W-:Y:S05]  /*11c0*/  BSYNC.RECONVERGENT B0 ;  /* 0x0000000000007941 */ /* 0x000fea0003800200 */
.L_x_3779:
[C---:B------:R-:W-:Y:S02]  /*11d0*/  FSETP.NAN.FTZ.AND P0, PT, |R6|.reuse, |R6|, PT ;  /* 0x400000060600720b */ /* 0x040fe40003f18200 */
[----:B------:R-:W-:-:S04]  /*11e0*/  LOP3.LUT R5, R6, 0x80000000, R5, 0xb8, !PT ;  /* 0x8000000006057812 */ /* 0x000fc800078eb805 */
[----:B------:R-:W-:-:S04]  /*11f0*/  FSEL R5, R6, R5, P0 ;  /* 0x0000000506057208 */ /* 0x000fc80000000000 */
[----:B------:R-:W-:-:S07]  /*1200*/  F2FP.BF16.F32.PACK_AB R5, RZ, R5 ;  /* 0x00000005ff05723e */ /* 0x000fce00000010ff */
.L_x_3778:
[----:B------:R-:W-:Y:S05]  /*1210*/  BSYNC.RECONVERGENT B1 ;  /* 0x0000000000017941 */ /* 0x000fea0003800200 */
.L_x_3777:
        /* <DEDUP_REMOVED lines=33> */
.L_x_3795:
[----:B------:R-:W-:Y:S01]  /*1430*/  FSETP.GEU.FTZ.AND P0, PT, R10, -R22, PT ;  /* 0x800000160a00720b */ /* 0x000fe20003f1e000 */
[----:B------:R-:W-:-:S12]  /*1440*/  FADD.FTZ R8, R8, -1 ;  /* 0xbf80000008087421 */ /* 0x000fd80000010000 */
[----:B------:R-:W-:-:S07]  /*1450*/  @!P0 FADD.FTZ R8, R8, -1 ;  /* 0xbf80000008088421 */ /* 0x000fce0000010000 */
.L_x_3794:
[----:B------:R-:W-:Y:S05]  /*1460*/  BSYNC.RECONVERGENT B2 ;  /* 0x0000000000027941 */ /* 0x000fea0003800200 */
.L_x_3793:
[----:B------:R-:W-:Y:S01]  /*1470*/  FFMA.FTZ R7, -R22, R8, R7 ;  /* 0x0000000816077223 */ /* 0x000fe20000010107 */
[----:B------:R-:W-:Y:S06]  /*1480*/  BRA `(.L_x_3791) ;  /* 0x0000000000787947 */ /* 0x000fec0003800000 */
.L_x_3792:
        /* <DEDUP_REMOVED lines=14> */
.L_x_3798:
        /* <DEDUP_REMOVED lines=13> */
.L_x_3797:
[----:B------:R-:W-:Y:S05]  /*1640*/  BSYNC.RECONVERGENT B2 ;  /* 0x0000000000027941 */ /* 0x000fea0003800200 */
.L_x_3796:
[----:B------:R-:W-:-:S04]  /*1650*/  FMUL.FTZ R8, R8, 1.1920928955078125e-07 ;  /* 0x3400000008087820 */ /* 0x000fc80000410000 */
[----:B------:R-:W-:-:S07]  /*1660*/  FMUL.FTZ R7, R7, R8 ;  /* 0x0000000807077220 */ /* 0x000fce0000410000 */
.L_x_3791:
[----:B------:R-:W-:Y:S05]  /*1670*/  BSYNC.RECONVERGENT B0 ;  /* 0x0000000000007941 */ /* 0x000fea0003800200 */
.L_x_3790:
[C---:B------:R-:W-:Y:S02]  /*1680*/  FSETP.NAN.FTZ.AND P0, PT, |R7|.reuse, |R7|, PT ;  /* 0x400000070700720b */ /* 0x040fe40003f18200 */
[----:B------:R-:W-:-:S04]  /*1690*/  LOP3.LUT R6, R7, 0x80000000, R6, 0xb8, !PT ;  /* 0x8000000007067812 */ /* 0x000fc800078eb806 */
[----:B------:R-:W-:-:S04]  /*16a0*/  FSEL R6, R7, R6, P0 ;  /* 0x0000000607067208 */ /* 0x000fc80000000000 */
[----:B------:R-:W-:-:S07]  /*16b0*/  F2FP.BF16.F32.PACK_AB R6, RZ, R6 ;  /* 0x00000006ff06723e */ /* 0x000fce00000010ff */
.L_x_3789:
[----:B------:R-:W-:Y:S05]  /*16c0*/  BSYNC.RECONVERGENT B1 ;  /* 0x0000000000017941 */ /* 0x000fea0003800200 */
.L_x_3788:
        /* <DEDUP_REMOVED lines=33> */
.L_x_3806:
[----:B------:R-:W-:Y:S01]  /*18e0*/  FSETP.GEU.FTZ.AND P0, PT, R11, -R13, PT ;  /* 0x8000000d0b00720b */ /* 0x000fe20003f1e000 */
[----:B------:R-:W-:-:S12]  /*18f0*/  FADD.FTZ R9, R9, -1 ;  /* 0xbf80000009097421 */ /* 0x000fd80000010000 */
[----:B------:R-:W-:-:S07]  /*1900*/  @!P0 FADD.FTZ R9, R9, -1 ;  /* 0xbf80000009098421 */ /* 0x000fce0000010000 */
.L_x_3805:
[----:B------:R-:W-:Y:S05]  /*1910*/  BSYNC.RECONVERGENT B2 ;  /* 0x0000000000027941 */ /* 0x000fea0003800200 */
.L_x_3804:
[----:B------:R-:W-:Y:S01]  /*1920*/  FFMA.FTZ R8, -R13, R9, R8 ;  /* 0x000000090d087223 */ /* 0x000fe20000010108 */
[----:B------:R-:W-:Y:S06]  /*1930*/  BRA `(.L_x_3802) ;  /* 0x0000000000787947 */ /* 0x000fec0003800000 */
.L_x_3803:
        /* <DEDUP_REMOVED lines=14> */
.L_x_3809:
        /* <DEDUP_REMOVED lines=13> */
.L_x_3808:
[----:B------:R-:W-:Y:S05]  /*1af0*/  BSYNC.RECONVERGENT B2 ;  /* 0x0000000000027941 */ /* 0x000fea0003800200 */
.L_x_3807:
[----:B------:R-:W-:-:S04]  /*1b00*/  FMUL.FTZ R9, R9, 1.1920928955078125e-07 ;  /* 0x3400000009097820 */ /* 0x000fc80000410000 */
[----:B------:R-:W-:-:S07]  /*1b10*/  FMUL.FTZ R8, R8, R9 ;  /* 0x0000000908087220 */ /* 0x000fce0000410000 */
.L_x_3802:
[----:B------:R-:W-:Y:S05]  /*1b20*/  BSYNC.RECONVERGENT B0 ;  /* 0x0000000000007941 */ /* 0x000fea0003800200 */
.L_x_3801:
[C---:B------:R-:W-:Y:S02]  /*1b30*/  FSETP.NAN.FTZ.AND P0, PT, |R8|.reuse, |R8|, PT ;  /* 0x400000080800720b */ /* 0x040fe40003f18200 */
[----:B------:R-:W-:-:S04]  /*1b40*/  LOP3.LUT R7, R8, 0x80000000, R7, 0xb8, !PT ;  /* 0x8000000008077812 */ /* 0x000fc800078eb807 */
[----:B------:R-:W-:-:S04]  /*1b50*/  FSEL R7, R8, R7, P0 ;  /* 0x0000000708077208 */ /* 0x000fc80000000000 */
[----:B------:R-:W-:-:S07]  /*1b60*/  F2FP.BF16.F32.PACK_AB R7, RZ, R7 ;  /* 0x00000007ff07723e */ /* 0x000fce00000010ff */
.L_x_3800:
[----:B------:R-:W-:Y:S05]  /*1b70*/  BSYNC.RECONVERGENT B1 ;  /* 0x0000000000017941 */ /* 0x000fea0003800200 */
.L_x_3799:
        /* <DEDUP_REMOVED lines=33> */
.L_x_3817:
[----:B------:R-:W-:Y:S01]  /*1d90*/  FSETP.GEU.FTZ.AND P0, PT, R20, -R22, PT ;  /* 0x800000161400720b */ /* 0x000fe20003f1e000 */
[----:B------:R-:W-:-:S12]  /*1da0*/  FADD.FTZ R10, R10, -1 ;  /* 0xbf8000000a0a7421 */ /* 0x000fd80000010000 */
[----:B------:R-:W-:-:S07]  /*1db0*/  @!P0 FADD.FTZ R10, R10, -1 ;  /* 0xbf8000000a0a8421 */ /* 0x000fce0000010000 */
.L_x_3816:
[----:B------:R-:W-:Y:S05]  /*1dc0*/  BSYNC.RECONVERGENT B2 ;  /* 0x0000000000027941 */ /* 0x000fea0003800200 */
.L_x_3815:
[----:B------:R-:W-:Y:S01]  /*1dd0*/  FFMA.FTZ R9, -R22, R10, R9 ;  /* 0x0000000a16097223 */ /* 0x000fe20000010109 */
[----:B------:R-:W-:Y:S06]  /*1de0*/  BRA `(.L_x_3813) ;  /* 0x0000000000787947 */ /* 0x000fec0003800000 */
.L_x_3814:
        /* <DEDUP_REMOVED lines=14> */
.L_x_3820:
        /* <DEDUP_REMOVED lines=13> */
.L_x_3819:
[----:B------:R-:W-:Y:S05]  /*1fa0*/  BSYNC.RECONVERGENT B2 ;  /* 0x0000000000027941 */ /* 0x000fea0003800200 */
.L_x_3818:
[----:B------:R-:W-:-:S04]  /*1fb0*/  FMUL.FTZ R10, R10, 1.1920928955078125e-07 ;  /* 0x340000000a0a7820 */ /* 0x000fc80000410000 */
[----:B------:R-:W-:-:S07]  /*1fc0*/  FMUL.FTZ R9, R9, R10 ;  /* 0x0000000a09097220 */ /* 0x000fce0000410000 */
.L_x_3813:
[----:B------:R-:W-:Y:S05]  /*1fd0*/  BSYNC.RECONVERGENT B0 ;  /* 0x0000000000007941 */ /* 0x000fea0003800200 */
.L_x_3812:
[C---:B------:R-:W-:Y:S02]  /*1fe0*/  FSETP.NAN.FTZ.AND P0, PT, |R9|.reuse, |R9|, PT ;  /* 0x400000090900720b */ /* 0x040fe40003f18200 */
[----:B------:R-:W-:-:S04]  /*1ff0*/  LOP3.LUT R8, R9, 0x80000000, R8, 0xb8, !PT ;  /* 0x8000000009087812 */ /* 0x000fc800078eb808 */
[----:B------:R-:W-:-:S04]  /*2000*/  FSEL R8, R9, R8, P0 ;  /* 0x0000000809087208 */ /* 0x000fc80000000000 */
[----:B------:R-:W-:-:S07]  /*2010*/  F2FP.BF16.F32.PACK_AB R8, RZ, R8 ;  /* 0x00000008ff08723e */ /* 0x000fce00000010ff */
.L_x_3811:
[----:B------:R-:W-:Y:S05]  /*2020*/  BSYNC.RECONVERGENT B1 ;  /* 0x0000000000017941 */ /* 0x000fea0003800200 */
.L_x_3810:
        /* <DEDUP_REMOVED lines=33> */
.L_x_3828:
[----:B------:R-:W-:Y:S01]  /*2240*/  FSETP.GEU.FTZ.AND P0, PT, R14, -R15, PT ;  /* 0x8000000f0e00720b */ /* 0x000fe20003f1e000 */
[----:B------:R-:W-:-:S12]  /*2250*/  FADD.FTZ R11, R11, -1 ;  /* 0xbf8000000b0b7421 */ /* 0x000fd80000010000 */
[----:B------:R-:W-:-:S07]  /*2260*/  @!P0 FADD.FTZ R11, R11, -1 ;  /* 0xbf8000000b0b8421 */ /* 0x000fce0000010000 */
.L_x_3827:
[----:B------:R-:W-:Y:S05]  /*2270*/  BSYNC.RECONVERGENT B2 ;  /* 0x0000000000027941 */ /* 0x000fea0003800200 */
.L_x_3826:
[----:B------:R-:W-:Y:S01]  /*2280*/  FFMA.FTZ R10, -R15, R11, R10 ;  /* 0x0000000b0f0a7223 */ /* 0x000fe2000001010a */
[----:B------:R-:W-:Y:S06]  /*2290*/  BRA `(.L_x_3824) ;  /* 0x0000000000787947 */ /* 0x000fec0003800000 */
.L_x_3825:
        /* <DEDUP_REMOVED lines=14> */
.L_x_3831:
        /* <DEDUP_REMOVED lines=13> */
.L_x_3830:
[----:B------:R-:W-:Y:S05]  /*2450*/  BSYNC.RECONVERGENT B2 ;  /* 0x0000000000027941 */ /* 0x000fea0003800200 */
.L_x_3829:
[----:B------:R-:W-:-:S04]  /*2460*/  FMUL.FTZ R11, R11, 1.1920928955078125e-07 ;  /* 0x340000000b0b7820 */ /* 0x000fc80000410000 */
[----:B------:R-:W-:-:S07]  /*2470*/  FMUL.FTZ R10, R10, R11 ;  /* 0x0000000b0a0a7220 */ /* 0x000fce0000410000 */
.L_x_3824:
[----:B------:R-:W-:Y:S05]  /*2480*/  BSYNC.RECONVERGENT B0 ;  /* 0x0000000000007941 */ /* 0x000fea0003800200 */
.L_x_3823:
[C---:B------:R-:W-:Y:S02]  /*2490*/  FSETP.NAN.FTZ.AND P0, PT, |R10|.reuse, |R10|, PT ;  /* 0x4000000a0a00720b */ /* 0x040fe40003f18200 */
[----:B------:R-:W-:-:S04]  /*24a0*/  LOP3.LUT R9, R10, 0x80000000, R9, 0xb8, !PT ;  /* 0x800000000a097812 */ /* 0x000fc800078eb809 */
[----:B------:R-:W-:-:S04]  /*24b0*/  FSEL R9, R10, R9, P0 ;  /* 0x000000090a097208 */ /* 0x000fc80000000000 */
[----:B------:R-:W-:-:S07]  /*24c0*/  F2FP.BF16.F32.PACK_AB R9, RZ, R9 ;  /* 0x00000009ff09723e */ /* 0x000fce00000010ff */
.L_x_3822:
[----:B------:R-:W-:Y:S05]  /*24d0*/  BSYNC.RECONVERGENT B1 ;  /* 0x0000000000017941 */ /* 0x000fea0003800200 */
.L_x_3821:
        /* <DEDUP_REMOVED lines=33> */
.L_x_3839:
[----:B------:R-:W-:Y:S01]  /*26f0*/  FSETP.GEU.FTZ.AND P0, PT, R13, -R14, PT ;  /* 0x8000000e0d00720b */ /* 0x000fe20003f1e000 */
[----:B------:R-:W-:-:S12]  /*2700*/  FADD.FTZ R10, R10, -1 ;  /* 0xbf8000000a0a7421 */ /* 0x000fd80000010000 */
[----:B------:R-:W-:-:S07]  /*2710*/  @!P0 FADD.FTZ R10, R10, -1 ;  /* 0xbf8000000a0a8421 */ /* 0x000fce0000010000 */
.L_x_3838:
[----:B------:R-:W-:Y:S05]  /*2720*/  BSYNC.RECONVERGENT B2 ;  /* 0x0000000000027941 */ /* 0x000fea0003800200 */
.L_x_3837:
[----:B------:R-:W-:Y:S01]  /*2730*/  FFMA.FTZ R11, -R14, R10, R11 ;  /* 0x0000000a0e0b7223 */ /* 0x000fe2000001010b */
[----:B------:R-:W-:Y:S06]  /*2740*/  BRA `(.L_x_3835) ;  /* 0x0000000000787947 */ /* 0x000fec0003800000 */
.L_x_3836:
        /* <DEDUP_REMOVED lines=14> */
.L_x_3842:
        /* <DEDUP_REMOVED lines=13> */
.L_x_3841:
[----:B------:R-:W-:Y:S05]  /*2900*/  BSYNC.RECONVERGENT B2 ;  /* 0x0000000000027941 */ /* 0x000fea0003800200 */
.L_x_3840:
[----:B------:R-:W-:-:S04]  /*2910*/  FMUL.FTZ R11, R11, 1.1920928955078125e-07 ;  /* 0x340000000b0b7820 */ /* 0x000fc80000410000 */
[----:B------:R-:W-:-:S07]  /*2920*/  FMUL.FTZ R11, R10, R11 ;  /* 0x0000000b0a0b7220 */ /* 0x000fce0000410000 */
.L_x_3835:
[----:B------:R-:W-:Y:S05]  /*2930*/  BSYNC.RECONVERGENT B0 ;  /* 0x0000000000007941 */ /* 0x000fea0003800200 */
.L_x_3834:
[C---:B------:R-:W-:Y:S02]  /*2940*/  FSETP.NAN.FTZ.AND P0, PT, |R11|.reuse, |R11|, PT ;  /* 0x4000000b0b00720b */ /* 0x040fe40003f18200 */
[----:B------:R-:W-:-:S04]  /*2950*/  LOP3.LUT R0, R11, 0x80000000, R0, 0xb8, !PT ;  /* 0x800000000b007812 */ /* 0x000fc800078eb800 */
[----:B------:R-:W-:-:S04]  /*2960*/  FSEL R0, R11, R0, P0 ;  /* 0x000000000b007208 */ /* 0x000fc80000000000 */
[----:B------:R-:W-:-:S07]  /*2970*/  F2FP.BF16.F32.PACK_AB R0, RZ, R0 ;  /* 0x00000000ff00723e */ /* 0x000fce00000010ff */
.L_x_3833:
[----:B------:R-:W-:Y:S05]  /*2980*/  BSYNC.RECONVERGENT B1 ;  /* 0x0000000000017941 */ /* 0x000fea0003800200 */
.L_x_3832:
        /* <DEDUP_REMOVED lines=16> */
.L_x_3845:
[----:B------:R-:W-:-:S13]  /*2a90*/  ISETP.GE.U32.AND P0, PT, R18, R17, PT ;  /* 0x000000111200720c */ /* 0x000fda0003f06070 */
[----:B------:R-:W-:Y:S05]  /*2aa0*/  @P0 BRA `(.L_x_3847) ;  /* 0x0000000000300947 */ /* 0x000fea0003800000 */
[----:B-1----:R-:W1:Y:S01]  /*2ab0*/  LDC.64 R2, c[0x0][0x388] ;  /* 0x0000e200ff027b82 */ /* 0x002e620000000a00 */
[----:B0-----:R-:W-:Y:S01]  /*2ac0*/  IMAD.IADD R11, R16, 0x1, R18 ;  /* 0x00000001100b7824 */ /* 0x001fe200078e0212 */
[----:B------:R-:W-:-:S03]  /*2ad0*/  IADD3 R18, PT, PT, R18, 0x80, RZ ;  /* 0x0000008012127810 */ /* 0x000fc60007ffe0ff */
[----:B-1----:R-:W-:-:S05]  /*2ae0*/  IMAD.WIDE.U32 R2, R11, 0x2, R2 ;  /* 0x000000020b027825 */ /* 0x002fca00078e0002 */
[----:B------:R1:W-:Y:S02]  /*2af0*/  STG.E.U16 desc[UR4][R2.64], R5 ;  /* 0x0000000502007986 */ /* 0x0003e4000c101504 */
.L_x_3846:
[----:B------:R-:W-:-:S13]  /*2b00*/  ISETP.GE.U32.AND P0, PT, R18, R17, PT ;  /* 0x000000111200720c */ /* 0x000fda0003f06070 */
[----:B------:R-:W-:Y:S05]  /*2b10*/  @P0 BRA `(.L_x_3848) ;  /* 0x0000000000300947 */ /* 0x000fea0003800000 */
[----:B01----:R-:W0:Y:S01]  /*2b20*/  LDC.64 R2, c[0x0][0x388] ;  /* 0x0000e200ff027b82 */ /* 0x003e220000000a00 */
[----:B------:R-:W-:Y:S02]  /*2b30*/  IMAD.IADD R5, R16, 0x1, R18 ;  /* 0x0000000110057824 */ /* 0x000fe400078e0212 */
[----:B------:R-:W-:Y:S02]  /*2b40*/  VIADD R18, R18, 0x80 ;  /* 0x0000008012127836 */ /* 0x000fe40000000000 */
[----:B0-----:R-:W-:-:S05]  /*2b50*/  IMAD.WIDE.U32 R2, R5, 0x2, R2 ;  /* 0x0000000205027825 */ /* 0x001fca00078e0002 */
[----:B------:R2:W-:Y:S02]  /*2b60*/  STG.E.U16 desc[UR4][R2.64], R6 ;  /* 0x0000000602007986 */ /* 0x0005e4000c101504 */
.L_x_3847:
[----:B------:R-:W-:-:S13]  /*2b70*/  ISETP.GE.U32.AND P0, PT, R18, R17, PT ;  /* 0x000000111200720c */ /* 0x000fda0003f06070 */
[----:B------:R-:W-:Y:S05]  /*2b80*/  @P0 BRA `(.L_x_3849) ;  /* 0x0000000000340947 */ /* 0x000fea0003800000 */
[----:B-12---:R-:W1:Y:S01]  /*2b90*/  LDC.64 R2, c[0x0][0x388] ;  /* 0x0000e200ff027b82 */ /* 0x006e620000000a00 */
[----:B------:R-:W-:Y:S01]  /*2ba0*/  IADD3 R5, PT, PT, R16, R18, RZ ;  /* 0x0000001210057210 */ /* 0x000fe20007ffe0ff */
[----:B------:R-:W-:-:S04]  /*2bb0*/  VIADD R18, R18, 0x80 ;  /* 0x0000008012127836 */ /* 0x000fc80000000000 */
[----:B-1----:R-:W-:-:S05]  /*2bc0*/  IMAD.WIDE.U32 R2, R5, 0x2, R2 ;  /* 0x0000000205027825 */ /* 0x002fca00078e0002 */
[----:B------:R2:W-:Y:S02]  /*2bd0*/  STG.E.U16 desc[UR4][R2.64], R7 ;  /* 0x0000000702007986 */ /* 0x0005e4000c101504 */
.L_x_3848:
        /* <DEDUP_REMOVED lines=8> */
.L_x_3849:
[----:B------:R-:W-:Y:S05]  /*2c60*/  BSYNC.RELIABLE B1 ;  /* 0x0000000000017941 */ /* 0x000fea0003800100 */
.L_x_3844:
[----:B------:R-:W-:-:S13]  /*2c70*/  ISETP.GE.U32.AND P0, PT, R18, R17, PT ;  /* 0x000000111200720c */ /* 0x000fda0003f06070 */
[----:B-123--:R-:W1:Y:S01]  /*2c80*/  @!P0 LDC.64 R2, c[0x0][0x388] ;  /* 0x0000e200ff028b82 */ /* 0x00ee620000000a00 */
[----:B------:R-:W-:Y:S02]  /*2c90*/  @!P0 IMAD.IADD R5, R16, 0x1, R18 ;  /* 0x0000000110058824 */ /* 0x000fe400078e0212 */
[----:B------:R-:W-:Y:S02]  /*2ca0*/  @!P0 VIADD R18, R18, 0x80 ;  /* 0x0000008012128836 */ /* 0x000fe40000000000 */
[----:B-1----:R-:W-:-:S05]  /*2cb0*/  @!P0 IMAD.WIDE.U32 R2, R5, 0x2, R2 ;  /* 0x0000000205028825 */ /* 0x002fca00078e0002 */
[----:B------:R3:W-:Y:S02]  /*2cc0*/  @!P0 STG.E.U16 desc[UR4][R2.64], R9 ;  /* 0x0000000902008986 */ /* 0x0007e4000c101504 */
.L_x_3850:
[----:B------:R-:W-:Y:S05]  /*2cd0*/  BSYNC.RECONVERGENT B0 ;  /* 0x0000000000007941 */ /* 0x000fea0003800200 */
.L_x_3843:
        /* <DEDUP_REMOVED lines=8> */
.L_x_3755:
        /* <DEDUP_REMOVED lines=43> */
.L_x_3855:
[----:B------:R-:W-:Y:S05]  /*3010*/  BSYNC.RECONVERGENT B1 ;  /* 0x0000000000017941 */ /* 0x000fea0003800200 */
.L_x_3854:
[----:B------:R-:W-:Y:S01]  /*3020*/  FFMA.FTZ R18, -R9, R11, R10 ;  /* 0x0000000b09127223 */ /* 0x000fe2000001010a */
[----:B------:R-:W-:Y:S06]  /*3030*/  BRA `(.L_x_3852) ;  /* 0x0000000000787947 */ /* 0x000fec0003800000 */
.L_x_3853:
[----:B------:R-:W-:Y:S01]  /*3040*/  LOP3.LUT R9, R11, 0xff800000, RZ, 0xc0, !PT ;  /* 0xff8000000b097812 */ /* 0x000fe200078ec0ff */
        /* <DEDUP_REMOVED lines=13> */
.L_x_3858:
        /* <DEDUP_REMOVED lines=13> */
.L_x_3857:
[----:B------:R-:W-:Y:S05]  /*31f0*/  BSYNC.RECONVERGENT B1 ;  /* 0x0000000000017941 */ /* 0x000fea0003800200 */
.L_x_3856:
[----:B------:R-:W-:-:S04]  /*3200*/  FMUL.FTZ R18, R13, 1.1920928955078125e-07 ;  /* 0x340000000d127820 */ /* 0x000fc80000410000 */
[----:B------:R-:W-:-:S07]  /*3210*/  FMUL.FTZ R18, R9, R18 ;  /* 0x0000001209127220 */ /* 0x000fce0000410000 */
.L_x_3852:
[----:B------:R-:W-:Y:S05]  /*3220*/  BSYNC.RECONVERGENT B0 ;  /* 0x0000000000007941 */ /* 0x000fea0003800200 */
.L_x_3851:
[----:B0-----:R-:W-:Y:S01]  /*3230*/  SHF.L.U32 R11, R4, 0x10, RZ ;  /* 0x00000010040b7819 */ /* 0x001fe200000006ff */
        /* <DEDUP_REMOVED lines=30> */
.L_x_3864:
[----:B------:R-:W-:Y:S01]  /*3420*/  FSETP.GEU.FTZ.AND P0, PT, R14, -R9, PT ;  /* 0x800000090e00720b */ /* 0x000fe20003f1e000 */
[----:B------:R-:W-:-:S12]  /*3430*/  FADD.FTZ R15, R15, -1 ;  /* 0xbf8000000f0f7421 */ /* 0x000fd80000010000 */
[----:B------:R-:W-:-:S07]  /*3440*/  @!P0 FADD.FTZ R15, R15, -1 ;  /* 0xbf8000000f0f8421 */ /* 0x000fce0000010000 */
.L_x_3863:
[----:B------:R-:W-:Y:S05]  /*3450*/  BSYNC.RECONVERGENT B1 ;  /* 0x0000000000017941 */ /* 0x000fea0003800200 */
.L_x_3862:
[----:B------:R-:W-:Y:S01]  /*3460*/  FFMA.FTZ R12, -R9, R15, R10 ;  /* 0x0000000f090c7223 */ /* 0x000fe2000001010a */
[----:B------:R-:W-:Y:S06]  /*3470*/  BRA `(.L_x_3860) ;  /* 0x0000000000787947 */ /* 0x000fec0003800000 */
.L_x_3861:
[----:B------:R-:W-:Y:S01]  /*3480*/  LOP3.LUT R9, R13, 0xff800000, RZ, 0xc0, !PT ;  /* 0xff8000000d097812 */ /* 0x000fe200078ec0ff */
[----:B------:R-:W-:Y:S01]  /*3490*/  BSSY.RECONVERGENT B1, `(.L_x_3865) ;  /* 0x000001a000017945 */ /* 0x000fe20003800200 */
[----:B------:R-:W-:Y:S02]  /*34a0*/  ISETP.GT.U32.AND P2, PT, R10, 0x7f7fffff, PT ;  /* 0x7f7fffff0a00780c */ /* 0x000fe40003f44070 */
[----:B------:R-:W-:Y:S01]  /*34b0*/  FSETP.GT.FTZ.AND P1, PT, |R11|, RZ, PT ;  /* 0x000000ff0b00720b */ /* 0x000fe20003f34200 */
[----:B------:R-:W-:Y:S01]  /*34c0*/  IMAD.IADD R12, R0, 0x1, -R9 ;  /* 0x00000001000c7824 */ /* 0x000fe200078e0a09 */
[----:B------:R-:W-:Y:S02]  /*34d0*/  FSEL R9, R9, +QNAN , !P2 ;  /* 0x7fffffff09097808 */ /* 0x000fe40005000000 */
[----:B------:R-:W-:Y:S02]  /*34e0*/  MOV R11, R8 ;  /* 0x00000008000b7202 */ /* 0x000fe40000000f00 */
[----:B------:R-:W-:-:S02]  /*34f0*/  LOP3.LUT P0, R12, R12, 0xff800000, RZ, 0xc0, !PT ;  /* 0xff8000000c0c7812 */ /* 0x000fc4000780c0ff */
[----:B------:R-:W-:-:S11]  /*3500*/  FSEL R9, R9, +QNAN , P1 ;  /* 0x7fffffff09097808 */ /* 0x000fd60000800000 */
[----:B------:R-:W-:Y:S05]  /*3510*/  @!P0 BRA `(.L_x_3866) ;  /* 0x0000000000448947 */ /* 0x000fea0003800000 */
[----:B------:R-:W-:Y:S01]  /*3520*/  LOP3.LUT R13, R13, 0x7fffff, RZ, 0xc0, !PT ;  /* 0x007fffff0d0d7812 */ /* 0x000fe200078ec0ff */
[----:B------:R-:W-:-:S03]  /*3530*/  IMAD.MOV.U32 R11, RZ, RZ, R8 ;  /* 0x000000ffff0b7224 */ /* 0x000fc600078e0008 */
[----:B------:R-:W-:-:S04]  /*3540*/  LOP3.LUT R13, R13, 0x3f800000, RZ, 0xfc, !PT ;  /* 0x3f8000000d0d7812 */ /* 0x000fc800078efcff */
[----:B------:R0:W1:Y:S03]  /*3550*/  MUFU.RCP R14, R13 ;  /* 0x0000000d000e7308 */ /* 0x0000660000001000 */
.L_x_3867:
        /* <DEDUP_REMOVED lines=13> */
.L_x_3866:
[----:B------:R-:W-:Y:S05]  /*3630*/  BSYNC.RECONVERGENT B1 ;  /* 0x0000000000017941 */ /* 0x000fea0003800200 */
.L_x_3865:
[----:B------:R-:W-:-:S04]  /*3640*/  FMUL.FTZ R12, R11, 1.1920928955078125e-07 ;  /* 0x340000000b0c7820 */ /* 0x000fc80000410000 */
[----:B------:R-:W-:-:S07]  /*3650*/  FMUL.FTZ R12, R9, R12 ;  /* 0x0000000c090c7220 */ /* 0x000fce0000410000 */
.L_x_3860:
[----:B------:R-:W-:Y:S05]  /*3660*/  BSYNC.RECONVERGENT B0 ;  /* 0x0000000000007941 */ /* 0x000fea0003800200 */
.L_x_3859:
[C---:B0-----:R-:W-:Y:S01]  /*3670*/  IMAD.U32 R13, R5.reuse, 0x10000, RZ ;  /* 0x00010000050d7824 */ /* 0x041fe200078e00ff */
[C---:B------:R-:W-:Y:S01]  /*3680*/  FSETP.NAN.FTZ.AND P0, PT, |R12|.reuse, |R12|, PT ;  /* 0x4000000c0c00720b */ /* 0x040fe20003f18200 */
[----:B------:R-:W-:Y:S01]  /*3690*/  BSSY.RECONVERGENT B0, `(.L_x_3868) ;  /* 0x0000042000007945 */ /* 0x000fe20003800200 */
[----:B------:R-:W-:Y:S02]  /*36a0*/  LOP3.LUT R11, R12, 0x80000000, R7, 0xb8, !PT ;  /* 0x800000000c0b7812 */ /* 0x000fe400078eb807 */
[----:B------:R-:W-:Y:S02]  /*36b0*/  FSETP.GEU.FTZ.AND P1, PT, R10, |R13|, PT ;  /* 0x4000000d0a00720b */ /* 0x000fe40003f3e000 */
[----:B------:R-:W-:Y:S02]  /*36c0*/  PRMT R9, R5, 0x7632, R9 ;  /* 0x0000763205097816 */ /* 0x000fe40000000009 */
[----:B------:R-:W-:Y:S01]  /*36d0*/  FSEL R5, R12, R11, P0 ;  /* 0x0000000b0c057208 */ /* 0x000fe20000000000 */
[----:B------:R-:W-:-:S08]  /*36e0*/  IMAD.MOV.U32 R12, RZ, RZ, R10 ;  /* 0x000000ffff0c7224 */ /* 0x000fd000078e000a */
        /* <DEDUP_REMOVED lines=24> */
.L_x_3873:
[----:B------:R-:W-:Y:S01]  /*3870*/  FSETP.GEU.FTZ.AND P0, PT, R14, -R11, PT ;  /* 0x8000000b0e00720b */ /* 0x000fe20003f1e000 */
[----:B------:R-:W-:-:S12]  /*3880*/  FADD.FTZ R17, R17, -1 ;  /* 0xbf80000011117421 */ /* 0x000fd80000010000 */
[----:B------:R-:W-:-:S07]  /*3890*/  @!P0 FADD.FTZ R17, R17, -1 ;  /* 0xbf80000011118421 */ /* 0x000fce0000010000 */
.L_x_3872:
[----:B------:R-:W-:Y:S05]  /*38a0*/  BSYNC.RECONVERGENT B1 ;  /* 0x0000000000017941 */ /* 0x000fea0003800200 */
.L_x_3871:
[----:B------:R-:W-:Y:S01]  /*38b0*/  FFMA.FTZ R12, -R11, R17, R10 ;  /* 0x000000110b0c7223 */ /* 0x000fe2000001010a */
[----:B------:R-:W-:Y:S06]  /*38c0*/  BRA `(.L_x_3869) ;  /* 0x0000000000787947 */ /* 0x000fec0003800000 */
.L_x_3870:
        /* <DEDUP_REMOVED lines=14> */
.L_x_3876:
        /* <DEDUP_REMOVED lines=13> */
.L_x_3875:
[----:B------:R-:W-:Y:S05]  /*3a80*/  BSYNC.RECONVERGENT B1 ;  /* 0x0000000000017941 */ /* 0x000fea0003800200 */
.L_x_3874:
[----:B------:R-:W-:-:S04]  /*3a90*/  FMUL.FTZ R12, R13, 1.1920928955078125e-07 ;  /* 0x340000000d0c7820 */ /* 0x000fc80000410000 */
[----:B------:R-:W-:-:S07]  /*3aa0*/  FMUL.FTZ R12, R11, R12 ;  /* 0x0000000c0b0c7220 */ /* 0x000fce0000410000 */
.L_x_3869:
[----:B------:R-:W-:Y:S05]  /*3ab0*/  BSYNC.RECONVERGENT B0 ;  /* 0x0000000000007941 */ /* 0x000fea0003800200 */
.L_x_3868:
        /* <DEDUP_REMOVED lines=31> */
.L_x_3882:
[----:B------:R-:W-:Y:S01]  /*3cb0*/  FSETP.GEU.FTZ.AND P0, PT, R14, -R13, PT ;  /* 0x8000000d0e00720b */ /* 0x000fe20003f1e000 */
[----:B------:R-:W-:-:S12]  /*3cc0*/  FADD.FTZ R17, R17, -1 ;  /* 0xbf80000011117421 */ /* 0x000fd80000010000 */
[----:B------:R-:W-:-:S07]  /*3cd0*/  @!P0 FADD.FTZ R17, R17, -1 ;  /* 0xbf80000011118421 */ /* 0x000fce0000010000 */
.L_x_3881:
[----:B------:R-:W-:Y:S05]  /*3ce0*/  BSYNC.RECONVERGENT B1 ;  /* 0x0000000000017941 */ /* 0x000fea0003800200 */
.L_x_3880:
[----:B------:R-:W-:Y:S01]  /*3cf0*/  FFMA.FTZ R14, -R13, R17, R10 ;  /* 0x000000110d0e7223 */ /* 0x000fe2000001010a */
[----:B------:R-:W-:Y:S06]  /*3d00*/  BRA `(.L_x_3878) ;  /* 0x0000000000787947 */ /* 0x000fec0003800000 */
.L_x_3879:
        /* <DEDUP_REMOVED lines=14> */
.L_x_3885:
        /* <DEDUP_REMOVED lines=13> */
.L_x_3884:
[----:B------:R-:W-:Y:S05]  /*3ec0*/  BSYNC.RECONVERGENT B1 ;  /* 0x0000000000017941 */ /* 0x000fea0003800200 */
.L_x_3883:
[----:B------:R-:W-:-:S04]  /*3ed0*/  FMUL.FTZ R14, R14, 1.1920928955078125e-07 ;  /* 0x340000000e0e7820 */ /* 0x000fc80000410000 */
[----:B------:R-:W-:-:S07]  /*3ee0*/  FMUL.FTZ R14, R11, R14 ;  /* 0x0000000e0b0e7220 */ /* 0x000fce0000410000 */
.L_x_3878:
[----:B------:R-:W-:Y:S05]  /*3ef0*/  BSYNC.RECONVERGENT B0 ;  /* 0x0000000000007941 */ /* 0x000fea0003800200 */
.L_x_3877:
[----:B0----5:R-:W-:Y:S01]  /*3f00*/  SHF.L.U32 R13, R2, 0x10, RZ ;  /* 0x00000010020d7819 */ /* 0x021fe200000006ff */
        /* <DEDUP_REMOVED lines=31> */
.L_x_3891:
[----:B------:R-:W-:Y:S01]  /*4100*/  FSETP.GEU.FTZ.AND P0, PT, R14, -R15, PT ;  /* 0x8000000f0e00720b */ /* 0x000fe20003f1e000 */
[----:B------:R-:W-:-:S12]  /*4110*/  FADD.FTZ R19, R19, -1 ;  /* 0xbf80000013137421 */ /* 0x000fd80000010000 */
[----:B------:R-:W-:-:S07]  /*4120*/  @!P0 FADD.FTZ R19, R19, -1 ;  /* 0xbf80000013138421 */ /* 0x000fce0000010000 */
.L_x_3890:
[----:B------:R-:W-:Y:S05]  /*4130*/  BSYNC.RECONVERGENT B1 ;  /* 0x0000000000017941 */ /* 0x000fea0003800200 */
.L_x_3889:
[----:B------:R-:W-:Y:S01]  /*4140*/  FFMA.FTZ R12, -R15, R19, R10 ;  /* 0x000000130f0c7223 */ /* 0x000fe2000001010a */
[----:B------:R-:W-:Y:S06]  /*4150*/  BRA `(.L_x_3887) ;  /* 0x0000000000787947 */ /* 0x000fec0003800000 */
.L_x_3888:
        /* <DEDUP_REMOVED lines=14> */
.L_x_3894:
        /* <DEDUP_REMOVED lines=13> */
.L_x_3893:
[----:B------:R-:W-:Y:S05]  /*4310*/  BSYNC.RECONVERGENT B1 ;  /* 0x0000000000017941 */ /* 0x000fea0003800200 */
.L_x_3892:
[----:B------:R-:W-:-:S04]  /*4320*/  FMUL.FTZ R13, R13, 1.1920928955078125e-07 ;  /* 0x340000000d0d7820 */ /* 0x000fc80000410000 */
[----:B------:R-:W-:-:S07]  /*4330*/  FMUL.FTZ R12, R12, R13 ;  /* 0x0000000d0c0c7220 */ /* 0x000fce0000410000 */
.L_x_3887:
[----:B------:R-:W-:Y:S05]  /*4340*/  BSYNC.RECONVERGENT B0 ;  /* 0x0000000000007941 */ /* 0x000fea0003800200 */
.L_x_3886:
        /* <DEDUP_REMOVED lines=31> */
.L_x_3900:
[----:B------:R-:W-:Y:S01]  /*4540*/  FSETP.GEU.FTZ.AND P0, PT, R14, -R15, PT ;  /* 0x8000000f0e00720b */ /* 0x000fe20003f1e000 */
[----:B------:R-:W-:-:S12]  /*4550*/  FADD.FTZ R19, R19, -1 ;  /* 0xbf80000013137421 */ /* 0x000fd80000010000 */
[----:B------:R-:W-:-:S07]  /*4560*/  @!P0 FADD.FTZ R19, R19, -1 ;  /* 0xbf80000013138421 */ /* 0x000fce0000010000 */
.L_x_3899:
[----:B------:R-:W-:Y:S05]  /*4570*/  BSYNC.RECONVERGENT B1 ;  /* 0x0000000000017941 */ /* 0x000fea0003800200 */
.L_x_3898:
[----:B------:R-:W-:Y:S01]  /*4580*/  FFMA.FTZ R14, -R15, R19, R10 ;  /* 0x000000130f0e7223 */ /* 0x000fe2000001010a */
[----:B------:R-:W-:Y:S06]  /*4590*/  BRA `(.L_x_3896) ;  /* 0x0000000000787947 */ /* 0x000fec0003800000 */
.L_x_3897:
        /* <DEDUP_REMOVED lines=14> */
.L_x_3903:
        /* <DEDUP_REMOVED lines=13> */
.L_x_3902:
[----:B------:R-:W-:Y:S05]  /*4750*/  BSYNC.RECONVERGENT B1 ;  /* 0x0000000000017941 */ /* 0x000fea0003800200 */
.L_x_3901:
[----:B------:R-:W-:-:S04]  /*4760*/  FMUL.FTZ R13, R13, 1.1920928955078125e-07 ;  /* 0x340000000d0d7820 */ /* 0x000fc80000410000 */
[----:B------:R-:W-:-:S07]  /*4770*/  FMUL.FTZ R14, R12, R13 ;  /* 0x0000000d0c0e7220 */ /* 0x000fce0000410000 */
.L_x_3896:
[----:B------:R-:W-:Y:S05]  /*4780*/  BSYNC.RECONVERGENT B0 ;  /* 0x0000000000007941 */ /* 0x000fea0003800200 */
.L_x_3895:
        /* <DEDUP_REMOVED lines=32> */
.L_x_3909:
[----:B------:R-:W-:Y:S01]  /*4990*/  FSETP.GEU.FTZ.AND P0, PT, R18, -R15, PT ;  /* 0x8000000f1200720b */ /* 0x000fe20003f1e000 */
[----:B------:R-:W-:-:S12]  /*49a0*/  FADD.FTZ R19, R19, -1 ;  /* 0xbf80000013137421 */ /* 0x000fd80000010000 */
[----:B------:R-:W-:-:S07]  /*49b0*/  @!P0 FADD.FTZ R19, R19, -1 ;  /* 0xbf80000013138421 */ /* 0x000fce0000010000 */
.L_x_3908:
[----:B------:R-:W-:Y:S05]  /*49c0*/  BSYNC.RECONVERGENT B1 ;  /* 0x0000000000017941 */ /* 0x000fea0003800200 */
.L_x_3907:
[----:B------:R-:W-:Y:S01]  /*49d0*/  FFMA.FTZ R14, -R15, R19, R10 ;  /* 0x000000130f0e7223 */ /* 0x000fe2000001010a */
[----:B------:R-:W-:Y:S06]  /*49e0*/  BRA `(.L_x_3905) ;  /* 0x0000000000787947 */ /* 0x000fec0003800000 */
.L_x_3906:
        /* <DEDUP_REMOVED lines=14> */
.L_x_3912:
        /* <DEDUP_REMOVED lines=13> */
.L_x_3911:
[----:B------:R-:W-:Y:S05]  /*4ba0*/  BSYNC.RECONVERGENT B1 ;  /* 0x0000000000017941 */ /* 0x000fea0003800200 */
.L_x_3910:
[----:B0-----:R-:W-:-:S04]  /*4bb0*/  FMUL.FTZ R14, R17, 1.1920928955078125e-07 ;  /* 0x34000000110e7820 */ /* 0x001fc80000410000 */
[----:B------:R-:W-:-:S07]  /*4bc0*/  FMUL.FTZ R14, R13, R14 ;  /* 0x0000000e0d0e7220 */ /* 0x000fce0000410000 */
.L_x_3905:
[----:B------:R-:W-:Y:S05]  /*4bd0*/  BSYNC.RECONVERGENT B0 ;  /* 0x0000000000007941 */ /* 0x000fea0003800200 */
.L_x_3904:
        /* <DEDUP_REMOVED lines=30> */
.L_x_3918:
[----:B------:R-:W-:Y:S01]  /*4dc0*/  FSETP.GEU.FTZ.AND P0, PT, R8, -R15, PT ;  /* 0x8000000f0800720b */ /* 0x000fe20003f1e000 */
[----:B------:R-:W-:-:S12]  /*4dd0*/  FADD.FTZ R19, R19, -1 ;  /* 0xbf80000013137421 */ /* 0x000fd80000010000 */
[----:B------:R-:W-:-:S07]  /*4de0*/  @!P0 FADD.FTZ R19, R19, -1 ;  /* 0xbf80000013138421 */ /* 0x000fce0000010000 */
.L_x_3917:
[----:B------:R-:W-:Y:S05]  /*4df0*/  BSYNC.RECONVERGENT B1 ;  /* 0x0000000000017941 */ /* 0x000fea0003800200 */
.L_x_3916:
[----:B------:R-:W-:Y:S01]  /*4e00*/  FFMA.FTZ R10, -R15, R19, R10 ;  /* 0x000000130f0a7223 */ /* 0x000fe2000001010a */
[----:B------:R-:W-:Y:S06]  /*4e10*/  BRA `(.L_x_3914) ;  /* 0x0000000000707947 */ /* 0x000fec0003800000 */
.L_x_3915:
        /* <DEDUP_REMOVED lines=12> */
.L_x_3921:
        /* <DEDUP_REMOVED lines=13> */
.L_x_3920:
[----:B------:R-:W-:Y:S05]  /*4fb0*/  BSYNC.RECONVERGENT B1 ;  /* 0x0000000000017941 */ /* 0x000fea0003800200 */
.L_x_3919:
[----:B------:R-:W-:-:S04]  /*4fc0*/  FMUL.FTZ R13, R8, 1.1920928955078125e-07 ;  /* 0x34000000080d7820 */ /* 0x000fc80000410000 */
[----:B------:R-:W-:-:S07]  /*4fd0*/  FMUL.FTZ R10, R18, R13 ;  /* 0x0000000d120a7220 */ /* 0x000fce0000410000 */
.L_x_3914:
[----:B------:R-:W-:Y:S05]  /*4fe0*/  BSYNC.RECONVERGENT B0 ;  /* 0x0000000000007941 */ /* 0x000fea0003800200 */
.L_x_3913:
[----:B0-----:R-:W0:Y:S01]  /*4ff0*/  LDC.64 R14, c[0x0][0x388] ;  /* 0x0000e200ff0e7b82 */ /* 0x001e220000000a00 */
        /* <DEDUP_REMOVED lines=12> */
.L_x_3922:
        /* <DEDUP_REMOVED lines=12> */
.L_x_54797:


//--------------------- .text._ZN2at6native29vectorized_elementwise_kernelILi8ENS0_13AUnaryFunctorIN3c108BFloat16ES4_S4_ZZZNS0_16fmod_kernel_cudaERNS_18TensorIteratorBaseEENKUlvE0_clEvENKUlvE2_clEvEUlS4_S4_E_EESt5arrayIPcLm2EEEEviT0_T1_ --------------------------
	.section	.text._ZN2at6native29vectorized_elementwise_kernelILi8ENS0_13AUnaryFunctorIN3c108BFloat16ES4_S4_ZZZNS0_16fmod_kernel_cudaERNS_18TensorIteratorBaseEENKUlvE0_clEvENKUlvE2_clEvEUlS4_S4_E_EESt5arrayIPcLm2EEEEviT0_T1_,"ax",@progbits
	.align	128
        .global         _ZN2at6native29vectorized_elementwise_kernelILi8ENS0_13AUnaryFunctorIN3c108BFloat16ES4_S4_ZZZNS0_16fmod_kernel_cudaERNS_18TensorIteratorBaseEENKUlvE0_clEvENKUlvE2_clEvEUlS4_S4_E_EESt5arrayIPcLm2EEEEviT0_T1_
        .type           _ZN2at6native29vectorized_elementwise_kernelILi8ENS0_13AUnaryFunctorIN3c108BFloat16ES4_S4_ZZZNS0_16fmod_kernel_cudaERNS_18TensorIteratorBaseEENKUlvE0_clEvENKUlvE2_clEvEUlS4_S4_E_EESt5arrayIPcLm2EEEEviT0_T1_,@function
        .size           _ZN2at6native29vectorized_elementwise_kernelILi8ENS0_13AUnaryFunctorIN3c108BFloat16ES4_S4_ZZZNS0_16fmod_kernel_cudaERNS_18TensorIteratorBaseEENKUlvE0_clEvENKUlvE2_clEvEUlS4_S4_E_EESt5arrayIPcLm2EEEEviT0_T1_,(.L_x_54798 - _ZN2at6native29vectorized_elementwise_kernelILi8ENS0_13AUnaryFunctorIN3c108BFloat16ES4_S4_ZZZNS0_16fmod_kernel_cudaERNS_18TensorIteratorBaseEENKUlvE0_clEvENKUlvE2_clEvEUlS4_S4_E_EESt5arrayIPcLm2EEEEviT0_T1_)
        .other          _ZN2at6native29vectorized_elementwise_kernelILi8ENS0_13AUnaryFunctorIN3c108BFloat16ES4_S4_ZZZNS0_16fmod_kernel_cudaERNS_18TensorIteratorBaseEENKUlvE0_clEvENKUlvE2_clEvEUlS4_S4_E_EESt5arrayIPcLm2EEEEviT0_T1_,@"STO_CUDA_ENTRY STV_DEFAULT"
_ZN2at6native29vectorized_elementwise_kernelILi8ENS0_13AUnaryFunctorIN3c108BFloat16ES4_S4_ZZZNS0_16fmod_kernel_cudaERNS_18TensorIteratorBaseEENKUlvE0_clEvENKUlvE2_clEvEUlS4_S4_E_EESt5arrayIPcLm2EEEEviT0_T1_:
.text._ZN2at6native29vectorized_elementwise_kernelILi8ENS0_13AUnaryFunctorIN3c108BFloat16ES4_S4_ZZZNS0_16fmod_kernel_cudaERNS_18TensorIteratorBaseEENKUlvE0_clEvENKUlvE2_clEvEUlS4_S4_E_EESt5arrayIPcLm2EEEEviT0_T1_:
        /* <DEDUP_REMOVED lines=101> */
.L_x_3930:
[----:B------:R-:W-:Y:S05]  /*0650*/  BSYNC.RECONVERGENT B2 ;  /* 0x0000000000027941 */ /* 0x000fea0003800200 */
.L_x_3929:
[----:B------:R-:W-:Y:S01]  /*0660*/  FFMA.FTZ R3, -R8, R4, R3 ;  /* 0x0000000408037223 */ /* 0x000fe20000010103 */
[----:B------:R-:W-:Y:S06]  /*0670*/  BRA `(.L_x_3927) ;  /* 0x0000000000787947 */ /* 0x000fec0003800000 */
.L_x_3928:
        /* <DEDUP_REMOVED lines=14> */
.L_x_3933:
        /* <DEDUP_REMOVED lines=13> */
.L_x_3932:
[----:B------:R-:W-:Y:S05]  /*0830*/  BSYNC.RECONVERGENT B2 ;  /* 0x0000000000027941 */ /* 0x000fea0003800200 */
.L_x_3931:
[----:B------:R-:W-:-:S04]  /*0840*/  FMUL.FTZ R4, R4, 1.1920928955078125e-07 ;  /* 0x3400000004047820 */ /* 0x000fc80000410000 */
[----:B------:R-:W-:-:S07]  /*0850*/  FMUL.FTZ R3, R3, R4 ;  /* 0x0000000403037220 */ /* 0x000fce0000410000 */
.L_x_3927:
[----:B------:R-:W-:Y:S05]  /*0860*/  BSYNC.RECONVERGENT B0 ;  /* 0x0000000000007941 */ /* 0x000fea0003800200 */
.L_x_3926:
[C---:B------:R-:W-:Y:S02]  /*0870*/  FSETP.NAN.FTZ.AND P0, PT, |R3|.reuse, |R3|, PT ;  /* 0x400000030300720b */ /* 0x040fe40003f18200 */
[----:B------:R-:W-:-:S04]  /*0880*/  LOP3.LUT R2, R3, 0x80000000, R2, 0xb8, !PT ;  /* 0x8000000003027812 */ /* 0x000fc800078eb802 */
[----:B------:R-:W-:-:S04]  /*0890*/  FSEL R3, R3, R2, P0 ;  /* 0x0000000203037208 */ /* 0x000fc80000000000 */
[----:B------:R-:W-:-:S07]  /*08a0*/  F2FP.BF16.F32.PACK_AB R3, RZ, R3 ;  /* 0x00000003ff03723e */ /* 0x000fce00000010ff */
.L_x_3925:
[----:B------:R-:W-:Y:S05]  /*08b0*/  BSYNC.RECONVERGENT B1 ;  /* 0x0000000000017941 */ /* 0x000fea0003800200 */
.L_x_3924:
        /* <DEDUP_REMOVED lines=33> */
.L_x_3941:
[----:B------:R-:W-:Y:S01]  /*0ad0*/  FSETP.GEU.FTZ.AND P0, PT, R8, -R10, PT ;  /* 0x8000000a0800720b */ /* 0x000fe20003f1e000 */
[----:B------:R-:W-:-:S12]  /*0ae0*/  FADD.FTZ R6, R6, -1 ;  /* 0xbf80000006067421 */ /* 0x000fd80000010000 */
[----:B------:R-:W-:-:S07]  /*0af0*/  @!P0 FADD.FTZ R6, R6, -1 ;  /* 0xbf80000006068421 */ /* 0x000fce0000010000 */
.L_x_3940:
[----:B------:R-:W-:Y:S05]  /*0b00*/  BSYNC.RECONVERGENT B2 ;  /* 0x0000000000027941 */ /* 0x000fea0003800200 */
.L_x_3939:
[----:B------:R-:W-:Y:S01]  /*0b10*/  FFMA.FTZ R5, -R10, R6, R5 ;  /* 0x000000060a057223 */ /* 0x000fe20000010105 */
[----:B------:R-:W-:Y:S06]  /*0b20*/  BRA `(.L_x_3937) ;  /* 0x0000000000787947 */ /* 0x000fec0003800000 */
.L_x_3938:
        /* <DEDUP_REMOVED lines=14> */
.L_x_3944:
        /* <DEDUP_REMOVED lines=13> */
.L_x_3943:
[----:B------:R-:W-:Y:S05]  /*0ce0*/  BSYNC.RECONVERGENT B2 ;  /* 0x0000000000027941 */ /* 0x000fea0003800200 */
.L_x_3942:
[----:B------:R-:W-:-:S04]  /*0cf0*/  FMUL.FTZ R6, R6, 1.1920928955078125e-07 ;  /* 0x3400000006067820 */ /* 0x000fc80000410000 */
[----:B------:R-:W-:-:S07]  /*0d00*/  FMUL.FTZ R5, R5, R6 ;  /* 0x0000000605057220 */ /* 0x000fce0000410000 */
.L_x_3937:
[----:B------:R-:W-:Y:S05]  /*0d10*/  BSYNC.RECONVERGENT B0 ;  /* 0x0000000000007941 */ /* 0x000fea0003800200 */
.L_x_3936:
[C---:B------:R-:W-:Y:S02]  /*0d20*/  FSETP.NAN.FTZ.AND P0, PT, |R5|.reuse, |R5|, PT ;  /* 0x400000050500720b */ /* 0x040fe40003f18200 */
[----:B------:R-:W-:-:S04]  /*0d30*/  LOP3.LUT R4, R5, 0x80000000, R4, 0xb8, !PT ;  /* 0x8000000005047812 */ /* 0x000fc800078eb804 */
[----:B------:R-:W-:-:S04]  /*0d40*/  FSEL R4, R5, R4, P0 ;  /* 0x0000000405047208 */ /* 0x000fc80000000000 */
[----:B------:R-:W-:-:S07]  /*0d50*/  F2FP.BF16.F32.PACK_AB R4, RZ, R4 ;  /* 0x00000004ff04723e */ /* 0x000fce00000010ff */
.L_x_3935:
[----:B------:R-:W-:Y:S05]  /*0d60*/  BSYNC.RECONVERGENT B1 ;  /* 0x0000000000017941 */ /* 0x000fea0003800200 */
.L_x_3934:
        /* <DEDUP_REMOVED lines=33> */
.L_x_3952:
[----:B------:R-:W-:Y:S01]  /*0f80*/  FSETP.GEU.FTZ.AND P0, PT, R9, -R11, PT ;  /* 0x8000000b0900720b */ /* 0x000fe20003f1e000 */
[----:B------:R-:W-:-:S12]  /*0f90*/  FADD.FTZ R7, R7, -1 ;  /* 0xbf80000007077421 */ /* 0x000fd80000010000 */
[----:B------:R-:W-:-:S07]  /*0fa0*/  @!P0 FADD.FTZ R7, R7, -1 ;  /* 0xbf80000007078421 */ /* 0x000fce0000010000 */
.L_x_3951:
[----:B------:R-:W-:Y:S05]  /*0fb0*/  BSYNC.RECONVERGENT B2 ;  /* 0x0000000000027941 */ /* 0x000fea0003800200 */
.L_x_3950:
[----:B------:R-:W-:Y:S01]  /*0fc0*/  FFMA.FTZ R6, -R11, R7, R6 ;  /* 0x000000070b067223 */ /* 0x000fe20000010106 */
[----:B------:R-:W-:Y:S06]  /*0fd0*/  BRA `(.L_x_3948) ;  /* 0x0000000000787947 */ /* 0x000fec0003800000 */
.L_x_3949:
        /* <DEDUP_REMOVED lines=14> */
.L_x_3955:
        /* <DEDUP_REMOVED lines=13> */
.L_x_3954:
[----:B------:R-:W-:Y:S05]  /*1190*/  BSYNC.RECONVERGENT B2 ;  /* 0x0000000000027941 */ /* 0x000fea0003800200 */
.L_x_3953:
[----:B------:R-:W-:-:S04]  /*11a0*/  FMUL.FTZ R7, R7, 1.1920928955078125e-07 ;  /* 0x3400000007077820 */ /* 0x000fc80000410000 */
[----:B------:R-:W-:-:S07]  /*11b0*/  FMUL.FTZ R6, R6, R7 ;  /* 0x0000000706067220 */ /* 0x000fce0000410000 */
.L_x_3948:
[----:B------:R-:W-:Y:S05]  /*11c0*/  BSYNC.RECONVERGENT B0 ;  /* 0x0000000000007941 */ /* 0x000fea0003800200 */
.L_x_3947:
[C---:B------:R-:W-:Y:S02]  /*11d0*/  FSETP.NAN.FTZ.AND P0, PT, |R6|.reuse, |R6|, PT ;  /* 0x400000060600720b */ /* 0x040fe40003f18200 */
[----:B------:R-:W-:-:S04]  /*11e0*/  LOP3.LUT R5, R6, 0x80000000, R5, 0xb8, !PT ;  /* 0x8000000006057812 */ /* 0x000fc800078eb805 */
[----:B------:R-:W-:-:S04]  /*11f0*/  FSEL R5, R6, R5, P0 ;  /* 0x0000000506057208 */ /* 0x000fc80000000000 */
[----:B------:R-:W-:-:S07]  /*1200*/  F2FP.BF16.F32.PACK_AB R5, RZ, R5 ;  /* 0x00000005ff05723e */ /* 0x000fce00000010ff */
.L_x_3946:
[----:B------:R-:W-:Y:S05]  /*1210*/  BSYNC.RECONVERGENT B1 ;  /* 0x0000000000017941 */ /* 0x000fea0003800200 */
.L_x_3945:
        /* <DEDUP_REMOVED lines=33> */
.L_x_3963:
[----:B------:R-:W-:Y:S01]  /*1430*/  FSETP.GEU.FTZ.AND P0, PT, R10, -R22, PT ;  /* 0x800000160a00720b */ /* 0x000fe20003f1e000 */
[----:B------:R-:W-:-:S12]  /*1440*/  FADD.FTZ R8, R8, -1 ;  /* 0xbf80000008087421 */ /* 0x000fd80000010000 */
[----:B------:R-:W-:-:S07]  /*1450*/  @!P0 FADD.FTZ R8, R8, -1 ;  /* 0xbf80000008088421 */ /* 0x000fce0000010000 */
.L_x_3962:
[----:B------:R-:W-:Y:S05]  /*1460*/  BSYNC.RECONVERGENT B2 ;  /* 0x0000000000027941 */ /* 0x000fea0003800200 */
.L_x_3961:
[----:B------:R-:W-:Y:S01]  /*1470*/  FFMA.FTZ R7, -R22, R8, R7 ;  /* 0x0000000816077223 */ /* 0x000fe20000010107 */
[----:B------:R-:W-:Y:S06]  /*1480*/  BRA `(.L_x_3959) ;  /* 0x0000000000787947 */ /* 0x000fec0003800000 */
.L_x_3960:
        /* <DEDUP_REMOVED lines=14> */
.L_x_3966:
        /* <DEDUP_REMOVED lines=13> */
.L_x_3965:
[----:B------:R-:W-:Y:S05]  /*1640*/  BSYNC.RECONVERGENT B2 ;  /* 0x0000000000027941 */ /* 0x000fea0003800200 */
.L_x_3964:
[----:B------:R-:W-:-:S04]  /*1650*/  FMUL.FTZ R8, R8, 1.1920928955078125e-07 ;  /* 0x3400000008087820 */ /* 0x000fc80000410000 */
[----:B------:R-:W-:-:S07]  /*1660*/  FMUL.FTZ R7, R7, R8 ;  /* 0x0000000807077220 */ /* 0x000fce0000410000 */
.L_x_3959:
[----:B------:R-:W-:Y:S05]  /*1670*/  BSYNC.RECONVERGENT B0 ;  /* 0x0000000000007941 */ /* 0x000fea0003800200 */
.L_x_3958:
[C---:B------:R-:W-:Y:S02]  /*1680*/  FSETP.NAN.FTZ.AND P0, PT, |R7|.reuse, |R7|, PT ;  /* 0x400000070700720b */ /* 0x040fe40003f18200 */
[----:B------:R-:W-:-:S04]  /*1690*/  LOP3.LUT R6, R7, 0x80000000, R6, 0xb8, !PT ;  /* 0x8000000007067812 */ /* 0x000fc800078eb806 */
[----:B------:R-:W-:-:S04]  /*16a0*/  FSEL R6, R7, R6, P0 ;  /* 0x0000000607067208 */ /* 0x000fc80000000000 */
[----:B------:R-:W-:-:S07]  /*16b0*/  F2FP.BF16.F32.PACK_AB R6, RZ, R6 ;  /* 0x00000006ff06723e */ /* 0x000fce00000010ff */
.L_x_3957:
[----:B------:R-:W-:Y:S05]  /*16c0*/  BSYNC.RECONVERGENT B1 ;  /* 0x0000000000017941 */ /* 0x000fea0003800200 */
.L_x_3956:
        /* <DEDUP_REMOVED lines=33> */
.L_x_3974:
[----:B------:R-:W-:Y:S01]  /*18e0*/  FSETP.GEU.FTZ.AND P0, PT, R11, -R13, PT ;  /* 0x8000000d0b00720b */ /* 0x000fe20003f1e000 */
[----:B------:R-:W-:-:S12]  /*18f0*/  FADD.FTZ R9, R9, -1 ;  /* 0xbf80000009097421 */ /* 0x000fd80000010000 */
[----:B------:R-:W-:-:S07]  /*1900*/  @!P0 FADD.FTZ R9, R9, -1 ;  /* 0xbf80000009098421 */ /* 0x000fce0000010000 */
.L_x_3973:
[----:B------:R-:W-:Y:S05]  /*1910*/  BSYNC.RECONVERGENT B2 ;  /* 0x0000000000027941 */ /* 0x000fea0003800200 */
.L_x_3972:
[----:B------:R-:W-:Y:S01]  /*1920*/  FFMA.FTZ R8, -R13, R9, R8 ;  /* 0x000000090d087223 */ /* 0x000fe20000010108 */
[----:B------:R-:W-:Y:S06]  /*1930*/  BRA `(.L_x_3970) ;  /* 0x0000000000787947 */ /* 0x000fec0003800000 */
.L_x_3971:
        /* <DEDUP_REMOVED lines=14> */
.L_x_3977:
        /* <DEDUP_REMOVED lines=13> */
.L_x_3976:
[----:B------:R-:W-:Y:S05]  /*1af0*/  BSYNC.RECONVERGENT B2 ;  /* 0x0000000000027941 */ /* 0x000fea0003800200 */
.L_x_3975:
[----:B------:R-:W-:-:S04]  /*1b00*/  FMUL.FTZ R9, R9, 1.1920928955078125e-07 ;  /* 0x3400000009097820 */ /* 0x000fc80000410000 */
[----:B------:R-:W-:-:S07]  /*1b10*/  FMUL.FTZ R8, R8, R9 ;  /* 0x0000000908087220 */ /* 0x000fce0000410000 */
.L_x_3970:
[----:B------:R-:W-:Y:S05]  /*1b20*/  BSYNC.RECONVERGENT B0 ;  /* 0x0000000000007941 */ /* 0x000fea0003800200 */
.L_x_3969:
[C---:B------:R-:W-:Y:S02]  /*1b30*/  FSETP.NAN.FTZ.AND P0, PT, |R8|.reuse, |R8|, PT ;  /* 0x400000080800720b */ /* 0x040fe40003f18200 */
[----:B------:R-:W-:-:S04]  /*1b40*/  LOP3.LUT R7, R8, 0x80000000, R7, 0xb8, !PT ;  /* 0x8000000008077812 */ /* 0x000fc800078eb807 */
[----:B------:R-:W-:-:S04]  /*1b50*/  FSEL R7, R8, R7, P0 ;  /* 0x0000000708077208 */ /* 0x000fc80000000000 */
[----:B------:R-:W-:-:S07]  /*1b60*/  F2FP.BF16.F32.PACK_AB R7, RZ, R7 ;  /* 0x00000007ff07723e */ /* 0x000fce00000010ff */
.L_x_3968:
[----:B------:R-:W-:Y:S05]  /*1b70*/  BSYNC.RECONVERGENT B1 ;  /* 0x0000000000017941 */ /* 0x000fea0003800200 */
.L_x_3967:
        /* <DEDUP_REMOVED lines=33> */
.L_x_3985:
[----:B------:R-:W-:Y:S01]  /*1d90*/  FSETP.GEU.FTZ.AND P0, PT, R20, -R22, PT ;  /* 0x800000161400720b */ /* 0x000fe20003f1e000 */
[----:B------:R-:W-:-:S12]  /*1da0*/  FADD.FTZ R10, R10, -1 ;  /* 0xbf8000000a0a7421 */ /* 0x000fd80000010000 */
[----:B------:R-:W-:-:S07]  /*1db0*/  @!P0 FADD.FTZ R10, R10, -1 ;  /* 0xbf8000000a0a8421 */ /* 0x000fce0000010000 */
.L_x_3984:
[----:B------:R-:W-:Y:S05]  /*1dc0*/  BSYNC.RECONVERGENT B2 ;  /* 0x0000000000027941 */ /* 0x000fea0003800200 */
.L_x_3983:
[----:B------:R-:W-:Y:S01]  /*1dd0*/  FFMA.FTZ R9, -R22, R10, R9 ;  /* 0x0000000a16097223 */ /* 0x000fe20000010109 */
[----:B------:R-:W-:Y:S06]  /*1de0*/  BRA `(.L_x_3981) ;  /* 0x0000000000787947 */ /* 0x000fec0003800000 */
.L_x_3982:
        /* <DEDUP_REMOVED lines=14> */
.L_x_3988:
        /* <DEDUP_REMOVED lines=13> */
.L_x_3987:
[----:B------:R-:W-:Y:S05]  /*1fa0*/  BSYNC.RECONVERGENT B2 ;  /* 0x0000000000027941 */ /* 0x000fea0003800200 */
.L_x_3986:
[----:B------:R-:W-:-:S04]  /*1fb0*/  FMUL.FTZ R10, R10, 1.1920928955078125e-07 ;  /* 0x340000000a0a7820 */ /* 0x000fc80000410000 */
[----:B------:R-:W-:-:S07]  /*1fc0*/  FMUL.FTZ R9, R9, R10 ;  /* 0x0000000a09097220 */ /* 0x000fce0000410000 */
.L_x_3981:
[----:B------:R-:W-:Y:S05]  /*1fd0*/  BSYNC.RECONVERGENT B0 ;  /* 0x0000000000007941 */ /* 0x000fea0003800200 */
.L_x_3980:
[C---:B------:R-:W-:Y:S02]  /*1fe0*/  FSETP.NAN.FTZ.AND P0, PT, |R9|.reuse, |R9|, PT ;  /* 0x400000090900720b */ /* 0x040fe40003f18200 */
[----:B------:R-:W-:-:S04]  /*1ff0*/  LOP3.LUT R8, R9, 0x80000000, R8, 0xb8, !PT ;  /* 0x8000000009087812 */ /* 0x000fc800078eb808 */
[----:B------:R-:W-:-:S04]  /*2000*/  FSEL R8, R9, R8, P0 ;  /* 0x0000000809087208 */ /* 0x000fc80000000000 */
[----:B------:R-:W-:-:S07]  /*2010*/  F2FP.BF16.F32.PACK_AB R8, RZ, R8 ;  /* 0x00000008ff08723e */ /* 0x000fce00000010ff */
.L_x_3979:
[----:B------:R-:W-:Y:S05]  /*2020*/  BSYNC.RECONVERGENT B1 ;  /* 0x0000000000017941 */ /* 0x000fea0003800200 */
.L_x_3978:
        /* <DEDUP_REMOVED lines=33> */
.L_x_3996:
[----:B------:R-:W-:Y:S01]  /*2240*/  FSETP.GEU.FTZ.AND P0, PT, R14, -R15, PT ;  /* 0x8000000f0e00720b */ /* 0x000fe20003f1e000 */
[----:B------:R-:W-:-:S12]  /*2250*/  FADD.FTZ R11, R11, -1 ;  /* 0xbf8000000b0b7421 */ /* 0x000fd80000010000 */
[----:B------:R-:W-:-:S07]  /*2260*/  @!P0 FADD.FTZ R11, R11, -1 ;  /* 0xbf8000000b0b8421 */ /* 0x000fce0000010000 */
.L_x_3995:
[----:B------:R-:W-:Y:S05]  /*2270*/  BSYNC.RECONVERGENT B2 ;  /* 0x0000000000027941 */ /* 0x000fea0003800200 */
.L_x_3994:
[----:B------:R-:W-:Y:S01]  /*2280*/  FFMA.FTZ R10, -R15, R11, R10 ;  /* 0x0000000b0f0a7223 */ /* 0x000fe2000001010a */
[----:B------:R-:W-:Y:S06]  /*2290*/  BRA `(.L_x_3992) ;  /* 0x0000000000787947 */ /* 0x000fec0003800000 */
.L_x_3993:
        /* <DEDUP_REMOVED lines=14> */
.L_x_3999:
        /* <DEDUP_REMOVED lines=13> */
.L_x_3998:
[----:B------:R-:W-:Y:S05]  /*2450*/  BSYNC.RECONVERGENT B2 ;  /* 0x0000000000027941 */ /* 0x000fea0003800200 */
.L_x_3997:
[----:B------:R-:W-:-:S04]  /*2460*/  FMUL.FTZ R11, R11, 1.1920928955078125e-07 ;  /* 0x340000000b0b7820 */ /* 0x000fc80000410000 */
[----:B------:R-:W-:-:S07]  /*2470*/  FMUL.FTZ R10, R10, R11 ;  /* 0x0000000b0a0a7220 */ /* 0x000fce0000410000 */
.L_x_3992:
[----:B------:R-:W-:Y:S05]  /*2480*/  BSYNC.RECONVERGENT B0 ;  /* 0x0000000000007941 */ /* 0x000fea0003800200 */
.L_x_3991:
[C---:B------:R-:W-:Y:S02]  /*2490*/  FSETP.NAN.FTZ.AND P0, PT, |R10|.reuse, |R10|, PT ;  /* 0x4000000a0a00720b */ /* 0x040fe40003f18200 */
[----:B------:R-:W-:-:S04]  /*24a0*/  LOP3.LUT R9, R10, 0x80000000, R9, 0xb8, !PT ;  /* 0x800000000a097812 */ /* 0x000fc800078eb809 */
[----:B------:R-:W-:-:S04]  /*24b0*/  FSEL R9, R10, R9, P0 ;  /* 0x000000090a097208 */ /* 0x000fc80000000000 */
[----:B------:R-:W-:-:S07]  /*24c0*/  F2FP.BF16.F32.PACK_AB R9, RZ, R9 ;  /* 0x00000009ff09723e */ /* 0x000fce00000010ff */
.L_x_3990:
[----:B------:R-:W-:Y:S05]  /*24d0*/  BSYNC.RECONVERGENT B1 ;  /* 0x0000000000017941 */ /* 0x000fea0003800200 */
.L_x_3989:
        /* <DEDUP_REMOVED lines=33> */
.L_x_4007:
[----:B------:R-:W-:Y:S01]  /*26f0*/  FSETP.GEU.FTZ.AND P0, PT, R13, -R14, PT ;  /* 0x8000000e0d00720b */ /* 0x000fe20003f1e000 */
[----:B------:R-:W-:-:S12]  /*2700*/  FADD.FTZ R10, R10, -1 ;  /* 0xbf8000000a0a7421 */ /* 0x000fd80000010000 */
[----:B------:R-:W-:-:S07]  /*2710*/  @!P0 FADD.FTZ R10, R10, -1 ;  /* 0xbf8000000a0a8421 */ /* 0x000fce0000010000 */
.L_x_4006:
[----:B------:R-:W-:Y:S05]  /*2720*/  BSYNC.RECONVERGENT B2 ;  /* 0x0000000000027941 */ /* 0x000fea0003800200 */
.L_x_4005:
[----:B------:R-:W-:Y:S01]  /*2730*/  FFMA.FTZ R11, -R14, R10, R11 ;  /* 0x0000000a0e0b7223 */ /* 0x000fe2000001010b */
[----:B------:R-:W-:Y:S06]  /*2740*/  BRA `(.L_x_4003) ;  /* 0x0000000000787947 */ /* 0x000fec0003800000 */
.L_x_4004:
        /* <DEDUP_REMOVED lines=14> */
.L_x_4010:
        /* <DEDUP_REMOVED lines=13> */
.L_x_4009:
[----:B------:R-:W-:Y:S05]  /*2900*/  BSYNC.RECONVERGENT B2 ;  /* 0x0000000000027941 */ /* 0x000fea0003800200 */
.L_x_4008:
[----:B------:R-:W-:-:S04]  /*2910*/  FMUL.FTZ R11, R11, 1.1920928955078125e-07 ;  /* 0x340000000b0b7820 */ /* 0x000fc80000410000 */
[----:B------:R-:W-:-:S07]  /*2920*/  FMUL.FTZ R11, R10, R11 ;  /* 0x0000000b0a0b7220 */ /* 0x000fce0000410000 */
.L_x_4003:
[----:B------:R-:W-:Y:S05]  /*2930*/  BSYNC.RECONVERGENT B0 ;  /* 0x0000000000007941 */ /* 0x000fea0003800200 */
.L_x_4002:
[C---:B------:R-:W-:Y:S02]  /*2940*/  FSETP.NAN.FTZ.AND P0, PT, |R11|.reuse, |R11|, PT ;  /* 0x4000000b0b00720b */ /* 0x040fe40003f18200 */
[----:B------:R-:W-:-:S04]  /*2950*/  LOP3.LUT R0, R11, 0x80000000, R0, 0xb8, !PT ;  /* 0x800000000b007812 */ /* 0x000fc800078eb800 */
[----:B------:R-:W-:-:S04]  /*2960*/  FSEL R0, R11, R0, P0 ;  /* 0x000000000b007208 */ /* 0x000fc80000000000 */
[----:B------:R-:W-:-:S07]  /*2970*/  F2FP.BF16.F32.PACK_AB R0, RZ, R0 ;  /* 0x00000000ff00723e */ /* 0x000fce00000010ff */
.L_x_4001:
[----:B------:R-:W-:Y:S05]  /*2980*/  BSYNC.RECONVERGENT B1 ;  /* 0x0000000000017941 */ /* 0x000fea0003800200 */
.L_x_4000:
        /* <DEDUP_REMOVED lines=16> */
.L_x_4013:
[----:B------:R-:W-:-:S13]  /*2a90*/  ISETP.GE.U32.AND P0, PT, R18, R17, PT ;  /* 0x000000111200720c */ /* 0x000fda0003f06070 */
[----:B------:R-:W-:Y:S05]  /*2aa0*/  @P0 BRA `(.L_x_4015) ;  /* 0x0000000000300947 */ /* 0x000fea0003800000 */
[----:B-1----:R-:W1:Y:S01]  /*2ab0*/  LDC.64 R2, c[0x0][0x388] ;  /* 0x0000e200ff027b82 */ /* 0x002e620000000a00 */
[----:B0-----:R-:W-:Y:S01]  /*2ac0*/  IMAD.IADD R11, R16, 0x1, R18 ;  /* 0x00000001100b7824 */ /* 0x001fe200078e0212 */
[----:B------:R-:W-:-:S03]  /*2ad0*/  IADD3 R18, PT, PT, R18, 0x80, RZ ;  /* 0x0000008012127810 */ /* 0x000fc60007ffe0ff */
[----:B-1----:R-:W-:-:S05]  /*2ae0*/  IMAD.WIDE.U32 R2, R11, 0x2, R2 ;  /* 0x000000020b027825 */ /* 0x002fca00078e0002 */
[----:B------:R1:W-:Y:S02]  /*2af0*/  STG.E.U16 desc[UR4][R2.64], R5 ;  /* 0x0000000502007986 */ /* 0x0003e4000c101504 */
.L_x_4014:
[----:B------:R-:W-:-:S13]  /*2b00*/  ISETP.GE.U32.AND P0, PT, R18, R17, PT ;  /* 0x000000111200720c */ /* 0x000fda0003f06070 */
[----:B------:R-:W-:Y:S05]  /*2b10*/  @P0 BRA `(.L_x_4016) ;  /* 0x0000000000300947 */ /* 0x000fea0003800000 */
[----:B01----:R-:W0:Y:S01]  /*2b20*/  LDC.64 R2, c[0x0][0x388] ;  /* 0x0000e200ff027b82 */ /* 0x003e220000000a00 */
[----:B------:R-:W-:Y:S02]  /*2b30*/  IMAD.IADD R5, R16, 0x1, R18 ;  /* 0x0000000110057824 */ /* 0x000fe400078e0212 */
[----:B------:R-:W-:Y:S02]  /*2b40*/  VIADD R18, R18, 0x80 ;  /* 0x0000008012127836 */ /* 0x000fe40000000000 */
[----:B0-----:R-:W-:-:S05]  /*2b50*/  IMAD.WIDE.U32 R2, R5, 0x2, R2 ;  /* 0x0000000205027825 */ /* 0x001fca00078e0002 */
[----:B------:R2:W-:Y:S02]  /*2b60*/  STG.E.U16 desc[UR4][R2.64], R6 ;  /* 0x0000000602007986 */ /* 0x0005e4000c101504 */
.L_x_4015:
[----:B------:R-:W-:-:S13]  /*2b70*/  ISETP.GE.U32.AND P0, PT, R18, R17, PT ;  /* 0x000000111200720c */ /* 0x000fda0003f06070 */
[----:B------:R-:W-:Y:S05]  /*2b80*/  @P0 BRA `(.L_x_4017) ;  /* 0x0000000000340947 */ /* 0x000fea0003800000 */
[----:B-12---:R-:W1:Y:S01]  /*2b90*/  LDC.64 R2, c[0x0][0x388] ;  /* 0x0000e200ff027b82 */ /* 0x006e620000000a00 */
[----:B------:R-:W-:Y:S01]  /*2ba0*/  IADD3 R5, PT, PT, R16, R18, RZ ;  /* 0x0000001210057210 */ /* 0x000fe20007ffe0ff */
[----:B------:R-:W-:-:S04]  /*2bb0*/  VIADD R18, R18, 0x80 ;  /* 0x0000008012127836 */ /* 0x000fc80000000000 */
[----:B-1----:R-:W-:-:S05]  /*2bc0*/  IMAD.WIDE.U32 R2, R5, 0x2, R2 ;  /* 0x0000000205027825 */ /* 0x002fca00078e0002 */
[----:B------:R2:W-:Y:S02]  /*2bd0*/  STG.E.U16 desc[UR4][R2.64], R7 ;  /* 0x0000000702007986 */ /* 0x0005e4000c101504 */
.L_x_4016:
        /* <DEDUP_REMOVED lines=8> */
.L_x_4017:
[----:B------:R-:W-:Y:S05]  /*2c60*/  BSYNC.RELIABLE B1 ;  /* 0x0000000000017941 */ /* 0x000fea0003800100 */
.L_x_4012:
[----:B------:R-:W-:-:S13]  /*2c70*/  ISETP.GE.U32.AND P0, PT, R18, R17, PT ;  /* 0x000000111200720c */ /* 0x000fda0003f06070 */
[----:B-123--:R-:W1:Y:S01]  /*2c80*/  @!P0 LDC.64 R2, c[0x0][0x388] ;  /* 0x0000e200ff028b82 */ /* 0x00ee620000000a00 */
[----:B------:R-:W-:Y:S02]  /*2c90*/  @!P0 IMAD.IADD R5, R16, 0x1, R18 ;  /* 0x0000000110058824 */ /* 0x000fe400078e0212 */
[----:B------:R-:W-:Y:S02]  /*2ca0*/  @!P0 VIADD R18, R18, 0x80 ;  /* 0x0000008012128836 */ /* 0x000fe40000000000 */
[----:B-1----:R-:W-:-:S05]  /*2cb0*/  @!P0 IMAD.WIDE.U32 R2, R5, 0x2, R2 ;  /* 0x0000000205028825 */ /* 0x002fca00078e0002 */
[----:B------:R3:W-:Y:S02]  /*2cc0*/  @!P0 STG.E.U16 desc[UR4][R2.64], R9 ;  /* 0x0000000902008986 */ /* 0x0007e4000c101504 */
.L_x_4018:
[----:B------:R-:W-:Y:S05]  /*2cd0*/  BSYNC.RECONVERGENT B0 ;  /* 0x0000000000007941 */ /* 0x000fea0003800200 */
.L_x_4011:
        /* <DEDUP_REMOVED lines=8> */
.L_x_3923:
[----:B------:R-:W0:Y:S01]  /*2d60*/  S2R R2, SR_TID.X ;  /* 0x0000000000027919 */ /* 0x000e220000002100 */
[----:B------:R-:W1:Y:S02]  /*2d70*/  LDC.64 R4, c[0x0][0x390] ;  /* 0x0000e400ff047b82 */ /* 0x000e640000000a00 */
[----:B-1----:R-:W-:-:S04]  /*2d80*/  IMAD.WIDE.U32 R4, R16, 0x2, R4 ;  /* 0x0000000210047825 */ /* 0x002fc800078e0004 */
[----:B0-----:R-:W-:-:S06]  /*2d90*/  IMAD.WIDE.U32 R6, R2, 0x10, R4 ;  /* 0x0000001002067825 */ /* 0x001fcc00078e0004 */
[----:B------:R-:W3:Y:S01]  /*2da0*/  LDG.E.128 R4, desc[UR4][R6.64] ;  /* 0x0000000406047981 */ /* 0x000ee2000c1e1d00 */
        /* <DEDUP_REMOVED lines=37> */
.L_x_4023:
[----:B------:R-:W-:Y:S05]  /*3000*/  BSYNC.RECONVERGENT B1 ;  /* 0x0000000000017941 */ /* 0x000fea0003800200 */
.L_x_4022:
[----:B------:R-:W-:Y:S01]  /*3010*/  FFMA.FTZ R12, -R11, R15, R0 ;  /* 0x0000000f0b0c7223 */ /* 0x000fe20000010100 */
[----:B------:R-:W-:Y:S06]  /*3020*/  BRA `(.L_x_4020) ;  /* 0x0000000000787947 */ /* 0x000fec0003800000 */
.L_x_4021:
        /* <DEDUP_REMOVED lines=14> */
.L_x_4026:
        /* <DEDUP_REMOVED lines=13> */
.L_x_4025:
[----:B------:R-:W-:Y:S05]  /*31e0*/  BSYNC.RECONVERGENT B1 ;  /* 0x0000000000017941 */ /* 0x000fea0003800200 */
.L_x_4024:
[----:B0-----:R-:W-:-:S04]  /*31f0*/  FMUL.FTZ R11, R12, 1.1920928955078125e-07 ;  /* 0x340000000c0b7820 */ /* 0x001fc80000410000 */
[----:B------:R-:W-:-:S07]  /*3200*/  FMUL.FTZ R12, R10, R11 ;  /* 0x0000000b0a0c7220 */ /* 0x000fce0000410000 */
.L_x_4020:
[----:B------:R-:W-:Y:S05]  /*3210*/  BSYNC.RECONVERGENT B0 ;  /* 0x0000000000007941 */ /* 0x000fea0003800200 */
.L_x_4019:
        /* <DEDUP_REMOVED lines=31> */
.L_x_4032:
[----:B------:R-:W-:Y:S01]  /*3410*/  FSETP.GEU.FTZ.AND P0, PT, R12, -R11, PT ;  /* 0x8000000b0c00720b */ /* 0x000fe20003f1e000 */
[----:B------:R-:W-:-:S12]  /*3420*/  FADD.FTZ R17, R17, -1 ;  /* 0xbf80000011117421 */ /* 0x000fd80000010000 */
[----:B------:R-:W-:-:S07]  /*3430*/  @!P0 FADD.FTZ R17, R17, -1 ;  /* 0xbf80000011118421 */ /* 0x000fce0000010000 */
.L_x_4031:
[----:B------:R-:W-:Y:S05]  /*3440*/  BSYNC.RECONVERGENT B1 ;  /* 0x0000000000017941 */ /* 0x000fea0003800200 */
.L_x_4030:
[----:B------:R-:W-:Y:S01]  /*3450*/  FFMA.FTZ R10, -R11, R17, R0 ;  /* 0x000000110b0a7223 */ /* 0x000fe20000010100 */
[----:B------:R-:W-:Y:S06]  /*3460*/  BRA `(.L_x_4028) ;  /* 0x0000000000787947 */ /* 0x000fec0003800000 */
.L_x_4029:
        /* <DEDUP_REMOVED lines=14> */
.L_x_4035:
        /* <DEDUP_REMOVED lines=13> */
.L_x_4034:
[----:B------:R-:W-:Y:S05]  /*3620*/  BSYNC.RECONVERGENT B1 ;  /* 0x0000000000017941 */ /* 0x000fea0003800200 */
.L_x_4033:
[----:B0-----:R-:W-:-:S04]  /*3630*/  FMUL.FTZ R11, R13, 1.1920928955078125e-07 ;  /* 0x340000000d0b7820 */ /* 0x001fc80000410000 */
[----:B------:R-:W-:-:S07]  /*3640*/  FMUL.FTZ R10, R10, R11 ;  /* 0x0000000b0a0a7220 */ /* 0x000fce0000410000 */
.L_x_4028:
[----:B------:R-:W-:Y:S05]  /*3650*/  BSYNC.RECONVERGENT B0 ;  /* 0x0000000000007941 */ /* 0x000fea0003800200 */
.L_x_4027:
[C---:B------:R-:W-:Y:S01]  /*3660*/  IMAD.U32 R13, R5.reuse, 0x10000, RZ ;  /* 0x00010000050d7824 */ /* 0x040fe200078e00ff */
[C---:B------:R-:W-:Y:S01]  /*3670*/  FSETP.NAN.FTZ.AND P0, PT, |R10|.reuse, |R10|, PT ;  /* 0x4000000a0a00720b */ /* 0x040fe20003f18200 */
[----:B------:R-:W-:Y:S01]  /*3680*/  BSSY.RECONVERGENT B0, `(.L_x_4036) ;  /* 0x0000042000007945 */ /* 0x000fe20003800200 */
[----:B------:R-:W-:Y:S02]  /*3690*/  LOP3.LUT R11, R10, 0x80000000, R9, 0xb8, !PT ;  /* 0x800000000a0b7812 */ /* 0x000fe400078eb809 */
[----:B------:R-:W-:Y:S02]  /*36a0*/  FSETP.GEU.FTZ.AND P1, PT, R0, |R13|, PT ;  /* 0x4000000d0000720b */ /* 0x000fe40003f3e000 */
[----:B------:R-:W-:Y:S01]  /*36b0*/  FSEL R11, R10, R11, P0 ;  /* 0x0000000b0a0b7208 */ /* 0x000fe20000000000 */
[----:B------:R-:W-:Y:S01]  /*36c0*/  IMAD.MOV.U32 R10, RZ, RZ, R0 ;  /* 0x000000ffff0a7224 */ /* 0x000fe200078e0000 */
        /* <DEDUP_REMOVED lines=25> */
.L_x_4041:
[----:B------:R-:W-:Y:S01]  /*3860*/  FSETP.GEU.FTZ.AND P0, PT, R12, -R15, PT ;  /* 0x8000000f0c00720b */ /* 0x000fe20003f1e000 */
[----:B------:R-:W-:-:S12]  /*3870*/  FADD.FTZ R19, R19, -1 ;  /* 0xbf80000013137421 */ /* 0x000fd80000010000 */
[----:B------:R-:W-:-:S07]  /*3880*/  @!P0 FADD.FTZ R19, R19, -1 ;  /* 0xbf80000013138421 */ /* 0x000fce0000010000 */
.L_x_4040:
[----:B------:R-:W-:Y:S05]  /*3890*/  BSYNC.RECONVERGENT B1 ;  /* 0x0000000000017941 */ /* 0x000fea0003800200 */
.L_x_4039:
[----:B------:R-:W-:Y:S01]  /*38a0*/  FFMA.FTZ R10, -R15, R19, R0 ;  /* 0x000000130f0a7223 */ /* 0x000fe20000010100 */
[----:B------:R-:W-:Y:S06]  /*38b0*/  BRA `(.L_x_4037) ;  /* 0x0000000000787947 */ /* 0x000fec0003800000 */
.L_x_4038:
        /* <DEDUP_REMOVED lines=14> */
.L_x_4044:
        /* <DEDUP_REMOVED lines=13> */
.L_x_4043:
[----:B------:R-:W-:Y:S05]  /*3a70*/  BSYNC.RECONVERGENT B1 ;  /* 0x0000000000017941 */ /* 0x000fea0003800200 */
.L_x_4042:
[----:B------:R-:W-:-:S04]  /*3a80*/  FMUL.FTZ R13, R13, 1.1920928955078125e-07 ;  /* 0x340000000d0d7820 */ /* 0x000fc80000410000 */
[----:B------:R-:W-:-:S07]  /*3a90*/  FMUL.FTZ R10, R10, R13 ;  /* 0x0000000d0a0a7220 */ /* 0x000fce0000410000 */
.L_x_4037:
[----:B------:R-:W-:Y:S05]  /*3aa0*/  BSYNC.RECONVERGENT B0 ;  /* 0x0000000000007941 */ /* 0x000fea0003800200 */
.L_x_4036:
        /* <DEDUP_REMOVED lines=31> */
.L_x_4050:
[----:B------:R-:W-:Y:S01]  /*3ca0*/  FSETP.GEU.FTZ.AND P0, PT, R12, -R15, PT ;  /* 0x8000000f0c00720b */ /* 0x000fe20003f1e000 */
[----:B------:R-:W-:-:S12]  /*3cb0*/  FADD.FTZ R19, R19, -1 ;  /* 0xbf80000013137421 */ /* 0x000fd80000010000 */
[----:B------:R-:W-:-:S07]  /*3cc0*/  @!P0 FADD.FTZ R19, R19, -1 ;  /* 0xbf80000013138421 */ /* 0x000fce0000010000 */
.L_x_4049:
[----:B------:R-:W-:Y:S05]  /*3cd0*/  BSYNC.RECONVERGENT B1 ;  /* 0x0000000000017941 */ /* 0x000fea0003800200 */
.L_x_4048:
[----:B------:R-:W-:Y:S01]  /*3ce0*/  FFMA.FTZ R12, -R15, R19, R0 ;  /* 0x000000130f0c7223 */ /* 0x000fe20000010100 */
[----:B------:R-:W-:Y:S06]  /*3cf0*/  BRA `(.L_x_4046) ;  /* 0x0000000000787947 */ /* 0x000fec0003800000 */
.L_x_4047:
        /* <DEDUP_REMOVED lines=14> */
.L_x_4053:
        /* <DEDUP_REMOVED lines=13> */
.L_x_4052:
[----:B------:R-:W-:Y:S05]  /*3eb0*/  BSYNC.RECONVERGENT B1 ;  /* 0x0000000000017941 */ /* 0x000fea0003800200 */
.L_x_4051:
[----:B------:R-:W-:-:S04]  /*3ec0*/  FMUL.FTZ R13, R13, 1.1920928955078125e-07 ;  /* 0x340000000d0d7820 */ /* 0x000fc80000410000 */
[----:B------:R-:W-:-:S07]  /*3ed0*/  FMUL.FTZ R12, R10, R13 ;  /* 0x0000000d0a0c7220 */ /* 0x000fce0000410000 */
.L_x_4046:
[----:B------:R-:W-:Y:S05]  /*3ee0*/  BSYNC.RECONVERGENT B0 ;  /* 0x0000000000007941 */ /* 0x000fea0003800200 */
.L_x_4045:
[----:B------:R-:W-:Y:S01]  /*3ef0*/  SHF.L.U32 R13, R6, 0x10, RZ ;  /* 0x00000010060d7819 */ /* 0x000fe200000006ff */
[----:B------:R-:W-:Y:S01]  /*3f00*/  BSSY.RECONVERGENT B0, `(.L_x_4054) ;  /* 0x0000043000007945 */ /* 0x000fe20003800200 */
[----:B------:R-:W-:Y:S02]  /*3f10*/  FSETP.NAN.FTZ.AND P0, PT, |R12|, |R12|, PT ;  /* 0x4000000c0c00720b */ /* 0x000fe40003f18200 */
[----:B------:R-:W-:Y:S02]  /*3f20*/  FSETP.GEU.FTZ.AND P1, PT, R0, |R13|, PT ;  /* 0x4000000d0000720b */ /* 0x000fe40003f3e000 */
[----:B0-----:R-:W-:Y:S02]  /*3f30*/  LOP3.LUT R15, R12, 0x80000000, R9, 0xb8, !PT ;  /* 0x800000000c0f7812 */ /* 0x001fe400078eb809 */
[----:B------:R-:W-:Y:S02]  /*3f40*/  PRMT R6, R6, 0x7632, R6 ;  /* 0x0000763206067816 */ /* 0x000fe40000000006 */
[----:B------:R-:W-:Y:S01]  /*3f50*/  FSEL R10, R12, R15, P0 ;  /* 0x0000000f0c0a7208 */ /* 0x000fe20000000000 */
[----:B------:R-:W-:-:S06]  /*3f60*/  IMAD.MOV.U32 R12, RZ, RZ, R0 ;  /* 0x000000ffff0c7224 */ /* 0x000fcc00078e0000 */
        /* <DEDUP_REMOVED lines=24> */
.L_x_4059:
[----:B------:R-:W-:Y:S01]  /*40f0*/  FSETP.GEU.FTZ.AND P0, PT, R14, -R15, PT ;  /* 0x8000000f0e00720b */ /* 0x000fe20003f1e000 */
[----:B------:R-:W-:-:S12]  /*4100*/  FADD.FTZ R19, R19, -1 ;  /* 0xbf80000013137421 */ /* 0x000fd80000010000 */
[----:B------:R-:W-:-:S07]  /*4110*/  @!P0 FADD.FTZ R19, R19, -1 ;  /* 0xbf80000013138421 */ /* 0x000fce0000010000 */
.L_x_4058:
[----:B------:R-:W-:Y:S05]  /*4120*/  BSYNC.RECONVERGENT B1 ;  /* 0x0000000000017941 */ /* 0x000fea0003800200 */
.L_x_4057:
[----:B------:R-:W-:Y:S01]  /*4130*/  FFMA.FTZ R12, -R15, R19, R0 ;  /* 0x000000130f0c7223 */ /* 0x000fe20000010100 */
[----:B------:R-:W-:Y:S06]  /*4140*/  BRA `(.L_x_4055) ;  /* 0x0000000000787947 */ /* 0x000fec0003800000 */
.L_x_4056:
        /* <DEDUP_REMOVED lines=14> */
.L_x_4062:
        /* <DEDUP_REMOVED lines=13> */
.L_x_4061:
[----:B------:R-:W-:Y:S05]  /*4300*/  BSYNC.RECONVERGENT B1 ;  /* 0x0000000000017941 */ /* 0x000fea0003800200 */
.L_x_4060:
[----:B------:R-:W-:-:S04]  /*4310*/  FMUL.FTZ R13, R13, 1.1920928955078125e-07 ;  /* 0x340000000d0d7820 */ /* 0x000fc80000410000 */
[----:B------:R-:W-:-:S07]  /*4320*/  FMUL.FTZ R12, R12, R13 ;  /* 0x0000000d0c0c7220 */ /* 0x000fce0000410000 */
.L_x_4055:
[----:B------:R-:W-:Y:S05]  /*4330*/  BSYNC.RECONVERGENT B0 ;  /* 0x0000000000007941 */ /* 0x000fea0003800200 */
.L_x_4054:
[----:B0-----:R-:W-:Y:S01]  /*4340*/  IMAD.U32 R15, R6, 0x10000, RZ ;  /* 0x00010000060f7824 */ /* 0x001fe200078e00ff */
[C---:B------:R-:W-:Y:S01]  /*4350*/  FSETP.NAN.FTZ.AND P0, PT, |R12|.reuse, |R12|, PT ;  /* 0x4000000c0c00720b */ /* 0x040fe20003f18200 */
[----:B------:R-:W-:Y:S01]  /*4360*/  BSSY.RECONVERGENT B0, `(.L_x_4063) ;  /* 0x0000041000007945 */ /* 0x000fe20003800200 */
[----:B------:R-:W-:Y:S01]  /*4370*/  LOP3.LUT R13, R12, 0x80000000, R9, 0xb8, !PT ;  /* 0x800000000c0d7812 */ /* 0x000fe200078eb809 */
[----:B------:R-:W-:Y:S01]  /*4380*/  IMAD.MOV.U32 R14, RZ, RZ, R0 ;  /* 0x000000ffff0e7224 */ /* 0x000fe200078e0000 */
[----:B------:R-:W-:Y:S02]  /*4390*/  FSETP.GEU.FTZ.AND P1, PT, R0, |R15|, PT ;  /* 0x4000000f0000720b */ /* 0x000fe40003f3e000 */
[----:B------:R-:W-:-:S11]  /*43a0*/  FSEL R6, R12, R13, P0 ;  /* 0x0000000d0c067208 */ /* 0x000fd60000000000 */
        /* <DEDUP_REMOVED lines=24> */
.L_x_4068:
[----:B------:R-:W-:Y:S01]  /*4530*/  FSETP.GEU.FTZ.AND P0, PT, R14, -R13, PT ;  /* 0x8000000d0e00720b */ /* 0x000fe20003f1e000 */
[----:B------:R-:W-:-:S12]  /*4540*/  FADD.FTZ R19, R19, -1 ;  /* 0xbf80000013137421 */ /* 0x000fd80000010000 */
[----:B------:R-:W-:-:S07]  /*4550*/  @!P0 FADD.FTZ R19, R19, -1 ;  /* 0xbf80000013138421 */ /* 0x000fce0000010000 */
.L_x_4067:
[----:B------:R-:W-:Y:S05]  /*4560*/  BSYNC.RECONVERGENT B1 ;  /* 0x0000000000017941 */ /* 0x000fea0003800200 */
.L_x_4066:
[----:B------:R-:W-:Y:S01]  /*4570*/  FFMA.FTZ R14, -R13, R19, R0 ;  /* 0x000000130d0e7223 */ /* 0x000fe20000010100 */
[----:B------:R-:W-:Y:S06]  /*4580*/  BRA `(.L_x_4064) ;  /* 0x0000000000787947 */ /* 0x000fec0003800000 */
.L_x_4065:
        /* <DEDUP_REMOVED lines=14> */
.L_x_4071:
        /* <DEDUP_REMOVED lines=13> */
.L_x_4070:
[----:B------:R-:W-:Y:S05]  /*4740*/  BSYNC.RECONVERGENT B1 ;  /* 0x0000000000017941 */ /* 0x000fea0003800200 */
.L_x_4069:
[----:B0-----:R-:W-:-:S04]  /*4750*/  FMUL.FTZ R13, R15, 1.1920928955078125e-07 ;  /* 0x340000000f0d7820 */ /* 0x001fc80000410000 */
[----:B------:R-:W-:-:S07]  /*4760*/  FMUL.FTZ R14, R12, R13 ;  /* 0x0000000d0c0e7220 */ /* 0x000fce0000410000 */
.L_x_4064:
[----:B------:R-:W-:Y:S05]  /*4770*/  BSYNC.RECONVERGENT B0 ;  /* 0x0000000000007941 */ /* 0x000fea0003800200 */
.L_x_4063:
[C---:B------:R-:W-:Y:S01]  /*4780*/  IMAD.U32 R13, R7.reuse, 0x10000, RZ ;  /* 0x00010000070d7824 */ /* 0x040fe200078e00ff */
[C---:B------:R-:W-:Y:S01]  /*4790*/  FSETP.NAN.FTZ.AND P0, PT, |R14|.reuse, |R14|, PT ;  /* 0x4000000e0e00720b */ /* 0x040fe20003f18200 */
[----:B------:R-:W-:Y:S01]  /*47a0*/  BSSY.RECONVERGENT B0, `(.L_x_4072) ;  /* 0x0000042000007945 */ /* 0x000fe20003800200 */
[----:B------:R-:W-:Y:S02]  /*47b0*/  LOP3.LUT R15, R14, 0x80000000, R9, 0xb8, !PT ;  /* 0x800000000e0f7812 */ /* 0x000fe400078eb809 */
[----:B------:R-:W-:Y:S02]  /*47c0*/  FSETP.GEU.FTZ.AND P1, PT, R0, |R13|, PT ;  /* 0x4000000d0000720b */ /* 0x000fe40003f3e000 */
[----:B------:R-:W-:Y:S02]  /*47d0*/  PRMT R12, R7, 0x7632, R12 ;  /* 0x00007632070c7816 */ /* 0x000fe4000000000c */
[----:B------:R-:W-:Y:S02]  /*47e0*/  FSEL R7, R14, R15, P0 ;  /* 0x0000000f0e077208 */ /* 0x000fe40000000000 */
        /* <DEDUP_REMOVED lines=25> */
.L_x_4077:
[----:B------:R-:W-:Y:S01]  /*4980*/  FSETP.GEU.FTZ.AND P0, PT, R18, -R15, PT ;  /* 0x8000000f1200720b */ /* 0x000fe20003f1e000 */
[----:B------:R-:W-:-:S12]  /*4990*/  FADD.FTZ R19, R19, -1 ;  /* 0xbf80000013137421 */ /* 0x000fd80000010000 */
[----:B------:R-:W-:-:S07]  /*49a0*/  @!P0 FADD.FTZ R19, R19, -1 ;  /* 0xbf80000013138421 */ /* 0x000fce0000010000 */
.L_x_4076:
[----:B------:R-:W-:Y:S05]  /*49b0*/  BSYNC.RECONVERGENT B1 ;  /* 0x0000000000017941 */ /* 0x000fea0003800200 */
.L_x_4075:
[----:B------:R-:W-:Y:S01]  /*49c0*/  FFMA.FTZ R14, -R15, R19, R0 ;  /* 0x000000130f0e7223 */ /* 0x000fe20000010100 */
[----:B------:R-:W-:Y:S06]  /*49d0*/  BRA `(.L_x_4073) ;  /* 0x0000000000787947 */ /* 0x000fec0003800000 */
.L_x_4074:
        /* <DEDUP_REMOVED lines=14> */
.L_x_4080:
        /* <DEDUP_REMOVED lines=13> */
.L_x_4079:
[----:B------:R-:W-:Y:S05]  /*4b90*/  BSYNC.RECONVERGENT B1 ;  /* 0x0000000000017941 */ /* 0x000fea0003800200 */
.L_x_4078:
[----:B0-----:R-:W-:-:S04]  /*4ba0*/  FMUL.FTZ R14, R18, 1.1920928955078125e-07 ;  /* 0x34000000120e7820 */ /* 0x001fc80000410000 */
[----:B------:R-:W-:-:S07]  /*4bb0*/  FMUL.FTZ R14, R13, R14 ;  /* 0x0000000e0d0e7220 */ /* 0x000fce0000410000 */
.L_x_4073:
[----:B------:R-:W-:Y:S05]  /*4bc0*/  BSYNC.RECONVERGENT B0 ;  /* 0x0000000000007941 */ /* 0x000fea0003800200 */
.L_x_4072:
        /* <DEDUP_REMOVED lines=30> */
.L_x_4086:
[----:B------:R-:W-:Y:S01]  /*4db0*/  FSETP.GEU.FTZ.AND P0, PT, R14, -R3, PT ;  /* 0x800000030e00720b */ /* 0x000fe20003f1e000 */
[----:B------:R-:W-:-:S12]  /*4dc0*/  FADD.FTZ R17, R17, -1 ;  /* 0xbf80000011117421 */ /* 0x000fd80000010000 */
[----:B------:R-:W-:-:S07]  /*4dd0*/  @!P0 FADD.FTZ R17, R17, -1 ;  /* 0xbf80000011118421 */ /* 0x000fce0000010000 */
.L_x_4085:
[----:B------:R-:W-:Y:S05]  /*4de0*/  BSYNC.RECONVERGENT B1 ;  /* 0x0000000000017941 */ /* 0x000fea0003800200 */
.L_x_4084:
[----:B------:R-:W-:Y:S01]  /*4df0*/  FFMA.FTZ R0, -R3, R17, R0 ;  /* 0x0000001103007223 */ /* 0x000fe20000010100 */
[----:B------:R-:W-:Y:S06]  /*4e00*/  BRA `(.L_x_4082) ;  /* 0x0000000000707947 */ /* 0x000fec0003800000 */
.L_x_4083:
        /* <DEDUP_REMOVED lines=12> */
.L_x_4089:
        /* <DEDUP_REMOVED lines=13> */
.L_x_4088:
[----:B------:R-:W-:Y:S05]  /*4fa0*/  BSYNC.RECONVERGENT B1 ;  /* 0x0000000000017941 */ /* 0x000fea0003800200 */
.L_x_4087:
[----:B------:R-:W-:-:S04]  /*4fb0*/  FMUL.FTZ R0, R8, 1.1920928955078125e-07 ;  /* 0x3400000008007820 */ /* 0x000fc80000410000 */
[----:B------:R-:W-:-:S07]  /*4fc0*/  FMUL.FTZ R0, R19, R0 ;  /* 0x0000000013007220 */ /* 0x000fce0000410000 */
.L_x_4082:
[----:B------:R-:W-:Y:S05]  /*4fd0*/  BSYNC.RECONVERGENT B0 ;  /* 0x0000000000007941 */ /* 0x000fea0003800200 */
.L_x_4081:
[----:B------:R-:W1:Y:S01]  /*4fe0*/  LDC.64 R14, c[0x0][0x388] ;  /* 0x0000e200ff0e7b82 */ /* 0x000e620000000a00 */
[C---:B------:R-:W-:Y:S02]  /*4ff0*/  FSETP.NAN.FTZ.AND P0, PT, |R0|.reuse, |R0|, PT ;  /* 0x400000000000720b */ /* 0x040fe40003f18200 */
[C---:B------:R-:W-:Y:S02]  /*5000*/  LOP3.LUT R9, R0.reuse, 0x80000000, R9, 0xb8, !PT ;  /* 0x8000000000097812 */ /* 0x040fe400078eb809 */
[----:B------:R-:W-:Y:S02]  /*5010*/  F2FP.BF16.F32.PACK_AB R6, R7, R6 ;  /* 0x000000060706723e */ /* 0x000fe400000010ff */
[----:B------:R-:W-:Y:S02]  /*5020*/  FSEL R7, R0, R9, P0 ;  /* 0x0000000900077208 */ /* 0x000fe40000000000 */
[----:B------:R-:W-:Y:S02]  /*5030*/  F2FP.BF16.F32.PACK_AB R5, R10, R5 ;  /* 0x000000050a05723e */ /* 0x000fe400000010ff */
[----:B------:R-:W-:-:S02]  /*5040*/  F2FP.BF16.F32.PACK_AB R4, R11, R4 ;  /* 0x000000040b04723e */ /* 0x000fc400000010ff */
[----:B------:R-:W-:Y:S01]  /*5050*/  F2FP.BF16.F32.PACK_AB R7, R7, R12 ;  /* 0x0000000c0707723e */ /* 0x000fe200000010ff */
[----:B-1----:R-:W-:-:S04]  /*5060*/  IMAD.WIDE.U32 R16, R16, 0x2, R14 ;  /* 0x0000000210107825 */ /* 0x002fc800078e000e */
[----:B------:R-:W-:-:S05]  /*5070*/  IMAD.WIDE.U32 R16, R2, 0x10, R16 ;  /* 0x0000001002107825 */ /* 0x000fca00078e0010 */
[----:B------:R-:W-:Y:S01]  /*5080*/  STG.E.128 desc[UR4][R16.64], R4 ;  /* 0x0000000410007986 */ /* 0x000fe2000c101d04 */
[----:B------:R-:W-:Y:S05]  /*5090*/  EXIT ;  /* 0x000000000000794d */ /* 0x000fea0003800000 */
.L_x_4090:
        /* <DEDUP_REMOVED lines=14> */
.L_x_54798:


//--------------------- .text._ZN2at6native18elementwise_kernelILi128ELi4EZNS0_15gpu_kernel_implINS0_13BinaryFunctorIN3c104HalfES5_S5_ZZZNS0_16fmod_kernel_cudaERNS_18TensorIteratorBaseEENKUlvE0_clEvENKUlvE1_clEvEUlS5_S5_E_EEEEvS7_RKT_EUliE_EEviT1_ --------------------------
	.section	.text._ZN2at6native18elementwise_kernelILi128ELi4EZNS0_15gpu_kernel_implINS0_13BinaryFunctorIN3c104HalfES5_S5_ZZZNS0_16fmod_kernel_cudaERNS_18TensorIteratorBaseEENKUlvE0_clEvENKUlvE1_clEvEUlS5_S5_E_EEEEvS7_RKT_EUliE_EEviT1_,"ax",@progbits
	.align	128
        .global         _ZN2at6native18elementwise_kernelILi128ELi4EZNS0_15gpu_kernel_implINS0_13BinaryFunctorIN3c104HalfES5_S5_ZZZNS0_16fmod_kernel_cudaERNS_18TensorIteratorBaseEENKUlvE0_clEvENKUlvE1_clEvEUlS5_S5_E_EEEEvS7_RKT_EUliE_EEviT1_
        .type           _ZN2at6native18elementwise_kernelILi128ELi4EZNS0_15gpu_kernel_implINS0_13BinaryFunctorIN3c104HalfES5_S5_ZZZNS0_16fmod_kernel_cudaERNS_18TensorIteratorBaseEENKUlvE0_clEvENKUlvE1_clEvEUlS5_S5_E_EEEEvS7_RKT_EUliE_EEviT1_,@function
        .size           _ZN2at6native18elementwise_kernelILi128ELi4EZNS0_15gpu_kernel_implINS0_13BinaryFunctorIN3c104HalfES5_S5_ZZZNS0_16fmod_kernel_cudaERNS_18TensorIteratorBaseEENKUlvE0_clEvENKUlvE1_clEvEUlS5_S5_E_EEEEvS7_RKT_EUliE_EEviT1_,(.L_x_54799 - _ZN2at6native18elementwise_kernelILi128ELi4EZNS0_15gpu_kernel_implINS0_13BinaryFunctorIN3c104HalfES5_S5_ZZZNS0_16fmod_kernel_cudaERNS_18TensorIteratorBaseEENKUlvE0_clEvENKUlvE1_clEvEUlS5_S5_E_EEEEvS7_RKT_EUliE_EEviT1_)
        .other          _ZN2at6native18elementwise_kernelILi128ELi4EZNS0_15gpu_kernel_implINS0_13BinaryFunctorIN3c104HalfES5_S5_ZZZNS0_16fmod_kernel_cudaERNS_18TensorIteratorBaseEENKUlvE0_clEvENKUlvE1_clEvEUlS5_S5_E_EEEEvS7_RKT_EUliE_EEviT1_,@"STO_CUDA_ENTRY STV_DEFAULT"
_ZN2at6native18elementwise_kernelILi128ELi4EZNS0_15gpu_kernel_implINS0_13BinaryFunctorIN3c104HalfES5_S5_ZZZNS0_16fmod_kernel_cudaERNS_18TensorIteratorBaseEENKUlvE0_clEvENKUlvE1_clEvEUlS5_S5_E_EEEEvS7_RKT_EUliE_EEviT1_:
.text._ZN2at6native18elementwise_kernelILi128ELi4EZNS0_15gpu_kernel_implINS0_13BinaryFunctorIN3c104HalfES5_S5_ZZZNS0_16fmod_kernel_cudaERNS_18TensorIteratorBaseEENKUlvE0_clEvENKUlvE1_clEvEUlS5_S5_E_EEEEvS7_RKT_EUliE_EEviT1_:
        /* <DEDUP_REMOVED lines=371> */
.L_x_4093:
        /* <DEDUP_REMOVED lines=16> */
[----:B0-----:R-:W-:-:S04]  /*1830*/  F2FP.F16.F32.PACK_AB R0, RZ, R0 ;  /* 0x00000000ff00723e */ /* 0x001fc800000000ff */
[----:B------:R-:W-:Y:S01]  /*1840*/  PRMT R19, R0, 0x7610, R19 ;  /* 0x0000761000137816 */ /* 0x000fe20000000013 */
[----:B------:R-:W-:Y:S06]  /*1850*/  BRA `(.L_x_4099) ;  /* 0x0000000c00c87947 */ /* 0x000fec0003800000 */
.L_x_4097:
[----:B------:R-:W2:Y:S02]  /*1860*/  LDG.E.U8 R2, desc[UR36][R2.64] ;  /* 0x0000002402027981 */ /* 0x000ea4000c1e1100 */
[----:B--2---:R-:W-:-:S04]  /*1870*/  I2FP.F32.U32 R0, R2 ;  /* 0x0000000200007245 */ /* 0x004fc80000201000 */
[----:B------:R-:W-:-:S04]  /*1880*/  F2FP.F16.F32.PACK_AB R0, RZ, R0 ;  /* 0x00000000ff00723e */ /* 0x000fc800000000ff */
[----:B------:R-:W-:Y:S01]  /*1890*/  PRMT R19, R0, 0x7610, R19 ;  /* 0x0000761000137816 */ /* 0x000fe20000000013 */
[----:B------:R-:W-:Y:S06]  /*18a0*/  BRA `(.L_x_4099) ;  /* 0x0000000c00b47947 */ /* 0x000fec0003800000 */
.L_x_4096:
        /* <DEDUP_REMOVED lines=8> */
[----:B0-----:R-:W-:-:S04]  /*1930*/  F2FP.F16.F32.PACK_AB R0, RZ, R0 ;  /* 0x00000000ff00723e */ /* 0x001fc800000000ff */
[----:B------:R-:W-:Y:S01]  /*1940*/  PRMT R19, R0, 0x7610, R19 ;  /* 0x0000761000137816 */ /* 0x000fe20000000013 */
[----:B------:R-:W-:Y:S06]  /*1950*/  BRA `(.L_x_4099) ;  /* 0x0000000c00887947 */ /* 0x000fec0003800000 */
.L_x_4101:
[----:B------:R-:W2:Y:S02]  /*1960*/  LDG.E R2, desc[UR36][R2.64] ;  /* 0x0000002402027981 */ /* 0x000ea4000c1e1900 */
[----:B--2---:R-:W-:-:S04]  /*1970*/  I2FP.F32.S32 R0, R2 ;  /* 0x0000000200007245 */ /* 0x004fc80000201400 */
[----:B------:R-:W-:-:S04]  /*1980*/  F2FP.F16.F32.PACK_AB R0, RZ, R0 ;  /* 0x00000000ff00723e */ /* 0x000fc800000000ff */
[----:B------:R-:W-:Y:S01]  /*1990*/  PRMT R19, R0, 0x7610, R19 ;  /* 0x0000761000137816 */ /* 0x000fe20000000013 */
[----:B------:R-:W-:Y:S06]  /*19a0*/  BRA `(.L_x_4099) ;  /* 0x0000000c00747947 */ /* 0x000fec0003800000 */
.L_x_4100:
[----:B------:R-:W2:Y:S02]  /*19b0*/  LDG.E.U16 R2, desc[UR36][R2.64] ;  /* 0x0000002402027981 */ /* 0x000ea4000c1e1500 */
[----:B--2---:R-:W0:Y:S02]  /*19c0*/  I2F.S16 R0, R2 ;  /* 0x0000000200007306 */ /* 0x004e240000101400 */
[----:B0-----:R-:W-:-:S04]  /*19d0*/  F2FP.F16.F32.PACK_AB R0, RZ, R0 ;  /* 0x00000000ff00723e */ /* 0x001fc800000000ff */
[----:B------:R-:W-:Y:S01]  /*19e0*/  PRMT R19, R0, 0x7610, R19 ;  /* 0x0000761000137816 */ /* 0x000fe20000000013 */
[----:B------:R-:W-:Y:S06]  /*19f0*/  BRA `(.L_x_4099) ;  /* 0x0000000c00607947 */ /* 0x000fec0003800000 */
.L_x_4095:
[----:B------:R-:W-:-:S09]  /*1a00*/  UISETP.GT.AND UP0, UPT, UR4, 0x6, UPT ;  /* 0x000000060400788c */ /* 0x000fd2000bf04270 */
[----:B------:R-:W-:Y:S05]  /*1a10*/  BRA.U UP0, `(.L_x_4102) ;  /* 0x0000000100247547 */ /* 0x000fea000b800000 */
[----:B------:R-:W-:-:S09]  /*1a20*/  UISETP.NE.AND UP0, UPT, UR4, 0x5, UPT ;  /* 0x000000050400788c */ /* 0x000fd2000bf05270 */
[----:B------:R-:W-:Y:S05]  /*1a30*/  BRA.U !UP0, `(.L_x_4103) ;  /* 0x0000000108147547 */ /* 0x000fea000b800000 */
[----:B------:R-:W-:-:S09]  /*1a40*/  UISETP.NE.AND UP0, UPT, UR4, 0x6, UPT ;  /* 0x000000060400788c */ /* 0x000fd2000bf05270 */
[----:B------:R-:W-:Y:S05]  /*1a50*/  BRA.U UP0, `(.L_x_4098) ;  /* 0x0000000900ac7547 */ /* 0x000fea000b800000 */
[----:B------:R-:W2:Y:S02]  /*1a60*/  LDG.E R2, desc[UR36][R2.64] ;  /* 0x0000002402027981 */ /* 0x000ea4000c1e1900 */
[----:B--2---:R-:W-:Y:S01]  /*1a70*/  F2FP.F16.F32.PACK_AB R19, RZ, R2 ;  /* 0x00000002ff13723e */ /* 0x004fe200000000ff */
[----:B------:R-:W-:Y:S06]  /*1a80*/  BRA `(.L_x_4099) ;  /* 0x0000000c003c7947 */ /* 0x000fec0003800000 */
.L_x_4103:
[----:B------:R0:W5:Y:S01]  /*1a90*/  LDG.E.U16 R19, desc[UR36][R2.64] ;  /* 0x0000002402137981 */ /* 0x000162000c1e1500 */
[----:B------:R-:W-:Y:S05]  /*1aa0*/  BRA `(.L_x_4099) ;  /* 0x0000000c00347947 */ /* 0x000fea0003800000 */
.L_x_4102:
[----:B------:R-:W-:-:S09]  /*1ab0*/  UISETP.NE.AND UP0, UPT, UR4, 0x7, UPT ;  /* 0x000000070400788c */ /* 0x000fd2000bf05270 */
[----:B------:R-:W-:Y:S05]  /*1ac0*/  BRA.U !UP0, `(.L_x_4104) ;  /* 0x0000000108247547 */ /* 0x000fea000b800000 */
[----:B------:R-:W-:-:S09]  /*1ad0*/  UISETP.NE.AND UP0, UPT, UR4, 0x8, UPT ;  /* 0x000000080400788c */ /* 0x000fd2000bf05270 */
[----:B------:R-:W-:Y:S05]  /*1ae0*/  BRA.U !UP0, `(.L_x_4105) ;  /* 0x0000000108147547 */ /* 0x000fea000b800000 */
[----:B------:R-:W-:-:S09]  /*1af0*/  UISETP.NE.AND UP0, UPT, UR4, 0x9, UPT ;  /* 0x000000090400788c */ /* 0x000fd2000bf05270 */
[----:B------:R-:W-:Y:S05]  /*1b00*/  BRA.U UP0, `(.L_x_4098) ;  /* 0x0000000900807547 */ /* 0x000fea000b800000 */
[----:B------:R-:W2:Y:S02]  /*1b10*/  LDG.E R2, desc[UR36][R2.64] ;  /* 0x0000002402027981 */ /* 0x000ea4000c1e1900 */
[----:B--2---:R-:W-:Y:S01]  /*1b20*/  F2FP.F16.F32.PACK_AB R19, RZ, R2 ;  /* 0x00000002ff13723e */ /* 0x004fe200000000ff */
[----:B------:R-:W-:Y:S06]  /*1b30*/  BRA `(.L_x_4099) ;  /* 0x0000000c00107947 */ /* 0x000fec0003800000 */
.L_x_4105:
[----:B------:R1:W5:Y:S01]  /*1b40*/  LDG.E.U16 R19, desc[UR36][R2.64] ;  /* 0x0000002402137981 */ /* 0x000362000c1e1500 */
[----:B------:R-:W-:Y:S05]  /*1b50*/  BRA `(.L_x_4099) ;  /* 0x0000000c00087947 */ /* 0x000fea0003800000 */
.L_x_4104:
[----:B------:R-:W2:Y:S01]  /*1b60*/  LDG.E.64 R2, desc[UR36][R2.64] ;  /* 0x0000002402027981 */ /* 0x000ea2000c1e1b00 */
[----:B------:R-:W-:Y:S01]  /*1b70*/  UMOV UR4, 0xf0000000 ;  /* 0xf000000000047882 */ /* 0x000fe20000000000 */
[----:B------:R-:W-:Y:S01]  /*1b80*/  UMOV UR5, 0x380fffff ;  /* 0x380fffff00057882 */ /* 0x000fe20000000000 */
[----:B--2---:R-:W0:Y:S01]  /*1b90*/  F2F.F32.F64 R0, R2 ;  /* 0x0000000200007310 */ /* 0x004e220000301000 */
[----:B------:R-:W-:-:S14]  /*1ba0*/  DSETP.GEU.AND P0, PT, |R2|, UR4, PT ;  /* 0x0000000402007e2a */ /* 0x000fdc000bf0e200 */
[----:B0-----:R-:W-:-:S05]  /*1bb0*/  @!P0 FMUL R0, R0, 1.175494350822287508e-38 ;  /* 0x0080000000008820 */ /* 0x001fca0000400000 */
[----:B------:R-:W-:-:S04]  /*1bc0*/  F2FP.F16.F32.PACK_AB R0, RZ, R0 ;  /* 0x00000000ff00723e */ /* 0x000fc800000000ff */
[----:B------:R-:W-:Y:S01]  /*1bd0*/  PRMT R19, R0, 0x7610, R19 ;  /* 0x0000761000137816 */ /* 0x000fe20000000013 */
[----:B------:R-:W-:Y:S06]  /*1be0*/  BRA `(.L_x_4099) ;  /* 0x0000000800e47947 */ /* 0x000fec0003800000 */
.L_x_4094:
        /* <DEDUP_REMOVED lines=11> */
[----:B------:R-:W-:-:S04]  /*1ca0*/  F2FP.F16.F32.PACK_AB R0, RZ, R0 ;  /* 0x00000000ff00723e */ /* 0x000fc800000000ff */
[----:B------:R-:W-:Y:S01]  /*1cb0*/  PRMT R19, R0, 0x7610, R19 ;  /* 0x0000761000137816 */ /* 0x000fe20000000013 */
[----:B------:R-:W-:Y:S06]  /*1cc0*/  BRA `(.L_x_4099) ;  /* 0x0000000800ac7947 */ /* 0x000fec0003800000 */
.L_x_4108:
        /* <DEDUP_REMOVED lines=9> */
.L_x_4107:
        /* <DEDUP_REMOVED lines=24> */
[----:B------:R-:W-:-:S04]  /*1ee0*/  F2FP.F16.F32.PACK_AB R5, RZ, R5 ;  /* 0x00000005ff05723e */ /* 0x000fc800000000ff */
[----:B------:R-:W-:Y:S01]  /*1ef0*/  PRMT R19, R5, 0x7610, R19 ;  /* 0x0000761005137816 */ /* 0x000fe20000000013 */
[----:B------:R-:W-:Y:S06]  /*1f00*/  BRA `(.L_x_4099) ;  /* 0x00000008001c7947 */ /* 0x000fec0003800000 */
.L_x_4110:
        /* <DEDUP_REMOVED lines=11> */
[----:B------:R-:W-:-:S04]  /*1fc0*/  F2FP.F16.F32.PACK_AB R0, RZ, R0 ;  /* 0x00000000ff00723e */ /* 0x000fc800000000ff */
[----:B------:R-:W-:Y:S01]  /*1fd0*/  PRMT R19, R0, 0x7610, R19 ;  /* 0x0000761000137816 */ /* 0x000fe20000000013 */
[----:B------:R-:W-:Y:S06]  /*1fe0*/  BRA `(.L_x_4099) ;  /* 0x0000000400e47947 */ /* 0x000fec0003800000 */
.L_x_4109:
[----:B------:R-:W2:Y:S02]  /*1ff0*/  LDG.E.U16 R0, desc[UR36][R2.64] ;  /* 0x0000002402007981 */ /* 0x000ea4000c1e1500 */
[----:B--2---:R-:W-:-:S05]  /*2000*/  IMAD.U32 R0, R0, 0x10000, RZ ;  /* 0x0001000000007824 */ /* 0x004fca00078e00ff */
[----:B------:R-:W-:-:S04]  /*2010*/  F2FP.F16.F32.PACK_AB R0, RZ, R0 ;  /* 0x00000000ff00723e */ /* 0x000fc800000000ff */
[----:B------:R-:W-:Y:S01]  /*2020*/  PRMT R19, R0, 0x7610, R19 ;  /* 0x0000761000137816 */ /* 0x000fe20000000013 */
[----:B------:R-:W-:Y:S06]  /*2030*/  BRA `(.L_x_4099) ;  /* 0x0000000400d07947 */ /* 0x000fec0003800000 */
.L_x_4106:
        /* <DEDUP_REMOVED lines=10> */
[----:B------:R-:W-:-:S04]  /*20e0*/  F2FP.F16.F32.PACK_AB R0, RZ, R0 ;  /* 0x00000000ff00723e */ /* 0x000fc800000000ff */
[----:B------:R-:W-:Y:S01]  /*20f0*/  PRMT R19, R0, 0x7610, R19 ;  /* 0x0000761000137816 */ /* 0x000fe20000000013 */
[----:B------:R-:W-:Y:S06]  /*2100*/  BRA `(.L_x_4099) ;  /* 0x00000004009c7947 */ /* 0x000fec0003800000 */
.L_x_4113:
        /* <DEDUP_REMOVED lines=21> */
.L_x_4117:
[----:B------:R-:W-:Y:S05]  /*2260*/  BSYNC.RECONVERGENT B1 ;  /* 0x0000000000017941 */ /* 0x000fea0003800200 */
.L_x_4116:
[----:B------:R-:W-:Y:S01]  /*2270*/  IMAD.SHL.U32 R0, R0, 0x100000, RZ ;  /* 0x0010000000007824 */ /* 0x000fe200078e00ff */
[----:B------:R-:W-:-:S04]  /*2280*/  LEA R2, R2, 0x3b800000, 0x17 ;  /* 0x3b80000002027811 */ /* 0x000fc800078eb8ff */
[----:B------:R-:W-:-:S07]  /*2290*/  LOP3.LUT R0, R2, R0, R7, 0xfe, !PT ;  /* 0x0000000002007212 */ /* 0x000fce00078efe07 */
.L_x_4115:
[----:B------:R-:W-:Y:S05]  /*22a0*/  BSYNC.RECONVERGENT B0 ;  /* 0x0000000000007941 */ /* 0x000fea0003800200 */
.L_x_4114:
[----:B------:R-:W-:-:S04]  /*22b0*/  F2FP.F16.F32.PACK_AB R0, RZ, R0 ;  /* 0x00000000ff00723e */ /* 0x000fc800000000ff */
[----:B------:R-:W-:Y:S01]  /*22c0*/  PRMT R19, R0, 0x7610, R19 ;  /* 0x0000761000137816 */ /* 0x000fe20000000013 */
[----:B------:R-:W-:Y:S06]  /*22d0*/  BRA `(.L_x_4099) ;  /* 0x0000000400287947 */ /* 0x000fec0003800000 */
.L_x_4112:
        /* <DEDUP_REMOVED lines=21> */
.L_x_4121:
[----:B------:R-:W-:Y:S05]  /*2430*/  BSYNC.RECONVERGENT B1 ;  /* 0x0000000000017941 */ /* 0x000fea0003800200 */
.L_x_4120:
[----:B------:R-:W-:Y:S01]  /*2440*/  IMAD.SHL.U32 R0, R0, 0x200000, RZ ;  /* 0x0020000000007824 */ /* 0x000fe200078e00ff */
[----:B------:R-:W-:-:S04]  /*2450*/  LEA R2, R2, 0x37800000, 0x17 ;  /* 0x3780000002027811 */ /* 0x000fc800078eb8ff */
[----:B------:R-:W-:-:S07]  /*2460*/  LOP3.LUT R0, R2, R0, R7, 0xfe, !PT ;  /* 0x0000000002007212 */ /* 0x000fce00078efe07 */
.L_x_4119:
[----:B------:R-:W-:Y:S05]  /*2470*/  BSYNC.RECONVERGENT B0 ;  /* 0x0000000000007941 */ /* 0x000fea0003800200 */
.L_x_4118:
[----:B------:R-:W-:-:S04]  /*2480*/  F2FP.F16.F32.PACK_AB R0, RZ, R0 ;  /* 0x00000000ff00723e */ /* 0x000fc800000000ff */
[----:B------:R-:W-:Y:S01]  /*2490*/  PRMT R19, R0, 0x7610, R19 ;  /* 0x0000761000137816 */ /* 0x000fe20000000013 */
[----:B------:R-:W-:Y:S06]  /*24a0*/  BRA `(.L_x_4099) ;  /* 0x0000000000b47947 */ /* 0x000fec0003800000 */
.L_x_4111:
[----:B------:R-:W-:-:S09]  /*24b0*/  UISETP.NE.AND UP0, UPT, UR4, 0x1c, UPT ;  /* 0x0000001c0400788c */ /* 0x000fd2000bf05270 */
[----:B------:R-:W-:Y:S05]  /*24c0*/  BRA.U !UP0, `(.L_x_4122) ;  /* 0x00000001089c7547 */ /* 0x000fea000b800000 */
[----:B------:R-:W-:-:S09]  /*24d0*/  UISETP.NE.AND UP0, UPT, UR4, 0x1d, UPT ;  /* 0x0000001d0400788c */ /* 0x000fd2000bf05270 */
[----:B------:R-:W-:Y:S05]  /*24e0*/  BRA.U !UP0, `(.L_x_4123) ;  /* 0x0000000108807547 */ /* 0x000fea000b800000 */
[----:B------:R-:W-:-:S09]  /*24f0*/  UISETP.NE.AND UP0, UPT, UR4, 0x2c, UPT ;  /* 0x0000002c0400788c */ /* 0x000fd2000bf05270 */
[----:B------:R-:W-:Y:S05]  /*2500*/  BRA.U !UP0, `(.L_x_4124) ;  /* 0x0000000108487547 */ /* 0x000fea000b800000 */
.L_x_4098:
        /* <DEDUP_REMOVED lines=16> */
.L_x_4125:
[----:B------:R-:W-:Y:S01]  /*2610*/  PRMT R19, RZ, 0x7610, R19 ;  /* 0x00007610ff137816 */ /* 0x000fe20000000013 */
[----:B------:R-:W-:Y:S06]  /*2620*/  BRA `(.L_x_4099) ;  /* 0x0000000000547947 */ /* 0x000fec0003800000 */
.L_x_4124:
        /* <DEDUP_REMOVED lines=8> */
.L_x_4127:
[----:B------:R-:W-:Y:S05]  /*26b0*/  BSYNC.RECONVERGENT B0 ;  /* 0x0000000000007941 */ /* 0x000fea0003800200 */
.L_x_4126:
[----:B------:R-:W-:-:S04]  /*26c0*/  F2FP.F16.F32.PACK_AB R0, RZ, R0 ;  /* 0x00000000ff00723e */ /* 0x000fc800000000ff */
[----:B------:R-:W-:Y:S01]  /*26d0*/  PRMT R19, R0, 0x7610, R19 ;  /* 0x0000761000137816 */ /* 0x000fe20000000013 */
[----:B------:R-:W-:Y:S06]  /*26e0*/  BRA `(.L_x_4099) ;  /* 0x0000000000247947 */ /* 0x000fec0003800000 */
.L_x_4123:
[----:B------:R-:W2:Y:S02]  /*26f0*/  LDG.E.64 R2, desc[UR36][R2.64] ;  /* 0x0000002402027981 */ /* 0x000ea4000c1e1b00 */
[----:B--2---:R-:W0:Y:S02]  /*2700*/  I2F.U64 R0, R2 ;  /* 0x0000000200007312 */ /* 0x004e240000301000 */
[----:B0-----:R-:W-:-:S04]  /*2710*/  F2FP.F16.F32.PACK_AB R0, RZ, R0 ;  /* 0x00000000ff00723e */ /* 0x001fc800000000ff */
[----:B------:R-:W-:Y:S01]  /*2720*/  PRMT R19, R0, 0x7610, R19 ;  /* 0x0000761000137816 */ /* 0x000fe20000000013 */
[----:B------:R-:W-:Y:S06]  /*2730*/  BRA `(.L_x_4099) ;  /* 0x0000000000107947 */ /* 0x000fec0003800000 */
.L_x_4122:
[----:B------:R-:W2:Y:S02]  /*2740*/  LDG.E R2, desc[UR36][R2.64] ;  /* 0x0000002402027981 */ /* 0x000ea4000c1e1900 */
[----:B--2---:R-:W-:-:S04]  /*2750*/  I2FP.F32.U32 R0, R2 ;  /* 0x0000000200007245 */ /* 0x004fc80000201000 */
[----:B------:R-:W-:-:S04]  /*2760*/  F2FP.F16.F32.PACK_AB R0, RZ, R0 ;  /* 0x00000000ff00723e */ /* 0x000fc800000000ff */
[----:B------:R-:W-:-:S07]  /*2770*/  PRMT R19, R0, 0x7610, R19 ;  /* 0x0000761000137816 */ /* 0x000fce0000000013 */
.L_x_4099:
[----:B------:R-:W0:Y:S01]  /*2780*/  LDCU.64 UR6, c[0x0][0x5f8] ;  /* 0x0000bf00ff0677ac */ /* 0x000e220008000a00 */
[----:B------:R-:W-:-:S04]  /*2790*/  UPRMT UR4, UR42, 0x9910, URZ ;  /* 0x000099102a047896 */ /* 0x000fc800080000ff */
[----:B------:R-:W-:Y:S01]  /*27a0*/  UISETP.GT.AND UP0, UPT, UR4, 0x9, UPT ;  /* 0x000000090400788c */ /* 0x000fe2000bf04270 */
[----:B01----:R-:W-:-:S05]  /*27b0*/  IADD3 R2, P0, PT, R18, UR6, RZ ;  /* 0x0000000612027c10 */ /* 0x003fca000ff1e0ff */
        /* <DEDUP_REMOVED lines=12> */
[----:B0-----:R-:W-:Y:S01]  /*2880*/  F2FP.F16.F32.PACK_AB R0, RZ, R0 ;  /* 0x00000000ff00723e */ /* 0x001fe200000000ff */
[----:B------:R-:W-:Y:S06]  /*2890*/  BRA `(.L_x_4133) ;  /* 0x0000000c008c7947 */ /* 0x000fec0003800000 */
.L_x_4131:
[----:B------:R-:W2:Y:S02]  /*28a0*/  LDG.E.U8 R2, desc[UR36][R2.64] ;  /* 0x0000002402027981 */ /* 0x000ea4000c1e1100 */
[----:B--2---:R-:W-:-:S04]  /*28b0*/  I2FP.F32.U32 R0, R2 ;  /* 0x0000000200007245 */ /* 0x004fc80000201000 */
[----:B------:R-:W-:Y:S01]  /*28c0*/  F2FP.F16.F32.PACK_AB R0, RZ, R0 ;  /* 0x00000000ff00723e */ /* 0x000fe200000000ff */
[----:B------:R-:W-:Y:S06]  /*28d0*/  BRA `(.L_x_4133) ;  /* 0x0000000c007c7947 */ /* 0x000fec0003800000 */
.L_x_4130:
        /* <DEDUP_REMOVED lines=8> */
[----:B0-----:R-:W-:Y:S01]  /*2960*/  F2FP.F16.F32.PACK_AB R0, RZ, R0 ;  /* 0x00000000ff00723e */ /* 0x001fe200000000ff */
[----:B------:R-:W-:Y:S06]  /*2970*/  BRA `(.L_x_4133) ;  /* 0x0000000c00547947 */ /* 0x000fec0003800000 */
.L_x_4135:
[----:B------:R-:W2:Y:S02]  /*2980*/  LDG.E R2, desc[UR36][R2.64] ;  /* 0x0000002402027981 */ /* 0x000ea4000c1e1900 */
[----:B--2---:R-:W-:-:S04]  /*2990*/  I2FP.F32.S32 R0, R2 ;  /* 0x0000000200007245 */ /* 0x004fc80000201400 */
[----:B------:R-:W-:Y:S01]  /*29a0*/  F2FP.F16.F32.PACK_AB R0, RZ, R0 ;  /* 0x00000000ff00723e */ /* 0x000fe200000000ff */
[----:B------:R-:W-:Y:S06]  /*29b0*/  BRA `(.L_x_4133) ;  /* 0x0000000c00447947 */ /* 0x000fec0003800000 */
.L_x_4134:
[----:B------:R-:W2:Y:S02]  /*29c0*/  LDG.E.U16 R2, desc[UR36][R2.64] ;  /* 0x0000002402027981 */ /* 0x000ea4000c1e1500 */
[----:B--2---:R-:W0:Y:S02]  /*29d0*/  I2F.S16 R0, R2 ;  /* 0x0000000200007306 */ /* 0x004e240000101400 */
[----:B0-----:R-:W-:Y:S01]  /*29e0*/  F2FP.F16.F32.PACK_AB R0, RZ, R0 ;  /* 0x00000000ff00723e */ /* 0x001fe200000000ff */
[----:B------:R-:W-:Y:S06]  /*29f0*/  BRA `(.L_x_4133) ;  /* 0x0000000c00347947 */ /* 0x000fec0003800000 */
.L_x_4129:
        /* <DEDUP_REMOVED lines=9> */
.L_x_4137:
[----:B------:R1:W5:Y:S01]  /*2a90*/  LDG.E.U16 R0, desc[UR36][R2.64] ;  /* 0x0000002402007981 */ /* 0x000362000c1e1500 */
[----:B------:R-:W-:Y:S05]  /*2aa0*/  BRA `(.L_x_4133) ;  /* 0x0000000c00087947 */ /* 0x000fea0003800000 */
.L_x_4136:
        /* <DEDUP_REMOVED lines=9> */
.L_x_4139:
[----:B------:R0:W5:Y:S01]  /*2b40*/  LDG.E.U16 R0, desc[UR36][R2.64] ;  /* 0x0000002402007981 */ /* 0x000162000c1e1500 */
[----:B------:R-:W-:Y:S05]  /*2b50*/  BRA `(.L_x_4133) ;  /* 0x0000000800dc7947 */ /* 0x000fea0003800000 */
.L_x_4138:
[----:B------:R-:W2:Y:S01]  /*2b60*/  LDG.E.64 R2, desc[UR36][R2.64] ;  /* 0x0000002402027981 */ /* 0x000ea2000c1e1b00 */
[----:B------:R-:W-:Y:S01]  /*2b70*/  UMOV UR4, 0xf0000000 ;  /* 0xf000000000047882 */ /* 0x000fe20000000000 */
[----:B------:R-:W-:Y:S01]  /*2b80*/  UMOV UR5, 0x380fffff ;  /* 0x380fffff00057882 */ /* 0x000fe20000000000 */
[----:B--2---:R-:W0:Y:S01]  /*2b90*/  F2F.F32.F64 R0, R2 ;  /* 0x0000000200007310 */ /* 0x004e220000301000 */
[----:B------:R-:W-:-:S14]  /*2ba0*/  DSETP.GEU.AND P0, PT, |R2|, UR4, PT ;  /* 0x0000000402007e2a */ /* 0x000fdc000bf0e200 */
[----:B0-----:R-:W-:-:S05]  /*2bb0*/  @!P0 FMUL R0, R0, 1.175494350822287508e-38 ;  /* 0x0080000000008820 */ /* 0x001fca0000400000 */
[----:B------:R-:W-:Y:S01]  /*2bc0*/  F2FP.F16.F32.PACK_AB R0, RZ, R0 ;  /* 0x00000000ff00723e */ /* 0x000fe200000000ff */
[----:B------:R-:W-:Y:S06]  /*2bd0*/  BRA `(.L_x_4133) ;  /* 0x0000000800bc7947 */ /* 0x000fec0003800000 */
.L_x_4128:
        /* <DEDUP_REMOVED lines=11> */
[----:B------:R-:W-:Y:S01]  /*2c90*/  F2FP.F16.F32.PACK_AB R0, RZ, R0 ;  /* 0x00000000ff00723e */ /* 0x000fe200000000ff */
[----:B------:R-:W-:Y:S06]  /*2ca0*/  BRA `(.L_x_4133) ;  /* 0x0000000800887947 */ /* 0x000fec0003800000 */
.L_x_4142:
        /* <DEDUP_REMOVED lines=8> */
.L_x_4141:
        /* <DEDUP_REMOVED lines=27> */
.L_x_4144:
        /* <DEDUP_REMOVED lines=11> */
[----:B------:R-:W-:Y:S01]  /*2f90*/  F2FP.F16.F32.PACK_AB R0, RZ, R0 ;  /* 0x00000000ff00723e */ /* 0x000fe200000000ff */
[----:B------:R-:W-:Y:S06]  /*2fa0*/  BRA `(.L_x_4133) ;  /* 0x0000000400c87947 */ /* 0x000fec0003800000 */
.L_x_4143:
[----:B------:R-:W2:Y:S02]  /*2fb0*/  LDG.E.U16 R0, desc[UR36][R2.64] ;  /* 0x0000002402007981 */ /* 0x000ea4000c1e1500 */
[----:B--2---:R-:W-:-:S05]  /*2fc0*/  IMAD.U32 R0, R0, 0x10000, RZ ;  /* 0x0001000000007824 */ /* 0x004fca00078e00ff */
[----:B------:R-:W-:Y:S01]  /*2fd0*/  F2FP.F16.F32.PACK_AB R0, RZ, R0 ;  /* 0x00000000ff00723e */ /* 0x000fe200000000ff */
[----:B------:R-:W-:Y:S06]  /*2fe0*/  BRA `(.L_x_4133) ;  /* 0x0000000400b87947 */ /* 0x000fec0003800000 */
.L_x_4140:
        /* <DEDUP_REMOVED lines=10> */
[----:B------:R-:W-:Y:S01]  /*3090*/  F2FP.F16.F32.PACK_AB R0, RZ, R0 ;  /* 0x00000000ff00723e */ /* 0x000fe200000000ff */
[----:B------:R-:W-:Y:S06]  /*30a0*/  BRA `(.L_x_4133) ;  /* 0x0000000400887947 */ /* 0x000fec0003800000 */
.L_x_4147:
        /* <DEDUP_REMOVED lines=21> */
.L_x_4151:
[----:B------:R-:W-:Y:S05]  /*3200*/  BSYNC.RECONVERGENT B1 ;  /* 0x0000000000017941 */ /* 0x000fea0003800200 */
.L_x_4150:
[----:B------:R-:W-:Y:S02]  /*3210*/  SHF.L.U32 R0, R0, 0x14, RZ ;  /* 0x0000001400007819 */ /* 0x000fe400000006ff */
[----:B------:R-:W-:-:S04]  /*3220*/  LEA R2, R2, 0x3b800000, 0x17 ;  /* 0x3b80000002027811 */ /* 0x000fc800078eb8ff */
[----:B------:R-:W-:-:S07]  /*3230*/  LOP3.LUT R0, R2, R0, R7, 0xfe, !PT ;  /* 0x0000000002007212 */ /* 0x000fce00078efe07 */
.L_x_4149:
[----:B------:R-:W-:Y:S05]  /*3240*/  BSYNC.RECONVERGENT B0 ;  /* 0x0000000000007941 */ /* 0x000fea0003800200 */
.L_x_4148:
[----:B------:R-:W-:Y:S01]  /*3250*/  F2FP.F16.F32.PACK_AB R0, RZ, R0 ;  /* 0x00000000ff00723e */ /* 0x000fe200000000ff */
[----:B------:R-:W-:Y:S06]  /*3260*/  BRA `(.L_x_4133) ;  /* 0x0000000400187947 */ /* 0x000fec0003800000 */
.L_x_4146:
        /* <DEDUP_REMOVED lines=21> */
.L_x_4155:
[----:B------:R-:W-:Y:S05]  /*33c0*/  BSYNC.RECONVERGENT B1 ;  /* 0x0000000000017941 */ /* 0x000fea0003800200 */
.L_x_4154:
[----:B------:R-:W-:Y:S01]  /*33d0*/  IMAD.SHL.U32 R0, R0, 0x200000, RZ ;  /* 0x0020000000007824 */ /* 0x000fe200078e00ff */
[----:B------:R-:W-:-:S04]  /*33e0*/  LEA R2, R2, 0x37800000, 0x17 ;  /* 0x3780000002027811 */ /* 0x000fc800078eb8ff */
[----:B------:R-:W-:-:S07]  /*33f0*/  LOP3.LUT R0, R2, R0, R7, 0xfe, !PT ;  /* 0x0000000002007212 */ /* 0x000fce00078efe07 */
.L_x_4153:
[----:B------:R-:W-:Y:S05]  /*3400*/  BSYNC.RECONVERGENT B0 ;  /* 0x0000000000007941 */ /* 0x000fea0003800200 */
.L_x_4152:
[----:B------:R-:W-:Y:S01]  /*3410*/  F2FP.F16.F32.PACK_AB R0, RZ, R0 ;  /* 0x00000000ff00723e */ /* 0x000fe200000000ff */
[----:B------:R-:W-:Y:S06]  /*3420*/  BRA `(.L_x_4133) ;  /* 0x0000000000a87947 */ /* 0x000fec0003800000 */
.L_x_4145:
[----:B------:R-:W-:-:S09]  /*3430*/  UISETP.NE.AND UP0, UPT, UR4, 0x1c, UPT ;  /* 0x0000001c0400788c */ /* 0x000fd2000bf05270 */
[----:B------:R-:W-:Y:S05]  /*3440*/  BRA.U !UP0, `(.L_x_4156) ;  /* 0x0000000108947547 */ /* 0x000fea000b800000 */
[----:B------:R-:W-:-:S09]  /*3450*/  UISETP.NE.AND UP0, UPT, UR4, 0x1d, UPT ;  /* 0x0000001d0400788c */ /* 0x000fd2000bf05270 */
[----:B------:R-:W-:Y:S05]  /*3460*/  BRA.U !UP0, `(.L_x_4157) ;  /* 0x00000001087c7547 */ /* 0x000fea000b800000 */
[----:B------:R-:W-:-:S09]  /*3470*/  UISETP.NE.AND UP0, UPT, UR4, 0x2c, UPT ;  /* 0x0000002c0400788c */ /* 0x000fd2000bf05270 */
[----:B------:R-:W-:Y:S05]  /*3480*/  BRA.U !UP0, `(.L_x_4158) ;  /* 0x0000000108487547 */ /* 0x000fea000b800000 */
.L_x_4132:
        /* <DEDUP_REMOVED lines=16> */
.L_x_4159:
[----:B------:R-:W-:Y:S01]  /*3590*/  PRMT R0, RZ, 0x7610, R0 ;  /* 0x00007610ff007816 */ /* 0x000fe20000000000 */
[----:B------:R-:W-:Y:S06]  /*35a0*/  BRA `(.L_x_4133) ;  /* 0x0000000000487947 */ /* 0x000fec0003800000 */
.L_x_4158:
        /* <DEDUP_REMOVED lines=8> */
.L_x_4161:
[----:B------:R-:W-:Y:S05]  /*3630*/  BSYNC.RECONVERGENT B0 ;  /* 0x0000000000007941 */ /* 0x000fea0003800200 */
.L_x_4160:
[----:B------:R-:W-:Y:S01]  /*3640*/  F2FP.F16.F32.PACK_AB R0, RZ, R0 ;  /* 0x00000000ff00723e */ /* 0x000fe200000000ff */
[----:B------:R-:W-:Y:S06]  /*3650*/  BRA `(.L_x_4133) ;  /* 0x00000000001c7947 */ /* 0x000fec0003800000 */
.L_x_4157:
[----:B------:R-:W2:Y:S02]  /*3660*/  LDG.E.64 R2, desc[UR36][R2.64] ;  /* 0x0000002402027981 */ /* 0x000ea4000c1e1b00 */
[----:B--2---:R-:W0:Y:S02]  /*3670*/  I2F.U64 R0, R2 ;  /* 0x0000000200007312 */ /* 0x004e240000301000 */
[----:B0-----:R-:W-:Y:S01]  /*3680*/  F2FP.F16.F32.PACK_AB R0, RZ, R0 ;  /* 0x00000000ff00723e */ /* 0x001fe200000000ff */
[----:B------:R-:W-:Y:S06]  /*3690*/  BRA `(.L_x_4133) ;  /* 0x00000000000c7947 */ /* 0x000fec0003800000 */
.L_x_4156:
[----:B------:R-:W2:Y:S02]  /*36a0*/  LDG.E R2, desc[UR36][R2.64] ;  /* 0x0000002402027981 */ /* 0x000ea4000c1e1900 */
[----:B--2---:R-:W-:-:S04]  /*36b0*/  I2FP.F32.U32 R0, R2 ;  /* 0x0000000200007245 */ /* 0x004fc80000201000 */
[----:B------:R-:W-:-:S07]  /*36c0*/  F2FP.F16.F32.PACK_AB R0, RZ, R0 ;  /* 0x00000000ff00723e */ /* 0x000fce00000000ff */
.L_x_4133:
[----:B-----5:R-:W-:Y:S01]  /*36d0*/  HADD2.F32 R19, -RZ, R19.H0_H0 ;  /* 0x20000013ff137230 */ /* 0x020fe20000004100 */
[----:B------:R-:W-:Y:S01]  /*36e0*/  BSSY.RECONVERGENT B0, `(.L_x_4162) ;  /* 0x0000040000007945 */ /* 0x000fe20003800200 */
[----:B------:R-:W-:-:S03]  /*36f0*/  HADD2.F32 R4, -RZ, R0.H0_H0 ;  /* 0x20000000ff047230 */ /* 0x000fc60000004100 */
[C---:B------:R-:W-:Y:S02]  /*3700*/  FADD.FTZ R0, |R19|.reuse, -RZ ;  /* 0x800000ff13007221 */ /* 0x040fe40000010200 */
[----:B------:R-:W-:-:S13]  /*3710*/  FSETP.GEU.FTZ.AND P0, PT, |R19|, |R4|, PT ;  /* 0x400000041300720b */ /* 0x000fda0003f1e200 */
[----:B------:R-:W-:Y:S05]  /*3720*/  @!P0 BRA `(.L_x_4163) ;  /* 0x0000000000ec8947 */ /* 0x000fea0003800000 */
[----:B------:R-:W-:-:S05]  /*3730*/  FMUL.FTZ R5, |R4|, 8388608 ;  /* 0x4b00000004057820 */ /* 0x000fca0000410200 */
[----:B------:R-:W-:-:S13]  /*3740*/  FSETP.GTU.FTZ.AND P0, PT, R0, R5, PT ;  /* 0x000000050000720b */ /* 0x000fda0003f1c000 */
[----:B------:R-:W-:Y:S05]  /*3750*/  @P0 BRA `(.L_x_4164) ;  /* 0x0000000000680947 */ /* 0x000fea0003800000 */
[----:B------:R-:W-:Y:S01]  /*3760*/  FADD.FTZ R7, |R4|, -RZ ;  /* 0x800000ff04077221 */ /* 0x000fe20000010200 */
[----:B------:R-:W-:Y:S03]  /*3770*/  BSSY.RECONVERGENT B1, `(.L_x_4165) ;  /* 0x0000016000017945 */ /* 0x000fe60003800200 */
[----:B01----:R-:W0:Y:S02]  /*3780*/  MUFU.RCP R3, R7 ;  /* 0x0000000700037308 */ /* 0x003e240000001000 */
        /* <DEDUP_REMOVED lines=20> */
.L_x_4166:
[----:B------:R-:W-:Y:S05]  /*38d0*/  BSYNC.RECONVERGENT B1 ;  /* 0x0000000000017941 */ /* 0x000fea0003800200 */
.L_x_4165:
[----:B------:R-:W-:Y:S01]  /*38e0*/  FFMA.FTZ R0, -R7, R5, R0 ;  /* 0x0000000507007223 */ /* 0x000fe20000010100 */
[----:B------:R-:W-:Y:S06]  /*38f0*/  BRA `(.L_x_4163) ;  /* 0x0000000000787947 */ /* 0x000fec0003800000 */
.L_x_4164:
        /* <DEDUP_REMOVED lines=14> */
.L_x_4169:
        /* <DEDUP_REMOVED lines=13> */
.L_x_4168:
[----:B------:R-:W-:Y:S05]  /*3ab0*/  BSYNC.RECONVERGENT B1 ;  /* 0x0000000000017941 */ /* 0x000fea0003800200 */
.L_x_4167:
[----:B------:R-:W-:-:S04]  /*3ac0*/  FMUL.FTZ R3, R0, 1.1920928955078125e-07 ;  /* 0x3400000000037820 */ /* 0x000fc80000410000 */
[----:B------:R-:W-:-:S07]  /*3ad0*/  FMUL.FTZ R0, R6, R3 ;  /* 0x0000000306007220 */ /* 0x000fce0000410000 */
.L_x_4163:
[----:B------:R-:W-:Y:S05]  /*3ae0*/  BSYNC.RECONVERGENT B0 ;  /* 0x0000000000007941 */ /* 0x000fea0003800200 */
.L_x_4162:
[----:B------:R-:W0:Y:S01]  /*3af0*/  LDCU.64 UR6, c[0x0][0x5e8] ;  /* 0x0000bd00ff0677ac */ /* 0x000e220008000a00 */
[C---:B------:R-:W-:Y:S02]  /*3b00*/  FSETP.NAN.FTZ.AND P0, PT, |R0|.reuse, |R0|, PT ;  /* 0x400000000000720b */ /* 0x040fe40003f18200 */
[----:B------:R-:W-:Y:S01]  /*3b10*/  LOP3.LUT R19, R0, 0x80000000, R19, 0xb8, !PT ;  /* 0x8000000000137812 */ /* 0x000fe200078eb813 */
[----:B------:R-:W-:-:S03]  /*3b20*/  UPRMT UR4, UR43, 0x9910, URZ ;  /* 0x000099102b047896 */ /* 0x000fc600080000ff */
[----:B------:R-:W-:Y:S01]  /*3b30*/  FSEL R19, R0, R19, P0 ;  /* 0x0000001300137208 */ /* 0x000fe20000000000 */
[----:B------:R-:W-:-:S03]  /*3b40*/  UISETP.GT.AND UP0, UPT, UR4, 0x9, UPT ;  /* 0x000000090400788c */ /* 0x000fc6000bf04270 */
[----:B------:R-:W-:Y:S02]  /*3b50*/  F2FP.F16.F32.PACK_AB R19, RZ, R19 ;  /* 0x00000013ff13723e */ /* 0x000fe400000000ff */
[----:B01----:R-:W-:-:S05]  /*3b60*/  IADD3 R2, P1, PT, R16, UR6, RZ ;  /* 0x0000000610027c10 */ /* 0x003fca000ff3e0ff */
        /* <DEDUP_REMOVED lines=10> */
[----:B------:R-:W-:-:S04]  /*3c10*/  HADD2.F32 R0, -RZ, R19.H0_H0 ;  /* 0x20000013ff007230 */ /* 0x000fc80000004100 */
[----:B------:R-:W0:Y:S02]  /*3c20*/  F2I.FTZ.TRUNC.NTZ R5, R0 ;  /* 0x0000000000057305 */ /* 0x000e24000021f100 */
[----:B0-----:R0:W-:Y:S01]  /*3c30*/  STG.E.U8 desc[UR36][R2.64], R5 ;  /* 0x0000000502007986 */ /* 0x0011e2000c101124 */
[----:B------:R-:W-:Y:S05]  /*3c40*/  BRA `(.L_x_4175) ;  /* 0x0000000c00807947 */ /* 0x000fea0003800000 */
.L_x_4173:
[----:B------:R-:W-:-:S06]  /*3c50*/  HADD2.F32 R5, -RZ, R19.H0_H0 ;  /* 0x20000013ff057230 */ /* 0x000fcc0000004100 */
[----:B------:R-:W0:Y:S02]  /*3c60*/  F2I.S64.TRUNC R4, R5 ;  /* 0x0000000500047311 */ /* 0x000e24000020d900 */
[----:B0-----:R0:W-:Y:S01]  /*3c70*/  STG.E.U8 desc[UR36][R2.64], R4 ;  /* 0x0000000402007986 */ /* 0x0011e2000c101124 */
[----:B------:R-:W-:Y:S05]  /*3c80*/  BRA `(.L_x_4175) ;  /* 0x0000000c00707947 */ /* 0x000fea0003800000 */
.L_x_4172:
[----:B------:R-:W-:-:S09]  /*3c90*/  UISETP.NE.AND UP0, UPT, UR4, 0x2, UPT ;  /* 0x000000020400788c */ /* 0x000fd2000bf05270 */
[----:B------:R-:W-:Y:S05]  /*3ca0*/  BRA.U !UP0, `(.L_x_4176) ;  /* 0x0000000108307547 */ /* 0x000fea000b800000 */
[----:B------:R-:W-:-:S09]  /*3cb0*/  UISETP.NE.AND UP0, UPT, UR4, 0x3, UPT ;  /* 0x000000030400788c */ /* 0x000fd2000bf05270 */
[----:B------:R-:W-:Y:S05]  /*3cc0*/  BRA.U !UP0, `(.L_x_4177) ;  /* 0x0000000108187547 */ /* 0x000fea000b800000 */
[----:B------:R-:W-:-:S09]  /*3cd0*/  UISETP.NE.AND UP0, UPT, UR4, 0x4, UPT ;  /* 0x000000040400788c */ /* 0x000fd2000bf05270 */
[----:B------:R-:W-:Y:S05]  /*3ce0*/  BRA.U UP0, `(.L_x_4174) ;  /* 0x0000000900b87547 */ /* 0x000fea000b800000 */
[----:B------:R-:W-:-:S06]  /*3cf0*/  HADD2.F32 R4, -RZ, R19.H0_H0 ;  /* 0x20000013ff047230 */ /* 0x000fcc0000004100 */
[----:B------:R-:W0:Y:S02]  /*3d00*/  F2I.S64.TRUNC R4, R4 ;  /* 0x0000000400047311 */ /* 0x000e24000020d900 */
[----:B0-----:R0:W-:Y:S01]  /*3d10*/  STG.E.64 desc[UR36][R2.64], R4 ;  /* 0x0000000402007986 */ /* 0x0011e2000c101b24 */
[----:B------:R-:W-:Y:S05]  /*3d20*/  BRA `(.L_x_4175) ;  /* 0x0000000c00487947 */ /* 0x000fea0003800000 */
.L_x_4177:
[----:B------:R-:W-:-:S06]  /*3d30*/  HADD2.F32 R19, -RZ, R19.H0_H0 ;  /* 0x20000013ff137230 */ /* 0x000fcc0000004100 */
[----:B------:R-:W0:Y:S02]  /*3d40*/  F2I.FTZ.TRUNC.NTZ R19, R19 ;  /* 0x0000001300137305 */ /* 0x000e24000021f100 */
[----:B0-----:R0:W-:Y:S01]  /*3d50*/  STG.E desc[UR36][R2.64], R19 ;  /* 0x0000001302007986 */ /* 0x0011e2000c101924 */
[----:B------:R-:W-:Y:S05]  /*3d60*/  BRA `(.L_x_4175) ;  /* 0x0000000c00387947 */ /* 0x000fea0003800000 */
.L_x_4176:
[----:B------:R-:W-:-:S06]  /*3d70*/  HADD2.F32 R19, -RZ, R19.H0_H0 ;  /* 0x20000013ff137230 */ /* 0x000fcc0000004100 */
[----:B------:R-:W0:Y:S02]  /*3d80*/  F2I.FTZ.TRUNC.NTZ R19, R19 ;  /* 0x0000001300137305 */ /* 0x000e24000021f100 */
[----:B0-----:R0:W-:Y:S01]  /*3d90*/  STG.E.U16 desc[UR36][R2.64], R19 ;  /* 0x0000001302007986 */ /* 0x0011e2000c101524 */
[----:B------:R-:W-:Y:S05]  /*3da0*/  BRA `(.L_x_4175) ;  /* 0x0000000c00287947 */ /* 0x000fea0003800000 */
.L_x_4171:
[----:B------:R-:W-:-:S09]  /*3db0*/  UISETP.GT.AND UP0, UPT, UR4, 0x6, UPT ;  /* 0x000000060400788c */ /* 0x000fd2000bf04270 */
[----:B------:R-:W-:Y:S05]  /*3dc0*/  BRA.U UP0, `(.L_x_4178) ;  /* 0x0000000100247547 */ /* 0x000fea000b800000 */
[----:B------:R-:W-:-:S09]  /*3dd0*/  UISETP.NE.AND UP0, UPT, UR4, 0x5, UPT ;  /* 0x000000050400788c */ /* 0x000fd2000bf05270 */
[----:B------:R-:W-:Y:S05]  /*3de0*/  BRA.U !UP0, `(.L_x_4179) ;  /* 0x0000000108147547 */ /* 0x000fea000b800000 */
[----:B------:R-:W-:-:S09]  /*3df0*/  UISETP.NE.AND UP0, UPT, UR4, 0x6, UPT ;  /* 0x000000060400788c */ /* 0x000fd2000bf05270 */
[----:B------:R-:W-:Y:S05]  /*3e00*/  BRA.U UP0, `(.L_x_4174) ;  /* 0x0000000900707547 */ /* 0x000fea000b800000 */
[----:B------:R-:W-:-:S05]  /*3e10*/  HADD2.F32 R19, -RZ, R19.H0_H0 ;  /* 0x20000013ff137230 */ /* 0x000fca0000004100 */
[----:B------:R0:W-:Y:S01]  /*3e20*/  STG.E desc[UR36][R2.64], R19 ;  /* 0x0000001302007986 */ /* 0x0001e2000c101924 */
[----:B------:R-:W-:Y:S05]  /*3e30*/  BRA `(.L_x_4175) ;  /* 0x0000000c00047947 */ /* 0x000fea0003800000 */
.L_x_4179:
[----:B------:R0:W-:Y:S01]  /*3e40*/  STG.E.U16 desc[UR36][R2.64], R19 ;  /* 0x0000001302007986 */ /* 0x0001e2000c101524 */
[----:B------:R-:W-:Y:S05]  /*3e50*/  BRA `(.L_x_4175) ;  /* 0x0000000800fc7947 */ /* 0x000fea0003800000 */
.L_x_4178:
[----:B------:R-:W-:-:S09]  /*3e60*/  UISETP.NE.AND UP0, UPT, UR4, 0x7, UPT ;  /* 0x000000070400788c */ /* 0x000fd2000bf05270 */
[----:B------:R-:W-:Y:S05]  /*3e70*/  BRA.U !UP0, `(.L_x_4180) ;  /* 0x0000000108347547 */ /* 0x000fea000b800000 */
[----:B------:R-:W-:-:S09]  /*3e80*/  UISETP.NE.AND UP0, UPT, UR4, 0x8, UPT ;  /* 0x000000080400788c */ /* 0x000fd2000bf05270 */
[----:B------:R-:W-:Y:S05]  /*3e90*/  BRA.U !UP0, `(.L_x_4181) ;  /* 0x0000000108187547 */ /* 0x000fea000b800000 */
[----:B------:R-:W-:-:S09]  /*3ea0*/  UISETP.NE.AND UP0, UPT, UR4, 0x9, UPT ;  /* 0x000000090400788c */ /* 0x000fd2000bf05270 */
[----:B------:R-:W-:Y:S05]  /*3eb0*/  BRA.U UP0, `(.L_x_4174) ;  /* 0x0000000900447547 */ /* 0x000fea000b800000 */
[----:B------:R-:W-:Y:S02]  /*3ec0*/  HADD2.F32 R4, -RZ, R19.H0_H0 ;  /* 0x20000013ff047230 */ /* 0x000fe40000004100 */
[----:B------:R-:W-:-:S05]  /*3ed0*/  IMAD.MOV.U32 R5, RZ, RZ, RZ ;  /* 0x000000ffff057224 */ /* 0x000fca00078e00ff */
[----:B------:R0:W-:Y:S01]  /*3ee0*/  STG.E.64 desc[UR36][R2.64], R4 ;  /* 0x0000000402007986 */ /* 0x0001e2000c101b24 */
[----:B------:R-:W-:Y:S05]  /*3ef0*/  BRA `(.L_x_4175) ;  /* 0x0000000800d47947 */ /* 0x000fea0003800000 */
.L_x_4181:
[----:B------:R-:W-:-:S05]  /*3f00*/  HADD2.F32 R0, -RZ, R19.H0_H0 ;  /* 0x20000013ff007230 */ /* 0x000fca0000004100 */
[----:B------:R-:W-:-:S04]  /*3f10*/  F2FP.F16.F32.PACK_AB R0, RZ, R0 ;  /* 0x00000000ff00723e */ /* 0x000fc800000000ff */
[----:B------:R-:W-:-:S05]  /*3f20*/  PRMT R0, R0, 0x5410, RZ ;  /* 0x0000541000007816 */ /* 0x000fca00000000ff */
[----:B------:R0:W-:Y:S01]  /*3f30*/  STG.E desc[UR36][R2.64], R0 ;  /* 0x0000000002007986 */ /* 0x0001e2000c101924 */
[----:B------:R-:W-:Y:S05]  /*3f40*/  BRA `(.L_x_4175) ;  /* 0x0000000800c07947 */ /* 0x000fea0003800000 */
.L_x_4180:
[----:B------:R-:W-:-:S05]  /*3f50*/  HADD2.F32 R4, -RZ, R19.H0_H0 ;  /* 0x20000013ff047230 */ /* 0x000fca0000004100 */
[----:B------:R-:W-:-:S06]  /*3f60*/  FMUL.FTZ R4, R4, 1 ;  /* 0x3f80000004047820 */ /* 0x000fcc0000410000 */
[----:B------:R-:W0:Y:S02]  /*3f70*/  F2F.F64.F32 R4, R4 ;  /* 0x0000000400047310 */ /* 0x000e240000201800 */
[----:B0-----:R0:W-:Y:S01]  /*3f80*/  STG.E.64 desc[UR36][R2.64], R4 ;  /* 0x0000000402007986 */ /* 0x0011e2000c101b24 */
[----:B------:R-:W-:Y:S05]  /*3f90*/  BRA `(.L_x_4175) ;  /* 0x0000000800ac7947 */ /* 0x000fea0003800000 */
.L_x_4170:
        /* <DEDUP_REMOVED lines=8> */
[----:B------:R-:W-:-:S05]  /*4020*/  HADD2.F32 R19, -RZ, R19.H0_H0 ;  /* 0x20000013ff137230 */ /* 0x000fca0000004100 */
[----:B------:R-:W-:-:S04]  /*4030*/  FSETP.NEU.FTZ.AND P0, PT, R19, RZ, PT ;  /* 0x000000ff1300720b */ /* 0x000fc80003f1d000 */
[----:B------:R-:W-:-:S05]  /*4040*/  SEL R5, RZ, 0x1, !P0 ;  /* 0x00000001ff057807 */ /* 0x000fca0004000000 */
[----:B------:R0:W-:Y:S01]  /*4050*/  STG.E.U8 desc[UR36][R2.64], R5 ;  /* 0x0000000502007986 */ /* 0x0001e2000c101124 */
[----:B------:R-:W-:Y:S05]  /*4060*/  BRA `(.L_x_4175) ;  /* 0x0000000800787947 */ /* 0x000fea0003800000 */
.L_x_4184:
[----:B------:R-:W-:Y:S01]  /*4070*/  HADD2.F32 R19, -RZ, R19.H0_H0 ;  /* 0x20000013ff137230 */ /* 0x000fe20000004100 */
[----:B------:R-:W-:-:S04]  /*4080*/  CS2R R6, SRZ ;  /* 0x0000000000067805 */ /* 0x000fc8000001ff00 */
[----:B------:R-:W-:-:S06]  /*4090*/  FMUL.FTZ R4, R19, 1 ;  /* 0x3f80000013047820 */ /* 0x000fcc0000410000 */
[----:B------:R-:W0:Y:S02]  /*40a0*/  F2F.F64.F32 R4, R4 ;  /* 0x0000000400047310 */ /* 0x000e240000201800 */
[----:B0-----:R0:W-:Y:S01]  /*40b0*/  STG.E.128 desc[UR36][R2.64], R4 ;  /* 0x0000000402007986 */ /* 0x0011e2000c101d24 */
[----:B------:R-:W-:Y:S05]  /*40c0*/  BRA `(.L_x_4175) ;  /* 0x0000000800607947 */ /* 0x000fea0003800000 */
.L_x_4183:
[----:B------:R-:W-:-:S09]  /*40d0*/  UISETP.NE.AND UP0, UPT, UR4, 0xf, UPT ;  /* 0x0000000f0400788c */ /* 0x000fd2000bf05270 */
[----:B------:R-:W-:Y:S05]  /*40e0*/  BRA.U !UP0, `(.L_x_4185) ;  /* 0x0000000108a07547 */ /* 0x000fea000b800000 */
[----:B------:R-:W-:-:S09]  /*40f0*/  UISETP.NE.AND UP0, UPT, UR4, 0x17, UPT ;  /* 0x000000170400788c */ /* 0x000fd2000bf05270 */
[----:B------:R-:W-:Y:S05]  /*4100*/  BRA.U !UP0, `(.L_x_4186) ;  /* 0x00000001084c7547 */ /* 0x000fea000b800000 */
[----:B------:R-:W-:-:S09]  /*4110*/  UISETP.NE.AND UP0, UPT, UR4, 0x18, UPT ;  /* 0x000000180400788c */ /* 0x000fd2000bf05270 */
[----:B------:R-:W-:Y:S05]  /*4120*/  BRA.U UP0, `(.L_x_4174) ;  /* 0x0000000500a87547 */ /* 0x000fea000b800000 */
[----:B------:R-:W-:Y:S01]  /*4130*/  HADD2.F32 R19, -RZ, R19.H0_H0 ;  /* 0x20000013ff137230 */ /* 0x000fe20000004100 */
[----:B------:R-:W-:Y:S01]  /*4140*/  BSSY.RECONVERGENT B0, `(.L_x_4187) ;  /* 0x000000c000007945 */ /* 0x000fe20003800200 */
[----:B------:R-:W-:-:S03]  /*4150*/  HFMA2 R0, -RZ, RZ, 0, 7.569789886474609375e-06 ;  /* 0x0000007fff007431 */ /* 0x000fc600000001ff */
        /* <DEDUP_REMOVED lines=10> */
.L_x_4188:
[----:B------:R-:W-:Y:S05]  /*4200*/  BSYNC.RECONVERGENT B0 ;  /* 0x0000000000007941 */ /* 0x000fea0003800200 */
.L_x_4187:
[----:B------:R-:W-:-:S05]  /*4210*/  LOP3.LUT R5, R0, 0x80, R5, 0xf8, !PT ;  /* 0x0000008000057812 */ /* 0x000fca00078ef805 */
[----:B------:R0:W-:Y:S01]  /*4220*/  STG.E.U8 desc[UR36][R2.64], R5 ;  /* 0x0000000502007986 */ /* 0x0001e2000c101124 */
[----:B------:R-:W-:Y:S05]  /*4230*/  BRA `(.L_x_4175) ;  /* 0x0000000800047947 */ /* 0x000fea0003800000 */
.L_x_4186:
[----:B------:R-:W-:Y:S01]  /*4240*/  HADD2.F32 R19, -RZ, R19.H0_H0 ;  /* 0x20000013ff137230 */ /* 0x000fe20000004100 */
        /* <DEDUP_REMOVED lines=14> */
.L_x_4190:
[----:B------:R-:W-:Y:S05]  /*4330*/  BSYNC.RECONVERGENT B0 ;  /* 0x0000000000007941 */ /* 0x000fea0003800200 */
.L_x_4189:
[----:B------:R-:W-:-:S05]  /*4340*/  LOP3.LUT R5, R0, 0x80, R5, 0xf8, !PT ;  /* 0x0000008000057812 */ /* 0x000fca00078ef805 */
[----:B------:R0:W-:Y:S01]  /*4350*/  STG.E.U8 desc[UR36][R2.64], R5 ;  /* 0x0000000502007986 */ /* 0x0001e2000c101124 */
[----:B------:R-:W-:Y:S05]  /*4360*/  BRA `(.L_x_4175) ;  /* 0x0000000400b87947 */ /* 0x000fea0003800000 */
.L_x_4185:
[----:B------:R-:W-:-:S05]  /*4370*/  HADD2.F32 R0, -RZ, R19.H0_H0 ;  /* 0x20000013ff007230 */ /* 0x000fca0000004100 */
[----:B------:R-:W-:-:S05]  /*4380*/  F2FP.BF16.F32.PACK_AB R0, RZ, R0 ;  /* 0x00000000ff00723e */ /* 0x000fca00000010ff */
[----:B------:R0:W-:Y:S01]  /*4390*/  STG.E.U16 desc[UR36][R2.64], R0 ;  /* 0x0000000002007986 */ /* 0x0001e2000c101524 */
[----:B------:R-:W-:Y:S05]  /*43a0*/  BRA `(.L_x_4175) ;  /* 0x0000000400a87947 */ /* 0x000fea0003800000 */
.L_x_4182:
        /* <DEDUP_REMOVED lines=8> */
[----:B------:R-:W-:-:S06]  /*4430*/  HADD2.F32 R5, -RZ, R19.H0_H0 ;  /* 0x20000013ff057230 */ /* 0x000fcc0000004100 */
[----:B------:R-:W0:Y:S02]  /*4440*/  F2I.FTZ.U32.TRUNC.NTZ R5, R5 ;  /* 0x0000000500057305 */ /* 0x000e24000021f000 */
[----:B0-----:R0:W-:Y:S01]  /*4450*/  STG.E.U16 desc[UR36][R2.64], R5 ;  /* 0x0000000502007986 */ /* 0x0011e2000c101524 */
[----:B------:R-:W-:Y:S05]  /*4460*/  BRA `(.L_x_4175) ;  /* 0x0000000400787947 */ /* 0x000fea0003800000 */
.L_x_4193:
[----:B------:R-:W-:Y:S01]  /*4470*/  HADD2.F32 R5, -RZ, R19.H0_H0 ;  /* 0x20000013ff057230 */ /* 0x000fe20000004100 */
        /* <DEDUP_REMOVED lines=12> */
.L_x_4196:
[----:B------:R-:W-:-:S04]  /*4540*/  SHF.R.U32.HI R0, RZ, 0x14, R5 ;  /* 0x00000014ff007819 */ /* 0x000fc80000011605 */
[----:B------:R-:W-:-:S04]  /*4550*/  LOP3.LUT R0, R0, 0x1, RZ, 0xc0, !PT ;  /* 0x0000000100007812 */ /* 0x000fc800078ec0ff */
[----:B------:R-:W-:-:S04]  /*4560*/  IADD3 R0, PT, PT, R5, 0x487ffff, R0 ;  /* 0x0487ffff05007810 */ /* 0x000fc80007ffe000 */
[----:B------:R-:W-:-:S04]  /*4570*/  SHF.R.U32.HI R0, RZ, 0x14, R0 ;  /* 0x00000014ff007819 */ /* 0x000fc80000011600 */
[----:B------:R-:W-:-:S07]  /*4580*/  LOP3.LUT R4, R0, 0xff, RZ, 0xc0, !PT ;  /* 0x000000ff00047812 */ /* 0x000fce00078ec0ff */
.L_x_4197:
[----:B------:R-:W-:-:S04]  /*4590*/  SHF.R.U32.HI R5, RZ, 0x18, R5 ;  /* 0x00000018ff057819 */ /* 0x000fc80000011605 */
[----:B------:R-:W-:-:S04]  /*45a0*/  LOP3.LUT R4, R4, 0x80, R5, 0xf8, !PT ;  /* 0x0000008004047812 */ /* 0x000fc800078ef805 */
[----:B------:R-:W-:-:S07]  /*45b0*/  PRMT R0, R4, 0x7610, R0 ;  /* 0x0000761004007816 */ /* 0x000fce0000000000 */
.L_x_4195:
[----:B------:R-:W-:Y:S05]  /*45c0*/  BSYNC.RECONVERGENT B0 ;  /* 0x0000000000007941 */ /* 0x000fea0003800200 */
.L_x_4194:
[----:B------:R4:W-:Y:S01]  /*45d0*/  STG.E.U8 desc[UR36][R2.64], R0 ;  /* 0x0000000002007986 */ /* 0x0009e2000c101124 */
[----:B------:R-:W-:Y:S05]  /*45e0*/  BRA `(.L_x_4175) ;  /* 0x0000000400187947 */ /* 0x000fea0003800000 */
.L_x_4192:
        /* <DEDUP_REMOVED lines=13> */
.L_x_4200:
[----:B------:R-:W-:-:S04]  /*46c0*/  SHF.R.U32.HI R0, RZ, 0x15, R5 ;  /* 0x00000015ff007819 */ /* 0x000fc80000011605 */
[----:B------:R-:W-:-:S04]  /*46d0*/  LOP3.LUT R0, R0, 0x1, RZ, 0xc0, !PT ;  /* 0x0000000100007812 */ /* 0x000fc800078ec0ff */
[----:B------:R-:W-:-:S04]  /*46e0*/  IADD3 R0, PT, PT, R5, 0x88fffff, R0 ;  /* 0x088fffff05007810 */ /* 0x000fc80007ffe000 */
[----:B------:R-:W-:-:S04]  /*46f0*/  SHF.R.U32.HI R0, RZ, 0x15, R0 ;  /* 0x00000015ff007819 */ /* 0x000fc80000011600 */
[----:B------:R-:W-:-:S07]  /*4700*/  LOP3.LUT R4, R0, 0xff, RZ, 0xc0, !PT ;  /* 0x000000ff00047812 */ /* 0x000fce00078ec0ff */
.L_x_4201:
[----:B------:R-:W-:-:S04]  /*4710*/  SHF.R.U32.HI R5, RZ, 0x18, R5 ;  /* 0x00000018ff057819 */ /* 0x000fc80000011605 */
[----:B------:R-:W-:-:S04]  /*4720*/  LOP3.LUT R4, R4, 0x80, R5, 0xf8, !PT ;  /* 0x0000008004047812 */ /* 0x000fc800078ef805 */
[----:B------:R-:W-:-:S07]  /*4730*/  PRMT R0, R4, 0x7610, R0 ;  /* 0x0000761004007816 */ /* 0x000fce0000000000 */
.L_x_4199:
[----:B------:R-:W-:Y:S05]  /*4740*/  BSYNC.RECONVERGENT B0 ;  /* 0x0000000000007941 */ /* 0x000fea0003800200 */
.L_x_4198:
[----:B------:R3:W-:Y:S01]  /*4750*/  STG.E.U8 desc[UR36][R2.64], R0 ;  /* 0x0000000002007986 */ /* 0x0007e2000c101124 */
[----:B------:R-:W-:Y:S05]  /*4760*/  BRA `(.L_x_4175) ;  /* 0x0000000000b87947 */ /* 0x000fea0003800000 */
.L_x_4191:
[----:B------:R-:W-:-:S09]  /*4770*/  UISETP.NE.AND UP0, UPT, UR4, 0x1c, UPT ;  /* 0x0000001c0400788c */ /* 0x000fd2000bf05270 */
[----:B------:R-:W-:Y:S05]  /*4780*/  BRA.U !UP0, `(.L_x_4202) ;  /* 0x0000000108a47547 */ /* 0x000fea000b800000 */
[----:B------:R-:W-:-:S09]  /*4790*/  UISETP.NE.AND UP0, UPT, UR4, 0x1d, UPT ;  /* 0x0000001d0400788c */ /* 0x000fd2000bf05270 */
[----:B------:R-:W-:Y:S05]  /*47a0*/  BRA.U !UP0, `(.L_x_4203) ;  /* 0x00000001088c7547 */ /* 0x000fea000b800000 */
[----:B------:R-:W-:-:S09]  /*47b0*/  UISETP.NE.AND UP0, UPT, UR4, 0x2c, UPT ;  /* 0x0000002c0400788c */ /* 0x000fd2000bf05270 */
[----:B------:R-:W-:Y:S05]  /*47c0*/  BRA.U !UP0, `(.L_x_4204) ;  /* 0x0000000108447547 */ /* 0x000fea000b800000 */
.L_x_4174:
[----:B------:R-:W-:Y:S01]  /*47d0*/  MOV R0, 0x0 ;  /* 0x0000000000007802 */ /* 0x000fe20000000f00 */
[----:B------:R-:W0:Y:S01]  /*47e0*/  LDCU.64 UR6, c[0x4][0x178] ;  /* 0x01002f00ff0677ac */ /* 0x000e220008000a00 */
[----:B------:R-:W-:Y:S02]  /*47f0*/  HFMA2 R13, -RZ, RZ, 0, 0 ;  /* 0x00000000ff0d7431 */ /* 0x000fe400000001ff */
[----:B------:R-:W-:Y:S01]  /*4800*/  IMAD.MOV.U32 R8, RZ, RZ, 0x65 ;  /* 0x00000065ff087424 */ /* 0x000fe200078e00ff */
[----:B------:R1:W2:Y:S01]  /*4810*/  LDC.64 R2, c[0x4][R0] ;  /* 0x0100000000027b82 */ /* 0x0002a20000000a00 */
[----:B------:R-:W3:Y:S01]  /*4820*/  LDCU.64 UR8, c[0x4][0x180] ;  /* 0x01003000ff0877ac */ /* 0x000ee20008000a00 */
[----:B------:R-:W-:Y:S01]  /*4830*/  IMAD.MOV.U32 R12, RZ, RZ, 0x1 ;  /* 0x00000001ff0c7424 */ /* 0x000fe200078e00ff */
[----:B------:R-:W4:Y:S01]  /*4840*/  LDCU.64 UR4, c[0x4][0x80] ;  /* 0x01001000ff0477ac */ /* 0x000f220008000a00 */
[----:B0-----:R-:W-:Y:S02]  /*4850*/  IMAD.U32 R4, RZ, RZ, UR6 ;  /* 0x00000006ff047e24 */ /* 0x001fe4000f8e00ff */
[----:B------:R-:W-:Y:S01]  /*4860*/  IMAD.U32 R5, RZ, RZ, UR7 ;  /* 0x00000007ff057e24 */ /* 0x000fe2000f8e00ff */
[----:B---3--:R-:W-:Y:S01]  /*4870*/  MOV R6, UR8 ;  /* 0x0000000800067c02 */ /* 0x008fe20008000f00 */
[----:B------:R-:W-:-:S02]  /*4880*/  IMAD.U32 R7, RZ, RZ, UR9 ;  /* 0x00000009ff077e24 */ /* 0x000fc4000f8e00ff */
[----:B----4-:R-:W-:Y:S02]  /*4890*/  IMAD.U32 R10, RZ, RZ, UR4 ;  /* 0x00000004ff0a7e24 */ /* 0x010fe4000f8e00ff */
[----:B-1----:R-:W-:-:S07]  /*48a0*/  IMAD.U32 R11, RZ, RZ, UR5 ;  /* 0x00000005ff0b7e24 */ /* 0x002fce000f8e00ff */
[----:B------:R-:W-:-:S07]  /*48b0*/  LEPC R20, `(.L_x_4205) ;  /* 0x000000001014794e */ /* 0x000fce0000000000 */
[----:B--2---:R-:W-:Y:S05]  /*48c0*/  CALL.ABS.NOINC R2 ;  /* 0x0000000002007343 */ /* 0x004fea0003c00000 */
.L_x_4205:
[----:B------:R-:W-:Y:S05]  /*48d0*/  BRA `(.L_x_4175) ;  /* 0x00000000005c7947 */ /* 0x000fea0003800000 */
.L_x_4204:
[----:B------:R-:W-:Y:S02]  /*48e0*/  HADD2.F32 R19, -RZ, R19.H0_H0 ;  /* 0x20000013ff137230 */ /* 0x000fe40000004100 */
        /* <DEDUP_REMOVED lines=15> */
.L_x_4203:
[----:B------:R-:W-:-:S06]  /*49e0*/  HADD2.F32 R4, -RZ, R19.H0_H0 ;  /* 0x20000013ff047230 */ /* 0x000fcc0000004100 */
[----:B------:R-:W0:Y:S02]  /*49f0*/  F2I.U64.TRUNC R4, R4 ;  /* 0x0000000400047311 */ /* 0x000e24000020d800 */
[----:B0-----:R1:W-:Y:S01]  /*4a00*/  STG.E.64 desc[UR36][R2.64], R4 ;  /* 0x0000000402007986 */ /* 0x0013e2000c101b24 */
[----:B------:R-:W-:Y:S05]  /*4a10*/  BRA `(.L_x_4175) ;  /* 0x00000000000c7947 */ /* 0x000fea0003800000 */
.L_x_4202:
[----:B------:R-:W-:-:S06]  /*4a20*/  HADD2.F32 R19, -RZ, R19.H0_H0 ;  /* 0x20000013ff137230 */ /* 0x000fcc0000004100 */
[----:B------:R-:W0:Y:S02]  /*4a30*/  F2I.FTZ.U32.TRUNC.NTZ R19, R19 ;  /* 0x0000001300137305 */ /* 0x000e24000021f000 */
[----:B0-----:R0:W-:Y:S02]  /*4a40*/  STG.E desc[UR36][R2.64], R19 ;  /* 0x0000001302007986 */ /* 0x0011e4000c101924 */
.L_x_4175:
[----:B------:R-:W-:-:S07]  /*4a50*/  VIADD R17, R17, 0x80 ;  /* 0x0000008011117836 */ /* 0x000fce0000000000 */
.L_x_4092:
[----:B------:R-:W-:Y:S05]  /*4a60*/  BSYNC.RECONVERGENT B6 ;  /* 0x0000000000067941 */ /* 0x000fea0003800200 */
.L_x_4091:
[----:B------:R-:W5:Y:S01]  /*4a70*/  LDCU UR4, c[0x0][0x380] ;  /* 0x00007000ff0477ac */ /* 0x000f620008000800 */
[----:B------:R-:W-:Y:S01]  /*4a80*/  BSSY.RECONVERGENT B6, `(.L_x_4206) ;  /* 0x0000497000067945 */ /* 0x000fe20003800200 */
[----:B-----5:R-:W-:-:S13]  /*4a90*/  ISETP.GE.AND P0, PT, R17, UR4, PT ;  /* 0x0000000411007c0c */ /* 0x020fda000bf06270 */
[----:B------:R-:W-:Y:S05]  /*4aa0*/  @P0 BRA `(.L_x_4207) ;  /* 0x0000004800500947 */ /* 0x000fea0003800000 */
[----:B------:R-:W5:Y:S01]  /*4ab0*/  LDCU UR4, c[0x0][0x388] ;  /* 0x00007100ff0477ac */ /* 0x000f620008000800 */
[----:B------:R-:W-:Y:S02]  /*4ac0*/  HFMA2 R18, -RZ, RZ, 0, 0 ;  /* 0x00000000ff127431 */ /* 0x000fe400000001ff */
        /* <DEDUP_REMOVED lines=351> */
[----:B0-----:R-:W-:-:S07]  /*60c0*/  IMAD R18, R5, UR4, R18 ;  /* 0x0000000405127c24 */ /* 0x001fce000f8e0212 */
.L_x_4208:
        /* <DEDUP_REMOVED lines=19> */
.L_x_4212:
[----:B------:R-:W2:Y:S02]  /*6200*/  LDG.E.U8 R2, desc[UR36][R2.64] ;  /* 0x0000002402027981 */ /* 0x000ea4000c1e1100 */
[----:B--2---:R-:W-:-:S04]  /*6210*/  I2FP.F32.U32 R0, R2 ;  /* 0x0000000200007245 */ /* 0x004fc80000201000 */
[----:B------:R-:W-:-:S04]  /*6220*/  F2FP.F16.F32.PACK_AB R0, RZ, R0 ;  /* 0x00000000ff00723e */ /* 0x000fc800000000ff */
[----:B------:R-:W-:Y:S01]  /*6230*/  PRMT R19, R0, 0x7610, R19 ;  /* 0x0000761000137816 */ /* 0x000fe20000000013 */
[----:B------:R-:W-:Y:S06]  /*6240*/  BRA `(.L_x_4214) ;  /* 0x0000000c00b47947 */ /* 0x000fec0003800000 */
.L_x_4211:
        /* <DEDUP_REMOVED lines=11> */
.L_x_4216:
[----:B------:R-:W2:Y:S02]  /*6300*/  LDG.E R2, desc[UR36][R2.64] ;  /* 0x0000002402027981 */ /* 0x000ea4000c1e1900 */
[----:B--2---:R-:W-:-:S04]  /*6310*/  I2FP.F32.S32 R0, R2 ;  /* 0x0000000200007245 */ /* 0x004fc80000201400 */
[----:B------:R-:W-:-:S04]  /*6320*/  F2FP.F16.F32.PACK_AB R0, RZ, R0 ;  /* 0x00000000ff00723e */ /* 0x000fc800000000ff */
[----:B------:R-:W-:Y:S01]  /*6330*/  PRMT R19, R0, 0x7610, R19 ;  /* 0x0000761000137816 */ /* 0x000fe20000000013 */
[----:B------:R-:W-:Y:S06]  /*6340*/  BRA `(.L_x_4214) ;  /* 0x0000000c00747947 */ /* 0x000fec0003800000 */
.L_x_4215:
[----:B------:R-:W2:Y:S02]  /*6350*/  LDG.E.U16 R2, desc[UR36][R2.64] ;  /* 0x0000002402027981 */ /* 0x000ea4000c1e1500 */
[----:B--2---:R-:W0:Y:S02]  /*6360*/  I2F.S16 R0, R2 ;  /* 0x0000000200007306 */ /* 0x004e240000101400 */
[----:B0-----:R-:W-:-:S04]  /*6370*/  F2FP.F16.F32.PACK_AB R0, RZ, R0 ;  /* 0x00000000ff00723e */ /* 0x001fc800000000ff */
[----:B------:R-:W-:Y:S01]  /*6380*/  PRMT R19, R0, 0x7610, R19 ;  /* 0x0000761000137816 */ /* 0x000fe20000000013 */
[----:B------:R-:W-:Y:S06]  /*6390*/  BRA `(.L_x_4214) ;  /* 0x0000000c00607947 */ /* 0x000fec0003800000 */
.L_x_4210:
        /* <DEDUP_REMOVED lines=9> */
.L_x_4218:
[----:B------:R1:W5:Y:S01]  /*6430*/  LDG.E.U16 R19, desc[UR36][R2.64] ;  /* 0x0000002402137981 */ /* 0x000362000c1e1500 */
[----:B------:R-:W-:Y:S05]  /*6440*/  BRA `(.L_x_4214) ;  /* 0x0000000c00347947 */ /* 0x000fea0003800000 */
.L_x_4217:
        /* <DEDUP_REMOVED lines=9> */
.L_x_4220:
[----:B------:R0:W5:Y:S01]  /*64e0*/  LDG.E.U16 R19, desc[UR36][R2.64] ;  /* 0x0000002402137981 */ /* 0x000162000c1e1500 */
[----:B------:R-:W-:Y:S05]  /*64f0*/  BRA `(.L_x_4214) ;  /* 0x0000000c00087947 */ /* 0x000fea0003800000 */
.L_x_4219:
        /* <DEDUP_REMOVED lines=9> */
.L_x_4209:
        /* <DEDUP_REMOVED lines=14> */
.L_x_4223:
        /* <DEDUP_REMOVED lines=9> */
.L_x_4222:
        /* <DEDUP_REMOVED lines=13> */
[----:B------:R-:W-:-:S04]  /*67d0*/  VIADDMNMX.U32 R5, R5, R6, 0x4, !PT ;  /* 0x0000000405057446 */ /* 0x000fc80007800006 */
[----:B------:R-:W-:-:S04]  /*67e0*/  IADD3 R5, PT, PT, R5, -0x4, RZ ;  /* 0xfffffffc05057810 */ /* 0x000fc80007ffe0ff */
[C---:B------:R-:W-:Y:S01]  /*67f0*/  SHF.L.U32 R6, R4.reuse, R5, RZ ;  /* 0x0000000504067219 */ /* 0x040fe200000006ff */
[----:B------:R-:W-:Y:S02]  /*6800*/  IMAD.SHL.U32 R7, R5, 0x800000, RZ ;  /* 0x0080000005077824 */ /* 0x000fe400078e00ff */
        /* <DEDUP_REMOVED lines=10> */
.L_x_4225:
        /* <DEDUP_REMOVED lines=11> */
[----:B------:R-:W-:-:S04]  /*6960*/  F2FP.F16.F32.PACK_AB R0, RZ, R0 ;  /* 0x00000000ff00723e */ /* 0x000fc800000000ff */
[----:B------:R-:W-:Y:S01]  /*6970*/  PRMT R19, R0, 0x7610, R19 ;  /* 0x0000761000137816 */ /* 0x000fe20000000013 */
[----:B------:R-:W-:Y:S06]  /*6980*/  BRA `(.L_x_4214) ;  /* 0x0000000400e47947 */ /* 0x000fec0003800000 */
.L_x_4224:
[----:B------:R-:W2:Y:S02]  /*6990*/  LDG.E.U16 R0, desc[UR36][R2.64] ;  /* 0x0000002402007981 */ /* 0x000ea4000c1e1500 */
[----:B--2---:R-:W-:-:S05]  /*69a0*/  IMAD.U32 R0, R0, 0x10000, RZ ;  /* 0x0001000000007824 */ /* 0x004fca00078e00ff */
[----:B------:R-:W-:-:S04]  /*69b0*/  F2FP.F16.F32.PACK_AB R0, RZ, R0 ;  /* 0x00000000ff00723e */ /* 0x000fc800000000ff */
[----:B------:R-:W-:Y:S01]  /*69c0*/  PRMT R19, R0, 0x7610, R19 ;  /* 0x0000761000137816 */ /* 0x000fe20000000013 */
[----:B------:R-:W-:Y:S06]  /*69d0*/  BRA `(.L_x_4214) ;  /* 0x0000000400d07947 */ /* 0x000fec0003800000 */
.L_x_4221:
        /* <DEDUP_REMOVED lines=13> */
.L_x_4228:
        /* <DEDUP_REMOVED lines=21> */
.L_x_4232:
[----:B------:R-:W-:Y:S05]  /*6c00*/  BSYNC.RECONVERGENT B1 ;  /* 0x0000000000017941 */ /* 0x000fea0003800200 */
.L_x_4231:
[----:B------:R-:W-:Y:S01]  /*6c10*/  IMAD.SHL.U32 R0, R0, 0x100000, RZ ;  /* 0x0010000000007824 */ /* 0x000fe200078e00ff */
[----:B------:R-:W-:-:S04]  /*6c20*/  LEA R2, R2, 0x3b800000, 0x17 ;  /* 0x3b80000002027811 */ /* 0x000fc800078eb8ff */
[----:B------:R-:W-:-:S07]  /*6c30*/  LOP3.LUT R0, R2, R0, R7, 0xfe, !PT ;  /* 0x0000000002007212 */ /* 0x000fce00078efe07 */
.L_x_4230:
[----:B------:R-:W-:Y:S05]  /*6c40*/  BSYNC.RECONVERGENT B0 ;  /* 0x0000000000007941 */ /* 0x000fea0003800200 */
.L_x_4229:
[----:B------:R-:W-:-:S04]  /*6c50*/  F2FP.F16.F32.PACK_AB R0, RZ, R0 ;  /* 0x00000000ff00723e */ /* 0x000fc800000000ff */
[----:B------:R-:W-:Y:S01]  /*6c60*/  PRMT R19, R0, 0x7610, R19 ;  /* 0x0000761000137816 */ /* 0x000fe20000000013 */
[----:B------:R-:W-:Y:S06]  /*6c70*/  BRA `(.L_x_4214) ;  /* 0x0000000400287947 */ /* 0x000fec0003800000 */
.L_x_4227:
        /* <DEDUP_REMOVED lines=21> */
.L_x_4236:
[----:B------:R-:W-:Y:S05]  /*6dd0*/  BSYNC.RECONVERGENT B1 ;  /* 0x0000000000017941 */ /* 0x000fea0003800200 */
.L_x_4235:
[----:B------:R-:W-:Y:S01]  /*6de0*/  IMAD.SHL.U32 R0, R0, 0x200000, RZ ;  /* 0x0020000000007824 */ /* 0x000fe200078e00ff */
[----:B------:R-:W-:-:S04]  /*6df0*/  LEA R2, R2, 0x37800000, 0x17 ;  /* 0x3780000002027811 */ /* 0x000fc800078eb8ff */
[----:B------:R-:W-:-:S07]  /*6e00*/  LOP3.LUT R0, R2, R0, R7, 0xfe, !PT ;  /* 0x0000000002007212 */ /* 0x000fce00078efe07 */
.L_x_4234:
[----:B------:R-:W-:Y:S05]  /*6e10*/  BSYNC.RECONVERGENT B0 ;  /* 0x0000000000007941 */ /* 0x000fea0003800200 */
.L_x_4233:
[----:B------:R-:W-:-:S04]  /*6e20*/  F2FP.F16.F32.PACK_AB R0, RZ, R0 ;  /* 0x00000000ff00723e */ /* 0x000fc800000000ff */
[----:B------:R-:W-:Y:S01]  /*6e30*/  PRMT R19, R0, 0x7610, R19 ;  /* 0x0000761000137816 */ /* 0x000fe20000000013 */
[----:B------:R-:W-:Y:S06]  /*6e40*/  BRA `(.L_x_4214) ;  /* 0x0000000000b47947 */ /* 0x000fec0003800000 */
.L_x_4226:
        /* <DEDUP_REMOVED lines=14> */
.L_x_4240:
[----:B------:R-:W-:Y:S05]  /*6f30*/  BSYNC.RECONVERGENT B0 ;  /* 0x0000000000007941 */ /* 0x000fea0003800200 */
.L_x_4239:
[----:B------:R-:W-:-:S04]  /*6f40*/  F2FP.F16.F32.PACK_AB R0, RZ, R0 ;  /* 0x00000000ff00723e */ /* 0x000fc800000000ff */
[----:B------:R-:W-:Y:S01]  /*6f50*/  PRMT R19, R0, 0x7610, R19 ;  /* 0x0000761000137816 */ /* 0x000fe20000000013 */
[----:B------:R-:W-:Y:S06]  /*6f60*/  BRA `(.L_x_4214) ;  /* 0x00000000006c7947 */ /* 0x000fec0003800000 */
.L_x_4213:
        /* <DEDUP_REMOVED lines=12> */
[----:B---3--:R-:W-:Y:S01]  /*7030*/  IMAD.U32 R10, RZ, RZ, UR8 ;  /* 0x00000008ff0a7e24 */ /* 0x008fe2000f8e00ff */
[----:B------:R-:W-:-:S07]  /*7040*/  MOV R11, UR9 ;  /* 0x00000009000b7c02 */ /* 0x000fce0008000f00 */
[----:B------:R-:W-:-:S07]  /*7050*/  LEPC R20, `(.L_x_4241) ;  /* 0x000000001014794e */ /* 0x000fce0000000000 */
[----:B--2---:R-:W-:Y:S05]  /*7060*/  CALL.ABS.NOINC R2 ;  /* 0x0000000002007343 */ /* 0x004fea0003c00000 */
.L_x_4241:
[----:B------:R-:W-:Y:S01]  /*7070*/  PRMT R19, RZ, 0x7610, R19 ;  /* 0x00007610ff137816 */ /* 0x000fe20000000013 */
[----:B------:R-:W-:Y:S06]  /*7080*/  BRA `(.L_x_4214) ;  /* 0x0000000000247947 */ /* 0x000fec0003800000 */
.L_x_4238:
[----:B------:R-:W2:Y:S02]  /*7090*/  LDG.E.64 R2, desc[UR36][R2.64] ;  /* 0x0000002402027981 */ /* 0x000ea4000c1e1b00 */
[----:B--2---:R-:W0:Y:S02]  /*70a0*/  I2F.U64 R0, R2 ;  /* 0x0000000200007312 */ /* 0x004e240000301000 */
[----:B0-----:R-:W-:-:S04]  /*70b0*/  F2FP.F16.F32.PACK_AB R0, RZ, R0 ;  /* 0x00000000ff00723e */ /* 0x001fc800000000ff */
[----:B------:R-:W-:Y:S01]  /*70c0*/  PRMT R19, R0, 0x7610, R19 ;  /* 0x0000761000137816 */ /* 0x000fe20000000013 */
[----:B------:R-:W-:Y:S06]  /*70d0*/  BRA `(.L_x_4214) ;  /* 0x0000000000107947 */ /* 0x000fec0003800000 */
.L_x_4237:
[----:B------:R-:W2:Y:S02]  /*70e0*/  LDG.E R2, desc[UR36][R2.64] ;  /* 0x0000002402027981 */ /* 0x000ea4000c1e1900 */
[----:B--2---:R-:W-:-:S04]  /*70f0*/  I2FP.F32.U32 R0, R2 ;  /* 0x0000000200007245 */ /* 0x004fc80000201000 */
[----:B------:R-:W-:-:S04]  /*7100*/  F2FP.F16.F32.PACK_AB R0, RZ, R0 ;  /* 0x00000000ff00723e */ /* 0x000fc800000000ff */
[----:B------:R-:W-:-:S07]  /*7110*/  PRMT R19, R0, 0x7610, R19 ;  /* 0x0000761000137816 */ /* 0x000fce0000000013 */
.L_x_4214:
        /* <DEDUP_REMOVED lines=18> */
.L_x_4245:
[----:B------:R-:W2:Y:S02]  /*7240*/  LDG.E.U8 R2, desc[UR36][R2.64] ;  /* 0x0000002402027981 */ /* 0x000ea4000c1e1100 */
[----:B--2---:R-:W-:-:S04]  /*7250*/  I2FP.F32.U32 R0, R2 ;  /* 0x0000000200007245 */ /* 0x004fc80000201000 */
[----:B------:R-:W-:Y:S01]  /*7260*/  F2FP.F16.F32.PACK_AB R0, RZ, R0 ;  /* 0x00000000ff00723e */ /* 0x000fe200000000ff */
[----:B------:R-:W-:Y:S06]  /*7270*/  BRA `(.L_x_4247) ;  /* 0x0000000c007c7947 */ /* 0x000fec0003800000 */
.L_x_4244:
        /* <DEDUP_REMOVED lines=10> */
.L_x_4249:
[----:B------:R-:W2:Y:S02]  /*7320*/  LDG.E R2, desc[UR36][R2.64] ;  /* 0x0000002402027981 */ /* 0x000ea4000c1e1900 */
[----:B--2---:R-:W-:-:S04]  /*7330*/  I2FP.F32.S32 R0, R2 ;  /* 0x0000000200007245 */ /* 0x004fc80000201400 */
[----:B------:R-:W-:Y:S01]  /*7340*/  F2FP.F16.F32.PACK_AB R0, RZ, R0 ;  /* 0x00000000ff00723e */ /* 0x000fe200000000ff */
[----:B------:R-:W-:Y:S06]  /*7350*/  BRA `(.L_x_4247) ;  /* 0x0000000c00447947 */ /* 0x000fec0003800000 */
.L_x_4248:
[----:B------:R-:W2:Y:S02]  /*7360*/  LDG.E.U16 R2, desc[UR36][R2.64] ;  /* 0x0000002402027981 */ /* 0x000ea4000c1e1500 */
[----:B--2---:R-:W0:Y:S02]  /*7370*/  I2F.S16 R0, R2 ;  /* 0x0000000200007306 */ /* 0x004e240000101400 */
[----:B0-----:R-:W-:Y:S01]  /*7380*/  F2FP.F16.F32.PACK_AB R0, RZ, R0 ;  /* 0x00000000ff00723e */ /* 0x001fe200000000ff */
[----:B------:R-:W-:Y:S06]  /*7390*/  BRA `(.L_x_4247) ;  /* 0x0000000c00347947 */ /* 0x000fec0003800000 */
.L_x_4243:
        /* <DEDUP_REMOVED lines=9> */
.L_x_4251:
[----:B------:R1:W5:Y:S01]  /*7430*/  LDG.E.U16 R0, desc[UR36][R2.64] ;  /* 0x0000002402007981 */ /* 0x000362000c1e1500 */
[----:B------:R-:W-:Y:S05]  /*7440*/  BRA `(.L_x_4247) ;  /* 0x0000000c00087947 */ /* 0x000fea0003800000 */
.L_x_4250:
        /* <DEDUP_REMOVED lines=9> */
.L_x_4253:
[----:B------:R0:W5:Y:S01]  /*74e0*/  LDG.E.U16 R0, desc[UR36][R2.64] ;  /* 0x0000002402007981 */ /* 0x000162000c1e1500 */
[----:B------:R-:W-:Y:S05]  /*74f0*/  BRA `(.L_x_4247) ;  /* 0x0000000800dc7947 */ /* 0x000fea0003800000 */
.L_x_4252:
        /* <DEDUP_REMOVED lines=8> */
.L_x_4242:
        /* <DEDUP_REMOVED lines=13> */
.L_x_4256:
        /* <DEDUP_REMOVED lines=8> */
.L_x_4255:
        /* <DEDUP_REMOVED lines=27> */
.L_x_4258:
        /* <DEDUP_REMOVED lines=11> */
[----:B------:R-:W-:Y:S01]  /*7930*/  F2FP.F16.F32.PACK_AB R0, RZ, R0 ;  /* 0x00000000ff00723e */ /* 0x000fe200000000ff */
[----:B------:R-:W-:Y:S06]  /*7940*/  BRA `(.L_x_4247) ;  /* 0x0000000400c87947 */ /* 0x000fec0003800000 */
.L_x_4257:
[----:B------:R-:W2:Y:S02]  /*7950*/  LDG.E.U16 R0, desc[UR36][R2.64] ;  /* 0x0000002402007981 */ /* 0x000ea4000c1e1500 */
[----:B--2---:R-:W-:-:S05]  /*7960*/  IMAD.U32 R0, R0, 0x10000, RZ ;  /* 0x0001000000007824 */ /* 0x004fca00078e00ff */
[----:B------:R-:W-:Y:S01]  /*7970*/  F2FP.F16.F32.PACK_AB R0, RZ, R0 ;  /* 0x00000000ff00723e */ /* 0x000fe200000000ff */
[----:B------:R-:W-:Y:S06]  /*7980*/  BRA `(.L_x_4247) ;  /* 0x0000000400b87947 */ /* 0x000fec0003800000 */
.L_x_4254:
        /* <DEDUP_REMOVED lines=12> */
.L_x_4261:
        /* <DEDUP_REMOVED lines=21> */
.L_x_4265:
[----:B------:R-:W-:Y:S05]  /*7ba0*/  BSYNC.RECONVERGENT B1 ;  /* 0x0000000000017941 */ /* 0x000fea0003800200 */
.L_x_4264:
[----:B------:R-:W-:Y:S01]  /*7bb0*/  IMAD.SHL.U32 R0, R0, 0x100000, RZ ;  /* 0x0010000000007824 */ /* 0x000fe200078e00ff */
[----:B------:R-:W-:-:S04]  /*7bc0*/  LEA R2, R2, 0x3b800000, 0x17 ;  /* 0x3b80000002027811 */ /* 0x000fc800078eb8ff */
[----:B------:R-:W-:-:S07]  /*7bd0*/  LOP3.LUT R0, R2, R0, R7, 0xfe, !PT ;  /* 0x0000000002007212 */ /* 0x000fce00078efe07 */
.L_x_4263:
[----:B------:R-:W-:Y:S05]  /*7be0*/  BSYNC.RECONVERGENT B0 ;  /* 0x0000000000007941 */ /* 0x000fea0003800200 */
.L_x_4262:
[----:B------:R-:W-:Y:S01]  /*7bf0*/  F2FP.F16.F32.PACK_AB R0, RZ, R0 ;  /* 0x00000000ff00723e */ /* 0x000fe200000000ff */
[----:B------:R-:W-:Y:S06]  /*7c00*/  BRA `(.L_x_4247) ;  /* 0x0000000400187947 */ /* 0x000fec0003800000 */
.L_x_4260:
        /* <DEDUP_REMOVED lines=21> */
.L_x_4269:
[----:B------:R-:W-:Y:S05]  /*7d60*/  BSYNC.RECONVERGENT B1 ;  /* 0x0000000000017941 */ /* 0x000fea0003800200 */
.L_x_4268:
[----:B------:R-:W-:Y:S01]  /*7d70*/  IMAD.SHL.U32 R0, R0, 0x200000, RZ ;  /* 0x0020000000007824 */ /* 0x000fe200078e00ff */
[----:B------:R-:W-:-:S04]  /*7d80*/  LEA R2, R2, 0x37800000, 0x17 ;  /* 0x3780000002027811 */ /* 0x000fc800078eb8ff */
[----:B------:R-:W-:-:S07]  /*7d90*/  LOP3.LUT R0, R2, R0, R7, 0xfe, !PT ;  /* 0x0000000002007212 */ /* 0x000fce00078efe07 */
.L_x_4267:
[----:B------:R-:W-:Y:S05]  /*7da0*/  BSYNC.RECONVERGENT B0 ;  /* 0x0000000000007941 */ /* 0x000fea0003800200 */
.L_x_4266:
[----:B------:R-:W-:Y:S01]  /*7db0*/  F2FP.F16.F32.PACK_AB R0, RZ, R0 ;  /* 0x00000000ff00723e */ /* 0x000fe200000000ff */
[----:B------:R-:W-:Y:S06]  /*7dc0*/  BRA `(.L_x_4247) ;  /* 0x0000000000a87947 */ /* 0x000fec0003800000 */
.L_x_4259:
        /* <DEDUP_REMOVED lines=8> */
[----:B------:R-:W-:Y:S02]  /*7e50*/  MOV R0, 0x400000 ;  /* 0x0040000000007802 */ /* 0x000fe40000000f00 */
[----:B--2---:R-:W-:-:S13]  /*7e60*/  ISETP.NE.AND P0, PT, R2, RZ, PT ;  /* 0x000000ff0200720c */ /* 0x004fda0003f05270 */
[----:B------:R-:W-:Y:S05]  /*7e70*/  @!P0 BRA `(.L_x_4273) ;  /* 0x00000000000c8947 */ /* 0x000fea0003800000 */
[----:B------:R-:W-:-:S13]  /*7e80*/  ISETP.NE.AND P0, PT, R2, 0xff, PT ;  /* 0x000000ff0200780c */ /* 0x000fda0003f05270 */
[----:B------:R-:W-:Y:S02]  /*7e90*/  @!P0 IMAD.MOV.U32 R0, RZ, RZ, 0x7f800001 ;  /* 0x7f800001ff008424 */ /* 0x000fe400078e00ff */
[----:B------:R-:W-:-:S07]  /*7ea0*/  @P0 IMAD.SHL.U32 R0, R2, 0x800000, RZ ;  /* 0x0080000002000824 */ /* 0x000fce00078e00ff */
.L_x_4273:
[----:B------:R-:W-:Y:S05]  /*7eb0*/  BSYNC.RECONVERGENT B0 ;  /* 0x0000000000007941 */ /* 0x000fea0003800200 */
.L_x_4272:
[----:B------:R-:W-:Y:S01]  /*7ec0*/  F2FP.F16.F32.PACK_AB R0, RZ, R0 ;  /* 0x00000000ff00723e */ /* 0x000fe200000000ff */
[----:B------:R-:W-:Y:S06]  /*7ed0*/  BRA `(.L_x_4247) ;  /* 0x0000000000647947 */ /* 0x000fec0003800000 */
.L_x_4246:
        /* <DEDUP_REMOVED lines=15> */
[----:B--2--5:R-:W-:Y:S05]  /*7fd0*/  CALL.ABS.NOINC R2 ;  /* 0x0000000002007343 */ /* 0x024fea0003c00000 */
.L_x_4274:
[----:B------:R-:W-:Y:S01]  /*7fe0*/  PRMT R0, RZ, 0x7610, R0 ;  /* 0x00007610ff007816 */ /* 0x000fe20000000000 */
[----:B------:R-:W-:Y:S06]  /*7ff0*/  BRA `(.L_x_4247) ;  /* 0x00000000001c7947 */ /* 0x000fec0003800000 */
.L_x_4271:
[----:B------:R-:W2:Y:S02]  /*8000*/  LDG.E.64 R2, desc[UR36][R2.64] ;  /* 0x0000002402027981 */ /* 0x000ea4000c1e1b00 */
[----:B--2---:R-:W0:Y:S02]  /*8010*/  I2F.U64 R0, R2 ;  /* 0x0000000200007312 */ /* 0x004e240000301000 */
[----:B0-----:R-:W-:Y:S01]  /*8020*/  F2FP.F16.F32.PACK_AB R0, RZ, R0 ;  /* 0x00000000ff00723e */ /* 0x001fe200000000ff */
[----:B------:R-:W-:Y:S06]  /*8030*/  BRA `(.L_x_4247) ;  /* 0x00000000000c7947 */ /* 0x000fec0003800000 */
.L_x_4270:
[----:B------:R-:W2:Y:S02]  /*8040*/  LDG.E R2, desc[UR36][R2.64] ;  /* 0x0000002402027981 */ /* 0x000ea4000c1e1900 */
[----:B--2---:R-:W-:-:S04]  /*8050*/  I2FP.F32.U32 R0, R2 ;  /* 0x0000000200007245 */ /* 0x004fc80000201000 */
[----:B------:R-:W-:-:S07]  /*8060*/  F2FP.F16.F32.PACK_AB R0, RZ, R0 ;  /* 0x00000000ff00723e */ /* 0x000fce00000000ff */
.L_x_4247:
        /* <DEDUP_REMOVED lines=29> */
.L_x_4280:
[----:B------:R-:W-:Y:S01]  /*8240*/  FSETP.GEU.FTZ.AND P0, PT, R3, -R7, PT ;  /* 0x800000070300720b */ /* 0x000fe20003f1e000 */
[----:B------:R-:W-:-:S12]  /*8250*/  FADD.FTZ R5, R5, -1 ;  /* 0xbf80000005057421 */ /* 0x000fd80000010000 */
[----:B------:R-:W-:-:S07]  /*8260*/  @!P0 FADD.FTZ R5, R5, -1 ;  /* 0xbf80000005058421 */ /* 0x000fce0000010000 */
.L_x_4279:
[----:B------:R-:W-:Y:S05]  /*8270*/  BSYNC.RECONVERGENT B1 ;  /* 0x0000000000017941 */ /* 0x000fea0003800200 */
.L_x_4278:
[----:B------:R-:W-:Y:S01]  /*8280*/  FFMA.FTZ R0, -R7, R5, R0 ;  /* 0x0000000507007223 */ /* 0x000fe20000010100 */
[----:B------:R-:W-:Y:S06]  /*8290*/  BRA `(.L_x_4276) ;  /* 0x0000000000787947 */ /* 0x000fec0003800000 */
.L_x_4277:
        /* <DEDUP_REMOVED lines=14> */
.L_x_4283:
        /* <DEDUP_REMOVED lines=13> */
.L_x_4282:
[----:B------:R-:W-:Y:S05]  /*8450*/  BSYNC.RECONVERGENT B1 ;  /* 0x0000000000017941 */ /* 0x000fea0003800200 */
.L_x_4281:
[----:B------:R-:W-:-:S04]  /*8460*/  FMUL.FTZ R3, R0, 1.1920928955078125e-07 ;  /* 0x3400000000037820 */ /* 0x000fc80000410000 */
[----:B------:R-:W-:-:S07]  /*8470*/  FMUL.FTZ R0, R6, R3 ;  /* 0x0000000306007220 */ /* 0x000fce0000410000 */
.L_x_4276:
[----:B------:R-:W-:Y:S05]  /*8480*/  BSYNC.RECONVERGENT B0 ;  /* 0x0000000000007941 */ /* 0x000fea0003800200 */
.L_x_4275:
        /* <DEDUP_REMOVED lines=22> */
.L_x_4287:
[----:B------:R-:W-:-:S06]  /*85f0*/  HADD2.F32 R5, -RZ, R19.H0_H0 ;  /* 0x20000013ff057230 */ /* 0x000fcc0000004100 */
[----:B------:R-:W0:Y:S02]  /*8600*/  F2I.S64.TRUNC R4, R5 ;  /* 0x0000000500047311 */ /* 0x000e24000020d900 */
[----:B0-----:R0:W-:Y:S01]  /*8610*/  STG.E.U8 desc[UR36][R2.64], R4 ;  /* 0x0000000402007986 */ /* 0x0011e2000c101124 */
[----:B------:R-:W-:Y:S05]  /*8620*/  BRA `(.L_x_4289) ;  /* 0x0000000c006c7947 */ /* 0x000fea0003800000 */
.L_x_4286:
        /* <DEDUP_REMOVED lines=10> */
.L_x_4291:
[----:B------:R-:W-:-:S06]  /*86d0*/  HADD2.F32 R19, -RZ, R19.H0_H0 ;  /* 0x20000013ff137230 */ /* 0x000fcc0000004100 */
[----:B------:R-:W0:Y:S02]  /*86e0*/  F2I.FTZ.TRUNC.NTZ R19, R19 ;  /* 0x0000001300137305 */ /* 0x000e24000021f100 */
[----:B0-----:R0:W-:Y:S01]  /*86f0*/  STG.E desc[UR36][R2.64], R19 ;  /* 0x0000001302007986 */ /* 0x0011e2000c101924 */
[----:B------:R-:W-:Y:S05]  /*8700*/  BRA `(.L_x_4289) ;  /* 0x0000000c00347947 */ /* 0x000fea0003800000 */
.L_x_4290:
[----:B------:R-:W-:-:S06]  /*8710*/  HADD2.F32 R19, -RZ, R19.H0_H0 ;  /* 0x20000013ff137230 */ /* 0x000fcc0000004100 */
[----:B------:R-:W0:Y:S02]  /*8720*/  F2I.FTZ.TRUNC.NTZ R19, R19 ;  /* 0x0000001300137305 */ /* 0x000e24000021f100 */
[----:B0-----:R0:W-:Y:S01]  /*8730*/  STG.E.U16 desc[UR36][R2.64], R19 ;  /* 0x0000001302007986 */ /* 0x0011e2000c101524 */
[----:B------:R-:W-:Y:S05]  /*8740*/  BRA `(.L_x_4289) ;  /* 0x0000000c00247947 */ /* 0x000fea0003800000 */
.L_x_4285:
        /* <DEDUP_REMOVED lines=9> */
.L_x_4293:
[----:B------:R0:W-:Y:S01]  /*87e0*/  STG.E.U16 desc[UR36][R2.64], R19 ;  /* 0x0000001302007986 */ /* 0x0001e2000c101524 */
[----:B------:R-:W-:Y:S05]  /*87f0*/  BRA `(.L_x_4289) ;  /* 0x0000000800f87947 */ /* 0x000fea0003800000 */
.L_x_4292:
[----:B------:R-:W-:-:S09]  /*8800*/  UISETP.NE.AND UP0, UPT, UR4, 0x7, UPT ;  /* 0x000000070400788c */ /* 0x000fd2000bf05270 */
[----:B------:R-:W-:Y:S05]  /*8810*/  BRA.U !UP0, `(.L_x_4294) ;  /* 0x0000000108347547 */ /* 0x000fea000b800000 */
[----:B------:R-:W-:-:S09]  /*8820*/  UISETP.NE.AND UP0, UPT, UR4, 0x8, UPT ;  /* 0x000000080400788c */ /* 0x000fd2000bf05270 */
[----:B------:R-:W-:Y:S05]  /*8830*/  BRA.U !UP0, `(.L_x_4295) ;  /* 0x0000000108187547 */ /* 0x000fea000b800000 */
[----:B------:R-:W-:-:S09]  /*8840*/  UISETP.NE.AND UP0, UPT, UR4, 0x9, UPT ;  /* 0x000000090400788c */ /* 0x000fd2000bf05270 */
[----:B------:R-:W-:Y:S05]  /*8850*/  BRA.U UP0, `(.L_x_4288) ;  /* 0x0000000500fc7547 */ /* 0x000fea000b800000 */
[----:B------:R-:W-:Y:S01]  /*8860*/  HADD2.F32 R4, -RZ, R19.H0_H0 ;  /* 0x20000013ff047230 */ /* 0x000fe20000004100 */
[----:B------:R-:W-:-:S05]  /*8870*/  MOV R5, RZ ;  /* 0x000000ff00057202 */ /* 0x000fca0000000f00 */
[----:B------:R0:W-:Y:S01]  /*8880*/  STG.E.64 desc[UR36][R2.64], R4 ;  /* 0x0000000402007986 */ /* 0x0001e2000c101b24 */
[----:B------:R-:W-:Y:S05]  /*8890*/  BRA `(.L_x_4289) ;  /* 0x0000000800d07947 */ /* 0x000fea0003800000 */
.L_x_4295:
[----:B------:R-:W-:-:S05]  /*88a0*/  HADD2.F32 R0, -RZ, R19.H0_H0 ;  /* 0x20000013ff007230 */ /* 0x000fca0000004100 */
[----:B------:R-:W-:-:S04]  /*88b0*/  F2FP.F16.F32.PACK_AB R0, RZ, R0 ;  /* 0x00000000ff00723e */ /* 0x000fc800000000ff */
[----:B------:R-:W-:-:S05]  /*88c0*/  PRMT R0, R0, 0x5410, RZ ;  /* 0x0000541000007816 */ /* 0x000fca00000000ff */
[----:B------:R0:W-:Y:S01]  /*88d0*/  STG.E desc[UR36][R2.64], R0 ;  /* 0x0000000002007986 */ /* 0x0001e2000c101924 */
[----:B------:R-:W-:Y:S05]  /*88e0*/  BRA `(.L_x_4289) ;  /* 0x0000000800bc7947 */ /* 0x000fea0003800000 */
.L_x_4294:
[----:B------:R-:W-:-:S05]  /*88f0*/  HADD2.F32 R4, -RZ, R19.H0_H0 ;  /* 0x20000013ff047230 */ /* 0x000fca0000004100 */
[----:B------:R-:W-:-:S06]  /*8900*/  FMUL.FTZ R4, R4, 1 ;  /* 0x3f80000004047820 */ /* 0x000fcc0000410000 */
[----:B------:R-:W0:Y:S02]  /*8910*/  F2F.F64.F32 R4, R4 ;  /* 0x0000000400047310 */ /* 0x000e240000201800 */
[----:B0-----:R0:W-:Y:S01]  /*8920*/  STG.E.64 desc[UR36][R2.64], R4 ;  /* 0x0000000402007986 */ /* 0x0011e2000c101b24 */
[----:B------:R-:W-:Y:S05]  /*8930*/  BRA `(.L_x_4289) ;  /* 0x0000000800a87947 */ /* 0x000fea0003800000 */
.L_x_4284:
        /* <DEDUP_REMOVED lines=14> */
.L_x_4299:
[----:B------:R-:W-:Y:S01]  /*8a20*/  HADD2.F32 R5, -RZ, R19.H0_H0 ;  /* 0x20000013ff057230 */ /* 0x000fe20000004100 */
        /* <DEDUP_REMOVED lines=17> */
.L_x_4302:
[----:B------:R-:W-:-:S04]  /*8b40*/  SHF.R.U32.HI R5, RZ, 0x18, R5 ;  /* 0x00000018ff057819 */ /* 0x000fc80000011605 */
[----:B------:R-:W-:-:S07]  /*8b50*/  LOP3.LUT R0, R0, 0x80, R5, 0xf8, !PT ;  /* 0x0000008000007812 */ /* 0x000fce00078ef805 */
.L_x_4301:
[----:B------:R-:W-:Y:S05]  /*8b60*/  BSYNC.RECONVERGENT B0 ;  /* 0x0000000000007941 */ /* 0x000fea0003800200 */
.L_x_4300:
[----:B------:R0:W-:Y:S01]  /*8b70*/  STG.E.U8 desc[UR36][R2.64], R0 ;  /* 0x0000000002007986 */ /* 0x0001e2000c101124 */
[----:B------:R-:W-:Y:S05]  /*8b80*/  BRA `(.L_x_4289) ;  /* 0x0000000800147947 */ /* 0x000fea0003800000 */
.L_x_4298:
        /* <DEDUP_REMOVED lines=18> */
.L_x_4305:
[----:B------:R-:W-:-:S04]  /*8cb0*/  SHF.R.U32.HI R5, RZ, 0x18, R5 ;  /* 0x00000018ff057819 */ /* 0x000fc80000011605 */
[----:B------:R-:W-:-:S07]  /*8cc0*/  LOP3.LUT R0, R0, 0x80, R5, 0xf8, !PT ;  /* 0x0000008000007812 */ /* 0x000fce00078ef805 */
.L_x_4304:
[----:B------:R-:W-:Y:S05]  /*8cd0*/  BSYNC.RECONVERGENT B0 ;  /* 0x0000000000007941 */ /* 0x000fea0003800200 */
.L_x_4303:
[----:B------:R0:W-:Y:S01]  /*8ce0*/  STG.E.U8 desc[UR36][R2.64], R0 ;  /* 0x0000000002007986 */ /* 0x0001e2000c101124 */
[----:B------:R-:W-:Y:S05]  /*8cf0*/  BRA `(.L_x_4289) ;  /* 0x0000000400b87947 */ /* 0x000fea0003800000 */
.L_x_4297:
[----:B------:R-:W-:-:S09]  /*8d00*/  UISETP.NE.AND UP0, UPT, UR4, 0x1c, UPT ;  /* 0x0000001c0400788c */ /* 0x000fd2000bf05270 */
[----:B------:R-:W-:Y:S05]  /*8d10*/  BRA.U !UP0, `(.L_x_4306) ;  /* 0x0000000108607547 */ /* 0x000fea000b800000 */
[----:B------:R-:W-:-:S09]  /*8d20*/  UISETP.NE.AND UP0, UPT, UR4, 0x1d, UPT ;  /* 0x0000001d0400788c */ /* 0x000fd2000bf05270 */
[----:B------:R-:W-:Y:S05]  /*8d30*/  BRA.U !UP0, `(.L_x_4307) ;  /* 0x0000000108487547 */ /* 0x000fea000b800000 */
[----:B------:R-:W-:-:S09]  /*8d40*/  UISETP.NE.AND UP0, UPT, UR4, 0x2c, UPT ;  /* 0x0000002c0400788c */ /* 0x000fd2000bf05270 */
[----:B------:R-:W-:Y:S05]  /*8d50*/  BRA.U UP0, `(.L_x_4288) ;  /* 0x0000000100bc7547 */ /* 0x000fea000b800000 */
[----:B------:R-:W-:Y:S02]  /*8d60*/  HADD2.F32 R19, -RZ, R19.H0_H0 ;  /* 0x20000013ff137230 */ /* 0x000fe40000004100 */
[----:B------:R-:W-:-:S03]  /*8d70*/  HFMA2 R5, -RZ, RZ, 0, 1.5199184417724609375e-05 ;  /* 0x000000ffff057431 */ /* 0x000fc600000001ff */
        /* <DEDUP_REMOVED lines=14> */
.L_x_4307:
[----:B------:R-:W-:-:S06]  /*8e60*/  HADD2.F32 R4, -RZ, R19.H0_H0 ;  /* 0x20000013ff047230 */ /* 0x000fcc0000004100 */
[----:B------:R-:W0:Y:S02]  /*8e70*/  F2I.U64.TRUNC R4, R4 ;  /* 0x0000000400047311 */ /* 0x000e24000020d800 */
[----:B0-----:R0:W-:Y:S01]  /*8e80*/  STG.E.64 desc[UR36][R2.64], R4 ;  /* 0x0000000402007986 */ /* 0x0011e2000c101b24 */
[----:B------:R-:W-:Y:S05]  /*8e90*/  BRA `(.L_x_4289) ;  /* 0x0000000400507947 */ /* 0x000fea0003800000 */
.L_x_4306:
[----:B------:R-:W-:-:S06]  /*8ea0*/  HADD2.F32 R19, -RZ, R19.H0_H0 ;  /* 0x20000013ff137230 */ /* 0x000fcc0000004100 */
[----:B------:R-:W0:Y:S02]  /*8eb0*/  F2I.FTZ.U32.TRUNC.NTZ R19, R19 ;  /* 0x0000001300137305 */ /* 0x000e24000021f000 */
[----:B0-----:R0:W-:Y:S01]  /*8ec0*/  STG.E desc[UR36][R2.64], R19 ;  /* 0x0000001302007986 */ /* 0x0011e2000c101924 */
[----:B------:R-:W-:Y:S05]  /*8ed0*/  BRA `(.L_x_4289) ;  /* 0x0000000400407947 */ /* 0x000fea0003800000 */
.L_x_4296:
        /* <DEDUP_REMOVED lines=11> */
.L_x_4309:
[----:B------:R-:W-:Y:S01]  /*8f90*/  HADD2.F32 R19, -RZ, R19.H0_H0 ;  /* 0x20000013ff137230 */ /* 0x000fe20000004100 */
[----:B------:R-:W-:-:S04]  /*8fa0*/  CS2R R6, SRZ ;  /* 0x0000000000067805 */ /* 0x000fc8000001ff00 */
[----:B------:R-:W-:-:S06]  /*8fb0*/  FMUL.FTZ R4, R19, 1 ;  /* 0x3f80000013047820 */ /* 0x000fcc0000410000 */
[----:B------:R-:W0:Y:S02]  /*8fc0*/  F2F.F64.F32 R4, R4 ;  /* 0x0000000400047310 */ /* 0x000e240000201800 */
[----:B0-----:R4:W-:Y:S01]  /*8fd0*/  STG.E.128 desc[UR36][R2.64], R4 ;  /* 0x0000000402007986 */ /* 0x0019e2000c101d24 */
[----:B------:R-:W-:Y:S05]  /*8fe0*/  BRA `(.L_x_4289) ;  /* 0x0000000000fc7947 */ /* 0x000fea0003800000 */
.L_x_4308:
[----:B------:R-:W-:-:S09]  /*8ff0*/  UISETP.NE.AND UP0, UPT, UR4, 0xf, UPT ;  /* 0x0000000f0400788c */ /* 0x000fd2000bf05270 */
[----:B------:R-:W-:Y:S05]  /*9000*/  BRA.U !UP0, `(.L_x_4310) ;  /* 0x0000000108e87547 */ /* 0x000fea000b800000 */
[----:B------:R-:W-:-:S09]  /*9010*/  UISETP.NE.AND UP0, UPT, UR4, 0x17, UPT ;  /* 0x000000170400788c */ /* 0x000fd2000bf05270 */
[----:B------:R-:W-:Y:S05]  /*9020*/  BRA.U !UP0, `(.L_x_4311) ;  /* 0x0000000108907547 */ /* 0x000fea000b800000 */
[----:B------:R-:W-:-:S09]  /*9030*/  UISETP.NE.AND UP0, UPT, UR4, 0x18, UPT ;  /* 0x000000180400788c */ /* 0x000fd2000bf05270 */
[----:B------:R-:W-:Y:S05]  /*9040*/  BRA.U !UP0, `(.L_x_4312) ;  /* 0x0000000108447547 */ /* 0x000fea000b800000 */
.L_x_4288:
[----:B------:R-:W-:Y:S01]  /*9050*/  MOV R0, 0x0 ;  /* 0x0000000000007802 */ /* 0x000fe20000000f00 */
[----:B------:R-:W0:Y:S01]  /*9060*/  LDCU.64 UR4, c[0x4][0x178] ;  /* 0x01002f00ff0477ac */ /* 0x000e220008000a00 */
[----:B------:R-:W-:Y:S02]  /*9070*/  HFMA2 R8, -RZ, RZ, 0, 6.020069122314453125e-06 ;  /* 0x00000065ff087431 */ /* 0x000fe400000001ff */
[----:B------:R-:W-:Y:S01]  /*9080*/  IMAD.MOV.U32 R12, RZ, RZ, 0x1 ;  /* 0x00000001ff0c7424 */ /* 0x000fe200078e00ff */
[----:B------:R1:W2:Y:S01]  /*9090*/  LDC.64 R2, c[0x4][R0] ;  /* 0x0100000000027b82 */ /* 0x0002a20000000a00 */
[----:B------:R-:W3:Y:S01]  /*90a0*/  LDCU.64 UR6, c[0x4][0x180] ;  /* 0x01003000ff0677ac */ /* 0x000ee20008000a00 */
[----:B------:R-:W-:Y:S01]  /*90b0*/  IMAD.MOV.U32 R13, RZ, RZ, RZ ;  /* 0x000000ffff0d7224 */ /* 0x000fe200078e00ff */
[----:B------:R-:W4:Y:S01]  /*90c0*/  LDCU.64 UR8, c[0x4][0x80] ;  /* 0x01001000ff0877ac */ /* 0x000f220008000a00 */
[----:B0-----:R-:W-:Y:S01]  /*90d0*/  IMAD.U32 R4, RZ, RZ, UR4 ;  /* 0x00000004ff047e24 */ /* 0x001fe2000f8e00ff */
[----:B------:R-:W-:Y:S01]  /*90e0*/  MOV R5, UR5 ;  /* 0x0000000500057c02 */ /* 0x000fe20008000f00 */
[----:B---3--:R-:W-:-:S02]  /*90f0*/  IMAD.U32 R6, RZ, RZ, UR6 ;  /* 0x00000006ff067e24 */ /* 0x008fc4000f8e00ff */
[----:B------:R-:W-:Y:S02]  /*9100*/  IMAD.U32 R7, RZ, RZ, UR7 ;  /* 0x00000007ff077e24 */ /* 0x000fe4000f8e00ff */
[----:B----4-:R-:W-:Y:S02]  /*9110*/  IMAD.U32 R10, RZ, RZ, UR8 ;  /* 0x00000008ff0a7e24 */ /* 0x010fe4000f8e00ff */
[----:B-1----:R-:W-:-:S07]  /*9120*/  IMAD.U32 R11, RZ, RZ, UR9 ;  /* 0x00000009ff0b7e24 */ /* 0x002fce000f8e00ff */
[----:B------:R-:W-:-:S07]  /*9130*/  LEPC R20, `(.L_x_4313) ;  /* 0x000000001014794e */ /* 0x000fce0000000000 */
[----:B--2---:R-:W-:Y:S05]  /*9140*/  CALL.ABS.NOINC R2 ;  /* 0x0000000002007343 */ /* 0x004fea0003c00000 */
.L_x_4313:
[----:B------:R-:W-:Y:S05]  /*9150*/  BRA `(.L_x_4289) ;  /* 0x0000000000a07947 */ /* 0x000fea0003800000 */
.L_x_4312:
[----:B------:R-:W-:Y:S01]  /*9160*/  HADD2.F32 R19, -RZ, R19.H0_H0 ;  /* 0x20000013ff137230 */ /* 0x000fe20000004100 */
        /* <DEDUP_REMOVED lines=12> */
.L_x_4315:
[----:B------:R-:W-:Y:S05]  /*9230*/  BSYNC.RECONVERGENT B0 ;  /* 0x0000000000007941 */ /* 0x000fea0003800200 */
.L_x_4314:
[----:B------:R-:W-:-:S05]  /*9240*/  LOP3.LUT R5, R0, 0x80, R5, 0xf8, !PT ;  /* 0x0000008000057812 */ /* 0x000fca00078ef805 */
[----:B------:R2:W-:Y:S01]  /*9250*/  STG.E.U8 desc[UR36][R2.64], R5 ;  /* 0x0000000502007986 */ /* 0x0005e2000c101124 */
[----:B------:R-:W-:Y:S05]  /*9260*/  BRA `(.L_x_4289) ;  /* 0x00000000005c7947 */ /* 0x000fea0003800000 */
.L_x_4311:
[----:B------:R-:W-:Y:S01]  /*9270*/  HADD2.F32 R5, -RZ, R19.H0_H0 ;  /* 0x20000013ff057230 */ /* 0x000fe20000004100 */
        /* <DEDUP_REMOVED lines=11> */
.L_x_4317:
[----:B------:R-:W-:Y:S01]  /*9330*/  IMAD.MOV.U32 R0, RZ, RZ, 0x7f ;  /* 0x0000007fff007424 */ /* 0x000fe200078e00ff */
[----:B------:R-:W-:-:S04]  /*9340*/  ISETP.GT.U32.AND P0, PT, R4, 0x7f800000, PT ;  /* 0x7f8000000400780c */ /* 0x000fc80003f04070 */
[----:B------:R-:W-:-:S09]  /*9350*/  SEL R0, R0, 0x7c, P0 ;  /* 0x0000007c00007807 */ /* 0x000fd20000000000 */
.L_x_4318:
[----:B------:R-:W-:Y:S05]  /*9360*/  BSYNC.RECONVERGENT B0 ;  /* 0x0000000000007941 */ /* 0x000fea0003800200 */
.L_x_4316:
[----:B------:R-:W-:-:S04]  /*9370*/  SHF.R.U32.HI R5, RZ, 0x18, R5 ;  /* 0x00000018ff057819 */ /* 0x000fc80000011605 */
[----:B------:R-:W-:-:S05]  /*9380*/  LOP3.LUT R5, R0, 0x80, R5, 0xf8, !PT ;  /* 0x0000008000057812 */ /* 0x000fca00078ef805 */
[----:B------:R1:W-:Y:S01]  /*9390*/  STG.E.U8 desc[UR36][R2.64], R5 ;  /* 0x0000000502007986 */ /* 0x0003e2000c101124 */
[----:B------:R-:W-:Y:S05]  /*93a0*/  BRA `(.L_x_4289) ;  /* 0x00000000000c7947 */ /* 0x000fea0003800000 */
.L_x_4310:
[----:B------:R-:W-:-:S05]  /*93b0*/  HADD2.F32 R0, -RZ, R19.H0_H0 ;  /* 0x20000013ff007230 */ /* 0x000fca0000004100 */
[----:B------:R-:W-:-:S05]  /*93c0*/  F2FP.BF16.F32.PACK_AB R0, RZ, R0 ;  /* 0x00000000ff00723e */ /* 0x000fca00000010ff */
[----:B------:R0:W-:Y:S02]  /*93d0*/  STG.E.U16 desc[UR36][R2.64], R0 ;  /* 0x0000000002007986 */ /* 0x0001e4000c101524 */
.L_x_4289:
[----:B------:R-:W-:-:S07]  /*93e0*/  IADD3 R17, PT, PT, R17, 0x80, RZ ;  /* 0x0000008011117810 */ /* 0x000fce0007ffe0ff */
.L_x_4207:
[----:B------:R-:W-:Y:S05]  /*93f0*/  BSYNC.RECONVERGENT B6 ;  /* 0x0000000000067941 */ /* 0x000fea0003800200 */
.L_x_4206:
[----:B------:R-:W5:Y:S01]  /*9400*/  LDCU UR4, c[0x0][0x380] ;  /* 0x00007000ff0477ac */ /* 0x000f620008000800 */
[----:B------:R-:W-:Y:S01]  /*9410*/  BSSY.RECONVERGENT B6, `(.L_x_4319) ;  /* 0x0000497000067945 */ /* 0x000fe20003800200 */
[----:B-----5:R-:W-:-:S13]  /*9420*/  ISETP.GE.AND P0, PT, R17, UR4, PT ;  /* 0x0000000411007c0c */ /* 0x020fda000bf06270 */
[----:B------:R-:W-:Y:S05]  /*9430*/  @P0 BRA `(.L_x_4320) ;  /* 0x0000004800500947 */ /* 0x000fea0003800000 */
        /* <DEDUP_REMOVED lines=13> */
[----:B------:R-:W-:-:S04]  /*9510*/  SHF.R.U32.HI R3, RZ, UR5, R2 ;  /* 0x00000005ff037c19 */ /* 0x000fc80008011602 */
[----:B------:R-:W-:-:S05]  /*9520*/  IADD3 R18, PT, PT, -R3, RZ, RZ ;  /* 0x000000ff03127210 */ /* 0x000fca0007ffe1ff */
        /* <DEDUP_REMOVED lines=339> */
.L_x_4321:
        /* <DEDUP_REMOVED lines=19> */
.L_x_4325:
[----:B------:R-:W2:Y:S02]  /*ab90*/  LDG.E.U8 R2, desc[UR36][R2.64] ;  /* 0x0000002402027981 */ /* 0x000ea4000c1e1100 */
[----:B--2---:R-:W-:-:S04]  /*aba0*/  I2FP.F32.U32 R0, R2 ;  /* 0x0000000200007245 */ /* 0x004fc80000201000 */
[----:B------:R-:W-:-:S04]  /*abb0*/  F2FP.F16.F32.PACK_AB R0, RZ, R0 ;  /* 0x00000000ff00723e */ /* 0x000fc800000000ff */
[----:B------:R-:W-:Y:S01]  /*abc0*/  PRMT R19, R0, 0x7610, R19 ;  /* 0x0000761000137816 */ /* 0x000fe20000000013 */
[----:B------:R-:W-:Y:S06]  /*abd0*/  BRA `(.L_x_4327) ;  /* 0x0000000c00b47947 */ /* 0x000fec0003800000 */
.L_x_4324:
        /* <DEDUP_REMOVED lines=11> */
.L_x_4329:
[----:B------:R-:W2:Y:S02]  /*ac90*/  LDG.E R2, desc[UR36][R2.64] ;  /* 0x0000002402027981 */ /* 0x000ea4000c1e1900 */
[----:B--2---:R-:W-:-:S04]  /*aca0*/  I2FP.F32.S32 R0, R2 ;  /* 0x0000000200007245 */ /* 0x004fc80000201400 */
[----:B------:R-:W-:-:S04]  /*acb0*/  F2FP.F16.F32.PACK_AB R0, RZ, R0 ;  /* 0x00000000ff00723e */ /* 0x000fc800000000ff */
[----:B------:R-:W-:Y:S01]  /*acc0*/  PRMT R19, R0, 0x7610, R19 ;  /* 0x0000761000137816 */ /* 0x000fe20000000013 */
[----:B------:R-:W-:Y:S06]  /*acd0*/  BRA `(.L_x_4327) ;  /* 0x0000000c00747947 */ /* 0x000fec0003800000 */
.L_x_4328:
[----:B------:R-:W2:Y:S02]  /*ace0*/  LDG.E.U16 R2, desc[UR36][R2.64] ;  /* 0x0000002402027981 */ /* 0x000ea4000c1e1500 */
[----:B--2---:R-:W0:Y:S02]  /*acf0*/  I2F.S16 R0, R2 ;  /* 0x0000000200007306 */ /* 0x004e240000101400 */
[----:B0-----:R-:W-:-:S04]  /*ad00*/  F2FP.F16.F32.PACK_AB R0, RZ, R0 ;  /* 0x00000000ff00723e */ /* 0x001fc800000000ff */
[----:B------:R-:W-:Y:S01]  /*ad10*/  PRMT R19, R0, 0x7610, R19 ;  /* 0x0000761000137816 */ /* 0x000fe20000000013 */
[----:B------:R-:W-:Y:S06]  /*ad20*/  BRA `(.L_x_4327) ;  /* 0x0000000c00607947 */ /* 0x000fec0003800000 */
.L_x_4323:
        /* <DEDUP_REMOVED lines=9> */
.L_x_4331:
[----:B------:R0:W5:Y:S01]  /*adc0*/  LDG.E.U16 R19, desc[UR36][R2.64] ;  /* 0x0000002402137981 */ /* 0x000162000c1e1500 */
[----:B------:R-:W-:Y:S05]  /*add0*/  BRA `(.L_x_4327) ;  /* 0x0000000c00347947 */ /* 0x000fea0003800000 */
.L_x_4330:
        /* <DEDUP_REMOVED lines=9> */
.L_x_4333:
[----:B------:R1:W5:Y:S01]  /*ae70*/  LDG.E.U16 R19, desc[UR36][R2.64] ;  /* 0x0000002402137981 */ /* 0x000362000c1e1500 */
[----:B------:R-:W-:Y:S05]  /*ae80*/  BRA `(.L_x_4327) ;  /* 0x0000000c00087947 */ /* 0x000fea0003800000 */
.L_x_4332:
        /* <DEDUP_REMOVED lines=9> */
.L_x_4322:
        /* <DEDUP_REMOVED lines=14> */
.L_x_4336:
        /* <DEDUP_REMOVED lines=9> */
.L_x_4335:
        /* <DEDUP_REMOVED lines=27> */
.L_x_4338:
        /* <DEDUP_REMOVED lines=14> */
.L_x_4337:
[----:B------:R-:W2:Y:S02]  /*b320*/  LDG.E.U16 R0, desc[UR36][R2.64] ;  /* 0x0000002402007981 */ /* 0x000ea4000c1e1500 */
[----:B--2---:R-:W-:-:S05]  /*b330*/  IMAD.U32 R0, R0, 0x10000, RZ ;  /* 0x0001000000007824 */ /* 0x004fca00078e00ff */
[----:B------:R-:W-:-:S04]  /*b340*/  F2FP.F16.F32.PACK_AB R0, RZ, R0 ;  /* 0x00000000ff00723e */ /* 0x000fc800000000ff */
[----:B------:R-:W-:Y:S01]  /*b350*/  PRMT R19, R0, 0x7610, R19 ;  /* 0x0000761000137816 */ /* 0x000fe20000000013 */
[----:B------:R-:W-:Y:S06]  /*b360*/  BRA `(.L_x_4327) ;  /* 0x0000000400d07947 */ /* 0x000fec0003800000 */
.L_x_4334:
        /* <DEDUP_REMOVED lines=13> */
.L_x_4341:
        /* <DEDUP_REMOVED lines=21> */
.L_x_4345:
[----:B------:R-:W-:Y:S05]  /*b590*/  BSYNC.RECONVERGENT B1 ;  /* 0x0000000000017941 */ /* 0x000fea0003800200 */
.L_x_4344:
[----:B------:R-:W-:Y:S01]  /*b5a0*/  IMAD.SHL.U32 R0, R0, 0x100000, RZ ;  /* 0x0010000000007824 */ /* 0x000fe200078e00ff */
[----:B------:R-:W-:-:S04]  /*b5b0*/  LEA R2, R2, 0x3b800000, 0x17 ;  /* 0x3b80000002027811 */ /* 0x000fc800078eb8ff */
[----:B------:R-:W-:-:S07]  /*b5c0*/  LOP3.LUT R0, R2, R0, R7, 0xfe, !PT ;  /* 0x0000000002007212 */ /* 0x000fce00078efe07 */
.L_x_4343:
[----:B------:R-:W-:Y:S05]  /*b5d0*/  BSYNC.RECONVERGENT B0 ;  /* 0x0000000000007941 */ /* 0x000fea0003800200 */
.L_x_4342:
[----:B------:R-:W-:-:S04]  /*b5e0*/  F2FP.F16.F32.PACK_AB R0, RZ, R0 ;  /* 0x00000000ff00723e */ /* 0x000fc800000000ff */
[----:B------:R-:W-:Y:S01]  /*b5f0*/  PRMT R19, R0, 0x7610, R19 ;  /* 0x0000761000137816 */ /* 0x000fe20000000013 */
[----:B------:R-:W-:Y:S06]  /*b600*/  BRA `(.L_x_4327) ;  /* 0x0000000400287947 */ /* 0x000fec0003800000 */
.L_x_4340:
        /* <DEDUP_REMOVED lines=21> */
.L_x_4349:
[----:B------:R-:W-:Y:S05]  /*b760*/  BSYNC.RECONVERGENT B1 ;  /* 0x0000000000017941 */ /* 0x000fea0003800200 */
.L_x_4348:
[----:B------:R-:W-:Y:S01]  /*b770*/  IMAD.SHL.U32 R0, R0, 0x200000, RZ ;  /* 0x0020000000007824 */ /* 0x000fe200078e00ff */
[----:B------:R-:W-:-:S04]  /*b780*/  LEA R2, R2, 0x37800000, 0x17 ;  /* 0x3780000002027811 */ /* 0x000fc800078eb8ff */
[----:B------:R-:W-:-:S07]  /*b790*/  LOP3.LUT R0, R2, R0, R7, 0xfe, !PT ;  /* 0x0000000002007212 */ /* 0x000fce00078efe07 */
.L_x_4347:
[----:B------:R-:W-:Y:S05]  /*b7a0*/  BSYNC.RECONVERGENT B0 ;  /* 0x0000000000007941 */ /* 0x000fea0003800200 */
.L_x_4346:
[----:B------:R-:W-:-:S04]  /*b7b0*/  F2FP.F16.F32.PACK_AB R0, RZ, R0 ;  /* 0x00000000ff00723e */ /* 0x000fc800000000ff */
[----:B------:R-:W-:Y:S01]  /*b7c0*/  PRMT R19, R0, 0x7610, R19 ;  /* 0x0000761000137816 */ /* 0x000fe20000000013 */
[----:B------:R-:W-:Y:S06]  /*b7d0*/  BRA `(.L_x_4327) ;  /* 0x0000000000b47947 */ /* 0x000fec0003800000 */
.L_x_4339:
        /* <DEDUP_REMOVED lines=14> */
.L_x_4353:
[----:B------:R-:W-:Y:S05]  /*b8c0*/  BSYNC.RECONVERGENT B0 ;  /* 0x0000000000007941 */ /* 0x000fea0003800200 */
.L_x_4352:
[----:B------:R-:W-:-:S04]  /*b8d0*/  F2FP.F16.F32.PACK_AB R0, RZ, R0 ;  /* 0x00000000ff00723e */ /* 0x000fc800000000ff */
[----:B------:R-:W-:Y:S01]  /*b8e0*/  PRMT R19, R0, 0x7610, R19 ;  /* 0x0000761000137816 */ /* 0x000fe20000000013 */
[----:B------:R-:W-:Y:S06]  /*b8f0*/  BRA `(.L_x_4327) ;  /* 0x00000000006c7947 */ /* 0x000fec0003800000 */
.L_x_4326:
        /* <DEDUP_REMOVED lines=16> */
.L_x_4354:
[----:B------:R-:W-:Y:S01]  /*ba00*/  PRMT R19, RZ, 0x7610, R19 ;  /* 0x00007610ff137816 */ /* 0x000fe20000000013 */
[----:B------:R-:W-:Y:S06]  /*ba10*/  BRA `(.L_x_4327) ;  /* 0x0000000000247947 */ /* 0x000fec0003800000 */
.L_x_4351:
[----:B------:R-:W2:Y:S02]  /*ba20*/  LDG.E.64 R2, desc[UR36][R2.64] ;  /* 0x0000002402027981 */ /* 0x000ea4000c1e1b00 */
[----:B--2---:R-:W0:Y:S02]  /*ba30*/  I2F.U64 R0, R2 ;  /* 0x0000000200007312 */ /* 0x004e240000301000 */
[----:B0-----:R-:W-:-:S04]  /*ba40*/  F2FP.F16.F32.PACK_AB R0, RZ, R0 ;  /* 0x00000000ff00723e */ /* 0x001fc800000000ff */
[----:B------:R-:W-:Y:S01]  /*ba50*/  PRMT R19, R0, 0x7610, R19 ;  /* 0x0000761000137816 */ /* 0x000fe20000000013 */
[----:B------:R-:W-:Y:S06]  /*ba60*/  BRA `(.L_x_4327) ;  /* 0x0000000000107947 */ /* 0x000fec0003800000 */
.L_x_4350:
[----:B------:R-:W2:Y:S02]  /*ba70*/  LDG.E R2, desc[UR36][R2.64] ;  /* 0x0000002402027981 */ /* 0x000ea4000c1e1900 */
[----:B--2---:R-:W-:-:S04]  /*ba80*/  I2FP.F32.U32 R0, R2 ;  /* 0x0000000200007245 */ /* 0x004fc80000201000 */
[----:B------:R-:W-:-:S04]  /*ba90*/  F2FP.F16.F32.PACK_AB R0, RZ, R0 ;  /* 0x00000000ff00723e */ /* 0x000fc800000000ff */
[----:B------:R-:W-:-:S07]  /*baa0*/  PRMT R19, R0, 0x7610, R19 ;  /* 0x0000761000137816 */ /* 0x000fce0000000013 */
.L_x_4327:
        /* <DEDUP_REMOVED lines=18> */
.L_x_4358:
[----:B------:R-:W2:Y:S02]  /*bbd0*/  LDG.E.U8 R2, desc[UR36][R2.64] ;  /* 0x0000002402027981 */ /* 0x000ea4000c1e1100 */
[----:B--2---:R-:W-:-:S04]  /*bbe0*/  I2FP.F32.U32 R0, R2 ;  /* 0x0000000200007245 */ /* 0x004fc80000201000 */
[----:B------:R-:W-:Y:S01]  /*bbf0*/  F2FP.F16.F32.PACK_AB R0, RZ, R0 ;  /* 0x00000000ff00723e */ /* 0x000fe200000000ff */
[----:B------:R-:W-:Y:S06]  /*bc00*/  BRA `(.L_x_4360) ;  /* 0x0000000c007c7947 */ /* 0x000fec0003800000 */
.L_x_4357:
        /* <DEDUP_REMOVED lines=10> */
.L_x_4362:
[----:B------:R-:W2:Y:S02]  /*bcb0*/  LDG.E R2, desc[UR36][R2.64] ;  /* 0x0000002402027981 */ /* 0x000ea4000c1e1900 */
[----:B--2---:R-:W-:-:S04]  /*bcc0*/  I2FP.F32.S32 R0, R2 ;  /* 0x0000000200007245 */ /* 0x004fc80000201400 */
[----:B------:R-:W-:Y:S01]  /*bcd0*/  F2FP.F16.F32.PACK_AB R0, RZ, R0 ;  /* 0x00000000ff00723e */ /* 0x000fe200000000ff */
[----:B------:R-:W-:Y:S06]  /*bce0*/  BRA `(.L_x_4360) ;  /* 0x0000000c00447947 */ /* 0x000fec0003800000 */
.L_x_4361:
[----:B------:R-:W2:Y:S02]  /*bcf0*/  LDG.E.U16 R2, desc[UR36][R2.64] ;  /* 0x0000002402027981 */ /* 0x000ea4000c1e1500 */
[----:B--2---:R-:W0:Y:S02]  /*bd00*/  I2F.S16 R0, R2 ;  /* 0x0000000200007306 */ /* 0x004e240000101400 */
[----:B0-----:R-:W-:Y:S01]  /*bd10*/  F2FP.F16.F32.PACK_AB R0, RZ, R0 ;  /* 0x00000000ff00723e */ /* 0x001fe200000000ff */
[----:B------:R-:W-:Y:S06]  /*bd20*/  BRA `(.L_x_4360) ;  /* 0x0000000c00347947 */ /* 0x000fec0003800000 */
.L_x_4356:
        /* <DEDUP_REMOVED lines=9> */
.L_x_4364:
[----:B------:R1:W5:Y:S01]  /*bdc0*/  LDG.E.U16 R0, desc[UR36][R2.64] ;  /* 0x0000002402007981 */ /* 0x000362000c1e1500 */
[----:B------:R-:W-:Y:S05]  /*bdd0*/  BRA `(.L_x_4360) ;  /* 0x0000000c00087947 */ /* 0x000fea0003800000 */
.L_x_4363:
        /* <DEDUP_REMOVED lines=9> */
.L_x_4366:
[----:B------:R0:W5:Y:S01]  /*be70*/  LDG.E.U16 R0, desc[UR36][R2.64] ;  /* 0x0000002402007981 */ /* 0x000162000c1e1500 */
[----:B------:R-:W-:Y:S05]  /*be80*/  BRA `(.L_x_4360) ;  /* 0x0000000800dc7947 */ /* 0x000fea0003800000 */
.L_x_4365:
        /* <DEDUP_REMOVED lines=8> */
.L_x_4355:
        /* <DEDUP_REMOVED lines=13> */
.L_x_4369:
        /* <DEDUP_REMOVED lines=8> */
.L_x_4368:
        /* <DEDUP_REMOVED lines=27> */
.L_x_4371:
        /* <DEDUP_REMOVED lines=13> */
.L_x_4370:
[----:B------:R-:W2:Y:S02]  /*c2e0*/  LDG.E.U16 R0, desc[UR36][R2.64] ;  /* 0x0000002402007981 */ /* 0x000ea4000c1e1500 */
[----:B--2---:R-:W-:-:S05]  /*c2f0*/  IMAD.U32 R0, R0, 0x10000, RZ ;  /* 0x0001000000007824 */ /* 0x004fca00078e00ff */
[----:B------:R-:W-:Y:S01]  /*c300*/  F2FP.F16.F32.PACK_AB R0, RZ, R0 ;  /* 0x00000000ff00723e */ /* 0x000fe200000000ff */
[----:B------:R-:W-:Y:S06]  /*c310*/  BRA `(.L_x_4360) ;  /* 0x0000000400b87947 */ /* 0x000fec0003800000 */
.L_x_4367:
        /* <DEDUP_REMOVED lines=12> */
.L_x_4374:
        /* <DEDUP_REMOVED lines=21> */
.L_x_4378:
[----:B------:R-:W-:Y:S05]  /*c530*/  BSYNC.RECONVERGENT B1 ;  /* 0x0000000000017941 */ /* 0x000fea0003800200 */
.L_x_4377:
[----:B------:R-:W-:Y:S01]  /*c540*/  IMAD.SHL.U32 R0, R0, 0x100000, RZ ;  /* 0x0010000000007824 */ /* 0x000fe200078e00ff */
[----:B------:R-:W-:-:S04]  /*c550*/  LEA R2, R2, 0x3b800000, 0x17 ;  /* 0x3b80000002027811 */ /* 0x000fc800078eb8ff */
[----:B------:R-:W-:-:S07]  /*c560*/  LOP3.LUT R0, R2, R0, R7, 0xfe, !PT ;  /* 0x0000000002007212 */ /* 0x000fce00078efe07 */
.L_x_4376:
[----:B------:R-:W-:Y:S05]  /*c570*/  BSYNC.RECONVERGENT B0 ;  /* 0x0000000000007941 */ /* 0x000fea0003800200 */
.L_x_4375:
[----:B------:R-:W-:Y:S01]  /*c580*/  F2FP.F16.F32.PACK_AB R0, RZ, R0 ;  /* 0x00000000ff00723e */ /* 0x000fe200000000ff */
[----:B------:R-:W-:Y:S06]  /*c590*/  BRA `(.L_x_4360) ;  /* 0x0000000400187947 */ /* 0x000fec0003800000 */
.L_x_4373:
        /* <DEDUP_REMOVED lines=21> */
.L_x_4382:
[----:B------:R-:W-:Y:S05]  /*c6f0*/  BSYNC.RECONVERGENT B1 ;  /* 0x0000000000017941 */ /* 0x000fea0003800200 */
.L_x_4381:
[----:B------:R-:W-:Y:S01]  /*c700*/  IMAD.SHL.U32 R0, R0, 0x200000, RZ ;  /* 0x0020000000007824 */ /* 0x000fe200078e00ff */
[----:B------:R-:W-:-:S04]  /*c710*/  LEA R2, R2, 0x37800000, 0x17 ;  /* 0x3780000002027811 */ /* 0x000fc800078eb8ff */
[----:B------:R-:W-:-:S07]  /*c720*/  LOP3.LUT R0, R2, R0, R7, 0xfe, !PT ;  /* 0x0000000002007212 */ /* 0x000fce00078efe07 */
.L_x_4380:
[----:B------:R-:W-:Y:S05]  /*c730*/  BSYNC.RECONVERGENT B0 ;  /* 0x0000000000007941 */ /* 0x000fea0003800200 */
.L_x_4379:
[----:B------:R-:W-:Y:S01]  /*c740*/  F2FP.F16.F32.PACK_AB R0, RZ, R0 ;  /* 0x00000000ff00723e */ /* 0x000fe200000000ff */
[----:B------:R-:W-:Y:S06]  /*c750*/  BRA `(.L_x_4360) ;  /* 0x0000000000a87947 */ /* 0x000fec0003800000 */
.L_x_4372:
        /* <DEDUP_REMOVED lines=14> */
.L_x_4386:
[----:B------:R-:W-:Y:S05]  /*c840*/  BSYNC.RECONVERGENT B0 ;  /* 0x0000000000007941 */ /* 0x000fea0003800200 */
.L_x_4385:
[----:B------:R-:W-:Y:S01]  /*c850*/  F2FP.F16.F32.PACK_AB R0, RZ, R0 ;  /* 0x00000000ff00723e */ /* 0x000fe200000000ff */
[----:B------:R-:W-:Y:S06]  /*c860*/  BRA `(.L_x_4360) ;  /* 0x0000000000647947 */ /* 0x000fec0003800000 */
.L_x_4359:
        /* <DEDUP_REMOVED lines=16> */
.L_x_4387:
[----:B------:R-:W-:Y:S01]  /*c970*/  PRMT R0, RZ, 0x7610, R0 ;  /* 0x00007610ff007816 */ /* 0x000fe20000000000 */
[----:B------:R-:W-:Y:S06]  /*c980*/  BRA `(.L_x_4360) ;  /* 0x00000000001c7947 */ /* 0x000fec0003800000 */
.L_x_4384:
[----:B------:R-:W2:Y:S02]  /*c990*/  LDG.E.64 R2, desc[UR36][R2.64] ;  /* 0x0000002402027981 */ /* 0x000ea4000c1e1b00 */
[----:B--2---:R-:W0:Y:S02]  /*c9a0*/  I2F.U64 R0, R2 ;  /* 0x0000000200007312 */ /* 0x004e240000301000 */
[----:B0-----:R-:W-:Y:S01]  /*c9b0*/  F2FP.F16.F32.PACK_AB R0, RZ, R0 ;  /* 0x00000000ff00723e */ /* 0x001fe200000000ff */
[----:B------:R-:W-:Y:S06]  /*c9c0*/  BRA `(.L_x_4360) ;  /* 0x00000000000c7947 */ /* 0x000fec0003800000 */
.L_x_4383:
[----:B------:R-:W2:Y:S02]  /*c9d0*/  LDG.E R2, desc[UR36][R2.64] ;  /* 0x0000002402027981 */ /* 0x000ea4000c1e1900 */
[----:B--2---:R-:W-:-:S04]  /*c9e0*/  I2FP.F32.U32 R0, R2 ;  /* 0x0000000200007245 */ /* 0x004fc80000201000 */
[----:B------:R-:W-:-:S07]  /*c9f0*/  F2FP.F16.F32.PACK_AB R0, RZ, R0 ;  /* 0x00000000ff00723e */ /* 0x000fce00000000ff */
.L_x_4360:
        /* <DEDUP_REMOVED lines=29> */
.L_x_4393:
[----:B------:R-:W-:Y:S01]  /*cbd0*/  FSETP.GEU.FTZ.AND P0, PT, R3, -R7, PT ;  /* 0x800000070300720b */ /* 0x000fe20003f1e000 */
[----:B------:R-:W-:-:S12]  /*cbe0*/  FADD.FTZ R5, R5, -1 ;  /* 0xbf80000005057421 */ /* 0x000fd80000010000 */
[----:B------:R-:W-:-:S07]  /*cbf0*/  @!P0 FADD.FTZ R5, R5, -1 ;  /* 0xbf80000005058421 */ /* 0x000fce0000010000 */
.L_x_4392:
[----:B------:R-:W-:Y:S05]  /*cc00*/  BSYNC.RECONVERGENT B1 ;  /* 0x0000000000017941 */ /* 0x000fea0003800200 */
.L_x_4391:
[----:B------:R-:W-:Y:S01]  /*cc10*/  FFMA.FTZ R0, -R7, R5, R0 ;  /* 0x0000000507007223 */ /* 0x000fe20000010100 */
[----:B------:R-:W-:Y:S06]  /*cc20*/  BRA `(.L_x_4389) ;  /* 0x0000000000787947 */ /* 0x000fec0003800000 */
.L_x_4390:
        /* <DEDUP_REMOVED lines=14> */
.L_x_4396:
        /* <DEDUP_REMOVED lines=13> */
.L_x_4395:
[----:B------:R-:W-:Y:S05]  /*cde0*/  BSYNC.RECONVERGENT B1 ;  /* 0x0000000000017941 */ /* 0x000fea0003800200 */
.L_x_4394:
[----:B------:R-:W-:-:S04]  /*cdf0*/  FMUL.FTZ R3, R0, 1.1920928955078125e-07 ;  /* 0x3400000000037820 */ /* 0x000fc80000410000 */
[----:B------:R-:W-:-:S07]  /*ce00*/  FMUL.FTZ R0, R6, R3 ;  /* 0x0000000306007220 */ /* 0x000fce0000410000 */
.L_x_4389:
[----:B------:R-:W-:Y:S05]  /*ce10*/  BSYNC.RECONVERGENT B0 ;  /* 0x0000000000007941 */ /* 0x000fea0003800200 */
.L_x_4388:
        /* <DEDUP_REMOVED lines=22> */
.L_x_4400:
[----:B------:R-:W-:-:S06]  /*cf80*/  HADD2.F32 R5, -RZ, R19.H0_H0 ;  /* 0x20000013ff057230 */ /* 0x000fcc0000004100 */
[----:B------:R-:W0:Y:S02]  /*cf90*/  F2I.S64.TRUNC R4, R5 ;  /* 0x0000000500047311 */ /* 0x000e24000020d900 */
[----:B0-----:R0:W-:Y:S01]  /*cfa0*/  STG.E.U8 desc[UR36][R2.64], R4 ;  /* 0x0000000402007986 */ /* 0x0011e2000c101124 */
[----:B------:R-:W-:Y:S05]  /*cfb0*/  BRA `(.L_x_4402) ;  /* 0x0000000c006c7947 */ /* 0x000fea0003800000 */
.L_x_4399:
        /* <DEDUP_REMOVED lines=10> */
.L_x_4404:
[----:B------:R-:W-:-:S06]  /*d060*/  HADD2.F32 R19, -RZ, R19.H0_H0 ;  /* 0x20000013ff137230 */ /* 0x000fcc0000004100 */
[----:B------:R-:W0:Y:S02]  /*d070*/  F2I.FTZ.TRUNC.NTZ R19, R19 ;  /* 0x0000001300137305 */ /* 0x000e24000021f100 */
[----:B0-----:R0:W-:Y:S01]  /*d080*/  STG.E desc[UR36][R2.64], R19 ;  /* 0x0000001302007986 */ /* 0x0011e2000c101924 */
[----:B------:R-:W-:Y:S05]  /*d090*/  BRA `(.L_x_4402) ;  /* 0x0000000c00347947 */ /* 0x000fea0003800000 */
.L_x_4403:
[----:B------:R-:W-:-:S06]  /*d0a0*/  HADD2.F32 R19, -RZ, R19.H0_H0 ;  /* 0x20000013ff137230 */ /* 0x000fcc0000004100 */
[----:B------:R-:W0:Y:S02]  /*d0b0*/  F2I.FTZ.TRUNC.NTZ R19, R19 ;  /* 0x0000001300137305 */ /* 0x000e24000021f100 */
[----:B0-----:R0:W-:Y:S01]  /*d0c0*/  STG.E.U16 desc[UR36][R2.64], R19 ;  /* 0x0000001302007986 */ /* 0x0011e2000c101524 */
[----:B------:R-:W-:Y:S05]  /*d0d0*/  BRA `(.L_x_4402) ;  /* 0x0000000c00247947 */ /* 0x000fea0003800000 */
.L_x_4398:
        /* <DEDUP_REMOVED lines=9> */
.L_x_4406:
[----:B------:R0:W-:Y:S01]  /*d170*/  STG.E.U16 desc[UR36][R2.64], R19 ;  /* 0x0000001302007986 */ /* 0x0001e2000c101524 */
[----:B------:R-:W-:Y:S05]  /*d180*/  BRA `(.L_x_4402) ;  /* 0x0000000800f87947 */ /* 0x000fea0003800000 */
.L_x_4405:
        /* <DEDUP_REMOVED lines=10> */
.L_x_4408:
[----:B------:R-:W-:-:S05]  /*d230*/  HADD2.F32 R0, -RZ, R19.H0_H0 ;  /* 0x20000013ff007230 */ /* 0x000fca0000004100 */
[----:B------:R-:W-:-:S04]  /*d240*/  F2FP.F16.F32.PACK_AB R0, RZ, R0 ;  /* 0x00000000ff00723e */ /* 0x000fc800000000ff */
[----:B------:R-:W-:-:S05]  /*d250*/  PRMT R0, R0, 0x5410, RZ ;  /* 0x0000541000007816 */ /* 0x000fca00000000ff */
[----:B------:R0:W-:Y:S01]  /*d260*/  STG.E desc[UR36][R2.64], R0 ;  /* 0x0000000002007986 */ /* 0x0001e2000c101924 */
[----:B------:R-:W-:Y:S05]  /*d270*/  BRA `(.L_x_4402) ;  /* 0x0000000800bc7947 */ /* 0x000fea0003800000 */
.L_x_4407:
[----:B------:R-:W-:-:S05]  /*d280*/  HADD2.F32 R4, -RZ, R19.H0_H0 ;  /* 0x20000013ff047230 */ /* 0x000fca0000004100 */
[----:B------:R-:W-:-:S06]  /*d290*/  FMUL.FTZ R4, R4, 1 ;  /* 0x3f80000004047820 */ /* 0x000fcc0000410000 */
[----:B------:R-:W0:Y:S02]  /*d2a0*/  F2F.F64.F32 R4, R4 ;  /* 0x0000000400047310 */ /* 0x000e240000201800 */
[----:B0-----:R0:W-:Y:S01]  /*d2b0*/  STG.E.64 desc[UR36][R2.64], R4 ;  /* 0x0000000402007986 */ /* 0x0011e2000c101b24 */
[----:B------:R-:W-:Y:S05]  /*d2c0*/  BRA `(.L_x_4402) ;  /* 0x0000000800a87947 */ /* 0x000fea0003800000 */
.L_x_4397:
        /* <DEDUP_REMOVED lines=14> */
.L_x_4412:
        /* <DEDUP_REMOVED lines=18> */
.L_x_4415:
[----:B------:R-:W-:-:S04]  /*d4d0*/  SHF.R.U32.HI R5, RZ, 0x18, R5 ;  /* 0x00000018ff057819 */ /* 0x000fc80000011605 */
[----:B------:R-:W-:-:S07]  /*d4e0*/  LOP3.LUT R0, R0, 0x80, R5, 0xf8, !PT ;  /* 0x0000008000007812 */ /* 0x000fce00078ef805 */
.L_x_4414:
[----:B------:R-:W-:Y:S05]  /*d4f0*/  BSYNC.RECONVERGENT B0 ;  /* 0x0000000000007941 */ /* 0x000fea0003800200 */
.L_x_4413:
[----:B------:R0:W-:Y:S01]  /*d500*/  STG.E.U8 desc[UR36][R2.64], R0 ;  /* 0x0000000002007986 */ /* 0x0001e2000c101124 */
[----:B------:R-:W-:Y:S05]  /*d510*/  BRA `(.L_x_4402) ;  /* 0x0000000800147947 */ /* 0x000fea0003800000 */
.L_x_4411:
        /* <DEDUP_REMOVED lines=18> */
.L_x_4418:
[----:B------:R-:W-:-:S04]  /*d640*/  SHF.R.U32.HI R5, RZ, 0x18, R5 ;  /* 0x00000018ff057819 */ /* 0x000fc80000011605 */
[----:B------:R-:W-:-:S07]  /*d650*/  LOP3.LUT R0, R0, 0x80, R5, 0xf8, !PT ;  /* 0x0000008000007812 */ /* 0x000fce00078ef805 */
.L_x_4417:
[----:B------:R-:W-:Y:S05]  /*d660*/  BSYNC.RECONVERGENT B0 ;  /* 0x0000000000007941 */ /* 0x000fea0003800200 */
.L_x_4416:
[----:B------:R0:W-:Y:S01]  /*d670*/  STG.E.U8 desc[UR36][R2.64], R0 ;  /* 0x0000000002007986 */ /* 0x0001e2000c101124 */
[----:B------:R-:W-:Y:S05]  /*d680*/  BRA `(.L_x_4402) ;  /* 0x0000000400b87947 */ /* 0x000fea0003800000 */
.L_x_4410:
[----:B------:R-:W-:-:S09]  /*d690*/  UISETP.NE.AND UP0, UPT, UR4, 0x1c, UPT ;  /* 0x0000001c0400788c */ /* 0x000fd2000bf05270 */
[----:B------:R-:W-:Y:S05]  /*d6a0*/  BRA.U !UP0, `(.L_x_4419) ;  /* 0x0000000108607547 */ /* 0x000fea000b800000 */
[----:B------:R-:W-:-:S09]  /*d6b0*/  UISETP.NE.AND UP0, UPT, UR4, 0x1d, UPT ;  /* 0x0000001d0400788c */ /* 0x000fd2000bf05270 */
[----:B------:R-:W-:Y:S05]  /*d6c0*/  BRA.U !UP0, `(.L_x_4420) ;  /* 0x0000000108487547 */ /* 0x000fea000b800000 */
[----:B------:R-:W-:-:S09]  /*d6d0*/  UISETP.NE.AND UP0, UPT, UR4, 0x2c, UPT ;  /* 0x0000002c0400788c */ /* 0x000fd2000bf05270 */
[----:B------:R-:W-:Y:S05]  /*d6e0*/  BRA.U UP0, `(.L_x_4401) ;  /* 0x0000000100bc7547 */ /* 0x000fea000b800000 */
        /* <DEDUP_REMOVED lines=16> */
.L_x_4420:
[----:B------:R-:W-:-:S06]  /*d7f0*/  HADD2.F32 R4, -RZ, R19.H0_H0 ;  /* 0x20000013ff047230 */ /* 0x000fcc0000004100 */
[----:B------:R-:W0:Y:S02]  /*d800*/  F2I.U64.TRUNC R4, R4 ;  /* 0x0000000400047311 */ /* 0x000e24000020d800 */
[----:B0-----:R0:W-:Y:S01]  /*d810*/  STG.E.64 desc[UR36][R2.64], R4 ;  /* 0x0000000402007986 */ /* 0x0011e2000c101b24 */
[----:B------:R-:W-:Y:S05]  /*d820*/  BRA `(.L_x_4402) ;  /* 0x0000000400507947 */ /* 0x000fea0003800000 */
.L_x_4419:
[----:B------:R-:W-:-:S06]  /*d830*/  HADD2.F32 R19, -RZ, R19.H0_H0 ;  /* 0x20000013ff137230 */ /* 0x000fcc0000004100 */
[----:B------:R-:W0:Y:S02]  /*d840*/  F2I.FTZ.U32.TRUNC.NTZ R19, R19 ;  /* 0x0000001300137305 */ /* 0x000e24000021f000 */
[----:B0-----:R0:W-:Y:S01]  /*d850*/  STG.E desc[UR36][R2.64], R19 ;  /* 0x0000001302007986 */ /* 0x0011e2000c101924 */
[----:B------:R-:W-:Y:S05]  /*d860*/  BRA `(.L_x_4402) ;  /* 0x0000000400407947 */ /* 0x000fea0003800000 */
.L_x_4409:
        /* <DEDUP_REMOVED lines=11> */
.L_x_4422:
[----:B------:R-:W-:Y:S01]  /*d920*/  HADD2.F32 R19, -RZ, R19.H0_H0 ;  /* 0x20000013ff137230 */ /* 0x000fe20000004100 */
[----:B------:R-:W-:-:S04]  /*d930*/  CS2R R6, SRZ ;  /* 0x0000000000067805 */ /* 0x000fc8000001ff00 */
[----:B------:R-:W-:-:S06]  /*d940*/  FMUL.FTZ R4, R19, 1 ;  /* 0x3f80000013047820 */ /* 0x000fcc0000410000 */
[----:B------:R-:W0:Y:S02]  /*d950*/  F2F.F64.F32 R4, R4 ;  /* 0x0000000400047310 */ /* 0x000e240000201800 */
[----:B0-----:R1:W-:Y:S01]  /*d960*/  STG.E.128 desc[UR36][R2.64], R4 ;  /* 0x0000000402007986 */ /* 0x0013e2000c101d24 */
[----:B------:R-:W-:Y:S05]  /*d970*/  BRA `(.L_x_4402) ;  /* 0x0000000000fc7947 */ /* 0x000fea0003800000 */
.L_x_4421:
[----:B------:R-:W-:-:S09]  /*d980*/  UISETP.NE.AND UP0, UPT, UR4, 0xf, UPT ;  /* 0x0000000f0400788c */ /* 0x000fd2000bf05270 */
[----:B------:R-:W-:Y:S05]  /*d990*/  BRA.U !UP0, `(.L_x_4423) ;  /* 0x0000000108e87547 */ /* 0x000fea000b800000 */
[----:B------:R-:W-:-:S09]  /*d9a0*/  UISETP.NE.AND UP0, UPT, UR4, 0x17, UPT ;  /* 0x000000170400788c */ /* 0x000fd2000bf05270 */
[----:B------:R-:W-:Y:S05]  /*d9b0*/  BRA.U !UP0, `(.L_x_4424) ;  /* 0x0000000108907547 */ /* 0x000fea000b800000 */
[----:B------:R-:W-:-:S09]  /*d9c0*/  UISETP.NE.AND UP0, UPT, UR4, 0x18, UPT ;  /* 0x000000180400788c */ /* 0x000fd2000bf05270 */
[----:B------:R-:W-:Y:S05]  /*d9d0*/  BRA.U !UP0, `(.L_x_4425) ;  /* 0x0000000108447547 */ /* 0x000fea000b800000 */
.L_x_4401:
        /* <DEDUP_REMOVED lines=9> */
[----:B------:R-:W-:-:S02]  /*da70*/  IMAD.U32 R5, RZ, RZ, UR5 ;  /* 0x00000005ff057e24 */ /* 0x000fc4000f8e00ff */
[----:B---3--:R-:W-:Y:S01]  /*da80*/  IMAD.U32 R6, RZ, RZ, UR6 ;  /* 0x00000006ff067e24 */ /* 0x008fe2000f8e00ff */
[----:B------:R-:W-:Y:S01]  /*da90*/  MOV R7, UR7 ;  /* 0x0000000700077c02 */ /* 0x000fe20008000f00 */
[----:B----4-:R-:W-:Y:S02]  /*daa0*/  IMAD.U32 R10, RZ, RZ, UR8 ;  /* 0x00000008ff0a7e24 */ /* 0x010fe4000f8e00ff */
[----:B-1----:R-:W-:-:S07]  /*dab0*/  IMAD.U32 R11, RZ, RZ, UR9 ;  /* 0x00000009ff0b7e24 */ /* 0x002fce000f8e00ff */
[----:B------:R-:W-:-:S07]  /*dac0*/  LEPC R20, `(.L_x_4426) ;  /* 0x000000001014794e */ /* 0x000fce0000000000 */
[----:B--2---:R-:W-:Y:S05]  /*dad0*/  CALL.ABS.NOINC R2 ;  /* 0x0000000002007343 */ /* 0x004fea0003c00000 */
.L_x_4426:
[----:B------:R-:W-:Y:S05]  /*dae0*/  BRA `(.L_x_4402) ;  /* 0x0000000000a07947 */ /* 0x000fea0003800000 */
.L_x_4425:
        /* <DEDUP_REMOVED lines=13> */
.L_x_4428:
[----:B------:R-:W-:Y:S05]  /*dbc0*/  BSYNC.RECONVERGENT B0 ;  /* 0x0000000000007941 */ /* 0x000fea0003800200 */
.L_x_4427:
[----:B------:R-:W-:-:S05]  /*dbd0*/  LOP3.LUT R5, R0, 0x80, R5, 0xf8, !PT ;  /* 0x0000008000057812 */ /* 0x000fca00078ef805 */
[----:B------:R3:W-:Y:S01]  /*dbe0*/  STG.E.U8 desc[UR36][R2.64], R5 ;  /* 0x0000000502007986 */ /* 0x0007e2000c101124 */
[----:B------:R-:W-:Y:S05]  /*dbf0*/  BRA `(.L_x_4402) ;  /* 0x00000000005c7947 */ /* 0x000fea0003800000 */
.L_x_4424:
        /* <DEDUP_REMOVED lines=12> */
.L_x_4430:
[----:B------:R-:W-:Y:S01]  /*dcc0*/  IMAD.MOV.U32 R0, RZ, RZ, 0x7f ;  /* 0x0000007fff007424 */ /* 0x000fe200078e00ff */
[----:B------:R-:W-:-:S04]  /*dcd0*/  ISETP.GT.U32.AND P0, PT, R4, 0x7f800000, PT ;  /* 0x7f8000000400780c */ /* 0x000fc80003f04070 */
[----:B------:R-:W-:-:S09]  /*dce0*/  SEL R0, R0, 0x7c, P0 ;  /* 0x0000007c00007807 */ /* 0x000fd20000000000 */
.L_x_4431:
[----:B------:R-:W-:Y:S05]  /*dcf0*/  BSYNC.RECONVERGENT B0 ;  /* 0x0000000000007941 */ /* 0x000fea0003800200 */
.L_x_4429:
[----:B------:R-:W-:-:S04]  /*dd00*/  SHF.R.U32.HI R5, RZ, 0x18, R5 ;  /* 0x00000018ff057819 */ /* 0x000fc80000011605 */
[----:B------:R-:W-:-:S05]  /*dd10*/  LOP3.LUT R5, R0, 0x80, R5, 0xf8, !PT ;  /* 0x0000008000057812 */ /* 0x000fca00078ef805 */
[----:B------:R2:W-:Y:S01]  /*dd20*/  STG.E.U8 desc[UR36][R2.64], R5 ;  /* 0x0000000502007986 */ /* 0x0005e2000c101124 */
[----:B------:R-:W-:Y:S05]  /*dd30*/  BRA `(.L_x_4402) ;  /* 0x00000000000c7947 */ /* 0x000fea0003800000 */
.L_x_4423:
[----:B------:R-:W-:-:S05]  /*dd40*/  HADD2.F32 R0, -RZ, R19.H0_H0 ;  /* 0x20000013ff007230 */ /* 0x000fca0000004100 */
[----:B------:R-:W-:-:S05]  /*dd50*/  F2FP.BF16.F32.PACK_AB R0, RZ, R0 ;  /* 0x00000000ff00723e */ /* 0x000fca00000010ff */
[----:B------:R4:W-:Y:S02]  /*dd60*/  STG.E.U16 desc[UR36][R2.64], R0 ;  /* 0x0000000002007986 */ /* 0x0009e4000c101524 */
.L_x_4402:
[----:B------:R-:W-:-:S07]  /*dd70*/  VIADD R17, R17, 0x80 ;  /* 0x0000008011117836 */ /* 0x000fce0000000000 */
.L_x_4320:
[----:B------:R-:W-:Y:S05]  /*dd80*/  BSYNC.RECONVERGENT B6 ;  /* 0x0000000000067941 */ /* 0x000fea0003800200 */
.L_x_4319:
[----:B------:R-:W5:Y:S02]  /*dd90*/  LDCU UR4, c[0x0][0x380] ;  /* 0x00007000ff0477ac */ /* 0x000f640008000800 */
[----:B-----5:R-:W-:-:S13]  /*dda0*/  ISETP.GE.AND P0, PT, R17, UR4, PT ;  /* 0x0000000411007c0c */ /* 0x020fda000bf06270 */
[----:B------:R-:W-:Y:S05]  /*ddb0*/  @P0 EXIT ;  /* 0x000000000000094d */ /* 0x000fea0003800000 */
[----:B------:R-:W5:Y:S01]  /*ddc0*/  LDCU UR4, c[0x0][0x388] ;  /* 0x00007100ff0477ac */ /* 0x000f620008000800 */
[----:B------:R-:W-:Y:S01]  /*ddd0*/  IMAD.MOV.U32 R18, RZ, RZ, RZ ;  /* 0x000000ffff127224 */ /* 0x000fe200078e00ff */
[----:B0--34-:R-:W-:Y:S01]  /*dde0*/  MOV R0, RZ ;  /* 0x000000ff00007202 */ /* 0x019fe20000000f00 */
        /* <DEDUP_REMOVED lines=342> */
[----:B------:R-:W2:Y:S03]  /*f350*/  LDCU.64 UR8, c[0x0][0x5d8] ;  /* 0x0000bb00ff0877ac */ /* 0x000ea60008000a00 */
        /* <DEDUP_REMOVED lines=8> */
.L_x_4432:
[----:B------:R-:W0:Y:S01]  /*f3e0*/  LDCU.64 UR6, c[0x0][0x5e8] ;  /* 0x0000bd00ff0677ac */ /* 0x000e220008000a00 */
[----:B------:R-:W1:Y:S01]  /*f3f0*/  LDCU.64 UR8, c[0x0][0x5f0] ;  /* 0x0000be00ff0877ac */ /* 0x000e620008000a00 */
[----:B------:R-:W-:-:S04]  /*f400*/  UPRMT UR4, UR39, 0x9910, URZ ;  /* 0x0000991027047896 */ /* 0x000fc800080000ff */
[----:B------:R-:W-:Y:S01]  /*f410*/  UISETP.GT.AND UP0, UPT, UR4, 0x9, UPT ;  /* 0x000000090400788c */ /* 0x000fe2000bf04270 */
[----:B0-----:R-:W-:Y:S02]  /*f420*/  IADD3 R16, P0, PT, R16, UR6, RZ ;  /* 0x0000000610107c10 */ /* 0x001fe4000ff1e0ff */
[----:B-12---:R-:W-:-:S03]  /*f430*/  IADD3 R2, P1, PT, R0, UR8, RZ ;  /* 0x0000000800027c10 */ /* 0x006fc6000ff3e0ff */
[----:B------:R-:W-:Y:S02]  /*f440*/  IMAD.X R17, RZ, RZ, UR7, P0 ;  /* 0x00000007ff117e24 */ /* 0x000fe400080e06ff */
        /* <DEDUP_REMOVED lines=15> */
.L_x_4436:
[----:B------:R-:W2:Y:S02]  /*f540*/  LDG.E.U8 R2, desc[UR36][R2.64] ;  /* 0x0000002402027981 */ /* 0x000ea4000c1e1100 */
[----:B--2---:R-:W-:-:S04]  /*f550*/  I2FP.F32.U32 R0, R2 ;  /* 0x0000000200007245 */ /* 0x004fc80000201000 */
[----:B------:R-:W-:-:S04]  /*f560*/  F2FP.F16.F32.PACK_AB R0, RZ, R0 ;  /* 0x00000000ff00723e */ /* 0x000fc800000000ff */
[----:B------:R-:W-:Y:S01]  /*f570*/  PRMT R19, R0, 0x7610, R19 ;  /* 0x0000761000137816 */ /* 0x000fe20000000013 */
[----:B------:R-:W-:Y:S06]  /*f580*/  BRA `(.L_x_4438) ;  /* 0x0000000c00b47947 */ /* 0x000fec0003800000 */
.L_x_4435:
        /* <DEDUP_REMOVED lines=11> */
.L_x_4440:
[----:B------:R-:W2:Y:S02]  /*f640*/  LDG.E R2, desc[UR36][R2.64] ;  /* 0x0000002402027981 */ /* 0x000ea4000c1e1900 */
[----:B--2---:R-:W-:-:S04]  /*f650*/  I2FP.F32.S32 R0, R2 ;  /* 0x0000000200007245 */ /* 0x004fc80000201400 */
[----:B------:R-:W-:-:S04]  /*f660*/  F2FP.F16.F32.PACK_AB R0, RZ, R0 ;  /* 0x00000000ff00723e */ /* 0x000fc800000000ff */
[----:B------:R-:W-:Y:S01]  /*f670*/  PRMT R19, R0, 0x7610, R19 ;  /* 0x0000761000137816 */ /* 0x000fe20000000013 */
[----:B------:R-:W-:Y:S06]  /*f680*/  BRA `(.L_x_4438) ;  /* 0x0000000c00747947 */ /* 0x000fec0003800000 */
.L_x_4439:
[----:B------:R-:W2:Y:S02]  /*f690*/  LDG.E.U16 R2, desc[UR36][R2.64] ;  /* 0x0000002402027981 */ /* 0x000ea4000c1e1500 */
[----:B--2---:R-:W0:Y:S02]  /*f6a0*/  I2F.S16 R0, R2 ;  /* 0x0000000200007306 */ /* 0x004e240000101400 */
[----:B0-----:R-:W-:-:S04]  /*f6b0*/  F2FP.F16.F32.PACK_AB R0, RZ, R0 ;  /* 0x00000000ff00723e */ /* 0x001fc800000000ff */
[----:B------:R-:W-:Y:S01]  /*f6c0*/  PRMT R19, R0, 0x7610, R19 ;  /* 0x0000761000137816 */ /* 0x000fe20000000013 */
[----:B------:R-:W-:Y:S06]  /*f6d0*/  BRA `(.L_x_4438) ;  /* 0x0000000c00607947 */ /* 0x000fec0003800000 */
.L_x_4434:
        /* <DEDUP_REMOVED lines=9> */
.L_x_4442:
[----:B------:R0:W5:Y:S01]  /*f770*/  LDG.E.U16 R19, desc[UR36][R2.64] ;  /* 0x0000002402137981 */ /* 0x000162000c1e1500 */
[----:B------:R-:W-:Y:S05]  /*f780*/  BRA `(.L_x_4438) ;  /* 0x0000000c00347947 */ /* 0x000fea0003800000 */
.L_x_4441:
        /* <DEDUP_REMOVED lines=9> */
.L_x_4444:
[----:B------:R1:W5:Y:S01]  /*f820*/  LDG.E.U16 R19, desc[UR36][R2.64] ;  /* 0x0000002402137981 */ /* 0x000362000c1e1500 */
[----:B------:R-:W-:Y:S05]  /*f830*/  BRA `(.L_x_4438) ;  /* 0x0000000c00087947 */ /* 0x000fea0003800000 */
.L_x_4443:
        /* <DEDUP_REMOVED lines=9> */
.L_x_4433:
        /* <DEDUP_REMOVED lines=14> */
.L_x_4447:
        /* <DEDUP_REMOVED lines=9> */
.L_x_4446:
        /* <DEDUP_REMOVED lines=24> */
[----:B------:R-:W-:-:S04]  /*fbc0*/  F2FP.F16.F32.PACK_AB R5, RZ, R5 ;  /* 0x00000005ff05723e */ /* 0x000fc800000000ff */
[----:B------:R-:W-:Y:S01]  /*fbd0*/  PRMT R19, R5, 0x7610, R19 ;  /* 0x0000761005137816 */ /* 0x000fe20000000013 */
[----:B------:R-:W-:Y:S06]  /*fbe0*/  BRA `(.L_x_4438) ;  /* 0x00000008001c7947 */ /* 0x000fec0003800000 */
.L_x_4449:
        /* <DEDUP_REMOVED lines=14> */
.L_x_4448:
[----:B------:R-:W2:Y:S02]  /*fcd0*/  LDG.E.U16 R0, desc[UR36][R2.64] ;  /* 0x0000002402007981 */ /* 0x000ea4000c1e1500 */
[----:B--2---:R-:W-:-:S05]  /*fce0*/  IMAD.U32 R0, R0, 0x10000, RZ ;  /* 0x0001000000007824 */ /* 0x004fca00078e00ff */
[----:B------:R-:W-:-:S04]  /*fcf0*/  F2FP.F16.F32.PACK_AB R0, RZ, R0 ;  /* 0x00000000ff00723e */ /* 0x000fc800000000ff */
[----:B------:R-:W-:Y:S01]  /*fd00*/  PRMT R19, R0, 0x7610, R19 ;  /* 0x0000761000137816 */ /* 0x000fe20000000013 */
[----:B------:R-:W-:Y:S06]  /*fd10*/  BRA `(.L_x_4438) ;  /* 0x0000000400d07947 */ /* 0x000fec0003800000 */
.L_x_4445:
        /* <DEDUP_REMOVED lines=13> */
.L_x_4452:
        /* <DEDUP_REMOVED lines=21> */
.L_x_4456:
[----:B------:R-:W-:Y:S05]  /*ff40*/  BSYNC.RECONVERGENT B1 ;  /* 0x0000000000017941 */ /* 0x000fea0003800200 */
.L_x_4455:
[----:B------:R-:W-:Y:S01]  /*ff50*/  IMAD.SHL.U32 R0, R0, 0x100000, RZ ;  /* 0x0010000000007824 */ /* 0x000fe200078e00ff */
[----:B------:R-:W-:-:S04]  /*ff60*/  LEA R2, R2, 0x3b800000, 0x17 ;  /* 0x3b80000002027811 */ /* 0x000fc800078eb8ff */
[----:B------:R-:W-:-:S07]  /*ff70*/  LOP3.LUT R0, R2, R0, R7, 0xfe, !PT ;  /* 0x0000000002007212 */ /* 0x000fce00078efe07 */
.L_x_4454:
[----:B------:R-:W-:Y:S05]  /*ff80*/  BSYNC.RECONVERGENT B0 ;  /* 0x0000000000007941 */ /* 0x000fea0003800200 */
.L_x_4453:
[----:B------:R-:W-:-:S04]  /*ff90*/  F2FP.F16.F32.PACK_AB R0, RZ, R0 ;  /* 0x00000000ff00723e */ /* 0x000fc800000000ff */
[----:B------:R-:W-:Y:S01]  /*ffa0*/  PRMT R19, R0, 0x7610, R19 ;  /* 0x0000761000137816 */ /* 0x000fe20000000013 */
[----:B------:R-:W-:Y:S06]  /*ffb0*/  BRA `(.L_x_4438) ;  /* 0x0000000400287947 */ /* 0x000fec0003800000 */
.L_x_4451:
        /* <DEDUP_REMOVED lines=21> */
.L_x_4460:
[----:B------:R-:W-:Y:S05]  /*10110*/  BSYNC.RECONVERGENT B1 ;  /* 0x0000000000017941 */ /* 0x000fea0003800200 */
.L_x_4459:
[----:B------:R-:W-:Y:S01]  /*10120*/  IMAD.SHL.U32 R0, R0, 0x200000, RZ ;  /* 0x0020000000007824 */ /* 0x000fe200078e00ff */
[----:B------:R-:W-:-:S04]  /*10130*/  LEA R2, R2, 0x37800000, 0x17 ;  /* 0x3780000002027811 */ /* 0x000fc800078eb8ff */
[----:B------:R-:W-:-:S07]  /*10140*/  LOP3.LUT R0, R2, R0, R7, 0xfe, !PT ;  /* 0x0000000002007212 */ /* 0x000fce00078efe07 */
.L_x_4458:
[----:B------:R-:W-:Y:S05]  /*10150*/  BSYNC.RECONVERGENT B0 ;  /* 0x0000000000007941 */ /* 0x000fea0003800200 */
.L_x_4457:
[----:B------:R-:W-:-:S04]  /*10160*/  F2FP.F16.F32.PACK_AB R0, RZ, R0 ;  /* 0x00000000ff00723e */ /* 0x000fc800000000ff */
[----:B------:R-:W-:Y:S01]  /*10170*/  PRMT R19, R0, 0x7610, R19 ;  /* 0x0000761000137816 */ /* 0x000fe20000000013 */
[----:B------:R-:W-:Y:S06]  /*10180*/  BRA `(.L_x_4438) ;  /* 0x0000000000b47947 */ /* 0x000fec0003800000 */
.L_x_4450:
        /* <DEDUP_REMOVED lines=14> */
.L_x_4464:
[----:B------:R-:W-:Y:S05]  /*10270*/  BSYNC.RECONVERGENT B0 ;  /* 0x0000000000007941 */ /* 0x000fea0003800200 */
.L_x_4463:
[----:B------:R-:W-:-:S04]  /*10280*/  F2FP.F16.F32.PACK_AB R0, RZ, R0 ;  /* 0x00000000ff00723e */ /* 0x000fc800000000ff */
[----:B------:R-:W-:Y:S01]  /*10290*/  PRMT R19, R0, 0x7610, R19 ;  /* 0x0000761000137816 */ /* 0x000fe20000000013 */
[----:B------:R-:W-:Y:S06]  /*102a0*/  BRA `(.L_x_4438) ;  /* 0x00000000006c7947 */ /* 0x000fec0003800000 */
.L_x_4437:
        /* <DEDUP_REMOVED lines=16> */
.L_x_4465:
[----:B------:R-:W-:Y:S01]  /*103b0*/  PRMT R19, RZ, 0x7610, R19 ;  /* 0x00007610ff137816 */ /* 0x000fe20000000013 */
[----:B------:R-:W-:Y:S06]  /*103c0*/  BRA `(.L_x_4438) ;  /* 0x0000000000247947 */ /* 0x000fec0003800000 */
.L_x_4462:
[----:B------:R-:W2:Y:S02]  /*103d0*/  LDG.E.64 R2, desc[UR36][R2.64] ;  /* 0x0000002402027981 */ /* 0x000ea4000c1e1b00 */
[----:B--2---:R-:W0:Y:S02]  /*103e0*/  I2F.U64 R0, R2 ;  /* 0x0000000200007312 */ /* 0x004e240000301000 */
[----:B0-----:R-:W-:-:S04]  /*103f0*/  F2FP.F16.F32.PACK_AB R0, RZ, R0 ;  /* 0x00000000ff00723e */ /* 0x001fc800000000ff */
[----:B------:R-:W-:Y:S01]  /*10400*/  PRMT R19, R0, 0x7610, R19 ;  /* 0x0000761000137816 */ /* 0x000fe20000000013 */
[----:B------:R-:W-:Y:S06]  /*10410*/  BRA `(.L_x_4438) ;  /* 0x0000000000107947 */ /* 0x000fec0003800000 */
.L_x_4461:
[----:B------:R-:W2:Y:S02]  /*10420*/  LDG.E R2, desc[UR36][R2.64] ;  /* 0x0000002402027981 */ /* 0x000ea4000c1e1900 */
[----:B--2---:R-:W-:-:S04]  /*10430*/  I2FP.F32.U32 R0, R2 ;  /* 0x0000000200007245 */ /* 0x004fc80000201000 */
[----:B------:R-:W-:-:S04]  /*10440*/  F2FP.F16.F32.PACK_AB R0, RZ, R0 ;  /* 0x00000000ff00723e */ /* 0x000fc800000000ff */
[----:B------:R-:W-:-:S07]  /*10450*/  PRMT R19, R0, 0x7610, R19 ;  /* 0x0000761000137816 */ /* 0x000fce0000000013 */
.L_x_4438:
        /* <DEDUP_REMOVED lines=18> */
.L_x_4469:
[----:B------:R-:W2:Y:S02]  /*10580*/  LDG.E.U8 R2, desc[UR36][R2.64] ;  /* 0x0000002402027981 */ /* 0x000ea4000c1e1100 */
[----:B--2---:R-:W-:-:S04]  /*10590*/  I2FP.F32.U32 R0, R2 ;  /* 0x0000000200007245 */ /* 0x004fc80000201000 */
[----:B------:R-:W-:Y:S01]  /*105a0*/  F2FP.F16.F32.PACK_AB R0, RZ, R0 ;  /* 0x00000000ff00723e */ /* 0x000fe200000000ff */
[----:B------:R-:W-:Y:S06]  /*105b0*/  BRA `(.L_x_4471) ;  /* 0x0000000c007c7947 */ /* 0x000fec0003800000 */
.L_x_4468:
        /* <DEDUP_REMOVED lines=10> */
.L_x_4473:
[----:B------:R-:W2:Y:S02]  /*10660*/  LDG.E R2, desc[UR36][R2.64] ;  /* 0x0000002402027981 */ /* 0x000ea4000c1e1900 */
[----:B--2---:R-:W-:-:S04]  /*10670*/  I2FP.F32.S32 R0, R2 ;  /* 0x0000000200007245 */ /* 0x004fc80000201400 */
[----:B------:R-:W-:Y:S01]  /*10680*/  F2FP.F16.F32.PACK_AB R0, RZ, R0 ;  /* 0x00000000ff00723e */ /* 0x000fe200000000ff */
[----:B------:R-:W-:Y:S06]  /*10690*/  BRA `(.L_x_4471) ;  /* 0x0000000c00447947 */ /* 0x000fec0003800000 */
.L_x_4472:
[----:B------:R-:W2:Y:S02]  /*106a0*/  LDG.E.U16 R2, desc[UR36][R2.64] ;  /* 0x0000002402027981 */ /* 0x000ea4000c1e1500 */
[----:B--2---:R-:W0:Y:S02]  /*106b0*/  I2F.S16 R0, R2 ;  /* 0x0000000200007306 */ /* 0x004e240000101400 */
[----:B0-----:R-:W-:Y:S01]  /*106c0*/  F2FP.F16.F32.PACK_AB R0, RZ, R0 ;  /* 0x00000000ff00723e */ /* 0x001fe200000000ff */
[----:B------:R-:W-:Y:S06]  /*106d0*/  BRA `(.L_x_4471) ;  /* 0x0000000c00347947 */ /* 0x000fec0003800000 */
.L_x_4467:
        /* <DEDUP_REMOVED lines=9> */
.L_x_4475:
[----:B------:R0:W5:Y:S01]  /*10770*/  LDG.E.U16 R0, desc[UR36][R2.64] ;  /* 0x0000002402007981 */ /* 0x000162000c1e1500 */
[----:B------:R-:W-:Y:S05]  /*10780*/  BRA `(.L_x_4471) ;  /* 0x0000000c00087947 */ /* 0x000fea0003800000 */
.L_x_4474:
        /* <DEDUP_REMOVED lines=9> */
.L_x_4477:
[----:B------:R1:W5:Y:S01]  /*10820*/  LDG.E.U16 R0, desc[UR36][R2.64] ;  /* 0x0000002402007981 */ /* 0x000362000c1e1500 */
[----:B------:R-:W-:Y:S05]  /*10830*/  BRA `(.L_x_4471) ;  /* 0x0000000800dc7947 */ /* 0x000fea0003800000 */
.L_x_4476:
        /* <DEDUP_REMOVED lines=8> */
.L_x_4466:
        /* <DEDUP_REMOVED lines=13> */
.L_x_4480:
        /* <DEDUP_REMOVED lines=8> */
.L_x_4479:
        /* <DEDUP_REMOVED lines=27> */
.L_x_4482:
        /* <DEDUP_REMOVED lines=13> */
.L_x_4481:
[----:B------:R-:W2:Y:S02]  /*10c90*/  LDG.E.U16 R0, desc[UR36][R2.64] ;  /* 0x0000002402007981 */ /* 0x000ea4000c1e1500 */
[----:B--2---:R-:W-:-:S05]  /*10ca0*/  IMAD.U32 R0, R0, 0x10000, RZ ;  /* 0x0001000000007824 */ /* 0x004fca00078e00ff */
[----:B------:R-:W-:Y:S01]  /*10cb0*/  F2FP.F16.F32.PACK_AB R0, RZ, R0 ;  /* 0x00000000ff00723e */ /* 0x000fe200000000ff */
[----:B------:R-:W-:Y:S06]  /*10cc0*/  BRA `(.L_x_4471) ;  /* 0x0000000400b87947 */ /* 0x000fec0003800000 */
.L_x_4478:
        /* <DEDUP_REMOVED lines=12> */
.L_x_4485:
        /* <DEDUP_REMOVED lines=21> */
.L_x_4489:
[----:B------:R-:W-:Y:S05]  /*10ee0*/  BSYNC.RECONVERGENT B1 ;  /* 0x0000000000017941 */ /* 0x000fea0003800200 */
.L_x_4488:
[----:B------:R-:W-:Y:S01]  /*10ef0*/  IMAD.SHL.U32 R0, R0, 0x100000, RZ ;  /* 0x0010000000007824 */ /* 0x000fe200078e00ff */
[----:B------:R-:W-:-:S04]  /*10f00*/  LEA R2, R2, 0x3b800000, 0x17 ;  /* 0x3b80000002027811 */ /* 0x000fc800078eb8ff */
[----:B------:R-:W-:-:S07]  /*10f10*/  LOP3.LUT R0, R2, R0, R7, 0xfe, !PT ;  /* 0x0000000002007212 */ /* 0x000fce00078efe07 */
.L_x_4487:
[----:B------:R-:W-:Y:S05]  /*10f20*/  BSYNC.RECONVERGENT B0 ;  /* 0x0000000000007941 */ /* 0x000fea0003800200 */
.L_x_4486:
[----:B------:R-:W-:Y:S01]  /*10f30*/  F2FP.F16.F32.PACK_AB R0, RZ, R0 ;  /* 0x00000000ff00723e */ /* 0x000fe200000000ff */
[----:B------:R-:W-:Y:S06]  /*10f40*/  BRA `(.L_x_4471) ;  /* 0x0000000400187947 */ /* 0x000fec0003800000 */
.L_x_4484:
        /* <DEDUP_REMOVED lines=21> */
.L_x_4493:
[----:B------:R-:W-:Y:S05]  /*110a0*/  BSYNC.RECONVERGENT B1 ;  /* 0x0000000000017941 */ /* 0x000fea0003800200 */
.L_x_4492:
[----:B------:R-:W-:Y:S01]  /*110b0*/  IMAD.SHL.U32 R0, R0, 0x200000, RZ ;  /* 0x0020000000007824 */ /* 0x000fe200078e00ff */
[----:B------:R-:W-:-:S04]  /*110c0*/  LEA R2, R2, 0x37800000, 0x17 ;  /* 0x3780000002027811 */ /* 0x000fc800078eb8ff */
[----:B------:R-:W-:-:S07]  /*110d0*/  LOP3.LUT R0, R2, R0, R7, 0xfe, !PT ;  /* 0x0000000002007212 */ /* 0x000fce00078efe07 */
.L_x_4491:
[----:B------:R-:W-:Y:S05]  /*110e0*/  BSYNC.RECONVERGENT B0 ;  /* 0x0000000000007941 */ /* 0x000fea0003800200 */
.L_x_4490:
[----:B------:R-:W-:Y:S01]  /*110f0*/  F2FP.F16.F32.PACK_AB R0, RZ, R0 ;  /* 0x00000000ff00723e */ /* 0x000fe200000000ff */
[----:B------:R-:W-:Y:S06]  /*11100*/  BRA `(.L_x_4471) ;  /* 0x0000000000a87947 */ /* 0x000fec0003800000 */
.L_x_4483:
        /* <DEDUP_REMOVED lines=14> */
.L_x_4497:
[----:B------:R-:W-:Y:S05]  /*111f0*/  BSYNC.RECONVERGENT B0 ;  /* 0x0000000000007941 */ /* 0x000fea0003800200 */
.L_x_4496:
[----:B------:R-:W-:Y:S01]  /*11200*/  F2FP.F16.F32.PACK_AB R0, RZ, R0 ;  /* 0x00000000ff00723e */ /* 0x000fe200000000ff */
[----:B------:R-:W-:Y:S06]  /*11210*/  BRA `(.L_x_4471) ;  /* 0x0000000000647947 */ /* 0x000fec0003800000 */
.L_x_4470:
        /* <DEDUP_REMOVED lines=15> */
[----:B--2--5:R-:W-:Y:S05]  /*11310*/  CALL.ABS.NOINC R2 ;  /* 0x0000000002007343 */ /* 0x024fea0003c00000 */
.L_x_4498:
[----:B------:R-:W-:Y:S01]  /*11320*/  PRMT R0, RZ, 0x7610, R0 ;  /* 0x00007610ff007816 */ /* 0x000fe20000000000 */
[----:B------:R-:W-:Y:S06]  /*11330*/  BRA `(.L_x_4471) ;  /* 0x00000000001c7947 */ /* 0x000fec0003800000 */
.L_x_4495:
[----:B------:R-:W2:Y:S02]  /*11340*/  LDG.E.64 R2, desc[UR36][R2.64] ;  /* 0x0000002402027981 */ /* 0x000ea4000c1e1b00 */
[----:B--2---:R-:W0:Y:S02]  /*11350*/  I2F.U64 R0, R2 ;  /* 0x0000000200007312 */ /* 0x004e240000301000 */
[----:B0-----:R-:W-:Y:S01]  /*11360*/  F2FP.F16.F32.PACK_AB R0, RZ, R0 ;  /* 0x00000000ff00723e */ /* 0x001fe200000000ff */
[----:B------:R-:W-:Y:S06]  /*11370*/  BRA `(.L_x_4471) ;  /* 0x00000000000c7947 */ /* 0x000fec0003800000 */
.L_x_4494:
[----:B------:R-:W2:Y:S02]  /*11380*/  LDG.E R2, desc[UR36][R2.64] ;  /* 0x0000002402027981 */ /* 0x000ea4000c1e1900 */
[----:B--2---:R-:W-:-:S04]  /*11390*/  I2FP.F32.U32 R0, R2 ;  /* 0x0000000200007245 */ /* 0x004fc80000201000 */
[----:B------:R-:W-:-:S07]  /*113a0*/  F2FP.F16.F32.PACK_AB R0, RZ, R0 ;  /* 0x00000000ff00723e */ /* 0x000fce00000000ff */
.L_x_4471:
        /* <DEDUP_REMOVED lines=29> */
.L_x_4504:
[----:B------:R-:W-:Y:S01]  /*11580*/  FSETP.GEU.FTZ.AND P0, PT, R3, -R7, PT ;  /* 0x800000070300720b */ /* 0x000fe20003f1e000 */
[----:B------:R-:W-:-:S12]  /*11590*/  FADD.FTZ R5, R5, -1 ;  /* 0xbf80000005057421 */ /* 0x000fd80000010000 */
[----:B------:R-:W-:-:S07]  /*115a0*/  @!P0 FADD.FTZ R5, R5, -1 ;  /* 0xbf80000005058421 */ /* 0x000fce0000010000 */
.L_x_4503:
[----:B------:R-:W-:Y:S05]  /*115b0*/  BSYNC.RECONVERGENT B1 ;  /* 0x0000000000017941 */ /* 0x000fea0003800200 */
.L_x_4502:
[----:B------:R-:W-:Y:S01]  /*115c0*/  FFMA.FTZ R0, -R7, R5, R0 ;  /* 0x0000000507007223 */ /* 0x000fe20000010100 */
[----:B------:R-:W-:Y:S06]  /*115d0*/  BRA `(.L_x_4500) ;  /* 0x0000000000787947 */ /* 0x000fec0003800000 */
.L_x_4501:
        /* <DEDUP_REMOVED lines=14> */
.L_x_4507:
        /* <DEDUP_REMOVED lines=13> */
.L_x_4506:
[----:B------:R-:W-:Y:S05]  /*11790*/  BSYNC.RECONVERGENT B1 ;  /* 0x0000000000017941 */ /* 0x000fea0003800200 */
.L_x_4505:
[----:B------:R-:W-:-:S04]  /*117a0*/  FMUL.FTZ R3, R0, 1.1920928955078125e-07 ;  /* 0x3400000000037820 */ /* 0x000fc80000410000 */
[----:B------:R-:W-:-:S07]  /*117b0*/  FMUL.FTZ R0, R6, R3 ;  /* 0x0000000306007220 */ /* 0x000fce0000410000 */
.L_x_4500:
[----:B------:R-:W-:Y:S05]  /*117c0*/  BSYNC.RECONVERGENT B0 ;  /* 0x0000000000007941 */ /* 0x000fea0003800200 */
.L_x_4499:
[----:B------:R-:W-:Y:S01]  /*117d0*/  UPRMT UR4, UR43, 0x9910, URZ ;  /* 0x000099102b047896 */ /* 0x000fe200080000ff */
[C---:B------:R-:W-:Y:S02]  /*117e0*/  FSETP.NAN.FTZ.AND P0, PT, |R0|.reuse, |R0|, PT ;  /* 0x400000000000720b */ /* 0x040fe40003f18200 */
[----:B------:R-:W-:Y:S01]  /*117f0*/  LOP3.LUT R19, R0, 0x80000000, R19, 0xb8, !PT ;  /* 0x8000000000137812 */ /* 0x000fe200078eb813 */
[----:B------:R-:W-:-:S03]  /*11800*/  UISETP.GT.AND UP0, UPT, UR4, 0x9, UPT ;  /* 0x000000090400788c */ /* 0x000fc6000bf04270 */
[----:B------:R-:W-:-:S04]  /*11810*/  FSEL R19, R0, R19, P0 ;  /* 0x0000001300137208 */ /* 0x000fc80000000000 */
[----:B------:R-:W-:Y:S02]  /*11820*/  F2FP.F16.F32.PACK_AB R19, RZ, R19 ;  /* 0x00000013ff13723e */ /* 0x000fe400000000ff */
        /* <DEDUP_REMOVED lines=10> */
[----:B01----:R-:W0:Y:S02]  /*118d0*/  F2I.FTZ.TRUNC.NTZ R3, R0 ;  /* 0x0000000000037305 */ /* 0x003e24000021f100 */
[----:B0-----:R-:W-:Y:S01]  /*118e0*/  STG.E.U8 desc[UR36][R16.64], R3 ;  /* 0x0000000310007986 */ /* 0x001fe2000c101124 */
[----:B------:R-:W-:Y:S05]  /*118f0*/  EXIT ;  /* 0x000000000000794d */ /* 0x000fea0003800000 */
.L_x_4511:
[----:B01----:R-:W-:-:S06]  /*11900*/  HADD2.F32 R3, -RZ, R19.H0_H0 ;  /* 0x20000013ff037230 */ /* 0x003fcc0000004100 */
[----:B------:R-:W0:Y:S02]  /*11910*/  F2I.S64.TRUNC R2, R3 ;  /* 0x0000000300027311 */ /* 0x000e24000020d900 */
[----:B0-----:R-:W-:Y:S01]  /*11920*/  STG.E.U8 desc[UR36][R16.64], R2 ;  /* 0x0000000210007986 */ /* 0x001fe2000c101124 */
[----:B------:R-:W-:Y:S05]  /*11930*/  EXIT ;  /* 0x000000000000794d */ /* 0x000fea0003800000 */
.L_x_4510:
[----:B------:R-:W-:-:S09]  /*11940*/  UISETP.NE.AND UP0, UPT, UR4, 0x2, UPT ;  /* 0x000000020400788c */ /* 0x000fd2000bf05270 */
[----:B------:R-:W-:Y:S05]  /*11950*/  BRA.U !UP0, `(.L_x_4513) ;  /* 0x0000000108307547 */ /* 0x000fea000b800000 */
[----:B------:R-:W-:-:S09]  /*11960*/  UISETP.NE.AND UP0, UPT, UR4, 0x3, UPT ;  /* 0x000000030400788c */ /* 0x000fd2000bf05270 */
[----:B------:R-:W-:Y:S05]  /*11970*/  BRA.U !UP0, `(.L_x_4514) ;  /* 0x0000000108187547 */ /* 0x000fea000b800000 */
[----:B------:R-:W-:-:S09]  /*11980*/  UISETP.NE.AND UP0, UPT, UR4, 0x4, UPT ;  /* 0x000000040400788c */ /* 0x000fd2000bf05270 */
[----:B------:R-:W-:Y:S05]  /*11990*/  BRA.U UP0, `(.L_x_4512) ;  /* 0x0000000900707547 */ /* 0x000fea000b800000 */
[----:B01----:R-:W-:-:S06]  /*119a0*/  HADD2.F32 R2, -RZ, R19.H0_H0 ;  /* 0x20000013ff027230 */ /* 0x003fcc0000004100 */
[----:B------:R-:W0:Y:S02]  /*119b0*/  F2I.S64.TRUNC R2, R2 ;  /* 0x0000000200027311 */ /* 0x000e24000020d900 */
[----:B0-----:R-:W-:Y:S01]  /*119c0*/  STG.E.64 desc[UR36][R16.64], R2 ;  /* 0x0000000210007986 */ /* 0x001fe2000c101b24 */
[----:B------:R-:W-:Y:S05]  /*119d0*/  EXIT ;  /* 0x000000000000794d */ /* 0x000fea0003800000 */
.L_x_4514:
[----:B------:R-:W-:-:S06]  /*119e0*/  HADD2.F32 R19, -RZ, R19.H0_H0 ;  /* 0x20000013ff137230 */ /* 0x000fcc0000004100 */
[----:B------:R-:W2:Y:S02]  /*119f0*/  F2I.FTZ.TRUNC.NTZ R19, R19 ;  /* 0x0000001300137305 */ /* 0x000ea4000021f100 */
[----:B--2---:R-:W-:Y:S01]  /*11a00*/  STG.E desc[UR36][R16.64], R19 ;  /* 0x0000001310007986 */ /* 0x004fe2000c101924 */
[----:B------:R-:W-:Y:S05]  /*11a10*/  EXIT ;  /* 0x000000000000794d */ /* 0x000fea0003800000 */
.L_x_4513:
[----:B------:R-:W-:-:S06]  /*11a20*/  HADD2.F32 R19, -RZ, R19.H0_H0 ;  /* 0x20000013ff137230 */ /* 0x000fcc0000004100 */
[----:B------:R-:W2:Y:S02]  /*11a30*/  F2I.FTZ.TRUNC.NTZ R19, R19 ;  /* 0x0000001300137305 */ /* 0x000ea4000021f100 */
[----:B--2---:R-:W-:Y:S01]  /*11a40*/  STG.E.U16 desc[UR36][R16.64], R19 ;  /* 0x0000001310007986 */ /* 0x004fe2000c101524 */
[----:B------:R-:W-:Y:S05]  /*11a50*/  EXIT ;  /* 0x000000000000794d */ /* 0x000fea0003800000 */
.L_x_4509:
[----:B------:R-:W-:-:S09]  /*11a60*/  UISETP.GT.AND UP0, UPT, UR4, 0x6, UPT ;  /* 0x000000060400788c */ /* 0x000fd2000bf04270 */
[----:B------:R-:W-:Y:S05]  /*11a70*/  BRA.U UP0, `(.L_x_4515) ;  /* 0x0000000100247547 */ /* 0x000fea000b800000 */
[----:B------:R-:W-:-:S09]  /*11a80*/  UISETP.NE.AND UP0, UPT, UR4, 0x5, UPT ;  /* 0x000000050400788c */ /* 0x000fd2000bf05270 */
[----:B------:R-:W-:Y:S05]  /*11a90*/  BRA.U !UP0, `(.L_x_4516) ;  /* 0x0000000108147547 */ /* 0x000fea000b800000 */
[----:B------:R-:W-:-:S09]  /*11aa0*/  UISETP.NE.AND UP0, UPT, UR4, 0x6, UPT ;  /* 0x000000060400788c */ /* 0x000fd2000bf05270 */
[----:B------:R-:W-:Y:S05]  /*11ab0*/  BRA.U UP0, `(.L_x_4512) ;  /* 0x0000000900287547 */ /* 0x000fea000b800000 */
[----:B------:R-:W-:-:S05]  /*11ac0*/  HADD2.F32 R19, -RZ, R19.H0_H0 ;  /* 0x20000013ff137230 */ /* 0x000fca0000004100 */
[----:B------:R-:W-:Y:S01]  /*11ad0*/  STG.E desc[UR36][R16.64], R19 ;  /* 0x0000001310007986 */ /* 0x000fe2000c101924 */
[----:B------:R-:W-:Y:S05]  /*11ae0*/  EXIT ;  /* 0x000000000000794d */ /* 0x000fea0003800000 */
.L_x_4516:
[----:B------:R-:W-:Y:S01]  /*11af0*/  STG.E.U16 desc[UR36][R16.64], R19 ;  /* 0x0000001310007986 */ /* 0x000fe2000c101524 */
[----:B------:R-:W-:Y:S05]  /*11b00*/  EXIT ;  /* 0x000000000000794d */ /* 0x000fea0003800000 */
.L_x_4515:
[----:B------:R-:W-:-:S09]  /*11b10*/  UISETP.NE.AND UP0, UPT, UR4, 0x7, UPT ;  /* 0x000000070400788c */ /* 0x000fd2000bf05270 */
[----:B------:R-:W-:Y:S05]  /*11b20*/  BRA.U !UP0, `(.L_x_4517) ;  /* 0x0000000108347547 */ /* 0x000fea000b800000 */
[----:B------:R-:W-:-:S09]  /*11b30*/  UISETP.NE.AND UP0, UPT, UR4, 0x8, UPT ;  /* 0x000000080400788c */ /* 0x000fd2000bf05270 */
[----:B------:R-:W-:Y:S05]  /*11b40*/  BRA.U !UP0, `(.L_x_4518) ;  /* 0x0000000108187547 */ /* 0x000fea000b800000 */
[----:B------:R-:W-:-:S09]  /*11b50*/  UISETP.NE.AND UP0, UPT, UR4, 0x9, UPT ;  /* 0x000000090400788c */ /* 0x000fd2000bf05270 */
[----:B------:R-:W-:Y:S05]  /*11b60*/  BRA.U UP0, `(.L_x_4512) ;  /* 0x0000000500fc7547 */ /* 0x000fea000b800000 */
[----:B01----:R-:W-:Y:S02]  /*11b70*/  HADD2.F32 R2, -RZ, R19.H0_H0 ;  /* 0x20000013ff027230 */ /* 0x003fe40000004100 */
[----:B------:R-:W-:-:S05]  /*11b80*/  IMAD.MOV.U32 R3, RZ, RZ, RZ ;  /* 0x000000ffff037224 */ /* 0x000fca00078e00ff */
[----:B------:R-:W-:Y:S01]  /*11b90*/  STG.E.64 desc[UR36][R16.64], R2 ;  /* 0x0000000210007986 */ /* 0x000fe2000c101b24 */
[----:B------:R-:W-:Y:S05]  /*11ba0*/  EXIT ;  /* 0x000000000000794d */ /* 0x000fea0003800000 */
.L_x_4518:
[----:B------:R-:W-:-:S05]  /*11bb0*/  HADD2.F32 R0, -RZ, R19.H0_H0 ;  /* 0x20000013ff007230 */ /* 0x000fca0000004100 */
[----:B------:R-:W-:-:S04]  /*11bc0*/  F2FP.F16.F32.PACK_AB R0, RZ, R0 ;  /* 0x00000000ff00723e */ /* 0x000fc800000000ff */
[----:B------:R-:W-:-:S05]  /*11bd0*/  PRMT R0, R0, 0x5410, RZ ;  /* 0x0000541000007816 */ /* 0x000fca00000000ff */
[----:B------:R-:W-:Y:S01]  /*11be0*/  STG.E desc[UR36][R16.64], R0 ;  /* 0x0000000010007986 */ /* 0x000fe2000c101924 */
[----:B------:R-:W-:Y:S05]  /*11bf0*/  EXIT ;  /* 0x000000000000794d */ /* 0x000fea0003800000 */
.L_x_4517:
[----:B01----:R-:W-:-:S05]  /*11c00*/  HADD2.F32 R2, -RZ, R19.H0_H0 ;  /* 0x20000013ff027230 */ /* 0x003fca0000004100 */
[----:B------:R-:W-:-:S06]  /*11c10*/  FMUL.FTZ R2, R2, 1 ;  /* 0x3f80000002027820 */ /* 0x000fcc0000410000 */
[----:B------:R-:W0:Y:S02]  /*11c20*/  F2F.F64.F32 R2, R2 ;  /* 0x0000000200027310 */ /* 0x000e240000201800 */
[----:B0-----:R-:W-:Y:S01]  /*11c30*/  STG.E.64 desc[UR36][R16.64], R2 ;  /* 0x0000000210007986 */ /* 0x001fe2000c101b24 */
[----:B------:R-:W-:Y:S05]  /*11c40*/  EXIT ;  /* 0x000000000000794d */ /* 0x000fea0003800000 */
.L_x_4508:
        /* <DEDUP_REMOVED lines=10> */
[----:B01----:R-:W-:-:S06]  /*11cf0*/  HADD2.F32 R3, -RZ, R19.H0_H0 ;  /* 0x20000013ff037230 */ /* 0x003fcc0000004100 */
[----:B------:R-:W0:Y:S02]  /*11d00*/  F2I.FTZ.U32.TRUNC.NTZ R3, R3 ;  /* 0x0000000300037305 */ /* 0x000e24000021f000 */
[----:B0-----:R-:W-:Y:S01]  /*11d10*/  STG.E.U16 desc[UR36][R16.64], R3 ;  /* 0x0000000310007986 */ /* 0x001fe2000c101524 */
[----:B------:R-:W-:Y:S05]  /*11d20*/  EXIT ;  /* 0x000000000000794d */ /* 0x000fea0003800000 */
.L_x_4522:
[----:B01----:R-:W-:Y:S01]  /*11d30*/  HADD2.F32 R3, -RZ, R19.H0_H0 ;  /* 0x20000013ff037230 */ /* 0x003fe20000004100 */
        /* <DEDUP_REMOVED lines=16> */
.L_x_4525:
[----:B------:R-:W-:-:S04]  /*11e40*/  SHF.R.U32.HI R3, RZ, 0x18, R3 ;  /* 0x00000018ff037819 */ /* 0x000fc80000011603 */
[----:B------:R-:W-:-:S04]  /*11e50*/  LOP3.LUT R0, R0, 0x80, R3, 0xf8, !PT ;  /* 0x0000008000007812 */ /* 0x000fc800078ef803 */
[----:B------:R-:W-:-:S07]  /*11e60*/  PRMT R8, R0, 0x7610, R8 ;  /* 0x0000761000087816 */ /* 0x000fce0000000008 */
.L_x_4524:
[----:B------:R-:W-:Y:S05]  /*11e70*/  BSYNC.RECONVERGENT B0 ;  /* 0x0000000000007941 */ /* 0x000fea0003800200 */
.L_x_4523:
[----:B------:R-:W-:Y:S01]  /*11e80*/  STG.E.U8 desc[UR36][R16.64], R8 ;  /* 0x0000000810007986 */ /* 0x000fe2000c101124 */
[----:B------:R-:W-:Y:S05]  /*11e90*/  EXIT ;  /* 0x000000000000794d */ /* 0x000fea0003800000 */
.L_x_4521:
        /* <DEDUP_REMOVED lines=17> */
.L_x_4528:
[----:B------:R-:W-:-:S04]  /*11fb0*/  SHF.R.U32.HI R3, RZ, 0x18, R3 ;  /* 0x00000018ff037819 */ /* 0x000fc80000011603 */
[----:B------:R-:W-:-:S04]  /*11fc0*/  LOP3.LUT R0, R0, 0x80, R3, 0xf8, !PT ;  /* 0x0000008000007812 */ /* 0x000fc800078ef803 */
[----:B------:R-:W-:-:S07]  /*11fd0*/  PRMT R8, R0, 0x7610, R8 ;  /* 0x0000761000087816 */ /* 0x000fce0000000008 */
.L_x_4527:
[----:B------:R-:W-:Y:S05]  /*11fe0*/  BSYNC.RECONVERGENT B0 ;  /* 0x0000000000007941 */ /* 0x000fea0003800200 */
.L_x_4526:
[----:B------:R-:W-:Y:S01]  /*11ff0*/  STG.E.U8 desc[UR36][R16.64], R8 ;  /* 0x0000000810007986 */ /* 0x000fe2000c101124 */
[----:B------:R-:W-:Y:S05]  /*12000*/  EXIT ;  /* 0x000000000000794d */ /* 0x000fea0003800000 */
.L_x_4520:
[----:B------:R-:W-:-:S09]  /*12010*/  UISETP.NE.AND UP0, UPT, UR4, 0x1c, UPT ;  /* 0x0000001c0400788c */ /* 0x000fd2000bf05270 */
[----:B------:R-:W-:Y:S05]  /*12020*/  BRA.U !UP0, `(.L_x_4529) ;  /* 0x0000000108607547 */ /* 0x000fea000b800000 */
[----:B------:R-:W-:-:S09]  /*12030*/  UISETP.NE.AND UP0, UPT, UR4, 0x1d, UPT ;  /* 0x0000001d0400788c */ /* 0x000fd2000bf05270 */
[----:B------:R-:W-:Y:S05]  /*12040*/  BRA.U !UP0, `(.L_x_4530) ;  /* 0x0000000108487547 */ /* 0x000fea000b800000 */
[----:B------:R-:W-:-:S09]  /*12050*/  UISETP.NE.AND UP0, UPT, UR4, 0x2c, UPT ;  /* 0x0000002c0400788c */ /* 0x000fd2000bf05270 */
[----:B------:R-:W-:Y:S05]  /*12060*/  BRA.U UP0, `(.L_x_4512) ;  /* 0x0000000100bc7547 */ /* 0x000fea000b800000 */
[----:B------:R-:W-:Y:S02]  /*12070*/  HADD2.F32 R19, -RZ, R19.H0_H0 ;  /* 0x20000013ff137230 */ /* 0x000fe40000004100 */
[----:B01----:R-:W-:-:S03]  /*12080*/  IMAD.MOV.U32 R3, RZ, RZ, 0xff ;  /* 0x000000ffff037424 */ /* 0x003fc600078e00ff */
[----:B------:R-:W-:-:S04]  /*12090*/  SHF.R.U32.HI R4, RZ, 0x17, R19 ;  /* 0x00000017ff047819 */ /* 0x000fc80000011613 */
[----:B------:R-:W-:-:S04]  /*120a0*/  LOP3.LUT R2, R4, 0xff, RZ, 0xc0, !PT ;  /* 0x000000ff04027812 */ /* 0x000fc800078ec0ff */
[----:B------:R-:W-:-:S13]  /*120b0*/  ISETP.NE.AND P1, PT, R2, 0xff, PT ;  /* 0x000000ff0200780c */ /* 0x000fda0003f25270 */
[--C-:B------:R-:W-:Y:S02]  /*120c0*/  @P1 SHF.R.U32.HI R0, RZ, 0x16, R19.reuse ;  /* 0x00000016ff001819 */ /* 0x100fe40000011613 */
[----:B------:R-:W-:Y:S02]  /*120d0*/  @P1 LOP3.LUT P0, RZ, R2, 0x3fffff, R19, 0xf8, !PT ;  /* 0x003fffff02ff1812 */ /* 0x000fe4000780f813 */
        /* <DEDUP_REMOVED lines=9> */
.L_x_4530:
[----:B01----:R-:W-:-:S06]  /*12170*/  HADD2.F32 R2, -RZ, R19.H0_H0 ;  /* 0x20000013ff027230 */ /* 0x003fcc0000004100 */
[----:B------:R-:W0:Y:S02]  /*12180*/  F2I.U64.TRUNC R2, R2 ;  /* 0x0000000200027311 */ /* 0x000e24000020d800 */
[----:B0-----:R-:W-:Y:S01]  /*12190*/  STG.E.64 desc[UR36][R16.64], R2 ;  /* 0x0000000210007986 */ /* 0x001fe2000c101b24 */
[----:B------:R-:W-:Y:S05]  /*121a0*/  EXIT ;  /* 0x000000000000794d */ /* 0x000fea0003800000 */
.L_x_4529:
[----:B------:R-:W-:-:S06]  /*121b0*/  HADD2.F32 R19, -RZ, R19.H0_H0 ;  /* 0x20000013ff137230 */ /* 0x000fcc0000004100 */
[----:B------:R-:W2:Y:S02]  /*121c0*/  F2I.FTZ.U32.TRUNC.NTZ R19, R19 ;  /* 0x0000001300137305 */ /* 0x000ea4000021f000 */
[----:B--2---:R-:W-:Y:S01]  /*121d0*/  STG.E desc[UR36][R16.64], R19 ;  /* 0x0000001310007986 */ /* 0x004fe2000c101924 */
[----:B------:R-:W-:Y:S05]  /*121e0*/  EXIT ;  /* 0x000000000000794d */ /* 0x000fea0003800000 */
.L_x_4519:
        /* <DEDUP_REMOVED lines=8> */
[----:B01----:R-:W-:-:S05]  /*12270*/  SEL R3, RZ, 0x1, !P0 ;  /* 0x00000001ff037807 */ /* 0x003fca0004000000 */
[----:B------:R-:W-:Y:S01]  /*12280*/  STG.E.U8 desc[UR36][R16.64], R3 ;  /* 0x0000000310007986 */ /* 0x000fe2000c101124 */
[----:B------:R-:W-:Y:S05]  /*12290*/  EXIT ;  /* 0x000000000000794d */ /* 0x000fea0003800000 */
.L_x_4532:
[----:B------:R-:W-:Y:S01]  /*122a0*/  HADD2.F32 R19, -RZ, R19.H0_H0 ;  /* 0x20000013ff137230 */ /* 0x000fe20000004100 */
[----:B0-----:R-:W-:-:S04]  /*122b0*/  CS2R R6, SRZ ;  /* 0x0000000000067805 */ /* 0x001fc8000001ff00 */
[----:B------:R-:W-:-:S06]  /*122c0*/  FMUL.FTZ R4, R19, 1 ;  /* 0x3f80000013047820 */ /* 0x000fcc0000410000 */
[----:B------:R-:W0:Y:S02]  /*122d0*/  F2F.F64.F32 R4, R4 ;  /* 0x0000000400047310 */ /* 0x000e240000201800 */
[----:B0-----:R-:W-:Y:S01]  /*122e0*/  STG.E.128 desc[UR36][R16.64], R4 ;  /* 0x0000000410007986 */ /* 0x001fe2000c101d24 */
[----:B------:R-:W-:Y:S05]  /*122f0*/  EXIT ;  /* 0x000000000000794d */ /* 0x000fea0003800000 */
.L_x_4531:
[----:B------:R-:W-:-:S09]  /*12300*/  UISETP.NE.AND UP0, UPT, UR4, 0xf, UPT ;  /* 0x0000000f0400788c */ /* 0x000fd2000bf05270 */
[----:B------:R-:W-:Y:S05]  /*12310*/  BRA.U !UP0, `(.L_x_4533) ;  /* 0x0000000108e87547 */ /* 0x000fea000b800000 */
[----:B------:R-:W-:-:S09]  /*12320*/  UISETP.NE.AND UP0, UPT, UR4, 0x17, UPT ;  /* 0x000000170400788c */ /* 0x000fd2000bf05270 */
[----:B------:R-:W-:Y:S05]  /*12330*/  BRA.U !UP0, `(.L_x_4534) ;  /* 0x0000000108907547 */ /* 0x000fea000b800000 */
[----:B------:R-:W-:-:S09]  /*12340*/  UISETP.NE.AND UP0, UPT, UR4, 0x18, UPT ;  /* 0x000000180400788c */ /* 0x000fd2000bf05270 */
[----:B------:R-:W-:Y:S05]  /*12350*/  BRA.U !UP0, `(.L_x_4535) ;  /* 0x0000000108447547 */ /* 0x000fea000b800000 */
.L_x_4512:
[----:B------:R-:W-:Y:S01]  /*12360*/  MOV R0, 0x0 ;  /* 0x0000000000007802 */ /* 0x000fe20000000f00 */
[----:B------:R-:W2:Y:S01]  /*12370*/  LDCU.64 UR4, c[0x4][0x178] ;  /* 0x01002f00ff0477ac */ /* 0x000ea20008000a00 */
[----:B------:R-:W-:Y:S02]  /*12380*/  HFMA2 R12, -RZ, RZ, 0, 5.9604644775390625e-08 ;  /* 0x00000001ff0c7431 */ /* 0x000fe400000001ff */
[----:B------:R-:W-:Y:S01]  /*12390*/  IMAD.MOV.U32 R8, RZ, RZ, 0x65 ;  /* 0x00000065ff087424 */ /* 0x000fe200078e00ff */
[----:B01----:R0:W1:Y:S01]  /*123a0*/  LDC.64 R2, c[0x4][R0] ;  /* 0x0100000000027b82 */ /* 0x0030620000000a00 */
[----:B------:R-:W3:Y:S01]  /*123b0*/  LDCU.64 UR6, c[0x4][0x180] ;  /* 0x01003000ff0677ac */ /* 0x000ee20008000a00 */
[----:B------:R-:W-:Y:S01]  /*123c0*/  IMAD.MOV.U32 R13, RZ, RZ, RZ ;  /* 0x000000ffff0d7224 */ /* 0x000fe200078e00ff */
[----:B------:R-:W4:Y:S01]  /*123d0*/  LDCU.64 UR8, c[0x4][0x80] ;  /* 0x01001000ff0877ac */ /* 0x000f220008000a00 */
[----:B--2---:R-:W-:Y:S02]  /*123e0*/  IMAD.U32 R4, RZ, RZ, UR4 ;  /* 0x00000004ff047e24 */ /* 0x004fe4000f8e00ff */
[----:B------:R-:W-:Y:S01]  /*123f0*/  IMAD.U32 R5, RZ, RZ, UR5 ;  /* 0x00000005ff057e24 */ /* 0x000fe2000f8e00ff */
[----:B---3--:R-:W-:Y:S01]  /*12400*/  MOV R6, UR6 ;  /* 0x0000000600067c02 */ /* 0x008fe20008000f00 */
[----:B------:R-:W-:-:S02]  /*12410*/  IMAD.U32 R7, RZ, RZ, UR7 ;  /* 0x00000007ff077e24 */ /* 0x000fc4000f8e00ff */
[----:B----4-:R-:W-:Y:S02]  /*12420*/  IMAD.U32 R10, RZ, RZ, UR8 ;  /* 0x00000008ff0a7e24 */ /* 0x010fe4000f8e00ff */
[----:B0-----:R-:W-:-:S07]  /*12430*/  IMAD.U32 R11, RZ, RZ, UR9 ;  /* 0x00000009ff0b7e24 */ /* 0x001fce000f8e00ff */
[----:B------:R-:W-:-:S07]  /*12440*/  LEPC R20, `(.L_x_4536) ;  /* 0x000000001014794e */ /* 0x000fce0000000000 */
[----:B-1----:R-:W-:Y:S05]  /*12450*/  CALL.ABS.NOINC R2 ;  /* 0x0000000002007343 */ /* 0x002fea0003c00000 */
.L_x_4536:
[----:B------:R-:W-:Y:S05]  /*12460*/  EXIT ;  /* 0x000000000000794d */ /* 0x000fea0003800000 */
.L_x_4535:
[----:B------:R-:W-:Y:S01]  /*12470*/  HADD2.F32 R19, -RZ, R19.H0_H0 ;  /* 0x20000013ff137230 */ /* 0x000fe20000004100 */
[----:B------:R-:W-:Y:S01]  /*12480*/  BSSY.RECONVERGENT B0, `(.L_x_4537) ;  /* 0x000000c000007945 */ /* 0x000fe20003800200 */
[----:B------:R-:W-:-:S03]  /*12490*/  IMAD.MOV.U32 R0, RZ, RZ, 0x7f ;  /* 0x0000007fff007424 */ /* 0x000fc600078e00ff */
[----:B01----:R-:W-:Y:S02]  /*124a0*/  LOP3.LUT R2, R19, 0x7fffffff, RZ, 0xc0, !PT ;  /* 0x7fffffff13027812 */ /* 0x003fe400078ec0ff */
        /* <DEDUP_REMOVED lines=9> */
.L_x_4538:
[----:B------:R-:W-:Y:S05]  /*12540*/  BSYNC.RECONVERGENT B0 ;  /* 0x0000000000007941 */ /* 0x000fea0003800200 */
.L_x_4537:
[----:B------:R-:W-:-:S05]  /*12550*/  LOP3.LUT R3, R0, 0x80, R3, 0xf8, !PT ;  /* 0x0000008000037812 */ /* 0x000fca00078ef803 */
[----:B------:R-:W-:Y:S01]  /*12560*/  STG.E.U8 desc[UR36][R16.64], R3 ;  /* 0x0000000310007986 */ /* 0x000fe2000c101124 */
[----:B------:R-:W-:Y:S05]  /*12570*/  EXIT ;  /* 0x000000000000794d */ /* 0x000fea0003800000 */
.L_x_4534:
[----:B01----:R-:W-:Y:S01]  /*12580*/  HADD2.F32 R3, -RZ, R19.H0_H0 ;  /* 0x20000013ff037230 */ /* 0x003fe20000004100 */
        /* <DEDUP_REMOVED lines=11> */
.L_x_4540:
[----:B------:R-:W-:Y:S01]  /*12640*/  IMAD.MOV.U32 R0, RZ, RZ, 0x7f ;  /* 0x0000007fff007424 */ /* 0x000fe200078e00ff */
[----:B------:R-:W-:-:S04]  /*12650*/  ISETP.GT.U32.AND P0, PT, R2, 0x7f800000, PT ;  /* 0x7f8000000200780c */ /* 0x000fc80003f04070 */
[----:B------:R-:W-:-:S09]  /*12660*/  SEL R0, R0, 0x7c, P0 ;  /* 0x0000007c00007807 */ /* 0x000fd20000000000 */
.L_x_4541:
[----:B------:R-:W-:Y:S05]  /*12670*/  BSYNC.RECONVERGENT B0 ;  /* 0x0000000000007941 */ /* 0x000fea0003800200 */
.L_x_4539:
[----:B------:R-:W-:-:S04]  /*12680*/  SHF.R.U32.HI R3, RZ, 0x18, R3 ;  /* 0x00000018ff037819 */ /* 0x000fc80000011603 */
[----:B------:R-:W-:-:S05]  /*12690*/  LOP3.LUT R3, R0, 0x80, R3, 0xf8, !PT ;  /* 0x0000008000037812 */ /* 0x000fca00078ef803 */
[----:B------:R-:W-:Y:S01]  /*126a0*/  STG.E.U8 desc[UR36][R16.64], R3 ;  /* 0x0000000310007986 */ /* 0x000fe2000c101124 */
[----:B------:R-:W-:Y:S05]  /*126b0*/  EXIT ;  /* 0x000000000000794d */ /* 0x000fea0003800000 */
.L_x_4533:
[----:B------:R-:W-:-:S05]  /*126c0*/  HADD2.F32 R0, -RZ, R19.H0_H0 ;  /* 0x20000013ff007230 */ /* 0x000fca0000004100 */
[----:B------:R-:W-:-:S05]  /*126d0*/  F2FP.BF16.F32.PACK_AB R0, RZ, R0 ;  /* 0x00000000ff00723e */ /* 0x000fca00000010ff */
[----:B------:R-:W-:Y:S01]  /*126e0*/  STG.E.U16 desc[UR36][R16.64], R0 ;  /* 0x0000000010007986 */ /* 0x000fe2000c101524 */
[----:B------:R-:W-:Y:S05]  /*126f0*/  EXIT ;  /* 0x000000000000794d */ /* 0x000fea0003800000 */
.L_x_4542:
        /* <DEDUP_REMOVED lines=16> */
.L_x_54799:


//--------------------- .text._ZN2at6native27unrolled_elementwise_kernelINS0_13BinaryFunctorIN3c104HalfES4_S4_ZZZNS0_16fmod_kernel_cudaERNS_18TensorIteratorBaseEENKUlvE0_clEvENKUlvE1_clEvEUlS4_S4_E_EESt5arrayIPcLm3EELi4E23TrivialOffsetCalculatorILi2EjESE_ILi1EjENS0_6memory12LoadWithCastILi2EEENSH_13StoreWithCastILi1EEEEEviT_T0_T2_T3_T4_T5_ --------------------------
	.section	.text._ZN2at6native27unrolled_elementwise_kernelINS0_13BinaryFunctorIN3c104HalfES4_S4_ZZZNS0_16fmod_kernel_cudaERNS_18TensorIteratorBaseEENKUlvE0_clEvENKUlvE1_clEvEUlS4_S4_E_EESt5arrayIPcLm3EELi4E23TrivialOffsetCalculatorILi2EjESE_ILi1EjENS0_6memory12LoadWithCastILi2EEENSH_13StoreWithCastILi1EEEEEviT_T0_T2_T3_T4_T5_,"ax",@progbits
	.align	128
        .global         _ZN2at6native27unrolled_elementwise_kernelINS0_13BinaryFunctorIN3c104HalfES4_S4_ZZZNS0_16fmod_kernel_cudaERNS_18TensorIteratorBaseEENKUlvE0_clEvENKUlvE1_clEvEUlS4_S4_E_EESt5arrayIPcLm3EELi4E23TrivialOffsetCalculatorILi2EjESE_ILi1EjENS0_6memory12LoadWithCastILi2EEENSH_13StoreWithCastILi1EEEEEviT_T0_T2_T3_T4_T5_
        .type           _ZN2at6native27unrolled_elementwise_kernelINS0_13BinaryFunctorIN3c104HalfES4_S4_ZZZNS0_16fmod_kernel_cudaERNS_18TensorIteratorBaseEENKUlvE0_clEvENKUlvE1_clEvEUlS4_S4_E_EESt5arrayIPcLm3EELi4E23TrivialOffsetCalculatorILi2EjESE_ILi1EjENS0_6memory12LoadWithCastILi2EEENSH_13StoreWithCastILi1EEEEEviT_T0_T2_T3_T4_T5_,@function
        .size           _ZN2at6native27unrolled_elementwise_kernelINS0_13BinaryFunctorIN3c104HalfES4_S4_ZZZNS0_16fmod_kernel_cudaERNS_18TensorIteratorBaseEENKUlvE0_clEvENKUlvE1_clEvEUlS4_S4_E_EESt5arrayIPcLm3EELi4E23TrivialOffsetCalculatorILi2EjESE_ILi1EjENS0_6memory12LoadWithCastILi2EEENSH_13StoreWithCastILi1EEEEEviT_T0_T2_T3_T4_T5_,(.L_x_54800 - _ZN2at6native27unrolled_elementwise_kernelINS0_13BinaryFunctorIN3c104HalfES4_S4_ZZZNS0_16fmod_kernel_cudaERNS_18TensorIteratorBaseEENKUlvE0_clEvENKUlvE1_clEvEUlS4_S4_E_EESt5arrayIPcLm3EELi4E23TrivialOffsetCalculatorILi2EjESE_ILi1EjENS0_6memory12LoadWithCastILi2EEENSH_13StoreWithCastILi1EEEEEviT_T0_T2_T3_T4_T5_)
        .other          _ZN2at6native27unrolled_elementwise_kernelINS0_13BinaryFunctorIN3c104HalfES4_S4_ZZZNS0_16fmod_kernel_cudaERNS_18TensorIteratorBaseEENKUlvE0_clEvENKUlvE1_clEvEUlS4_S4_E_EESt5arrayIPcLm3EELi4E23TrivialOffsetCalculatorILi2EjESE_ILi1EjENS0_6memory12LoadWithCastILi2EEENSH_13StoreWithCastILi1EEEEEviT_T0_T2_T3_T4_T5_,@"STO_CUDA_ENTRY STV_DEFAULT"
_ZN2at6native27unrolled_elementwise_kernelINS0_13BinaryFunctorIN3c104HalfES4_S4_ZZZNS0_16fmod_kernel_cudaERNS_18TensorIteratorBaseEENKUlvE0_clEvENKUlvE1_clEvEUlS4_S4_E_EESt5arrayIPcLm3EELi4E23TrivialOffsetCalculatorILi2EjESE_ILi1EjENS0_6memory12LoadWithCastILi2EEENSH_13StoreWithCastILi1EEEEEviT_T0_T2_T3_T4_T5_:
.text._ZN2at6native27unrolled_elementwise_kernelINS0_13BinaryFunctorIN3c104HalfES4_S4_ZZZNS0_16fmod_kernel_cudaERNS_18TensorIteratorBaseEENKUlvE0_clEvENKUlvE1_clEvEUlS4_S4_E_EESt5arrayIPcLm3EELi4E23TrivialOffsetCalculatorILi2EjESE_ILi1EjENS0_6memory12LoadWithCastILi2EEENSH_13StoreWithCastILi1EEEEEviT_T0_T2_T3_T4_T5_:
        /* <DEDUP_REMOVED lines=36> */
.L_x_4548:
[----:B------:R-:W2:Y:S02]  /*0240*/  LDG.E.U8 R2, desc[UR36][R2.64] ;  /* 0x0000002402027981 */ /* 0x000ea4000c1e1100 */
[----:B--2---:R-:W-:-:S04]  /*0250*/  I2FP.F32.U32 R0, R2 ;  /* 0x0000000200007245 */ /* 0x004fc80000201000 */
[----:B------:R-:W-:-:S04]  /*0260*/  F2FP.F16.F32.PACK_AB R0, RZ, R0 ;  /* 0x00000000ff00723e */ /* 0x000fc800000000ff */
[----:B------:R-:W-:Y:S01]  /*0270*/  PRMT R24, R0, 0x7610, R24 ;  /* 0x0000761000187816 */ /* 0x000fe20000000018 */
[----:B------:R-:W-:Y:S06]  /*0280*/  BRA `(.L_x_4550) ;  /* 0x0000000c00b47947 */ /* 0x000fec0003800000 */
.L_x_4547:
        /* <DEDUP_REMOVED lines=11> */
.L_x_4552:
[----:B------:R-:W2:Y:S02]  /*0340*/  LDG.E R2, desc[UR36][R2.64] ;  /* 0x0000002402027981 */ /* 0x000ea4000c1e1900 */
[----:B--2---:R-:W-:-:S04]  /*0350*/  I2FP.F32.S32 R0, R2 ;  /* 0x0000000200007245 */ /* 0x004fc80000201400 */
[----:B------:R-:W-:-:S04]  /*0360*/  F2FP.F16.F32.PACK_AB R0, RZ, R0 ;  /* 0x00000000ff00723e */ /* 0x000fc800000000ff */
[----:B------:R-:W-:Y:S01]  /*0370*/  PRMT R24, R0, 0x7610, R24 ;  /* 0x0000761000187816 */ /* 0x000fe20000000018 */
[----:B------:R-:W-:Y:S06]  /*0380*/  BRA `(.L_x_4550) ;  /* 0x0000000c00747947 */ /* 0x000fec0003800000 */
.L_x_4551:
[----:B------:R-:W2:Y:S02]  /*0390*/  LDG.E.U16 R2, desc[UR36][R2.64] ;  /* 0x0000002402027981 */ /* 0x000ea4000c1e1500 */
[----:B--2---:R-:W0:Y:S02]  /*03a0*/  I2F.S16 R0, R2 ;  /* 0x0000000200007306 */ /* 0x004e240000101400 */
[----:B0-----:R-:W-:-:S04]  /*03b0*/  F2FP.F16.F32.PACK_AB R0, RZ, R0 ;  /* 0x00000000ff00723e */ /* 0x001fc800000000ff */
[----:B------:R-:W-:Y:S01]  /*03c0*/  PRMT R24, R0, 0x7610, R24 ;  /* 0x0000761000187816 */ /* 0x000fe20000000018 */
[----:B------:R-:W-:Y:S06]  /*03d0*/  BRA `(.L_x_4550) ;  /* 0x0000000c00607947 */ /* 0x000fec0003800000 */
.L_x_4546:
        /* <DEDUP_REMOVED lines=9> */
.L_x_4554:
[----:B------:R1:W5:Y:S01]  /*0470*/  LDG.E.U16 R24, desc[UR36][R2.64] ;  /* 0x0000002402187981 */ /* 0x000362000c1e1500 */
[----:B------:R-:W-:Y:S05]  /*0480*/  BRA `(.L_x_4550) ;  /* 0x0000000c00347947 */ /* 0x000fea0003800000 */
.L_x_4553:
        /* <DEDUP_REMOVED lines=9> */
.L_x_4556:
[----:B------:R0:W5:Y:S01]  /*0520*/  LDG.E.U16 R24, desc[UR36][R2.64] ;  /* 0x0000002402187981 */ /* 0x000162000c1e1500 */
[----:B------:R-:W-:Y:S05]  /*0530*/  BRA `(.L_x_4550) ;  /* 0x0000000c00087947 */ /* 0x000fea0003800000 */
.L_x_4555:
        /* <DEDUP_REMOVED lines=9> */
.L_x_4545:
        /* <DEDUP_REMOVED lines=14> */
.L_x_4559:
        /* <DEDUP_REMOVED lines=9> */
.L_x_4558:
        /* <DEDUP_REMOVED lines=27> */
.L_x_4561:
        /* <DEDUP_REMOVED lines=14> */
.L_x_4560:
[----:B------:R-:W2:Y:S02]  /*09d0*/  LDG.E.U16 R0, desc[UR36][R2.64] ;  /* 0x0000002402007981 */ /* 0x000ea4000c1e1500 */
[----:B--2---:R-:W-:-:S05]  /*09e0*/  IMAD.U32 R0, R0, 0x10000, RZ ;  /* 0x0001000000007824 */ /* 0x004fca00078e00ff */
[----:B------:R-:W-:-:S04]  /*09f0*/  F2FP.F16.F32.PACK_AB R0, RZ, R0 ;  /* 0x00000000ff00723e */ /* 0x000fc800000000ff */
[----:B------:R-:W-:Y:S01]  /*0a00*/  PRMT R24, R0, 0x7610, R24 ;  /* 0x0000761000187816 */ /* 0x000fe20000000018 */
[----:B------:R-:W-:Y:S06]  /*0a10*/  BRA `(.L_x_4550) ;  /* 0x0000000400d07947 */ /* 0x000fec0003800000 */
.L_x_4557:
        /* <DEDUP_REMOVED lines=13> */
.L_x_4564:
        /* <DEDUP_REMOVED lines=21> */
.L_x_4568:
[----:B------:R-:W-:Y:S05]  /*0c40*/  BSYNC.RECONVERGENT B1 ;  /* 0x0000000000017941 */ /* 0x000fea0003800200 */
.L_x_4567:
[----:B------:R-:W-:Y:S01]  /*0c50*/  IMAD.SHL.U32 R0, R0, 0x100000, RZ ;  /* 0x0010000000007824 */ /* 0x000fe200078e00ff */
[----:B------:R-:W-:-:S04]  /*0c60*/  LEA R2, R2, 0x3b800000, 0x17 ;  /* 0x3b80000002027811 */ /* 0x000fc800078eb8ff */
[----:B------:R-:W-:-:S07]  /*0c70*/  LOP3.LUT R0, R2, R0, R7, 0xfe, !PT ;  /* 0x0000000002007212 */ /* 0x000fce00078efe07 */
.L_x_4566:
[----:B------:R-:W-:Y:S05]  /*0c80*/  BSYNC.RECONVERGENT B0 ;  /* 0x0000000000007941 */ /* 0x000fea0003800200 */
.L_x_4565:
[----:B------:R-:W-:-:S04]  /*0c90*/  F2FP.F16.F32.PACK_AB R0, RZ, R0 ;  /* 0x00000000ff00723e */ /* 0x000fc800000000ff */
[----:B------:R-:W-:Y:S01]  /*0ca0*/  PRMT R24, R0, 0x7610, R24 ;  /* 0x0000761000187816 */ /* 0x000fe20000000018 */
[----:B------:R-:W-:Y:S06]  /*0cb0*/  BRA `(.L_x_4550) ;  /* 0x0000000400287947 */ /* 0x000fec0003800000 */
.L_x_4563:
        /* <DEDUP_REMOVED lines=21> */
.L_x_4572:
[----:B------:R-:W-:Y:S05]  /*0e10*/  BSYNC.RECONVERGENT B1 ;  /* 0x0000000000017941 */ /* 0x000fea0003800200 */
.L_x_4571:
[----:B------:R-:W-:Y:S01]  /*0e20*/  IMAD.SHL.U32 R0, R0, 0x200000, RZ ;  /* 0x0020000000007824 */ /* 0x000fe200078e00ff */
[----:B------:R-:W-:-:S04]  /*0e30*/  LEA R2, R2, 0x37800000, 0x17 ;  /* 0x3780000002027811 */ /* 0x000fc800078eb8ff */
[----:B------:R-:W-:-:S07]  /*0e40*/  LOP3.LUT R0, R2, R0, R7, 0xfe, !PT ;  /* 0x0000000002007212 */ /* 0x000fce00078efe07 */
.L_x_4570:
[----:B------:R-:W-:Y:S05]  /*0e50*/  BSYNC.RECONVERGENT B0 ;  /* 0x0000000000007941 */ /* 0x000fea0003800200 */
.L_x_4569:
[----:B------:R-:W-:-:S04]  /*0e60*/  F2FP.F16.F32.PACK_AB R0, RZ, R0 ;  /* 0x00000000ff00723e */ /* 0x000fc800000000ff */
[----:B------:R-:W-:Y:S01]  /*0e70*/  PRMT R24, R0, 0x7610, R24 ;  /* 0x0000761000187816 */ /* 0x000fe20000000018 */
[----:B------:R-:W-:Y:S06]  /*0e80*/  BRA `(.L_x_4550) ;  /* 0x0000000000b47947 */ /* 0x000fec0003800000 */
.L_x_4562:
[----:B------:R-:W-:-:S09]  /*0e90*/  UISETP.NE.AND UP0, UPT, UR4, 0x1c, UPT ;  /* 0x0000001c0400788c */ /* 0x000fd2000bf05270 */
[----:B------:R-:W-:Y:S05]  /*0ea0*/  BRA.U !UP0, `(.L_x_4573) ;  /* 0x00000001089c7547 */ /* 0x000fea000b800000 */
[----:B------:R-:W-:-:S09]  /*0eb0*/  UISETP.NE.AND UP0, UPT, UR4, 0x1d, UPT ;  /* 0x0000001d0400788c */ /* 0x000fd2000bf05270 */
[----:B------:R-:W-:Y:S05]  /*0ec0*/  BRA.U !UP0, `(.L_x_4574) ;  /* 0x0000000108807547 */ /* 0x000fea000b800000 */
[----:B------:R-:W-:-:S09]  /*0ed0*/  UISETP.NE.AND UP0, UPT, UR4, 0x2c, UPT ;  /* 0x0000002c0400788c */ /* 0x000fd2000bf05270 */
[----:B------:R-:W-:Y:S05]  /*0ee0*/  BRA.U !UP0, `(.L_x_4575) ;  /* 0x0000000108487547 */ /* 0x000fea000b800000 */
.L_x_4549:
        /* <DEDUP_REMOVED lines=16> */
.L_x_4576:
[----:B------:R-:W-:Y:S01]  /*0ff0*/  PRMT R24, RZ, 0x7610, R24 ;  /* 0x00007610ff187816 */ /* 0x000fe20000000018 */
[----:B------:R-:W-:Y:S06]  /*1000*/  BRA `(.L_x_4550) ;  /* 0x0000000000547947 */ /* 0x000fec0003800000 */
.L_x_4575:
        /* <DEDUP_REMOVED lines=8> */
.L_x_4578:
[----:B------:R-:W-:Y:S05]  /*1090*/  BSYNC.RECONVERGENT B0 ;  /* 0x0000000000007941 */ /* 0x000fea0003800200 */
.L_x_4577:
[----:B------:R-:W-:-:S04]  /*10a0*/  F2FP.F16.F32.PACK_AB R0, RZ, R0 ;  /* 0x00000000ff00723e */ /* 0x000fc800000000ff */
[----:B------:R-:W-:Y:S01]  /*10b0*/  PRMT R24, R0, 0x7610, R24 ;  /* 0x0000761000187816 */ /* 0x000fe20000000018 */
[----:B------:R-:W-:Y:S06]  /*10c0*/  BRA `(.L_x_4550) ;  /* 0x0000000000247947 */ /* 0x000fec0003800000 */
.L_x_4574:
[----:B------:R-:W2:Y:S02]  /*10d0*/  LDG.E.64 R2, desc[UR36][R2.64] ;  /* 0x0000002402027981 */ /* 0x000ea4000c1e1b00 */
[----:B--2---:R-:W0:Y:S02]  /*10e0*/  I2F.U64 R0, R2 ;  /* 0x0000000200007312 */ /* 0x004e240000301000 */
[----:B0-----:R-:W-:-:S04]  /*10f0*/  F2FP.F16.F32.PACK_AB R0, RZ, R0 ;  /* 0x00000000ff00723e */ /* 0x001fc800000000ff */
[----:B------:R-:W-:Y:S01]  /*1100*/  PRMT R24, R0, 0x7610, R24 ;  /* 0x0000761000187816 */ /* 0x000fe20000000018 */
[----:B------:R-:W-:Y:S06]  /*1110*/  BRA `(.L_x_4550) ;  /* 0x0000000000107947 */ /* 0x000fec0003800000 */
.L_x_4573:
[----:B------:R-:W2:Y:S02]  /*1120*/  LDG.E R2, desc[UR36][R2.64] ;  /* 0x0000002402027981 */ /* 0x000ea4000c1e1900 */
[----:B--2---:R-:W-:-:S04]  /*1130*/  I2FP.F32.U32 R0, R2 ;  /* 0x0000000200007245 */ /* 0x004fc80000201000 */
[----:B------:R-:W-:-:S04]  /*1140*/  F2FP.F16.F32.PACK_AB R0, RZ, R0 ;  /* 0x00000000ff00723e */ /* 0x000fc800000000ff */
[----:B------:R-:W-:-:S07]  /*1150*/  PRMT R24, R0, 0x7610, R24 ;  /* 0x0000761000187816 */ /* 0x000fce0000000018 */
.L_x_4550:
[----:B01----:R-:W0:Y:S01]  /*1160*/  LDC.64 R2, c[0x0][0x398] ;  /* 0x0000e600ff027b82 */ /* 0x003e220000000a00 */
        /* <DEDUP_REMOVED lines=20> */
.L_x_4582:
[----:B------:R-:W2:Y:S02]  /*12b0*/  LDG.E.U8 R2, desc[UR36][R2.64] ;  /* 0x0000002402027981 */ /* 0x000ea4000c1e1100 */
[----:B--2---:R-:W-:-:S04]  /*12c0*/  I2FP.F32.U32 R0, R2 ;  /* 0x0000000200007245 */ /* 0x004fc80000201000 */
[----:B------:R-:W-:-:S04]  /*12d0*/  F2FP.F16.F32.PACK_AB R0, RZ, R0 ;  /* 0x00000000ff00723e */ /* 0x000fc800000000ff */
[----:B------:R-:W-:Y:S01]  /*12e0*/  PRMT R23, R0, 0x7610, R23 ;  /* 0x0000761000177816 */ /* 0x000fe20000000017 */
[----:B------:R-:W-:Y:S06]  /*12f0*/  BRA `(.L_x_4584) ;  /* 0x0000000c00b47947 */ /* 0x000fec0003800000 */
.L_x_4581:
        /* <DEDUP_REMOVED lines=11> */
.L_x_4586:
[----:B------:R-:W2:Y:S02]  /*13b0*/  LDG.E R2, desc[UR36][R2.64] ;  /* 0x0000002402027981 */ /* 0x000ea4000c1e1900 */
[----:B--2---:R-:W-:-:S04]  /*13c0*/  I2FP.F32.S32 R0, R2 ;  /* 0x0000000200007245 */ /* 0x004fc80000201400 */
[----:B------:R-:W-:-:S04]  /*13d0*/  F2FP.F16.F32.PACK_AB R0, RZ, R0 ;  /* 0x00000000ff00723e */ /* 0x000fc800000000ff */
[----:B------:R-:W-:Y:S01]  /*13e0*/  PRMT R23, R0, 0x7610, R23 ;  /* 0x0000761000177816 */ /* 0x000fe20000000017 */
[----:B------:R-:W-:Y:S06]  /*13f0*/  BRA `(.L_x_4584) ;  /* 0x0000000c00747947 */ /* 0x000fec0003800000 */
.L_x_4585:
[----:B------:R-:W2:Y:S02]  /*1400*/  LDG.E.U16 R2, desc[UR36][R2.64] ;  /* 0x0000002402027981 */ /* 0x000ea4000c1e1500 */
[----:B--2---:R-:W0:Y:S02]  /*1410*/  I2F.S16 R0, R2 ;  /* 0x0000000200007306 */ /* 0x004e240000101400 */
[----:B0-----:R-:W-:-:S04]  /*1420*/  F2FP.F16.F32.PACK_AB R0, RZ, R0 ;  /* 0x00000000ff00723e */ /* 0x001fc800000000ff */
[----:B------:R-:W-:Y:S01]  /*1430*/  PRMT R23, R0, 0x7610, R23 ;  /* 0x0000761000177816 */ /* 0x000fe20000000017 */
[----:B------:R-:W-:Y:S06]  /*1440*/  BRA `(.L_x_4584) ;  /* 0x0000000c00607947 */ /* 0x000fec0003800000 */
.L_x_4580:
        /* <DEDUP_REMOVED lines=9> */
.L_x_4588:
[----:B------:R1:W5:Y:S01]  /*14e0*/  LDG.E.U16 R23, desc[UR36][R2.64] ;  /* 0x0000002402177981 */ /* 0x000362000c1e1500 */
[----:B------:R-:W-:Y:S05]  /*14f0*/  BRA `(.L_x_4584) ;  /* 0x0000000c00347947 */ /* 0x000fea0003800000 */
.L_x_4587:
        /* <DEDUP_REMOVED lines=9> */
.L_x_4590:
[----:B------:R0:W5:Y:S01]  /*1590*/  LDG.E.U16 R23, desc[UR36][R2.64] ;  /* 0x0000002402177981 */ /* 0x000162000c1e1500 */
[----:B------:R-:W-:Y:S05]  /*15a0*/  BRA `(.L_x_4584) ;  /* 0x0000000c00087947 */ /* 0x000fea0003800000 */
.L_x_4589:
        /* <DEDUP_REMOVED lines=9> */
.L_x_4579:
        /* <DEDUP_REMOVED lines=14> */
.L_x_4593:
        /* <DEDUP_REMOVED lines=9> */
.L_x_4592:
        /* <DEDUP_REMOVED lines=27> */
.L_x_4595:
        /* <DEDUP_REMOVED lines=14> */
.L_x_4594:
[----:B------:R-:W2:Y:S02]  /*1a40*/  LDG.E.U16 R0, desc[UR36][R2.64] ;  /* 0x0000002402007981 */ /* 0x000ea4000c1e1500 */
[----:B--2---:R-:W-:-:S05]  /*1a50*/  IMAD.U32 R0, R0, 0x10000, RZ ;  /* 0x0001000000007824 */ /* 0x004fca00078e00ff */
[----:B------:R-:W-:-:S04]  /*1a60*/  F2FP.F16.F32.PACK_AB R0, RZ, R0 ;  /* 0x00000000ff00723e */ /* 0x000fc800000000ff */
[----:B------:R-:W-:Y:S01]  /*1a70*/  PRMT R23, R0, 0x7610, R23 ;  /* 0x0000761000177816 */ /* 0x000fe20000000017 */
[----:B------:R-:W-:Y:S06]  /*1a80*/  BRA `(.L_x_4584) ;  /* 0x0000000400d07947 */ /* 0x000fec0003800000 */
.L_x_4591:
        /* <DEDUP_REMOVED lines=13> */
.L_x_4598:
        /* <DEDUP_REMOVED lines=21> */
.L_x_4602:
[----:B------:R-:W-:Y:S05]  /*1cb0*/  BSYNC.RECONVERGENT B1 ;  /* 0x0000000000017941 */ /* 0x000fea0003800200 */
.L_x_4601:
[----:B------:R-:W-:Y:S01]  /*1cc0*/  IMAD.SHL.U32 R0, R0, 0x100000, RZ ;  /* 0x0010000000007824 */ /* 0x000fe200078e00ff */
[----:B------:R-:W-:-:S04]  /*1cd0*/  LEA R2, R2, 0x3b800000, 0x17 ;  /* 0x3b80000002027811 */ /* 0x000fc800078eb8ff */
[----:B------:R-:W-:-:S07]  /*1ce0*/  LOP3.LUT R0, R2, R0, R7, 0xfe, !PT ;  /* 0x0000000002007212 */ /* 0x000fce00078efe07 */
.L_x_4600:
[----:B------:R-:W-:Y:S05]  /*1cf0*/  BSYNC.RECONVERGENT B0 ;  /* 0x0000000000007941 */ /* 0x000fea0003800200 */
.L_x_4599:
[----:B------:R-:W-:-:S04]  /*1d00*/  F2FP.F16.F32.PACK_AB R0, RZ, R0 ;  /* 0x00000000ff00723e */ /* 0x000fc800000000ff */
[----:B------:R-:W-:Y:S01]  /*1d10*/  PRMT R23, R0, 0x7610, R23 ;  /* 0x0000761000177816 */ /* 0x000fe20000000017 */
[----:B------:R-:W-:Y:S06]  /*1d20*/  BRA `(.L_x_4584) ;  /* 0x0000000400287947 */ /* 0x000fec0003800000 */
.L_x_4597:
        /* <DEDUP_REMOVED lines=21> */
.L_x_4606:
[----:B------:R-:W-:Y:S05]  /*1e80*/  BSYNC.RECONVERGENT B1 ;  /* 0x0000000000017941 */ /* 0x000fea0003800200 */
.L_x_4605:
[----:B------:R-:W-:Y:S01]  /*1e90*/  IMAD.SHL.U32 R0, R0, 0x200000, RZ ;  /* 0x0020000000007824 */ /* 0x000fe200078e00ff */
[----:B------:R-:W-:-:S04]  /*1ea0*/  LEA R2, R2, 0x37800000, 0x17 ;  /* 0x3780000002027811 */ /* 0x000fc800078eb8ff */
[----:B------:R-:W-:-:S07]  /*1eb0*/  LOP3.LUT R0, R2, R0, R7, 0xfe, !PT ;  /* 0x0000000002007212 */ /* 0x000fce00078efe07 */
.L_x_4604:
[----:B------:R-:W-:Y:S05]  /*1ec0*/  BSYNC.RECONVERGENT B0 ;  /* 0x0000000000007941 */ /* 0x000fea0003800200 */
.L_x_4603:
[----:B------:R-:W-:-:S04]  /*1ed0*/  F2FP.F16.F32.PACK_AB R0, RZ, R0 ;  /* 0x00000000ff00723e */ /* 0x000fc800000000ff */
[----:B------:R-:W-:Y:S01]  /*1ee0*/  PRMT R23, R0, 0x7610, R23 ;  /* 0x0000761000177816 */ /* 0x000fe20000000017 */
[----:B------:R-:W-:Y:S06]  /*1ef0*/  BRA `(.L_x_4584) ;  /* 0x0000000000b47947 */ /* 0x000fec0003800000 */
.L_x_4596:
[----:B------:R-:W-:-:S09]  /*1f00*/  UISETP.NE.AND UP0, UPT, UR4, 0x1c, UPT ;  /* 0x0000001c0400788c */ /* 0x000fd2000bf05270 */
[----:B------:R-:W-:Y:S05]  /*1f10*/  BRA.U !UP0, `(.L_x_4607) ;  /* 0x00000001089c7547 */ /* 0x000fea000b800000 */
[----:B------:R-:W-:-:S09]  /*1f20*/  UISETP.NE.AND UP0, UPT, UR4, 0x1d, UPT ;  /* 0x0000001d0400788c */ /* 0x000fd2000bf05270 */
[----:B------:R-:W-:Y:S05]  /*1f30*/  BRA.U !UP0, `(.L_x_4608) ;  /* 0x0000000108807547 */ /* 0x000fea000b800000 */
[----:B------:R-:W-:-:S09]  /*1f40*/  UISETP.NE.AND UP0, UPT, UR4, 0x2c, UPT ;  /* 0x0000002c0400788c */ /* 0x000fd2000bf05270 */
[----:B------:R-:W-:Y:S05]  /*1f50*/  BRA.U !UP0, `(.L_x_4609) ;  /* 0x0000000108487547 */ /* 0x000fea000b800000 */
.L_x_4583:
        /* <DEDUP_REMOVED lines=16> */
.L_x_4610:
[----:B------:R-:W-:Y:S01]  /*2060*/  PRMT R23, RZ, 0x7610, R23 ;  /* 0x00007610ff177816 */ /* 0x000fe20000000017 */
[----:B------:R-:W-:Y:S06]  /*2070*/  BRA `(.L_x_4584) ;  /* 0x0000000000547947 */ /* 0x000fec0003800000 */
.L_x_4609:
        /* <DEDUP_REMOVED lines=8> */
.L_x_4612:
[----:B------:R-:W-:Y:S05]  /*2100*/  BSYNC.RECONVERGENT B0 ;  /* 0x0000000000007941 */ /* 0x000fea0003800200 */
.L_x_4611:
[----:B------:R-:W-:-:S04]  /*2110*/  F2FP.F16.F32.PACK_AB R0, RZ, R0 ;  /* 0x00000000ff00723e */ /* 0x000fc800000000ff */
[----:B------:R-:W-:Y:S01]  /*2120*/  PRMT R23, R0, 0x7610, R23 ;  /* 0x0000761000177816 */ /* 0x000fe20000000017 */
[----:B------:R-:W-:Y:S06]  /*2130*/  BRA `(.L_x_4584) ;  /* 0x0000000000247947 */ /* 0x000fec0003800000 */
.L_x_4608:
[----:B------:R-:W2:Y:S02]  /*2140*/  LDG.E.64 R2, desc[UR36][R2.64] ;  /* 0x0000002402027981 */ /* 0x000ea4000c1e1b00 */
[----:B--2---:R-:W0:Y:S02]  /*2150*/  I2F.U64 R0, R2 ;  /* 0x0000000200007312 */ /* 0x004e240000301000 */
[----:B0-----:R-:W-:-:S04]  /*2160*/  F2FP.F16.F32.PACK_AB R0, RZ, R0 ;  /* 0x00000000ff00723e */ /* 0x001fc800000000ff */
[----:B------:R-:W-:Y:S01]  /*2170*/  PRMT R23, R0, 0x7610, R23 ;  /* 0x0000761000177816 */ /* 0x000fe20000000017 */
[----:B------:R-:W-:Y:S06]  /*2180*/  BRA `(.L_x_4584) ;  /* 0x0000000000107947 */ /* 0x000fec0003800000 */
.L_x_4607:
[----:B------:R-:W2:Y:S02]  /*2190*/  LDG.E R2, desc[UR36][R2.64] ;  /* 0x0000002402027981 */ /* 0x000ea4000c1e1900 */
[----:B--2---:R-:W-:-:S04]  /*21a0*/  I2FP.F32.U32 R0, R2 ;  /* 0x0000000200007245 */ /* 0x004fc80000201000 */
[----:B------:R-:W-:-:S04]  /*21b0*/  F2FP.F16.F32.PACK_AB R0, RZ, R0 ;  /* 0x00000000ff00723e */ /* 0x000fc800000000ff */
[----:B------:R-:W-:-:S07]  /*21c0*/  PRMT R23, R0, 0x7610, R23 ;  /* 0x0000761000177816 */ /* 0x000fce0000000017 */
.L_x_4584:
[----:B------:R-:W-:-:S07]  /*21d0*/  VIADD R26, R22, 0x80 ;  /* 0x00000080161a7836 */ /* 0x000fce0000000000 */
.L_x_4544:
[----:B------:R-:W-:Y:S05]  /*21e0*/  BSYNC.RECONVERGENT B6 ;  /* 0x0000000000067941 */ /* 0x000fea0003800200 */
.L_x_4543:
[----:B------:R-:W-:Y:S01]  /*21f0*/  ISETP.GE.AND P0, PT, R26, R25, PT ;  /* 0x000000191a00720c */ /* 0x000fe20003f06270 */
[----:B------:R-:W-:Y:S01]  /*2200*/  BSSY.RECONVERGENT B6, `(.L_x_4613) ;  /* 0x0000214000067945 */ /* 0x000fe20003800200 */
[----:B------:R-:W-:Y:S02]  /*2210*/  PRMT R19, RZ, 0x7610, R19 ;  /* 0x00007610ff137816 */ /* 0x000fe40000000013 */
[----:B------:R-:W-:-:S09]  /*2220*/  PRMT R18, RZ, 0x7610, R18 ;  /* 0x00007610ff127816 */ /* 0x000fd20000000012 */
[----:B------:R-:W-:Y:S05]  /*2230*/  @P0 BRA `(.L_x_4614) ;  /* 0x0000002000400947 */ /* 0x000fea0003800000 */
[----:B01----:R-:W0:Y:S01]  /*2240*/  LDC.64 R2, c[0x0][0x390] ;  /* 0x0000e400ff027b82 */ /* 0x003e220000000a00 */
        /* <DEDUP_REMOVED lines=21> */
.L_x_4618:
[----:B------:R-:W2:Y:S02]  /*23a0*/  LDG.E.U8 R2, desc[UR36][R2.64] ;  /* 0x0000002402027981 */ /* 0x000ea4000c1e1100 */
[----:B--2---:R-:W-:-:S04]  /*23b0*/  I2FP.F32.U32 R0, R2 ;  /* 0x0000000200007245 */ /* 0x004fc80000201000 */
[----:B------:R-:W-:-:S04]  /*23c0*/  F2FP.F16.F32.PACK_AB R0, RZ, R0 ;  /* 0x00000000ff00723e */ /* 0x000fc800000000ff */
[----:B------:R-:W-:Y:S01]  /*23d0*/  PRMT R19, R0, 0x7610, R19 ;  /* 0x0000761000137816 */ /* 0x000fe20000000013 */
[----:B------:R-:W-:Y:S06]  /*23e0*/  BRA `(.L_x_4620) ;  /* 0x0000000c00b47947 */ /* 0x000fec0003800000 */
.L_x_4617:
        /* <DEDUP_REMOVED lines=11> */
.L_x_4622:
[----:B------:R-:W2:Y:S02]  /*24a0*/  LDG.E R2, desc[UR36][R2.64] ;  /* 0x0000002402027981 */ /* 0x000ea4000c1e1900 */
[----:B--2---:R-:W-:-:S04]  /*24b0*/  I2FP.F32.S32 R0, R2 ;  /* 0x0000000200007245 */ /* 0x004fc80000201400 */
[----:B------:R-:W-:-:S04]  /*24c0*/  F2FP.F16.F32.PACK_AB R0, RZ, R0 ;  /* 0x00000000ff00723e */ /* 0x000fc800000000ff */
[----:B------:R-:W-:Y:S01]  /*24d0*/  PRMT R19, R0, 0x7610, R19 ;  /* 0x0000761000137816 */ /* 0x000fe20000000013 */
[----:B------:R-:W-:Y:S06]  /*24e0*/  BRA `(.L_x_4620) ;  /* 0x0000000c00747947 */ /* 0x000fec0003800000 */
.L_x_4621:
[----:B------:R-:W2:Y:S02]  /*24f0*/  LDG.E.U16 R2, desc[UR36][R2.64] ;  /* 0x0000002402027981 */ /* 0x000ea4000c1e1500 */
[----:B--2---:R-:W0:Y:S02]  /*2500*/  I2F.S16 R0, R2 ;  /* 0x0000000200007306 */ /* 0x004e240000101400 */
[----:B0-----:R-:W-:-:S04]  /*2510*/  F2FP.F16.F32.PACK_AB R0, RZ, R0 ;  /* 0x00000000ff00723e */ /* 0x001fc800000000ff */
[----:B------:R-:W-:Y:S01]  /*2520*/  PRMT R19, R0, 0x7610, R19 ;  /* 0x0000761000137816 */ /* 0x000fe20000000013 */
[----:B------:R-:W-:Y:S06]  /*2530*/  BRA `(.L_x_4620) ;  /* 0x0000000c00607947 */ /* 0x000fec0003800000 */
.L_x_4616:
        /* <DEDUP_REMOVED lines=9> */
.L_x_4624:
[----:B------:R1:W5:Y:S01]  /*25d0*/  LDG.E.U16 R19, desc[UR36][R2.64] ;  /* 0x0000002402137981 */ /* 0x000362000c1e1500 */
[----:B------:R-:W-:Y:S05]  /*25e0*/  BRA `(.L_x_4620) ;  /* 0x0000000c00347947 */ /* 0x000fea0003800000 */
.L_x_4623:
        /* <DEDUP_REMOVED lines=9> */
.L_x_4626:
[----:B------:R0:W5:Y:S01]  /*2680*/  LDG.E.U16 R19, desc[UR36][R2.64] ;  /* 0x0000002402137981 */ /* 0x000162000c1e1500 */
[----:B------:R-:W-:Y:S05]  /*2690*/  BRA `(.L_x_4620) ;  /* 0x0000000c00087947 */ /* 0x000fea0003800000 */
.L_x_4625:
        /* <DEDUP_REMOVED lines=9> */
.L_x_4615:
        /* <DEDUP_REMOVED lines=14> */
.L_x_4629:
        /* <DEDUP_REMOVED lines=9> */
.L_x_4628:
        /* <DEDUP_REMOVED lines=27> */
.L_x_4631:
        /* <DEDUP_REMOVED lines=14> */
.L_x_4630:
[----:B------:R-:W2:Y:S02]  /*2b30*/  LDG.E.U16 R0, desc[UR36][R2.64] ;  /* 0x0000002402007981 */ /* 0x000ea4000c1e1500 */
[----:B--2---:R-:W-:-:S05]  /*2b40*/  IMAD.U32 R0, R0, 0x10000, RZ ;  /* 0x0001000000007824 */ /* 0x004fca00078e00ff */
[----:B------:R-:W-:-:S04]  /*2b50*/  F2FP.F16.F32.PACK_AB R0, RZ, R0 ;  /* 0x00000000ff00723e */ /* 0x000fc800000000ff */
[----:B------:R-:W-:Y:S01]  /*2b60*/  PRMT R19, R0, 0x7610, R19 ;  /* 0x0000761000137816 */ /* 0x000fe20000000013 */
[----:B------:R-:W-:Y:S06]  /*2b70*/  BRA `(.L_x_4620) ;  /* 0x0000000400d07947 */ /* 0x000fec0003800000 */
.L_x_4627:
        /* <DEDUP_REMOVED lines=13> */
.L_x_4634:
        /* <DEDUP_REMOVED lines=21> */
.L_x_4638:
[----:B------:R-:W-:Y:S05]  /*2da0*/  BSYNC.RECONVERGENT B1 ;  /* 0x0000000000017941 */ /* 0x000fea0003800200 */
.L_x_4637:
[----:B------:R-:W-:Y:S01]  /*2db0*/  IMAD.SHL.U32 R0, R0, 0x100000, RZ ;  /* 0x0010000000007824 */ /* 0x000fe200078e00ff */
[----:B------:R-:W-:-:S04]  /*2dc0*/  LEA R2, R2, 0x3b800000, 0x17 ;  /* 0x3b80000002027811 */ /* 0x000fc800078eb8ff */
[----:B------:R-:W-:-:S07]  /*2dd0*/  LOP3.LUT R0, R2, R0, R7, 0xfe, !PT ;  /* 0x0000000002007212 */ /* 0x000fce00078efe07 */
.L_x_4636:
[----:B------:R-:W-:Y:S05]  /*2de0*/  BSYNC.RECONVERGENT B0 ;  /* 0x0000000000007941 */ /* 0x000fea0003800200 */
.L_x_4635:
[----:B------:R-:W-:-:S04]  /*2df0*/  F2FP.F16.F32.PACK_AB R0, RZ, R0 ;  /* 0x00000000ff00723e */ /* 0x000fc800000000ff */
[----:B------:R-:W-:Y:S01]  /*2e00*/  PRMT R19, R0, 0x7610, R19 ;  /* 0x0000761000137816 */ /* 0x000fe20000000013 */
[----:B------:R-:W-:Y:S06]  /*2e10*/  BRA `(.L_x_4620) ;  /* 0x0000000400287947 */ /* 0x000fec0003800000 */
.L_x_4633:
        /* <DEDUP_REMOVED lines=21> */
.L_x_4642:
[----:B------:R-:W-:Y:S05]  /*2f70*/  BSYNC.RECONVERGENT B1 ;  /* 0x0000000000017941 */ /* 0x000fea0003800200 */
.L_x_4641:
[----:B------:R-:W-:Y:S01]  /*2f80*/  IMAD.SHL.U32 R0, R0, 0x200000, RZ ;  /* 0x0020000000007824 */ /* 0x000fe200078e00ff */
[----:B------:R-:W-:-:S04]  /*2f90*/  LEA R2, R2, 0x37800000, 0x17 ;  /* 0x3780000002027811 */ /* 0x000fc800078eb8ff */
[----:B------:R-:W-:-:S07]  /*2fa0*/  LOP3.LUT R0, R2, R0, R7, 0xfe, !PT ;  /* 0x0000000002007212 */ /* 0x000fce00078efe07 */
.L_x_4640:
[----:B------:R-:W-:Y:S05]  /*2fb0*/  BSYNC.RECONVERGENT B0 ;  /* 0x0000000000007941 */ /* 0x000fea0003800200 */
.L_x_4639:
[----:B------:R-:W-:-:S04]  /*2fc0*/  F2FP.F16.F32.PACK_AB R0, RZ, R0 ;  /* 0x00000000ff00723e */ /* 0x000fc800000000ff */
[----:B------:R-:W-:Y:S01]  /*2fd0*/  PRMT R19, R0, 0x7610, R19 ;  /* 0x0000761000137816 */ /* 0x000fe20000000013 */
[----:B------:R-:W-:Y:S06]  /*2fe0*/  BRA `(.L_x_4620) ;  /* 0x0000000000b47947 */ /* 0x000fec0003800000 */
.L_x_4632:
        /* <DEDUP_REMOVED lines=14> */
.L_x_4646:
[----:B------:R-:W-:Y:S05]  /*30d0*/  BSYNC.RECONVERGENT B0 ;  /* 0x0000000000007941 */ /* 0x000fea0003800200 */
.L_x_4645:
[----:B------:R-:W-:-:S04]  /*30e0*/  F2FP.F16.F32.PACK_AB R0, RZ, R0 ;  /* 0x00000000ff00723e */ /* 0x000fc800000000ff */
[----:B------:R-:W-:Y:S01]  /*30f0*/  PRMT R19, R0, 0x7610, R19 ;  /* 0x0000761000137816 */ /* 0x000fe20000000013 */
[----:B------:R-:W-:Y:S06]  /*3100*/  BRA `(.L_x_4620) ;  /* 0x00000000006c7947 */ /* 0x000fec0003800000 */
.L_x_4619:
        /* <DEDUP_REMOVED lines=16> */
.L_x_4647:
[----:B------:R-:W-:Y:S01]  /*3210*/  PRMT R19, RZ, 0x7610, R19 ;  /* 0x00007610ff137816 */ /* 0x000fe20000000013 */
[----:B------:R-:W-:Y:S06]  /*3220*/  BRA `(.L_x_4620) ;  /* 0x0000000000247947 */ /* 0x000fec0003800000 */
.L_x_4644:
[----:B------:R-:W2:Y:S02]  /*3230*/  LDG.E.64 R2, desc[UR36][R2.64] ;  /* 0x0000002402027981 */ /* 0x000ea4000c1e1b00 */
[----:B--2---:R-:W0:Y:S02]  /*3240*/  I2F.U64 R0, R2 ;  /* 0x0000000200007312 */ /* 0x004e240000301000 */
[----:B0-----:R-:W-:-:S04]  /*3250*/  F2FP.F16.F32.PACK_AB R0, RZ, R0 ;  /* 0x00000000ff00723e */ /* 0x001fc800000000ff */
[----:B------:R-:W-:Y:S01]  /*3260*/  PRMT R19, R0, 0x7610, R19 ;  /* 0x0000761000137816 */ /* 0x000fe20000000013 */
[----:B------:R-:W-:Y:S06]  /*3270*/  BRA `(.L_x_4620) ;  /* 0x0000000000107947 */ /* 0x000fec0003800000 */
.L_x_4643:
[----:B------:R-:W2:Y:S02]  /*3280*/  LDG.E R2, desc[UR36][R2.64] ;  /* 0x0000002402027981 */ /* 0x000ea4000c1e1900 */
[----:B--2---:R-:W-:-:S04]  /*3290*/  I2FP.F32.U32 R0, R2 ;  /* 0x0000000200007245 */ /* 0x004fc80000201000 */
[----:B------:R-:W-:-:S04]  /*32a0*/  F2FP.F16.F32.PACK_AB R0, RZ, R0 ;  /* 0x00000000ff00723e */ /* 0x000fc800000000ff */
[----:B------:R-:W-:-:S07]  /*32b0*/  PRMT R19, R0, 0x7610, R19 ;  /* 0x0000761000137816 */ /* 0x000fce0000000013 */
.L_x_4620:
        /* <DEDUP_REMOVED lines=21> */
.L_x_4651:
[----:B------:R-:W2:Y:S02]  /*3410*/  LDG.E.U8 R2, desc[UR36][R2.64] ;  /* 0x0000002402027981 */ /* 0x000ea4000c1e1100 */
[----:B--2---:R-:W-:-:S04]  /*3420*/  I2FP.F32.U32 R0, R2 ;  /* 0x0000000200007245 */ /* 0x004fc80000201000 */
[----:B------:R-:W-:-:S04]  /*3430*/  F2FP.F16.F32.PACK_AB R0, RZ, R0 ;  /* 0x00000000ff00723e */ /* 0x000fc800000000ff */
[----:B------:R-:W-:Y:S01]  /*3440*/  PRMT R18, R0, 0x7610, R18 ;  /* 0x0000761000127816 */ /* 0x000fe20000000012 */
[----:B------:R-:W-:Y:S06]  /*3450*/  BRA `(.L_x_4653) ;  /* 0x0000000c00b47947 */ /* 0x000fec0003800000 */
.L_x_4650:
        /* <DEDUP_REMOVED lines=11> */
.L_x_4655:
[----:B------:R-:W2:Y:S02]  /*3510*/  LDG.E R2, desc[UR36][R2.64] ;  /* 0x0000002402027981 */ /* 0x000ea4000c1e1900 */
[----:B--2---:R-:W-:-:S04]  /*3520*/  I2FP.F32.S32 R0, R2 ;  /* 0x0000000200007245 */ /* 0x004fc80000201400 */
[----:B------:R-:W-:-:S04]  /*3530*/  F2FP.F16.F32.PACK_AB R0, RZ, R0 ;  /* 0x00000000ff00723e */ /* 0x000fc800000000ff */
[----:B------:R-:W-:Y:S01]  /*3540*/  PRMT R18, R0, 0x7610, R18 ;  /* 0x0000761000127816 */ /* 0x000fe20000000012 */
[----:B------:R-:W-:Y:S06]  /*3550*/  BRA `(.L_x_4653) ;  /* 0x0000000c00747947 */ /* 0x000fec0003800000 */
.L_x_4654:
[----:B------:R-:W2:Y:S02]  /*3560*/  LDG.E.U16 R2, desc[UR36][R2.64] ;  /* 0x0000002402027981 */ /* 0x000ea4000c1e1500 */
[----:B--2---:R-:W0:Y:S02]  /*3570*/  I2F.S16 R0, R2 ;  /* 0x0000000200007306 */ /* 0x004e240000101400 */
[----:B0-----:R-:W-:-:S04]  /*3580*/  F2FP.F16.F32.PACK_AB R0, RZ, R0 ;  /* 0x00000000ff00723e */ /* 0x001fc800000000ff */
[----:B------:R-:W-:Y:S01]  /*3590*/  PRMT R18, R0, 0x7610, R18 ;  /* 0x0000761000127816 */ /* 0x000fe20000000012 */
[----:B------:R-:W-:Y:S06]  /*35a0*/  BRA `(.L_x_4653) ;  /* 0x0000000c00607947 */ /* 0x000fec0003800000 */
.L_x_4649:
        /* <DEDUP_REMOVED lines=9> */
.L_x_4657:
[----:B------:R1:W5:Y:S01]  /*3640*/  LDG.E.U16 R18, desc[UR36][R2.64] ;  /* 0x0000002402127981 */ /* 0x000362000c1e1500 */
[----:B------:R-:W-:Y:S05]  /*3650*/  BRA `(.L_x_4653) ;  /* 0x0000000c00347947 */ /* 0x000fea0003800000 */
.L_x_4656:
        /* <DEDUP_REMOVED lines=9> */
.L_x_4659:
[----:B------:R0:W5:Y:S01]  /*36f0*/  LDG.E.U16 R18, desc[UR36][R2.64] ;  /* 0x0000002402127981 */ /* 0x000162000c1e1500 */
[----:B------:R-:W-:Y:S05]  /*3700*/  BRA `(.L_x_4653) ;  /* 0x0000000c00087947 */ /* 0x000fea0003800000 */
.L_x_4658:
        /* <DEDUP_REMOVED lines=9> */
.L_x_4648:
        /* <DEDUP_REMOVED lines=14> */
.L_x_4662:
        /* <DEDUP_REMOVED lines=9> */
.L_x_4661:
        /* <DEDUP_REMOVED lines=27> */
.L_x_4664:
        /* <DEDUP_REMOVED lines=14> */
.L_x_4663:
[----:B------:R-:W2:Y:S02]  /*3ba0*/  LDG.E.U16 R0, desc[UR36][R2.64] ;  /* 0x0000002402007981 */ /* 0x000ea4000c1e1500 */
[----:B--2---:R-:W-:-:S05]  /*3bb0*/  IMAD.U32 R0, R0, 0x10000, RZ ;  /* 0x0001000000007824 */ /* 0x004fca00078e00ff */
[----:B------:R-:W-:-:S04]  /*3bc0*/  F2FP.F16.F32.PACK_AB R0, RZ, R0 ;  /* 0x00000000ff00723e */ /* 0x000fc800000000ff */
[----:B------:R-:W-:Y:S01]  /*3bd0*/  PRMT R18, R0, 0x7610, R18 ;  /* 0x0000761000127816 */ /* 0x000fe20000000012 */
[----:B------:R-:W-:Y:S06]  /*3be0*/  BRA `(.L_x_4653) ;  /* 0x0000000400d07947 */ /* 0x000fec0003800000 */
.L_x_4660:
        /* <DEDUP_REMOVED lines=13> */
.L_x_4667:
        /* <DEDUP_REMOVED lines=21> */
.L_x_4671:
[----:B------:R-:W-:Y:S05]  /*3e10*/  BSYNC.RECONVERGENT B1 ;  /* 0x0000000000017941 */ /* 0x000fea0003800200 */
.L_x_4670:
[----:B------:R-:W-:Y:S01]  /*3e20*/  IMAD.SHL.U32 R0, R0, 0x100000, RZ ;  /* 0x0010000000007824 */ /* 0x000fe200078e00ff */
[----:B------:R-:W-:-:S04]  /*3e30*/  LEA R2, R2, 0x3b800000, 0x17 ;  /* 0x3b80000002027811 */ /* 0x000fc800078eb8ff */
[----:B------:R-:W-:-:S07]  /*3e40*/  LOP3.LUT R0, R2, R0, R7, 0xfe, !PT ;  /* 0x0000000002007212 */ /* 0x000fce00078efe07 */
.L_x_4669:
[----:B------:R-:W-:Y:S05]  /*3e50*/  BSYNC.RECONVERGENT B0 ;  /* 0x0000000000007941 */ /* 0x000fea0003800200 */
.L_x_4668:
[----:B------:R-:W-:-:S04]  /*3e60*/  F2FP.F16.F32.PACK_AB R0, RZ, R0 ;  /* 0x00000000ff00723e */ /* 0x000fc800000000ff */
[----:B------:R-:W-:Y:S01]  /*3e70*/  PRMT R18, R0, 0x7610, R18 ;  /* 0x0000761000127816 */ /* 0x000fe20000000012 */
[----:B------:R-:W-:Y:S06]  /*3e80*/  BRA `(.L_x_4653) ;  /* 0x0000000400287947 */ /* 0x000fec0003800000 */
.L_x_4666:
        /* <DEDUP_REMOVED lines=21> */
.L_x_4675:
[----:B------:R-:W-:Y:S05]  /*3fe0*/  BSYNC.RECONVERGENT B1 ;  /* 0x0000000000017941 */ /* 0x000fea0003800200 */
.L_x_4674:
[----:B------:R-:W-:Y:S01]  /*3ff0*/  IMAD.SHL.U32 R0, R0, 0x200000, RZ ;  /* 0x0020000000007824 */ /* 0x000fe200078e00ff */
[----:B------:R-:W-:-:S04]  /*4000*/  LEA R2, R2, 0x37800000, 0x17 ;  /* 0x3780000002027811 */ /* 0x000fc800078eb8ff */
[----:B------:R-:W-:-:S07]  /*4010*/  LOP3.LUT R0, R2, R0, R7, 0xfe, !PT ;  /* 0x0000000002007212 */ /* 0x000fce00078efe07 */
.L_x_4673:
[----:B------:R-:W-:Y:S05]  /*4020*/  BSYNC.RECONVERGENT B0 ;  /* 0x0000000000007941 */ /* 0x000fea0003800200 */
.L_x_4672:
[----:B------:R-:W-:-:S04]  /*4030*/  F2FP.F16.F32.PACK_AB R0, RZ, R0 ;  /* 0x00000000ff00723e */ /* 0x000fc800000000ff */
[----:B------:R-:W-:Y:S01]  /*4040*/  PRMT R18, R0, 0x7610, R18 ;  /* 0x0000761000127816 */ /* 0x000fe20000000012 */
[----:B------:R-:W-:Y:S06]  /*4050*/  BRA `(.L_x_4653) ;  /* 0x0000000000b47947 */ /* 0x000fec0003800000 */
.L_x_4665:
        /* <DEDUP_REMOVED lines=14> */
.L_x_4679:
[----:B------:R-:W-:Y:S05]  /*4140*/  BSYNC.RECONVERGENT B0 ;  /* 0x0000000000007941 */ /* 0x000fea0003800200 */
.L_x_4678:
[----:B------:R-:W-:-:S04]  /*4150*/  F2FP.F16.F32.PACK_AB R0, RZ, R0 ;  /* 0x00000000ff00723e */ /* 0x000fc800000000ff */
[----:B------:R-:W-:Y:S01]  /*4160*/  PRMT R18, R0, 0x7610, R18 ;  /* 0x0000761000127816 */ /* 0x000fe20000000012 */
[----:B------:R-:W-:Y:S06]  /*4170*/  BRA `(.L_x_4653) ;  /* 0x00000000006c7947 */ /* 0x000fec0003800000 */
.L_x_4652:
        /* <DEDUP_REMOVED lines=16> */
.L_x_4680:
[----:B------:R-:W-:Y:S01]  /*4280*/  PRMT R18, RZ, 0x7610, R18 ;  /* 0x00007610ff127816 */ /* 0x000fe20000000012 */
[----:B------:R-:W-:Y:S06]  /*4290*/  BRA `(.L_x_4653) ;  /* 0x0000000000247947 */ /* 0x000fec0003800000 */
.L_x_4677:
[----:B------:R-:W2:Y:S02]  /*42a0*/  LDG.E.64 R2, desc[UR36][R2.64] ;  /* 0x0000002402027981 */ /* 0x000ea4000c1e1b00 */
[----:B--2---:R-:W0:Y:S02]  /*42b0*/  I2F.U64 R0, R2 ;  /* 0x0000000200007312 */ /* 0x004e240000301000 */
[----:B0-----:R-:W-:-:S04]  /*42c0*/  F2FP.F16.F32.PACK_AB R0, RZ, R0 ;  /* 0x00000000ff00723e */ /* 0x001fc800000000ff */
[----:B------:R-:W-:Y:S01]  /*42d0*/  PRMT R18, R0, 0x7610, R18 ;  /* 0x0000761000127816 */ /* 0x000fe20000000012 */
[----:B------:R-:W-:Y:S06]  /*42e0*/  BRA `(.L_x_4653) ;  /* 0x0000000000107947 */ /* 0x000fec0003800000 */
.L_x_4676:
[----:B------:R-:W2:Y:S02]  /*42f0*/  LDG.E R2, desc[UR36][R2.64] ;  /* 0x0000002402027981 */ /* 0x000ea4000c1e1900 */
[----:B--2---:R-:W-:-:S04]  /*4300*/  I2FP.F32.U32 R0, R2 ;  /* 0x0000000200007245 */ /* 0x004fc80000201000 */
[----:B------:R-:W-:-:S04]  /*4310*/  F2FP.F16.F32.PACK_AB R0, RZ, R0 ;  /* 0x00000000ff00723e */ /* 0x000fc800000000ff */
[----:B------:R-:W-:-:S07]  /*4320*/  PRMT R18, R0, 0x7610, R18 ;  /* 0x0000761000127816 */ /* 0x000fce0000000012 */
.L_x_4653:
[----:B------:R-:W-:-:S07]  /*4330*/  VIADD R26, R26, 0x80 ;  /* 0x000000801a1a7836 */ /* 0x000fce0000000000 */
.L_x_4614:
[----:B------:R-:W-:Y:S05]  /*4340*/  BSYNC.RECONVERGENT B6 ;  /* 0x0000000000067941 */ /* 0x000fea0003800200 */
.L_x_4613:
[----:B------:R-:W-:Y:S01]  /*4350*/  ISETP.GE.AND P0, PT, R26, R25, PT ;  /* 0x000000191a00720c */ /* 0x000fe20003f06270 */
[----:B------:R-:W-:Y:S01]  /*4360*/  BSSY.RECONVERGENT B6, `(.L_x_4681) ;  /* 0x0000216000067945 */ /* 0x000fe20003800200 */
[----:B------:R-:W-:Y:S02]  /*4370*/  PRMT R17, RZ, 0x7610, R17 ;  /* 0x00007610ff117816 */ /* 0x000fe40000000011 */
[----:B------:R-:W-:-:S09]  /*4380*/  PRMT R16, RZ, 0x7610, R16 ;  /* 0x00007610ff107816 */ /* 0x000fd20000000010 */
[----:B------:R-:W-:Y:S05]  /*4390*/  @P0 BRA `(.L_x_4682) ;  /* 0x0000002000480947 */ /* 0x000fea0003800000 */
[----:B------:R-:W2:Y:S01]  /*43a0*/  LDC.64 R4, c[0x0][0x390] ;  /* 0x0000e400ff047b82 */ /* 0x000ea20000000a00 */
[----:B------:R-:W3:Y:S01]  /*43b0*/  LDCU UR5, c[0x0][0x3a8] ;  /* 0x00007500ff0577ac */ /* 0x000ee20008000800 */
[----:B01----:R-:W-:Y:S01]  /*43c0*/  IMAD R2, R27, 0x200, R26 ;  /* 0x000002001b027824 */ /* 0x003fe200078e021a */
[----:B------:R-:W-:-:S04]  /*43d0*/  UPRMT UR4, UR38, 0x9910, URZ ;  /* 0x0000991026047896 */ /* 0x000fc800080000ff */
[----:B------:R-:W-:Y:S01]  /*43e0*/  UISETP.GT.AND UP0, UPT, UR4, 0x9, UPT ;  /* 0x000000090400788c */ /* 0x000fe2000bf04270 */
[----:B---3--:R-:W-:-:S05]  /*43f0*/  IMAD R3, R2, UR5, RZ ;  /* 0x0000000502037c24 */ /* 0x008fca000f8e02ff */
[----:B--2---:R-:W-:-:S05]  /*4400*/  IADD3 R4, P0, PT, R3, R4, RZ ;  /* 0x0000000403047210 */ /* 0x004fca0007f1e0ff */
        /* <DEDUP_REMOVED lines=15> */
.L_x_4686:
[----:B------:R-:W2:Y:S02]  /*4500*/  LDG.E.U8 R4, desc[UR36][R4.64] ;  /* 0x0000002404047981 */ /* 0x000ea4000c1e1100 */
[----:B--2---:R-:W-:-:S04]  /*4510*/  I2FP.F32.U32 R0, R4 ;  /* 0x0000000400007245 */ /* 0x004fc80000201000 */
[----:B------:R-:W-:-:S04]  /*4520*/  F2FP.F16.F32.PACK_AB R0, RZ, R0 ;  /* 0x00000000ff00723e */ /* 0x000fc800000000ff */
[----:B------:R-:W-:Y:S01]  /*4530*/  PRMT R17, R0, 0x7610, R17 ;  /* 0x0000761000117816 */ /* 0x000fe20000000011 */
[----:B------:R-:W-:Y:S06]  /*4540*/  BRA `(.L_x_4688) ;  /* 0x0000000c00b87947 */ /* 0x000fec0003800000 */
.L_x_4685:
        /* <DEDUP_REMOVED lines=11> */
.L_x_4690:
[----:B------:R-:W2:Y:S02]  /*4600*/  LDG.E R4, desc[UR36][R4.64] ;  /* 0x0000002404047981 */ /* 0x000ea4000c1e1900 */
[----:B--2---:R-:W-:-:S04]  /*4610*/  I2FP.F32.S32 R0, R4 ;  /* 0x0000000400007245 */ /* 0x004fc80000201400 */
[----:B------:R-:W-:-:S04]  /*4620*/  F2FP.F16.F32.PACK_AB R0, RZ, R0 ;  /* 0x00000000ff00723e */ /* 0x000fc800000000ff */
[----:B------:R-:W-:Y:S01]  /*4630*/  PRMT R17, R0, 0x7610, R17 ;  /* 0x0000761000117816 */ /* 0x000fe20000000011 */
[----:B------:R-:W-:Y:S06]  /*4640*/  BRA `(.L_x_4688) ;  /* 0x0000000c00787947 */ /* 0x000fec0003800000 */
.L_x_4689:
[----:B------:R-:W2:Y:S02]  /*4650*/  LDG.E.U16 R4, desc[UR36][R4.64] ;  /* 0x0000002404047981 */ /* 0x000ea4000c1e1500 */
[----:B--2---:R-:W0:Y:S02]  /*4660*/  I2F.S16 R0, R4 ;  /* 0x0000000400007306 */ /* 0x004e240000101400 */
[----:B0-----:R-:W-:-:S04]  /*4670*/  F2FP.F16.F32.PACK_AB R0, RZ, R0 ;  /* 0x00000000ff00723e */ /* 0x001fc800000000ff */
[----:B------:R-:W-:Y:S01]  /*4680*/  PRMT R17, R0, 0x7610, R17 ;  /* 0x0000761000117816 */ /* 0x000fe20000000011 */
[----:B------:R-:W-:Y:S06]  /*4690*/  BRA `(.L_x_4688) ;  /* 0x0000000c00647947 */ /* 0x000fec0003800000 */
.L_x_4684:
        /* <DEDUP_REMOVED lines=9> */
.L_x_4692:
[----:B------:R1:W5:Y:S01]  /*4730*/  LDG.E.U16 R17, desc[UR36][R4.64] ;  /* 0x0000002404117981 */ /* 0x000362000c1e1500 */
[----:B------:R-:W-:Y:S05]  /*4740*/  BRA `(.L_x_4688) ;  /* 0x0000000c00387947 */ /* 0x000fea0003800000 */
.L_x_4691:
        /* <DEDUP_REMOVED lines=9> */
.L_x_4694:
[----:B------:R0:W5:Y:S01]  /*47e0*/  LDG.E.U16 R17, desc[UR36][R4.64] ;  /* 0x0000002404117981 */ /* 0x000162000c1e1500 */
[----:B------:R-:W-:Y:S05]  /*47f0*/  BRA `(.L_x_4688) ;  /* 0x0000000c000c7947 */ /* 0x000fea0003800000 */
.L_x_4693:
        /* <DEDUP_REMOVED lines=9> */
.L_x_4683:
        /* <DEDUP_REMOVED lines=14> */
.L_x_4697:
        /* <DEDUP_REMOVED lines=9> */
.L_x_4696:
        /* <DEDUP_REMOVED lines=27> */
.L_x_4699:
        /* <DEDUP_REMOVED lines=12> */
[----:B------:R-:W-:-:S04]  /*4c70*/  F2FP.F16.F32.PACK_AB R0, RZ, R0 ;  /* 0x00000000ff00723e */ /* 0x000fc800000000ff */
[----:B------:R-:W-:Y:S01]  /*4c80*/  PRMT R17, R0, 0x7610, R17 ;  /* 0x0000761000117816 */ /* 0x000fe20000000011 */
[----:B------:R-:W-:Y:S06]  /*4c90*/  BRA `(.L_x_4688) ;  /* 0x0000000400e47947 */ /* 0x000fec0003800000 */
.L_x_4698:
[----:B------:R-:W2:Y:S02]  /*4ca0*/  LDG.E.U16 R0, desc[UR36][R4.64] ;  /* 0x0000002404007981 */ /* 0x000ea4000c1e1500 */
[----:B--2---:R-:W-:-:S05]  /*4cb0*/  IMAD.U32 R0, R0, 0x10000, RZ ;  /* 0x0001000000007824 */ /* 0x004fca00078e00ff */
[----:B------:R-:W-:-:S04]  /*4cc0*/  F2FP.F16.F32.PACK_AB R0, RZ, R0 ;  /* 0x00000000ff00723e */ /* 0x000fc800000000ff */
[----:B------:R-:W-:Y:S01]  /*4cd0*/  PRMT R17, R0, 0x7610, R17 ;  /* 0x0000761000117816 */ /* 0x000fe20000000011 */
[----:B------:R-:W-:Y:S06]  /*4ce0*/  BRA `(.L_x_4688) ;  /* 0x0000000400d07947 */ /* 0x000fec0003800000 */
.L_x_4695:
        /* <DEDUP_REMOVED lines=13> */
.L_x_4702:
        /* <DEDUP_REMOVED lines=21> */
.L_x_4706:
[----:B------:R-:W-:Y:S05]  /*4f10*/  BSYNC.RECONVERGENT B1 ;  /* 0x0000000000017941 */ /* 0x000fea0003800200 */
.L_x_4705:
[----:B------:R-:W-:Y:S01]  /*4f20*/  IMAD.SHL.U32 R0, R0, 0x100000, RZ ;  /* 0x0010000000007824 */ /* 0x000fe200078e00ff */
[----:B------:R-:W-:-:S04]  /*4f30*/  LEA R3, R3, 0x3b800000, 0x17 ;  /* 0x3b80000003037811 */ /* 0x000fc800078eb8ff */
[----:B------:R-:W-:-:S07]  /*4f40*/  LOP3.LUT R0, R3, R0, R7, 0xfe, !PT ;  /* 0x0000000003007212 */ /* 0x000fce00078efe07 */
.L_x_4704:
[----:B------:R-:W-:Y:S05]  /*4f50*/  BSYNC.RECONVERGENT B0 ;  /* 0x0000000000007941 */ /* 0x000fea0003800200 */
.L_x_4703:
[----:B------:R-:W-:-:S04]  /*4f60*/  F2FP.F16.F32.PACK_AB R0, RZ, R0 ;  /* 0x00000000ff00723e */ /* 0x000fc800000000ff */
[----:B------:R-:W-:Y:S01]  /*4f70*/  PRMT R17, R0, 0x7610, R17 ;  /* 0x0000761000117816 */ /* 0x000fe20000000011 */
[----:B------:R-:W-:Y:S06]  /*4f80*/  BRA `(.L_x_4688) ;  /* 0x0000000400287947 */ /* 0x000fec0003800000 */
.L_x_4701:
        /* <DEDUP_REMOVED lines=21> */
.L_x_4710:
[----:B------:R-:W-:Y:S05]  /*50e0*/  BSYNC.RECONVERGENT B1 ;  /* 0x0000000000017941 */ /* 0x000fea0003800200 */
.L_x_4709:
[----:B------:R-:W-:Y:S01]  /*50f0*/  IMAD.SHL.U32 R0, R0, 0x200000, RZ ;  /* 0x0020000000007824 */ /* 0x000fe200078e00ff */
[----:B------:R-:W-:-:S04]  /*5100*/  LEA R3, R3, 0x37800000, 0x17 ;  /* 0x3780000003037811 */ /* 0x000fc800078eb8ff */
[----:B------:R-:W-:-:S07]  /*5110*/  LOP3.LUT R0, R3, R0, R7, 0xfe, !PT ;  /* 0x0000000003007212 */ /* 0x000fce00078efe07 */
.L_x_4708:
[----:B------:R-:W-:Y:S05]  /*5120*/  BSYNC.RECONVERGENT B0 ;  /* 0x0000000000007941 */ /* 0x000fea0003800200 */
.L_x_4707:
[----:B------:R-:W-:-:S04]  /*5130*/  F2FP.F16.F32.PACK_AB R0, RZ, R0 ;  /* 0x00000000ff00723e */ /* 0x000fc800000000ff */
[----:B------:R-:W-:Y:S01]  /*5140*/  PRMT R17, R0, 0x7610, R17 ;  /* 0x0000761000117816 */ /* 0x000fe20000000011 */
[----:B------:R-:W-:Y:S06]  /*5150*/  BRA `(.L_x_4688) ;  /* 0x0000000000b47947 */ /* 0x000fec0003800000 */
.L_x_4700:
        /* <DEDUP_REMOVED lines=14> */
.L_x_4714:
[----:B------:R-:W-:Y:S05]  /*5240*/  BSYNC.RECONVERGENT B0 ;  /* 0x0000000000007941 */ /* 0x000fea0003800200 */
.L_x_4713:
[----:B------:R-:W-:-:S04]  /*5250*/  F2FP.F16.F32.PACK_AB R0, RZ, R0 ;  /* 0x00000000ff00723e */ /* 0x000fc800000000ff */
[----:B------:R-:W-:Y:S01]  /*5260*/  PRMT R17, R0, 0x7610, R17 ;  /* 0x0000761000117816 */ /* 0x000fe20000000011 */
[----:B------:R-:W-:Y:S06]  /*5270*/  BRA `(.L_x_4688) ;  /* 0x00000000006c7947 */ /* 0x000fec0003800000 */
.L_x_4687:
        /* <DEDUP_REMOVED lines=16> */
.L_x_4715:
[----:B------:R-:W-:Y:S01]  /*5380*/  PRMT R17, RZ, 0x7610, R17 ;  /* 0x00007610ff117816 */ /* 0x000fe20000000011 */
[----:B------:R-:W-:Y:S06]  /*5390*/  BRA `(.L_x_4688) ;  /* 0x0000000000247947 */ /* 0x000fec0003800000 */
.L_x_4712:
[----:B------:R-:W2:Y:S02]  /*53a0*/  LDG.E.64 R4, desc[UR36][R4.64] ;  /* 0x0000002404047981 */ /* 0x000ea4000c1e1b00 */
[----:B--2---:R-:W0:Y:S02]  /*53b0*/  I2F.U64 R0, R4 ;  /* 0x0000000400007312 */ /* 0x004e240000301000 */
[----:B0-----:R-:W-:-:S04]  /*53c0*/  F2FP.F16.F32.PACK_AB R0, RZ, R0 ;  /* 0x00000000ff00723e */ /* 0x001fc800000000ff */
[----:B------:R-:W-:Y:S01]  /*53d0*/  PRMT R17, R0, 0x7610, R17 ;  /* 0x0000761000117816 */ /* 0x000fe20000000011 */
[----:B------:R-:W-:Y:S06]  /*53e0*/  BRA `(.L_x_4688) ;  /* 0x0000000000107947 */ /* 0x000fec0003800000 */
.L_x_4711:
[----:B------:R-:W2:Y:S02]  /*53f0*/  LDG.E R4, desc[UR36][R4.64] ;  /* 0x0000002404047981 */ /* 0x000ea4000c1e1900 */
[----:B--2---:R-:W-:-:S04]  /*5400*/  I2FP.F32.U32 R0, R4 ;  /* 0x0000000400007245 */ /* 0x004fc80000201000 */
[----:B------:R-:W-:-:S04]  /*5410*/  F2FP.F16.F32.PACK_AB R0, RZ, R0 ;  /* 0x00000000ff00723e */ /* 0x000fc800000000ff */
[----:B------:R-:W-:-:S07]  /*5420*/  PRMT R17, R0, 0x7610, R17 ;  /* 0x0000761000117816 */ /* 0x000fce0000000011 */
.L_x_4688:
[----:B------:R-:W2:Y:S01]  /*5430*/  LDCU.U8 UR6, c[0x0][0x3a5] ;  /* 0x000074a0ff0677ac */ /* 0x000ea20008000000 */
[----:B01----:R-:W0:Y:S01]  /*5440*/  LDC.64 R4, c[0x0][0x398] ;  /* 0x0000e600ff047b82 */ /* 0x003e220000000a00 */
[----:B------:R-:W1:Y:S01]  /*5450*/  LDCU UR5, c[0x0][0x3ac] ;  /* 0x00007580ff0577ac */ /* 0x000e620008000800 */
[----:B--2---:R-:W-:-:S04]  /*5460*/  UPRMT UR4, UR6, 0x9910, URZ ;  /* 0x0000991006047896 */ /* 0x004fc800080000ff */
        /* <DEDUP_REMOVED lines=18> */
.L_x_4719:
[----:B------:R-:W2:Y:S02]  /*5590*/  LDG.E.U8 R2, desc[UR36][R2.64] ;  /* 0x0000002402027981 */ /* 0x000ea4000c1e1100 */
[----:B--2---:R-:W-:-:S04]  /*55a0*/  I2FP.F32.U32 R0, R2 ;  /* 0x0000000200007245 */ /* 0x004fc80000201000 */
[----:B------:R-:W-:-:S04]  /*55b0*/  F2FP.F16.F32.PACK_AB R0, RZ, R0 ;  /* 0x00000000ff00723e */ /* 0x000fc800000000ff */
[----:B------:R-:W-:Y:S01]  /*55c0*/  PRMT R16, R0, 0x7610, R16 ;  /* 0x0000761000107816 */ /* 0x000fe20000000010 */
[----:B------:R-:W-:Y:S06]  /*55d0*/  BRA `(.L_x_4721) ;  /* 0x0000000c00b47947 */ /* 0x000fec0003800000 */
.L_x_4718:
        /* <DEDUP_REMOVED lines=11> */
.L_x_4723:
[----:B------:R-:W2:Y:S02]  /*5690*/  LDG.E R2, desc[UR36][R2.64] ;  /* 0x0000002402027981 */ /* 0x000ea4000c1e1900 */
[----:B--2---:R-:W-:-:S04]  /*56a0*/  I2FP.F32.S32 R0, R2 ;  /* 0x0000000200007245 */ /* 0x004fc80000201400 */
[----:B------:R-:W-:-:S04]  /*56b0*/  F2FP.F16.F32.PACK_AB R0, RZ, R0 ;  /* 0x00000000ff00723e */ /* 0x000fc800000000ff */
[----:B------:R-:W-:Y:S01]  /*56c0*/  PRMT R16, R0, 0x7610, R16 ;  /* 0x0000761000107816 */ /* 0x000fe20000000010 */
[----:B------:R-:W-:Y:S06]  /*56d0*/  BRA `(.L_x_4721) ;  /* 0x0000000c00747947 */ /* 0x000fec0003800000 */
.L_x_4722:
[----:B------:R-:W2:Y:S02]  /*56e0*/  LDG.E.U16 R2, desc[UR36][R2.64] ;  /* 0x0000002402027981 */ /* 0x000ea4000c1e1500 */
[----:B--2---:R-:W0:Y:S02]  /*56f0*/  I2F.S16 R0, R2 ;  /* 0x0000000200007306 */ /* 0x004e240000101400 */
[----:B0-----:R-:W-:-:S04]  /*5700*/  F2FP.F16.F32.PACK_AB R0, RZ, R0 ;  /* 0x00000000ff00723e */ /* 0x001fc800000000ff */
[----:B------:R-:W-:Y:S01]  /*5710*/  PRMT R16, R0, 0x7610, R16 ;  /* 0x0000761000107816 */ /* 0x000fe20000000010 */
[----:B------:R-:W-:Y:S06]  /*5720*/  BRA `(.L_x_4721) ;  /* 0x0000000c00607947 */ /* 0x000fec0003800000 */
.L_x_4717:
        /* <DEDUP_REMOVED lines=9> */
.L_x_4725:
[----:B------:R1:W5:Y:S01]  /*57c0*/  LDG.E.U16 R16, desc[UR36][R2.64] ;  /* 0x0000002402107981 */ /* 0x000362000c1e1500 */
[----:B------:R-:W-:Y:S05]  /*57d0*/  BRA `(.L_x_4721) ;  /* 0x0000000c00347947 */ /* 0x000fea0003800000 */
.L_x_4724:
        /* <DEDUP_REMOVED lines=9> */
.L_x_4727:
[----:B------:R0:W5:Y:S01]  /*5870*/  LDG.E.U16 R16, desc[UR36][R2.64] ;  /* 0x0000002402107981 */ /* 0x000162000c1e1500 */
[----:B------:R-:W-:Y:S05]  /*5880*/  BRA `(.L_x_4721) ;  /* 0x0000000c00087947 */ /* 0x000fea0003800000 */
.L_x_4726:
        /* <DEDUP_REMOVED lines=9> */
.L_x_4716:
        /* <DEDUP_REMOVED lines=14> */
.L_x_4730:
        /* <DEDUP_REMOVED lines=9> */
.L_x_4729:
        /* <DEDUP_REMOVED lines=27> */
.L_x_4732:
        /* <DEDUP_REMOVED lines=14> */
.L_x_4731:
[----:B------:R-:W2:Y:S02]  /*5d20*/  LDG.E.U16 R0, desc[UR36][R2.64] ;  /* 0x0000002402007981 */ /* 0x000ea4000c1e1500 */
[----:B--2---:R-:W-:-:S05]  /*5d30*/  IMAD.U32 R0, R0, 0x10000, RZ ;  /* 0x0001000000007824 */ /* 0x004fca00078e00ff */
[----:B------:R-:W-:-:S04]  /*5d40*/  F2FP.F16.F32.PACK_AB R0, RZ, R0 ;  /* 0x00000000ff00723e */ /* 0x000fc800000000ff */
[----:B------:R-:W-:Y:S01]  /*5d50*/  PRMT R16, R0, 0x7610, R16 ;  /* 0x0000761000107816 */ /* 0x000fe20000000010 */
[----:B------:R-:W-:Y:S06]  /*5d60*/  BRA `(.L_x_4721) ;  /* 0x0000000400d07947 */ /* 0x000fec0003800000 */
.L_x_4728:
        /* <DEDUP_REMOVED lines=13> */
.L_x_4735:
        /* <DEDUP_REMOVED lines=21> */
.L_x_4739:
[----:B------:R-:W-:Y:S05]  /*5f90*/  BSYNC.RECONVERGENT B1 ;  /* 0x0000000000017941 */ /* 0x000fea0003800200 */
.L_x_4738:
[----:B------:R-:W-:Y:S01]  /*5fa0*/  IMAD.SHL.U32 R0, R0, 0x100000, RZ ;  /* 0x0010000000007824 */ /* 0x000fe200078e00ff */
[----:B------:R-:W-:-:S04]  /*5fb0*/  LEA R2, R2, 0x3b800000, 0x17 ;  /* 0x3b80000002027811 */ /* 0x000fc800078eb8ff */
[----:B------:R-:W-:-:S07]  /*5fc0*/  LOP3.LUT R0, R2, R0, R7, 0xfe, !PT ;  /* 0x0000000002007212 */ /* 0x000fce00078efe07 */
.L_x_4737:
[----:B------:R-:W-:Y:S05]  /*5fd0*/  BSYNC.RECONVERGENT B0 ;  /* 0x0000000000007941 */ /* 0x000fea0003800200 */
.L_x_4736:
[----:B------:R-:W-:-:S04]  /*5fe0*/  F2FP.F16.F32.PACK_AB R0, RZ, R0 ;  /* 0x00000000ff00723e */ /* 0x000fc800000000ff */
[----:B------:R-:W-:Y:S01]  /*5ff0*/  PRMT R16, R0, 0x7610, R16 ;  /* 0x0000761000107816 */ /* 0x000fe20000000010 */
[----:B------:R-:W-:Y:S06]  /*6000*/  BRA `(.L_x_4721) ;  /* 0x0000000400287947 */ /* 0x000fec0003800000 */
.L_x_4734:
        /* <DEDUP_REMOVED lines=21> */
.L_x_4743:
[----:B------:R-:W-:Y:S05]  /*6160*/  BSYNC.RECONVERGENT B1 ;  /* 0x0000000000017941 */ /* 0x000fea0003800200 */
.L_x_4742:
[----:B------:R-:W-:Y:S01]  /*6170*/  IMAD.SHL.U32 R0, R0, 0x200000, RZ ;  /* 0x0020000000007824 */ /* 0x000fe200078e00ff */
[----:B------:R-:W-:-:S04]  /*6180*/  LEA R2, R2, 0x37800000, 0x17 ;  /* 0x3780000002027811 */ /* 0x000fc800078eb8ff */
[----:B------:R-:W-:-:S07]  /*6190*/  LOP3.LUT R0, R2, R0, R7, 0xfe, !PT ;  /* 0x0000000002007212 */ /* 0x000fce00078efe07 */
.L_x_4741:
[----:B------:R-:W-:Y:S05]  /*61a0*/  BSYNC.RECONVERGENT B0 ;  /* 0x0000000000007941 */ /* 0x000fea0003800200 */
.L_x_4740:
[----:B------:R-:W-:-:S04]  /*61b0*/  F2FP.F16.F32.PACK_AB R0, RZ, R0 ;  /* 0x00000000ff00723e */ /* 0x000fc800000000ff */
[----:B------:R-:W-:Y:S01]  /*61c0*/  PRMT R16, R0, 0x7610, R16 ;  /* 0x0000761000107816 */ /* 0x000fe20000000010 */
[----:B------:R-:W-:Y:S06]  /*61d0*/  BRA `(.L_x_4721) ;  /* 0x0000000000b47947 */ /* 0x000fec0003800000 */
.L_x_4733:
        /* <DEDUP_REMOVED lines=14> */
.L_x_4747:
[----:B------:R-:W-:Y:S05]  /*62c0*/  BSYNC.RECONVERGENT B0 ;  /* 0x0000000000007941 */ /* 0x000fea0003800200 */
.L_x_4746:
[----:B------:R-:W-:-:S04]  /*62d0*/  F2FP.F16.F32.PACK_AB R0, RZ, R0 ;  /* 0x00000000ff00723e */ /* 0x000fc800000000ff */
[----:B------:R-:W-:Y:S01]  /*62e0*/  PRMT R16, R0, 0x7610, R16 ;  /* 0x0000761000107816 */ /* 0x000fe20000000010 */
[----:B------:R-:W-:Y:S06]  /*62f0*/  BRA `(.L_x_4721) ;  /* 0x00000000006c7947 */ /* 0x000fec0003800000 */
.L_x_4720:
        /* <DEDUP_REMOVED lines=16> */
.L_x_4748:
[----:B------:R-:W-:Y:S01]  /*6400*/  PRMT R16, RZ, 0x7610, R16 ;  /* 0x00007610ff107816 */ /* 0x000fe20000000010 */
[----:B------:R-:W-:Y:S06]  /*6410*/  BRA `(.L_x_4721) ;  /* 0x0000000000247947 */ /* 0x000fec0003800000 */
.L_x_4745:
[----:B------:R-:W2:Y:S02]  /*6420*/  LDG.E.64 R2, desc[UR36][R2.64] ;  /* 0x0000002402027981 */ /* 0x000ea4000c1e1b00 */
[----:B--2---:R-:W0:Y:S02]  /*6430*/  I2F.U64 R0, R2 ;  /* 0x0000000200007312 */ /* 0x004e240000301000 */
[----:B0-----:R-:W-:-:S04]  /*6440*/  F2FP.F16.F32.PACK_AB R0, RZ, R0 ;  /* 0x00000000ff00723e */ /* 0x001fc800000000ff */
[----:B------:R-:W-:Y:S01]  /*6450*/  PRMT R16, R0, 0x7610, R16 ;  /* 0x0000761000107816 */ /* 0x000fe20000000010 */
[----:B------:R-:W-:Y:S06]  /*6460*/  BRA `(.L_x_4721) ;  /* 0x0000000000107947 */ /* 0x000fec0003800000 */
.L_x_4744:
[----:B------:R-:W2:Y:S02]  /*6470*/  LDG.E R2, desc[UR36][R2.64] ;  /* 0x0000002402027981 */ /* 0x000ea4000c1e1900 */
[----:B--2---:R-:W-:-:S04]  /*6480*/  I2FP.F32.U32 R0, R2 ;  /* 0x0000000200007245 */ /* 0x004fc80000201000 */
[----:B------:R-:W-:-:S04]  /*6490*/  F2FP.F16.F32.PACK_AB R0, RZ, R0 ;  /* 0x00000000ff00723e */ /* 0x000fc800000000ff */
[----:B------:R-:W-:-:S07]  /*64a0*/  PRMT R16, R0, 0x7610, R16 ;  /* 0x0000761000107816 */ /* 0x000fce0000000010 */
.L_x_4721:
[----:B------:R-:W-:-:S07]  /*64b0*/  VIADD R26, R26, 0x80 ;  /* 0x000000801a1a7836 */ /* 0x000fce0000000000 */
.L_x_4682:
[----:B------:R-:W-:Y:S05]  /*64c0*/  BSYNC.RECONVERGENT B6 ;  /* 0x0000000000067941 */ /* 0x000fea0003800200 */
.L_x_4681:
[----:B------:R-:W-:Y:S01]  /*64d0*/  ISETP.GE.AND P0, PT, R26, R25, PT ;  /* 0x000000191a00720c */ /* 0x000fe20003f06270 */
[----:B------:R-:W-:Y:S01]  /*64e0*/  BSSY.RECONVERGENT B6, `(.L_x_4749) ;  /* 0x0000205000067945 */ /* 0x000fe20003800200 */
[----:B01----:R-:W-:Y:S02]  /*64f0*/  PRMT R2, RZ, 0x7610, R2 ;  /* 0x00007610ff027816 */ /* 0x003fe40000000002 */
[----:B------:R-:W-:-:S09]  /*6500*/  PRMT R0, RZ, 0x7610, R0 ;  /* 0x00007610ff007816 */ /* 0x000fd20000000000 */
[----:B------:R-:W-:Y:S05]  /*6510*/  @P0 BRA `(.L_x_4750) ;  /* 0x0000002000040947 */ /* 0x000fea0003800000 */
        /* <DEDUP_REMOVED lines=22> */
.L_x_4754:
[----:B------:R-:W2:Y:S02]  /*6680*/  LDG.E.U8 R4, desc[UR36][R4.64] ;  /* 0x0000002404047981 */ /* 0x000ea4000c1e1100 */
[----:B--2---:R-:W-:-:S04]  /*6690*/  I2FP.F32.U32 R0, R4 ;  /* 0x0000000400007245 */ /* 0x004fc80000201000 */
[----:B------:R-:W-:-:S04]  /*66a0*/  F2FP.F16.F32.PACK_AB R0, RZ, R0 ;  /* 0x00000000ff00723e */ /* 0x000fc800000000ff */
[----:B------:R-:W-:Y:S01]  /*66b0*/  PRMT R2, R0, 0x7610, R2 ;  /* 0x0000761000027816 */ /* 0x000fe20000000002 */
[----:B------:R-:W-:Y:S06]  /*66c0*/  BRA `(.L_x_4756) ;  /* 0x0000000c00b47947 */ /* 0x000fec0003800000 */
.L_x_4753:
        /* <DEDUP_REMOVED lines=11> */
.L_x_4758:
[----:B------:R-:W2:Y:S02]  /*6780*/  LDG.E R4, desc[UR36][R4.64] ;  /* 0x0000002404047981 */ /* 0x000ea4000c1e1900 */
[----:B--2---:R-:W-:-:S04]  /*6790*/  I2FP.F32.S32 R0, R4 ;  /* 0x0000000400007245 */ /* 0x004fc80000201400 */
[----:B------:R-:W-:-:S04]  /*67a0*/  F2FP.F16.F32.PACK_AB R0, RZ, R0 ;  /* 0x00000000ff00723e */ /* 0x000fc800000000ff */
[----:B------:R-:W-:Y:S01]  /*67b0*/  PRMT R2, R0, 0x7610, R2 ;  /* 0x0000761000027816 */ /* 0x000fe20000000002 */
[----:B------:R-:W-:Y:S06]  /*67c0*/  BRA `(.L_x_4756) ;  /* 0x0000000c00747947 */ /* 0x000fec0003800000 */
.L_x_4757:
[----:B------:R-:W2:Y:S02]  /*67d0*/  LDG.E.U16 R4, desc[UR36][R4.64] ;  /* 0x0000002404047981 */ /* 0x000ea4000c1e1500 */
[----:B--2---:R-:W0:Y:S02]  /*67e0*/  I2F.S16 R0, R4 ;  /* 0x0000000400007306 */ /* 0x004e240000101400 */
[----:B0-----:R-:W-:-:S04]  /*67f0*/  F2FP.F16.F32.PACK_AB R0, RZ, R0 ;  /* 0x00000000ff00723e */ /* 0x001fc800000000ff */
[----:B------:R-:W-:Y:S01]  /*6800*/  PRMT R2, R0, 0x7610, R2 ;  /* 0x0000761000027816 */ /* 0x000fe20000000002 */
[----:B------:R-:W-:Y:S06]  /*6810*/  BRA `(.L_x_4756) ;  /* 0x0000000c00607947 */ /* 0x000fec0003800000 */
.L_x_4752:
        /* <DEDUP_REMOVED lines=9> */
.L_x_4760:
[----:B------:R0:W5:Y:S01]  /*68b0*/  LDG.E.U16 R2, desc[UR36][R4.64] ;  /* 0x0000002404027981 */ /* 0x000162000c1e1500 */
[----:B------:R-:W-:Y:S05]  /*68c0*/  BRA `(.L_x_4756) ;  /* 0x0000000c00347947 */ /* 0x000fea0003800000 */
.L_x_4759:
        /* <DEDUP_REMOVED lines=9> */
.L_x_4762:
[----:B------:R1:W5:Y:S01]  /*6960*/  LDG.E.U16 R2, desc[UR36][R4.64] ;  /* 0x0000002404027981 */ /* 0x000362000c1e1500 */
[----:B------:R-:W-:Y:S05]  /*6970*/  BRA `(.L_x_4756) ;  /* 0x0000000c00087947 */ /* 0x000fea0003800000 */
.L_x_4761:
        /* <DEDUP_REMOVED lines=9> */
.L_x_4751:
        /* <DEDUP_REMOVED lines=14> */
.L_x_4765:
        /* <DEDUP_REMOVED lines=9> */
.L_x_4764:
        /* <DEDUP_REMOVED lines=27> */
.L_x_4767:
        /* <DEDUP_REMOVED lines=14> */
.L_x_4766:
[----:B------:R-:W2:Y:S02]  /*6e10*/  LDG.E.U16 R0, desc[UR36][R4.64] ;  /* 0x0000002404007981 */ /* 0x000ea4000c1e1500 */
[----:B--2---:R-:W-:-:S05]  /*6e20*/  IMAD.U32 R0, R0, 0x10000, RZ ;  /* 0x0001000000007824 */ /* 0x004fca00078e00ff */
[----:B------:R-:W-:-:S04]  /*6e30*/  F2FP.F16.F32.PACK_AB R0, RZ, R0 ;  /* 0x00000000ff00723e */ /* 0x000fc800000000ff */
[----:B------:R-:W-:Y:S01]  /*6e40*/  PRMT R2, R0, 0x7610, R2 ;  /* 0x0000761000027816 */ /* 0x000fe20000000002 */
[----:B------:R-:W-:Y:S06]  /*6e50*/  BRA `(.L_x_4756) ;  /* 0x0000000400d07947 */ /* 0x000fec0003800000 */
.L_x_4763:
        /* <DEDUP_REMOVED lines=13> */
.L_x_4770:
        /* <DEDUP_REMOVED lines=21> */
.L_x_4774:
[----:B------:R-:W-:Y:S05]  /*7080*/  BSYNC.RECONVERGENT B1 ;  /* 0x0000000000017941 */ /* 0x000fea0003800200 */
.L_x_4773:
[----:B------:R-:W-:Y:S01]  /*7090*/  IMAD.SHL.U32 R0, R0, 0x100000, RZ ;  /* 0x0010000000007824 */ /* 0x000fe200078e00ff */
[----:B------:R-:W-:-:S04]  /*70a0*/  LEA R2, R2, 0x3b800000, 0x17 ;  /* 0x3b80000002027811 */ /* 0x000fc800078eb8ff */
[----:B------:R-:W-:-:S07]  /*70b0*/  LOP3.LUT R0, R2, R0, R7, 0xfe, !PT ;  /* 0x0000000002007212 */ /* 0x000fce00078efe07 */
.L_x_4772:
[----:B------:R-:W-:Y:S05]  /*70c0*/  BSYNC.RECONVERGENT B0 ;  /* 0x0000000000007941 */ /* 0x000fea0003800200 */
.L_x_4771:
[----:B------:R-:W-:-:S04]  /*70d0*/  F2FP.F16.F32.PACK_AB R0, RZ, R0 ;  /* 0x00000000ff00723e */ /* 0x000fc800000000ff */
[----:B------:R-:W-:Y:S01]  /*70e0*/  PRMT R2, R0, 0x7610, R2 ;  /* 0x0000761000027816 */ /* 0x000fe20000000002 */
[----:B------:R-:W-:Y:S06]  /*70f0*/  BRA `(.L_x_4756) ;  /* 0x0000000400287947 */ /* 0x000fec0003800000 */
.L_x_4769:
        /* <DEDUP_REMOVED lines=21> */
.L_x_4778:
[----:B------:R-:W-:Y:S05]  /*7250*/  BSYNC.RECONVERGENT B1 ;  /* 0x0000000000017941 */ /* 0x000fea0003800200 */
.L_x_4777:
[----:B------:R-:W-:Y:S01]  /*7260*/  IMAD.SHL.U32 R0, R0, 0x200000, RZ ;  /* 0x0020000000007824 */ /* 0x000fe200078e00ff */
[----:B------:R-:W-:-:S04]  /*7270*/  LEA R2, R2, 0x37800000, 0x17 ;  /* 0x3780000002027811 */ /* 0x000fc800078eb8ff */
[----:B------:R-:W-:-:S07]  /*7280*/  LOP3.LUT R0, R2, R0, R7, 0xfe, !PT ;  /* 0x0000000002007212 */ /* 0x000fce00078efe07 */
.L_x_4776:
[----:B------:R-:W-:Y:S05]  /*7290*/  BSYNC.RECONVERGENT B0 ;  /* 0x0000000000007941 */ /* 0x000fea0003800200 */
.L_x_4775:
[----:B------:R-:W-:-:S04]  /*72a0*/  F2FP.F16.F32.PACK_AB R0, RZ, R0 ;  /* 0x00000000ff00723e */ /* 0x000fc800000000ff */
[----:B------:R-:W-:Y:S01]  /*72b0*/  PRMT R2, R0, 0x7610, R2 ;  /* 0x0000761000027816 */ /* 0x000fe20000000002 */
[----:B------:R-:W-:Y:S06]  /*72c0*/  BRA `(.L_x_4756) ;  /* 0x0000000000b47947 */ /* 0x000fec0003800000 */
.L_x_4768:
        /* <DEDUP_REMOVED lines=14> */
.L_x_4782:
[----:B------:R-:W-:Y:S05]  /*73b0*/  BSYNC.RECONVERGENT B0 ;  /* 0x0000000000007941 */ /* 0x000fea0003800200 */
.L_x_4781:
[----:B------:R-:W-:-:S04]  /*73c0*/  F2FP.F16.F32.PACK_AB R0, RZ, R0 ;  /* 0x00000000ff00723e */ /* 0x000fc800000000ff */
[----:B------:R-:W-:Y:S01]  /*73d0*/  PRMT R2, R0, 0x7610, R2 ;  /* 0x0000761000027816 */ /* 0x000fe20000000002 */
[----:B------:R-:W-:Y:S06]  /*73e0*/  BRA `(.L_x_4756) ;  /* 0x00000000006c7947 */ /* 0x000fec0003800000 */
.L_x_4755:
        /* <DEDUP_REMOVED lines=16> */
.L_x_4783:
[----:B------:R-:W-:Y:S01]  /*74f0*/  PRMT R2, RZ, 0x7610, R2 ;  /* 0x00007610ff027816 */ /* 0x000fe20000000002 */
[----:B------:R-:W-:Y:S06]  /*7500*/  BRA `(.L_x_4756) ;  /* 0x0000000000247947 */ /* 0x000fec0003800000 */
.L_x_4780:
[----:B------:R-:W2:Y:S02]  /*7510*/  LDG.E.64 R4, desc[UR36][R4.64] ;  /* 0x0000002404047981 */ /* 0x000ea4000c1e1b00 */
[----:B--2---:R-:W0:Y:S02]  /*7520*/  I2F.U64 R0, R4 ;  /* 0x0000000400007312 */ /* 0x004e240000301000 */
[----:B0-----:R-:W-:-:S04]  /*7530*/  F2FP.F16.F32.PACK_AB R0, RZ, R0 ;  /* 0x00000000ff00723e */ /* 0x001fc800000000ff */
[----:B------:R-:W-:Y:S01]  /*7540*/  PRMT R2, R0, 0x7610, R2 ;  /* 0x0000761000027816 */ /* 0x000fe20000000002 */
[----:B------:R-:W-:Y:S06]  /*7550*/  BRA `(.L_x_4756) ;  /* 0x0000000000107947 */ /* 0x000fec0003800000 */
.L_x_4779:
[----:B------:R-:W2:Y:S02]  /*7560*/  LDG.E R4, desc[UR36][R4.64] ;  /* 0x0000002404047981 */ /* 0x000ea4000c1e1900 */
[----:B--2---:R-:W-:-:S04]  /*7570*/  I2FP.F32.U32 R0, R4 ;  /* 0x0000000400007245 */ /* 0x004fc80000201000 */
[----:B------:R-:W-:-:S04]  /*7580*/  F2FP.F16.F32.PACK_AB R0, RZ, R0 ;  /* 0x00000000ff00723e */ /* 0x000fc800000000ff */
[----:B------:R-:W-:-:S07]  /*7590*/  PRMT R2, R0, 0x7610, R2 ;  /* 0x0000761000027816 */ /* 0x000fce0000000002 */
.L_x_4756:
        /* <DEDUP_REMOVED lines=21> */
.L_x_4787:
[----:B------:R-:W2:Y:S02]  /*76f0*/  LDG.E.U8 R4, desc[UR36][R4.64] ;  /* 0x0000002404047981 */ /* 0x000ea4000c1e1100 */
[----:B--2---:R-:W-:-:S04]  /*7700*/  I2FP.F32.U32 R0, R4 ;  /* 0x0000000400007245 */ /* 0x004fc80000201000 */
[----:B------:R-:W-:Y:S01]  /*7710*/  F2FP.F16.F32.PACK_AB R0, RZ, R0 ;  /* 0x00000000ff00723e */ /* 0x000fe200000000ff */
[----:B------:R-:W-:Y:S06]  /*7720*/  BRA `(.L_x_4750) ;  /* 0x0000000c00807947 */ /* 0x000fec0003800000 */
.L_x_4786:
        /* <DEDUP_REMOVED lines=10> */
.L_x_4790:
[----:B------:R-:W2:Y:S02]  /*77d0*/  LDG.E R4, desc[UR36][R4.64] ;  /* 0x0000002404047981 */ /* 0x000ea4000c1e1900 */
[----:B--2---:R-:W-:-:S04]  /*77e0*/  I2FP.F32.S32 R0, R4 ;  /* 0x0000000400007245 */ /* 0x004fc80000201400 */
[----:B------:R-:W-:Y:S01]  /*77f0*/  F2FP.F16.F32.PACK_AB R0, RZ, R0 ;  /* 0x00000000ff00723e */ /* 0x000fe200000000ff */
[----:B------:R-:W-:Y:S06]  /*7800*/  BRA `(.L_x_4750) ;  /* 0x0000000c00487947 */ /* 0x000fec0003800000 */
.L_x_4789:
[----:B------:R-:W2:Y:S02]  /*7810*/  LDG.E.U16 R4, desc[UR36][R4.64] ;  /* 0x0000002404047981 */ /* 0x000ea4000c1e1500 */
[----:B--2---:R-:W0:Y:S02]  /*7820*/  I2F.S16 R0, R4 ;  /* 0x0000000400007306 */ /* 0x004e240000101400 */
[----:B0-----:R-:W-:Y:S01]  /*7830*/  F2FP.F16.F32.PACK_AB R0, RZ, R0 ;  /* 0x00000000ff00723e */ /* 0x001fe200000000ff */
[----:B------:R-:W-:Y:S06]  /*7840*/  BRA `(.L_x_4750) ;  /* 0x0000000c00387947 */ /* 0x000fec0003800000 */
.L_x_4785:
        /* <DEDUP_REMOVED lines=9> */
.L_x_4792:
[----:B------:R0:W5:Y:S01]  /*78e0*/  LDG.E.U16 R0, desc[UR36][R4.64] ;  /* 0x0000002404007981 */ /* 0x000162000c1e1500 */
[----:B------:R-:W-:Y:S05]  /*78f0*/  BRA `(.L_x_4750) ;  /* 0x0000000c000c7947 */ /* 0x000fea0003800000 */
.L_x_4791:
        /* <DEDUP_REMOVED lines=9> */
.L_x_4794:
[----:B------:R1:W5:Y:S01]  /*7990*/  LDG.E.U16 R0, desc[UR36][R4.64] ;  /* 0x0000002404007981 */ /* 0x000362000c1e1500 */
[----:B------:R-:W-:Y:S05]  /*79a0*/  BRA `(.L_x_4750) ;  /* 0x0000000800e07947 */ /* 0x000fea0003800000 */
.L_x_4793:
        /* <DEDUP_REMOVED lines=8> */
.L_x_4784:
        /* <DEDUP_REMOVED lines=13> */
.L_x_4797:
        /* <DEDUP_REMOVED lines=8> */
.L_x_4796:
        /* <DEDUP_REMOVED lines=27> */
.L_x_4799:
        /* <DEDUP_REMOVED lines=12> */
[----:B------:R-:W-:Y:S01]  /*7df0*/  F2FP.F16.F32.PACK_AB R0, RZ, R0 ;  /* 0x00000000ff00723e */ /* 0x000fe200000000ff */
[----:B------:R-:W-:Y:S06]  /*7e00*/  BRA `(.L_x_4750) ;  /* 0x0000000400c87947 */ /* 0x000fec0003800000 */
.L_x_4798:
[----:B------:R-:W2:Y:S02]  /*7e10*/  LDG.E.U16 R0, desc[UR36][R4.64] ;  /* 0x0000002404007981 */ /* 0x000ea4000c1e1500 */
[----:B--2---:R-:W-:-:S05]  /*7e20*/  IMAD.U32 R0, R0, 0x10000, RZ ;  /* 0x0001000000007824 */ /* 0x004fca00078e00ff */
[----:B------:R-:W-:Y:S01]  /*7e30*/  F2FP.F16.F32.PACK_AB R0, RZ, R0 ;  /* 0x00000000ff00723e */ /* 0x000fe200000000ff */
[----:B------:R-:W-:Y:S06]  /*7e40*/  BRA `(.L_x_4750) ;  /* 0x0000000400b87947 */ /* 0x000fec0003800000 */
.L_x_4795:
        /* <DEDUP_REMOVED lines=12> */
.L_x_4802:
        /* <DEDUP_REMOVED lines=21> */
.L_x_4806:
[----:B------:R-:W-:Y:S05]  /*8060*/  BSYNC.RECONVERGENT B1 ;  /* 0x0000000000017941 */ /* 0x000fea0003800200 */
.L_x_4805:
[----:B------:R-:W-:Y:S01]  /*8070*/  IMAD.SHL.U32 R0, R0, 0x100000, RZ ;  /* 0x0010000000007824 */ /* 0x000fe200078e00ff */
[----:B------:R-:W-:-:S04]  /*8080*/  LEA R3, R3, 0x3b800000, 0x17 ;  /* 0x3b80000003037811 */ /* 0x000fc800078eb8ff */
[----:B------:R-:W-:-:S07]  /*8090*/  LOP3.LUT R0, R3, R0, R7, 0xfe, !PT ;  /* 0x0000000003007212 */ /* 0x000fce00078efe07 */
.L_x_4804:
[----:B------:R-:W-:Y:S05]  /*80a0*/  BSYNC.RECONVERGENT B0 ;  /* 0x0000000000007941 */ /* 0x000fea0003800200 */
.L_x_4803:
[----:B------:R-:W-:Y:S01]  /*80b0*/  F2FP.F16.F32.PACK_AB R0, RZ, R0 ;  /* 0x00000000ff00723e */ /* 0x000fe200000000ff */
[----:B------:R-:W-:Y:S06]  /*80c0*/  BRA `(.L_x_4750) ;  /* 0x0000000400187947 */ /* 0x000fec0003800000 */
.L_x_4801:
        /* <DEDUP_REMOVED lines=21> */
.L_x_4810:
[----:B------:R-:W-:Y:S05]  /*8220*/  BSYNC.RECONVERGENT B1 ;  /* 0x0000000000017941 */ /* 0x000fea0003800200 */
.L_x_4809:
[----:B------:R-:W-:Y:S01]  /*8230*/  IMAD.SHL.U32 R0, R0, 0x200000, RZ ;  /* 0x0020000000007824 */ /* 0x000fe200078e00ff */
[----:B------:R-:W-:-:S04]  /*8240*/  LEA R3, R3, 0x37800000, 0x17 ;  /* 0x3780000003037811 */ /* 0x000fc800078eb8ff */
[----:B------:R-:W-:-:S07]  /*8250*/  LOP3.LUT R0, R3, R0, R7, 0xfe, !PT ;  /* 0x0000000003007212 */ /* 0x000fce00078efe07 */
.L_x_4808:
[----:B------:R-:W-:Y:S05]  /*8260*/  BSYNC.RECONVERGENT B0 ;  /* 0x0000000000007941 */ /* 0x000fea0003800200 */
.L_x_4807:
[----:B------:R-:W-:Y:S01]  /*8270*/  F2FP.F16.F32.PACK_AB R0, RZ, R0 ;  /* 0x00000000ff00723e */ /* 0x000fe200000000ff */
[----:B------:R-:W-:Y:S06]  /*8280*/  BRA `(.L_x_4750) ;  /* 0x0000000000a87947 */ /* 0x000fec0003800000 */
.L_x_4800:
        /* <DEDUP_REMOVED lines=14> */
.L_x_4814:
[----:B------:R-:W-:Y:S05]  /*8370*/  BSYNC.RECONVERGENT B0 ;  /* 0x0000000000007941 */ /* 0x000fea0003800200 */
.L_x_4813:
[----:B------:R-:W-:Y:S01]  /*8380*/  F2FP.F16.F32.PACK_AB R0, RZ, R0 ;  /* 0x00000000ff00723e */ /* 0x000fe200000000ff */
[----:B------:R-:W-:Y:S06]  /*8390*/  BRA `(.L_x_4750) ;  /* 0x0000000000647947 */ /* 0x000fec0003800000 */
.L_x_4788:
        /* <DEDUP_REMOVED lines=16> */
.L_x_4815:
[----:B------:R-:W-:Y:S01]  /*84a0*/  PRMT R0, RZ, 0x7610, R0 ;  /* 0x00007610ff007816 */ /* 0x000fe20000000000 */
[----:B------:R-:W-:Y:S06]  /*84b0*/  BRA `(.L_x_4750) ;  /* 0x00000000001c7947 */ /* 0x000fec0003800000 */
.L_x_4812:
[----:B------:R-:W2:Y:S02]  /*84c0*/  LDG.E.64 R4, desc[UR36][R4.64] ;  /* 0x0000002404047981 */ /* 0x000ea4000c1e1b00 */
[----:B--2---:R-:W0:Y:S02]  /*84d0*/  I2F.U64 R0, R4 ;  /* 0x0000000400007312 */ /* 0x004e240000301000 */
[----:B0-----:R-:W-:Y:S01]  /*84e0*/  F2FP.F16.F32.PACK_AB R0, RZ, R0 ;  /* 0x00000000ff00723e */ /* 0x001fe200000000ff */
[----:B------:R-:W-:Y:S06]  /*84f0*/  BRA `(.L_x_4750) ;  /* 0x00000000000c7947 */ /* 0x000fec0003800000 */
.L_x_4811:
[----:B------:R-:W2:Y:S02]  /*8500*/  LDG.E R4, desc[UR36][R4.64] ;  /* 0x0000002404047981 */ /* 0x000ea4000c1e1900 */
[----:B--2---:R-:W-:-:S04]  /*8510*/  I2FP.F32.U32 R0, R4 ;  /* 0x0000000400007245 */ /* 0x004fc80000201000 */
[----:B------:R-:W-:-:S07]  /*8520*/  F2FP.F16.F32.PACK_AB R0, RZ, R0 ;  /* 0x00000000ff00723e */ /* 0x000fce00000000ff */
.L_x_4750:
[----:B------:R-:W-:Y:S05]  /*8530*/  BSYNC.RECONVERGENT B6 ;  /* 0x0000000000067941 */ /* 0x000fea0003800200 */
.L_x_4749:
[----:B------:R-:W-:Y:S01]  /*8540*/  ISETP.GE.AND P0, PT, R22, R25, PT ;  /* 0x000000191600720c */ /* 0x000fe20003f06270 */
[----:B------:R-:W-:-:S12]  /*8550*/  BSSY.RECONVERGENT B1, `(.L_x_4816) ;  /* 0x0000048000017945 */ /* 0x000fd80003800200 */
[----:B------:R-:W-:Y:S05]  /*8560*/  @P0 BRA `(.L_x_4817) ;  /* 0x0000000400180947 */ /* 0x000fea0003800000 */
        /* <DEDUP_REMOVED lines=32> */
.L_x_4822:
[----:B------:R-:W-:Y:S05]  /*8770*/  BSYNC.RECONVERGENT B2 ;  /* 0x0000000000027941 */ /* 0x000fea0003800200 */
.L_x_4821:
[----:B------:R-:W-:Y:S01]  /*8780*/  FFMA.FTZ R3, -R8, R4, R3 ;  /* 0x0000000408037223 */ /* 0x000fe20000010103 */
[----:B------:R-:W-:Y:S06]  /*8790*/  BRA `(.L_x_4819) ;  /* 0x0000000000787947 */ /* 0x000fec0003800000 */
.L_x_4820:
        /* <DEDUP_REMOVED lines=14> */
.L_x_4825:
        /* <DEDUP_REMOVED lines=13> */
.L_x_4824:
[----:B------:R-:W-:Y:S05]  /*8950*/  BSYNC.RECONVERGENT B2 ;  /* 0x0000000000027941 */ /* 0x000fea0003800200 */
.L_x_4823:
[----:B------:R-:W-:-:S04]  /*8960*/  FMUL.FTZ R3, R3, 1.1920928955078125e-07 ;  /* 0x3400000003037820 */ /* 0x000fc80000410000 */
[----:B------:R-:W-:-:S07]  /*8970*/  FMUL.FTZ R3, R8, R3 ;  /* 0x0000000308037220 */ /* 0x000fce0000410000 */
.L_x_4819:
[----:B------:R-:W-:Y:S05]  /*8980*/  BSYNC.RECONVERGENT B0 ;  /* 0x0000000000007941 */ /* 0x000fea0003800200 */
.L_x_4818:
[C---:B------:R-:W-:Y:S02]  /*8990*/  FSETP.NAN.FTZ.AND P0, PT, |R3|.reuse, |R3|, PT ;  /* 0x400000030300720b */ /* 0x040fe40003f18200 */
[----:B------:R-:W-:-:S04]  /*89a0*/  LOP3.LUT R24, R3, 0x80000000, R24, 0xb8, !PT ;  /* 0x8000000003187812 */ /* 0x000fc800078eb818 */
[----:B01----:R-:W-:-:S04]  /*89b0*/  FSEL R4, R3, R24, P0 ;  /* 0x0000001803047208 */ /* 0x003fc80000000000 */
[----:B------:R-:W-:-:S07]  /*89c0*/  F2FP.F16.F32.PACK_AB R4, RZ, R4 ;  /* 0x00000004ff04723e */ /* 0x000fce00000000ff */
.L_x_4817:
[----:B------:R-:W-:Y:S05]  /*89d0*/  BSYNC.RECONVERGENT B1 ;  /* 0x0000000000017941 */ /* 0x000fea0003800200 */
.L_x_4816:
[----:B-----5:R-:W-:Y:S01]  /*89e0*/  VIADD R24, R22, 0x80 ;  /* 0x0000008016187836 */ /* 0x020fe20000000000 */
[----:B------:R-:W-:Y:S04]  /*89f0*/  BSSY.RECONVERGENT B1, `(.L_x_4826) ;  /* 0x0000049000017945 */ /* 0x000fe80003800200 */
[----:B------:R-:W-:-:S13]  /*8a00*/  ISETP.GE.AND P0, PT, R24, R25, PT ;  /* 0x000000191800720c */ /* 0x000fda0003f06270 */
[----:B------:R-:W-:Y:S05]  /*8a10*/  @P0 BRA `(.L_x_4827) ;  /* 0x0000000400180947 */ /* 0x000fea0003800000 */
[----:B------:R-:W-:Y:S01]  /*8a20*/  HADD2.F32 R19, -RZ, R19.H0_H0 ;  /* 0x20000013ff137230 */ /* 0x000fe20000004100 */
        /* <DEDUP_REMOVED lines=10> */
[----:B------:R-:W2:Y:S01]  /*8ad0*/  MUFU.RCP R3, R7 ;  /* 0x0000000700037308 */ /* 0x000ea20000001000 */
[----:B01----:R-:W-:Y:S01]  /*8ae0*/  FADD.FTZ R5, -R7, -RZ ;  /* 0x800000ff07057221 */ /* 0x003fe20000010100 */
[----:B--2---:R-:W-:-:S06]  /*8af0*/  FMUL.FTZ R3, R6, R3 ;  /* 0x0000000306037220 */ /* 0x004fcc0000410000 */
        /* <DEDUP_REMOVED lines=15> */
.L_x_4833:
[----:B------:R-:W-:Y:S01]  /*8bf0*/  FSETP.GEU.FTZ.AND P0, PT, R8, -R7, PT ;  /* 0x800000070800720b */ /* 0x000fe20003f1e000 */
[----:B------:R-:W-:-:S12]  /*8c00*/  FADD.FTZ R3, R3, -1 ;  /* 0xbf80000003037421 */ /* 0x000fd80000010000 */
[----:B------:R-:W-:-:S07]  /*8c10*/  @!P0 FADD.FTZ R3, R3, -1 ;  /* 0xbf80000003038421 */ /* 0x000fce0000010000 */
.L_x_4832:
[----:B------:R-:W-:Y:S05]  /*8c20*/  BSYNC.RECONVERGENT B2 ;  /* 0x0000000000027941 */ /* 0x000fea0003800200 */
.L_x_4831:
[----:B------:R-:W-:Y:S01]  /*8c30*/  FFMA.FTZ R6, -R7, R3, R6 ;  /* 0x0000000307067223 */ /* 0x000fe20000010106 */
[----:B------:R-:W-:Y:S06]  /*8c40*/  BRA `(.L_x_4829) ;  /* 0x0000000000787947 */ /* 0x000fec0003800000 */
.L_x_4830:
[----:B------:R-:W-:Y:S01]  /*8c50*/  LOP3.LUT R9, R7, 0xff800000, RZ, 0xc0, !PT ;  /* 0xff80000007097812 */ /* 0x000fe200078ec0ff */
[----:B------:R-:W-:Y:S01]  /*8c60*/  BSSY.RECONVERGENT B2, `(.L_x_4834) ;  /* 0x000001a000027945 */ /* 0x000fe20003800200 */
[C---:B------:R-:W-:Y:S02]  /*8c70*/  ISETP.GT.U32.AND P0, PT, R6.reuse, 0x7f7fffff, PT ;  /* 0x7f7fffff0600780c */ /* 0x040fe40003f04070 */
[C---:B------:R-:W-:Y:S02]  /*8c80*/  IADD3 R3, PT, PT, R6.reuse, 0xb800000, -R9 ;  /* 0x0b80000006037810 */ /* 0x040fe40007ffe809 */
[----:B------:R-:W-:Y:S02]  /*8c90*/  LOP3.LUT R6, R6, 0x7fffff, RZ, 0xc0, !PT ;  /* 0x007fffff06067812 */ /* 0x000fe400078ec0ff */
[----:B01----:R-:W-:Y:S02]  /*8ca0*/  LOP3.LUT P1, R5, R3, 0xff800000, RZ, 0xc0, !PT ;  /* 0xff80000003057812 */ /* 0x003fe4000782c0ff */
        /* <DEDUP_REMOVED lines=8> */
.L_x_4836:
        /* <DEDUP_REMOVED lines=13> */
.L_x_4835:
[----:B------:R-:W-:Y:S05]  /*8e00*/  BSYNC.RECONVERGENT B2 ;  /* 0x0000000000027941 */ /* 0x000fea0003800200 */
.L_x_4834:
[----:B------:R-:W-:-:S04]  /*8e10*/  FMUL.FTZ R6, R6, 1.1920928955078125e-07 ;  /* 0x3400000006067820 */ /* 0x000fc80000410000 */
[----:B------:R-:W-:-:S07]  /*8e20*/  FMUL.FTZ R6, R9, R6 ;  /* 0x0000000609067220 */ /* 0x000fce0000410000 */
.L_x_4829:
[----:B------:R-:W-:Y:S05]  /*8e30*/  BSYNC.RECONVERGENT B0 ;  /* 0x0000000000007941 */ /* 0x000fea0003800200 */
.L_x_4828:
[C---:B------:R-:W-:Y:S02]  /*8e40*/  FSETP.NAN.FTZ.AND P0, PT, |R6|.reuse, |R6|, PT ;  /* 0x400000060600720b */ /* 0x040fe40003f18200 */
[----:B------:R-:W-:-:S04]  /*8e50*/  LOP3.LUT R19, R6, 0x80000000, R19, 0xb8, !PT ;  /* 0x8000000006137812 */ /* 0x000fc800078eb813 */
[----:B------:R-:W-:-:S04]  /*8e60*/  FSEL R19, R6, R19, P0 ;  /* 0x0000001306137208 */ /* 0x000fc80000000000 */
[----:B------:R-:W-:-:S07]  /*8e70*/  F2FP.F16.F32.PACK_AB R19, RZ, R19 ;  /* 0x00000013ff13723e */ /* 0x000fce00000000ff */
.L_x_4827:
[----:B------:R-:W-:Y:S05]  /*8e80*/  BSYNC.RECONVERGENT B1 ;  /* 0x0000000000017941 */ /* 0x000fea0003800200 */
.L_x_4826:
[----:B------:R-:W-:Y:S01]  /*8e90*/  VIADD R6, R22, 0x100 ;  /* 0x0000010016067836 */ /* 0x000fe20000000000 */
        /* <DEDUP_REMOVED lines=32> */
.L_x_4844:
[----:B------:R-:W-:Y:S01]  /*90a0*/  FSETP.GEU.FTZ.AND P0, PT, R8, -R7, PT ;  /* 0x800000070800720b */ /* 0x000fe20003f1e000 */
[----:B------:R-:W-:-:S12]  /*90b0*/  FADD.FTZ R3, R3, -1 ;  /* 0xbf80000003037421 */ /* 0x000fd80000010000 */
[----:B------:R-:W-:-:S07]  /*90c0*/  @!P0 FADD.FTZ R3, R3, -1 ;  /* 0xbf80000003038421 */ /* 0x000fce0000010000 */
.L_x_4843:
[----:B------:R-:W-:Y:S05]  /*90d0*/  BSYNC.RECONVERGENT B2 ;  /* 0x0000000000027941 */ /* 0x000fea0003800200 */
.L_x_4842:
[----:B------:R-:W-:Y:S01]  /*90e0*/  FFMA.FTZ R6, -R7, R3, R6 ;  /* 0x0000000307067223 */ /* 0x000fe20000010106 */
[----:B------:R-:W-:Y:S06]  /*90f0*/  BRA `(.L_x_4840) ;  /* 0x0000000000787947 */ /* 0x000fec0003800000 */
.L_x_4841:
        /* <DEDUP_REMOVED lines=14> */
.L_x_4847:
        /* <DEDUP_REMOVED lines=13> */
.L_x_4846:
[----:B------:R-:W-:Y:S05]  /*92b0*/  BSYNC.RECONVERGENT B2 ;  /* 0x0000000000027941 */ /* 0x000fea0003800200 */
.L_x_4845:
[----:B------:R-:W-:-:S04]  /*92c0*/  FMUL.FTZ R6, R6, 1.1920928955078125e-07 ;  /* 0x3400000006067820 */ /* 0x000fc80000410000 */
[----:B------:R-:W-:-:S07]  /*92d0*/  FMUL.FTZ R6, R9, R6 ;  /* 0x0000000609067220 */ /* 0x000fce0000410000 */
.L_x_4840:
[----:B------:R-:W-:Y:S05]  /*92e0*/  BSYNC.RECONVERGENT B0 ;  /* 0x0000000000007941 */ /* 0x000fea0003800200 */
.L_x_4839:
[C---:B------:R-:W-:Y:S02]  /*92f0*/  FSETP.NAN.FTZ.AND P0, PT, |R6|.reuse, |R6|, PT ;  /* 0x400000060600720b */ /* 0x040fe40003f18200 */
[----:B------:R-:W-:-:S04]  /*9300*/  LOP3.LUT R17, R6, 0x80000000, R17, 0xb8, !PT ;  /* 0x8000000006117812 */ /* 0x000fc800078eb811 */
[----:B------:R-:W-:-:S04]  /*9310*/  FSEL R17, R6, R17, P0 ;  /* 0x0000001106117208 */ /* 0x000fc80000000000 */
[----:B------:R-:W-:-:S07]  /*9320*/  F2FP.F16.F32.PACK_AB R17, RZ, R17 ;  /* 0x00000011ff11723e */ /* 0x000fce00000000ff */
.L_x_4838:
[----:B------:R-:W-:Y:S05]  /*9330*/  BSYNC.RECONVERGENT B1 ;  /* 0x0000000000017941 */ /* 0x000fea0003800200 */
.L_x_4837:
        /* <DEDUP_REMOVED lines=16> */
[----:B------:R-:W-:Y:S01]  /*9440*/  FADD.FTZ R6, -R8, -RZ ;  /* 0x800000ff08067221 */ /* 0x000fe20000010100 */
[----:B--2---:R-:W-:-:S06]  /*9450*/  FMUL.FTZ R0, R3, R0 ;  /* 0x0000000003007220 */ /* 0x004fcc0000410000 */
[----:B------:R-:W2:Y:S02]  /*9460*/  FRND.TRUNC R0, R0 ;  /* 0x0000000000007307 */ /* 0x000ea4000020d000 */
[----:B--2---:R-:W-:-:S05]  /*9470*/  FFMA R6, R0, R6, R3 ;  /* 0x0000000600067223 */ /* 0x004fca0000000003 */
[----:B------:R-:W-:-:S13]  /*9480*/  ISETP.GE.U32.AND P0, PT, R6, R8, PT ;  /* 0x000000080600720c */ /* 0x000fda0003f06070 */
[----:B------:R-:W-:Y:S05]  /*9490*/  @!P0 BRA `(.L_x_4854) ;  /* 0x0000000000388947 */ /* 0x000fea0003800000 */
[----:B------:R-:W-:-:S13]  /*94a0*/  ISETP.GT.U32.AND P0, PT, R6, -0x80000000, PT ;  /* 0x800000000600780c */ /* 0x000fda0003f04070 */
[----:B------:R-:W-:Y:S05]  /*94b0*/  @P0 BRA `(.L_x_4855) ;  /* 0x0000000000240947 */ /* 0x000fea0003800000 */
[----:B01----:R-:W-:Y:S01]  /*94c0*/  FADD.FTZ R5, |R7|, |R7| ;  /* 0x4000000707057221 */ /* 0x003fe20000010200 */
        /* <DEDUP_REMOVED lines=8> */
.L_x_4855:
[----:B------:R-:W-:Y:S01]  /*9550*/  FSETP.GEU.FTZ.AND P0, PT, R6, -R8, PT ;  /* 0x800000080600720b */ /* 0x000fe20003f1e000 */
[----:B------:R-:W-:-:S12]  /*9560*/  FADD.FTZ R0, R0, -1 ;  /* 0xbf80000000007421 */ /* 0x000fd80000010000 */
[----:B------:R-:W-:-:S07]  /*9570*/  @!P0 FADD.FTZ R0, R0, -1 ;  /* 0xbf80000000008421 */ /* 0x000fce0000010000 */
.L_x_4854:
[----:B------:R-:W-:Y:S05]  /*9580*/  BSYNC.RECONVERGENT B2 ;  /* 0x0000000000027941 */ /* 0x000fea0003800200 */
.L_x_4853:
[----:B------:R-:W-:Y:S01]  /*9590*/  FFMA.FTZ R3, -R8, R0, R3 ;  /* 0x0000000008037223 */ /* 0x000fe20000010103 */
[----:B------:R-:W-:Y:S06]  /*95a0*/  BRA `(.L_x_4851) ;  /* 0x0000000000787947 */ /* 0x000fec0003800000 */
.L_x_4852:
        /* <DEDUP_REMOVED lines=14> */
.L_x_4858:
        /* <DEDUP_REMOVED lines=13> */
.L_x_4857:
[----:B------:R-:W-:Y:S05]  /*9760*/  BSYNC.RECONVERGENT B2 ;  /* 0x0000000000027941 */ /* 0x000fea0003800200 */
.L_x_4856:
[----:B------:R-:W-:-:S04]  /*9770*/  FMUL.FTZ R3, R3, 1.1920928955078125e-07 ;  /* 0x3400000003037820 */ /* 0x000fc80000410000 */
[----:B------:R-:W-:-:S07]  /*9780*/  FMUL.FTZ R3, R8, R3 ;  /* 0x0000000308037220 */ /* 0x000fce0000410000 */
.L_x_4851:
[----:B------:R-:W-:Y:S05]  /*9790*/  BSYNC.RECONVERGENT B0 ;  /* 0x0000000000007941 */ /* 0x000fea0003800200 */
.L_x_4850:
[C---:B------:R-:W-:Y:S02]  /*97a0*/  FSETP.NAN.FTZ.AND P0, PT, |R3|.reuse, |R3|, PT ;  /* 0x400000030300720b */ /* 0x040fe40003f18200 */
[----:B------:R-:W-:-:S04]  /*97b0*/  LOP3.LUT R2, R3, 0x80000000, R2, 0xb8, !PT ;  /* 0x8000000003027812 */ /* 0x000fc800078eb802 */
[----:B------:R-:W-:-:S04]  /*97c0*/  FSEL R18, R3, R2, P0 ;  /* 0x0000000203127208 */ /* 0x000fc80000000000 */
[----:B------:R-:W-:-:S07]  /*97d0*/  F2FP.F16.F32.PACK_AB R18, RZ, R18 ;  /* 0x00000012ff12723e */ /* 0x000fce00000000ff */
.L_x_4849:
[----:B------:R-:W-:Y:S05]  /*97e0*/  BSYNC.RECONVERGENT B1 ;  /* 0x0000000000017941 */ /* 0x000fea0003800200 */
.L_x_4848:
[----:B------:R-:W2:Y:S01]  /*97f0*/  LDC.U8 R16, c[0x0][0x3b0] ;  /* 0x0000ec00ff107b82 */ /* 0x000ea20000000000 */
[----:B------:R-:W-:Y:S01]  /*9800*/  ISETP.GE.AND P0, PT, R22, R25, PT ;  /* 0x000000191600720c */ /* 0x000fe20003f06270 */
[----:B------:R-:W-:Y:S04]  /*9810*/  BSSY.RECONVERGENT B7, `(.L_x_4859) ;  /* 0x0000302000077945 */ /* 0x000fe80003800200 */
[----:B------:R-:W-:Y:S08]  /*9820*/  BSSY.RELIABLE B6, `(.L_x_4860) ;  /* 0x000020a000067945 */ /* 0x000ff00003800100 */
[----:B------:R-:W-:Y:S05]  /*9830*/  @P0 BRA `(.L_x_4861) ;  /* 0x0000002000140947 */ /* 0x000fea0003800000 */
[----:B------:R-:W0:Y:S01]  /*9840*/  LDCU UR4, c[0x0][0x3b4] ;  /* 0x00007680ff0477ac */ /* 0x000e220008000800 */
[----:B------:R-:W3:Y:S01]  /*9850*/  LDC.64 R2, c[0x0][0x388] ;  /* 0x0000e200ff027b82 */ /* 0x000ee20000000a00 */
[----:B------:R-:W-:Y:S01]  /*9860*/  IMAD R0, R27, 0x200, R22 ;  /* 0x000002001b007824 */ /* 0x000fe200078e0216 */
[----:B--2---:R-:W-:-:S03]  /*9870*/  PRMT R6, R16, 0x9910, RZ ;  /* 0x0000991010067816 */ /* 0x004fc600000000ff */
[----:B01----:R-:W-:Y:S02]  /*9880*/  IMAD R5, R0, UR4, RZ ;  /* 0x0000000400057c24 */ /* 0x003fe4000f8e02ff */
        /* <DEDUP_REMOVED lines=13> */
[----:B------:R-:W-:Y:S02]  /*9960*/  HADD2.F32 R4, -RZ, R4.H0_H0 ;  /* 0x20000004ff047230 */ /* 0x000fe40000004100 */
[----:B------:R-:W-:Y:S02]  /*9970*/  IMAD.MOV.U32 R22, RZ, RZ, R24 ;  /* 0x000000ffff167224 */ /* 0x000fe400078e0018 */
[----:B------:R-:W0:Y:S02]  /*9980*/  F2I.FTZ.TRUNC.NTZ R5, R4 ;  /* 0x0000000400057305 */ /* 0x000e24000021f100 */
[----:B0-----:R0:W-:Y:S01]  /*9990*/  STG.E.U8 desc[UR36][R2.64], R5 ;  /* 0x0000000502007986 */ /* 0x0011e2000c101124 */
[----:B------:R-:W-:Y:S05]  /*99a0*/  BRA `(.L_x_4867) ;  /* 0x0000000c00d47947 */ /* 0x000fea0003800000 */
.L_x_4865:
[----:B------:R-:W-:Y:S02]  /*99b0*/  HADD2.F32 R5, -RZ, R4.H0_H0 ;  /* 0x20000004ff057230 */ /* 0x000fe40000004100 */
[----:B------:R-:W-:-:S04]  /*99c0*/  IMAD.MOV.U32 R22, RZ, RZ, R24 ;  /* 0x000000ffff167224 */ /* 0x000fc800078e0018 */
[----:B------:R-:W0:Y:S02]  /*99d0*/  F2I.S64.TRUNC R4, R5 ;  /* 0x0000000500047311 */ /* 0x000e24000020d900 */
[----:B0-----:R0:W-:Y:S01]  /*99e0*/  STG.E.U8 desc[UR36][R2.64], R4 ;  /* 0x0000000402007986 */ /* 0x0011e2000c101124 */
[----:B------:R-:W-:Y:S05]  /*99f0*/  BRA `(.L_x_4867) ;  /* 0x0000000c00c07947 */ /* 0x000fea0003800000 */
.L_x_4864:
[----:B------:R-:W-:-:S13]  /*9a00*/  ISETP.NE.AND P0, PT, R0, 0x2, PT ;  /* 0x000000020000780c */ /* 0x000fda0003f05270 */
[----:B------:R-:W-:Y:S05]  /*9a10*/  @!P0 BRA `(.L_x_4868) ;  /* 0x0000000000388947 */ /* 0x000fea0003800000 */
[----:B------:R-:W-:-:S13]  /*9a20*/  ISETP.NE.AND P0, PT, R0, 0x3, PT ;  /* 0x000000030000780c */ /* 0x000fda0003f05270 */
[----:B------:R-:W-:Y:S05]  /*9a30*/  @!P0 BRA `(.L_x_4869) ;  /* 0x00000000001c8947 */ /* 0x000fea0003800000 */
[----:B------:R-:W-:-:S13]  /*9a40*/  ISETP.NE.AND P0, PT, R0, 0x4, PT ;  /* 0x000000040000780c */ /* 0x000fda0003f05270 */
[----:B------:R-:W-:Y:S05]  /*9a50*/  @P0 BRA `(.L_x_4866) ;  /* 0x0000000800f80947 */ /* 0x000fea0003800000 */
[----:B------:R-:W-:Y:S02]  /*9a60*/  HADD2.F32 R4, -RZ, R4.H0_H0 ;  /* 0x20000004ff047230 */ /* 0x000fe40000004100 */
[----:B------:R-:W-:-:S04]  /*9a70*/  IMAD.MOV.U32 R22, RZ, RZ, R24 ;  /* 0x000000ffff167224 */ /* 0x000fc800078e0018 */
[----:B------:R-:W0:Y:S02]  /*9a80*/  F2I.S64.TRUNC R4, R4 ;  /* 0x0000000400047311 */ /* 0x000e24000020d900 */
[----:B0-----:R0:W-:Y:S01]  /*9a90*/  STG.E.64 desc[UR36][R2.64], R4 ;  /* 0x0000000402007986 */ /* 0x0011e2000c101b24 */
[----:B------:R-:W-:Y:S05]  /*9aa0*/  BRA `(.L_x_4867) ;  /* 0x0000000c00947947 */ /* 0x000fea0003800000 */
.L_x_4869:
[----:B------:R-:W-:Y:S02]  /*9ab0*/  HADD2.F32 R4, -RZ, R4.H0_H0 ;  /* 0x20000004ff047230 */ /* 0x000fe40000004100 */
[----:B------:R-:W-:Y:S02]  /*9ac0*/  IMAD.MOV.U32 R22, RZ, RZ, R24 ;  /* 0x000000ffff167224 */ /* 0x000fe400078e0018 */
[----:B------:R-:W0:Y:S02]  /*9ad0*/  F2I.FTZ.TRUNC.NTZ R5, R4 ;  /* 0x0000000400057305 */ /* 0x000e24000021f100 */
[----:B0-----:R0:W-:Y:S01]  /*9ae0*/  STG.E desc[UR36][R2.64], R5 ;  /* 0x0000000502007986 */ /* 0x0011e2000c101924 */
[----:B------:R-:W-:Y:S05]  /*9af0*/  BRA `(.L_x_4867) ;  /* 0x0000000c00807947 */ /* 0x000fea0003800000 */
.L_x_4868:
[----:B------:R-:W-:Y:S02]  /*9b00*/  HADD2.F32 R4, -RZ, R4.H0_H0 ;  /* 0x20000004ff047230 */ /* 0x000fe40000004100 */
[----:B------:R-:W-:Y:S02]  /*9b10*/  IMAD.MOV.U32 R22, RZ, RZ, R24 ;  /* 0x000000ffff167224 */ /* 0x000fe400078e0018 */
[----:B------:R-:W0:Y:S02]  /*9b20*/  F2I.FTZ.TRUNC.NTZ R5, R4 ;  /* 0x0000000400057305 */ /* 0x000e24000021f100 */
[----:B0-----:R0:W-:Y:S01]  /*9b30*/  STG.E.U16 desc[UR36][R2.64], R5 ;  /* 0x0000000502007986 */ /* 0x0011e2000c101524 */
[----:B------:R-:W-:Y:S05]  /*9b40*/  BRA `(.L_x_4867) ;  /* 0x0000000c006c7947 */ /* 0x000fea0003800000 */
.L_x_4863:
[----:B------:R-:W-:-:S13]  /*9b50*/  ISETP.GT.AND P0, PT, R0, 0x6, PT ;  /* 0x000000060000780c */ /* 0x000fda0003f04270 */
[----:B------:R-:W-:Y:S05]  /*9b60*/  @P0 BRA `(.L_x_4870) ;  /* 0x00000000002c0947 */ /* 0x000fea0003800000 */
[----:B------:R-:W-:-:S13]  /*9b70*/  ISETP.NE.AND P0, PT, R0, 0x5, PT ;  /* 0x000000050000780c */ /* 0x000fda0003f05270 */
[----:B------:R-:W-:Y:S05]  /*9b80*/  @!P0 BRA `(.L_x_4871) ;  /* 0x0000000000188947 */ /* 0x000fea0003800000 */
[----:B------:R-:W-:-:S13]  /*9b90*/  ISETP.NE.AND P0, PT, R0, 0x6, PT ;  /* 0x000000060000780c */ /* 0x000fda0003f05270 */
[----:B------:R-:W-:Y:S05]  /*9ba0*/  @P0 BRA `(.L_x_4866) ;  /* 0x0000000800a40947 */ /* 0x000fea0003800000 */
[----:B------:R-:W-:Y:S02]  /*9bb0*/  HADD2.F32 R5, -RZ, R4.H0_H0 ;  /* 0x20000004ff057230 */ /* 0x000fe40000004100 */
[----:B------:R-:W-:-:S03]  /*9bc0*/  IMAD.MOV.U32 R22, RZ, RZ, R24 ;  /* 0x000000ffff167224 */ /* 0x000fc600078e0018 */
[----:B------:R0:W-:Y:S01]  /*9bd0*/  STG.E desc[UR36][R2.64], R5 ;  /* 0x0000000502007986 */ /* 0x0001e2000c101924 */
[----:B------:R-:W-:Y:S05]  /*9be0*/  BRA `(.L_x_4867) ;  /* 0x0000000c00447947 */ /* 0x000fea0003800000 */
.L_x_4871:
[----:B------:R0:W-:Y:S01]  /*9bf0*/  STG.E.U16 desc[UR36][R2.64], R4 ;  /* 0x0000000402007986 */ /* 0x0001e2000c101524 */
[----:B------:R-:W-:Y:S01]  /*9c00*/  IMAD.MOV.U32 R22, RZ, RZ, R24 ;  /* 0x000000ffff167224 */ /* 0x000fe200078e0018 */
[----:B------:R-:W-:Y:S06]  /*9c10*/  BRA `(.L_x_4867) ;  /* 0x0000000c00387947 */ /* 0x000fec0003800000 */
.L_x_4870:
[----:B------:R-:W-:-:S13]  /*9c20*/  ISETP.NE.AND P0, PT, R0, 0x7, PT ;  /* 0x000000070000780c */ /* 0x000fda0003f05270 */
[----:B------:R-:W-:Y:S05]  /*9c30*/  @!P0 BRA `(.L_x_4872) ;  /* 0x00000000003c8947 */ /* 0x000fea0003800000 */
[----:B------:R-:W-:-:S13]  /*9c40*/  ISETP.NE.AND P0, PT, R0, 0x8, PT ;  /* 0x000000080000780c */ /* 0x000fda0003f05270 */
[----:B------:R-:W-:Y:S05]  /*9c50*/  @!P0 BRA `(.L_x_4873) ;  /* 0x00000000001c8947 */ /* 0x000fea0003800000 */
[----:B------:R-:W-:-:S13]  /*9c60*/  ISETP.NE.AND P0, PT, R0, 0x9, PT ;  /* 0x000000090000780c */ /* 0x000fda0003f05270 */
[----:B------:R-:W-:Y:S05]  /*9c70*/  @P0 BRA `(.L_x_4866) ;  /* 0x0000000800700947 */ /* 0x000fea0003800000 */
[----:B------:R-:W-:Y:S02]  /*9c80*/  HADD2.F32 R4, -RZ, R4.H0_H0 ;  /* 0x20000004ff047230 */ /* 0x000fe40000004100 */
[----:B------:R-:W-:Y:S02]  /*9c90*/  IMAD.MOV.U32 R5, RZ, RZ, RZ ;  /* 0x000000ffff057224 */ /* 0x000fe400078e00ff */
[----:B------:R-:W-:-:S03]  /*9ca0*/  IMAD.MOV.U32 R22, RZ, RZ, R24 ;  /* 0x000000ffff167224 */ /* 0x000fc600078e0018 */
[----:B------:R0:W-:Y:S01]  /*9cb0*/  STG.E.64 desc[UR36][R2.64], R4 ;  /* 0x0000000402007986 */ /* 0x0001e2000c101b24 */
[----:B------:R-:W-:Y:S05]  /*9cc0*/  BRA `(.L_x_4867) ;  /* 0x0000000c000c7947 */ /* 0x000fea0003800000 */
.L_x_4873:
[----:B------:R-:W-:Y:S02]  /*9cd0*/  HADD2.F32 R0, -RZ, R4.H0_H0 ;  /* 0x20000004ff007230 */ /* 0x000fe40000004100 */
[----:B------:R-:W-:-:S03]  /*9ce0*/  IMAD.MOV.U32 R22, RZ, RZ, R24 ;  /* 0x000000ffff167224 */ /* 0x000fc600078e0018 */
[----:B------:R-:W-:-:S04]  /*9cf0*/  F2FP.F16.F32.PACK_AB R0, RZ, R0 ;  /* 0x00000000ff00723e */ /* 0x000fc800000000ff */
[----:B------:R-:W-:-:S05]  /*9d00*/  PRMT R0, R0, 0x5410, RZ ;  /* 0x0000541000007816 */ /* 0x000fca00000000ff */
[----:B------:R0:W-:Y:S01]  /*9d10*/  STG.E desc[UR36][R2.64], R0 ;  /* 0x0000000002007986 */ /* 0x0001e2000c101924 */
[----:B------:R-:W-:Y:S05]  /*9d20*/  BRA `(.L_x_4867) ;  /* 0x0000000800f47947 */ /* 0x000fea0003800000 */
.L_x_4872:
[----:B------:R-:W-:Y:S02]  /*9d30*/  HADD2.F32 R4, -RZ, R4.H0_H0 ;  /* 0x20000004ff047230 */ /* 0x000fe40000004100 */
[----:B------:R-:W-:-:S03]  /*9d40*/  IMAD.MOV.U32 R22, RZ, RZ, R24 ;  /* 0x000000ffff167224 */ /* 0x000fc600078e0018 */
[----:B------:R-:W-:-:S06]  /*9d50*/  FMUL.FTZ R4, R4, 1 ;  /* 0x3f80000004047820 */ /* 0x000fcc0000410000 */
[----:B------:R-:W0:Y:S02]  /*9d60*/  F2F.F64.F32 R4, R4 ;  /* 0x0000000400047310 */ /* 0x000e240000201800 */
[----:B0-----:R0:W-:Y:S01]  /*9d70*/  STG.E.64 desc[UR36][R2.64], R4 ;  /* 0x0000000402007986 */ /* 0x0011e2000c101b24 */
[----:B------:R-:W-:Y:S05]  /*9d80*/  BRA `(.L_x_4867) ;  /* 0x0000000800dc7947 */ /* 0x000fea0003800000 */
.L_x_4862:
        /* <DEDUP_REMOVED lines=10> */
[----:B------:R-:W-:-:S04]  /*9e30*/  FSETP.NEU.FTZ.AND P0, PT, R4, RZ, PT ;  /* 0x000000ff0400720b */ /* 0x000fc80003f1d000 */
[----:B------:R-:W-:-:S05]  /*9e40*/  SEL R5, RZ, 0x1, !P0 ;  /* 0x00000001ff057807 */ /* 0x000fca0004000000 */
[----:B------:R0:W-:Y:S01]  /*9e50*/  STG.E.U8 desc[UR36][R2.64], R5 ;  /* 0x0000000502007986 */ /* 0x0001e2000c101124 */
[----:B------:R-:W-:Y:S05]  /*9e60*/  BRA `(.L_x_4867) ;  /* 0x0000000800a47947 */ /* 0x000fea0003800000 */
.L_x_4876:
[----:B------:R-:W-:Y:S01]  /*9e70*/  HADD2.F32 R4, -RZ, R4.H0_H0 ;  /* 0x20000004ff047230 */ /* 0x000fe20000004100 */
[----:B------:R-:W-:Y:S01]  /*9e80*/  CS2R R6, SRZ ;  /* 0x0000000000067805 */ /* 0x000fe2000001ff00 */
[----:B------:R-:W-:-:S03]  /*9e90*/  IMAD.MOV.U32 R22, RZ, RZ, R24 ;  /* 0x000000ffff167224 */ /* 0x000fc600078e0018 */
[----:B------:R-:W-:-:S06]  /*9ea0*/  FMUL.FTZ R4, R4, 1 ;  /* 0x3f80000004047820 */ /* 0x000fcc0000410000 */
[----:B------:R-:W0:Y:S02]  /*9eb0*/  F2F.F64.F32 R4, R4 ;  /* 0x0000000400047310 */ /* 0x000e240000201800 */
[----:B0-----:R0:W-:Y:S01]  /*9ec0*/  STG.E.128 desc[UR36][R2.64], R4 ;  /* 0x0000000402007986 */ /* 0x0011e2000c101d24 */
[----:B------:R-:W-:Y:S05]  /*9ed0*/  BRA `(.L_x_4867) ;  /* 0x0000000800887947 */ /* 0x000fea0003800000 */
.L_x_4875:
[----:B------:R-:W-:-:S13]  /*9ee0*/  ISETP.NE.AND P0, PT, R0, 0xf, PT ;  /* 0x0000000f0000780c */ /* 0x000fda0003f05270 */
[----:B------:R-:W-:Y:S05]  /*9ef0*/  @!P0 BRA `(.L_x_4877) ;  /* 0x0000000000a88947 */ /* 0x000fea0003800000 */
[----:B------:R-:W-:-:S13]  /*9f00*/  ISETP.NE.AND P0, PT, R0, 0x17, PT ;  /* 0x000000170000780c */ /* 0x000fda0003f05270 */
[----:B------:R-:W-:Y:S05]  /*9f10*/  @!P0 BRA `(.L_x_4878) ;  /* 0x0000000000508947 */ /* 0x000fea0003800000 */
[----:B------:R-:W-:-:S13]  /*9f20*/  ISETP.NE.AND P0, PT, R0, 0x18, PT ;  /* 0x000000180000780c */ /* 0x000fda0003f05270 */
[----:B------:R-:W-:Y:S05]  /*9f30*/  @P0 BRA `(.L_x_4866) ;  /* 0x0000000400c00947 */ /* 0x000fea0003800000 */
[----:B------:R-:W-:Y:S01]  /*9f40*/  HADD2.F32 R7, -RZ, R4.H0_H0 ;  /* 0x20000004ff077230 */ /* 0x000fe20000004100 */
        /* <DEDUP_REMOVED lines=12> */
.L_x_4880:
[----:B------:R-:W-:Y:S05]  /*a010*/  BSYNC.RECONVERGENT B0 ;  /* 0x0000000000007941 */ /* 0x000fea0003800200 */
.L_x_4879:
[----:B------:R-:W-:Y:S01]  /*a020*/  LOP3.LUT R5, R0, 0x80, R5, 0xf8, !PT ;  /* 0x0000008000057812 */ /* 0x000fe200078ef805 */
[----:B------:R-:W-:-:S04]  /*a030*/  IMAD.MOV.U32 R22, RZ, RZ, R24 ;  /* 0x000000ffff167224 */ /* 0x000fc800078e0018 */
[----:B------:R0:W-:Y:S01]  /*a040*/  STG.E.U8 desc[UR36][R2.64], R5 ;  /* 0x0000000502007986 */ /* 0x0001e2000c101124 */
[----:B------:R-:W-:Y:S05]  /*a050*/  BRA `(.L_x_4867) ;  /* 0x0000000800287947 */ /* 0x000fea0003800000 */
.L_x_4878:
        /* <DEDUP_REMOVED lines=15> */
.L_x_4882:
[----:B------:R-:W-:Y:S05]  /*a150*/  BSYNC.RECONVERGENT B0 ;  /* 0x0000000000007941 */ /* 0x000fea0003800200 */
.L_x_4881:
[----:B------:R-:W-:Y:S01]  /*a160*/  LOP3.LUT R5, R0, 0x80, R5, 0xf8, !PT ;  /* 0x0000008000057812 */ /* 0x000fe200078ef805 */
[----:B------:R-:W-:-:S04]  /*a170*/  IMAD.MOV.U32 R22, RZ, RZ, R24 ;  /* 0x000000ffff167224 */ /* 0x000fc800078e0018 */
[----:B------:R0:W-:Y:S01]  /*a180*/  STG.E.U8 desc[UR36][R2.64], R5 ;  /* 0x0000000502007986 */ /* 0x0001e2000c101124 */
[----:B------:R-:W-:Y:S05]  /*a190*/  BRA `(.L_x_4867) ;  /* 0x0000000400d87947 */ /* 0x000fea0003800000 */
.L_x_4877:
[----:B------:R-:W-:Y:S02]  /*a1a0*/  HADD2.F32 R0, -RZ, R4.H0_H0 ;  /* 0x20000004ff007230 */ /* 0x000fe40000004100 */
[----:B------:R-:W-:-:S03]  /*a1b0*/  IMAD.MOV.U32 R22, RZ, RZ, R24 ;  /* 0x000000ffff167224 */ /* 0x000fc600078e0018 */
[----:B------:R-:W-:-:S05]  /*a1c0*/  F2FP.BF16.F32.PACK_AB R0, RZ, R0 ;  /* 0x00000000ff00723e */ /* 0x000fca00000010ff */
[----:B------:R0:W-:Y:S01]  /*a1d0*/  STG.E.U16 desc[UR36][R2.64], R0 ;  /* 0x0000000002007986 */ /* 0x0001e2000c101524 */
[----:B------:R-:W-:Y:S05]  /*a1e0*/  BRA `(.L_x_4867) ;  /* 0x0000000400c47947 */ /* 0x000fea0003800000 */
.L_x_4874:
        /* <DEDUP_REMOVED lines=10> */
[----:B------:R-:W0:Y:S02]  /*a290*/  F2I.FTZ.U32.TRUNC.NTZ R5, R5 ;  /* 0x0000000500057305 */ /* 0x000e24000021f000 */
[----:B0-----:R1:W-:Y:S01]  /*a2a0*/  STG.E.U16 desc[UR36][R2.64], R5 ;  /* 0x0000000502007986 */ /* 0x0013e2000c101524 */
[----:B------:R-:W-:Y:S05]  /*a2b0*/  BRA `(.L_x_4867) ;  /* 0x0000000400907947 */ /* 0x000fea0003800000 */
.L_x_4885:
        /* <DEDUP_REMOVED lines=13> */
.L_x_4888:
[----:B------:R-:W-:-:S04]  /*a390*/  SHF.R.U32.HI R0, RZ, 0x14, R5 ;  /* 0x00000014ff007819 */ /* 0x000fc80000011605 */
[----:B------:R-:W-:-:S04]  /*a3a0*/  LOP3.LUT R0, R0, 0x1, RZ, 0xc0, !PT ;  /* 0x0000000100007812 */ /* 0x000fc800078ec0ff */
[----:B------:R-:W-:-:S04]  /*a3b0*/  IADD3 R0, PT, PT, R5, 0x487ffff, R0 ;  /* 0x0487ffff05007810 */ /* 0x000fc80007ffe000 */
[----:B------:R-:W-:-:S04]  /*a3c0*/  SHF.R.U32.HI R0, RZ, 0x14, R0 ;  /* 0x00000014ff007819 */ /* 0x000fc80000011600 */
[----:B------:R-:W-:-:S07]  /*a3d0*/  LOP3.LUT R4, R0, 0xff, RZ, 0xc0, !PT ;  /* 0x000000ff00047812 */ /* 0x000fce00078ec0ff */
.L_x_4889:
[----:B------:R-:W-:-:S04]  /*a3e0*/  SHF.R.U32.HI R5, RZ, 0x18, R5 ;  /* 0x00000018ff057819 */ /* 0x000fc80000011605 */
[----:B------:R-:W-:-:S04]  /*a3f0*/  LOP3.LUT R4, R4, 0x80, R5, 0xf8, !PT ;  /* 0x0000008004047812 */ /* 0x000fc800078ef805 */
[----:B------:R-:W-:-:S07]  /*a400*/  PRMT R0, R4, 0x7610, R0 ;  /* 0x0000761004007816 */ /* 0x000fce0000000000 */
.L_x_4887:
[----:B------:R-:W-:Y:S05]  /*a410*/  BSYNC.RECONVERGENT B0 ;  /* 0x0000000000007941 */ /* 0x000fea0003800200 */
.L_x_4886:
[----:B------:R2:W-:Y:S01]  /*a420*/  STG.E.U8 desc[UR36][R2.64], R0 ;  /* 0x0000000002007986 */ /* 0x0005e2000c101124 */
[----:B------:R-:W-:Y:S01]  /*a430*/  IMAD.MOV.U32 R22, RZ, RZ, R24 ;  /* 0x000000ffff167224 */ /* 0x000fe200078e0018 */
[----:B------:R-:W-:Y:S06]  /*a440*/  BRA `(.L_x_4867) ;  /* 0x00000004002c7947 */ /* 0x000fec0003800000 */
.L_x_4884:
        /* <DEDUP_REMOVED lines=13> */
.L_x_4892:
[----:B------:R-:W-:-:S04]  /*a520*/  SHF.R.U32.HI R0, RZ, 0x15, R5 ;  /* 0x00000015ff007819 */ /* 0x000fc80000011605 */
[----:B------:R-:W-:-:S04]  /*a530*/  LOP3.LUT R0, R0, 0x1, RZ, 0xc0, !PT ;  /* 0x0000000100007812 */ /* 0x000fc800078ec0ff */
[----:B------:R-:W-:-:S04]  /*a540*/  IADD3 R0, PT, PT, R5, 0x88fffff, R0 ;  /* 0x088fffff05007810 */ /* 0x000fc80007ffe000 */
[----:B------:R-:W-:-:S04]  /*a550*/  SHF.R.U32.HI R0, RZ, 0x15, R0 ;  /* 0x00000015ff007819 */ /* 0x000fc80000011600 */
[----:B------:R-:W-:-:S07]  /*a560*/  LOP3.LUT R4, R0, 0xff, RZ, 0xc0, !PT ;  /* 0x000000ff00047812 */ /* 0x000fce00078ec0ff */
.L_x_4893:
[----:B------:R-:W-:-:S04]  /*a570*/  SHF.R.U32.HI R5, RZ, 0x18, R5 ;  /* 0x00000018ff057819 */ /* 0x000fc80000011605 */
[----:B------:R-:W-:-:S04]  /*a580*/  LOP3.LUT R4, R4, 0x80, R5, 0xf8, !PT ;  /* 0x0000008004047812 */ /* 0x000fc800078ef805 */
[----:B------:R-:W-:-:S07]  /*a590*/  PRMT R0, R4, 0x7610, R0 ;  /* 0x0000761004007816 */ /* 0x000fce0000000000 */
.L_x_4891:
[----:B------:R-:W-:Y:S05]  /*a5a0*/  BSYNC.RECONVERGENT B0 ;  /* 0x0000000000007941 */ /* 0x000fea0003800200 */
.L_x_4890:
[----:B------:R0:W-:Y:S01]  /*a5b0*/  STG.E.U8 desc[UR36][R2.64], R0 ;  /* 0x0000000002007986 */ /* 0x0001e2000c101124 */
[----:B------:R-:W-:Y:S01]  /*a5c0*/  IMAD.MOV.U32 R22, RZ, RZ, R24 ;  /* 0x000000ffff167224 */ /* 0x000fe200078e0018 */
[----:B------:R-:W-:Y:S06]  /*a5d0*/  BRA `(.L_x_4867) ;  /* 0x0000000000c87947 */ /* 0x000fec0003800000 */
.L_x_4883:
[----:B------:R-:W-:-:S13]  /*a5e0*/  ISETP.NE.AND P0, PT, R0, 0x1c, PT ;  /* 0x0000001c0000780c */ /* 0x000fda0003f05270 */
[----:B------:R-:W-:Y:S05]  /*a5f0*/  @!P0 BRA `(.L_x_4894) ;  /* 0x0000000000b08947 */ /* 0x000fea0003800000 */
[----:B------:R-:W-:-:S13]  /*a600*/  ISETP.NE.AND P0, PT, R0, 0x1d, PT ;  /* 0x0000001d0000780c */ /* 0x000fda0003f05270 */
[----:B------:R-:W-:Y:S05]  /*a610*/  @!P0 BRA `(.L_x_4895) ;  /* 0x0000000000948947 */ /* 0x000fea0003800000 */
[----:B------:R-:W-:-:S13]  /*a620*/  ISETP.NE.AND P0, PT, R0, 0x2c, PT ;  /* 0x0000002c0000780c */ /* 0x000fda0003f05270 */
[----:B------:R-:W-:Y:S05]  /*a630*/  @!P0 BRA `(.L_x_4896) ;  /* 0x0000000000488947 */ /* 0x000fea0003800000 */
.L_x_4866:
        /* <DEDUP_REMOVED lines=16> */
.L_x_4897:
[----:B------:R-:W-:Y:S01]  /*a740*/  IMAD.MOV.U32 R22, RZ, RZ, R24 ;  /* 0x000000ffff167224 */ /* 0x000fe200078e0018 */
[----:B------:R-:W-:Y:S06]  /*a750*/  BRA `(.L_x_4867) ;  /* 0x0000000000687947 */ /* 0x000fec0003800000 */
.L_x_4896:
[----:B------:R-:W-:Y:S02]  /*a760*/  HADD2.F32 R5, -RZ, R4.H0_H0 ;  /* 0x20000004ff057230 */ /* 0x000fe40000004100 */
        /* <DEDUP_REMOVED lines=16> */
.L_x_4895:
[----:B------:R-:W-:Y:S02]  /*a870*/  HADD2.F32 R4, -RZ, R4.H0_H0 ;  /* 0x20000004ff047230 */ /* 0x000fe40000004100 */
[----:B------:R-:W-:-:S04]  /*a880*/  IMAD.MOV.U32 R22, RZ, RZ, R24 ;  /* 0x000000ffff167224 */ /* 0x000fc800078e0018 */
[----:B------:R-:W0:Y:S02]  /*a890*/  F2I.U64.TRUNC R4, R4 ;  /* 0x0000000400047311 */ /* 0x000e24000020d800 */
[----:B0-----:R4:W-:Y:S01]  /*a8a0*/  STG.E.64 desc[UR36][R2.64], R4 ;  /* 0x0000000402007986 */ /* 0x0019e2000c101b24 */
[----:B------:R-:W-:Y:S05]  /*a8b0*/  BRA `(.L_x_4867) ;  /* 0x0000000000107947 */ /* 0x000fea0003800000 */
.L_x_4894:
[----:B------:R-:W-:Y:S02]  /*a8c0*/  HADD2.F32 R4, -RZ, R4.H0_H0 ;  /* 0x20000004ff047230 */ /* 0x000fe40000004100 */
[----:B------:R-:W-:Y:S02]  /*a8d0*/  IMAD.MOV.U32 R22, RZ, RZ, R24 ;  /* 0x000000ffff167224 */ /* 0x000fe400078e0018 */
[----:B------:R-:W0:Y:S02]  /*a8e0*/  F2I.FTZ.U32.TRUNC.NTZ R5, R4 ;  /* 0x0000000400057305 */ /* 0x000e24000021f000 */
[----:B0-----:R3:W-:Y:S03]  /*a8f0*/  STG.E desc[UR36][R2.64], R5 ;  /* 0x0000000502007986 */ /* 0x0017e6000c101924 */
.L_x_4867:
        /* <DEDUP_REMOVED lines=21> */
[----:B------:R-:W-:-:S06]  /*aa50*/  HADD2.F32 R19, -RZ, R19.H0_H0 ;  /* 0x20000013ff137230 */ /* 0x000fcc0000004100 */
[----:B------:R-:W0:Y:S02]  /*aa60*/  F2I.FTZ.TRUNC.NTZ R19, R19 ;  /* 0x0000001300137305 */ /* 0x000e24000021f100 */
[----:B0-----:R0:W-:Y:S01]  /*aa70*/  STG.E.U8 desc[UR36][R2.64], R19 ;  /* 0x0000001302007986 */ /* 0x0011e2000c101124 */
[----:B------:R-:W-:Y:S05]  /*aa80*/  BRA `(.L_x_4904) ;  /* 0x0000000c007c7947 */ /* 0x000fea0003800000 */
.L_x_4902:
[----:B------:R-:W-:-:S06]  /*aa90*/  HADD2.F32 R5, -RZ, R19.H0_H0 ;  /* 0x20000013ff057230 */ /* 0x000fcc0000004100 */
[----:B------:R-:W0:Y:S02]  /*aaa0*/  F2I.S64.TRUNC R4, R5 ;  /* 0x0000000500047311 */ /* 0x000e24000020d900 */
[----:B0-----:R0:W-:Y:S01]  /*aab0*/  STG.E.U8 desc[UR36][R2.64], R4 ;  /* 0x0000000402007986 */ /* 0x0011e2000c101124 */
[----:B------:R-:W-:Y:S05]  /*aac0*/  BRA `(.L_x_4904) ;  /* 0x0000000c006c7947 */ /* 0x000fea0003800000 */
.L_x_4901:
[----:B------:R-:W-:-:S13]  /*aad0*/  ISETP.NE.AND P0, PT, R0, 0x2, PT ;  /* 0x000000020000780c */ /* 0x000fda0003f05270 */
[----:B------:R-:W-:Y:S05]  /*aae0*/  @!P0 BRA `(.L_x_4905) ;  /* 0x0000000000308947 */ /* 0x000fea0003800000 */
[----:B------:R-:W-:-:S13]  /*aaf0*/  ISETP.NE.AND P0, PT, R0, 0x3, PT ;  /* 0x000000030000780c */ /* 0x000fda0003f05270 */
[----:B------:R-:W-:Y:S05]  /*ab00*/  @!P0 BRA `(.L_x_4906) ;  /* 0x0000000000188947 */ /* 0x000fea0003800000 */
[----:B------:R-:W-:-:S13]  /*ab10*/  ISETP.NE.AND P0, PT, R0, 0x4, PT ;  /* 0x000000040000780c */ /* 0x000fda0003f05270 */
[----:B------:R-:W-:Y:S05]  /*ab20*/  @P0 BRA `(.L_x_4903) ;  /* 0x0000000800700947 */ /* 0x000fea0003800000 */
[----:B------:R-:W-:-:S06]  /*ab30*/  HADD2.F32 R4, -RZ, R19.H0_H0 ;  /* 0x20000013ff047230 */ /* 0x000fcc0000004100 */
[----:B------:R-:W0:Y:S02]  /*ab40*/  F2I.S64.TRUNC R4, R4 ;  /* 0x0000000400047311 */ /* 0x000e24000020d900 */
[----:B0-----:R0:W-:Y:S01]  /*ab50*/  STG.E.64 desc[UR36][R2.64], R4 ;  /* 0x0000000402007986 */ /* 0x0011e2000c101b24 */
[----:B------:R-:W-:Y:S05]  /*ab60*/  BRA `(.L_x_4904) ;  /* 0x0000000c00447947 */ /* 0x000fea0003800000 */
.L_x_4906:
[----:B------:R-:W-:-:S06]  /*ab70*/  HADD2.F32 R19, -RZ, R19.H0_H0 ;  /* 0x20000013ff137230 */ /* 0x000fcc0000004100 */
[----:B------:R-:W0:Y:S02]  /*ab80*/  F2I.FTZ.TRUNC.NTZ R19, R19 ;  /* 0x0000001300137305 */ /* 0x000e24000021f100 */
[----:B0-----:R0:W-:Y:S01]  /*ab90*/  STG.E desc[UR36][R2.64], R19 ;  /* 0x0000001302007986 */ /* 0x0011e2000c101924 */
[----:B------:R-:W-:Y:S05]  /*aba0*/  BRA `(.L_x_4904) ;  /* 0x0000000c00347947 */ /* 0x000fea0003800000 */
.L_x_4905:
[----:B------:R-:W-:-:S06]  /*abb0*/  HADD2.F32 R19, -RZ, R19.H0_H0 ;  /* 0x20000013ff137230 */ /* 0x000fcc0000004100 */
[----:B------:R-:W0:Y:S02]  /*abc0*/  F2I.FTZ.TRUNC.NTZ R19, R19 ;  /* 0x0000001300137305 */ /* 0x000e24000021f100 */
[----:B0-----:R0:W-:Y:S01]  /*abd0*/  STG.E.U16 desc[UR36][R2.64], R19 ;  /* 0x0000001302007986 */ /* 0x0011e2000c101524 */
[----:B------:R-:W-:Y:S05]  /*abe0*/  BRA `(.L_x_4904) ;  /* 0x0000000c00247947 */ /* 0x000fea0003800000 */
.L_x_4900:
[----:B------:R-:W-:-:S13]  /*abf0*/  ISETP.GT.AND P0, PT, R0, 0x6, PT ;  /* 0x000000060000780c */ /* 0x000fda0003f04270 */
[----:B------:R-:W-:Y:S05]  /*ac00*/  @P0 BRA `(.L_x_4907) ;  /* 0x0000000000240947 */ /* 0x000fea0003800000 */
[----:B------:R-:W-:-:S13]  /*ac10*/  ISETP.NE.AND P0, PT, R0, 0x5, PT ;  /* 0x000000050000780c */ /* 0x000fda0003f05270 */
[----:B------:R-:W-:Y:S05]  /*ac20*/  @!P0 BRA `(.L_x_4908) ;  /* 0x0000000000148947 */ /* 0x000fea0003800000 */
[----:B------:R-:W-:-:S13]  /*ac30*/  ISETP.NE.AND P0, PT, R0, 0x6, PT ;  /* 0x000000060000780c */ /* 0x000fda0003f05270 */
[----:B------:R-:W-:Y:S05]  /*ac40*/  @P0 BRA `(.L_x_4903) ;  /* 0x0000000800280947 */ /* 0x000fea0003800000 */
[----:B------:R-:W-:-:S05]  /*ac50*/  HADD2.F32 R19, -RZ, R19.H0_H0 ;  /* 0x20000013ff137230 */ /* 0x000fca0000004100 */
[----:B------:R1:W-:Y:S01]  /*ac60*/  STG.E desc[UR36][R2.64], R19 ;  /* 0x0000001302007986 */ /* 0x0003e2000c101924 */
[----:B------:R-:W-:Y:S05]  /*ac70*/  BRA `(.L_x_4904) ;  /* 0x0000000c00007947 */ /* 0x000fea0003800000 */
.L_x_4908:
[----:B------:R0:W-:Y:S01]  /*ac80*/  STG.E.U16 desc[UR36][R2.64], R19 ;  /* 0x0000001302007986 */ /* 0x0001e2000c101524 */
[----:B------:R-:W-:Y:S05]  /*ac90*/  BRA `(.L_x_4904) ;  /* 0x0000000800f87947 */ /* 0x000fea0003800000 */
.L_x_4907:
[----:B------:R-:W-:-:S13]  /*aca0*/  ISETP.NE.AND P0, PT, R0, 0x7, PT ;  /* 0x000000070000780c */ /* 0x000fda0003f05270 */
[----:B------:R-:W-:Y:S05]  /*acb0*/  @!P0 BRA `(.L_x_4909) ;  /* 0x0000000000348947 */ /* 0x000fea0003800000 */
[----:B------:R-:W-:-:S13]  /*acc0*/  ISETP.NE.AND P0, PT, R0, 0x8, PT ;  /* 0x000000080000780c */ /* 0x000fda0003f05270 */
[----:B------:R-:W-:Y:S05]  /*acd0*/  @!P0 BRA `(.L_x_4910) ;  /* 0x0000000000188947 */ /* 0x000fea0003800000 */
[----:B------:R-:W-:-:S13]  /*ace0*/  ISETP.NE.AND P0, PT, R0, 0x9, PT ;  /* 0x000000090000780c */ /* 0x000fda0003f05270 */
[----:B------:R-:W-:Y:S05]  /*acf0*/  @P0 BRA `(.L_x_4903) ;  /* 0x0000000400fc0947 */ /* 0x000fea0003800000 */
[----:B------:R-:W-:Y:S02]  /*ad00*/  HADD2.F32 R4, -RZ, R19.H0_H0 ;  /* 0x20000013ff047230 */ /* 0x000fe40000004100 */
[----:B------:R-:W-:-:S05]  /*ad10*/  IMAD.MOV.U32 R5, RZ, RZ, RZ ;  /* 0x000000ffff057224 */ /* 0x000fca00078e00ff */
[----:B------:R2:W-:Y:S01]  /*ad20*/  STG.E.64 desc[UR36][R2.64], R4 ;  /* 0x0000000402007986 */ /* 0x0005e2000c101b24 */
[----:B------:R-:W-:Y:S05]  /*ad30*/  BRA `(.L_x_4904) ;  /* 0x0000000800d07947 */ /* 0x000fea0003800000 */
.L_x_4910:
[----:B------:R-:W-:-:S05]  /*ad40*/  HADD2.F32 R0, -RZ, R19.H0_H0 ;  /* 0x20000013ff007230 */ /* 0x000fca0000004100 */
[----:B------:R-:W-:-:S04]  /*ad50*/  F2FP.F16.F32.PACK_AB R0, RZ, R0 ;  /* 0x00000000ff00723e */ /* 0x000fc800000000ff */
[----:B------:R-:W-:-:S05]  /*ad60*/  PRMT R0, R0, 0x5410, RZ ;  /* 0x0000541000007816 */ /* 0x000fca00000000ff */
[----:B------:R3:W-:Y:S01]  /*ad70*/  STG.E desc[UR36][R2.64], R0 ;  /* 0x0000000002007986 */ /* 0x0007e2000c101924 */
[----:B------:R-:W-:Y:S05]  /*ad80*/  BRA `(.L_x_4904) ;  /* 0x0000000800bc7947 */ /* 0x000fea0003800000 */
.L_x_4909:
[----:B------:R-:W-:-:S05]  /*ad90*/  HADD2.F32 R4, -RZ, R19.H0_H0 ;  /* 0x20000013ff047230 */ /* 0x000fca0000004100 */
[----:B------:R-:W-:-:S06]  /*ada0*/  FMUL.FTZ R4, R4, 1 ;  /* 0x3f80000004047820 */ /* 0x000fcc0000410000 */
[----:B------:R-:W0:Y:S02]  /*adb0*/  F2F.F64.F32 R4, R4 ;  /* 0x0000000400047310 */ /* 0x000e240000201800 */
[----:B0-----:R4:W-:Y:S01]  /*adc0*/  STG.E.64 desc[UR36][R2.64], R4 ;  /* 0x0000000402007986 */ /* 0x0019e2000c101b24 */
[----:B------:R-:W-:Y:S05]  /*add0*/  BRA `(.L_x_4904) ;  /* 0x0000000800a87947 */ /* 0x000fea0003800000 */
.L_x_4899:
        /* <DEDUP_REMOVED lines=10> */
[----:B------:R-:W-:-:S06]  /*ae80*/  HADD2.F32 R5, -RZ, R19.H0_H0 ;  /* 0x20000013ff057230 */ /* 0x000fcc0000004100 */
[----:B------:R-:W0:Y:S02]  /*ae90*/  F2I.FTZ.U32.TRUNC.NTZ R5, R5 ;  /* 0x0000000500057305 */ /* 0x000e24000021f000 */
[----:B0-----:R0:W-:Y:S01]  /*aea0*/  STG.E.U16 desc[UR36][R2.64], R5 ;  /* 0x0000000502007986 */ /* 0x0011e2000c101524 */
[----:B------:R-:W-:Y:S05]  /*aeb0*/  BRA `(.L_x_4904) ;  /* 0x0000000800707947 */ /* 0x000fea0003800000 */
.L_x_4914:
        /* <DEDUP_REMOVED lines=18> */
.L_x_4917:
[----:B------:R-:W-:-:S04]  /*afe0*/  SHF.R.U32.HI R5, RZ, 0x18, R5 ;  /* 0x00000018ff057819 */ /* 0x000fc80000011605 */
[----:B------:R-:W-:-:S07]  /*aff0*/  LOP3.LUT R0, R0, 0x80, R5, 0xf8, !PT ;  /* 0x0000008000007812 */ /* 0x000fce00078ef805 */
.L_x_4916:
[----:B------:R-:W-:Y:S05]  /*b000*/  BSYNC.RECONVERGENT B0 ;  /* 0x0000000000007941 */ /* 0x000fea0003800200 */
.L_x_4915:
[----:B------:R0:W-:Y:S01]  /*b010*/  STG.E.U8 desc[UR36][R2.64], R0 ;  /* 0x0000000002007986 */ /* 0x0001e2000c101124 */
[----:B------:R-:W-:Y:S05]  /*b020*/  BRA `(.L_x_4904) ;  /* 0x0000000800147947 */ /* 0x000fea0003800000 */
.L_x_4913:
        /* <DEDUP_REMOVED lines=18> */
.L_x_4920:
[----:B------:R-:W-:-:S04]  /*b150*/  SHF.R.U32.HI R5, RZ, 0x18, R5 ;  /* 0x00000018ff057819 */ /* 0x000fc80000011605 */
[----:B------:R-:W-:-:S07]  /*b160*/  LOP3.LUT R0, R0, 0x80, R5, 0xf8, !PT ;  /* 0x0000008000007812 */ /* 0x000fce00078ef805 */
.L_x_4919:
[----:B------:R-:W-:Y:S05]  /*b170*/  BSYNC.RECONVERGENT B0 ;  /* 0x0000000000007941 */ /* 0x000fea0003800200 */
.L_x_4918:
[----:B------:R0:W-:Y:S01]  /*b180*/  STG.E.U8 desc[UR36][R2.64], R0 ;  /* 0x0000000002007986 */ /* 0x0001e2000c101124 */
[----:B------:R-:W-:Y:S05]  /*b190*/  BRA `(.L_x_4904) ;  /* 0x0000000400b87947 */ /* 0x000fea0003800000 */
.L_x_4912:
[----:B------:R-:W-:-:S13]  /*b1a0*/  ISETP.NE.AND P0, PT, R0, 0x1c, PT ;  /* 0x0000001c0000780c */ /* 0x000fda0003f05270 */
[----:B------:R-:W-:Y:S05]  /*b1b0*/  @!P0 BRA `(.L_x_4921) ;  /* 0x0000000000608947 */ /* 0x000fea0003800000 */
[----:B------:R-:W-:-:S13]  /*b1c0*/  ISETP.NE.AND P0, PT, R0, 0x1d, PT ;  /* 0x0000001d0000780c */ /* 0x000fda0003f05270 */
[----:B------:R-:W-:Y:S05]  /*b1d0*/  @!P0 BRA `(.L_x_4922) ;  /* 0x0000000000488947 */ /* 0x000fea0003800000 */
[----:B------:R-:W-:-:S13]  /*b1e0*/  ISETP.NE.AND P0, PT, R0, 0x2c, PT ;  /* 0x0000002c0000780c */ /* 0x000fda0003f05270 */
[----:B------:R-:W-:Y:S05]  /*b1f0*/  @P0 BRA `(.L_x_4903) ;  /* 0x0000000000bc0947 */ /* 0x000fea0003800000 */
        /* <DEDUP_REMOVED lines=16> */
.L_x_4922:
[----:B------:R-:W-:-:S06]  /*b300*/  HADD2.F32 R4, -RZ, R19.H0_H0 ;  /* 0x20000013ff047230 */ /* 0x000fcc0000004100 */
[----:B------:R-:W0:Y:S02]  /*b310*/  F2I.U64.TRUNC R4, R4 ;  /* 0x0000000400047311 */ /* 0x000e24000020d800 */
[----:B0-----:R0:W-:Y:S01]  /*b320*/  STG.E.64 desc[UR36][R2.64], R4 ;  /* 0x0000000402007986 */ /* 0x0011e2000c101b24 */
[----:B------:R-:W-:Y:S05]  /*b330*/  BRA `(.L_x_4904) ;  /* 0x0000000400507947 */ /* 0x000fea0003800000 */
.L_x_4921:
[----:B------:R-:W-:-:S06]  /*b340*/  HADD2.F32 R19, -RZ, R19.H0_H0 ;  /* 0x20000013ff137230 */ /* 0x000fcc0000004100 */
[----:B------:R-:W0:Y:S02]  /*b350*/  F2I.FTZ.U32.TRUNC.NTZ R19, R19 ;  /* 0x0000001300137305 */ /* 0x000e24000021f000 */
[----:B0-----:R0:W-:Y:S01]  /*b360*/  STG.E desc[UR36][R2.64], R19 ;  /* 0x0000001302007986 */ /* 0x0011e2000c101924 */
[----:B------:R-:W-:Y:S05]  /*b370*/  BRA `(.L_x_4904) ;  /* 0x0000000400407947 */ /* 0x000fea0003800000 */
.L_x_4911:
[----:B------:R-:W-:-:S13]  /*b380*/  ISETP.GT.AND P0, PT, R0, 0xe, PT ;  /* 0x0000000e0000780c */ /* 0x000fda0003f04270 */
[----:B------:R-:W-:Y:S05]  /*b390*/  @P0 BRA `(.L_x_4923) ;  /* 0x00000000003c0947 */ /* 0x000fea0003800000 */
[----:B------:R-:W-:-:S13]  /*b3a0*/  ISETP.NE.AND P0, PT, R0, 0xa, PT ;  /* 0x0000000a0000780c */ /* 0x000fda0003f05270 */
[----:B------:R-:W-:Y:S05]  /*b3b0*/  @!P0 BRA `(.L_x_4924) ;  /* 0x00000000001c8947 */ /* 0x000fea0003800000 */
[----:B------:R-:W-:-:S13]  /*b3c0*/  ISETP.NE.AND P0, PT, R0, 0xb, PT ;  /* 0x0000000b0000780c */ /* 0x000fda0003f05270 */
[----:B------:R-:W-:Y:S05]  /*b3d0*/  @P0 BRA `(.L_x_4903) ;  /* 0x0000000000440947 */ /* 0x000fea0003800000 */
[----:B------:R-:W-:-:S05]  /*b3e0*/  HADD2.F32 R19, -RZ, R19.H0_H0 ;  /* 0x20000013ff137230 */ /* 0x000fca0000004100 */
[----:B------:R-:W-:-:S04]  /*b3f0*/  FSETP.NEU.FTZ.AND P0, PT, R19, RZ, PT ;  /* 0x000000ff1300720b */ /* 0x000fc80003f1d000 */
[----:B------:R-:W-:-:S05]  /*b400*/  SEL R5, RZ, 0x1, !P0 ;  /* 0x00000001ff057807 */ /* 0x000fca0004000000 */
[----:B------:R0:W-:Y:S01]  /*b410*/  STG.E.U8 desc[UR36][R2.64], R5 ;  /* 0x0000000502007986 */ /* 0x0001e2000c101124 */
[----:B------:R-:W-:Y:S05]  /*b420*/  BRA `(.L_x_4904) ;  /* 0x0000000400147947 */ /* 0x000fea0003800000 */
.L_x_4924:
[----:B------:R-:W-:Y:S01]  /*b430*/  HADD2.F32 R19, -RZ, R19.H0_H0 ;  /* 0x20000013ff137230 */ /* 0x000fe20000004100 */
[----:B------:R-:W-:-:S04]  /*b440*/  CS2R R6, SRZ ;  /* 0x0000000000067805 */ /* 0x000fc8000001ff00 */
[----:B------:R-:W-:-:S06]  /*b450*/  FMUL.FTZ R4, R19, 1 ;  /* 0x3f80000013047820 */ /* 0x000fcc0000410000 */
[----:B------:R-:W0:Y:S02]  /*b460*/  F2F.F64.F32 R4, R4 ;  /* 0x0000000400047310 */ /* 0x000e240000201800 */
[----:B0-----:R0:W-:Y:S01]  /*b470*/  STG.E.128 desc[UR36][R2.64], R4 ;  /* 0x0000000402007986 */ /* 0x0011e2000c101d24 */
[----:B------:R-:W-:Y:S05]  /*b480*/  BRA `(.L_x_4904) ;  /* 0x0000000000fc7947 */ /* 0x000fea0003800000 */
.L_x_4923:
[----:B------:R-:W-:-:S13]  /*b490*/  ISETP.NE.AND P0, PT, R0, 0xf, PT ;  /* 0x0000000f0000780c */ /* 0x000fda0003f05270 */
[----:B------:R-:W-:Y:S05]  /*b4a0*/  @!P0 BRA `(.L_x_4925) ;  /* 0x0000000000e88947 */ /* 0x000fea0003800000 */
[----:B------:R-:W-:-:S13]  /*b4b0*/  ISETP.NE.AND P0, PT, R0, 0x17, PT ;  /* 0x000000170000780c */ /* 0x000fda0003f05270 */
[----:B------:R-:W-:Y:S05]  /*b4c0*/  @!P0 BRA `(.L_x_4926) ;  /* 0x0000000000908947 */ /* 0x000fea0003800000 */
[----:B------:R-:W-:-:S13]  /*b4d0*/  ISETP.NE.AND P0, PT, R0, 0x18, PT ;  /* 0x000000180000780c */ /* 0x000fda0003f05270 */
[----:B------:R-:W-:Y:S05]  /*b4e0*/  @!P0 BRA `(.L_x_4927) ;  /* 0x0000000000448947 */ /* 0x000fea0003800000 */
.L_x_4903:
        /* <DEDUP_REMOVED lines=16> */
.L_x_4928:
[----:B------:R-:W-:Y:S05]  /*b5f0*/  BRA `(.L_x_4904) ;  /* 0x0000000000a07947 */ /* 0x000fea0003800000 */
.L_x_4927:
        /* <DEDUP_REMOVED lines=13> */
.L_x_4930:
[----:B------:R-:W-:Y:S05]  /*b6d0*/  BSYNC.RECONVERGENT B0 ;  /* 0x0000000000007941 */ /* 0x000fea0003800200 */
.L_x_4929:
[----:B------:R-:W-:-:S05]  /*b6e0*/  LOP3.LUT R5, R0, 0x80, R5, 0xf8, !PT ;  /* 0x0000008000057812 */ /* 0x000fca00078ef805 */
[----:B------:R0:W-:Y:S01]  /*b6f0*/  STG.E.U8 desc[UR36][R2.64], R5 ;  /* 0x0000000502007986 */ /* 0x0001e2000c101124 */
[----:B------:R-:W-:Y:S05]  /*b700*/  BRA `(.L_x_4904) ;  /* 0x00000000005c7947 */ /* 0x000fea0003800000 */
.L_x_4926:
        /* <DEDUP_REMOVED lines=12> */
.L_x_4932:
[----:B------:R-:W-:Y:S01]  /*b7d0*/  IMAD.MOV.U32 R0, RZ, RZ, 0x7f ;  /* 0x0000007fff007424 */ /* 0x000fe200078e00ff */
[----:B------:R-:W-:-:S04]  /*b7e0*/  ISETP.GT.U32.AND P0, PT, R4, 0x7f800000, PT ;  /* 0x7f8000000400780c */ /* 0x000fc80003f04070 */
[----:B------:R-:W-:-:S09]  /*b7f0*/  SEL R0, R0, 0x7c, P0 ;  /* 0x0000007c00007807 */ /* 0x000fd20000000000 */
.L_x_4933:
[----:B------:R-:W-:Y:S05]  /*b800*/  BSYNC.RECONVERGENT B0 ;  /* 0x0000000000007941 */ /* 0x000fea0003800200 */
.L_x_4931:
[----:B------:R-:W-:-:S04]  /*b810*/  SHF.R.U32.HI R5, RZ, 0x18, R5 ;  /* 0x00000018ff057819 */ /* 0x000fc80000011605 */
[----:B------:R-:W-:-:S05]  /*b820*/  LOP3.LUT R5, R0, 0x80, R5, 0xf8, !PT ;  /* 0x0000008000057812 */ /* 0x000fca00078ef805 */
[----:B------:R0:W-:Y:S01]  /*b830*/  STG.E.U8 desc[UR36][R2.64], R5 ;  /* 0x0000000502007986 */ /* 0x0001e2000c101124 */
[----:B------:R-:W-:Y:S05]  /*b840*/  BRA `(.L_x_4904) ;  /* 0x00000000000c7947 */ /* 0x000fea0003800000 */
.L_x_4925:
[----:B------:R-:W-:-:S05]  /*b850*/  HADD2.F32 R0, -RZ, R19.H0_H0 ;  /* 0x20000013ff007230 */ /* 0x000fca0000004100 */
[----:B------:R-:W-:-:S05]  /*b860*/  F2FP.BF16.F32.PACK_AB R0, RZ, R0 ;  /* 0x00000000ff00723e */ /* 0x000fca00000010ff */
[----:B------:R0:W-:Y:S02]  /*b870*/  STG.E.U16 desc[UR36][R2.64], R0 ;  /* 0x0000000002007986 */ /* 0x0001e4000c101524 */
.L_x_4904:
[----:B------:R-:W-:-:S07]  /*b880*/  VIADD R22, R22, 0x80 ;  /* 0x0000008016167836 */ /* 0x000fce0000000000 */
.L_x_4861:
[----:B------:R-:W-:-:S13]  /*b890*/  ISETP.GE.AND P0, PT, R22, R25, PT ;  /* 0x000000191600720c */ /* 0x000fda0003f06270 */
[----:B------:R-:W-:Y:S05]  /*b8a0*/  @P0 BREAK.RELIABLE B6 ;  /* 0x0000000000060942 */ /* 0x000fea0003800100 */
[----:B------:R-:W-:Y:S05]  /*b8b0*/  @P0 BRA `(.L_x_4898) ;  /* 0x0000000c00dc0947 */ /* 0x000fea0003800000 */
[----:B------:R-:W-:Y:S05]  /*b8c0*/  BSYNC.RELIABLE B6 ;  /* 0x0000000000067941 */ /* 0x000fea0003800100 */
.L_x_4860:
        /* <DEDUP_REMOVED lines=22> */
.L_x_4937:
[----:B------:R-:W-:-:S06]  /*ba30*/  HADD2.F32 R5, -RZ, R17.H0_H0 ;  /* 0x20000011ff057230 */ /* 0x000fcc0000004100 */
[----:B------:R-:W0:Y:S02]  /*ba40*/  F2I.S64.TRUNC R4, R5 ;  /* 0x0000000500047311 */ /* 0x000e24000020d900 */
[----:B0-----:R0:W-:Y:S01]  /*ba50*/  STG.E.U8 desc[UR36][R2.64], R4 ;  /* 0x0000000402007986 */ /* 0x0011e2000c101124 */
[----:B------:R-:W-:Y:S05]  /*ba60*/  BRA `(.L_x_4939) ;  /* 0x0000000c006c7947 */ /* 0x000fea0003800000 */
.L_x_4936:
        /* <DEDUP_REMOVED lines=10> */
.L_x_4941:
[----:B------:R-:W-:-:S06]  /*bb10*/  HADD2.F32 R17, -RZ, R17.H0_H0 ;  /* 0x20000011ff117230 */ /* 0x000fcc0000004100 */
[----:B------:R-:W0:Y:S02]  /*bb20*/  F2I.FTZ.TRUNC.NTZ R17, R17 ;  /* 0x0000001100117305 */ /* 0x000e24000021f100 */
[----:B0-----:R0:W-:Y:S01]  /*bb30*/  STG.E desc[UR36][R2.64], R17 ;  /* 0x0000001102007986 */ /* 0x0011e2000c101924 */
[----:B------:R-:W-:Y:S05]  /*bb40*/  BRA `(.L_x_4939) ;  /* 0x0000000c00347947 */ /* 0x000fea0003800000 */
.L_x_4940:
[----:B------:R-:W-:-:S06]  /*bb50*/  HADD2.F32 R17, -RZ, R17.H0_H0 ;  /* 0x20000011ff117230 */ /* 0x000fcc0000004100 */
[----:B------:R-:W0:Y:S02]  /*bb60*/  F2I.FTZ.TRUNC.NTZ R17, R17 ;  /* 0x0000001100117305 */ /* 0x000e24000021f100 */
[----:B0-----:R0:W-:Y:S01]  /*bb70*/  STG.E.U16 desc[UR36][R2.64], R17 ;  /* 0x0000001102007986 */ /* 0x0011e2000c101524 */
[----:B------:R-:W-:Y:S05]  /*bb80*/  BRA `(.L_x_4939) ;  /* 0x0000000c00247947 */ /* 0x000fea0003800000 */
.L_x_4935:
        /* <DEDUP_REMOVED lines=9> */
.L_x_4943:
[----:B------:R0:W-:Y:S01]  /*bc20*/  STG.E.U16 desc[UR36][R2.64], R17 ;  /* 0x0000001102007986 */ /* 0x0001e2000c101524 */
[----:B------:R-:W-:Y:S05]  /*bc30*/  BRA `(.L_x_4939) ;  /* 0x0000000800f87947 */ /* 0x000fea0003800000 */
.L_x_4942:
        /* <DEDUP_REMOVED lines=10> */
.L_x_4945:
[----:B------:R-:W-:-:S05]  /*bce0*/  HADD2.F32 R0, -RZ, R17.H0_H0 ;  /* 0x20000011ff007230 */ /* 0x000fca0000004100 */
[----:B------:R-:W-:-:S04]  /*bcf0*/  F2FP.F16.F32.PACK_AB R0, RZ, R0 ;  /* 0x00000000ff00723e */ /* 0x000fc800000000ff */
[----:B------:R-:W-:-:S05]  /*bd00*/  PRMT R0, R0, 0x5410, RZ ;  /* 0x0000541000007816 */ /* 0x000fca00000000ff */
[----:B------:R0:W-:Y:S01]  /*bd10*/  STG.E desc[UR36][R2.64], R0 ;  /* 0x0000000002007986 */ /* 0x0001e2000c101924 */
[----:B------:R-:W-:Y:S05]  /*bd20*/  BRA `(.L_x_4939) ;  /* 0x0000000800bc7947 */ /* 0x000fea0003800000 */
.L_x_4944:
[----:B------:R-:W-:-:S05]  /*bd30*/  HADD2.F32 R4, -RZ, R17.H0_H0 ;  /* 0x20000011ff047230 */ /* 0x000fca0000004100 */
[----:B------:R-:W-:-:S06]  /*bd40*/  FMUL.FTZ R4, R4, 1 ;  /* 0x3f80000004047820 */ /* 0x000fcc0000410000 */
[----:B------:R-:W0:Y:S02]  /*bd50*/  F2F.F64.F32 R4, R4 ;  /* 0x0000000400047310 */ /* 0x000e240000201800 */
[----:B0-----:R0:W-:Y:S01]  /*bd60*/  STG.E.64 desc[UR36][R2.64], R4 ;  /* 0x0000000402007986 */ /* 0x0011e2000c101b24 */
[----:B------:R-:W-:Y:S05]  /*bd70*/  BRA `(.L_x_4939) ;  /* 0x0000000800a87947 */ /* 0x000fea0003800000 */
.L_x_4934:
        /* <DEDUP_REMOVED lines=14> */
.L_x_4949:
        /* <DEDUP_REMOVED lines=18> */
.L_x_4952:
[----:B------:R-:W-:-:S04]  /*bf80*/  SHF.R.U32.HI R5, RZ, 0x18, R5 ;  /* 0x00000018ff057819 */ /* 0x000fc80000011605 */
[----:B------:R-:W-:-:S07]  /*bf90*/  LOP3.LUT R0, R0, 0x80, R5, 0xf8, !PT ;  /* 0x0000008000007812 */ /* 0x000fce00078ef805 */
.L_x_4951:
[----:B------:R-:W-:Y:S05]  /*bfa0*/  BSYNC.RECONVERGENT B0 ;  /* 0x0000000000007941 */ /* 0x000fea0003800200 */
.L_x_4950:
[----:B------:R0:W-:Y:S01]  /*bfb0*/  STG.E.U8 desc[UR36][R2.64], R0 ;  /* 0x0000000002007986 */ /* 0x0001e2000c101124 */
[----:B------:R-:W-:Y:S05]  /*bfc0*/  BRA `(.L_x_4939) ;  /* 0x0000000800147947 */ /* 0x000fea0003800000 */
.L_x_4948:
        /* <DEDUP_REMOVED lines=18> */
.L_x_4955:
[----:B------:R-:W-:-:S04]  /*c0f0*/  SHF.R.U32.HI R5, RZ, 0x18, R5 ;  /* 0x00000018ff057819 */ /* 0x000fc80000011605 */
[----:B------:R-:W-:-:S07]  /*c100*/  LOP3.LUT R0, R0, 0x80, R5, 0xf8, !PT ;  /* 0x0000008000007812 */ /* 0x000fce00078ef805 */
.L_x_4954:
[----:B------:R-:W-:Y:S05]  /*c110*/  BSYNC.RECONVERGENT B0 ;  /* 0x0000000000007941 */ /* 0x000fea0003800200 */
.L_x_4953:
[----:B------:R0:W-:Y:S01]  /*c120*/  STG.E.U8 desc[UR36][R2.64], R0 ;  /* 0x0000000002007986 */ /* 0x0001e2000c101124 */
[----:B------:R-:W-:Y:S05]  /*c130*/  BRA `(.L_x_4939) ;  /* 0x0000000400b87947 */ /* 0x000fea0003800000 */
.L_x_4947:
        /* <DEDUP_REMOVED lines=22> */
.L_x_4957:
[----:B------:R-:W-:-:S06]  /*c2a0*/  HADD2.F32 R4, -RZ, R17.H0_H0 ;  /* 0x20000011ff047230 */ /* 0x000fcc0000004100 */
[----:B------:R-:W0:Y:S02]  /*c2b0*/  F2I.U64.TRUNC R4, R4 ;  /* 0x0000000400047311 */ /* 0x000e24000020d800 */
[----:B0-----:R0:W-:Y:S01]  /*c2c0*/  STG.E.64 desc[UR36][R2.64], R4 ;  /* 0x0000000402007986 */ /* 0x0011e2000c101b24 */
[----:B------:R-:W-:Y:S05]  /*c2d0*/  BRA `(.L_x_4939) ;  /* 0x0000000400507947 */ /* 0x000fea0003800000 */
.L_x_4956:
[----:B------:R-:W-:-:S06]  /*c2e0*/  HADD2.F32 R17, -RZ, R17.H0_H0 ;  /* 0x20000011ff117230 */ /* 0x000fcc0000004100 */
[----:B------:R-:W0:Y:S02]  /*c2f0*/  F2I.FTZ.U32.TRUNC.NTZ R17, R17 ;  /* 0x0000001100117305 */ /* 0x000e24000021f000 */
[----:B0-----:R0:W-:Y:S01]  /*c300*/  STG.E desc[UR36][R2.64], R17 ;  /* 0x0000001102007986 */ /* 0x0011e2000c101924 */
[----:B------:R-:W-:Y:S05]  /*c310*/  BRA `(.L_x_4939) ;  /* 0x0000000400407947 */ /* 0x000fea0003800000 */
.L_x_4946:
        /* <DEDUP_REMOVED lines=11> */
.L_x_4959:
[----:B------:R-:W-:Y:S01]  /*c3d0*/  HADD2.F32 R17, -RZ, R17.H0_H0 ;  /* 0x20000011ff117230 */ /* 0x000fe20000004100 */
[----:B------:R-:W-:-:S04]  /*c3e0*/  CS2R R6, SRZ ;  /* 0x0000000000067805 */ /* 0x000fc8000001ff00 */
[----:B------:R-:W-:-:S06]  /*c3f0*/  FMUL.FTZ R4, R17, 1 ;  /* 0x3f80000011047820 */ /* 0x000fcc0000410000 */
[----:B------:R-:W0:Y:S02]  /*c400*/  F2F.F64.F32 R4, R4 ;  /* 0x0000000400047310 */ /* 0x000e240000201800 */
[----:B0-----:R4:W-:Y:S01]  /*c410*/  STG.E.128 desc[UR36][R2.64], R4 ;  /* 0x0000000402007986 */ /* 0x0019e2000c101d24 */
[----:B------:R-:W-:Y:S05]  /*c420*/  BRA `(.L_x_4939) ;  /* 0x0000000000fc7947 */ /* 0x000fea0003800000 */
.L_x_4958:
[----:B------:R-:W-:-:S13]  /*c430*/  ISETP.NE.AND P0, PT, R0, 0xf, PT ;  /* 0x0000000f0000780c */ /* 0x000fda0003f05270 */
[----:B------:R-:W-:Y:S05]  /*c440*/  @!P0 BRA `(.L_x_4960) ;  /* 0x0000000000e88947 */ /* 0x000fea0003800000 */
[----:B------:R-:W-:-:S13]  /*c450*/  ISETP.NE.AND P0, PT, R0, 0x17, PT ;  /* 0x000000170000780c */ /* 0x000fda0003f05270 */
[----:B------:R-:W-:Y:S05]  /*c460*/  @!P0 BRA `(.L_x_4961) ;  /* 0x0000000000908947 */ /* 0x000fea0003800000 */
[----:B------:R-:W-:-:S13]  /*c470*/  ISETP.NE.AND P0, PT, R0, 0x18, PT ;  /* 0x000000180000780c */ /* 0x000fda0003f05270 */
[----:B------:R-:W-:Y:S05]  /*c480*/  @!P0 BRA `(.L_x_4962) ;  /* 0x0000000000448947 */ /* 0x000fea0003800000 */
.L_x_4938:
        /* <DEDUP_REMOVED lines=16> */
.L_x_4963:
[----:B------:R-:W-:Y:S05]  /*c590*/  BRA `(.L_x_4939) ;  /* 0x0000000000a07947 */ /* 0x000fea0003800000 */
.L_x_4962:
        /* <DEDUP_REMOVED lines=13> */
.L_x_4965:
[----:B------:R-:W-:Y:S05]  /*c670*/  BSYNC.RECONVERGENT B0 ;  /* 0x0000000000007941 */ /* 0x000fea0003800200 */
.L_x_4964:
[----:B------:R-:W-:-:S05]  /*c680*/  LOP3.LUT R5, R0, 0x80, R5, 0xf8, !PT ;  /* 0x0000008000057812 */ /* 0x000fca00078ef805 */
[----:B------:R1:W-:Y:S01]  /*c690*/  STG.E.U8 desc[UR36][R2.64], R5 ;  /* 0x0000000502007986 */ /* 0x0003e2000c101124 */
[----:B------:R-:W-:Y:S05]  /*c6a0*/  BRA `(.L_x_4939) ;  /* 0x00000000005c7947 */ /* 0x000fea0003800000 */
.L_x_4961:
        /* <DEDUP_REMOVED lines=12> */
.L_x_4967:
[----:B------:R-:W-:Y:S01]  /*c770*/  IMAD.MOV.U32 R0, RZ, RZ, 0x7f ;  /* 0x0000007fff007424 */ /* 0x000fe200078e00ff */
[----:B------:R-:W-:-:S04]  /*c780*/  ISETP.GT.U32.AND P0, PT, R4, 0x7f800000, PT ;  /* 0x7f8000000400780c */ /* 0x000fc80003f04070 */
[----:B------:R-:W-:-:S09]  /*c790*/  SEL R0, R0, 0x7c, P0 ;  /* 0x0000007c00007807 */ /* 0x000fd20000000000 */
.L_x_4968:
[----:B------:R-:W-:Y:S05]  /*c7a0*/  BSYNC.RECONVERGENT B0 ;  /* 0x0000000000007941 */ /* 0x000fea0003800200 */
.L_x_4966:
[----:B------:R-:W-:-:S04]  /*c7b0*/  SHF.R.U32.HI R5, RZ, 0x18, R5 ;  /* 0x00000018ff057819 */ /* 0x000fc80000011605 */
[----:B------:R-:W-:-:S05]  /*c7c0*/  LOP3.LUT R5, R0, 0x80, R5, 0xf8, !PT ;  /* 0x0000008000057812 */ /* 0x000fca00078ef805 */
[----:B------:R0:W-:Y:S01]  /*c7d0*/  STG.E.U8 desc[UR36][R2.64], R5 ;  /* 0x0000000502007986 */ /* 0x0001e2000c101124 */
[----:B------:R-:W-:Y:S05]  /*c7e0*/  BRA `(.L_x_4939) ;  /* 0x00000000000c7947 */ /* 0x000fea0003800000 */
.L_x_4960:
[----:B------:R-:W-:-:S05]  /*c7f0*/  HADD2.F32 R0, -RZ, R17.H0_H0 ;  /* 0x20000011ff007230 */ /* 0x000fca0000004100 */
[----:B------:R-:W-:-:S05]  /*c800*/  F2FP.BF16.F32.PACK_AB R0, RZ, R0 ;  /* 0x00000000ff00723e */ /* 0x000fca00000010ff */
[----:B------:R2:W-:Y:S02]  /*c810*/  STG.E.U16 desc[UR36][R2.64], R0 ;  /* 0x0000000002007986 */ /* 0x0005e4000c101524 */
.L_x_4939:
[----:B------:R-:W-:-:S07]  /*c820*/  VIADD R22, R22, 0x80 ;  /* 0x0000008016167836 */ /* 0x000fce0000000000 */
.L_x_4898:
[----:B------:R-:W-:Y:S05]  /*c830*/  BSYNC.RECONVERGENT B7 ;  /* 0x0000000000077941 */ /* 0x000fea0003800200 */
.L_x_4859:
[----:B------:R-:W-:-:S13]  /*c840*/  ISETP.GE.AND P0, PT, R22, R25, PT ;  /* 0x000000191600720c */ /* 0x000fda0003f06270 */
[----:B------:R-:W-:Y:S05]  /*c850*/  @P0 EXIT ;  /* 0x000000000000094d */ /* 0x000fea0003800000 */
[----:B01234-:R-:W0:Y:S01]  /*c860*/  LDC.64 R2, c[0x0][0x388] ;  /* 0x0000e200ff027b82 */ /* 0x01fe220000000a00 */
        /* <DEDUP_REMOVED lines=16> */
[----:B------:R-:W-:-:S04]  /*c970*/  HADD2.F32 R18, -RZ, R18.H0_H0 ;  /* 0x20000012ff127230 */ /* 0x000fc80000004100 */
[----:B------:R-:W0:Y:S02]  /*c980*/  F2I.FTZ.TRUNC.NTZ R5, R18 ;  /* 0x0000001200057305 */ /* 0x000e24000021f100 */
[----:B0-----:R-:W-:Y:S01]  /*c990*/  STG.E.U8 desc[UR36][R2.64], R5 ;  /* 0x0000000502007986 */ /* 0x001fe2000c101124 */
[----:B------:R-:W-:Y:S05]  /*c9a0*/  EXIT ;  /* 0x000000000000794d */ /* 0x000fea0003800000 */
.L_x_4972:
[----:B------:R-:W-:-:S06]  /*c9b0*/  HADD2.F32 R5, -RZ, R18.H0_H0 ;  /* 0x20000012ff057230 */ /* 0x000fcc0000004100 */
[----:B------:R-:W0:Y:S02]  /*c9c0*/  F2I.S64.TRUNC R4, R5 ;  /* 0x0000000500047311 */ /* 0x000e24000020d900 */
[----:B0-----:R-:W-:Y:S01]  /*c9d0*/  STG.E.U8 desc[UR36][R2.64], R4 ;  /* 0x0000000402007986 */ /* 0x001fe2000c101124 */
[----:B------:R-:W-:Y:S05]  /*c9e0*/  EXIT ;  /* 0x000000000000794d */ /* 0x000fea0003800000 */
.L_x_4971:
        /* <DEDUP_REMOVED lines=8> */
[----:B0-----:R-:W-:Y:S01]  /*ca70*/  STG.E.64 desc[UR36][R2.64], R4 ;  /* 0x0000000402007986 */ /* 0x001fe2000c101b24 */
[----:B------:R-:W-:Y:S05]  /*ca80*/  EXIT ;  /* 0x000000000000794d */ /* 0x000fea0003800000 */
.L_x_4975:
[----:B------:R-:W-:-:S04]  /*ca90*/  HADD2.F32 R18, -RZ, R18.H0_H0 ;  /* 0x20000012ff127230 */ /* 0x000fc80000004100 */
[----:B------:R-:W0:Y:S02]  /*caa0*/  F2I.FTZ.TRUNC.NTZ R5, R18 ;  /* 0x0000001200057305 */ /* 0x000e24000021f100 */
[----:B0-----:R-:W-:Y:S01]  /*cab0*/  STG.E desc[UR36][R2.64], R5 ;  /* 0x0000000502007986 */ /* 0x001fe2000c101924 */
[----:B------:R-:W-:Y:S05]  /*cac0*/  EXIT ;  /* 0x000000000000794d */ /* 0x000fea0003800000 */
.L_x_4974:
[----:B------:R-:W-:-:S04]  /*cad0*/  HADD2.F32 R18, -RZ, R18.H0_H0 ;  /* 0x20000012ff127230 */ /* 0x000fc80000004100 */
[----:B------:R-:W0:Y:S02]  /*cae0*/  F2I.FTZ.TRUNC.NTZ R5, R18 ;  /* 0x0000001200057305 */ /* 0x000e24000021f100 */
[----:B0-----:R-:W-:Y:S01]  /*caf0*/  STG.E.U16 desc[UR36][R2.64], R5 ;  /* 0x0000000502007986 */ /* 0x001fe2000c101524 */
[----:B------:R-:W-:Y:S05]  /*cb00*/  EXIT ;  /* 0x000000000000794d */ /* 0x000fea0003800000 */
.L_x_4970:
[----:B------:R-:W-:-:S13]  /*cb10*/  ISETP.GT.AND P0, PT, R0, 0x6, PT ;  /* 0x000000060000780c */ /* 0x000fda0003f04270 */
[----:B------:R-:W-:Y:S05]  /*cb20*/  @P0 BRA `(.L_x_4976) ;  /* 0x0000000000240947 */ /* 0x000fea0003800000 */
[----:B------:R-:W-:-:S13]  /*cb30*/  ISETP.NE.AND P0, PT, R0, 0x5, PT ;  /* 0x000000050000780c */ /* 0x000fda0003f05270 */
[----:B------:R-:W-:Y:S05]  /*cb40*/  @!P0 BRA `(.L_x_4977) ;  /* 0x0000000000148947 */ /* 0x000fea0003800000 */
[----:B------:R-:W-:-:S13]  /*cb50*/  ISETP.NE.AND P0, PT, R0, 0x6, PT ;  /* 0x000000060000780c */ /* 0x000fda0003f05270 */
[----:B------:R-:W-:Y:S05]  /*cb60*/  @P0 BRA `(.L_x_4973) ;  /* 0x0000000800280947 */ /* 0x000fea0003800000 */
[----:B------:R-:W-:-:S05]  /*cb70*/  HADD2.F32 R5, -RZ, R18.H0_H0 ;  /* 0x20000012ff057230 */ /* 0x000fca0000004100 */
[----:B------:R-:W-:Y:S01]  /*cb80*/  STG.E desc[UR36][R2.64], R5 ;  /* 0x0000000502007986 */ /* 0x000fe2000c101924 */
[----:B------:R-:W-:Y:S05]  /*cb90*/  EXIT ;  /* 0x000000000000794d */ /* 0x000fea0003800000 */
.L_x_4977:
[----:B------:R-:W-:Y:S01]  /*cba0*/  STG.E.U16 desc[UR36][R2.64], R18 ;  /* 0x0000001202007986 */ /* 0x000fe2000c101524 */
[----:B------:R-:W-:Y:S05]  /*cbb0*/  EXIT ;  /* 0x000000000000794d */ /* 0x000fea0003800000 */
.L_x_4976:
        /* <DEDUP_REMOVED lines=8> */
[----:B------:R-:W-:Y:S01]  /*cc40*/  STG.E.64 desc[UR36][R2.64], R18 ;  /* 0x0000001202007986 */ /* 0x000fe2000c101b24 */
[----:B------:R-:W-:Y:S05]  /*cc50*/  EXIT ;  /* 0x000000000000794d */ /* 0x000fea0003800000 */
.L_x_4979:
[----:B------:R-:W-:-:S05]  /*cc60*/  HADD2.F32 R0, -RZ, R18.H0_H0 ;  /* 0x20000012ff007230 */ /* 0x000fca0000004100 */
[----:B------:R-:W-:-:S04]  /*cc70*/  F2FP.F16.F32.PACK_AB R0, RZ, R0 ;  /* 0x00000000ff00723e */ /* 0x000fc800000000ff */
[----:B------:R-:W-:-:S05]  /*cc80*/  PRMT R0, R0, 0x5410, RZ ;  /* 0x0000541000007816 */ /* 0x000fca00000000ff */
[----:B------:R-:W-:Y:S01]  /*cc90*/  STG.E desc[UR36][R2.64], R0 ;  /* 0x0000000002007986 */ /* 0x000fe2000c101924 */
[----:B------:R-:W-:Y:S05]  /*cca0*/  EXIT ;  /* 0x000000000000794d */ /* 0x000fea0003800000 */
.L_x_4978:
[----:B------:R-:W-:-:S05]  /*ccb0*/  HADD2.F32 R4, -RZ, R18.H0_H0 ;  /* 0x20000012ff047230 */ /* 0x000fca0000004100 */
[----:B------:R-:W-:-:S06]  /*ccc0*/  FMUL.FTZ R4, R4, 1 ;  /* 0x3f80000004047820 */ /* 0x000fcc0000410000 */
[----:B------:R-:W0:Y:S02]  /*ccd0*/  F2F.F64.F32 R4, R4 ;  /* 0x0000000400047310 */ /* 0x000e240000201800 */
[----:B0-----:R-:W-:Y:S01]  /*cce0*/  STG.E.64 desc[UR36][R2.64], R4 ;  /* 0x0000000402007986 */ /* 0x001fe2000c101b24 */
[----:B------:R-:W-:Y:S05]  /*ccf0*/  EXIT ;  /* 0x000000000000794d */ /* 0x000fea0003800000 */
.L_x_4969:
        /* <DEDUP_REMOVED lines=12> */
[----:B0-----:R-:W-:Y:S01]  /*cdc0*/  STG.E.U16 desc[UR36][R2.64], R5 ;  /* 0x0000000502007986 */ /* 0x001fe2000c101524 */
[----:B------:R-:W-:Y:S05]  /*cdd0*/  EXIT ;  /* 0x000000000000794d */ /* 0x000fea0003800000 */
.L_x_4983:
        /* <DEDUP_REMOVED lines=18> */
.L_x_4986:
[----:B------:R-:W-:-:S04]  /*cf00*/  SHF.R.U32.HI R5, RZ, 0x18, R5 ;  /* 0x00000018ff057819 */ /* 0x000fc80000011605 */
[----:B------:R-:W-:-:S07]  /*cf10*/  LOP3.LUT R0, R0, 0x80, R5, 0xf8, !PT ;  /* 0x0000008000007812 */ /* 0x000fce00078ef805 */
.L_x_4985:
[----:B------:R-:W-:Y:S05]  /*cf20*/  BSYNC.RECONVERGENT B0 ;  /* 0x0000000000007941 */ /* 0x000fea0003800200 */
.L_x_4984:
[----:B------:R-:W-:Y:S01]  /*cf30*/  STG.E.U8 desc[UR36][R2.64], R0 ;  /* 0x0000000002007986 */ /* 0x000fe2000c101124 */
[----:B------:R-:W-:Y:S05]  /*cf40*/  EXIT ;  /* 0x000000000000794d */ /* 0x000fea0003800000 */
.L_x_4982:
        /* <DEDUP_REMOVED lines=18> */
.L_x_4989:
[----:B------:R-:W-:-:S04]  /*d070*/  SHF.R.U32.HI R5, RZ, 0x18, R5 ;  /* 0x00000018ff057819 */ /* 0x000fc80000011605 */
[----:B------:R-:W-:-:S07]  /*d080*/  LOP3.LUT R0, R0, 0x80, R5, 0xf8, !PT ;  /* 0x0000008000007812 */ /* 0x000fce00078ef805 */
.L_x_4988:
[----:B------:R-:W-:Y:S05]  /*d090*/  BSYNC.RECONVERGENT B0 ;  /* 0x0000000000007941 */ /* 0x000fea0003800200 */
.L_x_4987:
[----:B------:R-:W-:Y:S01]  /*d0a0*/  STG.E.U8 desc[UR36][R2.64], R0 ;  /* 0x0000000002007986 */ /* 0x000fe2000c101124 */
[----:B------:R-:W-:Y:S05]  /*d0b0*/  EXIT ;  /* 0x000000000000794d */ /* 0x000fea0003800000 */
.L_x_4981:
[----:B------:R-:W-:-:S13]  /*d0c0*/  ISETP.NE.AND P0, PT, R0, 0x1c, PT ;  /* 0x0000001c0000780c */ /* 0x000fda0003f05270 */
[----:B------:R-:W-:Y:S05]  /*d0d0*/  @!P0 BRA `(.L_x_4990) ;  /* 0x0000000000608947 */ /* 0x000fea0003800000 */
[----:B------:R-:W-:-:S13]  /*d0e0*/  ISETP.NE.AND P0, PT, R0, 0x1d, PT ;  /* 0x0000001d0000780c */ /* 0x000fda0003f05270 */
[----:B------:R-:W-:Y:S05]  /*d0f0*/  @!P0 BRA `(.L_x_4991) ;  /* 0x0000000000488947 */ /* 0x000fea0003800000 */
[----:B------:R-:W-:-:S13]  /*d100*/  ISETP.NE.AND P0, PT, R0, 0x2c, PT ;  /* 0x0000002c0000780c */ /* 0x000fda0003f05270 */
[----:B------:R-:W-:Y:S05]  /*d110*/  @P0 BRA `(.L_x_4973) ;  /* 0x0000000000bc0947 */ /* 0x000fea0003800000 */
[----:B------:R-:W-:-:S05]  /*d120*/  HADD2.F32 R5, -RZ, R18.H0_H0 ;  /* 0x20000012ff057230 */ /* 0x000fca0000004100 */
        /* <DEDUP_REMOVED lines=15> */
.L_x_4991:
[----:B------:R-:W-:-:S06]  /*d220*/  HADD2.F32 R4, -RZ, R18.H0_H0 ;  /* 0x20000012ff047230 */ /* 0x000fcc0000004100 */
[----:B------:R-:W0:Y:S02]  /*d230*/  F2I.U64.TRUNC R4, R4 ;  /* 0x0000000400047311 */ /* 0x000e24000020d800 */
[----:B0-----:R-:W-:Y:S01]  /*d240*/  STG.E.64 desc[UR36][R2.64], R4 ;  /* 0x0000000402007986 */ /* 0x001fe2000c101b24 */
[----:B------:R-:W-:Y:S05]  /*d250*/  EXIT ;  /* 0x000000000000794d */ /* 0x000fea0003800000 */
.L_x_4990:
[----:B------:R-:W-:-:S04]  /*d260*/  HADD2.F32 R18, -RZ, R18.H0_H0 ;  /* 0x20000012ff127230 */ /* 0x000fc80000004100 */
[----:B------:R-:W0:Y:S02]  /*d270*/  F2I.FTZ.U32.TRUNC.NTZ R5, R18 ;  /* 0x0000001200057305 */ /* 0x000e24000021f000 */
[----:B0-----:R-:W-:Y:S01]  /*d280*/  STG.E desc[UR36][R2.64], R5 ;  /* 0x0000000502007986 */ /* 0x001fe2000c101924 */
[----:B------:R-:W-:Y:S05]  /*d290*/  EXIT ;  /* 0x000000000000794d */ /* 0x000fea0003800000 */
.L_x_4980:
        /* <DEDUP_REMOVED lines=9> */
[----:B------:R-:W-:Y:S01]  /*d330*/  STG.E.U8 desc[UR36][R2.64], R5 ;  /* 0x0000000502007986 */ /* 0x000fe2000c101124 */
[----:B------:R-:W-:Y:S05]  /*d340*/  EXIT ;  /* 0x000000000000794d */ /* 0x000fea0003800000 */
.L_x_4993:
[----:B------:R-:W-:Y:S01]  /*d350*/  HADD2.F32 R18, -RZ, R18.H0_H0 ;  /* 0x20000012ff127230 */ /* 0x000fe20000004100 */
[----:B------:R-:W-:-:S04]  /*d360*/  CS2R R6, SRZ ;  /* 0x0000000000067805 */ /* 0x000fc8000001ff00 */
[----:B------:R-:W-:-:S06]  /*d370*/  FMUL.FTZ R4, R18, 1 ;  /* 0x3f80000012047820 */ /* 0x000fcc0000410000 */
[----:B------:R-:W0:Y:S02]  /*d380*/  F2F.F64.F32 R4, R4 ;  /* 0x0000000400047310 */ /* 0x000e240000201800 */
[----:B0-----:R-:W-:Y:S01]  /*d390*/  STG.E.128 desc[UR36][R2.64], R4 ;  /* 0x0000000402007986 */ /* 0x001fe2000c101d24 */
[----:B------:R-:W-:Y:S05]  /*d3a0*/  EXIT ;  /* 0x000000000000794d */ /* 0x000fea0003800000 */
.L_x_4992:
[----:B------:R-:W-:-:S13]  /*d3b0*/  ISETP.NE.AND P0, PT, R0, 0xf, PT ;  /* 0x0000000f0000780c */ /* 0x000fda0003f05270 */
[----:B------:R-:W-:Y:S05]  /*d3c0*/  @!P0 BRA `(.L_x_4994) ;  /* 0x0000000000e88947 */ /* 0x000fea0003800000 */
[----:B------:R-:W-:-:S13]  /*d3d0*/  ISETP.NE.AND P0, PT, R0, 0x17, PT ;  /* 0x000000170000780c */ /* 0x000fda0003f05270 */
[----:B------:R-:W-:Y:S05]  /*d3e0*/  @!P0 BRA `(.L_x_4995) ;  /* 0x0000000000908947 */ /* 0x000fea0003800000 */
[----:B------:R-:W-:-:S13]  /*d3f0*/  ISETP.NE.AND P0, PT, R0, 0x18, PT ;  /* 0x000000180000780c */ /* 0x000fda0003f05270 */
[----:B------:R-:W-:Y:S05]  /*d400*/  @!P0 BRA `(.L_x_4996) ;  /* 0x0000000000448947 */ /* 0x000fea0003800000 */
.L_x_4973:
        /* <DEDUP_REMOVED lines=16> */
.L_x_4997:
[----:B------:R-:W-:Y:S05]  /*d510*/  EXIT ;  /* 0x000000000000794d */ /* 0x000fea0003800000 */
.L_x_4996:
        /* <DEDUP_REMOVED lines=13> */
.L_x_4999:
[----:B------:R-:W-:Y:S05]  /*d5f0*/  BSYNC.RECONVERGENT B0 ;  /* 0x0000000000007941 */ /* 0x000fea0003800200 */
.L_x_4998:
[----:B------:R-:W-:-:S05]  /*d600*/  LOP3.LUT R5, R0, 0x80, R5, 0xf8, !PT ;  /* 0x0000008000057812 */ /* 0x000fca00078ef805 */
[----:B------:R-:W-:Y:S01]  /*d610*/  STG.E.U8 desc[UR36][R2.64], R5 ;  /* 0x0000000502007986 */ /* 0x000fe2000c101124 */
[----:B------:R-:W-:Y:S05]  /*d620*/  EXIT ;  /* 0x000000000000794d */ /* 0x000fea0003800000 */
.L_x_4995:
        /* <DEDUP_REMOVED lines=12> */
.L_x_5001:
[----:B------:R-:W-:Y:S01]  /*d6f0*/  IMAD.MOV.U32 R0, RZ, RZ, 0x7f ;  /* 0x0000007fff007424 */ /* 0x000fe200078e00ff */
[----:B------:R-:W-:-:S04]  /*d700*/  ISETP.GT.U32.AND P0, PT, R4, 0x7f800000, PT ;  /* 0x7f8000000400780c */ /* 0x000fc80003f04070 */
[----:B------:R-:W-:-:S09]  /*d710*/  SEL R0, R0, 0x7c, P0 ;  /* 0x0000007c00007807 */ /* 0x000fd20000000000 */
.L_x_5002:
[----:B------:R-:W-:Y:S05]  /*d720*/  BSYNC.RECONVERGENT B0 ;  /* 0x0000000000007941 */ /* 0x000fea0003800200 */
.L_x_5000:
[----:B------:R-:W-:-:S04]  /*d730*/  SHF.R.U32.HI R5, RZ, 0x18, R5 ;  /* 0x00000018ff057819 */ /* 0x000fc80000011605 */
[----:B------:R-:W-:-:S05]  /*d740*/  LOP3.LUT R5, R0, 0x80, R5, 0xf8, !PT ;  /* 0x0000008000057812 */ /* 0x000fca00078ef805 */
[----:B------:R-:W-:Y:S01]  /*d750*/  STG.E.U8 desc[UR36][R2.64], R5 ;  /* 0x0000000502007986 */ /* 0x000fe2000c101124 */
[----:B------:R-:W-:Y:S05]  /*d760*/  EXIT ;  /* 0x000000000000794d */ /* 0x000fea0003800000 */
.L_x_4994:
[----:B------:R-:W-:-:S05]  /*d770*/  HADD2.F32 R0, -RZ, R18.H0_H0 ;  /* 0x20000012ff007230 */ /* 0x000fca0000004100 */
[----:B------:R-:W-:-:S05]  /*d780*/  F2FP.BF16.F32.PACK_AB R0, RZ, R0 ;  /* 0x00000000ff00723e */ /* 0x000fca00000010ff */
[----:B------:R-:W-:Y:S01]  /*d790*/  STG.E.U16 desc[UR36][R2.64], R0 ;  /* 0x0000000002007986 */ /* 0x000fe2000c101524 */
[----:B------:R-:W-:Y:S05]  /*d7a0*/  EXIT ;  /* 0x000000000000794d */ /* 0x000fea0003800000 */
.L_x_5003:
        /* <DEDUP_REMOVED lines=13> */
.L_x_54800:


//--------------------- .text._ZN2at6native18elementwise_kernelILi128ELi4EZNS0_22gpu_kernel_impl_nocastINS0_13BinaryFunctorIN3c104HalfES5_S5_ZZZNS0_16fmod_kernel_cudaERNS_18TensorIteratorBaseEENKUlvE0_clEvENKUlvE1_clEvEUlS5_S5_E_EEEEvS7_RKT_EUliE_EEviT1_ --------------------------
	.section	.text._ZN2at6native18elementwise_kernelILi128ELi4EZNS0_22gpu_kernel_impl_nocastINS0_13BinaryFunctorIN3c104HalfES5_S5_ZZZNS0_16fmod_kernel_cudaERNS_18TensorIteratorBaseEENKUlvE0_clEvENKUlvE1_clEvEUlS5_S5_E_EEEEvS7_RKT_EUliE_EEviT1_,"ax",@progbits
	.align	128
        .global         _ZN2at6native18elementwise_kernelILi128ELi4EZNS0_22gpu_kernel_impl_nocastINS0_13BinaryFunctorIN3c104HalfES5_S5_ZZZNS0_16fmod_kernel_cudaERNS_18TensorIteratorBaseEENKUlvE0_clEvENKUlvE1_clEvEUlS5_S5_E_EEEEvS7_RKT_EUliE_EEviT1_
        .type           _ZN2at6native18elementwise_kernelILi128ELi4EZNS0_22gpu_kernel_impl_nocastINS0_13BinaryFunctorIN3c104HalfES5_S5_ZZZNS0_16fmod_kernel_cudaERNS_18TensorIteratorBaseEENKUlvE0_clEvENKUlvE1_clEvEUlS5_S5_E_EEEEvS7_RKT_EUliE_EEviT1_,@function
        .size           _ZN2at6native18elementwise_kernelILi128ELi4EZNS0_22gpu_kernel_impl_nocastINS0_13BinaryFunctorIN3c104HalfES5_S5_ZZZNS0_16fmod_kernel_cudaERNS_18TensorIteratorBaseEENKUlvE0_clEvENKUlvE1_clEvEUlS5_S5_E_EEEEvS7_RKT_EUliE_EEviT1_,(.L_x_54801 - _ZN2at6native18elementwise_kernelILi128ELi4EZNS0_22gpu_kernel_impl_nocastINS0_13BinaryFunctorIN3c104HalfES5_S5_ZZZNS0_16fmod_kernel_cudaERNS_18TensorIteratorBaseEENKUlvE0_clEvENKUlvE1_clEvEUlS5_S5_E_EEEEvS7_RKT_EUliE_EEviT1_)
        .other          _ZN2at6native18elementwise_kernelILi128ELi4EZNS0_22gpu_kernel_impl_nocastINS0_13BinaryFunctorIN3c104HalfES5_S5_ZZZNS0_16fmod_kernel_cudaERNS_18TensorIteratorBaseEENKUlvE0_clEvENKUlvE1_clEvEUlS5_S5_E_EEEEvS7_RKT_EUliE_EEviT1_,@"STO_CUDA_ENTRY STV_DEFAULT"
_ZN2at6native18elementwise_kernelILi128ELi4EZNS0_22gpu_kernel_impl_nocastINS0_13BinaryFunctorIN3c104HalfES5_S5_ZZZNS0_16fmod_kernel_cudaERNS_18TensorIteratorBaseEENKUlvE0_clEvENKUlvE1_clEvEUlS5_S5_E_EEEEvS7_RKT_EUliE_EEviT1_:
.text._ZN2at6native18elementwise_kernelILi128ELi4EZNS0_22gpu_kernel_impl_nocastINS0_13BinaryFunctorIN3c104HalfES5_S5_ZZZNS0_16fmod_kernel_cudaERNS_18TensorIteratorBaseEENKUlvE0_clEvENKUlvE1_clEvEUlS5_S5_E_EEEEvS7_RKT_EUliE_EEviT1_:
        /* <DEDUP_REMOVED lines=18> */
[----:B--2---:R-:W-:-:S05]  /*0120*/  HADD2.F32 R0, -RZ, R0.H0_H0 ;  /* 0x20000000ff007230 */ /* 0x004fca0000004100 */
[----:B------:R-:W-:Y:S01]  /*0130*/  FADD.FTZ R11, |R0|, -RZ ;  /* 0x800000ff000b7221 */ /* 0x000fe20000010200 */
[----:B---3--:R-:W-:-:S05]  /*0140*/  HADD2.F32 R9, -RZ, R6.H0_H0 ;  /* 0x20000006ff097230 */ /* 0x008fca0000004100 */
        /* <DEDUP_REMOVED lines=24> */
.L_x_5011:
[----:B------:R-:W-:Y:S01]  /*02d0*/  FSETP.GEU.FTZ.AND P0, PT, R6, -R2, PT ;  /* 0x800000020600720b */ /* 0x000fe20003f1e000 */
[----:B------:R-:W-:-:S12]  /*02e0*/  FADD.FTZ R4, R4, -1 ;  /* 0xbf80000004047421 */ /* 0x000fd80000010000 */
[----:B------:R-:W-:-:S07]  /*02f0*/  @!P0 FADD.FTZ R4, R4, -1 ;  /* 0xbf80000004048421 */ /* 0x000fce0000010000 */
.L_x_5010:
[----:B------:R-:W-:Y:S01]  /*0300*/  FFMA.FTZ R11, -R2, R4, R11 ;  /* 0x00000004020b7223 */ /* 0x000fe2000001010b */
[----:B------:R-:W-:Y:S06]  /*0310*/  BRA `(.L_x_5008) ;  /* 0x0000000000707947 */ /* 0x000fec0003800000 */
.L_x_5009:
        /* <DEDUP_REMOVED lines=13> */
.L_x_5013:
        /* <DEDUP_REMOVED lines=13> */
.L_x_5012:
[----:B0-----:R-:W-:-:S04]  /*04c0*/  FMUL.FTZ R2, R11, 1.1920928955078125e-07 ;  /* 0x340000000b027820 */ /* 0x001fc80000410000 */
[----:B------:R-:W-:-:S07]  /*04d0*/  FMUL.FTZ R11, R9, R2 ;  /* 0x00000002090b7220 */ /* 0x000fce0000410000 */
.L_x_5008:
[----:B------:R-:W0:Y:S01]  /*04e0*/  LDC.64 R4, c[0x0][0x5e8] ;  /* 0x00017a00ff047b82 */ /* 0x000e220000000a00 */
[C---:B------:R-:W-:Y:S02]  /*04f0*/  FSETP.NAN.FTZ.AND P0, PT, |R11|.reuse, |R11|, PT ;  /* 0x4000000b0b00720b */ /* 0x040fe40003f18200 */
[----:B------:R-:W-:Y:S02]  /*0500*/  LOP3.LUT R0, R11, 0x80000000, R0, 0xb8, !PT ;  /* 0x800000000b007812 */ /* 0x000fe400078eb800 */
[----:B------:R-:W-:Y:S02]  /*0510*/  IADD3 R3, PT, PT, R3, 0x80, RZ ;  /* 0x0000008003037810 */ /* 0x000fe40007ffe0ff */
[----:B------:R-:W-:Y:S02]  /*0520*/  FSEL R0, R11, R0, P0 ;  /* 0x000000000b007208 */ /* 0x000fe40000000000 */
[----:B------:R-:W-:Y:S02]  /*0530*/  ISETP.GE.AND P0, PT, R3, UR4, PT ;  /* 0x0000000403007c0c */ /* 0x000fe4000bf06270 */
[----:B------:R-:W-:-:S11]  /*0540*/  F2FP.F16.F32.PACK_AB R0, RZ, R0 ;  /* 0x00000000ff00723e */ /* 0x000fd600000000ff */
[----:B------:R-:W-:Y:S05]  /*0550*/  @P0 BREAK.RELIABLE B1 ;  /* 0x0000000000010942 */ /* 0x000fea0003800100 */
[----:B0-----:R0:W-:Y:S01]  /*0560*/  STG.E.U16 desc[UR6][R4.64], R0 ;  /* 0x0000000004007986 */ /* 0x0011e2000c101506 */
[----:B------:R-:W-:Y:S05]  /*0570*/  @P0 BRA `(.L_x_5014) ;  /* 0x0000000800600947 */ /* 0x000fea0003800000 */
[----:B0-----:R-:W0:Y:S08]  /*0580*/  LDC.64 R4, c[0x0][0x5f0] ;  /* 0x00017c00ff047b82 */ /* 0x001e300000000a00 */
        /* <DEDUP_REMOVED lines=30> */
.L_x_5018:
[----:B------:R-:W-:Y:S01]  /*0770*/  FSETP.GEU.FTZ.AND P0, PT, R6, -R2, PT ;  /* 0x800000020600720b */ /* 0x000fe20003f1e000 */
[----:B------:R-:W-:-:S12]  /*0780*/  FADD.FTZ R4, R4, -1 ;  /* 0xbf80000004047421 */ /* 0x000fd80000010000 */
[----:B------:R-:W-:-:S07]  /*0790*/  @!P0 FADD.FTZ R4, R4, -1 ;  /* 0xbf80000004048421 */ /* 0x000fce0000010000 */
.L_x_5017:
[----:B------:R-:W-:Y:S01]  /*07a0*/  FFMA.FTZ R11, -R2, R4, R11 ;  /* 0x00000004020b7223 */ /* 0x000fe2000001010b */
[----:B------:R-:W-:Y:S06]  /*07b0*/  BRA `(.L_x_5015) ;  /* 0x0000000000707947 */ /* 0x000fec0003800000 */
.L_x_5016:
        /* <DEDUP_REMOVED lines=13> */
.L_x_5020:
        /* <DEDUP_REMOVED lines=13> */
.L_x_5019:
[----:B0-----:R-:W-:-:S04]  /*0960*/  FMUL.FTZ R2, R11, 1.1920928955078125e-07 ;  /* 0x340000000b027820 */ /* 0x001fc80000410000 */
[----:B------:R-:W-:-:S07]  /*0970*/  FMUL.FTZ R11, R9, R2 ;  /* 0x00000002090b7220 */ /* 0x000fce0000410000 */
.L_x_5015:
[----:B------:R-:W0:Y:S01]  /*0980*/  LDC.64 R4, c[0x0][0x5e8] ;  /* 0x00017a00ff047b82 */ /* 0x000e220000000a00 */
[C---:B------:R-:W-:Y:S02]  /*0990*/  FSETP.NAN.FTZ.AND P0, PT, |R11|.reuse, |R11|, PT ;  /* 0x4000000b0b00720b */ /* 0x040fe40003f18200 */
[----:B------:R-:W-:Y:S02]  /*09a0*/  LOP3.LUT R0, R11, 0x80000000, R0, 0xb8, !PT ;  /* 0x800000000b007812 */ /* 0x000fe400078eb800 */
[----:B------:R-:W-:Y:S02]  /*09b0*/  IADD3 R3, PT, PT, R3, 0x80, RZ ;  /* 0x0000008003037810 */ /* 0x000fe40007ffe0ff */
[----:B------:R-:W-:-:S04]  /*09c0*/  FSEL R0, R11, R0, P0 ;  /* 0x000000000b007208 */ /* 0x000fc80000000000 */
[----:B------:R-:W-:-:S05]  /*09d0*/  F2FP.F16.F32.PACK_AB R0, RZ, R0 ;  /* 0x00000000ff00723e */ /* 0x000fca00000000ff */
[----:B0-----:R0:W-:Y:S02]  /*09e0*/  STG.E.U16 desc[UR6][R4.64], R0 ;  /* 0x0000000004007986 */ /* 0x0011e4000c101506 */
.L_x_5007:
[----:B------:R-:W-:-:S13]  /*09f0*/  ISETP.GE.AND P0, PT, R3, UR4, PT ;  /* 0x0000000403007c0c */ /* 0x000fda000bf06270 */
[----:B------:R-:W-:Y:S05]  /*0a00*/  @P0 BREAK.RELIABLE B1 ;  /* 0x0000000000010942 */ /* 0x000fea0003800100 */
[----:B------:R-:W-:Y:S05]  /*0a10*/  @P0 BRA `(.L_x_5014) ;  /* 0x0000000400380947 */ /* 0x000fea0003800000 */
[----:B------:R-:W-:Y:S05]  /*0a20*/  BSYNC.RELIABLE B1 ;  /* 0x0000000000017941 */ /* 0x000fea0003800100 */
.L_x_5006:
        /* <DEDUP_REMOVED lines=33> */
.L_x_5025:
[----:B------:R-:W-:Y:S01]  /*0c40*/  FSETP.GEU.FTZ.AND P0, PT, R6, -R2, PT ;  /* 0x800000020600720b */ /* 0x000fe20003f1e000 */
[----:B------:R-:W-:-:S12]  /*0c50*/  FADD.FTZ R4, R4, -1 ;  /* 0xbf80000004047421 */ /* 0x000fd80000010000 */
[----:B------:R-:W-:-:S07]  /*0c60*/  @!P0 FADD.FTZ R4, R4, -1 ;  /* 0xbf80000004048421 */ /* 0x000fce0000010000 */
.L_x_5024:
[----:B------:R-:W-:Y:S05]  /*0c70*/  BSYNC.RECONVERGENT B3 ;  /* 0x0000000000037941 */ /* 0x000fea0003800200 */
.L_x_5023:
[----:B------:R-:W-:Y:S01]  /*0c80*/  FFMA.FTZ R11, -R2, R4, R11 ;  /* 0x00000004020b7223 */ /* 0x000fe2000001010b */
[----:B------:R-:W-:Y:S06]  /*0c90*/  BRA `(.L_x_5026) ;  /* 0x0000000000787947 */ /* 0x000fec0003800000 */
.L_x_5022:
        /* <DEDUP_REMOVED lines=14> */
.L_x_5029:
        /* <DEDUP_REMOVED lines=13> */
.L_x_5028:
[----:B------:R-:W-:Y:S05]  /*0e50*/  BSYNC.RECONVERGENT B3 ;  /* 0x0000000000037941 */ /* 0x000fea0003800200 */
.L_x_5027:
[----:B0-----:R-:W-:-:S04]  /*0e60*/  FMUL.FTZ R2, R11, 1.1920928955078125e-07 ;  /* 0x340000000b027820 */ /* 0x001fc80000410000 */
[----:B------:R-:W-:-:S07]  /*0e70*/  FMUL.FTZ R11, R9, R2 ;  /* 0x00000002090b7220 */ /* 0x000fce0000410000 */
.L_x_5026:
[----:B------:R-:W-:Y:S05]  /*0e80*/  BSYNC.RECONVERGENT B0 ;  /* 0x0000000000007941 */ /* 0x000fea0003800200 */
.L_x_5021:
[----:B------:R-:W0:Y:S01]  /*0e90*/  LDC.64 R4, c[0x0][0x5e8] ;  /* 0x00017a00ff047b82 */ /* 0x000e220000000a00 */
[C---:B------:R-:W-:Y:S02]  /*0ea0*/  FSETP.NAN.FTZ.AND P0, PT, |R11|.reuse, |R11|, PT ;  /* 0x4000000b0b00720b */ /* 0x040fe40003f18200 */
[----:B------:R-:W-:Y:S02]  /*0eb0*/  LOP3.LUT R0, R11, 0x80000000, R0, 0xb8, !PT ;  /* 0x800000000b007812 */ /* 0x000fe400078eb800 */
[----:B------:R-:W-:Y:S02]  /*0ec0*/  IADD3 R3, PT, PT, R3, 0x80, RZ ;  /* 0x0000008003037810 */ /* 0x000fe40007ffe0ff */
[----:B------:R-:W-:-:S04]  /*0ed0*/  FSEL R0, R11, R0, P0 ;  /* 0x000000000b007208 */ /* 0x000fc80000000000 */
[----:B------:R-:W-:-:S05]  /*0ee0*/  F2FP.F16.F32.PACK_AB R0, RZ, R0 ;  /* 0x00000000ff00723e */ /* 0x000fca00000000ff */
[----:B0-----:R1:W-:Y:S02]  /*0ef0*/  STG.E.U16 desc[UR6][R4.64], R0 ;  /* 0x0000000004007986 */ /* 0x0013e4000c101506 */
.L_x_5014:
[----:B------:R-:W-:Y:S05]  /*0f00*/  BSYNC.RECONVERGENT B2 ;  /* 0x0000000000027941 */ /* 0x000fea0003800200 */
.L_x_5005:
[----:B------:R-:W-:Y:S05]  /*0f10*/  WARPSYNC.ALL ;  /* 0x0000000000007948 */ /* 0x000fea0003800000 */
[----:B------:R-:W-:-:S13]  /*0f20*/  ISETP.GE.AND P0, PT, R3, UR4, PT ;  /* 0x0000000403007c0c */ /* 0x000fda000bf06270 */
[----:B------:R-:W-:Y:S05]  /*0f30*/  @P0 EXIT ;  /* 0x000000000000094d */ /* 0x000fea0003800000 */
[----:B------:R-:W2:Y:S08]  /*0f40*/  LDC.64 R2, c[0x0][0x5f0] ;  /* 0x00017c00ff027b82 */ /* 0x000eb00000000a00 */
[----:B01----:R-:W0:Y:S01]  /*0f50*/  LDC.64 R4, c[0x0][0x5f8] ;  /* 0x00017e00ff047b82 */ /* 0x003e220000000a00 */
[----:B--2---:R-:W2:Y:S04]  /*0f60*/  LDG.E.U16 R0, desc[UR6][R2.64] ;  /* 0x0000000602007981 */ /* 0x004ea8000c1e1500 */
[----:B0-----:R-:W3:Y:S01]  /*0f70*/  LDG.E.U16 R4, desc[UR6][R4.64] ;  /* 0x0000000604047981 */ /* 0x001ee2000c1e1500 */
        /* <DEDUP_REMOVED lines=27> */
.L_x_5033:
[----:B------:R-:W-:Y:S01]  /*1130*/  FSETP.GEU.FTZ.AND P0, PT, R4, -R2, PT ;  /* 0x800000020400720b */ /* 0x000fe20003f1e000 */
[----:B------:R-:W-:-:S12]  /*1140*/  FADD.FTZ R6, R6, -1 ;  /* 0xbf80000006067421 */ /* 0x000fd80000010000 */
[----:B------:R-:W-:-:S07]  /*1150*/  @!P0 FADD.FTZ R6, R6, -1 ;  /* 0xbf80000006068421 */ /* 0x000fce0000010000 */
.L_x_5032:
[----:B------:R-:W-:Y:S01]  /*1160*/  FFMA.FTZ R9, -R2, R6, R9 ;  /* 0x0000000602097223 */ /* 0x000fe20000010109 */
[----:B------:R-:W-:Y:S06]  /*1170*/  BRA `(.L_x_5030) ;  /* 0x0000000000707947 */ /* 0x000fec0003800000 */
.L_x_5031:
        /* <DEDUP_REMOVED lines=13> */
.L_x_5035:
        /* <DEDUP_REMOVED lines=13> */
.L_x_5034:
[----:B------:R-:W-:-:S04]  /*1320*/  FMUL.FTZ R9, R9, 1.1920928955078125e-07 ;  /* 0x3400000009097820 */ /* 0x000fc80000410000 */
[----:B------:R-:W-:-:S07]  /*1330*/  FMUL.FTZ R9, R10, R9 ;  /* 0x000000090a097220 */ /* 0x000fce0000410000 */
.L_x_5030:
[----:B0-----:R-:W0:Y:S01]  /*1340*/  LDC.64 R2, c[0x0][0x5e8] ;  /* 0x00017a00ff027b82 */ /* 0x001e220000000a00 */
[C---:B------:R-:W-:Y:S02]  /*1350*/  FSETP.NAN.FTZ.AND P0, PT, |R9|.reuse, |R9|, PT ;  /* 0x400000090900720b */ /* 0x040fe40003f18200 */
[----:B------:R-:W-:-:S04]  /*1360*/  LOP3.LUT R0, R9, 0x80000000, R0, 0xb8, !PT ;  /* 0x8000000009007812 */ /* 0x000fc800078eb800 */
[----:B------:R-:W-:-:S04]  /*1370*/  FSEL R0, R9, R0, P0 ;  /* 0x0000000009007208 */ /* 0x000fc80000000000 */
[----:B------:R-:W-:-:S05]  /*1380*/  F2FP.F16.F32.PACK_AB R0, RZ, R0 ;  /* 0x00000000ff00723e */ /* 0x000fca00000000ff */
[----:B0-----:R-:W-:Y:S01]  /*1390*/  STG.E.U16 desc[UR6][R2.64], R0 ;  /* 0x0000000002007986 */ /* 0x001fe2000c101506 */
[----:B------:R-:W-:Y:S05]  /*13a0*/  EXIT ;  /* 0x000000000000794d */ /* 0x000fea0003800000 */
.L_x_5004:
        /* <DEDUP_REMOVED lines=356> */
.L_x_5039:
        /* <DEDUP_REMOVED lines=8> */
[----:B--2---:R-:W-:Y:S02]  /*2a70*/  HADD2.F32 R4, -RZ, R4.H0_H0 ;  /* 0x20000004ff047230 */ /* 0x004fe40000004100 */
[----:B---3--:R-:W-:-:S03]  /*2a80*/  HADD2.F32 R13, -RZ, R8.H0_H0 ;  /* 0x20000008ff0d7230 */ /* 0x008fc60000004100 */
        /* <DEDUP_REMOVED lines=29> */
.L_x_5044:
[----:B------:R-:W-:Y:S05]  /*2c60*/  BSYNC.RECONVERGENT B3 ;  /* 0x0000000000037941 */ /* 0x000fea0003800200 */
.L_x_5043:
[----:B------:R-:W-:Y:S01]  /*2c70*/  FFMA.FTZ R11, -R10, R6, R11 ;  /* 0x000000060a0b7223 */ /* 0x000fe2000001010b */
[----:B------:R-:W-:Y:S06]  /*2c80*/  BRA `(.L_x_5041) ;  /* 0x0000000000787947 */ /* 0x000fec0003800000 */
.L_x_5042:
        /* <DEDUP_REMOVED lines=14> */
.L_x_5047:
        /* <DEDUP_REMOVED lines=13> */
.L_x_5046:
[----:B------:R-:W-:Y:S05]  /*2e40*/  BSYNC.RECONVERGENT B3 ;  /* 0x0000000000037941 */ /* 0x000fea0003800200 */
.L_x_5045:
[----:B------:R-:W-:-:S04]  /*2e50*/  FMUL.FTZ R11, R11, 1.1920928955078125e-07 ;  /* 0x340000000b0b7820 */ /* 0x000fc80000410000 */
[----:B------:R-:W-:-:S07]  /*2e60*/  FMUL.FTZ R11, R10, R11 ;  /* 0x0000000b0a0b7220 */ /* 0x000fce0000410000 */
.L_x_5041:
[----:B------:R-:W-:Y:S05]  /*2e70*/  BSYNC.RECONVERGENT B2 ;  /* 0x0000000000027941 */ /* 0x000fea0003800200 */
.L_x_5040:
[----:B------:R-:W1:Y:S01]  /*2e80*/  LDCU.64 UR8, c[0x0][0x5e8] ;  /* 0x0000bd00ff0877ac */ /* 0x000e620008000a00 */
[C---:B------:R-:W-:Y:S02]  /*2e90*/  FSETP.NAN.FTZ.AND P0, PT, |R11|.reuse, |R11|, PT ;  /* 0x4000000b0b00720b */ /* 0x040fe40003f18200 */
[----:B------:R-:W-:Y:S02]  /*2ea0*/  LOP3.LUT R4, R11, 0x80000000, R4, 0xb8, !PT ;  /* 0x800000000b047812 */ /* 0x000fe400078eb804 */
[----:B------:R-:W-:Y:S02]  /*2eb0*/  IADD3 R3, PT, PT, R3, 0x80, RZ ;  /* 0x0000008003037810 */ /* 0x000fe40007ffe0ff */
[----:B------:R-:W-:-:S04]  /*2ec0*/  FSEL R11, R11, R4, P0 ;  /* 0x000000040b0b7208 */ /* 0x000fc80000000000 */
[----:B------:R-:W-:Y:S02]  /*2ed0*/  F2FP.F16.F32.PACK_AB R11, RZ, R11 ;  /* 0x0000000bff0b723e */ /* 0x000fe400000000ff */
        /* <DEDUP_REMOVED lines=354> */
.L_x_5049:
        /* <DEDUP_REMOVED lines=36> */
.L_x_5055:
[----:B------:R-:W-:Y:S01]  /*4740*/  FSETP.GEU.FTZ.AND P0, PT, R8, -R10, PT ;  /* 0x8000000a0800720b */ /* 0x000fe20003f1e000 */
[----:B------:R-:W-:-:S12]  /*4750*/  FADD.FTZ R6, R6, -1 ;  /* 0xbf80000006067421 */ /* 0x000fd80000010000 */
[----:B------:R-:W-:-:S07]  /*4760*/  @!P0 FADD.FTZ R6, R6, -1 ;  /* 0xbf80000006068421 */ /* 0x000fce0000010000 */
.L_x_5054:
[----:B------:R-:W-:Y:S05]  /*4770*/  BSYNC.RECONVERGENT B3 ;  /* 0x0000000000037941 */ /* 0x000fea0003800200 */
.L_x_5053:
[----:B------:R-:W-:Y:S01]  /*4780*/  FFMA.FTZ R11, -R10, R6, R11 ;  /* 0x000000060a0b7223 */ /* 0x000fe2000001010b */
[----:B------:R-:W-:Y:S06]  /*4790*/  BRA `(.L_x_5051) ;  /* 0x0000000000787947 */ /* 0x000fec0003800000 */
.L_x_5052:
        /* <DEDUP_REMOVED lines=14> */
.L_x_5058:
        /* <DEDUP_REMOVED lines=13> */
.L_x_5057:
[----:B------:R-:W-:Y:S05]  /*4950*/  BSYNC.RECONVERGENT B3 ;  /* 0x0000000000037941 */ /* 0x000fea0003800200 */
.L_x_5056:
[----:B------:R-:W-:-:S04]  /*4960*/  FMUL.FTZ R11, R11, 1.1920928955078125e-07 ;  /* 0x340000000b0b7820 */ /* 0x000fc80000410000 */
[----:B------:R-:W-:-:S07]  /*4970*/  FMUL.FTZ R11, R10, R11 ;  /* 0x0000000b0a0b7220 */ /* 0x000fce0000410000 */
.L_x_5051:
[----:B------:R-:W-:Y:S05]  /*4980*/  BSYNC.RECONVERGENT B2 ;  /* 0x0000000000027941 */ /* 0x000fea0003800200 */
.L_x_5050:
[----:B------:R-:W1:Y:S01]  /*4990*/  LDCU.64 UR8, c[0x0][0x5e8] ;  /* 0x0000bd00ff0877ac */ /* 0x000e620008000a00 */
[C---:B------:R-:W-:Y:S02]  /*49a0*/  FSETP.NAN.FTZ.AND P0, PT, |R11|.reuse, |R11|, PT ;  /* 0x4000000b0b00720b */ /* 0x040fe40003f18200 */
[----:B------:R-:W-:Y:S02]  /*49b0*/  LOP3.LUT R4, R11, 0x80000000, R4, 0xb8, !PT ;  /* 0x800000000b047812 */ /* 0x000fe400078eb804 */
[----:B------:R-:W-:Y:S02]  /*49c0*/  IADD3 R3, PT, PT, R3, 0x80, RZ ;  /* 0x0000008003037810 */ /* 0x000fe40007ffe0ff */
[----:B------:R-:W-:-:S04]  /*49d0*/  FSEL R11, R11, R4, P0 ;  /* 0x000000040b0b7208 */ /* 0x000fc80000000000 */
[----:B------:R-:W-:Y:S02]  /*49e0*/  F2FP.F16.F32.PACK_AB R11, RZ, R11 ;  /* 0x0000000bff0b723e */ /* 0x000fe400000000ff */
[----:B-1----:R-:W-:-:S04]  /*49f0*/  IADD3 R4, P0, PT, R5, UR8, RZ ;  /* 0x0000000805047c10 */ /* 0x002fc8000ff1e0ff */
[----:B------:R-:W-:-:S05]  /*4a00*/  IADD3.X R5, PT, PT, RZ, UR9, RZ, P0, !PT ;  /* 0x00000009ff057c10 */ /* 0x000fca00087fe4ff */
[----:B------:R1:W-:Y:S04]  /*4a10*/  STG.E.U16 desc[UR6][R4.64], R11 ;  /* 0x0000000b04007986 */ /* 0x0003e8000c101506 */
.L_x_5038:
[----:B------:R-:W-:-:S13]  /*4a20*/  ISETP.GE.AND P0, PT, R3, UR4, PT ;  /* 0x0000000403007c0c */ /* 0x000fda000bf06270 */
[----:B------:R-:W-:Y:S05]  /*4a30*/  @P0 BREAK.RELIABLE B0 ;  /* 0x0000000000000942 */ /* 0x000fea0003800100 */
[----:B------:R-:W-:Y:S05]  /*4a40*/  @P0 BRA `(.L_x_5048) ;  /* 0x0000001800bc0947 */ /* 0x000fea0003800000 */
[----:B------:R-:W-:Y:S05]  /*4a50*/  BSYNC.RELIABLE B0 ;  /* 0x0000000000007941 */ /* 0x000fea0003800100 */
.L_x_5037:
        /* <DEDUP_REMOVED lines=348> */
.L_x_5059:
        /* <DEDUP_REMOVED lines=36> */
.L_x_5065:
[----:B------:R-:W-:Y:S01]  /*6260*/  FSETP.GEU.FTZ.AND P0, PT, R8, -R10, PT ;  /* 0x8000000a0800720b */ /* 0x000fe20003f1e000 */
[----:B------:R-:W-:-:S12]  /*6270*/  FADD.FTZ R6, R6, -1 ;  /* 0xbf80000006067421 */ /* 0x000fd80000010000 */
[----:B------:R-:W-:-:S07]  /*6280*/  @!P0 FADD.FTZ R6, R6, -1 ;  /* 0xbf80000006068421 */ /* 0x000fce0000010000 */
.L_x_5064:
[----:B------:R-:W-:Y:S05]  /*6290*/  BSYNC.RECONVERGENT B3 ;  /* 0x0000000000037941 */ /* 0x000fea0003800200 */
.L_x_5063:
[----:B------:R-:W-:Y:S01]  /*62a0*/  FFMA.FTZ R11, -R10, R6, R11 ;  /* 0x000000060a0b7223 */ /* 0x000fe2000001010b */
[----:B------:R-:W-:Y:S06]  /*62b0*/  BRA `(.L_x_5061) ;  /* 0x0000000000787947 */ /* 0x000fec0003800000 */
.L_x_5062:
        /* <DEDUP_REMOVED lines=14> */
.L_x_5068:
        /* <DEDUP_REMOVED lines=13> */
.L_x_5067:
[----:B------:R-:W-:Y:S05]  /*6470*/  BSYNC.RECONVERGENT B3 ;  /* 0x0000000000037941 */ /* 0x000fea0003800200 */
.L_x_5066:
[----:B------:R-:W-:-:S04]  /*6480*/  FMUL.FTZ R11, R11, 1.1920928955078125e-07 ;  /* 0x340000000b0b7820 */ /* 0x000fc80000410000 */
[----:B------:R-:W-:-:S07]  /*6490*/  FMUL.FTZ R11, R10, R11 ;  /* 0x0000000b0a0b7220 */ /* 0x000fce0000410000 */
.L_x_5061:
[----:B------:R-:W-:Y:S05]  /*64a0*/  BSYNC.RECONVERGENT B2 ;  /* 0x0000000000027941 */ /* 0x000fea0003800200 */
.L_x_5060:
        /* <DEDUP_REMOVED lines=9> */
.L_x_5048:
[----:B------:R-:W-:Y:S05]  /*6540*/  BSYNC.RECONVERGENT B1 ;  /* 0x0000000000017941 */ /* 0x000fea0003800200 */
.L_x_5036:
        /* <DEDUP_REMOVED lines=351> */
.L_x_5069:
        /* <DEDUP_REMOVED lines=10> */
[----:B------:R-:W-:Y:S01]  /*7be0*/  IADD3.X R3, PT, PT, RZ, UR5, RZ, P1, !PT ;  /* 0x00000005ff037c10 */ /* 0x000fe20008ffe4ff */
[----:B---3--:R-:W-:-:S02]  /*7bf0*/  HADD2.F32 R0, -RZ, R0.H0_H0 ;  /* 0x20000000ff007230 */ /* 0x008fc40000004100 */
[----:B----4-:R-:W-:-:S03]  /*7c00*/  HADD2.F32 R11, -RZ, R6.H0_H0 ;  /* 0x20000006ff0b7230 */ /* 0x010fc60000004100 */
        /* <DEDUP_REMOVED lines=26> */
.L_x_5075:
[----:B------:R-:W-:Y:S01]  /*7db0*/  FSETP.GEU.FTZ.AND P0, PT, R6, -R8, PT ;  /* 0x800000080600720b */ /* 0x000fe20003f1e000 */
[----:B------:R-:W-:-:S12]  /*7dc0*/  FADD.FTZ R4, R4, -1 ;  /* 0xbf80000004047421 */ /* 0x000fd80000010000 */
[----:B------:R-:W-:-:S07]  /*7dd0*/  @!P0 FADD.FTZ R4, R4, -1 ;  /* 0xbf80000004048421 */ /* 0x000fce0000010000 */
.L_x_5074:
[----:B------:R-:W-:Y:S05]  /*7de0*/  BSYNC.RECONVERGENT B2 ;  /* 0x0000000000027941 */ /* 0x000fea0003800200 */
.L_x_5073:
[----:B------:R-:W-:Y:S01]  /*7df0*/  FFMA.FTZ R9, -R8, R4, R9 ;  /* 0x0000000408097223 */ /* 0x000fe20000010109 */
[----:B------:R-:W-:Y:S06]  /*7e00*/  BRA `(.L_x_5071) ;  /* 0x0000000000787947 */ /* 0x000fec0003800000 */
.L_x_5072:
        /* <DEDUP_REMOVED lines=14> */
.L_x_5078:
        /* <DEDUP_REMOVED lines=13> */
.L_x_5077:
[----:B------:R-:W-:Y:S05]  /*7fc0*/  BSYNC.RECONVERGENT B2 ;  /* 0x0000000000027941 */ /* 0x000fea0003800200 */
.L_x_5076:
[----:B------:R-:W-:-:S04]  /*7fd0*/  FMUL.FTZ R9, R9, 1.1920928955078125e-07 ;  /* 0x3400000009097820 */ /* 0x000fc80000410000 */
[----:B------:R-:W-:-:S07]  /*7fe0*/  FMUL.FTZ R9, R8, R9 ;  /* 0x0000000908097220 */ /* 0x000fce0000410000 */
.L_x_5071:
[----:B------:R-:W-:Y:S05]  /*7ff0*/  BSYNC.RECONVERGENT B1 ;  /* 0x0000000000017941 */ /* 0x000fea0003800200 */
.L_x_5070:
[C---:B------:R-:W-:Y:S02]  /*8000*/  FSETP.NAN.FTZ.AND P0, PT, |R9|.reuse, |R9|, PT ;  /* 0x400000090900720b */ /* 0x040fe40003f18200 */
[----:B------:R-:W-:-:S04]  /*8010*/  LOP3.LUT R0, R9, 0x80000000, R0, 0xb8, !PT ;  /* 0x8000000009007812 */ /* 0x000fc800078eb800 */
[----:B------:R-:W-:-:S04]  /*8020*/  FSEL R0, R9, R0, P0 ;  /* 0x0000000009007208 */ /* 0x000fc80000000000 */
[----:B------:R-:W-:-:S05]  /*8030*/  F2FP.F16.F32.PACK_AB R0, RZ, R0 ;  /* 0x00000000ff00723e */ /* 0x000fca00000000ff */
[----:B------:R-:W-:Y:S01]  /*8040*/  STG.E.U16 desc[UR6][R2.64], R0 ;  /* 0x0000000002007986 */ /* 0x000fe2000c101506 */
[----:B------:R-:W-:Y:S05]  /*8050*/  EXIT ;  /* 0x000000000000794d */ /* 0x000fea0003800000 */
.L_x_5079:
        /* <DEDUP_REMOVED lines=10> */
.L_x_54801:


//--------------------- .text._ZN2at6native27unrolled_elementwise_kernelINS0_13BinaryFunctorIN3c104HalfES4_S4_ZZZNS0_16fmod_kernel_cudaERNS_18TensorIteratorBaseEENKUlvE0_clEvENKUlvE1_clEvEUlS4_S4_E_EESt5arrayIPcLm3EELi4E23TrivialOffsetCalculatorILi2EjESE_ILi1EjENS0_6memory15LoadWithoutCastENSH_16StoreWithoutCastEEEviT_T0_T2_T3_T4_T5_ --------------------------
	.section	.text._ZN2at6native27unrolled_elementwise_kernelINS0_13BinaryFunctorIN3c104HalfES4_S4_ZZZNS0_16fmod_kernel_cudaERNS_18TensorIteratorBaseEENKUlvE0_clEvENKUlvE1_clEvEUlS4_S4_E_EESt5arrayIPcLm3EELi4E23TrivialOffsetCalculatorILi2EjESE_ILi1EjENS0_6memory15LoadWithoutCastENSH_16StoreWithoutCastEEEviT_T0_T2_T3_T4_T5_,"ax",@progbits
	.align	128
        .global         _ZN2at6native27unrolled_elementwise_kernelINS0_13BinaryFunctorIN3c104HalfES4_S4_ZZZNS0_16fmod_kernel_cudaERNS_18TensorIteratorBaseEENKUlvE0_clEvENKUlvE1_clEvEUlS4_S4_E_EESt5arrayIPcLm3EELi4E23TrivialOffsetCalculatorILi2EjESE_ILi1EjENS0_6memory15LoadWithoutCastENSH_16StoreWithoutCastEEEviT_T0_T2_T3_T4_T5_
        .type           _ZN2at6native27unrolled_elementwise_kernelINS0_13BinaryFunctorIN3c104HalfES4_S4_ZZZNS0_16fmod_kernel_cudaERNS_18TensorIteratorBaseEENKUlvE0_clEvENKUlvE1_clEvEUlS4_S4_E_EESt5arrayIPcLm3EELi4E23TrivialOffsetCalculatorILi2EjESE_ILi1EjENS0_6memory15LoadWithoutCastENSH_16StoreWithoutCastEEEviT_T0_T2_T3_T4_T5_,@function
        .size           _ZN2at6native27unrolled_elementwise_kernelINS0_13BinaryFunctorIN3c104HalfES4_S4_ZZZNS0_16fmod_kernel_cudaERNS_18TensorIteratorBaseEENKUlvE0_clEvENKUlvE1_clEvEUlS4_S4_E_EESt5arrayIPcLm3EELi4E23TrivialOffsetCalculatorILi2EjESE_ILi1EjENS0_6memory15LoadWithoutCastENSH_16StoreWithoutCastEEEviT_T0_T2_T3_T4_T5_,(.L_x_54802 - _ZN2at6native27unrolled_elementwise_kernelINS0_13BinaryFunctorIN3c104HalfES4_S4_ZZZNS0_16fmod_kernel_cudaERNS_18TensorIteratorBaseEENKUlvE0_clEvENKUlvE1_clEvEUlS4_S4_E_EESt5arrayIPcLm3EELi4E23TrivialOffsetCalculatorILi2EjESE_ILi1EjENS0_6memory15LoadWithoutCastENSH_16StoreWithoutCastEEEviT_T0_T2_T3_T4_T5_)
        .other          _ZN2at6native27unrolled_elementwise_kernelINS0_13BinaryFunctorIN3c104HalfES4_S4_ZZZNS0_16fmod_kernel_cudaERNS_18TensorIteratorBaseEENKUlvE0_clEvENKUlvE1_clEvEUlS4_S4_E_EESt5arrayIPcLm3EELi4E23TrivialOffsetCalculatorILi2EjESE_ILi1EjENS0_6memory15LoadWithoutCastENSH_16StoreWithoutCastEEEviT_T0_T2_T3_T4_T5_,@"STO_CUDA_ENTRY STV_DEFAULT"
_ZN2at6native27unrolled_elementwise_kernelINS0_13BinaryFunctorIN3c104HalfES4_S4_ZZZNS0_16fmod_kernel_cudaERNS_18TensorIteratorBaseEENKUlvE0_clEvENKUlvE1_clEvEUlS4_S4_E_EESt5arrayIPcLm3EELi4E23TrivialOffsetCalculatorILi2EjESE_ILi1EjENS0_6memory15LoadWithoutCastENSH_16StoreWithoutCastEEEviT_T0_T2_T3_T4_T5_:
.text._ZN2at6native27unrolled_elementwise_kernelINS0_13BinaryFunctorIN3c104HalfES4_S4_ZZZNS0_16fmod_kernel_cudaERNS_18TensorIteratorBaseEENKUlvE0_clEvENKUlvE1_clEvEUlS4_S4_E_EESt5arrayIPcLm3EELi4E23TrivialOffsetCalculatorILi2EjESE_ILi1EjENS0_6memory15LoadWithoutCastENSH_16StoreWithoutCastEEEviT_T0_T2_T3_T4_T5_:
        /* <DEDUP_REMOVED lines=24> */
[----:B------:R-:W-:Y:S01]  /*0180*/  @!P1 LEA R27, R0, R25, 0x9 ;  /* 0x00000019001b9211 */ /* 0x000fe200078e48ff */
[----:B------:R-:W-:Y:S01]  /*0190*/  @!P1 VIADD R25, R25, 0x80 ;  /* 0x0000008019199836 */ /* 0x000fe20000000000 */
[----:B-1----:R-:W-:Y:S02]  /*01a0*/  PRMT R13, RZ, 0x7610, R13 ;  /* 0x00007610ff0d7816 */ /* 0x002fe4000000000d */
[----:B------:R-:W-:Y:S01]  /*01b0*/  PRMT R12, RZ, 0x7610, R12 ;  /* 0x00007610ff0c7816 */ /* 0x000fe2000000000c */
[----:B----4-:R-:W-:Y:S01]  /*01c0*/  @!P1 IMAD.WIDE.U32 R16, R27, 0x2, R16 ;  /* 0x000000021b109825 */ /* 0x010fe200078e0010 */
[----:B------:R-:W-:-:S04]  /*01d0*/  ISETP.GE.AND P3, PT, R25, R18, PT ;  /* 0x000000121900720c */ /* 0x000fc80003f66270 */
[----:B------:R1:W5:Y:S09]  /*01e0*/  @!P1 LDG.E.U16 R22, desc[UR4][R16.64] ;  /* 0x0000000410169981 */ /* 0x000372000c1e1500 */
[----:B------:R-:W-:Y:S01]  /*01f0*/  @!P3 IMAD R23, R0, 0x200, R25 ;  /* 0x000002000017b824 */ /* 0x000fe200078e0219 */
[----:B------:R-:W-:Y:S01]  /*0200*/  @!P3 IADD3 R25, PT, PT, R25, 0x80, RZ ;  /* 0x000000801919b810 */ /* 0x000fe20007ffe0ff */
[----:B0-----:R-:W-:Y:S01]  /*0210*/  @!P0 IMAD.WIDE.U32 R14, R21, 0x2, R14 ;  /* 0x00000002150e8825 */ /* 0x001fe200078e000e */
[----:B------:R-:W-:-:S02]  /*0220*/  PRMT R21, RZ, 0x7610, R21 ;  /* 0x00007610ff157816 */ /* 0x000fc40000000015 */
        /* <DEDUP_REMOVED lines=8> */
[----:B------:R-:W-:-:S04]  /*02b0*/  @!P2 IMAD R25, R0, 0x200, R25 ;  /* 0x000002000019a824 */ /* 0x000fc800078e0219 */
        /* <DEDUP_REMOVED lines=41> */
.L_x_5086:
[----:B------:R-:W-:Y:S05]  /*0550*/  BSYNC.RECONVERGENT B2 ;  /* 0x0000000000027941 */ /* 0x000fea0003800200 */
.L_x_5085:
[----:B------:R-:W-:Y:S01]  /*0560*/  FFMA.FTZ R3, -R6, R2, R3 ;  /* 0x0000000206037223 */ /* 0x000fe20000010103 */
[----:B------:R-:W-:Y:S06]  /*0570*/  BRA `(.L_x_5083) ;  /* 0x0000000000787947 */ /* 0x000fec0003800000 */
.L_x_5084:
        /* <DEDUP_REMOVED lines=14> */
.L_x_5089:
        /* <DEDUP_REMOVED lines=13> */
.L_x_5088:
[----:B------:R-:W-:Y:S05]  /*0730*/  BSYNC.RECONVERGENT B2 ;  /* 0x0000000000027941 */ /* 0x000fea0003800200 */
.L_x_5087:
[----:B------:R-:W-:-:S04]  /*0740*/  FMUL.FTZ R2, R3, 1.1920928955078125e-07 ;  /* 0x3400000003027820 */ /* 0x000fc80000410000 */
[----:B------:R-:W-:-:S07]  /*0750*/  FMUL.FTZ R3, R7, R2 ;  /* 0x0000000207037220 */ /* 0x000fce0000410000 */
.L_x_5083:
[----:B------:R-:W-:Y:S05]  /*0760*/  BSYNC.RECONVERGENT B0 ;  /* 0x0000000000007941 */ /* 0x000fea0003800200 */
.L_x_5082:
[C---:B------:R-:W-:Y:S02]  /*0770*/  FSETP.NAN.FTZ.AND P0, PT, |R3|.reuse, |R3|, PT ;  /* 0x400000030300720b */ /* 0x040fe40003f18200 */
[----:B------:R-:W-:-:S04]  /*0780*/  LOP3.LUT R20, R3, 0x80000000, R20, 0xb8, !PT ;  /* 0x8000000003147812 */ /* 0x000fc800078eb814 */
[----:B------:R-:W-:-:S04]  /*0790*/  FSEL R2, R3, R20, P0 ;  /* 0x0000001403027208 */ /* 0x000fc80000000000 */
[----:B------:R-:W-:-:S07]  /*07a0*/  F2FP.F16.F32.PACK_AB R2, RZ, R2 ;  /* 0x00000002ff02723e */ /* 0x000fce00000000ff */
.L_x_5081:
[----:B------:R-:W-:Y:S05]  /*07b0*/  BSYNC.RECONVERGENT B1 ;  /* 0x0000000000017941 */ /* 0x000fea0003800200 */
.L_x_5080:
[----:B------:R-:W-:Y:S01]  /*07c0*/  VIADD R3, R19, 0x80 ;  /* 0x0000008013037836 */ /* 0x000fe20000000000 */
[----:B------:R-:W-:Y:S04]  /*07d0*/  BSSY.RECONVERGENT B1, `(.L_x_5090) ;  /* 0x0000049000017945 */ /* 0x000fe80003800200 */
[----:B------:R-:W-:-:S13]  /*07e0*/  ISETP.GE.AND P0, PT, R3, R18, PT ;  /* 0x000000120300720c */ /* 0x000fda0003f06270 */
[----:B------:R-:W-:Y:S05]  /*07f0*/  @P0 BRA `(.L_x_5091) ;  /* 0x0000000400180947 */ /* 0x000fea0003800000 */
[----:B-----5:R-:W-:Y:S01]  /*0800*/  HADD2.F32 R22, -RZ, R22.H0_H0 ;  /* 0x20000016ff167230 */ /* 0x020fe20000004100 */
[----:B------:R-:W-:Y:S01]  /*0810*/  BSSY.RECONVERGENT B0, `(.L_x_5092) ;  /* 0x0000040000007945 */ /* 0x000fe20003800200 */
[----:B------:R-:W-:-:S03]  /*0820*/  HADD2.F32 R25, -RZ, R25.H0_H0 ;  /* 0x20000019ff197230 */ /* 0x000fc60000004100 */
[C---:B------:R-:W-:Y:S02]  /*0830*/  FADD.FTZ R5, |R22|.reuse, -RZ ;  /* 0x800000ff16057221 */ /* 0x040fe40000010200 */
        /* <DEDUP_REMOVED lines=25> */
.L_x_5097:
[----:B------:R-:W-:Y:S01]  /*09d0*/  FSETP.GEU.FTZ.AND P0, PT, R7, -R8, PT ;  /* 0x800000080700720b */ /* 0x000fe20003f1e000 */
[----:B------:R-:W-:-:S12]  /*09e0*/  FADD.FTZ R4, R4, -1 ;  /* 0xbf80000004047421 */ /* 0x000fd80000010000 */
[----:B------:R-:W-:-:S07]  /*09f0*/  @!P0 FADD.FTZ R4, R4, -1 ;  /* 0xbf80000004048421 */ /* 0x000fce0000010000 */
.L_x_5096:
[----:B------:R-:W-:Y:S05]  /*0a00*/  BSYNC.RECONVERGENT B2 ;  /* 0x0000000000027941 */ /* 0x000fea0003800200 */
.L_x_5095:
[----:B------:R-:W-:Y:S01]  /*0a10*/  FFMA.FTZ R5, -R8, R4, R5 ;  /* 0x0000000408057223 */ /* 0x000fe20000010105 */
[----:B------:R-:W-:Y:S06]  /*0a20*/  BRA `(.L_x_5093) ;  /* 0x0000000000787947 */ /* 0x000fec0003800000 */
.L_x_5094:
        /* <DEDUP_REMOVED lines=14> */
.L_x_5100:
        /* <DEDUP_REMOVED lines=13> */
.L_x_5099:
[----:B------:R-:W-:Y:S05]  /*0be0*/  BSYNC.RECONVERGENT B2 ;  /* 0x0000000000027941 */ /* 0x000fea0003800200 */
.L_x_5098:
[----:B------:R-:W-:-:S04]  /*0bf0*/  FMUL.FTZ R4, R5, 1.1920928955078125e-07 ;  /* 0x3400000005047820 */ /* 0x000fc80000410000 */
[----:B------:R-:W-:-:S07]  /*0c00*/  FMUL.FTZ R5, R9, R4 ;  /* 0x0000000409057220 */ /* 0x000fce0000410000 */
.L_x_5093:
[----:B------:R-:W-:Y:S05]  /*0c10*/  BSYNC.RECONVERGENT B0 ;  /* 0x0000000000007941 */ /* 0x000fea0003800200 */
.L_x_5092:
[C---:B------:R-:W-:Y:S02]  /*0c20*/  FSETP.NAN.FTZ.AND P0, PT, |R5|.reuse, |R5|, PT ;  /* 0x400000050500720b */ /* 0x040fe40003f18200 */
[----:B------:R-:W-:-:S04]  /*0c30*/  LOP3.LUT R22, R5, 0x80000000, R22, 0xb8, !PT ;  /* 0x8000000005167812 */ /* 0x000fc800078eb816 */
[----:B------:R-:W-:-:S04]  /*0c40*/  FSEL R4, R5, R22, P0 ;  /* 0x0000001605047208 */ /* 0x000fc80000000000 */
[----:B------:R-:W-:-:S07]  /*0c50*/  F2FP.F16.F32.PACK_AB R4, RZ, R4 ;  /* 0x00000004ff04723e */ /* 0x000fce00000000ff */
.L_x_5091:
[----:B------:R-:W-:Y:S05]  /*0c60*/  BSYNC.RECONVERGENT B1 ;  /* 0x0000000000017941 */ /* 0x000fea0003800200 */
.L_x_5090:
        /* <DEDUP_REMOVED lines=33> */
.L_x_5108:
[----:B------:R-:W-:Y:S01]  /*0e80*/  FSETP.GEU.FTZ.AND P0, PT, R8, -R10, PT ;  /* 0x8000000a0800720b */ /* 0x000fe20003f1e000 */
[----:B------:R-:W-:-:S12]  /*0e90*/  FADD.FTZ R6, R6, -1 ;  /* 0xbf80000006067421 */ /* 0x000fd80000010000 */
[----:B------:R-:W-:-:S07]  /*0ea0*/  @!P0 FADD.FTZ R6, R6, -1 ;  /* 0xbf80000006068421 */ /* 0x000fce0000010000 */
.L_x_5107:
[----:B------:R-:W-:Y:S05]  /*0eb0*/  BSYNC.RECONVERGENT B2 ;  /* 0x0000000000027941 */ /* 0x000fea0003800200 */
.L_x_5106:
[----:B------:R-:W-:Y:S01]  /*0ec0*/  FFMA.FTZ R5, -R10, R6, R5 ;  /* 0x000000060a057223 */ /* 0x000fe20000010105 */
[----:B------:R-:W-:Y:S06]  /*0ed0*/  BRA `(.L_x_5104) ;  /* 0x0000000000787947 */ /* 0x000fec0003800000 */
.L_x_5105:
        /* <DEDUP_REMOVED lines=14> */
.L_x_5111:
        /* <DEDUP_REMOVED lines=13> */
.L_x_5110:
[----:B------:R-:W-:Y:S05]  /*1090*/  BSYNC.RECONVERGENT B2 ;  /* 0x0000000000027941 */ /* 0x000fea0003800200 */
.L_x_5109:
[----:B------:R-:W-:-:S04]  /*10a0*/  FMUL.FTZ R5, R5, 1.1920928955078125e-07 ;  /* 0x3400000005057820 */ /* 0x000fc80000410000 */
[----:B------:R-:W-:-:S07]  /*10b0*/  FMUL.FTZ R5, R10, R5 ;  /* 0x000000050a057220 */ /* 0x000fce0000410000 */
.L_x_5104:
[----:B------:R-:W-:Y:S05]  /*10c0*/  BSYNC.RECONVERGENT B0 ;  /* 0x0000000000007941 */ /* 0x000fea0003800200 */
.L_x_5103:
[C---:B------:R-:W-:Y:S02]  /*10d0*/  FSETP.NAN.FTZ.AND P0, PT, |R5|.reuse, |R5|, PT ;  /* 0x400000050500720b */ /* 0x040fe40003f18200 */
[----:B------:R-:W-:-:S04]  /*10e0*/  LOP3.LUT R24, R5, 0x80000000, R24, 0xb8, !PT ;  /* 0x8000000005187812 */ /* 0x000fc800078eb818 */
[----:B------:R-:W-:-:S04]  /*10f0*/  FSEL R5, R5, R24, P0 ;  /* 0x0000001805057208 */ /* 0x000fc80000000000 */
[----:B------:R-:W-:-:S07]  /*1100*/  F2FP.F16.F32.PACK_AB R5, RZ, R5 ;  /* 0x00000005ff05723e */ /* 0x000fce00000000ff */
.L_x_5102:
[----:B------:R-:W-:Y:S05]  /*1110*/  BSYNC.RECONVERGENT B1 ;  /* 0x0000000000017941 */ /* 0x000fea0003800200 */
.L_x_5101:
        /* <DEDUP_REMOVED lines=33> */
.L_x_5119:
[----:B------:R-:W-:Y:S01]  /*1330*/  FSETP.GEU.FTZ.AND P0, PT, R9, -R11, PT ;  /* 0x8000000b0900720b */ /* 0x000fe20003f1e000 */
[----:B------:R-:W-:-:S12]  /*1340*/  FADD.FTZ R7, R7, -1 ;  /* 0xbf80000007077421 */ /* 0x000fd80000010000 */
[----:B------:R-:W-:-:S07]  /*1350*/  @!P0 FADD.FTZ R7, R7, -1 ;  /* 0xbf80000007078421 */ /* 0x000fce0000010000 */
.L_x_5118:
[----:B------:R-:W-:Y:S05]  /*1360*/  BSYNC.RECONVERGENT B2 ;  /* 0x0000000000027941 */ /* 0x000fea0003800200 */
.L_x_5117:
[----:B------:R-:W-:Y:S01]  /*1370*/  FFMA.FTZ R6, -R11, R7, R6 ;  /* 0x000000070b067223 */ /* 0x000fe20000010106 */
[----:B------:R-:W-:Y:S06]  /*1380*/  BRA `(.L_x_5115) ;  /* 0x0000000000787947 */ /* 0x000fec0003800000 */
.L_x_5116:
        /* <DEDUP_REMOVED lines=14> */
.L_x_5122:
        /* <DEDUP_REMOVED lines=13> */
.L_x_5121:
[----:B------:R-:W-:Y:S05]  /*1540*/  BSYNC.RECONVERGENT B2 ;  /* 0x0000000000027941 */ /* 0x000fea0003800200 */
.L_x_5120:
[----:B------:R-:W-:-:S04]  /*1550*/  FMUL.FTZ R6, R6, 1.1920928955078125e-07 ;  /* 0x3400000006067820 */ /* 0x000fc80000410000 */
[----:B------:R-:W-:-:S07]  /*1560*/  FMUL.FTZ R6, R11, R6 ;  /* 0x000000060b067220 */ /* 0x000fce0000410000 */
.L_x_5115:
[----:B------:R-:W-:Y:S05]  /*1570*/  BSYNC.RECONVERGENT B0 ;  /* 0x0000000000007941 */ /* 0x000fea0003800200 */
.L_x_5114:
[C---:B------:R-:W-:Y:S02]  /*1580*/  FSETP.NAN.FTZ.AND P0, PT, |R6|.reuse, |R6|, PT ;  /* 0x400000060600720b */ /* 0x040fe40003f18200 */
[----:B------:R-:W-:-:S04]  /*1590*/  LOP3.LUT R13, R6, 0x80000000, R13, 0xb8, !PT ;  /* 0x80000000060d7812 */ /* 0x000fc800078eb80d */
[----:B------:R-:W-:-:S04]  /*15a0*/  FSEL R13, R6, R13, P0 ;  /* 0x0000000d060d7208 */ /* 0x000fc80000000000 */
[----:B------:R-:W-:-:S07]  /*15b0*/  F2FP.F16.F32.PACK_AB R13, RZ, R13 ;  /* 0x0000000dff0d723e */ /* 0x000fce00000000ff */
.L_x_5113:
[----:B------:R-:W-:Y:S05]  /*15c0*/  BSYNC.RECONVERGENT B1 ;  /* 0x0000000000017941 */ /* 0x000fea0003800200 */
.L_x_5112:
        /* <DEDUP_REMOVED lines=17> */
.L_x_5125:
[----:B------:R-:W-:Y:S05]  /*16e0*/  BSYNC.RELIABLE B1 ;  /* 0x0000000000017941 */ /* 0x000fea0003800100 */
.L_x_5124:
[----:B------:R-:W-:-:S13]  /*16f0*/  ISETP.GE.AND P0, PT, R19, R18, PT ;  /* 0x000000121300720c */ /* 0x000fda0003f06270 */
[----:B-1----:R-:W1:Y:S01]  /*1700*/  @!P0 LDC.64 R2, c[0x0][0x388] ;  /* 0x0000e200ff028b82 */ /* 0x002e620000000a00 */
[----:B------:R-:W-:Y:S01]  /*1710*/  @!P0 LEA R7, R0, R19, 0x9 ;  /* 0x0000001300078211 */ /* 0x000fe200078e48ff */
[----:B------:R-:W-:-:S04]  /*1720*/  @!P0 VIADD R19, R19, 0x80 ;  /* 0x0000008013138836 */ /* 0x000fc80000000000 */
[----:B-1----:R-:W-:-:S05]  /*1730*/  @!P0 IMAD.WIDE.U32 R2, R7, 0x2, R2 ;  /* 0x0000000207028825 */ /* 0x002fca00078e0002 */
[----:B------:R2:W-:Y:S02]  /*1740*/  @!P0 STG.E.U16 desc[UR4][R2.64], R5 ;  /* 0x0000000502008986 */ /* 0x0005e4000c101504 */
.L_x_5126:
[----:B------:R-:W-:Y:S05]  /*1750*/  BSYNC.RECONVERGENT B0 ;  /* 0x0000000000007941 */ /* 0x000fea0003800200 */
.L_x_5123:
[----:B------:R-:W-:Y:S05]  /*1760*/  WARPSYNC.ALL ;  /* 0x0000000000007948 */ /* 0x000fea0003800000 */
[----:B------:R-:W-:-:S13]  /*1770*/  ISETP.GE.AND P0, PT, R19, R18, PT ;  /* 0x000000121300720c */ /* 0x000fda0003f06270 */
[----:B------:R-:W-:Y:S05]  /*1780*/  @P0 EXIT ;  /* 0x000000000000094d */ /* 0x000fea0003800000 */
[----:B-12---:R-:W1:Y:S01]  /*1790*/  LDC.64 R2, c[0x0][0x388] ;  /* 0x0000e200ff027b82 */ /* 0x006e620000000a00 */
[----:B------:R-:W-:-:S05]  /*17a0*/  LEA R19, R0, R19, 0x9 ;  /* 0x0000001300137211 */ /* 0x000fca00078e48ff */
[----:B-1----:R-:W-:-:S05]  /*17b0*/  IMAD.WIDE.U32 R2, R19, 0x2, R2 ;  /* 0x0000000213027825 */ /* 0x002fca00078e0002 */
[----:B-----5:R-:W-:Y:S01]  /*17c0*/  STG.E.U16 desc[UR4][R2.64], R13 ;  /* 0x0000000d02007986 */ /* 0x020fe2000c101504 */
[----:B------:R-:W-:Y:S05]  /*17d0*/  EXIT ;  /* 0x000000000000794d */ /* 0x000fea0003800000 */
.L_x_5127:
        /* <DEDUP_REMOVED lines=10> */
.L_x_54802:


//--------------------- .text._ZN2at6native29vectorized_elementwise_kernelILi2ENS0_13BinaryFunctorIN3c104HalfES4_S4_ZZZNS0_16fmod_kernel_cudaERNS_18TensorIteratorBaseEENKUlvE0_clEvENKUlvE1_clEvEUlS4_S4_E_EESt5arrayIPcLm3EEEEviT0_T1_ --------------------------
	.section	.text._ZN2at6native29vectorized_elementwise_kernelILi2ENS0_13BinaryFunctorIN3c104HalfES4_S4_ZZZNS0_16fmod_kernel_cudaERNS_18TensorIteratorBaseEENKUlvE0_clEvENKUlvE1_clEvEUlS4_S4_E_EESt5arrayIPcLm3EEEEviT0_T1_,"ax",@progbits
	.align	128
        .global         _ZN2at6native29vectorized_elementwise_kernelILi2ENS0_13BinaryFunctorIN3c104HalfES4_S4_ZZZNS0_16fmod_kernel_cudaERNS_18TensorIteratorBaseEENKUlvE0_clEvENKUlvE1_clEvEUlS4_S4_E_EESt5arrayIPcLm3EEEEviT0_T1_
        .type           _ZN2at6native29vectorized_elementwise_kernelILi2ENS0_13BinaryFunctorIN3c104HalfES4_S4_ZZZNS0_16fmod_kernel_cudaERNS_18TensorIteratorBaseEENKUlvE0_clEvENKUlvE1_clEvEUlS4_S4_E_EESt5arrayIPcLm3EEEEviT0_T1_,@function
        .size           _ZN2at6native29vectorized_elementwise_kernelILi2ENS0_13BinaryFunctorIN3c104HalfES4_S4_ZZZNS0_16fmod_kernel_cudaERNS_18TensorIteratorBaseEENKUlvE0_clEvENKUlvE1_clEvEUlS4_S4_E_EESt5arrayIPcLm3EEEEviT0_T1_,(.L_x_54803 - _ZN2at6native29vectorized_elementwise_kernelILi2ENS0_13BinaryFunctorIN3c104HalfES4_S4_ZZZNS0_16fmod_kernel_cudaERNS_18TensorIteratorBaseEENKUlvE0_clEvENKUlvE1_clEvEUlS4_S4_E_EESt5arrayIPcLm3EEEEviT0_T1_)
        .other          _ZN2at6native29vectorized_elementwise_kernelILi2ENS0_13BinaryFunctorIN3c104HalfES4_S4_ZZZNS0_16fmod_kernel_cudaERNS_18TensorIteratorBaseEENKUlvE0_clEvENKUlvE1_clEvEUlS4_S4_E_EESt5arrayIPcLm3EEEEviT0_T1_,@"STO_CUDA_ENTRY STV_DEFAULT"
_ZN2at6native29vectorized_elementwise_kernelILi2ENS0_13BinaryFunctorIN3c104HalfES4_S4_ZZZNS0_16fmod_kernel_cudaERNS_18TensorIteratorBaseEENKUlvE0_clEvENKUlvE1_clEvEUlS4_S4_E_EESt5arrayIPcLm3EEEEviT0_T1_:
.text._ZN2at6native29vectorized_elementwise_kernelILi2ENS0_13BinaryFunctorIN3c104HalfES4_S4_ZZZNS0_16fmod_kernel_cudaERNS_18TensorIteratorBaseEENKUlvE0_clEvENKUlvE1_clEvEUlS4_S4_E_EESt5arrayIPcLm3EEEEviT0_T1_:
        /* <DEDUP_REMOVED lines=18> */
[----:B------:R-:W-:Y:S02]  /*0120*/  @!P3 IADD3 R26, PT, PT, R6, 0x80, RZ ;  /* 0x00000080061ab810 */ /* 0x000fe40007ffe0ff */
[----:B------:R-:W-:-:S02]  /*0130*/  @!P3 IADD3 R7, PT, PT, R4, R6, RZ ;  /* 0x000000060407b210 */ /* 0x000fc40007ffe0ff */
[----:B------:R-:W-:-:S03]  /*0140*/  ISETP.GE.U32.AND P0, PT, R26, R5, PT ;  /* 0x000000051a00720c */ /* 0x000fc60003f06070 */
[----:B------:R-:W0:Y:S01]  /*0150*/  LDC.64 R18, c[0x0][0x390] ;  /* 0x0000e400ff127b82 */ /* 0x000e220000000a00 */
[----:B-1----:R-:W-:-:S04]  /*0160*/  @!P3 IMAD.WIDE.U32 R10, R7, 0x2, R10 ;  /* 0x00000002070ab825 */ /* 0x002fc800078e000a */
[----:B--2---:R-:W-:Y:S01]  /*0170*/  @!P3 IMAD.WIDE.U32 R14, R7, 0x2, R14 ;  /* 0x00000002070eb825 */ /* 0x004fe200078e000e */
[----:B------:R-:W-:Y:S02]  /*0180*/  PRMT R7, RZ, 0x7610, R7 ;  /* 0x00007610ff077816 */ /* 0x000fe40000000007 */
[----:B------:R-:W1:Y:S02]  /*0190*/  LDC.64 R28, c[0x0][0x390] ;  /* 0x0000e400ff1c7b82 */ /* 0x000e640000000a00 */
[----:B------:R2:W5:Y:S01]  /*01a0*/  @!P3 LDG.E.U16 R8, desc[UR4][R14.64] ;  /* 0x000000040e08b981 */ /* 0x000562000c1e1500 */
[----:B------:R-:W-:Y:S02]  /*01b0*/  @!P0 IMAD.IADD R17, R4, 0x1, R26 ;  /* 0x0000000104118824 */ /* 0x000fe400078e021a */
[----:B------:R-:W-:Y:S01]  /*01c0*/  @!P0 VIADD R26, R26, 0x80 ;  /* 0x000000801a1a8836 */ /* 0x000fe20000000000 */
[----:B------:R4:W5:Y:S04]  /*01d0*/  @!P3 LDG.E.U16 R7, desc[UR4][R10.64] ;  /* 0x000000040a07b981 */ /* 0x000968000c1e1500 */
[----:B------:R-:W-:Y:S01]  /*01e0*/  ISETP.GE.U32.AND P1, PT, R26, R5, PT ;  /* 0x000000051a00720c */ /* 0x000fe20003f26070 */
[----:B--2---:R-:W2:-:S12]  /*01f0*/  LDC.64 R14, c[0x0][0x390] ;  /* 0x0000e400ff0e7b82 */ /* 0x004e980000000a00 */
[----:B------:R-:W-:Y:S02]  /*0200*/  @!P1 IMAD.IADD R9, R4, 0x1, R26 ;  /* 0x0000000104099824 */ /* 0x000fe400078e021a */
[----:B------:R-:W-:-:S05]  /*0210*/  @!P1 VIADD R26, R26, 0x80 ;  /* 0x000000801a1a9836 */ /* 0x000fca0000000000 */
[----:B------:R-:W-:Y:S01]  /*0220*/  ISETP.GE.U32.AND P2, PT, R26, R5, PT ;  /* 0x000000051a00720c */ /* 0x000fe20003f46070 */
[----:B---3--:R-:W-:-:S12]  /*0230*/  @!P0 IMAD.WIDE.U32 R22, R17, 0x2, R22 ;  /* 0x0000000211168825 */ /* 0x008fd800078e0016 */
[----:B------:R-:W-:Y:S01]  /*0240*/  @!P2 IADD3 R27, PT, PT, R4, R26, RZ ;  /* 0x0000001a041ba210 */ /* 0x000fe20007ffe0ff */
[----:B------:R-:W-:-:S05]  /*0250*/  @!P2 VIADD R26, R26, 0x80 ;  /* 0x000000801a1aa836 */ /* 0x000fca0000000000 */
[----:B------:R-:W-:Y:S01]  /*0260*/  ISETP.GE.U32.AND P3, PT, R26, R5, PT ;  /* 0x000000051a00720c */ /* 0x000fe20003f66070 */
[----:B----4-:R-:W-:Y:S01]  /*0270*/  @!P0 IMAD.WIDE.U32 R12, R17, 0x2, R12 ;  /* 0x00000002110c8825 */ /* 0x010fe200078e000c */
[----:B------:R-:W-:Y:S01]  /*0280*/  PRMT R11, RZ, 0x7610, R11 ;  /* 0x00007610ff0b7816 */ /* 0x000fe2000000000b */
        /* <DEDUP_REMOVED lines=8> */
[----:B0-----:R-:W-:Y:S01]  /*0310*/  @!P3 IMAD.IADD R3, R4, 0x1, R26 ;  /* 0x000000010403b824 */ /* 0x001fe200078e021a */
[----:B------:R-:W-:Y:S01]  /*0320*/  @!P3 IADD3 R26, PT, PT, R26, 0x80, RZ ;  /* 0x000000801a1ab810 */ /* 0x000fe20007ffe0ff */
[----:B----4-:R-:W0:Y:S03]  /*0330*/  LDC.64 R12, c[0x0][0x398] ;  /* 0x0000e600ff0c7b82 */ /* 0x010e260000000a00 */
[----:B------:R-:W-:-:S05]  /*0340*/  ISETP.GE.U32.AND P0, PT, R26, R5, PT ;  /* 0x000000051a00720c */ /* 0x000fca0003f06070 */
        /* <DEDUP_REMOVED lines=79> */
.L_x_5135:
[----:B------:R-:W-:Y:S05]  /*0840*/  BSYNC.RECONVERGENT B2 ;  /* 0x0000000000027941 */ /* 0x000fea0003800200 */
.L_x_5134:
[----:B------:R-:W-:Y:S01]  /*0850*/  FFMA.FTZ R8, -R13, R17, R8 ;  /* 0x000000110d087223 */ /* 0x000fe20000010108 */
[----:B------:R-:W-:Y:S06]  /*0860*/  BRA `(.L_x_5132) ;  /* 0x0000000000807947 */ /* 0x000fec0003800000 */
.L_x_5133:
        /* <DEDUP_REMOVED lines=15> */
.L_x_5138:
        /* <DEDUP_REMOVED lines=14> */
.L_x_5137:
[----:B------:R-:W-:Y:S05]  /*0a40*/  BSYNC.RECONVERGENT B2 ;  /* 0x0000000000027941 */ /* 0x000fea0003800200 */
.L_x_5136:
[----:B------:R-:W-:-:S04]  /*0a50*/  FMUL.FTZ R15, R15, 1.1920928955078125e-07 ;  /* 0x340000000f0f7820 */ /* 0x000fc80000410000 */
[----:B------:R-:W-:-:S07]  /*0a60*/  FMUL.FTZ R8, R8, R15 ;  /* 0x0000000f08087220 */ /* 0x000fce0000410000 */
.L_x_5132:
[----:B------:R-:W-:Y:S05]  /*0a70*/  BSYNC.RECONVERGENT B0 ;  /* 0x0000000000007941 */ /* 0x000fea0003800200 */
.L_x_5131:
[C---:B------:R-:W-:Y:S02]  /*0a80*/  FSETP.NAN.FTZ.AND P0, PT, |R8|.reuse, |R8|, PT ;  /* 0x400000080800720b */ /* 0x040fe40003f18200 */
[----:B------:R-:W-:-:S04]  /*0a90*/  LOP3.LUT R7, R8, 0x80000000, R7, 0xb8, !PT ;  /* 0x8000000008077812 */ /* 0x000fc800078eb807 */
[----:B------:R-:W-:-:S04]  /*0aa0*/  FSEL R7, R8, R7, P0 ;  /* 0x0000000708077208 */ /* 0x000fc80000000000 */
[----:B------:R-:W-:-:S07]  /*0ab0*/  F2FP.F16.F32.PACK_AB R7, RZ, R7 ;  /* 0x00000007ff07723e */ /* 0x000fce00000000ff */
.L_x_5130:
[----:B------:R-:W-:Y:S05]  /*0ac0*/  BSYNC.RECONVERGENT B1 ;  /* 0x0000000000017941 */ /* 0x000fea0003800200 */
.L_x_5129:
[----:B-----5:R-:W-:Y:S01]  /*0ad0*/  IADD3 R8, PT, PT, R6, 0x80, RZ ;  /* 0x0000008006087810 */ /* 0x020fe20007ffe0ff */
[----:B------:R-:W-:Y:S03]  /*0ae0*/  BSSY.RECONVERGENT B1, `(.L_x_5139) ;  /* 0x000004b000017945 */ /* 0x000fe60003800200 */
[----:B------:R-:W-:-:S13]  /*0af0*/  ISETP.GE.U32.AND P0, PT, R8, R5, PT ;  /* 0x000000050800720c */ /* 0x000fda0003f06070 */
[----:B------:R-:W-:Y:S05]  /*0b00*/  @P0 BRA `(.L_x_5140) ;  /* 0x0000000400200947 */ /* 0x000fea0003800000 */
[----:B------:R-:W-:Y:S01]  /*0b10*/  HADD2.F32 R9, -RZ, R9.H0_H0 ;  /* 0x20000009ff097230 */ /* 0x000fe20000004100 */
[----:B------:R-:W-:Y:S01]  /*0b20*/  BSSY.RECONVERGENT B0, `(.L_x_5141) ;  /* 0x0000042000007945 */ /* 0x000fe20003800200 */
[----:B0-----:R-:W-:-:S03]  /*0b30*/  HADD2.F32 R12, -RZ, R10.H0_H0 ;  /* 0x2000000aff0c7230 */ /* 0x001fc60000004100 */
        /* <DEDUP_REMOVED lines=26> */
.L_x_5146:
[----:B------:R-:W-:Y:S01]  /*0ce0*/  FSETP.GEU.FTZ.AND P0, PT, R15, -R17, PT ;  /* 0x800000110f00720b */ /* 0x000fe20003f1e000 */
[----:B------:R-:W-:-:S12]  /*0cf0*/  FADD.FTZ R13, R13, -1 ;  /* 0xbf8000000d0d7421 */ /* 0x000fd80000010000 */
[----:B------:R-:W-:-:S07]  /*0d00*/  @!P0 FADD.FTZ R13, R13, -1 ;  /* 0xbf8000000d0d8421 */ /* 0x000fce0000010000 */
.L_x_5145:
[----:B------:R-:W-:Y:S05]  /*0d10*/  BSYNC.RECONVERGENT B2 ;  /* 0x0000000000027941 */ /* 0x000fea0003800200 */
.L_x_5144:
[----:B------:R-:W-:Y:S01]  /*0d20*/  FFMA.FTZ R10, -R17, R13, R10 ;  /* 0x0000000d110a7223 */ /* 0x000fe2000001010a */
[----:B------:R-:W-:Y:S06]  /*0d30*/  BRA `(.L_x_5142) ;  /* 0x0000000000807947 */ /* 0x000fec0003800000 */
.L_x_5143:
        /* <DEDUP_REMOVED lines=15> */
.L_x_5149:
        /* <DEDUP_REMOVED lines=14> */
.L_x_5148:
[----:B------:R-:W-:Y:S05]  /*0f10*/  BSYNC.RECONVERGENT B2 ;  /* 0x0000000000027941 */ /* 0x000fea0003800200 */
.L_x_5147:
[----:B------:R-:W-:-:S04]  /*0f20*/  FMUL.FTZ R15, R15, 1.1920928955078125e-07 ;  /* 0x340000000f0f7820 */ /* 0x000fc80000410000 */
[----:B------:R-:W-:-:S07]  /*0f30*/  FMUL.FTZ R10, R10, R15 ;  /* 0x0000000f0a0a7220 */ /* 0x000fce0000410000 */
.L_x_5142:
[----:B------:R-:W-:Y:S05]  /*0f40*/  BSYNC.RECONVERGENT B0 ;  /* 0x0000000000007941 */ /* 0x000fea0003800200 */
.L_x_5141:
[C---:B------:R-:W-:Y:S02]  /*0f50*/  FSETP.NAN.FTZ.AND P0, PT, |R10|.reuse, |R10|, PT ;  /* 0x4000000a0a00720b */ /* 0x040fe40003f18200 */
[----:B------:R-:W-:-:S04]  /*0f60*/  LOP3.LUT R9, R10, 0x80000000, R9, 0xb8, !PT ;  /* 0x800000000a097812 */ /* 0x000fc800078eb809 */
[----:B------:R-:W-:-:S04]  /*0f70*/  FSEL R9, R10, R9, P0 ;  /* 0x000000090a097208 */ /* 0x000fc80000000000 */
[----:B------:R-:W-:-:S07]  /*0f80*/  F2FP.F16.F32.PACK_AB R9, RZ, R9 ;  /* 0x00000009ff09723e */ /* 0x000fce00000000ff */
.L_x_5140:
[----:B------:R-:W-:Y:S05]  /*0f90*/  BSYNC.RECONVERGENT B1 ;  /* 0x0000000000017941 */ /* 0x000fea0003800200 */
.L_x_5139:
[----:B------:R-:W-:Y:S01]  /*0fa0*/  VIADD R10, R6, 0x100 ;  /* 0x00000100060a7836 */ /* 0x000fe20000000000 */
[----:B------:R-:W-:Y:S04]  /*0fb0*/  BSSY.RECONVERGENT B1, `(.L_x_5150) ;  /* 0x000004b000017945 */ /* 0x000fe80003800200 */
[----:B------:R-:W-:-:S13]  /*0fc0*/  ISETP.GE.U32.AND P0, PT, R10, R5, PT ;  /* 0x000000050a00720c */ /* 0x000fda0003f06070 */
        /* <DEDUP_REMOVED lines=30> */
.L_x_5157:
[----:B------:R-:W-:Y:S01]  /*11b0*/  FSETP.GEU.FTZ.AND P0, PT, R13, -R17, PT ;  /* 0x800000110d00720b */ /* 0x000fe20003f1e000 */
[----:B------:R-:W-:-:S12]  /*11c0*/  FADD.FTZ R15, R15, -1 ;  /* 0xbf8000000f0f7421 */ /* 0x000fd80000010000 */
[----:B------:R-:W-:-:S07]  /*11d0*/  @!P0 FADD.FTZ R15, R15, -1 ;  /* 0xbf8000000f0f8421 */ /* 0x000fce0000010000 */
.L_x_5156:
[----:B------:R-:W-:Y:S05]  /*11e0*/  BSYNC.RECONVERGENT B2 ;  /* 0x0000000000027941 */ /* 0x000fea0003800200 */
.L_x_5155:
[----:B------:R-:W-:Y:S01]  /*11f0*/  FFMA.FTZ R10, -R17, R15, R10 ;  /* 0x0000000f110a7223 */ /* 0x000fe2000001010a */
[----:B------:R-:W-:Y:S06]  /*1200*/  BRA `(.L_x_5153) ;  /* 0x0000000000807947 */ /* 0x000fec0003800000 */
.L_x_5154:
        /* <DEDUP_REMOVED lines=11> */
[----:B------:R-:W-:Y:S02]  /*12c0*/  LOP3.LUT R12, R13, 0x7fffff, RZ, 0xc0, !PT ;  /* 0x007fffff0d0c7812 */ /* 0x000fe400078ec0ff */
[----:B------:R-:W-:Y:S02]  /*12d0*/  MOV R16, R15 ;  /* 0x0000000f00107202 */ /* 0x000fe40000000f00 */
[----:B------:R-:W-:-:S04]  /*12e0*/  LOP3.LUT R12, R12, 0x3f800000, RZ, 0xfc, !PT ;  /* 0x3f8000000c0c7812 */ /* 0x000fc800078efcff */
[----:B------:R0:W1:Y:S03]  /*12f0*/  MUFU.RCP R13, R12 ;  /* 0x0000000c000d7308 */ /* 0x0000660000001000 */
.L_x_5160:
        /* <DEDUP_REMOVED lines=14> */
.L_x_5159:
[----:B------:R-:W-:Y:S05]  /*13e0*/  BSYNC.RECONVERGENT B2 ;  /* 0x0000000000027941 */ /* 0x000fea0003800200 */
.L_x_5158:
[----:B------:R-:W-:-:S04]  /*13f0*/  FMUL.FTZ R15, R15, 1.1920928955078125e-07 ;  /* 0x340000000f0f7820 */ /* 0x000fc80000410000 */
[----:B------:R-:W-:-:S07]  /*1400*/  FMUL.FTZ R10, R10, R15 ;  /* 0x0000000f0a0a7220 */ /* 0x000fce0000410000 */
.L_x_5153:
[----:B------:R-:W-:Y:S05]  /*1410*/  BSYNC.RECONVERGENT B0 ;  /* 0x0000000000007941 */ /* 0x000fea0003800200 */
.L_x_5152:
[C---:B------:R-:W-:Y:S02]  /*1420*/  FSETP.NAN.FTZ.AND P0, PT, |R10|.reuse, |R10|, PT ;  /* 0x4000000a0a00720b */ /* 0x040fe40003f18200 */
[----:B------:R-:W-:-:S04]  /*1430*/  LOP3.LUT R11, R10, 0x80000000, R11, 0xb8, !PT ;  /* 0x800000000a0b7812 */ /* 0x000fc800078eb80b */
[----:B------:R-:W-:-:S04]  /*1440*/  FSEL R10, R10, R11, P0 ;  /* 0x0000000b0a0a7208 */ /* 0x000fc80000000000 */
[----:B------:R-:W-:-:S07]  /*1450*/  F2FP.F16.F32.PACK_AB R10, RZ, R10 ;  /* 0x0000000aff0a723e */ /* 0x000fce00000000ff */
.L_x_5151:
[----:B------:R-:W-:Y:S05]  /*1460*/  BSYNC.RECONVERGENT B1 ;  /* 0x0000000000017941 */ /* 0x000fea0003800200 */
.L_x_5150:
[----:B0-----:R-:W-:Y:S01]  /*1470*/  VIADD R12, R6, 0x180 ;  /* 0x00000180060c7836 */ /* 0x001fe20000000000 */
        /* <DEDUP_REMOVED lines=32> */
.L_x_5168:
[----:B------:R-:W-:Y:S01]  /*1680*/  FSETP.GEU.FTZ.AND P0, PT, R14, -R15, PT ;  /* 0x8000000f0e00720b */ /* 0x000fe20003f1e000 */
[----:B------:R-:W-:-:S12]  /*1690*/  FADD.FTZ R11, R11, -1 ;  /* 0xbf8000000b0b7421 */ /* 0x000fd80000010000 */
[----:B------:R-:W-:-:S07]  /*16a0*/  @!P0 FADD.FTZ R11, R11, -1 ;  /* 0xbf8000000b0b8421 */ /* 0x000fce0000010000 */
.L_x_5167:
[----:B------:R-:W-:Y:S05]  /*16b0*/  BSYNC.RECONVERGENT B2 ;  /* 0x0000000000027941 */ /* 0x000fea0003800200 */
.L_x_5166:
[----:B------:R-:W-:Y:S01]  /*16c0*/  FFMA.FTZ R12, -R15, R11, R12 ;  /* 0x0000000b0f0c7223 */ /* 0x000fe2000001010c */
[----:B------:R-:W-:Y:S06]  /*16d0*/  BRA `(.L_x_5164) ;  /* 0x0000000000847947 */ /* 0x000fec0003800000 */
.L_x_5165:
        /* <DEDUP_REMOVED lines=12> */
[----:B------:R-:W-:Y:S02]  /*17a0*/  LOP3.LUT R12, R13, 0x7fffff, RZ, 0xc0, !PT ;  /* 0x007fffff0d0c7812 */ /* 0x000fe400078ec0ff */
[----:B------:R-:W-:Y:S01]  /*17b0*/  MOV R16, R14 ;  /* 0x0000000e00107202 */ /* 0x000fe20000000f00 */
[----:B------:R-:W-:Y:S01]  /*17c0*/  IMAD.MOV.U32 R14, RZ, RZ, R15 ;  /* 0x000000ffff0e7224 */ /* 0x000fe200078e000f */
[----:B------:R-:W-:-:S04]  /*17d0*/  LOP3.LUT R12, R12, 0x3f800000, RZ, 0xfc, !PT ;  /* 0x3f8000000c0c7812 */ /* 0x000fc800078efcff */
[----:B------:R0:W1:Y:S03]  /*17e0*/  MUFU.RCP R13, R12 ;  /* 0x0000000c000d7308 */ /* 0x0000660000001000 */
.L_x_5171:
        /* <DEDUP_REMOVED lines=13> */
.L_x_5170:
[----:B------:R-:W-:Y:S05]  /*18c0*/  BSYNC.RECONVERGENT B2 ;  /* 0x0000000000027941 */ /* 0x000fea0003800200 */
.L_x_5169:
[----:B------:R-:W-:-:S04]  /*18d0*/  FMUL.FTZ R16, R16, 1.1920928955078125e-07 ;  /* 0x3400000010107820 */ /* 0x000fc80000410000 */
[----:B0-----:R-:W-:-:S07]  /*18e0*/  FMUL.FTZ R12, R11, R16 ;  /* 0x000000100b0c7220 */ /* 0x001fce0000410000 */
.L_x_5164:
[----:B------:R-:W-:Y:S05]  /*18f0*/  BSYNC.RECONVERGENT B0 ;  /* 0x0000000000007941 */ /* 0x000fea0003800200 */
.L_x_5163:
[C---:B------:R-:W-:Y:S02]  /*1900*/  FSETP.NAN.FTZ.AND P0, PT, |R12|.reuse, |R12|, PT ;  /* 0x4000000c0c00720b */ /* 0x040fe40003f18200 */
[----:B------:R-:W-:-:S04]  /*1910*/  LOP3.LUT R21, R12, 0x80000000, R21, 0xb8, !PT ;  /* 0x800000000c157812 */ /* 0x000fc800078eb815 */
[----:B------:R-:W-:-:S04]  /*1920*/  FSEL R11, R12, R21, P0 ;  /* 0x000000150c0b7208 */ /* 0x000fc80000000000 */
[----:B------:R-:W-:-:S07]  /*1930*/  F2FP.F16.F32.PACK_AB R11, RZ, R11 ;  /* 0x0000000bff0b723e */ /* 0x000fce00000000ff */
.L_x_5162:
[----:B------:R-:W-:Y:S05]  /*1940*/  BSYNC.RECONVERGENT B1 ;  /* 0x0000000000017941 */ /* 0x000fea0003800200 */
.L_x_5161:
        /* <DEDUP_REMOVED lines=33> */
.L_x_5179:
[----:B------:R-:W-:Y:S01]  /*1b60*/  FSETP.GEU.FTZ.AND P0, PT, R13, -R17, PT ;  /* 0x800000110d00720b */ /* 0x000fe20003f1e000 */
[----:B------:R-:W-:-:S12]  /*1b70*/  FADD.FTZ R15, R15, -1 ;  /* 0xbf8000000f0f7421 */ /* 0x000fd80000010000 */
[----:B------:R-:W-:-:S07]  /*1b80*/  @!P0 FADD.FTZ R15, R15, -1 ;  /* 0xbf8000000f0f8421 */ /* 0x000fce0000010000 */
.L_x_5178:
[----:B------:R-:W-:Y:S05]  /*1b90*/  BSYNC.RECONVERGENT B2 ;  /* 0x0000000000027941 */ /* 0x000fea0003800200 */
.L_x_5177:
[----:B------:R-:W-:Y:S01]  /*1ba0*/  FFMA.FTZ R0, -R17, R15, R0 ;  /* 0x0000000f11007223 */ /* 0x000fe20000010100 */
[----:B------:R-:W-:Y:S06]  /*1bb0*/  BRA `(.L_x_5175) ;  /* 0x0000000000787947 */ /* 0x000fec0003800000 */
.L_x_5176:
        /* <DEDUP_REMOVED lines=14> */
.L_x_5182:
        /* <DEDUP_REMOVED lines=13> */
.L_x_5181:
[----:B------:R-:W-:Y:S05]  /*1d70*/  BSYNC.RECONVERGENT B2 ;  /* 0x0000000000027941 */ /* 0x000fea0003800200 */
.L_x_5180:
[----:B------:R-:W-:-:S04]  /*1d80*/  FMUL.FTZ R13, R14, 1.1920928955078125e-07 ;  /* 0x340000000e0d7820 */ /* 0x000fc80000410000 */
[----:B------:R-:W-:-:S07]  /*1d90*/  FMUL.FTZ R0, R0, R13 ;  /* 0x0000000d00007220 */ /* 0x000fce0000410000 */
.L_x_5175:
[----:B------:R-:W-:Y:S05]  /*1da0*/  BSYNC.RECONVERGENT B0 ;  /* 0x0000000000007941 */ /* 0x000fea0003800200 */
.L_x_5174:
[C---:B------:R-:W-:Y:S02]  /*1db0*/  FSETP.NAN.FTZ.AND P0, PT, |R0|.reuse, |R0|, PT ;  /* 0x400000000000720b */ /* 0x040fe40003f18200 */
[----:B------:R-:W-:-:S04]  /*1dc0*/  LOP3.LUT R25, R0, 0x80000000, R25, 0xb8, !PT ;  /* 0x8000000000197812 */ /* 0x000fc800078eb819 */
[----:B------:R-:W-:-:S04]  /*1dd0*/  FSEL R0, R0, R25, P0 ;  /* 0x0000001900007208 */ /* 0x000fc80000000000 */
[----:B------:R-:W-:-:S07]  /*1de0*/  F2FP.F16.F32.PACK_AB R0, RZ, R0 ;  /* 0x00000000ff00723e */ /* 0x000fce00000000ff */
.L_x_5173:
[----:B------:R-:W-:Y:S05]  /*1df0*/  BSYNC.RECONVERGENT B1 ;  /* 0x0000000000017941 */ /* 0x000fea0003800200 */
.L_x_5172:
        /* <DEDUP_REMOVED lines=33> */
.L_x_5190:
[----:B------:R-:W-:Y:S01]  /*2010*/  FSETP.GEU.FTZ.AND P0, PT, R13, -R17, PT ;  /* 0x800000110d00720b */ /* 0x000fe20003f1e000 */
[----:B------:R-:W-:-:S12]  /*2020*/  FADD.FTZ R15, R15, -1 ;  /* 0xbf8000000f0f7421 */ /* 0x000fd80000010000 */
[----:B------:R-:W-:-:S07]  /*2030*/  @!P0 FADD.FTZ R15, R15, -1 ;  /* 0xbf8000000f0f8421 */ /* 0x000fce0000010000 */
.L_x_5189:
[----:B------:R-:W-:Y:S05]  /*2040*/  BSYNC.RECONVERGENT B2 ;  /* 0x0000000000027941 */ /* 0x000fea0003800200 */
.L_x_5188:
[----:B------:R-:W-:Y:S01]  /*2050*/  FFMA.FTZ R2, -R17, R15, R2 ;  /* 0x0000000f11027223 */ /* 0x000fe20000010102 */
[----:B------:R-:W-:Y:S06]  /*2060*/  BRA `(.L_x_5186) ;  /* 0x0000000000787947 */ /* 0x000fec0003800000 */
.L_x_5187:
        /* <DEDUP_REMOVED lines=14> */
.L_x_5193:
        /* <DEDUP_REMOVED lines=13> */
.L_x_5192:
[----:B------:R-:W-:Y:S05]  /*2220*/  BSYNC.RECONVERGENT B2 ;  /* 0x0000000000027941 */ /* 0x000fea0003800200 */
.L_x_5191:
[----:B------:R-:W-:-:S04]  /*2230*/  FMUL.FTZ R13, R14, 1.1920928955078125e-07 ;  /* 0x340000000e0d7820 */ /* 0x000fc80000410000 */
[----:B------:R-:W-:-:S07]  /*2240*/  FMUL.FTZ R2, R2, R13 ;  /* 0x0000000d02027220 */ /* 0x000fce0000410000 */
.L_x_5186:
[----:B------:R-:W-:Y:S05]  /*2250*/  BSYNC.RECONVERGENT B0 ;  /* 0x0000000000007941 */ /* 0x000fea0003800200 */
.L_x_5185:
[C---:B------:R-:W-:Y:S02]  /*2260*/  FSETP.NAN.FTZ.AND P0, PT, |R2|.reuse, |R2|, PT ;  /* 0x400000020200720b */ /* 0x040fe40003f18200 */
[----:B------:R-:W-:-:S04]  /*2270*/  LOP3.LUT R3, R2, 0x80000000, R3, 0xb8, !PT ;  /* 0x8000000002037812 */ /* 0x000fc800078eb803 */
[----:B------:R-:W-:-:S04]  /*2280*/  FSEL R2, R2, R3, P0 ;  /* 0x0000000302027208 */ /* 0x000fc80000000000 */
[----:B------:R-:W-:-:S07]  /*2290*/  F2FP.F16.F32.PACK_AB R2, RZ, R2 ;  /* 0x00000002ff02723e */ /* 0x000fce00000000ff */
.L_x_5184:
[----:B------:R-:W-:Y:S05]  /*22a0*/  BSYNC.RECONVERGENT B1 ;  /* 0x0000000000017941 */ /* 0x000fea0003800200 */
.L_x_5183:
        /* <DEDUP_REMOVED lines=33> */
.L_x_5201:
[----:B------:R-:W-:Y:S01]  /*24c0*/  FSETP.GEU.FTZ.AND P0, PT, R14, -R15, PT ;  /* 0x8000000f0e00720b */ /* 0x000fe20003f1e000 */
[----:B------:R-:W-:-:S12]  /*24d0*/  FADD.FTZ R3, R3, -1 ;  /* 0xbf80000003037421 */ /* 0x000fd80000010000 */
[----:B------:R-:W-:-:S07]  /*24e0*/  @!P0 FADD.FTZ R3, R3, -1 ;  /* 0xbf80000003038421 */ /* 0x000fce0000010000 */
.L_x_5200:
[----:B------:R-:W-:Y:S05]  /*24f0*/  BSYNC.RECONVERGENT B2 ;  /* 0x0000000000027941 */ /* 0x000fea0003800200 */
.L_x_5199:
[----:B------:R-:W-:Y:S01]  /*2500*/  FFMA.FTZ R12, -R15, R3, R12 ;  /* 0x000000030f0c7223 */ /* 0x000fe2000001010c */
[----:B------:R-:W-:Y:S06]  /*2510*/  BRA `(.L_x_5197) ;  /* 0x0000000000787947 */ /* 0x000fec0003800000 */
.L_x_5198:
        /* <DEDUP_REMOVED lines=14> */
.L_x_5204:
        /* <DEDUP_REMOVED lines=13> */
.L_x_5203:
[----:B------:R-:W-:Y:S05]  /*26d0*/  BSYNC.RECONVERGENT B2 ;  /* 0x0000000000027941 */ /* 0x000fea0003800200 */
.L_x_5202:
[----:B------:R-:W-:-:S04]  /*26e0*/  FMUL.FTZ R12, R12, 1.1920928955078125e-07 ;  /* 0x340000000c0c7820 */ /* 0x000fc80000410000 */
[----:B------:R-:W-:-:S07]  /*26f0*/  FMUL.FTZ R12, R3, R12 ;  /* 0x0000000c030c7220 */ /* 0x000fce0000410000 */
.L_x_5197:
[----:B------:R-:W-:Y:S05]  /*2700*/  BSYNC.RECONVERGENT B0 ;  /* 0x0000000000007941 */ /* 0x000fea0003800200 */
.L_x_5196:
[C---:B------:R-:W-:Y:S02]  /*2710*/  FSETP.NAN.FTZ.AND P0, PT, |R12|.reuse, |R12|, PT ;  /* 0x4000000c0c00720b */ /* 0x040fe40003f18200 */
[----:B------:R-:W-:-:S04]  /*2720*/  LOP3.LUT R27, R12, 0x80000000, R27, 0xb8, !PT ;  /* 0x800000000c1b7812 */ /* 0x000fc800078eb81b */
[----:B------:R-:W-:-:S04]  /*2730*/  FSEL R3, R12, R27, P0 ;  /* 0x0000001b0c037208 */ /* 0x000fc80000000000 */
[----:B------:R-:W-:-:S07]  /*2740*/  F2FP.F16.F32.PACK_AB R3, RZ, R3 ;  /* 0x00000003ff03723e */ /* 0x000fce00000000ff */
.L_x_5195:
[----:B------:R-:W-:Y:S05]  /*2750*/  BSYNC.RECONVERGENT B1 ;  /* 0x0000000000017941 */ /* 0x000fea0003800200 */
.L_x_5194:
        /* <DEDUP_REMOVED lines=33> */
.L_x_5212:
[----:B------:R-:W-:Y:S01]  /*2970*/  FSETP.GEU.FTZ.AND P0, PT, R15, -R17, PT ;  /* 0x800000110f00720b */ /* 0x000fe20003f1e000 */
[----:B------:R-:W-:-:S12]  /*2980*/  FADD.FTZ R13, R13, -1 ;  /* 0xbf8000000d0d7421 */ /* 0x000fd80000010000 */
[----:B------:R-:W-:-:S07]  /*2990*/  @!P0 FADD.FTZ R13, R13, -1 ;  /* 0xbf8000000d0d8421 */ /* 0x000fce0000010000 */
.L_x_5211:
[----:B------:R-:W-:Y:S05]  /*29a0*/  BSYNC.RECONVERGENT B2 ;  /* 0x0000000000027941 */ /* 0x000fea0003800200 */
.L_x_5210:
[----:B------:R-:W-:Y:S01]  /*29b0*/  FFMA.FTZ R12, -R17, R13, R12 ;  /* 0x0000000d110c7223 */ /* 0x000fe2000001010c */
[----:B------:R-:W-:Y:S06]  /*29c0*/  BRA `(.L_x_5208) ;  /* 0x0000000000787947 */ /* 0x000fec0003800000 */
.L_x_5209:
        /* <DEDUP_REMOVED lines=14> */
.L_x_5215:
        /* <DEDUP_REMOVED lines=13> */
.L_x_5214:
[----:B------:R-:W-:Y:S05]  /*2b80*/  BSYNC.RECONVERGENT B2 ;  /* 0x0000000000027941 */ /* 0x000fea0003800200 */
.L_x_5213:
[----:B------:R-:W-:-:S04]  /*2b90*/  FMUL.FTZ R13, R13, 1.1920928955078125e-07 ;  /* 0x340000000d0d7820 */ /* 0x000fc80000410000 */
[----:B------:R-:W-:-:S07]  /*2ba0*/  FMUL.FTZ R12, R12, R13 ;  /* 0x0000000d0c0c7220 */ /* 0x000fce0000410000 */
.L_x_5208:
[----:B------:R-:W-:Y:S05]  /*2bb0*/  BSYNC.RECONVERGENT B0 ;  /* 0x0000000000007941 */ /* 0x000fea0003800200 */
.L_x_5207:
[C---:B------:R-:W-:Y:S02]  /*2bc0*/  FSETP.NAN.FTZ.AND P0, PT, |R12|.reuse, |R12|, PT ;  /* 0x4000000c0c00720b */ /* 0x040fe40003f18200 */
[----:B------:R-:W-:-:S04]  /*2bd0*/  LOP3.LUT R23, R12, 0x80000000, R23, 0xb8, !PT ;  /* 0x800000000c177812 */ /* 0x000fc800078eb817 */
[----:B------:R-:W-:-:S04]  /*2be0*/  FSEL R12, R12, R23, P0 ;  /* 0x000000170c0c7208 */ /* 0x000fc80000000000 */
[----:B------:R-:W-:-:S07]  /*2bf0*/  F2FP.F16.F32.PACK_AB R12, RZ, R12 ;  /* 0x0000000cff0c723e */ /* 0x000fce00000000ff */
.L_x_5206:
[----:B------:R-:W-:Y:S05]  /*2c00*/  BSYNC.RECONVERGENT B1 ;  /* 0x0000000000017941 */ /* 0x000fea0003800200 */
.L_x_5205:
        /* <DEDUP_REMOVED lines=16> */
.L_x_5218:
[----:B------:R-:W-:-:S13]  /*2d10*/  ISETP.GE.U32.AND P0, PT, R6, R5, PT ;  /* 0x000000050600720c */ /* 0x000fda0003f06070 */
[----:B------:R-:W-:Y:S05]  /*2d20*/  @P0 BRA `(.L_x_5220) ;  /* 0x0000000000300947 */ /* 0x000fea0003800000 */
[----:B-1----:R-:W1:Y:S01]  /*2d30*/  LDC.64 R8, c[0x0][0x388] ;  /* 0x0000e200ff087b82 */ /* 0x002e620000000a00 */
[----:B------:R-:W-:Y:S01]  /*2d40*/  IMAD.IADD R7, R4, 0x1, R6 ;  /* 0x0000000104077824 */ /* 0x000fe200078e0206 */
[----:B------:R-:W-:-:S03]  /*2d50*/  IADD3 R6, PT, PT, R6, 0x80, RZ ;  /* 0x0000008006067810 */ /* 0x000fc60007ffe0ff */
[----:B-1----:R-:W-:-:S05]  /*2d60*/  IMAD.WIDE.U32 R8, R7, 0x2, R8 ;  /* 0x0000000207087825 */ /* 0x002fca00078e0008 */
[----:B------:R2:W-:Y:S02]  /*2d70*/  STG.E.U16 desc[UR4][R8.64], R10 ;  /* 0x0000000a08007986 */ /* 0x0005e4000c101504 */
.L_x_5219:
[----:B------:R-:W-:-:S13]  /*2d80*/  ISETP.GE.U32.AND P0, PT, R6, R5, PT ;  /* 0x000000050600720c */ /* 0x000fda0003f06070 */
[----:B------:R-:W-:Y:S05]  /*2d90*/  @P0 BRA `(.L_x_5221) ;  /* 0x0000000000300947 */ /* 0x000fea0003800000 */
[----:B--2---:R-:W2:Y:S01]  /*2da0*/  LDC.64 R8, c[0x0][0x388] ;  /* 0x0000e200ff087b82 */ /* 0x004ea20000000a00 */
[----:B-1----:R-:W-:Y:S02]  /*2db0*/  IMAD.IADD R7, R4, 0x1, R6 ;  /* 0x0000000104077824 */ /* 0x002fe400078e0206 */
[----:B------:R-:W-:Y:S02]  /*2dc0*/  VIADD R6, R6, 0x80 ;  /* 0x0000008006067836 */ /* 0x000fe40000000000 */
[----:B--2---:R-:W-:-:S05]  /*2dd0*/  IMAD.WIDE.U32 R8, R7, 0x2, R8 ;  /* 0x0000000207087825 */ /* 0x004fca00078e0008 */
[----:B------:R2:W-:Y:S02]  /*2de0*/  STG.E.U16 desc[UR4][R8.64], R11 ;  /* 0x0000000b08007986 */ /* 0x0005e4000c101504 */
.L_x_5220:
[----:B------:R-:W-:-:S13]  /*2df0*/  ISETP.GE.U32.AND P0, PT, R6, R5, PT ;  /* 0x000000050600720c */ /* 0x000fda0003f06070 */
[----:B------:R-:W-:Y:S05]  /*2e00*/  @P0 BRA `(.L_x_5222) ;  /* 0x0000000000340947 */ /* 0x000fea0003800000 */
[----:B-12---:R-:W1:Y:S01]  /*2e10*/  LDC.64 R8, c[0x0][0x388] ;  /* 0x0000e200ff087b82 */ /* 0x006e620000000a00 */
[----:B------:R-:W-:Y:S01]  /*2e20*/  IADD3 R7, PT, PT, R4, R6, RZ ;  /* 0x0000000604077210 */ /* 0x000fe20007ffe0ff */
[----:B------:R-:W-:-:S04]  /*2e30*/  VIADD R6, R6, 0x80 ;  /* 0x0000008006067836 */ /* 0x000fc80000000000 */
[----:B-1----:R-:W-:-:S05]  /*2e40*/  IMAD.WIDE.U32 R8, R7, 0x2, R8 ;  /* 0x0000000207087825 */ /* 0x002fca00078e0008 */
[----:B------:R3:W-:Y:S02]  /*2e50*/  STG.E.U16 desc[UR4][R8.64], R0 ;  /* 0x0000000008007986 */ /* 0x0007e4000c101504 */
.L_x_5221:
[----:B------:R-:W-:-:S13]  /*2e60*/  ISETP.GE.U32.AND P0, PT, R6, R5, PT ;  /* 0x000000050600720c */ /* 0x000fda0003f06070 */
[----:B------:R-:W-:Y:S05]  /*2e70*/  @P0 BREAK.RELIABLE B1 ;  /* 0x0000000000010942 */ /* 0x000fea0003800100 */
[----:B------:R-:W-:Y:S05]  /*2e80*/  @P0 BRA `(.L_x_5223) ;  /* 0x0000000000300947 */ /* 0x000fea0003800000 */
[----:B--23--:R-:W2:Y:S01]  /*2e90*/  LDC.64 R8, c[0x0][0x388] ;  /* 0x0000e200ff087b82 */ /* 0x00cea20000000a00 */
[----:B-1----:R-:W-:Y:S01]  /*2ea0*/  IMAD.IADD R7, R4, 0x1, R6 ;  /* 0x0000000104077824 */ /* 0x002fe200078e0206 */
[----:B------:R-:W-:-:S03]  /*2eb0*/  IADD3 R6, PT, PT, R6, 0x80, RZ ;  /* 0x0000008006067810 */ /* 0x000fc60007ffe0ff */
[----:B--2---:R-:W-:-:S05]  /*2ec0*/  IMAD.WIDE.U32 R8, R7, 0x2, R8 ;  /* 0x0000000207087825 */ /* 0x004fca00078e0008 */
[----:B------:R3:W-:Y:S02]  /*2ed0*/  STG.E.U16 desc[UR4][R8.64], R2 ;  /* 0x0000000208007986 */ /* 0x0007e4000c101504 */
.L_x_5222:
[----:B------:R-:W-:Y:S05]  /*2ee0*/  BSYNC.RELIABLE B1 ;  /* 0x0000000000017941 */ /* 0x000fea0003800100 */
.L_x_5217:
[----:B------:R-:W-:-:S13]  /*2ef0*/  ISETP.GE.U32.AND P0, PT, R6, R5, PT ;  /* 0x000000050600720c */ /* 0x000fda0003f06070 */
[----:B-123--:R-:W1:Y:S01]  /*2f00*/  @!P0 LDC.64 R8, c[0x0][0x388] ;  /* 0x0000e200ff088b82 */ /* 0x00ee620000000a00 */
[----:B------:R-:W-:Y:S02]  /*2f10*/  @!P0 IMAD.IADD R7, R4, 0x1, R6 ;  /* 0x0000000104078824 */ /* 0x000fe400078e0206 */
[----:B------:R-:W-:Y:S02]  /*2f20*/  @!P0 VIADD R6, R6, 0x80 ;  /* 0x0000008006068836 */ /* 0x000fe40000000000 */
[----:B-1----:R-:W-:-:S05]  /*2f30*/  @!P0 IMAD.WIDE.U32 R8, R7, 0x2, R8 ;  /* 0x0000000207088825 */ /* 0x002fca00078e0008 */
[----:B------:R4:W-:Y:S02]  /*2f40*/  @!P0 STG.E.U16 desc[UR4][R8.64], R3 ;  /* 0x0000000308008986 */ /* 0x0009e4000c101504 */
.L_x_5223:
[----:B------:R-:W-:Y:S05]  /*2f50*/  BSYNC.RECONVERGENT B0 ;  /* 0x0000000000007941 */ /* 0x000fea0003800200 */
.L_x_5216:
        /* <DEDUP_REMOVED lines=8> */
.L_x_5128:
        /* <DEDUP_REMOVED lines=16> */
[----:B--2---:R-:W-:-:S02]  /*30e0*/  HADD2.F32 R11, -RZ, R10.H0_H0 ;  /* 0x2000000aff0b7230 */ /* 0x004fc40000004100 */
[----:B---3--:R-:W-:-:S05]  /*30f0*/  HADD2.F32 R16, -RZ, R9.H0_H0 ;  /* 0x20000009ff107230 */ /* 0x008fca0000004100 */
[C---:B------:R-:W-:Y:S01]  /*3100*/  FSETP.GEU.FTZ.AND P0, PT, |R11|.reuse, |R16|, PT ;  /* 0x400000100b00720b */ /* 0x040fe20003f1e200 */
[----:B------:R-:W-:-:S12]  /*3110*/  FADD.FTZ R17, |R11|, -RZ ;  /* 0x800000ff0b117221 */ /* 0x000fd80000010200 */
        /* <DEDUP_REMOVED lines=27> */
.L_x_5228:
[----:B------:R-:W-:Y:S05]  /*32d0*/  BSYNC.RECONVERGENT B1 ;  /* 0x0000000000017941 */ /* 0x000fea0003800200 */
.L_x_5227:
[----:B------:R-:W-:Y:S01]  /*32e0*/  FFMA.FTZ R17, -R12, R18, R17 ;  /* 0x000000120c117223 */ /* 0x000fe20000010111 */
[----:B------:R-:W-:Y:S06]  /*32f0*/  BRA `(.L_x_5225) ;  /* 0x0000000000787947 */ /* 0x000fec0003800000 */
.L_x_5226:
        /* <DEDUP_REMOVED lines=14> */
.L_x_5231:
        /* <DEDUP_REMOVED lines=13> */
.L_x_5230:
[----:B------:R-:W-:Y:S05]  /*34b0*/  BSYNC.RECONVERGENT B1 ;  /* 0x0000000000017941 */ /* 0x000fea0003800200 */
.L_x_5229:
[----:B------:R-:W-:-:S04]  /*34c0*/  FMUL.FTZ R17, R17, 1.1920928955078125e-07 ;  /* 0x3400000011117820 */ /* 0x000fc80000410000 */
[----:B------:R-:W-:-:S07]  /*34d0*/  FMUL.FTZ R17, R12, R17 ;  /* 0x000000110c117220 */ /* 0x000fce0000410000 */
.L_x_5225:
[----:B------:R-:W-:Y:S05]  /*34e0*/  BSYNC.RECONVERGENT B0 ;  /* 0x0000000000007941 */ /* 0x000fea0003800200 */
.L_x_5224:
[----:B------:R-:W-:Y:S01]  /*34f0*/  HADD2.F32 R10, -RZ, R10.H1_H1 ;  /* 0x3000000aff0a7230 */ /* 0x000fe20000004100 */
[C---:B------:R-:W-:Y:S01]  /*3500*/  FSETP.NAN.FTZ.AND P0, PT, |R17|.reuse, |R17|, PT ;  /* 0x400000111100720b */ /* 0x040fe20003f18200 */
[----:B------:R-:W-:Y:S01]  /*3510*/  HADD2.F32 R13, -RZ, R9.H1_H1 ;  /* 0x30000009ff0d7230 */ /* 0x000fe20000004100 */
[C---:B------:R-:W-:Y:S01]  /*3520*/  LOP3.LUT R12, R17.reuse, 0x80000000, R11, 0xb8, !PT ;  /* 0x80000000110c7812 */ /* 0x040fe200078eb80b */
[----:B------:R-:W-:Y:S03]  /*3530*/  BSSY.RECONVERGENT B0, `(.L_x_5232) ;  /* 0x0000040000007945 */ /* 0x000fe60003800200 */
[C---:B------:R-:W-:Y:S02]  /*3540*/  FSETP.GEU.FTZ.AND P1, PT, |R10|.reuse, |R13|, PT ;  /* 0x4000000d0a00720b */ /* 0x040fe40003f3e200 */
[----:B------:R-:W-:Y:S01]  /*3550*/  FSEL R9, R17, R12, P0 ;  /* 0x0000000c11097208 */ /* 0x000fe20000000000 */
[----:B------:R-:W-:-:S10]  /*3560*/  FADD.FTZ R12, |R10|, -RZ ;  /* 0x800000ff0a0c7221 */ /* 0x000fd40000010200 */
        /* <DEDUP_REMOVED lines=24> */
.L_x_5237:
[----:B------:R-:W-:Y:S01]  /*36f0*/  FSETP.GEU.FTZ.AND P0, PT, R16, -R11, PT ;  /* 0x8000000b1000720b */ /* 0x000fe20003f1e000 */
[----:B------:R-:W-:-:S12]  /*3700*/  FADD.FTZ R17, R17, -1 ;  /* 0xbf80000011117421 */ /* 0x000fd80000010000 */
[----:B------:R-:W-:-:S07]  /*3710*/  @!P0 FADD.FTZ R17, R17, -1 ;  /* 0xbf80000011118421 */ /* 0x000fce0000010000 */
.L_x_5236:
[----:B------:R-:W-:Y:S05]  /*3720*/  BSYNC.RECONVERGENT B1 ;  /* 0x0000000000017941 */ /* 0x000fea0003800200 */
.L_x_5235:
[----:B------:R-:W-:Y:S01]  /*3730*/  FFMA.FTZ R12, -R11, R17, R12 ;  /* 0x000000110b0c7223 */ /* 0x000fe2000001010c */
[----:B------:R-:W-:Y:S06]  /*3740*/  BRA `(.L_x_5233) ;  /* 0x0000000000787947 */ /* 0x000fec0003800000 */
.L_x_5234:
        /* <DEDUP_REMOVED lines=14> */
.L_x_5240:
        /* <DEDUP_REMOVED lines=13> */
.L_x_5239:
[----:B------:R-:W-:Y:S05]  /*3900*/  BSYNC.RECONVERGENT B1 ;  /* 0x0000000000017941 */ /* 0x000fea0003800200 */
.L_x_5238:
[----:B0-----:R-:W-:-:S04]  /*3910*/  FMUL.FTZ R11, R12, 1.1920928955078125e-07 ;  /* 0x340000000c0b7820 */ /* 0x001fc80000410000 */
[----:B------:R-:W-:-:S07]  /*3920*/  FMUL.FTZ R12, R18, R11 ;  /* 0x0000000b120c7220 */ /* 0x000fce0000410000 */
.L_x_5233:
[----:B------:R-:W-:Y:S05]  /*3930*/  BSYNC.RECONVERGENT B0 ;  /* 0x0000000000007941 */ /* 0x000fea0003800200 */
.L_x_5232:
[----:B-----5:R-:W-:Y:S01]  /*3940*/  HADD2.F32 R11, -RZ, R7.H0_H0 ;  /* 0x20000007ff0b7230 */ /* 0x020fe20000004100 */
[C---:B------:R-:W-:Y:S01]  /*3950*/  FSETP.NAN.FTZ.AND P0, PT, |R12|.reuse, |R12|, PT ;  /* 0x4000000c0c00720b */ /* 0x040fe20003f18200 */
[----:B0-----:R-:W-:Y:S01]  /*3960*/  HADD2.F32 R14, -RZ, R8.H0_H0 ;  /* 0x20000008ff0e7230 */ /* 0x001fe20000004100 */
        /* <DEDUP_REMOVED lines=29> */
.L_x_5246:
[----:B------:R-:W-:Y:S01]  /*3b40*/  FSETP.GEU.FTZ.AND P0, PT, R17, -R12, PT ;  /* 0x8000000c1100720b */ /* 0x000fe20003f1e000 */
[----:B------:R-:W-:-:S12]  /*3b50*/  FADD.FTZ R18, R18, -1 ;  /* 0xbf80000012127421 */ /* 0x000fd80000010000 */
[----:B------:R-:W-:-:S07]  /*3b60*/  @!P0 FADD.FTZ R18, R18, -1 ;  /* 0xbf80000012128421 */ /* 0x000fce0000010000 */
.L_x_5245:
[----:B------:R-:W-:Y:S05]  /*3b70*/  BSYNC.RECONVERGENT B1 ;  /* 0x0000000000017941 */ /* 0x000fea0003800200 */
.L_x_5244:
[----:B------:R-:W-:Y:S01]  /*3b80*/  FFMA.FTZ R13, -R12, R18, R13 ;  /* 0x000000120c0d7223 */ /* 0x000fe2000001010d */
[----:B------:R-:W-:Y:S06]  /*3b90*/  BRA `(.L_x_5242) ;  /* 0x0000000000787947 */ /* 0x000fec0003800000 */
.L_x_5243:
        /* <DEDUP_REMOVED lines=14> */
.L_x_5249:
        /* <DEDUP_REMOVED lines=13> */
.L_x_5248:
[----:B------:R-:W-:Y:S05]  /*3d50*/  BSYNC.RECONVERGENT B1 ;  /* 0x0000000000017941 */ /* 0x000fea0003800200 */
.L_x_5247:
[----:B------:R-:W-:-:S04]  /*3d60*/  FMUL.FTZ R13, R13, 1.1920928955078125e-07 ;  /* 0x340000000d0d7820 */ /* 0x000fc80000410000 */
[----:B------:R-:W-:-:S07]  /*3d70*/  FMUL.FTZ R13, R12, R13 ;  /* 0x0000000d0c0d7220 */ /* 0x000fce0000410000 */
.L_x_5242:
[----:B------:R-:W-:Y:S05]  /*3d80*/  BSYNC.RECONVERGENT B0 ;  /* 0x0000000000007941 */ /* 0x000fea0003800200 */
.L_x_5241:
        /* <DEDUP_REMOVED lines=17> */
[----:B0-----:R-:W0:Y:S02]  /*3ea0*/  FRND.TRUNC R16, R11 ;  /* 0x0000000b00107307 */ /* 0x001e24000020d000 */
        /* <DEDUP_REMOVED lines=14> */
.L_x_5255:
[----:B------:R-:W-:Y:S01]  /*3f90*/  FSETP.GEU.FTZ.AND P0, PT, R14, -R8, PT ;  /* 0x800000080e00720b */ /* 0x000fe20003f1e000 */
[----:B------:R-:W-:-:S12]  /*3fa0*/  FADD.FTZ R16, R16, -1 ;  /* 0xbf80000010107421 */ /* 0x000fd80000010000 */
[----:B------:R-:W-:-:S07]  /*3fb0*/  @!P0 FADD.FTZ R16, R16, -1 ;  /* 0xbf80000010108421 */ /* 0x000fce0000010000 */
.L_x_5254:
[----:B------:R-:W-:Y:S05]  /*3fc0*/  BSYNC.RECONVERGENT B1 ;  /* 0x0000000000017941 */ /* 0x000fea0003800200 */
.L_x_5253:
[----:B------:R-:W-:Y:S01]  /*3fd0*/  FFMA.FTZ R13, -R8, R16, R13 ;  /* 0x00000010080d7223 */ /* 0x000fe2000001010d */
[----:B------:R-:W-:Y:S06]  /*3fe0*/  BRA `(.L_x_5251) ;  /* 0x0000000000787947 */ /* 0x000fec0003800000 */
.L_x_5252:
        /* <DEDUP_REMOVED lines=14> */
.L_x_5258:
[----:B0-----:R-:W-:-:S04]  /*40d0*/  VIMNMX.U32 R16, PT, PT, R11, 0xb800000, PT ;  /* 0x0b8000000b107848 */ /* 0x001fc80003fe0000 */
[C---:B------:R-:W-:Y:S01]  /*40e0*/  IADD3 R11, PT, PT, -R16.reuse, R11, RZ ;  /* 0x0000000b100b7210 */ /* 0x040fe20007ffe1ff */
[----:B------:R-:W-:-:S03]  /*40f0*/  IMAD.IADD R13, R16, 0x1, R13 ;  /* 0x00000001100d7824 */ /* 0x000fc600078e020d */
[----:B------:R-:W-:Y:S01]  /*4100*/  ISETP.NE.AND P1, PT, R11, RZ, PT ;  /* 0x000000ff0b00720c */ /* 0x000fe20003f25270 */
[----:B--2---:R-:W-:-:S04]  /*4110*/  FMUL.FTZ R15, R14, R13 ;  /* 0x0000000d0e0f7220 */ /* 0x004fc80000410000 */
        /* <DEDUP_REMOVED lines=8> */
.L_x_5257:
[----:B------:R-:W-:Y:S05]  /*41a0*/  BSYNC.RECONVERGENT B1 ;  /* 0x0000000000017941 */ /* 0x000fea0003800200 */
.L_x_5256:
[----:B-1----:R-:W-:-:S04]  /*41b0*/  FMUL.FTZ R8, R13, 1.1920928955078125e-07 ;  /* 0x340000000d087820 */ /* 0x002fc80000410000 */
[----:B------:R-:W-:-:S07]  /*41c0*/  FMUL.FTZ R13, R19, R8 ;  /* 0x00000008130d7220 */ /* 0x000fce0000410000 */
.L_x_5251:
[----:B------:R-:W-:Y:S05]  /*41d0*/  BSYNC.RECONVERGENT B0 ;  /* 0x0000000000007941 */ /* 0x000fea0003800200 */
.L_x_5250:
[----:B------:R-:W-:Y:S01]  /*41e0*/  HADD2.F32 R11, -RZ, R5.H0_H0 ;  /* 0x20000005ff0b7230 */ /* 0x000fe20000004100 */
[C---:B------:R-:W-:Y:S01]  /*41f0*/  FSETP.NAN.FTZ.AND P0, PT, |R13|.reuse, |R13|, PT ;  /* 0x4000000d0d00720b */ /* 0x040fe20003f18200 */
[----:B------:R-:W-:Y:S01]  /*4200*/  HADD2.F32 R14, -RZ, R6.H0_H0 ;  /* 0x20000006ff0e7230 */ /* 0x000fe20000004100 */
[----:B------:R-:W-:Y:S01]  /*4210*/  LOP3.LUT R8, R13, 0x80000000, R12, 0xb8, !PT ;  /* 0x800000000d087812 */ /* 0x000fe200078eb80c */
[----:B------:R-:W-:Y:S03]  /*4220*/  BSSY.RECONVERGENT B0, `(.L_x_5259) ;  /* 0x0000040000007945 */ /* 0x000fe60003800200 */
[----:B------:R-:W-:Y:S02]  /*4230*/  FSETP.GEU.FTZ.AND P1, PT, |R11|, |R14|, PT ;  /* 0x4000000e0b00720b */ /* 0x000fe40003f3e200 */
[----:B------:R-:W-:Y:S01]  /*4240*/  FSEL R8, R13, R8, P0 ;  /* 0x000000080d087208 */ /* 0x000fe20000000000 */
[----:B------:R-:W-:-:S10]  /*4250*/  FADD.FTZ R13, |R11|, -RZ ;  /* 0x800000ff0b0d7221 */ /* 0x000fd40000010200 */
        /* <DEDUP_REMOVED lines=24> */
.L_x_5264:
[----:B------:R-:W-:Y:S01]  /*43e0*/  FSETP.GEU.FTZ.AND P0, PT, R17, -R12, PT ;  /* 0x8000000c1100720b */ /* 0x000fe20003f1e000 */
[----:B------:R-:W-:-:S12]  /*43f0*/  FADD.FTZ R18, R18, -1 ;  /* 0xbf80000012127421 */ /* 0x000fd80000010000 */
[----:B------:R-:W-:-:S07]  /*4400*/  @!P0 FADD.FTZ R18, R18, -1 ;  /* 0xbf80000012128421 */ /* 0x000fce0000010000 */
.L_x_5263:
[----:B------:R-:W-:Y:S05]  /*4410*/  BSYNC.RECONVERGENT B1 ;  /* 0x0000000000017941 */ /* 0x000fea0003800200 */
.L_x_5262:
[----:B------:R-:W-:Y:S01]  /*4420*/  FFMA.FTZ R13, -R12, R18, R13 ;  /* 0x000000120c0d7223 */ /* 0x000fe2000001010d */
[----:B------:R-:W-:Y:S06]  /*4430*/  BRA `(.L_x_5260) ;  /* 0x0000000000787947 */ /* 0x000fec0003800000 */
.L_x_5261:
        /* <DEDUP_REMOVED lines=14> */
.L_x_5267:
        /* <DEDUP_REMOVED lines=13> */
.L_x_5266:
[----:B------:R-:W-:Y:S05]  /*45f0*/  BSYNC.RECONVERGENT B1 ;  /* 0x0000000000017941 */ /* 0x000fea0003800200 */
.L_x_5265:
[----:B------:R-:W-:-:S04]  /*4600*/  FMUL.FTZ R13, R13, 1.1920928955078125e-07 ;  /* 0x340000000d0d7820 */ /* 0x000fc80000410000 */
[----:B------:R-:W-:-:S07]  /*4610*/  FMUL.FTZ R13, R12, R13 ;  /* 0x0000000d0c0d7220 */ /* 0x000fce0000410000 */
.L_x_5260:
[----:B------:R-:W-:Y:S05]  /*4620*/  BSYNC.RECONVERGENT B0 ;  /* 0x0000000000007941 */ /* 0x000fea0003800200 */
.L_x_5259:
        /* <DEDUP_REMOVED lines=32> */
.L_x_5273:
[----:B------:R-:W-:Y:S01]  /*4830*/  FSETP.GEU.FTZ.AND P0, PT, R14, -R6, PT ;  /* 0x800000060e00720b */ /* 0x000fe20003f1e000 */
[----:B------:R-:W-:-:S12]  /*4840*/  FADD.FTZ R16, R16, -1 ;  /* 0xbf80000010107421 */ /* 0x000fd80000010000 */
[----:B------:R-:W-:-:S07]  /*4850*/  @!P0 FADD.FTZ R16, R16, -1 ;  /* 0xbf80000010108421 */ /* 0x000fce0000010000 */
.L_x_5272:
[----:B------:R-:W-:Y:S05]  /*4860*/  BSYNC.RECONVERGENT B1 ;  /* 0x0000000000017941 */ /* 0x000fea0003800200 */
.L_x_5271:
[----:B------:R-:W-:Y:S01]  /*4870*/  FFMA.FTZ R13, -R6, R16, R13 ;  /* 0x00000010060d7223 */ /* 0x000fe2000001010d */
[----:B------:R-:W-:Y:S06]  /*4880*/  BRA `(.L_x_5269) ;  /* 0x0000000000787947 */ /* 0x000fec0003800000 */
.L_x_5270:
        /* <DEDUP_REMOVED lines=14> */
.L_x_5276:
        /* <DEDUP_REMOVED lines=13> */
.L_x_5275:
[----:B------:R-:W-:Y:S05]  /*4a40*/  BSYNC.RECONVERGENT B1 ;  /* 0x0000000000017941 */ /* 0x000fea0003800200 */
.L_x_5274:
[----:B-1----:R-:W-:-:S04]  /*4a50*/  FMUL.FTZ R6, R13, 1.1920928955078125e-07 ;  /* 0x340000000d067820 */ /* 0x002fc80000410000 */
[----:B------:R-:W-:-:S07]  /*4a60*/  FMUL.FTZ R13, R19, R6 ;  /* 0x00000006130d7220 */ /* 0x000fce0000410000 */
.L_x_5269:
[----:B------:R-:W-:Y:S05]  /*4a70*/  BSYNC.RECONVERGENT B0 ;  /* 0x0000000000007941 */ /* 0x000fea0003800200 */
.L_x_5268:
        /* <DEDUP_REMOVED lines=32> */
.L_x_5282:
[----:B------:R-:W-:Y:S01]  /*4c80*/  FSETP.GEU.FTZ.AND P0, PT, R17, -R12, PT ;  /* 0x8000000c1100720b */ /* 0x000fe20003f1e000 */
[----:B------:R-:W-:-:S12]  /*4c90*/  FADD.FTZ R18, R18, -1 ;  /* 0xbf80000012127421 */ /* 0x000fd80000010000 */
[----:B------:R-:W-:-:S07]  /*4ca0*/  @!P0 FADD.FTZ R18, R18, -1 ;  /* 0xbf80000012128421 */ /* 0x000fce0000010000 */
.L_x_5281:
[----:B------:R-:W-:Y:S05]  /*4cb0*/  BSYNC.RECONVERGENT B1 ;  /* 0x0000000000017941 */ /* 0x000fea0003800200 */
.L_x_5280:
[----:B------:R-:W-:Y:S01]  /*4cc0*/  FFMA.FTZ R13, -R12, R18, R13 ;  /* 0x000000120c0d7223 */ /* 0x000fe2000001010d */
[----:B------:R-:W-:Y:S06]  /*4cd0*/  BRA `(.L_x_5278) ;  /* 0x0000000000787947 */ /* 0x000fec0003800000 */
.L_x_5279:
        /* <DEDUP_REMOVED lines=14> */
.L_x_5285:
        /* <DEDUP_REMOVED lines=13> */
.L_x_5284:
[----:B------:R-:W-:Y:S05]  /*4e90*/  BSYNC.RECONVERGENT B1 ;  /* 0x0000000000017941 */ /* 0x000fea0003800200 */
.L_x_5283:
[----:B------:R-:W-:-:S04]  /*4ea0*/  FMUL.FTZ R13, R13, 1.1920928955078125e-07 ;  /* 0x340000000d0d7820 */ /* 0x000fc80000410000 */
[----:B------:R-:W-:-:S07]  /*4eb0*/  FMUL.FTZ R13, R12, R13 ;  /* 0x0000000d0c0d7220 */ /* 0x000fce0000410000 */
.L_x_5278:
[----:B------:R-:W-:Y:S05]  /*4ec0*/  BSYNC.RECONVERGENT B0 ;  /* 0x0000000000007941 */ /* 0x000fea0003800200 */
.L_x_5277:
[----:B------:R-:W-:Y:S01]  /*4ed0*/  HADD2.F32 R2, -RZ, R2.H1_H1 ;  /* 0x30000002ff027230 */ /* 0x000fe20000004100 */
[C---:B------:R-:W-:Y:S01]  /*4ee0*/  FSETP.NAN.FTZ.AND P0, PT, |R13|.reuse, |R13|, PT ;  /* 0x4000000d0d00720b */ /* 0x040fe20003f18200 */
[----:B------:R-:W-:Y:S01]  /*4ef0*/  HADD2.F32 R15, -RZ, R3.H1_H1 ;  /* 0x30000003ff0f7230 */ /* 0x000fe20000004100 */
[C---:B------:R-:W-:Y:S01]  /*4f00*/  LOP3.LUT R12, R13.reuse, 0x80000000, R11, 0xb8, !PT ;  /* 0x800000000d0c7812 */ /* 0x040fe200078eb80b */
[----:B------:R-:W-:Y:S01]  /*4f10*/  BSSY.RECONVERGENT B0, `(.L_x_5286) ;  /* 0x0000040000007945 */ /* 0x000fe20003800200 */
[C---:B------:R-:W-:Y:S02]  /*4f20*/  FADD.FTZ R14, |R2|.reuse, -RZ ;  /* 0x800000ff020e7221 */ /* 0x040fe40000010200 */
[----:B------:R-:W-:Y:S02]  /*4f30*/  FSETP.GEU.FTZ.AND P1, PT, |R2|, |R15|, PT ;  /* 0x4000000f0200720b */ /* 0x000fe40003f3e200 */
[----:B------:R-:W-:-:S11]  /*4f40*/  FSEL R3, R13, R12, P0 ;  /* 0x0000000c0d037208 */ /* 0x000fd60000000000 */
        /* <DEDUP_REMOVED lines=24> */
.L_x_5291:
[----:B------:R-:W-:Y:S01]  /*50d0*/  FSETP.GEU.FTZ.AND P0, PT, R16, -R11, PT ;  /* 0x8000000b1000720b */ /* 0x000fe20003f1e000 */
[----:B------:R-:W-:-:S12]  /*50e0*/  FADD.FTZ R17, R17, -1 ;  /* 0xbf80000011117421 */ /* 0x000fd80000010000 */
[----:B------:R-:W-:-:S07]  /*50f0*/  @!P0 FADD.FTZ R17, R17, -1 ;  /* 0xbf80000011118421 */ /* 0x000fce0000010000 */
.L_x_5290:
[----:B------:R-:W-:Y:S05]  /*5100*/  BSYNC.RECONVERGENT B1 ;  /* 0x0000000000017941 */ /* 0x000fea0003800200 */
.L_x_5289:
[----:B------:R-:W-:Y:S01]  /*5110*/  FFMA.FTZ R14, -R11, R17, R14 ;  /* 0x000000110b0e7223 */ /* 0x000fe2000001010e */
[----:B------:R-:W-:Y:S06]  /*5120*/  BRA `(.L_x_5287) ;  /* 0x0000000000787947 */ /* 0x000fec0003800000 */
.L_x_5288:
        /* <DEDUP_REMOVED lines=14> */
.L_x_5294:
[----:B------:R-:W-:-:S04]  /*5210*/  VIMNMX.U32 R15, PT, PT, R12, 0xb800000, PT ;  /* 0x0b8000000c0f7848 */ /* 0x000fc80003fe0000 */
[C---:B------:R-:W-:Y:S01]  /*5220*/  IADD3 R12, PT, PT, -R15.reuse, R12, RZ ;  /* 0x0000000c0f0c7210 */ /* 0x040fe20007ffe1ff */
[----:B------:R-:W-:-:S03]  /*5230*/  IMAD.IADD R14, R15, 0x1, R14 ;  /* 0x000000010f0e7824 */ /* 0x000fc600078e020e */
[----:B------:R-:W-:Y:S01]  /*5240*/  ISETP.NE.AND P1, PT, R12, RZ, PT ;  /* 0x000000ff0c00720c */ /* 0x000fe20003f25270 */
[----:B0-2---:R-:W-:-:S04]  /*5250*/  FMUL.FTZ R16, R13, R14 ;  /* 0x0000000e0d107220 */ /* 0x005fc80000410000 */
        /* <DEDUP_REMOVED lines=8> */
.L_x_5293:
[----:B------:R-:W-:Y:S05]  /*52e0*/  BSYNC.RECONVERGENT B1 ;  /* 0x0000000000017941 */ /* 0x000fea0003800200 */
.L_x_5292:
[----:B-1----:R-:W-:-:S04]  /*52f0*/  FMUL.FTZ R11, R14, 1.1920928955078125e-07 ;  /* 0x340000000e0b7820 */ /* 0x002fc80000410000 */
[----:B------:R-:W-:-:S07]  /*5300*/  FMUL.FTZ R14, R18, R11 ;  /* 0x0000000b120e7220 */ /* 0x000fce0000410000 */
.L_x_5287:
[----:B------:R-:W-:Y:S05]  /*5310*/  BSYNC.RECONVERGENT B0 ;  /* 0x0000000000007941 */ /* 0x000fea0003800200 */
.L_x_5286:
[----:B------:R-:W1:Y:S01]  /*5320*/  LDC.64 R12, c[0x0][0x388] ;  /* 0x0000e200ff0c7b82 */ /* 0x000e620000000a00 */
[C---:B------:R-:W-:Y:S02]  /*5330*/  FSETP.NAN.FTZ.AND P0, PT, |R14|.reuse, |R14|, PT ;  /* 0x4000000e0e00720b */ /* 0x040fe40003f18200 */
[----:B------:R-:W-:Y:S02]  /*5340*/  LOP3.LUT R11, R14, 0x80000000, R2, 0xb8, !PT ;  /* 0x800000000e0b7812 */ /* 0x000fe400078eb802 */
[----:B------:R-:W-:Y:S02]  /*5350*/  F2FP.F16.F32.PACK_AB R9, R10, R9 ;  /* 0x000000090a09723e */ /* 0x000fe400000000ff */
[----:B------:R-:W-:Y:S02]  /*5360*/  FSEL R14, R14, R11, P0 ;  /* 0x0000000b0e0e7208 */ /* 0x000fe40000000000 */
[----:B------:R-:W-:Y:S02]  /*5370*/  F2FP.F16.F32.PACK_AB R7, R8, R7 ;  /* 0x000000070807723e */ /* 0x000fe400000000ff */
[----:B------:R-:W-:-:S02]  /*5380*/  F2FP.F16.F32.PACK_AB R5, R6, R5 ;  /* 0x000000050605723e */ /* 0x000fc400000000ff */
[----:B------:R-:W-:Y:S01]  /*5390*/  F2FP.F16.F32.PACK_AB R3, R14, R3 ;  /* 0x000000030e03723e */ /* 0x000fe200000000ff */
[----:B-1----:R-:W-:-:S04]  /*53a0*/  IMAD.WIDE.U32 R12, R4, 0x2, R12 ;  /* 0x00000002040c7825 */ /* 0x002fc800078e000c */
[----:B------:R-:W-:-:S05]  /*53b0*/  IMAD.WIDE.U32 R12, R0, 0x4, R12 ;  /* 0x00000004000c7825 */ /* 0x000fca00078e000c */
[----:B------:R-:W-:Y:S04]  /*53c0*/  STG.E desc[UR4][R12.64], R9 ;  /* 0x000000090c007986 */ /* 0x000fe8000c101904 */
[----:B------:R-:W-:Y:S04]  /*53d0*/  STG.E desc[UR4][R12.64+0x200], R7 ;  /* 0x000200070c007986 */ /* 0x000fe8000c101904 */
[----:B------:R-:W-:Y:S04]  /*53e0*/  STG.E desc[UR4][R12.64+0x400], R5 ;  /* 0x000400050c007986 */ /* 0x000fe8000c101904 */
[----:B------:R-:W-:Y:S01]  /*53f0*/  STG.E desc[UR4][R12.64+0x600], R3 ;  /* 0x000600030c007986 */ /* 0x000fe2000c101904 */
[----:B------:R-:W-:Y:S05]  /*5400*/  EXIT ;  /* 0x000000000000794d */ /* 0x000fea0003800000 */
.L_x_5295:
        /* <DEDUP_REMOVED lines=15> */
.L_x_54803:


//--------------------- .text._ZN2at6native29vectorized_elementwise_kernelILi4ENS0_13BinaryFunctorIN3c104HalfES4_S4_ZZZNS0_16fmod_kernel_cudaERNS_18TensorIteratorBaseEENKUlvE0_clEvENKUlvE1_clEvEUlS4_S4_E_EESt5arrayIPcLm3EEEEviT0_T1_ --------------------------
	.section	.text._ZN2at6native29vectorized_elementwise_kernelILi4ENS0_13BinaryFunctorIN3c104HalfES4_S4_ZZZNS0_16fmod_kernel_cudaERNS_18TensorIteratorBaseEENKUlvE0_clEvENKUlvE1_clEvEUlS4_S4_E_EESt5arrayIPcLm3EEEEviT0_T1_,"ax",@progbits
	.align	128
        .global         _ZN2at6native29vectorized_elementwise_kernelILi4ENS0_13BinaryFunctorIN3c104HalfES4_S4_ZZZNS0_16fmod_kernel_cudaERNS_18TensorIteratorBaseEENKUlvE0_clEvENKUlvE1_clEvEUlS4_S4_E_EESt5arrayIPcLm3EEEEviT0_T1_
        .type           _ZN2at6native29vectorized_elementwise_kernelILi4ENS0_13BinaryFunctorIN3c104HalfES4_S4_ZZZNS0_16fmod_kernel_cudaERNS_18TensorIteratorBaseEENKUlvE0_clEvENKUlvE1_clEvEUlS4_S4_E_EESt5arrayIPcLm3EEEEviT0_T1_,@function
        .size           _ZN2at6native29vectorized_elementwise_kernelILi4ENS0_13BinaryFunctorIN3c104HalfES4_S4_ZZZNS0_16fmod_kernel_cudaERNS_18TensorIteratorBaseEENKUlvE0_clEvENKUlvE1_clEvEUlS4_S4_E_EESt5arrayIPcLm3EEEEviT0_T1_,(.L_x_54804 - _ZN2at6native29vectorized_elementwise_kernelILi4ENS0_13BinaryFunctorIN3c104HalfES4_S4_ZZZNS0_16fmod_kernel_cudaERNS_18TensorIteratorBaseEENKUlvE0_clEvENKUlvE1_clEvEUlS4_S4_E_EESt5arrayIPcLm3EEEEviT0_T1_)
        .other          _ZN2at6native29vectorized_elementwise_kernelILi4ENS0_13BinaryFunctorIN3c104HalfES4_S4_ZZZNS0_16fmod_kernel_cudaERNS_18TensorIteratorBaseEENKUlvE0_clEvENKUlvE1_clEvEUlS4_S4_E_EESt5arrayIPcLm3EEEEviT0_T1_,@"STO_CUDA_ENTRY STV_DEFAULT"
_ZN2at6native29vectorized_elementwise_kernelILi4ENS0_13BinaryFunctorIN3c104HalfES4_S4_ZZZNS0_16fmod_kernel_cudaERNS_18TensorIteratorBaseEENKUlvE0_clEvENKUlvE1_clEvEUlS4_S4_E_EESt5arrayIPcLm3EEEEviT0_T1_:
.text._ZN2at6native29vectorized_elementwise_kernelILi4ENS0_13BinaryFunctorIN3c104HalfES4_S4_ZZZNS0_16fmod_kernel_cudaERNS_18TensorIteratorBaseEENKUlvE0_clEvENKUlvE1_clEvEUlS4_S4_E_EESt5arrayIPcLm3EEEEviT0_T1_:
        /* <DEDUP_REMOVED lines=132> */
.L_x_5303:
[----:B------:R-:W-:Y:S05]  /*0840*/  BSYNC.RECONVERGENT B2 ;  /* 0x0000000000027941 */ /* 0x000fea0003800200 */
.L_x_5302:
[----:B------:R-:W-:Y:S01]  /*0850*/  FFMA.FTZ R8, -R13, R17, R8 ;  /* 0x000000110d087223 */ /* 0x000fe20000010108 */
[----:B------:R-:W-:Y:S06]  /*0860*/  BRA `(.L_x_5300) ;  /* 0x0000000000807947 */ /* 0x000fec0003800000 */
.L_x_5301:
        /* <DEDUP_REMOVED lines=15> */
.L_x_5306:
        /* <DEDUP_REMOVED lines=14> */
.L_x_5305:
[----:B------:R-:W-:Y:S05]  /*0a40*/  BSYNC.RECONVERGENT B2 ;  /* 0x0000000000027941 */ /* 0x000fea0003800200 */
.L_x_5304:
[----:B------:R-:W-:-:S04]  /*0a50*/  FMUL.FTZ R15, R15, 1.1920928955078125e-07 ;  /* 0x340000000f0f7820 */ /* 0x000fc80000410000 */
[----:B------:R-:W-:-:S07]  /*0a60*/  FMUL.FTZ R8, R8, R15 ;  /* 0x0000000f08087220 */ /* 0x000fce0000410000 */
.L_x_5300:
[----:B------:R-:W-:Y:S05]  /*0a70*/  BSYNC.RECONVERGENT B0 ;  /* 0x0000000000007941 */ /* 0x000fea0003800200 */
.L_x_5299:
[C---:B------:R-:W-:Y:S02]  /*0a80*/  FSETP.NAN.FTZ.AND P0, PT, |R8|.reuse, |R8|, PT ;  /* 0x400000080800720b */ /* 0x040fe40003f18200 */
[----:B------:R-:W-:-:S04]  /*0a90*/  LOP3.LUT R7, R8, 0x80000000, R7, 0xb8, !PT ;  /* 0x8000000008077812 */ /* 0x000fc800078eb807 */
[----:B------:R-:W-:-:S04]  /*0aa0*/  FSEL R7, R8, R7, P0 ;  /* 0x0000000708077208 */ /* 0x000fc80000000000 */
[----:B------:R-:W-:-:S07]  /*0ab0*/  F2FP.F16.F32.PACK_AB R7, RZ, R7 ;  /* 0x00000007ff07723e */ /* 0x000fce00000000ff */
.L_x_5298:
[----:B------:R-:W-:Y:S05]  /*0ac0*/  BSYNC.RECONVERGENT B1 ;  /* 0x0000000000017941 */ /* 0x000fea0003800200 */
.L_x_5297:
        /* <DEDUP_REMOVED lines=33> */
.L_x_5314:
[----:B------:R-:W-:Y:S01]  /*0ce0*/  FSETP.GEU.FTZ.AND P0, PT, R15, -R17, PT ;  /* 0x800000110f00720b */ /* 0x000fe20003f1e000 */
[----:B------:R-:W-:-:S12]  /*0cf0*/  FADD.FTZ R13, R13, -1 ;  /* 0xbf8000000d0d7421 */ /* 0x000fd80000010000 */
[----:B------:R-:W-:-:S07]  /*0d00*/  @!P0 FADD.FTZ R13, R13, -1 ;  /* 0xbf8000000d0d8421 */ /* 0x000fce0000010000 */
.L_x_5313:
[----:B------:R-:W-:Y:S05]  /*0d10*/  BSYNC.RECONVERGENT B2 ;  /* 0x0000000000027941 */ /* 0x000fea0003800200 */
.L_x_5312:
[----:B------:R-:W-:Y:S01]  /*0d20*/  FFMA.FTZ R10, -R17, R13, R10 ;  /* 0x0000000d110a7223 */ /* 0x000fe2000001010a */
[----:B------:R-:W-:Y:S06]  /*0d30*/  BRA `(.L_x_5310) ;  /* 0x0000000000807947 */ /* 0x000fec0003800000 */
.L_x_5311:
        /* <DEDUP_REMOVED lines=15> */
.L_x_5317:
        /* <DEDUP_REMOVED lines=14> */
.L_x_5316:
[----:B------:R-:W-:Y:S05]  /*0f10*/  BSYNC.RECONVERGENT B2 ;  /* 0x0000000000027941 */ /* 0x000fea0003800200 */
.L_x_5315:
[----:B------:R-:W-:-:S04]  /*0f20*/  FMUL.FTZ R15, R15, 1.1920928955078125e-07 ;  /* 0x340000000f0f7820 */ /* 0x000fc80000410000 */
[----:B------:R-:W-:-:S07]  /*0f30*/  FMUL.FTZ R10, R10, R15 ;  /* 0x0000000f0a0a7220 */ /* 0x000fce0000410000 */
.L_x_5310:
[----:B------:R-:W-:Y:S05]  /*0f40*/  BSYNC.RECONVERGENT B0 ;  /* 0x0000000000007941 */ /* 0x000fea0003800200 */
.L_x_5309:
[C---:B------:R-:W-:Y:S02]  /*0f50*/  FSETP.NAN.FTZ.AND P0, PT, |R10|.reuse, |R10|, PT ;  /* 0x4000000a0a00720b */ /* 0x040fe40003f18200 */
[----:B------:R-:W-:-:S04]  /*0f60*/  LOP3.LUT R9, R10, 0x80000000, R9, 0xb8, !PT ;  /* 0x800000000a097812 */ /* 0x000fc800078eb809 */
[----:B------:R-:W-:-:S04]  /*0f70*/  FSEL R9, R10, R9, P0 ;  /* 0x000000090a097208 */ /* 0x000fc80000000000 */
[----:B------:R-:W-:-:S07]  /*0f80*/  F2FP.F16.F32.PACK_AB R9, RZ, R9 ;  /* 0x00000009ff09723e */ /* 0x000fce00000000ff */
.L_x_5308:
[----:B------:R-:W-:Y:S05]  /*0f90*/  BSYNC.RECONVERGENT B1 ;  /* 0x0000000000017941 */ /* 0x000fea0003800200 */
.L_x_5307:
        /* <DEDUP_REMOVED lines=33> */
.L_x_5325:
[----:B------:R-:W-:Y:S01]  /*11b0*/  FSETP.GEU.FTZ.AND P0, PT, R13, -R17, PT ;  /* 0x800000110d00720b */ /* 0x000fe20003f1e000 */
[----:B------:R-:W-:-:S12]  /*11c0*/  FADD.FTZ R15, R15, -1 ;  /* 0xbf8000000f0f7421 */ /* 0x000fd80000010000 */
[----:B------:R-:W-:-:S07]  /*11d0*/  @!P0 FADD.FTZ R15, R15, -1 ;  /* 0xbf8000000f0f8421 */ /* 0x000fce0000010000 */
.L_x_5324:
[----:B------:R-:W-:Y:S05]  /*11e0*/  BSYNC.RECONVERGENT B2 ;  /* 0x0000000000027941 */ /* 0x000fea0003800200 */
.L_x_5323:
[----:B------:R-:W-:Y:S01]  /*11f0*/  FFMA.FTZ R10, -R17, R15, R10 ;  /* 0x0000000f110a7223 */ /* 0x000fe2000001010a */
[----:B------:R-:W-:Y:S06]  /*1200*/  BRA `(.L_x_5321) ;  /* 0x0000000000807947 */ /* 0x000fec0003800000 */
.L_x_5322:
        /* <DEDUP_REMOVED lines=15> */
.L_x_5328:
        /* <DEDUP_REMOVED lines=14> */
.L_x_5327:
[----:B------:R-:W-:Y:S05]  /*13e0*/  BSYNC.RECONVERGENT B2 ;  /* 0x0000000000027941 */ /* 0x000fea0003800200 */
.L_x_5326:
[----:B------:R-:W-:-:S04]  /*13f0*/  FMUL.FTZ R15, R15, 1.1920928955078125e-07 ;  /* 0x340000000f0f7820 */ /* 0x000fc80000410000 */
[----:B------:R-:W-:-:S07]  /*1400*/  FMUL.FTZ R10, R10, R15 ;  /* 0x0000000f0a0a7220 */ /* 0x000fce0000410000 */
.L_x_5321:
[----:B------:R-:W-:Y:S05]  /*1410*/  BSYNC.RECONVERGENT B0 ;  /* 0x0000000000007941 */ /* 0x000fea0003800200 */
.L_x_5320:
[C---:B------:R-:W-:Y:S02]  /*1420*/  FSETP.NAN.FTZ.AND P0, PT, |R10|.reuse, |R10|, PT ;  /* 0x4000000a0a00720b */ /* 0x040fe40003f18200 */
[----:B------:R-:W-:-:S04]  /*1430*/  LOP3.LUT R11, R10, 0x80000000, R11, 0xb8, !PT ;  /* 0x800000000a0b7812 */ /* 0x000fc800078eb80b */
[----:B------:R-:W-:-:S04]  /*1440*/  FSEL R10, R10, R11, P0 ;  /* 0x0000000b0a0a7208 */ /* 0x000fc80000000000 */
[----:B------:R-:W-:-:S07]  /*1450*/  F2FP.F16.F32.PACK_AB R10, RZ, R10 ;  /* 0x0000000aff0a723e */ /* 0x000fce00000000ff */
.L_x_5319:
[----:B------:R-:W-:Y:S05]  /*1460*/  BSYNC.RECONVERGENT B1 ;  /* 0x0000000000017941 */ /* 0x000fea0003800200 */
.L_x_5318:
        /* <DEDUP_REMOVED lines=33> */
.L_x_5336:
[----:B------:R-:W-:Y:S01]  /*1680*/  FSETP.GEU.FTZ.AND P0, PT, R14, -R15, PT ;  /* 0x8000000f0e00720b */ /* 0x000fe20003f1e000 */
[----:B------:R-:W-:-:S12]  /*1690*/  FADD.FTZ R11, R11, -1 ;  /* 0xbf8000000b0b7421 */ /* 0x000fd80000010000 */
[----:B------:R-:W-:-:S07]  /*16a0*/  @!P0 FADD.FTZ R11, R11, -1 ;  /* 0xbf8000000b0b8421 */ /* 0x000fce0000010000 */
.L_x_5335:
[----:B------:R-:W-:Y:S05]  /*16b0*/  BSYNC.RECONVERGENT B2 ;  /* 0x0000000000027941 */ /* 0x000fea0003800200 */
.L_x_5334:
[----:B------:R-:W-:Y:S01]  /*16c0*/  FFMA.FTZ R12, -R15, R11, R12 ;  /* 0x0000000b0f0c7223 */ /* 0x000fe2000001010c */
[----:B------:R-:W-:Y:S06]  /*16d0*/  BRA `(.L_x_5332) ;  /* 0x0000000000847947 */ /* 0x000fec0003800000 */
.L_x_5333:
        /* <DEDUP_REMOVED lines=17> */
.L_x_5339:
        /* <DEDUP_REMOVED lines=13> */
.L_x_5338:
[----:B------:R-:W-:Y:S05]  /*18c0*/  BSYNC.RECONVERGENT B2 ;  /* 0x0000000000027941 */ /* 0x000fea0003800200 */
.L_x_5337:
[----:B------:R-:W-:-:S04]  /*18d0*/  FMUL.FTZ R16, R16, 1.1920928955078125e-07 ;  /* 0x3400000010107820 */ /* 0x000fc80000410000 */
[----:B0-----:R-:W-:-:S07]  /*18e0*/  FMUL.FTZ R12, R11, R16 ;  /* 0x000000100b0c7220 */ /* 0x001fce0000410000 */
.L_x_5332:
[----:B------:R-:W-:Y:S05]  /*18f0*/  BSYNC.RECONVERGENT B0 ;  /* 0x0000000000007941 */ /* 0x000fea0003800200 */
.L_x_5331:
[C---:B------:R-:W-:Y:S02]  /*1900*/  FSETP.NAN.FTZ.AND P0, PT, |R12|.reuse, |R12|, PT ;  /* 0x4000000c0c00720b */ /* 0x040fe40003f18200 */
[----:B------:R-:W-:-:S04]  /*1910*/  LOP3.LUT R21, R12, 0x80000000, R21, 0xb8, !PT ;  /* 0x800000000c157812 */ /* 0x000fc800078eb815 */
[----:B------:R-:W-:-:S04]  /*1920*/  FSEL R11, R12, R21, P0 ;  /* 0x000000150c0b7208 */ /* 0x000fc80000000000 */
[----:B------:R-:W-:-:S07]  /*1930*/  F2FP.F16.F32.PACK_AB R11, RZ, R11 ;  /* 0x0000000bff0b723e */ /* 0x000fce00000000ff */
.L_x_5330:
[----:B------:R-:W-:Y:S05]  /*1940*/  BSYNC.RECONVERGENT B1 ;  /* 0x0000000000017941 */ /* 0x000fea0003800200 */
.L_x_5329:
        /* <DEDUP_REMOVED lines=33> */
.L_x_5347:
[----:B------:R-:W-:Y:S01]  /*1b60*/  FSETP.GEU.FTZ.AND P0, PT, R13, -R17, PT ;  /* 0x800000110d00720b */ /* 0x000fe20003f1e000 */
[----:B------:R-:W-:-:S12]  /*1b70*/  FADD.FTZ R15, R15, -1 ;  /* 0xbf8000000f0f7421 */ /* 0x000fd80000010000 */
[----:B------:R-:W-:-:S07]  /*1b80*/  @!P0 FADD.FTZ R15, R15, -1 ;  /* 0xbf8000000f0f8421 */ /* 0x000fce0000010000 */
.L_x_5346:
[----:B------:R-:W-:Y:S05]  /*1b90*/  BSYNC.RECONVERGENT B2 ;  /* 0x0000000000027941 */ /* 0x000fea0003800200 */
.L_x_5345:
[----:B------:R-:W-:Y:S01]  /*1ba0*/  FFMA.FTZ R0, -R17, R15, R0 ;  /* 0x0000000f11007223 */ /* 0x000fe20000010100 */
[----:B------:R-:W-:Y:S06]  /*1bb0*/  BRA `(.L_x_5343) ;  /* 0x0000000000787947 */ /* 0x000fec0003800000 */
.L_x_5344:
        /* <DEDUP_REMOVED lines=14> */
.L_x_5350:
        /* <DEDUP_REMOVED lines=13> */
.L_x_5349:
[----:B------:R-:W-:Y:S05]  /*1d70*/  BSYNC.RECONVERGENT B2 ;  /* 0x0000000000027941 */ /* 0x000fea0003800200 */
.L_x_5348:
[----:B------:R-:W-:-:S04]  /*1d80*/  FMUL.FTZ R13, R14, 1.1920928955078125e-07 ;  /* 0x340000000e0d7820 */ /* 0x000fc80000410000 */
[----:B------:R-:W-:-:S07]  /*1d90*/  FMUL.FTZ R0, R0, R13 ;  /* 0x0000000d00007220 */ /* 0x000fce0000410000 */
.L_x_5343:
[----:B------:R-:W-:Y:S05]  /*1da0*/  BSYNC.RECONVERGENT B0 ;  /* 0x0000000000007941 */ /* 0x000fea0003800200 */
.L_x_5342:
[C---:B------:R-:W-:Y:S02]  /*1db0*/  FSETP.NAN.FTZ.AND P0, PT, |R0|.reuse, |R0|, PT ;  /* 0x400000000000720b */ /* 0x040fe40003f18200 */
[----:B------:R-:W-:-:S04]  /*1dc0*/  LOP3.LUT R25, R0, 0x80000000, R25, 0xb8, !PT ;  /* 0x8000000000197812 */ /* 0x000fc800078eb819 */
[----:B------:R-:W-:-:S04]  /*1dd0*/  FSEL R0, R0, R25, P0 ;  /* 0x0000001900007208 */ /* 0x000fc80000000000 */
[----:B------:R-:W-:-:S07]  /*1de0*/  F2FP.F16.F32.PACK_AB R0, RZ, R0 ;  /* 0x00000000ff00723e */ /* 0x000fce00000000ff */
.L_x_5341:
[----:B------:R-:W-:Y:S05]  /*1df0*/  BSYNC.RECONVERGENT B1 ;  /* 0x0000000000017941 */ /* 0x000fea0003800200 */
.L_x_5340:
        /* <DEDUP_REMOVED lines=33> */
.L_x_5358:
[----:B------:R-:W-:Y:S01]  /*2010*/  FSETP.GEU.FTZ.AND P0, PT, R13, -R17, PT ;  /* 0x800000110d00720b */ /* 0x000fe20003f1e000 */
[----:B------:R-:W-:-:S12]  /*2020*/  FADD.FTZ R15, R15, -1 ;  /* 0xbf8000000f0f7421 */ /* 0x000fd80000010000 */
[----:B------:R-:W-:-:S07]  /*2030*/  @!P0 FADD.FTZ R15, R15, -1 ;  /* 0xbf8000000f0f8421 */ /* 0x000fce0000010000 */
.L_x_5357:
[----:B------:R-:W-:Y:S05]  /*2040*/  BSYNC.RECONVERGENT B2 ;  /* 0x0000000000027941 */ /* 0x000fea0003800200 */
.L_x_5356:
[----:B------:R-:W-:Y:S01]  /*2050*/  FFMA.FTZ R2, -R17, R15, R2 ;  /* 0x0000000f11027223 */ /* 0x000fe20000010102 */
[----:B------:R-:W-:Y:S06]  /*2060*/  BRA `(.L_x_5354) ;  /* 0x0000000000787947 */ /* 0x000fec0003800000 */
.L_x_5355:
        /* <DEDUP_REMOVED lines=14> */
.L_x_5361:
        /* <DEDUP_REMOVED lines=13> */
.L_x_5360:
[----:B------:R-:W-:Y:S05]  /*2220*/  BSYNC.RECONVERGENT B2 ;  /* 0x0000000000027941 */ /* 0x000fea0003800200 */
.L_x_5359:
[----:B------:R-:W-:-:S04]  /*2230*/  FMUL.FTZ R13, R14, 1.1920928955078125e-07 ;  /* 0x340000000e0d7820 */ /* 0x000fc80000410000 */
[----:B------:R-:W-:-:S07]  /*2240*/  FMUL.FTZ R2, R2, R13 ;  /* 0x0000000d02027220 */ /* 0x000fce0000410000 */
.L_x_5354:
[----:B------:R-:W-:Y:S05]  /*2250*/  BSYNC.RECONVERGENT B0 ;  /* 0x0000000000007941 */ /* 0x000fea0003800200 */
.L_x_5353:
[C---:B------:R-:W-:Y:S02]  /*2260*/  FSETP.NAN.FTZ.AND P0, PT, |R2|.reuse, |R2|, PT ;  /* 0x400000020200720b */ /* 0x040fe40003f18200 */
[----:B------:R-:W-:-:S04]  /*2270*/  LOP3.LUT R3, R2, 0x80000000, R3, 0xb8, !PT ;  /* 0x8000000002037812 */ /* 0x000fc800078eb803 */
[----:B------:R-:W-:-:S04]  /*2280*/  FSEL R2, R2, R3, P0 ;  /* 0x0000000302027208 */ /* 0x000fc80000000000 */
[----:B------:R-:W-:-:S07]  /*2290*/  F2FP.F16.F32.PACK_AB R2, RZ, R2 ;  /* 0x00000002ff02723e */ /* 0x000fce00000000ff */
.L_x_5352:
[----:B------:R-:W-:Y:S05]  /*22a0*/  BSYNC.RECONVERGENT B1 ;  /* 0x0000000000017941 */ /* 0x000fea0003800200 */
.L_x_5351:
        /* <DEDUP_REMOVED lines=33> */
.L_x_5369:
[----:B------:R-:W-:Y:S01]  /*24c0*/  FSETP.GEU.FTZ.AND P0, PT, R14, -R15, PT ;  /* 0x8000000f0e00720b */ /* 0x000fe20003f1e000 */
[----:B------:R-:W-:-:S12]  /*24d0*/  FADD.FTZ R3, R3, -1 ;  /* 0xbf80000003037421 */ /* 0x000fd80000010000 */
[----:B------:R-:W-:-:S07]  /*24e0*/  @!P0 FADD.FTZ R3, R3, -1 ;  /* 0xbf80000003038421 */ /* 0x000fce0000010000 */
.L_x_5368:
[----:B------:R-:W-:Y:S05]  /*24f0*/  BSYNC.RECONVERGENT B2 ;  /* 0x0000000000027941 */ /* 0x000fea0003800200 */
.L_x_5367:
[----:B------:R-:W-:Y:S01]  /*2500*/  FFMA.FTZ R12, -R15, R3, R12 ;  /* 0x000000030f0c7223 */ /* 0x000fe2000001010c */
[----:B------:R-:W-:Y:S06]  /*2510*/  BRA `(.L_x_5365) ;  /* 0x0000000000787947 */ /* 0x000fec0003800000 */
.L_x_5366:
        /* <DEDUP_REMOVED lines=14> */
.L_x_5372:
        /* <DEDUP_REMOVED lines=13> */
.L_x_5371:
[----:B------:R-:W-:Y:S05]  /*26d0*/  BSYNC.RECONVERGENT B2 ;  /* 0x0000000000027941 */ /* 0x000fea0003800200 */
.L_x_5370:
[----:B------:R-:W-:-:S04]  /*26e0*/  FMUL.FTZ R12, R12, 1.1920928955078125e-07 ;  /* 0x340000000c0c7820 */ /* 0x000fc80000410000 */
[----:B------:R-:W-:-:S07]  /*26f0*/  FMUL.FTZ R12, R3, R12 ;  /* 0x0000000c030c7220 */ /* 0x000fce0000410000 */
.L_x_5365:
[----:B------:R-:W-:Y:S05]  /*2700*/  BSYNC.RECONVERGENT B0 ;  /* 0x0000000000007941 */ /* 0x000fea0003800200 */
.L_x_5364:
[C---:B------:R-:W-:Y:S02]  /*2710*/  FSETP.NAN.FTZ.AND P0, PT, |R12|.reuse, |R12|, PT ;  /* 0x4000000c0c00720b */ /* 0x040fe40003f18200 */
[----:B------:R-:W-:-:S04]  /*2720*/  LOP3.LUT R27, R12, 0x80000000, R27, 0xb8, !PT ;  /* 0x800000000c1b7812 */ /* 0x000fc800078eb81b */
[----:B------:R-:W-:-:S04]  /*2730*/  FSEL R3, R12, R27, P0 ;  /* 0x0000001b0c037208 */ /* 0x000fc80000000000 */
[----:B------:R-:W-:-:S07]  /*2740*/  F2FP.F16.F32.PACK_AB R3, RZ, R3 ;  /* 0x00000003ff03723e */ /* 0x000fce00000000ff */
.L_x_5363:
[----:B------:R-:W-:Y:S05]  /*2750*/  BSYNC.RECONVERGENT B1 ;  /* 0x0000000000017941 */ /* 0x000fea0003800200 */
.L_x_5362:
        /* <DEDUP_REMOVED lines=33> */
.L_x_5380:
[----:B------:R-:W-:Y:S01]  /*2970*/  FSETP.GEU.FTZ.AND P0, PT, R15, -R17, PT ;  /* 0x800000110f00720b */ /* 0x000fe20003f1e000 */
[----:B------:R-:W-:-:S12]  /*2980*/  FADD.FTZ R13, R13, -1 ;  /* 0xbf8000000d0d7421 */ /* 0x000fd80000010000 */
[----:B------:R-:W-:-:S07]  /*2990*/  @!P0 FADD.FTZ R13, R13, -1 ;  /* 0xbf8000000d0d8421 */ /* 0x000fce0000010000 */
.L_x_5379:
[----:B------:R-:W-:Y:S05]  /*29a0*/  BSYNC.RECONVERGENT B2 ;  /* 0x0000000000027941 */ /* 0x000fea0003800200 */
.L_x_5378:
[----:B------:R-:W-:Y:S01]  /*29b0*/  FFMA.FTZ R12, -R17, R13, R12 ;  /* 0x0000000d110c7223 */ /* 0x000fe2000001010c */
[----:B------:R-:W-:Y:S06]  /*29c0*/  BRA `(.L_x_5376) ;  /* 0x0000000000787947 */ /* 0x000fec0003800000 */
.L_x_5377:
        /* <DEDUP_REMOVED lines=14> */
.L_x_5383:
        /* <DEDUP_REMOVED lines=13> */
.L_x_5382:
[----:B------:R-:W-:Y:S05]  /*2b80*/  BSYNC.RECONVERGENT B2 ;  /* 0x0000000000027941 */ /* 0x000fea0003800200 */
.L_x_5381:
[----:B------:R-:W-:-:S04]  /*2b90*/  FMUL.FTZ R13, R13, 1.1920928955078125e-07 ;  /* 0x340000000d0d7820 */ /* 0x000fc80000410000 */
[----:B------:R-:W-:-:S07]  /*2ba0*/  FMUL.FTZ R12, R12, R13 ;  /* 0x0000000d0c0c7220 */ /* 0x000fce0000410000 */
.L_x_5376:
[----:B------:R-:W-:Y:S05]  /*2bb0*/  BSYNC.RECONVERGENT B0 ;  /* 0x0000000000007941 */ /* 0x000fea0003800200 */
.L_x_5375:
[C---:B------:R-:W-:Y:S02]  /*2bc0*/  FSETP.NAN.FTZ.AND P0, PT, |R12|.reuse, |R12|, PT ;  /* 0x4000000c0c00720b */ /* 0x040fe40003f18200 */
[----:B------:R-:W-:-:S04]  /*2bd0*/  LOP3.LUT R23, R12, 0x80000000, R23, 0xb8, !PT ;  /* 0x800000000c177812 */ /* 0x000fc800078eb817 */
[----:B------:R-:W-:-:S04]  /*2be0*/  FSEL R12, R12, R23, P0 ;  /* 0x000000170c0c7208 */ /* 0x000fc80000000000 */
[----:B------:R-:W-:-:S07]  /*2bf0*/  F2FP.F16.F32.PACK_AB R12, RZ, R12 ;  /* 0x0000000cff0c723e */ /* 0x000fce00000000ff */
.L_x_5374:
[----:B------:R-:W-:Y:S05]  /*2c00*/  BSYNC.RECONVERGENT B1 ;  /* 0x0000000000017941 */ /* 0x000fea0003800200 */
.L_x_5373:
        /* <DEDUP_REMOVED lines=16> */
.L_x_5386:
[----:B------:R-:W-:-:S13]  /*2d10*/  ISETP.GE.U32.AND P0, PT, R6, R5, PT ;  /* 0x000000050600720c */ /* 0x000fda0003f06070 */
[----:B------:R-:W-:Y:S05]  /*2d20*/  @P0 BRA `(.L_x_5388) ;  /* 0x0000000000300947 */ /* 0x000fea0003800000 */
[----:B-1----:R-:W1:Y:S01]  /*2d30*/  LDC.64 R8, c[0x0][0x388] ;  /* 0x0000e200ff087b82 */ /* 0x002e620000000a00 */
[----:B------:R-:W-:Y:S01]  /*2d40*/  IMAD.IADD R7, R4, 0x1, R6 ;  /* 0x0000000104077824 */ /* 0x000fe200078e0206 */
[----:B------:R-:W-:-:S03]  /*2d50*/  IADD3 R6, PT, PT, R6, 0x80, RZ ;  /* 0x0000008006067810 */ /* 0x000fc60007ffe0ff */
[----:B-1----:R-:W-:-:S05]  /*2d60*/  IMAD.WIDE.U32 R8, R7, 0x2, R8 ;  /* 0x0000000207087825 */ /* 0x002fca00078e0008 */
[----:B------:R2:W-:Y:S02]  /*2d70*/  STG.E.U16 desc[UR4][R8.64], R10 ;  /* 0x0000000a08007986 */ /* 0x0005e4000c101504 */
.L_x_5387:
[----:B------:R-:W-:-:S13]  /*2d80*/  ISETP.GE.U32.AND P0, PT, R6, R5, PT ;  /* 0x000000050600720c */ /* 0x000fda0003f06070 */
[----:B------:R-:W-:Y:S05]  /*2d90*/  @P0 BRA `(.L_x_5389) ;  /* 0x0000000000300947 */ /* 0x000fea0003800000 */
[----:B--2---:R-:W2:Y:S01]  /*2da0*/  LDC.64 R8, c[0x0][0x388] ;  /* 0x0000e200ff087b82 */ /* 0x004ea20000000a00 */
[----:B-1----:R-:W-:Y:S02]  /*2db0*/  IMAD.IADD R7, R4, 0x1, R6 ;  /* 0x0000000104077824 */ /* 0x002fe400078e0206 */
[----:B------:R-:W-:Y:S02]  /*2dc0*/  VIADD R6, R6, 0x80 ;  /* 0x0000008006067836 */ /* 0x000fe40000000000 */
[----:B--2---:R-:W-:-:S05]  /*2dd0*/  IMAD.WIDE.U32 R8, R7, 0x2, R8 ;  /* 0x0000000207087825 */ /* 0x004fca00078e0008 */
[----:B------:R2:W-:Y:S02]  /*2de0*/  STG.E.U16 desc[UR4][R8.64], R11 ;  /* 0x0000000b08007986 */ /* 0x0005e4000c101504 */
.L_x_5388:
[----:B------:R-:W-:-:S13]  /*2df0*/  ISETP.GE.U32.AND P0, PT, R6, R5, PT ;  /* 0x000000050600720c */ /* 0x000fda0003f06070 */
[----:B------:R-:W-:Y:S05]  /*2e00*/  @P0 BRA `(.L_x_5390) ;  /* 0x0000000000340947 */ /* 0x000fea0003800000 */
[----:B-12---:R-:W1:Y:S01]  /*2e10*/  LDC.64 R8, c[0x0][0x388] ;  /* 0x0000e200ff087b82 */ /* 0x006e620000000a00 */
[----:B------:R-:W-:Y:S01]  /*2e20*/  IADD3 R7, PT, PT, R4, R6, RZ ;  /* 0x0000000604077210 */ /* 0x000fe20007ffe0ff */
[----:B------:R-:W-:-:S04]  /*2e30*/  VIADD R6, R6, 0x80 ;  /* 0x0000008006067836 */ /* 0x000fc80000000000 */
[----:B-1----:R-:W-:-:S05]  /*2e40*/  IMAD.WIDE.U32 R8, R7, 0x2, R8 ;  /* 0x0000000207087825 */ /* 0x002fca00078e0008 */
[----:B------:R3:W-:Y:S02]  /*2e50*/  STG.E.U16 desc[UR4][R8.64], R0 ;  /* 0x0000000008007986 */ /* 0x0007e4000c101504 */
.L_x_5389:
        /* <DEDUP_REMOVED lines=8> */
.L_x_5390:
[----:B------:R-:W-:Y:S05]  /*2ee0*/  BSYNC.RELIABLE B1 ;  /* 0x0000000000017941 */ /* 0x000fea0003800100 */
.L_x_5385:
[----:B------:R-:W-:-:S13]  /*2ef0*/  ISETP.GE.U32.AND P0, PT, R6, R5, PT ;  /* 0x000000050600720c */ /* 0x000fda0003f06070 */
[----:B-123--:R-:W1:Y:S01]  /*2f00*/  @!P0 LDC.64 R8, c[0x0][0x388] ;  /* 0x0000e200ff088b82 */ /* 0x00ee620000000a00 */
[----:B------:R-:W-:Y:S02]  /*2f10*/  @!P0 IMAD.IADD R7, R4, 0x1, R6 ;  /* 0x0000000104078824 */ /* 0x000fe400078e0206 */
[----:B------:R-:W-:Y:S02]  /*2f20*/  @!P0 VIADD R6, R6, 0x80 ;  /* 0x0000008006068836 */ /* 0x000fe40000000000 */
[----:B-1----:R-:W-:-:S05]  /*2f30*/  @!P0 IMAD.WIDE.U32 R8, R7, 0x2, R8 ;  /* 0x0000000207088825 */ /* 0x002fca00078e0008 */
[----:B------:R4:W-:Y:S02]  /*2f40*/  @!P0 STG.E.U16 desc[UR4][R8.64], R3 ;  /* 0x0000000308008986 */ /* 0x0009e4000c101504 */
.L_x_5391:
[----:B------:R-:W-:Y:S05]  /*2f50*/  BSYNC.RECONVERGENT B0 ;  /* 0x0000000000007941 */ /* 0x000fea0003800200 */
.L_x_5384:
        /* <DEDUP_REMOVED lines=8> */
.L_x_5296:
        /* <DEDUP_REMOVED lines=43> */
.L_x_5396:
[----:B------:R-:W-:Y:S05]  /*3290*/  BSYNC.RECONVERGENT B1 ;  /* 0x0000000000017941 */ /* 0x000fea0003800200 */
.L_x_5395:
[----:B------:R-:W-:Y:S01]  /*32a0*/  FFMA.FTZ R17, -R12, R18, R17 ;  /* 0x000000120c117223 */ /* 0x000fe20000010111 */
[----:B------:R-:W-:Y:S06]  /*32b0*/  BRA `(.L_x_5393) ;  /* 0x0000000000787947 */ /* 0x000fec0003800000 */
.L_x_5394:
        /* <DEDUP_REMOVED lines=14> */
.L_x_5399:
        /* <DEDUP_REMOVED lines=13> */
.L_x_5398:
[----:B------:R-:W-:Y:S05]  /*3470*/  BSYNC.RECONVERGENT B1 ;  /* 0x0000000000017941 */ /* 0x000fea0003800200 */
.L_x_5397:
[----:B------:R-:W-:-:S04]  /*3480*/  FMUL.FTZ R17, R17, 1.1920928955078125e-07 ;  /* 0x3400000011117820 */ /* 0x000fc80000410000 */
[----:B------:R-:W-:-:S07]  /*3490*/  FMUL.FTZ R17, R12, R17 ;  /* 0x000000110c117220 */ /* 0x000fce0000410000 */
.L_x_5393:
[----:B------:R-:W-:Y:S05]  /*34a0*/  BSYNC.RECONVERGENT B0 ;  /* 0x0000000000007941 */ /* 0x000fea0003800200 */
.L_x_5392:
        /* <DEDUP_REMOVED lines=32> */
.L_x_5405:
[----:B------:R-:W-:Y:S01]  /*36b0*/  FSETP.GEU.FTZ.AND P0, PT, R16, -R8, PT ;  /* 0x800000081000720b */ /* 0x000fe20003f1e000 */
[----:B------:R-:W-:-:S12]  /*36c0*/  FADD.FTZ R12, R12, -1 ;  /* 0xbf8000000c0c7421 */ /* 0x000fd80000010000 */
[----:B------:R-:W-:-:S07]  /*36d0*/  @!P0 FADD.FTZ R12, R12, -1 ;  /* 0xbf8000000c0c8421 */ /* 0x000fce0000010000 */
.L_x_5404:
[----:B------:R-:W-:Y:S05]  /*36e0*/  BSYNC.RECONVERGENT B1 ;  /* 0x0000000000017941 */ /* 0x000fea0003800200 */
.L_x_5403:
[----:B------:R-:W-:Y:S01]  /*36f0*/  FFMA.FTZ R15, -R8, R12, R15 ;  /* 0x0000000c080f7223 */ /* 0x000fe2000001010f */
[----:B------:R-:W-:Y:S06]  /*3700*/  BRA `(.L_x_5401) ;  /* 0x0000000000787947 */ /* 0x000fec0003800000 */
.L_x_5402:
        /* <DEDUP_REMOVED lines=14> */
.L_x_5408:
        /* <DEDUP_REMOVED lines=13> */
.L_x_5407:
[----:B------:R-:W-:Y:S05]  /*38c0*/  BSYNC.RECONVERGENT B1 ;  /* 0x0000000000017941 */ /* 0x000fea0003800200 */
.L_x_5406:
[----:B------:R-:W-:-:S04]  /*38d0*/  FMUL.FTZ R15, R15, 1.1920928955078125e-07 ;  /* 0x340000000f0f7820 */ /* 0x000fc80000410000 */
[----:B------:R-:W-:-:S07]  /*38e0*/  FMUL.FTZ R15, R18, R15 ;  /* 0x0000000f120f7220 */ /* 0x000fce0000410000 */
.L_x_5401:
[----:B------:R-:W-:Y:S05]  /*38f0*/  BSYNC.RECONVERGENT B0 ;  /* 0x0000000000007941 */ /* 0x000fea0003800200 */
.L_x_5400:
[----:B------:R-:W-:Y:S01]  /*3900*/  HADD2.F32 R12, -RZ, R11.H0_H0 ;  /* 0x2000000bff0c7230 */ /* 0x000fe20000004100 */
[C---:B------:R-:W-:Y:S01]  /*3910*/  FSETP.NAN.FTZ.AND P0, PT, |R15|.reuse, |R15|, PT ;  /* 0x4000000f0f00720b */ /* 0x040fe20003f18200 */
[----:B------:R-:W-:Y:S01]  /*3920*/  HADD2.F32 R13, -RZ, R9.H0_H0 ;  /* 0x20000009ff0d7230 */ /* 0x000fe20000004100 */
[C---:B0-----:R-:W-:Y:S01]  /*3930*/  LOP3.LUT R8, R15.reuse, 0x80000000, R10, 0xb8, !PT ;  /* 0x800000000f087812 */ /* 0x041fe200078eb80a */
        /* <DEDUP_REMOVED lines=28> */
.L_x_5414:
[----:B------:R-:W-:Y:S01]  /*3b00*/  FSETP.GEU.FTZ.AND P0, PT, R17, -R10, PT ;  /* 0x8000000a1100720b */ /* 0x000fe20003f1e000 */
[----:B------:R-:W-:-:S12]  /*3b10*/  FADD.FTZ R14, R14, -1 ;  /* 0xbf8000000e0e7421 */ /* 0x000fd80000010000 */
[----:B------:R-:W-:-:S07]  /*3b20*/  @!P0 FADD.FTZ R14, R14, -1 ;  /* 0xbf8000000e0e8421 */ /* 0x000fce0000010000 */
.L_x_5413:
[----:B------:R-:W-:Y:S05]  /*3b30*/  BSYNC.RECONVERGENT B1 ;  /* 0x0000000000017941 */ /* 0x000fea0003800200 */
.L_x_5412:
[----:B------:R-:W-:Y:S01]  /*3b40*/  FFMA.FTZ R15, -R10, R14, R15 ;  /* 0x0000000e0a0f7223 */ /* 0x000fe2000001010f */
[----:B------:R-:W-:Y:S06]  /*3b50*/  BRA `(.L_x_5410) ;  /* 0x0000000000787947 */ /* 0x000fec0003800000 */
.L_x_5411:
        /* <DEDUP_REMOVED lines=14> */
.L_x_5417:
        /* <DEDUP_REMOVED lines=13> */
.L_x_5416:
[----:B------:R-:W-:Y:S05]  /*3d10*/  BSYNC.RECONVERGENT B1 ;  /* 0x0000000000017941 */ /* 0x000fea0003800200 */
.L_x_5415:
[----:B------:R-:W-:-:S04]  /*3d20*/  FMUL.FTZ R15, R15, 1.1920928955078125e-07 ;  /* 0x340000000f0f7820 */ /* 0x000fc80000410000 */
[----:B------:R-:W-:-:S07]  /*3d30*/  FMUL.FTZ R15, R10, R15 ;  /* 0x0000000f0a0f7220 */ /* 0x000fce0000410000 */
.L_x_5410:
[----:B------:R-:W-:Y:S05]  /*3d40*/  BSYNC.RECONVERGENT B0 ;  /* 0x0000000000007941 */ /* 0x000fea0003800200 */
.L_x_5409:
[----:B------:R-:W-:Y:S01]  /*3d50*/  HADD2.F32 R11, -RZ, R11.H1_H1 ;  /* 0x3000000bff0b7230 */ /* 0x000fe20000004100 */
[C---:B------:R-:W-:Y:S01]  /*3d60*/  FSETP.NAN.FTZ.AND P0, PT, |R15|.reuse, |R15|, PT ;  /* 0x4000000f0f00720b */ /* 0x040fe20003f18200 */
[----:B------:R-:W-:Y:S01]  /*3d70*/  HADD2.F32 R10, -RZ, R9.H1_H1 ;  /* 0x30000009ff0a7230 */ /* 0x000fe20000004100 */
[----:B------:R-:W-:Y:S01]  /*3d80*/  LOP3.LUT R12, R15, 0x80000000, R12, 0xb8, !PT ;  /* 0x800000000f0c7812 */ /* 0x000fe200078eb80c */
        /* <DEDUP_REMOVED lines=28> */
.L_x_5423:
[----:B------:R-:W-:Y:S01]  /*3f50*/  FSETP.GEU.FTZ.AND P0, PT, R17, -R12, PT ;  /* 0x8000000c1100720b */ /* 0x000fe20003f1e000 */
[----:B------:R-:W-:-:S12]  /*3f60*/  FADD.FTZ R14, R14, -1 ;  /* 0xbf8000000e0e7421 */ /* 0x000fd80000010000 */
[----:B------:R-:W-:-:S07]  /*3f70*/  @!P0 FADD.FTZ R14, R14, -1 ;  /* 0xbf8000000e0e8421 */ /* 0x000fce0000010000 */
.L_x_5422:
[----:B------:R-:W-:Y:S05]  /*3f80*/  BSYNC.RECONVERGENT B1 ;  /* 0x0000000000017941 */ /* 0x000fea0003800200 */
.L_x_5421:
[----:B------:R-:W-:Y:S01]  /*3f90*/  FFMA.FTZ R13, -R12, R14, R13 ;  /* 0x0000000e0c0d7223 */ /* 0x000fe2000001010d */
[----:B------:R-:W-:Y:S06]  /*3fa0*/  BRA `(.L_x_5419) ;  /* 0x0000000000787947 */ /* 0x000fec0003800000 */
.L_x_5420:
        /* <DEDUP_REMOVED lines=14> */
.L_x_5426:
        /* <DEDUP_REMOVED lines=13> */
.L_x_5425:
[----:B------:R-:W-:Y:S05]  /*4160*/  BSYNC.RECONVERGENT B1 ;  /* 0x0000000000017941 */ /* 0x000fea0003800200 */
.L_x_5424:
[----:B------:R-:W-:-:S04]  /*4170*/  FMUL.FTZ R13, R13, 1.1920928955078125e-07 ;  /* 0x340000000d0d7820 */ /* 0x000fc80000410000 */
[----:B------:R-:W-:-:S07]  /*4180*/  FMUL.FTZ R13, R18, R13 ;  /* 0x0000000d120d7220 */ /* 0x000fce0000410000 */
.L_x_5419:
[----:B------:R-:W-:Y:S05]  /*4190*/  BSYNC.RECONVERGENT B0 ;  /* 0x0000000000007941 */ /* 0x000fea0003800200 */
.L_x_5418:
[----:B0----5:R-:W-:Y:S01]  /*41a0*/  HADD2.F32 R12, -RZ, R6.H0_H0 ;  /* 0x20000006ff0c7230 */ /* 0x021fe20000004100 */
[C---:B------:R-:W-:Y:S01]  /*41b0*/  FSETP.NAN.FTZ.AND P0, PT, |R13|.reuse, |R13|, PT ;  /* 0x4000000d0d00720b */ /* 0x040fe20003f18200 */
[----:B------:R-:W-:Y:S01]  /*41c0*/  HADD2.F32 R15, -RZ, R2.H0_H0 ;  /* 0x20000002ff0f7230 */ /* 0x000fe20000004100 */
        /* <DEDUP_REMOVED lines=29> */
.L_x_5432:
[----:B------:R-:W-:Y:S01]  /*43a0*/  FSETP.GEU.FTZ.AND P0, PT, R18, -R11, PT ;  /* 0x8000000b1200720b */ /* 0x000fe20003f1e000 */
[----:B------:R-:W-:-:S12]  /*43b0*/  FADD.FTZ R13, R13, -1 ;  /* 0xbf8000000d0d7421 */ /* 0x000fd80000010000 */
[----:B------:R-:W-:-:S07]  /*43c0*/  @!P0 FADD.FTZ R13, R13, -1 ;  /* 0xbf8000000d0d8421 */ /* 0x000fce0000010000 */
.L_x_5431:
[----:B------:R-:W-:Y:S05]  /*43d0*/  BSYNC.RECONVERGENT B1 ;  /* 0x0000000000017941 */ /* 0x000fea0003800200 */
.L_x_5430:
[----:B------:R-:W-:Y:S01]  /*43e0*/  FFMA.FTZ R14, -R11, R13, R14 ;  /* 0x0000000d0b0e7223 */ /* 0x000fe2000001010e */
[----:B------:R-:W-:Y:S06]  /*43f0*/  BRA `(.L_x_5428) ;  /* 0x0000000000787947 */ /* 0x000fec0003800000 */
.L_x_5429:
        /* <DEDUP_REMOVED lines=14> */
.L_x_5435:
        /* <DEDUP_REMOVED lines=13> */
.L_x_5434:
[----:B------:R-:W-:Y:S05]  /*45b0*/  BSYNC.RECONVERGENT B1 ;  /* 0x0000000000017941 */ /* 0x000fea0003800200 */
.L_x_5433:
[----:B------:R-:W-:-:S04]  /*45c0*/  FMUL.FTZ R14, R14, 1.1920928955078125e-07 ;  /* 0x340000000e0e7820 */ /* 0x000fc80000410000 */
[----:B------:R-:W-:-:S07]  /*45d0*/  FMUL.FTZ R14, R11, R14 ;  /* 0x0000000e0b0e7220 */ /* 0x000fce0000410000 */
.L_x_5428:
[----:B------:R-:W-:Y:S05]  /*45e0*/  BSYNC.RECONVERGENT B0 ;  /* 0x0000000000007941 */ /* 0x000fea0003800200 */
.L_x_5427:
[----:B------:R-:W-:Y:S01]  /*45f0*/  HADD2.F32 R6, -RZ, R6.H1_H1 ;  /* 0x30000006ff067230 */ /* 0x000fe20000004100 */
[C---:B------:R-:W-:Y:S01]  /*4600*/  FSETP.NAN.FTZ.AND P0, PT, |R14|.reuse, |R14|, PT ;  /* 0x4000000e0e00720b */ /* 0x040fe20003f18200 */
[----:B0-----:R-:W-:Y:S01]  /*4610*/  HADD2.F32 R13, -RZ, R2.H1_H1 ;  /* 0x30000002ff0d7230 */ /* 0x001fe20000004100 */
[----:B------:R-:W-:Y:S01]  /*4620*/  LOP3.LUT R11, R14, 0x80000000, R12, 0xb8, !PT ;  /* 0x800000000e0b7812 */ /* 0x000fe200078eb80c */
[----:B------:R-:W-:Y:S03]  /*4630*/  BSSY.RECONVERGENT B0, `(.L_x_5436) ;  /* 0x0000040000007945 */ /* 0x000fe60003800200 */
[----:B------:R-:W-:Y:S02]  /*4640*/  FSETP.GEU.FTZ.AND P1, PT, |R6|, |R13|, PT ;  /* 0x4000000d0600720b */ /* 0x000fe40003f3e200 */
        /* <DEDUP_REMOVED lines=26> */
.L_x_5441:
[----:B------:R-:W-:Y:S01]  /*47f0*/  FSETP.GEU.FTZ.AND P0, PT, R16, -R11, PT ;  /* 0x8000000b1000720b */ /* 0x000fe20003f1e000 */
[----:B------:R-:W-:-:S12]  /*4800*/  FADD.FTZ R17, R17, -1 ;  /* 0xbf80000011117421 */ /* 0x000fd80000010000 */
[----:B------:R-:W-:-:S07]  /*4810*/  @!P0 FADD.FTZ R17, R17, -1 ;  /* 0xbf80000011118421 */ /* 0x000fce0000010000 */
.L_x_5440:
[----:B------:R-:W-:Y:S05]  /*4820*/  BSYNC.RECONVERGENT B1 ;  /* 0x0000000000017941 */ /* 0x000fea0003800200 */
.L_x_5439:
[----:B------:R-:W-:Y:S01]  /*4830*/  FFMA.FTZ R14, -R11, R17, R14 ;  /* 0x000000110b0e7223 */ /* 0x000fe2000001010e */
[----:B------:R-:W-:Y:S06]  /*4840*/  BRA `(.L_x_5437) ;  /* 0x0000000000787947 */ /* 0x000fec0003800000 */
.L_x_5438:
        /* <DEDUP_REMOVED lines=14> */
.L_x_5444:
        /* <DEDUP_REMOVED lines=13> */
.L_x_5443:
[----:B------:R-:W-:Y:S05]  /*4a00*/  BSYNC.RECONVERGENT B1 ;  /* 0x0000000000017941 */ /* 0x000fea0003800200 */
.L_x_5442:
[----:B0-----:R-:W-:-:S04]  /*4a10*/  FMUL.FTZ R11, R14, 1.1920928955078125e-07 ;  /* 0x340000000e0b7820 */ /* 0x001fc80000410000 */
[----:B------:R-:W-:-:S07]  /*4a20*/  FMUL.FTZ R14, R18, R11 ;  /* 0x0000000b120e7220 */ /* 0x000fce0000410000 */
.L_x_5437:
[----:B------:R-:W-:Y:S05]  /*4a30*/  BSYNC.RECONVERGENT B0 ;  /* 0x0000000000007941 */ /* 0x000fea0003800200 */
.L_x_5436:
[----:B------:R-:W-:Y:S01]  /*4a40*/  HADD2.F32 R12, -RZ, R7.H0_H0 ;  /* 0x20000007ff0c7230 */ /* 0x000fe20000004100 */
[C---:B------:R-:W-:Y:S01]  /*4a50*/  FSETP.NAN.FTZ.AND P0, PT, |R14|.reuse, |R14|, PT ;  /* 0x4000000e0e00720b */ /* 0x040fe20003f18200 */
[----:B------:R-:W-:Y:S01]  /*4a60*/  HADD2.F32 R13, -RZ, R3.H0_H0 ;  /* 0x20000003ff0d7230 */ /* 0x000fe20000004100 */
        /* <DEDUP_REMOVED lines=29> */
.L_x_5450:
[----:B------:R-:W-:Y:S01]  /*4c40*/  FSETP.GEU.FTZ.AND P0, PT, R17, -R6, PT ;  /* 0x800000061100720b */ /* 0x000fe20003f1e000 */
[----:B------:R-:W-:-:S12]  /*4c50*/  FADD.FTZ R14, R14, -1 ;  /* 0xbf8000000e0e7421 */ /* 0x000fd80000010000 */
[----:B------:R-:W-:-:S07]  /*4c60*/  @!P0 FADD.FTZ R14, R14, -1 ;  /* 0xbf8000000e0e8421 */ /* 0x000fce0000010000 */
.L_x_5449:
[----:B------:R-:W-:Y:S05]  /*4c70*/  BSYNC.RECONVERGENT B1 ;  /* 0x0000000000017941 */ /* 0x000fea0003800200 */
.L_x_5448:
[----:B------:R-:W-:Y:S01]  /*4c80*/  FFMA.FTZ R15, -R6, R14, R15 ;  /* 0x0000000e060f7223 */ /* 0x000fe2000001010f */
[----:B------:R-:W-:Y:S06]  /*4c90*/  BRA `(.L_x_5446) ;  /* 0x0000000000787947 */ /* 0x000fec0003800000 */
.L_x_5447:
        /* <DEDUP_REMOVED lines=14> */
.L_x_5453:
        /* <DEDUP_REMOVED lines=13> */
.L_x_5452:
[----:B------:R-:W-:Y:S05]  /*4e50*/  BSYNC.RECONVERGENT B1 ;  /* 0x0000000000017941 */ /* 0x000fea0003800200 */
.L_x_5451:
[----:B------:R-:W-:-:S04]  /*4e60*/  FMUL.FTZ R15, R15, 1.1920928955078125e-07 ;  /* 0x340000000f0f7820 */ /* 0x000fc80000410000 */
[----:B------:R-:W-:-:S07]  /*4e70*/  FMUL.FTZ R15, R6, R15 ;  /* 0x0000000f060f7220 */ /* 0x000fce0000410000 */
.L_x_5446:
[----:B------:R-:W-:Y:S05]  /*4e80*/  BSYNC.RECONVERGENT B0 ;  /* 0x0000000000007941 */ /* 0x000fea0003800200 */
.L_x_5445:
[----:B------:R-:W-:Y:S01]  /*4e90*/  HADD2.F32 R7, -RZ, R7.H1_H1 ;  /* 0x30000007ff077230 */ /* 0x000fe20000004100 */
[C---:B------:R-:W-:Y:S01]  /*4ea0*/  FSETP.NAN.FTZ.AND P0, PT, |R15|.reuse, |R15|, PT ;  /* 0x4000000f0f00720b */ /* 0x040fe20003f18200 */
[----:B------:R-:W-:Y:S01]  /*4eb0*/  HADD2.F32 R6, -RZ, R3.H1_H1 ;  /* 0x30000003ff067230 */ /* 0x000fe20000004100 */
        /* <DEDUP_REMOVED lines=29> */
.L_x_5459:
[----:B------:R-:W-:Y:S01]  /*5090*/  FSETP.GEU.FTZ.AND P0, PT, R17, -R12, PT ;  /* 0x8000000c1100720b */ /* 0x000fe20003f1e000 */
[----:B------:R-:W-:-:S12]  /*50a0*/  FADD.FTZ R16, R16, -1 ;  /* 0xbf80000010107421 */ /* 0x000fd80000010000 */
[----:B------:R-:W-:-:S07]  /*50b0*/  @!P0 FADD.FTZ R16, R16, -1 ;  /* 0xbf80000010108421 */ /* 0x000fce0000010000 */
.L_x_5458:
[----:B------:R-:W-:Y:S05]  /*50c0*/  BSYNC.RECONVERGENT B1 ;  /* 0x0000000000017941 */ /* 0x000fea0003800200 */
.L_x_5457:
[----:B------:R-:W-:Y:S01]  /*50d0*/  FFMA.FTZ R15, -R12, R16, R15 ;  /* 0x000000100c0f7223 */ /* 0x000fe2000001010f */
[----:B------:R-:W-:Y:S06]  /*50e0*/  BRA `(.L_x_5455) ;  /* 0x0000000000787947 */ /* 0x000fec0003800000 */
.L_x_5456:
        /* <DEDUP_REMOVED lines=14> */
.L_x_5462:
        /* <DEDUP_REMOVED lines=13> */
.L_x_5461:
[----:B------:R-:W-:Y:S05]  /*52a0*/  BSYNC.RECONVERGENT B1 ;  /* 0x0000000000017941 */ /* 0x000fea0003800200 */
.L_x_5460:
[----:B------:R-:W-:-:S04]  /*52b0*/  FMUL.FTZ R15, R15, 1.1920928955078125e-07 ;  /* 0x340000000f0f7820 */ /* 0x000fc80000410000 */
[----:B------:R-:W-:-:S07]  /*52c0*/  FMUL.FTZ R15, R18, R15 ;  /* 0x0000000f120f7220 */ /* 0x000fce0000410000 */
.L_x_5455:
[----:B------:R-:W-:Y:S05]  /*52d0*/  BSYNC.RECONVERGENT B0 ;  /* 0x0000000000007941 */ /* 0x000fea0003800200 */
.L_x_5454:
[----:B0-----:R-:W0:Y:S01]  /*52e0*/  LDC.64 R12, c[0x0][0x388] ;  /* 0x0000e200ff0c7b82 */ /* 0x001e220000000a00 */
[----:B------:R-:W-:Y:S02]  /*52f0*/  FSETP.NAN.FTZ.AND P0, PT, |R15|, |R15|, PT ;  /* 0x4000000f0f00720b */ /* 0x000fe40003f18200 */
[----:B------:R-:W-:Y:S02]  /*5300*/  F2FP.F16.F32.PACK_AB R8, R8, R5 ;  /* 0x000000050808723e */ /* 0x000fe400000000ff */
[----:B------:R-:W-:Y:S02]  /*5310*/  F2FP.F16.F32.PACK_AB R9, R10, R9 ;  /* 0x000000090a09723e */ /* 0x000fe400000000ff */
[----:B------:R-:W-:Y:S01]  /*5320*/  F2FP.F16.F32.PACK_AB R2, R11, R2 ;  /* 0x000000020b02723e */ /* 0x000fe200000000ff */
[----:B0-----:R-:W-:Y:S01]  /*5330*/  IMAD.WIDE.U32 R12, R4, 0x2, R12 ;  /* 0x00000002040c7825 */ /* 0x001fe200078e000c */
[----:B------:R-:W-:-:S04]  /*5340*/  LOP3.LUT R4, R15, 0x80000000, R7, 0xb8, !PT ;  /* 0x800000000f047812 */ /* 0x000fc800078eb807 */
[----:B------:R-:W-:Y:S01]  /*5350*/  FSEL R4, R15, R4, P0 ;  /* 0x000000040f047208 */ /* 0x000fe20000000000 */
[----:B------:R-:W-:-:S03]  /*5360*/  IMAD.WIDE.U32 R12, R0, 0x8, R12 ;  /* 0x00000008000c7825 */ /* 0x000fc600078e000c */
[----:B------:R-:W-:Y:S02]  /*5370*/  F2FP.F16.F32.PACK_AB R3, R4, R3 ;  /* 0x000000030403723e */ /* 0x000fe400000000ff */
[----:B------:R-:W-:Y:S04]  /*5380*/  STG.E.64 desc[UR4][R12.64], R8 ;  /* 0x000000080c007986 */ /* 0x000fe8000c101b04 */
[----:B------:R-:W-:Y:S01]  /*5390*/  STG.E.64 desc[UR4][R12.64+0x400], R2 ;  /* 0x000400020c007986 */ /* 0x000fe2000c101b04 */
[----:B------:R-:W-:Y:S05]  /*53a0*/  EXIT ;  /* 0x000000000000794d */ /* 0x000fea0003800000 */
.L_x_5463:
        /* <DEDUP_REMOVED lines=13> */
.L_x_54804:


//--------------------- .text._ZN2at6native29vectorized_elementwise_kernelILi8ENS0_13BinaryFunctorIN3c104HalfES4_S4_ZZZNS0_16fmod_kernel_cudaERNS_18TensorIteratorBaseEENKUlvE0_clEvENKUlvE1_clEvEUlS4_S4_E_EESt5arrayIPcLm3EEEEviT0_T1_ --------------------------
	.section	.text._ZN2at6native29vectorized_elementwise_kernelILi8ENS0_13BinaryFunctorIN3c104HalfES4_S4_ZZZNS0_16fmod_kernel_cudaERNS_18TensorIteratorBaseEENKUlvE0_clEvENKUlvE1_clEvEUlS4_S4_E_EESt5arrayIPcLm3EEEEviT0_T1_,"ax",@progbits
	.align	128
        .global         _ZN2at6native29vectorized_elementwise_kernelILi8ENS0_13BinaryFunctorIN3c104HalfES4_S4_ZZZNS0_16fmod_kernel_cudaERNS_18TensorIteratorBaseEENKUlvE0_clEvENKUlvE1_clEvEUlS4_S4_E_EESt5arrayIPcLm3EEEEviT0_T1_
        .type           _ZN2at6native29vectorized_elementwise_kernelILi8ENS0_13BinaryFunctorIN3c104HalfES4_S4_ZZZNS0_16fmod_kernel_cudaERNS_18TensorIteratorBaseEENKUlvE0_clEvENKUlvE1_clEvEUlS4_S4_E_EESt5arrayIPcLm3EEEEviT0_T1_,@function
        .size           _ZN2at6native29vectorized_elementwise_kernelILi8ENS0_13BinaryFunctorIN3c104HalfES4_S4_ZZZNS0_16fmod_kernel_cudaERNS_18TensorIteratorBaseEENKUlvE0_clEvENKUlvE1_clEvEUlS4_S4_E_EESt5arrayIPcLm3EEEEviT0_T1_,(.L_x_54805 - _ZN2at6native29vectorized_elementwise_kernelILi8ENS0_13BinaryFunctorIN3c104HalfES4_S4_ZZZNS0_16fmod_kernel_cudaERNS_18TensorIteratorBaseEENKUlvE0_clEvENKUlvE1_clEvEUlS4_S4_E_EESt5arrayIPcLm3EEEEviT0_T1_)
        .other          _ZN2at6native29vectorized_elementwise_kernelILi8ENS0_13BinaryFunctorIN3c104HalfES4_S4_ZZZNS0_16fmod_kernel_cudaERNS_18TensorIteratorBaseEENKUlvE0_clEvENKUlvE1_clEvEUlS4_S4_E_EESt5arrayIPcLm3EEEEviT0_T1_,@"STO_CUDA_ENTRY STV_DEFAULT"
_ZN2at6native29vectorized_elementwise_kernelILi8ENS0_13BinaryFunctorIN3c104HalfES4_S4_ZZZNS0_16fmod_kernel_cudaERNS_18TensorIteratorBaseEENKUlvE0_clEvENKUlvE1_clEvEUlS4_S4_E_EESt5arrayIPcLm3EEEEviT0_T1_:
.text._ZN2at6native29vectorized_elementwise_kernelILi8ENS0_13BinaryFunctorIN3c104HalfES4_S4_ZZZNS0_16fmod_kernel_cudaERNS_18TensorIteratorBaseEENKUlvE0_clEvENKUlvE1_clEvEUlS4_S4_E_EESt5arrayIPcLm3EEEEviT0_T1_:
        /* <DEDUP_REMOVED lines=132> */
.L_x_5471:
[----:B------:R-:W-:Y:S05]  /*0840*/  BSYNC.RECONVERGENT B2 ;  /* 0x0000000000027941 */ /* 0x000fea0003800200 */
.L_x_5470:
[----:B------:R-:W-:Y:S01]  /*0850*/  FFMA.FTZ R8, -R13, R17, R8 ;  /* 0x000000110d087223 */ /* 0x000fe20000010108 */
[----:B------:R-:W-:Y:S06]  /*0860*/  BRA `(.L_x_5468) ;  /* 0x0000000000807947 */ /* 0x000fec0003800000 */
.L_x_5469:
        /* <DEDUP_REMOVED lines=15> */
.L_x_5474:
        /* <DEDUP_REMOVED lines=14> */
.L_x_5473:
[----:B------:R-:W-:Y:S05]  /*0a40*/  BSYNC.RECONVERGENT B2 ;  /* 0x0000000000027941 */ /* 0x000fea0003800200 */
.L_x_5472:
[----:B------:R-:W-:-:S04]  /*0a50*/  FMUL.FTZ R15, R15, 1.1920928955078125e-07 ;  /* 0x340000000f0f7820 */ /* 0x000fc80000410000 */
[----:B------:R-:W-:-:S07]  /*0a60*/  FMUL.FTZ R8, R8, R15 ;  /* 0x0000000f08087220 */ /* 0x000fce0000410000 */
.L_x_5468:
[----:B------:R-:W-:Y:S05]  /*0a70*/  BSYNC.RECONVERGENT B0 ;  /* 0x0000000000007941 */ /* 0x000fea0003800200 */
.L_x_5467:
[C---:B------:R-:W-:Y:S02]  /*0a80*/  FSETP.NAN.FTZ.AND P0, PT, |R8|.reuse, |R8|, PT ;  /* 0x400000080800720b */ /* 0x040fe40003f18200 */
[----:B------:R-:W-:-:S04]  /*0a90*/  LOP3.LUT R7, R8, 0x80000000, R7, 0xb8, !PT ;  /* 0x8000000008077812 */ /* 0x000fc800078eb807 */
[----:B------:R-:W-:-:S04]  /*0aa0*/  FSEL R7, R8, R7, P0 ;  /* 0x0000000708077208 */ /* 0x000fc80000000000 */
[----:B------:R-:W-:-:S07]  /*0ab0*/  F2FP.F16.F32.PACK_AB R7, RZ, R7 ;  /* 0x00000007ff07723e */ /* 0x000fce00000000ff */
.L_x_5466:
[----:B------:R-:W-:Y:S05]  /*0ac0*/  BSYNC.RECONVERGENT B1 ;  /* 0x0000000000017941 */ /* 0x000fea0003800200 */
.L_x_5465:
        /* <DEDUP_REMOVED lines=33> */
.L_x_5482:
[----:B------:R-:W-:Y:S01]  /*0ce0*/  FSETP.GEU.FTZ.AND P0, PT, R15, -R17, PT ;  /* 0x800000110f00720b */ /* 0x000fe20003f1e000 */
[----:B------:R-:W-:-:S12]  /*0cf0*/  FADD.FTZ R13, R13, -1 ;  /* 0xbf8000000d0d7421 */ /* 0x000fd80000010000 */
[----:B------:R-:W-:-:S07]  /*0d00*/  @!P0 FADD.FTZ R13, R13, -1 ;  /* 0xbf8000000d0d8421 */ /* 0x000fce0000010000 */
.L_x_5481:
[----:B------:R-:W-:Y:S05]  /*0d10*/  BSYNC.RECONVERGENT B2 ;  /* 0x0000000000027941 */ /* 0x000fea0003800200 */
.L_x_5480:
[----:B------:R-:W-:Y:S01]  /*0d20*/  FFMA.FTZ R10, -R17, R13, R10 ;  /* 0x0000000d110a7223 */ /* 0x000fe2000001010a */
[----:B------:R-:W-:Y:S06]  /*0d30*/  BRA `(.L_x_5478) ;  /* 0x0000000000807947 */ /* 0x000fec0003800000 */
.L_x_5479:
        /* <DEDUP_REMOVED lines=15> */
.L_x_5485:
        /* <DEDUP_REMOVED lines=14> */
.L_x_5484:
[----:B------:R-:W-:Y:S05]  /*0f10*/  BSYNC.RECONVERGENT B2 ;  /* 0x0000000000027941 */ /* 0x000fea0003800200 */
.L_x_5483:
[----:B------:R-:W-:-:S04]  /*0f20*/  FMUL.FTZ R15, R15, 1.1920928955078125e-07 ;  /* 0x340000000f0f7820 */ /* 0x000fc80000410000 */
[----:B------:R-:W-:-:S07]  /*0f30*/  FMUL.FTZ R10, R10, R15 ;  /* 0x0000000f0a0a7220 */ /* 0x000fce0000410000 */
.L_x_5478:
[----:B------:R-:W-:Y:S05]  /*0f40*/  BSYNC.RECONVERGENT B0 ;  /* 0x0000000000007941 */ /* 0x000fea0003800200 */
.L_x_5477:
[C---:B------:R-:W-:Y:S02]  /*0f50*/  FSETP.NAN.FTZ.AND P0, PT, |R10|.reuse, |R10|, PT ;  /* 0x4000000a0a00720b */ /* 0x040fe40003f18200 */
[----:B------:R-:W-:-:S04]  /*0f60*/  LOP3.LUT R9, R10, 0x80000000, R9, 0xb8, !PT ;  /* 0x800000000a097812 */ /* 0x000fc800078eb809 */
[----:B------:R-:W-:-:S04]  /*0f70*/  FSEL R9, R10, R9, P0 ;  /* 0x000000090a097208 */ /* 0x000fc80000000000 */
[----:B------:R-:W-:-:S07]  /*0f80*/  F2FP.F16.F32.PACK_AB R9, RZ, R9 ;  /* 0x00000009ff09723e */ /* 0x000fce00000000ff */
.L_x_5476:
[----:B------:R-:W-:Y:S05]  /*0f90*/  BSYNC.RECONVERGENT B1 ;  /* 0x0000000000017941 */ /* 0x000fea0003800200 */
.L_x_5475:
        /* <DEDUP_REMOVED lines=33> */
.L_x_5493:
[----:B------:R-:W-:Y:S01]  /*11b0*/  FSETP.GEU.FTZ.AND P0, PT, R13, -R17, PT ;  /* 0x800000110d00720b */ /* 0x000fe20003f1e000 */
[----:B------:R-:W-:-:S12]  /*11c0*/  FADD.FTZ R15, R15, -1 ;  /* 0xbf8000000f0f7421 */ /* 0x000fd80000010000 */
[----:B------:R-:W-:-:S07]  /*11d0*/  @!P0 FADD.FTZ R15, R15, -1 ;  /* 0xbf8000000f0f8421 */ /* 0x000fce0000010000 */
.L_x_5492:
[----:B------:R-:W-:Y:S05]  /*11e0*/  BSYNC.RECONVERGENT B2 ;  /* 0x0000000000027941 */ /* 0x000fea0003800200 */
.L_x_5491:
[----:B------:R-:W-:Y:S01]  /*11f0*/  FFMA.FTZ R10, -R17, R15, R10 ;  /* 0x0000000f110a7223 */ /* 0x000fe2000001010a */
[----:B------:R-:W-:Y:S06]  /*1200*/  BRA `(.L_x_5489) ;  /* 0x0000000000807947 */ /* 0x000fec0003800000 */
.L_x_5490:
        /* <DEDUP_REMOVED lines=15> */
.L_x_5496:
        /* <DEDUP_REMOVED lines=14> */
.L_x_5495:
[----:B------:R-:W-:Y:S05]  /*13e0*/  BSYNC.RECONVERGENT B2 ;  /* 0x0000000000027941 */ /* 0x000fea0003800200 */
.L_x_5494:
[----:B------:R-:W-:-:S04]  /*13f0*/  FMUL.FTZ R15, R15, 1.1920928955078125e-07 ;  /* 0x340000000f0f7820 */ /* 0x000fc80000410000 */
[----:B------:R-:W-:-:S07]  /*1400*/  FMUL.FTZ R10, R10, R15 ;  /* 0x0000000f0a0a7220 */ /* 0x000fce0000410000 */
.L_x_5489:
[----:B------:R-:W-:Y:S05]  /*1410*/  BSYNC.RECONVERGENT B0 ;  /* 0x0000000000007941 */ /* 0x000fea0003800200 */
.L_x_5488:
[C---:B------:R-:W-:Y:S02]  /*1420*/  FSETP.NAN.FTZ.AND P0, PT, |R10|.reuse, |R10|, PT ;  /* 0x4000000a0a00720b */ /* 0x040fe40003f18200 */
[----:B------:R-:W-:-:S04]  /*1430*/  LOP3.LUT R11, R10, 0x80000000, R11, 0xb8, !PT ;  /* 0x800000000a0b7812 */ /* 0x000fc800078eb80b */
[----:B------:R-:W-:-:S04]  /*1440*/  FSEL R10, R10, R11, P0 ;  /* 0x0000000b0a0a7208 */ /* 0x000fc80000000000 */
[----:B------:R-:W-:-:S07]  /*1450*/  F2FP.F16.F32.PACK_AB R10, RZ, R10 ;  /* 0x0000000aff0a723e */ /* 0x000fce00000000ff */
.L_x_5487:
[----:B------:R-:W-:Y:S05]  /*1460*/  BSYNC.RECONVERGENT B1 ;  /* 0x0000000000017941 */ /* 0x000fea0003800200 */
.L_x_5486:
        /* <DEDUP_REMOVED lines=33> */
.L_x_5504:
[----:B------:R-:W-:Y:S01]  /*1680*/  FSETP.GEU.FTZ.AND P0, PT, R14, -R15, PT ;  /* 0x8000000f0e00720b */ /* 0x000fe20003f1e000 */
[----:B------:R-:W-:-:S12]  /*1690*/  FADD.FTZ R11, R11, -1 ;  /* 0xbf8000000b0b7421 */ /* 0x000fd80000010000 */
[----:B------:R-:W-:-:S07]  /*16a0*/  @!P0 FADD.FTZ R11, R11, -1 ;  /* 0xbf8000000b0b8421 */ /* 0x000fce0000010000 */
.L_x_5503:
[----:B------:R-:W-:Y:S05]  /*16b0*/  BSYNC.RECONVERGENT B2 ;  /* 0x0000000000027941 */ /* 0x000fea0003800200 */
.L_x_5502:
[----:B------:R-:W-:Y:S01]  /*16c0*/  FFMA.FTZ R12, -R15, R11, R12 ;  /* 0x0000000b0f0c7223 */ /* 0x000fe2000001010c */
[----:B------:R-:W-:Y:S06]  /*16d0*/  BRA `(.L_x_5500) ;  /* 0x0000000000847947 */ /* 0x000fec0003800000 */
.L_x_5501:
        /* <DEDUP_REMOVED lines=17> */
.L_x_5507:
        /* <DEDUP_REMOVED lines=13> */
.L_x_5506:
[----:B------:R-:W-:Y:S05]  /*18c0*/  BSYNC.RECONVERGENT B2 ;  /* 0x0000000000027941 */ /* 0x000fea0003800200 */
.L_x_5505:
[----:B------:R-:W-:-:S04]  /*18d0*/  FMUL.FTZ R16, R16, 1.1920928955078125e-07 ;  /* 0x3400000010107820 */ /* 0x000fc80000410000 */
[----:B0-----:R-:W-:-:S07]  /*18e0*/  FMUL.FTZ R12, R11, R16 ;  /* 0x000000100b0c7220 */ /* 0x001fce0000410000 */
.L_x_5500:
[----:B------:R-:W-:Y:S05]  /*18f0*/  BSYNC.RECONVERGENT B0 ;  /* 0x0000000000007941 */ /* 0x000fea0003800200 */
.L_x_5499:
[C---:B------:R-:W-:Y:S02]  /*1900*/  FSETP.NAN.FTZ.AND P0, PT, |R12|.reuse, |R12|, PT ;  /* 0x4000000c0c00720b */ /* 0x040fe40003f18200 */
[----:B------:R-:W-:-:S04]  /*1910*/  LOP3.LUT R21, R12, 0x80000000, R21, 0xb8, !PT ;  /* 0x800000000c157812 */ /* 0x000fc800078eb815 */
[----:B------:R-:W-:-:S04]  /*1920*/  FSEL R11, R12, R21, P0 ;  /* 0x000000150c0b7208 */ /* 0x000fc80000000000 */
[----:B------:R-:W-:-:S07]  /*1930*/  F2FP.F16.F32.PACK_AB R11, RZ, R11 ;  /* 0x0000000bff0b723e */ /* 0x000fce00000000ff */
.L_x_5498:
[----:B------:R-:W-:Y:S05]  /*1940*/  BSYNC.RECONVERGENT B1 ;  /* 0x0000000000017941 */ /* 0x000fea0003800200 */
.L_x_5497:
        /* <DEDUP_REMOVED lines=33> */
.L_x_5515:
[----:B------:R-:W-:Y:S01]  /*1b60*/  FSETP.GEU.FTZ.AND P0, PT, R13, -R17, PT ;  /* 0x800000110d00720b */ /* 0x000fe20003f1e000 */
[----:B------:R-:W-:-:S12]  /*1b70*/  FADD.FTZ R15, R15, -1 ;  /* 0xbf8000000f0f7421 */ /* 0x000fd80000010000 */
[----:B------:R-:W-:-:S07]  /*1b80*/  @!P0 FADD.FTZ R15, R15, -1 ;  /* 0xbf8000000f0f8421 */ /* 0x000fce0000010000 */
.L_x_5514:
[----:B------:R-:W-:Y:S05]  /*1b90*/  BSYNC.RECONVERGENT B2 ;  /* 0x0000000000027941 */ /* 0x000fea0003800200 */
.L_x_5513:
[----:B------:R-:W-:Y:S01]  /*1ba0*/  FFMA.FTZ R0, -R17, R15, R0 ;  /* 0x0000000f11007223 */ /* 0x000fe20000010100 */
[----:B------:R-:W-:Y:S06]  /*1bb0*/  BRA `(.L_x_5511) ;  /* 0x0000000000787947 */ /* 0x000fec0003800000 */
.L_x_5512:
        /* <DEDUP_REMOVED lines=14> */
.L_x_5518:
        /* <DEDUP_REMOVED lines=13> */
.L_x_5517:
[----:B------:R-:W-:Y:S05]  /*1d70*/  BSYNC.RECONVERGENT B2 ;  /* 0x0000000000027941 */ /* 0x000fea0003800200 */
.L_x_5516:
[----:B------:R-:W-:-:S04]  /*1d80*/  FMUL.FTZ R13, R14, 1.1920928955078125e-07 ;  /* 0x340000000e0d7820 */ /* 0x000fc80000410000 */
[----:B------:R-:W-:-:S07]  /*1d90*/  FMUL.FTZ R0, R0, R13 ;  /* 0x0000000d00007220 */ /* 0x000fce0000410000 */
.L_x_5511:
[----:B------:R-:W-:Y:S05]  /*1da0*/  BSYNC.RECONVERGENT B0 ;  /* 0x0000000000007941 */ /* 0x000fea0003800200 */
.L_x_5510:
[C---:B------:R-:W-:Y:S02]  /*1db0*/  FSETP.NAN.FTZ.AND P0, PT, |R0|.reuse, |R0|, PT ;  /* 0x400000000000720b */ /* 0x040fe40003f18200 */
[----:B------:R-:W-:-:S04]  /*1dc0*/  LOP3.LUT R25, R0, 0x80000000, R25, 0xb8, !PT ;  /* 0x8000000000197812 */ /* 0x000fc800078eb819 */
[----:B------:R-:W-:-:S04]  /*1dd0*/  FSEL R0, R0, R25, P0 ;  /* 0x0000001900007208 */ /* 0x000fc80000000000 */
[----:B------:R-:W-:-:S07]  /*1de0*/  F2FP.F16.F32.PACK_AB R0, RZ, R0 ;  /* 0x00000000ff00723e */ /* 0x000fce00000000ff */
.L_x_5509:
[----:B------:R-:W-:Y:S05]  /*1df0*/  BSYNC.RECONVERGENT B1 ;  /* 0x0000000000017941 */ /* 0x000fea0003800200 */
.L_x_5508:
        /* <DEDUP_REMOVED lines=33> */
.L_x_5526:
[----:B------:R-:W-:Y:S01]  /*2010*/  FSETP.GEU.FTZ.AND P0, PT, R13, -R17, PT ;  /* 0x800000110d00720b */ /* 0x000fe20003f1e000 */
[----:B------:R-:W-:-:S12]  /*2020*/  FADD.FTZ R15, R15, -1 ;  /* 0xbf8000000f0f7421 */ /* 0x000fd80000010000 */
[----:B------:R-:W-:-:S07]  /*2030*/  @!P0 FADD.FTZ R15, R15, -1 ;  /* 0xbf8000000f0f8421 */ /* 0x000fce0000010000 */
.L_x_5525:
[----:B------:R-:W-:Y:S05]  /*2040*/  BSYNC.RECONVERGENT B2 ;  /* 0x0000000000027941 */ /* 0x000fea0003800200 */
.L_x_5524:
[----:B------:R-:W-:Y:S01]  /*2050*/  FFMA.FTZ R2, -R17, R15, R2 ;  /* 0x0000000f11027223 */ /* 0x000fe20000010102 */
[----:B------:R-:W-:Y:S06]  /*2060*/  BRA `(.L_x_5522) ;  /* 0x0000000000787947 */ /* 0x000fec0003800000 */
.L_x_5523:
        /* <DEDUP_REMOVED lines=14> */
.L_x_5529:
        /* <DEDUP_REMOVED lines=13> */
.L_x_5528:
[----:B------:R-:W-:Y:S05]  /*2220*/  BSYNC.RECONVERGENT B2 ;  /* 0x0000000000027941 */ /* 0x000fea0003800200 */
.L_x_5527:
[----:B------:R-:W-:-:S04]  /*2230*/  FMUL.FTZ R13, R14, 1.1920928955078125e-07 ;  /* 0x340000000e0d7820 */ /* 0x000fc80000410000 */
[----:B------:R-:W-:-:S07]  /*2240*/  FMUL.FTZ R2, R2, R13 ;  /* 0x0000000d02027220 */ /* 0x000fce0000410000 */
.L_x_5522:
[----:B------:R-:W-:Y:S05]  /*2250*/  BSYNC.RECONVERGENT B0 ;  /* 0x0000000000007941 */ /* 0x000fea0003800200 */
.L_x_5521:
[C---:B------:R-:W-:Y:S02]  /*2260*/  FSETP.NAN.FTZ.AND P0, PT, |R2|.reuse, |R2|, PT ;  /* 0x400000020200720b */ /* 0x040fe40003f18200 */
[----:B------:R-:W-:-:S04]  /*2270*/  LOP3.LUT R3, R2, 0x80000000, R3, 0xb8, !PT ;  /* 0x8000000002037812 */ /* 0x000fc800078eb803 */
[----:B------:R-:W-:-:S04]  /*2280*/  FSEL R2, R2, R3, P0 ;  /* 0x0000000302027208 */ /* 0x000fc80000000000 */
[----:B------:R-:W-:-:S07]  /*2290*/  F2FP.F16.F32.PACK_AB R2, RZ, R2 ;  /* 0x00000002ff02723e */ /* 0x000fce00000000ff */
.L_x_5520:
[----:B------:R-:W-:Y:S05]  /*22a0*/  BSYNC.RECONVERGENT B1 ;  /* 0x0000000000017941 */ /* 0x000fea0003800200 */
.L_x_5519:
        /* <DEDUP_REMOVED lines=33> */
.L_x_5537:
[----:B------:R-:W-:Y:S01]  /*24c0*/  FSETP.GEU.FTZ.AND P0, PT, R14, -R15, PT ;  /* 0x8000000f0e00720b */ /* 0x000fe20003f1e000 */
[----:B------:R-:W-:-:S12]  /*24d0*/  FADD.FTZ R3, R3, -1 ;  /* 0xbf80000003037421 */ /* 0x000fd80000010000 */
[----:B------:R-:W-:-:S07]  /*24e0*/  @!P0 FADD.FTZ R3, R3, -1 ;  /* 0xbf80000003038421 */ /* 0x000fce0000010000 */
.L_x_5536:
[----:B------:R-:W-:Y:S05]  /*24f0*/  BSYNC.RECONVERGENT B2 ;  /* 0x0000000000027941 */ /* 0x000fea0003800200 */
.L_x_5535:
[----:B------:R-:W-:Y:S01]  /*2500*/  FFMA.FTZ R12, -R15, R3, R12 ;  /* 0x000000030f0c7223 */ /* 0x000fe2000001010c */
[----:B------:R-:W-:Y:S06]  /*2510*/  BRA `(.L_x_5533) ;  /* 0x0000000000787947 */ /* 0x000fec0003800000 */
.L_x_5534:
        /* <DEDUP_REMOVED lines=14> */
.L_x_5540:
        /* <DEDUP_REMOVED lines=13> */
.L_x_5539:
[----:B------:R-:W-:Y:S05]  /*26d0*/  BSYNC.RECONVERGENT B2 ;  /* 0x0000000000027941 */ /* 0x000fea0003800200 */
.L_x_5538:
[----:B------:R-:W-:-:S04]  /*26e0*/  FMUL.FTZ R12, R12, 1.1920928955078125e-07 ;  /* 0x340000000c0c7820 */ /* 0x000fc80000410000 */
[----:B------:R-:W-:-:S07]  /*26f0*/  FMUL.FTZ R12, R3, R12 ;  /* 0x0000000c030c7220 */ /* 0x000fce0000410000 */
.L_x_5533:
[----:B------:R-:W-:Y:S05]  /*2700*/  BSYNC.RECONVERGENT B0 ;  /* 0x0000000000007941 */ /* 0x000fea0003800200 */
.L_x_5532:
[C---:B------:R-:W-:Y:S02]  /*2710*/  FSETP.NAN.FTZ.AND P0, PT, |R12|.reuse, |R12|, PT ;  /* 0x4000000c0c00720b */ /* 0x040fe40003f18200 */
[----:B------:R-:W-:-:S04]  /*2720*/  LOP3.LUT R27, R12, 0x80000000, R27, 0xb8, !PT ;  /* 0x800000000c1b7812 */ /* 0x000fc800078eb81b */
[----:B------:R-:W-:-:S04]  /*2730*/  FSEL R3, R12, R27, P0 ;  /* 0x0000001b0c037208 */ /* 0x000fc80000000000 */
[----:B------:R-:W-:-:S07]  /*2740*/  F2FP.F16.F32.PACK_AB R3, RZ, R3 ;  /* 0x00000003ff03723e */ /* 0x000fce00000000ff */
.L_x_5531:
[----:B------:R-:W-:Y:S05]  /*2750*/  BSYNC.RECONVERGENT B1 ;  /* 0x0000000000017941 */ /* 0x000fea0003800200 */
.L_x_5530:
        /* <DEDUP_REMOVED lines=33> */
.L_x_5548:
[----:B------:R-:W-:Y:S01]  /*2970*/  FSETP.GEU.FTZ.AND P0, PT, R15, -R17, PT ;  /* 0x800000110f00720b */ /* 0x000fe20003f1e000 */
[----:B------:R-:W-:-:S12]  /*2980*/  FADD.FTZ R13, R13, -1 ;  /* 0xbf8000000d0d7421 */ /* 0x000fd80000010000 */
[----:B------:R-:W-:-:S07]  /*2990*/  @!P0 FADD.FTZ R13, R13, -1 ;  /* 0xbf8000000d0d8421 */ /* 0x000fce0000010000 */
.L_x_5547:
[----:B------:R-:W-:Y:S05]  /*29a0*/  BSYNC.RECONVERGENT B2 ;  /* 0x0000000000027941 */ /* 0x000fea0003800200 */
.L_x_5546:
[----:B------:R-:W-:Y:S01]  /*29b0*/  FFMA.FTZ R12, -R17, R13, R12 ;  /* 0x0000000d110c7223 */ /* 0x000fe2000001010c */
[----:B------:R-:W-:Y:S06]  /*29c0*/  BRA `(.L_x_5544) ;  /* 0x0000000000787947 */ /* 0x000fec0003800000 */
.L_x_5545:
        /* <DEDUP_REMOVED lines=14> */
.L_x_5551:
        /* <DEDUP_REMOVED lines=13> */
.L_x_5550:
[----:B------:R-:W-:Y:S05]  /*2b80*/  BSYNC.RECONVERGENT B2 ;  /* 0x0000000000027941 */ /* 0x000fea0003800200 */
.L_x_5549:
[----:B------:R-:W-:-:S04]  /*2b90*/  FMUL.FTZ R13, R13, 1.1920928955078125e-07 ;  /* 0x340000000d0d7820 */ /* 0x000fc80000410000 */
[----:B------:R-:W-:-:S07]  /*2ba0*/  FMUL.FTZ R12, R12, R13 ;  /* 0x0000000d0c0c7220 */ /* 0x000fce0000410000 */
.L_x_5544:
[----:B------:R-:W-:Y:S05]  /*2bb0*/  BSYNC.RECONVERGENT B0 ;  /* 0x0000000000007941 */ /* 0x000fea0003800200 */
.L_x_5543:
[C---:B------:R-:W-:Y:S02]  /*2bc0*/  FSETP.NAN.FTZ.AND P0, PT, |R12|.reuse, |R12|, PT ;  /* 0x4000000c0c00720b */ /* 0x040fe40003f18200 */
[----:B------:R-:W-:-:S04]  /*2bd0*/  LOP3.LUT R23, R12, 0x80000000, R23, 0xb8, !PT ;  /* 0x800000000c177812 */ /* 0x000fc800078eb817 */
[----:B------:R-:W-:-:S04]  /*2be0*/  FSEL R12, R12, R23, P0 ;  /* 0x000000170c0c7208 */ /* 0x000fc80000000000 */
[----:B------:R-:W-:-:S07]  /*2bf0*/  F2FP.F16.F32.PACK_AB R12, RZ, R12 ;  /* 0x0000000cff0c723e */ /* 0x000fce00000000ff */
.L_x_5542:
[----:B------:R-:W-:Y:S05]  /*2c00*/  BSYNC.RECONVERGENT B1 ;  /* 0x0000000000017941 */ /* 0x000fea0003800200 */
.L_x_5541:
        /* <DEDUP_REMOVED lines=16> */
.L_x_5554:
[----:B------:R-:W-:-:S13]  /*2d10*/  ISETP.GE.U32.AND P0, PT, R6, R5, PT ;  /* 0x000000050600720c */ /* 0x000fda0003f06070 */
[----:B------:R-:W-:Y:S05]  /*2d20*/  @P0 BRA `(.L_x_5556) ;  /* 0x0000000000300947 */ /* 0x000fea0003800000 */
[----:B-1----:R-:W1:Y:S01]  /*2d30*/  LDC.64 R8, c[0x0][0x388] ;  /* 0x0000e200ff087b82 */ /* 0x002e620000000a00 */
[----:B------:R-:W-:Y:S01]  /*2d40*/  IMAD.IADD R7, R4, 0x1, R6 ;  /* 0x0000000104077824 */ /* 0x000fe200078e0206 */
[----:B------:R-:W-:-:S03]  /*2d50*/  IADD3 R6, PT, PT, R6, 0x80, RZ ;  /* 0x0000008006067810 */ /* 0x000fc60007ffe0ff */
[----:B-1----:R-:W-:-:S05]  /*2d60*/  IMAD.WIDE.U32 R8, R7, 0x2, R8 ;  /* 0x0000000207087825 */ /* 0x002fca00078e0008 */
[----:B------:R2:W-:Y:S02]  /*2d70*/  STG.E.U16 desc[UR4][R8.64], R10 ;  /* 0x0000000a08007986 */ /* 0x0005e4000c101504 */
.L_x_5555:
[----:B------:R-:W-:-:S13]  /*2d80*/  ISETP.GE.U32.AND P0, PT, R6, R5, PT ;  /* 0x000000050600720c */ /* 0x000fda0003f06070 */
[----:B------:R-:W-:Y:S05]  /*2d90*/  @P0 BRA `(.L_x_5557) ;  /* 0x0000000000300947 */ /* 0x000fea0003800000 */
[----:B--2---:R-:W2:Y:S01]  /*2da0*/  LDC.64 R8, c[0x0][0x388] ;  /* 0x0000e200ff087b82 */ /* 0x004ea20000000a00 */
[----:B-1----:R-:W-:Y:S02]  /*2db0*/  IMAD.IADD R7, R4, 0x1, R6 ;  /* 0x0000000104077824 */ /* 0x002fe400078e0206 */
[----:B------:R-:W-:Y:S02]  /*2dc0*/  VIADD R6, R6, 0x80 ;  /* 0x0000008006067836 */ /* 0x000fe40000000000 */
[----:B--2---:R-:W-:-:S05]  /*2dd0*/  IMAD.WIDE.U32 R8, R7, 0x2, R8 ;  /* 0x0000000207087825 */ /* 0x004fca00078e0008 */
[----:B------:R2:W-:Y:S02]  /*2de0*/  STG.E.U16 desc[UR4][R8.64], R11 ;  /* 0x0000000b08007986 */ /* 0x0005e4000c101504 */
.L_x_5556:
[----:B------:R-:W-:-:S13]  /*2df0*/  ISETP.GE.U32.AND P0, PT, R6, R5, PT ;  /* 0x000000050600720c */ /* 0x000fda0003f06070 */
[----:B------:R-:W-:Y:S05]  /*2e00*/  @P0 BRA `(.L_x_5558) ;  /* 0x0000000000340947 */ /* 0x000fea0003800000 */
[----:B-12---:R-:W1:Y:S01]  /*2e10*/  LDC.64 R8, c[0x0][0x388] ;  /* 0x0000e200ff087b82 */ /* 0x006e620000000a00 */
[----:B------:R-:W-:Y:S01]  /*2e20*/  IADD3 R7, PT, PT, R4, R6, RZ ;  /* 0x0000000604077210 */ /* 0x000fe20007ffe0ff */
[----:B------:R-:W-:-:S04]  /*2e30*/  VIADD R6, R6, 0x80 ;  /* 0x0000008006067836 */ /* 0x000fc80000000000 */
[----:B-1----:R-:W-:-:S05]  /*2e40*/  IMAD.WIDE.U32 R8, R7, 0x2, R8 ;  /* 0x0000000207087825 */ /* 0x002fca00078e0008 */
[----:B------:R3:W-:Y:S02]  /*2e50*/  STG.E.U16 desc[UR4][R8.64], R0 ;  /* 0x0000000008007986 */ /* 0x0007e4000c101504 */
.L_x_5557:
        /* <DEDUP_REMOVED lines=8> */
.L_x_5558:
[----:B------:R-:W-:Y:S05]  /*2ee0*/  BSYNC.RELIABLE B1 ;  /* 0x0000000000017941 */ /* 0x000fea0003800100 */
.L_x_5553:
[----:B------:R-:W-:-:S13]  /*2ef0*/  ISETP.GE.U32.AND P0, PT, R6, R5, PT ;  /* 0x000000050600720c */ /* 0x000fda0003f06070 */
[----:B-123--:R-:W1:Y:S01]  /*2f00*/  @!P0 LDC.64 R8, c[0x0][0x388] ;  /* 0x0000e200ff088b82 */ /* 0x00ee620000000a00 */
[----:B------:R-:W-:Y:S02]  /*2f10*/  @!P0 IMAD.IADD R7, R4, 0x1, R6 ;  /* 0x0000000104078824 */ /* 0x000fe400078e0206 */
[----:B------:R-:W-:Y:S02]  /*2f20*/  @!P0 VIADD R6, R6, 0x80 ;  /* 0x0000008006068836 */ /* 0x000fe40000000000 */
[----:B-1----:R-:W-:-:S05]  /*2f30*/  @!P0 IMAD.WIDE.U32 R8, R7, 0x2, R8 ;  /* 0x0000000207088825 */ /* 0x002fca00078e0008 */
[----:B------:R4:W-:Y:S02]  /*2f40*/  @!P0 STG.E.U16 desc[UR4][R8.64], R3 ;  /* 0x0000000308008986 */ /* 0x0009e4000c101504 */
.L_x_5559:
[----:B------:R-:W-:Y:S05]  /*2f50*/  BSYNC.RECONVERGENT B0 ;  /* 0x0000000000007941 */ /* 0x000fea0003800200 */
.L_x_5552:
        /* <DEDUP_REMOVED lines=8> */
.L_x_5464:
        /* <DEDUP_REMOVED lines=10> */
[----:B--2---:R-:W-:Y:S02]  /*3080*/  HADD2.F32 R2, -RZ, R12.H0_H0 ;  /* 0x2000000cff027230 */ /* 0x004fe40000004100 */
[----:B---3--:R-:W-:-:S05]  /*3090*/  HADD2.F32 R3, -RZ, R8.H0_H0 ;  /* 0x20000008ff037230 */ /* 0x008fca0000004100 */
        /* <DEDUP_REMOVED lines=29> */
.L_x_5564:
[----:B------:R-:W-:Y:S05]  /*3270*/  BSYNC.RECONVERGENT B1 ;  /* 0x0000000000017941 */ /* 0x000fea0003800200 */
.L_x_5563:
[----:B------:R-:W-:Y:S01]  /*3280*/  FFMA.FTZ R16, -R5, R17, R16 ;  /* 0x0000001105107223 */ /* 0x000fe20000010110 */
[----:B------:R-:W-:Y:S06]  /*3290*/  BRA `(.L_x_5561) ;  /* 0x0000000000787947 */ /* 0x000fec0003800000 */
.L_x_5562:
        /* <DEDUP_REMOVED lines=14> */
.L_x_5567:
        /* <DEDUP_REMOVED lines=13> */
.L_x_5566:
[----:B------:R-:W-:Y:S05]  /*3450*/  BSYNC.RECONVERGENT B1 ;  /* 0x0000000000017941 */ /* 0x000fea0003800200 */
.L_x_5565:
[----:B------:R-:W-:-:S04]  /*3460*/  FMUL.FTZ R16, R16, 1.1920928955078125e-07 ;  /* 0x3400000010107820 */ /* 0x000fc80000410000 */
[----:B------:R-:W-:-:S07]  /*3470*/  FMUL.FTZ R16, R3, R16 ;  /* 0x0000001003107220 */ /* 0x000fce0000410000 */
.L_x_5561:
[----:B------:R-:W-:Y:S05]  /*3480*/  BSYNC.RECONVERGENT B0 ;  /* 0x0000000000007941 */ /* 0x000fea0003800200 */
.L_x_5560:
[----:B------:R-:W-:Y:S01]  /*3490*/  HADD2.F32 R12, -RZ, R12.H1_H1 ;  /* 0x3000000cff0c7230 */ /* 0x000fe20000004100 */
[C---:B------:R-:W-:Y:S01]  /*34a0*/  FSETP.NAN.FTZ.AND P0, PT, |R16|.reuse, |R16|, PT ;  /* 0x400000101000720b */ /* 0x040fe20003f18200 */
[----:B0-----:R-:W-:Y:S01]  /*34b0*/  HADD2.F32 R5, -RZ, R8.H1_H1 ;  /* 0x30000008ff057230 */ /* 0x001fe20000004100 */
        /* <DEDUP_REMOVED lines=29> */
.L_x_5573:
[----:B------:R-:W-:Y:S01]  /*3690*/  FSETP.GEU.FTZ.AND P0, PT, R16, -R2, PT ;  /* 0x800000021000720b */ /* 0x000fe20003f1e000 */
[----:B------:R-:W-:-:S12]  /*36a0*/  FADD.FTZ R6, R6, -1 ;  /* 0xbf80000006067421 */ /* 0x000fd80000010000 */
[----:B------:R-:W-:-:S07]  /*36b0*/  @!P0 FADD.FTZ R6, R6, -1 ;  /* 0xbf80000006068421 */ /* 0x000fce0000010000 */
.L_x_5572:
[----:B------:R-:W-:Y:S05]  /*36c0*/  BSYNC.RECONVERGENT B1 ;  /* 0x0000000000017941 */ /* 0x000fea0003800200 */
.L_x_5571:
[----:B------:R-:W-:Y:S01]  /*36d0*/  FFMA.FTZ R7, -R2, R6, R7 ;  /* 0x0000000602077223 */ /* 0x000fe20000010107 */
[----:B------:R-:W-:Y:S06]  /*36e0*/  BRA `(.L_x_5569) ;  /* 0x0000000000787947 */ /* 0x000fec0003800000 */
.L_x_5570:
        /* <DEDUP_REMOVED lines=14> */
.L_x_5576:
        /* <DEDUP_REMOVED lines=13> */
.L_x_5575:
[----:B------:R-:W-:Y:S05]  /*38a0*/  BSYNC.RECONVERGENT B1 ;  /* 0x0000000000017941 */ /* 0x000fea0003800200 */
.L_x_5574:
[----:B------:R-:W-:-:S04]  /*38b0*/  FMUL.FTZ R7, R7, 1.1920928955078125e-07 ;  /* 0x3400000007077820 */ /* 0x000fc80000410000 */
[----:B------:R-:W-:-:S07]  /*38c0*/  FMUL.FTZ R7, R18, R7 ;  /* 0x0000000712077220 */ /* 0x000fce0000410000 */
.L_x_5569:
[----:B------:R-:W-:Y:S05]  /*38d0*/  BSYNC.RECONVERGENT B0 ;  /* 0x0000000000007941 */ /* 0x000fea0003800200 */
.L_x_5568:
[----:B------:R-:W-:Y:S01]  /*38e0*/  HADD2.F32 R5, -RZ, R13.H0_H0 ;  /* 0x2000000dff057230 */ /* 0x000fe20000004100 */
[C---:B------:R-:W-:Y:S01]  /*38f0*/  FSETP.NAN.FTZ.AND P0, PT, |R7|.reuse, |R7|, PT ;  /* 0x400000070700720b */ /* 0x040fe20003f18200 */
[----:B------:R-:W-:Y:S01]  /*3900*/  HADD2.F32 R6, -RZ, R9.H0_H0 ;  /* 0x20000009ff067230 */ /* 0x000fe20000004100 */
[----:B0-----:R-:W-:Y:S01]  /*3910*/  LOP3.LUT R2, R7, 0x80000000, R12, 0xb8, !PT ;  /* 0x8000000007027812 */ /* 0x001fe200078eb80c */
        /* <DEDUP_REMOVED lines=28> */
.L_x_5582:
[----:B------:R-:W-:Y:S01]  /*3ae0*/  FSETP.GEU.FTZ.AND P0, PT, R17, -R7, PT ;  /* 0x800000071100720b */ /* 0x000fe20003f1e000 */
[----:B------:R-:W-:-:S12]  /*3af0*/  FADD.FTZ R19, R19, -1 ;  /* 0xbf80000013137421 */ /* 0x000fd80000010000 */
[----:B------:R-:W-:-:S07]  /*3b00*/  @!P0 FADD.FTZ R19, R19, -1 ;  /* 0xbf80000013138421 */ /* 0x000fce0000010000 */
.L_x_5581:
[----:B------:R-:W-:Y:S05]  /*3b10*/  BSYNC.RECONVERGENT B1 ;  /* 0x0000000000017941 */ /* 0x000fea0003800200 */
.L_x_5580:
[----:B------:R-:W-:Y:S01]  /*3b20*/  FFMA.FTZ R8, -R7, R19, R8 ;  /* 0x0000001307087223 */ /* 0x000fe20000010108 */
[----:B------:R-:W-:Y:S06]  /*3b30*/  BRA `(.L_x_5578) ;  /* 0x0000000000787947 */ /* 0x000fec0003800000 */
.L_x_5579:
        /* <DEDUP_REMOVED lines=14> */
.L_x_5585:
        /* <DEDUP_REMOVED lines=13> */
.L_x_5584:
[----:B------:R-:W-:Y:S05]  /*3cf0*/  BSYNC.RECONVERGENT B1 ;  /* 0x0000000000017941 */ /* 0x000fea0003800200 */
.L_x_5583:
[----:B0-----:R-:W-:-:S04]  /*3d00*/  FMUL.FTZ R7, R8, 1.1920928955078125e-07 ;  /* 0x3400000008077820 */ /* 0x001fc80000410000 */
[----:B------:R-:W-:-:S07]  /*3d10*/  FMUL.FTZ R8, R6, R7 ;  /* 0x0000000706087220 */ /* 0x000fce0000410000 */
.L_x_5578:
[----:B------:R-:W-:Y:S05]  /*3d20*/  BSYNC.RECONVERGENT B0 ;  /* 0x0000000000007941 */ /* 0x000fea0003800200 */
.L_x_5577:
        /* <DEDUP_REMOVED lines=32> */
.L_x_5591:
[----:B------:R-:W-:Y:S01]  /*3f30*/  FSETP.GEU.FTZ.AND P0, PT, R17, -R7, PT ;  /* 0x800000071100720b */ /* 0x000fe20003f1e000 */
[----:B------:R-:W-:-:S12]  /*3f40*/  FADD.FTZ R9, R9, -1 ;  /* 0xbf80000009097421 */ /* 0x000fd80000010000 */
[----:B------:R-:W-:-:S07]  /*3f50*/  @!P0 FADD.FTZ R9, R9, -1 ;  /* 0xbf80000009098421 */ /* 0x000fce0000010000 */
.L_x_5590:
[----:B------:R-:W-:Y:S05]  /*3f60*/  BSYNC.RECONVERGENT B1 ;  /* 0x0000000000017941 */ /* 0x000fea0003800200 */
.L_x_5589:
[----:B------:R-:W-:Y:S01]  /*3f70*/  FFMA.FTZ R8, -R7, R9, R8 ;  /* 0x0000000907087223 */ /* 0x000fe20000010108 */
[----:B------:R-:W-:Y:S06]  /*3f80*/  BRA `(.L_x_5587) ;  /* 0x0000000000787947 */ /* 0x000fec0003800000 */
.L_x_5588:
        /* <DEDUP_REMOVED lines=14> */
.L_x_5594:
        /* <DEDUP_REMOVED lines=13> */
.L_x_5593:
[----:B------:R-:W-:Y:S05]  /*4140*/  BSYNC.RECONVERGENT B1 ;  /* 0x0000000000017941 */ /* 0x000fea0003800200 */
.L_x_5592:
[----:B0-----:R-:W-:-:S04]  /*4150*/  FMUL.FTZ R7, R8, 1.1920928955078125e-07 ;  /* 0x3400000008077820 */ /* 0x001fc80000410000 */
[----:B------:R-:W-:-:S07]  /*4160*/  FMUL.FTZ R8, R18, R7 ;  /* 0x0000000712087220 */ /* 0x000fce0000410000 */
.L_x_5587:
[----:B------:R-:W-:Y:S05]  /*4170*/  BSYNC.RECONVERGENT B0 ;  /* 0x0000000000007941 */ /* 0x000fea0003800200 */
.L_x_5586:
        /* <DEDUP_REMOVED lines=32> */
.L_x_5600:
[----:B------:R-:W-:Y:S01]  /*4380*/  FSETP.GEU.FTZ.AND P0, PT, R18, -R9, PT ;  /* 0x800000091200720b */ /* 0x000fe20003f1e000 */
[----:B------:R-:W-:-:S12]  /*4390*/  FADD.FTZ R13, R13, -1 ;  /* 0xbf8000000d0d7421 */ /* 0x000fd80000010000 */
[----:B------:R-:W-:-:S07]  /*43a0*/  @!P0 FADD.FTZ R13, R13, -1 ;  /* 0xbf8000000d0d8421 */ /* 0x000fce0000010000 */
.L_x_5599:
[----:B------:R-:W-:Y:S05]  /*43b0*/  BSYNC.RECONVERGENT B1 ;  /* 0x0000000000017941 */ /* 0x000fea0003800200 */
.L_x_5598:
[----:B------:R-:W-:Y:S01]  /*43c0*/  FFMA.FTZ R12, -R9, R13, R12 ;  /* 0x0000000d090c7223 */ /* 0x000fe2000001010c */
[----:B------:R-:W-:Y:S06]  /*43d0*/  BRA `(.L_x_5596) ;  /* 0x0000000000787947 */ /* 0x000fec0003800000 */
.L_x_5597:
        /* <DEDUP_REMOVED lines=14> */
.L_x_5603:
        /* <DEDUP_REMOVED lines=13> */
.L_x_5602:
[----:B------:R-:W-:Y:S05]  /*4590*/  BSYNC.RECONVERGENT B1 ;  /* 0x0000000000017941 */ /* 0x000fea0003800200 */
.L_x_5601:
[----:B------:R-:W-:-:S04]  /*45a0*/  FMUL.FTZ R12, R12, 1.1920928955078125e-07 ;  /* 0x340000000c0c7820 */ /* 0x000fc80000410000 */
[----:B------:R-:W-:-:S07]  /*45b0*/  FMUL.FTZ R12, R7, R12 ;  /* 0x0000000c070c7220 */ /* 0x000fce0000410000 */
.L_x_5596:
[----:B------:R-:W-:Y:S05]  /*45c0*/  BSYNC.RECONVERGENT B0 ;  /* 0x0000000000007941 */ /* 0x000fea0003800200 */
.L_x_5595:
        /* <DEDUP_REMOVED lines=32> */
.L_x_5609:
[----:B------:R-:W-:Y:S01]  /*47d0*/  FSETP.GEU.FTZ.AND P0, PT, R16, -R7, PT ;  /* 0x800000071000720b */ /* 0x000fe20003f1e000 */
[----:B------:R-:W-:-:S12]  /*47e0*/  FADD.FTZ R17, R17, -1 ;  /* 0xbf80000011117421 */ /* 0x000fd80000010000 */
[----:B------:R-:W-:-:S07]  /*47f0*/  @!P0 FADD.FTZ R17, R17, -1 ;  /* 0xbf80000011118421 */ /* 0x000fce0000010000 */
.L_x_5608:
[----:B------:R-:W-:Y:S05]  /*4800*/  BSYNC.RECONVERGENT B1 ;  /* 0x0000000000017941 */ /* 0x000fea0003800200 */
.L_x_5607:
[----:B------:R-:W-:Y:S01]  /*4810*/  FFMA.FTZ R10, -R7, R17, R10 ;  /* 0x00000011070a7223 */ /* 0x000fe2000001010a */
[----:B------:R-:W-:Y:S06]  /*4820*/  BRA `(.L_x_5605) ;  /* 0x0000000000787947 */ /* 0x000fec0003800000 */
.L_x_5606:
        /* <DEDUP_REMOVED lines=14> */
.L_x_5612:
        /* <DEDUP_REMOVED lines=13> */
.L_x_5611:
[----:B------:R-:W-:Y:S05]  /*49e0*/  BSYNC.RECONVERGENT B1 ;  /* 0x0000000000017941 */ /* 0x000fea0003800200 */
.L_x_5610:
[----:B0-----:R-:W-:-:S04]  /*49f0*/  FMUL.FTZ R7, R10, 1.1920928955078125e-07 ;  /* 0x340000000a077820 */ /* 0x001fc80000410000 */
[----:B------:R-:W-:-:S07]  /*4a00*/  FMUL.FTZ R10, R18, R7 ;  /* 0x00000007120a7220 */ /* 0x000fce0000410000 */
.L_x_5605:
[----:B------:R-:W-:Y:S05]  /*4a10*/  BSYNC.RECONVERGENT B0 ;  /* 0x0000000000007941 */ /* 0x000fea0003800200 */
.L_x_5604:
[----:B------:R-:W-:Y:S01]  /*4a20*/  HADD2.F32 R9, -RZ, R15.H0_H0 ;  /* 0x2000000fff097230 */ /* 0x000fe20000004100 */
        /* <DEDUP_REMOVED lines=31> */
.L_x_5618:
[----:B------:R-:W-:Y:S01]  /*4c20*/  FSETP.GEU.FTZ.AND P0, PT, R17, -R10, PT ;  /* 0x8000000a1100720b */ /* 0x000fe20003f1e000 */
[----:B------:R-:W-:-:S12]  /*4c30*/  FADD.FTZ R14, R14, -1 ;  /* 0xbf8000000e0e7421 */ /* 0x000fd80000010000 */
[----:B------:R-:W-:-:S07]  /*4c40*/  @!P0 FADD.FTZ R14, R14, -1 ;  /* 0xbf8000000e0e8421 */ /* 0x000fce0000010000 */
.L_x_5617:
[----:B------:R-:W-:Y:S05]  /*4c50*/  BSYNC.RECONVERGENT B1 ;  /* 0x0000000000017941 */ /* 0x000fea0003800200 */
.L_x_5616:
[----:B------:R-:W-:Y:S01]  /*4c60*/  FFMA.FTZ R13, -R10, R14, R13 ;  /* 0x0000000e0a0d7223 */ /* 0x000fe2000001010d */
[----:B------:R-:W-:Y:S06]  /*4c70*/  BRA `(.L_x_5614) ;  /* 0x0000000000787947 */ /* 0x000fec0003800000 */
.L_x_5615:
        /* <DEDUP_REMOVED lines=14> */
.L_x_5621:
        /* <DEDUP_REMOVED lines=13> */
.L_x_5620:
[----:B------:R-:W-:Y:S05]  /*4e30*/  BSYNC.RECONVERGENT B1 ;  /* 0x0000000000017941 */ /* 0x000fea0003800200 */
.L_x_5619:
[----:B------:R-:W-:-:S04]  /*4e40*/  FMUL.FTZ R13, R13, 1.1920928955078125e-07 ;  /* 0x340000000d0d7820 */ /* 0x000fc80000410000 */
[----:B------:R-:W-:-:S07]  /*4e50*/  FMUL.FTZ R13, R10, R13 ;  /* 0x0000000d0a0d7220 */ /* 0x000fce0000410000 */
.L_x_5614:
[----:B------:R-:W-:Y:S05]  /*4e60*/  BSYNC.RECONVERGENT B0 ;  /* 0x0000000000007941 */ /* 0x000fea0003800200 */
.L_x_5613:
        /* <DEDUP_REMOVED lines=32> */
.L_x_5627:
[----:B------:R-:W-:Y:S01]  /*5070*/  FSETP.GEU.FTZ.AND P0, PT, R17, -R10, PT ;  /* 0x8000000a1100720b */ /* 0x000fe20003f1e000 */
[----:B------:R-:W-:-:S12]  /*5080*/  FADD.FTZ R16, R16, -1 ;  /* 0xbf80000010107421 */ /* 0x000fd80000010000 */
[----:B------:R-:W-:-:S07]  /*5090*/  @!P0 FADD.FTZ R16, R16, -1 ;  /* 0xbf80000010108421 */ /* 0x000fce0000010000 */
.L_x_5626:
[----:B------:R-:W-:Y:S05]  /*50a0*/  BSYNC.RECONVERGENT B1 ;  /* 0x0000000000017941 */ /* 0x000fea0003800200 */
.L_x_5625:
[----:B------:R-:W-:Y:S01]  /*50b0*/  FFMA.FTZ R13, -R10, R16, R13 ;  /* 0x000000100a0d7223 */ /* 0x000fe2000001010d */
[----:B------:R-:W-:Y:S06]  /*50c0*/  BRA `(.L_x_5623) ;  /* 0x0000000000787947 */ /* 0x000fec0003800000 */
.L_x_5624:
        /* <DEDUP_REMOVED lines=14> */
.L_x_5630:
        /* <DEDUP_REMOVED lines=13> */
.L_x_5629:
[----:B------:R-:W-:Y:S05]  /*5280*/  BSYNC.RECONVERGENT B1 ;  /* 0x0000000000017941 */ /* 0x000fea0003800200 */
.L_x_5628:
[----:B------:R-:W-:-:S04]  /*5290*/  FMUL.FTZ R13, R13, 1.1920928955078125e-07 ;  /* 0x340000000d0d7820 */ /* 0x000fc80000410000 */
[----:B------:R-:W-:-:S07]  /*52a0*/  FMUL.FTZ R13, R18, R13 ;  /* 0x0000000d120d7220 */ /* 0x000fce0000410000 */
.L_x_5623:
[----:B------:R-:W-:Y:S05]  /*52b0*/  BSYNC.RECONVERGENT B0 ;  /* 0x0000000000007941 */ /* 0x000fea0003800200 */
.L_x_5622:
[----:B0-----:R-:W0:Y:S01]  /*52c0*/  LDC.64 R10, c[0x0][0x388] ;  /* 0x0000e200ff0a7b82 */ /* 0x001e220000000a00 */
[----:B------:R-:W-:Y:S02]  /*52d0*/  FSETP.NAN.FTZ.AND P0, PT, |R13|, |R13|, PT ;  /* 0x4000000d0d00720b */ /* 0x000fe40003f18200 */
[----:B------:R-:W-:Y:S02]  /*52e0*/  F2FP.F16.F32.PACK_AB R6, R7, R6 ;  /* 0x000000060706723e */ /* 0x000fe400000000ff */
[----:B------:R-:W-:Y:S01]  /*52f0*/  F2FP.F16.F32.PACK_AB R5, R8, R5 ;  /* 0x000000050805723e */ /* 0x000fe200000000ff */
[----:B0-----:R-:W-:Y:S01]  /*5300*/  IMAD.WIDE.U32 R10, R4, 0x2, R10 ;  /* 0x00000002040a7825 */ /* 0x001fe200078e000a */
[----:B------:R-:W-:-:S04]  /*5310*/  LOP3.LUT R4, R13, 0x80000000, R15, 0xb8, !PT ;  /* 0x800000000d047812 */ /* 0x000fc800078eb80f */
[----:B------:R-:W-:Y:S01]  /*5320*/  FSEL R12, R13, R4, P0 ;  /* 0x000000040d0c7208 */ /* 0x000fe20000000000 */
[----:B------:R-:W-:Y:S01]  /*5330*/  IMAD.WIDE.U32 R10, R0, 0x10, R10 ;  /* 0x00000010000a7825 */ /* 0x000fe200078e000a */
[----:B------:R-:W-:Y:S02]  /*5340*/  F2FP.F16.F32.PACK_AB R4, R2, R3 ;  /* 0x000000030204723e */ /* 0x000fe400000000ff */
[----:B------:R-:W-:-:S05]  /*5350*/  F2FP.F16.F32.PACK_AB R7, R12, R9 ;  /* 0x000000090c07723e */ /* 0x000fca00000000ff */
[----:B------:R-:W-:Y:S01]  /*5360*/  STG.E.128 desc[UR4][R10.64], R4 ;  /* 0x000000040a007986 */ /* 0x000fe2000c101d04 */
[----:B------:R-:W-:Y:S05]  /*5370*/  EXIT ;  /* 0x000000000000794d */ /* 0x000fea0003800000 */
.L_x_5631:
        /* <DEDUP_REMOVED lines=16> */
.L_x_54805:


//--------------------- .text._ZN2at6native18elementwise_kernelILi128ELi4EZNS0_15gpu_kernel_implINS0_13BUnaryFunctorIN3c104HalfES5_S5_ZZZNS0_16fmod_kernel_cudaERNS_18TensorIteratorBaseEENKUlvE0_clEvENKUlvE1_clEvEUlS5_S5_E_EEEEvS7_RKT_EUliE_EEviT1_ --------------------------
	.section	.text._ZN2at6native18elementwise_kernelILi128ELi4EZNS0_15gpu_kernel_implINS0_13BUnaryFunctorIN3c104HalfES5_S5_ZZZNS0_16fmod_kernel_cudaERNS_18TensorIteratorBaseEENKUlvE0_clEvENKUlvE1_clEvEUlS5_S5_E_EEEEvS7_RKT_EUliE_EEviT1_,"ax",@progbits
	.align	128
        .global         _ZN2at6native18elementwise_kernelILi128ELi4EZNS0_15gpu_kernel_implINS0_13BUnaryFunctorIN3c104HalfES5_S5_ZZZNS0_16fmod_kernel_cudaERNS_18TensorIteratorBaseEENKUlvE0_clEvENKUlvE1_clEvEUlS5_S5_E_EEEEvS7_RKT_EUliE_EEviT1_
        .type           _ZN2at6native18elementwise_kernelILi128ELi4EZNS0_15gpu_kernel_implINS0_13BUnaryFunctorIN3c104HalfES5_S5_ZZZNS0_16fmod_kernel_cudaERNS_18TensorIteratorBaseEENKUlvE0_clEvENKUlvE1_clEvEUlS5_S5_E_EEEEvS7_RKT_EUliE_EEviT1_,@function
        .size           _ZN2at6native18elementwise_kernelILi128ELi4EZNS0_15gpu_kernel_implINS0_13BUnaryFunctorIN3c104HalfES5_S5_ZZZNS0_16fmod_kernel_cudaERNS_18TensorIteratorBaseEENKUlvE0_clEvENKUlvE1_clEvEUlS5_S5_E_EEEEvS7_RKT_EUliE_EEviT1_,(.L_x_54806 - _ZN2at6native18elementwise_kernelILi128ELi4EZNS0_15gpu_kernel_implINS0_13BUnaryFunctorIN3c104HalfES5_S5_ZZZNS0_16fmod_kernel_cudaERNS_18TensorIteratorBaseEENKUlvE0_clEvENKUlvE1_clEvEUlS5_S5_E_EEEEvS7_RKT_EUliE_EEviT1_)
        .other          _ZN2at6native18elementwise_kernelILi128ELi4EZNS0_15gpu_kernel_implINS0_13BUnaryFunctorIN3c104HalfES5_S5_ZZZNS0_16fmod_kernel_cudaERNS_18TensorIteratorBaseEENKUlvE0_clEvENKUlvE1_clEvEUlS5_S5_E_EEEEvS7_RKT_EUliE_EEviT1_,@"STO_CUDA_ENTRY STV_DEFAULT"
_ZN2at6native18elementwise_kernelILi128ELi4EZNS0_15gpu_kernel_implINS0_13BUnaryFunctorIN3c104HalfES5_S5_ZZZNS0_16fmod_kernel_cudaERNS_18TensorIteratorBaseEENKUlvE0_clEvENKUlvE1_clEvEUlS5_S5_E_EEEEvS7_RKT_EUliE_EEviT1_:
.text._ZN2at6native18elementwise_kernelILi128ELi4EZNS0_15gpu_kernel_implINS0_13BUnaryFunctorIN3c104HalfES5_S5_ZZZNS0_16fmod_kernel_cudaERNS_18TensorIteratorBaseEENKUlvE0_clEvENKUlvE1_clEvEUlS5_S5_E_EEEEvS7_RKT_EUliE_EEviT1_:
        /* <DEDUP_REMOVED lines=16> */
[----:B0-----:R-:W-:Y:S05]  /*0100*/  @P0 BRA `(.L_x_5633) ;  /* 0x0000003400740947 */ /* 0x001fea0003800000 */
[----:B------:R-:W-:Y:S01]  /*0110*/  UISETP.NE.AND UP0, UPT, UR39, URZ, UPT ;  /* 0x000000ff2700728c */ /* 0x000fe2000bf05270 */
[----:B------:R-:W-:Y:S02]  /*0120*/  IMAD.MOV.U32 R0, RZ, RZ, RZ ;  /* 0x000000ffff007224 */ /* 0x000fe400078e00ff */
[----:B------:R-:W-:-:S06]  /*0130*/  IMAD.MOV.U32 R16, RZ, RZ, RZ ;  /* 0x000000ffff107224 */ /* 0x000fcc00078e00ff */
[----:B------:R-:W-:Y:S05]  /*0140*/  BRA.U !UP0, `(.L_x_5634) ;  /* 0x0000001108a87547 */ /* 0x000fea000b800000 */
[----:B------:R-:W0:Y:S01]  /*0150*/  LDCU.64 UR4, c[0x0][0x390] ;  /* 0x00007200ff0477ac */ /* 0x000e220008000a00 */
[----:B------:R-:W-:Y:S01]  /*0160*/  HFMA2 R16, -RZ, RZ, 0, 0 ;  /* 0x00000000ff107431 */ /* 0x000fe200000001ff */
[----:B------:R-:W1:Y:S01]  /*0170*/  LDCU UR6, c[0x0][0x38c] ;  /* 0x00007180ff0677ac */ /* 0x000e620008000800 */
[----:B------:R-:W2:Y:S01]  /*0180*/  LDCU.64 UR8, c[0x0][0x4b8] ;  /* 0x00009700ff0877ac */ /* 0x000ea20008000a00 */
[----:B------:R-:W-:Y:S02]  /*0190*/  UISETP.NE.AND UP0, UPT, UR40, URZ, UPT ;  /* 0x000000ff2800728c */ /* 0x000fe4000bf05270 */
[----:B0-----:R-:W-:-:S05]  /*01a0*/  IMAD.HI.U32 R2, R17, UR4, R16 ;  /* 0x0000000411027c27 */ /* 0x001fca000f8e0010 */
[----:B------:R-:W-:-:S05]  /*01b0*/  SHF.R.U32.HI R3, RZ, UR5, R2 ;  /* 0x00000005ff037c19 */ /* 0x000fca0008011602 */
[----:B------:R-:W-:-:S04]  /*01c0*/  IMAD.MOV R0, RZ, RZ, -R3 ;  /* 0x000000ffff007224 */ /* 0x000fc800078e0a03 */
[----:B-1----:R-:W-:-:S04]  /*01d0*/  IMAD R0, R0, UR6, R17 ;  /* 0x0000000600007c24 */ /* 0x002fc8000f8e0211 */
[C---:B--2---:R-:W-:Y:S02]  /*01e0*/  IMAD R16, R0.reuse, UR8, RZ ;  /* 0x0000000800107c24 */ /* 0x044fe4000f8e02ff */
        /* <DEDUP_REMOVED lines=27> */
[----:B------:R-:W-:Y:S01]  /*03a0*/  MOV R2, RZ ;  /* 0x000000ff00027202 */ /* 0x000fe20000000f00 */
[----:B------:R-:W1:Y:S01]  /*03b0*/  LDCU UR4, c[0x0][0x3b8] ;  /* 0x00007700ff0477ac */ /* 0x000e620008000800 */
[----:B------:R-:W2:Y:S01]  /*03c0*/  LDCU.64 UR8, c[0x0][0x4d0] ;  /* 0x00009a00ff0877ac */ /* 0x000ea20008000a00 */
[----:B------:R-:W-:Y:S02]  /*03d0*/  UISETP.NE.AND UP0, UPT, UR38, 0x4, UPT ;  /* 0x000000042600788c */ /* 0x000fe4000bf05270 */
[----:B0-----:R-:W-:-:S05]  /*03e0*/  IMAD.HI.U32 R4, R3, UR7, R2 ;  /* 0x0000000703047c27 */ /* 0x001fca000f8e0002 */
[----:B-1----:R-:W-:-:S05]  /*03f0*/  SHF.R.U32.HI R5, RZ, UR4, R4 ;  /* 0x00000004ff057c19 */ /* 0x002fca0008011604 */
[----:B------:R-:W-:-:S04]  /*0400*/  IMAD.MOV R2, RZ, RZ, -R5 ;  /* 0x000000ffff027224 */ /* 0x000fc800078e0a05 */
        /* <DEDUP_REMOVED lines=10> */
[----:B------:R-:W-:-:S04]  /*04b0*/  SHF.R.U32.HI R3, RZ, UR5, R2 ;  /* 0x00000005ff037c19 */ /* 0x000fc80008011602 */
[----:B------:R-:W-:-:S05]  /*04c0*/  IADD3 R4, PT, PT, -R3, RZ, RZ ;  /* 0x000000ff03047210 */ /* 0x000fca0007ffe1ff */
        /* <DEDUP_REMOVED lines=17> */
[----:B------:R-:W-:Y:S01]  /*05e0*/  HFMA2 R4, -RZ, RZ, 0, 0 ;  /* 0x00000000ff047431 */ /* 0x000fe200000001ff */
[----:B------:R-:W1:Y:S01]  /*05f0*/  LDCU UR6, c[0x0][0x3d4] ;  /* 0x00007a80ff0677ac */ /* 0x000e620008000800 */
[----:B------:R-:W2:Y:S01]  /*0600*/  LDCU.64 UR8, c[0x0][0x4e8] ;  /* 0x00009d00ff0877ac */ /* 0x000ea20008000a00 */
[----:B------:R-:W-:Y:S02]  /*0610*/  UISETP.NE.AND UP0, UPT, UR38, 0x7, UPT ;  /* 0x000000072600788c */ /* 0x000fe4000bf05270 */
        /* <DEDUP_REMOVED lines=214> */
[----:B------:R-:W2:Y:S03]  /*1380*/  LDCU.64 UR8, c[0x0][0x578] ;  /* 0x0000af00ff0877ac */ /* 0x000ea60008000a00 */
[----:B0-----:R-:W-:-:S05]  /*1390*/  IMAD.HI.U32 R2, R5, UR4, R4 ;  /* 0x0000000405027c27 */ /* 0x001fca000f8e0004 */
[----:B------:R-:W-:-:S05]  /*13a0*/  SHF.R.U32.HI R2, RZ, UR5, R2 ;  /* 0x00000005ff027c19 */ /* 0x000fca0008011602 */
[----:B------:R-:W-:-:S04]  /*13b0*/  IMAD.MOV R3, RZ, RZ, -R2 ;  /* 0x000000ffff037224 */ /* 0x000fc800078e0a02 */
[----:B-1----:R-:W-:-:S04]  /*13c0*/  IMAD R5, R3, UR6, R5 ;  /* 0x0000000603057c24 */ /* 0x002fc8000f8e0205 */
[C---:B--2---:R-:W-:Y:S02]  /*13d0*/  IMAD R16, R5.reuse, UR8, R16 ;  /* 0x0000000805107c24 */ /* 0x044fe4000f8e0210 */
[----:B------:R-:W-:-:S07]  /*13e0*/  IMAD R0, R5, UR9, R0 ;  /* 0x0000000905007c24 */ /* 0x000fce000f8e0200 */
.L_x_5634:
        /* <DEDUP_REMOVED lines=18> */
.L_x_5638:
[----:B------:R-:W2:Y:S02]  /*1510*/  LDG.E.U8 R2, desc[UR36][R2.64] ;  /* 0x0000002402027981 */ /* 0x000ea4000c1e1100 */
[----:B--2---:R-:W-:-:S04]  /*1520*/  I2FP.F32.U32 R0, R2 ;  /* 0x0000000200007245 */ /* 0x004fc80000201000 */
[----:B------:R-:W-:Y:S01]  /*1530*/  F2FP.F16.F32.PACK_AB R0, RZ, R0 ;  /* 0x00000000ff00723e */ /* 0x000fe200000000ff */
[----:B------:R-:W-:Y:S06]  /*1540*/  BRA `(.L_x_5640) ;  /* 0x0000000c007c7947 */ /* 0x000fec0003800000 */
.L_x_5637:
        /* <DEDUP_REMOVED lines=10> */
.L_x_5642:
[----:B------:R-:W2:Y:S02]  /*15f0*/  LDG.E R2, desc[UR36][R2.64] ;  /* 0x0000002402027981 */ /* 0x000ea4000c1e1900 */
[----:B--2---:R-:W-:-:S04]  /*1600*/  I2FP.F32.S32 R0, R2 ;  /* 0x0000000200007245 */ /* 0x004fc80000201400 */
[----:B------:R-:W-:Y:S01]  /*1610*/  F2FP.F16.F32.PACK_AB R0, RZ, R0 ;  /* 0x00000000ff00723e */ /* 0x000fe200000000ff */
[----:B------:R-:W-:Y:S06]  /*1620*/  BRA `(.L_x_5640) ;  /* 0x0000000c00447947 */ /* 0x000fec0003800000 */
.L_x_5641:
[----:B------:R-:W2:Y:S02]  /*1630*/  LDG.E.U16 R2, desc[UR36][R2.64] ;  /* 0x0000002402027981 */ /* 0x000ea4000c1e1500 */
[----:B--2---:R-:W0:Y:S02]  /*1640*/  I2F.S16 R0, R2 ;  /* 0x0000000200007306 */ /* 0x004e240000101400 */
[----:B0-----:R-:W-:Y:S01]  /*1650*/  F2FP.F16.F32.PACK_AB R0, RZ, R0 ;  /* 0x00000000ff00723e */ /* 0x001fe200000000ff */
[----:B------:R-:W-:Y:S06]  /*1660*/  BRA `(.L_x_5640) ;  /* 0x0000000c00347947 */ /* 0x000fec0003800000 */
.L_x_5636:
        /* <DEDUP_REMOVED lines=9> */
.L_x_5644:
[----:B------:R0:W5:Y:S01]  /*1700*/  LDG.E.U16 R0, desc[UR36][R2.64] ;  /* 0x0000002402007981 */ /* 0x000162000c1e1500 */
[----:B------:R-:W-:Y:S05]  /*1710*/  BRA `(.L_x_5640) ;  /* 0x0000000c00087947 */ /* 0x000fea0003800000 */
.L_x_5643:
        /* <DEDUP_REMOVED lines=9> */
.L_x_5646:
[----:B------:R1:W5:Y:S01]  /*17b0*/  LDG.E.U16 R0, desc[UR36][R2.64] ;  /* 0x0000002402007981 */ /* 0x000362000c1e1500 */
[----:B------:R-:W-:Y:S05]  /*17c0*/  BRA `(.L_x_5640) ;  /* 0x0000000800dc7947 */ /* 0x000fea0003800000 */
.L_x_5645:
        /* <DEDUP_REMOVED lines=8> */
.L_x_5635:
        /* <DEDUP_REMOVED lines=13> */
.L_x_5649:
        /* <DEDUP_REMOVED lines=8> */
.L_x_5648:
        /* <DEDUP_REMOVED lines=27> */
.L_x_5651:
        /* <DEDUP_REMOVED lines=13> */
.L_x_5650:
[----:B------:R-:W2:Y:S02]  /*1c20*/  LDG.E.U16 R0, desc[UR36][R2.64] ;  /* 0x0000002402007981 */ /* 0x000ea4000c1e1500 */
[----:B--2---:R-:W-:-:S04]  /*1c30*/  SHF.L.U32 R0, R0, 0x10, RZ ;  /* 0x0000001000007819 */ /* 0x004fc800000006ff */
[----:B------:R-:W-:Y:S01]  /*1c40*/  F2FP.F16.F32.PACK_AB R0, RZ, R0 ;  /* 0x00000000ff00723e */ /* 0x000fe200000000ff */
[----:B------:R-:W-:Y:S06]  /*1c50*/  BRA `(.L_x_5640) ;  /* 0x0000000400b87947 */ /* 0x000fec0003800000 */
.L_x_5647:
        /* <DEDUP_REMOVED lines=12> */
.L_x_5654:
        /* <DEDUP_REMOVED lines=21> */
.L_x_5658:
[----:B------:R-:W-:Y:S05]  /*1e70*/  BSYNC.RECONVERGENT B1 ;  /* 0x0000000000017941 */ /* 0x000fea0003800200 */
.L_x_5657:
[----:B------:R-:W-:Y:S01]  /*1e80*/  IMAD.SHL.U32 R0, R0, 0x100000, RZ ;  /* 0x0010000000007824 */ /* 0x000fe200078e00ff */
[----:B------:R-:W-:-:S04]  /*1e90*/  LEA R2, R2, 0x3b800000, 0x17 ;  /* 0x3b80000002027811 */ /* 0x000fc800078eb8ff */
[----:B------:R-:W-:-:S07]  /*1ea0*/  LOP3.LUT R0, R2, R0, R7, 0xfe, !PT ;  /* 0x0000000002007212 */ /* 0x000fce00078efe07 */
.L_x_5656:
[----:B------:R-:W-:Y:S05]  /*1eb0*/  BSYNC.RECONVERGENT B0 ;  /* 0x0000000000007941 */ /* 0x000fea0003800200 */
.L_x_5655:
[----:B------:R-:W-:Y:S01]  /*1ec0*/  F2FP.F16.F32.PACK_AB R0, RZ, R0 ;  /* 0x00000000ff00723e */ /* 0x000fe200000000ff */
[----:B------:R-:W-:Y:S06]  /*1ed0*/  BRA `(.L_x_5640) ;  /* 0x0000000400187947 */ /* 0x000fec0003800000 */
.L_x_5653:
        /* <DEDUP_REMOVED lines=21> */
.L_x_5662:
[----:B------:R-:W-:Y:S05]  /*2030*/  BSYNC.RECONVERGENT B1 ;  /* 0x0000000000017941 */ /* 0x000fea0003800200 */
.L_x_5661:
[----:B------:R-:W-:Y:S01]  /*2040*/  IMAD.SHL.U32 R0, R0, 0x200000, RZ ;  /* 0x0020000000007824 */ /* 0x000fe200078e00ff */
[----:B------:R-:W-:-:S04]  /*2050*/  LEA R2, R2, 0x37800000, 0x17 ;  /* 0x3780000002027811 */ /* 0x000fc800078eb8ff */
[----:B------:R-:W-:-:S07]  /*2060*/  LOP3.LUT R0, R2, R0, R7, 0xfe, !PT ;  /* 0x0000000002007212 */ /* 0x000fce00078efe07 */
.L_x_5660:
[----:B------:R-:W-:Y:S05]  /*2070*/  BSYNC.RECONVERGENT B0 ;  /* 0x0000000000007941 */ /* 0x000fea0003800200 */
.L_x_5659:
[----:B------:R-:W-:Y:S01]  /*2080*/  F2FP.F16.F32.PACK_AB R0, RZ, R0 ;  /* 0x00000000ff00723e */ /* 0x000fe200000000ff */
[----:B------:R-:W-:Y:S06]  /*2090*/  BRA `(.L_x_5640) ;  /* 0x0000000000a87947 */ /* 0x000fec0003800000 */
.L_x_5652:
[----:B------:R-:W-:-:S09]  /*20a0*/  UISETP.NE.AND UP0, UPT, UR4, 0x1c, UPT ;  /* 0x0000001c0400788c */ /* 0x000fd2000bf05270 */
[----:B------:R-:W-:Y:S05]  /*20b0*/  BRA.U !UP0, `(.L_x_5663) ;  /* 0x0000000108947547 */ /* 0x000fea000b800000 */
[----:B------:R-:W-:-:S09]  /*20c0*/  UISETP.NE.AND UP0, UPT, UR4, 0x1d, UPT ;  /* 0x0000001d0400788c */ /* 0x000fd2000bf05270 */
[----:B------:R-:W-:Y:S05]  /*20d0*/  BRA.U !UP0, `(.L_x_5664) ;  /* 0x00000001087c7547 */ /* 0x000fea000b800000 */
[----:B------:R-:W-:-:S09]  /*20e0*/  UISETP.NE.AND UP0, UPT, UR4, 0x2c, UPT ;  /* 0x0000002c0400788c */ /* 0x000fd2000bf05270 */
[----:B------:R-:W-:Y:S05]  /*20f0*/  BRA.U !UP0, `(.L_x_5665) ;  /* 0x0000000108487547 */ /* 0x000fea000b800000 */
.L_x_5639:
        /* <DEDUP_REMOVED lines=16> */
.L_x_5666:
[----:B------:R-:W-:Y:S01]  /*2200*/  PRMT R0, RZ, 0x7610, R0 ;  /* 0x00007610ff007816 */ /* 0x000fe20000000000 */
[----:B------:R-:W-:Y:S06]  /*2210*/  BRA `(.L_x_5640) ;  /* 0x0000000000487947 */ /* 0x000fec0003800000 */
.L_x_5665:
        /* <DEDUP_REMOVED lines=8> */
.L_x_5668:
[----:B------:R-:W-:Y:S05]  /*22a0*/  BSYNC.RECONVERGENT B0 ;  /* 0x0000000000007941 */ /* 0x000fea0003800200 */
.L_x_5667:
[----:B------:R-:W-:Y:S01]  /*22b0*/  F2FP.F16.F32.PACK_AB R0, RZ, R0 ;  /* 0x00000000ff00723e */ /* 0x000fe200000000ff */
[----:B------:R-:W-:Y:S06]  /*22c0*/  BRA `(.L_x_5640) ;  /* 0x00000000001c7947 */ /* 0x000fec0003800000 */
.L_x_5664:
[----:B------:R-:W2:Y:S02]  /*22d0*/  LDG.E.64 R2, desc[UR36][R2.64] ;  /* 0x0000002402027981 */ /* 0x000ea4000c1e1b00 */
[----:B--2---:R-:W0:Y:S02]  /*22e0*/  I2F.U64 R0, R2 ;  /* 0x0000000200007312 */ /* 0x004e240000301000 */
[----:B0-----:R-:W-:Y:S01]  /*22f0*/  F2FP.F16.F32.PACK_AB R0, RZ, R0 ;  /* 0x00000000ff00723e */ /* 0x001fe200000000ff */
[----:B------:R-:W-:Y:S06]  /*2300*/  BRA `(.L_x_5640) ;  /* 0x00000000000c7947 */ /* 0x000fec0003800000 */
.L_x_5663:
[----:B------:R-:W2:Y:S02]  /*2310*/  LDG.E R2, desc[UR36][R2.64] ;  /* 0x0000002402027981 */ /* 0x000ea4000c1e1900 */
[----:B--2---:R-:W-:-:S04]  /*2320*/  I2FP.F32.U32 R0, R2 ;  /* 0x0000000200007245 */ /* 0x004fc80000201000 */
[----:B------:R-:W-:-:S07]  /*2330*/  F2FP.F16.F32.PACK_AB R0, RZ, R0 ;  /* 0x00000000ff00723e */ /* 0x000fce00000000ff */
.L_x_5640:
[----:B01----:R-:W0:Y:S01]  /*2340*/  LDC.U16 R3, c[0x0][0x592] ;  /* 0x00016480ff037b82 */ /* 0x003e220000000400 */
[----:B-----5:R-:W-:Y:S01]  /*2350*/  HADD2.F32 R0, -RZ, R0.H0_H0 ;  /* 0x20000000ff007230 */ /* 0x020fe20000004100 */
[----:B------:R-:W-:Y:S04]  /*2360*/  BSSY.RECONVERGENT B0, `(.L_x_5669) ;  /* 0x0000040000007945 */ /* 0x000fe80003800200 */
[----:B------:R-:W-:Y:S01]  /*2370*/  FADD.FTZ R5, |R0|, -RZ ;  /* 0x800000ff00057221 */ /* 0x000fe20000010200 */
[----:B0-----:R-:W-:-:S05]  /*2380*/  HADD2.F32 R3, -RZ, R3.H0_H0 ;  /* 0x20000003ff037230 */ /* 0x001fca0000004100 */
        /* <DEDUP_REMOVED lines=28> */
.L_x_5673:
[----:B------:R-:W-:Y:S05]  /*2550*/  BSYNC.RECONVERGENT B1 ;  /* 0x0000000000017941 */ /* 0x000fea0003800200 */
.L_x_5672:
[----:B------:R-:W-:Y:S01]  /*2560*/  FFMA.FTZ R5, -R2, R4, R5 ;  /* 0x0000000402057223 */ /* 0x000fe20000010105 */
[----:B------:R-:W-:Y:S06]  /*2570*/  BRA `(.L_x_5670) ;  /* 0x0000000000787947 */ /* 0x000fec0003800000 */
.L_x_5671:
        /* <DEDUP_REMOVED lines=14> */
.L_x_5676:
        /* <DEDUP_REMOVED lines=13> */
.L_x_5675:
[----:B------:R-:W-:Y:S05]  /*2730*/  BSYNC.RECONVERGENT B1 ;  /* 0x0000000000017941 */ /* 0x000fea0003800200 */
.L_x_5674:
[----:B0-----:R-:W-:-:S04]  /*2740*/  FMUL.FTZ R2, R5, 1.1920928955078125e-07 ;  /* 0x3400000005027820 */ /* 0x001fc80000410000 */
[----:B------:R-:W-:-:S07]  /*2750*/  FMUL.FTZ R5, R9, R2 ;  /* 0x0000000209057220 */ /* 0x000fce0000410000 */
.L_x_5670:
[----:B------:R-:W-:Y:S05]  /*2760*/  BSYNC.RECONVERGENT B0 ;  /* 0x0000000000007941 */ /* 0x000fea0003800200 */
.L_x_5669:
[----:B------:R-:W0:Y:S01]  /*2770*/  LDCU.64 UR6, c[0x0][0x580] ;  /* 0x0000b000ff0677ac */ /* 0x000e220008000a00 */
[C---:B------:R-:W-:Y:S02]  /*2780*/  FSETP.NAN.FTZ.AND P0, PT, |R5|.reuse, |R5|, PT ;  /* 0x400000050500720b */ /* 0x040fe40003f18200 */
[----:B------:R-:W-:Y:S01]  /*2790*/  LOP3.LUT R0, R5, 0x80000000, R0, 0xb8, !PT ;  /* 0x8000000005007812 */ /* 0x000fe200078eb800 */
[----:B------:R-:W-:-:S03]  /*27a0*/  UPRMT UR4, UR41, 0x9910, URZ ;  /* 0x0000991029047896 */ /* 0x000fc600080000ff */
[----:B------:R-:W-:Y:S01]  /*27b0*/  FSEL R0, R5, R0, P0 ;  /* 0x0000000005007208 */ /* 0x000fe20000000000 */
[----:B------:R-:W-:-:S03]  /*27c0*/  UISETP.GT.AND UP0, UPT, UR4, 0x9, UPT ;  /* 0x000000090400788c */ /* 0x000fc6000bf04270 */
[----:B------:R-:W-:Y:S02]  /*27d0*/  F2FP.F16.F32.PACK_AB R0, RZ, R0 ;  /* 0x00000000ff00723e */ /* 0x000fe400000000ff */
        /* <DEDUP_REMOVED lines=15> */
.L_x_5680:
[----:B------:R-:W-:-:S06]  /*28d0*/  HADD2.F32 R5, -RZ, R0.H0_H0 ;  /* 0x20000000ff057230 */ /* 0x000fcc0000004100 */
[----:B------:R-:W0:Y:S02]  /*28e0*/  F2I.S64.TRUNC R4, R5 ;  /* 0x0000000500047311 */ /* 0x000e24000020d900 */
[----:B0-----:R0:W-:Y:S01]  /*28f0*/  STG.E.U8 desc[UR36][R2.64], R4 ;  /* 0x0000000402007986 */ /* 0x0011e2000c101124 */
[----:B------:R-:W-:Y:S05]  /*2900*/  BRA `(.L_x_5682) ;  /* 0x0000000c00707947 */ /* 0x000fea0003800000 */
.L_x_5679:
        /* <DEDUP_REMOVED lines=10> */
.L_x_5684:
[----:B------:R-:W-:-:S04]  /*29b0*/  HADD2.F32 R0, -RZ, R0.H0_H0 ;  /* 0x20000000ff007230 */ /* 0x000fc80000004100 */
[----:B------:R-:W0:Y:S02]  /*29c0*/  F2I.FTZ.TRUNC.NTZ R5, R0 ;  /* 0x0000000000057305 */ /* 0x000e24000021f100 */
[----:B0-----:R0:W-:Y:S01]  /*29d0*/  STG.E desc[UR36][R2.64], R5 ;  /* 0x0000000502007986 */ /* 0x0011e2000c101924 */
[----:B------:R-:W-:Y:S05]  /*29e0*/  BRA `(.L_x_5682) ;  /* 0x0000000c00387947 */ /* 0x000fea0003800000 */
.L_x_5683:
[----:B------:R-:W-:-:S04]  /*29f0*/  HADD2.F32 R0, -RZ, R0.H0_H0 ;  /* 0x20000000ff007230 */ /* 0x000fc80000004100 */
[----:B------:R-:W0:Y:S02]  /*2a00*/  F2I.FTZ.TRUNC.NTZ R5, R0 ;  /* 0x0000000000057305 */ /* 0x000e24000021f100 */
[----:B0-----:R0:W-:Y:S01]  /*2a10*/  STG.E.U16 desc[UR36][R2.64], R5 ;  /* 0x0000000502007986 */ /* 0x0011e2000c101524 */
[----:B------:R-:W-:Y:S05]  /*2a20*/  BRA `(.L_x_5682) ;  /* 0x0000000c00287947 */ /* 0x000fea0003800000 */
.L_x_5678:
        /* <DEDUP_REMOVED lines=9> */
.L_x_5686:
[----:B------:R0:W-:Y:S01]  /*2ac0*/  STG.E.U16 desc[UR36][R2.64], R0 ;  /* 0x0000000002007986 */ /* 0x0001e2000c101524 */
[----:B------:R-:W-:Y:S05]  /*2ad0*/  BRA `(.L_x_5682) ;  /* 0x0000000800fc7947 */ /* 0x000fea0003800000 */
.L_x_5685:
        /* <DEDUP_REMOVED lines=10> */
.L_x_5688:
[----:B------:R-:W-:-:S05]  /*2b80*/  HADD2.F32 R0, -RZ, R0.H0_H0 ;  /* 0x20000000ff007230 */ /* 0x000fca0000004100 */
[----:B------:R-:W-:-:S04]  /*2b90*/  F2FP.F16.F32.PACK_AB R0, RZ, R0 ;  /* 0x00000000ff00723e */ /* 0x000fc800000000ff */
[----:B------:R-:W-:-:S05]  /*2ba0*/  PRMT R0, R0, 0x5410, RZ ;  /* 0x0000541000007816 */ /* 0x000fca00000000ff */
[----:B------:R0:W-:Y:S01]  /*2bb0*/  STG.E desc[UR36][R2.64], R0 ;  /* 0x0000000002007986 */ /* 0x0001e2000c101924 */
[----:B------:R-:W-:Y:S05]  /*2bc0*/  BRA `(.L_x_5682) ;  /* 0x0000000800c07947 */ /* 0x000fea0003800000 */
.L_x_5687:
[----:B------:R-:W-:-:S05]  /*2bd0*/  HADD2.F32 R4, -RZ, R0.H0_H0 ;  /* 0x20000000ff047230 */ /* 0x000fca0000004100 */
[----:B------:R-:W-:-:S06]  /*2be0*/  FMUL.FTZ R4, R4, 1 ;  /* 0x3f80000004047820 */ /* 0x000fcc0000410000 */
[----:B------:R-:W0:Y:S02]  /*2bf0*/  F2F.F64.F32 R4, R4 ;  /* 0x0000000400047310 */ /* 0x000e240000201800 */
[----:B0-----:R0:W-:Y:S01]  /*2c00*/  STG.E.64 desc[UR36][R2.64], R4 ;  /* 0x0000000402007986 */ /* 0x0011e2000c101b24 */
[----:B------:R-:W-:Y:S05]  /*2c10*/  BRA `(.L_x_5682) ;  /* 0x0000000800ac7947 */ /* 0x000fea0003800000 */
.L_x_5677:
        /* <DEDUP_REMOVED lines=13> */
.L_x_5691:
[----:B------:R-:W-:Y:S01]  /*2cf0*/  HADD2.F32 R0, -RZ, R0.H0_H0 ;  /* 0x20000000ff007230 */ /* 0x000fe20000004100 */
[----:B------:R-:W-:-:S04]  /*2d00*/  CS2R R6, SRZ ;  /* 0x0000000000067805 */ /* 0x000fc8000001ff00 */
[----:B------:R-:W-:-:S04]  /*2d10*/  FMUL.FTZ R0, R0, 1 ;  /* 0x3f80000000007820 */ /* 0x000fc80000410000 */
[----:B------:R-:W0:Y:S02]  /*2d20*/  F2F.F64.F32 R4, R0 ;  /* 0x0000000000047310 */ /* 0x000e240000201800 */
[----:B0-----:R0:W-:Y:S01]  /*2d30*/  STG.E.128 desc[UR36][R2.64], R4 ;  /* 0x0000000402007986 */ /* 0x0011e2000c101d24 */
[----:B------:R-:W-:Y:S05]  /*2d40*/  BRA `(.L_x_5682) ;  /* 0x0000000800607947 */ /* 0x000fea0003800000 */
.L_x_5690:
        /* <DEDUP_REMOVED lines=19> */
.L_x_5695:
[----:B------:R-:W-:Y:S05]  /*2e80*/  BSYNC.RECONVERGENT B0 ;  /* 0x0000000000007941 */ /* 0x000fea0003800200 */
.L_x_5694:
[----:B------:R-:W-:-:S05]  /*2e90*/  LOP3.LUT R5, R0, 0x80, R5, 0xf8, !PT ;  /* 0x0000008000057812 */ /* 0x000fca00078ef805 */
[----:B------:R0:W-:Y:S01]  /*2ea0*/  STG.E.U8 desc[UR36][R2.64], R5 ;  /* 0x0000000502007986 */ /* 0x0001e2000c101124 */
[----:B------:R-:W-:Y:S05]  /*2eb0*/  BRA `(.L_x_5682) ;  /* 0x0000000800047947 */ /* 0x000fea0003800000 */
.L_x_5693:
[----:B------:R-:W-:Y:S01]  /*2ec0*/  HADD2.F32 R7, -RZ, R0.H0_H0 ;  /* 0x20000000ff077230 */ /* 0x000fe20000004100 */
        /* <DEDUP_REMOVED lines=14> */
.L_x_5697:
[----:B------:R-:W-:Y:S05]  /*2fb0*/  BSYNC.RECONVERGENT B0 ;  /* 0x0000000000007941 */ /* 0x000fea0003800200 */
.L_x_5696:
[----:B------:R-:W-:-:S05]  /*2fc0*/  LOP3.LUT R5, R0, 0x80, R5, 0xf8, !PT ;  /* 0x0000008000057812 */ /* 0x000fca00078ef805 */
[----:B------:R0:W-:Y:S01]  /*2fd0*/  STG.E.U8 desc[UR36][R2.64], R5 ;  /* 0x0000000502007986 */ /* 0x0001e2000c101124 */
[----:B------:R-:W-:Y:S05]  /*2fe0*/  BRA `(.L_x_5682) ;  /* 0x0000000400b87947 */ /* 0x000fea0003800000 */
.L_x_5692:
[----:B------:R-:W-:-:S05]  /*2ff0*/  HADD2.F32 R0, -RZ, R0.H0_H0 ;  /* 0x20000000ff007230 */ /* 0x000fca0000004100 */
[----:B------:R-:W-:-:S05]  /*3000*/  F2FP.BF16.F32.PACK_AB R0, RZ, R0 ;  /* 0x00000000ff00723e */ /* 0x000fca00000010ff */
[----:B------:R0:W-:Y:S01]  /*3010*/  STG.E.U16 desc[UR36][R2.64], R0 ;  /* 0x0000000002007986 */ /* 0x0001e2000c101524 */
[----:B------:R-:W-:Y:S05]  /*3020*/  BRA `(.L_x_5682) ;  /* 0x0000000400a87947 */ /* 0x000fea0003800000 */
.L_x_5689:
        /* <DEDUP_REMOVED lines=12> */
.L_x_5700:
        /* <DEDUP_REMOVED lines=13> */
.L_x_5703:
[----:B------:R-:W-:-:S04]  /*31c0*/  SHF.R.U32.HI R0, RZ, 0x14, R5 ;  /* 0x00000014ff007819 */ /* 0x000fc80000011605 */
[----:B------:R-:W-:-:S04]  /*31d0*/  LOP3.LUT R0, R0, 0x1, RZ, 0xc0, !PT ;  /* 0x0000000100007812 */ /* 0x000fc800078ec0ff */
[----:B------:R-:W-:-:S04]  /*31e0*/  IADD3 R0, PT, PT, R5, 0x487ffff, R0 ;  /* 0x0487ffff05007810 */ /* 0x000fc80007ffe000 */
[----:B------:R-:W-:-:S04]  /*31f0*/  SHF.R.U32.HI R0, RZ, 0x14, R0 ;  /* 0x00000014ff007819 */ /* 0x000fc80000011600 */
[----:B------:R-:W-:-:S07]  /*3200*/  LOP3.LUT R4, R0, 0xff, RZ, 0xc0, !PT ;  /* 0x000000ff00047812 */ /* 0x000fce00078ec0ff */
.L_x_5704:
[----:B------:R-:W-:-:S04]  /*3210*/  SHF.R.U32.HI R5, RZ, 0x18, R5 ;  /* 0x00000018ff057819 */ /* 0x000fc80000011605 */
[----:B------:R-:W-:-:S04]  /*3220*/  LOP3.LUT R4, R4, 0x80, R5, 0xf8, !PT ;  /* 0x0000008004047812 */ /* 0x000fc800078ef805 */
[----:B------:R-:W-:-:S07]  /*3230*/  PRMT R0, R4, 0x7610, R0 ;  /* 0x0000761004007816 */ /* 0x000fce0000000000 */
.L_x_5702:
[----:B------:R-:W-:Y:S05]  /*3240*/  BSYNC.RECONVERGENT B0 ;  /* 0x0000000000007941 */ /* 0x000fea0003800200 */
.L_x_5701:
[----:B------:R1:W-:Y:S01]  /*3250*/  STG.E.U8 desc[UR36][R2.64], R0 ;  /* 0x0000000002007986 */ /* 0x0003e2000c101124 */
[----:B------:R-:W-:Y:S05]  /*3260*/  BRA `(.L_x_5682) ;  /* 0x0000000400187947 */ /* 0x000fea0003800000 */
.L_x_5699:
        /* <DEDUP_REMOVED lines=13> */
.L_x_5707:
[----:B------:R-:W-:-:S04]  /*3340*/  SHF.R.U32.HI R0, RZ, 0x15, R5 ;  /* 0x00000015ff007819 */ /* 0x000fc80000011605 */
[----:B------:R-:W-:-:S04]  /*3350*/  LOP3.LUT R0, R0, 0x1, RZ, 0xc0, !PT ;  /* 0x0000000100007812 */ /* 0x000fc800078ec0ff */
[----:B------:R-:W-:-:S04]  /*3360*/  IADD3 R0, PT, PT, R5, 0x88fffff, R0 ;  /* 0x088fffff05007810 */ /* 0x000fc80007ffe000 */
[----:B------:R-:W-:-:S04]  /*3370*/  SHF.R.U32.HI R0, RZ, 0x15, R0 ;  /* 0x00000015ff007819 */ /* 0x000fc80000011600 */
[----:B------:R-:W-:-:S07]  /*3380*/  LOP3.LUT R4, R0, 0xff, RZ, 0xc0, !PT ;  /* 0x000000ff00047812 */ /* 0x000fce00078ec0ff */
.L_x_5708:
[----:B------:R-:W-:-:S04]  /*3390*/  SHF.R.U32.HI R5, RZ, 0x18, R5 ;  /* 0x00000018ff057819 */ /* 0x000fc80000011605 */
[----:B------:R-:W-:-:S04]  /*33a0*/  LOP3.LUT R4, R4, 0x80, R5, 0xf8, !PT ;  /* 0x0000008004047812 */ /* 0x000fc800078ef805 */
[----:B------:R-:W-:-:S07]  /*33b0*/  PRMT R0, R4, 0x7610, R0 ;  /* 0x0000761004007816 */ /* 0x000fce0000000000 */
.L_x_5706:
[----:B------:R-:W-:Y:S05]  /*33c0*/  BSYNC.RECONVERGENT B0 ;  /* 0x0000000000007941 */ /* 0x000fea0003800200 */
.L_x_5705:
[----:B------:R2:W-:Y:S01]  /*33d0*/  STG.E.U8 desc[UR36][R2.64], R0 ;  /* 0x0000000002007986 */ /* 0x0005e2000c101124 */
[----:B------:R-:W-:Y:S05]  /*33e0*/  BRA `(.L_x_5682) ;  /* 0x0000000000b87947 */ /* 0x000fea0003800000 */
.L_x_5698:
[----:B------:R-:W-:-:S09]  /*33f0*/  UISETP.NE.AND UP0, UPT, UR4, 0x1c, UPT ;  /* 0x0000001c0400788c */ /* 0x000fd2000bf05270 */
[----:B------:R-:W-:Y:S05]  /*3400*/  BRA.U !UP0, `(.L_x_5709) ;  /* 0x0000000108a47547 */ /* 0x000fea000b800000 */
[----:B------:R-:W-:-:S09]  /*3410*/  UISETP.NE.AND UP0, UPT, UR4, 0x1d, UPT ;  /* 0x0000001d0400788c */ /* 0x000fd2000bf05270 */
[----:B------:R-:W-:Y:S05]  /*3420*/  BRA.U !UP0, `(.L_x_5710) ;  /* 0x00000001088c7547 */ /* 0x000fea000b800000 */
[----:B------:R-:W-:-:S09]  /*3430*/  UISETP.NE.AND UP0, UPT, UR4, 0x2c, UPT ;  /* 0x0000002c0400788c */ /* 0x000fd2000bf05270 */
[----:B------:R-:W-:Y:S05]  /*3440*/  BRA.U !UP0, `(.L_x_5711) ;  /* 0x0000000108447547 */ /* 0x000fea000b800000 */
.L_x_5681:
        /* <DEDUP_REMOVED lines=8> */
[----:B0-----:R-:W-:Y:S01]  /*34d0*/  MOV R4, UR6 ;  /* 0x0000000600047c02 */ /* 0x001fe20008000f00 */
[----:B------:R-:W-:-:S02]  /*34e0*/  IMAD.U32 R5, RZ, RZ, UR7 ;  /* 0x00000007ff057e24 */ /* 0x000fc4000f8e00ff */
[----:B---3--:R-:W-:Y:S01]  /*34f0*/  IMAD.U32 R6, RZ, RZ, UR8 ;  /* 0x00000008ff067e24 */ /* 0x008fe2000f8e00ff */
[----:B------:R-:W-:Y:S01]  /*3500*/  MOV R7, UR9 ;  /* 0x0000000900077c02 */ /* 0x000fe20008000f00 */
[----:B----4-:R-:W-:Y:S02]  /*3510*/  IMAD.U32 R10, RZ, RZ, UR4 ;  /* 0x00000004ff0a7e24 */ /* 0x010fe4000f8e00ff */
[----:B-1----:R-:W-:-:S07]  /*3520*/  IMAD.U32 R11, RZ, RZ, UR5 ;  /* 0x00000005ff0b7e24 */ /* 0x002fce000f8e00ff */
[----:B------:R-:W-:-:S07]  /*3530*/  LEPC R20, `(.L_x_5712) ;  /* 0x000000001014794e */ /* 0x000fce0000000000 */
[----:B--2---:R-:W-:Y:S05]  /*3540*/  CALL.ABS.NOINC R2 ;  /* 0x0000000002007343 */ /* 0x004fea0003c00000 */
.L_x_5712:
[----:B------:R-:W-:Y:S05]  /*3550*/  BRA `(.L_x_5682) ;  /* 0x00000000005c7947 */ /* 0x000fea0003800000 */
.L_x_5711:
[----:B------:R-:W-:-:S05]  /*3560*/  HADD2.F32 R5, -RZ, R0.H0_H0 ;  /* 0x20000000ff057230 */ /* 0x000fca0000004100 */
        /* <DEDUP_REMOVED lines=15> */
.L_x_5710:
[----:B------:R-:W-:-:S06]  /*3660*/  HADD2.F32 R4, -RZ, R0.H0_H0 ;  /* 0x20000000ff047230 */ /* 0x000fcc0000004100 */
[----:B------:R-:W0:Y:S02]  /*3670*/  F2I.U64.TRUNC R4, R4 ;  /* 0x0000000400047311 */ /* 0x000e24000020d800 */
[----:B0-----:R0:W-:Y:S01]  /*3680*/  STG.E.64 desc[UR36][R2.64], R4 ;  /* 0x0000000402007986 */ /* 0x0011e2000c101b24 */
[----:B------:R-:W-:Y:S05]  /*3690*/  BRA `(.L_x_5682) ;  /* 0x00000000000c7947 */ /* 0x000fea0003800000 */
.L_x_5709:
[----:B------:R-:W-:-:S04]  /*36a0*/  HADD2.F32 R0, -RZ, R0.H0_H0 ;  /* 0x20000000ff007230 */ /* 0x000fc80000004100 */
[----:B------:R-:W0:Y:S02]  /*36b0*/  F2I.FTZ.U32.TRUNC.NTZ R5, R0 ;  /* 0x0000000000057305 */ /* 0x000e24000021f000 */
[----:B0-----:R3:W-:Y:S02]  /*36c0*/  STG.E desc[UR36][R2.64], R5 ;  /* 0x0000000502007986 */ /* 0x0017e4000c101924 */
.L_x_5682:
[----:B------:R-:W-:-:S07]  /*36d0*/  VIADD R17, R17, 0x80 ;  /* 0x0000008011117836 */ /* 0x000fce0000000000 */
.L_x_5633:
[----:B------:R-:W-:Y:S05]  /*36e0*/  BSYNC.RECONVERGENT B6 ;  /* 0x0000000000067941 */ /* 0x000fea0003800200 */
.L_x_5632:
[----:B------:R-:W5:Y:S01]  /*36f0*/  LDCU UR4, c[0x0][0x380] ;  /* 0x00007000ff0477ac */ /* 0x000f620008000800 */
[----:B------:R-:W-:Y:S01]  /*3700*/  BSSY.RECONVERGENT B6, `(.L_x_5713) ;  /* 0x0000360000067945 */ /* 0x000fe20003800200 */
[----:B-----5:R-:W-:-:S13]  /*3710*/  ISETP.GE.AND P0, PT, R17, UR4, PT ;  /* 0x0000000411007c0c */ /* 0x020fda000bf06270 */
[----:B------:R-:W-:Y:S05]  /*3720*/  @P0 BRA `(.L_x_5714) ;  /* 0x0000003400740947 */ /* 0x000fea0003800000 */
[----:B------:R-:W5:Y:S01]  /*3730*/  LDCU UR4, c[0x0][0x388] ;  /* 0x00007100ff0477ac */ /* 0x000f620008000800 */
[----:B------:R-:W-:Y:S02]  /*3740*/  HFMA2 R16, -RZ, RZ, 0, 0 ;  /* 0x00000000ff107431 */ /* 0x000fe400000001ff */
[----:B012---:R-:W-:Y:S01]  /*3750*/  IMAD.MOV.U32 R0, RZ, RZ, RZ ;  /* 0x000000ffff007224 */ /* 0x007fe200078e00ff */
[----:B-----5:R-:W-:-:S09]  /*3760*/  UISETP.NE.AND UP0, UPT, UR4, URZ, UPT ;  /* 0x000000ff0400728c */ /* 0x020fd2000bf05270 */
        /* <DEDUP_REMOVED lines=299> */
.L_x_5715:
        /* <DEDUP_REMOVED lines=18> */
.L_x_5719:
[----:B------:R-:W2:Y:S02]  /*4b40*/  LDG.E.U8 R2, desc[UR36][R2.64] ;  /* 0x0000002402027981 */ /* 0x000ea4000c1e1100 */
[----:B--2---:R-:W-:-:S04]  /*4b50*/  I2FP.F32.U32 R0, R2 ;  /* 0x0000000200007245 */ /* 0x004fc80000201000 */
[----:B------:R-:W-:Y:S01]  /*4b60*/  F2FP.F16.F32.PACK_AB R0, RZ, R0 ;  /* 0x00000000ff00723e */ /* 0x000fe200000000ff */
[----:B------:R-:W-:Y:S06]  /*4b70*/  BRA `(.L_x_5721) ;  /* 0x0000000c007c7947 */ /* 0x000fec0003800000 */
.L_x_5718:
        /* <DEDUP_REMOVED lines=10> */
.L_x_5723:
[----:B------:R-:W2:Y:S02]  /*4c20*/  LDG.E R2, desc[UR36][R2.64] ;  /* 0x0000002402027981 */ /* 0x000ea4000c1e1900 */
[----:B--2---:R-:W-:-:S04]  /*4c30*/  I2FP.F32.S32 R0, R2 ;  /* 0x0000000200007245 */ /* 0x004fc80000201400 */
[----:B------:R-:W-:Y:S01]  /*4c40*/  F2FP.F16.F32.PACK_AB R0, RZ, R0 ;  /* 0x00000000ff00723e */ /* 0x000fe200000000ff */
[----:B------:R-:W-:Y:S06]  /*4c50*/  BRA `(.L_x_5721) ;  /* 0x0000000c00447947 */ /* 0x000fec0003800000 */
.L_x_5722:
[----:B------:R-:W2:Y:S02]  /*4c60*/  LDG.E.U16 R2, desc[UR36][R2.64] ;  /* 0x0000002402027981 */ /* 0x000ea4000c1e1500 */
[----:B--2---:R-:W0:Y:S02]  /*4c70*/  I2F.S16 R0, R2 ;  /* 0x0000000200007306 */ /* 0x004e240000101400 */
[----:B0-----:R-:W-:Y:S01]  /*4c80*/  F2FP.F16.F32.PACK_AB R0, RZ, R0 ;  /* 0x00000000ff00723e */ /* 0x001fe200000000ff */
[----:B------:R-:W-:Y:S06]  /*4c90*/  BRA `(.L_x_5721) ;  /* 0x0000000c00347947 */ /* 0x000fec0003800000 */
.L_x_5717:
        /* <DEDUP_REMOVED lines=9> */
.L_x_5725:
[----:B------:R0:W5:Y:S01]  /*4d30*/  LDG.E.U16 R0, desc[UR36][R2.64] ;  /* 0x0000002402007981 */ /* 0x000162000c1e1500 */
[----:B------:R-:W-:Y:S05]  /*4d40*/  BRA `(.L_x_5721) ;  /* 0x0000000c00087947 */ /* 0x000fea0003800000 */
.L_x_5724:
        /* <DEDUP_REMOVED lines=9> */
.L_x_5727:
[----:B------:R1:W5:Y:S01]  /*4de0*/  LDG.E.U16 R0, desc[UR36][R2.64] ;  /* 0x0000002402007981 */ /* 0x000362000c1e1500 */
[----:B------:R-:W-:Y:S05]  /*4df0*/  BRA `(.L_x_5721) ;  /* 0x0000000800dc7947 */ /* 0x000fea0003800000 */
.L_x_5726:
        /* <DEDUP_REMOVED lines=8> */
.L_x_5716:
        /* <DEDUP_REMOVED lines=13> */
.L_x_5730:
        /* <DEDUP_REMOVED lines=8> */
.L_x_5729:
        /* <DEDUP_REMOVED lines=27> */
.L_x_5732:
        /* <DEDUP_REMOVED lines=13> */
.L_x_5731:
[----:B------:R-:W2:Y:S02]  /*5250*/  LDG.E.U16 R0, desc[UR36][R2.64] ;  /* 0x0000002402007981 */ /* 0x000ea4000c1e1500 */
[----:B--2---:R-:W-:-:S05]  /*5260*/  IMAD.U32 R0, R0, 0x10000, RZ ;  /* 0x0001000000007824 */ /* 0x004fca00078e00ff */
[----:B------:R-:W-:Y:S01]  /*5270*/  F2FP.F16.F32.PACK_AB R0, RZ, R0 ;  /* 0x00000000ff00723e */ /* 0x000fe200000000ff */
[----:B------:R-:W-:Y:S06]  /*5280*/  BRA `(.L_x_5721) ;  /* 0x0000000400b87947 */ /* 0x000fec0003800000 */
.L_x_5728:
        /* <DEDUP_REMOVED lines=12> */
.L_x_5735:
        /* <DEDUP_REMOVED lines=21> */
.L_x_5739:
[----:B------:R-:W-:Y:S05]  /*54a0*/  BSYNC.RECONVERGENT B1 ;  /* 0x0000000000017941 */ /* 0x000fea0003800200 */
.L_x_5738:
[----:B------:R-:W-:Y:S02]  /*54b0*/  SHF.L.U32 R0, R0, 0x14, RZ ;  /* 0x0000001400007819 */ /* 0x000fe400000006ff */
[----:B------:R-:W-:-:S04]  /*54c0*/  LEA R2, R2, 0x3b800000, 0x17 ;  /* 0x3b80000002027811 */ /* 0x000fc800078eb8ff */
[----:B------:R-:W-:-:S07]  /*54d0*/  LOP3.LUT R0, R2, R0, R7, 0xfe, !PT ;  /* 0x0000000002007212 */ /* 0x000fce00078efe07 */
.L_x_5737:
[----:B------:R-:W-:Y:S05]  /*54e0*/  BSYNC.RECONVERGENT B0 ;  /* 0x0000000000007941 */ /* 0x000fea0003800200 */
.L_x_5736:
[----:B------:R-:W-:Y:S01]  /*54f0*/  F2FP.F16.F32.PACK_AB R0, RZ, R0 ;  /* 0x00000000ff00723e */ /* 0x000fe200000000ff */
[----:B------:R-:W-:Y:S06]  /*5500*/  BRA `(.L_x_5721) ;  /* 0x0000000400187947 */ /* 0x000fec0003800000 */
.L_x_5734:
        /* <DEDUP_REMOVED lines=21> */
.L_x_5743:
[----:B------:R-:W-:Y:S05]  /*5660*/  BSYNC.RECONVERGENT B1 ;  /* 0x0000000000017941 */ /* 0x000fea0003800200 */
.L_x_5742:
[----:B------:R-:W-:Y:S01]  /*5670*/  IMAD.SHL.U32 R0, R0, 0x200000, RZ ;  /* 0x0020000000007824 */ /* 0x000fe200078e00ff */
[----:B------:R-:W-:-:S04]  /*5680*/  LEA R2, R2, 0x37800000, 0x17 ;  /* 0x3780000002027811 */ /* 0x000fc800078eb8ff */
[----:B------:R-:W-:-:S07]  /*5690*/  LOP3.LUT R0, R2, R0, R7, 0xfe, !PT ;  /* 0x0000000002007212 */ /* 0x000fce00078efe07 */
.L_x_5741:
[----:B------:R-:W-:Y:S05]  /*56a0*/  BSYNC.RECONVERGENT B0 ;  /* 0x0000000000007941 */ /* 0x000fea0003800200 */
.L_x_5740:
[----:B------:R-:W-:Y:S01]  /*56b0*/  F2FP.F16.F32.PACK_AB R0, RZ, R0 ;  /* 0x00000000ff00723e */ /* 0x000fe200000000ff */
[----:B------:R-:W-:Y:S06]  /*56c0*/  BRA `(.L_x_5721) ;  /* 0x0000000000a87947 */ /* 0x000fec0003800000 */
.L_x_5733:
        /* <DEDUP_REMOVED lines=14> */
.L_x_5747:
[----:B------:R-:W-:Y:S05]  /*57b0*/  BSYNC.RECONVERGENT B0 ;  /* 0x0000000000007941 */ /* 0x000fea0003800200 */
.L_x_5746:
[----:B------:R-:W-:Y:S01]  /*57c0*/  F2FP.F16.F32.PACK_AB R0, RZ, R0 ;  /* 0x00000000ff00723e */ /* 0x000fe200000000ff */
[----:B------:R-:W-:Y:S06]  /*57d0*/  BRA `(.L_x_5721) ;  /* 0x0000000000647947 */ /* 0x000fec0003800000 */
.L_x_5720:
        /* <DEDUP_REMOVED lines=10> */
[----:B-1----:R-:W-:Y:S01]  /*5880*/  IMAD.U32 R6, RZ, RZ, UR6 ;  /* 0x00000006ff067e24 */ /* 0x002fe2000f8e00ff */
[----:B------:R-:W-:Y:S01]  /*5890*/  MOV R7, UR7 ;  /* 0x0000000700077c02 */ /* 0x000fe20008000f00 */
[----:B---3--:R-:W-:Y:S02]  /*58a0*/  IMAD.U32 R10, RZ, RZ, UR8 ;  /* 0x00000008ff0a7e24 */ /* 0x008fe4000f8e00ff */
[----:B------:R-:W-:-:S07]  /*58b0*/  IMAD.U32 R11, RZ, RZ, UR9 ;  /* 0x00000009ff0b7e24 */ /* 0x000fce000f8e00ff */
[----:B------:R-:W-:-:S07]  /*58c0*/  LEPC R20, `(.L_x_5748) ;  /* 0x000000001014794e */ /* 0x000fce0000000000 */
[----:B--2---:R-:W-:Y:S05]  /*58d0*/  CALL.ABS.NOINC R2 ;  /* 0x0000000002007343 */ /* 0x004fea0003c00000 */
.L_x_5748:
[----:B------:R-:W-:Y:S01]  /*58e0*/  PRMT R0, RZ, 0x7610, R0 ;  /* 0x00007610ff007816 */ /* 0x000fe20000000000 */
[----:B------:R-:W-:Y:S06]  /*58f0*/  BRA `(.L_x_5721) ;  /* 0x00000000001c7947 */ /* 0x000fec0003800000 */
.L_x_5745:
[----:B------:R-:W2:Y:S02]  /*5900*/  LDG.E.64 R2, desc[UR36][R2.64] ;  /* 0x0000002402027981 */ /* 0x000ea4000c1e1b00 */
[----:B--2---:R-:W0:Y:S02]  /*5910*/  I2F.U64 R0, R2 ;  /* 0x0000000200007312 */ /* 0x004e240000301000 */
[----:B0-----:R-:W-:Y:S01]  /*5920*/  F2FP.F16.F32.PACK_AB R0, RZ, R0 ;  /* 0x00000000ff00723e */ /* 0x001fe200000000ff */
[----:B------:R-:W-:Y:S06]  /*5930*/  BRA `(.L_x_5721) ;  /* 0x00000000000c7947 */ /* 0x000fec0003800000 */
.L_x_5744:
[----:B------:R-:W2:Y:S02]  /*5940*/  LDG.E R2, desc[UR36][R2.64] ;  /* 0x0000002402027981 */ /* 0x000ea4000c1e1900 */
[----:B--2---:R-:W-:-:S04]  /*5950*/  I2FP.F32.U32 R0, R2 ;  /* 0x0000000200007245 */ /* 0x004fc80000201000 */
[----:B------:R-:W-:-:S07]  /*5960*/  F2FP.F16.F32.PACK_AB R0, RZ, R0 ;  /* 0x00000000ff00723e */ /* 0x000fce00000000ff */
.L_x_5721:
        /* <DEDUP_REMOVED lines=30> */
.L_x_5754:
[----:B------:R-:W-:Y:S01]  /*5b50*/  FSETP.GEU.FTZ.AND P0, PT, R4, -R6, PT ;  /* 0x800000060400720b */ /* 0x000fe20003f1e000 */
[----:B------:R-:W-:-:S12]  /*5b60*/  FADD.FTZ R2, R2, -1 ;  /* 0xbf80000002027421 */ /* 0x000fd80000010000 */
[----:B------:R-:W-:-:S07]  /*5b70*/  @!P0 FADD.FTZ R2, R2, -1 ;  /* 0xbf80000002028421 */ /* 0x000fce0000010000 */
.L_x_5753:
[----:B------:R-:W-:Y:S05]  /*5b80*/  BSYNC.RECONVERGENT B1 ;  /* 0x0000000000017941 */ /* 0x000fea0003800200 */
.L_x_5752:
[----:B------:R-:W-:Y:S01]  /*5b90*/  FFMA.FTZ R3, -R6, R2, R3 ;  /* 0x0000000206037223 */ /* 0x000fe20000010103 */
[----:B------:R-:W-:Y:S06]  /*5ba0*/  BRA `(.L_x_5750) ;  /* 0x0000000000787947 */ /* 0x000fec0003800000 */
.L_x_5751:
        /* <DEDUP_REMOVED lines=14> */
.L_x_5757:
        /* <DEDUP_REMOVED lines=13> */
.L_x_5756:
[----:B------:R-:W-:Y:S05]  /*5d60*/  BSYNC.RECONVERGENT B1 ;  /* 0x0000000000017941 */ /* 0x000fea0003800200 */
.L_x_5755:
[----:B------:R-:W-:-:S04]  /*5d70*/  FMUL.FTZ R2, R3, 1.1920928955078125e-07 ;  /* 0x3400000003027820 */ /* 0x000fc80000410000 */
[----:B------:R-:W-:-:S07]  /*5d80*/  FMUL.FTZ R3, R7, R2 ;  /* 0x0000000207037220 */ /* 0x000fce0000410000 */
.L_x_5750:
[----:B------:R-:W-:Y:S05]  /*5d90*/  BSYNC.RECONVERGENT B0 ;  /* 0x0000000000007941 */ /* 0x000fea0003800200 */
.L_x_5749:
[----:B------:R-:W1:Y:S01]  /*5da0*/  LDCU.64 UR6, c[0x0][0x580] ;  /* 0x0000b000ff0677ac */ /* 0x000e620008000a00 */
[C---:B------:R-:W-:Y:S02]  /*5db0*/  FSETP.NAN.FTZ.AND P0, PT, |R3|.reuse, |R3|, PT ;  /* 0x400000030300720b */ /* 0x040fe40003f18200 */
[----:B------:R-:W-:Y:S01]  /*5dc0*/  LOP3.LUT R0, R3, 0x80000000, R0, 0xb8, !PT ;  /* 0x8000000003007812 */ /* 0x000fe200078eb800 */
[----:B------:R-:W-:-:S03]  /*5dd0*/  UPRMT UR4, UR41, 0x9910, URZ ;  /* 0x0000991029047896 */ /* 0x000fc600080000ff */
[----:B------:R-:W-:Y:S01]  /*5de0*/  FSEL R0, R3, R0, P0 ;  /* 0x0000000003007208 */ /* 0x000fe20000000000 */
[----:B------:R-:W-:-:S03]  /*5df0*/  UISETP.GT.AND UP0, UPT, UR4, 0x9, UPT ;  /* 0x000000090400788c */ /* 0x000fc6000bf04270 */
[----:B------:R-:W-:Y:S02]  /*5e00*/  F2FP.F16.F32.PACK_AB R0, RZ, R0 ;  /* 0x00000000ff00723e */ /* 0x000fe400000000ff */
[----:B-1----:R-:W-:-:S05]  /*5e10*/  IADD3 R2, P1, PT, R16, UR6, RZ ;  /* 0x0000000610027c10 */ /* 0x002fca000ff3e0ff */
        /* <DEDUP_REMOVED lines=11> */
[----:B------:R-:W1:Y:S02]  /*5ed0*/  F2I.FTZ.TRUNC.NTZ R5, R0 ;  /* 0x0000000000057305 */ /* 0x000e64000021f100 */
[----:B-1----:R1:W-:Y:S01]  /*5ee0*/  STG.E.U8 desc[UR36][R2.64], R5 ;  /* 0x0000000502007986 */ /* 0x0023e2000c101124 */
[----:B------:R-:W-:Y:S05]  /*5ef0*/  BRA `(.L_x_5763) ;  /* 0x0000000c007c7947 */ /* 0x000fea0003800000 */
.L_x_5761:
[----:B------:R-:W-:-:S06]  /*5f00*/  HADD2.F32 R5, -RZ, R0.H0_H0 ;  /* 0x20000000ff057230 */ /* 0x000fcc0000004100 */
[----:B------:R-:W1:Y:S02]  /*5f10*/  F2I.S64.TRUNC R4, R5 ;  /* 0x0000000500047311 */ /* 0x000e64000020d900 */
[----:B-1----:R1:W-:Y:S01]  /*5f20*/  STG.E.U8 desc[UR36][R2.64], R4 ;  /* 0x0000000402007986 */ /* 0x0023e2000c101124 */
[----:B------:R-:W-:Y:S05]  /*5f30*/  BRA `(.L_x_5763) ;  /* 0x0000000c006c7947 */ /* 0x000fea0003800000 */
.L_x_5760:
[----:B------:R-:W-:-:S09]  /*5f40*/  UISETP.NE.AND UP0, UPT, UR4, 0x2, UPT ;  /* 0x000000020400788c */ /* 0x000fd2000bf05270 */
[----:B------:R-:W-:Y:S05]  /*5f50*/  BRA.U !UP0, `(.L_x_5764) ;  /* 0x0000000108307547 */ /* 0x000fea000b800000 */
[----:B------:R-:W-:-:S09]  /*5f60*/  UISETP.NE.AND UP0, UPT, UR4, 0x3, UPT ;  /* 0x000000030400788c */ /* 0x000fd2000bf05270 */
[----:B------:R-:W-:Y:S05]  /*5f70*/  BRA.U !UP0, `(.L_x_5765) ;  /* 0x0000000108187547 */ /* 0x000fea000b800000 */
[----:B------:R-:W-:-:S09]  /*5f80*/  UISETP.NE.AND UP0, UPT, UR4, 0x4, UPT ;  /* 0x000000040400788c */ /* 0x000fd2000bf05270 */
[----:B------:R-:W-:Y:S05]  /*5f90*/  BRA.U UP0, `(.L_x_5762) ;  /* 0x0000000900707547 */ /* 0x000fea000b800000 */
[----:B------:R-:W-:-:S06]  /*5fa0*/  HADD2.F32 R4, -RZ, R0.H0_H0 ;  /* 0x20000000ff047230 */ /* 0x000fcc0000004100 */
[----:B------:R-:W1:Y:S02]  /*5fb0*/  F2I.S64.TRUNC R4, R4 ;  /* 0x0000000400047311 */ /* 0x000e64000020d900 */
[----:B-1----:R1:W-:Y:S01]  /*5fc0*/  STG.E.64 desc[UR36][R2.64], R4 ;  /* 0x0000000402007986 */ /* 0x0023e2000c101b24 */
[----:B------:R-:W-:Y:S05]  /*5fd0*/  BRA `(.L_x_5763) ;  /* 0x0000000c00447947 */ /* 0x000fea0003800000 */
.L_x_5765:
[----:B------:R-:W-:-:S04]  /*5fe0*/  HADD2.F32 R0, -RZ, R0.H0_H0 ;  /* 0x20000000ff007230 */ /* 0x000fc80000004100 */
[----:B------:R-:W1:Y:S02]  /*5ff0*/  F2I.FTZ.TRUNC.NTZ R5, R0 ;  /* 0x0000000000057305 */ /* 0x000e64000021f100 */
[----:B-1----:R1:W-:Y:S01]  /*6000*/  STG.E desc[UR36][R2.64], R5 ;  /* 0x0000000502007986 */ /* 0x0023e2000c101924 */
[----:B------:R-:W-:Y:S05]  /*6010*/  BRA `(.L_x_5763) ;  /* 0x0000000c00347947 */ /* 0x000fea0003800000 */
.L_x_5764:
[----:B------:R-:W-:-:S04]  /*6020*/  HADD2.F32 R0, -RZ, R0.H0_H0 ;  /* 0x20000000ff007230 */ /* 0x000fc80000004100 */
[----:B------:R-:W1:Y:S02]  /*6030*/  F2I.FTZ.TRUNC.NTZ R5, R0 ;  /* 0x0000000000057305 */ /* 0x000e64000021f100 */
[----:B-1----:R1:W-:Y:S01]  /*6040*/  STG.E.U16 desc[UR36][R2.64], R5 ;  /* 0x0000000502007986 */ /* 0x0023e2000c101524 */
[----:B------:R-:W-:Y:S05]  /*6050*/  BRA `(.L_x_5763) ;  /* 0x0000000c00247947 */ /* 0x000fea0003800000 */
.L_x_5759:
        /* <DEDUP_REMOVED lines=9> */
.L_x_5767:
[----:B------:R1:W-:Y:S01]  /*60f0*/  STG.E.U16 desc[UR36][R2.64], R0 ;  /* 0x0000000002007986 */ /* 0x0003e2000c101524 */
[----:B------:R-:W-:Y:S05]  /*6100*/  BRA `(.L_x_5763) ;  /* 0x0000000800f87947 */ /* 0x000fea0003800000 */
.L_x_5766:
        /* <DEDUP_REMOVED lines=10> */
.L_x_5769:
[----:B------:R-:W-:-:S05]  /*61b0*/  HADD2.F32 R0, -RZ, R0.H0_H0 ;  /* 0x20000000ff007230 */ /* 0x000fca0000004100 */
[----:B------:R-:W-:-:S04]  /*61c0*/  F2FP.F16.F32.PACK_AB R0, RZ, R0 ;  /* 0x00000000ff00723e */ /* 0x000fc800000000ff */
[----:B------:R-:W-:-:S05]  /*61d0*/  PRMT R0, R0, 0x5410, RZ ;  /* 0x0000541000007816 */ /* 0x000fca00000000ff */
[----:B------:R1:W-:Y:S01]  /*61e0*/  STG.E desc[UR36][R2.64], R0 ;  /* 0x0000000002007986 */ /* 0x0003e2000c101924 */
[----:B------:R-:W-:Y:S05]  /*61f0*/  BRA `(.L_x_5763) ;  /* 0x0000000800bc7947 */ /* 0x000fea0003800000 */
.L_x_5768:
[----:B------:R-:W-:-:S05]  /*6200*/  HADD2.F32 R4, -RZ, R0.H0_H0 ;  /* 0x20000000ff047230 */ /* 0x000fca0000004100 */
[----:B------:R-:W-:-:S06]  /*6210*/  FMUL.FTZ R4, R4, 1 ;  /* 0x3f80000004047820 */ /* 0x000fcc0000410000 */
[----:B------:R-:W1:Y:S02]  /*6220*/  F2F.F64.F32 R4, R4 ;  /* 0x0000000400047310 */ /* 0x000e640000201800 */
[----:B-1----:R1:W-:Y:S01]  /*6230*/  STG.E.64 desc[UR36][R2.64], R4 ;  /* 0x0000000402007986 */ /* 0x0023e2000c101b24 */
[----:B------:R-:W-:Y:S05]  /*6240*/  BRA `(.L_x_5763) ;  /* 0x0000000800a87947 */ /* 0x000fea0003800000 */
.L_x_5758:
        /* <DEDUP_REMOVED lines=11> */
[----:B------:R-:W1:Y:S02]  /*6300*/  F2I.FTZ.U32.TRUNC.NTZ R5, R5 ;  /* 0x0000000500057305 */ /* 0x000e64000021f000 */
[----:B-1----:R1:W-:Y:S01]  /*6310*/  STG.E.U16 desc[UR36][R2.64], R5 ;  /* 0x0000000502007986 */ /* 0x0023e2000c101524 */
[----:B------:R-:W-:Y:S05]  /*6320*/  BRA `(.L_x_5763) ;  /* 0x0000000800707947 */ /* 0x000fea0003800000 */
.L_x_5773:
        /* <DEDUP_REMOVED lines=18> */
.L_x_5776:
[----:B------:R-:W-:-:S04]  /*6450*/  SHF.R.U32.HI R5, RZ, 0x18, R5 ;  /* 0x00000018ff057819 */ /* 0x000fc80000011605 */
[----:B------:R-:W-:-:S07]  /*6460*/  LOP3.LUT R0, R0, 0x80, R5, 0xf8, !PT ;  /* 0x0000008000007812 */ /* 0x000fce00078ef805 */
.L_x_5775:
[----:B------:R-:W-:Y:S05]  /*6470*/  BSYNC.RECONVERGENT B0 ;  /* 0x0000000000007941 */ /* 0x000fea0003800200 */
.L_x_5774:
[----:B------:R4:W-:Y:S01]  /*6480*/  STG.E.U8 desc[UR36][R2.64], R0 ;  /* 0x0000000002007986 */ /* 0x0009e2000c101124 */
[----:B------:R-:W-:Y:S05]  /*6490*/  BRA `(.L_x_5763) ;  /* 0x0000000800147947 */ /* 0x000fea0003800000 */
.L_x_5772:
[----:B------:R-:W-:Y:S01]  /*64a0*/  HADD2.F32 R5, -RZ, R0.H0_H0 ;  /* 0x20000000ff057230 */ /* 0x000fe20000004100 */
        /* <DEDUP_REMOVED lines=17> */
.L_x_5779:
[----:B------:R-:W-:-:S04]  /*65c0*/  SHF.R.U32.HI R5, RZ, 0x18, R5 ;  /* 0x00000018ff057819 */ /* 0x000fc80000011605 */
[----:B------:R-:W-:-:S07]  /*65d0*/  LOP3.LUT R0, R0, 0x80, R5, 0xf8, !PT ;  /* 0x0000008000007812 */ /* 0x000fce00078ef805 */
.L_x_5778:
[----:B------:R-:W-:Y:S05]  /*65e0*/  BSYNC.RECONVERGENT B0 ;  /* 0x0000000000007941 */ /* 0x000fea0003800200 */
.L_x_5777:
[----:B------:R1:W-:Y:S01]  /*65f0*/  STG.E.U8 desc[UR36][R2.64], R0 ;  /* 0x0000000002007986 */ /* 0x0003e2000c101124 */
[----:B------:R-:W-:Y:S05]  /*6600*/  BRA `(.L_x_5763) ;  /* 0x0000000400b87947 */ /* 0x000fea0003800000 */
.L_x_5771:
[----:B------:R-:W-:-:S09]  /*6610*/  UISETP.NE.AND UP0, UPT, UR4, 0x1c, UPT ;  /* 0x0000001c0400788c */ /* 0x000fd2000bf05270 */
[----:B------:R-:W-:Y:S05]  /*6620*/  BRA.U !UP0, `(.L_x_5780) ;  /* 0x0000000108607547 */ /* 0x000fea000b800000 */
[----:B------:R-:W-:-:S09]  /*6630*/  UISETP.NE.AND UP0, UPT, UR4, 0x1d, UPT ;  /* 0x0000001d0400788c */ /* 0x000fd2000bf05270 */
[----:B------:R-:W-:Y:S05]  /*6640*/  BRA.U !UP0, `(.L_x_5781) ;  /* 0x0000000108487547 */ /* 0x000fea000b800000 */
[----:B------:R-:W-:-:S09]  /*6650*/  UISETP.NE.AND UP0, UPT, UR4, 0x2c, UPT ;  /* 0x0000002c0400788c */ /* 0x000fd2000bf05270 */
[----:B------:R-:W-:Y:S05]  /*6660*/  BRA.U UP0, `(.L_x_5762) ;  /* 0x0000000100bc7547 */ /* 0x000fea000b800000 */
        /* <DEDUP_REMOVED lines=16> */
.L_x_5781:
[----:B------:R-:W-:-:S06]  /*6770*/  HADD2.F32 R4, -RZ, R0.H0_H0 ;  /* 0x20000000ff047230 */ /* 0x000fcc0000004100 */
[----:B------:R-:W1:Y:S02]  /*6780*/  F2I.U64.TRUNC R4, R4 ;  /* 0x0000000400047311 */ /* 0x000e64000020d800 */
[----:B-1----:R2:W-:Y:S01]  /*6790*/  STG.E.64 desc[UR36][R2.64], R4 ;  /* 0x0000000402007986 */ /* 0x0025e2000c101b24 */
[----:B------:R-:W-:Y:S05]  /*67a0*/  BRA `(.L_x_5763) ;  /* 0x0000000400507947 */ /* 0x000fea0003800000 */
.L_x_5780:
[----:B------:R-:W-:-:S04]  /*67b0*/  HADD2.F32 R0, -RZ, R0.H0_H0 ;  /* 0x20000000ff007230 */ /* 0x000fc80000004100 */
[----:B------:R-:W1:Y:S02]  /*67c0*/  F2I.FTZ.U32.TRUNC.NTZ R5, R0 ;  /* 0x0000000000057305 */ /* 0x000e64000021f000 */
[----:B-1----:R1:W-:Y:S01]  /*67d0*/  STG.E desc[UR36][R2.64], R5 ;  /* 0x0000000502007986 */ /* 0x0023e2000c101924 */
[----:B------:R-:W-:Y:S05]  /*67e0*/  BRA `(.L_x_5763) ;  /* 0x0000000400407947 */ /* 0x000fea0003800000 */
.L_x_5770:
        /* <DEDUP_REMOVED lines=11> */
.L_x_5783:
[----:B------:R-:W-:Y:S01]  /*68a0*/  HADD2.F32 R0, -RZ, R0.H0_H0 ;  /* 0x20000000ff007230 */ /* 0x000fe20000004100 */
[----:B------:R-:W-:-:S04]  /*68b0*/  CS2R R6, SRZ ;  /* 0x0000000000067805 */ /* 0x000fc8000001ff00 */
[----:B------:R-:W-:-:S04]  /*68c0*/  FMUL.FTZ R0, R0, 1 ;  /* 0x3f80000000007820 */ /* 0x000fc80000410000 */
[----:B------:R-:W1:Y:S02]  /*68d0*/  F2F.F64.F32 R4, R0 ;  /* 0x0000000000047310 */ /* 0x000e640000201800 */
[----:B-1----:R1:W-:Y:S01]  /*68e0*/  STG.E.128 desc[UR36][R2.64], R4 ;  /* 0x0000000402007986 */ /* 0x0023e2000c101d24 */
[----:B------:R-:W-:Y:S05]  /*68f0*/  BRA `(.L_x_5763) ;  /* 0x0000000000fc7947 */ /* 0x000fea0003800000 */
.L_x_5782:
[----:B------:R-:W-:-:S09]  /*6900*/  UISETP.NE.AND UP0, UPT, UR4, 0xf, UPT ;  /* 0x0000000f0400788c */ /* 0x000fd2000bf05270 */
[----:B------:R-:W-:Y:S05]  /*6910*/  BRA.U !UP0, `(.L_x_5784) ;  /* 0x0000000108e87547 */ /* 0x000fea000b800000 */
[----:B------:R-:W-:-:S09]  /*6920*/  UISETP.NE.AND UP0, UPT, UR4, 0x17, UPT ;  /* 0x000000170400788c */ /* 0x000fd2000bf05270 */
[----:B------:R-:W-:Y:S05]  /*6930*/  BRA.U !UP0, `(.L_x_5785) ;  /* 0x0000000108907547 */ /* 0x000fea000b800000 */
[----:B------:R-:W-:-:S09]  /*6940*/  UISETP.NE.AND UP0, UPT, UR4, 0x18, UPT ;  /* 0x000000180400788c */ /* 0x000fd2000bf05270 */
[----:B------:R-:W-:Y:S05]  /*6950*/  BRA.U !UP0, `(.L_x_5786) ;  /* 0x0000000108447547 */ /* 0x000fea000b800000 */
.L_x_5762:
[----:B------:R-:W-:Y:S01]  /*6960*/  MOV R0, 0x0 ;  /* 0x0000000000007802 */ /* 0x000fe20000000f00 */
[----:B------:R-:W1:Y:S01]  /*6970*/  LDCU.64 UR4, c[0x4][0x178] ;  /* 0x01002f00ff0477ac */ /* 0x000e620008000a00 */
[----:B0-----:R-:W-:Y:S02]  /*6980*/  HFMA2 R8, -RZ, RZ, 0, 6.020069122314453125e-06 ;  /* 0x00000065ff087431 */ /* 0x001fe400000001ff */
[----:B------:R-:W-:Y:S01]  /*6990*/  IMAD.MOV.U32 R12, RZ, RZ, 0x1 ;  /* 0x00000001ff0c7424 */ /* 0x000fe200078e00ff */
[----:B------:R0:W2:Y:S01]  /*69a0*/  LDC.64 R2, c[0x4][R0] ;  /* 0x0100000000027b82 */ /* 0x0000a20000000a00 */
[----:B------:R-:W3:Y:S01]  /*69b0*/  LDCU.64 UR6, c[0x4][0x180] ;  /* 0x01003000ff0677ac */ /* 0x000ee20008000a00 */
[----:B------:R-:W-:Y:S01]  /*69c0*/  IMAD.MOV.U32 R13, RZ, RZ, RZ ;  /* 0x000000ffff0d7224 */ /* 0x000fe200078e00ff */
[----:B------:R-:W4:Y:S01]  /*69d0*/  LDCU.64 UR8, c[0x4][0x80] ;  /* 0x01001000ff0877ac */ /* 0x000f220008000a00 */
[----:B-1----:R-:W-:Y:S01]  /*69e0*/  MOV R4, UR4 ;  /* 0x0000000400047c02 */ /* 0x002fe20008000f00 */
[----:B------:R-:W-:-:S02]  /*69f0*/  IMAD.U32 R5, RZ, RZ, UR5 ;  /* 0x00000005ff057e24 */ /* 0x000fc4000f8e00ff */
[----:B---3--:R-:W-:Y:S01]  /*6a00*/  IMAD.U32 R6, RZ, RZ, UR6 ;  /* 0x00000006ff067e24 */ /* 0x008fe2000f8e00ff */
[----:B------:R-:W-:Y:S01]  /*6a10*/  MOV R7, UR7 ;  /* 0x0000000700077c02 */ /* 0x000fe20008000f00 */
[----:B----4-:R-:W-:Y:S02]  /*6a20*/  IMAD.U32 R10, RZ, RZ, UR8 ;  /* 0x00000008ff0a7e24 */ /* 0x010fe4000f8e00ff */
[----:B0-----:R-:W-:-:S07]  /*6a30*/  IMAD.U32 R11, RZ, RZ, UR9 ;  /* 0x00000009ff0b7e24 */ /* 0x001fce000f8e00ff */
[----:B------:R-:W-:-:S07]  /*6a40*/  LEPC R20, `(.L_x_5787) ;  /* 0x000000001014794e */ /* 0x000fce0000000000 */
[----:B--2---:R-:W-:Y:S05]  /*6a50*/  CALL.ABS.NOINC R2 ;  /* 0x0000000002007343 */ /* 0x004fea0003c00000 */
.L_x_5787:
[----:B------:R-:W-:Y:S05]  /*6a60*/  BRA `(.L_x_5763) ;  /* 0x0000000000a07947 */ /* 0x000fea0003800000 */
.L_x_5786:
[----:B------:R-:W-:Y:S01]  /*6a70*/  HADD2.F32 R7, -RZ, R0.H0_H0 ;  /* 0x20000000ff077230 */ /* 0x000fe20000004100 */
        /* <DEDUP_REMOVED lines=12> */
.L_x_5789:
[----:B------:R-:W-:Y:S05]  /*6b40*/  BSYNC.RECONVERGENT B0 ;  /* 0x0000000000007941 */ /* 0x000fea0003800200 */
.L_x_5788:
[----:B------:R-:W-:-:S05]  /*6b50*/  LOP3.LUT R5, R0, 0x80, R5, 0xf8, !PT ;  /* 0x0000008000057812 */ /* 0x000fca00078ef805 */
[----:B------:R1:W-:Y:S01]  /*6b60*/  STG.E.U8 desc[UR36][R2.64], R5 ;  /* 0x0000000502007986 */ /* 0x0003e2000c101124 */
[----:B------:R-:W-:Y:S05]  /*6b70*/  BRA `(.L_x_5763) ;  /* 0x00000000005c7947 */ /* 0x000fea0003800000 */
.L_x_5785:
        /* <DEDUP_REMOVED lines=12> */
.L_x_5791:
[----:B------:R-:W-:Y:S01]  /*6c40*/  IMAD.MOV.U32 R0, RZ, RZ, 0x7f ;  /* 0x0000007fff007424 */ /* 0x000fe200078e00ff */
[----:B------:R-:W-:-:S04]  /*6c50*/  ISETP.GT.U32.AND P0, PT, R4, 0x7f800000, PT ;  /* 0x7f8000000400780c */ /* 0x000fc80003f04070 */
[----:B------:R-:W-:-:S09]  /*6c60*/  SEL R0, R0, 0x7c, P0 ;  /* 0x0000007c00007807 */ /* 0x000fd20000000000 */
.L_x_5792:
[----:B------:R-:W-:Y:S05]  /*6c70*/  BSYNC.RECONVERGENT B0 ;  /* 0x0000000000007941 */ /* 0x000fea0003800200 */
.L_x_5790:
[----:B------:R-:W-:-:S04]  /*6c80*/  SHF.R.U32.HI R5, RZ, 0x18, R5 ;  /* 0x00000018ff057819 */ /* 0x000fc80000011605 */
[----:B------:R-:W-:-:S05]  /*6c90*/  LOP3.LUT R5, R0, 0x80, R5, 0xf8, !PT ;  /* 0x0000008000057812 */ /* 0x000fca00078ef805 */
[----:B------:R1:W-:Y:S01]  /*6ca0*/  STG.E.U8 desc[UR36][R2.64], R5 ;  /* 0x0000000502007986 */ /* 0x0003e2000c101124 */
[----:B------:R-:W-:Y:S05]  /*6cb0*/  BRA `(.L_x_5763) ;  /* 0x00000000000c7947 */ /* 0x000fea0003800000 */
.L_x_5784:
[----:B------:R-:W-:-:S05]  /*6cc0*/  HADD2.F32 R0, -RZ, R0.H0_H0 ;  /* 0x20000000ff007230 */ /* 0x000fca0000004100 */
[----:B------:R-:W-:-:S05]  /*6cd0*/  F2FP.BF16.F32.PACK_AB R0, RZ, R0 ;  /* 0x00000000ff00723e */ /* 0x000fca00000010ff */
[----:B------:R1:W-:Y:S02]  /*6ce0*/  STG.E.U16 desc[UR36][R2.64], R0 ;  /* 0x0000000002007986 */ /* 0x0003e4000c101524 */
.L_x_5763:
[----:B------:R-:W-:-:S07]  /*6cf0*/  VIADD R17, R17, 0x80 ;  /* 0x0000008011117836 */ /* 0x000fce0000000000 */
.L_x_5714:
[----:B------:R-:W-:Y:S05]  /*6d00*/  BSYNC.RECONVERGENT B6 ;  /* 0x0000000000067941 */ /* 0x000fea0003800200 */
.L_x_5713:
[----:B------:R-:W5:Y:S01]  /*6d10*/  LDCU UR4, c[0x0][0x380] ;  /* 0x00007000ff0477ac */ /* 0x000f620008000800 */
[----:B------:R-:W-:Y:S01]  /*6d20*/  BSSY.RECONVERGENT B6, `(.L_x_5793) ;  /* 0x0000360000067945 */ /* 0x000fe20003800200 */
[----:B-----5:R-:W-:-:S13]  /*6d30*/  ISETP.GE.AND P0, PT, R17, UR4, PT ;  /* 0x0000000411007c0c */ /* 0x020fda000bf06270 */
[----:B------:R-:W-:Y:S05]  /*6d40*/  @P0 BRA `(.L_x_5794) ;  /* 0x0000003400740947 */ /* 0x000fea0003800000 */
[----:B------:R-:W5:Y:S01]  /*6d50*/  LDCU UR4, c[0x0][0x388] ;  /* 0x00007100ff0477ac */ /* 0x000f620008000800 */
[----:B012-4-:R-:W-:Y:S02]  /*6d60*/  HFMA2 R0, -RZ, RZ, 0, 0 ;  /* 0x00000000ff007431 */ /* 0x017fe400000001ff */
[----:B------:R-:W-:Y:S01]  /*6d70*/  IMAD.MOV.U32 R16, RZ, RZ, RZ ;  /* 0x000000ffff107224 */ /* 0x000fe200078e00ff */
[----:B-----5:R-:W-:-:S09]  /*6d80*/  UISETP.NE.AND UP0, UPT, UR4, URZ, UPT ;  /* 0x000000ff0400728c */ /* 0x020fd2000bf05270 */
[----:B------:R-:W-:Y:S05]  /*6d90*/  BRA.U !UP0, `(.L_x_5795) ;  /* 0x0000001108a87547 */ /* 0x000fea000b800000 */
[----:B------:R-:W3:Y:S01]  /*6da0*/  LDCU.64 UR4, c[0x0][0x390] ;  /* 0x00007200ff0477ac */ /* 0x000ee20008000a00 */
[----:B------:R-:W-:Y:S01]  /*6db0*/  IMAD.MOV.U32 R16, RZ, RZ, RZ ;  /* 0x000000ffff107224 */ /* 0x000fe200078e00ff */
[----:B------:R-:W0:Y:S01]  /*6dc0*/  LDCU UR6, c[0x0][0x38c] ;  /* 0x00007180ff0677ac */ /* 0x000e220008000800 */
[----:B------:R-:W1:Y:S01]  /*6dd0*/  LDCU.64 UR8, c[0x0][0x4b8] ;  /* 0x00009700ff0877ac */ /* 0x000e620008000a00 */
[----:B------:R-:W-:Y:S01]  /*6de0*/  UISETP.NE.AND UP0, UPT, UR40, URZ, UPT ;  /* 0x000000ff2800728c */ /* 0x000fe2000bf05270 */
[----:B---3--:R-:W-:-:S05]  /*6df0*/  IMAD.HI.U32 R2, R17, UR4, R16 ;  /* 0x0000000411027c27 */ /* 0x008fca000f8e0010 */
[----:B------:R-:W-:-:S04]  /*6e00*/  SHF.R.U32.HI R3, RZ, UR5, R2 ;  /* 0x00000005ff037c19 */ /* 0x000fc80008011602 */
[----:B------:R-:W-:-:S05]  /*6e10*/  IADD3 R0, PT, PT, -R3, RZ, RZ ;  /* 0x000000ff03007210 */ /* 0x000fca0007ffe1ff */
        /* <DEDUP_REMOVED lines=285> */
[----:B------:R-:W-:-:S04]  /*7ff0*/  SHF.R.U32.HI R2, RZ, UR5, R2 ;  /* 0x00000005ff027c19 */ /* 0x000fc80008011602 */
[----:B------:R-:W-:-:S05]  /*8000*/  IADD3 R3, PT, PT, -R2, RZ, RZ ;  /* 0x000000ff02037210 */ /* 0x000fca0007ffe1ff */
[----:B-1----:R-:W-:-:S04]  /*8010*/  IMAD R5, R3, UR6, R5 ;  /* 0x0000000603057c24 */ /* 0x002fc8000f8e0205 */
[C---:B--2---:R-:W-:Y:S02]  /*8020*/  IMAD R16, R5.reuse, UR8, R16 ;  /* 0x0000000805107c24 */ /* 0x044fe4000f8e0210 */
[----:B------:R-:W-:-:S07]  /*8030*/  IMAD R0, R5, UR9, R0 ;  /* 0x0000000905007c24 */ /* 0x000fce000f8e0200 */
.L_x_5795:
        /* <DEDUP_REMOVED lines=18> */
.L_x_5799:
[----:B------:R-:W2:Y:S02]  /*8160*/  LDG.E.U8 R2, desc[UR36][R2.64] ;  /* 0x0000002402027981 */ /* 0x000ea4000c1e1100 */
[----:B--2---:R-:W-:-:S04]  /*8170*/  I2FP.F32.U32 R0, R2 ;  /* 0x0000000200007245 */ /* 0x004fc80000201000 */
[----:B------:R-:W-:Y:S01]  /*8180*/  F2FP.F16.F32.PACK_AB R0, RZ, R0 ;  /* 0x00000000ff00723e */ /* 0x000fe200000000ff */
[----:B------:R-:W-:Y:S06]  /*8190*/  BRA `(.L_x_5801) ;  /* 0x0000000c007c7947 */ /* 0x000fec0003800000 */
.L_x_5798:
        /* <DEDUP_REMOVED lines=10> */
.L_x_5803:
[----:B------:R-:W2:Y:S02]  /*8240*/  LDG.E R2, desc[UR36][R2.64] ;  /* 0x0000002402027981 */ /* 0x000ea4000c1e1900 */
[----:B--2---:R-:W-:-:S04]  /*8250*/  I2FP.F32.S32 R0, R2 ;  /* 0x0000000200007245 */ /* 0x004fc80000201400 */
[----:B------:R-:W-:Y:S01]  /*8260*/  F2FP.F16.F32.PACK_AB R0, RZ, R0 ;  /* 0x00000000ff00723e */ /* 0x000fe200000000ff */
[----:B------:R-:W-:Y:S06]  /*8270*/  BRA `(.L_x_5801) ;  /* 0x0000000c00447947 */ /* 0x000fec0003800000 */
.L_x_5802:
[----:B------:R-:W2:Y:S02]  /*8280*/  LDG.E.U16 R2, desc[UR36][R2.64] ;  /* 0x0000002402027981 */ /* 0x000ea4000c1e1500 */
[----:B--2---:R-:W0:Y:S02]  /*8290*/  I2F.S16 R0, R2 ;  /* 0x0000000200007306 */ /* 0x004e240000101400 */
[----:B0-----:R-:W-:Y:S01]  /*82a0*/  F2FP.F16.F32.PACK_AB R0, RZ, R0 ;  /* 0x00000000ff00723e */ /* 0x001fe200000000ff */
[----:B------:R-:W-:Y:S06]  /*82b0*/  BRA `(.L_x_5801) ;  /* 0x0000000c00347947 */ /* 0x000fec0003800000 */
.L_x_5797:
        /* <DEDUP_REMOVED lines=9> */
.L_x_5805:
[----:B------:R0:W5:Y:S01]  /*8350*/  LDG.E.U16 R0, desc[UR36][R2.64] ;  /* 0x0000002402007981 */ /* 0x000162000c1e1500 */
[----:B------:R-:W-:Y:S05]  /*8360*/  BRA `(.L_x_5801) ;  /* 0x0000000c00087947 */ /* 0x000fea0003800000 */
.L_x_5804:
        /* <DEDUP_REMOVED lines=9> */
.L_x_5807:
[----:B------:R1:W5:Y:S01]  /*8400*/  LDG.E.U16 R0, desc[UR36][R2.64] ;  /* 0x0000002402007981 */ /* 0x000362000c1e1500 */
[----:B------:R-:W-:Y:S05]  /*8410*/  BRA `(.L_x_5801) ;  /* 0x0000000800dc7947 */ /* 0x000fea0003800000 */
.L_x_5806:
        /* <DEDUP_REMOVED lines=8> */
.L_x_5796:
        /* <DEDUP_REMOVED lines=13> */
.L_x_5810:
        /* <DEDUP_REMOVED lines=8> */
.L_x_5809:
        /* <DEDUP_REMOVED lines=27> */
.L_x_5812:
        /* <DEDUP_REMOVED lines=13> */
.L_x_5811:
[----:B------:R-:W2:Y:S02]  /*8870*/  LDG.E.U16 R0, desc[UR36][R2.64] ;  /* 0x0000002402007981 */ /* 0x000ea4000c1e1500 */
[----:B--2---:R-:W-:-:S05]  /*8880*/  IMAD.U32 R0, R0, 0x10000, RZ ;  /* 0x0001000000007824 */ /* 0x004fca00078e00ff */
[----:B------:R-:W-:Y:S01]  /*8890*/  F2FP.F16.F32.PACK_AB R0, RZ, R0 ;  /* 0x00000000ff00723e */ /* 0x000fe200000000ff */
[----:B------:R-:W-:Y:S06]  /*88a0*/  BRA `(.L_x_5801) ;  /* 0x0000000400b87947 */ /* 0x000fec0003800000 */
.L_x_5808:
        /* <DEDUP_REMOVED lines=12> */
.L_x_5815:
        /* <DEDUP_REMOVED lines=21> */
.L_x_5819:
[----:B------:R-:W-:Y:S05]  /*8ac0*/  BSYNC.RECONVERGENT B1 ;  /* 0x0000000000017941 */ /* 0x000fea0003800200 */
.L_x_5818:
[----:B------:R-:W-:Y:S01]  /*8ad0*/  IMAD.SHL.U32 R0, R0, 0x100000, RZ ;  /* 0x0010000000007824 */ /* 0x000fe200078e00ff */
[----:B------:R-:W-:-:S04]  /*8ae0*/  LEA R2, R2, 0x3b800000, 0x17 ;  /* 0x3b80000002027811 */ /* 0x000fc800078eb8ff */
[----:B------:R-:W-:-:S07]  /*8af0*/  LOP3.LUT R0, R2, R0, R7, 0xfe, !PT ;  /* 0x0000000002007212 */ /* 0x000fce00078efe07 */
.L_x_5817:
[----:B------:R-:W-:Y:S05]  /*8b00*/  BSYNC.RECONVERGENT B0 ;  /* 0x0000000000007941 */ /* 0x000fea0003800200 */
.L_x_5816:
[----:B------:R-:W-:Y:S01]  /*8b10*/  F2FP.F16.F32.PACK_AB R0, RZ, R0 ;  /* 0x00000000ff00723e */ /* 0x000fe200000000ff */
[----:B------:R-:W-:Y:S06]  /*8b20*/  BRA `(.L_x_5801) ;  /* 0x0000000400187947 */ /* 0x000fec0003800000 */
.L_x_5814:
        /* <DEDUP_REMOVED lines=21> */
.L_x_5823:
[----:B------:R-:W-:Y:S05]  /*8c80*/  BSYNC.RECONVERGENT B1 ;  /* 0x0000000000017941 */ /* 0x000fea0003800200 */
.L_x_5822:
[----:B------:R-:W-:Y:S02]  /*8c90*/  SHF.L.U32 R0, R0, 0x15, RZ ;  /* 0x0000001500007819 */ /* 0x000fe400000006ff */
[----:B------:R-:W-:-:S04]  /*8ca0*/  LEA R2, R2, 0x37800000, 0x17 ;  /* 0x3780000002027811 */ /* 0x000fc800078eb8ff */
[----:B------:R-:W-:-:S07]  /*8cb0*/  LOP3.LUT R0, R2, R0, R7, 0xfe, !PT ;  /* 0x0000000002007212 */ /* 0x000fce00078efe07 */
.L_x_5821:
[----:B------:R-:W-:Y:S05]  /*8cc0*/  BSYNC.RECONVERGENT B0 ;  /* 0x0000000000007941 */ /* 0x000fea0003800200 */
.L_x_5820:
[----:B------:R-:W-:Y:S01]  /*8cd0*/  F2FP.F16.F32.PACK_AB R0, RZ, R0 ;  /* 0x00000000ff00723e */ /* 0x000fe200000000ff */
[----:B------:R-:W-:Y:S06]  /*8ce0*/  BRA `(.L_x_5801) ;  /* 0x0000000000a87947 */ /* 0x000fec0003800000 */
.L_x_5813:
        /* <DEDUP_REMOVED lines=14> */
.L_x_5827:
[----:B------:R-:W-:Y:S05]  /*8dd0*/  BSYNC.RECONVERGENT B0 ;  /* 0x0000000000007941 */ /* 0x000fea0003800200 */
.L_x_5826:
[----:B------:R-:W-:Y:S01]  /*8de0*/  F2FP.F16.F32.PACK_AB R0, RZ, R0 ;  /* 0x00000000ff00723e */ /* 0x000fe200000000ff */
[----:B------:R-:W-:Y:S06]  /*8df0*/  BRA `(.L_x_5801) ;  /* 0x0000000000647947 */ /* 0x000fec0003800000 */
.L_x_5800:
        /* <DEDUP_REMOVED lines=12> */
[----:B---3--:R-:W-:Y:S01]  /*8ec0*/  IMAD.U32 R10, RZ, RZ, UR8 ;  /* 0x00000008ff0a7e24 */ /* 0x008fe2000f8e00ff */
[----:B------:R-:W-:-:S07]  /*8ed0*/  MOV R11, UR9 ;  /* 0x00000009000b7c02 */ /* 0x000fce0008000f00 */
[----:B------:R-:W-:-:S07]  /*8ee0*/  LEPC R20, `(.L_x_5828) ;  /* 0x000000001014794e */ /* 0x000fce0000000000 */
[----:B--2---:R-:W-:Y:S05]  /*8ef0*/  CALL.ABS.NOINC R2 ;  /* 0x0000000002007343 */ /* 0x004fea0003c00000 */
.L_x_5828:
[----:B------:R-:W-:Y:S01]  /*8f00*/  PRMT R0, RZ, 0x7610, R0 ;  /* 0x00007610ff007816 */ /* 0x000fe20000000000 */
[----:B------:R-:W-:Y:S06]  /*8f10*/  BRA `(.L_x_5801) ;  /* 0x00000000001c7947 */ /* 0x000fec0003800000 */
.L_x_5825:
[----:B------:R-:W2:Y:S02]  /*8f20*/  LDG.E.64 R2, desc[UR36][R2.64] ;  /* 0x0000002402027981 */ /* 0x000ea4000c1e1b00 */
[----:B--2---:R-:W0:Y:S02]  /*8f30*/  I2F.U64 R0, R2 ;  /* 0x0000000200007312 */ /* 0x004e240000301000 */
[----:B0-----:R-:W-:Y:S01]  /*8f40*/  F2FP.F16.F32.PACK_AB R0, RZ, R0 ;  /* 0x00000000ff00723e */ /* 0x001fe200000000ff */
[----:B------:R-:W-:Y:S06]  /*8f50*/  BRA `(.L_x_5801) ;  /* 0x00000000000c7947 */ /* 0x000fec0003800000 */
.L_x_5824:
[----:B------:R-:W2:Y:S02]  /*8f60*/  LDG.E R2, desc[UR36][R2.64] ;  /* 0x0000002402027981 */ /* 0x000ea4000c1e1900 */
[----:B--2---:R-:W-:-:S04]  /*8f70*/  I2FP.F32.U32 R0, R2 ;  /* 0x0000000200007245 */ /* 0x004fc80000201000 */
[----:B------:R-:W-:-:S07]  /*8f80*/  F2FP.F16.F32.PACK_AB R0, RZ, R0 ;  /* 0x00000000ff00723e */ /* 0x000fce00000000ff */
.L_x_5801:
        /* <DEDUP_REMOVED lines=30> */
.L_x_5834:
[----:B------:R-:W-:Y:S01]  /*9170*/  FSETP.GEU.FTZ.AND P0, PT, R4, -R6, PT ;  /* 0x800000060400720b */ /* 0x000fe20003f1e000 */
[----:B------:R-:W-:-:S12]  /*9180*/  FADD.FTZ R2, R2, -1 ;  /* 0xbf80000002027421 */ /* 0x000fd80000010000 */
[----:B------:R-:W-:-:S07]  /*9190*/  @!P0 FADD.FTZ R2, R2, -1 ;  /* 0xbf80000002028421 */ /* 0x000fce0000010000 */
.L_x_5833:
[----:B------:R-:W-:Y:S05]  /*91a0*/  BSYNC.RECONVERGENT B1 ;  /* 0x0000000000017941 */ /* 0x000fea0003800200 */
.L_x_5832:
[----:B------:R-:W-:Y:S01]  /*91b0*/  FFMA.FTZ R3, -R6, R2, R3 ;  /* 0x0000000206037223 */ /* 0x000fe20000010103 */
[----:B------:R-:W-:Y:S06]  /*91c0*/  BRA `(.L_x_5830) ;  /* 0x0000000000787947 */ /* 0x000fec0003800000 */
.L_x_5831:
        /* <DEDUP_REMOVED lines=14> */
.L_x_5837:
        /* <DEDUP_REMOVED lines=13> */
.L_x_5836:
[----:B------:R-:W-:Y:S05]  /*9380*/  BSYNC.RECONVERGENT B1 ;  /* 0x0000000000017941 */ /* 0x000fea0003800200 */
.L_x_5835:
[----:B------:R-:W-:-:S04]  /*9390*/  FMUL.FTZ R2, R3, 1.1920928955078125e-07 ;  /* 0x3400000003027820 */ /* 0x000fc80000410000 */
[----:B------:R-:W-:-:S07]  /*93a0*/  FMUL.FTZ R3, R7, R2 ;  /* 0x0000000207037220 */ /* 0x000fce0000410000 */
.L_x_5830:
[----:B------:R-:W-:Y:S05]  /*93b0*/  BSYNC.RECONVERGENT B0 ;  /* 0x0000000000007941 */ /* 0x000fea0003800200 */
.L_x_5829:
[----:B------:R-:W1:Y:S01]  /*93c0*/  LDCU.64 UR6, c[0x0][0x580] ;  /* 0x0000b000ff0677ac */ /* 0x000e620008000a00 */
[C---:B------:R-:W-:Y:S02]  /*93d0*/  FSETP.NAN.FTZ.AND P0, PT, |R3|.reuse, |R3|, PT ;  /* 0x400000030300720b */ /* 0x040fe40003f18200 */
[----:B------:R-:W-:Y:S01]  /*93e0*/  LOP3.LUT R0, R3, 0x80000000, R0, 0xb8, !PT ;  /* 0x8000000003007812 */ /* 0x000fe200078eb800 */
[----:B------:R-:W-:-:S03]  /*93f0*/  UPRMT UR4, UR41, 0x9910, URZ ;  /* 0x0000991029047896 */ /* 0x000fc600080000ff */
[----:B------:R-:W-:Y:S01]  /*9400*/  FSEL R0, R3, R0, P0 ;  /* 0x0000000003007208 */ /* 0x000fe20000000000 */
[----:B------:R-:W-:-:S03]  /*9410*/  UISETP.GT.AND UP0, UPT, UR4, 0x9, UPT ;  /* 0x000000090400788c */ /* 0x000fc6000bf04270 */
[----:B------:R-:W-:Y:S02]  /*9420*/  F2FP.F16.F32.PACK_AB R0, RZ, R0 ;  /* 0x00000000ff00723e */ /* 0x000fe400000000ff */
[----:B-1----:R-:W-:-:S04]  /*9430*/  IADD3 R2, P1, PT, R16, UR6, RZ ;  /* 0x0000000610027c10 */ /* 0x002fc8000ff3e0ff */
        /* <DEDUP_REMOVED lines=14> */
.L_x_5841:
[----:B------:R-:W-:-:S06]  /*9520*/  HADD2.F32 R5, -RZ, R0.H0_H0 ;  /* 0x20000000ff057230 */ /* 0x000fcc0000004100 */
[----:B------:R-:W1:Y:S02]  /*9530*/  F2I.S64.TRUNC R4, R5 ;  /* 0x0000000500047311 */ /* 0x000e64000020d900 */
[----:B-1----:R4:W-:Y:S01]  /*9540*/  STG.E.U8 desc[UR36][R2.64], R4 ;  /* 0x0000000402007986 */ /* 0x0029e2000c101124 */
[----:B------:R-:W-:Y:S05]  /*9550*/  BRA `(.L_x_5843) ;  /* 0x0000000c006c7947 */ /* 0x000fea0003800000 */
.L_x_5840:
        /* <DEDUP_REMOVED lines=10> */
.L_x_5845:
[----:B------:R-:W-:-:S04]  /*9600*/  HADD2.F32 R0, -RZ, R0.H0_H0 ;  /* 0x20000000ff007230 */ /* 0x000fc80000004100 */
[----:B------:R-:W1:Y:S02]  /*9610*/  F2I.FTZ.TRUNC.NTZ R5, R0 ;  /* 0x0000000000057305 */ /* 0x000e64000021f100 */
[----:B-1----:R3:W-:Y:S01]  /*9620*/  STG.E desc[UR36][R2.64], R5 ;  /* 0x0000000502007986 */ /* 0x0027e2000c101924 */
[----:B------:R-:W-:Y:S05]  /*9630*/  BRA `(.L_x_5843) ;  /* 0x0000000c00347947 */ /* 0x000fea0003800000 */
.L_x_5844:
[----:B------:R-:W-:-:S04]  /*9640*/  HADD2.F32 R0, -RZ, R0.H0_H0 ;  /* 0x20000000ff007230 */ /* 0x000fc80000004100 */
[----:B------:R-:W1:Y:S02]  /*9650*/  F2I.FTZ.TRUNC.NTZ R5, R0 ;  /* 0x0000000000057305 */ /* 0x000e64000021f100 */
[----:B-1----:R1:W-:Y:S01]  /*9660*/  STG.E.U16 desc[UR36][R2.64], R5 ;  /* 0x0000000502007986 */ /* 0x0023e2000c101524 */
[----:B------:R-:W-:Y:S05]  /*9670*/  BRA `(.L_x_5843) ;  /* 0x0000000c00247947 */ /* 0x000fea0003800000 */
.L_x_5839:
        /* <DEDUP_REMOVED lines=9> */
.L_x_5847:
[----:B------:R1:W-:Y:S01]  /*9710*/  STG.E.U16 desc[UR36][R2.64], R0 ;  /* 0x0000000002007986 */ /* 0x0003e2000c101524 */
[----:B------:R-:W-:Y:S05]  /*9720*/  BRA `(.L_x_5843) ;  /* 0x0000000800f87947 */ /* 0x000fea0003800000 */
.L_x_5846:
        /* <DEDUP_REMOVED lines=10> */
.L_x_5849:
[----:B------:R-:W-:-:S05]  /*97d0*/  HADD2.F32 R0, -RZ, R0.H0_H0 ;  /* 0x20000000ff007230 */ /* 0x000fca0000004100 */
[----:B------:R-:W-:-:S04]  /*97e0*/  F2FP.F16.F32.PACK_AB R0, RZ, R0 ;  /* 0x00000000ff00723e */ /* 0x000fc800000000ff */
[----:B------:R-:W-:-:S05]  /*97f0*/  PRMT R0, R0, 0x5410, RZ ;  /* 0x0000541000007816 */ /* 0x000fca00000000ff */
[----:B------:R1:W-:Y:S01]  /*9800*/  STG.E desc[UR36][R2.64], R0 ;  /* 0x0000000002007986 */ /* 0x0003e2000c101924 */
[----:B------:R-:W-:Y:S05]  /*9810*/  BRA `(.L_x_5843) ;  /* 0x0000000800bc7947 */ /* 0x000fea0003800000 */
.L_x_5848:
[----:B------:R-:W-:-:S05]  /*9820*/  HADD2.F32 R4, -RZ, R0.H0_H0 ;  /* 0x20000000ff047230 */ /* 0x000fca0000004100 */
[----:B------:R-:W-:-:S06]  /*9830*/  FMUL.FTZ R4, R4, 1 ;  /* 0x3f80000004047820 */ /* 0x000fcc0000410000 */
[----:B------:R-:W1:Y:S02]  /*9840*/  F2F.F64.F32 R4, R4 ;  /* 0x0000000400047310 */ /* 0x000e640000201800 */
[----:B-1----:R1:W-:Y:S01]  /*9850*/  STG.E.64 desc[UR36][R2.64], R4 ;  /* 0x0000000402007986 */ /* 0x0023e2000c101b24 */
[----:B------:R-:W-:Y:S05]  /*9860*/  BRA `(.L_x_5843) ;  /* 0x0000000800a87947 */ /* 0x000fea0003800000 */
.L_x_5838:
        /* <DEDUP_REMOVED lines=14> */
.L_x_5853:
        /* <DEDUP_REMOVED lines=18> */
.L_x_5856:
[----:B------:R-:W-:-:S04]  /*9a70*/  SHF.R.U32.HI R5, RZ, 0x18, R5 ;  /* 0x00000018ff057819 */ /* 0x000fc80000011605 */
[----:B------:R-:W-:-:S07]  /*9a80*/  LOP3.LUT R0, R0, 0x80, R5, 0xf8, !PT ;  /* 0x0000008000007812 */ /* 0x000fce00078ef805 */
.L_x_5855:
[----:B------:R-:W-:Y:S05]  /*9a90*/  BSYNC.RECONVERGENT B0 ;  /* 0x0000000000007941 */ /* 0x000fea0003800200 */
.L_x_5854:
[----:B------:R1:W-:Y:S01]  /*9aa0*/  STG.E.U8 desc[UR36][R2.64], R0 ;  /* 0x0000000002007986 */ /* 0x0003e2000c101124 */
[----:B------:R-:W-:Y:S05]  /*9ab0*/  BRA `(.L_x_5843) ;  /* 0x0000000800147947 */ /* 0x000fea0003800000 */
.L_x_5852:
        /* <DEDUP_REMOVED lines=18> */
.L_x_5859:
[----:B------:R-:W-:-:S04]  /*9be0*/  SHF.R.U32.HI R5, RZ, 0x18, R5 ;  /* 0x00000018ff057819 */ /* 0x000fc80000011605 */
[----:B------:R-:W-:-:S07]  /*9bf0*/  LOP3.LUT R0, R0, 0x80, R5, 0xf8, !PT ;  /* 0x0000008000007812 */ /* 0x000fce00078ef805 */
.L_x_5858:
[----:B------:R-:W-:Y:S05]  /*9c00*/  BSYNC.RECONVERGENT B0 ;  /* 0x0000000000007941 */ /* 0x000fea0003800200 */
.L_x_5857:
[----:B------:R1:W-:Y:S01]  /*9c10*/  STG.E.U8 desc[UR36][R2.64], R0 ;  /* 0x0000000002007986 */ /* 0x0003e2000c101124 */
[----:B------:R-:W-:Y:S05]  /*9c20*/  BRA `(.L_x_5843) ;  /* 0x0000000400b87947 */ /* 0x000fea0003800000 */
.L_x_5851:
        /* <DEDUP_REMOVED lines=22> */
.L_x_5861:
[----:B------:R-:W-:-:S06]  /*9d90*/  HADD2.F32 R4, -RZ, R0.H0_H0 ;  /* 0x20000000ff047230 */ /* 0x000fcc0000004100 */
[----:B------:R-:W1:Y:S02]  /*9da0*/  F2I.U64.TRUNC R4, R4 ;  /* 0x0000000400047311 */ /* 0x000e64000020d800 */
[----:B-1----:R1:W-:Y:S01]  /*9db0*/  STG.E.64 desc[UR36][R2.64], R4 ;  /* 0x0000000402007986 */ /* 0x0023e2000c101b24 */
[----:B------:R-:W-:Y:S05]  /*9dc0*/  BRA `(.L_x_5843) ;  /* 0x0000000400507947 */ /* 0x000fea0003800000 */
.L_x_5860:
[----:B------:R-:W-:-:S04]  /*9dd0*/  HADD2.F32 R0, -RZ, R0.H0_H0 ;  /* 0x20000000ff007230 */ /* 0x000fc80000004100 */
[----:B------:R-:W1:Y:S02]  /*9de0*/  F2I.FTZ.U32.TRUNC.NTZ R5, R0 ;  /* 0x0000000000057305 */ /* 0x000e64000021f000 */
[----:B-1----:R1:W-:Y:S01]  /*9df0*/  STG.E desc[UR36][R2.64], R5 ;  /* 0x0000000502007986 */ /* 0x0023e2000c101924 */
[----:B------:R-:W-:Y:S05]  /*9e00*/  BRA `(.L_x_5843) ;  /* 0x0000000400407947 */ /* 0x000fea0003800000 */
.L_x_5850:
        /* <DEDUP_REMOVED lines=11> */
.L_x_5863:
[----:B------:R-:W-:Y:S01]  /*9ec0*/  HADD2.F32 R0, -RZ, R0.H0_H0 ;  /* 0x20000000ff007230 */ /* 0x000fe20000004100 */
[----:B------:R-:W-:-:S04]  /*9ed0*/  CS2R R6, SRZ ;  /* 0x0000000000067805 */ /* 0x000fc8000001ff00 */
[----:B------:R-:W-:-:S04]  /*9ee0*/  FMUL.FTZ R0, R0, 1 ;  /* 0x3f80000000007820 */ /* 0x000fc80000410000 */
[----:B------:R-:W1:Y:S02]  /*9ef0*/  F2F.F64.F32 R4, R0 ;  /* 0x0000000000047310 */ /* 0x000e640000201800 */
[----:B-1----:R1:W-:Y:S01]  /*9f00*/  STG.E.128 desc[UR36][R2.64], R4 ;  /* 0x0000000402007986 */ /* 0x0023e2000c101d24 */
[----:B------:R-:W-:Y:S05]  /*9f10*/  BRA `(.L_x_5843) ;  /* 0x0000000000fc7947 */ /* 0x000fea0003800000 */
.L_x_5862:
[----:B------:R-:W-:-:S09]  /*9f20*/  UISETP.NE.AND UP0, UPT, UR4, 0xf, UPT ;  /* 0x0000000f0400788c */ /* 0x000fd2000bf05270 */
[----:B------:R-:W-:Y:S05]  /*9f30*/  BRA.U !UP0, `(.L_x_5864) ;  /* 0x0000000108e87547 */ /* 0x000fea000b800000 */
[----:B------:R-:W-:-:S09]  /*9f40*/  UISETP.NE.AND UP0, UPT, UR4, 0x17, UPT ;  /* 0x000000170400788c */ /* 0x000fd2000bf05270 */
[----:B------:R-:W-:Y:S05]  /*9f50*/  BRA.U !UP0, `(.L_x_5865) ;  /* 0x0000000108907547 */ /* 0x000fea000b800000 */
[----:B------:R-:W-:-:S09]  /*9f60*/  UISETP.NE.AND UP0, UPT, UR4, 0x18, UPT ;  /* 0x000000180400788c */ /* 0x000fd2000bf05270 */
[----:B------:R-:W-:Y:S05]  /*9f70*/  BRA.U !UP0, `(.L_x_5866) ;  /* 0x0000000108447547 */ /* 0x000fea000b800000 */
.L_x_5842:
[----:B------:R-:W-:Y:S01]  /*9f80*/  MOV R0, 0x0 ;  /* 0x0000000000007802 */ /* 0x000fe20000000f00 */
[----:B------:R-:W1:Y:S01]  /*9f90*/  LDCU.64 UR4, c[0x4][0x178] ;  /* 0x01002f00ff0477ac */ /* 0x000e620008000a00 */
[----:B------:R-:W-:Y:S02]  /*9fa0*/  HFMA2 R13, -RZ, RZ, 0, 0 ;  /* 0x00000000ff0d7431 */ /* 0x000fe400000001ff */
[----:B0-----:R-:W-:Y:S01]  /*9fb0*/  IMAD.MOV.U32 R8, RZ, RZ, 0x65 ;  /* 0x00000065ff087424 */ /* 0x001fe200078e00ff */
[----:B------:R0:W2:Y:S01]  /*9fc0*/  LDC.64 R2, c[0x4][R0] ;  /* 0x0100000000027b82 */ /* 0x0000a20000000a00 */
        /* <DEDUP_REMOVED lines=11> */
.L_x_5867:
[----:B------:R-:W-:Y:S05]  /*a080*/  BRA `(.L_x_5843) ;  /* 0x0000000000a07947 */ /* 0x000fea0003800000 */
.L_x_5866:
        /* <DEDUP_REMOVED lines=13> */
.L_x_5869:
[----:B------:R-:W-:Y:S05]  /*a160*/  BSYNC.RECONVERGENT B0 ;  /* 0x0000000000007941 */ /* 0x000fea0003800200 */
.L_x_5868:
[----:B------:R-:W-:-:S05]  /*a170*/  LOP3.LUT R5, R0, 0x80, R5, 0xf8, !PT ;  /* 0x0000008000057812 */ /* 0x000fca00078ef805 */
[----:B------:R1:W-:Y:S01]  /*a180*/  STG.E.U8 desc[UR36][R2.64], R5 ;  /* 0x0000000502007986 */ /* 0x0003e2000c101124 */
[----:B------:R-:W-:Y:S05]  /*a190*/  BRA `(.L_x_5843) ;  /* 0x00000000005c7947 */ /* 0x000fea0003800000 */
.L_x_5865:
        /* <DEDUP_REMOVED lines=12> */
.L_x_5871:
[----:B------:R-:W-:Y:S01]  /*a260*/  IMAD.MOV.U32 R0, RZ, RZ, 0x7f ;  /* 0x0000007fff007424 */ /* 0x000fe200078e00ff */
[----:B------:R-:W-:-:S04]  /*a270*/  ISETP.GT.U32.AND P0, PT, R4, 0x7f800000, PT ;  /* 0x7f8000000400780c */ /* 0x000fc80003f04070 */
[----:B------:R-:W-:-:S09]  /*a280*/  SEL R0, R0, 0x7c, P0 ;  /* 0x0000007c00007807 */ /* 0x000fd20000000000 */
.L_x_5872:
[----:B------:R-:W-:Y:S05]  /*a290*/  BSYNC.RECONVERGENT B0 ;  /* 0x0000000000007941 */ /* 0x000fea0003800200 */
.L_x_5870:
[----:B------:R-:W-:-:S04]  /*a2a0*/  SHF.R.U32.HI R5, RZ, 0x18, R5 ;  /* 0x00000018ff057819 */ /* 0x000fc80000011605 */
[----:B------:R-:W-:-:S05]  /*a2b0*/  LOP3.LUT R5, R0, 0x80, R5, 0xf8, !PT ;  /* 0x0000008000057812 */ /* 0x000fca00078ef805 */
[----:B------:R1:W-:Y:S01]  /*a2c0*/  STG.E.U8 desc[UR36][R2.64], R5 ;  /* 0x0000000502007986 */ /* 0x0003e2000c101124 */
[----:B------:R-:W-:Y:S05]  /*a2d0*/  BRA `(.L_x_5843) ;  /* 0x00000000000c7947 */ /* 0x000fea0003800000 */
.L_x_5864:
[----:B------:R-:W-:-:S05]  /*a2e0*/  HADD2.F32 R0, -RZ, R0.H0_H0 ;  /* 0x20000000ff007230 */ /* 0x000fca0000004100 */
[----:B------:R-:W-:-:S05]  /*a2f0*/  F2FP.BF16.F32.PACK_AB R0, RZ, R0 ;  /* 0x00000000ff00723e */ /* 0x000fca00000010ff */
[----:B------:R1:W-:Y:S02]  /*a300*/  STG.E.U16 desc[UR36][R2.64], R0 ;  /* 0x0000000002007986 */ /* 0x0003e4000c101524 */
.L_x_5843:
[----:B------:R-:W-:-:S07]  /*a310*/  IADD3 R17, PT, PT, R17, 0x80, RZ ;  /* 0x0000008011117810 */ /* 0x000fce0007ffe0ff */
.L_x_5794:
[----:B------:R-:W-:Y:S05]  /*a320*/  BSYNC.RECONVERGENT B6 ;  /* 0x0000000000067941 */ /* 0x000fea0003800200 */
.L_x_5793:
[----:B------:R-:W5:Y:S02]  /*a330*/  LDCU UR4, c[0x0][0x380] ;  /* 0x00007000ff0477ac */ /* 0x000f640008000800 */
[----:B-----5:R-:W-:-:S13]  /*a340*/  ISETP.GE.AND P0, PT, R17, UR4, PT ;  /* 0x0000000411007c0c */ /* 0x020fda000bf06270 */
[----:B------:R-:W-:Y:S05]  /*a350*/  @P0 EXIT ;  /* 0x000000000000094d */ /* 0x000fea0003800000 */
[----:B------:R-:W5:Y:S01]  /*a360*/  LDCU UR4, c[0x0][0x388] ;  /* 0x00007100ff0477ac */ /* 0x000f620008000800 */
[----:B012-4-:R-:W-:Y:S02]  /*a370*/  IMAD.MOV.U32 R0, RZ, RZ, RZ ;  /* 0x000000ffff007224 */ /* 0x017fe400078e00ff */
[----:B------:R-:W-:Y:S01]  /*a380*/  IMAD.MOV.U32 R16, RZ, RZ, RZ ;  /* 0x000000ffff107224 */ /* 0x000fe200078e00ff */
[----:B-----5:R-:W-:-:S09]  /*a390*/  UISETP.NE.AND UP0, UPT, UR4, URZ, UPT ;  /* 0x000000ff0400728c */ /* 0x020fd2000bf05270 */
[----:B------:R-:W-:Y:S05]  /*a3a0*/  BRA.U !UP0, `(.L_x_5873) ;  /* 0x0000001108a87547 */ /* 0x000fea000b800000 */
[----:B------:R-:W3:Y:S01]  /*a3b0*/  LDCU.64 UR4, c[0x0][0x390] ;  /* 0x00007200ff0477ac */ /* 0x000ee20008000a00 */
[----:B------:R-:W-:Y:S01]  /*a3c0*/  MOV R16, RZ ;  /* 0x000000ff00107202 */ /* 0x000fe20000000f00 */
[----:B------:R-:W0:Y:S01]  /*a3d0*/  LDCU UR6, c[0x0][0x38c] ;  /* 0x00007180ff0677ac */ /* 0x000e220008000800 */
[----:B------:R-:W1:Y:S01]  /*a3e0*/  LDCU.64 UR8, c[0x0][0x4b8] ;  /* 0x00009700ff0877ac */ /* 0x000e620008000a00 */
[----:B------:R-:W-:Y:S02]  /*a3f0*/  UISETP.NE.AND UP0, UPT, UR40, URZ, UPT ;  /* 0x000000ff2800728c */ /* 0x000fe4000bf05270 */
[----:B---3--:R-:W-:-:S05]  /*a400*/  IMAD.HI.U32 R2, R17, UR4, R16 ;  /* 0x0000000411027c27 */ /* 0x008fca000f8e0010 */
        /* <DEDUP_REMOVED lines=292> */
.L_x_5873:
[----:B------:R-:W0:Y:S01]  /*b650*/  LDCU.128 UR8, c[0x0][0x580] ;  /* 0x0000b000ff0877ac */ /* 0x000e220008000c00 */
[----:B------:R-:W-:-:S04]  /*b660*/  UPRMT UR4, UR42, 0x9910, URZ ;  /* 0x000099102a047896 */ /* 0x000fc800080000ff */
[----:B------:R-:W-:Y:S01]  /*b670*/  UISETP.GT.AND UP0, UPT, UR4, 0x9, UPT ;  /* 0x000000090400788c */ /* 0x000fe2000bf04270 */
[----:B0-----:R-:W-:Y:S02]  /*b680*/  IADD3 R16, P0, PT, R16, UR8, RZ ;  /* 0x0000000810107c10 */ /* 0x001fe4000ff1e0ff */
        /* <DEDUP_REMOVED lines=16> */
.L_x_5877:
[----:B------:R-:W2:Y:S02]  /*b790*/  LDG.E.U8 R2, desc[UR36][R2.64] ;  /* 0x0000002402027981 */ /* 0x000ea4000c1e1100 */
[----:B--2---:R-:W-:-:S04]  /*b7a0*/  I2FP.F32.U32 R0, R2 ;  /* 0x0000000200007245 */ /* 0x004fc80000201000 */
[----:B------:R-:W-:Y:S01]  /*b7b0*/  F2FP.F16.F32.PACK_AB R0, RZ, R0 ;  /* 0x00000000ff00723e */ /* 0x000fe200000000ff */
[----:B------:R-:W-:Y:S06]  /*b7c0*/  BRA `(.L_x_5879) ;  /* 0x0000000c007c7947 */ /* 0x000fec0003800000 */
.L_x_5876:
        /* <DEDUP_REMOVED lines=10> */
.L_x_5881:
[----:B------:R-:W2:Y:S02]  /*b870*/  LDG.E R2, desc[UR36][R2.64] ;  /* 0x0000002402027981 */ /* 0x000ea4000c1e1900 */
[----:B--2---:R-:W-:-:S04]  /*b880*/  I2FP.F32.S32 R0, R2 ;  /* 0x0000000200007245 */ /* 0x004fc80000201400 */
[----:B------:R-:W-:Y:S01]  /*b890*/  F2FP.F16.F32.PACK_AB R0, RZ, R0 ;  /* 0x00000000ff00723e */ /* 0x000fe200000000ff */
[----:B------:R-:W-:Y:S06]  /*b8a0*/  BRA `(.L_x_5879) ;  /* 0x0000000c00447947 */ /* 0x000fec0003800000 */
.L_x_5880:
[----:B------:R-:W2:Y:S02]  /*b8b0*/  LDG.E.U16 R2, desc[UR36][R2.64] ;  /* 0x0000002402027981 */ /* 0x000ea4000c1e1500 */
[----:B--2---:R-:W0:Y:S02]  /*b8c0*/  I2F.S16 R0, R2 ;  /* 0x0000000200007306 */ /* 0x004e240000101400 */
[----:B0-----:R-:W-:Y:S01]  /*b8d0*/  F2FP.F16.F32.PACK_AB R0, RZ, R0 ;  /* 0x00000000ff00723e */ /* 0x001fe200000000ff */
[----:B------:R-:W-:Y:S06]  /*b8e0*/  BRA `(.L_x_5879) ;  /* 0x0000000c00347947 */ /* 0x000fec0003800000 */
.L_x_5875:
        /* <DEDUP_REMOVED lines=9> */
.L_x_5883:
[----:B------:R1:W5:Y:S01]  /*b980*/  LDG.E.U16 R0, desc[UR36][R2.64] ;  /* 0x0000002402007981 */ /* 0x000362000c1e1500 */
[----:B------:R-:W-:Y:S05]  /*b990*/  BRA `(.L_x_5879) ;  /* 0x0000000c00087947 */ /* 0x000fea0003800000 */
.L_x_5882:
        /* <DEDUP_REMOVED lines=9> */
.L_x_5885:
[----:B------:R0:W5:Y:S01]  /*ba30*/  LDG.E.U16 R0, desc[UR36][R2.64] ;  /* 0x0000002402007981 */ /* 0x000162000c1e1500 */
[----:B------:R-:W-:Y:S05]  /*ba40*/  BRA `(.L_x_5879) ;  /* 0x0000000800dc7947 */ /* 0x000fea0003800000 */
.L_x_5884:
        /* <DEDUP_REMOVED lines=8> */
.L_x_5874:
        /* <DEDUP_REMOVED lines=13> */
.L_x_5888:
        /* <DEDUP_REMOVED lines=8> */
.L_x_5887:
        /* <DEDUP_REMOVED lines=16> */
[----:B------:R-:W-:Y:S01]  /*bd20*/  IMAD.SHL.U32 R7, R5, 0x800000, RZ ;  /* 0x0080000005077824 */ /* 0x000fe200078e00ff */
[----:B------:R-:W-:-:S04]  /*bd30*/  IADD3 R5, PT, PT, R4, 0x1000000, RZ ;  /* 0x0100000004057810 */ /* 0x000fc80007ffe0ff */
        /* <DEDUP_REMOVED lines=9> */
.L_x_5890:
        /* <DEDUP_REMOVED lines=13> */
.L_x_5889:
[----:B------:R-:W2:Y:S02]  /*bea0*/  LDG.E.U16 R0, desc[UR36][R2.64] ;  /* 0x0000002402007981 */ /* 0x000ea4000c1e1500 */
[----:B--2---:R-:W-:-:S04]  /*beb0*/  SHF.L.U32 R0, R0, 0x10, RZ ;  /* 0x0000001000007819 */ /* 0x004fc800000006ff */
[----:B------:R-:W-:Y:S01]  /*bec0*/  F2FP.F16.F32.PACK_AB R0, RZ, R0 ;  /* 0x00000000ff00723e */ /* 0x000fe200000000ff */
[----:B------:R-:W-:Y:S06]  /*bed0*/  BRA `(.L_x_5879) ;  /* 0x0000000400b87947 */ /* 0x000fec0003800000 */
.L_x_5886:
        /* <DEDUP_REMOVED lines=12> */
.L_x_5893:
        /* <DEDUP_REMOVED lines=21> */
.L_x_5897:
[----:B------:R-:W-:Y:S05]  /*c0f0*/  BSYNC.RECONVERGENT B1 ;  /* 0x0000000000017941 */ /* 0x000fea0003800200 */
.L_x_5896:
[----:B------:R-:W-:Y:S01]  /*c100*/  IMAD.SHL.U32 R0, R0, 0x100000, RZ ;  /* 0x0010000000007824 */ /* 0x000fe200078e00ff */
[----:B------:R-:W-:-:S04]  /*c110*/  LEA R2, R2, 0x3b800000, 0x17 ;  /* 0x3b80000002027811 */ /* 0x000fc800078eb8ff */
[----:B------:R-:W-:-:S07]  /*c120*/  LOP3.LUT R0, R2, R0, R7, 0xfe, !PT ;  /* 0x0000000002007212 */ /* 0x000fce00078efe07 */
.L_x_5895:
[----:B------:R-:W-:Y:S05]  /*c130*/  BSYNC.RECONVERGENT B0 ;  /* 0x0000000000007941 */ /* 0x000fea0003800200 */
.L_x_5894:
[----:B------:R-:W-:Y:S01]  /*c140*/  F2FP.F16.F32.PACK_AB R0, RZ, R0 ;  /* 0x00000000ff00723e */ /* 0x000fe200000000ff */
[----:B------:R-:W-:Y:S06]  /*c150*/  BRA `(.L_x_5879) ;  /* 0x0000000400187947 */ /* 0x000fec0003800000 */
.L_x_5892:
        /* <DEDUP_REMOVED lines=21> */
.L_x_5901:
[----:B------:R-:W-:Y:S05]  /*c2b0*/  BSYNC.RECONVERGENT B1 ;  /* 0x0000000000017941 */ /* 0x000fea0003800200 */
.L_x_5900:
[----:B------:R-:W-:Y:S02]  /*c2c0*/  SHF.L.U32 R0, R0, 0x15, RZ ;  /* 0x0000001500007819 */ /* 0x000fe400000006ff */
[----:B------:R-:W-:-:S04]  /*c2d0*/  LEA R2, R2, 0x37800000, 0x17 ;  /* 0x3780000002027811 */ /* 0x000fc800078eb8ff */
[----:B------:R-:W-:-:S07]  /*c2e0*/  LOP3.LUT R0, R2, R0, R7, 0xfe, !PT ;  /* 0x0000000002007212 */ /* 0x000fce00078efe07 */
.L_x_5899:
[----:B------:R-:W-:Y:S05]  /*c2f0*/  BSYNC.RECONVERGENT B0 ;  /* 0x0000000000007941 */ /* 0x000fea0003800200 */
.L_x_5898:
[----:B------:R-:W-:Y:S01]  /*c300*/  F2FP.F16.F32.PACK_AB R0, RZ, R0 ;  /* 0x00000000ff00723e */ /* 0x000fe200000000ff */
[----:B------:R-:W-:Y:S06]  /*c310*/  BRA `(.L_x_5879) ;  /* 0x0000000000a87947 */ /* 0x000fec0003800000 */
.L_x_5891:
        /* <DEDUP_REMOVED lines=14> */
.L_x_5905:
[----:B------:R-:W-:Y:S05]  /*c400*/  BSYNC.RECONVERGENT B0 ;  /* 0x0000000000007941 */ /* 0x000fea0003800200 */
.L_x_5904:
[----:B------:R-:W-:Y:S01]  /*c410*/  F2FP.F16.F32.PACK_AB R0, RZ, R0 ;  /* 0x00000000ff00723e */ /* 0x000fe200000000ff */
[----:B------:R-:W-:Y:S06]  /*c420*/  BRA `(.L_x_5879) ;  /* 0x0000000000647947 */ /* 0x000fec0003800000 */
.L_x_5878:
[----:B------:R-:W-:Y:S01]  /*c430*/  MOV R0, 0x0 ;  /* 0x0000000000007802 */ /* 0x000fe20000000f00 */
[----:B------:R-:W0:Y:S01]  /*c440*/  LDCU.64 UR4, c[0x4][0x178] ;  /* 0x01002f00ff0477ac */ /* 0x000e220008000a00 */
[----:B------:R-:W-:Y:S02]  /*c450*/  HFMA2 R8, -RZ, RZ, 0, 4.64916229248046875e-06 ;  /* 0x0000004eff087431 */ /* 0x000fe400000001ff */
[----:B------:R-:W-:Y:S01]  /*c460*/  IMAD.MOV.U32 R12, RZ, RZ, 0x1 ;  /* 0x00000001ff0c7424 */ /* 0x000fe200078e00ff */
[----:B------:R1:W2:Y:S01]  /*c470*/  LDC.64 R2, c[0x4][R0] ;  /* 0x0100000000027b82 */ /* 0x0002a20000000a00 */
[----:B------:R-:W3:Y:S01]  /*c480*/  LDCU.64 UR6, c[0x4][0x180] ;  /* 0x01003000ff0677ac */ /* 0x000ee20008000a00 */
[----:B------:R-:W-:Y:S01]  /*c490*/  MOV R13, RZ ;  /* 0x000000ff000d7202 */ /* 0x000fe20000000f00 */
[----:B------:R-:W4:Y:S01]  /*c4a0*/  LDCU.64 UR8, c[0x4][0x78] ;  /* 0x01000f00ff0877ac */ /* 0x000f220008000a00 */
[----:B0-----:R-:W-:Y:S01]  /*c4b0*/  MOV R4, UR4 ;  /* 0x0000000400047c02 */ /* 0x001fe20008000f00 */
[----:B------:R-:W-:Y:S01]  /*c4c0*/  IMAD.U32 R5, RZ, RZ, UR5 ;  /* 0x00000005ff057e24 */ /* 0x000fe2000f8e00ff */
[----:B---3--:R-:W-:Y:S01]  /*c4d0*/  MOV R6, UR6 ;  /* 0x0000000600067c02 */ /* 0x008fe20008000f00 */
[----:B------:R-:W-:Y:S01]  /*c4e0*/  IMAD.U32 R7, RZ, RZ, UR7 ;  /* 0x00000007ff077e24 */ /* 0x000fe2000f8e00ff */
[----:B----4-:R-:W-:Y:S01]  /*c4f0*/  MOV R10, UR8 ;  /* 0x00000008000a7c02 */ /* 0x010fe20008000f00 */
[----:B-1----:R-:W-:-:S07]  /*c500*/  IMAD.U32 R11, RZ, RZ, UR9 ;  /* 0x00000009ff0b7e24 */ /* 0x002fce000f8e00ff */
[----:B------:R-:W-:-:S07]  /*c510*/  LEPC R20, `(.L_x_5906) ;  /* 0x000000001014794e */ /* 0x000fce0000000000 */
[----:B--2---:R-:W-:Y:S05]  /*c520*/  CALL.ABS.NOINC R2 ;  /* 0x0000000002007343 */ /* 0x004fea0003c00000 */
.L_x_5906:
[----:B------:R-:W-:Y:S01]  /*c530*/  PRMT R0, RZ, 0x7610, R0 ;  /* 0x00007610ff007816 */ /* 0x000fe20000000000 */
[----:B------:R-:W-:Y:S06]  /*c540*/  BRA `(.L_x_5879) ;  /* 0x00000000001c7947 */ /* 0x000fec0003800000 */
.L_x_5903:
[----:B------:R-:W2:Y:S02]  /*c550*/  LDG.E.64 R2, desc[UR36][R2.64] ;  /* 0x0000002402027981 */ /* 0x000ea4000c1e1b00 */
[----:B--2---:R-:W0:Y:S02]  /*c560*/  I2F.U64 R0, R2 ;  /* 0x0000000200007312 */ /* 0x004e240000301000 */
[----:B0-----:R-:W-:Y:S01]  /*c570*/  F2FP.F16.F32.PACK_AB R0, RZ, R0 ;  /* 0x00000000ff00723e */ /* 0x001fe200000000ff */
[----:B------:R-:W-:Y:S06]  /*c580*/  BRA `(.L_x_5879) ;  /* 0x00000000000c7947 */ /* 0x000fec0003800000 */
.L_x_5902:
[----:B------:R-:W2:Y:S02]  /*c590*/  LDG.E R2, desc[UR36][R2.64] ;  /* 0x0000002402027981 */ /* 0x000ea4000c1e1900 */
[----:B--2---:R-:W-:-:S04]  /*c5a0*/  I2FP.F32.U32 R0, R2 ;  /* 0x0000000200007245 */ /* 0x004fc80000201000 */
[----:B------:R-:W-:-:S07]  /*c5b0*/  F2FP.F16.F32.PACK_AB R0, RZ, R0 ;  /* 0x00000000ff00723e */ /* 0x000fce00000000ff */
.L_x_5879:
        /* <DEDUP_REMOVED lines=30> */
.L_x_5912:
[----:B------:R-:W-:Y:S01]  /*c7a0*/  FSETP.GEU.FTZ.AND P0, PT, R4, -R6, PT ;  /* 0x800000060400720b */ /* 0x000fe20003f1e000 */
[----:B------:R-:W-:-:S12]  /*c7b0*/  FADD.FTZ R2, R2, -1 ;  /* 0xbf80000002027421 */ /* 0x000fd80000010000 */
[----:B------:R-:W-:-:S07]  /*c7c0*/  @!P0 FADD.FTZ R2, R2, -1 ;  /* 0xbf80000002028421 */ /* 0x000fce0000010000 */
.L_x_5911:
[----:B------:R-:W-:Y:S05]  /*c7d0*/  BSYNC.RECONVERGENT B1 ;  /* 0x0000000000017941 */ /* 0x000fea0003800200 */
.L_x_5910:
[----:B------:R-:W-:Y:S01]  /*c7e0*/  FFMA.FTZ R3, -R6, R2, R3 ;  /* 0x0000000206037223 */ /* 0x000fe20000010103 */
[----:B------:R-:W-:Y:S06]  /*c7f0*/  BRA `(.L_x_5908) ;  /* 0x0000000000787947 */ /* 0x000fec0003800000 */
.L_x_5909:
        /* <DEDUP_REMOVED lines=14> */
.L_x_5915:
        /* <DEDUP_REMOVED lines=13> */
.L_x_5914:
[----:B------:R-:W-:Y:S05]  /*c9b0*/  BSYNC.RECONVERGENT B1 ;  /* 0x0000000000017941 */ /* 0x000fea0003800200 */
.L_x_5913:
[----:B------:R-:W-:-:S04]  /*c9c0*/  FMUL.FTZ R2, R3, 1.1920928955078125e-07 ;  /* 0x3400000003027820 */ /* 0x000fc80000410000 */
[----:B------:R-:W-:-:S07]  /*c9d0*/  FMUL.FTZ R3, R7, R2 ;  /* 0x0000000207037220 */ /* 0x000fce0000410000 */
.L_x_5908:
[----:B------:R-:W-:Y:S05]  /*c9e0*/  BSYNC.RECONVERGENT B0 ;  /* 0x0000000000007941 */ /* 0x000fea0003800200 */
.L_x_5907:
        /* <DEDUP_REMOVED lines=17> */
[----:B-1----:R-:W-:Y:S01]  /*cb00*/  STG.E.U8 desc[UR36][R16.64], R3 ;  /* 0x0000000310007986 */ /* 0x002fe2000c101124 */
[----:B------:R-:W-:Y:S05]  /*cb10*/  EXIT ;  /* 0x000000000000794d */ /* 0x000fea0003800000 */
.L_x_5919:
[----:B------:R-:W-:-:S06]  /*cb20*/  HADD2.F32 R3, -RZ, R0.H0_H0 ;  /* 0x20000000ff037230 */ /* 0x000fcc0000004100 */
[----:B------:R-:W1:Y:S02]  /*cb30*/  F2I.S64.TRUNC R2, R3 ;  /* 0x0000000300027311 */ /* 0x000e64000020d900 */
[----:B-1----:R-:W-:Y:S01]  /*cb40*/  STG.E.U8 desc[UR36][R16.64], R2 ;  /* 0x0000000210007986 */ /* 0x002fe2000c101124 */
[----:B------:R-:W-:Y:S05]  /*cb50*/  EXIT ;  /* 0x000000000000794d */ /* 0x000fea0003800000 */
.L_x_5918:
        /* <DEDUP_REMOVED lines=8> */
[----:B-1----:R-:W-:Y:S01]  /*cbe0*/  STG.E.64 desc[UR36][R16.64], R2 ;  /* 0x0000000210007986 */ /* 0x002fe2000c101b24 */
[----:B------:R-:W-:Y:S05]  /*cbf0*/  EXIT ;  /* 0x000000000000794d */ /* 0x000fea0003800000 */
.L_x_5922:
[----:B------:R-:W-:-:S04]  /*cc00*/  HADD2.F32 R0, -RZ, R0.H0_H0 ;  /* 0x20000000ff007230 */ /* 0x000fc80000004100 */
[----:B------:R-:W1:Y:S02]  /*cc10*/  F2I.FTZ.TRUNC.NTZ R3, R0 ;  /* 0x0000000000037305 */ /* 0x000e64000021f100 */
[----:B-1----:R-:W-:Y:S01]  /*cc20*/  STG.E desc[UR36][R16.64], R3 ;  /* 0x0000000310007986 */ /* 0x002fe2000c101924 */
[----:B------:R-:W-:Y:S05]  /*cc30*/  EXIT ;  /* 0x000000000000794d */ /* 0x000fea0003800000 */
.L_x_5921:
[----:B------:R-:W-:-:S04]  /*cc40*/  HADD2.F32 R0, -RZ, R0.H0_H0 ;  /* 0x20000000ff007230 */ /* 0x000fc80000004100 */
[----:B------:R-:W1:Y:S02]  /*cc50*/  F2I.FTZ.TRUNC.NTZ R3, R0 ;  /* 0x0000000000037305 */ /* 0x000e64000021f100 */
[----:B-1----:R-:W-:Y:S01]  /*cc60*/  STG.E.U16 desc[UR36][R16.64], R3 ;  /* 0x0000000310007986 */ /* 0x002fe2000c101524 */
[----:B------:R-:W-:Y:S05]  /*cc70*/  EXIT ;  /* 0x000000000000794d */ /* 0x000fea0003800000 */
.L_x_5917:
        /* <DEDUP_REMOVED lines=9> */
.L_x_5924:
[----:B------:R-:W-:Y:S01]  /*cd10*/  STG.E.U16 desc[UR36][R16.64], R0 ;  /* 0x0000000010007986 */ /* 0x000fe2000c101524 */
[----:B------:R-:W-:Y:S05]  /*cd20*/  EXIT ;  /* 0x000000000000794d */ /* 0x000fea0003800000 */
.L_x_5923:
        /* <DEDUP_REMOVED lines=8> */
[----:B------:R-:W-:Y:S01]  /*cdb0*/  STG.E.64 desc[UR36][R16.64], R2 ;  /* 0x0000000210007986 */ /* 0x000fe2000c101b24 */
[----:B------:R-:W-:Y:S05]  /*cdc0*/  EXIT ;  /* 0x000000000000794d */ /* 0x000fea0003800000 */
.L_x_5926:
[----:B------:R-:W-:-:S05]  /*cdd0*/  HADD2.F32 R0, -RZ, R0.H0_H0 ;  /* 0x20000000ff007230 */ /* 0x000fca0000004100 */
[----:B------:R-:W-:-:S04]  /*cde0*/  F2FP.F16.F32.PACK_AB R0, RZ, R0 ;  /* 0x00000000ff00723e */ /* 0x000fc800000000ff */
[----:B------:R-:W-:-:S05]  /*cdf0*/  PRMT R0, R0, 0x5410, RZ ;  /* 0x0000541000007816 */ /* 0x000fca00000000ff */
[----:B------:R-:W-:Y:S01]  /*ce00*/  STG.E desc[UR36][R16.64], R0 ;  /* 0x0000000010007986 */ /* 0x000fe2000c101924 */
[----:B------:R-:W-:Y:S05]  /*ce10*/  EXIT ;  /* 0x000000000000794d */ /* 0x000fea0003800000 */
.L_x_5925:
[----:B------:R-:W-:-:S05]  /*ce20*/  HADD2.F32 R2, -RZ, R0.H0_H0 ;  /* 0x20000000ff027230 */ /* 0x000fca0000004100 */
[----:B------:R-:W-:-:S06]  /*ce30*/  FMUL.FTZ R2, R2, 1 ;  /* 0x3f80000002027820 */ /* 0x000fcc0000410000 */
[----:B------:R-:W1:Y:S02]  /*ce40*/  F2F.F64.F32 R2, R2 ;  /* 0x0000000200027310 */ /* 0x000e640000201800 */
[----:B-1----:R-:W-:Y:S01]  /*ce50*/  STG.E.64 desc[UR36][R16.64], R2 ;  /* 0x0000000210007986 */ /* 0x002fe2000c101b24 */
[----:B------:R-:W-:Y:S05]  /*ce60*/  EXIT ;  /* 0x000000000000794d */ /* 0x000fea0003800000 */
.L_x_5916:
        /* <DEDUP_REMOVED lines=12> */
[----:B-1----:R-:W-:Y:S01]  /*cf30*/  STG.E.U16 desc[UR36][R16.64], R3 ;  /* 0x0000000310007986 */ /* 0x002fe2000c101524 */
[----:B------:R-:W-:Y:S05]  /*cf40*/  EXIT ;  /* 0x000000000000794d */ /* 0x000fea0003800000 */
.L_x_5930:
[----:B------:R-:W-:Y:S01]  /*cf50*/  HADD2.F32 R3, -RZ, R0.H0_H0 ;  /* 0x20000000ff037230 */ /* 0x000fe20000004100 */
[----:B------:R-:W-:Y:S01]  /*cf60*/  BSSY.RECONVERGENT B0, `(.L_x_5931) ;  /* 0x0000013000007945 */ /* 0x000fe20003800200 */
[----:B0-----:R-:W-:-:S03]  /*cf70*/  HFMA2 R8, -RZ, RZ, 0, 7.62939453125e-06 ;  /* 0x00000080ff087431 */ /* 0x001fc600000001ff */
        /* <DEDUP_REMOVED lines=14> */
.L_x_5933:
[----:B------:R-:W-:-:S04]  /*d060*/  SHF.R.U32.HI R3, RZ, 0x18, R3 ;  /* 0x00000018ff037819 */ /* 0x000fc80000011603 */
[----:B------:R-:W-:-:S04]  /*d070*/  LOP3.LUT R0, R0, 0x80, R3, 0xf8, !PT ;  /* 0x0000008000007812 */ /* 0x000fc800078ef803 */
[----:B------:R-:W-:-:S07]  /*d080*/  PRMT R8, R0, 0x7610, R8 ;  /* 0x0000761000087816 */ /* 0x000fce0000000008 */
.L_x_5932:
[----:B------:R-:W-:Y:S05]  /*d090*/  BSYNC.RECONVERGENT B0 ;  /* 0x0000000000007941 */ /* 0x000fea0003800200 */
.L_x_5931:
[----:B------:R-:W-:Y:S01]  /*d0a0*/  STG.E.U8 desc[UR36][R16.64], R8 ;  /* 0x0000000810007986 */ /* 0x000fe2000c101124 */
[----:B------:R-:W-:Y:S05]  /*d0b0*/  EXIT ;  /* 0x000000000000794d */ /* 0x000fea0003800000 */
.L_x_5929:
[----:B------:R-:W-:Y:S01]  /*d0c0*/  HADD2.F32 R3, -RZ, R0.H0_H0 ;  /* 0x20000000ff037230 */ /* 0x000fe20000004100 */
[----:B------:R-:W-:Y:S01]  /*d0d0*/  BSSY.RECONVERGENT B0, `(.L_x_5934) ;  /* 0x0000013000007945 */ /* 0x000fe20003800200 */
[----:B0-----:R-:W-:-:S03]  /*d0e0*/  IMAD.MOV.U32 R8, RZ, RZ, 0x80 ;  /* 0x00000080ff087424 */ /* 0x001fc600078e00ff */
        /* <DEDUP_REMOVED lines=14> */
.L_x_5936:
[----:B------:R-:W-:-:S04]  /*d1d0*/  SHF.R.U32.HI R3, RZ, 0x18, R3 ;  /* 0x00000018ff037819 */ /* 0x000fc80000011603 */
[----:B------:R-:W-:-:S04]  /*d1e0*/  LOP3.LUT R0, R0, 0x80, R3, 0xf8, !PT ;  /* 0x0000008000007812 */ /* 0x000fc800078ef803 */
[----:B------:R-:W-:-:S07]  /*d1f0*/  PRMT R8, R0, 0x7610, R8 ;  /* 0x0000761000087816 */ /* 0x000fce0000000008 */
.L_x_5935:
[----:B------:R-:W-:Y:S05]  /*d200*/  BSYNC.RECONVERGENT B0 ;  /* 0x0000000000007941 */ /* 0x000fea0003800200 */
.L_x_5934:
[----:B------:R-:W-:Y:S01]  /*d210*/  STG.E.U8 desc[UR36][R16.64], R8 ;  /* 0x0000000810007986 */ /* 0x000fe2000c101124 */
[----:B------:R-:W-:Y:S05]  /*d220*/  EXIT ;  /* 0x000000000000794d */ /* 0x000fea0003800000 */
.L_x_5928:
        /* <DEDUP_REMOVED lines=18> */
[----:B------:R-:W-:-:S05]  /*d350*/  @!P0 IADD3 R0, PT, PT, R4, RZ, RZ ;  /* 0x000000ff04008210 */ /* 0x000fca0007ffe0ff */
[----:B------:R-:W-:-:S05]  /*d360*/  @P1 IMAD.MOV.U32 R3, RZ, RZ, R0 ;  /* 0x000000ffff031224 */ /* 0x000fca00078e0000 */
[----:B------:R-:W-:Y:S01]  /*d370*/  STG.E.U8 desc[UR36][R16.64], R3 ;  /* 0x0000000310007986 */ /* 0x000fe2000c101124 */
[----:B------:R-:W-:Y:S05]  /*d380*/  EXIT ;  /* 0x000000000000794d */ /* 0x000fea0003800000 */
.L_x_5938:
[----:B------:R-:W-:-:S06]  /*d390*/  HADD2.F32 R2, -RZ, R0.H0_H0 ;  /* 0x20000000ff027230 */ /* 0x000fcc0000004100 */
[----:B------:R-:W1:Y:S02]  /*d3a0*/  F2I.U64.TRUNC R2, R2 ;  /* 0x0000000200027311 */ /* 0x000e64000020d800 */
[----:B-1----:R-:W-:Y:S01]  /*d3b0*/  STG.E.64 desc[UR36][R16.64], R2 ;  /* 0x0000000210007986 */ /* 0x002fe2000c101b24 */
[----:B------:R-:W-:Y:S05]  /*d3c0*/  EXIT ;  /* 0x000000000000794d */ /* 0x000fea0003800000 */
.L_x_5937:
[----:B------:R-:W-:-:S04]  /*d3d0*/  HADD2.F32 R0, -RZ, R0.H0_H0 ;  /* 0x20000000ff007230 */ /* 0x000fc80000004100 */
[----:B------:R-:W1:Y:S02]  /*d3e0*/  F2I.FTZ.U32.TRUNC.NTZ R3, R0 ;  /* 0x0000000000037305 */ /* 0x000e64000021f000 */
[----:B-1----:R-:W-:Y:S01]  /*d3f0*/  STG.E desc[UR36][R16.64], R3 ;  /* 0x0000000310007986 */ /* 0x002fe2000c101924 */
[----:B------:R-:W-:Y:S05]  /*d400*/  EXIT ;  /* 0x000000000000794d */ /* 0x000fea0003800000 */
.L_x_5927:
        /* <DEDUP_REMOVED lines=9> */
[----:B------:R-:W-:Y:S01]  /*d4a0*/  STG.E.U8 desc[UR36][R16.64], R3 ;  /* 0x0000000310007986 */ /* 0x000fe2000c101124 */
[----:B------:R-:W-:Y:S05]  /*d4b0*/  EXIT ;  /* 0x000000000000794d */ /* 0x000fea0003800000 */
.L_x_5940:
[----:B------:R-:W-:Y:S01]  /*d4c0*/  HADD2.F32 R0, -RZ, R0.H0_H0 ;  /* 0x20000000ff007230 */ /* 0x000fe20000004100 */
[----:B------:R-:W-:-:S04]  /*d4d0*/  CS2R R6, SRZ ;  /* 0x0000000000067805 */ /* 0x000fc8000001ff00 */
[----:B------:R-:W-:-:S04]  /*d4e0*/  FMUL.FTZ R0, R0, 1 ;  /* 0x3f80000000007820 */ /* 0x000fc80000410000 */
[----:B------:R-:W1:Y:S02]  /*d4f0*/  F2F.F64.F32 R4, R0 ;  /* 0x0000000000047310 */ /* 0x000e640000201800 */
[----:B-1----:R-:W-:Y:S01]  /*d500*/  STG.E.128 desc[UR36][R16.64], R4 ;  /* 0x0000000410007986 */ /* 0x002fe2000c101d24 */
[----:B------:R-:W-:Y:S05]  /*d510*/  EXIT ;  /* 0x000000000000794d */ /* 0x000fea0003800000 */
.L_x_5939:
[----:B------:R-:W-:-:S09]  /*d520*/  UISETP.NE.AND UP0, UPT, UR4, 0xf, UPT ;  /* 0x0000000f0400788c */ /* 0x000fd2000bf05270 */
[----:B------:R-:W-:Y:S05]  /*d530*/  BRA.U !UP0, `(.L_x_5941) ;  /* 0x0000000108e87547 */ /* 0x000fea000b800000 */
[----:B------:R-:W-:-:S09]  /*d540*/  UISETP.NE.AND UP0, UPT, UR4, 0x17, UPT ;  /* 0x000000170400788c */ /* 0x000fd2000bf05270 */
[----:B------:R-:W-:Y:S05]  /*d550*/  BRA.U !UP0, `(.L_x_5942) ;  /* 0x0000000108907547 */ /* 0x000fea000b800000 */
[----:B------:R-:W-:-:S09]  /*d560*/  UISETP.NE.AND UP0, UPT, UR4, 0x18, UPT ;  /* 0x000000180400788c */ /* 0x000fd2000bf05270 */
[----:B------:R-:W-:Y:S05]  /*d570*/  BRA.U !UP0, `(.L_x_5943) ;  /* 0x0000000108447547 */ /* 0x000fea000b800000 */
.L_x_5920:
[----:B------:R-:W-:Y:S01]  /*d580*/  MOV R0, 0x0 ;  /* 0x0000000000007802 */ /* 0x000fe20000000f00 */
[----:B------:R-:W1:Y:S01]  /*d590*/  LDCU.64 UR4, c[0x4][0x178] ;  /* 0x01002f00ff0477ac */ /* 0x000e620008000a00 */
[----:B0-----:R-:W-:Y:S02]  /*d5a0*/  HFMA2 R8, -RZ, RZ, 0, 6.020069122314453125e-06 ;  /* 0x00000065ff087431 */ /* 0x001fe400000001ff */
[----:B------:R-:W-:Y:S01]  /*d5b0*/  IMAD.MOV.U32 R12, RZ, RZ, 0x1 ;  /* 0x00000001ff0c7424 */ /* 0x000fe200078e00ff */
[----:B------:R0:W2:Y:S01]  /*d5c0*/  LDC.64 R2, c[0x4][R0] ;  /* 0x0100000000027b82 */ /* 0x0000a20000000a00 */
[----:B------:R-:W3:Y:S01]  /*d5d0*/  LDCU.64 UR6, c[0x4][0x180] ;  /* 0x01003000ff0677ac */ /* 0x000ee20008000a00 */
[----:B------:R-:W-:Y:S01]  /*d5e0*/  MOV R13, RZ ;  /* 0x000000ff000d7202 */ /* 0x000fe20000000f00 */
[----:B------:R-:W4:Y:S01]  /*d5f0*/  LDCU.64 UR8, c[0x4][0x80] ;  /* 0x01001000ff0877ac */ /* 0x000f220008000a00 */
[----:B-1----:R-:W-:Y:S01]  /*d600*/  MOV R4, UR4 ;  /* 0x0000000400047c02 */ /* 0x002fe20008000f00 */
[----:B------:R-:W-:Y:S01]  /*d610*/  IMAD.U32 R5, RZ, RZ, UR5 ;  /* 0x00000005ff057e24 */ /* 0x000fe2000f8e00ff */
[----:B---3--:R-:W-:Y:S01]  /*d620*/  MOV R6, UR6 ;  /* 0x0000000600067c02 */ /* 0x008fe20008000f00 */
[----:B------:R-:W-:Y:S01]  /*d630*/  IMAD.U32 R7, RZ, RZ, UR7 ;  /* 0x00000007ff077e24 */ /* 0x000fe2000f8e00ff */
[----:B----4-:R-:W-:Y:S01]  /*d640*/  MOV R10, UR8 ;  /* 0x00000008000a7c02 */ /* 0x010fe20008000f00 */
[----:B0-----:R-:W-:-:S07]  /*d650*/  IMAD.U32 R11, RZ, RZ, UR9 ;  /* 0x00000009ff0b7e24 */ /* 0x001fce000f8e00ff */
[----:B------:R-:W-:-:S07]  /*d660*/  LEPC R20, `(.L_x_5944) ;  /* 0x000000001014794e */ /* 0x000fce0000000000 */
[----:B--2---:R-:W-:Y:S05]  /*d670*/  CALL.ABS.NOINC R2 ;  /* 0x0000000002007343 */ /* 0x004fea0003c00000 */
.L_x_5944:
[----:B------:R-:W-:Y:S05]  /*d680*/  EXIT ;  /* 0x000000000000794d */ /* 0x000fea0003800000 */
.L_x_5943:
        /* <DEDUP_REMOVED lines=13> */
.L_x_5946:
[----:B------:R-:W-:Y:S05]  /*d760*/  BSYNC.RECONVERGENT B0 ;  /* 0x0000000000007941 */ /* 0x000fea0003800200 */
.L_x_5945:
[----:B------:R-:W-:-:S05]  /*d770*/  LOP3.LUT R3, R0, 0x80, R3, 0xf8, !PT ;  /* 0x0000008000037812 */ /* 0x000fca00078ef803 */
[----:B------:R-:W-:Y:S01]  /*d780*/  STG.E.U8 desc[UR36][R16.64], R3 ;  /* 0x0000000310007986 */ /* 0x000fe2000c101124 */
[----:B------:R-:W-:Y:S05]  /*d790*/  EXIT ;  /* 0x000000000000794d */ /* 0x000fea0003800000 */
.L_x_5942:
        /* <DEDUP_REMOVED lines=12> */
.L_x_5948:
[----:B------:R-:W-:Y:S01]  /*d860*/  HFMA2 R0, -RZ, RZ, 0, 7.569789886474609375e-06 ;  /* 0x0000007fff007431 */ /* 0x000fe200000001ff */
[----:B------:R-:W-:-:S04]  /*d870*/  ISETP.GT.U32.AND P0, PT, R2, 0x7f800000, PT ;  /* 0x7f8000000200780c */ /* 0x000fc80003f04070 */
[----:B------:R-:W-:-:S09]  /*d880*/  SEL R0, R0, 0x7c, P0 ;  /* 0x0000007c00007807 */ /* 0x000fd20000000000 */
.L_x_5949:
[----:B------:R-:W-:Y:S05]  /*d890*/  BSYNC.RECONVERGENT B0 ;  /* 0x0000000000007941 */ /* 0x000fea0003800200 */
.L_x_5947:
[----:B------:R-:W-:-:S04]  /*d8a0*/  SHF.R.U32.HI R3, RZ, 0x18, R3 ;  /* 0x00000018ff037819 */ /* 0x000fc80000011603 */
[----:B------:R-:W-:-:S05]  /*d8b0*/  LOP3.LUT R3, R0, 0x80, R3, 0xf8, !PT ;  /* 0x0000008000037812 */ /* 0x000fca00078ef803 */
[----:B------:R-:W-:Y:S01]  /*d8c0*/  STG.E.U8 desc[UR36][R16.64], R3 ;  /* 0x0000000310007986 */ /* 0x000fe2000c101124 */
[----:B------:R-:W-:Y:S05]  /*d8d0*/  EXIT ;  /* 0x000000000000794d */ /* 0x000fea0003800000 */
.L_x_5941:
[----:B------:R-:W-:-:S05]  /*d8e0*/  HADD2.F32 R0, -RZ, R0.H0_H0 ;  /* 0x20000000ff007230 */ /* 0x000fca0000004100 */
[----:B------:R-:W-:-:S05]  /*d8f0*/  F2FP.BF16.F32.PACK_AB R0, RZ, R0 ;  /* 0x00000000ff00723e */ /* 0x000fca00000010ff */
[----:B------:R-:W-:Y:S01]  /*d900*/  STG.E.U16 desc[UR36][R16.64], R0 ;  /* 0x0000000010007986 */ /* 0x000fe2000c101524 */
[----:B------:R-:W-:Y:S05]  /*d910*/  EXIT ;  /* 0x000000000000794d */ /* 0x000fea0003800000 */
.L_x_5950:
        /* <DEDUP_REMOVED lines=14> */
.L_x_54806:


//--------------------- .text._ZN2at6native27unrolled_elementwise_kernelINS0_13BUnaryFunctorIN3c104HalfES4_S4_ZZZNS0_16fmod_kernel_cudaERNS_18TensorIteratorBaseEENKUlvE0_clEvENKUlvE1_clEvEUlS4_S4_E_EESt5arrayIPcLm2EELi4E23TrivialOffsetCalculatorILi1EjESF_NS0_6memory12LoadWithCastILi1EEENSG_13StoreWithCastILi1EEEEEviT_T0_T2_T3_T4_T5_ --------------------------
	.section	.text._ZN2at6native27unrolled_elementwise_kernelINS0_13BUnaryFunctorIN3c104HalfES4_S4_ZZZNS0_16fmod_kernel_cudaERNS_18TensorIteratorBaseEENKUlvE0_clEvENKUlvE1_clEvEUlS4_S4_E_EESt5arrayIPcLm2EELi4E23TrivialOffsetCalculatorILi1EjESF_NS0_6memory12LoadWithCastILi1EEENSG_13StoreWithCastILi1EEEEEviT_T0_T2_T3_T4_T5_,"ax",@progbits
	.align	128
        .global         _ZN2at6native27unrolled_elementwise_kernelINS0_13BUnaryFunctorIN3c104HalfES4_S4_ZZZNS0_16fmod_kernel_cudaERNS_18TensorIteratorBaseEENKUlvE0_clEvENKUlvE1_clEvEUlS4_S4_E_EESt5arrayIPcLm2EELi4E23TrivialOffsetCalculatorILi1EjESF_NS0_6memory12LoadWithCastILi1EEENSG_13StoreWithCastILi1EEEEEviT_T0_T2_T3_T4_T5_
        .type           _ZN2at6native27unrolled_elementwise_kernelINS0_13BUnaryFunctorIN3c104HalfES4_S4_ZZZNS0_16fmod_kernel_cudaERNS_18TensorIteratorBaseEENKUlvE0_clEvENKUlvE1_clEvEUlS4_S4_E_EESt5arrayIPcLm2EELi4E23TrivialOffsetCalculatorILi1EjESF_NS0_6memory12LoadWithCastILi1EEENSG_13StoreWithCastILi1EEEEEviT_T0_T2_T3_T4_T5_,@function
        .size           _ZN2at6native27unrolled_elementwise_kernelINS0_13BUnaryFunctorIN3c104HalfES4_S4_ZZZNS0_16fmod_kernel_cudaERNS_18TensorIteratorBaseEENKUlvE0_clEvENKUlvE1_clEvEUlS4_S4_E_EESt5arrayIPcLm2EELi4E23TrivialOffsetCalculatorILi1EjESF_NS0_6memory12LoadWithCastILi1EEENSG_13StoreWithCastILi1EEEEEviT_T0_T2_T3_T4_T5_,(.L_x_54807 - _ZN2at6native27unrolled_elementwise_kernelINS0_13BUnaryFunctorIN3c104HalfES4_S4_ZZZNS0_16fmod_kernel_cudaERNS_18TensorIteratorBaseEENKUlvE0_clEvENKUlvE1_clEvEUlS4_S4_E_EESt5arrayIPcLm2EELi4E23TrivialOffsetCalculatorILi1EjESF_NS0_6memory12LoadWithCastILi1EEENSG_13StoreWithCastILi1EEEEEviT_T0_T2_T3_T4_T5_)
        .other          _ZN2at6native27unrolled_elementwise_kernelINS0_13BUnaryFunctorIN3c104HalfES4_S4_ZZZNS0_16fmod_kernel_cudaERNS_18TensorIteratorBaseEENKUlvE0_clEvENKUlvE1_clEvEUlS4_S4_E_EESt5arrayIPcLm2EELi4E23TrivialOffsetCalculatorILi1EjESF_NS0_6memory12LoadWithCastILi1EEENSG_13StoreWithCastILi1EEEEEviT_T0_T2_T3_T4_T5_,@"STO_CUDA_ENTRY STV_DEFAULT"
_ZN2at6native27unrolled_elementwise_kernelINS0_13BUnaryFunctorIN3c104HalfES4_S4_ZZZNS0_16fmod_kernel_cudaERNS_18TensorIteratorBaseEENKUlvE0_clEvENKUlvE1_clEvEUlS4_S4_E_EESt5arrayIPcLm2EELi4E23TrivialOffsetCalculatorILi1EjESF_NS0_6memory12LoadWithCastILi1EEENSG_13StoreWithCastILi1EEEEEviT_T0_T2_T3_T4_T5_:
.text._ZN2at6native27unrolled_elementwise_kernelINS0_13BUnaryFunctorIN3c104HalfES4_S4_ZZZNS0_16fmod_kernel_cudaERNS_18TensorIteratorBaseEENKUlvE0_clEvENKUlvE1_clEvEUlS4_S4_E_EESt5arrayIPcLm2EELi4E23TrivialOffsetCalculatorILi1EjESF_NS0_6memory12LoadWithCastILi1EEENSG_13StoreWithCastILi1EEEEEviT_T0_T2_T3_T4_T5_:
        /* <DEDUP_REMOVED lines=34> */
.L_x_5956:
[----:B------:R-:W2:Y:S02]  /*0220*/  LDG.E.U8 R2, desc[UR36][R2.64] ;  /* 0x0000002402027981 */ /* 0x000ea4000c1e1100 */
[----:B--2---:R-:W-:-:S04]  /*0230*/  I2FP.F32.U32 R0, R2 ;  /* 0x0000000200007245 */ /* 0x004fc80000201000 */
[----:B------:R-:W-:-:S04]  /*0240*/  F2FP.F16.F32.PACK_AB R0, RZ, R0 ;  /* 0x00000000ff00723e */ /* 0x000fc800000000ff */
[----:B------:R-:W-:Y:S01]  /*0250*/  PRMT R18, R0, 0x7610, R18 ;  /* 0x0000761000127816 */ /* 0x000fe20000000012 */
[----:B------:R-:W-:Y:S06]  /*0260*/  BRA `(.L_x_5958) ;  /* 0x0000000c00b47947 */ /* 0x000fec0003800000 */
.L_x_5955:
        /* <DEDUP_REMOVED lines=11> */
.L_x_5960:
[----:B------:R-:W2:Y:S02]  /*0320*/  LDG.E R2, desc[UR36][R2.64] ;  /* 0x0000002402027981 */ /* 0x000ea4000c1e1900 */
[----:B--2---:R-:W-:-:S04]  /*0330*/  I2FP.F32.S32 R0, R2 ;  /* 0x0000000200007245 */ /* 0x004fc80000201400 */
[----:B------:R-:W-:-:S04]  /*0340*/  F2FP.F16.F32.PACK_AB R0, RZ, R0 ;  /* 0x00000000ff00723e */ /* 0x000fc800000000ff */
[----:B------:R-:W-:Y:S01]  /*0350*/  PRMT R18, R0, 0x7610, R18 ;  /* 0x0000761000127816 */ /* 0x000fe20000000012 */
[----:B------:R-:W-:Y:S06]  /*0360*/  BRA `(.L_x_5958) ;  /* 0x0000000c00747947 */ /* 0x000fec0003800000 */
.L_x_5959:
[----:B------:R-:W2:Y:S02]  /*0370*/  LDG.E.U16 R2, desc[UR36][R2.64] ;  /* 0x0000002402027981 */ /* 0x000ea4000c1e1500 */
[----:B--2---:R-:W0:Y:S02]  /*0380*/  I2F.S16 R0, R2 ;  /* 0x0000000200007306 */ /* 0x004e240000101400 */
[----:B0-----:R-:W-:-:S04]  /*0390*/  F2FP.F16.F32.PACK_AB R0, RZ, R0 ;  /* 0x00000000ff00723e */ /* 0x001fc800000000ff */
[----:B------:R-:W-:Y:S01]  /*03a0*/  PRMT R18, R0, 0x7610, R18 ;  /* 0x0000761000127816 */ /* 0x000fe20000000012 */
[----:B------:R-:W-:Y:S06]  /*03b0*/  BRA `(.L_x_5958) ;  /* 0x0000000c00607947 */ /* 0x000fec0003800000 */
.L_x_5954:
        /* <DEDUP_REMOVED lines=9> */
.L_x_5962:
[----:B------:R1:W5:Y:S01]  /*0450*/  LDG.E.U16 R18, desc[UR36][R2.64] ;  /* 0x0000002402127981 */ /* 0x000362000c1e1500 */
[----:B------:R-:W-:Y:S05]  /*0460*/  BRA `(.L_x_5958) ;  /* 0x0000000c00347947 */ /* 0x000fea0003800000 */
.L_x_5961:
        /* <DEDUP_REMOVED lines=9> */
.L_x_5964:
[----:B------:R0:W5:Y:S01]  /*0500*/  LDG.E.U16 R18, desc[UR36][R2.64] ;  /* 0x0000002402127981 */ /* 0x000162000c1e1500 */
[----:B------:R-:W-:Y:S05]  /*0510*/  BRA `(.L_x_5958) ;  /* 0x0000000c00087947 */ /* 0x000fea0003800000 */
.L_x_5963:
        /* <DEDUP_REMOVED lines=9> */
.L_x_5953:
        /* <DEDUP_REMOVED lines=14> */
.L_x_5967:
        /* <DEDUP_REMOVED lines=9> */
.L_x_5966:
        /* <DEDUP_REMOVED lines=27> */
.L_x_5969:
        /* <DEDUP_REMOVED lines=14> */
.L_x_5968:
[----:B------:R-:W2:Y:S02]  /*09b0*/  LDG.E.U16 R0, desc[UR36][R2.64] ;  /* 0x0000002402007981 */ /* 0x000ea4000c1e1500 */
[----:B--2---:R-:W-:-:S05]  /*09c0*/  IMAD.U32 R0, R0, 0x10000, RZ ;  /* 0x0001000000007824 */ /* 0x004fca00078e00ff */
[----:B------:R-:W-:-:S04]  /*09d0*/  F2FP.F16.F32.PACK_AB R0, RZ, R0 ;  /* 0x00000000ff00723e */ /* 0x000fc800000000ff */
[----:B------:R-:W-:Y:S01]  /*09e0*/  PRMT R18, R0, 0x7610, R18 ;  /* 0x0000761000127816 */ /* 0x000fe20000000012 */
[----:B------:R-:W-:Y:S06]  /*09f0*/  BRA `(.L_x_5958) ;  /* 0x0000000400d07947 */ /* 0x000fec0003800000 */
.L_x_5965:
        /* <DEDUP_REMOVED lines=13> */
.L_x_5972:
        /* <DEDUP_REMOVED lines=21> */
.L_x_5976:
[----:B------:R-:W-:Y:S05]  /*0c20*/  BSYNC.RECONVERGENT B1 ;  /* 0x0000000000017941 */ /* 0x000fea0003800200 */
.L_x_5975:
[----:B------:R-:W-:Y:S01]  /*0c30*/  IMAD.SHL.U32 R0, R0, 0x100000, RZ ;  /* 0x0010000000007824 */ /* 0x000fe200078e00ff */
[----:B------:R-:W-:-:S04]  /*0c40*/  LEA R2, R2, 0x3b800000, 0x17 ;  /* 0x3b80000002027811 */ /* 0x000fc800078eb8ff */
[----:B------:R-:W-:-:S07]  /*0c50*/  LOP3.LUT R0, R2, R0, R7, 0xfe, !PT ;  /* 0x0000000002007212 */ /* 0x000fce00078efe07 */
.L_x_5974:
[----:B------:R-:W-:Y:S05]  /*0c60*/  BSYNC.RECONVERGENT B0 ;  /* 0x0000000000007941 */ /* 0x000fea0003800200 */
.L_x_5973:
[----:B------:R-:W-:-:S04]  /*0c70*/  F2FP.F16.F32.PACK_AB R0, RZ, R0 ;  /* 0x00000000ff00723e */ /* 0x000fc800000000ff */
[----:B------:R-:W-:Y:S01]  /*0c80*/  PRMT R18, R0, 0x7610, R18 ;  /* 0x0000761000127816 */ /* 0x000fe20000000012 */
[----:B------:R-:W-:Y:S06]  /*0c90*/  BRA `(.L_x_5958) ;  /* 0x0000000400287947 */ /* 0x000fec0003800000 */
.L_x_5971:
        /* <DEDUP_REMOVED lines=21> */
.L_x_5980:
[----:B------:R-:W-:Y:S05]  /*0df0*/  BSYNC.RECONVERGENT B1 ;  /* 0x0000000000017941 */ /* 0x000fea0003800200 */
.L_x_5979:
[----:B------:R-:W-:Y:S01]  /*0e00*/  IMAD.SHL.U32 R0, R0, 0x200000, RZ ;  /* 0x0020000000007824 */ /* 0x000fe200078e00ff */
[----:B------:R-:W-:-:S04]  /*0e10*/  LEA R2, R2, 0x37800000, 0x17 ;  /* 0x3780000002027811 */ /* 0x000fc800078eb8ff */
[----:B------:R-:W-:-:S07]  /*0e20*/  LOP3.LUT R0, R2, R0, R7, 0xfe, !PT ;  /* 0x0000000002007212 */ /* 0x000fce00078efe07 */
.L_x_5978:
[----:B------:R-:W-:Y:S05]  /*0e30*/  BSYNC.RECONVERGENT B0 ;  /* 0x0000000000007941 */ /* 0x000fea0003800200 */
.L_x_5977:
[----:B------:R-:W-:-:S04]  /*0e40*/  F2FP.F16.F32.PACK_AB R0, RZ, R0 ;  /* 0x00000000ff00723e */ /* 0x000fc800000000ff */
[----:B------:R-:W-:Y:S01]  /*0e50*/  PRMT R18, R0, 0x7610, R18 ;  /* 0x0000761000127816 */ /* 0x000fe20000000012 */
[----:B------:R-:W-:Y:S06]  /*0e60*/  BRA `(.L_x_5958) ;  /* 0x0000000000b47947 */ /* 0x000fec0003800000 */
.L_x_5970:
[----:B------:R-:W-:-:S09]  /*0e70*/  UISETP.NE.AND UP0, UPT, UR4, 0x1c, UPT ;  /* 0x0000001c0400788c */ /* 0x000fd2000bf05270 */
[----:B------:R-:W-:Y:S05]  /*0e80*/  BRA.U !UP0, `(.L_x_5981) ;  /* 0x00000001089c7547 */ /* 0x000fea000b800000 */
[----:B------:R-:W-:-:S09]  /*0e90*/  UISETP.NE.AND UP0, UPT, UR4, 0x1d, UPT ;  /* 0x0000001d0400788c */ /* 0x000fd2000bf05270 */
[----:B------:R-:W-:Y:S05]  /*0ea0*/  BRA.U !UP0, `(.L_x_5982) ;  /* 0x0000000108807547 */ /* 0x000fea000b800000 */
[----:B------:R-:W-:-:S09]  /*0eb0*/  UISETP.NE.AND UP0, UPT, UR4, 0x2c, UPT ;  /* 0x0000002c0400788c */ /* 0x000fd2000bf05270 */
[----:B------:R-:W-:Y:S05]  /*0ec0*/  BRA.U !UP0, `(.L_x_5983) ;  /* 0x0000000108487547 */ /* 0x000fea000b800000 */
.L_x_5957:
        /* <DEDUP_REMOVED lines=16> */
.L_x_5984:
[----:B------:R-:W-:Y:S01]  /*0fd0*/  PRMT R18, RZ, 0x7610, R18 ;  /* 0x00007610ff127816 */ /* 0x000fe20000000012 */
[----:B------:R-:W-:Y:S06]  /*0fe0*/  BRA `(.L_x_5958) ;  /* 0x0000000000547947 */ /* 0x000fec0003800000 */
.L_x_5983:
        /* <DEDUP_REMOVED lines=8> */
.L_x_5986:
[----:B------:R-:W-:Y:S05]  /*1070*/  BSYNC.RECONVERGENT B0 ;  /* 0x0000000000007941 */ /* 0x000fea0003800200 */
.L_x_5985:
[----:B------:R-:W-:-:S04]  /*1080*/  F2FP.F16.F32.PACK_AB R0, RZ, R0 ;  /* 0x00000000ff00723e */ /* 0x000fc800000000ff */
[----:B------:R-:W-:Y:S01]  /*1090*/  PRMT R18, R0, 0x7610, R18 ;  /* 0x0000761000127816 */ /* 0x000fe20000000012 */
[----:B------:R-:W-:Y:S06]  /*10a0*/  BRA `(.L_x_5958) ;  /* 0x0000000000247947 */ /* 0x000fec0003800000 */
.L_x_5982:
[----:B------:R-:W2:Y:S02]  /*10b0*/  LDG.E.64 R2, desc[UR36][R2.64] ;  /* 0x0000002402027981 */ /* 0x000ea4000c1e1b00 */
[----:B--2---:R-:W0:Y:S02]  /*10c0*/  I2F.U64 R0, R2 ;  /* 0x0000000200007312 */ /* 0x004e240000301000 */
[----:B0-----:R-:W-:-:S04]  /*10d0*/  F2FP.F16.F32.PACK_AB R0, RZ, R0 ;  /* 0x00000000ff00723e */ /* 0x001fc800000000ff */
[----:B------:R-:W-:Y:S01]  /*10e0*/  PRMT R18, R0, 0x7610, R18 ;  /* 0x0000761000127816 */ /* 0x000fe20000000012 */
[----:B------:R-:W-:Y:S06]  /*10f0*/  BRA `(.L_x_5958) ;  /* 0x0000000000107947 */ /* 0x000fec0003800000 */
.L_x_5981:
[----:B------:R-:W2:Y:S02]  /*1100*/  LDG.E R2, desc[UR36][R2.64] ;  /* 0x0000002402027981 */ /* 0x000ea4000c1e1900 */
[----:B--2---:R-:W-:-:S04]  /*1110*/  I2FP.F32.U32 R0, R2 ;  /* 0x0000000200007245 */ /* 0x004fc80000201000 */
[----:B------:R-:W-:-:S04]  /*1120*/  F2FP.F16.F32.PACK_AB R0, RZ, R0 ;  /* 0x00000000ff00723e */ /* 0x000fc800000000ff */
[----:B------:R-:W-:-:S07]  /*1130*/  PRMT R18, R0, 0x7610, R18 ;  /* 0x0000761000127816 */ /* 0x000fce0000000012 */
.L_x_5958:
[----:B------:R-:W-:-:S07]  /*1140*/  VIADD R23, R19, 0x80 ;  /* 0x0000008013177836 */ /* 0x000fce0000000000 */
.L_x_5952:
[----:B------:R-:W-:Y:S05]  /*1150*/  BSYNC.RECONVERGENT B6 ;  /* 0x0000000000067941 */ /* 0x000fea0003800200 */
.L_x_5951:
[----:B------:R-:W-:Y:S01]  /*1160*/  ISETP.GE.AND P0, PT, R23, R16, PT ;  /* 0x000000101700720c */ /* 0x000fe20003f06270 */
[----:B------:R-:W-:Y:S01]  /*1170*/  BSSY.RECONVERGENT B6, `(.L_x_5987) ;  /* 0x000010c000067945 */ /* 0x000fe20003800200 */
[----:B------:R-:W-:-:S11]  /*1180*/  PRMT R22, RZ, 0x7610, R22 ;  /* 0x00007610ff167816 */ /* 0x000fd60000000016 */
        /* <DEDUP_REMOVED lines=23> */
.L_x_5992:
[----:B------:R-:W2:Y:S02]  /*1300*/  LDG.E.U8 R2, desc[UR36][R2.64] ;  /* 0x0000002402027981 */ /* 0x000ea4000c1e1100 */
[----:B--2---:R-:W-:-:S04]  /*1310*/  I2FP.F32.U32 R0, R2 ;  /* 0x0000000200007245 */ /* 0x004fc80000201000 */
[----:B------:R-:W-:-:S04]  /*1320*/  F2FP.F16.F32.PACK_AB R0, RZ, R0 ;  /* 0x00000000ff00723e */ /* 0x000fc800000000ff */
[----:B------:R-:W-:Y:S01]  /*1330*/  PRMT R22, R0, 0x7610, R22 ;  /* 0x0000761000167816 */ /* 0x000fe20000000016 */
[----:B------:R-:W-:Y:S06]  /*1340*/  BRA `(.L_x_5994) ;  /* 0x0000000c00b47947 */ /* 0x000fec0003800000 */
.L_x_5991:
        /* <DEDUP_REMOVED lines=11> */
.L_x_5996:
[----:B------:R-:W2:Y:S02]  /*1400*/  LDG.E R2, desc[UR36][R2.64] ;  /* 0x0000002402027981 */ /* 0x000ea4000c1e1900 */
[----:B--2---:R-:W-:-:S04]  /*1410*/  I2FP.F32.S32 R0, R2 ;  /* 0x0000000200007245 */ /* 0x004fc80000201400 */
[----:B------:R-:W-:-:S04]  /*1420*/  F2FP.F16.F32.PACK_AB R0, RZ, R0 ;  /* 0x00000000ff00723e */ /* 0x000fc800000000ff */
[----:B------:R-:W-:Y:S01]  /*1430*/  PRMT R22, R0, 0x7610, R22 ;  /* 0x0000761000167816 */ /* 0x000fe20000000016 */
[----:B------:R-:W-:Y:S06]  /*1440*/  BRA `(.L_x_5994) ;  /* 0x0000000c00747947 */ /* 0x000fec0003800000 */
.L_x_5995:
[----:B------:R-:W2:Y:S02]  /*1450*/  LDG.E.U16 R2, desc[UR36][R2.64] ;  /* 0x0000002402027981 */ /* 0x000ea4000c1e1500 */
[----:B--2---:R-:W0:Y:S02]  /*1460*/  I2F.S16 R0, R2 ;  /* 0x0000000200007306 */ /* 0x004e240000101400 */
[----:B0-----:R-:W-:-:S04]  /*1470*/  F2FP.F16.F32.PACK_AB R0, RZ, R0 ;  /* 0x00000000ff00723e */ /* 0x001fc800000000ff */
[----:B------:R-:W-:Y:S01]  /*1480*/  PRMT R22, R0, 0x7610, R22 ;  /* 0x0000761000167816 */ /* 0x000fe20000000016 */
[----:B------:R-:W-:Y:S06]  /*1490*/  BRA `(.L_x_5994) ;  /* 0x0000000c00607947 */ /* 0x000fec0003800000 */
.L_x_5990:
        /* <DEDUP_REMOVED lines=9> */
.L_x_5998:
[----:B------:R0:W5:Y:S01]  /*1530*/  LDG.E.U16 R22, desc[UR36][R2.64] ;  /* 0x0000002402167981 */ /* 0x000162000c1e1500 */
[----:B------:R-:W-:Y:S05]  /*1540*/  BRA `(.L_x_5994) ;  /* 0x0000000c00347947 */ /* 0x000fea0003800000 */
.L_x_5997:
        /* <DEDUP_REMOVED lines=9> */
.L_x_6000:
[----:B------:R1:W5:Y:S01]  /*15e0*/  LDG.E.U16 R22, desc[UR36][R2.64] ;  /* 0x0000002402167981 */ /* 0x000362000c1e1500 */
[----:B------:R-:W-:Y:S05]  /*15f0*/  BRA `(.L_x_5994) ;  /* 0x0000000c00087947 */ /* 0x000fea0003800000 */
.L_x_5999:
        /* <DEDUP_REMOVED lines=9> */
.L_x_5989:
        /* <DEDUP_REMOVED lines=14> */
.L_x_6003:
        /* <DEDUP_REMOVED lines=9> */
.L_x_6002:
        /* <DEDUP_REMOVED lines=27> */
.L_x_6005:
        /* <DEDUP_REMOVED lines=14> */
.L_x_6004:
[----:B------:R-:W2:Y:S02]  /*1a90*/  LDG.E.U16 R0, desc[UR36][R2.64] ;  /* 0x0000002402007981 */ /* 0x000ea4000c1e1500 */
[----:B--2---:R-:W-:-:S05]  /*1aa0*/  IMAD.U32 R0, R0, 0x10000, RZ ;  /* 0x0001000000007824 */ /* 0x004fca00078e00ff */
[----:B------:R-:W-:-:S04]  /*1ab0*/  F2FP.F16.F32.PACK_AB R0, RZ, R0 ;  /* 0x00000000ff00723e */ /* 0x000fc800000000ff */
[----:B------:R-:W-:Y:S01]  /*1ac0*/  PRMT R22, R0, 0x7610, R22 ;  /* 0x0000761000167816 */ /* 0x000fe20000000016 */
[----:B------:R-:W-:Y:S06]  /*1ad0*/  BRA `(.L_x_5994) ;  /* 0x0000000400d07947 */ /* 0x000fec0003800000 */
.L_x_6001:
        /* <DEDUP_REMOVED lines=13> */
.L_x_6008:
        /* <DEDUP_REMOVED lines=21> */
.L_x_6012:
[----:B------:R-:W-:Y:S05]  /*1d00*/  BSYNC.RECONVERGENT B1 ;  /* 0x0000000000017941 */ /* 0x000fea0003800200 */
.L_x_6011:
[----:B------:R-:W-:Y:S01]  /*1d10*/  IMAD.SHL.U32 R0, R0, 0x100000, RZ ;  /* 0x0010000000007824 */ /* 0x000fe200078e00ff */
[----:B------:R-:W-:-:S04]  /*1d20*/  LEA R2, R2, 0x3b800000, 0x17 ;  /* 0x3b80000002027811 */ /* 0x000fc800078eb8ff */
[----:B------:R-:W-:-:S07]  /*1d30*/  LOP3.LUT R0, R2, R0, R7, 0xfe, !PT ;  /* 0x0000000002007212 */ /* 0x000fce00078efe07 */
.L_x_6010:
[----:B------:R-:W-:Y:S05]  /*1d40*/  BSYNC.RECONVERGENT B0 ;  /* 0x0000000000007941 */ /* 0x000fea0003800200 */
.L_x_6009:
[----:B------:R-:W-:-:S04]  /*1d50*/  F2FP.F16.F32.PACK_AB R0, RZ, R0 ;  /* 0x00000000ff00723e */ /* 0x000fc800000000ff */
[----:B------:R-:W-:Y:S01]  /*1d60*/  PRMT R22, R0, 0x7610, R22 ;  /* 0x0000761000167816 */ /* 0x000fe20000000016 */
[----:B------:R-:W-:Y:S06]  /*1d70*/  BRA `(.L_x_5994) ;  /* 0x0000000400287947 */ /* 0x000fec0003800000 */
.L_x_6007:
        /* <DEDUP_REMOVED lines=21> */
.L_x_6016:
[----:B------:R-:W-:Y:S05]  /*1ed0*/  BSYNC.RECONVERGENT B1 ;  /* 0x0000000000017941 */ /* 0x000fea0003800200 */
.L_x_6015:
[----:B------:R-:W-:Y:S01]  /*1ee0*/  IMAD.SHL.U32 R0, R0, 0x200000, RZ ;  /* 0x0020000000007824 */ /* 0x000fe200078e00ff */
[----:B------:R-:W-:-:S04]  /*1ef0*/  LEA R2, R2, 0x37800000, 0x17 ;  /* 0x3780000002027811 */ /* 0x000fc800078eb8ff */
[----:B------:R-:W-:-:S07]  /*1f00*/  LOP3.LUT R0, R2, R0, R7, 0xfe, !PT ;  /* 0x0000000002007212 */ /* 0x000fce00078efe07 */
.L_x_6014:
[----:B------:R-:W-:Y:S05]  /*1f10*/  BSYNC.RECONVERGENT B0 ;  /* 0x0000000000007941 */ /* 0x000fea0003800200 */
.L_x_6013:
[----:B------:R-:W-:-:S04]  /*1f20*/  F2FP.F16.F32.PACK_AB R0, RZ, R0 ;  /* 0x00000000ff00723e */ /* 0x000fc800000000ff */
[----:B------:R-:W-:Y:S01]  /*1f30*/  PRMT R22, R0, 0x7610, R22 ;  /* 0x0000761000167816 */ /* 0x000fe20000000016 */
[----:B------:R-:W-:Y:S06]  /*1f40*/  BRA `(.L_x_5994) ;  /* 0x0000000000b47947 */ /* 0x000fec0003800000 */
.L_x_6006:
        /* <DEDUP_REMOVED lines=14> */
.L_x_6020:
[----:B------:R-:W-:Y:S05]  /*2030*/  BSYNC.RECONVERGENT B0 ;  /* 0x0000000000007941 */ /* 0x000fea0003800200 */
.L_x_6019:
[----:B------:R-:W-:-:S04]  /*2040*/  F2FP.F16.F32.PACK_AB R0, RZ, R0 ;  /* 0x00000000ff00723e */ /* 0x000fc800000000ff */
[----:B------:R-:W-:Y:S01]  /*2050*/  PRMT R22, R0, 0x7610, R22 ;  /* 0x0000761000167816 */ /* 0x000fe20000000016 */
[----:B------:R-:W-:Y:S06]  /*2060*/  BRA `(.L_x_5994) ;  /* 0x00000000006c7947 */ /* 0x000fec0003800000 */
.L_x_5993:
        /* <DEDUP_REMOVED lines=16> */
.L_x_6021:
[----:B------:R-:W-:Y:S01]  /*2170*/  PRMT R22, RZ, 0x7610, R22 ;  /* 0x00007610ff167816 */ /* 0x000fe20000000016 */
[----:B------:R-:W-:Y:S06]  /*2180*/  BRA `(.L_x_5994) ;  /* 0x0000000000247947 */ /* 0x000fec0003800000 */
.L_x_6018:
[----:B------:R-:W2:Y:S02]  /*2190*/  LDG.E.64 R2, desc[UR36][R2.64] ;  /* 0x0000002402027981 */ /* 0x000ea4000c1e1b00 */
[----:B--2---:R-:W0:Y:S02]  /*21a0*/  I2F.U64 R0, R2 ;  /* 0x0000000200007312 */ /* 0x004e240000301000 */
[----:B0-----:R-:W-:-:S04]  /*21b0*/  F2FP.F16.F32.PACK_AB R0, RZ, R0 ;  /* 0x00000000ff00723e */ /* 0x001fc800000000ff */
[----:B------:R-:W-:Y:S01]  /*21c0*/  PRMT R22, R0, 0x7610, R22 ;  /* 0x0000761000167816 */ /* 0x000fe20000000016 */
[----:B------:R-:W-:Y:S06]  /*21d0*/  BRA `(.L_x_5994) ;  /* 0x0000000000107947 */ /* 0x000fec0003800000 */
.L_x_6017:
[----:B------:R-:W2:Y:S02]  /*21e0*/  LDG.E R2, desc[UR36][R2.64] ;  /* 0x0000002402027981 */ /* 0x000ea4000c1e1900 */
[----:B--2---:R-:W-:-:S04]  /*21f0*/  I2FP.F32.U32 R0, R2 ;  /* 0x0000000200007245 */ /* 0x004fc80000201000 */
[----:B------:R-:W-:-:S04]  /*2200*/  F2FP.F16.F32.PACK_AB R0, RZ, R0 ;  /* 0x00000000ff00723e */ /* 0x000fc800000000ff */
[----:B------:R-:W-:-:S07]  /*2210*/  PRMT R22, R0, 0x7610, R22 ;  /* 0x0000761000167816 */ /* 0x000fce0000000016 */
.L_x_5994:
[----:B------:R-:W-:-:S07]  /*2220*/  VIADD R23, R23, 0x80 ;  /* 0x0000008017177836 */ /* 0x000fce0000000000 */
.L_x_5988:
[----:B------:R-:W-:Y:S05]  /*2230*/  BSYNC.RECONVERGENT B6 ;  /* 0x0000000000067941 */ /* 0x000fea0003800200 */
.L_x_5987:
        /* <DEDUP_REMOVED lines=26> */
.L_x_6027:
[----:B------:R-:W2:Y:S02]  /*23e0*/  LDG.E.U8 R2, desc[UR36][R2.64] ;  /* 0x0000002402027981 */ /* 0x000ea4000c1e1100 */
[----:B--2---:R-:W-:-:S04]  /*23f0*/  I2FP.F32.U32 R0, R2 ;  /* 0x0000000200007245 */ /* 0x004fc80000201000 */
[----:B------:R-:W-:-:S04]  /*2400*/  F2FP.F16.F32.PACK_AB R0, RZ, R0 ;  /* 0x00000000ff00723e */ /* 0x000fc800000000ff */
[----:B------:R-:W-:Y:S01]  /*2410*/  PRMT R24, R0, 0x7610, R24 ;  /* 0x0000761000187816 */ /* 0x000fe20000000018 */
[----:B------:R-:W-:Y:S06]  /*2420*/  BRA `(.L_x_6029) ;  /* 0x0000000c00b47947 */ /* 0x000fec0003800000 */
.L_x_6026:
        /* <DEDUP_REMOVED lines=11> */
.L_x_6031:
[----:B------:R-:W2:Y:S02]  /*24e0*/  LDG.E R2, desc[UR36][R2.64] ;  /* 0x0000002402027981 */ /* 0x000ea4000c1e1900 */
[----:B--2---:R-:W-:-:S04]  /*24f0*/  I2FP.F32.S32 R0, R2 ;  /* 0x0000000200007245 */ /* 0x004fc80000201400 */
[----:B------:R-:W-:-:S04]  /*2500*/  F2FP.F16.F32.PACK_AB R0, RZ, R0 ;  /* 0x00000000ff00723e */ /* 0x000fc800000000ff */
[----:B------:R-:W-:Y:S01]  /*2510*/  PRMT R24, R0, 0x7610, R24 ;  /* 0x0000761000187816 */ /* 0x000fe20000000018 */
[----:B------:R-:W-:Y:S06]  /*2520*/  BRA `(.L_x_6029) ;  /* 0x0000000c00747947 */ /* 0x000fec0003800000 */
.L_x_6030:
[----:B------:R-:W2:Y:S02]  /*2530*/  LDG.E.U16 R2, desc[UR36][R2.64] ;  /* 0x0000002402027981 */ /* 0x000ea4000c1e1500 */
[----:B--2---:R-:W0:Y:S02]  /*2540*/  I2F.S16 R0, R2 ;  /* 0x0000000200007306 */ /* 0x004e240000101400 */
[----:B0-----:R-:W-:-:S04]  /*2550*/  F2FP.F16.F32.PACK_AB R0, RZ, R0 ;  /* 0x00000000ff00723e */ /* 0x001fc800000000ff */
[----:B------:R-:W-:Y:S01]  /*2560*/  PRMT R24, R0, 0x7610, R24 ;  /* 0x0000761000187816 */ /* 0x000fe20000000018 */
[----:B------:R-:W-:Y:S06]  /*2570*/  BRA `(.L_x_6029) ;  /* 0x0000000c00607947 */ /* 0x000fec0003800000 */
.L_x_6025:
        /* <DEDUP_REMOVED lines=9> */
.L_x_6033:
[----:B------:R0:W5:Y:S01]  /*2610*/  LDG.E.U16 R24, desc[UR36][R2.64] ;  /* 0x0000002402187981 */ /* 0x000162000c1e1500 */
[----:B------:R-:W-:Y:S05]  /*2620*/  BRA `(.L_x_6029) ;  /* 0x0000000c00347947 */ /* 0x000fea0003800000 */
.L_x_6032:
        /* <DEDUP_REMOVED lines=9> */
.L_x_6035:
[----:B------:R1:W5:Y:S01]  /*26c0*/  LDG.E.U16 R24, desc[UR36][R2.64] ;  /* 0x0000002402187981 */ /* 0x000362000c1e1500 */
[----:B------:R-:W-:Y:S05]  /*26d0*/  BRA `(.L_x_6029) ;  /* 0x0000000c00087947 */ /* 0x000fea0003800000 */
.L_x_6034:
        /* <DEDUP_REMOVED lines=9> */
.L_x_6024:
        /* <DEDUP_REMOVED lines=14> */
.L_x_6038:
        /* <DEDUP_REMOVED lines=9> */
.L_x_6037:
        /* <DEDUP_REMOVED lines=27> */
.L_x_6040:
        /* <DEDUP_REMOVED lines=14> */
.L_x_6039:
[----:B------:R-:W2:Y:S02]  /*2b70*/  LDG.E.U16 R0, desc[UR36][R2.64] ;  /* 0x0000002402007981 */ /* 0x000ea4000c1e1500 */
[----:B--2---:R-:W-:-:S05]  /*2b80*/  IMAD.U32 R0, R0, 0x10000, RZ ;  /* 0x0001000000007824 */ /* 0x004fca00078e00ff */
[----:B------:R-:W-:-:S04]  /*2b90*/  F2FP.F16.F32.PACK_AB R0, RZ, R0 ;  /* 0x00000000ff00723e */ /* 0x000fc800000000ff */
[----:B------:R-:W-:Y:S01]  /*2ba0*/  PRMT R24, R0, 0x7610, R24 ;  /* 0x0000761000187816 */ /* 0x000fe20000000018 */
[----:B------:R-:W-:Y:S06]  /*2bb0*/  BRA `(.L_x_6029) ;  /* 0x0000000400d07947 */ /* 0x000fec0003800000 */
.L_x_6036:
        /* <DEDUP_REMOVED lines=13> */
.L_x_6043:
        /* <DEDUP_REMOVED lines=21> */
.L_x_6047:
[----:B------:R-:W-:Y:S05]  /*2de0*/  BSYNC.RECONVERGENT B1 ;  /* 0x0000000000017941 */ /* 0x000fea0003800200 */
.L_x_6046:
[----:B------:R-:W-:Y:S01]  /*2df0*/  IMAD.SHL.U32 R0, R0, 0x100000, RZ ;  /* 0x0010000000007824 */ /* 0x000fe200078e00ff */
[----:B------:R-:W-:-:S04]  /*2e00*/  LEA R2, R2, 0x3b800000, 0x17 ;  /* 0x3b80000002027811 */ /* 0x000fc800078eb8ff */
[----:B------:R-:W-:-:S07]  /*2e10*/  LOP3.LUT R0, R2, R0, R7, 0xfe, !PT ;  /* 0x0000000002007212 */ /* 0x000fce00078efe07 */
.L_x_6045:
[----:B------:R-:W-:Y:S05]  /*2e20*/  BSYNC.RECONVERGENT B0 ;  /* 0x0000000000007941 */ /* 0x000fea0003800200 */
.L_x_6044:
[----:B------:R-:W-:-:S04]  /*2e30*/  F2FP.F16.F32.PACK_AB R0, RZ, R0 ;  /* 0x00000000ff00723e */ /* 0x000fc800000000ff */
[----:B------:R-:W-:Y:S01]  /*2e40*/  PRMT R24, R0, 0x7610, R24 ;  /* 0x0000761000187816 */ /* 0x000fe20000000018 */
[----:B------:R-:W-:Y:S06]  /*2e50*/  BRA `(.L_x_6029) ;  /* 0x0000000400287947 */ /* 0x000fec0003800000 */
.L_x_6042:
        /* <DEDUP_REMOVED lines=21> */
.L_x_6051:
[----:B------:R-:W-:Y:S05]  /*2fb0*/  BSYNC.RECONVERGENT B1 ;  /* 0x0000000000017941 */ /* 0x000fea0003800200 */
.L_x_6050:
[----:B------:R-:W-:Y:S01]  /*2fc0*/  IMAD.SHL.U32 R0, R0, 0x200000, RZ ;  /* 0x0020000000007824 */ /* 0x000fe200078e00ff */
[----:B------:R-:W-:-:S04]  /*2fd0*/  LEA R2, R2, 0x37800000, 0x17 ;  /* 0x3780000002027811 */ /* 0x000fc800078eb8ff */
[----:B------:R-:W-:-:S07]  /*2fe0*/  LOP3.LUT R0, R2, R0, R7, 0xfe, !PT ;  /* 0x0000000002007212 */ /* 0x000fce00078efe07 */
.L_x_6049:
[----:B------:R-:W-:Y:S05]  /*2ff0*/  BSYNC.RECONVERGENT B0 ;  /* 0x0000000000007941 */ /* 0x000fea0003800200 */
.L_x_6048:
[----:B------:R-:W-:-:S04]  /*3000*/  F2FP.F16.F32.PACK_AB R0, RZ, R0 ;  /* 0x00000000ff00723e */ /* 0x000fc800000000ff */
[----:B------:R-:W-:Y:S01]  /*3010*/  PRMT R24, R0, 0x7610, R24 ;  /* 0x0000761000187816 */ /* 0x000fe20000000018 */
[----:B------:R-:W-:Y:S06]  /*3020*/  BRA `(.L_x_6029) ;  /* 0x0000000000b47947 */ /* 0x000fec0003800000 */
.L_x_6041:
        /* <DEDUP_REMOVED lines=14> */
.L_x_6055:
[----:B------:R-:W-:Y:S05]  /*3110*/  BSYNC.RECONVERGENT B0 ;  /* 0x0000000000007941 */ /* 0x000fea0003800200 */
.L_x_6054:
[----:B------:R-:W-:-:S04]  /*3120*/  F2FP.F16.F32.PACK_AB R0, RZ, R0 ;  /* 0x00000000ff00723e */ /* 0x000fc800000000ff */
[----:B------:R-:W-:Y:S01]  /*3130*/  PRMT R24, R0, 0x7610, R24 ;  /* 0x0000761000187816 */ /* 0x000fe20000000018 */
[----:B------:R-:W-:Y:S06]  /*3140*/  BRA `(.L_x_6029) ;  /* 0x00000000006c7947 */ /* 0x000fec0003800000 */
.L_x_6028:
        /* <DEDUP_REMOVED lines=16> */
.L_x_6056:
[----:B------:R-:W-:Y:S01]  /*3250*/  PRMT R24, RZ, 0x7610, R24 ;  /* 0x00007610ff187816 */ /* 0x000fe20000000018 */
[----:B------:R-:W-:Y:S06]  /*3260*/  BRA `(.L_x_6029) ;  /* 0x0000000000247947 */ /* 0x000fec0003800000 */
.L_x_6053:
[----:B------:R-:W2:Y:S02]  /*3270*/  LDG.E.64 R2, desc[UR36][R2.64] ;  /* 0x0000002402027981 */ /* 0x000ea4000c1e1b00 */
[----:B--2---:R-:W0:Y:S02]  /*3280*/  I2F.U64 R0, R2 ;  /* 0x0000000200007312 */ /* 0x004e240000301000 */
[----:B0-----:R-:W-:-:S04]  /*3290*/  F2FP.F16.F32.PACK_AB R0, RZ, R0 ;  /* 0x00000000ff00723e */ /* 0x001fc800000000ff */
[----:B------:R-:W-:Y:S01]  /*32a0*/  PRMT R24, R0, 0x7610, R24 ;  /* 0x0000761000187816 */ /* 0x000fe20000000018 */
[----:B------:R-:W-:Y:S06]  /*32b0*/  BRA `(.L_x_6029) ;  /* 0x0000000000107947 */ /* 0x000fec0003800000 */
.L_x_6052:
[----:B------:R-:W2:Y:S02]  /*32c0*/  LDG.E R2, desc[UR36][R2.64] ;  /* 0x0000002402027981 */ /* 0x000ea4000c1e1900 */
[----:B--2---:R-:W-:-:S04]  /*32d0*/  I2FP.F32.U32 R0, R2 ;  /* 0x0000000200007245 */ /* 0x004fc80000201000 */
[----:B------:R-:W-:-:S04]  /*32e0*/  F2FP.F16.F32.PACK_AB R0, RZ, R0 ;  /* 0x00000000ff00723e */ /* 0x000fc800000000ff */
[----:B------:R-:W-:-:S07]  /*32f0*/  PRMT R24, R0, 0x7610, R24 ;  /* 0x0000761000187816 */ /* 0x000fce0000000018 */
.L_x_6029:
[----:B------:R-:W-:-:S07]  /*3300*/  VIADD R23, R23, 0x80 ;  /* 0x0000008017177836 */ /* 0x000fce0000000000 */
.L_x_6023:
[----:B------:R-:W-:Y:S05]  /*3310*/  BSYNC.RECONVERGENT B6 ;  /* 0x0000000000067941 */ /* 0x000fea0003800200 */
.L_x_6022:
        /* <DEDUP_REMOVED lines=25> */
.L_x_6062:
[----:B------:R-:W2:Y:S02]  /*34b0*/  LDG.E.U8 R2, desc[UR36][R2.64] ;  /* 0x0000002402027981 */ /* 0x000ea4000c1e1100 */
[----:B--2---:R-:W-:-:S04]  /*34c0*/  I2FP.F32.U32 R0, R2 ;  /* 0x0000000200007245 */ /* 0x004fc80000201000 */
[----:B------:R-:W-:Y:S01]  /*34d0*/  F2FP.F16.F32.PACK_AB R0, RZ, R0 ;  /* 0x00000000ff00723e */ /* 0x000fe200000000ff */
[----:B------:R-:W-:Y:S06]  /*34e0*/  BRA `(.L_x_6058) ;  /* 0x0000000c007c7947 */ /* 0x000fec0003800000 */
.L_x_6061:
        /* <DEDUP_REMOVED lines=10> */
.L_x_6065:
[----:B------:R-:W2:Y:S02]  /*3590*/  LDG.E R2, desc[UR36][R2.64] ;  /* 0x0000002402027981 */ /* 0x000ea4000c1e1900 */
[----:B--2---:R-:W-:-:S04]  /*35a0*/  I2FP.F32.S32 R0, R2 ;  /* 0x0000000200007245 */ /* 0x004fc80000201400 */
[----:B------:R-:W-:Y:S01]  /*35b0*/  F2FP.F16.F32.PACK_AB R0, RZ, R0 ;  /* 0x00000000ff00723e */ /* 0x000fe200000000ff */
[----:B------:R-:W-:Y:S06]  /*35c0*/  BRA `(.L_x_6058) ;  /* 0x0000000c00447947 */ /* 0x000fec0003800000 */
.L_x_6064:
[----:B------:R-:W2:Y:S02]  /*35d0*/  LDG.E.U16 R2, desc[UR36][R2.64] ;  /* 0x0000002402027981 */ /* 0x000ea4000c1e1500 */
[----:B--2---:R-:W0:Y:S02]  /*35e0*/  I2F.S16 R0, R2 ;  /* 0x0000000200007306 */ /* 0x004e240000101400 */
[----:B0-----:R-:W-:Y:S01]  /*35f0*/  F2FP.F16.F32.PACK_AB R0, RZ, R0 ;  /* 0x00000000ff00723e */ /* 0x001fe200000000ff */
[----:B------:R-:W-:Y:S06]  /*3600*/  BRA `(.L_x_6058) ;  /* 0x0000000c00347947 */ /* 0x000fec0003800000 */
.L_x_6060:
        /* <DEDUP_REMOVED lines=9> */
.L_x_6067:
[----:B------:R2:W5:Y:S01]  /*36a0*/  LDG.E.U16 R0, desc[UR36][R2.64] ;  /* 0x0000002402007981 */ /* 0x000562000c1e1500 */
[----:B------:R-:W-:Y:S05]  /*36b0*/  BRA `(.L_x_6058) ;  /* 0x0000000c00087947 */ /* 0x000fea0003800000 */
.L_x_6066:
        /* <DEDUP_REMOVED lines=9> */
.L_x_6069:
[----:B------:R3:W5:Y:S01]  /*3750*/  LDG.E.U16 R0, desc[UR36][R2.64] ;  /* 0x0000002402007981 */ /* 0x000762000c1e1500 */
[----:B------:R-:W-:Y:S05]  /*3760*/  BRA `(.L_x_6058) ;  /* 0x0000000800dc7947 */ /* 0x000fea0003800000 */
.L_x_6068:
        /* <DEDUP_REMOVED lines=8> */
.L_x_6059:
        /* <DEDUP_REMOVED lines=13> */
.L_x_6072:
        /* <DEDUP_REMOVED lines=8> */
.L_x_6071:
        /* <DEDUP_REMOVED lines=27> */
.L_x_6074:
        /* <DEDUP_REMOVED lines=13> */
.L_x_6073:
[----:B------:R-:W2:Y:S02]  /*3bc0*/  LDG.E.U16 R0, desc[UR36][R2.64] ;  /* 0x0000002402007981 */ /* 0x000ea4000c1e1500 */
[----:B--2---:R-:W-:-:S05]  /*3bd0*/  IMAD.U32 R0, R0, 0x10000, RZ ;  /* 0x0001000000007824 */ /* 0x004fca00078e00ff */
[----:B------:R-:W-:Y:S01]  /*3be0*/  F2FP.F16.F32.PACK_AB R0, RZ, R0 ;  /* 0x00000000ff00723e */ /* 0x000fe200000000ff */
[----:B------:R-:W-:Y:S06]  /*3bf0*/  BRA `(.L_x_6058) ;  /* 0x0000000400b87947 */ /* 0x000fec0003800000 */
.L_x_6070:
        /* <DEDUP_REMOVED lines=12> */
.L_x_6077:
        /* <DEDUP_REMOVED lines=21> */
.L_x_6081:
[----:B------:R-:W-:Y:S05]  /*3e10*/  BSYNC.RECONVERGENT B1 ;  /* 0x0000000000017941 */ /* 0x000fea0003800200 */
.L_x_6080:
[----:B------:R-:W-:Y:S01]  /*3e20*/  IMAD.SHL.U32 R0, R0, 0x100000, RZ ;  /* 0x0010000000007824 */ /* 0x000fe200078e00ff */
[----:B------:R-:W-:-:S04]  /*3e30*/  LEA R2, R2, 0x3b800000, 0x17 ;  /* 0x3b80000002027811 */ /* 0x000fc800078eb8ff */
[----:B------:R-:W-:-:S07]  /*3e40*/  LOP3.LUT R0, R2, R0, R7, 0xfe, !PT ;  /* 0x0000000002007212 */ /* 0x000fce00078efe07 */
.L_x_6079:
[----:B------:R-:W-:Y:S05]  /*3e50*/  BSYNC.RECONVERGENT B0 ;  /* 0x0000000000007941 */ /* 0x000fea0003800200 */
.L_x_6078:
[----:B------:R-:W-:Y:S01]  /*3e60*/  F2FP.F16.F32.PACK_AB R0, RZ, R0 ;  /* 0x00000000ff00723e */ /* 0x000fe200000000ff */
[----:B------:R-:W-:Y:S06]  /*3e70*/  BRA `(.L_x_6058) ;  /* 0x0000000400187947 */ /* 0x000fec0003800000 */
.L_x_6076:
        /* <DEDUP_REMOVED lines=21> */
.L_x_6085:
[----:B------:R-:W-:Y:S05]  /*3fd0*/  BSYNC.RECONVERGENT B1 ;  /* 0x0000000000017941 */ /* 0x000fea0003800200 */
.L_x_6084:
[----:B------:R-:W-:Y:S01]  /*3fe0*/  IMAD.SHL.U32 R0, R0, 0x200000, RZ ;  /* 0x0020000000007824 */ /* 0x000fe200078e00ff */
[----:B------:R-:W-:-:S04]  /*3ff0*/  LEA R2, R2, 0x37800000, 0x17 ;  /* 0x3780000002027811 */ /* 0x000fc800078eb8ff */
[----:B------:R-:W-:-:S07]  /*4000*/  LOP3.LUT R0, R2, R0, R7, 0xfe, !PT ;  /* 0x0000000002007212 */ /* 0x000fce00078efe07 */
.L_x_6083:
[----:B------:R-:W-:Y:S05]  /*4010*/  BSYNC.RECONVERGENT B0 ;  /* 0x0000000000007941 */ /* 0x000fea0003800200 */
.L_x_6082:
[----:B------:R-:W-:Y:S01]  /*4020*/  F2FP.F16.F32.PACK_AB R0, RZ, R0 ;  /* 0x00000000ff00723e */ /* 0x000fe200000000ff */
[----:B------:R-:W-:Y:S06]  /*4030*/  BRA `(.L_x_6058) ;  /* 0x0000000000a87947 */ /* 0x000fec0003800000 */
.L_x_6075:
        /* <DEDUP_REMOVED lines=14> */
.L_x_6089:
[----:B------:R-:W-:Y:S05]  /*4120*/  BSYNC.RECONVERGENT B0 ;  /* 0x0000000000007941 */ /* 0x000fea0003800200 */
.L_x_6088:
[----:B------:R-:W-:Y:S01]  /*4130*/  F2FP.F16.F32.PACK_AB R0, RZ, R0 ;  /* 0x00000000ff00723e */ /* 0x000fe200000000ff */
[----:B------:R-:W-:Y:S06]  /*4140*/  BRA `(.L_x_6058) ;  /* 0x0000000000647947 */ /* 0x000fec0003800000 */
.L_x_6063:
        /* <DEDUP_REMOVED lines=16> */
.L_x_6090:
[----:B------:R-:W-:Y:S01]  /*4250*/  PRMT R0, RZ, 0x7610, R0 ;  /* 0x00007610ff007816 */ /* 0x000fe20000000000 */
[----:B------:R-:W-:Y:S06]  /*4260*/  BRA `(.L_x_6058) ;  /* 0x00000000001c7947 */ /* 0x000fec0003800000 */
.L_x_6087:
[----:B------:R-:W2:Y:S02]  /*4270*/  LDG.E.64 R2, desc[UR36][R2.64] ;  /* 0x0000002402027981 */ /* 0x000ea4000c1e1b00 */
[----:B--2---:R-:W0:Y:S02]  /*4280*/  I2F.U64 R0, R2 ;  /* 0x0000000200007312 */ /* 0x004e240000301000 */
[----:B0-----:R-:W-:Y:S01]  /*4290*/  F2FP.F16.F32.PACK_AB R0, RZ, R0 ;  /* 0x00000000ff00723e */ /* 0x001fe200000000ff */
[----:B------:R-:W-:Y:S06]  /*42a0*/  BRA `(.L_x_6058) ;  /* 0x00000000000c7947 */ /* 0x000fec0003800000 */
.L_x_6086:
[----:B------:R-:W2:Y:S02]  /*42b0*/  LDG.E R2, desc[UR36][R2.64] ;  /* 0x0000002402027981 */ /* 0x000ea4000c1e1900 */
[----:B--2---:R-:W-:-:S04]  /*42c0*/  I2FP.F32.U32 R0, R2 ;  /* 0x0000000200007245 */ /* 0x004fc80000201000 */
[----:B------:R-:W-:-:S07]  /*42d0*/  F2FP.F16.F32.PACK_AB R0, RZ, R0 ;  /* 0x00000000ff00723e */ /* 0x000fce00000000ff */
.L_x_6058:
[----:B------:R-:W-:Y:S05]  /*42e0*/  BSYNC.RECONVERGENT B6 ;  /* 0x0000000000067941 */ /* 0x000fea0003800200 */
.L_x_6057:
[----:B------:R-:W-:Y:S01]  /*42f0*/  ISETP.GE.AND P0, PT, R19, R16, PT ;  /* 0x000000101300720c */ /* 0x000fe20003f06270 */
[----:B------:R-:W-:-:S12]  /*4300*/  BSSY.RECONVERGENT B1, `(.L_x_6091) ;  /* 0x0000049000017945 */ /* 0x000fd80003800200 */
[----:B------:R-:W-:Y:S05]  /*4310*/  @P0 BRA `(.L_x_6092) ;  /* 0x00000004001c0947 */ /* 0x000fea0003800000 */
[----:B0123--:R-:W0:Y:S01]  /*4320*/  LDC.U16 R3, c[0x0][0x386] ;  /* 0x0000e180ff037b82 */ /* 0x00fe220000000400 */
        /* <DEDUP_REMOVED lines=32> */
.L_x_6097:
[----:B------:R-:W-:Y:S05]  /*4530*/  BSYNC.RECONVERGENT B2 ;  /* 0x0000000000027941 */ /* 0x000fea0003800200 */
.L_x_6096:
[----:B------:R-:W-:Y:S01]  /*4540*/  FFMA.FTZ R5, -R2, R4, R5 ;  /* 0x0000000402057223 */ /* 0x000fe20000010105 */
[----:B------:R-:W-:Y:S06]  /*4550*/  BRA `(.L_x_6094) ;  /* 0x0000000000787947 */ /* 0x000fec0003800000 */
.L_x_6095:
        /* <DEDUP_REMOVED lines=14> */
.L_x_6100:
        /* <DEDUP_REMOVED lines=13> */
.L_x_6099:
[----:B------:R-:W-:Y:S05]  /*4710*/  BSYNC.RECONVERGENT B2 ;  /* 0x0000000000027941 */ /* 0x000fea0003800200 */
.L_x_6098:
[----:B0-----:R-:W-:-:S04]  /*4720*/  FMUL.FTZ R2, R5, 1.1920928955078125e-07 ;  /* 0x3400000005027820 */ /* 0x001fc80000410000 */
[----:B------:R-:W-:-:S07]  /*4730*/  FMUL.FTZ R5, R9, R2 ;  /* 0x0000000209057220 */ /* 0x000fce0000410000 */
.L_x_6094:
[----:B------:R-:W-:Y:S05]  /*4740*/  BSYNC.RECONVERGENT B0 ;  /* 0x0000000000007941 */ /* 0x000fea0003800200 */
.L_x_6093:
[C---:B------:R-:W-:Y:S02]  /*4750*/  FSETP.NAN.FTZ.AND P0, PT, |R5|.reuse, |R5|, PT ;  /* 0x400000050500720b */ /* 0x040fe40003f18200 */
[----:B------:R-:W-:-:S04]  /*4760*/  LOP3.LUT R18, R5, 0x80000000, R18, 0xb8, !PT ;  /* 0x8000000005127812 */ /* 0x000fc800078eb812 */
[----:B------:R-:W-:-:S04]  /*4770*/  FSEL R4, R5, R18, P0 ;  /* 0x0000001205047208 */ /* 0x000fc80000000000 */
[----:B------:R-:W-:-:S07]  /*4780*/  F2FP.F16.F32.PACK_AB R4, RZ, R4 ;  /* 0x00000004ff04723e */ /* 0x000fce00000000ff */
.L_x_6092:
[----:B------:R-:W-:Y:S05]  /*4790*/  BSYNC.RECONVERGENT B1 ;  /* 0x0000000000017941 */ /* 0x000fea0003800200 */
.L_x_6091:
[----:B------:R-:W-:Y:S01]  /*47a0*/  VIADD R23, R19, 0x80 ;  /* 0x0000008013177836 */ /* 0x000fe20000000000 */
[----:B------:R-:W-:Y:S04]  /*47b0*/  BSSY.RECONVERGENT B1, `(.L_x_6101) ;  /* 0x000004a000017945 */ /* 0x000fe80003800200 */
[----:B------:R-:W-:-:S13]  /*47c0*/  ISETP.GE.AND P0, PT, R23, R16, PT ;  /* 0x000000101700720c */ /* 0x000fda0003f06270 */
        /* <DEDUP_REMOVED lines=31> */
.L_x_6108:
[----:B------:R-:W-:Y:S01]  /*49c0*/  FSETP.GEU.FTZ.AND P0, PT, R5, -R8, PT ;  /* 0x800000080500720b */ /* 0x000fe20003f1e000 */
[----:B------:R-:W-:-:S12]  /*49d0*/  FADD.FTZ R2, R2, -1 ;  /* 0xbf80000002027421 */ /* 0x000fd80000010000 */
[----:B------:R-:W-:-:S07]  /*49e0*/  @!P0 FADD.FTZ R2, R2, -1 ;  /* 0xbf80000002028421 */ /* 0x000fce0000010000 */
.L_x_6107:
[----:B------:R-:W-:Y:S05]  /*49f0*/  BSYNC.RECONVERGENT B2 ;  /* 0x0000000000027941 */ /* 0x000fea0003800200 */
.L_x_6106:
[----:B------:R-:W-:Y:S01]  /*4a00*/  FFMA.FTZ R3, -R8, R2, R3 ;  /* 0x0000000208037223 */ /* 0x000fe20000010103 */
[----:B------:R-:W-:Y:S06]  /*4a10*/  BRA `(.L_x_6104) ;  /* 0x0000000000787947 */ /* 0x000fec0003800000 */
.L_x_6105:
        /* <DEDUP_REMOVED lines=14> */
.L_x_6111:
        /* <DEDUP_REMOVED lines=13> */
.L_x_6110:
[----:B------:R-:W-:Y:S05]  /*4bd0*/  BSYNC.RECONVERGENT B2 ;  /* 0x0000000000027941 */ /* 0x000fea0003800200 */
.L_x_6109:
[----:B------:R-:W-:-:S04]  /*4be0*/  FMUL.FTZ R3, R3, 1.1920928955078125e-07 ;  /* 0x3400000003037820 */ /* 0x000fc80000410000 */
[----:B------:R-:W-:-:S07]  /*4bf0*/  FMUL.FTZ R3, R8, R3 ;  /* 0x0000000308037220 */ /* 0x000fce0000410000 */
.L_x_6104:
[----:B------:R-:W-:Y:S05]  /*4c00*/  BSYNC.RECONVERGENT B0 ;  /* 0x0000000000007941 */ /* 0x000fea0003800200 */
.L_x_6103:
[C---:B------:R-:W-:Y:S02]  /*4c10*/  FSETP.NAN.FTZ.AND P0, PT, |R3|.reuse, |R3|, PT ;  /* 0x400000030300720b */ /* 0x040fe40003f18200 */
[----:B------:R-:W-:-:S04]  /*4c20*/  LOP3.LUT R22, R3, 0x80000000, R22, 0xb8, !PT ;  /* 0x8000000003167812 */ /* 0x000fc800078eb816 */
[----:B------:R-:W-:-:S04]  /*4c30*/  FSEL R25, R3, R22, P0 ;  /* 0x0000001603197208 */ /* 0x000fc80000000000 */
[----:B------:R-:W-:-:S07]  /*4c40*/  F2FP.F16.F32.PACK_AB R25, RZ, R25 ;  /* 0x00000019ff19723e */ /* 0x000fce00000000ff */
.L_x_6102:
[----:B------:R-:W-:Y:S05]  /*4c50*/  BSYNC.RECONVERGENT B1 ;  /* 0x0000000000017941 */ /* 0x000fea0003800200 */
.L_x_6101:
[----:B0123--:R-:W-:Y:S01]  /*4c60*/  VIADD R3, R19, 0x100 ;  /* 0x0000010013037836 */ /* 0x00ffe20000000000 */
[----:B------:R-:W-:Y:S04]  /*4c70*/  BSSY.RECONVERGENT B1, `(.L_x_6112) ;  /* 0x000004a000017945 */ /* 0x000fe80003800200 */
[----:B------:R-:W-:-:S13]  /*4c80*/  ISETP.GE.AND P0, PT, R3, R16, PT ;  /* 0x000000100300720c */ /* 0x000fda0003f06270 */
[----:B------:R-:W-:Y:S05]  /*4c90*/  @P0 BRA `(.L_x_6113) ;  /* 0x00000004001c0947 */ /* 0x000fea0003800000 */
[----:B------:R-:W0:Y:S01]  /*4ca0*/  LDC.U16 R2, c[0x0][0x386] ;  /* 0x0000e180ff027b82 */ /* 0x000e220000000400 */
        /* <DEDUP_REMOVED lines=29> */
.L_x_6119:
[----:B------:R-:W-:Y:S01]  /*4e80*/  FSETP.GEU.FTZ.AND P0, PT, R5, -R8, PT ;  /* 0x800000080500720b */ /* 0x000fe20003f1e000 */
[----:B------:R-:W-:-:S12]  /*4e90*/  FADD.FTZ R2, R2, -1 ;  /* 0xbf80000002027421 */ /* 0x000fd80000010000 */
[----:B------:R-:W-:-:S07]  /*4ea0*/  @!P0 FADD.FTZ R2, R2, -1 ;  /* 0xbf80000002028421 */ /* 0x000fce0000010000 */
.L_x_6118:
[----:B------:R-:W-:Y:S05]  /*4eb0*/  BSYNC.RECONVERGENT B2 ;  /* 0x0000000000027941 */ /* 0x000fea0003800200 */
.L_x_6117:
[----:B------:R-:W-:Y:S01]  /*4ec0*/  FFMA.FTZ R3, -R8, R2, R3 ;  /* 0x0000000208037223 */ /* 0x000fe20000010103 */
[----:B------:R-:W-:Y:S06]  /*4ed0*/  BRA `(.L_x_6115) ;  /* 0x0000000000787947 */ /* 0x000fec0003800000 */
.L_x_6116:
        /* <DEDUP_REMOVED lines=14> */
.L_x_6122:
        /* <DEDUP_REMOVED lines=13> */
.L_x_6121:
[----:B------:R-:W-:Y:S05]  /*5090*/  BSYNC.RECONVERGENT B2 ;  /* 0x0000000000027941 */ /* 0x000fea0003800200 */
.L_x_6120:
[----:B------:R-:W-:-:S04]  /*50a0*/  FMUL.FTZ R3, R3, 1.1920928955078125e-07 ;  /* 0x3400000003037820 */ /* 0x000fc80000410000 */
[----:B------:R-:W-:-:S07]  /*50b0*/  FMUL.FTZ R3, R8, R3 ;  /* 0x0000000308037220 */ /* 0x000fce0000410000 */
.L_x_6115:
[----:B------:R-:W-:Y:S05]  /*50c0*/  BSYNC.RECONVERGENT B0 ;  /* 0x0000000000007941 */ /* 0x000fea0003800200 */
.L_x_6114:
[C---:B------:R-:W-:Y:S02]  /*50d0*/  FSETP.NAN.FTZ.AND P0, PT, |R3|.reuse, |R3|, PT ;  /* 0x400000030300720b */ /* 0x040fe40003f18200 */
[----:B------:R-:W-:-:S04]  /*50e0*/  LOP3.LUT R24, R3, 0x80000000, R24, 0xb8, !PT ;  /* 0x8000000003187812 */ /* 0x000fc800078eb818 */
[----:B------:R-:W-:-:S04]  /*50f0*/  FSEL R24, R3, R24, P0 ;  /* 0x0000001803187208 */ /* 0x000fc80000000000 */
[----:B------:R-:W-:-:S07]  /*5100*/  F2FP.F16.F32.PACK_AB R24, RZ, R24 ;  /* 0x00000018ff18723e */ /* 0x000fce00000000ff */
.L_x_6113:
[----:B------:R-:W-:Y:S05]  /*5110*/  BSYNC.RECONVERGENT B1 ;  /* 0x0000000000017941 */ /* 0x000fea0003800200 */
.L_x_6112:
[----:B------:R-:W-:Y:S01]  /*5120*/  VIADD R3, R19, 0x180 ;  /* 0x0000018013037836 */ /* 0x000fe20000000000 */
[----:B------:R-:W-:Y:S04]  /*5130*/  BSSY.RECONVERGENT B1, `(.L_x_6123) ;  /* 0x000004a000017945 */ /* 0x000fe80003800200 */
[----:B------:R-:W-:-:S13]  /*5140*/  ISETP.GE.AND P0, PT, R3, R16, PT ;  /* 0x000000100300720c */ /* 0x000fda0003f06270 */
[----:B------:R-:W-:Y:S05]  /*5150*/  @P0 BRA `(.L_x_6124) ;  /* 0x00000004001c0947 */ /* 0x000fea0003800000 */
[----:B------:R-:W1:Y:S01]  /*5160*/  LDC.U16 R2, c[0x0][0x386] ;  /* 0x0000e180ff027b82 */ /* 0x000e620000000400 */
[----:B-----5:R-:W-:Y:S01]  /*5170*/  HADD2.F32 R0, -RZ, R0.H0_H0 ;  /* 0x20000000ff007230 */ /* 0x020fe20000004100 */
[----:B------:R-:W-:Y:S04]  /*5180*/  BSSY.RECONVERGENT B0, `(.L_x_6125) ;  /* 0x0000040000007945 */ /* 0x000fe80003800200 */
[----:B------:R-:W-:Y:S01]  /*5190*/  FADD.FTZ R3, |R0|, -RZ ;  /* 0x800000ff00037221 */ /* 0x000fe20000010200 */
[----:B-1----:R-:W-:-:S05]  /*51a0*/  HADD2.F32 R6, -RZ, R2.H0_H0 ;  /* 0x20000002ff067230 */ /* 0x002fca0000004100 */
        /* <DEDUP_REMOVED lines=25> */
.L_x_6130:
[----:B------:R-:W-:Y:S01]  /*5340*/  FSETP.GEU.FTZ.AND P0, PT, R5, -R8, PT ;  /* 0x800000080500720b */ /* 0x000fe20003f1e000 */
[----:B------:R-:W-:-:S12]  /*5350*/  FADD.FTZ R2, R2, -1 ;  /* 0xbf80000002027421 */ /* 0x000fd80000010000 */
[----:B------:R-:W-:-:S07]  /*5360*/  @!P0 FADD.FTZ R2, R2, -1 ;  /* 0xbf80000002028421 */ /* 0x000fce0000010000 */
.L_x_6129:
[----:B------:R-:W-:Y:S05]  /*5370*/  BSYNC.RECONVERGENT B2 ;  /* 0x0000000000027941 */ /* 0x000fea0003800200 */
.L_x_6128:
[----:B------:R-:W-:Y:S01]  /*5380*/  FFMA.FTZ R3, -R8, R2, R3 ;  /* 0x0000000208037223 */ /* 0x000fe20000010103 */
[----:B------:R-:W-:Y:S06]  /*5390*/  BRA `(.L_x_6126) ;  /* 0x0000000000787947 */ /* 0x000fec0003800000 */
.L_x_6127:
        /* <DEDUP_REMOVED lines=14> */
.L_x_6133:
        /* <DEDUP_REMOVED lines=13> */
.L_x_6132:
[----:B------:R-:W-:Y:S05]  /*5550*/  BSYNC.RECONVERGENT B2 ;  /* 0x0000000000027941 */ /* 0x000fea0003800200 */
.L_x_6131:
[----:B------:R-:W-:-:S04]  /*5560*/  FMUL.FTZ R3, R3, 1.1920928955078125e-07 ;  /* 0x3400000003037820 */ /* 0x000fc80000410000 */
[----:B------:R-:W-:-:S07]  /*5570*/  FMUL.FTZ R3, R8, R3 ;  /* 0x0000000308037220 */ /* 0x000fce0000410000 */
.L_x_6126:
[----:B------:R-:W-:Y:S05]  /*5580*/  BSYNC.RECONVERGENT B0 ;  /* 0x0000000000007941 */ /* 0x000fea0003800200 */
.L_x_6125:
[C---:B------:R-:W-:Y:S02]  /*5590*/  FSETP.NAN.FTZ.AND P0, PT, |R3|.reuse, |R3|, PT ;  /* 0x400000030300720b */ /* 0x040fe40003f18200 */
[----:B------:R-:W-:-:S04]  /*55a0*/  LOP3.LUT R0, R3, 0x80000000, R0, 0xb8, !PT ;  /* 0x8000000003007812 */ /* 0x000fc800078eb800 */
[----:B------:R-:W-:-:S04]  /*55b0*/  FSEL R22, R3, R0, P0 ;  /* 0x0000000003167208 */ /* 0x000fc80000000000 */
[----:B------:R-:W-:-:S07]  /*55c0*/  F2FP.F16.F32.PACK_AB R22, RZ, R22 ;  /* 0x00000016ff16723e */ /* 0x000fce00000000ff */
.L_x_6124:
[----:B------:R-:W-:Y:S05]  /*55d0*/  BSYNC.RECONVERGENT B1 ;  /* 0x0000000000017941 */ /* 0x000fea0003800200 */
.L_x_6123:
[----:B-----5:R-:W1:Y:S01]  /*55e0*/  LDC.U8 R18, c[0x0][0x3a4] ;  /* 0x0000e900ff127b82 */ /* 0x020e620000000000 */
[----:B------:R-:W-:Y:S01]  /*55f0*/  ISETP.GE.AND P0, PT, R19, R16, PT ;  /* 0x000000101300720c */ /* 0x000fe20003f06270 */
[----:B------:R-:W-:Y:S04]  /*5600*/  BSSY.RECONVERGENT B7, `(.L_x_6134) ;  /* 0x0000302000077945 */ /* 0x000fe80003800200 */
[----:B------:R-:W-:Y:S08]  /*5610*/  BSSY.RELIABLE B6, `(.L_x_6135) ;  /* 0x000020a000067945 */ /* 0x000ff00003800100 */
[----:B------:R-:W-:Y:S05]  /*5620*/  @P0 BRA `(.L_x_6136) ;  /* 0x0000002000140947 */ /* 0x000fea0003800000 */
[----:B------:R-:W2:Y:S01]  /*5630*/  LDCU UR4, c[0x0][0x3a8] ;  /* 0x00007500ff0477ac */ /* 0x000ea20008000800 */
[----:B------:R-:W3:Y:S01]  /*5640*/  LDC.64 R2, c[0x0][0x388] ;  /* 0x0000e200ff027b82 */ /* 0x000ee20000000a00 */
[----:B------:R-:W-:Y:S01]  /*5650*/  IMAD R0, R17, 0x200, R19 ;  /* 0x0000020011007824 */ /* 0x000fe200078e0213 */
[----:B-1----:R-:W-:-:S03]  /*5660*/  PRMT R6, R18, 0x9910, RZ ;  /* 0x0000991012067816 */ /* 0x002fc600000000ff */
[----:B--2---:R-:W-:Y:S02]  /*5670*/  IMAD R5, R0, UR4, RZ ;  /* 0x0000000400057c24 */ /* 0x004fe4000f8e02ff */
        /* <DEDUP_REMOVED lines=15> */
[----:B------:R-:W1:Y:S02]  /*5770*/  F2I.FTZ.TRUNC.NTZ R5, R4 ;  /* 0x0000000400057305 */ /* 0x000e64000021f100 */
[----:B-1----:R1:W-:Y:S01]  /*5780*/  STG.E.U8 desc[UR36][R2.64], R5 ;  /* 0x0000000502007986 */ /* 0x0023e2000c101124 */
[----:B------:R-:W-:Y:S05]  /*5790*/  BRA `(.L_x_6142) ;  /* 0x0000000c00d47947 */ /* 0x000fea0003800000 */
.L_x_6140:
[----:B------:R-:W-:Y:S02]  /*57a0*/  HADD2.F32 R5, -RZ, R4.H0_H0 ;  /* 0x20000004ff057230 */ /* 0x000fe40000004100 */
[----:B------:R-:W-:-:S04]  /*57b0*/  IMAD.MOV.U32 R19, RZ, RZ, R23 ;  /* 0x000000ffff137224 */ /* 0x000fc800078e0017 */
[----:B------:R-:W1:Y:S02]  /*57c0*/  F2I.S64.TRUNC R4, R5 ;  /* 0x0000000500047311 */ /* 0x000e64000020d900 */
[----:B-1----:R1:W-:Y:S01]  /*57d0*/  STG.E.U8 desc[UR36][R2.64], R4 ;  /* 0x0000000402007986 */ /* 0x0023e2000c101124 */
[----:B------:R-:W-:Y:S05]  /*57e0*/  BRA `(.L_x_6142) ;  /* 0x0000000c00c07947 */ /* 0x000fea0003800000 */
.L_x_6139:
        /* <DEDUP_REMOVED lines=8> */
[----:B------:R-:W1:Y:S02]  /*5870*/  F2I.S64.TRUNC R4, R4 ;  /* 0x0000000400047311 */ /* 0x000e64000020d900 */
[----:B-1----:R1:W-:Y:S01]  /*5880*/  STG.E.64 desc[UR36][R2.64], R4 ;  /* 0x0000000402007986 */ /* 0x0023e2000c101b24 */
[----:B------:R-:W-:Y:S05]  /*5890*/  BRA `(.L_x_6142) ;  /* 0x0000000c00947947 */ /* 0x000fea0003800000 */
.L_x_6144:
[----:B------:R-:W-:Y:S02]  /*58a0*/  HADD2.F32 R4, -RZ, R4.H0_H0 ;  /* 0x20000004ff047230 */ /* 0x000fe40000004100 */
[----:B------:R-:W-:Y:S02]  /*58b0*/  IMAD.MOV.U32 R19, RZ, RZ, R23 ;  /* 0x000000ffff137224 */ /* 0x000fe400078e0017 */
[----:B------:R-:W1:Y:S02]  /*58c0*/  F2I.FTZ.TRUNC.NTZ R5, R4 ;  /* 0x0000000400057305 */ /* 0x000e64000021f100 */
[----:B-1----:R1:W-:Y:S01]  /*58d0*/  STG.E desc[UR36][R2.64], R5 ;  /* 0x0000000502007986 */ /* 0x0023e2000c101924 */
[----:B------:R-:W-:Y:S05]  /*58e0*/  BRA `(.L_x_6142) ;  /* 0x0000000c00807947 */ /* 0x000fea0003800000 */
.L_x_6143:
[----:B------:R-:W-:Y:S02]  /*58f0*/  HADD2.F32 R4, -RZ, R4.H0_H0 ;  /* 0x20000004ff047230 */ /* 0x000fe40000004100 */
[----:B------:R-:W-:Y:S02]  /*5900*/  IMAD.MOV.U32 R19, RZ, RZ, R23 ;  /* 0x000000ffff137224 */ /* 0x000fe400078e0017 */
[----:B------:R-:W1:Y:S02]  /*5910*/  F2I.FTZ.TRUNC.NTZ R5, R4 ;  /* 0x0000000400057305 */ /* 0x000e64000021f100 */
[----:B-1----:R1:W-:Y:S01]  /*5920*/  STG.E.U16 desc[UR36][R2.64], R5 ;  /* 0x0000000502007986 */ /* 0x0023e2000c101524 */
[----:B------:R-:W-:Y:S05]  /*5930*/  BRA `(.L_x_6142) ;  /* 0x0000000c006c7947 */ /* 0x000fea0003800000 */
.L_x_6138:
        /* <DEDUP_REMOVED lines=10> */
.L_x_6146:
[----:B------:R1:W-:Y:S01]  /*59e0*/  STG.E.U16 desc[UR36][R2.64], R4 ;  /* 0x0000000402007986 */ /* 0x0003e2000c101524 */
[----:B------:R-:W-:Y:S01]  /*59f0*/  IMAD.MOV.U32 R19, RZ, RZ, R23 ;  /* 0x000000ffff137224 */ /* 0x000fe200078e0017 */
[----:B------:R-:W-:Y:S06]  /*5a00*/  BRA `(.L_x_6142) ;  /* 0x0000000c00387947 */ /* 0x000fec0003800000 */
.L_x_6145:
        /* <DEDUP_REMOVED lines=11> */
.L_x_6148:
[----:B------:R-:W-:Y:S02]  /*5ac0*/  HADD2.F32 R0, -RZ, R4.H0_H0 ;  /* 0x20000004ff007230 */ /* 0x000fe40000004100 */
[----:B------:R-:W-:-:S03]  /*5ad0*/  IMAD.MOV.U32 R19, RZ, RZ, R23 ;  /* 0x000000ffff137224 */ /* 0x000fc600078e0017 */
[----:B------:R-:W-:-:S04]  /*5ae0*/  F2FP.F16.F32.PACK_AB R0, RZ, R0 ;  /* 0x00000000ff00723e */ /* 0x000fc800000000ff */
[----:B------:R-:W-:-:S05]  /*5af0*/  PRMT R0, R0, 0x5410, RZ ;  /* 0x0000541000007816 */ /* 0x000fca00000000ff */
[----:B------:R1:W-:Y:S01]  /*5b00*/  STG.E desc[UR36][R2.64], R0 ;  /* 0x0000000002007986 */ /* 0x0003e2000c101924 */
[----:B------:R-:W-:Y:S05]  /*5b10*/  BRA `(.L_x_6142) ;  /* 0x0000000800f47947 */ /* 0x000fea0003800000 */
.L_x_6147:
[----:B------:R-:W-:Y:S02]  /*5b20*/  HADD2.F32 R4, -RZ, R4.H0_H0 ;  /* 0x20000004ff047230 */ /* 0x000fe40000004100 */
[----:B------:R-:W-:-:S03]  /*5b30*/  IMAD.MOV.U32 R19, RZ, RZ, R23 ;  /* 0x000000ffff137224 */ /* 0x000fc600078e0017 */
[----:B------:R-:W-:-:S06]  /*5b40*/  FMUL.FTZ R4, R4, 1 ;  /* 0x3f80000004047820 */ /* 0x000fcc0000410000 */
[----:B------:R-:W1:Y:S02]  /*5b50*/  F2F.F64.F32 R4, R4 ;  /* 0x0000000400047310 */ /* 0x000e640000201800 */
[----:B-1----:R1:W-:Y:S01]  /*5b60*/  STG.E.64 desc[UR36][R2.64], R4 ;  /* 0x0000000402007986 */ /* 0x0023e2000c101b24 */
[----:B------:R-:W-:Y:S05]  /*5b70*/  BRA `(.L_x_6142) ;  /* 0x0000000800dc7947 */ /* 0x000fea0003800000 */
.L_x_6137:
        /* <DEDUP_REMOVED lines=14> */
.L_x_6151:
[----:B------:R-:W-:Y:S01]  /*5c60*/  HADD2.F32 R4, -RZ, R4.H0_H0 ;  /* 0x20000004ff047230 */ /* 0x000fe20000004100 */
[----:B------:R-:W-:Y:S01]  /*5c70*/  CS2R R6, SRZ ;  /* 0x0000000000067805 */ /* 0x000fe2000001ff00 */
[----:B------:R-:W-:-:S03]  /*5c80*/  IMAD.MOV.U32 R19, RZ, RZ, R23 ;  /* 0x000000ffff137224 */ /* 0x000fc600078e0017 */
[----:B------:R-:W-:-:S06]  /*5c90*/  FMUL.FTZ R4, R4, 1 ;  /* 0x3f80000004047820 */ /* 0x000fcc0000410000 */
[----:B------:R-:W1:Y:S02]  /*5ca0*/  F2F.F64.F32 R4, R4 ;  /* 0x0000000400047310 */ /* 0x000e640000201800 */
[----:B-1----:R1:W-:Y:S01]  /*5cb0*/  STG.E.128 desc[UR36][R2.64], R4 ;  /* 0x0000000402007986 */ /* 0x0023e2000c101d24 */
[----:B------:R-:W-:Y:S05]  /*5cc0*/  BRA `(.L_x_6142) ;  /* 0x0000000800887947 */ /* 0x000fea0003800000 */
.L_x_6150:
        /* <DEDUP_REMOVED lines=19> */
.L_x_6155:
[----:B------:R-:W-:Y:S05]  /*5e00*/  BSYNC.RECONVERGENT B0 ;  /* 0x0000000000007941 */ /* 0x000fea0003800200 */
.L_x_6154:
[----:B------:R-:W-:Y:S01]  /*5e10*/  LOP3.LUT R5, R0, 0x80, R5, 0xf8, !PT ;  /* 0x0000008000057812 */ /* 0x000fe200078ef805 */
[----:B------:R-:W-:-:S04]  /*5e20*/  IMAD.MOV.U32 R19, RZ, RZ, R23 ;  /* 0x000000ffff137224 */ /* 0x000fc800078e0017 */
[----:B------:R1:W-:Y:S01]  /*5e30*/  STG.E.U8 desc[UR36][R2.64], R5 ;  /* 0x0000000502007986 */ /* 0x0003e2000c101124 */
[----:B------:R-:W-:Y:S05]  /*5e40*/  BRA `(.L_x_6142) ;  /* 0x0000000800287947 */ /* 0x000fea0003800000 */
.L_x_6153:
        /* <DEDUP_REMOVED lines=15> */
.L_x_6157:
[----:B------:R-:W-:Y:S05]  /*5f40*/  BSYNC.RECONVERGENT B0 ;  /* 0x0000000000007941 */ /* 0x000fea0003800200 */
.L_x_6156:
[----:B------:R-:W-:Y:S01]  /*5f50*/  LOP3.LUT R5, R0, 0x80, R5, 0xf8, !PT ;  /* 0x0000008000057812 */ /* 0x000fe200078ef805 */
[----:B------:R-:W-:-:S04]  /*5f60*/  IMAD.MOV.U32 R19, RZ, RZ, R23 ;  /* 0x000000ffff137224 */ /* 0x000fc800078e0017 */
[----:B------:R1:W-:Y:S01]  /*5f70*/  STG.E.U8 desc[UR36][R2.64], R5 ;  /* 0x0000000502007986 */ /* 0x0003e2000c101124 */
[----:B------:R-:W-:Y:S05]  /*5f80*/  BRA `(.L_x_6142) ;  /* 0x0000000400d87947 */ /* 0x000fea0003800000 */
.L_x_6152:
[----:B------:R-:W-:Y:S02]  /*5f90*/  HADD2.F32 R0, -RZ, R4.H0_H0 ;  /* 0x20000004ff007230 */ /* 0x000fe40000004100 */
[----:B------:R-:W-:-:S03]  /*5fa0*/  IMAD.MOV.U32 R19, RZ, RZ, R23 ;  /* 0x000000ffff137224 */ /* 0x000fc600078e0017 */
[----:B------:R-:W-:-:S05]  /*5fb0*/  F2FP.BF16.F32.PACK_AB R0, RZ, R0 ;  /* 0x00000000ff00723e */ /* 0x000fca00000010ff */
[----:B------:R1:W-:Y:S01]  /*5fc0*/  STG.E.U16 desc[UR36][R2.64], R0 ;  /* 0x0000000002007986 */ /* 0x0003e2000c101524 */
[----:B------:R-:W-:Y:S05]  /*5fd0*/  BRA `(.L_x_6142) ;  /* 0x0000000400c47947 */ /* 0x000fea0003800000 */
.L_x_6149:
        /* <DEDUP_REMOVED lines=10> */
[----:B------:R-:W1:Y:S02]  /*6080*/  F2I.FTZ.U32.TRUNC.NTZ R5, R5 ;  /* 0x0000000500057305 */ /* 0x000e64000021f000 */
[----:B-1----:R1:W-:Y:S01]  /*6090*/  STG.E.U16 desc[UR36][R2.64], R5 ;  /* 0x0000000502007986 */ /* 0x0023e2000c101524 */
[----:B------:R-:W-:Y:S05]  /*60a0*/  BRA `(.L_x_6142) ;  /* 0x0000000400907947 */ /* 0x000fea0003800000 */
.L_x_6160:
        /* <DEDUP_REMOVED lines=13> */
.L_x_6163:
[----:B------:R-:W-:-:S04]  /*6180*/  SHF.R.U32.HI R0, RZ, 0x14, R5 ;  /* 0x00000014ff007819 */ /* 0x000fc80000011605 */
[----:B------:R-:W-:-:S04]  /*6190*/  LOP3.LUT R0, R0, 0x1, RZ, 0xc0, !PT ;  /* 0x0000000100007812 */ /* 0x000fc800078ec0ff */
[----:B------:R-:W-:-:S04]  /*61a0*/  IADD3 R0, PT, PT, R5, 0x487ffff, R0 ;  /* 0x0487ffff05007810 */ /* 0x000fc80007ffe000 */
[----:B------:R-:W-:-:S04]  /*61b0*/  SHF.R.U32.HI R0, RZ, 0x14, R0 ;  /* 0x00000014ff007819 */ /* 0x000fc80000011600 */
[----:B------:R-:W-:-:S07]  /*61c0*/  LOP3.LUT R4, R0, 0xff, RZ, 0xc0, !PT ;  /* 0x000000ff00047812 */ /* 0x000fce00078ec0ff */
.L_x_6164:
[----:B------:R-:W-:-:S04]  /*61d0*/  SHF.R.U32.HI R5, RZ, 0x18, R5 ;  /* 0x00000018ff057819 */ /* 0x000fc80000011605 */
[----:B------:R-:W-:-:S04]  /*61e0*/  LOP3.LUT R4, R4, 0x80, R5, 0xf8, !PT ;  /* 0x0000008004047812 */ /* 0x000fc800078ef805 */
[----:B------:R-:W-:-:S07]  /*61f0*/  PRMT R0, R4, 0x7610, R0 ;  /* 0x0000761004007816 */ /* 0x000fce0000000000 */
.L_x_6162:
[----:B------:R-:W-:Y:S05]  /*6200*/  BSYNC.RECONVERGENT B0 ;  /* 0x0000000000007941 */ /* 0x000fea0003800200 */
.L_x_6161:
[----:B------:R1:W-:Y:S01]  /*6210*/  STG.E.U8 desc[UR36][R2.64], R0 ;  /* 0x0000000002007986 */ /* 0x0003e2000c101124 */
[----:B------:R-:W-:Y:S01]  /*6220*/  IMAD.MOV.U32 R19, RZ, RZ, R23 ;  /* 0x000000ffff137224 */ /* 0x000fe200078e0017 */
[----:B------:R-:W-:Y:S06]  /*6230*/  BRA `(.L_x_6142) ;  /* 0x00000004002c7947 */ /* 0x000fec0003800000 */
.L_x_6159:
        /* <DEDUP_REMOVED lines=13> */
.L_x_6167:
[----:B------:R-:W-:-:S04]  /*6310*/  SHF.R.U32.HI R0, RZ, 0x15, R5 ;  /* 0x00000015ff007819 */ /* 0x000fc80000011605 */
[----:B------:R-:W-:-:S04]  /*6320*/  LOP3.LUT R0, R0, 0x1, RZ, 0xc0, !PT ;  /* 0x0000000100007812 */ /* 0x000fc800078ec0ff */
[----:B------:R-:W-:-:S04]  /*6330*/  IADD3 R0, PT, PT, R5, 0x88fffff, R0 ;  /* 0x088fffff05007810 */ /* 0x000fc80007ffe000 */
[----:B------:R-:W-:-:S04]  /*6340*/  SHF.R.U32.HI R0, RZ, 0x15, R0 ;  /* 0x00000015ff007819 */ /* 0x000fc80000011600 */
[----:B------:R-:W-:-:S07]  /*6350*/  LOP3.LUT R4, R0, 0xff, RZ, 0xc0, !PT ;  /* 0x000000ff00047812 */ /* 0x000fce00078ec0ff */
.L_x_6168:
[----:B------:R-:W-:-:S04]  /*6360*/  SHF.R.U32.HI R5, RZ, 0x18, R5 ;  /* 0x00000018ff057819 */ /* 0x000fc80000011605 */
[----:B------:R-:W-:-:S04]  /*6370*/  LOP3.LUT R4, R4, 0x80, R5, 0xf8, !PT ;  /* 0x0000008004047812 */ /* 0x000fc800078ef805 */
[----:B------:R-:W-:-:S07]  /*6380*/  PRMT R0, R4, 0x7610, R0 ;  /* 0x0000761004007816 */ /* 0x000fce0000000000 */
.L_x_6166:
[----:B------:R-:W-:Y:S05]  /*6390*/  BSYNC.RECONVERGENT B0 ;  /* 0x0000000000007941 */ /* 0x000fea0003800200 */
.L_x_6165:
[----:B------:R4:W-:Y:S01]  /*63a0*/  STG.E.U8 desc[UR36][R2.64], R0 ;  /* 0x0000000002007986 */ /* 0x0009e2000c101124 */
[----:B------:R-:W-:Y:S01]  /*63b0*/  IMAD.MOV.U32 R19, RZ, RZ, R23 ;  /* 0x000000ffff137224 */ /* 0x000fe200078e0017 */
[----:B------:R-:W-:Y:S06]  /*63c0*/  BRA `(.L_x_6142) ;  /* 0x0000000000c87947 */ /* 0x000fec0003800000 */
.L_x_6158:
[----:B------:R-:W-:-:S13]  /*63d0*/  ISETP.NE.AND P0, PT, R0, 0x1c, PT ;  /* 0x0000001c0000780c */ /* 0x000fda0003f05270 */
[----:B------:R-:W-:Y:S05]  /*63e0*/  @!P0 BRA `(.L_x_6169) ;  /* 0x0000000000b08947 */ /* 0x000fea0003800000 */
[----:B------:R-:W-:-:S13]  /*63f0*/  ISETP.NE.AND P0, PT, R0, 0x1d, PT ;  /* 0x0000001d0000780c */ /* 0x000fda0003f05270 */
[----:B------:R-:W-:Y:S05]  /*6400*/  @!P0 BRA `(.L_x_6170) ;  /* 0x0000000000948947 */ /* 0x000fea0003800000 */
[----:B------:R-:W-:-:S13]  /*6410*/  ISETP.NE.AND P0, PT, R0, 0x2c, PT ;  /* 0x0000002c0000780c */ /* 0x000fda0003f05270 */
[----:B------:R-:W-:Y:S05]  /*6420*/  @!P0 BRA `(.L_x_6171) ;  /* 0x0000000000488947 */ /* 0x000fea0003800000 */
.L_x_6141:
[----:B------:R-:W-:Y:S01]  /*6430*/  MOV R2, 0x0 ;  /* 0x0000000000027802 */ /* 0x000fe20000000f00 */
[----:B------:R-:W1:Y:S01]  /*6440*/  LDCU.64 UR6, c[0x4][0x178] ;  /* 0x01002f00ff0677ac */ /* 0x000e620008000a00 */
[----:B------:R-:W-:Y:S02]  /*6450*/  IMAD.MOV.U32 R8, RZ, RZ, 0x65 ;  /* 0x00000065ff087424 */ /* 0x000fe400078e00ff */
[----:B------:R-:W-:Y:S01]  /*6460*/  IMAD.MOV.U32 R12, RZ, RZ, 0x1 ;  /* 0x00000001ff0c7424 */ /* 0x000fe200078e00ff */
[----:B------:R-:W2:Y:S01]  /*6470*/  LDCU.64 UR8, c[0x4][0x180] ;  /* 0x01003000ff0877ac */ /* 0x000ea20008000a00 */
[----:B------:R-:W3:Y:S01]  /*6480*/  LDC.64 R2, c[0x4][R2] ;  /* 0x0100000002027b82 */ /* 0x000ee20000000a00 */
[----:B------:R-:W-:Y:S01]  /*6490*/  IMAD.MOV.U32 R13, RZ, RZ, RZ ;  /* 0x000000ffff0d7224 */ /* 0x000fe200078e00ff */
[----:B------:R-:W0:Y:S01]  /*64a0*/  LDCU.64 UR4, c[0x4][0x80] ;  /* 0x01001000ff0477ac */ /* 0x000e220008000a00 */
[----:B-1----:R-:W-:Y:S02]  /*64b0*/  IMAD.U32 R4, RZ, RZ, UR6 ;  /* 0x00000006ff047e24 */ /* 0x002fe4000f8e00ff */
[----:B------:R-:W-:-:S02]  /*64c0*/  IMAD.U32 R5, RZ, RZ, UR7 ;  /* 0x00000007ff057e24 */ /* 0x000fc4000f8e00ff */
[----:B--2---:R-:W-:Y:S02]  /*64d0*/  IMAD.U32 R6, RZ, RZ, UR8 ;  /* 0x00000008ff067e24 */ /* 0x004fe4000f8e00ff */
[----:B------:R-:W-:Y:S02]  /*64e0*/  IMAD.U32 R7, RZ, RZ, UR9 ;  /* 0x00000009ff077e24 */ /* 0x000fe4000f8e00ff */
[----:B0-----:R-:W-:Y:S02]  /*64f0*/  IMAD.U32 R10, RZ, RZ, UR4 ;  /* 0x00000004ff0a7e24 */ /* 0x001fe4000f8e00ff */
[----:B------:R-:W-:-:S07]  /*6500*/  IMAD.U32 R11, RZ, RZ, UR5 ;  /* 0x00000005ff0b7e24 */ /* 0x000fce000f8e00ff */
[----:B------:R-:W-:-:S07]  /*6510*/  LEPC R20, `(.L_x_6172) ;  /* 0x000000001014794e */ /* 0x000fce0000000000 */
[----:B---3--:R-:W-:Y:S05]  /*6520*/  CALL.ABS.NOINC R2 ;  /* 0x0000000002007343 */ /* 0x008fea0003c00000 */
.L_x_6172:
[----:B------:R-:W-:Y:S01]  /*6530*/  IMAD.MOV.U32 R19, RZ, RZ, R23 ;  /* 0x000000ffff137224 */ /* 0x000fe200078e0017 */
[----:B------:R-:W-:Y:S06]  /*6540*/  BRA `(.L_x_6142) ;  /* 0x0000000000687947 */ /* 0x000fec0003800000 */
.L_x_6171:
        /* <DEDUP_REMOVED lines=17> */
.L_x_6170:
[----:B------:R-:W-:Y:S02]  /*6660*/  HADD2.F32 R4, -RZ, R4.H0_H0 ;  /* 0x20000004ff047230 */ /* 0x000fe40000004100 */
[----:B------:R-:W-:-:S04]  /*6670*/  IMAD.MOV.U32 R19, RZ, RZ, R23 ;  /* 0x000000ffff137224 */ /* 0x000fc800078e0017 */
[----:B------:R-:W1:Y:S02]  /*6680*/  F2I.U64.TRUNC R4, R4 ;  /* 0x0000000400047311 */ /* 0x000e64000020d800 */
[----:B-1----:R2:W-:Y:S01]  /*6690*/  STG.E.64 desc[UR36][R2.64], R4 ;  /* 0x0000000402007986 */ /* 0x0025e2000c101b24 */
[----:B------:R-:W-:Y:S05]  /*66a0*/  BRA `(.L_x_6142) ;  /* 0x0000000000107947 */ /* 0x000fea0003800000 */
.L_x_6169:
[----:B------:R-:W-:Y:S02]  /*66b0*/  HADD2.F32 R4, -RZ, R4.H0_H0 ;  /* 0x20000004ff047230 */ /* 0x000fe40000004100 */
[----:B------:R-:W-:Y:S02]  /*66c0*/  IMAD.MOV.U32 R19, RZ, RZ, R23 ;  /* 0x000000ffff137224 */ /* 0x000fe400078e0017 */
[----:B------:R-:W1:Y:S02]  /*66d0*/  F2I.FTZ.U32.TRUNC.NTZ R5, R4 ;  /* 0x0000000400057305 */ /* 0x000e64000021f000 */
[----:B-1----:R1:W-:Y:S03]  /*66e0*/  STG.E desc[UR36][R2.64], R5 ;  /* 0x0000000502007986 */ /* 0x0023e6000c101924 */
.L_x_6142:
[----:B------:R-:W-:-:S13]  /*66f0*/  ISETP.GE.AND P0, PT, R19, R16, PT ;  /* 0x000000101300720c */ /* 0x000fda0003f06270 */
[----:B------:R-:W-:Y:S05]  /*6700*/  @P0 BREAK.RELIABLE B6 ;  /* 0x0000000000060942 */ /* 0x000fea0003800100 */
[----:B------:R-:W-:Y:S05]  /*6710*/  @P0 BRA `(.L_x_6173) ;  /* 0x0000001c00c00947 */ /* 0x000fea0003800000 */
[----:B------:R-:W5:Y:S01]  /*6720*/  LDCU UR4, c[0x0][0x3a8] ;  /* 0x00007500ff0477ac */ /* 0x000f620008000800 */
[----:B-1234-:R-:W1:Y:S01]  /*6730*/  LDC.64 R2, c[0x0][0x388] ;  /* 0x0000e200ff027b82 */ /* 0x01ee620000000a00 */
[----:B------:R-:W-:Y:S01]  /*6740*/  IMAD R0, R17, 0x200, R19 ;  /* 0x0000020011007824 */ /* 0x000fe200078e0213 */
[----:B------:R-:W-:-:S03]  /*6750*/  PRMT R4, R18, 0x9910, RZ ;  /* 0x0000991012047816 */ /* 0x000fc600000000ff */
        /* <DEDUP_REMOVED lines=15> */
[----:B------:R-:W1:Y:S02]  /*6850*/  F2I.FTZ.TRUNC.NTZ R25, R25 ;  /* 0x0000001900197305 */ /* 0x000e64000021f100 */
[----:B-1----:R1:W-:Y:S01]  /*6860*/  STG.E.U8 desc[UR36][R2.64], R25 ;  /* 0x0000001902007986 */ /* 0x0023e2000c101124 */
[----:B------:R-:W-:Y:S05]  /*6870*/  BRA `(.L_x_6179) ;  /* 0x0000000c007c7947 */ /* 0x000fea0003800000 */
.L_x_6177:
[----:B------:R-:W-:-:S06]  /*6880*/  HADD2.F32 R5, -RZ, R25.H0_H0 ;  /* 0x20000019ff057230 */ /* 0x000fcc0000004100 */
[----:B------:R-:W1:Y:S02]  /*6890*/  F2I.S64.TRUNC R4, R5 ;  /* 0x0000000500047311 */ /* 0x000e64000020d900 */
[----:B-1----:R1:W-:Y:S01]  /*68a0*/  STG.E.U8 desc[UR36][R2.64], R4 ;  /* 0x0000000402007986 */ /* 0x0023e2000c101124 */
[----:B------:R-:W-:Y:S05]  /*68b0*/  BRA `(.L_x_6179) ;  /* 0x0000000c006c7947 */ /* 0x000fea0003800000 */
.L_x_6176:
[----:B------:R-:W-:-:S13]  /*68c0*/  ISETP.NE.AND P0, PT, R0, 0x2, PT ;  /* 0x000000020000780c */ /* 0x000fda0003f05270 */
[----:B------:R-:W-:Y:S05]  /*68d0*/  @!P0 BRA `(.L_x_6180) ;  /* 0x0000000000308947 */ /* 0x000fea0003800000 */
[----:B------:R-:W-:-:S13]  /*68e0*/  ISETP.NE.AND P0, PT, R0, 0x3, PT ;  /* 0x000000030000780c */ /* 0x000fda0003f05270 */
[----:B------:R-:W-:Y:S05]  /*68f0*/  @!P0 BRA `(.L_x_6181) ;  /* 0x0000000000188947 */ /* 0x000fea0003800000 */
[----:B------:R-:W-:-:S13]  /*6900*/  ISETP.NE.AND P0, PT, R0, 0x4, PT ;  /* 0x000000040000780c */ /* 0x000fda0003f05270 */
[----:B------:R-:W-:Y:S05]  /*6910*/  @P0 BRA `(.L_x_6178) ;  /* 0x0000000800700947 */ /* 0x000fea0003800000 */
[----:B------:R-:W-:-:S06]  /*6920*/  HADD2.F32 R4, -RZ, R25.H0_H0 ;  /* 0x20000019ff047230 */ /* 0x000fcc0000004100 */
[----:B------:R-:W1:Y:S02]  /*6930*/  F2I.S64.TRUNC R4, R4 ;  /* 0x0000000400047311 */ /* 0x000e64000020d900 */
[----:B-1----:R1:W-:Y:S01]  /*6940*/  STG.E.64 desc[UR36][R2.64], R4 ;  /* 0x0000000402007986 */ /* 0x0023e2000c101b24 */
[----:B------:R-:W-:Y:S05]  /*6950*/  BRA `(.L_x_6179) ;  /* 0x0000000c00447947 */ /* 0x000fea0003800000 */
.L_x_6181:
[----:B------:R-:W-:-:S06]  /*6960*/  HADD2.F32 R25, -RZ, R25.H0_H0 ;  /* 0x20000019ff197230 */ /* 0x000fcc0000004100 */
[----:B------:R-:W1:Y:S02]  /*6970*/  F2I.FTZ.TRUNC.NTZ R25, R25 ;  /* 0x0000001900197305 */ /* 0x000e64000021f100 */
[----:B-1----:R1:W-:Y:S01]  /*6980*/  STG.E desc[UR36][R2.64], R25 ;  /* 0x0000001902007986 */ /* 0x0023e2000c101924 */
[----:B------:R-:W-:Y:S05]  /*6990*/  BRA `(.L_x_6179) ;  /* 0x0000000c00347947 */ /* 0x000fea0003800000 */
.L_x_6180:
[----:B------:R-:W-:-:S06]  /*69a0*/  HADD2.F32 R25, -RZ, R25.H0_H0 ;  /* 0x20000019ff197230 */ /* 0x000fcc0000004100 */
[----:B------:R-:W1:Y:S02]  /*69b0*/  F2I.FTZ.TRUNC.NTZ R25, R25 ;  /* 0x0000001900197305 */ /* 0x000e64000021f100 */
[----:B-1----:R1:W-:Y:S01]  /*69c0*/  STG.E.U16 desc[UR36][R2.64], R25 ;  /* 0x0000001902007986 */ /* 0x0023e2000c101524 */
[----:B------:R-:W-:Y:S05]  /*69d0*/  BRA `(.L_x_6179) ;  /* 0x0000000c00247947 */ /* 0x000fea0003800000 */
.L_x_6175:
        /* <DEDUP_REMOVED lines=9> */
.L_x_6183:
[----:B------:R1:W-:Y:S01]  /*6a70*/  STG.E.U16 desc[UR36][R2.64], R25 ;  /* 0x0000001902007986 */ /* 0x0003e2000c101524 */
[----:B------:R-:W-:Y:S05]  /*6a80*/  BRA `(.L_x_6179) ;  /* 0x0000000800f87947 */ /* 0x000fea0003800000 */
.L_x_6182:
        /* <DEDUP_REMOVED lines=10> */
.L_x_6185:
[----:B------:R-:W-:-:S05]  /*6b30*/  HADD2.F32 R0, -RZ, R25.H0_H0 ;  /* 0x20000019ff007230 */ /* 0x000fca0000004100 */
[----:B------:R-:W-:-:S04]  /*6b40*/  F2FP.F16.F32.PACK_AB R0, RZ, R0 ;  /* 0x00000000ff00723e */ /* 0x000fc800000000ff */
[----:B------:R-:W-:-:S05]  /*6b50*/  PRMT R0, R0, 0x5410, RZ ;  /* 0x0000541000007816 */ /* 0x000fca00000000ff */
[----:B------:R1:W-:Y:S01]  /*6b60*/  STG.E desc[UR36][R2.64], R0 ;  /* 0x0000000002007986 */ /* 0x0003e2000c101924 */
[----:B------:R-:W-:Y:S05]  /*6b70*/  BRA `(.L_x_6179) ;  /* 0x0000000800bc7947 */ /* 0x000fea0003800000 */
.L_x_6184:
[----:B------:R-:W-:-:S05]  /*6b80*/  HADD2.F32 R4, -RZ, R25.H0_H0 ;  /* 0x20000019ff047230 */ /* 0x000fca0000004100 */
[----:B------:R-:W-:-:S06]  /*6b90*/  FMUL.FTZ R4, R4, 1 ;  /* 0x3f80000004047820 */ /* 0x000fcc0000410000 */
[----:B------:R-:W1:Y:S02]  /*6ba0*/  F2F.F64.F32 R4, R4 ;  /* 0x0000000400047310 */ /* 0x000e640000201800 */
[----:B-1----:R1:W-:Y:S01]  /*6bb0*/  STG.E.64 desc[UR36][R2.64], R4 ;  /* 0x0000000402007986 */ /* 0x0023e2000c101b24 */
[----:B------:R-:W-:Y:S05]  /*6bc0*/  BRA `(.L_x_6179) ;  /* 0x0000000800a87947 */ /* 0x000fea0003800000 */
.L_x_6174:
        /* <DEDUP_REMOVED lines=11> */
[----:B------:R-:W1:Y:S02]  /*6c80*/  F2I.FTZ.U32.TRUNC.NTZ R5, R5 ;  /* 0x0000000500057305 */ /* 0x000e64000021f000 */
[----:B-1----:R1:W-:Y:S01]  /*6c90*/  STG.E.U16 desc[UR36][R2.64], R5 ;  /* 0x0000000502007986 */ /* 0x0023e2000c101524 */
[----:B------:R-:W-:Y:S05]  /*6ca0*/  BRA `(.L_x_6179) ;  /* 0x0000000800707947 */ /* 0x000fea0003800000 */
.L_x_6189:
        /* <DEDUP_REMOVED lines=18> */
.L_x_6192:
[----:B------:R-:W-:-:S04]  /*6dd0*/  SHF.R.U32.HI R5, RZ, 0x18, R5 ;  /* 0x00000018ff057819 */ /* 0x000fc80000011605 */
[----:B------:R-:W-:-:S07]  /*6de0*/  LOP3.LUT R0, R0, 0x80, R5, 0xf8, !PT ;  /* 0x0000008000007812 */ /* 0x000fce00078ef805 */
.L_x_6191:
[----:B------:R-:W-:Y:S05]  /*6df0*/  BSYNC.RECONVERGENT B0 ;  /* 0x0000000000007941 */ /* 0x000fea0003800200 */
.L_x_6190:
[----:B------:R1:W-:Y:S01]  /*6e00*/  STG.E.U8 desc[UR36][R2.64], R0 ;  /* 0x0000000002007986 */ /* 0x0003e2000c101124 */
[----:B------:R-:W-:Y:S05]  /*6e10*/  BRA `(.L_x_6179) ;  /* 0x0000000800147947 */ /* 0x000fea0003800000 */
.L_x_6188:
        /* <DEDUP_REMOVED lines=18> */
.L_x_6195:
[----:B------:R-:W-:-:S04]  /*6f40*/  SHF.R.U32.HI R5, RZ, 0x18, R5 ;  /* 0x00000018ff057819 */ /* 0x000fc80000011605 */
[----:B------:R-:W-:-:S07]  /*6f50*/  LOP3.LUT R0, R0, 0x80, R5, 0xf8, !PT ;  /* 0x0000008000007812 */ /* 0x000fce00078ef805 */
.L_x_6194:
[----:B------:R-:W-:Y:S05]  /*6f60*/  BSYNC.RECONVERGENT B0 ;  /* 0x0000000000007941 */ /* 0x000fea0003800200 */
.L_x_6193:
[----:B------:R4:W-:Y:S01]  /*6f70*/  STG.E.U8 desc[UR36][R2.64], R0 ;  /* 0x0000000002007986 */ /* 0x0009e2000c101124 */
[----:B------:R-:W-:Y:S05]  /*6f80*/  BRA `(.L_x_6179) ;  /* 0x0000000400b87947 */ /* 0x000fea0003800000 */
.L_x_6187:
        /* <DEDUP_REMOVED lines=22> */
.L_x_6197:
[----:B------:R-:W-:-:S06]  /*70f0*/  HADD2.F32 R4, -RZ, R25.H0_H0 ;  /* 0x20000019ff047230 */ /* 0x000fcc0000004100 */
[----:B------:R-:W1:Y:S02]  /*7100*/  F2I.U64.TRUNC R4, R4 ;  /* 0x0000000400047311 */ /* 0x000e64000020d800 */
[----:B-1----:R1:W-:Y:S01]  /*7110*/  STG.E.64 desc[UR36][R2.64], R4 ;  /* 0x0000000402007986 */ /* 0x0023e2000c101b24 */
[----:B------:R-:W-:Y:S05]  /*7120*/  BRA `(.L_x_6179) ;  /* 0x0000000400507947 */ /* 0x000fea0003800000 */
.L_x_6196:
[----:B------:R-:W-:-:S06]  /*7130*/  HADD2.F32 R25, -RZ, R25.H0_H0 ;  /* 0x20000019ff197230 */ /* 0x000fcc0000004100 */
[----:B------:R-:W1:Y:S02]  /*7140*/  F2I.FTZ.U32.TRUNC.NTZ R25, R25 ;  /* 0x0000001900197305 */ /* 0x000e64000021f000 */
[----:B-1----:R3:W-:Y:S01]  /*7150*/  STG.E desc[UR36][R2.64], R25 ;  /* 0x0000001902007986 */ /* 0x0027e2000c101924 */
[----:B------:R-:W-:Y:S05]  /*7160*/  BRA `(.L_x_6179) ;  /* 0x0000000400407947 */ /* 0x000fea0003800000 */
.L_x_6186:
        /* <DEDUP_REMOVED lines=11> */
.L_x_6199:
[----:B------:R-:W-:Y:S01]  /*7220*/  HADD2.F32 R25, -RZ, R25.H0_H0 ;  /* 0x20000019ff197230 */ /* 0x000fe20000004100 */
[----:B------:R-:W-:-:S04]  /*7230*/  CS2R R6, SRZ ;  /* 0x0000000000067805 */ /* 0x000fc8000001ff00 */
[----:B------:R-:W-:-:S06]  /*7240*/  FMUL.FTZ R4, R25, 1 ;  /* 0x3f80000019047820 */ /* 0x000fcc0000410000 */
[----:B------:R-:W1:Y:S02]  /*7250*/  F2F.F64.F32 R4, R4 ;  /* 0x0000000400047310 */ /* 0x000e640000201800 */
[----:B-1----:R1:W-:Y:S01]  /*7260*/  STG.E.128 desc[UR36][R2.64], R4 ;  /* 0x0000000402007986 */ /* 0x0023e2000c101d24 */
[----:B------:R-:W-:Y:S05]  /*7270*/  BRA `(.L_x_6179) ;  /* 0x0000000000fc7947 */ /* 0x000fea0003800000 */
.L_x_6198:
[----:B------:R-:W-:-:S13]  /*7280*/  ISETP.NE.AND P0, PT, R0, 0xf, PT ;  /* 0x0000000f0000780c */ /* 0x000fda0003f05270 */
[----:B------:R-:W-:Y:S05]  /*7290*/  @!P0 BRA `(.L_x_6200) ;  /* 0x0000000000e88947 */ /* 0x000fea0003800000 */
[----:B------:R-:W-:-:S13]  /*72a0*/  ISETP.NE.AND P0, PT, R0, 0x17, PT ;  /* 0x000000170000780c */ /* 0x000fda0003f05270 */
[----:B------:R-:W-:Y:S05]  /*72b0*/  @!P0 BRA `(.L_x_6201) ;  /* 0x0000000000908947 */ /* 0x000fea0003800000 */
[----:B------:R-:W-:-:S13]  /*72c0*/  ISETP.NE.AND P0, PT, R0, 0x18, PT ;  /* 0x000000180000780c */ /* 0x000fda0003f05270 */
[----:B------:R-:W-:Y:S05]  /*72d0*/  @!P0 BRA `(.L_x_6202) ;  /* 0x0000000000448947 */ /* 0x000fea0003800000 */
.L_x_6178:
        /* <DEDUP_REMOVED lines=16> */
.L_x_6203:
[----:B------:R-:W-:Y:S05]  /*73e0*/  BRA `(.L_x_6179) ;  /* 0x0000000000a07947 */ /* 0x000fea0003800000 */
.L_x_6202:
        /* <DEDUP_REMOVED lines=13> */
.L_x_6205:
[----:B------:R-:W-:Y:S05]  /*74c0*/  BSYNC.RECONVERGENT B0 ;  /* 0x0000000000007941 */ /* 0x000fea0003800200 */
.L_x_6204:
[----:B------:R-:W-:-:S05]  /*74d0*/  LOP3.LUT R5, R0, 0x80, R5, 0xf8, !PT ;  /* 0x0000008000057812 */ /* 0x000fca00078ef805 */
[----:B------:R1:W-:Y:S01]  /*74e0*/  STG.E.U8 desc[UR36][R2.64], R5 ;  /* 0x0000000502007986 */ /* 0x0003e2000c101124 */
[----:B------:R-:W-:Y:S05]  /*74f0*/  BRA `(.L_x_6179) ;  /* 0x00000000005c7947 */ /* 0x000fea0003800000 */
.L_x_6201:
        /* <DEDUP_REMOVED lines=12> */
.L_x_6207:
[----:B------:R-:W-:Y:S01]  /*75c0*/  IMAD.MOV.U32 R0, RZ, RZ, 0x7f ;  /* 0x0000007fff007424 */ /* 0x000fe200078e00ff */
[----:B------:R-:W-:-:S04]  /*75d0*/  ISETP.GT.U32.AND P0, PT, R4, 0x7f800000, PT ;  /* 0x7f8000000400780c */ /* 0x000fc80003f04070 */
[----:B------:R-:W-:-:S09]  /*75e0*/  SEL R0, R0, 0x7c, P0 ;  /* 0x0000007c00007807 */ /* 0x000fd20000000000 */
.L_x_6208:
[----:B------:R-:W-:Y:S05]  /*75f0*/  BSYNC.RECONVERGENT B0 ;  /* 0x0000000000007941 */ /* 0x000fea0003800200 */
.L_x_6206:
[----:B------:R-:W-:-:S04]  /*7600*/  SHF.R.U32.HI R5, RZ, 0x18, R5 ;  /* 0x00000018ff057819 */ /* 0x000fc80000011605 */
[----:B------:R-:W-:-:S05]  /*7610*/  LOP3.LUT R5, R0, 0x80, R5, 0xf8, !PT ;  /* 0x0000008000057812 */ /* 0x000fca00078ef805 */
[----:B------:R1:W-:Y:S01]  /*7620*/  STG.E.U8 desc[UR36][R2.64], R5 ;  /* 0x0000000502007986 */ /* 0x0003e2000c101124 */
[----:B------:R-:W-:Y:S05]  /*7630*/  BRA `(.L_x_6179) ;  /* 0x00000000000c7947 */ /* 0x000fea0003800000 */
.L_x_6200:
[----:B------:R-:W-:-:S05]  /*7640*/  HADD2.F32 R0, -RZ, R25.H0_H0 ;  /* 0x20000019ff007230 */ /* 0x000fca0000004100 */
[----:B------:R-:W-:-:S05]  /*7650*/  F2FP.BF16.F32.PACK_AB R0, RZ, R0 ;  /* 0x00000000ff00723e */ /* 0x000fca00000010ff */
[----:B------:R1:W-:Y:S02]  /*7660*/  STG.E.U16 desc[UR36][R2.64], R0 ;  /* 0x0000000002007986 */ /* 0x0003e4000c101524 */
.L_x_6179:
[----:B------:R-:W-:-:S07]  /*7670*/  VIADD R19, R19, 0x80 ;  /* 0x0000008013137836 */ /* 0x000fce0000000000 */
.L_x_6136:
[----:B------:R-:W-:-:S13]  /*7680*/  ISETP.GE.AND P0, PT, R19, R16, PT ;  /* 0x000000101300720c */ /* 0x000fda0003f06270 */
[----:B------:R-:W-:Y:S05]  /*7690*/  @P0 BREAK.RELIABLE B6 ;  /* 0x0000000000060942 */ /* 0x000fea0003800100 */
[----:B------:R-:W-:Y:S05]  /*76a0*/  @P0 BRA `(.L_x_6173) ;  /* 0x0000000c00dc0947 */ /* 0x000fea0003800000 */
[----:B------:R-:W-:Y:S05]  /*76b0*/  BSYNC.RELIABLE B6 ;  /* 0x0000000000067941 */ /* 0x000fea0003800100 */
.L_x_6135:
        /* <DEDUP_REMOVED lines=19> */
[----:B------:R-:W1:Y:S02]  /*77f0*/  F2I.FTZ.TRUNC.NTZ R5, R24 ;  /* 0x0000001800057305 */ /* 0x000e64000021f100 */
[----:B-1----:R1:W-:Y:S01]  /*7800*/  STG.E.U8 desc[UR36][R2.64], R5 ;  /* 0x0000000502007986 */ /* 0x0023e2000c101124 */
[----:B------:R-:W-:Y:S05]  /*7810*/  BRA `(.L_x_6214) ;  /* 0x0000000c007c7947 */ /* 0x000fea0003800000 */
.L_x_6212:
[----:B------:R-:W-:-:S06]  /*7820*/  HADD2.F32 R5, -RZ, R24.H0_H0 ;  /* 0x20000018ff057230 */ /* 0x000fcc0000004100 */
[----:B------:R-:W1:Y:S02]  /*7830*/  F2I.S64.TRUNC R4, R5 ;  /* 0x0000000500047311 */ /* 0x000e64000020d900 */
[----:B-1----:R1:W-:Y:S01]  /*7840*/  STG.E.U8 desc[UR36][R2.64], R4 ;  /* 0x0000000402007986 */ /* 0x0023e2000c101124 */
[----:B------:R-:W-:Y:S05]  /*7850*/  BRA `(.L_x_6214) ;  /* 0x0000000c006c7947 */ /* 0x000fea0003800000 */
.L_x_6211:
        /* <DEDUP_REMOVED lines=10> */
.L_x_6216:
[----:B------:R-:W-:-:S04]  /*7900*/  HADD2.F32 R24, -RZ, R24.H0_H0 ;  /* 0x20000018ff187230 */ /* 0x000fc80000004100 */
[----:B------:R-:W1:Y:S02]  /*7910*/  F2I.FTZ.TRUNC.NTZ R5, R24 ;  /* 0x0000001800057305 */ /* 0x000e64000021f100 */
[----:B-1----:R1:W-:Y:S01]  /*7920*/  STG.E desc[UR36][R2.64], R5 ;  /* 0x0000000502007986 */ /* 0x0023e2000c101924 */
[----:B------:R-:W-:Y:S05]  /*7930*/  BRA `(.L_x_6214) ;  /* 0x0000000c00347947 */ /* 0x000fea0003800000 */
.L_x_6215:
[----:B------:R-:W-:-:S04]  /*7940*/  HADD2.F32 R24, -RZ, R24.H0_H0 ;  /* 0x20000018ff187230 */ /* 0x000fc80000004100 */
[----:B------:R-:W1:Y:S02]  /*7950*/  F2I.FTZ.TRUNC.NTZ R5, R24 ;  /* 0x0000001800057305 */ /* 0x000e64000021f100 */
[----:B-1----:R1:W-:Y:S01]  /*7960*/  STG.E.U16 desc[UR36][R2.64], R5 ;  /* 0x0000000502007986 */ /* 0x0023e2000c101524 */
[----:B------:R-:W-:Y:S05]  /*7970*/  BRA `(.L_x_6214) ;  /* 0x0000000c00247947 */ /* 0x000fea0003800000 */
.L_x_6210:
        /* <DEDUP_REMOVED lines=9> */
.L_x_6218:
[----:B------:R1:W-:Y:S01]  /*7a10*/  STG.E.U16 desc[UR36][R2.64], R24 ;  /* 0x0000001802007986 */ /* 0x0003e2000c101524 */
[----:B------:R-:W-:Y:S05]  /*7a20*/  BRA `(.L_x_6214) ;  /* 0x0000000800f87947 */ /* 0x000fea0003800000 */
.L_x_6217:
        /* <DEDUP_REMOVED lines=10> */
.L_x_6220:
[----:B------:R-:W-:-:S05]  /*7ad0*/  HADD2.F32 R0, -RZ, R24.H0_H0 ;  /* 0x20000018ff007230 */ /* 0x000fca0000004100 */
[----:B------:R-:W-:-:S04]  /*7ae0*/  F2FP.F16.F32.PACK_AB R0, RZ, R0 ;  /* 0x00000000ff00723e */ /* 0x000fc800000000ff */
[----:B------:R-:W-:-:S05]  /*7af0*/  PRMT R0, R0, 0x5410, RZ ;  /* 0x0000541000007816 */ /* 0x000fca00000000ff */
[----:B------:R3:W-:Y:S01]  /*7b00*/  STG.E desc[UR36][R2.64], R0 ;  /* 0x0000000002007986 */ /* 0x0007e2000c101924 */
[----:B------:R-:W-:Y:S05]  /*7b10*/  BRA `(.L_x_6214) ;  /* 0x0000000800bc7947 */ /* 0x000fea0003800000 */
.L_x_6219:
[----:B------:R-:W-:-:S05]  /*7b20*/  HADD2.F32 R4, -RZ, R24.H0_H0 ;  /* 0x20000018ff047230 */ /* 0x000fca0000004100 */
[----:B------:R-:W-:-:S06]  /*7b30*/  FMUL.FTZ R4, R4, 1 ;  /* 0x3f80000004047820 */ /* 0x000fcc0000410000 */
[----:B------:R-:W1:Y:S02]  /*7b40*/  F2F.F64.F32 R4, R4 ;  /* 0x0000000400047310 */ /* 0x000e640000201800 */
[----:B-1----:R1:W-:Y:S01]  /*7b50*/  STG.E.64 desc[UR36][R2.64], R4 ;  /* 0x0000000402007986 */ /* 0x0023e2000c101b24 */
[----:B------:R-:W-:Y:S05]  /*7b60*/  BRA `(.L_x_6214) ;  /* 0x0000000800a87947 */ /* 0x000fea0003800000 */
.L_x_6209:
        /* <DEDUP_REMOVED lines=14> */
.L_x_6224:
        /* <DEDUP_REMOVED lines=18> */
.L_x_6227:
[----:B------:R-:W-:-:S04]  /*7d70*/  SHF.R.U32.HI R5, RZ, 0x18, R5 ;  /* 0x00000018ff057819 */ /* 0x000fc80000011605 */
[----:B------:R-:W-:-:S07]  /*7d80*/  LOP3.LUT R0, R0, 0x80, R5, 0xf8, !PT ;  /* 0x0000008000007812 */ /* 0x000fce00078ef805 */
.L_x_6226:
[----:B------:R-:W-:Y:S05]  /*7d90*/  BSYNC.RECONVERGENT B0 ;  /* 0x0000000000007941 */ /* 0x000fea0003800200 */
.L_x_6225:
[----:B------:R1:W-:Y:S01]  /*7da0*/  STG.E.U8 desc[UR36][R2.64], R0 ;  /* 0x0000000002007986 */ /* 0x0003e2000c101124 */
[----:B------:R-:W-:Y:S05]  /*7db0*/  BRA `(.L_x_6214) ;  /* 0x0000000800147947 */ /* 0x000fea0003800000 */
.L_x_6223:
        /* <DEDUP_REMOVED lines=18> */
.L_x_6230:
[----:B------:R-:W-:-:S04]  /*7ee0*/  SHF.R.U32.HI R5, RZ, 0x18, R5 ;  /* 0x00000018ff057819 */ /* 0x000fc80000011605 */
[----:B------:R-:W-:-:S07]  /*7ef0*/  LOP3.LUT R0, R0, 0x80, R5, 0xf8, !PT ;  /* 0x0000008000007812 */ /* 0x000fce00078ef805 */
.L_x_6229:
[----:B------:R-:W-:Y:S05]  /*7f00*/  BSYNC.RECONVERGENT B0 ;  /* 0x0000000000007941 */ /* 0x000fea0003800200 */
.L_x_6228:
[----:B------:R1:W-:Y:S01]  /*7f10*/  STG.E.U8 desc[UR36][R2.64], R0 ;  /* 0x0000000002007986 */ /* 0x0003e2000c101124 */
[----:B------:R-:W-:Y:S05]  /*7f20*/  BRA `(.L_x_6214) ;  /* 0x0000000400b87947 */ /* 0x000fea0003800000 */
.L_x_6222:
        /* <DEDUP_REMOVED lines=22> */
.L_x_6232:
[----:B------:R-:W-:-:S06]  /*8090*/  HADD2.F32 R4, -RZ, R24.H0_H0 ;  /* 0x20000018ff047230 */ /* 0x000fcc0000004100 */
[----:B------:R-:W1:Y:S02]  /*80a0*/  F2I.U64.TRUNC R4, R4 ;  /* 0x0000000400047311 */ /* 0x000e64000020d800 */
[----:B-1----:R1:W-:Y:S01]  /*80b0*/  STG.E.64 desc[UR36][R2.64], R4 ;  /* 0x0000000402007986 */ /* 0x0023e2000c101b24 */
[----:B------:R-:W-:Y:S05]  /*80c0*/  BRA `(.L_x_6214) ;  /* 0x0000000400507947 */ /* 0x000fea0003800000 */
.L_x_6231:
[----:B------:R-:W-:-:S04]  /*80d0*/  HADD2.F32 R24, -RZ, R24.H0_H0 ;  /* 0x20000018ff187230 */ /* 0x000fc80000004100 */
[----:B------:R-:W1:Y:S02]  /*80e0*/  F2I.FTZ.U32.TRUNC.NTZ R5, R24 ;  /* 0x0000001800057305 */ /* 0x000e64000021f000 */
[----:B-1----:R1:W-:Y:S01]  /*80f0*/  STG.E desc[UR36][R2.64], R5 ;  /* 0x0000000502007986 */ /* 0x0023e2000c101924 */
[----:B------:R-:W-:Y:S05]  /*8100*/  BRA `(.L_x_6214) ;  /* 0x0000000400407947 */ /* 0x000fea0003800000 */
.L_x_6221:
        /* <DEDUP_REMOVED lines=11> */
.L_x_6234:
[----:B------:R-:W-:Y:S01]  /*81c0*/  HADD2.F32 R24, -RZ, R24.H0_H0 ;  /* 0x20000018ff187230 */ /* 0x000fe20000004100 */
[----:B------:R-:W-:-:S04]  /*81d0*/  CS2R R6, SRZ ;  /* 0x0000000000067805 */ /* 0x000fc8000001ff00 */
[----:B------:R-:W-:-:S06]  /*81e0*/  FMUL.FTZ R4, R24, 1 ;  /* 0x3f80000018047820 */ /* 0x000fcc0000410000 */
[----:B------:R-:W1:Y:S02]  /*81f0*/  F2F.F64.F32 R4, R4 ;  /* 0x0000000400047310 */ /* 0x000e640000201800 */
[----:B-1----:R1:W-:Y:S01]  /*8200*/  STG.E.128 desc[UR36][R2.64], R4 ;  /* 0x0000000402007986 */ /* 0x0023e2000c101d24 */
[----:B------:R-:W-:Y:S05]  /*8210*/  BRA `(.L_x_6214) ;  /* 0x0000000000fc7947 */ /* 0x000fea0003800000 */
.L_x_6233:
[----:B------:R-:W-:-:S13]  /*8220*/  ISETP.NE.AND P0, PT, R0, 0xf, PT ;  /* 0x0000000f0000780c */ /* 0x000fda0003f05270 */
[----:B------:R-:W-:Y:S05]  /*8230*/  @!P0 BRA `(.L_x_6235) ;  /* 0x0000000000e88947 */ /* 0x000fea0003800000 */
[----:B------:R-:W-:-:S13]  /*8240*/  ISETP.NE.AND P0, PT, R0, 0x17, PT ;  /* 0x000000170000780c */ /* 0x000fda0003f05270 */
[----:B------:R-:W-:Y:S05]  /*8250*/  @!P0 BRA `(.L_x_6236) ;  /* 0x0000000000908947 */ /* 0x000fea0003800000 */
[----:B------:R-:W-:-:S13]  /*8260*/  ISETP.NE.AND P0, PT, R0, 0x18, PT ;  /* 0x000000180000780c */ /* 0x000fda0003f05270 */
[----:B------:R-:W-:Y:S05]  /*8270*/  @!P0 BRA `(.L_x_6237) ;  /* 0x0000000000448947 */ /* 0x000fea0003800000 */
.L_x_6213:
        /* <DEDUP_REMOVED lines=16> */
.L_x_6238:
[----:B------:R-:W-:Y:S05]  /*8380*/  BRA `(.L_x_6214) ;  /* 0x0000000000a07947 */ /* 0x000fea0003800000 */
.L_x_6237:
        /* <DEDUP_REMOVED lines=13> */
.L_x_6240:
[----:B------:R-:W-:Y:S05]  /*8460*/  BSYNC.RECONVERGENT B0 ;  /* 0x0000000000007941 */ /* 0x000fea0003800200 */
.L_x_6239:
[----:B------:R-:W-:-:S05]  /*8470*/  LOP3.LUT R5, R0, 0x80, R5, 0xf8, !PT ;  /* 0x0000008000057812 */ /* 0x000fca00078ef805 */
[----:B------:R1:W-:Y:S01]  /*8480*/  STG.E.U8 desc[UR36][R2.64], R5 ;  /* 0x0000000502007986 */ /* 0x0003e2000c101124 */
[----:B------:R-:W-:Y:S05]  /*8490*/  BRA `(.L_x_6214) ;  /* 0x00000000005c7947 */ /* 0x000fea0003800000 */
.L_x_6236:
        /* <DEDUP_REMOVED lines=12> */
.L_x_6242:
[----:B------:R-:W-:Y:S01]  /*8560*/  IMAD.MOV.U32 R0, RZ, RZ, 0x7f ;  /* 0x0000007fff007424 */ /* 0x000fe200078e00ff */
[----:B------:R-:W-:-:S04]  /*8570*/  ISETP.GT.U32.AND P0, PT, R4, 0x7f800000, PT ;  /* 0x7f8000000400780c */ /* 0x000fc80003f04070 */
[----:B------:R-:W-:-:S09]  /*8580*/  SEL R0, R0, 0x7c, P0 ;  /* 0x0000007c00007807 */ /* 0x000fd20000000000 */
.L_x_6243:
[----:B------:R-:W-:Y:S05]  /*8590*/  BSYNC.RECONVERGENT B0 ;  /* 0x0000000000007941 */ /* 0x000fea0003800200 */
.L_x_6241:
[----:B------:R-:W-:-:S04]  /*85a0*/  SHF.R.U32.HI R5, RZ, 0x18, R5 ;  /* 0x00000018ff057819 */ /* 0x000fc80000011605 */
[----:B------:R-:W-:-:S05]  /*85b0*/  LOP3.LUT R5, R0, 0x80, R5, 0xf8, !PT ;  /* 0x0000008000057812 */ /* 0x000fca00078ef805 */
[----:B------:R1:W-:Y:S01]  /*85c0*/  STG.E.U8 desc[UR36][R2.64], R5 ;  /* 0x0000000502007986 */ /* 0x0003e2000c101124 */
[----:B------:R-:W-:Y:S05]  /*85d0*/  BRA `(.L_x_6214) ;  /* 0x00000000000c7947 */ /* 0x000fea0003800000 */
.L_x_6235:
[----:B------:R-:W-:-:S05]  /*85e0*/  HADD2.F32 R0, -RZ, R24.H0_H0 ;  /* 0x20000018ff007230 */ /* 0x000fca0000004100 */
[----:B------:R-:W-:-:S05]  /*85f0*/  F2FP.BF16.F32.PACK_AB R0, RZ, R0 ;  /* 0x00000000ff00723e */ /* 0x000fca00000010ff */
[----:B------:R1:W-:Y:S02]  /*8600*/  STG.E.U16 desc[UR36][R2.64], R0 ;  /* 0x0000000002007986 */ /* 0x0003e4000c101524 */
.L_x_6214:
[----:B------:R-:W-:-:S07]  /*8610*/  VIADD R19, R19, 0x80 ;  /* 0x0000008013137836 */ /* 0x000fce0000000000 */
.L_x_6173:
[----:B------:R-:W-:Y:S05]  /*8620*/  BSYNC.RECONVERGENT B7 ;  /* 0x0000000000077941 */ /* 0x000fea0003800200 */
.L_x_6134:
[----:B------:R-:W-:-:S13]  /*8630*/  ISETP.GE.AND P0, PT, R19, R16, PT ;  /* 0x000000101300720c */ /* 0x000fda0003f06270 */
[----:B------:R-:W-:Y:S05]  /*8640*/  @P0 EXIT ;  /* 0x000000000000094d */ /* 0x000fea0003800000 */
[----:B-1234-:R-:W1:Y:S01]  /*8650*/  LDC.64 R2, c[0x0][0x388] ;  /* 0x0000e200ff027b82 */ /* 0x01ee620000000a00 */
[----:B------:R-:W2:Y:S01]  /*8660*/  LDCU UR4, c[0x0][0x3a8] ;  /* 0x00007500ff0477ac */ /* 0x000ea20008000800 */
[----:B------:R-:W-:Y:S01]  /*8670*/  PRMT R0, R18, 0x9910, RZ ;  /* 0x0000991012007816 */ /* 0x000fe200000000ff */
[----:B------:R-:W-:-:S03]  /*8680*/  IMAD R17, R17, 0x200, R19 ;  /* 0x0000020011117824 */ /* 0x000fc600078e0213 */
[----:B------:R-:W-:Y:S01]  /*8690*/  ISETP.GT.AND P1, PT, R0, 0x9, PT ;  /* 0x000000090000780c */ /* 0x000fe20003f24270 */
[----:B--2---:R-:W-:-:S05]  /*86a0*/  IMAD R17, R17, UR4, RZ ;  /* 0x0000000411117c24 */ /* 0x004fca000f8e02ff */
[----:B-1----:R-:W-:-:S05]  /*86b0*/  IADD3 R2, P0, PT, R17, R2, RZ ;  /* 0x0000000211027210 */ /* 0x002fca0007f1e0ff */
        /* <DEDUP_REMOVED lines=12> */
[----:B-1----:R-:W-:Y:S01]  /*8780*/  STG.E.U8 desc[UR36][R2.64], R5 ;  /* 0x0000000502007986 */ /* 0x002fe2000c101124 */
[----:B------:R-:W-:Y:S05]  /*8790*/  EXIT ;  /* 0x000000000000794d */ /* 0x000fea0003800000 */
.L_x_6247:
[----:B------:R-:W-:-:S06]  /*87a0*/  HADD2.F32 R5, -RZ, R22.H0_H0 ;  /* 0x20000016ff057230 */ /* 0x000fcc0000004100 */
[----:B------:R-:W1:Y:S02]  /*87b0*/  F2I.S64.TRUNC R4, R5 ;  /* 0x0000000500047311 */ /* 0x000e64000020d900 */
[----:B-1----:R-:W-:Y:S01]  /*87c0*/  STG.E.U8 desc[UR36][R2.64], R4 ;  /* 0x0000000402007986 */ /* 0x002fe2000c101124 */
[----:B------:R-:W-:Y:S05]  /*87d0*/  EXIT ;  /* 0x000000000000794d */ /* 0x000fea0003800000 */
.L_x_6246:
        /* <DEDUP_REMOVED lines=8> */
[----:B-1----:R-:W-:Y:S01]  /*8860*/  STG.E.64 desc[UR36][R2.64], R4 ;  /* 0x0000000402007986 */ /* 0x002fe2000c101b24 */
[----:B------:R-:W-:Y:S05]  /*8870*/  EXIT ;  /* 0x000000000000794d */ /* 0x000fea0003800000 */
.L_x_6250:
[----:B------:R-:W-:-:S04]  /*8880*/  HADD2.F32 R22, -RZ, R22.H0_H0 ;  /* 0x20000016ff167230 */ /* 0x000fc80000004100 */
[----:B------:R-:W1:Y:S02]  /*8890*/  F2I.FTZ.TRUNC.NTZ R5, R22 ;  /* 0x0000001600057305 */ /* 0x000e64000021f100 */
[----:B-1----:R-:W-:Y:S01]  /*88a0*/  STG.E desc[UR36][R2.64], R5 ;  /* 0x0000000502007986 */ /* 0x002fe2000c101924 */
[----:B------:R-:W-:Y:S05]  /*88b0*/  EXIT ;  /* 0x000000000000794d */ /* 0x000fea0003800000 */
.L_x_6249:
[----:B------:R-:W-:-:S04]  /*88c0*/  HADD2.F32 R22, -RZ, R22.H0_H0 ;  /* 0x20000016ff167230 */ /* 0x000fc80000004100 */
[----:B------:R-:W1:Y:S02]  /*88d0*/  F2I.FTZ.TRUNC.NTZ R5, R22 ;  /* 0x0000001600057305 */ /* 0x000e64000021f100 */
[----:B-1----:R-:W-:Y:S01]  /*88e0*/  STG.E.U16 desc[UR36][R2.64], R5 ;  /* 0x0000000502007986 */ /* 0x002fe2000c101524 */
[----:B------:R-:W-:Y:S05]  /*88f0*/  EXIT ;  /* 0x000000000000794d */ /* 0x000fea0003800000 */
.L_x_6245:
        /* <DEDUP_REMOVED lines=9> */
.L_x_6252:
[----:B------:R-:W-:Y:S01]  /*8990*/  STG.E.U16 desc[UR36][R2.64], R22 ;  /* 0x0000001602007986 */ /* 0x000fe2000c101524 */
[----:B------:R-:W-:Y:S05]  /*89a0*/  EXIT ;  /* 0x000000000000794d */ /* 0x000fea0003800000 */
.L_x_6251:
        /* <DEDUP_REMOVED lines=10> */
.L_x_6254:
[----:B------:R-:W-:-:S05]  /*8a50*/  HADD2.F32 R0, -RZ, R22.H0_H0 ;  /* 0x20000016ff007230 */ /* 0x000fca0000004100 */
[----:B------:R-:W-:-:S04]  /*8a60*/  F2FP.F16.F32.PACK_AB R0, RZ, R0 ;  /* 0x00000000ff00723e */ /* 0x000fc800000000ff */
[----:B------:R-:W-:-:S05]  /*8a70*/  PRMT R0, R0, 0x5410, RZ ;  /* 0x0000541000007816 */ /* 0x000fca00000000ff */
[----:B------:R-:W-:Y:S01]  /*8a80*/  STG.E desc[UR36][R2.64], R0 ;  /* 0x0000000002007986 */ /* 0x000fe2000c101924 */
[----:B------:R-:W-:Y:S05]  /*8a90*/  EXIT ;  /* 0x000000000000794d */ /* 0x000fea0003800000 */
.L_x_6253:
[----:B------:R-:W-:-:S05]  /*8aa0*/  HADD2.F32 R4, -RZ, R22.H0_H0 ;  /* 0x20000016ff047230 */ /* 0x000fca0000004100 */
[----:B------:R-:W-:-:S06]  /*8ab0*/  FMUL.FTZ R4, R4, 1 ;  /* 0x3f80000004047820 */ /* 0x000fcc0000410000 */
[----:B------:R-:W1:Y:S02]  /*8ac0*/  F2F.F64.F32 R4, R4 ;  /* 0x0000000400047310 */ /* 0x000e640000201800 */
[----:B-1----:R-:W-:Y:S01]  /*8ad0*/  STG.E.64 desc[UR36][R2.64], R4 ;  /* 0x0000000402007986 */ /* 0x002fe2000c101b24 */
[----:B------:R-:W-:Y:S05]  /*8ae0*/  EXIT ;  /* 0x000000000000794d */ /* 0x000fea0003800000 */
.L_x_6244:
        /* <DEDUP_REMOVED lines=12> */
[----:B-1----:R-:W-:Y:S01]  /*8bb0*/  STG.E.U16 desc[UR36][R2.64], R5 ;  /* 0x0000000502007986 */ /* 0x002fe2000c101524 */
[----:B------:R-:W-:Y:S05]  /*8bc0*/  EXIT ;  /* 0x000000000000794d */ /* 0x000fea0003800000 */
.L_x_6258:
        /* <DEDUP_REMOVED lines=18> */
.L_x_6261:
[----:B------:R-:W-:-:S04]  /*8cf0*/  SHF.R.U32.HI R5, RZ, 0x18, R5 ;  /* 0x00000018ff057819 */ /* 0x000fc80000011605 */
[----:B------:R-:W-:-:S07]  /*8d00*/  LOP3.LUT R0, R0, 0x80, R5, 0xf8, !PT ;  /* 0x0000008000007812 */ /* 0x000fce00078ef805 */
.L_x_6260:
[----:B------:R-:W-:Y:S05]  /*8d10*/  BSYNC.RECONVERGENT B0 ;  /* 0x0000000000007941 */ /* 0x000fea0003800200 */
.L_x_6259:
[----:B------:R-:W-:Y:S01]  /*8d20*/  STG.E.U8 desc[UR36][R2.64], R0 ;  /* 0x0000000002007986 */ /* 0x000fe2000c101124 */
[----:B------:R-:W-:Y:S05]  /*8d30*/  EXIT ;  /* 0x000000000000794d */ /* 0x000fea0003800000 */
.L_x_6257:
        /* <DEDUP_REMOVED lines=18> */
.L_x_6264:
[----:B------:R-:W-:-:S04]  /*8e60*/  SHF.R.U32.HI R5, RZ, 0x18, R5 ;  /* 0x00000018ff057819 */ /* 0x000fc80000011605 */
[----:B------:R-:W-:-:S07]  /*8e70*/  LOP3.LUT R0, R0, 0x80, R5, 0xf8, !PT ;  /* 0x0000008000007812 */ /* 0x000fce00078ef805 */
.L_x_6263:
[----:B------:R-:W-:Y:S05]  /*8e80*/  BSYNC.RECONVERGENT B0 ;  /* 0x0000000000007941 */ /* 0x000fea0003800200 */
.L_x_6262:
[----:B------:R-:W-:Y:S01]  /*8e90*/  STG.E.U8 desc[UR36][R2.64], R0 ;  /* 0x0000000002007986 */ /* 0x000fe2000c101124 */
[----:B------:R-:W-:Y:S05]  /*8ea0*/  EXIT ;  /* 0x000000000000794d */ /* 0x000fea0003800000 */
.L_x_6256:
        /* <DEDUP_REMOVED lines=22> */
.L_x_6266:
[----:B------:R-:W-:-:S06]  /*9010*/  HADD2.F32 R4, -RZ, R22.H0_H0 ;  /* 0x20000016ff047230 */ /* 0x000fcc0000004100 */
[----:B------:R-:W1:Y:S02]  /*9020*/  F2I.U64.TRUNC R4, R4 ;  /* 0x0000000400047311 */ /* 0x000e64000020d800 */
[----:B-1----:R-:W-:Y:S01]  /*9030*/  STG.E.64 desc[UR36][R2.64], R4 ;  /* 0x0000000402007986 */ /* 0x002fe2000c101b24 */
[----:B------:R-:W-:Y:S05]  /*9040*/  EXIT ;  /* 0x000000000000794d */ /* 0x000fea0003800000 */
.L_x_6265:
[----:B------:R-:W-:-:S04]  /*9050*/  HADD2.F32 R22, -RZ, R22.H0_H0 ;  /* 0x20000016ff167230 */ /* 0x000fc80000004100 */
[----:B------:R-:W1:Y:S02]  /*9060*/  F2I.FTZ.U32.TRUNC.NTZ R5, R22 ;  /* 0x0000001600057305 */ /* 0x000e64000021f000 */
[----:B-1----:R-:W-:Y:S01]  /*9070*/  STG.E desc[UR36][R2.64], R5 ;  /* 0x0000000502007986 */ /* 0x002fe2000c101924 */
[----:B------:R-:W-:Y:S05]  /*9080*/  EXIT ;  /* 0x000000000000794d */ /* 0x000fea0003800000 */
.L_x_6255:
        /* <DEDUP_REMOVED lines=11> */
.L_x_6268:
[----:B------:R-:W-:Y:S01]  /*9140*/  HADD2.F32 R22, -RZ, R22.H0_H0 ;  /* 0x20000016ff167230 */ /* 0x000fe20000004100 */
[----:B------:R-:W-:-:S04]  /*9150*/  CS2R R6, SRZ ;  /* 0x0000000000067805 */ /* 0x000fc8000001ff00 */
[----:B------:R-:W-:-:S06]  /*9160*/  FMUL.FTZ R4, R22, 1 ;  /* 0x3f80000016047820 */ /* 0x000fcc0000410000 */
[----:B------:R-:W1:Y:S02]  /*9170*/  F2F.F64.F32 R4, R4 ;  /* 0x0000000400047310 */ /* 0x000e640000201800 */
[----:B-1----:R-:W-:Y:S01]  /*9180*/  STG.E.128 desc[UR36][R2.64], R4 ;  /* 0x0000000402007986 */ /* 0x002fe2000c101d24 */
[----:B------:R-:W-:Y:S05]  /*9190*/  EXIT ;  /* 0x000000000000794d */ /* 0x000fea0003800000 */
.L_x_6267:
[----:B------:R-:W-:-:S13]  /*91a0*/  ISETP.NE.AND P0, PT, R0, 0xf, PT ;  /* 0x0000000f0000780c */ /* 0x000fda0003f05270 */
[----:B------:R-:W-:Y:S05]  /*91b0*/  @!P0 BRA `(.L_x_6269) ;  /* 0x0000000000e88947 */ /* 0x000fea0003800000 */
[----:B------:R-:W-:-:S13]  /*91c0*/  ISETP.NE.AND P0, PT, R0, 0x17, PT ;  /* 0x000000170000780c */ /* 0x000fda0003f05270 */
[----:B------:R-:W-:Y:S05]  /*91d0*/  @!P0 BRA `(.L_x_6270) ;  /* 0x0000000000908947 */ /* 0x000fea0003800000 */
[----:B------:R-:W-:-:S13]  /*91e0*/  ISETP.NE.AND P0, PT, R0, 0x18, PT ;  /* 0x000000180000780c */ /* 0x000fda0003f05270 */
[----:B------:R-:W-:Y:S05]  /*91f0*/  @!P0 BRA `(.L_x_6271) ;  /* 0x0000000000448947 */ /* 0x000fea0003800000 */
.L_x_6248:
[----:B------:R-:W-:Y:S01]  /*9200*/  MOV R0, 0x0 ;  /* 0x0000000000007802 */ /* 0x000fe20000000f00 */
[----:B------:R-:W1:Y:S01]  /*9210*/  LDCU.64 UR4, c[0x4][0x178] ;  /* 0x01002f00ff0477ac */ /* 0x000e620008000a00 */
[----:B------:R-:W-:Y:S02]  /*9220*/  IMAD.MOV.U32 R8, RZ, RZ, 0x65 ;  /* 0x00000065ff087424 */ /* 0x000fe400078e00ff */
[----:B------:R2:W3:Y:S01]  /*9230*/  LDC.64 R2, c[0x4][R0] ;  /* 0x0100000000027b82 */ /* 0x0004e20000000a00 */
[----:B------:R-:W4:Y:S01]  /*9240*/  LDCU.64 UR6, c[0x4][0x180] ;  /* 0x01003000ff0677ac */ /* 0x000f220008000a00 */
[----:B------:R-:W-:Y:S02]  /*9250*/  IMAD.MOV.U32 R12, RZ, RZ, 0x1 ;  /* 0x00000001ff0c7424 */ /* 0x000fe400078e00ff */
[----:B------:R-:W-:Y:S01]  /*9260*/  IMAD.MOV.U32 R13, RZ, RZ, RZ ;  /* 0x000000ffff0d7224 */ /* 0x000fe200078e00ff */
[----:B------:R-:W0:Y:S01]  /*9270*/  LDCU.64 UR8, c[0x4][0x80] ;  /* 0x01001000ff0877ac */ /* 0x000e220008000a00 */
[----:B-1----:R-:W-:-:S02]  /*9280*/  IMAD.U32 R4, RZ, RZ, UR4 ;  /* 0x00000004ff047e24 */ /* 0x002fc4000f8e00ff */
[----:B------:R-:W-:Y:S02]  /*9290*/  IMAD.U32 R5, RZ, RZ, UR5 ;  /* 0x00000005ff057e24 */ /* 0x000fe4000f8e00ff */
[----:B----4-:R-:W-:Y:S02]  /*92a0*/  IMAD.U32 R6, RZ, RZ, UR6 ;  /* 0x00000006ff067e24 */ /* 0x010fe4000f8e00ff */
[----:B------:R-:W-:Y:S02]  /*92b0*/  IMAD.U32 R7, RZ, RZ, UR7 ;  /* 0x00000007ff077e24 */ /* 0x000fe4000f8e00ff */
[----:B0-----:R-:W-:Y:S02]  /*92c0*/  IMAD.U32 R10, RZ, RZ, UR8 ;  /* 0x00000008ff0a7e24 */ /* 0x001fe4000f8e00ff */
[----:B--2---:R-:W-:-:S07]  /*92d0*/  IMAD.U32 R11, RZ, RZ, UR9 ;  /* 0x00000009ff0b7e24 */ /* 0x004fce000f8e00ff */
[----:B------:R-:W-:-:S07]  /*92e0*/  LEPC R20, `(.L_x_6272) ;  /* 0x000000001014794e */ /* 0x000fce0000000000 */
[----:B---3--:R-:W-:Y:S05]  /*92f0*/  CALL.ABS.NOINC R2 ;  /* 0x0000000002007343 */ /* 0x008fea0003c00000 */
.L_x_6272:
[----:B------:R-:W-:Y:S05]  /*9300*/  EXIT ;  /* 0x000000000000794d */ /* 0x000fea0003800000 */
.L_x_6271:
        /* <DEDUP_REMOVED lines=13> */
.L_x_6274:
[----:B------:R-:W-:Y:S05]  /*93e0*/  BSYNC.RECONVERGENT B0 ;  /* 0x0000000000007941 */ /* 0x000fea0003800200 */
.L_x_6273:
[----:B------:R-:W-:-:S05]  /*93f0*/  LOP3.LUT R5, R0, 0x80, R5, 0xf8, !PT ;  /* 0x0000008000057812 */ /* 0x000fca00078ef805 */
[----:B------:R-:W-:Y:S01]  /*9400*/  STG.E.U8 desc[UR36][R2.64], R5 ;  /* 0x0000000502007986 */ /* 0x000fe2000c101124 */
[----:B------:R-:W-:Y:S05]  /*9410*/  EXIT ;  /* 0x000000000000794d */ /* 0x000fea0003800000 */
.L_x_6270:
        /* <DEDUP_REMOVED lines=12> */
.L_x_6276:
[----:B------:R-:W-:Y:S01]  /*94e0*/  IMAD.MOV.U32 R0, RZ, RZ, 0x7f ;  /* 0x0000007fff007424 */ /* 0x000fe200078e00ff */
[----:B------:R-:W-:-:S04]  /*94f0*/  ISETP.GT.U32.AND P0, PT, R4, 0x7f800000, PT ;  /* 0x7f8000000400780c */ /* 0x000fc80003f04070 */
[----:B------:R-:W-:-:S09]  /*9500*/  SEL R0, R0, 0x7c, P0 ;  /* 0x0000007c00007807 */ /* 0x000fd20000000000 */
.L_x_6277:
[----:B------:R-:W-:Y:S05]  /*9510*/  BSYNC.RECONVERGENT B0 ;  /* 0x0000000000007941 */ /* 0x000fea0003800200 */
.L_x_6275:
[----:B------:R-:W-:-:S04]  /*9520*/  SHF.R.U32.HI R5, RZ, 0x18, R5 ;  /* 0x00000018ff057819 */ /* 0x000fc80000011605 */
[----:B------:R-:W-:-:S05]  /*9530*/  LOP3.LUT R5, R0, 0x80, R5, 0xf8, !PT ;  /* 0x0000008000057812 */ /* 0x000fca00078ef805 */
[----:B------:R-:W-:Y:S01]  /*9540*/  STG.E.U8 desc[UR36][R2.64], R5 ;  /* 0x0000000502007986 */ /* 0x000fe2000c101124 */
[----:B------:R-:W-:Y:S05]  /*9550*/  EXIT ;  /* 0x000000000000794d */ /* 0x000fea0003800000 */
.L_x_6269:
[----:B------:R-:W-:-:S05]  /*9560*/  HADD2.F32 R0, -RZ, R22.H0_H0 ;  /* 0x20000016ff007230 */ /* 0x000fca0000004100 */
[----:B------:R-:W-:-:S05]  /*9570*/  F2FP.BF16.F32.PACK_AB R0, RZ, R0 ;  /* 0x00000000ff00723e */ /* 0x000fca00000010ff */
[----:B------:R-:W-:Y:S01]  /*9580*/  STG.E.U16 desc[UR36][R2.64], R0 ;  /* 0x0000000002007986 */ /* 0x000fe2000c101524 */
[----:B------:R-:W-:Y:S05]  /*9590*/  EXIT ;  /* 0x000000000000794d */ /* 0x000fea0003800000 */
.L_x_6278:
        /* <DEDUP_REMOVED lines=14> */
.L_x_54807:


//--------------------- .text._ZN2at6native18elementwise_kernelILi128ELi4EZNS0_22gpu_kernel_impl_nocastINS0_13BUnaryFunctorIN3c104HalfES5_S5_ZZZNS0_16fmod_kernel_cudaERNS_18TensorIteratorBaseEENKUlvE0_clEvENKUlvE1_clEvEUlS5_S5_E_EEEEvS7_RKT_EUliE_EEviT1_ --------------------------
	.section	.text._ZN2at6native18elementwise_kernelILi128ELi4EZNS0_22gpu_kernel_impl_nocastINS0_13BUnaryFunctorIN3c104HalfES5_S5_ZZZNS0_16fmod_kernel_cudaERNS_18TensorIteratorBaseEENKUlvE0_clEvENKUlvE1_clEvEUlS5_S5_E_EEEEvS7_RKT_EUliE_EEviT1_,"ax",@progbits
	.align	128
        .global         _ZN2at6native18elementwise_kernelILi128ELi4EZNS0_22gpu_kernel_impl_nocastINS0_13BUnaryFunctorIN3c104HalfES5_S5_ZZZNS0_16fmod_kernel_cudaERNS_18TensorIteratorBaseEENKUlvE0_clEvENKUlvE1_clEvEUlS5_S5_E_EEEEvS7_RKT_EUliE_EEviT1_
        .type           _ZN2at6native18elementwise_kernelILi128ELi4EZNS0_22gpu_kernel_impl_nocastINS0_13BUnaryFunctorIN3c104HalfES5_S5_ZZZNS0_16fmod_kernel_cudaERNS_18TensorIteratorBaseEENKUlvE0_clEvENKUlvE1_clEvEUlS5_S5_E_EEEEvS7_RKT_EUliE_EEviT1_,@function
        .size           _ZN2at6native18elementwise_kernelILi128ELi4EZNS0_22gpu_kernel_impl_nocastINS0_13BUnaryFunctorIN3c104HalfES5_S5_ZZZNS0_16fmod_kernel_cudaERNS_18TensorIteratorBaseEENKUlvE0_clEvENKUlvE1_clEvEUlS5_S5_E_EEEEvS7_RKT_EUliE_EEviT1_,(.L_x_54808 - _ZN2at6native18elementwise_kernelILi128ELi4EZNS0_22gpu_kernel_impl_nocastINS0_13BUnaryFunctorIN3c104HalfES5_S5_ZZZNS0_16fmod_kernel_cudaERNS_18TensorIteratorBaseEENKUlvE0_clEvENKUlvE1_clEvEUlS5_S5_E_EEEEvS7_RKT_EUliE_EEviT1_)
        .other          _ZN2at6native18elementwise_kernelILi128ELi4EZNS0_22gpu_kernel_impl_nocastINS0_13BUnaryFunctorIN3c104HalfES5_S5_ZZZNS0_16fmod_kernel_cudaERNS_18TensorIteratorBaseEENKUlvE0_clEvENKUlvE1_clEvEUlS5_S5_E_EEEEvS7_RKT_EUliE_EEviT1_,@"STO_CUDA_ENTRY STV_DEFAULT"
_ZN2at6native18elementwise_kernelILi128ELi4EZNS0_22gpu_kernel_impl_nocastINS0_13BUnaryFunctorIN3c104HalfES5_S5_ZZZNS0_16fmod_kernel_cudaERNS_18TensorIteratorBaseEENKUlvE0_clEvENKUlvE1_clEvEUlS5_S5_E_EEEEvS7_RKT_EUliE_EEviT1_:
.text._ZN2at6native18elementwise_kernelILi128ELi4EZNS0_22gpu_kernel_impl_nocastINS0_13BUnaryFunctorIN3c104HalfES5_S5_ZZZNS0_16fmod_kernel_cudaERNS_18TensorIteratorBaseEENKUlvE0_clEvENKUlvE1_clEvEUlS5_S5_E_EEEEvS7_RKT_EUliE_EEviT1_:
        /* <DEDUP_REMOVED lines=15> */
[----:B0-----:R-:W2:Y:S06]  /*00f0*/  LDG.E.U16 R0, desc[UR6][R4.64] ;  /* 0x0000000604007981 */ /* 0x001eac000c1e1500 */
[----:B------:R-:W0:Y:S02]  /*0100*/  LDC.U16 R7, c[0x0][0x592] ;  /* 0x00016480ff077b82 */ /* 0x000e240000000400 */
[----:B0-----:R-:W-:-:S02]  /*0110*/  HADD2.F32 R7, -RZ, R7.H0_H0 ;  /* 0x20000007ff077230 */ /* 0x001fc40000004100 */
[----:B--2---:R-:W-:-:S05]  /*0120*/  HADD2.F32 R0, -RZ, R0.H0_H0 ;  /* 0x20000000ff007230 */ /* 0x004fca0000004100 */
        /* <DEDUP_REMOVED lines=25> */
.L_x_6286:
[----:B------:R-:W-:Y:S01]  /*02c0*/  FSETP.GEU.FTZ.AND P0, PT, R6, -R2, PT ;  /* 0x800000020600720b */ /* 0x000fe20003f1e000 */
[----:B------:R-:W-:-:S12]  /*02d0*/  FADD.FTZ R4, R4, -1 ;  /* 0xbf80000004047421 */ /* 0x000fd80000010000 */
[----:B------:R-:W-:-:S07]  /*02e0*/  @!P0 FADD.FTZ R4, R4, -1 ;  /* 0xbf80000004048421 */ /* 0x000fce0000010000 */
.L_x_6285:
[----:B------:R-:W-:Y:S01]  /*02f0*/  FFMA.FTZ R9, -R2, R4, R9 ;  /* 0x0000000402097223 */ /* 0x000fe20000010109 */
[----:B------:R-:W-:Y:S06]  /*0300*/  BRA `(.L_x_6283) ;  /* 0x0000000000707947 */ /* 0x000fec0003800000 */
.L_x_6284:
        /* <DEDUP_REMOVED lines=13> */
.L_x_6288:
        /* <DEDUP_REMOVED lines=13> */
.L_x_6287:
[----:B------:R-:W-:-:S04]  /*04b0*/  FMUL.FTZ R9, R9, 1.1920928955078125e-07 ;  /* 0x3400000009097820 */ /* 0x000fc80000410000 */
[----:B------:R-:W-:-:S07]  /*04c0*/  FMUL.FTZ R9, R10, R9 ;  /* 0x000000090a097220 */ /* 0x000fce0000410000 */
.L_x_6283:
[----:B------:R-:W1:Y:S01]  /*04d0*/  LDC.64 R4, c[0x0][0x580] ;  /* 0x00016000ff047b82 */ /* 0x000e620000000a00 */
[C---:B------:R-:W-:Y:S02]  /*04e0*/  FSETP.NAN.FTZ.AND P0, PT, |R9|.reuse, |R9|, PT ;  /* 0x400000090900720b */ /* 0x040fe40003f18200 */
[----:B------:R-:W-:Y:S02]  /*04f0*/  LOP3.LUT R0, R9, 0x80000000, R0, 0xb8, !PT ;  /* 0x8000000009007812 */ /* 0x000fe400078eb800 */
[----:B------:R-:W-:Y:S02]  /*0500*/  IADD3 R3, PT, PT, R3, 0x80, RZ ;  /* 0x0000008003037810 */ /* 0x000fe40007ffe0ff */
[----:B------:R-:W-:Y:S02]  /*0510*/  FSEL R0, R9, R0, P0 ;  /* 0x0000000009007208 */ /* 0x000fe40000000000 */
[----:B------:R-:W-:Y:S02]  /*0520*/  ISETP.GE.AND P0, PT, R3, UR4, PT ;  /* 0x0000000403007c0c */ /* 0x000fe4000bf06270 */
[----:B------:R-:W-:-:S11]  /*0530*/  F2FP.F16.F32.PACK_AB R0, RZ, R0 ;  /* 0x00000000ff00723e */ /* 0x000fd600000000ff */
[----:B------:R-:W-:Y:S05]  /*0540*/  @P0 BREAK.RELIABLE B1 ;  /* 0x0000000000010942 */ /* 0x000fea0003800100 */
[----:B-1----:R1:W-:Y:S01]  /*0550*/  STG.E.U16 desc[UR6][R4.64], R0 ;  /* 0x0000000004007986 */ /* 0x0023e2000c101506 */
[----:B------:R-:W-:Y:S05]  /*0560*/  @P0 BRA `(.L_x_6289) ;  /* 0x0000000800580947 */ /* 0x000fea0003800000 */
[----:B-1----:R-:W1:Y:S02]  /*0570*/  LDC.64 R4, c[0x0][0x588] ;  /* 0x00016200ff047b82 */ /* 0x002e640000000a00 */
[----:B-1----:R-:W2:Y:S06]  /*0580*/  LDG.E.U16 R0, desc[UR6][R4.64] ;  /* 0x0000000604007981 */ /* 0x002eac000c1e1500 */
[----:B0-----:R-:W0:Y:S02]  /*0590*/  LDC.U16 R2, c[0x0][0x592] ;  /* 0x00016480ff027b82 */ /* 0x001e240000000400 */
        /* <DEDUP_REMOVED lines=27> */
.L_x_6293:
[----:B------:R-:W-:Y:S01]  /*0750*/  FSETP.GEU.FTZ.AND P0, PT, R4, -R5, PT ;  /* 0x800000050400720b */ /* 0x000fe20003f1e000 */
[----:B------:R-:W-:-:S12]  /*0760*/  FADD.FTZ R2, R2, -1 ;  /* 0xbf80000002027421 */ /* 0x000fd80000010000 */
[----:B------:R-:W-:-:S07]  /*0770*/  @!P0 FADD.FTZ R2, R2, -1 ;  /* 0xbf80000002028421 */ /* 0x000fce0000010000 */
.L_x_6292:
[----:B------:R-:W-:Y:S01]  /*0780*/  FFMA.FTZ R7, -R5, R2, R7 ;  /* 0x0000000205077223 */ /* 0x000fe20000010107 */
[----:B------:R-:W-:Y:S06]  /*0790*/  BRA `(.L_x_6290) ;  /* 0x0000000000707947 */ /* 0x000fec0003800000 */
.L_x_6291:
        /* <DEDUP_REMOVED lines=13> */
.L_x_6295:
        /* <DEDUP_REMOVED lines=13> */
.L_x_6294:
[----:B------:R-:W-:-:S04]  /*0940*/  FMUL.FTZ R7, R7, 1.1920928955078125e-07 ;  /* 0x3400000007077820 */ /* 0x000fc80000410000 */
[----:B------:R-:W-:-:S07]  /*0950*/  FMUL.FTZ R7, R8, R7 ;  /* 0x0000000708077220 */ /* 0x000fce0000410000 */
.L_x_6290:
[----:B------:R-:W1:Y:S01]  /*0960*/  LDC.64 R4, c[0x0][0x580] ;  /* 0x00016000ff047b82 */ /* 0x000e620000000a00 */
[C---:B------:R-:W-:Y:S02]  /*0970*/  FSETP.NAN.FTZ.AND P0, PT, |R7|.reuse, |R7|, PT ;  /* 0x400000070700720b */ /* 0x040fe40003f18200 */
[----:B------:R-:W-:Y:S02]  /*0980*/  LOP3.LUT R0, R7, 0x80000000, R0, 0xb8, !PT ;  /* 0x8000000007007812 */ /* 0x000fe400078eb800 */
[----:B------:R-:W-:Y:S02]  /*0990*/  IADD3 R3, PT, PT, R3, 0x80, RZ ;  /* 0x0000008003037810 */ /* 0x000fe40007ffe0ff */
[----:B------:R-:W-:-:S04]  /*09a0*/  FSEL R0, R7, R0, P0 ;  /* 0x0000000007007208 */ /* 0x000fc80000000000 */
[----:B------:R-:W-:-:S05]  /*09b0*/  F2FP.F16.F32.PACK_AB R0, RZ, R0 ;  /* 0x00000000ff00723e */ /* 0x000fca00000000ff */
[----:B-1----:R1:W-:Y:S02]  /*09c0*/  STG.E.U16 desc[UR6][R4.64], R0 ;  /* 0x0000000004007986 */ /* 0x0023e4000c101506 */
.L_x_6282:
[----:B------:R-:W-:-:S13]  /*09d0*/  ISETP.GE.AND P0, PT, R3, UR4, PT ;  /* 0x0000000403007c0c */ /* 0x000fda000bf06270 */
[----:B------:R-:W-:Y:S05]  /*09e0*/  @P0 BREAK.RELIABLE B1 ;  /* 0x0000000000010942 */ /* 0x000fea0003800100 */
[----:B------:R-:W-:Y:S05]  /*09f0*/  @P0 BRA `(.L_x_6289) ;  /* 0x0000000400340947 */ /* 0x000fea0003800000 */
[----:B------:R-:W-:Y:S05]  /*0a00*/  BSYNC.RELIABLE B1 ;  /* 0x0000000000017941 */ /* 0x000fea0003800100 */
.L_x_6281:
[----:B-1----:R-:W1:Y:S02]  /*0a10*/  LDC.64 R4, c[0x0][0x588] ;  /* 0x00016200ff047b82 */ /* 0x002e640000000a00 */
[----:B-1----:R-:W2:Y:S06]  /*0a20*/  LDG.E.U16 R0, desc[UR6][R4.64] ;  /* 0x0000000604007981 */ /* 0x002eac000c1e1500 */
[----:B------:R-:W1:Y:S02]  /*0a30*/  LDC.U16 R2, c[0x0][0x592] ;  /* 0x00016480ff027b82 */ /* 0x000e640000000400 */
[----:B-1----:R-:W-:-:S02]  /*0a40*/  HADD2.F32 R9, -RZ, R2.H0_H0 ;  /* 0x20000002ff097230 */ /* 0x002fc40000004100 */
[----:B--2---:R-:W-:-:S05]  /*0a50*/  HADD2.F32 R0, -RZ, R0.H0_H0 ;  /* 0x20000000ff007230 */ /* 0x004fca0000004100 */
[C---:B------:R-:W-:Y:S01]  /*0a60*/  FSETP.GEU.FTZ.AND P0, PT, |R0|.reuse, |R9|, PT ;  /* 0x400000090000720b */ /* 0x040fe20003f1e200 */
[----:B------:R-:W-:-:S12]  /*0a70*/  FADD.FTZ R7, |R0|, -RZ ;  /* 0x800000ff00077221 */ /* 0x000fd80000010200 */
[----:B------:R-:W-:Y:S05]  /*0a80*/  @!P0 BRA `(.L_x_6296) ;  /* 0x0000000000f48947 */ /* 0x000fea0003800000 */
[----:B------:R-:W-:Y:S01]  /*0a90*/  FMUL.FTZ R6, |R9|, 8388608 ;  /* 0x4b00000009067820 */ /* 0x000fe20000410200 */
[----:B------:R-:W-:Y:S04]  /*0aa0*/  BSSY.RECONVERGENT B0, `(.L_x_6296) ;  /* 0x000003b000007945 */ /* 0x000fe80003800200 */
        /* <DEDUP_REMOVED lines=22> */
.L_x_6300:
[----:B------:R-:W-:Y:S01]  /*0c10*/  FSETP.GEU.FTZ.AND P0, PT, R4, -R5, PT ;  /* 0x800000050400720b */ /* 0x000fe20003f1e000 */
[----:B------:R-:W-:-:S12]  /*0c20*/  FADD.FTZ R2, R2, -1 ;  /* 0xbf80000002027421 */ /* 0x000fd80000010000 */
[----:B------:R-:W-:-:S07]  /*0c30*/  @!P0 FADD.FTZ R2, R2, -1 ;  /* 0xbf80000002028421 */ /* 0x000fce0000010000 */
.L_x_6299:
[----:B------:R-:W-:Y:S05]  /*0c40*/  BSYNC.RECONVERGENT B3 ;  /* 0x0000000000037941 */ /* 0x000fea0003800200 */
.L_x_6298:
[----:B------:R-:W-:Y:S01]  /*0c50*/  FFMA.FTZ R7, -R5, R2, R7 ;  /* 0x0000000205077223 */ /* 0x000fe20000010107 */
[----:B------:R-:W-:Y:S06]  /*0c60*/  BRA `(.L_x_6301) ;  /* 0x0000000000787947 */ /* 0x000fec0003800000 */
.L_x_6297:
        /* <DEDUP_REMOVED lines=14> */
.L_x_6304:
        /* <DEDUP_REMOVED lines=13> */
.L_x_6303:
[----:B------:R-:W-:Y:S05]  /*0e20*/  BSYNC.RECONVERGENT B3 ;  /* 0x0000000000037941 */ /* 0x000fea0003800200 */
.L_x_6302:
[----:B------:R-:W-:-:S04]  /*0e30*/  FMUL.FTZ R7, R7, 1.1920928955078125e-07 ;  /* 0x3400000007077820 */ /* 0x000fc80000410000 */
[----:B------:R-:W-:-:S07]  /*0e40*/  FMUL.FTZ R7, R8, R7 ;  /* 0x0000000708077220 */ /* 0x000fce0000410000 */
.L_x_6301:
[----:B------:R-:W-:Y:S05]  /*0e50*/  BSYNC.RECONVERGENT B0 ;  /* 0x0000000000007941 */ /* 0x000fea0003800200 */
.L_x_6296:
[----:B------:R-:W1:Y:S01]  /*0e60*/  LDC.64 R4, c[0x0][0x580] ;  /* 0x00016000ff047b82 */ /* 0x000e620000000a00 */
[C---:B------:R-:W-:Y:S02]  /*0e70*/  FSETP.NAN.FTZ.AND P0, PT, |R7|.reuse, |R7|, PT ;  /* 0x400000070700720b */ /* 0x040fe40003f18200 */
[----:B------:R-:W-:Y:S02]  /*0e80*/  LOP3.LUT R0, R7, 0x80000000, R0, 0xb8, !PT ;  /* 0x8000000007007812 */ /* 0x000fe400078eb800 */
[----:B------:R-:W-:Y:S02]  /*0e90*/  IADD3 R3, PT, PT, R3, 0x80, RZ ;  /* 0x0000008003037810 */ /* 0x000fe40007ffe0ff */
[----:B------:R-:W-:-:S04]  /*0ea0*/  FSEL R0, R7, R0, P0 ;  /* 0x0000000007007208 */ /* 0x000fc80000000000 */
[----:B------:R-:W-:-:S05]  /*0eb0*/  F2FP.F16.F32.PACK_AB R0, RZ, R0 ;  /* 0x00000000ff00723e */ /* 0x000fca00000000ff */
[----:B-1----:R2:W-:Y:S02]  /*0ec0*/  STG.E.U16 desc[UR6][R4.64], R0 ;  /* 0x0000000004007986 */ /* 0x0025e4000c101506 */
.L_x_6289:
[----:B------:R-:W-:Y:S05]  /*0ed0*/  BSYNC.RECONVERGENT B2 ;  /* 0x0000000000027941 */ /* 0x000fea0003800200 */
.L_x_6280:
[----:B------:R-:W-:Y:S05]  /*0ee0*/  WARPSYNC.ALL ;  /* 0x0000000000007948 */ /* 0x000fea0003800000 */
[----:B------:R-:W-:-:S13]  /*0ef0*/  ISETP.GE.AND P0, PT, R3, UR4, PT ;  /* 0x0000000403007c0c */ /* 0x000fda000bf06270 */
[----:B------:R-:W-:Y:S05]  /*0f00*/  @P0 EXIT ;  /* 0x000000000000094d */ /* 0x000fea0003800000 */
[----:B0-----:R-:W1:Y:S02]  /*0f10*/  LDC.64 R2, c[0x0][0x588] ;  /* 0x00016200ff027b82 */ /* 0x001e640000000a00 */
[----:B-12---:R-:W2:Y:S06]  /*0f20*/  LDG.E.U16 R0, desc[UR6][R2.64] ;  /* 0x0000000602007981 */ /* 0x006eac000c1e1500 */
        /* <DEDUP_REMOVED lines=28> */
.L_x_6308:
[----:B------:R-:W-:Y:S01]  /*10f0*/  FSETP.GEU.FTZ.AND P0, PT, R3, -R6, PT ;  /* 0x800000060300720b */ /* 0x000fe20003f1e000 */
[----:B------:R-:W-:-:S12]  /*1100*/  FADD.FTZ R2, R2, -1 ;  /* 0xbf80000002027421 */ /* 0x000fd80000010000 */
[----:B------:R-:W-:-:S07]  /*1110*/  @!P0 FADD.FTZ R2, R2, -1 ;  /* 0xbf80000002028421 */ /* 0x000fce0000010000 */
.L_x_6307:
[----:B------:R-:W-:Y:S01]  /*1120*/  FFMA.FTZ R5, -R6, R2, R5 ;  /* 0x0000000206057223 */ /* 0x000fe20000010105 */
[----:B------:R-:W-:Y:S06]  /*1130*/  BRA `(.L_x_6305) ;  /* 0x0000000000707947 */ /* 0x000fec0003800000 */
.L_x_6306:
        /* <DEDUP_REMOVED lines=13> */
.L_x_6310:
        /* <DEDUP_REMOVED lines=13> */
.L_x_6309:
[----:B------:R-:W-:-:S04]  /*12e0*/  FMUL.FTZ R5, R5, 1.1920928955078125e-07 ;  /* 0x3400000005057820 */ /* 0x000fc80000410000 */
[----:B------:R-:W-:-:S07]  /*12f0*/  FMUL.FTZ R5, R6, R5 ;  /* 0x0000000506057220 */ /* 0x000fce0000410000 */
.L_x_6305:
[----:B------:R-:W1:Y:S01]  /*1300*/  LDC.64 R2, c[0x0][0x580] ;  /* 0x00016000ff027b82 */ /* 0x000e620000000a00 */
[C---:B------:R-:W-:Y:S02]  /*1310*/  FSETP.NAN.FTZ.AND P0, PT, |R5|.reuse, |R5|, PT ;  /* 0x400000050500720b */ /* 0x040fe40003f18200 */
[----:B------:R-:W-:-:S04]  /*1320*/  LOP3.LUT R0, R5, 0x80000000, R0, 0xb8, !PT ;  /* 0x8000000005007812 */ /* 0x000fc800078eb800 */
[----:B------:R-:W-:-:S04]  /*1330*/  FSEL R0, R5, R0, P0 ;  /* 0x0000000005007208 */ /* 0x000fc80000000000 */
[----:B------:R-:W-:-:S05]  /*1340*/  F2FP.F16.F32.PACK_AB R0, RZ, R0 ;  /* 0x00000000ff00723e */ /* 0x000fca00000000ff */
[----:B-1----:R-:W-:Y:S01]  /*1350*/  STG.E.U16 desc[UR6][R2.64], R0 ;  /* 0x0000000002007986 */ /* 0x002fe2000c101506 */
[----:B------:R-:W-:Y:S05]  /*1360*/  EXIT ;  /* 0x000000000000794d */ /* 0x000fea0003800000 */
.L_x_6279:
        /* <DEDUP_REMOVED lines=9> */
[----:B------:R-:W-:Y:S01]  /*1400*/  MOV R5, R3 ;  /* 0x0000000300057202 */ /* 0x000fe20000000f00 */
[----:B------:R-:W-:Y:S01]  /*1410*/  IMAD.MOV.U32 R4, RZ, RZ, RZ ;  /* 0x000000ffff047224 */ /* 0x000fe200078e00ff */
[----:B------:R-:W-:Y:S01]  /*1420*/  ISETP.NE.AND P0, PT, R2, RZ, PT ;  /* 0x000000ff0200720c */ /* 0x000fe20003f05270 */
[----:B------:R-:W1:Y:S01]  /*1430*/  LDCU UR5, c[0x0][0x38c] ;  /* 0x00007180ff0577ac */ /* 0x000e620008000800 */
        /* <DEDUP_REMOVED lines=280> */
[----:B-1----:R-:W-:Y:S02]  /*25c0*/  SHF.R.U32.HI R11, RZ, UR5, R10 ;  /* 0x00000005ff0b7c19 */ /* 0x002fe4000801160a */
[----:B------:R-:W-:-:S05]  /*25d0*/  @P0 MOV R10, RZ ;  /* 0x000000ff000a0202 */ /* 0x000fca0000000f00 */
[----:B------:R-:W1:Y:S01]  /*25e0*/  @P0 LDC.64 R8, c[0x0][0x578] ;  /* 0x00015e00ff080b82 */ /* 0x000e620000000a00 */
[--C-:B------:R-:W-:Y:S02]  /*25f0*/  IMAD.MOV R13, RZ, RZ, -R11.reuse ;  /* 0x000000ffff0d7224 */ /* 0x100fe400078e0a0b */
        /* <DEDUP_REMOVED lines=9> */
.L_x_6314:
[----:B------:R-:W0:Y:S02]  /*2690*/  LDCU.64 UR8, c[0x0][0x588] ;  /* 0x0000b100ff0877ac */ /* 0x000e240008000a00 */
[----:B0-----:R-:W-:-:S04]  /*26a0*/  IADD3 R6, P0, PT, R4, UR8, RZ ;  /* 0x0000000804067c10 */ /* 0x001fc8000ff1e0ff */
[----:B------:R-:W-:-:S05]  /*26b0*/  IADD3.X R7, PT, PT, RZ, UR9, RZ, P0, !PT ;  /* 0x00000009ff077c10 */ /* 0x000fca00087fe4ff */
[----:B------:R-:W2:Y:S01]  /*26c0*/  LDG.E.U16 R4, desc[UR6][R6.64] ;  /* 0x0000000606047981 */ /* 0x000ea2000c1e1500 */
[----:B------:R-:W0:Y:S01]  /*26d0*/  LDC.U16 R8, c[0x0][0x592] ;  /* 0x00016480ff087b82 */ /* 0x000e220000000400 */
[----:B------:R-:W-:Y:S01]  /*26e0*/  BSSY.RECONVERGENT B2, `(.L_x_6315) ;  /* 0x0000041000027945 */ /* 0x000fe20003800200 */
[----:B0-----:R-:W-:Y:S02]  /*26f0*/  HADD2.F32 R8, -RZ, R8.H0_H0 ;  /* 0x20000008ff087230 */ /* 0x001fe40000004100 */
[----:B--2---:R-:W-:-:S05]  /*2700*/  HADD2.F32 R4, -RZ, R4.H0_H0 ;  /* 0x20000004ff047230 */ /* 0x004fca0000004100 */
        /* <DEDUP_REMOVED lines=29> */
.L_x_6319:
[----:B------:R-:W-:Y:S05]  /*28e0*/  BSYNC.RECONVERGENT B3 ;  /* 0x0000000000037941 */ /* 0x000fea0003800200 */
.L_x_6318:
[----:B------:R-:W-:Y:S01]  /*28f0*/  FFMA.FTZ R9, -R10, R6, R9 ;  /* 0x000000060a097223 */ /* 0x000fe20000010109 */
[----:B------:R-:W-:Y:S06]  /*2900*/  BRA `(.L_x_6316) ;  /* 0x0000000000787947 */ /* 0x000fec0003800000 */
.L_x_6317:
        /* <DEDUP_REMOVED lines=14> */
.L_x_6322:
        /* <DEDUP_REMOVED lines=13> */
.L_x_6321:
[----:B------:R-:W-:Y:S05]  /*2ac0*/  BSYNC.RECONVERGENT B3 ;  /* 0x0000000000037941 */ /* 0x000fea0003800200 */
.L_x_6320:
[----:B------:R-:W-:-:S04]  /*2ad0*/  FMUL.FTZ R9, R9, 1.1920928955078125e-07 ;  /* 0x3400000009097820 */ /* 0x000fc80000410000 */
[----:B------:R-:W-:-:S07]  /*2ae0*/  FMUL.FTZ R9, R10, R9 ;  /* 0x000000090a097220 */ /* 0x000fce0000410000 */
.L_x_6316:
[----:B------:R-:W-:Y:S05]  /*2af0*/  BSYNC.RECONVERGENT B2 ;  /* 0x0000000000027941 */ /* 0x000fea0003800200 */
.L_x_6315:
[----:B------:R-:W1:Y:S01]  /*2b00*/  LDCU.64 UR8, c[0x0][0x580] ;  /* 0x0000b000ff0877ac */ /* 0x000e620008000a00 */
[----:B------:R-:W-:Y:S01]  /*2b10*/  FSETP.NAN.FTZ.AND P0, PT, |R9|, |R9|, PT ;  /* 0x400000090900720b */ /* 0x000fe20003f18200 */
[----:B------:R-:W-:Y:S01]  /*2b20*/  VIADD R3, R3, 0x80 ;  /* 0x0000008003037836 */ /* 0x000fe20000000000 */
[----:B------:R-:W-:-:S04]  /*2b30*/  LOP3.LUT R4, R9, 0x80000000, R4, 0xb8, !PT ;  /* 0x8000000009047812 */ /* 0x000fc800078eb804 */
        /* <DEDUP_REMOVED lines=287> */
[----:B------:R-:W-:Y:S01]  /*3d30*/  IMAD.MOV.U32 R6, RZ, RZ, RZ ;  /* 0x000000ffff067224 */ /* 0x000fe200078e00ff */
[----:B------:R-:W2:Y:S01]  /*3d40*/  LDCU UR5, c[0x0][0x4a8] ;  /* 0x00009500ff0577ac */ /* 0x000ea20008000800 */
[----:B------:R-:W3:Y:S09]  /*3d50*/  LDCU.64 UR10, c[0x0][0x570] ;  /* 0x0000ae00ff0a77ac */ /* 0x000ef20008000a00 */
[----:B------:R-:W4:Y:S01]  /*3d60*/  @P0 LDC.64 R14, c[0x0][0x4b0] ;  /* 0x00012c00ff0e0b82 */ /* 0x000f220000000a00 */
[----:B-1----:R-:W-:-:S07]  /*3d70*/  IMAD.HI.U32 R10, R7, UR9, R6 ;  /* 0x00000009070a7c27 */ /* 0x002fce000f8e0006 */
[----:B------:R-:W1:Y:S01]  /*3d80*/  @P0 LDC R17, c[0x0][0x4ac] ;  /* 0x00012b00ff110b82 */ /* 0x000e620000000800 */
[----:B--2---:R-:W-:Y:S02]  /*3d90*/  SHF.R.U32.HI R11, RZ, UR5, R10 ;  /* 0x00000005ff0b7c19 */ /* 0x004fe4000801160a */
[----:B------:R-:W-:Y:S02]  /*3da0*/  @P0 MOV R10, RZ ;  /* 0x000000ff000a0202 */ /* 0x000fe40000000f00 */
[----:B------:R-:W-:-:S03]  /*3db0*/  IADD3 R13, PT, PT, -R11, RZ, RZ ;  /* 0x000000ff0b0d7210 */ /* 0x000fc60007ffe1ff */
[----:B------:R-:W2:Y:S01]  /*3dc0*/  @P0 LDC.64 R8, c[0x0][0x578] ;  /* 0x00015e00ff080b82 */ /* 0x000ea20000000a00 */
[----:B----4-:R-:W-:-:S05]  /*3dd0*/  @P0 IMAD.HI.U32 R6, R11, R14, R10 ;  /* 0x0000000e0b060227 */ /* 0x010fca00078e000a */
[----:B------:R-:W-:Y:S01]  /*3de0*/  @P0 SHF.R.U32.HI R10, RZ, R15, R6 ;  /* 0x0000000fff0a0219 */ /* 0x000fe20000011606 */
[----:B------:R-:W-:-:S03]  /*3df0*/  IMAD R6, R13, UR8, R7 ;  /* 0x000000080d067c24 */ /* 0x000fc6000f8e0207 */
[----:B------:R-:W-:Y:S01]  /*3e00*/  @P0 IADD3 R10, PT, PT, -R10, RZ, RZ ;  /* 0x000000ff0a0a0210 */ /* 0x000fe20007ffe1ff */
[C---:B---3--:R-:W-:Y:S02]  /*3e10*/  IMAD R5, R6.reuse, UR10, R5 ;  /* 0x0000000a06057c24 */ /* 0x048fe4000f8e0205 */
[----:B------:R-:W-:Y:S02]  /*3e20*/  IMAD R4, R6, UR11, R4 ;  /* 0x0000000b06047c24 */ /* 0x000fe4000f8e0204 */
[----:B-1----:R-:W-:-:S04]  /*3e30*/  @P0 IMAD R10, R17, R10, R11 ;  /* 0x0000000a110a0224 */ /* 0x002fc800078e020b */
[C---:B--2---:R-:W-:Y:S02]  /*3e40*/  @P0 IMAD R5, R10.reuse, R8, R5 ;  /* 0x000000080a050224 */ /* 0x044fe400078e0205 */
[----:B------:R-:W-:-:S07]  /*3e50*/  @P0 IMAD R4, R10, R9, R4 ;  /* 0x000000090a040224 */ /* 0x000fce00078e0204 */
.L_x_6324:
[----:B------:R-:W1:Y:S02]  /*3e60*/  LDCU.64 UR8, c[0x0][0x588] ;  /* 0x0000b100ff0877ac */ /* 0x000e640008000a00 */
[----:B-1----:R-:W-:-:S04]  /*3e70*/  IADD3 R6, P0, PT, R4, UR8, RZ ;  /* 0x0000000804067c10 */ /* 0x002fc8000ff1e0ff */
[----:B------:R-:W-:-:S05]  /*3e80*/  IADD3.X R7, PT, PT, RZ, UR9, RZ, P0, !PT ;  /* 0x00000009ff077c10 */ /* 0x000fca00087fe4ff */
[----:B------:R-:W2:Y:S01]  /*3e90*/  LDG.E.U16 R4, desc[UR6][R6.64] ;  /* 0x0000000606047981 */ /* 0x000ea2000c1e1500 */
[----:B------:R-:W1:Y:S01]  /*3ea0*/  LDC.U16 R8, c[0x0][0x592] ;  /* 0x00016480ff087b82 */ /* 0x000e620000000400 */
[----:B------:R-:W-:Y:S01]  /*3eb0*/  BSSY.RECONVERGENT B2, `(.L_x_6325) ;  /* 0x0000041000027945 */ /* 0x000fe20003800200 */
[----:B-1----:R-:W-:Y:S02]  /*3ec0*/  HADD2.F32 R8, -RZ, R8.H0_H0 ;  /* 0x20000008ff087230 */ /* 0x002fe40000004100 */
[----:B--2---:R-:W-:-:S05]  /*3ed0*/  HADD2.F32 R4, -RZ, R4.H0_H0 ;  /* 0x20000004ff047230 */ /* 0x004fca0000004100 */
        /* <DEDUP_REMOVED lines=26> */
.L_x_6330:
[----:B------:R-:W-:Y:S01]  /*4080*/  FSETP.GEU.FTZ.AND P0, PT, R7, -R10, PT ;  /* 0x8000000a0700720b */ /* 0x000fe20003f1e000 */
[----:B------:R-:W-:-:S12]  /*4090*/  FADD.FTZ R6, R6, -1 ;  /* 0xbf80000006067421 */ /* 0x000fd80000010000 */
[----:B------:R-:W-:-:S07]  /*40a0*/  @!P0 FADD.FTZ R6, R6, -1 ;  /* 0xbf80000006068421 */ /* 0x000fce0000010000 */
.L_x_6329:
[----:B------:R-:W-:Y:S05]  /*40b0*/  BSYNC.RECONVERGENT B3 ;  /* 0x0000000000037941 */ /* 0x000fea0003800200 */
.L_x_6328:
[----:B------:R-:W-:Y:S01]  /*40c0*/  FFMA.FTZ R9, -R10, R6, R9 ;  /* 0x000000060a097223 */ /* 0x000fe20000010109 */
[----:B------:R-:W-:Y:S06]  /*40d0*/  BRA `(.L_x_6326) ;  /* 0x0000000000787947 */ /* 0x000fec0003800000 */
.L_x_6327:
        /* <DEDUP_REMOVED lines=14> */
.L_x_6333:
        /* <DEDUP_REMOVED lines=13> */
.L_x_6332:
[----:B------:R-:W-:Y:S05]  /*4290*/  BSYNC.RECONVERGENT B3 ;  /* 0x0000000000037941 */ /* 0x000fea0003800200 */
.L_x_6331:
[----:B------:R-:W-:-:S04]  /*42a0*/  FMUL.FTZ R9, R9, 1.1920928955078125e-07 ;  /* 0x3400000009097820 */ /* 0x000fc80000410000 */
[----:B------:R-:W-:-:S07]  /*42b0*/  FMUL.FTZ R9, R10, R9 ;  /* 0x000000090a097220 */ /* 0x000fce0000410000 */
.L_x_6326:
[----:B------:R-:W-:Y:S05]  /*42c0*/  BSYNC.RECONVERGENT B2 ;  /* 0x0000000000027941 */ /* 0x000fea0003800200 */
.L_x_6325:
[----:B------:R-:W1:Y:S01]  /*42d0*/  LDCU.64 UR8, c[0x0][0x580] ;  /* 0x0000b000ff0877ac */ /* 0x000e620008000a00 */
[----:B------:R-:W-:Y:S01]  /*42e0*/  FSETP.NAN.FTZ.AND P0, PT, |R9|, |R9|, PT ;  /* 0x400000090900720b */ /* 0x000fe20003f18200 */
[----:B------:R-:W-:Y:S01]  /*42f0*/  VIADD R3, R3, 0x80 ;  /* 0x0000008003037836 */ /* 0x000fe20000000000 */
[----:B------:R-:W-:-:S04]  /*4300*/  LOP3.LUT R4, R9, 0x80000000, R4, 0xb8, !PT ;  /* 0x8000000009047812 */ /* 0x000fc800078eb804 */
[----:B------:R-:W-:-:S04]  /*4310*/  FSEL R9, R9, R4, P0 ;  /* 0x0000000409097208 */ /* 0x000fc80000000000 */
[----:B------:R-:W-:Y:S02]  /*4320*/  F2FP.F16.F32.PACK_AB R9, RZ, R9 ;  /* 0x00000009ff09723e */ /* 0x000fe400000000ff */
[----:B-1----:R-:W-:-:S04]  /*4330*/  IADD3 R4, P0, PT, R5, UR8, RZ ;  /* 0x0000000805047c10 */ /* 0x002fc8000ff1e0ff */
[----:B------:R-:W-:-:S05]  /*4340*/  IADD3.X R5, PT, PT, RZ, UR9, RZ, P0, !PT ;  /* 0x00000009ff057c10 */ /* 0x000fca00087fe4ff */
[----:B------:R1:W-:Y:S04]  /*4350*/  STG.E.U16 desc[UR6][R4.64], R9 ;  /* 0x0000000904007986 */ /* 0x0003e8000c101506 */
.L_x_6313:
[----:B------:R-:W-:-:S13]  /*4360*/  ISETP.GE.AND P0, PT, R3, UR4, PT ;  /* 0x0000000403007c0c */ /* 0x000fda000bf06270 */
[----:B------:R-:W-:Y:S05]  /*4370*/  @P0 BREAK.RELIABLE B0 ;  /* 0x0000000000000942 */ /* 0x000fea0003800100 */
[----:B------:R-:W-:Y:S05]  /*4380*/  @P0 BRA `(.L_x_6323) ;  /* 0x0000001400ec0947 */ /* 0x000fea0003800000 */
[----:B------:R-:W-:Y:S05]  /*4390*/  BSYNC.RELIABLE B0 ;  /* 0x0000000000007941 */ /* 0x000fea0003800100 */
.L_x_6312:
        /* <DEDUP_REMOVED lines=298> */
.L_x_6334:
        /* <DEDUP_REMOVED lines=34> */
.L_x_6340:
[----:B------:R-:W-:Y:S01]  /*5860*/  FSETP.GEU.FTZ.AND P0, PT, R7, -R10, PT ;  /* 0x8000000a0700720b */ /* 0x000fe20003f1e000 */
[----:B------:R-:W-:-:S12]  /*5870*/  FADD.FTZ R6, R6, -1 ;  /* 0xbf80000006067421 */ /* 0x000fd80000010000 */
[----:B------:R-:W-:-:S07]  /*5880*/  @!P0 FADD.FTZ R6, R6, -1 ;  /* 0xbf80000006068421 */ /* 0x000fce0000010000 */
.L_x_6339:
[----:B------:R-:W-:Y:S05]  /*5890*/  BSYNC.RECONVERGENT B3 ;  /* 0x0000000000037941 */ /* 0x000fea0003800200 */
.L_x_6338:
[----:B------:R-:W-:Y:S01]  /*58a0*/  FFMA.FTZ R9, -R10, R6, R9 ;  /* 0x000000060a097223 */ /* 0x000fe20000010109 */
[----:B------:R-:W-:Y:S06]  /*58b0*/  BRA `(.L_x_6336) ;  /* 0x0000000000787947 */ /* 0x000fec0003800000 */
.L_x_6337:
        /* <DEDUP_REMOVED lines=14> */
.L_x_6343:
        /* <DEDUP_REMOVED lines=13> */
.L_x_6342:
[----:B------:R-:W-:Y:S05]  /*5a70*/  BSYNC.RECONVERGENT B3 ;  /* 0x0000000000037941 */ /* 0x000fea0003800200 */
.L_x_6341:
[----:B------:R-:W-:-:S04]  /*5a80*/  FMUL.FTZ R9, R9, 1.1920928955078125e-07 ;  /* 0x3400000009097820 */ /* 0x000fc80000410000 */
[----:B------:R-:W-:-:S07]  /*5a90*/  FMUL.FTZ R9, R10, R9 ;  /* 0x000000090a097220 */ /* 0x000fce0000410000 */
.L_x_6336:
[----:B------:R-:W-:Y:S05]  /*5aa0*/  BSYNC.RECONVERGENT B2 ;  /* 0x0000000000027941 */ /* 0x000fea0003800200 */
.L_x_6335:
        /* <DEDUP_REMOVED lines=9> */
.L_x_6323:
[----:B------:R-:W-:Y:S05]  /*5b40*/  BSYNC.RECONVERGENT B1 ;  /* 0x0000000000017941 */ /* 0x000fea0003800200 */
.L_x_6311:
        /* <DEDUP_REMOVED lines=291> */
[----:B0-----:R-:W0:Y:S02]  /*6d80*/  @P0 LDC.64 R12, c[0x0][0x578] ;  /* 0x00015e00ff0c0b82 */ /* 0x001e240000000a00 */
[----:B------:R-:W-:Y:S02]  /*6d90*/  IMAD R4, R4, UR8, R5 ;  /* 0x0000000804047c24 */ /* 0x000fe4000f8e0205 */
[----:B---3--:R-:W-:-:S05]  /*6da0*/  @P0 IMAD.HI.U32 R0, R7, R8, R6 ;  /* 0x0000000807000227 */ /* 0x008fca00078e0006 */
[----:B------:R-:W-:Y:S01]  /*6db0*/  @P0 SHF.R.U32.HI R0, RZ, R9, R0 ;  /* 0x00000009ff000219 */ /* 0x000fe20000011600 */
[C---:B--2---:R-:W-:Y:S02]  /*6dc0*/  IMAD R3, R4.reuse, UR4, R3 ;  /* 0x0000000404037c24 */ /* 0x044fe4000f8e0203 */
[----:B------:R-:W-:Y:S01]  /*6dd0*/  IMAD R2, R4, UR5, R2 ;  /* 0x0000000504027c24 */ /* 0x000fe2000f8e0202 */
[----:B------:R-:W-:-:S05]  /*6de0*/  @P0 IADD3 R6, PT, PT, -R0, RZ, RZ ;  /* 0x000000ff00060210 */ /* 0x000fca0007ffe1ff */
[----:B-1----:R-:W-:-:S04]  /*6df0*/  @P0 IMAD R6, R11, R6, R7 ;  /* 0x000000060b060224 */ /* 0x002fc800078e0207 */
[C---:B0-----:R-:W-:Y:S02]  /*6e00*/  @P0 IMAD R3, R6.reuse, R12, R3 ;  /* 0x0000000c06030224 */ /* 0x041fe400078e0203 */
[----:B------:R-:W-:-:S07]  /*6e10*/  @P0 IMAD R2, R6, R13, R2 ;  /* 0x0000000d06020224 */ /* 0x000fce00078e0202 */
.L_x_6344:
[----:B------:R-:W1:Y:S02]  /*6e20*/  LDCU.128 UR8, c[0x0][0x580] ;  /* 0x0000b000ff0877ac */ /* 0x000e640008000c00 */
[----:B-1----:R-:W-:-:S04]  /*6e30*/  IADD3 R4, P0, PT, R2, UR10, RZ ;  /* 0x0000000a02047c10 */ /* 0x002fc8000ff1e0ff */
[----:B------:R-:W-:-:S05]  /*6e40*/  IADD3.X R5, PT, PT, RZ, UR11, RZ, P0, !PT ;  /* 0x0000000bff057c10 */ /* 0x000fca00087fe4ff */
[----:B------:R-:W2:Y:S01]  /*6e50*/  LDG.E.U16 R0, desc[UR6][R4.64] ;  /* 0x0000000604007981 */ /* 0x000ea2000c1e1500 */
[----:B------:R-:W1:Y:S01]  /*6e60*/  LDC.U16 R2, c[0x0][0x592] ;  /* 0x00016480ff027b82 */ /* 0x000e620000000400 */
[----:B------:R-:W-:Y:S01]  /*6e70*/  BSSY.RECONVERGENT B1, `(.L_x_6345) ;  /* 0x0000043000017945 */ /* 0x000fe20003800200 */
[----:B-1----:R-:W-:Y:S01]  /*6e80*/  HADD2.F32 R6, -RZ, R2.H0_H0 ;  /* 0x20000002ff067230 */ /* 0x002fe20000004100 */
[----:B------:R-:W-:-:S04]  /*6e90*/  IADD3 R2, P1, PT, R3, UR8, RZ ;  /* 0x0000000803027c10 */ /* 0x000fc8000ff3e0ff */
[----:B------:R-:W-:Y:S01]  /*6ea0*/  IADD3.X R3, PT, PT, RZ, UR9, RZ, P1, !PT ;  /* 0x00000009ff037c10 */ /* 0x000fe20008ffe4ff */
        /* <DEDUP_REMOVED lines=27> */
.L_x_6350:
[----:B------:R-:W-:Y:S01]  /*7060*/  FSETP.GEU.FTZ.AND P0, PT, R5, -R8, PT ;  /* 0x800000080500720b */ /* 0x000fe20003f1e000 */
[----:B------:R-:W-:-:S12]  /*7070*/  FADD.FTZ R4, R4, -1 ;  /* 0xbf80000004047421 */ /* 0x000fd80000010000 */
[----:B------:R-:W-:-:S07]  /*7080*/  @!P0 FADD.FTZ R4, R4, -1 ;  /* 0xbf80000004048421 */ /* 0x000fce0000010000 */
.L_x_6349:
[----:B------:R-:W-:Y:S05]  /*7090*/  BSYNC.RECONVERGENT B2 ;  /* 0x0000000000027941 */ /* 0x000fea0003800200 */
.L_x_6348:
[----:B------:R-:W-:Y:S01]  /*70a0*/  FFMA.FTZ R7, -R8, R4, R7 ;  /* 0x0000000408077223 */ /* 0x000fe20000010107 */
[----:B------:R-:W-:Y:S06]  /*70b0*/  BRA `(.L_x_6346) ;  /* 0x0000000000787947 */ /* 0x000fec0003800000 */
.L_x_6347:
        /* <DEDUP_REMOVED lines=14> */
.L_x_6353:
        /* <DEDUP_REMOVED lines=13> */
.L_x_6352:
[----:B------:R-:W-:Y:S05]  /*7270*/  BSYNC.RECONVERGENT B2 ;  /* 0x0000000000027941 */ /* 0x000fea0003800200 */
.L_x_6351:
[----:B------:R-:W-:-:S04]  /*7280*/  FMUL.FTZ R7, R7, 1.1920928955078125e-07 ;  /* 0x3400000007077820 */ /* 0x000fc80000410000 */
[----:B------:R-:W-:-:S07]  /*7290*/  FMUL.FTZ R7, R8, R7 ;  /* 0x0000000708077220 */ /* 0x000fce0000410000 */
.L_x_6346:
[----:B------:R-:W-:Y:S05]  /*72a0*/  BSYNC.RECONVERGENT B1 ;  /* 0x0000000000017941 */ /* 0x000fea0003800200 */
.L_x_6345:
[C---:B------:R-:W-:Y:S02]  /*72b0*/  FSETP.NAN.FTZ.AND P0, PT, |R7|.reuse, |R7|, PT ;  /* 0x400000070700720b */ /* 0x040fe40003f18200 */
[----:B------:R-:W-:-:S04]  /*72c0*/  LOP3.LUT R0, R7, 0x80000000, R0, 0xb8, !PT ;  /* 0x8000000007007812 */ /* 0x000fc800078eb800 */
[----:B------:R-:W-:-:S04]  /*72d0*/  FSEL R0, R7, R0, P0 ;  /* 0x0000000007007208 */ /* 0x000fc80000000000 */
[----:B------:R-:W-:-:S05]  /*72e0*/  F2FP.F16.F32.PACK_AB R0, RZ, R0 ;  /* 0x00000000ff00723e */ /* 0x000fca00000000ff */
[----:B------:R-:W-:Y:S01]  /*72f0*/  STG.E.U16 desc[UR6][R2.64], R0 ;  /* 0x0000000002007986 */ /* 0x000fe2000c101506 */
[----:B------:R-:W-:Y:S05]  /*7300*/  EXIT ;  /* 0x000000000000794d */ /* 0x000fea0003800000 */
.L_x_6354:
        /* <DEDUP_REMOVED lines=15> */
.L_x_54808:


//--------------------- .text._ZN2at6native27unrolled_elementwise_kernelINS0_13BUnaryFunctorIN3c104HalfES4_S4_ZZZNS0_16fmod_kernel_cudaERNS_18TensorIteratorBaseEENKUlvE0_clEvENKUlvE1_clEvEUlS4_S4_E_EESt5arrayIPcLm2EELi4E23TrivialOffsetCalculatorILi1EjESF_NS0_6memory15LoadWithoutCastENSG_16StoreWithoutCastEEEviT_T0_T2_T3_T4_T5_ --------------------------
	.section	.text._ZN2at6native27unrolled_elementwise_kernelINS0_13BUnaryFunctorIN3c104HalfES4_S4_ZZZNS0_16fmod_kernel_cudaERNS_18TensorIteratorBaseEENKUlvE0_clEvENKUlvE1_clEvEUlS4_S4_E_EESt5arrayIPcLm2EELi4E23TrivialOffsetCalculatorILi1EjESF_NS0_6memory15LoadWithoutCastENSG_16StoreWithoutCastEEEviT_T0_T2_T3_T4_T5_,"ax",@progbits
	.align	128
        .global         _ZN2at6native27unrolled_elementwise_kernelINS0_13BUnaryFunctorIN3c104HalfES4_S4_ZZZNS0_16fmod_kernel_cudaERNS_18TensorIteratorBaseEENKUlvE0_clEvENKUlvE1_clEvEUlS4_S4_E_EESt5arrayIPcLm2EELi4E23TrivialOffsetCalculatorILi1EjESF_NS0_6memory15LoadWithoutCastENSG_16StoreWithoutCastEEEviT_T0_T2_T3_T4_T5_
        .type           _ZN2at6native27unrolled_elementwise_kernelINS0_13BUnaryFunctorIN3c104HalfES4_S4_ZZZNS0_16fmod_kernel_cudaERNS_18TensorIteratorBaseEENKUlvE0_clEvENKUlvE1_clEvEUlS4_S4_E_EESt5arrayIPcLm2EELi4E23TrivialOffsetCalculatorILi1EjESF_NS0_6memory15LoadWithoutCastENSG_16StoreWithoutCastEEEviT_T0_T2_T3_T4_T5_,@function
        .size           _ZN2at6native27unrolled_elementwise_kernelINS0_13BUnaryFunctorIN3c104HalfES4_S4_ZZZNS0_16fmod_kernel_cudaERNS_18TensorIteratorBaseEENKUlvE0_clEvENKUlvE1_clEvEUlS4_S4_E_EESt5arrayIPcLm2EELi4E23TrivialOffsetCalculatorILi1EjESF_NS0_6memory15LoadWithoutCastENSG_16StoreWithoutCastEEEviT_T0_T2_T3_T4_T5_,(.L_x_54809 - _ZN2at6native27unrolled_elementwise_kernelINS0_13BUnaryFunctorIN3c104HalfES4_S4_ZZZNS0_16fmod_kernel_cudaERNS_18TensorIteratorBaseEENKUlvE0_clEvENKUlvE1_clEvEUlS4_S4_E_EESt5arrayIPcLm2EELi4E23TrivialOffsetCalculatorILi1EjESF_NS0_6memory15LoadWithoutCastENSG_16StoreWithoutCastEEEviT_T0_T2_T3_T4_T5_)
        .other          _ZN2at6native27unrolled_elementwise_kernelINS0_13BUnaryFunctorIN3c104HalfES4_S4_ZZZNS0_16fmod_kernel_cudaERNS_18TensorIteratorBaseEENKUlvE0_clEvENKUlvE1_clEvEUlS4_S4_E_EESt5arrayIPcLm2EELi4E23TrivialOffsetCalculatorILi1EjESF_NS0_6memory15LoadWithoutCastENSG_16StoreWithoutCastEEEviT_T0_T2_T3_T4_T5_,@"STO_CUDA_ENTRY STV_DEFAULT"
_ZN2at6native27unrolled_elementwise_kernelINS0_13BUnaryFunctorIN3c104HalfES4_S4_ZZZNS0_16fmod_kernel_cudaERNS_18TensorIteratorBaseEENKUlvE0_clEvENKUlvE1_clEvEUlS4_S4_E_EESt5arrayIPcLm2EELi4E23TrivialOffsetCalculatorILi1EjESF_NS0_6memory15LoadWithoutCastENSG_16StoreWithoutCastEEEviT_T0_T2_T3_T4_T5_:
.text._ZN2at6native27unrolled_elementwise_kernelINS0_13BUnaryFunctorIN3c104HalfES4_S4_ZZZNS0_16fmod_kernel_cudaERNS_18TensorIteratorBaseEENKUlvE0_clEvENKUlvE1_clEvEUlS4_S4_E_EESt5arrayIPcLm2EELi4E23TrivialOffsetCalculatorILi1EjESF_NS0_6memory15LoadWithoutCastENSG_16StoreWithoutCastEEEviT_T0_T2_T3_T4_T5_:
[----:B------:R-:W-:Y:S01]  /*0000*/  LDC R1, c[0x0][0x37c] ;  /* 0x0000df00ff017b82 */ /* 0x000fe20000000800 */
[----:B------:R-:W0:Y:S07]  /*0010*/  S2R R0, SR_CTAID.X ;  /* 0x0000000000007919 */ /* 0x000e2e0000002500 */
[----:B------:R-:W0:Y:S01]  /*0020*/  LDC R3, c[0x0][0x380] ;  /* 0x0000e000ff037b82 */ /* 0x000e220000000800 */
[----:B------:R-:W1:Y:S01]  /*0030*/  LDCU.64 UR4, c[0x0][0x358] ;  /* 0x00006b00ff0477ac */ /* 0x000e620008000a00 */
        /* <DEDUP_REMOVED lines=8> */
[----:B------:R-:W-:Y:S01]  /*00c0*/  @!P1 LEA R17, R0, R13, 0x9 ;  /* 0x0000000d00119211 */ /* 0x000fe200078e48ff */
[----:B------:R-:W-:Y:S01]  /*00d0*/  @!P1 VIADD R13, R13, 0x80 ;  /* 0x000000800d0d9836 */ /* 0x000fe20000000000 */
[----:B------:R-:W2:Y:S04]  /*00e0*/  @!P1 LDC.64 R10, c[0x0][0x390] ;  /* 0x0000e400ff0a9b82 */ /* 0x000ea80000000a00 */
[----:B------:R-:W-:Y:S01]  /*00f0*/  ISETP.GE.AND P3, PT, R13, R2, PT ;  /* 0x000000020d00720c */ /* 0x000fe20003f66270 */
[----:B0-----:R-:W-:-:S12]  /*0100*/  @!P0 IMAD.WIDE.U32 R4, R15, 0x2, R4 ;  /* 0x000000020f048825 */ /* 0x001fd800078e0004 */
[----:B------:R-:W-:Y:S01]  /*0110*/  @!P3 IMAD R19, R0, 0x200, R13 ;  /* 0x000002000013b824 */ /* 0x000fe200078e020d */
[----:B------:R-:W-:Y:S01]  /*0120*/  @!P3 IADD3 R13, PT, PT, R13, 0x80, RZ ;  /* 0x000000800d0db810 */ /* 0x000fe20007ffe0ff */
[----:B------:R-:W0:Y:S03]  /*0130*/  @!P3 LDC.64 R8, c[0x0][0x390] ;  /* 0x0000e400ff08bb82 */ /* 0x000e260000000a00 */
[----:B------:R-:W-:Y:S01]  /*0140*/  ISETP.GE.AND P2, PT, R13, R2, PT ;  /* 0x000000020d00720c */ /* 0x000fe20003f46270 */
[----:B--2---:R-:W-:-:S12]  /*0150*/  @!P1 IMAD.WIDE.U32 R10, R17, 0x2, R10 ;  /* 0x00000002110a9825 */ /* 0x004fd800078e000a */
[----:B------:R-:W2:Y:S01]  /*0160*/  @!P2 LDC.64 R6, c[0x0][0x390] ;  /* 0x0000e400ff06ab82 */ /* 0x000ea20000000a00 */
[----:B------:R-:W-:Y:S02]  /*0170*/  @!P2 IMAD R13, R0, 0x200, R13 ;  /* 0x00000200000da824 */ /* 0x000fe400078e020d */
[--C-:B0-----:R-:W-:Y:S01]  /*0180*/  @!P3 IMAD.WIDE.U32 R14, R19, 0x2, R8.reuse ;  /* 0x00000002130eb825 */ /* 0x101fe200078e0008 */
[----:B------:R-:W-:Y:S02]  /*0190*/  PRMT R8, RZ, 0x7610, R8 ;  /* 0x00007610ff087816 */ /* 0x000fe40000000008 */
[----:B------:R-:W-:-:S04]  /*01a0*/  PRMT R9, RZ, 0x7610, R9 ;  /* 0x00007610ff097816 */ /* 0x000fc80000000009 */
[----:B-1----:R0:W5:Y:S04]  /*01b0*/  @!P1 LDG.E.U16 R8, desc[UR4][R10.64] ;  /* 0x000000040a089981 */ /* 0x002168000c1e1500 */
[----:B------:R0:W5:Y:S01]  /*01c0*/  @!P0 LDG.E.U16 R9, desc[UR4][R4.64] ;  /* 0x0000000404098981 */ /* 0x000162000c1e1500 */
[--C-:B--2---:R-:W-:Y:S01]  /*01d0*/  @!P2 IMAD.WIDE.U32 R12, R13, 0x2, R6.reuse ;  /* 0x000000020d0ca825 */ /* 0x104fe200078e0006 */
[----:B------:R-:W-:Y:S02]  /*01e0*/  PRMT R7, RZ, 0x7610, R7 ;  /* 0x00007610ff077816 */ /* 0x000fe40000000007 */
[----:B------:R-:W-:-:S04]  /*01f0*/  PRMT R6, RZ, 0x7610, R6 ;  /* 0x00007610ff067816 */ /* 0x000fc80000000006 */
[----:B------:R0:W5:Y:S04]  /*0200*/  @!P3 LDG.E.U16 R7, desc[UR4][R14.64] ;  /* 0x000000040e07b981 */ /* 0x000168000c1e1500 */
[----:B------:R0:W5:Y:S01]  /*0210*/  @!P2 LDG.E.U16 R6, desc[UR4][R12.64] ;  /* 0x000000040c06a981 */ /* 0x000162000c1e1500 */
[----:B------:R-:W-:Y:S01]  /*0220*/  ISETP.GE.AND P0, PT, R3, R2, PT ;  /* 0x000000020300720c */ /* 0x000fe20003f06270 */
[----:B------:R-:W-:-:S12]  /*0230*/  BSSY.RECONVERGENT B1, `(.L_x_6355) ;  /* 0x0000049000017945 */ /* 0x000fd80003800200 */
[----:B0-----:R-:W-:Y:S05]  /*0240*/  @P0 BRA `(.L_x_6356) ;  /* 0x00000004001c0947 */ /* 0x001fea0003800000 */
        /* <DEDUP_REMOVED lines=33> */
.L_x_6361:
[----:B------:R-:W-:Y:S05]  /*0460*/  BSYNC.RECONVERGENT B2 ;  /* 0x0000000000027941 */ /* 0x000fea0003800200 */
.L_x_6360:
[----:B------:R-:W-:Y:S01]  /*0470*/  FFMA.FTZ R10, -R9, R11, R10 ;  /* 0x0000000b090a7223 */ /* 0x000fe2000001010a */
[----:B------:R-:W-:Y:S06]  /*0480*/  BRA `(.L_x_6358) ;  /* 0x0000000000787947 */ /* 0x000fec0003800000 */
.L_x_6359:
        /* <DEDUP_REMOVED lines=14> */
.L_x_6364:
        /* <DEDUP_REMOVED lines=13> */
.L_x_6363:
[----:B------:R-:W-:Y:S05]  /*0640*/  BSYNC.RECONVERGENT B2 ;  /* 0x0000000000027941 */ /* 0x000fea0003800200 */
.L_x_6362:
[----:B------:R-:W-:-:S04]  /*0650*/  FMUL.FTZ R10, R10, 1.1920928955078125e-07 ;  /* 0x340000000a0a7820 */ /* 0x000fc80000410000 */
[----:B------:R-:W-:-:S07]  /*0660*/  FMUL.FTZ R10, R15, R10 ;  /* 0x0000000a0f0a7220 */ /* 0x000fce0000410000 */
.L_x_6358:
[----:B------:R-:W-:Y:S05]  /*0670*/  BSYNC.RECONVERGENT B0 ;  /* 0x0000000000007941 */ /* 0x000fea0003800200 */
.L_x_6357:
[C---:B------:R-:W-:Y:S02]  /*0680*/  FSETP.NAN.FTZ.AND P0, PT, |R10|.reuse, |R10|, PT ;  /* 0x4000000a0a00720b */ /* 0x040fe40003f18200 */
[----:B------:R-:W-:-:S04]  /*0690*/  LOP3.LUT R5, R10, 0x80000000, R4, 0xb8, !PT ;  /* 0x800000000a057812 */ /* 0x000fc800078eb804 */
[----:B------:R-:W-:-:S04]  /*06a0*/  FSEL R4, R10, R5, P0 ;  /* 0x000000050a047208 */ /* 0x000fc80000000000 */
[----:B------:R-:W-:-:S07]  /*06b0*/  F2FP.F16.F32.PACK_AB R4, RZ, R4 ;  /* 0x00000004ff04723e */ /* 0x000fce00000000ff */
.L_x_6356:
[----:B------:R-:W-:Y:S05]  /*06c0*/  BSYNC.RECONVERGENT B1 ;  /* 0x0000000000017941 */ /* 0x000fea0003800200 */
.L_x_6355:
[----:B------:R-:W-:Y:S01]  /*06d0*/  VIADD R5, R3, 0x80 ;  /* 0x0000008003057836 */ /* 0x000fe20000000000 */
[----:B------:R-:W-:Y:S04]  /*06e0*/  BSSY.RECONVERGENT B1, `(.L_x_6365) ;  /* 0x000004a000017945 */ /* 0x000fe80003800200 */
[----:B------:R-:W-:-:S13]  /*06f0*/  ISETP.GE.AND P0, PT, R5, R2, PT ;  /* 0x000000020500720c */ /* 0x000fda0003f06270 */
[----:B------:R-:W-:Y:S05]  /*0700*/  @P0 BRA `(.L_x_6366) ;  /* 0x00000004001c0947 */ /* 0x000fea0003800000 */
[----:B0----5:R-:W0:Y:S01]  /*0710*/  LDC.U16 R9, c[0x0][0x386] ;  /* 0x0000e180ff097b82 */ /* 0x021e220000000400 */
        /* <DEDUP_REMOVED lines=29> */
.L_x_6372:
[----:B------:R-:W-:Y:S01]  /*08f0*/  FSETP.GEU.FTZ.AND P0, PT, R11, -R14, PT ;  /* 0x8000000e0b00720b */ /* 0x000fe20003f1e000 */
[----:B------:R-:W-:-:S12]  /*0900*/  FADD.FTZ R10, R10, -1 ;  /* 0xbf8000000a0a7421 */ /* 0x000fd80000010000 */
[----:B------:R-:W-:-:S07]  /*0910*/  @!P0 FADD.FTZ R10, R10, -1 ;  /* 0xbf8000000a0a8421 */ /* 0x000fce0000010000 */
.L_x_6371:
[----:B------:R-:W-:Y:S05]  /*0920*/  BSYNC.RECONVERGENT B2 ;  /* 0x0000000000027941 */ /* 0x000fea0003800200 */
.L_x_6370:
[----:B------:R-:W-:Y:S01]  /*0930*/  FFMA.FTZ R9, -R14, R10, R9 ;  /* 0x0000000a0e097223 */ /* 0x000fe20000010109 */
[----:B------:R-:W-:Y:S06]  /*0940*/  BRA `(.L_x_6368) ;  /* 0x0000000000787947 */ /* 0x000fec0003800000 */
.L_x_6369:
        /* <DEDUP_REMOVED lines=14> */
.L_x_6375:
        /* <DEDUP_REMOVED lines=13> */
.L_x_6374:
[----:B------:R-:W-:Y:S05]  /*0b00*/  BSYNC.RECONVERGENT B2 ;  /* 0x0000000000027941 */ /* 0x000fea0003800200 */
.L_x_6373:
[----:B------:R-:W-:-:S04]  /*0b10*/  FMUL.FTZ R9, R9, 1.1920928955078125e-07 ;  /* 0x3400000009097820 */ /* 0x000fc80000410000 */
[----:B------:R-:W-:-:S07]  /*0b20*/  FMUL.FTZ R9, R14, R9 ;  /* 0x000000090e097220 */ /* 0x000fce0000410000 */
.L_x_6368:
[----:B------:R-:W-:Y:S05]  /*0b30*/  BSYNC.RECONVERGENT B0 ;  /* 0x0000000000007941 */ /* 0x000fea0003800200 */
.L_x_6367:
[C---:B------:R-:W-:Y:S02]  /*0b40*/  FSETP.NAN.FTZ.AND P0, PT, |R9|.reuse, |R9|, PT ;  /* 0x400000090900720b */ /* 0x040fe40003f18200 */
[----:B------:R-:W-:-:S04]  /*0b50*/  LOP3.LUT R8, R9, 0x80000000, R8, 0xb8, !PT ;  /* 0x8000000009087812 */ /* 0x000fc800078eb808 */
[----:B------:R-:W-:-:S04]  /*0b60*/  FSEL R8, R9, R8, P0 ;  /* 0x0000000809087208 */ /* 0x000fc80000000000 */
[----:B------:R-:W-:-:S07]  /*0b70*/  F2FP.F16.F32.PACK_AB R8, RZ, R8 ;  /* 0x00000008ff08723e */ /* 0x000fce00000000ff */
.L_x_6366:
[----:B------:R-:W-:Y:S05]  /*0b80*/  BSYNC.RECONVERGENT B1 ;  /* 0x0000000000017941 */ /* 0x000fea0003800200 */
.L_x_6365:
[----:B0----5:R-:W-:Y:S01]  /*0b90*/  VIADD R9, R3, 0x100 ;  /* 0x0000010003097836 */ /* 0x021fe20000000000 */
[----:B------:R-:W-:Y:S04]  /*0ba0*/  BSSY.RECONVERGENT B1, `(.L_x_6376) ;  /* 0x000004a000017945 */ /* 0x000fe80003800200 */
[----:B------:R-:W-:-:S13]  /*0bb0*/  ISETP.GE.AND P0, PT, R9, R2, PT ;  /* 0x000000020900720c */ /* 0x000fda0003f06270 */
[----:B------:R-:W-:Y:S05]  /*0bc0*/  @P0 BRA `(.L_x_6377) ;  /* 0x00000004001c0947 */ /* 0x000fea0003800000 */
[----:B------:R-:W0:Y:S01]  /*0bd0*/  LDC.U16 R9, c[0x0][0x386] ;  /* 0x0000e180ff097b82 */ /* 0x000e220000000400 */
[----:B------:R-:W-:Y:S01]  /*0be0*/  HADD2.F32 R7, -RZ, R7.H0_H0 ;  /* 0x20000007ff077230 */ /* 0x000fe20000004100 */
        /* <DEDUP_REMOVED lines=28> */
.L_x_6383:
[----:B------:R-:W-:Y:S01]  /*0db0*/  FSETP.GEU.FTZ.AND P0, PT, R11, -R13, PT ;  /* 0x8000000d0b00720b */ /* 0x000fe20003f1e000 */
[----:B------:R-:W-:-:S12]  /*0dc0*/  FADD.FTZ R9, R9, -1 ;  /* 0xbf80000009097421 */ /* 0x000fd80000010000 */
[----:B------:R-:W-:-:S07]  /*0dd0*/  @!P0 FADD.FTZ R9, R9, -1 ;  /* 0xbf80000009098421 */ /* 0x000fce0000010000 */
.L_x_6382:
[----:B------:R-:W-:Y:S05]  /*0de0*/  BSYNC.RECONVERGENT B2 ;  /* 0x0000000000027941 */ /* 0x000fea0003800200 */
.L_x_6381:
[----:B------:R-:W-:Y:S01]  /*0df0*/  FFMA.FTZ R10, -R13, R9, R10 ;  /* 0x000000090d0a7223 */ /* 0x000fe2000001010a */
[----:B------:R-:W-:Y:S06]  /*0e00*/  BRA `(.L_x_6379) ;  /* 0x0000000000787947 */ /* 0x000fec0003800000 */
.L_x_6380:
        /* <DEDUP_REMOVED lines=14> */
.L_x_6386:
        /* <DEDUP_REMOVED lines=13> */
.L_x_6385:
[----:B------:R-:W-:Y:S05]  /*0fc0*/  BSYNC.RECONVERGENT B2 ;  /* 0x0000000000027941 */ /* 0x000fea0003800200 */
.L_x_6384:
[----:B------:R-:W-:-:S04]  /*0fd0*/  FMUL.FTZ R9, R10, 1.1920928955078125e-07 ;  /* 0x340000000a097820 */ /* 0x000fc80000410000 */
[----:B------:R-:W-:-:S07]  /*0fe0*/  FMUL.FTZ R10, R14, R9 ;  /* 0x000000090e0a7220 */ /* 0x000fce0000410000 */
.L_x_6379:
[----:B------:R-:W-:Y:S05]  /*0ff0*/  BSYNC.RECONVERGENT B0 ;  /* 0x0000000000007941 */ /* 0x000fea0003800200 */
.L_x_6378:
[C---:B------:R-:W-:Y:S02]  /*1000*/  FSETP.NAN.FTZ.AND P0, PT, |R10|.reuse, |R10|, PT ;  /* 0x4000000a0a00720b */ /* 0x040fe40003f18200 */
[----:B------:R-:W-:-:S04]  /*1010*/  LOP3.LUT R7, R10, 0x80000000, R7, 0xb8, !PT ;  /* 0x800000000a077812 */ /* 0x000fc800078eb807 */
[----:B------:R-:W-:-:S04]  /*1020*/  FSEL R7, R10, R7, P0 ;  /* 0x000000070a077208 */ /* 0x000fc80000000000 */
[----:B------:R-:W-:-:S07]  /*1030*/  F2FP.F16.F32.PACK_AB R7, RZ, R7 ;  /* 0x00000007ff07723e */ /* 0x000fce00000000ff */
.L_x_6377:
[----:B------:R-:W-:Y:S05]  /*1040*/  BSYNC.RECONVERGENT B1 ;  /* 0x0000000000017941 */ /* 0x000fea0003800200 */
.L_x_6376:
[----:B------:R-:W-:Y:S01]  /*1050*/  VIADD R9, R3, 0x180 ;  /* 0x0000018003097836 */ /* 0x000fe20000000000 */
[----:B------:R-:W-:Y:S04]  /*1060*/  BSSY.RECONVERGENT B1, `(.L_x_6387) ;  /* 0x000004a000017945 */ /* 0x000fe80003800200 */
[----:B------:R-:W-:-:S13]  /*1070*/  ISETP.GE.AND P0, PT, R9, R2, PT ;  /* 0x000000020900720c */ /* 0x000fda0003f06270 */
[----:B------:R-:W-:Y:S05]  /*1080*/  @P0 BRA `(.L_x_6388) ;  /* 0x00000004001c0947 */ /* 0x000fea0003800000 */
[----:B------:R-:W1:Y:S01]  /*1090*/  LDC.U16 R9, c[0x0][0x386] ;  /* 0x0000e180ff097b82 */ /* 0x000e620000000400 */
[----:B------:R-:W-:Y:S01]  /*10a0*/  HADD2.F32 R6, -RZ, R6.H0_H0 ;  /* 0x20000006ff067230 */ /* 0x000fe20000004100 */
[----:B------:R-:W-:Y:S01]  /*10b0*/  BSSY.RECONVERGENT B0, `(.L_x_6389) ;  /* 0x0000040000007945 */ /* 0x000fe20003800200 */
[----:B-1----:R-:W-:-:S03]  /*10c0*/  HADD2.F32 R12, -RZ, R9.H0_H0 ;  /* 0x20000009ff0c7230 */ /* 0x002fc60000004100 */
        /* <DEDUP_REMOVED lines=26> */
.L_x_6394:
[----:B------:R-:W-:Y:S01]  /*1270*/  FSETP.GEU.FTZ.AND P0, PT, R11, -R14, PT ;  /* 0x8000000e0b00720b */ /* 0x000fe20003f1e000 */
[----:B------:R-:W-:-:S12]  /*1280*/  FADD.FTZ R10, R10, -1 ;  /* 0xbf8000000a0a7421 */ /* 0x000fd80000010000 */
[----:B------:R-:W-:-:S07]  /*1290*/  @!P0 FADD.FTZ R10, R10, -1 ;  /* 0xbf8000000a0a8421 */ /* 0x000fce0000010000 */
.L_x_6393:
[----:B------:R-:W-:Y:S05]  /*12a0*/  BSYNC.RECONVERGENT B2 ;  /* 0x0000000000027941 */ /* 0x000fea0003800200 */
.L_x_6392:
[----:B------:R-:W-:Y:S01]  /*12b0*/  FFMA.FTZ R9, -R14, R10, R9 ;  /* 0x0000000a0e097223 */ /* 0x000fe20000010109 */
[----:B------:R-:W-:Y:S06]  /*12c0*/  BRA `(.L_x_6390) ;  /* 0x0000000000787947 */ /* 0x000fec0003800000 */
.L_x_6391:
        /* <DEDUP_REMOVED lines=14> */
.L_x_6397:
        /* <DEDUP_REMOVED lines=13> */
.L_x_6396:
[----:B------:R-:W-:Y:S05]  /*1480*/  BSYNC.RECONVERGENT B2 ;  /* 0x0000000000027941 */ /* 0x000fea0003800200 */
.L_x_6395:
[----:B------:R-:W-:-:S04]  /*1490*/  FMUL.FTZ R9, R9, 1.1920928955078125e-07 ;  /* 0x3400000009097820 */ /* 0x000fc80000410000 */
[----:B------:R-:W-:-:S07]  /*14a0*/  FMUL.FTZ R9, R14, R9 ;  /* 0x000000090e097220 */ /* 0x000fce0000410000 */
.L_x_6390:
[----:B------:R-:W-:Y:S05]  /*14b0*/  BSYNC.RECONVERGENT B0 ;  /* 0x0000000000007941 */ /* 0x000fea0003800200 */
.L_x_6389:
[C---:B------:R-:W-:Y:S02]  /*14c0*/  FSETP.NAN.FTZ.AND P0, PT, |R9|.reuse, |R9|, PT ;  /* 0x400000090900720b */ /* 0x040fe40003f18200 */
[----:B------:R-:W-:-:S04]  /*14d0*/  LOP3.LUT R6, R9, 0x80000000, R6, 0xb8, !PT ;  /* 0x8000000009067812 */ /* 0x000fc800078eb806 */
[----:B------:R-:W-:-:S04]  /*14e0*/  FSEL R6, R9, R6, P0 ;  /* 0x0000000609067208 */ /* 0x000fc80000000000 */
[----:B------:R-:W-:-:S07]  /*14f0*/  F2FP.F16.F32.PACK_AB R6, RZ, R6 ;  /* 0x00000006ff06723e */ /* 0x000fce00000000ff */
.L_x_6388:
[----:B------:R-:W-:Y:S05]  /*1500*/  BSYNC.RECONVERGENT B1 ;  /* 0x0000000000017941 */ /* 0x000fea0003800200 */
.L_x_6387:
[----:B------:R-:W-:Y:S01]  /*1510*/  ISETP.GE.AND P0, PT, R3, R2, PT ;  /* 0x000000020300720c */ /* 0x000fe20003f06270 */
[----:B------:R-:W-:Y:S04]  /*1520*/  BSSY.RECONVERGENT B0, `(.L_x_6398) ;  /* 0x0000017000007945 */ /* 0x000fe80003800200 */
[----:B------:R-:W-:Y:S08]  /*1530*/  BSSY.RELIABLE B1, `(.L_x_6399) ;  /* 0x000000f000017945 */ /* 0x000ff00003800100 */
[----:B------:R-:W-:Y:S05]  /*1540*/  @P0 BRA `(.L_x_6400) ;  /* 0x0000000000340947 */ /* 0x000fea0003800000 */
[----:B------:R-:W1:Y:S01]  /*1550*/  LDC.64 R10, c[0x0][0x388] ;  /* 0x0000e200ff0a7b82 */ /* 0x000e620000000a00 */
[----:B------:R-:W-:-:S04]  /*1560*/  IMAD R3, R0, 0x200, R3 ;  /* 0x0000020000037824 */ /* 0x000fc800078e0203 */
[----:B-1----:R-:W-:-:S04]  /*1570*/  IMAD.WIDE.U32 R10, R3, 0x2, R10 ;  /* 0x00000002030a7825 */ /* 0x002fc800078e000a */
[----:B------:R-:W-:Y:S01]  /*1580*/  IMAD.MOV.U32 R3, RZ, RZ, R5 ;  /* 0x000000ffff037224 */ /* 0x000fe200078e0005 */
[----:B------:R1:W-:Y:S04]  /*1590*/  STG.E.U16 desc[UR4][R10.64], R4 ;  /* 0x000000040a007986 */ /* 0x0003e8000c101504 */
[----:B------:R-:W-:-:S13]  /*15a0*/  ISETP.GE.AND P0, PT, R3, R2, PT ;  /* 0x000000020300720c */ /* 0x000fda0003f06270 */
[----:B------:R-:W-:Y:S05]  /*15b0*/  @P0 BREAK.RELIABLE B1 ;  /* 0x0000000000010942 */ /* 0x000fea0003800100 */
[----:B-1----:R-:W-:Y:S05]  /*15c0*/  @P0 BRA `(.L_x_6401) ;  /* 0x0000000000300947 */ /* 0x002fea0003800000 */
[----:B------:R-:W1:Y:S01]  /*15d0*/  LDC.64 R4, c[0x0][0x388] ;  /* 0x0000e200ff047b82 */ /* 0x000e620000000a00 */
[----:B------:R-:W-:Y:S01]  /*15e0*/  LEA R9, R0, R3, 0x9 ;  /* 0x0000000300097211 */ /* 0x000fe200078e48ff */
[----:B------:R-:W-:-:S04]  /*15f0*/  VIADD R3, R3, 0x80 ;  /* 0x0000008003037836 */ /* 0x000fc80000000000 */
[----:B-1----:R-:W-:-:S05]  /*1600*/  IMAD.WIDE.U32 R4, R9, 0x2, R4 ;  /* 0x0000000209047825 */ /* 0x002fca00078e0004 */
[----:B------:R1:W-:Y:S02]  /*1610*/  STG.E.U16 desc[UR4][R4.64], R8 ;  /* 0x0000000804007986 */ /* 0x0003e4000c101504 */
.L_x_6400:
[----:B------:R-:W-:Y:S05]  /*1620*/  BSYNC.RELIABLE B1 ;  /* 0x0000000000017941 */ /* 0x000fea0003800100 */
.L_x_6399:
[----:B------:R-:W-:-:S13]  /*1630*/  ISETP.GE.AND P0, PT, R3, R2, PT ;  /* 0x000000020300720c */ /* 0x000fda0003f06270 */
[----:B-1----:R-:W1:Y:S01]  /*1640*/  @!P0 LDC.64 R4, c[0x0][0x388] ;  /* 0x0000e200ff048b82 */ /* 0x002e620000000a00 */
[----:B------:R-:W-:Y:S01]  /*1650*/  @!P0 LEA R9, R0, R3, 0x9 ;  /* 0x0000000300098211 */ /* 0x000fe200078e48ff */
[----:B------:R-:W-:-:S04]  /*1660*/  @!P0 VIADD R3, R3, 0x80 ;  /* 0x0000008003038836 */ /* 0x000fc80000000000 */
[----:B-1----:R-:W-:-:S05]  /*1670*/  @!P0 IMAD.WIDE.U32 R4, R9, 0x2, R4 ;  /* 0x0000000209048825 */ /* 0x002fca00078e0004 */
[----:B------:R1:W-:Y:S02]  /*1680*/  @!P0 STG.E.U16 desc[UR4][R4.64], R7 ;  /* 0x0000000704008986 */ /* 0x0003e4000c101504 */
.L_x_6401:
[----:B------:R-:W-:Y:S05]  /*1690*/  BSYNC.RECONVERGENT B0 ;  /* 0x0000000000007941 */ /* 0x000fea0003800200 */
.L_x_6398:
[----:B------:R-:W-:Y:S05]  /*16a0*/  WARPSYNC.ALL ;  /* 0x0000000000007948 */ /* 0x000fea0003800000 */
[----:B------:R-:W-:-:S13]  /*16b0*/  ISETP.GE.AND P0, PT, R3, R2, PT ;  /* 0x000000020300720c */ /* 0x000fda0003f06270 */
[----:B------:R-:W-:Y:S05]  /*16c0*/  @P0 EXIT ;  /* 0x000000000000094d */ /* 0x000fea0003800000 */
[----:B-1----:R-:W1:Y:S01]  /*16d0*/  LDC.64 R4, c[0x0][0x388] ;  /* 0x0000e200ff047b82 */ /* 0x002e620000000a00 */
[----:B------:R-:W-:-:S05]  /*16e0*/  LEA R3, R0, R3, 0x9 ;  /* 0x0000000300037211 */ /* 0x000fca00078e48ff */
[----:B-1----:R-:W-:-:S05]  /*16f0*/  IMAD.WIDE.U32 R2, R3, 0x2, R4 ;  /* 0x0000000203027825 */ /* 0x002fca00078e0004 */
[----:B------:R-:W-:Y:S01]  /*1700*/  STG.E.U16 desc[UR4][R2.64], R6 ;  /* 0x0000000602007986 */ /* 0x000fe2000c101504 */
[----:B------:R-:W-:Y:S05]  /*1710*/  EXIT ;  /* 0x000000000000794d */ /* 0x000fea0003800000 */
.L_x_6402:
        /* <DEDUP_REMOVED lines=14> */
.L_x_54809:


//--------------------- .text._ZN2at6native29vectorized_elementwise_kernelILi2ENS0_13BUnaryFunctorIN3c104HalfES4_S4_ZZZNS0_16fmod_kernel_cudaERNS_18TensorIteratorBaseEENKUlvE0_clEvENKUlvE1_clEvEUlS4_S4_E_EESt5arrayIPcLm2EEEEviT0_T1_ --------------------------
	.section	.text._ZN2at6native29vectorized_elementwise_kernelILi2ENS0_13BUnaryFunctorIN3c104HalfES4_S4_ZZZNS0_16fmod_kernel_cudaERNS_18TensorIteratorBaseEENKUlvE0_clEvENKUlvE1_clEvEUlS4_S4_E_EESt5arrayIPcLm2EEEEviT0_T1_,"ax",@progbits
	.align	128
        .global         _ZN2at6native29vectorized_elementwise_kernelILi2ENS0_13BUnaryFunctorIN3c104HalfES4_S4_ZZZNS0_16fmod_kernel_cudaERNS_18TensorIteratorBaseEENKUlvE0_clEvENKUlvE1_clEvEUlS4_S4_E_EESt5arrayIPcLm2EEEEviT0_T1_
        .type           _ZN2at6native29vectorized_elementwise_kernelILi2ENS0_13BUnaryFunctorIN3c104HalfES4_S4_ZZZNS0_16fmod_kernel_cudaERNS_18TensorIteratorBaseEENKUlvE0_clEvENKUlvE1_clEvEUlS4_S4_E_EESt5arrayIPcLm2EEEEviT0_T1_,@function
        .size           _ZN2at6native29vectorized_elementwise_kernelILi2ENS0_13BUnaryFunctorIN3c104HalfES4_S4_ZZZNS0_16fmod_kernel_cudaERNS_18TensorIteratorBaseEENKUlvE0_clEvENKUlvE1_clEvEUlS4_S4_E_EESt5arrayIPcLm2EEEEviT0_T1_,(.L_x_54810 - _ZN2at6native29vectorized_elementwise_kernelILi2ENS0_13BUnaryFunctorIN3c104HalfES4_S4_ZZZNS0_16fmod_kernel_cudaERNS_18TensorIteratorBaseEENKUlvE0_clEvENKUlvE1_clEvEUlS4_S4_E_EESt5arrayIPcLm2EEEEviT0_T1_)
        .other          _ZN2at6native29vectorized_elementwise_kernelILi2ENS0_13BUnaryFunctorIN3c104HalfES4_S4_ZZZNS0_16fmod_kernel_cudaERNS_18TensorIteratorBaseEENKUlvE0_clEvENKUlvE1_clEvEUlS4_S4_E_EESt5arrayIPcLm2EEEEviT0_T1_,@"STO_CUDA_ENTRY STV_DEFAULT"
_ZN2at6native29vectorized_elementwise_kernelILi2ENS0_13BUnaryFunctorIN3c104HalfES4_S4_ZZZNS0_16fmod_kernel_cudaERNS_18TensorIteratorBaseEENKUlvE0_clEvENKUlvE1_clEvEUlS4_S4_E_EESt5arrayIPcLm2EEEEviT0_T1_:
.text._ZN2at6native29vectorized_elementwise_kernelILi2ENS0_13BUnaryFunctorIN3c104HalfES4_S4_ZZZNS0_16fmod_kernel_cudaERNS_18TensorIteratorBaseEENKUlvE0_clEvENKUlvE1_clEvEUlS4_S4_E_EESt5arrayIPcLm2EEEEviT0_T1_:
        /* <DEDUP_REMOVED lines=18> */
[----:B------:R-:W1:Y:S04]  /*0120*/  @!P5 LDC.64 R12, c[0x0][0x390] ;  /* 0x0000e400ff0cdb82 */ /* 0x000e680000000a00 */
[----:B------:R-:W-:Y:S01]  /*0130*/  ISETP.GE.U32.AND P4, PT, R25, R16, PT ;  /* 0x000000101900720c */ /* 0x000fe20003f86070 */
[----:B0-----:R-:W-:-:S05]  /*0140*/  @!P6 IMAD.WIDE.U32 R2, R5, 0x2, R2 ;  /* 0x000000020502e825 */ /* 0x001fca00078e0002 */
[----:B------:R0:W5:Y:S07]  /*0150*/  @!P6 LDG.E.U16 R18, desc[UR4][R2.64] ;  /* 0x000000040212e981 */ /* 0x00016e000c1e1500 */
[----:B------:R-:W-:Y:S01]  /*0160*/  @!P4 IMAD.IADD R29, R0, 0x1, R25 ;  /* 0x00000001001dc824 */ /* 0x000fe200078e0219 */
[----:B------:R-:W2:Y:S01]  /*0170*/  @!P4 LDC.64 R14, c[0x0][0x390] ;  /* 0x0000e400ff0ecb82 */ /* 0x000ea20000000a00 */
[----:B------:R-:W-:-:S05]  /*0180*/  @!P4 VIADD R25, R25, 0x80 ;  /* 0x000000801919c836 */ /* 0x000fca0000000000 */
[----:B------:R-:W-:-:S13]  /*0190*/  ISETP.GE.U32.AND P3, PT, R25, R16, PT ;  /* 0x000000101900720c */ /* 0x000fda0003f66070 */
        /* <DEDUP_REMOVED lines=16> */
[----:B------:R-:W3:Y:S01]  /*02a0*/  @!P6 LDC.64 R8, c[0x0][0x390] ;  /* 0x0000e400ff08eb82 */ /* 0x000ee20000000a00 */
[----:B-1----:R-:W-:Y:S01]  /*02b0*/  @!P5 IMAD.WIDE.U32 R12, R20, 0x2, R12 ;  /* 0x00000002140cd825 */ /* 0x002fe200078e000c */
[----:B------:R-:W-:-:S03]  /*02c0*/  PRMT R20, RZ, 0x7610, R20 ;  /* 0x00007610ff147816 */ /* 0x000fc60000000014 */
[----:B------:R-:W-:Y:S01]  /*02d0*/  @!P6 IMAD.IADD R25, R0, 0x1, R25 ;  /* 0x000000010019e824 */ /* 0x000fe200078e0219 */
[----:B------:R-:W-:Y:S01]  /*02e0*/  PRMT R22, RZ, 0x7610, R22 ;  /* 0x00007610ff167816 */ /* 0x000fe20000000016 */
[----:B0-----:R-:W-:Y:S01]  /*02f0*/  @!P2 IMAD.WIDE.U32 R2, R23, 0x2, R2 ;  /* 0x000000021702a825 */ /* 0x001fe200078e0002 */
[----:B------:R0:W5:Y:S01]  /*0300*/  @!P5 LDG.E.U16 R20, desc[UR4][R12.64] ;  /* 0x000000040c14d981 */ /* 0x000162000c1e1500 */
[----:B------:R-:W-:Y:S02]  /*0310*/  PRMT R23, RZ, 0x7610, R23 ;  /* 0x00007610ff177816 */ /* 0x000fe40000000017 */
[----:B----4-:R-:W-:Y:S01]  /*0320*/  @!P1 IMAD.WIDE.U32 R4, R19, 0x2, R4 ;  /* 0x0000000213049825 */ /* 0x010fe200078e0004 */
[----:B------:R-:W-:-:S03]  /*0330*/  PRMT R19, RZ, 0x7610, R19 ;  /* 0x00007610ff137816 */ /* 0x000fc60000000013 */
[----:B--2---:R-:W-:Y:S01]  /*0340*/  @!P0 IMAD.WIDE.U32 R6, R21, 0x2, R6 ;  /* 0x0000000215068825 */ /* 0x004fe200078e0006 */
[----:B------:R-:W-:Y:S02]  /*0350*/  PRMT R21, RZ, 0x7610, R21 ;  /* 0x00007610ff157816 */ /* 0x000fe40000000015 */
[----:B0-----:R-:W-:Y:S01]  /*0360*/  PRMT R12, RZ, 0x7610, R12 ;  /* 0x00007610ff0c7816 */ /* 0x001fe2000000000c */
[----:B------:R-:W-:Y:S01]  /*0370*/  @!P4 IMAD.WIDE.U32 R14, R29, 0x2, R14 ;  /* 0x000000021d0ec825 */ /* 0x000fe200078e000e */
[----:B------:R0:W5:Y:S03]  /*0380*/  @!P1 LDG.E.U16 R19, desc[UR4][R4.64] ;  /* 0x0000000404139981 */ /* 0x000166000c1e1500 */
[----:B---3--:R-:W-:Y:S01]  /*0390*/  @!P3 IMAD.WIDE.U32 R10, R27, 0x2, R10 ;  /* 0x000000021b0ab825 */ /* 0x008fe200078e000a */
[----:B------:R0:W5:Y:S03]  /*03a0*/  @!P4 LDG.E.U16 R22, desc[UR4][R14.64] ;  /* 0x000000040e16c981 */ /* 0x000166000c1e1500 */
[----:B------:R-:W-:Y:S01]  /*03b0*/  @!P6 IMAD.WIDE.U32 R8, R25, 0x2, R8 ;  /* 0x000000021908e825 */ /* 0x000fe200078e0008 */
[----:B------:R0:W5:Y:S04]  /*03c0*/  @!P3 LDG.E.U16 R23, desc[UR4][R10.64] ;  /* 0x000000040a17b981 */ /* 0x000168000c1e1500 */
[----:B------:R0:W5:Y:S04]  /*03d0*/  @!P2 LDG.E.U16 R21, desc[UR4][R2.64] ;  /* 0x000000040215a981 */ /* 0x000168000c1e1500 */
[----:B------:R0:W5:Y:S01]  /*03e0*/  @!P6 LDG.E.U16 R12, desc[UR4][R8.64] ;  /* 0x00000004080ce981 */ /* 0x000162000c1e1500 */
[----:B------:R-:W-:-:S06]  /*03f0*/  PRMT R13, RZ, 0x7610, R13 ;  /* 0x00007610ff0d7816 */ /* 0x000fcc000000000d */
[----:B------:R0:W5:Y:S01]  /*0400*/  @!P0 LDG.E.U16 R13, desc[UR4][R6.64] ;  /* 0x00000004060d8981 */ /* 0x000162000c1e1500 */
[----:B------:R-:W-:Y:S01]  /*0410*/  ISETP.GE.U32.AND P0, PT, R17, R16, PT ;  /* 0x000000101100720c */ /* 0x000fe20003f06070 */
        /* <DEDUP_REMOVED lines=35> */
.L_x_6410:
[----:B------:R-:W-:Y:S05]  /*0650*/  BSYNC.RECONVERGENT B2 ;  /* 0x0000000000027941 */ /* 0x000fea0003800200 */
.L_x_6409:
[----:B------:R-:W-:Y:S01]  /*0660*/  FFMA.FTZ R5, -R2, R4, R5 ;  /* 0x0000000402057223 */ /* 0x000fe20000010105 */
[----:B------:R-:W-:Y:S06]  /*0670*/  BRA `(.L_x_6407) ;  /* 0x0000000000787947 */ /* 0x000fec0003800000 */
.L_x_6408:
        /* <DEDUP_REMOVED lines=14> */
.L_x_6413:
        /* <DEDUP_REMOVED lines=13> */
.L_x_6412:
[----:B------:R-:W-:Y:S05]  /*0830*/  BSYNC.RECONVERGENT B2 ;  /* 0x0000000000027941 */ /* 0x000fea0003800200 */
.L_x_6411:
[----:B------:R-:W-:-:S04]  /*0840*/  FMUL.FTZ R5, R5, 1.1920928955078125e-07 ;  /* 0x3400000005057820 */ /* 0x000fc80000410000 */
[----:B------:R-:W-:-:S07]  /*0850*/  FMUL.FTZ R5, R2, R5 ;  /* 0x0000000502057220 */ /* 0x000fce0000410000 */
.L_x_6407:
[----:B------:R-:W-:Y:S05]  /*0860*/  BSYNC.RECONVERGENT B0 ;  /* 0x0000000000007941 */ /* 0x000fea0003800200 */
.L_x_6406:
[C---:B------:R-:W-:Y:S02]  /*0870*/  FSETP.NAN.FTZ.AND P0, PT, |R5|.reuse, |R5|, PT ;  /* 0x400000050500720b */ /* 0x040fe40003f18200 */
[----:B------:R-:W-:-:S04]  /*0880*/  LOP3.LUT R18, R5, 0x80000000, R18, 0xb8, !PT ;  /* 0x8000000005127812 */ /* 0x000fc800078eb812 */
[----:B------:R-:W-:-:S04]  /*0890*/  FSEL R2, R5, R18, P0 ;  /* 0x0000001205027208 */ /* 0x000fc80000000000 */
[----:B------:R-:W-:-:S07]  /*08a0*/  F2FP.F16.F32.PACK_AB R2, RZ, R2 ;  /* 0x00000002ff02723e */ /* 0x000fce00000000ff */
.L_x_6405:
[----:B------:R-:W-:Y:S05]  /*08b0*/  BSYNC.RECONVERGENT B1 ;  /* 0x0000000000017941 */ /* 0x000fea0003800200 */
.L_x_6404:
[----:B------:R-:W-:Y:S01]  /*08c0*/  VIADD R3, R17, 0x80 ;  /* 0x0000008011037836 */ /* 0x000fe20000000000 */
[----:B------:R-:W-:Y:S04]  /*08d0*/  BSSY.RECONVERGENT B1, `(.L_x_6414) ;  /* 0x000004a000017945 */ /* 0x000fe80003800200 */
[----:B------:R-:W-:-:S13]  /*08e0*/  ISETP.GE.U32.AND P0, PT, R3, R16, PT ;  /* 0x000000100300720c */ /* 0x000fda0003f06070 */
[----:B------:R-:W-:Y:S05]  /*08f0*/  @P0 BRA `(.L_x_6415) ;  /* 0x00000004001c0947 */ /* 0x000fea0003800000 */
[----:B0-----:R-:W0:Y:S01]  /*0900*/  LDC.U16 R4, c[0x0][0x386] ;  /* 0x0000e180ff047b82 */ /* 0x001e220000000400 */
        /* <DEDUP_REMOVED lines=29> */
.L_x_6421:
[----:B------:R-:W-:Y:S01]  /*0ae0*/  FSETP.GEU.FTZ.AND P0, PT, R6, -R8, PT ;  /* 0x800000080600720b */ /* 0x000fe20003f1e000 */
[----:B------:R-:W-:-:S12]  /*0af0*/  FADD.FTZ R4, R4, -1 ;  /* 0xbf80000004047421 */ /* 0x000fd80000010000 */
[----:B------:R-:W-:-:S07]  /*0b00*/  @!P0 FADD.FTZ R4, R4, -1 ;  /* 0xbf80000004048421 */ /* 0x000fce0000010000 */
.L_x_6420:
[----:B------:R-:W-:Y:S05]  /*0b10*/  BSYNC.RECONVERGENT B2 ;  /* 0x0000000000027941 */ /* 0x000fea0003800200 */
.L_x_6419:
[----:B------:R-:W-:Y:S01]  /*0b20*/  FFMA.FTZ R5, -R8, R4, R5 ;  /* 0x0000000408057223 */ /* 0x000fe20000010105 */
[----:B------:R-:W-:Y:S06]  /*0b30*/  BRA `(.L_x_6417) ;  /* 0x0000000000787947 */ /* 0x000fec0003800000 */
.L_x_6418:
        /* <DEDUP_REMOVED lines=14> */
.L_x_6424:
        /* <DEDUP_REMOVED lines=13> */
.L_x_6423:
[----:B------:R-:W-:Y:S05]  /*0cf0*/  BSYNC.RECONVERGENT B2 ;  /* 0x0000000000027941 */ /* 0x000fea0003800200 */
.L_x_6422:
[----:B------:R-:W-:-:S04]  /*0d00*/  FMUL.FTZ R5, R5, 1.1920928955078125e-07 ;  /* 0x3400000005057820 */ /* 0x000fc80000410000 */
[----:B------:R-:W-:-:S07]  /*0d10*/  FMUL.FTZ R5, R4, R5 ;  /* 0x0000000504057220 */ /* 0x000fce0000410000 */
.L_x_6417:
[----:B------:R-:W-:Y:S05]  /*0d20*/  BSYNC.RECONVERGENT B0 ;  /* 0x0000000000007941 */ /* 0x000fea0003800200 */
.L_x_6416:
[C---:B------:R-:W-:Y:S02]  /*0d30*/  FSETP.NAN.FTZ.AND P0, PT, |R5|.reuse, |R5|, PT ;  /* 0x400000050500720b */ /* 0x040fe40003f18200 */
[----:B------:R-:W-:-:S04]  /*0d40*/  LOP3.LUT R20, R5, 0x80000000, R20, 0xb8, !PT ;  /* 0x8000000005147812 */ /* 0x000fc800078eb814 */
[----:B------:R-:W-:-:S04]  /*0d50*/  FSEL R4, R5, R20, P0 ;  /* 0x0000001405047208 */ /* 0x000fc80000000000 */
[----:B------:R-:W-:-:S07]  /*0d60*/  F2FP.F16.F32.PACK_AB R4, RZ, R4 ;  /* 0x00000004ff04723e */ /* 0x000fce00000000ff */
.L_x_6415:
[----:B------:R-:W-:Y:S05]  /*0d70*/  BSYNC.RECONVERGENT B1 ;  /* 0x0000000000017941 */ /* 0x000fea0003800200 */
.L_x_6414:
[----:B------:R-:W-:Y:S01]  /*0d80*/  VIADD R5, R17, 0x100 ;  /* 0x0000010011057836 */ /* 0x000fe20000000000 */
[----:B------:R-:W-:Y:S04]  /*0d90*/  BSSY.RECONVERGENT B1, `(.L_x_6425) ;  /* 0x000004a000017945 */ /* 0x000fe80003800200 */
[----:B------:R-:W-:-:S13]  /*0da0*/  ISETP.GE.U32.AND P0, PT, R5, R16, PT ;  /* 0x000000100500720c */ /* 0x000fda0003f06070 */
[----:B------:R-:W-:Y:S05]  /*0db0*/  @P0 BRA `(.L_x_6426) ;  /* 0x00000004001c0947 */ /* 0x000fea0003800000 */
[----:B------:R-:W1:Y:S01]  /*0dc0*/  LDC.U16 R5, c[0x0][0x386] ;  /* 0x0000e180ff057b82 */ /* 0x000e620000000400 */
[----:B-----5:R-:W-:Y:S01]  /*0dd0*/  HADD2.F32 R22, -RZ, R22.H0_H0 ;  /* 0x20000016ff167230 */ /* 0x020fe20000004100 */
[----:B------:R-:W-:Y:S01]  /*0de0*/  BSSY.RECONVERGENT B0, `(.L_x_6427) ;  /* 0x0000040000007945 */ /* 0x000fe20003800200 */
[----:B-1----:R-:W-:-:S03]  /*0df0*/  HADD2.F32 R8, -RZ, R5.H0_H0 ;  /* 0x20000005ff087230 */ /* 0x002fc60000004100 */
        /* <DEDUP_REMOVED lines=26> */
.L_x_6432:
[----:B------:R-:W-:Y:S01]  /*0fa0*/  FSETP.GEU.FTZ.AND P0, PT, R7, -R10, PT ;  /* 0x8000000a0700720b */ /* 0x000fe20003f1e000 */
[----:B------:R-:W-:-:S12]  /*0fb0*/  FADD.FTZ R6, R6, -1 ;  /* 0xbf80000006067421 */ /* 0x000fd80000010000 */
[----:B------:R-:W-:-:S07]  /*0fc0*/  @!P0 FADD.FTZ R6, R6, -1 ;  /* 0xbf80000006068421 */ /* 0x000fce0000010000 */
.L_x_6431:
[----:B------:R-:W-:Y:S05]  /*0fd0*/  BSYNC.RECONVERGENT B2 ;  /* 0x0000000000027941 */ /* 0x000fea0003800200 */
.L_x_6430:
[----:B------:R-:W-:Y:S01]  /*0fe0*/  FFMA.FTZ R5, -R10, R6, R5 ;  /* 0x000000060a057223 */ /* 0x000fe20000010105 */
[----:B------:R-:W-:Y:S06]  /*0ff0*/  BRA `(.L_x_6428) ;  /* 0x0000000000787947 */ /* 0x000fec0003800000 */
.L_x_6429:
        /* <DEDUP_REMOVED lines=14> */
.L_x_6435:
        /* <DEDUP_REMOVED lines=13> */
.L_x_6434:
[----:B------:R-:W-:Y:S05]  /*11b0*/  BSYNC.RECONVERGENT B2 ;  /* 0x0000000000027941 */ /* 0x000fea0003800200 */
.L_x_6433:
[----:B------:R-:W-:-:S04]  /*11c0*/  FMUL.FTZ R6, R6, 1.1920928955078125e-07 ;  /* 0x3400000006067820 */ /* 0x000fc80000410000 */
[----:B------:R-:W-:-:S07]  /*11d0*/  FMUL.FTZ R5, R5, R6 ;  /* 0x0000000605057220 */ /* 0x000fce0000410000 */
.L_x_6428:
[----:B------:R-:W-:Y:S05]  /*11e0*/  BSYNC.RECONVERGENT B0 ;  /* 0x0000000000007941 */ /* 0x000fea0003800200 */
.L_x_6427:
[C---:B------:R-:W-:Y:S02]  /*11f0*/  FSETP.NAN.FTZ.AND P0, PT, |R5|.reuse, |R5|, PT ;  /* 0x400000050500720b */ /* 0x040fe40003f18200 */
[----:B------:R-:W-:-:S04]  /*1200*/  LOP3.LUT R22, R5, 0x80000000, R22, 0xb8, !PT ;  /* 0x8000000005167812 */ /* 0x000fc800078eb816 */
[----:B------:R-:W-:-:S04]  /*1210*/  FSEL R5, R5, R22, P0 ;  /* 0x0000001605057208 */ /* 0x000fc80000000000 */
[----:B------:R-:W-:-:S07]  /*1220*/  F2FP.F16.F32.PACK_AB R5, RZ, R5 ;  /* 0x00000005ff05723e */ /* 0x000fce00000000ff */
.L_x_6426:
[----:B------:R-:W-:Y:S05]  /*1230*/  BSYNC.RECONVERGENT B1 ;  /* 0x0000000000017941 */ /* 0x000fea0003800200 */
.L_x_6425:
[----:B------:R-:W-:Y:S01]  /*1240*/  IADD3 R7, PT, PT, R17, 0x180, RZ ;  /* 0x0000018011077810 */ /* 0x000fe20007ffe0ff */
[----:B------:R-:W-:Y:S03]  /*1250*/  BSSY.RECONVERGENT B1, `(.L_x_6436) ;  /* 0x000004a000017945 */ /* 0x000fe60003800200 */
        /* <DEDUP_REMOVED lines=32> */
.L_x_6443:
[----:B------:R-:W-:Y:S01]  /*1460*/  FSETP.GEU.FTZ.AND P0, PT, R8, -R11, PT ;  /* 0x8000000b0800720b */ /* 0x000fe20003f1e000 */
[----:B------:R-:W-:-:S12]  /*1470*/  FADD.FTZ R7, R7, -1 ;  /* 0xbf80000007077421 */ /* 0x000fd80000010000 */
[----:B------:R-:W-:-:S07]  /*1480*/  @!P0 FADD.FTZ R7, R7, -1 ;  /* 0xbf80000007078421 */ /* 0x000fce0000010000 */
.L_x_6442:
[----:B------:R-:W-:Y:S05]  /*1490*/  BSYNC.RECONVERGENT B2 ;  /* 0x0000000000027941 */ /* 0x000fea0003800200 */
.L_x_6441:
[----:B------:R-:W-:Y:S01]  /*14a0*/  FFMA.FTZ R6, -R11, R7, R6 ;  /* 0x000000070b067223 */ /* 0x000fe20000010106 */
[----:B------:R-:W-:Y:S06]  /*14b0*/  BRA `(.L_x_6439) ;  /* 0x0000000000787947 */ /* 0x000fec0003800000 */
.L_x_6440:
        /* <DEDUP_REMOVED lines=14> */
.L_x_6446:
        /* <DEDUP_REMOVED lines=13> */
.L_x_6445:
[----:B------:R-:W-:Y:S05]  /*1670*/  BSYNC.RECONVERGENT B2 ;  /* 0x0000000000027941 */ /* 0x000fea0003800200 */
.L_x_6444:
[----:B------:R-:W-:-:S04]  /*1680*/  FMUL.FTZ R7, R7, 1.1920928955078125e-07 ;  /* 0x3400000007077820 */ /* 0x000fc80000410000 */
[----:B------:R-:W-:-:S07]  /*1690*/  FMUL.FTZ R6, R6, R7 ;  /* 0x0000000706067220 */ /* 0x000fce0000410000 */
.L_x_6439:
[----:B------:R-:W-:Y:S05]  /*16a0*/  BSYNC.RECONVERGENT B0 ;  /* 0x0000000000007941 */ /* 0x000fea0003800200 */
.L_x_6438:
[C---:B------:R-:W-:Y:S02]  /*16b0*/  FSETP.NAN.FTZ.AND P0, PT, |R6|.reuse, |R6|, PT ;  /* 0x400000060600720b */ /* 0x040fe40003f18200 */
[----:B------:R-:W-:-:S04]  /*16c0*/  LOP3.LUT R23, R6, 0x80000000, R23, 0xb8, !PT ;  /* 0x8000000006177812 */ /* 0x000fc800078eb817 */
[----:B------:R-:W-:-:S04]  /*16d0*/  FSEL R6, R6, R23, P0 ;  /* 0x0000001706067208 */ /* 0x000fc80000000000 */
[----:B------:R-:W-:-:S07]  /*16e0*/  F2FP.F16.F32.PACK_AB R6, RZ, R6 ;  /* 0x00000006ff06723e */ /* 0x000fce00000000ff */
.L_x_6437:
[----:B------:R-:W-:Y:S05]  /*16f0*/  BSYNC.RECONVERGENT B1 ;  /* 0x0000000000017941 */ /* 0x000fea0003800200 */
.L_x_6436:
[----:B------:R-:W-:Y:S01]  /*1700*/  VIADD R7, R17, 0x200 ;  /* 0x0000020011077836 */ /* 0x000fe20000000000 */
[----:B------:R-:W-:Y:S04]  /*1710*/  BSSY.RECONVERGENT B1, `(.L_x_6447) ;  /* 0x000004a000017945 */ /* 0x000fe80003800200 */
[----:B------:R-:W-:-:S13]  /*1720*/  ISETP.GE.U32.AND P0, PT, R7, R16, PT ;  /* 0x000000100700720c */ /* 0x000fda0003f06070 */
        /* <DEDUP_REMOVED lines=31> */
.L_x_6454:
[----:B------:R-:W-:Y:S01]  /*1920*/  FSETP.GEU.FTZ.AND P0, PT, R9, -R11, PT ;  /* 0x8000000b0900720b */ /* 0x000fe20003f1e000 */
[----:B------:R-:W-:-:S12]  /*1930*/  FADD.FTZ R7, R7, -1 ;  /* 0xbf80000007077421 */ /* 0x000fd80000010000 */
[----:B------:R-:W-:-:S07]  /*1940*/  @!P0 FADD.FTZ R7, R7, -1 ;  /* 0xbf80000007078421 */ /* 0x000fce0000010000 */
.L_x_6453:
[----:B------:R-:W-:Y:S05]  /*1950*/  BSYNC.RECONVERGENT B2 ;  /* 0x0000000000027941 */ /* 0x000fea0003800200 */
.L_x_6452:
[----:B------:R-:W-:Y:S01]  /*1960*/  FFMA.FTZ R8, -R11, R7, R8 ;  /* 0x000000070b087223 */ /* 0x000fe20000010108 */
[----:B------:R-:W-:Y:S06]  /*1970*/  BRA `(.L_x_6450) ;  /* 0x0000000000787947 */ /* 0x000fec0003800000 */
.L_x_6451:
        /* <DEDUP_REMOVED lines=14> */
.L_x_6457:
        /* <DEDUP_REMOVED lines=13> */
.L_x_6456:
[----:B------:R-:W-:Y:S05]  /*1b30*/  BSYNC.RECONVERGENT B2 ;  /* 0x0000000000027941 */ /* 0x000fea0003800200 */
.L_x_6455:
[----:B------:R-:W-:-:S04]  /*1b40*/  FMUL.FTZ R8, R8, 1.1920928955078125e-07 ;  /* 0x3400000008087820 */ /* 0x000fc80000410000 */
[----:B------:R-:W-:-:S07]  /*1b50*/  FMUL.FTZ R8, R7, R8 ;  /* 0x0000000807087220 */ /* 0x000fce0000410000 */
.L_x_6450:
[----:B------:R-:W-:Y:S05]  /*1b60*/  BSYNC.RECONVERGENT B0 ;  /* 0x0000000000007941 */ /* 0x000fea0003800200 */
.L_x_6449:
[C---:B------:R-:W-:Y:S02]  /*1b70*/  FSETP.NAN.FTZ.AND P0, PT, |R8|.reuse, |R8|, PT ;  /* 0x400000080800720b */ /* 0x040fe40003f18200 */
[----:B------:R-:W-:-:S04]  /*1b80*/  LOP3.LUT R21, R8, 0x80000000, R21, 0xb8, !PT ;  /* 0x8000000008157812 */ /* 0x000fc800078eb815 */
[----:B------:R-:W-:-:S04]  /*1b90*/  FSEL R7, R8, R21, P0 ;  /* 0x0000001508077208 */ /* 0x000fc80000000000 */
[----:B------:R-:W-:-:S07]  /*1ba0*/  F2FP.F16.F32.PACK_AB R7, RZ, R7 ;  /* 0x00000007ff07723e */ /* 0x000fce00000000ff */
.L_x_6448:
[----:B------:R-:W-:Y:S05]  /*1bb0*/  BSYNC.RECONVERGENT B1 ;  /* 0x0000000000017941 */ /* 0x000fea0003800200 */
.L_x_6447:
[----:B------:R-:W-:Y:S01]  /*1bc0*/  VIADD R9, R17, 0x280 ;  /* 0x0000028011097836 */ /* 0x000fe20000000000 */
[----:B------:R-:W-:Y:S04]  /*1bd0*/  BSSY.RECONVERGENT B1, `(.L_x_6458) ;  /* 0x000004a000017945 */ /* 0x000fe80003800200 */
[----:B------:R-:W-:-:S13]  /*1be0*/  ISETP.GE.U32.AND P0, PT, R9, R16, PT ;  /* 0x000000100900720c */ /* 0x000fda0003f06070 */
[----:B------:R-:W-:Y:S05]  /*1bf0*/  @P0 BRA `(.L_x_6459) ;  /* 0x00000004001c0947 */ /* 0x000fea0003800000 */
[----:B------:R-:W0:Y:S01]  /*1c00*/  LDC.U16 R8, c[0x0][0x386] ;  /* 0x0000e180ff087b82 */ /* 0x000e220000000400 */
[----:B-----5:R-:W-:Y:S01]  /*1c10*/  HADD2.F32 R19, -RZ, R19.H0_H0 ;  /* 0x20000013ff137230 */ /* 0x020fe20000004100 */
        /* <DEDUP_REMOVED lines=28> */
.L_x_6465:
[----:B------:R-:W-:Y:S01]  /*1de0*/  FSETP.GEU.FTZ.AND P0, PT, R10, -R15, PT ;  /* 0x8000000f0a00720b */ /* 0x000fe20003f1e000 */
[----:B------:R-:W-:-:S12]  /*1df0*/  FADD.FTZ R9, R9, -1 ;  /* 0xbf80000009097421 */ /* 0x000fd80000010000 */
[----:B------:R-:W-:-:S07]  /*1e00*/  @!P0 FADD.FTZ R9, R9, -1 ;  /* 0xbf80000009098421 */ /* 0x000fce0000010000 */
.L_x_6464:
[----:B------:R-:W-:Y:S05]  /*1e10*/  BSYNC.RECONVERGENT B2 ;  /* 0x0000000000027941 */ /* 0x000fea0003800200 */
.L_x_6463:
[----:B------:R-:W-:Y:S01]  /*1e20*/  FFMA.FTZ R8, -R15, R9, R8 ;  /* 0x000000090f087223 */ /* 0x000fe20000010108 */
[----:B------:R-:W-:Y:S06]  /*1e30*/  BRA `(.L_x_6461) ;  /* 0x0000000000787947 */ /* 0x000fec0003800000 */
.L_x_6462:
        /* <DEDUP_REMOVED lines=14> */
.L_x_6468:
        /* <DEDUP_REMOVED lines=13> */
.L_x_6467:
[----:B------:R-:W-:Y:S05]  /*1ff0*/  BSYNC.RECONVERGENT B2 ;  /* 0x0000000000027941 */ /* 0x000fea0003800200 */
.L_x_6466:
[----:B------:R-:W-:-:S04]  /*2000*/  FMUL.FTZ R9, R9, 1.1920928955078125e-07 ;  /* 0x3400000009097820 */ /* 0x000fc80000410000 */
[----:B------:R-:W-:-:S07]  /*2010*/  FMUL.FTZ R8, R8, R9 ;  /* 0x0000000908087220 */ /* 0x000fce0000410000 */
.L_x_6461:
[----:B------:R-:W-:Y:S05]  /*2020*/  BSYNC.RECONVERGENT B0 ;  /* 0x0000000000007941 */ /* 0x000fea0003800200 */
.L_x_6460:
[C---:B------:R-:W-:Y:S02]  /*2030*/  FSETP.NAN.FTZ.AND P0, PT, |R8|.reuse, |R8|, PT ;  /* 0x400000080800720b */ /* 0x040fe40003f18200 */
[----:B------:R-:W-:-:S04]  /*2040*/  LOP3.LUT R19, R8, 0x80000000, R19, 0xb8, !PT ;  /* 0x8000000008137812 */ /* 0x000fc800078eb813 */
[----:B------:R-:W-:-:S04]  /*2050*/  FSEL R8, R8, R19, P0 ;  /* 0x0000001308087208 */ /* 0x000fc80000000000 */
[----:B------:R-:W-:-:S07]  /*2060*/  F2FP.F16.F32.PACK_AB R8, RZ, R8 ;  /* 0x00000008ff08723e */ /* 0x000fce00000000ff */
.L_x_6459:
[----:B------:R-:W-:Y:S05]  /*2070*/  BSYNC.RECONVERGENT B1 ;  /* 0x0000000000017941 */ /* 0x000fea0003800200 */
.L_x_6458:
[----:B------:R-:W-:Y:S01]  /*2080*/  VIADD R9, R17, 0x300 ;  /* 0x0000030011097836 */ /* 0x000fe20000000000 */
[----:B------:R-:W-:Y:S04]  /*2090*/  BSSY.RECONVERGENT B1, `(.L_x_6469) ;  /* 0x000004a000017945 */ /* 0x000fe80003800200 */
[----:B------:R-:W-:-:S13]  /*20a0*/  ISETP.GE.U32.AND P0, PT, R9, R16, PT ;  /* 0x000000100900720c */ /* 0x000fda0003f06070 */
[----:B------:R-:W-:Y:S05]  /*20b0*/  @P0 BRA `(.L_x_6470) ;  /* 0x00000004001c0947 */ /* 0x000fea0003800000 */
[----:B------:R-:W1:Y:S01]  /*20c0*/  LDC.U16 R9, c[0x0][0x386] ;  /* 0x0000e180ff097b82 */ /* 0x000e620000000400 */
[----:B-----5:R-:W-:Y:S01]  /*20d0*/  HADD2.F32 R13, -RZ, R13.H0_H0 ;  /* 0x2000000dff0d7230 */ /* 0x020fe20000004100 */
[----:B------:R-:W-:Y:S04]  /*20e0*/  BSSY.RECONVERGENT B0, `(.L_x_6471) ;  /* 0x0000040000007945 */ /* 0x000fe80003800200 */
[----:B0-----:R-:W-:Y:S01]  /*20f0*/  FADD.FTZ R10, |R13|, -RZ ;  /* 0x800000ff0d0a7221 */ /* 0x001fe20000010200 */
[----:B-1----:R-:W-:-:S05]  /*2100*/  HADD2.F32 R14, -RZ, R9.H0_H0 ;  /* 0x20000009ff0e7230 */ /* 0x002fca0000004100 */
        /* <DEDUP_REMOVED lines=25> */
.L_x_6476:
[----:B------:R-:W-:Y:S01]  /*22a0*/  FSETP.GEU.FTZ.AND P0, PT, R11, -R15, PT ;  /* 0x8000000f0b00720b */ /* 0x000fe20003f1e000 */
[----:B------:R-:W-:-:S12]  /*22b0*/  FADD.FTZ R9, R9, -1 ;  /* 0xbf80000009097421 */ /* 0x000fd80000010000 */
[----:B------:R-:W-:-:S07]  /*22c0*/  @!P0 FADD.FTZ R9, R9, -1 ;  /* 0xbf80000009098421 */ /* 0x000fce0000010000 */
.L_x_6475:
[----:B------:R-:W-:Y:S05]  /*22d0*/  BSYNC.RECONVERGENT B2 ;  /* 0x0000000000027941 */ /* 0x000fea0003800200 */
.L_x_6474:
[----:B------:R-:W-:Y:S01]  /*22e0*/  FFMA.FTZ R10, -R15, R9, R10 ;  /* 0x000000090f0a7223 */ /* 0x000fe2000001010a */
[----:B------:R-:W-:Y:S06]  /*22f0*/  BRA `(.L_x_6472) ;  /* 0x0000000000787947 */ /* 0x000fec0003800000 */
.L_x_6473:
        /* <DEDUP_REMOVED lines=14> */
.L_x_6479:
        /* <DEDUP_REMOVED lines=13> */
.L_x_6478:
[----:B------:R-:W-:Y:S05]  /*24b0*/  BSYNC.RECONVERGENT B2 ;  /* 0x0000000000027941 */ /* 0x000fea0003800200 */
.L_x_6477:
[----:B------:R-:W-:-:S04]  /*24c0*/  FMUL.FTZ R10, R10, 1.1920928955078125e-07 ;  /* 0x340000000a0a7820 */ /* 0x000fc80000410000 */
[----:B------:R-:W-:-:S07]  /*24d0*/  FMUL.FTZ R10, R9, R10 ;  /* 0x0000000a090a7220 */ /* 0x000fce0000410000 */
.L_x_6472:
[----:B------:R-:W-:Y:S05]  /*24e0*/  BSYNC.RECONVERGENT B0 ;  /* 0x0000000000007941 */ /* 0x000fea0003800200 */
.L_x_6471:
[C---:B------:R-:W-:Y:S02]  /*24f0*/  FSETP.NAN.FTZ.AND P0, PT, |R10|.reuse, |R10|, PT ;  /* 0x4000000a0a00720b */ /* 0x040fe40003f18200 */
[----:B------:R-:W-:-:S04]  /*2500*/  LOP3.LUT R13, R10, 0x80000000, R13, 0xb8, !PT ;  /* 0x800000000a0d7812 */ /* 0x000fc800078eb80d */
[----:B------:R-:W-:-:S04]  /*2510*/  FSEL R9, R10, R13, P0 ;  /* 0x0000000d0a097208 */ /* 0x000fc80000000000 */
[----:B------:R-:W-:-:S07]  /*2520*/  F2FP.F16.F32.PACK_AB R9, RZ, R9 ;  /* 0x00000009ff09723e */ /* 0x000fce00000000ff */
.L_x_6470:
[----:B------:R-:W-:Y:S05]  /*2530*/  BSYNC.RECONVERGENT B1 ;  /* 0x0000000000017941 */ /* 0x000fea0003800200 */
.L_x_6469:
[----:B0-----:R-:W-:Y:S01]  /*2540*/  IADD3 R11, PT, PT, R17, 0x380, RZ ;  /* 0x00000380110b7810 */ /* 0x001fe20007ffe0ff */
[----:B------:R-:W-:Y:S03]  /*2550*/  BSSY.RECONVERGENT B1, `(.L_x_6480) ;  /* 0x000004a000017945 */ /* 0x000fe60003800200 */
        /* <DEDUP_REMOVED lines=32> */
.L_x_6487:
[----:B------:R-:W-:Y:S01]  /*2760*/  FSETP.GEU.FTZ.AND P0, PT, R13, -R18, PT ;  /* 0x800000120d00720b */ /* 0x000fe20003f1e000 */
[----:B------:R-:W-:-:S12]  /*2770*/  FADD.FTZ R10, R10, -1 ;  /* 0xbf8000000a0a7421 */ /* 0x000fd80000010000 */
[----:B------:R-:W-:-:S07]  /*2780*/  @!P0 FADD.FTZ R10, R10, -1 ;  /* 0xbf8000000a0a8421 */ /* 0x000fce0000010000 */
.L_x_6486:
[----:B------:R-:W-:Y:S05]  /*2790*/  BSYNC.RECONVERGENT B2 ;  /* 0x0000000000027941 */ /* 0x000fea0003800200 */
.L_x_6485:
[----:B------:R-:W-:Y:S01]  /*27a0*/  FFMA.FTZ R11, -R18, R10, R11 ;  /* 0x0000000a120b7223 */ /* 0x000fe2000001010b */
[----:B------:R-:W-:Y:S06]  /*27b0*/  BRA `(.L_x_6483) ;  /* 0x0000000000787947 */ /* 0x000fec0003800000 */
.L_x_6484:
        /* <DEDUP_REMOVED lines=14> */
.L_x_6490:
        /* <DEDUP_REMOVED lines=13> */
.L_x_6489:
[----:B------:R-:W-:Y:S05]  /*2970*/  BSYNC.RECONVERGENT B2 ;  /* 0x0000000000027941 */ /* 0x000fea0003800200 */
.L_x_6488:
[----:B------:R-:W-:-:S04]  /*2980*/  FMUL.FTZ R11, R11, 1.1920928955078125e-07 ;  /* 0x340000000b0b7820 */ /* 0x000fc80000410000 */
[----:B------:R-:W-:-:S07]  /*2990*/  FMUL.FTZ R11, R10, R11 ;  /* 0x0000000b0a0b7220 */ /* 0x000fce0000410000 */
.L_x_6483:
[----:B------:R-:W-:Y:S05]  /*29a0*/  BSYNC.RECONVERGENT B0 ;  /* 0x0000000000007941 */ /* 0x000fea0003800200 */
.L_x_6482:
[C---:B------:R-:W-:Y:S02]  /*29b0*/  FSETP.NAN.FTZ.AND P0, PT, |R11|.reuse, |R11|, PT ;  /* 0x4000000b0b00720b */ /* 0x040fe40003f18200 */
[----:B------:R-:W-:-:S04]  /*29c0*/  LOP3.LUT R12, R11, 0x80000000, R12, 0xb8, !PT ;  /* 0x800000000b0c7812 */ /* 0x000fc800078eb80c */
[----:B------:R-:W-:-:S04]  /*29d0*/  FSEL R10, R11, R12, P0 ;  /* 0x0000000c0b0a7208 */ /* 0x000fc80000000000 */
[----:B------:R-:W-:-:S07]  /*29e0*/  F2FP.F16.F32.PACK_AB R10, RZ, R10 ;  /* 0x0000000aff0a723e */ /* 0x000fce00000000ff */
.L_x_6481:
[----:B------:R-:W-:Y:S05]  /*29f0*/  BSYNC.RECONVERGENT B1 ;  /* 0x0000000000017941 */ /* 0x000fea0003800200 */
.L_x_6480:
[----:B------:R-:W-:Y:S01]  /*2a00*/  ISETP.GE.U32.AND P0, PT, R17, R16, PT ;  /* 0x000000101100720c */ /* 0x000fe20003f06070 */
[----:B------:R-:W-:Y:S04]  /*2a10*/  BSSY.RECONVERGENT B0, `(.L_x_6491) ;  /* 0x0000033000007945 */ /* 0x000fe80003800200 */
[----:B------:R-:W-:Y:S08]  /*2a20*/  BSSY.RELIABLE B1, `(.L_x_6492) ;  /* 0x000002b000017945 */ /* 0x000ff00003800100 */
[----:B------:R-:W-:Y:S05]  /*2a30*/  @P0 BRA `(.L_x_6493) ;  /* 0x0000000000300947 */ /* 0x000fea0003800000 */
[----:B-----5:R-:W1:Y:S01]  /*2a40*/  LDC.64 R12, c[0x0][0x388] ;  /* 0x0000e200ff0c7b82 */ /* 0x020e620000000a00 */
        /* <DEDUP_REMOVED lines=11> */
.L_x_6493:
[----:B------:R-:W-:-:S13]  /*2b00*/  ISETP.GE.U32.AND P0, PT, R17, R16, PT ;  /* 0x000000101100720c */ /* 0x000fda0003f06070 */
[----:B------:R-:W-:Y:S05]  /*2b10*/  @P0 BRA `(.L_x_6495) ;  /* 0x0000000000300947 */ /* 0x000fea0003800000 */
[----:B-1----:R-:W1:Y:S01]  /*2b20*/  LDC.64 R2, c[0x0][0x388] ;  /* 0x0000e200ff027b82 */ /* 0x002e620000000a00 */
[----:B------:R-:W-:Y:S01]  /*2b30*/  IMAD.IADD R11, R0, 0x1, R17 ;  /* 0x00000001000b7824 */ /* 0x000fe200078e0211 */
[----:B------:R-:W-:-:S03]  /*2b40*/  IADD3 R17, PT, PT, R17, 0x80, RZ ;  /* 0x0000008011117810 */ /* 0x000fc60007ffe0ff */
[----:B-1----:R-:W-:-:S05]  /*2b50*/  IMAD.WIDE.U32 R2, R11, 0x2, R2 ;  /* 0x000000020b027825 */ /* 0x002fca00078e0002 */
[----:B------:R2:W-:Y:S02]  /*2b60*/  STG.E.U16 desc[UR4][R2.64], R5 ;  /* 0x0000000502007986 */ /* 0x0005e4000c101504 */
.L_x_6494:
[----:B------:R-:W-:-:S13]  /*2b70*/  ISETP.GE.U32.AND P0, PT, R17, R16, PT ;  /* 0x000000101100720c */ /* 0x000fda0003f06070 */
[----:B------:R-:W-:Y:S05]  /*2b80*/  @P0 BRA `(.L_x_6496) ;  /* 0x0000000000300947 */ /* 0x000fea0003800000 */
[----:B-12---:R-:W1:Y:S01]  /*2b90*/  LDC.64 R2, c[0x0][0x388] ;  /* 0x0000e200ff027b82 */ /* 0x006e620000000a00 */
[----:B------:R-:W-:Y:S02]  /*2ba0*/  IMAD.IADD R5, R0, 0x1, R17 ;  /* 0x0000000100057824 */ /* 0x000fe400078e0211 */
[----:B------:R-:W-:Y:S02]  /*2bb0*/  VIADD R17, R17, 0x80 ;  /* 0x0000008011117836 */ /* 0x000fe40000000000 */
[----:B-1----:R-:W-:-:S05]  /*2bc0*/  IMAD.WIDE.U32 R2, R5, 0x2, R2 ;  /* 0x0000000205027825 */ /* 0x002fca00078e0002 */
[----:B------:R2:W-:Y:S02]  /*2bd0*/  STG.E.U16 desc[UR4][R2.64], R6 ;  /* 0x0000000602007986 */ /* 0x0005e4000c101504 */
.L_x_6495:
[----:B------:R-:W-:-:S13]  /*2be0*/  ISETP.GE.U32.AND P0, PT, R17, R16, PT ;  /* 0x000000101100720c */ /* 0x000fda0003f06070 */
[----:B------:R-:W-:Y:S05]  /*2bf0*/  @P0 BRA `(.L_x_6497) ;  /* 0x0000000000340947 */ /* 0x000fea0003800000 */
[----:B-12---:R-:W1:Y:S01]  /*2c00*/  LDC.64 R2, c[0x0][0x388] ;  /* 0x0000e200ff027b82 */ /* 0x006e620000000a00 */
[----:B------:R-:W-:Y:S01]  /*2c10*/  IMAD.IADD R5, R0, 0x1, R17 ;  /* 0x0000000100057824 */ /* 0x000fe200078e0211 */
[----:B------:R-:W-:-:S03]  /*2c20*/  IADD3 R17, PT, PT, R17, 0x80, RZ ;  /* 0x0000008011117810 */ /* 0x000fc60007ffe0ff */
[----:B-1----:R-:W-:-:S05]  /*2c30*/  IMAD.WIDE.U32 R2, R5, 0x2, R2 ;  /* 0x0000000205027825 */ /* 0x002fca00078e0002 */
[----:B------:R3:W-:Y:S02]  /*2c40*/  STG.E.U16 desc[UR4][R2.64], R7 ;  /* 0x0000000702007986 */ /* 0x0007e4000c101504 */
.L_x_6496:
        /* <DEDUP_REMOVED lines=8> */
.L_x_6497:
[----:B------:R-:W-:Y:S05]  /*2cd0*/  BSYNC.RELIABLE B1 ;  /* 0x0000000000017941 */ /* 0x000fea0003800100 */
.L_x_6492:
[----:B------:R-:W-:-:S13]  /*2ce0*/  ISETP.GE.U32.AND P0, PT, R17, R16, PT ;  /* 0x000000101100720c */ /* 0x000fda0003f06070 */
[----:B-123--:R-:W1:Y:S01]  /*2cf0*/  @!P0 LDC.64 R2, c[0x0][0x388] ;  /* 0x0000e200ff028b82 */ /* 0x00ee620000000a00 */
[----:B------:R-:W-:Y:S01]  /*2d00*/  @!P0 IMAD.IADD R5, R0, 0x1, R17 ;  /* 0x0000000100058824 */ /* 0x000fe200078e0211 */
[----:B------:R-:W-:-:S03]  /*2d10*/  @!P0 IADD3 R17, PT, PT, R17, 0x80, RZ ;  /* 0x0000008011118810 */ /* 0x000fc60007ffe0ff */
[----:B-1----:R-:W-:-:S05]  /*2d20*/  @!P0 IMAD.WIDE.U32 R2, R5, 0x2, R2 ;  /* 0x0000000205028825 */ /* 0x002fca00078e0002 */
[----:B------:R4:W-:Y:S02]  /*2d30*/  @!P0 STG.E.U16 desc[UR4][R2.64], R9 ;  /* 0x0000000902008986 */ /* 0x0009e4000c101504 */
.L_x_6498:
[----:B------:R-:W-:Y:S05]  /*2d40*/  BSYNC.RECONVERGENT B0 ;  /* 0x0000000000007941 */ /* 0x000fea0003800200 */
.L_x_6491:
        /* <DEDUP_REMOVED lines=8> */
.L_x_6403:
[----:B------:R-:W0:Y:S01]  /*2dd0*/  S2R R11, SR_TID.X ;  /* 0x00000000000b7919 */ /* 0x000e220000002100 */
[----:B------:R-:W1:Y:S02]  /*2de0*/  LDC.64 R2, c[0x0][0x390] ;  /* 0x0000e400ff027b82 */ /* 0x000e640000000a00 */
[----:B-1----:R-:W-:-:S04]  /*2df0*/  IMAD.WIDE.U32 R2, R0, 0x2, R2 ;  /* 0x0000000200027825 */ /* 0x002fc800078e0002 */
[----:B0-----:R-:W-:-:S05]  /*2e00*/  IMAD.WIDE.U32 R2, R11, 0x4, R2 ;  /* 0x000000040b027825 */ /* 0x001fca00078e0002 */
[----:B------:R-:W2:Y:S01]  /*2e10*/  LDG.E R12, desc[UR4][R2.64] ;  /* 0x00000004020c7981 */ /* 0x000ea2000c1e1900 */
[----:B------:R-:W0:Y:S01]  /*2e20*/  LDC.U16 R9, c[0x0][0x386] ;  /* 0x0000e180ff097b82 */ /* 0x000e220000000400 */
[----:B------:R-:W-:Y:S02]  /*2e30*/  BSSY.RECONVERGENT B0, `(.L_x_6499) ;  /* 0x0000044000007945 */ /* 0x000fe40003800200 */
[----:B------:R-:W5:Y:S04]  /*2e40*/  LDG.E R14, desc[UR4][R2.64+0x200] ;  /* 0x00020004020e7981 */ /* 0x000f68000c1e1900 */
[----:B------:R-:W5:Y:S04]  /*2e50*/  LDG.E R15, desc[UR4][R2.64+0x400] ;  /* 0x00040004020f7981 */ /* 0x000f68000c1e1900 */
[----:B------:R1:W5:Y:S01]  /*2e60*/  LDG.E R10, desc[UR4][R2.64+0x600] ;  /* 0x00060004020a7981 */ /* 0x000362000c1e1900 */
[----:B0-----:R-:W-:-:S05]  /*2e70*/  HADD2.F32 R9, -RZ, R9.H0_H0 ;  /* 0x20000009ff097230 */ /* 0x001fca0000004100 */
[C---:B------:R-:W-:Y:S01]  /*2e80*/  FMUL.FTZ R8, |R9|.reuse, 8388608 ;  /* 0x4b00000009087820 */ /* 0x040fe20000410200 */
[C---:B------:R-:W-:Y:S01]  /*2e90*/  FADD.FTZ R5, |R9|.reuse, -RZ ;  /* 0x800000ff09057221 */ /* 0x040fe20000010200 */
[----:B------:R-:W-:-:S03]  /*2ea0*/  FADD.FTZ R4, |R9|, |R9| ;  /* 0x4000000909047221 */ /* 0x000fc60000010200 */
[C---:B------:R-:W-:Y:S01]  /*2eb0*/  LOP3.LUT R7, R8.reuse, 0x7fffff, RZ, 0xc0, !PT ;  /* 0x007fffff08077812 */ /* 0x040fe200078ec0ff */
[----:B-1----:R-:W-:Y:S01]  /*2ec0*/  FADD.FTZ R3, -R5, -RZ ;  /* 0x800000ff05037221 */ /* 0x002fe20000010100 */
[----:B------:R-:W-:Y:S02]  /*2ed0*/  LOP3.LUT R2, R8, 0xff800000, RZ, 0xc0, !PT ;  /* 0xff80000008027812 */ /* 0x000fe400078ec0ff */
[----:B------:R-:W-:-:S04]  /*2ee0*/  LOP3.LUT R7, R7, 0x3f800000, RZ, 0xfc, !PT ;  /* 0x3f80000007077812 */ /* 0x000fc800078efcff */
[----:B------:R0:W1:Y:S01]  /*2ef0*/  MUFU.RCP R6, R7 ;  /* 0x0000000700067308 */ /* 0x0000620000001000 */
[----:B--2---:R-:W-:-:S05]  /*2f00*/  HADD2.F32 R16, -RZ, R12.H0_H0 ;  /* 0x2000000cff107230 */ /* 0x004fca0000004100 */
[C---:B------:R-:W-:Y:S01]  /*2f10*/  FSETP.GEU.FTZ.AND P0, PT, |R16|.reuse, |R9|, PT ;  /* 0x400000091000720b */ /* 0x040fe20003f1e200 */
[----:B------:R-:W-:-:S12]  /*2f20*/  FADD.FTZ R20, |R16|, -RZ ;  /* 0x800000ff10147221 */ /* 0x000fd80000010200 */
        /* <DEDUP_REMOVED lines=23> */
.L_x_6503:
[----:B------:R-:W-:Y:S05]  /*30a0*/  BSYNC.RECONVERGENT B1 ;  /* 0x0000000000017941 */ /* 0x000fea0003800200 */
.L_x_6502:
[----:B------:R-:W-:Y:S01]  /*30b0*/  FFMA.FTZ R20, -R5, R13, R20 ;  /* 0x0000000d05147223 */ /* 0x000fe20000010114 */
[----:B------:R-:W-:Y:S06]  /*30c0*/  BRA `(.L_x_6500) ;  /* 0x0000000000687947 */ /* 0x000fec0003800000 */
.L_x_6501:
        /* <DEDUP_REMOVED lines=10> */
.L_x_6506:
        /* <DEDUP_REMOVED lines=13> */
.L_x_6505:
[----:B------:R-:W-:Y:S05]  /*3240*/  BSYNC.RECONVERGENT B1 ;  /* 0x0000000000017941 */ /* 0x000fea0003800200 */
.L_x_6504:
[----:B------:R-:W-:-:S04]  /*3250*/  FMUL.FTZ R20, R20, 1.1920928955078125e-07 ;  /* 0x3400000014147820 */ /* 0x000fc80000410000 */
[----:B------:R-:W-:-:S07]  /*3260*/  FMUL.FTZ R20, R13, R20 ;  /* 0x000000140d147220 */ /* 0x000fce0000410000 */
.L_x_6500:
[----:B------:R-:W-:Y:S05]  /*3270*/  BSYNC.RECONVERGENT B0 ;  /* 0x0000000000007941 */ /* 0x000fea0003800200 */
.L_x_6499:
[----:B------:R-:W-:Y:S01]  /*3280*/  HADD2.F32 R18, -RZ, R12.H1_H1 ;  /* 0x3000000cff127230 */ /* 0x000fe20000004100 */
        /* <DEDUP_REMOVED lines=26> */
.L_x_6512:
[----:B------:R-:W-:Y:S01]  /*3430*/  FSETP.GEU.FTZ.AND P0, PT, R16, -R5, PT ;  /* 0x800000051000720b */ /* 0x000fe20003f1e000 */
[----:B------:R-:W-:-:S12]  /*3440*/  FADD.FTZ R13, R13, -1 ;  /* 0xbf8000000d0d7421 */ /* 0x000fd80000010000 */
[----:B------:R-:W-:-:S07]  /*3450*/  @!P0 FADD.FTZ R13, R13, -1 ;  /* 0xbf8000000d0d8421 */ /* 0x000fce0000010000 */
.L_x_6511:
[----:B------:R-:W-:Y:S05]  /*3460*/  BSYNC.RECONVERGENT B1 ;  /* 0x0000000000017941 */ /* 0x000fea0003800200 */
.L_x_6510:
[----:B------:R-:W-:Y:S01]  /*3470*/  FFMA.FTZ R20, -R5, R13, R20 ;  /* 0x0000000d05147223 */ /* 0x000fe20000010114 */
[----:B------:R-:W-:Y:S06]  /*3480*/  BRA `(.L_x_6508) ;  /* 0x0000000000687947 */ /* 0x000fec0003800000 */
.L_x_6509:
        /* <DEDUP_REMOVED lines=10> */
.L_x_6515:
        /* <DEDUP_REMOVED lines=13> */
.L_x_6514:
[----:B------:R-:W-:Y:S05]  /*3600*/  BSYNC.RECONVERGENT B1 ;  /* 0x0000000000017941 */ /* 0x000fea0003800200 */
.L_x_6513:
[----:B------:R-:W-:-:S04]  /*3610*/  FMUL.FTZ R20, R20, 1.1920928955078125e-07 ;  /* 0x3400000014147820 */ /* 0x000fc80000410000 */
[----:B------:R-:W-:-:S07]  /*3620*/  FMUL.FTZ R20, R13, R20 ;  /* 0x000000140d147220 */ /* 0x000fce0000410000 */
.L_x_6508:
[----:B------:R-:W-:Y:S05]  /*3630*/  BSYNC.RECONVERGENT B0 ;  /* 0x0000000000007941 */ /* 0x000fea0003800200 */
.L_x_6507:
[----:B-----5:R-:W-:Y:S01]  /*3640*/  HADD2.F32 R16, -RZ, R14.H0_H0 ;  /* 0x2000000eff107230 */ /* 0x020fe20000004100 */
        /* <DEDUP_REMOVED lines=26> */
.L_x_6521:
[----:B------:R-:W-:Y:S01]  /*37f0*/  FSETP.GEU.FTZ.AND P0, PT, R18, -R5, PT ;  /* 0x800000051200720b */ /* 0x000fe20003f1e000 */
[----:B------:R-:W-:-:S12]  /*3800*/  FADD.FTZ R17, R17, -1 ;  /* 0xbf80000011117421 */ /* 0x000fd80000010000 */
[----:B------:R-:W-:-:S07]  /*3810*/  @!P0 FADD.FTZ R17, R17, -1 ;  /* 0xbf80000011118421 */ /* 0x000fce0000010000 */
.L_x_6520:
[----:B------:R-:W-:Y:S05]  /*3820*/  BSYNC.RECONVERGENT B1 ;  /* 0x0000000000017941 */ /* 0x000fea0003800200 */
.L_x_6519:
[----:B------:R-:W-:Y:S01]  /*3830*/  FFMA.FTZ R20, -R5, R17, R20 ;  /* 0x0000001105147223 */ /* 0x000fe20000010114 */
[----:B------:R-:W-:Y:S06]  /*3840*/  BRA `(.L_x_6517) ;  /* 0x0000000000687947 */ /* 0x000fec0003800000 */
.L_x_6518:
        /* <DEDUP_REMOVED lines=10> */
.L_x_6524:
        /* <DEDUP_REMOVED lines=13> */
.L_x_6523:
[----:B------:R-:W-:Y:S05]  /*39c0*/  BSYNC.RECONVERGENT B1 ;  /* 0x0000000000017941 */ /* 0x000fea0003800200 */
.L_x_6522:
[----:B------:R-:W-:-:S04]  /*39d0*/  FMUL.FTZ R20, R20, 1.1920928955078125e-07 ;  /* 0x3400000014147820 */ /* 0x000fc80000410000 */
[----:B------:R-:W-:-:S07]  /*39e0*/  FMUL.FTZ R20, R17, R20 ;  /* 0x0000001411147220 */ /* 0x000fce0000410000 */
.L_x_6517:
[----:B------:R-:W-:Y:S05]  /*39f0*/  BSYNC.RECONVERGENT B0 ;  /* 0x0000000000007941 */ /* 0x000fea0003800200 */
.L_x_6516:
        /* <DEDUP_REMOVED lines=27> */
.L_x_6530:
[----:B------:R-:W-:Y:S01]  /*3bb0*/  FSETP.GEU.FTZ.AND P0, PT, R22, -R5, PT ;  /* 0x800000051600720b */ /* 0x000fe20003f1e000 */
[----:B------:R-:W-:-:S12]  /*3bc0*/  FADD.FTZ R16, R16, -1 ;  /* 0xbf80000010107421 */ /* 0x000fd80000010000 */
[----:B------:R-:W-:-:S07]  /*3bd0*/  @!P0 FADD.FTZ R16, R16, -1 ;  /* 0xbf80000010108421 */ /* 0x000fce0000010000 */
.L_x_6529:
[----:B------:R-:W-:Y:S05]  /*3be0*/  BSYNC.RECONVERGENT B1 ;  /* 0x0000000000017941 */ /* 0x000fea0003800200 */
.L_x_6528:
[----:B------:R-:W-:Y:S01]  /*3bf0*/  FFMA.FTZ R20, -R5, R16, R20 ;  /* 0x0000001005147223 */ /* 0x000fe20000010114 */
[----:B------:R-:W-:Y:S06]  /*3c00*/  BRA `(.L_x_6526) ;  /* 0x0000000000687947 */ /* 0x000fec0003800000 */
.L_x_6527:
        /* <DEDUP_REMOVED lines=10> */
.L_x_6533:
        /* <DEDUP_REMOVED lines=13> */
.L_x_6532:
[----:B------:R-:W-:Y:S05]  /*3d80*/  BSYNC.RECONVERGENT B1 ;  /* 0x0000000000017941 */ /* 0x000fea0003800200 */
.L_x_6531:
[----:B------:R-:W-:-:S04]  /*3d90*/  FMUL.FTZ R17, R20, 1.1920928955078125e-07 ;  /* 0x3400000014117820 */ /* 0x000fc80000410000 */
[----:B------:R-:W-:-:S07]  /*3da0*/  FMUL.FTZ R20, R16, R17 ;  /* 0x0000001110147220 */ /* 0x000fce0000410000 */
.L_x_6526:
[----:B------:R-:W-:Y:S05]  /*3db0*/  BSYNC.RECONVERGENT B0 ;  /* 0x0000000000007941 */ /* 0x000fea0003800200 */
.L_x_6525:
[----:B------:R-:W-:Y:S01]  /*3dc0*/  HADD2.F32 R16, -RZ, R15.H0_H0 ;  /* 0x2000000fff107230 */ /* 0x000fe20000004100 */
        /* <DEDUP_REMOVED lines=26> */
.L_x_6539:
[----:B------:R-:W-:Y:S01]  /*3f70*/  FSETP.GEU.FTZ.AND P0, PT, R22, -R5, PT ;  /* 0x800000051600720b */ /* 0x000fe20003f1e000 */
[----:B------:R-:W-:-:S12]  /*3f80*/  FADD.FTZ R18, R18, -1 ;  /* 0xbf80000012127421 */ /* 0x000fd80000010000 */
[----:B------:R-:W-:-:S07]  /*3f90*/  @!P0 FADD.FTZ R18, R18, -1 ;  /* 0xbf80000012128421 */ /* 0x000fce0000010000 */
.L_x_6538:
[----:B------:R-:W-:Y:S05]  /*3fa0*/  BSYNC.RECONVERGENT B1 ;  /* 0x0000000000017941 */ /* 0x000fea0003800200 */
.L_x_6537:
[----:B------:R-:W-:Y:S01]  /*3fb0*/  FFMA.FTZ R20, -R5, R18, R20 ;  /* 0x0000001205147223 */ /* 0x000fe20000010114 */
[----:B------:R-:W-:Y:S06]  /*3fc0*/  BRA `(.L_x_6535) ;  /* 0x0000000000687947 */ /* 0x000fec0003800000 */
.L_x_6536:
        /* <DEDUP_REMOVED lines=10> */
.L_x_6542:
        /* <DEDUP_REMOVED lines=13> */
.L_x_6541:
[----:B------:R-:W-:Y:S05]  /*4140*/  BSYNC.RECONVERGENT B1 ;  /* 0x0000000000017941 */ /* 0x000fea0003800200 */
.L_x_6540:
[----:B------:R-:W-:-:S04]  /*4150*/  FMUL.FTZ R19, R20, 1.1920928955078125e-07 ;  /* 0x3400000014137820 */ /* 0x000fc80000410000 */
[----:B------:R-:W-:-:S07]  /*4160*/  FMUL.FTZ R20, R18, R19 ;  /* 0x0000001312147220 */ /* 0x000fce0000410000 */
.L_x_6535:
[----:B------:R-:W-:Y:S05]  /*4170*/  BSYNC.RECONVERGENT B0 ;  /* 0x0000000000007941 */ /* 0x000fea0003800200 */
.L_x_6534:
[----:B------:R-:W-:Y:S01]  /*4180*/  HADD2.F32 R18, -RZ, R15.H1_H1 ;  /* 0x3000000fff127230 */ /* 0x000fe20000004100 */
[C---:B------:R-:W-:Y:S01]  /*4190*/  FSETP.NAN.FTZ.AND P0, PT, |R20|.reuse, |R20|, PT ;  /* 0x400000141400720b */ /* 0x040fe20003f18200 */
[----:B------:R-:W-:Y:S01]  /*41a0*/  BSSY.RECONVERGENT B0, `(.L_x_6543) ;  /* 0x0000039000007945 */ /* 0x000fe20003800200 */
[----:B------:R-:W-:Y:S02]  /*41b0*/  LOP3.LUT R15, R20, 0x80000000, R16, 0xb8, !PT ;  /* 0x80000000140f7812 */ /* 0x000fe400078eb810 */
[C---:B------:R-:W-:Y:S01]  /*41c0*/  FSETP.GEU.FTZ.AND P1, PT, |R18|.reuse, |R9|, PT ;  /* 0x400000091200720b */ /* 0x040fe20003f3e200 */
[----:B------:R-:W-:Y:S01]  /*41d0*/  FADD.FTZ R16, |R18|, -RZ ;  /* 0x800000ff12107221 */ /* 0x000fe20000010200 */
        /* <DEDUP_REMOVED lines=21> */
.L_x_6548:
[----:B------:R-:W-:Y:S01]  /*4330*/  FSETP.GEU.FTZ.AND P0, PT, R20, -R5, PT ;  /* 0x800000051400720b */ /* 0x000fe20003f1e000 */
[----:B------:R-:W-:-:S12]  /*4340*/  FADD.FTZ R19, R19, -1 ;  /* 0xbf80000013137421 */ /* 0x000fd80000010000 */
[----:B------:R-:W-:-:S07]  /*4350*/  @!P0 FADD.FTZ R19, R19, -1 ;  /* 0xbf80000013138421 */ /* 0x000fce0000010000 */
.L_x_6547:
[----:B------:R-:W-:Y:S05]  /*4360*/  BSYNC.RECONVERGENT B1 ;  /* 0x0000000000017941 */ /* 0x000fea0003800200 */
.L_x_6546:
[----:B------:R-:W-:Y:S01]  /*4370*/  FFMA.FTZ R16, -R5, R19, R16 ;  /* 0x0000001305107223 */ /* 0x000fe20000010110 */
[----:B------:R-:W-:Y:S06]  /*4380*/  BRA `(.L_x_6544) ;  /* 0x0000000000687947 */ /* 0x000fec0003800000 */
.L_x_6545:
        /* <DEDUP_REMOVED lines=10> */
.L_x_6551:
        /* <DEDUP_REMOVED lines=13> */
.L_x_6550:
[----:B------:R-:W-:Y:S05]  /*4500*/  BSYNC.RECONVERGENT B1 ;  /* 0x0000000000017941 */ /* 0x000fea0003800200 */
.L_x_6549:
[----:B------:R-:W-:-:S04]  /*4510*/  FMUL.FTZ R19, R19, 1.1920928955078125e-07 ;  /* 0x3400000013137820 */ /* 0x000fc80000410000 */
[----:B------:R-:W-:-:S07]  /*4520*/  FMUL.FTZ R16, R16, R19 ;  /* 0x0000001310107220 */ /* 0x000fce0000410000 */
.L_x_6544:
[----:B------:R-:W-:Y:S05]  /*4530*/  BSYNC.RECONVERGENT B0 ;  /* 0x0000000000007941 */ /* 0x000fea0003800200 */
.L_x_6543:
[----:B------:R-:W-:Y:S01]  /*4540*/  HADD2.F32 R20, -RZ, R10.H0_H0 ;  /* 0x2000000aff147230 */ /* 0x000fe20000004100 */
        /* <DEDUP_REMOVED lines=26> */
.L_x_6557:
[----:B------:R-:W-:Y:S01]  /*46f0*/  FSETP.GEU.FTZ.AND P0, PT, R22, -R5, PT ;  /* 0x800000051600720b */ /* 0x000fe20003f1e000 */
[----:B------:R-:W-:-:S12]  /*4700*/  FADD.FTZ R19, R19, -1 ;  /* 0xbf80000013137421 */ /* 0x000fd80000010000 */
[----:B------:R-:W-:-:S07]  /*4710*/  @!P0 FADD.FTZ R19, R19, -1 ;  /* 0xbf80000013138421 */ /* 0x000fce0000010000 */
.L_x_6556:
[----:B------:R-:W-:Y:S05]  /*4720*/  BSYNC.RECONVERGENT B1 ;  /* 0x0000000000017941 */ /* 0x000fea0003800200 */
.L_x_6555:
[----:B------:R-:W-:Y:S01]  /*4730*/  FFMA.FTZ R18, -R5, R19, R18 ;  /* 0x0000001305127223 */ /* 0x000fe20000010112 */
[----:B------:R-:W-:Y:S06]  /*4740*/  BRA `(.L_x_6553) ;  /* 0x0000000000747947 */ /* 0x000fec0003800000 */
.L_x_6554:
        /* <DEDUP_REMOVED lines=11> */
[----:B------:R-:W-:Y:S01]  /*4800*/  IMAD.MOV.U32 R22, RZ, RZ, R19 ;  /* 0x000000ffff167224 */ /* 0x000fe200078e0013 */
[----:B------:R-:W-:-:S07]  /*4810*/  MOV R19, R21 ;  /* 0x0000001500137202 */ /* 0x000fce0000000f00 */
.L_x_6560:
        /* <DEDUP_REMOVED lines=13> */
.L_x_6559:
[----:B------:R-:W-:Y:S05]  /*48f0*/  BSYNC.RECONVERGENT B1 ;  /* 0x0000000000017941 */ /* 0x000fea0003800200 */
.L_x_6558:
[----:B------:R-:W-:-:S04]  /*4900*/  FMUL.FTZ R19, R22, 1.1920928955078125e-07 ;  /* 0x3400000016137820 */ /* 0x000fc80000410000 */
[----:B------:R-:W-:-:S07]  /*4910*/  FMUL.FTZ R18, R18, R19 ;  /* 0x0000001312127220 */ /* 0x000fce0000410000 */
.L_x_6553:
[----:B------:R-:W-:Y:S05]  /*4920*/  BSYNC.RECONVERGENT B0 ;  /* 0x0000000000007941 */ /* 0x000fea0003800200 */
.L_x_6552:
        /* <DEDUP_REMOVED lines=27> */
.L_x_6566:
[----:B------:R-:W-:Y:S01]  /*4ae0*/  FSETP.GEU.FTZ.AND P0, PT, R6, -R5, PT ;  /* 0x800000050600720b */ /* 0x000fe20003f1e000 */
[----:B------:R-:W-:-:S12]  /*4af0*/  FADD.FTZ R2, R2, -1 ;  /* 0xbf80000002027421 */ /* 0x000fd80000010000 */
[----:B------:R-:W-:-:S07]  /*4b00*/  @!P0 FADD.FTZ R2, R2, -1 ;  /* 0xbf80000002028421 */ /* 0x000fce0000010000 */
.L_x_6565:
[----:B------:R-:W-:Y:S05]  /*4b10*/  BSYNC.RECONVERGENT B1 ;  /* 0x0000000000017941 */ /* 0x000fea0003800200 */
.L_x_6564:
[----:B------:R-:W-:Y:S01]  /*4b20*/  FFMA.FTZ R20, -R5, R2, R20 ;  /* 0x0000000205147223 */ /* 0x000fe20000010114 */
[----:B------:R-:W-:Y:S06]  /*4b30*/  BRA `(.L_x_6562) ;  /* 0x0000000000687947 */ /* 0x000fec0003800000 */
.L_x_6563:
        /* <DEDUP_REMOVED lines=10> */
.L_x_6569:
        /* <DEDUP_REMOVED lines=13> */
.L_x_6568:
[----:B------:R-:W-:Y:S05]  /*4cb0*/  BSYNC.RECONVERGENT B1 ;  /* 0x0000000000017941 */ /* 0x000fea0003800200 */
.L_x_6567:
[----:B------:R-:W-:-:S04]  /*4cc0*/  FMUL.FTZ R3, R20, 1.1920928955078125e-07 ;  /* 0x3400000014037820 */ /* 0x000fc80000410000 */
[----:B------:R-:W-:-:S07]  /*4cd0*/  FMUL.FTZ R20, R8, R3 ;  /* 0x0000000308147220 */ /* 0x000fce0000410000 */
.L_x_6562:
[----:B------:R-:W-:Y:S05]  /*4ce0*/  BSYNC.RECONVERGENT B0 ;  /* 0x0000000000007941 */ /* 0x000fea0003800200 */
.L_x_6561:
[----:B------:R-:W0:Y:S01]  /*4cf0*/  LDC.64 R2, c[0x0][0x388] ;  /* 0x0000e200ff027b82 */ /* 0x000e220000000a00 */
[C---:B------:R-:W-:Y:S02]  /*4d00*/  FSETP.NAN.FTZ.AND P0, PT, |R20|.reuse, |R20|, PT ;  /* 0x400000141400720b */ /* 0x040fe40003f18200 */
[C---:B------:R-:W-:Y:S02]  /*4d10*/  LOP3.LUT R5, R20.reuse, 0x80000000, R10, 0xb8, !PT ;  /* 0x8000000014057812 */ /* 0x040fe400078eb80a */
[----:B------:R-:W-:Y:S02]  /*4d20*/  F2FP.F16.F32.PACK_AB R13, R13, R12 ;  /* 0x0000000c0d0d723e */ /* 0x000fe400000000ff */
[----:B------:R-:W-:Y:S02]  /*4d30*/  FSEL R5, R20, R5, P0 ;  /* 0x0000000514057208 */ /* 0x000fe40000000000 */
[----:B------:R-:W-:Y:S02]  /*4d40*/  F2FP.F16.F32.PACK_AB R17, R17, R14 ;  /* 0x0000000e1111723e */ /* 0x000fe400000000ff */
[----:B------:R-:W-:-:S02]  /*4d50*/  F2FP.F16.F32.PACK_AB R15, R16, R15 ;  /* 0x0000000f100f723e */ /* 0x000fc400000000ff */
[----:B------:R-:W-:Y:S01]  /*4d60*/  F2FP.F16.F32.PACK_AB R5, R5, R18 ;  /* 0x000000120505723e */ /* 0x000fe200000000ff */
[----:B0-----:R-:W-:-:S04]  /*4d70*/  IMAD.WIDE.U32 R2, R0, 0x2, R2 ;  /* 0x0000000200027825 */ /* 0x001fc800078e0002 */
[----:B------:R-:W-:-:S05]  /*4d80*/  IMAD.WIDE.U32 R2, R11, 0x4, R2 ;  /* 0x000000040b027825 */ /* 0x000fca00078e0002 */
[----:B------:R-:W-:Y:S04]  /*4d90*/  STG.E desc[UR4][R2.64], R13 ;  /* 0x0000000d02007986 */ /* 0x000fe8000c101904 */
[----:B------:R-:W-:Y:S04]  /*4da0*/  STG.E desc[UR4][R2.64+0x200], R17 ;  /* 0x0002001102007986 */ /* 0x000fe8000c101904 */
[----:B------:R-:W-:Y:S04]  /*4db0*/  STG.E desc[UR4][R2.64+0x400], R15 ;  /* 0x0004000f02007986 */ /* 0x000fe8000c101904 */
[----:B------:R-:W-:Y:S01]  /*4dc0*/  STG.E desc[UR4][R2.64+0x600], R5 ;  /* 0x0006000502007986 */ /* 0x000fe2000c101904 */
[----:B------:R-:W-:Y:S05]  /*4dd0*/  EXIT ;  /* 0x000000000000794d */ /* 0x000fea0003800000 */
.L_x_6570:
        /* <DEDUP_REMOVED lines=10> */
.L_x_54810:


//--------------------- .text._ZN2at6native29vectorized_elementwise_kernelILi4ENS0_13BUnaryFunctorIN3c104HalfES4_S4_ZZZNS0_16fmod_kernel_cudaERNS_18TensorIteratorBaseEENKUlvE0_clEvENKUlvE1_clEvEUlS4_S4_E_EESt5arrayIPcLm2EEEEviT0_T1_ --------------------------
	.section	.text._ZN2at6native29vectorized_elementwise_kernelILi4ENS0_13BUnaryFunctorIN3c104HalfES4_S4_ZZZNS0_16fmod_kernel_cudaERNS_18TensorIteratorBaseEENKUlvE0_clEvENKUlvE1_clEvEUlS4_S4_E_EESt5arrayIPcLm2EEEEviT0_T1_,"ax",@progbits
	.align	128
        .global         _ZN2at6native29vectorized_elementwise_kernelILi4ENS0_13BUnaryFunctorIN3c104HalfES4_S4_ZZZNS0_16fmod_kernel_cudaERNS_18TensorIteratorBaseEENKUlvE0_clEvENKUlvE1_clEvEUlS4_S4_E_EESt5arrayIPcLm2EEEEviT0_T1_
        .type           _ZN2at6native29vectorized_elementwise_kernelILi4ENS0_13BUnaryFunctorIN3c104HalfES4_S4_ZZZNS0_16fmod_kernel_cudaERNS_18TensorIteratorBaseEENKUlvE0_clEvENKUlvE1_clEvEUlS4_S4_E_EESt5arrayIPcLm2EEEEviT0_T1_,@function
        .size           _ZN2at6native29vectorized_elementwise_kernelILi4ENS0_13BUnaryFunctorIN3c104HalfES4_S4_ZZZNS0_16fmod_kernel_cudaERNS_18TensorIteratorBaseEENKUlvE0_clEvENKUlvE1_clEvEUlS4_S4_E_EESt5arrayIPcLm2EEEEviT0_T1_,(.L_x_54811 - _ZN2at6native29vectorized_elementwise_kernelILi4ENS0_13BUnaryFunctorIN3c104HalfES4_S4_ZZZNS0_16fmod_kernel_cudaERNS_18TensorIteratorBaseEENKUlvE0_clEvENKUlvE1_clEvEUlS4_S4_E_EESt5arrayIPcLm2EEEEviT0_T1_)
        .other          _ZN2at6native29vectorized_elementwise_kernelILi4ENS0_13BUnaryFunctorIN3c104HalfES4_S4_ZZZNS0_16fmod_kernel_cudaERNS_18TensorIteratorBaseEENKUlvE0_clEvENKUlvE1_clEvEUlS4_S4_E_EESt5arrayIPcLm2EEEEviT0_T1_,@"STO_CUDA_ENTRY STV_DEFAULT"
_ZN2at6native29vectorized_elementwise_kernelILi4ENS0_13BUnaryFunctorIN3c104HalfES4_S4_ZZZNS0_16fmod_kernel_cudaERNS_18TensorIteratorBaseEENKUlvE0_clEvENKUlvE1_clEvEUlS4_S4_E_EESt5arrayIPcLm2EEEEviT0_T1_:
.text._ZN2at6native29vectorized_elementwise_kernelILi4ENS0_13BUnaryFunctorIN3c104HalfES4_S4_ZZZNS0_16fmod_kernel_cudaERNS_18TensorIteratorBaseEENKUlvE0_clEvENKUlvE1_clEvEUlS4_S4_E_EESt5arrayIPcLm2EEEEviT0_T1_:
        /* <DEDUP_REMOVED lines=101> */
.L_x_6578:
[----:B------:R-:W-:Y:S05]  /*0650*/  BSYNC.RECONVERGENT B2 ;  /* 0x0000000000027941 */ /* 0x000fea0003800200 */
.L_x_6577:
[----:B------:R-:W-:Y:S01]  /*0660*/  FFMA.FTZ R5, -R2, R4, R5 ;  /* 0x0000000402057223 */ /* 0x000fe20000010105 */
[----:B------:R-:W-:Y:S06]  /*0670*/  BRA `(.L_x_6575) ;  /* 0x0000000000787947 */ /* 0x000fec0003800000 */
.L_x_6576:
        /* <DEDUP_REMOVED lines=14> */
.L_x_6581:
        /* <DEDUP_REMOVED lines=13> */
.L_x_6580:
[----:B------:R-:W-:Y:S05]  /*0830*/  BSYNC.RECONVERGENT B2 ;  /* 0x0000000000027941 */ /* 0x000fea0003800200 */
.L_x_6579:
[----:B------:R-:W-:-:S04]  /*0840*/  FMUL.FTZ R5, R5, 1.1920928955078125e-07 ;  /* 0x3400000005057820 */ /* 0x000fc80000410000 */
[----:B------:R-:W-:-:S07]  /*0850*/  FMUL.FTZ R5, R2, R5 ;  /* 0x0000000502057220 */ /* 0x000fce0000410000 */
.L_x_6575:
[----:B------:R-:W-:Y:S05]  /*0860*/  BSYNC.RECONVERGENT B0 ;  /* 0x0000000000007941 */ /* 0x000fea0003800200 */
.L_x_6574:
[C---:B------:R-:W-:Y:S02]  /*0870*/  FSETP.NAN.FTZ.AND P0, PT, |R5|.reuse, |R5|, PT ;  /* 0x400000050500720b */ /* 0x040fe40003f18200 */
[----:B------:R-:W-:-:S04]  /*0880*/  LOP3.LUT R18, R5, 0x80000000, R18, 0xb8, !PT ;  /* 0x8000000005127812 */ /* 0x000fc800078eb812 */
[----:B------:R-:W-:-:S04]  /*0890*/  FSEL R2, R5, R18, P0 ;  /* 0x0000001205027208 */ /* 0x000fc80000000000 */
[----:B------:R-:W-:-:S07]  /*08a0*/  F2FP.F16.F32.PACK_AB R2, RZ, R2 ;  /* 0x00000002ff02723e */ /* 0x000fce00000000ff */
.L_x_6573:
[----:B------:R-:W-:Y:S05]  /*08b0*/  BSYNC.RECONVERGENT B1 ;  /* 0x0000000000017941 */ /* 0x000fea0003800200 */
.L_x_6572:
        /* <DEDUP_REMOVED lines=34> */
.L_x_6589:
[----:B------:R-:W-:Y:S01]  /*0ae0*/  FSETP.GEU.FTZ.AND P0, PT, R6, -R8, PT ;  /* 0x800000080600720b */ /* 0x000fe20003f1e000 */
[----:B------:R-:W-:-:S12]  /*0af0*/  FADD.FTZ R4, R4, -1 ;  /* 0xbf80000004047421 */ /* 0x000fd80000010000 */
[----:B------:R-:W-:-:S07]  /*0b00*/  @!P0 FADD.FTZ R4, R4, -1 ;  /* 0xbf80000004048421 */ /* 0x000fce0000010000 */
.L_x_6588:
[----:B------:R-:W-:Y:S05]  /*0b10*/  BSYNC.RECONVERGENT B2 ;  /* 0x0000000000027941 */ /* 0x000fea0003800200 */
.L_x_6587:
[----:B------:R-:W-:Y:S01]  /*0b20*/  FFMA.FTZ R5, -R8, R4, R5 ;  /* 0x0000000408057223 */ /* 0x000fe20000010105 */
[----:B------:R-:W-:Y:S06]  /*0b30*/  BRA `(.L_x_6585) ;  /* 0x0000000000787947 */ /* 0x000fec0003800000 */
.L_x_6586:
        /* <DEDUP_REMOVED lines=14> */
.L_x_6592:
        /* <DEDUP_REMOVED lines=13> */
.L_x_6591:
[----:B------:R-:W-:Y:S05]  /*0cf0*/  BSYNC.RECONVERGENT B2 ;  /* 0x0000000000027941 */ /* 0x000fea0003800200 */
.L_x_6590:
[----:B------:R-:W-:-:S04]  /*0d00*/  FMUL.FTZ R5, R5, 1.1920928955078125e-07 ;  /* 0x3400000005057820 */ /* 0x000fc80000410000 */
[----:B------:R-:W-:-:S07]  /*0d10*/  FMUL.FTZ R5, R4, R5 ;  /* 0x0000000504057220 */ /* 0x000fce0000410000 */
.L_x_6585:
[----:B------:R-:W-:Y:S05]  /*0d20*/  BSYNC.RECONVERGENT B0 ;  /* 0x0000000000007941 */ /* 0x000fea0003800200 */
.L_x_6584:
[C---:B------:R-:W-:Y:S02]  /*0d30*/  FSETP.NAN.FTZ.AND P0, PT, |R5|.reuse, |R5|, PT ;  /* 0x400000050500720b */ /* 0x040fe40003f18200 */
[----:B------:R-:W-:-:S04]  /*0d40*/  LOP3.LUT R20, R5, 0x80000000, R20, 0xb8, !PT ;  /* 0x8000000005147812 */ /* 0x000fc800078eb814 */
[----:B------:R-:W-:-:S04]  /*0d50*/  FSEL R4, R5, R20, P0 ;  /* 0x0000001405047208 */ /* 0x000fc80000000000 */
[----:B------:R-:W-:-:S07]  /*0d60*/  F2FP.F16.F32.PACK_AB R4, RZ, R4 ;  /* 0x00000004ff04723e */ /* 0x000fce00000000ff */
.L_x_6583:
[----:B------:R-:W-:Y:S05]  /*0d70*/  BSYNC.RECONVERGENT B1 ;  /* 0x0000000000017941 */ /* 0x000fea0003800200 */
.L_x_6582:
        /* <DEDUP_REMOVED lines=34> */
.L_x_6600:
[----:B------:R-:W-:Y:S01]  /*0fa0*/  FSETP.GEU.FTZ.AND P0, PT, R7, -R10, PT ;  /* 0x8000000a0700720b */ /* 0x000fe20003f1e000 */
[----:B------:R-:W-:-:S12]  /*0fb0*/  FADD.FTZ R6, R6, -1 ;  /* 0xbf80000006067421 */ /* 0x000fd80000010000 */
[----:B------:R-:W-:-:S07]  /*0fc0*/  @!P0 FADD.FTZ R6, R6, -1 ;  /* 0xbf80000006068421 */ /* 0x000fce0000010000 */
.L_x_6599:
[----:B------:R-:W-:Y:S05]  /*0fd0*/  BSYNC.RECONVERGENT B2 ;  /* 0x0000000000027941 */ /* 0x000fea0003800200 */
.L_x_6598:
[----:B------:R-:W-:Y:S01]  /*0fe0*/  FFMA.FTZ R5, -R10, R6, R5 ;  /* 0x000000060a057223 */ /* 0x000fe20000010105 */
[----:B------:R-:W-:Y:S06]  /*0ff0*/  BRA `(.L_x_6596) ;  /* 0x0000000000787947 */ /* 0x000fec0003800000 */
.L_x_6597:
        /* <DEDUP_REMOVED lines=14> */
.L_x_6603:
        /* <DEDUP_REMOVED lines=13> */
.L_x_6602:
[----:B------:R-:W-:Y:S05]  /*11b0*/  BSYNC.RECONVERGENT B2 ;  /* 0x0000000000027941 */ /* 0x000fea0003800200 */
.L_x_6601:
[----:B------:R-:W-:-:S04]  /*11c0*/  FMUL.FTZ R6, R6, 1.1920928955078125e-07 ;  /* 0x3400000006067820 */ /* 0x000fc80000410000 */
[----:B------:R-:W-:-:S07]  /*11d0*/  FMUL.FTZ R5, R5, R6 ;  /* 0x0000000605057220 */ /* 0x000fce0000410000 */
.L_x_6596:
[----:B------:R-:W-:Y:S05]  /*11e0*/  BSYNC.RECONVERGENT B0 ;  /* 0x0000000000007941 */ /* 0x000fea0003800200 */
.L_x_6595:
[C---:B------:R-:W-:Y:S02]  /*11f0*/  FSETP.NAN.FTZ.AND P0, PT, |R5|.reuse, |R5|, PT ;  /* 0x400000050500720b */ /* 0x040fe40003f18200 */
[----:B------:R-:W-:-:S04]  /*1200*/  LOP3.LUT R22, R5, 0x80000000, R22, 0xb8, !PT ;  /* 0x8000000005167812 */ /* 0x000fc800078eb816 */
[----:B------:R-:W-:-:S04]  /*1210*/  FSEL R5, R5, R22, P0 ;  /* 0x0000001605057208 */ /* 0x000fc80000000000 */
[----:B------:R-:W-:-:S07]  /*1220*/  F2FP.F16.F32.PACK_AB R5, RZ, R5 ;  /* 0x00000005ff05723e */ /* 0x000fce00000000ff */
.L_x_6594:
[----:B------:R-:W-:Y:S05]  /*1230*/  BSYNC.RECONVERGENT B1 ;  /* 0x0000000000017941 */ /* 0x000fea0003800200 */
.L_x_6593:
        /* <DEDUP_REMOVED lines=34> */
.L_x_6611:
[----:B------:R-:W-:Y:S01]  /*1460*/  FSETP.GEU.FTZ.AND P0, PT, R8, -R11, PT ;  /* 0x8000000b0800720b */ /* 0x000fe20003f1e000 */
[----:B------:R-:W-:-:S12]  /*1470*/  FADD.FTZ R7, R7, -1 ;  /* 0xbf80000007077421 */ /* 0x000fd80000010000 */
[----:B------:R-:W-:-:S07]  /*1480*/  @!P0 FADD.FTZ R7, R7, -1 ;  /* 0xbf80000007078421 */ /* 0x000fce0000010000 */
.L_x_6610:
[----:B------:R-:W-:Y:S05]  /*1490*/  BSYNC.RECONVERGENT B2 ;  /* 0x0000000000027941 */ /* 0x000fea0003800200 */
.L_x_6609:
[----:B------:R-:W-:Y:S01]  /*14a0*/  FFMA.FTZ R6, -R11, R7, R6 ;  /* 0x000000070b067223 */ /* 0x000fe20000010106 */
[----:B------:R-:W-:Y:S06]  /*14b0*/  BRA `(.L_x_6607) ;  /* 0x0000000000787947 */ /* 0x000fec0003800000 */
.L_x_6608:
        /* <DEDUP_REMOVED lines=14> */
.L_x_6614:
        /* <DEDUP_REMOVED lines=13> */
.L_x_6613:
[----:B------:R-:W-:Y:S05]  /*1670*/  BSYNC.RECONVERGENT B2 ;  /* 0x0000000000027941 */ /* 0x000fea0003800200 */
.L_x_6612:
[----:B------:R-:W-:-:S04]  /*1680*/  FMUL.FTZ R7, R7, 1.1920928955078125e-07 ;  /* 0x3400000007077820 */ /* 0x000fc80000410000 */
[----:B------:R-:W-:-:S07]  /*1690*/  FMUL.FTZ R6, R6, R7 ;  /* 0x0000000706067220 */ /* 0x000fce0000410000 */
.L_x_6607:
[----:B------:R-:W-:Y:S05]  /*16a0*/  BSYNC.RECONVERGENT B0 ;  /* 0x0000000000007941 */ /* 0x000fea0003800200 */
.L_x_6606:
[C---:B------:R-:W-:Y:S02]  /*16b0*/  FSETP.NAN.FTZ.AND P0, PT, |R6|.reuse, |R6|, PT ;  /* 0x400000060600720b */ /* 0x040fe40003f18200 */
[----:B------:R-:W-:-:S04]  /*16c0*/  LOP3.LUT R23, R6, 0x80000000, R23, 0xb8, !PT ;  /* 0x8000000006177812 */ /* 0x000fc800078eb817 */
[----:B------:R-:W-:-:S04]  /*16d0*/  FSEL R6, R6, R23, P0 ;  /* 0x0000001706067208 */ /* 0x000fc80000000000 */
[----:B------:R-:W-:-:S07]  /*16e0*/  F2FP.F16.F32.PACK_AB R6, RZ, R6 ;  /* 0x00000006ff06723e */ /* 0x000fce00000000ff */
.L_x_6605:
[----:B------:R-:W-:Y:S05]  /*16f0*/  BSYNC.RECONVERGENT B1 ;  /* 0x0000000000017941 */ /* 0x000fea0003800200 */
.L_x_6604:
        /* <DEDUP_REMOVED lines=34> */
.L_x_6622:
[----:B------:R-:W-:Y:S01]  /*1920*/  FSETP.GEU.FTZ.AND P0, PT, R9, -R11, PT ;  /* 0x8000000b0900720b */ /* 0x000fe20003f1e000 */
[----:B------:R-:W-:-:S12]  /*1930*/  FADD.FTZ R7, R7, -1 ;  /* 0xbf80000007077421 */ /* 0x000fd80000010000 */
[----:B------:R-:W-:-:S07]  /*1940*/  @!P0 FADD.FTZ R7, R7, -1 ;  /* 0xbf80000007078421 */ /* 0x000fce0000010000 */
.L_x_6621:
[----:B------:R-:W-:Y:S05]  /*1950*/  BSYNC.RECONVERGENT B2 ;  /* 0x0000000000027941 */ /* 0x000fea0003800200 */
.L_x_6620:
[----:B------:R-:W-:Y:S01]  /*1960*/  FFMA.FTZ R8, -R11, R7, R8 ;  /* 0x000000070b087223 */ /* 0x000fe20000010108 */
[----:B------:R-:W-:Y:S06]  /*1970*/  BRA `(.L_x_6618) ;  /* 0x0000000000787947 */ /* 0x000fec0003800000 */
.L_x_6619:
        /* <DEDUP_REMOVED lines=14> */
.L_x_6625:
        /* <DEDUP_REMOVED lines=13> */
.L_x_6624:
[----:B------:R-:W-:Y:S05]  /*1b30*/  BSYNC.RECONVERGENT B2 ;  /* 0x0000000000027941 */ /* 0x000fea0003800200 */
.L_x_6623:
[----:B------:R-:W-:-:S04]  /*1b40*/  FMUL.FTZ R8, R8, 1.1920928955078125e-07 ;  /* 0x3400000008087820 */ /* 0x000fc80000410000 */
[----:B------:R-:W-:-:S07]  /*1b50*/  FMUL.FTZ R8, R7, R8 ;  /* 0x0000000807087220 */ /* 0x000fce0000410000 */
.L_x_6618:
[----:B------:R-:W-:Y:S05]  /*1b60*/  BSYNC.RECONVERGENT B0 ;  /* 0x0000000000007941 */ /* 0x000fea0003800200 */
.L_x_6617:
[C---:B------:R-:W-:Y:S02]  /*1b70*/  FSETP.NAN.FTZ.AND P0, PT, |R8|.reuse, |R8|, PT ;  /* 0x400000080800720b */ /* 0x040fe40003f18200 */
[----:B------:R-:W-:-:S04]  /*1b80*/  LOP3.LUT R21, R8, 0x80000000, R21, 0xb8, !PT ;  /* 0x8000000008157812 */ /* 0x000fc800078eb815 */
[----:B------:R-:W-:-:S04]  /*1b90*/  FSEL R7, R8, R21, P0 ;  /* 0x0000001508077208 */ /* 0x000fc80000000000 */
[----:B------:R-:W-:-:S07]  /*1ba0*/  F2FP.F16.F32.PACK_AB R7, RZ, R7 ;  /* 0x00000007ff07723e */ /* 0x000fce00000000ff */
.L_x_6616:
[----:B------:R-:W-:Y:S05]  /*1bb0*/  BSYNC.RECONVERGENT B1 ;  /* 0x0000000000017941 */ /* 0x000fea0003800200 */
.L_x_6615:
        /* <DEDUP_REMOVED lines=34> */
.L_x_6633:
[----:B------:R-:W-:Y:S01]  /*1de0*/  FSETP.GEU.FTZ.AND P0, PT, R10, -R15, PT ;  /* 0x8000000f0a00720b */ /* 0x000fe20003f1e000 */
[----:B------:R-:W-:-:S12]  /*1df0*/  FADD.FTZ R9, R9, -1 ;  /* 0xbf80000009097421 */ /* 0x000fd80000010000 */
[----:B------:R-:W-:-:S07]  /*1e00*/  @!P0 FADD.FTZ R9, R9, -1 ;  /* 0xbf80000009098421 */ /* 0x000fce0000010000 */
.L_x_6632:
[----:B------:R-:W-:Y:S05]  /*1e10*/  BSYNC.RECONVERGENT B2 ;  /* 0x0000000000027941 */ /* 0x000fea0003800200 */
.L_x_6631:
[----:B------:R-:W-:Y:S01]  /*1e20*/  FFMA.FTZ R8, -R15, R9, R8 ;  /* 0x000000090f087223 */ /* 0x000fe20000010108 */
[----:B------:R-:W-:Y:S06]  /*1e30*/  BRA `(.L_x_6629) ;  /* 0x0000000000787947 */ /* 0x000fec0003800000 */
.L_x_6630:
        /* <DEDUP_REMOVED lines=14> */
.L_x_6636:
        /* <DEDUP_REMOVED lines=13> */
.L_x_6635:
[----:B------:R-:W-:Y:S05]  /*1ff0*/  BSYNC.RECONVERGENT B2 ;  /* 0x0000000000027941 */ /* 0x000fea0003800200 */
.L_x_6634:
[----:B------:R-:W-:-:S04]  /*2000*/  FMUL.FTZ R9, R9, 1.1920928955078125e-07 ;  /* 0x3400000009097820 */ /* 0x000fc80000410000 */
[----:B------:R-:W-:-:S07]  /*2010*/  FMUL.FTZ R8, R8, R9 ;  /* 0x0000000908087220 */ /* 0x000fce0000410000 */
.L_x_6629:
[----:B------:R-:W-:Y:S05]  /*2020*/  BSYNC.RECONVERGENT B0 ;  /* 0x0000000000007941 */ /* 0x000fea0003800200 */
.L_x_6628:
[C---:B------:R-:W-:Y:S02]  /*2030*/  FSETP.NAN.FTZ.AND P0, PT, |R8|.reuse, |R8|, PT ;  /* 0x400000080800720b */ /* 0x040fe40003f18200 */
[----:B------:R-:W-:-:S04]  /*2040*/  LOP3.LUT R19, R8, 0x80000000, R19, 0xb8, !PT ;  /* 0x8000000008137812 */ /* 0x000fc800078eb813 */
[----:B------:R-:W-:-:S04]  /*2050*/  FSEL R8, R8, R19, P0 ;  /* 0x0000001308087208 */ /* 0x000fc80000000000 */
[----:B------:R-:W-:-:S07]  /*2060*/  F2FP.F16.F32.PACK_AB R8, RZ, R8 ;  /* 0x00000008ff08723e */ /* 0x000fce00000000ff */
.L_x_6627:
[----:B------:R-:W-:Y:S05]  /*2070*/  BSYNC.RECONVERGENT B1 ;  /* 0x0000000000017941 */ /* 0x000fea0003800200 */
.L_x_6626:
        /* <DEDUP_REMOVED lines=34> */
.L_x_6644:
[----:B------:R-:W-:Y:S01]  /*22a0*/  FSETP.GEU.FTZ.AND P0, PT, R11, -R15, PT ;  /* 0x8000000f0b00720b */ /* 0x000fe20003f1e000 */
[----:B------:R-:W-:-:S12]  /*22b0*/  FADD.FTZ R9, R9, -1 ;  /* 0xbf80000009097421 */ /* 0x000fd80000010000 */
[----:B------:R-:W-:-:S07]  /*22c0*/  @!P0 FADD.FTZ R9, R9, -1 ;  /* 0xbf80000009098421 */ /* 0x000fce0000010000 */
.L_x_6643:
[----:B------:R-:W-:Y:S05]  /*22d0*/  BSYNC.RECONVERGENT B2 ;  /* 0x0000000000027941 */ /* 0x000fea0003800200 */
.L_x_6642:
[----:B------:R-:W-:Y:S01]  /*22e0*/  FFMA.FTZ R10, -R15, R9, R10 ;  /* 0x000000090f0a7223 */ /* 0x000fe2000001010a */
[----:B------:R-:W-:Y:S06]  /*22f0*/  BRA `(.L_x_6640) ;  /* 0x0000000000787947 */ /* 0x000fec0003800000 */
.L_x_6641:
        /* <DEDUP_REMOVED lines=14> */
.L_x_6647:
        /* <DEDUP_REMOVED lines=13> */
.L_x_6646:
[----:B------:R-:W-:Y:S05]  /*24b0*/  BSYNC.RECONVERGENT B2 ;  /* 0x0000000000027941 */ /* 0x000fea0003800200 */
.L_x_6645:
[----:B------:R-:W-:-:S04]  /*24c0*/  FMUL.FTZ R10, R10, 1.1920928955078125e-07 ;  /* 0x340000000a0a7820 */ /* 0x000fc80000410000 */
[----:B------:R-:W-:-:S07]  /*24d0*/  FMUL.FTZ R10, R9, R10 ;  /* 0x0000000a090a7220 */ /* 0x000fce0000410000 */
.L_x_6640:
[----:B------:R-:W-:Y:S05]  /*24e0*/  BSYNC.RECONVERGENT B0 ;  /* 0x0000000000007941 */ /* 0x000fea0003800200 */
.L_x_6639:
[C---:B------:R-:W-:Y:S02]  /*24f0*/  FSETP.NAN.FTZ.AND P0, PT, |R10|.reuse, |R10|, PT ;  /* 0x4000000a0a00720b */ /* 0x040fe40003f18200 */
[----:B------:R-:W-:-:S04]  /*2500*/  LOP3.LUT R13, R10, 0x80000000, R13, 0xb8, !PT ;  /* 0x800000000a0d7812 */ /* 0x000fc800078eb80d */
[----:B------:R-:W-:-:S04]  /*2510*/  FSEL R9, R10, R13, P0 ;  /* 0x0000000d0a097208 */ /* 0x000fc80000000000 */
[----:B------:R-:W-:-:S07]  /*2520*/  F2FP.F16.F32.PACK_AB R9, RZ, R9 ;  /* 0x00000009ff09723e */ /* 0x000fce00000000ff */
.L_x_6638:
[----:B------:R-:W-:Y:S05]  /*2530*/  BSYNC.RECONVERGENT B1 ;  /* 0x0000000000017941 */ /* 0x000fea0003800200 */
.L_x_6637:
        /* <DEDUP_REMOVED lines=34> */
.L_x_6655:
[----:B------:R-:W-:Y:S01]  /*2760*/  FSETP.GEU.FTZ.AND P0, PT, R13, -R18, PT ;  /* 0x800000120d00720b */ /* 0x000fe20003f1e000 */
[----:B------:R-:W-:-:S12]  /*2770*/  FADD.FTZ R10, R10, -1 ;  /* 0xbf8000000a0a7421 */ /* 0x000fd80000010000 */
[----:B------:R-:W-:-:S07]  /*2780*/  @!P0 FADD.FTZ R10, R10, -1 ;  /* 0xbf8000000a0a8421 */ /* 0x000fce0000010000 */
.L_x_6654:
[----:B------:R-:W-:Y:S05]  /*2790*/  BSYNC.RECONVERGENT B2 ;  /* 0x0000000000027941 */ /* 0x000fea0003800200 */
.L_x_6653:
[----:B------:R-:W-:Y:S01]  /*27a0*/  FFMA.FTZ R11, -R18, R10, R11 ;  /* 0x0000000a120b7223 */ /* 0x000fe2000001010b */
[----:B------:R-:W-:Y:S06]  /*27b0*/  BRA `(.L_x_6651) ;  /* 0x0000000000787947 */ /* 0x000fec0003800000 */
.L_x_6652:
        /* <DEDUP_REMOVED lines=14> */
.L_x_6658:
        /* <DEDUP_REMOVED lines=13> */
.L_x_6657:
[----:B------:R-:W-:Y:S05]  /*2970*/  BSYNC.RECONVERGENT B2 ;  /* 0x0000000000027941 */ /* 0x000fea0003800200 */
.L_x_6656:
[----:B------:R-:W-:-:S04]  /*2980*/  FMUL.FTZ R11, R11, 1.1920928955078125e-07 ;  /* 0x340000000b0b7820 */ /* 0x000fc80000410000 */
[----:B------:R-:W-:-:S07]  /*2990*/  FMUL.FTZ R11, R10, R11 ;  /* 0x0000000b0a0b7220 */ /* 0x000fce0000410000 */
.L_x_6651:
[----:B------:R-:W-:Y:S05]  /*29a0*/  BSYNC.RECONVERGENT B0 ;  /* 0x0000000000007941 */ /* 0x000fea0003800200 */
.L_x_6650:
[C---:B------:R-:W-:Y:S02]  /*29b0*/  FSETP.NAN.FTZ.AND P0, PT, |R11|.reuse, |R11|, PT ;  /* 0x4000000b0b00720b */ /* 0x040fe40003f18200 */
[----:B------:R-:W-:-:S04]  /*29c0*/  LOP3.LUT R12, R11, 0x80000000, R12, 0xb8, !PT ;  /* 0x800000000b0c7812 */ /* 0x000fc800078eb80c */
[----:B------:R-:W-:-:S04]  /*29d0*/  FSEL R10, R11, R12, P0 ;  /* 0x0000000c0b0a7208 */ /* 0x000fc80000000000 */
[----:B------:R-:W-:-:S07]  /*29e0*/  F2FP.F16.F32.PACK_AB R10, RZ, R10 ;  /* 0x0000000aff0a723e */ /* 0x000fce00000000ff */
.L_x_6649:
[----:B------:R-:W-:Y:S05]  /*29f0*/  BSYNC.RECONVERGENT B1 ;  /* 0x0000000000017941 */ /* 0x000fea0003800200 */
.L_x_6648:
        /* <DEDUP_REMOVED lines=16> */
.L_x_6661:
[----:B------:R-:W-:-:S13]  /*2b00*/  ISETP.GE.U32.AND P0, PT, R17, R16, PT ;  /* 0x000000101100720c */ /* 0x000fda0003f06070 */
[----:B------:R-:W-:Y:S05]  /*2b10*/  @P0 BRA `(.L_x_6663) ;  /* 0x0000000000300947 */ /* 0x000fea0003800000 */
[----:B-1----:R-:W1:Y:S01]  /*2b20*/  LDC.64 R2, c[0x0][0x388] ;  /* 0x0000e200ff027b82 */ /* 0x002e620000000a00 */
[----:B------:R-:W-:Y:S01]  /*2b30*/  IMAD.IADD R11, R0, 0x1, R17 ;  /* 0x00000001000b7824 */ /* 0x000fe200078e0211 */
[----:B------:R-:W-:-:S03]  /*2b40*/  IADD3 R17, PT, PT, R17, 0x80, RZ ;  /* 0x0000008011117810 */ /* 0x000fc60007ffe0ff */
[----:B-1----:R-:W-:-:S05]  /*2b50*/  IMAD.WIDE.U32 R2, R11, 0x2, R2 ;  /* 0x000000020b027825 */ /* 0x002fca00078e0002 */
[----:B------:R2:W-:Y:S02]  /*2b60*/  STG.E.U16 desc[UR4][R2.64], R5 ;  /* 0x0000000502007986 */ /* 0x0005e4000c101504 */
.L_x_6662:
[----:B------:R-:W-:-:S13]  /*2b70*/  ISETP.GE.U32.AND P0, PT, R17, R16, PT ;  /* 0x000000101100720c */ /* 0x000fda0003f06070 */
[----:B------:R-:W-:Y:S05]  /*2b80*/  @P0 BRA `(.L_x_6664) ;  /* 0x0000000000300947 */ /* 0x000fea0003800000 */
[----:B-12---:R-:W1:Y:S01]  /*2b90*/  LDC.64 R2, c[0x0][0x388] ;  /* 0x0000e200ff027b82 */ /* 0x006e620000000a00 */
[----:B------:R-:W-:Y:S02]  /*2ba0*/  IMAD.IADD R5, R0, 0x1, R17 ;  /* 0x0000000100057824 */ /* 0x000fe400078e0211 */
[----:B------:R-:W-:Y:S02]  /*2bb0*/  VIADD R17, R17, 0x80 ;  /* 0x0000008011117836 */ /* 0x000fe40000000000 */
[----:B-1----:R-:W-:-:S05]  /*2bc0*/  IMAD.WIDE.U32 R2, R5, 0x2, R2 ;  /* 0x0000000205027825 */ /* 0x002fca00078e0002 */
[----:B------:R2:W-:Y:S02]  /*2bd0*/  STG.E.U16 desc[UR4][R2.64], R6 ;  /* 0x0000000602007986 */ /* 0x0005e4000c101504 */
.L_x_6663:
[----:B------:R-:W-:-:S13]  /*2be0*/  ISETP.GE.U32.AND P0, PT, R17, R16, PT ;  /* 0x000000101100720c */ /* 0x000fda0003f06070 */
[----:B------:R-:W-:Y:S05]  /*2bf0*/  @P0 BRA `(.L_x_6665) ;  /* 0x0000000000340947 */ /* 0x000fea0003800000 */
[----:B-12---:R-:W1:Y:S01]  /*2c00*/  LDC.64 R2, c[0x0][0x388] ;  /* 0x0000e200ff027b82 */ /* 0x006e620000000a00 */
[----:B------:R-:W-:Y:S01]  /*2c10*/  IMAD.IADD R5, R0, 0x1, R17 ;  /* 0x0000000100057824 */ /* 0x000fe200078e0211 */
[----:B------:R-:W-:-:S03]  /*2c20*/  IADD3 R17, PT, PT, R17, 0x80, RZ ;  /* 0x0000008011117810 */ /* 0x000fc60007ffe0ff */
[----:B-1----:R-:W-:-:S05]  /*2c30*/  IMAD.WIDE.U32 R2, R5, 0x2, R2 ;  /* 0x0000000205027825 */ /* 0x002fca00078e0002 */
[----:B------:R3:W-:Y:S02]  /*2c40*/  STG.E.U16 desc[UR4][R2.64], R7 ;  /* 0x0000000702007986 */ /* 0x0007e4000c101504 */
.L_x_6664:
        /* <DEDUP_REMOVED lines=8> */
.L_x_6665:
[----:B------:R-:W-:Y:S05]  /*2cd0*/  BSYNC.RELIABLE B1 ;  /* 0x0000000000017941 */ /* 0x000fea0003800100 */
.L_x_6660:
[----:B------:R-:W-:-:S13]  /*2ce0*/  ISETP.GE.U32.AND P0, PT, R17, R16, PT ;  /* 0x000000101100720c */ /* 0x000fda0003f06070 */
[----:B-123--:R-:W1:Y:S01]  /*2cf0*/  @!P0 LDC.64 R2, c[0x0][0x388] ;  /* 0x0000e200ff028b82 */ /* 0x00ee620000000a00 */
[----:B------:R-:W-:Y:S01]  /*2d00*/  @!P0 IMAD.IADD R5, R0, 0x1, R17 ;  /* 0x0000000100058824 */ /* 0x000fe200078e0211 */
[----:B------:R-:W-:-:S03]  /*2d10*/  @!P0 IADD3 R17, PT, PT, R17, 0x80, RZ ;  /* 0x0000008011118810 */ /* 0x000fc60007ffe0ff */
[----:B-1----:R-:W-:-:S05]  /*2d20*/  @!P0 IMAD.WIDE.U32 R2, R5, 0x2, R2 ;  /* 0x0000000205028825 */ /* 0x002fca00078e0002 */
[----:B------:R4:W-:Y:S02]  /*2d30*/  @!P0 STG.E.U16 desc[UR4][R2.64], R9 ;  /* 0x0000000902008986 */ /* 0x0009e4000c101504 */
.L_x_6666:
[----:B------:R-:W-:Y:S05]  /*2d40*/  BSYNC.RECONVERGENT B0 ;  /* 0x0000000000007941 */ /* 0x000fea0003800200 */
.L_x_6659:
        /* <DEDUP_REMOVED lines=8> */
.L_x_6571:
[----:B------:R-:W0:Y:S01]  /*2dd0*/  S2R R14, SR_TID.X ;  /* 0x00000000000e7919 */ /* 0x000e220000002100 */
[----:B------:R-:W1:Y:S02]  /*2de0*/  LDC.64 R2, c[0x0][0x390] ;  /* 0x0000e400ff027b82 */ /* 0x000e640000000a00 */
[----:B-1----:R-:W-:-:S04]  /*2df0*/  IMAD.WIDE.U32 R2, R0, 0x2, R2 ;  /* 0x0000000200027825 */ /* 0x002fc800078e0002 */
[----:B0-----:R-:W-:-:S05]  /*2e00*/  IMAD.WIDE.U32 R6, R14, 0x8, R2 ;  /* 0x000000080e067825 */ /* 0x001fca00078e0002 */
[----:B------:R-:W2:Y:S01]  /*2e10*/  LDG.E.64 R4, desc[UR4][R6.64] ;  /* 0x0000000406047981 */ /* 0x000ea2000c1e1b00 */
[----:B------:R-:W0:Y:S01]  /*2e20*/  LDC.U16 R13, c[0x0][0x386] ;  /* 0x0000e180ff0d7b82 */ /* 0x000e220000000400 */
[----:B------:R-:W-:Y:S02]  /*2e30*/  BSSY.RECONVERGENT B0, `(.L_x_6667) ;  /* 0x0000042000007945 */ /* 0x000fe40003800200 */
[----:B------:R1:W5:Y:S01]  /*2e40*/  LDG.E.64 R2, desc[UR4][R6.64+0x400] ;  /* 0x0004000406027981 */ /* 0x000362000c1e1b00 */
        /* <DEDUP_REMOVED lines=35> */
.L_x_6671:
[----:B------:R-:W-:Y:S05]  /*3080*/  BSYNC.RECONVERGENT B1 ;  /* 0x0000000000017941 */ /* 0x000fea0003800200 */
.L_x_6670:
[----:B------:R-:W-:Y:S01]  /*3090*/  FFMA.FTZ R20, -R9, R15, R20 ;  /* 0x0000000f09147223 */ /* 0x000fe20000010114 */
[----:B------:R-:W-:Y:S06]  /*30a0*/  BRA `(.L_x_6668) ;  /* 0x0000000000687947 */ /* 0x000fec0003800000 */
.L_x_6669:
        /* <DEDUP_REMOVED lines=10> */
.L_x_6674:
        /* <DEDUP_REMOVED lines=13> */
.L_x_6673:
[----:B------:R-:W-:Y:S05]  /*3220*/  BSYNC.RECONVERGENT B1 ;  /* 0x0000000000017941 */ /* 0x000fea0003800200 */
.L_x_6672:
[----:B------:R-:W-:-:S04]  /*3230*/  FMUL.FTZ R20, R20, 1.1920928955078125e-07 ;  /* 0x3400000014147820 */ /* 0x000fc80000410000 */
[----:B------:R-:W-:-:S07]  /*3240*/  FMUL.FTZ R20, R15, R20 ;  /* 0x000000140f147220 */ /* 0x000fce0000410000 */
.L_x_6668:
[----:B------:R-:W-:Y:S05]  /*3250*/  BSYNC.RECONVERGENT B0 ;  /* 0x0000000000007941 */ /* 0x000fea0003800200 */
.L_x_6667:
        /* <DEDUP_REMOVED lines=27> */
.L_x_6680:
[----:B------:R-:W-:Y:S01]  /*3410*/  FSETP.GEU.FTZ.AND P0, PT, R16, -R9, PT ;  /* 0x800000091000720b */ /* 0x000fe20003f1e000 */
[----:B------:R-:W-:-:S12]  /*3420*/  FADD.FTZ R15, R15, -1 ;  /* 0xbf8000000f0f7421 */ /* 0x000fd80000010000 */
[----:B------:R-:W-:-:S07]  /*3430*/  @!P0 FADD.FTZ R15, R15, -1 ;  /* 0xbf8000000f0f8421 */ /* 0x000fce0000010000 */
.L_x_6679:
[----:B------:R-:W-:Y:S05]  /*3440*/  BSYNC.RECONVERGENT B1 ;  /* 0x0000000000017941 */ /* 0x000fea0003800200 */
.L_x_6678:
[----:B------:R-:W-:Y:S01]  /*3450*/  FFMA.FTZ R20, -R9, R15, R20 ;  /* 0x0000000f09147223 */ /* 0x000fe20000010114 */
[----:B------:R-:W-:Y:S06]  /*3460*/  BRA `(.L_x_6676) ;  /* 0x0000000000687947 */ /* 0x000fec0003800000 */
.L_x_6677:
        /* <DEDUP_REMOVED lines=10> */
.L_x_6683:
        /* <DEDUP_REMOVED lines=13> */
.L_x_6682:
[----:B------:R-:W-:Y:S05]  /*35e0*/  BSYNC.RECONVERGENT B1 ;  /* 0x0000000000017941 */ /* 0x000fea0003800200 */
.L_x_6681:
[----:B------:R-:W-:-:S04]  /*35f0*/  FMUL.FTZ R20, R20, 1.1920928955078125e-07 ;  /* 0x3400000014147820 */ /* 0x000fc80000410000 */
[----:B------:R-:W-:-:S07]  /*3600*/  FMUL.FTZ R20, R15, R20 ;  /* 0x000000140f147220 */ /* 0x000fce0000410000 */
.L_x_6676:
[----:B------:R-:W-:Y:S05]  /*3610*/  BSYNC.RECONVERGENT B0 ;  /* 0x0000000000007941 */ /* 0x000fea0003800200 */
.L_x_6675:
        /* <DEDUP_REMOVED lines=27> */
.L_x_6689:
[----:B------:R-:W-:Y:S01]  /*37d0*/  FSETP.GEU.FTZ.AND P0, PT, R18, -R9, PT ;  /* 0x800000091200720b */ /* 0x000fe20003f1e000 */
[----:B------:R-:W-:-:S12]  /*37e0*/  FADD.FTZ R17, R17, -1 ;  /* 0xbf80000011117421 */ /* 0x000fd80000010000 */
[----:B------:R-:W-:-:S07]  /*37f0*/  @!P0 FADD.FTZ R17, R17, -1 ;  /* 0xbf80000011118421 */ /* 0x000fce0000010000 */
.L_x_6688:
[----:B------:R-:W-:Y:S05]  /*3800*/  BSYNC.RECONVERGENT B1 ;  /* 0x0000000000017941 */ /* 0x000fea0003800200 */
.L_x_6687:
[----:B------:R-:W-:Y:S01]  /*3810*/  FFMA.FTZ R20, -R9, R17, R20 ;  /* 0x0000001109147223 */ /* 0x000fe20000010114 */
[----:B------:R-:W-:Y:S06]  /*3820*/  BRA `(.L_x_6685) ;  /* 0x0000000000687947 */ /* 0x000fec0003800000 */
.L_x_6686:
        /* <DEDUP_REMOVED lines=10> */
.L_x_6692:
        /* <DEDUP_REMOVED lines=13> */
.L_x_6691:
[----:B------:R-:W-:Y:S05]  /*39a0*/  BSYNC.RECONVERGENT B1 ;  /* 0x0000000000017941 */ /* 0x000fea0003800200 */
.L_x_6690:
[----:B------:R-:W-:-:S04]  /*39b0*/  FMUL.FTZ R20, R20, 1.1920928955078125e-07 ;  /* 0x3400000014147820 */ /* 0x000fc80000410000 */
[----:B------:R-:W-:-:S07]  /*39c0*/  FMUL.FTZ R20, R17, R20 ;  /* 0x0000001411147220 */ /* 0x000fce0000410000 */
.L_x_6685:
[----:B------:R-:W-:Y:S05]  /*39d0*/  BSYNC.RECONVERGENT B0 ;  /* 0x0000000000007941 */ /* 0x000fea0003800200 */
.L_x_6684:
        /* <DEDUP_REMOVED lines=27> */
.L_x_6698:
[----:B------:R-:W-:Y:S01]  /*3b90*/  FSETP.GEU.FTZ.AND P0, PT, R20, -R9, PT ;  /* 0x800000091400720b */ /* 0x000fe20003f1e000 */
[----:B------:R-:W-:-:S12]  /*3ba0*/  FADD.FTZ R17, R17, -1 ;  /* 0xbf80000011117421 */ /* 0x000fd80000010000 */
[----:B------:R-:W-:-:S07]  /*3bb0*/  @!P0 FADD.FTZ R17, R17, -1 ;  /* 0xbf80000011118421 */ /* 0x000fce0000010000 */
.L_x_6697:
[----:B------:R-:W-:Y:S05]  /*3bc0*/  BSYNC.RECONVERGENT B1 ;  /* 0x0000000000017941 */ /* 0x000fea0003800200 */
.L_x_6696:
[----:B------:R-:W-:Y:S01]  /*3bd0*/  FFMA.FTZ R16, -R9, R17, R16 ;  /* 0x0000001109107223 */ /* 0x000fe20000010110 */
[----:B------:R-:W-:Y:S06]  /*3be0*/  BRA `(.L_x_6694) ;  /* 0x0000000000687947 */ /* 0x000fec0003800000 */
.L_x_6695:
        /* <DEDUP_REMOVED lines=10> */
.L_x_6701:
        /* <DEDUP_REMOVED lines=13> */
.L_x_6700:
[----:B------:R-:W-:Y:S05]  /*3d60*/  BSYNC.RECONVERGENT B1 ;  /* 0x0000000000017941 */ /* 0x000fea0003800200 */
.L_x_6699:
[----:B------:R-:W-:-:S04]  /*3d70*/  FMUL.FTZ R17, R17, 1.1920928955078125e-07 ;  /* 0x3400000011117820 */ /* 0x000fc80000410000 */
[----:B------:R-:W-:-:S07]  /*3d80*/  FMUL.FTZ R16, R16, R17 ;  /* 0x0000001110107220 */ /* 0x000fce0000410000 */
.L_x_6694:
[----:B------:R-:W-:Y:S05]  /*3d90*/  BSYNC.RECONVERGENT B0 ;  /* 0x0000000000007941 */ /* 0x000fea0003800200 */
.L_x_6693:
[----:B-----5:R-:W-:Y:S01]  /*3da0*/  HADD2.F32 R20, -RZ, R2.H0_H0 ;  /* 0x20000002ff147230 */ /* 0x020fe20000004100 */
        /* <DEDUP_REMOVED lines=26> */
.L_x_6707:
[----:B------:R-:W-:Y:S01]  /*3f50*/  FSETP.GEU.FTZ.AND P0, PT, R18, -R9, PT ;  /* 0x800000091200720b */ /* 0x000fe20003f1e000 */
[----:B------:R-:W-:-:S12]  /*3f60*/  FADD.FTZ R17, R17, -1 ;  /* 0xbf80000011117421 */ /* 0x000fd80000010000 */
[----:B------:R-:W-:-:S07]  /*3f70*/  @!P0 FADD.FTZ R17, R17, -1 ;  /* 0xbf80000011118421 */ /* 0x000fce0000010000 */
.L_x_6706:
[----:B------:R-:W-:Y:S05]  /*3f80*/  BSYNC.RECONVERGENT B1 ;  /* 0x0000000000017941 */ /* 0x000fea0003800200 */
.L_x_6705:
[----:B------:R-:W-:Y:S01]  /*3f90*/  FFMA.FTZ R22, -R9, R17, R22 ;  /* 0x0000001109167223 */ /* 0x000fe20000010116 */
[----:B------:R-:W-:Y:S06]  /*3fa0*/  BRA `(.L_x_6703) ;  /* 0x0000000000687947 */ /* 0x000fec0003800000 */
.L_x_6704:
        /* <DEDUP_REMOVED lines=10> */
.L_x_6710:
        /* <DEDUP_REMOVED lines=13> */
.L_x_6709:
[----:B------:R-:W-:Y:S05]  /*4120*/  BSYNC.RECONVERGENT B1 ;  /* 0x0000000000017941 */ /* 0x000fea0003800200 */
.L_x_6708:
[----:B------:R-:W-:-:S04]  /*4130*/  FMUL.FTZ R22, R22, 1.1920928955078125e-07 ;  /* 0x3400000016167820 */ /* 0x000fc80000410000 */
[----:B------:R-:W-:-:S07]  /*4140*/  FMUL.FTZ R22, R17, R22 ;  /* 0x0000001611167220 */ /* 0x000fce0000410000 */
.L_x_6703:
[----:B------:R-:W-:Y:S05]  /*4150*/  BSYNC.RECONVERGENT B0 ;  /* 0x0000000000007941 */ /* 0x000fea0003800200 */
.L_x_6702:
        /* <DEDUP_REMOVED lines=27> */
.L_x_6716:
[----:B------:R-:W-:Y:S01]  /*4310*/  FSETP.GEU.FTZ.AND P0, PT, R20, -R9, PT ;  /* 0x800000091400720b */ /* 0x000fe20003f1e000 */
[----:B------:R-:W-:-:S12]  /*4320*/  FADD.FTZ R17, R17, -1 ;  /* 0xbf80000011117421 */ /* 0x000fd80000010000 */
[----:B------:R-:W-:-:S07]  /*4330*/  @!P0 FADD.FTZ R17, R17, -1 ;  /* 0xbf80000011118421 */ /* 0x000fce0000010000 */
.L_x_6715:
[----:B------:R-:W-:Y:S05]  /*4340*/  BSYNC.RECONVERGENT B1 ;  /* 0x0000000000017941 */ /* 0x000fea0003800200 */
.L_x_6714:
[----:B------:R-:W-:Y:S01]  /*4350*/  FFMA.FTZ R22, -R9, R17, R22 ;  /* 0x0000001109167223 */ /* 0x000fe20000010116 */
[----:B------:R-:W-:Y:S06]  /*4360*/  BRA `(.L_x_6712) ;  /* 0x0000000000687947 */ /* 0x000fec0003800000 */
.L_x_6713:
        /* <DEDUP_REMOVED lines=10> */
.L_x_6719:
        /* <DEDUP_REMOVED lines=13> */
.L_x_6718:
[----:B------:R-:W-:Y:S05]  /*44e0*/  BSYNC.RECONVERGENT B1 ;  /* 0x0000000000017941 */ /* 0x000fea0003800200 */
.L_x_6717:
[----:B------:R-:W-:-:S04]  /*44f0*/  FMUL.FTZ R22, R22, 1.1920928955078125e-07 ;  /* 0x3400000016167820 */ /* 0x000fc80000410000 */
[----:B------:R-:W-:-:S07]  /*4500*/  FMUL.FTZ R22, R17, R22 ;  /* 0x0000001611167220 */ /* 0x000fce0000410000 */
.L_x_6712:
[----:B------:R-:W-:Y:S05]  /*4510*/  BSYNC.RECONVERGENT B0 ;  /* 0x0000000000007941 */ /* 0x000fea0003800200 */
.L_x_6711:
        /* <DEDUP_REMOVED lines=27> */
.L_x_6725:
[----:B------:R-:W-:Y:S01]  /*46d0*/  FSETP.GEU.FTZ.AND P0, PT, R24, -R9, PT ;  /* 0x800000091800720b */ /* 0x000fe20003f1e000 */
[----:B------:R-:W-:-:S12]  /*46e0*/  FADD.FTZ R18, R18, -1 ;  /* 0xbf80000012127421 */ /* 0x000fd80000010000 */
[----:B------:R-:W-:-:S07]  /*46f0*/  @!P0 FADD.FTZ R18, R18, -1 ;  /* 0xbf80000012128421 */ /* 0x000fce0000010000 */
.L_x_6724:
[----:B------:R-:W-:Y:S05]  /*4700*/  BSYNC.RECONVERGENT B1 ;  /* 0x0000000000017941 */ /* 0x000fea0003800200 */
.L_x_6723:
[----:B------:R-:W-:Y:S01]  /*4710*/  FFMA.FTZ R22, -R9, R18, R22 ;  /* 0x0000001209167223 */ /* 0x000fe20000010116 */
[----:B------:R-:W-:Y:S06]  /*4720*/  BRA `(.L_x_6721) ;  /* 0x0000000000687947 */ /* 0x000fec0003800000 */
.L_x_6722:
        /* <DEDUP_REMOVED lines=10> */
.L_x_6728:
        /* <DEDUP_REMOVED lines=13> */
.L_x_6727:
[----:B------:R-:W-:Y:S05]  /*48a0*/  BSYNC.RECONVERGENT B1 ;  /* 0x0000000000017941 */ /* 0x000fea0003800200 */
.L_x_6726:
[----:B------:R-:W-:-:S04]  /*48b0*/  FMUL.FTZ R19, R22, 1.1920928955078125e-07 ;  /* 0x3400000016137820 */ /* 0x000fc80000410000 */
[----:B------:R-:W-:-:S07]  /*48c0*/  FMUL.FTZ R22, R18, R19 ;  /* 0x0000001312167220 */ /* 0x000fce0000410000 */
.L_x_6721:
[----:B------:R-:W-:Y:S05]  /*48d0*/  BSYNC.RECONVERGENT B0 ;  /* 0x0000000000007941 */ /* 0x000fea0003800200 */
.L_x_6720:
        /* <DEDUP_REMOVED lines=27> */
.L_x_6734:
[----:B------:R-:W-:Y:S01]  /*4a90*/  FSETP.GEU.FTZ.AND P0, PT, R10, -R9, PT ;  /* 0x800000090a00720b */ /* 0x000fe20003f1e000 */
[----:B------:R-:W-:-:S12]  /*4aa0*/  FADD.FTZ R6, R6, -1 ;  /* 0xbf80000006067421 */ /* 0x000fd80000010000 */
[----:B------:R-:W-:-:S07]  /*4ab0*/  @!P0 FADD.FTZ R6, R6, -1 ;  /* 0xbf80000006068421 */ /* 0x000fce0000010000 */
.L_x_6733:
[----:B------:R-:W-:Y:S05]  /*4ac0*/  BSYNC.RECONVERGENT B1 ;  /* 0x0000000000017941 */ /* 0x000fea0003800200 */
.L_x_6732:
[----:B------:R-:W-:Y:S01]  /*4ad0*/  FFMA.FTZ R20, -R9, R6, R20 ;  /* 0x0000000609147223 */ /* 0x000fe20000010114 */
[----:B------:R-:W-:Y:S06]  /*4ae0*/  BRA `(.L_x_6730) ;  /* 0x0000000000687947 */ /* 0x000fec0003800000 */
.L_x_6731:
        /* <DEDUP_REMOVED lines=10> */
.L_x_6737:
        /* <DEDUP_REMOVED lines=13> */
.L_x_6736:
[----:B------:R-:W-:Y:S05]  /*4c60*/  BSYNC.RECONVERGENT B1 ;  /* 0x0000000000017941 */ /* 0x000fea0003800200 */
.L_x_6735:
[----:B------:R-:W-:-:S04]  /*4c70*/  FMUL.FTZ R7, R20, 1.1920928955078125e-07 ;  /* 0x3400000014077820 */ /* 0x000fc80000410000 */
[----:B------:R-:W-:-:S07]  /*4c80*/  FMUL.FTZ R20, R12, R7 ;  /* 0x000000070c147220 */ /* 0x000fce0000410000 */
.L_x_6730:
[----:B------:R-:W-:Y:S05]  /*4c90*/  BSYNC.RECONVERGENT B0 ;  /* 0x0000000000007941 */ /* 0x000fea0003800200 */
.L_x_6729:
        /* <DEDUP_REMOVED lines=10> */
[----:B------:R-:W-:Y:S04]  /*4d40*/  STG.E.64 desc[UR4][R6.64], R4 ;  /* 0x0000000406007986 */ /* 0x000fe8000c101b04 */
[----:B------:R-:W-:Y:S01]  /*4d50*/  STG.E.64 desc[UR4][R6.64+0x400], R2 ;  /* 0x0004000206007986 */ /* 0x000fe2000c101b04 */
[----:B------:R-:W-:Y:S05]  /*4d60*/  EXIT ;  /* 0x000000000000794d */ /* 0x000fea0003800000 */
.L_x_6738:
        /* <DEDUP_REMOVED lines=9> */
.L_x_54811:


//--------------------- .text._ZN2at6native29vectorized_elementwise_kernelILi8ENS0_13BUnaryFunctorIN3c104HalfES4_S4_ZZZNS0_16fmod_kernel_cudaERNS_18TensorIteratorBaseEENKUlvE0_clEvENKUlvE1_clEvEUlS4_S4_E_EESt5arrayIPcLm2EEEEviT0_T1_ --------------------------
	.section	.text._ZN2at6native29vectorized_elementwise_kernelILi8ENS0_13BUnaryFunctorIN3c104HalfES4_S4_ZZZNS0_16fmod_kernel_cudaERNS_18TensorIteratorBaseEENKUlvE0_clEvENKUlvE1_clEvEUlS4_S4_E_EESt5arrayIPcLm2EEEEviT0_T1_,"ax",@progbits
	.align	128
        .global         _ZN2at6native29vectorized_elementwise_kernelILi8ENS0_13BUnaryFunctorIN3c104HalfES4_S4_ZZZNS0_16fmod_kernel_cudaERNS_18TensorIteratorBaseEENKUlvE0_clEvENKUlvE1_clEvEUlS4_S4_E_EESt5arrayIPcLm2EEEEviT0_T1_
        .type           _ZN2at6native29vectorized_elementwise_kernelILi8ENS0_13BUnaryFunctorIN3c104HalfES4_S4_ZZZNS0_16fmod_kernel_cudaERNS_18TensorIteratorBaseEENKUlvE0_clEvENKUlvE1_clEvEUlS4_S4_E_EESt5arrayIPcLm2EEEEviT0_T1_,@function
        .size           _ZN2at6native29vectorized_elementwise_kernelILi8ENS0_13BUnaryFunctorIN3c104HalfES4_S4_ZZZNS0_16fmod_kernel_cudaERNS_18TensorIteratorBaseEENKUlvE0_clEvENKUlvE1_clEvEUlS4_S4_E_EESt5arrayIPcLm2EEEEviT0_T1_,(.L_x_54812 - _ZN2at6native29vectorized_elementwise_kernelILi8ENS0_13BUnaryFunctorIN3c104HalfES4_S4_ZZZNS0_16fmod_kernel_cudaERNS_18TensorIteratorBaseEENKUlvE0_clEvENKUlvE1_clEvEUlS4_S4_E_EESt5arrayIPcLm2EEEEviT0_T1_)
        .other          _ZN2at6native29vectorized_elementwise_kernelILi8ENS0_13BUnaryFunctorIN3c104HalfES4_S4_ZZZNS0_16fmod_kernel_cudaERNS_18TensorIteratorBaseEENKUlvE0_clEvENKUlvE1_clEvEUlS4_S4_E_EESt5arrayIPcLm2EEEEviT0_T1_,@"STO_CUDA_ENTRY STV_DEFAULT"
_ZN2at6native29vectorized_elementwise_kernelILi8ENS0_13BUnaryFunctorIN3c104HalfES4_S4_ZZZNS0_16fmod_kernel_cudaERNS_18TensorIteratorBaseEENKUlvE0_clEvENKUlvE1_clEvEUlS4_S4_E_EESt5arrayIPcLm2EEEEviT0_T1_:
.text._ZN2at6native29vectorized_elementwise_kernelILi8ENS0_13BUnaryFunctorIN3c104HalfES4_S4_ZZZNS0_16fmod_kernel_cudaERNS_18TensorIteratorBaseEENKUlvE0_clEvENKUlvE1_clEvEUlS4_S4_E_EESt5arrayIPcLm2EEEEviT0_T1_:
        /* <DEDUP_REMOVED lines=101> */
.L_x_6746:
[----:B------:R-:W-:Y:S05]  /*0650*/  BSYNC.RECONVERGENT B2 ;  /* 0x0000000000027941 */ /* 0x000fea0003800200 */
.L_x_6745:
[----:B------:R-:W-:Y:S01]  /*0660*/  FFMA.FTZ R5, -R2, R4, R5 ;  /* 0x0000000402057223 */ /* 0x000fe20000010105 */
[----:B------:R-:W-:Y:S06]  /*0670*/  BRA `(.L_x_6743) ;  /* 0x0000000000787947 */ /* 0x000fec0003800000 */
.L_x_6744:
        /* <DEDUP_REMOVED lines=14> */
.L_x_6749:
        /* <DEDUP_REMOVED lines=13> */
.L_x_6748:
[----:B------:R-:W-:Y:S05]  /*0830*/  BSYNC.RECONVERGENT B2 ;  /* 0x0000000000027941 */ /* 0x000fea0003800200 */
.L_x_6747:
[----:B------:R-:W-:-:S04]  /*0840*/  FMUL.FTZ R5, R5, 1.1920928955078125e-07 ;  /* 0x3400000005057820 */ /* 0x000fc80000410000 */
[----:B------:R-:W-:-:S07]  /*0850*/  FMUL.FTZ R5, R2, R5 ;  /* 0x0000000502057220 */ /* 0x000fce0000410000 */
.L_x_6743:
[----:B------:R-:W-:Y:S05]  /*0860*/  BSYNC.RECONVERGENT B0 ;  /* 0x0000000000007941 */ /* 0x000fea0003800200 */
.L_x_6742:
[C---:B------:R-:W-:Y:S02]  /*0870*/  FSETP.NAN.FTZ.AND P0, PT, |R5|.reuse, |R5|, PT ;  /* 0x400000050500720b */ /* 0x040fe40003f18200 */
[----:B------:R-:W-:-:S04]  /*0880*/  LOP3.LUT R18, R5, 0x80000000, R18, 0xb8, !PT ;  /* 0x8000000005127812 */ /* 0x000fc800078eb812 */
[----:B------:R-:W-:-:S04]  /*0890*/  FSEL R2, R5, R18, P0 ;  /* 0x0000001205027208 */ /* 0x000fc80000000000 */
[----:B------:R-:W-:-:S07]  /*08a0*/  F2FP.F16.F32.PACK_AB R2, RZ, R2 ;  /* 0x00000002ff02723e */ /* 0x000fce00000000ff */
.L_x_6741:
[----:B------:R-:W-:Y:S05]  /*08b0*/  BSYNC.RECONVERGENT B1 ;  /* 0x0000000000017941 */ /* 0x000fea0003800200 */
.L_x_6740:
        /* <DEDUP_REMOVED lines=34> */
.L_x_6757:
[----:B------:R-:W-:Y:S01]  /*0ae0*/  FSETP.GEU.FTZ.AND P0, PT, R6, -R8, PT ;  /* 0x800000080600720b */ /* 0x000fe20003f1e000 */
[----:B------:R-:W-:-:S12]  /*0af0*/  FADD.FTZ R4, R4, -1 ;  /* 0xbf80000004047421 */ /* 0x000fd80000010000 */
[----:B------:R-:W-:-:S07]  /*0b00*/  @!P0 FADD.FTZ R4, R4, -1 ;  /* 0xbf80000004048421 */ /* 0x000fce0000010000 */
.L_x_6756:
[----:B------:R-:W-:Y:S05]  /*0b10*/  BSYNC.RECONVERGENT B2 ;  /* 0x0000000000027941 */ /* 0x000fea0003800200 */
.L_x_6755:
[----:B------:R-:W-:Y:S01]  /*0b20*/  FFMA.FTZ R5, -R8, R4, R5 ;  /* 0x0000000408057223 */ /* 0x000fe20000010105 */
[----:B------:R-:W-:Y:S06]  /*0b30*/  BRA `(.L_x_6753) ;  /* 0x0000000000787947 */ /* 0x000fec0003800000 */
.L_x_6754:
        /* <DEDUP_REMOVED lines=14> */
.L_x_6760:
        /* <DEDUP_REMOVED lines=13> */
.L_x_6759:
[----:B------:R-:W-:Y:S05]  /*0cf0*/  BSYNC.RECONVERGENT B2 ;  /* 0x0000000000027941 */ /* 0x000fea0003800200 */
.L_x_6758:
[----:B------:R-:W-:-:S04]  /*0d00*/  FMUL.FTZ R5, R5, 1.1920928955078125e-07 ;  /* 0x3400000005057820 */ /* 0x000fc80000410000 */
[----:B------:R-:W-:-:S07]  /*0d10*/  FMUL.FTZ R5, R4, R5 ;  /* 0x0000000504057220 */ /* 0x000fce0000410000 */
.L_x_6753:
[----:B------:R-:W-:Y:S05]  /*0d20*/  BSYNC.RECONVERGENT B0 ;  /* 0x0000000000007941 */ /* 0x000fea0003800200 */
.L_x_6752:
[C---:B------:R-:W-:Y:S02]  /*0d30*/  FSETP.NAN.FTZ.AND P0, PT, |R5|.reuse, |R5|, PT ;  /* 0x400000050500720b */ /* 0x040fe40003f18200 */
[----:B------:R-:W-:-:S04]  /*0d40*/  LOP3.LUT R20, R5, 0x80000000, R20, 0xb8, !PT ;  /* 0x8000000005147812 */ /* 0x000fc800078eb814 */
[----:B------:R-:W-:-:S04]  /*0d50*/  FSEL R4, R5, R20, P0 ;  /* 0x0000001405047208 */ /* 0x000fc80000000000 */
[----:B------:R-:W-:-:S07]  /*0d60*/  F2FP.F16.F32.PACK_AB R4, RZ, R4 ;  /* 0x00000004ff04723e */ /* 0x000fce00000000ff */
.L_x_6751:
[----:B------:R-:W-:Y:S05]  /*0d70*/  BSYNC.RECONVERGENT B1 ;  /* 0x0000000000017941 */ /* 0x000fea0003800200 */
.L_x_6750:
        /* <DEDUP_REMOVED lines=34> */
.L_x_6768:
[----:B------:R-:W-:Y:S01]  /*0fa0*/  FSETP.GEU.FTZ.AND P0, PT, R7, -R10, PT ;  /* 0x8000000a0700720b */ /* 0x000fe20003f1e000 */
[----:B------:R-:W-:-:S12]  /*0fb0*/  FADD.FTZ R6, R6, -1 ;  /* 0xbf80000006067421 */ /* 0x000fd80000010000 */
[----:B------:R-:W-:-:S07]  /*0fc0*/  @!P0 FADD.FTZ R6, R6, -1 ;  /* 0xbf80000006068421 */ /* 0x000fce0000010000 */
.L_x_6767:
[----:B------:R-:W-:Y:S05]  /*0fd0*/  BSYNC.RECONVERGENT B2 ;  /* 0x0000000000027941 */ /* 0x000fea0003800200 */
.L_x_6766:
[----:B------:R-:W-:Y:S01]  /*0fe0*/  FFMA.FTZ R5, -R10, R6, R5 ;  /* 0x000000060a057223 */ /* 0x000fe20000010105 */
[----:B------:R-:W-:Y:S06]  /*0ff0*/  BRA `(.L_x_6764) ;  /* 0x0000000000787947 */ /* 0x000fec0003800000 */
.L_x_6765:
        /* <DEDUP_REMOVED lines=14> */
.L_x_6771:
        /* <DEDUP_REMOVED lines=13> */
.L_x_6770:
[----:B------:R-:W-:Y:S05]  /*11b0*/  BSYNC.RECONVERGENT B2 ;  /* 0x0000000000027941 */ /* 0x000fea0003800200 */
.L_x_6769:
[----:B------:R-:W-:-:S04]  /*11c0*/  FMUL.FTZ R6, R6, 1.1920928955078125e-07 ;  /* 0x3400000006067820 */ /* 0x000fc80000410000 */
[----:B------:R-:W-:-:S07]  /*11d0*/  FMUL.FTZ R5, R5, R6 ;  /* 0x0000000605057220 */ /* 0x000fce0000410000 */
.L_x_6764:
[----:B------:R-:W-:Y:S05]  /*11e0*/  BSYNC.RECONVERGENT B0 ;  /* 0x0000000000007941 */ /* 0x000fea0003800200 */
.L_x_6763:
[C---:B------:R-:W-:Y:S02]  /*11f0*/  FSETP.NAN.FTZ.AND P0, PT, |R5|.reuse, |R5|, PT ;  /* 0x400000050500720b */ /* 0x040fe40003f18200 */
[----:B------:R-:W-:-:S04]  /*1200*/  LOP3.LUT R22, R5, 0x80000000, R22, 0xb8, !PT ;  /* 0x8000000005167812 */ /* 0x000fc800078eb816 */
[----:B------:R-:W-:-:S04]  /*1210*/  FSEL R5, R5, R22, P0 ;  /* 0x0000001605057208 */ /* 0x000fc80000000000 */
[----:B------:R-:W-:-:S07]  /*1220*/  F2FP.F16.F32.PACK_AB R5, RZ, R5 ;  /* 0x00000005ff05723e */ /* 0x000fce00000000ff */
.L_x_6762:
[----:B------:R-:W-:Y:S05]  /*1230*/  BSYNC.RECONVERGENT B1 ;  /* 0x0000000000017941 */ /* 0x000fea0003800200 */
.L_x_6761:
        /* <DEDUP_REMOVED lines=34> */
.L_x_6779:
[----:B------:R-:W-:Y:S01]  /*1460*/  FSETP.GEU.FTZ.AND P0, PT, R8, -R11, PT ;  /* 0x8000000b0800720b */ /* 0x000fe20003f1e000 */
[----:B------:R-:W-:-:S12]  /*1470*/  FADD.FTZ R7, R7, -1 ;  /* 0xbf80000007077421 */ /* 0x000fd80000010000 */
[----:B------:R-:W-:-:S07]  /*1480*/  @!P0 FADD.FTZ R7, R7, -1 ;  /* 0xbf80000007078421 */ /* 0x000fce0000010000 */
.L_x_6778:
[----:B------:R-:W-:Y:S05]  /*1490*/  BSYNC.RECONVERGENT B2 ;  /* 0x0000000000027941 */ /* 0x000fea0003800200 */
.L_x_6777:
[----:B------:R-:W-:Y:S01]  /*14a0*/  FFMA.FTZ R6, -R11, R7, R6 ;  /* 0x000000070b067223 */ /* 0x000fe20000010106 */
[----:B------:R-:W-:Y:S06]  /*14b0*/  BRA `(.L_x_6775) ;  /* 0x0000000000787947 */ /* 0x000fec0003800000 */
.L_x_6776:
        /* <DEDUP_REMOVED lines=14> */
.L_x_6782:
        /* <DEDUP_REMOVED lines=13> */
.L_x_6781:
[----:B------:R-:W-:Y:S05]  /*1670*/  BSYNC.RECONVERGENT B2 ;  /* 0x0000000000027941 */ /* 0x000fea0003800200 */
.L_x_6780:
[----:B------:R-:W-:-:S04]  /*1680*/  FMUL.FTZ R7, R7, 1.1920928955078125e-07 ;  /* 0x3400000007077820 */ /* 0x000fc80000410000 */
[----:B------:R-:W-:-:S07]  /*1690*/  FMUL.FTZ R6, R6, R7 ;  /* 0x0000000706067220 */ /* 0x000fce0000410000 */
.L_x_6775:
[----:B------:R-:W-:Y:S05]  /*16a0*/  BSYNC.RECONVERGENT B0 ;  /* 0x0000000000007941 */ /* 0x000fea0003800200 */
.L_x_6774:
[C---:B------:R-:W-:Y:S02]  /*16b0*/  FSETP.NAN.FTZ.AND P0, PT, |R6|.reuse, |R6|, PT ;  /* 0x400000060600720b */ /* 0x040fe40003f18200 */
[----:B------:R-:W-:-:S04]  /*16c0*/  LOP3.LUT R23, R6, 0x80000000, R23, 0xb8, !PT ;  /* 0x8000000006177812 */ /* 0x000fc800078eb817 */
[----:B------:R-:W-:-:S04]  /*16d0*/  FSEL R6, R6, R23, P0 ;  /* 0x0000001706067208 */ /* 0x000fc80000000000 */
[----:B------:R-:W-:-:S07]  /*16e0*/  F2FP.F16.F32.PACK_AB R6, RZ, R6 ;  /* 0x00000006ff06723e */ /* 0x000fce00000000ff */
.L_x_6773:
[----:B------:R-:W-:Y:S05]  /*16f0*/  BSYNC.RECONVERGENT B1 ;  /* 0x0000000000017941 */ /* 0x000fea0003800200 */
.L_x_6772:
        /* <DEDUP_REMOVED lines=34> */
.L_x_6790:
[----:B------:R-:W-:Y:S01]  /*1920*/  FSETP.GEU.FTZ.AND P0, PT, R9, -R11, PT ;  /* 0x8000000b0900720b */ /* 0x000fe20003f1e000 */
[----:B------:R-:W-:-:S12]  /*1930*/  FADD.FTZ R7, R7, -1 ;  /* 0xbf80000007077421 */ /* 0x000fd80000010000 */
[----:B------:R-:W-:-:S07]  /*1940*/  @!P0 FADD.FTZ R7, R7, -1 ;  /* 0xbf80000007078421 */ /* 0x000fce0000010000 */
.L_x_6789:
[----:B------:R-:W-:Y:S05]  /*1950*/  BSYNC.RECONVERGENT B2 ;  /* 0x0000000000027941 */ /* 0x000fea0003800200 */
.L_x_6788:
[----:B------:R-:W-:Y:S01]  /*1960*/  FFMA.FTZ R8, -R11, R7, R8 ;  /* 0x000000070b087223 */ /* 0x000fe20000010108 */
[----:B------:R-:W-:Y:S06]  /*1970*/  BRA `(.L_x_6786) ;  /* 0x0000000000787947 */ /* 0x000fec0003800000 */
.L_x_6787:
        /* <DEDUP_REMOVED lines=14> */
.L_x_6793:
        /* <DEDUP_REMOVED lines=13> */
.L_x_6792:
[----:B------:R-:W-:Y:S05]  /*1b30*/  BSYNC.RECONVERGENT B2 ;  /* 0x0000000000027941 */ /* 0x000fea0003800200 */
.L_x_6791:
[----:B------:R-:W-:-:S04]  /*1b40*/  FMUL.FTZ R8, R8, 1.1920928955078125e-07 ;  /* 0x3400000008087820 */ /* 0x000fc80000410000 */
[----:B------:R-:W-:-:S07]  /*1b50*/  FMUL.FTZ R8, R7, R8 ;  /* 0x0000000807087220 */ /* 0x000fce0000410000 */
.L_x_6786:
[----:B------:R-:W-:Y:S05]  /*1b60*/  BSYNC.RECONVERGENT B0 ;  /* 0x0000000000007941 */ /* 0x000fea0003800200 */
.L_x_6785:
[C---:B------:R-:W-:Y:S02]  /*1b70*/  FSETP.NAN.FTZ.AND P0, PT, |R8|.reuse, |R8|, PT ;  /* 0x400000080800720b */ /* 0x040fe40003f18200 */
[----:B------:R-:W-:-:S04]  /*1b80*/  LOP3.LUT R21, R8, 0x80000000, R21, 0xb8, !PT ;  /* 0x8000000008157812 */ /* 0x000fc800078eb815 */
[----:B------:R-:W-:-:S04]  /*1b90*/  FSEL R7, R8, R21, P0 ;  /* 0x0000001508077208 */ /* 0x000fc80000000000 */
[----:B------:R-:W-:-:S07]  /*1ba0*/  F2FP.F16.F32.PACK_AB R7, RZ, R7 ;  /* 0x00000007ff07723e */ /* 0x000fce00000000ff */
.L_x_6784:
[----:B------:R-:W-:Y:S05]  /*1bb0*/  BSYNC.RECONVERGENT B1 ;  /* 0x0000000000017941 */ /* 0x000fea0003800200 */
.L_x_6783:
        /* <DEDUP_REMOVED lines=34> */
.L_x_6801:
[----:B------:R-:W-:Y:S01]  /*1de0*/  FSETP.GEU.FTZ.AND P0, PT, R10, -R15, PT ;  /* 0x8000000f0a00720b */ /* 0x000fe20003f1e000 */
[----:B------:R-:W-:-:S12]  /*1df0*/  FADD.FTZ R9, R9, -1 ;  /* 0xbf80000009097421 */ /* 0x000fd80000010000 */
[----:B------:R-:W-:-:S07]  /*1e00*/  @!P0 FADD.FTZ R9, R9, -1 ;  /* 0xbf80000009098421 */ /* 0x000fce0000010000 */
.L_x_6800:
[----:B------:R-:W-:Y:S05]  /*1e10*/  BSYNC.RECONVERGENT B2 ;  /* 0x0000000000027941 */ /* 0x000fea0003800200 */
.L_x_6799:
[----:B------:R-:W-:Y:S01]  /*1e20*/  FFMA.FTZ R8, -R15, R9, R8 ;  /* 0x000000090f087223 */ /* 0x000fe20000010108 */
[----:B------:R-:W-:Y:S06]  /*1e30*/  BRA `(.L_x_6797) ;  /* 0x0000000000787947 */ /* 0x000fec0003800000 */
.L_x_6798:
        /* <DEDUP_REMOVED lines=14> */
.L_x_6804:
        /* <DEDUP_REMOVED lines=13> */
.L_x_6803:
[----:B------:R-:W-:Y:S05]  /*1ff0*/  BSYNC.RECONVERGENT B2 ;  /* 0x0000000000027941 */ /* 0x000fea0003800200 */
.L_x_6802:
[----:B------:R-:W-:-:S04]  /*2000*/  FMUL.FTZ R9, R9, 1.1920928955078125e-07 ;  /* 0x3400000009097820 */ /* 0x000fc80000410000 */
[----:B------:R-:W-:-:S07]  /*2010*/  FMUL.FTZ R8, R8, R9 ;  /* 0x0000000908087220 */ /* 0x000fce0000410000 */
.L_x_6797:
[----:B------:R-:W-:Y:S05]  /*2020*/  BSYNC.RECONVERGENT B0 ;  /* 0x0000000000007941 */ /* 0x000fea0003800200 */
.L_x_6796:
[C---:B------:R-:W-:Y:S02]  /*2030*/  FSETP.NAN.FTZ.AND P0, PT, |R8|.reuse, |R8|, PT ;  /* 0x400000080800720b */ /* 0x040fe40003f18200 */
[----:B------:R-:W-:-:S04]  /*2040*/  LOP3.LUT R19, R8, 0x80000000, R19, 0xb8, !PT ;  /* 0x8000000008137812 */ /* 0x000fc800078eb813 */
[----:B------:R-:W-:-:S04]  /*2050*/  FSEL R8, R8, R19, P0 ;  /* 0x0000001308087208 */ /* 0x000fc80000000000 */
[----:B------:R-:W-:-:S07]  /*2060*/  F2FP.F16.F32.PACK_AB R8, RZ, R8 ;  /* 0x00000008ff08723e */ /* 0x000fce00000000ff */
.L_x_6795:
[----:B------:R-:W-:Y:S05]  /*2070*/  BSYNC.RECONVERGENT B1 ;  /* 0x0000000000017941 */ /* 0x000fea0003800200 */
.L_x_6794:
        /* <DEDUP_REMOVED lines=34> */
.L_x_6812:
[----:B------:R-:W-:Y:S01]  /*22a0*/  FSETP.GEU.FTZ.AND P0, PT, R11, -R15, PT ;  /* 0x8000000f0b00720b */ /* 0x000fe20003f1e000 */
[----:B------:R-:W-:-:S12]  /*22b0*/  FADD.FTZ R9, R9, -1 ;  /* 0xbf80000009097421 */ /* 0x000fd80000010000 */
[----:B------:R-:W-:-:S07]  /*22c0*/  @!P0 FADD.FTZ R9, R9, -1 ;  /* 0xbf80000009098421 */ /* 0x000fce0000010000 */
.L_x_6811:
[----:B------:R-:W-:Y:S05]  /*22d0*/  BSYNC.RECONVERGENT B2 ;  /* 0x0000000000027941 */ /* 0x000fea0003800200 */
.L_x_6810:
[----:B------:R-:W-:Y:S01]  /*22e0*/  FFMA.FTZ R10, -R15, R9, R10 ;  /* 0x000000090f0a7223 */ /* 0x000fe2000001010a */
[----:B------:R-:W-:Y:S06]  /*22f0*/  BRA `(.L_x_6808) ;  /* 0x0000000000787947 */ /* 0x000fec0003800000 */
.L_x_6809:
        /* <DEDUP_REMOVED lines=14> */
.L_x_6815:
        /* <DEDUP_REMOVED lines=13> */
.L_x_6814:
[----:B------:R-:W-:Y:S05]  /*24b0*/  BSYNC.RECONVERGENT B2 ;  /* 0x0000000000027941 */ /* 0x000fea0003800200 */
.L_x_6813:
[----:B------:R-:W-:-:S04]  /*24c0*/  FMUL.FTZ R10, R10, 1.1920928955078125e-07 ;  /* 0x340000000a0a7820 */ /* 0x000fc80000410000 */
[----:B------:R-:W-:-:S07]  /*24d0*/  FMUL.FTZ R10, R9, R10 ;  /* 0x0000000a090a7220 */ /* 0x000fce0000410000 */
.L_x_6808:
[----:B------:R-:W-:Y:S05]  /*24e0*/  BSYNC.RECONVERGENT B0 ;  /* 0x0000000000007941 */ /* 0x000fea0003800200 */
.L_x_6807:
[C---:B------:R-:W-:Y:S02]  /*24f0*/  FSETP.NAN.FTZ.AND P0, PT, |R10|.reuse, |R10|, PT ;  /* 0x4000000a0a00720b */ /* 0x040fe40003f18200 */
[----:B------:R-:W-:-:S04]  /*2500*/  LOP3.LUT R13, R10, 0x80000000, R13, 0xb8, !PT ;  /* 0x800000000a0d7812 */ /* 0x000fc800078eb80d */
[----:B------:R-:W-:-:S04]  /*2510*/  FSEL R9, R10, R13, P0 ;  /* 0x0000000d0a097208 */ /* 0x000fc80000000000 */
[----:B------:R-:W-:-:S07]  /*2520*/  F2FP.F16.F32.PACK_AB R9, RZ, R9 ;  /* 0x00000009ff09723e */ /* 0x000fce00000000ff */
.L_x_6806:
[----:B------:R-:W-:Y:S05]  /*2530*/  BSYNC.RECONVERGENT B1 ;  /* 0x0000000000017941 */ /* 0x000fea0003800200 */
.L_x_6805:
        /* <DEDUP_REMOVED lines=34> */
.L_x_6823:
[----:B------:R-:W-:Y:S01]  /*2760*/  FSETP.GEU.FTZ.AND P0, PT, R13, -R18, PT ;  /* 0x800000120d00720b */ /* 0x000fe20003f1e000 */
[----:B------:R-:W-:-:S12]  /*2770*/  FADD.FTZ R10, R10, -1 ;  /* 0xbf8000000a0a7421 */ /* 0x000fd80000010000 */
[----:B------:R-:W-:-:S07]  /*2780*/  @!P0 FADD.FTZ R10, R10, -1 ;  /* 0xbf8000000a0a8421 */ /* 0x000fce0000010000 */
.L_x_6822:
[----:B------:R-:W-:Y:S05]  /*2790*/  BSYNC.RECONVERGENT B2 ;  /* 0x0000000000027941 */ /* 0x000fea0003800200 */
.L_x_6821:
[----:B------:R-:W-:Y:S01]  /*27a0*/  FFMA.FTZ R11, -R18, R10, R11 ;  /* 0x0000000a120b7223 */ /* 0x000fe2000001010b */
[----:B------:R-:W-:Y:S06]  /*27b0*/  BRA `(.L_x_6819) ;  /* 0x0000000000787947 */ /* 0x000fec0003800000 */
.L_x_6820:
        /* <DEDUP_REMOVED lines=14> */
.L_x_6826:
        /* <DEDUP_REMOVED lines=13> */
.L_x_6825:
[----:B------:R-:W-:Y:S05]  /*2970*/  BSYNC.RECONVERGENT B2 ;  /* 0x0000000000027941 */ /* 0x000fea0003800200 */
.L_x_6824:
[----:B------:R-:W-:-:S04]  /*2980*/  FMUL.FTZ R11, R11, 1.1920928955078125e-07 ;  /* 0x340000000b0b7820 */ /* 0x000fc80000410000 */
[----:B------:R-:W-:-:S07]  /*2990*/  FMUL.FTZ R11, R10, R11 ;  /* 0x0000000b0a0b7220 */ /* 0x000fce0000410000 */
.L_x_6819:
[----:B------:R-:W-:Y:S05]  /*29a0*/  BSYNC.RECONVERGENT B0 ;  /* 0x0000000000007941 */ /* 0x000fea0003800200 */
.L_x_6818:
[C---:B------:R-:W-:Y:S02]  /*29b0*/  FSETP.NAN.FTZ.AND P0, PT, |R11|.reuse, |R11|, PT ;  /* 0x4000000b0b00720b */ /* 0x040fe40003f18200 */
[----:B------:R-:W-:-:S04]  /*29c0*/  LOP3.LUT R12, R11, 0x80000000, R12, 0xb8, !PT ;  /* 0x800000000b0c7812 */ /* 0x000fc800078eb80c */
[----:B------:R-:W-:-:S04]  /*29d0*/  FSEL R10, R11, R12, P0 ;  /* 0x0000000c0b0a7208 */ /* 0x000fc80000000000 */
[----:B------:R-:W-:-:S07]  /*29e0*/  F2FP.F16.F32.PACK_AB R10, RZ, R10 ;  /* 0x0000000aff0a723e */ /* 0x000fce00000000ff */
.L_x_6817:
[----:B------:R-:W-:Y:S05]  /*29f0*/  BSYNC.RECONVERGENT B1 ;  /* 0x0000000000017941 */ /* 0x000fea0003800200 */
.L_x_6816:
        /* <DEDUP_REMOVED lines=16> */
.L_x_6829:
[----:B------:R-:W-:-:S13]  /*2b00*/  ISETP.GE.U32.AND P0, PT, R17, R16, PT ;  /* 0x000000101100720c */ /* 0x000fda0003f06070 */
[----:B------:R-:W-:Y:S05]  /*2b10*/  @P0 BRA `(.L_x_6831) ;  /* 0x0000000000300947 */ /* 0x000fea0003800000 */
[----:B-1----:R-:W1:Y:S01]  /*2b20*/  LDC.64 R2, c[0x0][0x388] ;  /* 0x0000e200ff027b82 */ /* 0x002e620000000a00 */
[----:B------:R-:W-:Y:S01]  /*2b30*/  IMAD.IADD R11, R0, 0x1, R17 ;  /* 0x00000001000b7824 */ /* 0x000fe200078e0211 */
[----:B------:R-:W-:-:S03]  /*2b40*/  IADD3 R17, PT, PT, R17, 0x80, RZ ;  /* 0x0000008011117810 */ /* 0x000fc60007ffe0ff */
[----:B-1----:R-:W-:-:S05]  /*2b50*/  IMAD.WIDE.U32 R2, R11, 0x2, R2 ;  /* 0x000000020b027825 */ /* 0x002fca00078e0002 */
[----:B------:R2:W-:Y:S02]  /*2b60*/  STG.E.U16 desc[UR4][R2.64], R5 ;  /* 0x0000000502007986 */ /* 0x0005e4000c101504 */
.L_x_6830:
[----:B------:R-:W-:-:S13]  /*2b70*/  ISETP.GE.U32.AND P0, PT, R17, R16, PT ;  /* 0x000000101100720c */ /* 0x000fda0003f06070 */
[----:B------:R-:W-:Y:S05]  /*2b80*/  @P0 BRA `(.L_x_6832) ;  /* 0x0000000000300947 */ /* 0x000fea0003800000 */
[----:B-12---:R-:W1:Y:S01]  /*2b90*/  LDC.64 R2, c[0x0][0x388] ;  /* 0x0000e200ff027b82 */ /* 0x006e620000000a00 */
[----:B------:R-:W-:Y:S02]  /*2ba0*/  IMAD.IADD R5, R0, 0x1, R17 ;  /* 0x0000000100057824 */ /* 0x000fe400078e0211 */
[----:B------:R-:W-:Y:S02]  /*2bb0*/  VIADD R17, R17, 0x80 ;  /* 0x0000008011117836 */ /* 0x000fe40000000000 */
[----:B-1----:R-:W-:-:S05]  /*2bc0*/  IMAD.WIDE.U32 R2, R5, 0x2, R2 ;  /* 0x0000000205027825 */ /* 0x002fca00078e0002 */
[----:B------:R2:W-:Y:S02]  /*2bd0*/  STG.E.U16 desc[UR4][R2.64], R6 ;  /* 0x0000000602007986 */ /* 0x0005e4000c101504 */
.L_x_6831:
[----:B------:R-:W-:-:S13]  /*2be0*/  ISETP.GE.U32.AND P0, PT, R17, R16, PT ;  /* 0x000000101100720c */ /* 0x000fda0003f06070 */
[----:B------:R-:W-:Y:S05]  /*2bf0*/  @P0 BRA `(.L_x_6833) ;  /* 0x0000000000340947 */ /* 0x000fea0003800000 */
[----:B-12---:R-:W1:Y:S01]  /*2c00*/  LDC.64 R2, c[0x0][0x388] ;  /* 0x0000e200ff027b82 */ /* 0x006e620000000a00 */
[----:B------:R-:W-:Y:S01]  /*2c10*/  IMAD.IADD R5, R0, 0x1, R17 ;  /* 0x0000000100057824 */ /* 0x000fe200078e0211 */
[----:B------:R-:W-:-:S03]  /*2c20*/  IADD3 R17, PT, PT, R17, 0x80, RZ ;  /* 0x0000008011117810 */ /* 0x000fc60007ffe0ff */
[----:B-1----:R-:W-:-:S05]  /*2c30*/  IMAD.WIDE.U32 R2, R5, 0x2, R2 ;  /* 0x0000000205027825 */ /* 0x002fca00078e0002 */
[----:B------:R3:W-:Y:S02]  /*2c40*/  STG.E.U16 desc[UR4][R2.64], R7 ;  /* 0x0000000702007986 */ /* 0x0007e4000c101504 */
.L_x_6832:
        /* <DEDUP_REMOVED lines=8> */
.L_x_6833:
[----:B------:R-:W-:Y:S05]  /*2cd0*/  BSYNC.RELIABLE B1 ;  /* 0x0000000000017941 */ /* 0x000fea0003800100 */
.L_x_6828:
[----:B------:R-:W-:-:S13]  /*2ce0*/  ISETP.GE.U32.AND P0, PT, R17, R16, PT ;  /* 0x000000101100720c */ /* 0x000fda0003f06070 */
[----:B-123--:R-:W1:Y:S01]  /*2cf0*/  @!P0 LDC.64 R2, c[0x0][0x388] ;  /* 0x0000e200ff028b82 */ /* 0x00ee620000000a00 */
[----:B------:R-:W-:Y:S01]  /*2d00*/  @!P0 IMAD.IADD R5, R0, 0x1, R17 ;  /* 0x0000000100058824 */ /* 0x000fe200078e0211 */
[----:B------:R-:W-:-:S03]  /*2d10*/  @!P0 IADD3 R17, PT, PT, R17, 0x80, RZ ;  /* 0x0000008011118810 */ /* 0x000fc60007ffe0ff */
[----:B-1----:R-:W-:-:S05]  /*2d20*/  @!P0 IMAD.WIDE.U32 R2, R5, 0x2, R2 ;  /* 0x0000000205028825 */ /* 0x002fca00078e0002 */
[----:B------:R4:W-:Y:S02]  /*2d30*/  @!P0 STG.E.U16 desc[UR4][R2.64], R9 ;  /* 0x0000000902008986 */ /* 0x0009e4000c101504 */
.L_x_6834:
[----:B------:R-:W-:Y:S05]  /*2d40*/  BSYNC.RECONVERGENT B0 ;  /* 0x0000000000007941 */ /* 0x000fea0003800200 */
.L_x_6827:
        /* <DEDUP_REMOVED lines=8> */
.L_x_6739:
[----:B------:R-:W0:Y:S01]  /*2dd0*/  S2R R2, SR_TID.X ;  /* 0x0000000000027919 */ /* 0x000e220000002100 */
[----:B------:R-:W1:Y:S02]  /*2de0*/  LDC.64 R4, c[0x0][0x390] ;  /* 0x0000e400ff047b82 */ /* 0x000e640000000a00 */
[----:B-1----:R-:W-:-:S04]  /*2df0*/  IMAD.WIDE.U32 R4, R0, 0x2, R4 ;  /* 0x0000000200047825 */ /* 0x002fc800078e0004 */
[----:B0-----:R-:W-:-:S06]  /*2e00*/  IMAD.WIDE.U32 R4, R2, 0x10, R4 ;  /* 0x0000001002047825 */ /* 0x001fcc00078e0004 */
[----:B------:R-:W2:Y:S01]  /*2e10*/  LDG.E.128 R4, desc[UR4][R4.64] ;  /* 0x0000000404047981 */ /* 0x000ea2000c1e1d00 */
[----:B------:R-:W0:Y:S01]  /*2e20*/  LDC.U16 R14, c[0x0][0x386] ;  /* 0x0000e180ff0e7b82 */ /* 0x000e220000000400 */
[----:B------:R-:W-:Y:S01]  /*2e30*/  BSSY.RECONVERGENT B0, `(.L_x_6835) ;  /* 0x0000041000007945 */ /* 0x000fe20003800200 */
[----:B0-----:R-:W-:-:S05]  /*2e40*/  HADD2.F32 R14, -RZ, R14.H0_H0 ;  /* 0x2000000eff0e7230 */ /* 0x001fca0000004100 */
        /* <DEDUP_REMOVED lines=34> */
.L_x_6839:
[----:B------:R-:W-:Y:S05]  /*3070*/  BSYNC.RECONVERGENT B1 ;  /* 0x0000000000017941 */ /* 0x000fea0003800200 */
.L_x_6838:
[----:B------:R-:W-:Y:S01]  /*3080*/  FFMA.FTZ R19, -R10, R16, R19 ;  /* 0x000000100a137223 */ /* 0x000fe20000010113 */
[----:B------:R-:W-:Y:S06]  /*3090*/  BRA `(.L_x_6836) ;  /* 0x0000000000687947 */ /* 0x000fec0003800000 */
.L_x_6837:
        /* <DEDUP_REMOVED lines=10> */
.L_x_6842:
        /* <DEDUP_REMOVED lines=13> */
.L_x_6841:
[----:B------:R-:W-:Y:S05]  /*3210*/  BSYNC.RECONVERGENT B1 ;  /* 0x0000000000017941 */ /* 0x000fea0003800200 */
.L_x_6840:
[----:B------:R-:W-:-:S04]  /*3220*/  FMUL.FTZ R19, R19, 1.1920928955078125e-07 ;  /* 0x3400000013137820 */ /* 0x000fc80000410000 */
[----:B------:R-:W-:-:S07]  /*3230*/  FMUL.FTZ R19, R16, R19 ;  /* 0x0000001310137220 */ /* 0x000fce0000410000 */
.L_x_6836:
[----:B------:R-:W-:Y:S05]  /*3240*/  BSYNC.RECONVERGENT B0 ;  /* 0x0000000000007941 */ /* 0x000fea0003800200 */
.L_x_6835:
        /* <DEDUP_REMOVED lines=27> */
.L_x_6848:
[----:B------:R-:W-:Y:S01]  /*3400*/  FSETP.GEU.FTZ.AND P0, PT, R19, -R10, PT ;  /* 0x8000000a1300720b */ /* 0x000fe20003f1e000 */
[----:B------:R-:W-:-:S12]  /*3410*/  FADD.FTZ R16, R16, -1 ;  /* 0xbf80000010107421 */ /* 0x000fd80000010000 */
[----:B------:R-:W-:-:S07]  /*3420*/  @!P0 FADD.FTZ R16, R16, -1 ;  /* 0xbf80000010108421 */ /* 0x000fce0000010000 */
.L_x_6847:
[----:B------:R-:W-:Y:S05]  /*3430*/  BSYNC.RECONVERGENT B1 ;  /* 0x0000000000017941 */ /* 0x000fea0003800200 */
.L_x_6846:
[----:B------:R-:W-:Y:S01]  /*3440*/  FFMA.FTZ R15, -R10, R16, R15 ;  /* 0x000000100a0f7223 */ /* 0x000fe2000001010f */
[----:B------:R-:W-:Y:S06]  /*3450*/  BRA `(.L_x_6844) ;  /* 0x0000000000687947 */ /* 0x000fec0003800000 */
.L_x_6845:
        /* <DEDUP_REMOVED lines=10> */
.L_x_6851:
        /* <DEDUP_REMOVED lines=13> */
.L_x_6850:
[----:B------:R-:W-:Y:S05]  /*35d0*/  BSYNC.RECONVERGENT B1 ;  /* 0x0000000000017941 */ /* 0x000fea0003800200 */
.L_x_6849:
[----:B------:R-:W-:-:S04]  /*35e0*/  FMUL.FTZ R16, R16, 1.1920928955078125e-07 ;  /* 0x3400000010107820 */ /* 0x000fc80000410000 */
[----:B------:R-:W-:-:S07]  /*35f0*/  FMUL.FTZ R15, R15, R16 ;  /* 0x000000100f0f7220 */ /* 0x000fce0000410000 */
.L_x_6844:
[----:B------:R-:W-:Y:S05]  /*3600*/  BSYNC.RECONVERGENT B0 ;  /* 0x0000000000007941 */ /* 0x000fea0003800200 */
.L_x_6843:
        /* <DEDUP_REMOVED lines=27> */
.L_x_6857:
[----:B------:R-:W-:Y:S01]  /*37c0*/  FSETP.GEU.FTZ.AND P0, PT, R17, -R10, PT ;  /* 0x8000000a1100720b */ /* 0x000fe20003f1e000 */
[----:B------:R-:W-:-:S12]  /*37d0*/  FADD.FTZ R16, R16, -1 ;  /* 0xbf80000010107421 */ /* 0x000fd80000010000 */
[----:B------:R-:W-:-:S07]  /*37e0*/  @!P0 FADD.FTZ R16, R16, -1 ;  /* 0xbf80000010108421 */ /* 0x000fce0000010000 */
.L_x_6856:
[----:B------:R-:W-:Y:S05]  /*37f0*/  BSYNC.RECONVERGENT B1 ;  /* 0x0000000000017941 */ /* 0x000fea0003800200 */
.L_x_6855:
[----:B------:R-:W-:Y:S01]  /*3800*/  FFMA.FTZ R21, -R10, R16, R21 ;  /* 0x000000100a157223 */ /* 0x000fe20000010115 */
[----:B------:R-:W-:Y:S06]  /*3810*/  BRA `(.L_x_6853) ;  /* 0x0000000000687947 */ /* 0x000fec0003800000 */
.L_x_6854:
        /* <DEDUP_REMOVED lines=10> */
.L_x_6860:
        /* <DEDUP_REMOVED lines=13> */
.L_x_6859:
[----:B------:R-:W-:Y:S05]  /*3990*/  BSYNC.RECONVERGENT B1 ;  /* 0x0000000000017941 */ /* 0x000fea0003800200 */
.L_x_6858:
[----:B------:R-:W-:-:S04]  /*39a0*/  FMUL.FTZ R21, R21, 1.1920928955078125e-07 ;  /* 0x3400000015157820 */ /* 0x000fc80000410000 */
[----:B------:R-:W-:-:S07]  /*39b0*/  FMUL.FTZ R21, R16, R21 ;  /* 0x0000001510157220 */ /* 0x000fce0000410000 */
.L_x_6853:
[----:B------:R-:W-:Y:S05]  /*39c0*/  BSYNC.RECONVERGENT B0 ;  /* 0x0000000000007941 */ /* 0x000fea0003800200 */
.L_x_6852:
        /* <DEDUP_REMOVED lines=27> */
.L_x_6866:
[----:B------:R-:W-:Y:S01]  /*3b80*/  FSETP.GEU.FTZ.AND P0, PT, R19, -R10, PT ;  /* 0x8000000a1300720b */ /* 0x000fe20003f1e000 */
[----:B------:R-:W-:-:S12]  /*3b90*/  FADD.FTZ R16, R16, -1 ;  /* 0xbf80000010107421 */ /* 0x000fd80000010000 */
[----:B------:R-:W-:-:S07]  /*3ba0*/  @!P0 FADD.FTZ R16, R16, -1 ;  /* 0xbf80000010108421 */ /* 0x000fce0000010000 */
.L_x_6865:
[----:B------:R-:W-:Y:S05]  /*3bb0*/  BSYNC.RECONVERGENT B1 ;  /* 0x0000000000017941 */ /* 0x000fea0003800200 */
.L_x_6864:
[----:B------:R-:W-:Y:S01]  /*3bc0*/  FFMA.FTZ R21, -R10, R16, R21 ;  /* 0x000000100a157223 */ /* 0x000fe20000010115 */
[----:B------:R-:W-:Y:S06]  /*3bd0*/  BRA `(.L_x_6862) ;  /* 0x0000000000687947 */ /* 0x000fec0003800000 */
.L_x_6863:
        /* <DEDUP_REMOVED lines=10> */
.L_x_6869:
        /* <DEDUP_REMOVED lines=13> */
.L_x_6868:
[----:B------:R-:W-:Y:S05]  /*3d50*/  BSYNC.RECONVERGENT B1 ;  /* 0x0000000000017941 */ /* 0x000fea0003800200 */
.L_x_6867:
[----:B------:R-:W-:-:S04]  /*3d60*/  FMUL.FTZ R21, R21, 1.1920928955078125e-07 ;  /* 0x3400000015157820 */ /* 0x000fc80000410000 */
[----:B------:R-:W-:-:S07]  /*3d70*/  FMUL.FTZ R21, R16, R21 ;  /* 0x0000001510157220 */ /* 0x000fce0000410000 */
.L_x_6862:
[----:B------:R-:W-:Y:S05]  /*3d80*/  BSYNC.RECONVERGENT B0 ;  /* 0x0000000000007941 */ /* 0x000fea0003800200 */
.L_x_6861:
        /* <DEDUP_REMOVED lines=27> */
.L_x_6875:
[----:B------:R-:W-:Y:S01]  /*3f40*/  FSETP.GEU.FTZ.AND P0, PT, R23, -R10, PT ;  /* 0x8000000a1700720b */ /* 0x000fe20003f1e000 */
[----:B------:R-:W-:-:S12]  /*3f50*/  FADD.FTZ R17, R17, -1 ;  /* 0xbf80000011117421 */ /* 0x000fd80000010000 */
[----:B------:R-:W-:-:S07]  /*3f60*/  @!P0 FADD.FTZ R17, R17, -1 ;  /* 0xbf80000011118421 */ /* 0x000fce0000010000 */
.L_x_6874:
[----:B------:R-:W-:Y:S05]  /*3f70*/  BSYNC.RECONVERGENT B1 ;  /* 0x0000000000017941 */ /* 0x000fea0003800200 */
.L_x_6873:
[----:B------:R-:W-:Y:S01]  /*3f80*/  FFMA.FTZ R21, -R10, R17, R21 ;  /* 0x000000110a157223 */ /* 0x000fe20000010115 */
[----:B------:R-:W-:Y:S06]  /*3f90*/  BRA `(.L_x_6871) ;  /* 0x0000000000687947 */ /* 0x000fec0003800000 */
.L_x_6872:
        /* <DEDUP_REMOVED lines=10> */
.L_x_6878:
        /* <DEDUP_REMOVED lines=13> */
.L_x_6877:
[----:B------:R-:W-:Y:S05]  /*4110*/  BSYNC.RECONVERGENT B1 ;  /* 0x0000000000017941 */ /* 0x000fea0003800200 */
.L_x_6876:
[----:B------:R-:W-:-:S04]  /*4120*/  FMUL.FTZ R18, R21, 1.1920928955078125e-07 ;  /* 0x3400000015127820 */ /* 0x000fc80000410000 */
[----:B------:R-:W-:-:S07]  /*4130*/  FMUL.FTZ R21, R17, R18 ;  /* 0x0000001211157220 */ /* 0x000fce0000410000 */
.L_x_6871:
[----:B------:R-:W-:Y:S05]  /*4140*/  BSYNC.RECONVERGENT B0 ;  /* 0x0000000000007941 */ /* 0x000fea0003800200 */
.L_x_6870:
        /* <DEDUP_REMOVED lines=27> */
.L_x_6884:
[----:B------:R-:W-:Y:S01]  /*4300*/  FSETP.GEU.FTZ.AND P0, PT, R19, -R10, PT ;  /* 0x8000000a1300720b */ /* 0x000fe20003f1e000 */
[----:B------:R-:W-:-:S12]  /*4310*/  FADD.FTZ R18, R18, -1 ;  /* 0xbf80000012127421 */ /* 0x000fd80000010000 */
[----:B------:R-:W-:-:S07]  /*4320*/  @!P0 FADD.FTZ R18, R18, -1 ;  /* 0xbf80000012128421 */ /* 0x000fce0000010000 */
.L_x_6883:
[----:B------:R-:W-:Y:S05]  /*4330*/  BSYNC.RECONVERGENT B1 ;  /* 0x0000000000017941 */ /* 0x000fea0003800200 */
.L_x_6882:
[----:B------:R-:W-:Y:S01]  /*4340*/  FFMA.FTZ R21, -R10, R18, R21 ;  /* 0x000000120a157223 */ /* 0x000fe20000010115 */
[----:B------:R-:W-:Y:S06]  /*4350*/  BRA `(.L_x_6880) ;  /* 0x0000000000687947 */ /* 0x000fec0003800000 */
.L_x_6881:
        /* <DEDUP_REMOVED lines=10> */
.L_x_6887:
        /* <DEDUP_REMOVED lines=13> */
.L_x_6886:
[----:B------:R-:W-:Y:S05]  /*44d0*/  BSYNC.RECONVERGENT B1 ;  /* 0x0000000000017941 */ /* 0x000fea0003800200 */
.L_x_6885:
[----:B------:R-:W-:-:S04]  /*44e0*/  FMUL.FTZ R21, R21, 1.1920928955078125e-07 ;  /* 0x3400000015157820 */ /* 0x000fc80000410000 */
[----:B------:R-:W-:-:S07]  /*44f0*/  FMUL.FTZ R21, R18, R21 ;  /* 0x0000001512157220 */ /* 0x000fce0000410000 */
.L_x_6880:
[----:B------:R-:W-:Y:S05]  /*4500*/  BSYNC.RECONVERGENT B0 ;  /* 0x0000000000007941 */ /* 0x000fea0003800200 */
.L_x_6879:
        /* <DEDUP_REMOVED lines=27> */
.L_x_6893:
[----:B------:R-:W-:Y:S01]  /*46c0*/  FSETP.GEU.FTZ.AND P0, PT, R21, -R10, PT ;  /* 0x8000000a1500720b */ /* 0x000fe20003f1e000 */
[----:B------:R-:W-:-:S12]  /*46d0*/  FADD.FTZ R18, R18, -1 ;  /* 0xbf80000012127421 */ /* 0x000fd80000010000 */
[----:B------:R-:W-:-:S07]  /*46e0*/  @!P0 FADD.FTZ R18, R18, -1 ;  /* 0xbf80000012128421 */ /* 0x000fce0000010000 */
.L_x_6892:
[----:B------:R-:W-:Y:S05]  /*46f0*/  BSYNC.RECONVERGENT B1 ;  /* 0x0000000000017941 */ /* 0x000fea0003800200 */
.L_x_6891:
[----:B------:R-:W-:Y:S01]  /*4700*/  FFMA.FTZ R23, -R10, R18, R23 ;  /* 0x000000120a177223 */ /* 0x000fe20000010117 */
[----:B------:R-:W-:Y:S06]  /*4710*/  BRA `(.L_x_6889) ;  /* 0x0000000000687947 */ /* 0x000fec0003800000 */
.L_x_6890:
        /* <DEDUP_REMOVED lines=10> */
.L_x_6896:
        /* <DEDUP_REMOVED lines=13> */
.L_x_6895:
[----:B------:R-:W-:Y:S05]  /*4890*/  BSYNC.RECONVERGENT B1 ;  /* 0x0000000000017941 */ /* 0x000fea0003800200 */
.L_x_6894:
[----:B------:R-:W-:-:S04]  /*48a0*/  FMUL.FTZ R23, R23, 1.1920928955078125e-07 ;  /* 0x3400000017177820 */ /* 0x000fc80000410000 */
[----:B------:R-:W-:-:S07]  /*48b0*/  FMUL.FTZ R23, R18, R23 ;  /* 0x0000001712177220 */ /* 0x000fce0000410000 */
.L_x_6889:
[----:B------:R-:W-:Y:S05]  /*48c0*/  BSYNC.RECONVERGENT B0 ;  /* 0x0000000000007941 */ /* 0x000fea0003800200 */
.L_x_6888:
        /* <DEDUP_REMOVED lines=27> */
.L_x_6902:
[----:B------:R-:W-:Y:S01]  /*4a80*/  FSETP.GEU.FTZ.AND P0, PT, R11, -R10, PT ;  /* 0x8000000a0b00720b */ /* 0x000fe20003f1e000 */
[----:B------:R-:W-:-:S12]  /*4a90*/  FADD.FTZ R3, R3, -1 ;  /* 0xbf80000003037421 */ /* 0x000fd80000010000 */
[----:B------:R-:W-:-:S07]  /*4aa0*/  @!P0 FADD.FTZ R3, R3, -1 ;  /* 0xbf80000003038421 */ /* 0x000fce0000010000 */
.L_x_6901:
[----:B------:R-:W-:Y:S05]  /*4ab0*/  BSYNC.RECONVERGENT B1 ;  /* 0x0000000000017941 */ /* 0x000fea0003800200 */
.L_x_6900:
[----:B------:R-:W-:Y:S01]  /*4ac0*/  FFMA.FTZ R19, -R10, R3, R19 ;  /* 0x000000030a137223 */ /* 0x000fe20000010113 */
[----:B------:R-:W-:Y:S06]  /*4ad0*/  BRA `(.L_x_6898) ;  /* 0x0000000000687947 */ /* 0x000fec0003800000 */
.L_x_6899:
        /* <DEDUP_REMOVED lines=10> */
.L_x_6905:
        /* <DEDUP_REMOVED lines=13> */
.L_x_6904:
[----:B------:R-:W-:Y:S05]  /*4c50*/  BSYNC.RECONVERGENT B1 ;  /* 0x0000000000017941 */ /* 0x000fea0003800200 */
.L_x_6903:
[----:B------:R-:W-:-:S04]  /*4c60*/  FMUL.FTZ R8, R19, 1.1920928955078125e-07 ;  /* 0x3400000013087820 */ /* 0x000fc80000410000 */
[----:B------:R-:W-:-:S07]  /*4c70*/  FMUL.FTZ R19, R13, R8 ;  /* 0x000000080d137220 */ /* 0x000fce0000410000 */
.L_x_6898:
[----:B------:R-:W-:Y:S05]  /*4c80*/  BSYNC.RECONVERGENT B0 ;  /* 0x0000000000007941 */ /* 0x000fea0003800200 */
.L_x_6897:
[----:B------:R-:W0:Y:S01]  /*4c90*/  LDC.64 R8, c[0x0][0x388] ;  /* 0x0000e200ff087b82 */ /* 0x000e220000000a00 */
        /* <DEDUP_REMOVED lines=8> */
[----:B------:R-:W-:-:S05]  /*4d20*/  F2FP.F16.F32.PACK_AB R7, R0, R7 ;  /* 0x000000070007723e */ /* 0x000fca00000000ff */
[----:B------:R-:W-:Y:S01]  /*4d30*/  STG.E.128 desc[UR4][R8.64], R4 ;  /* 0x0000000408007986 */ /* 0x000fe2000c101d04 */
[----:B------:R-:W-:Y:S05]  /*4d40*/  EXIT ;  /* 0x000000000000794d */ /* 0x000fea0003800000 */
.L_x_6906:
        /* <DEDUP_REMOVED lines=11> */
.L_x_54812:


//--------------------- .text._ZN2at6native18elementwise_kernelILi128ELi4EZNS0_15gpu_kernel_implINS0_13AUnaryFunctorIN3c104HalfES5_S5_ZZZNS0_16fmod_kernel_cudaERNS_18TensorIteratorBaseEENKUlvE0_clEvENKUlvE1_clEvEUlS5_S5_E_EEEEvS7_RKT_EUliE_EEviT1_ --------------------------
	.section	.text._ZN2at6native18elementwise_kernelILi128ELi4EZNS0_15gpu_kernel_implINS0_13AUnaryFunctorIN3c104HalfES5_S5_ZZZNS0_16fmod_kernel_cudaERNS_18TensorIteratorBaseEENKUlvE0_clEvENKUlvE1_clEvEUlS5_S5_E_EEEEvS7_RKT_EUliE_EEviT1_,"ax",@progbits
	.align	128
        .global         _ZN2at6native18elementwise_kernelILi128ELi4EZNS0_15gpu_kernel_implINS0_13AUnaryFunctorIN3c104HalfES5_S5_ZZZNS0_16fmod_kernel_cudaERNS_18TensorIteratorBaseEENKUlvE0_clEvENKUlvE1_clEvEUlS5_S5_E_EEEEvS7_RKT_EUliE_EEviT1_
        .type           _ZN2at6native18elementwise_kernelILi128ELi4EZNS0_15gpu_kernel_implINS0_13AUnaryFunctorIN3c104HalfES5_S5_ZZZNS0_16fmod_kernel_cudaERNS_18TensorIteratorBaseEENKUlvE0_clEvENKUlvE1_clEvEUlS5_S5_E_EEEEvS7_RKT_EUliE_EEviT1_,@function
        .size           _ZN2at6native18elementwise_kernelILi128ELi4EZNS0_15gpu_kernel_implINS0_13AUnaryFunctorIN3c104HalfES5_S5_ZZZNS0_16fmod_kernel_cudaERNS_18TensorIteratorBaseEENKUlvE0_clEvENKUlvE1_clEvEUlS5_S5_E_EEEEvS7_RKT_EUliE_EEviT1_,(.L_x_54813 - _ZN2at6native18elementwise_kernelILi128ELi4EZNS0_15gpu_kernel_implINS0_13AUnaryFunctorIN3c104HalfES5_S5_ZZZNS0_16fmod_kernel_cudaERNS_18TensorIteratorBaseEENKUlvE0_clEvENKUlvE1_clEvEUlS5_S5_E_EEEEvS7_RKT_EUliE_EEviT1_)
        .other          _ZN2at6native18elementwise_kernelILi128ELi4EZNS0_15gpu_kernel_implINS0_13AUnaryFunctorIN3c104HalfES5_S5_ZZZNS0_16fmod_kernel_cudaERNS_18TensorIteratorBaseEENKUlvE0_clEvENKUlvE1_clEvEUlS5_S5_E_EEEEvS7_RKT_EUliE_EEviT1_,@"STO_CUDA_ENTRY STV_DEFAULT"
_ZN2at6native18elementwise_kernelILi128ELi4EZNS0_15gpu_kernel_implINS0_13AUnaryFunctorIN3c104HalfES5_S5_ZZZNS0_16fmod_kernel_cudaERNS_18TensorIteratorBaseEENKUlvE0_clEvENKUlvE1_clEvEUlS5_S5_E_EEEEvS7_RKT_EUliE_EEviT1_:
.text._ZN2at6native18elementwise_kernelILi128ELi4EZNS0_15gpu_kernel_implINS0_13AUnaryFunctorIN3c104HalfES5_S5_ZZZNS0_16fmod_kernel_cudaERNS_18TensorIteratorBaseEENKUlvE0_clEvENKUlvE1_clEvEUlS5_S5_E_EEEEvS7_RKT_EUliE_EEviT1_:
        /* <DEDUP_REMOVED lines=319> */
.L_x_6909:
        /* <DEDUP_REMOVED lines=18> */
.L_x_6913:
[----:B------:R-:W2:Y:S02]  /*1510*/  LDG.E.U8 R2, desc[UR36][R2.64] ;  /* 0x0000002402027981 */ /* 0x000ea4000c1e1100 */
[----:B--2---:R-:W-:-:S04]  /*1520*/  I2FP.F32.U32 R0, R2 ;  /* 0x0000000200007245 */ /* 0x004fc80000201000 */
[----:B------:R-:W-:Y:S01]  /*1530*/  F2FP.F16.F32.PACK_AB R0, RZ, R0 ;  /* 0x00000000ff00723e */ /* 0x000fe200000000ff */
[----:B------:R-:W-:Y:S06]  /*1540*/  BRA `(.L_x_6915) ;  /* 0x0000000c007c7947 */ /* 0x000fec0003800000 */
.L_x_6912:
        /* <DEDUP_REMOVED lines=10> */
.L_x_6917:
[----:B------:R-:W2:Y:S02]  /*15f0*/  LDG.E R2, desc[UR36][R2.64] ;  /* 0x0000002402027981 */ /* 0x000ea4000c1e1900 */
[----:B--2---:R-:W-:-:S04]  /*1600*/  I2FP.F32.S32 R0, R2 ;  /* 0x0000000200007245 */ /* 0x004fc80000201400 */
[----:B------:R-:W-:Y:S01]  /*1610*/  F2FP.F16.F32.PACK_AB R0, RZ, R0 ;  /* 0x00000000ff00723e */ /* 0x000fe200000000ff */
[----:B------:R-:W-:Y:S06]  /*1620*/  BRA `(.L_x_6915) ;  /* 0x0000000c00447947 */ /* 0x000fec0003800000 */
.L_x_6916:
[----:B------:R-:W2:Y:S02]  /*1630*/  LDG.E.U16 R2, desc[UR36][R2.64] ;  /* 0x0000002402027981 */ /* 0x000ea4000c1e1500 */
[----:B--2---:R-:W0:Y:S02]  /*1640*/  I2F.S16 R0, R2 ;  /* 0x0000000200007306 */ /* 0x004e240000101400 */
[----:B0-----:R-:W-:Y:S01]  /*1650*/  F2FP.F16.F32.PACK_AB R0, RZ, R0 ;  /* 0x00000000ff00723e */ /* 0x001fe200000000ff */
[----:B------:R-:W-:Y:S06]  /*1660*/  BRA `(.L_x_6915) ;  /* 0x0000000c00347947 */ /* 0x000fec0003800000 */
.L_x_6911:
        /* <DEDUP_REMOVED lines=9> */
.L_x_6919:
[----:B------:R0:W5:Y:S01]  /*1700*/  LDG.E.U16 R0, desc[UR36][R2.64] ;  /* 0x0000002402007981 */ /* 0x000162000c1e1500 */
[----:B------:R-:W-:Y:S05]  /*1710*/  BRA `(.L_x_6915) ;  /* 0x0000000c00087947 */ /* 0x000fea0003800000 */
.L_x_6918:
        /* <DEDUP_REMOVED lines=9> */
.L_x_6921:
[----:B------:R1:W5:Y:S01]  /*17b0*/  LDG.E.U16 R0, desc[UR36][R2.64] ;  /* 0x0000002402007981 */ /* 0x000362000c1e1500 */
[----:B------:R-:W-:Y:S05]  /*17c0*/  BRA `(.L_x_6915) ;  /* 0x0000000800dc7947 */ /* 0x000fea0003800000 */
.L_x_6920:
        /* <DEDUP_REMOVED lines=8> */
.L_x_6910:
        /* <DEDUP_REMOVED lines=13> */
.L_x_6924:
        /* <DEDUP_REMOVED lines=8> */
.L_x_6923:
        /* <DEDUP_REMOVED lines=27> */
.L_x_6926:
        /* <DEDUP_REMOVED lines=13> */
.L_x_6925:
[----:B------:R-:W2:Y:S02]  /*1c20*/  LDG.E.U16 R0, desc[UR36][R2.64] ;  /* 0x0000002402007981 */ /* 0x000ea4000c1e1500 */
[----:B--2---:R-:W-:-:S04]  /*1c30*/  SHF.L.U32 R0, R0, 0x10, RZ ;  /* 0x0000001000007819 */ /* 0x004fc800000006ff */
[----:B------:R-:W-:Y:S01]  /*1c40*/  F2FP.F16.F32.PACK_AB R0, RZ, R0 ;  /* 0x00000000ff00723e */ /* 0x000fe200000000ff */
[----:B------:R-:W-:Y:S06]  /*1c50*/  BRA `(.L_x_6915) ;  /* 0x0000000400b87947 */ /* 0x000fec0003800000 */
.L_x_6922:
        /* <DEDUP_REMOVED lines=12> */
.L_x_6929:
        /* <DEDUP_REMOVED lines=21> */
.L_x_6933:
[----:B------:R-:W-:Y:S05]  /*1e70*/  BSYNC.RECONVERGENT B1 ;  /* 0x0000000000017941 */ /* 0x000fea0003800200 */
.L_x_6932:
[----:B------:R-:W-:Y:S01]  /*1e80*/  IMAD.SHL.U32 R0, R0, 0x100000, RZ ;  /* 0x0010000000007824 */ /* 0x000fe200078e00ff */
[----:B------:R-:W-:-:S04]  /*1e90*/  LEA R2, R2, 0x3b800000, 0x17 ;  /* 0x3b80000002027811 */ /* 0x000fc800078eb8ff */
[----:B------:R-:W-:-:S07]  /*1ea0*/  LOP3.LUT R0, R2, R0, R7, 0xfe, !PT ;  /* 0x0000000002007212 */ /* 0x000fce00078efe07 */
.L_x_6931:
[----:B------:R-:W-:Y:S05]  /*1eb0*/  BSYNC.RECONVERGENT B0 ;  /* 0x0000000000007941 */ /* 0x000fea0003800200 */
.L_x_6930:
[----:B------:R-:W-:Y:S01]  /*1ec0*/  F2FP.F16.F32.PACK_AB R0, RZ, R0 ;  /* 0x00000000ff00723e */ /* 0x000fe200000000ff */
[----:B------:R-:W-:Y:S06]  /*1ed0*/  BRA `(.L_x_6915) ;  /* 0x0000000400187947 */ /* 0x000fec0003800000 */
.L_x_6928:
        /* <DEDUP_REMOVED lines=21> */
.L_x_6937:
[----:B------:R-:W-:Y:S05]  /*2030*/  BSYNC.RECONVERGENT B1 ;  /* 0x0000000000017941 */ /* 0x000fea0003800200 */
.L_x_6936:
[----:B------:R-:W-:Y:S01]  /*2040*/  IMAD.SHL.U32 R0, R0, 0x200000, RZ ;  /* 0x0020000000007824 */ /* 0x000fe200078e00ff */
[----:B------:R-:W-:-:S04]  /*2050*/  LEA R2, R2, 0x37800000, 0x17 ;  /* 0x3780000002027811 */ /* 0x000fc800078eb8ff */
[----:B------:R-:W-:-:S07]  /*2060*/  LOP3.LUT R0, R2, R0, R7, 0xfe, !PT ;  /* 0x0000000002007212 */ /* 0x000fce00078efe07 */
.L_x_6935:
[----:B------:R-:W-:Y:S05]  /*2070*/  BSYNC.RECONVERGENT B0 ;  /* 0x0000000000007941 */ /* 0x000fea0003800200 */
.L_x_6934:
[----:B------:R-:W-:Y:S01]  /*2080*/  F2FP.F16.F32.PACK_AB R0, RZ, R0 ;  /* 0x00000000ff00723e */ /* 0x000fe200000000ff */
[----:B------:R-:W-:Y:S06]  /*2090*/  BRA `(.L_x_6915) ;  /* 0x0000000000a87947 */ /* 0x000fec0003800000 */
.L_x_6927:
[----:B------:R-:W-:-:S09]  /*20a0*/  UISETP.NE.AND UP0, UPT, UR4, 0x1c, UPT ;  /* 0x0000001c0400788c */ /* 0x000fd2000bf05270 */
[----:B------:R-:W-:Y:S05]  /*20b0*/  BRA.U !UP0, `(.L_x_6938) ;  /* 0x0000000108947547 */ /* 0x000fea000b800000 */
[----:B------:R-:W-:-:S09]  /*20c0*/  UISETP.NE.AND UP0, UPT, UR4, 0x1d, UPT ;  /* 0x0000001d0400788c */ /* 0x000fd2000bf05270 */
[----:B------:R-:W-:Y:S05]  /*20d0*/  BRA.U !UP0, `(.L_x_6939) ;  /* 0x00000001087c7547 */ /* 0x000fea000b800000 */
[----:B------:R-:W-:-:S09]  /*20e0*/  UISETP.NE.AND UP0, UPT, UR4, 0x2c, UPT ;  /* 0x0000002c0400788c */ /* 0x000fd2000bf05270 */
[----:B------:R-:W-:Y:S05]  /*20f0*/  BRA.U !UP0, `(.L_x_6940) ;  /* 0x0000000108487547 */ /* 0x000fea000b800000 */
.L_x_6914:
        /* <DEDUP_REMOVED lines=16> */
.L_x_6941:
[----:B------:R-:W-:Y:S01]  /*2200*/  PRMT R0, RZ, 0x7610, R0 ;  /* 0x00007610ff007816 */ /* 0x000fe20000000000 */
[----:B------:R-:W-:Y:S06]  /*2210*/  BRA `(.L_x_6915) ;  /* 0x0000000000487947 */ /* 0x000fec0003800000 */
.L_x_6940:
        /* <DEDUP_REMOVED lines=8> */
.L_x_6943:
[----:B------:R-:W-:Y:S05]  /*22a0*/  BSYNC.RECONVERGENT B0 ;  /* 0x0000000000007941 */ /* 0x000fea0003800200 */
.L_x_6942:
[----:B------:R-:W-:Y:S01]  /*22b0*/  F2FP.F16.F32.PACK_AB R0, RZ, R0 ;  /* 0x00000000ff00723e */ /* 0x000fe200000000ff */
[----:B------:R-:W-:Y:S06]  /*22c0*/  BRA `(.L_x_6915) ;  /* 0x00000000001c7947 */ /* 0x000fec0003800000 */
.L_x_6939:
[----:B------:R-:W2:Y:S02]  /*22d0*/  LDG.E.64 R2, desc[UR36][R2.64] ;  /* 0x0000002402027981 */ /* 0x000ea4000c1e1b00 */
[----:B--2---:R-:W0:Y:S02]  /*22e0*/  I2F.U64 R0, R2 ;  /* 0x0000000200007312 */ /* 0x004e240000301000 */
[----:B0-----:R-:W-:Y:S01]  /*22f0*/  F2FP.F16.F32.PACK_AB R0, RZ, R0 ;  /* 0x00000000ff00723e */ /* 0x001fe200000000ff */
[----:B------:R-:W-:Y:S06]  /*2300*/  BRA `(.L_x_6915) ;  /* 0x00000000000c7947 */ /* 0x000fec0003800000 */
.L_x_6938:
[----:B------:R-:W2:Y:S02]  /*2310*/  LDG.E R2, desc[UR36][R2.64] ;  /* 0x0000002402027981 */ /* 0x000ea4000c1e1900 */
[----:B--2---:R-:W-:-:S04]  /*2320*/  I2FP.F32.U32 R0, R2 ;  /* 0x0000000200007245 */ /* 0x004fc80000201000 */
[----:B------:R-:W-:-:S07]  /*2330*/  F2FP.F16.F32.PACK_AB R0, RZ, R0 ;  /* 0x00000000ff00723e */ /* 0x000fce00000000ff */
.L_x_6915:
[----:B01----:R-:W0:Y:S01]  /*2340*/  LDC.U16 R2, c[0x0][0x592] ;  /* 0x00016480ff027b82 */ /* 0x003e220000000400 */
[----:B-----5:R-:W-:Y:S01]  /*2350*/  HADD2.F32 R5, -RZ, R0.H0_H0 ;  /* 0x20000000ff057230 */ /* 0x020fe20000004100 */
[----:B------:R-:W-:Y:S01]  /*2360*/  BSSY.RECONVERGENT B0, `(.L_x_6944) ;  /* 0x0000040000007945 */ /* 0x000fe20003800200 */
[----:B0-----:R-:W-:-:S05]  /*2370*/  HADD2.F32 R0, -RZ, R2.H0_H0 ;  /* 0x20000002ff007230 */ /* 0x001fca0000004100 */
        /* <DEDUP_REMOVED lines=29> */
.L_x_6948:
[----:B------:R-:W-:Y:S05]  /*2550*/  BSYNC.RECONVERGENT B1 ;  /* 0x0000000000017941 */ /* 0x000fea0003800200 */
.L_x_6947:
[----:B------:R-:W-:Y:S01]  /*2560*/  FFMA.FTZ R3, -R6, R2, R3 ;  /* 0x0000000206037223 */ /* 0x000fe20000010103 */
[----:B------:R-:W-:Y:S06]  /*2570*/  BRA `(.L_x_6945) ;  /* 0x0000000000787947 */ /* 0x000fec0003800000 */
.L_x_6946:
        /* <DEDUP_REMOVED lines=14> */
.L_x_6951:
        /* <DEDUP_REMOVED lines=13> */
.L_x_6950:
[----:B------:R-:W-:Y:S05]  /*2730*/  BSYNC.RECONVERGENT B1 ;  /* 0x0000000000017941 */ /* 0x000fea0003800200 */
.L_x_6949:
[----:B------:R-:W-:-:S04]  /*2740*/  FMUL.FTZ R2, R3, 1.1920928955078125e-07 ;  /* 0x3400000003027820 */ /* 0x000fc80000410000 */
[----:B------:R-:W-:-:S07]  /*2750*/  FMUL.FTZ R3, R7, R2 ;  /* 0x0000000207037220 */ /* 0x000fce0000410000 */
.L_x_6945:
[----:B------:R-:W-:Y:S05]  /*2760*/  BSYNC.RECONVERGENT B0 ;  /* 0x0000000000007941 */ /* 0x000fea0003800200 */
.L_x_6944:
        /* <DEDUP_REMOVED lines=22> */
.L_x_6955:
[----:B------:R-:W-:-:S06]  /*28d0*/  HADD2.F32 R5, -RZ, R0.H0_H0 ;  /* 0x20000000ff057230 */ /* 0x000fcc0000004100 */
[----:B------:R-:W1:Y:S02]  /*28e0*/  F2I.S64.TRUNC R4, R5 ;  /* 0x0000000500047311 */ /* 0x000e64000020d900 */
[----:B-1----:R1:W-:Y:S01]  /*28f0*/  STG.E.U8 desc[UR36][R2.64], R4 ;  /* 0x0000000402007986 */ /* 0x0023e2000c101124 */
[----:B------:R-:W-:Y:S05]  /*2900*/  BRA `(.L_x_6957) ;  /* 0x0000000c00707947 */ /* 0x000fea0003800000 */
.L_x_6954:
        /* <DEDUP_REMOVED lines=10> */
.L_x_6959:
[----:B------:R-:W-:-:S04]  /*29b0*/  HADD2.F32 R0, -RZ, R0.H0_H0 ;  /* 0x20000000ff007230 */ /* 0x000fc80000004100 */
[----:B------:R-:W1:Y:S02]  /*29c0*/  F2I.FTZ.TRUNC.NTZ R5, R0 ;  /* 0x0000000000057305 */ /* 0x000e64000021f100 */
[----:B-1----:R1:W-:Y:S01]  /*29d0*/  STG.E desc[UR36][R2.64], R5 ;  /* 0x0000000502007986 */ /* 0x0023e2000c101924 */
[----:B------:R-:W-:Y:S05]  /*29e0*/  BRA `(.L_x_6957) ;  /* 0x0000000c00387947 */ /* 0x000fea0003800000 */
.L_x_6958:
[----:B------:R-:W-:-:S04]  /*29f0*/  HADD2.F32 R0, -RZ, R0.H0_H0 ;  /* 0x20000000ff007230 */ /* 0x000fc80000004100 */
[----:B------:R-:W1:Y:S02]  /*2a00*/  F2I.FTZ.TRUNC.NTZ R5, R0 ;  /* 0x0000000000057305 */ /* 0x000e64000021f100 */
[----:B-1----:R1:W-:Y:S01]  /*2a10*/  STG.E.U16 desc[UR36][R2.64], R5 ;  /* 0x0000000502007986 */ /* 0x0023e2000c101524 */
[----:B------:R-:W-:Y:S05]  /*2a20*/  BRA `(.L_x_6957) ;  /* 0x0000000c00287947 */ /* 0x000fea0003800000 */
.L_x_6953:
        /* <DEDUP_REMOVED lines=9> */
.L_x_6961:
[----:B------:R1:W-:Y:S01]  /*2ac0*/  STG.E.U16 desc[UR36][R2.64], R0 ;  /* 0x0000000002007986 */ /* 0x0003e2000c101524 */
[----:B------:R-:W-:Y:S05]  /*2ad0*/  BRA `(.L_x_6957) ;  /* 0x0000000800fc7947 */ /* 0x000fea0003800000 */
.L_x_6960:
        /* <DEDUP_REMOVED lines=10> */
.L_x_6963:
[----:B------:R-:W-:-:S05]  /*2b80*/  HADD2.F32 R0, -RZ, R0.H0_H0 ;  /* 0x20000000ff007230 */ /* 0x000fca0000004100 */
[----:B------:R-:W-:-:S04]  /*2b90*/  F2FP.F16.F32.PACK_AB R0, RZ, R0 ;  /* 0x00000000ff00723e */ /* 0x000fc800000000ff */
[----:B------:R-:W-:-:S05]  /*2ba0*/  PRMT R0, R0, 0x5410, RZ ;  /* 0x0000541000007816 */ /* 0x000fca00000000ff */
[----:B------:R1:W-:Y:S01]  /*2bb0*/  STG.E desc[UR36][R2.64], R0 ;  /* 0x0000000002007986 */ /* 0x0003e2000c101924 */
[----:B------:R-:W-:Y:S05]  /*2bc0*/  BRA `(.L_x_6957) ;  /* 0x0000000800c07947 */ /* 0x000fea0003800000 */
.L_x_6962:
[----:B------:R-:W-:-:S05]  /*2bd0*/  HADD2.F32 R4, -RZ, R0.H0_H0 ;  /* 0x20000000ff047230 */ /* 0x000fca0000004100 */
[----:B------:R-:W-:-:S06]  /*2be0*/  FMUL.FTZ R4, R4, 1 ;  /* 0x3f80000004047820 */ /* 0x000fcc0000410000 */
[----:B------:R-:W1:Y:S02]  /*2bf0*/  F2F.F64.F32 R4, R4 ;  /* 0x0000000400047310 */ /* 0x000e640000201800 */
[----:B-1----:R1:W-:Y:S01]  /*2c00*/  STG.E.64 desc[UR36][R2.64], R4 ;  /* 0x0000000402007986 */ /* 0x0023e2000c101b24 */
[----:B------:R-:W-:Y:S05]  /*2c10*/  BRA `(.L_x_6957) ;  /* 0x0000000800ac7947 */ /* 0x000fea0003800000 */
.L_x_6952:
        /* <DEDUP_REMOVED lines=13> */
.L_x_6966:
[----:B------:R-:W-:Y:S01]  /*2cf0*/  HADD2.F32 R0, -RZ, R0.H0_H0 ;  /* 0x20000000ff007230 */ /* 0x000fe20000004100 */
[----:B------:R-:W-:-:S04]  /*2d00*/  CS2R R6, SRZ ;  /* 0x0000000000067805 */ /* 0x000fc8000001ff00 */
[----:B------:R-:W-:-:S04]  /*2d10*/  FMUL.FTZ R0, R0, 1 ;  /* 0x3f80000000007820 */ /* 0x000fc80000410000 */
[----:B------:R-:W1:Y:S02]  /*2d20*/  F2F.F64.F32 R4, R0 ;  /* 0x0000000000047310 */ /* 0x000e640000201800 */
[----:B-1----:R1:W-:Y:S01]  /*2d30*/  STG.E.128 desc[UR36][R2.64], R4 ;  /* 0x0000000402007986 */ /* 0x0023e2000c101d24 */
[----:B------:R-:W-:Y:S05]  /*2d40*/  BRA `(.L_x_6957) ;  /* 0x0000000800607947 */ /* 0x000fea0003800000 */
.L_x_6965:
        /* <DEDUP_REMOVED lines=19> */
.L_x_6970:
[----:B------:R-:W-:Y:S05]  /*2e80*/  BSYNC.RECONVERGENT B0 ;  /* 0x0000000000007941 */ /* 0x000fea0003800200 */
.L_x_6969:
[----:B------:R-:W-:-:S05]  /*2e90*/  LOP3.LUT R5, R0, 0x80, R5, 0xf8, !PT ;  /* 0x0000008000057812 */ /* 0x000fca00078ef805 */
[----:B------:R1:W-:Y:S01]  /*2ea0*/  STG.E.U8 desc[UR36][R2.64], R5 ;  /* 0x0000000502007986 */ /* 0x0003e2000c101124 */
[----:B------:R-:W-:Y:S05]  /*2eb0*/  BRA `(.L_x_6957) ;  /* 0x0000000800047947 */ /* 0x000fea0003800000 */
.L_x_6968:
        /* <DEDUP_REMOVED lines=15> */
.L_x_6972:
[----:B------:R-:W-:Y:S05]  /*2fb0*/  BSYNC.RECONVERGENT B0 ;  /* 0x0000000000007941 */ /* 0x000fea0003800200 */
.L_x_6971:
[----:B------:R-:W-:-:S05]  /*2fc0*/  LOP3.LUT R5, R0, 0x80, R5, 0xf8, !PT ;  /* 0x0000008000057812 */ /* 0x000fca00078ef805 */
[----:B------:R1:W-:Y:S01]  /*2fd0*/  STG.E.U8 desc[UR36][R2.64], R5 ;  /* 0x0000000502007986 */ /* 0x0003e2000c101124 */
[----:B------:R-:W-:Y:S05]  /*2fe0*/  BRA `(.L_x_6957) ;  /* 0x0000000400b87947 */ /* 0x000fea0003800000 */
.L_x_6967:
[----:B------:R-:W-:-:S05]  /*2ff0*/  HADD2.F32 R0, -RZ, R0.H0_H0 ;  /* 0x20000000ff007230 */ /* 0x000fca0000004100 */
[----:B------:R-:W-:-:S05]  /*3000*/  F2FP.BF16.F32.PACK_AB R0, RZ, R0 ;  /* 0x00000000ff00723e */ /* 0x000fca00000010ff */
[----:B------:R1:W-:Y:S01]  /*3010*/  STG.E.U16 desc[UR36][R2.64], R0 ;  /* 0x0000000002007986 */ /* 0x0003e2000c101524 */
[----:B------:R-:W-:Y:S05]  /*3020*/  BRA `(.L_x_6957) ;  /* 0x0000000400a87947 */ /* 0x000fea0003800000 */
.L_x_6964:
        /* <DEDUP_REMOVED lines=12> */
.L_x_6975:
        /* <DEDUP_REMOVED lines=13> */
.L_x_6978:
[----:B------:R-:W-:-:S04]  /*31c0*/  SHF.R.U32.HI R0, RZ, 0x14, R5 ;  /* 0x00000014ff007819 */ /* 0x000fc80000011605 */
[----:B------:R-:W-:-:S04]  /*31d0*/  LOP3.LUT R0, R0, 0x1, RZ, 0xc0, !PT ;  /* 0x0000000100007812 */ /* 0x000fc800078ec0ff */
[----:B------:R-:W-:-:S04]  /*31e0*/  IADD3 R0, PT, PT, R5, 0x487ffff, R0 ;  /* 0x0487ffff05007810 */ /* 0x000fc80007ffe000 */
[----:B------:R-:W-:-:S04]  /*31f0*/  SHF.R.U32.HI R0, RZ, 0x14, R0 ;  /* 0x00000014ff007819 */ /* 0x000fc80000011600 */
[----:B------:R-:W-:-:S07]  /*3200*/  LOP3.LUT R4, R0, 0xff, RZ, 0xc0, !PT ;  /* 0x000000ff00047812 */ /* 0x000fce00078ec0ff */
.L_x_6979:
[----:B------:R-:W-:-:S04]  /*3210*/  SHF.R.U32.HI R5, RZ, 0x18, R5 ;  /* 0x00000018ff057819 */ /* 0x000fc80000011605 */
[----:B------:R-:W-:-:S04]  /*3220*/  LOP3.LUT R4, R4, 0x80, R5, 0xf8, !PT ;  /* 0x0000008004047812 */ /* 0x000fc800078ef805 */
[----:B------:R-:W-:-:S07]  /*3230*/  PRMT R0, R4, 0x7610, R0 ;  /* 0x0000761004007816 */ /* 0x000fce0000000000 */
.L_x_6977:
[----:B------:R-:W-:Y:S05]  /*3240*/  BSYNC.RECONVERGENT B0 ;  /* 0x0000000000007941 */ /* 0x000fea0003800200 */
.L_x_6976:
[----:B------:R2:W-:Y:S01]  /*3250*/  STG.E.U8 desc[UR36][R2.64], R0 ;  /* 0x0000000002007986 */ /* 0x0005e2000c101124 */
[----:B------:R-:W-:Y:S05]  /*3260*/  BRA `(.L_x_6957) ;  /* 0x0000000400187947 */ /* 0x000fea0003800000 */
.L_x_6974:
        /* <DEDUP_REMOVED lines=13> */
.L_x_6982:
[----:B------:R-:W-:-:S04]  /*3340*/  SHF.R.U32.HI R0, RZ, 0x15, R5 ;  /* 0x00000015ff007819 */ /* 0x000fc80000011605 */
[----:B------:R-:W-:-:S04]  /*3350*/  LOP3.LUT R0, R0, 0x1, RZ, 0xc0, !PT ;  /* 0x0000000100007812 */ /* 0x000fc800078ec0ff */
[----:B------:R-:W-:-:S04]  /*3360*/  IADD3 R0, PT, PT, R5, 0x88fffff, R0 ;  /* 0x088fffff05007810 */ /* 0x000fc80007ffe000 */
[----:B------:R-:W-:-:S04]  /*3370*/  SHF.R.U32.HI R0, RZ, 0x15, R0 ;  /* 0x00000015ff007819 */ /* 0x000fc80000011600 */
[----:B------:R-:W-:-:S07]  /*3380*/  LOP3.LUT R4, R0, 0xff, RZ, 0xc0, !PT ;  /* 0x000000ff00047812 */ /* 0x000fce00078ec0ff */
.L_x_6983:
[----:B------:R-:W-:-:S04]  /*3390*/  SHF.R.U32.HI R5, RZ, 0x18, R5 ;  /* 0x00000018ff057819 */ /* 0x000fc80000011605 */
[----:B------:R-:W-:-:S04]  /*33a0*/  LOP3.LUT R4, R4, 0x80, R5, 0xf8, !PT ;  /* 0x0000008004047812 */ /* 0x000fc800078ef805 */
[----:B------:R-:W-:-:S07]  /*33b0*/  PRMT R0, R4, 0x7610, R0 ;  /* 0x0000761004007816 */ /* 0x000fce0000000000 */
.L_x_6981:
[----:B------:R-:W-:Y:S05]  /*33c0*/  BSYNC.RECONVERGENT B0 ;  /* 0x0000000000007941 */ /* 0x000fea0003800200 */
.L_x_6980:
[----:B------:R3:W-:Y:S01]  /*33d0*/  STG.E.U8 desc[UR36][R2.64], R0 ;  /* 0x0000000002007986 */ /* 0x0007e2000c101124 */
[----:B------:R-:W-:Y:S05]  /*33e0*/  BRA `(.L_x_6957) ;  /* 0x0000000000b87947 */ /* 0x000fea0003800000 */
.L_x_6973:
[----:B------:R-:W-:-:S09]  /*33f0*/  UISETP.NE.AND UP0, UPT, UR4, 0x1c, UPT ;  /* 0x0000001c0400788c */ /* 0x000fd2000bf05270 */
[----:B------:R-:W-:Y:S05]  /*3400*/  BRA.U !UP0, `(.L_x_6984) ;  /* 0x0000000108a47547 */ /* 0x000fea000b800000 */
[----:B------:R-:W-:-:S09]  /*3410*/  UISETP.NE.AND UP0, UPT, UR4, 0x1d, UPT ;  /* 0x0000001d0400788c */ /* 0x000fd2000bf05270 */
[----:B------:R-:W-:Y:S05]  /*3420*/  BRA.U !UP0, `(.L_x_6985) ;  /* 0x00000001088c7547 */ /* 0x000fea000b800000 */
[----:B------:R-:W-:-:S09]  /*3430*/  UISETP.NE.AND UP0, UPT, UR4, 0x2c, UPT ;  /* 0x0000002c0400788c */ /* 0x000fd2000bf05270 */
[----:B------:R-:W-:Y:S05]  /*3440*/  BRA.U !UP0, `(.L_x_6986) ;  /* 0x0000000108447547 */ /* 0x000fea000b800000 */
.L_x_6956:
        /* <DEDUP_REMOVED lines=16> */
.L_x_6987:
[----:B------:R-:W-:Y:S05]  /*3550*/  BRA `(.L_x_6957) ;  /* 0x00000000005c7947 */ /* 0x000fea0003800000 */
.L_x_6986:
        /* <DEDUP_REMOVED lines=16> */
.L_x_6985:
[----:B------:R-:W-:-:S06]  /*3660*/  HADD2.F32 R4, -RZ, R0.H0_H0 ;  /* 0x20000000ff047230 */ /* 0x000fcc0000004100 */
[----:B------:R-:W1:Y:S02]  /*3670*/  F2I.U64.TRUNC R4, R4 ;  /* 0x0000000400047311 */ /* 0x000e64000020d800 */
[----:B-1----:R1:W-:Y:S01]  /*3680*/  STG.E.64 desc[UR36][R2.64], R4 ;  /* 0x0000000402007986 */ /* 0x0023e2000c101b24 */
[----:B------:R-:W-:Y:S05]  /*3690*/  BRA `(.L_x_6957) ;  /* 0x00000000000c7947 */ /* 0x000fea0003800000 */
.L_x_6984:
[----:B------:R-:W-:-:S04]  /*36a0*/  HADD2.F32 R0, -RZ, R0.H0_H0 ;  /* 0x20000000ff007230 */ /* 0x000fc80000004100 */
[----:B------:R-:W1:Y:S02]  /*36b0*/  F2I.FTZ.U32.TRUNC.NTZ R5, R0 ;  /* 0x0000000000057305 */ /* 0x000e64000021f000 */
[----:B-1----:R4:W-:Y:S02]  /*36c0*/  STG.E desc[UR36][R2.64], R5 ;  /* 0x0000000502007986 */ /* 0x0029e4000c101924 */
.L_x_6957:
[----:B------:R-:W-:-:S07]  /*36d0*/  VIADD R17, R17, 0x80 ;  /* 0x0000008011117836 */ /* 0x000fce0000000000 */
.L_x_6908:
[----:B------:R-:W-:Y:S05]  /*36e0*/  BSYNC.RECONVERGENT B6 ;  /* 0x0000000000067941 */ /* 0x000fea0003800200 */
.L_x_6907:
[----:B------:R-:W5:Y:S01]  /*36f0*/  LDCU UR4, c[0x0][0x380] ;  /* 0x00007000ff0477ac */ /* 0x000f620008000800 */
[----:B------:R-:W-:Y:S01]  /*3700*/  BSSY.RECONVERGENT B6, `(.L_x_6988) ;  /* 0x0000360000067945 */ /* 0x000fe20003800200 */
[----:B-----5:R-:W-:-:S13]  /*3710*/  ISETP.GE.AND P0, PT, R17, UR4, PT ;  /* 0x0000000411007c0c */ /* 0x020fda000bf06270 */
[----:B------:R-:W-:Y:S05]  /*3720*/  @P0 BRA `(.L_x_6989) ;  /* 0x0000003400740947 */ /* 0x000fea0003800000 */
[----:B------:R-:W5:Y:S01]  /*3730*/  LDCU UR4, c[0x0][0x388] ;  /* 0x00007100ff0477ac */ /* 0x000f620008000800 */
[----:B------:R-:W-:Y:S02]  /*3740*/  HFMA2 R16, -RZ, RZ, 0, 0 ;  /* 0x00000000ff107431 */ /* 0x000fe400000001ff */
[----:B-123--:R-:W-:Y:S01]  /*3750*/  IMAD.MOV.U32 R0, RZ, RZ, RZ ;  /* 0x000000ffff007224 */ /* 0x00efe200078e00ff */
[----:B-----5:R-:W-:-:S09]  /*3760*/  UISETP.NE.AND UP0, UPT, UR4, URZ, UPT ;  /* 0x000000ff0400728c */ /* 0x020fd2000bf05270 */
[----:B------:R-:W-:Y:S05]  /*3770*/  BRA.U !UP0, `(.L_x_6990) ;  /* 0x0000001108a87547 */ /* 0x000fea000b800000 */
[----:B------:R-:W4:Y:S01]  /*3780*/  LDCU.64 UR4, c[0x0][0x390] ;  /* 0x00007200ff0477ac */ /* 0x000f220008000a00 */
[----:B------:R-:W-:Y:S01]  /*3790*/  IMAD.MOV.U32 R16, RZ, RZ, RZ ;  /* 0x000000ffff107224 */ /* 0x000fe200078e00ff */
[----:B------:R-:W1:Y:S01]  /*37a0*/  LDCU UR6, c[0x0][0x38c] ;  /* 0x00007180ff0677ac */ /* 0x000e620008000800 */
[----:B------:R-:W2:Y:S01]  /*37b0*/  LDCU.64 UR8, c[0x0][0x4b8] ;  /* 0x00009700ff0877ac */ /* 0x000ea20008000a00 */
[----:B------:R-:W-:Y:S01]  /*37c0*/  UISETP.NE.AND UP0, UPT, UR40, URZ, UPT ;  /* 0x000000ff2800728c */ /* 0x000fe2000bf05270 */
[----:B----4-:R-:W-:-:S05]  /*37d0*/  IMAD.HI.U32 R2, R17, UR4, R16 ;  /* 0x0000000411027c27 */ /* 0x010fca000f8e0010 */
[----:B------:R-:W-:-:S05]  /*37e0*/  SHF.R.U32.HI R3, RZ, UR5, R2 ;  /* 0x00000005ff037c19 */ /* 0x000fca0008011602 */
[----:B------:R-:W-:-:S04]  /*37f0*/  IMAD.MOV R0, RZ, RZ, -R3 ;  /* 0x000000ffff007224 */ /* 0x000fc800078e0a03 */
[----:B-1----:R-:W-:-:S04]  /*3800*/  IMAD R0, R0, UR6, R17 ;  /* 0x0000000600007c24 */ /* 0x002fc8000f8e0211 */
[C---:B--2---:R-:W-:Y:S02]  /*3810*/  IMAD R16, R0.reuse, UR8, RZ ;  /* 0x0000000800107c24 */ /* 0x044fe4000f8e02ff */
[----:B------:R-:W-:Y:S01]  /*3820*/  IMAD R0, R0, UR9, RZ ;  /* 0x0000000900007c24 */ /* 0x000fe2000f8e02ff */
        /* <DEDUP_REMOVED lines=282> */
[----:B------:R-:W-:-:S05]  /*49d0*/  SHF.R.U32.HI R2, RZ, UR5, R2 ;  /* 0x00000005ff027c19 */ /* 0x000fca0008011602 */
[----:B------:R-:W-:-:S04]  /*49e0*/  IMAD.MOV R3, RZ, RZ, -R2 ;  /* 0x000000ffff037224 */ /* 0x000fc800078e0a02 */
[----:B--2---:R-:W-:-:S04]  /*49f0*/  IMAD R5, R3, UR6, R5 ;  /* 0x0000000603057c24 */ /* 0x004fc8000f8e0205 */
[C---:B---3--:R-:W-:Y:S02]  /*4a00*/  IMAD R16, R5.reuse, UR8, R16 ;  /* 0x0000000805107c24 */ /* 0x048fe4000f8e0210 */
[----:B------:R-:W-:-:S07]  /*4a10*/  IMAD R0, R5, UR9, R0 ;  /* 0x0000000905007c24 */ /* 0x000fce000f8e0200 */
.L_x_6990:
        /* <DEDUP_REMOVED lines=16> */
[----:B-1----:R-:W-:Y:S01]  /*4b20*/  F2FP.F16.F32.PACK_AB R0, RZ, R0 ;  /* 0x00000000ff00723e */ /* 0x002fe200000000ff */
[----:B------:R-:W-:Y:S06]  /*4b30*/  BRA `(.L_x_6996) ;  /* 0x0000000c008c7947 */ /* 0x000fec0003800000 */
.L_x_6994:
[----:B------:R-:W2:Y:S02]  /*4b40*/  LDG.E.U8 R2, desc[UR36][R2.64] ;  /* 0x0000002402027981 */ /* 0x000ea4000c1e1100 */
[----:B--2---:R-:W-:-:S04]  /*4b50*/  I2FP.F32.U32 R0, R2 ;  /* 0x0000000200007245 */ /* 0x004fc80000201000 */
[----:B------:R-:W-:Y:S01]  /*4b60*/  F2FP.F16.F32.PACK_AB R0, RZ, R0 ;  /* 0x00000000ff00723e */ /* 0x000fe200000000ff */
[----:B------:R-:W-:Y:S06]  /*4b70*/  BRA `(.L_x_6996) ;  /* 0x0000000c007c7947 */ /* 0x000fec0003800000 */
.L_x_6993:
        /* <DEDUP_REMOVED lines=8> */
[----:B-1----:R-:W-:Y:S01]  /*4c00*/  F2FP.F16.F32.PACK_AB R0, RZ, R0 ;  /* 0x00000000ff00723e */ /* 0x002fe200000000ff */
[----:B------:R-:W-:Y:S06]  /*4c10*/  BRA `(.L_x_6996) ;  /* 0x0000000c00547947 */ /* 0x000fec0003800000 */
.L_x_6998:
[----:B------:R-:W2:Y:S02]  /*4c20*/  LDG.E R2, desc[UR36][R2.64] ;  /* 0x0000002402027981 */ /* 0x000ea4000c1e1900 */
[----:B--2---:R-:W-:-:S04]  /*4c30*/  I2FP.F32.S32 R0, R2 ;  /* 0x0000000200007245 */ /* 0x004fc80000201400 */
[----:B------:R-:W-:Y:S01]  /*4c40*/  F2FP.F16.F32.PACK_AB R0, RZ, R0 ;  /* 0x00000000ff00723e */ /* 0x000fe200000000ff */
[----:B------:R-:W-:Y:S06]  /*4c50*/  BRA `(.L_x_6996) ;  /* 0x0000000c00447947 */ /* 0x000fec0003800000 */
.L_x_6997:
[----:B------:R-:W2:Y:S02]  /*4c60*/  LDG.E.U16 R2, desc[UR36][R2.64] ;  /* 0x0000002402027981 */ /* 0x000ea4000c1e1500 */
[----:B--2---:R-:W1:Y:S02]  /*4c70*/  I2F.S16 R0, R2 ;  /* 0x0000000200007306 */ /* 0x004e640000101400 */
[----:B-1----:R-:W-:Y:S01]  /*4c80*/  F2FP.F16.F32.PACK_AB R0, RZ, R0 ;  /* 0x00000000ff00723e */ /* 0x002fe200000000ff */
[----:B------:R-:W-:Y:S06]  /*4c90*/  BRA `(.L_x_6996) ;  /* 0x0000000c00347947 */ /* 0x000fec0003800000 */
.L_x_6992:
        /* <DEDUP_REMOVED lines=9> */
.L_x_7000:
[----:B------:R1:W5:Y:S01]  /*4d30*/  LDG.E.U16 R0, desc[UR36][R2.64] ;  /* 0x0000002402007981 */ /* 0x000362000c1e1500 */
[----:B------:R-:W-:Y:S05]  /*4d40*/  BRA `(.L_x_6996) ;  /* 0x0000000c00087947 */ /* 0x000fea0003800000 */
.L_x_6999:
        /* <DEDUP_REMOVED lines=9> */
.L_x_7002:
[----:B------:R2:W5:Y:S01]  /*4de0*/  LDG.E.U16 R0, desc[UR36][R2.64] ;  /* 0x0000002402007981 */ /* 0x000562000c1e1500 */
[----:B------:R-:W-:Y:S05]  /*4df0*/  BRA `(.L_x_6996) ;  /* 0x0000000800dc7947 */ /* 0x000fea0003800000 */
.L_x_7001:
[----:B------:R-:W2:Y:S01]  /*4e00*/  LDG.E.64 R2, desc[UR36][R2.64] ;  /* 0x0000002402027981 */ /* 0x000ea2000c1e1b00 */
[----:B------:R-:W-:Y:S01]  /*4e10*/  UMOV UR4, 0xf0000000 ;  /* 0xf000000000047882 */ /* 0x000fe20000000000 */
[----:B------:R-:W-:Y:S01]  /*4e20*/  UMOV UR5, 0x380fffff ;  /* 0x380fffff00057882 */ /* 0x000fe20000000000 */
[----:B--2---:R-:W1:Y:S01]  /*4e30*/  F2F.F32.F64 R0, R2 ;  /* 0x0000000200007310 */ /* 0x004e620000301000 */
[----:B------:R-:W-:-:S14]  /*4e40*/  DSETP.GEU.AND P0, PT, |R2|, UR4, PT ;  /* 0x0000000402007e2a */ /* 0x000fdc000bf0e200 */
[----:B-1----:R-:W-:-:S05]  /*4e50*/  @!P0 FMUL R0, R0, 1.175494350822287508e-38 ;  /* 0x0080000000008820 */ /* 0x002fca0000400000 */
[----:B------:R-:W-:Y:S01]  /*4e60*/  F2FP.F16.F32.PACK_AB R0, RZ, R0 ;  /* 0x00000000ff00723e */ /* 0x000fe200000000ff */
[----:B------:R-:W-:Y:S06]  /*4e70*/  BRA `(.L_x_6996) ;  /* 0x0000000800bc7947 */ /* 0x000fec0003800000 */
.L_x_6991:
        /* <DEDUP_REMOVED lines=13> */
.L_x_7005:
        /* <DEDUP_REMOVED lines=8> */
.L_x_7004:
        /* <DEDUP_REMOVED lines=27> */
.L_x_7007:
        /* <DEDUP_REMOVED lines=13> */
.L_x_7006:
[----:B------:R-:W2:Y:S02]  /*5250*/  LDG.E.U16 R0, desc[UR36][R2.64] ;  /* 0x0000002402007981 */ /* 0x000ea4000c1e1500 */
[----:B--2---:R-:W-:-:S05]  /*5260*/  IMAD.U32 R0, R0, 0x10000, RZ ;  /* 0x0001000000007824 */ /* 0x004fca00078e00ff */
[----:B------:R-:W-:Y:S01]  /*5270*/  F2FP.F16.F32.PACK_AB R0, RZ, R0 ;  /* 0x00000000ff00723e */ /* 0x000fe200000000ff */
[----:B------:R-:W-:Y:S06]  /*5280*/  BRA `(.L_x_6996) ;  /* 0x0000000400b87947 */ /* 0x000fec0003800000 */
.L_x_7003:
        /* <DEDUP_REMOVED lines=12> */
.L_x_7010:
        /* <DEDUP_REMOVED lines=21> */
.L_x_7014:
[----:B------:R-:W-:Y:S05]  /*54a0*/  BSYNC.RECONVERGENT B1 ;  /* 0x0000000000017941 */ /* 0x000fea0003800200 */
.L_x_7013:
[----:B------:R-:W-:Y:S02]  /*54b0*/  SHF.L.U32 R0, R0, 0x14, RZ ;  /* 0x0000001400007819 */ /* 0x000fe400000006ff */
[----:B------:R-:W-:-:S04]  /*54c0*/  LEA R2, R2, 0x3b800000, 0x17 ;  /* 0x3b80000002027811 */ /* 0x000fc800078eb8ff */
[----:B------:R-:W-:-:S07]  /*54d0*/  LOP3.LUT R0, R2, R0, R7, 0xfe, !PT ;  /* 0x0000000002007212 */ /* 0x000fce00078efe07 */
.L_x_7012:
[----:B------:R-:W-:Y:S05]  /*54e0*/  BSYNC.RECONVERGENT B0 ;  /* 0x0000000000007941 */ /* 0x000fea0003800200 */
.L_x_7011:
[----:B------:R-:W-:Y:S01]  /*54f0*/  F2FP.F16.F32.PACK_AB R0, RZ, R0 ;  /* 0x00000000ff00723e */ /* 0x000fe200000000ff */
[----:B------:R-:W-:Y:S06]  /*5500*/  BRA `(.L_x_6996) ;  /* 0x0000000400187947 */ /* 0x000fec0003800000 */
.L_x_7009:
        /* <DEDUP_REMOVED lines=21> */
.L_x_7018:
[----:B------:R-:W-:Y:S05]  /*5660*/  BSYNC.RECONVERGENT B1 ;  /* 0x0000000000017941 */ /* 0x000fea0003800200 */
.L_x_7017:
[----:B------:R-:W-:Y:S01]  /*5670*/  IMAD.SHL.U32 R0, R0, 0x200000, RZ ;  /* 0x0020000000007824 */ /* 0x000fe200078e00ff */
[----:B------:R-:W-:-:S04]  /*5680*/  LEA R2, R2, 0x37800000, 0x17 ;  /* 0x3780000002027811 */ /* 0x000fc800078eb8ff */
[----:B------:R-:W-:-:S07]  /*5690*/  LOP3.LUT R0, R2, R0, R7, 0xfe, !PT ;  /* 0x0000000002007212 */ /* 0x000fce00078efe07 */
.L_x_7016:
[----:B------:R-:W-:Y:S05]  /*56a0*/  BSYNC.RECONVERGENT B0 ;  /* 0x0000000000007941 */ /* 0x000fea0003800200 */
.L_x_7015:
[----:B------:R-:W-:Y:S01]  /*56b0*/  F2FP.F16.F32.PACK_AB R0, RZ, R0 ;  /* 0x00000000ff00723e */ /* 0x000fe200000000ff */
[----:B------:R-:W-:Y:S06]  /*56c0*/  BRA `(.L_x_6996) ;  /* 0x0000000000a87947 */ /* 0x000fec0003800000 */
.L_x_7008:
        /* <DEDUP_REMOVED lines=14> */
.L_x_7022:
[----:B------:R-:W-:Y:S05]  /*57b0*/  BSYNC.RECONVERGENT B0 ;  /* 0x0000000000007941 */ /* 0x000fea0003800200 */
.L_x_7021:
[----:B------:R-:W-:Y:S01]  /*57c0*/  F2FP.F16.F32.PACK_AB R0, RZ, R0 ;  /* 0x00000000ff00723e */ /* 0x000fe200000000ff */
[----:B------:R-:W-:Y:S06]  /*57d0*/  BRA `(.L_x_6996) ;  /* 0x0000000000647947 */ /* 0x000fec0003800000 */
.L_x_6995:
        /* <DEDUP_REMOVED lines=16> */
.L_x_7023:
[----:B------:R-:W-:Y:S01]  /*58e0*/  PRMT R0, RZ, 0x7610, R0 ;  /* 0x00007610ff007816 */ /* 0x000fe20000000000 */
[----:B------:R-:W-:Y:S06]  /*58f0*/  BRA `(.L_x_6996) ;  /* 0x00000000001c7947 */ /* 0x000fec0003800000 */
.L_x_7020:
[----:B------:R-:W2:Y:S02]  /*5900*/  LDG.E.64 R2, desc[UR36][R2.64] ;  /* 0x0000002402027981 */ /* 0x000ea4000c1e1b00 */
[----:B--2---:R-:W1:Y:S02]  /*5910*/  I2F.U64 R0, R2 ;  /* 0x0000000200007312 */ /* 0x004e640000301000 */
[----:B-1----:R-:W-:Y:S01]  /*5920*/  F2FP.F16.F32.PACK_AB R0, RZ, R0 ;  /* 0x00000000ff00723e */ /* 0x002fe200000000ff */
[----:B------:R-:W-:Y:S06]  /*5930*/  BRA `(.L_x_6996) ;  /* 0x00000000000c7947 */ /* 0x000fec0003800000 */
.L_x_7019:
[----:B------:R-:W2:Y:S02]  /*5940*/  LDG.E R2, desc[UR36][R2.64] ;  /* 0x0000002402027981 */ /* 0x000ea4000c1e1900 */
[----:B--2---:R-:W-:-:S04]  /*5950*/  I2FP.F32.U32 R0, R2 ;  /* 0x0000000200007245 */ /* 0x004fc80000201000 */
[----:B------:R-:W-:-:S07]  /*5960*/  F2FP.F16.F32.PACK_AB R0, RZ, R0 ;  /* 0x00000000ff00723e */ /* 0x000fce00000000ff */
.L_x_6996:
[----:B-12---:R-:W1:Y:S01]  /*5970*/  LDC.U16 R2, c[0x0][0x592] ;  /* 0x00016480ff027b82 */ /* 0x006e620000000400 */
[----:B-----5:R-:W-:Y:S01]  /*5980*/  HADD2.F32 R5, -RZ, R0.H0_H0 ;  /* 0x20000000ff057230 */ /* 0x020fe20000004100 */
[----:B------:R-:W-:Y:S01]  /*5990*/  BSSY.RECONVERGENT B0, `(.L_x_7024) ;  /* 0x0000040000007945 */ /* 0x000fe20003800200 */
[----:B-1----:R-:W-:-:S05]  /*59a0*/  HADD2.F32 R0, -RZ, R2.H0_H0 ;  /* 0x20000002ff007230 */ /* 0x002fca0000004100 */
        /* <DEDUP_REMOVED lines=26> */
.L_x_7029:
[----:B------:R-:W-:Y:S01]  /*5b50*/  FSETP.GEU.FTZ.AND P0, PT, R7, -R6, PT ;  /* 0x800000060700720b */ /* 0x000fe20003f1e000 */
[----:B------:R-:W-:-:S12]  /*5b60*/  FADD.FTZ R2, R2, -1 ;  /* 0xbf80000002027421 */ /* 0x000fd80000010000 */
[----:B------:R-:W-:-:S07]  /*5b70*/  @!P0 FADD.FTZ R2, R2, -1 ;  /* 0xbf80000002028421 */ /* 0x000fce0000010000 */
.L_x_7028:
[----:B------:R-:W-:Y:S05]  /*5b80*/  BSYNC.RECONVERGENT B1 ;  /* 0x0000000000017941 */ /* 0x000fea0003800200 */
.L_x_7027:
[----:B------:R-:W-:Y:S01]  /*5b90*/  FFMA.FTZ R3, -R6, R2, R3 ;  /* 0x0000000206037223 */ /* 0x000fe20000010103 */
[----:B------:R-:W-:Y:S06]  /*5ba0*/  BRA `(.L_x_7025) ;  /* 0x0000000000787947 */ /* 0x000fec0003800000 */
.L_x_7026:
        /* <DEDUP_REMOVED lines=14> */
.L_x_7032:
        /* <DEDUP_REMOVED lines=13> */
.L_x_7031:
[----:B------:R-:W-:Y:S05]  /*5d60*/  BSYNC.RECONVERGENT B1 ;  /* 0x0000000000017941 */ /* 0x000fea0003800200 */
.L_x_7030:
[----:B------:R-:W-:-:S04]  /*5d70*/  FMUL.FTZ R2, R3, 1.1920928955078125e-07 ;  /* 0x3400000003027820 */ /* 0x000fc80000410000 */
[----:B------:R-:W-:-:S07]  /*5d80*/  FMUL.FTZ R3, R7, R2 ;  /* 0x0000000207037220 */ /* 0x000fce0000410000 */
.L_x_7025:
[----:B------:R-:W-:Y:S05]  /*5d90*/  BSYNC.RECONVERGENT B0 ;  /* 0x0000000000007941 */ /* 0x000fea0003800200 */
.L_x_7024:
        /* <DEDUP_REMOVED lines=22> */
.L_x_7036:
[----:B------:R-:W-:-:S06]  /*5f00*/  HADD2.F32 R5, -RZ, R0.H0_H0 ;  /* 0x20000000ff057230 */ /* 0x000fcc0000004100 */
[----:B------:R-:W1:Y:S02]  /*5f10*/  F2I.S64.TRUNC R4, R5 ;  /* 0x0000000500047311 */ /* 0x000e64000020d900 */
[----:B-1----:R1:W-:Y:S01]  /*5f20*/  STG.E.U8 desc[UR36][R2.64], R4 ;  /* 0x0000000402007986 */ /* 0x0023e2000c101124 */
[----:B------:R-:W-:Y:S05]  /*5f30*/  BRA `(.L_x_7038) ;  /* 0x0000000c006c7947 */ /* 0x000fea0003800000 */
.L_x_7035:
        /* <DEDUP_REMOVED lines=10> */
.L_x_7040:
[----:B------:R-:W-:-:S04]  /*5fe0*/  HADD2.F32 R0, -RZ, R0.H0_H0 ;  /* 0x20000000ff007230 */ /* 0x000fc80000004100 */
[----:B------:R-:W1:Y:S02]  /*5ff0*/  F2I.FTZ.TRUNC.NTZ R5, R0 ;  /* 0x0000000000057305 */ /* 0x000e64000021f100 */
[----:B-1----:R1:W-:Y:S01]  /*6000*/  STG.E desc[UR36][R2.64], R5 ;  /* 0x0000000502007986 */ /* 0x0023e2000c101924 */
[----:B------:R-:W-:Y:S05]  /*6010*/  BRA `(.L_x_7038) ;  /* 0x0000000c00347947 */ /* 0x000fea0003800000 */
.L_x_7039:
[----:B------:R-:W-:-:S04]  /*6020*/  HADD2.F32 R0, -RZ, R0.H0_H0 ;  /* 0x20000000ff007230 */ /* 0x000fc80000004100 */
[----:B------:R-:W1:Y:S02]  /*6030*/  F2I.FTZ.TRUNC.NTZ R5, R0 ;  /* 0x0000000000057305 */ /* 0x000e64000021f100 */
[----:B-1----:R1:W-:Y:S01]  /*6040*/  STG.E.U16 desc[UR36][R2.64], R5 ;  /* 0x0000000502007986 */ /* 0x0023e2000c101524 */
[----:B------:R-:W-:Y:S05]  /*6050*/  BRA `(.L_x_7038) ;  /* 0x0000000c00247947 */ /* 0x000fea0003800000 */
.L_x_7034:
        /* <DEDUP_REMOVED lines=9> */
.L_x_7042:
[----:B------:R1:W-:Y:S01]  /*60f0*/  STG.E.U16 desc[UR36][R2.64], R0 ;  /* 0x0000000002007986 */ /* 0x0003e2000c101524 */
[----:B------:R-:W-:Y:S05]  /*6100*/  BRA `(.L_x_7038) ;  /* 0x0000000800f87947 */ /* 0x000fea0003800000 */
.L_x_7041:
        /* <DEDUP_REMOVED lines=10> */
.L_x_7044:
[----:B------:R-:W-:-:S05]  /*61b0*/  HADD2.F32 R0, -RZ, R0.H0_H0 ;  /* 0x20000000ff007230 */ /* 0x000fca0000004100 */
[----:B------:R-:W-:-:S04]  /*61c0*/  F2FP.F16.F32.PACK_AB R0, RZ, R0 ;  /* 0x00000000ff00723e */ /* 0x000fc800000000ff */
[----:B------:R-:W-:-:S05]  /*61d0*/  PRMT R0, R0, 0x5410, RZ ;  /* 0x0000541000007816 */ /* 0x000fca00000000ff */
[----:B------:R1:W-:Y:S01]  /*61e0*/  STG.E desc[UR36][R2.64], R0 ;  /* 0x0000000002007986 */ /* 0x0003e2000c101924 */
[----:B------:R-:W-:Y:S05]  /*61f0*/  BRA `(.L_x_7038) ;  /* 0x0000000800bc7947 */ /* 0x000fea0003800000 */
.L_x_7043:
[----:B------:R-:W-:-:S05]  /*6200*/  HADD2.F32 R4, -RZ, R0.H0_H0 ;  /* 0x20000000ff047230 */ /* 0x000fca0000004100 */
[----:B------:R-:W-:-:S06]  /*6210*/  FMUL.FTZ R4, R4, 1 ;  /* 0x3f80000004047820 */ /* 0x000fcc0000410000 */
[----:B------:R-:W1:Y:S02]  /*6220*/  F2F.F64.F32 R4, R4 ;  /* 0x0000000400047310 */ /* 0x000e640000201800 */
[----:B-1----:R1:W-:Y:S01]  /*6230*/  STG.E.64 desc[UR36][R2.64], R4 ;  /* 0x0000000402007986 */ /* 0x0023e2000c101b24 */
[----:B------:R-:W-:Y:S05]  /*6240*/  BRA `(.L_x_7038) ;  /* 0x0000000800a87947 */ /* 0x000fea0003800000 */
.L_x_7033:
        /* <DEDUP_REMOVED lines=14> */
.L_x_7048:
        /* <DEDUP_REMOVED lines=18> */
.L_x_7051:
[----:B------:R-:W-:-:S04]  /*6450*/  SHF.R.U32.HI R5, RZ, 0x18, R5 ;  /* 0x00000018ff057819 */ /* 0x000fc80000011605 */
[----:B------:R-:W-:-:S07]  /*6460*/  LOP3.LUT R0, R0, 0x80, R5, 0xf8, !PT ;  /* 0x0000008000007812 */ /* 0x000fce00078ef805 */
.L_x_7050:
[----:B------:R-:W-:Y:S05]  /*6470*/  BSYNC.RECONVERGENT B0 ;  /* 0x0000000000007941 */ /* 0x000fea0003800200 */
.L_x_7049:
[----:B------:R4:W-:Y:S01]  /*6480*/  STG.E.U8 desc[UR36][R2.64], R0 ;  /* 0x0000000002007986 */ /* 0x0009e2000c101124 */
[----:B------:R-:W-:Y:S05]  /*6490*/  BRA `(.L_x_7038) ;  /* 0x0000000800147947 */ /* 0x000fea0003800000 */
.L_x_7047:
        /* <DEDUP_REMOVED lines=18> */
.L_x_7054:
[----:B------:R-:W-:-:S04]  /*65c0*/  SHF.R.U32.HI R5, RZ, 0x18, R5 ;  /* 0x00000018ff057819 */ /* 0x000fc80000011605 */
[----:B------:R-:W-:-:S07]  /*65d0*/  LOP3.LUT R0, R0, 0x80, R5, 0xf8, !PT ;  /* 0x0000008000007812 */ /* 0x000fce00078ef805 */
.L_x_7053:
[----:B------:R-:W-:Y:S05]  /*65e0*/  BSYNC.RECONVERGENT B0 ;  /* 0x0000000000007941 */ /* 0x000fea0003800200 */
.L_x_7052:
[----:B------:R1:W-:Y:S01]  /*65f0*/  STG.E.U8 desc[UR36][R2.64], R0 ;  /* 0x0000000002007986 */ /* 0x0003e2000c101124 */
[----:B------:R-:W-:Y:S05]  /*6600*/  BRA `(.L_x_7038) ;  /* 0x0000000400b87947 */ /* 0x000fea0003800000 */
.L_x_7046:
        /* <DEDUP_REMOVED lines=22> */
.L_x_7056:
[----:B------:R-:W-:-:S06]  /*6770*/  HADD2.F32 R4, -RZ, R0.H0_H0 ;  /* 0x20000000ff047230 */ /* 0x000fcc0000004100 */
[----:B------:R-:W1:Y:S02]  /*6780*/  F2I.U64.TRUNC R4, R4 ;  /* 0x0000000400047311 */ /* 0x000e64000020d800 */
[----:B-1----:R2:W-:Y:S01]  /*6790*/  STG.E.64 desc[UR36][R2.64], R4 ;  /* 0x0000000402007986 */ /* 0x0025e2000c101b24 */
[----:B------:R-:W-:Y:S05]  /*67a0*/  BRA `(.L_x_7038) ;  /* 0x0000000400507947 */ /* 0x000fea0003800000 */
.L_x_7055:
[----:B------:R-:W-:-:S04]  /*67b0*/  HADD2.F32 R0, -RZ, R0.H0_H0 ;  /* 0x20000000ff007230 */ /* 0x000fc80000004100 */
[----:B------:R-:W1:Y:S02]  /*67c0*/  F2I.FTZ.U32.TRUNC.NTZ R5, R0 ;  /* 0x0000000000057305 */ /* 0x000e64000021f000 */
[----:B-1----:R1:W-:Y:S01]  /*67d0*/  STG.E desc[UR36][R2.64], R5 ;  /* 0x0000000502007986 */ /* 0x0023e2000c101924 */
[----:B------:R-:W-:Y:S05]  /*67e0*/  BRA `(.L_x_7038) ;  /* 0x0000000400407947 */ /* 0x000fea0003800000 */
.L_x_7045:
        /* <DEDUP_REMOVED lines=11> */
.L_x_7058:
[----:B------:R-:W-:Y:S01]  /*68a0*/  HADD2.F32 R0, -RZ, R0.H0_H0 ;  /* 0x20000000ff007230 */ /* 0x000fe20000004100 */
[----:B------:R-:W-:-:S04]  /*68b0*/  CS2R R6, SRZ ;  /* 0x0000000000067805 */ /* 0x000fc8000001ff00 */
[----:B------:R-:W-:-:S04]  /*68c0*/  FMUL.FTZ R0, R0, 1 ;  /* 0x3f80000000007820 */ /* 0x000fc80000410000 */
[----:B------:R-:W1:Y:S02]  /*68d0*/  F2F.F64.F32 R4, R0 ;  /* 0x0000000000047310 */ /* 0x000e640000201800 */
[----:B-1----:R1:W-:Y:S01]  /*68e0*/  STG.E.128 desc[UR36][R2.64], R4 ;  /* 0x0000000402007986 */ /* 0x0023e2000c101d24 */
[----:B------:R-:W-:Y:S05]  /*68f0*/  BRA `(.L_x_7038) ;  /* 0x0000000000fc7947 */ /* 0x000fea0003800000 */
.L_x_7057:
[----:B------:R-:W-:-:S09]  /*6900*/  UISETP.NE.AND UP0, UPT, UR4, 0xf, UPT ;  /* 0x0000000f0400788c */ /* 0x000fd2000bf05270 */
[----:B------:R-:W-:Y:S05]  /*6910*/  BRA.U !UP0, `(.L_x_7059) ;  /* 0x0000000108e87547 */ /* 0x000fea000b800000 */
[----:B------:R-:W-:-:S09]  /*6920*/  UISETP.NE.AND UP0, UPT, UR4, 0x17, UPT ;  /* 0x000000170400788c */ /* 0x000fd2000bf05270 */
[----:B------:R-:W-:Y:S05]  /*6930*/  BRA.U !UP0, `(.L_x_7060) ;  /* 0x0000000108907547 */ /* 0x000fea000b800000 */
[----:B------:R-:W-:-:S09]  /*6940*/  UISETP.NE.AND UP0, UPT, UR4, 0x18, UPT ;  /* 0x000000180400788c */ /* 0x000fd2000bf05270 */
[----:B------:R-:W-:Y:S05]  /*6950*/  BRA.U !UP0, `(.L_x_7061) ;  /* 0x0000000108447547 */ /* 0x000fea000b800000 */
.L_x_7037:
        /* <DEDUP_REMOVED lines=16> */
.L_x_7062:
[----:B------:R-:W-:Y:S05]  /*6a60*/  BRA `(.L_x_7038) ;  /* 0x0000000000a07947 */ /* 0x000fea0003800000 */
.L_x_7061:
        /* <DEDUP_REMOVED lines=13> */
.L_x_7064:
[----:B------:R-:W-:Y:S05]  /*6b40*/  BSYNC.RECONVERGENT B0 ;  /* 0x0000000000007941 */ /* 0x000fea0003800200 */
.L_x_7063:
[----:B------:R-:W-:-:S05]  /*6b50*/  LOP3.LUT R5, R0, 0x80, R5, 0xf8, !PT ;  /* 0x0000008000057812 */ /* 0x000fca00078ef805 */
[----:B------:R1:W-:Y:S01]  /*6b60*/  STG.E.U8 desc[UR36][R2.64], R5 ;  /* 0x0000000502007986 */ /* 0x0003e2000c101124 */
[----:B------:R-:W-:Y:S05]  /*6b70*/  BRA `(.L_x_7038) ;  /* 0x00000000005c7947 */ /* 0x000fea0003800000 */
.L_x_7060:
        /* <DEDUP_REMOVED lines=12> */
.L_x_7066:
[----:B------:R-:W-:Y:S01]  /*6c40*/  IMAD.MOV.U32 R0, RZ, RZ, 0x7f ;  /* 0x0000007fff007424 */ /* 0x000fe200078e00ff */
[----:B------:R-:W-:-:S04]  /*6c50*/  ISETP.GT.U32.AND P0, PT, R4, 0x7f800000, PT ;  /* 0x7f8000000400780c */ /* 0x000fc80003f04070 */
[----:B------:R-:W-:-:S09]  /*6c60*/  SEL R0, R0, 0x7c, P0 ;  /* 0x0000007c00007807 */ /* 0x000fd20000000000 */
.L_x_7067:
[----:B------:R-:W-:Y:S05]  /*6c70*/  BSYNC.RECONVERGENT B0 ;  /* 0x0000000000007941 */ /* 0x000fea0003800200 */
.L_x_7065:
[----:B------:R-:W-:-:S04]  /*6c80*/  SHF.R.U32.HI R5, RZ, 0x18, R5 ;  /* 0x00000018ff057819 */ /* 0x000fc80000011605 */
[----:B------:R-:W-:-:S05]  /*6c90*/  LOP3.LUT R5, R0, 0x80, R5, 0xf8, !PT ;  /* 0x0000008000057812 */ /* 0x000fca00078ef805 */
[----:B------:R1:W-:Y:S01]  /*6ca0*/  STG.E.U8 desc[UR36][R2.64], R5 ;  /* 0x0000000502007986 */ /* 0x0003e2000c101124 */
[----:B------:R-:W-:Y:S05]  /*6cb0*/  BRA `(.L_x_7038) ;  /* 0x00000000000c7947 */ /* 0x000fea0003800000 */
.L_x_7059:
[----:B------:R-:W-:-:S05]  /*6cc0*/  HADD2.F32 R0, -RZ, R0.H0_H0 ;  /* 0x20000000ff007230 */ /* 0x000fca0000004100 */
[----:B------:R-:W-:-:S05]  /*6cd0*/  F2FP.BF16.F32.PACK_AB R0, RZ, R0 ;  /* 0x00000000ff00723e */ /* 0x000fca00000010ff */
[----:B------:R1:W-:Y:S02]  /*6ce0*/  STG.E.U16 desc[UR36][R2.64], R0 ;  /* 0x0000000002007986 */ /* 0x0003e4000c101524 */
.L_x_7038:
[----:B------:R-:W-:-:S07]  /*6cf0*/  VIADD R17, R17, 0x80 ;  /* 0x0000008011117836 */ /* 0x000fce0000000000 */
.L_x_6989:
[----:B------:R-:W-:Y:S05]  /*6d00*/  BSYNC.RECONVERGENT B6 ;  /* 0x0000000000067941 */ /* 0x000fea0003800200 */
.L_x_6988:
[----:B------:R-:W5:Y:S01]  /*6d10*/  LDCU UR4, c[0x0][0x380] ;  /* 0x00007000ff0477ac */ /* 0x000f620008000800 */
[----:B------:R-:W-:Y:S01]  /*6d20*/  BSSY.RECONVERGENT B6, `(.L_x_7068) ;  /* 0x0000360000067945 */ /* 0x000fe20003800200 */
[----:B-----5:R-:W-:-:S13]  /*6d30*/  ISETP.GE.AND P0, PT, R17, UR4, PT ;  /* 0x0000000411007c0c */ /* 0x020fda000bf06270 */
[----:B------:R-:W-:Y:S05]  /*6d40*/  @P0 BRA `(.L_x_7069) ;  /* 0x0000003400740947 */ /* 0x000fea0003800000 */
[----:B------:R-:W5:Y:S01]  /*6d50*/  LDCU UR4, c[0x0][0x388] ;  /* 0x00007100ff0477ac */ /* 0x000f620008000800 */
[----:B-1234-:R-:W-:Y:S02]  /*6d60*/  HFMA2 R0, -RZ, RZ, 0, 0 ;  /* 0x00000000ff007431 */ /* 0x01efe400000001ff */
        /* <DEDUP_REMOVED lines=301> */
.L_x_7070:
        /* <DEDUP_REMOVED lines=18> */
.L_x_7074:
[----:B------:R-:W2:Y:S02]  /*8160*/  LDG.E.U8 R2, desc[UR36][R2.64] ;  /* 0x0000002402027981 */ /* 0x000ea4000c1e1100 */
[----:B--2---:R-:W-:-:S04]  /*8170*/  I2FP.F32.U32 R0, R2 ;  /* 0x0000000200007245 */ /* 0x004fc80000201000 */
[----:B------:R-:W-:Y:S01]  /*8180*/  F2FP.F16.F32.PACK_AB R0, RZ, R0 ;  /* 0x00000000ff00723e */ /* 0x000fe200000000ff */
[----:B------:R-:W-:Y:S06]  /*8190*/  BRA `(.L_x_7076) ;  /* 0x0000000c007c7947 */ /* 0x000fec0003800000 */
.L_x_7073:
        /* <DEDUP_REMOVED lines=10> */
.L_x_7078:
[----:B------:R-:W2:Y:S02]  /*8240*/  LDG.E R2, desc[UR36][R2.64] ;  /* 0x0000002402027981 */ /* 0x000ea4000c1e1900 */
[----:B--2---:R-:W-:-:S04]  /*8250*/  I2FP.F32.S32 R0, R2 ;  /* 0x0000000200007245 */ /* 0x004fc80000201400 */
[----:B------:R-:W-:Y:S01]  /*8260*/  F2FP.F16.F32.PACK_AB R0, RZ, R0 ;  /* 0x00000000ff00723e */ /* 0x000fe200000000ff */
[----:B------:R-:W-:Y:S06]  /*8270*/  BRA `(.L_x_7076) ;  /* 0x0000000c00447947 */ /* 0x000fec0003800000 */
.L_x_7077:
[----:B------:R-:W2:Y:S02]  /*8280*/  LDG.E.U16 R2, desc[UR36][R2.64] ;  /* 0x0000002402027981 */ /* 0x000ea4000c1e1500 */
[----:B--2---:R-:W1:Y:S02]  /*8290*/  I2F.S16 R0, R2 ;  /* 0x0000000200007306 */ /* 0x004e640000101400 */
[----:B-1----:R-:W-:Y:S01]  /*82a0*/  F2FP.F16.F32.PACK_AB R0, RZ, R0 ;  /* 0x00000000ff00723e */ /* 0x002fe200000000ff */
[----:B------:R-:W-:Y:S06]  /*82b0*/  BRA `(.L_x_7076) ;  /* 0x0000000c00347947 */ /* 0x000fec0003800000 */
.L_x_7072:
        /* <DEDUP_REMOVED lines=9> */
.L_x_7080:
[----:B------:R1:W5:Y:S01]  /*8350*/  LDG.E.U16 R0, desc[UR36][R2.64] ;  /* 0x0000002402007981 */ /* 0x000362000c1e1500 */
[----:B------:R-:W-:Y:S05]  /*8360*/  BRA `(.L_x_7076) ;  /* 0x0000000c00087947 */ /* 0x000fea0003800000 */
.L_x_7079:
        /* <DEDUP_REMOVED lines=9> */
.L_x_7082:
[----:B------:R2:W5:Y:S01]  /*8400*/  LDG.E.U16 R0, desc[UR36][R2.64] ;  /* 0x0000002402007981 */ /* 0x000562000c1e1500 */
[----:B------:R-:W-:Y:S05]  /*8410*/  BRA `(.L_x_7076) ;  /* 0x0000000800dc7947 */ /* 0x000fea0003800000 */
.L_x_7081:
        /* <DEDUP_REMOVED lines=8> */
.L_x_7071:
        /* <DEDUP_REMOVED lines=13> */
.L_x_7085:
        /* <DEDUP_REMOVED lines=8> */
.L_x_7084:
        /* <DEDUP_REMOVED lines=27> */
.L_x_7087:
        /* <DEDUP_REMOVED lines=13> */
.L_x_7086:
[----:B------:R-:W2:Y:S02]  /*8870*/  LDG.E.U16 R0, desc[UR36][R2.64] ;  /* 0x0000002402007981 */ /* 0x000ea4000c1e1500 */
[----:B--2---:R-:W-:-:S05]  /*8880*/  IMAD.U32 R0, R0, 0x10000, RZ ;  /* 0x0001000000007824 */ /* 0x004fca00078e00ff */
[----:B------:R-:W-:Y:S01]  /*8890*/  F2FP.F16.F32.PACK_AB R0, RZ, R0 ;  /* 0x00000000ff00723e */ /* 0x000fe200000000ff */
[----:B------:R-:W-:Y:S06]  /*88a0*/  BRA `(.L_x_7076) ;  /* 0x0000000400b87947 */ /* 0x000fec0003800000 */
.L_x_7083:
        /* <DEDUP_REMOVED lines=12> */
.L_x_7090:
        /* <DEDUP_REMOVED lines=21> */
.L_x_7094:
[----:B------:R-:W-:Y:S05]  /*8ac0*/  BSYNC.RECONVERGENT B1 ;  /* 0x0000000000017941 */ /* 0x000fea0003800200 */
.L_x_7093:
[----:B------:R-:W-:Y:S01]  /*8ad0*/  IMAD.SHL.U32 R0, R0, 0x100000, RZ ;  /* 0x0010000000007824 */ /* 0x000fe200078e00ff */
[----:B------:R-:W-:-:S04]  /*8ae0*/  LEA R2, R2, 0x3b800000, 0x17 ;  /* 0x3b80000002027811 */ /* 0x000fc800078eb8ff */
[----:B------:R-:W-:-:S07]  /*8af0*/  LOP3.LUT R0, R2, R0, R7, 0xfe, !PT ;  /* 0x0000000002007212 */ /* 0x000fce00078efe07 */
.L_x_7092:
[----:B------:R-:W-:Y:S05]  /*8b00*/  BSYNC.RECONVERGENT B0 ;  /* 0x0000000000007941 */ /* 0x000fea0003800200 */
.L_x_7091:
[----:B------:R-:W-:Y:S01]  /*8b10*/  F2FP.F16.F32.PACK_AB R0, RZ, R0 ;  /* 0x00000000ff00723e */ /* 0x000fe200000000ff */
[----:B------:R-:W-:Y:S06]  /*8b20*/  BRA `(.L_x_7076) ;  /* 0x0000000400187947 */ /* 0x000fec0003800000 */
.L_x_7089:
        /* <DEDUP_REMOVED lines=21> */
.L_x_7098:
[----:B------:R-:W-:Y:S05]  /*8c80*/  BSYNC.RECONVERGENT B1 ;  /* 0x0000000000017941 */ /* 0x000fea0003800200 */
.L_x_7097:
[----:B------:R-:W-:Y:S02]  /*8c90*/  SHF.L.U32 R0, R0, 0x15, RZ ;  /* 0x0000001500007819 */ /* 0x000fe400000006ff */
[----:B------:R-:W-:-:S04]  /*8ca0*/  LEA R2, R2, 0x37800000, 0x17 ;  /* 0x3780000002027811 */ /* 0x000fc800078eb8ff */
[----:B------:R-:W-:-:S07]  /*8cb0*/  LOP3.LUT R0, R2, R0, R7, 0xfe, !PT ;  /* 0x0000000002007212 */ /* 0x000fce00078efe07 */
.L_x_7096:
[----:B------:R-:W-:Y:S05]  /*8cc0*/  BSYNC.RECONVERGENT B0 ;  /* 0x0000000000007941 */ /* 0x000fea0003800200 */
.L_x_7095:
[----:B------:R-:W-:Y:S01]  /*8cd0*/  F2FP.F16.F32.PACK_AB R0, RZ, R0 ;  /* 0x00000000ff00723e */ /* 0x000fe200000000ff */
[----:B------:R-:W-:Y:S06]  /*8ce0*/  BRA `(.L_x_7076) ;  /* 0x0000000000a87947 */ /* 0x000fec0003800000 */
.L_x_7088:
        /* <DEDUP_REMOVED lines=14> */
.L_x_7102:
[----:B------:R-:W-:Y:S05]  /*8dd0*/  BSYNC.RECONVERGENT B0 ;  /* 0x0000000000007941 */ /* 0x000fea0003800200 */
.L_x_7101:
[----:B------:R-:W-:Y:S01]  /*8de0*/  F2FP.F16.F32.PACK_AB R0, RZ, R0 ;  /* 0x00000000ff00723e */ /* 0x000fe200000000ff */
[----:B------:R-:W-:Y:S06]  /*8df0*/  BRA `(.L_x_7076) ;  /* 0x0000000000647947 */ /* 0x000fec0003800000 */
.L_x_7075:
[----:B------:R-:W-:Y:S01]  /*8e00*/  MOV R2, 0x0 ;  /* 0x0000000000027802 */ /* 0x000fe20000000f00 */
[----:B------:R-:W1:Y:S01]  /*8e10*/  LDCU.64 UR4, c[0x4][0x178] ;  /* 0x01002f00ff0477ac */ /* 0x000e620008000a00 */
[----:B------:R-:W-:Y:S02]  /*8e20*/  HFMA2 R13, -RZ, RZ, 0, 0 ;  /* 0x00000000ff0d7431 */ /* 0x000fe400000001ff */
[----:B0-----:R-:W-:Y:S01]  /*8e30*/  IMAD.MOV.U32 R8, RZ, RZ, 0x4e ;  /* 0x0000004eff087424 */ /* 0x001fe200078e00ff */
[----:B------:R-:W0:Y:S01]  /*8e40*/  LDCU.64 UR6, c[0x4][0x180] ;  /* 0x01003000ff0677ac */ /* 0x000e220008000a00 */
[----:B------:R-:W2:Y:S01]  /*8e50*/  LDC.64 R2, c[0x4][R2] ;  /* 0x0100000002027b82 */ /* 0x000ea20000000a00 */
[----:B------:R-:W-:Y:S01]  /*8e60*/  IMAD.MOV.U32 R12, RZ, RZ, 0x1 ;  /* 0x00000001ff0c7424 */ /* 0x000fe200078e00ff */
[----:B------:R-:W3:Y:S01]  /*8e70*/  LDCU.64 UR8, c[0x4][0x78] ;  /* 0x01000f00ff0877ac */ /* 0x000ee20008000a00 */
[----:B-1----:R-:W-:Y:S02]  /*8e80*/  IMAD.U32 R4, RZ, RZ, UR4 ;  /* 0x00000004ff047e24 */ /* 0x002fe4000f8e00ff */
[----:B------:R-:W-:Y:S01]  /*8e90*/  IMAD.U32 R5, RZ, RZ, UR5 ;  /* 0x00000005ff057e24 */ /* 0x000fe2000f8e00ff */
[----:B0-----:R-:W-:Y:S01]  /*8ea0*/  MOV R6, UR6 ;  /* 0x0000000600067c02 */ /* 0x001fe20008000f00 */
[----:B------:R-:W-:-:S02]  /*8eb0*/  IMAD.U32 R7, RZ, RZ, UR7 ;  /* 0x00000007ff077e24 */ /* 0x000fc4000f8e00ff */
[----:B---3--:R-:W-:Y:S01]  /*8ec0*/  IMAD.U32 R10, RZ, RZ, UR8 ;  /* 0x00000008ff0a7e24 */ /* 0x008fe2000f8e00ff */
[----:B------:R-:W-:-:S07]  /*8ed0*/  MOV R11, UR9 ;  /* 0x00000009000b7c02 */ /* 0x000fce0008000f00 */
[----:B------:R-:W-:-:S07]  /*8ee0*/  LEPC R20, `(.L_x_7103) ;  /* 0x000000001014794e */ /* 0x000fce0000000000 */
[----:B--2---:R-:W-:Y:S05]  /*8ef0*/  CALL.ABS.NOINC R2 ;  /* 0x0000000002007343 */ /* 0x004fea0003c00000 */
.L_x_7103:
[----:B------:R-:W-:Y:S01]  /*8f00*/  PRMT R0, RZ, 0x7610, R0 ;  /* 0x00007610ff007816 */ /* 0x000fe20000000000 */
[----:B------:R-:W-:Y:S06]  /*8f10*/  BRA `(.L_x_7076) ;  /* 0x00000000001c7947 */ /* 0x000fec0003800000 */
.L_x_7100:
[----:B------:R-:W2:Y:S02]  /*8f20*/  LDG.E.64 R2, desc[UR36][R2.64] ;  /* 0x0000002402027981 */ /* 0x000ea4000c1e1b00 */
[----:B--2---:R-:W1:Y:S02]  /*8f30*/  I2F.U64 R0, R2 ;  /* 0x0000000200007312 */ /* 0x004e640000301000 */
[----:B-1----:R-:W-:Y:S01]  /*8f40*/  F2FP.F16.F32.PACK_AB R0, RZ, R0 ;  /* 0x00000000ff00723e */ /* 0x002fe200000000ff */
[----:B------:R-:W-:Y:S06]  /*8f50*/  BRA `(.L_x_7076) ;  /* 0x00000000000c7947 */ /* 0x000fec0003800000 */
.L_x_7099:
[----:B------:R-:W2:Y:S02]  /*8f60*/  LDG.E R2, desc[UR36][R2.64] ;  /* 0x0000002402027981 */ /* 0x000ea4000c1e1900 */
[----:B--2---:R-:W-:-:S04]  /*8f70*/  I2FP.F32.U32 R0, R2 ;  /* 0x0000000200007245 */ /* 0x004fc80000201000 */
[----:B------:R-:W-:-:S07]  /*8f80*/  F2FP.F16.F32.PACK_AB R0, RZ, R0 ;  /* 0x00000000ff00723e */ /* 0x000fce00000000ff */
.L_x_7076:
        /* <DEDUP_REMOVED lines=30> */
.L_x_7109:
[----:B------:R-:W-:Y:S01]  /*9170*/  FSETP.GEU.FTZ.AND P0, PT, R7, -R6, PT ;  /* 0x800000060700720b */ /* 0x000fe20003f1e000 */
[----:B------:R-:W-:-:S12]  /*9180*/  FADD.FTZ R2, R2, -1 ;  /* 0xbf80000002027421 */ /* 0x000fd80000010000 */
[----:B------:R-:W-:-:S07]  /*9190*/  @!P0 FADD.FTZ R2, R2, -1 ;  /* 0xbf80000002028421 */ /* 0x000fce0000010000 */
.L_x_7108:
[----:B------:R-:W-:Y:S05]  /*91a0*/  BSYNC.RECONVERGENT B1 ;  /* 0x0000000000017941 */ /* 0x000fea0003800200 */
.L_x_7107:
[----:B------:R-:W-:Y:S01]  /*91b0*/  FFMA.FTZ R3, -R6, R2, R3 ;  /* 0x0000000206037223 */ /* 0x000fe20000010103 */
[----:B------:R-:W-:Y:S06]  /*91c0*/  BRA `(.L_x_7105) ;  /* 0x0000000000787947 */ /* 0x000fec0003800000 */
.L_x_7106:
        /* <DEDUP_REMOVED lines=14> */
.L_x_7112:
        /* <DEDUP_REMOVED lines=13> */
.L_x_7111:
[----:B------:R-:W-:Y:S05]  /*9380*/  BSYNC.RECONVERGENT B1 ;  /* 0x0000000000017941 */ /* 0x000fea0003800200 */
.L_x_7110:
[----:B------:R-:W-:-:S04]  /*9390*/  FMUL.FTZ R2, R3, 1.1920928955078125e-07 ;  /* 0x3400000003027820 */ /* 0x000fc80000410000 */
[----:B------:R-:W-:-:S07]  /*93a0*/  FMUL.FTZ R3, R7, R2 ;  /* 0x0000000207037220 */ /* 0x000fce0000410000 */
.L_x_7105:
[----:B------:R-:W-:Y:S05]  /*93b0*/  BSYNC.RECONVERGENT B0 ;  /* 0x0000000000007941 */ /* 0x000fea0003800200 */
.L_x_7104:
        /* <DEDUP_REMOVED lines=22> */
.L_x_7116:
[----:B------:R-:W-:-:S06]  /*9520*/  HADD2.F32 R5, -RZ, R0.H0_H0 ;  /* 0x20000000ff057230 */ /* 0x000fcc0000004100 */
[----:B------:R-:W1:Y:S02]  /*9530*/  F2I.S64.TRUNC R4, R5 ;  /* 0x0000000500047311 */ /* 0x000e64000020d900 */
[----:B-1----:R4:W-:Y:S01]  /*9540*/  STG.E.U8 desc[UR36][R2.64], R4 ;  /* 0x0000000402007986 */ /* 0x0029e2000c101124 */
[----:B------:R-:W-:Y:S05]  /*9550*/  BRA `(.L_x_7118) ;  /* 0x0000000c006c7947 */ /* 0x000fea0003800000 */
.L_x_7115:
        /* <DEDUP_REMOVED lines=10> */
.L_x_7120:
[----:B------:R-:W-:-:S04]  /*9600*/  HADD2.F32 R0, -RZ, R0.H0_H0 ;  /* 0x20000000ff007230 */ /* 0x000fc80000004100 */
[----:B------:R-:W1:Y:S02]  /*9610*/  F2I.FTZ.TRUNC.NTZ R5, R0 ;  /* 0x0000000000057305 */ /* 0x000e64000021f100 */
[----:B-1----:R3:W-:Y:S01]  /*9620*/  STG.E desc[UR36][R2.64], R5 ;  /* 0x0000000502007986 */ /* 0x0027e2000c101924 */
[----:B------:R-:W-:Y:S05]  /*9630*/  BRA `(.L_x_7118) ;  /* 0x0000000c00347947 */ /* 0x000fea0003800000 */
.L_x_7119:
[----:B------:R-:W-:-:S04]  /*9640*/  HADD2.F32 R0, -RZ, R0.H0_H0 ;  /* 0x20000000ff007230 */ /* 0x000fc80000004100 */
[----:B------:R-:W1:Y:S02]  /*9650*/  F2I.FTZ.TRUNC.NTZ R5, R0 ;  /* 0x0000000000057305 */ /* 0x000e64000021f100 */
[----:B-1----:R1:W-:Y:S01]  /*9660*/  STG.E.U16 desc[UR36][R2.64], R5 ;  /* 0x0000000502007986 */ /* 0x0023e2000c101524 */
[----:B------:R-:W-:Y:S05]  /*9670*/  BRA `(.L_x_7118) ;  /* 0x0000000c00247947 */ /* 0x000fea0003800000 */
.L_x_7114:
        /* <DEDUP_REMOVED lines=9> */
.L_x_7122:
[----:B------:R1:W-:Y:S01]  /*9710*/  STG.E.U16 desc[UR36][R2.64], R0 ;  /* 0x0000000002007986 */ /* 0x0003e2000c101524 */
[----:B------:R-:W-:Y:S05]  /*9720*/  BRA `(.L_x_7118) ;  /* 0x0000000800f87947 */ /* 0x000fea0003800000 */
.L_x_7121:
        /* <DEDUP_REMOVED lines=10> */
.L_x_7124:
[----:B------:R-:W-:-:S05]  /*97d0*/  HADD2.F32 R0, -RZ, R0.H0_H0 ;  /* 0x20000000ff007230 */ /* 0x000fca0000004100 */
[----:B------:R-:W-:-:S04]  /*97e0*/  F2FP.F16.F32.PACK_AB R0, RZ, R0 ;  /* 0x00000000ff00723e */ /* 0x000fc800000000ff */
[----:B------:R-:W-:-:S05]  /*97f0*/  PRMT R0, R0, 0x5410, RZ ;  /* 0x0000541000007816 */ /* 0x000fca00000000ff */
[----:B------:R1:W-:Y:S01]  /*9800*/  STG.E desc[UR36][R2.64], R0 ;  /* 0x0000000002007986 */ /* 0x0003e2000c101924 */
[----:B------:R-:W-:Y:S05]  /*9810*/  BRA `(.L_x_7118) ;  /* 0x0000000800bc7947 */ /* 0x000fea0003800000 */
.L_x_7123:
[----:B------:R-:W-:-:S05]  /*9820*/  HADD2.F32 R4, -RZ, R0.H0_H0 ;  /* 0x20000000ff047230 */ /* 0x000fca0000004100 */
[----:B------:R-:W-:-:S06]  /*9830*/  FMUL.FTZ R4, R4, 1 ;  /* 0x3f80000004047820 */ /* 0x000fcc0000410000 */
[----:B------:R-:W1:Y:S02]  /*9840*/  F2F.F64.F32 R4, R4 ;  /* 0x0000000400047310 */ /* 0x000e640000201800 */
[----:B-1----:R1:W-:Y:S01]  /*9850*/  STG.E.64 desc[UR36][R2.64], R4 ;  /* 0x0000000402007986 */ /* 0x0023e2000c101b24 */
[----:B------:R-:W-:Y:S05]  /*9860*/  BRA `(.L_x_7118) ;  /* 0x0000000800a87947 */ /* 0x000fea0003800000 */
.L_x_7113:
        /* <DEDUP_REMOVED lines=14> */
.L_x_7128:
        /* <DEDUP_REMOVED lines=18> */
.L_x_7131:
[----:B------:R-:W-:-:S04]  /*9a70*/  SHF.R.U32.HI R5, RZ, 0x18, R5 ;  /* 0x00000018ff057819 */ /* 0x000fc80000011605 */
[----:B------:R-:W-:-:S07]  /*9a80*/  LOP3.LUT R0, R0, 0x80, R5, 0xf8, !PT ;  /* 0x0000008000007812 */ /* 0x000fce00078ef805 */
.L_x_7130:
[----:B------:R-:W-:Y:S05]  /*9a90*/  BSYNC.RECONVERGENT B0 ;  /* 0x0000000000007941 */ /* 0x000fea0003800200 */
.L_x_7129:
[----:B------:R1:W-:Y:S01]  /*9aa0*/  STG.E.U8 desc[UR36][R2.64], R0 ;  /* 0x0000000002007986 */ /* 0x0003e2000c101124 */
[----:B------:R-:W-:Y:S05]  /*9ab0*/  BRA `(.L_x_7118) ;  /* 0x0000000800147947 */ /* 0x000fea0003800000 */
.L_x_7127:
        /* <DEDUP_REMOVED lines=18> */
.L_x_7134:
[----:B------:R-:W-:-:S04]  /*9be0*/  SHF.R.U32.HI R5, RZ, 0x18, R5 ;  /* 0x00000018ff057819 */ /* 0x000fc80000011605 */
[----:B------:R-:W-:-:S07]  /*9bf0*/  LOP3.LUT R0, R0, 0x80, R5, 0xf8, !PT ;  /* 0x0000008000007812 */ /* 0x000fce00078ef805 */
.L_x_7133:
[----:B------:R-:W-:Y:S05]  /*9c00*/  BSYNC.RECONVERGENT B0 ;  /* 0x0000000000007941 */ /* 0x000fea0003800200 */
.L_x_7132:
[----:B------:R1:W-:Y:S01]  /*9c10*/  STG.E.U8 desc[UR36][R2.64], R0 ;  /* 0x0000000002007986 */ /* 0x0003e2000c101124 */
[----:B------:R-:W-:Y:S05]  /*9c20*/  BRA `(.L_x_7118) ;  /* 0x0000000400b87947 */ /* 0x000fea0003800000 */
.L_x_7126:
        /* <DEDUP_REMOVED lines=22> */
.L_x_7136:
[----:B------:R-:W-:-:S06]  /*9d90*/  HADD2.F32 R4, -RZ, R0.H0_H0 ;  /* 0x20000000ff047230 */ /* 0x000fcc0000004100 */
[----:B------:R-:W1:Y:S02]  /*9da0*/  F2I.U64.TRUNC R4, R4 ;  /* 0x0000000400047311 */ /* 0x000e64000020d800 */
[----:B-1----:R1:W-:Y:S01]  /*9db0*/  STG.E.64 desc[UR36][R2.64], R4 ;  /* 0x0000000402007986 */ /* 0x0023e2000c101b24 */
[----:B------:R-:W-:Y:S05]  /*9dc0*/  BRA `(.L_x_7118) ;  /* 0x0000000400507947 */ /* 0x000fea0003800000 */
.L_x_7135:
[----:B------:R-:W-:-:S04]  /*9dd0*/  HADD2.F32 R0, -RZ, R0.H0_H0 ;  /* 0x20000000ff007230 */ /* 0x000fc80000004100 */
[----:B------:R-:W1:Y:S02]  /*9de0*/  F2I.FTZ.U32.TRUNC.NTZ R5, R0 ;  /* 0x0000000000057305 */ /* 0x000e64000021f000 */
[----:B-1----:R1:W-:Y:S01]  /*9df0*/  STG.E desc[UR36][R2.64], R5 ;  /* 0x0000000502007986 */ /* 0x0023e2000c101924 */
[----:B------:R-:W-:Y:S05]  /*9e00*/  BRA `(.L_x_7118) ;  /* 0x0000000400407947 */ /* 0x000fea0003800000 */
.L_x_7125:
        /* <DEDUP_REMOVED lines=11> */
.L_x_7138:
[----:B------:R-:W-:Y:S01]  /*9ec0*/  HADD2.F32 R0, -RZ, R0.H0_H0 ;  /* 0x20000000ff007230 */ /* 0x000fe20000004100 */
[----:B------:R-:W-:-:S04]  /*9ed0*/  CS2R R6, SRZ ;  /* 0x0000000000067805 */ /* 0x000fc8000001ff00 */
[----:B------:R-:W-:-:S04]  /*9ee0*/  FMUL.FTZ R0, R0, 1 ;  /* 0x3f80000000007820 */ /* 0x000fc80000410000 */
[----:B------:R-:W1:Y:S02]  /*9ef0*/  F2F.F64.F32 R4, R0 ;  /* 0x0000000000047310 */ /* 0x000e640000201800 */
[----:B-1----:R1:W-:Y:S01]  /*9f00*/  STG.E.128 desc[UR36][R2.64], R4 ;  /* 0x0000000402007986 */ /* 0x0023e2000c101d24 */
[----:B------:R-:W-:Y:S05]  /*9f10*/  BRA `(.L_x_7118) ;  /* 0x0000000000fc7947 */ /* 0x000fea0003800000 */
.L_x_7137:
[----:B------:R-:W-:-:S09]  /*9f20*/  UISETP.NE.AND UP0, UPT, UR4, 0xf, UPT ;  /* 0x0000000f0400788c */ /* 0x000fd2000bf05270 */
[----:B------:R-:W-:Y:S05]  /*9f30*/  BRA.U !UP0, `(.L_x_7139) ;  /* 0x0000000108e87547 */ /* 0x000fea000b800000 */
[----:B------:R-:W-:-:S09]  /*9f40*/  UISETP.NE.AND UP0, UPT, UR4, 0x17, UPT ;  /* 0x000000170400788c */ /* 0x000fd2000bf05270 */
[----:B------:R-:W-:Y:S05]  /*9f50*/  BRA.U !UP0, `(.L_x_7140) ;  /* 0x0000000108907547 */ /* 0x000fea000b800000 */
[----:B------:R-:W-:-:S09]  /*9f60*/  UISETP.NE.AND UP0, UPT, UR4, 0x18, UPT ;  /* 0x000000180400788c */ /* 0x000fd2000bf05270 */
[----:B------:R-:W-:Y:S05]  /*9f70*/  BRA.U !UP0, `(.L_x_7141) ;  /* 0x0000000108447547 */ /* 0x000fea000b800000 */
.L_x_7117:
        /* <DEDUP_REMOVED lines=16> */
.L_x_7142:
[----:B------:R-:W-:Y:S05]  /*a080*/  BRA `(.L_x_7118) ;  /* 0x0000000000a07947 */ /* 0x000fea0003800000 */
.L_x_7141:
        /* <DEDUP_REMOVED lines=13> */
.L_x_7144:
[----:B------:R-:W-:Y:S05]  /*a160*/  BSYNC.RECONVERGENT B0 ;  /* 0x0000000000007941 */ /* 0x000fea0003800200 */
.L_x_7143:
[----:B------:R-:W-:-:S05]  /*a170*/  LOP3.LUT R5, R0, 0x80, R5, 0xf8, !PT ;  /* 0x0000008000057812 */ /* 0x000fca00078ef805 */
[----:B------:R1:W-:Y:S01]  /*a180*/  STG.E.U8 desc[UR36][R2.64], R5 ;  /* 0x0000000502007986 */ /* 0x0003e2000c101124 */
[----:B------:R-:W-:Y:S05]  /*a190*/  BRA `(.L_x_7118) ;  /* 0x00000000005c7947 */ /* 0x000fea0003800000 */
.L_x_7140:
        /* <DEDUP_REMOVED lines=12> */
.L_x_7146:
[----:B------:R-:W-:Y:S01]  /*a260*/  IMAD.MOV.U32 R0, RZ, RZ, 0x7f ;  /* 0x0000007fff007424 */ /* 0x000fe200078e00ff */
[----:B------:R-:W-:-:S04]  /*a270*/  ISETP.GT.U32.AND P0, PT, R4, 0x7f800000, PT ;  /* 0x7f8000000400780c */ /* 0x000fc80003f04070 */
[----:B------:R-:W-:-:S09]  /*a280*/  SEL R0, R0, 0x7c, P0 ;  /* 0x0000007c00007807 */ /* 0x000fd20000000000 */
.L_x_7147:
[----:B------:R-:W-:Y:S05]  /*a290*/  BSYNC.RECONVERGENT B0 ;  /* 0x0000000000007941 */ /* 0x000fea0003800200 */
.L_x_7145:
[----:B------:R-:W-:-:S04]  /*a2a0*/  SHF.R.U32.HI R5, RZ, 0x18, R5 ;  /* 0x00000018ff057819 */ /* 0x000fc80000011605 */
[----:B------:R-:W-:-:S05]  /*a2b0*/  LOP3.LUT R5, R0, 0x80, R5, 0xf8, !PT ;  /* 0x0000008000057812 */ /* 0x000fca00078ef805 */
[----:B------:R1:W-:Y:S01]  /*a2c0*/  STG.E.U8 desc[UR36][R2.64], R5 ;  /* 0x0000000502007986 */ /* 0x0003e2000c101124 */
[----:B------:R-:W-:Y:S05]  /*a2d0*/  BRA `(.L_x_7118) ;  /* 0x00000000000c7947 */ /* 0x000fea0003800000 */
.L_x_7139:
[----:B------:R-:W-:-:S05]  /*a2e0*/  HADD2.F32 R0, -RZ, R0.H0_H0 ;  /* 0x20000000ff007230 */ /* 0x000fca0000004100 */
[----:B------:R-:W-:-:S05]  /*a2f0*/  F2FP.BF16.F32.PACK_AB R0, RZ, R0 ;  /* 0x00000000ff00723e */ /* 0x000fca00000010ff */
[----:B------:R1:W-:Y:S02]  /*a300*/  STG.E.U16 desc[UR36][R2.64], R0 ;  /* 0x0000000002007986 */ /* 0x0003e4000c101524 */
.L_x_7118:
[----:B------:R-:W-:-:S07]  /*a310*/  IADD3 R17, PT, PT, R17, 0x80, RZ ;  /* 0x0000008011117810 */ /* 0x000fce0007ffe0ff */
.L_x_7069:
[----:B------:R-:W-:Y:S05]  /*a320*/  BSYNC.RECONVERGENT B6 ;  /* 0x0000000000067941 */ /* 0x000fea0003800200 */
.L_x_7068:
        /* <DEDUP_REMOVED lines=9> */
[----:B------:R-:W-:Y:S01]  /*a3c0*/  MOV R16, RZ ;  /* 0x000000ff00107202 */ /* 0x000fe20000000f00 */
        /* <DEDUP_REMOVED lines=296> */
.L_x_7148:
        /* <DEDUP_REMOVED lines=20> */
.L_x_7152:
[----:B------:R-:W2:Y:S02]  /*b790*/  LDG.E.U8 R2, desc[UR36][R2.64] ;  /* 0x0000002402027981 */ /* 0x000ea4000c1e1100 */
[----:B--2---:R-:W-:-:S04]  /*b7a0*/  I2FP.F32.U32 R0, R2 ;  /* 0x0000000200007245 */ /* 0x004fc80000201000 */
[----:B------:R-:W-:Y:S01]  /*b7b0*/  F2FP.F16.F32.PACK_AB R0, RZ, R0 ;  /* 0x00000000ff00723e */ /* 0x000fe200000000ff */
[----:B------:R-:W-:Y:S06]  /*b7c0*/  BRA `(.L_x_7154) ;  /* 0x0000000c007c7947 */ /* 0x000fec0003800000 */
.L_x_7151:
        /* <DEDUP_REMOVED lines=10> */
.L_x_7156:
[----:B------:R-:W2:Y:S02]  /*b870*/  LDG.E R2, desc[UR36][R2.64] ;  /* 0x0000002402027981 */ /* 0x000ea4000c1e1900 */
[----:B--2---:R-:W-:-:S04]  /*b880*/  I2FP.F32.S32 R0, R2 ;  /* 0x0000000200007245 */ /* 0x004fc80000201400 */
[----:B------:R-:W-:Y:S01]  /*b890*/  F2FP.F16.F32.PACK_AB R0, RZ, R0 ;  /* 0x00000000ff00723e */ /* 0x000fe200000000ff */
[----:B------:R-:W-:Y:S06]  /*b8a0*/  BRA `(.L_x_7154) ;  /* 0x0000000c00447947 */ /* 0x000fec0003800000 */
.L_x_7155:
[----:B------:R-:W2:Y:S02]  /*b8b0*/  LDG.E.U16 R2, desc[UR36][R2.64] ;  /* 0x0000002402027981 */ /* 0x000ea4000c1e1500 */
[----:B--2---:R-:W1:Y:S02]  /*b8c0*/  I2F.S16 R0, R2 ;  /* 0x0000000200007306 */ /* 0x004e640000101400 */
[----:B-1----:R-:W-:Y:S01]  /*b8d0*/  F2FP.F16.F32.PACK_AB R0, RZ, R0 ;  /* 0x00000000ff00723e */ /* 0x002fe200000000ff */
[----:B------:R-:W-:Y:S06]  /*b8e0*/  BRA `(.L_x_7154) ;  /* 0x0000000c00347947 */ /* 0x000fec0003800000 */
.L_x_7150:
        /* <DEDUP_REMOVED lines=9> */
.L_x_7158:
[----:B------:R2:W5:Y:S01]  /*b980*/  LDG.E.U16 R0, desc[UR36][R2.64] ;  /* 0x0000002402007981 */ /* 0x000562000c1e1500 */
[----:B------:R-:W-:Y:S05]  /*b990*/  BRA `(.L_x_7154) ;  /* 0x0000000c00087947 */ /* 0x000fea0003800000 */
.L_x_7157:
        /* <DEDUP_REMOVED lines=9> */
.L_x_7160:
[----:B------:R1:W5:Y:S01]  /*ba30*/  LDG.E.U16 R0, desc[UR36][R2.64] ;  /* 0x0000002402007981 */ /* 0x000362000c1e1500 */
[----:B------:R-:W-:Y:S05]  /*ba40*/  BRA `(.L_x_7154) ;  /* 0x0000000800dc7947 */ /* 0x000fea0003800000 */
.L_x_7159:
        /* <DEDUP_REMOVED lines=8> */
.L_x_7149:
        /* <DEDUP_REMOVED lines=13> */
.L_x_7163:
        /* <DEDUP_REMOVED lines=8> */
.L_x_7162:
        /* <DEDUP_REMOVED lines=27> */
.L_x_7165:
        /* <DEDUP_REMOVED lines=13> */
.L_x_7164:
[----:B------:R-:W2:Y:S02]  /*bea0*/  LDG.E.U16 R0, desc[UR36][R2.64] ;  /* 0x0000002402007981 */ /* 0x000ea4000c1e1500 */
[----:B--2---:R-:W-:-:S04]  /*beb0*/  SHF.L.U32 R0, R0, 0x10, RZ ;  /* 0x0000001000007819 */ /* 0x004fc800000006ff */
[----:B------:R-:W-:Y:S01]  /*bec0*/  F2FP.F16.F32.PACK_AB R0, RZ, R0 ;  /* 0x00000000ff00723e */ /* 0x000fe200000000ff */
[----:B------:R-:W-:Y:S06]  /*bed0*/  BRA `(.L_x_7154) ;  /* 0x0000000400b87947 */ /* 0x000fec0003800000 */
.L_x_7161:
        /* <DEDUP_REMOVED lines=12> */
.L_x_7168:
        /* <DEDUP_REMOVED lines=21> */
.L_x_7172:
[----:B------:R-:W-:Y:S05]  /*c0f0*/  BSYNC.RECONVERGENT B1 ;  /* 0x0000000000017941 */ /* 0x000fea0003800200 */
.L_x_7171:
[----:B------:R-:W-:Y:S01]  /*c100*/  IMAD.SHL.U32 R0, R0, 0x100000, RZ ;  /* 0x0010000000007824 */ /* 0x000fe200078e00ff */
[----:B------:R-:W-:-:S04]  /*c110*/  LEA R2, R2, 0x3b800000, 0x17 ;  /* 0x3b80000002027811 */ /* 0x000fc800078eb8ff */
[----:B------:R-:W-:-:S07]  /*c120*/  LOP3.LUT R0, R2, R0, R7, 0xfe, !PT ;  /* 0x0000000002007212 */ /* 0x000fce00078efe07 */
.L_x_7170:
[----:B------:R-:W-:Y:S05]  /*c130*/  BSYNC.RECONVERGENT B0 ;  /* 0x0000000000007941 */ /* 0x000fea0003800200 */
.L_x_7169:
[----:B------:R-:W-:Y:S01]  /*c140*/  F2FP.F16.F32.PACK_AB R0, RZ, R0 ;  /* 0x00000000ff00723e */ /* 0x000fe200000000ff */
[----:B------:R-:W-:Y:S06]  /*c150*/  BRA `(.L_x_7154) ;  /* 0x0000000400187947 */ /* 0x000fec0003800000 */
.L_x_7167:
        /* <DEDUP_REMOVED lines=21> */
.L_x_7176:
[----:B------:R-:W-:Y:S05]  /*c2b0*/  BSYNC.RECONVERGENT B1 ;  /* 0x0000000000017941 */ /* 0x000fea0003800200 */
.L_x_7175:
[----:B------:R-:W-:Y:S02]  /*c2c0*/  SHF.L.U32 R0, R0, 0x15, RZ ;  /* 0x0000001500007819 */ /* 0x000fe400000006ff */
[----:B------:R-:W-:-:S04]  /*c2d0*/  LEA R2, R2, 0x37800000, 0x17 ;  /* 0x3780000002027811 */ /* 0x000fc800078eb8ff */
[----:B------:R-:W-:-:S07]  /*c2e0*/  LOP3.LUT R0, R2, R0, R7, 0xfe, !PT ;  /* 0x0000000002007212 */ /* 0x000fce00078efe07 */
.L_x_7174:
[----:B------:R-:W-:Y:S05]  /*c2f0*/  BSYNC.RECONVERGENT B0 ;  /* 0x0000000000007941 */ /* 0x000fea0003800200 */
.L_x_7173:
[----:B------:R-:W-:Y:S01]  /*c300*/  F2FP.F16.F32.PACK_AB R0, RZ, R0 ;  /* 0x00000000ff00723e */ /* 0x000fe200000000ff */
[----:B------:R-:W-:Y:S06]  /*c310*/  BRA `(.L_x_7154) ;  /* 0x0000000000a87947 */ /* 0x000fec0003800000 */
.L_x_7166:
        /* <DEDUP_REMOVED lines=14> */
.L_x_7180:
[----:B------:R-:W-:Y:S05]  /*c400*/  BSYNC.RECONVERGENT B0 ;  /* 0x0000000000007941 */ /* 0x000fea0003800200 */
.L_x_7179:
[----:B------:R-:W-:Y:S01]  /*c410*/  F2FP.F16.F32.PACK_AB R0, RZ, R0 ;  /* 0x00000000ff00723e */ /* 0x000fe200000000ff */
[----:B------:R-:W-:Y:S06]  /*c420*/  BRA `(.L_x_7154) ;  /* 0x0000000000647947 */ /* 0x000fec0003800000 */
.L_x_7153:
[----:B------:R-:W-:Y:S01]  /*c430*/  MOV R0, 0x0 ;  /* 0x0000000000007802 */ /* 0x000fe20000000f00 */
[----:B------:R-:W1:Y:S01]  /*c440*/  LDCU.64 UR4, c[0x4][0x178] ;  /* 0x01002f00ff0477ac */ /* 0x000e620008000a00 */
[----:B0-----:R-:W-:Y:S02]  /*c450*/  HFMA2 R8, -RZ, RZ, 0, 4.64916229248046875e-06 ;  /* 0x0000004eff087431 */ /* 0x001fe400000001ff */
        /* <DEDUP_REMOVED lines=13> */
.L_x_7181:
[----:B------:R-:W-:Y:S01]  /*c530*/  PRMT R0, RZ, 0x7610, R0 ;  /* 0x00007610ff007816 */ /* 0x000fe20000000000 */
[----:B------:R-:W-:Y:S06]  /*c540*/  BRA `(.L_x_7154) ;  /* 0x00000000001c7947 */ /* 0x000fec0003800000 */
.L_x_7178:
[----:B------:R-:W2:Y:S02]  /*c550*/  LDG.E.64 R2, desc[UR36][R2.64] ;  /* 0x0000002402027981 */ /* 0x000ea4000c1e1b00 */
[----:B--2---:R-:W1:Y:S02]  /*c560*/  I2F.U64 R0, R2 ;  /* 0x0000000200007312 */ /* 0x004e640000301000 */
[----:B-1----:R-:W-:Y:S01]  /*c570*/  F2FP.F16.F32.PACK_AB R0, RZ, R0 ;  /* 0x00000000ff00723e */ /* 0x002fe200000000ff */
[----:B------:R-:W-:Y:S06]  /*c580*/  BRA `(.L_x_7154) ;  /* 0x00000000000c7947 */ /* 0x000fec0003800000 */
.L_x_7177:
[----:B------:R-:W2:Y:S02]  /*c590*/  LDG.E R2, desc[UR36][R2.64] ;  /* 0x0000002402027981 */ /* 0x000ea4000c1e1900 */
[----:B--2---:R-:W-:-:S04]  /*c5a0*/  I2FP.F32.U32 R0, R2 ;  /* 0x0000000200007245 */ /* 0x004fc80000201000 */
[----:B------:R-:W-:-:S07]  /*c5b0*/  F2FP.F16.F32.PACK_AB R0, RZ, R0 ;  /* 0x00000000ff00723e */ /* 0x000fce00000000ff */
.L_x_7154:
        /* <DEDUP_REMOVED lines=30> */
.L_x_7187:
[----:B------:R-:W-:Y:S01]  /*c7a0*/  FSETP.GEU.FTZ.AND P0, PT, R7, -R6, PT ;  /* 0x800000060700720b */ /* 0x000fe20003f1e000 */
[----:B------:R-:W-:-:S12]  /*c7b0*/  FADD.FTZ R2, R2, -1 ;  /* 0xbf80000002027421 */ /* 0x000fd80000010000 */
[----:B------:R-:W-:-:S07]  /*c7c0*/  @!P0 FADD.FTZ R2, R2, -1 ;  /* 0xbf80000002028421 */ /* 0x000fce0000010000 */
.L_x_7186:
[----:B------:R-:W-:Y:S05]  /*c7d0*/  BSYNC.RECONVERGENT B1 ;  /* 0x0000000000017941 */ /* 0x000fea0003800200 */
.L_x_7185:
[----:B------:R-:W-:Y:S01]  /*c7e0*/  FFMA.FTZ R3, -R6, R2, R3 ;  /* 0x0000000206037223 */ /* 0x000fe20000010103 */
[----:B------:R-:W-:Y:S06]  /*c7f0*/  BRA `(.L_x_7183) ;  /* 0x0000000000787947 */ /* 0x000fec0003800000 */
.L_x_7184:
        /* <DEDUP_REMOVED lines=14> */
.L_x_7190:
        /* <DEDUP_REMOVED lines=13> */
.L_x_7189:
[----:B------:R-:W-:Y:S05]  /*c9b0*/  BSYNC.RECONVERGENT B1 ;  /* 0x0000000000017941 */ /* 0x000fea0003800200 */
.L_x_7188:
[----:B------:R-:W-:-:S04]  /*c9c0*/  FMUL.FTZ R2, R3, 1.1920928955078125e-07 ;  /* 0x3400000003027820 */ /* 0x000fc80000410000 */
[----:B------:R-:W-:-:S07]  /*c9d0*/  FMUL.FTZ R3, R7, R2 ;  /* 0x0000000207037220 */ /* 0x000fce0000410000 */
.L_x_7183:
[----:B------:R-:W-:Y:S05]  /*c9e0*/  BSYNC.RECONVERGENT B0 ;  /* 0x0000000000007941 */ /* 0x000fea0003800200 */
.L_x_7182:
        /* <DEDUP_REMOVED lines=19> */
.L_x_7194:
[----:B------:R-:W-:-:S06]  /*cb20*/  HADD2.F32 R3, -RZ, R0.H0_H0 ;  /* 0x20000000ff037230 */ /* 0x000fcc0000004100 */
[----:B------:R-:W1:Y:S02]  /*cb30*/  F2I.S64.TRUNC R2, R3 ;  /* 0x0000000300027311 */ /* 0x000e64000020d900 */
[----:B-1----:R-:W-:Y:S01]  /*cb40*/  STG.E.U8 desc[UR36][R16.64], R2 ;  /* 0x0000000210007986 */ /* 0x002fe2000c101124 */
[----:B------:R-:W-:Y:S05]  /*cb50*/  EXIT ;  /* 0x000000000000794d */ /* 0x000fea0003800000 */
.L_x_7193:
        /* <DEDUP_REMOVED lines=10> */
.L_x_7197:
[----:B------:R-:W-:-:S04]  /*cc00*/  HADD2.F32 R0, -RZ, R0.H0_H0 ;  /* 0x20000000ff007230 */ /* 0x000fc80000004100 */
[----:B------:R-:W1:Y:S02]  /*cc10*/  F2I.FTZ.TRUNC.NTZ R3, R0 ;  /* 0x0000000000037305 */ /* 0x000e64000021f100 */
[----:B-1----:R-:W-:Y:S01]  /*cc20*/  STG.E desc[UR36][R16.64], R3 ;  /* 0x0000000310007986 */ /* 0x002fe2000c101924 */
[----:B------:R-:W-:Y:S05]  /*cc30*/  EXIT ;  /* 0x000000000000794d */ /* 0x000fea0003800000 */
.L_x_7196:
[----:B------:R-:W-:-:S04]  /*cc40*/  HADD2.F32 R0, -RZ, R0.H0_H0 ;  /* 0x20000000ff007230 */ /* 0x000fc80000004100 */
[----:B------:R-:W1:Y:S02]  /*cc50*/  F2I.FTZ.TRUNC.NTZ R3, R0 ;  /* 0x0000000000037305 */ /* 0x000e64000021f100 */
[----:B-1----:R-:W-:Y:S01]  /*cc60*/  STG.E.U16 desc[UR36][R16.64], R3 ;  /* 0x0000000310007986 */ /* 0x002fe2000c101524 */
[----:B------:R-:W-:Y:S05]  /*cc70*/  EXIT ;  /* 0x000000000000794d */ /* 0x000fea0003800000 */
.L_x_7192:
        /* <DEDUP_REMOVED lines=9> */
.L_x_7199:
[----:B------:R-:W-:Y:S01]  /*cd10*/  STG.E.U16 desc[UR36][R16.64], R0 ;  /* 0x0000000010007986 */ /* 0x000fe2000c101524 */
[----:B------:R-:W-:Y:S05]  /*cd20*/  EXIT ;  /* 0x000000000000794d */ /* 0x000fea0003800000 */
.L_x_7198:
        /* <DEDUP_REMOVED lines=10> */
.L_x_7201:
[----:B------:R-:W-:-:S05]  /*cdd0*/  HADD2.F32 R0, -RZ, R0.H0_H0 ;  /* 0x20000000ff007230 */ /* 0x000fca0000004100 */
[----:B------:R-:W-:-:S04]  /*cde0*/  F2FP.F16.F32.PACK_AB R0, RZ, R0 ;  /* 0x00000000ff00723e */ /* 0x000fc800000000ff */
[----:B------:R-:W-:-:S05]  /*cdf0*/  PRMT R0, R0, 0x5410, RZ ;  /* 0x0000541000007816 */ /* 0x000fca00000000ff */
[----:B------:R-:W-:Y:S01]  /*ce00*/  STG.E desc[UR36][R16.64], R0 ;  /* 0x0000000010007986 */ /* 0x000fe2000c101924 */
[----:B------:R-:W-:Y:S05]  /*ce10*/  EXIT ;  /* 0x000000000000794d */ /* 0x000fea0003800000 */
.L_x_7200:
[----:B------:R-:W-:-:S05]  /*ce20*/  HADD2.F32 R2, -RZ, R0.H0_H0 ;  /* 0x20000000ff027230 */ /* 0x000fca0000004100 */
[----:B------:R-:W-:-:S06]  /*ce30*/  FMUL.FTZ R2, R2, 1 ;  /* 0x3f80000002027820 */ /* 0x000fcc0000410000 */
[----:B------:R-:W1:Y:S02]  /*ce40*/  F2F.F64.F32 R2, R2 ;  /* 0x0000000200027310 */ /* 0x000e640000201800 */
[----:B-1----:R-:W-:Y:S01]  /*ce50*/  STG.E.64 desc[UR36][R16.64], R2 ;  /* 0x0000000210007986 */ /* 0x002fe2000c101b24 */
[----:B------:R-:W-:Y:S05]  /*ce60*/  EXIT ;  /* 0x000000000000794d */ /* 0x000fea0003800000 */
.L_x_7191:
        /* <DEDUP_REMOVED lines=14> */
.L_x_7205:
        /* <DEDUP_REMOVED lines=17> */
.L_x_7208:
[----:B------:R-:W-:-:S04]  /*d060*/  SHF.R.U32.HI R3, RZ, 0x18, R3 ;  /* 0x00000018ff037819 */ /* 0x000fc80000011603 */
[----:B------:R-:W-:-:S04]  /*d070*/  LOP3.LUT R0, R0, 0x80, R3, 0xf8, !PT ;  /* 0x0000008000007812 */ /* 0x000fc800078ef803 */
[----:B------:R-:W-:-:S07]  /*d080*/  PRMT R8, R0, 0x7610, R8 ;  /* 0x0000761000087816 */ /* 0x000fce0000000008 */
.L_x_7207:
[----:B------:R-:W-:Y:S05]  /*d090*/  BSYNC.RECONVERGENT B0 ;  /* 0x0000000000007941 */ /* 0x000fea0003800200 */
.L_x_7206:
[----:B------:R-:W-:Y:S01]  /*d0a0*/  STG.E.U8 desc[UR36][R16.64], R8 ;  /* 0x0000000810007986 */ /* 0x000fe2000c101124 */
[----:B------:R-:W-:Y:S05]  /*d0b0*/  EXIT ;  /* 0x000000000000794d */ /* 0x000fea0003800000 */
.L_x_7204:
        /* <DEDUP_REMOVED lines=17> */
.L_x_7211:
[----:B------:R-:W-:-:S04]  /*d1d0*/  SHF.R.U32.HI R3, RZ, 0x18, R3 ;  /* 0x00000018ff037819 */ /* 0x000fc80000011603 */
[----:B------:R-:W-:-:S04]  /*d1e0*/  LOP3.LUT R0, R0, 0x80, R3, 0xf8, !PT ;  /* 0x0000008000007812 */ /* 0x000fc800078ef803 */
[----:B------:R-:W-:-:S07]  /*d1f0*/  PRMT R8, R0, 0x7610, R8 ;  /* 0x0000761000087816 */ /* 0x000fce0000000008 */
.L_x_7210:
[----:B------:R-:W-:Y:S05]  /*d200*/  BSYNC.RECONVERGENT B0 ;  /* 0x0000000000007941 */ /* 0x000fea0003800200 */
.L_x_7209:
[----:B------:R-:W-:Y:S01]  /*d210*/  STG.E.U8 desc[UR36][R16.64], R8 ;  /* 0x0000000810007986 */ /* 0x000fe2000c101124 */
[----:B------:R-:W-:Y:S05]  /*d220*/  EXIT ;  /* 0x000000000000794d */ /* 0x000fea0003800000 */
.L_x_7203:
        /* <DEDUP_REMOVED lines=22> */
.L_x_7213:
[----:B------:R-:W-:-:S06]  /*d390*/  HADD2.F32 R2, -RZ, R0.H0_H0 ;  /* 0x20000000ff027230 */ /* 0x000fcc0000004100 */
[----:B------:R-:W1:Y:S02]  /*d3a0*/  F2I.U64.TRUNC R2, R2 ;  /* 0x0000000200027311 */ /* 0x000e64000020d800 */
[----:B-1----:R-:W-:Y:S01]  /*d3b0*/  STG.E.64 desc[UR36][R16.64], R2 ;  /* 0x0000000210007986 */ /* 0x002fe2000c101b24 */
[----:B------:R-:W-:Y:S05]  /*d3c0*/  EXIT ;  /* 0x000000000000794d */ /* 0x000fea0003800000 */
.L_x_7212:
[----:B------:R-:W-:-:S04]  /*d3d0*/  HADD2.F32 R0, -RZ, R0.H0_H0 ;  /* 0x20000000ff007230 */ /* 0x000fc80000004100 */
[----:B------:R-:W1:Y:S02]  /*d3e0*/  F2I.FTZ.U32.TRUNC.NTZ R3, R0 ;  /* 0x0000000000037305 */ /* 0x000e64000021f000 */
[----:B-1----:R-:W-:Y:S01]  /*d3f0*/  STG.E desc[UR36][R16.64], R3 ;  /* 0x0000000310007986 */ /* 0x002fe2000c101924 */
[----:B------:R-:W-:Y:S05]  /*d400*/  EXIT ;  /* 0x000000000000794d */ /* 0x000fea0003800000 */
.L_x_7202:
        /* <DEDUP_REMOVED lines=11> */
.L_x_7215:
[----:B------:R-:W-:Y:S01]  /*d4c0*/  HADD2.F32 R0, -RZ, R0.H0_H0 ;  /* 0x20000000ff007230 */ /* 0x000fe20000004100 */
[----:B------:R-:W-:-:S04]  /*d4d0*/  CS2R R6, SRZ ;  /* 0x0000000000067805 */ /* 0x000fc8000001ff00 */
[----:B------:R-:W-:-:S04]  /*d4e0*/  FMUL.FTZ R0, R0, 1 ;  /* 0x3f80000000007820 */ /* 0x000fc80000410000 */
[----:B------:R-:W1:Y:S02]  /*d4f0*/  F2F.F64.F32 R4, R0 ;  /* 0x0000000000047310 */ /* 0x000e640000201800 */
[----:B-1----:R-:W-:Y:S01]  /*d500*/  STG.E.128 desc[UR36][R16.64], R4 ;  /* 0x0000000410007986 */ /* 0x002fe2000c101d24 */
[----:B------:R-:W-:Y:S05]  /*d510*/  EXIT ;  /* 0x000000000000794d */ /* 0x000fea0003800000 */
.L_x_7214:
[----:B------:R-:W-:-:S09]  /*d520*/  UISETP.NE.AND UP0, UPT, UR4, 0xf, UPT ;  /* 0x0000000f0400788c */ /* 0x000fd2000bf05270 */
[----:B------:R-:W-:Y:S05]  /*d530*/  BRA.U !UP0, `(.L_x_7216) ;  /* 0x0000000108e87547 */ /* 0x000fea000b800000 */
[----:B------:R-:W-:-:S09]  /*d540*/  UISETP.NE.AND UP0, UPT, UR4, 0x17, UPT ;  /* 0x000000170400788c */ /* 0x000fd2000bf05270 */
[----:B------:R-:W-:Y:S05]  /*d550*/  BRA.U !UP0, `(.L_x_7217) ;  /* 0x0000000108907547 */ /* 0x000fea000b800000 */
[----:B------:R-:W-:-:S09]  /*d560*/  UISETP.NE.AND UP0, UPT, UR4, 0x18, UPT ;  /* 0x000000180400788c */ /* 0x000fd2000bf05270 */
[----:B------:R-:W-:Y:S05]  /*d570*/  BRA.U !UP0, `(.L_x_7218) ;  /* 0x0000000108447547 */ /* 0x000fea000b800000 */
.L_x_7195:
        /* <DEDUP_REMOVED lines=16> */
.L_x_7219:
[----:B------:R-:W-:Y:S05]  /*d680*/  EXIT ;  /* 0x000000000000794d */ /* 0x000fea0003800000 */
.L_x_7218:
        /* <DEDUP_REMOVED lines=13> */
.L_x_7221:
[----:B------:R-:W-:Y:S05]  /*d760*/  BSYNC.RECONVERGENT B0 ;  /* 0x0000000000007941 */ /* 0x000fea0003800200 */
.L_x_7220:
[----:B------:R-:W-:-:S05]  /*d770*/  LOP3.LUT R3, R0, 0x80, R3, 0xf8, !PT ;  /* 0x0000008000037812 */ /* 0x000fca00078ef803 */
[----:B------:R-:W-:Y:S01]  /*d780*/  STG.E.U8 desc[UR36][R16.64], R3 ;  /* 0x0000000310007986 */ /* 0x000fe2000c101124 */
[----:B------:R-:W-:Y:S05]  /*d790*/  EXIT ;  /* 0x000000000000794d */ /* 0x000fea0003800000 */
.L_x_7217:
        /* <DEDUP_REMOVED lines=12> */
.L_x_7223:
[----:B------:R-:W-:Y:S01]  /*d860*/  HFMA2 R0, -RZ, RZ, 0, 7.569789886474609375e-06 ;  /* 0x0000007fff007431 */ /* 0x000fe200000001ff */
[----:B------:R-:W-:-:S04]  /*d870*/  ISETP.GT.U32.AND P0, PT, R2, 0x7f800000, PT ;  /* 0x7f8000000200780c */ /* 0x000fc80003f04070 */
[----:B------:R-:W-:-:S09]  /*d880*/  SEL R0, R0, 0x7c, P0 ;  /* 0x0000007c00007807 */ /* 0x000fd20000000000 */
.L_x_7224:
[----:B------:R-:W-:Y:S05]  /*d890*/  BSYNC.RECONVERGENT B0 ;  /* 0x0000000000007941 */ /* 0x000fea0003800200 */
.L_x_7222:
[----:B------:R-:W-:-:S04]  /*d8a0*/  SHF.R.U32.HI R3, RZ, 0x18, R3 ;  /* 0x00000018ff037819 */ /* 0x000fc80000011603 */
[----:B------:R-:W-:-:S05]  /*d8b0*/  LOP3.LUT R3, R0, 0x80, R3, 0xf8, !PT ;  /* 0x0000008000037812 */ /* 0x000fca00078ef803 */
[----:B------:R-:W-:Y:S01]  /*d8c0*/  STG.E.U8 desc[UR36][R16.64], R3 ;  /* 0x0000000310007986 */ /* 0x000fe2000c101124 */
[----:B------:R-:W-:Y:S05]  /*d8d0*/  EXIT ;  /* 0x000000000000794d */ /* 0x000fea0003800000 */
.L_x_7216:
[----:B------:R-:W-:-:S05]  /*d8e0*/  HADD2.F32 R0, -RZ, R0.H0_H0 ;  /* 0x20000000ff007230 */ /* 0x000fca0000004100 */
[----:B------:R-:W-:-:S05]  /*d8f0*/  F2FP.BF16.F32.PACK_AB R0, RZ, R0 ;  /* 0x00000000ff00723e */ /* 0x000fca00000010ff */
[----:B------:R-:W-:Y:S01]  /*d900*/  STG.E.U16 desc[UR36][R16.64], R0 ;  /* 0x0000000010007986 */ /* 0x000fe2000c101524 */
[----:B------:R-:W-:Y:S05]  /*d910*/  EXIT ;  /* 0x000000000000794d */ /* 0x000fea0003800000 */
.L_x_7225:
        /* <DEDUP_REMOVED lines=14> */
.L_x_54813:


//--------------------- .text._ZN2at6native27unrolled_elementwise_kernelINS0_13AUnaryFunctorIN3c104HalfES4_S4_ZZZNS0_16fmod_kernel_cudaERNS_18TensorIteratorBaseEENKUlvE0_clEvENKUlvE1_clEvEUlS4_S4_E_EESt5arrayIPcLm2EELi4E23TrivialOffsetCalculatorILi1EjESF_NS0_6memory12LoadWithCastILi1EEENSG_13StoreWithCastILi1EEEEEviT_T0_T2_T3_T4_T5_ --------------------------
	.section	.text._ZN2at6native27unrolled_elementwise_kernelINS0_13AUnaryFunctorIN3c104HalfES4_S4_ZZZNS0_16fmod_kernel_cudaERNS_18TensorIteratorBaseEENKUlvE0_clEvENKUlvE1_clEvEUlS4_S4_E_EESt5arrayIPcLm2EELi4E23TrivialOffsetCalculatorILi1EjESF_NS0_6memory12LoadWithCastILi1EEENSG_13StoreWithCastILi1EEEEEviT_T0_T2_T3_T4_T5_,"ax",@progbits
	.align	128
        .global         _ZN2at6native27unrolled_elementwise_kernelINS0_13AUnaryFunctorIN3c104HalfES4_S4_ZZZNS0_16fmod_kernel_cudaERNS_18TensorIteratorBaseEENKUlvE0_clEvENKUlvE1_clEvEUlS4_S4_E_EESt5arrayIPcLm2EELi4E23TrivialOffsetCalculatorILi1EjESF_NS0_6memory12LoadWithCastILi1EEENSG_13StoreWithCastILi1EEEEEviT_T0_T2_T3_T4_T5_
        .type           _ZN2at6native27unrolled_elementwise_kernelINS0_13AUnaryFunctorIN3c104HalfES4_S4_ZZZNS0_16fmod_kernel_cudaERNS_18TensorIteratorBaseEENKUlvE0_clEvENKUlvE1_clEvEUlS4_S4_E_EESt5arrayIPcLm2EELi4E23TrivialOffsetCalculatorILi1EjESF_NS0_6memory12LoadWithCastILi1EEENSG_13StoreWithCastILi1EEEEEviT_T0_T2_T3_T4_T5_,@function
        .size           _ZN2at6native27unrolled_elementwise_kernelINS0_13AUnaryFunctorIN3c104HalfES4_S4_ZZZNS0_16fmod_kernel_cudaERNS_18TensorIteratorBaseEENKUlvE0_clEvENKUlvE1_clEvEUlS4_S4_E_EESt5arrayIPcLm2EELi4E23TrivialOffsetCalculatorILi1EjESF_NS0_6memory12LoadWithCastILi1EEENSG_13StoreWithCastILi1EEEEEviT_T0_T2_T3_T4_T5_,(.L_x_54814 - _ZN2at6native27unrolled_elementwise_kernelINS0_13AUnaryFunctorIN3c104HalfES4_S4_ZZZNS0_16fmod_kernel_cudaERNS_18TensorIteratorBaseEENKUlvE0_clEvENKUlvE1_clEvEUlS4_S4_E_EESt5arrayIPcLm2EELi4E23TrivialOffsetCalculatorILi1EjESF_NS0_6memory12LoadWithCastILi1EEENSG_13StoreWithCastILi1EEEEEviT_T0_T2_T3_T4_T5_)
        .other          _ZN2at6native27unrolled_elementwise_kernelINS0_13AUnaryFunctorIN3c104HalfES4_S4_ZZZNS0_16fmod_kernel_cudaERNS_18TensorIteratorBaseEENKUlvE0_clEvENKUlvE1_clEvEUlS4_S4_E_EESt5arrayIPcLm2EELi4E23TrivialOffsetCalculatorILi1EjESF_NS0_6memory12LoadWithCastILi1EEENSG_13StoreWithCastILi1EEEEEviT_T0_T2_T3_T4_T5_,@"STO_CUDA_ENTRY STV_DEFAULT"
_ZN2at6native27unrolled_elementwise_kernelINS0_13AUnaryFunctorIN3c104HalfES4_S4_ZZZNS0_16fmod_kernel_cudaERNS_18TensorIteratorBaseEENKUlvE0_clEvENKUlvE1_clEvEUlS4_S4_E_EESt5arrayIPcLm2EELi4E23TrivialOffsetCalculatorILi1EjESF_NS0_6memory12LoadWithCastILi1EEENSG_13StoreWithCastILi1EEEEEviT_T0_T2_T3_T4_T5_:
.text._ZN2at6native27unrolled_elementwise_kernelINS0_13AUnaryFunctorIN3c104HalfES4_S4_ZZZNS0_16fmod_kernel_cudaERNS_18TensorIteratorBaseEENKUlvE0_clEvENKUlvE1_clEvEUlS4_S4_E_EESt5arrayIPcLm2EELi4E23TrivialOffsetCalculatorILi1EjESF_NS0_6memory12LoadWithCastILi1EEENSG_13StoreWithCastILi1EEEEEviT_T0_T2_T3_T4_T5_:
        /* <DEDUP_REMOVED lines=34> */
.L_x_7231:
[----:B------:R-:W2:Y:S02]  /*0220*/  LDG.E.U8 R2, desc[UR36][R2.64] ;  /* 0x0000002402027981 */ /* 0x000ea4000c1e1100 */
[----:B--2---:R-:W-:-:S04]  /*0230*/  I2FP.F32.U32 R0, R2 ;  /* 0x0000000200007245 */ /* 0x004fc80000201000 */
[----:B------:R-:W-:-:S04]  /*0240*/  F2FP.F16.F32.PACK_AB R0, RZ, R0 ;  /* 0x00000000ff00723e */ /* 0x000fc800000000ff */
[----:B------:R-:W-:Y:S01]  /*0250*/  PRMT R18, R0, 0x7610, R18 ;  /* 0x0000761000127816 */ /* 0x000fe20000000012 */
[----:B------:R-:W-:Y:S06]  /*0260*/  BRA `(.L_x_7233) ;  /* 0x0000000c00b47947 */ /* 0x000fec0003800000 */
.L_x_7230:
        /* <DEDUP_REMOVED lines=11> */
.L_x_7235:
[----:B------:R-:W2:Y:S02]  /*0320*/  LDG.E R2, desc[UR36][R2.64] ;  /* 0x0000002402027981 */ /* 0x000ea4000c1e1900 */
[----:B--2---:R-:W-:-:S04]  /*0330*/  I2FP.F32.S32 R0, R2 ;  /* 0x0000000200007245 */ /* 0x004fc80000201400 */
[----:B------:R-:W-:-:S04]  /*0340*/  F2FP.F16.F32.PACK_AB R0, RZ, R0 ;  /* 0x00000000ff00723e */ /* 0x000fc800000000ff */
[----:B------:R-:W-:Y:S01]  /*0350*/  PRMT R18, R0, 0x7610, R18 ;  /* 0x0000761000127816 */ /* 0x000fe20000000012 */
[----:B------:R-:W-:Y:S06]  /*0360*/  BRA `(.L_x_7233) ;  /* 0x0000000c00747947 */ /* 0x000fec0003800000 */
.L_x_7234:
[----:B------:R-:W2:Y:S02]  /*0370*/  LDG.E.U16 R2, desc[UR36][R2.64] ;  /* 0x0000002402027981 */ /* 0x000ea4000c1e1500 */
[----:B--2---:R-:W0:Y:S02]  /*0380*/  I2F.S16 R0, R2 ;  /* 0x0000000200007306 */ /* 0x004e240000101400 */
[----:B0-----:R-:W-:-:S04]  /*0390*/  F2FP.F16.F32.PACK_AB R0, RZ, R0 ;  /* 0x00000000ff00723e */ /* 0x001fc800000000ff */
[----:B------:R-:W-:Y:S01]  /*03a0*/  PRMT R18, R0, 0x7610, R18 ;  /* 0x0000761000127816 */ /* 0x000fe20000000012 */
[----:B------:R-:W-:Y:S06]  /*03b0*/  BRA `(.L_x_7233) ;  /* 0x0000000c00607947 */ /* 0x000fec0003800000 */
.L_x_7229:
        /* <DEDUP_REMOVED lines=9> */
.L_x_7237:
[----:B------:R1:W5:Y:S01]  /*0450*/  LDG.E.U16 R18, desc[UR36][R2.64] ;  /* 0x0000002402127981 */ /* 0x000362000c1e1500 */
[----:B------:R-:W-:Y:S05]  /*0460*/  BRA `(.L_x_7233) ;  /* 0x0000000c00347947 */ /* 0x000fea0003800000 */
.L_x_7236:
        /* <DEDUP_REMOVED lines=9> */
.L_x_7239:
[----:B------:R0:W5:Y:S01]  /*0500*/  LDG.E.U16 R18, desc[UR36][R2.64] ;  /* 0x0000002402127981 */ /* 0x000162000c1e1500 */
[----:B------:R-:W-:Y:S05]  /*0510*/  BRA `(.L_x_7233) ;  /* 0x0000000c00087947 */ /* 0x000fea0003800000 */
.L_x_7238:
        /* <DEDUP_REMOVED lines=9> */
.L_x_7228:
        /* <DEDUP_REMOVED lines=14> */
.L_x_7242:
        /* <DEDUP_REMOVED lines=9> */
.L_x_7241:
        /* <DEDUP_REMOVED lines=27> */
.L_x_7244:
        /* <DEDUP_REMOVED lines=14> */
.L_x_7243:
[----:B------:R-:W2:Y:S02]  /*09b0*/  LDG.E.U16 R0, desc[UR36][R2.64] ;  /* 0x0000002402007981 */ /* 0x000ea4000c1e1500 */
[----:B--2---:R-:W-:-:S05]  /*09c0*/  IMAD.U32 R0, R0, 0x10000, RZ ;  /* 0x0001000000007824 */ /* 0x004fca00078e00ff */
[----:B------:R-:W-:-:S04]  /*09d0*/  F2FP.F16.F32.PACK_AB R0, RZ, R0 ;  /* 0x00000000ff00723e */ /* 0x000fc800000000ff */
[----:B------:R-:W-:Y:S01]  /*09e0*/  PRMT R18, R0, 0x7610, R18 ;  /* 0x0000761000127816 */ /* 0x000fe20000000012 */
[----:B------:R-:W-:Y:S06]  /*09f0*/  BRA `(.L_x_7233) ;  /* 0x0000000400d07947 */ /* 0x000fec0003800000 */
.L_x_7240:
        /* <DEDUP_REMOVED lines=13> */
.L_x_7247:
        /* <DEDUP_REMOVED lines=21> */
.L_x_7251:
[----:B------:R-:W-:Y:S05]  /*0c20*/  BSYNC.RECONVERGENT B1 ;  /* 0x0000000000017941 */ /* 0x000fea0003800200 */
.L_x_7250:
[----:B------:R-:W-:Y:S01]  /*0c30*/  IMAD.SHL.U32 R0, R0, 0x100000, RZ ;  /* 0x0010000000007824 */ /* 0x000fe200078e00ff */
[----:B------:R-:W-:-:S04]  /*0c40*/  LEA R2, R2, 0x3b800000, 0x17 ;  /* 0x3b80000002027811 */ /* 0x000fc800078eb8ff */
[----:B------:R-:W-:-:S07]  /*0c50*/  LOP3.LUT R0, R2, R0, R7, 0xfe, !PT ;  /* 0x0000000002007212 */ /* 0x000fce00078efe07 */
.L_x_7249:
[----:B------:R-:W-:Y:S05]  /*0c60*/  BSYNC.RECONVERGENT B0 ;  /* 0x0000000000007941 */ /* 0x000fea0003800200 */
.L_x_7248:
[----:B------:R-:W-:-:S04]  /*0c70*/  F2FP.F16.F32.PACK_AB R0, RZ, R0 ;  /* 0x00000000ff00723e */ /* 0x000fc800000000ff */
[----:B------:R-:W-:Y:S01]  /*0c80*/  PRMT R18, R0, 0x7610, R18 ;  /* 0x0000761000127816 */ /* 0x000fe20000000012 */
[----:B------:R-:W-:Y:S06]  /*0c90*/  BRA `(.L_x_7233) ;  /* 0x0000000400287947 */ /* 0x000fec0003800000 */
.L_x_7246:
        /* <DEDUP_REMOVED lines=21> */
.L_x_7255:
[----:B------:R-:W-:Y:S05]  /*0df0*/  BSYNC.RECONVERGENT B1 ;  /* 0x0000000000017941 */ /* 0x000fea0003800200 */
.L_x_7254:
[----:B------:R-:W-:Y:S01]  /*0e00*/  IMAD.SHL.U32 R0, R0, 0x200000, RZ ;  /* 0x0020000000007824 */ /* 0x000fe200078e00ff */
[----:B------:R-:W-:-:S04]  /*0e10*/  LEA R2, R2, 0x37800000, 0x17 ;  /* 0x3780000002027811 */ /* 0x000fc800078eb8ff */
[----:B------:R-:W-:-:S07]  /*0e20*/  LOP3.LUT R0, R2, R0, R7, 0xfe, !PT ;  /* 0x0000000002007212 */ /* 0x000fce00078efe07 */
.L_x_7253:
[----:B------:R-:W-:Y:S05]  /*0e30*/  BSYNC.RECONVERGENT B0 ;  /* 0x0000000000007941 */ /* 0x000fea0003800200 */
.L_x_7252:
[----:B------:R-:W-:-:S04]  /*0e40*/  F2FP.F16.F32.PACK_AB R0, RZ, R0 ;  /* 0x00000000ff00723e */ /* 0x000fc800000000ff */
[----:B------:R-:W-:Y:S01]  /*0e50*/  PRMT R18, R0, 0x7610, R18 ;  /* 0x0000761000127816 */ /* 0x000fe20000000012 */
[----:B------:R-:W-:Y:S06]  /*0e60*/  BRA `(.L_x_7233) ;  /* 0x0000000000b47947 */ /* 0x000fec0003800000 */
.L_x_7245:
[----:B------:R-:W-:-:S09]  /*0e70*/  UISETP.NE.AND UP0, UPT, UR4, 0x1c, UPT ;  /* 0x0000001c0400788c */ /* 0x000fd2000bf05270 */
[----:B------:R-:W-:Y:S05]  /*0e80*/  BRA.U !UP0, `(.L_x_7256) ;  /* 0x00000001089c7547 */ /* 0x000fea000b800000 */
[----:B------:R-:W-:-:S09]  /*0e90*/  UISETP.NE.AND UP0, UPT, UR4, 0x1d, UPT ;  /* 0x0000001d0400788c */ /* 0x000fd2000bf05270 */
[----:B------:R-:W-:Y:S05]  /*0ea0*/  BRA.U !UP0, `(.L_x_7257) ;  /* 0x0000000108807547 */ /* 0x000fea000b800000 */
[----:B------:R-:W-:-:S09]  /*0eb0*/  UISETP.NE.AND UP0, UPT, UR4, 0x2c, UPT ;  /* 0x0000002c0400788c */ /* 0x000fd2000bf05270 */
[----:B------:R-:W-:Y:S05]  /*0ec0*/  BRA.U !UP0, `(.L_x_7258) ;  /* 0x0000000108487547 */ /* 0x000fea000b800000 */
.L_x_7232:
        /* <DEDUP_REMOVED lines=16> */
.L_x_7259:
[----:B------:R-:W-:Y:S01]  /*0fd0*/  PRMT R18, RZ, 0x7610, R18 ;  /* 0x00007610ff127816 */ /* 0x000fe20000000012 */
[----:B------:R-:W-:Y:S06]  /*0fe0*/  BRA `(.L_x_7233) ;  /* 0x0000000000547947 */ /* 0x000fec0003800000 */
.L_x_7258:
        /* <DEDUP_REMOVED lines=8> */
.L_x_7261:
[----:B------:R-:W-:Y:S05]  /*1070*/  BSYNC.RECONVERGENT B0 ;  /* 0x0000000000007941 */ /* 0x000fea0003800200 */
.L_x_7260:
[----:B------:R-:W-:-:S04]  /*1080*/  F2FP.F16.F32.PACK_AB R0, RZ, R0 ;  /* 0x00000000ff00723e */ /* 0x000fc800000000ff */
[----:B------:R-:W-:Y:S01]  /*1090*/  PRMT R18, R0, 0x7610, R18 ;  /* 0x0000761000127816 */ /* 0x000fe20000000012 */
[----:B------:R-:W-:Y:S06]  /*10a0*/  BRA `(.L_x_7233) ;  /* 0x0000000000247947 */ /* 0x000fec0003800000 */
.L_x_7257:
[----:B------:R-:W2:Y:S02]  /*10b0*/  LDG.E.64 R2, desc[UR36][R2.64] ;  /* 0x0000002402027981 */ /* 0x000ea4000c1e1b00 */
[----:B--2---:R-:W0:Y:S02]  /*10c0*/  I2F.U64 R0, R2 ;  /* 0x0000000200007312 */ /* 0x004e240000301000 */
[----:B0-----:R-:W-:-:S04]  /*10d0*/  F2FP.F16.F32.PACK_AB R0, RZ, R0 ;  /* 0x00000000ff00723e */ /* 0x001fc800000000ff */
[----:B------:R-:W-:Y:S01]  /*10e0*/  PRMT R18, R0, 0x7610, R18 ;  /* 0x0000761000127816 */ /* 0x000fe20000000012 */
[----:B------:R-:W-:Y:S06]  /*10f0*/  BRA `(.L_x_7233) ;  /* 0x0000000000107947 */ /* 0x000fec0003800000 */
.L_x_7256:
[----:B------:R-:W2:Y:S02]  /*1100*/  LDG.E R2, desc[UR36][R2.64] ;  /* 0x0000002402027981 */ /* 0x000ea4000c1e1900 */
[----:B--2---:R-:W-:-:S04]  /*1110*/  I2FP.F32.U32 R0, R2 ;  /* 0x0000000200007245 */ /* 0x004fc80000201000 */
[----:B------:R-:W-:-:S04]  /*1120*/  F2FP.F16.F32.PACK_AB R0, RZ, R0 ;  /* 0x00000000ff00723e */ /* 0x000fc800000000ff */
[----:B------:R-:W-:-:S07]  /*1130*/  PRMT R18, R0, 0x7610, R18 ;  /* 0x0000761000127816 */ /* 0x000fce0000000012 */
.L_x_7233:
[----:B------:R-:W-:-:S07]  /*1140*/  VIADD R23, R19, 0x80 ;  /* 0x0000008013177836 */ /* 0x000fce0000000000 */
.L_x_7227:
[----:B------:R-:W-:Y:S05]  /*1150*/  BSYNC.RECONVERGENT B6 ;  /* 0x0000000000067941 */ /* 0x000fea0003800200 */
.L_x_7226:
        /* <DEDUP_REMOVED lines=26> */
.L_x_7267:
[----:B------:R-:W2:Y:S02]  /*1300*/  LDG.E.U8 R2, desc[UR36][R2.64] ;  /* 0x0000002402027981 */ /* 0x000ea4000c1e1100 */
[----:B--2---:R-:W-:-:S04]  /*1310*/  I2FP.F32.U32 R0, R2 ;  /* 0x0000000200007245 */ /* 0x004fc80000201000 */
[----:B------:R-:W-:-:S04]  /*1320*/  F2FP.F16.F32.PACK_AB R0, RZ, R0 ;  /* 0x00000000ff00723e */ /* 0x000fc800000000ff */
[----:B------:R-:W-:Y:S01]  /*1330*/  PRMT R22, R0, 0x7610, R22 ;  /* 0x0000761000167816 */ /* 0x000fe20000000016 */
[----:B------:R-:W-:Y:S06]  /*1340*/  BRA `(.L_x_7269) ;  /* 0x0000000c00b47947 */ /* 0x000fec0003800000 */
.L_x_7266:
        /* <DEDUP_REMOVED lines=11> */
.L_x_7271:
[----:B------:R-:W2:Y:S02]  /*1400*/  LDG.E R2, desc[UR36][R2.64] ;  /* 0x0000002402027981 */ /* 0x000ea4000c1e1900 */
[----:B--2---:R-:W-:-:S04]  /*1410*/  I2FP.F32.S32 R0, R2 ;  /* 0x0000000200007245 */ /* 0x004fc80000201400 */
[----:B------:R-:W-:-:S04]  /*1420*/  F2FP.F16.F32.PACK_AB R0, RZ, R0 ;  /* 0x00000000ff00723e */ /* 0x000fc800000000ff */
[----:B------:R-:W-:Y:S01]  /*1430*/  PRMT R22, R0, 0x7610, R22 ;  /* 0x0000761000167816 */ /* 0x000fe20000000016 */
[----:B------:R-:W-:Y:S06]  /*1440*/  BRA `(.L_x_7269) ;  /* 0x0000000c00747947 */ /* 0x000fec0003800000 */
.L_x_7270:
[----:B------:R-:W2:Y:S02]  /*1450*/  LDG.E.U16 R2, desc[UR36][R2.64] ;  /* 0x0000002402027981 */ /* 0x000ea4000c1e1500 */
[----:B--2---:R-:W0:Y:S02]  /*1460*/  I2F.S16 R0, R2 ;  /* 0x0000000200007306 */ /* 0x004e240000101400 */
[----:B0-----:R-:W-:-:S04]  /*1470*/  F2FP.F16.F32.PACK_AB R0, RZ, R0 ;  /* 0x00000000ff00723e */ /* 0x001fc800000000ff */
[----:B------:R-:W-:Y:S01]  /*1480*/  PRMT R22, R0, 0x7610, R22 ;  /* 0x0000761000167816 */ /* 0x000fe20000000016 */
[----:B------:R-:W-:Y:S06]  /*1490*/  BRA `(.L_x_7269) ;  /* 0x0000000c00607947 */ /* 0x000fec0003800000 */
.L_x_7265:
        /* <DEDUP_REMOVED lines=9> */
.L_x_7273:
[----:B------:R0:W5:Y:S01]  /*1530*/  LDG.E.U16 R22, desc[UR36][R2.64] ;  /* 0x0000002402167981 */ /* 0x000162000c1e1500 */
[----:B------:R-:W-:Y:S05]  /*1540*/  BRA `(.L_x_7269) ;  /* 0x0000000c00347947 */ /* 0x000fea0003800000 */
.L_x_7272:
        /* <DEDUP_REMOVED lines=9> */
.L_x_7275:
[----:B------:R1:W5:Y:S01]  /*15e0*/  LDG.E.U16 R22, desc[UR36][R2.64] ;  /* 0x0000002402167981 */ /* 0x000362000c1e1500 */
[----:B------:R-:W-:Y:S05]  /*15f0*/  BRA `(.L_x_7269) ;  /* 0x0000000c00087947 */ /* 0x000fea0003800000 */
.L_x_7274:
        /* <DEDUP_REMOVED lines=9> */
.L_x_7264:
        /* <DEDUP_REMOVED lines=14> */
.L_x_7278:
        /* <DEDUP_REMOVED lines=9> */
.L_x_7277:
        /* <DEDUP_REMOVED lines=27> */
.L_x_7280:
        /* <DEDUP_REMOVED lines=14> */
.L_x_7279:
[----:B------:R-:W2:Y:S02]  /*1a90*/  LDG.E.U16 R0, desc[UR36][R2.64] ;  /* 0x0000002402007981 */ /* 0x000ea4000c1e1500 */
[----:B--2---:R-:W-:-:S05]  /*1aa0*/  IMAD.U32 R0, R0, 0x10000, RZ ;  /* 0x0001000000007824 */ /* 0x004fca00078e00ff */
[----:B------:R-:W-:-:S04]  /*1ab0*/  F2FP.F16.F32.PACK_AB R0, RZ, R0 ;  /* 0x00000000ff00723e */ /* 0x000fc800000000ff */
[----:B------:R-:W-:Y:S01]  /*1ac0*/  PRMT R22, R0, 0x7610, R22 ;  /* 0x0000761000167816 */ /* 0x000fe20000000016 */
[----:B------:R-:W-:Y:S06]  /*1ad0*/  BRA `(.L_x_7269) ;  /* 0x0000000400d07947 */ /* 0x000fec0003800000 */
.L_x_7276:
        /* <DEDUP_REMOVED lines=13> */
.L_x_7283:
        /* <DEDUP_REMOVED lines=21> */
.L_x_7287:
[----:B------:R-:W-:Y:S05]  /*1d00*/  BSYNC.RECONVERGENT B1 ;  /* 0x0000000000017941 */ /* 0x000fea0003800200 */
.L_x_7286:
[----:B------:R-:W-:Y:S01]  /*1d10*/  IMAD.SHL.U32 R0, R0, 0x100000, RZ ;  /* 0x0010000000007824 */ /* 0x000fe200078e00ff */
[----:B------:R-:W-:-:S04]  /*1d20*/  LEA R2, R2, 0x3b800000, 0x17 ;  /* 0x3b80000002027811 */ /* 0x000fc800078eb8ff */
[----:B------:R-:W-:-:S07]  /*1d30*/  LOP3.LUT R0, R2, R0, R7, 0xfe, !PT ;  /* 0x0000000002007212 */ /* 0x000fce00078efe07 */
.L_x_7285:
[----:B------:R-:W-:Y:S05]  /*1d40*/  BSYNC.RECONVERGENT B0 ;  /* 0x0000000000007941 */ /* 0x000fea0003800200 */
.L_x_7284:
[----:B------:R-:W-:-:S04]  /*1d50*/  F2FP.F16.F32.PACK_AB R0, RZ, R0 ;  /* 0x00000000ff00723e */ /* 0x000fc800000000ff */
[----:B------:R-:W-:Y:S01]  /*1d60*/  PRMT R22, R0, 0x7610, R22 ;  /* 0x0000761000167816 */ /* 0x000fe20000000016 */
[----:B------:R-:W-:Y:S06]  /*1d70*/  BRA `(.L_x_7269) ;  /* 0x0000000400287947 */ /* 0x000fec0003800000 */
.L_x_7282:
        /* <DEDUP_REMOVED lines=21> */
.L_x_7291:
[----:B------:R-:W-:Y:S05]  /*1ed0*/  BSYNC.RECONVERGENT B1 ;  /* 0x0000000000017941 */ /* 0x000fea0003800200 */
.L_x_7290:
[----:B------:R-:W-:Y:S01]  /*1ee0*/  IMAD.SHL.U32 R0, R0, 0x200000, RZ ;  /* 0x0020000000007824 */ /* 0x000fe200078e00ff */
[----:B------:R-:W-:-:S04]  /*1ef0*/  LEA R2, R2, 0x37800000, 0x17 ;  /* 0x3780000002027811 */ /* 0x000fc800078eb8ff */
[----:B------:R-:W-:-:S07]  /*1f00*/  LOP3.LUT R0, R2, R0, R7, 0xfe, !PT ;  /* 0x0000000002007212 */ /* 0x000fce00078efe07 */
.L_x_7289:
[----:B------:R-:W-:Y:S05]  /*1f10*/  BSYNC.RECONVERGENT B0 ;  /* 0x0000000000007941 */ /* 0x000fea0003800200 */
.L_x_7288:
[----:B------:R-:W-:-:S04]  /*1f20*/  F2FP.F16.F32.PACK_AB R0, RZ, R0 ;  /* 0x00000000ff00723e */ /* 0x000fc800000000ff */
[----:B------:R-:W-:Y:S01]  /*1f30*/  PRMT R22, R0, 0x7610, R22 ;  /* 0x0000761000167816 */ /* 0x000fe20000000016 */
[----:B------:R-:W-:Y:S06]  /*1f40*/  BRA `(.L_x_7269) ;  /* 0x0000000000b47947 */ /* 0x000fec0003800000 */
.L_x_7281:
        /* <DEDUP_REMOVED lines=14> */
.L_x_7295:
[----:B------:R-:W-:Y:S05]  /*2030*/  BSYNC.RECONVERGENT B0 ;  /* 0x0000000000007941 */ /* 0x000fea0003800200 */
.L_x_7294:
[----:B------:R-:W-:-:S04]  /*2040*/  F2FP.F16.F32.PACK_AB R0, RZ, R0 ;  /* 0x00000000ff00723e */ /* 0x000fc800000000ff */
[----:B------:R-:W-:Y:S01]  /*2050*/  PRMT R22, R0, 0x7610, R22 ;  /* 0x0000761000167816 */ /* 0x000fe20000000016 */
[----:B------:R-:W-:Y:S06]  /*2060*/  BRA `(.L_x_7269) ;  /* 0x00000000006c7947 */ /* 0x000fec0003800000 */
.L_x_7268:
        /* <DEDUP_REMOVED lines=16> */
.L_x_7296:
[----:B------:R-:W-:Y:S01]  /*2170*/  PRMT R22, RZ, 0x7610, R22 ;  /* 0x00007610ff167816 */ /* 0x000fe20000000016 */
[----:B------:R-:W-:Y:S06]  /*2180*/  BRA `(.L_x_7269) ;  /* 0x0000000000247947 */ /* 0x000fec0003800000 */
.L_x_7293:
[----:B------:R-:W2:Y:S02]  /*2190*/  LDG.E.64 R2, desc[UR36][R2.64] ;  /* 0x0000002402027981 */ /* 0x000ea4000c1e1b00 */
[----:B--2---:R-:W0:Y:S02]  /*21a0*/  I2F.U64 R0, R2 ;  /* 0x0000000200007312 */ /* 0x004e240000301000 */
[----:B0-----:R-:W-:-:S04]  /*21b0*/  F2FP.F16.F32.PACK_AB R0, RZ, R0 ;  /* 0x00000000ff00723e */ /* 0x001fc800000000ff */
[----:B------:R-:W-:Y:S01]  /*21c0*/  PRMT R22, R0, 0x7610, R22 ;  /* 0x0000761000167816 */ /* 0x000fe20000000016 */
[----:B------:R-:W-:Y:S06]  /*21d0*/  BRA `(.L_x_7269) ;  /* 0x0000000000107947 */ /* 0x000fec0003800000 */
.L_x_7292:
[----:B------:R-:W2:Y:S02]  /*21e0*/  LDG.E R2, desc[UR36][R2.64] ;  /* 0x0000002402027981 */ /* 0x000ea4000c1e1900 */
[----:B--2---:R-:W-:-:S04]  /*21f0*/  I2FP.F32.U32 R0, R2 ;  /* 0x0000000200007245 */ /* 0x004fc80000201000 */
[----:B------:R-:W-:-:S04]  /*2200*/  F2FP.F16.F32.PACK_AB R0, RZ, R0 ;  /* 0x00000000ff00723e */ /* 0x000fc800000000ff */
[----:B------:R-:W-:-:S07]  /*2210*/  PRMT R22, R0, 0x7610, R22 ;  /* 0x0000761000167816 */ /* 0x000fce0000000016 */
.L_x_7269:
[----:B------:R-:W-:-:S07]  /*2220*/  VIADD R23, R23, 0x80 ;  /* 0x0000008017177836 */ /* 0x000fce0000000000 */
.L_x_7263:
[----:B------:R-:W-:Y:S05]  /*2230*/  BSYNC.RECONVERGENT B6 ;  /* 0x0000000000067941 */ /* 0x000fea0003800200 */
.L_x_7262:
        /* <DEDUP_REMOVED lines=26> */
.L_x_7302:
[----:B------:R-:W2:Y:S02]  /*23e0*/  LDG.E.U8 R2, desc[UR36][R2.64] ;  /* 0x0000002402027981 */ /* 0x000ea4000c1e1100 */
[----:B--2---:R-:W-:-:S04]  /*23f0*/  I2FP.F32.U32 R0, R2 ;  /* 0x0000000200007245 */ /* 0x004fc80000201000 */
[----:B------:R-:W-:-:S04]  /*2400*/  F2FP.F16.F32.PACK_AB R0, RZ, R0 ;  /* 0x00000000ff00723e */ /* 0x000fc800000000ff */
[----:B------:R-:W-:Y:S01]  /*2410*/  PRMT R24, R0, 0x7610, R24 ;  /* 0x0000761000187816 */ /* 0x000fe20000000018 */
[----:B------:R-:W-:Y:S06]  /*2420*/  BRA `(.L_x_7304) ;  /* 0x0000000c00b47947 */ /* 0x000fec0003800000 */
.L_x_7301:
        /* <DEDUP_REMOVED lines=11> */
.L_x_7306:
[----:B------:R-:W2:Y:S02]  /*24e0*/  LDG.E R2, desc[UR36][R2.64] ;  /* 0x0000002402027981 */ /* 0x000ea4000c1e1900 */
[----:B--2---:R-:W-:-:S04]  /*24f0*/  I2FP.F32.S32 R0, R2 ;  /* 0x0000000200007245 */ /* 0x004fc80000201400 */
[----:B------:R-:W-:-:S04]  /*2500*/  F2FP.F16.F32.PACK_AB R0, RZ, R0 ;  /* 0x00000000ff00723e */ /* 0x000fc800000000ff */
[----:B------:R-:W-:Y:S01]  /*2510*/  PRMT R24, R0, 0x7610, R24 ;  /* 0x0000761000187816 */ /* 0x000fe20000000018 */
[----:B------:R-:W-:Y:S06]  /*2520*/  BRA `(.L_x_7304) ;  /* 0x0000000c00747947 */ /* 0x000fec0003800000 */
.L_x_7305:
[----:B------:R-:W2:Y:S02]  /*2530*/  LDG.E.U16 R2, desc[UR36][R2.64] ;  /* 0x0000002402027981 */ /* 0x000ea4000c1e1500 */
[----:B--2---:R-:W0:Y:S02]  /*2540*/  I2F.S16 R0, R2 ;  /* 0x0000000200007306 */ /* 0x004e240000101400 */
[----:B0-----:R-:W-:-:S04]  /*2550*/  F2FP.F16.F32.PACK_AB R0, RZ, R0 ;  /* 0x00000000ff00723e */ /* 0x001fc800000000ff */
[----:B------:R-:W-:Y:S01]  /*2560*/  PRMT R24, R0, 0x7610, R24 ;  /* 0x0000761000187816 */ /* 0x000fe20000000018 */
[----:B------:R-:W-:Y:S06]  /*2570*/  BRA `(.L_x_7304) ;  /* 0x0000000c00607947 */ /* 0x000fec0003800000 */
.L_x_7300:
        /* <DEDUP_REMOVED lines=9> */
.L_x_7308:
[----:B------:R0:W5:Y:S01]  /*2610*/  LDG.E.U16 R24, desc[UR36][R2.64] ;  /* 0x0000002402187981 */ /* 0x000162000c1e1500 */
[----:B------:R-:W-:Y:S05]  /*2620*/  BRA `(.L_x_7304) ;  /* 0x0000000c00347947 */ /* 0x000fea0003800000 */
.L_x_7307:
        /* <DEDUP_REMOVED lines=9> */
.L_x_7310:
[----:B------:R1:W5:Y:S01]  /*26c0*/  LDG.E.U16 R24, desc[UR36][R2.64] ;  /* 0x0000002402187981 */ /* 0x000362000c1e1500 */
[----:B------:R-:W-:Y:S05]  /*26d0*/  BRA `(.L_x_7304) ;  /* 0x0000000c00087947 */ /* 0x000fea0003800000 */
.L_x_7309:
        /* <DEDUP_REMOVED lines=9> */
.L_x_7299:
        /* <DEDUP_REMOVED lines=14> */
.L_x_7313:
        /* <DEDUP_REMOVED lines=9> */
.L_x_7312:
        /* <DEDUP_REMOVED lines=27> */
.L_x_7315:
        /* <DEDUP_REMOVED lines=14> */
.L_x_7314:
[----:B------:R-:W2:Y:S02]  /*2b70*/  LDG.E.U16 R0, desc[UR36][R2.64] ;  /* 0x0000002402007981 */ /* 0x000ea4000c1e1500 */
[----:B--2---:R-:W-:-:S05]  /*2b80*/  IMAD.U32 R0, R0, 0x10000, RZ ;  /* 0x0001000000007824 */ /* 0x004fca00078e00ff */
[----:B------:R-:W-:-:S04]  /*2b90*/  F2FP.F16.F32.PACK_AB R0, RZ, R0 ;  /* 0x00000000ff00723e */ /* 0x000fc800000000ff */
[----:B------:R-:W-:Y:S01]  /*2ba0*/  PRMT R24, R0, 0x7610, R24 ;  /* 0x0000761000187816 */ /* 0x000fe20000000018 */
[----:B------:R-:W-:Y:S06]  /*2bb0*/  BRA `(.L_x_7304) ;  /* 0x0000000400d07947 */ /* 0x000fec0003800000 */
.L_x_7311:
        /* <DEDUP_REMOVED lines=13> */
.L_x_7318:
        /* <DEDUP_REMOVED lines=21> */
.L_x_7322:
[----:B------:R-:W-:Y:S05]  /*2de0*/  BSYNC.RECONVERGENT B1 ;  /* 0x0000000000017941 */ /* 0x000fea0003800200 */
.L_x_7321:
[----:B------:R-:W-:Y:S01]  /*2df0*/  IMAD.SHL.U32 R0, R0, 0x100000, RZ ;  /* 0x0010000000007824 */ /* 0x000fe200078e00ff */
[----:B------:R-:W-:-:S04]  /*2e00*/  LEA R2, R2, 0x3b800000, 0x17 ;  /* 0x3b80000002027811 */ /* 0x000fc800078eb8ff */
[----:B------:R-:W-:-:S07]  /*2e10*/  LOP3.LUT R0, R2, R0, R7, 0xfe, !PT ;  /* 0x0000000002007212 */ /* 0x000fce00078efe07 */
.L_x_7320:
[----:B------:R-:W-:Y:S05]  /*2e20*/  BSYNC.RECONVERGENT B0 ;  /* 0x0000000000007941 */ /* 0x000fea0003800200 */
.L_x_7319:
[----:B------:R-:W-:-:S04]  /*2e30*/  F2FP.F16.F32.PACK_AB R0, RZ, R0 ;  /* 0x00000000ff00723e */ /* 0x000fc800000000ff */
[----:B------:R-:W-:Y:S01]  /*2e40*/  PRMT R24, R0, 0x7610, R24 ;  /* 0x0000761000187816 */ /* 0x000fe20000000018 */
[----:B------:R-:W-:Y:S06]  /*2e50*/  BRA `(.L_x_7304) ;  /* 0x0000000400287947 */ /* 0x000fec0003800000 */
.L_x_7317:
        /* <DEDUP_REMOVED lines=21> */
.L_x_7326:
[----:B------:R-:W-:Y:S05]  /*2fb0*/  BSYNC.RECONVERGENT B1 ;  /* 0x0000000000017941 */ /* 0x000fea0003800200 */
.L_x_7325:
[----:B------:R-:W-:Y:S01]  /*2fc0*/  IMAD.SHL.U32 R0, R0, 0x200000, RZ ;  /* 0x0020000000007824 */ /* 0x000fe200078e00ff */
[----:B------:R-:W-:-:S04]  /*2fd0*/  LEA R2, R2, 0x37800000, 0x17 ;  /* 0x3780000002027811 */ /* 0x000fc800078eb8ff */
[----:B------:R-:W-:-:S07]  /*2fe0*/  LOP3.LUT R0, R2, R0, R7, 0xfe, !PT ;  /* 0x0000000002007212 */ /* 0x000fce00078efe07 */
.L_x_7324:
[----:B------:R-:W-:Y:S05]  /*2ff0*/  BSYNC.RECONVERGENT B0 ;  /* 0x0000000000007941 */ /* 0x000fea0003800200 */
.L_x_7323:
[----:B------:R-:W-:-:S04]  /*3000*/  F2FP.F16.F32.PACK_AB R0, RZ, R0 ;  /* 0x00000000ff00723e */ /* 0x000fc800000000ff */
[----:B------:R-:W-:Y:S01]  /*3010*/  PRMT R24, R0, 0x7610, R24 ;  /* 0x0000761000187816 */ /* 0x000fe20000000018 */
[----:B------:R-:W-:Y:S06]  /*3020*/  BRA `(.L_x_7304) ;  /* 0x0000000000b47947 */ /* 0x000fec0003800000 */
.L_x_7316:
        /* <DEDUP_REMOVED lines=14> */
.L_x_7330:
[----:B------:R-:W-:Y:S05]  /*3110*/  BSYNC.RECONVERGENT B0 ;  /* 0x0000000000007941 */ /* 0x000fea0003800200 */
.L_x_7329:
[----:B------:R-:W-:-:S04]  /*3120*/  F2FP.F16.F32.PACK_AB R0, RZ, R0 ;  /* 0x00000000ff00723e */ /* 0x000fc800000000ff */
[----:B------:R-:W-:Y:S01]  /*3130*/  PRMT R24, R0, 0x7610, R24 ;  /* 0x0000761000187816 */ /* 0x000fe20000000018 */
[----:B------:R-:W-:Y:S06]  /*3140*/  BRA `(.L_x_7304) ;  /* 0x00000000006c7947 */ /* 0x000fec0003800000 */
.L_x_7303:
        /* <DEDUP_REMOVED lines=16> */
.L_x_7331:
[----:B------:R-:W-:Y:S01]  /*3250*/  PRMT R24, RZ, 0x7610, R24 ;  /* 0x00007610ff187816 */ /* 0x000fe20000000018 */
[----:B------:R-:W-:Y:S06]  /*3260*/  BRA `(.L_x_7304) ;  /* 0x0000000000247947 */ /* 0x000fec0003800000 */
.L_x_7328:
[----:B------:R-:W2:Y:S02]  /*3270*/  LDG.E.64 R2, desc[UR36][R2.64] ;  /* 0x0000002402027981 */ /* 0x000ea4000c1e1b00 */
[----:B--2---:R-:W0:Y:S02]  /*3280*/  I2F.U64 R0, R2 ;  /* 0x0000000200007312 */ /* 0x004e240000301000 */
[----:B0-----:R-:W-:-:S04]  /*3290*/  F2FP.F16.F32.PACK_AB R0, RZ, R0 ;  /* 0x00000000ff00723e */ /* 0x001fc800000000ff */
[----:B------:R-:W-:Y:S01]  /*32a0*/  PRMT R24, R0, 0x7610, R24 ;  /* 0x0000761000187816 */ /* 0x000fe20000000018 */
[----:B------:R-:W-:Y:S06]  /*32b0*/  BRA `(.L_x_7304) ;  /* 0x0000000000107947 */ /* 0x000fec0003800000 */
.L_x_7327:
[----:B------:R-:W2:Y:S02]  /*32c0*/  LDG.E R2, desc[UR36][R2.64] ;  /* 0x0000002402027981 */ /* 0x000ea4000c1e1900 */
[----:B--2---:R-:W-:-:S04]  /*32d0*/  I2FP.F32.U32 R0, R2 ;  /* 0x0000000200007245 */ /* 0x004fc80000201000 */
[----:B------:R-:W-:-:S04]  /*32e0*/  F2FP.F16.F32.PACK_AB R0, RZ, R0 ;  /* 0x00000000ff00723e */ /* 0x000fc800000000ff */
[----:B------:R-:W-:-:S07]  /*32f0*/  PRMT R24, R0, 0x7610, R24 ;  /* 0x0000761000187816 */ /* 0x000fce0000000018 */
.L_x_7304:
[----:B------:R-:W-:-:S07]  /*3300*/  VIADD R23, R23, 0x80 ;  /* 0x0000008017177836 */ /* 0x000fce0000000000 */
.L_x_7298:
[----:B------:R-:W-:Y:S05]  /*3310*/  BSYNC.RECONVERGENT B6 ;  /* 0x0000000000067941 */ /* 0x000fea0003800200 */
.L_x_7297:
        /* <DEDUP_REMOVED lines=25> */
.L_x_7337:
[----:B------:R-:W2:Y:S02]  /*34b0*/  LDG.E.U8 R2, desc[UR36][R2.64] ;  /* 0x0000002402027981 */ /* 0x000ea4000c1e1100 */
[----:B--2---:R-:W-:-:S04]  /*34c0*/  I2FP.F32.U32 R0, R2 ;  /* 0x0000000200007245 */ /* 0x004fc80000201000 */
[----:B------:R-:W-:Y:S01]  /*34d0*/  F2FP.F16.F32.PACK_AB R0, RZ, R0 ;  /* 0x00000000ff00723e */ /* 0x000fe200000000ff */
[----:B------:R-:W-:Y:S06]  /*34e0*/  BRA `(.L_x_7333) ;  /* 0x0000000c007c7947 */ /* 0x000fec0003800000 */
.L_x_7336:
        /* <DEDUP_REMOVED lines=10> */
.L_x_7340:
[----:B------:R-:W2:Y:S02]  /*3590*/  LDG.E R2, desc[UR36][R2.64] ;  /* 0x0000002402027981 */ /* 0x000ea4000c1e1900 */
[----:B--2---:R-:W-:-:S04]  /*35a0*/  I2FP.F32.S32 R0, R2 ;  /* 0x0000000200007245 */ /* 0x004fc80000201400 */
[----:B------:R-:W-:Y:S01]  /*35b0*/  F2FP.F16.F32.PACK_AB R0, RZ, R0 ;  /* 0x00000000ff00723e */ /* 0x000fe200000000ff */
[----:B------:R-:W-:Y:S06]  /*35c0*/  BRA `(.L_x_7333) ;  /* 0x0000000c00447947 */ /* 0x000fec0003800000 */
.L_x_7339:
[----:B------:R-:W2:Y:S02]  /*35d0*/  LDG.E.U16 R2, desc[UR36][R2.64] ;  /* 0x0000002402027981 */ /* 0x000ea4000c1e1500 */
[----:B--2---:R-:W0:Y:S02]  /*35e0*/  I2F.S16 R0, R2 ;  /* 0x0000000200007306 */ /* 0x004e240000101400 */
[----:B0-----:R-:W-:Y:S01]  /*35f0*/  F2FP.F16.F32.PACK_AB R0, RZ, R0 ;  /* 0x00000000ff00723e */ /* 0x001fe200000000ff */
[----:B------:R-:W-:Y:S06]  /*3600*/  BRA `(.L_x_7333) ;  /* 0x0000000c00347947 */ /* 0x000fec0003800000 */
.L_x_7335:
        /* <DEDUP_REMOVED lines=9> */
.L_x_7342:
[----:B------:R2:W5:Y:S01]  /*36a0*/  LDG.E.U16 R0, desc[UR36][R2.64] ;  /* 0x0000002402007981 */ /* 0x000562000c1e1500 */
[----:B------:R-:W-:Y:S05]  /*36b0*/  BRA `(.L_x_7333) ;  /* 0x0000000c00087947 */ /* 0x000fea0003800000 */
.L_x_7341:
        /* <DEDUP_REMOVED lines=9> */
.L_x_7344:
[----:B------:R3:W5:Y:S01]  /*3750*/  LDG.E.U16 R0, desc[UR36][R2.64] ;  /* 0x0000002402007981 */ /* 0x000762000c1e1500 */
[----:B------:R-:W-:Y:S05]  /*3760*/  BRA `(.L_x_7333) ;  /* 0x0000000800dc7947 */ /* 0x000fea0003800000 */
.L_x_7343:
        /* <DEDUP_REMOVED lines=8> */
.L_x_7334:
        /* <DEDUP_REMOVED lines=13> */
.L_x_7347:
        /* <DEDUP_REMOVED lines=8> */
.L_x_7346:
        /* <DEDUP_REMOVED lines=27> */
.L_x_7349:
        /* <DEDUP_REMOVED lines=13> */
.L_x_7348:
[----:B------:R-:W2:Y:S02]  /*3bc0*/  LDG.E.U16 R0, desc[UR36][R2.64] ;  /* 0x0000002402007981 */ /* 0x000ea4000c1e1500 */
[----:B--2---:R-:W-:-:S05]  /*3bd0*/  IMAD.U32 R0, R0, 0x10000, RZ ;  /* 0x0001000000007824 */ /* 0x004fca00078e00ff */
[----:B------:R-:W-:Y:S01]  /*3be0*/  F2FP.F16.F32.PACK_AB R0, RZ, R0 ;  /* 0x00000000ff00723e */ /* 0x000fe200000000ff */
[----:B------:R-:W-:Y:S06]  /*3bf0*/  BRA `(.L_x_7333) ;  /* 0x0000000400b87947 */ /* 0x000fec0003800000 */
.L_x_7345:
        /* <DEDUP_REMOVED lines=12> */
.L_x_7352:
        /* <DEDUP_REMOVED lines=21> */
.L_x_7356:
[----:B------:R-:W-:Y:S05]  /*3e10*/  BSYNC.RECONVERGENT B1 ;  /* 0x0000000000017941 */ /* 0x000fea0003800200 */
.L_x_7355:
[----:B------:R-:W-:Y:S01]  /*3e20*/  IMAD.SHL.U32 R0, R0, 0x100000, RZ ;  /* 0x0010000000007824 */ /* 0x000fe200078e00ff */
[----:B------:R-:W-:-:S04]  /*3e30*/  LEA R2, R2, 0x3b800000, 0x17 ;  /* 0x3b80000002027811 */ /* 0x000fc800078eb8ff */
[----:B------:R-:W-:-:S07]  /*3e40*/  LOP3.LUT R0, R2, R0, R7, 0xfe, !PT ;  /* 0x0000000002007212 */ /* 0x000fce00078efe07 */
.L_x_7354:
[----:B------:R-:W-:Y:S05]  /*3e50*/  BSYNC.RECONVERGENT B0 ;  /* 0x0000000000007941 */ /* 0x000fea0003800200 */
.L_x_7353:
[----:B------:R-:W-:Y:S01]  /*3e60*/  F2FP.F16.F32.PACK_AB R0, RZ, R0 ;  /* 0x00000000ff00723e */ /* 0x000fe200000000ff */
[----:B------:R-:W-:Y:S06]  /*3e70*/  BRA `(.L_x_7333) ;  /* 0x0000000400187947 */ /* 0x000fec0003800000 */
.L_x_7351:
        /* <DEDUP_REMOVED lines=21> */
.L_x_7360:
[----:B------:R-:W-:Y:S05]  /*3fd0*/  BSYNC.RECONVERGENT B1 ;  /* 0x0000000000017941 */ /* 0x000fea0003800200 */
.L_x_7359:
[----:B------:R-:W-:Y:S01]  /*3fe0*/  IMAD.SHL.U32 R0, R0, 0x200000, RZ ;  /* 0x0020000000007824 */ /* 0x000fe200078e00ff */
[----:B------:R-:W-:-:S04]  /*3ff0*/  LEA R2, R2, 0x37800000, 0x17 ;  /* 0x3780000002027811 */ /* 0x000fc800078eb8ff */
[----:B------:R-:W-:-:S07]  /*4000*/  LOP3.LUT R0, R2, R0, R7, 0xfe, !PT ;  /* 0x0000000002007212 */ /* 0x000fce00078efe07 */
.L_x_7358:
[----:B------:R-:W-:Y:S05]  /*4010*/  BSYNC.RECONVERGENT B0 ;  /* 0x0000000000007941 */ /* 0x000fea0003800200 */
.L_x_7357:
[----:B------:R-:W-:Y:S01]  /*4020*/  F2FP.F16.F32.PACK_AB R0, RZ, R0 ;  /* 0x00000000ff00723e */ /* 0x000fe200000000ff */
[----:B------:R-:W-:Y:S06]  /*4030*/  BRA `(.L_x_7333) ;  /* 0x0000000000a87947 */ /* 0x000fec0003800000 */
.L_x_7350:
        /* <DEDUP_REMOVED lines=14> */
.L_x_7364:
[----:B------:R-:W-:Y:S05]  /*4120*/  BSYNC.RECONVERGENT B0 ;  /* 0x0000000000007941 */ /* 0x000fea0003800200 */
.L_x_7363:
[----:B------:R-:W-:Y:S01]  /*4130*/  F2FP.F16.F32.PACK_AB R0, RZ, R0 ;  /* 0x00000000ff00723e */ /* 0x000fe200000000ff */
[----:B------:R-:W-:Y:S06]  /*4140*/  BRA `(.L_x_7333) ;  /* 0x0000000000647947 */ /* 0x000fec0003800000 */
.L_x_7338:
        /* <DEDUP_REMOVED lines=16> */
.L_x_7365:
[----:B------:R-:W-:Y:S01]  /*4250*/  PRMT R0, RZ, 0x7610, R0 ;  /* 0x00007610ff007816 */ /* 0x000fe20000000000 */
[----:B------:R-:W-:Y:S06]  /*4260*/  BRA `(.L_x_7333) ;  /* 0x00000000001c7947 */ /* 0x000fec0003800000 */
.L_x_7362:
[----:B------:R-:W2:Y:S02]  /*4270*/  LDG.E.64 R2, desc[UR36][R2.64] ;  /* 0x0000002402027981 */ /* 0x000ea4000c1e1b00 */
[----:B--2---:R-:W0:Y:S02]  /*4280*/  I2F.U64 R0, R2 ;  /* 0x0000000200007312 */ /* 0x004e240000301000 */
[----:B0-----:R-:W-:Y:S01]  /*4290*/  F2FP.F16.F32.PACK_AB R0, RZ, R0 ;  /* 0x00000000ff00723e */ /* 0x001fe200000000ff */
[----:B------:R-:W-:Y:S06]  /*42a0*/  BRA `(.L_x_7333) ;  /* 0x00000000000c7947 */ /* 0x000fec0003800000 */
.L_x_7361:
[----:B------:R-:W2:Y:S02]  /*42b0*/  LDG.E R2, desc[UR36][R2.64] ;  /* 0x0000002402027981 */ /* 0x000ea4000c1e1900 */
[----:B--2---:R-:W-:-:S04]  /*42c0*/  I2FP.F32.U32 R0, R2 ;  /* 0x0000000200007245 */ /* 0x004fc80000201000 */
[----:B------:R-:W-:-:S07]  /*42d0*/  F2FP.F16.F32.PACK_AB R0, RZ, R0 ;  /* 0x00000000ff00723e */ /* 0x000fce00000000ff */
.L_x_7333:
[----:B------:R-:W-:Y:S05]  /*42e0*/  BSYNC.RECONVERGENT B6 ;  /* 0x0000000000067941 */ /* 0x000fea0003800200 */
.L_x_7332:
[----:B------:R-:W-:Y:S01]  /*42f0*/  ISETP.GE.AND P0, PT, R19, R16, PT ;  /* 0x000000101300720c */ /* 0x000fe20003f06270 */
[----:B------:R-:W-:-:S12]  /*4300*/  BSSY.RECONVERGENT B1, `(.L_x_7366) ;  /* 0x0000049000017945 */ /* 0x000fd80003800200 */
[----:B------:R-:W-:Y:S05]  /*4310*/  @P0 BRA `(.L_x_7367) ;  /* 0x00000004001c0947 */ /* 0x000fea0003800000 */
[----:B0123--:R-:W0:Y:S01]  /*4320*/  LDC.U16 R2, c[0x0][0x386] ;  /* 0x0000e180ff027b82 */ /* 0x00fe220000000400 */
        /* <DEDUP_REMOVED lines=32> */
.L_x_7372:
[----:B------:R-:W-:Y:S05]  /*4530*/  BSYNC.RECONVERGENT B2 ;  /* 0x0000000000027941 */ /* 0x000fea0003800200 */
.L_x_7371:
[----:B------:R-:W-:Y:S01]  /*4540*/  FFMA.FTZ R3, -R8, R4, R3 ;  /* 0x0000000408037223 */ /* 0x000fe20000010103 */
[----:B------:R-:W-:Y:S06]  /*4550*/  BRA `(.L_x_7369) ;  /* 0x0000000000787947 */ /* 0x000fec0003800000 */
.L_x_7370:
        /* <DEDUP_REMOVED lines=14> */
.L_x_7375:
        /* <DEDUP_REMOVED lines=13> */
.L_x_7374:
[----:B------:R-:W-:Y:S05]  /*4710*/  BSYNC.RECONVERGENT B2 ;  /* 0x0000000000027941 */ /* 0x000fea0003800200 */
.L_x_7373:
[----:B------:R-:W-:-:S04]  /*4720*/  FMUL.FTZ R3, R3, 1.1920928955078125e-07 ;  /* 0x3400000003037820 */ /* 0x000fc80000410000 */
[----:B------:R-:W-:-:S07]  /*4730*/  FMUL.FTZ R3, R8, R3 ;  /* 0x0000000308037220 */ /* 0x000fce0000410000 */
.L_x_7369:
[----:B------:R-:W-:Y:S05]  /*4740*/  BSYNC.RECONVERGENT B0 ;  /* 0x0000000000007941 */ /* 0x000fea0003800200 */
.L_x_7368:
[C---:B------:R-:W-:Y:S02]  /*4750*/  FSETP.NAN.FTZ.AND P0, PT, |R3|.reuse, |R3|, PT ;  /* 0x400000030300720b */ /* 0x040fe40003f18200 */
[----:B------:R-:W-:-:S04]  /*4760*/  LOP3.LUT R2, R3, 0x80000000, R2, 0xb8, !PT ;  /* 0x8000000003027812 */ /* 0x000fc800078eb802 */
[----:B------:R-:W-:-:S04]  /*4770*/  FSEL R4, R3, R2, P0 ;  /* 0x0000000203047208 */ /* 0x000fc80000000000 */
[----:B------:R-:W-:-:S07]  /*4780*/  F2FP.F16.F32.PACK_AB R4, RZ, R4 ;  /* 0x00000004ff04723e */ /* 0x000fce00000000ff */
.L_x_7367:
[----:B------:R-:W-:Y:S05]  /*4790*/  BSYNC.RECONVERGENT B1 ;  /* 0x0000000000017941 */ /* 0x000fea0003800200 */
.L_x_7366:
[----:B------:R-:W-:Y:S01]  /*47a0*/  VIADD R23, R19, 0x80 ;  /* 0x0000008013177836 */ /* 0x000fe20000000000 */
[----:B------:R-:W-:Y:S04]  /*47b0*/  BSSY.RECONVERGENT B1, `(.L_x_7376) ;  /* 0x000004a000017945 */ /* 0x000fe80003800200 */
[----:B------:R-:W-:-:S13]  /*47c0*/  ISETP.GE.AND P0, PT, R23, R16, PT ;  /* 0x000000101700720c */ /* 0x000fda0003f06270 */
        /* <DEDUP_REMOVED lines=31> */
.L_x_7383:
[----:B------:R-:W-:Y:S01]  /*49c0*/  FSETP.GEU.FTZ.AND P0, PT, R6, -R10, PT ;  /* 0x8000000a0600720b */ /* 0x000fe20003f1e000 */
[----:B------:R-:W-:-:S12]  /*49d0*/  FADD.FTZ R8, R8, -1 ;  /* 0xbf80000008087421 */ /* 0x000fd80000010000 */
[----:B------:R-:W-:-:S07]  /*49e0*/  @!P0 FADD.FTZ R8, R8, -1 ;  /* 0xbf80000008088421 */ /* 0x000fce0000010000 */
.L_x_7382:
[----:B------:R-:W-:Y:S05]  /*49f0*/  BSYNC.RECONVERGENT B2 ;  /* 0x0000000000027941 */ /* 0x000fea0003800200 */
.L_x_7381:
[----:B------:R-:W-:Y:S01]  /*4a00*/  FFMA.FTZ R3, -R10, R8, R3 ;  /* 0x000000080a037223 */ /* 0x000fe20000010103 */
[----:B------:R-:W-:Y:S06]  /*4a10*/  BRA `(.L_x_7379) ;  /* 0x0000000000787947 */ /* 0x000fec0003800000 */
.L_x_7380:
        /* <DEDUP_REMOVED lines=14> */
.L_x_7386:
        /* <DEDUP_REMOVED lines=13> */
.L_x_7385:
[----:B------:R-:W-:Y:S05]  /*4bd0*/  BSYNC.RECONVERGENT B2 ;  /* 0x0000000000027941 */ /* 0x000fea0003800200 */
.L_x_7384:
[----:B------:R-:W-:-:S04]  /*4be0*/  FMUL.FTZ R6, R3, 1.1920928955078125e-07 ;  /* 0x3400000003067820 */ /* 0x000fc80000410000 */
[----:B------:R-:W-:-:S07]  /*4bf0*/  FMUL.FTZ R3, R9, R6 ;  /* 0x0000000609037220 */ /* 0x000fce0000410000 */
.L_x_7379:
[----:B------:R-:W-:Y:S05]  /*4c00*/  BSYNC.RECONVERGENT B0 ;  /* 0x0000000000007941 */ /* 0x000fea0003800200 */
.L_x_7378:
[C---:B------:R-:W-:Y:S02]  /*4c10*/  FSETP.NAN.FTZ.AND P0, PT, |R3|.reuse, |R3|, PT ;  /* 0x400000030300720b */ /* 0x040fe40003f18200 */
[----:B------:R-:W-:-:S04]  /*4c20*/  LOP3.LUT R2, R3, 0x80000000, R2, 0xb8, !PT ;  /* 0x8000000003027812 */ /* 0x000fc800078eb802 */
[----:B------:R-:W-:-:S04]  /*4c30*/  FSEL R25, R3, R2, P0 ;  /* 0x0000000203197208 */ /* 0x000fc80000000000 */
[----:B------:R-:W-:-:S07]  /*4c40*/  F2FP.F16.F32.PACK_AB R25, RZ, R25 ;  /* 0x00000019ff19723e */ /* 0x000fce00000000ff */
.L_x_7377:
[----:B------:R-:W-:Y:S05]  /*4c50*/  BSYNC.RECONVERGENT B1 ;  /* 0x0000000000017941 */ /* 0x000fea0003800200 */
.L_x_7376:
[----:B0123--:R-:W-:Y:S01]  /*4c60*/  VIADD R3, R19, 0x100 ;  /* 0x0000010013037836 */ /* 0x00ffe20000000000 */
[----:B------:R-:W-:Y:S04]  /*4c70*/  BSSY.RECONVERGENT B1, `(.L_x_7387) ;  /* 0x000004a000017945 */ /* 0x000fe80003800200 */
[----:B------:R-:W-:-:S13]  /*4c80*/  ISETP.GE.AND P0, PT, R3, R16, PT ;  /* 0x000000100300720c */ /* 0x000fda0003f06270 */
[----:B------:R-:W-:Y:S05]  /*4c90*/  @P0 BRA `(.L_x_7388) ;  /* 0x00000004001c0947 */ /* 0x000fea0003800000 */
[----:B------:R-:W0:Y:S01]  /*4ca0*/  LDC.U16 R2, c[0x0][0x386] ;  /* 0x0000e180ff027b82 */ /* 0x000e220000000400 */
        /* <DEDUP_REMOVED lines=29> */
.L_x_7394:
[----:B------:R-:W-:Y:S01]  /*4e80*/  FSETP.GEU.FTZ.AND P0, PT, R6, -R10, PT ;  /* 0x8000000a0600720b */ /* 0x000fe20003f1e000 */
[----:B------:R-:W-:-:S12]  /*4e90*/  FADD.FTZ R8, R8, -1 ;  /* 0xbf80000008087421 */ /* 0x000fd80000010000 */
[----:B------:R-:W-:-:S07]  /*4ea0*/  @!P0 FADD.FTZ R8, R8, -1 ;  /* 0xbf80000008088421 */ /* 0x000fce0000010000 */
.L_x_7393:
[----:B------:R-:W-:Y:S05]  /*4eb0*/  BSYNC.RECONVERGENT B2 ;  /* 0x0000000000027941 */ /* 0x000fea0003800200 */
.L_x_7392:
[----:B------:R-:W-:Y:S01]  /*4ec0*/  FFMA.FTZ R3, -R10, R8, R3 ;  /* 0x000000080a037223 */ /* 0x000fe20000010103 */
[----:B------:R-:W-:Y:S06]  /*4ed0*/  BRA `(.L_x_7390) ;  /* 0x0000000000787947 */ /* 0x000fec0003800000 */
.L_x_7391:
        /* <DEDUP_REMOVED lines=14> */
.L_x_7397:
        /* <DEDUP_REMOVED lines=13> */
.L_x_7396:
[----:B------:R-:W-:Y:S05]  /*5090*/  BSYNC.RECONVERGENT B2 ;  /* 0x0000000000027941 */ /* 0x000fea0003800200 */
.L_x_7395:
[----:B------:R-:W-:-:S04]  /*50a0*/  FMUL.FTZ R6, R3, 1.1920928955078125e-07 ;  /* 0x3400000003067820 */ /* 0x000fc80000410000 */
[----:B------:R-:W-:-:S07]  /*50b0*/  FMUL.FTZ R3, R9, R6 ;  /* 0x0000000609037220 */ /* 0x000fce0000410000 */
.L_x_7390:
[----:B------:R-:W-:Y:S05]  /*50c0*/  BSYNC.RECONVERGENT B0 ;  /* 0x0000000000007941 */ /* 0x000fea0003800200 */
.L_x_7389:
[C---:B------:R-:W-:Y:S02]  /*50d0*/  FSETP.NAN.FTZ.AND P0, PT, |R3|.reuse, |R3|, PT ;  /* 0x400000030300720b */ /* 0x040fe40003f18200 */
[----:B------:R-:W-:-:S04]  /*50e0*/  LOP3.LUT R2, R3, 0x80000000, R2, 0xb8, !PT ;  /* 0x8000000003027812 */ /* 0x000fc800078eb802 */
[----:B------:R-:W-:-:S04]  /*50f0*/  FSEL R24, R3, R2, P0 ;  /* 0x0000000203187208 */ /* 0x000fc80000000000 */
[----:B------:R-:W-:-:S07]  /*5100*/  F2FP.F16.F32.PACK_AB R24, RZ, R24 ;  /* 0x00000018ff18723e */ /* 0x000fce00000000ff */
.L_x_7388:
[----:B------:R-:W-:Y:S05]  /*5110*/  BSYNC.RECONVERGENT B1 ;  /* 0x0000000000017941 */ /* 0x000fea0003800200 */
.L_x_7387:
[----:B------:R-:W-:Y:S01]  /*5120*/  VIADD R3, R19, 0x180 ;  /* 0x0000018013037836 */ /* 0x000fe20000000000 */
[----:B------:R-:W-:Y:S04]  /*5130*/  BSSY.RECONVERGENT B1, `(.L_x_7398) ;  /* 0x000004a000017945 */ /* 0x000fe80003800200 */
[----:B------:R-:W-:-:S13]  /*5140*/  ISETP.GE.AND P0, PT, R3, R16, PT ;  /* 0x000000100300720c */ /* 0x000fda0003f06270 */
[----:B------:R-:W-:Y:S05]  /*5150*/  @P0 BRA `(.L_x_7399) ;  /* 0x00000004001c0947 */ /* 0x000fea0003800000 */
[----:B------:R-:W1:Y:S01]  /*5160*/  LDC.U16 R2, c[0x0][0x386] ;  /* 0x0000e180ff027b82 */ /* 0x000e620000000400 */
        /* <DEDUP_REMOVED lines=29> */
.L_x_7405:
[----:B------:R-:W-:Y:S01]  /*5340*/  FSETP.GEU.FTZ.AND P0, PT, R6, -R8, PT ;  /* 0x800000080600720b */ /* 0x000fe20003f1e000 */
[----:B------:R-:W-:-:S12]  /*5350*/  FADD.FTZ R2, R2, -1 ;  /* 0xbf80000002027421 */ /* 0x000fd80000010000 */
[----:B------:R-:W-:-:S07]  /*5360*/  @!P0 FADD.FTZ R2, R2, -1 ;  /* 0xbf80000002028421 */ /* 0x000fce0000010000 */
.L_x_7404:
[----:B------:R-:W-:Y:S05]  /*5370*/  BSYNC.RECONVERGENT B2 ;  /* 0x0000000000027941 */ /* 0x000fea0003800200 */
.L_x_7403:
[----:B------:R-:W-:Y:S01]  /*5380*/  FFMA.FTZ R3, -R8, R2, R3 ;  /* 0x0000000208037223 */ /* 0x000fe20000010103 */
[----:B------:R-:W-:Y:S06]  /*5390*/  BRA `(.L_x_7401) ;  /* 0x0000000000787947 */ /* 0x000fec0003800000 */
.L_x_7402:
        /* <DEDUP_REMOVED lines=14> */
.L_x_7408:
        /* <DEDUP_REMOVED lines=13> */
.L_x_7407:
[----:B------:R-:W-:Y:S05]  /*5550*/  BSYNC.RECONVERGENT B2 ;  /* 0x0000000000027941 */ /* 0x000fea0003800200 */
.L_x_7406:
[----:B------:R-:W-:-:S04]  /*5560*/  FMUL.FTZ R3, R3, 1.1920928955078125e-07 ;  /* 0x3400000003037820 */ /* 0x000fc80000410000 */
[----:B------:R-:W-:-:S07]  /*5570*/  FMUL.FTZ R3, R8, R3 ;  /* 0x0000000308037220 */ /* 0x000fce0000410000 */
.L_x_7401:
[----:B------:R-:W-:Y:S05]  /*5580*/  BSYNC.RECONVERGENT B0 ;  /* 0x0000000000007941 */ /* 0x000fea0003800200 */
.L_x_7400:
[C---:B------:R-:W-:Y:S02]  /*5590*/  FSETP.NAN.FTZ.AND P0, PT, |R3|.reuse, |R3|, PT ;  /* 0x400000030300720b */ /* 0x040fe40003f18200 */
[----:B------:R-:W-:-:S04]  /*55a0*/  LOP3.LUT R0, R3, 0x80000000, R0, 0xb8, !PT ;  /* 0x8000000003007812 */ /* 0x000fc800078eb800 */
[----:B------:R-:W-:-:S04]  /*55b0*/  FSEL R22, R3, R0, P0 ;  /* 0x0000000003167208 */ /* 0x000fc80000000000 */
[----:B------:R-:W-:-:S07]  /*55c0*/  F2FP.F16.F32.PACK_AB R22, RZ, R22 ;  /* 0x00000016ff16723e */ /* 0x000fce00000000ff */
.L_x_7399:
[----:B------:R-:W-:Y:S05]  /*55d0*/  BSYNC.RECONVERGENT B1 ;  /* 0x0000000000017941 */ /* 0x000fea0003800200 */
.L_x_7398:
        /* <DEDUP_REMOVED lines=28> */
.L_x_7415:
[----:B------:R-:W-:Y:S02]  /*57a0*/  HADD2.F32 R5, -RZ, R4.H0_H0 ;  /* 0x20000004ff057230 */ /* 0x000fe40000004100 */
[----:B------:R-:W-:-:S04]  /*57b0*/  IMAD.MOV.U32 R19, RZ, RZ, R23 ;  /* 0x000000ffff137224 */ /* 0x000fc800078e0017 */
[----:B------:R-:W1:Y:S02]  /*57c0*/  F2I.S64.TRUNC R4, R5 ;  /* 0x0000000500047311 */ /* 0x000e64000020d900 */
[----:B-1----:R1:W-:Y:S01]  /*57d0*/  STG.E.U8 desc[UR36][R2.64], R4 ;  /* 0x0000000402007986 */ /* 0x0023e2000c101124 */
[----:B------:R-:W-:Y:S05]  /*57e0*/  BRA `(.L_x_7417) ;  /* 0x0000000c00c07947 */ /* 0x000fea0003800000 */
.L_x_7414:
        /* <DEDUP_REMOVED lines=11> */
.L_x_7419:
[----:B------:R-:W-:Y:S02]  /*58a0*/  HADD2.F32 R4, -RZ, R4.H0_H0 ;  /* 0x20000004ff047230 */ /* 0x000fe40000004100 */
[----:B------:R-:W-:Y:S02]  /*58b0*/  IMAD.MOV.U32 R19, RZ, RZ, R23 ;  /* 0x000000ffff137224 */ /* 0x000fe400078e0017 */
[----:B------:R-:W1:Y:S02]  /*58c0*/  F2I.FTZ.TRUNC.NTZ R5, R4 ;  /* 0x0000000400057305 */ /* 0x000e64000021f100 */
[----:B-1----:R1:W-:Y:S01]  /*58d0*/  STG.E desc[UR36][R2.64], R5 ;  /* 0x0000000502007986 */ /* 0x0023e2000c101924 */
[----:B------:R-:W-:Y:S05]  /*58e0*/  BRA `(.L_x_7417) ;  /* 0x0000000c00807947 */ /* 0x000fea0003800000 */
.L_x_7418:
[----:B------:R-:W-:Y:S02]  /*58f0*/  HADD2.F32 R4, -RZ, R4.H0_H0 ;  /* 0x20000004ff047230 */ /* 0x000fe40000004100 */
[----:B------:R-:W-:Y:S02]  /*5900*/  IMAD.MOV.U32 R19, RZ, RZ, R23 ;  /* 0x000000ffff137224 */ /* 0x000fe400078e0017 */
[----:B------:R-:W1:Y:S02]  /*5910*/  F2I.FTZ.TRUNC.NTZ R5, R4 ;  /* 0x0000000400057305 */ /* 0x000e64000021f100 */
[----:B-1----:R1:W-:Y:S01]  /*5920*/  STG.E.U16 desc[UR36][R2.64], R5 ;  /* 0x0000000502007986 */ /* 0x0023e2000c101524 */
[----:B------:R-:W-:Y:S05]  /*5930*/  BRA `(.L_x_7417) ;  /* 0x0000000c006c7947 */ /* 0x000fea0003800000 */
.L_x_7413:
        /* <DEDUP_REMOVED lines=10> */
.L_x_7421:
[----:B------:R1:W-:Y:S01]  /*59e0*/  STG.E.U16 desc[UR36][R2.64], R4 ;  /* 0x0000000402007986 */ /* 0x0003e2000c101524 */
[----:B------:R-:W-:Y:S01]  /*59f0*/  IMAD.MOV.U32 R19, RZ, RZ, R23 ;  /* 0x000000ffff137224 */ /* 0x000fe200078e0017 */
[----:B------:R-:W-:Y:S06]  /*5a00*/  BRA `(.L_x_7417) ;  /* 0x0000000c00387947 */ /* 0x000fec0003800000 */
.L_x_7420:
        /* <DEDUP_REMOVED lines=11> */
.L_x_7423:
[----:B------:R-:W-:Y:S02]  /*5ac0*/  HADD2.F32 R0, -RZ, R4.H0_H0 ;  /* 0x20000004ff007230 */ /* 0x000fe40000004100 */
[----:B------:R-:W-:-:S03]  /*5ad0*/  IMAD.MOV.U32 R19, RZ, RZ, R23 ;  /* 0x000000ffff137224 */ /* 0x000fc600078e0017 */
[----:B------:R-:W-:-:S04]  /*5ae0*/  F2FP.F16.F32.PACK_AB R0, RZ, R0 ;  /* 0x00000000ff00723e */ /* 0x000fc800000000ff */
[----:B------:R-:W-:-:S05]  /*5af0*/  PRMT R0, R0, 0x5410, RZ ;  /* 0x0000541000007816 */ /* 0x000fca00000000ff */
[----:B------:R1:W-:Y:S01]  /*5b00*/  STG.E desc[UR36][R2.64], R0 ;  /* 0x0000000002007986 */ /* 0x0003e2000c101924 */
[----:B------:R-:W-:Y:S05]  /*5b10*/  BRA `(.L_x_7417) ;  /* 0x0000000800f47947 */ /* 0x000fea0003800000 */
.L_x_7422:
[----:B------:R-:W-:Y:S02]  /*5b20*/  HADD2.F32 R4, -RZ, R4.H0_H0 ;  /* 0x20000004ff047230 */ /* 0x000fe40000004100 */
[----:B------:R-:W-:-:S03]  /*5b30*/  IMAD.MOV.U32 R19, RZ, RZ, R23 ;  /* 0x000000ffff137224 */ /* 0x000fc600078e0017 */
[----:B------:R-:W-:-:S06]  /*5b40*/  FMUL.FTZ R4, R4, 1 ;  /* 0x3f80000004047820 */ /* 0x000fcc0000410000 */
[----:B------:R-:W1:Y:S02]  /*5b50*/  F2F.F64.F32 R4, R4 ;  /* 0x0000000400047310 */ /* 0x000e640000201800 */
[----:B-1----:R1:W-:Y:S01]  /*5b60*/  STG.E.64 desc[UR36][R2.64], R4 ;  /* 0x0000000402007986 */ /* 0x0023e2000c101b24 */
[----:B------:R-:W-:Y:S05]  /*5b70*/  BRA `(.L_x_7417) ;  /* 0x0000000800dc7947 */ /* 0x000fea0003800000 */
.L_x_7412:
        /* <DEDUP_REMOVED lines=14> */
.L_x_7426:
[----:B------:R-:W-:Y:S01]  /*5c60*/  HADD2.F32 R4, -RZ, R4.H0_H0 ;  /* 0x20000004ff047230 */ /* 0x000fe20000004100 */
[----:B------:R-:W-:Y:S01]  /*5c70*/  CS2R R6, SRZ ;  /* 0x0000000000067805 */ /* 0x000fe2000001ff00 */
[----:B------:R-:W-:-:S03]  /*5c80*/  IMAD.MOV.U32 R19, RZ, RZ, R23 ;  /* 0x000000ffff137224 */ /* 0x000fc600078e0017 */
[----:B------:R-:W-:-:S06]  /*5c90*/  FMUL.FTZ R4, R4, 1 ;  /* 0x3f80000004047820 */ /* 0x000fcc0000410000 */
[----:B------:R-:W1:Y:S02]  /*5ca0*/  F2F.F64.F32 R4, R4 ;  /* 0x0000000400047310 */ /* 0x000e640000201800 */
[----:B-1----:R1:W-:Y:S01]  /*5cb0*/  STG.E.128 desc[UR36][R2.64], R4 ;  /* 0x0000000402007986 */ /* 0x0023e2000c101d24 */
[----:B------:R-:W-:Y:S05]  /*5cc0*/  BRA `(.L_x_7417) ;  /* 0x0000000800887947 */ /* 0x000fea0003800000 */
.L_x_7425:
        /* <DEDUP_REMOVED lines=19> */
.L_x_7430:
[----:B------:R-:W-:Y:S05]  /*5e00*/  BSYNC.RECONVERGENT B0 ;  /* 0x0000000000007941 */ /* 0x000fea0003800200 */
.L_x_7429:
[----:B------:R-:W-:Y:S01]  /*5e10*/  LOP3.LUT R5, R0, 0x80, R5, 0xf8, !PT ;  /* 0x0000008000057812 */ /* 0x000fe200078ef805 */
[----:B------:R-:W-:-:S04]  /*5e20*/  IMAD.MOV.U32 R19, RZ, RZ, R23 ;  /* 0x000000ffff137224 */ /* 0x000fc800078e0017 */
[----:B------:R1:W-:Y:S01]  /*5e30*/  STG.E.U8 desc[UR36][R2.64], R5 ;  /* 0x0000000502007986 */ /* 0x0003e2000c101124 */
[----:B------:R-:W-:Y:S05]  /*5e40*/  BRA `(.L_x_7417) ;  /* 0x0000000800287947 */ /* 0x000fea0003800000 */
.L_x_7428:
        /* <DEDUP_REMOVED lines=15> */
.L_x_7432:
[----:B------:R-:W-:Y:S05]  /*5f40*/  BSYNC.RECONVERGENT B0 ;  /* 0x0000000000007941 */ /* 0x000fea0003800200 */
.L_x_7431:
[----:B------:R-:W-:Y:S01]  /*5f50*/  LOP3.LUT R5, R0, 0x80, R5, 0xf8, !PT ;  /* 0x0000008000057812 */ /* 0x000fe200078ef805 */
[----:B------:R-:W-:-:S04]  /*5f60*/  IMAD.MOV.U32 R19, RZ, RZ, R23 ;  /* 0x000000ffff137224 */ /* 0x000fc800078e0017 */
[----:B------:R1:W-:Y:S01]  /*5f70*/  STG.E.U8 desc[UR36][R2.64], R5 ;  /* 0x0000000502007986 */ /* 0x0003e2000c101124 */
[----:B------:R-:W-:Y:S05]  /*5f80*/  BRA `(.L_x_7417) ;  /* 0x0000000400d87947 */ /* 0x000fea0003800000 */
.L_x_7427:
[----:B------:R-:W-:Y:S02]  /*5f90*/  HADD2.F32 R0, -RZ, R4.H0_H0 ;  /* 0x20000004ff007230 */ /* 0x000fe40000004100 */
[----:B------:R-:W-:-:S03]  /*5fa0*/  IMAD.MOV.U32 R19, RZ, RZ, R23 ;  /* 0x000000ffff137224 */ /* 0x000fc600078e0017 */
[----:B------:R-:W-:-:S05]  /*5fb0*/  F2FP.BF16.F32.PACK_AB R0, RZ, R0 ;  /* 0x00000000ff00723e */ /* 0x000fca00000010ff */
[----:B------:R1:W-:Y:S01]  /*5fc0*/  STG.E.U16 desc[UR36][R2.64], R0 ;  /* 0x0000000002007986 */ /* 0x0003e2000c101524 */
[----:B------:R-:W-:Y:S05]  /*5fd0*/  BRA `(.L_x_7417) ;  /* 0x0000000400c47947 */ /* 0x000fea0003800000 */
.L_x_7424:
        /* <DEDUP_REMOVED lines=13> */
.L_x_7435:
        /* <DEDUP_REMOVED lines=13> */
.L_x_7438:
[----:B------:R-:W-:-:S04]  /*6180*/  SHF.R.U32.HI R0, RZ, 0x14, R5 ;  /* 0x00000014ff007819 */ /* 0x000fc80000011605 */
[----:B------:R-:W-:-:S04]  /*6190*/  LOP3.LUT R0, R0, 0x1, RZ, 0xc0, !PT ;  /* 0x0000000100007812 */ /* 0x000fc800078ec0ff */
[----:B------:R-:W-:-:S04]  /*61a0*/  IADD3 R0, PT, PT, R5, 0x487ffff, R0 ;  /* 0x0487ffff05007810 */ /* 0x000fc80007ffe000 */
[----:B------:R-:W-:-:S04]  /*61b0*/  SHF.R.U32.HI R0, RZ, 0x14, R0 ;  /* 0x00000014ff007819 */ /* 0x000fc80000011600 */
[----:B------:R-:W-:-:S07]  /*61c0*/  LOP3.LUT R4, R0, 0xff, RZ, 0xc0, !PT ;  /* 0x000000ff00047812 */ /* 0x000fce00078ec0ff */
.L_x_7439:
[----:B------:R-:W-:-:S04]  /*61d0*/  SHF.R.U32.HI R5, RZ, 0x18, R5 ;  /* 0x00000018ff057819 */ /* 0x000fc80000011605 */
[----:B------:R-:W-:-:S04]  /*61e0*/  LOP3.LUT R4, R4, 0x80, R5, 0xf8, !PT ;  /* 0x0000008004047812 */ /* 0x000fc800078ef805 */
[----:B------:R-:W-:-:S07]  /*61f0*/  PRMT R0, R4, 0x7610, R0 ;  /* 0x0000761004007816 */ /* 0x000fce0000000000 */
.L_x_7437:
[----:B------:R-:W-:Y:S05]  /*6200*/  BSYNC.RECONVERGENT B0 ;  /* 0x0000000000007941 */ /* 0x000fea0003800200 */
.L_x_7436:
[----:B------:R1:W-:Y:S01]  /*6210*/  STG.E.U8 desc[UR36][R2.64], R0 ;  /* 0x0000000002007986 */ /* 0x0003e2000c101124 */
[----:B------:R-:W-:Y:S01]  /*6220*/  IMAD.MOV.U32 R19, RZ, RZ, R23 ;  /* 0x000000ffff137224 */ /* 0x000fe200078e0017 */
[----:B------:R-:W-:Y:S06]  /*6230*/  BRA `(.L_x_7417) ;  /* 0x00000004002c7947 */ /* 0x000fec0003800000 */
.L_x_7434:
        /* <DEDUP_REMOVED lines=13> */
.L_x_7442:
[----:B------:R-:W-:-:S04]  /*6310*/  SHF.R.U32.HI R0, RZ, 0x15, R5 ;  /* 0x00000015ff007819 */ /* 0x000fc80000011605 */
[----:B------:R-:W-:-:S04]  /*6320*/  LOP3.LUT R0, R0, 0x1, RZ, 0xc0, !PT ;  /* 0x0000000100007812 */ /* 0x000fc800078ec0ff */
[----:B------:R-:W-:-:S04]  /*6330*/  IADD3 R0, PT, PT, R5, 0x88fffff, R0 ;  /* 0x088fffff05007810 */ /* 0x000fc80007ffe000 */
[----:B------:R-:W-:-:S04]  /*6340*/  SHF.R.U32.HI R0, RZ, 0x15, R0 ;  /* 0x00000015ff007819 */ /* 0x000fc80000011600 */
[----:B------:R-:W-:-:S07]  /*6350*/  LOP3.LUT R4, R0, 0xff, RZ, 0xc0, !PT ;  /* 0x000000ff00047812 */ /* 0x000fce00078ec0ff */
.L_x_7443:
[----:B------:R-:W-:-:S04]  /*6360*/  SHF.R.U32.HI R5, RZ, 0x18, R5 ;  /* 0x00000018ff057819 */ /* 0x000fc80000011605 */
[----:B------:R-:W-:-:S04]  /*6370*/  LOP3.LUT R4, R4, 0x80, R5, 0xf8, !PT ;  /* 0x0000008004047812 */ /* 0x000fc800078ef805 */
[----:B------:R-:W-:-:S07]  /*6380*/  PRMT R0, R4, 0x7610, R0 ;  /* 0x0000761004007816 */ /* 0x000fce0000000000 */
.L_x_7441:
[----:B------:R-:W-:Y:S05]  /*6390*/  BSYNC.RECONVERGENT B0 ;  /* 0x0000000000007941 */ /* 0x000fea0003800200 */
.L_x_7440:
[----:B------:R4:W-:Y:S01]  /*63a0*/  STG.E.U8 desc[UR36][R2.64], R0 ;  /* 0x0000000002007986 */ /* 0x0009e2000c101124 */
[----:B------:R-:W-:Y:S01]  /*63b0*/  IMAD.MOV.U32 R19, RZ, RZ, R23 ;  /* 0x000000ffff137224 */ /* 0x000fe200078e0017 */
[----:B------:R-:W-:Y:S06]  /*63c0*/  BRA `(.L_x_7417) ;  /* 0x0000000000c87947 */ /* 0x000fec0003800000 */
.L_x_7433:
[----:B------:R-:W-:-:S13]  /*63d0*/  ISETP.NE.AND P0, PT, R0, 0x1c, PT ;  /* 0x0000001c0000780c */ /* 0x000fda0003f05270 */
[----:B------:R-:W-:Y:S05]  /*63e0*/  @!P0 BRA `(.L_x_7444) ;  /* 0x0000000000b08947 */ /* 0x000fea0003800000 */
[----:B------:R-:W-:-:S13]  /*63f0*/  ISETP.NE.AND P0, PT, R0, 0x1d, PT ;  /* 0x0000001d0000780c */ /* 0x000fda0003f05270 */
[----:B------:R-:W-:Y:S05]  /*6400*/  @!P0 BRA `(.L_x_7445) ;  /* 0x0000000000948947 */ /* 0x000fea0003800000 */
[----:B------:R-:W-:-:S13]  /*6410*/  ISETP.NE.AND P0, PT, R0, 0x2c, PT ;  /* 0x0000002c0000780c */ /* 0x000fda0003f05270 */
[----:B------:R-:W-:Y:S05]  /*6420*/  @!P0 BRA `(.L_x_7446) ;  /* 0x0000000000488947 */ /* 0x000fea0003800000 */
.L_x_7416:
        /* <DEDUP_REMOVED lines=16> */
.L_x_7447:
[----:B------:R-:W-:Y:S01]  /*6530*/  IMAD.MOV.U32 R19, RZ, RZ, R23 ;  /* 0x000000ffff137224 */ /* 0x000fe200078e0017 */
[----:B------:R-:W-:Y:S06]  /*6540*/  BRA `(.L_x_7417) ;  /* 0x0000000000687947 */ /* 0x000fec0003800000 */
.L_x_7446:
        /* <DEDUP_REMOVED lines=17> */
.L_x_7445:
[----:B------:R-:W-:Y:S02]  /*6660*/  HADD2.F32 R4, -RZ, R4.H0_H0 ;  /* 0x20000004ff047230 */ /* 0x000fe40000004100 */
[----:B------:R-:W-:-:S04]  /*6670*/  IMAD.MOV.U32 R19, RZ, RZ, R23 ;  /* 0x000000ffff137224 */ /* 0x000fc800078e0017 */
[----:B------:R-:W1:Y:S02]  /*6680*/  F2I.U64.TRUNC R4, R4 ;  /* 0x0000000400047311 */ /* 0x000e64000020d800 */
[----:B-1----:R2:W-:Y:S01]  /*6690*/  STG.E.64 desc[UR36][R2.64], R4 ;  /* 0x0000000402007986 */ /* 0x0025e2000c101b24 */
[----:B------:R-:W-:Y:S05]  /*66a0*/  BRA `(.L_x_7417) ;  /* 0x0000000000107947 */ /* 0x000fea0003800000 */
.L_x_7444:
[----:B------:R-:W-:Y:S02]  /*66b0*/  HADD2.F32 R4, -RZ, R4.H0_H0 ;  /* 0x20000004ff047230 */ /* 0x000fe40000004100 */
[----:B------:R-:W-:Y:S02]  /*66c0*/  IMAD.MOV.U32 R19, RZ, RZ, R23 ;  /* 0x000000ffff137224 */ /* 0x000fe400078e0017 */
[----:B------:R-:W1:Y:S02]  /*66d0*/  F2I.FTZ.U32.TRUNC.NTZ R5, R4 ;  /* 0x0000000400057305 */ /* 0x000e64000021f000 */
[----:B-1----:R1:W-:Y:S03]  /*66e0*/  STG.E desc[UR36][R2.64], R5 ;  /* 0x0000000502007986 */ /* 0x0023e6000c101924 */
.L_x_7417:
        /* <DEDUP_REMOVED lines=25> */
.L_x_7452:
[----:B------:R-:W-:-:S06]  /*6880*/  HADD2.F32 R5, -RZ, R25.H0_H0 ;  /* 0x20000019ff057230 */ /* 0x000fcc0000004100 */
[----:B------:R-:W1:Y:S02]  /*6890*/  F2I.S64.TRUNC R4, R5 ;  /* 0x0000000500047311 */ /* 0x000e64000020d900 */
[----:B-1----:R1:W-:Y:S01]  /*68a0*/  STG.E.U8 desc[UR36][R2.64], R4 ;  /* 0x0000000402007986 */ /* 0x0023e2000c101124 */
[----:B------:R-:W-:Y:S05]  /*68b0*/  BRA `(.L_x_7454) ;  /* 0x0000000c006c7947 */ /* 0x000fea0003800000 */
.L_x_7451:
        /* <DEDUP_REMOVED lines=10> */
.L_x_7456:
[----:B------:R-:W-:-:S06]  /*6960*/  HADD2.F32 R25, -RZ, R25.H0_H0 ;  /* 0x20000019ff197230 */ /* 0x000fcc0000004100 */
[----:B------:R-:W1:Y:S02]  /*6970*/  F2I.FTZ.TRUNC.NTZ R25, R25 ;  /* 0x0000001900197305 */ /* 0x000e64000021f100 */
[----:B-1----:R1:W-:Y:S01]  /*6980*/  STG.E desc[UR36][R2.64], R25 ;  /* 0x0000001902007986 */ /* 0x0023e2000c101924 */
[----:B------:R-:W-:Y:S05]  /*6990*/  BRA `(.L_x_7454) ;  /* 0x0000000c00347947 */ /* 0x000fea0003800000 */
.L_x_7455:
[----:B------:R-:W-:-:S06]  /*69a0*/  HADD2.F32 R25, -RZ, R25.H0_H0 ;  /* 0x20000019ff197230 */ /* 0x000fcc0000004100 */
[----:B------:R-:W1:Y:S02]  /*69b0*/  F2I.FTZ.TRUNC.NTZ R25, R25 ;  /* 0x0000001900197305 */ /* 0x000e64000021f100 */
[----:B-1----:R1:W-:Y:S01]  /*69c0*/  STG.E.U16 desc[UR36][R2.64], R25 ;  /* 0x0000001902007986 */ /* 0x0023e2000c101524 */
[----:B------:R-:W-:Y:S05]  /*69d0*/  BRA `(.L_x_7454) ;  /* 0x0000000c00247947 */ /* 0x000fea0003800000 */
.L_x_7450:
        /* <DEDUP_REMOVED lines=9> */
.L_x_7458:
[----:B------:R1:W-:Y:S01]  /*6a70*/  STG.E.U16 desc[UR36][R2.64], R25 ;  /* 0x0000001902007986 */ /* 0x0003e2000c101524 */
[----:B------:R-:W-:Y:S05]  /*6a80*/  BRA `(.L_x_7454) ;  /* 0x0000000800f87947 */ /* 0x000fea0003800000 */
.L_x_7457:
        /* <DEDUP_REMOVED lines=10> */
.L_x_7460:
[----:B------:R-:W-:-:S05]  /*6b30*/  HADD2.F32 R0, -RZ, R25.H0_H0 ;  /* 0x20000019ff007230 */ /* 0x000fca0000004100 */
[----:B------:R-:W-:-:S04]  /*6b40*/  F2FP.F16.F32.PACK_AB R0, RZ, R0 ;  /* 0x00000000ff00723e */ /* 0x000fc800000000ff */
[----:B------:R-:W-:-:S05]  /*6b50*/  PRMT R0, R0, 0x5410, RZ ;  /* 0x0000541000007816 */ /* 0x000fca00000000ff */
[----:B------:R1:W-:Y:S01]  /*6b60*/  STG.E desc[UR36][R2.64], R0 ;  /* 0x0000000002007986 */ /* 0x0003e2000c101924 */
[----:B------:R-:W-:Y:S05]  /*6b70*/  BRA `(.L_x_7454) ;  /* 0x0000000800bc7947 */ /* 0x000fea0003800000 */
.L_x_7459:
[----:B------:R-:W-:-:S05]  /*6b80*/  HADD2.F32 R4, -RZ, R25.H0_H0 ;  /* 0x20000019ff047230 */ /* 0x000fca0000004100 */
[----:B------:R-:W-:-:S06]  /*6b90*/  FMUL.FTZ R4, R4, 1 ;  /* 0x3f80000004047820 */ /* 0x000fcc0000410000 */
[----:B------:R-:W1:Y:S02]  /*6ba0*/  F2F.F64.F32 R4, R4 ;  /* 0x0000000400047310 */ /* 0x000e640000201800 */
[----:B-1----:R1:W-:Y:S01]  /*6bb0*/  STG.E.64 desc[UR36][R2.64], R4 ;  /* 0x0000000402007986 */ /* 0x0023e2000c101b24 */
[----:B------:R-:W-:Y:S05]  /*6bc0*/  BRA `(.L_x_7454) ;  /* 0x0000000800a87947 */ /* 0x000fea0003800000 */
.L_x_7449:
        /* <DEDUP_REMOVED lines=14> */
.L_x_7464:
        /* <DEDUP_REMOVED lines=18> */
.L_x_7467:
[----:B------:R-:W-:-:S04]  /*6dd0*/  SHF.R.U32.HI R5, RZ, 0x18, R5 ;  /* 0x00000018ff057819 */ /* 0x000fc80000011605 */
[----:B------:R-:W-:-:S07]  /*6de0*/  LOP3.LUT R0, R0, 0x80, R5, 0xf8, !PT ;  /* 0x0000008000007812 */ /* 0x000fce00078ef805 */
.L_x_7466:
[----:B------:R-:W-:Y:S05]  /*6df0*/  BSYNC.RECONVERGENT B0 ;  /* 0x0000000000007941 */ /* 0x000fea0003800200 */
.L_x_7465:
[----:B------:R1:W-:Y:S01]  /*6e00*/  STG.E.U8 desc[UR36][R2.64], R0 ;  /* 0x0000000002007986 */ /* 0x0003e2000c101124 */
[----:B------:R-:W-:Y:S05]  /*6e10*/  BRA `(.L_x_7454) ;  /* 0x0000000800147947 */ /* 0x000fea0003800000 */
.L_x_7463:
        /* <DEDUP_REMOVED lines=18> */
.L_x_7470:
[----:B------:R-:W-:-:S04]  /*6f40*/  SHF.R.U32.HI R5, RZ, 0x18, R5 ;  /* 0x00000018ff057819 */ /* 0x000fc80000011605 */
[----:B------:R-:W-:-:S07]  /*6f50*/  LOP3.LUT R0, R0, 0x80, R5, 0xf8, !PT ;  /* 0x0000008000007812 */ /* 0x000fce00078ef805 */
.L_x_7469:
[----:B------:R-:W-:Y:S05]  /*6f60*/  BSYNC.RECONVERGENT B0 ;  /* 0x0000000000007941 */ /* 0x000fea0003800200 */
.L_x_7468:
[----:B------:R4:W-:Y:S01]  /*6f70*/  STG.E.U8 desc[UR36][R2.64], R0 ;  /* 0x0000000002007986 */ /* 0x0009e2000c101124 */
[----:B------:R-:W-:Y:S05]  /*6f80*/  BRA `(.L_x_7454) ;  /* 0x0000000400b87947 */ /* 0x000fea0003800000 */
.L_x_7462:
        /* <DEDUP_REMOVED lines=22> */
.L_x_7472:
[----:B------:R-:W-:-:S06]  /*70f0*/  HADD2.F32 R4, -RZ, R25.H0_H0 ;  /* 0x20000019ff047230 */ /* 0x000fcc0000004100 */
[----:B------:R-:W1:Y:S02]  /*7100*/  F2I.U64.TRUNC R4, R4 ;  /* 0x0000000400047311 */ /* 0x000e64000020d800 */
[----:B-1----:R1:W-:Y:S01]  /*7110*/  STG.E.64 desc[UR36][R2.64], R4 ;  /* 0x0000000402007986 */ /* 0x0023e2000c101b24 */
[----:B------:R-:W-:Y:S05]  /*7120*/  BRA `(.L_x_7454) ;  /* 0x0000000400507947 */ /* 0x000fea0003800000 */
.L_x_7471:
[----:B------:R-:W-:-:S06]  /*7130*/  HADD2.F32 R25, -RZ, R25.H0_H0 ;  /* 0x20000019ff197230 */ /* 0x000fcc0000004100 */
[----:B------:R-:W1:Y:S02]  /*7140*/  F2I.FTZ.U32.TRUNC.NTZ R25, R25 ;  /* 0x0000001900197305 */ /* 0x000e64000021f000 */
[----:B-1----:R3:W-:Y:S01]  /*7150*/  STG.E desc[UR36][R2.64], R25 ;  /* 0x0000001902007986 */ /* 0x0027e2000c101924 */
[----:B------:R-:W-:Y:S05]  /*7160*/  BRA `(.L_x_7454) ;  /* 0x0000000400407947 */ /* 0x000fea0003800000 */
.L_x_7461:
        /* <DEDUP_REMOVED lines=11> */
.L_x_7474:
[----:B------:R-:W-:Y:S01]  /*7220*/  HADD2.F32 R25, -RZ, R25.H0_H0 ;  /* 0x20000019ff197230 */ /* 0x000fe20000004100 */
[----:B------:R-:W-:-:S04]  /*7230*/  CS2R R6, SRZ ;  /* 0x0000000000067805 */ /* 0x000fc8000001ff00 */
[----:B------:R-:W-:-:S06]  /*7240*/  FMUL.FTZ R4, R25, 1 ;  /* 0x3f80000019047820 */ /* 0x000fcc0000410000 */
[----:B------:R-:W1:Y:S02]  /*7250*/  F2F.F64.F32 R4, R4 ;  /* 0x0000000400047310 */ /* 0x000e640000201800 */
[----:B-1----:R1:W-:Y:S01]  /*7260*/  STG.E.128 desc[UR36][R2.64], R4 ;  /* 0x0000000402007986 */ /* 0x0023e2000c101d24 */
[----:B------:R-:W-:Y:S05]  /*7270*/  BRA `(.L_x_7454) ;  /* 0x0000000000fc7947 */ /* 0x000fea0003800000 */
.L_x_7473:
[----:B------:R-:W-:-:S13]  /*7280*/  ISETP.NE.AND P0, PT, R0, 0xf, PT ;  /* 0x0000000f0000780c */ /* 0x000fda0003f05270 */
[----:B------:R-:W-:Y:S05]  /*7290*/  @!P0 BRA `(.L_x_7475) ;  /* 0x0000000000e88947 */ /* 0x000fea0003800000 */
[----:B------:R-:W-:-:S13]  /*72a0*/  ISETP.NE.AND P0, PT, R0, 0x17, PT ;  /* 0x000000170000780c */ /* 0x000fda0003f05270 */
[----:B------:R-:W-:Y:S05]  /*72b0*/  @!P0 BRA `(.L_x_7476) ;  /* 0x0000000000908947 */ /* 0x000fea0003800000 */
[----:B------:R-:W-:-:S13]  /*72c0*/  ISETP.NE.AND P0, PT, R0, 0x18, PT ;  /* 0x000000180000780c */ /* 0x000fda0003f05270 */
[----:B------:R-:W-:Y:S05]  /*72d0*/  @!P0 BRA `(.L_x_7477) ;  /* 0x0000000000448947 */ /* 0x000fea0003800000 */
.L_x_7453:
        /* <DEDUP_REMOVED lines=16> */
.L_x_7478:
[----:B------:R-:W-:Y:S05]  /*73e0*/  BRA `(.L_x_7454) ;  /* 0x0000000000a07947 */ /* 0x000fea0003800000 */
.L_x_7477:
        /* <DEDUP_REMOVED lines=13> */
.L_x_7480:
[----:B------:R-:W-:Y:S05]  /*74c0*/  BSYNC.RECONVERGENT B0 ;  /* 0x0000000000007941 */ /* 0x000fea0003800200 */
.L_x_7479:
[----:B------:R-:W-:-:S05]  /*74d0*/  LOP3.LUT R5, R0, 0x80, R5, 0xf8, !PT ;  /* 0x0000008000057812 */ /* 0x000fca00078ef805 */
[----:B------:R1:W-:Y:S01]  /*74e0*/  STG.E.U8 desc[UR36][R2.64], R5 ;  /* 0x0000000502007986 */ /* 0x0003e2000c101124 */
[----:B------:R-:W-:Y:S05]  /*74f0*/  BRA `(.L_x_7454) ;  /* 0x00000000005c7947 */ /* 0x000fea0003800000 */
.L_x_7476:
        /* <DEDUP_REMOVED lines=12> */
.L_x_7482:
[----:B------:R-:W-:Y:S01]  /*75c0*/  IMAD.MOV.U32 R0, RZ, RZ, 0x7f ;  /* 0x0000007fff007424 */ /* 0x000fe200078e00ff */
[----:B------:R-:W-:-:S04]  /*75d0*/  ISETP.GT.U32.AND P0, PT, R4, 0x7f800000, PT ;  /* 0x7f8000000400780c */ /* 0x000fc80003f04070 */
[----:B------:R-:W-:-:S09]  /*75e0*/  SEL R0, R0, 0x7c, P0 ;  /* 0x0000007c00007807 */ /* 0x000fd20000000000 */
.L_x_7483:
[----:B------:R-:W-:Y:S05]  /*75f0*/  BSYNC.RECONVERGENT B0 ;  /* 0x0000000000007941 */ /* 0x000fea0003800200 */
.L_x_7481:
[----:B------:R-:W-:-:S04]  /*7600*/  SHF.R.U32.HI R5, RZ, 0x18, R5 ;  /* 0x00000018ff057819 */ /* 0x000fc80000011605 */
[----:B------:R-:W-:-:S05]  /*7610*/  LOP3.LUT R5, R0, 0x80, R5, 0xf8, !PT ;  /* 0x0000008000057812 */ /* 0x000fca00078ef805 */
[----:B------:R1:W-:Y:S01]  /*7620*/  STG.E.U8 desc[UR36][R2.64], R5 ;  /* 0x0000000502007986 */ /* 0x0003e2000c101124 */
[----:B------:R-:W-:Y:S05]  /*7630*/  BRA `(.L_x_7454) ;  /* 0x00000000000c7947 */ /* 0x000fea0003800000 */
.L_x_7475:
[----:B------:R-:W-:-:S05]  /*7640*/  HADD2.F32 R0, -RZ, R25.H0_H0 ;  /* 0x20000019ff007230 */ /* 0x000fca0000004100 */
[----:B------:R-:W-:-:S05]  /*7650*/  F2FP.BF16.F32.PACK_AB R0, RZ, R0 ;  /* 0x00000000ff00723e */ /* 0x000fca00000010ff */
[----:B------:R1:W-:Y:S02]  /*7660*/  STG.E.U16 desc[UR36][R2.64], R0 ;  /* 0x0000000002007986 */ /* 0x0003e4000c101524 */
.L_x_7454:
[----:B------:R-:W-:-:S07]  /*7670*/  VIADD R19, R19, 0x80 ;  /* 0x0000008013137836 */ /* 0x000fce0000000000 */
.L_x_7411:
[----:B------:R-:W-:-:S13]  /*7680*/  ISETP.GE.AND P0, PT, R19, R16, PT ;  /* 0x000000101300720c */ /* 0x000fda0003f06270 */
[----:B------:R-:W-:Y:S05]  /*7690*/  @P0 BREAK.RELIABLE B6 ;  /* 0x0000000000060942 */ /* 0x000fea0003800100 */
[----:B------:R-:W-:Y:S05]  /*76a0*/  @P0 BRA `(.L_x_7448) ;  /* 0x0000000c00dc0947 */ /* 0x000fea0003800000 */
[----:B------:R-:W-:Y:S05]  /*76b0*/  BSYNC.RELIABLE B6 ;  /* 0x0000000000067941 */ /* 0x000fea0003800100 */
.L_x_7410:
        /* <DEDUP_REMOVED lines=22> */
.L_x_7487:
[----:B------:R-:W-:-:S06]  /*7820*/  HADD2.F32 R5, -RZ, R24.H0_H0 ;  /* 0x20000018ff057230 */ /* 0x000fcc0000004100 */
[----:B------:R-:W1:Y:S02]  /*7830*/  F2I.S64.TRUNC R4, R5 ;  /* 0x0000000500047311 */ /* 0x000e64000020d900 */
[----:B-1----:R1:W-:Y:S01]  /*7840*/  STG.E.U8 desc[UR36][R2.64], R4 ;  /* 0x0000000402007986 */ /* 0x0023e2000c101124 */
[----:B------:R-:W-:Y:S05]  /*7850*/  BRA `(.L_x_7489) ;  /* 0x0000000c006c7947 */ /* 0x000fea0003800000 */
.L_x_7486:
        /* <DEDUP_REMOVED lines=10> */
.L_x_7491:
[----:B------:R-:W-:-:S04]  /*7900*/  HADD2.F32 R24, -RZ, R24.H0_H0 ;  /* 0x20000018ff187230 */ /* 0x000fc80000004100 */
[----:B------:R-:W1:Y:S02]  /*7910*/  F2I.FTZ.TRUNC.NTZ R5, R24 ;  /* 0x0000001800057305 */ /* 0x000e64000021f100 */
[----:B-1----:R1:W-:Y:S01]  /*7920*/  STG.E desc[UR36][R2.64], R5 ;  /* 0x0000000502007986 */ /* 0x0023e2000c101924 */
[----:B------:R-:W-:Y:S05]  /*7930*/  BRA `(.L_x_7489) ;  /* 0x0000000c00347947 */ /* 0x000fea0003800000 */
.L_x_7490:
[----:B------:R-:W-:-:S04]  /*7940*/  HADD2.F32 R24, -RZ, R24.H0_H0 ;  /* 0x20000018ff187230 */ /* 0x000fc80000004100 */
[----:B------:R-:W1:Y:S02]  /*7950*/  F2I.FTZ.TRUNC.NTZ R5, R24 ;  /* 0x0000001800057305 */ /* 0x000e64000021f100 */
[----:B-1----:R1:W-:Y:S01]  /*7960*/  STG.E.U16 desc[UR36][R2.64], R5 ;  /* 0x0000000502007986 */ /* 0x0023e2000c101524 */
[----:B------:R-:W-:Y:S05]  /*7970*/  BRA `(.L_x_7489) ;  /* 0x0000000c00247947 */ /* 0x000fea0003800000 */
.L_x_7485:
        /* <DEDUP_REMOVED lines=9> */
.L_x_7493:
[----:B------:R1:W-:Y:S01]  /*7a10*/  STG.E.U16 desc[UR36][R2.64], R24 ;  /* 0x0000001802007986 */ /* 0x0003e2000c101524 */
[----:B------:R-:W-:Y:S05]  /*7a20*/  BRA `(.L_x_7489) ;  /* 0x0000000800f87947 */ /* 0x000fea0003800000 */
.L_x_7492:
        /* <DEDUP_REMOVED lines=10> */
.L_x_7495:
[----:B------:R-:W-:-:S05]  /*7ad0*/  HADD2.F32 R0, -RZ, R24.H0_H0 ;  /* 0x20000018ff007230 */ /* 0x000fca0000004100 */
[----:B------:R-:W-:-:S04]  /*7ae0*/  F2FP.F16.F32.PACK_AB R0, RZ, R0 ;  /* 0x00000000ff00723e */ /* 0x000fc800000000ff */
[----:B------:R-:W-:-:S05]  /*7af0*/  PRMT R0, R0, 0x5410, RZ ;  /* 0x0000541000007816 */ /* 0x000fca00000000ff */
[----:B------:R3:W-:Y:S01]  /*7b00*/  STG.E desc[UR36][R2.64], R0 ;  /* 0x0000000002007986 */ /* 0x0007e2000c101924 */
[----:B------:R-:W-:Y:S05]  /*7b10*/  BRA `(.L_x_7489) ;  /* 0x0000000800bc7947 */ /* 0x000fea0003800000 */
.L_x_7494:
[----:B------:R-:W-:-:S05]  /*7b20*/  HADD2.F32 R4, -RZ, R24.H0_H0 ;  /* 0x20000018ff047230 */ /* 0x000fca0000004100 */
[----:B------:R-:W-:-:S06]  /*7b30*/  FMUL.FTZ R4, R4, 1 ;  /* 0x3f80000004047820 */ /* 0x000fcc0000410000 */
[----:B------:R-:W1:Y:S02]  /*7b40*/  F2F.F64.F32 R4, R4 ;  /* 0x0000000400047310 */ /* 0x000e640000201800 */
[----:B-1----:R1:W-:Y:S01]  /*7b50*/  STG.E.64 desc[UR36][R2.64], R4 ;  /* 0x0000000402007986 */ /* 0x0023e2000c101b24 */
[----:B------:R-:W-:Y:S05]  /*7b60*/  BRA `(.L_x_7489) ;  /* 0x0000000800a87947 */ /* 0x000fea0003800000 */
.L_x_7484:
        /* <DEDUP_REMOVED lines=14> */
.L_x_7499:
        /* <DEDUP_REMOVED lines=18> */
.L_x_7502:
[----:B------:R-:W-:-:S04]  /*7d70*/  SHF.R.U32.HI R5, RZ, 0x18, R5 ;  /* 0x00000018ff057819 */ /* 0x000fc80000011605 */
[----:B------:R-:W-:-:S07]  /*7d80*/  LOP3.LUT R0, R0, 0x80, R5, 0xf8, !PT ;  /* 0x0000008000007812 */ /* 0x000fce00078ef805 */
.L_x_7501:
[----:B------:R-:W-:Y:S05]  /*7d90*/  BSYNC.RECONVERGENT B0 ;  /* 0x0000000000007941 */ /* 0x000fea0003800200 */
.L_x_7500:
[----:B------:R1:W-:Y:S01]  /*7da0*/  STG.E.U8 desc[UR36][R2.64], R0 ;  /* 0x0000000002007986 */ /* 0x0003e2000c101124 */
[----:B------:R-:W-:Y:S05]  /*7db0*/  BRA `(.L_x_7489) ;  /* 0x0000000800147947 */ /* 0x000fea0003800000 */
.L_x_7498:
        /* <DEDUP_REMOVED lines=18> */
.L_x_7505:
[----:B------:R-:W-:-:S04]  /*7ee0*/  SHF.R.U32.HI R5, RZ, 0x18, R5 ;  /* 0x00000018ff057819 */ /* 0x000fc80000011605 */
[----:B------:R-:W-:-:S07]  /*7ef0*/  LOP3.LUT R0, R0, 0x80, R5, 0xf8, !PT ;  /* 0x0000008000007812 */ /* 0x000fce00078ef805 */
.L_x_7504:
[----:B------:R-:W-:Y:S05]  /*7f00*/  BSYNC.RECONVERGENT B0 ;  /* 0x0000000000007941 */ /* 0x000fea0003800200 */
.L_x_7503:
[----:B------:R1:W-:Y:S01]  /*7f10*/  STG.E.U8 desc[UR36][R2.64], R0 ;  /* 0x0000000002007986 */ /* 0x0003e2000c101124 */
[----:B------:R-:W-:Y:S05]  /*7f20*/  BRA `(.L_x_7489) ;  /* 0x0000000400b87947 */ /* 0x000fea0003800000 */
.L_x_7497:
        /* <DEDUP_REMOVED lines=22> */
.L_x_7507:
[----:B------:R-:W-:-:S06]  /*8090*/  HADD2.F32 R4, -RZ, R24.H0_H0 ;  /* 0x20000018ff047230 */ /* 0x000fcc0000004100 */
[----:B------:R-:W1:Y:S02]  /*80a0*/  F2I.U64.TRUNC R4, R4 ;  /* 0x0000000400047311 */ /* 0x000e64000020d800 */
[----:B-1----:R1:W-:Y:S01]  /*80b0*/  STG.E.64 desc[UR36][R2.64], R4 ;  /* 0x0000000402007986 */ /* 0x0023e2000c101b24 */
[----:B------:R-:W-:Y:S05]  /*80c0*/  BRA `(.L_x_7489) ;  /* 0x0000000400507947 */ /* 0x000fea0003800000 */
.L_x_7506:
[----:B------:R-:W-:-:S04]  /*80d0*/  HADD2.F32 R24, -RZ, R24.H0_H0 ;  /* 0x20000018ff187230 */ /* 0x000fc80000004100 */
[----:B------:R-:W1:Y:S02]  /*80e0*/  F2I.FTZ.U32.TRUNC.NTZ R5, R24 ;  /* 0x0000001800057305 */ /* 0x000e64000021f000 */
[----:B-1----:R1:W-:Y:S01]  /*80f0*/  STG.E desc[UR36][R2.64], R5 ;  /* 0x0000000502007986 */ /* 0x0023e2000c101924 */
[----:B------:R-:W-:Y:S05]  /*8100*/  BRA `(.L_x_7489) ;  /* 0x0000000400407947 */ /* 0x000fea0003800000 */
.L_x_7496:
        /* <DEDUP_REMOVED lines=11> */
.L_x_7509:
[----:B------:R-:W-:Y:S01]  /*81c0*/  HADD2.F32 R24, -RZ, R24.H0_H0 ;  /* 0x20000018ff187230 */ /* 0x000fe20000004100 */
[----:B------:R-:W-:-:S04]  /*81d0*/  CS2R R6, SRZ ;  /* 0x0000000000067805 */ /* 0x000fc8000001ff00 */
[----:B------:R-:W-:-:S06]  /*81e0*/  FMUL.FTZ R4, R24, 1 ;  /* 0x3f80000018047820 */ /* 0x000fcc0000410000 */
[----:B------:R-:W1:Y:S02]  /*81f0*/  F2F.F64.F32 R4, R4 ;  /* 0x0000000400047310 */ /* 0x000e640000201800 */
[----:B-1----:R1:W-:Y:S01]  /*8200*/  STG.E.128 desc[UR36][R2.64], R4 ;  /* 0x0000000402007986 */ /* 0x0023e2000c101d24 */
[----:B------:R-:W-:Y:S05]  /*8210*/  BRA `(.L_x_7489) ;  /* 0x0000000000fc7947 */ /* 0x000fea0003800000 */
.L_x_7508:
[----:B------:R-:W-:-:S13]  /*8220*/  ISETP.NE.AND P0, PT, R0, 0xf, PT ;  /* 0x0000000f0000780c */ /* 0x000fda0003f05270 */
[----:B------:R-:W-:Y:S05]  /*8230*/  @!P0 BRA `(.L_x_7510) ;  /* 0x0000000000e88947 */ /* 0x000fea0003800000 */
[----:B------:R-:W-:-:S13]  /*8240*/  ISETP.NE.AND P0, PT, R0, 0x17, PT ;  /* 0x000000170000780c */ /* 0x000fda0003f05270 */
[----:B------:R-:W-:Y:S05]  /*8250*/  @!P0 BRA `(.L_x_7511) ;  /* 0x0000000000908947 */ /* 0x000fea0003800000 */
[----:B------:R-:W-:-:S13]  /*8260*/  ISETP.NE.AND P0, PT, R0, 0x18, PT ;  /* 0x000000180000780c */ /* 0x000fda0003f05270 */
[----:B------:R-:W-:Y:S05]  /*8270*/  @!P0 BRA `(.L_x_7512) ;  /* 0x0000000000448947 */ /* 0x000fea0003800000 */
.L_x_7488:
        /* <DEDUP_REMOVED lines=16> */
.L_x_7513:
[----:B------:R-:W-:Y:S05]  /*8380*/  BRA `(.L_x_7489) ;  /* 0x0000000000a07947 */ /* 0x000fea0003800000 */
.L_x_7512:
        /* <DEDUP_REMOVED lines=13> */
.L_x_7515:
[----:B------:R-:W-:Y:S05]  /*8460*/  BSYNC.RECONVERGENT B0 ;  /* 0x0000000000007941 */ /* 0x000fea0003800200 */
.L_x_7514:
[----:B------:R-:W-:-:S05]  /*8470*/  LOP3.LUT R5, R0, 0x80, R5, 0xf8, !PT ;  /* 0x0000008000057812 */ /* 0x000fca00078ef805 */
[----:B------:R1:W-:Y:S01]  /*8480*/  STG.E.U8 desc[UR36][R2.64], R5 ;  /* 0x0000000502007986 */ /* 0x0003e2000c101124 */
[----:B------:R-:W-:Y:S05]  /*8490*/  BRA `(.L_x_7489) ;  /* 0x00000000005c7947 */ /* 0x000fea0003800000 */
.L_x_7511:
        /* <DEDUP_REMOVED lines=12> */
.L_x_7517:
[----:B------:R-:W-:Y:S01]  /*8560*/  IMAD.MOV.U32 R0, RZ, RZ, 0x7f ;  /* 0x0000007fff007424 */ /* 0x000fe200078e00ff */
[----:B------:R-:W-:-:S04]  /*8570*/  ISETP.GT.U32.AND P0, PT, R4, 0x7f800000, PT ;  /* 0x7f8000000400780c */ /* 0x000fc80003f04070 */
[----:B------:R-:W-:-:S09]  /*8580*/  SEL R0, R0, 0x7c, P0 ;  /* 0x0000007c00007807 */ /* 0x000fd20000000000 */
.L_x_7518:
[----:B------:R-:W-:Y:S05]  /*8590*/  BSYNC.RECONVERGENT B0 ;  /* 0x0000000000007941 */ /* 0x000fea0003800200 */
.L_x_7516:
[----:B------:R-:W-:-:S04]  /*85a0*/  SHF.R.U32.HI R5, RZ, 0x18, R5 ;  /* 0x00000018ff057819 */ /* 0x000fc80000011605 */
[----:B------:R-:W-:-:S05]  /*85b0*/  LOP3.LUT R5, R0, 0x80, R5, 0xf8, !PT ;  /* 0x0000008000057812 */ /* 0x000fca00078ef805 */
[----:B------:R1:W-:Y:S01]  /*85c0*/  STG.E.U8 desc[UR36][R2.64], R5 ;  /* 0x0000000502007986 */ /* 0x0003e2000c101124 */
[----:B------:R-:W-:Y:S05]  /*85d0*/  BRA `(.L_x_7489) ;  /* 0x00000000000c7947 */ /* 0x000fea0003800000 */
.L_x_7510:
[----:B------:R-:W-:-:S05]  /*85e0*/  HADD2.F32 R0, -RZ, R24.H0_H0 ;  /* 0x20000018ff007230 */ /* 0x000fca0000004100 */
[----:B------:R-:W-:-:S05]  /*85f0*/  F2FP.BF16.F32.PACK_AB R0, RZ, R0 ;  /* 0x00000000ff00723e */ /* 0x000fca00000010ff */
[----:B------:R1:W-:Y:S02]  /*8600*/  STG.E.U16 desc[UR36][R2.64], R0 ;  /* 0x0000000002007986 */ /* 0x0003e4000c101524 */
.L_x_7489:
[----:B------:R-:W-:-:S07]  /*8610*/  VIADD R19, R19, 0x80 ;  /* 0x0000008013137836 */ /* 0x000fce0000000000 */
.L_x_7448:
[----:B------:R-:W-:Y:S05]  /*8620*/  BSYNC.RECONVERGENT B7 ;  /* 0x0000000000077941 */ /* 0x000fea0003800200 */
.L_x_7409:
        /* <DEDUP_REMOVED lines=23> */
.L_x_7522:
[----:B------:R-:W-:-:S06]  /*87a0*/  HADD2.F32 R5, -RZ, R22.H0_H0 ;  /* 0x20000016ff057230 */ /* 0x000fcc0000004100 */
[----:B------:R-:W1:Y:S02]  /*87b0*/  F2I.S64.TRUNC R4, R5 ;  /* 0x0000000500047311 */ /* 0x000e64000020d900 */
[----:B-1----:R-:W-:Y:S01]  /*87c0*/  STG.E.U8 desc[UR36][R2.64], R4 ;  /* 0x0000000402007986 */ /* 0x002fe2000c101124 */
[----:B------:R-:W-:Y:S05]  /*87d0*/  EXIT ;  /* 0x000000000000794d */ /* 0x000fea0003800000 */
.L_x_7521:
        /* <DEDUP_REMOVED lines=10> */
.L_x_7525:
[----:B------:R-:W-:-:S04]  /*8880*/  HADD2.F32 R22, -RZ, R22.H0_H0 ;  /* 0x20000016ff167230 */ /* 0x000fc80000004100 */
[----:B------:R-:W1:Y:S02]  /*8890*/  F2I.FTZ.TRUNC.NTZ R5, R22 ;  /* 0x0000001600057305 */ /* 0x000e64000021f100 */
[----:B-1----:R-:W-:Y:S01]  /*88a0*/  STG.E desc[UR36][R2.64], R5 ;  /* 0x0000000502007986 */ /* 0x002fe2000c101924 */
[----:B------:R-:W-:Y:S05]  /*88b0*/  EXIT ;  /* 0x000000000000794d */ /* 0x000fea0003800000 */
.L_x_7524:
[----:B------:R-:W-:-:S04]  /*88c0*/  HADD2.F32 R22, -RZ, R22.H0_H0 ;  /* 0x20000016ff167230 */ /* 0x000fc80000004100 */
[----:B------:R-:W1:Y:S02]  /*88d0*/  F2I.FTZ.TRUNC.NTZ R5, R22 ;  /* 0x0000001600057305 */ /* 0x000e64000021f100 */
[----:B-1----:R-:W-:Y:S01]  /*88e0*/  STG.E.U16 desc[UR36][R2.64], R5 ;  /* 0x0000000502007986 */ /* 0x002fe2000c101524 */
[----:B------:R-:W-:Y:S05]  /*88f0*/  EXIT ;  /* 0x000000000000794d */ /* 0x000fea0003800000 */
.L_x_7520:
        /* <DEDUP_REMOVED lines=9> */
.L_x_7527:
[----:B------:R-:W-:Y:S01]  /*8990*/  STG.E.U16 desc[UR36][R2.64], R22 ;  /* 0x0000001602007986 */ /* 0x000fe2000c101524 */
[----:B------:R-:W-:Y:S05]  /*89a0*/  EXIT ;  /* 0x000000000000794d */ /* 0x000fea0003800000 */
.L_x_7526:
        /* <DEDUP_REMOVED lines=10> */
.L_x_7529:
[----:B------:R-:W-:-:S05]  /*8a50*/  HADD2.F32 R0, -RZ, R22.H0_H0 ;  /* 0x20000016ff007230 */ /* 0x000fca0000004100 */
[----:B------:R-:W-:-:S04]  /*8a60*/  F2FP.F16.F32.PACK_AB R0, RZ, R0 ;  /* 0x00000000ff00723e */ /* 0x000fc800000000ff */
[----:B------:R-:W-:-:S05]  /*8a70*/  PRMT R0, R0, 0x5410, RZ ;  /* 0x0000541000007816 */ /* 0x000fca00000000ff */
[----:B------:R-:W-:Y:S01]  /*8a80*/  STG.E desc[UR36][R2.64], R0 ;  /* 0x0000000002007986 */ /* 0x000fe2000c101924 */
[----:B------:R-:W-:Y:S05]  /*8a90*/  EXIT ;  /* 0x000000000000794d */ /* 0x000fea0003800000 */
.L_x_7528:
[----:B------:R-:W-:-:S05]  /*8aa0*/  HADD2.F32 R4, -RZ, R22.H0_H0 ;  /* 0x20000016ff047230 */ /* 0x000fca0000004100 */
[----:B------:R-:W-:-:S06]  /*8ab0*/  FMUL.FTZ R4, R4, 1 ;  /* 0x3f80000004047820 */ /* 0x000fcc0000410000 */
[----:B------:R-:W1:Y:S02]  /*8ac0*/  F2F.F64.F32 R4, R4 ;  /* 0x0000000400047310 */ /* 0x000e640000201800 */
[----:B-1----:R-:W-:Y:S01]  /*8ad0*/  STG.E.64 desc[UR36][R2.64], R4 ;  /* 0x0000000402007986 */ /* 0x002fe2000c101b24 */
[----:B------:R-:W-:Y:S05]  /*8ae0*/  EXIT ;  /* 0x000000000000794d */ /* 0x000fea0003800000 */
.L_x_7519:
        /* <DEDUP_REMOVED lines=14> */
.L_x_7533:
        /* <DEDUP_REMOVED lines=18> */
.L_x_7536:
[----:B------:R-:W-:-:S04]  /*8cf0*/  SHF.R.U32.HI R5, RZ, 0x18, R5 ;  /* 0x00000018ff057819 */ /* 0x000fc80000011605 */
[----:B------:R-:W-:-:S07]  /*8d00*/  LOP3.LUT R0, R0, 0x80, R5, 0xf8, !PT ;  /* 0x0000008000007812 */ /* 0x000fce00078ef805 */
.L_x_7535:
[----:B------:R-:W-:Y:S05]  /*8d10*/  BSYNC.RECONVERGENT B0 ;  /* 0x0000000000007941 */ /* 0x000fea0003800200 */
.L_x_7534:
[----:B------:R-:W-:Y:S01]  /*8d20*/  STG.E.U8 desc[UR36][R2.64], R0 ;  /* 0x0000000002007986 */ /* 0x000fe2000c101124 */
[----:B------:R-:W-:Y:S05]  /*8d30*/  EXIT ;  /* 0x000000000000794d */ /* 0x000fea0003800000 */
.L_x_7532:
        /* <DEDUP_REMOVED lines=18> */
.L_x_7539:
[----:B------:R-:W-:-:S04]  /*8e60*/  SHF.R.U32.HI R5, RZ, 0x18, R5 ;  /* 0x00000018ff057819 */ /* 0x000fc80000011605 */
[----:B------:R-:W-:-:S07]  /*8e70*/  LOP3.LUT R0, R0, 0x80, R5, 0xf8, !PT ;  /* 0x0000008000007812 */ /* 0x000fce00078ef805 */
.L_x_7538:
[----:B------:R-:W-:Y:S05]  /*8e80*/  BSYNC.RECONVERGENT B0 ;  /* 0x0000000000007941 */ /* 0x000fea0003800200 */
.L_x_7537:
[----:B------:R-:W-:Y:S01]  /*8e90*/  STG.E.U8 desc[UR36][R2.64], R0 ;  /* 0x0000000002007986 */ /* 0x000fe2000c101124 */
[----:B------:R-:W-:Y:S05]  /*8ea0*/  EXIT ;  /* 0x000000000000794d */ /* 0x000fea0003800000 */
.L_x_7531:
        /* <DEDUP_REMOVED lines=22> */
.L_x_7541:
[----:B------:R-:W-:-:S06]  /*9010*/  HADD2.F32 R4, -RZ, R22.H0_H0 ;  /* 0x20000016ff047230 */ /* 0x000fcc0000004100 */
[----:B------:R-:W1:Y:S02]  /*9020*/  F2I.U64.TRUNC R4, R4 ;  /* 0x0000000400047311 */ /* 0x000e64000020d800 */
[----:B-1----:R-:W-:Y:S01]  /*9030*/  STG.E.64 desc[UR36][R2.64], R4 ;  /* 0x0000000402007986 */ /* 0x002fe2000c101b24 */
[----:B------:R-:W-:Y:S05]  /*9040*/  EXIT ;  /* 0x000000000000794d */ /* 0x000fea0003800000 */
.L_x_7540:
[----:B------:R-:W-:-:S04]  /*9050*/  HADD2.F32 R22, -RZ, R22.H0_H0 ;  /* 0x20000016ff167230 */ /* 0x000fc80000004100 */
[----:B------:R-:W1:Y:S02]  /*9060*/  F2I.FTZ.U32.TRUNC.NTZ R5, R22 ;  /* 0x0000001600057305 */ /* 0x000e64000021f000 */
[----:B-1----:R-:W-:Y:S01]  /*9070*/  STG.E desc[UR36][R2.64], R5 ;  /* 0x0000000502007986 */ /* 0x002fe2000c101924 */
[----:B------:R-:W-:Y:S05]  /*9080*/  EXIT ;  /* 0x000000000000794d */ /* 0x000fea0003800000 */
.L_x_7530:
        /* <DEDUP_REMOVED lines=11> */
.L_x_7543:
[----:B------:R-:W-:Y:S01]  /*9140*/  HADD2.F32 R22, -RZ, R22.H0_H0 ;  /* 0x20000016ff167230 */ /* 0x000fe20000004100 */
[----:B------:R-:W-:-:S04]  /*9150*/  CS2R R6, SRZ ;  /* 0x0000000000067805 */ /* 0x000fc8000001ff00 */
[----:B------:R-:W-:-:S06]  /*9160*/  FMUL.FTZ R4, R22, 1 ;  /* 0x3f80000016047820 */ /* 0x000fcc0000410000 */
[----:B------:R-:W1:Y:S02]  /*9170*/  F2F.F64.F32 R4, R4 ;  /* 0x0000000400047310 */ /* 0x000e640000201800 */
[----:B-1----:R-:W-:Y:S01]  /*9180*/  STG.E.128 desc[UR36][R2.64], R4 ;  /* 0x0000000402007986 */ /* 0x002fe2000c101d24 */
[----:B------:R-:W-:Y:S05]  /*9190*/  EXIT ;  /* 0x000000000000794d */ /* 0x000fea0003800000 */
.L_x_7542:
[----:B------:R-:W-:-:S13]  /*91a0*/  ISETP.NE.AND P0, PT, R0, 0xf, PT ;  /* 0x0000000f0000780c */ /* 0x000fda0003f05270 */
[----:B------:R-:W-:Y:S05]  /*91b0*/  @!P0 BRA `(.L_x_7544) ;  /* 0x0000000000e88947 */ /* 0x000fea0003800000 */
[----:B------:R-:W-:-:S13]  /*91c0*/  ISETP.NE.AND P0, PT, R0, 0x17, PT ;  /* 0x000000170000780c */ /* 0x000fda0003f05270 */
[----:B------:R-:W-:Y:S05]  /*91d0*/  @!P0 BRA `(.L_x_7545) ;  /* 0x0000000000908947 */ /* 0x000fea0003800000 */
[----:B------:R-:W-:-:S13]  /*91e0*/  ISETP.NE.AND P0, PT, R0, 0x18, PT ;  /* 0x000000180000780c */ /* 0x000fda0003f05270 */
[----:B------:R-:W-:Y:S05]  /*91f0*/  @!P0 BRA `(.L_x_7546) ;  /* 0x0000000000448947 */ /* 0x000fea0003800000 */
.L_x_7523:
        /* <DEDUP_REMOVED lines=16> */
.L_x_7547:
[----:B------:R-:W-:Y:S05]  /*9300*/  EXIT ;  /* 0x000000000000794d */ /* 0x000fea0003800000 */
.L_x_7546:
        /* <DEDUP_REMOVED lines=13> */
.L_x_7549:
[----:B------:R-:W-:Y:S05]  /*93e0*/  BSYNC.RECONVERGENT B0 ;  /* 0x0000000000007941 */ /* 0x000fea0003800200 */
.L_x_7548:
[----:B------:R-:W-:-:S05]  /*93f0*/  LOP3.LUT R5, R0, 0x80, R5, 0xf8, !PT ;  /* 0x0000008000057812 */ /* 0x000fca00078ef805 */
[----:B------:R-:W-:Y:S01]  /*9400*/  STG.E.U8 desc[UR36][R2.64], R5 ;  /* 0x0000000502007986 */ /* 0x000fe2000c101124 */
[----:B------:R-:W-:Y:S05]  /*9410*/  EXIT ;  /* 0x000000000000794d */ /* 0x000fea0003800000 */
.L_x_7545:
        /* <DEDUP_REMOVED lines=12> */
.L_x_7551:
[----:B------:R-:W-:Y:S01]  /*94e0*/  IMAD.MOV.U32 R0, RZ, RZ, 0x7f ;  /* 0x0000007fff007424 */ /* 0x000fe200078e00ff */
[----:B------:R-:W-:-:S04]  /*94f0*/  ISETP.GT.U32.AND P0, PT, R4, 0x7f800000, PT ;  /* 0x7f8000000400780c */ /* 0x000fc80003f04070 */
[----:B------:R-:W-:-:S09]  /*9500*/  SEL R0, R0, 0x7c, P0 ;  /* 0x0000007c00007807 */ /* 0x000fd20000000000 */
.L_x_7552:
[----:B------:R-:W-:Y:S05]  /*9510*/  BSYNC.RECONVERGENT B0 ;  /* 0x0000000000007941 */ /* 0x000fea0003800200 */
.L_x_7550:
[----:B------:R-:W-:-:S04]  /*9520*/  SHF.R.U32.HI R5, RZ, 0x18, R5 ;  /* 0x00000018ff057819 */ /* 0x000fc80000011605 */
[----:B------:R-:W-:-:S05]  /*9530*/  LOP3.LUT R5, R0, 0x80, R5, 0xf8, !PT ;  /* 0x0000008000057812 */ /* 0x000fca00078ef805 */
[----:B------:R-:W-:Y:S01]  /*9540*/  STG.E.U8 desc[UR36][R2.64], R5 ;  /* 0x0000000502007986 */ /* 0x000fe2000c101124 */
[----:B------:R-:W-:Y:S05]  /*9550*/  EXIT ;  /* 0x000000000000794d */ /* 0x000fea0003800000 */
.L_x_7544:
[----:B------:R-:W-:-:S05]  /*9560*/  HADD2.F32 R0, -RZ, R22.H0_H0 ;  /* 0x20000016ff007230 */ /* 0x000fca0000004100 */
[----:B------:R-:W-:-:S05]  /*9570*/  F2FP.BF16.F32.PACK_AB R0, RZ, R0 ;  /* 0x00000000ff00723e */ /* 0x000fca00000010ff */
[----:B------:R-:W-:Y:S01]  /*9580*/  STG.E.U16 desc[UR36][R2.64], R0 ;  /* 0x0000000002007986 */ /* 0x000fe2000c101524 */
[----:B------:R-:W-:Y:S05]  /*9590*/  EXIT ;  /* 0x000000000000794d */ /* 0x000fea0003800000 */
.L_x_7553:
        /* <DEDUP_REMOVED lines=14> */
.L_x_54814:


//--------------------- .text._ZN2at6native18elementwise_kernelILi128ELi4EZNS0_22gpu_kernel_impl_nocastINS0_13AUnaryFunctorIN3c104HalfES5_S5_ZZZNS0_16fmod_kernel_cudaERNS_18TensorIteratorBaseEENKUlvE0_clEvENKUlvE1_clEvEUlS5_S5_E_EEEEvS7_RKT_EUliE_EEviT1_ --------------------------
	.section	.text._ZN2at6native18elementwise_kernelILi128ELi4EZNS0_22gpu_kernel_impl_nocastINS0_13AUnaryFunctorIN3c104HalfES5_S5_ZZZNS0_16fmod_kernel_cudaERNS_18TensorIteratorBaseEENKUlvE0_clEvENKUlvE1_clEvEUlS5_S5_E_EEEEvS7_RKT_EUliE_EEviT1_,"ax",@progbits
	.align	128
        .global         _ZN2at6native18elementwise_kernelILi128ELi4EZNS0_22gpu_kernel_impl_nocastINS0_13AUnaryFunctorIN3c104HalfES5_S5_ZZZNS0_16fmod_kernel_cudaERNS_18TensorIteratorBaseEENKUlvE0_clEvENKUlvE1_clEvEUlS5_S5_E_EEEEvS7_RKT_EUliE_EEviT1_
        .type           _ZN2at6native18elementwise_kernelILi128ELi4EZNS0_22gpu_kernel_impl_nocastINS0_13AUnaryFunctorIN3c104HalfES5_S5_ZZZNS0_16fmod_kernel_cudaERNS_18TensorIteratorBaseEENKUlvE0_clEvENKUlvE1_clEvEUlS5_S5_E_EEEEvS7_RKT_EUliE_EEviT1_,@function
        .size           _ZN2at6native18elementwise_kernelILi128ELi4EZNS0_22gpu_kernel_impl_nocastINS0_13AUnaryFunctorIN3c104HalfES5_S5_ZZZNS0_16fmod_kernel_cudaERNS_18TensorIteratorBaseEENKUlvE0_clEvENKUlvE1_clEvEUlS5_S5_E_EEEEvS7_RKT_EUliE_EEviT1_,(.L_x_54815 - _ZN2at6native18elementwise_kernelILi128ELi4EZNS0_22gpu_kernel_impl_nocastINS0_13AUnaryFunctorIN3c104HalfES5_S5_ZZZNS0_16fmod_kernel_cudaERNS_18TensorIteratorBaseEENKUlvE0_clEvENKUlvE1_clEvEUlS5_S5_E_EEEEvS7_RKT_EUliE_EEviT1_)
        .other          _ZN2at6native18elementwise_kernelILi128ELi4EZNS0_22gpu_kernel_impl_nocastINS0_13AUnaryFunctorIN3c104HalfES5_S5_ZZZNS0_16fmod_kernel_cudaERNS_18TensorIteratorBaseEENKUlvE0_clEvENKUlvE1_clEvEUlS5_S5_E_EEEEvS7_RKT_EUliE_EEviT1_,@"STO_CUDA_ENTRY STV_DEFAULT"
_ZN2at6native18elementwise_kernelILi128ELi4EZNS0_22gpu_kernel_impl_nocastINS0_13AUnaryFunctorIN3c104HalfES5_S5_ZZZNS0_16fmod_kernel_cudaERNS_18TensorIteratorBaseEENKUlvE0_clEvENKUlvE1_clEvEUlS5_S5_E_EEEEvS7_RKT_EUliE_EEviT1_:
.text._ZN2at6native18elementwise_kernelILi128ELi4EZNS0_22gpu_kernel_impl_nocastINS0_13AUnaryFunctorIN3c104HalfES5_S5_ZZZNS0_16fmod_kernel_cudaERNS_18TensorIteratorBaseEENKUlvE0_clEvENKUlvE1_clEvEUlS5_S5_E_EEEEvS7_RKT_EUliE_EEviT1_:
        /* <DEDUP_REMOVED lines=17> */
[----:B0-----:R-:W-:-:S05]  /*0110*/  HADD2.F32 R0, -RZ, R0.H0_H0 ;  /* 0x20000000ff007230 */ /* 0x001fca0000004100 */
[----:B------:R-:W-:Y:S01]  /*0120*/  FADD.FTZ R9, |R0|, -RZ ;  /* 0x800000ff00097221 */ /* 0x000fe20000010200 */
[----:B--2---:R-:W-:-:S05]  /*0130*/  HADD2.F32 R7, -RZ, R4.H0_H0 ;  /* 0x20000004ff077230 */ /* 0x004fca0000004100 */
        /* <DEDUP_REMOVED lines=24> */
.L_x_7561:
[----:B------:R-:W-:Y:S01]  /*02c0*/  FSETP.GEU.FTZ.AND P0, PT, R6, -R2, PT ;  /* 0x800000020600720b */ /* 0x000fe20003f1e000 */
[----:B------:R-:W-:-:S12]  /*02d0*/  FADD.FTZ R4, R4, -1 ;  /* 0xbf80000004047421 */ /* 0x000fd80000010000 */
[----:B------:R-:W-:-:S07]  /*02e0*/  @!P0 FADD.FTZ R4, R4, -1 ;  /* 0xbf80000004048421 */ /* 0x000fce0000010000 */
.L_x_7560:
[----:B------:R-:W-:Y:S01]  /*02f0*/  FFMA.FTZ R9, -R2, R4, R9 ;  /* 0x0000000402097223 */ /* 0x000fe20000010109 */
[----:B------:R-:W-:Y:S06]  /*0300*/  BRA `(.L_x_7558) ;  /* 0x0000000000707947 */ /* 0x000fec0003800000 */
.L_x_7559:
        /* <DEDUP_REMOVED lines=13> */
.L_x_7563:
        /* <DEDUP_REMOVED lines=13> */
.L_x_7562:
[----:B------:R-:W-:-:S04]  /*04b0*/  FMUL.FTZ R9, R9, 1.1920928955078125e-07 ;  /* 0x3400000009097820 */ /* 0x000fc80000410000 */
[----:B------:R-:W-:-:S07]  /*04c0*/  FMUL.FTZ R9, R10, R9 ;  /* 0x000000090a097220 */ /* 0x000fce0000410000 */
.L_x_7558:
        /* <DEDUP_REMOVED lines=12> */
[----:B------:R-:W1:Y:S02]  /*0590*/  LDC.U16 R0, c[0x0][0x592] ;  /* 0x00016480ff007b82 */ /* 0x000e640000000400 */
[----:B-1----:R-:W-:-:S05]  /*05a0*/  HADD2.F32 R0, -RZ, R0.H0_H0 ;  /* 0x20000000ff007230 */ /* 0x002fca0000004100 */
[----:B------:R-:W-:Y:S01]  /*05b0*/  FADD.FTZ R9, |R0|, -RZ ;  /* 0x800000ff00097221 */ /* 0x000fe20000010200 */
[----:B--2---:R-:W-:-:S05]  /*05c0*/  HADD2.F32 R7, -RZ, R4.H0_H0 ;  /* 0x20000004ff077230 */ /* 0x004fca0000004100 */
[----:B------:R-:W-:-:S13]  /*05d0*/  FSETP.GEU.FTZ.AND P0, PT, |R0|, |R7|, PT ;  /* 0x400000070000720b */ /* 0x000fda0003f1e200 */
[----:B------:R-:W-:Y:S05]  /*05e0*/  @!P0 BRA `(.L_x_7565) ;  /* 0x0000000000dc8947 */ /* 0x000fea0003800000 */
[----:B0-----:R-:W-:-:S05]  /*05f0*/  FMUL.FTZ R2, |R7|, 8388608 ;  /* 0x4b00000007027820 */ /* 0x001fca0000410200 */
        /* <DEDUP_REMOVED lines=21> */
.L_x_7568:
[----:B------:R-:W-:Y:S01]  /*0750*/  FSETP.GEU.FTZ.AND P0, PT, R6, -R2, PT ;  /* 0x800000020600720b */ /* 0x000fe20003f1e000 */
[----:B------:R-:W-:-:S12]  /*0760*/  FADD.FTZ R4, R4, -1 ;  /* 0xbf80000004047421 */ /* 0x000fd80000010000 */
[----:B------:R-:W-:-:S07]  /*0770*/  @!P0 FADD.FTZ R4, R4, -1 ;  /* 0xbf80000004048421 */ /* 0x000fce0000010000 */
.L_x_7567:
[----:B------:R-:W-:Y:S01]  /*0780*/  FFMA.FTZ R9, -R2, R4, R9 ;  /* 0x0000000402097223 */ /* 0x000fe20000010109 */
[----:B------:R-:W-:Y:S06]  /*0790*/  BRA `(.L_x_7565) ;  /* 0x0000000000707947 */ /* 0x000fec0003800000 */
.L_x_7566:
        /* <DEDUP_REMOVED lines=13> */
.L_x_7570:
        /* <DEDUP_REMOVED lines=13> */
.L_x_7569:
[----:B------:R-:W-:-:S04]  /*0940*/  FMUL.FTZ R9, R9, 1.1920928955078125e-07 ;  /* 0x3400000009097820 */ /* 0x000fc80000410000 */
[----:B------:R-:W-:-:S07]  /*0950*/  FMUL.FTZ R9, R10, R9 ;  /* 0x000000090a097220 */ /* 0x000fce0000410000 */
.L_x_7565:
[----:B------:R-:W1:Y:S01]  /*0960*/  LDC.64 R4, c[0x0][0x580] ;  /* 0x00016000ff047b82 */ /* 0x000e620000000a00 */
[C---:B------:R-:W-:Y:S02]  /*0970*/  FSETP.NAN.FTZ.AND P0, PT, |R9|.reuse, |R9|, PT ;  /* 0x400000090900720b */ /* 0x040fe40003f18200 */
[----:B------:R-:W-:Y:S02]  /*0980*/  LOP3.LUT R0, R9, 0x80000000, R0, 0xb8, !PT ;  /* 0x8000000009007812 */ /* 0x000fe400078eb800 */
[----:B------:R-:W-:Y:S02]  /*0990*/  IADD3 R3, PT, PT, R3, 0x80, RZ ;  /* 0x0000008003037810 */ /* 0x000fe40007ffe0ff */
[----:B------:R-:W-:-:S04]  /*09a0*/  FSEL R0, R9, R0, P0 ;  /* 0x0000000009007208 */ /* 0x000fc80000000000 */
[----:B------:R-:W-:-:S05]  /*09b0*/  F2FP.F16.F32.PACK_AB R0, RZ, R0 ;  /* 0x00000000ff00723e */ /* 0x000fca00000000ff */
[----:B-1----:R1:W-:Y:S02]  /*09c0*/  STG.E.U16 desc[UR6][R4.64], R0 ;  /* 0x0000000004007986 */ /* 0x0023e4000c101506 */
.L_x_7557:
[----:B------:R-:W-:-:S13]  /*09d0*/  ISETP.GE.AND P0, PT, R3, UR4, PT ;  /* 0x0000000403007c0c */ /* 0x000fda000bf06270 */
[----:B------:R-:W-:Y:S05]  /*09e0*/  @P0 BREAK.RELIABLE B1 ;  /* 0x0000000000010942 */ /* 0x000fea0003800100 */
[----:B------:R-:W-:Y:S05]  /*09f0*/  @P0 BRA `(.L_x_7564) ;  /* 0x0000000400340947 */ /* 0x000fea0003800000 */
[----:B------:R-:W-:Y:S05]  /*0a00*/  BSYNC.RELIABLE B1 ;  /* 0x0000000000017941 */ /* 0x000fea0003800100 */
.L_x_7556:
        /* <DEDUP_REMOVED lines=32> */
.L_x_7575:
[----:B------:R-:W-:Y:S01]  /*0c10*/  FSETP.GEU.FTZ.AND P0, PT, R6, -R2, PT ;  /* 0x800000020600720b */ /* 0x000fe20003f1e000 */
[----:B------:R-:W-:-:S12]  /*0c20*/  FADD.FTZ R4, R4, -1 ;  /* 0xbf80000004047421 */ /* 0x000fd80000010000 */
[----:B------:R-:W-:-:S07]  /*0c30*/  @!P0 FADD.FTZ R4, R4, -1 ;  /* 0xbf80000004048421 */ /* 0x000fce0000010000 */
.L_x_7574:
[----:B------:R-:W-:Y:S05]  /*0c40*/  BSYNC.RECONVERGENT B3 ;  /* 0x0000000000037941 */ /* 0x000fea0003800200 */
.L_x_7573:
[----:B------:R-:W-:Y:S01]  /*0c50*/  FFMA.FTZ R9, -R2, R4, R9 ;  /* 0x0000000402097223 */ /* 0x000fe20000010109 */
[----:B------:R-:W-:Y:S06]  /*0c60*/  BRA `(.L_x_7576) ;  /* 0x0000000000787947 */ /* 0x000fec0003800000 */
.L_x_7572:
        /* <DEDUP_REMOVED lines=14> */
.L_x_7579:
        /* <DEDUP_REMOVED lines=13> */
.L_x_7578:
[----:B------:R-:W-:Y:S05]  /*0e20*/  BSYNC.RECONVERGENT B3 ;  /* 0x0000000000037941 */ /* 0x000fea0003800200 */
.L_x_7577:
[----:B------:R-:W-:-:S04]  /*0e30*/  FMUL.FTZ R9, R9, 1.1920928955078125e-07 ;  /* 0x3400000009097820 */ /* 0x000fc80000410000 */
[----:B------:R-:W-:-:S07]  /*0e40*/  FMUL.FTZ R9, R10, R9 ;  /* 0x000000090a097220 */ /* 0x000fce0000410000 */
.L_x_7576:
[----:B------:R-:W-:Y:S05]  /*0e50*/  BSYNC.RECONVERGENT B0 ;  /* 0x0000000000007941 */ /* 0x000fea0003800200 */
.L_x_7571:
[----:B------:R-:W1:Y:S01]  /*0e60*/  LDC.64 R4, c[0x0][0x580] ;  /* 0x00016000ff047b82 */ /* 0x000e620000000a00 */
[C---:B------:R-:W-:Y:S02]  /*0e70*/  FSETP.NAN.FTZ.AND P0, PT, |R9|.reuse, |R9|, PT ;  /* 0x400000090900720b */ /* 0x040fe40003f18200 */
[----:B------:R-:W-:Y:S02]  /*0e80*/  LOP3.LUT R0, R9, 0x80000000, R0, 0xb8, !PT ;  /* 0x8000000009007812 */ /* 0x000fe400078eb800 */
[----:B------:R-:W-:Y:S02]  /*0e90*/  IADD3 R3, PT, PT, R3, 0x80, RZ ;  /* 0x0000008003037810 */ /* 0x000fe40007ffe0ff */
[----:B------:R-:W-:-:S04]  /*0ea0*/  FSEL R0, R9, R0, P0 ;  /* 0x0000000009007208 */ /* 0x000fc80000000000 */
[----:B------:R-:W-:-:S05]  /*0eb0*/  F2FP.F16.F32.PACK_AB R0, RZ, R0 ;  /* 0x00000000ff00723e */ /* 0x000fca00000000ff */
[----:B-1----:R2:W-:Y:S02]  /*0ec0*/  STG.E.U16 desc[UR6][R4.64], R0 ;  /* 0x0000000004007986 */ /* 0x0025e4000c101506 */
.L_x_7564:
[----:B------:R-:W-:Y:S05]  /*0ed0*/  BSYNC.RECONVERGENT B2 ;  /* 0x0000000000027941 */ /* 0x000fea0003800200 */
.L_x_7555:
[----:B------:R-:W-:Y:S05]  /*0ee0*/  WARPSYNC.ALL ;  /* 0x0000000000007948 */ /* 0x000fea0003800000 */
[----:B------:R-:W-:-:S13]  /*0ef0*/  ISETP.GE.AND P0, PT, R3, UR4, PT ;  /* 0x0000000403007c0c */ /* 0x000fda000bf06270 */
[----:B------:R-:W-:Y:S05]  /*0f00*/  @P0 EXIT ;  /* 0x000000000000094d */ /* 0x000fea0003800000 */
[----:B0-----:R-:W0:Y:S02]  /*0f10*/  LDC.64 R2, c[0x0][0x588] ;  /* 0x00016200ff027b82 */ /* 0x001e240000000a00 */
[----:B0-----:R-:W3:Y:S06]  /*0f20*/  LDG.E.U16 R2, desc[UR6][R2.64] ;  /* 0x0000000602027981 */ /* 0x001eec000c1e1500 */
[----:B-12---:R-:W0:Y:S02]  /*0f30*/  LDC.U16 R0, c[0x0][0x592] ;  /* 0x00016480ff007b82 */ /* 0x006e240000000400 */
[----:B0-----:R-:W-:-:S05]  /*0f40*/  HADD2.F32 R0, -RZ, R0.H0_H0 ;  /* 0x20000000ff007230 */ /* 0x001fca0000004100 */
        /* <DEDUP_REMOVED lines=26> */
.L_x_7583:
[----:B------:R-:W-:Y:S01]  /*10f0*/  FSETP.GEU.FTZ.AND P0, PT, R4, -R2, PT ;  /* 0x800000020400720b */ /* 0x000fe20003f1e000 */
[----:B------:R-:W-:-:S12]  /*1100*/  FADD.FTZ R6, R6, -1 ;  /* 0xbf80000006067421 */ /* 0x000fd80000010000 */
[----:B------:R-:W-:-:S07]  /*1110*/  @!P0 FADD.FTZ R6, R6, -1 ;  /* 0xbf80000006068421 */ /* 0x000fce0000010000 */
.L_x_7582:
[----:B------:R-:W-:Y:S01]  /*1120*/  FFMA.FTZ R7, -R2, R6, R7 ;  /* 0x0000000602077223 */ /* 0x000fe20000010107 */
[----:B------:R-:W-:Y:S06]  /*1130*/  BRA `(.L_x_7580) ;  /* 0x0000000000707947 */ /* 0x000fec0003800000 */
.L_x_7581:
        /* <DEDUP_REMOVED lines=13> */
.L_x_7585:
        /* <DEDUP_REMOVED lines=13> */
.L_x_7584:
[----:B0-----:R-:W-:-:S04]  /*12e0*/  FMUL.FTZ R2, R7, 1.1920928955078125e-07 ;  /* 0x3400000007027820 */ /* 0x001fc80000410000 */
[----:B------:R-:W-:-:S07]  /*12f0*/  FMUL.FTZ R7, R9, R2 ;  /* 0x0000000209077220 */ /* 0x000fce0000410000 */
.L_x_7580:
[----:B------:R-:W0:Y:S01]  /*1300*/  LDC.64 R2, c[0x0][0x580] ;  /* 0x00016000ff027b82 */ /* 0x000e220000000a00 */
[C---:B------:R-:W-:Y:S02]  /*1310*/  FSETP.NAN.FTZ.AND P0, PT, |R7|.reuse, |R7|, PT ;  /* 0x400000070700720b */ /* 0x040fe40003f18200 */
[----:B------:R-:W-:-:S04]  /*1320*/  LOP3.LUT R0, R7, 0x80000000, R0, 0xb8, !PT ;  /* 0x8000000007007812 */ /* 0x000fc800078eb800 */
[----:B------:R-:W-:-:S04]  /*1330*/  FSEL R0, R7, R0, P0 ;  /* 0x0000000007007208 */ /* 0x000fc80000000000 */
[----:B------:R-:W-:-:S05]  /*1340*/  F2FP.F16.F32.PACK_AB R0, RZ, R0 ;  /* 0x00000000ff00723e */ /* 0x000fca00000000ff */
[----:B0-----:R-:W-:Y:S01]  /*1350*/  STG.E.U16 desc[UR6][R2.64], R0 ;  /* 0x0000000002007986 */ /* 0x001fe2000c101506 */
[----:B------:R-:W-:Y:S05]  /*1360*/  EXIT ;  /* 0x000000000000794d */ /* 0x000fea0003800000 */
.L_x_7554:
        /* <DEDUP_REMOVED lines=306> */
.L_x_7589:
[----:B------:R-:W0:Y:S02]  /*2690*/  LDCU.64 UR8, c[0x0][0x588] ;  /* 0x0000b100ff0877ac */ /* 0x000e240008000a00 */
[----:B0-----:R-:W-:-:S04]  /*26a0*/  IADD3 R6, P0, PT, R4, UR8, RZ ;  /* 0x0000000804067c10 */ /* 0x001fc8000ff1e0ff */
[----:B------:R-:W-:-:S05]  /*26b0*/  IADD3.X R7, PT, PT, RZ, UR9, RZ, P0, !PT ;  /* 0x00000009ff077c10 */ /* 0x000fca00087fe4ff */
[----:B------:R-:W2:Y:S01]  /*26c0*/  LDG.E.U16 R6, desc[UR6][R6.64] ;  /* 0x0000000606067981 */ /* 0x000ea2000c1e1500 */
[----:B------:R-:W0:Y:S01]  /*26d0*/  LDC.U16 R4, c[0x0][0x592] ;  /* 0x00016480ff047b82 */ /* 0x000e220000000400 */
[----:B------:R-:W-:Y:S01]  /*26e0*/  BSSY.RECONVERGENT B2, `(.L_x_7590) ;  /* 0x0000041000027945 */ /* 0x000fe20003800200 */
        /* <DEDUP_REMOVED lines=31> */
.L_x_7594:
[----:B------:R-:W-:Y:S05]  /*28e0*/  BSYNC.RECONVERGENT B3 ;  /* 0x0000000000037941 */ /* 0x000fea0003800200 */
.L_x_7593:
[----:B------:R-:W-:Y:S01]  /*28f0*/  FFMA.FTZ R9, -R10, R6, R9 ;  /* 0x000000060a097223 */ /* 0x000fe20000010109 */
[----:B------:R-:W-:Y:S06]  /*2900*/  BRA `(.L_x_7591) ;  /* 0x0000000000787947 */ /* 0x000fec0003800000 */
.L_x_7592:
        /* <DEDUP_REMOVED lines=14> */
.L_x_7597:
        /* <DEDUP_REMOVED lines=13> */
.L_x_7596:
[----:B------:R-:W-:Y:S05]  /*2ac0*/  BSYNC.RECONVERGENT B3 ;  /* 0x0000000000037941 */ /* 0x000fea0003800200 */
.L_x_7595:
[----:B------:R-:W-:-:S04]  /*2ad0*/  FMUL.FTZ R9, R9, 1.1920928955078125e-07 ;  /* 0x3400000009097820 */ /* 0x000fc80000410000 */
[----:B------:R-:W-:-:S07]  /*2ae0*/  FMUL.FTZ R9, R10, R9 ;  /* 0x000000090a097220 */ /* 0x000fce0000410000 */
.L_x_7591:
[----:B------:R-:W-:Y:S05]  /*2af0*/  BSYNC.RECONVERGENT B2 ;  /* 0x0000000000027941 */ /* 0x000fea0003800200 */
.L_x_7590:
        /* <DEDUP_REMOVED lines=310> */
.L_x_7599:
[----:B------:R-:W1:Y:S02]  /*3e60*/  LDCU.64 UR8, c[0x0][0x588] ;  /* 0x0000b100ff0877ac */ /* 0x000e640008000a00 */
[----:B-1----:R-:W-:-:S04]  /*3e70*/  IADD3 R6, P0, PT, R4, UR8, RZ ;  /* 0x0000000804067c10 */ /* 0x002fc8000ff1e0ff */
[----:B------:R-:W-:-:S05]  /*3e80*/  IADD3.X R7, PT, PT, RZ, UR9, RZ, P0, !PT ;  /* 0x00000009ff077c10 */ /* 0x000fca00087fe4ff */
[----:B------:R-:W2:Y:S01]  /*3e90*/  LDG.E.U16 R6, desc[UR6][R6.64] ;  /* 0x0000000606067981 */ /* 0x000ea2000c1e1500 */
[----:B------:R-:W1:Y:S01]  /*3ea0*/  LDC.U16 R4, c[0x0][0x592] ;  /* 0x00016480ff047b82 */ /* 0x000e620000000400 */
[----:B------:R-:W-:Y:S01]  /*3eb0*/  BSSY.RECONVERGENT B2, `(.L_x_7600) ;  /* 0x0000041000027945 */ /* 0x000fe20003800200 */
[----:B-1----:R-:W-:-:S05]  /*3ec0*/  HADD2.F32 R4, -RZ, R4.H0_H0 ;  /* 0x20000004ff047230 */ /* 0x002fca0000004100 */
        /* <DEDUP_REMOVED lines=27> */
.L_x_7605:
[----:B------:R-:W-:Y:S01]  /*4080*/  FSETP.GEU.FTZ.AND P0, PT, R8, -R10, PT ;  /* 0x8000000a0800720b */ /* 0x000fe20003f1e000 */
[----:B------:R-:W-:-:S12]  /*4090*/  FADD.FTZ R6, R6, -1 ;  /* 0xbf80000006067421 */ /* 0x000fd80000010000 */
[----:B------:R-:W-:-:S07]  /*40a0*/  @!P0 FADD.FTZ R6, R6, -1 ;  /* 0xbf80000006068421 */ /* 0x000fce0000010000 */
.L_x_7604:
[----:B------:R-:W-:Y:S05]  /*40b0*/  BSYNC.RECONVERGENT B3 ;  /* 0x0000000000037941 */ /* 0x000fea0003800200 */
.L_x_7603:
[----:B------:R-:W-:Y:S01]  /*40c0*/  FFMA.FTZ R9, -R10, R6, R9 ;  /* 0x000000060a097223 */ /* 0x000fe20000010109 */
[----:B------:R-:W-:Y:S06]  /*40d0*/  BRA `(.L_x_7601) ;  /* 0x0000000000787947 */ /* 0x000fec0003800000 */
.L_x_7602:
        /* <DEDUP_REMOVED lines=14> */
.L_x_7608:
        /* <DEDUP_REMOVED lines=13> */
.L_x_7607:
[----:B------:R-:W-:Y:S05]  /*4290*/  BSYNC.RECONVERGENT B3 ;  /* 0x0000000000037941 */ /* 0x000fea0003800200 */
.L_x_7606:
[----:B------:R-:W-:-:S04]  /*42a0*/  FMUL.FTZ R9, R9, 1.1920928955078125e-07 ;  /* 0x3400000009097820 */ /* 0x000fc80000410000 */
[----:B------:R-:W-:-:S07]  /*42b0*/  FMUL.FTZ R9, R10, R9 ;  /* 0x000000090a097220 */ /* 0x000fce0000410000 */
.L_x_7601:
[----:B------:R-:W-:Y:S05]  /*42c0*/  BSYNC.RECONVERGENT B2 ;  /* 0x0000000000027941 */ /* 0x000fea0003800200 */
.L_x_7600:
        /* <DEDUP_REMOVED lines=9> */
.L_x_7588:
[----:B------:R-:W-:-:S13]  /*4360*/  ISETP.GE.AND P0, PT, R3, UR4, PT ;  /* 0x0000000403007c0c */ /* 0x000fda000bf06270 */
[----:B------:R-:W-:Y:S05]  /*4370*/  @P0 BREAK.RELIABLE B0 ;  /* 0x0000000000000942 */ /* 0x000fea0003800100 */
[----:B------:R-:W-:Y:S05]  /*4380*/  @P0 BRA `(.L_x_7598) ;  /* 0x0000001400ec0947 */ /* 0x000fea0003800000 */
[----:B------:R-:W-:Y:S05]  /*4390*/  BSYNC.RELIABLE B0 ;  /* 0x0000000000007941 */ /* 0x000fea0003800100 */
.L_x_7587:
        /* <DEDUP_REMOVED lines=298> */
.L_x_7609:
        /* <DEDUP_REMOVED lines=34> */
.L_x_7615:
[----:B------:R-:W-:Y:S01]  /*5860*/  FSETP.GEU.FTZ.AND P0, PT, R8, -R10, PT ;  /* 0x8000000a0800720b */ /* 0x000fe20003f1e000 */
[----:B------:R-:W-:-:S12]  /*5870*/  FADD.FTZ R6, R6, -1 ;  /* 0xbf80000006067421 */ /* 0x000fd80000010000 */
[----:B------:R-:W-:-:S07]  /*5880*/  @!P0 FADD.FTZ R6, R6, -1 ;  /* 0xbf80000006068421 */ /* 0x000fce0000010000 */
.L_x_7614:
[----:B------:R-:W-:Y:S05]  /*5890*/  BSYNC.RECONVERGENT B3 ;  /* 0x0000000000037941 */ /* 0x000fea0003800200 */
.L_x_7613:
[----:B------:R-:W-:Y:S01]  /*58a0*/  FFMA.FTZ R9, -R10, R6, R9 ;  /* 0x000000060a097223 */ /* 0x000fe20000010109 */
[----:B------:R-:W-:Y:S06]  /*58b0*/  BRA `(.L_x_7611) ;  /* 0x0000000000787947 */ /* 0x000fec0003800000 */
.L_x_7612:
        /* <DEDUP_REMOVED lines=14> */
.L_x_7618:
        /* <DEDUP_REMOVED lines=13> */
.L_x_7617:
[----:B------:R-:W-:Y:S05]  /*5a70*/  BSYNC.RECONVERGENT B3 ;  /* 0x0000000000037941 */ /* 0x000fea0003800200 */
.L_x_7616:
[----:B------:R-:W-:-:S04]  /*5a80*/  FMUL.FTZ R9, R9, 1.1920928955078125e-07 ;  /* 0x3400000009097820 */ /* 0x000fc80000410000 */
[----:B------:R-:W-:-:S07]  /*5a90*/  FMUL.FTZ R9, R10, R9 ;  /* 0x000000090a097220 */ /* 0x000fce0000410000 */
.L_x_7611:
[----:B------:R-:W-:Y:S05]  /*5aa0*/  BSYNC.RECONVERGENT B2 ;  /* 0x0000000000027941 */ /* 0x000fea0003800200 */
.L_x_7610:
        /* <DEDUP_REMOVED lines=9> */
.L_x_7598:
[----:B------:R-:W-:Y:S05]  /*5b40*/  BSYNC.RECONVERGENT B1 ;  /* 0x0000000000017941 */ /* 0x000fea0003800200 */
.L_x_7586:
        /* <DEDUP_REMOVED lines=301> */
.L_x_7619:
[----:B------:R-:W1:Y:S02]  /*6e20*/  LDCU.128 UR8, c[0x0][0x580] ;  /* 0x0000b000ff0877ac */ /* 0x000e640008000c00 */
[----:B-1----:R-:W-:-:S04]  /*6e30*/  IADD3 R4, P0, PT, R2, UR10, RZ ;  /* 0x0000000a02047c10 */ /* 0x002fc8000ff1e0ff */
[----:B------:R-:W-:-:S05]  /*6e40*/  IADD3.X R5, PT, PT, RZ, UR11, RZ, P0, !PT ;  /* 0x0000000bff057c10 */ /* 0x000fca00087fe4ff */
[----:B------:R-:W2:Y:S01]  /*6e50*/  LDG.E.U16 R4, desc[UR6][R4.64] ;  /* 0x0000000604047981 */ /* 0x000ea2000c1e1500 */
[----:B------:R-:W1:Y:S01]  /*6e60*/  LDC.U16 R0, c[0x0][0x592] ;  /* 0x00016480ff007b82 */ /* 0x000e620000000400 */
[----:B------:R-:W-:Y:S01]  /*6e70*/  IADD3 R2, P1, PT, R3, UR8, RZ ;  /* 0x0000000803027c10 */ /* 0x000fe2000ff3e0ff */
[----:B------:R-:W-:Y:S03]  /*6e80*/  BSSY.RECONVERGENT B1, `(.L_x_7620) ;  /* 0x0000042000017945 */ /* 0x000fe60003800200 */
[----:B------:R-:W-:Y:S01]  /*6e90*/  IADD3.X R3, PT, PT, RZ, UR9, RZ, P1, !PT ;  /* 0x00000009ff037c10 */ /* 0x000fe20008ffe4ff */
        /* <DEDUP_REMOVED lines=28> */
.L_x_7625:
[----:B------:R-:W-:Y:S01]  /*7060*/  FSETP.GEU.FTZ.AND P0, PT, R6, -R8, PT ;  /* 0x800000080600720b */ /* 0x000fe20003f1e000 */
[----:B------:R-:W-:-:S12]  /*7070*/  FADD.FTZ R4, R4, -1 ;  /* 0xbf80000004047421 */ /* 0x000fd80000010000 */
[----:B------:R-:W-:-:S07]  /*7080*/  @!P0 FADD.FTZ R4, R4, -1 ;  /* 0xbf80000004048421 */ /* 0x000fce0000010000 */
.L_x_7624:
[----:B------:R-:W-:Y:S05]  /*7090*/  BSYNC.RECONVERGENT B2 ;  /* 0x0000000000027941 */ /* 0x000fea0003800200 */
.L_x_7623:
[----:B------:R-:W-:Y:S01]  /*70a0*/  FFMA.FTZ R7, -R8, R4, R7 ;  /* 0x0000000408077223 */ /* 0x000fe20000010107 */
[----:B------:R-:W-:Y:S06]  /*70b0*/  BRA `(.L_x_7621) ;  /* 0x0000000000787947 */ /* 0x000fec0003800000 */
.L_x_7622:
        /* <DEDUP_REMOVED lines=14> */
.L_x_7628:
        /* <DEDUP_REMOVED lines=13> */
.L_x_7627:
[----:B------:R-:W-:Y:S05]  /*7270*/  BSYNC.RECONVERGENT B2 ;  /* 0x0000000000027941 */ /* 0x000fea0003800200 */
.L_x_7626:
[----:B------:R-:W-:-:S04]  /*7280*/  FMUL.FTZ R7, R7, 1.1920928955078125e-07 ;  /* 0x3400000007077820 */ /* 0x000fc80000410000 */
[----:B------:R-:W-:-:S07]  /*7290*/  FMUL.FTZ R7, R8, R7 ;  /* 0x0000000708077220 */ /* 0x000fce0000410000 */
.L_x_7621:
[----:B------:R-:W-:Y:S05]  /*72a0*/  BSYNC.RECONVERGENT B1 ;  /* 0x0000000000017941 */ /* 0x000fea0003800200 */
.L_x_7620:
[C---:B------:R-:W-:Y:S02]  /*72b0*/  FSETP.NAN.FTZ.AND P0, PT, |R7|.reuse, |R7|, PT ;  /* 0x400000070700720b */ /* 0x040fe40003f18200 */
[----:B------:R-:W-:-:S04]  /*72c0*/  LOP3.LUT R0, R7, 0x80000000, R0, 0xb8, !PT ;  /* 0x8000000007007812 */ /* 0x000fc800078eb800 */
[----:B------:R-:W-:-:S04]  /*72d0*/  FSEL R0, R7, R0, P0 ;  /* 0x0000000007007208 */ /* 0x000fc80000000000 */
[----:B------:R-:W-:-:S05]  /*72e0*/  F2FP.F16.F32.PACK_AB R0, RZ, R0 ;  /* 0x00000000ff00723e */ /* 0x000fca00000000ff */
[----:B------:R-:W-:Y:S01]  /*72f0*/  STG.E.U16 desc[UR6][R2.64], R0 ;  /* 0x0000000002007986 */ /* 0x000fe2000c101506 */
[----:B------:R-:W-:Y:S05]  /*7300*/  EXIT ;  /* 0x000000000000794d */ /* 0x000fea0003800000 */
.L_x_7629:
        /* <DEDUP_REMOVED lines=15> */
.L_x_54815:


//--------------------- .text._ZN2at6native27unrolled_elementwise_kernelINS0_13AUnaryFunctorIN3c104HalfES4_S4_ZZZNS0_16fmod_kernel_cudaERNS_18TensorIteratorBaseEENKUlvE0_clEvENKUlvE1_clEvEUlS4_S4_E_EESt5arrayIPcLm2EELi4E23TrivialOffsetCalculatorILi1EjESF_NS0_6memory15LoadWithoutCastENSG_16StoreWithoutCastEEEviT_T0_T2_T3_T4_T5_ --------------------------
	.section	.text._ZN2at6native27unrolled_elementwise_kernelINS0_13AUnaryFunctorIN3c104HalfES4_S4_ZZZNS0_16fmod_kernel_cudaERNS_18TensorIteratorBaseEENKUlvE0_clEvENKUlvE1_clEvEUlS4_S4_E_EESt5arrayIPcLm2EELi4E23TrivialOffsetCalculatorILi1EjESF_NS0_6memory15LoadWithoutCastENSG_16StoreWithoutCastEEEviT_T0_T2_T3_T4_T5_,"ax",@progbits
	.align	128
        .global         _ZN2at6native27unrolled_elementwise_kernelINS0_13AUnaryFunctorIN3c104HalfES4_S4_ZZZNS0_16fmod_kernel_cudaERNS_18TensorIteratorBaseEENKUlvE0_clEvENKUlvE1_clEvEUlS4_S4_E_EESt5arrayIPcLm2EELi4E23TrivialOffsetCalculatorILi1EjESF_NS0_6memory15LoadWithoutCastENSG_16StoreWithoutCastEEEviT_T0_T2_T3_T4_T5_
        .type           _ZN2at6native27unrolled_elementwise_kernelINS0_13AUnaryFunctorIN3c104HalfES4_S4_ZZZNS0_16fmod_kernel_cudaERNS_18TensorIteratorBaseEENKUlvE0_clEvENKUlvE1_clEvEUlS4_S4_E_EESt5arrayIPcLm2EELi4E23TrivialOffsetCalculatorILi1EjESF_NS0_6memory15LoadWithoutCastENSG_16StoreWithoutCastEEEviT_T0_T2_T3_T4_T5_,@function
        .size           _ZN2at6native27unrolled_elementwise_kernelINS0_13AUnaryFunctorIN3c104HalfES4_S4_ZZZNS0_16fmod_kernel_cudaERNS_18TensorIteratorBaseEENKUlvE0_clEvENKUlvE1_clEvEUlS4_S4_E_EESt5arrayIPcLm2EELi4E23TrivialOffsetCalculatorILi1EjESF_NS0_6memory15LoadWithoutCastENSG_16StoreWithoutCastEEEviT_T0_T2_T3_T4_T5_,(.L_x_54816 - _ZN2at6native27unrolled_elementwise_kernelINS0_13AUnaryFunctorIN3c104HalfES4_S4_ZZZNS0_16fmod_kernel_cudaERNS_18TensorIteratorBaseEENKUlvE0_clEvENKUlvE1_clEvEUlS4_S4_E_EESt5arrayIPcLm2EELi4E23TrivialOffsetCalculatorILi1EjESF_NS0_6memory15LoadWithoutCastENSG_16StoreWithoutCastEEEviT_T0_T2_T3_T4_T5_)
        .other          _ZN2at6native27unrolled_elementwise_kernelINS0_13AUnaryFunctorIN3c104HalfES4_S4_ZZZNS0_16fmod_kernel_cudaERNS_18TensorIteratorBaseEENKUlvE0_clEvENKUlvE1_clEvEUlS4_S4_E_EESt5arrayIPcLm2EELi4E23TrivialOffsetCalculatorILi1EjESF_NS0_6memory15LoadWithoutCastENSG_16StoreWithoutCastEEEviT_T0_T2_T3_T4_T5_,@"STO_CUDA_ENTRY STV_DEFAULT"
_ZN2at6native27unrolled_elementwise_kernelINS0_13AUnaryFunctorIN3c104HalfES4_S4_ZZZNS0_16fmod_kernel_cudaERNS_18TensorIteratorBaseEENKUlvE0_clEvENKUlvE1_clEvEUlS4_S4_E_EESt5arrayIPcLm2EELi4E23TrivialOffsetCalculatorILi1EjESF_NS0_6memory15LoadWithoutCastENSG_16StoreWithoutCastEEEviT_T0_T2_T3_T4_T5_:
.text._ZN2at6native27unrolled_elementwise_kernelINS0_13AUnaryFunctorIN3c104HalfES4_S4_ZZZNS0_16fmod_kernel_cudaERNS_18TensorIteratorBaseEENKUlvE0_clEvENKUlvE1_clEvEUlS4_S4_E_EESt5arrayIPcLm2EELi4E23TrivialOffsetCalculatorILi1EjESF_NS0_6memory15LoadWithoutCastENSG_16StoreWithoutCastEEEviT_T0_T2_T3_T4_T5_:
        /* <DEDUP_REMOVED lines=70> */
.L_x_7636:
[----:B------:R-:W-:Y:S05]  /*0460*/  BSYNC.RECONVERGENT B2 ;  /* 0x0000000000027941 */ /* 0x000fea0003800200 */
.L_x_7635:
[----:B------:R-:W-:Y:S01]  /*0470*/  FFMA.FTZ R5, -R14, R12, R5 ;  /* 0x0000000c0e057223 */ /* 0x000fe20000010105 */
[----:B------:R-:W-:Y:S06]  /*0480*/  BRA `(.L_x_7633) ;  /* 0x0000000000787947 */ /* 0x000fec0003800000 */
.L_x_7634:
        /* <DEDUP_REMOVED lines=14> */
.L_x_7639:
        /* <DEDUP_REMOVED lines=13> */
.L_x_7638:
[----:B------:R-:W-:Y:S05]  /*0640*/  BSYNC.RECONVERGENT B2 ;  /* 0x0000000000027941 */ /* 0x000fea0003800200 */
.L_x_7637:
[----:B------:R-:W-:-:S04]  /*0650*/  FMUL.FTZ R10, R5, 1.1920928955078125e-07 ;  /* 0x34000000050a7820 */ /* 0x000fc80000410000 */
[----:B------:R-:W-:-:S07]  /*0660*/  FMUL.FTZ R5, R13, R10 ;  /* 0x0000000a0d057220 */ /* 0x000fce0000410000 */
.L_x_7633:
[----:B------:R-:W-:Y:S05]  /*0670*/  BSYNC.RECONVERGENT B0 ;  /* 0x0000000000007941 */ /* 0x000fea0003800200 */
.L_x_7632:
[C---:B------:R-:W-:Y:S02]  /*0680*/  FSETP.NAN.FTZ.AND P0, PT, |R5|.reuse, |R5|, PT ;  /* 0x400000050500720b */ /* 0x040fe40003f18200 */
[----:B------:R-:W-:-:S04]  /*0690*/  LOP3.LUT R4, R5, 0x80000000, R4, 0xb8, !PT ;  /* 0x8000000005047812 */ /* 0x000fc800078eb804 */
[----:B------:R-:W-:-:S04]  /*06a0*/  FSEL R4, R5, R4, P0 ;  /* 0x0000000405047208 */ /* 0x000fc80000000000 */
[----:B------:R-:W-:-:S07]  /*06b0*/  F2FP.F16.F32.PACK_AB R4, RZ, R4 ;  /* 0x00000004ff04723e */ /* 0x000fce00000000ff */
.L_x_7631:
[----:B------:R-:W-:Y:S05]  /*06c0*/  BSYNC.RECONVERGENT B1 ;  /* 0x0000000000017941 */ /* 0x000fea0003800200 */
.L_x_7630:
[----:B------:R-:W-:Y:S01]  /*06d0*/  VIADD R5, R3, 0x80 ;  /* 0x0000008003057836 */ /* 0x000fe20000000000 */
[----:B------:R-:W-:Y:S04]  /*06e0*/  BSSY.RECONVERGENT B1, `(.L_x_7640) ;  /* 0x000004a000017945 */ /* 0x000fe80003800200 */
[----:B------:R-:W-:-:S13]  /*06f0*/  ISETP.GE.AND P0, PT, R5, R2, PT ;  /* 0x000000020500720c */ /* 0x000fda0003f06270 */
[----:B------:R-:W-:Y:S05]  /*0700*/  @P0 BRA `(.L_x_7641) ;  /* 0x00000004001c0947 */ /* 0x000fea0003800000 */
[----:B-----5:R-:W1:Y:S01]  /*0710*/  LDC.U16 R9, c[0x0][0x386] ;  /* 0x0000e180ff097b82 */ /* 0x020e620000000400 */
[----:B------:R-:W-:Y:S01]  /*0720*/  HADD2.F32 R13, -RZ, R8.H0_H0 ;  /* 0x20000008ff0d7230 */ /* 0x000fe20000004100 */
        /* <DEDUP_REMOVED lines=8> */
[----:B0-----:R-:W-:Y:S01]  /*07b0*/  FADD.FTZ R14, |R13|, -RZ ;  /* 0x800000ff0d0e7221 */ /* 0x001fe20000010200 */
        /* <DEDUP_REMOVED lines=19> */
.L_x_7647:
[----:B------:R-:W-:Y:S01]  /*08f0*/  FSETP.GEU.FTZ.AND P0, PT, R12, -R14, PT ;  /* 0x8000000e0c00720b */ /* 0x000fe20003f1e000 */
[----:B------:R-:W-:-:S12]  /*0900*/  FADD.FTZ R10, R10, -1 ;  /* 0xbf8000000a0a7421 */ /* 0x000fd80000010000 */
[----:B------:R-:W-:-:S07]  /*0910*/  @!P0 FADD.FTZ R10, R10, -1 ;  /* 0xbf8000000a0a8421 */ /* 0x000fce0000010000 */
.L_x_7646:
[----:B------:R-:W-:Y:S05]  /*0920*/  BSYNC.RECONVERGENT B2 ;  /* 0x0000000000027941 */ /* 0x000fea0003800200 */
.L_x_7645:
[----:B------:R-:W-:Y:S01]  /*0930*/  FFMA.FTZ R9, -R14, R10, R9 ;  /* 0x0000000a0e097223 */ /* 0x000fe20000010109 */
[----:B------:R-:W-:Y:S06]  /*0940*/  BRA `(.L_x_7643) ;  /* 0x0000000000787947 */ /* 0x000fec0003800000 */
.L_x_7644:
        /* <DEDUP_REMOVED lines=14> */
.L_x_7650:
        /* <DEDUP_REMOVED lines=13> */
.L_x_7649:
[----:B------:R-:W-:Y:S05]  /*0b00*/  BSYNC.RECONVERGENT B2 ;  /* 0x0000000000027941 */ /* 0x000fea0003800200 */
.L_x_7648:
[----:B------:R-:W-:-:S04]  /*0b10*/  FMUL.FTZ R9, R9, 1.1920928955078125e-07 ;  /* 0x3400000009097820 */ /* 0x000fc80000410000 */
[----:B------:R-:W-:-:S07]  /*0b20*/  FMUL.FTZ R9, R14, R9 ;  /* 0x000000090e097220 */ /* 0x000fce0000410000 */
.L_x_7643:
[----:B------:R-:W-:Y:S05]  /*0b30*/  BSYNC.RECONVERGENT B0 ;  /* 0x0000000000007941 */ /* 0x000fea0003800200 */
.L_x_7642:
[C---:B------:R-:W-:Y:S02]  /*0b40*/  FSETP.NAN.FTZ.AND P0, PT, |R9|.reuse, |R9|, PT ;  /* 0x400000090900720b */ /* 0x040fe40003f18200 */
[----:B------:R-:W-:-:S04]  /*0b50*/  LOP3.LUT R8, R9, 0x80000000, R8, 0xb8, !PT ;  /* 0x8000000009087812 */ /* 0x000fc800078eb808 */
[----:B------:R-:W-:-:S04]  /*0b60*/  FSEL R8, R9, R8, P0 ;  /* 0x0000000809087208 */ /* 0x000fc80000000000 */
[----:B------:R-:W-:-:S07]  /*0b70*/  F2FP.F16.F32.PACK_AB R8, RZ, R8 ;  /* 0x00000008ff08723e */ /* 0x000fce00000000ff */
.L_x_7641:
[----:B------:R-:W-:Y:S05]  /*0b80*/  BSYNC.RECONVERGENT B1 ;  /* 0x0000000000017941 */ /* 0x000fea0003800200 */
.L_x_7640:
[----:B-----5:R-:W-:Y:S01]  /*0b90*/  VIADD R9, R3, 0x100 ;  /* 0x0000010003097836 */ /* 0x020fe20000000000 */
[----:B------:R-:W-:Y:S04]  /*0ba0*/  BSSY.RECONVERGENT B1, `(.L_x_7651) ;  /* 0x000004a000017945 */ /* 0x000fe80003800200 */
[----:B------:R-:W-:-:S13]  /*0bb0*/  ISETP.GE.AND P0, PT, R9, R2, PT ;  /* 0x000000020900720c */ /* 0x000fda0003f06270 */
[----:B------:R-:W-:Y:S05]  /*0bc0*/  @P0 BRA `(.L_x_7652) ;  /* 0x00000004001c0947 */ /* 0x000fea0003800000 */
[----:B------:R-:W1:Y:S01]  /*0bd0*/  LDC.U16 R9, c[0x0][0x386] ;  /* 0x0000e180ff097b82 */ /* 0x000e620000000400 */
        /* <DEDUP_REMOVED lines=29> */
.L_x_7658:
[----:B------:R-:W-:Y:S01]  /*0db0*/  FSETP.GEU.FTZ.AND P0, PT, R14, -R13, PT ;  /* 0x8000000d0e00720b */ /* 0x000fe20003f1e000 */
[----:B------:R-:W-:-:S12]  /*0dc0*/  FADD.FTZ R9, R9, -1 ;  /* 0xbf80000009097421 */ /* 0x000fd80000010000 */
[----:B------:R-:W-:-:S07]  /*0dd0*/  @!P0 FADD.FTZ R9, R9, -1 ;  /* 0xbf80000009098421 */ /* 0x000fce0000010000 */
.L_x_7657:
[----:B------:R-:W-:Y:S05]  /*0de0*/  BSYNC.RECONVERGENT B2 ;  /* 0x0000000000027941 */ /* 0x000fea0003800200 */
.L_x_7656:
[----:B------:R-:W-:Y:S01]  /*0df0*/  FFMA.FTZ R10, -R13, R9, R10 ;  /* 0x000000090d0a7223 */ /* 0x000fe2000001010a */
[----:B------:R-:W-:Y:S06]  /*0e00*/  BRA `(.L_x_7654) ;  /* 0x0000000000787947 */ /* 0x000fec0003800000 */
.L_x_7655:
        /* <DEDUP_REMOVED lines=9> */
[----:B0-----:R-:W-:-:S05]  /*0ea0*/  FSEL R14, R9, +QNAN , P2 ;  /* 0x7fffffff090e7808 */ /* 0x001fca0001000000 */
[----:B------:R-:W-:Y:S05]  /*0eb0*/  @!P1 BRA `(.L_x_7660) ;  /* 0x0000000000409947 */ /* 0x000fea0003800000 */
[----:B------:R-:W-:-:S04]  /*0ec0*/  LOP3.LUT R9, R13, 0x7fffff, RZ, 0xc0, !PT ;  /* 0x007fffff0d097812 */ /* 0x000fc800078ec0ff */
[----:B------:R-:W-:-:S04]  /*0ed0*/  LOP3.LUT R15, R9, 0x3f800000, RZ, 0xfc, !PT ;  /* 0x3f800000090f7812 */ /* 0x000fc800078efcff */
[----:B------:R0:W1:Y:S03]  /*0ee0*/  MUFU.RCP R16, R15 ;  /* 0x0000000f00107308 */ /* 0x0000660000001000 */
.L_x_7661:
        /* <DEDUP_REMOVED lines=13> */
.L_x_7660:
[----:B------:R-:W-:Y:S05]  /*0fc0*/  BSYNC.RECONVERGENT B2 ;  /* 0x0000000000027941 */ /* 0x000fea0003800200 */
.L_x_7659:
[----:B------:R-:W-:-:S04]  /*0fd0*/  FMUL.FTZ R9, R10, 1.1920928955078125e-07 ;  /* 0x340000000a097820 */ /* 0x000fc80000410000 */
[----:B------:R-:W-:-:S07]  /*0fe0*/  FMUL.FTZ R10, R14, R9 ;  /* 0x000000090e0a7220 */ /* 0x000fce0000410000 */
.L_x_7654:
[----:B------:R-:W-:Y:S05]  /*0ff0*/  BSYNC.RECONVERGENT B0 ;  /* 0x0000000000007941 */ /* 0x000fea0003800200 */
.L_x_7653:
[C---:B------:R-:W-:Y:S02]  /*1000*/  FSETP.NAN.FTZ.AND P0, PT, |R10|.reuse, |R10|, PT ;  /* 0x4000000a0a00720b */ /* 0x040fe40003f18200 */
[----:B------:R-:W-:-:S04]  /*1010*/  LOP3.LUT R7, R10, 0x80000000, R7, 0xb8, !PT ;  /* 0x800000000a077812 */ /* 0x000fc800078eb807 */
[----:B------:R-:W-:-:S04]  /*1020*/  FSEL R7, R10, R7, P0 ;  /* 0x000000070a077208 */ /* 0x000fc80000000000 */
[----:B------:R-:W-:-:S07]  /*1030*/  F2FP.F16.F32.PACK_AB R7, RZ, R7 ;  /* 0x00000007ff07723e */ /* 0x000fce00000000ff */
.L_x_7652:
[----:B------:R-:W-:Y:S05]  /*1040*/  BSYNC.RECONVERGENT B1 ;  /* 0x0000000000017941 */ /* 0x000fea0003800200 */
.L_x_7651:
[----:B------:R-:W-:Y:S01]  /*1050*/  VIADD R9, R3, 0x180 ;  /* 0x0000018003097836 */ /* 0x000fe20000000000 */
        /* <DEDUP_REMOVED lines=33> */
.L_x_7669:
[----:B------:R-:W-:Y:S01]  /*1270*/  FSETP.GEU.FTZ.AND P0, PT, R12, -R14, PT ;  /* 0x8000000e0c00720b */ /* 0x000fe20003f1e000 */
[----:B------:R-:W-:-:S12]  /*1280*/  FADD.FTZ R10, R10, -1 ;  /* 0xbf8000000a0a7421 */ /* 0x000fd80000010000 */
[----:B------:R-:W-:-:S07]  /*1290*/  @!P0 FADD.FTZ R10, R10, -1 ;  /* 0xbf8000000a0a8421 */ /* 0x000fce0000010000 */
.L_x_7668:
[----:B------:R-:W-:Y:S05]  /*12a0*/  BSYNC.RECONVERGENT B2 ;  /* 0x0000000000027941 */ /* 0x000fea0003800200 */
.L_x_7667:
[----:B------:R-:W-:Y:S01]  /*12b0*/  FFMA.FTZ R9, -R14, R10, R9 ;  /* 0x0000000a0e097223 */ /* 0x000fe20000010109 */
[----:B------:R-:W-:Y:S06]  /*12c0*/  BRA `(.L_x_7665) ;  /* 0x0000000000787947 */ /* 0x000fec0003800000 */
.L_x_7666:
        /* <DEDUP_REMOVED lines=14> */
.L_x_7672:
        /* <DEDUP_REMOVED lines=13> */
.L_x_7671:
[----:B------:R-:W-:Y:S05]  /*1480*/  BSYNC.RECONVERGENT B2 ;  /* 0x0000000000027941 */ /* 0x000fea0003800200 */
.L_x_7670:
[----:B------:R-:W-:-:S04]  /*1490*/  FMUL.FTZ R9, R9, 1.1920928955078125e-07 ;  /* 0x3400000009097820 */ /* 0x000fc80000410000 */
[----:B------:R-:W-:-:S07]  /*14a0*/  FMUL.FTZ R9, R14, R9 ;  /* 0x000000090e097220 */ /* 0x000fce0000410000 */
.L_x_7665:
[----:B------:R-:W-:Y:S05]  /*14b0*/  BSYNC.RECONVERGENT B0 ;  /* 0x0000000000007941 */ /* 0x000fea0003800200 */
.L_x_7664:
[C---:B------:R-:W-:Y:S02]  /*14c0*/  FSETP.NAN.FTZ.AND P0, PT, |R9|.reuse, |R9|, PT ;  /* 0x400000090900720b */ /* 0x040fe40003f18200 */
[----:B------:R-:W-:-:S04]  /*14d0*/  LOP3.LUT R6, R9, 0x80000000, R6, 0xb8, !PT ;  /* 0x8000000009067812 */ /* 0x000fc800078eb806 */
[----:B------:R-:W-:-:S04]  /*14e0*/  FSEL R6, R9, R6, P0 ;  /* 0x0000000609067208 */ /* 0x000fc80000000000 */
[----:B------:R-:W-:-:S07]  /*14f0*/  F2FP.F16.F32.PACK_AB R6, RZ, R6 ;  /* 0x00000006ff06723e */ /* 0x000fce00000000ff */
.L_x_7663:
[----:B------:R-:W-:Y:S05]  /*1500*/  BSYNC.RECONVERGENT B1 ;  /* 0x0000000000017941 */ /* 0x000fea0003800200 */
.L_x_7662:
        /* <DEDUP_REMOVED lines=17> */
.L_x_7675:
[----:B------:R-:W-:Y:S05]  /*1620*/  BSYNC.RELIABLE B1 ;  /* 0x0000000000017941 */ /* 0x000fea0003800100 */
.L_x_7674:
[----:B------:R-:W-:-:S13]  /*1630*/  ISETP.GE.AND P0, PT, R3, R2, PT ;  /* 0x000000020300720c */ /* 0x000fda0003f06270 */
[----:B-1----:R-:W1:Y:S01]  /*1640*/  @!P0 LDC.64 R4, c[0x0][0x388] ;  /* 0x0000e200ff048b82 */ /* 0x002e620000000a00 */
[----:B------:R-:W-:Y:S01]  /*1650*/  @!P0 LEA R9, R0, R3, 0x9 ;  /* 0x0000000300098211 */ /* 0x000fe200078e48ff */
[----:B------:R-:W-:-:S04]  /*1660*/  @!P0 VIADD R3, R3, 0x80 ;  /* 0x0000008003038836 */ /* 0x000fc80000000000 */
[----:B-1----:R-:W-:-:S05]  /*1670*/  @!P0 IMAD.WIDE.U32 R4, R9, 0x2, R4 ;  /* 0x0000000209048825 */ /* 0x002fca00078e0004 */
[----:B------:R1:W-:Y:S02]  /*1680*/  @!P0 STG.E.U16 desc[UR4][R4.64], R7 ;  /* 0x0000000704008986 */ /* 0x0003e4000c101504 */
.L_x_7676:
[----:B------:R-:W-:Y:S05]  /*1690*/  BSYNC.RECONVERGENT B0 ;  /* 0x0000000000007941 */ /* 0x000fea0003800200 */
.L_x_7673:
        /* <DEDUP_REMOVED lines=8> */
.L_x_7677:
        /* <DEDUP_REMOVED lines=14> */
.L_x_54816:


//--------------------- .text._ZN2at6native29vectorized_elementwise_kernelILi2ENS0_13AUnaryFunctorIN3c104HalfES4_S4_ZZZNS0_16fmod_kernel_cudaERNS_18TensorIteratorBaseEENKUlvE0_clEvENKUlvE1_clEvEUlS4_S4_E_EESt5arrayIPcLm2EEEEviT0_T1_ --------------------------
	.section	.text._ZN2at6native29vectorized_elementwise_kernelILi2ENS0_13AUnaryFunctorIN3c104HalfES4_S4_ZZZNS0_16fmod_kernel_cudaERNS_18TensorIteratorBaseEENKUlvE0_clEvENKUlvE1_clEvEUlS4_S4_E_EESt5arrayIPcLm2EEEEviT0_T1_,"ax",@progbits
	.align	128
        .global         _ZN2at6native29vectorized_elementwise_kernelILi2ENS0_13AUnaryFunctorIN3c104HalfES4_S4_ZZZNS0_16fmod_kernel_cudaERNS_18TensorIteratorBaseEENKUlvE0_clEvENKUlvE1_clEvEUlS4_S4_E_EESt5arrayIPcLm2EEEEviT0_T1_
        .type           _ZN2at6native29vectorized_elementwise_kernelILi2ENS0_13AUnaryFunctorIN3c104HalfES4_S4_ZZZNS0_16fmod_kernel_cudaERNS_18TensorIteratorBaseEENKUlvE0_clEvENKUlvE1_clEvEUlS4_S4_E_EESt5arrayIPcLm2EEEEviT0_T1_,@function
        .size           _ZN2at6native29vectorized_elementwise_kernelILi2ENS0_13AUnaryFunctorIN3c104HalfES4_S4_ZZZNS0_16fmod_kernel_cudaERNS_18TensorIteratorBaseEENKUlvE0_clEvENKUlvE1_clEvEUlS4_S4_E_EESt5arrayIPcLm2EEEEviT0_T1_,(.L_x_54817 - _ZN2at6native29vectorized_elementwise_kernelILi2ENS0_13AUnaryFunctorIN3c104HalfES4_S4_ZZZNS0_16fmod_kernel_cudaERNS_18TensorIteratorBaseEENKUlvE0_clEvENKUlvE1_clEvEUlS4_S4_E_EESt5arrayIPcLm2EEEEviT0_T1_)
        .other          _ZN2at6native29vectorized_elementwise_kernelILi2ENS0_13AUnaryFunctorIN3c104HalfES4_S4_ZZZNS0_16fmod_kernel_cudaERNS_18TensorIteratorBaseEENKUlvE0_clEvENKUlvE1_clEvEUlS4_S4_E_EESt5arrayIPcLm2EEEEviT0_T1_,@"STO_CUDA_ENTRY STV_DEFAULT"
_ZN2at6native29vectorized_elementwise_kernelILi2ENS0_13AUnaryFunctorIN3c104HalfES4_S4_ZZZNS0_16fmod_kernel_cudaERNS_18TensorIteratorBaseEENKUlvE0_clEvENKUlvE1_clEvEUlS4_S4_E_EESt5arrayIPcLm2EEEEviT0_T1_:
.text._ZN2at6native29vectorized_elementwise_kernelILi2ENS0_13AUnaryFunctorIN3c104HalfES4_S4_ZZZNS0_16fmod_kernel_cudaERNS_18TensorIteratorBaseEENKUlvE0_clEvENKUlvE1_clEvEUlS4_S4_E_EESt5arrayIPcLm2EEEEviT0_T1_:
        /* <DEDUP_REMOVED lines=12> */
[----:B------:R-:W-:Y:S01]  /*00c0*/  @!P6 IADD3 R25, PT, PT, R17, 0x80, RZ ;  /* 0x000000801119e810 */ /* 0x000fe20007ffe0ff */
[----:B------:R-:W0:Y:S01]  /*00d0*/  @!P6 LDC.64 R2, c[0x0][0x390] ;  /* 0x0000e400ff02eb82 */ /* 0x000e220000000a00 */
[----:B------:R-:W-:Y:S02]  /*00e0*/  @!P6 IMAD.IADD R5, R0, 0x1, R17 ;  /* 0x000000010005e824 */ /* 0x000fe400078e0211 */
[----:B------:R-:W-:-:S13]  /*00f0*/  ISETP.GE.U32.AND P5, PT, R25, R16, PT ;  /* 0x000000101900720c */ /* 0x000fda0003fa6070 */
[----:B------:R-:W-:Y:S01]  /*0100*/  @!P5 IMAD.IADD R20, R0, 0x1, R25 ;  /* 0x000000010014d824 */ /* 0x000fe200078e0219 */
[----:B------:R-:W1:Y:S01]  /*0110*/  @!P5 LDC.64 R12, c[0x0][0x390] ;  /* 0x0000e400ff0cdb82 */ /* 0x000e620000000a00 */
[----:B------:R-:W-:-:S05]  /*0120*/  @!P5 VIADD R25, R25, 0x80 ;  /* 0x000000801919d836 */ /* 0x000fca0000000000 */
[----:B------:R-:W-:Y:S01]  /*0130*/  ISETP.GE.U32.AND P4, PT, R25, R16, PT ;  /* 0x000000101900720c */ /* 0x000fe20003f86070 */
[----:B0-----:R-:W-:-:S05]  /*0140*/  @!P6 IMAD.WIDE.U32 R2, R5, 0x2, R2 ;  /* 0x000000020502e825 */ /* 0x001fca00078e0002 */
[----:B------:R0:W5:Y:S07]  /*0150*/  @!P6 LDG.E.U16 R18, desc[UR4][R2.64] ;  /* 0x000000040212e981 */ /* 0x00016e000c1e1500 */
[----:B------:R-:W-:Y:S01]  /*0160*/  @!P4 IADD3 R29, PT, PT, R0, R25, RZ ;  /* 0x00000019001dc210 */ /* 0x000fe20007ffe0ff */
[----:B------:R-:W-:Y:S01]  /*0170*/  @!P4 VIADD R25, R25, 0x80 ;  /* 0x000000801919c836 */ /* 0x000fe20000000000 */
[----:B------:R-:W2:Y:S04]  /*0180*/  @!P4 LDC.64 R14, c[0x0][0x390] ;  /* 0x0000e400ff0ecb82 */ /* 0x000ea80000000a00 */
[----:B------:R-:W-:-:S13]  /*0190*/  ISETP.GE.U32.AND P3, PT, R25, R16, PT ;  /* 0x000000101900720c */ /* 0x000fda0003f66070 */
        /* <DEDUP_REMOVED lines=12> */
[----:B------:R-:W-:Y:S01]  /*0260*/  @!P0 IADD3 R21, PT, PT, R0, R25, RZ ;  /* 0x0000001900158210 */ /* 0x000fe20007ffe0ff */
[----:B------:R-:W-:Y:S01]  /*0270*/  @!P0 VIADD R25, R25, 0x80 ;  /* 0x0000008019198836 */ /* 0x000fe20000000000 */
[----:B------:R-:W2:Y:S04]  /*0280*/  @!P0 LDC.64 R6, c[0x0][0x390] ;  /* 0x0000e400ff068b82 */ /* 0x000ea80000000a00 */
        /* <DEDUP_REMOVED lines=60> */
.L_x_7685:
[----:B------:R-:W-:Y:S05]  /*0650*/  BSYNC.RECONVERGENT B2 ;  /* 0x0000000000027941 */ /* 0x000fea0003800200 */
.L_x_7684:
[----:B------:R-:W-:Y:S01]  /*0660*/  FFMA.FTZ R3, -R8, R4, R3 ;  /* 0x0000000408037223 */ /* 0x000fe20000010103 */
[----:B------:R-:W-:Y:S06]  /*0670*/  BRA `(.L_x_7682) ;  /* 0x0000000000787947 */ /* 0x000fec0003800000 */
.L_x_7683:
        /* <DEDUP_REMOVED lines=14> */
.L_x_7688:
        /* <DEDUP_REMOVED lines=13> */
.L_x_7687:
[----:B------:R-:W-:Y:S05]  /*0830*/  BSYNC.RECONVERGENT B2 ;  /* 0x0000000000027941 */ /* 0x000fea0003800200 */
.L_x_7686:
[----:B------:R-:W-:-:S04]  /*0840*/  FMUL.FTZ R4, R4, 1.1920928955078125e-07 ;  /* 0x3400000004047820 */ /* 0x000fc80000410000 */
[----:B------:R-:W-:-:S07]  /*0850*/  FMUL.FTZ R3, R3, R4 ;  /* 0x0000000403037220 */ /* 0x000fce0000410000 */
.L_x_7682:
[----:B------:R-:W-:Y:S05]  /*0860*/  BSYNC.RECONVERGENT B0 ;  /* 0x0000000000007941 */ /* 0x000fea0003800200 */
.L_x_7681:
[C---:B------:R-:W-:Y:S02]  /*0870*/  FSETP.NAN.FTZ.AND P0, PT, |R3|.reuse, |R3|, PT ;  /* 0x400000030300720b */ /* 0x040fe40003f18200 */
[----:B------:R-:W-:-:S04]  /*0880*/  LOP3.LUT R2, R3, 0x80000000, R2, 0xb8, !PT ;  /* 0x8000000003027812 */ /* 0x000fc800078eb802 */
[----:B------:R-:W-:-:S04]  /*0890*/  FSEL R2, R3, R2, P0 ;  /* 0x0000000203027208 */ /* 0x000fc80000000000 */
[----:B------:R-:W-:-:S07]  /*08a0*/  F2FP.F16.F32.PACK_AB R2, RZ, R2 ;  /* 0x00000002ff02723e */ /* 0x000fce00000000ff */
.L_x_7680:
[----:B------:R-:W-:Y:S05]  /*08b0*/  BSYNC.RECONVERGENT B1 ;  /* 0x0000000000017941 */ /* 0x000fea0003800200 */
.L_x_7679:
[----:B------:R-:W-:Y:S01]  /*08c0*/  VIADD R3, R17, 0x80 ;  /* 0x0000008011037836 */ /* 0x000fe20000000000 */
[----:B------:R-:W-:Y:S04]  /*08d0*/  BSSY.RECONVERGENT B1, `(.L_x_7689) ;  /* 0x000004a000017945 */ /* 0x000fe80003800200 */
[----:B------:R-:W-:-:S13]  /*08e0*/  ISETP.GE.U32.AND P0, PT, R3, R16, PT ;  /* 0x000000100300720c */ /* 0x000fda0003f06070 */
[----:B------:R-:W-:Y:S05]  /*08f0*/  @P0 BRA `(.L_x_7690) ;  /* 0x00000004001c0947 */ /* 0x000fea0003800000 */
[----:B------:R-:W1:Y:S01]  /*0900*/  LDC.U16 R4, c[0x0][0x386] ;  /* 0x0000e180ff047b82 */ /* 0x000e620000000400 */
[----:B0----5:R-:W-:Y:S01]  /*0910*/  HADD2.F32 R9, -RZ, R20.H0_H0 ;  /* 0x20000014ff097230 */ /* 0x021fe20000004100 */
        /* <DEDUP_REMOVED lines=28> */
.L_x_7696:
[----:B------:R-:W-:Y:S01]  /*0ae0*/  FSETP.GEU.FTZ.AND P0, PT, R8, -R10, PT ;  /* 0x8000000a0800720b */ /* 0x000fe20003f1e000 */
[----:B------:R-:W-:-:S12]  /*0af0*/  FADD.FTZ R6, R6, -1 ;  /* 0xbf80000006067421 */ /* 0x000fd80000010000 */
[----:B------:R-:W-:-:S07]  /*0b00*/  @!P0 FADD.FTZ R6, R6, -1 ;  /* 0xbf80000006068421 */ /* 0x000fce0000010000 */
.L_x_7695:
[----:B------:R-:W-:Y:S05]  /*0b10*/  BSYNC.RECONVERGENT B2 ;  /* 0x0000000000027941 */ /* 0x000fea0003800200 */
.L_x_7694:
[----:B------:R-:W-:Y:S01]  /*0b20*/  FFMA.FTZ R5, -R10, R6, R5 ;  /* 0x000000060a057223 */ /* 0x000fe20000010105 */
[----:B------:R-:W-:Y:S06]  /*0b30*/  BRA `(.L_x_7692) ;  /* 0x0000000000787947 */ /* 0x000fec0003800000 */
.L_x_7693:
        /* <DEDUP_REMOVED lines=14> */
.L_x_7699:
        /* <DEDUP_REMOVED lines=13> */
.L_x_7698:
[----:B------:R-:W-:Y:S05]  /*0cf0*/  BSYNC.RECONVERGENT B2 ;  /* 0x0000000000027941 */ /* 0x000fea0003800200 */
.L_x_7697:
[----:B------:R-:W-:-:S04]  /*0d00*/  FMUL.FTZ R6, R6, 1.1920928955078125e-07 ;  /* 0x3400000006067820 */ /* 0x000fc80000410000 */
[----:B------:R-:W-:-:S07]  /*0d10*/  FMUL.FTZ R5, R5, R6 ;  /* 0x0000000605057220 */ /* 0x000fce0000410000 */
.L_x_7692:
[----:B------:R-:W-:Y:S05]  /*0d20*/  BSYNC.RECONVERGENT B0 ;  /* 0x0000000000007941 */ /* 0x000fea0003800200 */
.L_x_7691:
[C---:B------:R-:W-:Y:S02]  /*0d30*/  FSETP.NAN.FTZ.AND P0, PT, |R5|.reuse, |R5|, PT ;  /* 0x400000050500720b */ /* 0x040fe40003f18200 */
[----:B------:R-:W-:-:S04]  /*0d40*/  LOP3.LUT R4, R5, 0x80000000, R4, 0xb8, !PT ;  /* 0x8000000005047812 */ /* 0x000fc800078eb804 */
[----:B------:R-:W-:-:S04]  /*0d50*/  FSEL R4, R5, R4, P0 ;  /* 0x0000000405047208 */ /* 0x000fc80000000000 */
[----:B------:R-:W-:-:S07]  /*0d60*/  F2FP.F16.F32.PACK_AB R4, RZ, R4 ;  /* 0x00000004ff04723e */ /* 0x000fce00000000ff */
.L_x_7690:
[----:B------:R-:W-:Y:S05]  /*0d70*/  BSYNC.RECONVERGENT B1 ;  /* 0x0000000000017941 */ /* 0x000fea0003800200 */
.L_x_7689:
[----:B------:R-:W-:Y:S01]  /*0d80*/  VIADD R5, R17, 0x100 ;  /* 0x0000010011057836 */ /* 0x000fe20000000000 */
[----:B------:R-:W-:Y:S04]  /*0d90*/  BSSY.RECONVERGENT B1, `(.L_x_7700) ;  /* 0x000004a000017945 */ /* 0x000fe80003800200 */
[----:B------:R-:W-:-:S13]  /*0da0*/  ISETP.GE.U32.AND P0, PT, R5, R16, PT ;  /* 0x000000100500720c */ /* 0x000fda0003f06070 */
        /* <DEDUP_REMOVED lines=31> */
.L_x_7707:
[----:B------:R-:W-:Y:S01]  /*0fa0*/  FSETP.GEU.FTZ.AND P0, PT, R9, -R11, PT ;  /* 0x8000000b0900720b */ /* 0x000fe20003f1e000 */
[----:B------:R-:W-:-:S12]  /*0fb0*/  FADD.FTZ R7, R7, -1 ;  /* 0xbf80000007077421 */ /* 0x000fd80000010000 */
[----:B------:R-:W-:-:S07]  /*0fc0*/  @!P0 FADD.FTZ R7, R7, -1 ;  /* 0xbf80000007078421 */ /* 0x000fce0000010000 */
.L_x_7706:
[----:B------:R-:W-:Y:S05]  /*0fd0*/  BSYNC.RECONVERGENT B2 ;  /* 0x0000000000027941 */ /* 0x000fea0003800200 */
.L_x_7705:
[----:B------:R-:W-:Y:S01]  /*0fe0*/  FFMA.FTZ R6, -R11, R7, R6 ;  /* 0x000000070b067223 */ /* 0x000fe20000010106 */
[----:B------:R-:W-:Y:S06]  /*0ff0*/  BRA `(.L_x_7703) ;  /* 0x0000000000787947 */ /* 0x000fec0003800000 */
.L_x_7704:
        /* <DEDUP_REMOVED lines=14> */
.L_x_7710:
        /* <DEDUP_REMOVED lines=13> */
.L_x_7709:
[----:B------:R-:W-:Y:S05]  /*11b0*/  BSYNC.RECONVERGENT B2 ;  /* 0x0000000000027941 */ /* 0x000fea0003800200 */
.L_x_7708:
[----:B------:R-:W-:-:S04]  /*11c0*/  FMUL.FTZ R7, R7, 1.1920928955078125e-07 ;  /* 0x3400000007077820 */ /* 0x000fc80000410000 */
[----:B------:R-:W-:-:S07]  /*11d0*/  FMUL.FTZ R6, R6, R7 ;  /* 0x0000000706067220 */ /* 0x000fce0000410000 */
.L_x_7703:
[----:B------:R-:W-:Y:S05]  /*11e0*/  BSYNC.RECONVERGENT B0 ;  /* 0x0000000000007941 */ /* 0x000fea0003800200 */
.L_x_7702:
[C---:B------:R-:W-:Y:S02]  /*11f0*/  FSETP.NAN.FTZ.AND P0, PT, |R6|.reuse, |R6|, PT ;  /* 0x400000060600720b */ /* 0x040fe40003f18200 */
[----:B------:R-:W-:-:S04]  /*1200*/  LOP3.LUT R5, R6, 0x80000000, R5, 0xb8, !PT ;  /* 0x8000000006057812 */ /* 0x000fc800078eb805 */
[----:B------:R-:W-:-:S04]  /*1210*/  FSEL R5, R6, R5, P0 ;  /* 0x0000000506057208 */ /* 0x000fc80000000000 */
[----:B------:R-:W-:-:S07]  /*1220*/  F2FP.F16.F32.PACK_AB R5, RZ, R5 ;  /* 0x00000005ff05723e */ /* 0x000fce00000000ff */
.L_x_7701:
[----:B------:R-:W-:Y:S05]  /*1230*/  BSYNC.RECONVERGENT B1 ;  /* 0x0000000000017941 */ /* 0x000fea0003800200 */
.L_x_7700:
        /* <DEDUP_REMOVED lines=34> */
.L_x_7718:
[----:B------:R-:W-:Y:S01]  /*1460*/  FSETP.GEU.FTZ.AND P0, PT, R10, -R14, PT ;  /* 0x8000000e0a00720b */ /* 0x000fe20003f1e000 */
[----:B------:R-:W-:-:S12]  /*1470*/  FADD.FTZ R8, R8, -1 ;  /* 0xbf80000008087421 */ /* 0x000fd80000010000 */
[----:B------:R-:W-:-:S07]  /*1480*/  @!P0 FADD.FTZ R8, R8, -1 ;  /* 0xbf80000008088421 */ /* 0x000fce0000010000 */
.L_x_7717:
[----:B------:R-:W-:Y:S05]  /*1490*/  BSYNC.RECONVERGENT B2 ;  /* 0x0000000000027941 */ /* 0x000fea0003800200 */
.L_x_7716:
[----:B------:R-:W-:Y:S01]  /*14a0*/  FFMA.FTZ R7, -R14, R8, R7 ;  /* 0x000000080e077223 */ /* 0x000fe20000010107 */
[----:B------:R-:W-:Y:S06]  /*14b0*/  BRA `(.L_x_7714) ;  /* 0x0000000000787947 */ /* 0x000fec0003800000 */
.L_x_7715:
        /* <DEDUP_REMOVED lines=14> */
.L_x_7721:
        /* <DEDUP_REMOVED lines=13> */
.L_x_7720:
[----:B------:R-:W-:Y:S05]  /*1670*/  BSYNC.RECONVERGENT B2 ;  /* 0x0000000000027941 */ /* 0x000fea0003800200 */
.L_x_7719:
[----:B------:R-:W-:-:S04]  /*1680*/  FMUL.FTZ R8, R8, 1.1920928955078125e-07 ;  /* 0x3400000008087820 */ /* 0x000fc80000410000 */
[----:B------:R-:W-:-:S07]  /*1690*/  FMUL.FTZ R7, R7, R8 ;  /* 0x0000000807077220 */ /* 0x000fce0000410000 */
.L_x_7714:
[----:B------:R-:W-:Y:S05]  /*16a0*/  BSYNC.RECONVERGENT B0 ;  /* 0x0000000000007941 */ /* 0x000fea0003800200 */
.L_x_7713:
[C---:B------:R-:W-:Y:S02]  /*16b0*/  FSETP.NAN.FTZ.AND P0, PT, |R7|.reuse, |R7|, PT ;  /* 0x400000070700720b */ /* 0x040fe40003f18200 */
[----:B------:R-:W-:-:S04]  /*16c0*/  LOP3.LUT R6, R7, 0x80000000, R6, 0xb8, !PT ;  /* 0x8000000007067812 */ /* 0x000fc800078eb806 */
[----:B------:R-:W-:-:S04]  /*16d0*/  FSEL R6, R7, R6, P0 ;  /* 0x0000000607067208 */ /* 0x000fc80000000000 */
[----:B------:R-:W-:-:S07]  /*16e0*/  F2FP.F16.F32.PACK_AB R6, RZ, R6 ;  /* 0x00000006ff06723e */ /* 0x000fce00000000ff */
.L_x_7712:
[----:B------:R-:W-:Y:S05]  /*16f0*/  BSYNC.RECONVERGENT B1 ;  /* 0x0000000000017941 */ /* 0x000fea0003800200 */
.L_x_7711:
        /* <DEDUP_REMOVED lines=34> */
.L_x_7729:
[----:B------:R-:W-:Y:S01]  /*1920*/  FSETP.GEU.FTZ.AND P0, PT, R11, -R15, PT ;  /* 0x8000000f0b00720b */ /* 0x000fe20003f1e000 */
[----:B------:R-:W-:-:S12]  /*1930*/  FADD.FTZ R9, R9, -1 ;  /* 0xbf80000009097421 */ /* 0x000fd80000010000 */
[----:B------:R-:W-:-:S07]  /*1940*/  @!P0 FADD.FTZ R9, R9, -1 ;  /* 0xbf80000009098421 */ /* 0x000fce0000010000 */
.L_x_7728:
[----:B------:R-:W-:Y:S05]  /*1950*/  BSYNC.RECONVERGENT B2 ;  /* 0x0000000000027941 */ /* 0x000fea0003800200 */
.L_x_7727:
[----:B------:R-:W-:Y:S01]  /*1960*/  FFMA.FTZ R8, -R15, R9, R8 ;  /* 0x000000090f087223 */ /* 0x000fe20000010108 */
[----:B------:R-:W-:Y:S06]  /*1970*/  BRA `(.L_x_7725) ;  /* 0x0000000000787947 */ /* 0x000fec0003800000 */
.L_x_7726:
        /* <DEDUP_REMOVED lines=14> */
.L_x_7732:
        /* <DEDUP_REMOVED lines=13> */
.L_x_7731:
[----:B------:R-:W-:Y:S05]  /*1b30*/  BSYNC.RECONVERGENT B2 ;  /* 0x0000000000027941 */ /* 0x000fea0003800200 */
.L_x_7730:
[----:B------:R-:W-:-:S04]  /*1b40*/  FMUL.FTZ R9, R9, 1.1920928955078125e-07 ;  /* 0x3400000009097820 */ /* 0x000fc80000410000 */
[----:B------:R-:W-:-:S07]  /*1b50*/  FMUL.FTZ R8, R8, R9 ;  /* 0x0000000908087220 */ /* 0x000fce0000410000 */
.L_x_7725:
[----:B------:R-:W-:Y:S05]  /*1b60*/  BSYNC.RECONVERGENT B0 ;  /* 0x0000000000007941 */ /* 0x000fea0003800200 */
.L_x_7724:
[C---:B------:R-:W-:Y:S02]  /*1b70*/  FSETP.NAN.FTZ.AND P0, PT, |R8|.reuse, |R8|, PT ;  /* 0x400000080800720b */ /* 0x040fe40003f18200 */
[----:B------:R-:W-:-:S04]  /*1b80*/  LOP3.LUT R7, R8, 0x80000000, R7, 0xb8, !PT ;  /* 0x8000000008077812 */ /* 0x000fc800078eb807 */
[----:B------:R-:W-:-:S04]  /*1b90*/  FSEL R7, R8, R7, P0 ;  /* 0x0000000708077208 */ /* 0x000fc80000000000 */
[----:B------:R-:W-:-:S07]  /*1ba0*/  F2FP.F16.F32.PACK_AB R7, RZ, R7 ;  /* 0x00000007ff07723e */ /* 0x000fce00000000ff */
.L_x_7723:
[----:B------:R-:W-:Y:S05]  /*1bb0*/  BSYNC.RECONVERGENT B1 ;  /* 0x0000000000017941 */ /* 0x000fea0003800200 */
.L_x_7722:
[----:B0-----:R-:W-:Y:S01]  /*1bc0*/  VIADD R9, R17, 0x280 ;  /* 0x0000028011097836 */ /* 0x001fe20000000000 */
[----:B------:R-:W-:Y:S04]  /*1bd0*/  BSSY.RECONVERGENT B1, `(.L_x_7733) ;  /* 0x000004a000017945 */ /* 0x000fe80003800200 */
[----:B------:R-:W-:-:S13]  /*1be0*/  ISETP.GE.U32.AND P0, PT, R9, R16, PT ;  /* 0x000000100900720c */ /* 0x000fda0003f06070 */
        /* <DEDUP_REMOVED lines=31> */
.L_x_7740:
[----:B------:R-:W-:Y:S01]  /*1de0*/  FSETP.GEU.FTZ.AND P0, PT, R14, -R18, PT ;  /* 0x800000120e00720b */ /* 0x000fe20003f1e000 */
[----:B------:R-:W-:-:S12]  /*1df0*/  FADD.FTZ R10, R10, -1 ;  /* 0xbf8000000a0a7421 */ /* 0x000fd80000010000 */
[----:B------:R-:W-:-:S07]  /*1e00*/  @!P0 FADD.FTZ R10, R10, -1 ;  /* 0xbf8000000a0a8421 */ /* 0x000fce0000010000 */
.L_x_7739:
[----:B------:R-:W-:Y:S05]  /*1e10*/  BSYNC.RECONVERGENT B2 ;  /* 0x0000000000027941 */ /* 0x000fea0003800200 */
.L_x_7738:
[----:B------:R-:W-:Y:S01]  /*1e20*/  FFMA.FTZ R9, -R18, R10, R9 ;  /* 0x0000000a12097223 */ /* 0x000fe20000010109 */
[----:B------:R-:W-:Y:S06]  /*1e30*/  BRA `(.L_x_7736) ;  /* 0x0000000000787947 */ /* 0x000fec0003800000 */
.L_x_7737:
        /* <DEDUP_REMOVED lines=14> */
.L_x_7743:
        /* <DEDUP_REMOVED lines=13> */
.L_x_7742:
[----:B------:R-:W-:Y:S05]  /*1ff0*/  BSYNC.RECONVERGENT B2 ;  /* 0x0000000000027941 */ /* 0x000fea0003800200 */
.L_x_7741:
[----:B------:R-:W-:-:S04]  /*2000*/  FMUL.FTZ R10, R10, 1.1920928955078125e-07 ;  /* 0x340000000a0a7820 */ /* 0x000fc80000410000 */
[----:B------:R-:W-:-:S07]  /*2010*/  FMUL.FTZ R9, R9, R10 ;  /* 0x0000000a09097220 */ /* 0x000fce0000410000 */
.L_x_7736:
[----:B------:R-:W-:Y:S05]  /*2020*/  BSYNC.RECONVERGENT B0 ;  /* 0x0000000000007941 */ /* 0x000fea0003800200 */
.L_x_7735:
[C---:B------:R-:W-:Y:S02]  /*2030*/  FSETP.NAN.FTZ.AND P0, PT, |R9|.reuse, |R9|, PT ;  /* 0x400000090900720b */ /* 0x040fe40003f18200 */
[----:B------:R-:W-:-:S04]  /*2040*/  LOP3.LUT R8, R9, 0x80000000, R8, 0xb8, !PT ;  /* 0x8000000009087812 */ /* 0x000fc800078eb808 */
[----:B------:R-:W-:-:S04]  /*2050*/  FSEL R8, R9, R8, P0 ;  /* 0x0000000809087208 */ /* 0x000fc80000000000 */
[----:B------:R-:W-:-:S07]  /*2060*/  F2FP.F16.F32.PACK_AB R8, RZ, R8 ;  /* 0x00000008ff08723e */ /* 0x000fce00000000ff */
.L_x_7734:
[----:B------:R-:W-:Y:S05]  /*2070*/  BSYNC.RECONVERGENT B1 ;  /* 0x0000000000017941 */ /* 0x000fea0003800200 */
.L_x_7733:
        /* <DEDUP_REMOVED lines=34> */
.L_x_7751:
[----:B------:R-:W-:Y:S01]  /*22a0*/  FSETP.GEU.FTZ.AND P0, PT, R14, -R15, PT ;  /* 0x8000000f0e00720b */ /* 0x000fe20003f1e000 */
[----:B------:R-:W-:-:S12]  /*22b0*/  FADD.FTZ R11, R11, -1 ;  /* 0xbf8000000b0b7421 */ /* 0x000fd80000010000 */
[----:B------:R-:W-:-:S07]  /*22c0*/  @!P0 FADD.FTZ R11, R11, -1 ;  /* 0xbf8000000b0b8421 */ /* 0x000fce0000010000 */
.L_x_7750:
[----:B------:R-:W-:Y:S05]  /*22d0*/  BSYNC.RECONVERGENT B2 ;  /* 0x0000000000027941 */ /* 0x000fea0003800200 */
.L_x_7749:
[----:B------:R-:W-:Y:S01]  /*22e0*/  FFMA.FTZ R10, -R15, R11, R10 ;  /* 0x0000000b0f0a7223 */ /* 0x000fe2000001010a */
[----:B------:R-:W-:Y:S06]  /*22f0*/  BRA `(.L_x_7747) ;  /* 0x0000000000787947 */ /* 0x000fec0003800000 */
.L_x_7748:
        /* <DEDUP_REMOVED lines=14> */
.L_x_7754:
        /* <DEDUP_REMOVED lines=13> */
.L_x_7753:
[----:B------:R-:W-:Y:S05]  /*24b0*/  BSYNC.RECONVERGENT B2 ;  /* 0x0000000000027941 */ /* 0x000fea0003800200 */
.L_x_7752:
[----:B------:R-:W-:-:S04]  /*24c0*/  FMUL.FTZ R11, R11, 1.1920928955078125e-07 ;  /* 0x340000000b0b7820 */ /* 0x000fc80000410000 */
[----:B------:R-:W-:-:S07]  /*24d0*/  FMUL.FTZ R10, R10, R11 ;  /* 0x0000000b0a0a7220 */ /* 0x000fce0000410000 */
.L_x_7747:
[----:B------:R-:W-:Y:S05]  /*24e0*/  BSYNC.RECONVERGENT B0 ;  /* 0x0000000000007941 */ /* 0x000fea0003800200 */
.L_x_7746:
[C---:B------:R-:W-:Y:S02]  /*24f0*/  FSETP.NAN.FTZ.AND P0, PT, |R10|.reuse, |R10|, PT ;  /* 0x4000000a0a00720b */ /* 0x040fe40003f18200 */
[----:B------:R-:W-:-:S04]  /*2500*/  LOP3.LUT R9, R10, 0x80000000, R9, 0xb8, !PT ;  /* 0x800000000a097812 */ /* 0x000fc800078eb809 */
[----:B------:R-:W-:-:S04]  /*2510*/  FSEL R9, R10, R9, P0 ;  /* 0x000000090a097208 */ /* 0x000fc80000000000 */
[----:B------:R-:W-:-:S07]  /*2520*/  F2FP.F16.F32.PACK_AB R9, RZ, R9 ;  /* 0x00000009ff09723e */ /* 0x000fce00000000ff */
.L_x_7745:
[----:B------:R-:W-:Y:S05]  /*2530*/  BSYNC.RECONVERGENT B1 ;  /* 0x0000000000017941 */ /* 0x000fea0003800200 */
.L_x_7744:
        /* <DEDUP_REMOVED lines=34> */
.L_x_7762:
[----:B------:R-:W-:Y:S01]  /*2760*/  FSETP.GEU.FTZ.AND P0, PT, R14, -R18, PT ;  /* 0x800000120e00720b */ /* 0x000fe20003f1e000 */
[----:B------:R-:W-:-:S12]  /*2770*/  FADD.FTZ R12, R12, -1 ;  /* 0xbf8000000c0c7421 */ /* 0x000fd80000010000 */
[----:B------:R-:W-:-:S07]  /*2780*/  @!P0 FADD.FTZ R12, R12, -1 ;  /* 0xbf8000000c0c8421 */ /* 0x000fce0000010000 */
.L_x_7761:
[----:B------:R-:W-:Y:S05]  /*2790*/  BSYNC.RECONVERGENT B2 ;  /* 0x0000000000027941 */ /* 0x000fea0003800200 */
.L_x_7760:
[----:B------:R-:W-:Y:S01]  /*27a0*/  FFMA.FTZ R11, -R18, R12, R11 ;  /* 0x0000000c120b7223 */ /* 0x000fe2000001010b */
[----:B------:R-:W-:Y:S06]  /*27b0*/  BRA `(.L_x_7758) ;  /* 0x0000000000787947 */ /* 0x000fec0003800000 */
.L_x_7759:
        /* <DEDUP_REMOVED lines=14> */
.L_x_7765:
        /* <DEDUP_REMOVED lines=13> */
.L_x_7764:
[----:B------:R-:W-:Y:S05]  /*2970*/  BSYNC.RECONVERGENT B2 ;  /* 0x0000000000027941 */ /* 0x000fea0003800200 */
.L_x_7763:
[----:B------:R-:W-:-:S04]  /*2980*/  FMUL.FTZ R12, R12, 1.1920928955078125e-07 ;  /* 0x340000000c0c7820 */ /* 0x000fc80000410000 */
[----:B------:R-:W-:-:S07]  /*2990*/  FMUL.FTZ R11, R11, R12 ;  /* 0x0000000c0b0b7220 */ /* 0x000fce0000410000 */
.L_x_7758:
[----:B------:R-:W-:Y:S05]  /*29a0*/  BSYNC.RECONVERGENT B0 ;  /* 0x0000000000007941 */ /* 0x000fea0003800200 */
.L_x_7757:
[C---:B------:R-:W-:Y:S02]  /*29b0*/  FSETP.NAN.FTZ.AND P0, PT, |R11|.reuse, |R11|, PT ;  /* 0x4000000b0b00720b */ /* 0x040fe40003f18200 */
[----:B------:R-:W-:-:S04]  /*29c0*/  LOP3.LUT R10, R11, 0x80000000, R10, 0xb8, !PT ;  /* 0x800000000b0a7812 */ /* 0x000fc800078eb80a */
[----:B------:R-:W-:-:S04]  /*29d0*/  FSEL R10, R11, R10, P0 ;  /* 0x0000000a0b0a7208 */ /* 0x000fc80000000000 */
[----:B------:R-:W-:-:S07]  /*29e0*/  F2FP.F16.F32.PACK_AB R10, RZ, R10 ;  /* 0x0000000aff0a723e */ /* 0x000fce00000000ff */
.L_x_7756:
[----:B------:R-:W-:Y:S05]  /*29f0*/  BSYNC.RECONVERGENT B1 ;  /* 0x0000000000017941 */ /* 0x000fea0003800200 */
.L_x_7755:
[----:B------:R-:W-:Y:S01]  /*2a00*/  ISETP.GE.U32.AND P0, PT, R17, R16, PT ;  /* 0x000000101100720c */ /* 0x000fe20003f06070 */
[----:B------:R-:W-:Y:S04]  /*2a10*/  BSSY.RECONVERGENT B0, `(.L_x_7766) ;  /* 0x0000033000007945 */ /* 0x000fe80003800200 */
[----:B------:R-:W-:Y:S08]  /*2a20*/  BSSY.RELIABLE B1, `(.L_x_7767) ;  /* 0x000002b000017945 */ /* 0x000ff00003800100 */
[----:B------:R-:W-:Y:S05]  /*2a30*/  @P0 BRA `(.L_x_7768) ;  /* 0x0000000000300947 */ /* 0x000fea0003800000 */
[----:B-----5:R-:W1:Y:S01]  /*2a40*/  LDC.64 R12, c[0x0][0x388] ;  /* 0x0000e200ff0c7b82 */ /* 0x020e620000000a00 */
        /* <DEDUP_REMOVED lines=11> */
.L_x_7768:
[----:B------:R-:W-:-:S13]  /*2b00*/  ISETP.GE.U32.AND P0, PT, R17, R16, PT ;  /* 0x000000101100720c */ /* 0x000fda0003f06070 */
[----:B------:R-:W-:Y:S05]  /*2b10*/  @P0 BRA `(.L_x_7770) ;  /* 0x0000000000300947 */ /* 0x000fea0003800000 */
[----:B-1----:R-:W1:Y:S01]  /*2b20*/  LDC.64 R2, c[0x0][0x388] ;  /* 0x0000e200ff027b82 */ /* 0x002e620000000a00 */
[----:B------:R-:W-:Y:S01]  /*2b30*/  IADD3 R11, PT, PT, R0, R17, RZ ;  /* 0x00000011000b7210 */ /* 0x000fe20007ffe0ff */
[----:B------:R-:W-:-:S04]  /*2b40*/  VIADD R17, R17, 0x80 ;  /* 0x0000008011117836 */ /* 0x000fc80000000000 */
[----:B-1----:R-:W-:-:S05]  /*2b50*/  IMAD.WIDE.U32 R2, R11, 0x2, R2 ;  /* 0x000000020b027825 */ /* 0x002fca00078e0002 */
[----:B------:R2:W-:Y:S02]  /*2b60*/  STG.E.U16 desc[UR4][R2.64], R5 ;  /* 0x0000000502007986 */ /* 0x0005e4000c101504 */
.L_x_7769:
[----:B------:R-:W-:-:S13]  /*2b70*/  ISETP.GE.U32.AND P0, PT, R17, R16, PT ;  /* 0x000000101100720c */ /* 0x000fda0003f06070 */
[----:B------:R-:W-:Y:S05]  /*2b80*/  @P0 BRA `(.L_x_7771) ;  /* 0x0000000000300947 */ /* 0x000fea0003800000 */
[----:B-12---:R-:W1:Y:S01]  /*2b90*/  LDC.64 R2, c[0x0][0x388] ;  /* 0x0000e200ff027b82 */ /* 0x006e620000000a00 */
[----:B------:R-:W-:Y:S01]  /*2ba0*/  IADD3 R5, PT, PT, R0, R17, RZ ;  /* 0x0000001100057210 */ /* 0x000fe20007ffe0ff */
[----:B------:R-:W-:-:S04]  /*2bb0*/  VIADD R17, R17, 0x80 ;  /* 0x0000008011117836 */ /* 0x000fc80000000000 */
[----:B-1----:R-:W-:-:S05]  /*2bc0*/  IMAD.WIDE.U32 R2, R5, 0x2, R2 ;  /* 0x0000000205027825 */ /* 0x002fca00078e0002 */
[----:B------:R2:W-:Y:S02]  /*2bd0*/  STG.E.U16 desc[UR4][R2.64], R6 ;  /* 0x0000000602007986 */ /* 0x0005e4000c101504 */
.L_x_7770:
[----:B------:R-:W-:-:S13]  /*2be0*/  ISETP.GE.U32.AND P0, PT, R17, R16, PT ;  /* 0x000000101100720c */ /* 0x000fda0003f06070 */
[----:B------:R-:W-:Y:S05]  /*2bf0*/  @P0 BRA `(.L_x_7772) ;  /* 0x0000000000340947 */ /* 0x000fea0003800000 */
[----:B-12---:R-:W1:Y:S01]  /*2c00*/  LDC.64 R2, c[0x0][0x388] ;  /* 0x0000e200ff027b82 */ /* 0x006e620000000a00 */
[----:B------:R-:W-:Y:S01]  /*2c10*/  IADD3 R5, PT, PT, R0, R17, RZ ;  /* 0x0000001100057210 */ /* 0x000fe20007ffe0ff */
[----:B------:R-:W-:-:S04]  /*2c20*/  VIADD R17, R17, 0x80 ;  /* 0x0000008011117836 */ /* 0x000fc80000000000 */
[----:B-1----:R-:W-:-:S05]  /*2c30*/  IMAD.WIDE.U32 R2, R5, 0x2, R2 ;  /* 0x0000000205027825 */ /* 0x002fca00078e0002 */
[----:B------:R3:W-:Y:S02]  /*2c40*/  STG.E.U16 desc[UR4][R2.64], R7 ;  /* 0x0000000702007986 */ /* 0x0007e4000c101504 */
.L_x_7771:
[----:B------:R-:W-:-:S13]  /*2c50*/  ISETP.GE.U32.AND P0, PT, R17, R16, PT ;  /* 0x000000101100720c */ /* 0x000fda0003f06070 */
[----:B------:R-:W-:Y:S05]  /*2c60*/  @P0 BREAK.RELIABLE B1 ;  /* 0x0000000000010942 */ /* 0x000fea0003800100 */
[----:B------:R-:W-:Y:S05]  /*2c70*/  @P0 BRA `(.L_x_7773) ;  /* 0x0000000000300947 */ /* 0x000fea0003800000 */
[----:B-123--:R-:W1:Y:S01]  /*2c80*/  LDC.64 R2, c[0x0][0x388] ;  /* 0x0000e200ff027b82 */ /* 0x00ee620000000a00 */
[----:B------:R-:W-:Y:S01]  /*2c90*/  IADD3 R5, PT, PT, R0, R17, RZ ;  /* 0x0000001100057210 */ /* 0x000fe20007ffe0ff */
[----:B------:R-:W-:-:S04]  /*2ca0*/  VIADD R17, R17, 0x80 ;  /* 0x0000008011117836 */ /* 0x000fc80000000000 */
[----:B-1----:R-:W-:-:S05]  /*2cb0*/  IMAD.WIDE.U32 R2, R5, 0x2, R2 ;  /* 0x0000000205027825 */ /* 0x002fca00078e0002 */
[----:B------:R3:W-:Y:S02]  /*2cc0*/  STG.E.U16 desc[UR4][R2.64], R8 ;  /* 0x0000000802007986 */ /* 0x0007e4000c101504 */
.L_x_7772:
[----:B------:R-:W-:Y:S05]  /*2cd0*/  BSYNC.RELIABLE B1 ;  /* 0x0000000000017941 */ /* 0x000fea0003800100 */
.L_x_7767:
[----:B------:R-:W-:-:S13]  /*2ce0*/  ISETP.GE.U32.AND P0, PT, R17, R16, PT ;  /* 0x000000101100720c */ /* 0x000fda0003f06070 */
[----:B-123--:R-:W1:Y:S01]  /*2cf0*/  @!P0 LDC.64 R2, c[0x0][0x388] ;  /* 0x0000e200ff028b82 */ /* 0x00ee620000000a00 */
[----:B------:R-:W-:Y:S01]  /*2d00*/  @!P0 IADD3 R5, PT, PT, R0, R17, RZ ;  /* 0x0000001100058210 */ /* 0x000fe20007ffe0ff */
[----:B------:R-:W-:-:S04]  /*2d10*/  @!P0 VIADD R17, R17, 0x80 ;  /* 0x0000008011118836 */ /* 0x000fc80000000000 */
[----:B-1----:R-:W-:-:S05]  /*2d20*/  @!P0 IMAD.WIDE.U32 R2, R5, 0x2, R2 ;  /* 0x0000000205028825 */ /* 0x002fca00078e0002 */
[----:B------:R4:W-:Y:S02]  /*2d30*/  @!P0 STG.E.U16 desc[UR4][R2.64], R9 ;  /* 0x0000000902008986 */ /* 0x0009e4000c101504 */
.L_x_7773:
[----:B------:R-:W-:Y:S05]  /*2d40*/  BSYNC.RECONVERGENT B0 ;  /* 0x0000000000007941 */ /* 0x000fea0003800200 */
.L_x_7766:
[----:B------:R-:W-:Y:S05]  /*2d50*/  WARPSYNC.ALL ;  /* 0x0000000000007948 */ /* 0x000fea0003800000 */
[----:B------:R-:W-:-:S13]  /*2d60*/  ISETP.GE.U32.AND P0, PT, R17, R16, PT ;  /* 0x000000101100720c */ /* 0x000fda0003f06070 */
[----:B------:R-:W-:Y:S05]  /*2d70*/  @P0 EXIT ;  /* 0x000000000000094d */ /* 0x000fea0003800000 */
[----:B-1234-:R-:W1:Y:S01]  /*2d80*/  LDC.64 R2, c[0x0][0x388] ;  /* 0x0000e200ff027b82 */ /* 0x01ee620000000a00 */
[----:B------:R-:W-:-:S05]  /*2d90*/  IADD3 R17, PT, PT, R0, R17, RZ ;  /* 0x0000001100117210 */ /* 0x000fca0007ffe0ff */
[----:B-1----:R-:W-:-:S05]  /*2da0*/  IMAD.WIDE.U32 R2, R17, 0x2, R2 ;  /* 0x0000000211027825 */ /* 0x002fca00078e0002 */
[----:B------:R-:W-:Y:S01]  /*2db0*/  STG.E.U16 desc[UR4][R2.64], R10 ;  /* 0x0000000a02007986 */ /* 0x000fe2000c101504 */
[----:B------:R-:W-:Y:S05]  /*2dc0*/  EXIT ;  /* 0x000000000000794d */ /* 0x000fea0003800000 */
.L_x_7678:
[----:B------:R-:W0:Y:S01]  /*2dd0*/  S2R R2, SR_TID.X ;  /* 0x0000000000027919 */ /* 0x000e220000002100 */
[----:B------:R-:W1:Y:S02]  /*2de0*/  LDC.64 R4, c[0x0][0x390] ;  /* 0x0000e400ff047b82 */ /* 0x000e640000000a00 */
[----:B-1----:R-:W-:-:S04]  /*2df0*/  IMAD.WIDE.U32 R4, R0, 0x2, R4 ;  /* 0x0000000200047825 */ /* 0x002fc800078e0004 */
[----:B0-----:R-:W-:-:S05]  /*2e00*/  IMAD.WIDE.U32 R12, R2, 0x4, R4 ;  /* 0x00000004020c7825 */ /* 0x001fca00078e0004 */
[----:B------:R-:W2:Y:S04]  /*2e10*/  LDG.E R5, desc[UR4][R12.64] ;  /* 0x000000040c057981 */ /* 0x000ea8000c1e1900 */
[----:B------:R0:W5:Y:S04]  /*2e20*/  LDG.E R6, desc[UR4][R12.64+0x200] ;  /* 0x000200040c067981 */ /* 0x000168000c1e1900 */
[----:B------:R0:W5:Y:S04]  /*2e30*/  LDG.E R11, desc[UR4][R12.64+0x400] ;  /* 0x000400040c0b7981 */ /* 0x000168000c1e1900 */
[----:B------:R0:W5:Y:S01]  /*2e40*/  LDG.E R7, desc[UR4][R12.64+0x600] ;  /* 0x000600040c077981 */ /* 0x000162000c1e1900 */
[----:B------:R-:W1:Y:S01]  /*2e50*/  LDC.U16 R4, c[0x0][0x386] ;  /* 0x0000e180ff047b82 */ /* 0x000e620000000400 */
[----:B------:R-:W-:Y:S01]  /*2e60*/  BSSY.RECONVERGENT B0, `(.L_x_7774) ;  /* 0x0000045000007945 */ /* 0x000fe20003800200 */
[----:B-1----:R-:W-:-:S05]  /*2e70*/  HADD2.F32 R4, -RZ, R4.H0_H0 ;  /* 0x20000004ff047230 */ /* 0x002fca0000004100 */
[----:B------:R-:W-:-:S04]  /*2e80*/  FADD.FTZ R3, |R4|, -RZ ;  /* 0x800000ff04037221 */ /* 0x000fc80000010200 */
[C---:B------:R-:W-:Y:S01]  /*2e90*/  VIADD R9, R3.reuse, 0xb800000 ;  /* 0x0b80000003097836 */ /* 0x040fe20000000000 */
[----:B------:R-:W-:Y:S02]  /*2ea0*/  LOP3.LUT R10, R3, 0x7fffff, RZ, 0xc0, !PT ;  /* 0x007fffff030a7812 */ /* 0x000fe400078ec0ff */
[----:B------:R-:W-:Y:S02]  /*2eb0*/  MOV R17, R3 ;  /* 0x0000000300117202 */ /* 0x000fe40000000f00 */
[----:B------:R-:W-:Y:S01]  /*2ec0*/  LOP3.LUT R10, R10, 0x3f800000, RZ, 0xfc, !PT ;  /* 0x3f8000000a0a7812 */ /* 0x000fe200078efcff */
[----:B--2---:R-:W-:-:S05]  /*2ed0*/  HADD2.F32 R15, -RZ, R5.H0_H0 ;  /* 0x20000005ff0f7230 */ /* 0x004fca0000004100 */
        /* <DEDUP_REMOVED lines=28> */
.L_x_7778:
[----:B------:R-:W-:Y:S05]  /*30a0*/  BSYNC.RECONVERGENT B1 ;  /* 0x0000000000017941 */ /* 0x000fea0003800200 */
.L_x_7777:
[----:B------:R-:W-:Y:S01]  /*30b0*/  FFMA.FTZ R17, -R8, R12, R3 ;  /* 0x0000000c08117223 */ /* 0x000fe20000010103 */
[----:B------:R-:W-:Y:S06]  /*30c0*/  BRA `(.L_x_7775) ;  /* 0x0000000000787947 */ /* 0x000fec0003800000 */
.L_x_7776:
        /* <DEDUP_REMOVED lines=14> */
.L_x_7781:
        /* <DEDUP_REMOVED lines=13> */
.L_x_7780:
[----:B------:R-:W-:Y:S05]  /*3280*/  BSYNC.RECONVERGENT B1 ;  /* 0x0000000000017941 */ /* 0x000fea0003800200 */
.L_x_7779:
[----:B------:R-:W-:-:S04]  /*3290*/  FMUL.FTZ R17, R14, 1.1920928955078125e-07 ;  /* 0x340000000e117820 */ /* 0x000fc80000410000 */
[----:B------:R-:W-:-:S07]  /*32a0*/  FMUL.FTZ R17, R8, R17 ;  /* 0x0000001108117220 */ /* 0x000fce0000410000 */
.L_x_7775:
[----:B------:R-:W-:Y:S05]  /*32b0*/  BSYNC.RECONVERGENT B0 ;  /* 0x0000000000007941 */ /* 0x000fea0003800200 */
.L_x_7774:
[----:B0-----:R-:W-:Y:S01]  /*32c0*/  HADD2.F32 R12, -RZ, R5.H1_H1 ;  /* 0x30000005ff0c7230 */ /* 0x001fe20000004100 */
        /* <DEDUP_REMOVED lines=30> */
.L_x_7787:
[----:B------:R-:W-:Y:S01]  /*34b0*/  FSETP.GEU.FTZ.AND P0, PT, R13, -R14, PT ;  /* 0x8000000e0d00720b */ /* 0x000fe20003f1e000 */
[----:B------:R-:W-:-:S12]  /*34c0*/  FADD.FTZ R18, R18, -1 ;  /* 0xbf80000012127421 */ /* 0x000fd80000010000 */
[----:B------:R-:W-:-:S07]  /*34d0*/  @!P0 FADD.FTZ R18, R18, -1 ;  /* 0xbf80000012128421 */ /* 0x000fce0000010000 */
.L_x_7786:
[----:B------:R-:W-:Y:S05]  /*34e0*/  BSYNC.RECONVERGENT B1 ;  /* 0x0000000000017941 */ /* 0x000fea0003800200 */
.L_x_7785:
[----:B------:R-:W-:Y:S01]  /*34f0*/  FFMA.FTZ R5, -R14, R18, R3 ;  /* 0x000000120e057223 */ /* 0x000fe20000010103 */
[----:B------:R-:W-:Y:S06]  /*3500*/  BRA `(.L_x_7783) ;  /* 0x0000000000787947 */ /* 0x000fec0003800000 */
.L_x_7784:
        /* <DEDUP_REMOVED lines=14> */
.L_x_7790:
        /* <DEDUP_REMOVED lines=13> */
.L_x_7789:
[----:B------:R-:W-:Y:S05]  /*36c0*/  BSYNC.RECONVERGENT B1 ;  /* 0x0000000000017941 */ /* 0x000fea0003800200 */
.L_x_7788:
[----:B------:R-:W-:-:S04]  /*36d0*/  FMUL.FTZ R12, R12, 1.1920928955078125e-07 ;  /* 0x340000000c0c7820 */ /* 0x000fc80000410000 */
[----:B------:R-:W-:-:S07]  /*36e0*/  FMUL.FTZ R5, R5, R12 ;  /* 0x0000000c05057220 */ /* 0x000fce0000410000 */
.L_x_7783:
[----:B------:R-:W-:Y:S05]  /*36f0*/  BSYNC.RECONVERGENT B0 ;  /* 0x0000000000007941 */ /* 0x000fea0003800200 */
.L_x_7782:
[----:B0----5:R-:W-:Y:S01]  /*3700*/  HADD2.F32 R14, -RZ, R6.H0_H0 ;  /* 0x20000006ff0e7230 */ /* 0x021fe20000004100 */
        /* <DEDUP_REMOVED lines=30> */
.L_x_7796:
[----:B------:R-:W-:Y:S01]  /*38f0*/  FSETP.GEU.FTZ.AND P0, PT, R15, -R12, PT ;  /* 0x8000000c0f00720b */ /* 0x000fe20003f1e000 */
[----:B------:R-:W-:-:S12]  /*3900*/  FADD.FTZ R18, R18, -1 ;  /* 0xbf80000012127421 */ /* 0x000fd80000010000 */
[----:B------:R-:W-:-:S07]  /*3910*/  @!P0 FADD.FTZ R18, R18, -1 ;  /* 0xbf80000012128421 */ /* 0x000fce0000010000 */
.L_x_7795:
[----:B------:R-:W-:Y:S05]  /*3920*/  BSYNC.RECONVERGENT B1 ;  /* 0x0000000000017941 */ /* 0x000fea0003800200 */
.L_x_7794:
[----:B------:R-:W-:Y:S01]  /*3930*/  FFMA.FTZ R13, -R12, R18, R3 ;  /* 0x000000120c0d7223 */ /* 0x000fe20000010103 */
[----:B------:R-:W-:Y:S06]  /*3940*/  BRA `(.L_x_7792) ;  /* 0x0000000000787947 */ /* 0x000fec0003800000 */
.L_x_7793:
        /* <DEDUP_REMOVED lines=14> */
.L_x_7799:
        /* <DEDUP_REMOVED lines=13> */
.L_x_7798:
[----:B------:R-:W-:Y:S05]  /*3b00*/  BSYNC.RECONVERGENT B1 ;  /* 0x0000000000017941 */ /* 0x000fea0003800200 */
.L_x_7797:
[----:B------:R-:W-:-:S04]  /*3b10*/  FMUL.FTZ R13, R14, 1.1920928955078125e-07 ;  /* 0x340000000e0d7820 */ /* 0x000fc80000410000 */
[----:B------:R-:W-:-:S07]  /*3b20*/  FMUL.FTZ R13, R12, R13 ;  /* 0x0000000d0c0d7220 */ /* 0x000fce0000410000 */
.L_x_7792:
[----:B------:R-:W-:Y:S05]  /*3b30*/  BSYNC.RECONVERGENT B0 ;  /* 0x0000000000007941 */ /* 0x000fea0003800200 */
.L_x_7791:
[----:B------:R-:W-:Y:S01]  /*3b40*/  HADD2.F32 R12, -RZ, R6.H1_H1 ;  /* 0x30000006ff0c7230 */ /* 0x000fe20000004100 */
        /* <DEDUP_REMOVED lines=30> */
.L_x_7805:
[----:B------:R-:W-:Y:S01]  /*3d30*/  FSETP.GEU.FTZ.AND P0, PT, R15, -R14, PT ;  /* 0x8000000e0f00720b */ /* 0x000fe20003f1e000 */
[----:B------:R-:W-:-:S12]  /*3d40*/  FADD.FTZ R18, R18, -1 ;  /* 0xbf80000012127421 */ /* 0x000fd80000010000 */
[----:B------:R-:W-:-:S07]  /*3d50*/  @!P0 FADD.FTZ R18, R18, -1 ;  /* 0xbf80000012128421 */ /* 0x000fce0000010000 */
.L_x_7804:
[----:B------:R-:W-:Y:S05]  /*3d60*/  BSYNC.RECONVERGENT B1 ;  /* 0x0000000000017941 */ /* 0x000fea0003800200 */
.L_x_7803:
[----:B------:R-:W-:Y:S01]  /*3d70*/  FFMA.FTZ R15, -R14, R18, R3 ;  /* 0x000000120e0f7223 */ /* 0x000fe20000010103 */
[----:B------:R-:W-:Y:S06]  /*3d80*/  BRA `(.L_x_7801) ;  /* 0x0000000000787947 */ /* 0x000fec0003800000 */
.L_x_7802:
[----:B0-----:R-:W-:Y:S01]  /*3d90*/  LOP3.LUT R16, R14, 0xff800000, RZ, 0xc0, !PT ;  /* 0xff8000000e107812 */ /* 0x001fe200078ec0ff */
        /* <DEDUP_REMOVED lines=13> */
.L_x_7808:
        /* <DEDUP_REMOVED lines=13> */
.L_x_7807:
[----:B------:R-:W-:Y:S05]  /*3f40*/  BSYNC.RECONVERGENT B1 ;  /* 0x0000000000017941 */ /* 0x000fea0003800200 */
.L_x_7806:
[----:B------:R-:W-:-:S04]  /*3f50*/  FMUL.FTZ R15, R15, 1.1920928955078125e-07 ;  /* 0x340000000f0f7820 */ /* 0x000fc80000410000 */
[----:B------:R-:W-:-:S07]  /*3f60*/  FMUL.FTZ R15, R12, R15 ;  /* 0x0000000f0c0f7220 */ /* 0x000fce0000410000 */
.L_x_7801:
[----:B------:R-:W-:Y:S05]  /*3f70*/  BSYNC.RECONVERGENT B0 ;  /* 0x0000000000007941 */ /* 0x000fea0003800200 */
.L_x_7800:
[----:B0-----:R-:W-:Y:S01]  /*3f80*/  HADD2.F32 R14, -RZ, R11.H0_H0 ;  /* 0x2000000bff0e7230 */ /* 0x001fe20000004100 */
        /* <DEDUP_REMOVED lines=30> */
.L_x_7814:
[----:B------:R-:W-:Y:S01]  /*4170*/  FSETP.GEU.FTZ.AND P0, PT, R17, -R12, PT ;  /* 0x8000000c1100720b */ /* 0x000fe20003f1e000 */
[----:B------:R-:W-:-:S12]  /*4180*/  FADD.FTZ R18, R18, -1 ;  /* 0xbf80000012127421 */ /* 0x000fd80000010000 */
[----:B------:R-:W-:-:S07]  /*4190*/  @!P0 FADD.FTZ R18, R18, -1 ;  /* 0xbf80000012128421 */ /* 0x000fce0000010000 */
.L_x_7813:
[----:B------:R-:W-:Y:S05]  /*41a0*/  BSYNC.RECONVERGENT B1 ;  /* 0x0000000000017941 */ /* 0x000fea0003800200 */
.L_x_7812:
[----:B------:R-:W-:Y:S01]  /*41b0*/  FFMA.FTZ R17, -R12, R18, R3 ;  /* 0x000000120c117223 */ /* 0x000fe20000010103 */
[----:B------:R-:W-:Y:S06]  /*41c0*/  BRA `(.L_x_7810) ;  /* 0x0000000000787947 */ /* 0x000fec0003800000 */
.L_x_7811:
        /* <DEDUP_REMOVED lines=14> */
.L_x_7817:
        /* <DEDUP_REMOVED lines=13> */
.L_x_7816:
[----:B------:R-:W-:Y:S05]  /*4380*/  BSYNC.RECONVERGENT B1 ;  /* 0x0000000000017941 */ /* 0x000fea0003800200 */
.L_x_7815:
[----:B------:R-:W-:-:S04]  /*4390*/  FMUL.FTZ R17, R14, 1.1920928955078125e-07 ;  /* 0x340000000e117820 */ /* 0x000fc80000410000 */
[----:B------:R-:W-:-:S07]  /*43a0*/  FMUL.FTZ R17, R12, R17 ;  /* 0x000000110c117220 */ /* 0x000fce0000410000 */
.L_x_7810:
[----:B------:R-:W-:Y:S05]  /*43b0*/  BSYNC.RECONVERGENT B0 ;  /* 0x0000000000007941 */ /* 0x000fea0003800200 */
.L_x_7809:
        /* <DEDUP_REMOVED lines=31> */
.L_x_7823:
[----:B------:R-:W-:Y:S01]  /*45b0*/  FSETP.GEU.FTZ.AND P0, PT, R17, -R12, PT ;  /* 0x8000000c1100720b */ /* 0x000fe20003f1e000 */
[----:B------:R-:W-:-:S12]  /*45c0*/  FADD.FTZ R18, R18, -1 ;  /* 0xbf80000012127421 */ /* 0x000fd80000010000 */
[----:B------:R-:W-:-:S07]  /*45d0*/  @!P0 FADD.FTZ R18, R18, -1 ;  /* 0xbf80000012128421 */ /* 0x000fce0000010000 */
.L_x_7822:
[----:B------:R-:W-:Y:S05]  /*45e0*/  BSYNC.RECONVERGENT B1 ;  /* 0x0000000000017941 */ /* 0x000fea0003800200 */
.L_x_7821:
[----:B------:R-:W-:Y:S01]  /*45f0*/  FFMA.FTZ R15, -R12, R18, R3 ;  /* 0x000000120c0f7223 */ /* 0x000fe20000010103 */
[----:B------:R-:W-:Y:S06]  /*4600*/  BRA `(.L_x_7819) ;  /* 0x0000000000787947 */ /* 0x000fec0003800000 */
.L_x_7820:
        /* <DEDUP_REMOVED lines=14> */
.L_x_7826:
        /* <DEDUP_REMOVED lines=13> */
.L_x_7825:
[----:B------:R-:W-:Y:S05]  /*47c0*/  BSYNC.RECONVERGENT B1 ;  /* 0x0000000000017941 */ /* 0x000fea0003800200 */
.L_x_7824:
[----:B------:R-:W-:-:S04]  /*47d0*/  FMUL.FTZ R15, R14, 1.1920928955078125e-07 ;  /* 0x340000000e0f7820 */ /* 0x000fc80000410000 */
[----:B------:R-:W-:-:S07]  /*47e0*/  FMUL.FTZ R15, R12, R15 ;  /* 0x0000000f0c0f7220 */ /* 0x000fce0000410000 */
.L_x_7819:
[----:B------:R-:W-:Y:S05]  /*47f0*/  BSYNC.RECONVERGENT B0 ;  /* 0x0000000000007941 */ /* 0x000fea0003800200 */
.L_x_7818:
[----:B------:R-:W-:Y:S01]  /*4800*/  HADD2.F32 R14, -RZ, R7.H0_H0 ;  /* 0x20000007ff0e7230 */ /* 0x000fe20000004100 */
        /* <DEDUP_REMOVED lines=30> */
.L_x_7832:
[----:B------:R-:W-:Y:S01]  /*49f0*/  FSETP.GEU.FTZ.AND P0, PT, R17, -R16, PT ;  /* 0x800000101100720b */ /* 0x000fe20003f1e000 */
[----:B------:R-:W-:-:S12]  /*4a00*/  FADD.FTZ R20, R20, -1 ;  /* 0xbf80000014147421 */ /* 0x000fd80000010000 */
[----:B------:R-:W-:-:S07]  /*4a10*/  @!P0 FADD.FTZ R20, R20, -1 ;  /* 0xbf80000014148421 */ /* 0x000fce0000010000 */
.L_x_7831:
[----:B------:R-:W-:Y:S05]  /*4a20*/  BSYNC.RECONVERGENT B1 ;  /* 0x0000000000017941 */ /* 0x000fea0003800200 */
.L_x_7830:
[----:B------:R-:W-:Y:S01]  /*4a30*/  FFMA.FTZ R17, -R16, R20, R3 ;  /* 0x0000001410117223 */ /* 0x000fe20000010103 */
[----:B------:R-:W-:Y:S06]  /*4a40*/  BRA `(.L_x_7828) ;  /* 0x0000000000787947 */ /* 0x000fec0003800000 */
.L_x_7829:
        /* <DEDUP_REMOVED lines=14> */
.L_x_7835:
        /* <DEDUP_REMOVED lines=13> */
.L_x_7834:
[----:B------:R-:W-:Y:S05]  /*4c00*/  BSYNC.RECONVERGENT B1 ;  /* 0x0000000000017941 */ /* 0x000fea0003800200 */
.L_x_7833:
[----:B------:R-:W-:-:S04]  /*4c10*/  FMUL.FTZ R17, R18, 1.1920928955078125e-07 ;  /* 0x3400000012117820 */ /* 0x000fc80000410000 */
[----:B------:R-:W-:-:S07]  /*4c20*/  FMUL.FTZ R17, R14, R17 ;  /* 0x000000110e117220 */ /* 0x000fce0000410000 */
.L_x_7828:
[----:B------:R-:W-:Y:S05]  /*4c30*/  BSYNC.RECONVERGENT B0 ;  /* 0x0000000000007941 */ /* 0x000fea0003800200 */
.L_x_7827:
[----:B0-----:R-:W-:Y:S01]  /*4c40*/  HADD2.F32 R16, -RZ, R7.H1_H1 ;  /* 0x30000007ff107230 */ /* 0x001fe20000004100 */
[C---:B------:R-:W-:Y:S01]  /*4c50*/  FSETP.NAN.FTZ.AND P0, PT, |R17|.reuse, |R17|, PT ;  /* 0x400000111100720b */ /* 0x040fe20003f18200 */
[----:B------:R-:W-:Y:S01]  /*4c60*/  BSSY.RECONVERGENT B0, `(.L_x_7836) ;  /* 0x000003e000007945 */ /* 0x000fe20003800200 */
[----:B------:R-:W-:Y:S02]  /*4c70*/  LOP3.LUT R14, R17, 0x80000000, R4, 0xb8, !PT ;  /* 0x80000000110e7812 */ /* 0x000fe400078eb804 */
        /* <DEDUP_REMOVED lines=26> */
.L_x_7841:
[----:B------:R-:W-:Y:S01]  /*4e20*/  FSETP.GEU.FTZ.AND P0, PT, R15, -R10, PT ;  /* 0x8000000a0f00720b */ /* 0x000fe20003f1e000 */
[----:B------:R-:W-:-:S12]  /*4e30*/  FADD.FTZ R18, R18, -1 ;  /* 0xbf80000012127421 */ /* 0x000fd80000010000 */
[----:B------:R-:W-:-:S07]  /*4e40*/  @!P0 FADD.FTZ R18, R18, -1 ;  /* 0xbf80000012128421 */ /* 0x000fce0000010000 */
.L_x_7840:
[----:B------:R-:W-:Y:S05]  /*4e50*/  BSYNC.RECONVERGENT B1 ;  /* 0x0000000000017941 */ /* 0x000fea0003800200 */
.L_x_7839:
[----:B------:R-:W-:Y:S01]  /*4e60*/  FFMA.FTZ R3, -R10, R18, R3 ;  /* 0x000000120a037223 */ /* 0x000fe20000010103 */
[----:B------:R-:W-:Y:S06]  /*4e70*/  BRA `(.L_x_7837) ;  /* 0x0000000000707947 */ /* 0x000fec0003800000 */
.L_x_7838:
[----:B------:R-:W-:Y:S01]  /*4e80*/  LOP3.LUT R18, R14, 0xff800000, RZ, 0xc0, !PT ;  /* 0xff8000000e127812 */ /* 0x000fe200078ec0ff */
[----:B------:R-:W-:Y:S01]  /*4e90*/  BSSY.RECONVERGENT B1, `(.L_x_7842) ;  /* 0x0000018000017945 */ /* 0x000fe20003800200 */
[----:B------:R-:W-:Y:S02]  /*4ea0*/  ISETP.GT.U32.AND P2, PT, R3, 0x7f7fffff, PT ;  /* 0x7f7fffff0300780c */ /* 0x000fe40003f44070 */
[----:B------:R-:W-:Y:S02]  /*4eb0*/  IADD3 R9, PT, PT, R9, -R18, RZ ;  /* 0x8000001209097210 */ /* 0x000fe40007ffe0ff */
[----:B------:R-:W-:Y:S02]  /*4ec0*/  FSETP.GT.FTZ.AND P1, PT, |R16|, RZ, PT ;  /* 0x000000ff1000720b */ /* 0x000fe40003f34200 */
[----:B------:R-:W-:Y:S02]  /*4ed0*/  LOP3.LUT P0, R9, R9, 0xff800000, RZ, 0xc0, !PT ;  /* 0xff80000009097812 */ /* 0x000fe4000780c0ff */
[----:B------:R-:W-:-:S04]  /*4ee0*/  FSEL R18, R18, +QNAN , !P2 ;  /* 0x7fffffff12127808 */ /* 0x000fc80005000000 */
[----:B------:R-:W-:-:S07]  /*4ef0*/  FSEL R18, R18, +QNAN , P1 ;  /* 0x7fffffff12127808 */ /* 0x000fce0000800000 */
[----:B------:R-:W-:Y:S05]  /*4f00*/  @!P0 BRA `(.L_x_7843) ;  /* 0x0000000000408947 */ /* 0x000fea0003800000 */
[----:B------:R-:W-:-:S04]  /*4f10*/  LOP3.LUT R14, R14, 0x7fffff, RZ, 0xc0, !PT ;  /* 0x007fffff0e0e7812 */ /* 0x000fc800078ec0ff */
[----:B------:R-:W-:-:S04]  /*4f20*/  LOP3.LUT R14, R14, 0x3f800000, RZ, 0xfc, !PT ;  /* 0x3f8000000e0e7812 */ /* 0x000fc800078efcff */
[----:B------:R0:W1:Y:S03]  /*4f30*/  MUFU.RCP R3, R14 ;  /* 0x0000000e00037308 */ /* 0x0000660000001000 */
.L_x_7844:
        /* <DEDUP_REMOVED lines=13> */
.L_x_7843:
[----:B------:R-:W-:Y:S05]  /*5010*/  BSYNC.RECONVERGENT B1 ;  /* 0x0000000000017941 */ /* 0x000fea0003800200 */
.L_x_7842:
[----:B------:R-:W-:-:S04]  /*5020*/  FMUL.FTZ R3, R10, 1.1920928955078125e-07 ;  /* 0x340000000a037820 */ /* 0x000fc80000410000 */
[----:B------:R-:W-:-:S07]  /*5030*/  FMUL.FTZ R3, R18, R3 ;  /* 0x0000000312037220 */ /* 0x000fce0000410000 */
.L_x_7837:
[----:B------:R-:W-:Y:S05]  /*5040*/  BSYNC.RECONVERGENT B0 ;  /* 0x0000000000007941 */ /* 0x000fea0003800200 */
.L_x_7836:
[----:B0-----:R-:W0:Y:S01]  /*5050*/  LDC.64 R14, c[0x0][0x388] ;  /* 0x0000e200ff0e7b82 */ /* 0x001e220000000a00 */
[C---:B------:R-:W-:Y:S02]  /*5060*/  FSETP.NAN.FTZ.AND P0, PT, |R3|.reuse, |R3|, PT ;  /* 0x400000030300720b */ /* 0x040fe40003f18200 */
[----:B------:R-:W-:Y:S02]  /*5070*/  LOP3.LUT R4, R3, 0x80000000, R4, 0xb8, !PT ;  /* 0x8000000003047812 */ /* 0x000fe400078eb804 */
        /* <DEDUP_REMOVED lines=12> */
.L_x_7845:
        /* <DEDUP_REMOVED lines=12> */
.L_x_54817:


//--------------------- .text._ZN2at6native29vectorized_elementwise_kernelILi4ENS0_13AUnaryFunctorIN3c104HalfES4_S4_ZZZNS0_16fmod_kernel_cudaERNS_18TensorIteratorBaseEENKUlvE0_clEvENKUlvE1_clEvEUlS4_S4_E_EESt5arrayIPcLm2EEEEviT0_T1_ --------------------------
	.section	.text._ZN2at6native29vectorized_elementwise_kernelILi4ENS0_13AUnaryFunctorIN3c104HalfES4_S4_ZZZNS0_16fmod_kernel_cudaERNS_18TensorIteratorBaseEENKUlvE0_clEvENKUlvE1_clEvEUlS4_S4_E_EESt5arrayIPcLm2EEEEviT0_T1_,"ax",@progbits
	.align	128
        .global         _ZN2at6native29vectorized_elementwise_kernelILi4ENS0_13AUnaryFunctorIN3c104HalfES4_S4_ZZZNS0_16fmod_kernel_cudaERNS_18TensorIteratorBaseEENKUlvE0_clEvENKUlvE1_clEvEUlS4_S4_E_EESt5arrayIPcLm2EEEEviT0_T1_
        .type           _ZN2at6native29vectorized_elementwise_kernelILi4ENS0_13AUnaryFunctorIN3c104HalfES4_S4_ZZZNS0_16fmod_kernel_cudaERNS_18TensorIteratorBaseEENKUlvE0_clEvENKUlvE1_clEvEUlS4_S4_E_EESt5arrayIPcLm2EEEEviT0_T1_,@function
        .size           _ZN2at6native29vectorized_elementwise_kernelILi4ENS0_13AUnaryFunctorIN3c104HalfES4_S4_ZZZNS0_16fmod_kernel_cudaERNS_18TensorIteratorBaseEENKUlvE0_clEvENKUlvE1_clEvEUlS4_S4_E_EESt5arrayIPcLm2EEEEviT0_T1_,(.L_x_54818 - _ZN2at6native29vectorized_elementwise_kernelILi4ENS0_13AUnaryFunctorIN3c104HalfES4_S4_ZZZNS0_16fmod_kernel_cudaERNS_18TensorIteratorBaseEENKUlvE0_clEvENKUlvE1_clEvEUlS4_S4_E_EESt5arrayIPcLm2EEEEviT0_T1_)
        .other          _ZN2at6native29vectorized_elementwise_kernelILi4ENS0_13AUnaryFunctorIN3c104HalfES4_S4_ZZZNS0_16fmod_kernel_cudaERNS_18TensorIteratorBaseEENKUlvE0_clEvENKUlvE1_clEvEUlS4_S4_E_EESt5arrayIPcLm2EEEEviT0_T1_,@"STO_CUDA_ENTRY STV_DEFAULT"
_ZN2at6native29vectorized_elementwise_kernelILi4ENS0_13AUnaryFunctorIN3c104HalfES4_S4_ZZZNS0_16fmod_kernel_cudaERNS_18TensorIteratorBaseEENKUlvE0_clEvENKUlvE1_clEvEUlS4_S4_E_EESt5arrayIPcLm2EEEEviT0_T1_:
.text._ZN2at6native29vectorized_elementwise_kernelILi4ENS0_13AUnaryFunctorIN3c104HalfES4_S4_ZZZNS0_16fmod_kernel_cudaERNS_18TensorIteratorBaseEENKUlvE0_clEvENKUlvE1_clEvEUlS4_S4_E_EESt5arrayIPcLm2EEEEviT0_T1_:
        /* <DEDUP_REMOVED lines=101> */
.L_x_7853:
[----:B------:R-:W-:Y:S05]  /*0650*/  BSYNC.RECONVERGENT B2 ;  /* 0x0000000000027941 */ /* 0x000fea0003800200 */
.L_x_7852:
[----:B------:R-:W-:Y:S01]  /*0660*/  FFMA.FTZ R3, -R8, R4, R3 ;  /* 0x0000000408037223 */ /* 0x000fe20000010103 */
[----:B------:R-:W-:Y:S06]  /*0670*/  BRA `(.L_x_7850) ;  /* 0x0000000000787947 */ /* 0x000fec0003800000 */
.L_x_7851:
        /* <DEDUP_REMOVED lines=14> */
.L_x_7856:
        /* <DEDUP_REMOVED lines=13> */
.L_x_7855:
[----:B------:R-:W-:Y:S05]  /*0830*/  BSYNC.RECONVERGENT B2 ;  /* 0x0000000000027941 */ /* 0x000fea0003800200 */
.L_x_7854:
[----:B------:R-:W-:-:S04]  /*0840*/  FMUL.FTZ R4, R4, 1.1920928955078125e-07 ;  /* 0x3400000004047820 */ /* 0x000fc80000410000 */
[----:B------:R-:W-:-:S07]  /*0850*/  FMUL.FTZ R3, R3, R4 ;  /* 0x0000000403037220 */ /* 0x000fce0000410000 */
.L_x_7850:
[----:B------:R-:W-:Y:S05]  /*0860*/  BSYNC.RECONVERGENT B0 ;  /* 0x0000000000007941 */ /* 0x000fea0003800200 */
.L_x_7849:
[C---:B------:R-:W-:Y:S02]  /*0870*/  FSETP.NAN.FTZ.AND P0, PT, |R3|.reuse, |R3|, PT ;  /* 0x400000030300720b */ /* 0x040fe40003f18200 */
[----:B------:R-:W-:-:S04]  /*0880*/  LOP3.LUT R2, R3, 0x80000000, R2, 0xb8, !PT ;  /* 0x8000000003027812 */ /* 0x000fc800078eb802 */
[----:B------:R-:W-:-:S04]  /*0890*/  FSEL R2, R3, R2, P0 ;  /* 0x0000000203027208 */ /* 0x000fc80000000000 */
[----:B------:R-:W-:-:S07]  /*08a0*/  F2FP.F16.F32.PACK_AB R2, RZ, R2 ;  /* 0x00000002ff02723e */ /* 0x000fce00000000ff */
.L_x_7848:
[----:B------:R-:W-:Y:S05]  /*08b0*/  BSYNC.RECONVERGENT B1 ;  /* 0x0000000000017941 */ /* 0x000fea0003800200 */
.L_x_7847:
        /* <DEDUP_REMOVED lines=34> */
.L_x_7864:
[----:B------:R-:W-:Y:S01]  /*0ae0*/  FSETP.GEU.FTZ.AND P0, PT, R8, -R10, PT ;  /* 0x8000000a0800720b */ /* 0x000fe20003f1e000 */
[----:B------:R-:W-:-:S12]  /*0af0*/  FADD.FTZ R6, R6, -1 ;  /* 0xbf80000006067421 */ /* 0x000fd80000010000 */
[----:B------:R-:W-:-:S07]  /*0b00*/  @!P0 FADD.FTZ R6, R6, -1 ;  /* 0xbf80000006068421 */ /* 0x000fce0000010000 */
.L_x_7863:
[----:B------:R-:W-:Y:S05]  /*0b10*/  BSYNC.RECONVERGENT B2 ;  /* 0x0000000000027941 */ /* 0x000fea0003800200 */
.L_x_7862:
[----:B------:R-:W-:Y:S01]  /*0b20*/  FFMA.FTZ R5, -R10, R6, R5 ;  /* 0x000000060a057223 */ /* 0x000fe20000010105 */
[----:B------:R-:W-:Y:S06]  /*0b30*/  BRA `(.L_x_7860) ;  /* 0x0000000000787947 */ /* 0x000fec0003800000 */
.L_x_7861:
        /* <DEDUP_REMOVED lines=14> */
.L_x_7867:
        /* <DEDUP_REMOVED lines=13> */
.L_x_7866:
[----:B------:R-:W-:Y:S05]  /*0cf0*/  BSYNC.RECONVERGENT B2 ;  /* 0x0000000000027941 */ /* 0x000fea0003800200 */
.L_x_7865:
[----:B------:R-:W-:-:S04]  /*0d00*/  FMUL.FTZ R6, R6, 1.1920928955078125e-07 ;  /* 0x3400000006067820 */ /* 0x000fc80000410000 */
[----:B------:R-:W-:-:S07]  /*0d10*/  FMUL.FTZ R5, R5, R6 ;  /* 0x0000000605057220 */ /* 0x000fce0000410000 */
.L_x_7860:
[----:B------:R-:W-:Y:S05]  /*0d20*/  BSYNC.RECONVERGENT B0 ;  /* 0x0000000000007941 */ /* 0x000fea0003800200 */
.L_x_7859:
[C---:B------:R-:W-:Y:S02]  /*0d30*/  FSETP.NAN.FTZ.AND P0, PT, |R5|.reuse, |R5|, PT ;  /* 0x400000050500720b */ /* 0x040fe40003f18200 */
[----:B------:R-:W-:-:S04]  /*0d40*/  LOP3.LUT R4, R5, 0x80000000, R4, 0xb8, !PT ;  /* 0x8000000005047812 */ /* 0x000fc800078eb804 */
[----:B------:R-:W-:-:S04]  /*0d50*/  FSEL R4, R5, R4, P0 ;  /* 0x0000000405047208 */ /* 0x000fc80000000000 */
[----:B------:R-:W-:-:S07]  /*0d60*/  F2FP.F16.F32.PACK_AB R4, RZ, R4 ;  /* 0x00000004ff04723e */ /* 0x000fce00000000ff */
.L_x_7858:
[----:B------:R-:W-:Y:S05]  /*0d70*/  BSYNC.RECONVERGENT B1 ;  /* 0x0000000000017941 */ /* 0x000fea0003800200 */
.L_x_7857:
        /* <DEDUP_REMOVED lines=34> */
.L_x_7875:
[----:B------:R-:W-:Y:S01]  /*0fa0*/  FSETP.GEU.FTZ.AND P0, PT, R9, -R11, PT ;  /* 0x8000000b0900720b */ /* 0x000fe20003f1e000 */
[----:B------:R-:W-:-:S12]  /*0fb0*/  FADD.FTZ R7, R7, -1 ;  /* 0xbf80000007077421 */ /* 0x000fd80000010000 */
[----:B------:R-:W-:-:S07]  /*0fc0*/  @!P0 FADD.FTZ R7, R7, -1 ;  /* 0xbf80000007078421 */ /* 0x000fce0000010000 */
.L_x_7874:
[----:B------:R-:W-:Y:S05]  /*0fd0*/  BSYNC.RECONVERGENT B2 ;  /* 0x0000000000027941 */ /* 0x000fea0003800200 */
.L_x_7873:
[----:B------:R-:W-:Y:S01]  /*0fe0*/  FFMA.FTZ R6, -R11, R7, R6 ;  /* 0x000000070b067223 */ /* 0x000fe20000010106 */
[----:B------:R-:W-:Y:S06]  /*0ff0*/  BRA `(.L_x_7871) ;  /* 0x0000000000787947 */ /* 0x000fec0003800000 */
.L_x_7872:
        /* <DEDUP_REMOVED lines=14> */
.L_x_7878:
        /* <DEDUP_REMOVED lines=13> */
.L_x_7877:
[----:B------:R-:W-:Y:S05]  /*11b0*/  BSYNC.RECONVERGENT B2 ;  /* 0x0000000000027941 */ /* 0x000fea0003800200 */
.L_x_7876:
[----:B------:R-:W-:-:S04]  /*11c0*/  FMUL.FTZ R7, R7, 1.1920928955078125e-07 ;  /* 0x3400000007077820 */ /* 0x000fc80000410000 */
[----:B------:R-:W-:-:S07]  /*11d0*/  FMUL.FTZ R6, R6, R7 ;  /* 0x0000000706067220 */ /* 0x000fce0000410000 */
.L_x_7871:
[----:B------:R-:W-:Y:S05]  /*11e0*/  BSYNC.RECONVERGENT B0 ;  /* 0x0000000000007941 */ /* 0x000fea0003800200 */
.L_x_7870:
[C---:B------:R-:W-:Y:S02]  /*11f0*/  FSETP.NAN.FTZ.AND P0, PT, |R6|.reuse, |R6|, PT ;  /* 0x400000060600720b */ /* 0x040fe40003f18200 */
[----:B------:R-:W-:-:S04]  /*1200*/  LOP3.LUT R5, R6, 0x80000000, R5, 0xb8, !PT ;  /* 0x8000000006057812 */ /* 0x000fc800078eb805 */
[----:B------:R-:W-:-:S04]  /*1210*/  FSEL R5, R6, R5, P0 ;  /* 0x0000000506057208 */ /* 0x000fc80000000000 */
[----:B------:R-:W-:-:S07]  /*1220*/  F2FP.F16.F32.PACK_AB R5, RZ, R5 ;  /* 0x00000005ff05723e */ /* 0x000fce00000000ff */
.L_x_7869:
[----:B------:R-:W-:Y:S05]  /*1230*/  BSYNC.RECONVERGENT B1 ;  /* 0x0000000000017941 */ /* 0x000fea0003800200 */
.L_x_7868:
        /* <DEDUP_REMOVED lines=34> */
.L_x_7886:
[----:B------:R-:W-:Y:S01]  /*1460*/  FSETP.GEU.FTZ.AND P0, PT, R10, -R14, PT ;  /* 0x8000000e0a00720b */ /* 0x000fe20003f1e000 */
[----:B------:R-:W-:-:S12]  /*1470*/  FADD.FTZ R8, R8, -1 ;  /* 0xbf80000008087421 */ /* 0x000fd80000010000 */
[----:B------:R-:W-:-:S07]  /*1480*/  @!P0 FADD.FTZ R8, R8, -1 ;  /* 0xbf80000008088421 */ /* 0x000fce0000010000 */
.L_x_7885:
[----:B------:R-:W-:Y:S05]  /*1490*/  BSYNC.RECONVERGENT B2 ;  /* 0x0000000000027941 */ /* 0x000fea0003800200 */
.L_x_7884:
[----:B------:R-:W-:Y:S01]  /*14a0*/  FFMA.FTZ R7, -R14, R8, R7 ;  /* 0x000000080e077223 */ /* 0x000fe20000010107 */
[----:B------:R-:W-:Y:S06]  /*14b0*/  BRA `(.L_x_7882) ;  /* 0x0000000000787947 */ /* 0x000fec0003800000 */
.L_x_7883:
        /* <DEDUP_REMOVED lines=14> */
.L_x_7889:
        /* <DEDUP_REMOVED lines=13> */
.L_x_7888:
[----:B------:R-:W-:Y:S05]  /*1670*/  BSYNC.RECONVERGENT B2 ;  /* 0x0000000000027941 */ /* 0x000fea0003800200 */
.L_x_7887:
[----:B------:R-:W-:-:S04]  /*1680*/  FMUL.FTZ R8, R8, 1.1920928955078125e-07 ;  /* 0x3400000008087820 */ /* 0x000fc80000410000 */
[----:B------:R-:W-:-:S07]  /*1690*/  FMUL.FTZ R7, R7, R8 ;  /* 0x0000000807077220 */ /* 0x000fce0000410000 */
.L_x_7882:
[----:B------:R-:W-:Y:S05]  /*16a0*/  BSYNC.RECONVERGENT B0 ;  /* 0x0000000000007941 */ /* 0x000fea0003800200 */
.L_x_7881:
[C---:B------:R-:W-:Y:S02]  /*16b0*/  FSETP.NAN.FTZ.AND P0, PT, |R7|.reuse, |R7|, PT ;  /* 0x400000070700720b */ /* 0x040fe40003f18200 */
[----:B------:R-:W-:-:S04]  /*16c0*/  LOP3.LUT R6, R7, 0x80000000, R6, 0xb8, !PT ;  /* 0x8000000007067812 */ /* 0x000fc800078eb806 */
[----:B------:R-:W-:-:S04]  /*16d0*/  FSEL R6, R7, R6, P0 ;  /* 0x0000000607067208 */ /* 0x000fc80000000000 */
[----:B------:R-:W-:-:S07]  /*16e0*/  F2FP.F16.F32.PACK_AB R6, RZ, R6 ;  /* 0x00000006ff06723e */ /* 0x000fce00000000ff */
.L_x_7880:
[----:B------:R-:W-:Y:S05]  /*16f0*/  BSYNC.RECONVERGENT B1 ;  /* 0x0000000000017941 */ /* 0x000fea0003800200 */
.L_x_7879:
        /* <DEDUP_REMOVED lines=34> */
.L_x_7897:
[----:B------:R-:W-:Y:S01]  /*1920*/  FSETP.GEU.FTZ.AND P0, PT, R11, -R15, PT ;  /* 0x8000000f0b00720b */ /* 0x000fe20003f1e000 */
[----:B------:R-:W-:-:S12]  /*1930*/  FADD.FTZ R9, R9, -1 ;  /* 0xbf80000009097421 */ /* 0x000fd80000010000 */
[----:B------:R-:W-:-:S07]  /*1940*/  @!P0 FADD.FTZ R9, R9, -1 ;  /* 0xbf80000009098421 */ /* 0x000fce0000010000 */
.L_x_7896:
[----:B------:R-:W-:Y:S05]  /*1950*/  BSYNC.RECONVERGENT B2 ;  /* 0x0000000000027941 */ /* 0x000fea0003800200 */
.L_x_7895:
[----:B------:R-:W-:Y:S01]  /*1960*/  FFMA.FTZ R8, -R15, R9, R8 ;  /* 0x000000090f087223 */ /* 0x000fe20000010108 */
[----:B------:R-:W-:Y:S06]  /*1970*/  BRA `(.L_x_7893) ;  /* 0x0000000000787947 */ /* 0x000fec0003800000 */
.L_x_7894:
        /* <DEDUP_REMOVED lines=14> */
.L_x_7900:
        /* <DEDUP_REMOVED lines=13> */
.L_x_7899:
[----:B------:R-:W-:Y:S05]  /*1b30*/  BSYNC.RECONVERGENT B2 ;  /* 0x0000000000027941 */ /* 0x000fea0003800200 */
.L_x_7898:
[----:B------:R-:W-:-:S04]  /*1b40*/  FMUL.FTZ R9, R9, 1.1920928955078125e-07 ;  /* 0x3400000009097820 */ /* 0x000fc80000410000 */
[----:B------:R-:W-:-:S07]  /*1b50*/  FMUL.FTZ R8, R8, R9 ;  /* 0x0000000908087220 */ /* 0x000fce0000410000 */
.L_x_7893:
[----:B------:R-:W-:Y:S05]  /*1b60*/  BSYNC.RECONVERGENT B0 ;  /* 0x0000000000007941 */ /* 0x000fea0003800200 */
.L_x_7892:
[C---:B------:R-:W-:Y:S02]  /*1b70*/  FSETP.NAN.FTZ.AND P0, PT, |R8|.reuse, |R8|, PT ;  /* 0x400000080800720b */ /* 0x040fe40003f18200 */
[----:B------:R-:W-:-:S04]  /*1b80*/  LOP3.LUT R7, R8, 0x80000000, R7, 0xb8, !PT ;  /* 0x8000000008077812 */ /* 0x000fc800078eb807 */
[----:B------:R-:W-:-:S04]  /*1b90*/  FSEL R7, R8, R7, P0 ;  /* 0x0000000708077208 */ /* 0x000fc80000000000 */
[----:B------:R-:W-:-:S07]  /*1ba0*/  F2FP.F16.F32.PACK_AB R7, RZ, R7 ;  /* 0x00000007ff07723e */ /* 0x000fce00000000ff */
.L_x_7891:
[----:B------:R-:W-:Y:S05]  /*1bb0*/  BSYNC.RECONVERGENT B1 ;  /* 0x0000000000017941 */ /* 0x000fea0003800200 */
.L_x_7890:
        /* <DEDUP_REMOVED lines=34> */
.L_x_7908:
[----:B------:R-:W-:Y:S01]  /*1de0*/  FSETP.GEU.FTZ.AND P0, PT, R14, -R18, PT ;  /* 0x800000120e00720b */ /* 0x000fe20003f1e000 */
[----:B------:R-:W-:-:S12]  /*1df0*/  FADD.FTZ R10, R10, -1 ;  /* 0xbf8000000a0a7421 */ /* 0x000fd80000010000 */
[----:B------:R-:W-:-:S07]  /*1e00*/  @!P0 FADD.FTZ R10, R10, -1 ;  /* 0xbf8000000a0a8421 */ /* 0x000fce0000010000 */
.L_x_7907:
[----:B------:R-:W-:Y:S05]  /*1e10*/  BSYNC.RECONVERGENT B2 ;  /* 0x0000000000027941 */ /* 0x000fea0003800200 */
.L_x_7906:
[----:B------:R-:W-:Y:S01]  /*1e20*/  FFMA.FTZ R9, -R18, R10, R9 ;  /* 0x0000000a12097223 */ /* 0x000fe20000010109 */
[----:B------:R-:W-:Y:S06]  /*1e30*/  BRA `(.L_x_7904) ;  /* 0x0000000000787947 */ /* 0x000fec0003800000 */
.L_x_7905:
        /* <DEDUP_REMOVED lines=14> */
.L_x_7911:
        /* <DEDUP_REMOVED lines=13> */
.L_x_7910:
[----:B------:R-:W-:Y:S05]  /*1ff0*/  BSYNC.RECONVERGENT B2 ;  /* 0x0000000000027941 */ /* 0x000fea0003800200 */
.L_x_7909:
[----:B------:R-:W-:-:S04]  /*2000*/  FMUL.FTZ R10, R10, 1.1920928955078125e-07 ;  /* 0x340000000a0a7820 */ /* 0x000fc80000410000 */
[----:B------:R-:W-:-:S07]  /*2010*/  FMUL.FTZ R9, R9, R10 ;  /* 0x0000000a09097220 */ /* 0x000fce0000410000 */
.L_x_7904:
[----:B------:R-:W-:Y:S05]  /*2020*/  BSYNC.RECONVERGENT B0 ;  /* 0x0000000000007941 */ /* 0x000fea0003800200 */
.L_x_7903:
[C---:B------:R-:W-:Y:S02]  /*2030*/  FSETP.NAN.FTZ.AND P0, PT, |R9|.reuse, |R9|, PT ;  /* 0x400000090900720b */ /* 0x040fe40003f18200 */
[----:B------:R-:W-:-:S04]  /*2040*/  LOP3.LUT R8, R9, 0x80000000, R8, 0xb8, !PT ;  /* 0x8000000009087812 */ /* 0x000fc800078eb808 */
[----:B------:R-:W-:-:S04]  /*2050*/  FSEL R8, R9, R8, P0 ;  /* 0x0000000809087208 */ /* 0x000fc80000000000 */
[----:B------:R-:W-:-:S07]  /*2060*/  F2FP.F16.F32.PACK_AB R8, RZ, R8 ;  /* 0x00000008ff08723e */ /* 0x000fce00000000ff */
.L_x_7902:
[----:B------:R-:W-:Y:S05]  /*2070*/  BSYNC.RECONVERGENT B1 ;  /* 0x0000000000017941 */ /* 0x000fea0003800200 */
.L_x_7901:
        /* <DEDUP_REMOVED lines=34> */
.L_x_7919:
[----:B------:R-:W-:Y:S01]  /*22a0*/  FSETP.GEU.FTZ.AND P0, PT, R14, -R15, PT ;  /* 0x8000000f0e00720b */ /* 0x000fe20003f1e000 */
[----:B------:R-:W-:-:S12]  /*22b0*/  FADD.FTZ R11, R11, -1 ;  /* 0xbf8000000b0b7421 */ /* 0x000fd80000010000 */
[----:B------:R-:W-:-:S07]  /*22c0*/  @!P0 FADD.FTZ R11, R11, -1 ;  /* 0xbf8000000b0b8421 */ /* 0x000fce0000010000 */
.L_x_7918:
[----:B------:R-:W-:Y:S05]  /*22d0*/  BSYNC.RECONVERGENT B2 ;  /* 0x0000000000027941 */ /* 0x000fea0003800200 */
.L_x_7917:
[----:B------:R-:W-:Y:S01]  /*22e0*/  FFMA.FTZ R10, -R15, R11, R10 ;  /* 0x0000000b0f0a7223 */ /* 0x000fe2000001010a */
[----:B------:R-:W-:Y:S06]  /*22f0*/  BRA `(.L_x_7915) ;  /* 0x0000000000787947 */ /* 0x000fec0003800000 */
.L_x_7916:
        /* <DEDUP_REMOVED lines=14> */
.L_x_7922:
        /* <DEDUP_REMOVED lines=13> */
.L_x_7921:
[----:B------:R-:W-:Y:S05]  /*24b0*/  BSYNC.RECONVERGENT B2 ;  /* 0x0000000000027941 */ /* 0x000fea0003800200 */
.L_x_7920:
[----:B------:R-:W-:-:S04]  /*24c0*/  FMUL.FTZ R11, R11, 1.1920928955078125e-07 ;  /* 0x340000000b0b7820 */ /* 0x000fc80000410000 */
[----:B------:R-:W-:-:S07]  /*24d0*/  FMUL.FTZ R10, R10, R11 ;  /* 0x0000000b0a0a7220 */ /* 0x000fce0000410000 */
.L_x_7915:
[----:B------:R-:W-:Y:S05]  /*24e0*/  BSYNC.RECONVERGENT B0 ;  /* 0x0000000000007941 */ /* 0x000fea0003800200 */
.L_x_7914:
[C---:B------:R-:W-:Y:S02]  /*24f0*/  FSETP.NAN.FTZ.AND P0, PT, |R10|.reuse, |R10|, PT ;  /* 0x4000000a0a00720b */ /* 0x040fe40003f18200 */
[----:B------:R-:W-:-:S04]  /*2500*/  LOP3.LUT R9, R10, 0x80000000, R9, 0xb8, !PT ;  /* 0x800000000a097812 */ /* 0x000fc800078eb809 */
[----:B------:R-:W-:-:S04]  /*2510*/  FSEL R9, R10, R9, P0 ;  /* 0x000000090a097208 */ /* 0x000fc80000000000 */
[----:B------:R-:W-:-:S07]  /*2520*/  F2FP.F16.F32.PACK_AB R9, RZ, R9 ;  /* 0x00000009ff09723e */ /* 0x000fce00000000ff */
.L_x_7913:
[----:B------:R-:W-:Y:S05]  /*2530*/  BSYNC.RECONVERGENT B1 ;  /* 0x0000000000017941 */ /* 0x000fea0003800200 */
.L_x_7912:
        /* <DEDUP_REMOVED lines=34> */
.L_x_7930:
[----:B------:R-:W-:Y:S01]  /*2760*/  FSETP.GEU.FTZ.AND P0, PT, R14, -R18, PT ;  /* 0x800000120e00720b */ /* 0x000fe20003f1e000 */
[----:B------:R-:W-:-:S12]  /*2770*/  FADD.FTZ R12, R12, -1 ;  /* 0xbf8000000c0c7421 */ /* 0x000fd80000010000 */
[----:B------:R-:W-:-:S07]  /*2780*/  @!P0 FADD.FTZ R12, R12, -1 ;  /* 0xbf8000000c0c8421 */ /* 0x000fce0000010000 */
.L_x_7929:
[----:B------:R-:W-:Y:S05]  /*2790*/  BSYNC.RECONVERGENT B2 ;  /* 0x0000000000027941 */ /* 0x000fea0003800200 */
.L_x_7928:
[----:B------:R-:W-:Y:S01]  /*27a0*/  FFMA.FTZ R11, -R18, R12, R11 ;  /* 0x0000000c120b7223 */ /* 0x000fe2000001010b */
[----:B------:R-:W-:Y:S06]  /*27b0*/  BRA `(.L_x_7926) ;  /* 0x0000000000787947 */ /* 0x000fec0003800000 */
.L_x_7927:
        /* <DEDUP_REMOVED lines=14> */
.L_x_7933:
        /* <DEDUP_REMOVED lines=13> */
.L_x_7932:
[----:B------:R-:W-:Y:S05]  /*2970*/  BSYNC.RECONVERGENT B2 ;  /* 0x0000000000027941 */ /* 0x000fea0003800200 */
.L_x_7931:
[----:B------:R-:W-:-:S04]  /*2980*/  FMUL.FTZ R12, R12, 1.1920928955078125e-07 ;  /* 0x340000000c0c7820 */ /* 0x000fc80000410000 */
[----:B------:R-:W-:-:S07]  /*2990*/  FMUL.FTZ R11, R11, R12 ;  /* 0x0000000c0b0b7220 */ /* 0x000fce0000410000 */
.L_x_7926:
[----:B------:R-:W-:Y:S05]  /*29a0*/  BSYNC.RECONVERGENT B0 ;  /* 0x0000000000007941 */ /* 0x000fea0003800200 */
.L_x_7925:
[C---:B------:R-:W-:Y:S02]  /*29b0*/  FSETP.NAN.FTZ.AND P0, PT, |R11|.reuse, |R11|, PT ;  /* 0x4000000b0b00720b */ /* 0x040fe40003f18200 */
[----:B------:R-:W-:-:S04]  /*29c0*/  LOP3.LUT R10, R11, 0x80000000, R10, 0xb8, !PT ;  /* 0x800000000b0a7812 */ /* 0x000fc800078eb80a */
[----:B------:R-:W-:-:S04]  /*29d0*/  FSEL R10, R11, R10, P0 ;  /* 0x0000000a0b0a7208 */ /* 0x000fc80000000000 */
[----:B------:R-:W-:-:S07]  /*29e0*/  F2FP.F16.F32.PACK_AB R10, RZ, R10 ;  /* 0x0000000aff0a723e */ /* 0x000fce00000000ff */
.L_x_7924:
[----:B------:R-:W-:Y:S05]  /*29f0*/  BSYNC.RECONVERGENT B1 ;  /* 0x0000000000017941 */ /* 0x000fea0003800200 */
.L_x_7923:
        /* <DEDUP_REMOVED lines=16> */
.L_x_7936:
[----:B------:R-:W-:-:S13]  /*2b00*/  ISETP.GE.U32.AND P0, PT, R17, R16, PT ;  /* 0x000000101100720c */ /* 0x000fda0003f06070 */
[----:B------:R-:W-:Y:S05]  /*2b10*/  @P0 BRA `(.L_x_7938) ;  /* 0x0000000000300947 */ /* 0x000fea0003800000 */
[----:B-1----:R-:W1:Y:S01]  /*2b20*/  LDC.64 R2, c[0x0][0x388] ;  /* 0x0000e200ff027b82 */ /* 0x002e620000000a00 */
[----:B------:R-:W-:Y:S01]  /*2b30*/  IADD3 R11, PT, PT, R0, R17, RZ ;  /* 0x00000011000b7210 */ /* 0x000fe20007ffe0ff */
[----:B------:R-:W-:-:S04]  /*2b40*/  VIADD R17, R17, 0x80 ;  /* 0x0000008011117836 */ /* 0x000fc80000000000 */
[----:B-1----:R-:W-:-:S05]  /*2b50*/  IMAD.WIDE.U32 R2, R11, 0x2, R2 ;  /* 0x000000020b027825 */ /* 0x002fca00078e0002 */
[----:B------:R2:W-:Y:S02]  /*2b60*/  STG.E.U16 desc[UR4][R2.64], R5 ;  /* 0x0000000502007986 */ /* 0x0005e4000c101504 */
.L_x_7937:
[----:B------:R-:W-:-:S13]  /*2b70*/  ISETP.GE.U32.AND P0, PT, R17, R16, PT ;  /* 0x000000101100720c */ /* 0x000fda0003f06070 */
[----:B------:R-:W-:Y:S05]  /*2b80*/  @P0 BRA `(.L_x_7939) ;  /* 0x0000000000300947 */ /* 0x000fea0003800000 */
[----:B-12---:R-:W1:Y:S01]  /*2b90*/  LDC.64 R2, c[0x0][0x388] ;  /* 0x0000e200ff027b82 */ /* 0x006e620000000a00 */
[----:B------:R-:W-:Y:S01]  /*2ba0*/  IADD3 R5, PT, PT, R0, R17, RZ ;  /* 0x0000001100057210 */ /* 0x000fe20007ffe0ff */
[----:B------:R-:W-:-:S04]  /*2bb0*/  VIADD R17, R17, 0x80 ;  /* 0x0000008011117836 */ /* 0x000fc80000000000 */
[----:B-1----:R-:W-:-:S05]  /*2bc0*/  IMAD.WIDE.U32 R2, R5, 0x2, R2 ;  /* 0x0000000205027825 */ /* 0x002fca00078e0002 */
[----:B------:R2:W-:Y:S02]  /*2bd0*/  STG.E.U16 desc[UR4][R2.64], R6 ;  /* 0x0000000602007986 */ /* 0x0005e4000c101504 */
.L_x_7938:
[----:B------:R-:W-:-:S13]  /*2be0*/  ISETP.GE.U32.AND P0, PT, R17, R16, PT ;  /* 0x000000101100720c */ /* 0x000fda0003f06070 */
[----:B------:R-:W-:Y:S05]  /*2bf0*/  @P0 BRA `(.L_x_7940) ;  /* 0x0000000000340947 */ /* 0x000fea0003800000 */
[----:B-12---:R-:W1:Y:S01]  /*2c00*/  LDC.64 R2, c[0x0][0x388] ;  /* 0x0000e200ff027b82 */ /* 0x006e620000000a00 */
[----:B------:R-:W-:Y:S01]  /*2c10*/  IADD3 R5, PT, PT, R0, R17, RZ ;  /* 0x0000001100057210 */ /* 0x000fe20007ffe0ff */
[----:B------:R-:W-:-:S04]  /*2c20*/  VIADD R17, R17, 0x80 ;  /* 0x0000008011117836 */ /* 0x000fc80000000000 */
[----:B-1----:R-:W-:-:S05]  /*2c30*/  IMAD.WIDE.U32 R2, R5, 0x2, R2 ;  /* 0x0000000205027825 */ /* 0x002fca00078e0002 */
[----:B------:R3:W-:Y:S02]  /*2c40*/  STG.E.U16 desc[UR4][R2.64], R7 ;  /* 0x0000000702007986 */ /* 0x0007e4000c101504 */
.L_x_7939:
        /* <DEDUP_REMOVED lines=8> */
.L_x_7940:
[----:B------:R-:W-:Y:S05]  /*2cd0*/  BSYNC.RELIABLE B1 ;  /* 0x0000000000017941 */ /* 0x000fea0003800100 */
.L_x_7935:
[----:B------:R-:W-:-:S13]  /*2ce0*/  ISETP.GE.U32.AND P0, PT, R17, R16, PT ;  /* 0x000000101100720c */ /* 0x000fda0003f06070 */
[----:B-123--:R-:W1:Y:S01]  /*2cf0*/  @!P0 LDC.64 R2, c[0x0][0x388] ;  /* 0x0000e200ff028b82 */ /* 0x00ee620000000a00 */
[----:B------:R-:W-:Y:S01]  /*2d00*/  @!P0 IADD3 R5, PT, PT, R0, R17, RZ ;  /* 0x0000001100058210 */ /* 0x000fe20007ffe0ff */
[----:B------:R-:W-:-:S04]  /*2d10*/  @!P0 VIADD R17, R17, 0x80 ;  /* 0x0000008011118836 */ /* 0x000fc80000000000 */
[----:B-1----:R-:W-:-:S05]  /*2d20*/  @!P0 IMAD.WIDE.U32 R2, R5, 0x2, R2 ;  /* 0x0000000205028825 */ /* 0x002fca00078e0002 */
[----:B------:R4:W-:Y:S02]  /*2d30*/  @!P0 STG.E.U16 desc[UR4][R2.64], R9 ;  /* 0x0000000902008986 */ /* 0x0009e4000c101504 */
.L_x_7941:
[----:B------:R-:W-:Y:S05]  /*2d40*/  BSYNC.RECONVERGENT B0 ;  /* 0x0000000000007941 */ /* 0x000fea0003800200 */
.L_x_7934:
        /* <DEDUP_REMOVED lines=8> */
.L_x_7846:
[----:B------:R-:W0:Y:S01]  /*2dd0*/  S2R R6, SR_TID.X ;  /* 0x0000000000067919 */ /* 0x000e220000002100 */
[----:B------:R-:W1:Y:S02]  /*2de0*/  LDC.64 R2, c[0x0][0x390] ;  /* 0x0000e400ff027b82 */ /* 0x000e640000000a00 */
[----:B-1----:R-:W-:-:S04]  /*2df0*/  IMAD.WIDE.U32 R2, R0, 0x2, R2 ;  /* 0x0000000200027825 */ /* 0x002fc800078e0002 */
[----:B0-----:R-:W-:-:S05]  /*2e00*/  IMAD.WIDE.U32 R12, R6, 0x8, R2 ;  /* 0x00000008060c7825 */ /* 0x001fca00078e0002 */
[----:B------:R-:W2:Y:S04]  /*2e10*/  LDG.E.64 R4, desc[UR4][R12.64] ;  /* 0x000000040c047981 */ /* 0x000ea8000c1e1b00 */
[----:B------:R0:W5:Y:S01]  /*2e20*/  LDG.E.64 R2, desc[UR4][R12.64+0x400] ;  /* 0x000400040c027981 */ /* 0x000162000c1e1b00 */
        /* <DEDUP_REMOVED lines=37> */
.L_x_7946:
[----:B------:R-:W-:Y:S05]  /*3080*/  BSYNC.RECONVERGENT B1 ;  /* 0x0000000000017941 */ /* 0x000fea0003800200 */
.L_x_7945:
[----:B------:R-:W-:Y:S01]  /*3090*/  FFMA.FTZ R15, -R12, R16, R7 ;  /* 0x000000100c0f7223 */ /* 0x000fe20000010107 */
[----:B------:R-:W-:Y:S06]  /*30a0*/  BRA `(.L_x_7943) ;  /* 0x0000000000787947 */ /* 0x000fec0003800000 */
.L_x_7944:
        /* <DEDUP_REMOVED lines=14> */
.L_x_7949:
        /* <DEDUP_REMOVED lines=13> */
.L_x_7948:
[----:B------:R-:W-:Y:S05]  /*3260*/  BSYNC.RECONVERGENT B1 ;  /* 0x0000000000017941 */ /* 0x000fea0003800200 */
.L_x_7947:
[----:B0-----:R-:W-:-:S04]  /*3270*/  FMUL.FTZ R12, R13, 1.1920928955078125e-07 ;  /* 0x340000000d0c7820 */ /* 0x001fc80000410000 */
[----:B------:R-:W-:-:S07]  /*3280*/  FMUL.FTZ R15, R9, R12 ;  /* 0x0000000c090f7220 */ /* 0x000fce0000410000 */
.L_x_7943:
[----:B------:R-:W-:Y:S05]  /*3290*/  BSYNC.RECONVERGENT B0 ;  /* 0x0000000000007941 */ /* 0x000fea0003800200 */
.L_x_7942:
        /* <DEDUP_REMOVED lines=31> */
.L_x_7955:
[----:B------:R-:W-:Y:S01]  /*3490*/  FSETP.GEU.FTZ.AND P0, PT, R15, -R4, PT ;  /* 0x800000040f00720b */ /* 0x000fe20003f1e000 */
[----:B------:R-:W-:-:S12]  /*34a0*/  FADD.FTZ R16, R16, -1 ;  /* 0xbf80000010107421 */ /* 0x000fd80000010000 */
[----:B------:R-:W-:-:S07]  /*34b0*/  @!P0 FADD.FTZ R16, R16, -1 ;  /* 0xbf80000010108421 */ /* 0x000fce0000010000 */
.L_x_7954:
[----:B------:R-:W-:Y:S05]  /*34c0*/  BSYNC.RECONVERGENT B1 ;  /* 0x0000000000017941 */ /* 0x000fea0003800200 */
.L_x_7953:
[----:B------:R-:W-:Y:S01]  /*34d0*/  FFMA.FTZ R13, -R4, R16, R7 ;  /* 0x00000010040d7223 */ /* 0x000fe20000010107 */
[----:B------:R-:W-:Y:S06]  /*34e0*/  BRA `(.L_x_7951) ;  /* 0x0000000000787947 */ /* 0x000fec0003800000 */
.L_x_7952:
        /* <DEDUP_REMOVED lines=14> */
.L_x_7958:
        /* <DEDUP_REMOVED lines=13> */
.L_x_7957:
[----:B------:R-:W-:Y:S05]  /*36a0*/  BSYNC.RECONVERGENT B1 ;  /* 0x0000000000017941 */ /* 0x000fea0003800200 */
.L_x_7956:
[----:B------:R-:W-:-:S04]  /*36b0*/  FMUL.FTZ R13, R12, 1.1920928955078125e-07 ;  /* 0x340000000c0d7820 */ /* 0x000fc80000410000 */
[----:B------:R-:W-:-:S07]  /*36c0*/  FMUL.FTZ R13, R4, R13 ;  /* 0x0000000d040d7220 */ /* 0x000fce0000410000 */
.L_x_7951:
[----:B------:R-:W-:Y:S05]  /*36d0*/  BSYNC.RECONVERGENT B0 ;  /* 0x0000000000007941 */ /* 0x000fea0003800200 */
.L_x_7950:
        /* <DEDUP_REMOVED lines=31> */
.L_x_7964:
[----:B------:R-:W-:Y:S01]  /*38d0*/  FSETP.GEU.FTZ.AND P0, PT, R15, -R14, PT ;  /* 0x8000000e0f00720b */ /* 0x000fe20003f1e000 */
[----:B------:R-:W-:-:S12]  /*38e0*/  FADD.FTZ R18, R18, -1 ;  /* 0xbf80000012127421 */ /* 0x000fd80000010000 */
[----:B------:R-:W-:-:S07]  /*38f0*/  @!P0 FADD.FTZ R18, R18, -1 ;  /* 0xbf80000012128421 */ /* 0x000fce0000010000 */
.L_x_7963:
[----:B------:R-:W-:Y:S05]  /*3900*/  BSYNC.RECONVERGENT B1 ;  /* 0x0000000000017941 */ /* 0x000fea0003800200 */
.L_x_7962:
[----:B------:R-:W-:Y:S01]  /*3910*/  FFMA.FTZ R15, -R14, R18, R7 ;  /* 0x000000120e0f7223 */ /* 0x000fe20000010107 */
[----:B------:R-:W-:Y:S06]  /*3920*/  BRA `(.L_x_7960) ;  /* 0x0000000000787947 */ /* 0x000fec0003800000 */
.L_x_7961:
        /* <DEDUP_REMOVED lines=14> */
.L_x_7967:
        /* <DEDUP_REMOVED lines=13> */
.L_x_7966:
[----:B------:R-:W-:Y:S05]  /*3ae0*/  BSYNC.RECONVERGENT B1 ;  /* 0x0000000000017941 */ /* 0x000fea0003800200 */
.L_x_7965:
[----:B------:R-:W-:-:S04]  /*3af0*/  FMUL.FTZ R15, R13, 1.1920928955078125e-07 ;  /* 0x340000000d0f7820 */ /* 0x000fc80000410000 */
[----:B------:R-:W-:-:S07]  /*3b00*/  FMUL.FTZ R15, R12, R15 ;  /* 0x0000000f0c0f7220 */ /* 0x000fce0000410000 */
.L_x_7960:
[----:B------:R-:W-:Y:S05]  /*3b10*/  BSYNC.RECONVERGENT B0 ;  /* 0x0000000000007941 */ /* 0x000fea0003800200 */
.L_x_7959:
        /* <DEDUP_REMOVED lines=31> */
.L_x_7973:
[----:B------:R-:W-:Y:S01]  /*3d10*/  FSETP.GEU.FTZ.AND P0, PT, R15, -R12, PT ;  /* 0x8000000c0f00720b */ /* 0x000fe20003f1e000 */
[----:B------:R-:W-:-:S12]  /*3d20*/  FADD.FTZ R18, R18, -1 ;  /* 0xbf80000012127421 */ /* 0x000fd80000010000 */
[----:B------:R-:W-:-:S07]  /*3d30*/  @!P0 FADD.FTZ R18, R18, -1 ;  /* 0xbf80000012128421 */ /* 0x000fce0000010000 */
.L_x_7972:
[----:B------:R-:W-:Y:S05]  /*3d40*/  BSYNC.RECONVERGENT B1 ;  /* 0x0000000000017941 */ /* 0x000fea0003800200 */
.L_x_7971:
[----:B------:R-:W-:Y:S01]  /*3d50*/  FFMA.FTZ R13, -R12, R18, R7 ;  /* 0x000000120c0d7223 */ /* 0x000fe20000010107 */
[----:B------:R-:W-:Y:S06]  /*3d60*/  BRA `(.L_x_7969) ;  /* 0x0000000000787947 */ /* 0x000fec0003800000 */
.L_x_7970:
[----:B------:R-:W-:Y:S01]  /*3d70*/  LOP3.LUT R13, R16, 0xff800000, RZ, 0xc0, !PT ;  /* 0xff800000100d7812 */ /* 0x000fe200078ec0ff */
[----:B------:R-:W-:Y:S01]  /*3d80*/  BSSY.RECONVERGENT B1, `(.L_x_7974) ;  /* 0x000001a000017945 */ /* 0x000fe20003800200 */
[----:B------:R-:W-:Y:S02]  /*3d90*/  ISETP.GT.U32.AND P2, PT, R7, 0x7f7fffff, PT ;  /* 0x7f7fffff0700780c */ /* 0x000fe40003f44070 */
[----:B------:R-:W-:Y:S01]  /*3da0*/  FSETP.GT.FTZ.AND P1, PT, |R14|, RZ, PT ;  /* 0x000000ff0e00720b */ /* 0x000fe20003f34200 */
[----:B------:R-:W-:-:S05]  /*3db0*/  IMAD.IADD R12, R10, 0x1, -R13 ;  /* 0x000000010a0c7824 */ /* 0x000fca00078e0a0d */
[----:B------:R-:W-:Y:S02]  /*3dc0*/  LOP3.LUT P0, R15, R12, 0xff800000, RZ, 0xc0, !PT ;  /* 0xff8000000c0f7812 */ /* 0x000fe4000780c0ff */
[----:B------:R-:W-:Y:S02]  /*3dd0*/  FSEL R12, R13, +QNAN , !P2 ;  /* 0x7fffffff0d0c7808 */ /* 0x000fe40005000000 */
[----:B------:R-:W-:Y:S02]  /*3de0*/  MOV R13, R11 ;  /* 0x0000000b000d7202 */ /* 0x000fe40000000f00 */
[----:B------:R-:W-:-:S07]  /*3df0*/  FSEL R12, R12, +QNAN , P1 ;  /* 0x7fffffff0c0c7808 */ /* 0x000fce0000800000 */
[----:B------:R-:W-:Y:S05]  /*3e00*/  @!P0 BRA `(.L_x_7975) ;  /* 0x0000000000448947 */ /* 0x000fea0003800000 */
[----:B------:R-:W-:Y:S01]  /*3e10*/  LOP3.LUT R16, R16, 0x7fffff, RZ, 0xc0, !PT ;  /* 0x007fffff10107812 */ /* 0x000fe200078ec0ff */
[----:B------:R-:W-:-:S03]  /*3e20*/  IMAD.MOV.U32 R13, RZ, RZ, R11 ;  /* 0x000000ffff0d7224 */ /* 0x000fc600078e000b */
[----:B------:R-:W-:-:S04]  /*3e30*/  LOP3.LUT R16, R16, 0x3f800000, RZ, 0xfc, !PT ;  /* 0x3f80000010107812 */ /* 0x000fc800078efcff */
[----:B------:R0:W1:Y:S03]  /*3e40*/  MUFU.RCP R14, R16 ;  /* 0x00000010000e7308 */ /* 0x0000660000001000 */
.L_x_7976:
        /* <DEDUP_REMOVED lines=13> */
.L_x_7975:
[----:B------:R-:W-:Y:S05]  /*3f20*/  BSYNC.RECONVERGENT B1 ;  /* 0x0000000000017941 */ /* 0x000fea0003800200 */
.L_x_7974:
[----:B------:R-:W-:-:S04]  /*3f30*/  FMUL.FTZ R13, R13, 1.1920928955078125e-07 ;  /* 0x340000000d0d7820 */ /* 0x000fc80000410000 */
[----:B------:R-:W-:-:S07]  /*3f40*/  FMUL.FTZ R13, R12, R13 ;  /* 0x0000000d0c0d7220 */ /* 0x000fce0000410000 */
.L_x_7969:
[----:B------:R-:W-:Y:S05]  /*3f50*/  BSYNC.RECONVERGENT B0 ;  /* 0x0000000000007941 */ /* 0x000fea0003800200 */
.L_x_7968:
[----:B-----5:R-:W-:Y:S01]  /*3f60*/  HADD2.F32 R14, -RZ, R2.H0_H0 ;  /* 0x20000002ff0e7230 */ /* 0x020fe20000004100 */
        /* <DEDUP_REMOVED lines=30> */
.L_x_7982:
[----:B------:R-:W-:Y:S01]  /*4150*/  FSETP.GEU.FTZ.AND P0, PT, R15, -R16, PT ;  /* 0x800000100f00720b */ /* 0x000fe20003f1e000 */
[----:B------:R-:W-:-:S12]  /*4160*/  FADD.FTZ R20, R20, -1 ;  /* 0xbf80000014147421 */ /* 0x000fd80000010000 */
[----:B------:R-:W-:-:S07]  /*4170*/  @!P0 FADD.FTZ R20, R20, -1 ;  /* 0xbf80000014148421 */ /* 0x000fce0000010000 */
.L_x_7981:
[----:B------:R-:W-:Y:S05]  /*4180*/  BSYNC.RECONVERGENT B1 ;  /* 0x0000000000017941 */ /* 0x000fea0003800200 */
.L_x_7980:
[----:B------:R-:W-:Y:S01]  /*4190*/  FFMA.FTZ R15, -R16, R20, R7 ;  /* 0x00000014100f7223 */ /* 0x000fe20000010107 */
[----:B------:R-:W-:Y:S06]  /*41a0*/  BRA `(.L_x_7978) ;  /* 0x0000000000787947 */ /* 0x000fec0003800000 */
.L_x_7979:
        /* <DEDUP_REMOVED lines=14> */
.L_x_7985:
        /* <DEDUP_REMOVED lines=13> */
.L_x_7984:
[----:B------:R-:W-:Y:S05]  /*4360*/  BSYNC.RECONVERGENT B1 ;  /* 0x0000000000017941 */ /* 0x000fea0003800200 */
.L_x_7983:
[----:B------:R-:W-:-:S04]  /*4370*/  FMUL.FTZ R14, R14, 1.1920928955078125e-07 ;  /* 0x340000000e0e7820 */ /* 0x000fc80000410000 */
[----:B------:R-:W-:-:S07]  /*4380*/  FMUL.FTZ R15, R13, R14 ;  /* 0x0000000e0d0f7220 */ /* 0x000fce0000410000 */
.L_x_7978:
[----:B------:R-:W-:Y:S05]  /*4390*/  BSYNC.RECONVERGENT B0 ;  /* 0x0000000000007941 */ /* 0x000fea0003800200 */
.L_x_7977:
        /* <DEDUP_REMOVED lines=31> */
.L_x_7991:
[----:B------:R-:W-:Y:S01]  /*4590*/  FSETP.GEU.FTZ.AND P0, PT, R15, -R16, PT ;  /* 0x800000100f00720b */ /* 0x000fe20003f1e000 */
[----:B------:R-:W-:-:S12]  /*45a0*/  FADD.FTZ R20, R20, -1 ;  /* 0xbf80000014147421 */ /* 0x000fd80000010000 */
[----:B------:R-:W-:-:S07]  /*45b0*/  @!P0 FADD.FTZ R20, R20, -1 ;  /* 0xbf80000014148421 */ /* 0x000fce0000010000 */
.L_x_7990:
[----:B------:R-:W-:Y:S05]  /*45c0*/  BSYNC.RECONVERGENT B1 ;  /* 0x0000000000017941 */ /* 0x000fea0003800200 */
.L_x_7989:
[----:B------:R-:W-:Y:S01]  /*45d0*/  FFMA.FTZ R13, -R16, R20, R7 ;  /* 0x00000014100d7223 */ /* 0x000fe20000010107 */
[----:B------:R-:W-:Y:S06]  /*45e0*/  BRA `(.L_x_7987) ;  /* 0x0000000000787947 */ /* 0x000fec0003800000 */
.L_x_7988:
        /* <DEDUP_REMOVED lines=14> */
.L_x_7994:
        /* <DEDUP_REMOVED lines=13> */
.L_x_7993:
[----:B------:R-:W-:Y:S05]  /*47a0*/  BSYNC.RECONVERGENT B1 ;  /* 0x0000000000017941 */ /* 0x000fea0003800200 */
.L_x_7992:
[----:B------:R-:W-:-:S04]  /*47b0*/  FMUL.FTZ R14, R14, 1.1920928955078125e-07 ;  /* 0x340000000e0e7820 */ /* 0x000fc80000410000 */
[----:B------:R-:W-:-:S07]  /*47c0*/  FMUL.FTZ R13, R13, R14 ;  /* 0x0000000e0d0d7220 */ /* 0x000fce0000410000 */
.L_x_7987:
[----:B------:R-:W-:Y:S05]  /*47d0*/  BSYNC.RECONVERGENT B0 ;  /* 0x0000000000007941 */ /* 0x000fea0003800200 */
.L_x_7986:
[----:B------:R-:W-:Y:S01]  /*47e0*/  HADD2.F32 R14, -RZ, R3.H0_H0 ;  /* 0x20000003ff0e7230 */ /* 0x000fe20000004100 */
[C---:B------:R-:W-:Y:S01]  /*47f0*/  FSETP.NAN.FTZ.AND P0, PT, |R13|.reuse, |R13|, PT ;  /* 0x4000000d0d00720b */ /* 0x040fe20003f18200 */
[----:B------:R-:W-:Y:S01]  /*4800*/  BSSY.RECONVERGENT B0, `(.L_x_7995) ;  /* 0x0000041000007945 */ /* 0x000fe20003800200 */
[----:B0-----:R-:W-:Y:S02]  /*4810*/  LOP3.LUT R16, R13, 0x80000000, R8, 0xb8, !PT ;  /* 0x800000000d107812 */ /* 0x001fe400078eb808 */
        /* <DEDUP_REMOVED lines=27> */
.L_x_8000:
[----:B------:R-:W-:Y:S01]  /*49d0*/  FSETP.GEU.FTZ.AND P0, PT, R17, -R16, PT ;  /* 0x800000101100720b */ /* 0x000fe20003f1e000 */
[----:B------:R-:W-:-:S12]  /*49e0*/  FADD.FTZ R20, R20, -1 ;  /* 0xbf80000014147421 */ /* 0x000fd80000010000 */
[----:B------:R-:W-:-:S07]  /*49f0*/  @!P0 FADD.FTZ R20, R20, -1 ;  /* 0xbf80000014148421 */ /* 0x000fce0000010000 */
.L_x_7999:
[----:B------:R-:W-:Y:S05]  /*4a00*/  BSYNC.RECONVERGENT B1 ;  /* 0x0000000000017941 */ /* 0x000fea0003800200 */
.L_x_7998:
[----:B------:R-:W-:Y:S01]  /*4a10*/  FFMA.FTZ R15, -R16, R20, R7 ;  /* 0x00000014100f7223 */ /* 0x000fe20000010107 */
[----:B------:R-:W-:Y:S06]  /*4a20*/  BRA `(.L_x_7996) ;  /* 0x0000000000787947 */ /* 0x000fec0003800000 */
.L_x_7997:
        /* <DEDUP_REMOVED lines=14> */
.L_x_8003:
        /* <DEDUP_REMOVED lines=13> */
.L_x_8002:
[----:B------:R-:W-:Y:S05]  /*4be0*/  BSYNC.RECONVERGENT B1 ;  /* 0x0000000000017941 */ /* 0x000fea0003800200 */
.L_x_8001:
[----:B0-----:R-:W-:-:S04]  /*4bf0*/  FMUL.FTZ R15, R18, 1.1920928955078125e-07 ;  /* 0x34000000120f7820 */ /* 0x001fc80000410000 */
[----:B------:R-:W-:-:S07]  /*4c00*/  FMUL.FTZ R15, R14, R15 ;  /* 0x0000000f0e0f7220 */ /* 0x000fce0000410000 */
.L_x_7996:
[----:B------:R-:W-:Y:S05]  /*4c10*/  BSYNC.RECONVERGENT B0 ;  /* 0x0000000000007941 */ /* 0x000fea0003800200 */
.L_x_7995:
[----:B------:R-:W-:Y:S01]  /*4c20*/  HADD2.F32 R16, -RZ, R3.H1_H1 ;  /* 0x30000003ff107230 */ /* 0x000fe20000004100 */
        /* <DEDUP_REMOVED lines=29> */
.L_x_8009:
[----:B------:R-:W-:Y:S01]  /*4e00*/  FSETP.GEU.FTZ.AND P0, PT, R15, -R10, PT ;  /* 0x8000000a0f00720b */ /* 0x000fe20003f1e000 */
[----:B------:R-:W-:-:S12]  /*4e10*/  FADD.FTZ R18, R18, -1 ;  /* 0xbf80000012127421 */ /* 0x000fd80000010000 */
[----:B------:R-:W-:-:S07]  /*4e20*/  @!P0 FADD.FTZ R18, R18, -1 ;  /* 0xbf80000012128421 */ /* 0x000fce0000010000 */
.L_x_8008:
[----:B------:R-:W-:Y:S05]  /*4e30*/  BSYNC.RECONVERGENT B1 ;  /* 0x0000000000017941 */ /* 0x000fea0003800200 */
.L_x_8007:
[----:B------:R-:W-:Y:S01]  /*4e40*/  FFMA.FTZ R7, -R10, R18, R7 ;  /* 0x000000120a077223 */ /* 0x000fe20000010107 */
[----:B------:R-:W-:Y:S06]  /*4e50*/  BRA `(.L_x_8005) ;  /* 0x0000000000707947 */ /* 0x000fec0003800000 */
.L_x_8006:
        /* <DEDUP_REMOVED lines=12> */
.L_x_8012:
        /* <DEDUP_REMOVED lines=13> */
.L_x_8011:
[----:B------:R-:W-:Y:S05]  /*4ff0*/  BSYNC.RECONVERGENT B1 ;  /* 0x0000000000017941 */ /* 0x000fea0003800200 */
.L_x_8010:
[----:B------:R-:W-:-:S04]  /*5000*/  FMUL.FTZ R7, R11, 1.1920928955078125e-07 ;  /* 0x340000000b077820 */ /* 0x000fc80000410000 */
[----:B------:R-:W-:-:S07]  /*5010*/  FMUL.FTZ R7, R18, R7 ;  /* 0x0000000712077220 */ /* 0x000fce0000410000 */
.L_x_8005:
[----:B------:R-:W-:Y:S05]  /*5020*/  BSYNC.RECONVERGENT B0 ;  /* 0x0000000000007941 */ /* 0x000fea0003800200 */
.L_x_8004:
[----:B------:R-:W1:Y:S01]  /*5030*/  LDC.64 R10, c[0x0][0x388] ;  /* 0x0000e200ff0a7b82 */ /* 0x000e620000000a00 */
[C---:B------:R-:W-:Y:S02]  /*5040*/  FSETP.NAN.FTZ.AND P0, PT, |R7|.reuse, |R7|, PT ;  /* 0x400000070700720b */ /* 0x040fe40003f18200 */
[C---:B------:R-:W-:Y:S02]  /*5050*/  LOP3.LUT R8, R7.reuse, 0x80000000, R8, 0xb8, !PT ;  /* 0x8000000007087812 */ /* 0x040fe400078eb808 */
[----:B------:R-:W-:Y:S02]  /*5060*/  F2FP.F16.F32.PACK_AB R4, R4, R9 ;  /* 0x000000090404723e */ /* 0x000fe400000000ff */
[----:B------:R-:W-:Y:S02]  /*5070*/  FSEL R8, R7, R8, P0 ;  /* 0x0000000807087208 */ /* 0x000fe40000000000 */
[----:B------:R-:W-:Y:S02]  /*5080*/  F2FP.F16.F32.PACK_AB R5, R12, R5 ;  /* 0x000000050c05723e */ /* 0x000fe400000000ff */
[----:B------:R-:W-:-:S02]  /*5090*/  F2FP.F16.F32.PACK_AB R2, R13, R2 ;  /* 0x000000020d02723e */ /* 0x000fc400000000ff */
[----:B------:R-:W-:Y:S01]  /*50a0*/  F2FP.F16.F32.PACK_AB R3, R8, R3 ;  /* 0x000000030803723e */ /* 0x000fe200000000ff */
[----:B-1----:R-:W-:-:S04]  /*50b0*/  IMAD.WIDE.U32 R10, R0, 0x2, R10 ;  /* 0x00000002000a7825 */ /* 0x002fc800078e000a */
[----:B------:R-:W-:-:S05]  /*50c0*/  IMAD.WIDE.U32 R10, R6, 0x8, R10 ;  /* 0x00000008060a7825 */ /* 0x000fca00078e000a */
[----:B------:R-:W-:Y:S04]  /*50d0*/  STG.E.64 desc[UR4][R10.64], R4 ;  /* 0x000000040a007986 */ /* 0x000fe8000c101b04 */
[----:B------:R-:W-:Y:S01]  /*50e0*/  STG.E.64 desc[UR4][R10.64+0x400], R2 ;  /* 0x000400020a007986 */ /* 0x000fe2000c101b04 */
[----:B------:R-:W-:Y:S05]  /*50f0*/  EXIT ;  /* 0x000000000000794d */ /* 0x000fea0003800000 */
.L_x_8013:
        /* <DEDUP_REMOVED lines=16> */
.L_x_54818:


//--------------------- .text._ZN2at6native29vectorized_elementwise_kernelILi8ENS0_13AUnaryFunctorIN3c104HalfES4_S4_ZZZNS0_16fmod_kernel_cudaERNS_18TensorIteratorBaseEENKUlvE0_clEvENKUlvE1_clEvEUlS4_S4_E_EESt5arrayIPcLm2EEEEviT0_T1_ --------------------------
	.section	.text._ZN2at6native29vectorized_elementwise_kernelILi8ENS0_13AUnaryFunctorIN3c104HalfES4_S4_ZZZNS0_16fmod_kernel_cudaERNS_18TensorIteratorBaseEENKUlvE0_clEvENKUlvE1_clEvEUlS4_S4_E_EESt5arrayIPcLm2EEEEviT0_T1_,"ax",@progbits
	.align	128
        .global         _ZN2at6native29vectorized_elementwise_kernelILi8ENS0_13AUnaryFunctorIN3c104HalfES4_S4_ZZZNS0_16fmod_kernel_cudaERNS_18TensorIteratorBaseEENKUlvE0_clEvENKUlvE1_clEvEUlS4_S4_E_EESt5arrayIPcLm2EEEEviT0_T1_
        .type           _ZN2at6native29vectorized_elementwise_kernelILi8ENS0_13AUnaryFunctorIN3c104HalfES4_S4_ZZZNS0_16fmod_kernel_cudaERNS_18TensorIteratorBaseEENKUlvE0_clEvENKUlvE1_clEvEUlS4_S4_E_EESt5arrayIPcLm2EEEEviT0_T1_,@function
        .size           _ZN2at6native29vectorized_elementwise_kernelILi8ENS0_13AUnaryFunctorIN3c104HalfES4_S4_ZZZNS0_16fmod_kernel_cudaERNS_18TensorIteratorBaseEENKUlvE0_clEvENKUlvE1_clEvEUlS4_S4_E_EESt5arrayIPcLm2EEEEviT0_T1_,(.L_x_54819 - _ZN2at6native29vectorized_elementwise_kernelILi8ENS0_13AUnaryFunctorIN3c104HalfES4_S4_ZZZNS0_16fmod_kernel_cudaERNS_18TensorIteratorBaseEENKUlvE0_clEvENKUlvE1_clEvEUlS4_S4_E_EESt5arrayIPcLm2EEEEviT0_T1_)
        .other          _ZN2at6native29vectorized_elementwise_kernelILi8ENS0_13AUnaryFunctorIN3c104HalfES4_S4_ZZZNS0_16fmod_kernel_cudaERNS_18TensorIteratorBaseEENKUlvE0_clEvENKUlvE1_clEvEUlS4_S4_E_EESt5arrayIPcLm2EEEEviT0_T1_,@"STO_CUDA_ENTRY STV_DEFAULT"
_ZN2at6native29vectorized_elementwise_kernelILi8ENS0_13AUnaryFunctorIN3c104HalfES4_S4_ZZZNS0_16fmod_kernel_cudaERNS_18TensorIteratorBaseEENKUlvE0_clEvENKUlvE1_clEvEUlS4_S4_E_EESt5arrayIPcLm2EEEEviT0_T1_:
.text._ZN2at6native29vectorized_elementwise_kernelILi8ENS0_13AUnaryFunctorIN3c104HalfES4_S4_ZZZNS0_16fmod_kernel_cudaERNS_18TensorIteratorBaseEENKUlvE0_clEvENKUlvE1_clEvEUlS4_S4_E_EESt5arrayIPcLm2EEEEviT0_T1_:
        /* <DEDUP_REMOVED lines=101> */
.L_x_8021:
[----:B------:R-:W-:Y:S05]  /*0650*/  BSYNC.RECONVERGENT B2 ;  /* 0x0000000000027941 */ /* 0x000fea0003800200 */
.L_x_8020:
[----:B------:R-:W-:Y:S01]  /*0660*/  FFMA.FTZ R3, -R8, R4, R3 ;  /* 0x0000000408037223 */ /* 0x000fe20000010103 */
[----:B------:R-:W-:Y:S06]  /*0670*/  BRA `(.L_x_8018) ;  /* 0x0000000000787947 */ /* 0x000fec0003800000 */
.L_x_8019:
        /* <DEDUP_REMOVED lines=14> */
.L_x_8024:
        /* <DEDUP_REMOVED lines=13> */
.L_x_8023:
[----:B------:R-:W-:Y:S05]  /*0830*/  BSYNC.RECONVERGENT B2 ;  /* 0x0000000000027941 */ /* 0x000fea0003800200 */
.L_x_8022:
[----:B------:R-:W-:-:S04]  /*0840*/  FMUL.FTZ R4, R4, 1.1920928955078125e-07 ;  /* 0x3400000004047820 */ /* 0x000fc80000410000 */
[----:B------:R-:W-:-:S07]  /*0850*/  FMUL.FTZ R3, R3, R4 ;  /* 0x0000000403037220 */ /* 0x000fce0000410000 */
.L_x_8018:
[----:B------:R-:W-:Y:S05]  /*0860*/  BSYNC.RECONVERGENT B0 ;  /* 0x0000000000007941 */ /* 0x000fea0003800200 */
.L_x_8017:
[C---:B------:R-:W-:Y:S02]  /*0870*/  FSETP.NAN.FTZ.AND P0, PT, |R3|.reuse, |R3|, PT ;  /* 0x400000030300720b */ /* 0x040fe40003f18200 */
[----:B------:R-:W-:-:S04]  /*0880*/  LOP3.LUT R2, R3, 0x80000000, R2, 0xb8, !PT ;  /* 0x8000000003027812 */ /* 0x000fc800078eb802 */
[----:B------:R-:W-:-:S04]  /*0890*/  FSEL R2, R3, R2, P0 ;  /* 0x0000000203027208 */ /* 0x000fc80000000000 */
[----:B------:R-:W-:-:S07]  /*08a0*/  F2FP.F16.F32.PACK_AB R2, RZ, R2 ;  /* 0x00000002ff02723e */ /* 0x000fce00000000ff */
.L_x_8016:
[----:B------:R-:W-:Y:S05]  /*08b0*/  BSYNC.RECONVERGENT B1 ;  /* 0x0000000000017941 */ /* 0x000fea0003800200 */
.L_x_8015:
        /* <DEDUP_REMOVED lines=34> */
.L_x_8032:
[----:B------:R-:W-:Y:S01]  /*0ae0*/  FSETP.GEU.FTZ.AND P0, PT, R8, -R10, PT ;  /* 0x8000000a0800720b */ /* 0x000fe20003f1e000 */
[----:B------:R-:W-:-:S12]  /*0af0*/  FADD.FTZ R6, R6, -1 ;  /* 0xbf80000006067421 */ /* 0x000fd80000010000 */
[----:B------:R-:W-:-:S07]  /*0b00*/  @!P0 FADD.FTZ R6, R6, -1 ;  /* 0xbf80000006068421 */ /* 0x000fce0000010000 */
.L_x_8031:
[----:B------:R-:W-:Y:S05]  /*0b10*/  BSYNC.RECONVERGENT B2 ;  /* 0x0000000000027941 */ /* 0x000fea0003800200 */
.L_x_8030:
[----:B------:R-:W-:Y:S01]  /*0b20*/  FFMA.FTZ R5, -R10, R6, R5 ;  /* 0x000000060a057223 */ /* 0x000fe20000010105 */
[----:B------:R-:W-:Y:S06]  /*0b30*/  BRA `(.L_x_8028) ;  /* 0x0000000000787947 */ /* 0x000fec0003800000 */
.L_x_8029:
        /* <DEDUP_REMOVED lines=14> */
.L_x_8035:
        /* <DEDUP_REMOVED lines=13> */
.L_x_8034:
[----:B------:R-:W-:Y:S05]  /*0cf0*/  BSYNC.RECONVERGENT B2 ;  /* 0x0000000000027941 */ /* 0x000fea0003800200 */
.L_x_8033:
[----:B------:R-:W-:-:S04]  /*0d00*/  FMUL.FTZ R6, R6, 1.1920928955078125e-07 ;  /* 0x3400000006067820 */ /* 0x000fc80000410000 */
[----:B------:R-:W-:-:S07]  /*0d10*/  FMUL.FTZ R5, R5, R6 ;  /* 0x0000000605057220 */ /* 0x000fce0000410000 */
.L_x_8028:
[----:B------:R-:W-:Y:S05]  /*0d20*/  BSYNC.RECONVERGENT B0 ;  /* 0x0000000000007941 */ /* 0x000fea0003800200 */
.L_x_8027:
[C---:B------:R-:W-:Y:S02]  /*0d30*/  FSETP.NAN.FTZ.AND P0, PT, |R5|.reuse, |R5|, PT ;  /* 0x400000050500720b */ /* 0x040fe40003f18200 */
[----:B------:R-:W-:-:S04]  /*0d40*/  LOP3.LUT R4, R5, 0x80000000, R4, 0xb8, !PT ;  /* 0x8000000005047812 */ /* 0x000fc800078eb804 */
[----:B------:R-:W-:-:S04]  /*0d50*/  FSEL R4, R5, R4, P0 ;  /* 0x0000000405047208 */ /* 0x000fc80000000000 */
[----:B------:R-:W-:-:S07]  /*0d60*/  F2FP.F16.F32.PACK_AB R4, RZ, R4 ;  /* 0x00000004ff04723e */ /* 0x000fce00000000ff */
.L_x_8026:
[----:B------:R-:W-:Y:S05]  /*0d70*/  BSYNC.RECONVERGENT B1 ;  /* 0x0000000000017941 */ /* 0x000fea0003800200 */
.L_x_8025:
        /* <DEDUP_REMOVED lines=34> */
.L_x_8043:
[----:B------:R-:W-:Y:S01]  /*0fa0*/  FSETP.GEU.FTZ.AND P0, PT, R9, -R11, PT ;  /* 0x8000000b0900720b */ /* 0x000fe20003f1e000 */
[----:B------:R-:W-:-:S12]  /*0fb0*/  FADD.FTZ R7, R7, -1 ;  /* 0xbf80000007077421 */ /* 0x000fd80000010000 */
[----:B------:R-:W-:-:S07]  /*0fc0*/  @!P0 FADD.FTZ R7, R7, -1 ;  /* 0xbf80000007078421 */ /* 0x000fce0000010000 */
.L_x_8042:
[----:B------:R-:W-:Y:S05]  /*0fd0*/  BSYNC.RECONVERGENT B2 ;  /* 0x0000000000027941 */ /* 0x000fea0003800200 */
.L_x_8041:
[----:B------:R-:W-:Y:S01]  /*0fe0*/  FFMA.FTZ R6, -R11, R7, R6 ;  /* 0x000000070b067223 */ /* 0x000fe20000010106 */
[----:B------:R-:W-:Y:S06]  /*0ff0*/  BRA `(.L_x_8039) ;  /* 0x0000000000787947 */ /* 0x000fec0003800000 */
.L_x_8040:
        /* <DEDUP_REMOVED lines=14> */
.L_x_8046:
        /* <DEDUP_REMOVED lines=13> */
.L_x_8045:
[----:B------:R-:W-:Y:S05]  /*11b0*/  BSYNC.RECONVERGENT B2 ;  /* 0x0000000000027941 */ /* 0x000fea0003800200 */
.L_x_8044:
[----:B------:R-:W-:-:S04]  /*11c0*/  FMUL.FTZ R7, R7, 1.1920928955078125e-07 ;  /* 0x3400000007077820 */ /* 0x000fc80000410000 */
[----:B------:R-:W-:-:S07]  /*11d0*/  FMUL.FTZ R6, R6, R7 ;  /* 0x0000000706067220 */ /* 0x000fce0000410000 */
.L_x_8039:
[----:B------:R-:W-:Y:S05]  /*11e0*/  BSYNC.RECONVERGENT B0 ;  /* 0x0000000000007941 */ /* 0x000fea0003800200 */
.L_x_8038:
[C---:B------:R-:W-:Y:S02]  /*11f0*/  FSETP.NAN.FTZ.AND P0, PT, |R6|.reuse, |R6|, PT ;  /* 0x400000060600720b */ /* 0x040fe40003f18200 */
[----:B------:R-:W-:-:S04]  /*1200*/  LOP3.LUT R5, R6, 0x80000000, R5, 0xb8, !PT ;  /* 0x8000000006057812 */ /* 0x000fc800078eb805 */
[----:B------:R-:W-:-:S04]  /*1210*/  FSEL R5, R6, R5, P0 ;  /* 0x0000000506057208 */ /* 0x000fc80000000000 */
[----:B------:R-:W-:-:S07]  /*1220*/  F2FP.F16.F32.PACK_AB R5, RZ, R5 ;  /* 0x00000005ff05723e */ /* 0x000fce00000000ff */
.L_x_8037:
[----:B------:R-:W-:Y:S05]  /*1230*/  BSYNC.RECONVERGENT B1 ;  /* 0x0000000000017941 */ /* 0x000fea0003800200 */
.L_x_8036:
        /* <DEDUP_REMOVED lines=34> */
.L_x_8054:
[----:B------:R-:W-:Y:S01]  /*1460*/  FSETP.GEU.FTZ.AND P0, PT, R10, -R14, PT ;  /* 0x8000000e0a00720b */ /* 0x000fe20003f1e000 */
[----:B------:R-:W-:-:S12]  /*1470*/  FADD.FTZ R8, R8, -1 ;  /* 0xbf80000008087421 */ /* 0x000fd80000010000 */
[----:B------:R-:W-:-:S07]  /*1480*/  @!P0 FADD.FTZ R8, R8, -1 ;  /* 0xbf80000008088421 */ /* 0x000fce0000010000 */
.L_x_8053:
[----:B------:R-:W-:Y:S05]  /*1490*/  BSYNC.RECONVERGENT B2 ;  /* 0x0000000000027941 */ /* 0x000fea0003800200 */
.L_x_8052:
[----:B------:R-:W-:Y:S01]  /*14a0*/  FFMA.FTZ R7, -R14, R8, R7 ;  /* 0x000000080e077223 */ /* 0x000fe20000010107 */
[----:B------:R-:W-:Y:S06]  /*14b0*/  BRA `(.L_x_8050) ;  /* 0x0000000000787947 */ /* 0x000fec0003800000 */
.L_x_8051:
        /* <DEDUP_REMOVED lines=14> */
.L_x_8057:
        /* <DEDUP_REMOVED lines=13> */
.L_x_8056:
[----:B------:R-:W-:Y:S05]  /*1670*/  BSYNC.RECONVERGENT B2 ;  /* 0x0000000000027941 */ /* 0x000fea0003800200 */
.L_x_8055:
[----:B------:R-:W-:-:S04]  /*1680*/  FMUL.FTZ R8, R8, 1.1920928955078125e-07 ;  /* 0x3400000008087820 */ /* 0x000fc80000410000 */
[----:B------:R-:W-:-:S07]  /*1690*/  FMUL.FTZ R7, R7, R8 ;  /* 0x0000000807077220 */ /* 0x000fce0000410000 */
.L_x_8050:
[----:B------:R-:W-:Y:S05]  /*16a0*/  BSYNC.RECONVERGENT B0 ;  /* 0x0000000000007941 */ /* 0x000fea0003800200 */
.L_x_8049:
[C---:B------:R-:W-:Y:S02]  /*16b0*/  FSETP.NAN.FTZ.AND P0, PT, |R7|.reuse, |R7|, PT ;  /* 0x400000070700720b */ /* 0x040fe40003f18200 */
[----:B------:R-:W-:-:S04]  /*16c0*/  LOP3.LUT R6, R7, 0x80000000, R6, 0xb8, !PT ;  /* 0x8000000007067812 */ /* 0x000fc800078eb806 */
[----:B------:R-:W-:-:S04]  /*16d0*/  FSEL R6, R7, R6, P0 ;  /* 0x0000000607067208 */ /* 0x000fc80000000000 */
[----:B------:R-:W-:-:S07]  /*16e0*/  F2FP.F16.F32.PACK_AB R6, RZ, R6 ;  /* 0x00000006ff06723e */ /* 0x000fce00000000ff */
.L_x_8048:
[----:B------:R-:W-:Y:S05]  /*16f0*/  BSYNC.RECONVERGENT B1 ;  /* 0x0000000000017941 */ /* 0x000fea0003800200 */
.L_x_8047:
        /* <DEDUP_REMOVED lines=34> */
.L_x_8065:
[----:B------:R-:W-:Y:S01]  /*1920*/  FSETP.GEU.FTZ.AND P0, PT, R11, -R15, PT ;  /* 0x8000000f0b00720b */ /* 0x000fe20003f1e000 */
[----:B------:R-:W-:-:S12]  /*1930*/  FADD.FTZ R9, R9, -1 ;  /* 0xbf80000009097421 */ /* 0x000fd80000010000 */
[----:B------:R-:W-:-:S07]  /*1940*/  @!P0 FADD.FTZ R9, R9, -1 ;  /* 0xbf80000009098421 */ /* 0x000fce0000010000 */
.L_x_8064:
[----:B------:R-:W-:Y:S05]  /*1950*/  BSYNC.RECONVERGENT B2 ;  /* 0x0000000000027941 */ /* 0x000fea0003800200 */
.L_x_8063:
[----:B------:R-:W-:Y:S01]  /*1960*/  FFMA.FTZ R8, -R15, R9, R8 ;  /* 0x000000090f087223 */ /* 0x000fe20000010108 */
[----:B------:R-:W-:Y:S06]  /*1970*/  BRA `(.L_x_8061) ;  /* 0x0000000000787947 */ /* 0x000fec0003800000 */
.L_x_8062:
        /* <DEDUP_REMOVED lines=14> */
.L_x_8068:
        /* <DEDUP_REMOVED lines=13> */
.L_x_8067:
[----:B------:R-:W-:Y:S05]  /*1b30*/  BSYNC.RECONVERGENT B2 ;  /* 0x0000000000027941 */ /* 0x000fea0003800200 */
.L_x_8066:
[----:B------:R-:W-:-:S04]  /*1b40*/  FMUL.FTZ R9, R9, 1.1920928955078125e-07 ;  /* 0x3400000009097820 */ /* 0x000fc80000410000 */
[----:B------:R-:W-:-:S07]  /*1b50*/  FMUL.FTZ R8, R8, R9 ;  /* 0x0000000908087220 */ /* 0x000fce0000410000 */
.L_x_8061:
[----:B------:R-:W-:Y:S05]  /*1b60*/  BSYNC.RECONVERGENT B0 ;  /* 0x0000000000007941 */ /* 0x000fea0003800200 */
.L_x_8060:
[C---:B------:R-:W-:Y:S02]  /*1b70*/  FSETP.NAN.FTZ.AND P0, PT, |R8|.reuse, |R8|, PT ;  /* 0x400000080800720b */ /* 0x040fe40003f18200 */
[----:B------:R-:W-:-:S04]  /*1b80*/  LOP3.LUT R7, R8, 0x80000000, R7, 0xb8, !PT ;  /* 0x8000000008077812 */ /* 0x000fc800078eb807 */
[----:B------:R-:W-:-:S04]  /*1b90*/  FSEL R7, R8, R7, P0 ;  /* 0x0000000708077208 */ /* 0x000fc80000000000 */
[----:B------:R-:W-:-:S07]  /*1ba0*/  F2FP.F16.F32.PACK_AB R7, RZ, R7 ;  /* 0x00000007ff07723e */ /* 0x000fce00000000ff */
.L_x_8059:
[----:B------:R-:W-:Y:S05]  /*1bb0*/  BSYNC.RECONVERGENT B1 ;  /* 0x0000000000017941 */ /* 0x000fea0003800200 */
.L_x_8058:
        /* <DEDUP_REMOVED lines=34> */
.L_x_8076:
[----:B------:R-:W-:Y:S01]  /*1de0*/  FSETP.GEU.FTZ.AND P0, PT, R14, -R18, PT ;  /* 0x800000120e00720b */ /* 0x000fe20003f1e000 */
[----:B------:R-:W-:-:S12]  /*1df0*/  FADD.FTZ R10, R10, -1 ;  /* 0xbf8000000a0a7421 */ /* 0x000fd80000010000 */
[----:B------:R-:W-:-:S07]  /*1e00*/  @!P0 FADD.FTZ R10, R10, -1 ;  /* 0xbf8000000a0a8421 */ /* 0x000fce0000010000 */
.L_x_8075:
[----:B------:R-:W-:Y:S05]  /*1e10*/  BSYNC.RECONVERGENT B2 ;  /* 0x0000000000027941 */ /* 0x000fea0003800200 */
.L_x_8074:
[----:B------:R-:W-:Y:S01]  /*1e20*/  FFMA.FTZ R9, -R18, R10, R9 ;  /* 0x0000000a12097223 */ /* 0x000fe20000010109 */
[----:B------:R-:W-:Y:S06]  /*1e30*/  BRA `(.L_x_8072) ;  /* 0x0000000000787947 */ /* 0x000fec0003800000 */
.L_x_8073:
        /* <DEDUP_REMOVED lines=14> */
.L_x_8079:
        /* <DEDUP_REMOVED lines=13> */
.L_x_8078:
[----:B------:R-:W-:Y:S05]  /*1ff0*/  BSYNC.RECONVERGENT B2 ;  /* 0x0000000000027941 */ /* 0x000fea0003800200 */
.L_x_8077:
[----:B------:R-:W-:-:S04]  /*2000*/  FMUL.FTZ R10, R10, 1.1920928955078125e-07 ;  /* 0x340000000a0a7820 */ /* 0x000fc80000410000 */
[----:B------:R-:W-:-:S07]  /*2010*/  FMUL.FTZ R9, R9, R10 ;  /* 0x0000000a09097220 */ /* 0x000fce0000410000 */
.L_x_8072:
[----:B------:R-:W-:Y:S05]  /*2020*/  BSYNC.RECONVERGENT B0 ;  /* 0x0000000000007941 */ /* 0x000fea0003800200 */
.L_x_8071:
[C---:B------:R-:W-:Y:S02]  /*2030*/  FSETP.NAN.FTZ.AND P0, PT, |R9|.reuse, |R9|, PT ;  /* 0x400000090900720b */ /* 0x040fe40003f18200 */
[----:B------:R-:W-:-:S04]  /*2040*/  LOP3.LUT R8, R9, 0x80000000, R8, 0xb8, !PT ;  /* 0x8000000009087812 */ /* 0x000fc800078eb808 */
[----:B------:R-:W-:-:S04]  /*2050*/  FSEL R8, R9, R8, P0 ;  /* 0x0000000809087208 */ /* 0x000fc80000000000 */
[----:B------:R-:W-:-:S07]  /*2060*/  F2FP.F16.F32.PACK_AB R8, RZ, R8 ;  /* 0x00000008ff08723e */ /* 0x000fce00000000ff */
.L_x_8070:
[----:B------:R-:W-:Y:S05]  /*2070*/  BSYNC.RECONVERGENT B1 ;  /* 0x0000000000017941 */ /* 0x000fea0003800200 */
.L_x_8069:
        /* <DEDUP_REMOVED lines=34> */
.L_x_8087:
[----:B------:R-:W-:Y:S01]  /*22a0*/  FSETP.GEU.FTZ.AND P0, PT, R14, -R15, PT ;  /* 0x8000000f0e00720b */ /* 0x000fe20003f1e000 */
[----:B------:R-:W-:-:S12]  /*22b0*/  FADD.FTZ R11, R11, -1 ;  /* 0xbf8000000b0b7421 */ /* 0x000fd80000010000 */
[----:B------:R-:W-:-:S07]  /*22c0*/  @!P0 FADD.FTZ R11, R11, -1 ;  /* 0xbf8000000b0b8421 */ /* 0x000fce0000010000 */
.L_x_8086:
[----:B------:R-:W-:Y:S05]  /*22d0*/  BSYNC.RECONVERGENT B2 ;  /* 0x0000000000027941 */ /* 0x000fea0003800200 */
.L_x_8085:
[----:B------:R-:W-:Y:S01]  /*22e0*/  FFMA.FTZ R10, -R15, R11, R10 ;  /* 0x0000000b0f0a7223 */ /* 0x000fe2000001010a */
[----:B------:R-:W-:Y:S06]  /*22f0*/  BRA `(.L_x_8083) ;  /* 0x0000000000787947 */ /* 0x000fec0003800000 */
.L_x_8084:
        /* <DEDUP_REMOVED lines=14> */
.L_x_8090:
        /* <DEDUP_REMOVED lines=13> */
.L_x_8089:
[----:B------:R-:W-:Y:S05]  /*24b0*/  BSYNC.RECONVERGENT B2 ;  /* 0x0000000000027941 */ /* 0x000fea0003800200 */
.L_x_8088:
[----:B------:R-:W-:-:S04]  /*24c0*/  FMUL.FTZ R11, R11, 1.1920928955078125e-07 ;  /* 0x340000000b0b7820 */ /* 0x000fc80000410000 */
[----:B------:R-:W-:-:S07]  /*24d0*/  FMUL.FTZ R10, R10, R11 ;  /* 0x0000000b0a0a7220 */ /* 0x000fce0000410000 */
.L_x_8083:
[----:B------:R-:W-:Y:S05]  /*24e0*/  BSYNC.RECONVERGENT B0 ;  /* 0x0000000000007941 */ /* 0x000fea0003800200 */
.L_x_8082:
[C---:B------:R-:W-:Y:S02]  /*24f0*/  FSETP.NAN.FTZ.AND P0, PT, |R10|.reuse, |R10|, PT ;  /* 0x4000000a0a00720b */ /* 0x040fe40003f18200 */
[----:B------:R-:W-:-:S04]  /*2500*/  LOP3.LUT R9, R10, 0x80000000, R9, 0xb8, !PT ;  /* 0x800000000a097812 */ /* 0x000fc800078eb809 */
[----:B------:R-:W-:-:S04]  /*2510*/  FSEL R9, R10, R9, P0 ;  /* 0x000000090a097208 */ /* 0x000fc80000000000 */
[----:B------:R-:W-:-:S07]  /*2520*/  F2FP.F16.F32.PACK_AB R9, RZ, R9 ;  /* 0x00000009ff09723e */ /* 0x000fce00000000ff */
.L_x_8081:
[----:B------:R-:W-:Y:S05]  /*2530*/  BSYNC.RECONVERGENT B1 ;  /* 0x0000000000017941 */ /* 0x000fea0003800200 */
.L_x_8080:
        /* <DEDUP_REMOVED lines=34> */
.L_x_8098:
[----:B------:R-:W-:Y:S01]  /*2760*/  FSETP.GEU.FTZ.AND P0, PT, R14, -R18, PT ;  /* 0x800000120e00720b */ /* 0x000fe20003f1e000 */
[----:B------:R-:W-:-:S12]  /*2770*/  FADD.FTZ R12, R12, -1 ;  /* 0xbf8000000c0c7421 */ /* 0x000fd80000010000 */
[----:B------:R-:W-:-:S07]  /*2780*/  @!P0 FADD.FTZ R12, R12, -1 ;  /* 0xbf8000000c0c8421 */ /* 0x000fce0000010000 */
.L_x_8097:
[----:B------:R-:W-:Y:S05]  /*2790*/  BSYNC.RECONVERGENT B2 ;  /* 0x0000000000027941 */ /* 0x000fea0003800200 */
.L_x_8096:
[----:B------:R-:W-:Y:S01]  /*27a0*/  FFMA.FTZ R11, -R18, R12, R11 ;  /* 0x0000000c120b7223 */ /* 0x000fe2000001010b */
[----:B------:R-:W-:Y:S06]  /*27b0*/  BRA `(.L_x_8094) ;  /* 0x0000000000787947 */ /* 0x000fec0003800000 */
.L_x_8095:
        /* <DEDUP_REMOVED lines=14> */
.L_x_8101:
        /* <DEDUP_REMOVED lines=13> */
.L_x_8100:
[----:B------:R-:W-:Y:S05]  /*2970*/  BSYNC.RECONVERGENT B2 ;  /* 0x0000000000027941 */ /* 0x000fea0003800200 */
.L_x_8099:
[----:B------:R-:W-:-:S04]  /*2980*/  FMUL.FTZ R12, R12, 1.1920928955078125e-07 ;  /* 0x340000000c0c7820 */ /* 0x000fc80000410000 */
[----:B------:R-:W-:-:S07]  /*2990*/  FMUL.FTZ R11, R11, R12 ;  /* 0x0000000c0b0b7220 */ /* 0x000fce0000410000 */
.L_x_8094:
[----:B------:R-:W-:Y:S05]  /*29a0*/  BSYNC.RECONVERGENT B0 ;  /* 0x0000000000007941 */ /* 0x000fea0003800200 */
.L_x_8093:
[C---:B------:R-:W-:Y:S02]  /*29b0*/  FSETP.NAN.FTZ.AND P0, PT, |R11|.reuse, |R11|, PT ;  /* 0x4000000b0b00720b */ /* 0x040fe40003f18200 */
[----:B------:R-:W-:-:S04]  /*29c0*/  LOP3.LUT R10, R11, 0x80000000, R10, 0xb8, !PT ;  /* 0x800000000b0a7812 */ /* 0x000fc800078eb80a */
[----:B------:R-:W-:-:S04]  /*29d0*/  FSEL R10, R11, R10, P0 ;  /* 0x0000000a0b0a7208 */ /* 0x000fc80000000000 */
[----:B------:R-:W-:-:S07]  /*29e0*/  F2FP.F16.F32.PACK_AB R10, RZ, R10 ;  /* 0x0000000aff0a723e */ /* 0x000fce00000000ff */
.L_x_8092:
[----:B------:R-:W-:Y:S05]  /*29f0*/  BSYNC.RECONVERGENT B1 ;  /* 0x0000000000017941 */ /* 0x000fea0003800200 */
.L_x_8091:
        /* <DEDUP_REMOVED lines=16> */
.L_x_8104:
[----:B------:R-:W-:-:S13]  /*2b00*/  ISETP.GE.U32.AND P0, PT, R17, R16, PT ;  /* 0x000000101100720c */ /* 0x000fda0003f06070 */
[----:B------:R-:W-:Y:S05]  /*2b10*/  @P0 BRA `(.L_x_8106) ;  /* 0x0000000000300947 */ /* 0x000fea0003800000 */
[----:B-1----:R-:W1:Y:S01]  /*2b20*/  LDC.64 R2, c[0x0][0x388] ;  /* 0x0000e200ff027b82 */ /* 0x002e620000000a00 */
[----:B------:R-:W-:Y:S01]  /*2b30*/  IADD3 R11, PT, PT, R0, R17, RZ ;  /* 0x00000011000b7210 */ /* 0x000fe20007ffe0ff */
[----:B------:R-:W-:-:S04]  /*2b40*/  VIADD R17, R17, 0x80 ;  /* 0x0000008011117836 */ /* 0x000fc80000000000 */
[----:B-1----:R-:W-:-:S05]  /*2b50*/  IMAD.WIDE.U32 R2, R11, 0x2, R2 ;  /* 0x000000020b027825 */ /* 0x002fca00078e0002 */
[----:B------:R2:W-:Y:S02]  /*2b60*/  STG.E.U16 desc[UR4][R2.64], R5 ;  /* 0x0000000502007986 */ /* 0x0005e4000c101504 */
.L_x_8105:
[----:B------:R-:W-:-:S13]  /*2b70*/  ISETP.GE.U32.AND P0, PT, R17, R16, PT ;  /* 0x000000101100720c */ /* 0x000fda0003f06070 */
[----:B------:R-:W-:Y:S05]  /*2b80*/  @P0 BRA `(.L_x_8107) ;  /* 0x0000000000300947 */ /* 0x000fea0003800000 */
[----:B-12---:R-:W1:Y:S01]  /*2b90*/  LDC.64 R2, c[0x0][0x388] ;  /* 0x0000e200ff027b82 */ /* 0x006e620000000a00 */
[----:B------:R-:W-:Y:S01]  /*2ba0*/  IADD3 R5, PT, PT, R0, R17, RZ ;  /* 0x0000001100057210 */ /* 0x000fe20007ffe0ff */
[----:B------:R-:W-:-:S04]  /*2bb0*/  VIADD R17, R17, 0x80 ;  /* 0x0000008011117836 */ /* 0x000fc80000000000 */
[----:B-1----:R-:W-:-:S05]  /*2bc0*/  IMAD.WIDE.U32 R2, R5, 0x2, R2 ;  /* 0x0000000205027825 */ /* 0x002fca00078e0002 */
[----:B------:R2:W-:Y:S02]  /*2bd0*/  STG.E.U16 desc[UR4][R2.64], R6 ;  /* 0x0000000602007986 */ /* 0x0005e4000c101504 */
.L_x_8106:
[----:B------:R-:W-:-:S13]  /*2be0*/  ISETP.GE.U32.AND P0, PT, R17, R16, PT ;  /* 0x000000101100720c */ /* 0x000fda0003f06070 */
[----:B------:R-:W-:Y:S05]  /*2bf0*/  @P0 BRA `(.L_x_8108) ;  /* 0x0000000000340947 */ /* 0x000fea0003800000 */
[----:B-12---:R-:W1:Y:S01]  /*2c00*/  LDC.64 R2, c[0x0][0x388] ;  /* 0x0000e200ff027b82 */ /* 0x006e620000000a00 */
[----:B------:R-:W-:Y:S01]  /*2c10*/  IADD3 R5, PT, PT, R0, R17, RZ ;  /* 0x0000001100057210 */ /* 0x000fe20007ffe0ff */
[----:B------:R-:W-:-:S04]  /*2c20*/  VIADD R17, R17, 0x80 ;  /* 0x0000008011117836 */ /* 0x000fc80000000000 */
[----:B-1----:R-:W-:-:S05]  /*2c30*/  IMAD.WIDE.U32 R2, R5, 0x2, R2 ;  /* 0x0000000205027825 */ /* 0x002fca00078e0002 */
[----:B------:R3:W-:Y:S02]  /*2c40*/  STG.E.U16 desc[UR4][R2.64], R7 ;  /* 0x0000000702007986 */ /* 0x0007e4000c101504 */
.L_x_8107:
        /* <DEDUP_REMOVED lines=8> */
.L_x_8108:
[----:B------:R-:W-:Y:S05]  /*2cd0*/  BSYNC.RELIABLE B1 ;  /* 0x0000000000017941 */ /* 0x000fea0003800100 */
.L_x_8103:
[----:B------:R-:W-:-:S13]  /*2ce0*/  ISETP.GE.U32.AND P0, PT, R17, R16, PT ;  /* 0x000000101100720c */ /* 0x000fda0003f06070 */
[----:B-123--:R-:W1:Y:S01]  /*2cf0*/  @!P0 LDC.64 R2, c[0x0][0x388] ;  /* 0x0000e200ff028b82 */ /* 0x00ee620000000a00 */
[----:B------:R-:W-:Y:S01]  /*2d00*/  @!P0 IADD3 R5, PT, PT, R0, R17, RZ ;  /* 0x0000001100058210 */ /* 0x000fe20007ffe0ff */
[----:B------:R-:W-:-:S04]  /*2d10*/  @!P0 VIADD R17, R17, 0x80 ;  /* 0x0000008011118836 */ /* 0x000fc80000000000 */
[----:B-1----:R-:W-:-:S05]  /*2d20*/  @!P0 IMAD.WIDE.U32 R2, R5, 0x2, R2 ;  /* 0x0000000205028825 */ /* 0x002fca00078e0002 */
[----:B------:R4:W-:Y:S02]  /*2d30*/  @!P0 STG.E.U16 desc[UR4][R2.64], R9 ;  /* 0x0000000902008986 */ /* 0x0009e4000c101504 */
.L_x_8109:
[----:B------:R-:W-:Y:S05]  /*2d40*/  BSYNC.RECONVERGENT B0 ;  /* 0x0000000000007941 */ /* 0x000fea0003800200 */
.L_x_8102:
        /* <DEDUP_REMOVED lines=8> */
.L_x_8014:
        /* <DEDUP_REMOVED lines=8> */
[----:B------:R-:W-:-:S04]  /*2e50*/  FADD.FTZ R8, |R9|, -RZ ;  /* 0x800000ff09087221 */ /* 0x000fc80000010200 */
[C---:B------:R-:W-:Y:S01]  /*2e60*/  VIADD R11, R8.reuse, 0xb800000 ;  /* 0x0b800000080b7836 */ /* 0x040fe20000000000 */
[----:B------:R-:W-:Y:S02]  /*2e70*/  LOP3.LUT R12, R8, 0x7fffff, RZ, 0xc0, !PT ;  /* 0x007fffff080c7812 */ /* 0x000fe400078ec0ff */
[----:B------:R-:W-:Y:S02]  /*2e80*/  MOV R14, R8 ;  /* 0x00000008000e7202 */ /* 0x000fe40000000f00 */
[----:B------:R-:W-:Y:S01]  /*2e90*/  LOP3.LUT R12, R12, 0x3f800000, RZ, 0xfc, !PT ;  /* 0x3f8000000c0c7812 */ /* 0x000fe200078efcff */
        /* <DEDUP_REMOVED lines=29> */
.L_x_8114:
[----:B------:R-:W-:Y:S05]  /*3070*/  BSYNC.RECONVERGENT B1 ;  /* 0x0000000000017941 */ /* 0x000fea0003800200 */
.L_x_8113:
[----:B------:R-:W-:Y:S01]  /*3080*/  FFMA.FTZ R14, -R3, R13, R8 ;  /* 0x0000000d030e7223 */ /* 0x000fe20000010108 */
[----:B------:R-:W-:Y:S06]  /*3090*/  BRA `(.L_x_8111) ;  /* 0x0000000000787947 */ /* 0x000fec0003800000 */
.L_x_8112:
        /* <DEDUP_REMOVED lines=14> */
.L_x_8117:
        /* <DEDUP_REMOVED lines=13> */
.L_x_8116:
[----:B------:R-:W-:Y:S05]  /*3250*/  BSYNC.RECONVERGENT B1 ;  /* 0x0000000000017941 */ /* 0x000fea0003800200 */
.L_x_8115:
[----:B------:R-:W-:-:S04]  /*3260*/  FMUL.FTZ R14, R10, 1.1920928955078125e-07 ;  /* 0x340000000a0e7820 */ /* 0x000fc80000410000 */
[----:B------:R-:W-:-:S07]  /*3270*/  FMUL.FTZ R14, R3, R14 ;  /* 0x0000000e030e7220 */ /* 0x000fce0000410000 */
.L_x_8111:
[----:B------:R-:W-:Y:S05]  /*3280*/  BSYNC.RECONVERGENT B0 ;  /* 0x0000000000007941 */ /* 0x000fea0003800200 */
.L_x_8110:
        /* <DEDUP_REMOVED lines=31> */
.L_x_8123:
[----:B------:R-:W-:Y:S01]  /*3480*/  FSETP.GEU.FTZ.AND P0, PT, R10, -R15, PT ;  /* 0x8000000f0a00720b */ /* 0x000fe20003f1e000 */
[----:B------:R-:W-:-:S12]  /*3490*/  FADD.FTZ R19, R19, -1 ;  /* 0xbf80000013137421 */ /* 0x000fd80000010000 */
[----:B------:R-:W-:-:S07]  /*34a0*/  @!P0 FADD.FTZ R19, R19, -1 ;  /* 0xbf80000013138421 */ /* 0x000fce0000010000 */
.L_x_8122:
[----:B------:R-:W-:Y:S05]  /*34b0*/  BSYNC.RECONVERGENT B1 ;  /* 0x0000000000017941 */ /* 0x000fea0003800200 */
.L_x_8121:
[----:B------:R-:W-:Y:S01]  /*34c0*/  FFMA.FTZ R4, -R15, R19, R8 ;  /* 0x000000130f047223 */ /* 0x000fe20000010108 */
[----:B------:R-:W-:Y:S06]  /*34d0*/  BRA `(.L_x_8119) ;  /* 0x0000000000787947 */ /* 0x000fec0003800000 */
.L_x_8120:
        /* <DEDUP_REMOVED lines=14> */
.L_x_8126:
        /* <DEDUP_REMOVED lines=13> */
.L_x_8125:
[----:B------:R-:W-:Y:S05]  /*3690*/  BSYNC.RECONVERGENT B1 ;  /* 0x0000000000017941 */ /* 0x000fea0003800200 */
.L_x_8124:
[----:B------:R-:W-:-:S04]  /*36a0*/  FMUL.FTZ R13, R13, 1.1920928955078125e-07 ;  /* 0x340000000d0d7820 */ /* 0x000fc80000410000 */
[----:B------:R-:W-:-:S07]  /*36b0*/  FMUL.FTZ R4, R4, R13 ;  /* 0x0000000d04047220 */ /* 0x000fce0000410000 */
.L_x_8119:
[----:B------:R-:W-:Y:S05]  /*36c0*/  BSYNC.RECONVERGENT B0 ;  /* 0x0000000000007941 */ /* 0x000fea0003800200 */
.L_x_8118:
        /* <DEDUP_REMOVED lines=31> */
.L_x_8132:
[----:B------:R-:W-:Y:S01]  /*38c0*/  FSETP.GEU.FTZ.AND P0, PT, R14, -R13, PT ;  /* 0x8000000d0e00720b */ /* 0x000fe20003f1e000 */
[----:B------:R-:W-:-:S12]  /*38d0*/  FADD.FTZ R19, R19, -1 ;  /* 0xbf80000013137421 */ /* 0x000fd80000010000 */
[----:B------:R-:W-:-:S07]  /*38e0*/  @!P0 FADD.FTZ R19, R19, -1 ;  /* 0xbf80000013138421 */ /* 0x000fce0000010000 */
.L_x_8131:
[----:B------:R-:W-:Y:S05]  /*38f0*/  BSYNC.RECONVERGENT B1 ;  /* 0x0000000000017941 */ /* 0x000fea0003800200 */
.L_x_8130:
[----:B------:R-:W-:Y:S01]  /*3900*/  FFMA.FTZ R10, -R13, R19, R8 ;  /* 0x000000130d0a7223 */ /* 0x000fe20000010108 */
[----:B------:R-:W-:Y:S06]  /*3910*/  BRA `(.L_x_8128) ;  /* 0x0000000000787947 */ /* 0x000fec0003800000 */
.L_x_8129:
        /* <DEDUP_REMOVED lines=14> */
.L_x_8135:
        /* <DEDUP_REMOVED lines=13> */
.L_x_8134:
[----:B------:R-:W-:Y:S05]  /*3ad0*/  BSYNC.RECONVERGENT B1 ;  /* 0x0000000000017941 */ /* 0x000fea0003800200 */
.L_x_8133:
[----:B0-----:R-:W-:-:S04]  /*3ae0*/  FMUL.FTZ R13, R15, 1.1920928955078125e-07 ;  /* 0x340000000f0d7820 */ /* 0x001fc80000410000 */
[----:B------:R-:W-:-:S07]  /*3af0*/  FMUL.FTZ R10, R10, R13 ;  /* 0x0000000d0a0a7220 */ /* 0x000fce0000410000 */
.L_x_8128:
[----:B------:R-:W-:Y:S05]  /*3b00*/  BSYNC.RECONVERGENT B0 ;  /* 0x0000000000007941 */ /* 0x000fea0003800200 */
.L_x_8127:
        /* <DEDUP_REMOVED lines=31> */
.L_x_8141:
[----:B------:R-:W-:Y:S01]  /*3d00*/  FSETP.GEU.FTZ.AND P0, PT, R16, -R5, PT ;  /* 0x800000051000720b */ /* 0x000fe20003f1e000 */
[----:B------:R-:W-:-:S12]  /*3d10*/  FADD.FTZ R17, R17, -1 ;  /* 0xbf80000011117421 */ /* 0x000fd80000010000 */
[----:B------:R-:W-:-:S07]  /*3d20*/  @!P0 FADD.FTZ R17, R17, -1 ;  /* 0xbf80000011118421 */ /* 0x000fce0000010000 */
.L_x_8140:
[----:B------:R-:W-:Y:S05]  /*3d30*/  BSYNC.RECONVERGENT B1 ;  /* 0x0000000000017941 */ /* 0x000fea0003800200 */
.L_x_8139:
[----:B------:R-:W-:Y:S01]  /*3d40*/  FFMA.FTZ R14, -R5, R17, R8 ;  /* 0x00000011050e7223 */ /* 0x000fe20000010108 */
[----:B------:R-:W-:Y:S06]  /*3d50*/  BRA `(.L_x_8137) ;  /* 0x0000000000787947 */ /* 0x000fec0003800000 */
.L_x_8138:
        /* <DEDUP_REMOVED lines=14> */
.L_x_8144:
        /* <DEDUP_REMOVED lines=13> */
.L_x_8143:
[----:B------:R-:W-:Y:S05]  /*3f10*/  BSYNC.RECONVERGENT B1 ;  /* 0x0000000000017941 */ /* 0x000fea0003800200 */
.L_x_8142:
[----:B------:R-:W-:-:S04]  /*3f20*/  FMUL.FTZ R14, R13, 1.1920928955078125e-07 ;  /* 0x340000000d0e7820 */ /* 0x000fc80000410000 */
[----:B------:R-:W-:-:S07]  /*3f30*/  FMUL.FTZ R14, R5, R14 ;  /* 0x0000000e050e7220 */ /* 0x000fce0000410000 */
.L_x_8137:
[----:B------:R-:W-:Y:S05]  /*3f40*/  BSYNC.RECONVERGENT B0 ;  /* 0x0000000000007941 */ /* 0x000fea0003800200 */
.L_x_8136:
        /* <DEDUP_REMOVED lines=31> */
.L_x_8150:
[----:B------:R-:W-:Y:S01]  /*4140*/  FSETP.GEU.FTZ.AND P0, PT, R16, -R15, PT ;  /* 0x8000000f1000720b */ /* 0x000fe20003f1e000 */
[----:B------:R-:W-:-:S12]  /*4150*/  FADD.FTZ R19, R19, -1 ;  /* 0xbf80000013137421 */ /* 0x000fd80000010000 */
[----:B------:R-:W-:-:S07]  /*4160*/  @!P0 FADD.FTZ R19, R19, -1 ;  /* 0xbf80000013138421 */ /* 0x000fce0000010000 */
.L_x_8149:
[----:B------:R-:W-:Y:S05]  /*4170*/  BSYNC.RECONVERGENT B1 ;  /* 0x0000000000017941 */ /* 0x000fea0003800200 */
.L_x_8148:
[----:B------:R-:W-:Y:S01]  /*4180*/  FFMA.FTZ R16, -R15, R19, R8 ;  /* 0x000000130f107223 */ /* 0x000fe20000010108 */
[----:B------:R-:W-:Y:S06]  /*4190*/  BRA `(.L_x_8146) ;  /* 0x0000000000787947 */ /* 0x000fec0003800000 */
.L_x_8147:
        /* <DEDUP_REMOVED lines=14> */
.L_x_8153:
        /* <DEDUP_REMOVED lines=13> */
.L_x_8152:
[----:B------:R-:W-:Y:S05]  /*4350*/  BSYNC.RECONVERGENT B1 ;  /* 0x0000000000017941 */ /* 0x000fea0003800200 */
.L_x_8151:
[----:B------:R-:W-:-:S04]  /*4360*/  FMUL.FTZ R16, R14, 1.1920928955078125e-07 ;  /* 0x340000000e107820 */ /* 0x000fc80000410000 */
[----:B------:R-:W-:-:S07]  /*4370*/  FMUL.FTZ R16, R13, R16 ;  /* 0x000000100d107220 */ /* 0x000fce0000410000 */
.L_x_8146:
[----:B------:R-:W-:Y:S05]  /*4380*/  BSYNC.RECONVERGENT B0 ;  /* 0x0000000000007941 */ /* 0x000fea0003800200 */
.L_x_8145:
        /* <DEDUP_REMOVED lines=31> */
.L_x_8159:
[----:B------:R-:W-:Y:S01]  /*4580*/  FSETP.GEU.FTZ.AND P0, PT, R16, -R13, PT ;  /* 0x8000000d1000720b */ /* 0x000fe20003f1e000 */
[----:B------:R-:W-:-:S12]  /*4590*/  FADD.FTZ R19, R19, -1 ;  /* 0xbf80000013137421 */ /* 0x000fd80000010000 */
[----:B------:R-:W-:-:S07]  /*45a0*/  @!P0 FADD.FTZ R19, R19, -1 ;  /* 0xbf80000013138421 */ /* 0x000fce0000010000 */
.L_x_8158:
[----:B------:R-:W-:Y:S05]  /*45b0*/  BSYNC.RECONVERGENT B1 ;  /* 0x0000000000017941 */ /* 0x000fea0003800200 */
.L_x_8157:
[----:B------:R-:W-:Y:S01]  /*45c0*/  FFMA.FTZ R14, -R13, R19, R8 ;  /* 0x000000130d0e7223 */ /* 0x000fe20000010108 */
[----:B------:R-:W-:Y:S06]  /*45d0*/  BRA `(.L_x_8155) ;  /* 0x0000000000787947 */ /* 0x000fec0003800000 */
.L_x_8156:
        /* <DEDUP_REMOVED lines=14> */
.L_x_8162:
        /* <DEDUP_REMOVED lines=13> */
.L_x_8161:
[----:B------:R-:W-:Y:S05]  /*4790*/  BSYNC.RECONVERGENT B1 ;  /* 0x0000000000017941 */ /* 0x000fea0003800200 */
.L_x_8160:
[----:B------:R-:W-:-:S04]  /*47a0*/  FMUL.FTZ R14, R14, 1.1920928955078125e-07 ;  /* 0x340000000e0e7820 */ /* 0x000fc80000410000 */
[----:B------:R-:W-:-:S07]  /*47b0*/  FMUL.FTZ R14, R13, R14 ;  /* 0x0000000e0d0e7220 */ /* 0x000fce0000410000 */
.L_x_8155:
[----:B------:R-:W-:Y:S05]  /*47c0*/  BSYNC.RECONVERGENT B0 ;  /* 0x0000000000007941 */ /* 0x000fea0003800200 */
.L_x_8154:
        /* <DEDUP_REMOVED lines=31> */
.L_x_8168:
[----:B------:R-:W-:Y:S01]  /*49c0*/  FSETP.GEU.FTZ.AND P0, PT, R16, -R17, PT ;  /* 0x800000111000720b */ /* 0x000fe20003f1e000 */
[----:B------:R-:W-:-:S12]  /*49d0*/  FADD.FTZ R21, R21, -1 ;  /* 0xbf80000015157421 */ /* 0x000fd80000010000 */
[----:B------:R-:W-:-:S07]  /*49e0*/  @!P0 FADD.FTZ R21, R21, -1 ;  /* 0xbf80000015158421 */ /* 0x000fce0000010000 */
.L_x_8167:
[----:B------:R-:W-:Y:S05]  /*49f0*/  BSYNC.RECONVERGENT B1 ;  /* 0x0000000000017941 */ /* 0x000fea0003800200 */
.L_x_8166:
[----:B------:R-:W-:Y:S01]  /*4a00*/  FFMA.FTZ R16, -R17, R21, R8 ;  /* 0x0000001511107223 */ /* 0x000fe20000010108 */
[----:B------:R-:W-:Y:S06]  /*4a10*/  BRA `(.L_x_8164) ;  /* 0x0000000000787947 */ /* 0x000fec0003800000 */
.L_x_8165:
        /* <DEDUP_REMOVED lines=14> */
.L_x_8171:
        /* <DEDUP_REMOVED lines=13> */
.L_x_8170:
[----:B------:R-:W-:Y:S05]  /*4bd0*/  BSYNC.RECONVERGENT B1 ;  /* 0x0000000000017941 */ /* 0x000fea0003800200 */
.L_x_8169:
[----:B0-----:R-:W-:-:S04]  /*4be0*/  FMUL.FTZ R15, R19, 1.1920928955078125e-07 ;  /* 0x34000000130f7820 */ /* 0x001fc80000410000 */
[----:B------:R-:W-:-:S07]  /*4bf0*/  FMUL.FTZ R16, R14, R15 ;  /* 0x0000000f0e107220 */ /* 0x000fce0000410000 */
.L_x_8164:
[----:B------:R-:W-:Y:S05]  /*4c00*/  BSYNC.RECONVERGENT B0 ;  /* 0x0000000000007941 */ /* 0x000fea0003800200 */
.L_x_8163:
[----:B------:R-:W-:Y:S01]  /*4c10*/  HADD2.F32 R15, -RZ, R7.H1_H1 ;  /* 0x30000007ff0f7230 */ /* 0x000fe20000004100 */
[C---:B------:R-:W-:Y:S01]  /*4c20*/  FSETP.NAN.FTZ.AND P0, PT, |R16|.reuse, |R16|, PT ;  /* 0x400000101000720b */ /* 0x040fe20003f18200 */
[----:B------:R-:W-:Y:S01]  /*4c30*/  BSSY.RECONVERGENT B0, `(.L_x_8172) ;  /* 0x000003e000007945 */ /* 0x000fe20003800200 */
[----:B------:R-:W-:Y:S02]  /*4c40*/  LOP3.LUT R7, R16, 0x80000000, R9, 0xb8, !PT ;  /* 0x8000000010077812 */ /* 0x000fe400078eb809 */
        /* <DEDUP_REMOVED lines=26> */
.L_x_8177:
[----:B------:R-:W-:Y:S01]  /*4df0*/  FSETP.GEU.FTZ.AND P0, PT, R14, -R11, PT ;  /* 0x8000000b0e00720b */ /* 0x000fe20003f1e000 */
[----:B------:R-:W-:-:S12]  /*4e00*/  FADD.FTZ R19, R19, -1 ;  /* 0xbf80000013137421 */ /* 0x000fd80000010000 */
[----:B------:R-:W-:-:S07]  /*4e10*/  @!P0 FADD.FTZ R19, R19, -1 ;  /* 0xbf80000013138421 */ /* 0x000fce0000010000 */
.L_x_8176:
[----:B------:R-:W-:Y:S05]  /*4e20*/  BSYNC.RECONVERGENT B1 ;  /* 0x0000000000017941 */ /* 0x000fea0003800200 */
.L_x_8175:
[----:B------:R-:W-:Y:S01]  /*4e30*/  FFMA.FTZ R8, -R11, R19, R8 ;  /* 0x000000130b087223 */ /* 0x000fe20000010108 */
[----:B------:R-:W-:Y:S06]  /*4e40*/  BRA `(.L_x_8173) ;  /* 0x0000000000707947 */ /* 0x000fec0003800000 */
.L_x_8174:
        /* <DEDUP_REMOVED lines=12> */
.L_x_8180:
        /* <DEDUP_REMOVED lines=13> */
.L_x_8179:
[----:B------:R-:W-:Y:S05]  /*4fe0*/  BSYNC.RECONVERGENT B1 ;  /* 0x0000000000017941 */ /* 0x000fea0003800200 */
.L_x_8178:
[----:B------:R-:W-:-:S04]  /*4ff0*/  FMUL.FTZ R11, R12, 1.1920928955078125e-07 ;  /* 0x340000000c0b7820 */ /* 0x000fc80000410000 */
[----:B------:R-:W-:-:S07]  /*5000*/  FMUL.FTZ R8, R18, R11 ;  /* 0x0000000b12087220 */ /* 0x000fce0000410000 */
.L_x_8173:
[----:B------:R-:W-:Y:S05]  /*5010*/  BSYNC.RECONVERGENT B0 ;  /* 0x0000000000007941 */ /* 0x000fea0003800200 */
.L_x_8172:
        /* <DEDUP_REMOVED lines=10> */
[----:B------:R-:W-:Y:S01]  /*50c0*/  STG.E.128 desc[UR4][R14.64], R4 ;  /* 0x000000040e007986 */ /* 0x000fe2000c101d04 */
[----:B------:R-:W-:Y:S05]  /*50d0*/  EXIT ;  /* 0x000000000000794d */ /* 0x000fea0003800000 */
.L_x_8181:
        /* <DEDUP_REMOVED lines=10> */
.L_x_54819:


//--------------------- .text._ZN2at6native18elementwise_kernelILi128ELi4EZNS0_15gpu_kernel_implINS0_13BinaryFunctorIfffZZZNS0_16fmod_kernel_cudaERNS_18TensorIteratorBaseEENKUlvE0_clEvENKUlvE0_clEvEUlffE_EEEEvS5_RKT_EUliE_EEviT1_ --------------------------
	.section	.text._ZN2at6native18elementwise_kernelILi128ELi4EZNS0_15gpu_kernel_implINS0_13BinaryFunctorIfffZZZNS0_16fmod_kernel_cudaERNS_18TensorIteratorBaseEENKUlvE0_clEvENKUlvE0_clEvEUlffE_EEEEvS5_RKT_EUliE_EEviT1_,"ax",@progbits
	.align	128
        .global         _ZN2at6native18elementwise_kernelILi128ELi4EZNS0_15gpu_kernel_implINS0_13BinaryFunctorIfffZZZNS0_16fmod_kernel_cudaERNS_18TensorIteratorBaseEENKUlvE0_clEvENKUlvE0_clEvEUlffE_EEEEvS5_RKT_EUliE_EEviT1_
        .type           _ZN2at6native18elementwise_kernelILi128ELi4EZNS0_15gpu_kernel_implINS0_13BinaryFunctorIfffZZZNS0_16fmod_kernel_cudaERNS_18TensorIteratorBaseEENKUlvE0_clEvENKUlvE0_clEvEUlffE_EEEEvS5_RKT_EUliE_EEviT1_,@function
        .size           _ZN2at6native18elementwise_kernelILi128ELi4EZNS0_15gpu_kernel_implINS0_13BinaryFunctorIfffZZZNS0_16fmod_kernel_cudaERNS_18TensorIteratorBaseEENKUlvE0_clEvENKUlvE0_clEvEUlffE_EEEEvS5_RKT_EUliE_EEviT1_,(.L_x_54820 - _ZN2at6native18elementwise_kernelILi128ELi4EZNS0_15gpu_kernel_implINS0_13BinaryFunctorIfffZZZNS0_16fmod_kernel_cudaERNS_18TensorIteratorBaseEENKUlvE0_clEvENKUlvE0_clEvEUlffE_EEEEvS5_RKT_EUliE_EEviT1_)
        .other          _ZN2at6native18elementwise_kernelILi128ELi4EZNS0_15gpu_kernel_implINS0_13BinaryFunctorIfffZZZNS0_16fmod_kernel_cudaERNS_18TensorIteratorBaseEENKUlvE0_clEvENKUlvE0_clEvEUlffE_EEEEvS5_RKT_EUliE_EEviT1_,@"STO_CUDA_ENTRY STV_DEFAULT"
_ZN2at6native18elementwise_kernelILi128ELi4EZNS0_15gpu_kernel_implINS0_13BinaryFunctorIfffZZZNS0_16fmod_kernel_cudaERNS_18TensorIteratorBaseEENKUlvE0_clEvENKUlvE0_clEvEUlffE_EEEEvS5_RKT_EUliE_EEviT1_:
.text._ZN2at6native18elementwise_kernelILi128ELi4EZNS0_15gpu_kernel_implINS0_13BinaryFunctorIfffZZZNS0_16fmod_kernel_cudaERNS_18TensorIteratorBaseEENKUlvE0_clEvENKUlvE0_clEvEUlffE_EEEEvS5_RKT_EUliE_EEviT1_:
        /* <DEDUP_REMOVED lines=24> */
[----:B------:R-:W-:Y:S01]  /*0180*/  HFMA2 R16, -RZ, RZ, 0, 0 ;  /* 0x00000000ff107431 */ /* 0x000fe200000001ff */
[----:B------:R-:W1:Y:S01]  /*0190*/  LDCU UR6, c[0x0][0x38c] ;  /* 0x00007180ff0677ac */ /* 0x000e620008000800 */
[----:B------:R-:W2:Y:S01]  /*01a0*/  LDCU.64 UR8, c[0x0][0x4b8] ;  /* 0x00009700ff0877ac */ /* 0x000ea20008000a00 */
[----:B------:R-:W-:Y:S02]  /*01b0*/  UISETP.NE.AND UP0, UPT, UR41, URZ, UPT ;  /* 0x000000ff2900728c */ /* 0x000fe4000bf05270 */
        /* <DEDUP_REMOVED lines=343> */
.L_x_8184:
[----:B------:R-:W0:Y:S01]  /*1730*/  LDCU.64 UR6, c[0x0][0x5f0] ;  /* 0x0000be00ff0677ac */ /* 0x000e220008000a00 */
[----:B------:R-:W-:Y:S01]  /*1740*/  BSSY.RECONVERGENT B6, `(.L_x_8185) ;  /* 0x00000dd000067945 */ /* 0x000fe20003800200 */
        /* <DEDUP_REMOVED lines=14> */
[----:B--2---:R0:W1:Y:S01]  /*1830*/  I2F.S16 R19, R2 ;  /* 0x0000000200137306 */ /* 0x0040620000101400 */
[----:B------:R-:W-:Y:S05]  /*1840*/  BRA `(.L_x_8191) ;  /* 0x0000000c00307947 */ /* 0x000fea0003800000 */
.L_x_8189:
[----:B------:R-:W2:Y:S02]  /*1850*/  LDG.E.U8 R2, desc[UR36][R2.64] ;  /* 0x0000002402027981 */ /* 0x000ea4000c1e1100 */
[----:B--2---:R-:W-:Y:S01]  /*1860*/  I2FP.F32.U32 R19, R2 ;  /* 0x0000000200137245 */ /* 0x004fe20000201000 */
[----:B------:R-:W-:Y:S06]  /*1870*/  BRA `(.L_x_8191) ;  /* 0x0000000c00247947 */ /* 0x000fec0003800000 */
.L_x_8188:
[----:B------:R-:W-:-:S09]  /*1880*/  UISETP.NE.AND UP0, UPT, UR4, 0x2, UPT ;  /* 0x000000020400788c */ /* 0x000fd2000bf05270 */
[----:B------:R-:W-:Y:S05]  /*1890*/  BRA.U !UP0, `(.L_x_8192) ;  /* 0x0000000108287547 */ /* 0x000fea000b800000 */
[----:B------:R-:W-:-:S09]  /*18a0*/  UISETP.NE.AND UP0, UPT, UR4, 0x3, UPT ;  /* 0x000000030400788c */ /* 0x000fd2000bf05270 */
[----:B------:R-:W-:Y:S05]  /*18b0*/  BRA.U !UP0, `(.L_x_8193) ;  /* 0x0000000108147547 */ /* 0x000fea000b800000 */
[----:B------:R-:W-:-:S09]  /*18c0*/  UISETP.NE.AND UP0, UPT, UR4, 0x4, UPT ;  /* 0x000000040400788c */ /* 0x000fd2000bf05270 */
[----:B------:R-:W-:Y:S05]  /*18d0*/  BRA.U UP0, `(.L_x_8190) ;  /* 0x0000000900907547 */ /* 0x000fea000b800000 */
[----:B------:R-:W2:Y:S02]  /*18e0*/  LDG.E.64 R2, desc[UR36][R2.64] ;  /* 0x0000002402027981 */ /* 0x000ea4000c1e1b00 */
[----:B--2---:R4:W0:Y:S01]  /*18f0*/  I2F.S64 R19, R2 ;  /* 0x0000000200137312 */ /* 0x0048220000301400 */
[----:B------:R-:W-:Y:S05]  /*1900*/  BRA `(.L_x_8191) ;  /* 0x0000000c00007947 */ /* 0x000fea0003800000 */
.L_x_8193:
[----:B------:R-:W2:Y:S02]  /*1910*/  LDG.E R2, desc[UR36][R2.64] ;  /* 0x0000002402027981 */ /* 0x000ea4000c1e1900 */
[----:B--2---:R-:W-:Y:S01]  /*1920*/  I2FP.F32.S32 R19, R2 ;  /* 0x0000000200137245 */ /* 0x004fe20000201400 */
[----:B------:R-:W-:Y:S06]  /*1930*/  BRA `(.L_x_8191) ;  /* 0x0000000800f47947 */ /* 0x000fec0003800000 */
.L_x_8192:
[----:B------:R-:W2:Y:S02]  /*1940*/  LDG.E.U16 R2, desc[UR36][R2.64] ;  /* 0x0000002402027981 */ /* 0x000ea4000c1e1500 */
[----:B--2---:R0:W1:Y:S01]  /*1950*/  I2F.S16 R19, R2 ;  /* 0x0000000200137306 */ /* 0x0040620000101400 */
[----:B------:R-:W-:Y:S05]  /*1960*/  BRA `(.L_x_8191) ;  /* 0x0000000800e87947 */ /* 0x000fea0003800000 */
.L_x_8187:
[----:B------:R-:W-:-:S09]  /*1970*/  UISETP.GT.AND UP0, UPT, UR4, 0x6, UPT ;  /* 0x000000060400788c */ /* 0x000fd2000bf04270 */
[----:B------:R-:W-:Y:S05]  /*1980*/  BRA.U UP0, `(.L_x_8194) ;  /* 0x0000000100247547 */ /* 0x000fea000b800000 */
[----:B------:R-:W-:-:S09]  /*1990*/  UISETP.NE.AND UP0, UPT, UR4, 0x5, UPT ;  /* 0x000000050400788c */ /* 0x000fd2000bf05270 */
[----:B------:R-:W-:Y:S05]  /*19a0*/  BRA.U !UP0, `(.L_x_8195) ;  /* 0x0000000108107547 */ /* 0x000fea000b800000 */
[----:B------:R-:W-:-:S09]  /*19b0*/  UISETP.NE.AND UP0, UPT, UR4, 0x6, UPT ;  /* 0x000000060400788c */ /* 0x000fd2000bf05270 */
[----:B------:R-:W-:Y:S05]  /*19c0*/  BRA.U UP0, `(.L_x_8190) ;  /* 0x0000000900547547 */ /* 0x000fea000b800000 */
[----:B------:R2:W5:Y:S01]  /*19d0*/  LDG.E R19, desc[UR36][R2.64] ;  /* 0x0000002402137981 */ /* 0x000562000c1e1900 */
[----:B------:R-:W-:Y:S05]  /*19e0*/  BRA `(.L_x_8191) ;  /* 0x0000000800c87947 */ /* 0x000fea0003800000 */
.L_x_8195:
[----:B------:R-:W2:Y:S02]  /*19f0*/  LDG.E.U16 R2, desc[UR36][R2.64] ;  /* 0x0000002402027981 */ /* 0x000ea4000c1e1500 */
[----:B--2---:R-:W-:Y:S01]  /*1a00*/  HADD2.F32 R19, -RZ, R2.H0_H0 ;  /* 0x20000002ff137230 */ /* 0x004fe20000004100 */
[----:B------:R-:W-:Y:S06]  /*1a10*/  BRA `(.L_x_8191) ;  /* 0x0000000800bc7947 */ /* 0x000fec0003800000 */
.L_x_8194:
[----:B------:R-:W-:-:S09]  /*1a20*/  UISETP.NE.AND UP0, UPT, UR4, 0x7, UPT ;  /* 0x000000070400788c */ /* 0x000fd2000bf05270 */
[----:B------:R-:W-:Y:S05]  /*1a30*/  BRA.U !UP0, `(.L_x_8196) ;  /* 0x0000000108247547 */ /* 0x000fea000b800000 */
[----:B------:R-:W-:-:S09]  /*1a40*/  UISETP.NE.AND UP0, UPT, UR4, 0x8, UPT ;  /* 0x000000080400788c */ /* 0x000fd2000bf05270 */
[----:B------:R-:W-:Y:S05]  /*1a50*/  BRA.U !UP0, `(.L_x_8197) ;  /* 0x0000000108107547 */ /* 0x000fea000b800000 */
[----:B------:R-:W-:-:S09]  /*1a60*/  UISETP.NE.AND UP0, UPT, UR4, 0x9, UPT ;  /* 0x000000090400788c */ /* 0x000fd2000bf05270 */
[----:B------:R-:W-:Y:S05]  /*1a70*/  BRA.U UP0, `(.L_x_8190) ;  /* 0x0000000900287547 */ /* 0x000fea000b800000 */
[----:B------:R3:W5:Y:S01]  /*1a80*/  LDG.E R19, desc[UR36][R2.64] ;  /* 0x0000002402137981 */ /* 0x000762000c1e1900 */
[----:B------:R-:W-:Y:S05]  /*1a90*/  BRA `(.L_x_8191) ;  /* 0x00000008009c7947 */ /* 0x000fea0003800000 */
.L_x_8197:
[----:B------:R-:W2:Y:S02]  /*1aa0*/  LDG.E.U16 R2, desc[UR36][R2.64] ;  /* 0x0000002402027981 */ /* 0x000ea4000c1e1500 */
[----:B--2---:R-:W-:Y:S01]  /*1ab0*/  HADD2.F32 R19, -RZ, R2.H0_H0 ;  /* 0x20000002ff137230 */ /* 0x004fe20000004100 */
[----:B------:R-:W-:Y:S06]  /*1ac0*/  BRA `(.L_x_8191) ;  /* 0x0000000800907947 */ /* 0x000fec0003800000 */
.L_x_8196:
[----:B------:R-:W2:Y:S01]  /*1ad0*/  LDG.E.64 R2, desc[UR36][R2.64] ;  /* 0x0000002402027981 */ /* 0x000ea2000c1e1b00 */
[----:B------:R-:W-:Y:S01]  /*1ae0*/  UMOV UR4, 0xf0000000 ;  /* 0xf000000000047882 */ /* 0x000fe20000000000 */
[----:B------:R-:W-:Y:S01]  /*1af0*/  UMOV UR5, 0x380fffff ;  /* 0x380fffff00057882 */ /* 0x000fe20000000000 */
[----:B--2---:R-:W0:Y:S01]  /*1b00*/  F2F.F32.F64 R19, R2 ;  /* 0x0000000200137310 */ /* 0x004e220000301000 */
[----:B------:R-:W-:-:S14]  /*1b10*/  DSETP.GEU.AND P0, PT, |R2|, UR4, PT ;  /* 0x0000000402007e2a */ /* 0x000fdc000bf0e200 */
[----:B0-----:R-:W-:Y:S01]  /*1b20*/  @!P0 FMUL R19, R19, 1.175494350822287508e-38 ;  /* 0x0080000013138820 */ /* 0x001fe20000400000 */
[----:B------:R-:W-:Y:S06]  /*1b30*/  BRA `(.L_x_8191) ;  /* 0x0000000800747947 */ /* 0x000fec0003800000 */
.L_x_8186:
        /* <DEDUP_REMOVED lines=10> */
[----:B------:R-:W-:Y:S01]  /*1be0*/  FSEL R19, RZ, 1, !P0 ;  /* 0x3f800000ff137808 */ /* 0x000fe20004000000 */
[----:B------:R-:W-:Y:S08]  /*1bf0*/  BRA `(.L_x_8191) ;  /* 0x0000000800447947 */ /* 0x000ff00003800000 */
.L_x_8200:
[----:B------:R-:W2:Y:S01]  /*1c00*/  LDG.E.64 R2, desc[UR36][R2.64] ;  /* 0x0000002402027981 */ /* 0x000ea2000c1e1b00 */
[----:B------:R-:W-:Y:S01]  /*1c10*/  UMOV UR4, 0xf0000000 ;  /* 0xf000000000047882 */ /* 0x000fe20000000000 */
[----:B------:R-:W-:Y:S01]  /*1c20*/  UMOV UR5, 0x380fffff ;  /* 0x380fffff00057882 */ /* 0x000fe20000000000 */
[----:B--2---:R-:W0:Y:S01]  /*1c30*/  F2F.F32.F64 R19, R2 ;  /* 0x0000000200137310 */ /* 0x004e220000301000 */
[----:B------:R-:W-:-:S14]  /*1c40*/  DSETP.GEU.AND P0, PT, |R2|, UR4, PT ;  /* 0x0000000402007e2a */ /* 0x000fdc000bf0e200 */
[----:B0-----:R-:W-:Y:S01]  /*1c50*/  @!P0 FMUL R19, R19, 1.175494350822287508e-38 ;  /* 0x0080000013138820 */ /* 0x001fe20000400000 */
[----:B------:R-:W-:Y:S06]  /*1c60*/  BRA `(.L_x_8191) ;  /* 0x0000000800287947 */ /* 0x000fec0003800000 */
.L_x_8199:
        /* <DEDUP_REMOVED lines=14> */
[----:B------:R-:W-:Y:S01]  /*1d50*/  VIADD R5, R4, 0xfffffffc ;  /* 0xfffffffc04057836 */ /* 0x000fe20000000000 */
[----:B------:R-:W-:-:S04]  /*1d60*/  IADD3 R4, PT, PT, R0, 0x1000000, RZ ;  /* 0x0100000000047810 */ /* 0x000fc80007ffe0ff */
[----:B------:R-:W-:Y:S01]  /*1d70*/  SHF.L.U32 R6, R0, R5, RZ ;  /* 0x0000000500067219 */ /* 0x000fe200000006ff */
[----:B------:R-:W-:Y:S01]  /*1d80*/  IMAD.SHL.U32 R5, R5, 0x800000, RZ ;  /* 0x0080000005057824 */ /* 0x000fe200078e00ff */
[----:B------:R-:W-:-:S04]  /*1d90*/  SHF.R.S32.HI R4, RZ, 0x8, R4 ;  /* 0x00000008ff047819 */ /* 0x000fc80000011404 */
[----:B------:R-:W-:-:S05]  /*1da0*/  LEA.HI R5, R6, -R5, RZ, 0x1c ;  /* 0x8000000506057211 */ /* 0x000fca00078fe0ff */
[----:B------:R-:W-:-:S05]  /*1db0*/  VIADD R5, R5, 0x3c000000 ;  /* 0x3c00000005057836 */ /* 0x000fca0000000000 */
[----:B------:R-:W-:-:S04]  /*1dc0*/  LOP3.LUT R4, R5, 0x7f800000, R4, 0xf8, !PT ;  /* 0x7f80000005047812 */ /* 0x000fc800078ef804 */
[----:B------:R-:W-:-:S04]  /*1dd0*/  SEL R4, R4, RZ, P0 ;  /* 0x000000ff04047207 */ /* 0x000fc80000000000 */
[----:B------:R-:W-:Y:S01]  /*1de0*/  LOP3.LUT R19, R4, 0x80000000, R19, 0xf8, !PT ;  /* 0x8000000004137812 */ /* 0x000fe200078ef813 */
[----:B------:R-:W-:Y:S06]  /*1df0*/  BRA `(.L_x_8191) ;  /* 0x0000000400c47947 */ /* 0x000fec0003800000 */
.L_x_8202:
[----:B------:R-:W2:Y:S02]  /*1e00*/  LDG.E.U8 R2, desc[UR36][R2.64] ;  /* 0x0000002402027981 */ /* 0x000ea4000c1e1100 */
[C---:B--2---:R-:W-:Y:S01]  /*1e10*/  IMAD.SHL.U32 R4, R2.reuse, 0x2000000, RZ ;  /* 0x0200000002047824 */ /* 0x044fe200078e00ff */
[----:B------:R-:W-:-:S04]  /*1e20*/  SHF.L.U32 R5, R2, 0x8, RZ ;  /* 0x0000000802057819 */ /* 0x000fc800000006ff */
[----:B------:R-:W-:Y:S02]  /*1e30*/  ISETP.GT.U32.AND P0, PT, R4, 0x7ffffff, PT ;  /* 0x07ffffff0400780c */ /* 0x000fe40003f04070 */
[----:B------:R-:W-:-:S11]  /*1e40*/  PRMT R19, R5, 0x9910, RZ ;  /* 0x0000991005137816 */ /* 0x000fd600000000ff */
[----:B------:R-:W-:Y:S02]  /*1e50*/  @!P0 LOP3.LUT R0, R5, 0x7f00, RZ, 0xc0, !PT ;  /* 0x00007f0005008812 */ /* 0x000fe400078ec0ff */
[----:B------:R-:W-:Y:S02]  /*1e60*/  @P0 LEA.HI R4, R4, 0x70000000, RZ, 0x1c ;  /* 0x7000000004040811 */ /* 0x000fe400078fe0ff */
[----:B------:R-:W-:-:S05]  /*1e70*/  @!P0 LOP3.LUT R0, R0, 0x3f000000, RZ, 0xfc, !PT ;  /* 0x3f00000000008812 */ /* 0x000fca00078efcff */
[----:B------:R-:W-:Y:S01]  /*1e80*/  @!P0 FADD.FTZ R0, R0, -0.5 ;  /* 0xbf00000000008421 */ /* 0x000fe20000010000 */
[----:B------:R-:W-:-:S05]  /*1e90*/  @P0 FMUL.FTZ R0, R4, 1.9259299443872358531e-34 ;  /* 0x0780000004000820 */ /* 0x000fca0000410000 */
[----:B------:R-:W-:Y:S01]  /*1ea0*/  LOP3.LUT R19, R0, 0x80000000, R19, 0xf8, !PT ;  /* 0x8000000000137812 */ /* 0x000fe200078ef813 */
[----:B------:R-:W-:Y:S06]  /*1eb0*/  BRA `(.L_x_8191) ;  /* 0x0000000400947947 */ /* 0x000fec0003800000 */
.L_x_8201:
[----:B------:R-:W2:Y:S02]  /*1ec0*/  LDG.E.U16 R2, desc[UR36][R2.64] ;  /* 0x0000002402027981 */ /* 0x000ea4000c1e1500 */
[----:B--2---:R-:W-:Y:S01]  /*1ed0*/  IMAD.U32 R19, R2, 0x10000, RZ ;  /* 0x0001000002137824 */ /* 0x004fe200078e00ff */
[----:B------:R-:W-:Y:S06]  /*1ee0*/  BRA `(.L_x_8191) ;  /* 0x0000000400887947 */ /* 0x000fec0003800000 */
.L_x_8198:
        /* <DEDUP_REMOVED lines=9> */
[----:B--2---:R-:W-:Y:S01]  /*1f80*/  I2FP.F32.U32 R19, R2 ;  /* 0x0000000200137245 */ /* 0x004fe20000201000 */
[----:B------:R-:W-:Y:S06]  /*1f90*/  BRA `(.L_x_8191) ;  /* 0x00000004005c7947 */ /* 0x000fec0003800000 */
.L_x_8205:
[----:B------:R-:W2:Y:S01]  /*1fa0*/  LDG.E.U8 R3, desc[UR36][R2.64] ;  /* 0x0000002402037981 */ /* 0x000ea2000c1e1100 */
        /* <DEDUP_REMOVED lines=19> */
.L_x_8207:
[----:B------:R-:W-:Y:S05]  /*20e0*/  BSYNC.RECONVERGENT B0 ;  /* 0x0000000000007941 */ /* 0x000fea0003800200 */
.L_x_8206:
[----:B------:R-:W-:Y:S02]  /*20f0*/  SHF.L.U32 R0, R0, 0x14, RZ ;  /* 0x0000001400007819 */ /* 0x000fe400000006ff */
[----:B------:R-:W-:-:S04]  /*2100*/  LEA R2, R2, 0x3b800000, 0x17 ;  /* 0x3b80000002027811 */ /* 0x000fc800078eb8ff */
[----:B------:R-:W-:Y:S01]  /*2110*/  LOP3.LUT R19, R2, R0, R19, 0xfe, !PT ;  /* 0x0000000002137212 */ /* 0x000fe200078efe13 */
[----:B------:R-:W-:Y:S06]  /*2120*/  BRA `(.L_x_8191) ;  /* 0x0000000000f87947 */ /* 0x000fec0003800000 */
.L_x_8204:
[----:B------:R-:W2:Y:S01]  /*2130*/  LDG.E.U8 R3, desc[UR36][R2.64] ;  /* 0x0000002402037981 */ /* 0x000ea2000c1e1100 */
        /* <DEDUP_REMOVED lines=19> */
.L_x_8209:
[----:B------:R-:W-:Y:S05]  /*2270*/  BSYNC.RECONVERGENT B0 ;  /* 0x0000000000007941 */ /* 0x000fea0003800200 */
.L_x_8208:
[----:B------:R-:W-:Y:S01]  /*2280*/  IMAD.SHL.U32 R0, R0, 0x200000, RZ ;  /* 0x0020000000007824 */ /* 0x000fe200078e00ff */
[----:B------:R-:W-:-:S04]  /*2290*/  LEA R2, R2, 0x37800000, 0x17 ;  /* 0x3780000002027811 */ /* 0x000fc800078eb8ff */
[----:B------:R-:W-:Y:S01]  /*22a0*/  LOP3.LUT R19, R2, R0, R19, 0xfe, !PT ;  /* 0x0000000002137212 */ /* 0x000fe200078efe13 */
[----:B------:R-:W-:Y:S06]  /*22b0*/  BRA `(.L_x_8191) ;  /* 0x0000000000947947 */ /* 0x000fec0003800000 */
.L_x_8203:
[----:B------:R-:W-:-:S09]  /*22c0*/  UISETP.NE.AND UP0, UPT, UR4, 0x1c, UPT ;  /* 0x0000001c0400788c */ /* 0x000fd2000bf05270 */
[----:B------:R-:W-:Y:S05]  /*22d0*/  BRA.U !UP0, `(.L_x_8210) ;  /* 0x0000000108847547 */ /* 0x000fea000b800000 */
[----:B------:R-:W-:-:S09]  /*22e0*/  UISETP.NE.AND UP0, UPT, UR4, 0x1d, UPT ;  /* 0x0000001d0400788c */ /* 0x000fd2000bf05270 */
[----:B------:R-:W-:Y:S05]  /*22f0*/  BRA.U !UP0, `(.L_x_8211) ;  /* 0x0000000108707547 */ /* 0x000fea000b800000 */
[----:B------:R-:W-:-:S09]  /*2300*/  UISETP.NE.AND UP0, UPT, UR4, 0x2c, UPT ;  /* 0x0000002c0400788c */ /* 0x000fd2000bf05270 */
[----:B------:R-:W-:Y:S05]  /*2310*/  BRA.U !UP0, `(.L_x_8212) ;  /* 0x0000000108487547 */ /* 0x000fea000b800000 */
.L_x_8190:
        /* <DEDUP_REMOVED lines=16> */
.L_x_8213:
[----:B------:R-:W-:Y:S01]  /*2420*/  MOV R19, RZ ;  /* 0x000000ff00137202 */ /* 0x000fe20000000f00 */
[----:B------:R-:W-:Y:S06]  /*2430*/  BRA `(.L_x_8191) ;  /* 0x0000000000347947 */ /* 0x000fec0003800000 */
.L_x_8212:
[----:B------:R-:W2:Y:S01]  /*2440*/  LDG.E.U8 R2, desc[UR36][R2.64] ;  /* 0x0000002402027981 */ /* 0x000ea2000c1e1100 */
[----:B------:R-:W-:Y:S01]  /*2450*/  IMAD.MOV.U32 R19, RZ, RZ, 0x400000 ;  /* 0x00400000ff137424 */ /* 0x000fe200078e00ff */
[----:B--2---:R-:W-:-:S13]  /*2460*/  ISETP.NE.AND P0, PT, R2, RZ, PT ;  /* 0x000000ff0200720c */ /* 0x004fda0003f05270 */
[----:B------:R-:W-:Y:S05]  /*2470*/  @!P0 BRA `(.L_x_8191) ;  /* 0x0000000000248947 */ /* 0x000fea0003800000 */
[----:B------:R-:W-:-:S13]  /*2480*/  ISETP.NE.AND P0, PT, R2, 0xff, PT ;  /* 0x000000ff0200780c */ /* 0x000fda0003f05270 */
[----:B------:R-:W-:Y:S01]  /*2490*/  @!P0 IMAD.MOV.U32 R19, RZ, RZ, 0x7f800001 ;  /* 0x7f800001ff138424 */ /* 0x000fe200078e00ff */
[----:B------:R-:W-:Y:S01]  /*24a0*/  @P0 SHF.L.U32 R19, R2, 0x17, RZ ;  /* 0x0000001702130819 */ /* 0x000fe200000006ff */
[----:B------:R-:W-:Y:S06]  /*24b0*/  BRA `(.L_x_8191) ;  /* 0x0000000000147947 */ /* 0x000fec0003800000 */
.L_x_8211:
[----:B------:R-:W2:Y:S02]  /*24c0*/  LDG.E.64 R2, desc[UR36][R2.64] ;  /* 0x0000002402027981 */ /* 0x000ea4000c1e1b00 */
[----:B--2---:R0:W1:Y:S01]  /*24d0*/  I2F.U64 R19, R2 ;  /* 0x0000000200137312 */ /* 0x0040620000301000 */
[----:B------:R-:W-:Y:S05]  /*24e0*/  BRA `(.L_x_8191) ;  /* 0x0000000000087947 */ /* 0x000fea0003800000 */
.L_x_8210:
[----:B------:R-:W2:Y:S02]  /*24f0*/  LDG.E R2, desc[UR36][R2.64] ;  /* 0x0000002402027981 */ /* 0x000ea4000c1e1900 */
[----:B--2---:R-:W-:-:S07]  /*2500*/  I2FP.F32.U32 R19, R2 ;  /* 0x0000000200137245 */ /* 0x004fce0000201000 */
.L_x_8191:
[----:B------:R-:W-:Y:S05]  /*2510*/  BSYNC.RECONVERGENT B6 ;  /* 0x0000000000067941 */ /* 0x000fea0003800200 */
.L_x_8185:
[----:B------:R-:W0:Y:S01]  /*2520*/  LDCU.64 UR6, c[0x0][0x5f8] ;  /* 0x0000bf00ff0677ac */ /* 0x000e220008000a00 */
[----:B------:R-:W-:Y:S01]  /*2530*/  BSSY.RECONVERGENT B6, `(.L_x_8214) ;  /* 0x00000dd000067945 */ /* 0x000fe20003800200 */
[----:B------:R-:W-:-:S04]  /*2540*/  UPRMT UR4, UR42, 0x9910, URZ ;  /* 0x000099102a047896 */ /* 0x000fc800080000ff */
[----:B------:R-:W-:Y:S01]  /*2550*/  UISETP.GT.AND UP0, UPT, UR4, 0x9, UPT ;  /* 0x000000090400788c */ /* 0x000fe2000bf04270 */
[----:B0-234-:R-:W-:-:S05]  /*2560*/  IADD3 R2, P0, PT, R18, UR6, RZ ;  /* 0x0000000612027c10 */ /* 0x01dfca000ff1e0ff */
        /* <DEDUP_REMOVED lines=11> */
[----:B--2---:R0:W2:Y:S01]  /*2620*/  I2F.S16 R0, R2 ;  /* 0x0000000200007306 */ /* 0x0040a20000101400 */
[----:B------:R-:W-:Y:S05]  /*2630*/  BRA `(.L_x_8220) ;  /* 0x0000000c00307947 */ /* 0x000fea0003800000 */
.L_x_8218:
[----:B------:R-:W2:Y:S02]  /*2640*/  LDG.E.U8 R0, desc[UR36][R2.64] ;  /* 0x0000002402007981 */ /* 0x000ea4000c1e1100 */
[----:B--2---:R-:W-:Y:S01]  /*2650*/  I2FP.F32.U32 R0, R0 ;  /* 0x0000000000007245 */ /* 0x004fe20000201000 */
[----:B------:R-:W-:Y:S06]  /*2660*/  BRA `(.L_x_8220) ;  /* 0x0000000c00247947 */ /* 0x000fec0003800000 */
.L_x_8217:
[----:B------:R-:W-:-:S09]  /*2670*/  UISETP.NE.AND UP0, UPT, UR4, 0x2, UPT ;  /* 0x000000020400788c */ /* 0x000fd2000bf05270 */
[----:B------:R-:W-:Y:S05]  /*2680*/  BRA.U !UP0, `(.L_x_8221) ;  /* 0x0000000108287547 */ /* 0x000fea000b800000 */
[----:B------:R-:W-:-:S09]  /*2690*/  UISETP.NE.AND UP0, UPT, UR4, 0x3, UPT ;  /* 0x000000030400788c */ /* 0x000fd2000bf05270 */
[----:B------:R-:W-:Y:S05]  /*26a0*/  BRA.U !UP0, `(.L_x_8222) ;  /* 0x0000000108147547 */ /* 0x000fea000b800000 */
[----:B------:R-:W-:-:S09]  /*26b0*/  UISETP.NE.AND UP0, UPT, UR4, 0x4, UPT ;  /* 0x000000040400788c */ /* 0x000fd2000bf05270 */
[----:B------:R-:W-:Y:S05]  /*26c0*/  BRA.U UP0, `(.L_x_8219) ;  /* 0x0000000900907547 */ /* 0x000fea000b800000 */
[----:B------:R-:W2:Y:S02]  /*26d0*/  LDG.E.64 R2, desc[UR36][R2.64] ;  /* 0x0000002402027981 */ /* 0x000ea4000c1e1b00 */
[----:B--2---:R0:W2:Y:S01]  /*26e0*/  I2F.S64 R0, R2 ;  /* 0x0000000200007312 */ /* 0x0040a20000301400 */
[----:B------:R-:W-:Y:S05]  /*26f0*/  BRA `(.L_x_8220) ;  /* 0x0000000c00007947 */ /* 0x000fea0003800000 */
.L_x_8222:
[----:B------:R-:W2:Y:S02]  /*2700*/  LDG.E R0, desc[UR36][R2.64] ;  /* 0x0000002402007981 */ /* 0x000ea4000c1e1900 */
[----:B--2---:R-:W-:Y:S01]  /*2710*/  I2FP.F32.S32 R0, R0 ;  /* 0x0000000000007245 */ /* 0x004fe20000201400 */
[----:B------:R-:W-:Y:S06]  /*2720*/  BRA `(.L_x_8220) ;  /* 0x0000000800f47947 */ /* 0x000fec0003800000 */
.L_x_8221:
[----:B------:R-:W2:Y:S02]  /*2730*/  LDG.E.U16 R0, desc[UR36][R2.64] ;  /* 0x0000002402007981 */ /* 0x000ea4000c1e1500 */
[----:B--2---:R-:W0:Y:S01]  /*2740*/  I2F.S16 R0, R0 ;  /* 0x0000000000007306 */ /* 0x004e220000101400 */
[----:B------:R-:W-:Y:S05]  /*2750*/  BRA `(.L_x_8220) ;  /* 0x0000000800e87947 */ /* 0x000fea0003800000 */
.L_x_8216:
        /* <DEDUP_REMOVED lines=8> */
.L_x_8224:
[----:B------:R-:W2:Y:S02]  /*27e0*/  LDG.E.U16 R0, desc[UR36][R2.64] ;  /* 0x0000002402007981 */ /* 0x000ea4000c1e1500 */
[----:B--2---:R-:W-:Y:S01]  /*27f0*/  HADD2.F32 R0, -RZ, R0.H0_H0 ;  /* 0x20000000ff007230 */ /* 0x004fe20000004100 */
[----:B------:R-:W-:Y:S06]  /*2800*/  BRA `(.L_x_8220) ;  /* 0x0000000800bc7947 */ /* 0x000fec0003800000 */
.L_x_8223:
        /* <DEDUP_REMOVED lines=8> */
.L_x_8226:
[----:B------:R-:W2:Y:S02]  /*2890*/  LDG.E.U16 R0, desc[UR36][R2.64] ;  /* 0x0000002402007981 */ /* 0x000ea4000c1e1500 */
[----:B--2---:R-:W-:Y:S01]  /*28a0*/  HADD2.F32 R0, -RZ, R0.H0_H0 ;  /* 0x20000000ff007230 */ /* 0x004fe20000004100 */
[----:B------:R-:W-:Y:S06]  /*28b0*/  BRA `(.L_x_8220) ;  /* 0x0000000800907947 */ /* 0x000fec0003800000 */
.L_x_8225:
[----:B------:R-:W2:Y:S01]  /*28c0*/  LDG.E.64 R2, desc[UR36][R2.64] ;  /* 0x0000002402027981 */ /* 0x000ea2000c1e1b00 */
[----:B------:R-:W-:Y:S01]  /*28d0*/  UMOV UR4, 0xf0000000 ;  /* 0xf000000000047882 */ /* 0x000fe20000000000 */
[----:B------:R-:W-:Y:S01]  /*28e0*/  UMOV UR5, 0x380fffff ;  /* 0x380fffff00057882 */ /* 0x000fe20000000000 */
[----:B--2---:R-:W0:Y:S01]  /*28f0*/  F2F.F32.F64 R0, R2 ;  /* 0x0000000200007310 */ /* 0x004e220000301000 */
[----:B------:R-:W-:-:S14]  /*2900*/  DSETP.GEU.AND P0, PT, |R2|, UR4, PT ;  /* 0x0000000402007e2a */ /* 0x000fdc000bf0e200 */
[----:B0-----:R-:W-:Y:S01]  /*2910*/  @!P0 FMUL R0, R0, 1.175494350822287508e-38 ;  /* 0x0080000000008820 */ /* 0x001fe20000400000 */
[----:B------:R-:W-:Y:S06]  /*2920*/  BRA `(.L_x_8220) ;  /* 0x0000000800747947 */ /* 0x000fec0003800000 */
.L_x_8215:
        /* <DEDUP_REMOVED lines=12> */
.L_x_8229:
[----:B------:R-:W2:Y:S01]  /*29f0*/  LDG.E.64 R2, desc[UR36][R2.64] ;  /* 0x0000002402027981 */ /* 0x000ea2000c1e1b00 */
[----:B------:R-:W-:Y:S01]  /*2a00*/  UMOV UR4, 0xf0000000 ;  /* 0xf000000000047882 */ /* 0x000fe20000000000 */
[----:B------:R-:W-:Y:S01]  /*2a10*/  UMOV UR5, 0x380fffff ;  /* 0x380fffff00057882 */ /* 0x000fe20000000000 */
[----:B--2---:R-:W0:Y:S01]  /*2a20*/  F2F.F32.F64 R0, R2 ;  /* 0x0000000200007310 */ /* 0x004e220000301000 */
[----:B------:R-:W-:-:S14]  /*2a30*/  DSETP.GEU.AND P0, PT, |R2|, UR4, PT ;  /* 0x0000000402007e2a */ /* 0x000fdc000bf0e200 */
[----:B0-----:R-:W-:Y:S01]  /*2a40*/  @!P0 FMUL R0, R0, 1.175494350822287508e-38 ;  /* 0x0080000000008820 */ /* 0x001fe20000400000 */
[----:B------:R-:W-:Y:S06]  /*2a50*/  BRA `(.L_x_8220) ;  /* 0x0000000800287947 */ /* 0x000fec0003800000 */
.L_x_8228:
        /* <DEDUP_REMOVED lines=23> */
[----:B------:R-:W-:Y:S01]  /*2bd0*/  LOP3.LUT R0, R5, 0x80000000, R0, 0xf8, !PT ;  /* 0x8000000005007812 */ /* 0x000fe200078ef800 */
[----:B------:R-:W-:Y:S06]  /*2be0*/  BRA `(.L_x_8220) ;  /* 0x0000000400c47947 */ /* 0x000fec0003800000 */
.L_x_8231:
[----:B------:R-:W2:Y:S02]  /*2bf0*/  LDG.E.U8 R2, desc[UR36][R2.64] ;  /* 0x0000002402027981 */ /* 0x000ea4000c1e1100 */
[C---:B--2---:R-:W-:Y:S01]  /*2c00*/  SHF.L.U32 R4, R2.reuse, 0x19, RZ ;  /* 0x0000001902047819 */ /* 0x044fe200000006ff */
        /* <DEDUP_REMOVED lines=8> */
[----:B------:R-:W-:Y:S01]  /*2c90*/  LOP3.LUT R0, R0, 0x80000000, R5, 0xf8, !PT ;  /* 0x8000000000007812 */ /* 0x000fe200078ef805 */
[----:B------:R-:W-:Y:S06]  /*2ca0*/  BRA `(.L_x_8220) ;  /* 0x0000000400947947 */ /* 0x000fec0003800000 */
.L_x_8230:
[----:B------:R-:W2:Y:S02]  /*2cb0*/  LDG.E.U16 R0, desc[UR36][R2.64] ;  /* 0x0000002402007981 */ /* 0x000ea4000c1e1500 */
[----:B--2---:R-:W-:Y:S01]  /*2cc0*/  IMAD.U32 R0, R0, 0x10000, RZ ;  /* 0x0001000000007824 */ /* 0x004fe200078e00ff */
[----:B------:R-:W-:Y:S06]  /*2cd0*/  BRA `(.L_x_8220) ;  /* 0x0000000400887947 */ /* 0x000fec0003800000 */
.L_x_8227:
        /* <DEDUP_REMOVED lines=11> */
.L_x_8234:
[----:B------:R-:W2:Y:S01]  /*2d90*/  LDG.E.U8 R3, desc[UR36][R2.64] ;  /* 0x0000002402037981 */ /* 0x000ea2000c1e1100 */
        /* <DEDUP_REMOVED lines=19> */
.L_x_8236:
[----:B------:R-:W-:Y:S05]  /*2ed0*/  BSYNC.RECONVERGENT B0 ;  /* 0x0000000000007941 */ /* 0x000fea0003800200 */
.L_x_8235:
[----:B------:R-:W-:Y:S01]  /*2ee0*/  IMAD.SHL.U32 R0, R0, 0x100000, RZ ;  /* 0x0010000000007824 */ /* 0x000fe200078e00ff */
[----:B------:R-:W-:-:S04]  /*2ef0*/  LEA R2, R2, 0x3b800000, 0x17 ;  /* 0x3b80000002027811 */ /* 0x000fc800078eb8ff */
[----:B------:R-:W-:Y:S01]  /*2f00*/  LOP3.LUT R0, R2, R0, R7, 0xfe, !PT ;  /* 0x0000000002007212 */ /* 0x000fe200078efe07 */
[----:B------:R-:W-:Y:S06]  /*2f10*/  BRA `(.L_x_8220) ;  /* 0x0000000000f87947 */ /* 0x000fec0003800000 */
.L_x_8233:
        /* <DEDUP_REMOVED lines=20> */
.L_x_8238:
[----:B------:R-:W-:Y:S05]  /*3060*/  BSYNC.RECONVERGENT B0 ;  /* 0x0000000000007941 */ /* 0x000fea0003800200 */
.L_x_8237:
[----:B------:R-:W-:Y:S02]  /*3070*/  SHF.L.U32 R0, R0, 0x15, RZ ;  /* 0x0000001500007819 */ /* 0x000fe400000006ff */
[----:B------:R-:W-:-:S04]  /*3080*/  LEA R2, R2, 0x37800000, 0x17 ;  /* 0x3780000002027811 */ /* 0x000fc800078eb8ff */
[----:B------:R-:W-:Y:S01]  /*3090*/  LOP3.LUT R0, R2, R0, R7, 0xfe, !PT ;  /* 0x0000000002007212 */ /* 0x000fe200078efe07 */
[----:B------:R-:W-:Y:S06]  /*30a0*/  BRA `(.L_x_8220) ;  /* 0x0000000000947947 */ /* 0x000fec0003800000 */
.L_x_8232:
[----:B------:R-:W-:-:S09]  /*30b0*/  UISETP.NE.AND UP0, UPT, UR4, 0x1c, UPT ;  /* 0x0000001c0400788c */ /* 0x000fd2000bf05270 */
[----:B------:R-:W-:Y:S05]  /*30c0*/  BRA.U !UP0, `(.L_x_8239) ;  /* 0x0000000108847547 */ /* 0x000fea000b800000 */
[----:B------:R-:W-:-:S09]  /*30d0*/  UISETP.NE.AND UP0, UPT, UR4, 0x1d, UPT ;  /* 0x0000001d0400788c */ /* 0x000fd2000bf05270 */
[----:B------:R-:W-:Y:S05]  /*30e0*/  BRA.U !UP0, `(.L_x_8240) ;  /* 0x0000000108707547 */ /* 0x000fea000b800000 */
[----:B------:R-:W-:-:S09]  /*30f0*/  UISETP.NE.AND UP0, UPT, UR4, 0x2c, UPT ;  /* 0x0000002c0400788c */ /* 0x000fd2000bf05270 */
[----:B------:R-:W-:Y:S05]  /*3100*/  BRA.U !UP0, `(.L_x_8241) ;  /* 0x0000000108487547 */ /* 0x000fea000b800000 */
.L_x_8219:
[----:B------:R-:W-:Y:S01]  /*3110*/  MOV R2, 0x0 ;  /* 0x0000000000027802 */ /* 0x000fe20000000f00 */
[----:B------:R-:W0:Y:S01]  /*3120*/  LDCU.64 UR4, c[0x4][0x178] ;  /* 0x01002f00ff0477ac */ /* 0x000e220008000a00 */
[----:B------:R-:W-:Y:S02]  /*3130*/  HFMA2 R13, -RZ, RZ, 0, 0 ;  /* 0x00000000ff0d7431 */ /* 0x000fe400000001ff */
[----:B------:R-:W-:Y:S01]  /*3140*/  IMAD.MOV.U32 R8, RZ, RZ, 0x4e ;  /* 0x0000004eff087424 */ /* 0x000fe200078e00ff */
[----:B------:R-:W2:Y:S01]  /*3150*/  LDCU.64 UR6, c[0x4][0x180] ;  /* 0x01003000ff0677ac */ /* 0x000ea20008000a00 */
[----:B------:R-:W3:Y:S01]  /*3160*/  LDC.64 R2, c[0x4][R2] ;  /* 0x0100000002027b82 */ /* 0x000ee20000000a00 */
[----:B------:R-:W-:Y:S01]  /*3170*/  IMAD.MOV.U32 R12, RZ, RZ, 0x1 ;  /* 0x00000001ff0c7424 */ /* 0x000fe200078e00ff */
[----:B------:R-:W4:Y:S01]  /*3180*/  LDCU.64 UR8, c[0x4][0x68] ;  /* 0x01000d00ff0877ac */ /* 0x000f220008000a00 */
[----:B0-----:R-:W-:Y:S02]  /*3190*/  IMAD.U32 R4, RZ, RZ, UR4 ;  /* 0x00000004ff047e24 */ /* 0x001fe4000f8e00ff */
[----:B------:R-:W-:Y:S01]  /*31a0*/  IMAD.U32 R5, RZ, RZ, UR5 ;  /* 0x00000005ff057e24 */ /* 0x000fe2000f8e00ff */
[----:B--2---:R-:W-:Y:S01]  /*31b0*/  MOV R6, UR6 ;  /* 0x0000000600067c02 */ /* 0x004fe20008000f00 */
[----:B------:R-:W-:-:S02]  /*31c0*/  IMAD.U32 R7, RZ, RZ, UR7 ;  /* 0x00000007ff077e24 */ /* 0x000fc4000f8e00ff */
[----:B----4-:R-:W-:Y:S01]  /*31d0*/  IMAD.U32 R10, RZ, RZ, UR8 ;  /* 0x00000008ff0a7e24 */ /* 0x010fe2000f8e00ff */
[----:B------:R-:W-:-:S07]  /*31e0*/  MOV R11, UR9 ;  /* 0x00000009000b7c02 */ /* 0x000fce0008000f00 */
[----:B------:R-:W-:-:S07]  /*31f0*/  LEPC R20, `(.L_x_8242) ;  /* 0x000000001014794e */ /* 0x000fce0000000000 */
[----:B-1-3-5:R-:W-:Y:S05]  /*3200*/  CALL.ABS.NOINC R2 ;  /* 0x0000000002007343 */ /* 0x02afea0003c00000 */
.L_x_8242:
[----:B------:R-:W-:Y:S01]  /*3210*/  IMAD.MOV.U32 R0, RZ, RZ, RZ ;  /* 0x000000ffff007224 */ /* 0x000fe200078e00ff */
[----:B------:R-:W-:Y:S06]  /*3220*/  BRA `(.L_x_8220) ;  /* 0x0000000000347947 */ /* 0x000fec0003800000 */
.L_x_8241:
[----:B------:R-:W2:Y:S01]  /*3230*/  LDG.E.U8 R2, desc[UR36][R2.64] ;  /* 0x0000002402027981 */ /* 0x000ea2000c1e1100 */
[----:B------:R-:W-:Y:S01]  /*3240*/  IMAD.MOV.U32 R0, RZ, RZ, 0x400000 ;  /* 0x00400000ff007424 */ /* 0x000fe200078e00ff */
[----:B--2---:R-:W-:-:S13]  /*3250*/  ISETP.NE.AND P0, PT, R2, RZ, PT ;  /* 0x000000ff0200720c */ /* 0x004fda0003f05270 */
[----:B------:R-:W-:Y:S05]  /*3260*/  @!P0 BRA `(.L_x_8220) ;  /* 0x0000000000248947 */ /* 0x000fea0003800000 */
[----:B------:R-:W-:-:S13]  /*3270*/  ISETP.NE.AND P0, PT, R2, 0xff, PT ;  /* 0x000000ff0200780c */ /* 0x000fda0003f05270 */
[----:B------:R-:W-:Y:S01]  /*3280*/  @!P0 MOV R0, 0x7f800001 ;  /* 0x7f80000100008802 */ /* 0x000fe20000000f00 */
[----:B------:R-:W-:Y:S01]  /*3290*/  @P0 IMAD.SHL.U32 R0, R2, 0x800000, RZ ;  /* 0x0080000002000824 */ /* 0x000fe200078e00ff */
[----:B------:R-:W-:Y:S06]  /*32a0*/  BRA `(.L_x_8220) ;  /* 0x0000000000147947 */ /* 0x000fec0003800000 */
.L_x_8240:
[----:B------:R-:W2:Y:S02]  /*32b0*/  LDG.E.64 R2, desc[UR36][R2.64] ;  /* 0x0000002402027981 */ /* 0x000ea4000c1e1b00 */
[----:B--2---:R0:W2:Y:S01]  /*32c0*/  I2F.U64 R0, R2 ;  /* 0x0000000200007312 */ /* 0x0040a20000301000 */
[----:B------:R-:W-:Y:S05]  /*32d0*/  BRA `(.L_x_8220) ;  /* 0x0000000000087947 */ /* 0x000fea0003800000 */
.L_x_8239:
[----:B------:R-:W2:Y:S02]  /*32e0*/  LDG.E R0, desc[UR36][R2.64] ;  /* 0x0000002402007981 */ /* 0x000ea4000c1e1900 */
[----:B--2---:R-:W-:-:S07]  /*32f0*/  I2FP.F32.U32 R0, R0 ;  /* 0x0000000000007245 */ /* 0x004fce0000201000 */
.L_x_8220:
[----:B------:R-:W-:Y:S05]  /*3300*/  BSYNC.RECONVERGENT B6 ;  /* 0x0000000000067941 */ /* 0x000fea0003800200 */
.L_x_8214:
[C---:B012--5:R-:W-:Y:S01]  /*3310*/  FSETP.GEU.FTZ.AND P0, PT, |R19|.reuse, |R0|, PT ;  /* 0x400000001300720b */ /* 0x067fe20003f1e200 */
[----:B------:R-:W-:Y:S01]  /*3320*/  BSSY.RECONVERGENT B0, `(.L_x_8243) ;  /* 0x000003e000007945 */ /* 0x000fe20003800200 */
[----:B------:R-:W-:-:S11]  /*3330*/  FADD.FTZ R4, |R19|, -RZ ;  /* 0x800000ff13047221 */ /* 0x000fd60000010200 */
[----:B------:R-:W-:Y:S05]  /*3340*/  @!P0 BRA `(.L_x_8244) ;  /* 0x0000000000ec8947 */ /* 0x000fea0003800000 */
[----:B------:R-:W-:-:S05]  /*3350*/  FMUL.FTZ R5, |R0|, 8388608 ;  /* 0x4b00000000057820 */ /* 0x000fca0000410200 */
[----:B------:R-:W-:-:S13]  /*3360*/  FSETP.GTU.FTZ.AND P0, PT, R4, R5, PT ;  /* 0x000000050400720b */ /* 0x000fda0003f1c000 */
[----:B------:R-:W-:Y:S05]  /*3370*/  @P0 BRA `(.L_x_8245) ;  /* 0x0000000000680947 */ /* 0x000fea0003800000 */
[----:B------:R-:W-:Y:S01]  /*3380*/  FADD.FTZ R7, |R0|, -RZ ;  /* 0x800000ff00077221 */ /* 0x000fe20000010200 */
[----:B------:R-:W-:Y:S03]  /*3390*/  BSSY.RECONVERGENT B1, `(.L_x_8246) ;  /* 0x0000016000017945 */ /* 0x000fe60003800200 */
[----:B---34-:R-:W0:Y:S02]  /*33a0*/  MUFU.RCP R3, R7 ;  /* 0x0000000700037308 */ /* 0x018e240000001000 */
        /* <DEDUP_REMOVED lines=20> */
.L_x_8247:
[----:B------:R-:W-:Y:S05]  /*34f0*/  BSYNC.RECONVERGENT B1 ;  /* 0x0000000000017941 */ /* 0x000fea0003800200 */
.L_x_8246:
[----:B------:R-:W-:Y:S01]  /*3500*/  FFMA.FTZ R4, -R7, R5, R4 ;  /* 0x0000000507047223 */ /* 0x000fe20000010104 */
[----:B------:R-:W-:Y:S06]  /*3510*/  BRA `(.L_x_8244) ;  /* 0x0000000000787947 */ /* 0x000fec0003800000 */
.L_x_8245:
[----:B------:R-:W-:Y:S01]  /*3520*/  LOP3.LUT R7, R5, 0xff800000, RZ, 0xc0, !PT ;  /* 0xff80000005077812 */ /* 0x000fe200078ec0ff */
[----:B------:R-:W-:Y:S01]  /*3530*/  BSSY.RECONVERGENT B1, `(.L_x_8248) ;  /* 0x000001a000017945 */ /* 0x000fe20003800200 */
[----:B------:R-:W-:Y:S02]  /*3540*/  FSETP.GT.FTZ.AND P2, PT, |R0|, RZ, PT ;  /* 0x000000ff0000720b */ /* 0x000fe40003f54200 */
[C---:B---34-:R-:W-:Y:S02]  /*3550*/  IADD3 R2, PT, PT, R4.reuse, 0xb800000, -R7 ;  /* 0x0b80000004027810 */ /* 0x058fe40007ffe807 */
[----:B------:R-:W-:Y:S02]  /*3560*/  LOP3.LUT R0, R4, 0x7fffff, RZ, 0xc0, !PT ;  /* 0x007fffff04007812 */ /* 0x000fe400078ec0ff */
[----:B------:R-:W-:Y:S02]  /*3570*/  LOP3.LUT P1, R3, R2, 0xff800000, RZ, 0xc0, !PT ;  /* 0xff80000002037812 */ /* 0x000fe4000782c0ff */
[----:B------:R-:W-:-:S02]  /*3580*/  ISETP.GT.U32.AND P0, PT, R4, 0x7f7fffff, PT ;  /* 0x7f7fffff0400780c */ /* 0x000fc40003f04070 */
[----:B------:R-:W-:Y:S02]  /*3590*/  FSEL R2, R7, +QNAN , P2 ;  /* 0x7fffffff07027808 */ /* 0x000fe40001000000 */
[----:B------:R-:W-:Y:S02]  /*35a0*/  LOP3.LUT R0, R0, 0x3f800000, RZ, 0xfc, !PT ;  /* 0x3f80000000007812 */ /* 0x000fe400078efcff */
[----:B------:R-:W-:-:S05]  /*35b0*/  FSEL R6, R2, +QNAN , !P0 ;  /* 0x7fffffff02067808 */ /* 0x000fca0004000000 */
[----:B------:R-:W-:Y:S05]  /*35c0*/  @!P1 BRA `(.L_x_8249) ;  /* 0x0000000000409947 */ /* 0x000fea0003800000 */
[----:B------:R-:W-:-:S04]  /*35d0*/  LOP3.LUT R2, R5, 0x7fffff, RZ, 0xc0, !PT ;  /* 0x007fffff05027812 */ /* 0x000fc800078ec0ff */
[----:B------:R-:W-:-:S04]  /*35e0*/  LOP3.LUT R7, R2, 0x3f800000, RZ, 0xfc, !PT ;  /* 0x3f80000002077812 */ /* 0x000fc800078efcff */
[----:B------:R0:W1:Y:S03]  /*35f0*/  MUFU.RCP R8, R7 ;  /* 0x0000000700087308 */ /* 0x0000660000001000 */
.L_x_8250:
        /* <DEDUP_REMOVED lines=13> */
.L_x_8249:
[----:B------:R-:W-:Y:S05]  /*36d0*/  BSYNC.RECONVERGENT B1 ;  /* 0x0000000000017941 */ /* 0x000fea0003800200 */
.L_x_8248:
[----:B------:R-:W-:-:S04]  /*36e0*/  FMUL.FTZ R3, R0, 1.1920928955078125e-07 ;  /* 0x3400000000037820 */ /* 0x000fc80000410000 */
[----:B------:R-:W-:-:S07]  /*36f0*/  FMUL.FTZ R4, R6, R3 ;  /* 0x0000000306047220 */ /* 0x000fce0000410000 */
.L_x_8244:
[----:B------:R-:W-:Y:S05]  /*3700*/  BSYNC.RECONVERGENT B0 ;  /* 0x0000000000007941 */ /* 0x000fea0003800200 */
.L_x_8243:
[----:B------:R-:W3:Y:S01]  /*3710*/  LDCU.64 UR6, c[0x0][0x5e8] ;  /* 0x0000bd00ff0677ac */ /* 0x000ee20008000a00 */
[C---:B------:R-:W-:Y:S02]  /*3720*/  FSETP.NAN.FTZ.AND P0, PT, |R4|.reuse, |R4|, PT ;  /* 0x400000040400720b */ /* 0x040fe40003f18200 */
[----:B------:R-:W-:Y:S01]  /*3730*/  LOP3.LUT R19, R4, 0x80000000, R19, 0xb8, !PT ;  /* 0x8000000004137812 */ /* 0x000fe200078eb813 */
[----:B------:R-:W-:-:S03]  /*3740*/  UPRMT UR4, UR43, 0x9910, URZ ;  /* 0x000099102b047896 */ /* 0x000fc600080000ff */
[----:B------:R-:W-:Y:S01]  /*3750*/  FSEL R4, R4, R19, P0 ;  /* 0x0000001304047208 */ /* 0x000fe20000000000 */
        /* <DEDUP_REMOVED lines=12> */
[----:B------:R-:W1:Y:S02]  /*3820*/  F2I.FTZ.TRUNC.NTZ R5, R4 ;  /* 0x0000000400057305 */ /* 0x000e64000021f100 */
[----:B-1----:R1:W-:Y:S01]  /*3830*/  STG.E.U8 desc[UR36][R2.64], R5 ;  /* 0x0000000502007986 */ /* 0x0023e2000c101124 */
[----:B------:R-:W-:Y:S05]  /*3840*/  BRA `(.L_x_8256) ;  /* 0x0000000c003c7947 */ /* 0x000fea0003800000 */
.L_x_8254:
[----:B------:R-:W0:Y:S02]  /*3850*/  F2I.S64.TRUNC R4, R4 ;  /* 0x0000000400047311 */ /* 0x000e24000020d900 */
[----:B0-----:R-:W-:-:S05]  /*3860*/  IMAD.MOV.U32 R7, RZ, RZ, R4 ;  /* 0x000000ffff077224 */ /* 0x001fca00078e0004 */
[----:B------:R0:W-:Y:S01]  /*3870*/  STG.E.U8 desc[UR36][R2.64], R7 ;  /* 0x0000000702007986 */ /* 0x0001e2000c101124 */
[----:B------:R-:W-:Y:S05]  /*3880*/  BRA `(.L_x_8256) ;  /* 0x0000000c002c7947 */ /* 0x000fea0003800000 */
.L_x_8253:
[----:B------:R-:W-:-:S09]  /*3890*/  UISETP.NE.AND UP0, UPT, UR4, 0x2, UPT ;  /* 0x000000020400788c */ /* 0x000fd2000bf05270 */
[----:B------:R-:W-:Y:S05]  /*38a0*/  BRA.U !UP0, `(.L_x_8257) ;  /* 0x0000000108287547 */ /* 0x000fea000b800000 */
[----:B------:R-:W-:-:S09]  /*38b0*/  UISETP.NE.AND UP0, UPT, UR4, 0x3, UPT ;  /* 0x000000030400788c */ /* 0x000fd2000bf05270 */
[----:B------:R-:W-:Y:S05]  /*38c0*/  BRA.U !UP0, `(.L_x_8258) ;  /* 0x0000000108147547 */ /* 0x000fea000b800000 */
[----:B------:R-:W-:-:S09]  /*38d0*/  UISETP.NE.AND UP0, UPT, UR4, 0x4, UPT ;  /* 0x000000040400788c */ /* 0x000fd2000bf05270 */
[----:B------:R-:W-:Y:S05]  /*38e0*/  BRA.U UP0, `(.L_x_8255) ;  /* 0x0000000900807547 */ /* 0x000fea000b800000 */
[----:B------:R-:W1:Y:S02]  /*38f0*/  F2I.S64.TRUNC R4, R4 ;  /* 0x0000000400047311 */ /* 0x000e64000020d900 */
[----:B-1----:R1:W-:Y:S01]  /*3900*/  STG.E.64 desc[UR36][R2.64], R4 ;  /* 0x0000000402007986 */ /* 0x0023e2000c101b24 */
[----:B------:R-:W-:Y:S05]  /*3910*/  BRA `(.L_x_8256) ;  /* 0x0000000c00087947 */ /* 0x000fea0003800000 */
.L_x_8258:
[----:B------:R-:W1:Y:S02]  /*3920*/  F2I.FTZ.TRUNC.NTZ R5, R4 ;  /* 0x0000000400057305 */ /* 0x000e64000021f100 */
[----:B-1----:R1:W-:Y:S01]  /*3930*/  STG.E desc[UR36][R2.64], R5 ;  /* 0x0000000502007986 */ /* 0x0023e2000c101924 */
[----:B------:R-:W-:Y:S05]  /*3940*/  BRA `(.L_x_8256) ;  /* 0x0000000800fc7947 */ /* 0x000fea0003800000 */
.L_x_8257:
[----:B------:R-:W1:Y:S02]  /*3950*/  F2I.FTZ.TRUNC.NTZ R5, R4 ;  /* 0x0000000400057305 */ /* 0x000e64000021f100 */
[----:B-1----:R1:W-:Y:S01]  /*3960*/  STG.E.U16 desc[UR36][R2.64], R5 ;  /* 0x0000000502007986 */ /* 0x0023e2000c101524 */
[----:B------:R-:W-:Y:S05]  /*3970*/  BRA `(.L_x_8256) ;  /* 0x0000000800f07947 */ /* 0x000fea0003800000 */
.L_x_8252:
[----:B------:R-:W-:-:S09]  /*3980*/  UISETP.GT.AND UP0, UPT, UR4, 0x6, UPT ;  /* 0x000000060400788c */ /* 0x000fd2000bf04270 */
[----:B------:R-:W-:Y:S05]  /*3990*/  BRA.U UP0, `(.L_x_8259) ;  /* 0x0000000100247547 */ /* 0x000fea000b800000 */
[----:B------:R-:W-:-:S09]  /*39a0*/  UISETP.NE.AND UP0, UPT, UR4, 0x5, UPT ;  /* 0x000000050400788c */ /* 0x000fd2000bf05270 */
[----:B------:R-:W-:Y:S05]  /*39b0*/  BRA.U !UP0, `(.L_x_8260) ;  /* 0x0000000108107547 */ /* 0x000fea000b800000 */
[----:B------:R-:W-:-:S09]  /*39c0*/  UISETP.NE.AND UP0, UPT, UR4, 0x6, UPT ;  /* 0x000000060400788c */ /* 0x000fd2000bf05270 */
[----:B------:R-:W-:Y:S05]  /*39d0*/  BRA.U UP0, `(.L_x_8255) ;  /* 0x0000000900447547 */ /* 0x000fea000b800000 */
[----:B------:R1:W-:Y:S01]  /*39e0*/  STG.E desc[UR36][R2.64], R4 ;  /* 0x0000000402007986 */ /* 0x0003e2000c101924 */
[----:B------:R-:W-:Y:S05]  /*39f0*/  BRA `(.L_x_8256) ;  /* 0x0000000800d07947 */ /* 0x000fea0003800000 */
.L_x_8260:
[----:B------:R-:W-:-:S05]  /*3a00*/  F2FP.F16.F32.PACK_AB R4, RZ, R4 ;  /* 0x00000004ff04723e */ /* 0x000fca00000000ff */
[----:B------:R1:W-:Y:S01]  /*3a10*/  STG.E.U16 desc[UR36][R2.64], R4 ;  /* 0x0000000402007986 */ /* 0x0003e2000c101524 */
[----:B------:R-:W-:Y:S05]  /*3a20*/  BRA `(.L_x_8256) ;  /* 0x0000000800c47947 */ /* 0x000fea0003800000 */
.L_x_8259:
[----:B------:R-:W-:-:S09]  /*3a30*/  UISETP.NE.AND UP0, UPT, UR4, 0x7, UPT ;  /* 0x000000070400788c */ /* 0x000fd2000bf05270 */
[----:B------:R-:W-:Y:S05]  /*3a40*/  BRA.U !UP0, `(.L_x_8261) ;  /* 0x00000001082c7547 */ /* 0x000fea000b800000 */
[----:B------:R-:W-:-:S09]  /*3a50*/  UISETP.NE.AND UP0, UPT, UR4, 0x8, UPT ;  /* 0x000000080400788c */ /* 0x000fd2000bf05270 */
[----:B------:R-:W-:Y:S05]  /*3a60*/  BRA.U !UP0, `(.L_x_8262) ;  /* 0x0000000108147547 */ /* 0x000fea000b800000 */
[----:B------:R-:W-:-:S09]  /*3a70*/  UISETP.NE.AND UP0, UPT, UR4, 0x9, UPT ;  /* 0x000000090400788c */ /* 0x000fd2000bf05270 */
[----:B------:R-:W-:Y:S05]  /*3a80*/  BRA.U UP0, `(.L_x_8255) ;  /* 0x0000000900187547 */ /* 0x000fea000b800000 */
[----:B------:R-:W-:-:S05]  /*3a90*/  IMAD.MOV.U32 R5, RZ, RZ, RZ ;  /* 0x000000ffff057224 */ /* 0x000fca00078e00ff */
[----:B------:R1:W-:Y:S01]  /*3aa0*/  STG.E.64 desc[UR36][R2.64], R4 ;  /* 0x0000000402007986 */ /* 0x0003e2000c101b24 */
[----:B------:R-:W-:Y:S05]  /*3ab0*/  BRA `(.L_x_8256) ;  /* 0x0000000800a07947 */ /* 0x000fea0003800000 */
.L_x_8262:
[----:B------:R-:W-:-:S04]  /*3ac0*/  F2FP.F16.F32.PACK_AB R5, RZ, R4 ;  /* 0x00000004ff05723e */ /* 0x000fc800000000ff */
[----:B------:R-:W-:-:S05]  /*3ad0*/  PRMT R5, R5, 0x5410, RZ ;  /* 0x0000541005057816 */ /* 0x000fca00000000ff */
[----:B------:R1:W-:Y:S01]  /*3ae0*/  STG.E desc[UR36][R2.64], R5 ;  /* 0x0000000502007986 */ /* 0x0003e2000c101924 */
[----:B------:R-:W-:Y:S05]  /*3af0*/  BRA `(.L_x_8256) ;  /* 0x0000000800907947 */ /* 0x000fea0003800000 */
.L_x_8261:
[----:B------:R-:W-:-:S06]  /*3b00*/  FMUL.FTZ R4, R4, 1 ;  /* 0x3f80000004047820 */ /* 0x000fcc0000410000 */
[----:B------:R-:W1:Y:S02]  /*3b10*/  F2F.F64.F32 R4, R4 ;  /* 0x0000000400047310 */ /* 0x000e640000201800 */
[----:B-1----:R1:W-:Y:S01]  /*3b20*/  STG.E.64 desc[UR36][R2.64], R4 ;  /* 0x0000000402007986 */ /* 0x0023e2000c101b24 */
[----:B------:R-:W-:Y:S05]  /*3b30*/  BRA `(.L_x_8256) ;  /* 0x0000000800807947 */ /* 0x000fea0003800000 */
.L_x_8251:
        /* <DEDUP_REMOVED lines=8> */
[----:B------:R-:W-:-:S04]  /*3bc0*/  FSETP.NEU.FTZ.AND P0, PT, R4, RZ, PT ;  /* 0x000000ff0400720b */ /* 0x000fc80003f1d000 */
[----:B------:R-:W-:-:S05]  /*3bd0*/  SEL R5, RZ, 0x1, !P0 ;  /* 0x00000001ff057807 */ /* 0x000fca0004000000 */
[----:B------:R1:W-:Y:S01]  /*3be0*/  STG.E.U8 desc[UR36][R2.64], R5 ;  /* 0x0000000502007986 */ /* 0x0003e2000c101124 */
[----:B------:R-:W-:Y:S05]  /*3bf0*/  BRA `(.L_x_8256) ;  /* 0x0000000800507947 */ /* 0x000fea0003800000 */
.L_x_8265:
[----:B------:R-:W-:Y:S01]  /*3c00*/  FMUL.FTZ R4, R4, 1 ;  /* 0x3f80000004047820 */ /* 0x000fe20000410000 */
[----:B0-----:R-:W-:-:S05]  /*3c10*/  CS2R R6, SRZ ;  /* 0x0000000000067805 */ /* 0x001fca000001ff00 */
[----:B------:R-:W0:Y:S02]  /*3c20*/  F2F.F64.F32 R4, R4 ;  /* 0x0000000400047310 */ /* 0x000e240000201800 */
[----:B0-----:R4:W-:Y:S01]  /*3c30*/  STG.E.128 desc[UR36][R2.64], R4 ;  /* 0x0000000402007986 */ /* 0x0019e2000c101d24 */
[----:B------:R-:W-:Y:S05]  /*3c40*/  BRA `(.L_x_8256) ;  /* 0x00000008003c7947 */ /* 0x000fea0003800000 */
.L_x_8264:
[----:B------:R-:W-:-:S09]  /*3c50*/  UISETP.NE.AND UP0, UPT, UR4, 0xf, UPT ;  /* 0x0000000f0400788c */ /* 0x000fd2000bf05270 */
[----:B------:R-:W-:Y:S05]  /*3c60*/  BRA.U !UP0, `(.L_x_8266) ;  /* 0x0000000108987547 */ /* 0x000fea000b800000 */
[----:B------:R-:W-:-:S09]  /*3c70*/  UISETP.NE.AND UP0, UPT, UR4, 0x17, UPT ;  /* 0x000000170400788c */ /* 0x000fd2000bf05270 */
[----:B------:R-:W-:Y:S05]  /*3c80*/  BRA.U !UP0, `(.L_x_8267) ;  /* 0x0000000108487547 */ /* 0x000fea000b800000 */
[----:B------:R-:W-:-:S09]  /*3c90*/  UISETP.NE.AND UP0, UPT, UR4, 0x18, UPT ;  /* 0x000000180400788c */ /* 0x000fd2000bf05270 */
[----:B------:R-:W-:Y:S05]  /*3ca0*/  BRA.U UP0, `(.L_x_8255) ;  /* 0x0000000500907547 */ /* 0x000fea000b800000 */
[----:B------:R-:W-:Y:S01]  /*3cb0*/  LOP3.LUT R6, R4, 0x7fffffff, RZ, 0xc0, !PT ;  /* 0x7fffffff04067812 */ /* 0x000fe200078ec0ff */
[----:B------:R-:W-:Y:S01]  /*3cc0*/  BSSY.RECONVERGENT B0, `(.L_x_8268) ;  /* 0x000000b000007945 */ /* 0x000fe20003800200 */
[----:B------:R-:W-:Y:S01]  /*3cd0*/  HFMA2 R0, -RZ, RZ, 0, 7.569789886474609375e-06 ;  /* 0x0000007fff007431 */ /* 0x000fe200000001ff */
[----:B0-----:R-:W-:Y:S02]  /*3ce0*/  SHF.R.U32.HI R7, RZ, 0x18, R4 ;  /* 0x00000018ff077819 */ /* 0x001fe40000011604 */
        /* <DEDUP_REMOVED lines=8> */
.L_x_8269:
[----:B------:R-:W-:Y:S05]  /*3d70*/  BSYNC.RECONVERGENT B0 ;  /* 0x0000000000007941 */ /* 0x000fea0003800200 */
.L_x_8268:
[----:B------:R-:W-:-:S05]  /*3d80*/  LOP3.LUT R7, R0, 0x80, R7, 0xf8, !PT ;  /* 0x0000008000077812 */ /* 0x000fca00078ef807 */
[----:B------:R2:W-:Y:S01]  /*3d90*/  STG.E.U8 desc[UR36][R2.64], R7 ;  /* 0x0000000702007986 */ /* 0x0005e2000c101124 */
[----:B------:R-:W-:Y:S05]  /*3da0*/  BRA `(.L_x_8256) ;  /* 0x0000000400e47947 */ /* 0x000fea0003800000 */
.L_x_8267:
[----:B------:R-:W-:Y:S01]  /*3db0*/  LOP3.LUT R6, R4, 0x7fffffff, RZ, 0xc0, !PT ;  /* 0x7fffffff04067812 */ /* 0x000fe200078ec0ff */
[----:B------:R-:W-:Y:S01]  /*3dc0*/  BSSY.RECONVERGENT B0, `(.L_x_8270) ;  /* 0x000000d000007945 */ /* 0x000fe20003800200 */
[----:B0-----:R-:W-:Y:S02]  /*3dd0*/  SHF.R.U32.HI R7, RZ, 0x18, R4 ;  /* 0x00000018ff077819 */ /* 0x001fe40000011604 */
        /* <DEDUP_REMOVED lines=11> */
.L_x_8271:
[----:B------:R-:W-:Y:S05]  /*3e90*/  BSYNC.RECONVERGENT B0 ;  /* 0x0000000000007941 */ /* 0x000fea0003800200 */
.L_x_8270:
[----:B------:R-:W-:-:S05]  /*3ea0*/  LOP3.LUT R5, R0, 0x80, R7, 0xf8, !PT ;  /* 0x0000008000057812 */ /* 0x000fca00078ef807 */
[----:B------:R3:W-:Y:S01]  /*3eb0*/  STG.E.U8 desc[UR36][R2.64], R5 ;  /* 0x0000000502007986 */ /* 0x0007e2000c101124 */
[----:B------:R-:W-:Y:S05]  /*3ec0*/  BRA `(.L_x_8256) ;  /* 0x00000004009c7947 */ /* 0x000fea0003800000 */
.L_x_8266:
[----:B------:R-:W-:-:S05]  /*3ed0*/  F2FP.BF16.F32.PACK_AB R4, RZ, R4 ;  /* 0x00000004ff04723e */ /* 0x000fca00000010ff */
[----:B------:R1:W-:Y:S01]  /*3ee0*/  STG.E.U16 desc[UR36][R2.64], R4 ;  /* 0x0000000402007986 */ /* 0x0003e2000c101524 */
[----:B------:R-:W-:Y:S05]  /*3ef0*/  BRA `(.L_x_8256) ;  /* 0x0000000400907947 */ /* 0x000fea0003800000 */
.L_x_8263:
        /* <DEDUP_REMOVED lines=8> */
[----:B------:R-:W1:Y:S02]  /*3f80*/  F2I.FTZ.U32.TRUNC.NTZ R5, R4 ;  /* 0x0000000400057305 */ /* 0x000e64000021f000 */
[----:B-1----:R1:W-:Y:S01]  /*3f90*/  STG.E.U16 desc[UR36][R2.64], R5 ;  /* 0x0000000502007986 */ /* 0x0023e2000c101524 */
[----:B------:R-:W-:Y:S05]  /*3fa0*/  BRA `(.L_x_8256) ;  /* 0x0000000400647947 */ /* 0x000fea0003800000 */
.L_x_8274:
[----:B------:R-:W-:Y:S01]  /*3fb0*/  LOP3.LUT R5, R4, 0x7fffffff, RZ, 0xc0, !PT ;  /* 0x7fffffff04057812 */ /* 0x000fe200078ec0ff */
[----:B------:R-:W-:Y:S01]  /*3fc0*/  BSSY.RECONVERGENT B0, `(.L_x_8275) ;  /* 0x0000013000007945 */ /* 0x000fe20003800200 */
[----:B------:R-:W-:Y:S02]  /*3fd0*/  IMAD.MOV.U32 R0, RZ, RZ, 0x80 ;  /* 0x00000080ff007424 */ /* 0x000fe400078e00ff */
        /* <DEDUP_REMOVED lines=9> */
.L_x_8277:
[----:B------:R-:W-:-:S04]  /*4070*/  SHF.R.U32.HI R0, RZ, 0x14, R4 ;  /* 0x00000014ff007819 */ /* 0x000fc80000011604 */
[----:B------:R-:W-:-:S04]  /*4080*/  LOP3.LUT R5, R0, 0x1, RZ, 0xc0, !PT ;  /* 0x0000000100057812 */ /* 0x000fc800078ec0ff */
[----:B------:R-:W-:-:S04]  /*4090*/  IADD3 R0, PT, PT, R4, 0x487ffff, R5 ;  /* 0x0487ffff04007810 */ /* 0x000fc80007ffe005 */
[----:B------:R-:W-:-:S04]  /*40a0*/  SHF.R.U32.HI R0, RZ, 0x14, R0 ;  /* 0x00000014ff007819 */ /* 0x000fc80000011600 */
[----:B------:R-:W-:-:S07]  /*40b0*/  LOP3.LUT R5, R0, 0xff, RZ, 0xc0, !PT ;  /* 0x000000ff00057812 */ /* 0x000fce00078ec0ff */
.L_x_8278:
[----:B------:R-:W-:-:S04]  /*40c0*/  SHF.R.U32.HI R4, RZ, 0x18, R4 ;  /* 0x00000018ff047819 */ /* 0x000fc80000011604 */
[----:B------:R-:W-:-:S04]  /*40d0*/  LOP3.LUT R5, R5, 0x80, R4, 0xf8, !PT ;  /* 0x0000008005057812 */ /* 0x000fc800078ef804 */
[----:B------:R-:W-:-:S07]  /*40e0*/  PRMT R0, R5, 0x7610, R0 ;  /* 0x0000761005007816 */ /* 0x000fce0000000000 */
.L_x_8276:
[----:B------:R-:W-:Y:S05]  /*40f0*/  BSYNC.RECONVERGENT B0 ;  /* 0x0000000000007941 */ /* 0x000fea0003800200 */
.L_x_8275:
[----:B------:R1:W-:Y:S01]  /*4100*/  STG.E.U8 desc[UR36][R2.64], R0 ;  /* 0x0000000002007986 */ /* 0x0003e2000c101124 */
[----:B------:R-:W-:Y:S05]  /*4110*/  BRA `(.L_x_8256) ;  /* 0x0000000400087947 */ /* 0x000fea0003800000 */
.L_x_8273:
[----:B------:R-:W-:Y:S01]  /*4120*/  LOP3.LUT R5, R4, 0x7fffffff, RZ, 0xc0, !PT ;  /* 0x7fffffff04057812 */ /* 0x000fe200078ec0ff */
[----:B------:R-:W-:Y:S01]  /*4130*/  BSSY.RECONVERGENT B0, `(.L_x_8279) ;  /* 0x0000013000007945 */ /* 0x000fe20003800200 */
[----:B------:R-:W-:Y:S02]  /*4140*/  MOV R0, 0x80 ;  /* 0x0000008000007802 */ /* 0x000fe40000000f00 */
        /* <DEDUP_REMOVED lines=9> */
.L_x_8281:
[----:B------:R-:W-:-:S04]  /*41e0*/  SHF.R.U32.HI R0, RZ, 0x15, R4 ;  /* 0x00000015ff007819 */ /* 0x000fc80000011604 */
[----:B------:R-:W-:-:S04]  /*41f0*/  LOP3.LUT R5, R0, 0x1, RZ, 0xc0, !PT ;  /* 0x0000000100057812 */ /* 0x000fc800078ec0ff */
[----:B------:R-:W-:-:S04]  /*4200*/  IADD3 R0, PT, PT, R4, 0x88fffff, R5 ;  /* 0x088fffff04007810 */ /* 0x000fc80007ffe005 */
[----:B------:R-:W-:-:S04]  /*4210*/  SHF.R.U32.HI R0, RZ, 0x15, R0 ;  /* 0x00000015ff007819 */ /* 0x000fc80000011600 */
[----:B------:R-:W-:-:S07]  /*4220*/  LOP3.LUT R5, R0, 0xff, RZ, 0xc0, !PT ;  /* 0x000000ff00057812 */ /* 0x000fce00078ec0ff */
.L_x_8282:
[----:B------:R-:W-:-:S04]  /*4230*/  SHF.R.U32.HI R4, RZ, 0x18, R4 ;  /* 0x00000018ff047819 */ /* 0x000fc80000011604 */
[----:B------:R-:W-:-:S04]  /*4240*/  LOP3.LUT R5, R5, 0x80, R4, 0xf8, !PT ;  /* 0x0000008005057812 */ /* 0x000fc800078ef804 */
[----:B------:R-:W-:-:S07]  /*4250*/  PRMT R0, R5, 0x7610, R0 ;  /* 0x0000761005007816 */ /* 0x000fce0000000000 */
.L_x_8280:
[----:B------:R-:W-:Y:S05]  /*4260*/  BSYNC.RECONVERGENT B0 ;  /* 0x0000000000007941 */ /* 0x000fea0003800200 */
.L_x_8279:
[----:B------:R1:W-:Y:S01]  /*4270*/  STG.E.U8 desc[UR36][R2.64], R0 ;  /* 0x0000000002007986 */ /* 0x0003e2000c101124 */
[----:B------:R-:W-:Y:S05]  /*4280*/  BRA `(.L_x_8256) ;  /* 0x0000000000ac7947 */ /* 0x000fea0003800000 */
.L_x_8272:
[----:B------:R-:W-:-:S09]  /*4290*/  UISETP.NE.AND UP0, UPT, UR4, 0x1c, UPT ;  /* 0x0000001c0400788c */ /* 0x000fd2000bf05270 */
[----:B------:R-:W-:Y:S05]  /*42a0*/  BRA.U !UP0, `(.L_x_8283) ;  /* 0x00000001089c7547 */ /* 0x000fea000b800000 */
[----:B------:R-:W-:-:S09]  /*42b0*/  UISETP.NE.AND UP0, UPT, UR4, 0x1d, UPT ;  /* 0x0000001d0400788c */ /* 0x000fd2000bf05270 */
[----:B------:R-:W-:Y:S05]  /*42c0*/  BRA.U !UP0, `(.L_x_8284) ;  /* 0x0000000108887547 */ /* 0x000fea000b800000 */
[----:B------:R-:W-:-:S09]  /*42d0*/  UISETP.NE.AND UP0, UPT, UR4, 0x2c, UPT ;  /* 0x0000002c0400788c */ /* 0x000fd2000bf05270 */
[----:B------:R-:W-:Y:S05]  /*42e0*/  BRA.U !UP0, `(.L_x_8285) ;  /* 0x0000000108447547 */ /* 0x000fea000b800000 */
.L_x_8255:
[----:B------:R-:W-:Y:S01]  /*42f0*/  MOV R0, 0x0 ;  /* 0x0000000000007802 */ /* 0x000fe20000000f00 */
[----:B------:R-:W1:Y:S01]  /*4300*/  LDCU.64 UR6, c[0x4][0x178] ;  /* 0x01002f00ff0677ac */ /* 0x000e620008000a00 */
[----:B------:R-:W-:Y:S02]  /*4310*/  HFMA2 R13, -RZ, RZ, 0, 0 ;  /* 0x00000000ff0d7431 */ /* 0x000fe400000001ff */
[----:B------:R-:W-:Y:S01]  /*4320*/  IMAD.MOV.U32 R8, RZ, RZ, 0x65 ;  /* 0x00000065ff087424 */ /* 0x000fe200078e00ff */
[----:B------:R2:W3:Y:S01]  /*4330*/  LDC.64 R2, c[0x4][R0] ;  /* 0x0100000000027b82 */ /* 0x0004e20000000a00 */
[----:B------:R-:W4:Y:S01]  /*4340*/  LDCU.64 UR8, c[0x4][0x180] ;  /* 0x01003000ff0877ac */ /* 0x000f220008000a00 */
[----:B------:R-:W-:Y:S01]  /*4350*/  IMAD.MOV.U32 R12, RZ, RZ, 0x1 ;  /* 0x00000001ff0c7424 */ /* 0x000fe200078e00ff */
[----:B------:R-:W5:Y:S01]  /*4360*/  LDCU.64 UR4, c[0x4][0x70] ;  /* 0x01000e00ff0477ac */ /* 0x000f620008000a00 */
[----:B-1----:R-:W-:Y:S02]  /*4370*/  IMAD.U32 R4, RZ, RZ, UR6 ;  /* 0x00000006ff047e24 */ /* 0x002fe4000f8e00ff */
[----:B------:R-:W-:Y:S01]  /*4380*/  IMAD.U32 R5, RZ, RZ, UR7 ;  /* 0x00000007ff057e24 */ /* 0x000fe2000f8e00ff */
[----:B----4-:R-:W-:Y:S01]  /*4390*/  MOV R6, UR8 ;  /* 0x0000000800067c02 */ /* 0x010fe20008000f00 */
[----:B0-----:R-:W-:-:S02]  /*43a0*/  IMAD.U32 R7, RZ, RZ, UR9 ;  /* 0x00000009ff077e24 */ /* 0x001fc4000f8e00ff */
[----:B-----5:R-:W-:Y:S01]  /*43b0*/  IMAD.U32 R10, RZ, RZ, UR4 ;  /* 0x00000004ff0a7e24 */ /* 0x020fe2000f8e00ff */
[----:B--2---:R-:W-:-:S07]  /*43c0*/  MOV R11, UR5 ;  /* 0x00000005000b7c02 */ /* 0x004fce0008000f00 */
[----:B------:R-:W-:-:S07]  /*43d0*/  LEPC R20, `(.L_x_8286) ;  /* 0x000000001014794e */ /* 0x000fce0000000000 */
[----:B---3--:R-:W-:Y:S05]  /*43e0*/  CALL.ABS.NOINC R2 ;  /* 0x0000000002007343 */ /* 0x008fea0003c00000 */
.L_x_8286:
[----:B------:R-:W-:Y:S05]  /*43f0*/  BRA `(.L_x_8256) ;  /* 0x0000000000507947 */ /* 0x000fea0003800000 */
.L_x_8285:
        /* <DEDUP_REMOVED lines=15> */
.L_x_8284:
[----:B------:R-:W1:Y:S02]  /*44f0*/  F2I.U64.TRUNC R4, R4 ;  /* 0x0000000400047311 */ /* 0x000e64000020d800 */
[----:B-1----:R1:W-:Y:S01]  /*4500*/  STG.E.64 desc[UR36][R2.64], R4 ;  /* 0x0000000402007986 */ /* 0x0023e2000c101b24 */
[----:B------:R-:W-:Y:S05]  /*4510*/  BRA `(.L_x_8256) ;  /* 0x0000000000087947 */ /* 0x000fea0003800000 */
.L_x_8283:
[----:B------:R-:W1:Y:S02]  /*4520*/  F2I.FTZ.U32.TRUNC.NTZ R5, R4 ;  /* 0x0000000400057305 */ /* 0x000e64000021f000 */
[----:B-1----:R1:W-:Y:S02]  /*4530*/  STG.E desc[UR36][R2.64], R5 ;  /* 0x0000000502007986 */ /* 0x0023e4000c101924 */
.L_x_8256:
[----:B------:R-:W-:-:S07]  /*4540*/  VIADD R17, R17, 0x80 ;  /* 0x0000008011117836 */ /* 0x000fce0000000000 */
.L_x_8183:
[----:B------:R-:W-:Y:S05]  /*4550*/  BSYNC.RECONVERGENT B7 ;  /* 0x0000000000077941 */ /* 0x000fea0003800200 */
.L_x_8182:
[----:B------:R-:W5:Y:S01]  /*4560*/  LDCU UR4, c[0x0][0x380] ;  /* 0x00007000ff0477ac */ /* 0x000f620008000800 */
[----:B------:R-:W-:Y:S01]  /*4570*/  BSSY.RECONVERGENT B7, `(.L_x_8287) ;  /* 0x0000446000077945 */ /* 0x000fe20003800200 */
[----:B-----5:R-:W-:-:S13]  /*4580*/  ISETP.GE.AND P0, PT, R17, UR4, PT ;  /* 0x0000000411007c0c */ /* 0x020fda000bf06270 */
[----:B------:R-:W-:Y:S05]  /*4590*/  @P0 BRA `(.L_x_8288) ;  /* 0x00000044000c0947 */ /* 0x000fea0003800000 */
[----:B------:R-:W5:Y:S01]  /*45a0*/  LDCU UR4, c[0x0][0x388] ;  /* 0x00007100ff0477ac */ /* 0x000f620008000800 */
[----:B------:R-:W-:Y:S02]  /*45b0*/  HFMA2 R18, -RZ, RZ, 0, 0 ;  /* 0x00000000ff127431 */ /* 0x000fe400000001ff */
[----:B-1----:R-:W-:Y:S02]  /*45c0*/  IMAD.MOV.U32 R0, RZ, RZ, RZ ;  /* 0x000000ffff007224 */ /* 0x002fe400078e00ff */
[----:B------:R-:W-:Y:S01]  /*45d0*/  IMAD.MOV.U32 R16, RZ, RZ, RZ ;  /* 0x000000ffff107224 */ /* 0x000fe200078e00ff */
[----:B-----5:R-:W-:-:S09]  /*45e0*/  UISETP.NE.AND UP0, UPT, UR4, URZ, UPT ;  /* 0x000000ff0400728c */ /* 0x020fd2000bf05270 */
[----:B------:R-:W-:Y:S05]  /*45f0*/  BRA.U !UP0, `(.L_x_8289) ;  /* 0x0000001508707547 */ /* 0x000fea000b800000 */
[----:B------:R-:W0:Y:S01]  /*4600*/  LDCU.64 UR4, c[0x0][0x390] ;  /* 0x00007200ff0477ac */ /* 0x000e220008000a00 */
[----:B------:R-:W-:Y:S01]  /*4610*/  MOV R16, RZ ;  /* 0x000000ff00107202 */ /* 0x000fe20000000f00 */
[----:B------:R-:W1:Y:S01]  /*4620*/  LDCU UR6, c[0x0][0x38c] ;  /* 0x00007180ff0677ac */ /* 0x000e620008000800 */
[----:B------:R-:W5:Y:S01]  /*4630*/  LDCU.64 UR8, c[0x0][0x4b8] ;  /* 0x00009700ff0877ac */ /* 0x000f620008000a00 */
[----:B------:R-:W-:Y:S02]  /*4640*/  UISETP.NE.AND UP0, UPT, UR41, URZ, UPT ;  /* 0x000000ff2900728c */ /* 0x000fe4000bf05270 */
[----:B0-234-:R-:W-:Y:S01]  /*4650*/  IMAD.HI.U32 R2, R17, UR4, R16 ;  /* 0x0000000411027c27 */ /* 0x01dfe2000f8e0010 */
[----:B------:R-:W0:Y:S04]  /*4660*/  LDCU UR4, c[0x0][0x4c0] ;  /* 0x00009800ff0477ac */ /* 0x000e280008000800 */
[----:B------:R-:W-:-:S05]  /*4670*/  SHF.R.U32.HI R3, RZ, UR5, R2 ;  /* 0x00000005ff037c19 */ /* 0x000fca0008011602 */
[----:B------:R-:W-:-:S04]  /*4680*/  IMAD.MOV R18, RZ, RZ, -R3 ;  /* 0x000000ffff127224 */ /* 0x000fc800078e0a03 */
[----:B-1----:R-:W-:-:S04]  /*4690*/  IMAD R18, R18, UR6, R17 ;  /* 0x0000000612127c24 */ /* 0x002fc8000f8e0211 */
[C---:B-----5:R-:W-:Y:S02]  /*46a0*/  IMAD R16, R18.reuse, UR8, RZ ;  /* 0x0000000812107c24 */ /* 0x060fe4000f8e02ff */
        /* <DEDUP_REMOVED lines=337> */
.L_x_8289:
        /* <DEDUP_REMOVED lines=16> */
[----:B--2---:R4:W0:Y:S01]  /*5cc0*/  I2F.S16 R19, R2 ;  /* 0x0000000200137306 */ /* 0x0048220000101400 */
[----:B------:R-:W-:Y:S05]  /*5cd0*/  BRA `(.L_x_8296) ;  /* 0x0000000c00307947 */ /* 0x000fea0003800000 */
.L_x_8294:
[----:B------:R-:W2:Y:S02]  /*5ce0*/  LDG.E.U8 R2, desc[UR36][R2.64] ;  /* 0x0000002402027981 */ /* 0x000ea4000c1e1100 */
[----:B--2---:R-:W-:Y:S01]  /*5cf0*/  I2FP.F32.U32 R19, R2 ;  /* 0x0000000200137245 */ /* 0x004fe20000201000 */
[----:B------:R-:W-:Y:S06]  /*5d00*/  BRA `(.L_x_8296) ;  /* 0x0000000c00247947 */ /* 0x000fec0003800000 */
.L_x_8293:
[----:B------:R-:W-:-:S09]  /*5d10*/  UISETP.NE.AND UP0, UPT, UR4, 0x2, UPT ;  /* 0x000000020400788c */ /* 0x000fd2000bf05270 */
[----:B------:R-:W-:Y:S05]  /*5d20*/  BRA.U !UP0, `(.L_x_8297) ;  /* 0x0000000108287547 */ /* 0x000fea000b800000 */
[----:B------:R-:W-:-:S09]  /*5d30*/  UISETP.NE.AND UP0, UPT, UR4, 0x3, UPT ;  /* 0x000000030400788c */ /* 0x000fd2000bf05270 */
[----:B------:R-:W-:Y:S05]  /*5d40*/  BRA.U !UP0, `(.L_x_8298) ;  /* 0x0000000108147547 */ /* 0x000fea000b800000 */
[----:B------:R-:W-:-:S09]  /*5d50*/  UISETP.NE.AND UP0, UPT, UR4, 0x4, UPT ;  /* 0x000000040400788c */ /* 0x000fd2000bf05270 */
[----:B------:R-:W-:Y:S05]  /*5d60*/  BRA.U UP0, `(.L_x_8295) ;  /* 0x0000000900b07547 */ /* 0x000fea000b800000 */
[----:B------:R-:W2:Y:S02]  /*5d70*/  LDG.E.64 R2, desc[UR36][R2.64] ;  /* 0x0000002402027981 */ /* 0x000ea4000c1e1b00 */
[----:B--2---:R2:W3:Y:S01]  /*5d80*/  I2F.S64 R19, R2 ;  /* 0x0000000200137312 */ /* 0x0044e20000301400 */
[----:B------:R-:W-:Y:S05]  /*5d90*/  BRA `(.L_x_8296) ;  /* 0x0000000c00007947 */ /* 0x000fea0003800000 */
.L_x_8298:
[----:B------:R-:W2:Y:S02]  /*5da0*/  LDG.E R2, desc[UR36][R2.64] ;  /* 0x0000002402027981 */ /* 0x000ea4000c1e1900 */
[----:B--2---:R-:W-:Y:S01]  /*5db0*/  I2FP.F32.S32 R19, R2 ;  /* 0x0000000200137245 */ /* 0x004fe20000201400 */
[----:B------:R-:W-:Y:S06]  /*5dc0*/  BRA `(.L_x_8296) ;  /* 0x0000000800f47947 */ /* 0x000fec0003800000 */
.L_x_8297:
[----:B------:R-:W2:Y:S02]  /*5dd0*/  LDG.E.U16 R2, desc[UR36][R2.64] ;  /* 0x0000002402027981 */ /* 0x000ea4000c1e1500 */
[----:B--2---:R0:W1:Y:S01]  /*5de0*/  I2F.S16 R19, R2 ;  /* 0x0000000200137306 */ /* 0x0040620000101400 */
[----:B------:R-:W-:Y:S05]  /*5df0*/  BRA `(.L_x_8296) ;  /* 0x0000000800e87947 */ /* 0x000fea0003800000 */
.L_x_8292:
        /* <DEDUP_REMOVED lines=8> */
.L_x_8300:
[----:B------:R-:W2:Y:S02]  /*5e80*/  LDG.E.U16 R2, desc[UR36][R2.64] ;  /* 0x0000002402027981 */ /* 0x000ea4000c1e1500 */
[----:B--2---:R-:W-:Y:S01]  /*5e90*/  HADD2.F32 R19, -RZ, R2.H0_H0 ;  /* 0x20000002ff137230 */ /* 0x004fe20000004100 */
[----:B------:R-:W-:Y:S06]  /*5ea0*/  BRA `(.L_x_8296) ;  /* 0x0000000800bc7947 */ /* 0x000fec0003800000 */
.L_x_8299:
        /* <DEDUP_REMOVED lines=8> */
.L_x_8302:
[----:B------:R-:W2:Y:S02]  /*5f30*/  LDG.E.U16 R2, desc[UR36][R2.64] ;  /* 0x0000002402027981 */ /* 0x000ea4000c1e1500 */
[----:B--2---:R-:W-:Y:S01]  /*5f40*/  HADD2.F32 R19, -RZ, R2.H0_H0 ;  /* 0x20000002ff137230 */ /* 0x004fe20000004100 */
[----:B------:R-:W-:Y:S06]  /*5f50*/  BRA `(.L_x_8296) ;  /* 0x0000000800907947 */ /* 0x000fec0003800000 */
.L_x_8301:
[----:B------:R-:W2:Y:S01]  /*5f60*/  LDG.E.64 R2, desc[UR36][R2.64] ;  /* 0x0000002402027981 */ /* 0x000ea2000c1e1b00 */
[----:B------:R-:W-:Y:S01]  /*5f70*/  UMOV UR4, 0xf0000000 ;  /* 0xf000000000047882 */ /* 0x000fe20000000000 */
[----:B------:R-:W-:Y:S01]  /*5f80*/  UMOV UR5, 0x380fffff ;  /* 0x380fffff00057882 */ /* 0x000fe20000000000 */
[----:B--2---:R-:W0:Y:S01]  /*5f90*/  F2F.F32.F64 R19, R2 ;  /* 0x0000000200137310 */ /* 0x004e220000301000 */
[----:B------:R-:W-:-:S14]  /*5fa0*/  DSETP.GEU.AND P0, PT, |R2|, UR4, PT ;  /* 0x0000000402007e2a */ /* 0x000fdc000bf0e200 */
[----:B0-----:R-:W-:Y:S01]  /*5fb0*/  @!P0 FMUL R19, R19, 1.175494350822287508e-38 ;  /* 0x0080000013138820 */ /* 0x001fe20000400000 */
[----:B------:R-:W-:Y:S06]  /*5fc0*/  BRA `(.L_x_8296) ;  /* 0x0000000800747947 */ /* 0x000fec0003800000 */
.L_x_8291:
        /* <DEDUP_REMOVED lines=12> */
.L_x_8305:
[----:B------:R-:W2:Y:S01]  /*6090*/  LDG.E.64 R2, desc[UR36][R2.64] ;  /* 0x0000002402027981 */ /* 0x000ea2000c1e1b00 */
[----:B------:R-:W-:Y:S01]  /*60a0*/  UMOV UR4, 0xf0000000 ;  /* 0xf000000000047882 */ /* 0x000fe20000000000 */
[----:B------:R-:W-:Y:S01]  /*60b0*/  UMOV UR5, 0x380fffff ;  /* 0x380fffff00057882 */ /* 0x000fe20000000000 */
[----:B--2---:R-:W0:Y:S01]  /*60c0*/  F2F.F32.F64 R19, R2 ;  /* 0x0000000200137310 */ /* 0x004e220000301000 */
[----:B------:R-:W-:-:S14]  /*60d0*/  DSETP.GEU.AND P0, PT, |R2|, UR4, PT ;  /* 0x0000000402007e2a */ /* 0x000fdc000bf0e200 */
[----:B0-----:R-:W-:Y:S01]  /*60e0*/  @!P0 FMUL R19, R19, 1.175494350822287508e-38 ;  /* 0x0080000013138820 */ /* 0x001fe20000400000 */
[----:B------:R-:W-:Y:S06]  /*60f0*/  BRA `(.L_x_8296) ;  /* 0x0000000800287947 */ /* 0x000fec0003800000 */
.L_x_8304:
        /* <DEDUP_REMOVED lines=14> */
[----:B------:R-:W-:Y:S01]  /*61e0*/  IADD3 R5, PT, PT, R4, -0x4, RZ ;  /* 0xfffffffc04057810 */ /* 0x000fe20007ffe0ff */
[----:B------:R-:W-:-:S03]  /*61f0*/  VIADD R4, R0, 0x1000000 ;  /* 0x0100000000047836 */ /* 0x000fc60000000000 */
[----:B------:R-:W-:Y:S01]  /*6200*/  SHF.L.U32 R6, R0, R5, RZ ;  /* 0x0000000500067219 */ /* 0x000fe200000006ff */
[----:B------:R-:W-:Y:S01]  /*6210*/  IMAD.SHL.U32 R5, R5, 0x800000, RZ ;  /* 0x0080000005057824 */ /* 0x000fe200078e00ff */
[----:B------:R-:W-:-:S04]  /*6220*/  SHF.R.S32.HI R4, RZ, 0x8, R4 ;  /* 0x00000008ff047819 */ /* 0x000fc80000011404 */
[----:B------:R-:W-:-:S04]  /*6230*/  LEA.HI R5, R6, -R5, RZ, 0x1c ;  /* 0x8000000506057211 */ /* 0x000fc800078fe0ff */
[----:B------:R-:W-:-:S04]  /*6240*/  IADD3 R5, PT, PT, R5, 0x3c000000, RZ ;  /* 0x3c00000005057810 */ /* 0x000fc80007ffe0ff */
[----:B------:R-:W-:-:S04]  /*6250*/  LOP3.LUT R4, R5, 0x7f800000, R4, 0xf8, !PT ;  /* 0x7f80000005047812 */ /* 0x000fc800078ef804 */
[----:B------:R-:W-:-:S04]  /*6260*/  SEL R4, R4, RZ, P0 ;  /* 0x000000ff04047207 */ /* 0x000fc80000000000 */
[----:B------:R-:W-:Y:S01]  /*6270*/  LOP3.LUT R19, R4, 0x80000000, R19, 0xf8, !PT ;  /* 0x8000000004137812 */ /* 0x000fe200078ef813 */
[----:B------:R-:W-:Y:S06]  /*6280*/  BRA `(.L_x_8296) ;  /* 0x0000000400c47947 */ /* 0x000fec0003800000 */
.L_x_8307:
[----:B------:R-:W2:Y:S02]  /*6290*/  LDG.E.U8 R2, desc[UR36][R2.64] ;  /* 0x0000002402027981 */ /* 0x000ea4000c1e1100 */
[C---:B--2---:R-:W-:Y:S02]  /*62a0*/  IMAD.SHL.U32 R0, R2.reuse, 0x2000000, RZ ;  /* 0x0200000002007824 */ /* 0x044fe400078e00ff */
[----:B------:R-:W-:-:S03]  /*62b0*/  IMAD.SHL.U32 R5, R2, 0x100, RZ ;  /* 0x0000010002057824 */ /* 0x000fc600078e00ff */
[----:B------:R-:W-:Y:S02]  /*62c0*/  ISETP.GE.U32.AND P0, PT, R0, 0x8000000, PT ;  /* 0x080000000000780c */ /* 0x000fe40003f06070 */
[----:B------:R-:W-:-:S11]  /*62d0*/  PRMT R19, R5, 0x9910, RZ ;  /* 0x0000991005137816 */ /* 0x000fd600000000ff */
[----:B------:R-:W-:Y:S02]  /*62e0*/  @!P0 LOP3.LUT R4, R5, 0x7f00, RZ, 0xc0, !PT ;  /* 0x00007f0005048812 */ /* 0x000fe400078ec0ff */
[----:B------:R-:W-:Y:S02]  /*62f0*/  @P0 LEA.HI R0, R0, 0x70000000, RZ, 0x1c ;  /* 0x7000000000000811 */ /* 0x000fe400078fe0ff */
[----:B------:R-:W-:-:S03]  /*6300*/  @!P0 LOP3.LUT R4, R4, 0x3f000000, RZ, 0xfc, !PT ;  /* 0x3f00000004048812 */ /* 0x000fc600078efcff */
[----:B------:R-:W-:Y:S02]  /*6310*/  @P0 FMUL.FTZ R0, R0, 1.9259299443872358531e-34 ;  /* 0x0780000000000820 */ /* 0x000fe40000410000 */
[----:B------:R-:W-:-:S05]  /*6320*/  @!P0 FADD.FTZ R0, R4, -0.5 ;  /* 0xbf00000004008421 */ /* 0x000fca0000010000 */
[----:B------:R-:W-:Y:S01]  /*6330*/  LOP3.LUT R19, R0, 0x80000000, R19, 0xf8, !PT ;  /* 0x8000000000137812 */ /* 0x000fe200078ef813 */
[----:B------:R-:W-:Y:S06]  /*6340*/  BRA `(.L_x_8296) ;  /* 0x0000000400947947 */ /* 0x000fec0003800000 */
.L_x_8306:
[----:B------:R-:W2:Y:S02]  /*6350*/  LDG.E.U16 R2, desc[UR36][R2.64] ;  /* 0x0000002402027981 */ /* 0x000ea4000c1e1500 */
[----:B--2---:R-:W-:Y:S01]  /*6360*/  SHF.L.U32 R19, R2, 0x10, RZ ;  /* 0x0000001002137819 */ /* 0x004fe200000006ff */
[----:B------:R-:W-:Y:S06]  /*6370*/  BRA `(.L_x_8296) ;  /* 0x0000000400887947 */ /* 0x000fec0003800000 */
.L_x_8303:
        /* <DEDUP_REMOVED lines=11> */
.L_x_8310:
        /* <DEDUP_REMOVED lines=20> */
.L_x_8312:
[----:B------:R-:W-:Y:S05]  /*6570*/  BSYNC.RECONVERGENT B0 ;  /* 0x0000000000007941 */ /* 0x000fea0003800200 */
.L_x_8311:
[----:B------:R-:W-:Y:S01]  /*6580*/  IMAD.SHL.U32 R0, R0, 0x100000, RZ ;  /* 0x0010000000007824 */ /* 0x000fe200078e00ff */
[----:B------:R-:W-:-:S04]  /*6590*/  LEA R2, R2, 0x3b800000, 0x17 ;  /* 0x3b80000002027811 */ /* 0x000fc800078eb8ff */
[----:B------:R-:W-:Y:S01]  /*65a0*/  LOP3.LUT R19, R2, R0, R19, 0xfe, !PT ;  /* 0x0000000002137212 */ /* 0x000fe200078efe13 */
[----:B------:R-:W-:Y:S06]  /*65b0*/  BRA `(.L_x_8296) ;  /* 0x0000000000f87947 */ /* 0x000fec0003800000 */
.L_x_8309:
[----:B------:R-:W2:Y:S01]  /*65c0*/  LDG.E.U8 R3, desc[UR36][R2.64] ;  /* 0x0000002402037981 */ /* 0x000ea2000c1e1100 */
        /* <DEDUP_REMOVED lines=19> */
.L_x_8314:
[----:B------:R-:W-:Y:S05]  /*6700*/  BSYNC.RECONVERGENT B0 ;  /* 0x0000000000007941 */ /* 0x000fea0003800200 */
.L_x_8313:
[----:B------:R-:W-:Y:S01]  /*6710*/  IMAD.SHL.U32 R0, R0, 0x200000, RZ ;  /* 0x0020000000007824 */ /* 0x000fe200078e00ff */
[----:B------:R-:W-:-:S04]  /*6720*/  LEA R2, R2, 0x37800000, 0x17 ;  /* 0x3780000002027811 */ /* 0x000fc800078eb8ff */
[----:B------:R-:W-:Y:S01]  /*6730*/  LOP3.LUT R19, R2, R0, R19, 0xfe, !PT ;  /* 0x0000000002137212 */ /* 0x000fe200078efe13 */
[----:B------:R-:W-:Y:S06]  /*6740*/  BRA `(.L_x_8296) ;  /* 0x0000000000947947 */ /* 0x000fec0003800000 */
.L_x_8308:
        /* <DEDUP_REMOVED lines=14> */
.L_x_8295:
        /* <DEDUP_REMOVED lines=16> */
.L_x_8317:
[----:B------:R-:W-:Y:S01]  /*6930*/  IMAD.MOV.U32 R19, RZ, RZ, RZ ;  /* 0x000000ffff137224 */ /* 0x000fe200078e00ff */
[----:B------:R-:W-:Y:S06]  /*6940*/  BRA `(.L_x_8296) ;  /* 0x0000000000147947 */ /* 0x000fec0003800000 */
.L_x_8316:
[----:B------:R-:W2:Y:S02]  /*6950*/  LDG.E.64 R2, desc[UR36][R2.64] ;  /* 0x0000002402027981 */ /* 0x000ea4000c1e1b00 */
[----:B--2---:R0:W1:Y:S01]  /*6960*/  I2F.U64 R19, R2 ;  /* 0x0000000200137312 */ /* 0x0040620000301000 */
[----:B------:R-:W-:Y:S05]  /*6970*/  BRA `(.L_x_8296) ;  /* 0x0000000000087947 */ /* 0x000fea0003800000 */
.L_x_8315:
[----:B------:R-:W2:Y:S02]  /*6980*/  LDG.E R2, desc[UR36][R2.64] ;  /* 0x0000002402027981 */ /* 0x000ea4000c1e1900 */
[----:B--2---:R-:W-:-:S07]  /*6990*/  I2FP.F32.U32 R19, R2 ;  /* 0x0000000200137245 */ /* 0x004fce0000201000 */
.L_x_8296:
[----:B------:R-:W-:Y:S05]  /*69a0*/  BSYNC.RECONVERGENT B6 ;  /* 0x0000000000067941 */ /* 0x000fea0003800200 */
.L_x_8290:
[----:B------:R-:W0:Y:S01]  /*69b0*/  LDCU.64 UR6, c[0x0][0x5f8] ;  /* 0x0000bf00ff0677ac */ /* 0x000e220008000a00 */
[----:B------:R-:W-:Y:S01]  /*69c0*/  BSSY.RECONVERGENT B6, `(.L_x_8318) ;  /* 0x00000dd000067945 */ /* 0x000fe20003800200 */
[----:B------:R-:W-:-:S04]  /*69d0*/  UPRMT UR4, UR42, 0x9910, URZ ;  /* 0x000099102a047896 */ /* 0x000fc800080000ff */
[----:B------:R-:W-:Y:S01]  /*69e0*/  UISETP.GT.AND UP0, UPT, UR4, 0x9, UPT ;  /* 0x000000090400788c */ /* 0x000fe2000bf04270 */
[----:B0-2-4-:R-:W-:-:S04]  /*69f0*/  IADD3 R2, P0, PT, R18, UR6, RZ ;  /* 0x0000000612027c10 */ /* 0x015fc8000ff1e0ff */
        /* <DEDUP_REMOVED lines=13> */
.L_x_8322:
[----:B------:R-:W2:Y:S02]  /*6ad0*/  LDG.E.U8 R0, desc[UR36][R2.64] ;  /* 0x0000002402007981 */ /* 0x000ea4000c1e1100 */
[----:B--2---:R-:W-:Y:S01]  /*6ae0*/  I2FP.F32.U32 R0, R0 ;  /* 0x0000000000007245 */ /* 0x004fe20000201000 */
[----:B------:R-:W-:Y:S06]  /*6af0*/  BRA `(.L_x_8324) ;  /* 0x0000000c00247947 */ /* 0x000fec0003800000 */
.L_x_8321:
        /* <DEDUP_REMOVED lines=9> */
.L_x_8326:
[----:B------:R-:W2:Y:S02]  /*6b90*/  LDG.E R0, desc[UR36][R2.64] ;  /* 0x0000002402007981 */ /* 0x000ea4000c1e1900 */
[----:B--2---:R-:W-:Y:S01]  /*6ba0*/  I2FP.F32.S32 R0, R0 ;  /* 0x0000000000007245 */ /* 0x004fe20000201400 */
[----:B------:R-:W-:Y:S06]  /*6bb0*/  BRA `(.L_x_8324) ;  /* 0x0000000800f47947 */ /* 0x000fec0003800000 */
.L_x_8325:
[----:B------:R-:W2:Y:S02]  /*6bc0*/  LDG.E.U16 R0, desc[UR36][R2.64] ;  /* 0x0000002402007981 */ /* 0x000ea4000c1e1500 */
[----:B--2---:R-:W0:Y:S01]  /*6bd0*/  I2F.S16 R0, R0 ;  /* 0x0000000000007306 */ /* 0x004e220000101400 */
[----:B------:R-:W-:Y:S05]  /*6be0*/  BRA `(.L_x_8324) ;  /* 0x0000000800e87947 */ /* 0x000fea0003800000 */
.L_x_8320:
        /* <DEDUP_REMOVED lines=8> */
.L_x_8328:
[----:B------:R-:W2:Y:S02]  /*6c70*/  LDG.E.U16 R0, desc[UR36][R2.64] ;  /* 0x0000002402007981 */ /* 0x000ea4000c1e1500 */
[----:B--2---:R-:W-:Y:S01]  /*6c80*/  HADD2.F32 R0, -RZ, R0.H0_H0 ;  /* 0x20000000ff007230 */ /* 0x004fe20000004100 */
[----:B------:R-:W-:Y:S06]  /*6c90*/  BRA `(.L_x_8324) ;  /* 0x0000000800bc7947 */ /* 0x000fec0003800000 */
.L_x_8327:
        /* <DEDUP_REMOVED lines=8> */
.L_x_8330:
[----:B------:R-:W2:Y:S02]  /*6d20*/  LDG.E.U16 R0, desc[UR36][R2.64] ;  /* 0x0000002402007981 */ /* 0x000ea4000c1e1500 */
[----:B--2---:R-:W-:Y:S01]  /*6d30*/  HADD2.F32 R0, -RZ, R0.H0_H0 ;  /* 0x20000000ff007230 */ /* 0x004fe20000004100 */
[----:B------:R-:W-:Y:S06]  /*6d40*/  BRA `(.L_x_8324) ;  /* 0x0000000800907947 */ /* 0x000fec0003800000 */
.L_x_8329:
[----:B------:R-:W2:Y:S01]  /*6d50*/  LDG.E.64 R2, desc[UR36][R2.64] ;  /* 0x0000002402027981 */ /* 0x000ea2000c1e1b00 */
[----:B------:R-:W-:Y:S01]  /*6d60*/  UMOV UR4, 0xf0000000 ;  /* 0xf000000000047882 */ /* 0x000fe20000000000 */
[----:B------:R-:W-:Y:S01]  /*6d70*/  UMOV UR5, 0x380fffff ;  /* 0x380fffff00057882 */ /* 0x000fe20000000000 */
[----:B--2---:R-:W0:Y:S01]  /*6d80*/  F2F.F32.F64 R0, R2 ;  /* 0x0000000200007310 */ /* 0x004e220000301000 */
[----:B------:R-:W-:-:S14]  /*6d90*/  DSETP.GEU.AND P0, PT, |R2|, UR4, PT ;  /* 0x0000000402007e2a */ /* 0x000fdc000bf0e200 */
[----:B0-----:R-:W-:Y:S01]  /*6da0*/  @!P0 FMUL R0, R0, 1.175494350822287508e-38 ;  /* 0x0080000000008820 */ /* 0x001fe20000400000 */
[----:B------:R-:W-:Y:S06]  /*6db0*/  BRA `(.L_x_8324) ;  /* 0x0000000800747947 */ /* 0x000fec0003800000 */
.L_x_8319:
        /* <DEDUP_REMOVED lines=12> */
.L_x_8333:
[----:B------:R-:W2:Y:S01]  /*6e80*/  LDG.E.64 R2, desc[UR36][R2.64] ;  /* 0x0000002402027981 */ /* 0x000ea2000c1e1b00 */
[----:B------:R-:W-:Y:S01]  /*6e90*/  UMOV UR4, 0xf0000000 ;  /* 0xf000000000047882 */ /* 0x000fe20000000000 */
[----:B------:R-:W-:Y:S01]  /*6ea0*/  UMOV UR5, 0x380fffff ;  /* 0x380fffff00057882 */ /* 0x000fe20000000000 */
[----:B--2---:R-:W0:Y:S01]  /*6eb0*/  F2F.F32.F64 R0, R2 ;  /* 0x0000000200007310 */ /* 0x004e220000301000 */
[----:B------:R-:W-:-:S14]  /*6ec0*/  DSETP.GEU.AND P0, PT, |R2|, UR4, PT ;  /* 0x0000000402007e2a */ /* 0x000fdc000bf0e200 */
[----:B0-----:R-:W-:Y:S01]  /*6ed0*/  @!P0 FMUL R0, R0, 1.175494350822287508e-38 ;  /* 0x0080000000008820 */ /* 0x001fe20000400000 */
[----:B------:R-:W-:Y:S06]  /*6ee0*/  BRA `(.L_x_8324) ;  /* 0x0000000800287947 */ /* 0x000fec0003800000 */
.L_x_8332:
        /* <DEDUP_REMOVED lines=23> */
[----:B------:R-:W-:Y:S01]  /*7060*/  LOP3.LUT R0, R5, 0x80000000, R0, 0xf8, !PT ;  /* 0x8000000005007812 */ /* 0x000fe200078ef800 */
[----:B------:R-:W-:Y:S06]  /*7070*/  BRA `(.L_x_8324) ;  /* 0x0000000400c47947 */ /* 0x000fec0003800000 */
.L_x_8335:
        /* <DEDUP_REMOVED lines=10> */
[----:B------:R-:W-:Y:S01]  /*7120*/  LOP3.LUT R0, R0, 0x80000000, R5, 0xf8, !PT ;  /* 0x8000000000007812 */ /* 0x000fe200078ef805 */
[----:B------:R-:W-:Y:S06]  /*7130*/  BRA `(.L_x_8324) ;  /* 0x0000000400947947 */ /* 0x000fec0003800000 */
.L_x_8334:
[----:B------:R-:W2:Y:S02]  /*7140*/  LDG.E.U16 R0, desc[UR36][R2.64] ;  /* 0x0000002402007981 */ /* 0x000ea4000c1e1500 */
[----:B--2---:R-:W-:Y:S01]  /*7150*/  IMAD.U32 R0, R0, 0x10000, RZ ;  /* 0x0001000000007824 */ /* 0x004fe200078e00ff */
[----:B------:R-:W-:Y:S06]  /*7160*/  BRA `(.L_x_8324) ;  /* 0x0000000400887947 */ /* 0x000fec0003800000 */
.L_x_8331:
        /* <DEDUP_REMOVED lines=11> */
.L_x_8338:
        /* <DEDUP_REMOVED lines=20> */
.L_x_8340:
[----:B------:R-:W-:Y:S05]  /*7360*/  BSYNC.RECONVERGENT B0 ;  /* 0x0000000000007941 */ /* 0x000fea0003800200 */
.L_x_8339:
[----:B------:R-:W-:Y:S02]  /*7370*/  SHF.L.U32 R0, R0, 0x14, RZ ;  /* 0x0000001400007819 */ /* 0x000fe400000006ff */
[----:B------:R-:W-:-:S04]  /*7380*/  LEA R2, R2, 0x3b800000, 0x17 ;  /* 0x3b80000002027811 */ /* 0x000fc800078eb8ff */
[----:B------:R-:W-:Y:S01]  /*7390*/  LOP3.LUT R0, R2, R0, R7, 0xfe, !PT ;  /* 0x0000000002007212 */ /* 0x000fe200078efe07 */
[----:B------:R-:W-:Y:S06]  /*73a0*/  BRA `(.L_x_8324) ;  /* 0x0000000000f87947 */ /* 0x000fec0003800000 */
.L_x_8337:
        /* <DEDUP_REMOVED lines=20> */
.L_x_8342:
[----:B------:R-:W-:Y:S05]  /*74f0*/  BSYNC.RECONVERGENT B0 ;  /* 0x0000000000007941 */ /* 0x000fea0003800200 */
.L_x_8341:
[----:B------:R-:W-:Y:S01]  /*7500*/  IMAD.SHL.U32 R0, R0, 0x200000, RZ ;  /* 0x0020000000007824 */ /* 0x000fe200078e00ff */
[----:B------:R-:W-:-:S04]  /*7510*/  LEA R2, R2, 0x37800000, 0x17 ;  /* 0x3780000002027811 */ /* 0x000fc800078eb8ff */
[----:B------:R-:W-:Y:S01]  /*7520*/  LOP3.LUT R0, R2, R0, R7, 0xfe, !PT ;  /* 0x0000000002007212 */ /* 0x000fe200078efe07 */
[----:B------:R-:W-:Y:S06]  /*7530*/  BRA `(.L_x_8324) ;  /* 0x0000000000947947 */ /* 0x000fec0003800000 */
.L_x_8336:
[----:B------:R-:W-:-:S09]  /*7540*/  UISETP.NE.AND UP0, UPT, UR4, 0x1c, UPT ;  /* 0x0000001c0400788c */ /* 0x000fd2000bf05270 */
[----:B------:R-:W-:Y:S05]  /*7550*/  BRA.U !UP0, `(.L_x_8343) ;  /* 0x0000000108847547 */ /* 0x000fea000b800000 */
[----:B------:R-:W-:-:S09]  /*7560*/  UISETP.NE.AND UP0, UPT, UR4, 0x1d, UPT ;  /* 0x0000001d0400788c */ /* 0x000fd2000bf05270 */
[----:B------:R-:W-:Y:S05]  /*7570*/  BRA.U !UP0, `(.L_x_8344) ;  /* 0x0000000108707547 */ /* 0x000fea000b800000 */
[----:B------:R-:W-:-:S09]  /*7580*/  UISETP.NE.AND UP0, UPT, UR4, 0x2c, UPT ;  /* 0x0000002c0400788c */ /* 0x000fd2000bf05270 */
[----:B------:R-:W-:Y:S05]  /*7590*/  BRA.U UP0, `(.L_x_8323) ;  /* 0x0000000100207547 */ /* 0x000fea000b800000 */
[----:B------:R-:W2:Y:S01]  /*75a0*/  LDG.E.U8 R2, desc[UR36][R2.64] ;  /* 0x0000002402027981 */ /* 0x000ea2000c1e1100 */
[----:B------:R-:W-:Y:S01]  /*75b0*/  HFMA2 R0, -RZ, RZ, 3.814697265625e-06, 0 ;  /* 0x00400000ff007431 */ /* 0x000fe200000001ff */
[----:B--2---:R-:W-:-:S13]  /*75c0*/  ISETP.NE.AND P0, PT, R2, RZ, PT ;  /* 0x000000ff0200720c */ /* 0x004fda0003f05270 */
[----:B------:R-:W-:Y:S05]  /*75d0*/  @!P0 BRA `(.L_x_8324) ;  /* 0x00000000006c8947 */ /* 0x000fea0003800000 */
[----:B------:R-:W-:-:S13]  /*75e0*/  ISETP.NE.AND P0, PT, R2, 0xff, PT ;  /* 0x000000ff0200780c */ /* 0x000fda0003f05270 */
[----:B------:R-:W-:Y:S02]  /*75f0*/  @!P0 IMAD.MOV.U32 R0, RZ, RZ, 0x7f800001 ;  /* 0x7f800001ff008424 */ /* 0x000fe400078e00ff */
[----:B------:R-:W-:Y:S01]  /*7600*/  @P0 IMAD.SHL.U32 R0, R2, 0x800000, RZ ;  /* 0x0080000002000824 */ /* 0x000fe200078e00ff */
[----:B------:R-:W-:Y:S06]  /*7610*/  BRA `(.L_x_8324) ;  /* 0x00000000005c7947 */ /* 0x000fec0003800000 */
.L_x_8323:
[----:B------:R-:W-:Y:S01]  /*7620*/  MOV R2, 0x0 ;  /* 0x0000000000027802 */ /* 0x000fe20000000f00 */
[----:B------:R-:W0:Y:S01]  /*7630*/  LDCU.64 UR4, c[0x4][0x178] ;  /* 0x01002f00ff0477ac */ /* 0x000e220008000a00 */
[----:B------:R-:W-:Y:S02]  /*7640*/  HFMA2 R8, -RZ, RZ, 0, 4.64916229248046875e-06 ;  /* 0x0000004eff087431 */ /* 0x000fe400000001ff */
[----:B------:R-:W-:Y:S01]  /*7650*/  IMAD.MOV.U32 R12, RZ, RZ, 0x1 ;  /* 0x00000001ff0c7424 */ /* 0x000fe200078e00ff */
[----:B------:R-:W2:Y:S01]  /*7660*/  LDCU.64 UR6, c[0x4][0x180] ;  /* 0x01003000ff0677ac */ /* 0x000ea20008000a00 */
[----:B------:R-:W4:Y:S01]  /*7670*/  LDC.64 R2, c[0x4][R2] ;  /* 0x0100000002027b82 */ /* 0x000f220000000a00 */
[----:B------:R-:W-:Y:S01]  /*7680*/  IMAD.MOV.U32 R13, RZ, RZ, RZ ;  /* 0x000000ffff0d7224 */ /* 0x000fe200078e00ff */
[----:B------:R-:W1:Y:S01]  /*7690*/  LDCU.64 UR8, c[0x4][0x68] ;  /* 0x01000d00ff0877ac */ /* 0x000e620008000a00 */
[----:B0-----:R-:W-:Y:S01]  /*76a0*/  MOV R4, UR4 ;  /* 0x0000000400047c02 */ /* 0x001fe20008000f00 */
[----:B------:R-:W-:-:S02]  /*76b0*/  IMAD.U32 R5, RZ, RZ, UR5 ;  /* 0x00000005ff057e24 */ /* 0x000fc4000f8e00ff */
[----:B--2---:R-:W-:Y:S01]  /*76c0*/  IMAD.U32 R6, RZ, RZ, UR6 ;  /* 0x00000006ff067e24 */ /* 0x004fe2000f8e00ff */
[----:B------:R-:W-:Y:S01]  /*76d0*/  MOV R7, UR7 ;  /* 0x0000000700077c02 */ /* 0x000fe20008000f00 */
[----:B-1----:R-:W-:Y:S02]  /*76e0*/  IMAD.U32 R10, RZ, RZ, UR8 ;  /* 0x00000008ff0a7e24 */ /* 0x002fe4000f8e00ff */
[----:B------:R-:W-:-:S07]  /*76f0*/  IMAD.U32 R11, RZ, RZ, UR9 ;  /* 0x00000009ff0b7e24 */ /* 0x000fce000f8e00ff */
[----:B------:R-:W-:-:S07]  /*7700*/  LEPC R20, `(.L_x_8345) ;  /* 0x000000001014794e */ /* 0x000fce0000000000 */
[----:B---345:R-:W-:Y:S05]  /*7710*/  CALL.ABS.NOINC R2 ;  /* 0x0000000002007343 */ /* 0x038fea0003c00000 */
.L_x_8345:
[----:B------:R-:W-:Y:S01]  /*7720*/  MOV R0, RZ ;  /* 0x000000ff00007202 */ /* 0x000fe20000000f00 */
[----:B------:R-:W-:Y:S06]  /*7730*/  BRA `(.L_x_8324) ;  /* 0x0000000000147947 */ /* 0x000fec0003800000 */
.L_x_8344:
[----:B------:R-:W2:Y:S02]  /*7740*/  LDG.E.64 R2, desc[UR36][R2.64] ;  /* 0x0000002402027981 */ /* 0x000ea4000c1e1b00 */
[----:B--2---:R0:W2:Y:S01]  /*7750*/  I2F.U64 R0, R2 ;  /* 0x0000000200007312 */ /* 0x0040a20000301000 */
[----:B------:R-:W-:Y:S05]  /*7760*/  BRA `(.L_x_8324) ;  /* 0x0000000000087947 */ /* 0x000fea0003800000 */
.L_x_8343:
[----:B------:R-:W2:Y:S02]  /*7770*/  LDG.E R0, desc[UR36][R2.64] ;  /* 0x0000002402007981 */ /* 0x000ea4000c1e1900 */
[----:B--2---:R-:W-:-:S07]  /*7780*/  I2FP.F32.U32 R0, R0 ;  /* 0x0000000000007245 */ /* 0x004fce0000201000 */
.L_x_8324:
[----:B------:R-:W-:Y:S05]  /*7790*/  BSYNC.RECONVERGENT B6 ;  /* 0x0000000000067941 */ /* 0x000fea0003800200 */
.L_x_8318:
[C---:B0123-5:R-:W-:Y:S01]  /*77a0*/  FSETP.GEU.FTZ.AND P0, PT, |R19|.reuse, |R0|, PT ;  /* 0x400000001300720b */ /* 0x06ffe20003f1e200 */
        /* <DEDUP_REMOVED lines=8> */
[----:B------:R-:W4:Y:S02]  /*7830*/  MUFU.RCP R3, R7 ;  /* 0x0000000700037308 */ /* 0x000f240000001000 */
[----:B----4-:R-:W-:Y:S01]  /*7840*/  FMUL.FTZ R2, R4, R3 ;  /* 0x0000000304027220 */ /* 0x010fe20000410000 */
        /* <DEDUP_REMOVED lines=16> */
.L_x_8351:
[----:B------:R-:W-:Y:S01]  /*7950*/  FSETP.GEU.FTZ.AND P0, PT, R3, -R7, PT ;  /* 0x800000070300720b */ /* 0x000fe20003f1e000 */
[----:B------:R-:W-:-:S12]  /*7960*/  FADD.FTZ R5, R5, -1 ;  /* 0xbf80000005057421 */ /* 0x000fd80000010000 */
[----:B------:R-:W-:-:S07]  /*7970*/  @!P0 FADD.FTZ R5, R5, -1 ;  /* 0xbf80000005058421 */ /* 0x000fce0000010000 */
.L_x_8350:
[----:B------:R-:W-:Y:S05]  /*7980*/  BSYNC.RECONVERGENT B1 ;  /* 0x0000000000017941 */ /* 0x000fea0003800200 */
.L_x_8349:
[----:B------:R-:W-:Y:S01]  /*7990*/  FFMA.FTZ R4, -R7, R5, R4 ;  /* 0x0000000507047223 */ /* 0x000fe20000010104 */
[----:B------:R-:W-:Y:S06]  /*79a0*/  BRA `(.L_x_8347) ;  /* 0x0000000000787947 */ /* 0x000fec0003800000 */
.L_x_8348:
[----:B------:R-:W-:Y:S01]  /*79b0*/  LOP3.LUT R7, R5, 0xff800000, RZ, 0xc0, !PT ;  /* 0xff80000005077812 */ /* 0x000fe200078ec0ff */
[----:B------:R-:W-:Y:S01]  /*79c0*/  BSSY.RECONVERGENT B1, `(.L_x_8352) ;  /* 0x000001a000017945 */ /* 0x000fe20003800200 */
[----:B------:R-:W-:Y:S02]  /*79d0*/  FSETP.GT.FTZ.AND P2, PT, |R0|, RZ, PT ;  /* 0x000000ff0000720b */ /* 0x000fe40003f54200 */
[C---:B----4-:R-:W-:Y:S02]  /*79e0*/  IADD3 R2, PT, PT, R4.reuse, 0xb800000, -R7 ;  /* 0x0b80000004027810 */ /* 0x050fe40007ffe807 */
        /* <DEDUP_REMOVED lines=10> */
.L_x_8354:
        /* <DEDUP_REMOVED lines=13> */
.L_x_8353:
[----:B------:R-:W-:Y:S05]  /*7b60*/  BSYNC.RECONVERGENT B1 ;  /* 0x0000000000017941 */ /* 0x000fea0003800200 */
.L_x_8352:
[----:B------:R-:W-:-:S04]  /*7b70*/  FMUL.FTZ R3, R0, 1.1920928955078125e-07 ;  /* 0x3400000000037820 */ /* 0x000fc80000410000 */
[----:B------:R-:W-:-:S07]  /*7b80*/  FMUL.FTZ R4, R6, R3 ;  /* 0x0000000306047220 */ /* 0x000fce0000410000 */
.L_x_8347:
[----:B------:R-:W-:Y:S05]  /*7b90*/  BSYNC.RECONVERGENT B0 ;  /* 0x0000000000007941 */ /* 0x000fea0003800200 */
.L_x_8346:
[----:B------:R-:W4:Y:S01]  /*7ba0*/  LDCU.64 UR6, c[0x0][0x5e8] ;  /* 0x0000bd00ff0677ac */ /* 0x000f220008000a00 */
[C---:B------:R-:W-:Y:S02]  /*7bb0*/  FSETP.NAN.FTZ.AND P0, PT, |R4|.reuse, |R4|, PT ;  /* 0x400000040400720b */ /* 0x040fe40003f18200 */
[----:B------:R-:W-:Y:S01]  /*7bc0*/  LOP3.LUT R19, R4, 0x80000000, R19, 0xb8, !PT ;  /* 0x8000000004137812 */ /* 0x000fe200078eb813 */
[----:B------:R-:W-:-:S03]  /*7bd0*/  UPRMT UR4, UR43, 0x9910, URZ ;  /* 0x000099102b047896 */ /* 0x000fc600080000ff */
[----:B------:R-:W-:Y:S01]  /*7be0*/  FSEL R4, R4, R19, P0 ;  /* 0x0000001304047208 */ /* 0x000fe20000000000 */
        /* <DEDUP_REMOVED lines=15> */
.L_x_8358:
[----:B------:R-:W0:Y:S02]  /*7ce0*/  F2I.S64.TRUNC R4, R4 ;  /* 0x0000000400047311 */ /* 0x000e24000020d900 */
[----:B0-----:R-:W-:-:S05]  /*7cf0*/  IMAD.MOV.U32 R7, RZ, RZ, R4 ;  /* 0x000000ffff077224 */ /* 0x001fca00078e0004 */
[----:B------:R0:W-:Y:S01]  /*7d00*/  STG.E.U8 desc[UR36][R2.64], R7 ;  /* 0x0000000702007986 */ /* 0x0001e2000c101124 */
[----:B------:R-:W-:Y:S05]  /*7d10*/  BRA `(.L_x_8360) ;  /* 0x0000000c00287947 */ /* 0x000fea0003800000 */
.L_x_8357:
        /* <DEDUP_REMOVED lines=9> */
.L_x_8362:
[----:B------:R-:W1:Y:S02]  /*7db0*/  F2I.FTZ.TRUNC.NTZ R5, R4 ;  /* 0x0000000400057305 */ /* 0x000e64000021f100 */
[----:B-1----:R1:W-:Y:S01]  /*7dc0*/  STG.E desc[UR36][R2.64], R5 ;  /* 0x0000000502007986 */ /* 0x0023e2000c101924 */
[----:B------:R-:W-:Y:S05]  /*7dd0*/  BRA `(.L_x_8360) ;  /* 0x0000000800f87947 */ /* 0x000fea0003800000 */
.L_x_8361:
[----:B------:R-:W1:Y:S02]  /*7de0*/  F2I.FTZ.TRUNC.NTZ R5, R4 ;  /* 0x0000000400057305 */ /* 0x000e64000021f100 */
[----:B-1----:R1:W-:Y:S01]  /*7df0*/  STG.E.U16 desc[UR36][R2.64], R5 ;  /* 0x0000000502007986 */ /* 0x0023e2000c101524 */
[----:B------:R-:W-:Y:S05]  /*7e00*/  BRA `(.L_x_8360) ;  /* 0x0000000800ec7947 */ /* 0x000fea0003800000 */
.L_x_8356:
        /* <DEDUP_REMOVED lines=8> */
.L_x_8364:
[----:B------:R-:W-:-:S05]  /*7e90*/  F2FP.F16.F32.PACK_AB R4, RZ, R4 ;  /* 0x00000004ff04723e */ /* 0x000fca00000000ff */
[----:B------:R1:W-:Y:S01]  /*7ea0*/  STG.E.U16 desc[UR36][R2.64], R4 ;  /* 0x0000000402007986 */ /* 0x0003e2000c101524 */
[----:B------:R-:W-:Y:S05]  /*7eb0*/  BRA `(.L_x_8360) ;  /* 0x0000000800c07947 */ /* 0x000fea0003800000 */
.L_x_8363:
        /* <DEDUP_REMOVED lines=9> */
.L_x_8366:
[----:B------:R-:W-:-:S04]  /*7f50*/  F2FP.F16.F32.PACK_AB R5, RZ, R4 ;  /* 0x00000004ff05723e */ /* 0x000fc800000000ff */
[----:B------:R-:W-:-:S05]  /*7f60*/  PRMT R5, R5, 0x5410, RZ ;  /* 0x0000541005057816 */ /* 0x000fca00000000ff */
[----:B------:R1:W-:Y:S01]  /*7f70*/  STG.E desc[UR36][R2.64], R5 ;  /* 0x0000000502007986 */ /* 0x0003e2000c101924 */
[----:B------:R-:W-:Y:S05]  /*7f80*/  BRA `(.L_x_8360) ;  /* 0x00000008008c7947 */ /* 0x000fea0003800000 */
.L_x_8365:
[----:B------:R-:W-:-:S06]  /*7f90*/  FMUL.FTZ R4, R4, 1 ;  /* 0x3f80000004047820 */ /* 0x000fcc0000410000 */
[----:B------:R-:W1:Y:S02]  /*7fa0*/  F2F.F64.F32 R4, R4 ;  /* 0x0000000400047310 */ /* 0x000e640000201800 */
[----:B-1----:R1:W-:Y:S01]  /*7fb0*/  STG.E.64 desc[UR36][R2.64], R4 ;  /* 0x0000000402007986 */ /* 0x0023e2000c101b24 */
[----:B------:R-:W-:Y:S05]  /*7fc0*/  BRA `(.L_x_8360) ;  /* 0x00000008007c7947 */ /* 0x000fea0003800000 */
.L_x_8355:
        /* <DEDUP_REMOVED lines=13> */
.L_x_8370:
[----:B------:R-:W-:Y:S01]  /*80a0*/  LOP3.LUT R6, R4, 0x7fffffff, RZ, 0xc0, !PT ;  /* 0x7fffffff04067812 */ /* 0x000fe200078ec0ff */
[----:B------:R-:W-:Y:S01]  /*80b0*/  BSSY.RECONVERGENT B0, `(.L_x_8371) ;  /* 0x0000012000007945 */ /* 0x000fe20003800200 */
[----:B------:R-:W-:Y:S02]  /*80c0*/  HFMA2 R0, -RZ, RZ, 0, 7.62939453125e-06 ;  /* 0x00000080ff007431 */ /* 0x000fe400000001ff */
        /* <DEDUP_REMOVED lines=13> */
.L_x_8373:
[----:B------:R-:W-:-:S04]  /*81a0*/  SHF.R.U32.HI R4, RZ, 0x18, R4 ;  /* 0x00000018ff047819 */ /* 0x000fc80000011604 */
[----:B------:R-:W-:-:S04]  /*81b0*/  LOP3.LUT R4, R5, 0x80, R4, 0xf8, !PT ;  /* 0x0000008005047812 */ /* 0x000fc800078ef804 */
[----:B------:R-:W-:-:S07]  /*81c0*/  PRMT R0, R4, 0x7610, R0 ;  /* 0x0000761004007816 */ /* 0x000fce0000000000 */
.L_x_8372:
[----:B------:R-:W-:Y:S05]  /*81d0*/  BSYNC.RECONVERGENT B0 ;  /* 0x0000000000007941 */ /* 0x000fea0003800200 */
.L_x_8371:
[----:B------:R1:W-:Y:S01]  /*81e0*/  STG.E.U8 desc[UR36][R2.64], R0 ;  /* 0x0000000002007986 */ /* 0x0003e2000c101124 */
[----:B------:R-:W-:Y:S05]  /*81f0*/  BRA `(.L_x_8360) ;  /* 0x0000000400f07947 */ /* 0x000fea0003800000 */
.L_x_8369:
[----:B------:R-:W-:Y:S01]  /*8200*/  LOP3.LUT R6, R4, 0x7fffffff, RZ, 0xc0, !PT ;  /* 0x7fffffff04067812 */ /* 0x000fe200078ec0ff */
[----:B------:R-:W-:Y:S01]  /*8210*/  BSSY.RECONVERGENT B0, `(.L_x_8374) ;  /* 0x0000012000007945 */ /* 0x000fe20003800200 */
[----:B------:R-:W-:Y:S02]  /*8220*/  IMAD.MOV.U32 R0, RZ, RZ, 0x80 ;  /* 0x00000080ff007424 */ /* 0x000fe400078e00ff */
        /* <DEDUP_REMOVED lines=13> */
.L_x_8376:
[----:B------:R-:W-:-:S04]  /*8300*/  SHF.R.U32.HI R4, RZ, 0x18, R4 ;  /* 0x00000018ff047819 */ /* 0x000fc80000011604 */
[----:B------:R-:W-:-:S04]  /*8310*/  LOP3.LUT R5, R5, 0x80, R4, 0xf8, !PT ;  /* 0x0000008005057812 */ /* 0x000fc800078ef804 */
[----:B------:R-:W-:-:S07]  /*8320*/  PRMT R0, R5, 0x7610, R0 ;  /* 0x0000761005007816 */ /* 0x000fce0000000000 */
.L_x_8375:
[----:B------:R-:W-:Y:S05]  /*8330*/  BSYNC.RECONVERGENT B0 ;  /* 0x0000000000007941 */ /* 0x000fea0003800200 */
.L_x_8374:
[----:B------:R1:W-:Y:S01]  /*8340*/  STG.E.U8 desc[UR36][R2.64], R0 ;  /* 0x0000000002007986 */ /* 0x0003e2000c101124 */
[----:B------:R-:W-:Y:S05]  /*8350*/  BRA `(.L_x_8360) ;  /* 0x0000000400987947 */ /* 0x000fea0003800000 */
.L_x_8368:
[----:B------:R-:W-:-:S09]  /*8360*/  UISETP.NE.AND UP0, UPT, UR4, 0x1c, UPT ;  /* 0x0000001c0400788c */ /* 0x000fd2000bf05270 */
[----:B------:R-:W-:Y:S05]  /*8370*/  BRA.U !UP0, `(.L_x_8377) ;  /* 0x0000000108587547 */ /* 0x000fea000b800000 */
[----:B------:R-:W-:-:S09]  /*8380*/  UISETP.NE.AND UP0, UPT, UR4, 0x1d, UPT ;  /* 0x0000001d0400788c */ /* 0x000fd2000bf05270 */
[----:B------:R-:W-:Y:S05]  /*8390*/  BRA.U !UP0, `(.L_x_8378) ;  /* 0x0000000108447547 */ /* 0x000fea000b800000 */
[----:B------:R-:W-:-:S09]  /*83a0*/  UISETP.NE.AND UP0, UPT, UR4, 0x2c, UPT ;  /* 0x0000002c0400788c */ /* 0x000fd2000bf05270 */
[----:B------:R-:W-:Y:S05]  /*83b0*/  BRA.U UP0, `(.L_x_8359) ;  /* 0x0000000100a87547 */ /* 0x000fea000b800000 */
        /* <DEDUP_REMOVED lines=15> */
.L_x_8378:
[----:B------:R-:W1:Y:S02]  /*84b0*/  F2I.U64.TRUNC R4, R4 ;  /* 0x0000000400047311 */ /* 0x000e64000020d800 */
[----:B-1----:R1:W-:Y:S01]  /*84c0*/  STG.E.64 desc[UR36][R2.64], R4 ;  /* 0x0000000402007986 */ /* 0x0023e2000c101b24 */
[----:B------:R-:W-:Y:S05]  /*84d0*/  BRA `(.L_x_8360) ;  /* 0x0000000400387947 */ /* 0x000fea0003800000 */
.L_x_8377:
[----:B------:R-:W1:Y:S02]  /*84e0*/  F2I.FTZ.U32.TRUNC.NTZ R5, R4 ;  /* 0x0000000400057305 */ /* 0x000e64000021f000 */
[----:B-1----:R1:W-:Y:S01]  /*84f0*/  STG.E desc[UR36][R2.64], R5 ;  /* 0x0000000502007986 */ /* 0x0023e2000c101924 */
[----:B------:R-:W-:Y:S05]  /*8500*/  BRA `(.L_x_8360) ;  /* 0x00000004002c7947 */ /* 0x000fea0003800000 */
.L_x_8367:
        /* <DEDUP_REMOVED lines=10> */
.L_x_8380:
[----:B------:R-:W-:Y:S01]  /*85b0*/  FMUL.FTZ R4, R4, 1 ;  /* 0x3f80000004047820 */ /* 0x000fe20000410000 */
[----:B0-----:R-:W-:-:S05]  /*85c0*/  CS2R R6, SRZ ;  /* 0x0000000000067805 */ /* 0x001fca000001ff00 */
[----:B------:R-:W0:Y:S02]  /*85d0*/  F2F.F64.F32 R4, R4 ;  /* 0x0000000400047310 */ /* 0x000e240000201800 */
[----:B0-----:R0:W-:Y:S01]  /*85e0*/  STG.E.128 desc[UR36][R2.64], R4 ;  /* 0x0000000402007986 */ /* 0x0011e2000c101d24 */
[----:B------:R-:W-:Y:S05]  /*85f0*/  BRA `(.L_x_8360) ;  /* 0x0000000000f07947 */ /* 0x000fea0003800000 */
.L_x_8379:
[----:B------:R-:W-:-:S09]  /*8600*/  UISETP.NE.AND UP0, UPT, UR4, 0xf, UPT ;  /* 0x0000000f0400788c */ /* 0x000fd2000bf05270 */
[----:B------:R-:W-:Y:S05]  /*8610*/  BRA.U !UP0, `(.L_x_8381) ;  /* 0x0000000108e07547 */ /* 0x000fea000b800000 */
[----:B------:R-:W-:-:S09]  /*8620*/  UISETP.NE.AND UP0, UPT, UR4, 0x17, UPT ;  /* 0x000000170400788c */ /* 0x000fd2000bf05270 */
[----:B------:R-:W-:Y:S05]  /*8630*/  BRA.U !UP0, `(.L_x_8382) ;  /* 0x00000001088c7547 */ /* 0x000fea000b800000 */
[----:B------:R-:W-:-:S09]  /*8640*/  UISETP.NE.AND UP0, UPT, UR4, 0x18, UPT ;  /* 0x000000180400788c */ /* 0x000fd2000bf05270 */
[----:B------:R-:W-:Y:S05]  /*8650*/  BRA.U !UP0, `(.L_x_8383) ;  /* 0x0000000108447547 */ /* 0x000fea000b800000 */
.L_x_8359:
[----:B------:R-:W-:Y:S01]  /*8660*/  MOV R0, 0x0 ;  /* 0x0000000000007802 */ /* 0x000fe20000000f00 */
[----:B------:R-:W1:Y:S01]  /*8670*/  LDCU.64 UR4, c[0x4][0x178] ;  /* 0x01002f00ff0477ac */ /* 0x000e620008000a00 */
[----:B------:R-:W-:Y:S02]  /*8680*/  HFMA2 R8, -RZ, RZ, 0, 6.020069122314453125e-06 ;  /* 0x00000065ff087431 */ /* 0x000fe400000001ff */
[----:B------:R-:W-:Y:S01]  /*8690*/  IMAD.MOV.U32 R12, RZ, RZ, 0x1 ;  /* 0x00000001ff0c7424 */ /* 0x000fe200078e00ff */
[----:B------:R2:W3:Y:S01]  /*86a0*/  LDC.64 R2, c[0x4][R0] ;  /* 0x0100000000027b82 */ /* 0x0004e20000000a00 */
[----:B------:R-:W4:Y:S01]  /*86b0*/  LDCU.64 UR6, c[0x4][0x180] ;  /* 0x01003000ff0677ac */ /* 0x000f220008000a00 */
[----:B------:R-:W-:Y:S01]  /*86c0*/  IMAD.MOV.U32 R13, RZ, RZ, RZ ;  /* 0x000000ffff0d7224 */ /* 0x000fe200078e00ff */
[----:B------:R-:W5:Y:S01]  /*86d0*/  LDCU.64 UR8, c[0x4][0x70] ;  /* 0x01000e00ff0877ac */ /* 0x000f620008000a00 */
[----:B-1----:R-:W-:Y:S01]  /*86e0*/  MOV R4, UR4 ;  /* 0x0000000400047c02 */ /* 0x002fe20008000f00 */
[----:B------:R-:W-:-:S02]  /*86f0*/  IMAD.U32 R5, RZ, RZ, UR5 ;  /* 0x00000005ff057e24 */ /* 0x000fc4000f8e00ff */
[----:B----4-:R-:W-:Y:S01]  /*8700*/  IMAD.U32 R6, RZ, RZ, UR6 ;  /* 0x00000006ff067e24 */ /* 0x010fe2000f8e00ff */
[----:B0-----:R-:W-:Y:S01]  /*8710*/  MOV R7, UR7 ;  /* 0x0000000700077c02 */ /* 0x001fe20008000f00 */
[----:B-----5:R-:W-:Y:S02]  /*8720*/  IMAD.U32 R10, RZ, RZ, UR8 ;  /* 0x00000008ff0a7e24 */ /* 0x020fe4000f8e00ff */
[----:B--2---:R-:W-:-:S07]  /*8730*/  IMAD.U32 R11, RZ, RZ, UR9 ;  /* 0x00000009ff0b7e24 */ /* 0x004fce000f8e00ff */
[----:B------:R-:W-:-:S07]  /*8740*/  LEPC R20, `(.L_x_8384) ;  /* 0x000000001014794e */ /* 0x000fce0000000000 */
[----:B---3--:R-:W-:Y:S05]  /*8750*/  CALL.ABS.NOINC R2 ;  /* 0x0000000002007343 */ /* 0x008fea0003c00000 */
.L_x_8384:
[----:B------:R-:W-:Y:S05]  /*8760*/  BRA `(.L_x_8360) ;  /* 0x0000000000947947 */ /* 0x000fea0003800000 */
.L_x_8383:
[----:B------:R-:W-:Y:S01]  /*8770*/  LOP3.LUT R6, R4, 0x7fffffff, RZ, 0xc0, !PT ;  /* 0x7fffffff04067812 */ /* 0x000fe200078ec0ff */
[----:B------:R-:W-:Y:S01]  /*8780*/  BSSY.RECONVERGENT B0, `(.L_x_8385) ;  /* 0x000000b000007945 */ /* 0x000fe20003800200 */
[----:B0-----:R-:W-:Y:S02]  /*8790*/  SHF.R.U32.HI R7, RZ, 0x18, R4 ;  /* 0x00000018ff077819 */ /* 0x001fe40000011604 */
[----:B------:R-:W-:Y:S02]  /*87a0*/  ISETP.GT.U32.AND P0, PT, R6, 0x43efffff, PT ;  /* 0x43efffff0600780c */ /* 0x000fe40003f04070 */
[----:B------:R-:W-:-:S11]  /*87b0*/  MOV R0, 0x7f ;  /* 0x0000007f00007802 */ /* 0x000fd60000000f00 */
[----:B------:R-:W-:Y:S05]  /*87c0*/  @P0 BRA `(.L_x_8386) ;  /* 0x0000000000180947 */ /* 0x000fea0003800000 */
[----:B------:R-:W-:-:S13]  /*87d0*/  ISETP.GE.U32.AND P0, PT, R6, 0x3c800000, PT ;  /* 0x3c8000000600780c */ /* 0x000fda0003f06070 */
[----:B------:R-:W-:-:S04]  /*87e0*/  @P0 SHF.R.U32.HI R0, RZ, 0x14, R4 ;  /* 0x00000014ff000819 */ /* 0x000fc80000011604 */
[----:B------:R-:W-:-:S04]  /*87f0*/  @P0 LOP3.LUT R5, R0, 0x1, RZ, 0xc0, !PT ;  /* 0x0000000100050812 */ /* 0x000fc800078ec0ff */
[----:B------:R-:W-:-:S04]  /*8800*/  @P0 IADD3 R0, PT, PT, R4, 0x407ffff, R5 ;  /* 0x0407ffff04000810 */ /* 0x000fc80007ffe005 */
[----:B------:R-:W-:Y:S01]  /*8810*/  @P0 SHF.R.U32.HI R0, RZ, 0x14, R0 ;  /* 0x00000014ff000819 */ /* 0x000fe20000011600 */
[----:B------:R-:W-:-:S07]  /*8820*/  @!P0 FADD.FTZ R0, R6, 16384 ;  /* 0x4680000006008421 */ /* 0x000fce0000010000 */
.L_x_8386:
[----:B------:R-:W-:Y:S05]  /*8830*/  BSYNC.RECONVERGENT B0 ;  /* 0x0000000000007941 */ /* 0x000fea0003800200 */
.L_x_8385:
[----:B------:R-:W-:-:S05]  /*8840*/  LOP3.LUT R5, R0, 0x80, R7, 0xf8, !PT ;  /* 0x0000008000057812 */ /* 0x000fca00078ef807 */
[----:B------:R3:W-:Y:S01]  /*8850*/  STG.E.U8 desc[UR36][R2.64], R5 ;  /* 0x0000000502007986 */ /* 0x0007e2000c101124 */
[----:B------:R-:W-:Y:S05]  /*8860*/  BRA `(.L_x_8360) ;  /* 0x0000000000547947 */ /* 0x000fea0003800000 */
.L_x_8382:
[----:B------:R-:W-:Y:S01]  /*8870*/  LOP3.LUT R6, R4, 0x7fffffff, RZ, 0xc0, !PT ;  /* 0x7fffffff04067812 */ /* 0x000fe200078ec0ff */
[----:B------:R-:W-:Y:S03]  /*8880*/  BSSY.RECONVERGENT B0, `(.L_x_8387) ;  /* 0x000000d000007945 */ /* 0x000fe60003800200 */
        /* <DEDUP_REMOVED lines=9> */
.L_x_8388:
[----:B------:R-:W-:Y:S01]  /*8920*/  IMAD.MOV.U32 R0, RZ, RZ, 0x7f ;  /* 0x0000007fff007424 */ /* 0x000fe200078e00ff */
[----:B------:R-:W-:-:S04]  /*8930*/  ISETP.GT.U32.AND P0, PT, R6, 0x7f800000, PT ;  /* 0x7f8000000600780c */ /* 0x000fc80003f04070 */
[----:B------:R-:W-:-:S09]  /*8940*/  SEL R0, R0, 0x7c, P0 ;  /* 0x0000007c00007807 */ /* 0x000fd20000000000 */
.L_x_8389:
[----:B------:R-:W-:Y:S05]  /*8950*/  BSYNC.RECONVERGENT B0 ;  /* 0x0000000000007941 */ /* 0x000fea0003800200 */
.L_x_8387:
[----:B------:R-:W-:-:S04]  /*8960*/  SHF.R.U32.HI R5, RZ, 0x18, R4 ;  /* 0x00000018ff057819 */ /* 0x000fc80000011604 */
[----:B------:R-:W-:-:S05]  /*8970*/  LOP3.LUT R5, R0, 0x80, R5, 0xf8, !PT ;  /* 0x0000008000057812 */ /* 0x000fca00078ef805 */
[----:B------:R2:W-:Y:S01]  /*8980*/  STG.E.U8 desc[UR36][R2.64], R5 ;  /* 0x0000000502007986 */ /* 0x0005e2000c101124 */
[----:B------:R-:W-:Y:S05]  /*8990*/  BRA `(.L_x_8360) ;  /* 0x0000000000087947 */ /* 0x000fea0003800000 */
.L_x_8381:
[----:B------:R-:W-:-:S05]  /*89a0*/  F2FP.BF16.F32.PACK_AB R4, RZ, R4 ;  /* 0x00000004ff04723e */ /* 0x000fca00000010ff */
[----:B------:R4:W-:Y:S02]  /*89b0*/  STG.E.U16 desc[UR36][R2.64], R4 ;  /* 0x0000000402007986 */ /* 0x0009e4000c101524 */
.L_x_8360:
[----:B------:R-:W-:-:S07]  /*89c0*/  VIADD R17, R17, 0x80 ;  /* 0x0000008011117836 */ /* 0x000fce0000000000 */
.L_x_8288:
[----:B------:R-:W-:Y:S05]  /*89d0*/  BSYNC.RECONVERGENT B7 ;  /* 0x0000000000077941 */ /* 0x000fea0003800200 */
.L_x_8287:
        /* <DEDUP_REMOVED lines=358> */
.L_x_8392:
        /* <DEDUP_REMOVED lines=16> */
[----:B--2---:R2:W3:Y:S01]  /*a140*/  I2F.S16 R19, R2 ;  /* 0x0000000200137306 */ /* 0x0044e20000101400 */
[----:B------:R-:W-:Y:S05]  /*a150*/  BRA `(.L_x_8399) ;  /* 0x0000000c00307947 */ /* 0x000fea0003800000 */
.L_x_8397:
[----:B------:R-:W2:Y:S02]  /*a160*/  LDG.E.U8 R2, desc[UR36][R2.64] ;  /* 0x0000002402027981 */ /* 0x000ea4000c1e1100 */
[----:B--2---:R-:W-:Y:S01]  /*a170*/  I2FP.F32.U32 R19, R2 ;  /* 0x0000000200137245 */ /* 0x004fe20000201000 */
[----:B------:R-:W-:Y:S06]  /*a180*/  BRA `(.L_x_8399) ;  /* 0x0000000c00247947 */ /* 0x000fec0003800000 */
.L_x_8396:
[----:B------:R-:W-:-:S09]  /*a190*/  UISETP.NE.AND UP0, UPT, UR4, 0x2, UPT ;  /* 0x000000020400788c */ /* 0x000fd2000bf05270 */
[----:B------:R-:W-:Y:S05]  /*a1a0*/  BRA.U !UP0, `(.L_x_8400) ;  /* 0x0000000108287547 */ /* 0x000fea000b800000 */
[----:B------:R-:W-:-:S09]  /*a1b0*/  UISETP.NE.AND UP0, UPT, UR4, 0x3, UPT ;  /* 0x000000030400788c */ /* 0x000fd2000bf05270 */
[----:B------:R-:W-:Y:S05]  /*a1c0*/  BRA.U !UP0, `(.L_x_8401) ;  /* 0x0000000108147547 */ /* 0x000fea000b800000 */
[----:B------:R-:W-:-:S09]  /*a1d0*/  UISETP.NE.AND UP0, UPT, UR4, 0x4, UPT ;  /* 0x000000040400788c */ /* 0x000fd2000bf05270 */
[----:B------:R-:W-:Y:S05]  /*a1e0*/  BRA.U UP0, `(.L_x_8398) ;  /* 0x0000000900b07547 */ /* 0x000fea000b800000 */
[----:B------:R-:W2:Y:S02]  /*a1f0*/  LDG.E.64 R2, desc[UR36][R2.64] ;  /* 0x0000002402027981 */ /* 0x000ea4000c1e1b00 */
[----:B--2---:R0:W1:Y:S01]  /*a200*/  I2F.S64 R19, R2 ;  /* 0x0000000200137312 */ /* 0x0040620000301400 */
[----:B------:R-:W-:Y:S05]  /*a210*/  BRA `(.L_x_8399) ;  /* 0x0000000c00007947 */ /* 0x000fea0003800000 */
.L_x_8401:
[----:B------:R-:W2:Y:S02]  /*a220*/  LDG.E R2, desc[UR36][R2.64] ;  /* 0x0000002402027981 */ /* 0x000ea4000c1e1900 */
[----:B--2---:R-:W-:Y:S01]  /*a230*/  I2FP.F32.S32 R19, R2 ;  /* 0x0000000200137245 */ /* 0x004fe20000201400 */
[----:B------:R-:W-:Y:S06]  /*a240*/  BRA `(.L_x_8399) ;  /* 0x0000000800f47947 */ /* 0x000fec0003800000 */
.L_x_8400:
[----:B------:R-:W2:Y:S02]  /*a250*/  LDG.E.U16 R2, desc[UR36][R2.64] ;  /* 0x0000002402027981 */ /* 0x000ea4000c1e1500 */
[----:B--2---:R4:W0:Y:S01]  /*a260*/  I2F.S16 R19, R2 ;  /* 0x0000000200137306 */ /* 0x0048220000101400 */
[----:B------:R-:W-:Y:S05]  /*a270*/  BRA `(.L_x_8399) ;  /* 0x0000000800e87947 */ /* 0x000fea0003800000 */
.L_x_8395:
        /* <DEDUP_REMOVED lines=8> */
.L_x_8403:
[----:B------:R-:W2:Y:S02]  /*a300*/  LDG.E.U16 R2, desc[UR36][R2.64] ;  /* 0x0000002402027981 */ /* 0x000ea4000c1e1500 */
[----:B--2---:R-:W-:Y:S01]  /*a310*/  HADD2.F32 R19, -RZ, R2.H0_H0 ;  /* 0x20000002ff137230 */ /* 0x004fe20000004100 */
[----:B------:R-:W-:Y:S06]  /*a320*/  BRA `(.L_x_8399) ;  /* 0x0000000800bc7947 */ /* 0x000fec0003800000 */
.L_x_8402:
        /* <DEDUP_REMOVED lines=8> */
.L_x_8405:
[----:B------:R-:W2:Y:S02]  /*a3b0*/  LDG.E.U16 R2, desc[UR36][R2.64] ;  /* 0x0000002402027981 */ /* 0x000ea4000c1e1500 */
[----:B--2---:R-:W-:Y:S01]  /*a3c0*/  HADD2.F32 R19, -RZ, R2.H0_H0 ;  /* 0x20000002ff137230 */ /* 0x004fe20000004100 */
[----:B------:R-:W-:Y:S06]  /*a3d0*/  BRA `(.L_x_8399) ;  /* 0x0000000800907947 */ /* 0x000fec0003800000 */
.L_x_8404:
[----:B------:R-:W2:Y:S01]  /*a3e0*/  LDG.E.64 R2, desc[UR36][R2.64] ;  /* 0x0000002402027981 */ /* 0x000ea2000c1e1b00 */
[----:B------:R-:W-:Y:S01]  /*a3f0*/  UMOV UR4, 0xf0000000 ;  /* 0xf000000000047882 */ /* 0x000fe20000000000 */
[----:B------:R-:W-:Y:S01]  /*a400*/  UMOV UR5, 0x380fffff ;  /* 0x380fffff00057882 */ /* 0x000fe20000000000 */
[----:B--2---:R-:W0:Y:S01]  /*a410*/  F2F.F32.F64 R19, R2 ;  /* 0x0000000200137310 */ /* 0x004e220000301000 */
[----:B------:R-:W-:-:S14]  /*a420*/  DSETP.GEU.AND P0, PT, |R2|, UR4, PT ;  /* 0x0000000402007e2a */ /* 0x000fdc000bf0e200 */
[----:B0-----:R-:W-:Y:S01]  /*a430*/  @!P0 FMUL R19, R19, 1.175494350822287508e-38 ;  /* 0x0080000013138820 */ /* 0x001fe20000400000 */
[----:B------:R-:W-:Y:S06]  /*a440*/  BRA `(.L_x_8399) ;  /* 0x0000000800747947 */ /* 0x000fec0003800000 */
.L_x_8394:
        /* <DEDUP_REMOVED lines=12> */
.L_x_8408:
[----:B------:R-:W2:Y:S01]  /*a510*/  LDG.E.64 R2, desc[UR36][R2.64] ;  /* 0x0000002402027981 */ /* 0x000ea2000c1e1b00 */
[----:B------:R-:W-:Y:S01]  /*a520*/  UMOV UR4, 0xf0000000 ;  /* 0xf000000000047882 */ /* 0x000fe20000000000 */
[----:B------:R-:W-:Y:S01]  /*a530*/  UMOV UR5, 0x380fffff ;  /* 0x380fffff00057882 */ /* 0x000fe20000000000 */
[----:B--2---:R-:W0:Y:S01]  /*a540*/  F2F.F32.F64 R19, R2 ;  /* 0x0000000200137310 */ /* 0x004e220000301000 */
[----:B------:R-:W-:-:S14]  /*a550*/  DSETP.GEU.AND P0, PT, |R2|, UR4, PT ;  /* 0x0000000402007e2a */ /* 0x000fdc000bf0e200 */
[----:B0-----:R-:W-:Y:S01]  /*a560*/  @!P0 FMUL R19, R19, 1.175494350822287508e-38 ;  /* 0x0080000013138820 */ /* 0x001fe20000400000 */
[----:B------:R-:W-:Y:S06]  /*a570*/  BRA `(.L_x_8399) ;  /* 0x0000000800287947 */ /* 0x000fec0003800000 */
.L_x_8407:
        /* <DEDUP_REMOVED lines=25> */
.L_x_8410:
        /* <DEDUP_REMOVED lines=12> */
.L_x_8409:
[----:B------:R-:W2:Y:S02]  /*a7d0*/  LDG.E.U16 R2, desc[UR36][R2.64] ;  /* 0x0000002402027981 */ /* 0x000ea4000c1e1500 */
[----:B--2---:R-:W-:Y:S01]  /*a7e0*/  SHF.L.U32 R19, R2, 0x10, RZ ;  /* 0x0000001002137819 */ /* 0x004fe200000006ff */
[----:B------:R-:W-:Y:S06]  /*a7f0*/  BRA `(.L_x_8399) ;  /* 0x0000000400887947 */ /* 0x000fec0003800000 */
.L_x_8406:
        /* <DEDUP_REMOVED lines=11> */
.L_x_8413:
        /* <DEDUP_REMOVED lines=20> */
.L_x_8415:
[----:B------:R-:W-:Y:S05]  /*a9f0*/  BSYNC.RECONVERGENT B0 ;  /* 0x0000000000007941 */ /* 0x000fea0003800200 */
.L_x_8414:
[----:B------:R-:W-:Y:S01]  /*aa00*/  IMAD.SHL.U32 R0, R0, 0x100000, RZ ;  /* 0x0010000000007824 */ /* 0x000fe200078e00ff */
[----:B------:R-:W-:-:S04]  /*aa10*/  LEA R2, R2, 0x3b800000, 0x17 ;  /* 0x3b80000002027811 */ /* 0x000fc800078eb8ff */
[----:B------:R-:W-:Y:S01]  /*aa20*/  LOP3.LUT R19, R2, R0, R19, 0xfe, !PT ;  /* 0x0000000002137212 */ /* 0x000fe200078efe13 */
[----:B------:R-:W-:Y:S06]  /*aa30*/  BRA `(.L_x_8399) ;  /* 0x0000000000f87947 */ /* 0x000fec0003800000 */
.L_x_8412:
        /* <DEDUP_REMOVED lines=20> */
.L_x_8417:
[----:B------:R-:W-:Y:S05]  /*ab80*/  BSYNC.RECONVERGENT B0 ;  /* 0x0000000000007941 */ /* 0x000fea0003800200 */
.L_x_8416:
[----:B------:R-:W-:Y:S01]  /*ab90*/  IMAD.SHL.U32 R0, R0, 0x200000, RZ ;  /* 0x0020000000007824 */ /* 0x000fe200078e00ff */
[----:B------:R-:W-:-:S04]  /*aba0*/  LEA R2, R2, 0x37800000, 0x17 ;  /* 0x3780000002027811 */ /* 0x000fc800078eb8ff */
[----:B------:R-:W-:Y:S01]  /*abb0*/  LOP3.LUT R19, R2, R0, R19, 0xfe, !PT ;  /* 0x0000000002137212 */ /* 0x000fe200078efe13 */
[----:B------:R-:W-:Y:S06]  /*abc0*/  BRA `(.L_x_8399) ;  /* 0x0000000000947947 */ /* 0x000fec0003800000 */
.L_x_8411:
        /* <DEDUP_REMOVED lines=14> */
.L_x_8398:
        /* <DEDUP_REMOVED lines=16> */
.L_x_8420:
[----:B------:R-:W-:Y:S01]  /*adb0*/  IMAD.MOV.U32 R19, RZ, RZ, RZ ;  /* 0x000000ffff137224 */ /* 0x000fe200078e00ff */
[----:B------:R-:W-:Y:S06]  /*adc0*/  BRA `(.L_x_8399) ;  /* 0x0000000000147947 */ /* 0x000fec0003800000 */
.L_x_8419:
[----:B------:R-:W2:Y:S02]  /*add0*/  LDG.E.64 R2, desc[UR36][R2.64] ;  /* 0x0000002402027981 */ /* 0x000ea4000c1e1b00 */
[----:B--2---:R0:W1:Y:S01]  /*ade0*/  I2F.U64 R19, R2 ;  /* 0x0000000200137312 */ /* 0x0040620000301000 */
[----:B------:R-:W-:Y:S05]  /*adf0*/  BRA `(.L_x_8399) ;  /* 0x0000000000087947 */ /* 0x000fea0003800000 */
.L_x_8418:
[----:B------:R-:W2:Y:S02]  /*ae00*/  LDG.E R2, desc[UR36][R2.64] ;  /* 0x0000002402027981 */ /* 0x000ea4000c1e1900 */
[----:B--2---:R-:W-:-:S07]  /*ae10*/  I2FP.F32.U32 R19, R2 ;  /* 0x0000000200137245 */ /* 0x004fce0000201000 */
.L_x_8399:
[----:B------:R-:W-:Y:S05]  /*ae20*/  BSYNC.RECONVERGENT B6 ;  /* 0x0000000000067941 */ /* 0x000fea0003800200 */
.L_x_8393:
[----:B------:R-:W0:Y:S01]  /*ae30*/  LDCU.64 UR6, c[0x0][0x5f8] ;  /* 0x0000bf00ff0677ac */ /* 0x000e220008000a00 */
[----:B------:R-:W-:Y:S01]  /*ae40*/  BSSY.RECONVERGENT B6, `(.L_x_8421) ;  /* 0x00000dd000067945 */ /* 0x000fe20003800200 */
[----:B------:R-:W-:-:S04]  /*ae50*/  UPRMT UR4, UR42, 0x9910, URZ ;  /* 0x000099102a047896 */ /* 0x000fc800080000ff */
[----:B------:R-:W-:Y:S01]  /*ae60*/  UISETP.GT.AND UP0, UPT, UR4, 0x9, UPT ;  /* 0x000000090400788c */ /* 0x000fe2000bf04270 */
[----:B012-4-:R-:W-:-:S04]  /*ae70*/  IADD3 R2, P0, PT, R18, UR6, RZ ;  /* 0x0000000612027c10 */ /* 0x017fc8000ff1e0ff */
        /* <DEDUP_REMOVED lines=13> */
.L_x_8425:
[----:B------:R-:W2:Y:S02]  /*af50*/  LDG.E.U8 R0, desc[UR36][R2.64] ;  /* 0x0000002402007981 */ /* 0x000ea4000c1e1100 */
[----:B--2---:R-:W-:Y:S01]  /*af60*/  I2FP.F32.U32 R0, R0 ;  /* 0x0000000000007245 */ /* 0x004fe20000201000 */
[----:B------:R-:W-:Y:S06]  /*af70*/  BRA `(.L_x_8427) ;  /* 0x0000000c00247947 */ /* 0x000fec0003800000 */
.L_x_8424:
        /* <DEDUP_REMOVED lines=9> */
.L_x_8429:
[----:B------:R-:W2:Y:S02]  /*b010*/  LDG.E R0, desc[UR36][R2.64] ;  /* 0x0000002402007981 */ /* 0x000ea4000c1e1900 */
[----:B--2---:R-:W-:Y:S01]  /*b020*/  I2FP.F32.S32 R0, R0 ;  /* 0x0000000000007245 */ /* 0x004fe20000201400 */
[----:B------:R-:W-:Y:S06]  /*b030*/  BRA `(.L_x_8427) ;  /* 0x0000000800f47947 */ /* 0x000fec0003800000 */
.L_x_8428:
[----:B------:R-:W2:Y:S02]  /*b040*/  LDG.E.U16 R0, desc[UR36][R2.64] ;  /* 0x0000002402007981 */ /* 0x000ea4000c1e1500 */
[----:B--2---:R-:W0:Y:S01]  /*b050*/  I2F.S16 R0, R0 ;  /* 0x0000000000007306 */ /* 0x004e220000101400 */
[----:B------:R-:W-:Y:S05]  /*b060*/  BRA `(.L_x_8427) ;  /* 0x0000000800e87947 */ /* 0x000fea0003800000 */
.L_x_8423:
        /* <DEDUP_REMOVED lines=8> */
.L_x_8431:
[----:B------:R-:W2:Y:S02]  /*b0f0*/  LDG.E.U16 R0, desc[UR36][R2.64] ;  /* 0x0000002402007981 */ /* 0x000ea4000c1e1500 */
[----:B--2---:R-:W-:Y:S01]  /*b100*/  HADD2.F32 R0, -RZ, R0.H0_H0 ;  /* 0x20000000ff007230 */ /* 0x004fe20000004100 */
[----:B------:R-:W-:Y:S06]  /*b110*/  BRA `(.L_x_8427) ;  /* 0x0000000800bc7947 */ /* 0x000fec0003800000 */
.L_x_8430:
        /* <DEDUP_REMOVED lines=8> */
.L_x_8433:
[----:B------:R-:W2:Y:S02]  /*b1a0*/  LDG.E.U16 R0, desc[UR36][R2.64] ;  /* 0x0000002402007981 */ /* 0x000ea4000c1e1500 */
[----:B--2---:R-:W-:Y:S01]  /*b1b0*/  HADD2.F32 R0, -RZ, R0.H0_H0 ;  /* 0x20000000ff007230 */ /* 0x004fe20000004100 */
[----:B------:R-:W-:Y:S06]  /*b1c0*/  BRA `(.L_x_8427) ;  /* 0x0000000800907947 */ /* 0x000fec0003800000 */
.L_x_8432:
[----:B------:R-:W2:Y:S01]  /*b1d0*/  LDG.E.64 R2, desc[UR36][R2.64] ;  /* 0x0000002402027981 */ /* 0x000ea2000c1e1b00 */
[----:B------:R-:W-:Y:S01]  /*b1e0*/  UMOV UR4, 0xf0000000 ;  /* 0xf000000000047882 */ /* 0x000fe20000000000 */
[----:B------:R-:W-:Y:S01]  /*b1f0*/  UMOV UR5, 0x380fffff ;  /* 0x380fffff00057882 */ /* 0x000fe20000000000 */
[----:B--2---:R-:W0:Y:S01]  /*b200*/  F2F.F32.F64 R0, R2 ;  /* 0x0000000200007310 */ /* 0x004e220000301000 */
[----:B------:R-:W-:-:S14]  /*b210*/  DSETP.GEU.AND P0, PT, |R2|, UR4, PT ;  /* 0x0000000402007e2a */ /* 0x000fdc000bf0e200 */
[----:B0-----:R-:W-:Y:S01]  /*b220*/  @!P0 FMUL R0, R0, 1.175494350822287508e-38 ;  /* 0x0080000000008820 */ /* 0x001fe20000400000 */
[----:B------:R-:W-:Y:S06]  /*b230*/  BRA `(.L_x_8427) ;  /* 0x0000000800747947 */ /* 0x000fec0003800000 */
.L_x_8422:
        /* <DEDUP_REMOVED lines=12> */
.L_x_8436:
[----:B------:R-:W2:Y:S01]  /*b300*/  LDG.E.64 R2, desc[UR36][R2.64] ;  /* 0x0000002402027981 */ /* 0x000ea2000c1e1b00 */
[----:B------:R-:W-:Y:S01]  /*b310*/  UMOV UR4, 0xf0000000 ;  /* 0xf000000000047882 */ /* 0x000fe20000000000 */
[----:B------:R-:W-:Y:S01]  /*b320*/  UMOV UR5, 0x380fffff ;  /* 0x380fffff00057882 */ /* 0x000fe20000000000 */
[----:B--2---:R-:W0:Y:S01]  /*b330*/  F2F.F32.F64 R0, R2 ;  /* 0x0000000200007310 */ /* 0x004e220000301000 */
[----:B------:R-:W-:-:S14]  /*b340*/  DSETP.GEU.AND P0, PT, |R2|, UR4, PT ;  /* 0x0000000402007e2a */ /* 0x000fdc000bf0e200 */
[----:B0-----:R-:W-:Y:S01]  /*b350*/  @!P0 FMUL R0, R0, 1.175494350822287508e-38 ;  /* 0x0080000000008820 */ /* 0x001fe20000400000 */
[----:B------:R-:W-:Y:S06]  /*b360*/  BRA `(.L_x_8427) ;  /* 0x0000000800287947 */ /* 0x000fec0003800000 */
.L_x_8435:
        /* <DEDUP_REMOVED lines=25> */
.L_x_8438:
        /* <DEDUP_REMOVED lines=12> */
.L_x_8437:
[----:B------:R-:W2:Y:S02]  /*b5c0*/  LDG.E.U16 R0, desc[UR36][R2.64] ;  /* 0x0000002402007981 */ /* 0x000ea4000c1e1500 */
[----:B--2---:R-:W-:Y:S01]  /*b5d0*/  IMAD.U32 R0, R0, 0x10000, RZ ;  /* 0x0001000000007824 */ /* 0x004fe200078e00ff */
[----:B------:R-:W-:Y:S06]  /*b5e0*/  BRA `(.L_x_8427) ;  /* 0x0000000400887947 */ /* 0x000fec0003800000 */
.L_x_8434:
        /* <DEDUP_REMOVED lines=11> */
.L_x_8441:
        /* <DEDUP_REMOVED lines=20> */
.L_x_8443:
[----:B------:R-:W-:Y:S05]  /*b7e0*/  BSYNC.RECONVERGENT B0 ;  /* 0x0000000000007941 */ /* 0x000fea0003800200 */
.L_x_8442:
[----:B------:R-:W-:Y:S02]  /*b7f0*/  SHF.L.U32 R0, R0, 0x14, RZ ;  /* 0x0000001400007819 */ /* 0x000fe400000006ff */
[----:B------:R-:W-:-:S04]  /*b800*/  LEA R2, R2, 0x3b800000, 0x17 ;  /* 0x3b80000002027811 */ /* 0x000fc800078eb8ff */
[----:B------:R-:W-:Y:S01]  /*b810*/  LOP3.LUT R0, R2, R0, R7, 0xfe, !PT ;  /* 0x0000000002007212 */ /* 0x000fe200078efe07 */
[----:B------:R-:W-:Y:S06]  /*b820*/  BRA `(.L_x_8427) ;  /* 0x0000000000f87947 */ /* 0x000fec0003800000 */
.L_x_8440:
        /* <DEDUP_REMOVED lines=20> */
.L_x_8445:
[----:B------:R-:W-:Y:S05]  /*b970*/  BSYNC.RECONVERGENT B0 ;  /* 0x0000000000007941 */ /* 0x000fea0003800200 */
.L_x_8444:
[----:B------:R-:W-:Y:S01]  /*b980*/  IMAD.SHL.U32 R0, R0, 0x200000, RZ ;  /* 0x0020000000007824 */ /* 0x000fe200078e00ff */
[----:B------:R-:W-:-:S04]  /*b990*/  LEA R2, R2, 0x37800000, 0x17 ;  /* 0x3780000002027811 */ /* 0x000fc800078eb8ff */
[----:B------:R-:W-:Y:S01]  /*b9a0*/  LOP3.LUT R0, R2, R0, R7, 0xfe, !PT ;  /* 0x0000000002007212 */ /* 0x000fe200078efe07 */
[----:B------:R-:W-:Y:S06]  /*b9b0*/  BRA `(.L_x_8427) ;  /* 0x0000000000947947 */ /* 0x000fec0003800000 */
.L_x_8439:
        /* <DEDUP_REMOVED lines=14> */
.L_x_8426:
[----:B------:R-:W-:Y:S01]  /*baa0*/  MOV R2, 0x0 ;  /* 0x0000000000027802 */ /* 0x000fe20000000f00 */
[----:B------:R-:W0:Y:S01]  /*bab0*/  LDCU.64 UR4, c[0x4][0x178] ;  /* 0x01002f00ff0477ac */ /* 0x000e220008000a00 */
[----:B------:R-:W-:Y:S02]  /*bac0*/  HFMA2 R8, -RZ, RZ, 0, 4.64916229248046875e-06 ;  /* 0x0000004eff087431 */ /* 0x000fe400000001ff */
[----:B------:R-:W-:Y:S01]  /*bad0*/  IMAD.MOV.U32 R12, RZ, RZ, 0x1 ;  /* 0x00000001ff0c7424 */ /* 0x000fe200078e00ff */
[----:B------:R-:W1:Y:S01]  /*bae0*/  LDCU.64 UR6, c[0x4][0x180] ;  /* 0x01003000ff0677ac */ /* 0x000e620008000a00 */
[----:B------:R-:W2:Y:S01]  /*baf0*/  LDC.64 R2, c[0x4][R2] ;  /* 0x0100000002027b82 */ /* 0x000ea20000000a00 */
[----:B------:R-:W-:Y:S01]  /*bb00*/  IMAD.MOV.U32 R13, RZ, RZ, RZ ;  /* 0x000000ffff0d7224 */ /* 0x000fe200078e00ff */
[----:B------:R-:W4:Y:S01]  /*bb10*/  LDCU.64 UR8, c[0x4][0x68] ;  /* 0x01000d00ff0877ac */ /* 0x000f220008000a00 */
[----:B0-----:R-:W-:Y:S01]  /*bb20*/  MOV R4, UR4 ;  /* 0x0000000400047c02 */ /* 0x001fe20008000f00 */
[----:B------:R-:W-:-:S02]  /*bb30*/  IMAD.U32 R5, RZ, RZ, UR5 ;  /* 0x00000005ff057e24 */ /* 0x000fc4000f8e00ff */
[----:B-1----:R-:W-:Y:S01]  /*bb40*/  IMAD.U32 R6, RZ, RZ, UR6 ;  /* 0x00000006ff067e24 */ /* 0x002fe2000f8e00ff */
[----:B------:R-:W-:Y:S01]  /*bb50*/  MOV R7, UR7 ;  /* 0x0000000700077c02 */ /* 0x000fe20008000f00 */
[----:B----4-:R-:W-:Y:S02]  /*bb60*/  IMAD.U32 R10, RZ, RZ, UR8 ;  /* 0x00000008ff0a7e24 */ /* 0x010fe4000f8e00ff */
[----:B------:R-:W-:-:S07]  /*bb70*/  IMAD.U32 R11, RZ, RZ, UR9 ;  /* 0x00000009ff0b7e24 */ /* 0x000fce000f8e00ff */
[----:B------:R-:W-:-:S07]  /*bb80*/  LEPC R20, `(.L_x_8448) ;  /* 0x000000001014794e */ /* 0x000fce0000000000 */
[----:B--23-5:R-:W-:Y:S05]  /*bb90*/  CALL.ABS.NOINC R2 ;  /* 0x0000000002007343 */ /* 0x02cfea0003c00000 */
.L_x_8448:
[----:B------:R-:W-:Y:S01]  /*bba0*/  MOV R0, RZ ;  /* 0x000000ff00007202 */ /* 0x000fe20000000f00 */
[----:B------:R-:W-:Y:S06]  /*bbb0*/  BRA `(.L_x_8427) ;  /* 0x0000000000147947 */ /* 0x000fec0003800000 */
.L_x_8447:
[----:B------:R-:W2:Y:S02]  /*bbc0*/  LDG.E.64 R2, desc[UR36][R2.64] ;  /* 0x0000002402027981 */ /* 0x000ea4000c1e1b00 */
[----:B--2---:R0:W1:Y:S01]  /*bbd0*/  I2F.U64 R0, R2 ;  /* 0x0000000200007312 */ /* 0x0040620000301000 */
[----:B------:R-:W-:Y:S05]  /*bbe0*/  BRA `(.L_x_8427) ;  /* 0x0000000000087947 */ /* 0x000fea0003800000 */
.L_x_8446:
[----:B------:R-:W2:Y:S02]  /*bbf0*/  LDG.E R0, desc[UR36][R2.64] ;  /* 0x0000002402007981 */ /* 0x000ea4000c1e1900 */
[----:B--2---:R-:W-:-:S07]  /*bc00*/  I2FP.F32.U32 R0, R0 ;  /* 0x0000000000007245 */ /* 0x004fce0000201000 */
.L_x_8427:
[----:B------:R-:W-:Y:S05]  /*bc10*/  BSYNC.RECONVERGENT B6 ;  /* 0x0000000000067941 */ /* 0x000fea0003800200 */
.L_x_8421:
[C---:B01-3-5:R-:W-:Y:S01]  /*bc20*/  FSETP.GEU.FTZ.AND P0, PT, |R19|.reuse, |R0|, PT ;  /* 0x400000001300720b */ /* 0x06bfe20003f1e200 */
        /* <DEDUP_REMOVED lines=8> */
[----:B--2-4-:R-:W0:Y:S02]  /*bcb0*/  MUFU.RCP R3, R7 ;  /* 0x0000000700037308 */ /* 0x014e240000001000 */
        /* <DEDUP_REMOVED lines=17> */
.L_x_8454:
[----:B------:R-:W-:Y:S01]  /*bdd0*/  FSETP.GEU.FTZ.AND P0, PT, R3, -R7, PT ;  /* 0x800000070300720b */ /* 0x000fe20003f1e000 */
[----:B------:R-:W-:-:S12]  /*bde0*/  FADD.FTZ R5, R5, -1 ;  /* 0xbf80000005057421 */ /* 0x000fd80000010000 */
[----:B------:R-:W-:-:S07]  /*bdf0*/  @!P0 FADD.FTZ R5, R5, -1 ;  /* 0xbf80000005058421 */ /* 0x000fce0000010000 */
.L_x_8453:
[----:B------:R-:W-:Y:S05]  /*be00*/  BSYNC.RECONVERGENT B1 ;  /* 0x0000000000017941 */ /* 0x000fea0003800200 */
.L_x_8452:
[----:B------:R-:W-:Y:S01]  /*be10*/  FFMA.FTZ R4, -R7, R5, R4 ;  /* 0x0000000507047223 */ /* 0x000fe20000010104 */
[----:B------:R-:W-:Y:S06]  /*be20*/  BRA `(.L_x_8450) ;  /* 0x0000000000787947 */ /* 0x000fec0003800000 */
.L_x_8451:
[----:B------:R-:W-:Y:S01]  /*be30*/  LOP3.LUT R7, R5, 0xff800000, RZ, 0xc0, !PT ;  /* 0xff80000005077812 */ /* 0x000fe200078ec0ff */
[----:B------:R-:W-:Y:S01]  /*be40*/  BSSY.RECONVERGENT B1, `(.L_x_8455) ;  /* 0x000001a000017945 */ /* 0x000fe20003800200 */
[----:B------:R-:W-:Y:S02]  /*be50*/  FSETP.GT.FTZ.AND P2, PT, |R0|, RZ, PT ;  /* 0x000000ff0000720b */ /* 0x000fe40003f54200 */
[C---:B--2-4-:R-:W-:Y:S02]  /*be60*/  IADD3 R2, PT, PT, R4.reuse, 0xb800000, -R7 ;  /* 0x0b80000004027810 */ /* 0x054fe40007ffe807 */
        /* <DEDUP_REMOVED lines=10> */
.L_x_8457:
        /* <DEDUP_REMOVED lines=13> */
.L_x_8456:
[----:B------:R-:W-:Y:S05]  /*bfe0*/  BSYNC.RECONVERGENT B1 ;  /* 0x0000000000017941 */ /* 0x000fea0003800200 */
.L_x_8455:
[----:B------:R-:W-:-:S04]  /*bff0*/  FMUL.FTZ R3, R0, 1.1920928955078125e-07 ;  /* 0x3400000000037820 */ /* 0x000fc80000410000 */
[----:B------:R-:W-:-:S07]  /*c000*/  FMUL.FTZ R4, R6, R3 ;  /* 0x0000000306047220 */ /* 0x000fce0000410000 */
.L_x_8450:
[----:B------:R-:W-:Y:S05]  /*c010*/  BSYNC.RECONVERGENT B0 ;  /* 0x0000000000007941 */ /* 0x000fea0003800200 */
.L_x_8449:
[----:B------:R-:W2:Y:S01]  /*c020*/  LDCU.64 UR6, c[0x0][0x5e8] ;  /* 0x0000bd00ff0677ac */ /* 0x000ea20008000a00 */
[C---:B------:R-:W-:Y:S02]  /*c030*/  FSETP.NAN.FTZ.AND P0, PT, |R4|.reuse, |R4|, PT ;  /* 0x400000040400720b */ /* 0x040fe40003f18200 */
[----:B------:R-:W-:Y:S01]  /*c040*/  LOP3.LUT R19, R4, 0x80000000, R19, 0xb8, !PT ;  /* 0x8000000004137812 */ /* 0x000fe200078eb813 */
[----:B------:R-:W-:-:S03]  /*c050*/  UPRMT UR4, UR43, 0x9910, URZ ;  /* 0x000099102b047896 */ /* 0x000fc600080000ff */
[----:B------:R-:W-:Y:S01]  /*c060*/  FSEL R4, R4, R19, P0 ;  /* 0x0000001304047208 */ /* 0x000fe20000000000 */
[----:B------:R-:W-:Y:S01]  /*c070*/  UISETP.GT.AND UP0, UPT, UR4, 0x9, UPT ;  /* 0x000000090400788c */ /* 0x000fe2000bf04270 */
[----:B--2-4-:R-:W-:-:S04]  /*c080*/  IADD3 R2, P1, PT, R16, UR6, RZ ;  /* 0x0000000610027c10 */ /* 0x014fc8000ff3e0ff */
        /* <DEDUP_REMOVED lines=13> */
.L_x_8461:
[----:B------:R-:W0:Y:S02]  /*c160*/  F2I.S64.TRUNC R4, R4 ;  /* 0x0000000400047311 */ /* 0x000e24000020d900 */
[----:B0-----:R-:W-:-:S05]  /*c170*/  IMAD.MOV.U32 R7, RZ, RZ, R4 ;  /* 0x000000ffff077224 */ /* 0x001fca00078e0004 */
[----:B------:R0:W-:Y:S01]  /*c180*/  STG.E.U8 desc[UR36][R2.64], R7 ;  /* 0x0000000702007986 */ /* 0x0001e2000c101124 */
[----:B------:R-:W-:Y:S05]  /*c190*/  BRA `(.L_x_8463) ;  /* 0x0000000c00287947 */ /* 0x000fea0003800000 */
.L_x_8460:
        /* <DEDUP_REMOVED lines=9> */
.L_x_8465:
[----:B------:R-:W1:Y:S02]  /*c230*/  F2I.FTZ.TRUNC.NTZ R5, R4 ;  /* 0x0000000400057305 */ /* 0x000e64000021f100 */
[----:B-1----:R1:W-:Y:S01]  /*c240*/  STG.E desc[UR36][R2.64], R5 ;  /* 0x0000000502007986 */ /* 0x0023e2000c101924 */
[----:B------:R-:W-:Y:S05]  /*c250*/  BRA `(.L_x_8463) ;  /* 0x0000000800f87947 */ /* 0x000fea0003800000 */
.L_x_8464:
[----:B------:R-:W1:Y:S02]  /*c260*/  F2I.FTZ.TRUNC.NTZ R5, R4 ;  /* 0x0000000400057305 */ /* 0x000e64000021f100 */
[----:B-1----:R1:W-:Y:S01]  /*c270*/  STG.E.U16 desc[UR36][R2.64], R5 ;  /* 0x0000000502007986 */ /* 0x0023e2000c101524 */
[----:B------:R-:W-:Y:S05]  /*c280*/  BRA `(.L_x_8463) ;  /* 0x0000000800ec7947 */ /* 0x000fea0003800000 */
.L_x_8459:
        /* <DEDUP_REMOVED lines=8> */
.L_x_8467:
[----:B------:R-:W-:-:S05]  /*c310*/  F2FP.F16.F32.PACK_AB R4, RZ, R4 ;  /* 0x00000004ff04723e */ /* 0x000fca00000000ff */
[----:B------:R1:W-:Y:S01]  /*c320*/  STG.E.U16 desc[UR36][R2.64], R4 ;  /* 0x0000000402007986 */ /* 0x0003e2000c101524 */
[----:B------:R-:W-:Y:S05]  /*c330*/  BRA `(.L_x_8463) ;  /* 0x0000000800c07947 */ /* 0x000fea0003800000 */
.L_x_8466:
        /* <DEDUP_REMOVED lines=9> */
.L_x_8469:
[----:B------:R-:W-:-:S04]  /*c3d0*/  F2FP.F16.F32.PACK_AB R5, RZ, R4 ;  /* 0x00000004ff05723e */ /* 0x000fc800000000ff */
[----:B------:R-:W-:-:S05]  /*c3e0*/  PRMT R5, R5, 0x5410, RZ ;  /* 0x0000541005057816 */ /* 0x000fca00000000ff */
[----:B------:R1:W-:Y:S01]  /*c3f0*/  STG.E desc[UR36][R2.64], R5 ;  /* 0x0000000502007986 */ /* 0x0003e2000c101924 */
[----:B------:R-:W-:Y:S05]  /*c400*/  BRA `(.L_x_8463) ;  /* 0x00000008008c7947 */ /* 0x000fea0003800000 */
.L_x_8468:
[----:B------:R-:W-:-:S06]  /*c410*/  FMUL.FTZ R4, R4, 1 ;  /* 0x3f80000004047820 */ /* 0x000fcc0000410000 */
[----:B------:R-:W1:Y:S02]  /*c420*/  F2F.F64.F32 R4, R4 ;  /* 0x0000000400047310 */ /* 0x000e640000201800 */
[----:B-1----:R1:W-:Y:S01]  /*c430*/  STG.E.64 desc[UR36][R2.64], R4 ;  /* 0x0000000402007986 */ /* 0x0023e2000c101b24 */
[----:B------:R-:W-:Y:S05]  /*c440*/  BRA `(.L_x_8463) ;  /* 0x00000008007c7947 */ /* 0x000fea0003800000 */
.L_x_8458:
        /* <DEDUP_REMOVED lines=13> */
.L_x_8473:
        /* <DEDUP_REMOVED lines=16> */
.L_x_8476:
[----:B------:R-:W-:-:S04]  /*c620*/  SHF.R.U32.HI R4, RZ, 0x18, R4 ;  /* 0x00000018ff047819 */ /* 0x000fc80000011604 */
[----:B------:R-:W-:-:S04]  /*c630*/  LOP3.LUT R4, R5, 0x80, R4, 0xf8, !PT ;  /* 0x0000008005047812 */ /* 0x000fc800078ef804 */
[----:B------:R-:W-:-:S07]  /*c640*/  PRMT R0, R4, 0x7610, R0 ;  /* 0x0000761004007816 */ /* 0x000fce0000000000 */
.L_x_8475:
[----:B------:R-:W-:Y:S05]  /*c650*/  BSYNC.RECONVERGENT B0 ;  /* 0x0000000000007941 */ /* 0x000fea0003800200 */
.L_x_8474:
[----:B------:R1:W-:Y:S01]  /*c660*/  STG.E.U8 desc[UR36][R2.64], R0 ;  /* 0x0000000002007986 */ /* 0x0003e2000c101124 */
[----:B------:R-:W-:Y:S05]  /*c670*/  BRA `(.L_x_8463) ;  /* 0x0000000400f07947 */ /* 0x000fea0003800000 */
.L_x_8472:
        /* <DEDUP_REMOVED lines=16> */
.L_x_8479:
[----:B------:R-:W-:-:S04]  /*c780*/  SHF.R.U32.HI R4, RZ, 0x18, R4 ;  /* 0x00000018ff047819 */ /* 0x000fc80000011604 */
[----:B------:R-:W-:-:S04]  /*c790*/  LOP3.LUT R5, R5, 0x80, R4, 0xf8, !PT ;  /* 0x0000008005057812 */ /* 0x000fc800078ef804 */
[----:B------:R-:W-:-:S07]  /*c7a0*/  PRMT R0, R5, 0x7610, R0 ;  /* 0x0000761005007816 */ /* 0x000fce0000000000 */
.L_x_8478:
[----:B------:R-:W-:Y:S05]  /*c7b0*/  BSYNC.RECONVERGENT B0 ;  /* 0x0000000000007941 */ /* 0x000fea0003800200 */
.L_x_8477:
[----:B------:R1:W-:Y:S01]  /*c7c0*/  STG.E.U8 desc[UR36][R2.64], R0 ;  /* 0x0000000002007986 */ /* 0x0003e2000c101124 */
[----:B------:R-:W-:Y:S05]  /*c7d0*/  BRA `(.L_x_8463) ;  /* 0x0000000400987947 */ /* 0x000fea0003800000 */
.L_x_8471:
        /* <DEDUP_REMOVED lines=21> */
.L_x_8481:
[----:B------:R-:W1:Y:S02]  /*c930*/  F2I.U64.TRUNC R4, R4 ;  /* 0x0000000400047311 */ /* 0x000e64000020d800 */
[----:B-1----:R1:W-:Y:S01]  /*c940*/  STG.E.64 desc[UR36][R2.64], R4 ;  /* 0x0000000402007986 */ /* 0x0023e2000c101b24 */
[----:B------:R-:W-:Y:S05]  /*c950*/  BRA `(.L_x_8463) ;  /* 0x0000000400387947 */ /* 0x000fea0003800000 */
.L_x_8480:
[----:B------:R-:W1:Y:S02]  /*c960*/  F2I.FTZ.U32.TRUNC.NTZ R5, R4 ;  /* 0x0000000400057305 */ /* 0x000e64000021f000 */
[----:B-1----:R1:W-:Y:S01]  /*c970*/  STG.E desc[UR36][R2.64], R5 ;  /* 0x0000000502007986 */ /* 0x0023e2000c101924 */
[----:B------:R-:W-:Y:S05]  /*c980*/  BRA `(.L_x_8463) ;  /* 0x00000004002c7947 */ /* 0x000fea0003800000 */
.L_x_8470:
        /* <DEDUP_REMOVED lines=10> */
.L_x_8483:
[----:B------:R-:W-:Y:S01]  /*ca30*/  FMUL.FTZ R4, R4, 1 ;  /* 0x3f80000004047820 */ /* 0x000fe20000410000 */
[----:B0-----:R-:W-:-:S05]  /*ca40*/  CS2R R6, SRZ ;  /* 0x0000000000067805 */ /* 0x001fca000001ff00 */
[----:B------:R-:W0:Y:S02]  /*ca50*/  F2F.F64.F32 R4, R4 ;  /* 0x0000000400047310 */ /* 0x000e240000201800 */
[----:B0-----:R0:W-:Y:S01]  /*ca60*/  STG.E.128 desc[UR36][R2.64], R4 ;  /* 0x0000000402007986 */ /* 0x0011e2000c101d24 */
[----:B------:R-:W-:Y:S05]  /*ca70*/  BRA `(.L_x_8463) ;  /* 0x0000000000f07947 */ /* 0x000fea0003800000 */
.L_x_8482:
[----:B------:R-:W-:-:S09]  /*ca80*/  UISETP.NE.AND UP0, UPT, UR4, 0xf, UPT ;  /* 0x0000000f0400788c */ /* 0x000fd2000bf05270 */
[----:B------:R-:W-:Y:S05]  /*ca90*/  BRA.U !UP0, `(.L_x_8484) ;  /* 0x0000000108e07547 */ /* 0x000fea000b800000 */
[----:B------:R-:W-:-:S09]  /*caa0*/  UISETP.NE.AND UP0, UPT, UR4, 0x17, UPT ;  /* 0x000000170400788c */ /* 0x000fd2000bf05270 */
[----:B------:R-:W-:Y:S05]  /*cab0*/  BRA.U !UP0, `(.L_x_8485) ;  /* 0x00000001088c7547 */ /* 0x000fea000b800000 */
[----:B------:R-:W-:-:S09]  /*cac0*/  UISETP.NE.AND UP0, UPT, UR4, 0x18, UPT ;  /* 0x000000180400788c */ /* 0x000fd2000bf05270 */
[----:B------:R-:W-:Y:S05]  /*cad0*/  BRA.U !UP0, `(.L_x_8486) ;  /* 0x0000000108447547 */ /* 0x000fea000b800000 */
.L_x_8462:
        /* <DEDUP_REMOVED lines=16> */
.L_x_8487:
[----:B------:R-:W-:Y:S05]  /*cbe0*/  BRA `(.L_x_8463) ;  /* 0x0000000000947947 */ /* 0x000fea0003800000 */
.L_x_8486:
        /* <DEDUP_REMOVED lines=12> */
.L_x_8489:
[----:B------:R-:W-:Y:S05]  /*ccb0*/  BSYNC.RECONVERGENT B0 ;  /* 0x0000000000007941 */ /* 0x000fea0003800200 */
.L_x_8488:
[----:B------:R-:W-:-:S05]  /*ccc0*/  LOP3.LUT R5, R0, 0x80, R7, 0xf8, !PT ;  /* 0x0000008000057812 */ /* 0x000fca00078ef807 */
[----:B------:R3:W-:Y:S01]  /*ccd0*/  STG.E.U8 desc[UR36][R2.64], R5 ;  /* 0x0000000502007986 */ /* 0x0007e2000c101124 */
[----:B------:R-:W-:Y:S05]  /*cce0*/  BRA `(.L_x_8463) ;  /* 0x0000000000547947 */ /* 0x000fea0003800000 */
.L_x_8485:
        /* <DEDUP_REMOVED lines=11> */
.L_x_8491:
[----:B------:R-:W-:Y:S01]  /*cda0*/  IMAD.MOV.U32 R0, RZ, RZ, 0x7f ;  /* 0x0000007fff007424 */ /* 0x000fe200078e00ff */
[----:B------:R-:W-:-:S04]  /*cdb0*/  ISETP.GT.U32.AND P0, PT, R6, 0x7f800000, PT ;  /* 0x7f8000000600780c */ /* 0x000fc80003f04070 */
[----:B------:R-:W-:-:S09]  /*cdc0*/  SEL R0, R0, 0x7c, P0 ;  /* 0x0000007c00007807 */ /* 0x000fd20000000000 */
.L_x_8492:
[----:B------:R-:W-:Y:S05]  /*cdd0*/  BSYNC.RECONVERGENT B0 ;  /* 0x0000000000007941 */ /* 0x000fea0003800200 */
.L_x_8490:
[----:B------:R-:W-:-:S04]  /*cde0*/  SHF.R.U32.HI R5, RZ, 0x18, R4 ;  /* 0x00000018ff057819 */ /* 0x000fc80000011604 */
[----:B------:R-:W-:-:S05]  /*cdf0*/  LOP3.LUT R5, R0, 0x80, R5, 0xf8, !PT ;  /* 0x0000008000057812 */ /* 0x000fca00078ef805 */
[----:B------:R2:W-:Y:S01]  /*ce00*/  STG.E.U8 desc[UR36][R2.64], R5 ;  /* 0x0000000502007986 */ /* 0x0005e2000c101124 */
[----:B------:R-:W-:Y:S05]  /*ce10*/  BRA `(.L_x_8463) ;  /* 0x0000000000087947 */ /* 0x000fea0003800000 */
.L_x_8484:
[----:B------:R-:W-:-:S05]  /*ce20*/  F2FP.BF16.F32.PACK_AB R4, RZ, R4 ;  /* 0x00000004ff04723e */ /* 0x000fca00000010ff */
[----:B------:R1:W-:Y:S02]  /*ce30*/  STG.E.U16 desc[UR36][R2.64], R4 ;  /* 0x0000000402007986 */ /* 0x0003e4000c101524 */
.L_x_8463:
[----:B------:R-:W-:-:S07]  /*ce40*/  VIADD R17, R17, 0x80 ;  /* 0x0000008011117836 */ /* 0x000fce0000000000 */
.L_x_8391:
[----:B------:R-:W-:Y:S05]  /*ce50*/  BSYNC.RECONVERGENT B7 ;  /* 0x0000000000077941 */ /* 0x000fea0003800200 */
.L_x_8390:
[----:B------:R-:W5:Y:S02]  /*ce60*/  LDCU UR4, c[0x0][0x380] ;  /* 0x00007000ff0477ac */ /* 0x000f640008000800 */
[----:B-----5:R-:W-:-:S13]  /*ce70*/  ISETP.GE.AND P0, PT, R17, UR4, PT ;  /* 0x0000000411007c0c */ /* 0x020fda000bf06270 */
[----:B------:R-:W-:Y:S05]  /*ce80*/  @P0 EXIT ;  /* 0x000000000000094d */ /* 0x000fea0003800000 */
        /* <DEDUP_REMOVED lines=354> */
.L_x_8493:
[----:B------:R-:W1:Y:S01]  /*e4b0*/  LDCU.64 UR6, c[0x0][0x5e8] ;  /* 0x0000bd00ff0677ac */ /* 0x000e620008000a00 */
[----:B------:R-:W-:Y:S01]  /*e4c0*/  BSSY.RECONVERGENT B6, `(.L_x_8494) ;  /* 0x00000e0000067945 */ /* 0x000fe20003800200 */
[----:B------:R-:W0:Y:S01]  /*e4d0*/  LDCU.64 UR8, c[0x0][0x5f0] ;  /* 0x0000be00ff0877ac */ /* 0x000e220008000a00 */
[----:B------:R-:W-:-:S04]  /*e4e0*/  UPRMT UR4, UR39, 0x9910, URZ ;  /* 0x0000991027047896 */ /* 0x000fc800080000ff */
[----:B------:R-:W-:Y:S01]  /*e4f0*/  UISETP.GT.AND UP0, UPT, UR4, 0x9, UPT ;  /* 0x000000090400788c */ /* 0x000fe2000bf04270 */
[----:B-1----:R-:W-:Y:S02]  /*e500*/  IADD3 R16, P0, PT, R16, UR6, RZ ;  /* 0x0000000610107c10 */ /* 0x002fe4000ff1e0ff */
[----:B0-234-:R-:W-:-:S03]  /*e510*/  IADD3 R2, P1, PT, R0, UR8, RZ ;  /* 0x0000000800027c10 */ /* 0x01dfc6000ff3e0ff */
        /* <DEDUP_REMOVED lines=14> */
.L_x_8498:
[----:B------:R-:W2:Y:S02]  /*e600*/  LDG.E.U8 R2, desc[UR36][R2.64] ;  /* 0x0000002402027981 */ /* 0x000ea4000c1e1100 */
[----:B--2---:R-:W-:Y:S01]  /*e610*/  I2FP.F32.U32 R19, R2 ;  /* 0x0000000200137245 */ /* 0x004fe20000201000 */
[----:B------:R-:W-:Y:S06]  /*e620*/  BRA `(.L_x_8500) ;  /* 0x0000000c00247947 */ /* 0x000fec0003800000 */
.L_x_8497:
        /* <DEDUP_REMOVED lines=9> */
.L_x_8502:
[----:B------:R-:W2:Y:S02]  /*e6c0*/  LDG.E R2, desc[UR36][R2.64] ;  /* 0x0000002402027981 */ /* 0x000ea4000c1e1900 */
[----:B--2---:R-:W-:Y:S01]  /*e6d0*/  I2FP.F32.S32 R19, R2 ;  /* 0x0000000200137245 */ /* 0x004fe20000201400 */
[----:B------:R-:W-:Y:S06]  /*e6e0*/  BRA `(.L_x_8500) ;  /* 0x0000000800f47947 */ /* 0x000fec0003800000 */
.L_x_8501:
[----:B------:R-:W2:Y:S02]  /*e6f0*/  LDG.E.U16 R2, desc[UR36][R2.64] ;  /* 0x0000002402027981 */ /* 0x000ea4000c1e1500 */
[----:B--2---:R4:W0:Y:S01]  /*e700*/  I2F.S16 R19, R2 ;  /* 0x0000000200137306 */ /* 0x0048220000101400 */
[----:B------:R-:W-:Y:S05]  /*e710*/  BRA `(.L_x_8500) ;  /* 0x0000000800e87947 */ /* 0x000fea0003800000 */
.L_x_8496:
        /* <DEDUP_REMOVED lines=8> */
.L_x_8504:
[----:B------:R-:W2:Y:S02]  /*e7a0*/  LDG.E.U16 R2, desc[UR36][R2.64] ;  /* 0x0000002402027981 */ /* 0x000ea4000c1e1500 */
[----:B--2---:R-:W-:Y:S01]  /*e7b0*/  HADD2.F32 R19, -RZ, R2.H0_H0 ;  /* 0x20000002ff137230 */ /* 0x004fe20000004100 */
[----:B------:R-:W-:Y:S06]  /*e7c0*/  BRA `(.L_x_8500) ;  /* 0x0000000800bc7947 */ /* 0x000fec0003800000 */
.L_x_8503:
        /* <DEDUP_REMOVED lines=8> */
.L_x_8506:
[----:B------:R-:W2:Y:S02]  /*e850*/  LDG.E.U16 R2, desc[UR36][R2.64] ;  /* 0x0000002402027981 */ /* 0x000ea4000c1e1500 */
[----:B--2---:R-:W-:Y:S01]  /*e860*/  HADD2.F32 R19, -RZ, R2.H0_H0 ;  /* 0x20000002ff137230 */ /* 0x004fe20000004100 */
[----:B------:R-:W-:Y:S06]  /*e870*/  BRA `(.L_x_8500) ;  /* 0x0000000800907947 */ /* 0x000fec0003800000 */
.L_x_8505:
[----:B------:R-:W2:Y:S01]  /*e880*/  LDG.E.64 R2, desc[UR36][R2.64] ;  /* 0x0000002402027981 */ /* 0x000ea2000c1e1b00 */
[----:B------:R-:W-:Y:S01]  /*e890*/  UMOV UR4, 0xf0000000 ;  /* 0xf000000000047882 */ /* 0x000fe20000000000 */
[----:B------:R-:W-:Y:S01]  /*e8a0*/  UMOV UR5, 0x380fffff ;  /* 0x380fffff00057882 */ /* 0x000fe20000000000 */
[----:B--2---:R-:W0:Y:S01]  /*e8b0*/  F2F.F32.F64 R19, R2 ;  /* 0x0000000200137310 */ /* 0x004e220000301000 */
[----:B------:R-:W-:-:S14]  /*e8c0*/  DSETP.GEU.AND P0, PT, |R2|, UR4, PT ;  /* 0x0000000402007e2a */ /* 0x000fdc000bf0e200 */
[----:B0-----:R-:W-:Y:S01]  /*e8d0*/  @!P0 FMUL R19, R19, 1.175494350822287508e-38 ;  /* 0x0080000013138820 */ /* 0x001fe20000400000 */
[----:B------:R-:W-:Y:S06]  /*e8e0*/  BRA `(.L_x_8500) ;  /* 0x0000000800747947 */ /* 0x000fec0003800000 */
.L_x_8495:
        /* <DEDUP_REMOVED lines=12> */
.L_x_8509:
[----:B------:R-:W2:Y:S01]  /*e9b0*/  LDG.E.64 R2, desc[UR36][R2.64] ;  /* 0x0000002402027981 */ /* 0x000ea2000c1e1b00 */
[----:B------:R-:W-:Y:S01]  /*e9c0*/  UMOV UR4, 0xf0000000 ;  /* 0xf000000000047882 */ /* 0x000fe20000000000 */
[----:B------:R-:W-:Y:S01]  /*e9d0*/  UMOV UR5, 0x380fffff ;  /* 0x380fffff00057882 */ /* 0x000fe20000000000 */
[----:B--2---:R-:W0:Y:S01]  /*e9e0*/  F2F.F32.F64 R19, R2 ;  /* 0x0000000200137310 */ /* 0x004e220000301000 */
[----:B------:R-:W-:-:S14]  /*e9f0*/  DSETP.GEU.AND P0, PT, |R2|, UR4, PT ;  /* 0x0000000402007e2a */ /* 0x000fdc000bf0e200 */
[----:B0-----:R-:W-:Y:S01]  /*ea00*/  @!P0 FMUL R19, R19, 1.175494350822287508e-38 ;  /* 0x0080000013138820 */ /* 0x001fe20000400000 */
[----:B------:R-:W-:Y:S06]  /*ea10*/  BRA `(.L_x_8500) ;  /* 0x0000000800287947 */ /* 0x000fec0003800000 */
.L_x_8508:
        /* <DEDUP_REMOVED lines=25> */
.L_x_8511:
[----:B------:R-:W2:Y:S02]  /*ebb0*/  LDG.E.U8 R2, desc[UR36][R2.64] ;  /* 0x0000002402027981 */ /* 0x000ea4000c1e1100 */
[C---:B--2---:R-:W-:Y:S01]  /*ebc0*/  IMAD.SHL.U32 R0, R2.reuse, 0x2000000, RZ ;  /* 0x0200000002007824 */ /* 0x044fe200078e00ff */
[----:B------:R-:W-:-:S04]  /*ebd0*/  SHF.L.U32 R5, R2, 0x8, RZ ;  /* 0x0000000802057819 */ /* 0x000fc800000006ff */
        /* <DEDUP_REMOVED lines=9> */
.L_x_8510:
[----:B------:R-:W2:Y:S02]  /*ec70*/  LDG.E.U16 R2, desc[UR36][R2.64] ;  /* 0x0000002402027981 */ /* 0x000ea4000c1e1500 */
[----:B--2---:R-:W-:Y:S01]  /*ec80*/  IMAD.U32 R19, R2, 0x10000, RZ ;  /* 0x0001000002137824 */ /* 0x004fe200078e00ff */
[----:B------:R-:W-:Y:S06]  /*ec90*/  BRA `(.L_x_8500) ;  /* 0x0000000400887947 */ /* 0x000fec0003800000 */
.L_x_8507:
        /* <DEDUP_REMOVED lines=11> */
.L_x_8514:
        /* <DEDUP_REMOVED lines=20> */
.L_x_8516:
[----:B------:R-:W-:Y:S05]  /*ee90*/  BSYNC.RECONVERGENT B0 ;  /* 0x0000000000007941 */ /* 0x000fea0003800200 */
.L_x_8515:
[----:B------:R-:W-:Y:S02]  /*eea0*/  SHF.L.U32 R0, R0, 0x14, RZ ;  /* 0x0000001400007819 */ /* 0x000fe400000006ff */
[----:B------:R-:W-:-:S04]  /*eeb0*/  LEA R2, R2, 0x3b800000, 0x17 ;  /* 0x3b80000002027811 */ /* 0x000fc800078eb8ff */
[----:B------:R-:W-:Y:S01]  /*eec0*/  LOP3.LUT R19, R2, R0, R19, 0xfe, !PT ;  /* 0x0000000002137212 */ /* 0x000fe200078efe13 */
[----:B------:R-:W-:Y:S06]  /*eed0*/  BRA `(.L_x_8500) ;  /* 0x0000000000f87947 */ /* 0x000fec0003800000 */
.L_x_8513:
        /* <DEDUP_REMOVED lines=20> */
.L_x_8518:
[----:B------:R-:W-:Y:S05]  /*f020*/  BSYNC.RECONVERGENT B0 ;  /* 0x0000000000007941 */ /* 0x000fea0003800200 */
.L_x_8517:
[----:B------:R-:W-:Y:S01]  /*f030*/  IMAD.SHL.U32 R0, R0, 0x200000, RZ ;  /* 0x0020000000007824 */ /* 0x000fe200078e00ff */
[----:B------:R-:W-:-:S04]  /*f040*/  LEA R2, R2, 0x37800000, 0x17 ;  /* 0x3780000002027811 */ /* 0x000fc800078eb8ff */
[----:B------:R-:W-:Y:S01]  /*f050*/  LOP3.LUT R19, R2, R0, R19, 0xfe, !PT ;  /* 0x0000000002137212 */ /* 0x000fe200078efe13 */
[----:B------:R-:W-:Y:S06]  /*f060*/  BRA `(.L_x_8500) ;  /* 0x0000000000947947 */ /* 0x000fec0003800000 */
.L_x_8512:
        /* <DEDUP_REMOVED lines=14> */
.L_x_8499:
        /* <DEDUP_REMOVED lines=16> */
.L_x_8521:
[----:B------:R-:W-:Y:S01]  /*f250*/  MOV R19, RZ ;  /* 0x000000ff00137202 */ /* 0x000fe20000000f00 */
[----:B------:R-:W-:Y:S06]  /*f260*/  BRA `(.L_x_8500) ;  /* 0x0000000000147947 */ /* 0x000fec0003800000 */
.L_x_8520:
[----:B------:R-:W2:Y:S02]  /*f270*/  LDG.E.64 R2, desc[UR36][R2.64] ;  /* 0x0000002402027981 */ /* 0x000ea4000c1e1b00 */
[----:B--2---:R0:W1:Y:S01]  /*f280*/  I2F.U64 R19, R2 ;  /* 0x0000000200137312 */ /* 0x0040620000301000 */
[----:B------:R-:W-:Y:S05]  /*f290*/  BRA `(.L_x_8500) ;  /* 0x0000000000087947 */ /* 0x000fea0003800000 */
.L_x_8519:
[----:B------:R-:W2:Y:S02]  /*f2a0*/  LDG.E R2, desc[UR36][R2.64] ;  /* 0x0000002402027981 */ /* 0x000ea4000c1e1900 */
[----:B--2---:R-:W-:-:S07]  /*f2b0*/  I2FP.F32.U32 R19, R2 ;  /* 0x0000000200137245 */ /* 0x004fce0000201000 */
.L_x_8500:
[----:B------:R-:W-:Y:S05]  /*f2c0*/  BSYNC.RECONVERGENT B6 ;  /* 0x0000000000067941 */ /* 0x000fea0003800200 */
.L_x_8494:
[----:B------:R-:W0:Y:S01]  /*f2d0*/  LDCU.64 UR6, c[0x0][0x5f8] ;  /* 0x0000bf00ff0677ac */ /* 0x000e220008000a00 */
[----:B------:R-:W-:Y:S01]  /*f2e0*/  BSSY.RECONVERGENT B6, `(.L_x_8522) ;  /* 0x00000dd000067945 */ /* 0x000fe20003800200 */
[----:B------:R-:W-:-:S04]  /*f2f0*/  UPRMT UR4, UR42, 0x9910, URZ ;  /* 0x000099102a047896 */ /* 0x000fc800080000ff */
[----:B------:R-:W-:Y:S01]  /*f300*/  UISETP.GT.AND UP0, UPT, UR4, 0x9, UPT ;  /* 0x000000090400788c */ /* 0x000fe2000bf04270 */
[----:B0-2-4-:R-:W-:-:S05]  /*f310*/  IADD3 R2, P0, PT, R18, UR6, RZ ;  /* 0x0000000612027c10 */ /* 0x015fca000ff1e0ff */
        /* <DEDUP_REMOVED lines=13> */
.L_x_8526:
[----:B------:R-:W2:Y:S02]  /*f3f0*/  LDG.E.U8 R0, desc[UR36][R2.64] ;  /* 0x0000002402007981 */ /* 0x000ea4000c1e1100 */
[----:B--2---:R-:W-:Y:S01]  /*f400*/  I2FP.F32.U32 R0, R0 ;  /* 0x0000000000007245 */ /* 0x004fe20000201000 */
[----:B------:R-:W-:Y:S06]  /*f410*/  BRA `(.L_x_8528) ;  /* 0x0000000c00247947 */ /* 0x000fec0003800000 */
.L_x_8525:
        /* <DEDUP_REMOVED lines=9> */
.L_x_8530:
[----:B------:R-:W2:Y:S02]  /*f4b0*/  LDG.E R0, desc[UR36][R2.64] ;  /* 0x0000002402007981 */ /* 0x000ea4000c1e1900 */
[----:B--2---:R-:W-:Y:S01]  /*f4c0*/  I2FP.F32.S32 R0, R0 ;  /* 0x0000000000007245 */ /* 0x004fe20000201400 */
[----:B------:R-:W-:Y:S06]  /*f4d0*/  BRA `(.L_x_8528) ;  /* 0x0000000800f47947 */ /* 0x000fec0003800000 */
.L_x_8529:
[----:B------:R-:W2:Y:S02]  /*f4e0*/  LDG.E.U16 R0, desc[UR36][R2.64] ;  /* 0x0000002402007981 */ /* 0x000ea4000c1e1500 */
[----:B--2---:R-:W0:Y:S01]  /*f4f0*/  I2F.S16 R0, R0 ;  /* 0x0000000000007306 */ /* 0x004e220000101400 */
[----:B------:R-:W-:Y:S05]  /*f500*/  BRA `(.L_x_8528) ;  /* 0x0000000800e87947 */ /* 0x000fea0003800000 */
.L_x_8524:
        /* <DEDUP_REMOVED lines=8> */
.L_x_8532:
[----:B------:R-:W2:Y:S02]  /*f590*/  LDG.E.U16 R0, desc[UR36][R2.64] ;  /* 0x0000002402007981 */ /* 0x000ea4000c1e1500 */
[----:B--2---:R-:W-:Y:S01]  /*f5a0*/  HADD2.F32 R0, -RZ, R0.H0_H0 ;  /* 0x20000000ff007230 */ /* 0x004fe20000004100 */
[----:B------:R-:W-:Y:S06]  /*f5b0*/  BRA `(.L_x_8528) ;  /* 0x0000000800bc7947 */ /* 0x000fec0003800000 */
.L_x_8531:
        /* <DEDUP_REMOVED lines=8> */
.L_x_8534:
[----:B------:R-:W2:Y:S02]  /*f640*/  LDG.E.U16 R0, desc[UR36][R2.64] ;  /* 0x0000002402007981 */ /* 0x000ea4000c1e1500 */
[----:B--2---:R-:W-:Y:S01]  /*f650*/  HADD2.F32 R0, -RZ, R0.H0_H0 ;  /* 0x20000000ff007230 */ /* 0x004fe20000004100 */
[----:B------:R-:W-:Y:S06]  /*f660*/  BRA `(.L_x_8528) ;  /* 0x0000000800907947 */ /* 0x000fec0003800000 */
.L_x_8533:
[----:B------:R-:W2:Y:S01]  /*f670*/  LDG.E.64 R2, desc[UR36][R2.64] ;  /* 0x0000002402027981 */ /* 0x000ea2000c1e1b00 */
[----:B------:R-:W-:Y:S01]  /*f680*/  UMOV UR4, 0xf0000000 ;  /* 0xf000000000047882 */ /* 0x000fe20000000000 */
[----:B------:R-:W-:Y:S01]  /*f690*/  UMOV UR5, 0x380fffff ;  /* 0x380fffff00057882 */ /* 0x000fe20000000000 */
[----:B--2---:R-:W0:Y:S01]  /*f6a0*/  F2F.F32.F64 R0, R2 ;  /* 0x0000000200007310 */ /* 0x004e220000301000 */
[----:B------:R-:W-:-:S14]  /*f6b0*/  DSETP.GEU.AND P0, PT, |R2|, UR4, PT ;  /* 0x0000000402007e2a */ /* 0x000fdc000bf0e200 */
[----:B0-----:R-:W-:Y:S01]  /*f6c0*/  @!P0 FMUL R0, R0, 1.175494350822287508e-38 ;  /* 0x0080000000008820 */ /* 0x001fe20000400000 */
[----:B------:R-:W-:Y:S06]  /*f6d0*/  BRA `(.L_x_8528) ;  /* 0x0000000800747947 */ /* 0x000fec0003800000 */
.L_x_8523:
        /* <DEDUP_REMOVED lines=12> */
.L_x_8537:
[----:B------:R-:W2:Y:S01]  /*f7a0*/  LDG.E.64 R2, desc[UR36][R2.64] ;  /* 0x0000002402027981 */ /* 0x000ea2000c1e1b00 */
[----:B------:R-:W-:Y:S01]  /*f7b0*/  UMOV UR4, 0xf0000000 ;  /* 0xf000000000047882 */ /* 0x000fe20000000000 */
[----:B------:R-:W-:Y:S01]  /*f7c0*/  UMOV UR5, 0x380fffff ;  /* 0x380fffff00057882 */ /* 0x000fe20000000000 */
[----:B--2---:R-:W0:Y:S01]  /*f7d0*/  F2F.F32.F64 R0, R2 ;  /* 0x0000000200007310 */ /* 0x004e220000301000 */
[----:B------:R-:W-:-:S14]  /*f7e0*/  DSETP.GEU.AND P0, PT, |R2|, UR4, PT ;  /* 0x0000000402007e2a */ /* 0x000fdc000bf0e200 */
[----:B0-----:R-:W-:Y:S01]  /*f7f0*/  @!P0 FMUL R0, R0, 1.175494350822287508e-38 ;  /* 0x0080000000008820 */ /* 0x001fe20000400000 */
[----:B------:R-:W-:Y:S06]  /*f800*/  BRA `(.L_x_8528) ;  /* 0x0000000800287947 */ /* 0x000fec0003800000 */
.L_x_8536:
        /* <DEDUP_REMOVED lines=25> */
.L_x_8539:
        /* <DEDUP_REMOVED lines=12> */
.L_x_8538:
[----:B------:R-:W2:Y:S02]  /*fa60*/  LDG.E.U16 R0, desc[UR36][R2.64] ;  /* 0x0000002402007981 */ /* 0x000ea4000c1e1500 */
[----:B--2---:R-:W-:Y:S01]  /*fa70*/  IMAD.U32 R0, R0, 0x10000, RZ ;  /* 0x0001000000007824 */ /* 0x004fe200078e00ff */
[----:B------:R-:W-:Y:S06]  /*fa80*/  BRA `(.L_x_8528) ;  /* 0x0000000400887947 */ /* 0x000fec0003800000 */
.L_x_8535:
        /* <DEDUP_REMOVED lines=11> */
.L_x_8542:
        /* <DEDUP_REMOVED lines=20> */
.L_x_8544:
[----:B------:R-:W-:Y:S05]  /*fc80*/  BSYNC.RECONVERGENT B0 ;  /* 0x0000000000007941 */ /* 0x000fea0003800200 */
.L_x_8543:
[----:B------:R-:W-:Y:S01]  /*fc90*/  IMAD.SHL.U32 R0, R0, 0x100000, RZ ;  /* 0x0010000000007824 */ /* 0x000fe200078e00ff */
[----:B------:R-:W-:-:S04]  /*fca0*/  LEA R2, R2, 0x3b800000, 0x17 ;  /* 0x3b80000002027811 */ /* 0x000fc800078eb8ff */
[----:B------:R-:W-:Y:S01]  /*fcb0*/  LOP3.LUT R0, R2, R0, R7, 0xfe, !PT ;  /* 0x0000000002007212 */ /* 0x000fe200078efe07 */
[----:B------:R-:W-:Y:S06]  /*fcc0*/  BRA `(.L_x_8528) ;  /* 0x0000000000f87947 */ /* 0x000fec0003800000 */
.L_x_8541:
        /* <DEDUP_REMOVED lines=20> */
.L_x_8546:
[----:B------:R-:W-:Y:S05]  /*fe10*/  BSYNC.RECONVERGENT B0 ;  /* 0x0000000000007941 */ /* 0x000fea0003800200 */
.L_x_8545:
[----:B------:R-:W-:Y:S02]  /*fe20*/  SHF.L.U32 R0, R0, 0x15, RZ ;  /* 0x0000001500007819 */ /* 0x000fe400000006ff */
[----:B------:R-:W-:-:S04]  /*fe30*/  LEA R2, R2, 0x37800000, 0x17 ;  /* 0x3780000002027811 */ /* 0x000fc800078eb8ff */
[----:B------:R-:W-:Y:S01]  /*fe40*/  LOP3.LUT R0, R2, R0, R7, 0xfe, !PT ;  /* 0x0000000002007212 */ /* 0x000fe200078efe07 */
[----:B------:R-:W-:Y:S06]  /*fe50*/  BRA `(.L_x_8528) ;  /* 0x0000000000947947 */ /* 0x000fec0003800000 */
.L_x_8540:
        /* <DEDUP_REMOVED lines=14> */
.L_x_8527:
[----:B------:R-:W-:Y:S01]  /*ff40*/  MOV R2, 0x0 ;  /* 0x0000000000027802 */ /* 0x000fe20000000f00 */
[----:B------:R-:W0:Y:S01]  /*ff50*/  LDCU.64 UR4, c[0x4][0x178] ;  /* 0x01002f00ff0477ac */ /* 0x000e220008000a00 */
[----:B------:R-:W-:Y:S02]  /*ff60*/  HFMA2 R13, -RZ, RZ, 0, 0 ;  /* 0x00000000ff0d7431 */ /* 0x000fe400000001ff */
[----:B------:R-:W-:Y:S01]  /*ff70*/  IMAD.MOV.U32 R8, RZ, RZ, 0x4e ;  /* 0x0000004eff087424 */ /* 0x000fe200078e00ff */
[----:B------:R-:W2:Y:S01]  /*ff80*/  LDCU.64 UR6, c[0x4][0x180] ;  /* 0x01003000ff0677ac */ /* 0x000ea20008000a00 */
[----:B------:R-:W4:Y:S01]  /*ff90*/  LDC.64 R2, c[0x4][R2] ;  /* 0x0100000002027b82 */ /* 0x000f220000000a00 */
[----:B------:R-:W-:Y:S01]  /*ffa0*/  IMAD.MOV.U32 R12, RZ, RZ, 0x1 ;  /* 0x00000001ff0c7424 */ /* 0x000fe200078e00ff */
[----:B------:R-:W1:Y:S01]  /*ffb0*/  LDCU.64 UR8, c[0x4][0x68] ;  /* 0x01000d00ff0877ac */ /* 0x000e620008000a00 */
[----:B0-----:R-:W-:Y:S02]  /*ffc0*/  IMAD.U32 R4, RZ, RZ, UR4 ;  /* 0x00000004ff047e24 */ /* 0x001fe4000f8e00ff */
[----:B------:R-:W-:Y:S01]  /*ffd0*/  IMAD.U32 R5, RZ, RZ, UR5 ;  /* 0x00000005ff057e24 */ /* 0x000fe2000f8e00ff */
[----:B--2---:R-:W-:Y:S01]  /*ffe0*/  MOV R6, UR6 ;  /* 0x0000000600067c02 */ /* 0x004fe20008000f00 */
[----:B------:R-:W-:-:S02]  /*fff0*/  IMAD.U32 R7, RZ, RZ, UR7 ;  /* 0x00000007ff077e24 */ /* 0x000fc4000f8e00ff */
[----:B-1----:R-:W-:Y:S01]  /*10000*/  IMAD.U32 R10, RZ, RZ, UR8 ;  /* 0x00000008ff0a7e24 */ /* 0x002fe2000f8e00ff */
[----:B------:R-:W-:-:S07]  /*10010*/  MOV R11, UR9 ;  /* 0x00000009000b7c02 */ /* 0x000fce0008000f00 */
[----:B------:R-:W-:-:S07]  /*10020*/  LEPC R20, `(.L_x_8549) ;  /* 0x000000001014794e */ /* 0x000fce0000000000 */
[----:B---345:R-:W-:Y:S05]  /*10030*/  CALL.ABS.NOINC R2 ;  /* 0x0000000002007343 */ /* 0x038fea0003c00000 */
.L_x_8549:
[----:B------:R-:W-:Y:S01]  /*10040*/  IMAD.MOV.U32 R0, RZ, RZ, RZ ;  /* 0x000000ffff007224 */ /* 0x000fe200078e00ff */
[----:B------:R-:W-:Y:S06]  /*10050*/  BRA `(.L_x_8528) ;  /* 0x0000000000147947 */ /* 0x000fec0003800000 */
.L_x_8548:
[----:B------:R-:W2:Y:S02]  /*10060*/  LDG.E.64 R2, desc[UR36][R2.64] ;  /* 0x0000002402027981 */ /* 0x000ea4000c1e1b00 */
[----:B--2---:R0:W2:Y:S01]  /*10070*/  I2F.U64 R0, R2 ;  /* 0x0000000200007312 */ /* 0x0040a20000301000 */
[----:B------:R-:W-:Y:S05]  /*10080*/  BRA `(.L_x_8528) ;  /* 0x0000000000087947 */ /* 0x000fea0003800000 */
.L_x_8547:
[----:B------:R-:W2:Y:S02]  /*10090*/  LDG.E R0, desc[UR36][R2.64] ;  /* 0x0000002402007981 */ /* 0x000ea4000c1e1900 */
[----:B--2---:R-:W-:-:S07]  /*100a0*/  I2FP.F32.U32 R0, R0 ;  /* 0x0000000000007245 */ /* 0x004fce0000201000 */
.L_x_8528:
[----:B------:R-:W-:Y:S05]  /*100b0*/  BSYNC.RECONVERGENT B6 ;  /* 0x0000000000067941 */ /* 0x000fea0003800200 */
.L_x_8522:
[C---:B0123-5:R-:W-:Y:S01]  /*100c0*/  FSETP.GEU.FTZ.AND P0, PT, |R19|.reuse, |R0|, PT ;  /* 0x400000001300720b */ /* 0x06ffe20003f1e200 */
[----:B------:R-:W-:Y:S01]  /*100d0*/  BSSY.RECONVERGENT B0, `(.L_x_8550) ;  /* 0x000003e000007945 */ /* 0x000fe20003800200 */
[----:B----4-:R-:W-:-:S11]  /*100e0*/  FADD.FTZ R2, |R19|, -RZ ;  /* 0x800000ff13027221 */ /* 0x010fd60000010200 */
        /* <DEDUP_REMOVED lines=24> */
.L_x_8555:
[----:B------:R-:W-:Y:S01]  /*10270*/  FSETP.GEU.FTZ.AND P0, PT, R5, -R7, PT ;  /* 0x800000070500720b */ /* 0x000fe20003f1e000 */
[----:B------:R-:W-:-:S12]  /*10280*/  FADD.FTZ R3, R3, -1 ;  /* 0xbf80000003037421 */ /* 0x000fd80000010000 */
[----:B------:R-:W-:-:S07]  /*10290*/  @!P0 FADD.FTZ R3, R3, -1 ;  /* 0xbf80000003038421 */ /* 0x000fce0000010000 */
.L_x_8554:
[----:B------:R-:W-:Y:S05]  /*102a0*/  BSYNC.RECONVERGENT B1 ;  /* 0x0000000000017941 */ /* 0x000fea0003800200 */
.L_x_8553:
[----:B------:R-:W-:Y:S01]  /*102b0*/  FFMA.FTZ R2, -R7, R3, R2 ;  /* 0x0000000307027223 */ /* 0x000fe20000010102 */
[----:B------:R-:W-:Y:S06]  /*102c0*/  BRA `(.L_x_8551) ;  /* 0x0000000000787947 */ /* 0x000fec0003800000 */
.L_x_8552:
[----:B------:R-:W-:Y:S01]  /*102d0*/  LOP3.LUT R7, R5, 0xff800000, RZ, 0xc0, !PT ;  /* 0xff80000005077812 */ /* 0x000fe200078ec0ff */
[----:B------:R-:W-:Y:S01]  /*102e0*/  BSSY.RECONVERGENT B1, `(.L_x_8556) ;  /* 0x000001a000017945 */ /* 0x000fe20003800200 */
[----:B------:R-:W-:Y:S02]  /*102f0*/  FSETP.GT.FTZ.AND P2, PT, |R0|, RZ, PT ;  /* 0x000000ff0000720b */ /* 0x000fe40003f54200 */
[C---:B------:R-:W-:Y:S02]  /*10300*/  IADD3 R3, PT, PT, R2.reuse, 0xb800000, -R7 ;  /* 0x0b80000002037810 */ /* 0x040fe40007ffe807 */
[C---:B------:R-:W-:Y:S02]  /*10310*/  LOP3.LUT R0, R2.reuse, 0x7fffff, RZ, 0xc0, !PT ;  /* 0x007fffff02007812 */ /* 0x040fe400078ec0ff */
        /* <DEDUP_REMOVED lines=9> */
.L_x_8558:
        /* <DEDUP_REMOVED lines=13> */
.L_x_8557:
[----:B------:R-:W-:Y:S05]  /*10480*/  BSYNC.RECONVERGENT B1 ;  /* 0x0000000000017941 */ /* 0x000fea0003800200 */
.L_x_8556:
[----:B------:R-:W-:-:S04]  /*10490*/  FMUL.FTZ R3, R0, 1.1920928955078125e-07 ;  /* 0x3400000000037820 */ /* 0x000fc80000410000 */
[----:B------:R-:W-:-:S07]  /*104a0*/  FMUL.FTZ R2, R6, R3 ;  /* 0x0000000306027220 */ /* 0x000fce0000410000 */
.L_x_8551:
[----:B------:R-:W-:Y:S05]  /*104b0*/  BSYNC.RECONVERGENT B0 ;  /* 0x0000000000007941 */ /* 0x000fea0003800200 */
.L_x_8550:
[----:B------:R-:W-:Y:S01]  /*104c0*/  UPRMT UR4, UR43, 0x9910, URZ ;  /* 0x000099102b047896 */ /* 0x000fe200080000ff */
[C---:B------:R-:W-:Y:S02]  /*104d0*/  FSETP.NAN.FTZ.AND P0, PT, |R2|.reuse, |R2|, PT ;  /* 0x400000020200720b */ /* 0x040fe40003f18200 */
[----:B------:R-:W-:Y:S01]  /*104e0*/  LOP3.LUT R19, R2, 0x80000000, R19, 0xb8, !PT ;  /* 0x8000000002137812 */ /* 0x000fe200078eb813 */
[----:B------:R-:W-:-:S03]  /*104f0*/  UISETP.GT.AND UP0, UPT, UR4, 0x9, UPT ;  /* 0x000000090400788c */ /* 0x000fc6000bf04270 */
[----:B------:R-:W-:-:S06]  /*10500*/  FSEL R2, R2, R19, P0 ;  /* 0x0000001302027208 */ /* 0x000fcc0000000000 */
        /* <DEDUP_REMOVED lines=10> */
[----:B-1----:R-:W-:Y:S01]  /*105b0*/  STG.E.U8 desc[UR36][R16.64], R3 ;  /* 0x0000000310007986 */ /* 0x002fe2000c101124 */
[----:B------:R-:W-:Y:S05]  /*105c0*/  EXIT ;  /* 0x000000000000794d */ /* 0x000fea0003800000 */
.L_x_8562:
[----:B------:R-:W1:Y:S02]  /*105d0*/  F2I.S64.TRUNC R2, R2 ;  /* 0x0000000200027311 */ /* 0x000e64000020d900 */
[----:B-1----:R-:W-:-:S05]  /*105e0*/  IMAD.MOV.U32 R5, RZ, RZ, R2 ;  /* 0x000000ffff057224 */ /* 0x002fca00078e0002 */
[----:B------:R-:W-:Y:S01]  /*105f0*/  STG.E.U8 desc[UR36][R16.64], R5 ;  /* 0x0000000510007986 */ /* 0x000fe2000c101124 */
[----:B------:R-:W-:Y:S05]  /*10600*/  EXIT ;  /* 0x000000000000794d */ /* 0x000fea0003800000 */
.L_x_8561:
[----:B------:R-:W-:-:S09]  /*10610*/  UISETP.NE.AND UP0, UPT, UR4, 0x2, UPT ;  /* 0x000000020400788c */ /* 0x000fd2000bf05270 */
[----:B------:R-:W-:Y:S05]  /*10620*/  BRA.U !UP0, `(.L_x_8564) ;  /* 0x0000000108287547 */ /* 0x000fea000b800000 */
[----:B------:R-:W-:-:S09]  /*10630*/  UISETP.NE.AND UP0, UPT, UR4, 0x3, UPT ;  /* 0x000000030400788c */ /* 0x000fd2000bf05270 */
[----:B------:R-:W-:Y:S05]  /*10640*/  BRA.U !UP0, `(.L_x_8565) ;  /* 0x0000000108147547 */ /* 0x000fea000b800000 */
[----:B------:R-:W-:-:S09]  /*10650*/  UISETP.NE.AND UP0, UPT, UR4, 0x4, UPT ;  /* 0x000000040400788c */ /* 0x000fd2000bf05270 */
[----:B------:R-:W-:Y:S05]  /*10660*/  BRA.U UP0, `(.L_x_8563) ;  /* 0x0000000900387547 */ /* 0x000fea000b800000 */
[----:B------:R-:W1:Y:S02]  /*10670*/  F2I.S64.TRUNC R2, R2 ;  /* 0x0000000200027311 */ /* 0x000e64000020d900 */
[----:B-1----:R-:W-:Y:S01]  /*10680*/  STG.E.64 desc[UR36][R16.64], R2 ;  /* 0x0000000210007986 */ /* 0x002fe2000c101b24 */
[----:B------:R-:W-:Y:S05]  /*10690*/  EXIT ;  /* 0x000000000000794d */ /* 0x000fea0003800000 */
.L_x_8565:
[----:B------:R-:W1:Y:S02]  /*106a0*/  F2I.FTZ.TRUNC.NTZ R3, R2 ;  /* 0x0000000200037305 */ /* 0x000e64000021f100 */
[----:B-1----:R-:W-:Y:S01]  /*106b0*/  STG.E desc[UR36][R16.64], R3 ;  /* 0x0000000310007986 */ /* 0x002fe2000c101924 */
[----:B------:R-:W-:Y:S05]  /*106c0*/  EXIT ;  /* 0x000000000000794d */ /* 0x000fea0003800000 */
.L_x_8564:
[----:B------:R-:W1:Y:S02]  /*106d0*/  F2I.FTZ.TRUNC.NTZ R3, R2 ;  /* 0x0000000200037305 */ /* 0x000e64000021f100 */
[----:B-1----:R-:W-:Y:S01]  /*106e0*/  STG.E.U16 desc[UR36][R16.64], R3 ;  /* 0x0000000310007986 */ /* 0x002fe2000c101524 */
[----:B------:R-:W-:Y:S05]  /*106f0*/  EXIT ;  /* 0x000000000000794d */ /* 0x000fea0003800000 */
.L_x_8560:
[----:B------:R-:W-:-:S09]  /*10700*/  UISETP.GT.AND UP0, UPT, UR4, 0x6, UPT ;  /* 0x000000060400788c */ /* 0x000fd2000bf04270 */
[----:B------:R-:W-:Y:S05]  /*10710*/  BRA.U UP0, `(.L_x_8566) ;  /* 0x0000000100247547 */ /* 0x000fea000b800000 */
[----:B------:R-:W-:-:S09]  /*10720*/  UISETP.NE.AND UP0, UPT, UR4, 0x5, UPT ;  /* 0x000000050400788c */ /* 0x000fd2000bf05270 */
[----:B------:R-:W-:Y:S05]  /*10730*/  BRA.U !UP0, `(.L_x_8567) ;  /* 0x0000000108107547 */ /* 0x000fea000b800000 */
[----:B------:R-:W-:-:S09]  /*10740*/  UISETP.NE.AND UP0, UPT, UR4, 0x6, UPT ;  /* 0x000000060400788c */ /* 0x000fd2000bf05270 */
[----:B------:R-:W-:Y:S05]  /*10750*/  BRA.U UP0, `(.L_x_8563) ;  /* 0x0000000500fc7547 */ /* 0x000fea000b800000 */
[----:B------:R-:W-:Y:S01]  /*10760*/  STG.E desc[UR36][R16.64], R2 ;  /* 0x0000000210007986 */ /* 0x000fe2000c101924 */
[----:B------:R-:W-:Y:S05]  /*10770*/  EXIT ;  /* 0x000000000000794d */ /* 0x000fea0003800000 */
.L_x_8567:
[----:B------:R-:W-:-:S05]  /*10780*/  F2FP.F16.F32.PACK_AB R2, RZ, R2 ;  /* 0x00000002ff02723e */ /* 0x000fca00000000ff */
[----:B------:R-:W-:Y:S01]  /*10790*/  STG.E.U16 desc[UR36][R16.64], R2 ;  /* 0x0000000210007986 */ /* 0x000fe2000c101524 */
[----:B------:R-:W-:Y:S05]  /*107a0*/  EXIT ;  /* 0x000000000000794d */ /* 0x000fea0003800000 */
.L_x_8566:
[----:B------:R-:W-:-:S09]  /*107b0*/  UISETP.NE.AND UP0, UPT, UR4, 0x7, UPT ;  /* 0x000000070400788c */ /* 0x000fd2000bf05270 */
[----:B------:R-:W-:Y:S05]  /*107c0*/  BRA.U !UP0, `(.L_x_8568) ;  /* 0x00000001082c7547 */ /* 0x000fea000b800000 */
[----:B------:R-:W-:-:S09]  /*107d0*/  UISETP.NE.AND UP0, UPT, UR4, 0x8, UPT ;  /* 0x000000080400788c */ /* 0x000fd2000bf05270 */
[----:B------:R-:W-:Y:S05]  /*107e0*/  BRA.U !UP0, `(.L_x_8569) ;  /* 0x0000000108147547 */ /* 0x000fea000b800000 */
[----:B------:R-:W-:-:S09]  /*107f0*/  UISETP.NE.AND UP0, UPT, UR4, 0x9, UPT ;  /* 0x000000090400788c */ /* 0x000fd2000bf05270 */
[----:B------:R-:W-:Y:S05]  /*10800*/  BRA.U UP0, `(.L_x_8563) ;  /* 0x0000000500d07547 */ /* 0x000fea000b800000 */
[----:B------:R-:W-:-:S05]  /*10810*/  IMAD.MOV.U32 R3, RZ, RZ, RZ ;  /* 0x000000ffff037224 */ /* 0x000fca00078e00ff */
[----:B------:R-:W-:Y:S01]  /*10820*/  STG.E.64 desc[UR36][R16.64], R2 ;  /* 0x0000000210007986 */ /* 0x000fe2000c101b24 */
[----:B------:R-:W-:Y:S05]  /*10830*/  EXIT ;  /* 0x000000000000794d */ /* 0x000fea0003800000 */
.L_x_8569:
[----:B------:R-:W-:-:S04]  /*10840*/  F2FP.F16.F32.PACK_AB R3, RZ, R2 ;  /* 0x00000002ff03723e */ /* 0x000fc800000000ff */
[----:B------:R-:W-:-:S05]  /*10850*/  PRMT R3, R3, 0x5410, RZ ;  /* 0x0000541003037816 */ /* 0x000fca00000000ff */
[----:B------:R-:W-:Y:S01]  /*10860*/  STG.E desc[UR36][R16.64], R3 ;  /* 0x0000000310007986 */ /* 0x000fe2000c101924 */
[----:B------:R-:W-:Y:S05]  /*10870*/  EXIT ;  /* 0x000000000000794d */ /* 0x000fea0003800000 */
.L_x_8568:
[----:B------:R-:W-:-:S06]  /*10880*/  FMUL.FTZ R2, R2, 1 ;  /* 0x3f80000002027820 */ /* 0x000fcc0000410000 */
[----:B------:R-:W1:Y:S02]  /*10890*/  F2F.F64.F32 R2, R2 ;  /* 0x0000000200027310 */ /* 0x000e640000201800 */
[----:B-1----:R-:W-:Y:S01]  /*108a0*/  STG.E.64 desc[UR36][R16.64], R2 ;  /* 0x0000000210007986 */ /* 0x002fe2000c101b24 */
[----:B------:R-:W-:Y:S05]  /*108b0*/  EXIT ;  /* 0x000000000000794d */ /* 0x000fea0003800000 */
.L_x_8559:
        /* <DEDUP_REMOVED lines=11> */
[----:B-1----:R-:W-:Y:S01]  /*10970*/  STG.E.U16 desc[UR36][R16.64], R3 ;  /* 0x0000000310007986 */ /* 0x002fe2000c101524 */
[----:B------:R-:W-:Y:S05]  /*10980*/  EXIT ;  /* 0x000000000000794d */ /* 0x000fea0003800000 */
.L_x_8573:
[----:B------:R-:W-:Y:S01]  /*10990*/  LOP3.LUT R4, R2, 0x7fffffff, RZ, 0xc0, !PT ;  /* 0x7fffffff02047812 */ /* 0x000fe200078ec0ff */
[----:B------:R-:W-:Y:S01]  /*109a0*/  BSSY.RECONVERGENT B0, `(.L_x_8574) ;  /* 0x0000012000007945 */ /* 0x000fe20003800200 */
[----:B------:R-:W-:Y:S02]  /*109b0*/  MOV R8, 0x80 ;  /* 0x0000008000087802 */ /* 0x000fe40000000f00 */
        /* <DEDUP_REMOVED lines=13> */
.L_x_8576:
[----:B------:R-:W-:-:S04]  /*10a90*/  SHF.R.U32.HI R2, RZ, 0x18, R2 ;  /* 0x00000018ff027819 */ /* 0x000fc80000011602 */
[----:B------:R-:W-:-:S04]  /*10aa0*/  LOP3.LUT R2, R3, 0x80, R2, 0xf8, !PT ;  /* 0x0000008003027812 */ /* 0x000fc800078ef802 */
[----:B------:R-:W-:-:S07]  /*10ab0*/  PRMT R8, R2, 0x7610, R8 ;  /* 0x0000761002087816 */ /* 0x000fce0000000008 */
.L_x_8575:
[----:B------:R-:W-:Y:S05]  /*10ac0*/  BSYNC.RECONVERGENT B0 ;  /* 0x0000000000007941 */ /* 0x000fea0003800200 */
.L_x_8574:
[----:B------:R-:W-:Y:S01]  /*10ad0*/  STG.E.U8 desc[UR36][R16.64], R8 ;  /* 0x0000000810007986 */ /* 0x000fe2000c101124 */
[----:B------:R-:W-:Y:S05]  /*10ae0*/  EXIT ;  /* 0x000000000000794d */ /* 0x000fea0003800000 */
.L_x_8572:
        /* <DEDUP_REMOVED lines=16> */
.L_x_8579:
[----:B------:R-:W-:-:S04]  /*10bf0*/  SHF.R.U32.HI R2, RZ, 0x18, R2 ;  /* 0x00000018ff027819 */ /* 0x000fc80000011602 */
[----:B------:R-:W-:-:S04]  /*10c00*/  LOP3.LUT R3, R3, 0x80, R2, 0xf8, !PT ;  /* 0x0000008003037812 */ /* 0x000fc800078ef802 */
[----:B------:R-:W-:-:S07]  /*10c10*/  PRMT R8, R3, 0x7610, R8 ;  /* 0x0000761003087816 */ /* 0x000fce0000000008 */
.L_x_8578:
[----:B------:R-:W-:Y:S05]  /*10c20*/  BSYNC.RECONVERGENT B0 ;  /* 0x0000000000007941 */ /* 0x000fea0003800200 */
.L_x_8577:
[----:B------:R-:W-:Y:S01]  /*10c30*/  STG.E.U8 desc[UR36][R16.64], R8 ;  /* 0x0000000810007986 */ /* 0x000fe2000c101124 */
[----:B------:R-:W-:Y:S05]  /*10c40*/  EXIT ;  /* 0x000000000000794d */ /* 0x000fea0003800000 */
.L_x_8571:
        /* <DEDUP_REMOVED lines=21> */
.L_x_8581:
[----:B------:R-:W1:Y:S02]  /*10da0*/  F2I.U64.TRUNC R2, R2 ;  /* 0x0000000200027311 */ /* 0x000e64000020d800 */
[----:B-1----:R-:W-:Y:S01]  /*10db0*/  STG.E.64 desc[UR36][R16.64], R2 ;  /* 0x0000000210007986 */ /* 0x002fe2000c101b24 */
[----:B------:R-:W-:Y:S05]  /*10dc0*/  EXIT ;  /* 0x000000000000794d */ /* 0x000fea0003800000 */
.L_x_8580:
[----:B------:R-:W1:Y:S02]  /*10dd0*/  F2I.FTZ.U32.TRUNC.NTZ R3, R2 ;  /* 0x0000000200037305 */ /* 0x000e64000021f000 */
[----:B-1----:R-:W-:Y:S01]  /*10de0*/  STG.E desc[UR36][R16.64], R3 ;  /* 0x0000000310007986 */ /* 0x002fe2000c101924 */
[----:B------:R-:W-:Y:S05]  /*10df0*/  EXIT ;  /* 0x000000000000794d */ /* 0x000fea0003800000 */
.L_x_8570:
        /* <DEDUP_REMOVED lines=8> */
[----:B------:R-:W-:Y:S01]  /*10e80*/  STG.E.U8 desc[UR36][R16.64], R3 ;  /* 0x0000000310007986 */ /* 0x000fe2000c101124 */
[----:B------:R-:W-:Y:S05]  /*10e90*/  EXIT ;  /* 0x000000000000794d */ /* 0x000fea0003800000 */
.L_x_8583:
[----:B------:R-:W-:Y:S01]  /*10ea0*/  FMUL.FTZ R4, R2, 1 ;  /* 0x3f80000002047820 */ /* 0x000fe20000410000 */
[----:B0-----:R-:W-:-:S05]  /*10eb0*/  CS2R R6, SRZ ;  /* 0x0000000000067805 */ /* 0x001fca000001ff00 */
[----:B------:R-:W0:Y:S02]  /*10ec0*/  F2F.F64.F32 R4, R4 ;  /* 0x0000000400047310 */ /* 0x000e240000201800 */
[----:B0-----:R-:W-:Y:S01]  /*10ed0*/  STG.E.128 desc[UR36][R16.64], R4 ;  /* 0x0000000410007986 */ /* 0x001fe2000c101d24 */
[----:B------:R-:W-:Y:S05]  /*10ee0*/  EXIT ;  /* 0x000000000000794d */ /* 0x000fea0003800000 */
.L_x_8582:
[----:B------:R-:W-:-:S09]  /*10ef0*/  UISETP.NE.AND UP0, UPT, UR4, 0xf, UPT ;  /* 0x0000000f0400788c */ /* 0x000fd2000bf05270 */
[----:B------:R-:W-:Y:S05]  /*10f00*/  BRA.U !UP0, `(.L_x_8584) ;  /* 0x0000000108e07547 */ /* 0x000fea000b800000 */
[----:B------:R-:W-:-:S09]  /*10f10*/  UISETP.NE.AND UP0, UPT, UR4, 0x17, UPT ;  /* 0x000000170400788c */ /* 0x000fd2000bf05270 */
[----:B------:R-:W-:Y:S05]  /*10f20*/  BRA.U !UP0, `(.L_x_8585) ;  /* 0x00000001088c7547 */ /* 0x000fea000b800000 */
[----:B------:R-:W-:-:S09]  /*10f30*/  UISETP.NE.AND UP0, UPT, UR4, 0x18, UPT ;  /* 0x000000180400788c */ /* 0x000fd2000bf05270 */
[----:B------:R-:W-:Y:S05]  /*10f40*/  BRA.U !UP0, `(.L_x_8586) ;  /* 0x0000000108447547 */ /* 0x000fea000b800000 */
.L_x_8563:
        /* <DEDUP_REMOVED lines=16> */
.L_x_8587:
[----:B------:R-:W-:Y:S05]  /*11050*/  EXIT ;  /* 0x000000000000794d */ /* 0x000fea0003800000 */
.L_x_8586:
[----:B------:R-:W-:Y:S01]  /*11060*/  LOP3.LUT R4, R2, 0x7fffffff, RZ, 0xc0, !PT ;  /* 0x7fffffff02047812 */ /* 0x000fe200078ec0ff */
[----:B------:R-:W-:Y:S01]  /*11070*/  BSSY.RECONVERGENT B0, `(.L_x_8588) ;  /* 0x000000b000007945 */ /* 0x000fe20003800200 */
[----:B------:R-:W-:Y:S02]  /*11080*/  SHF.R.U32.HI R5, RZ, 0x18, R2 ;  /* 0x00000018ff057819 */ /* 0x000fe40000011602 */
        /* <DEDUP_REMOVED lines=9> */
.L_x_8589:
[----:B------:R-:W-:Y:S05]  /*11120*/  BSYNC.RECONVERGENT B0 ;  /* 0x0000000000007941 */ /* 0x000fea0003800200 */
.L_x_8588:
[----:B------:R-:W-:-:S05]  /*11130*/  LOP3.LUT R3, R0, 0x80, R5, 0xf8, !PT ;  /* 0x0000008000037812 */ /* 0x000fca00078ef805 */
[----:B------:R-:W-:Y:S01]  /*11140*/  STG.E.U8 desc[UR36][R16.64], R3 ;  /* 0x0000000310007986 */ /* 0x000fe2000c101124 */
[----:B------:R-:W-:Y:S05]  /*11150*/  EXIT ;  /* 0x000000000000794d */ /* 0x000fea0003800000 */
.L_x_8585:
        /* <DEDUP_REMOVED lines=11> */
.L_x_8591:
[----:B------:R-:W-:Y:S01]  /*11210*/  IMAD.MOV.U32 R0, RZ, RZ, 0x7f ;  /* 0x0000007fff007424 */ /* 0x000fe200078e00ff */
[----:B------:R-:W-:-:S04]  /*11220*/  ISETP.GT.U32.AND P0, PT, R4, 0x7f800000, PT ;  /* 0x7f8000000400780c */ /* 0x000fc80003f04070 */
[----:B------:R-:W-:-:S09]  /*11230*/  SEL R0, R0, 0x7c, P0 ;  /* 0x0000007c00007807 */ /* 0x000fd20000000000 */
.L_x_8592:
[----:B------:R-:W-:Y:S05]  /*11240*/  BSYNC.RECONVERGENT B0 ;  /* 0x0000000000007941 */ /* 0x000fea0003800200 */
.L_x_8590:
[----:B------:R-:W-:-:S04]  /*11250*/  SHF.R.U32.HI R3, RZ, 0x18, R2 ;  /* 0x00000018ff037819 */ /* 0x000fc80000011602 */
[----:B------:R-:W-:-:S05]  /*11260*/  LOP3.LUT R3, R0, 0x80, R3, 0xf8, !PT ;  /* 0x0000008000037812 */ /* 0x000fca00078ef803 */
[----:B------:R-:W-:Y:S01]  /*11270*/  STG.E.U8 desc[UR36][R16.64], R3 ;  /* 0x0000000310007986 */ /* 0x000fe2000c101124 */
[----:B------:R-:W-:Y:S05]  /*11280*/  EXIT ;  /* 0x000000000000794d */ /* 0x000fea0003800000 */
.L_x_8584:
[----:B------:R-:W-:-:S05]  /*11290*/  F2FP.BF16.F32.PACK_AB R2, RZ, R2 ;  /* 0x00000002ff02723e */ /* 0x000fca00000010ff */
[----:B------:R-:W-:Y:S01]  /*112a0*/  STG.E.U16 desc[UR36][R16.64], R2 ;  /* 0x0000000210007986 */ /* 0x000fe2000c101524 */
[----:B------:R-:W-:Y:S05]  /*112b0*/  EXIT ;  /* 0x000000000000794d */ /* 0x000fea0003800000 */
.L_x_8593:
        /* <DEDUP_REMOVED lines=12> */
.L_x_54820:


//--------------------- .text._ZN2at6native27unrolled_elementwise_kernelINS0_13BinaryFunctorIfffZZZNS0_16fmod_kernel_cudaERNS_18TensorIteratorBaseEENKUlvE0_clEvENKUlvE0_clEvEUlffE_EESt5arrayIPcLm3EELi4E23TrivialOffsetCalculatorILi2EjESC_ILi1EjENS0_6memory12LoadWithCastILi2EEENSF_13StoreWithCastILi1EEEEEviT_T0_T2_T3_T4_T5_ --------------------------
	.section	.text._ZN2at6native27unrolled_elementwise_kernelINS0_13BinaryFunctorIfffZZZNS0_16fmod_kernel_cudaERNS_18TensorIteratorBaseEENKUlvE0_clEvENKUlvE0_clEvEUlffE_EESt5arrayIPcLm3EELi4E23TrivialOffsetCalculatorILi2EjESC_ILi1EjENS0_6memory12LoadWithCastILi2EEENSF_13StoreWithCastILi1EEEEEviT_T0_T2_T3_T4_T5_,"ax",@progbits
	.align	128
        .global         _ZN2at6native27unrolled_elementwise_kernelINS0_13BinaryFunctorIfffZZZNS0_16fmod_kernel_cudaERNS_18TensorIteratorBaseEENKUlvE0_clEvENKUlvE0_clEvEUlffE_EESt5arrayIPcLm3EELi4E23TrivialOffsetCalculatorILi2EjESC_ILi1EjENS0_6memory12LoadWithCastILi2EEENSF_13StoreWithCastILi1EEEEEviT_T0_T2_T3_T4_T5_
        .type           _ZN2at6native27unrolled_elementwise_kernelINS0_13BinaryFunctorIfffZZZNS0_16fmod_kernel_cudaERNS_18TensorIteratorBaseEENKUlvE0_clEvENKUlvE0_clEvEUlffE_EESt5arrayIPcLm3EELi4E23TrivialOffsetCalculatorILi2EjESC_ILi1EjENS0_6memory12LoadWithCastILi2EEENSF_13StoreWithCastILi1EEEEEviT_T0_T2_T3_T4_T5_,@function
        .size           _ZN2at6native27unrolled_elementwise_kernelINS0_13BinaryFunctorIfffZZZNS0_16fmod_kernel_cudaERNS_18TensorIteratorBaseEENKUlvE0_clEvENKUlvE0_clEvEUlffE_EESt5arrayIPcLm3EELi4E23TrivialOffsetCalculatorILi2EjESC_ILi1EjENS0_6memory12LoadWithCastILi2EEENSF_13StoreWithCastILi1EEEEEviT_T0_T2_T3_T4_T5_,(.L_x_54821 - _ZN2at6native27unrolled_elementwise_kernelINS0_13BinaryFunctorIfffZZZNS0_16fmod_kernel_cudaERNS_18TensorIteratorBaseEENKUlvE0_clEvENKUlvE0_clEvEUlffE_EESt5arrayIPcLm3EELi4E23TrivialOffsetCalculatorILi2EjESC_ILi1EjENS0_6memory12LoadWithCastILi2EEENSF_13StoreWithCastILi1EEEEEviT_T0_T2_T3_T4_T5_)
        .other          _ZN2at6native27unrolled_elementwise_kernelINS0_13BinaryFunctorIfffZZZNS0_16fmod_kernel_cudaERNS_18TensorIteratorBaseEENKUlvE0_clEvENKUlvE0_clEvEUlffE_EESt5arrayIPcLm3EELi4E23TrivialOffsetCalculatorILi2EjESC_ILi1EjENS0_6memory12LoadWithCastILi2EEENSF_13StoreWithCastILi1EEEEEviT_T0_T2_T3_T4_T5_,@"STO_CUDA_ENTRY STV_DEFAULT"
_ZN2at6native27unrolled_elementwise_kernelINS0_13BinaryFunctorIfffZZZNS0_16fmod_kernel_cudaERNS_18TensorIteratorBaseEENKUlvE0_clEvENKUlvE0_clEvEUlffE_EESt5arrayIPcLm3EELi4E23TrivialOffsetCalculatorILi2EjESC_ILi1EjENS0_6memory12LoadWithCastILi2EEENSF_13StoreWithCastILi1EEEEEviT_T0_T2_T3_T4_T5_:
.text._ZN2at6native27unrolled_elementwise_kernelINS0_13BinaryFunctorIfffZZZNS0_16fmod_kernel_cudaERNS_18TensorIteratorBaseEENKUlvE0_clEvENKUlvE0_clEvEUlffE_EESt5arrayIPcLm3EELi4E23TrivialOffsetCalculatorILi2EjESC_ILi1EjENS0_6memory12LoadWithCastILi2EEENSF_13StoreWithCastILi1EEEEEviT_T0_T2_T3_T4_T5_:
[----:B------:R-:W0:Y:S01]  /*0000*/  LDC R1, c[0x0][0x37c] ;  /* 0x0000df00ff017b82 */ /* 0x000e220000000800 */
[----:B------:R-:W1:Y:S07]  /*0010*/  S2R R2, SR_CTAID.X ;  /* 0x0000000000027919 */ /* 0x000e6e0000002500 */
[----:B------:R-:W1:Y:S01]  /*0020*/  LDC R17, c[0x0][0x380] ;  /* 0x0000e000ff117b82 */ /* 0x000e620000000800 */
[----:B------:R-:W2:Y:S01]  /*0030*/  LDCU.64 UR36, c[0x0][0x358] ;  /* 0x00006b00ff2477ac */ /* 0x000ea20008000a00 */
[----:B------:R-:W-:Y:S01]  /*0040*/  BSSY.RECONVERGENT B7, `(.L_x_8594) ;  /* 0x00001cf000077945 */ /* 0x000fe20003800200 */
[----:B------:R-:W3:Y:S01]  /*0050*/  S2R R26, SR_TID.X ;  /* 0x00000000001a7919 */ /* 0x000ee20000002100 */
[----:B------:R-:W-:Y:S01]  /*0060*/  IMAD.MOV.U32 R29, RZ, RZ, RZ ;  /* 0x000000ffff1d7224 */ /* 0x000fe200078e00ff */
[----:B------:R-:W4:Y:S01]  /*0070*/  LDCU.U8 UR38, c[0x0][0x3a4] ;  /* 0x00007480ff2677ac */ /* 0x000f220008000000 */
[----:B------:R-:W-:Y:S01]  /*0080*/  IMAD.MOV.U32 R24, RZ, RZ, RZ ;  /* 0x000000ffff187224 */ /* 0x000fe200078e00ff */
        /* <DEDUP_REMOVED lines=8> */
[----:B------:R-:W-:Y:S01]  /*0110*/  BSSY.RECONVERGENT B6, `(.L_x_8596) ;  /* 0x00000de000067945 */ /* 0x000fe20003800200 */
        /* <DEDUP_REMOVED lines=17> */
.L_x_8600:
[----:B------:R-:W2:Y:S02]  /*0230*/  LDG.E.U8 R4, desc[UR36][R4.64] ;  /* 0x0000002404047981 */ /* 0x000ea4000c1e1100 */
[----:B--2---:R-:W-:Y:S01]  /*0240*/  I2FP.F32.U32 R29, R4 ;  /* 0x00000004001d7245 */ /* 0x004fe20000201000 */
[----:B------:R-:W-:Y:S06]  /*0250*/  BRA `(.L_x_8602) ;  /* 0x0000000c00247947 */ /* 0x000fec0003800000 */
.L_x_8599:
        /* <DEDUP_REMOVED lines=9> */
.L_x_8604:
[----:B------:R-:W2:Y:S02]  /*02f0*/  LDG.E R4, desc[UR36][R4.64] ;  /* 0x0000002404047981 */ /* 0x000ea4000c1e1900 */
[----:B--2---:R-:W-:Y:S01]  /*0300*/  I2FP.F32.S32 R29, R4 ;  /* 0x00000004001d7245 */ /* 0x004fe20000201400 */
[----:B------:R-:W-:Y:S06]  /*0310*/  BRA `(.L_x_8602) ;  /* 0x0000000800f47947 */ /* 0x000fec0003800000 */
.L_x_8603:
[----:B------:R-:W2:Y:S02]  /*0320*/  LDG.E.U16 R4, desc[UR36][R4.64] ;  /* 0x0000002404047981 */ /* 0x000ea4000c1e1500 */
[----:B--2---:R2:W3:Y:S01]  /*0330*/  I2F.S16 R29, R4 ;  /* 0x00000004001d7306 */ /* 0x0044e20000101400 */
[----:B------:R-:W-:Y:S05]  /*0340*/  BRA `(.L_x_8602) ;  /* 0x0000000800e87947 */ /* 0x000fea0003800000 */
.L_x_8598:
        /* <DEDUP_REMOVED lines=8> */
.L_x_8606:
[----:B------:R-:W2:Y:S02]  /*03d0*/  LDG.E.U16 R4, desc[UR36][R4.64] ;  /* 0x0000002404047981 */ /* 0x000ea4000c1e1500 */
[----:B--2---:R-:W-:Y:S01]  /*03e0*/  HADD2.F32 R29, -RZ, R4.H0_H0 ;  /* 0x20000004ff1d7230 */ /* 0x004fe20000004100 */
[----:B------:R-:W-:Y:S06]  /*03f0*/  BRA `(.L_x_8602) ;  /* 0x0000000800bc7947 */ /* 0x000fec0003800000 */
.L_x_8605:
        /* <DEDUP_REMOVED lines=8> */
.L_x_8608:
[----:B------:R-:W2:Y:S02]  /*0480*/  LDG.E.U16 R4, desc[UR36][R4.64] ;  /* 0x0000002404047981 */ /* 0x000ea4000c1e1500 */
[----:B--2---:R-:W-:Y:S01]  /*0490*/  HADD2.F32 R29, -RZ, R4.H0_H0 ;  /* 0x20000004ff1d7230 */ /* 0x004fe20000004100 */
[----:B------:R-:W-:Y:S06]  /*04a0*/  BRA `(.L_x_8602) ;  /* 0x0000000800907947 */ /* 0x000fec0003800000 */
.L_x_8607:
[----:B------:R-:W2:Y:S01]  /*04b0*/  LDG.E.64 R4, desc[UR36][R4.64] ;  /* 0x0000002404047981 */ /* 0x000ea2000c1e1b00 */
[----:B------:R-:W-:Y:S01]  /*04c0*/  UMOV UR4, 0xf0000000 ;  /* 0xf000000000047882 */ /* 0x000fe20000000000 */
[----:B------:R-:W-:Y:S01]  /*04d0*/  UMOV UR5, 0x380fffff ;  /* 0x380fffff00057882 */ /* 0x000fe20000000000 */
[----:B--2---:R-:W0:Y:S01]  /*04e0*/  F2F.F32.F64 R29, R4 ;  /* 0x00000004001d7310 */ /* 0x004e220000301000 */
[----:B------:R-:W-:-:S14]  /*04f0*/  DSETP.GEU.AND P0, PT, |R4|, UR4, PT ;  /* 0x0000000404007e2a */ /* 0x000fdc000bf0e200 */
[----:B0-----:R-:W-:Y:S01]  /*0500*/  @!P0 FMUL R29, R29, 1.175494350822287508e-38 ;  /* 0x008000001d1d8820 */ /* 0x001fe20000400000 */
[----:B------:R-:W-:Y:S06]  /*0510*/  BRA `(.L_x_8602) ;  /* 0x0000000800747947 */ /* 0x000fec0003800000 */
.L_x_8597:
        /* <DEDUP_REMOVED lines=12> */
.L_x_8611:
[----:B------:R-:W2:Y:S01]  /*05e0*/  LDG.E.64 R4, desc[UR36][R4.64] ;  /* 0x0000002404047981 */ /* 0x000ea2000c1e1b00 */
[----:B------:R-:W-:Y:S01]  /*05f0*/  UMOV UR4, 0xf0000000 ;  /* 0xf000000000047882 */ /* 0x000fe20000000000 */
[----:B------:R-:W-:Y:S01]  /*0600*/  UMOV UR5, 0x380fffff ;  /* 0x380fffff00057882 */ /* 0x000fe20000000000 */
[----:B--2---:R-:W0:Y:S01]  /*0610*/  F2F.F32.F64 R29, R4 ;  /* 0x00000004001d7310 */ /* 0x004e220000301000 */
[----:B------:R-:W-:-:S14]  /*0620*/  DSETP.GEU.AND P0, PT, |R4|, UR4, PT ;  /* 0x0000000404007e2a */ /* 0x000fdc000bf0e200 */
[----:B0-----:R-:W-:Y:S01]  /*0630*/  @!P0 FMUL R29, R29, 1.175494350822287508e-38 ;  /* 0x008000001d1d8820 */ /* 0x001fe20000400000 */
[----:B------:R-:W-:Y:S06]  /*0640*/  BRA `(.L_x_8602) ;  /* 0x0000000800287947 */ /* 0x000fec0003800000 */
.L_x_8610:
        /* <DEDUP_REMOVED lines=25> */
.L_x_8613:
[----:B------:R-:W2:Y:S02]  /*07e0*/  LDG.E.U8 R4, desc[UR36][R4.64] ;  /* 0x0000002404047981 */ /* 0x000ea4000c1e1100 */
[C---:B--2---:R-:W-:Y:S02]  /*07f0*/  IMAD.SHL.U32 R3, R4.reuse, 0x2000000, RZ ;  /* 0x0200000004037824 */ /* 0x044fe400078e00ff */
[----:B------:R-:W-:-:S03]  /*0800*/  IMAD.SHL.U32 R6, R4, 0x100, RZ ;  /* 0x0000010004067824 */ /* 0x000fc600078e00ff */
        /* <DEDUP_REMOVED lines=9> */
.L_x_8612:
[----:B------:R-:W2:Y:S02]  /*08a0*/  LDG.E.U16 R4, desc[UR36][R4.64] ;  /* 0x0000002404047981 */ /* 0x000ea4000c1e1500 */
[----:B--2---:R-:W-:Y:S01]  /*08b0*/  IMAD.U32 R29, R4, 0x10000, RZ ;  /* 0x00010000041d7824 */ /* 0x004fe200078e00ff */
[----:B------:R-:W-:Y:S06]  /*08c0*/  BRA `(.L_x_8602) ;  /* 0x0000000400887947 */ /* 0x000fec0003800000 */
.L_x_8609:
        /* <DEDUP_REMOVED lines=11> */
.L_x_8616:
        /* <DEDUP_REMOVED lines=20> */
.L_x_8618:
[----:B------:R-:W-:Y:S05]  /*0ac0*/  BSYNC.RECONVERGENT B0 ;  /* 0x0000000000007941 */ /* 0x000fea0003800200 */
.L_x_8617:
[----:B------:R-:W-:Y:S01]  /*0ad0*/  IMAD.SHL.U32 R0, R0, 0x100000, RZ ;  /* 0x0010000000007824 */ /* 0x000fe200078e00ff */
[----:B------:R-:W-:-:S04]  /*0ae0*/  LEA R3, R3, 0x3b800000, 0x17 ;  /* 0x3b80000003037811 */ /* 0x000fc800078eb8ff */
[----:B------:R-:W-:Y:S01]  /*0af0*/  LOP3.LUT R29, R3, R0, R29, 0xfe, !PT ;  /* 0x00000000031d7212 */ /* 0x000fe200078efe1d */
[----:B------:R-:W-:Y:S06]  /*0b00*/  BRA `(.L_x_8602) ;  /* 0x0000000000f87947 */ /* 0x000fec0003800000 */
.L_x_8615:
        /* <DEDUP_REMOVED lines=20> */
.L_x_8620:
[----:B------:R-:W-:Y:S05]  /*0c50*/  BSYNC.RECONVERGENT B0 ;  /* 0x0000000000007941 */ /* 0x000fea0003800200 */
.L_x_8619:
[----:B------:R-:W-:Y:S01]  /*0c60*/  IMAD.SHL.U32 R0, R0, 0x200000, RZ ;  /* 0x0020000000007824 */ /* 0x000fe200078e00ff */
[----:B------:R-:W-:-:S04]  /*0c70*/  LEA R3, R3, 0x37800000, 0x17 ;  /* 0x3780000003037811 */ /* 0x000fc800078eb8ff */
[----:B------:R-:W-:Y:S01]  /*0c80*/  LOP3.LUT R29, R3, R0, R29, 0xfe, !PT ;  /* 0x00000000031d7212 */ /* 0x000fe200078efe1d */
[----:B------:R-:W-:Y:S06]  /*0c90*/  BRA `(.L_x_8602) ;  /* 0x0000000000947947 */ /* 0x000fec0003800000 */
.L_x_8614:
[----:B------:R-:W-:-:S09]  /*0ca0*/  UISETP.NE.AND UP0, UPT, UR4, 0x1c, UPT ;  /* 0x0000001c0400788c */ /* 0x000fd2000bf05270 */
[----:B------:R-:W-:Y:S05]  /*0cb0*/  BRA.U !UP0, `(.L_x_8621) ;  /* 0x0000000108847547 */ /* 0x000fea000b800000 */
[----:B------:R-:W-:-:S09]  /*0cc0*/  UISETP.NE.AND UP0, UPT, UR4, 0x1d, UPT ;  /* 0x0000001d0400788c */ /* 0x000fd2000bf05270 */
[----:B------:R-:W-:Y:S05]  /*0cd0*/  BRA.U !UP0, `(.L_x_8622) ;  /* 0x0000000108707547 */ /* 0x000fea000b800000 */
[----:B------:R-:W-:-:S09]  /*0ce0*/  UISETP.NE.AND UP0, UPT, UR4, 0x2c, UPT ;  /* 0x0000002c0400788c */ /* 0x000fd2000bf05270 */
[----:B------:R-:W-:Y:S05]  /*0cf0*/  BRA.U !UP0, `(.L_x_8623) ;  /* 0x0000000108487547 */ /* 0x000fea000b800000 */
.L_x_8601:
        /* <DEDUP_REMOVED lines=16> */
.L_x_8624:
[----:B------:R-:W-:Y:S01]  /*0e00*/  IMAD.MOV.U32 R29, RZ, RZ, RZ ;  /* 0x000000ffff1d7224 */ /* 0x000fe200078e00ff */
[----:B------:R-:W-:Y:S06]  /*0e10*/  BRA `(.L_x_8602) ;  /* 0x0000000000347947 */ /* 0x000fec0003800000 */
.L_x_8623:
[----:B------:R-:W2:Y:S01]  /*0e20*/  LDG.E.U8 R4, desc[UR36][R4.64] ;  /* 0x0000002404047981 */ /* 0x000ea2000c1e1100 */
[----:B------:R-:W-:Y:S01]  /*0e30*/  IMAD.MOV.U32 R29, RZ, RZ, 0x400000 ;  /* 0x00400000ff1d7424 */ /* 0x000fe200078e00ff */
[----:B--2---:R-:W-:-:S13]  /*0e40*/  ISETP.NE.AND P0, PT, R4, RZ, PT ;  /* 0x000000ff0400720c */ /* 0x004fda0003f05270 */
[----:B------:R-:W-:Y:S05]  /*0e50*/  @!P0 BRA `(.L_x_8602) ;  /* 0x0000000000248947 */ /* 0x000fea0003800000 */
[----:B------:R-:W-:-:S13]  /*0e60*/  ISETP.NE.AND P0, PT, R4, 0xff, PT ;  /* 0x000000ff0400780c */ /* 0x000fda0003f05270 */
[----:B------:R-:W-:Y:S02]  /*0e70*/  @!P0 IMAD.MOV.U32 R29, RZ, RZ, 0x7f800001 ;  /* 0x7f800001ff1d8424 */ /* 0x000fe400078e00ff */
[----:B------:R-:W-:Y:S01]  /*0e80*/  @P0 IMAD.SHL.U32 R29, R4, 0x800000, RZ ;  /* 0x00800000041d0824 */ /* 0x000fe200078e00ff */
[----:B------:R-:W-:Y:S06]  /*0e90*/  BRA `(.L_x_8602) ;  /* 0x0000000000147947 */ /* 0x000fec0003800000 */
.L_x_8622:
[----:B------:R-:W2:Y:S02]  /*0ea0*/  LDG.E.64 R4, desc[UR36][R4.64] ;  /* 0x0000002404047981 */ /* 0x000ea4000c1e1b00 */
[----:B--2---:R0:W1:Y:S01]  /*0eb0*/  I2F.U64 R29, R4 ;  /* 0x00000004001d7312 */ /* 0x0040620000301000 */
[----:B------:R-:W-:Y:S05]  /*0ec0*/  BRA `(.L_x_8602) ;  /* 0x0000000000087947 */ /* 0x000fea0003800000 */
.L_x_8621:
[----:B------:R-:W2:Y:S02]  /*0ed0*/  LDG.E R4, desc[UR36][R4.64] ;  /* 0x0000002404047981 */ /* 0x000ea4000c1e1900 */
[----:B--2---:R-:W-:-:S07]  /*0ee0*/  I2FP.F32.U32 R29, R4 ;  /* 0x00000004001d7245 */ /* 0x004fce0000201000 */
.L_x_8602:
[----:B------:R-:W-:Y:S05]  /*0ef0*/  BSYNC.RECONVERGENT B6 ;  /* 0x0000000000067941 */ /* 0x000fea0003800200 */
.L_x_8596:
[----:B0-2-4-:R-:W0:Y:S01]  /*0f00*/  LDC.64 R4, c[0x0][0x398] ;  /* 0x0000e600ff047b82 */ /* 0x015e220000000a00 */
[----:B------:R-:W2:Y:S01]  /*0f10*/  LDCU UR5, c[0x0][0x3ac] ;  /* 0x00007580ff0577ac */ /* 0x000ea20008000800 */
[----:B------:R-:W-:Y:S01]  /*0f20*/  BSSY.RECONVERGENT B6, `(.L_x_8625) ;  /* 0x00000df000067945 */ /* 0x000fe20003800200 */
[----:B------:R-:W-:-:S04]  /*0f30*/  UPRMT UR4, UR39, 0x9910, URZ ;  /* 0x0000991027047896 */ /* 0x000fc800080000ff */
        /* <DEDUP_REMOVED lines=16> */
.L_x_8629:
[----:B------:R-:W2:Y:S02]  /*1040*/  LDG.E.U8 R4, desc[UR36][R4.64] ;  /* 0x0000002404047981 */ /* 0x000ea4000c1e1100 */
[----:B--2---:R-:W-:Y:S01]  /*1050*/  I2FP.F32.U32 R24, R4 ;  /* 0x0000000400187245 */ /* 0x004fe20000201000 */
[----:B------:R-:W-:Y:S06]  /*1060*/  BRA `(.L_x_8631) ;  /* 0x0000000c00287947 */ /* 0x000fec0003800000 */
.L_x_8628:
        /* <DEDUP_REMOVED lines=9> */
.L_x_8633:
[----:B------:R-:W2:Y:S02]  /*1100*/  LDG.E R4, desc[UR36][R4.64] ;  /* 0x0000002404047981 */ /* 0x000ea4000c1e1900 */
[----:B--2---:R-:W-:Y:S01]  /*1110*/  I2FP.F32.S32 R24, R4 ;  /* 0x0000000400187245 */ /* 0x004fe20000201400 */
[----:B------:R-:W-:Y:S06]  /*1120*/  BRA `(.L_x_8631) ;  /* 0x0000000800f87947 */ /* 0x000fec0003800000 */
.L_x_8632:
[----:B------:R-:W2:Y:S02]  /*1130*/  LDG.E.U16 R4, desc[UR36][R4.64] ;  /* 0x0000002404047981 */ /* 0x000ea4000c1e1500 */
[----:B--2---:R0:W2:Y:S01]  /*1140*/  I2F.S16 R24, R4 ;  /* 0x0000000400187306 */ /* 0x0040a20000101400 */
[----:B------:R-:W-:Y:S05]  /*1150*/  BRA `(.L_x_8631) ;  /* 0x0000000800ec7947 */ /* 0x000fea0003800000 */
.L_x_8627:
        /* <DEDUP_REMOVED lines=8> */
.L_x_8635:
[----:B------:R-:W2:Y:S02]  /*11e0*/  LDG.E.U16 R4, desc[UR36][R4.64] ;  /* 0x0000002404047981 */ /* 0x000ea4000c1e1500 */
[----:B--2---:R-:W-:Y:S01]  /*11f0*/  HADD2.F32 R24, -RZ, R4.H0_H0 ;  /* 0x20000004ff187230 */ /* 0x004fe20000004100 */
[----:B------:R-:W-:Y:S06]  /*1200*/  BRA `(.L_x_8631) ;  /* 0x0000000800c07947 */ /* 0x000fec0003800000 */
.L_x_8634:
        /* <DEDUP_REMOVED lines=8> */
.L_x_8637:
[----:B------:R-:W2:Y:S02]  /*1290*/  LDG.E.U16 R4, desc[UR36][R4.64] ;  /* 0x0000002404047981 */ /* 0x000ea4000c1e1500 */
[----:B--2---:R-:W-:Y:S01]  /*12a0*/  HADD2.F32 R24, -RZ, R4.H0_H0 ;  /* 0x20000004ff187230 */ /* 0x004fe20000004100 */
[----:B------:R-:W-:Y:S06]  /*12b0*/  BRA `(.L_x_8631) ;  /* 0x0000000800947947 */ /* 0x000fec0003800000 */
.L_x_8636:
[----:B------:R-:W2:Y:S01]  /*12c0*/  LDG.E.64 R4, desc[UR36][R4.64] ;  /* 0x0000002404047981 */ /* 0x000ea2000c1e1b00 */
[----:B------:R-:W-:Y:S01]  /*12d0*/  UMOV UR4, 0xf0000000 ;  /* 0xf000000000047882 */ /* 0x000fe20000000000 */
[----:B------:R-:W-:Y:S01]  /*12e0*/  UMOV UR5, 0x380fffff ;  /* 0x380fffff00057882 */ /* 0x000fe20000000000 */
[----:B--2---:R-:W0:Y:S01]  /*12f0*/  F2F.F32.F64 R24, R4 ;  /* 0x0000000400187310 */ /* 0x004e220000301000 */
[----:B------:R-:W-:-:S14]  /*1300*/  DSETP.GEU.AND P0, PT, |R4|, UR4, PT ;  /* 0x0000000404007e2a */ /* 0x000fdc000bf0e200 */
[----:B0-----:R-:W-:Y:S01]  /*1310*/  @!P0 FMUL R24, R24, 1.175494350822287508e-38 ;  /* 0x0080000018188820 */ /* 0x001fe20000400000 */
[----:B------:R-:W-:Y:S06]  /*1320*/  BRA `(.L_x_8631) ;  /* 0x0000000800787947 */ /* 0x000fec0003800000 */
.L_x_8626:
        /* <DEDUP_REMOVED lines=12> */
.L_x_8640:
[----:B------:R-:W2:Y:S01]  /*13f0*/  LDG.E.64 R4, desc[UR36][R4.64] ;  /* 0x0000002404047981 */ /* 0x000ea2000c1e1b00 */
[----:B------:R-:W-:Y:S01]  /*1400*/  UMOV UR4, 0xf0000000 ;  /* 0xf000000000047882 */ /* 0x000fe20000000000 */
[----:B------:R-:W-:Y:S01]  /*1410*/  UMOV UR5, 0x380fffff ;  /* 0x380fffff00057882 */ /* 0x000fe20000000000 */
[----:B--2---:R-:W0:Y:S01]  /*1420*/  F2F.F32.F64 R24, R4 ;  /* 0x0000000400187310 */ /* 0x004e220000301000 */
[----:B------:R-:W-:-:S14]  /*1430*/  DSETP.GEU.AND P0, PT, |R4|, UR4, PT ;  /* 0x0000000404007e2a */ /* 0x000fdc000bf0e200 */
[----:B0-----:R-:W-:Y:S01]  /*1440*/  @!P0 FMUL R24, R24, 1.175494350822287508e-38 ;  /* 0x0080000018188820 */ /* 0x001fe20000400000 */
[----:B------:R-:W-:Y:S06]  /*1450*/  BRA `(.L_x_8631) ;  /* 0x00000008002c7947 */ /* 0x000fec0003800000 */
.L_x_8639:
        /* <DEDUP_REMOVED lines=25> */
.L_x_8642:
        /* <DEDUP_REMOVED lines=11> */
[----:B------:R-:W-:Y:S01]  /*16a0*/  LOP3.LUT R24, R0, 0x80000000, R3, 0xf8, !PT ;  /* 0x8000000000187812 */ /* 0x000fe200078ef803 */
[----:B------:R-:W-:Y:S06]  /*16b0*/  BRA `(.L_x_8631) ;  /* 0x0000000400947947 */ /* 0x000fec0003800000 */
.L_x_8641:
[----:B------:R-:W2:Y:S02]  /*16c0*/  LDG.E.U16 R4, desc[UR36][R4.64] ;  /* 0x0000002404047981 */ /* 0x000ea4000c1e1500 */
[----:B--2---:R-:W-:Y:S01]  /*16d0*/  IMAD.U32 R24, R4, 0x10000, RZ ;  /* 0x0001000004187824 */ /* 0x004fe200078e00ff */
[----:B------:R-:W-:Y:S06]  /*16e0*/  BRA `(.L_x_8631) ;  /* 0x0000000400887947 */ /* 0x000fec0003800000 */
.L_x_8638:
        /* <DEDUP_REMOVED lines=11> */
.L_x_8645:
        /* <DEDUP_REMOVED lines=20> */
.L_x_8647:
[----:B------:R-:W-:Y:S05]  /*18e0*/  BSYNC.RECONVERGENT B0 ;  /* 0x0000000000007941 */ /* 0x000fea0003800200 */
.L_x_8646:
[----:B------:R-:W-:Y:S01]  /*18f0*/  IMAD.SHL.U32 R0, R0, 0x100000, RZ ;  /* 0x0010000000007824 */ /* 0x000fe200078e00ff */
[----:B------:R-:W-:-:S04]  /*1900*/  LEA R3, R3, 0x3b800000, 0x17 ;  /* 0x3b80000003037811 */ /* 0x000fc800078eb8ff */
[----:B------:R-:W-:Y:S01]  /*1910*/  LOP3.LUT R24, R3, R0, R7, 0xfe, !PT ;  /* 0x0000000003187212 */ /* 0x000fe200078efe07 */
[----:B------:R-:W-:Y:S06]  /*1920*/  BRA `(.L_x_8631) ;  /* 0x0000000000f87947 */ /* 0x000fec0003800000 */
.L_x_8644:
        /* <DEDUP_REMOVED lines=20> */
.L_x_8649:
[----:B------:R-:W-:Y:S05]  /*1a70*/  BSYNC.RECONVERGENT B0 ;  /* 0x0000000000007941 */ /* 0x000fea0003800200 */
.L_x_8648:
[----:B------:R-:W-:Y:S01]  /*1a80*/  IMAD.SHL.U32 R0, R0, 0x200000, RZ ;  /* 0x0020000000007824 */ /* 0x000fe200078e00ff */
[----:B------:R-:W-:-:S04]  /*1a90*/  LEA R3, R3, 0x37800000, 0x17 ;  /* 0x3780000003037811 */ /* 0x000fc800078eb8ff */
[----:B------:R-:W-:Y:S01]  /*1aa0*/  LOP3.LUT R24, R3, R0, R7, 0xfe, !PT ;  /* 0x0000000003187212 */ /* 0x000fe200078efe07 */
[----:B------:R-:W-:Y:S06]  /*1ab0*/  BRA `(.L_x_8631) ;  /* 0x0000000000947947 */ /* 0x000fec0003800000 */
.L_x_8643:
[----:B------:R-:W-:-:S09]  /*1ac0*/  UISETP.NE.AND UP0, UPT, UR4, 0x1c, UPT ;  /* 0x0000001c0400788c */ /* 0x000fd2000bf05270 */
[----:B------:R-:W-:Y:S05]  /*1ad0*/  BRA.U !UP0, `(.L_x_8650) ;  /* 0x0000000108847547 */ /* 0x000fea000b800000 */
[----:B------:R-:W-:-:S09]  /*1ae0*/  UISETP.NE.AND UP0, UPT, UR4, 0x1d, UPT ;  /* 0x0000001d0400788c */ /* 0x000fd2000bf05270 */
[----:B------:R-:W-:Y:S05]  /*1af0*/  BRA.U !UP0, `(.L_x_8651) ;  /* 0x0000000108707547 */ /* 0x000fea000b800000 */
[----:B------:R-:W-:-:S09]  /*1b00*/  UISETP.NE.AND UP0, UPT, UR4, 0x2c, UPT ;  /* 0x0000002c0400788c */ /* 0x000fd2000bf05270 */
[----:B------:R-:W-:Y:S05]  /*1b10*/  BRA.U !UP0, `(.L_x_8652) ;  /* 0x0000000108487547 */ /* 0x000fea000b800000 */
.L_x_8630:
[----:B------:R-:W-:Y:S01]  /*1b20*/  MOV R14, 0x0 ;  /* 0x00000000000e7802 */ /* 0x000fe20000000f00 */
[----:B------:R-:W0:Y:S01]  /*1b30*/  LDCU.64 UR4, c[0x4][0x178] ;  /* 0x01002f00ff0477ac */ /* 0x000e220008000a00 */
[----:B------:R-:W-:Y:S02]  /*1b40*/  IMAD.MOV.U32 R8, RZ, RZ, 0x4e ;  /* 0x0000004eff087424 */ /* 0x000fe400078e00ff */
[----:B------:R-:W-:Y:S01]  /*1b50*/  IMAD.MOV.U32 R12, RZ, RZ, 0x1 ;  /* 0x00000001ff0c7424 */ /* 0x000fe200078e00ff */
[----:B------:R-:W2:Y:S01]  /*1b60*/  LDCU.64 UR6, c[0x4][0x180] ;  /* 0x01003000ff0677ac */ /* 0x000ea20008000a00 */
[----:B------:R-:W4:Y:S01]  /*1b70*/  LDC.64 R14, c[0x4][R14] ;  /* 0x010000000e0e7b82 */ /* 0x000f220000000a00 */
[----:B------:R-:W-:Y:S01]  /*1b80*/  IMAD.MOV.U32 R13, RZ, RZ, RZ ;  /* 0x000000ffff0d7224 */ /* 0x000fe200078e00ff */
[----:B------:R-:W1:Y:S01]  /*1b90*/  LDCU.64 UR8, c[0x4][0x68] ;  /* 0x01000d00ff0877ac */ /* 0x000e620008000a00 */
[----:B0-----:R-:W-:Y:S02]  /*1ba0*/  IMAD.U32 R4, RZ, RZ, UR4 ;  /* 0x00000004ff047e24 */ /* 0x001fe4000f8e00ff */
[----:B------:R-:W-:-:S02]  /*1bb0*/  IMAD.U32 R5, RZ, RZ, UR5 ;  /* 0x00000005ff057e24 */ /* 0x000fc4000f8e00ff */
[----:B--2---:R-:W-:Y:S02]  /*1bc0*/  IMAD.U32 R6, RZ, RZ, UR6 ;  /* 0x00000006ff067e24 */ /* 0x004fe4000f8e00ff */
[----:B------:R-:W-:Y:S02]  /*1bd0*/  IMAD.U32 R7, RZ, RZ, UR7 ;  /* 0x00000007ff077e24 */ /* 0x000fe4000f8e00ff */
[----:B-1----:R-:W-:Y:S02]  /*1be0*/  IMAD.U32 R10, RZ, RZ, UR8 ;  /* 0x00000008ff0a7e24 */ /* 0x002fe4000f8e00ff */
[----:B------:R-:W-:-:S07]  /*1bf0*/  IMAD.U32 R11, RZ, RZ, UR9 ;  /* 0x00000009ff0b7e24 */ /* 0x000fce000f8e00ff */
[----:B------:R-:W-:-:S07]  /*1c00*/  LEPC R20, `(.L_x_8653) ;  /* 0x000000001014794e */ /* 0x000fce0000000000 */
[----:B---345:R-:W-:Y:S05]  /*1c10*/  CALL.ABS.NOINC R14 ;  /* 0x000000000e007343 */ /* 0x038fea0003c00000 */
.L_x_8653:
[----:B------:R-:W-:Y:S01]  /*1c20*/  IMAD.MOV.U32 R24, RZ, RZ, RZ ;  /* 0x000000ffff187224 */ /* 0x000fe200078e00ff */
[----:B------:R-:W-:Y:S06]  /*1c30*/  BRA `(.L_x_8631) ;  /* 0x0000000000347947 */ /* 0x000fec0003800000 */
.L_x_8652:
        /* <DEDUP_REMOVED lines=8> */
.L_x_8651:
[----:B------:R-:W2:Y:S02]  /*1cc0*/  LDG.E.64 R4, desc[UR36][R4.64] ;  /* 0x0000002404047981 */ /* 0x000ea4000c1e1b00 */
[----:B--2---:R0:W2:Y:S01]  /*1cd0*/  I2F.U64 R24, R4 ;  /* 0x0000000400187312 */ /* 0x0040a20000301000 */
[----:B------:R-:W-:Y:S05]  /*1ce0*/  BRA `(.L_x_8631) ;  /* 0x0000000000087947 */ /* 0x000fea0003800000 */
.L_x_8650:
[----:B------:R-:W2:Y:S02]  /*1cf0*/  LDG.E R4, desc[UR36][R4.64] ;  /* 0x0000002404047981 */ /* 0x000ea4000c1e1900 */
[----:B--2---:R-:W-:-:S07]  /*1d00*/  I2FP.F32.U32 R24, R4 ;  /* 0x0000000400187245 */ /* 0x004fce0000201000 */
.L_x_8631:
[----:B------:R-:W-:Y:S05]  /*1d10*/  BSYNC.RECONVERGENT B6 ;  /* 0x0000000000067941 */ /* 0x000fea0003800200 */
.L_x_8625:
[----:B------:R-:W-:-:S07]  /*1d20*/  VIADD R26, R25, 0x80 ;  /* 0x00000080191a7836 */ /* 0x000fce0000000000 */
.L_x_8595:
[----:B------:R-:W-:Y:S05]  /*1d30*/  BSYNC.RECONVERGENT B7 ;  /* 0x0000000000077941 */ /* 0x000fea0003800200 */
.L_x_8594:
[----:B------:R-:W-:Y:S01]  /*1d40*/  ISETP.GE.AND P0, PT, R26, R17, PT ;  /* 0x000000111a00720c */ /* 0x000fe20003f06270 */
[----:B------:R-:W-:Y:S01]  /*1d50*/  BSSY.RECONVERGENT B7, `(.L_x_8654) ;  /* 0x00001c9000077945 */ /* 0x000fe20003800200 */
[----:B------:R-:W-:Y:S02]  /*1d60*/  IMAD.MOV.U32 R18, RZ, RZ, RZ ;  /* 0x000000ffff127224 */ /* 0x000fe400078e00ff */
[----:B------:R-:W-:-:S09]  /*1d70*/  IMAD.MOV.U32 R27, RZ, RZ, RZ ;  /* 0x000000ffff1b7224 */ /* 0x000fd200078e00ff */
[----:B------:R-:W-:Y:S05]  /*1d80*/  @P0 BRA `(.L_x_8655) ;  /* 0x0000001c00140947 */ /* 0x000fea0003800000 */
[----:B0---4-:R-:W0:Y:S01]  /*1d90*/  LDC.64 R4, c[0x0][0x390] ;  /* 0x0000e400ff047b82 */ /* 0x011e220000000a00 */
[----:B------:R-:W4:Y:S01]  /*1da0*/  LDCU UR5, c[0x0][0x3a8] ;  /* 0x00007500ff0577ac */ /* 0x000f220008000800 */
[----:B------:R-:W-:Y:S01]  /*1db0*/  IMAD R16, R2, 0x200, R26 ;  /* 0x0000020002107824 */ /* 0x000fe200078e021a */
[----:B------:R-:W-:Y:S01]  /*1dc0*/  BSSY.RECONVERGENT B6, `(.L_x_8656) ;  /* 0x00000df000067945 */ /* 0x000fe20003800200 */
[----:B------:R-:W-:-:S04]  /*1dd0*/  UPRMT UR4, UR38, 0x9910, URZ ;  /* 0x0000991026047896 */ /* 0x000fc800080000ff */
[----:B------:R-:W-:Y:S01]  /*1de0*/  UISETP.GT.AND UP0, UPT, UR4, 0x9, UPT ;  /* 0x000000090400788c */ /* 0x000fe2000bf04270 */
[----:B----4-:R-:W-:-:S05]  /*1df0*/  IMAD R3, R16, UR5, RZ ;  /* 0x0000000510037c24 */ /* 0x010fca000f8e02ff */
        /* <DEDUP_REMOVED lines=11> */
[----:B------:R-:W4:Y:S02]  /*1eb0*/  LDG.E.S8 R4, desc[UR36][R4.64] ;  /* 0x0000002404047981 */ /* 0x000f24000c1e1300 */
[----:B----4-:R0:W4:Y:S01]  /*1ec0*/  I2F.S16 R18, R4 ;  /* 0x0000000400127306 */ /* 0x0101220000101400 */
[----:B------:R-:W-:Y:S05]  /*1ed0*/  BRA `(.L_x_8662) ;  /* 0x0000000c00347947 */ /* 0x000fea0003800000 */
.L_x_8660:
[----:B------:R-:W4:Y:S02]  /*1ee0*/  LDG.E.U8 R4, desc[UR36][R4.64] ;  /* 0x0000002404047981 */ /* 0x000f24000c1e1100 */
[----:B----4-:R-:W-:Y:S01]  /*1ef0*/  I2FP.F32.U32 R18, R4 ;  /* 0x0000000400127245 */ /* 0x010fe20000201000 */
[----:B------:R-:W-:Y:S06]  /*1f00*/  BRA `(.L_x_8662) ;  /* 0x0000000c00287947 */ /* 0x000fec0003800000 */
.L_x_8659:
[----:B------:R-:W-:-:S09]  /*1f10*/  UISETP.NE.AND UP0, UPT, UR4, 0x2, UPT ;  /* 0x000000020400788c */ /* 0x000fd2000bf05270 */
[----:B------:R-:W-:Y:S05]  /*1f20*/  BRA.U !UP0, `(.L_x_8663) ;  /* 0x0000000108287547 */ /* 0x000fea000b800000 */
[----:B------:R-:W-:-:S09]  /*1f30*/  UISETP.NE.AND UP0, UPT, UR4, 0x3, UPT ;  /* 0x000000030400788c */ /* 0x000fd2000bf05270 */
[----:B------:R-:W-:Y:S05]  /*1f40*/  BRA.U !UP0, `(.L_x_8664) ;  /* 0x0000000108147547 */ /* 0x000fea000b800000 */
[----:B------:R-:W-:-:S09]  /*1f50*/  UISETP.NE.AND UP0, UPT, UR4, 0x4, UPT ;  /* 0x000000040400788c */ /* 0x000fd2000bf05270 */
[----:B------:R-:W-:Y:S05]  /*1f60*/  BRA.U UP0, `(.L_x_8661) ;  /* 0x0000000900b47547 */ /* 0x000fea000b800000 */
[----:B------:R-:W4:Y:S02]  /*1f70*/  LDG.E.64 R18, desc[UR36][R4.64] ;  /* 0x0000002404127981 */ /* 0x000f24000c1e1b00 */
[----:B----4-:R0:W4:Y:S01]  /*1f80*/  I2F.S64 R18, R18 ;  /* 0x0000001200127312 */ /* 0x0101220000301400 */
[----:B------:R-:W-:Y:S05]  /*1f90*/  BRA `(.L_x_8662) ;  /* 0x0000000c00047947 */ /* 0x000fea0003800000 */
.L_x_8664:
[----:B------:R-:W4:Y:S02]  /*1fa0*/  LDG.E R4, desc[UR36][R4.64] ;  /* 0x0000002404047981 */ /* 0x000f24000c1e1900 */
[----:B----4-:R-:W-:Y:S01]  /*1fb0*/  I2FP.F32.S32 R18, R4 ;  /* 0x0000000400127245 */ /* 0x010fe20000201400 */
[----:B------:R-:W-:Y:S06]  /*1fc0*/  BRA `(.L_x_8662) ;  /* 0x0000000800f87947 */ /* 0x000fec0003800000 */
.L_x_8663:
[----:B------:R-:W4:Y:S02]  /*1fd0*/  LDG.E.U16 R4, desc[UR36][R4.64] ;  /* 0x0000002404047981 */ /* 0x000f24000c1e1500 */
[----:B----4-:R0:W4:Y:S01]  /*1fe0*/  I2F.S16 R18, R4 ;  /* 0x0000000400127306 */ /* 0x0101220000101400 */
[----:B------:R-:W-:Y:S05]  /*1ff0*/  BRA `(.L_x_8662) ;  /* 0x0000000800ec7947 */ /* 0x000fea0003800000 */
.L_x_8658:
        /* <DEDUP_REMOVED lines=8> */
.L_x_8666:
[----:B------:R-:W4:Y:S02]  /*2080*/  LDG.E.U16 R4, desc[UR36][R4.64] ;  /* 0x0000002404047981 */ /* 0x000f24000c1e1500 */
[----:B----4-:R-:W-:Y:S01]  /*2090*/  HADD2.F32 R18, -RZ, R4.H0_H0 ;  /* 0x20000004ff127230 */ /* 0x010fe20000004100 */
[----:B------:R-:W-:Y:S06]  /*20a0*/  BRA `(.L_x_8662) ;  /* 0x0000000800c07947 */ /* 0x000fec0003800000 */
.L_x_8665:
        /* <DEDUP_REMOVED lines=8> */
.L_x_8668:
[----:B------:R-:W4:Y:S02]  /*2130*/  LDG.E.U16 R4, desc[UR36][R4.64] ;  /* 0x0000002404047981 */ /* 0x000f24000c1e1500 */
[----:B----4-:R-:W-:Y:S01]  /*2140*/  HADD2.F32 R18, -RZ, R4.H0_H0 ;  /* 0x20000004ff127230 */ /* 0x010fe20000004100 */
[----:B------:R-:W-:Y:S06]  /*2150*/  BRA `(.L_x_8662) ;  /* 0x0000000800947947 */ /* 0x000fec0003800000 */
.L_x_8667:
[----:B------:R-:W4:Y:S01]  /*2160*/  LDG.E.64 R4, desc[UR36][R4.64] ;  /* 0x0000002404047981 */ /* 0x000f22000c1e1b00 */
[----:B------:R-:W-:Y:S01]  /*2170*/  UMOV UR4, 0xf0000000 ;  /* 0xf000000000047882 */ /* 0x000fe20000000000 */
[----:B------:R-:W-:Y:S01]  /*2180*/  UMOV UR5, 0x380fffff ;  /* 0x380fffff00057882 */ /* 0x000fe20000000000 */
[----:B----4-:R-:W0:Y:S01]  /*2190*/  F2F.F32.F64 R18, R4 ;  /* 0x0000000400127310 */ /* 0x010e220000301000 */
[----:B------:R-:W-:-:S14]  /*21a0*/  DSETP.GEU.AND P0, PT, |R4|, UR4, PT ;  /* 0x0000000404007e2a */ /* 0x000fdc000bf0e200 */
[----:B0-----:R-:W-:Y:S01]  /*21b0*/  @!P0 FMUL R18, R18, 1.175494350822287508e-38 ;  /* 0x0080000012128820 */ /* 0x001fe20000400000 */
[----:B------:R-:W-:Y:S06]  /*21c0*/  BRA `(.L_x_8662) ;  /* 0x0000000800787947 */ /* 0x000fec0003800000 */
.L_x_8657:
        /* <DEDUP_REMOVED lines=8> */
[----:B------:R-:W4:Y:S02]  /*2250*/  LDG.E.U8 R4, desc[UR36][R4.64] ;  /* 0x0000002404047981 */ /* 0x000f24000c1e1100 */
[----:B----4-:R-:W-:-:S04]  /*2260*/  ISETP.NE.AND P0, PT, R4, RZ, PT ;  /* 0x000000ff0400720c */ /* 0x010fc80003f05270 */
[----:B------:R-:W-:Y:S01]  /*2270*/  FSEL R18, RZ, 1, !P0 ;  /* 0x3f800000ff127808 */ /* 0x000fe20004000000 */
[----:B------:R-:W-:Y:S08]  /*2280*/  BRA `(.L_x_8662) ;  /* 0x0000000800487947 */ /* 0x000ff00003800000 */
.L_x_8671:
[----:B------:R-:W4:Y:S01]  /*2290*/  LDG.E.64 R4, desc[UR36][R4.64] ;  /* 0x0000002404047981 */ /* 0x000f22000c1e1b00 */
[----:B------:R-:W-:Y:S01]  /*22a0*/  UMOV UR4, 0xf0000000 ;  /* 0xf000000000047882 */ /* 0x000fe20000000000 */
[----:B------:R-:W-:Y:S01]  /*22b0*/  UMOV UR5, 0x380fffff ;  /* 0x380fffff00057882 */ /* 0x000fe20000000000 */
[----:B----4-:R-:W0:Y:S01]  /*22c0*/  F2F.F32.F64 R18, R4 ;  /* 0x0000000400127310 */ /* 0x010e220000301000 */
[----:B------:R-:W-:-:S14]  /*22d0*/  DSETP.GEU.AND P0, PT, |R4|, UR4, PT ;  /* 0x0000000404007e2a */ /* 0x000fdc000bf0e200 */
[----:B0-----:R-:W-:Y:S01]  /*22e0*/  @!P0 FMUL R18, R18, 1.175494350822287508e-38 ;  /* 0x0080000012128820 */ /* 0x001fe20000400000 */
[----:B------:R-:W-:Y:S06]  /*22f0*/  BRA `(.L_x_8662) ;  /* 0x00000008002c7947 */ /* 0x000fec0003800000 */
.L_x_8670:
[----:B------:R-:W-:-:S09]  /*2300*/  UISETP.NE.AND UP0, UPT, UR4, 0xf, UPT ;  /* 0x0000000f0400788c */ /* 0x000fd2000bf05270 */
[----:B------:R-:W-:Y:S05]  /*2310*/  BRA.U !UP0, `(.L_x_8672) ;  /* 0x0000000108907547 */ /* 0x000fea000b800000 */
[----:B------:R-:W-:-:S09]  /*2320*/  UISETP.NE.AND UP0, UPT, UR4, 0x17, UPT ;  /* 0x000000170400788c */ /* 0x000fd2000bf05270 */
[----:B------:R-:W-:Y:S05]  /*2330*/  BRA.U !UP0, `(.L_x_8673) ;  /* 0x0000000108547547 */ /* 0x000fea000b800000 */
[----:B------:R-:W-:-:S09]  /*2340*/  UISETP.NE.AND UP0, UPT, UR4, 0x18, UPT ;  /* 0x000000180400788c */ /* 0x000fd2000bf05270 */
[----:B------:R-:W-:Y:S05]  /*2350*/  BRA.U UP0, `(.L_x_8661) ;  /* 0x0000000500b87547 */ /* 0x000fea000b800000 */
[----:B------:R-:W4:Y:S01]  /*2360*/  LDG.E.U8 R18, desc[UR36][R4.64] ;  /* 0x0000002404127981 */ /* 0x000f22000c1e1100 */
[----:B------:R-:W-:Y:S02]  /*2370*/  IMAD.MOV.U32 R6, RZ, RZ, 0x1f ;  /* 0x0000001fff067424 */ /* 0x000fe400078e00ff */
[----:B----4-:R-:W-:-:S05]  /*2380*/  IMAD.SHL.U32 R18, R18, 0x1000000, RZ ;  /* 0x0100000012127824 */ /* 0x010fca00078e00ff */
        /* <DEDUP_REMOVED lines=16> */
.L_x_8673:
[----:B------:R-:W4:Y:S02]  /*2490*/  LDG.E.U8 R4, desc[UR36][R4.64] ;  /* 0x0000002404047981 */ /* 0x000f24000c1e1100 */
[C---:B----4-:R-:W-:Y:S02]  /*24a0*/  IMAD.SHL.U32 R0, R4.reuse, 0x2000000, RZ ;  /* 0x0200000004007824 */ /* 0x050fe400078e00ff */
        /* <DEDUP_REMOVED lines=9> */
[----:B------:R-:W-:Y:S01]  /*2540*/  LOP3.LUT R18, R0, 0x80000000, R3, 0xf8, !PT ;  /* 0x8000000000127812 */ /* 0x000fe200078ef803 */
[----:B------:R-:W-:Y:S06]  /*2550*/  BRA `(.L_x_8662) ;  /* 0x0000000400947947 */ /* 0x000fec0003800000 */
.L_x_8672:
[----:B------:R-:W4:Y:S02]  /*2560*/  LDG.E.U16 R4, desc[UR36][R4.64] ;  /* 0x0000002404047981 */ /* 0x000f24000c1e1500 */
[----:B----4-:R-:W-:Y:S01]  /*2570*/  IMAD.U32 R18, R4, 0x10000, RZ ;  /* 0x0001000004127824 */ /* 0x010fe200078e00ff */
[----:B------:R-:W-:Y:S06]  /*2580*/  BRA `(.L_x_8662) ;  /* 0x0000000400887947 */ /* 0x000fec0003800000 */
.L_x_8669:
        /* <DEDUP_REMOVED lines=8> */
[----:B------:R-:W4:Y:S02]  /*2610*/  LDG.E.U16 R4, desc[UR36][R4.64] ;  /* 0x0000002404047981 */ /* 0x000f24000c1e1500 */
[----:B----4-:R-:W-:Y:S01]  /*2620*/  I2FP.F32.U32 R18, R4 ;  /* 0x0000000400127245 */ /* 0x010fe20000201000 */
[----:B------:R-:W-:Y:S06]  /*2630*/  BRA `(.L_x_8662) ;  /* 0x00000004005c7947 */ /* 0x000fec0003800000 */
.L_x_8676:
[----:B------:R-:W4:Y:S01]  /*2640*/  LDG.E.U8 R4, desc[UR36][R4.64] ;  /* 0x0000002404047981 */ /* 0x000f22000c1e1100 */
[----:B------:R-:W-:Y:S01]  /*2650*/  IMAD.MOV.U32 R18, RZ, RZ, RZ ;  /* 0x000000ffff127224 */ /* 0x000fe200078e00ff */
[----:B----4-:R-:W-:-:S13]  /*2660*/  ISETP.NE.AND P0, PT, R4, RZ, PT ;  /* 0x000000ff0400720c */ /* 0x010fda0003f05270 */
        /* <DEDUP_REMOVED lines=17> */
.L_x_8678:
[----:B------:R-:W-:Y:S05]  /*2780*/  BSYNC.RECONVERGENT B0 ;  /* 0x0000000000007941 */ /* 0x000fea0003800200 */
.L_x_8677:
[----:B------:R-:W-:Y:S01]  /*2790*/  IMAD.SHL.U32 R0, R0, 0x100000, RZ ;  /* 0x0010000000007824 */ /* 0x000fe200078e00ff */
[----:B------:R-:W-:-:S04]  /*27a0*/  LEA R3, R3, 0x3b800000, 0x17 ;  /* 0x3b80000003037811 */ /* 0x000fc800078eb8ff */
[----:B------:R-:W-:Y:S01]  /*27b0*/  LOP3.LUT R18, R3, R0, R7, 0xfe, !PT ;  /* 0x0000000003127212 */ /* 0x000fe200078efe07 */
[----:B------:R-:W-:Y:S06]  /*27c0*/  BRA `(.L_x_8662) ;  /* 0x0000000000f87947 */ /* 0x000fec0003800000 */
.L_x_8675:
        /* <DEDUP_REMOVED lines=20> */
.L_x_8680:
[----:B------:R-:W-:Y:S05]  /*2910*/  BSYNC.RECONVERGENT B0 ;  /* 0x0000000000007941 */ /* 0x000fea0003800200 */
.L_x_8679:
[----:B------:R-:W-:Y:S01]  /*2920*/  IMAD.SHL.U32 R0, R0, 0x200000, RZ ;  /* 0x0020000000007824 */ /* 0x000fe200078e00ff */
[----:B------:R-:W-:-:S04]  /*2930*/  LEA R3, R3, 0x37800000, 0x17 ;  /* 0x3780000003037811 */ /* 0x000fc800078eb8ff */
[----:B------:R-:W-:Y:S01]  /*2940*/  LOP3.LUT R18, R3, R0, R7, 0xfe, !PT ;  /* 0x0000000003127212 */ /* 0x000fe200078efe07 */
[----:B------:R-:W-:Y:S06]  /*2950*/  BRA `(.L_x_8662) ;  /* 0x0000000000947947 */ /* 0x000fec0003800000 */
.L_x_8674:
[----:B------:R-:W-:-:S09]  /*2960*/  UISETP.NE.AND UP0, UPT, UR4, 0x1c, UPT ;  /* 0x0000001c0400788c */ /* 0x000fd2000bf05270 */
[----:B------:R-:W-:Y:S05]  /*2970*/  BRA.U !UP0, `(.L_x_8681) ;  /* 0x0000000108847547 */ /* 0x000fea000b800000 */
[----:B------:R-:W-:-:S09]  /*2980*/  UISETP.NE.AND UP0, UPT, UR4, 0x1d, UPT ;  /* 0x0000001d0400788c */ /* 0x000fd2000bf05270 */
[----:B------:R-:W-:Y:S05]  /*2990*/  BRA.U !UP0, `(.L_x_8682) ;  /* 0x0000000108707547 */ /* 0x000fea000b800000 */
[----:B------:R-:W-:-:S09]  /*29a0*/  UISETP.NE.AND UP0, UPT, UR4, 0x2c, UPT ;  /* 0x0000002c0400788c */ /* 0x000fd2000bf05270 */
[----:B------:R-:W-:Y:S05]  /*29b0*/  BRA.U UP0, `(.L_x_8661) ;  /* 0x0000000100207547 */ /* 0x000fea000b800000 */
[----:B------:R-:W4:Y:S01]  /*29c0*/  LDG.E.U8 R4, desc[UR36][R4.64] ;  /* 0x0000002404047981 */ /* 0x000f22000c1e1100 */
[----:B------:R-:W-:Y:S01]  /*29d0*/  IMAD.MOV.U32 R18, RZ, RZ, 0x400000 ;  /* 0x00400000ff127424 */ /* 0x000fe200078e00ff */
[----:B----4-:R-:W-:-:S13]  /*29e0*/  ISETP.NE.AND P0, PT, R4, RZ, PT ;  /* 0x000000ff0400720c */ /* 0x010fda0003f05270 */
[----:B------:R-:W-:Y:S05]  /*29f0*/  @!P0 BRA `(.L_x_8662) ;  /* 0x00000000006c8947 */ /* 0x000fea0003800000 */
[----:B------:R-:W-:-:S13]  /*2a00*/  ISETP.NE.AND P0, PT, R4, 0xff, PT ;  /* 0x000000ff0400780c */ /* 0x000fda0003f05270 */
[----:B------:R-:W-:Y:S02]  /*2a10*/  @!P0 IMAD.MOV.U32 R18, RZ, RZ, 0x7f800001 ;  /* 0x7f800001ff128424 */ /* 0x000fe400078e00ff */
[----:B------:R-:W-:Y:S01]  /*2a20*/  @P0 IMAD.SHL.U32 R18, R4, 0x800000, RZ ;  /* 0x0080000004120824 */ /* 0x000fe200078e00ff */
[----:B------:R-:W-:Y:S06]  /*2a30*/  BRA `(.L_x_8662) ;  /* 0x00000000005c7947 */ /* 0x000fec0003800000 */
.L_x_8661:
[----:B------:R-:W-:Y:S01]  /*2a40*/  MOV R14, 0x0 ;  /* 0x00000000000e7802 */ /* 0x000fe20000000f00 */
[----:B------:R-:W0:Y:S01]  /*2a50*/  LDCU.64 UR4, c[0x4][0x178] ;  /* 0x01002f00ff0477ac */ /* 0x000e220008000a00 */
[----:B------:R-:W-:Y:S02]  /*2a60*/  IMAD.MOV.U32 R8, RZ, RZ, 0x4e ;  /* 0x0000004eff087424 */ /* 0x000fe400078e00ff */
[----:B------:R-:W-:Y:S01]  /*2a70*/  IMAD.MOV.U32 R12, RZ, RZ, 0x1 ;  /* 0x00000001ff0c7424 */ /* 0x000fe200078e00ff */
[----:B------:R-:W4:Y:S01]  /*2a80*/  LDCU.64 UR6, c[0x4][0x180] ;  /* 0x01003000ff0677ac */ /* 0x000f220008000a00 */
[----:B------:R-:W1:Y:S01]  /*2a90*/  LDC.64 R14, c[0x4][R14] ;  /* 0x010000000e0e7b82 */ /* 0x000e620000000a00 */
[----:B------:R-:W-:Y:S01]  /*2aa0*/  IMAD.MOV.U32 R13, RZ, RZ, RZ ;  /* 0x000000ffff0d7224 */ /* 0x000fe200078e00ff */
[----:B------:R-:W2:Y:S01]  /*2ab0*/  LDCU.64 UR8, c[0x4][0x68] ;  /* 0x01000d00ff0877ac */ /* 0x000ea20008000a00 */
[----:B0-----:R-:W-:Y:S02]  /*2ac0*/  IMAD.U32 R4, RZ, RZ, UR4 ;  /* 0x00000004ff047e24 */ /* 0x001fe4000f8e00ff */
[----:B------:R-:W-:-:S02]  /*2ad0*/  IMAD.U32 R5, RZ, RZ, UR5 ;  /* 0x00000005ff057e24 */ /* 0x000fc4000f8e00ff */
[----:B----4-:R-:W-:Y:S02]  /*2ae0*/  IMAD.U32 R6, RZ, RZ, UR6 ;  /* 0x00000006ff067e24 */ /* 0x010fe4000f8e00ff */
[----:B------:R-:W-:Y:S02]  /*2af0*/  IMAD.U32 R7, RZ, RZ, UR7 ;  /* 0x00000007ff077e24 */ /* 0x000fe4000f8e00ff */
[----:B--2---:R-:W-:Y:S02]  /*2b00*/  IMAD.U32 R10, RZ, RZ, UR8 ;  /* 0x00000008ff0a7e24 */ /* 0x004fe4000f8e00ff */
[----:B------:R-:W-:-:S07]  /*2b10*/  IMAD.U32 R11, RZ, RZ, UR9 ;  /* 0x00000009ff0b7e24 */ /* 0x000fce000f8e00ff */
[----:B------:R-:W-:-:S07]  /*2b20*/  LEPC R20, `(.L_x_8683) ;  /* 0x000000001014794e */ /* 0x000fce0000000000 */
[----:B-1-3-5:R-:W-:Y:S05]  /*2b30*/  CALL.ABS.NOINC R14 ;  /* 0x000000000e007343 */ /* 0x02afea0003c00000 */
.L_x_8683:
[----:B------:R-:W-:Y:S01]  /*2b40*/  IMAD.MOV.U32 R18, RZ, RZ, RZ ;  /* 0x000000ffff127224 */ /* 0x000fe200078e00ff */
[----:B------:R-:W-:Y:S06]  /*2b50*/  BRA `(.L_x_8662) ;  /* 0x0000000000147947 */ /* 0x000fec0003800000 */
.L_x_8682:
[----:B------:R-:W4:Y:S02]  /*2b60*/  LDG.E.64 R18, desc[UR36][R4.64] ;  /* 0x0000002404127981 */ /* 0x000f24000c1e1b00 */
[----:B----4-:R0:W4:Y:S01]  /*2b70*/  I2F.U64 R18, R18 ;  /* 0x0000001200127312 */ /* 0x0101220000301000 */
[----:B------:R-:W-:Y:S05]  /*2b80*/  BRA `(.L_x_8662) ;  /* 0x0000000000087947 */ /* 0x000fea0003800000 */
.L_x_8681:
[----:B------:R-:W4:Y:S02]  /*2b90*/  LDG.E R4, desc[UR36][R4.64] ;  /* 0x0000002404047981 */ /* 0x000f24000c1e1900 */
[----:B----4-:R-:W-:-:S07]  /*2ba0*/  I2FP.F32.U32 R18, R4 ;  /* 0x0000000400127245 */ /* 0x010fce0000201000 */
.L_x_8662:
[----:B------:R-:W-:Y:S05]  /*2bb0*/  BSYNC.RECONVERGENT B6 ;  /* 0x0000000000067941 */ /* 0x000fea0003800200 */
.L_x_8656:
[----:B0-----:R-:W0:Y:S01]  /*2bc0*/  LDC.64 R4, c[0x0][0x398] ;  /* 0x0000e600ff047b82 */ /* 0x001e220000000a00 */
[----:B------:R-:W1:Y:S01]  /*2bd0*/  LDCU UR5, c[0x0][0x3ac] ;  /* 0x00007580ff0577ac */ /* 0x000e620008000800 */
        /* <DEDUP_REMOVED lines=18> */
.L_x_8688:
[----:B------:R-:W2:Y:S02]  /*2d00*/  LDG.E.U8 R4, desc[UR36][R4.64] ;  /* 0x0000002404047981 */ /* 0x000ea4000c1e1100 */
[----:B--2---:R-:W-:Y:S01]  /*2d10*/  I2FP.F32.U32 R27, R4 ;  /* 0x00000004001b7245 */ /* 0x004fe20000201000 */
[----:B------:R-:W-:Y:S06]  /*2d20*/  BRA `(.L_x_8690) ;  /* 0x0000000c00247947 */ /* 0x000fec0003800000 */
.L_x_8687:
        /* <DEDUP_REMOVED lines=9> */
.L_x_8692:
[----:B------:R-:W2:Y:S02]  /*2dc0*/  LDG.E R4, desc[UR36][R4.64] ;  /* 0x0000002404047981 */ /* 0x000ea4000c1e1900 */
[----:B--2---:R-:W-:Y:S01]  /*2dd0*/  I2FP.F32.S32 R27, R4 ;  /* 0x00000004001b7245 */ /* 0x004fe20000201400 */
[----:B------:R-:W-:Y:S06]  /*2de0*/  BRA `(.L_x_8690) ;  /* 0x0000000800f47947 */ /* 0x000fec0003800000 */
.L_x_8691:
[----:B------:R-:W2:Y:S02]  /*2df0*/  LDG.E.U16 R4, desc[UR36][R4.64] ;  /* 0x0000002404047981 */ /* 0x000ea4000c1e1500 */
[----:B--2---:R2:W0:Y:S01]  /*2e00*/  I2F.S16 R27, R4 ;  /* 0x00000004001b7306 */ /* 0x0044220000101400 */
[----:B------:R-:W-:Y:S05]  /*2e10*/  BRA `(.L_x_8690) ;  /* 0x0000000800e87947 */ /* 0x000fea0003800000 */
.L_x_8686:
        /* <DEDUP_REMOVED lines=8> */
.L_x_8694:
[----:B------:R-:W2:Y:S02]  /*2ea0*/  LDG.E.U16 R4, desc[UR36][R4.64] ;  /* 0x0000002404047981 */ /* 0x000ea4000c1e1500 */
[----:B--2---:R-:W-:Y:S01]  /*2eb0*/  HADD2.F32 R27, -RZ, R4.H0_H0 ;  /* 0x20000004ff1b7230 */ /* 0x004fe20000004100 */
[----:B------:R-:W-:Y:S06]  /*2ec0*/  BRA `(.L_x_8690) ;  /* 0x0000000800bc7947 */ /* 0x000fec0003800000 */
.L_x_8693:
        /* <DEDUP_REMOVED lines=8> */
.L_x_8696:
[----:B------:R-:W2:Y:S02]  /*2f50*/  LDG.E.U16 R4, desc[UR36][R4.64] ;  /* 0x0000002404047981 */ /* 0x000ea4000c1e1500 */
[----:B--2---:R-:W-:Y:S01]  /*2f60*/  HADD2.F32 R27, -RZ, R4.H0_H0 ;  /* 0x20000004ff1b7230 */ /* 0x004fe20000004100 */
[----:B------:R-:W-:Y:S06]  /*2f70*/  BRA `(.L_x_8690) ;  /* 0x0000000800907947 */ /* 0x000fec0003800000 */
.L_x_8695:
[----:B------:R-:W2:Y:S01]  /*2f80*/  LDG.E.64 R4, desc[UR36][R4.64] ;  /* 0x0000002404047981 */ /* 0x000ea2000c1e1b00 */
[----:B------:R-:W-:Y:S01]  /*2f90*/  UMOV UR4, 0xf0000000 ;  /* 0xf000000000047882 */ /* 0x000fe20000000000 */
[----:B------:R-:W-:Y:S01]  /*2fa0*/  UMOV UR5, 0x380fffff ;  /* 0x380fffff00057882 */ /* 0x000fe20000000000 */
[----:B--2---:R-:W0:Y:S01]  /*2fb0*/  F2F.F32.F64 R27, R4 ;  /* 0x00000004001b7310 */ /* 0x004e220000301000 */
[----:B------:R-:W-:-:S14]  /*2fc0*/  DSETP.GEU.AND P0, PT, |R4|, UR4, PT ;  /* 0x0000000404007e2a */ /* 0x000fdc000bf0e200 */
[----:B0-----:R-:W-:Y:S01]  /*2fd0*/  @!P0 FMUL R27, R27, 1.175494350822287508e-38 ;  /* 0x008000001b1b8820 */ /* 0x001fe20000400000 */
[----:B------:R-:W-:Y:S06]  /*2fe0*/  BRA `(.L_x_8690) ;  /* 0x0000000800747947 */ /* 0x000fec0003800000 */
.L_x_8685:
        /* <DEDUP_REMOVED lines=12> */
.L_x_8699:
[----:B------:R-:W2:Y:S01]  /*30b0*/  LDG.E.64 R4, desc[UR36][R4.64] ;  /* 0x0000002404047981 */ /* 0x000ea2000c1e1b00 */
[----:B------:R-:W-:Y:S01]  /*30c0*/  UMOV UR4, 0xf0000000 ;  /* 0xf000000000047882 */ /* 0x000fe20000000000 */
[----:B------:R-:W-:Y:S01]  /*30d0*/  UMOV UR5, 0x380fffff ;  /* 0x380fffff00057882 */ /* 0x000fe20000000000 */
[----:B--2---:R-:W0:Y:S01]  /*30e0*/  F2F.F32.F64 R27, R4 ;  /* 0x00000004001b7310 */ /* 0x004e220000301000 */
[----:B------:R-:W-:-:S14]  /*30f0*/  DSETP.GEU.AND P0, PT, |R4|, UR4, PT ;  /* 0x0000000404007e2a */ /* 0x000fdc000bf0e200 */
[----:B0-----:R-:W-:Y:S01]  /*3100*/  @!P0 FMUL R27, R27, 1.175494350822287508e-38 ;  /* 0x008000001b1b8820 */ /* 0x001fe20000400000 */
[----:B------:R-:W-:Y:S06]  /*3110*/  BRA `(.L_x_8690) ;  /* 0x0000000800287947 */ /* 0x000fec0003800000 */
.L_x_8698:
        /* <DEDUP_REMOVED lines=25> */
.L_x_8701:
        /* <DEDUP_REMOVED lines=12> */
.L_x_8700:
[----:B------:R-:W2:Y:S02]  /*3370*/  LDG.E.U16 R4, desc[UR36][R4.64] ;  /* 0x0000002404047981 */ /* 0x000ea4000c1e1500 */
[----:B--2---:R-:W-:Y:S01]  /*3380*/  IMAD.U32 R27, R4, 0x10000, RZ ;  /* 0x00010000041b7824 */ /* 0x004fe200078e00ff */
[----:B------:R-:W-:Y:S06]  /*3390*/  BRA `(.L_x_8690) ;  /* 0x0000000400887947 */ /* 0x000fec0003800000 */
.L_x_8697:
        /* <DEDUP_REMOVED lines=11> */
.L_x_8704:
        /* <DEDUP_REMOVED lines=20> */
.L_x_8706:
[----:B------:R-:W-:Y:S05]  /*3590*/  BSYNC.RECONVERGENT B0 ;  /* 0x0000000000007941 */ /* 0x000fea0003800200 */
.L_x_8705:
[----:B------:R-:W-:Y:S01]  /*35a0*/  IMAD.SHL.U32 R0, R0, 0x100000, RZ ;  /* 0x0010000000007824 */ /* 0x000fe200078e00ff */
[----:B------:R-:W-:-:S04]  /*35b0*/  LEA R3, R3, 0x3b800000, 0x17 ;  /* 0x3b80000003037811 */ /* 0x000fc800078eb8ff */
[----:B------:R-:W-:Y:S01]  /*35c0*/  LOP3.LUT R27, R3, R0, R27, 0xfe, !PT ;  /* 0x00000000031b7212 */ /* 0x000fe200078efe1b */
[----:B------:R-:W-:Y:S06]  /*35d0*/  BRA `(.L_x_8690) ;  /* 0x0000000000f87947 */ /* 0x000fec0003800000 */
.L_x_8703:
        /* <DEDUP_REMOVED lines=20> */
.L_x_8708:
[----:B------:R-:W-:Y:S05]  /*3720*/  BSYNC.RECONVERGENT B0 ;  /* 0x0000000000007941 */ /* 0x000fea0003800200 */
.L_x_8707:
[----:B------:R-:W-:Y:S01]  /*3730*/  IMAD.SHL.U32 R0, R0, 0x200000, RZ ;  /* 0x0020000000007824 */ /* 0x000fe200078e00ff */
[----:B------:R-:W-:-:S04]  /*3740*/  LEA R3, R3, 0x37800000, 0x17 ;  /* 0x3780000003037811 */ /* 0x000fc800078eb8ff */
[----:B------:R-:W-:Y:S01]  /*3750*/  LOP3.LUT R27, R3, R0, R27, 0xfe, !PT ;  /* 0x00000000031b7212 */ /* 0x000fe200078efe1b */
[----:B------:R-:W-:Y:S06]  /*3760*/  BRA `(.L_x_8690) ;  /* 0x0000000000947947 */ /* 0x000fec0003800000 */
.L_x_8702:
        /* <DEDUP_REMOVED lines=14> */
.L_x_8689:
        /* <DEDUP_REMOVED lines=15> */
[----:B--2-45:R-:W-:Y:S05]  /*3940*/  CALL.ABS.NOINC R14 ;  /* 0x000000000e007343 */ /* 0x034fea0003c00000 */
.L_x_8711:
[----:B------:R-:W-:Y:S01]  /*3950*/  IMAD.MOV.U32 R27, RZ, RZ, RZ ;  /* 0x000000ffff1b7224 */ /* 0x000fe200078e00ff */
[----:B------:R-:W-:Y:S06]  /*3960*/  BRA `(.L_x_8690) ;  /* 0x0000000000147947 */ /* 0x000fec0003800000 */
.L_x_8710:
[----:B------:R-:W2:Y:S02]  /*3970*/  LDG.E.64 R4, desc[UR36][R4.64] ;  /* 0x0000002404047981 */ /* 0x000ea4000c1e1b00 */
[----:B--2---:R0:W1:Y:S01]  /*3980*/  I2F.U64 R27, R4 ;  /* 0x00000004001b7312 */ /* 0x0040620000301000 */
[----:B------:R-:W-:Y:S05]  /*3990*/  BRA `(.L_x_8690) ;  /* 0x0000000000087947 */ /* 0x000fea0003800000 */
.L_x_8709:
[----:B------:R-:W2:Y:S02]  /*39a0*/  LDG.E R4, desc[UR36][R4.64] ;  /* 0x0000002404047981 */ /* 0x000ea4000c1e1900 */
[----:B--2---:R-:W-:-:S07]  /*39b0*/  I2FP.F32.U32 R27, R4 ;  /* 0x00000004001b7245 */ /* 0x004fce0000201000 */
.L_x_8690:
[----:B------:R-:W-:Y:S05]  /*39c0*/  BSYNC.RECONVERGENT B6 ;  /* 0x0000000000067941 */ /* 0x000fea0003800200 */
.L_x_8684:
[----:B------:R-:W-:-:S07]  /*39d0*/  VIADD R26, R26, 0x80 ;  /* 0x000000801a1a7836 */ /* 0x000fce0000000000 */
.L_x_8655:
[----:B------:R-:W-:Y:S05]  /*39e0*/  BSYNC.RECONVERGENT B7 ;  /* 0x0000000000077941 */ /* 0x000fea0003800200 */
.L_x_8654:
[----:B------:R-:W-:Y:S01]  /*39f0*/  ISETP.GE.AND P0, PT, R26, R17, PT ;  /* 0x000000111a00720c */ /* 0x000fe20003f06270 */
[----:B------:R-:W-:Y:S01]  /*3a00*/  BSSY.RECONVERGENT B7, `(.L_x_8712) ;  /* 0x00001c8000077945 */ /* 0x000fe20003800200 */
[----:B------:R-:W-:-:S11]  /*3a10*/  CS2R R22, SRZ ;  /* 0x0000000000167805 */ /* 0x000fd6000001ff00 */
[----:B------:R-:W-:Y:S05]  /*3a20*/  @P0 BRA `(.L_x_8713) ;  /* 0x0000001c00140947 */ /* 0x000fea0003800000 */
[----:B0-2-4-:R-:W0:Y:S01]  /*3a30*/  LDC.64 R4, c[0x0][0x390] ;  /* 0x0000e400ff047b82 */ /* 0x015e220000000a00 */
[----:B------:R-:W2:Y:S01]  /*3a40*/  LDCU UR5, c[0x0][0x3a8] ;  /* 0x00007500ff0577ac */ /* 0x000ea20008000800 */
[----:B------:R-:W-:Y:S01]  /*3a50*/  IMAD R16, R2, 0x200, R26 ;  /* 0x0000020002107824 */ /* 0x000fe200078e021a */
        /* <DEDUP_REMOVED lines=18> */
.L_x_8718:
[----:B------:R-:W2:Y:S02]  /*3b80*/  LDG.E.U8 R4, desc[UR36][R4.64] ;  /* 0x0000002404047981 */ /* 0x000ea4000c1e1100 */
[----:B--2---:R-:W-:Y:S01]  /*3b90*/  I2FP.F32.U32 R22, R4 ;  /* 0x0000000400167245 */ /* 0x004fe20000201000 */
[----:B------:R-:W-:Y:S06]  /*3ba0*/  BRA `(.L_x_8720) ;  /* 0x0000000c00287947 */ /* 0x000fec0003800000 */
.L_x_8717:
        /* <DEDUP_REMOVED lines=9> */
.L_x_8722:
[----:B------:R-:W2:Y:S02]  /*3c40*/  LDG.E R4, desc[UR36][R4.64] ;  /* 0x0000002404047981 */ /* 0x000ea4000c1e1900 */
[----:B--2---:R-:W-:Y:S01]  /*3c50*/  I2FP.F32.S32 R22, R4 ;  /* 0x0000000400167245 */ /* 0x004fe20000201400 */
[----:B------:R-:W-:Y:S06]  /*3c60*/  BRA `(.L_x_8720) ;  /* 0x0000000800f87947 */ /* 0x000fec0003800000 */
.L_x_8721:
[----:B------:R-:W2:Y:S02]  /*3c70*/  LDG.E.U16 R4, desc[UR36][R4.64] ;  /* 0x0000002404047981 */ /* 0x000ea4000c1e1500 */
[----:B--2---:R0:W2:Y:S01]  /*3c80*/  I2F.S16 R22, R4 ;  /* 0x0000000400167306 */ /* 0x0040a20000101400 */
[----:B------:R-:W-:Y:S05]  /*3c90*/  BRA `(.L_x_8720) ;  /* 0x0000000800ec7947 */ /* 0x000fea0003800000 */
.L_x_8716:
        /* <DEDUP_REMOVED lines=8> */
.L_x_8724:
[----:B------:R-:W2:Y:S02]  /*3d20*/  LDG.E.U16 R4, desc[UR36][R4.64] ;  /* 0x0000002404047981 */ /* 0x000ea4000c1e1500 */
[----:B--2---:R-:W-:Y:S01]  /*3d30*/  HADD2.F32 R22, -RZ, R4.H0_H0 ;  /* 0x20000004ff167230 */ /* 0x004fe20000004100 */
[----:B------:R-:W-:Y:S06]  /*3d40*/  BRA `(.L_x_8720) ;  /* 0x0000000800c07947 */ /* 0x000fec0003800000 */
.L_x_8723:
        /* <DEDUP_REMOVED lines=8> */
.L_x_8726:
[----:B------:R-:W2:Y:S02]  /*3dd0*/  LDG.E.U16 R4, desc[UR36][R4.64] ;  /* 0x0000002404047981 */ /* 0x000ea4000c1e1500 */
[----:B--2---:R-:W-:Y:S01]  /*3de0*/  HADD2.F32 R22, -RZ, R4.H0_H0 ;  /* 0x20000004ff167230 */ /* 0x004fe20000004100 */
[----:B------:R-:W-:Y:S06]  /*3df0*/  BRA `(.L_x_8720) ;  /* 0x0000000800947947 */ /* 0x000fec0003800000 */
.L_x_8725:
[----:B------:R-:W2:Y:S01]  /*3e00*/  LDG.E.64 R4, desc[UR36][R4.64] ;  /* 0x0000002404047981 */ /* 0x000ea2000c1e1b00 */
[----:B------:R-:W-:Y:S01]  /*3e10*/  UMOV UR4, 0xf0000000 ;  /* 0xf000000000047882 */ /* 0x000fe20000000000 */
[----:B------:R-:W-:Y:S01]  /*3e20*/  UMOV UR5, 0x380fffff ;  /* 0x380fffff00057882 */ /* 0x000fe20000000000 */
[----:B--2---:R-:W0:Y:S01]  /*3e30*/  F2F.F32.F64 R22, R4 ;  /* 0x0000000400167310 */ /* 0x004e220000301000 */
[----:B------:R-:W-:-:S14]  /*3e40*/  DSETP.GEU.AND P0, PT, |R4|, UR4, PT ;  /* 0x0000000404007e2a */ /* 0x000fdc000bf0e200 */
[----:B0-----:R-:W-:Y:S01]  /*3e50*/  @!P0 FMUL R22, R22, 1.175494350822287508e-38 ;  /* 0x0080000016168820 */ /* 0x001fe20000400000 */
[----:B------:R-:W-:Y:S06]  /*3e60*/  BRA `(.L_x_8720) ;  /* 0x0000000800787947 */ /* 0x000fec0003800000 */
.L_x_8715:
        /* <DEDUP_REMOVED lines=12> */
.L_x_8729:
[----:B------:R-:W2:Y:S01]  /*3f30*/  LDG.E.64 R4, desc[UR36][R4.64] ;  /* 0x0000002404047981 */ /* 0x000ea2000c1e1b00 */
[----:B------:R-:W-:Y:S01]  /*3f40*/  UMOV UR4, 0xf0000000 ;  /* 0xf000000000047882 */ /* 0x000fe20000000000 */
[----:B------:R-:W-:Y:S01]  /*3f50*/  UMOV UR5, 0x380fffff ;  /* 0x380fffff00057882 */ /* 0x000fe20000000000 */
[----:B--2---:R-:W0:Y:S01]  /*3f60*/  F2F.F32.F64 R22, R4 ;  /* 0x0000000400167310 */ /* 0x004e220000301000 */
[----:B------:R-:W-:-:S14]  /*3f70*/  DSETP.GEU.AND P0, PT, |R4|, UR4, PT ;  /* 0x0000000404007e2a */ /* 0x000fdc000bf0e200 */
[----:B0-----:R-:W-:Y:S01]  /*3f80*/  @!P0 FMUL R22, R22, 1.175494350822287508e-38 ;  /* 0x0080000016168820 */ /* 0x001fe20000400000 */
[----:B------:R-:W-:Y:S06]  /*3f90*/  BRA `(.L_x_8720) ;  /* 0x00000008002c7947 */ /* 0x000fec0003800000 */
.L_x_8728:
        /* <DEDUP_REMOVED lines=25> */
.L_x_8731:
        /* <DEDUP_REMOVED lines=13> */
.L_x_8730:
[----:B------:R-:W2:Y:S02]  /*4200*/  LDG.E.U16 R4, desc[UR36][R4.64] ;  /* 0x0000002404047981 */ /* 0x000ea4000c1e1500 */
[----:B--2---:R-:W-:Y:S01]  /*4210*/  IMAD.U32 R22, R4, 0x10000, RZ ;  /* 0x0001000004167824 */ /* 0x004fe200078e00ff */
[----:B------:R-:W-:Y:S06]  /*4220*/  BRA `(.L_x_8720) ;  /* 0x0000000400887947 */ /* 0x000fec0003800000 */
.L_x_8727:
        /* <DEDUP_REMOVED lines=11> */
.L_x_8734:
        /* <DEDUP_REMOVED lines=20> */
.L_x_8736:
[----:B------:R-:W-:Y:S05]  /*4420*/  BSYNC.RECONVERGENT B0 ;  /* 0x0000000000007941 */ /* 0x000fea0003800200 */
.L_x_8735:
[----:B------:R-:W-:Y:S01]  /*4430*/  IMAD.SHL.U32 R0, R0, 0x100000, RZ ;  /* 0x0010000000007824 */ /* 0x000fe200078e00ff */
[----:B------:R-:W-:-:S04]  /*4440*/  LEA R3, R3, 0x3b800000, 0x17 ;  /* 0x3b80000003037811 */ /* 0x000fc800078eb8ff */
[----:B------:R-:W-:Y:S01]  /*4450*/  LOP3.LUT R22, R3, R0, R7, 0xfe, !PT ;  /* 0x0000000003167212 */ /* 0x000fe200078efe07 */
[----:B------:R-:W-:Y:S06]  /*4460*/  BRA `(.L_x_8720) ;  /* 0x0000000000f87947 */ /* 0x000fec0003800000 */
.L_x_8733:
        /* <DEDUP_REMOVED lines=20> */
.L_x_8738:
[----:B------:R-:W-:Y:S05]  /*45b0*/  BSYNC.RECONVERGENT B0 ;  /* 0x0000000000007941 */ /* 0x000fea0003800200 */
.L_x_8737:
[----:B------:R-:W-:Y:S01]  /*45c0*/  IMAD.SHL.U32 R0, R0, 0x200000, RZ ;  /* 0x0020000000007824 */ /* 0x000fe200078e00ff */
[----:B------:R-:W-:-:S04]  /*45d0*/  LEA R3, R3, 0x37800000, 0x17 ;  /* 0x3780000003037811 */ /* 0x000fc800078eb8ff */
[----:B------:R-:W-:Y:S01]  /*45e0*/  LOP3.LUT R22, R3, R0, R7, 0xfe, !PT ;  /* 0x0000000003167212 */ /* 0x000fe200078efe07 */
[----:B------:R-:W-:Y:S06]  /*45f0*/  BRA `(.L_x_8720) ;  /* 0x0000000000947947 */ /* 0x000fec0003800000 */
.L_x_8732:
        /* <DEDUP_REMOVED lines=14> */
.L_x_8719:
        /* <DEDUP_REMOVED lines=16> */
.L_x_8741:
[----:B------:R-:W-:Y:S01]  /*47e0*/  IMAD.MOV.U32 R22, RZ, RZ, RZ ;  /* 0x000000ffff167224 */ /* 0x000fe200078e00ff */
[----:B------:R-:W-:Y:S06]  /*47f0*/  BRA `(.L_x_8720) ;  /* 0x0000000000147947 */ /* 0x000fec0003800000 */
.L_x_8740:
[----:B------:R-:W2:Y:S02]  /*4800*/  LDG.E.64 R22, desc[UR36][R4.64] ;  /* 0x0000002404167981 */ /* 0x000ea4000c1e1b00 */
[----:B--2---:R0:W2:Y:S01]  /*4810*/  I2F.U64 R22, R22 ;  /* 0x0000001600167312 */ /* 0x0040a20000301000 */
[----:B------:R-:W-:Y:S05]  /*4820*/  BRA `(.L_x_8720) ;  /* 0x0000000000087947 */ /* 0x000fea0003800000 */
.L_x_8739:
[----:B------:R-:W2:Y:S02]  /*4830*/  LDG.E R4, desc[UR36][R4.64] ;  /* 0x0000002404047981 */ /* 0x000ea4000c1e1900 */
[----:B--2---:R-:W-:-:S07]  /*4840*/  I2FP.F32.U32 R22, R4 ;  /* 0x0000000400167245 */ /* 0x004fce0000201000 */
.L_x_8720:
[----:B------:R-:W-:Y:S05]  /*4850*/  BSYNC.RECONVERGENT B6 ;  /* 0x0000000000067941 */ /* 0x000fea0003800200 */
.L_x_8714:
        /* <DEDUP_REMOVED lines=18> */
[----:B----4-:R0:W1:Y:S01]  /*4980*/  I2F.S16 R23, R4 ;  /* 0x0000000400177306 */ /* 0x0100620000101400 */
[----:B------:R-:W-:Y:S05]  /*4990*/  BRA `(.L_x_8748) ;  /* 0x0000000c00307947 */ /* 0x000fea0003800000 */
.L_x_8746:
[----:B------:R-:W4:Y:S02]  /*49a0*/  LDG.E.U8 R4, desc[UR36][R4.64] ;  /* 0x0000002404047981 */ /* 0x000f24000c1e1100 */
[----:B----4-:R-:W-:Y:S01]  /*49b0*/  I2FP.F32.U32 R23, R4 ;  /* 0x0000000400177245 */ /* 0x010fe20000201000 */
[----:B------:R-:W-:Y:S06]  /*49c0*/  BRA `(.L_x_8748) ;  /* 0x0000000c00247947 */ /* 0x000fec0003800000 */
.L_x_8745:
[----:B------:R-:W-:-:S09]  /*49d0*/  UISETP.NE.AND UP0, UPT, UR4, 0x2, UPT ;  /* 0x000000020400788c */ /* 0x000fd2000bf05270 */
[----:B------:R-:W-:Y:S05]  /*49e0*/  BRA.U !UP0, `(.L_x_8749) ;  /* 0x0000000108287547 */ /* 0x000fea000b800000 */
[----:B------:R-:W-:-:S09]  /*49f0*/  UISETP.NE.AND UP0, UPT, UR4, 0x3, UPT ;  /* 0x000000030400788c */ /* 0x000fd2000bf05270 */
[----:B------:R-:W-:Y:S05]  /*4a00*/  BRA.U !UP0, `(.L_x_8750) ;  /* 0x0000000108147547 */ /* 0x000fea000b800000 */
[----:B------:R-:W-:-:S09]  /*4a10*/  UISETP.NE.AND UP0, UPT, UR4, 0x4, UPT ;  /* 0x000000040400788c */ /* 0x000fd2000bf05270 */
[----:B------:R-:W-:Y:S05]  /*4a20*/  BRA.U UP0, `(.L_x_8747) ;  /* 0x0000000900b07547 */ /* 0x000fea000b800000 */
[----:B------:R-:W4:Y:S02]  /*4a30*/  LDG.E.64 R4, desc[UR36][R4.64] ;  /* 0x0000002404047981 */ /* 0x000f24000c1e1b00 */
[----:B----4-:R0:W1:Y:S01]  /*4a40*/  I2F.S64 R23, R4 ;  /* 0x0000000400177312 */ /* 0x0100620000301400 */
[----:B------:R-:W-:Y:S05]  /*4a50*/  BRA `(.L_x_8748) ;  /* 0x0000000c00007947 */ /* 0x000fea0003800000 */
.L_x_8750:
[----:B------:R-:W4:Y:S02]  /*4a60*/  LDG.E R4, desc[UR36][R4.64] ;  /* 0x0000002404047981 */ /* 0x000f24000c1e1900 */
[----:B----4-:R-:W-:Y:S01]  /*4a70*/  I2FP.F32.S32 R23, R4 ;  /* 0x0000000400177245 */ /* 0x010fe20000201400 */
[----:B------:R-:W-:Y:S06]  /*4a80*/  BRA `(.L_x_8748) ;  /* 0x0000000800f47947 */ /* 0x000fec0003800000 */
.L_x_8749:
[----:B------:R-:W4:Y:S02]  /*4a90*/  LDG.E.U16 R4, desc[UR36][R4.64] ;  /* 0x0000002404047981 */ /* 0x000f24000c1e1500 */
[----:B----4-:R0:W1:Y:S01]  /*4aa0*/  I2F.S16 R23, R4 ;  /* 0x0000000400177306 */ /* 0x0100620000101400 */
[----:B------:R-:W-:Y:S05]  /*4ab0*/  BRA `(.L_x_8748) ;  /* 0x0000000800e87947 */ /* 0x000fea0003800000 */
.L_x_8744:
[----:B------:R-:W-:-:S09]  /*4ac0*/  UISETP.GT.AND UP0, UPT, UR4, 0x6, UPT ;  /* 0x000000060400788c */ /* 0x000fd2000bf04270 */
[----:B------:R-:W-:Y:S05]  /*4ad0*/  BRA.U UP0, `(.L_x_8751) ;  /* 0x0000000100247547 */ /* 0x000fea000b800000 */
[----:B------:R-:W-:-:S09]  /*4ae0*/  UISETP.NE.AND UP0, UPT, UR4, 0x5, UPT ;  /* 0x000000050400788c */ /* 0x000fd2000bf05270 */
[----:B------:R-:W-:Y:S05]  /*4af0*/  BRA.U !UP0, `(.L_x_8752) ;  /* 0x0000000108107547 */ /* 0x000fea000b800000 */
[----:B------:R-:W-:-:S09]  /*4b00*/  UISETP.NE.AND UP0, UPT, UR4, 0x6, UPT ;  /* 0x000000060400788c */ /* 0x000fd2000bf05270 */
[----:B------:R-:W-:Y:S05]  /*4b10*/  BRA.U UP0, `(.L_x_8747) ;  /* 0x0000000900747547 */ /* 0x000fea000b800000 */
[----:B----4-:R4:W5:Y:S01]  /*4b20*/  LDG.E R23, desc[UR36][R4.64] ;  /* 0x0000002404177981 */ /* 0x010962000c1e1900 */
[----:B------:R-:W-:Y:S05]  /*4b30*/  BRA `(.L_x_8748) ;  /* 0x0000000800c87947 */ /* 0x000fea0003800000 */
.L_x_8752:
[----:B------:R-:W4:Y:S02]  /*4b40*/  LDG.E.U16 R4, desc[UR36][R4.64] ;  /* 0x0000002404047981 */ /* 0x000f24000c1e1500 */
[----:B----4-:R-:W-:Y:S01]  /*4b50*/  HADD2.F32 R23, -RZ, R4.H0_H0 ;  /* 0x20000004ff177230 */ /* 0x010fe20000004100 */
[----:B------:R-:W-:Y:S06]  /*4b60*/  BRA `(.L_x_8748) ;  /* 0x0000000800bc7947 */ /* 0x000fec0003800000 */
.L_x_8751:
[----:B------:R-:W-:-:S09]  /*4b70*/  UISETP.NE.AND UP0, UPT, UR4, 0x7, UPT ;  /* 0x000000070400788c */ /* 0x000fd2000bf05270 */
[----:B------:R-:W-:Y:S05]  /*4b80*/  BRA.U !UP0, `(.L_x_8753) ;  /* 0x0000000108247547 */ /* 0x000fea000b800000 */
[----:B------:R-:W-:-:S09]  /*4b90*/  UISETP.NE.AND UP0, UPT, UR4, 0x8, UPT ;  /* 0x000000080400788c */ /* 0x000fd2000bf05270 */
[----:B------:R-:W-:Y:S05]  /*4ba0*/  BRA.U !UP0, `(.L_x_8754) ;  /* 0x0000000108107547 */ /* 0x000fea000b800000 */
[----:B------:R-:W-:-:S09]  /*4bb0*/  UISETP.NE.AND UP0, UPT, UR4, 0x9, UPT ;  /* 0x000000090400788c */ /* 0x000fd2000bf05270 */
[----:B------:R-:W-:Y:S05]  /*4bc0*/  BRA.U UP0, `(.L_x_8747) ;  /* 0x0000000900487547 */ /* 0x000fea000b800000 */
[----:B----4-:R0:W5:Y:S01]  /*4bd0*/  LDG.E R23, desc[UR36][R4.64] ;  /* 0x0000002404177981 */ /* 0x010162000c1e1900 */
[----:B------:R-:W-:Y:S05]  /*4be0*/  BRA `(.L_x_8748) ;  /* 0x00000008009c7947 */ /* 0x000fea0003800000 */
.L_x_8754:
[----:B------:R-:W4:Y:S02]  /*4bf0*/  LDG.E.U16 R4, desc[UR36][R4.64] ;  /* 0x0000002404047981 */ /* 0x000f24000c1e1500 */
[----:B----4-:R-:W-:Y:S01]  /*4c00*/  HADD2.F32 R23, -RZ, R4.H0_H0 ;  /* 0x20000004ff177230 */ /* 0x010fe20000004100 */
[----:B------:R-:W-:Y:S06]  /*4c10*/  BRA `(.L_x_8748) ;  /* 0x0000000800907947 */ /* 0x000fec0003800000 */
.L_x_8753:
[----:B------:R-:W4:Y:S01]  /*4c20*/  LDG.E.64 R4, desc[UR36][R4.64] ;  /* 0x0000002404047981 */ /* 0x000f22000c1e1b00 */
[----:B------:R-:W-:Y:S01]  /*4c30*/  UMOV UR4, 0xf0000000 ;  /* 0xf000000000047882 */ /* 0x000fe20000000000 */
[----:B------:R-:W-:Y:S01]  /*4c40*/  UMOV UR5, 0x380fffff ;  /* 0x380fffff00057882 */ /* 0x000fe20000000000 */
[----:B----4-:R-:W0:Y:S01]  /*4c50*/  F2F.F32.F64 R23, R4 ;  /* 0x0000000400177310 */ /* 0x010e220000301000 */
[----:B------:R-:W-:-:S14]  /*4c60*/  DSETP.GEU.AND P0, PT, |R4|, UR4, PT ;  /* 0x0000000404007e2a */ /* 0x000fdc000bf0e200 */
[----:B0-----:R-:W-:Y:S01]  /*4c70*/  @!P0 FMUL R23, R23, 1.175494350822287508e-38 ;  /* 0x0080000017178820 */ /* 0x001fe20000400000 */
[----:B------:R-:W-:Y:S06]  /*4c80*/  BRA `(.L_x_8748) ;  /* 0x0000000800747947 */ /* 0x000fec0003800000 */
.L_x_8743:
        /* <DEDUP_REMOVED lines=10> */
[----:B----4-:R-:W-:Y:S01]  /*4d30*/  FSEL R23, RZ, 1, !P0 ;  /* 0x3f800000ff177808 */ /* 0x010fe20004000000 */
[----:B------:R-:W-:Y:S08]  /*4d40*/  BRA `(.L_x_8748) ;  /* 0x0000000800447947 */ /* 0x000ff00003800000 */
.L_x_8757:
[----:B------:R-:W4:Y:S01]  /*4d50*/  LDG.E.64 R4, desc[UR36][R4.64] ;  /* 0x0000002404047981 */ /* 0x000f22000c1e1b00 */
[----:B------:R-:W-:Y:S01]  /*4d60*/  UMOV UR4, 0xf0000000 ;  /* 0xf000000000047882 */ /* 0x000fe20000000000 */
[----:B------:R-:W-:Y:S01]  /*4d70*/  UMOV UR5, 0x380fffff ;  /* 0x380fffff00057882 */ /* 0x000fe20000000000 */
[----:B----4-:R-:W0:Y:S01]  /*4d80*/  F2F.F32.F64 R23, R4 ;  /* 0x0000000400177310 */ /* 0x010e220000301000 */
[----:B------:R-:W-:-:S14]  /*4d90*/  DSETP.GEU.AND P0, PT, |R4|, UR4, PT ;  /* 0x0000000404007e2a */ /* 0x000fdc000bf0e200 */
[----:B0-----:R-:W-:Y:S01]  /*4da0*/  @!P0 FMUL R23, R23, 1.175494350822287508e-38 ;  /* 0x0080000017178820 */ /* 0x001fe20000400000 */
[----:B------:R-:W-:Y:S06]  /*4db0*/  BRA `(.L_x_8748) ;  /* 0x0000000800287947 */ /* 0x000fec0003800000 */
.L_x_8756:
[----:B------:R-:W-:-:S09]  /*4dc0*/  UISETP.NE.AND UP0, UPT, UR4, 0xf, UPT ;  /* 0x0000000f0400788c */ /* 0x000fd2000bf05270 */
[----:B------:R-:W-:Y:S05]  /*4dd0*/  BRA.U !UP0, `(.L_x_8758) ;  /* 0x00000001088c7547 */ /* 0x000fea000b800000 */
[----:B------:R-:W-:-:S09]  /*4de0*/  UISETP.NE.AND UP0, UPT, UR4, 0x17, UPT ;  /* 0x000000170400788c */ /* 0x000fd2000bf05270 */
[----:B------:R-:W-:Y:S05]  /*4df0*/  BRA.U !UP0, `(.L_x_8759) ;  /* 0x0000000108547547 */ /* 0x000fea000b800000 */
[----:B------:R-:W-:-:S09]  /*4e00*/  UISETP.NE.AND UP0, UPT, UR4, 0x18, UPT ;  /* 0x000000180400788c */ /* 0x000fd2000bf05270 */
[----:B------:R-:W-:Y:S05]  /*4e10*/  BRA.U UP0, `(.L_x_8747) ;  /* 0x0000000500b47547 */ /* 0x000fea000b800000 */
[----:B----4-:R-:W4:Y:S01]  /*4e20*/  LDG.E.U8 R23, desc[UR36][R4.64] ;  /* 0x0000002404177981 */ /* 0x010f22000c1e1100 */
        /* <DEDUP_REMOVED lines=18> */
.L_x_8759:
[----:B------:R-:W2:Y:S02]  /*4f50*/  LDG.E.U8 R4, desc[UR36][R4.64] ;  /* 0x0000002404047981 */ /* 0x000ea4000c1e1100 */
[C---:B--2---:R-:W-:Y:S02]  /*4f60*/  IMAD.SHL.U32 R0, R4.reuse, 0x2000000, RZ ;  /* 0x0200000004007824 */ /* 0x044fe400078e00ff */
[----:B------:R-:W-:-:S03]  /*4f70*/  IMAD.SHL.U32 R6, R4, 0x100, RZ ;  /* 0x0000010004067824 */ /* 0x000fc600078e00ff */
[----:B------:R-:W-:Y:S02]  /*4f80*/  ISETP.GE.U32.AND P0, PT, R0, 0x8000000, PT ;  /* 0x080000000000780c */ /* 0x000fe40003f06070 */
[----:B----4-:R-:W-:-:S11]  /*4f90*/  PRMT R23, R6, 0x9910, RZ ;  /* 0x0000991006177816 */ /* 0x010fd600000000ff */
[----:B------:R-:W-:Y:S02]  /*4fa0*/  @!P0 LOP3.LUT R3, R6, 0x7f00, RZ, 0xc0, !PT ;  /* 0x00007f0006038812 */ /* 0x000fe400078ec0ff */
[----:B------:R-:W-:Y:S02]  /*4fb0*/  @P0 LEA.HI R0, R0, 0x70000000, RZ, 0x1c ;  /* 0x7000000000000811 */ /* 0x000fe400078fe0ff */
[----:B------:R-:W-:-:S03]  /*4fc0*/  @!P0 LOP3.LUT R3, R3, 0x3f000000, RZ, 0xfc, !PT ;  /* 0x3f00000003038812 */ /* 0x000fc600078efcff */
[----:B------:R-:W-:Y:S02]  /*4fd0*/  @P0 FMUL.FTZ R0, R0, 1.9259299443872358531e-34 ;  /* 0x0780000000000820 */ /* 0x000fe40000410000 */
[----:B------:R-:W-:-:S05]  /*4fe0*/  @!P0 FADD.FTZ R0, R3, -0.5 ;  /* 0xbf00000003008421 */ /* 0x000fca0000010000 */
[----:B------:R-:W-:Y:S01]  /*4ff0*/  LOP3.LUT R23, R0, 0x80000000, R23, 0xf8, !PT ;  /* 0x8000000000177812 */ /* 0x000fe200078ef817 */
[----:B------:R-:W-:Y:S06]  /*5000*/  BRA `(.L_x_8748) ;  /* 0x0000000400947947 */ /* 0x000fec0003800000 */
.L_x_8758:
[----:B------:R-:W4:Y:S02]  /*5010*/  LDG.E.U16 R4, desc[UR36][R4.64] ;  /* 0x0000002404047981 */ /* 0x000f24000c1e1500 */
[----:B----4-:R-:W-:Y:S01]  /*5020*/  IMAD.U32 R23, R4, 0x10000, RZ ;  /* 0x0001000004177824 */ /* 0x010fe200078e00ff */
[----:B------:R-:W-:Y:S06]  /*5030*/  BRA `(.L_x_8748) ;  /* 0x0000000400887947 */ /* 0x000fec0003800000 */
.L_x_8755:
        /* <DEDUP_REMOVED lines=11> */
.L_x_8762:
[----:B------:R-:W2:Y:S01]  /*50f0*/  LDG.E.U8 R4, desc[UR36][R4.64] ;  /* 0x0000002404047981 */ /* 0x000ea2000c1e1100 */
[----:B----4-:R-:W-:Y:S01]  /*5100*/  IMAD.MOV.U32 R23, RZ, RZ, RZ ;  /* 0x000000ffff177224 */ /* 0x010fe200078e00ff */
        /* <DEDUP_REMOVED lines=18> */
.L_x_8764:
[----:B------:R-:W-:Y:S05]  /*5230*/  BSYNC.RECONVERGENT B0 ;  /* 0x0000000000007941 */ /* 0x000fea0003800200 */
.L_x_8763:
[----:B------:R-:W-:Y:S01]  /*5240*/  IMAD.SHL.U32 R0, R0, 0x100000, RZ ;  /* 0x0010000000007824 */ /* 0x000fe200078e00ff */
[----:B------:R-:W-:-:S04]  /*5250*/  LEA R3, R3, 0x3b800000, 0x17 ;  /* 0x3b80000003037811 */ /* 0x000fc800078eb8ff */
[----:B------:R-:W-:Y:S01]  /*5260*/  LOP3.LUT R23, R3, R0, R23, 0xfe, !PT ;  /* 0x0000000003177212 */ /* 0x000fe200078efe17 */
[----:B------:R-:W-:Y:S06]  /*5270*/  BRA `(.L_x_8748) ;  /* 0x0000000000f87947 */ /* 0x000fec0003800000 */
.L_x_8761:
        /* <DEDUP_REMOVED lines=20> */
.L_x_8766:
[----:B------:R-:W-:Y:S05]  /*53c0*/  BSYNC.RECONVERGENT B0 ;  /* 0x0000000000007941 */ /* 0x000fea0003800200 */
.L_x_8765:
[----:B------:R-:W-:Y:S01]  /*53d0*/  IMAD.SHL.U32 R0, R0, 0x200000, RZ ;  /* 0x0020000000007824 */ /* 0x000fe200078e00ff */
[----:B------:R-:W-:-:S04]  /*53e0*/  LEA R3, R3, 0x37800000, 0x17 ;  /* 0x3780000003037811 */ /* 0x000fc800078eb8ff */
[----:B------:R-:W-:Y:S01]  /*53f0*/  LOP3.LUT R23, R3, R0, R23, 0xfe, !PT ;  /* 0x0000000003177212 */ /* 0x000fe200078efe17 */
[----:B------:R-:W-:Y:S06]  /*5400*/  BRA `(.L_x_8748) ;  /* 0x0000000000947947 */ /* 0x000fec0003800000 */
.L_x_8760:
[----:B------:R-:W-:-:S09]  /*5410*/  UISETP.NE.AND UP0, UPT, UR4, 0x1c, UPT ;  /* 0x0000001c0400788c */ /* 0x000fd2000bf05270 */
[----:B------:R-:W-:Y:S05]  /*5420*/  BRA.U !UP0, `(.L_x_8767) ;  /* 0x0000000108847547 */ /* 0x000fea000b800000 */
[----:B------:R-:W-:-:S09]  /*5430*/  UISETP.NE.AND UP0, UPT, UR4, 0x1d, UPT ;  /* 0x0000001d0400788c */ /* 0x000fd2000bf05270 */
[----:B------:R-:W-:Y:S05]  /*5440*/  BRA.U !UP0, `(.L_x_8768) ;  /* 0x0000000108707547 */ /* 0x000fea000b800000 */
[----:B------:R-:W-:-:S09]  /*5450*/  UISETP.NE.AND UP0, UPT, UR4, 0x2c, UPT ;  /* 0x0000002c0400788c */ /* 0x000fd2000bf05270 */
[----:B------:R-:W-:Y:S05]  /*5460*/  BRA.U UP0, `(.L_x_8747) ;  /* 0x0000000100207547 */ /* 0x000fea000b800000 */
[----:B------:R-:W2:Y:S01]  /*5470*/  LDG.E.U8 R4, desc[UR36][R4.64] ;  /* 0x0000002404047981 */ /* 0x000ea2000c1e1100 */
[----:B----4-:R-:W-:Y:S01]  /*5480*/  IMAD.MOV.U32 R23, RZ, RZ, 0x400000 ;  /* 0x00400000ff177424 */ /* 0x010fe200078e00ff */
[----:B--2---:R-:W-:-:S13]  /*5490*/  ISETP.NE.AND P0, PT, R4, RZ, PT ;  /* 0x000000ff0400720c */ /* 0x004fda0003f05270 */
[----:B------:R-:W-:Y:S05]  /*54a0*/  @!P0 BRA `(.L_x_8748) ;  /* 0x00000000006c8947 */ /* 0x000fea0003800000 */
[----:B------:R-:W-:-:S13]  /*54b0*/  ISETP.NE.AND P0, PT, R4, 0xff, PT ;  /* 0x000000ff0400780c */ /* 0x000fda0003f05270 */
[----:B------:R-:W-:Y:S02]  /*54c0*/  @!P0 IMAD.MOV.U32 R23, RZ, RZ, 0x7f800001 ;  /* 0x7f800001ff178424 */ /* 0x000fe400078e00ff */
[----:B------:R-:W-:Y:S01]  /*54d0*/  @P0 IMAD.SHL.U32 R23, R4, 0x800000, RZ ;  /* 0x0080000004170824 */ /* 0x000fe200078e00ff */
[----:B------:R-:W-:Y:S06]  /*54e0*/  BRA `(.L_x_8748) ;  /* 0x00000000005c7947 */ /* 0x000fec0003800000 */
.L_x_8747:
        /* <DEDUP_REMOVED lines=16> */
.L_x_8769:
[----:B------:R-:W-:Y:S01]  /*55f0*/  IMAD.MOV.U32 R23, RZ, RZ, RZ ;  /* 0x000000ffff177224 */ /* 0x000fe200078e00ff */
[----:B------:R-:W-:Y:S06]  /*5600*/  BRA `(.L_x_8748) ;  /* 0x0000000000147947 */ /* 0x000fec0003800000 */
.L_x_8768:
[----:B------:R-:W4:Y:S02]  /*5610*/  LDG.E.64 R4, desc[UR36][R4.64] ;  /* 0x0000002404047981 */ /* 0x000f24000c1e1b00 */
[----:B----4-:R0:W1:Y:S01]  /*5620*/  I2F.U64 R23, R4 ;  /* 0x0000000400177312 */ /* 0x0100620000301000 */
[----:B------:R-:W-:Y:S05]  /*5630*/  BRA `(.L_x_8748) ;  /* 0x0000000000087947 */ /* 0x000fea0003800000 */
.L_x_8767:
[----:B------:R-:W4:Y:S02]  /*5640*/  LDG.E R4, desc[UR36][R4.64] ;  /* 0x0000002404047981 */ /* 0x000f24000c1e1900 */
[----:B----4-:R-:W-:-:S07]  /*5650*/  I2FP.F32.U32 R23, R4 ;  /* 0x0000000400177245 */ /* 0x010fce0000201000 */
.L_x_8748:
[----:B------:R-:W-:Y:S05]  /*5660*/  BSYNC.RECONVERGENT B6 ;  /* 0x0000000000067941 */ /* 0x000fea0003800200 */
.L_x_8742:
[----:B------:R-:W-:-:S07]  /*5670*/  VIADD R26, R26, 0x80 ;  /* 0x000000801a1a7836 */ /* 0x000fce0000000000 */
.L_x_8713:
[----:B------:R-:W-:Y:S05]  /*5680*/  BSYNC.RECONVERGENT B7 ;  /* 0x0000000000077941 */ /* 0x000fea0003800200 */
.L_x_8712:
[----:B------:R-:W-:Y:S01]  /*5690*/  ISETP.GE.AND P0, PT, R26, R17, PT ;  /* 0x000000111a00720c */ /* 0x000fe20003f06270 */
[----:B------:R-:W-:Y:S01]  /*56a0*/  BSSY.RECONVERGENT B7, `(.L_x_8770) ;  /* 0x00001c4000077945 */ /* 0x000fe20003800200 */
[----:B------:R-:W-:Y:S02]  /*56b0*/  IMAD.MOV.U32 R19, RZ, RZ, RZ ;  /* 0x000000ffff137224 */ /* 0x000fe400078e00ff */
[----:B------:R-:W-:-:S09]  /*56c0*/  IMAD.MOV.U32 R16, RZ, RZ, RZ ;  /* 0x000000ffff107224 */ /* 0x000fd200078e00ff */
        /* <DEDUP_REMOVED lines=22> */
.L_x_8776:
[----:B------:R-:W2:Y:S02]  /*5830*/  LDG.E.U8 R4, desc[UR36][R4.64] ;  /* 0x0000002404047981 */ /* 0x000ea4000c1e1100 */
[----:B--2---:R-:W-:Y:S01]  /*5840*/  I2FP.F32.U32 R16, R4 ;  /* 0x0000000400107245 */ /* 0x004fe20000201000 */
[----:B------:R-:W-:Y:S06]  /*5850*/  BRA `(.L_x_8778) ;  /* 0x0000000c00287947 */ /* 0x000fec0003800000 */
.L_x_8775:
        /* <DEDUP_REMOVED lines=9> */
.L_x_8780:
[----:B------:R-:W2:Y:S02]  /*58f0*/  LDG.E R4, desc[UR36][R4.64] ;  /* 0x0000002404047981 */ /* 0x000ea4000c1e1900 */
[----:B--2---:R-:W-:Y:S01]  /*5900*/  I2FP.F32.S32 R16, R4 ;  /* 0x0000000400107245 */ /* 0x004fe20000201400 */
[----:B------:R-:W-:Y:S06]  /*5910*/  BRA `(.L_x_8778) ;  /* 0x0000000800f87947 */ /* 0x000fec0003800000 */
.L_x_8779:
[----:B------:R-:W2:Y:S02]  /*5920*/  LDG.E.U16 R4, desc[UR36][R4.64] ;  /* 0x0000002404047981 */ /* 0x000ea4000c1e1500 */
[----:B--2---:R0:W2:Y:S01]  /*5930*/  I2F.S16 R16, R4 ;  /* 0x0000000400107306 */ /* 0x0040a20000101400 */
[----:B------:R-:W-:Y:S05]  /*5940*/  BRA `(.L_x_8778) ;  /* 0x0000000800ec7947 */ /* 0x000fea0003800000 */
.L_x_8774:
        /* <DEDUP_REMOVED lines=8> */
.L_x_8782:
[----:B------:R-:W2:Y:S02]  /*59d0*/  LDG.E.U16 R4, desc[UR36][R4.64] ;  /* 0x0000002404047981 */ /* 0x000ea4000c1e1500 */
[----:B--2---:R-:W-:Y:S01]  /*59e0*/  HADD2.F32 R16, -RZ, R4.H0_H0 ;  /* 0x20000004ff107230 */ /* 0x004fe20000004100 */
[----:B------:R-:W-:Y:S06]  /*59f0*/  BRA `(.L_x_8778) ;  /* 0x0000000800c07947 */ /* 0x000fec0003800000 */
.L_x_8781:
        /* <DEDUP_REMOVED lines=8> */
.L_x_8784:
[----:B------:R-:W2:Y:S02]  /*5a80*/  LDG.E.U16 R4, desc[UR36][R4.64] ;  /* 0x0000002404047981 */ /* 0x000ea4000c1e1500 */
[----:B--2---:R-:W-:Y:S01]  /*5a90*/  HADD2.F32 R16, -RZ, R4.H0_H0 ;  /* 0x20000004ff107230 */ /* 0x004fe20000004100 */
[----:B------:R-:W-:Y:S06]  /*5aa0*/  BRA `(.L_x_8778) ;  /* 0x0000000800947947 */ /* 0x000fec0003800000 */
.L_x_8783:
[----:B------:R-:W2:Y:S01]  /*5ab0*/  LDG.E.64 R4, desc[UR36][R4.64] ;  /* 0x0000002404047981 */ /* 0x000ea2000c1e1b00 */
[----:B------:R-:W-:Y:S01]  /*5ac0*/  UMOV UR4, 0xf0000000 ;  /* 0xf000000000047882 */ /* 0x000fe20000000000 */
[----:B------:R-:W-:Y:S01]  /*5ad0*/  UMOV UR5, 0x380fffff ;  /* 0x380fffff00057882 */ /* 0x000fe20000000000 */
[----:B--2---:R-:W0:Y:S01]  /*5ae0*/  F2F.F32.F64 R16, R4 ;  /* 0x0000000400107310 */ /* 0x004e220000301000 */
[----:B------:R-:W-:-:S14]  /*5af0*/  DSETP.GEU.AND P0, PT, |R4|, UR4, PT ;  /* 0x0000000404007e2a */ /* 0x000fdc000bf0e200 */
[----:B0-----:R-:W-:Y:S01]  /*5b00*/  @!P0 FMUL R16, R16, 1.175494350822287508e-38 ;  /* 0x0080000010108820 */ /* 0x001fe20000400000 */
[----:B------:R-:W-:Y:S06]  /*5b10*/  BRA `(.L_x_8778) ;  /* 0x0000000800787947 */ /* 0x000fec0003800000 */
.L_x_8773:
        /* <DEDUP_REMOVED lines=12> */
.L_x_8787:
[----:B------:R-:W2:Y:S01]  /*5be0*/  LDG.E.64 R4, desc[UR36][R4.64] ;  /* 0x0000002404047981 */ /* 0x000ea2000c1e1b00 */
[----:B------:R-:W-:Y:S01]  /*5bf0*/  UMOV UR4, 0xf0000000 ;  /* 0xf000000000047882 */ /* 0x000fe20000000000 */
[----:B------:R-:W-:Y:S01]  /*5c00*/  UMOV UR5, 0x380fffff ;  /* 0x380fffff00057882 */ /* 0x000fe20000000000 */
[----:B--2---:R-:W0:Y:S01]  /*5c10*/  F2F.F32.F64 R16, R4 ;  /* 0x0000000400107310 */ /* 0x004e220000301000 */
[----:B------:R-:W-:-:S14]  /*5c20*/  DSETP.GEU.AND P0, PT, |R4|, UR4, PT ;  /* 0x0000000404007e2a */ /* 0x000fdc000bf0e200 */
[----:B0-----:R-:W-:Y:S01]  /*5c30*/  @!P0 FMUL R16, R16, 1.175494350822287508e-38 ;  /* 0x0080000010108820 */ /* 0x001fe20000400000 */
[----:B------:R-:W-:Y:S06]  /*5c40*/  BRA `(.L_x_8778) ;  /* 0x00000008002c7947 */ /* 0x000fec0003800000 */
.L_x_8786:
        /* <DEDUP_REMOVED lines=25> */
.L_x_8789:
        /* <DEDUP_REMOVED lines=13> */
.L_x_8788:
[----:B------:R-:W2:Y:S02]  /*5eb0*/  LDG.E.U16 R4, desc[UR36][R4.64] ;  /* 0x0000002404047981 */ /* 0x000ea4000c1e1500 */
[----:B--2---:R-:W-:Y:S01]  /*5ec0*/  IMAD.U32 R16, R4, 0x10000, RZ ;  /* 0x0001000004107824 */ /* 0x004fe200078e00ff */
[----:B------:R-:W-:Y:S06]  /*5ed0*/  BRA `(.L_x_8778) ;  /* 0x0000000400887947 */ /* 0x000fec0003800000 */
.L_x_8785:
        /* <DEDUP_REMOVED lines=11> */
.L_x_8792:
        /* <DEDUP_REMOVED lines=20> */
.L_x_8794:
[----:B------:R-:W-:Y:S05]  /*60d0*/  BSYNC.RECONVERGENT B0 ;  /* 0x0000000000007941 */ /* 0x000fea0003800200 */
.L_x_8793:
[----:B------:R-:W-:Y:S01]  /*60e0*/  IMAD.SHL.U32 R0, R0, 0x100000, RZ ;  /* 0x0010000000007824 */ /* 0x000fe200078e00ff */
[----:B------:R-:W-:-:S04]  /*60f0*/  LEA R3, R3, 0x3b800000, 0x17 ;  /* 0x3b80000003037811 */ /* 0x000fc800078eb8ff */
[----:B------:R-:W-:Y:S01]  /*6100*/  LOP3.LUT R16, R3, R0, R7, 0xfe, !PT ;  /* 0x0000000003107212 */ /* 0x000fe200078efe07 */
[----:B------:R-:W-:Y:S06]  /*6110*/  BRA `(.L_x_8778) ;  /* 0x0000000000f87947 */ /* 0x000fec0003800000 */
.L_x_8791:
        /* <DEDUP_REMOVED lines=20> */
.L_x_8796:
[----:B------:R-:W-:Y:S05]  /*6260*/  BSYNC.RECONVERGENT B0 ;  /* 0x0000000000007941 */ /* 0x000fea0003800200 */
.L_x_8795:
[----:B------:R-:W-:Y:S01]  /*6270*/  IMAD.SHL.U32 R0, R0, 0x200000, RZ ;  /* 0x0020000000007824 */ /* 0x000fe200078e00ff */
[----:B------:R-:W-:-:S04]  /*6280*/  LEA R3, R3, 0x37800000, 0x17 ;  /* 0x3780000003037811 */ /* 0x000fc800078eb8ff */
[----:B------:R-:W-:Y:S01]  /*6290*/  LOP3.LUT R16, R3, R0, R7, 0xfe, !PT ;  /* 0x0000000003107212 */ /* 0x000fe200078efe07 */
[----:B------:R-:W-:Y:S06]  /*62a0*/  BRA `(.L_x_8778) ;  /* 0x0000000000947947 */ /* 0x000fec0003800000 */
.L_x_8790:
        /* <DEDUP_REMOVED lines=14> */
.L_x_8777:
        /* <DEDUP_REMOVED lines=16> */
.L_x_8799:
[----:B------:R-:W-:Y:S01]  /*6490*/  IMAD.MOV.U32 R16, RZ, RZ, RZ ;  /* 0x000000ffff107224 */ /* 0x000fe200078e00ff */
[----:B------:R-:W-:Y:S06]  /*64a0*/  BRA `(.L_x_8778) ;  /* 0x0000000000147947 */ /* 0x000fec0003800000 */
.L_x_8798:
[----:B------:R-:W2:Y:S02]  /*64b0*/  LDG.E.64 R4, desc[UR36][R4.64] ;  /* 0x0000002404047981 */ /* 0x000ea4000c1e1b00 */
[----:B--2---:R0:W2:Y:S01]  /*64c0*/  I2F.U64 R16, R4 ;  /* 0x0000000400107312 */ /* 0x0040a20000301000 */
[----:B------:R-:W-:Y:S05]  /*64d0*/  BRA `(.L_x_8778) ;  /* 0x0000000000087947 */ /* 0x000fea0003800000 */
.L_x_8797:
[----:B------:R-:W2:Y:S02]  /*64e0*/  LDG.E R4, desc[UR36][R4.64] ;  /* 0x0000002404047981 */ /* 0x000ea4000c1e1900 */
[----:B--2---:R-:W-:-:S07]  /*64f0*/  I2FP.F32.U32 R16, R4 ;  /* 0x0000000400107245 */ /* 0x004fce0000201000 */
.L_x_8778:
[----:B------:R-:W-:Y:S05]  /*6500*/  BSYNC.RECONVERGENT B6 ;  /* 0x0000000000067941 */ /* 0x000fea0003800200 */
.L_x_8772:
[----:B------:R-:W1:Y:S01]  /*6510*/  LDCU.U8 UR6, c[0x0][0x3a5] ;  /* 0x000074a0ff0677ac */ /* 0x000e620008000000 */
[----:B0---4-:R-:W0:Y:S01]  /*6520*/  LDC.64 R4, c[0x0][0x398] ;  /* 0x0000e600ff047b82 */ /* 0x011e220000000a00 */
[----:B------:R-:W4:Y:S01]  /*6530*/  LDCU UR5, c[0x0][0x3ac] ;  /* 0x00007580ff0577ac */ /* 0x000f220008000800 */
[----:B-1----:R-:W-:-:S04]  /*6540*/  UPRMT UR4, UR6, 0x9910, URZ ;  /* 0x0000991006047896 */ /* 0x002fc800080000ff */
        /* <DEDUP_REMOVED lines=16> */
.L_x_8803:
[----:B------:R-:W4:Y:S02]  /*6650*/  LDG.E.U8 R4, desc[UR36][R4.64] ;  /* 0x0000002404047981 */ /* 0x000f24000c1e1100 */
[----:B----4-:R-:W-:Y:S01]  /*6660*/  I2FP.F32.U32 R19, R4 ;  /* 0x0000000400137245 */ /* 0x010fe20000201000 */
[----:B------:R-:W-:Y:S06]  /*6670*/  BRA `(.L_x_8771) ;  /* 0x0000000c00187947 */ /* 0x000fec0003800000 */
.L_x_8802:
        /* <DEDUP_REMOVED lines=9> */
.L_x_8806:
[----:B------:R-:W4:Y:S02]  /*6710*/  LDG.E R4, desc[UR36][R4.64] ;  /* 0x0000002404047981 */ /* 0x000f24000c1e1900 */
[----:B----4-:R-:W-:Y:S01]  /*6720*/  I2FP.F32.S32 R19, R4 ;  /* 0x0000000400137245 */ /* 0x010fe20000201400 */
[----:B------:R-:W-:Y:S06]  /*6730*/  BRA `(.L_x_8771) ;  /* 0x0000000800e87947 */ /* 0x000fec0003800000 */
.L_x_8805:
[----:B------:R-:W4:Y:S02]  /*6740*/  LDG.E.U16 R4, desc[UR36][R4.64] ;  /* 0x0000002404047981 */ /* 0x000f24000c1e1500 */
[----:B----4-:R0:W1:Y:S01]  /*6750*/  I2F.S16 R19, R4 ;  /* 0x0000000400137306 */ /* 0x0100620000101400 */
[----:B------:R-:W-:Y:S05]  /*6760*/  BRA `(.L_x_8771) ;  /* 0x0000000800dc7947 */ /* 0x000fea0003800000 */
.L_x_8801:
        /* <DEDUP_REMOVED lines=8> */
.L_x_8808:
[----:B------:R-:W4:Y:S02]  /*67f0*/  LDG.E.U16 R4, desc[UR36][R4.64] ;  /* 0x0000002404047981 */ /* 0x000f24000c1e1500 */
[----:B----4-:R-:W-:Y:S01]  /*6800*/  HADD2.F32 R19, -RZ, R4.H0_H0 ;  /* 0x20000004ff137230 */ /* 0x010fe20000004100 */
[----:B------:R-:W-:Y:S06]  /*6810*/  BRA `(.L_x_8771) ;  /* 0x0000000800b07947 */ /* 0x000fec0003800000 */
.L_x_8807:
        /* <DEDUP_REMOVED lines=8> */
.L_x_8810:
[----:B------:R-:W4:Y:S02]  /*68a0*/  LDG.E.U16 R4, desc[UR36][R4.64] ;  /* 0x0000002404047981 */ /* 0x000f24000c1e1500 */
[----:B----4-:R-:W-:Y:S01]  /*68b0*/  HADD2.F32 R19, -RZ, R4.H0_H0 ;  /* 0x20000004ff137230 */ /* 0x010fe20000004100 */
[----:B------:R-:W-:Y:S06]  /*68c0*/  BRA `(.L_x_8771) ;  /* 0x0000000800847947 */ /* 0x000fec0003800000 */
.L_x_8809:
[----:B------:R-:W4:Y:S01]  /*68d0*/  LDG.E.64 R4, desc[UR36][R4.64] ;  /* 0x0000002404047981 */ /* 0x000f22000c1e1b00 */
[----:B------:R-:W-:Y:S01]  /*68e0*/  UMOV UR4, 0xf0000000 ;  /* 0xf000000000047882 */ /* 0x000fe20000000000 */
[----:B------:R-:W-:Y:S01]  /*68f0*/  UMOV UR5, 0x380fffff ;  /* 0x380fffff00057882 */ /* 0x000fe20000000000 */
[----:B----4-:R-:W0:Y:S01]  /*6900*/  F2F.F32.F64 R19, R4 ;  /* 0x0000000400137310 */ /* 0x010e220000301000 */
[----:B------:R-:W-:-:S14]  /*6910*/  DSETP.GEU.AND P0, PT, |R4|, UR4, PT ;  /* 0x0000000404007e2a */ /* 0x000fdc000bf0e200 */
[----:B0-----:R-:W-:Y:S01]  /*6920*/  @!P0 FMUL R19, R19, 1.175494350822287508e-38 ;  /* 0x0080000013138820 */ /* 0x001fe20000400000 */
[----:B------:R-:W-:Y:S06]  /*6930*/  BRA `(.L_x_8771) ;  /* 0x0000000800687947 */ /* 0x000fec0003800000 */
.L_x_8800:
        /* <DEDUP_REMOVED lines=12> */
.L_x_8813:
[----:B------:R-:W4:Y:S01]  /*6a00*/  LDG.E.64 R4, desc[UR36][R4.64] ;  /* 0x0000002404047981 */ /* 0x000f22000c1e1b00 */
[----:B------:R-:W-:Y:S01]  /*6a10*/  UMOV UR4, 0xf0000000 ;  /* 0xf000000000047882 */ /* 0x000fe20000000000 */
[----:B------:R-:W-:Y:S01]  /*6a20*/  UMOV UR5, 0x380fffff ;  /* 0x380fffff00057882 */ /* 0x000fe20000000000 */
[----:B----4-:R-:W0:Y:S01]  /*6a30*/  F2F.F32.F64 R19, R4 ;  /* 0x0000000400137310 */ /* 0x010e220000301000 */
[----:B------:R-:W-:-:S14]  /*6a40*/  DSETP.GEU.AND P0, PT, |R4|, UR4, PT ;  /* 0x0000000404007e2a */ /* 0x000fdc000bf0e200 */
[----:B0-----:R-:W-:Y:S01]  /*6a50*/  @!P0 FMUL R19, R19, 1.175494350822287508e-38 ;  /* 0x0080000013138820 */ /* 0x001fe20000400000 */
[----:B------:R-:W-:Y:S06]  /*6a60*/  BRA `(.L_x_8771) ;  /* 0x00000008001c7947 */ /* 0x000fec0003800000 */
.L_x_8812:
        /* <DEDUP_REMOVED lines=25> */
.L_x_8815:
[----:B------:R-:W4:Y:S02]  /*6c00*/  LDG.E.U8 R4, desc[UR36][R4.64] ;  /* 0x0000002404047981 */ /* 0x000f24000c1e1100 */
[C---:B----4-:R-:W-:Y:S02]  /*6c10*/  IMAD.SHL.U32 R0, R4.reuse, 0x2000000, RZ ;  /* 0x0200000004007824 */ /* 0x050fe400078e00ff */
        /* <DEDUP_REMOVED lines=10> */
.L_x_8814:
[----:B------:R-:W4:Y:S02]  /*6cc0*/  LDG.E.U16 R4, desc[UR36][R4.64] ;  /* 0x0000002404047981 */ /* 0x000f24000c1e1500 */
[----:B----4-:R-:W-:Y:S01]  /*6cd0*/  IMAD.U32 R19, R4, 0x10000, RZ ;  /* 0x0001000004137824 */ /* 0x010fe200078e00ff */
[----:B------:R-:W-:Y:S06]  /*6ce0*/  BRA `(.L_x_8771) ;  /* 0x00000004007c7947 */ /* 0x000fec0003800000 */
.L_x_8811:
        /* <DEDUP_REMOVED lines=11> */
.L_x_8818:
[----:B------:R-:W4:Y:S02]  /*6da0*/  LDG.E.U8 R4, desc[UR36][R4.64] ;  /* 0x0000002404047981 */ /* 0x000f24000c1e1100 */
        /* <DEDUP_REMOVED lines=18> */
.L_x_8820:
[----:B------:R-:W-:Y:S05]  /*6ed0*/  BSYNC.RECONVERGENT B0 ;  /* 0x0000000000007941 */ /* 0x000fea0003800200 */
.L_x_8819:
[----:B------:R-:W-:Y:S01]  /*6ee0*/  IMAD.SHL.U32 R0, R0, 0x100000, RZ ;  /* 0x0010000000007824 */ /* 0x000fe200078e00ff */
[----:B------:R-:W-:-:S04]  /*6ef0*/  LEA R3, R3, 0x3b800000, 0x17 ;  /* 0x3b80000003037811 */ /* 0x000fc800078eb8ff */
[----:B------:R-:W-:Y:S01]  /*6f00*/  LOP3.LUT R19, R3, R0, R19, 0xfe, !PT ;  /* 0x0000000003137212 */ /* 0x000fe200078efe13 */
[----:B------:R-:W-:Y:S06]  /*6f10*/  BRA `(.L_x_8771) ;  /* 0x0000000000f07947 */ /* 0x000fec0003800000 */
.L_x_8817:
        /* <DEDUP_REMOVED lines=19> */
.L_x_8822:
[----:B------:R-:W-:Y:S05]  /*7050*/  BSYNC.RECONVERGENT B0 ;  /* 0x0000000000007941 */ /* 0x000fea0003800200 */
.L_x_8821:
[----:B------:R-:W-:Y:S01]  /*7060*/  IMAD.SHL.U32 R0, R0, 0x200000, RZ ;  /* 0x0020000000007824 */ /* 0x000fe200078e00ff */
[----:B------:R-:W-:-:S04]  /*7070*/  LEA R3, R3, 0x37800000, 0x17 ;  /* 0x3780000003037811 */ /* 0x000fc800078eb8ff */
[----:B------:R-:W-:Y:S01]  /*7080*/  LOP3.LUT R19, R3, R0, R19, 0xfe, !PT ;  /* 0x0000000003137212 */ /* 0x000fe200078efe13 */
[----:B------:R-:W-:Y:S06]  /*7090*/  BRA `(.L_x_8771) ;  /* 0x0000000000907947 */ /* 0x000fec0003800000 */
.L_x_8816:
        /* <DEDUP_REMOVED lines=14> */
.L_x_8804:
[----:B------:R-:W-:Y:S01]  /*7180*/  MOV R14, 0x0 ;  /* 0x00000000000e7802 */ /* 0x000fe20000000f00 */
[----:B------:R-:W0:Y:S01]  /*7190*/  LDCU.64 UR4, c[0x4][0x178] ;  /* 0x01002f00ff0477ac */ /* 0x000e220008000a00 */
[----:B------:R-:W-:Y:S02]  /*71a0*/  IMAD.MOV.U32 R8, RZ, RZ, 0x4e ;  /* 0x0000004eff087424 */ /* 0x000fe400078e00ff */
[----:B------:R-:W-:Y:S01]  /*71b0*/  IMAD.MOV.U32 R12, RZ, RZ, 0x1 ;  /* 0x00000001ff0c7424 */ /* 0x000fe200078e00ff */
[----:B------:R-:W1:Y:S01]  /*71c0*/  LDCU.64 UR6, c[0x4][0x180] ;  /* 0x01003000ff0677ac */ /* 0x000e620008000a00 */
[----:B------:R-:W4:Y:S01]  /*71d0*/  LDC.64 R14, c[0x4][R14] ;  /* 0x010000000e0e7b82 */ /* 0x000f220000000a00 */
[----:B------:R-:W-:Y:S01]  /*71e0*/  IMAD.MOV.U32 R13, RZ, RZ, RZ ;  /* 0x000000ffff0d7224 */ /* 0x000fe200078e00ff */
[----:B------:R-:W2:Y:S01]  /*71f0*/  LDCU.64 UR8, c[0x4][0x68] ;  /* 0x01000d00ff0877ac */ /* 0x000ea20008000a00 */
[----:B0-----:R-:W-:Y:S02]  /*7200*/  IMAD.U32 R4, RZ, RZ, UR4 ;  /* 0x00000004ff047e24 */ /* 0x001fe4000f8e00ff */
[----:B------:R-:W-:-:S02]  /*7210*/  IMAD.U32 R5, RZ, RZ, UR5 ;  /* 0x00000005ff057e24 */ /* 0x000fc4000f8e00ff */
[----:B-1----:R-:W-:Y:S02]  /*7220*/  IMAD.U32 R6, RZ, RZ, UR6 ;  /* 0x00000006ff067e24 */ /* 0x002fe4000f8e00ff */
[----:B------:R-:W-:Y:S02]  /*7230*/  IMAD.U32 R7, RZ, RZ, UR7 ;  /* 0x00000007ff077e24 */ /* 0x000fe4000f8e00ff */
[----:B--2---:R-:W-:Y:S02]  /*7240*/  IMAD.U32 R10, RZ, RZ, UR8 ;  /* 0x00000008ff0a7e24 */ /* 0x004fe4000f8e00ff */
[----:B------:R-:W-:-:S07]  /*7250*/  IMAD.U32 R11, RZ, RZ, UR9 ;  /* 0x00000009ff0b7e24 */ /* 0x000fce000f8e00ff */
[----:B------:R-:W-:-:S07]  /*7260*/  LEPC R20, `(.L_x_8825) ;  /* 0x000000001014794e */ /* 0x000fce0000000000 */
[----:B---345:R-:W-:Y:S05]  /*7270*/  CALL.ABS.NOINC R14 ;  /* 0x000000000e007343 */ /* 0x038fea0003c00000 */
.L_x_8825:
[----:B------:R-:W-:Y:S05]  /*7280*/  BRA `(.L_x_8771) ;  /* 0x0000000000147947 */ /* 0x000fea0003800000 */
.L_x_8824:
[----:B------:R-:W4:Y:S02]  /*7290*/  LDG.E.64 R4, desc[UR36][R4.64] ;  /* 0x0000002404047981 */ /* 0x000f24000c1e1b00 */
[----:B----4-:R0:W1:Y:S01]  /*72a0*/  I2F.U64 R19, R4 ;  /* 0x0000000400137312 */ /* 0x0100620000301000 */
[----:B------:R-:W-:Y:S05]  /*72b0*/  BRA `(.L_x_8771) ;  /* 0x0000000000087947 */ /* 0x000fea0003800000 */
.L_x_8823:
[----:B------:R-:W4:Y:S02]  /*72c0*/  LDG.E R4, desc[UR36][R4.64] ;  /* 0x0000002404047981 */ /* 0x000f24000c1e1900 */
[----:B----4-:R-:W-:-:S07]  /*72d0*/  I2FP.F32.U32 R19, R4 ;  /* 0x0000000400137245 */ /* 0x010fce0000201000 */
.L_x_8771:
[----:B------:R-:W-:Y:S05]  /*72e0*/  BSYNC.RECONVERGENT B7 ;  /* 0x0000000000077941 */ /* 0x000fea0003800200 */
.L_x_8770:
[----:B------:R-:W-:Y:S01]  /*72f0*/  ISETP.GE.AND P0, PT, R25, R17, PT ;  /* 0x000000111900720c */ /* 0x000fe20003f06270 */
[----:B------:R-:W-:-:S12]  /*7300*/  BSSY.RECONVERGENT B1, `(.L_x_8826) ;  /* 0x0000045000017945 */ /* 0x000fd80003800200 */
[----:B------:R-:W-:Y:S05]  /*7310*/  @P0 BRA `(.L_x_8827) ;  /* 0x00000004000c0947 */ /* 0x000fea0003800000 */
[C---:B-123-5:R-:W-:Y:S01]  /*7320*/  FSETP.GEU.FTZ.AND P0, PT, |R29|.reuse, |R24|, PT ;  /* 0x400000181d00720b */ /* 0x06efe20003f1e200 */
[----:B------:R-:W-:Y:S01]  /*7330*/  BSSY.RECONVERGENT B0, `(.L_x_8828) ;  /* 0x000003e000007945 */ /* 0x000fe20003800200 */
[----:B0---4-:R-:W-:-:S11]  /*7340*/  FADD.FTZ R4, |R29|, -RZ ;  /* 0x800000ff1d047221 */ /* 0x011fd60000010200 */
        /* <DEDUP_REMOVED lines=25> */
[----:B------:R-:W-:-:S04]  /*74e0*/  @P1 FADD.FTZ R0, R0, 1 ;  /* 0x3f80000000001421 */ /* 0x000fc80000010000 */
[----:B------:R-:W-:-:S07]  /*74f0*/  @P0 IMAD.MOV.U32 R5, RZ, RZ, R0 ;  /* 0x000000ffff050224 */ /* 0x000fce00078e0000 */
.L_x_8832:
[----:B------:R-:W-:Y:S05]  /*7500*/  BSYNC.RECONVERGENT B2 ;  /* 0x0000000000027941 */ /* 0x000fea0003800200 */
.L_x_8831:
[----:B------:R-:W-:Y:S01]  /*7510*/  FFMA.FTZ R4, -R7, R5, R4 ;  /* 0x0000000507047223 */ /* 0x000fe20000010104 */
[----:B------:R-:W-:Y:S06]  /*7520*/  BRA `(.L_x_8829) ;  /* 0x0000000000787947 */ /* 0x000fec0003800000 */
.L_x_8830:
        /* <DEDUP_REMOVED lines=14> */
.L_x_8835:
        /* <DEDUP_REMOVED lines=13> */
.L_x_8834:
[----:B------:R-:W-:Y:S05]  /*76e0*/  BSYNC.RECONVERGENT B2 ;  /* 0x0000000000027941 */ /* 0x000fea0003800200 */
.L_x_8833:
[----:B------:R-:W-:-:S04]  /*76f0*/  FMUL.FTZ R4, R4, 1.1920928955078125e-07 ;  /* 0x3400000004047820 */ /* 0x000fc80000410000 */
[----:B------:R-:W-:-:S07]  /*7700*/  FMUL.FTZ R4, R7, R4 ;  /* 0x0000000407047220 */ /* 0x000fce0000410000 */
.L_x_8829:
[----:B------:R-:W-:Y:S05]  /*7710*/  BSYNC.RECONVERGENT B0 ;  /* 0x0000000000007941 */ /* 0x000fea0003800200 */
.L_x_8828:
[C---:B------:R-:W-:Y:S02]  /*7720*/  FSETP.NAN.FTZ.AND P0, PT, |R4|.reuse, |R4|, PT ;  /* 0x400000040400720b */ /* 0x040fe40003f18200 */
[----:B------:R-:W-:-:S04]  /*7730*/  LOP3.LUT R29, R4, 0x80000000, R29, 0xb8, !PT ;  /* 0x80000000041d7812 */ /* 0x000fc800078eb81d */
[----:B------:R-:W-:-:S07]  /*7740*/  FSEL R4, R4, R29, P0 ;  /* 0x0000001d04047208 */ /* 0x000fce0000000000 */
.L_x_8827:
[----:B------:R-:W-:Y:S05]  /*7750*/  BSYNC.RECONVERGENT B1 ;  /* 0x0000000000017941 */ /* 0x000fea0003800200 */
.L_x_8826:
[----:B------:R-:W-:Y:S01]  /*7760*/  VIADD R26, R25, 0x80 ;  /* 0x00000080191a7836 */ /* 0x000fe20000000000 */
[----:B------:R-:W-:Y:S04]  /*7770*/  BSSY.RECONVERGENT B1, `(.L_x_8836) ;  /* 0x0000046000017945 */ /* 0x000fe80003800200 */
[----:B------:R-:W-:-:S13]  /*7780*/  ISETP.GE.AND P0, PT, R26, R17, PT ;  /* 0x000000111a00720c */ /* 0x000fda0003f06270 */
[----:B------:R-:W-:Y:S05]  /*7790*/  @P0 BRA `(.L_x_8837) ;  /* 0x00000004000c0947 */ /* 0x000fea0003800000 */
        /* <DEDUP_REMOVED lines=27> */
.L_x_8843:
[----:B------:R-:W-:Y:S01]  /*7950*/  FSETP.GEU.FTZ.AND P0, PT, R6, -R8, PT ;  /* 0x800000080600720b */ /* 0x000fe20003f1e000 */
[----:B------:R-:W-:-:S12]  /*7960*/  FADD.FTZ R0, R0, -1 ;  /* 0xbf80000000007421 */ /* 0x000fd80000010000 */
[----:B------:R-:W-:-:S07]  /*7970*/  @!P0 FADD.FTZ R0, R0, -1 ;  /* 0xbf80000000008421 */ /* 0x000fce0000010000 */
.L_x_8842:
[----:B------:R-:W-:Y:S05]  /*7980*/  BSYNC.RECONVERGENT B2 ;  /* 0x0000000000027941 */ /* 0x000fea0003800200 */
.L_x_8841:
[----:B------:R-:W-:Y:S01]  /*7990*/  FFMA.FTZ R3, -R8, R0, R3 ;  /* 0x0000000008037223 */ /* 0x000fe20000010103 */
[----:B------:R-:W-:Y:S06]  /*79a0*/  BRA `(.L_x_8839) ;  /* 0x0000000000787947 */ /* 0x000fec0003800000 */
.L_x_8840:
        /* <DEDUP_REMOVED lines=14> */
.L_x_8846:
        /* <DEDUP_REMOVED lines=13> */
.L_x_8845:
[----:B------:R-:W-:Y:S05]  /*7b60*/  BSYNC.RECONVERGENT B2 ;  /* 0x0000000000027941 */ /* 0x000fea0003800200 */
.L_x_8844:
[----:B------:R-:W-:-:S04]  /*7b70*/  FMUL.FTZ R3, R3, 1.1920928955078125e-07 ;  /* 0x3400000003037820 */ /* 0x000fc80000410000 */
[----:B------:R-:W-:-:S07]  /*7b80*/  FMUL.FTZ R3, R8, R3 ;  /* 0x0000000308037220 */ /* 0x000fce0000410000 */
.L_x_8839:
[----:B------:R-:W-:Y:S05]  /*7b90*/  BSYNC.RECONVERGENT B0 ;  /* 0x0000000000007941 */ /* 0x000fea0003800200 */
.L_x_8838:
[C---:B------:R-:W-:Y:S02]  /*7ba0*/  FSETP.NAN.FTZ.AND P0, PT, |R3|.reuse, |R3|, PT ;  /* 0x400000030300720b */ /* 0x040fe40003f18200 */
[----:B------:R-:W-:-:S04]  /*7bb0*/  LOP3.LUT R18, R3, 0x80000000, R18, 0xb8, !PT ;  /* 0x8000000003127812 */ /* 0x000fc800078eb812 */
[----:B------:R-:W-:-:S07]  /*7bc0*/  FSEL R18, R3, R18, P0 ;  /* 0x0000001203127208 */ /* 0x000fce0000000000 */
.L_x_8837:
[----:B------:R-:W-:Y:S05]  /*7bd0*/  BSYNC.RECONVERGENT B1 ;  /* 0x0000000000017941 */ /* 0x000fea0003800200 */
.L_x_8836:
[----:B------:R-:W-:Y:S01]  /*7be0*/  VIADD R0, R25, 0x100 ;  /* 0x0000010019007836 */ /* 0x000fe20000000000 */
[----:B------:R-:W-:Y:S04]  /*7bf0*/  BSSY.RECONVERGENT B1, `(.L_x_8847) ;  /* 0x0000046000017945 */ /* 0x000fe80003800200 */
[----:B------:R-:W-:-:S13]  /*7c00*/  ISETP.GE.AND P0, PT, R0, R17, PT ;  /* 0x000000110000720c */ /* 0x000fda0003f06270 */
[----:B------:R-:W-:Y:S05]  /*7c10*/  @P0 BRA `(.L_x_8848) ;  /* 0x00000004000c0947 */ /* 0x000fea0003800000 */
[C---:B-12--5:R-:W-:Y:S01]  /*7c20*/  FSETP.GEU.FTZ.AND P0, PT, |R22|.reuse, |R23|, PT ;  /* 0x400000171600720b */ /* 0x066fe20003f1e200 */
        /* <DEDUP_REMOVED lines=17> */
[----:B0---4-:R-:W-:Y:S01]  /*7d40*/  FADD.FTZ R5, |R23|, |R23| ;  /* 0x4000001717057221 */ /* 0x011fe20000010200 */
        /* <DEDUP_REMOVED lines=8> */
.L_x_8854:
[----:B------:R-:W-:Y:S01]  /*7dd0*/  FSETP.GEU.FTZ.AND P0, PT, R6, -R8, PT ;  /* 0x800000080600720b */ /* 0x000fe20003f1e000 */
[----:B------:R-:W-:-:S12]  /*7de0*/  FADD.FTZ R0, R0, -1 ;  /* 0xbf80000000007421 */ /* 0x000fd80000010000 */
[----:B------:R-:W-:-:S07]  /*7df0*/  @!P0 FADD.FTZ R0, R0, -1 ;  /* 0xbf80000000008421 */ /* 0x000fce0000010000 */
.L_x_8853:
[----:B------:R-:W-:Y:S05]  /*7e00*/  BSYNC.RECONVERGENT B2 ;  /* 0x0000000000027941 */ /* 0x000fea0003800200 */
.L_x_8852:
[----:B------:R-:W-:Y:S01]  /*7e10*/  FFMA.FTZ R3, -R8, R0, R3 ;  /* 0x0000000008037223 */ /* 0x000fe20000010103 */
[----:B------:R-:W-:Y:S06]  /*7e20*/  BRA `(.L_x_8850) ;  /* 0x0000000000787947 */ /* 0x000fec0003800000 */
.L_x_8851:
[----:B------:R-:W-:Y:S01]  /*7e30*/  LOP3.LUT R8, R6, 0xff800000, RZ, 0xc0, !PT ;  /* 0xff80000006087812 */ /* 0x000fe200078ec0ff */
[----:B------:R-:W-:Y:S01]  /*7e40*/  BSSY.RECONVERGENT B2, `(.L_x_8855) ;  /* 0x000001a000027945 */ /* 0x000fe20003800200 */
[C---:B------:R-:W-:Y:S02]  /*7e50*/  ISETP.GT.U32.AND P0, PT, R3.reuse, 0x7f7fffff, PT ;  /* 0x7f7fffff0300780c */ /* 0x040fe40003f04070 */
[C---:B------:R-:W-:Y:S02]  /*7e60*/  IADD3 R0, PT, PT, R3.reuse, 0xb800000, -R8 ;  /* 0x0b80000003007810 */ /* 0x040fe40007ffe808 */
[----:B------:R-:W-:Y:S02]  /*7e70*/  LOP3.LUT R3, R3, 0x7fffff, RZ, 0xc0, !PT ;  /* 0x007fffff03037812 */ /* 0x000fe400078ec0ff */
[----:B0---4-:R-:W-:Y:S02]  /*7e80*/  LOP3.LUT P1, R5, R0, 0xff800000, RZ, 0xc0, !PT ;  /* 0xff80000000057812 */ /* 0x011fe4000782c0ff */
        /* <DEDUP_REMOVED lines=8> */
.L_x_8857:
        /* <DEDUP_REMOVED lines=13> */
.L_x_8856:
[----:B------:R-:W-:Y:S05]  /*7fe0*/  BSYNC.RECONVERGENT B2 ;  /* 0x0000000000027941 */ /* 0x000fea0003800200 */
.L_x_8855:
[----:B------:R-:W-:-:S04]  /*7ff0*/  FMUL.FTZ R3, R3, 1.1920928955078125e-07 ;  /* 0x3400000003037820 */ /* 0x000fc80000410000 */
[----:B------:R-:W-:-:S07]  /*8000*/  FMUL.FTZ R3, R8, R3 ;  /* 0x0000000308037220 */ /* 0x000fce0000410000 */
.L_x_8850:
[----:B------:R-:W-:Y:S05]  /*8010*/  BSYNC.RECONVERGENT B0 ;  /* 0x0000000000007941 */ /* 0x000fea0003800200 */
.L_x_8849:
[C---:B------:R-:W-:Y:S02]  /*8020*/  FSETP.NAN.FTZ.AND P0, PT, |R3|.reuse, |R3|, PT ;  /* 0x400000030300720b */ /* 0x040fe40003f18200 */
[----:B------:R-:W-:-:S04]  /*8030*/  LOP3.LUT R22, R3, 0x80000000, R22, 0xb8, !PT ;  /* 0x8000000003167812 */ /* 0x000fc800078eb816 */
[----:B------:R-:W-:-:S07]  /*8040*/  FSEL R22, R3, R22, P0 ;  /* 0x0000001603167208 */ /* 0x000fce0000000000 */
.L_x_8848:
[----:B------:R-:W-:Y:S05]  /*8050*/  BSYNC.RECONVERGENT B1 ;  /* 0x0000000000017941 */ /* 0x000fea0003800200 */
.L_x_8847:
        /* <DEDUP_REMOVED lines=31> */
.L_x_8865:
[----:B------:R-:W-:Y:S01]  /*8250*/  FSETP.GEU.FTZ.AND P0, PT, R6, -R8, PT ;  /* 0x800000080600720b */ /* 0x000fe20003f1e000 */
[----:B------:R-:W-:-:S12]  /*8260*/  FADD.FTZ R0, R0, -1 ;  /* 0xbf80000000007421 */ /* 0x000fd80000010000 */
[----:B------:R-:W-:-:S07]  /*8270*/  @!P0 FADD.FTZ R0, R0, -1 ;  /* 0xbf80000000008421 */ /* 0x000fce0000010000 */
.L_x_8864:
[----:B------:R-:W-:Y:S05]  /*8280*/  BSYNC.RECONVERGENT B2 ;  /* 0x0000000000027941 */ /* 0x000fea0003800200 */
.L_x_8863:
[----:B------:R-:W-:Y:S01]  /*8290*/  FFMA.FTZ R3, -R8, R0, R3 ;  /* 0x0000000008037223 */ /* 0x000fe20000010103 */
[----:B------:R-:W-:Y:S06]  /*82a0*/  BRA `(.L_x_8861) ;  /* 0x0000000000787947 */ /* 0x000fec0003800000 */
.L_x_8862:
        /* <DEDUP_REMOVED lines=14> */
.L_x_8868:
        /* <DEDUP_REMOVED lines=13> */
.L_x_8867:
[----:B------:R-:W-:Y:S05]  /*8460*/  BSYNC.RECONVERGENT B2 ;  /* 0x0000000000027941 */ /* 0x000fea0003800200 */
.L_x_8866:
[----:B------:R-:W-:-:S04]  /*8470*/  FMUL.FTZ R3, R3, 1.1920928955078125e-07 ;  /* 0x3400000003037820 */ /* 0x000fc80000410000 */
[----:B------:R-:W-:-:S07]  /*8480*/  FMUL.FTZ R3, R8, R3 ;  /* 0x0000000308037220 */ /* 0x000fce0000410000 */
.L_x_8861:
[----:B------:R-:W-:Y:S05]  /*8490*/  BSYNC.RECONVERGENT B0 ;  /* 0x0000000000007941 */ /* 0x000fea0003800200 */
.L_x_8860:
[C---:B------:R-:W-:Y:S02]  /*84a0*/  FSETP.NAN.FTZ.AND P0, PT, |R3|.reuse, |R3|, PT ;  /* 0x400000030300720b */ /* 0x040fe40003f18200 */
[----:B------:R-:W-:-:S04]  /*84b0*/  LOP3.LUT R24, R3, 0x80000000, R16, 0xb8, !PT ;  /* 0x8000000003187812 */ /* 0x000fc800078eb810 */
[----:B------:R-:W-:-:S07]  /*84c0*/  FSEL R24, R3, R24, P0 ;  /* 0x0000001803187208 */ /* 0x000fce0000000000 */
.L_x_8859:
[----:B------:R-:W-:Y:S05]  /*84d0*/  BSYNC.RECONVERGENT B1 ;  /* 0x0000000000017941 */ /* 0x000fea0003800200 */
.L_x_8858:
[----:B--2--5:R-:W2:Y:S01]  /*84e0*/  LDC.U8 R16, c[0x0][0x3b0] ;  /* 0x0000ec00ff107b82 */ /* 0x024ea20000000000 */
[----:B------:R-:W-:Y:S01]  /*84f0*/  ISETP.GE.AND P0, PT, R25, R17, PT ;  /* 0x000000111900720c */ /* 0x000fe20003f06270 */
[----:B------:R-:W-:Y:S04]  /*8500*/  BSSY.RECONVERGENT B7, `(.L_x_8869) ;  /* 0x00002cc000077945 */ /* 0x000fe80003800200 */
[----:B------:R-:W-:Y:S08]  /*8510*/  BSSY.RELIABLE B6, `(.L_x_8870) ;  /* 0x00001e6000067945 */ /* 0x000ff00003800100 */
[----:B------:R-:W-:Y:S05]  /*8520*/  @P0 BRA `(.L_x_8871) ;  /* 0x0000001c00840947 */ /* 0x000fea0003800000 */
[----:B------:R-:W5:Y:S01]  /*8530*/  LDCU UR4, c[0x0][0x3b4] ;  /* 0x00007680ff0477ac */ /* 0x000f620008000800 */
[----:B0-----:R-:W0:Y:S01]  /*8540*/  LDC.64 R8, c[0x0][0x388] ;  /* 0x0000e200ff087b82 */ /* 0x001e220000000a00 */
[----:B------:R-:W-:Y:S01]  /*8550*/  IMAD R0, R2, 0x200, R25 ;  /* 0x0000020002007824 */ /* 0x000fe200078e0219 */
[----:B--2-4-:R-:W-:-:S03]  /*8560*/  PRMT R5, R16, 0x9910, RZ ;  /* 0x0000991010057816 */ /* 0x014fc600000000ff */
        /* <DEDUP_REMOVED lines=14> */
[----:B------:R-:W0:Y:S01]  /*8650*/  F2I.FTZ.TRUNC.NTZ R3, R4 ;  /* 0x0000000400037305 */ /* 0x000e22000021f100 */
[----:B------:R-:W-:Y:S01]  /*8660*/  IMAD.MOV.U32 R25, RZ, RZ, R26 ;  /* 0x000000ffff197224 */ /* 0x000fe200078e001a */
[----:B0-----:R0:W-:Y:S01]  /*8670*/  STG.E.U8 desc[UR36][R8.64], R3 ;  /* 0x0000000308007986 */ /* 0x0011e2000c101124 */
[----:B------:R-:W-:Y:S05]  /*8680*/  BRA `(.L_x_8877) ;  /* 0x0000000c00907947 */ /* 0x000fea0003800000 */
.L_x_8875:
[----:B------:R-:W0:Y:S01]  /*8690*/  F2I.S64.TRUNC R4, R4 ;  /* 0x0000000400047311 */ /* 0x000e22000020d900 */
[----:B------:R-:W-:Y:S02]  /*86a0*/  IMAD.MOV.U32 R25, RZ, RZ, R26 ;  /* 0x000000ffff197224 */ /* 0x000fe400078e001a */
[----:B0-----:R-:W-:-:S05]  /*86b0*/  IMAD.MOV.U32 R3, RZ, RZ, R4 ;  /* 0x000000ffff037224 */ /* 0x001fca00078e0004 */
[----:B------:R0:W-:Y:S01]  /*86c0*/  STG.E.U8 desc[UR36][R8.64], R3 ;  /* 0x0000000308007986 */ /* 0x0001e2000c101124 */
[----:B------:R-:W-:Y:S05]  /*86d0*/  BRA `(.L_x_8877) ;  /* 0x0000000c007c7947 */ /* 0x000fea0003800000 */
.L_x_8874:
[----:B------:R-:W-:-:S13]  /*86e0*/  ISETP.NE.AND P0, PT, R0, 0x2, PT ;  /* 0x000000020000780c */ /* 0x000fda0003f05270 */
[----:B------:R-:W-:Y:S05]  /*86f0*/  @!P0 BRA `(.L_x_8878) ;  /* 0x0000000000308947 */ /* 0x000fea0003800000 */
[----:B------:R-:W-:-:S13]  /*8700*/  ISETP.NE.AND P0, PT, R0, 0x3, PT ;  /* 0x000000030000780c */ /* 0x000fda0003f05270 */
[----:B------:R-:W-:Y:S05]  /*8710*/  @!P0 BRA `(.L_x_8879) ;  /* 0x0000000000188947 */ /* 0x000fea0003800000 */
[----:B------:R-:W-:-:S13]  /*8720*/  ISETP.NE.AND P0, PT, R0, 0x4, PT ;  /* 0x000000040000780c */ /* 0x000fda0003f05270 */
[----:B------:R-:W-:Y:S05]  /*8730*/  @P0 BRA `(.L_x_8876) ;  /* 0x0000000800c00947 */ /* 0x000fea0003800000 */
[----:B------:R-:W0:Y:S01]  /*8740*/  F2I.S64.TRUNC R4, R4 ;  /* 0x0000000400047311 */ /* 0x000e22000020d900 */
[----:B------:R-:W-:Y:S01]  /*8750*/  IMAD.MOV.U32 R25, RZ, RZ, R26 ;  /* 0x000000ffff197224 */ /* 0x000fe200078e001a */
[----:B0-----:R0:W-:Y:S01]  /*8760*/  STG.E.64 desc[UR36][R8.64], R4 ;  /* 0x0000000408007986 */ /* 0x0011e2000c101b24 */
[----:B------:R-:W-:Y:S05]  /*8770*/  BRA `(.L_x_8877) ;  /* 0x0000000c00547947 */ /* 0x000fea0003800000 */
.L_x_8879:
[----:B------:R-:W0:Y:S01]  /*8780*/  F2I.FTZ.TRUNC.NTZ R3, R4 ;  /* 0x0000000400037305 */ /* 0x000e22000021f100 */
[----:B------:R-:W-:Y:S01]  /*8790*/  IMAD.MOV.U32 R25, RZ, RZ, R26 ;  /* 0x000000ffff197224 */ /* 0x000fe200078e001a */
[----:B0-----:R0:W-:Y:S01]  /*87a0*/  STG.E desc[UR36][R8.64], R3 ;  /* 0x0000000308007986 */ /* 0x0011e2000c101924 */
[----:B------:R-:W-:Y:S05]  /*87b0*/  BRA `(.L_x_8877) ;  /* 0x0000000c00447947 */ /* 0x000fea0003800000 */
.L_x_8878:
[----:B------:R-:W0:Y:S01]  /*87c0*/  F2I.FTZ.TRUNC.NTZ R3, R4 ;  /* 0x0000000400037305 */ /* 0x000e22000021f100 */
[----:B------:R-:W-:Y:S01]  /*87d0*/  IMAD.MOV.U32 R25, RZ, RZ, R26 ;  /* 0x000000ffff197224 */ /* 0x000fe200078e001a */
[----:B0-----:R0:W-:Y:S01]  /*87e0*/  STG.E.U16 desc[UR36][R8.64], R3 ;  /* 0x0000000308007986 */ /* 0x0011e2000c101524 */
[----:B------:R-:W-:Y:S05]  /*87f0*/  BRA `(.L_x_8877) ;  /* 0x0000000c00347947 */ /* 0x000fea0003800000 */
.L_x_8873:
[----:B------:R-:W-:-:S13]  /*8800*/  ISETP.GT.AND P0, PT, R0, 0x6, PT ;  /* 0x000000060000780c */ /* 0x000fda0003f04270 */
[----:B------:R-:W-:Y:S05]  /*8810*/  @P0 BRA `(.L_x_8880) ;  /* 0x00000000002c0947 */ /* 0x000fea0003800000 */
[----:B------:R-:W-:-:S13]  /*8820*/  ISETP.NE.AND P0, PT, R0, 0x5, PT ;  /* 0x000000050000780c */ /* 0x000fda0003f05270 */
[----:B------:R-:W-:Y:S05]  /*8830*/  @!P0 BRA `(.L_x_8881) ;  /* 0x0000000000148947 */ /* 0x000fea0003800000 */
[----:B------:R-:W-:-:S13]  /*8840*/  ISETP.NE.AND P0, PT, R0, 0x6, PT ;  /* 0x000000060000780c */ /* 0x000fda0003f05270 */
[----:B------:R-:W-:Y:S05]  /*8850*/  @P0 BRA `(.L_x_8876) ;  /* 0x0000000800780947 */ /* 0x000fea0003800000 */
[----:B------:R0:W-:Y:S01]  /*8860*/  STG.E desc[UR36][R8.64], R4 ;  /* 0x0000000408007986 */ /* 0x0001e2000c101924 */
[----:B------:R-:W-:Y:S01]  /*8870*/  IMAD.MOV.U32 R25, RZ, RZ, R26 ;  /* 0x000000ffff197224 */ /* 0x000fe200078e001a */
[----:B------:R-:W-:Y:S06]  /*8880*/  BRA `(.L_x_8877) ;  /* 0x0000000c00107947 */ /* 0x000fec0003800000 */
.L_x_8881:
[----:B------:R-:W-:Y:S01]  /*8890*/  F2FP.F16.F32.PACK_AB R4, RZ, R4 ;  /* 0x00000004ff04723e */ /* 0x000fe200000000ff */
[----:B------:R-:W-:-:S04]  /*88a0*/  IMAD.MOV.U32 R25, RZ, RZ, R26 ;  /* 0x000000ffff197224 */ /* 0x000fc800078e001a */
[----:B------:R2:W-:Y:S01]  /*88b0*/  STG.E.U16 desc[UR36][R8.64], R4 ;  /* 0x0000000408007986 */ /* 0x0005e2000c101524 */
[----:B------:R-:W-:Y:S05]  /*88c0*/  BRA `(.L_x_8877) ;  /* 0x0000000c00007947 */ /* 0x000fea0003800000 */
.L_x_8880:
[----:B------:R-:W-:-:S13]  /*88d0*/  ISETP.NE.AND P0, PT, R0, 0x7, PT ;  /* 0x000000070000780c */ /* 0x000fda0003f05270 */
[----:B------:R-:W-:Y:S05]  /*88e0*/  @!P0 BRA `(.L_x_8882) ;  /* 0x0000000000348947 */ /* 0x000fea0003800000 */
[----:B------:R-:W-:-:S13]  /*88f0*/  ISETP.NE.AND P0, PT, R0, 0x8, PT ;  /* 0x000000080000780c */ /* 0x000fda0003f05270 */
[----:B------:R-:W-:Y:S05]  /*8900*/  @!P0 BRA `(.L_x_8883) ;  /* 0x0000000000188947 */ /* 0x000fea0003800000 */
[----:B------:R-:W-:-:S13]  /*8910*/  ISETP.NE.AND P0, PT, R0, 0x9, PT ;  /* 0x000000090000780c */ /* 0x000fda0003f05270 */
[----:B------:R-:W-:Y:S05]  /*8920*/  @P0 BRA `(.L_x_8876) ;  /* 0x0000000800440947 */ /* 0x000fea0003800000 */
[----:B------:R-:W-:Y:S02]  /*8930*/  IMAD.MOV.U32 R5, RZ, RZ, RZ ;  /* 0x000000ffff057224 */ /* 0x000fe400078e00ff */
[----:B------:R-:W-:-:S03]  /*8940*/  IMAD.MOV.U32 R25, RZ, RZ, R26 ;  /* 0x000000ffff197224 */ /* 0x000fc600078e001a */
[----:B------:R0:W-:Y:S01]  /*8950*/  STG.E.64 desc[UR36][R8.64], R4 ;  /* 0x0000000408007986 */ /* 0x0001e2000c101b24 */
[----:B------:R-:W-:Y:S05]  /*8960*/  BRA `(.L_x_8877) ;  /* 0x0000000800d87947 */ /* 0x000fea0003800000 */
.L_x_8883:
[----:B------:R-:W-:Y:S01]  /*8970*/  F2FP.F16.F32.PACK_AB R3, RZ, R4 ;  /* 0x00000004ff03723e */ /* 0x000fe200000000ff */
[----:B------:R-:W-:-:S03]  /*8980*/  IMAD.MOV.U32 R25, RZ, RZ, R26 ;  /* 0x000000ffff197224 */ /* 0x000fc600078e001a */
[----:B------:R-:W-:-:S05]  /*8990*/  PRMT R3, R3, 0x5410, RZ ;  /* 0x0000541003037816 */ /* 0x000fca00000000ff */
[----:B------:R0:W-:Y:S01]  /*89a0*/  STG.E desc[UR36][R8.64], R3 ;  /* 0x0000000308007986 */ /* 0x0001e2000c101924 */
[----:B------:R-:W-:Y:S05]  /*89b0*/  BRA `(.L_x_8877) ;  /* 0x0000000800c47947 */ /* 0x000fea0003800000 */
.L_x_8882:
[----:B------:R-:W-:Y:S01]  /*89c0*/  FMUL.FTZ R4, R4, 1 ;  /* 0x3f80000004047820 */ /* 0x000fe20000410000 */
[----:B------:R-:W-:-:S05]  /*89d0*/  IMAD.MOV.U32 R25, RZ, RZ, R26 ;  /* 0x000000ffff197224 */ /* 0x000fca00078e001a */
[----:B------:R-:W0:Y:S02]  /*89e0*/  F2F.F64.F32 R4, R4 ;  /* 0x0000000400047310 */ /* 0x000e240000201800 */
[----:B0-----:R4:W-:Y:S01]  /*89f0*/  STG.E.64 desc[UR36][R8.64], R4 ;  /* 0x0000000408007986 */ /* 0x0019e2000c101b24 */
[----:B------:R-:W-:Y:S05]  /*8a00*/  BRA `(.L_x_8877) ;  /* 0x0000000800b07947 */ /* 0x000fea0003800000 */
.L_x_8872:
        /* <DEDUP_REMOVED lines=8> */
[----:B------:R-:W-:Y:S01]  /*8a90*/  FSETP.NEU.FTZ.AND P0, PT, R4, RZ, PT ;  /* 0x000000ff0400720b */ /* 0x000fe20003f1d000 */
[----:B------:R-:W-:-:S03]  /*8aa0*/  IMAD.MOV.U32 R25, RZ, RZ, R26 ;  /* 0x000000ffff197224 */ /* 0x000fc600078e001a */
[----:B------:R-:W-:-:S05]  /*8ab0*/  SEL R3, RZ, 0x1, !P0 ;  /* 0x00000001ff037807 */ /* 0x000fca0004000000 */
[----:B------:R0:W-:Y:S01]  /*8ac0*/  STG.E.U8 desc[UR36][R8.64], R3 ;  /* 0x0000000308007986 */ /* 0x0001e2000c101124 */
[----:B------:R-:W-:Y:S05]  /*8ad0*/  BRA `(.L_x_8877) ;  /* 0x00000008007c7947 */ /* 0x000fea0003800000 */
.L_x_8886:
[----:B------:R-:W-:Y:S01]  /*8ae0*/  FMUL.FTZ R4, R4, 1 ;  /* 0x3f80000004047820 */ /* 0x000fe20000410000 */
[----:B------:R-:W-:Y:S01]  /*8af0*/  CS2R R6, SRZ ;  /* 0x0000000000067805 */ /* 0x000fe2000001ff00 */
[----:B------:R-:W-:-:S04]  /*8b00*/  IMAD.MOV.U32 R25, RZ, RZ, R26 ;  /* 0x000000ffff197224 */ /* 0x000fc800078e001a */
[----:B------:R-:W0:Y:S02]  /*8b10*/  F2F.F64.F32 R4, R4 ;  /* 0x0000000400047310 */ /* 0x000e240000201800 */
[----:B0-----:R0:W-:Y:S01]  /*8b20*/  STG.E.128 desc[UR36][R8.64], R4 ;  /* 0x0000000408007986 */ /* 0x0011e2000c101d24 */
[----:B------:R-:W-:Y:S05]  /*8b30*/  BRA `(.L_x_8877) ;  /* 0x0000000800647947 */ /* 0x000fea0003800000 */
.L_x_8885:
[----:B------:R-:W-:-:S13]  /*8b40*/  ISETP.NE.AND P0, PT, R0, 0xf, PT ;  /* 0x0000000f0000780c */ /* 0x000fda0003f05270 */
[----:B------:R-:W-:Y:S05]  /*8b50*/  @!P0 BRA `(.L_x_8887) ;  /* 0x0000000000a08947 */ /* 0x000fea0003800000 */
[----:B------:R-:W-:-:S13]  /*8b60*/  ISETP.NE.AND P0, PT, R0, 0x17, PT ;  /* 0x000000170000780c */ /* 0x000fda0003f05270 */
[----:B------:R-:W-:Y:S05]  /*8b70*/  @!P0 BRA `(.L_x_8888) ;  /* 0x00000000004c8947 */ /* 0x000fea0003800000 */
[----:B------:R-:W-:-:S13]  /*8b80*/  ISETP.NE.AND P0, PT, R0, 0x18, PT ;  /* 0x000000180000780c */ /* 0x000fda0003f05270 */
[----:B------:R-:W-:Y:S05]  /*8b90*/  @P0 BRA `(.L_x_8876) ;  /* 0x0000000400a80947 */ /* 0x000fea0003800000 */
[----:B------:R-:W-:Y:S01]  /*8ba0*/  LOP3.LUT R6, R4, 0x7fffffff, RZ, 0xc0, !PT ;  /* 0x7fffffff04067812 */ /* 0x000fe200078ec0ff */
[----:B------:R-:W-:Y:S01]  /*8bb0*/  BSSY.RECONVERGENT B0, `(.L_x_8889) ;  /* 0x000000b000007945 */ /* 0x000fe20003800200 */
[----:B------:R-:W-:Y:S01]  /*8bc0*/  SHF.R.U32.HI R5, RZ, 0x18, R4 ;  /* 0x00000018ff057819 */ /* 0x000fe20000011604 */
[----:B------:R-:W-:Y:S01]  /*8bd0*/  IMAD.MOV.U32 R0, RZ, RZ, 0x7f ;  /* 0x0000007fff007424 */ /* 0x000fe200078e00ff */
        /* <DEDUP_REMOVED lines=8> */
.L_x_8890:
[----:B------:R-:W-:Y:S05]  /*8c60*/  BSYNC.RECONVERGENT B0 ;  /* 0x0000000000007941 */ /* 0x000fea0003800200 */
.L_x_8889:
[----:B------:R-:W-:Y:S01]  /*8c70*/  LOP3.LUT R5, R0, 0x80, R5, 0xf8, !PT ;  /* 0x0000008000057812 */ /* 0x000fe200078ef805 */
[----:B------:R-:W-:-:S04]  /*8c80*/  IMAD.MOV.U32 R25, RZ, RZ, R26 ;  /* 0x000000ffff197224 */ /* 0x000fc800078e001a */
[----:B------:R0:W-:Y:S01]  /*8c90*/  STG.E.U8 desc[UR36][R8.64], R5 ;  /* 0x0000000508007986 */ /* 0x0001e2000c101124 */
[----:B------:R-:W-:Y:S05]  /*8ca0*/  BRA `(.L_x_8877) ;  /* 0x0000000800087947 */ /* 0x000fea0003800000 */
.L_x_8888:
[----:B------:R-:W-:Y:S01]  /*8cb0*/  LOP3.LUT R5, R4, 0x7fffffff, RZ, 0xc0, !PT ;  /* 0x7fffffff04057812 */ /* 0x000fe200078ec0ff */
[----:B------:R-:W-:Y:S01]  /*8cc0*/  BSSY.RECONVERGENT B0, `(.L_x_8891) ;  /* 0x000000d000007945 */ /* 0x000fe20003800200 */
        /* <DEDUP_REMOVED lines=12> */
.L_x_8892:
[----:B------:R-:W-:Y:S05]  /*8d90*/  BSYNC.RECONVERGENT B0 ;  /* 0x0000000000007941 */ /* 0x000fea0003800200 */
.L_x_8891:
[----:B------:R-:W-:Y:S01]  /*8da0*/  LOP3.LUT R3, R0, 0x80, R7, 0xf8, !PT ;  /* 0x0000008000037812 */ /* 0x000fe200078ef807 */
[----:B------:R-:W-:-:S04]  /*8db0*/  IMAD.MOV.U32 R25, RZ, RZ, R26 ;  /* 0x000000ffff197224 */ /* 0x000fc800078e001a */
[----:B------:R0:W-:Y:S01]  /*8dc0*/  STG.E.U8 desc[UR36][R8.64], R3 ;  /* 0x0000000308007986 */ /* 0x0001e2000c101124 */
[----:B------:R-:W-:Y:S05]  /*8dd0*/  BRA `(.L_x_8877) ;  /* 0x0000000400bc7947 */ /* 0x000fea0003800000 */
.L_x_8887:
[----:B------:R-:W-:Y:S01]  /*8de0*/  F2FP.BF16.F32.PACK_AB R4, RZ, R4 ;  /* 0x00000004ff04723e */ /* 0x000fe200000010ff */
[----:B------:R-:W-:-:S04]  /*8df0*/  IMAD.MOV.U32 R25, RZ, RZ, R26 ;  /* 0x000000ffff197224 */ /* 0x000fc800078e001a */
[----:B------:R0:W-:Y:S01]  /*8e00*/  STG.E.U16 desc[UR36][R8.64], R4 ;  /* 0x0000000408007986 */ /* 0x0001e2000c101524 */
[----:B------:R-:W-:Y:S05]  /*8e10*/  BRA `(.L_x_8877) ;  /* 0x0000000400ac7947 */ /* 0x000fea0003800000 */
.L_x_8884:
        /* <DEDUP_REMOVED lines=8> */
[----:B------:R-:W0:Y:S01]  /*8ea0*/  F2I.FTZ.U32.TRUNC.NTZ R3, R4 ;  /* 0x0000000400037305 */ /* 0x000e22000021f000 */
[----:B------:R-:W-:Y:S01]  /*8eb0*/  IMAD.MOV.U32 R25, RZ, RZ, R26 ;  /* 0x000000ffff197224 */ /* 0x000fe200078e001a */
[----:B0-----:R0:W-:Y:S01]  /*8ec0*/  STG.E.U16 desc[UR36][R8.64], R3 ;  /* 0x0000000308007986 */ /* 0x0011e2000c101524 */
[----:B------:R-:W-:Y:S05]  /*8ed0*/  BRA `(.L_x_8877) ;  /* 0x00000004007c7947 */ /* 0x000fea0003800000 */
.L_x_8895:
        /* <DEDUP_REMOVED lines=12> */
.L_x_8898:
[----:B------:R-:W-:-:S04]  /*8fa0*/  SHF.R.U32.HI R0, RZ, 0x14, R4 ;  /* 0x00000014ff007819 */ /* 0x000fc80000011604 */
[----:B------:R-:W-:-:S04]  /*8fb0*/  LOP3.LUT R3, R0, 0x1, RZ, 0xc0, !PT ;  /* 0x0000000100037812 */ /* 0x000fc800078ec0ff */
[----:B------:R-:W-:-:S04]  /*8fc0*/  IADD3 R0, PT, PT, R4, 0x487ffff, R3 ;  /* 0x0487ffff04007810 */ /* 0x000fc80007ffe003 */
[----:B------:R-:W-:-:S04]  /*8fd0*/  SHF.R.U32.HI R0, RZ, 0x14, R0 ;  /* 0x00000014ff007819 */ /* 0x000fc80000011600 */
[----:B------:R-:W-:-:S07]  /*8fe0*/  LOP3.LUT R3, R0, 0xff, RZ, 0xc0, !PT ;  /* 0x000000ff00037812 */ /* 0x000fce00078ec0ff */
.L_x_8899:
[----:B------:R-:W-:-:S04]  /*8ff0*/  SHF.R.U32.HI R4, RZ, 0x18, R4 ;  /* 0x00000018ff047819 */ /* 0x000fc80000011604 */
[----:B------:R-:W-:-:S04]  /*9000*/  LOP3.LUT R3, R3, 0x80, R4, 0xf8, !PT ;  /* 0x0000008003037812 */ /* 0x000fc800078ef804 */
[----:B------:R-:W-:-:S07]  /*9010*/  PRMT R0, R3, 0x7610, R0 ;  /* 0x0000761003007816 */ /* 0x000fce0000000000 */
.L_x_8897:
[----:B------:R-:W-:Y:S05]  /*9020*/  BSYNC.RECONVERGENT B0 ;  /* 0x0000000000007941 */ /* 0x000fea0003800200 */
.L_x_8896:
[----:B------:R0:W-:Y:S01]  /*9030*/  STG.E.U8 desc[UR36][R8.64], R0 ;  /* 0x0000000008007986 */ /* 0x0001e2000c101124 */
[----:B------:R-:W-:Y:S01]  /*9040*/  IMAD.MOV.U32 R25, RZ, RZ, R26 ;  /* 0x000000ffff197224 */ /* 0x000fe200078e001a */
[----:B------:R-:W-:Y:S06]  /*9050*/  BRA `(.L_x_8877) ;  /* 0x00000004001c7947 */ /* 0x000fec0003800000 */
.L_x_8894:
        /* <DEDUP_REMOVED lines=12> */
.L_x_8902:
[----:B------:R-:W-:-:S04]  /*9120*/  SHF.R.U32.HI R0, RZ, 0x15, R4 ;  /* 0x00000015ff007819 */ /* 0x000fc80000011604 */
[----:B------:R-:W-:-:S04]  /*9130*/  LOP3.LUT R3, R0, 0x1, RZ, 0xc0, !PT ;  /* 0x0000000100037812 */ /* 0x000fc800078ec0ff */
[----:B------:R-:W-:-:S04]  /*9140*/  IADD3 R0, PT, PT, R4, 0x88fffff, R3 ;  /* 0x088fffff04007810 */ /* 0x000fc80007ffe003 */
[----:B------:R-:W-:-:S04]  /*9150*/  SHF.R.U32.HI R0, RZ, 0x15, R0 ;  /* 0x00000015ff007819 */ /* 0x000fc80000011600 */
[----:B------:R-:W-:-:S07]  /*9160*/  LOP3.LUT R3, R0, 0xff, RZ, 0xc0, !PT ;  /* 0x000000ff00037812 */ /* 0x000fce00078ec0ff */
.L_x_8903:
[----:B------:R-:W-:-:S04]  /*9170*/  SHF.R.U32.HI R4, RZ, 0x18, R4 ;  /* 0x00000018ff047819 */ /* 0x000fc80000011604 */
[----:B------:R-:W-:-:S04]  /*9180*/  LOP3.LUT R3, R3, 0x80, R4, 0xf8, !PT ;  /* 0x0000008003037812 */ /* 0x000fc800078ef804 */
[----:B------:R-:W-:-:S07]  /*9190*/  PRMT R0, R3, 0x7610, R0 ;  /* 0x0000761003007816 */ /* 0x000fce0000000000 */
.L_x_8901:
[----:B------:R-:W-:Y:S05]  /*91a0*/  BSYNC.RECONVERGENT B0 ;  /* 0x0000000000007941 */ /* 0x000fea0003800200 */
.L_x_8900:
[----:B------:R0:W-:Y:S01]  /*91b0*/  STG.E.U8 desc[UR36][R8.64], R0 ;  /* 0x0000000008007986 */ /* 0x0001e2000c101124 */
[----:B------:R-:W-:Y:S01]  /*91c0*/  IMAD.MOV.U32 R25, RZ, RZ, R26 ;  /* 0x000000ffff197224 */ /* 0x000fe200078e001a */
[----:B------:R-:W-:Y:S06]  /*91d0*/  BRA `(.L_x_8877) ;  /* 0x0000000000bc7947 */ /* 0x000fec0003800000 */
.L_x_8893:
[----:B------:R-:W-:-:S13]  /*91e0*/  ISETP.NE.AND P0, PT, R0, 0x1c, PT ;  /* 0x0000001c0000780c */ /* 0x000fda0003f05270 */
[----:B------:R-:W-:Y:S05]  /*91f0*/  @!P0 BRA `(.L_x_8904) ;  /* 0x0000000000a88947 */ /* 0x000fea0003800000 */
[----:B------:R-:W-:-:S13]  /*9200*/  ISETP.NE.AND P0, PT, R0, 0x1d, PT ;  /* 0x0000001d0000780c */ /* 0x000fda0003f05270 */
[----:B------:R-:W-:Y:S05]  /*9210*/  @!P0 BRA `(.L_x_8905) ;  /* 0x0000000000908947 */ /* 0x000fea0003800000 */
[----:B------:R-:W-:-:S13]  /*9220*/  ISETP.NE.AND P0, PT, R0, 0x2c, PT ;  /* 0x0000002c0000780c */ /* 0x000fda0003f05270 */
[----:B------:R-:W-:Y:S05]  /*9230*/  @!P0 BRA `(.L_x_8906) ;  /* 0x0000000000488947 */ /* 0x000fea0003800000 */
.L_x_8876:
[----:B------:R-:W-:Y:S01]  /*9240*/  MOV R14, 0x0 ;  /* 0x00000000000e7802 */ /* 0x000fe20000000f00 */
[----:B------:R-:W0:Y:S01]  /*9250*/  LDCU.64 UR6, c[0x4][0x178] ;  /* 0x01002f00ff0677ac */ /* 0x000e220008000a00 */
[----:B------:R-:W-:Y:S02]  /*9260*/  IMAD.MOV.U32 R8, RZ, RZ, 0x65 ;  /* 0x00000065ff087424 */ /* 0x000fe400078e00ff */
[----:B------:R-:W-:Y:S01]  /*9270*/  IMAD.MOV.U32 R12, RZ, RZ, 0x1 ;  /* 0x00000001ff0c7424 */ /* 0x000fe200078e00ff */
[----:B------:R-:W2:Y:S01]  /*9280*/  LDCU.64 UR8, c[0x4][0x180] ;  /* 0x01003000ff0877ac */ /* 0x000ea20008000a00 */
[----:B------:R-:W4:Y:S01]  /*9290*/  LDC.64 R14, c[0x4][R14] ;  /* 0x010000000e0e7b82 */ /* 0x000f220000000a00 */
[----:B------:R-:W-:Y:S01]  /*92a0*/  IMAD.MOV.U32 R13, RZ, RZ, RZ ;  /* 0x000000ffff0d7224 */ /* 0x000fe200078e00ff */
[----:B------:R-:W5:Y:S01]  /*92b0*/  LDCU.64 UR4, c[0x4][0x70] ;  /* 0x01000e00ff0477ac */ /* 0x000f620008000a00 */
[----:B0-----:R-:W-:Y:S02]  /*92c0*/  IMAD.U32 R4, RZ, RZ, UR6 ;  /* 0x00000006ff047e24 */ /* 0x001fe4000f8e00ff */
[----:B------:R-:W-:-:S02]  /*92d0*/  IMAD.U32 R5, RZ, RZ, UR7 ;  /* 0x00000007ff057e24 */ /* 0x000fc4000f8e00ff */
[----:B--2---:R-:W-:Y:S02]  /*92e0*/  IMAD.U32 R6, RZ, RZ, UR8 ;  /* 0x00000008ff067e24 */ /* 0x004fe4000f8e00ff */
[----:B------:R-:W-:Y:S02]  /*92f0*/  IMAD.U32 R7, RZ, RZ, UR9 ;  /* 0x00000009ff077e24 */ /* 0x000fe4000f8e00ff */
[----:B-----5:R-:W-:Y:S02]  /*9300*/  IMAD.U32 R10, RZ, RZ, UR4 ;  /* 0x00000004ff0a7e24 */ /* 0x020fe4000f8e00ff */
[----:B------:R-:W-:-:S07]  /*9310*/  IMAD.U32 R11, RZ, RZ, UR5 ;  /* 0x00000005ff0b7e24 */ /* 0x000fce000f8e00ff */
[----:B------:R-:W-:-:S07]  /*9320*/  LEPC R20, `(.L_x_8907) ;  /* 0x000000001014794e */ /* 0x000fce0000000000 */
[----:B-1-34-:R-:W-:Y:S05]  /*9330*/  CALL.ABS.NOINC R14 ;  /* 0x000000000e007343 */ /* 0x01afea0003c00000 */
.L_x_8907:
[----:B------:R-:W-:Y:S01]  /*9340*/  IMAD.MOV.U32 R25, RZ, RZ, R26 ;  /* 0x000000ffff197224 */ /* 0x000fe200078e001a */
[----:B------:R-:W-:Y:S06]  /*9350*/  BRA `(.L_x_8877) ;  /* 0x00000000005c7947 */ /* 0x000fec0003800000 */
.L_x_8906:
[----:B------:R-:W-:Y:S01]  /*9360*/  SHF.R.U32.HI R5, RZ, 0x17, R4 ;  /* 0x00000017ff057819 */ /* 0x000fe20000011604 */
[----:B------:R-:W-:-:S03]  /*9370*/  IMAD.MOV.U32 R25, RZ, RZ, R26 ;  /* 0x000000ffff197224 */ /* 0x000fc600078e001a */
        /* <DEDUP_REMOVED lines=14> */
.L_x_8905:
[----:B------:R-:W0:Y:S01]  /*9460*/  F2I.U64.TRUNC R4, R4 ;  /* 0x0000000400047311 */ /* 0x000e22000020d800 */
[----:B------:R-:W-:Y:S01]  /*9470*/  IMAD.MOV.U32 R25, RZ, RZ, R26 ;  /* 0x000000ffff197224 */ /* 0x000fe200078e001a */
[----:B0-----:R0:W-:Y:S01]  /*9480*/  STG.E.64 desc[UR36][R8.64], R4 ;  /* 0x0000000408007986 */ /* 0x0011e2000c101b24 */
[----:B------:R-:W-:Y:S05]  /*9490*/  BRA `(.L_x_8877) ;  /* 0x00000000000c7947 */ /* 0x000fea0003800000 */
.L_x_8904:
[----:B------:R-:W0:Y:S01]  /*94a0*/  F2I.FTZ.U32.TRUNC.NTZ R3, R4 ;  /* 0x0000000400037305 */ /* 0x000e22000021f000 */
[----:B------:R-:W-:Y:S01]  /*94b0*/  IMAD.MOV.U32 R25, RZ, RZ, R26 ;  /* 0x000000ffff197224 */ /* 0x000fe200078e001a */
[----:B0-----:R0:W-:Y:S06]  /*94c0*/  STG.E desc[UR36][R8.64], R3 ;  /* 0x0000000308007986 */ /* 0x0011ec000c101924 */
.L_x_8877:
[----:B------:R-:W-:-:S13]  /*94d0*/  ISETP.GE.AND P0, PT, R25, R17, PT ;  /* 0x000000111900720c */ /* 0x000fda0003f06270 */
[----:B------:R-:W-:Y:S05]  /*94e0*/  @P0 BREAK.RELIABLE B6 ;  /* 0x0000000000060942 */ /* 0x000fea0003800100 */
[----:B------:R-:W-:Y:S05]  /*94f0*/  @P0 BRA `(.L_x_8908) ;  /* 0x0000001c00300947 */ /* 0x000fea0003800000 */
[----:B------:R-:W5:Y:S01]  /*9500*/  LDCU UR4, c[0x0][0x3b4] ;  /* 0x00007680ff0477ac */ /* 0x000f620008000800 */
[----:B0-2-4-:R-:W0:Y:S01]  /*9510*/  LDC.64 R8, c[0x0][0x388] ;  /* 0x0000e200ff087b82 */ /* 0x015e220000000a00 */
        /* <DEDUP_REMOVED lines=16> */
[----:B------:R-:W0:Y:S02]  /*9620*/  F2I.FTZ.TRUNC.NTZ R3, R18 ;  /* 0x0000001200037305 */ /* 0x000e24000021f100 */
[----:B0-----:R0:W-:Y:S01]  /*9630*/  STG.E.U8 desc[UR36][R8.64], R3 ;  /* 0x0000000308007986 */ /* 0x0011e2000c101124 */
[----:B------:R-:W-:Y:S05]  /*9640*/  BRA `(.L_x_8914) ;  /* 0x0000000c00387947 */ /* 0x000fea0003800000 */
.L_x_8912:
[----:B-1----:R-:W0:Y:S02]  /*9650*/  F2I.S64.TRUNC R18, R18 ;  /* 0x0000001200127311 */ /* 0x002e24000020d900 */
[----:B0-----:R-:W-:-:S05]  /*9660*/  IMAD.MOV.U32 R3, RZ, RZ, R18 ;  /* 0x000000ffff037224 */ /* 0x001fca00078e0012 */
[----:B------:R0:W-:Y:S01]  /*9670*/  STG.E.U8 desc[UR36][R8.64], R3 ;  /* 0x0000000308007986 */ /* 0x0001e2000c101124 */
[----:B------:R-:W-:Y:S05]  /*9680*/  BRA `(.L_x_8914) ;  /* 0x0000000c00287947 */ /* 0x000fea0003800000 */
.L_x_8911:
[----:B------:R-:W-:-:S13]  /*9690*/  ISETP.NE.AND P0, PT, R0, 0x2, PT ;  /* 0x000000020000780c */ /* 0x000fda0003f05270 */
[----:B------:R-:W-:Y:S05]  /*96a0*/  @!P0 BRA `(.L_x_8915) ;  /* 0x0000000000288947 */ /* 0x000fea0003800000 */
[----:B------:R-:W-:-:S13]  /*96b0*/  ISETP.NE.AND P0, PT, R0, 0x3, PT ;  /* 0x000000030000780c */ /* 0x000fda0003f05270 */
[----:B------:R-:W-:Y:S05]  /*96c0*/  @!P0 BRA `(.L_x_8916) ;  /* 0x0000000000148947 */ /* 0x000fea0003800000 */
[----:B------:R-:W-:-:S13]  /*96d0*/  ISETP.NE.AND P0, PT, R0, 0x4, PT ;  /* 0x000000040000780c */ /* 0x000fda0003f05270 */
[----:B------:R-:W-:Y:S05]  /*96e0*/  @P0 BRA `(.L_x_8913) ;  /* 0x0000000800380947 */ /* 0x000fea0003800000 */
[----:B-1----:R-:W0:Y:S02]  /*96f0*/  F2I.S64.TRUNC R18, R18 ;  /* 0x0000001200127311 */ /* 0x002e24000020d900 */
[----:B0-----:R0:W-:Y:S01]  /*9700*/  STG.E.64 desc[UR36][R8.64], R18 ;  /* 0x0000001208007986 */ /* 0x0011e2000c101b24 */
[----:B------:R-:W-:Y:S05]  /*9710*/  BRA `(.L_x_8914) ;  /* 0x0000000c00047947 */ /* 0x000fea0003800000 */
.L_x_8916:
[----:B------:R-:W0:Y:S02]  /*9720*/  F2I.FTZ.TRUNC.NTZ R3, R18 ;  /* 0x0000001200037305 */ /* 0x000e24000021f100 */
[----:B0-----:R0:W-:Y:S01]  /*9730*/  STG.E desc[UR36][R8.64], R3 ;  /* 0x0000000308007986 */ /* 0x0011e2000c101924 */
[----:B------:R-:W-:Y:S05]  /*9740*/  BRA `(.L_x_8914) ;  /* 0x0000000800f87947 */ /* 0x000fea0003800000 */
.L_x_8915:
[----:B------:R-:W0:Y:S02]  /*9750*/  F2I.FTZ.TRUNC.NTZ R3, R18 ;  /* 0x0000001200037305 */ /* 0x000e24000021f100 */
[----:B0-----:R0:W-:Y:S01]  /*9760*/  STG.E.U16 desc[UR36][R8.64], R3 ;  /* 0x0000000308007986 */ /* 0x0011e2000c101524 */
[----:B------:R-:W-:Y:S05]  /*9770*/  BRA `(.L_x_8914) ;  /* 0x0000000800ec7947 */ /* 0x000fea0003800000 */
.L_x_8910:
[----:B------:R-:W-:-:S13]  /*9780*/  ISETP.GT.AND P0, PT, R0, 0x6, PT ;  /* 0x000000060000780c */ /* 0x000fda0003f04270 */
[----:B------:R-:W-:Y:S05]  /*9790*/  @P0 BRA `(.L_x_8917) ;  /* 0x0000000000240947 */ /* 0x000fea0003800000 */
[----:B------:R-:W-:-:S13]  /*97a0*/  ISETP.NE.AND P0, PT, R0, 0x5, PT ;  /* 0x000000050000780c */ /* 0x000fda0003f05270 */
[----:B------:R-:W-:Y:S05]  /*97b0*/  @!P0 BRA `(.L_x_8918) ;  /* 0x0000000000108947 */ /* 0x000fea0003800000 */
[----:B------:R-:W-:-:S13]  /*97c0*/  ISETP.NE.AND P0, PT, R0, 0x6, PT ;  /* 0x000000060000780c */ /* 0x000fda0003f05270 */
[----:B------:R-:W-:Y:S05]  /*97d0*/  @P0 BRA `(.L_x_8913) ;  /* 0x0000000400fc0947 */ /* 0x000fea0003800000 */
[----:B------:R0:W-:Y:S01]  /*97e0*/  STG.E desc[UR36][R8.64], R18 ;  /* 0x0000001208007986 */ /* 0x0001e2000c101924 */
[----:B------:R-:W-:Y:S05]  /*97f0*/  BRA `(.L_x_8914) ;  /* 0x0000000800cc7947 */ /* 0x000fea0003800000 */
.L_x_8918:
[----:B------:R-:W-:-:S05]  /*9800*/  F2FP.F16.F32.PACK_AB R18, RZ, R18 ;  /* 0x00000012ff12723e */ /* 0x000fca00000000ff */
[----:B------:R0:W-:Y:S01]  /*9810*/  STG.E.U16 desc[UR36][R8.64], R18 ;  /* 0x0000001208007986 */ /* 0x0001e2000c101524 */
[----:B------:R-:W-:Y:S05]  /*9820*/  BRA `(.L_x_8914) ;  /* 0x0000000800c07947 */ /* 0x000fea0003800000 */
.L_x_8917:
[----:B------:R-:W-:-:S13]  /*9830*/  ISETP.NE.AND P0, PT, R0, 0x7, PT ;  /* 0x000000070000780c */ /* 0x000fda0003f05270 */
[----:B------:R-:W-:Y:S05]  /*9840*/  @!P0 BRA `(.L_x_8919) ;  /* 0x00000000002c8947 */ /* 0x000fea0003800000 */
[----:B------:R-:W-:-:S13]  /*9850*/  ISETP.NE.AND P0, PT, R0, 0x8, PT ;  /* 0x000000080000780c */ /* 0x000fda0003f05270 */
[----:B------:R-:W-:Y:S05]  /*9860*/  @!P0 BRA `(.L_x_8920) ;  /* 0x0000000000148947 */ /* 0x000fea0003800000 */
[----:B------:R-:W-:-:S13]  /*9870*/  ISETP.NE.AND P0, PT, R0, 0x9, PT ;  /* 0x000000090000780c */ /* 0x000fda0003f05270 */
[----:B------:R-:W-:Y:S05]  /*9880*/  @P0 BRA `(.L_x_8913) ;  /* 0x0000000400d00947 */ /* 0x000fea0003800000 */
[----:B-1----:R-:W-:-:S05]  /*9890*/  IMAD.MOV.U32 R19, RZ, RZ, RZ ;  /* 0x000000ffff137224 */ /* 0x002fca00078e00ff */
[----:B------:R2:W-:Y:S01]  /*98a0*/  STG.E.64 desc[UR36][R8.64], R18 ;  /* 0x0000001208007986 */ /* 0x0005e2000c101b24 */
[----:B------:R-:W-:Y:S05]  /*98b0*/  BRA `(.L_x_8914) ;  /* 0x00000008009c7947 */ /* 0x000fea0003800000 */
.L_x_8920:
[----:B------:R-:W-:-:S04]  /*98c0*/  F2FP.F16.F32.PACK_AB R3, RZ, R18 ;  /* 0x00000012ff03723e */ /* 0x000fc800000000ff */
[----:B------:R-:W-:-:S05]  /*98d0*/  PRMT R3, R3, 0x5410, RZ ;  /* 0x0000541003037816 */ /* 0x000fca00000000ff */
[----:B------:R4:W-:Y:S01]  /*98e0*/  STG.E desc[UR36][R8.64], R3 ;  /* 0x0000000308007986 */ /* 0x0009e2000c101924 */
[----:B------:R-:W-:Y:S05]  /*98f0*/  BRA `(.L_x_8914) ;  /* 0x00000008008c7947 */ /* 0x000fea0003800000 */
.L_x_8919:
[----:B------:R-:W-:-:S06]  /*9900*/  FMUL.FTZ R4, R18, 1 ;  /* 0x3f80000012047820 */ /* 0x000fcc0000410000 */
[----:B------:R-:W0:Y:S02]  /*9910*/  F2F.F64.F32 R4, R4 ;  /* 0x0000000400047310 */ /* 0x000e240000201800 */
[----:B0-----:R0:W-:Y:S01]  /*9920*/  STG.E.64 desc[UR36][R8.64], R4 ;  /* 0x0000000408007986 */ /* 0x0011e2000c101b24 */
[----:B------:R-:W-:Y:S05]  /*9930*/  BRA `(.L_x_8914) ;  /* 0x00000008007c7947 */ /* 0x000fea0003800000 */
.L_x_8909:
        /* <DEDUP_REMOVED lines=10> */
[----:B------:R-:W0:Y:S02]  /*99e0*/  F2I.FTZ.U32.TRUNC.NTZ R3, R18 ;  /* 0x0000001200037305 */ /* 0x000e24000021f000 */
[----:B0-----:R0:W-:Y:S01]  /*99f0*/  STG.E.U16 desc[UR36][R8.64], R3 ;  /* 0x0000000308007986 */ /* 0x0011e2000c101524 */
[----:B------:R-:W-:Y:S05]  /*9a00*/  BRA `(.L_x_8914) ;  /* 0x0000000800487947 */ /* 0x000fea0003800000 */
.L_x_8924:
        /* <DEDUP_REMOVED lines=16> */
.L_x_8927:
[----:B------:R-:W-:-:S04]  /*9b10*/  SHF.R.U32.HI R18, RZ, 0x18, R18 ;  /* 0x00000018ff127819 */ /* 0x000fc80000011612 */
[----:B------:R-:W-:-:S04]  /*9b20*/  LOP3.LUT R3, R3, 0x80, R18, 0xf8, !PT ;  /* 0x0000008003037812 */ /* 0x000fc800078ef812 */
[----:B------:R-:W-:-:S07]  /*9b30*/  PRMT R4, R3, 0x7610, R4 ;  /* 0x0000761003047816 */ /* 0x000fce0000000004 */
.L_x_8926:
[----:B------:R-:W-:Y:S05]  /*9b40*/  BSYNC.RECONVERGENT B0 ;  /* 0x0000000000007941 */ /* 0x000fea0003800200 */
.L_x_8925:
[----:B------:R0:W-:Y:S01]  /*9b50*/  STG.E.U8 desc[UR36][R8.64], R4 ;  /* 0x0000000408007986 */ /* 0x0001e2000c101124 */
[----:B------:R-:W-:Y:S05]  /*9b60*/  BRA `(.L_x_8914) ;  /* 0x0000000400f07947 */ /* 0x000fea0003800000 */
.L_x_8923:
        /* <DEDUP_REMOVED lines=16> */
.L_x_8930:
[----:B------:R-:W-:-:S04]  /*9c70*/  SHF.R.U32.HI R18, RZ, 0x18, R18 ;  /* 0x00000018ff127819 */ /* 0x000fc80000011612 */
[----:B------:R-:W-:-:S04]  /*9c80*/  LOP3.LUT R3, R3, 0x80, R18, 0xf8, !PT ;  /* 0x0000008003037812 */ /* 0x000fc800078ef812 */
[----:B------:R-:W-:-:S07]  /*9c90*/  PRMT R4, R3, 0x7610, R4 ;  /* 0x0000761003047816 */ /* 0x000fce0000000004 */
.L_x_8929:
[----:B------:R-:W-:Y:S05]  /*9ca0*/  BSYNC.RECONVERGENT B0 ;  /* 0x0000000000007941 */ /* 0x000fea0003800200 */
.L_x_8928:
[----:B------:R0:W-:Y:S01]  /*9cb0*/  STG.E.U8 desc[UR36][R8.64], R4 ;  /* 0x0000000408007986 */ /* 0x0001e2000c101124 */
[----:B------:R-:W-:Y:S05]  /*9cc0*/  BRA `(.L_x_8914) ;  /* 0x0000000400987947 */ /* 0x000fea0003800000 */
.L_x_8922:
[----:B------:R-:W-:-:S13]  /*9cd0*/  ISETP.NE.AND P0, PT, R0, 0x1c, PT ;  /* 0x0000001c0000780c */ /* 0x000fda0003f05270 */
[----:B------:R-:W-:Y:S05]  /*9ce0*/  @!P0 BRA `(.L_x_8931) ;  /* 0x0000000000588947 */ /* 0x000fea0003800000 */
[----:B------:R-:W-:-:S13]  /*9cf0*/  ISETP.NE.AND P0, PT, R0, 0x1d, PT ;  /* 0x0000001d0000780c */ /* 0x000fda0003f05270 */
[----:B------:R-:W-:Y:S05]  /*9d00*/  @!P0 BRA `(.L_x_8932) ;  /* 0x0000000000448947 */ /* 0x000fea0003800000 */
[----:B------:R-:W-:-:S13]  /*9d10*/  ISETP.NE.AND P0, PT, R0, 0x2c, PT ;  /* 0x0000002c0000780c */ /* 0x000fda0003f05270 */
[----:B------:R-:W-:Y:S05]  /*9d20*/  @P0 BRA `(.L_x_8913) ;  /* 0x0000000000a80947 */ /* 0x000fea0003800000 */
        /* <DEDUP_REMOVED lines=15> */
.L_x_8932:
[----:B-1----:R-:W0:Y:S02]  /*9e20*/  F2I.U64.TRUNC R18, R18 ;  /* 0x0000001200127311 */ /* 0x002e24000020d800 */
[----:B0-----:R0:W-:Y:S01]  /*9e30*/  STG.E.64 desc[UR36][R8.64], R18 ;  /* 0x0000001208007986 */ /* 0x0011e2000c101b24 */
[----:B------:R-:W-:Y:S05]  /*9e40*/  BRA `(.L_x_8914) ;  /* 0x0000000400387947 */ /* 0x000fea0003800000 */
.L_x_8931:
[----:B------:R-:W0:Y:S02]  /*9e50*/  F2I.FTZ.U32.TRUNC.NTZ R3, R18 ;  /* 0x0000001200037305 */ /* 0x000e24000021f000 */
[----:B0-----:R0:W-:Y:S01]  /*9e60*/  STG.E desc[UR36][R8.64], R3 ;  /* 0x0000000308007986 */ /* 0x0011e2000c101924 */
[----:B------:R-:W-:Y:S05]  /*9e70*/  BRA `(.L_x_8914) ;  /* 0x00000004002c7947 */ /* 0x000fea0003800000 */
.L_x_8921:
[----:B------:R-:W-:-:S13]  /*9e80*/  ISETP.GT.AND P0, PT, R0, 0xe, PT ;  /* 0x0000000e0000780c */ /* 0x000fda0003f04270 */
[----:B------:R-:W-:Y:S05]  /*9e90*/  @P0 BRA `(.L_x_8933) ;  /* 0x0000000000340947 */ /* 0x000fea0003800000 */
[----:B------:R-:W-:-:S13]  /*9ea0*/  ISETP.NE.AND P0, PT, R0, 0xa, PT ;  /* 0x0000000a0000780c */ /* 0x000fda0003f05270 */
[----:B------:R-:W-:Y:S05]  /*9eb0*/  @!P0 BRA `(.L_x_8934) ;  /* 0x0000000000188947 */ /* 0x000fea0003800000 */
[----:B------:R-:W-:-:S13]  /*9ec0*/  ISETP.NE.AND P0, PT, R0, 0xb, PT ;  /* 0x0000000b0000780c */ /* 0x000fda0003f05270 */
[----:B------:R-:W-:Y:S05]  /*9ed0*/  @P0 BRA `(.L_x_8913) ;  /* 0x00000000003c0947 */ /* 0x000fea0003800000 */
[----:B------:R-:W-:-:S04]  /*9ee0*/  FSETP.NEU.FTZ.AND P0, PT, R18, RZ, PT ;  /* 0x000000ff1200720b */ /* 0x000fc80003f1d000 */
[----:B------:R-:W-:-:S05]  /*9ef0*/  SEL R3, RZ, 0x1, !P0 ;  /* 0x00000001ff037807 */ /* 0x000fca0004000000 */
[----:B------:R0:W-:Y:S01]  /*9f00*/  STG.E.U8 desc[UR36][R8.64], R3 ;  /* 0x0000000308007986 */ /* 0x0001e2000c101124 */
[----:B------:R-:W-:Y:S05]  /*9f10*/  BRA `(.L_x_8914) ;  /* 0x0000000400047947 */ /* 0x000fea0003800000 */
.L_x_8934:
[----:B------:R-:W-:Y:S01]  /*9f20*/  FMUL.FTZ R4, R18, 1 ;  /* 0x3f80000012047820 */ /* 0x000fe20000410000 */
[----:B------:R-:W-:-:S05]  /*9f30*/  CS2R R6, SRZ ;  /* 0x0000000000067805 */ /* 0x000fca000001ff00 */
[----:B------:R-:W0:Y:S02]  /*9f40*/  F2F.F64.F32 R4, R4 ;  /* 0x0000000400047310 */ /* 0x000e240000201800 */
[----:B0-----:R0:W-:Y:S01]  /*9f50*/  STG.E.128 desc[UR36][R8.64], R4 ;  /* 0x0000000408007986 */ /* 0x0011e2000c101d24 */
[----:B------:R-:W-:Y:S05]  /*9f60*/  BRA `(.L_x_8914) ;  /* 0x0000000000f07947 */ /* 0x000fea0003800000 */
.L_x_8933:
[----:B------:R-:W-:-:S13]  /*9f70*/  ISETP.NE.AND P0, PT, R0, 0xf, PT ;  /* 0x0000000f0000780c */ /* 0x000fda0003f05270 */
[----:B------:R-:W-:Y:S05]  /*9f80*/  @!P0 BRA `(.L_x_8935) ;  /* 0x0000000000e08947 */ /* 0x000fea0003800000 */
[----:B------:R-:W-:-:S13]  /*9f90*/  ISETP.NE.AND P0, PT, R0, 0x17, PT ;  /* 0x000000170000780c */ /* 0x000fda0003f05270 */
[----:B------:R-:W-:Y:S05]  /*9fa0*/  @!P0 BRA `(.L_x_8936) ;  /* 0x00000000008c8947 */ /* 0x000fea0003800000 */
[----:B------:R-:W-:-:S13]  /*9fb0*/  ISETP.NE.AND P0, PT, R0, 0x18, PT ;  /* 0x000000180000780c */ /* 0x000fda0003f05270 */
[----:B------:R-:W-:Y:S05]  /*9fc0*/  @!P0 BRA `(.L_x_8937) ;  /* 0x0000000000448947 */ /* 0x000fea0003800000 */
.L_x_8913:
        /* <DEDUP_REMOVED lines=16> */
.L_x_8938:
[----:B------:R-:W-:Y:S05]  /*a0d0*/  BRA `(.L_x_8914) ;  /* 0x0000000000947947 */ /* 0x000fea0003800000 */
.L_x_8937:
[----:B------:R-:W-:Y:S01]  /*a0e0*/  LOP3.LUT R4, R18, 0x7fffffff, RZ, 0xc0, !PT ;  /* 0x7fffffff12047812 */ /* 0x000fe200078ec0ff */
[----:B------:R-:W-:Y:S01]  /*a0f0*/  BSSY.RECONVERGENT B0, `(.L_x_8939) ;  /* 0x000000b000007945 */ /* 0x000fe20003800200 */
[----:B------:R-:W-:Y:S01]  /*a100*/  SHF.R.U32.HI R5, RZ, 0x18, R18 ;  /* 0x00000018ff057819 */ /* 0x000fe20000011612 */
[----:B------:R-:W-:Y:S01]  /*a110*/  IMAD.MOV.U32 R0, RZ, RZ, 0x7f ;  /* 0x0000007fff007424 */ /* 0x000fe200078e00ff */
        /* <DEDUP_REMOVED lines=8> */
.L_x_8940:
[----:B------:R-:W-:Y:S05]  /*a1a0*/  BSYNC.RECONVERGENT B0 ;  /* 0x0000000000007941 */ /* 0x000fea0003800200 */
.L_x_8939:
[----:B------:R-:W-:-:S05]  /*a1b0*/  LOP3.LUT R3, R0, 0x80, R5, 0xf8, !PT ;  /* 0x0000008000037812 */ /* 0x000fca00078ef805 */
[----:B------:R0:W-:Y:S01]  /*a1c0*/  STG.E.U8 desc[UR36][R8.64], R3 ;  /* 0x0000000308007986 */ /* 0x0001e2000c101124 */
[----:B------:R-:W-:Y:S05]  /*a1d0*/  BRA `(.L_x_8914) ;  /* 0x0000000000547947 */ /* 0x000fea0003800000 */
.L_x_8936:
        /* <DEDUP_REMOVED lines=11> */
.L_x_8942:
[----:B------:R-:W-:Y:S01]  /*a290*/  IMAD.MOV.U32 R0, RZ, RZ, 0x7f ;  /* 0x0000007fff007424 */ /* 0x000fe200078e00ff */
[----:B------:R-:W-:-:S04]  /*a2a0*/  ISETP.GT.U32.AND P0, PT, R4, 0x7f800000, PT ;  /* 0x7f8000000400780c */ /* 0x000fc80003f04070 */
[----:B------:R-:W-:-:S09]  /*a2b0*/  SEL R0, R0, 0x7c, P0 ;  /* 0x0000007c00007807 */ /* 0x000fd20000000000 */
.L_x_8943:
[----:B------:R-:W-:Y:S05]  /*a2c0*/  BSYNC.RECONVERGENT B0 ;  /* 0x0000000000007941 */ /* 0x000fea0003800200 */
.L_x_8941:
[----:B------:R-:W-:-:S04]  /*a2d0*/  SHF.R.U32.HI R3, RZ, 0x18, R18 ;  /* 0x00000018ff037819 */ /* 0x000fc80000011612 */
[----:B------:R-:W-:-:S05]  /*a2e0*/  LOP3.LUT R3, R0, 0x80, R3, 0xf8, !PT ;  /* 0x0000008000037812 */ /* 0x000fca00078ef803 */
[----:B------:R0:W-:Y:S01]  /*a2f0*/  STG.E.U8 desc[UR36][R8.64], R3 ;  /* 0x0000000308007986 */ /* 0x0001e2000c101124 */
[----:B------:R-:W-:Y:S05]  /*a300*/  BRA `(.L_x_8914) ;  /* 0x0000000000087947 */ /* 0x000fea0003800000 */
.L_x_8935:
[----:B------:R-:W-:-:S05]  /*a310*/  F2FP.BF16.F32.PACK_AB R18, RZ, R18 ;  /* 0x00000012ff12723e */ /* 0x000fca00000010ff */
[----:B------:R0:W-:Y:S02]  /*a320*/  STG.E.U16 desc[UR36][R8.64], R18 ;  /* 0x0000001208007986 */ /* 0x0001e4000c101524 */
.L_x_8914:
[----:B------:R-:W-:-:S07]  /*a330*/  VIADD R25, R25, 0x80 ;  /* 0x0000008019197836 */ /* 0x000fce0000000000 */
.L_x_8871:
[----:B------:R-:W-:-:S13]  /*a340*/  ISETP.GE.AND P0, PT, R25, R17, PT ;  /* 0x000000111900720c */ /* 0x000fda0003f06270 */
[----:B------:R-:W-:Y:S05]  /*a350*/  @P0 BREAK.RELIABLE B6 ;  /* 0x0000000000060942 */ /* 0x000fea0003800100 */
[----:B------:R-:W-:Y:S05]  /*a360*/  @P0 BRA `(.L_x_8908) ;  /* 0x0000000c00940947 */ /* 0x000fea0003800000 */
[----:B------:R-:W-:Y:S05]  /*a370*/  BSYNC.RELIABLE B6 ;  /* 0x0000000000067941 */ /* 0x000fea0003800100 */
.L_x_8870:
        /* <DEDUP_REMOVED lines=21> */
.L_x_8947:
[----:B-1----:R-:W0:Y:S02]  /*a4d0*/  F2I.S64.TRUNC R22, R22 ;  /* 0x0000001600167311 */ /* 0x002e24000020d900 */
[----:B0-----:R-:W-:-:S05]  /*a4e0*/  IMAD.MOV.U32 R3, RZ, RZ, R22 ;  /* 0x000000ffff037224 */ /* 0x001fca00078e0016 */
[----:B------:R0:W-:Y:S01]  /*a4f0*/  STG.E.U8 desc[UR36][R8.64], R3 ;  /* 0x0000000308007986 */ /* 0x0001e2000c101124 */
[----:B------:R-:W-:Y:S05]  /*a500*/  BRA `(.L_x_8949) ;  /* 0x0000000c00287947 */ /* 0x000fea0003800000 */
.L_x_8946:
        /* <DEDUP_REMOVED lines=9> */
.L_x_8951:
[----:B------:R-:W0:Y:S02]  /*a5a0*/  F2I.FTZ.TRUNC.NTZ R3, R22 ;  /* 0x0000001600037305 */ /* 0x000e24000021f100 */
[----:B0-----:R0:W-:Y:S01]  /*a5b0*/  STG.E desc[UR36][R8.64], R3 ;  /* 0x0000000308007986 */ /* 0x0011e2000c101924 */
[----:B------:R-:W-:Y:S05]  /*a5c0*/  BRA `(.L_x_8949) ;  /* 0x0000000800f87947 */ /* 0x000fea0003800000 */
.L_x_8950:
[----:B------:R-:W0:Y:S02]  /*a5d0*/  F2I.FTZ.TRUNC.NTZ R3, R22 ;  /* 0x0000001600037305 */ /* 0x000e24000021f100 */
[----:B0-----:R0:W-:Y:S01]  /*a5e0*/  STG.E.U16 desc[UR36][R8.64], R3 ;  /* 0x0000000308007986 */ /* 0x0011e2000c101524 */
[----:B------:R-:W-:Y:S05]  /*a5f0*/  BRA `(.L_x_8949) ;  /* 0x0000000800ec7947 */ /* 0x000fea0003800000 */
.L_x_8945:
        /* <DEDUP_REMOVED lines=8> */
.L_x_8953:
[----:B------:R-:W-:-:S05]  /*a680*/  F2FP.F16.F32.PACK_AB R22, RZ, R22 ;  /* 0x00000016ff16723e */ /* 0x000fca00000000ff */
[----:B------:R0:W-:Y:S01]  /*a690*/  STG.E.U16 desc[UR36][R8.64], R22 ;  /* 0x0000001608007986 */ /* 0x0001e2000c101524 */
[----:B------:R-:W-:Y:S05]  /*a6a0*/  BRA `(.L_x_8949) ;  /* 0x0000000800c07947 */ /* 0x000fea0003800000 */
.L_x_8952:
        /* <DEDUP_REMOVED lines=9> */
.L_x_8955:
[----:B------:R-:W-:-:S04]  /*a740*/  F2FP.F16.F32.PACK_AB R3, RZ, R22 ;  /* 0x00000016ff03723e */ /* 0x000fc800000000ff */
[----:B------:R-:W-:-:S05]  /*a750*/  PRMT R3, R3, 0x5410, RZ ;  /* 0x0000541003037816 */ /* 0x000fca00000000ff */
[----:B------:R0:W-:Y:S01]  /*a760*/  STG.E desc[UR36][R8.64], R3 ;  /* 0x0000000308007986 */ /* 0x0001e2000c101924 */
[----:B------:R-:W-:Y:S05]  /*a770*/  BRA `(.L_x_8949) ;  /* 0x00000008008c7947 */ /* 0x000fea0003800000 */
.L_x_8954:
[----:B------:R-:W-:-:S06]  /*a780*/  FMUL.FTZ R4, R22, 1 ;  /* 0x3f80000016047820 */ /* 0x000fcc0000410000 */
[----:B------:R-:W0:Y:S02]  /*a790*/  F2F.F64.F32 R4, R4 ;  /* 0x0000000400047310 */ /* 0x000e240000201800 */
[----:B0-----:R0:W-:Y:S01]  /*a7a0*/  STG.E.64 desc[UR36][R8.64], R4 ;  /* 0x0000000408007986 */ /* 0x0011e2000c101b24 */
[----:B------:R-:W-:Y:S05]  /*a7b0*/  BRA `(.L_x_8949) ;  /* 0x00000008007c7947 */ /* 0x000fea0003800000 */
.L_x_8944:
        /* <DEDUP_REMOVED lines=13> */
.L_x_8959:
        /* <DEDUP_REMOVED lines=16> */
.L_x_8962:
[----:B------:R-:W-:-:S04]  /*a990*/  SHF.R.U32.HI R22, RZ, 0x18, R22 ;  /* 0x00000018ff167819 */ /* 0x000fc80000011616 */
[----:B------:R-:W-:-:S04]  /*a9a0*/  LOP3.LUT R3, R3, 0x80, R22, 0xf8, !PT ;  /* 0x0000008003037812 */ /* 0x000fc800078ef816 */
[----:B------:R-:W-:-:S07]  /*a9b0*/  PRMT R4, R3, 0x7610, R4 ;  /* 0x0000761003047816 */ /* 0x000fce0000000004 */
.L_x_8961:
[----:B------:R-:W-:Y:S05]  /*a9c0*/  BSYNC.RECONVERGENT B0 ;  /* 0x0000000000007941 */ /* 0x000fea0003800200 */
.L_x_8960:
[----:B------:R0:W-:Y:S01]  /*a9d0*/  STG.E.U8 desc[UR36][R8.64], R4 ;  /* 0x0000000408007986 */ /* 0x0001e2000c101124 */
[----:B------:R-:W-:Y:S05]  /*a9e0*/  BRA `(.L_x_8949) ;  /* 0x0000000400f07947 */ /* 0x000fea0003800000 */
.L_x_8958:
        /* <DEDUP_REMOVED lines=16> */
.L_x_8965:
[----:B------:R-:W-:-:S04]  /*aaf0*/  SHF.R.U32.HI R22, RZ, 0x18, R22 ;  /* 0x00000018ff167819 */ /* 0x000fc80000011616 */
[----:B------:R-:W-:-:S04]  /*ab00*/  LOP3.LUT R3, R3, 0x80, R22, 0xf8, !PT ;  /* 0x0000008003037812 */ /* 0x000fc800078ef816 */
[----:B------:R-:W-:-:S07]  /*ab10*/  PRMT R4, R3, 0x7610, R4 ;  /* 0x0000761003047816 */ /* 0x000fce0000000004 */
.L_x_8964:
[----:B------:R-:W-:Y:S05]  /*ab20*/  BSYNC.RECONVERGENT B0 ;  /* 0x0000000000007941 */ /* 0x000fea0003800200 */
.L_x_8963:
[----:B------:R0:W-:Y:S01]  /*ab30*/  STG.E.U8 desc[UR36][R8.64], R4 ;  /* 0x0000000408007986 */ /* 0x0001e2000c101124 */
[----:B------:R-:W-:Y:S05]  /*ab40*/  BRA `(.L_x_8949) ;  /* 0x0000000400987947 */ /* 0x000fea0003800000 */
.L_x_8957:
        /* <DEDUP_REMOVED lines=21> */
.L_x_8967:
[----:B-1----:R-:W0:Y:S02]  /*aca0*/  F2I.U64.TRUNC R22, R22 ;  /* 0x0000001600167311 */ /* 0x002e24000020d800 */
[----:B0-----:R0:W-:Y:S01]  /*acb0*/  STG.E.64 desc[UR36][R8.64], R22 ;  /* 0x0000001608007986 */ /* 0x0011e2000c101b24 */
[----:B------:R-:W-:Y:S05]  /*acc0*/  BRA `(.L_x_8949) ;  /* 0x0000000400387947 */ /* 0x000fea0003800000 */
.L_x_8966:
[----:B------:R-:W0:Y:S02]  /*acd0*/  F2I.FTZ.U32.TRUNC.NTZ R3, R22 ;  /* 0x0000001600037305 */ /* 0x000e24000021f000 */
[----:B0-----:R0:W-:Y:S01]  /*ace0*/  STG.E desc[UR36][R8.64], R3 ;  /* 0x0000000308007986 */ /* 0x0011e2000c101924 */
[----:B------:R-:W-:Y:S05]  /*acf0*/  BRA `(.L_x_8949) ;  /* 0x00000004002c7947 */ /* 0x000fea0003800000 */
.L_x_8956:
        /* <DEDUP_REMOVED lines=10> */
.L_x_8969:
[----:B------:R-:W-:Y:S01]  /*ada0*/  FMUL.FTZ R4, R22, 1 ;  /* 0x3f80000016047820 */ /* 0x000fe20000410000 */
[----:B------:R-:W-:-:S05]  /*adb0*/  CS2R R6, SRZ ;  /* 0x0000000000067805 */ /* 0x000fca000001ff00 */
[----:B------:R-:W0:Y:S02]  /*adc0*/  F2F.F64.F32 R4, R4 ;  /* 0x0000000400047310 */ /* 0x000e240000201800 */
[----:B0-----:R0:W-:Y:S01]  /*add0*/  STG.E.128 desc[UR36][R8.64], R4 ;  /* 0x0000000408007986 */ /* 0x0011e2000c101d24 */
[----:B------:R-:W-:Y:S05]  /*ade0*/  BRA `(.L_x_8949) ;  /* 0x0000000000f07947 */ /* 0x000fea0003800000 */
.L_x_8968:
[----:B------:R-:W-:-:S13]  /*adf0*/  ISETP.NE.AND P0, PT, R0, 0xf, PT ;  /* 0x0000000f0000780c */ /* 0x000fda0003f05270 */
[----:B------:R-:W-:Y:S05]  /*ae00*/  @!P0 BRA `(.L_x_8970) ;  /* 0x0000000000e08947 */ /* 0x000fea0003800000 */
[----:B------:R-:W-:-:S13]  /*ae10*/  ISETP.NE.AND P0, PT, R0, 0x17, PT ;  /* 0x000000170000780c */ /* 0x000fda0003f05270 */
[----:B------:R-:W-:Y:S05]  /*ae20*/  @!P0 BRA `(.L_x_8971) ;  /* 0x00000000008c8947 */ /* 0x000fea0003800000 */
[----:B------:R-:W-:-:S13]  /*ae30*/  ISETP.NE.AND P0, PT, R0, 0x18, PT ;  /* 0x000000180000780c */ /* 0x000fda0003f05270 */
[----:B------:R-:W-:Y:S05]  /*ae40*/  @!P0 BRA `(.L_x_8972) ;  /* 0x0000000000448947 */ /* 0x000fea0003800000 */
.L_x_8948:
        /* <DEDUP_REMOVED lines=16> */
.L_x_8973:
[----:B------:R-:W-:Y:S05]  /*af50*/  BRA `(.L_x_8949) ;  /* 0x0000000000947947 */ /* 0x000fea0003800000 */
.L_x_8972:
        /* <DEDUP_REMOVED lines=12> */
.L_x_8975:
[----:B------:R-:W-:Y:S05]  /*b020*/  BSYNC.RECONVERGENT B0 ;  /* 0x0000000000007941 */ /* 0x000fea0003800200 */
.L_x_8974:
[----:B------:R-:W-:-:S05]  /*b030*/  LOP3.LUT R3, R0, 0x80, R5, 0xf8, !PT ;  /* 0x0000008000037812 */ /* 0x000fca00078ef805 */
[----:B------:R0:W-:Y:S01]  /*b040*/  STG.E.U8 desc[UR36][R8.64], R3 ;  /* 0x0000000308007986 */ /* 0x0001e2000c101124 */
[----:B------:R-:W-:Y:S05]  /*b050*/  BRA `(.L_x_8949) ;  /* 0x0000000000547947 */ /* 0x000fea0003800000 */
.L_x_8971:
        /* <DEDUP_REMOVED lines=11> */
.L_x_8977:
[----:B------:R-:W-:Y:S01]  /*b110*/  IMAD.MOV.U32 R0, RZ, RZ, 0x7f ;  /* 0x0000007fff007424 */ /* 0x000fe200078e00ff */
[----:B------:R-:W-:-:S04]  /*b120*/  ISETP.GT.U32.AND P0, PT, R4, 0x7f800000, PT ;  /* 0x7f8000000400780c */ /* 0x000fc80003f04070 */
[----:B------:R-:W-:-:S09]  /*b130*/  SEL R0, R0, 0x7c, P0 ;  /* 0x0000007c00007807 */ /* 0x000fd20000000000 */
.L_x_8978:
[----:B------:R-:W-:Y:S05]  /*b140*/  BSYNC.RECONVERGENT B0 ;  /* 0x0000000000007941 */ /* 0x000fea0003800200 */
.L_x_8976:
[----:B------:R-:W-:-:S04]  /*b150*/  SHF.R.U32.HI R3, RZ, 0x18, R22 ;  /* 0x00000018ff037819 */ /* 0x000fc80000011616 */
[----:B------:R-:W-:-:S05]  /*b160*/  LOP3.LUT R3, R0, 0x80, R3, 0xf8, !PT ;  /* 0x0000008000037812 */ /* 0x000fca00078ef803 */
[----:B------:R0:W-:Y:S01]  /*b170*/  STG.E.U8 desc[UR36][R8.64], R3 ;  /* 0x0000000308007986 */ /* 0x0001e2000c101124 */
[----:B------:R-:W-:Y:S05]  /*b180*/  BRA `(.L_x_8949) ;  /* 0x0000000000087947 */ /* 0x000fea0003800000 */
.L_x_8970:
[----:B------:R-:W-:-:S05]  /*b190*/  F2FP.BF16.F32.PACK_AB R22, RZ, R22 ;  /* 0x00000016ff16723e */ /* 0x000fca00000010ff */
[----:B------:R0:W-:Y:S02]  /*b1a0*/  STG.E.U16 desc[UR36][R8.64], R22 ;  /* 0x0000001608007986 */ /* 0x0001e4000c101524 */
.L_x_8949:
[----:B------:R-:W-:-:S07]  /*b1b0*/  VIADD R25, R25, 0x80 ;  /* 0x0000008019197836 */ /* 0x000fce0000000000 */
.L_x_8908:
[----:B------:R-:W-:Y:S05]  /*b1c0*/  BSYNC.RECONVERGENT B7 ;  /* 0x0000000000077941 */ /* 0x000fea0003800200 */
.L_x_8869:
[----:B------:R-:W-:-:S13]  /*b1d0*/  ISETP.GE.AND P0, PT, R25, R17, PT ;  /* 0x000000111900720c */ /* 0x000fda0003f06270 */
[----:B------:R-:W-:Y:S05]  /*b1e0*/  @P0 EXIT ;  /* 0x000000000000094d */ /* 0x000fea0003800000 */
[----:B0-2-4-:R-:W0:Y:S01]  /*b1f0*/  LDC.64 R4, c[0x0][0x388] ;  /* 0x0000e200ff047b82 */ /* 0x015e220000000a00 */
        /* <DEDUP_REMOVED lines=17> */
[----:B0-----:R-:W-:Y:S01]  /*b310*/  STG.E.U8 desc[UR36][R2.64], R5 ;  /* 0x0000000502007986 */ /* 0x001fe2000c101124 */
[----:B------:R-:W-:Y:S05]  /*b320*/  EXIT ;  /* 0x000000000000794d */ /* 0x000fea0003800000 */
.L_x_8982:
[----:B------:R-:W0:Y:S02]  /*b330*/  F2I.S64.TRUNC R24, R24 ;  /* 0x0000001800187311 */ /* 0x000e24000020d900 */
[----:B0-----:R-:W-:-:S05]  /*b340*/  IMAD.MOV.U32 R5, RZ, RZ, R24 ;  /* 0x000000ffff057224 */ /* 0x001fca00078e0018 */
[----:B------:R-:W-:Y:S01]  /*b350*/  STG.E.U8 desc[UR36][R2.64], R5 ;  /* 0x0000000502007986 */ /* 0x000fe2000c101124 */
[----:B------:R-:W-:Y:S05]  /*b360*/  EXIT ;  /* 0x000000000000794d */ /* 0x000fea0003800000 */
.L_x_8981:
[----:B------:R-:W-:-:S13]  /*b370*/  ISETP.NE.AND P0, PT, R0, 0x2, PT ;  /* 0x000000020000780c */ /* 0x000fda0003f05270 */
[----:B------:R-:W-:Y:S05]  /*b380*/  @!P0 BRA `(.L_x_8984) ;  /* 0x0000000000288947 */ /* 0x000fea0003800000 */
[----:B------:R-:W-:-:S13]  /*b390*/  ISETP.NE.AND P0, PT, R0, 0x3, PT ;  /* 0x000000030000780c */ /* 0x000fda0003f05270 */
[----:B------:R-:W-:Y:S05]  /*b3a0*/  @!P0 BRA `(.L_x_8985) ;  /* 0x0000000000148947 */ /* 0x000fea0003800000 */
[----:B------:R-:W-:-:S13]  /*b3b0*/  ISETP.NE.AND P0, PT, R0, 0x4, PT ;  /* 0x000000040000780c */ /* 0x000fda0003f05270 */
[----:B------:R-:W-:Y:S05]  /*b3c0*/  @P0 BRA `(.L_x_8983) ;  /* 0x0000000800380947 */ /* 0x000fea0003800000 */
[----:B------:R-:W0:Y:S02]  /*b3d0*/  F2I.S64.TRUNC R24, R24 ;  /* 0x0000001800187311 */ /* 0x000e24000020d900 */
[----:B0-----:R-:W-:Y:S01]  /*b3e0*/  STG.E.64 desc[UR36][R2.64], R24 ;  /* 0x0000001802007986 */ /* 0x001fe2000c101b24 */
[----:B------:R-:W-:Y:S05]  /*b3f0*/  EXIT ;  /* 0x000000000000794d */ /* 0x000fea0003800000 */
.L_x_8985:
[----:B------:R-:W0:Y:S02]  /*b400*/  F2I.FTZ.TRUNC.NTZ R5, R24 ;  /* 0x0000001800057305 */ /* 0x000e24000021f100 */
[----:B0-----:R-:W-:Y:S01]  /*b410*/  STG.E desc[UR36][R2.64], R5 ;  /* 0x0000000502007986 */ /* 0x001fe2000c101924 */
[----:B------:R-:W-:Y:S05]  /*b420*/  EXIT ;  /* 0x000000000000794d */ /* 0x000fea0003800000 */
.L_x_8984:
[----:B------:R-:W0:Y:S02]  /*b430*/  F2I.FTZ.TRUNC.NTZ R5, R24 ;  /* 0x0000001800057305 */ /* 0x000e24000021f100 */
[----:B0-----:R-:W-:Y:S01]  /*b440*/  STG.E.U16 desc[UR36][R2.64], R5 ;  /* 0x0000000502007986 */ /* 0x001fe2000c101524 */
[----:B------:R-:W-:Y:S05]  /*b450*/  EXIT ;  /* 0x000000000000794d */ /* 0x000fea0003800000 */
.L_x_8980:
[----:B------:R-:W-:-:S13]  /*b460*/  ISETP.GT.AND P0, PT, R0, 0x6, PT ;  /* 0x000000060000780c */ /* 0x000fda0003f04270 */
[----:B------:R-:W-:Y:S05]  /*b470*/  @P0 BRA `(.L_x_8986) ;  /* 0x0000000000240947 */ /* 0x000fea0003800000 */
[----:B------:R-:W-:-:S13]  /*b480*/  ISETP.NE.AND P0, PT, R0, 0x5, PT ;  /* 0x000000050000780c */ /* 0x000fda0003f05270 */
[----:B------:R-:W-:Y:S05]  /*b490*/  @!P0 BRA `(.L_x_8987) ;  /* 0x0000000000108947 */ /* 0x000fea0003800000 */
[----:B------:R-:W-:-:S13]  /*b4a0*/  ISETP.NE.AND P0, PT, R0, 0x6, PT ;  /* 0x000000060000780c */ /* 0x000fda0003f05270 */
[----:B------:R-:W-:Y:S05]  /*b4b0*/  @P0 BRA `(.L_x_8983) ;  /* 0x0000000400fc0947 */ /* 0x000fea0003800000 */
[----:B------:R-:W-:Y:S01]  /*b4c0*/  STG.E desc[UR36][R2.64], R24 ;  /* 0x0000001802007986 */ /* 0x000fe2000c101924 */
[----:B------:R-:W-:Y:S05]  /*b4d0*/  EXIT ;  /* 0x000000000000794d */ /* 0x000fea0003800000 */
.L_x_8987:
[----:B------:R-:W-:-:S05]  /*b4e0*/  F2FP.F16.F32.PACK_AB R24, RZ, R24 ;  /* 0x00000018ff18723e */ /* 0x000fca00000000ff */
[----:B------:R-:W-:Y:S01]  /*b4f0*/  STG.E.U16 desc[UR36][R2.64], R24 ;  /* 0x0000001802007986 */ /* 0x000fe2000c101524 */
[----:B------:R-:W-:Y:S05]  /*b500*/  EXIT ;  /* 0x000000000000794d */ /* 0x000fea0003800000 */
.L_x_8986:
[----:B------:R-:W-:-:S13]  /*b510*/  ISETP.NE.AND P0, PT, R0, 0x7, PT ;  /* 0x000000070000780c */ /* 0x000fda0003f05270 */
[----:B------:R-:W-:Y:S05]  /*b520*/  @!P0 BRA `(.L_x_8988) ;  /* 0x00000000002c8947 */ /* 0x000fea0003800000 */
[----:B------:R-:W-:-:S13]  /*b530*/  ISETP.NE.AND P0, PT, R0, 0x8, PT ;  /* 0x000000080000780c */ /* 0x000fda0003f05270 */
[----:B------:R-:W-:Y:S05]  /*b540*/  @!P0 BRA `(.L_x_8989) ;  /* 0x0000000000148947 */ /* 0x000fea0003800000 */
[----:B------:R-:W-:-:S13]  /*b550*/  ISETP.NE.AND P0, PT, R0, 0x9, PT ;  /* 0x000000090000780c */ /* 0x000fda0003f05270 */
[----:B------:R-:W-:Y:S05]  /*b560*/  @P0 BRA `(.L_x_8983) ;  /* 0x0000000400d00947 */ /* 0x000fea0003800000 */
[----:B------:R-:W-:-:S05]  /*b570*/  IMAD.MOV.U32 R25, RZ, RZ, RZ ;  /* 0x000000ffff197224 */ /* 0x000fca00078e00ff */
[----:B------:R-:W-:Y:S01]  /*b580*/  STG.E.64 desc[UR36][R2.64], R24 ;  /* 0x0000001802007986 */ /* 0x000fe2000c101b24 */
[----:B------:R-:W-:Y:S05]  /*b590*/  EXIT ;  /* 0x000000000000794d */ /* 0x000fea0003800000 */
.L_x_8989:
[----:B------:R-:W-:-:S04]  /*b5a0*/  F2FP.F16.F32.PACK_AB R5, RZ, R24 ;  /* 0x00000018ff05723e */ /* 0x000fc800000000ff */
[----:B------:R-:W-:-:S05]  /*b5b0*/  PRMT R5, R5, 0x5410, RZ ;  /* 0x0000541005057816 */ /* 0x000fca00000000ff */
[----:B------:R-:W-:Y:S01]  /*b5c0*/  STG.E desc[UR36][R2.64], R5 ;  /* 0x0000000502007986 */ /* 0x000fe2000c101924 */
[----:B------:R-:W-:Y:S05]  /*b5d0*/  EXIT ;  /* 0x000000000000794d */ /* 0x000fea0003800000 */
.L_x_8988:
[----:B------:R-:W-:-:S06]  /*b5e0*/  FMUL.FTZ R4, R24, 1 ;  /* 0x3f80000018047820 */ /* 0x000fcc0000410000 */
[----:B------:R-:W0:Y:S02]  /*b5f0*/  F2F.F64.F32 R4, R4 ;  /* 0x0000000400047310 */ /* 0x000e240000201800 */
[----:B0-----:R-:W-:Y:S01]  /*b600*/  STG.E.64 desc[UR36][R2.64], R4 ;  /* 0x0000000402007986 */ /* 0x001fe2000c101b24 */
[----:B------:R-:W-:Y:S05]  /*b610*/  EXIT ;  /* 0x000000000000794d */ /* 0x000fea0003800000 */
.L_x_8979:
        /* <DEDUP_REMOVED lines=11> */
[----:B0-----:R-:W-:Y:S01]  /*b6d0*/  STG.E.U16 desc[UR36][R2.64], R5 ;  /* 0x0000000502007986 */ /* 0x001fe2000c101524 */
[----:B------:R-:W-:Y:S05]  /*b6e0*/  EXIT ;  /* 0x000000000000794d */ /* 0x000fea0003800000 */
.L_x_8993:
        /* <DEDUP_REMOVED lines=16> */
.L_x_8996:
[----:B------:R-:W-:-:S04]  /*b7f0*/  SHF.R.U32.HI R24, RZ, 0x18, R24 ;  /* 0x00000018ff187819 */ /* 0x000fc80000011618 */
[----:B------:R-:W-:-:S04]  /*b800*/  LOP3.LUT R5, R5, 0x80, R24, 0xf8, !PT ;  /* 0x0000008005057812 */ /* 0x000fc800078ef818 */
[----:B------:R-:W-:-:S07]  /*b810*/  PRMT R0, R5, 0x7610, R0 ;  /* 0x0000761005007816 */ /* 0x000fce0000000000 */
.L_x_8995:
[----:B------:R-:W-:Y:S05]  /*b820*/  BSYNC.RECONVERGENT B0 ;  /* 0x0000000000007941 */ /* 0x000fea0003800200 */
.L_x_8994:
[----:B------:R-:W-:Y:S01]  /*b830*/  STG.E.U8 desc[UR36][R2.64], R0 ;  /* 0x0000000002007986 */ /* 0x000fe2000c101124 */
[----:B------:R-:W-:Y:S05]  /*b840*/  EXIT ;  /* 0x000000000000794d */ /* 0x000fea0003800000 */
.L_x_8992:
        /* <DEDUP_REMOVED lines=16> */
.L_x_8999:
[----:B------:R-:W-:-:S04]  /*b950*/  SHF.R.U32.HI R24, RZ, 0x18, R24 ;  /* 0x00000018ff187819 */ /* 0x000fc80000011618 */
[----:B------:R-:W-:-:S04]  /*b960*/  LOP3.LUT R5, R5, 0x80, R24, 0xf8, !PT ;  /* 0x0000008005057812 */ /* 0x000fc800078ef818 */
[----:B------:R-:W-:-:S07]  /*b970*/  PRMT R0, R5, 0x7610, R0 ;  /* 0x0000761005007816 */ /* 0x000fce0000000000 */
.L_x_8998:
[----:B------:R-:W-:Y:S05]  /*b980*/  BSYNC.RECONVERGENT B0 ;  /* 0x0000000000007941 */ /* 0x000fea0003800200 */
.L_x_8997:
[----:B------:R-:W-:Y:S01]  /*b990*/  STG.E.U8 desc[UR36][R2.64], R0 ;  /* 0x0000000002007986 */ /* 0x000fe2000c101124 */
[----:B------:R-:W-:Y:S05]  /*b9a0*/  EXIT ;  /* 0x000000000000794d */ /* 0x000fea0003800000 */
.L_x_8991:
        /* <DEDUP_REMOVED lines=21> */
.L_x_9001:
[----:B------:R-:W0:Y:S02]  /*bb00*/  F2I.U64.TRUNC R24, R24 ;  /* 0x0000001800187311 */ /* 0x000e24000020d800 */
[----:B0-----:R-:W-:Y:S01]  /*bb10*/  STG.E.64 desc[UR36][R2.64], R24 ;  /* 0x0000001802007986 */ /* 0x001fe2000c101b24 */
[----:B------:R-:W-:Y:S05]  /*bb20*/  EXIT ;  /* 0x000000000000794d */ /* 0x000fea0003800000 */
.L_x_9000:
[----:B------:R-:W0:Y:S02]  /*bb30*/  F2I.FTZ.U32.TRUNC.NTZ R5, R24 ;  /* 0x0000001800057305 */ /* 0x000e24000021f000 */
[----:B0-----:R-:W-:Y:S01]  /*bb40*/  STG.E desc[UR36][R2.64], R5 ;  /* 0x0000000502007986 */ /* 0x001fe2000c101924 */
[----:B------:R-:W-:Y:S05]  /*bb50*/  EXIT ;  /* 0x000000000000794d */ /* 0x000fea0003800000 */
.L_x_8990:
        /* <DEDUP_REMOVED lines=8> */
[----:B------:R-:W-:Y:S01]  /*bbe0*/  STG.E.U8 desc[UR36][R2.64], R5 ;  /* 0x0000000502007986 */ /* 0x000fe2000c101124 */
[----:B------:R-:W-:Y:S05]  /*bbf0*/  EXIT ;  /* 0x000000000000794d */ /* 0x000fea0003800000 */
.L_x_9003:
[----:B------:R-:W-:Y:S01]  /*bc00*/  FMUL.FTZ R4, R24, 1 ;  /* 0x3f80000018047820 */ /* 0x000fe20000410000 */
[----:B------:R-:W-:-:S05]  /*bc10*/  CS2R R6, SRZ ;  /* 0x0000000000067805 */ /* 0x000fca000001ff00 */
[----:B------:R-:W0:Y:S02]  /*bc20*/  F2F.F64.F32 R4, R4 ;  /* 0x0000000400047310 */ /* 0x000e240000201800 */
[----:B0-----:R-:W-:Y:S01]  /*bc30*/  STG.E.128 desc[UR36][R2.64], R4 ;  /* 0x0000000402007986 */ /* 0x001fe2000c101d24 */
[----:B------:R-:W-:Y:S05]  /*bc40*/  EXIT ;  /* 0x000000000000794d */ /* 0x000fea0003800000 */
.L_x_9002:
[----:B------:R-:W-:-:S13]  /*bc50*/  ISETP.NE.AND P0, PT, R0, 0xf, PT ;  /* 0x0000000f0000780c */ /* 0x000fda0003f05270 */
[----:B------:R-:W-:Y:S05]  /*bc60*/  @!P0 BRA `(.L_x_9004) ;  /* 0x0000000000e08947 */ /* 0x000fea0003800000 */
[----:B------:R-:W-:-:S13]  /*bc70*/  ISETP.NE.AND P0, PT, R0, 0x17, PT ;  /* 0x000000170000780c */ /* 0x000fda0003f05270 */
[----:B------:R-:W-:Y:S05]  /*bc80*/  @!P0 BRA `(.L_x_9005) ;  /* 0x00000000008c8947 */ /* 0x000fea0003800000 */
[----:B------:R-:W-:-:S13]  /*bc90*/  ISETP.NE.AND P0, PT, R0, 0x18, PT ;  /* 0x000000180000780c */ /* 0x000fda0003f05270 */
[----:B------:R-:W-:Y:S05]  /*bca0*/  @!P0 BRA `(.L_x_9006) ;  /* 0x0000000000448947 */ /* 0x000fea0003800000 */
.L_x_8983:
[----:B------:R-:W-:Y:S01]  /*bcb0*/  MOV R0, 0x0 ;  /* 0x0000000000007802 */ /* 0x000fe20000000f00 */
[----:B------:R-:W0:Y:S01]  /*bcc0*/  LDCU.64 UR4, c[0x4][0x178] ;  /* 0x01002f00ff0477ac */ /* 0x000e220008000a00 */
[----:B------:R-:W-:Y:S02]  /*bcd0*/  IMAD.MOV.U32 R8, RZ, RZ, 0x65 ;  /* 0x00000065ff087424 */ /* 0x000fe400078e00ff */
[----:B------:R2:W4:Y:S01]  /*bce0*/  LDC.64 R2, c[0x4][R0] ;  /* 0x0100000000027b82 */ /* 0x0005220000000a00 */
[----:B------:R-:W5:Y:S01]  /*bcf0*/  LDCU.64 UR6, c[0x4][0x180] ;  /* 0x01003000ff0677ac */ /* 0x000f620008000a00 */
[----:B------:R-:W-:Y:S02]  /*bd00*/  IMAD.MOV.U32 R12, RZ, RZ, 0x1 ;  /* 0x00000001ff0c7424 */ /* 0x000fe400078e00ff */
[----:B------:R-:W-:Y:S01]  /*bd10*/  IMAD.MOV.U32 R13, RZ, RZ, RZ ;  /* 0x000000ffff0d7224 */ /* 0x000fe200078e00ff */
[----:B------:R-:W1:Y:S01]  /*bd20*/  LDCU.64 UR8, c[0x4][0x70] ;  /* 0x01000e00ff0877ac */ /* 0x000e620008000a00 */
[----:B0-----:R-:W-:-:S02]  /*bd30*/  IMAD.U32 R4, RZ, RZ, UR4 ;  /* 0x00000004ff047e24 */ /* 0x001fc4000f8e00ff */
[----:B------:R-:W-:Y:S02]  /*bd40*/  IMAD.U32 R5, RZ, RZ, UR5 ;  /* 0x00000005ff057e24 */ /* 0x000fe4000f8e00ff */
[----:B-----5:R-:W-:Y:S02]  /*bd50*/  IMAD.U32 R6, RZ, RZ, UR6 ;  /* 0x00000006ff067e24 */ /* 0x020fe4000f8e00ff */
[----:B------:R-:W-:Y:S02]  /*bd60*/  IMAD.U32 R7, RZ, RZ, UR7 ;  /* 0x00000007ff077e24 */ /* 0x000fe4000f8e00ff */
[----:B-1----:R-:W-:Y:S02]  /*bd70*/  IMAD.U32 R10, RZ, RZ, UR8 ;  /* 0x00000008ff0a7e24 */ /* 0x002fe4000f8e00ff */
[----:B--2---:R-:W-:-:S07]  /*bd80*/  IMAD.U32 R11, RZ, RZ, UR9 ;  /* 0x00000009ff0b7e24 */ /* 0x004fce000f8e00ff */
[----:B------:R-:W-:-:S07]  /*bd90*/  LEPC R20, `(.L_x_9007) ;  /* 0x000000001014794e */ /* 0x000fce0000000000 */
[----:B---34-:R-:W-:Y:S05]  /*bda0*/  CALL.ABS.NOINC R2 ;  /* 0x0000000002007343 */ /* 0x018fea0003c00000 */
.L_x_9007:
[----:B------:R-:W-:Y:S05]  /*bdb0*/  EXIT ;  /* 0x000000000000794d */ /* 0x000fea0003800000 */
.L_x_9006:
        /* <DEDUP_REMOVED lines=12> */
.L_x_9009:
[----:B------:R-:W-:Y:S05]  /*be80*/  BSYNC.RECONVERGENT B0 ;  /* 0x0000000000007941 */ /* 0x000fea0003800200 */
.L_x_9008:
[----:B------:R-:W-:-:S05]  /*be90*/  LOP3.LUT R5, R0, 0x80, R7, 0xf8, !PT ;  /* 0x0000008000057812 */ /* 0x000fca00078ef807 */
[----:B------:R-:W-:Y:S01]  /*bea0*/  STG.E.U8 desc[UR36][R2.64], R5 ;  /* 0x0000000502007986 */ /* 0x000fe2000c101124 */
[----:B------:R-:W-:Y:S05]  /*beb0*/  EXIT ;  /* 0x000000000000794d */ /* 0x000fea0003800000 */
.L_x_9005:
        /* <DEDUP_REMOVED lines=11> */
.L_x_9011:
[----:B------:R-:W-:Y:S01]  /*bf70*/  IMAD.MOV.U32 R0, RZ, RZ, 0x7f ;  /* 0x0000007fff007424 */ /* 0x000fe200078e00ff */
[----:B------:R-:W-:-:S04]  /*bf80*/  ISETP.GT.U32.AND P0, PT, R4, 0x7f800000, PT ;  /* 0x7f8000000400780c */ /* 0x000fc80003f04070 */
[----:B------:R-:W-:-:S09]  /*bf90*/  SEL R0, R0, 0x7c, P0 ;  /* 0x0000007c00007807 */ /* 0x000fd20000000000 */
.L_x_9012:
[----:B------:R-:W-:Y:S05]  /*bfa0*/  BSYNC.RECONVERGENT B0 ;  /* 0x0000000000007941 */ /* 0x000fea0003800200 */
.L_x_9010:
[----:B------:R-:W-:-:S04]  /*bfb0*/  SHF.R.U32.HI R5, RZ, 0x18, R24 ;  /* 0x00000018ff057819 */ /* 0x000fc80000011618 */
[----:B------:R-:W-:-:S05]  /*bfc0*/  LOP3.LUT R5, R0, 0x80, R5, 0xf8, !PT ;  /* 0x0000008000057812 */ /* 0x000fca00078ef805 */
[----:B------:R-:W-:Y:S01]  /*bfd0*/  STG.E.U8 desc[UR36][R2.64], R5 ;  /* 0x0000000502007986 */ /* 0x000fe2000c101124 */
[----:B------:R-:W-:Y:S05]  /*bfe0*/  EXIT ;  /* 0x000000000000794d */ /* 0x000fea0003800000 */
.L_x_9004:
[----:B------:R-:W-:-:S05]  /*bff0*/  F2FP.BF16.F32.PACK_AB R24, RZ, R24 ;  /* 0x00000018ff18723e */ /* 0x000fca00000010ff */
[----:B------:R-:W-:Y:S01]  /*c000*/  STG.E.U16 desc[UR36][R2.64], R24 ;  /* 0x0000001802007986 */ /* 0x000fe2000c101524 */
[----:B------:R-:W-:Y:S05]  /*c010*/  EXIT ;  /* 0x000000000000794d */ /* 0x000fea0003800000 */
.L_x_9013:
        /* <DEDUP_REMOVED lines=14> */
.L_x_54821:


//--------------------- .text._ZN2at6native18elementwise_kernelILi128ELi2EZNS0_22gpu_kernel_impl_nocastINS0_13BinaryFunctorIfffZZZNS0_16fmod_kernel_cudaERNS_18TensorIteratorBaseEENKUlvE0_clEvENKUlvE0_clEvEUlffE_EEEEvS5_RKT_EUliE_EEviT1_ --------------------------
	.section	.text._ZN2at6native18elementwise_kernelILi128ELi2EZNS0_22gpu_kernel_impl_nocastINS0_13BinaryFunctorIfffZZZNS0_16fmod_kernel_cudaERNS_18TensorIteratorBaseEENKUlvE0_clEvENKUlvE0_clEvEUlffE_EEEEvS5_RKT_EUliE_EEviT1_,"ax",@progbits
	.align	128
        .global         _ZN2at6native18elementwise_kernelILi128ELi2EZNS0_22gpu_kernel_impl_nocastINS0_13BinaryFunctorIfffZZZNS0_16fmod_kernel_cudaERNS_18TensorIteratorBaseEENKUlvE0_clEvENKUlvE0_clEvEUlffE_EEEEvS5_RKT_EUliE_EEviT1_
        .type           _ZN2at6native18elementwise_kernelILi128ELi2EZNS0_22gpu_kernel_impl_nocastINS0_13BinaryFunctorIfffZZZNS0_16fmod_kernel_cudaERNS_18TensorIteratorBaseEENKUlvE0_clEvENKUlvE0_clEvEUlffE_EEEEvS5_RKT_EUliE_EEviT1_,@function
        .size           _ZN2at6native18elementwise_kernelILi128ELi2EZNS0_22gpu_kernel_impl_nocastINS0_13BinaryFunctorIfffZZZNS0_16fmod_kernel_cudaERNS_18TensorIteratorBaseEENKUlvE0_clEvENKUlvE0_clEvEUlffE_EEEEvS5_RKT_EUliE_EEviT1_,(.L_x_54822 - _ZN2at6native18elementwise_kernelILi128ELi2EZNS0_22gpu_kernel_impl_nocastINS0_13BinaryFunctorIfffZZZNS0_16fmod_kernel_cudaERNS_18TensorIteratorBaseEENKUlvE0_clEvENKUlvE0_clEvEUlffE_EEEEvS5_RKT_EUliE_EEviT1_)
        .other          _ZN2at6native18elementwise_kernelILi128ELi2EZNS0_22gpu_kernel_impl_nocastINS0_13BinaryFunctorIfffZZZNS0_16fmod_kernel_cudaERNS_18TensorIteratorBaseEENKUlvE0_clEvENKUlvE0_clEvEUlffE_EEEEvS5_RKT_EUliE_EEviT1_,@"STO_CUDA_ENTRY STV_DEFAULT"
_ZN2at6native18elementwise_kernelILi128ELi2EZNS0_22gpu_kernel_impl_nocastINS0_13BinaryFunctorIfffZZZNS0_16fmod_kernel_cudaERNS_18TensorIteratorBaseEENKUlvE0_clEvENKUlvE0_clEvEUlffE_EEEEvS5_RKT_EUliE_EEviT1_:
.text._ZN2at6native18elementwise_kernelILi128ELi2EZNS0_22gpu_kernel_impl_nocastINS0_13BinaryFunctorIfffZZZNS0_16fmod_kernel_cudaERNS_18TensorIteratorBaseEENKUlvE0_clEvENKUlvE0_clEvEUlffE_EEEEvS5_RKT_EUliE_EEviT1_:
        /* <DEDUP_REMOVED lines=10> */
[----:B------:R-:W-:Y:S01]  /*00a0*/  BSSY.RECONVERGENT B0, `(.L_x_9015) ;  /* 0x0000047000007945 */ /* 0x000fe20003800200 */
[----:B0-----:R-:W-:-:S13]  /*00b0*/  ISETP.GE.AND P0, PT, R3, UR4, PT ;  /* 0x0000000403007c0c */ /* 0x001fda000bf06270 */
[----:B------:R-:W-:Y:S05]  /*00c0*/  @P0 BRA `(.L_x_9016) ;  /* 0x0000000400100947 */ /* 0x000fea0003800000 */
[----:B------:R-:W0:Y:S08]  /*00d0*/  LDC.64 R4, c[0x0][0x5f0] ;  /* 0x00017c00ff047b82 */ /* 0x000e300000000a00 */
[----:B------:R-:W1:Y:S01]  /*00e0*/  LDC.64 R6, c[0x0][0x5f8] ;  /* 0x00017e00ff067b82 */ /* 0x000e620000000a00 */
[----:B0-----:R-:W2:Y:S04]  /*00f0*/  LDG.E R0, desc[UR6][R4.64] ;  /* 0x0000000604007981 */ /* 0x001ea8000c1e1900 */
[----:B-1----:R-:W3:Y:S01]  /*0100*/  LDG.E R7, desc[UR6][R6.64] ;  /* 0x0000000606077981 */ /* 0x002ee2000c1e1900 */
[C---:B--2---:R-:W-:Y:S01]  /*0110*/  FADD.FTZ R9, |R0|.reuse, -RZ ;  /* 0x800000ff00097221 */ /* 0x044fe20000010200 */
[----:B---3--:R-:W-:-:S13]  /*0120*/  FSETP.GEU.FTZ.AND P0, PT, |R0|, |R7|, PT ;  /* 0x400000070000720b */ /* 0x008fda0003f1e200 */
        /* <DEDUP_REMOVED lines=23> */
.L_x_9020:
[----:B------:R-:W-:Y:S01]  /*02a0*/  FSETP.GEU.FTZ.AND P0, PT, R6, -R2, PT ;  /* 0x800000020600720b */ /* 0x000fe20003f1e000 */
[----:B------:R-:W-:-:S12]  /*02b0*/  FADD.FTZ R4, R4, -1 ;  /* 0xbf80000004047421 */ /* 0x000fd80000010000 */
[----:B------:R-:W-:-:S07]  /*02c0*/  @!P0 FADD.FTZ R4, R4, -1 ;  /* 0xbf80000004048421 */ /* 0x000fce0000010000 */
.L_x_9019:
[----:B------:R-:W-:Y:S01]  /*02d0*/  FFMA.FTZ R9, -R2, R4, R9 ;  /* 0x0000000402097223 */ /* 0x000fe20000010109 */
[----:B------:R-:W-:Y:S06]  /*02e0*/  BRA `(.L_x_9017) ;  /* 0x0000000000707947 */ /* 0x000fec0003800000 */
.L_x_9018:
[----:B------:R-:W-:Y:S02]  /*02f0*/  LOP3.LUT R4, R2, 0xff800000, RZ, 0xc0, !PT ;  /* 0xff80000002047812 */ /* 0x000fe400078ec0ff */
        /* <DEDUP_REMOVED lines=12> */
.L_x_9022:
        /* <DEDUP_REMOVED lines=13> */
.L_x_9021:
[----:B------:R-:W-:-:S04]  /*0490*/  FMUL.FTZ R5, R5, 1.1920928955078125e-07 ;  /* 0x3400000005057820 */ /* 0x000fc80000410000 */
[----:B------:R-:W-:-:S07]  /*04a0*/  FMUL.FTZ R9, R10, R5 ;  /* 0x000000050a097220 */ /* 0x000fce0000410000 */
.L_x_9017:
[----:B------:R-:W1:Y:S01]  /*04b0*/  LDC.64 R4, c[0x0][0x5e8] ;  /* 0x00017a00ff047b82 */ /* 0x000e620000000a00 */
[C---:B------:R-:W-:Y:S02]  /*04c0*/  FSETP.NAN.FTZ.AND P0, PT, |R9|.reuse, |R9|, PT ;  /* 0x400000090900720b */ /* 0x040fe40003f18200 */
[----:B------:R-:W-:Y:S02]  /*04d0*/  LOP3.LUT R0, R9, 0x80000000, R0, 0xb8, !PT ;  /* 0x8000000009007812 */ /* 0x000fe400078eb800 */
[----:B------:R-:W-:Y:S02]  /*04e0*/  IADD3 R3, PT, PT, R3, 0x80, RZ ;  /* 0x0000008003037810 */ /* 0x000fe40007ffe0ff */
[----:B------:R-:W-:-:S05]  /*04f0*/  FSEL R9, R9, R0, P0 ;  /* 0x0000000009097208 */ /* 0x000fca0000000000 */
[----:B-1----:R1:W-:Y:S02]  /*0500*/  STG.E desc[UR6][R4.64], R9 ;  /* 0x0000000904007986 */ /* 0x0023e4000c101906 */
.L_x_9016:
[----:B------:R-:W-:Y:S05]  /*0510*/  BSYNC.RECONVERGENT B0 ;  /* 0x0000000000007941 */ /* 0x000fea0003800200 */
.L_x_9015:
[----:B------:R-:W-:-:S13]  /*0520*/  ISETP.GE.AND P0, PT, R3, UR4, PT ;  /* 0x0000000403007c0c */ /* 0x000fda000bf06270 */
[----:B------:R-:W-:Y:S05]  /*0530*/  @P0 EXIT ;  /* 0x000000000000094d */ /* 0x000fea0003800000 */
[----:B0-----:R-:W0:Y:S08]  /*0540*/  LDC.64 R2, c[0x0][0x5f0] ;  /* 0x00017c00ff027b82 */ /* 0x001e300000000a00 */
[----:B-1----:R-:W1:Y:S01]  /*0550*/  LDC.64 R4, c[0x0][0x5f8] ;  /* 0x00017e00ff047b82 */ /* 0x002e620000000a00 */
        /* <DEDUP_REMOVED lines=27> */
.L_x_9026:
[----:B------:R-:W-:Y:S01]  /*0710*/  FSETP.GEU.FTZ.AND P0, PT, R4, -R2, PT ;  /* 0x800000020400720b */ /* 0x000fe20003f1e000 */
[----:B------:R-:W-:-:S12]  /*0720*/  FADD.FTZ R6, R6, -1 ;  /* 0xbf80000006067421 */ /* 0x000fd80000010000 */
[----:B------:R-:W-:-:S07]  /*0730*/  @!P0 FADD.FTZ R6, R6, -1 ;  /* 0xbf80000006068421 */ /* 0x000fce0000010000 */
.L_x_9025:
[----:B------:R-:W-:Y:S01]  /*0740*/  FFMA.FTZ R7, -R2, R6, R7 ;  /* 0x0000000602077223 */ /* 0x000fe20000010107 */
[----:B------:R-:W-:Y:S06]  /*0750*/  BRA `(.L_x_9023) ;  /* 0x0000000000707947 */ /* 0x000fec0003800000 */
.L_x_9024:
        /* <DEDUP_REMOVED lines=13> */
.L_x_9028:
        /* <DEDUP_REMOVED lines=13> */
.L_x_9027:
[----:B0-----:R-:W-:-:S04]  /*0900*/  FMUL.FTZ R2, R3, 1.1920928955078125e-07 ;  /* 0x3400000003027820 */ /* 0x001fc80000410000 */
[----:B------:R-:W-:-:S07]  /*0910*/  FMUL.FTZ R7, R9, R2 ;  /* 0x0000000209077220 */ /* 0x000fce0000410000 */
.L_x_9023:
[----:B------:R-:W0:Y:S01]  /*0920*/  LDC.64 R2, c[0x0][0x5e8] ;  /* 0x00017a00ff027b82 */ /* 0x000e220000000a00 */
[C---:B------:R-:W-:Y:S02]  /*0930*/  FSETP.NAN.FTZ.AND P0, PT, |R7|.reuse, |R7|, PT ;  /* 0x400000070700720b */ /* 0x040fe40003f18200 */
[----:B------:R-:W-:-:S04]  /*0940*/  LOP3.LUT R0, R7, 0x80000000, R0, 0xb8, !PT ;  /* 0x8000000007007812 */ /* 0x000fc800078eb800 */
[----:B------:R-:W-:-:S05]  /*0950*/  FSEL R7, R7, R0, P0 ;  /* 0x0000000007077208 */ /* 0x000fca0000000000 */
[----:B0-----:R-:W-:Y:S01]  /*0960*/  STG.E desc[UR6][R2.64], R7 ;  /* 0x0000000702007986 */ /* 0x001fe2000c101906 */
[----:B------:R-:W-:Y:S05]  /*0970*/  EXIT ;  /* 0x000000000000794d */ /* 0x000fea0003800000 */
.L_x_9014:
[----:B------:R-:W0:Y:S01]  /*0980*/  LDCU UR4, c[0x0][0x380] ;  /* 0x00007000ff0477ac */ /* 0x000e220008000800 */
[----:B------:R-:W-:Y:S01]  /*0990*/  IADD3 R2, PT, PT, R2, -0x1, RZ ;  /* 0xffffffff02027810 */ /* 0x000fe20007ffe0ff */
[----:B------:R-:W-:Y:S03]  /*09a0*/  BSSY.RECONVERGENT B1, `(.L_x_9029) ;  /* 0x00001b0000017945 */ /* 0x000fe60003800200 */
        /* <DEDUP_REMOVED lines=352> */
.L_x_9031:
[----:B------:R-:W0:Y:S02]  /*1fb0*/  LDCU.128 UR8, c[0x0][0x5f0] ;  /* 0x0000be00ff0877ac */ /* 0x000e240008000c00 */
[----:B0-----:R-:W-:Y:S02]  /*1fc0*/  IADD3 R8, P1, PT, R4, UR10, RZ ;  /* 0x0000000a04087c10 */ /* 0x001fe4000ff3e0ff */
[----:B------:R-:W-:Y:S02]  /*1fd0*/  IADD3 R6, P0, PT, R6, UR8, RZ ;  /* 0x0000000806067c10 */ /* 0x000fe4000ff1e0ff */
[----:B------:R-:W-:Y:S02]  /*1fe0*/  IADD3.X R9, PT, PT, RZ, UR11, RZ, P1, !PT ;  /* 0x0000000bff097c10 */ /* 0x000fe40008ffe4ff */
[----:B------:R-:W-:-:S04]  /*1ff0*/  IADD3.X R7, PT, PT, RZ, UR9, RZ, P0, !PT ;  /* 0x00000009ff077c10 */ /* 0x000fc800087fe4ff */
[----:B------:R-:W2:Y:S04]  /*2000*/  LDG.E R9, desc[UR6][R8.64] ;  /* 0x0000000608097981 */ /* 0x000ea8000c1e1900 */
[----:B------:R-:W2:Y:S01]  /*2010*/  LDG.E R4, desc[UR6][R6.64] ;  /* 0x0000000606047981 */ /* 0x000ea2000c1e1900 */
[----:B------:R-:W-:Y:S01]  /*2020*/  BSSY.RECONVERGENT B0, `(.L_x_9032) ;  /* 0x000003f000007945 */ /* 0x000fe20003800200 */
[C---:B--2---:R-:W-:Y:S01]  /*2030*/  FSETP.GEU.FTZ.AND P0, PT, |R4|.reuse, |R9|, PT ;  /* 0x400000090400720b */ /* 0x044fe20003f1e200 */
        /* <DEDUP_REMOVED lines=28> */
.L_x_9036:
[----:B------:R-:W-:Y:S05]  /*2200*/  BSYNC.RECONVERGENT B2 ;  /* 0x0000000000027941 */ /* 0x000fea0003800200 */
.L_x_9035:
[----:B------:R-:W-:Y:S01]  /*2210*/  FFMA.FTZ R11, -R10, R6, R11 ;  /* 0x000000060a0b7223 */ /* 0x000fe2000001010b */
[----:B------:R-:W-:Y:S06]  /*2220*/  BRA `(.L_x_9033) ;  /* 0x0000000000787947 */ /* 0x000fec0003800000 */
.L_x_9034:
[----:B------:R-:W-:Y:S01]  /*2230*/  LOP3.LUT R12, R10, 0xff800000, RZ, 0xc0, !PT ;  /* 0xff8000000a0c7812 */ /* 0x000fe200078ec0ff */
[----:B------:R-:W-:Y:S01]  /*2240*/  BSSY.RECONVERGENT B2, `(.L_x_9037) ;  /* 0x000001a000027945 */ /* 0x000fe20003800200 */
[----:B------:R-:W-:Y:S02]  /*2250*/  FSETP.GT.FTZ.AND P2, PT, |R9|, RZ, PT ;  /* 0x000000ff0900720b */ /* 0x000fe40003f54200 */
[C---:B------:R-:W-:Y:S02]  /*2260*/  IADD3 R7, PT, PT, R11.reuse, 0xb800000, -R12 ;  /* 0x0b8000000b077810 */ /* 0x040fe40007ffe80c */
        /* <DEDUP_REMOVED lines=10> */
.L_x_9039:
        /* <DEDUP_REMOVED lines=13> */
.L_x_9038:
[----:B------:R-:W-:Y:S05]  /*23e0*/  BSYNC.RECONVERGENT B2 ;  /* 0x0000000000027941 */ /* 0x000fea0003800200 */
.L_x_9037:
[----:B------:R-:W-:-:S04]  /*23f0*/  FMUL.FTZ R6, R6, 1.1920928955078125e-07 ;  /* 0x3400000006067820 */ /* 0x000fc80000410000 */
[----:B------:R-:W-:-:S07]  /*2400*/  FMUL.FTZ R11, R11, R6 ;  /* 0x000000060b0b7220 */ /* 0x000fce0000410000 */
.L_x_9033:
[----:B------:R-:W-:Y:S05]  /*2410*/  BSYNC.RECONVERGENT B0 ;  /* 0x0000000000007941 */ /* 0x000fea0003800200 */
.L_x_9032:
[----:B------:R-:W1:Y:S01]  /*2420*/  LDCU.64 UR8, c[0x0][0x5e8] ;  /* 0x0000bd00ff0877ac */ /* 0x000e620008000a00 */
[C---:B------:R-:W-:Y:S02]  /*2430*/  FSETP.NAN.FTZ.AND P0, PT, |R11|.reuse, |R11|, PT ;  /* 0x4000000b0b00720b */ /* 0x040fe40003f18200 */
[----:B------:R-:W-:Y:S02]  /*2440*/  LOP3.LUT R4, R11, 0x80000000, R4, 0xb8, !PT ;  /* 0x800000000b047812 */ /* 0x000fe400078eb804 */
[----:B------:R-:W-:Y:S02]  /*2450*/  IADD3 R3, PT, PT, R3, 0x80, RZ ;  /* 0x0000008003037810 */ /* 0x000fe40007ffe0ff */
[----:B------:R-:W-:Y:S02]  /*2460*/  FSEL R11, R11, R4, P0 ;  /* 0x000000040b0b7208 */ /* 0x000fe40000000000 */
[----:B-1----:R-:W-:-:S04]  /*2470*/  IADD3 R6, P1, PT, R5, UR8, RZ ;  /* 0x0000000805067c10 */ /* 0x002fc8000ff3e0ff */
[----:B------:R-:W-:-:S05]  /*2480*/  IADD3.X R7, PT, PT, RZ, UR9, RZ, P1, !PT ;  /* 0x00000009ff077c10 */ /* 0x000fca0008ffe4ff */
[----:B------:R1:W-:Y:S04]  /*2490*/  STG.E desc[UR6][R6.64], R11 ;  /* 0x0000000b06007986 */ /* 0x0003e8000c101906 */
.L_x_9030:
[----:B------:R-:W-:Y:S05]  /*24a0*/  BSYNC.RECONVERGENT B1 ;  /* 0x0000000000017941 */ /* 0x000fea0003800200 */
.L_x_9029:
[----:B------:R-:W-:-:S13]  /*24b0*/  ISETP.GE.AND P0, PT, R3, UR4, PT ;  /* 0x0000000403007c0c */ /* 0x000fda000bf06270 */
[----:B------:R-:W-:Y:S05]  /*24c0*/  @P0 EXIT ;  /* 0x000000000000094d */ /* 0x000fea0003800000 */
[----:B------:R-:W1:Y:S01]  /*24d0*/  LDCU.64 UR4, c[0x0][0x390] ;  /* 0x00007200ff0477ac */ /* 0x000e620008000a00 */
[----:B------:R-:W-:Y:S01]  /*24e0*/  HFMA2 R4, -RZ, RZ, 0, 0 ;  /* 0x00000000ff047431 */ /* 0x000fe200000001ff */
[----:B------:R-:W-:Y:S01]  /*24f0*/  MOV R5, R3 ;  /* 0x0000000300057202 */ /* 0x000fe20000000f00 */
[----:B------:R-:W2:Y:S01]  /*2500*/  LDCU UR8, c[0x0][0x38c] ;  /* 0x00007180ff0877ac */ /* 0x000ea20008000800 */
[----:B------:R-:W-:Y:S01]  /*2510*/  ISETP.NE.AND P0, PT, R2, RZ, PT ;  /* 0x000000ff0200720c */ /* 0x000fe20003f05270 */
[----:B------:R-:W3:Y:S01]  /*2520*/  LDCU.64 UR10, c[0x0][0x4b8] ;  /* 0x00009700ff0a77ac */ /* 0x000ee20008000a00 */
[----:B-1----:R-:W-:Y:S01]  /*2530*/  IMAD.HI.U32 R6, R3, UR4, R4 ;  /* 0x0000000403067c27 */ /* 0x002fe2000f8e0004 */
[----:B------:R-:W1:Y:S04]  /*2540*/  LDCU UR4, c[0x0][0x4c0] ;  /* 0x00009800ff0477ac */ /* 0x000e680008000800 */
[----:B------:R-:W-:-:S04]  /*2550*/  SHF.R.U32.HI R7, RZ, UR5, R6 ;  /* 0x00000005ff077c19 */ /* 0x000fc80008011606 */
[----:B------:R-:W-:-:S05]  /*2560*/  IADD3 R4, PT, PT, -R7, RZ, RZ ;  /* 0x000000ff07047210 */ /* 0x000fca0007ffe1ff */
[----:B--2---:R-:W-:-:S04]  /*2570*/  IMAD R2, R4, UR8, R3 ;  /* 0x0000000804027c24 */ /* 0x004fc8000f8e0203 */
[C---:B---3--:R-:W-:Y:S02]  /*2580*/  IMAD R3, R2.reuse, UR10, RZ ;  /* 0x0000000a02037c24 */ /* 0x048fe4000f8e02ff */
[C---:B------:R-:W-:Y:S02]  /*2590*/  IMAD R4, R2.reuse, UR11, RZ ;  /* 0x0000000b02047c24 */ /* 0x040fe4000f8e02ff */
[----:B-1----:R-:W-:Y:S01]  /*25a0*/  IMAD R2, R2, UR4, RZ ;  /* 0x0000000402027c24 */ /* 0x002fe2000f8e02ff */
        /* <DEDUP_REMOVED lines=334> */
.L_x_9040:
[----:B------:R-:W1:Y:S01]  /*3a90*/  LDCU.128 UR8, c[0x0][0x5f0] ;  /* 0x0000be00ff0877ac */ /* 0x000e620008000c00 */
[----:B------:R-:W2:Y:S01]  /*3aa0*/  LDCU.64 UR4, c[0x0][0x5e8] ;  /* 0x0000bd00ff0477ac */ /* 0x000ea20008000a00 */
[----:B-1----:R-:W-:Y:S02]  /*3ab0*/  IADD3 R6, P1, PT, R2, UR10, RZ ;  /* 0x0000000a02067c10 */ /* 0x002fe4000ff3e0ff */
[----:B------:R-:W-:Y:S02]  /*3ac0*/  IADD3 R4, P0, PT, R4, UR8, RZ ;  /* 0x0000000804047c10 */ /* 0x000fe4000ff1e0ff */
[----:B------:R-:W-:Y:S02]  /*3ad0*/  IADD3.X R7, PT, PT, RZ, UR11, RZ, P1, !PT ;  /* 0x0000000bff077c10 */ /* 0x000fe40008ffe4ff */
[----:B------:R-:W-:-:S04]  /*3ae0*/  IADD3.X R5, PT, PT, RZ, UR9, RZ, P0, !PT ;  /* 0x00000009ff057c10 */ /* 0x000fc800087fe4ff */
[----:B------:R-:W3:Y:S04]  /*3af0*/  LDG.E R7, desc[UR6][R6.64] ;  /* 0x0000000606077981 */ /* 0x000ee8000c1e1900 */
[----:B------:R-:W3:Y:S01]  /*3b00*/  LDG.E R0, desc[UR6][R4.64] ;  /* 0x0000000604007981 */ /* 0x000ee2000c1e1900 */
[----:B--2---:R-:W-:Y:S01]  /*3b10*/  IADD3 R2, P1, PT, R3, UR4, RZ ;  /* 0x0000000403027c10 */ /* 0x004fe2000ff3e0ff */
[----:B------:R-:W-:Y:S03]  /*3b20*/  BSSY.RECONVERGENT B0, `(.L_x_9041) ;  /* 0x0000040000007945 */ /* 0x000fe60003800200 */
[----:B------:R-:W-:Y:S02]  /*3b30*/  IADD3.X R3, PT, PT, RZ, UR5, RZ, P1, !PT ;  /* 0x00000005ff037c10 */ /* 0x000fe40008ffe4ff */
[C---:B---3--:R-:W-:Y:S01]  /*3b40*/  FSETP.GEU.FTZ.AND P0, PT, |R0|.reuse, |R7|, PT ;  /* 0x400000070000720b */ /* 0x048fe20003f1e200 */
        /* <DEDUP_REMOVED lines=25> */
.L_x_9046:
[----:B------:R-:W-:Y:S01]  /*3ce0*/  FSETP.GEU.FTZ.AND P0, PT, R6, -R8, PT ;  /* 0x800000080600720b */ /* 0x000fe20003f1e000 */
[----:B------:R-:W-:-:S12]  /*3cf0*/  FADD.FTZ R4, R4, -1 ;  /* 0xbf80000004047421 */ /* 0x000fd80000010000 */
[----:B------:R-:W-:-:S07]  /*3d00*/  @!P0 FADD.FTZ R4, R4, -1 ;  /* 0xbf80000004048421 */ /* 0x000fce0000010000 */
.L_x_9045:
[----:B------:R-:W-:Y:S05]  /*3d10*/  BSYNC.RECONVERGENT B1 ;  /* 0x0000000000017941 */ /* 0x000fea0003800200 */
.L_x_9044:
[----:B------:R-:W-:Y:S01]  /*3d20*/  FFMA.FTZ R9, -R8, R4, R9 ;  /* 0x0000000408097223 */ /* 0x000fe20000010109 */
[----:B------:R-:W-:Y:S06]  /*3d30*/  BRA `(.L_x_9042) ;  /* 0x0000000000787947 */ /* 0x000fec0003800000 */
.L_x_9043:
        /* <DEDUP_REMOVED lines=13> */
[----:B------:R1:W2:Y:S03]  /*3e10*/  MUFU.RCP R10, R11 ;  /* 0x0000000b000a7308 */ /* 0x0002a60000001000 */
.L_x_9049:
        /* <DEDUP_REMOVED lines=13> */
.L_x_9048:
[----:B------:R-:W-:Y:S05]  /*3ef0*/  BSYNC.RECONVERGENT B1 ;  /* 0x0000000000017941 */ /* 0x000fea0003800200 */
.L_x_9047:
[----:B------:R-:W-:-:S04]  /*3f00*/  FMUL.FTZ R4, R4, 1.1920928955078125e-07 ;  /* 0x3400000004047820 */ /* 0x000fc80000410000 */
[----:B------:R-:W-:-:S07]  /*3f10*/  FMUL.FTZ R9, R9, R4 ;  /* 0x0000000409097220 */ /* 0x000fce0000410000 */
.L_x_9042:
[----:B------:R-:W-:Y:S05]  /*3f20*/  BSYNC.RECONVERGENT B0 ;  /* 0x0000000000007941 */ /* 0x000fea0003800200 */
.L_x_9041:
[C---:B------:R-:W-:Y:S02]  /*3f30*/  FSETP.NAN.FTZ.AND P0, PT, |R9|.reuse, |R9|, PT ;  /* 0x400000090900720b */ /* 0x040fe40003f18200 */
[----:B------:R-:W-:-:S04]  /*3f40*/  LOP3.LUT R0, R9, 0x80000000, R0, 0xb8, !PT ;  /* 0x8000000009007812 */ /* 0x000fc800078eb800 */
[----:B------:R-:W-:-:S05]  /*3f50*/  FSEL R9, R9, R0, P0 ;  /* 0x0000000009097208 */ /* 0x000fca0000000000 */
[----:B------:R-:W-:Y:S01]  /*3f60*/  STG.E desc[UR6][R2.64], R9 ;  /* 0x0000000902007986 */ /* 0x000fe2000c101906 */
[----:B------:R-:W-:Y:S05]  /*3f70*/  EXIT ;  /* 0x000000000000794d */ /* 0x000fea0003800000 */
.L_x_9050:
        /* <DEDUP_REMOVED lines=16> */
.L_x_54822:


//--------------------- .text._ZN2at6native27unrolled_elementwise_kernelINS0_13BinaryFunctorIfffZZZNS0_16fmod_kernel_cudaERNS_18TensorIteratorBaseEENKUlvE0_clEvENKUlvE0_clEvEUlffE_EESt5arrayIPcLm3EELi4E23TrivialOffsetCalculatorILi2EjESC_ILi1EjENS0_6memory15LoadWithoutCastENSF_16StoreWithoutCastEEEviT_T0_T2_T3_T4_T5_ --------------------------
	.section	.text._ZN2at6native27unrolled_elementwise_kernelINS0_13BinaryFunctorIfffZZZNS0_16fmod_kernel_cudaERNS_18TensorIteratorBaseEENKUlvE0_clEvENKUlvE0_clEvEUlffE_EESt5arrayIPcLm3EELi4E23TrivialOffsetCalculatorILi2EjESC_ILi1EjENS0_6memory15LoadWithoutCastENSF_16StoreWithoutCastEEEviT_T0_T2_T3_T4_T5_,"ax",@progbits
	.align	128
        .global         _ZN2at6native27unrolled_elementwise_kernelINS0_13BinaryFunctorIfffZZZNS0_16fmod_kernel_cudaERNS_18TensorIteratorBaseEENKUlvE0_clEvENKUlvE0_clEvEUlffE_EESt5arrayIPcLm3EELi4E23TrivialOffsetCalculatorILi2EjESC_ILi1EjENS0_6memory15LoadWithoutCastENSF_16StoreWithoutCastEEEviT_T0_T2_T3_T4_T5_
        .type           _ZN2at6native27unrolled_elementwise_kernelINS0_13BinaryFunctorIfffZZZNS0_16fmod_kernel_cudaERNS_18TensorIteratorBaseEENKUlvE0_clEvENKUlvE0_clEvEUlffE_EESt5arrayIPcLm3EELi4E23TrivialOffsetCalculatorILi2EjESC_ILi1EjENS0_6memory15LoadWithoutCastENSF_16StoreWithoutCastEEEviT_T0_T2_T3_T4_T5_,@function
        .size           _ZN2at6native27unrolled_elementwise_kernelINS0_13BinaryFunctorIfffZZZNS0_16fmod_kernel_cudaERNS_18TensorIteratorBaseEENKUlvE0_clEvENKUlvE0_clEvEUlffE_EESt5arrayIPcLm3EELi4E23TrivialOffsetCalculatorILi2EjESC_ILi1EjENS0_6memory15LoadWithoutCastENSF_16StoreWithoutCastEEEviT_T0_T2_T3_T4_T5_,(.L_x_54823 - _ZN2at6native27unrolled_elementwise_kernelINS0_13BinaryFunctorIfffZZZNS0_16fmod_kernel_cudaERNS_18TensorIteratorBaseEENKUlvE0_clEvENKUlvE0_clEvEUlffE_EESt5arrayIPcLm3EELi4E23TrivialOffsetCalculatorILi2EjESC_ILi1EjENS0_6memory15LoadWithoutCastENSF_16StoreWithoutCastEEEviT_T0_T2_T3_T4_T5_)
        .other          _ZN2at6native27unrolled_elementwise_kernelINS0_13BinaryFunctorIfffZZZNS0_16fmod_kernel_cudaERNS_18TensorIteratorBaseEENKUlvE0_clEvENKUlvE0_clEvEUlffE_EESt5arrayIPcLm3EELi4E23TrivialOffsetCalculatorILi2EjESC_ILi1EjENS0_6memory15LoadWithoutCastENSF_16StoreWithoutCastEEEviT_T0_T2_T3_T4_T5_,@"STO_CUDA_ENTRY STV_DEFAULT"
_ZN2at6native27unrolled_elementwise_kernelINS0_13BinaryFunctorIfffZZZNS0_16fmod_kernel_cudaERNS_18TensorIteratorBaseEENKUlvE0_clEvENKUlvE0_clEvEUlffE_EESt5arrayIPcLm3EELi4E23TrivialOffsetCalculatorILi2EjESC_ILi1EjENS0_6memory15LoadWithoutCastENSF_16StoreWithoutCastEEEviT_T0_T2_T3_T4_T5_:
.text._ZN2at6native27unrolled_elementwise_kernelINS0_13BinaryFunctorIfffZZZNS0_16fmod_kernel_cudaERNS_18TensorIteratorBaseEENKUlvE0_clEvENKUlvE0_clEvEUlffE_EESt5arrayIPcLm3EELi4E23TrivialOffsetCalculatorILi2EjESC_ILi1EjENS0_6memory15LoadWithoutCastENSF_16StoreWithoutCastEEEviT_T0_T2_T3_T4_T5_:
[----:B------:R-:W-:Y:S01]  /*0000*/  LDC R1, c[0x0][0x37c] ;  /* 0x0000df00ff017b82 */ /* 0x000fe20000000800 */
[----:B------:R-:W0:Y:S07]  /*0010*/  S2R R0, SR_CTAID.X ;  /* 0x0000000000007919 */ /* 0x000e2e0000002500 */
[----:B------:R-:W0:Y:S01]  /*0020*/  LDC R3, c[0x0][0x380] ;  /* 0x0000e000ff037b82 */ /* 0x000e220000000800 */
[----:B------:R-:W1:Y:S01]  /*0030*/  LDCU.64 UR4, c[0x0][0x358] ;  /* 0x00006b00ff0477ac */ /* 0x000e620008000a00 */
[----:B------:R-:W-:Y:S01]  /*0040*/  IMAD.MOV.U32 R22, RZ, RZ, RZ ;  /* 0x000000ffff167224 */ /* 0x000fe200078e00ff */
[----:B------:R-:W2:Y:S05]  /*0050*/  S2R R25, SR_TID.X ;  /* 0x0000000000197919 */ /* 0x000eaa0000002100 */
[----:B------:R-:W3:Y:S08]  /*0060*/  LDC.64 R12, c[0x0][0x390] ;  /* 0x0000e400ff0c7b82 */ /* 0x000ef00000000a00 */
[----:B------:R-:W4:Y:S08]  /*0070*/  LDC.64 R14, c[0x0][0x398] ;  /* 0x0000e600ff0e7b82 */ /* 0x000f300000000a00 */
[----:B------:R-:W1:Y:S01]  /*0080*/  LDC.64 R8, c[0x0][0x398] ;  /* 0x0000e600ff087b82 */ /* 0x000e620000000a00 */
[----:B0-----:R-:W-:-:S07]  /*0090*/  IMAD R18, R0, -0x200, R3 ;  /* 0xfffffe0000127824 */ /* 0x001fce00078e0203 */
[----:B------:R-:W0:Y:S01]  /*00a0*/  LDC.64 R6, c[0x0][0x390] ;  /* 0x0000e400ff067b82 */ /* 0x000e220000000a00 */
[----:B--2---:R-:W-:Y:S01]  /*00b0*/  IMAD.MOV.U32 R19, RZ, RZ, R25 ;  /* 0x000000ffff137224 */ /* 0x004fe200078e0019 */
[----:B------:R-:W-:-:S06]  /*00c0*/  ISETP.GE.AND P0, PT, R25, R18, PT ;  /* 0x000000121900720c */ /* 0x000fcc0003f06270 */
[----:B------:R-:W2:Y:S08]  /*00d0*/  LDC.64 R2, c[0x0][0x390] ;  /* 0x0000e400ff027b82 */ /* 0x000eb00000000a00 */
[----:B------:R-:W0:Y:S01]  /*00e0*/  LDC.64 R4, c[0x0][0x398] ;  /* 0x0000e600ff047b82 */ /* 0x000e220000000a00 */
[----:B------:R-:W-:Y:S02]  /*00f0*/  @!P0 VIADD R25, R19, 0x80 ;  /* 0x0000008013198836 */ /* 0x000fe40000000000 */
[----:B------:R-:W-:-:S03]  /*0100*/  @!P0 IMAD R21, R0, 0x200, R19 ;  /* 0x0000020000158824 */ /* 0x000fc600078e0213 */
[----:B------:R-:W-:Y:S01]  /*0110*/  ISETP.GE.AND P1, PT, R25, R18, PT ;  /* 0x000000121900720c */ /* 0x000fe20003f26270 */
[C---:B---3--:R-:W-:Y:S01]  /*0120*/  @!P0 IMAD.WIDE.U32 R12, R21.reuse, 0x4, R12 ;  /* 0x00000004150c8825 */ /* 0x048fe200078e000c */
[----:B------:R-:W3:Y:S03]  /*0130*/  LDC.64 R16, c[0x0][0x390] ;  /* 0x0000e400ff107b82 */ /* 0x000ee60000000a00 */
[----:B----4-:R-:W-:Y:S01]  /*0140*/  @!P0 IMAD.WIDE.U32 R14, R21, 0x4, R14 ;  /* 0x00000004150e8825 */ /* 0x010fe200078e000e */
[----:B------:R-:W-:-:S04]  /*0150*/  CS2R R20, SRZ ;  /* 0x0000000000147805 */ /* 0x000fc8000001ff00 */
[----:B------:R-:W4:Y:S02]  /*0160*/  LDC.64 R10, c[0x0][0x398] ;  /* 0x0000e600ff0a7b82 */ /* 0x000f240000000a00 */
[----:B-1----:R1:W5:Y:S01]  /*0170*/  @!P0 LDG.E R20, desc[UR4][R12.64] ;  /* 0x000000040c148981 */ /* 0x002362000c1e1900 */
[----:B------:R-:W-:Y:S01]  /*0180*/  @!P1 LEA R27, R0, R25, 0x9 ;  /* 0x00000019001b9211 */ /* 0x000fe200078e48ff */
[----:B------:R-:W-:Y:S02]  /*0190*/  @!P1 VIADD R25, R25, 0x80 ;  /* 0x0000008019199836 */ /* 0x000fe40000000000 */
[----:B------:R0:W5:Y:S03]  /*01a0*/  @!P0 LDG.E R21, desc[UR4][R14.64] ;  /* 0x000000040e158981 */ /* 0x000166000c1e1900 */
[----:B------:R-:W-:Y:S02]  /*01b0*/  ISETP.GE.AND P3, PT, R25, R18, PT ;  /* 0x000000121900720c */ /* 0x000fe40003f66270 */
[----:B-1----:R-:W-:Y:S01]  /*01c0*/  CS2R R12, SRZ ;  /* 0x00000000000c7805 */ /* 0x002fe2000001ff00 */
[----:B---3--:R-:W-:-:S05]  /*01d0*/  @!P1 IMAD.WIDE.U32 R16, R27, 0x4, R16 ;  /* 0x000000041b109825 */ /* 0x008fca00078e0010 */
[----:B------:R1:W5:Y:S05]  /*01e0*/  @!P1 LDG.E R22, desc[UR4][R16.64] ;  /* 0x0000000410169981 */ /* 0x00036a000c1e1900 */
[----:B------:R-:W-:Y:S01]  /*01f0*/  @!P3 IMAD R23, R0, 0x200, R25 ;  /* 0x000002000017b824 */ /* 0x000fe200078e0219 */
[----:B------:R-:W-:-:S04]  /*0200*/  @!P3 IADD3 R25, PT, PT, R25, 0x80, RZ ;  /* 0x000000801919b810 */ /* 0x000fc80007ffe0ff */
[----:B------:R-:W-:Y:S01]  /*0210*/  ISETP.GE.AND P2, PT, R25, R18, PT ;  /* 0x000000121900720c */ /* 0x000fe20003f46270 */
[----:B--2---:R-:W-:-:S04]  /*0220*/  @!P3 IMAD.WIDE.U32 R2, R23, 0x4, R2 ;  /* 0x000000041702b825 */ /* 0x004fc800078e0002 */
[----:B------:R-:W-:-:S08]  /*0230*/  @!P3 IMAD.WIDE.U32 R8, R23, 0x4, R8 ;  /* 0x000000041708b825 */ /* 0x000fd000078e0008 */
[----:B------:R-:W-:Y:S01]  /*0240*/  @!P2 LEA R25, R0, R25, 0x9 ;  /* 0x000000190019a211 */ /* 0x000fe200078e48ff */
[----:B------:R-:W-:Y:S02]  /*0250*/  IMAD.MOV.U32 R23, RZ, RZ, RZ ;  /* 0x000000ffff177224 */ /* 0x000fe400078e00ff */
[----:B----4-:R-:W-:-:S04]  /*0260*/  @!P1 IMAD.WIDE.U32 R10, R27, 0x4, R10 ;  /* 0x000000041b0a9825 */ /* 0x010fc800078e000a */
[C---:B0-----:R-:W-:Y:S01]  /*0270*/  @!P2 IMAD.WIDE.U32 R6, R25.reuse, 0x4, R6 ;  /* 0x000000041906a825 */ /* 0x041fe200078e0006 */
[----:B------:R1:W5:Y:S03]  /*0280*/  @!P3 LDG.E R23, desc[UR4][R2.64] ;  /* 0x000000040217b981 */ /* 0x000366000c1e1900 */
[----:B------:R-:W-:Y:S01]  /*0290*/  @!P2 IMAD.WIDE.U32 R4, R25, 0x4, R4 ;  /* 0x000000041904a825 */ /* 0x000fe200078e0004 */
[----:B------:R-:W-:Y:S01]  /*02a0*/  CS2R R24, SRZ ;  /* 0x0000000000187805 */ /* 0x000fe2000001ff00 */
[----:B------:R1:W5:Y:S04]  /*02b0*/  @!P2 LDG.E R12, desc[UR4][R6.64] ;  /* 0x00000004060ca981 */ /* 0x000368000c1e1900 */
[----:B------:R1:W5:Y:S04]  /*02c0*/  @!P2 LDG.E R13, desc[UR4][R4.64] ;  /* 0x00000004040da981 */ /* 0x000368000c1e1900 */
[----:B------:R1:W5:Y:S04]  /*02d0*/  @!P1 LDG.E R25, desc[UR4][R10.64] ;  /* 0x000000040a199981 */ /* 0x000368000c1e1900 */
[----:B------:R1:W5:Y:S01]  /*02e0*/  @!P3 LDG.E R24, desc[UR4][R8.64] ;  /* 0x000000040818b981 */ /* 0x000362000c1e1900 */
[----:B------:R-:W-:Y:S01]  /*02f0*/  ISETP.GE.AND P0, PT, R19, R18, PT ;  /* 0x000000121300720c */ /* 0x000fe20003f06270 */
[----:B------:R-:W-:-:S12]  /*0300*/  BSSY.RECONVERGENT B1, `(.L_x_9051) ;  /* 0x0000045000017945 */ /* 0x000fd80003800200 */
[----:B-1----:R-:W-:Y:S05]  /*0310*/  @P0 BRA `(.L_x_9052) ;  /* 0x00000004000c0947 */ /* 0x002fea0003800000 */
[C---:B-----5:R-:W-:Y:S01]  /*0320*/  FSETP.GEU.FTZ.AND P0, PT, |R20|.reuse, |R21|, PT ;  /* 0x400000151400720b */ /* 0x060fe20003f1e200 */
        /* <DEDUP_REMOVED lines=29> */
.L_x_9057:
[----:B------:R-:W-:Y:S05]  /*0500*/  BSYNC.RECONVERGENT B2 ;  /* 0x0000000000027941 */ /* 0x000fea0003800200 */
.L_x_9056:
[----:B------:R-:W-:Y:S01]  /*0510*/  FFMA.FTZ R3, -R6, R2, R3 ;  /* 0x0000000206037223 */ /* 0x000fe20000010103 */
[----:B------:R-:W-:Y:S06]  /*0520*/  BRA `(.L_x_9054) ;  /* 0x0000000000787947 */ /* 0x000fec0003800000 */
.L_x_9055:
        /* <DEDUP_REMOVED lines=14> */
.L_x_9060:
        /* <DEDUP_REMOVED lines=13> */
.L_x_9059:
[----:B------:R-:W-:Y:S05]  /*06e0*/  BSYNC.RECONVERGENT B2 ;  /* 0x0000000000027941 */ /* 0x000fea0003800200 */
.L_x_9058:
[----:B------:R-:W-:-:S04]  /*06f0*/  FMUL.FTZ R2, R3, 1.1920928955078125e-07 ;  /* 0x3400000003027820 */ /* 0x000fc80000410000 */
[----:B------:R-:W-:-:S07]  /*0700*/  FMUL.FTZ R3, R7, R2 ;  /* 0x0000000207037220 */ /* 0x000fce0000410000 */
.L_x_9054:
[----:B------:R-:W-:Y:S05]  /*0710*/  BSYNC.RECONVERGENT B0 ;  /* 0x0000000000007941 */ /* 0x000fea0003800200 */
.L_x_9053:
[C---:B------:R-:W-:Y:S02]  /*0720*/  FSETP.NAN.FTZ.AND P0, PT, |R3|.reuse, |R3|, PT ;  /* 0x400000030300720b */ /* 0x040fe40003f18200 */
[----:B------:R-:W-:-:S04]  /*0730*/  LOP3.LUT R2, R3, 0x80000000, R20, 0xb8, !PT ;  /* 0x8000000003027812 */ /* 0x000fc800078eb814 */
[----:B------:R-:W-:-:S07]  /*0740*/  FSEL R2, R3, R2, P0 ;  /* 0x0000000203027208 */ /* 0x000fce0000000000 */
.L_x_9052:
[----:B------:R-:W-:Y:S05]  /*0750*/  BSYNC.RECONVERGENT B1 ;  /* 0x0000000000017941 */ /* 0x000fea0003800200 */
.L_x_9051:
[----:B------:R-:W-:Y:S01]  /*0760*/  IADD3 R3, PT, PT, R19, 0x80, RZ ;  /* 0x0000008013037810 */ /* 0x000fe20007ffe0ff */
[----:B------:R-:W-:Y:S03]  /*0770*/  BSSY.RECONVERGENT B1, `(.L_x_9061) ;  /* 0x0000046000017945 */ /* 0x000fe60003800200 */
[----:B------:R-:W-:-:S13]  /*0780*/  ISETP.GE.AND P0, PT, R3, R18, PT ;  /* 0x000000120300720c */ /* 0x000fda0003f06270 */
[----:B------:R-:W-:Y:S05]  /*0790*/  @P0 BRA `(.L_x_9062) ;  /* 0x00000004000c0947 */ /* 0x000fea0003800000 */
[C---:B-----5:R-:W-:Y:S01]  /*07a0*/  FSETP.GEU.FTZ.AND P0, PT, |R22|.reuse, |R25|, PT ;  /* 0x400000191600720b */ /* 0x060fe20003f1e200 */
[----:B------:R-:W-:Y:S01]  /*07b0*/  BSSY.RECONVERGENT B0, `(.L_x_9063) ;  /* 0x000003e000007945 */ /* 0x000fe20003800200 */
[----:B------:R-:W-:-:S11]  /*07c0*/  FADD.FTZ R5, |R22|, -RZ ;  /* 0x800000ff16057221 */ /* 0x000fd60000010200 */
        /* <DEDUP_REMOVED lines=24> */
.L_x_9068:
[----:B------:R-:W-:Y:S01]  /*0950*/  FSETP.GEU.FTZ.AND P0, PT, R7, -R8, PT ;  /* 0x800000080700720b */ /* 0x000fe20003f1e000 */
[----:B------:R-:W-:-:S12]  /*0960*/  FADD.FTZ R4, R4, -1 ;  /* 0xbf80000004047421 */ /* 0x000fd80000010000 */
[----:B------:R-:W-:-:S07]  /*0970*/  @!P0 FADD.FTZ R4, R4, -1 ;  /* 0xbf80000004048421 */ /* 0x000fce0000010000 */
.L_x_9067:
[----:B------:R-:W-:Y:S05]  /*0980*/  BSYNC.RECONVERGENT B2 ;  /* 0x0000000000027941 */ /* 0x000fea0003800200 */
.L_x_9066:
[----:B------:R-:W-:Y:S01]  /*0990*/  FFMA.FTZ R5, -R8, R4, R5 ;  /* 0x0000000408057223 */ /* 0x000fe20000010105 */
[----:B------:R-:W-:Y:S06]  /*09a0*/  BRA `(.L_x_9064) ;  /* 0x0000000000787947 */ /* 0x000fec0003800000 */
.L_x_9065:
        /* <DEDUP_REMOVED lines=14> */
.L_x_9071:
        /* <DEDUP_REMOVED lines=13> */
.L_x_9070:
[----:B------:R-:W-:Y:S05]  /*0b60*/  BSYNC.RECONVERGENT B2 ;  /* 0x0000000000027941 */ /* 0x000fea0003800200 */
.L_x_9069:
[----:B------:R-:W-:-:S04]  /*0b70*/  FMUL.FTZ R4, R5, 1.1920928955078125e-07 ;  /* 0x3400000005047820 */ /* 0x000fc80000410000 */
[----:B------:R-:W-:-:S07]  /*0b80*/  FMUL.FTZ R5, R9, R4 ;  /* 0x0000000409057220 */ /* 0x000fce0000410000 */
.L_x_9064:
[----:B------:R-:W-:Y:S05]  /*0b90*/  BSYNC.RECONVERGENT B0 ;  /* 0x0000000000007941 */ /* 0x000fea0003800200 */
.L_x_9063:
[C---:B------:R-:W-:Y:S02]  /*0ba0*/  FSETP.NAN.FTZ.AND P0, PT, |R5|.reuse, |R5|, PT ;  /* 0x400000050500720b */ /* 0x040fe40003f18200 */
[----:B------:R-:W-:-:S04]  /*0bb0*/  LOP3.LUT R4, R5, 0x80000000, R22, 0xb8, !PT ;  /* 0x8000000005047812 */ /* 0x000fc800078eb816 */
[----:B------:R-:W-:-:S07]  /*0bc0*/  FSEL R4, R5, R4, P0 ;  /* 0x0000000405047208 */ /* 0x000fce0000000000 */
.L_x_9062:
[----:B------:R-:W-:Y:S05]  /*0bd0*/  BSYNC.RECONVERGENT B1 ;  /* 0x0000000000017941 */ /* 0x000fea0003800200 */
.L_x_9061:
        /* <DEDUP_REMOVED lines=31> */
.L_x_9079:
[----:B------:R-:W-:Y:S01]  /*0dd0*/  FSETP.GEU.FTZ.AND P0, PT, R8, -R9, PT ;  /* 0x800000090800720b */ /* 0x000fe20003f1e000 */
[----:B------:R-:W-:-:S12]  /*0de0*/  FADD.FTZ R5, R5, -1 ;  /* 0xbf80000005057421 */ /* 0x000fd80000010000 */
[----:B------:R-:W-:-:S07]  /*0df0*/  @!P0 FADD.FTZ R5, R5, -1 ;  /* 0xbf80000005058421 */ /* 0x000fce0000010000 */
.L_x_9078:
[----:B------:R-:W-:Y:S05]  /*0e00*/  BSYNC.RECONVERGENT B2 ;  /* 0x0000000000027941 */ /* 0x000fea0003800200 */
.L_x_9077:
[----:B------:R-:W-:Y:S01]  /*0e10*/  FFMA.FTZ R6, -R9, R5, R6 ;  /* 0x0000000509067223 */ /* 0x000fe20000010106 */
[----:B------:R-:W-:Y:S06]  /*0e20*/  BRA `(.L_x_9075) ;  /* 0x0000000000787947 */ /* 0x000fec0003800000 */
.L_x_9076:
        /* <DEDUP_REMOVED lines=14> */
.L_x_9082:
        /* <DEDUP_REMOVED lines=13> */
.L_x_9081:
[----:B------:R-:W-:Y:S05]  /*0fe0*/  BSYNC.RECONVERGENT B2 ;  /* 0x0000000000027941 */ /* 0x000fea0003800200 */
.L_x_9080:
[----:B------:R-:W-:-:S04]  /*0ff0*/  FMUL.FTZ R5, R6, 1.1920928955078125e-07 ;  /* 0x3400000006057820 */ /* 0x000fc80000410000 */
[----:B------:R-:W-:-:S07]  /*1000*/  FMUL.FTZ R6, R10, R5 ;  /* 0x000000050a067220 */ /* 0x000fce0000410000 */
.L_x_9075:
[----:B------:R-:W-:Y:S05]  /*1010*/  BSYNC.RECONVERGENT B0 ;  /* 0x0000000000007941 */ /* 0x000fea0003800200 */
.L_x_9074:
[C---:B------:R-:W-:Y:S02]  /*1020*/  FSETP.NAN.FTZ.AND P0, PT, |R6|.reuse, |R6|, PT ;  /* 0x400000060600720b */ /* 0x040fe40003f18200 */
[----:B------:R-:W-:-:S04]  /*1030*/  LOP3.LUT R5, R6, 0x80000000, R23, 0xb8, !PT ;  /* 0x8000000006057812 */ /* 0x000fc800078eb817 */
[----:B------:R-:W-:-:S07]  /*1040*/  FSEL R5, R6, R5, P0 ;  /* 0x0000000506057208 */ /* 0x000fce0000000000 */
.L_x_9073:
[----:B------:R-:W-:Y:S05]  /*1050*/  BSYNC.RECONVERGENT B1 ;  /* 0x0000000000017941 */ /* 0x000fea0003800200 */
.L_x_9072:
        /* <DEDUP_REMOVED lines=31> */
.L_x_9090:
[----:B------:R-:W-:Y:S01]  /*1250*/  FSETP.GEU.FTZ.AND P0, PT, R9, -R10, PT ;  /* 0x8000000a0900720b */ /* 0x000fe20003f1e000 */
[----:B------:R-:W-:-:S12]  /*1260*/  FADD.FTZ R6, R6, -1 ;  /* 0xbf80000006067421 */ /* 0x000fd80000010000 */
[----:B------:R-:W-:-:S07]  /*1270*/  @!P0 FADD.FTZ R6, R6, -1 ;  /* 0xbf80000006068421 */ /* 0x000fce0000010000 */
.L_x_9089:
[----:B------:R-:W-:Y:S05]  /*1280*/  BSYNC.RECONVERGENT B2 ;  /* 0x0000000000027941 */ /* 0x000fea0003800200 */
.L_x_9088:
[----:B------:R-:W-:Y:S01]  /*1290*/  FFMA.FTZ R7, -R10, R6, R7 ;  /* 0x000000060a077223 */ /* 0x000fe20000010107 */
[----:B------:R-:W-:Y:S06]  /*12a0*/  BRA `(.L_x_9086) ;  /* 0x0000000000787947 */ /* 0x000fec0003800000 */
.L_x_9087:
        /* <DEDUP_REMOVED lines=14> */
.L_x_9093:
        /* <DEDUP_REMOVED lines=13> */
.L_x_9092:
[----:B------:R-:W-:Y:S05]  /*1460*/  BSYNC.RECONVERGENT B2 ;  /* 0x0000000000027941 */ /* 0x000fea0003800200 */
.L_x_9091:
[----:B------:R-:W-:-:S04]  /*1470*/  FMUL.FTZ R6, R7, 1.1920928955078125e-07 ;  /* 0x3400000007067820 */ /* 0x000fc80000410000 */
[----:B------:R-:W-:-:S07]  /*1480*/  FMUL.FTZ R7, R11, R6 ;  /* 0x000000060b077220 */ /* 0x000fce0000410000 */
.L_x_9086:
[----:B------:R-:W-:Y:S05]  /*1490*/  BSYNC.RECONVERGENT B0 ;  /* 0x0000000000007941 */ /* 0x000fea0003800200 */
.L_x_9085:
[C---:B------:R-:W-:Y:S02]  /*14a0*/  FSETP.NAN.FTZ.AND P0, PT, |R7|.reuse, |R7|, PT ;  /* 0x400000070700720b */ /* 0x040fe40003f18200 */
[----:B------:R-:W-:-:S04]  /*14b0*/  LOP3.LUT R12, R7, 0x80000000, R12, 0xb8, !PT ;  /* 0x80000000070c7812 */ /* 0x000fc800078eb80c */
[----:B------:R-:W-:-:S07]  /*14c0*/  FSEL R9, R7, R12, P0 ;  /* 0x0000000c07097208 */ /* 0x000fce0000000000 */
.L_x_9084:
[----:B------:R-:W-:Y:S05]  /*14d0*/  BSYNC.RECONVERGENT B1 ;  /* 0x0000000000017941 */ /* 0x000fea0003800200 */
.L_x_9083:
[----:B------:R-:W-:Y:S01]  /*14e0*/  ISETP.GE.AND P0, PT, R19, R18, PT ;  /* 0x000000121300720c */ /* 0x000fe20003f06270 */
[----:B------:R-:W-:Y:S04]  /*14f0*/  BSSY.RECONVERGENT B0, `(.L_x_9094) ;  /* 0x0000017000007945 */ /* 0x000fe80003800200 */
[----:B------:R-:W-:Y:S08]  /*1500*/  BSSY.RELIABLE B1, `(.L_x_9095) ;  /* 0x000000f000017945 */ /* 0x000ff00003800100 */
[----:B------:R-:W-:Y:S05]  /*1510*/  @P0 BRA `(.L_x_9096) ;  /* 0x0000000000340947 */ /* 0x000fea0003800000 */
[----:B------:R-:W1:Y:S01]  /*1520*/  LDC.64 R6, c[0x0][0x388] ;  /* 0x0000e200ff067b82 */ /* 0x000e620000000a00 */
[----:B0-----:R-:W-:Y:S01]  /*1530*/  LEA R11, R0, R19, 0x9 ;  /* 0x00000013000b7211 */ /* 0x001fe200078e48ff */
[----:B------:R-:W-:-:S05]  /*1540*/  IMAD.MOV.U32 R19, RZ, RZ, R3 ;  /* 0x000000ffff137224 */ /* 0x000fca00078e0003 */
[----:B------:R-:W-:-:S13]  /*1550*/  ISETP.GE.AND P0, PT, R19, R18, PT ;  /* 0x000000121300720c */ /* 0x000fda0003f06270 */
[----:B------:R-:W-:Y:S05]  /*1560*/  @P0 BREAK.RELIABLE B1 ;  /* 0x0000000000010942 */ /* 0x000fea0003800100 */
[----:B-1----:R-:W-:-:S05]  /*1570*/  IMAD.WIDE.U32 R6, R11, 0x4, R6 ;  /* 0x000000040b067825 */ /* 0x002fca00078e0006 */
[----:B------:R0:W-:Y:S01]  /*1580*/  STG.E desc[UR4][R6.64], R2 ;  /* 0x0000000206007986 */ /* 0x0001e2000c101904 */
[----:B------:R-:W-:Y:S05]  /*1590*/  @P0 BRA `(.L_x_9097) ;  /* 0x0000000000300947 */ /* 0x000fea0003800000 */
[----:B0-----:R-:W0:Y:S01]  /*15a0*/  LDC.64 R2, c[0x0][0x388] ;  /* 0x0000e200ff027b82 */ /* 0x001e220000000a00 */
[----:B------:R-:W-:Y:S01]  /*15b0*/  LEA R7, R0, R19, 0x9 ;  /* 0x0000001300077211 */ /* 0x000fe200078e48ff */
[----:B------:R-:W-:-:S04]  /*15c0*/  VIADD R19, R19, 0x80 ;  /* 0x0000008013137836 */ /* 0x000fc80000000000 */
[----:B0-----:R-:W-:-:S05]  /*15d0*/  IMAD.WIDE.U32 R2, R7, 0x4, R2 ;  /* 0x0000000407027825 */ /* 0x001fca00078e0002 */
[----:B------:R1:W-:Y:S02]  /*15e0*/  STG.E desc[UR4][R2.64], R4 ;  /* 0x0000000402007986 */ /* 0x0003e4000c101904 */
.L_x_9096:
[----:B------:R-:W-:Y:S05]  /*15f0*/  BSYNC.RELIABLE B1 ;  /* 0x0000000000017941 */ /* 0x000fea0003800100 */
.L_x_9095:
[----:B------:R-:W-:-:S13]  /*1600*/  ISETP.GE.AND P0, PT, R19, R18, PT ;  /* 0x000000121300720c */ /* 0x000fda0003f06270 */
[----:B-1----:R-:W1:Y:S01]  /*1610*/  @!P0 LDC.64 R2, c[0x0][0x388] ;  /* 0x0000e200ff028b82 */ /* 0x002e620000000a00 */
[----:B------:R-:W-:Y:S01]  /*1620*/  @!P0 LEA R7, R0, R19, 0x9 ;  /* 0x0000001300078211 */ /* 0x000fe200078e48ff */
[----:B------:R-:W-:-:S04]  /*1630*/  @!P0 VIADD R19, R19, 0x80 ;  /* 0x0000008013138836 */ /* 0x000fc80000000000 */
[----:B-1----:R-:W-:-:S05]  /*1640*/  @!P0 IMAD.WIDE.U32 R2, R7, 0x4, R2 ;  /* 0x0000000407028825 */ /* 0x002fca00078e0002 */
[----:B------:R1:W-:Y:S02]  /*1650*/  @!P0 STG.E desc[UR4][R2.64], R5 ;  /* 0x0000000502008986 */ /* 0x0003e4000c101904 */
.L_x_9097:
[----:B------:R-:W-:Y:S05]  /*1660*/  BSYNC.RECONVERGENT B0 ;  /* 0x0000000000007941 */ /* 0x000fea0003800200 */
.L_x_9094:
[----:B------:R-:W-:Y:S05]  /*1670*/  WARPSYNC.ALL ;  /* 0x0000000000007948 */ /* 0x000fea0003800000 */
[----:B------:R-:W-:-:S13]  /*1680*/  ISETP.GE.AND P0, PT, R19, R18, PT ;  /* 0x000000121300720c */ /* 0x000fda0003f06270 */
[----:B------:R-:W-:Y:S05]  /*1690*/  @P0 EXIT ;  /* 0x000000000000094d */ /* 0x000fea0003800000 */
[----:B01----:R-:W0:Y:S01]  /*16a0*/  LDC.64 R2, c[0x0][0x388] ;  /* 0x0000e200ff027b82 */ /* 0x003e220000000a00 */
[----:B------:R-:W-:-:S05]  /*16b0*/  LEA R19, R0, R19, 0x9 ;  /* 0x0000001300137211 */ /* 0x000fca00078e48ff */
[----:B0-----:R-:W-:-:S05]  /*16c0*/  IMAD.WIDE.U32 R2, R19, 0x4, R2 ;  /* 0x0000000413027825 */ /* 0x001fca00078e0002 */
[----:B------:R-:W-:Y:S01]  /*16d0*/  STG.E desc[UR4][R2.64], R9 ;  /* 0x0000000902007986 */ /* 0x000fe2000c101904 */
[----:B------:R-:W-:Y:S05]  /*16e0*/  EXIT ;  /* 0x000000000000794d */ /* 0x000fea0003800000 */
.L_x_9098:
        /* <DEDUP_REMOVED lines=9> */
.L_x_54823:


//--------------------- .text._ZN2at6native29vectorized_elementwise_kernelILi2ENS0_13BinaryFunctorIfffZZZNS0_16fmod_kernel_cudaERNS_18TensorIteratorBaseEENKUlvE0_clEvENKUlvE0_clEvEUlffE_EESt5arrayIPcLm3EEEEviT0_T1_ --------------------------
	.section	.text._ZN2at6native29vectorized_elementwise_kernelILi2ENS0_13BinaryFunctorIfffZZZNS0_16fmod_kernel_cudaERNS_18TensorIteratorBaseEENKUlvE0_clEvENKUlvE0_clEvEUlffE_EESt5arrayIPcLm3EEEEviT0_T1_,"ax",@progbits
	.align	128
        .global         _ZN2at6native29vectorized_elementwise_kernelILi2ENS0_13BinaryFunctorIfffZZZNS0_16fmod_kernel_cudaERNS_18TensorIteratorBaseEENKUlvE0_clEvENKUlvE0_clEvEUlffE_EESt5arrayIPcLm3EEEEviT0_T1_
        .type           _ZN2at6native29vectorized_elementwise_kernelILi2ENS0_13BinaryFunctorIfffZZZNS0_16fmod_kernel_cudaERNS_18TensorIteratorBaseEENKUlvE0_clEvENKUlvE0_clEvEUlffE_EESt5arrayIPcLm3EEEEviT0_T1_,@function
        .size           _ZN2at6native29vectorized_elementwise_kernelILi2ENS0_13BinaryFunctorIfffZZZNS0_16fmod_kernel_cudaERNS_18TensorIteratorBaseEENKUlvE0_clEvENKUlvE0_clEvEUlffE_EESt5arrayIPcLm3EEEEviT0_T1_,(.L_x_54824 - _ZN2at6native29vectorized_elementwise_kernelILi2ENS0_13BinaryFunctorIfffZZZNS0_16fmod_kernel_cudaERNS_18TensorIteratorBaseEENKUlvE0_clEvENKUlvE0_clEvEUlffE_EESt5arrayIPcLm3EEEEviT0_T1_)
        .other          _ZN2at6native29vectorized_elementwise_kernelILi2ENS0_13BinaryFunctorIfffZZZNS0_16fmod_kernel_cudaERNS_18TensorIteratorBaseEENKUlvE0_clEvENKUlvE0_clEvEUlffE_EESt5arrayIPcLm3EEEEviT0_T1_,@"STO_CUDA_ENTRY STV_DEFAULT"
_ZN2at6native29vectorized_elementwise_kernelILi2ENS0_13BinaryFunctorIfffZZZNS0_16fmod_kernel_cudaERNS_18TensorIteratorBaseEENKUlvE0_clEvENKUlvE0_clEvEUlffE_EESt5arrayIPcLm3EEEEviT0_T1_:
.text._ZN2at6native29vectorized_elementwise_kernelILi2ENS0_13BinaryFunctorIfffZZZNS0_16fmod_kernel_cudaERNS_18TensorIteratorBaseEENKUlvE0_clEvENKUlvE0_clEvEUlffE_EESt5arrayIPcLm3EEEEviT0_T1_:
        /* <DEDUP_REMOVED lines=10> */
[----:B------:R-:W-:-:S07]  /*00a0*/  IMAD.MOV.U32 R8, RZ, RZ, RZ ;  /* 0x000000ffff087224 */ /* 0x000fce00078e00ff */
        /* <DEDUP_REMOVED lines=12> */
[----:B--2---:R-:W-:-:S04]  /*0170*/  @!P3 IMAD.WIDE.U32 R14, R7, 0x4, R14 ;  /* 0x00000004070eb825 */ /* 0x004fc800078e000e */
[----:B------:R-:W-:Y:S01]  /*0180*/  HFMA2 R7, -RZ, RZ, 0, 0 ;  /* 0x00000000ff077431 */ /* 0x000fe200000001ff */
[----:B------:R-:W1:Y:S01]  /*0190*/  LDC.64 R28, c[0x0][0x390] ;  /* 0x0000e400ff1c7b82 */ /* 0x000e620000000a00 */
[----:B------:R2:W5:Y:S01]  /*01a0*/  @!P3 LDG.E R8, desc[UR4][R14.64] ;  /* 0x000000040e08b981 */ /* 0x000562000c1e1900 */
[----:B------:R-:W-:Y:S02]  /*01b0*/  @!P0 IMAD.IADD R17, R4, 0x1, R26 ;  /* 0x0000000104118824 */ /* 0x000fe400078e021a */
[----:B------:R-:W-:Y:S01]  /*01c0*/  @!P0 VIADD R26, R26, 0x80 ;  /* 0x000000801a1a8836 */ /* 0x000fe20000000000 */
[----:B------:R4:W5:Y:S04]  /*01d0*/  @!P3 LDG.E R7, desc[UR4][R10.64] ;  /* 0x000000040a07b981 */ /* 0x000968000c1e1900 */
[----:B------:R-:W-:Y:S01]  /*01e0*/  ISETP.GE.U32.AND P1, PT, R26, R5, PT ;  /* 0x000000051a00720c */ /* 0x000fe20003f26070 */
[----:B--2---:R-:W2:-:S12]  /*01f0*/  LDC.64 R14, c[0x0][0x390] ;  /* 0x0000e400ff0e7b82 */ /* 0x004e980000000a00 */
[----:B------:R-:W-:Y:S02]  /*0200*/  @!P1 IMAD.IADD R9, R4, 0x1, R26 ;  /* 0x0000000104099824 */ /* 0x000fe400078e021a */
[----:B------:R-:W-:-:S05]  /*0210*/  @!P1 VIADD R26, R26, 0x80 ;  /* 0x000000801a1a9836 */ /* 0x000fca0000000000 */
[----:B------:R-:W-:Y:S01]  /*0220*/  ISETP.GE.U32.AND P2, PT, R26, R5, PT ;  /* 0x000000051a00720c */ /* 0x000fe20003f46070 */
[----:B---3--:R-:W-:Y:S01]  /*0230*/  @!P0 IMAD.WIDE.U32 R22, R17, 0x4, R22 ;  /* 0x0000000411168825 */ /* 0x008fe200078e0016 */
[----:B----4-:R-:W-:-:S11]  /*0240*/  CS2R R10, SRZ ;  /* 0x00000000000a7805 */ /* 0x010fd6000001ff00 */
[----:B------:R-:W-:Y:S01]  /*0250*/  @!P2 IMAD.IADD R27, R4, 0x1, R26 ;  /* 0x00000001041ba824 */ /* 0x000fe200078e021a */
[----:B------:R-:W-:-:S04]  /*0260*/  @!P2 IADD3 R26, PT, PT, R26, 0x80, RZ ;  /* 0x000000801a1aa810 */ /* 0x000fc80007ffe0ff */
[----:B------:R-:W-:Y:S01]  /*0270*/  ISETP.GE.U32.AND P3, PT, R26, R5, PT ;  /* 0x000000051a00720c */ /* 0x000fe20003f66070 */
[----:B------:R-:W-:Y:S02]  /*0280*/  @!P0 IMAD.WIDE.U32 R12, R17, 0x4, R12 ;  /* 0x00000004110c8825 */ /* 0x000fe400078e000c */
[----:B------:R-:W3:Y:S02]  /*0290*/  LDC.64 R16, c[0x0][0x398] ;  /* 0x0000e600ff107b82 */ /* 0x000ee40000000a00 */
[C---:B0-----:R-:W-:Y:S01]  /*02a0*/  @!P1 IMAD.WIDE.U32 R2, R9.reuse, 0x4, R2 ;  /* 0x0000000409029825 */ /* 0x041fe200078e0002 */
[----:B------:R0:W5:Y:S03]  /*02b0*/  @!P0 LDG.E R10, desc[UR4][R12.64] ;  /* 0x000000040c0a8981 */ /* 0x000166000c1e1900 */
[----:B------:R-:W-:Y:S01]  /*02c0*/  @!P1 IMAD.WIDE.U32 R24, R9, 0x4, R24 ;  /* 0x0000000409189825 */ /* 0x000fe200078e0018 */
[----:B------:R4:W5:Y:S03]  /*02d0*/  @!P1 LDG.E R11, desc[UR4][R2.64] ;  /* 0x00000004020b9981 */ /* 0x000966000c1e1900 */
[----:B------:R-:W-:Y:S01]  /*02e0*/  IMAD.MOV.U32 R9, RZ, RZ, RZ ;  /* 0x000000ffff097224 */ /* 0x000fe200078e00ff */
[----:B0-----:R-:W0:Y:S05]  /*02f0*/  LDC.64 R12, c[0x0][0x398] ;  /* 0x0000e600ff0c7b82 */ /* 0x001e2a0000000a00 */
[----:B------:R1:W5:Y:S01]  /*0300*/  @!P0 LDG.E R9, desc[UR4][R22.64] ;  /* 0x0000000416098981 */ /* 0x000362000c1e1900 */
[----:B----4-:R-:W-:Y:S01]  /*0310*/  @!P3 IMAD.IADD R3, R4, 0x1, R26 ;  /* 0x000000010403b824 */ /* 0x010fe200078e021a */
[----:B------:R-:W-:-:S04]  /*0320*/  @!P3 IADD3 R26, PT, PT, R26, 0x80, RZ ;  /* 0x000000801a1ab810 */ /* 0x000fc80007ffe0ff */
[----:B------:R-:W-:Y:S01]  /*0330*/  ISETP.GE.U32.AND P0, PT, R26, R5, PT ;  /* 0x000000051a00720c */ /* 0x000fe20003f06070 */
[----:B-1----:R-:W1:Y:S01]  /*0340*/  LDC.64 R22, c[0x0][0x398] ;  /* 0x0000e600ff167b82 */ /* 0x002e620000000a00 */
[----:B------:R-:W-:Y:S01]  /*0350*/  CS2R R20, SRZ ;  /* 0x0000000000147805 */ /* 0x000fe2000001ff00 */
[----:B------:R-:W-:-:S04]  /*0360*/  @!P2 IMAD.WIDE.U32 R18, R27, 0x4, R18 ;  /* 0x000000041b12a825 */ /* 0x000fc800078e0012 */
[----:B---3--:R-:W-:Y:S01]  /*0370*/  @!P2 IMAD.WIDE.U32 R16, R27, 0x4, R16 ;  /* 0x000000041b10a825 */ /* 0x008fe200078e0010 */
[----:B------:R3:W5:Y:S05]  /*0380*/  @!P1 LDG.E R20, desc[UR4][R24.64] ;  /* 0x0000000418149981 */ /* 0x00076a000c1e1900 */
[----:B------:R-:W-:Y:S01]  /*0390*/  @!P0 IMAD.IADD R27, R4, 0x1, R26 ;  /* 0x00000001041b8824 */ /* 0x000fe200078e021a */
[----:B------:R4:W5:Y:S01]  /*03a0*/  @!P2 LDG.E R21, desc[UR4][R18.64] ;  /* 0x000000041215a981 */ /* 0x000962000c1e1900 */
[----:B------:R-:W-:-:S05]  /*03b0*/  @!P0 VIADD R26, R26, 0x80 ;  /* 0x000000801a1a8836 */ /* 0x000fca0000000000 */
[----:B------:R-:W-:Y:S02]  /*03c0*/  ISETP.GE.U32.AND P1, PT, R26, R5, PT ;  /* 0x000000051a00720c */ /* 0x000fe40003f26070 */
[----:B---3--:R-:W-:Y:S01]  /*03d0*/  CS2R R24, SRZ ;  /* 0x0000000000187805 */ /* 0x008fe2000001ff00 */
[C---:B--2---:R-:W-:Y:S01]  /*03e0*/  @!P3 IMAD.WIDE.U32 R14, R3.reuse, 0x4, R14 ;  /* 0x00000004030eb825 */ /* 0x044fe200078e000e */
[----:B----4-:R-:W2:Y:S03]  /*03f0*/  LDC.64 R18, c[0x0][0x390] ;  /* 0x0000e400ff127b82 */ /* 0x010ea60000000a00 */
[----:B0-----:R-:W-:Y:S01]  /*0400*/  @!P3 IMAD.WIDE.U32 R12, R3, 0x4, R12 ;  /* 0x00000004030cb825 */ /* 0x001fe200078e000c */
[----:B------:R-:W-:Y:S01]  /*0410*/  CS2R R2, SRZ ;  /* 0x0000000000027805 */ /* 0x000fe2000001ff00 */
[----:B------:R0:W5:Y:S02]  /*0420*/  @!P2 LDG.E R24, desc[UR4][R16.64] ;  /* 0x000000041018a981 */ /* 0x000164000c1e1900 */
[C---:B-1----:R-:W-:Y:S01]  /*0430*/  @!P0 IMAD.WIDE.U32 R22, R27.reuse, 0x4, R22 ;  /* 0x000000041b168825 */ /* 0x042fe200078e0016 */
[----:B------:R-:W-:Y:S01]  /*0440*/  MOV R0, RZ ;  /* 0x000000ff00007202 */ /* 0x000fe20000000f00 */
[----:B------:R-:W5:Y:S02]  /*0450*/  @!P3 LDG.E R25, desc[UR4][R14.64] ;  /* 0x000000040e19b981 */ /* 0x000f64000c1e1900 */
[----:B------:R-:W-:-:S02]  /*0460*/  @!P0 IMAD.WIDE.U32 R28, R27, 0x4, R28 ;  /* 0x000000041b1c8825 */ /* 0x000fc400078e001c */
[----:B------:R1:W5:Y:S01]  /*0470*/  @!P0 LDG.E R2, desc[UR4][R22.64] ;  /* 0x0000000416028981 */ /* 0x000362000c1e1900 */
[----:B0-----:R-:W0:Y:S03]  /*0480*/  LDC.64 R16, c[0x0][0x398] ;  /* 0x0000e600ff107b82 */ /* 0x001e260000000a00 */
[----:B------:R-:W5:Y:S04]  /*0490*/  @!P0 LDG.E R3, desc[UR4][R28.64] ;  /* 0x000000041c038981 */ /* 0x000f68000c1e1900 */
[----:B------:R3:W5:Y:S01]  /*04a0*/  @!P3 LDG.E R0, desc[UR4][R12.64] ;  /* 0x000000040c00b981 */ /* 0x000762000c1e1900 */
[----:B-1----:R-:W-:Y:S01]  /*04b0*/  @!P1 IMAD.IADD R23, R4, 0x1, R26 ;  /* 0x0000000104179824 */ /* 0x002fe200078e021a */
[----:B------:R-:W1:Y:S01]  /*04c0*/  LDC.64 R14, c[0x0][0x398] ;  /* 0x0000e600ff0e7b82 */ /* 0x000e620000000a00 */
[----:B------:R-:W-:-:S05]  /*04d0*/  @!P1 VIADD R26, R26, 0x80 ;  /* 0x000000801a1a9836 */ /* 0x000fca0000000000 */
[----:B------:R-:W-:Y:S01]  /*04e0*/  ISETP.GE.U32.AND P0, PT, R26, R5, PT ;  /* 0x000000051a00720c */ /* 0x000fe20003f06070 */
[----:B------:R-:W-:Y:S02]  /*04f0*/  HFMA2 R27, -RZ, RZ, 0, 0 ;  /* 0x00000000ff1b7431 */ /* 0x000fe400000001ff */
[C---:B--2---:R-:W-:Y:S01]  /*0500*/  @!P1 IMAD.WIDE.U32 R18, R23.reuse, 0x4, R18 ;  /* 0x0000000417129825 */ /* 0x044fe200078e0012 */
[----:B---3--:R-:W2:Y:S03]  /*0510*/  LDC.64 R12, c[0x0][0x390] ;  /* 0x0000e400ff0c7b82 */ /* 0x008ea60000000a00 */
[----:B0-----:R-:W-:Y:S01]  /*0520*/  @!P1 IMAD.WIDE.U32 R16, R23, 0x4, R16 ;  /* 0x0000000417109825 */ /* 0x001fe200078e0010 */
[----:B------:R0:W5:Y:S05]  /*0530*/  @!P1 LDG.E R27, desc[UR4][R18.64] ;  /* 0x00000004121b9981 */ /* 0x00016a000c1e1900 */
[----:B------:R-:W-:-:S02]  /*0540*/  @!P0 IMAD.IADD R29, R4, 0x1, R26 ;  /* 0x00000001041d8824 */ /* 0x000fc400078e021a */
[----:B------:R-:W-:-:S06]  /*0550*/  IMAD.MOV.U32 R26, RZ, RZ, RZ ;  /* 0x000000ffff1a7224 */ /* 0x000fcc00078e00ff */
[----:B------:R0:W5:Y:S01]  /*0560*/  @!P1 LDG.E R26, desc[UR4][R16.64] ;  /* 0x00000004101a9981 */ /* 0x000162000c1e1900 */
[----:B------:R-:W-:Y:S01]  /*0570*/  CS2R R22, SRZ ;  /* 0x0000000000167805 */ /* 0x000fe2000001ff00 */
[----:B-1----:R-:W-:-:S04]  /*0580*/  @!P0 IMAD.WIDE.U32 R14, R29, 0x4, R14 ;  /* 0x000000041d0e8825 */ /* 0x002fc800078e000e */
[----:B--2---:R-:W-:Y:S01]  /*0590*/  @!P0 IMAD.WIDE.U32 R12, R29, 0x4, R12 ;  /* 0x000000041d0c8825 */ /* 0x004fe200078e000c */
[----:B------:R0:W5:Y:S04]  /*05a0*/  @!P0 LDG.E R22, desc[UR4][R14.64] ;  /* 0x000000040e168981 */ /* 0x000168000c1e1900 */
[----:B------:R0:W5:Y:S01]  /*05b0*/  @!P0 LDG.E R23, desc[UR4][R12.64] ;  /* 0x000000040c178981 */ /* 0x000162000c1e1900 */
[----:B------:R-:W-:Y:S01]  /*05c0*/  ISETP.GE.U32.AND P0, PT, R6, R5, PT ;  /* 0x000000050600720c */ /* 0x000fe20003f06070 */
[----:B------:R-:W-:-:S12]  /*05d0*/  BSSY.RECONVERGENT B1, `(.L_x_9100) ;  /* 0x0000047000017945 */ /* 0x000fd80003800200 */
[----:B0-----:R-:W-:Y:S05]  /*05e0*/  @P0 BRA `(.L_x_9101) ;  /* 0x0000000400140947 */ /* 0x001fea0003800000 */
        /* <DEDUP_REMOVED lines=30> */
.L_x_9106:
[----:B------:R-:W-:Y:S05]  /*07d0*/  BSYNC.RECONVERGENT B2 ;  /* 0x0000000000027941 */ /* 0x000fea0003800200 */
.L_x_9105:
[----:B------:R-:W-:Y:S01]  /*07e0*/  FFMA.FTZ R12, -R13, R17, R12 ;  /* 0x000000110d0c7223 */ /* 0x000fe2000001010c */
[----:B------:R-:W-:Y:S06]  /*07f0*/  BRA `(.L_x_9103) ;  /* 0x0000000000807947 */ /* 0x000fec0003800000 */
.L_x_9104:
        /* <DEDUP_REMOVED lines=15> */
.L_x_9109:
        /* <DEDUP_REMOVED lines=14> */
.L_x_9108:
[----:B------:R-:W-:Y:S05]  /*09d0*/  BSYNC.RECONVERGENT B2 ;  /* 0x0000000000027941 */ /* 0x000fea0003800200 */
.L_x_9107:
[----:B------:R-:W-:-:S04]  /*09e0*/  FMUL.FTZ R15, R15, 1.1920928955078125e-07 ;  /* 0x340000000f0f7820 */ /* 0x000fc80000410000 */
[----:B0-----:R-:W-:-:S07]  /*09f0*/  FMUL.FTZ R12, R8, R15 ;  /* 0x0000000f080c7220 */ /* 0x001fce0000410000 */
.L_x_9103:
[----:B------:R-:W-:Y:S05]  /*0a00*/  BSYNC.RECONVERGENT B0 ;  /* 0x0000000000007941 */ /* 0x000fea0003800200 */
.L_x_9102:
[C---:B------:R-:W-:Y:S02]  /*0a10*/  FSETP.NAN.FTZ.AND P0, PT, |R12|.reuse, |R12|, PT ;  /* 0x4000000c0c00720b */ /* 0x040fe40003f18200 */
[----:B------:R-:W-:-:S04]  /*0a20*/  LOP3.LUT R7, R12, 0x80000000, R7, 0xb8, !PT ;  /* 0x800000000c077812 */ /* 0x000fc800078eb807 */
[----:B------:R-:W-:-:S07]  /*0a30*/  FSEL R7, R12, R7, P0 ;  /* 0x000000070c077208 */ /* 0x000fce0000000000 */
.L_x_9101:
[----:B------:R-:W-:Y:S05]  /*0a40*/  BSYNC.RECONVERGENT B1 ;  /* 0x0000000000017941 */ /* 0x000fea0003800200 */
.L_x_9100:
[----:B-----5:R-:W-:Y:S01]  /*0a50*/  IADD3 R8, PT, PT, R6, 0x80, RZ ;  /* 0x0000008006087810 */ /* 0x020fe20007ffe0ff */
[----:B------:R-:W-:Y:S03]  /*0a60*/  BSSY.RECONVERGENT B1, `(.L_x_9110) ;  /* 0x0000048000017945 */ /* 0x000fe60003800200 */
[----:B------:R-:W-:-:S13]  /*0a70*/  ISETP.GE.U32.AND P0, PT, R8, R5, PT ;  /* 0x000000050800720c */ /* 0x000fda0003f06070 */
[----:B------:R-:W-:Y:S05]  /*0a80*/  @P0 BRA `(.L_x_9111) ;  /* 0x0000000400140947 */ /* 0x000fea0003800000 */
[C---:B------:R-:W-:Y:S01]  /*0a90*/  FSETP.GEU.FTZ.AND P0, PT, |R9|.reuse, |R10|, PT ;  /* 0x4000000a0900720b */ /* 0x040fe20003f1e200 */
        /* <DEDUP_REMOVED lines=26> */
.L_x_9117:
[----:B------:R-:W-:Y:S01]  /*0c40*/  FSETP.GEU.FTZ.AND P0, PT, R15, -R17, PT ;  /* 0x800000110f00720b */ /* 0x000fe20003f1e000 */
[----:B------:R-:W-:-:S12]  /*0c50*/  FADD.FTZ R13, R13, -1 ;  /* 0xbf8000000d0d7421 */ /* 0x000fd80000010000 */
[----:B------:R-:W-:-:S07]  /*0c60*/  @!P0 FADD.FTZ R13, R13, -1 ;  /* 0xbf8000000d0d8421 */ /* 0x000fce0000010000 */
.L_x_9116:
[----:B------:R-:W-:Y:S05]  /*0c70*/  BSYNC.RECONVERGENT B2 ;  /* 0x0000000000027941 */ /* 0x000fea0003800200 */
.L_x_9115:
[----:B------:R-:W-:Y:S01]  /*0c80*/  FFMA.FTZ R12, -R17, R13, R12 ;  /* 0x0000000d110c7223 */ /* 0x000fe2000001010c */
[----:B------:R-:W-:Y:S06]  /*0c90*/  BRA `(.L_x_9113) ;  /* 0x0000000000807947 */ /* 0x000fec0003800000 */
.L_x_9114:
        /* <DEDUP_REMOVED lines=15> */
.L_x_9120:
        /* <DEDUP_REMOVED lines=14> */
.L_x_9119:
[----:B------:R-:W-:Y:S05]  /*0e70*/  BSYNC.RECONVERGENT B2 ;  /* 0x0000000000027941 */ /* 0x000fea0003800200 */
.L_x_9118:
[----:B------:R-:W-:-:S04]  /*0e80*/  FMUL.FTZ R15, R15, 1.1920928955078125e-07 ;  /* 0x340000000f0f7820 */ /* 0x000fc80000410000 */
[----:B0-----:R-:W-:-:S07]  /*0e90*/  FMUL.FTZ R12, R10, R15 ;  /* 0x0000000f0a0c7220 */ /* 0x001fce0000410000 */
.L_x_9113:
[----:B------:R-:W-:Y:S05]  /*0ea0*/  BSYNC.RECONVERGENT B0 ;  /* 0x0000000000007941 */ /* 0x000fea0003800200 */
.L_x_9112:
[C---:B------:R-:W-:Y:S02]  /*0eb0*/  FSETP.NAN.FTZ.AND P0, PT, |R12|.reuse, |R12|, PT ;  /* 0x4000000c0c00720b */ /* 0x040fe40003f18200 */
[----:B------:R-:W-:-:S04]  /*0ec0*/  LOP3.LUT R9, R12, 0x80000000, R9, 0xb8, !PT ;  /* 0x800000000c097812 */ /* 0x000fc800078eb809 */
[----:B------:R-:W-:-:S07]  /*0ed0*/  FSEL R9, R12, R9, P0 ;  /* 0x000000090c097208 */ /* 0x000fce0000000000 */
.L_x_9111:
[----:B------:R-:W-:Y:S05]  /*0ee0*/  BSYNC.RECONVERGENT B1 ;  /* 0x0000000000017941 */ /* 0x000fea0003800200 */
.L_x_9110:
[----:B------:R-:W-:Y:S01]  /*0ef0*/  VIADD R10, R6, 0x100 ;  /* 0x00000100060a7836 */ /* 0x000fe20000000000 */
[----:B------:R-:W-:Y:S04]  /*0f00*/  BSSY.RECONVERGENT B1, `(.L_x_9121) ;  /* 0x0000048000017945 */ /* 0x000fe80003800200 */
        /* <DEDUP_REMOVED lines=29> */
.L_x_9128:
[----:B------:R-:W-:Y:S01]  /*10e0*/  FSETP.GEU.FTZ.AND P0, PT, R13, -R17, PT ;  /* 0x800000110d00720b */ /* 0x000fe20003f1e000 */
[----:B------:R-:W-:-:S12]  /*10f0*/  FADD.FTZ R15, R15, -1 ;  /* 0xbf8000000f0f7421 */ /* 0x000fd80000010000 */
[----:B------:R-:W-:-:S07]  /*1100*/  @!P0 FADD.FTZ R15, R15, -1 ;  /* 0xbf8000000f0f8421 */ /* 0x000fce0000010000 */
.L_x_9127:
[----:B------:R-:W-:Y:S05]  /*1110*/  BSYNC.RECONVERGENT B2 ;  /* 0x0000000000027941 */ /* 0x000fea0003800200 */
.L_x_9126:
[----:B------:R-:W-:Y:S01]  /*1120*/  FFMA.FTZ R10, -R17, R15, R10 ;  /* 0x0000000f110a7223 */ /* 0x000fe2000001010a */
[----:B------:R-:W-:Y:S06]  /*1130*/  BRA `(.L_x_9124) ;  /* 0x0000000000807947 */ /* 0x000fec0003800000 */
.L_x_9125:
        /* <DEDUP_REMOVED lines=11> */
[----:B------:R-:W-:Y:S02]  /*11f0*/  LOP3.LUT R12, R13, 0x7fffff, RZ, 0xc0, !PT ;  /* 0x007fffff0d0c7812 */ /* 0x000fe400078ec0ff */
[----:B------:R-:W-:Y:S02]  /*1200*/  MOV R16, R15 ;  /* 0x0000000f00107202 */ /* 0x000fe40000000f00 */
[----:B------:R-:W-:-:S04]  /*1210*/  LOP3.LUT R12, R12, 0x3f800000, RZ, 0xfc, !PT ;  /* 0x3f8000000c0c7812 */ /* 0x000fc800078efcff */
[----:B------:R0:W1:Y:S03]  /*1220*/  MUFU.RCP R13, R12 ;  /* 0x0000000c000d7308 */ /* 0x0000660000001000 */
.L_x_9131:
        /* <DEDUP_REMOVED lines=14> */
.L_x_9130:
[----:B------:R-:W-:Y:S05]  /*1310*/  BSYNC.RECONVERGENT B2 ;  /* 0x0000000000027941 */ /* 0x000fea0003800200 */
.L_x_9129:
[----:B------:R-:W-:-:S04]  /*1320*/  FMUL.FTZ R15, R15, 1.1920928955078125e-07 ;  /* 0x340000000f0f7820 */ /* 0x000fc80000410000 */
[----:B------:R-:W-:-:S07]  /*1330*/  FMUL.FTZ R10, R10, R15 ;  /* 0x0000000f0a0a7220 */ /* 0x000fce0000410000 */
.L_x_9124:
[----:B------:R-:W-:Y:S05]  /*1340*/  BSYNC.RECONVERGENT B0 ;  /* 0x0000000000007941 */ /* 0x000fea0003800200 */
.L_x_9123:
[C---:B------:R-:W-:Y:S02]  /*1350*/  FSETP.NAN.FTZ.AND P0, PT, |R10|.reuse, |R10|, PT ;  /* 0x4000000a0a00720b */ /* 0x040fe40003f18200 */
[----:B------:R-:W-:-:S04]  /*1360*/  LOP3.LUT R11, R10, 0x80000000, R11, 0xb8, !PT ;  /* 0x800000000a0b7812 */ /* 0x000fc800078eb80b */
[----:B------:R-:W-:-:S07]  /*1370*/  FSEL R10, R10, R11, P0 ;  /* 0x0000000b0a0a7208 */ /* 0x000fce0000000000 */
.L_x_9122:
[----:B------:R-:W-:Y:S05]  /*1380*/  BSYNC.RECONVERGENT B1 ;  /* 0x0000000000017941 */ /* 0x000fea0003800200 */
.L_x_9121:
[----:B0-----:R-:W-:Y:S01]  /*1390*/  VIADD R12, R6, 0x180 ;  /* 0x00000180060c7836 */ /* 0x001fe20000000000 */
        /* <DEDUP_REMOVED lines=30> */
.L_x_9139:
[----:B------:R-:W-:Y:S01]  /*1580*/  FSETP.GEU.FTZ.AND P0, PT, R14, -R15, PT ;  /* 0x8000000f0e00720b */ /* 0x000fe20003f1e000 */
[----:B------:R-:W-:-:S12]  /*1590*/  FADD.FTZ R11, R11, -1 ;  /* 0xbf8000000b0b7421 */ /* 0x000fd80000010000 */
[----:B------:R-:W-:-:S07]  /*15a0*/  @!P0 FADD.FTZ R11, R11, -1 ;  /* 0xbf8000000b0b8421 */ /* 0x000fce0000010000 */
.L_x_9138:
[----:B------:R-:W-:Y:S05]  /*15b0*/  BSYNC.RECONVERGENT B2 ;  /* 0x0000000000027941 */ /* 0x000fea0003800200 */
.L_x_9137:
[----:B------:R-:W-:Y:S01]  /*15c0*/  FFMA.FTZ R12, -R15, R11, R12 ;  /* 0x0000000b0f0c7223 */ /* 0x000fe2000001010c */
[----:B------:R-:W-:Y:S06]  /*15d0*/  BRA `(.L_x_9135) ;  /* 0x0000000000847947 */ /* 0x000fec0003800000 */
.L_x_9136:
        /* <DEDUP_REMOVED lines=17> */
.L_x_9142:
        /* <DEDUP_REMOVED lines=13> */
.L_x_9141:
[----:B------:R-:W-:Y:S05]  /*17c0*/  BSYNC.RECONVERGENT B2 ;  /* 0x0000000000027941 */ /* 0x000fea0003800200 */
.L_x_9140:
[----:B------:R-:W-:-:S04]  /*17d0*/  FMUL.FTZ R16, R16, 1.1920928955078125e-07 ;  /* 0x3400000010107820 */ /* 0x000fc80000410000 */
[----:B0-----:R-:W-:-:S07]  /*17e0*/  FMUL.FTZ R12, R11, R16 ;  /* 0x000000100b0c7220 */ /* 0x001fce0000410000 */
.L_x_9135:
[----:B------:R-:W-:Y:S05]  /*17f0*/  BSYNC.RECONVERGENT B0 ;  /* 0x0000000000007941 */ /* 0x000fea0003800200 */
.L_x_9134:
[C---:B------:R-:W-:Y:S02]  /*1800*/  FSETP.NAN.FTZ.AND P0, PT, |R12|.reuse, |R12|, PT ;  /* 0x4000000c0c00720b */ /* 0x040fe40003f18200 */
[----:B------:R-:W-:-:S04]  /*1810*/  LOP3.LUT R11, R12, 0x80000000, R21, 0xb8, !PT ;  /* 0x800000000c0b7812 */ /* 0x000fc800078eb815 */
[----:B------:R-:W-:-:S07]  /*1820*/  FSEL R11, R12, R11, P0 ;  /* 0x0000000b0c0b7208 */ /* 0x000fce0000000000 */
.L_x_9133:
[----:B------:R-:W-:Y:S05]  /*1830*/  BSYNC.RECONVERGENT B1 ;  /* 0x0000000000017941 */ /* 0x000fea0003800200 */
.L_x_9132:
        /* <DEDUP_REMOVED lines=31> */
.L_x_9150:
[----:B------:R-:W-:Y:S01]  /*1a30*/  FSETP.GEU.FTZ.AND P0, PT, R15, -R17, PT ;  /* 0x800000110f00720b */ /* 0x000fe20003f1e000 */
[----:B------:R-:W-:-:S12]  /*1a40*/  FADD.FTZ R13, R13, -1 ;  /* 0xbf8000000d0d7421 */ /* 0x000fd80000010000 */
[----:B------:R-:W-:-:S07]  /*1a50*/  @!P0 FADD.FTZ R13, R13, -1 ;  /* 0xbf8000000d0d8421 */ /* 0x000fce0000010000 */
.L_x_9149:
[----:B------:R-:W-:Y:S05]  /*1a60*/  BSYNC.RECONVERGENT B2 ;  /* 0x0000000000027941 */ /* 0x000fea0003800200 */
.L_x_9148:
[----:B------:R-:W-:Y:S01]  /*1a70*/  FFMA.FTZ R12, -R17, R13, R12 ;  /* 0x0000000d110c7223 */ /* 0x000fe2000001010c */
[----:B------:R-:W-:Y:S06]  /*1a80*/  BRA `(.L_x_9146) ;  /* 0x0000000000787947 */ /* 0x000fec0003800000 */
.L_x_9147:
        /* <DEDUP_REMOVED lines=14> */
.L_x_9153:
        /* <DEDUP_REMOVED lines=13> */
.L_x_9152:
[----:B------:R-:W-:Y:S05]  /*1c40*/  BSYNC.RECONVERGENT B2 ;  /* 0x0000000000027941 */ /* 0x000fea0003800200 */
.L_x_9151:
[----:B------:R-:W-:-:S04]  /*1c50*/  FMUL.FTZ R13, R14, 1.1920928955078125e-07 ;  /* 0x340000000e0d7820 */ /* 0x000fc80000410000 */
[----:B0-----:R-:W-:-:S07]  /*1c60*/  FMUL.FTZ R12, R0, R13 ;  /* 0x0000000d000c7220 */ /* 0x001fce0000410000 */
.L_x_9146:
[----:B------:R-:W-:Y:S05]  /*1c70*/  BSYNC.RECONVERGENT B0 ;  /* 0x0000000000007941 */ /* 0x000fea0003800200 */
.L_x_9145:
[C---:B------:R-:W-:Y:S02]  /*1c80*/  FSETP.NAN.FTZ.AND P0, PT, |R12|.reuse, |R12|, PT ;  /* 0x4000000c0c00720b */ /* 0x040fe40003f18200 */
[----:B------:R-:W-:-:S04]  /*1c90*/  LOP3.LUT R25, R12, 0x80000000, R25, 0xb8, !PT ;  /* 0x800000000c197812 */ /* 0x000fc800078eb819 */
[----:B------:R-:W-:-:S07]  /*1ca0*/  FSEL R0, R12, R25, P0 ;  /* 0x000000190c007208 */ /* 0x000fce0000000000 */
.L_x_9144:
[----:B------:R-:W-:Y:S05]  /*1cb0*/  BSYNC.RECONVERGENT B1 ;  /* 0x0000000000017941 */ /* 0x000fea0003800200 */
.L_x_9143:
        /* <DEDUP_REMOVED lines=31> */
.L_x_9161:
[----:B------:R-:W-:Y:S01]  /*1eb0*/  FSETP.GEU.FTZ.AND P0, PT, R15, -R17, PT ;  /* 0x800000110f00720b */ /* 0x000fe20003f1e000 */
[----:B------:R-:W-:-:S12]  /*1ec0*/  FADD.FTZ R13, R13, -1 ;  /* 0xbf8000000d0d7421 */ /* 0x000fd80000010000 */
[----:B------:R-:W-:-:S07]  /*1ed0*/  @!P0 FADD.FTZ R13, R13, -1 ;  /* 0xbf8000000d0d8421 */ /* 0x000fce0000010000 */
.L_x_9160:
[----:B------:R-:W-:Y:S05]  /*1ee0*/  BSYNC.RECONVERGENT B2 ;  /* 0x0000000000027941 */ /* 0x000fea0003800200 */
.L_x_9159:
[----:B------:R-:W-:Y:S01]  /*1ef0*/  FFMA.FTZ R12, -R17, R13, R12 ;  /* 0x0000000d110c7223 */ /* 0x000fe2000001010c */
[----:B------:R-:W-:Y:S06]  /*1f00*/  BRA `(.L_x_9157) ;  /* 0x0000000000787947 */ /* 0x000fec0003800000 */
.L_x_9158:
        /* <DEDUP_REMOVED lines=14> */
.L_x_9164:
        /* <DEDUP_REMOVED lines=13> */
.L_x_9163:
[----:B------:R-:W-:Y:S05]  /*20c0*/  BSYNC.RECONVERGENT B2 ;  /* 0x0000000000027941 */ /* 0x000fea0003800200 */
.L_x_9162:
[----:B------:R-:W-:-:S04]  /*20d0*/  FMUL.FTZ R13, R14, 1.1920928955078125e-07 ;  /* 0x340000000e0d7820 */ /* 0x000fc80000410000 */
[----:B0-----:R-:W-:-:S07]  /*20e0*/  FMUL.FTZ R12, R2, R13 ;  /* 0x0000000d020c7220 */ /* 0x001fce0000410000 */
.L_x_9157:
[----:B------:R-:W-:Y:S05]  /*20f0*/  BSYNC.RECONVERGENT B0 ;  /* 0x0000000000007941 */ /* 0x000fea0003800200 */
.L_x_9156:
[C---:B------:R-:W-:Y:S02]  /*2100*/  FSETP.NAN.FTZ.AND P0, PT, |R12|.reuse, |R12|, PT ;  /* 0x4000000c0c00720b */ /* 0x040fe40003f18200 */
[----:B------:R-:W-:-:S04]  /*2110*/  LOP3.LUT R3, R12, 0x80000000, R3, 0xb8, !PT ;  /* 0x800000000c037812 */ /* 0x000fc800078eb803 */
[----:B------:R-:W-:-:S07]  /*2120*/  FSEL R2, R12, R3, P0 ;  /* 0x000000030c027208 */ /* 0x000fce0000000000 */
.L_x_9155:
[----:B------:R-:W-:Y:S05]  /*2130*/  BSYNC.RECONVERGENT B1 ;  /* 0x0000000000017941 */ /* 0x000fea0003800200 */
.L_x_9154:
        /* <DEDUP_REMOVED lines=31> */
.L_x_9172:
[----:B------:R-:W-:Y:S01]  /*2330*/  FSETP.GEU.FTZ.AND P0, PT, R14, -R15, PT ;  /* 0x8000000f0e00720b */ /* 0x000fe20003f1e000 */
[----:B------:R-:W-:-:S12]  /*2340*/  FADD.FTZ R3, R3, -1 ;  /* 0xbf80000003037421 */ /* 0x000fd80000010000 */
[----:B------:R-:W-:-:S07]  /*2350*/  @!P0 FADD.FTZ R3, R3, -1 ;  /* 0xbf80000003038421 */ /* 0x000fce0000010000 */
.L_x_9171:
[----:B------:R-:W-:Y:S05]  /*2360*/  BSYNC.RECONVERGENT B2 ;  /* 0x0000000000027941 */ /* 0x000fea0003800200 */
.L_x_9170:
[----:B------:R-:W-:Y:S01]  /*2370*/  FFMA.FTZ R12, -R15, R3, R12 ;  /* 0x000000030f0c7223 */ /* 0x000fe2000001010c */
[----:B------:R-:W-:Y:S06]  /*2380*/  BRA `(.L_x_9168) ;  /* 0x0000000000787947 */ /* 0x000fec0003800000 */
.L_x_9169:
        /* <DEDUP_REMOVED lines=14> */
.L_x_9175:
        /* <DEDUP_REMOVED lines=13> */
.L_x_9174:
[----:B------:R-:W-:Y:S05]  /*2540*/  BSYNC.RECONVERGENT B2 ;  /* 0x0000000000027941 */ /* 0x000fea0003800200 */
.L_x_9173:
[----:B------:R-:W-:-:S04]  /*2550*/  FMUL.FTZ R12, R12, 1.1920928955078125e-07 ;  /* 0x340000000c0c7820 */ /* 0x000fc80000410000 */
[----:B------:R-:W-:-:S07]  /*2560*/  FMUL.FTZ R12, R3, R12 ;  /* 0x0000000c030c7220 */ /* 0x000fce0000410000 */
.L_x_9168:
[----:B------:R-:W-:Y:S05]  /*2570*/  BSYNC.RECONVERGENT B0 ;  /* 0x0000000000007941 */ /* 0x000fea0003800200 */
.L_x_9167:
[C---:B------:R-:W-:Y:S02]  /*2580*/  FSETP.NAN.FTZ.AND P0, PT, |R12|.reuse, |R12|, PT ;  /* 0x4000000c0c00720b */ /* 0x040fe40003f18200 */
[----:B------:R-:W-:-:S04]  /*2590*/  LOP3.LUT R27, R12, 0x80000000, R27, 0xb8, !PT ;  /* 0x800000000c1b7812 */ /* 0x000fc800078eb81b */
[----:B------:R-:W-:-:S07]  /*25a0*/  FSEL R12, R12, R27, P0 ;  /* 0x0000001b0c0c7208 */ /* 0x000fce0000000000 */
.L_x_9166:
[----:B------:R-:W-:Y:S05]  /*25b0*/  BSYNC.RECONVERGENT B1 ;  /* 0x0000000000017941 */ /* 0x000fea0003800200 */
.L_x_9165:
        /* <DEDUP_REMOVED lines=31> */
.L_x_9183:
[----:B------:R-:W-:Y:S01]  /*27b0*/  FSETP.GEU.FTZ.AND P0, PT, R16, -R15, PT ;  /* 0x8000000f1000720b */ /* 0x000fe20003f1e000 */
[----:B------:R-:W-:-:S12]  /*27c0*/  FADD.FTZ R3, R3, -1 ;  /* 0xbf80000003037421 */ /* 0x000fd80000010000 */
[----:B------:R-:W-:-:S07]  /*27d0*/  @!P0 FADD.FTZ R3, R3, -1 ;  /* 0xbf80000003038421 */ /* 0x000fce0000010000 */
.L_x_9182:
[----:B------:R-:W-:Y:S05]  /*27e0*/  BSYNC.RECONVERGENT B2 ;  /* 0x0000000000027941 */ /* 0x000fea0003800200 */
.L_x_9181:
[----:B------:R-:W-:Y:S01]  /*27f0*/  FFMA.FTZ R14, -R15, R3, R14 ;  /* 0x000000030f0e7223 */ /* 0x000fe2000001010e */
[----:B------:R-:W-:Y:S06]  /*2800*/  BRA `(.L_x_9179) ;  /* 0x0000000000787947 */ /* 0x000fec0003800000 */
.L_x_9180:
        /* <DEDUP_REMOVED lines=14> */
.L_x_9186:
        /* <DEDUP_REMOVED lines=13> */
.L_x_9185:
[----:B------:R-:W-:Y:S05]  /*29c0*/  BSYNC.RECONVERGENT B2 ;  /* 0x0000000000027941 */ /* 0x000fea0003800200 */
.L_x_9184:
[----:B------:R-:W-:-:S04]  /*29d0*/  FMUL.FTZ R14, R14, 1.1920928955078125e-07 ;  /* 0x340000000e0e7820 */ /* 0x000fc80000410000 */
[----:B------:R-:W-:-:S07]  /*29e0*/  FMUL.FTZ R14, R3, R14 ;  /* 0x0000000e030e7220 */ /* 0x000fce0000410000 */
.L_x_9179:
[----:B------:R-:W-:Y:S05]  /*29f0*/  BSYNC.RECONVERGENT B0 ;  /* 0x0000000000007941 */ /* 0x000fea0003800200 */
.L_x_9178:
[C---:B------:R-:W-:Y:S02]  /*2a00*/  FSETP.NAN.FTZ.AND P0, PT, |R14|.reuse, |R14|, PT ;  /* 0x4000000e0e00720b */ /* 0x040fe40003f18200 */
[----:B------:R-:W-:-:S04]  /*2a10*/  LOP3.LUT R3, R14, 0x80000000, R23, 0xb8, !PT ;  /* 0x800000000e037812 */ /* 0x000fc800078eb817 */
[----:B------:R-:W-:-:S07]  /*2a20*/  FSEL R3, R14, R3, P0 ;  /* 0x000000030e037208 */ /* 0x000fce0000000000 */
.L_x_9177:
[----:B------:R-:W-:Y:S05]  /*2a30*/  BSYNC.RECONVERGENT B1 ;  /* 0x0000000000017941 */ /* 0x000fea0003800200 */
.L_x_9176:
        /* <DEDUP_REMOVED lines=9> */
[----:B------:R1:W-:Y:S07]  /*2ad0*/  STG.E desc[UR4][R14.64], R7 ;  /* 0x000000070e007986 */ /* 0x0003ee000c101904 */
[----:B------:R-:W-:Y:S05]  /*2ae0*/  @P0 BRA `(.L_x_9190) ;  /* 0x0000000000300947 */ /* 0x000fea0003800000 */
[----:B-1----:R-:W1:Y:S01]  /*2af0*/  LDC.64 R14, c[0x0][0x388] ;  /* 0x0000e200ff0e7b82 */ /* 0x002e620000000a00 */
[----:B------:R-:W-:Y:S01]  /*2b00*/  IADD3 R7, PT, PT, R4, R6, RZ ;  /* 0x0000000604077210 */ /* 0x000fe20007ffe0ff */
[----:B------:R-:W-:-:S04]  /*2b10*/  VIADD R6, R6, 0x80 ;  /* 0x0000008006067836 */ /* 0x000fc80000000000 */
[----:B-1----:R-:W-:-:S05]  /*2b20*/  IMAD.WIDE.U32 R14, R7, 0x4, R14 ;  /* 0x00000004070e7825 */ /* 0x002fca00078e000e */
[----:B------:R1:W-:Y:S02]  /*2b30*/  STG.E desc[UR4][R14.64], R9 ;  /* 0x000000090e007986 */ /* 0x0003e4000c101904 */
.L_x_9189:
[----:B------:R-:W-:-:S13]  /*2b40*/  ISETP.GE.U32.AND P0, PT, R6, R5, PT ;  /* 0x000000050600720c */ /* 0x000fda0003f06070 */
[----:B------:R-:W-:Y:S05]  /*2b50*/  @P0 BRA `(.L_x_9191) ;  /* 0x0000000000300947 */ /* 0x000fea0003800000 */
[----:B-1----:R-:W1:Y:S01]  /*2b60*/  LDC.64 R8, c[0x0][0x388] ;  /* 0x0000e200ff087b82 */ /* 0x002e620000000a00 */
[----:B------:R-:W-:Y:S01]  /*2b70*/  IMAD.IADD R7, R4, 0x1, R6 ;  /* 0x0000000104077824 */ /* 0x000fe200078e0206 */
[----:B------:R-:W-:-:S03]  /*2b80*/  IADD3 R6, PT, PT, R6, 0x80, RZ ;  /* 0x0000008006067810 */ /* 0x000fc60007ffe0ff */
[----:B-1----:R-:W-:-:S05]  /*2b90*/  IMAD.WIDE.U32 R8, R7, 0x4, R8 ;  /* 0x0000000407087825 */ /* 0x002fca00078e0008 */
[----:B------:R2:W-:Y:S02]  /*2ba0*/  STG.E desc[UR4][R8.64], R10 ;  /* 0x0000000a08007986 */ /* 0x0005e4000c101904 */
.L_x_9190:
[----:B------:R-:W-:-:S13]  /*2bb0*/  ISETP.GE.U32.AND P0, PT, R6, R5, PT ;  /* 0x000000050600720c */ /* 0x000fda0003f06070 */
[----:B------:R-:W-:Y:S05]  /*2bc0*/  @P0 BRA `(.L_x_9192) ;  /* 0x0000000000300947 */ /* 0x000fea0003800000 */
[----:B--2---:R-:W2:Y:S01]  /*2bd0*/  LDC.64 R8, c[0x0][0x388] ;  /* 0x0000e200ff087b82 */ /* 0x004ea20000000a00 */
[----:B-1----:R-:W-:Y:S02]  /*2be0*/  IMAD.IADD R7, R4, 0x1, R6 ;  /* 0x0000000104077824 */ /* 0x002fe400078e0206 */
[----:B------:R-:W-:Y:S02]  /*2bf0*/  VIADD R6, R6, 0x80 ;  /* 0x0000008006067836 */ /* 0x000fe40000000000 */
[----:B--2---:R-:W-:-:S05]  /*2c00*/  IMAD.WIDE.U32 R8, R7, 0x4, R8 ;  /* 0x0000000407087825 */ /* 0x004fca00078e0008 */
[----:B------:R2:W-:Y:S02]  /*2c10*/  STG.E desc[UR4][R8.64], R11 ;  /* 0x0000000b08007986 */ /* 0x0005e4000c101904 */
.L_x_9191:
[----:B------:R-:W-:-:S13]  /*2c20*/  ISETP.GE.U32.AND P0, PT, R6, R5, PT ;  /* 0x000000050600720c */ /* 0x000fda0003f06070 */
[----:B------:R-:W-:Y:S05]  /*2c30*/  @P0 BRA `(.L_x_9193) ;  /* 0x0000000000340947 */ /* 0x000fea0003800000 */
[----:B-12---:R-:W1:Y:S01]  /*2c40*/  LDC.64 R8, c[0x0][0x388] ;  /* 0x0000e200ff087b82 */ /* 0x006e620000000a00 */
[----:B------:R-:W-:Y:S01]  /*2c50*/  IADD3 R7, PT, PT, R4, R6, RZ ;  /* 0x0000000604077210 */ /* 0x000fe20007ffe0ff */
[----:B------:R-:W-:-:S04]  /*2c60*/  VIADD R6, R6, 0x80 ;  /* 0x0000008006067836 */ /* 0x000fc80000000000 */
[----:B-1----:R-:W-:-:S05]  /*2c70*/  IMAD.WIDE.U32 R8, R7, 0x4, R8 ;  /* 0x0000000407087825 */ /* 0x002fca00078e0008 */
[----:B------:R3:W-:Y:S02]  /*2c80*/  STG.E desc[UR4][R8.64], R0 ;  /* 0x0000000008007986 */ /* 0x0007e4000c101904 */
.L_x_9192:
[----:B------:R-:W-:-:S13]  /*2c90*/  ISETP.GE.U32.AND P0, PT, R6, R5, PT ;  /* 0x000000050600720c */ /* 0x000fda0003f06070 */
[----:B------:R-:W-:Y:S05]  /*2ca0*/  @P0 BREAK.RELIABLE B1 ;  /* 0x0000000000010942 */ /* 0x000fea0003800100 */
[----:B------:R-:W-:Y:S05]  /*2cb0*/  @P0 BRA `(.L_x_9194) ;  /* 0x0000000000300947 */ /* 0x000fea0003800000 */
[----:B--23--:R-:W2:Y:S01]  /*2cc0*/  LDC.64 R8, c[0x0][0x388] ;  /* 0x0000e200ff087b82 */ /* 0x00cea20000000a00 */
[----:B-1----:R-:W-:Y:S01]  /*2cd0*/  IMAD.IADD R7, R4, 0x1, R6 ;  /* 0x0000000104077824 */ /* 0x002fe200078e0206 */
[----:B------:R-:W-:-:S03]  /*2ce0*/  IADD3 R6, PT, PT, R6, 0x80, RZ ;  /* 0x0000008006067810 */ /* 0x000fc60007ffe0ff */
[----:B--2---:R-:W-:-:S05]  /*2cf0*/  IMAD.WIDE.U32 R8, R7, 0x4, R8 ;  /* 0x0000000407087825 */ /* 0x004fca00078e0008 */
[----:B------:R3:W-:Y:S02]  /*2d00*/  STG.E desc[UR4][R8.64], R2 ;  /* 0x0000000208007986 */ /* 0x0007e4000c101904 */
.L_x_9193:
[----:B------:R-:W-:Y:S05]  /*2d10*/  BSYNC.RELIABLE B1 ;  /* 0x0000000000017941 */ /* 0x000fea0003800100 */
.L_x_9188:
[----:B------:R-:W-:-:S13]  /*2d20*/  ISETP.GE.U32.AND P0, PT, R6, R5, PT ;  /* 0x000000050600720c */ /* 0x000fda0003f06070 */
[----:B-123--:R-:W1:Y:S01]  /*2d30*/  @!P0 LDC.64 R8, c[0x0][0x388] ;  /* 0x0000e200ff088b82 */ /* 0x00ee620000000a00 */
[----:B------:R-:W-:Y:S02]  /*2d40*/  @!P0 IMAD.IADD R7, R4, 0x1, R6 ;  /* 0x0000000104078824 */ /* 0x000fe400078e0206 */
[----:B------:R-:W-:Y:S02]  /*2d50*/  @!P0 VIADD R6, R6, 0x80 ;  /* 0x0000008006068836 */ /* 0x000fe40000000000 */
[----:B-1----:R-:W-:-:S05]  /*2d60*/  @!P0 IMAD.WIDE.U32 R8, R7, 0x4, R8 ;  /* 0x0000000407088825 */ /* 0x002fca00078e0008 */
[----:B------:R4:W-:Y:S02]  /*2d70*/  @!P0 STG.E desc[UR4][R8.64], R12 ;  /* 0x0000000c08008986 */ /* 0x0009e4000c101904 */
.L_x_9194:
[----:B------:R-:W-:Y:S05]  /*2d80*/  BSYNC.RECONVERGENT B0 ;  /* 0x0000000000007941 */ /* 0x000fea0003800200 */
.L_x_9187:
[----:B------:R-:W-:Y:S05]  /*2d90*/  WARPSYNC.ALL ;  /* 0x0000000000007948 */ /* 0x000fea0003800000 */
[----:B------:R-:W-:-:S13]  /*2da0*/  ISETP.GE.U32.AND P0, PT, R6, R5, PT ;  /* 0x000000050600720c */ /* 0x000fda0003f06070 */
[----:B------:R-:W-:Y:S05]  /*2db0*/  @P0 EXIT ;  /* 0x000000000000094d */ /* 0x000fea0003800000 */
[----:B--234-:R-:W2:Y:S01]  /*2dc0*/  LDC.64 R8, c[0x0][0x388] ;  /* 0x0000e200ff087b82 */ /* 0x01cea20000000a00 */
[----:B------:R-:W-:-:S05]  /*2dd0*/  IADD3 R5, PT, PT, R4, R6, RZ ;  /* 0x0000000604057210 */ /* 0x000fca0007ffe0ff */
[----:B--2---:R-:W-:-:S05]  /*2de0*/  IMAD.WIDE.U32 R4, R5, 0x4, R8 ;  /* 0x0000000405047825 */ /* 0x004fca00078e0008 */
[----:B------:R-:W-:Y:S01]  /*2df0*/  STG.E desc[UR4][R4.64], R3 ;  /* 0x0000000304007986 */ /* 0x000fe2000c101904 */
[----:B------:R-:W-:Y:S05]  /*2e00*/  EXIT ;  /* 0x000000000000794d */ /* 0x000fea0003800000 */
.L_x_9099:
[----:B------:R-:W0:Y:S01]  /*2e10*/  S2R R0, SR_TID.X ;  /* 0x0000000000007919 */ /* 0x000e220000002100 */
[----:B------:R-:W1:Y:S08]  /*2e20*/  LDC.64 R2, c[0x0][0x390] ;  /* 0x0000e400ff027b82 */ /* 0x000e700000000a00 */
[----:B------:R-:W2:Y:S01]  /*2e30*/  LDC.64 R6, c[0x0][0x398] ;  /* 0x0000e600ff067b82 */ /* 0x000ea20000000a00 */
[----:B-1----:R-:W-:-:S04]  /*2e40*/  IMAD.WIDE.U32 R2, R4, 0x4, R2 ;  /* 0x0000000404027825 */ /* 0x002fc800078e0002 */
[----:B0-----:R-:W-:-:S04]  /*2e50*/  IMAD.WIDE.U32 R20, R0, 0x8, R2 ;  /* 0x0000000800147825 */ /* 0x001fc800078e0002 */
[----:B--2---:R-:W-:Y:S01]  /*2e60*/  IMAD.WIDE.U32 R6, R4, 0x4, R6 ;  /* 0x0000000404067825 */ /* 0x004fe200078e0006 */
[----:B------:R-:W2:Y:S04]  /*2e70*/  LDG.E.64 R16, desc[UR4][R20.64] ;  /* 0x0000000414107981 */ /* 0x000ea8000c1e1b00 */
[----:B------:R0:W5:Y:S01]  /*2e80*/  LDG.E.64 R14, desc[UR4][R20.64+0x400] ;  /* 0x00040004140e7981 */ /* 0x000162000c1e1b00 */
[----:B------:R-:W-:-:S03]  /*2e90*/  IMAD.WIDE.U32 R22, R0, 0x8, R6 ;  /* 0x0000000800167825 */ /* 0x000fc600078e0006 */
[----:B------:R0:W5:Y:S04]  /*2ea0*/  LDG.E.64 R10, desc[UR4][R20.64+0x800] ;  /* 0x00080004140a7981 */ /* 0x000168000c1e1b00 */
[----:B------:R-:W2:Y:S04]  /*2eb0*/  LDG.E.64 R18, desc[UR4][R22.64] ;  /* 0x0000000416127981 */ /* 0x000ea8000c1e1b00 */
[----:B------:R0:W5:Y:S04]  /*2ec0*/  LDG.E.64 R8, desc[UR4][R20.64+0xc00] ;  /* 0x000c000414087981 */ /* 0x000168000c1e1b00 */
[----:B------:R0:W5:Y:S04]  /*2ed0*/  LDG.E.64 R12, desc[UR4][R22.64+0x400] ;  /* 0x00040004160c7981 */ /* 0x000168000c1e1b00 */
[----:B------:R0:W5:Y:S04]  /*2ee0*/  LDG.E.64 R6, desc[UR4][R22.64+0x800] ;  /* 0x0008000416067981 */ /* 0x000168000c1e1b00 */
[----:B------:R0:W5:Y:S01]  /*2ef0*/  LDG.E.64 R2, desc[UR4][R22.64+0xc00] ;  /* 0x000c000416027981 */ /* 0x000162000c1e1b00 */
[----:B------:R-:W-:Y:S01]  /*2f00*/  BSSY.RECONVERGENT B0, `(.L_x_9195) ;  /* 0x0000041000007945 */ /* 0x000fe20003800200 */
[C---:B--2---:R-:W-:Y:S01]  /*2f10*/  FSETP.GEU.FTZ.AND P0, PT, |R16|.reuse, |R18|, PT ;  /* 0x400000121000720b */ /* 0x044fe20003f1e200 */
        /* <DEDUP_REMOVED lines=28> */
.L_x_9199:
[----:B------:R-:W-:Y:S05]  /*30e0*/  BSYNC.RECONVERGENT B1 ;  /* 0x0000000000017941 */ /* 0x000fea0003800200 */
.L_x_9198:
[----:B------:R-:W-:Y:S01]  /*30f0*/  FFMA.FTZ R5, -R20, R24, R5 ;  /* 0x0000001814057223 */ /* 0x000fe20000010105 */
[----:B------:R-:W-:Y:S06]  /*3100*/  BRA `(.L_x_9196) ;  /* 0x0000000000807947 */ /* 0x000fec0003800000 */
.L_x_9197:
        /* <DEDUP_REMOVED lines=15> */
.L_x_9202:
        /* <DEDUP_REMOVED lines=14> */
.L_x_9201:
[----:B------:R-:W-:Y:S05]  /*32e0*/  BSYNC.RECONVERGENT B1 ;  /* 0x0000000000017941 */ /* 0x000fea0003800200 */
.L_x_9200:
[----:B------:R-:W-:-:S04]  /*32f0*/  FMUL.FTZ R22, R22, 1.1920928955078125e-07 ;  /* 0x3400000016167820 */ /* 0x000fc80000410000 */
[----:B------:R-:W-:-:S07]  /*3300*/  FMUL.FTZ R5, R5, R22 ;  /* 0x0000001605057220 */ /* 0x000fce0000410000 */
.L_x_9196:
[----:B------:R-:W-:Y:S05]  /*3310*/  BSYNC.RECONVERGENT B0 ;  /* 0x0000000000007941 */ /* 0x000fea0003800200 */
.L_x_9195:
[----:B------:R-:W-:Y:S01]  /*3320*/  FSETP.GEU.FTZ.AND P1, PT, |R17|, |R19|, PT ;  /* 0x400000131100720b */ /* 0x000fe20003f3e200 */
[----:B------:R-:W-:Y:S01]  /*3330*/  BSSY.RECONVERGENT B0, `(.L_x_9203) ;  /* 0x0000044000007945 */ /* 0x000fe20003800200 */
[----:B------:R-:W-:Y:S01]  /*3340*/  FSETP.NAN.FTZ.AND P0, PT, |R5|, |R5|, PT ;  /* 0x400000050500720b */ /* 0x000fe20003f18200 */
[----:B0-----:R-:W-:Y:S01]  /*3350*/  FADD.FTZ R18, |R17|, -RZ ;  /* 0x800000ff11127221 */ /* 0x001fe20000010200 */
[----:B------:R-:W-:-:S04]  /*3360*/  LOP3.LUT R16, R5, 0x80000000, R16, 0xb8, !PT ;  /* 0x8000000005107812 */ /* 0x000fc800078eb810 */
[----:B------:R-:W-:-:S05]  /*3370*/  FSEL R16, R5, R16, P0 ;  /* 0x0000001005107208 */ /* 0x000fca0000000000 */
        /* <DEDUP_REMOVED lines=24> */
.L_x_9208:
[----:B------:R-:W-:Y:S01]  /*3500*/  FSETP.GEU.FTZ.AND P0, PT, R22, -R5, PT ;  /* 0x800000051600720b */ /* 0x000fe20003f1e000 */
[----:B------:R-:W-:-:S12]  /*3510*/  FADD.FTZ R23, R23, -1 ;  /* 0xbf80000017177421 */ /* 0x000fd80000010000 */
[----:B------:R-:W-:-:S07]  /*3520*/  @!P0 FADD.FTZ R23, R23, -1 ;  /* 0xbf80000017178421 */ /* 0x000fce0000010000 */
.L_x_9207:
[----:B------:R-:W-:Y:S05]  /*3530*/  BSYNC.RECONVERGENT B1 ;  /* 0x0000000000017941 */ /* 0x000fea0003800200 */
.L_x_9206:
[----:B------:R-:W-:Y:S01]  /*3540*/  FFMA.FTZ R18, -R5, R23, R18 ;  /* 0x0000001705127223 */ /* 0x000fe20000010112 */
[----:B------:R-:W-:Y:S06]  /*3550*/  BRA `(.L_x_9204) ;  /* 0x0000000000847947 */ /* 0x000fec0003800000 */
.L_x_9205:
        /* <DEDUP_REMOVED lines=9> */
[----:B------:R-:W-:-:S03]  /*35f0*/  FSEL R18, R21, +QNAN , P2 ;  /* 0x7fffffff15127808 */ /* 0x000fc60001000000 */
[----:B------:R-:W-:Y:S02]  /*3600*/  IMAD.MOV.U32 R21, RZ, RZ, R20 ;  /* 0x000000ffff157224 */ /* 0x000fe400078e0014 */
[----:B------:R-:W-:Y:S05]  /*3610*/  @!P1 BRA `(.L_x_9210) ;  /* 0x0000000000489947 */ /* 0x000fea0003800000 */
[----:B------:R-:W-:Y:S01]  /*3620*/  LOP3.LUT R5, R5, 0x7fffff, RZ, 0xc0, !PT ;  /* 0x007fffff05057812 */ /* 0x000fe200078ec0ff */
[----:B------:R-:W-:Y:S01]  /*3630*/  IMAD.MOV.U32 R21, RZ, RZ, R20 ;  /* 0x000000ffff157224 */ /* 0x000fe200078e0014 */
[----:B------:R-:W-:Y:S02]  /*3640*/  MOV R20, R22 ;  /* 0x0000001600147202 */ /* 0x000fe40000000f00 */
[----:B------:R-:W-:-:S04]  /*3650*/  LOP3.LUT R5, R5, 0x3f800000, RZ, 0xfc, !PT ;  /* 0x3f80000005057812 */ /* 0x000fc800078efcff */
[----:B------:R0:W1:Y:S03]  /*3660*/  MUFU.RCP R19, R5 ;  /* 0x0000000500137308 */ /* 0x0000660000001000 */
.L_x_9211:
        /* <DEDUP_REMOVED lines=13> */
.L_x_9210:
[----:B------:R-:W-:Y:S05]  /*3740*/  BSYNC.RECONVERGENT B1 ;  /* 0x0000000000017941 */ /* 0x000fea0003800200 */
.L_x_9209:
[----:B------:R-:W-:-:S04]  /*3750*/  FMUL.FTZ R21, R21, 1.1920928955078125e-07 ;  /* 0x3400000015157820 */ /* 0x000fc80000410000 */
[----:B------:R-:W-:-:S07]  /*3760*/  FMUL.FTZ R18, R18, R21 ;  /* 0x0000001512127220 */ /* 0x000fce0000410000 */
.L_x_9204:
[----:B------:R-:W-:Y:S05]  /*3770*/  BSYNC.RECONVERGENT B0 ;  /* 0x0000000000007941 */ /* 0x000fea0003800200 */
.L_x_9203:
[----:B-----5:R-:W-:Y:S01]  /*3780*/  FSETP.GEU.FTZ.AND P1, PT, |R14|, |R12|, PT ;  /* 0x4000000c0e00720b */ /* 0x020fe20003f3e200 */
        /* <DEDUP_REMOVED lines=29> */
.L_x_9217:
[----:B------:R-:W-:Y:S01]  /*3960*/  FSETP.GEU.FTZ.AND P0, PT, R21, -R18, PT ;  /* 0x800000121500720b */ /* 0x000fe20003f1e000 */
[----:B------:R-:W-:-:S12]  /*3970*/  FADD.FTZ R22, R22, -1 ;  /* 0xbf80000016167421 */ /* 0x000fd80000010000 */
[----:B------:R-:W-:-:S07]  /*3980*/  @!P0 FADD.FTZ R22, R22, -1 ;  /* 0xbf80000016168421 */ /* 0x000fce0000010000 */
.L_x_9216:
[----:B------:R-:W-:Y:S05]  /*3990*/  BSYNC.RECONVERGENT B1 ;  /* 0x0000000000017941 */ /* 0x000fea0003800200 */
.L_x_9215:
[----:B------:R-:W-:Y:S01]  /*39a0*/  FFMA.FTZ R5, -R18, R22, R5 ;  /* 0x0000001612057223 */ /* 0x000fe20000010105 */
[----:B------:R-:W-:Y:S06]  /*39b0*/  BRA `(.L_x_9213) ;  /* 0x0000000000787947 */ /* 0x000fec0003800000 */
.L_x_9214:
        /* <DEDUP_REMOVED lines=14> */
.L_x_9220:
        /* <DEDUP_REMOVED lines=13> */
.L_x_9219:
[----:B------:R-:W-:Y:S05]  /*3b70*/  BSYNC.RECONVERGENT B1 ;  /* 0x0000000000017941 */ /* 0x000fea0003800200 */
.L_x_9218:
[----:B0-----:R-:W-:-:S04]  /*3b80*/  FMUL.FTZ R12, R19, 1.1920928955078125e-07 ;  /* 0x34000000130c7820 */ /* 0x001fc80000410000 */
[----:B------:R-:W-:-:S07]  /*3b90*/  FMUL.FTZ R5, R5, R12 ;  /* 0x0000000c05057220 */ /* 0x000fce0000410000 */
.L_x_9213:
[----:B------:R-:W-:Y:S05]  /*3ba0*/  BSYNC.RECONVERGENT B0 ;  /* 0x0000000000007941 */ /* 0x000fea0003800200 */
.L_x_9212:
[----:B------:R-:W-:Y:S01]  /*3bb0*/  FSETP.GEU.FTZ.AND P1, PT, |R15|, |R13|, PT ;  /* 0x4000000d0f00720b */ /* 0x000fe20003f3e200 */
[----:B------:R-:W-:Y:S01]  /*3bc0*/  BSSY.RECONVERGENT B0, `(.L_x_9221) ;  /* 0x0000041000007945 */ /* 0x000fe20003800200 */
[C---:B------:R-:W-:Y:S02]  /*3bd0*/  FSETP.NAN.FTZ.AND P0, PT, |R5|.reuse, |R5|, PT ;  /* 0x400000050500720b */ /* 0x040fe40003f18200 */
[----:B------:R-:W-:Y:S01]  /*3be0*/  LOP3.LUT R12, R5, 0x80000000, R14, 0xb8, !PT ;  /* 0x80000000050c7812 */ /* 0x000fe200078eb80e */
[----:B------:R-:W-:-:S03]  /*3bf0*/  FADD.FTZ R14, |R15|, -RZ ;  /* 0x800000ff0f0e7221 */ /* 0x000fc60000010200 */
        /* <DEDUP_REMOVED lines=25> */
.L_x_9226:
[----:B------:R-:W-:Y:S01]  /*3d90*/  FSETP.GEU.FTZ.AND P0, PT, R20, -R5, PT ;  /* 0x800000051400720b */ /* 0x000fe20003f1e000 */
[----:B------:R-:W-:-:S12]  /*3da0*/  FADD.FTZ R21, R21, -1 ;  /* 0xbf80000015157421 */ /* 0x000fd80000010000 */
[----:B------:R-:W-:-:S07]  /*3db0*/  @!P0 FADD.FTZ R21, R21, -1 ;  /* 0xbf80000015158421 */ /* 0x000fce0000010000 */
.L_x_9225:
[----:B------:R-:W-:Y:S05]  /*3dc0*/  BSYNC.RECONVERGENT B1 ;  /* 0x0000000000017941 */ /* 0x000fea0003800200 */
.L_x_9224:
[----:B------:R-:W-:Y:S01]  /*3dd0*/  FFMA.FTZ R14, -R5, R21, R14 ;  /* 0x00000015050e7223 */ /* 0x000fe2000001010e */
[----:B------:R-:W-:Y:S06]  /*3de0*/  BRA `(.L_x_9222) ;  /* 0x0000000000787947 */ /* 0x000fec0003800000 */
.L_x_9223:
        /* <DEDUP_REMOVED lines=14> */
.L_x_9229:
        /* <DEDUP_REMOVED lines=13> */
.L_x_9228:
[----:B------:R-:W-:Y:S05]  /*3fa0*/  BSYNC.RECONVERGENT B1 ;  /* 0x0000000000017941 */ /* 0x000fea0003800200 */
.L_x_9227:
[----:B------:R-:W-:-:S04]  /*3fb0*/  FMUL.FTZ R18, R18, 1.1920928955078125e-07 ;  /* 0x3400000012127820 */ /* 0x000fc80000410000 */
[----:B------:R-:W-:-:S07]  /*3fc0*/  FMUL.FTZ R14, R5, R18 ;  /* 0x00000012050e7220 */ /* 0x000fce0000410000 */
.L_x_9222:
[----:B------:R-:W-:Y:S05]  /*3fd0*/  BSYNC.RECONVERGENT B0 ;  /* 0x0000000000007941 */ /* 0x000fea0003800200 */
.L_x_9221:
[----:B------:R-:W-:Y:S01]  /*3fe0*/  FSETP.GEU.FTZ.AND P1, PT, |R10|, |R6|, PT ;  /* 0x400000060a00720b */ /* 0x000fe20003f3e200 */
[----:B------:R-:W-:Y:S01]  /*3ff0*/  BSSY.RECONVERGENT B0, `(.L_x_9230) ;  /* 0x0000041000007945 */ /* 0x000fe20003800200 */
[----:B------:R-:W-:Y:S01]  /*4000*/  FSETP.NAN.FTZ.AND P0, PT, |R14|, |R14|, PT ;  /* 0x4000000e0e00720b */ /* 0x000fe20003f18200 */
[----:B------:R-:W-:Y:S01]  /*4010*/  FADD.FTZ R5, |R10|, -RZ ;  /* 0x800000ff0a057221 */ /* 0x000fe20000010200 */
[----:B0-----:R-:W-:-:S04]  /*4020*/  LOP3.LUT R13, R14, 0x80000000, R15, 0xb8, !PT ;  /* 0x800000000e0d7812 */ /* 0x001fc800078eb80f */
        /* <DEDUP_REMOVED lines=25> */
.L_x_9235:
[----:B------:R-:W-:Y:S01]  /*41c0*/  FSETP.GEU.FTZ.AND P0, PT, R19, -R14, PT ;  /* 0x8000000e1300720b */ /* 0x000fe20003f1e000 */
[----:B------:R-:W-:-:S12]  /*41d0*/  FADD.FTZ R20, R20, -1 ;  /* 0xbf80000014147421 */ /* 0x000fd80000010000 */
[----:B------:R-:W-:-:S07]  /*41e0*/  @!P0 FADD.FTZ R20, R20, -1 ;  /* 0xbf80000014148421 */ /* 0x000fce0000010000 */
.L_x_9234:
[----:B------:R-:W-:Y:S05]  /*41f0*/  BSYNC.RECONVERGENT B1 ;  /* 0x0000000000017941 */ /* 0x000fea0003800200 */
.L_x_9233:
[----:B------:R-:W-:Y:S01]  /*4200*/  FFMA.FTZ R5, -R14, R20, R5 ;  /* 0x000000140e057223 */ /* 0x000fe20000010105 */
[----:B------:R-:W-:Y:S06]  /*4210*/  BRA `(.L_x_9231) ;  /* 0x0000000000787947 */ /* 0x000fec0003800000 */
.L_x_9232:
        /* <DEDUP_REMOVED lines=14> */
.L_x_9238:
        /* <DEDUP_REMOVED lines=13> */
.L_x_9237:
[----:B------:R-:W-:Y:S05]  /*43d0*/  BSYNC.RECONVERGENT B1 ;  /* 0x0000000000017941 */ /* 0x000fea0003800200 */
.L_x_9236:
[----:B------:R-:W-:-:S04]  /*43e0*/  FMUL.FTZ R6, R6, 1.1920928955078125e-07 ;  /* 0x3400000006067820 */ /* 0x000fc80000410000 */
[----:B------:R-:W-:-:S07]  /*43f0*/  FMUL.FTZ R5, R5, R6 ;  /* 0x0000000605057220 */ /* 0x000fce0000410000 */
.L_x_9231:
[----:B------:R-:W-:Y:S05]  /*4400*/  BSYNC.RECONVERGENT B0 ;  /* 0x0000000000007941 */ /* 0x000fea0003800200 */
.L_x_9230:
        /* <DEDUP_REMOVED lines=30> */
.L_x_9244:
[----:B------:R-:W-:Y:S01]  /*45f0*/  FSETP.GEU.FTZ.AND P0, PT, R18, -R5, PT ;  /* 0x800000051200720b */ /* 0x000fe20003f1e000 */
[----:B------:R-:W-:-:S12]  /*4600*/  FADD.FTZ R19, R19, -1 ;  /* 0xbf80000013137421 */ /* 0x000fd80000010000 */
[----:B------:R-:W-:-:S07]  /*4610*/  @!P0 FADD.FTZ R19, R19, -1 ;  /* 0xbf80000013138421 */ /* 0x000fce0000010000 */
.L_x_9243:
[----:B------:R-:W-:Y:S05]  /*4620*/  BSYNC.RECONVERGENT B1 ;  /* 0x0000000000017941 */ /* 0x000fea0003800200 */
.L_x_9242:
[----:B------:R-:W-:Y:S01]  /*4630*/  FFMA.FTZ R10, -R5, R19, R10 ;  /* 0x00000013050a7223 */ /* 0x000fe2000001010a */
[----:B------:R-:W-:Y:S06]  /*4640*/  BRA `(.L_x_9240) ;  /* 0x0000000000787947 */ /* 0x000fec0003800000 */
.L_x_9241:
        /* <DEDUP_REMOVED lines=14> */
.L_x_9247:
        /* <DEDUP_REMOVED lines=13> */
.L_x_9246:
[----:B------:R-:W-:Y:S05]  /*4800*/  BSYNC.RECONVERGENT B1 ;  /* 0x0000000000017941 */ /* 0x000fea0003800200 */
.L_x_9245:
[----:B------:R-:W-:-:S04]  /*4810*/  FMUL.FTZ R10, R10, 1.1920928955078125e-07 ;  /* 0x340000000a0a7820 */ /* 0x000fc80000410000 */
[----:B------:R-:W-:-:S07]  /*4820*/  FMUL.FTZ R10, R5, R10 ;  /* 0x0000000a050a7220 */ /* 0x000fce0000410000 */
.L_x_9240:
[----:B------:R-:W-:Y:S05]  /*4830*/  BSYNC.RECONVERGENT B0 ;  /* 0x0000000000007941 */ /* 0x000fea0003800200 */
.L_x_9239:
        /* <DEDUP_REMOVED lines=30> */
.L_x_9253:
[----:B------:R-:W-:Y:S01]  /*4a20*/  FSETP.GEU.FTZ.AND P0, PT, R11, -R5, PT ;  /* 0x800000050b00720b */ /* 0x000fe20003f1e000 */
[----:B------:R-:W-:-:S12]  /*4a30*/  FADD.FTZ R15, R15, -1 ;  /* 0xbf8000000f0f7421 */ /* 0x000fd80000010000 */
[----:B------:R-:W-:-:S07]  /*4a40*/  @!P0 FADD.FTZ R15, R15, -1 ;  /* 0xbf8000000f0f8421 */ /* 0x000fce0000010000 */
.L_x_9252:
[----:B------:R-:W-:Y:S05]  /*4a50*/  BSYNC.RECONVERGENT B1 ;  /* 0x0000000000017941 */ /* 0x000fea0003800200 */
.L_x_9251:
[----:B------:R-:W-:Y:S01]  /*4a60*/  FFMA.FTZ R14, -R5, R15, R14 ;  /* 0x0000000f050e7223 */ /* 0x000fe2000001010e */
[----:B------:R-:W-:Y:S06]  /*4a70*/  BRA `(.L_x_9249) ;  /* 0x0000000000787947 */ /* 0x000fec0003800000 */
.L_x_9250:
        /* <DEDUP_REMOVED lines=14> */
.L_x_9256:
        /* <DEDUP_REMOVED lines=13> */
.L_x_9255:
[----:B------:R-:W-:Y:S05]  /*4c30*/  BSYNC.RECONVERGENT B1 ;  /* 0x0000000000017941 */ /* 0x000fea0003800200 */
.L_x_9254:
[----:B0-----:R-:W-:-:S04]  /*4c40*/  FMUL.FTZ R5, R14, 1.1920928955078125e-07 ;  /* 0x340000000e057820 */ /* 0x001fc80000410000 */
[----:B------:R-:W-:-:S07]  /*4c50*/  FMUL.FTZ R14, R2, R5 ;  /* 0x00000005020e7220 */ /* 0x000fce0000410000 */
.L_x_9249:
[----:B------:R-:W-:Y:S05]  /*4c60*/  BSYNC.RECONVERGENT B0 ;  /* 0x0000000000007941 */ /* 0x000fea0003800200 */
.L_x_9248:
[C---:B------:R-:W-:Y:S01]  /*4c70*/  FSETP.GEU.FTZ.AND P1, PT, |R9|.reuse, |R3|, PT ;  /* 0x400000030900720b */ /* 0x040fe20003f3e200 */
        /* <DEDUP_REMOVED lines=29> */
.L_x_9262:
[----:B------:R-:W-:Y:S01]  /*4e50*/  FSETP.GEU.FTZ.AND P0, PT, R14, -R5, PT ;  /* 0x800000050e00720b */ /* 0x000fe20003f1e000 */
[----:B------:R-:W-:-:S12]  /*4e60*/  FADD.FTZ R15, R15, -1 ;  /* 0xbf8000000f0f7421 */ /* 0x000fd80000010000 */
[----:B------:R-:W-:-:S07]  /*4e70*/  @!P0 FADD.FTZ R15, R15, -1 ;  /* 0xbf8000000f0f8421 */ /* 0x000fce0000010000 */
.L_x_9261:
[----:B------:R-:W-:Y:S05]  /*4e80*/  BSYNC.RECONVERGENT B1 ;  /* 0x0000000000017941 */ /* 0x000fea0003800200 */
.L_x_9260:
[----:B------:R-:W-:Y:S01]  /*4e90*/  FFMA.FTZ R8, -R5, R15, R8 ;  /* 0x0000000f05087223 */ /* 0x000fe20000010108 */
[----:B------:R-:W-:Y:S06]  /*4ea0*/  BRA `(.L_x_9258) ;  /* 0x0000000000787947 */ /* 0x000fec0003800000 */
.L_x_9259:
        /* <DEDUP_REMOVED lines=14> */
.L_x_9265:
        /* <DEDUP_REMOVED lines=13> */
.L_x_9264:
[----:B------:R-:W-:Y:S05]  /*5060*/  BSYNC.RECONVERGENT B1 ;  /* 0x0000000000017941 */ /* 0x000fea0003800200 */
.L_x_9263:
[----:B------:R-:W-:-:S04]  /*5070*/  FMUL.FTZ R3, R8, 1.1920928955078125e-07 ;  /* 0x3400000008037820 */ /* 0x000fc80000410000 */
[----:B------:R-:W-:-:S07]  /*5080*/  FMUL.FTZ R8, R18, R3 ;  /* 0x0000000312087220 */ /* 0x000fce0000410000 */
.L_x_9258:
[----:B------:R-:W-:Y:S05]  /*5090*/  BSYNC.RECONVERGENT B0 ;  /* 0x0000000000007941 */ /* 0x000fea0003800200 */
.L_x_9257:
[----:B------:R-:W0:Y:S01]  /*50a0*/  LDC.64 R10, c[0x0][0x388] ;  /* 0x0000e200ff0a7b82 */ /* 0x000e220000000a00 */
[C---:B------:R-:W-:Y:S02]  /*50b0*/  LOP3.LUT R3, R8.reuse, 0x80000000, R9, 0xb8, !PT ;  /* 0x8000000008037812 */ /* 0x040fe400078eb809 */
[----:B------:R-:W-:-:S04]  /*50c0*/  FSETP.NAN.FTZ.AND P0, PT, |R8|, |R8|, PT ;  /* 0x400000080800720b */ /* 0x000fc80003f18200 */
[----:B------:R-:W-:Y:S01]  /*50d0*/  FSEL R3, R8, R3, P0 ;  /* 0x0000000308037208 */ /* 0x000fe20000000000 */
[----:B0-----:R-:W-:-:S04]  /*50e0*/  IMAD.WIDE.U32 R4, R4, 0x4, R10 ;  /* 0x0000000404047825 */ /* 0x001fc800078e000a */
[----:B------:R-:W-:-:S05]  /*50f0*/  IMAD.WIDE.U32 R4, R0, 0x8, R4 ;  /* 0x0000000800047825 */ /* 0x000fca00078e0004 */
[----:B------:R-:W-:Y:S04]  /*5100*/  STG.E.64 desc[UR4][R4.64], R16 ;  /* 0x0000001004007986 */ /* 0x000fe8000c101b04 */
[----:B------:R-:W-:Y:S04]  /*5110*/  STG.E.64 desc[UR4][R4.64+0x400], R12 ;  /* 0x0004000c04007986 */ /* 0x000fe8000c101b04 */
[----:B------:R-:W-:Y:S04]  /*5120*/  STG.E.64 desc[UR4][R4.64+0x800], R6 ;  /* 0x0008000604007986 */ /* 0x000fe8000c101b04 */
[----:B------:R-:W-:Y:S01]  /*5130*/  STG.E.64 desc[UR4][R4.64+0xc00], R2 ;  /* 0x000c000204007986 */ /* 0x000fe2000c101b04 */
[----:B------:R-:W-:Y:S05]  /*5140*/  EXIT ;  /* 0x000000000000794d */ /* 0x000fea0003800000 */
.L_x_9266:
        /* <DEDUP_REMOVED lines=11> */
.L_x_54824:


//--------------------- .text._ZN2at6native29vectorized_elementwise_kernelILi4ENS0_13BinaryFunctorIfffZZZNS0_16fmod_kernel_cudaERNS_18TensorIteratorBaseEENKUlvE0_clEvENKUlvE0_clEvEUlffE_EESt5arrayIPcLm3EEEEviT0_T1_ --------------------------
	.section	.text._ZN2at6native29vectorized_elementwise_kernelILi4ENS0_13BinaryFunctorIfffZZZNS0_16fmod_kernel_cudaERNS_18TensorIteratorBaseEENKUlvE0_clEvENKUlvE0_clEvEUlffE_EESt5arrayIPcLm3EEEEviT0_T1_,"ax",@progbits
	.align	128
        .global         _ZN2at6native29vectorized_elementwise_kernelILi4ENS0_13BinaryFunctorIfffZZZNS0_16fmod_kernel_cudaERNS_18TensorIteratorBaseEENKUlvE0_clEvENKUlvE0_clEvEUlffE_EESt5arrayIPcLm3EEEEviT0_T1_
        .type           _ZN2at6native29vectorized_elementwise_kernelILi4ENS0_13BinaryFunctorIfffZZZNS0_16fmod_kernel_cudaERNS_18TensorIteratorBaseEENKUlvE0_clEvENKUlvE0_clEvEUlffE_EESt5arrayIPcLm3EEEEviT0_T1_,@function
        .size           _ZN2at6native29vectorized_elementwise_kernelILi4ENS0_13BinaryFunctorIfffZZZNS0_16fmod_kernel_cudaERNS_18TensorIteratorBaseEENKUlvE0_clEvENKUlvE0_clEvEUlffE_EESt5arrayIPcLm3EEEEviT0_T1_,(.L_x_54825 - _ZN2at6native29vectorized_elementwise_kernelILi4ENS0_13BinaryFunctorIfffZZZNS0_16fmod_kernel_cudaERNS_18TensorIteratorBaseEENKUlvE0_clEvENKUlvE0_clEvEUlffE_EESt5arrayIPcLm3EEEEviT0_T1_)
        .other          _ZN2at6native29vectorized_elementwise_kernelILi4ENS0_13BinaryFunctorIfffZZZNS0_16fmod_kernel_cudaERNS_18TensorIteratorBaseEENKUlvE0_clEvENKUlvE0_clEvEUlffE_EESt5arrayIPcLm3EEEEviT0_T1_,@"STO_CUDA_ENTRY STV_DEFAULT"
_ZN2at6native29vectorized_elementwise_kernelILi4ENS0_13BinaryFunctorIfffZZZNS0_16fmod_kernel_cudaERNS_18TensorIteratorBaseEENKUlvE0_clEvENKUlvE0_clEvEUlffE_EESt5arrayIPcLm3EEEEviT0_T1_:
.text._ZN2at6native29vectorized_elementwise_kernelILi4ENS0_13BinaryFunctorIfffZZZNS0_16fmod_kernel_cudaERNS_18TensorIteratorBaseEENKUlvE0_clEvENKUlvE0_clEvEUlffE_EESt5arrayIPcLm3EEEEviT0_T1_:
        /* <DEDUP_REMOVED lines=125> */
.L_x_9274:
[----:B------:R-:W-:Y:S05]  /*07d0*/  BSYNC.RECONVERGENT B2 ;  /* 0x0000000000027941 */ /* 0x000fea0003800200 */
.L_x_9273:
[----:B------:R-:W-:Y:S01]  /*07e0*/  FFMA.FTZ R12, -R13, R17, R12 ;  /* 0x000000110d0c7223 */ /* 0x000fe2000001010c */
[----:B------:R-:W-:Y:S06]  /*07f0*/  BRA `(.L_x_9271) ;  /* 0x0000000000807947 */ /* 0x000fec0003800000 */
.L_x_9272:
        /* <DEDUP_REMOVED lines=15> */
.L_x_9277:
        /* <DEDUP_REMOVED lines=14> */
.L_x_9276:
[----:B------:R-:W-:Y:S05]  /*09d0*/  BSYNC.RECONVERGENT B2 ;  /* 0x0000000000027941 */ /* 0x000fea0003800200 */
.L_x_9275:
[----:B------:R-:W-:-:S04]  /*09e0*/  FMUL.FTZ R15, R15, 1.1920928955078125e-07 ;  /* 0x340000000f0f7820 */ /* 0x000fc80000410000 */
[----:B0-----:R-:W-:-:S07]  /*09f0*/  FMUL.FTZ R12, R8, R15 ;  /* 0x0000000f080c7220 */ /* 0x001fce0000410000 */
.L_x_9271:
[----:B------:R-:W-:Y:S05]  /*0a00*/  BSYNC.RECONVERGENT B0 ;  /* 0x0000000000007941 */ /* 0x000fea0003800200 */
.L_x_9270:
[C---:B------:R-:W-:Y:S02]  /*0a10*/  FSETP.NAN.FTZ.AND P0, PT, |R12|.reuse, |R12|, PT ;  /* 0x4000000c0c00720b */ /* 0x040fe40003f18200 */
[----:B------:R-:W-:-:S04]  /*0a20*/  LOP3.LUT R7, R12, 0x80000000, R7, 0xb8, !PT ;  /* 0x800000000c077812 */ /* 0x000fc800078eb807 */
[----:B------:R-:W-:-:S07]  /*0a30*/  FSEL R7, R12, R7, P0 ;  /* 0x000000070c077208 */ /* 0x000fce0000000000 */
.L_x_9269:
[----:B------:R-:W-:Y:S05]  /*0a40*/  BSYNC.RECONVERGENT B1 ;  /* 0x0000000000017941 */ /* 0x000fea0003800200 */
.L_x_9268:
        /* <DEDUP_REMOVED lines=31> */
.L_x_9285:
[----:B------:R-:W-:Y:S01]  /*0c40*/  FSETP.GEU.FTZ.AND P0, PT, R15, -R17, PT ;  /* 0x800000110f00720b */ /* 0x000fe20003f1e000 */
[----:B------:R-:W-:-:S12]  /*0c50*/  FADD.FTZ R13, R13, -1 ;  /* 0xbf8000000d0d7421 */ /* 0x000fd80000010000 */
[----:B------:R-:W-:-:S07]  /*0c60*/  @!P0 FADD.FTZ R13, R13, -1 ;  /* 0xbf8000000d0d8421 */ /* 0x000fce0000010000 */
.L_x_9284:
[----:B------:R-:W-:Y:S05]  /*0c70*/  BSYNC.RECONVERGENT B2 ;  /* 0x0000000000027941 */ /* 0x000fea0003800200 */
.L_x_9283:
[----:B------:R-:W-:Y:S01]  /*0c80*/  FFMA.FTZ R12, -R17, R13, R12 ;  /* 0x0000000d110c7223 */ /* 0x000fe2000001010c */
[----:B------:R-:W-:Y:S06]  /*0c90*/  BRA `(.L_x_9281) ;  /* 0x0000000000807947 */ /* 0x000fec0003800000 */
.L_x_9282:
        /* <DEDUP_REMOVED lines=15> */
.L_x_9288:
        /* <DEDUP_REMOVED lines=14> */
.L_x_9287:
[----:B------:R-:W-:Y:S05]  /*0e70*/  BSYNC.RECONVERGENT B2 ;  /* 0x0000000000027941 */ /* 0x000fea0003800200 */
.L_x_9286:
[----:B------:R-:W-:-:S04]  /*0e80*/  FMUL.FTZ R15, R15, 1.1920928955078125e-07 ;  /* 0x340000000f0f7820 */ /* 0x000fc80000410000 */
[----:B0-----:R-:W-:-:S07]  /*0e90*/  FMUL.FTZ R12, R10, R15 ;  /* 0x0000000f0a0c7220 */ /* 0x001fce0000410000 */
.L_x_9281:
[----:B------:R-:W-:Y:S05]  /*0ea0*/  BSYNC.RECONVERGENT B0 ;  /* 0x0000000000007941 */ /* 0x000fea0003800200 */
.L_x_9280:
[C---:B------:R-:W-:Y:S02]  /*0eb0*/  FSETP.NAN.FTZ.AND P0, PT, |R12|.reuse, |R12|, PT ;  /* 0x4000000c0c00720b */ /* 0x040fe40003f18200 */
[----:B------:R-:W-:-:S04]  /*0ec0*/  LOP3.LUT R9, R12, 0x80000000, R9, 0xb8, !PT ;  /* 0x800000000c097812 */ /* 0x000fc800078eb809 */
[----:B------:R-:W-:-:S07]  /*0ed0*/  FSEL R9, R12, R9, P0 ;  /* 0x000000090c097208 */ /* 0x000fce0000000000 */
.L_x_9279:
[----:B------:R-:W-:Y:S05]  /*0ee0*/  BSYNC.RECONVERGENT B1 ;  /* 0x0000000000017941 */ /* 0x000fea0003800200 */
.L_x_9278:
        /* <DEDUP_REMOVED lines=31> */
.L_x_9296:
[----:B------:R-:W-:Y:S01]  /*10e0*/  FSETP.GEU.FTZ.AND P0, PT, R13, -R17, PT ;  /* 0x800000110d00720b */ /* 0x000fe20003f1e000 */
[----:B------:R-:W-:-:S12]  /*10f0*/  FADD.FTZ R15, R15, -1 ;  /* 0xbf8000000f0f7421 */ /* 0x000fd80000010000 */
[----:B------:R-:W-:-:S07]  /*1100*/  @!P0 FADD.FTZ R15, R15, -1 ;  /* 0xbf8000000f0f8421 */ /* 0x000fce0000010000 */
.L_x_9295:
[----:B------:R-:W-:Y:S05]  /*1110*/  BSYNC.RECONVERGENT B2 ;  /* 0x0000000000027941 */ /* 0x000fea0003800200 */
.L_x_9294:
[----:B------:R-:W-:Y:S01]  /*1120*/  FFMA.FTZ R10, -R17, R15, R10 ;  /* 0x0000000f110a7223 */ /* 0x000fe2000001010a */
[----:B------:R-:W-:Y:S06]  /*1130*/  BRA `(.L_x_9292) ;  /* 0x0000000000807947 */ /* 0x000fec0003800000 */
.L_x_9293:
        /* <DEDUP_REMOVED lines=15> */
.L_x_9299:
        /* <DEDUP_REMOVED lines=14> */
.L_x_9298:
[----:B------:R-:W-:Y:S05]  /*1310*/  BSYNC.RECONVERGENT B2 ;  /* 0x0000000000027941 */ /* 0x000fea0003800200 */
.L_x_9297:
[----:B------:R-:W-:-:S04]  /*1320*/  FMUL.FTZ R15, R15, 1.1920928955078125e-07 ;  /* 0x340000000f0f7820 */ /* 0x000fc80000410000 */
[----:B------:R-:W-:-:S07]  /*1330*/  FMUL.FTZ R10, R10, R15 ;  /* 0x0000000f0a0a7220 */ /* 0x000fce0000410000 */
.L_x_9292:
[----:B------:R-:W-:Y:S05]  /*1340*/  BSYNC.RECONVERGENT B0 ;  /* 0x0000000000007941 */ /* 0x000fea0003800200 */
.L_x_9291:
[C---:B------:R-:W-:Y:S02]  /*1350*/  FSETP.NAN.FTZ.AND P0, PT, |R10|.reuse, |R10|, PT ;  /* 0x4000000a0a00720b */ /* 0x040fe40003f18200 */
[----:B------:R-:W-:-:S04]  /*1360*/  LOP3.LUT R11, R10, 0x80000000, R11, 0xb8, !PT ;  /* 0x800000000a0b7812 */ /* 0x000fc800078eb80b */
[----:B------:R-:W-:-:S07]  /*1370*/  FSEL R10, R10, R11, P0 ;  /* 0x0000000b0a0a7208 */ /* 0x000fce0000000000 */
.L_x_9290:
[----:B------:R-:W-:Y:S05]  /*1380*/  BSYNC.RECONVERGENT B1 ;  /* 0x0000000000017941 */ /* 0x000fea0003800200 */
.L_x_9289:
        /* <DEDUP_REMOVED lines=31> */
.L_x_9307:
[----:B------:R-:W-:Y:S01]  /*1580*/  FSETP.GEU.FTZ.AND P0, PT, R14, -R15, PT ;  /* 0x8000000f0e00720b */ /* 0x000fe20003f1e000 */
[----:B------:R-:W-:-:S12]  /*1590*/  FADD.FTZ R11, R11, -1 ;  /* 0xbf8000000b0b7421 */ /* 0x000fd80000010000 */
[----:B------:R-:W-:-:S07]  /*15a0*/  @!P0 FADD.FTZ R11, R11, -1 ;  /* 0xbf8000000b0b8421 */ /* 0x000fce0000010000 */
.L_x_9306:
[----:B------:R-:W-:Y:S05]  /*15b0*/  BSYNC.RECONVERGENT B2 ;  /* 0x0000000000027941 */ /* 0x000fea0003800200 */
.L_x_9305:
[----:B------:R-:W-:Y:S01]  /*15c0*/  FFMA.FTZ R12, -R15, R11, R12 ;  /* 0x0000000b0f0c7223 */ /* 0x000fe2000001010c */
[----:B------:R-:W-:Y:S06]  /*15d0*/  BRA `(.L_x_9303) ;  /* 0x0000000000847947 */ /* 0x000fec0003800000 */
.L_x_9304:
        /* <DEDUP_REMOVED lines=17> */
.L_x_9310:
        /* <DEDUP_REMOVED lines=13> */
.L_x_9309:
[----:B------:R-:W-:Y:S05]  /*17c0*/  BSYNC.RECONVERGENT B2 ;  /* 0x0000000000027941 */ /* 0x000fea0003800200 */
.L_x_9308:
[----:B------:R-:W-:-:S04]  /*17d0*/  FMUL.FTZ R16, R16, 1.1920928955078125e-07 ;  /* 0x3400000010107820 */ /* 0x000fc80000410000 */
[----:B0-----:R-:W-:-:S07]  /*17e0*/  FMUL.FTZ R12, R11, R16 ;  /* 0x000000100b0c7220 */ /* 0x001fce0000410000 */
.L_x_9303:
[----:B------:R-:W-:Y:S05]  /*17f0*/  BSYNC.RECONVERGENT B0 ;  /* 0x0000000000007941 */ /* 0x000fea0003800200 */
.L_x_9302:
[C---:B------:R-:W-:Y:S02]  /*1800*/  FSETP.NAN.FTZ.AND P0, PT, |R12|.reuse, |R12|, PT ;  /* 0x4000000c0c00720b */ /* 0x040fe40003f18200 */
[----:B------:R-:W-:-:S04]  /*1810*/  LOP3.LUT R11, R12, 0x80000000, R21, 0xb8, !PT ;  /* 0x800000000c0b7812 */ /* 0x000fc800078eb815 */
[----:B------:R-:W-:-:S07]  /*1820*/  FSEL R11, R12, R11, P0 ;  /* 0x0000000b0c0b7208 */ /* 0x000fce0000000000 */
.L_x_9301:
[----:B------:R-:W-:Y:S05]  /*1830*/  BSYNC.RECONVERGENT B1 ;  /* 0x0000000000017941 */ /* 0x000fea0003800200 */
.L_x_9300:
        /* <DEDUP_REMOVED lines=31> */
.L_x_9318:
[----:B------:R-:W-:Y:S01]  /*1a30*/  FSETP.GEU.FTZ.AND P0, PT, R15, -R17, PT ;  /* 0x800000110f00720b */ /* 0x000fe20003f1e000 */
[----:B------:R-:W-:-:S12]  /*1a40*/  FADD.FTZ R13, R13, -1 ;  /* 0xbf8000000d0d7421 */ /* 0x000fd80000010000 */
[----:B------:R-:W-:-:S07]  /*1a50*/  @!P0 FADD.FTZ R13, R13, -1 ;  /* 0xbf8000000d0d8421 */ /* 0x000fce0000010000 */
.L_x_9317:
[----:B------:R-:W-:Y:S05]  /*1a60*/  BSYNC.RECONVERGENT B2 ;  /* 0x0000000000027941 */ /* 0x000fea0003800200 */
.L_x_9316:
[----:B------:R-:W-:Y:S01]  /*1a70*/  FFMA.FTZ R12, -R17, R13, R12 ;  /* 0x0000000d110c7223 */ /* 0x000fe2000001010c */
[----:B------:R-:W-:Y:S06]  /*1a80*/  BRA `(.L_x_9314) ;  /* 0x0000000000787947 */ /* 0x000fec0003800000 */
.L_x_9315:
        /* <DEDUP_REMOVED lines=14> */
.L_x_9321:
        /* <DEDUP_REMOVED lines=13> */
.L_x_9320:
[----:B------:R-:W-:Y:S05]  /*1c40*/  BSYNC.RECONVERGENT B2 ;  /* 0x0000000000027941 */ /* 0x000fea0003800200 */
.L_x_9319:
[----:B------:R-:W-:-:S04]  /*1c50*/  FMUL.FTZ R13, R14, 1.1920928955078125e-07 ;  /* 0x340000000e0d7820 */ /* 0x000fc80000410000 */
[----:B0-----:R-:W-:-:S07]  /*1c60*/  FMUL.FTZ R12, R0, R13 ;  /* 0x0000000d000c7220 */ /* 0x001fce0000410000 */
.L_x_9314:
[----:B------:R-:W-:Y:S05]  /*1c70*/  BSYNC.RECONVERGENT B0 ;  /* 0x0000000000007941 */ /* 0x000fea0003800200 */
.L_x_9313:
[C---:B------:R-:W-:Y:S02]  /*1c80*/  FSETP.NAN.FTZ.AND P0, PT, |R12|.reuse, |R12|, PT ;  /* 0x4000000c0c00720b */ /* 0x040fe40003f18200 */
[----:B------:R-:W-:-:S04]  /*1c90*/  LOP3.LUT R25, R12, 0x80000000, R25, 0xb8, !PT ;  /* 0x800000000c197812 */ /* 0x000fc800078eb819 */
[----:B------:R-:W-:-:S07]  /*1ca0*/  FSEL R0, R12, R25, P0 ;  /* 0x000000190c007208 */ /* 0x000fce0000000000 */
.L_x_9312:
[----:B------:R-:W-:Y:S05]  /*1cb0*/  BSYNC.RECONVERGENT B1 ;  /* 0x0000000000017941 */ /* 0x000fea0003800200 */
.L_x_9311:
        /* <DEDUP_REMOVED lines=31> */
.L_x_9329:
[----:B------:R-:W-:Y:S01]  /*1eb0*/  FSETP.GEU.FTZ.AND P0, PT, R15, -R17, PT ;  /* 0x800000110f00720b */ /* 0x000fe20003f1e000 */
[----:B------:R-:W-:-:S12]  /*1ec0*/  FADD.FTZ R13, R13, -1 ;  /* 0xbf8000000d0d7421 */ /* 0x000fd80000010000 */
[----:B------:R-:W-:-:S07]  /*1ed0*/  @!P0 FADD.FTZ R13, R13, -1 ;  /* 0xbf8000000d0d8421 */ /* 0x000fce0000010000 */
.L_x_9328:
[----:B------:R-:W-:Y:S05]  /*1ee0*/  BSYNC.RECONVERGENT B2 ;  /* 0x0000000000027941 */ /* 0x000fea0003800200 */
.L_x_9327:
[----:B------:R-:W-:Y:S01]  /*1ef0*/  FFMA.FTZ R12, -R17, R13, R12 ;  /* 0x0000000d110c7223 */ /* 0x000fe2000001010c */
[----:B------:R-:W-:Y:S06]  /*1f00*/  BRA `(.L_x_9325) ;  /* 0x0000000000787947 */ /* 0x000fec0003800000 */
.L_x_9326:
        /* <DEDUP_REMOVED lines=14> */
.L_x_9332:
        /* <DEDUP_REMOVED lines=13> */
.L_x_9331:
[----:B------:R-:W-:Y:S05]  /*20c0*/  BSYNC.RECONVERGENT B2 ;  /* 0x0000000000027941 */ /* 0x000fea0003800200 */
.L_x_9330:
[----:B------:R-:W-:-:S04]  /*20d0*/  FMUL.FTZ R13, R14, 1.1920928955078125e-07 ;  /* 0x340000000e0d7820 */ /* 0x000fc80000410000 */
[----:B0-----:R-:W-:-:S07]  /*20e0*/  FMUL.FTZ R12, R2, R13 ;  /* 0x0000000d020c7220 */ /* 0x001fce0000410000 */
.L_x_9325:
[----:B------:R-:W-:Y:S05]  /*20f0*/  BSYNC.RECONVERGENT B0 ;  /* 0x0000000000007941 */ /* 0x000fea0003800200 */
.L_x_9324:
[C---:B------:R-:W-:Y:S02]  /*2100*/  FSETP.NAN.FTZ.AND P0, PT, |R12|.reuse, |R12|, PT ;  /* 0x4000000c0c00720b */ /* 0x040fe40003f18200 */
[----:B------:R-:W-:-:S04]  /*2110*/  LOP3.LUT R3, R12, 0x80000000, R3, 0xb8, !PT ;  /* 0x800000000c037812 */ /* 0x000fc800078eb803 */
[----:B------:R-:W-:-:S07]  /*2120*/  FSEL R2, R12, R3, P0 ;  /* 0x000000030c027208 */ /* 0x000fce0000000000 */
.L_x_9323:
[----:B------:R-:W-:Y:S05]  /*2130*/  BSYNC.RECONVERGENT B1 ;  /* 0x0000000000017941 */ /* 0x000fea0003800200 */
.L_x_9322:
        /* <DEDUP_REMOVED lines=31> */
.L_x_9340:
[----:B------:R-:W-:Y:S01]  /*2330*/  FSETP.GEU.FTZ.AND P0, PT, R14, -R15, PT ;  /* 0x8000000f0e00720b */ /* 0x000fe20003f1e000 */
[----:B------:R-:W-:-:S12]  /*2340*/  FADD.FTZ R3, R3, -1 ;  /* 0xbf80000003037421 */ /* 0x000fd80000010000 */
[----:B------:R-:W-:-:S07]  /*2350*/  @!P0 FADD.FTZ R3, R3, -1 ;  /* 0xbf80000003038421 */ /* 0x000fce0000010000 */
.L_x_9339:
[----:B------:R-:W-:Y:S05]  /*2360*/  BSYNC.RECONVERGENT B2 ;  /* 0x0000000000027941 */ /* 0x000fea0003800200 */
.L_x_9338:
[----:B------:R-:W-:Y:S01]  /*2370*/  FFMA.FTZ R12, -R15, R3, R12 ;  /* 0x000000030f0c7223 */ /* 0x000fe2000001010c */
[----:B------:R-:W-:Y:S06]  /*2380*/  BRA `(.L_x_9336) ;  /* 0x0000000000787947 */ /* 0x000fec0003800000 */
.L_x_9337:
        /* <DEDUP_REMOVED lines=14> */
.L_x_9343:
        /* <DEDUP_REMOVED lines=13> */
.L_x_9342:
[----:B------:R-:W-:Y:S05]  /*2540*/  BSYNC.RECONVERGENT B2 ;  /* 0x0000000000027941 */ /* 0x000fea0003800200 */
.L_x_9341:
[----:B------:R-:W-:-:S04]  /*2550*/  FMUL.FTZ R12, R12, 1.1920928955078125e-07 ;  /* 0x340000000c0c7820 */ /* 0x000fc80000410000 */
[----:B------:R-:W-:-:S07]  /*2560*/  FMUL.FTZ R12, R3, R12 ;  /* 0x0000000c030c7220 */ /* 0x000fce0000410000 */
.L_x_9336:
[----:B------:R-:W-:Y:S05]  /*2570*/  BSYNC.RECONVERGENT B0 ;  /* 0x0000000000007941 */ /* 0x000fea0003800200 */
.L_x_9335:
[C---:B------:R-:W-:Y:S02]  /*2580*/  FSETP.NAN.FTZ.AND P0, PT, |R12|.reuse, |R12|, PT ;  /* 0x4000000c0c00720b */ /* 0x040fe40003f18200 */
[----:B------:R-:W-:-:S04]  /*2590*/  LOP3.LUT R27, R12, 0x80000000, R27, 0xb8, !PT ;  /* 0x800000000c1b7812 */ /* 0x000fc800078eb81b */
[----:B------:R-:W-:-:S07]  /*25a0*/  FSEL R12, R12, R27, P0 ;  /* 0x0000001b0c0c7208 */ /* 0x000fce0000000000 */
.L_x_9334:
[----:B------:R-:W-:Y:S05]  /*25b0*/  BSYNC.RECONVERGENT B1 ;  /* 0x0000000000017941 */ /* 0x000fea0003800200 */
.L_x_9333:
        /* <DEDUP_REMOVED lines=31> */
.L_x_9351:
[----:B------:R-:W-:Y:S01]  /*27b0*/  FSETP.GEU.FTZ.AND P0, PT, R16, -R15, PT ;  /* 0x8000000f1000720b */ /* 0x000fe20003f1e000 */
[----:B------:R-:W-:-:S12]  /*27c0*/  FADD.FTZ R3, R3, -1 ;  /* 0xbf80000003037421 */ /* 0x000fd80000010000 */
[----:B------:R-:W-:-:S07]  /*27d0*/  @!P0 FADD.FTZ R3, R3, -1 ;  /* 0xbf80000003038421 */ /* 0x000fce0000010000 */
.L_x_9350:
[----:B------:R-:W-:Y:S05]  /*27e0*/  BSYNC.RECONVERGENT B2 ;  /* 0x0000000000027941 */ /* 0x000fea0003800200 */
.L_x_9349:
[----:B------:R-:W-:Y:S01]  /*27f0*/  FFMA.FTZ R14, -R15, R3, R14 ;  /* 0x000000030f0e7223 */ /* 0x000fe2000001010e */
[----:B------:R-:W-:Y:S06]  /*2800*/  BRA `(.L_x_9347) ;  /* 0x0000000000787947 */ /* 0x000fec0003800000 */
.L_x_9348:
        /* <DEDUP_REMOVED lines=14> */
.L_x_9354:
        /* <DEDUP_REMOVED lines=13> */
.L_x_9353:
[----:B------:R-:W-:Y:S05]  /*29c0*/  BSYNC.RECONVERGENT B2 ;  /* 0x0000000000027941 */ /* 0x000fea0003800200 */
.L_x_9352:
[----:B------:R-:W-:-:S04]  /*29d0*/  FMUL.FTZ R14, R14, 1.1920928955078125e-07 ;  /* 0x340000000e0e7820 */ /* 0x000fc80000410000 */
[----:B------:R-:W-:-:S07]  /*29e0*/  FMUL.FTZ R14, R3, R14 ;  /* 0x0000000e030e7220 */ /* 0x000fce0000410000 */
.L_x_9347:
[----:B------:R-:W-:Y:S05]  /*29f0*/  BSYNC.RECONVERGENT B0 ;  /* 0x0000000000007941 */ /* 0x000fea0003800200 */
.L_x_9346:
[C---:B------:R-:W-:Y:S02]  /*2a00*/  FSETP.NAN.FTZ.AND P0, PT, |R14|.reuse, |R14|, PT ;  /* 0x4000000e0e00720b */ /* 0x040fe40003f18200 */
[----:B------:R-:W-:-:S04]  /*2a10*/  LOP3.LUT R3, R14, 0x80000000, R23, 0xb8, !PT ;  /* 0x800000000e037812 */ /* 0x000fc800078eb817 */
[----:B------:R-:W-:-:S07]  /*2a20*/  FSEL R3, R14, R3, P0 ;  /* 0x000000030e037208 */ /* 0x000fce0000000000 */
.L_x_9345:
[----:B------:R-:W-:Y:S05]  /*2a30*/  BSYNC.RECONVERGENT B1 ;  /* 0x0000000000017941 */ /* 0x000fea0003800200 */
.L_x_9344:
        /* <DEDUP_REMOVED lines=16> */
.L_x_9357:
[----:B------:R-:W-:-:S13]  /*2b40*/  ISETP.GE.U32.AND P0, PT, R6, R5, PT ;  /* 0x000000050600720c */ /* 0x000fda0003f06070 */
[----:B------:R-:W-:Y:S05]  /*2b50*/  @P0 BRA `(.L_x_9359) ;  /* 0x0000000000300947 */ /* 0x000fea0003800000 */
[----:B-1----:R-:W1:Y:S01]  /*2b60*/  LDC.64 R8, c[0x0][0x388] ;  /* 0x0000e200ff087b82 */ /* 0x002e620000000a00 */
[----:B------:R-:W-:Y:S01]  /*2b70*/  IMAD.IADD R7, R4, 0x1, R6 ;  /* 0x0000000104077824 */ /* 0x000fe200078e0206 */
[----:B------:R-:W-:-:S03]  /*2b80*/  IADD3 R6, PT, PT, R6, 0x80, RZ ;  /* 0x0000008006067810 */ /* 0x000fc60007ffe0ff */
[----:B-1----:R-:W-:-:S05]  /*2b90*/  IMAD.WIDE.U32 R8, R7, 0x4, R8 ;  /* 0x0000000407087825 */ /* 0x002fca00078e0008 */
[----:B------:R2:W-:Y:S02]  /*2ba0*/  STG.E desc[UR4][R8.64], R10 ;  /* 0x0000000a08007986 */ /* 0x0005e4000c101904 */
.L_x_9358:
[----:B------:R-:W-:-:S13]  /*2bb0*/  ISETP.GE.U32.AND P0, PT, R6, R5, PT ;  /* 0x000000050600720c */ /* 0x000fda0003f06070 */
[----:B------:R-:W-:Y:S05]  /*2bc0*/  @P0 BRA `(.L_x_9360) ;  /* 0x0000000000300947 */ /* 0x000fea0003800000 */
[----:B--2---:R-:W2:Y:S01]  /*2bd0*/  LDC.64 R8, c[0x0][0x388] ;  /* 0x0000e200ff087b82 */ /* 0x004ea20000000a00 */
[----:B-1----:R-:W-:Y:S02]  /*2be0*/  IMAD.IADD R7, R4, 0x1, R6 ;  /* 0x0000000104077824 */ /* 0x002fe400078e0206 */
[----:B------:R-:W-:Y:S02]  /*2bf0*/  VIADD R6, R6, 0x80 ;  /* 0x0000008006067836 */ /* 0x000fe40000000000 */
[----:B--2---:R-:W-:-:S05]  /*2c00*/  IMAD.WIDE.U32 R8, R7, 0x4, R8 ;  /* 0x0000000407087825 */ /* 0x004fca00078e0008 */
[----:B------:R2:W-:Y:S02]  /*2c10*/  STG.E desc[UR4][R8.64], R11 ;  /* 0x0000000b08007986 */ /* 0x0005e4000c101904 */
.L_x_9359:
[----:B------:R-:W-:-:S13]  /*2c20*/  ISETP.GE.U32.AND P0, PT, R6, R5, PT ;  /* 0x000000050600720c */ /* 0x000fda0003f06070 */
[----:B------:R-:W-:Y:S05]  /*2c30*/  @P0 BRA `(.L_x_9361) ;  /* 0x0000000000340947 */ /* 0x000fea0003800000 */
[----:B-12---:R-:W1:Y:S01]  /*2c40*/  LDC.64 R8, c[0x0][0x388] ;  /* 0x0000e200ff087b82 */ /* 0x006e620000000a00 */
[----:B------:R-:W-:Y:S01]  /*2c50*/  IADD3 R7, PT, PT, R4, R6, RZ ;  /* 0x0000000604077210 */ /* 0x000fe20007ffe0ff */
[----:B------:R-:W-:-:S04]  /*2c60*/  VIADD R6, R6, 0x80 ;  /* 0x0000008006067836 */ /* 0x000fc80000000000 */
[----:B-1----:R-:W-:-:S05]  /*2c70*/  IMAD.WIDE.U32 R8, R7, 0x4, R8 ;  /* 0x0000000407087825 */ /* 0x002fca00078e0008 */
[----:B------:R3:W-:Y:S02]  /*2c80*/  STG.E desc[UR4][R8.64], R0 ;  /* 0x0000000008007986 */ /* 0x0007e4000c101904 */
.L_x_9360:
        /* <DEDUP_REMOVED lines=8> */
.L_x_9361:
[----:B------:R-:W-:Y:S05]  /*2d10*/  BSYNC.RELIABLE B1 ;  /* 0x0000000000017941 */ /* 0x000fea0003800100 */
.L_x_9356:
[----:B------:R-:W-:-:S13]  /*2d20*/  ISETP.GE.U32.AND P0, PT, R6, R5, PT ;  /* 0x000000050600720c */ /* 0x000fda0003f06070 */
[----:B-123--:R-:W1:Y:S01]  /*2d30*/  @!P0 LDC.64 R8, c[0x0][0x388] ;  /* 0x0000e200ff088b82 */ /* 0x00ee620000000a00 */
[----:B------:R-:W-:Y:S02]  /*2d40*/  @!P0 IMAD.IADD R7, R4, 0x1, R6 ;  /* 0x0000000104078824 */ /* 0x000fe400078e0206 */
[----:B------:R-:W-:Y:S02]  /*2d50*/  @!P0 VIADD R6, R6, 0x80 ;  /* 0x0000008006068836 */ /* 0x000fe40000000000 */
[----:B-1----:R-:W-:-:S05]  /*2d60*/  @!P0 IMAD.WIDE.U32 R8, R7, 0x4, R8 ;  /* 0x0000000407088825 */ /* 0x002fca00078e0008 */
[----:B------:R4:W-:Y:S02]  /*2d70*/  @!P0 STG.E desc[UR4][R8.64], R12 ;  /* 0x0000000c08008986 */ /* 0x0009e4000c101904 */
.L_x_9362:
[----:B------:R-:W-:Y:S05]  /*2d80*/  BSYNC.RECONVERGENT B0 ;  /* 0x0000000000007941 */ /* 0x000fea0003800200 */
.L_x_9355:
        /* <DEDUP_REMOVED lines=8> */
.L_x_9267:
[----:B------:R-:W0:Y:S01]  /*2e10*/  S2R R0, SR_TID.X ;  /* 0x0000000000007919 */ /* 0x000e220000002100 */
[----:B------:R-:W1:Y:S08]  /*2e20*/  LDC.64 R2, c[0x0][0x390] ;  /* 0x0000e400ff027b82 */ /* 0x000e700000000a00 */
[----:B------:R-:W2:Y:S01]  /*2e30*/  LDC.64 R8, c[0x0][0x398] ;  /* 0x0000e600ff087b82 */ /* 0x000ea20000000a00 */
[----:B-1----:R-:W-:-:S04]  /*2e40*/  IMAD.WIDE.U32 R2, R4, 0x4, R2 ;  /* 0x0000000404027825 */ /* 0x002fc800078e0002 */
[----:B0-----:R-:W-:-:S04]  /*2e50*/  IMAD.WIDE.U32 R6, R0, 0x10, R2 ;  /* 0x0000001000067825 */ /* 0x001fc800078e0002 */
[----:B--2---:R-:W-:Y:S01]  /*2e60*/  IMAD.WIDE.U32 R8, R4, 0x4, R8 ;  /* 0x0000000404087825 */ /* 0x004fe200078e0008 */
[----:B------:R-:W2:Y:S04]  /*2e70*/  LDG.E.128 R20, desc[UR4][R6.64] ;  /* 0x0000000406147981 */ /* 0x000ea8000c1e1d00 */
[----:B------:R0:W5:Y:S01]  /*2e80*/  LDG.E.128 R12, desc[UR4][R6.64+0x800] ;  /* 0x00080004060c7981 */ /* 0x000162000c1e1d00 */
[----:B------:R-:W-:-:S05]  /*2e90*/  IMAD.WIDE.U32 R24, R0, 0x10, R8 ;  /* 0x0000001000187825 */ /* 0x000fca00078e0008 */
[----:B------:R-:W2:Y:S04]  /*2ea0*/  LDG.E.128 R16, desc[UR4][R24.64] ;  /* 0x0000000418107981 */ /* 0x000ea8000c1e1d00 */
[----:B------:R0:W5:Y:S01]  /*2eb0*/  LDG.E.128 R8, desc[UR4][R24.64+0x800] ;  /* 0x0008000418087981 */ /* 0x000162000c1e1d00 */
        /* <DEDUP_REMOVED lines=30> */
.L_x_9367:
[----:B------:R-:W-:Y:S05]  /*30a0*/  BSYNC.RECONVERGENT B1 ;  /* 0x0000000000017941 */ /* 0x000fea0003800200 */
.L_x_9366:
[----:B------:R-:W-:Y:S01]  /*30b0*/  FFMA.FTZ R3, -R2, R24, R3 ;  /* 0x0000001802037223 */ /* 0x000fe20000010103 */
[----:B------:R-:W-:Y:S06]  /*30c0*/  BRA `(.L_x_9364) ;  /* 0x0000000000807947 */ /* 0x000fec0003800000 */
.L_x_9365:
        /* <DEDUP_REMOVED lines=15> */
.L_x_9370:
        /* <DEDUP_REMOVED lines=14> */
.L_x_9369:
[----:B------:R-:W-:Y:S05]  /*32a0*/  BSYNC.RECONVERGENT B1 ;  /* 0x0000000000017941 */ /* 0x000fea0003800200 */
.L_x_9368:
[----:B------:R-:W-:-:S04]  /*32b0*/  FMUL.FTZ R7, R7, 1.1920928955078125e-07 ;  /* 0x3400000007077820 */ /* 0x000fc80000410000 */
[----:B0-----:R-:W-:-:S07]  /*32c0*/  FMUL.FTZ R3, R2, R7 ;  /* 0x0000000702037220 */ /* 0x001fce0000410000 */
.L_x_9364:
[----:B------:R-:W-:Y:S05]  /*32d0*/  BSYNC.RECONVERGENT B0 ;  /* 0x0000000000007941 */ /* 0x000fea0003800200 */
.L_x_9363:
[----:B------:R-:W-:Y:S01]  /*32e0*/  FSETP.GEU.FTZ.AND P1, PT, |R21|, |R17|, PT ;  /* 0x400000111500720b */ /* 0x000fe20003f3e200 */
[----:B------:R-:W-:Y:S01]  /*32f0*/  BSSY.RECONVERGENT B0, `(.L_x_9371) ;  /* 0x0000044000007945 */ /* 0x000fe20003800200 */
[----:B------:R-:W-:Y:S01]  /*3300*/  FSETP.NAN.FTZ.AND P0, PT, |R3|, |R3|, PT ;  /* 0x400000030300720b */ /* 0x000fe20003f18200 */
[----:B------:R-:W-:Y:S01]  /*3310*/  FADD.FTZ R2, |R21|, -RZ ;  /* 0x800000ff15027221 */ /* 0x000fe20000010200 */
        /* <DEDUP_REMOVED lines=26> */
.L_x_9376:
[----:B------:R-:W-:Y:S01]  /*34c0*/  FSETP.GEU.FTZ.AND P0, PT, R20, -R3, PT ;  /* 0x800000031400720b */ /* 0x000fe20003f1e000 */
[----:B------:R-:W-:-:S12]  /*34d0*/  FADD.FTZ R5, R5, -1 ;  /* 0xbf80000005057421 */ /* 0x000fd80000010000 */
[----:B------:R-:W-:-:S07]  /*34e0*/  @!P0 FADD.FTZ R5, R5, -1 ;  /* 0xbf80000005058421 */ /* 0x000fce0000010000 */
.L_x_9375:
[----:B------:R-:W-:Y:S05]  /*34f0*/  BSYNC.RECONVERGENT B1 ;  /* 0x0000000000017941 */ /* 0x000fea0003800200 */
.L_x_9374:
[----:B------:R-:W-:Y:S01]  /*3500*/  FFMA.FTZ R2, -R3, R5, R2 ;  /* 0x0000000503027223 */ /* 0x000fe20000010102 */
[----:B------:R-:W-:Y:S06]  /*3510*/  BRA `(.L_x_9372) ;  /* 0x0000000000847947 */ /* 0x000fec0003800000 */
.L_x_9373:
        /* <DEDUP_REMOVED lines=13> */
[----:B------:R-:W-:Y:S01]  /*35f0*/  IMAD.MOV.U32 R17, RZ, RZ, R6 ;  /* 0x000000ffff117224 */ /* 0x000fe200078e0006 */
[----:B------:R-:W-:Y:S02]  /*3600*/  MOV R6, R7 ;  /* 0x0000000700067202 */ /* 0x000fe40000000f00 */
[----:B------:R-:W-:-:S04]  /*3610*/  LOP3.LUT R3, R3, 0x3f800000, RZ, 0xfc, !PT ;  /* 0x3f80000003037812 */ /* 0x000fc800078efcff */
[----:B------:R0:W1:Y:S03]  /*3620*/  MUFU.RCP R5, R3 ;  /* 0x0000000300057308 */ /* 0x0000660000001000 */
.L_x_9379:
        /* <DEDUP_REMOVED lines=13> */
.L_x_9378:
[----:B------:R-:W-:Y:S05]  /*3700*/  BSYNC.RECONVERGENT B1 ;  /* 0x0000000000017941 */ /* 0x000fea0003800200 */
.L_x_9377:
[----:B------:R-:W-:-:S04]  /*3710*/  FMUL.FTZ R17, R17, 1.1920928955078125e-07 ;  /* 0x3400000011117820 */ /* 0x000fc80000410000 */
[----:B------:R-:W-:-:S07]  /*3720*/  FMUL.FTZ R2, R2, R17 ;  /* 0x0000001102027220 */ /* 0x000fce0000410000 */
.L_x_9372:
[----:B------:R-:W-:Y:S05]  /*3730*/  BSYNC.RECONVERGENT B0 ;  /* 0x0000000000007941 */ /* 0x000fea0003800200 */
.L_x_9371:
        /* <DEDUP_REMOVED lines=30> */
.L_x_9385:
[----:B------:R-:W-:Y:S01]  /*3920*/  FSETP.GEU.FTZ.AND P0, PT, R7, -R2, PT ;  /* 0x800000020700720b */ /* 0x000fe20003f1e000 */
[----:B------:R-:W-:-:S12]  /*3930*/  FADD.FTZ R20, R20, -1 ;  /* 0xbf80000014147421 */ /* 0x000fd80000010000 */
[----:B------:R-:W-:-:S07]  /*3940*/  @!P0 FADD.FTZ R20, R20, -1 ;  /* 0xbf80000014148421 */ /* 0x000fce0000010000 */
.L_x_9384:
[----:B------:R-:W-:Y:S05]  /*3950*/  BSYNC.RECONVERGENT B1 ;  /* 0x0000000000017941 */ /* 0x000fea0003800200 */
.L_x_9383:
[----:B------:R-:W-:Y:S01]  /*3960*/  FFMA.FTZ R3, -R2, R20, R3 ;  /* 0x0000001402037223 */ /* 0x000fe20000010103 */
[----:B------:R-:W-:Y:S06]  /*3970*/  BRA `(.L_x_9381) ;  /* 0x0000000000787947 */ /* 0x000fec0003800000 */
.L_x_9382:
        /* <DEDUP_REMOVED lines=14> */
.L_x_9388:
        /* <DEDUP_REMOVED lines=13> */
.L_x_9387:
[----:B------:R-:W-:Y:S05]  /*3b30*/  BSYNC.RECONVERGENT B1 ;  /* 0x0000000000017941 */ /* 0x000fea0003800200 */
.L_x_9386:
[----:B------:R-:W-:-:S04]  /*3b40*/  FMUL.FTZ R7, R7, 1.1920928955078125e-07 ;  /* 0x3400000007077820 */ /* 0x000fc80000410000 */
[----:B0-----:R-:W-:-:S07]  /*3b50*/  FMUL.FTZ R3, R2, R7 ;  /* 0x0000000702037220 */ /* 0x001fce0000410000 */
.L_x_9381:
[----:B------:R-:W-:Y:S05]  /*3b60*/  BSYNC.RECONVERGENT B0 ;  /* 0x0000000000007941 */ /* 0x000fea0003800200 */
.L_x_9380:
        /* <DEDUP_REMOVED lines=30> */
.L_x_9394:
[----:B------:R-:W-:Y:S01]  /*3d50*/  FSETP.GEU.FTZ.AND P0, PT, R20, -R3, PT ;  /* 0x800000031400720b */ /* 0x000fe20003f1e000 */
[----:B------:R-:W-:-:S12]  /*3d60*/  FADD.FTZ R5, R5, -1 ;  /* 0xbf80000005057421 */ /* 0x000fd80000010000 */
[----:B------:R-:W-:-:S07]  /*3d70*/  @!P0 FADD.FTZ R5, R5, -1 ;  /* 0xbf80000005058421 */ /* 0x000fce0000010000 */
.L_x_9393:
[----:B------:R-:W-:Y:S05]  /*3d80*/  BSYNC.RECONVERGENT B1 ;  /* 0x0000000000017941 */ /* 0x000fea0003800200 */
.L_x_9392:
[----:B------:R-:W-:Y:S01]  /*3d90*/  FFMA.FTZ R2, -R3, R5, R2 ;  /* 0x0000000503027223 */ /* 0x000fe20000010102 */
[----:B------:R-:W-:Y:S06]  /*3da0*/  BRA `(.L_x_9390) ;  /* 0x0000000000787947 */ /* 0x000fec0003800000 */
.L_x_9391:
        /* <DEDUP_REMOVED lines=14> */
.L_x_9397:
        /* <DEDUP_REMOVED lines=13> */
.L_x_9396:
[----:B------:R-:W-:Y:S05]  /*3f60*/  BSYNC.RECONVERGENT B1 ;  /* 0x0000000000017941 */ /* 0x000fea0003800200 */
.L_x_9395:
[----:B0-----:R-:W-:-:S04]  /*3f70*/  FMUL.FTZ R3, R6, 1.1920928955078125e-07 ;  /* 0x3400000006037820 */ /* 0x001fc80000410000 */
[----:B------:R-:W-:-:S07]  /*3f80*/  FMUL.FTZ R2, R2, R3 ;  /* 0x0000000302027220 */ /* 0x000fce0000410000 */
.L_x_9390:
[----:B------:R-:W-:Y:S05]  /*3f90*/  BSYNC.RECONVERGENT B0 ;  /* 0x0000000000007941 */ /* 0x000fea0003800200 */
.L_x_9389:
[----:B-----5:R-:W-:Y:S01]  /*3fa0*/  FSETP.GEU.FTZ.AND P1, PT, |R12|, |R8|, PT ;  /* 0x400000080c00720b */ /* 0x020fe20003f3e200 */
        /* <DEDUP_REMOVED lines=29> */
.L_x_9403:
[----:B------:R-:W-:Y:S01]  /*4180*/  FSETP.GEU.FTZ.AND P0, PT, R7, -R2, PT ;  /* 0x800000020700720b */ /* 0x000fe20003f1e000 */
[----:B------:R-:W-:-:S12]  /*4190*/  FADD.FTZ R20, R20, -1 ;  /* 0xbf80000014147421 */ /* 0x000fd80000010000 */
[----:B------:R-:W-:-:S07]  /*41a0*/  @!P0 FADD.FTZ R20, R20, -1 ;  /* 0xbf80000014148421 */ /* 0x000fce0000010000 */
.L_x_9402:
[----:B------:R-:W-:Y:S05]  /*41b0*/  BSYNC.RECONVERGENT B1 ;  /* 0x0000000000017941 */ /* 0x000fea0003800200 */
.L_x_9401:
[----:B------:R-:W-:Y:S01]  /*41c0*/  FFMA.FTZ R3, -R2, R20, R3 ;  /* 0x0000001402037223 */ /* 0x000fe20000010103 */
[----:B------:R-:W-:Y:S06]  /*41d0*/  BRA `(.L_x_9399) ;  /* 0x0000000000787947 */ /* 0x000fec0003800000 */
.L_x_9400:
        /* <DEDUP_REMOVED lines=14> */
.L_x_9406:
        /* <DEDUP_REMOVED lines=13> */
.L_x_9405:
[----:B------:R-:W-:Y:S05]  /*4390*/  BSYNC.RECONVERGENT B1 ;  /* 0x0000000000017941 */ /* 0x000fea0003800200 */
.L_x_9404:
[----:B------:R-:W-:-:S04]  /*43a0*/  FMUL.FTZ R3, R3, 1.1920928955078125e-07 ;  /* 0x3400000003037820 */ /* 0x000fc80000410000 */
[----:B------:R-:W-:-:S07]  /*43b0*/  FMUL.FTZ R3, R2, R3 ;  /* 0x0000000302037220 */ /* 0x000fce0000410000 */
.L_x_9399:
[----:B------:R-:W-:Y:S05]  /*43c0*/  BSYNC.RECONVERGENT B0 ;  /* 0x0000000000007941 */ /* 0x000fea0003800200 */
.L_x_9398:
[----:B------:R-:W-:Y:S01]  /*43d0*/  FSETP.GEU.FTZ.AND P1, PT, |R13|, |R9|, PT ;  /* 0x400000090d00720b */ /* 0x000fe20003f3e200 */
[----:B------:R-:W-:Y:S01]  /*43e0*/  BSSY.RECONVERGENT B0, `(.L_x_9407) ;  /* 0x0000041000007945 */ /* 0x000fe20003800200 */
[----:B------:R-:W-:Y:S01]  /*43f0*/  FSETP.NAN.FTZ.AND P0, PT, |R3|, |R3|, PT ;  /* 0x400000030300720b */ /* 0x000fe20003f18200 */
[----:B------:R-:W-:Y:S01]  /*4400*/  FADD.FTZ R5, |R13|, -RZ ;  /* 0x800000ff0d057221 */ /* 0x000fe20000010200 */
[----:B------:R-:W-:-:S04]  /*4410*/  LOP3.LUT R8, R3, 0x80000000, R12, 0xb8, !PT ;  /* 0x8000000003087812 */ /* 0x000fc800078eb80c */
[----:B------:R-:W-:-:S05]  /*4420*/  FSEL R8, R3, R8, P0 ;  /* 0x0000000803087208 */ /* 0x000fca0000000000 */
        /* <DEDUP_REMOVED lines=24> */
.L_x_9412:
[----:B------:R-:W-:Y:S01]  /*45b0*/  FSETP.GEU.FTZ.AND P0, PT, R6, -R2, PT ;  /* 0x800000020600720b */ /* 0x000fe20003f1e000 */
[----:B------:R-:W-:-:S12]  /*45c0*/  FADD.FTZ R12, R12, -1 ;  /* 0xbf8000000c0c7421 */ /* 0x000fd80000010000 */
[----:B------:R-:W-:-:S07]  /*45d0*/  @!P0 FADD.FTZ R12, R12, -1 ;  /* 0xbf8000000c0c8421 */ /* 0x000fce0000010000 */
.L_x_9411:
[----:B------:R-:W-:Y:S05]  /*45e0*/  BSYNC.RECONVERGENT B1 ;  /* 0x0000000000017941 */ /* 0x000fea0003800200 */
.L_x_9410:
[----:B------:R-:W-:Y:S01]  /*45f0*/  FFMA.FTZ R5, -R2, R12, R5 ;  /* 0x0000000c02057223 */ /* 0x000fe20000010105 */
[----:B------:R-:W-:Y:S06]  /*4600*/  BRA `(.L_x_9408) ;  /* 0x0000000000787947 */ /* 0x000fec0003800000 */
.L_x_9409:
        /* <DEDUP_REMOVED lines=14> */
.L_x_9415:
        /* <DEDUP_REMOVED lines=13> */
.L_x_9414:
[----:B------:R-:W-:Y:S05]  /*47c0*/  BSYNC.RECONVERGENT B1 ;  /* 0x0000000000017941 */ /* 0x000fea0003800200 */
.L_x_9413:
[----:B------:R-:W-:-:S04]  /*47d0*/  FMUL.FTZ R5, R5, 1.1920928955078125e-07 ;  /* 0x3400000005057820 */ /* 0x000fc80000410000 */
[----:B------:R-:W-:-:S07]  /*47e0*/  FMUL.FTZ R5, R2, R5 ;  /* 0x0000000502057220 */ /* 0x000fce0000410000 */
.L_x_9408:
[----:B------:R-:W-:Y:S05]  /*47f0*/  BSYNC.RECONVERGENT B0 ;  /* 0x0000000000007941 */ /* 0x000fea0003800200 */
.L_x_9407:
[C---:B------:R-:W-:Y:S01]  /*4800*/  FSETP.GEU.FTZ.AND P1, PT, |R14|.reuse, |R10|, PT ;  /* 0x4000000a0e00720b */ /* 0x040fe20003f3e200 */
[----:B------:R-:W-:Y:S01]  /*4810*/  BSSY.RECONVERGENT B0, `(.L_x_9416) ;  /* 0x0000041000007945 */ /* 0x000fe20003800200 */
[C---:B------:R-:W-:Y:S01]  /*4820*/  FSETP.NAN.FTZ.AND P0, PT, |R5|.reuse, |R5|, PT ;  /* 0x400000050500720b */ /* 0x040fe20003f18200 */
        /* <DEDUP_REMOVED lines=27> */
.L_x_9421:
[----:B------:R-:W-:Y:S01]  /*49e0*/  FSETP.GEU.FTZ.AND P0, PT, R7, -R2, PT ;  /* 0x800000020700720b */ /* 0x000fe20003f1e000 */
[----:B------:R-:W-:-:S12]  /*49f0*/  FADD.FTZ R12, R12, -1 ;  /* 0xbf8000000c0c7421 */ /* 0x000fd80000010000 */
[----:B------:R-:W-:-:S07]  /*4a00*/  @!P0 FADD.FTZ R12, R12, -1 ;  /* 0xbf8000000c0c8421 */ /* 0x000fce0000010000 */
.L_x_9420:
[----:B------:R-:W-:Y:S05]  /*4a10*/  BSYNC.RECONVERGENT B1 ;  /* 0x0000000000017941 */ /* 0x000fea0003800200 */
.L_x_9419:
[----:B------:R-:W-:Y:S01]  /*4a20*/  FFMA.FTZ R3, -R2, R12, R3 ;  /* 0x0000000c02037223 */ /* 0x000fe20000010103 */
[----:B------:R-:W-:Y:S06]  /*4a30*/  BRA `(.L_x_9417) ;  /* 0x0000000000787947 */ /* 0x000fec0003800000 */
.L_x_9418:
        /* <DEDUP_REMOVED lines=14> */
.L_x_9424:
        /* <DEDUP_REMOVED lines=13> */
.L_x_9423:
[----:B------:R-:W-:Y:S05]  /*4bf0*/  BSYNC.RECONVERGENT B1 ;  /* 0x0000000000017941 */ /* 0x000fea0003800200 */
.L_x_9422:
[----:B------:R-:W-:-:S04]  /*4c00*/  FMUL.FTZ R3, R3, 1.1920928955078125e-07 ;  /* 0x3400000003037820 */ /* 0x000fc80000410000 */
[----:B------:R-:W-:-:S07]  /*4c10*/  FMUL.FTZ R3, R2, R3 ;  /* 0x0000000302037220 */ /* 0x000fce0000410000 */
.L_x_9417:
[----:B------:R-:W-:Y:S05]  /*4c20*/  BSYNC.RECONVERGENT B0 ;  /* 0x0000000000007941 */ /* 0x000fea0003800200 */
.L_x_9416:
        /* <DEDUP_REMOVED lines=30> */
.L_x_9430:
[----:B------:R-:W-:Y:S01]  /*4e10*/  FSETP.GEU.FTZ.AND P0, PT, R12, -R3, PT ;  /* 0x800000030c00720b */ /* 0x000fe20003f1e000 */
[----:B------:R-:W-:-:S12]  /*4e20*/  FADD.FTZ R5, R5, -1 ;  /* 0xbf80000005057421 */ /* 0x000fd80000010000 */
[----:B------:R-:W-:-:S07]  /*4e30*/  @!P0 FADD.FTZ R5, R5, -1 ;  /* 0xbf80000005058421 */ /* 0x000fce0000010000 */
.L_x_9429:
[----:B------:R-:W-:Y:S05]  /*4e40*/  BSYNC.RECONVERGENT B1 ;  /* 0x0000000000017941 */ /* 0x000fea0003800200 */
.L_x_9428:
[----:B------:R-:W-:Y:S01]  /*4e50*/  FFMA.FTZ R2, -R3, R5, R2 ;  /* 0x0000000503027223 */ /* 0x000fe20000010102 */
[----:B------:R-:W-:Y:S06]  /*4e60*/  BRA `(.L_x_9426) ;  /* 0x0000000000787947 */ /* 0x000fec0003800000 */
.L_x_9427:
        /* <DEDUP_REMOVED lines=14> */
.L_x_9433:
        /* <DEDUP_REMOVED lines=13> */
.L_x_9432:
[----:B------:R-:W-:Y:S05]  /*5020*/  BSYNC.RECONVERGENT B1 ;  /* 0x0000000000017941 */ /* 0x000fea0003800200 */
.L_x_9431:
[----:B------:R-:W-:-:S04]  /*5030*/  FMUL.FTZ R2, R2, 1.1920928955078125e-07 ;  /* 0x3400000002027820 */ /* 0x000fc80000410000 */
[----:B------:R-:W-:-:S07]  /*5040*/  FMUL.FTZ R2, R13, R2 ;  /* 0x000000020d027220 */ /* 0x000fce0000410000 */
.L_x_9426:
[----:B------:R-:W-:Y:S05]  /*5050*/  BSYNC.RECONVERGENT B0 ;  /* 0x0000000000007941 */ /* 0x000fea0003800200 */
.L_x_9425:
[----:B0-----:R-:W0:Y:S01]  /*5060*/  LDC.64 R6, c[0x0][0x388] ;  /* 0x0000e200ff067b82 */ /* 0x001e220000000a00 */
[C---:B------:R-:W-:Y:S02]  /*5070*/  LOP3.LUT R11, R2.reuse, 0x80000000, R15, 0xb8, !PT ;  /* 0x80000000020b7812 */ /* 0x040fe400078eb80f */
[----:B------:R-:W-:-:S04]  /*5080*/  FSETP.NAN.FTZ.AND P0, PT, |R2|, |R2|, PT ;  /* 0x400000020200720b */ /* 0x000fc80003f18200 */
[----:B------:R-:W-:Y:S01]  /*5090*/  FSEL R11, R2, R11, P0 ;  /* 0x0000000b020b7208 */ /* 0x000fe20000000000 */
[----:B0-----:R-:W-:-:S04]  /*50a0*/  IMAD.WIDE.U32 R4, R4, 0x4, R6 ;  /* 0x0000000404047825 */ /* 0x001fc800078e0006 */
[----:B------:R-:W-:-:S05]  /*50b0*/  IMAD.WIDE.U32 R4, R0, 0x10, R4 ;  /* 0x0000001000047825 */ /* 0x000fca00078e0004 */
[----:B------:R-:W-:Y:S04]  /*50c0*/  STG.E.128 desc[UR4][R4.64], R16 ;  /* 0x0000001004007986 */ /* 0x000fe8000c101d04 */
[----:B------:R-:W-:Y:S01]  /*50d0*/  STG.E.128 desc[UR4][R4.64+0x800], R8 ;  /* 0x0008000804007986 */ /* 0x000fe2000c101d04 */
[----:B------:R-:W-:Y:S05]  /*50e0*/  EXIT ;  /* 0x000000000000794d */ /* 0x000fea0003800000 */
.L_x_9434:
        /* <DEDUP_REMOVED lines=9> */
.L_x_54825:


//--------------------- .text._ZN2at6native29vectorized_elementwise_kernelILi8ENS0_13BinaryFunctorIfffZZZNS0_16fmod_kernel_cudaERNS_18TensorIteratorBaseEENKUlvE0_clEvENKUlvE0_clEvEUlffE_EESt5arrayIPcLm3EEEEviT0_T1_ --------------------------
	.section	.text._ZN2at6native29vectorized_elementwise_kernelILi8ENS0_13BinaryFunctorIfffZZZNS0_16fmod_kernel_cudaERNS_18TensorIteratorBaseEENKUlvE0_clEvENKUlvE0_clEvEUlffE_EESt5arrayIPcLm3EEEEviT0_T1_,"ax",@progbits
	.align	128
        .global         _ZN2at6native29vectorized_elementwise_kernelILi8ENS0_13BinaryFunctorIfffZZZNS0_16fmod_kernel_cudaERNS_18TensorIteratorBaseEENKUlvE0_clEvENKUlvE0_clEvEUlffE_EESt5arrayIPcLm3EEEEviT0_T1_
        .type           _ZN2at6native29vectorized_elementwise_kernelILi8ENS0_13BinaryFunctorIfffZZZNS0_16fmod_kernel_cudaERNS_18TensorIteratorBaseEENKUlvE0_clEvENKUlvE0_clEvEUlffE_EESt5arrayIPcLm3EEEEviT0_T1_,@function
        .size           _ZN2at6native29vectorized_elementwise_kernelILi8ENS0_13BinaryFunctorIfffZZZNS0_16fmod_kernel_cudaERNS_18TensorIteratorBaseEENKUlvE0_clEvENKUlvE0_clEvEUlffE_EESt5arrayIPcLm3EEEEviT0_T1_,(.L_x_54826 - _ZN2at6native29vectorized_elementwise_kernelILi8ENS0_13BinaryFunctorIfffZZZNS0_16fmod_kernel_cudaERNS_18TensorIteratorBaseEENKUlvE0_clEvENKUlvE0_clEvEUlffE_EESt5arrayIPcLm3EEEEviT0_T1_)
        .other          _ZN2at6native29vectorized_elementwise_kernelILi8ENS0_13BinaryFunctorIfffZZZNS0_16fmod_kernel_cudaERNS_18TensorIteratorBaseEENKUlvE0_clEvENKUlvE0_clEvEUlffE_EESt5arrayIPcLm3EEEEviT0_T1_,@"STO_CUDA_ENTRY STV_DEFAULT"
_ZN2at6native29vectorized_elementwise_kernelILi8ENS0_13BinaryFunctorIfffZZZNS0_16fmod_kernel_cudaERNS_18TensorIteratorBaseEENKUlvE0_clEvENKUlvE0_clEvEUlffE_EESt5arrayIPcLm3EEEEviT0_T1_:
.text._ZN2at6native29vectorized_elementwise_kernelILi8ENS0_13BinaryFunctorIfffZZZNS0_16fmod_kernel_cudaERNS_18TensorIteratorBaseEENKUlvE0_clEvENKUlvE0_clEvEUlffE_EESt5arrayIPcLm3EEEEviT0_T1_:
        /* <DEDUP_REMOVED lines=125> */
.L_x_9442:
[----:B------:R-:W-:Y:S05]  /*07d0*/  BSYNC.RECONVERGENT B2 ;  /* 0x0000000000027941 */ /* 0x000fea0003800200 */
.L_x_9441:
[----:B------:R-:W-:Y:S01]  /*07e0*/  FFMA.FTZ R12, -R13, R17, R12 ;  /* 0x000000110d0c7223 */ /* 0x000fe2000001010c */
[----:B------:R-:W-:Y:S06]  /*07f0*/  BRA `(.L_x_9439) ;  /* 0x0000000000807947 */ /* 0x000fec0003800000 */
.L_x_9440:
        /* <DEDUP_REMOVED lines=15> */
.L_x_9445:
        /* <DEDUP_REMOVED lines=14> */
.L_x_9444:
[----:B------:R-:W-:Y:S05]  /*09d0*/  BSYNC.RECONVERGENT B2 ;  /* 0x0000000000027941 */ /* 0x000fea0003800200 */
.L_x_9443:
[----:B------:R-:W-:-:S04]  /*09e0*/  FMUL.FTZ R15, R15, 1.1920928955078125e-07 ;  /* 0x340000000f0f7820 */ /* 0x000fc80000410000 */
[----:B0-----:R-:W-:-:S07]  /*09f0*/  FMUL.FTZ R12, R8, R15 ;  /* 0x0000000f080c7220 */ /* 0x001fce0000410000 */
.L_x_9439:
[----:B------:R-:W-:Y:S05]  /*0a00*/  BSYNC.RECONVERGENT B0 ;  /* 0x0000000000007941 */ /* 0x000fea0003800200 */
.L_x_9438:
[C---:B------:R-:W-:Y:S02]  /*0a10*/  FSETP.NAN.FTZ.AND P0, PT, |R12|.reuse, |R12|, PT ;  /* 0x4000000c0c00720b */ /* 0x040fe40003f18200 */
[----:B------:R-:W-:-:S04]  /*0a20*/  LOP3.LUT R7, R12, 0x80000000, R7, 0xb8, !PT ;  /* 0x800000000c077812 */ /* 0x000fc800078eb807 */
[----:B------:R-:W-:-:S07]  /*0a30*/  FSEL R7, R12, R7, P0 ;  /* 0x000000070c077208 */ /* 0x000fce0000000000 */
.L_x_9437:
[----:B------:R-:W-:Y:S05]  /*0a40*/  BSYNC.RECONVERGENT B1 ;  /* 0x0000000000017941 */ /* 0x000fea0003800200 */
.L_x_9436:
        /* <DEDUP_REMOVED lines=31> */
.L_x_9453:
[----:B------:R-:W-:Y:S01]  /*0c40*/  FSETP.GEU.FTZ.AND P0, PT, R15, -R17, PT ;  /* 0x800000110f00720b */ /* 0x000fe20003f1e000 */
[----:B------:R-:W-:-:S12]  /*0c50*/  FADD.FTZ R13, R13, -1 ;  /* 0xbf8000000d0d7421 */ /* 0x000fd80000010000 */
[----:B------:R-:W-:-:S07]  /*0c60*/  @!P0 FADD.FTZ R13, R13, -1 ;  /* 0xbf8000000d0d8421 */ /* 0x000fce0000010000 */
.L_x_9452:
[----:B------:R-:W-:Y:S05]  /*0c70*/  BSYNC.RECONVERGENT B2 ;  /* 0x0000000000027941 */ /* 0x000fea0003800200 */
.L_x_9451:
[----:B------:R-:W-:Y:S01]  /*0c80*/  FFMA.FTZ R12, -R17, R13, R12 ;  /* 0x0000000d110c7223 */ /* 0x000fe2000001010c */
[----:B------:R-:W-:Y:S06]  /*0c90*/  BRA `(.L_x_9449) ;  /* 0x0000000000807947 */ /* 0x000fec0003800000 */
.L_x_9450:
        /* <DEDUP_REMOVED lines=15> */
.L_x_9456:
        /* <DEDUP_REMOVED lines=14> */
.L_x_9455:
[----:B------:R-:W-:Y:S05]  /*0e70*/  BSYNC.RECONVERGENT B2 ;  /* 0x0000000000027941 */ /* 0x000fea0003800200 */
.L_x_9454:
[----:B------:R-:W-:-:S04]  /*0e80*/  FMUL.FTZ R15, R15, 1.1920928955078125e-07 ;  /* 0x340000000f0f7820 */ /* 0x000fc80000410000 */
[----:B0-----:R-:W-:-:S07]  /*0e90*/  FMUL.FTZ R12, R10, R15 ;  /* 0x0000000f0a0c7220 */ /* 0x001fce0000410000 */
.L_x_9449:
[----:B------:R-:W-:Y:S05]  /*0ea0*/  BSYNC.RECONVERGENT B0 ;  /* 0x0000000000007941 */ /* 0x000fea0003800200 */
.L_x_9448:
[C---:B------:R-:W-:Y:S02]  /*0eb0*/  FSETP.NAN.FTZ.AND P0, PT, |R12|.reuse, |R12|, PT ;  /* 0x4000000c0c00720b */ /* 0x040fe40003f18200 */
[----:B------:R-:W-:-:S04]  /*0ec0*/  LOP3.LUT R9, R12, 0x80000000, R9, 0xb8, !PT ;  /* 0x800000000c097812 */ /* 0x000fc800078eb809 */
[----:B------:R-:W-:-:S07]  /*0ed0*/  FSEL R9, R12, R9, P0 ;  /* 0x000000090c097208 */ /* 0x000fce0000000000 */
.L_x_9447:
[----:B------:R-:W-:Y:S05]  /*0ee0*/  BSYNC.RECONVERGENT B1 ;  /* 0x0000000000017941 */ /* 0x000fea0003800200 */
.L_x_9446:
        /* <DEDUP_REMOVED lines=31> */
.L_x_9464:
[----:B------:R-:W-:Y:S01]  /*10e0*/  FSETP.GEU.FTZ.AND P0, PT, R13, -R17, PT ;  /* 0x800000110d00720b */ /* 0x000fe20003f1e000 */
[----:B------:R-:W-:-:S12]  /*10f0*/  FADD.FTZ R15, R15, -1 ;  /* 0xbf8000000f0f7421 */ /* 0x000fd80000010000 */
[----:B------:R-:W-:-:S07]  /*1100*/  @!P0 FADD.FTZ R15, R15, -1 ;  /* 0xbf8000000f0f8421 */ /* 0x000fce0000010000 */
.L_x_9463:
[----:B------:R-:W-:Y:S05]  /*1110*/  BSYNC.RECONVERGENT B2 ;  /* 0x0000000000027941 */ /* 0x000fea0003800200 */
.L_x_9462:
[----:B------:R-:W-:Y:S01]  /*1120*/  FFMA.FTZ R10, -R17, R15, R10 ;  /* 0x0000000f110a7223 */ /* 0x000fe2000001010a */
[----:B------:R-:W-:Y:S06]  /*1130*/  BRA `(.L_x_9460) ;  /* 0x0000000000807947 */ /* 0x000fec0003800000 */
.L_x_9461:
        /* <DEDUP_REMOVED lines=15> */
.L_x_9467:
        /* <DEDUP_REMOVED lines=14> */
.L_x_9466:
[----:B------:R-:W-:Y:S05]  /*1310*/  BSYNC.RECONVERGENT B2 ;  /* 0x0000000000027941 */ /* 0x000fea0003800200 */
.L_x_9465:
[----:B------:R-:W-:-:S04]  /*1320*/  FMUL.FTZ R15, R15, 1.1920928955078125e-07 ;  /* 0x340000000f0f7820 */ /* 0x000fc80000410000 */
[----:B------:R-:W-:-:S07]  /*1330*/  FMUL.FTZ R10, R10, R15 ;  /* 0x0000000f0a0a7220 */ /* 0x000fce0000410000 */
.L_x_9460:
[----:B------:R-:W-:Y:S05]  /*1340*/  BSYNC.RECONVERGENT B0 ;  /* 0x0000000000007941 */ /* 0x000fea0003800200 */
.L_x_9459:
[C---:B------:R-:W-:Y:S02]  /*1350*/  FSETP.NAN.FTZ.AND P0, PT, |R10|.reuse, |R10|, PT ;  /* 0x4000000a0a00720b */ /* 0x040fe40003f18200 */
[----:B------:R-:W-:-:S04]  /*1360*/  LOP3.LUT R11, R10, 0x80000000, R11, 0xb8, !PT ;  /* 0x800000000a0b7812 */ /* 0x000fc800078eb80b */
[----:B------:R-:W-:-:S07]  /*1370*/  FSEL R10, R10, R11, P0 ;  /* 0x0000000b0a0a7208 */ /* 0x000fce0000000000 */
.L_x_9458:
[----:B------:R-:W-:Y:S05]  /*1380*/  BSYNC.RECONVERGENT B1 ;  /* 0x0000000000017941 */ /* 0x000fea0003800200 */
.L_x_9457:
        /* <DEDUP_REMOVED lines=31> */
.L_x_9475:
[----:B------:R-:W-:Y:S01]  /*1580*/  FSETP.GEU.FTZ.AND P0, PT, R14, -R15, PT ;  /* 0x8000000f0e00720b */ /* 0x000fe20003f1e000 */
[----:B------:R-:W-:-:S12]  /*1590*/  FADD.FTZ R11, R11, -1 ;  /* 0xbf8000000b0b7421 */ /* 0x000fd80000010000 */
[----:B------:R-:W-:-:S07]  /*15a0*/  @!P0 FADD.FTZ R11, R11, -1 ;  /* 0xbf8000000b0b8421 */ /* 0x000fce0000010000 */
.L_x_9474:
[----:B------:R-:W-:Y:S05]  /*15b0*/  BSYNC.RECONVERGENT B2 ;  /* 0x0000000000027941 */ /* 0x000fea0003800200 */
.L_x_9473:
[----:B------:R-:W-:Y:S01]  /*15c0*/  FFMA.FTZ R12, -R15, R11, R12 ;  /* 0x0000000b0f0c7223 */ /* 0x000fe2000001010c */
[----:B------:R-:W-:Y:S06]  /*15d0*/  BRA `(.L_x_9471) ;  /* 0x0000000000847947 */ /* 0x000fec0003800000 */
.L_x_9472:
        /* <DEDUP_REMOVED lines=17> */
.L_x_9478:
        /* <DEDUP_REMOVED lines=13> */
.L_x_9477:
[----:B------:R-:W-:Y:S05]  /*17c0*/  BSYNC.RECONVERGENT B2 ;  /* 0x0000000000027941 */ /* 0x000fea0003800200 */
.L_x_9476:
[----:B------:R-:W-:-:S04]  /*17d0*/  FMUL.FTZ R16, R16, 1.1920928955078125e-07 ;  /* 0x3400000010107820 */ /* 0x000fc80000410000 */
[----:B0-----:R-:W-:-:S07]  /*17e0*/  FMUL.FTZ R12, R11, R16 ;  /* 0x000000100b0c7220 */ /* 0x001fce0000410000 */
.L_x_9471:
[----:B------:R-:W-:Y:S05]  /*17f0*/  BSYNC.RECONVERGENT B0 ;  /* 0x0000000000007941 */ /* 0x000fea0003800200 */
.L_x_9470:
[C---:B------:R-:W-:Y:S02]  /*1800*/  FSETP.NAN.FTZ.AND P0, PT, |R12|.reuse, |R12|, PT ;  /* 0x4000000c0c00720b */ /* 0x040fe40003f18200 */
[----:B------:R-:W-:-:S04]  /*1810*/  LOP3.LUT R11, R12, 0x80000000, R21, 0xb8, !PT ;  /* 0x800000000c0b7812 */ /* 0x000fc800078eb815 */
[----:B------:R-:W-:-:S07]  /*1820*/  FSEL R11, R12, R11, P0 ;  /* 0x0000000b0c0b7208 */ /* 0x000fce0000000000 */
.L_x_9469:
[----:B------:R-:W-:Y:S05]  /*1830*/  BSYNC.RECONVERGENT B1 ;  /* 0x0000000000017941 */ /* 0x000fea0003800200 */
.L_x_9468:
        /* <DEDUP_REMOVED lines=31> */
.L_x_9486:
[----:B------:R-:W-:Y:S01]  /*1a30*/  FSETP.GEU.FTZ.AND P0, PT, R15, -R17, PT ;  /* 0x800000110f00720b */ /* 0x000fe20003f1e000 */
[----:B------:R-:W-:-:S12]  /*1a40*/  FADD.FTZ R13, R13, -1 ;  /* 0xbf8000000d0d7421 */ /* 0x000fd80000010000 */
[----:B------:R-:W-:-:S07]  /*1a50*/  @!P0 FADD.FTZ R13, R13, -1 ;  /* 0xbf8000000d0d8421 */ /* 0x000fce0000010000 */
.L_x_9485:
[----:B------:R-:W-:Y:S05]  /*1a60*/  BSYNC.RECONVERGENT B2 ;  /* 0x0000000000027941 */ /* 0x000fea0003800200 */
.L_x_9484:
[----:B------:R-:W-:Y:S01]  /*1a70*/  FFMA.FTZ R12, -R17, R13, R12 ;  /* 0x0000000d110c7223 */ /* 0x000fe2000001010c */
[----:B------:R-:W-:Y:S06]  /*1a80*/  BRA `(.L_x_9482) ;  /* 0x0000000000787947 */ /* 0x000fec0003800000 */
.L_x_9483:
        /* <DEDUP_REMOVED lines=14> */
.L_x_9489:
        /* <DEDUP_REMOVED lines=13> */
.L_x_9488:
[----:B------:R-:W-:Y:S05]  /*1c40*/  BSYNC.RECONVERGENT B2 ;  /* 0x0000000000027941 */ /* 0x000fea0003800200 */
.L_x_9487:
[----:B------:R-:W-:-:S04]  /*1c50*/  FMUL.FTZ R13, R14, 1.1920928955078125e-07 ;  /* 0x340000000e0d7820 */ /* 0x000fc80000410000 */
[----:B0-----:R-:W-:-:S07]  /*1c60*/  FMUL.FTZ R12, R0, R13 ;  /* 0x0000000d000c7220 */ /* 0x001fce0000410000 */
.L_x_9482:
[----:B------:R-:W-:Y:S05]  /*1c70*/  BSYNC.RECONVERGENT B0 ;  /* 0x0000000000007941 */ /* 0x000fea0003800200 */
.L_x_9481:
[C---:B------:R-:W-:Y:S02]  /*1c80*/  FSETP.NAN.FTZ.AND P0, PT, |R12|.reuse, |R12|, PT ;  /* 0x4000000c0c00720b */ /* 0x040fe40003f18200 */
[----:B------:R-:W-:-:S04]  /*1c90*/  LOP3.LUT R25, R12, 0x80000000, R25, 0xb8, !PT ;  /* 0x800000000c197812 */ /* 0x000fc800078eb819 */
[----:B------:R-:W-:-:S07]  /*1ca0*/  FSEL R0, R12, R25, P0 ;  /* 0x000000190c007208 */ /* 0x000fce0000000000 */
.L_x_9480:
[----:B------:R-:W-:Y:S05]  /*1cb0*/  BSYNC.RECONVERGENT B1 ;  /* 0x0000000000017941 */ /* 0x000fea0003800200 */
.L_x_9479:
        /* <DEDUP_REMOVED lines=31> */
.L_x_9497:
[----:B------:R-:W-:Y:S01]  /*1eb0*/  FSETP.GEU.FTZ.AND P0, PT, R15, -R17, PT ;  /* 0x800000110f00720b */ /* 0x000fe20003f1e000 */
[----:B------:R-:W-:-:S12]  /*1ec0*/  FADD.FTZ R13, R13, -1 ;  /* 0xbf8000000d0d7421 */ /* 0x000fd80000010000 */
[----:B------:R-:W-:-:S07]  /*1ed0*/  @!P0 FADD.FTZ R13, R13, -1 ;  /* 0xbf8000000d0d8421 */ /* 0x000fce0000010000 */
.L_x_9496:
[----:B------:R-:W-:Y:S05]  /*1ee0*/  BSYNC.RECONVERGENT B2 ;  /* 0x0000000000027941 */ /* 0x000fea0003800200 */
.L_x_9495:
[----:B------:R-:W-:Y:S01]  /*1ef0*/  FFMA.FTZ R12, -R17, R13, R12 ;  /* 0x0000000d110c7223 */ /* 0x000fe2000001010c */
[----:B------:R-:W-:Y:S06]  /*1f00*/  BRA `(.L_x_9493) ;  /* 0x0000000000787947 */ /* 0x000fec0003800000 */
.L_x_9494:
        /* <DEDUP_REMOVED lines=14> */
.L_x_9500:
        /* <DEDUP_REMOVED lines=13> */
.L_x_9499:
[----:B------:R-:W-:Y:S05]  /*20c0*/  BSYNC.RECONVERGENT B2 ;  /* 0x0000000000027941 */ /* 0x000fea0003800200 */
.L_x_9498:
[----:B------:R-:W-:-:S04]  /*20d0*/  FMUL.FTZ R13, R14, 1.1920928955078125e-07 ;  /* 0x340000000e0d7820 */ /* 0x000fc80000410000 */
[----:B0-----:R-:W-:-:S07]  /*20e0*/  FMUL.FTZ R12, R2, R13 ;  /* 0x0000000d020c7220 */ /* 0x001fce0000410000 */
.L_x_9493:
[----:B------:R-:W-:Y:S05]  /*20f0*/  BSYNC.RECONVERGENT B0 ;  /* 0x0000000000007941 */ /* 0x000fea0003800200 */
.L_x_9492:
[C---:B------:R-:W-:Y:S02]  /*2100*/  FSETP.NAN.FTZ.AND P0, PT, |R12|.reuse, |R12|, PT ;  /* 0x4000000c0c00720b */ /* 0x040fe40003f18200 */
[----:B------:R-:W-:-:S04]  /*2110*/  LOP3.LUT R3, R12, 0x80000000, R3, 0xb8, !PT ;  /* 0x800000000c037812 */ /* 0x000fc800078eb803 */
[----:B------:R-:W-:-:S07]  /*2120*/  FSEL R2, R12, R3, P0 ;  /* 0x000000030c027208 */ /* 0x000fce0000000000 */
.L_x_9491:
[----:B------:R-:W-:Y:S05]  /*2130*/  BSYNC.RECONVERGENT B1 ;  /* 0x0000000000017941 */ /* 0x000fea0003800200 */
.L_x_9490:
        /* <DEDUP_REMOVED lines=31> */
.L_x_9508:
[----:B------:R-:W-:Y:S01]  /*2330*/  FSETP.GEU.FTZ.AND P0, PT, R14, -R15, PT ;  /* 0x8000000f0e00720b */ /* 0x000fe20003f1e000 */
[----:B------:R-:W-:-:S12]  /*2340*/  FADD.FTZ R3, R3, -1 ;  /* 0xbf80000003037421 */ /* 0x000fd80000010000 */
[----:B------:R-:W-:-:S07]  /*2350*/  @!P0 FADD.FTZ R3, R3, -1 ;  /* 0xbf80000003038421 */ /* 0x000fce0000010000 */
.L_x_9507:
[----:B------:R-:W-:Y:S05]  /*2360*/  BSYNC.RECONVERGENT B2 ;  /* 0x0000000000027941 */ /* 0x000fea0003800200 */
.L_x_9506:
[----:B------:R-:W-:Y:S01]  /*2370*/  FFMA.FTZ R12, -R15, R3, R12 ;  /* 0x000000030f0c7223 */ /* 0x000fe2000001010c */
[----:B------:R-:W-:Y:S06]  /*2380*/  BRA `(.L_x_9504) ;  /* 0x0000000000787947 */ /* 0x000fec0003800000 */
.L_x_9505:
        /* <DEDUP_REMOVED lines=14> */
.L_x_9511:
        /* <DEDUP_REMOVED lines=13> */
.L_x_9510:
[----:B------:R-:W-:Y:S05]  /*2540*/  BSYNC.RECONVERGENT B2 ;  /* 0x0000000000027941 */ /* 0x000fea0003800200 */
.L_x_9509:
[----:B------:R-:W-:-:S04]  /*2550*/  FMUL.FTZ R12, R12, 1.1920928955078125e-07 ;  /* 0x340000000c0c7820 */ /* 0x000fc80000410000 */
[----:B------:R-:W-:-:S07]  /*2560*/  FMUL.FTZ R12, R3, R12 ;  /* 0x0000000c030c7220 */ /* 0x000fce0000410000 */
.L_x_9504:
[----:B------:R-:W-:Y:S05]  /*2570*/  BSYNC.RECONVERGENT B0 ;  /* 0x0000000000007941 */ /* 0x000fea0003800200 */
.L_x_9503:
[C---:B------:R-:W-:Y:S02]  /*2580*/  FSETP.NAN.FTZ.AND P0, PT, |R12|.reuse, |R12|, PT ;  /* 0x4000000c0c00720b */ /* 0x040fe40003f18200 */
[----:B------:R-:W-:-:S04]  /*2590*/  LOP3.LUT R27, R12, 0x80000000, R27, 0xb8, !PT ;  /* 0x800000000c1b7812 */ /* 0x000fc800078eb81b */
[----:B------:R-:W-:-:S07]  /*25a0*/  FSEL R12, R12, R27, P0 ;  /* 0x0000001b0c0c7208 */ /* 0x000fce0000000000 */
.L_x_9502:
[----:B------:R-:W-:Y:S05]  /*25b0*/  BSYNC.RECONVERGENT B1 ;  /* 0x0000000000017941 */ /* 0x000fea0003800200 */
.L_x_9501:
        /* <DEDUP_REMOVED lines=31> */
.L_x_9519:
[----:B------:R-:W-:Y:S01]  /*27b0*/  FSETP.GEU.FTZ.AND P0, PT, R16, -R15, PT ;  /* 0x8000000f1000720b */ /* 0x000fe20003f1e000 */
[----:B------:R-:W-:-:S12]  /*27c0*/  FADD.FTZ R3, R3, -1 ;  /* 0xbf80000003037421 */ /* 0x000fd80000010000 */
[----:B------:R-:W-:-:S07]  /*27d0*/  @!P0 FADD.FTZ R3, R3, -1 ;  /* 0xbf80000003038421 */ /* 0x000fce0000010000 */
.L_x_9518:
[----:B------:R-:W-:Y:S05]  /*27e0*/  BSYNC.RECONVERGENT B2 ;  /* 0x0000000000027941 */ /* 0x000fea0003800200 */
.L_x_9517:
[----:B------:R-:W-:Y:S01]  /*27f0*/  FFMA.FTZ R14, -R15, R3, R14 ;  /* 0x000000030f0e7223 */ /* 0x000fe2000001010e */
[----:B------:R-:W-:Y:S06]  /*2800*/  BRA `(.L_x_9515) ;  /* 0x0000000000787947 */ /* 0x000fec0003800000 */
.L_x_9516:
        /* <DEDUP_REMOVED lines=14> */
.L_x_9522:
        /* <DEDUP_REMOVED lines=13> */
.L_x_9521:
[----:B------:R-:W-:Y:S05]  /*29c0*/  BSYNC.RECONVERGENT B2 ;  /* 0x0000000000027941 */ /* 0x000fea0003800200 */
.L_x_9520:
[----:B------:R-:W-:-:S04]  /*29d0*/  FMUL.FTZ R14, R14, 1.1920928955078125e-07 ;  /* 0x340000000e0e7820 */ /* 0x000fc80000410000 */
[----:B------:R-:W-:-:S07]  /*29e0*/  FMUL.FTZ R14, R3, R14 ;  /* 0x0000000e030e7220 */ /* 0x000fce0000410000 */
.L_x_9515:
[----:B------:R-:W-:Y:S05]  /*29f0*/  BSYNC.RECONVERGENT B0 ;  /* 0x0000000000007941 */ /* 0x000fea0003800200 */
.L_x_9514:
[C---:B------:R-:W-:Y:S02]  /*2a00*/  FSETP.NAN.FTZ.AND P0, PT, |R14|.reuse, |R14|, PT ;  /* 0x4000000e0e00720b */ /* 0x040fe40003f18200 */
[----:B------:R-:W-:-:S04]  /*2a10*/  LOP3.LUT R3, R14, 0x80000000, R23, 0xb8, !PT ;  /* 0x800000000e037812 */ /* 0x000fc800078eb817 */
[----:B------:R-:W-:-:S07]  /*2a20*/  FSEL R3, R14, R3, P0 ;  /* 0x000000030e037208 */ /* 0x000fce0000000000 */
.L_x_9513:
[----:B------:R-:W-:Y:S05]  /*2a30*/  BSYNC.RECONVERGENT B1 ;  /* 0x0000000000017941 */ /* 0x000fea0003800200 */
.L_x_9512:
        /* <DEDUP_REMOVED lines=16> */
.L_x_9525:
[----:B------:R-:W-:-:S13]  /*2b40*/  ISETP.GE.U32.AND P0, PT, R6, R5, PT ;  /* 0x000000050600720c */ /* 0x000fda0003f06070 */
[----:B------:R-:W-:Y:S05]  /*2b50*/  @P0 BRA `(.L_x_9527) ;  /* 0x0000000000300947 */ /* 0x000fea0003800000 */
[----:B-1----:R-:W1:Y:S01]  /*2b60*/  LDC.64 R8, c[0x0][0x388] ;  /* 0x0000e200ff087b82 */ /* 0x002e620000000a00 */
[----:B------:R-:W-:Y:S01]  /*2b70*/  IMAD.IADD R7, R4, 0x1, R6 ;  /* 0x0000000104077824 */ /* 0x000fe200078e0206 */
[----:B------:R-:W-:-:S03]  /*2b80*/  IADD3 R6, PT, PT, R6, 0x80, RZ ;  /* 0x0000008006067810 */ /* 0x000fc60007ffe0ff */
[----:B-1----:R-:W-:-:S05]  /*2b90*/  IMAD.WIDE.U32 R8, R7, 0x4, R8 ;  /* 0x0000000407087825 */ /* 0x002fca00078e0008 */
[----:B------:R2:W-:Y:S02]  /*2ba0*/  STG.E desc[UR4][R8.64], R10 ;  /* 0x0000000a08007986 */ /* 0x0005e4000c101904 */
.L_x_9526:
[----:B------:R-:W-:-:S13]  /*2bb0*/  ISETP.GE.U32.AND P0, PT, R6, R5, PT ;  /* 0x000000050600720c */ /* 0x000fda0003f06070 */
[----:B------:R-:W-:Y:S05]  /*2bc0*/  @P0 BRA `(.L_x_9528) ;  /* 0x0000000000300947 */ /* 0x000fea0003800000 */
[----:B--2---:R-:W2:Y:S01]  /*2bd0*/  LDC.64 R8, c[0x0][0x388] ;  /* 0x0000e200ff087b82 */ /* 0x004ea20000000a00 */
[----:B-1----:R-:W-:Y:S02]  /*2be0*/  IMAD.IADD R7, R4, 0x1, R6 ;  /* 0x0000000104077824 */ /* 0x002fe400078e0206 */
[----:B------:R-:W-:Y:S02]  /*2bf0*/  VIADD R6, R6, 0x80 ;  /* 0x0000008006067836 */ /* 0x000fe40000000000 */
[----:B--2---:R-:W-:-:S05]  /*2c00*/  IMAD.WIDE.U32 R8, R7, 0x4, R8 ;  /* 0x0000000407087825 */ /* 0x004fca00078e0008 */
[----:B------:R2:W-:Y:S02]  /*2c10*/  STG.E desc[UR4][R8.64], R11 ;  /* 0x0000000b08007986 */ /* 0x0005e4000c101904 */
.L_x_9527:
[----:B------:R-:W-:-:S13]  /*2c20*/  ISETP.GE.U32.AND P0, PT, R6, R5, PT ;  /* 0x000000050600720c */ /* 0x000fda0003f06070 */
[----:B------:R-:W-:Y:S05]  /*2c30*/  @P0 BRA `(.L_x_9529) ;  /* 0x0000000000340947 */ /* 0x000fea0003800000 */
[----:B-12---:R-:W1:Y:S01]  /*2c40*/  LDC.64 R8, c[0x0][0x388] ;  /* 0x0000e200ff087b82 */ /* 0x006e620000000a00 */
[----:B------:R-:W-:Y:S01]  /*2c50*/  IADD3 R7, PT, PT, R4, R6, RZ ;  /* 0x0000000604077210 */ /* 0x000fe20007ffe0ff */
[----:B------:R-:W-:-:S04]  /*2c60*/  VIADD R6, R6, 0x80 ;  /* 0x0000008006067836 */ /* 0x000fc80000000000 */
[----:B-1----:R-:W-:-:S05]  /*2c70*/  IMAD.WIDE.U32 R8, R7, 0x4, R8 ;  /* 0x0000000407087825 */ /* 0x002fca00078e0008 */
[----:B------:R3:W-:Y:S02]  /*2c80*/  STG.E desc[UR4][R8.64], R0 ;  /* 0x0000000008007986 */ /* 0x0007e4000c101904 */
.L_x_9528:
        /* <DEDUP_REMOVED lines=8> */
.L_x_9529:
[----:B------:R-:W-:Y:S05]  /*2d10*/  BSYNC.RELIABLE B1 ;  /* 0x0000000000017941 */ /* 0x000fea0003800100 */
.L_x_9524:
[----:B------:R-:W-:-:S13]  /*2d20*/  ISETP.GE.U32.AND P0, PT, R6, R5, PT ;  /* 0x000000050600720c */ /* 0x000fda0003f06070 */
[----:B-123--:R-:W1:Y:S01]  /*2d30*/  @!P0 LDC.64 R8, c[0x0][0x388] ;  /* 0x0000e200ff088b82 */ /* 0x00ee620000000a00 */
[----:B------:R-:W-:Y:S02]  /*2d40*/  @!P0 IMAD.IADD R7, R4, 0x1, R6 ;  /* 0x0000000104078824 */ /* 0x000fe400078e0206 */
[----:B------:R-:W-:Y:S02]  /*2d50*/  @!P0 VIADD R6, R6, 0x80 ;  /* 0x0000008006068836 */ /* 0x000fe40000000000 */
[----:B-1----:R-:W-:-:S05]  /*2d60*/  @!P0 IMAD.WIDE.U32 R8, R7, 0x4, R8 ;  /* 0x0000000407088825 */ /* 0x002fca00078e0008 */
[----:B------:R4:W-:Y:S02]  /*2d70*/  @!P0 STG.E desc[UR4][R8.64], R12 ;  /* 0x0000000c08008986 */ /* 0x0009e4000c101904 */
.L_x_9530:
[----:B------:R-:W-:Y:S05]  /*2d80*/  BSYNC.RECONVERGENT B0 ;  /* 0x0000000000007941 */ /* 0x000fea0003800200 */
.L_x_9523:
        /* <DEDUP_REMOVED lines=8> */
.L_x_9435:
[----:B------:R-:W0:Y:S01]  /*2e10*/  S2R R0, SR_TID.X ;  /* 0x0000000000007919 */ /* 0x000e220000002100 */
[----:B------:R-:W1:Y:S08]  /*2e20*/  LDC.64 R2, c[0x0][0x390] ;  /* 0x0000e400ff027b82 */ /* 0x000e700000000a00 */
[----:B------:R-:W2:Y:S01]  /*2e30*/  LDC.64 R6, c[0x0][0x398] ;  /* 0x0000e600ff067b82 */ /* 0x000ea20000000a00 */
[----:B-1----:R-:W-:-:S04]  /*2e40*/  IMAD.WIDE.U32 R2, R4, 0x4, R2 ;  /* 0x0000000404027825 */ /* 0x002fc800078e0002 */
[----:B0-----:R-:W-:-:S04]  /*2e50*/  IMAD.WIDE.U32 R12, R0, 0x20, R2 ;  /* 0x00000020000c7825 */ /* 0x001fc800078e0002 */
[----:B--2---:R-:W-:Y:S02]  /*2e60*/  IMAD.WIDE.U32 R6, R4, 0x4, R6 ;  /* 0x0000000404067825 */ /* 0x004fe400078e0006 */
[----:B------:R-:W2:Y:S02]  /*2e70*/  LDG.E.ENL2.256 R12, R20, desc[UR4][R12.64] ;  /* 0xfe0000040c14797e */ /* 0x000ea4000812190c */
[----:B------:R-:W-:-:S05]  /*2e80*/  IMAD.WIDE.U32 R6, R0, 0x20, R6 ;  /* 0x0000002000067825 */ /* 0x000fca00078e0006 */
[----:B------:R-:W2:Y:S01]  /*2e90*/  LDG.E.ENL2.256 R8, R16, desc[UR4][R6.64] ;  /* 0xfe0000040610797e */ /* 0x000ea20008121908 */
        /* <DEDUP_REMOVED lines=30> */
.L_x_9535:
[----:B------:R-:W-:Y:S05]  /*3080*/  BSYNC.RECONVERGENT B1 ;  /* 0x0000000000017941 */ /* 0x000fea0003800200 */
.L_x_9534:
[----:B------:R-:W-:Y:S01]  /*3090*/  FFMA.FTZ R3, -R2, R24, R3 ;  /* 0x0000001802037223 */ /* 0x000fe20000010103 */
[----:B------:R-:W-:Y:S06]  /*30a0*/  BRA `(.L_x_9532) ;  /* 0x0000000000807947 */ /* 0x000fec0003800000 */
.L_x_9533:
        /* <DEDUP_REMOVED lines=15> */
.L_x_9538:
        /* <DEDUP_REMOVED lines=14> */
.L_x_9537:
[----:B------:R-:W-:Y:S05]  /*3280*/  BSYNC.RECONVERGENT B1 ;  /* 0x0000000000017941 */ /* 0x000fea0003800200 */
.L_x_9536:
[----:B------:R-:W-:-:S04]  /*3290*/  FMUL.FTZ R7, R7, 1.1920928955078125e-07 ;  /* 0x3400000007077820 */ /* 0x000fc80000410000 */
[----:B0-----:R-:W-:-:S07]  /*32a0*/  FMUL.FTZ R3, R2, R7 ;  /* 0x0000000702037220 */ /* 0x001fce0000410000 */
.L_x_9532:
[----:B------:R-:W-:Y:S05]  /*32b0*/  BSYNC.RECONVERGENT B0 ;  /* 0x0000000000007941 */ /* 0x000fea0003800200 */
.L_x_9531:
        /* <DEDUP_REMOVED lines=30> */
.L_x_9544:
[----:B------:R-:W-:Y:S01]  /*34a0*/  FSETP.GEU.FTZ.AND P0, PT, R20, -R3, PT ;  /* 0x800000031400720b */ /* 0x000fe20003f1e000 */
[----:B------:R-:W-:-:S12]  /*34b0*/  FADD.FTZ R5, R5, -1 ;  /* 0xbf80000005057421 */ /* 0x000fd80000010000 */
[----:B------:R-:W-:-:S07]  /*34c0*/  @!P0 FADD.FTZ R5, R5, -1 ;  /* 0xbf80000005058421 */ /* 0x000fce0000010000 */
.L_x_9543:
[----:B------:R-:W-:Y:S05]  /*34d0*/  BSYNC.RECONVERGENT B1 ;  /* 0x0000000000017941 */ /* 0x000fea0003800200 */
.L_x_9542:
[----:B------:R-:W-:Y:S01]  /*34e0*/  FFMA.FTZ R2, -R3, R5, R2 ;  /* 0x0000000503027223 */ /* 0x000fe20000010102 */
[----:B------:R-:W-:Y:S06]  /*34f0*/  BRA `(.L_x_9540) ;  /* 0x0000000000847947 */ /* 0x000fec0003800000 */
.L_x_9541:
        /* <DEDUP_REMOVED lines=17> */
.L_x_9547:
        /* <DEDUP_REMOVED lines=13> */
.L_x_9546:
[----:B------:R-:W-:Y:S05]  /*36e0*/  BSYNC.RECONVERGENT B1 ;  /* 0x0000000000017941 */ /* 0x000fea0003800200 */
.L_x_9545:
[----:B------:R-:W-:-:S04]  /*36f0*/  FMUL.FTZ R17, R17, 1.1920928955078125e-07 ;  /* 0x3400000011117820 */ /* 0x000fc80000410000 */
[----:B------:R-:W-:-:S07]  /*3700*/  FMUL.FTZ R2, R2, R17 ;  /* 0x0000001102027220 */ /* 0x000fce0000410000 */
.L_x_9540:
[----:B------:R-:W-:Y:S05]  /*3710*/  BSYNC.RECONVERGENT B0 ;  /* 0x0000000000007941 */ /* 0x000fea0003800200 */
.L_x_9539:
        /* <DEDUP_REMOVED lines=30> */
.L_x_9553:
[----:B------:R-:W-:Y:S01]  /*3900*/  FSETP.GEU.FTZ.AND P0, PT, R7, -R2, PT ;  /* 0x800000020700720b */ /* 0x000fe20003f1e000 */
[----:B------:R-:W-:-:S12]  /*3910*/  FADD.FTZ R20, R20, -1 ;  /* 0xbf80000014147421 */ /* 0x000fd80000010000 */
[----:B------:R-:W-:-:S07]  /*3920*/  @!P0 FADD.FTZ R20, R20, -1 ;  /* 0xbf80000014148421 */ /* 0x000fce0000010000 */
.L_x_9552:
[----:B------:R-:W-:Y:S05]  /*3930*/  BSYNC.RECONVERGENT B1 ;  /* 0x0000000000017941 */ /* 0x000fea0003800200 */
.L_x_9551:
[----:B------:R-:W-:Y:S01]  /*3940*/  FFMA.FTZ R3, -R2, R20, R3 ;  /* 0x0000001402037223 */ /* 0x000fe20000010103 */
[----:B------:R-:W-:Y:S06]  /*3950*/  BRA `(.L_x_9549) ;  /* 0x0000000000787947 */ /* 0x000fec0003800000 */
.L_x_9550:
        /* <DEDUP_REMOVED lines=14> */
.L_x_9556:
        /* <DEDUP_REMOVED lines=13> */
.L_x_9555:
[----:B------:R-:W-:Y:S05]  /*3b10*/  BSYNC.RECONVERGENT B1 ;  /* 0x0000000000017941 */ /* 0x000fea0003800200 */
.L_x_9554:
[----:B------:R-:W-:-:S04]  /*3b20*/  FMUL.FTZ R7, R7, 1.1920928955078125e-07 ;  /* 0x3400000007077820 */ /* 0x000fc80000410000 */
[----:B0-----:R-:W-:-:S07]  /*3b30*/  FMUL.FTZ R3, R2, R7 ;  /* 0x0000000702037220 */ /* 0x001fce0000410000 */
.L_x_9549:
[----:B------:R-:W-:Y:S05]  /*3b40*/  BSYNC.RECONVERGENT B0 ;  /* 0x0000000000007941 */ /* 0x000fea0003800200 */
.L_x_9548:
        /* <DEDUP_REMOVED lines=30> */
.L_x_9562:
[----:B------:R-:W-:Y:S01]  /*3d30*/  FSETP.GEU.FTZ.AND P0, PT, R20, -R3, PT ;  /* 0x800000031400720b */ /* 0x000fe20003f1e000 */
[----:B------:R-:W-:-:S12]  /*3d40*/  FADD.FTZ R5, R5, -1 ;  /* 0xbf80000005057421 */ /* 0x000fd80000010000 */
[----:B------:R-:W-:-:S07]  /*3d50*/  @!P0 FADD.FTZ R5, R5, -1 ;  /* 0xbf80000005058421 */ /* 0x000fce0000010000 */
.L_x_9561:
[----:B------:R-:W-:Y:S05]  /*3d60*/  BSYNC.RECONVERGENT B1 ;  /* 0x0000000000017941 */ /* 0x000fea0003800200 */
.L_x_9560:
[----:B------:R-:W-:Y:S01]  /*3d70*/  FFMA.FTZ R2, -R3, R5, R2 ;  /* 0x0000000503027223 */ /* 0x000fe20000010102 */
[----:B------:R-:W-:Y:S06]  /*3d80*/  BRA `(.L_x_9558) ;  /* 0x0000000000787947 */ /* 0x000fec0003800000 */
.L_x_9559:
        /* <DEDUP_REMOVED lines=14> */
.L_x_9565:
        /* <DEDUP_REMOVED lines=13> */
.L_x_9564:
[----:B------:R-:W-:Y:S05]  /*3f40*/  BSYNC.RECONVERGENT B1 ;  /* 0x0000000000017941 */ /* 0x000fea0003800200 */
.L_x_9563:
[----:B0-----:R-:W-:-:S04]  /*3f50*/  FMUL.FTZ R3, R6, 1.1920928955078125e-07 ;  /* 0x3400000006037820 */ /* 0x001fc80000410000 */
[----:B------:R-:W-:-:S07]  /*3f60*/  FMUL.FTZ R2, R2, R3 ;  /* 0x0000000302027220 */ /* 0x000fce0000410000 */
.L_x_9558:
[----:B------:R-:W-:Y:S05]  /*3f70*/  BSYNC.RECONVERGENT B0 ;  /* 0x0000000000007941 */ /* 0x000fea0003800200 */
.L_x_9557:
        /* <DEDUP_REMOVED lines=30> */
.L_x_9571:
[----:B------:R-:W-:Y:S01]  /*4160*/  FSETP.GEU.FTZ.AND P0, PT, R7, -R2, PT ;  /* 0x800000020700720b */ /* 0x000fe20003f1e000 */
[----:B------:R-:W-:-:S12]  /*4170*/  FADD.FTZ R20, R20, -1 ;  /* 0xbf80000014147421 */ /* 0x000fd80000010000 */
[----:B------:R-:W-:-:S07]  /*4180*/  @!P0 FADD.FTZ R20, R20, -1 ;  /* 0xbf80000014148421 */ /* 0x000fce0000010000 */
.L_x_9570:
[----:B------:R-:W-:Y:S05]  /*4190*/  BSYNC.RECONVERGENT B1 ;  /* 0x0000000000017941 */ /* 0x000fea0003800200 */
.L_x_9569:
[----:B------:R-:W-:Y:S01]  /*41a0*/  FFMA.FTZ R3, -R2, R20, R3 ;  /* 0x0000001402037223 */ /* 0x000fe20000010103 */
[----:B------:R-:W-:Y:S06]  /*41b0*/  BRA `(.L_x_9567) ;  /* 0x0000000000787947 */ /* 0x000fec0003800000 */
.L_x_9568:
        /* <DEDUP_REMOVED lines=14> */
.L_x_9574:
        /* <DEDUP_REMOVED lines=13> */
.L_x_9573:
[----:B------:R-:W-:Y:S05]  /*4370*/  BSYNC.RECONVERGENT B1 ;  /* 0x0000000000017941 */ /* 0x000fea0003800200 */
.L_x_9572:
[----:B------:R-:W-:-:S04]  /*4380*/  FMUL.FTZ R3, R3, 1.1920928955078125e-07 ;  /* 0x3400000003037820 */ /* 0x000fc80000410000 */
[----:B------:R-:W-:-:S07]  /*4390*/  FMUL.FTZ R3, R2, R3 ;  /* 0x0000000302037220 */ /* 0x000fce0000410000 */
.L_x_9567:
[----:B------:R-:W-:Y:S05]  /*43a0*/  BSYNC.RECONVERGENT B0 ;  /* 0x0000000000007941 */ /* 0x000fea0003800200 */
.L_x_9566:
        /* <DEDUP_REMOVED lines=30> */
.L_x_9580:
[----:B------:R-:W-:Y:S01]  /*4590*/  FSETP.GEU.FTZ.AND P0, PT, R6, -R2, PT ;  /* 0x800000020600720b */ /* 0x000fe20003f1e000 */
[----:B------:R-:W-:-:S12]  /*45a0*/  FADD.FTZ R12, R12, -1 ;  /* 0xbf8000000c0c7421 */ /* 0x000fd80000010000 */
[----:B------:R-:W-:-:S07]  /*45b0*/  @!P0 FADD.FTZ R12, R12, -1 ;  /* 0xbf8000000c0c8421 */ /* 0x000fce0000010000 */
.L_x_9579:
[----:B------:R-:W-:Y:S05]  /*45c0*/  BSYNC.RECONVERGENT B1 ;  /* 0x0000000000017941 */ /* 0x000fea0003800200 */
.L_x_9578:
[----:B------:R-:W-:Y:S01]  /*45d0*/  FFMA.FTZ R5, -R2, R12, R5 ;  /* 0x0000000c02057223 */ /* 0x000fe20000010105 */
[----:B------:R-:W-:Y:S06]  /*45e0*/  BRA `(.L_x_9576) ;  /* 0x0000000000787947 */ /* 0x000fec0003800000 */
.L_x_9577:
        /* <DEDUP_REMOVED lines=14> */
.L_x_9583:
        /* <DEDUP_REMOVED lines=13> */
.L_x_9582:
[----:B------:R-:W-:Y:S05]  /*47a0*/  BSYNC.RECONVERGENT B1 ;  /* 0x0000000000017941 */ /* 0x000fea0003800200 */
.L_x_9581:
[----:B------:R-:W-:-:S04]  /*47b0*/  FMUL.FTZ R5, R5, 1.1920928955078125e-07 ;  /* 0x3400000005057820 */ /* 0x000fc80000410000 */
[----:B------:R-:W-:-:S07]  /*47c0*/  FMUL.FTZ R5, R2, R5 ;  /* 0x0000000502057220 */ /* 0x000fce0000410000 */
.L_x_9576:
[----:B------:R-:W-:Y:S05]  /*47d0*/  BSYNC.RECONVERGENT B0 ;  /* 0x0000000000007941 */ /* 0x000fea0003800200 */
.L_x_9575:
        /* <DEDUP_REMOVED lines=30> */
.L_x_9589:
[----:B------:R-:W-:Y:S01]  /*49c0*/  FSETP.GEU.FTZ.AND P0, PT, R7, -R2, PT ;  /* 0x800000020700720b */ /* 0x000fe20003f1e000 */
[----:B------:R-:W-:-:S12]  /*49d0*/  FADD.FTZ R12, R12, -1 ;  /* 0xbf8000000c0c7421 */ /* 0x000fd80000010000 */
[----:B------:R-:W-:-:S07]  /*49e0*/  @!P0 FADD.FTZ R12, R12, -1 ;  /* 0xbf8000000c0c8421 */ /* 0x000fce0000010000 */
.L_x_9588:
[----:B------:R-:W-:Y:S05]  /*49f0*/  BSYNC.RECONVERGENT B1 ;  /* 0x0000000000017941 */ /* 0x000fea0003800200 */
.L_x_9587:
[----:B------:R-:W-:Y:S01]  /*4a00*/  FFMA.FTZ R3, -R2, R12, R3 ;  /* 0x0000000c02037223 */ /* 0x000fe20000010103 */
[----:B------:R-:W-:Y:S06]  /*4a10*/  BRA `(.L_x_9585) ;  /* 0x0000000000787947 */ /* 0x000fec0003800000 */
.L_x_9586:
        /* <DEDUP_REMOVED lines=14> */
.L_x_9592:
        /* <DEDUP_REMOVED lines=13> */
.L_x_9591:
[----:B------:R-:W-:Y:S05]  /*4bd0*/  BSYNC.RECONVERGENT B1 ;  /* 0x0000000000017941 */ /* 0x000fea0003800200 */
.L_x_9590:
[----:B------:R-:W-:-:S04]  /*4be0*/  FMUL.FTZ R3, R3, 1.1920928955078125e-07 ;  /* 0x3400000003037820 */ /* 0x000fc80000410000 */
[----:B------:R-:W-:-:S07]  /*4bf0*/  FMUL.FTZ R3, R2, R3 ;  /* 0x0000000302037220 */ /* 0x000fce0000410000 */
.L_x_9585:
[----:B------:R-:W-:Y:S05]  /*4c00*/  BSYNC.RECONVERGENT B0 ;  /* 0x0000000000007941 */ /* 0x000fea0003800200 */
.L_x_9584:
        /* <DEDUP_REMOVED lines=30> */
.L_x_9598:
[----:B------:R-:W-:Y:S01]  /*4df0*/  FSETP.GEU.FTZ.AND P0, PT, R12, -R3, PT ;  /* 0x800000030c00720b */ /* 0x000fe20003f1e000 */
[----:B------:R-:W-:-:S12]  /*4e00*/  FADD.FTZ R5, R5, -1 ;  /* 0xbf80000005057421 */ /* 0x000fd80000010000 */
[----:B------:R-:W-:-:S07]  /*4e10*/  @!P0 FADD.FTZ R5, R5, -1 ;  /* 0xbf80000005058421 */ /* 0x000fce0000010000 */
.L_x_9597:
[----:B------:R-:W-:Y:S05]  /*4e20*/  BSYNC.RECONVERGENT B1 ;  /* 0x0000000000017941 */ /* 0x000fea0003800200 */
.L_x_9596:
[----:B------:R-:W-:Y:S01]  /*4e30*/  FFMA.FTZ R2, -R3, R5, R2 ;  /* 0x0000000503027223 */ /* 0x000fe20000010102 */
[----:B------:R-:W-:Y:S06]  /*4e40*/  BRA `(.L_x_9594) ;  /* 0x0000000000787947 */ /* 0x000fec0003800000 */
.L_x_9595:
        /* <DEDUP_REMOVED lines=14> */
.L_x_9601:
        /* <DEDUP_REMOVED lines=13> */
.L_x_9600:
[----:B------:R-:W-:Y:S05]  /*5000*/  BSYNC.RECONVERGENT B1 ;  /* 0x0000000000017941 */ /* 0x000fea0003800200 */
.L_x_9599:
[----:B------:R-:W-:-:S04]  /*5010*/  FMUL.FTZ R2, R2, 1.1920928955078125e-07 ;  /* 0x3400000002027820 */ /* 0x000fc80000410000 */
[----:B------:R-:W-:-:S07]  /*5020*/  FMUL.FTZ R2, R13, R2 ;  /* 0x000000020d027220 */ /* 0x000fce0000410000 */
.L_x_9594:
[----:B------:R-:W-:Y:S05]  /*5030*/  BSYNC.RECONVERGENT B0 ;  /* 0x0000000000007941 */ /* 0x000fea0003800200 */
.L_x_9593:
[----:B0-----:R-:W0:Y:S01]  /*5040*/  LDC.64 R6, c[0x0][0x388] ;  /* 0x0000e200ff067b82 */ /* 0x001e220000000a00 */
[C---:B------:R-:W-:Y:S02]  /*5050*/  LOP3.LUT R11, R2.reuse, 0x80000000, R15, 0xb8, !PT ;  /* 0x80000000020b7812 */ /* 0x040fe400078eb80f */
[----:B------:R-:W-:-:S04]  /*5060*/  FSETP.NAN.FTZ.AND P0, PT, |R2|, |R2|, PT ;  /* 0x400000020200720b */ /* 0x000fc80003f18200 */
[----:B------:R-:W-:Y:S01]  /*5070*/  FSEL R11, R2, R11, P0 ;  /* 0x0000000b020b7208 */ /* 0x000fe20000000000 */
[----:B0-----:R-:W-:-:S04]  /*5080*/  IMAD.WIDE.U32 R4, R4, 0x4, R6 ;  /* 0x0000000404047825 */ /* 0x001fc800078e0006 */
[----:B------:R-:W-:-:S05]  /*5090*/  IMAD.WIDE.U32 R4, R0, 0x20, R4 ;  /* 0x0000002000047825 */ /* 0x000fca00078e0004 */
[----:B------:R-:W-:Y:S01]  /*50a0*/  STG.E.ENL2.256 desc[UR4][R4.64], R16, R8 ;  /* 0xf80000100408797f */ /* 0x000fe2000f121804 */
[----:B------:R-:W-:Y:S05]  /*50b0*/  EXIT ;  /* 0x000000000000794d */ /* 0x000fea0003800000 */
.L_x_9602:
        /* <DEDUP_REMOVED lines=12> */
.L_x_54826:


//--------------------- .text._ZN2at6native18elementwise_kernelILi128ELi4EZNS0_15gpu_kernel_implINS0_13BUnaryFunctorIfffZZZNS0_16fmod_kernel_cudaERNS_18TensorIteratorBaseEENKUlvE0_clEvENKUlvE0_clEvEUlffE_EEEEvS5_RKT_EUliE_EEviT1_ --------------------------
	.section	.text._ZN2at6native18elementwise_kernelILi128ELi4EZNS0_15gpu_kernel_implINS0_13BUnaryFunctorIfffZZZNS0_16fmod_kernel_cudaERNS_18TensorIteratorBaseEENKUlvE0_clEvENKUlvE0_clEvEUlffE_EEEEvS5_RKT_EUliE_EEviT1_,"ax",@progbits
	.align	128
        .global         _ZN2at6native18elementwise_kernelILi128ELi4EZNS0_15gpu_kernel_implINS0_13BUnaryFunctorIfffZZZNS0_16fmod_kernel_cudaERNS_18TensorIteratorBaseEENKUlvE0_clEvENKUlvE0_clEvEUlffE_EEEEvS5_RKT_EUliE_EEviT1_
        .type           _ZN2at6native18elementwise_kernelILi128ELi4EZNS0_15gpu_kernel_implINS0_13BUnaryFunctorIfffZZZNS0_16fmod_kernel_cudaERNS_18TensorIteratorBaseEENKUlvE0_clEvENKUlvE0_clEvEUlffE_EEEEvS5_RKT_EUliE_EEviT1_,@function
        .size           _ZN2at6native18elementwise_kernelILi128ELi4EZNS0_15gpu_kernel_implINS0_13BUnaryFunctorIfffZZZNS0_16fmod_kernel_cudaERNS_18TensorIteratorBaseEENKUlvE0_clEvENKUlvE0_clEvEUlffE_EEEEvS5_RKT_EUliE_EEviT1_,(.L_x_54827 - _ZN2at6native18elementwise_kernelILi128ELi4EZNS0_15gpu_kernel_implINS0_13BUnaryFunctorIfffZZZNS0_16fmod_kernel_cudaERNS_18TensorIteratorBaseEENKUlvE0_clEvENKUlvE0_clEvEUlffE_EEEEvS5_RKT_EUliE_EEviT1_)
        .other          _ZN2at6native18elementwise_kernelILi128ELi4EZNS0_15gpu_kernel_implINS0_13BUnaryFunctorIfffZZZNS0_16fmod_kernel_cudaERNS_18TensorIteratorBaseEENKUlvE0_clEvENKUlvE0_clEvEUlffE_EEEEvS5_RKT_EUliE_EEviT1_,@"STO_CUDA_ENTRY STV_DEFAULT"
_ZN2at6native18elementwise_kernelILi128ELi4EZNS0_15gpu_kernel_implINS0_13BUnaryFunctorIfffZZZNS0_16fmod_kernel_cudaERNS_18TensorIteratorBaseEENKUlvE0_clEvENKUlvE0_clEvEUlffE_EEEEvS5_RKT_EUliE_EEviT1_:
.text._ZN2at6native18elementwise_kernelILi128ELi4EZNS0_15gpu_kernel_implINS0_13BUnaryFunctorIfffZZZNS0_16fmod_kernel_cudaERNS_18TensorIteratorBaseEENKUlvE0_clEvENKUlvE0_clEvEUlffE_EEEEvS5_RKT_EUliE_EEviT1_:
[----:B------:R-:W0:Y:S01]  /*0000*/  LDC R1, c[0x0][0x37c] ;  /* 0x0000df00ff017b82 */ /* 0x000e220000000800 */
[----:B------:R-:W1:Y:S07]  /*0010*/  S2R R17, SR_TID.X ;  /* 0x0000000000117919 */ /* 0x000e6e0000002100 */
[----:B------:R-:W2:Y:S01]  /*0020*/  LDC R18, c[0x0][0x594] ;  /* 0x00016500ff127b82 */ /* 0x000ea20000000800 */
[----:B------:R-:W3:Y:S01]  /*0030*/  LDCU UR39, c[0x0][0x388] ;  /* 0x00007100ff2777ac */ /* 0x000ee20008000800 */
[----:B------:R-:W-:Y:S01]  /*0040*/  BSSY.RECONVERGENT B7, `(.L_x_9603) ;  /* 0x0000342000077945 */ /* 0x000fe20003800200 */
[----:B------:R-:W4:Y:S05]  /*0050*/  LDCU UR5, c[0x0][0x380] ;  /* 0x00007000ff0577ac */ /* 0x000f2a0008000800 */
[----:B------:R-:W5:Y:S01]  /*0060*/  S2UR UR4, SR_CTAID.X ;  /* 0x00000000000479c3 */ /* 0x000f620000002500 */
[----:B------:R-:W0:Y:S01]  /*0070*/  LDCU.64 UR36, c[0x0][0x358] ;  /* 0x00006b00ff2477ac */ /* 0x000e220008000a00 */
[----:B------:R-:W0:Y:S01]  /*0080*/  LDCU.U8 UR40, c[0x0][0x598] ;  /* 0x0000b300ff2877ac */ /* 0x000e220008000000 */
[----:B------:R-:W0:Y:S01]  /*0090*/  LDCU.U8 UR42, c[0x0][0x599] ;  /* 0x0000b320ff2a77ac */ /* 0x000e220008000000 */
[----:B---3--:R-:W-:Y:S01]  /*00a0*/  UIADD3 UR41, UPT, UPT, UR39, -0x1, URZ ;  /* 0xffffffff27297890 */ /* 0x008fe2000fffe0ff */
[----:B--2---:R-:W-:-:S03]  /*00b0*/  FMUL.FTZ R23, |R18|, 8388608 ;  /* 0x4b00000012177820 */ /* 0x004fc60000410200 */
[----:B------:R-:W-:Y:S01]  /*00c0*/  UISETP.LT.U32.AND UP0, UPT, UR41, 0x18, UPT ;  /* 0x000000182900788c */ /* 0x000fe2000bf01070 */
[C---:B------:R-:W-:Y:S01]  /*00d0*/  FADD.FTZ R24, |R18|.reuse, -RZ ;  /* 0x800000ff12187221 */ /* 0x040fe20000010200 */
[----:B------:R-:W-:Y:S01]  /*00e0*/  FADD.FTZ R18, |R18|, |R18| ;  /* 0x4000001212127221 */ /* 0x000fe20000010200 */
[C---:B------:R-:W-:Y:S01]  /*00f0*/  LOP3.LUT R2, R23.reuse, 0x7fffff, RZ, 0xc0, !PT ;  /* 0x007fffff17027812 */ /* 0x040fe200078ec0ff */
[----:B------:R-:W-:Y:S01]  /*0100*/  USEL UR38, UR41, 0x18, UP0 ;  /* 0x0000001829267887 */ /* 0x000fe20008000000 */
[----:B------:R-:W-:Y:S01]  /*0110*/  FADD.FTZ R22, -R24, -RZ ;  /* 0x800000ff18167221 */ /* 0x000fe20000010100 */
[----:B-----5:R-:W-:Y:S01]  /*0120*/  USHF.L.U32 UR4, UR4, 0x9, URZ ;  /* 0x0000000904047899 */ /* 0x020fe200080006ff */
[----:B------:R-:W-:Y:S01]  /*0130*/  LOP3.LUT R2, R2, 0x3f800000, RZ, 0xfc, !PT ;  /* 0x3f80000002027812 */ /* 0x000fe200078efcff */
[----:B------:R-:W-:Y:S01]  /*0140*/  UIADD3 UR38, UPT, UPT, UR38, 0x1, URZ ;  /* 0x0000000126267890 */ /* 0x000fe2000fffe0ff */
[----:B------:R-:W-:Y:S02]  /*0150*/  LOP3.LUT R19, R23, 0xff800000, RZ, 0xc0, !PT ;  /* 0xff80000017137812 */ /* 0x000fe400078ec0ff */
[----:B------:R2:W3:Y:S01]  /*0160*/  MUFU.RCP R16, R2 ;  /* 0x0000000200107308 */ /* 0x0004e20000001000 */
[----:B-1----:R-:W-:-:S04]  /*0170*/  LOP3.LUT R17, R17, UR4, RZ, 0xfc, !PT ;  /* 0x0000000411117c12 */ /* 0x002fc8000f8efcff */
[----:B----4-:R-:W-:-:S13]  /*0180*/  ISETP.GE.AND P0, PT, R17, UR5, PT ;  /* 0x0000000511007c0c */ /* 0x010fda000bf06270 */
[----:B0-23--:R-:W-:Y:S05]  /*0190*/  @P0 BRA `(.L_x_9604) ;  /* 0x0000003000b00947 */ /* 0x00dfea0003800000 */
[----:B------:R-:W-:Y:S01]  /*01a0*/  UISETP.NE.AND UP0, UPT, UR39, URZ, UPT ;  /* 0x000000ff2700728c */ /* 0x000fe2000bf05270 */
[----:B------:R-:W-:Y:S02]  /*01b0*/  IMAD.MOV.U32 R0, RZ, RZ, RZ ;  /* 0x000000ffff007224 */ /* 0x000fe400078e00ff */
[----:B------:R-:W-:-:S06]  /*01c0*/  IMAD.MOV.U32 R25, RZ, RZ, RZ ;  /* 0x000000ffff197224 */ /* 0x000fcc00078e00ff */
[----:B------:R-:W-:Y:S05]  /*01d0*/  BRA.U !UP0, `(.L_x_9605) ;  /* 0x0000001108ac7547 */ /* 0x000fea000b800000 */
[----:B------:R-:W0:Y:S01]  /*01e0*/  LDCU.64 UR4, c[0x0][0x390] ;  /* 0x00007200ff0477ac */ /* 0x000e220008000a00 */
[----:B------:R-:W-:Y:S02]  /*01f0*/  HFMA2 R4, -RZ, RZ, 0, 0 ;  /* 0x00000000ff047431 */ /* 0x000fe400000001ff */
[----:B------:R-:W-:Y:S01]  /*0200*/  IMAD.MOV.U32 R5, RZ, RZ, R17 ;  /* 0x000000ffff057224 */ /* 0x000fe200078e0011 */
[----:B------:R-:W1:Y:S01]  /*0210*/  LDCU UR6, c[0x0][0x38c] ;  /* 0x00007180ff0677ac */ /* 0x000e620008000800 */
[----:B------:R-:W2:Y:S01]  /*0220*/  LDCU.64 UR8, c[0x0][0x4b8] ;  /* 0x00009700ff0877ac */ /* 0x000ea20008000a00 */
[----:B------:R-:W-:Y:S01]  /*0230*/  UISETP.NE.AND UP0, UPT, UR41, URZ, UPT ;  /* 0x000000ff2900728c */ /* 0x000fe2000bf05270 */
        /* <DEDUP_REMOVED lines=293> */
.L_x_9605:
        /* <DEDUP_REMOVED lines=16> */
[----:B--2---:R-:W0:Y:S01]  /*1590*/  I2F.S16 R0, R0 ;  /* 0x0000000000007306 */ /* 0x004e220000101400 */
[----:B------:R-:W-:Y:S05]  /*15a0*/  BRA `(.L_x_9612) ;  /* 0x0000000c00347947 */ /* 0x000fea0003800000 */
.L_x_9610:
[----:B------:R-:W2:Y:S02]  /*15b0*/  LDG.E.U8 R0, desc[UR36][R4.64] ;  /* 0x0000002404007981 */ /* 0x000ea4000c1e1100 */
[----:B--2---:R-:W-:Y:S01]  /*15c0*/  I2FP.F32.U32 R0, R0 ;  /* 0x0000000000007245 */ /* 0x004fe20000201000 */
[----:B------:R-:W-:Y:S06]  /*15d0*/  BRA `(.L_x_9612) ;  /* 0x0000000c00287947 */ /* 0x000fec0003800000 */
.L_x_9609:
        /* <DEDUP_REMOVED lines=9> */
.L_x_9614:
[----:B------:R-:W2:Y:S02]  /*1670*/  LDG.E R0, desc[UR36][R4.64] ;  /* 0x0000002404007981 */ /* 0x000ea4000c1e1900 */
[----:B--2---:R-:W-:Y:S01]  /*1680*/  I2FP.F32.S32 R0, R0 ;  /* 0x0000000000007245 */ /* 0x004fe20000201400 */
[----:B------:R-:W-:Y:S06]  /*1690*/  BRA `(.L_x_9612) ;  /* 0x0000000800f87947 */ /* 0x000fec0003800000 */
.L_x_9613:
[----:B------:R-:W2:Y:S02]  /*16a0*/  LDG.E.U16 R0, desc[UR36][R4.64] ;  /* 0x0000002404007981 */ /* 0x000ea4000c1e1500 */
[----:B--2---:R-:W0:Y:S01]  /*16b0*/  I2F.S16 R0, R0 ;  /* 0x0000000000007306 */ /* 0x004e220000101400 */
[----:B------:R-:W-:Y:S05]  /*16c0*/  BRA `(.L_x_9612) ;  /* 0x0000000800ec7947 */ /* 0x000fea0003800000 */
.L_x_9608:
        /* <DEDUP_REMOVED lines=8> */
.L_x_9616:
[----:B------:R-:W2:Y:S02]  /*1750*/  LDG.E.U16 R0, desc[UR36][R4.64] ;  /* 0x0000002404007981 */ /* 0x000ea4000c1e1500 */
[----:B--2---:R-:W-:Y:S01]  /*1760*/  HADD2.F32 R0, -RZ, R0.H0_H0 ;  /* 0x20000000ff007230 */ /* 0x004fe20000004100 */
[----:B------:R-:W-:Y:S06]  /*1770*/  BRA `(.L_x_9612) ;  /* 0x0000000800c07947 */ /* 0x000fec0003800000 */
.L_x_9615:
        /* <DEDUP_REMOVED lines=8> */
.L_x_9618:
[----:B------:R-:W2:Y:S02]  /*1800*/  LDG.E.U16 R0, desc[UR36][R4.64] ;  /* 0x0000002404007981 */ /* 0x000ea4000c1e1500 */
[----:B--2---:R-:W-:Y:S01]  /*1810*/  HADD2.F32 R0, -RZ, R0.H0_H0 ;  /* 0x20000000ff007230 */ /* 0x004fe20000004100 */
[----:B------:R-:W-:Y:S06]  /*1820*/  BRA `(.L_x_9612) ;  /* 0x0000000800947947 */ /* 0x000fec0003800000 */
.L_x_9617:
[----:B------:R-:W2:Y:S01]  /*1830*/  LDG.E.64 R4, desc[UR36][R4.64] ;  /* 0x0000002404047981 */ /* 0x000ea2000c1e1b00 */
[----:B------:R-:W-:Y:S01]  /*1840*/  UMOV UR4, 0xf0000000 ;  /* 0xf000000000047882 */ /* 0x000fe20000000000 */
[----:B------:R-:W-:Y:S01]  /*1850*/  UMOV UR5, 0x380fffff ;  /* 0x380fffff00057882 */ /* 0x000fe20000000000 */
[----:B--2---:R-:W0:Y:S01]  /*1860*/  F2F.F32.F64 R0, R4 ;  /* 0x0000000400007310 */ /* 0x004e220000301000 */
[----:B------:R-:W-:-:S14]  /*1870*/  DSETP.GEU.AND P0, PT, |R4|, UR4, PT ;  /* 0x0000000404007e2a */ /* 0x000fdc000bf0e200 */
[----:B0-----:R-:W-:Y:S01]  /*1880*/  @!P0 FMUL R0, R0, 1.175494350822287508e-38 ;  /* 0x0080000000008820 */ /* 0x001fe20000400000 */
[----:B------:R-:W-:Y:S06]  /*1890*/  BRA `(.L_x_9612) ;  /* 0x0000000800787947 */ /* 0x000fec0003800000 */
.L_x_9607:
        /* <DEDUP_REMOVED lines=12> */
.L_x_9621:
[----:B------:R-:W2:Y:S01]  /*1960*/  LDG.E.64 R4, desc[UR36][R4.64] ;  /* 0x0000002404047981 */ /* 0x000ea2000c1e1b00 */
[----:B------:R-:W-:Y:S01]  /*1970*/  UMOV UR4, 0xf0000000 ;  /* 0xf000000000047882 */ /* 0x000fe20000000000 */
[----:B------:R-:W-:Y:S01]  /*1980*/  UMOV UR5, 0x380fffff ;  /* 0x380fffff00057882 */ /* 0x000fe20000000000 */
[----:B--2---:R-:W0:Y:S01]  /*1990*/  F2F.F32.F64 R0, R4 ;  /* 0x0000000400007310 */ /* 0x004e220000301000 */
[----:B------:R-:W-:-:S14]  /*19a0*/  DSETP.GEU.AND P0, PT, |R4|, UR4, PT ;  /* 0x0000000404007e2a */ /* 0x000fdc000bf0e200 */
[----:B0-----:R-:W-:Y:S01]  /*19b0*/  @!P0 FMUL R0, R0, 1.175494350822287508e-38 ;  /* 0x0080000000008820 */ /* 0x001fe20000400000 */
[----:B------:R-:W-:Y:S06]  /*19c0*/  BRA `(.L_x_9612) ;  /* 0x00000008002c7947 */ /* 0x000fec0003800000 */
.L_x_9620:
        /* <DEDUP_REMOVED lines=25> */
.L_x_9623:
[----:B------:R-:W2:Y:S02]  /*1b60*/  LDG.E.U8 R4, desc[UR36][R4.64] ;  /* 0x0000002404047981 */ /* 0x000ea4000c1e1100 */
[C---:B--2---:R-:W-:Y:S01]  /*1b70*/  IMAD.SHL.U32 R3, R4.reuse, 0x2000000, RZ ;  /* 0x0200000004037824 */ /* 0x044fe200078e00ff */
[----:B------:R-:W-:-:S04]  /*1b80*/  SHF.L.U32 R6, R4, 0x8, RZ ;  /* 0x0000000804067819 */ /* 0x000fc800000006ff */
        /* <DEDUP_REMOVED lines=10> */
.L_x_9622:
[----:B------:R-:W2:Y:S02]  /*1c30*/  LDG.E.U16 R0, desc[UR36][R4.64] ;  /* 0x0000002404007981 */ /* 0x000ea4000c1e1500 */
[----:B--2---:R-:W-:Y:S01]  /*1c40*/  IMAD.U32 R0, R0, 0x10000, RZ ;  /* 0x0001000000007824 */ /* 0x004fe200078e00ff */
[----:B------:R-:W-:Y:S06]  /*1c50*/  BRA `(.L_x_9612) ;  /* 0x0000000400887947 */ /* 0x000fec0003800000 */
.L_x_9619:
        /* <DEDUP_REMOVED lines=11> */
.L_x_9626:
        /* <DEDUP_REMOVED lines=20> */
.L_x_9628:
[----:B------:R-:W-:Y:S05]  /*1e50*/  BSYNC.RECONVERGENT B0 ;  /* 0x0000000000007941 */ /* 0x000fea0003800200 */
.L_x_9627:
[----:B------:R-:W-:Y:S01]  /*1e60*/  IMAD.SHL.U32 R0, R0, 0x100000, RZ ;  /* 0x0010000000007824 */ /* 0x000fe200078e00ff */
[----:B------:R-:W-:-:S04]  /*1e70*/  LEA R3, R3, 0x3b800000, 0x17 ;  /* 0x3b80000003037811 */ /* 0x000fc800078eb8ff */
[----:B------:R-:W-:Y:S01]  /*1e80*/  LOP3.LUT R0, R3, R0, R7, 0xfe, !PT ;  /* 0x0000000003007212 */ /* 0x000fe200078efe07 */
[----:B------:R-:W-:Y:S06]  /*1e90*/  BRA `(.L_x_9612) ;  /* 0x0000000000f87947 */ /* 0x000fec0003800000 */
.L_x_9625:
        /* <DEDUP_REMOVED lines=20> */
.L_x_9630:
[----:B------:R-:W-:Y:S05]  /*1fe0*/  BSYNC.RECONVERGENT B0 ;  /* 0x0000000000007941 */ /* 0x000fea0003800200 */
.L_x_9629:
[----:B------:R-:W-:Y:S02]  /*1ff0*/  SHF.L.U32 R0, R0, 0x15, RZ ;  /* 0x0000001500007819 */ /* 0x000fe400000006ff */
[----:B------:R-:W-:-:S04]  /*2000*/  LEA R3, R3, 0x37800000, 0x17 ;  /* 0x3780000003037811 */ /* 0x000fc800078eb8ff */
[----:B------:R-:W-:Y:S01]  /*2010*/  LOP3.LUT R0, R3, R0, R7, 0xfe, !PT ;  /* 0x0000000003007212 */ /* 0x000fe200078efe07 */
[----:B------:R-:W-:Y:S06]  /*2020*/  BRA `(.L_x_9612) ;  /* 0x0000000000947947 */ /* 0x000fec0003800000 */
.L_x_9624:
[----:B------:R-:W-:-:S09]  /*2030*/  UISETP.NE.AND UP0, UPT, UR4, 0x1c, UPT ;  /* 0x0000001c0400788c */ /* 0x000fd2000bf05270 */
[----:B------:R-:W-:Y:S05]  /*2040*/  BRA.U !UP0, `(.L_x_9631) ;  /* 0x0000000108847547 */ /* 0x000fea000b800000 */
[----:B------:R-:W-:-:S09]  /*2050*/  UISETP.NE.AND UP0, UPT, UR4, 0x1d, UPT ;  /* 0x0000001d0400788c */ /* 0x000fd2000bf05270 */
[----:B------:R-:W-:Y:S05]  /*2060*/  BRA.U !UP0, `(.L_x_9632) ;  /* 0x0000000108707547 */ /* 0x000fea000b800000 */
[----:B------:R-:W-:-:S09]  /*2070*/  UISETP.NE.AND UP0, UPT, UR4, 0x2c, UPT ;  /* 0x0000002c0400788c */ /* 0x000fd2000bf05270 */
[----:B------:R-:W-:Y:S05]  /*2080*/  BRA.U !UP0, `(.L_x_9633) ;  /* 0x0000000108487547 */ /* 0x000fea000b800000 */
.L_x_9611:
        /* <DEDUP_REMOVED lines=16> */
.L_x_9634:
[----:B------:R-:W-:Y:S01]  /*2190*/  IMAD.MOV.U32 R0, RZ, RZ, RZ ;  /* 0x000000ffff007224 */ /* 0x000fe200078e00ff */
[----:B------:R-:W-:Y:S06]  /*21a0*/  BRA `(.L_x_9612) ;  /* 0x0000000000347947 */ /* 0x000fec0003800000 */
.L_x_9633:
        /* <DEDUP_REMOVED lines=8> */
.L_x_9632:
[----:B------:R-:W2:Y:S02]  /*2230*/  LDG.E.64 R4, desc[UR36][R4.64] ;  /* 0x0000002404047981 */ /* 0x000ea4000c1e1b00 */
[----:B--2---:R0:W1:Y:S01]  /*2240*/  I2F.U64 R0, R4 ;  /* 0x0000000400007312 */ /* 0x0040620000301000 */
[----:B------:R-:W-:Y:S05]  /*2250*/  BRA `(.L_x_9612) ;  /* 0x0000000000087947 */ /* 0x000fea0003800000 */
.L_x_9631:
[----:B------:R-:W2:Y:S02]  /*2260*/  LDG.E R0, desc[UR36][R4.64] ;  /* 0x0000002404007981 */ /* 0x000ea4000c1e1900 */
[----:B--2---:R-:W-:-:S07]  /*2270*/  I2FP.F32.U32 R0, R0 ;  /* 0x0000000000007245 */ /* 0x004fce0000201000 */
.L_x_9612:
[----:B------:R-:W-:Y:S05]  /*2280*/  BSYNC.RECONVERGENT B6 ;  /* 0x0000000000067941 */ /* 0x000fea0003800200 */
.L_x_9606:
[----:B------:R-:W2:Y:S01]  /*2290*/  LDC R6, c[0x0][0x594] ;  /* 0x00016500ff067b82 */ /* 0x000ea20000000800 */
[----:B------:R-:W-:Y:S01]  /*22a0*/  BSSY.RECONVERGENT B0, `(.L_x_9635) ;  /* 0x0000037000007945 */ /* 0x000fe20003800200 */
[C---:B01---5:R-:W-:Y:S01]  /*22b0*/  FADD.FTZ R3, |R0|.reuse, -RZ ;  /* 0x800000ff00037221 */ /* 0x063fe20000010200 */
[----:B--2---:R-:W-:-:S13]  /*22c0*/  FSETP.GEU.FTZ.AND P0, PT, |R0|, |R6|, PT ;  /* 0x400000060000720b */ /* 0x004fda0003f1e200 */
[----:B------:R-:W-:Y:S05]  /*22d0*/  @!P0 BRA `(.L_x_9636) ;  /* 0x0000000000cc8947 */ /* 0x000fea0003800000 */
[----:B------:R-:W-:-:S13]  /*22e0*/  FSETP.GTU.FTZ.AND P0, PT, R3, R23, PT ;  /* 0x000000170300720b */ /* 0x000fda0003f1c000 */
[----:B------:R-:W-:Y:S05]  /*22f0*/  @P0 BRA `(.L_x_9637) ;  /* 0x00000000005c0947 */ /* 0x000fea0003800000 */
[----:B---34-:R-:W0:Y:S01]  /*2300*/  MUFU.RCP R4, R24 ;  /* 0x0000001800047308 */ /* 0x018e220000001000 */
        /* <DEDUP_REMOVED lines=19> */
.L_x_9639:
[----:B------:R-:W-:Y:S05]  /*2440*/  BSYNC.RECONVERGENT B1 ;  /* 0x0000000000017941 */ /* 0x000fea0003800200 */
.L_x_9638:
[----:B------:R-:W-:Y:S01]  /*2450*/  FFMA.FTZ R3, -R24, R4, R3 ;  /* 0x0000000418037223 */ /* 0x000fe20000010103 */
[----:B------:R-:W-:Y:S06]  /*2460*/  BRA `(.L_x_9636) ;  /* 0x0000000000687947 */ /* 0x000fec0003800000 */
.L_x_9637:
[C---:B---34-:R-:W-:Y:S01]  /*2470*/  IADD3 R4, PT, PT, R3.reuse, 0xb800000, -R19 ;  /* 0x0b80000003047810 */ /* 0x058fe20007ffe813 */
        /* <DEDUP_REMOVED lines=9> */
.L_x_9642:
        /* <DEDUP_REMOVED lines=13> */
.L_x_9641:
[----:B------:R-:W-:Y:S05]  /*25e0*/  BSYNC.RECONVERGENT B1 ;  /* 0x0000000000017941 */ /* 0x000fea0003800200 */
.L_x_9640:
[----:B------:R-:W-:-:S04]  /*25f0*/  FMUL.FTZ R3, R3, 1.1920928955078125e-07 ;  /* 0x3400000003037820 */ /* 0x000fc80000410000 */
[----:B------:R-:W-:-:S07]  /*2600*/  FMUL.FTZ R3, R8, R3 ;  /* 0x0000000308037220 */ /* 0x000fce0000410000 */
.L_x_9636:
[----:B------:R-:W-:Y:S05]  /*2610*/  BSYNC.RECONVERGENT B0 ;  /* 0x0000000000007941 */ /* 0x000fea0003800200 */
.L_x_9635:
[----:B------:R-:W0:Y:S01]  /*2620*/  LDCU.64 UR6, c[0x0][0x580] ;  /* 0x0000b000ff0677ac */ /* 0x000e220008000a00 */
[C---:B------:R-:W-:Y:S02]  /*2630*/  FSETP.NAN.FTZ.AND P0, PT, |R3|.reuse, |R3|, PT ;  /* 0x400000030300720b */ /* 0x040fe40003f18200 */
[----:B---34-:R-:W-:Y:S01]  /*2640*/  LOP3.LUT R4, R3, 0x80000000, R0, 0xb8, !PT ;  /* 0x8000000003047812 */ /* 0x018fe200078eb800 */
[----:B------:R-:W-:-:S03]  /*2650*/  UPRMT UR4, UR40, 0x9910, URZ ;  /* 0x0000991028047896 */ /* 0x000fc600080000ff */
[----:B------:R-:W-:Y:S01]  /*2660*/  FSEL R4, R3, R4, P0 ;  /* 0x0000000403047208 */ /* 0x000fe20000000000 */
        /* <DEDUP_REMOVED lines=12> */
[----:B------:R-:W0:Y:S02]  /*2730*/  F2I.FTZ.TRUNC.NTZ R3, R4 ;  /* 0x0000000400037305 */ /* 0x000e24000021f100 */
[----:B0-----:R0:W-:Y:S01]  /*2740*/  STG.E.U8 desc[UR36][R8.64], R3 ;  /* 0x0000000308007986 */ /* 0x0011e2000c101124 */
[----:B------:R-:W-:Y:S05]  /*2750*/  BRA `(.L_x_9648) ;  /* 0x0000000c003c7947 */ /* 0x000fea0003800000 */
.L_x_9646:
[----:B------:R-:W0:Y:S02]  /*2760*/  F2I.S64.TRUNC R4, R4 ;  /* 0x0000000400047311 */ /* 0x000e24000020d900 */
[----:B0-----:R-:W-:-:S05]  /*2770*/  IMAD.MOV.U32 R3, RZ, RZ, R4 ;  /* 0x000000ffff037224 */ /* 0x001fca00078e0004 */
[----:B------:R0:W-:Y:S01]  /*2780*/  STG.E.U8 desc[UR36][R8.64], R3 ;  /* 0x0000000308007986 */ /* 0x0001e2000c101124 */
[----:B------:R-:W-:Y:S05]  /*2790*/  BRA `(.L_x_9648) ;  /* 0x0000000c002c7947 */ /* 0x000fea0003800000 */
.L_x_9645:
[----:B------:R-:W-:-:S09]  /*27a0*/  UISETP.NE.AND UP0, UPT, UR4, 0x2, UPT ;  /* 0x000000020400788c */ /* 0x000fd2000bf05270 */
[----:B------:R-:W-:Y:S05]  /*27b0*/  BRA.U !UP0, `(.L_x_9649) ;  /* 0x0000000108287547 */ /* 0x000fea000b800000 */
[----:B------:R-:W-:-:S09]  /*27c0*/  UISETP.NE.AND UP0, UPT, UR4, 0x3, UPT ;  /* 0x000000030400788c */ /* 0x000fd2000bf05270 */
[----:B------:R-:W-:Y:S05]  /*27d0*/  BRA.U !UP0, `(.L_x_9650) ;  /* 0x0000000108147547 */ /* 0x000fea000b800000 */
[----:B------:R-:W-:-:S09]  /*27e0*/  UISETP.NE.AND UP0, UPT, UR4, 0x4, UPT ;  /* 0x000000040400788c */ /* 0x000fd2000bf05270 */
[----:B------:R-:W-:Y:S05]  /*27f0*/  BRA.U UP0, `(.L_x_9647) ;  /* 0x0000000900807547 */ /* 0x000fea000b800000 */
[----:B------:R-:W0:Y:S02]  /*2800*/  F2I.S64.TRUNC R4, R4 ;  /* 0x0000000400047311 */ /* 0x000e24000020d900 */
[----:B0-----:R0:W-:Y:S01]  /*2810*/  STG.E.64 desc[UR36][R8.64], R4 ;  /* 0x0000000408007986 */ /* 0x0011e2000c101b24 */
[----:B------:R-:W-:Y:S05]  /*2820*/  BRA `(.L_x_9648) ;  /* 0x0000000c00087947 */ /* 0x000fea0003800000 */
.L_x_9650:
[----:B------:R-:W0:Y:S02]  /*2830*/  F2I.FTZ.TRUNC.NTZ R3, R4 ;  /* 0x0000000400037305 */ /* 0x000e24000021f100 */
[----:B0-----:R0:W-:Y:S01]  /*2840*/  STG.E desc[UR36][R8.64], R3 ;  /* 0x0000000308007986 */ /* 0x0011e2000c101924 */
[----:B------:R-:W-:Y:S05]  /*2850*/  BRA `(.L_x_9648) ;  /* 0x0000000800fc7947 */ /* 0x000fea0003800000 */
.L_x_9649:
[----:B------:R-:W0:Y:S02]  /*2860*/  F2I.FTZ.TRUNC.NTZ R3, R4 ;  /* 0x0000000400037305 */ /* 0x000e24000021f100 */
[----:B0-----:R0:W-:Y:S01]  /*2870*/  STG.E.U16 desc[UR36][R8.64], R3 ;  /* 0x0000000308007986 */ /* 0x0011e2000c101524 */
[----:B------:R-:W-:Y:S05]  /*2880*/  BRA `(.L_x_9648) ;  /* 0x0000000800f07947 */ /* 0x000fea0003800000 */
.L_x_9644:
        /* <DEDUP_REMOVED lines=8> */
.L_x_9652:
[----:B------:R-:W-:-:S05]  /*2910*/  F2FP.F16.F32.PACK_AB R4, RZ, R4 ;  /* 0x00000004ff04723e */ /* 0x000fca00000000ff */
[----:B------:R0:W-:Y:S01]  /*2920*/  STG.E.U16 desc[UR36][R8.64], R4 ;  /* 0x0000000408007986 */ /* 0x0001e2000c101524 */
[----:B------:R-:W-:Y:S05]  /*2930*/  BRA `(.L_x_9648) ;  /* 0x0000000800c47947 */ /* 0x000fea0003800000 */
.L_x_9651:
        /* <DEDUP_REMOVED lines=9> */
.L_x_9654:
[----:B------:R-:W-:-:S04]  /*29d0*/  F2FP.F16.F32.PACK_AB R3, RZ, R4 ;  /* 0x00000004ff03723e */ /* 0x000fc800000000ff */
[----:B------:R-:W-:-:S05]  /*29e0*/  PRMT R3, R3, 0x5410, RZ ;  /* 0x0000541003037816 */ /* 0x000fca00000000ff */
[----:B------:R0:W-:Y:S01]  /*29f0*/  STG.E desc[UR36][R8.64], R3 ;  /* 0x0000000308007986 */ /* 0x0001e2000c101924 */
[----:B------:R-:W-:Y:S05]  /*2a00*/  BRA `(.L_x_9648) ;  /* 0x0000000800907947 */ /* 0x000fea0003800000 */
.L_x_9653:
[----:B------:R-:W-:-:S06]  /*2a10*/  FMUL.FTZ R4, R4, 1 ;  /* 0x3f80000004047820 */ /* 0x000fcc0000410000 */
[----:B------:R-:W0:Y:S02]  /*2a20*/  F2F.F64.F32 R4, R4 ;  /* 0x0000000400047310 */ /* 0x000e240000201800 */
[----:B0-----:R0:W-:Y:S01]  /*2a30*/  STG.E.64 desc[UR36][R8.64], R4 ;  /* 0x0000000408007986 */ /* 0x0011e2000c101b24 */
[----:B------:R-:W-:Y:S05]  /*2a40*/  BRA `(.L_x_9648) ;  /* 0x0000000800807947 */ /* 0x000fea0003800000 */
.L_x_9643:
        /* <DEDUP_REMOVED lines=12> */
.L_x_9657:
[----:B------:R-:W-:Y:S01]  /*2b10*/  FMUL.FTZ R4, R4, 1 ;  /* 0x3f80000004047820 */ /* 0x000fe20000410000 */
[----:B------:R-:W-:-:S05]  /*2b20*/  CS2R R6, SRZ ;  /* 0x0000000000067805 */ /* 0x000fca000001ff00 */
[----:B------:R-:W0:Y:S02]  /*2b30*/  F2F.F64.F32 R4, R4 ;  /* 0x0000000400047310 */ /* 0x000e240000201800 */
[----:B0-----:R0:W-:Y:S01]  /*2b40*/  STG.E.128 desc[UR36][R8.64], R4 ;  /* 0x0000000408007986 */ /* 0x0011e2000c101d24 */
[----:B------:R-:W-:Y:S05]  /*2b50*/  BRA `(.L_x_9648) ;  /* 0x00000008003c7947 */ /* 0x000fea0003800000 */
.L_x_9656:
        /* <DEDUP_REMOVED lines=18> */
.L_x_9661:
[----:B------:R-:W-:Y:S05]  /*2c80*/  BSYNC.RECONVERGENT B0 ;  /* 0x0000000000007941 */ /* 0x000fea0003800200 */
.L_x_9660:
[----:B------:R-:W-:-:S05]  /*2c90*/  LOP3.LUT R5, R0, 0x80, R5, 0xf8, !PT ;  /* 0x0000008000057812 */ /* 0x000fca00078ef805 */
[----:B------:R0:W-:Y:S01]  /*2ca0*/  STG.E.U8 desc[UR36][R8.64], R5 ;  /* 0x0000000508007986 */ /* 0x0001e2000c101124 */
[----:B------:R-:W-:Y:S05]  /*2cb0*/  BRA `(.L_x_9648) ;  /* 0x0000000400e47947 */ /* 0x000fea0003800000 */
.L_x_9659:
        /* <DEDUP_REMOVED lines=14> */
.L_x_9663:
[----:B------:R-:W-:Y:S05]  /*2da0*/  BSYNC.RECONVERGENT B0 ;  /* 0x0000000000007941 */ /* 0x000fea0003800200 */
.L_x_9662:
[----:B------:R-:W-:-:S05]  /*2db0*/  LOP3.LUT R3, R0, 0x80, R7, 0xf8, !PT ;  /* 0x0000008000037812 */ /* 0x000fca00078ef807 */
[----:B------:R0:W-:Y:S01]  /*2dc0*/  STG.E.U8 desc[UR36][R8.64], R3 ;  /* 0x0000000308007986 */ /* 0x0001e2000c101124 */
[----:B------:R-:W-:Y:S05]  /*2dd0*/  BRA `(.L_x_9648) ;  /* 0x00000004009c7947 */ /* 0x000fea0003800000 */
.L_x_9658:
[----:B------:R-:W-:-:S05]  /*2de0*/  F2FP.BF16.F32.PACK_AB R4, RZ, R4 ;  /* 0x00000004ff04723e */ /* 0x000fca00000010ff */
[----:B------:R0:W-:Y:S01]  /*2df0*/  STG.E.U16 desc[UR36][R8.64], R4 ;  /* 0x0000000408007986 */ /* 0x0001e2000c101524 */
[----:B------:R-:W-:Y:S05]  /*2e00*/  BRA `(.L_x_9648) ;  /* 0x0000000400907947 */ /* 0x000fea0003800000 */
.L_x_9655:
        /* <DEDUP_REMOVED lines=8> */
[----:B------:R-:W0:Y:S02]  /*2e90*/  F2I.FTZ.U32.TRUNC.NTZ R3, R4 ;  /* 0x0000000400037305 */ /* 0x000e24000021f000 */
[----:B0-----:R2:W-:Y:S01]  /*2ea0*/  STG.E.U16 desc[UR36][R8.64], R3 ;  /* 0x0000000308007986 */ /* 0x0015e2000c101524 */
[----:B------:R-:W-:Y:S05]  /*2eb0*/  BRA `(.L_x_9648) ;  /* 0x0000000400647947 */ /* 0x000fea0003800000 */
.L_x_9666:
        /* <DEDUP_REMOVED lines=12> */
.L_x_9669:
[----:B------:R-:W-:-:S04]  /*2f80*/  SHF.R.U32.HI R0, RZ, 0x14, R4 ;  /* 0x00000014ff007819 */ /* 0x000fc80000011604 */
[----:B------:R-:W-:-:S04]  /*2f90*/  LOP3.LUT R3, R0, 0x1, RZ, 0xc0, !PT ;  /* 0x0000000100037812 */ /* 0x000fc800078ec0ff */
[----:B------:R-:W-:-:S04]  /*2fa0*/  IADD3 R0, PT, PT, R4, 0x487ffff, R3 ;  /* 0x0487ffff04007810 */ /* 0x000fc80007ffe003 */
[----:B------:R-:W-:-:S04]  /*2fb0*/  SHF.R.U32.HI R0, RZ, 0x14, R0 ;  /* 0x00000014ff007819 */ /* 0x000fc80000011600 */
[----:B------:R-:W-:-:S07]  /*2fc0*/  LOP3.LUT R3, R0, 0xff, RZ, 0xc0, !PT ;  /* 0x000000ff00037812 */ /* 0x000fce00078ec0ff */
.L_x_9670:
[----:B------:R-:W-:-:S04]  /*2fd0*/  SHF.R.U32.HI R4, RZ, 0x18, R4 ;  /* 0x00000018ff047819 */ /* 0x000fc80000011604 */
[----:B------:R-:W-:-:S04]  /*2fe0*/  LOP3.LUT R3, R3, 0x80, R4, 0xf8, !PT ;  /* 0x0000008003037812 */ /* 0x000fc800078ef804 */
[----:B------:R-:W-:-:S07]  /*2ff0*/  PRMT R0, R3, 0x7610, R0 ;  /* 0x0000761003007816 */ /* 0x000fce0000000000 */
.L_x_9668:
[----:B------:R-:W-:Y:S05]  /*3000*/  BSYNC.RECONVERGENT B0 ;  /* 0x0000000000007941 */ /* 0x000fea0003800200 */
.L_x_9667:
[----:B------:R1:W-:Y:S01]  /*3010*/  STG.E.U8 desc[UR36][R8.64], R0 ;  /* 0x0000000008007986 */ /* 0x0003e2000c101124 */
[----:B------:R-:W-:Y:S05]  /*3020*/  BRA `(.L_x_9648) ;  /* 0x0000000400087947 */ /* 0x000fea0003800000 */
.L_x_9665:
        /* <DEDUP_REMOVED lines=12> */
.L_x_9673:
[----:B------:R-:W-:-:S04]  /*30f0*/  SHF.R.U32.HI R0, RZ, 0x15, R4 ;  /* 0x00000015ff007819 */ /* 0x000fc80000011604 */
[----:B------:R-:W-:-:S04]  /*3100*/  LOP3.LUT R3, R0, 0x1, RZ, 0xc0, !PT ;  /* 0x0000000100037812 */ /* 0x000fc800078ec0ff */
[----:B------:R-:W-:-:S04]  /*3110*/  IADD3 R0, PT, PT, R4, 0x88fffff, R3 ;  /* 0x088fffff04007810 */ /* 0x000fc80007ffe003 */
[----:B------:R-:W-:-:S04]  /*3120*/  SHF.R.U32.HI R0, RZ, 0x15, R0 ;  /* 0x00000015ff007819 */ /* 0x000fc80000011600 */
[----:B------:R-:W-:-:S07]  /*3130*/  LOP3.LUT R3, R0, 0xff, RZ, 0xc0, !PT ;  /* 0x000000ff00037812 */ /* 0x000fce00078ec0ff */
.L_x_9674:
[----:B------:R-:W-:-:S04]  /*3140*/  SHF.R.U32.HI R4, RZ, 0x18, R4 ;  /* 0x00000018ff047819 */ /* 0x000fc80000011604 */
[----:B------:R-:W-:-:S04]  /*3150*/  LOP3.LUT R3, R3, 0x80, R4, 0xf8, !PT ;  /* 0x0000008003037812 */ /* 0x000fc800078ef804 */
[----:B------:R-:W-:-:S07]  /*3160*/  PRMT R0, R3, 0x7610, R0 ;  /* 0x0000761003007816 */ /* 0x000fce0000000000 */
.L_x_9672:
[----:B------:R-:W-:Y:S05]  /*3170*/  BSYNC.RECONVERGENT B0 ;  /* 0x0000000000007941 */ /* 0x000fea0003800200 */
.L_x_9671:
[----:B------:R0:W-:Y:S01]  /*3180*/  STG.E.U8 desc[UR36][R8.64], R0 ;  /* 0x0000000008007986 */ /* 0x0001e2000c101124 */
[----:B------:R-:W-:Y:S05]  /*3190*/  BRA `(.L_x_9648) ;  /* 0x0000000000ac7947 */ /* 0x000fea0003800000 */
.L_x_9664:
[----:B------:R-:W-:-:S09]  /*31a0*/  UISETP.NE.AND UP0, UPT, UR4, 0x1c, UPT ;  /* 0x0000001c0400788c */ /* 0x000fd2000bf05270 */
[----:B------:R-:W-:Y:S05]  /*31b0*/  BRA.U !UP0, `(.L_x_9675) ;  /* 0x00000001089c7547 */ /* 0x000fea000b800000 */
[----:B------:R-:W-:-:S09]  /*31c0*/  UISETP.NE.AND UP0, UPT, UR4, 0x1d, UPT ;  /* 0x0000001d0400788c */ /* 0x000fd2000bf05270 */
[----:B------:R-:W-:Y:S05]  /*31d0*/  BRA.U !UP0, `(.L_x_9676) ;  /* 0x0000000108887547 */ /* 0x000fea000b800000 */
[----:B------:R-:W-:-:S09]  /*31e0*/  UISETP.NE.AND UP0, UPT, UR4, 0x2c, UPT ;  /* 0x0000002c0400788c */ /* 0x000fd2000bf05270 */
[----:B------:R-:W-:Y:S05]  /*31f0*/  BRA.U !UP0, `(.L_x_9677) ;  /* 0x0000000108447547 */ /* 0x000fea000b800000 */
.L_x_9647:
        /* <DEDUP_REMOVED lines=16> */
.L_x_9678:
[----:B------:R-:W-:Y:S05]  /*3300*/  BRA `(.L_x_9648) ;  /* 0x0000000000507947 */ /* 0x000fea0003800000 */
.L_x_9677:
        /* <DEDUP_REMOVED lines=15> */
.L_x_9676:
[----:B------:R-:W0:Y:S02]  /*3400*/  F2I.U64.TRUNC R4, R4 ;  /* 0x0000000400047311 */ /* 0x000e24000020d800 */
[----:B0-----:R0:W-:Y:S01]  /*3410*/  STG.E.64 desc[UR36][R8.64], R4 ;  /* 0x0000000408007986 */ /* 0x0011e2000c101b24 */
[----:B------:R-:W-:Y:S05]  /*3420*/  BRA `(.L_x_9648) ;  /* 0x0000000000087947 */ /* 0x000fea0003800000 */
.L_x_9675:
[----:B------:R-:W0:Y:S02]  /*3430*/  F2I.FTZ.U32.TRUNC.NTZ R3, R4 ;  /* 0x0000000400037305 */ /* 0x000e24000021f000 */
[----:B0-----:R3:W-:Y:S02]  /*3440*/  STG.E desc[UR36][R8.64], R3 ;  /* 0x0000000308007986 */ /* 0x0017e4000c101924 */
.L_x_9648:
[----:B------:R-:W-:-:S07]  /*3450*/  VIADD R17, R17, 0x80 ;  /* 0x0000008011117836 */ /* 0x000fce0000000000 */
.L_x_9604:
[----:B------:R-:W-:Y:S05]  /*3460*/  BSYNC.RECONVERGENT B7 ;  /* 0x0000000000077941 */ /* 0x000fea0003800200 */
.L_x_9603:
[----:B------:R-:W5:Y:S01]  /*3470*/  LDCU UR4, c[0x0][0x380] ;  /* 0x00007000ff0477ac */ /* 0x000f620008000800 */
[----:B------:R-:W-:Y:S01]  /*3480*/  BSSY.RECONVERGENT B7, `(.L_x_9679) ;  /* 0x000032f000077945 */ /* 0x000fe20003800200 */
[----:B-----5:R-:W-:-:S13]  /*3490*/  ISETP.GE.AND P0, PT, R17, UR4, PT ;  /* 0x0000000411007c0c */ /* 0x020fda000bf06270 */
[----:B------:R-:W-:Y:S05]  /*34a0*/  @P0 BRA `(.L_x_9680) ;  /* 0x0000003000b00947 */ /* 0x000fea0003800000 */
[----:B------:R-:W5:Y:S01]  /*34b0*/  LDCU UR4, c[0x0][0x388] ;  /* 0x00007100ff0477ac */ /* 0x000f620008000800 */
[----:B01----:R-:W-:Y:S02]  /*34c0*/  HFMA2 R0, -RZ, RZ, 0, 0 ;  /* 0x00000000ff007431 */ /* 0x003fe400000001ff */
[----:B------:R-:W-:Y:S01]  /*34d0*/  IMAD.MOV.U32 R25, RZ, RZ, RZ ;  /* 0x000000ffff197224 */ /* 0x000fe200078e00ff */
[----:B-----5:R-:W-:-:S09]  /*34e0*/  UISETP.NE.AND UP0, UPT, UR4, URZ, UPT ;  /* 0x000000ff0400728c */ /* 0x020fd2000bf05270 */
[----:B------:R-:W-:Y:S05]  /*34f0*/  BRA.U !UP0, `(.L_x_9681) ;  /* 0x0000001108ac7547 */ /* 0x000fea000b800000 */
[----:B------:R-:W0:Y:S01]  /*3500*/  LDCU.64 UR4, c[0x0][0x390] ;  /* 0x00007200ff0477ac */ /* 0x000e220008000a00 */
[----:B------:R-:W-:Y:S01]  /*3510*/  MOV R5, R17 ;  /* 0x0000001100057202 */ /* 0x000fe20000000f00 */
[----:B------:R-:W-:Y:S01]  /*3520*/  IMAD.MOV.U32 R4, RZ, RZ, RZ ;  /* 0x000000ffff047224 */ /* 0x000fe200078e00ff */
[----:B------:R-:W1:Y:S01]  /*3530*/  LDCU UR6, c[0x0][0x38c] ;  /* 0x00007180ff0677ac */ /* 0x000e620008000800 */
[----:B------:R-:W5:Y:S01]  /*3540*/  LDCU.64 UR8, c[0x0][0x4b8] ;  /* 0x00009700ff0877ac */ /* 0x000f620008000a00 */
[----:B------:R-:W-:Y:S01]  /*3550*/  UISETP.NE.AND UP0, UPT, UR41, URZ, UPT ;  /* 0x000000ff2900728c */ /* 0x000fe2000bf05270 */
[----:B0-----:R-:W-:-:S05]  /*3560*/  IMAD.HI.U32 R6, R17, UR4, R4 ;  /* 0x0000000411067c27 */ /* 0x001fca000f8e0004 */
[----:B------:R-:W-:-:S05]  /*3570*/  SHF.R.U32.HI R7, RZ, UR5, R6 ;  /* 0x00000005ff077c19 */ /* 0x000fca0008011606 */
[----:B------:R-:W-:-:S04]  /*3580*/  IMAD.MOV R0, RZ, RZ, -R7 ;  /* 0x000000ffff007224 */ /* 0x000fc800078e0a07 */
[----:B-1----:R-:W-:-:S04]  /*3590*/  IMAD R0, R0, UR6, R17 ;  /* 0x0000000600007c24 */ /* 0x002fc8000f8e0211 */
[C---:B-----5:R-:W-:Y:S02]  /*35a0*/  IMAD R25, R0.reuse, UR8, RZ ;  /* 0x0000000800197c24 */ /* 0x060fe4000f8e02ff */
[----:B------:R-:W-:Y:S01]  /*35b0*/  IMAD R0, R0, UR9, RZ ;  /* 0x0000000900007c24 */ /* 0x000fe2000f8e02ff */
[----:B------:R-:W-:Y:S06]  /*35c0*/  BRA.U !UP0, `(.L_x_9681) ;  /* 0x0000001108787547 */ /* 0x000fec000b800000 */
[----:B------:R-:W0:Y:S01]  /*35d0*/  LDCU.64 UR6, c[0x0][0x398] ;  /* 0x00007300ff0677ac */ /* 0x000e220008000a00 */
[----:B------:R-:W-:Y:S01]  /*35e0*/  IMAD.MOV.U32 R6, RZ, RZ, RZ ;  /* 0x000000ffff067224 */ /* 0x000fe200078e00ff */
[----:B------:R-:W1:Y:S01]  /*35f0*/  LDCU UR4, c[0x0][0x3a0] ;  /* 0x00007400ff0477ac */ /* 0x000e620008000800 */
[----:B------:R-:W5:Y:S01]  /*3600*/  LDCU.64 UR8, c[0x0][0x4c0] ;  /* 0x00009800ff0877ac */ /* 0x000f620008000a00 */
[----:B------:R-:W-:Y:S01]  /*3610*/  UISETP.NE.AND UP0, UPT, UR38, 0x2, UPT ;  /* 0x000000022600788c */ /* 0x000fe2000bf05270 */
[----:B0-----:R-:W-:-:S05]  /*3620*/  IMAD.HI.U32 R4, R7, UR7, R6 ;  /* 0x0000000707047c27 */ /* 0x001fca000f8e0006 */
[----:B-1----:R-:W-:-:S04]  /*3630*/  SHF.R.U32.HI R5, RZ, UR4, R4 ;  /* 0x00000004ff057c19 */ /* 0x002fc80008011604 */
[----:B------:R-:W-:-:S05]  /*3640*/  IADD3 R6, PT, PT, -R5, RZ, RZ ;  /* 0x000000ff05067210 */ /* 0x000fca0007ffe1ff */
[----:B------:R-:W-:-:S04]  /*3650*/  IMAD R6, R6, UR6, R7 ;  /* 0x0000000606067c24 */ /* 0x000fc8000f8e0207 */
[C---:B-----5:R-:W-:Y:S02]  /*3660*/  IMAD R25, R6.reuse, UR8, R25 ;  /* 0x0000000806197c24 */ /* 0x060fe4000f8e0219 */
[----:B------:R-:W-:Y:S01]  /*3670*/  IMAD R0, R6, UR9, R0 ;  /* 0x0000000906007c24 */ /* 0x000fe2000f8e0200 */
[----:B------:R-:W-:Y:S06]  /*3680*/  BRA.U !UP0, `(.L_x_9681) ;  /* 0x0000001108487547 */ /* 0x000fec000b800000 */
[----:B------:R-:W0:Y:S01]  /*3690*/  LDCU.64 UR4, c[0x0][0x3a8] ;  /* 0x00007500ff0477ac */ /* 0x000e220008000a00 */
[----:B------:R-:W-:Y:S01]  /*36a0*/  IMAD.MOV.U32 R4, RZ, RZ, RZ ;  /* 0x000000ffff047224 */ /* 0x000fe200078e00ff */
[----:B------:R-:W1:Y:S01]  /*36b0*/  LDCU UR6, c[0x0][0x3a4] ;  /* 0x00007480ff0677ac */ /* 0x000e620008000800 */
[----:B------:R-:W5:Y:S01]  /*36c0*/  LDCU.64 UR8, c[0x0][0x4c8] ;  /* 0x00009900ff0877ac */ /* 0x000f620008000a00 */
[----:B------:R-:W-:Y:S01]  /*36d0*/  UISETP.NE.AND UP0, UPT, UR38, 0x3, UPT ;  /* 0x000000032600788c */ /* 0x000fe2000bf05270 */
[----:B0-----:R-:W-:-:S05]  /*36e0*/  IMAD.HI.U32 R6, R5, UR4, R4 ;  /* 0x0000000405067c27 */ /* 0x001fca000f8e0004 */
[----:B------:R-:W-:-:S05]  /*36f0*/  SHF.R.U32.HI R7, RZ, UR5, R6 ;  /* 0x00000005ff077c19 */ /* 0x000fca0008011606 */
[----:B------:R-:W-:-:S04]  /*3700*/  IMAD.MOV R4, RZ, RZ, -R7 ;  /* 0x000000ffff047224 */ /* 0x000fc800078e0a07 */
[----:B-1----:R-:W-:-:S04]  /*3710*/  IMAD R4, R4, UR6, R5 ;  /* 0x0000000604047c24 */ /* 0x002fc8000f8e0205 */
[C---:B-----5:R-:W-:Y:S02]  /*3720*/  IMAD R25, R4.reuse, UR8, R25 ;  /* 0x0000000804197c24 */ /* 0x060fe4000f8e0219 */
[----:B------:R-:W-:Y:S01]  /*3730*/  IMAD R0, R4, UR9, R0 ;  /* 0x0000000904007c24 */ /* 0x000fe2000f8e0200 */
[----:B------:R-:W-:Y:S06]  /*3740*/  BRA.U !UP0, `(.L_x_9681) ;  /* 0x0000001108187547 */ /* 0x000fec000b800000 */
[----:B------:R-:W0:Y:S01]  /*3750*/  LDCU.64 UR6, c[0x0][0x3b0] ;  /* 0x00007600ff0677ac */ /* 0x000e220008000a00 */
[----:B------:R-:W-:Y:S01]  /*3760*/  MOV R6, RZ ;  /* 0x000000ff00067202 */ /* 0x000fe20000000f00 */
[----:B------:R-:W1:Y:S01]  /*3770*/  LDCU UR4, c[0x0][0x3b8] ;  /* 0x00007700ff0477ac */ /* 0x000e620008000800 */
[----:B------:R-:W5:Y:S01]  /*3780*/  LDCU.64 UR8, c[0x0][0x4d0] ;  /* 0x00009a00ff0877ac */ /* 0x000f620008000a00 */
[----:B------:R-:W-:Y:S02]  /*3790*/  UISETP.NE.AND UP0, UPT, UR38, 0x4, UPT ;  /* 0x000000042600788c */ /* 0x000fe4000bf05270 */
[----:B0-----:R-:W-:-:S05]  /*37a0*/  IMAD.HI.U32 R4, R7, UR7, R6 ;  /* 0x0000000707047c27 */ /* 0x001fca000f8e0006 */
[----:B-1----:R-:W-:-:S05]  /*37b0*/  SHF.R.U32.HI R5, RZ, UR4, R4 ;  /* 0x00000004ff057c19 */ /* 0x002fca0008011604 */
[----:B------:R-:W-:-:S04]  /*37c0*/  IMAD.MOV R6, RZ, RZ, -R5 ;  /* 0x000000ffff067224 */ /* 0x000fc800078e0a05 */
        /* <DEDUP_REMOVED lines=10> */
[----:B------:R-:W-:-:S04]  /*3870*/  SHF.R.U32.HI R7, RZ, UR5, R6 ;  /* 0x00000005ff077c19 */ /* 0x000fc80008011606 */
[----:B------:R-:W-:-:S05]  /*3880*/  IADD3 R4, PT, PT, -R7, RZ, RZ ;  /* 0x000000ff07047210 */ /* 0x000fca0007ffe1ff */
[----:B-1----:R-:W-:-:S04]  /*3890*/  IMAD R4, R4, UR6, R5 ;  /* 0x0000000604047c24 */ /* 0x002fc8000f8e0205 */
        /* <DEDUP_REMOVED lines=16> */
[----:B------:R-:W-:Y:S01]  /*39a0*/  HFMA2 R4, -RZ, RZ, 0, 0 ;  /* 0x00000000ff047431 */ /* 0x000fe200000001ff */
[----:B------:R-:W1:Y:S01]  /*39b0*/  LDCU UR6, c[0x0][0x3d4] ;  /* 0x00007a80ff0677ac */ /* 0x000e620008000800 */
[----:B------:R-:W5:Y:S01]  /*39c0*/  LDCU.64 UR8, c[0x0][0x4e8] ;  /* 0x00009d00ff0877ac */ /* 0x000f620008000a00 */
[----:B------:R-:W-:Y:S02]  /*39d0*/  UISETP.NE.AND UP0, UPT, UR38, 0x7, UPT ;  /* 0x000000072600788c */ /* 0x000fe4000bf05270 */
        /* <DEDUP_REMOVED lines=211> */
[----:B------:R-:W2:Y:S01]  /*4710*/  LDCU.64 UR4, c[0x0][0x4b0] ;  /* 0x00009600ff0477ac */ /* 0x000ea20008000a00 */
[----:B------:R-:W-:Y:S01]  /*4720*/  HFMA2 R4, -RZ, RZ, 0, 0 ;  /* 0x00000000ff047431 */ /* 0x000fe200000001ff */
[----:B------:R-:W0:Y:S01]  /*4730*/  LDCU UR6, c[0x0][0x4ac] ;  /* 0x00009580ff0677ac */ /* 0x000e220008000800 */
[----:B------:R-:W1:Y:S03]  /*4740*/  LDCU.64 UR8, c[0x0][0x578] ;  /* 0x0000af00ff0877ac */ /* 0x000e660008000a00 */
[----:B--234-:R-:W-:-:S05]  /*4750*/  IMAD.HI.U32 R3, R5, UR4, R4 ;  /* 0x0000000405037c27 */ /* 0x01cfca000f8e0004 */
[----:B------:R-:W-:-:S05]  /*4760*/  SHF.R.U32.HI R3, RZ, UR5, R3 ;  /* 0x00000005ff037c19 */ /* 0x000fca0008011603 */
[----:B------:R-:W-:-:S04]  /*4770*/  IMAD.MOV R3, RZ, RZ, -R3 ;  /* 0x000000ffff037224 */ /* 0x000fc800078e0a03 */
[----:B0-----:R-:W-:-:S04]  /*4780*/  IMAD R4, R3, UR6, R5 ;  /* 0x0000000603047c24 */ /* 0x001fc8000f8e0205 */
[C---:B-1----:R-:W-:Y:S02]  /*4790*/  IMAD R25, R4.reuse, UR8, R25 ;  /* 0x0000000804197c24 */ /* 0x042fe4000f8e0219 */
[----:B------:R-:W-:-:S07]  /*47a0*/  IMAD R0, R4, UR9, R0 ;  /* 0x0000000904007c24 */ /* 0x000fce000f8e0200 */
.L_x_9681:
[----:B------:R-:W0:Y:S01]  /*47b0*/  LDCU.64 UR6, c[0x0][0x588] ;  /* 0x0000b100ff0677ac */ /* 0x000e220008000a00 */
[----:B------:R-:W-:Y:S01]  /*47c0*/  BSSY.RECONVERGENT B6, `(.L_x_9682) ;  /* 0x00000de000067945 */ /* 0x000fe20003800200 */
        /* <DEDUP_REMOVED lines=13> */
[----:B------:R-:W5:Y:S02]  /*48a0*/  LDG.E.S8 R0, desc[UR36][R4.64] ;  /* 0x0000002404007981 */ /* 0x000f64000c1e1300 */
[----:B-----5:R-:W0:Y:S01]  /*48b0*/  I2F.S16 R0, R0 ;  /* 0x0000000000007306 */ /* 0x020e220000101400 */
[----:B------:R-:W-:Y:S05]  /*48c0*/  BRA `(.L_x_9688) ;  /* 0x0000000c00347947 */ /* 0x000fea0003800000 */
.L_x_9686:
[----:B------:R-:W5:Y:S02]  /*48d0*/  LDG.E.U8 R0, desc[UR36][R4.64] ;  /* 0x0000002404007981 */ /* 0x000f64000c1e1100 */
[----:B-----5:R-:W-:Y:S01]  /*48e0*/  I2FP.F32.U32 R0, R0 ;  /* 0x0000000000007245 */ /* 0x020fe20000201000 */
[----:B------:R-:W-:Y:S06]  /*48f0*/  BRA `(.L_x_9688) ;  /* 0x0000000c00287947 */ /* 0x000fec0003800000 */
.L_x_9685:
[----:B------:R-:W-:-:S09]  /*4900*/  UISETP.NE.AND UP0, UPT, UR4, 0x2, UPT ;  /* 0x000000020400788c */ /* 0x000fd2000bf05270 */
[----:B------:R-:W-:Y:S05]  /*4910*/  BRA.U !UP0, `(.L_x_9689) ;  /* 0x0000000108287547 */ /* 0x000fea000b800000 */
[----:B------:R-:W-:-:S09]  /*4920*/  UISETP.NE.AND UP0, UPT, UR4, 0x3, UPT ;  /* 0x000000030400788c */ /* 0x000fd2000bf05270 */
[----:B------:R-:W-:Y:S05]  /*4930*/  BRA.U !UP0, `(.L_x_9690) ;  /* 0x0000000108147547 */ /* 0x000fea000b800000 */
[----:B------:R-:W-:-:S09]  /*4940*/  UISETP.NE.AND UP0, UPT, UR4, 0x4, UPT ;  /* 0x000000040400788c */ /* 0x000fd2000bf05270 */
[----:B------:R-:W-:Y:S05]  /*4950*/  BRA.U UP0, `(.L_x_9687) ;  /* 0x0000000900b47547 */ /* 0x000fea000b800000 */
[----:B------:R-:W5:Y:S02]  /*4960*/  LDG.E.64 R4, desc[UR36][R4.64] ;  /* 0x0000002404047981 */ /* 0x000f64000c1e1b00 */
[----:B-----5:R0:W1:Y:S01]  /*4970*/  I2F.S64 R0, R4 ;  /* 0x0000000400007312 */ /* 0x0200620000301400 */
[----:B------:R-:W-:Y:S05]  /*4980*/  BRA `(.L_x_9688) ;  /* 0x0000000c00047947 */ /* 0x000fea0003800000 */
.L_x_9690:
[----:B------:R-:W5:Y:S02]  /*4990*/  LDG.E R0, desc[UR36][R4.64] ;  /* 0x0000002404007981 */ /* 0x000f64000c1e1900 */
[----:B-----5:R-:W-:Y:S01]  /*49a0*/  I2FP.F32.S32 R0, R0 ;  /* 0x0000000000007245 */ /* 0x020fe20000201400 */
[----:B------:R-:W-:Y:S06]  /*49b0*/  BRA `(.L_x_9688) ;  /* 0x0000000800f87947 */ /* 0x000fec0003800000 */
.L_x_9689:
[----:B------:R-:W5:Y:S02]  /*49c0*/  LDG.E.U16 R0, desc[UR36][R4.64] ;  /* 0x0000002404007981 */ /* 0x000f64000c1e1500 */
[----:B-----5:R-:W0:Y:S01]  /*49d0*/  I2F.S16 R0, R0 ;  /* 0x0000000000007306 */ /* 0x020e220000101400 */
[----:B------:R-:W-:Y:S05]  /*49e0*/  BRA `(.L_x_9688) ;  /* 0x0000000800ec7947 */ /* 0x000fea0003800000 */
.L_x_9684:
        /* <DEDUP_REMOVED lines=8> */
.L_x_9692:
[----:B------:R-:W5:Y:S02]  /*4a70*/  LDG.E.U16 R0, desc[UR36][R4.64] ;  /* 0x0000002404007981 */ /* 0x000f64000c1e1500 */
[----:B-----5:R-:W-:Y:S01]  /*4a80*/  HADD2.F32 R0, -RZ, R0.H0_H0 ;  /* 0x20000000ff007230 */ /* 0x020fe20000004100 */
[----:B------:R-:W-:Y:S06]  /*4a90*/  BRA `(.L_x_9688) ;  /* 0x0000000800c07947 */ /* 0x000fec0003800000 */
.L_x_9691:
        /* <DEDUP_REMOVED lines=8> */
.L_x_9694:
[----:B------:R-:W5:Y:S02]  /*4b20*/  LDG.E.U16 R0, desc[UR36][R4.64] ;  /* 0x0000002404007981 */ /* 0x000f64000c1e1500 */
[----:B-----5:R-:W-:Y:S01]  /*4b30*/  HADD2.F32 R0, -RZ, R0.H0_H0 ;  /* 0x20000000ff007230 */ /* 0x020fe20000004100 */
[----:B------:R-:W-:Y:S06]  /*4b40*/  BRA `(.L_x_9688) ;  /* 0x0000000800947947 */ /* 0x000fec0003800000 */
.L_x_9693:
[----:B------:R-:W5:Y:S01]  /*4b50*/  LDG.E.64 R4, desc[UR36][R4.64] ;  /* 0x0000002404047981 */ /* 0x000f62000c1e1b00 */
[----:B------:R-:W-:Y:S01]  /*4b60*/  UMOV UR4, 0xf0000000 ;  /* 0xf000000000047882 */ /* 0x000fe20000000000 */
[----:B------:R-:W-:Y:S01]  /*4b70*/  UMOV UR5, 0x380fffff ;  /* 0x380fffff00057882 */ /* 0x000fe20000000000 */
[----:B-----5:R-:W0:Y:S01]  /*4b80*/  F2F.F32.F64 R0, R4 ;  /* 0x0000000400007310 */ /* 0x020e220000301000 */
[----:B------:R-:W-:-:S14]  /*4b90*/  DSETP.GEU.AND P0, PT, |R4|, UR4, PT ;  /* 0x0000000404007e2a */ /* 0x000fdc000bf0e200 */
[----:B0-----:R-:W-:Y:S01]  /*4ba0*/  @!P0 FMUL R0, R0, 1.175494350822287508e-38 ;  /* 0x0080000000008820 */ /* 0x001fe20000400000 */
[----:B------:R-:W-:Y:S06]  /*4bb0*/  BRA `(.L_x_9688) ;  /* 0x0000000800787947 */ /* 0x000fec0003800000 */
.L_x_9683:
        /* <DEDUP_REMOVED lines=8> */
[----:B------:R-:W5:Y:S02]  /*4c40*/  LDG.E.U8 R4, desc[UR36][R4.64] ;  /* 0x0000002404047981 */ /* 0x000f64000c1e1100 */
[----:B-----5:R-:W-:-:S04]  /*4c50*/  ISETP.NE.AND P0, PT, R4, RZ, PT ;  /* 0x000000ff0400720c */ /* 0x020fc80003f05270 */
[----:B------:R-:W-:Y:S01]  /*4c60*/  FSEL R0, RZ, 1, !P0 ;  /* 0x3f800000ff007808 */ /* 0x000fe20004000000 */
[----:B------:R-:W-:Y:S08]  /*4c70*/  BRA `(.L_x_9688) ;  /* 0x0000000800487947 */ /* 0x000ff00003800000 */
.L_x_9697:
[----:B------:R-:W5:Y:S01]  /*4c80*/  LDG.E.64 R4, desc[UR36][R4.64] ;  /* 0x0000002404047981 */ /* 0x000f62000c1e1b00 */
[----:B------:R-:W-:Y:S01]  /*4c90*/  UMOV UR4, 0xf0000000 ;  /* 0xf000000000047882 */ /* 0x000fe20000000000 */
[----:B------:R-:W-:Y:S01]  /*4ca0*/  UMOV UR5, 0x380fffff ;  /* 0x380fffff00057882 */ /* 0x000fe20000000000 */
[----:B-----5:R-:W0:Y:S01]  /*4cb0*/  F2F.F32.F64 R0, R4 ;  /* 0x0000000400007310 */ /* 0x020e220000301000 */
[----:B------:R-:W-:-:S14]  /*4cc0*/  DSETP.GEU.AND P0, PT, |R4|, UR4, PT ;  /* 0x0000000404007e2a */ /* 0x000fdc000bf0e200 */
[----:B0-----:R-:W-:Y:S01]  /*4cd0*/  @!P0 FMUL R0, R0, 1.175494350822287508e-38 ;  /* 0x0080000000008820 */ /* 0x001fe20000400000 */
[----:B------:R-:W-:Y:S06]  /*4ce0*/  BRA `(.L_x_9688) ;  /* 0x00000008002c7947 */ /* 0x000fec0003800000 */
.L_x_9696:
[----:B------:R-:W-:-:S09]  /*4cf0*/  UISETP.NE.AND UP0, UPT, UR4, 0xf, UPT ;  /* 0x0000000f0400788c */ /* 0x000fd2000bf05270 */
[----:B------:R-:W-:Y:S05]  /*4d00*/  BRA.U !UP0, `(.L_x_9698) ;  /* 0x0000000108907547 */ /* 0x000fea000b800000 */
[----:B------:R-:W-:-:S09]  /*4d10*/  UISETP.NE.AND UP0, UPT, UR4, 0x17, UPT ;  /* 0x000000170400788c */ /* 0x000fd2000bf05270 */
[----:B------:R-:W-:Y:S05]  /*4d20*/  BRA.U !UP0, `(.L_x_9699) ;  /* 0x0000000108547547 */ /* 0x000fea000b800000 */
[----:B------:R-:W-:-:S09]  /*4d30*/  UISETP.NE.AND UP0, UPT, UR4, 0x18, UPT ;  /* 0x000000180400788c */ /* 0x000fd2000bf05270 */
[----:B------:R-:W-:Y:S05]  /*4d40*/  BRA.U UP0, `(.L_x_9687) ;  /* 0x0000000500b87547 */ /* 0x000fea000b800000 */
[----:B------:R-:W5:Y:S01]  /*4d50*/  LDG.E.U8 R0, desc[UR36][R4.64] ;  /* 0x0000002404007981 */ /* 0x000f62000c1e1100 */
[----:B------:R-:W-:Y:S01]  /*4d60*/  IMAD.MOV.U32 R7, RZ, RZ, 0x1f ;  /* 0x0000001fff077424 */ /* 0x000fe200078e00ff */
[----:B-----5:R-:W-:-:S04]  /*4d70*/  SHF.L.U32 R0, R0, 0x18, RZ ;  /* 0x0000001800007819 */ /* 0x020fc800000006ff */
[C---:B--234-:R-:W-:Y:S02]  /*4d80*/  LOP3.LUT R3, R0.reuse, 0x7f000000, RZ, 0xc0, !PT ;  /* 0x7f00000000037812 */ /* 0x05cfe400078ec0ff */
        /* <DEDUP_REMOVED lines=13> */
[----:B------:R-:W-:Y:S01]  /*4e60*/  LOP3.LUT R0, R3, 0x80000000, R0, 0xf8, !PT ;  /* 0x8000000003007812 */ /* 0x000fe200078ef800 */
[----:B------:R-:W-:Y:S06]  /*4e70*/  BRA `(.L_x_9688) ;  /* 0x0000000400c87947 */ /* 0x000fec0003800000 */
.L_x_9699:
[----:B------:R-:W5:Y:S02]  /*4e80*/  LDG.E.U8 R4, desc[UR36][R4.64] ;  /* 0x0000002404047981 */ /* 0x000f64000c1e1100 */
[C---:B-----5:R-:W-:Y:S02]  /*4e90*/  IMAD.SHL.U32 R0, R4.reuse, 0x2000000, RZ ;  /* 0x0200000004007824 */ /* 0x060fe400078e00ff */
[----:B------:R-:W-:-:S03]  /*4ea0*/  IMAD.SHL.U32 R6, R4, 0x100, RZ ;  /* 0x0000010004067824 */ /* 0x000fc600078e00ff */
[----:B------:R-:W-:-:S13]  /*4eb0*/  ISETP.GE.U32.AND P0, PT, R0, 0x8000000, PT ;  /* 0x080000000000780c */ /* 0x000fda0003f06070 */
[----:B--234-:R-:W-:Y:S02]  /*4ec0*/  @!P0 LOP3.LUT R3, R6, 0x7f00, RZ, 0xc0, !PT ;  /* 0x00007f0006038812 */ /* 0x01cfe400078ec0ff */
[----:B------:R-:W-:Y:S02]  /*4ed0*/  @P0 LEA.HI R0, R0, 0x70000000, RZ, 0x1c ;  /* 0x7000000000000811 */ /* 0x000fe400078fe0ff */
[----:B------:R-:W-:Y:S02]  /*4ee0*/  @!P0 LOP3.LUT R3, R3, 0x3f000000, RZ, 0xfc, !PT ;  /* 0x3f00000003038812 */ /* 0x000fe400078efcff */
[----:B------:R-:W-:Y:S01]  /*4ef0*/  PRMT R6, R6, 0x9910, RZ ;  /* 0x0000991006067816 */ /* 0x000fe200000000ff */
[----:B------:R-:W-:Y:S02]  /*4f00*/  @P0 FMUL.FTZ R0, R0, 1.9259299443872358531e-34 ;  /* 0x0780000000000820 */ /* 0x000fe40000410000 */
[----:B------:R-:W-:Y:S01]  /*4f10*/  @!P0 FADD.FTZ R0, R3, -0.5 ;  /* 0xbf00000003008421 */ /* 0x000fe20000010000 */
[----:B------:R-:W-:-:S04]  /*4f20*/  MOV R3, R6 ;  /* 0x0000000600037202 */ /* 0x000fc80000000f00 */
[----:B------:R-:W-:Y:S01]  /*4f30*/  LOP3.LUT R0, R0, 0x80000000, R3, 0xf8, !PT ;  /* 0x8000000000007812 */ /* 0x000fe200078ef803 */
[----:B------:R-:W-:Y:S06]  /*4f40*/  BRA `(.L_x_9688) ;  /* 0x0000000400947947 */ /* 0x000fec0003800000 */
.L_x_9698:
[----:B------:R-:W5:Y:S02]  /*4f50*/  LDG.E.U16 R0, desc[UR36][R4.64] ;  /* 0x0000002404007981 */ /* 0x000f64000c1e1500 */
[----:B-----5:R-:W-:Y:S01]  /*4f60*/  IMAD.U32 R0, R0, 0x10000, RZ ;  /* 0x0001000000007824 */ /* 0x020fe200078e00ff */
[----:B------:R-:W-:Y:S06]  /*4f70*/  BRA `(.L_x_9688) ;  /* 0x0000000400887947 */ /* 0x000fec0003800000 */
.L_x_9695:
        /* <DEDUP_REMOVED lines=8> */
[----:B------:R-:W5:Y:S02]  /*5000*/  LDG.E.U16 R0, desc[UR36][R4.64] ;  /* 0x0000002404007981 */ /* 0x000f64000c1e1500 */
[----:B-----5:R-:W-:Y:S01]  /*5010*/  I2FP.F32.U32 R0, R0 ;  /* 0x0000000000007245 */ /* 0x020fe20000201000 */
[----:B------:R-:W-:Y:S06]  /*5020*/  BRA `(.L_x_9688) ;  /* 0x00000004005c7947 */ /* 0x000fec0003800000 */
.L_x_9702:
[----:B------:R-:W5:Y:S01]  /*5030*/  LDG.E.U8 R4, desc[UR36][R4.64] ;  /* 0x0000002404047981 */ /* 0x000f62000c1e1100 */
[----:B------:R-:W-:Y:S01]  /*5040*/  IMAD.MOV.U32 R0, RZ, RZ, RZ ;  /* 0x000000ffff007224 */ /* 0x000fe200078e00ff */
[----:B-----5:R-:W-:-:S13]  /*5050*/  ISETP.NE.AND P0, PT, R4, RZ, PT ;  /* 0x000000ff0400720c */ /* 0x020fda0003f05270 */
[----:B------:R-:W-:Y:S05]  /*5060*/  @!P0 BRA `(.L_x_9688) ;  /* 0x00000004004c8947 */ /* 0x000fea0003800000 */
[----:B------:R-:W-:-:S13]  /*5070*/  ISETP.NE.AND P0, PT, R4, 0x80, PT ;  /* 0x000000800400780c */ /* 0x000fda0003f05270 */
[----:B------:R-:W-:Y:S01]  /*5080*/  @!P0 MOV R0, 0x7f800001 ;  /* 0x7f80000100008802 */ /* 0x000fe20000000f00 */
[----:B------:R-:W-:Y:S06]  /*5090*/  @!P0 BRA `(.L_x_9688) ;  /* 0x0000000400408947 */ /* 0x000fec0003800000 */
[--C-:B------:R-:W-:Y:S01]  /*50a0*/  SHF.R.U32.HI R0, RZ, 0x3, R4.reuse ;  /* 0x00000003ff007819 */ /* 0x100fe20000011604 */
[----:B------:R-:W-:Y:S03]  /*50b0*/  BSSY.RECONVERGENT B0, `(.L_x_9703) ;  /* 0x000000c000007945 */ /* 0x000fe60003800200 */
[----:B--234-:R-:W-:Y:S02]  /*50c0*/  LOP3.LUT P0, R3, R0, 0xf, RZ, 0xc0, !PT ;  /* 0x0000000f00037812 */ /* 0x01cfe4000780c0ff */
        /* <DEDUP_REMOVED lines=10> */
.L_x_9704:
[----:B------:R-:W-:Y:S05]  /*5170*/  BSYNC.RECONVERGENT B0 ;  /* 0x0000000000007941 */ /* 0x000fea0003800200 */
.L_x_9703:
[----:B------:R-:W-:Y:S02]  /*5180*/  SHF.L.U32 R0, R0, 0x14, RZ ;  /* 0x0000001400007819 */ /* 0x000fe400000006ff */
[----:B------:R-:W-:-:S04]  /*5190*/  LEA R3, R3, 0x3b800000, 0x17 ;  /* 0x3b80000003037811 */ /* 0x000fc800078eb8ff */
[----:B------:R-:W-:Y:S01]  /*51a0*/  LOP3.LUT R0, R3, R0, R7, 0xfe, !PT ;  /* 0x0000000003007212 */ /* 0x000fe200078efe07 */
[----:B------:R-:W-:Y:S06]  /*51b0*/  BRA `(.L_x_9688) ;  /* 0x0000000000f87947 */ /* 0x000fec0003800000 */
.L_x_9701:
[----:B------:R-:W5:Y:S01]  /*51c0*/  LDG.E.U8 R4, desc[UR36][R4.64] ;  /* 0x0000002404047981 */ /* 0x000f62000c1e1100 */
[----:B------:R-:W-:Y:S01]  /*51d0*/  IMAD.MOV.U32 R0, RZ, RZ, RZ ;  /* 0x000000ffff007224 */ /* 0x000fe200078e00ff */
[----:B-----5:R-:W-:-:S13]  /*51e0*/  ISETP.NE.AND P0, PT, R4, RZ, PT ;  /* 0x000000ff0400720c */ /* 0x020fda0003f05270 */
[----:B------:R-:W-:Y:S05]  /*51f0*/  @!P0 BRA `(.L_x_9688) ;  /* 0x0000000000e88947 */ /* 0x000fea0003800000 */
[----:B------:R-:W-:-:S13]  /*5200*/  ISETP.NE.AND P0, PT, R4, 0x80, PT ;  /* 0x000000800400780c */ /* 0x000fda0003f05270 */
[----:B------:R-:W-:Y:S01]  /*5210*/  @!P0 IMAD.MOV.U32 R0, RZ, RZ, 0x7f800001 ;  /* 0x7f800001ff008424 */ /* 0x000fe200078e00ff */
[----:B------:R-:W-:Y:S06]  /*5220*/  @!P0 BRA `(.L_x_9688) ;  /* 0x0000000000dc8947 */ /* 0x000fec0003800000 */
[--C-:B------:R-:W-:Y:S01]  /*5230*/  SHF.R.U32.HI R0, RZ, 0x2, R4.reuse ;  /* 0x00000002ff007819 */ /* 0x100fe20000011604 */
[----:B------:R-:W-:Y:S03]  /*5240*/  BSSY.RECONVERGENT B0, `(.L_x_9705) ;  /* 0x000000c000007945 */ /* 0x000fe60003800200 */
[----:B--234-:R-:W-:Y:S02]  /*5250*/  LOP3.LUT P0, R3, R0, 0x1f, RZ, 0xc0, !PT ;  /* 0x0000001f00037812 */ /* 0x01cfe4000780c0ff */
        /* <DEDUP_REMOVED lines=10> */
.L_x_9706:
[----:B------:R-:W-:Y:S05]  /*5300*/  BSYNC.RECONVERGENT B0 ;  /* 0x0000000000007941 */ /* 0x000fea0003800200 */
.L_x_9705:
[----:B------:R-:W-:Y:S01]  /*5310*/  IMAD.SHL.U32 R0, R0, 0x200000, RZ ;  /* 0x0020000000007824 */ /* 0x000fe200078e00ff */
[----:B------:R-:W-:-:S04]  /*5320*/  LEA R3, R3, 0x37800000, 0x17 ;  /* 0x3780000003037811 */ /* 0x000fc800078eb8ff */
[----:B------:R-:W-:Y:S01]  /*5330*/  LOP3.LUT R0, R3, R0, R7, 0xfe, !PT ;  /* 0x0000000003007212 */ /* 0x000fe200078efe07 */
[----:B------:R-:W-:Y:S06]  /*5340*/  BRA `(.L_x_9688) ;  /* 0x0000000000947947 */ /* 0x000fec0003800000 */
.L_x_9700:
[----:B------:R-:W-:-:S09]  /*5350*/  UISETP.NE.AND UP0, UPT, UR4, 0x1c, UPT ;  /* 0x0000001c0400788c */ /* 0x000fd2000bf05270 */
[----:B------:R-:W-:Y:S05]  /*5360*/  BRA.U !UP0, `(.L_x_9707) ;  /* 0x0000000108847547 */ /* 0x000fea000b800000 */
[----:B------:R-:W-:-:S09]  /*5370*/  UISETP.NE.AND UP0, UPT, UR4, 0x1d, UPT ;  /* 0x0000001d0400788c */ /* 0x000fd2000bf05270 */
[----:B------:R-:W-:Y:S05]  /*5380*/  BRA.U !UP0, `(.L_x_9708) ;  /* 0x0000000108707547 */ /* 0x000fea000b800000 */
[----:B------:R-:W-:-:S09]  /*5390*/  UISETP.NE.AND UP0, UPT, UR4, 0x2c, UPT ;  /* 0x0000002c0400788c */ /* 0x000fd2000bf05270 */
[----:B------:R-:W-:Y:S05]  /*53a0*/  BRA.U UP0, `(.L_x_9687) ;  /* 0x0000000100207547 */ /* 0x000fea000b800000 */
[----:B------:R-:W5:Y:S01]  /*53b0*/  LDG.E.U8 R4, desc[UR36][R4.64] ;  /* 0x0000002404047981 */ /* 0x000f62000c1e1100 */
[----:B------:R-:W-:Y:S01]  /*53c0*/  HFMA2 R0, -RZ, RZ, 3.814697265625e-06, 0 ;  /* 0x00400000ff007431 */ /* 0x000fe200000001ff */
[----:B-----5:R-:W-:-:S13]  /*53d0*/  ISETP.NE.AND P0, PT, R4, RZ, PT ;  /* 0x000000ff0400720c */ /* 0x020fda0003f05270 */
[----:B------:R-:W-:Y:S05]  /*53e0*/  @!P0 BRA `(.L_x_9688) ;  /* 0x00000000006c8947 */ /* 0x000fea0003800000 */
[----:B------:R-:W-:-:S13]  /*53f0*/  ISETP.NE.AND P0, PT, R4, 0xff, PT ;  /* 0x000000ff0400780c */ /* 0x000fda0003f05270 */
[----:B------:R-:W-:Y:S02]  /*5400*/  @!P0 IMAD.MOV.U32 R0, RZ, RZ, 0x7f800001 ;  /* 0x7f800001ff008424 */ /* 0x000fe400078e00ff */
[----:B------:R-:W-:Y:S01]  /*5410*/  @P0 IMAD.SHL.U32 R0, R4, 0x800000, RZ ;  /* 0x0080000004000824 */ /* 0x000fe200078e00ff */
[----:B------:R-:W-:Y:S06]  /*5420*/  BRA `(.L_x_9688) ;  /* 0x00000000005c7947 */ /* 0x000fec0003800000 */
.L_x_9687:
[----:B------:R-:W-:Y:S01]  /*5430*/  MOV R14, 0x0 ;  /* 0x00000000000e7802 */ /* 0x000fe20000000f00 */
[----:B------:R-:W0:Y:S01]  /*5440*/  LDCU.64 UR4, c[0x4][0x178] ;  /* 0x01002f00ff0477ac */ /* 0x000e220008000a00 */
[----:B--234-:R-:W-:Y:S02]  /*5450*/  HFMA2 R8, -RZ, RZ, 0, 4.64916229248046875e-06 ;  /* 0x0000004eff087431 */ /* 0x01cfe400000001ff */
        /* <DEDUP_REMOVED lines=13> */
.L_x_9709:
[----:B------:R-:W-:Y:S01]  /*5530*/  MOV R0, RZ ;  /* 0x000000ff00007202 */ /* 0x000fe20000000f00 */
[----:B------:R-:W-:Y:S06]  /*5540*/  BRA `(.L_x_9688) ;  /* 0x0000000000147947 */ /* 0x000fec0003800000 */
.L_x_9708:
[----:B------:R-:W5:Y:S02]  /*5550*/  LDG.E.64 R4, desc[UR36][R4.64] ;  /* 0x0000002404047981 */ /* 0x000f64000c1e1b00 */
[----:B-----5:R0:W1:Y:S01]  /*5560*/  I2F.U64 R0, R4 ;  /* 0x0000000400007312 */ /* 0x0200620000301000 */
[----:B------:R-:W-:Y:S05]  /*5570*/  BRA `(.L_x_9688) ;  /* 0x0000000000087947 */ /* 0x000fea0003800000 */
.L_x_9707:
[----:B------:R-:W5:Y:S02]  /*5580*/  LDG.E R0, desc[UR36][R4.64] ;  /* 0x0000002404007981 */ /* 0x000f64000c1e1900 */
[----:B-----5:R-:W-:-:S07]  /*5590*/  I2FP.F32.U32 R0, R0 ;  /* 0x0000000000007245 */ /* 0x020fce0000201000 */
.L_x_9688:
[----:B------:R-:W-:Y:S05]  /*55a0*/  BSYNC.RECONVERGENT B6 ;  /* 0x0000000000067941 */ /* 0x000fea0003800200 */
.L_x_9682:
[----:B------:R-:W0:Y:S01]  /*55b0*/  LDC R6, c[0x0][0x594] ;  /* 0x00016500ff067b82 */ /* 0x000e220000000800 */
[----:B------:R-:W-:Y:S01]  /*55c0*/  BSSY.RECONVERGENT B0, `(.L_x_9710) ;  /* 0x0000037000007945 */ /* 0x000fe20003800200 */
[C---:B012345:R-:W-:Y:S01]  /*55d0*/  FADD.FTZ R3, |R0|.reuse, -RZ ;  /* 0x800000ff00037221 */ /* 0x07ffe20000010200 */
[----:B------:R-:W-:-:S13]  /*55e0*/  FSETP.GEU.FTZ.AND P0, PT, |R0|, |R6|, PT ;  /* 0x400000060000720b */ /* 0x000fda0003f1e200 */
        /* <DEDUP_REMOVED lines=20> */
.L_x_9715:
[----:B------:R-:W-:Y:S01]  /*5730*/  FSETP.GEU.FTZ.AND P0, PT, R5, -R24, PT ;  /* 0x800000180500720b */ /* 0x000fe20003f1e000 */
[----:B------:R-:W-:-:S12]  /*5740*/  FADD.FTZ R4, R4, -1 ;  /* 0xbf80000004047421 */ /* 0x000fd80000010000 */
[----:B------:R-:W-:-:S07]  /*5750*/  @!P0 FADD.FTZ R4, R4, -1 ;  /* 0xbf80000004048421 */ /* 0x000fce0000010000 */
.L_x_9714:
[----:B------:R-:W-:Y:S05]  /*5760*/  BSYNC.RECONVERGENT B1 ;  /* 0x0000000000017941 */ /* 0x000fea0003800200 */
.L_x_9713:
[----:B------:R-:W-:Y:S01]  /*5770*/  FFMA.FTZ R3, -R24, R4, R3 ;  /* 0x0000000418037223 */ /* 0x000fe20000010103 */
[----:B------:R-:W-:Y:S06]  /*5780*/  BRA `(.L_x_9711) ;  /* 0x0000000000687947 */ /* 0x000fec0003800000 */
.L_x_9712:
        /* <DEDUP_REMOVED lines=10> */
.L_x_9718:
        /* <DEDUP_REMOVED lines=13> */
.L_x_9717:
[----:B------:R-:W-:Y:S05]  /*5900*/  BSYNC.RECONVERGENT B1 ;  /* 0x0000000000017941 */ /* 0x000fea0003800200 */
.L_x_9716:
[----:B------:R-:W-:-:S04]  /*5910*/  FMUL.FTZ R3, R3, 1.1920928955078125e-07 ;  /* 0x3400000003037820 */ /* 0x000fc80000410000 */
[----:B------:R-:W-:-:S07]  /*5920*/  FMUL.FTZ R3, R8, R3 ;  /* 0x0000000308037220 */ /* 0x000fce0000410000 */
.L_x_9711:
[----:B------:R-:W-:Y:S05]  /*5930*/  BSYNC.RECONVERGENT B0 ;  /* 0x0000000000007941 */ /* 0x000fea0003800200 */
.L_x_9710:
[----:B------:R-:W0:Y:S01]  /*5940*/  LDCU.64 UR6, c[0x0][0x580] ;  /* 0x0000b000ff0677ac */ /* 0x000e220008000a00 */
[C---:B------:R-:W-:Y:S02]  /*5950*/  FSETP.NAN.FTZ.AND P0, PT, |R3|.reuse, |R3|, PT ;  /* 0x400000030300720b */ /* 0x040fe40003f18200 */
[----:B------:R-:W-:Y:S01]  /*5960*/  LOP3.LUT R4, R3, 0x80000000, R0, 0xb8, !PT ;  /* 0x8000000003047812 */ /* 0x000fe200078eb800 */
        /* <DEDUP_REMOVED lines=17> */
.L_x_9722:
[----:B------:R-:W0:Y:S02]  /*5a80*/  F2I.S64.TRUNC R4, R4 ;  /* 0x0000000400047311 */ /* 0x000e24000020d900 */
[----:B0-----:R-:W-:-:S05]  /*5a90*/  IMAD.MOV.U32 R3, RZ, RZ, R4 ;  /* 0x000000ffff037224 */ /* 0x001fca00078e0004 */
[----:B------:R0:W-:Y:S01]  /*5aa0*/  STG.E.U8 desc[UR36][R8.64], R3 ;  /* 0x0000000308007986 */ /* 0x0001e2000c101124 */
[----:B------:R-:W-:Y:S05]  /*5ab0*/  BRA `(.L_x_9724) ;  /* 0x0000000c00287947 */ /* 0x000fea0003800000 */
.L_x_9721:
        /* <DEDUP_REMOVED lines=9> */
.L_x_9726:
[----:B------:R-:W0:Y:S02]  /*5b50*/  F2I.FTZ.TRUNC.NTZ R3, R4 ;  /* 0x0000000400037305 */ /* 0x000e24000021f100 */
[----:B0-----:R0:W-:Y:S01]  /*5b60*/  STG.E desc[UR36][R8.64], R3 ;  /* 0x0000000308007986 */ /* 0x0011e2000c101924 */
[----:B------:R-:W-:Y:S05]  /*5b70*/  BRA `(.L_x_9724) ;  /* 0x0000000800f87947 */ /* 0x000fea0003800000 */
.L_x_9725:
[----:B------:R-:W0:Y:S02]  /*5b80*/  F2I.FTZ.TRUNC.NTZ R3, R4 ;  /* 0x0000000400037305 */ /* 0x000e24000021f100 */
[----:B0-----:R0:W-:Y:S01]  /*5b90*/  STG.E.U16 desc[UR36][R8.64], R3 ;  /* 0x0000000308007986 */ /* 0x0011e2000c101524 */
[----:B------:R-:W-:Y:S05]  /*5ba0*/  BRA `(.L_x_9724) ;  /* 0x0000000800ec7947 */ /* 0x000fea0003800000 */
.L_x_9720:
        /* <DEDUP_REMOVED lines=8> */
.L_x_9728:
[----:B------:R-:W-:-:S05]  /*5c30*/  F2FP.F16.F32.PACK_AB R4, RZ, R4 ;  /* 0x00000004ff04723e */ /* 0x000fca00000000ff */
[----:B------:R0:W-:Y:S01]  /*5c40*/  STG.E.U16 desc[UR36][R8.64], R4 ;  /* 0x0000000408007986 */ /* 0x0001e2000c101524 */
[----:B------:R-:W-:Y:S05]  /*5c50*/  BRA `(.L_x_9724) ;  /* 0x0000000800c07947 */ /* 0x000fea0003800000 */
.L_x_9727:
        /* <DEDUP_REMOVED lines=9> */
.L_x_9730:
[----:B------:R-:W-:-:S04]  /*5cf0*/  F2FP.F16.F32.PACK_AB R3, RZ, R4 ;  /* 0x00000004ff03723e */ /* 0x000fc800000000ff */
[----:B------:R-:W-:-:S05]  /*5d00*/  PRMT R3, R3, 0x5410, RZ ;  /* 0x0000541003037816 */ /* 0x000fca00000000ff */
[----:B------:R0:W-:Y:S01]  /*5d10*/  STG.E desc[UR36][R8.64], R3 ;  /* 0x0000000308007986 */ /* 0x0001e2000c101924 */
[----:B------:R-:W-:Y:S05]  /*5d20*/  BRA `(.L_x_9724) ;  /* 0x00000008008c7947 */ /* 0x000fea0003800000 */
.L_x_9729:
[----:B------:R-:W-:-:S06]  /*5d30*/  FMUL.FTZ R4, R4, 1 ;  /* 0x3f80000004047820 */ /* 0x000fcc0000410000 */
[----:B------:R-:W0:Y:S02]  /*5d40*/  F2F.F64.F32 R4, R4 ;  /* 0x0000000400047310 */ /* 0x000e240000201800 */
[----:B0-----:R0:W-:Y:S01]  /*5d50*/  STG.E.64 desc[UR36][R8.64], R4 ;  /* 0x0000000408007986 */ /* 0x0011e2000c101b24 */
[----:B------:R-:W-:Y:S05]  /*5d60*/  BRA `(.L_x_9724) ;  /* 0x00000008007c7947 */ /* 0x000fea0003800000 */
.L_x_9719:
        /* <DEDUP_REMOVED lines=13> */
.L_x_9734:
        /* <DEDUP_REMOVED lines=16> */
.L_x_9737:
[----:B------:R-:W-:-:S04]  /*5f40*/  SHF.R.U32.HI R4, RZ, 0x18, R4 ;  /* 0x00000018ff047819 */ /* 0x000fc80000011604 */
[----:B------:R-:W-:-:S04]  /*5f50*/  LOP3.LUT R3, R3, 0x80, R4, 0xf8, !PT ;  /* 0x0000008003037812 */ /* 0x000fc800078ef804 */
[----:B------:R-:W-:-:S07]  /*5f60*/  PRMT R0, R3, 0x7610, R0 ;  /* 0x0000761003007816 */ /* 0x000fce0000000000 */
.L_x_9736:
[----:B------:R-:W-:Y:S05]  /*5f70*/  BSYNC.RECONVERGENT B0 ;  /* 0x0000000000007941 */ /* 0x000fea0003800200 */
.L_x_9735:
[----:B------:R0:W-:Y:S01]  /*5f80*/  STG.E.U8 desc[UR36][R8.64], R0 ;  /* 0x0000000008007986 */ /* 0x0001e2000c101124 */
[----:B------:R-:W-:Y:S05]  /*5f90*/  BRA `(.L_x_9724) ;  /* 0x0000000400f07947 */ /* 0x000fea0003800000 */
.L_x_9733:
        /* <DEDUP_REMOVED lines=16> */
.L_x_9740:
[----:B------:R-:W-:-:S04]  /*60a0*/  SHF.R.U32.HI R4, RZ, 0x18, R4 ;  /* 0x00000018ff047819 */ /* 0x000fc80000011604 */
[----:B------:R-:W-:-:S04]  /*60b0*/  LOP3.LUT R3, R3, 0x80, R4, 0xf8, !PT ;  /* 0x0000008003037812 */ /* 0x000fc800078ef804 */
[----:B------:R-:W-:-:S07]  /*60c0*/  PRMT R0, R3, 0x7610, R0 ;  /* 0x0000761003007816 */ /* 0x000fce0000000000 */
.L_x_9739:
[----:B------:R-:W-:Y:S05]  /*60d0*/  BSYNC.RECONVERGENT B0 ;  /* 0x0000000000007941 */ /* 0x000fea0003800200 */
.L_x_9738:
[----:B------:R0:W-:Y:S01]  /*60e0*/  STG.E.U8 desc[UR36][R8.64], R0 ;  /* 0x0000000008007986 */ /* 0x0001e2000c101124 */
[----:B------:R-:W-:Y:S05]  /*60f0*/  BRA `(.L_x_9724) ;  /* 0x0000000400987947 */ /* 0x000fea0003800000 */
.L_x_9732:
        /* <DEDUP_REMOVED lines=21> */
.L_x_9742:
[----:B------:R-:W0:Y:S02]  /*6250*/  F2I.U64.TRUNC R4, R4 ;  /* 0x0000000400047311 */ /* 0x000e24000020d800 */
[----:B0-----:R0:W-:Y:S01]  /*6260*/  STG.E.64 desc[UR36][R8.64], R4 ;  /* 0x0000000408007986 */ /* 0x0011e2000c101b24 */
[----:B------:R-:W-:Y:S05]  /*6270*/  BRA `(.L_x_9724) ;  /* 0x0000000400387947 */ /* 0x000fea0003800000 */
.L_x_9741:
[----:B------:R-:W0:Y:S02]  /*6280*/  F2I.FTZ.U32.TRUNC.NTZ R3, R4 ;  /* 0x0000000400037305 */ /* 0x000e24000021f000 */
[----:B0-----:R0:W-:Y:S01]  /*6290*/  STG.E desc[UR36][R8.64], R3 ;  /* 0x0000000308007986 */ /* 0x0011e2000c101924 */
[----:B------:R-:W-:Y:S05]  /*62a0*/  BRA `(.L_x_9724) ;  /* 0x00000004002c7947 */ /* 0x000fea0003800000 */
.L_x_9731:
        /* <DEDUP_REMOVED lines=10> */
.L_x_9744:
[----:B------:R-:W-:Y:S01]  /*6350*/  FMUL.FTZ R4, R4, 1 ;  /* 0x3f80000004047820 */ /* 0x000fe20000410000 */
[----:B------:R-:W-:-:S05]  /*6360*/  CS2R R6, SRZ ;  /* 0x0000000000067805 */ /* 0x000fca000001ff00 */
[----:B------:R-:W0:Y:S02]  /*6370*/  F2F.F64.F32 R4, R4 ;  /* 0x0000000400047310 */ /* 0x000e240000201800 */
[----:B0-----:R3:W-:Y:S01]  /*6380*/  STG.E.128 desc[UR36][R8.64], R4 ;  /* 0x0000000408007986 */ /* 0x0017e2000c101d24 */
[----:B------:R-:W-:Y:S05]  /*6390*/  BRA `(.L_x_9724) ;  /* 0x0000000000f07947 */ /* 0x000fea0003800000 */
.L_x_9743:
[----:B------:R-:W-:-:S09]  /*63a0*/  UISETP.NE.AND UP0, UPT, UR4, 0xf, UPT ;  /* 0x0000000f0400788c */ /* 0x000fd2000bf05270 */
[----:B------:R-:W-:Y:S05]  /*63b0*/  BRA.U !UP0, `(.L_x_9745) ;  /* 0x0000000108e07547 */ /* 0x000fea000b800000 */
[----:B------:R-:W-:-:S09]  /*63c0*/  UISETP.NE.AND UP0, UPT, UR4, 0x17, UPT ;  /* 0x000000170400788c */ /* 0x000fd2000bf05270 */
[----:B------:R-:W-:Y:S05]  /*63d0*/  BRA.U !UP0, `(.L_x_9746) ;  /* 0x00000001088c7547 */ /* 0x000fea000b800000 */
[----:B------:R-:W-:-:S09]  /*63e0*/  UISETP.NE.AND UP0, UPT, UR4, 0x18, UPT ;  /* 0x000000180400788c */ /* 0x000fd2000bf05270 */
[----:B------:R-:W-:Y:S05]  /*63f0*/  BRA.U !UP0, `(.L_x_9747) ;  /* 0x0000000108447547 */ /* 0x000fea000b800000 */
.L_x_9723:
[----:B------:R-:W-:Y:S01]  /*6400*/  MOV R14, 0x0 ;  /* 0x00000000000e7802 */ /* 0x000fe20000000f00 */
[----:B------:R-:W0:Y:S01]  /*6410*/  LDCU.64 UR4, c[0x4][0x178] ;  /* 0x01002f00ff0477ac */ /* 0x000e220008000a00 */
[----:B------:R-:W-:Y:S02]  /*6420*/  HFMA2 R8, -RZ, RZ, 0, 6.020069122314453125e-06 ;  /* 0x00000065ff087431 */ /* 0x000fe400000001ff */
        /* <DEDUP_REMOVED lines=13> */
.L_x_9748:
[----:B------:R-:W-:Y:S05]  /*6500*/  BRA `(.L_x_9724) ;  /* 0x0000000000947947 */ /* 0x000fea0003800000 */
.L_x_9747:
        /* <DEDUP_REMOVED lines=12> */
.L_x_9750:
[----:B------:R-:W-:Y:S05]  /*65d0*/  BSYNC.RECONVERGENT B0 ;  /* 0x0000000000007941 */ /* 0x000fea0003800200 */
.L_x_9749:
[----:B------:R-:W-:-:S05]  /*65e0*/  LOP3.LUT R3, R0, 0x80, R5, 0xf8, !PT ;  /* 0x0000008000037812 */ /* 0x000fca00078ef805 */
[----:B------:R1:W-:Y:S01]  /*65f0*/  STG.E.U8 desc[UR36][R8.64], R3 ;  /* 0x0000000308007986 */ /* 0x0003e2000c101124 */
[----:B------:R-:W-:Y:S05]  /*6600*/  BRA `(.L_x_9724) ;  /* 0x0000000000547947 */ /* 0x000fea0003800000 */
.L_x_9746:
        /* <DEDUP_REMOVED lines=11> */
.L_x_9752:
[----:B------:R-:W-:Y:S01]  /*66c0*/  IMAD.MOV.U32 R0, RZ, RZ, 0x7f ;  /* 0x0000007fff007424 */ /* 0x000fe200078e00ff */
[----:B------:R-:W-:-:S04]  /*66d0*/  ISETP.GT.U32.AND P0, PT, R5, 0x7f800000, PT ;  /* 0x7f8000000500780c */ /* 0x000fc80003f04070 */
[----:B------:R-:W-:-:S09]  /*66e0*/  SEL R0, R0, 0x7c, P0 ;  /* 0x0000007c00007807 */ /* 0x000fd20000000000 */
.L_x_9753:
[----:B------:R-:W-:Y:S05]  /*66f0*/  BSYNC.RECONVERGENT B0 ;  /* 0x0000000000007941 */ /* 0x000fea0003800200 */
.L_x_9751:
[----:B------:R-:W-:-:S04]  /*6700*/  SHF.R.U32.HI R3, RZ, 0x18, R4 ;  /* 0x00000018ff037819 */ /* 0x000fc80000011604 */
[----:B------:R-:W-:-:S05]  /*6710*/  LOP3.LUT R3, R0, 0x80, R3, 0xf8, !PT ;  /* 0x0000008000037812 */ /* 0x000fca00078ef803 */
[----:B------:R2:W-:Y:S01]  /*6720*/  STG.E.U8 desc[UR36][R8.64], R3 ;  /* 0x0000000308007986 */ /* 0x0005e2000c101124 */
[----:B------:R-:W-:Y:S05]  /*6730*/  BRA `(.L_x_9724) ;  /* 0x0000000000087947 */ /* 0x000fea0003800000 */
.L_x_9745:
[----:B------:R-:W-:-:S05]  /*6740*/  F2FP.BF16.F32.PACK_AB R4, RZ, R4 ;  /* 0x00000004ff04723e */ /* 0x000fca00000010ff */
[----:B------:R0:W-:Y:S02]  /*6750*/  STG.E.U16 desc[UR36][R8.64], R4 ;  /* 0x0000000408007986 */ /* 0x0001e4000c101524 */
.L_x_9724:
[----:B------:R-:W-:-:S07]  /*6760*/  VIADD R17, R17, 0x80 ;  /* 0x0000008011117836 */ /* 0x000fce0000000000 */
.L_x_9680:
[----:B------:R-:W-:Y:S05]  /*6770*/  BSYNC.RECONVERGENT B7 ;  /* 0x0000000000077941 */ /* 0x000fea0003800200 */
.L_x_9679:
        /* <DEDUP_REMOVED lines=10> */
[----:B---3--:R-:W-:Y:S01]  /*6820*/  MOV R5, R17 ;  /* 0x0000001100057202 */ /* 0x008fe20000000f00 */
[----:B------:R-:W-:Y:S01]  /*6830*/  IMAD.MOV.U32 R4, RZ, RZ, RZ ;  /* 0x000000ffff047224 */ /* 0x000fe200078e00ff */
[----:B------:R-:W1:Y:S01]  /*6840*/  LDCU UR6, c[0x0][0x38c] ;  /* 0x00007180ff0677ac */ /* 0x000e620008000800 */
[----:B------:R-:W3:Y:S01]  /*6850*/  LDCU.64 UR8, c[0x0][0x4b8] ;  /* 0x00009700ff0877ac */ /* 0x000ee20008000a00 */
[----:B------:R-:W-:Y:S01]  /*6860*/  UISETP.NE.AND UP0, UPT, UR41, URZ, UPT ;  /* 0x000000ff2900728c */ /* 0x000fe2000bf05270 */
[----:B0-----:R-:W-:-:S05]  /*6870*/  IMAD.HI.U32 R6, R17, UR4, R4 ;  /* 0x0000000411067c27 */ /* 0x001fca000f8e0004 */
[----:B------:R-:W-:-:S05]  /*6880*/  SHF.R.U32.HI R7, RZ, UR5, R6 ;  /* 0x00000005ff077c19 */ /* 0x000fca0008011606 */
[----:B------:R-:W-:-:S04]  /*6890*/  IMAD.MOV R0, RZ, RZ, -R7 ;  /* 0x000000ffff007224 */ /* 0x000fc800078e0a07 */
[----:B-1----:R-:W-:-:S04]  /*68a0*/  IMAD R0, R0, UR6, R17 ;  /* 0x0000000600007c24 */ /* 0x002fc8000f8e0211 */
[C---:B---3--:R-:W-:Y:S02]  /*68b0*/  IMAD R25, R0.reuse, UR8, RZ ;  /* 0x0000000800197c24 */ /* 0x048fe4000f8e02ff */
[----:B------:R-:W-:Y:S01]  /*68c0*/  IMAD R0, R0, UR9, RZ ;  /* 0x0000000900007c24 */ /* 0x000fe2000f8e02ff */
[----:B------:R-:W-:Y:S06]  /*68d0*/  BRA.U !UP0, `(.L_x_9756) ;  /* 0x0000001108787547 */ /* 0x000fec000b800000 */
[----:B------:R-:W0:Y:S01]  /*68e0*/  LDCU.64 UR6, c[0x0][0x398] ;  /* 0x00007300ff0677ac */ /* 0x000e220008000a00 */
[----:B------:R-:W-:Y:S01]  /*68f0*/  IMAD.MOV.U32 R6, RZ, RZ, RZ ;  /* 0x000000ffff067224 */ /* 0x000fe200078e00ff */
[----:B------:R-:W1:Y:S01]  /*6900*/  LDCU UR4, c[0x0][0x3a0] ;  /* 0x00007400ff0477ac */ /* 0x000e620008000800 */
[----:B------:R-:W3:Y:S01]  /*6910*/  LDCU.64 UR8, c[0x0][0x4c0] ;  /* 0x00009800ff0877ac */ /* 0x000ee20008000a00 */
[----:B------:R-:W-:Y:S01]  /*6920*/  UISETP.NE.AND UP0, UPT, UR38, 0x2, UPT ;  /* 0x000000022600788c */ /* 0x000fe2000bf05270 */
[----:B0-----:R-:W-:-:S05]  /*6930*/  IMAD.HI.U32 R4, R7, UR7, R6 ;  /* 0x0000000707047c27 */ /* 0x001fca000f8e0006 */
[----:B-1----:R-:W-:-:S04]  /*6940*/  SHF.R.U32.HI R5, RZ, UR4, R4 ;  /* 0x00000004ff057c19 */ /* 0x002fc80008011604 */
[----:B------:R-:W-:-:S05]  /*6950*/  IADD3 R6, PT, PT, -R5, RZ, RZ ;  /* 0x000000ff05067210 */ /* 0x000fca0007ffe1ff */
[----:B------:R-:W-:-:S04]  /*6960*/  IMAD R6, R6, UR6, R7 ;  /* 0x0000000606067c24 */ /* 0x000fc8000f8e0207 */
[C---:B---3--:R-:W-:Y:S02]  /*6970*/  IMAD R25, R6.reuse, UR8, R25 ;  /* 0x0000000806197c24 */ /* 0x048fe4000f8e0219 */
[----:B------:R-:W-:Y:S01]  /*6980*/  IMAD R0, R6, UR9, R0 ;  /* 0x0000000906007c24 */ /* 0x000fe2000f8e0200 */
[----:B------:R-:W-:Y:S06]  /*6990*/  BRA.U !UP0, `(.L_x_9756) ;  /* 0x0000001108487547 */ /* 0x000fec000b800000 */
[----:B------:R-:W0:Y:S01]  /*69a0*/  LDCU.64 UR4, c[0x0][0x3a8] ;  /* 0x00007500ff0477ac */ /* 0x000e220008000a00 */
[----:B------:R-:W-:Y:S01]  /*69b0*/  IMAD.MOV.U32 R4, RZ, RZ, RZ ;  /* 0x000000ffff047224 */ /* 0x000fe200078e00ff */
[----:B------:R-:W1:Y:S01]  /*69c0*/  LDCU UR6, c[0x0][0x3a4] ;  /* 0x00007480ff0677ac */ /* 0x000e620008000800 */
[----:B------:R-:W3:Y:S01]  /*69d0*/  LDCU.64 UR8, c[0x0][0x4c8] ;  /* 0x00009900ff0877ac */ /* 0x000ee20008000a00 */
[----:B------:R-:W-:Y:S01]  /*69e0*/  UISETP.NE.AND UP0, UPT, UR38, 0x3, UPT ;  /* 0x000000032600788c */ /* 0x000fe2000bf05270 */
[----:B0-----:R-:W-:-:S05]  /*69f0*/  IMAD.HI.U32 R6, R5, UR4, R4 ;  /* 0x0000000405067c27 */ /* 0x001fca000f8e0004 */
[----:B------:R-:W-:-:S05]  /*6a00*/  SHF.R.U32.HI R7, RZ, UR5, R6 ;  /* 0x00000005ff077c19 */ /* 0x000fca0008011606 */
[----:B------:R-:W-:-:S04]  /*6a10*/  IMAD.MOV R4, RZ, RZ, -R7 ;  /* 0x000000ffff047224 */ /* 0x000fc800078e0a07 */
[----:B-1----:R-:W-:-:S04]  /*6a20*/  IMAD R4, R4, UR6, R5 ;  /* 0x0000000604047c24 */ /* 0x002fc8000f8e0205 */
[C---:B---3--:R-:W-:Y:S02]  /*6a30*/  IMAD R25, R4.reuse, UR8, R25 ;  /* 0x0000000804197c24 */ /* 0x048fe4000f8e0219 */
[----:B------:R-:W-:Y:S01]  /*6a40*/  IMAD R0, R4, UR9, R0 ;  /* 0x0000000904007c24 */ /* 0x000fe2000f8e0200 */
[----:B------:R-:W-:Y:S06]  /*6a50*/  BRA.U !UP0, `(.L_x_9756) ;  /* 0x0000001108187547 */ /* 0x000fec000b800000 */
[----:B------:R-:W0:Y:S01]  /*6a60*/  LDCU.64 UR6, c[0x0][0x3b0] ;  /* 0x00007600ff0677ac */ /* 0x000e220008000a00 */
[----:B------:R-:W-:Y:S01]  /*6a70*/  MOV R6, RZ ;  /* 0x000000ff00067202 */ /* 0x000fe20000000f00 */
[----:B------:R-:W1:Y:S01]  /*6a80*/  LDCU UR4, c[0x0][0x3b8] ;  /* 0x00007700ff0477ac */ /* 0x000e620008000800 */
[----:B------:R-:W3:Y:S01]  /*6a90*/  LDCU.64 UR8, c[0x0][0x4d0] ;  /* 0x00009a00ff0877ac */ /* 0x000ee20008000a00 */
[----:B------:R-:W-:Y:S02]  /*6aa0*/  UISETP.NE.AND UP0, UPT, UR38, 0x4, UPT ;  /* 0x000000042600788c */ /* 0x000fe4000bf05270 */
[----:B0-----:R-:W-:-:S05]  /*6ab0*/  IMAD.HI.U32 R4, R7, UR7, R6 ;  /* 0x0000000707047c27 */ /* 0x001fca000f8e0006 */
[----:B-1----:R-:W-:-:S05]  /*6ac0*/  SHF.R.U32.HI R5, RZ, UR4, R4 ;  /* 0x00000004ff057c19 */ /* 0x002fca0008011604 */
[----:B------:R-:W-:-:S04]  /*6ad0*/  IMAD.MOV R6, RZ, RZ, -R5 ;  /* 0x000000ffff067224 */ /* 0x000fc800078e0a05 */
        /* <DEDUP_REMOVED lines=10> */
[----:B------:R-:W-:-:S04]  /*6b80*/  SHF.R.U32.HI R7, RZ, UR5, R6 ;  /* 0x00000005ff077c19 */ /* 0x000fc80008011606 */
[----:B------:R-:W-:-:S05]  /*6b90*/  IADD3 R4, PT, PT, -R7, RZ, RZ ;  /* 0x000000ff07047210 */ /* 0x000fca0007ffe1ff */
[----:B-1----:R-:W-:-:S04]  /*6ba0*/  IMAD R4, R4, UR6, R5 ;  /* 0x0000000604047c24 */ /* 0x002fc8000f8e0205 */
        /* <DEDUP_REMOVED lines=16> */
[----:B------:R-:W-:Y:S01]  /*6cb0*/  HFMA2 R4, -RZ, RZ, 0, 0 ;  /* 0x00000000ff047431 */ /* 0x000fe200000001ff */
[----:B------:R-:W1:Y:S01]  /*6cc0*/  LDCU UR6, c[0x0][0x3d4] ;  /* 0x00007a80ff0677ac */ /* 0x000e620008000800 */
[----:B------:R-:W3:Y:S01]  /*6cd0*/  LDCU.64 UR8, c[0x0][0x4e8] ;  /* 0x00009d00ff0877ac */ /* 0x000ee20008000a00 */
[----:B------:R-:W-:Y:S02]  /*6ce0*/  UISETP.NE.AND UP0, UPT, UR38, 0x7, UPT ;  /* 0x000000072600788c */ /* 0x000fe4000bf05270 */
        /* <DEDUP_REMOVED lines=211> */
[----:B------:R-:W2:Y:S01]  /*7a20*/  LDCU.64 UR4, c[0x0][0x4b0] ;  /* 0x00009600ff0477ac */ /* 0x000ea20008000a00 */
[----:B------:R-:W-:Y:S01]  /*7a30*/  HFMA2 R4, -RZ, RZ, 0, 0 ;  /* 0x00000000ff047431 */ /* 0x000fe200000001ff */
[----:B------:R-:W0:Y:S01]  /*7a40*/  LDCU UR6, c[0x0][0x4ac] ;  /* 0x00009580ff0677ac */ /* 0x000e220008000800 */
[----:B------:R-:W1:Y:S03]  /*7a50*/  LDCU.64 UR8, c[0x0][0x578] ;  /* 0x0000af00ff0877ac */ /* 0x000e660008000a00 */
[----:B--2-4-:R-:W-:-:S05]  /*7a60*/  IMAD.HI.U32 R3, R5, UR4, R4 ;  /* 0x0000000405037c27 */ /* 0x014fca000f8e0004 */
[----:B------:R-:W-:-:S05]  /*7a70*/  SHF.R.U32.HI R3, RZ, UR5, R3 ;  /* 0x00000005ff037c19 */ /* 0x000fca0008011603 */
[----:B------:R-:W-:-:S04]  /*7a80*/  IMAD.MOV R3, RZ, RZ, -R3 ;  /* 0x000000ffff037224 */ /* 0x000fc800078e0a03 */
[----:B0-----:R-:W-:-:S04]  /*7a90*/  IMAD R4, R3, UR6, R5 ;  /* 0x0000000603047c24 */ /* 0x001fc8000f8e0205 */
[C---:B-1----:R-:W-:Y:S02]  /*7aa0*/  IMAD R25, R4.reuse, UR8, R25 ;  /* 0x0000000804197c24 */ /* 0x042fe4000f8e0219 */
[----:B------:R-:W-:-:S07]  /*7ab0*/  IMAD R0, R4, UR9, R0 ;  /* 0x0000000904007c24 */ /* 0x000fce000f8e0200 */
.L_x_9756:
[----:B------:R-:W3:Y:S01]  /*7ac0*/  LDCU.64 UR6, c[0x0][0x588] ;  /* 0x0000b100ff0677ac */ /* 0x000ee20008000a00 */
[----:B------:R-:W-:Y:S01]  /*7ad0*/  BSSY.RECONVERGENT B6, `(.L_x_9757) ;  /* 0x00000de000067945 */ /* 0x000fe20003800200 */
        /* <DEDUP_REMOVED lines=13> */
[----:B------:R-:W3:Y:S02]  /*7bb0*/  LDG.E.S8 R0, desc[UR36][R4.64] ;  /* 0x0000002404007981 */ /* 0x000ee4000c1e1300 */
[----:B---3--:R-:W0:Y:S01]  /*7bc0*/  I2F.S16 R0, R0 ;  /* 0x0000000000007306 */ /* 0x008e220000101400 */
[----:B------:R-:W-:Y:S05]  /*7bd0*/  BRA `(.L_x_9763) ;  /* 0x0000000c00347947 */ /* 0x000fea0003800000 */
.L_x_9761:
[----:B------:R-:W3:Y:S02]  /*7be0*/  LDG.E.U8 R0, desc[UR36][R4.64] ;  /* 0x0000002404007981 */ /* 0x000ee4000c1e1100 */
[----:B---3--:R-:W-:Y:S01]  /*7bf0*/  I2FP.F32.U32 R0, R0 ;  /* 0x0000000000007245 */ /* 0x008fe20000201000 */
[----:B------:R-:W-:Y:S06]  /*7c00*/  BRA `(.L_x_9763) ;  /* 0x0000000c00287947 */ /* 0x000fec0003800000 */
.L_x_9760:
[----:B------:R-:W-:-:S09]  /*7c10*/  UISETP.NE.AND UP0, UPT, UR4, 0x2, UPT ;  /* 0x000000020400788c */ /* 0x000fd2000bf05270 */
[----:B------:R-:W-:Y:S05]  /*7c20*/  BRA.U !UP0, `(.L_x_9764) ;  /* 0x0000000108287547 */ /* 0x000fea000b800000 */
[----:B------:R-:W-:-:S09]  /*7c30*/  UISETP.NE.AND UP0, UPT, UR4, 0x3, UPT ;  /* 0x000000030400788c */ /* 0x000fd2000bf05270 */
[----:B------:R-:W-:Y:S05]  /*7c40*/  BRA.U !UP0, `(.L_x_9765) ;  /* 0x0000000108147547 */ /* 0x000fea000b800000 */
[----:B------:R-:W-:-:S09]  /*7c50*/  UISETP.NE.AND UP0, UPT, UR4, 0x4, UPT ;  /* 0x000000040400788c */ /* 0x000fd2000bf05270 */
[----:B------:R-:W-:Y:S05]  /*7c60*/  BRA.U UP0, `(.L_x_9762) ;  /* 0x0000000900b47547 */ /* 0x000fea000b800000 */
[----:B------:R-:W3:Y:S02]  /*7c70*/  LDG.E.64 R4, desc[UR36][R4.64] ;  /* 0x0000002404047981 */ /* 0x000ee4000c1e1b00 */
[----:B---3--:R1:W3:Y:S01]  /*7c80*/  I2F.S64 R0, R4 ;  /* 0x0000000400007312 */ /* 0x0082e20000301400 */
[----:B------:R-:W-:Y:S05]  /*7c90*/  BRA `(.L_x_9763) ;  /* 0x0000000c00047947 */ /* 0x000fea0003800000 */
.L_x_9765:
[----:B------:R-:W3:Y:S02]  /*7ca0*/  LDG.E R0, desc[UR36][R4.64] ;  /* 0x0000002404007981 */ /* 0x000ee4000c1e1900 */
[----:B---3--:R-:W-:Y:S01]  /*7cb0*/  I2FP.F32.S32 R0, R0 ;  /* 0x0000000000007245 */ /* 0x008fe20000201400 */
[----:B------:R-:W-:Y:S06]  /*7cc0*/  BRA `(.L_x_9763) ;  /* 0x0000000800f87947 */ /* 0x000fec0003800000 */
.L_x_9764:
[----:B------:R-:W3:Y:S02]  /*7cd0*/  LDG.E.U16 R0, desc[UR36][R4.64] ;  /* 0x0000002404007981 */ /* 0x000ee4000c1e1500 */
[----:B---3--:R-:W0:Y:S01]  /*7ce0*/  I2F.S16 R0, R0 ;  /* 0x0000000000007306 */ /* 0x008e220000101400 */
[----:B------:R-:W-:Y:S05]  /*7cf0*/  BRA `(.L_x_9763) ;  /* 0x0000000800ec7947 */ /* 0x000fea0003800000 */
.L_x_9759:
        /* <DEDUP_REMOVED lines=8> */
.L_x_9767:
[----:B------:R-:W3:Y:S02]  /*7d80*/  LDG.E.U16 R0, desc[UR36][R4.64] ;  /* 0x0000002404007981 */ /* 0x000ee4000c1e1500 */
[----:B---3--:R-:W-:Y:S01]  /*7d90*/  HADD2.F32 R0, -RZ, R0.H0_H0 ;  /* 0x20000000ff007230 */ /* 0x008fe20000004100 */
[----:B------:R-:W-:Y:S06]  /*7da0*/  BRA `(.L_x_9763) ;  /* 0x0000000800c07947 */ /* 0x000fec0003800000 */
.L_x_9766:
        /* <DEDUP_REMOVED lines=8> */
.L_x_9769:
[----:B------:R-:W3:Y:S02]  /*7e30*/  LDG.E.U16 R0, desc[UR36][R4.64] ;  /* 0x0000002404007981 */ /* 0x000ee4000c1e1500 */
[----:B---3--:R-:W-:Y:S01]  /*7e40*/  HADD2.F32 R0, -RZ, R0.H0_H0 ;  /* 0x20000000ff007230 */ /* 0x008fe20000004100 */
[----:B------:R-:W-:Y:S06]  /*7e50*/  BRA `(.L_x_9763) ;  /* 0x0000000800947947 */ /* 0x000fec0003800000 */
.L_x_9768:
[----:B------:R-:W3:Y:S01]  /*7e60*/  LDG.E.64 R4, desc[UR36][R4.64] ;  /* 0x0000002404047981 */ /* 0x000ee2000c1e1b00 */
[----:B------:R-:W-:Y:S01]  /*7e70*/  UMOV UR4, 0xf0000000 ;  /* 0xf000000000047882 */ /* 0x000fe20000000000 */
[----:B------:R-:W-:Y:S01]  /*7e80*/  UMOV UR5, 0x380fffff ;  /* 0x380fffff00057882 */ /* 0x000fe20000000000 */
[----:B---3--:R-:W0:Y:S01]  /*7e90*/  F2F.F32.F64 R0, R4 ;  /* 0x0000000400007310 */ /* 0x008e220000301000 */
[----:B------:R-:W-:-:S14]  /*7ea0*/  DSETP.GEU.AND P0, PT, |R4|, UR4, PT ;  /* 0x0000000404007e2a */ /* 0x000fdc000bf0e200 */
[----:B0-----:R-:W-:Y:S01]  /*7eb0*/  @!P0 FMUL R0, R0, 1.175494350822287508e-38 ;  /* 0x0080000000008820 */ /* 0x001fe20000400000 */
[----:B------:R-:W-:Y:S06]  /*7ec0*/  BRA `(.L_x_9763) ;  /* 0x0000000800787947 */ /* 0x000fec0003800000 */
.L_x_9758:
        /* <DEDUP_REMOVED lines=8> */
[----:B------:R-:W3:Y:S02]  /*7f50*/  LDG.E.U8 R4, desc[UR36][R4.64] ;  /* 0x0000002404047981 */ /* 0x000ee4000c1e1100 */
[----:B---3--:R-:W-:-:S04]  /*7f60*/  ISETP.NE.AND P0, PT, R4, RZ, PT ;  /* 0x000000ff0400720c */ /* 0x008fc80003f05270 */
[----:B------:R-:W-:Y:S01]  /*7f70*/  FSEL R0, RZ, 1, !P0 ;  /* 0x3f800000ff007808 */ /* 0x000fe20004000000 */
[----:B------:R-:W-:Y:S08]  /*7f80*/  BRA `(.L_x_9763) ;  /* 0x0000000800487947 */ /* 0x000ff00003800000 */
.L_x_9772:
[----:B------:R-:W3:Y:S01]  /*7f90*/  LDG.E.64 R4, desc[UR36][R4.64] ;  /* 0x0000002404047981 */ /* 0x000ee2000c1e1b00 */
[----:B------:R-:W-:Y:S01]  /*7fa0*/  UMOV UR4, 0xf0000000 ;  /* 0xf000000000047882 */ /* 0x000fe20000000000 */
[----:B------:R-:W-:Y:S01]  /*7fb0*/  UMOV UR5, 0x380fffff ;  /* 0x380fffff00057882 */ /* 0x000fe20000000000 */
[----:B---3--:R-:W0:Y:S01]  /*7fc0*/  F2F.F32.F64 R0, R4 ;  /* 0x0000000400007310 */ /* 0x008e220000301000 */
[----:B------:R-:W-:-:S14]  /*7fd0*/  DSETP.GEU.AND P0, PT, |R4|, UR4, PT ;  /* 0x0000000404007e2a */ /* 0x000fdc000bf0e200 */
[----:B0-----:R-:W-:Y:S01]  /*7fe0*/  @!P0 FMUL R0, R0, 1.175494350822287508e-38 ;  /* 0x0080000000008820 */ /* 0x001fe20000400000 */
[----:B------:R-:W-:Y:S06]  /*7ff0*/  BRA `(.L_x_9763) ;  /* 0x00000008002c7947 */ /* 0x000fec0003800000 */
.L_x_9771:
[----:B------:R-:W-:-:S09]  /*8000*/  UISETP.NE.AND UP0, UPT, UR4, 0xf, UPT ;  /* 0x0000000f0400788c */ /* 0x000fd2000bf05270 */
[----:B------:R-:W-:Y:S05]  /*8010*/  BRA.U !UP0, `(.L_x_9773) ;  /* 0x0000000108907547 */ /* 0x000fea000b800000 */
[----:B------:R-:W-:-:S09]  /*8020*/  UISETP.NE.AND UP0, UPT, UR4, 0x17, UPT ;  /* 0x000000170400788c */ /* 0x000fd2000bf05270 */
[----:B------:R-:W-:Y:S05]  /*8030*/  BRA.U !UP0, `(.L_x_9774) ;  /* 0x0000000108547547 */ /* 0x000fea000b800000 */
[----:B------:R-:W-:-:S09]  /*8040*/  UISETP.NE.AND UP0, UPT, UR4, 0x18, UPT ;  /* 0x000000180400788c */ /* 0x000fd2000bf05270 */
[----:B------:R-:W-:Y:S05]  /*8050*/  BRA.U UP0, `(.L_x_9762) ;  /* 0x0000000500b87547 */ /* 0x000fea000b800000 */
[----:B------:R-:W3:Y:S01]  /*8060*/  LDG.E.U8 R0, desc[UR36][R4.64] ;  /* 0x0000002404007981 */ /* 0x000ee2000c1e1100 */
[----:B------:R-:W-:Y:S01]  /*8070*/  IMAD.MOV.U32 R7, RZ, RZ, 0x1f ;  /* 0x0000001fff077424 */ /* 0x000fe200078e00ff */
[----:B---3--:R-:W-:-:S04]  /*8080*/  SHF.L.U32 R0, R0, 0x18, RZ ;  /* 0x0000001800007819 */ /* 0x008fc800000006ff */
[C---:B--2-4-:R-:W-:Y:S02]  /*8090*/  LOP3.LUT R3, R0.reuse, 0x7f000000, RZ, 0xc0, !PT ;  /* 0x7f00000000037812 */ /* 0x054fe400078ec0ff */
        /* <DEDUP_REMOVED lines=15> */
.L_x_9774:
[----:B------:R-:W3:Y:S02]  /*8190*/  LDG.E.U8 R4, desc[UR36][R4.64] ;  /* 0x0000002404047981 */ /* 0x000ee4000c1e1100 */
[C---:B---3--:R-:W-:Y:S02]  /*81a0*/  IMAD.SHL.U32 R0, R4.reuse, 0x2000000, RZ ;  /* 0x0200000004007824 */ /* 0x048fe400078e00ff */
[----:B------:R-:W-:-:S03]  /*81b0*/  IMAD.SHL.U32 R6, R4, 0x100, RZ ;  /* 0x0000010004067824 */ /* 0x000fc600078e00ff */
[----:B------:R-:W-:-:S13]  /*81c0*/  ISETP.GE.U32.AND P0, PT, R0, 0x8000000, PT ;  /* 0x080000000000780c */ /* 0x000fda0003f06070 */
[----:B--2-4-:R-:W-:Y:S02]  /*81d0*/  @!P0 LOP3.LUT R3, R6, 0x7f00, RZ, 0xc0, !PT ;  /* 0x00007f0006038812 */ /* 0x014fe400078ec0ff */
        /* <DEDUP_REMOVED lines=8> */
.L_x_9773:
[----:B------:R-:W3:Y:S02]  /*8260*/  LDG.E.U16 R0, desc[UR36][R4.64] ;  /* 0x0000002404007981 */ /* 0x000ee4000c1e1500 */
[----:B---3--:R-:W-:Y:S01]  /*8270*/  IMAD.U32 R0, R0, 0x10000, RZ ;  /* 0x0001000000007824 */ /* 0x008fe200078e00ff */
[----:B------:R-:W-:Y:S06]  /*8280*/  BRA `(.L_x_9763) ;  /* 0x0000000400887947 */ /* 0x000fec0003800000 */
.L_x_9770:
        /* <DEDUP_REMOVED lines=8> */
[----:B------:R-:W3:Y:S02]  /*8310*/  LDG.E.U16 R0, desc[UR36][R4.64] ;  /* 0x0000002404007981 */ /* 0x000ee4000c1e1500 */
[----:B---3--:R-:W-:Y:S01]  /*8320*/  I2FP.F32.U32 R0, R0 ;  /* 0x0000000000007245 */ /* 0x008fe20000201000 */
[----:B------:R-:W-:Y:S06]  /*8330*/  BRA `(.L_x_9763) ;  /* 0x00000004005c7947 */ /* 0x000fec0003800000 */
.L_x_9777:
[----:B------:R-:W3:Y:S01]  /*8340*/  LDG.E.U8 R4, desc[UR36][R4.64] ;  /* 0x0000002404047981 */ /* 0x000ee2000c1e1100 */
[----:B------:R-:W-:Y:S01]  /*8350*/  IMAD.MOV.U32 R0, RZ, RZ, RZ ;  /* 0x000000ffff007224 */ /* 0x000fe200078e00ff */
[----:B---3--:R-:W-:-:S13]  /*8360*/  ISETP.NE.AND P0, PT, R4, RZ, PT ;  /* 0x000000ff0400720c */ /* 0x008fda0003f05270 */
[----:B------:R-:W-:Y:S05]  /*8370*/  @!P0 BRA `(.L_x_9763) ;  /* 0x00000004004c8947 */ /* 0x000fea0003800000 */
[----:B------:R-:W-:-:S13]  /*8380*/  ISETP.NE.AND P0, PT, R4, 0x80, PT ;  /* 0x000000800400780c */ /* 0x000fda0003f05270 */
[----:B------:R-:W-:Y:S01]  /*8390*/  @!P0 MOV R0, 0x7f800001 ;  /* 0x7f80000100008802 */ /* 0x000fe20000000f00 */
[----:B------:R-:W-:Y:S06]  /*83a0*/  @!P0 BRA `(.L_x_9763) ;  /* 0x0000000400408947 */ /* 0x000fec0003800000 */
[--C-:B------:R-:W-:Y:S01]  /*83b0*/  SHF.R.U32.HI R0, RZ, 0x3, R4.reuse ;  /* 0x00000003ff007819 */ /* 0x100fe20000011604 */
[----:B------:R-:W-:Y:S03]  /*83c0*/  BSSY.RECONVERGENT B0, `(.L_x_9778) ;  /* 0x000000c000007945 */ /* 0x000fe60003800200 */
[----:B--2-4-:R-:W-:Y:S02]  /*83d0*/  LOP3.LUT P0, R3, R0, 0xf, RZ, 0xc0, !PT ;  /* 0x0000000f00037812 */ /* 0x014fe4000780c0ff */
        /* <DEDUP_REMOVED lines=10> */
.L_x_9779:
[----:B------:R-:W-:Y:S05]  /*8480*/  BSYNC.RECONVERGENT B0 ;  /* 0x0000000000007941 */ /* 0x000fea0003800200 */
.L_x_9778:
[----:B------:R-:W-:Y:S02]  /*8490*/  SHF.L.U32 R0, R0, 0x14, RZ ;  /* 0x0000001400007819 */ /* 0x000fe400000006ff */
[----:B------:R-:W-:-:S04]  /*84a0*/  LEA R3, R3, 0x3b800000, 0x17 ;  /* 0x3b80000003037811 */ /* 0x000fc800078eb8ff */
[----:B------:R-:W-:Y:S01]  /*84b0*/  LOP3.LUT R0, R3, R0, R7, 0xfe, !PT ;  /* 0x0000000003007212 */ /* 0x000fe200078efe07 */
[----:B------:R-:W-:Y:S06]  /*84c0*/  BRA `(.L_x_9763) ;  /* 0x0000000000f87947 */ /* 0x000fec0003800000 */
.L_x_9776:
[----:B------:R-:W3:Y:S01]  /*84d0*/  LDG.E.U8 R4, desc[UR36][R4.64] ;  /* 0x0000002404047981 */ /* 0x000ee2000c1e1100 */
[----:B------:R-:W-:Y:S01]  /*84e0*/  IMAD.MOV.U32 R0, RZ, RZ, RZ ;  /* 0x000000ffff007224 */ /* 0x000fe200078e00ff */
[----:B---3--:R-:W-:-:S13]  /*84f0*/  ISETP.NE.AND P0, PT, R4, RZ, PT ;  /* 0x000000ff0400720c */ /* 0x008fda0003f05270 */
[----:B------:R-:W-:Y:S05]  /*8500*/  @!P0 BRA `(.L_x_9763) ;  /* 0x0000000000e88947 */ /* 0x000fea0003800000 */
[----:B------:R-:W-:-:S13]  /*8510*/  ISETP.NE.AND P0, PT, R4, 0x80, PT ;  /* 0x000000800400780c */ /* 0x000fda0003f05270 */
[----:B------:R-:W-:Y:S01]  /*8520*/  @!P0 IMAD.MOV.U32 R0, RZ, RZ, 0x7f800001 ;  /* 0x7f800001ff008424 */ /* 0x000fe200078e00ff */
[----:B------:R-:W-:Y:S06]  /*8530*/  @!P0 BRA `(.L_x_9763) ;  /* 0x0000000000dc8947 */ /* 0x000fec0003800000 */
[--C-:B------:R-:W-:Y:S01]  /*8540*/  SHF.R.U32.HI R0, RZ, 0x2, R4.reuse ;  /* 0x00000002ff007819 */ /* 0x100fe20000011604 */
[----:B------:R-:W-:Y:S03]  /*8550*/  BSSY.RECONVERGENT B0, `(.L_x_9780) ;  /* 0x000000c000007945 */ /* 0x000fe60003800200 */
[----:B--2-4-:R-:W-:Y:S02]  /*8560*/  LOP3.LUT P0, R3, R0, 0x1f, RZ, 0xc0, !PT ;  /* 0x0000001f00037812 */ /* 0x014fe4000780c0ff */
        /* <DEDUP_REMOVED lines=10> */
.L_x_9781:
[----:B------:R-:W-:Y:S05]  /*8610*/  BSYNC.RECONVERGENT B0 ;  /* 0x0000000000007941 */ /* 0x000fea0003800200 */
.L_x_9780:
[----:B------:R-:W-:Y:S01]  /*8620*/  IMAD.SHL.U32 R0, R0, 0x200000, RZ ;  /* 0x0020000000007824 */ /* 0x000fe200078e00ff */
[----:B------:R-:W-:-:S04]  /*8630*/  LEA R3, R3, 0x37800000, 0x17 ;  /* 0x3780000003037811 */ /* 0x000fc800078eb8ff */
[----:B------:R-:W-:Y:S01]  /*8640*/  LOP3.LUT R0, R3, R0, R7, 0xfe, !PT ;  /* 0x0000000003007212 */ /* 0x000fe200078efe07 */
[----:B------:R-:W-:Y:S06]  /*8650*/  BRA `(.L_x_9763) ;  /* 0x0000000000947947 */ /* 0x000fec0003800000 */
.L_x_9775:
[----:B------:R-:W-:-:S09]  /*8660*/  UISETP.NE.AND UP0, UPT, UR4, 0x1c, UPT ;  /* 0x0000001c0400788c */ /* 0x000fd2000bf05270 */
[----:B------:R-:W-:Y:S05]  /*8670*/  BRA.U !UP0, `(.L_x_9782) ;  /* 0x0000000108847547 */ /* 0x000fea000b800000 */
[----:B------:R-:W-:-:S09]  /*8680*/  UISETP.NE.AND UP0, UPT, UR4, 0x1d, UPT ;  /* 0x0000001d0400788c */ /* 0x000fd2000bf05270 */
[----:B------:R-:W-:Y:S05]  /*8690*/  BRA.U !UP0, `(.L_x_9783) ;  /* 0x0000000108707547 */ /* 0x000fea000b800000 */
[----:B------:R-:W-:-:S09]  /*86a0*/  UISETP.NE.AND UP0, UPT, UR4, 0x2c, UPT ;  /* 0x0000002c0400788c */ /* 0x000fd2000bf05270 */
[----:B------:R-:W-:Y:S05]  /*86b0*/  BRA.U UP0, `(.L_x_9762) ;  /* 0x0000000100207547 */ /* 0x000fea000b800000 */
[----:B------:R-:W3:Y:S01]  /*86c0*/  LDG.E.U8 R4, desc[UR36][R4.64] ;  /* 0x0000002404047981 */ /* 0x000ee2000c1e1100 */
[----:B------:R-:W-:Y:S01]  /*86d0*/  HFMA2 R0, -RZ, RZ, 3.814697265625e-06, 0 ;  /* 0x00400000ff007431 */ /* 0x000fe200000001ff */
[----:B---3--:R-:W-:-:S13]  /*86e0*/  ISETP.NE.AND P0, PT, R4, RZ, PT ;  /* 0x000000ff0400720c */ /* 0x008fda0003f05270 */
[----:B------:R-:W-:Y:S05]  /*86f0*/  @!P0 BRA `(.L_x_9763) ;  /* 0x00000000006c8947 */ /* 0x000fea0003800000 */
[----:B------:R-:W-:-:S13]  /*8700*/  ISETP.NE.AND P0, PT, R4, 0xff, PT ;  /* 0x000000ff0400780c */ /* 0x000fda0003f05270 */
[----:B------:R-:W-:Y:S02]  /*8710*/  @!P0 IMAD.MOV.U32 R0, RZ, RZ, 0x7f800001 ;  /* 0x7f800001ff008424 */ /* 0x000fe400078e00ff */
[----:B------:R-:W-:Y:S01]  /*8720*/  @P0 IMAD.SHL.U32 R0, R4, 0x800000, RZ ;  /* 0x0080000004000824 */ /* 0x000fe200078e00ff */
[----:B------:R-:W-:Y:S06]  /*8730*/  BRA `(.L_x_9763) ;  /* 0x00000000005c7947 */ /* 0x000fec0003800000 */
.L_x_9762:
[----:B------:R-:W-:Y:S01]  /*8740*/  MOV R14, 0x0 ;  /* 0x00000000000e7802 */ /* 0x000fe20000000f00 */
[----:B------:R-:W0:Y:S01]  /*8750*/  LDCU.64 UR4, c[0x4][0x178] ;  /* 0x01002f00ff0477ac */ /* 0x000e220008000a00 */
[----:B--2-4-:R-:W-:Y:S02]  /*8760*/  HFMA2 R8, -RZ, RZ, 0, 4.64916229248046875e-06 ;  /* 0x0000004eff087431 */ /* 0x014fe400000001ff */
        /* <DEDUP_REMOVED lines=13> */
.L_x_9784:
[----:B------:R-:W-:Y:S01]  /*8840*/  MOV R0, RZ ;  /* 0x000000ff00007202 */ /* 0x000fe20000000f00 */
[----:B------:R-:W-:Y:S06]  /*8850*/  BRA `(.L_x_9763) ;  /* 0x0000000000147947 */ /* 0x000fec0003800000 */
.L_x_9783:
[----:B------:R-:W3:Y:S02]  /*8860*/  LDG.E.64 R4, desc[UR36][R4.64] ;  /* 0x0000002404047981 */ /* 0x000ee4000c1e1b00 */
[----:B---3--:R0:W1:Y:S01]  /*8870*/  I2F.U64 R0, R4 ;  /* 0x0000000400007312 */ /* 0x0080620000301000 */
[----:B------:R-:W-:Y:S05]  /*8880*/  BRA `(.L_x_9763) ;  /* 0x0000000000087947 */ /* 0x000fea0003800000 */
.L_x_9782:
[----:B------:R-:W3:Y:S02]  /*8890*/  LDG.E R0, desc[UR36][R4.64] ;  /* 0x0000002404007981 */ /* 0x000ee4000c1e1900 */
[----:B---3--:R-:W-:-:S07]  /*88a0*/  I2FP.F32.U32 R0, R0 ;  /* 0x0000000000007245 */ /* 0x008fce0000201000 */
.L_x_9763:
[----:B------:R-:W-:Y:S05]  /*88b0*/  BSYNC.RECONVERGENT B6 ;  /* 0x0000000000067941 */ /* 0x000fea0003800200 */
.L_x_9757:
        /* <DEDUP_REMOVED lines=24> */
.L_x_9790:
[----:B------:R-:W-:Y:S01]  /*8a40*/  FSETP.GEU.FTZ.AND P0, PT, R5, -R24, PT ;  /* 0x800000180500720b */ /* 0x000fe20003f1e000 */
[----:B------:R-:W-:-:S12]  /*8a50*/  FADD.FTZ R4, R4, -1 ;  /* 0xbf80000004047421 */ /* 0x000fd80000010000 */
[----:B------:R-:W-:-:S07]  /*8a60*/  @!P0 FADD.FTZ R4, R4, -1 ;  /* 0xbf80000004048421 */ /* 0x000fce0000010000 */
.L_x_9789:
[----:B------:R-:W-:Y:S05]  /*8a70*/  BSYNC.RECONVERGENT B1 ;  /* 0x0000000000017941 */ /* 0x000fea0003800200 */
.L_x_9788:
[----:B------:R-:W-:Y:S01]  /*8a80*/  FFMA.FTZ R3, -R24, R4, R3 ;  /* 0x0000000418037223 */ /* 0x000fe20000010103 */
[----:B------:R-:W-:Y:S06]  /*8a90*/  BRA `(.L_x_9786) ;  /* 0x0000000000687947 */ /* 0x000fec0003800000 */
.L_x_9787:
        /* <DEDUP_REMOVED lines=10> */
.L_x_9793:
        /* <DEDUP_REMOVED lines=13> */
.L_x_9792:
[----:B------:R-:W-:Y:S05]  /*8c10*/  BSYNC.RECONVERGENT B1 ;  /* 0x0000000000017941 */ /* 0x000fea0003800200 */
.L_x_9791:
[----:B------:R-:W-:-:S04]  /*8c20*/  FMUL.FTZ R3, R3, 1.1920928955078125e-07 ;  /* 0x3400000003037820 */ /* 0x000fc80000410000 */
[----:B------:R-:W-:-:S07]  /*8c30*/  FMUL.FTZ R3, R8, R3 ;  /* 0x0000000308037220 */ /* 0x000fce0000410000 */
.L_x_9786:
[----:B------:R-:W-:Y:S05]  /*8c40*/  BSYNC.RECONVERGENT B0 ;  /* 0x0000000000007941 */ /* 0x000fea0003800200 */
.L_x_9785:
        /* <DEDUP_REMOVED lines=20> */
.L_x_9797:
[----:B------:R-:W0:Y:S02]  /*8d90*/  F2I.S64.TRUNC R4, R4 ;  /* 0x0000000400047311 */ /* 0x000e24000020d900 */
[----:B0-----:R-:W-:-:S05]  /*8da0*/  IMAD.MOV.U32 R3, RZ, RZ, R4 ;  /* 0x000000ffff037224 */ /* 0x001fca00078e0004 */
[----:B------:R0:W-:Y:S01]  /*8db0*/  STG.E.U8 desc[UR36][R8.64], R3 ;  /* 0x0000000308007986 */ /* 0x0001e2000c101124 */
[----:B------:R-:W-:Y:S05]  /*8dc0*/  BRA `(.L_x_9799) ;  /* 0x0000000c00287947 */ /* 0x000fea0003800000 */
.L_x_9796:
        /* <DEDUP_REMOVED lines=9> */
.L_x_9801:
[----:B------:R-:W0:Y:S02]  /*8e60*/  F2I.FTZ.TRUNC.NTZ R3, R4 ;  /* 0x0000000400037305 */ /* 0x000e24000021f100 */
[----:B0-----:R0:W-:Y:S01]  /*8e70*/  STG.E desc[UR36][R8.64], R3 ;  /* 0x0000000308007986 */ /* 0x0011e2000c101924 */
[----:B------:R-:W-:Y:S05]  /*8e80*/  BRA `(.L_x_9799) ;  /* 0x0000000800f87947 */ /* 0x000fea0003800000 */
.L_x_9800:
[----:B------:R-:W0:Y:S02]  /*8e90*/  F2I.FTZ.TRUNC.NTZ R3, R4 ;  /* 0x0000000400037305 */ /* 0x000e24000021f100 */
[----:B0-----:R0:W-:Y:S01]  /*8ea0*/  STG.E.U16 desc[UR36][R8.64], R3 ;  /* 0x0000000308007986 */ /* 0x0011e2000c101524 */
[----:B------:R-:W-:Y:S05]  /*8eb0*/  BRA `(.L_x_9799) ;  /* 0x0000000800ec7947 */ /* 0x000fea0003800000 */
.L_x_9795:
        /* <DEDUP_REMOVED lines=8> */
.L_x_9803:
[----:B------:R-:W-:-:S05]  /*8f40*/  F2FP.F16.F32.PACK_AB R4, RZ, R4 ;  /* 0x00000004ff04723e */ /* 0x000fca00000000ff */
[----:B------:R0:W-:Y:S01]  /*8f50*/  STG.E.U16 desc[UR36][R8.64], R4 ;  /* 0x0000000408007986 */ /* 0x0001e2000c101524 */
[----:B------:R-:W-:Y:S05]  /*8f60*/  BRA `(.L_x_9799) ;  /* 0x0000000800c07947 */ /* 0x000fea0003800000 */
.L_x_9802:
        /* <DEDUP_REMOVED lines=9> */
.L_x_9805:
[----:B------:R-:W-:-:S04]  /*9000*/  F2FP.F16.F32.PACK_AB R3, RZ, R4 ;  /* 0x00000004ff03723e */ /* 0x000fc800000000ff */
[----:B------:R-:W-:-:S05]  /*9010*/  PRMT R3, R3, 0x5410, RZ ;  /* 0x0000541003037816 */ /* 0x000fca00000000ff */
[----:B------:R0:W-:Y:S01]  /*9020*/  STG.E desc[UR36][R8.64], R3 ;  /* 0x0000000308007986 */ /* 0x0001e2000c101924 */
[----:B------:R-:W-:Y:S05]  /*9030*/  BRA `(.L_x_9799) ;  /* 0x00000008008c7947 */ /* 0x000fea0003800000 */
.L_x_9804:
[----:B------:R-:W-:-:S06]  /*9040*/  FMUL.FTZ R4, R4, 1 ;  /* 0x3f80000004047820 */ /* 0x000fcc0000410000 */
[----:B------:R-:W0:Y:S02]  /*9050*/  F2F.F64.F32 R4, R4 ;  /* 0x0000000400047310 */ /* 0x000e240000201800 */
[----:B0-----:R0:W-:Y:S01]  /*9060*/  STG.E.64 desc[UR36][R8.64], R4 ;  /* 0x0000000408007986 */ /* 0x0011e2000c101b24 */
[----:B------:R-:W-:Y:S05]  /*9070*/  BRA `(.L_x_9799) ;  /* 0x00000008007c7947 */ /* 0x000fea0003800000 */
.L_x_9794:
        /* <DEDUP_REMOVED lines=13> */
.L_x_9809:
        /* <DEDUP_REMOVED lines=16> */
.L_x_9812:
[----:B------:R-:W-:-:S04]  /*9250*/  SHF.R.U32.HI R4, RZ, 0x18, R4 ;  /* 0x00000018ff047819 */ /* 0x000fc80000011604 */
[----:B------:R-:W-:-:S04]  /*9260*/  LOP3.LUT R3, R3, 0x80, R4, 0xf8, !PT ;  /* 0x0000008003037812 */ /* 0x000fc800078ef804 */
[----:B------:R-:W-:-:S07]  /*9270*/  PRMT R0, R3, 0x7610, R0 ;  /* 0x0000761003007816 */ /* 0x000fce0000000000 */
.L_x_9811:
[----:B------:R-:W-:Y:S05]  /*9280*/  BSYNC.RECONVERGENT B0 ;  /* 0x0000000000007941 */ /* 0x000fea0003800200 */
.L_x_9810:
[----:B------:R0:W-:Y:S01]  /*9290*/  STG.E.U8 desc[UR36][R8.64], R0 ;  /* 0x0000000008007986 */ /* 0x0001e2000c101124 */
[----:B------:R-:W-:Y:S05]  /*92a0*/  BRA `(.L_x_9799) ;  /* 0x0000000400f07947 */ /* 0x000fea0003800000 */
.L_x_9808:
        /* <DEDUP_REMOVED lines=16> */
.L_x_9815:
[----:B------:R-:W-:-:S04]  /*93b0*/  SHF.R.U32.HI R4, RZ, 0x18, R4 ;  /* 0x00000018ff047819 */ /* 0x000fc80000011604 */
[----:B------:R-:W-:-:S04]  /*93c0*/  LOP3.LUT R3, R3, 0x80, R4, 0xf8, !PT ;  /* 0x0000008003037812 */ /* 0x000fc800078ef804 */
[----:B------:R-:W-:-:S07]  /*93d0*/  PRMT R0, R3, 0x7610, R0 ;  /* 0x0000761003007816 */ /* 0x000fce0000000000 */
.L_x_9814:
[----:B------:R-:W-:Y:S05]  /*93e0*/  BSYNC.RECONVERGENT B0 ;  /* 0x0000000000007941 */ /* 0x000fea0003800200 */
.L_x_9813:
[----:B------:R0:W-:Y:S01]  /*93f0*/  STG.E.U8 desc[UR36][R8.64], R0 ;  /* 0x0000000008007986 */ /* 0x0001e2000c101124 */
[----:B------:R-:W-:Y:S05]  /*9400*/  BRA `(.L_x_9799) ;  /* 0x0000000400987947 */ /* 0x000fea0003800000 */
.L_x_9807:
        /* <DEDUP_REMOVED lines=21> */
.L_x_9817:
[----:B------:R-:W0:Y:S02]  /*9560*/  F2I.U64.TRUNC R4, R4 ;  /* 0x0000000400047311 */ /* 0x000e24000020d800 */
[----:B0-----:R0:W-:Y:S01]  /*9570*/  STG.E.64 desc[UR36][R8.64], R4 ;  /* 0x0000000408007986 */ /* 0x0011e2000c101b24 */
[----:B------:R-:W-:Y:S05]  /*9580*/  BRA `(.L_x_9799) ;  /* 0x0000000400387947 */ /* 0x000fea0003800000 */
.L_x_9816:
[----:B------:R-:W0:Y:S02]  /*9590*/  F2I.FTZ.U32.TRUNC.NTZ R3, R4 ;  /* 0x0000000400037305 */ /* 0x000e24000021f000 */
[----:B0-----:R0:W-:Y:S01]  /*95a0*/  STG.E desc[UR36][R8.64], R3 ;  /* 0x0000000308007986 */ /* 0x0011e2000c101924 */
[----:B------:R-:W-:Y:S05]  /*95b0*/  BRA `(.L_x_9799) ;  /* 0x00000004002c7947 */ /* 0x000fea0003800000 */
.L_x_9806:
        /* <DEDUP_REMOVED lines=10> */
.L_x_9819:
[----:B------:R-:W-:Y:S01]  /*9660*/  FMUL.FTZ R4, R4, 1 ;  /* 0x3f80000004047820 */ /* 0x000fe20000410000 */
[----:B------:R-:W-:-:S05]  /*9670*/  CS2R R6, SRZ ;  /* 0x0000000000067805 */ /* 0x000fca000001ff00 */
[----:B------:R-:W0:Y:S02]  /*9680*/  F2F.F64.F32 R4, R4 ;  /* 0x0000000400047310 */ /* 0x000e240000201800 */
[----:B0-----:R1:W-:Y:S01]  /*9690*/  STG.E.128 desc[UR36][R8.64], R4 ;  /* 0x0000000408007986 */ /* 0x0013e2000c101d24 */
[----:B------:R-:W-:Y:S05]  /*96a0*/  BRA `(.L_x_9799) ;  /* 0x0000000000f07947 */ /* 0x000fea0003800000 */
.L_x_9818:
[----:B------:R-:W-:-:S09]  /*96b0*/  UISETP.NE.AND UP0, UPT, UR4, 0xf, UPT ;  /* 0x0000000f0400788c */ /* 0x000fd2000bf05270 */
[----:B------:R-:W-:Y:S05]  /*96c0*/  BRA.U !UP0, `(.L_x_9820) ;  /* 0x0000000108e07547 */ /* 0x000fea000b800000 */
[----:B------:R-:W-:-:S09]  /*96d0*/  UISETP.NE.AND UP0, UPT, UR4, 0x17, UPT ;  /* 0x000000170400788c */ /* 0x000fd2000bf05270 */
[----:B------:R-:W-:Y:S05]  /*96e0*/  BRA.U !UP0, `(.L_x_9821) ;  /* 0x00000001088c7547 */ /* 0x000fea000b800000 */
[----:B------:R-:W-:-:S09]  /*96f0*/  UISETP.NE.AND UP0, UPT, UR4, 0x18, UPT ;  /* 0x000000180400788c */ /* 0x000fd2000bf05270 */
[----:B------:R-:W-:Y:S05]  /*9700*/  BRA.U !UP0, `(.L_x_9822) ;  /* 0x0000000108447547 */ /* 0x000fea000b800000 */
.L_x_9798:
        /* <DEDUP_REMOVED lines=16> */
.L_x_9823:
[----:B------:R-:W-:Y:S05]  /*9810*/  BRA `(.L_x_9799) ;  /* 0x0000000000947947 */ /* 0x000fea0003800000 */
.L_x_9822:
        /* <DEDUP_REMOVED lines=12> */
.L_x_9825:
[----:B------:R-:W-:Y:S05]  /*98e0*/  BSYNC.RECONVERGENT B0 ;  /* 0x0000000000007941 */ /* 0x000fea0003800200 */
.L_x_9824:
[----:B------:R-:W-:-:S05]  /*98f0*/  LOP3.LUT R3, R0, 0x80, R5, 0xf8, !PT ;  /* 0x0000008000037812 */ /* 0x000fca00078ef805 */
[----:B------:R3:W-:Y:S01]  /*9900*/  STG.E.U8 desc[UR36][R8.64], R3 ;  /* 0x0000000308007986 */ /* 0x0007e2000c101124 */
[----:B------:R-:W-:Y:S05]  /*9910*/  BRA `(.L_x_9799) ;  /* 0x0000000000547947 */ /* 0x000fea0003800000 */
.L_x_9821:
        /* <DEDUP_REMOVED lines=11> */
.L_x_9827:
[----:B------:R-:W-:Y:S01]  /*99d0*/  IMAD.MOV.U32 R0, RZ, RZ, 0x7f ;  /* 0x0000007fff007424 */ /* 0x000fe200078e00ff */
[----:B------:R-:W-:-:S04]  /*99e0*/  ISETP.GT.U32.AND P0, PT, R5, 0x7f800000, PT ;  /* 0x7f8000000500780c */ /* 0x000fc80003f04070 */
[----:B------:R-:W-:-:S09]  /*99f0*/  SEL R0, R0, 0x7c, P0 ;  /* 0x0000007c00007807 */ /* 0x000fd20000000000 */
.L_x_9828:
[----:B------:R-:W-:Y:S05]  /*9a00*/  BSYNC.RECONVERGENT B0 ;  /* 0x0000000000007941 */ /* 0x000fea0003800200 */
.L_x_9826:
[----:B------:R-:W-:-:S04]  /*9a10*/  SHF.R.U32.HI R3, RZ, 0x18, R4 ;  /* 0x00000018ff037819 */ /* 0x000fc80000011604 */
[----:B------:R-:W-:-:S05]  /*9a20*/  LOP3.LUT R3, R0, 0x80, R3, 0xf8, !PT ;  /* 0x0000008000037812 */ /* 0x000fca00078ef803 */
[----:B------:R2:W-:Y:S01]  /*9a30*/  STG.E.U8 desc[UR36][R8.64], R3 ;  /* 0x0000000308007986 */ /* 0x0005e2000c101124 */
[----:B------:R-:W-:Y:S05]  /*9a40*/  BRA `(.L_x_9799) ;  /* 0x0000000000087947 */ /* 0x000fea0003800000 */
.L_x_9820:
[----:B------:R-:W-:-:S05]  /*9a50*/  F2FP.BF16.F32.PACK_AB R4, RZ, R4 ;  /* 0x00000004ff04723e */ /* 0x000fca00000010ff */
[----:B------:R4:W-:Y:S02]  /*9a60*/  STG.E.U16 desc[UR36][R8.64], R4 ;  /* 0x0000000408007986 */ /* 0x0009e4000c101524 */
.L_x_9799:
[----:B------:R-:W-:-:S07]  /*9a70*/  VIADD R17, R17, 0x80 ;  /* 0x0000008011117836 */ /* 0x000fce0000000000 */
.L_x_9755:
[----:B------:R-:W-:Y:S05]  /*9a80*/  BSYNC.RECONVERGENT B7 ;  /* 0x0000000000077941 */ /* 0x000fea0003800200 */
.L_x_9754:
[----:B------:R-:W5:Y:S02]  /*9a90*/  LDCU UR4, c[0x0][0x380] ;  /* 0x00007000ff0477ac */ /* 0x000f640008000800 */
[----:B-----5:R-:W-:-:S13]  /*9aa0*/  ISETP.GE.AND P0, PT, R17, UR4, PT ;  /* 0x0000000411007c0c */ /* 0x020fda000bf06270 */
[----:B------:R-:W-:Y:S05]  /*9ab0*/  @P0 EXIT ;  /* 0x000000000000094d */ /* 0x000fea0003800000 */
[----:B------:R-:W5:Y:S01]  /*9ac0*/  LDCU UR4, c[0x0][0x388] ;  /* 0x00007100ff0477ac */ /* 0x000f620008000800 */
[----:B01----:R-:W-:Y:S02]  /*9ad0*/  HFMA2 R0, -RZ, RZ, 0, 0 ;  /* 0x00000000ff007431 */ /* 0x003fe400000001ff */
[----:B------:R-:W-:Y:S01]  /*9ae0*/  IMAD.MOV.U32 R26, RZ, RZ, RZ ;  /* 0x000000ffff1a7224 */ /* 0x000fe200078e00ff */
[----:B-----5:R-:W-:-:S09]  /*9af0*/  UISETP.NE.AND UP0, UPT, UR4, URZ, UPT ;  /* 0x000000ff0400728c */ /* 0x020fd2000bf05270 */
[----:B------:R-:W-:Y:S05]  /*9b00*/  BRA.U !UP0, `(.L_x_9829) ;  /* 0x0000001108ac7547 */ /* 0x000fea000b800000 */
[----:B------:R-:W0:Y:S01]  /*9b10*/  LDCU.64 UR4, c[0x0][0x390] ;  /* 0x00007200ff0477ac */ /* 0x000e220008000a00 */
[----:B---3--:R-:W-:Y:S01]  /*9b20*/  MOV R5, R17 ;  /* 0x0000001100057202 */ /* 0x008fe20000000f00 */
[----:B----4-:R-:W-:Y:S01]  /*9b30*/  IMAD.MOV.U32 R4, RZ, RZ, RZ ;  /* 0x000000ffff047224 */ /* 0x010fe200078e00ff */
        /* <DEDUP_REMOVED lines=17> */
[----:B--2---:R-:W-:-:S05]  /*9c50*/  IADD3 R3, PT, PT, -R7, RZ, RZ ;  /* 0x000000ff07037210 */ /* 0x004fca0007ffe1ff */
[----:B------:R-:W-:-:S04]  /*9c60*/  IMAD R5, R3, UR6, R5 ;  /* 0x0000000603057c24 */ /* 0x000fc8000f8e0205 */
        /* <DEDUP_REMOVED lines=277> */
.L_x_9829:
[----:B------:R-:W3:Y:S01]  /*adc0*/  LDCU.128 UR8, c[0x0][0x580] ;  /* 0x0000b000ff0877ac */ /* 0x000ee20008000c00 */
[----:B------:R-:W-:Y:S01]  /*add0*/  BSSY.RECONVERGENT B6, `(.L_x_9830) ;  /* 0x00000e0000067945 */ /* 0x000fe20003800200 */
[----:B------:R-:W-:-:S04]  /*ade0*/  UPRMT UR4, UR42, 0x9910, URZ ;  /* 0x000099102a047896 */ /* 0x000fc800080000ff */
[----:B------:R-:W-:Y:S01]  /*adf0*/  UISETP.GT.AND UP0, UPT, UR4, 0x9, UPT ;  /* 0x000000090400788c */ /* 0x000fe2000bf04270 */
[----:B---34-:R-:W-:Y:S02]  /*ae00*/  IADD3 R4, P1, PT, R0, UR10, RZ ;  /* 0x0000000a00047c10 */ /* 0x018fe4000ff3e0ff */
        /* <DEDUP_REMOVED lines=15> */
.L_x_9834:
[----:B------:R-:W3:Y:S02]  /*af00*/  LDG.E.U8 R0, desc[UR36][R4.64] ;  /* 0x0000002404007981 */ /* 0x000ee4000c1e1100 */
[----:B---3--:R-:W-:Y:S01]  /*af10*/  I2FP.F32.U32 R0, R0 ;  /* 0x0000000000007245 */ /* 0x008fe20000201000 */
[----:B------:R-:W-:Y:S06]  /*af20*/  BRA `(.L_x_9836) ;  /* 0x0000000c00287947 */ /* 0x000fec0003800000 */
.L_x_9833:
[----:B------:R-:W-:-:S09]  /*af30*/  UISETP.NE.AND UP0, UPT, UR4, 0x2, UPT ;  /* 0x000000020400788c */ /* 0x000fd2000bf05270 */
[----:B------:R-:W-:Y:S05]  /*af40*/  BRA.U !UP0, `(.L_x_9837) ;  /* 0x0000000108287547 */ /* 0x000fea000b800000 */
[----:B------:R-:W-:-:S09]  /*af50*/  UISETP.NE.AND UP0, UPT, UR4, 0x3, UPT ;  /* 0x000000030400788c */ /* 0x000fd2000bf05270 */
[----:B------:R-:W-:Y:S05]  /*af60*/  BRA.U !UP0, `(.L_x_9838) ;  /* 0x0000000108147547 */ /* 0x000fea000b800000 */
[----:B------:R-:W-:-:S09]  /*af70*/  UISETP.NE.AND UP0, UPT, UR4, 0x4, UPT ;  /* 0x000000040400788c */ /* 0x000fd2000bf05270 */
[----:B------:R-:W-:Y:S05]  /*af80*/  BRA.U UP0, `(.L_x_9835) ;  /* 0x0000000900b47547 */ /* 0x000fea000b800000 */
[----:B------:R-:W3:Y:S02]  /*af90*/  LDG.E.64 R4, desc[UR36][R4.64] ;  /* 0x0000002404047981 */ /* 0x000ee4000c1e1b00 */
[----:B---3--:R0:W1:Y:S01]  /*afa0*/  I2F.S64 R0, R4 ;  /* 0x0000000400007312 */ /* 0x0080620000301400 */
[----:B------:R-:W-:Y:S05]  /*afb0*/  BRA `(.L_x_9836) ;  /* 0x0000000c00047947 */ /* 0x000fea0003800000 */
.L_x_9838:
[----:B------:R-:W3:Y:S02]  /*afc0*/  LDG.E R0, desc[UR36][R4.64] ;  /* 0x0000002404007981 */ /* 0x000ee4000c1e1900 */
[----:B---3--:R-:W-:Y:S01]  /*afd0*/  I2FP.F32.S32 R0, R0 ;  /* 0x0000000000007245 */ /* 0x008fe20000201400 */
[----:B------:R-:W-:Y:S06]  /*afe0*/  BRA `(.L_x_9836) ;  /* 0x0000000800f87947 */ /* 0x000fec0003800000 */
.L_x_9837:
[----:B------:R-:W3:Y:S02]  /*aff0*/  LDG.E.U16 R0, desc[UR36][R4.64] ;  /* 0x0000002404007981 */ /* 0x000ee4000c1e1500 */
[----:B---3--:R-:W0:Y:S01]  /*b000*/  I2F.S16 R0, R0 ;  /* 0x0000000000007306 */ /* 0x008e220000101400 */
[----:B------:R-:W-:Y:S05]  /*b010*/  BRA `(.L_x_9836) ;  /* 0x0000000800ec7947 */ /* 0x000fea0003800000 */
.L_x_9832:
        /* <DEDUP_REMOVED lines=8> */
.L_x_9840:
[----:B------:R-:W3:Y:S02]  /*b0a0*/  LDG.E.U16 R0, desc[UR36][R4.64] ;  /* 0x0000002404007981 */ /* 0x000ee4000c1e1500 */
[----:B---3--:R-:W-:Y:S01]  /*b0b0*/  HADD2.F32 R0, -RZ, R0.H0_H0 ;  /* 0x20000000ff007230 */ /* 0x008fe20000004100 */
[----:B------:R-:W-:Y:S06]  /*b0c0*/  BRA `(.L_x_9836) ;  /* 0x0000000800c07947 */ /* 0x000fec0003800000 */
.L_x_9839:
        /* <DEDUP_REMOVED lines=8> */
.L_x_9842:
[----:B------:R-:W3:Y:S02]  /*b150*/  LDG.E.U16 R0, desc[UR36][R4.64] ;  /* 0x0000002404007981 */ /* 0x000ee4000c1e1500 */
[----:B---3--:R-:W-:Y:S01]  /*b160*/  HADD2.F32 R0, -RZ, R0.H0_H0 ;  /* 0x20000000ff007230 */ /* 0x008fe20000004100 */
[----:B------:R-:W-:Y:S06]  /*b170*/  BRA `(.L_x_9836) ;  /* 0x0000000800947947 */ /* 0x000fec0003800000 */
.L_x_9841:
[----:B------:R-:W3:Y:S01]  /*b180*/  LDG.E.64 R4, desc[UR36][R4.64] ;  /* 0x0000002404047981 */ /* 0x000ee2000c1e1b00 */
[----:B------:R-:W-:Y:S01]  /*b190*/  UMOV UR4, 0xf0000000 ;  /* 0xf000000000047882 */ /* 0x000fe20000000000 */
[----:B------:R-:W-:Y:S01]  /*b1a0*/  UMOV UR5, 0x380fffff ;  /* 0x380fffff00057882 */ /* 0x000fe20000000000 */
[----:B---3--:R-:W0:Y:S01]  /*b1b0*/  F2F.F32.F64 R0, R4 ;  /* 0x0000000400007310 */ /* 0x008e220000301000 */
[----:B------:R-:W-:-:S14]  /*b1c0*/  DSETP.GEU.AND P0, PT, |R4|, UR4, PT ;  /* 0x0000000404007e2a */ /* 0x000fdc000bf0e200 */
[----:B0-----:R-:W-:Y:S01]  /*b1d0*/  @!P0 FMUL R0, R0, 1.175494350822287508e-38 ;  /* 0x0080000000008820 */ /* 0x001fe20000400000 */
[----:B------:R-:W-:Y:S06]  /*b1e0*/  BRA `(.L_x_9836) ;  /* 0x0000000800787947 */ /* 0x000fec0003800000 */
.L_x_9831:
        /* <DEDUP_REMOVED lines=12> */
.L_x_9845:
[----:B------:R-:W3:Y:S01]  /*b2b0*/  LDG.E.64 R4, desc[UR36][R4.64] ;  /* 0x0000002404047981 */ /* 0x000ee2000c1e1b00 */
[----:B------:R-:W-:Y:S01]  /*b2c0*/  UMOV UR4, 0xf0000000 ;  /* 0xf000000000047882 */ /* 0x000fe20000000000 */
[----:B------:R-:W-:Y:S01]  /*b2d0*/  UMOV UR5, 0x380fffff ;  /* 0x380fffff00057882 */ /* 0x000fe20000000000 */
[----:B---3--:R-:W0:Y:S01]  /*b2e0*/  F2F.F32.F64 R0, R4 ;  /* 0x0000000400007310 */ /* 0x008e220000301000 */
[----:B------:R-:W-:-:S14]  /*b2f0*/  DSETP.GEU.AND P0, PT, |R4|, UR4, PT ;  /* 0x0000000404007e2a */ /* 0x000fdc000bf0e200 */
[----:B0-----:R-:W-:Y:S01]  /*b300*/  @!P0 FMUL R0, R0, 1.175494350822287508e-38 ;  /* 0x0080000000008820 */ /* 0x001fe20000400000 */
[----:B------:R-:W-:Y:S06]  /*b310*/  BRA `(.L_x_9836) ;  /* 0x00000008002c7947 */ /* 0x000fec0003800000 */
.L_x_9844:
        /* <DEDUP_REMOVED lines=9> */
[C---:B--2---:R-:W-:Y:S02]  /*b3b0*/  LOP3.LUT R3, R0.reuse, 0x7f000000, RZ, 0xc0, !PT ;  /* 0x7f00000000037812 */ /* 0x044fe400078ec0ff */
[----:B------:R-:W-:Y:S02]  /*b3c0*/  LOP3.LUT P0, RZ, R0, 0x7f000000, RZ, 0xc0, !PT ;  /* 0x7f00000000ff7812 */ /* 0x000fe4000780c0ff */
[----:B------:R-:W0:Y:S02]  /*b3d0*/  FLO.U32 R6, R3 ;  /* 0x0000000300067300 */ /* 0x000e2400000e0000 */
[----:B0-----:R-:W-:-:S04]  /*b3e0*/  IADD3 R6, PT, PT, -R6, RZ, RZ ;  /* 0x000000ff06067210 */ /* 0x001fc80007ffe1ff */
[----:B------:R-:W-:-:S05]  /*b3f0*/  VIADDMNMX.U32 R6, R6, R7, 0x4, !PT ;  /* 0x0000000406067446 */ /* 0x000fca0007800007 */
[----:B------:R-:W-:-:S05]  /*b400*/  VIADD R6, R6, 0xfffffffc ;  /* 0xfffffffc06067836 */ /* 0x000fca0000000000 */
[C---:B------:R-:W-:Y:S02]  /*b410*/  SHF.L.U32 R7, R3.reuse, R6, RZ ;  /* 0x0000000603077219 */ /* 0x040fe400000006ff */
[----:B------:R-:W-:Y:S01]  /*b420*/  SHF.L.U32 R8, R6, 0x17, RZ ;  /* 0x0000001706087819 */ /* 0x000fe200000006ff */
        /* <DEDUP_REMOVED lines=8> */
.L_x_9847:
[----:B------:R-:W3:Y:S02]  /*b4b0*/  LDG.E.U8 R4, desc[UR36][R4.64] ;  /* 0x0000002404047981 */ /* 0x000ee4000c1e1100 */
[C---:B---3--:R-:W-:Y:S01]  /*b4c0*/  IMAD.SHL.U32 R0, R4.reuse, 0x2000000, RZ ;  /* 0x0200000004007824 */ /* 0x048fe200078e00ff */
[----:B------:R-:W-:-:S04]  /*b4d0*/  SHF.L.U32 R6, R4, 0x8, RZ ;  /* 0x0000000804067819 */ /* 0x000fc800000006ff */
[----:B------:R-:W-:-:S13]  /*b4e0*/  ISETP.GE.U32.AND P0, PT, R0, 0x8000000, PT ;  /* 0x080000000000780c */ /* 0x000fda0003f06070 */
[----:B--2---:R-:W-:Y:S02]  /*b4f0*/  @!P0 LOP3.LUT R3, R6, 0x7f00, RZ, 0xc0, !PT ;  /* 0x00007f0006038812 */ /* 0x004fe400078ec0ff */
        /* <DEDUP_REMOVED lines=8> */
.L_x_9846:
[----:B------:R-:W3:Y:S02]  /*b580*/  LDG.E.U16 R0, desc[UR36][R4.64] ;  /* 0x0000002404007981 */ /* 0x000ee4000c1e1500 */
[----:B---3--:R-:W-:Y:S01]  /*b590*/  SHF.L.U32 R0, R0, 0x10, RZ ;  /* 0x0000001000007819 */ /* 0x008fe200000006ff */
[----:B------:R-:W-:Y:S06]  /*b5a0*/  BRA `(.L_x_9836) ;  /* 0x0000000400887947 */ /* 0x000fec0003800000 */
.L_x_9843:
        /* <DEDUP_REMOVED lines=11> */
.L_x_9850:
        /* <DEDUP_REMOVED lines=9> */
[----:B--2---:R-:W-:Y:S02]  /*b6f0*/  LOP3.LUT P0, R3, R0, 0xf, RZ, 0xc0, !PT ;  /* 0x0000000f00037812 */ /* 0x004fe4000780c0ff */
        /* <DEDUP_REMOVED lines=10> */
.L_x_9852:
[----:B------:R-:W-:Y:S05]  /*b7a0*/  BSYNC.RECONVERGENT B0 ;  /* 0x0000000000007941 */ /* 0x000fea0003800200 */
.L_x_9851:
[----:B------:R-:W-:Y:S01]  /*b7b0*/  IMAD.SHL.U32 R0, R0, 0x100000, RZ ;  /* 0x0010000000007824 */ /* 0x000fe200078e00ff */
[----:B------:R-:W-:-:S04]  /*b7c0*/  LEA R3, R3, 0x3b800000, 0x17 ;  /* 0x3b80000003037811 */ /* 0x000fc800078eb8ff */
[----:B------:R-:W-:Y:S01]  /*b7d0*/  LOP3.LUT R0, R3, R0, R7, 0xfe, !PT ;  /* 0x0000000003007212 */ /* 0x000fe200078efe07 */
[----:B------:R-:W-:Y:S06]  /*b7e0*/  BRA `(.L_x_9836) ;  /* 0x0000000000f87947 */ /* 0x000fec0003800000 */
.L_x_9849:
[----:B------:R-:W3:Y:S01]  /*b7f0*/  LDG.E.U8 R4, desc[UR36][R4.64] ;  /* 0x0000002404047981 */ /* 0x000ee2000c1e1100 */
[----:B------:R-:W-:Y:S01]  /*b800*/  HFMA2 R0, -RZ, RZ, 0, 0 ;  /* 0x00000000ff007431 */ /* 0x000fe200000001ff */
[----:B---3--:R-:W-:-:S13]  /*b810*/  ISETP.NE.AND P0, PT, R4, RZ, PT ;  /* 0x000000ff0400720c */ /* 0x008fda0003f05270 */
[----:B------:R-:W-:Y:S05]  /*b820*/  @!P0 BRA `(.L_x_9836) ;  /* 0x0000000000e88947 */ /* 0x000fea0003800000 */
[----:B------:R-:W-:-:S13]  /*b830*/  ISETP.NE.AND P0, PT, R4, 0x80, PT ;  /* 0x000000800400780c */ /* 0x000fda0003f05270 */
[----:B------:R-:W-:Y:S01]  /*b840*/  @!P0 IMAD.MOV.U32 R0, RZ, RZ, 0x7f800001 ;  /* 0x7f800001ff008424 */ /* 0x000fe200078e00ff */
[----:B------:R-:W-:Y:S06]  /*b850*/  @!P0 BRA `(.L_x_9836) ;  /* 0x0000000000dc8947 */ /* 0x000fec0003800000 */
[--C-:B------:R-:W-:Y:S01]  /*b860*/  SHF.R.U32.HI R0, RZ, 0x2, R4.reuse ;  /* 0x00000002ff007819 */ /* 0x100fe20000011604 */
[----:B------:R-:W-:Y:S03]  /*b870*/  BSSY.RECONVERGENT B0, `(.L_x_9853) ;  /* 0x000000c000007945 */ /* 0x000fe60003800200 */
[----:B--2---:R-:W-:Y:S02]  /*b880*/  LOP3.LUT P0, R3, R0, 0x1f, RZ, 0xc0, !PT ;  /* 0x0000001f00037812 */ /* 0x004fe4000780c0ff */
        /* <DEDUP_REMOVED lines=10> */
.L_x_9854:
[----:B------:R-:W-:Y:S05]  /*b930*/  BSYNC.RECONVERGENT B0 ;  /* 0x0000000000007941 */ /* 0x000fea0003800200 */
.L_x_9853:
[----:B------:R-:W-:Y:S02]  /*b940*/  SHF.L.U32 R0, R0, 0x15, RZ ;  /* 0x0000001500007819 */ /* 0x000fe400000006ff */
[----:B------:R-:W-:-:S04]  /*b950*/  LEA R3, R3, 0x37800000, 0x17 ;  /* 0x3780000003037811 */ /* 0x000fc800078eb8ff */
[----:B------:R-:W-:Y:S01]  /*b960*/  LOP3.LUT R0, R3, R0, R7, 0xfe, !PT ;  /* 0x0000000003007212 */ /* 0x000fe200078efe07 */
[----:B------:R-:W-:Y:S06]  /*b970*/  BRA `(.L_x_9836) ;  /* 0x0000000000947947 */ /* 0x000fec0003800000 */
.L_x_9848:
        /* <DEDUP_REMOVED lines=8> */
[----:B---3--:R-:W-:-:S13]  /*ba00*/  ISETP.NE.AND P0, PT, R4, RZ, PT ;  /* 0x000000ff0400720c */ /* 0x008fda0003f05270 */
[----:B------:R-:W-:Y:S05]  /*ba10*/  @!P0 BRA `(.L_x_9836) ;  /* 0x00000000006c8947 */ /* 0x000fea0003800000 */
[----:B------:R-:W-:-:S13]  /*ba20*/  ISETP.NE.AND P0, PT, R4, 0xff, PT ;  /* 0x000000ff0400780c */ /* 0x000fda0003f05270 */
[----:B------:R-:W-:Y:S01]  /*ba30*/  @!P0 MOV R0, 0x7f800001 ;  /* 0x7f80000100008802 */ /* 0x000fe20000000f00 */
[----:B------:R-:W-:Y:S01]  /*ba40*/  @P0 IMAD.SHL.U32 R0, R4, 0x800000, RZ ;  /* 0x0080000004000824 */ /* 0x000fe200078e00ff */
[----:B------:R-:W-:Y:S06]  /*ba50*/  BRA `(.L_x_9836) ;  /* 0x00000000005c7947 */ /* 0x000fec0003800000 */
.L_x_9835:
[----:B------:R-:W-:Y:S01]  /*ba60*/  MOV R14, 0x0 ;  /* 0x00000000000e7802 */ /* 0x000fe20000000f00 */
[----:B------:R-:W0:Y:S01]  /*ba70*/  LDCU.64 UR4, c[0x4][0x178] ;  /* 0x01002f00ff0477ac */ /* 0x000e220008000a00 */
[----:B--2---:R-:W-:Y:S02]  /*ba80*/  HFMA2 R8, -RZ, RZ, 0, 4.64916229248046875e-06 ;  /* 0x0000004eff087431 */ /* 0x004fe400000001ff */
[----:B------:R-:W-:Y:S01]  /*ba90*/  IMAD.MOV.U32 R12, RZ, RZ, 0x1 ;  /* 0x00000001ff0c7424 */ /* 0x000fe200078e00ff */
[----:B------:R-:W-:Y:S01]  /*baa0*/  MOV R13, RZ ;  /* 0x000000ff000d7202 */ /* 0x000fe20000000f00 */
[----:B------:R-:W1:Y:S01]  /*bab0*/  LDCU.64 UR6, c[0x4][0x180] ;  /* 0x01003000ff0677ac */ /* 0x000e620008000a00 */
[----:B------:R-:W2:Y:S01]  /*bac0*/  LDC.64 R14, c[0x4][R14] ;  /* 0x010000000e0e7b82 */ /* 0x000ea20000000a00 */
[----:B------:R-:W3:Y:S01]  /*bad0*/  LDCU.64 UR8, c[0x4][0x68] ;  /* 0x01000d00ff0877ac */ /* 0x000ee20008000a00 */
[----:B0-----:R-:W-:Y:S01]  /*bae0*/  MOV R4, UR4 ;  /* 0x0000000400047c02 */ /* 0x001fe20008000f00 */
[----:B------:R-:W-:Y:S01]  /*baf0*/  IMAD.U32 R5, RZ, RZ, UR5 ;  /* 0x00000005ff057e24 */ /* 0x000fe2000f8e00ff */
[----:B-1----:R-:W-:Y:S01]  /*bb00*/  MOV R6, UR6 ;  /* 0x0000000600067c02 */ /* 0x002fe20008000f00 */
[----:B------:R-:W-:Y:S01]  /*bb10*/  IMAD.U32 R7, RZ, RZ, UR7 ;  /* 0x00000007ff077e24 */ /* 0x000fe2000f8e00ff */
[----:B---3--:R-:W-:Y:S01]  /*bb20*/  MOV R10, UR8 ;  /* 0x00000008000a7c02 */ /* 0x008fe20008000f00 */
[----:B------:R-:W-:-:S07]  /*bb30*/  IMAD.U32 R11, RZ, RZ, UR9 ;  /* 0x00000009ff0b7e24 */ /* 0x000fce000f8e00ff */
[----:B------:R-:W-:-:S07]  /*bb40*/  LEPC R20, `(.L_x_9857) ;  /* 0x000000001014794e */ /* 0x000fce0000000000 */
[----:B--2---:R-:W-:Y:S05]  /*bb50*/  CALL.ABS.NOINC R14 ;  /* 0x000000000e007343 */ /* 0x004fea0003c00000 */
.L_x_9857:
[----:B------:R-:W-:Y:S01]  /*bb60*/  IMAD.MOV.U32 R0, RZ, RZ, RZ ;  /* 0x000000ffff007224 */ /* 0x000fe200078e00ff */
[----:B------:R-:W-:Y:S06]  /*bb70*/  BRA `(.L_x_9836) ;  /* 0x0000000000147947 */ /* 0x000fec0003800000 */
.L_x_9856:
[----:B------:R-:W3:Y:S02]  /*bb80*/  LDG.E.64 R4, desc[UR36][R4.64] ;  /* 0x0000002404047981 */ /* 0x000ee4000c1e1b00 */
[----:B---3--:R0:W1:Y:S01]  /*bb90*/  I2F.U64 R0, R4 ;  /* 0x0000000400007312 */ /* 0x0080620000301000 */
[----:B------:R-:W-:Y:S05]  /*bba0*/  BRA `(.L_x_9836) ;  /* 0x0000000000087947 */ /* 0x000fea0003800000 */
.L_x_9855:
[----:B------:R-:W3:Y:S02]  /*bbb0*/  LDG.E R0, desc[UR36][R4.64] ;  /* 0x0000002404007981 */ /* 0x000ee4000c1e1900 */
[----:B---3--:R-:W-:-:S07]  /*bbc0*/  I2FP.F32.U32 R0, R0 ;  /* 0x0000000000007245 */ /* 0x008fce0000201000 */
.L_x_9836:
[----:B------:R-:W-:Y:S05]  /*bbd0*/  BSYNC.RECONVERGENT B6 ;  /* 0x0000000000067941 */ /* 0x000fea0003800200 */
.L_x_9830:
[----:B------:R-:W3:Y:S01]  /*bbe0*/  LDC R6, c[0x0][0x594] ;  /* 0x00016500ff067b82 */ /* 0x000ee20000000800 */
[----:B------:R-:W-:Y:S01]  /*bbf0*/  BSSY.RECONVERGENT B0, `(.L_x_9858) ;  /* 0x0000037000007945 */ /* 0x000fe20003800200 */
[C---:B012--5:R-:W-:Y:S01]  /*bc00*/  FADD.FTZ R3, |R0|.reuse, -RZ ;  /* 0x800000ff00037221 */ /* 0x067fe20000010200 */
[----:B---3--:R-:W-:-:S13]  /*bc10*/  FSETP.GEU.FTZ.AND P0, PT, |R0|, |R6|, PT ;  /* 0x400000060000720b */ /* 0x008fda0003f1e200 */
[----:B------:R-:W-:Y:S05]  /*bc20*/  @!P0 BRA `(.L_x_9859) ;  /* 0x0000000000cc8947 */ /* 0x000fea0003800000 */
[----:B------:R-:W-:-:S13]  /*bc30*/  FSETP.GTU.FTZ.AND P0, PT, R3, R23, PT ;  /* 0x000000170300720b */ /* 0x000fda0003f1c000 */
[----:B------:R-:W-:Y:S05]  /*bc40*/  @P0 BRA `(.L_x_9860) ;  /* 0x00000000005c0947 */ /* 0x000fea0003800000 */
[----:B------:R-:W0:Y:S01]  /*bc50*/  MUFU.RCP R2, R24 ;  /* 0x0000001800027308 */ /* 0x000e220000001000 */
[----:B------:R-:W-:Y:S01]  /*bc60*/  BSSY.RECONVERGENT B1, `(.L_x_9861) ;  /* 0x0000013000017945 */ /* 0x000fe20003800200 */
[----:B0-----:R-:W-:-:S06]  /*bc70*/  FMUL.FTZ R2, R3, R2 ;  /* 0x0000000203027220 */ /* 0x001fcc0000410000 */
[----:B------:R-:W4:Y:S02]  /*bc80*/  FRND.TRUNC R2, R2 ;  /* 0x0000000200027307 */ /* 0x000f24000020d000 */
[----:B----4-:R-:W-:-:S05]  /*bc90*/  FFMA R5, R22, R2, R3 ;  /* 0x0000000216057223 */ /* 0x010fca0000000003 */
        /* <DEDUP_REMOVED lines=12> */
.L_x_9863:
[----:B------:R-:W-:Y:S01]  /*bd60*/  FSETP.GEU.FTZ.AND P0, PT, R5, -R24, PT ;  /* 0x800000180500720b */ /* 0x000fe20003f1e000 */
[----:B------:R-:W-:-:S12]  /*bd70*/  FADD.FTZ R2, R2, -1 ;  /* 0xbf80000002027421 */ /* 0x000fd80000010000 */
[----:B------:R-:W-:-:S07]  /*bd80*/  @!P0 FADD.FTZ R2, R2, -1 ;  /* 0xbf80000002028421 */ /* 0x000fce0000010000 */
.L_x_9862:
[----:B------:R-:W-:Y:S05]  /*bd90*/  BSYNC.RECONVERGENT B1 ;  /* 0x0000000000017941 */ /* 0x000fea0003800200 */
.L_x_9861:
[----:B------:R-:W-:Y:S01]  /*bda0*/  FFMA.FTZ R3, -R24, R2, R3 ;  /* 0x0000000218037223 */ /* 0x000fe20000010103 */
[----:B------:R-:W-:Y:S06]  /*bdb0*/  BRA `(.L_x_9859) ;  /* 0x0000000000687947 */ /* 0x000fec0003800000 */
.L_x_9860:
[C---:B----4-:R-:W-:Y:S01]  /*bdc0*/  IADD3 R4, PT, PT, R3.reuse, 0xb800000, -R19 ;  /* 0x0b80000003047810 */ /* 0x050fe20007ffe813 */
        /* <DEDUP_REMOVED lines=9> */
.L_x_9866:
        /* <DEDUP_REMOVED lines=13> */
.L_x_9865:
[----:B------:R-:W-:Y:S05]  /*bf30*/  BSYNC.RECONVERGENT B1 ;  /* 0x0000000000017941 */ /* 0x000fea0003800200 */
.L_x_9864:
[----:B------:R-:W-:-:S04]  /*bf40*/  FMUL.FTZ R2, R3, 1.1920928955078125e-07 ;  /* 0x3400000003027820 */ /* 0x000fc80000410000 */
[----:B------:R-:W-:-:S07]  /*bf50*/  FMUL.FTZ R3, R19, R2 ;  /* 0x0000000213037220 */ /* 0x000fce0000410000 */
.L_x_9859:
[----:B------:R-:W-:Y:S05]  /*bf60*/  BSYNC.RECONVERGENT B0 ;  /* 0x0000000000007941 */ /* 0x000fea0003800200 */
.L_x_9858:
        /* <DEDUP_REMOVED lines=15> */
[----:B0-----:R-:W-:Y:S01]  /*c060*/  STG.E.U8 desc[UR36][R26.64], R3 ;  /* 0x000000031a007986 */ /* 0x001fe2000c101124 */
[----:B------:R-:W-:Y:S05]  /*c070*/  EXIT ;  /* 0x000000000000794d */ /* 0x000fea0003800000 */
.L_x_9870:
[----:B------:R-:W4:Y:S02]  /*c080*/  F2I.S64.TRUNC R2, R2 ;  /* 0x0000000200027311 */ /* 0x000f24000020d900 */
[----:B----4-:R-:W-:-:S05]  /*c090*/  MOV R5, R2 ;  /* 0x0000000200057202 */ /* 0x010fca0000000f00 */
[----:B------:R-:W-:Y:S01]  /*c0a0*/  STG.E.U8 desc[UR36][R26.64], R5 ;  /* 0x000000051a007986 */ /* 0x000fe2000c101124 */
[----:B------:R-:W-:Y:S05]  /*c0b0*/  EXIT ;  /* 0x000000000000794d */ /* 0x000fea0003800000 */
.L_x_9869:
[----:B------:R-:W-:-:S09]  /*c0c0*/  UISETP.NE.AND UP0, UPT, UR4, 0x2, UPT ;  /* 0x000000020400788c */ /* 0x000fd2000bf05270 */
[----:B------:R-:W-:Y:S05]  /*c0d0*/  BRA.U !UP0, `(.L_x_9872) ;  /* 0x0000000108287547 */ /* 0x000fea000b800000 */
[----:B------:R-:W-:-:S09]  /*c0e0*/  UISETP.NE.AND UP0, UPT, UR4, 0x3, UPT ;  /* 0x000000030400788c */ /* 0x000fd2000bf05270 */
[----:B------:R-:W-:Y:S05]  /*c0f0*/  BRA.U !UP0, `(.L_x_9873) ;  /* 0x0000000108147547 */ /* 0x000fea000b800000 */
[----:B------:R-:W-:-:S09]  /*c100*/  UISETP.NE.AND UP0, UPT, UR4, 0x4, UPT ;  /* 0x000000040400788c */ /* 0x000fd2000bf05270 */
[----:B------:R-:W-:Y:S05]  /*c110*/  BRA.U UP0, `(.L_x_9871) ;  /* 0x0000000900387547 */ /* 0x000fea000b800000 */
[----:B------:R-:W0:Y:S02]  /*c120*/  F2I.S64.TRUNC R2, R2 ;  /* 0x0000000200027311 */ /* 0x000e24000020d900 */
[----:B0-----:R-:W-:Y:S01]  /*c130*/  STG.E.64 desc[UR36][R26.64], R2 ;  /* 0x000000021a007986 */ /* 0x001fe2000c101b24 */
[----:B------:R-:W-:Y:S05]  /*c140*/  EXIT ;  /* 0x000000000000794d */ /* 0x000fea0003800000 */
.L_x_9873:
[----:B------:R-:W0:Y:S02]  /*c150*/  F2I.FTZ.TRUNC.NTZ R3, R2 ;  /* 0x0000000200037305 */ /* 0x000e24000021f100 */
[----:B0-----:R-:W-:Y:S01]  /*c160*/  STG.E desc[UR36][R26.64], R3 ;  /* 0x000000031a007986 */ /* 0x001fe2000c101924 */
[----:B------:R-:W-:Y:S05]  /*c170*/  EXIT ;  /* 0x000000000000794d */ /* 0x000fea0003800000 */
.L_x_9872:
[----:B------:R-:W0:Y:S02]  /*c180*/  F2I.FTZ.TRUNC.NTZ R3, R2 ;  /* 0x0000000200037305 */ /* 0x000e24000021f100 */
[----:B0-----:R-:W-:Y:S01]  /*c190*/  STG.E.U16 desc[UR36][R26.64], R3 ;  /* 0x000000031a007986 */ /* 0x001fe2000c101524 */
[----:B------:R-:W-:Y:S05]  /*c1a0*/  EXIT ;  /* 0x000000000000794d */ /* 0x000fea0003800000 */
.L_x_9868:
        /* <DEDUP_REMOVED lines=8> */
.L_x_9875:
[----:B------:R-:W-:-:S05]  /*c230*/  F2FP.F16.F32.PACK_AB R2, RZ, R2 ;  /* 0x00000002ff02723e */ /* 0x000fca00000000ff */
[----:B------:R-:W-:Y:S01]  /*c240*/  STG.E.U16 desc[UR36][R26.64], R2 ;  /* 0x000000021a007986 */ /* 0x000fe2000c101524 */
[----:B------:R-:W-:Y:S05]  /*c250*/  EXIT ;  /* 0x000000000000794d */ /* 0x000fea0003800000 */
.L_x_9874:
        /* <DEDUP_REMOVED lines=9> */
.L_x_9877:
[----:B------:R-:W-:-:S04]  /*c2f0*/  F2FP.F16.F32.PACK_AB R3, RZ, R2 ;  /* 0x00000002ff03723e */ /* 0x000fc800000000ff */
[----:B------:R-:W-:-:S05]  /*c300*/  PRMT R3, R3, 0x5410, RZ ;  /* 0x0000541003037816 */ /* 0x000fca00000000ff */
[----:B------:R-:W-:Y:S01]  /*c310*/  STG.E desc[UR36][R26.64], R3 ;  /* 0x000000031a007986 */ /* 0x000fe2000c101924 */
[----:B------:R-:W-:Y:S05]  /*c320*/  EXIT ;  /* 0x000000000000794d */ /* 0x000fea0003800000 */
.L_x_9876:
[----:B------:R-:W-:-:S06]  /*c330*/  FMUL.FTZ R2, R2, 1 ;  /* 0x3f80000002027820 */ /* 0x000fcc0000410000 */
[----:B------:R-:W0:Y:S02]  /*c340*/  F2F.F64.F32 R2, R2 ;  /* 0x0000000200027310 */ /* 0x000e240000201800 */
[----:B0-----:R-:W-:Y:S01]  /*c350*/  STG.E.64 desc[UR36][R26.64], R2 ;  /* 0x000000021a007986 */ /* 0x001fe2000c101b24 */
[----:B------:R-:W-:Y:S05]  /*c360*/  EXIT ;  /* 0x000000000000794d */ /* 0x000fea0003800000 */
.L_x_9867:
        /* <DEDUP_REMOVED lines=11> */
[----:B0-----:R-:W-:Y:S01]  /*c420*/  STG.E.U16 desc[UR36][R26.64], R3 ;  /* 0x000000031a007986 */ /* 0x001fe2000c101524 */
[----:B------:R-:W-:Y:S05]  /*c430*/  EXIT ;  /* 0x000000000000794d */ /* 0x000fea0003800000 */
.L_x_9881:
[----:B----4-:R-:W-:Y:S01]  /*c440*/  LOP3.LUT R4, R2, 0x7fffffff, RZ, 0xc0, !PT ;  /* 0x7fffffff02047812 */ /* 0x010fe200078ec0ff */
        /* <DEDUP_REMOVED lines=15> */
.L_x_9884:
[----:B------:R-:W-:-:S04]  /*c540*/  SHF.R.U32.HI R2, RZ, 0x18, R2 ;  /* 0x00000018ff027819 */ /* 0x000fc80000011602 */
[----:B------:R-:W-:-:S04]  /*c550*/  LOP3.LUT R2, R3, 0x80, R2, 0xf8, !PT ;  /* 0x0000008003027812 */ /* 0x000fc800078ef802 */
[----:B------:R-:W-:-:S07]  /*c560*/  PRMT R13, R2, 0x7610, R13 ;  /* 0x00007610020d7816 */ /* 0x000fce000000000d */
.L_x_9883:
[----:B------:R-:W-:Y:S05]  /*c570*/  BSYNC.RECONVERGENT B0 ;  /* 0x0000000000007941 */ /* 0x000fea0003800200 */
.L_x_9882:
[----:B------:R-:W-:Y:S01]  /*c580*/  STG.E.U8 desc[UR36][R26.64], R13 ;  /* 0x0000000d1a007986 */ /* 0x000fe2000c101124 */
[----:B------:R-:W-:Y:S05]  /*c590*/  EXIT ;  /* 0x000000000000794d */ /* 0x000fea0003800000 */
.L_x_9880:
[----:B----4-:R-:W-:Y:S01]  /*c5a0*/  LOP3.LUT R4, R2, 0x7fffffff, RZ, 0xc0, !PT ;  /* 0x7fffffff02047812 */ /* 0x010fe200078ec0ff */
        /* <DEDUP_REMOVED lines=15> */
.L_x_9887:
[----:B------:R-:W-:-:S04]  /*c6a0*/  SHF.R.U32.HI R2, RZ, 0x18, R2 ;  /* 0x00000018ff027819 */ /* 0x000fc80000011602 */
[----:B------:R-:W-:-:S04]  /*c6b0*/  LOP3.LUT R3, R3, 0x80, R2, 0xf8, !PT ;  /* 0x0000008003037812 */ /* 0x000fc800078ef802 */
[----:B------:R-:W-:-:S07]  /*c6c0*/  PRMT R13, R3, 0x7610, R13 ;  /* 0x00007610030d7816 */ /* 0x000fce000000000d */
.L_x_9886:
[----:B------:R-:W-:Y:S05]  /*c6d0*/  BSYNC.RECONVERGENT B0 ;  /* 0x0000000000007941 */ /* 0x000fea0003800200 */
.L_x_9885:
[----:B------:R-:W-:Y:S01]  /*c6e0*/  STG.E.U8 desc[UR36][R26.64], R13 ;  /* 0x0000000d1a007986 */ /* 0x000fe2000c101124 */
[----:B------:R-:W-:Y:S05]  /*c6f0*/  EXIT ;  /* 0x000000000000794d */ /* 0x000fea0003800000 */
.L_x_9879:
[----:B------:R-:W-:-:S09]  /*c700*/  UISETP.NE.AND UP0, UPT, UR4, 0x1c, UPT ;  /* 0x0000001c0400788c */ /* 0x000fd2000bf05270 */
[----:B------:R-:W-:Y:S05]  /*c710*/  BRA.U !UP0, `(.L_x_9888) ;  /* 0x0000000108587547 */ /* 0x000fea000b800000 */
[----:B------:R-:W-:-:S09]  /*c720*/  UISETP.NE.AND UP0, UPT, UR4, 0x1d, UPT ;  /* 0x0000001d0400788c */ /* 0x000fd2000bf05270 */
[----:B------:R-:W-:Y:S05]  /*c730*/  BRA.U !UP0, `(.L_x_9889) ;  /* 0x0000000108447547 */ /* 0x000fea000b800000 */
[----:B------:R-:W-:-:S09]  /*c740*/  UISETP.NE.AND UP0, UPT, UR4, 0x2c, UPT ;  /* 0x0000002c0400788c */ /* 0x000fd2000bf05270 */
[----:B------:R-:W-:Y:S05]  /*c750*/  BRA.U UP0, `(.L_x_9871) ;  /* 0x0000000100a87547 */ /* 0x000fea000b800000 */
[----:B----4-:R-:W-:-:S04]  /*c760*/  SHF.R.U32.HI R4, RZ, 0x17, R2 ;  /* 0x00000017ff047819 */ /* 0x010fc80000011602 */
        /* <DEDUP_REMOVED lines=14> */
.L_x_9889:
[----:B------:R-:W0:Y:S02]  /*c850*/  F2I.U64.TRUNC R2, R2 ;  /* 0x0000000200027311 */ /* 0x000e24000020d800 */
[----:B0-----:R-:W-:Y:S01]  /*c860*/  STG.E.64 desc[UR36][R26.64], R2 ;  /* 0x000000021a007986 */ /* 0x001fe2000c101b24 */
[----:B------:R-:W-:Y:S05]  /*c870*/  EXIT ;  /* 0x000000000000794d */ /* 0x000fea0003800000 */
.L_x_9888:
[----:B------:R-:W0:Y:S02]  /*c880*/  F2I.FTZ.U32.TRUNC.NTZ R3, R2 ;  /* 0x0000000200037305 */ /* 0x000e24000021f000 */
[----:B0-----:R-:W-:Y:S01]  /*c890*/  STG.E desc[UR36][R26.64], R3 ;  /* 0x000000031a007986 */ /* 0x001fe2000c101924 */
[----:B------:R-:W-:Y:S05]  /*c8a0*/  EXIT ;  /* 0x000000000000794d */ /* 0x000fea0003800000 */
.L_x_9878:
        /* <DEDUP_REMOVED lines=10> */
.L_x_9891:
[----:B----4-:R-:W-:Y:S01]  /*c950*/  FMUL.FTZ R4, R2, 1 ;  /* 0x3f80000002047820 */ /* 0x010fe20000410000 */
[----:B------:R-:W-:-:S05]  /*c960*/  CS2R R6, SRZ ;  /* 0x0000000000067805 */ /* 0x000fca000001ff00 */
[----:B------:R-:W0:Y:S02]  /*c970*/  F2F.F64.F32 R4, R4 ;  /* 0x0000000400047310 */ /* 0x000e240000201800 */
[----:B0-----:R-:W-:Y:S01]  /*c980*/  STG.E.128 desc[UR36][R26.64], R4 ;  /* 0x000000041a007986 */ /* 0x001fe2000c101d24 */
[----:B------:R-:W-:Y:S05]  /*c990*/  EXIT ;  /* 0x000000000000794d */ /* 0x000fea0003800000 */
.L_x_9890:
[----:B------:R-:W-:-:S09]  /*c9a0*/  UISETP.NE.AND UP0, UPT, UR4, 0xf, UPT ;  /* 0x0000000f0400788c */ /* 0x000fd2000bf05270 */
[----:B------:R-:W-:Y:S05]  /*c9b0*/  BRA.U !UP0, `(.L_x_9892) ;  /* 0x0000000108e07547 */ /* 0x000fea000b800000 */
[----:B------:R-:W-:-:S09]  /*c9c0*/  UISETP.NE.AND UP0, UPT, UR4, 0x17, UPT ;  /* 0x000000170400788c */ /* 0x000fd2000bf05270 */
[----:B------:R-:W-:Y:S05]  /*c9d0*/  BRA.U !UP0, `(.L_x_9893) ;  /* 0x00000001088c7547 */ /* 0x000fea000b800000 */
[----:B------:R-:W-:-:S09]  /*c9e0*/  UISETP.NE.AND UP0, UPT, UR4, 0x18, UPT ;  /* 0x000000180400788c */ /* 0x000fd2000bf05270 */
[----:B------:R-:W-:Y:S05]  /*c9f0*/  BRA.U !UP0, `(.L_x_9894) ;  /* 0x0000000108447547 */ /* 0x000fea000b800000 */
.L_x_9871:
[----:B------:R-:W-:Y:S01]  /*ca00*/  MOV R0, 0x0 ;  /* 0x0000000000007802 */ /* 0x000fe20000000f00 */
[----:B------:R-:W4:Y:S01]  /*ca10*/  LDCU.64 UR4, c[0x4][0x178] ;  /* 0x01002f00ff0477ac */ /* 0x000f220008000a00 */
[----:B------:R-:W-:Y:S02]  /*ca20*/  HFMA2 R8, -RZ, RZ, 0, 6.020069122314453125e-06 ;  /* 0x00000065ff087431 */ /* 0x000fe400000001ff */
[----:B------:R-:W-:Y:S01]  /*ca30*/  IMAD.MOV.U32 R12, RZ, RZ, 0x1 ;  /* 0x00000001ff0c7424 */ /* 0x000fe200078e00ff */
[----:B------:R0:W1:Y:S01]  /*ca40*/  LDC.64 R2, c[0x4][R0] ;  /* 0x0100000000027b82 */ /* 0x0000620000000a00 */
[----:B------:R-:W2:Y:S01]  /*ca50*/  LDCU.64 UR6, c[0x4][0x180] ;  /* 0x01003000ff0677ac */ /* 0x000ea20008000a00 */
[----:B------:R-:W-:Y:S01]  /*ca60*/  MOV R13, RZ ;  /* 0x000000ff000d7202 */ /* 0x000fe20000000f00 */
[----:B------:R-:W3:Y:S01]  /*ca70*/  LDCU.64 UR8, c[0x4][0x70] ;  /* 0x01000e00ff0877ac */ /* 0x000ee20008000a00 */
[----:B----4-:R-:W-:Y:S01]  /*ca80*/  MOV R4, UR4 ;  /* 0x0000000400047c02 */ /* 0x010fe20008000f00 */
[----:B------:R-:W-:Y:S01]  /*ca90*/  IMAD.U32 R5, RZ, RZ, UR5 ;  /* 0x00000005ff057e24 */ /* 0x000fe2000f8e00ff */
[----:B--2---:R-:W-:Y:S01]  /*caa0*/  MOV R6, UR6 ;  /* 0x0000000600067c02 */ /* 0x004fe20008000f00 */
[----:B------:R-:W-:Y:S01]  /*cab0*/  IMAD.U32 R7, RZ, RZ, UR7 ;  /* 0x00000007ff077e24 */ /* 0x000fe2000f8e00ff */
[----:B---3--:R-:W-:Y:S01]  /*cac0*/  MOV R10, UR8 ;  /* 0x00000008000a7c02 */ /* 0x008fe20008000f00 */
[----:B0-----:R-:W-:-:S07]  /*cad0*/  IMAD.U32 R11, RZ, RZ, UR9 ;  /* 0x00000009ff0b7e24 */ /* 0x001fce000f8e00ff */
[----:B------:R-:W-:-:S07]  /*cae0*/  LEPC R20, `(.L_x_9895) ;  /* 0x000000001014794e */ /* 0x000fce0000000000 */
[----:B-1----:R-:W-:Y:S05]  /*caf0*/  CALL.ABS.NOINC R2 ;  /* 0x0000000002007343 */ /* 0x002fea0003c00000 */
.L_x_9895:
[----:B------:R-:W-:Y:S05]  /*cb00*/  EXIT ;  /* 0x000000000000794d */ /* 0x000fea0003800000 */
.L_x_9894:
[----:B----4-:R-:W-:Y:S01]  /*cb10*/  LOP3.LUT R4, R2, 0x7fffffff, RZ, 0xc0, !PT ;  /* 0x7fffffff02047812 */ /* 0x010fe200078ec0ff */
        /* <DEDUP_REMOVED lines=11> */
.L_x_9897:
[----:B------:R-:W-:Y:S05]  /*cbd0*/  BSYNC.RECONVERGENT B0 ;  /* 0x0000000000007941 */ /* 0x000fea0003800200 */
.L_x_9896:
[----:B------:R-:W-:-:S05]  /*cbe0*/  LOP3.LUT R3, R0, 0x80, R5, 0xf8, !PT ;  /* 0x0000008000037812 */ /* 0x000fca00078ef805 */
[----:B------:R-:W-:Y:S01]  /*cbf0*/  STG.E.U8 desc[UR36][R26.64], R3 ;  /* 0x000000031a007986 */ /* 0x000fe2000c101124 */
[----:B------:R-:W-:Y:S05]  /*cc00*/  EXIT ;  /* 0x000000000000794d */ /* 0x000fea0003800000 */
.L_x_9893:
[----:B----4-:R-:W-:Y:S01]  /*cc10*/  LOP3.LUT R4, R2, 0x7fffffff, RZ, 0xc0, !PT ;  /* 0x7fffffff02047812 */ /* 0x010fe200078ec0ff */
        /* <DEDUP_REMOVED lines=10> */
.L_x_9899:
[----:B------:R-:W-:Y:S01]  /*ccc0*/  HFMA2 R0, -RZ, RZ, 0, 7.569789886474609375e-06 ;  /* 0x0000007fff007431 */ /* 0x000fe200000001ff */
[----:B------:R-:W-:-:S04]  /*ccd0*/  ISETP.GT.U32.AND P0, PT, R4, 0x7f800000, PT ;  /* 0x7f8000000400780c */ /* 0x000fc80003f04070 */
[----:B------:R-:W-:-:S09]  /*cce0*/  SEL R0, R0, 0x7c, P0 ;  /* 0x0000007c00007807 */ /* 0x000fd20000000000 */
.L_x_9900:
[----:B------:R-:W-:Y:S05]  /*ccf0*/  BSYNC.RECONVERGENT B0 ;  /* 0x0000000000007941 */ /* 0x000fea0003800200 */
.L_x_9898:
[----:B------:R-:W-:-:S04]  /*cd00*/  SHF.R.U32.HI R3, RZ, 0x18, R2 ;  /* 0x00000018ff037819 */ /* 0x000fc80000011602 */
[----:B------:R-:W-:-:S05]  /*cd10*/  LOP3.LUT R3, R0, 0x80, R3, 0xf8, !PT ;  /* 0x0000008000037812 */ /* 0x000fca00078ef803 */
[----:B------:R-:W-:Y:S01]  /*cd20*/  STG.E.U8 desc[UR36][R26.64], R3 ;  /* 0x000000031a007986 */ /* 0x000fe2000c101124 */
[----:B------:R-:W-:Y:S05]  /*cd30*/  EXIT ;  /* 0x000000000000794d */ /* 0x000fea0003800000 */
.L_x_9892:
[----:B------:R-:W-:-:S05]  /*cd40*/  F2FP.BF16.F32.PACK_AB R2, RZ, R2 ;  /* 0x00000002ff02723e */ /* 0x000fca00000010ff */
[----:B------:R-:W-:Y:S01]  /*cd50*/  STG.E.U16 desc[UR36][R26.64], R2 ;  /* 0x000000021a007986 */ /* 0x000fe2000c101524 */
[----:B------:R-:W-:Y:S05]  /*cd60*/  EXIT ;  /* 0x000000000000794d */ /* 0x000fea0003800000 */
.L_x_9901:
        /* <DEDUP_REMOVED lines=9> */
.L_x_54827:


//--------------------- .text._ZN2at6native27unrolled_elementwise_kernelINS0_13BUnaryFunctorIfffZZZNS0_16fmod_kernel_cudaERNS_18TensorIteratorBaseEENKUlvE0_clEvENKUlvE0_clEvEUlffE_EESt5arrayIPcLm2EELi4E23TrivialOffsetCalculatorILi1EjESD_NS0_6memory12LoadWithCastILi1EEENSE_13StoreWithCastILi1EEEEEviT_T0_T2_T3_T4_T5_ --------------------------
	.section	.text._ZN2at6native27unrolled_elementwise_kernelINS0_13BUnaryFunctorIfffZZZNS0_16fmod_kernel_cudaERNS_18TensorIteratorBaseEENKUlvE0_clEvENKUlvE0_clEvEUlffE_EESt5arrayIPcLm2EELi4E23TrivialOffsetCalculatorILi1EjESD_NS0_6memory12LoadWithCastILi1EEENSE_13StoreWithCastILi1EEEEEviT_T0_T2_T3_T4_T5_,"ax",@progbits
	.align	128
        .global         _ZN2at6native27unrolled_elementwise_kernelINS0_13BUnaryFunctorIfffZZZNS0_16fmod_kernel_cudaERNS_18TensorIteratorBaseEENKUlvE0_clEvENKUlvE0_clEvEUlffE_EESt5arrayIPcLm2EELi4E23TrivialOffsetCalculatorILi1EjESD_NS0_6memory12LoadWithCastILi1EEENSE_13StoreWithCastILi1EEEEEviT_T0_T2_T3_T4_T5_
        .type           _ZN2at6native27unrolled_elementwise_kernelINS0_13BUnaryFunctorIfffZZZNS0_16fmod_kernel_cudaERNS_18TensorIteratorBaseEENKUlvE0_clEvENKUlvE0_clEvEUlffE_EESt5arrayIPcLm2EELi4E23TrivialOffsetCalculatorILi1EjESD_NS0_6memory12LoadWithCastILi1EEENSE_13StoreWithCastILi1EEEEEviT_T0_T2_T3_T4_T5_,@function
        .size           _ZN2at6native27unrolled_elementwise_kernelINS0_13BUnaryFunctorIfffZZZNS0_16fmod_kernel_cudaERNS_18TensorIteratorBaseEENKUlvE0_clEvENKUlvE0_clEvEUlffE_EESt5arrayIPcLm2EELi4E23TrivialOffsetCalculatorILi1EjESD_NS0_6memory12LoadWithCastILi1EEENSE_13StoreWithCastILi1EEEEEviT_T0_T2_T3_T4_T5_,(.L_x_54828 - _ZN2at6native27unrolled_elementwise_kernelINS0_13BUnaryFunctorIfffZZZNS0_16fmod_kernel_cudaERNS_18TensorIteratorBaseEENKUlvE0_clEvENKUlvE0_clEvEUlffE_EESt5arrayIPcLm2EELi4E23TrivialOffsetCalculatorILi1EjESD_NS0_6memory12LoadWithCastILi1EEENSE_13StoreWithCastILi1EEEEEviT_T0_T2_T3_T4_T5_)
        .other          _ZN2at6native27unrolled_elementwise_kernelINS0_13BUnaryFunctorIfffZZZNS0_16fmod_kernel_cudaERNS_18TensorIteratorBaseEENKUlvE0_clEvENKUlvE0_clEvEUlffE_EESt5arrayIPcLm2EELi4E23TrivialOffsetCalculatorILi1EjESD_NS0_6memory12LoadWithCastILi1EEENSE_13StoreWithCastILi1EEEEEviT_T0_T2_T3_T4_T5_,@"STO_CUDA_ENTRY STV_DEFAULT"
_ZN2at6native27unrolled_elementwise_kernelINS0_13BUnaryFunctorIfffZZZNS0_16fmod_kernel_cudaERNS_18TensorIteratorBaseEENKUlvE0_clEvENKUlvE0_clEvEUlffE_EESt5arrayIPcLm2EELi4E23TrivialOffsetCalculatorILi1EjESD_NS0_6memory12LoadWithCastILi1EEENSE_13StoreWithCastILi1EEEEEviT_T0_T2_T3_T4_T5_:
.text._ZN2at6native27unrolled_elementwise_kernelINS0_13BUnaryFunctorIfffZZZNS0_16fmod_kernel_cudaERNS_18TensorIteratorBaseEENKUlvE0_clEvENKUlvE0_clEvEUlffE_EESt5arrayIPcLm2EELi4E23TrivialOffsetCalculatorILi1EjESD_NS0_6memory12LoadWithCastILi1EEENSE_13StoreWithCastILi1EEEEEviT_T0_T2_T3_T4_T5_:
        /* <DEDUP_REMOVED lines=33> */
.L_x_9908:
[----:B------:R-:W2:Y:S02]  /*0210*/  LDG.E.U8 R4, desc[UR36][R4.64] ;  /* 0x0000002404047981 */ /* 0x000ea4000c1e1100 */
[----:B--2---:R-:W-:Y:S01]  /*0220*/  I2FP.F32.U32 R22, R4 ;  /* 0x0000000400167245 */ /* 0x004fe20000201000 */
[----:B------:R-:W-:Y:S06]  /*0230*/  BRA `(.L_x_9910) ;  /* 0x0000000c00287947 */ /* 0x000fec0003800000 */
.L_x_9907:
        /* <DEDUP_REMOVED lines=9> */
.L_x_9912:
[----:B------:R-:W2:Y:S02]  /*02d0*/  LDG.E R4, desc[UR36][R4.64] ;  /* 0x0000002404047981 */ /* 0x000ea4000c1e1900 */
[----:B--2---:R-:W-:Y:S01]  /*02e0*/  I2FP.F32.S32 R22, R4 ;  /* 0x0000000400167245 */ /* 0x004fe20000201400 */
[----:B------:R-:W-:Y:S06]  /*02f0*/  BRA `(.L_x_9910) ;  /* 0x0000000800f87947 */ /* 0x000fec0003800000 */
.L_x_9911:
[----:B------:R-:W2:Y:S02]  /*0300*/  LDG.E.U16 R4, desc[UR36][R4.64] ;  /* 0x0000002404047981 */ /* 0x000ea4000c1e1500 */
[----:B--2---:R2:W3:Y:S01]  /*0310*/  I2F.S16 R22, R4 ;  /* 0x0000000400167306 */ /* 0x0044e20000101400 */
[----:B------:R-:W-:Y:S05]  /*0320*/  BRA `(.L_x_9910) ;  /* 0x0000000800ec7947 */ /* 0x000fea0003800000 */
.L_x_9906:
        /* <DEDUP_REMOVED lines=8> */
.L_x_9914:
[----:B------:R-:W2:Y:S02]  /*03b0*/  LDG.E.U16 R4, desc[UR36][R4.64] ;  /* 0x0000002404047981 */ /* 0x000ea4000c1e1500 */
[----:B--2---:R-:W-:Y:S01]  /*03c0*/  HADD2.F32 R22, -RZ, R4.H0_H0 ;  /* 0x20000004ff167230 */ /* 0x004fe20000004100 */
[----:B------:R-:W-:Y:S06]  /*03d0*/  BRA `(.L_x_9910) ;  /* 0x0000000800c07947 */ /* 0x000fec0003800000 */
.L_x_9913:
        /* <DEDUP_REMOVED lines=8> */
.L_x_9916:
[----:B------:R-:W2:Y:S02]  /*0460*/  LDG.E.U16 R4, desc[UR36][R4.64] ;  /* 0x0000002404047981 */ /* 0x000ea4000c1e1500 */
[----:B--2---:R-:W-:Y:S01]  /*0470*/  HADD2.F32 R22, -RZ, R4.H0_H0 ;  /* 0x20000004ff167230 */ /* 0x004fe20000004100 */
[----:B------:R-:W-:Y:S06]  /*0480*/  BRA `(.L_x_9910) ;  /* 0x0000000800947947 */ /* 0x000fec0003800000 */
.L_x_9915:
[----:B------:R-:W2:Y:S01]  /*0490*/  LDG.E.64 R4, desc[UR36][R4.64] ;  /* 0x0000002404047981 */ /* 0x000ea2000c1e1b00 */
[----:B------:R-:W-:Y:S01]  /*04a0*/  UMOV UR4, 0xf0000000 ;  /* 0xf000000000047882 */ /* 0x000fe20000000000 */
[----:B------:R-:W-:Y:S01]  /*04b0*/  UMOV UR5, 0x380fffff ;  /* 0x380fffff00057882 */ /* 0x000fe20000000000 */
[----:B--2---:R-:W0:Y:S01]  /*04c0*/  F2F.F32.F64 R22, R4 ;  /* 0x0000000400167310 */ /* 0x004e220000301000 */
[----:B------:R-:W-:-:S14]  /*04d0*/  DSETP.GEU.AND P0, PT, |R4|, UR4, PT ;  /* 0x0000000404007e2a */ /* 0x000fdc000bf0e200 */
[----:B0-----:R-:W-:Y:S01]  /*04e0*/  @!P0 FMUL R22, R22, 1.175494350822287508e-38 ;  /* 0x0080000016168820 */ /* 0x001fe20000400000 */
[----:B------:R-:W-:Y:S06]  /*04f0*/  BRA `(.L_x_9910) ;  /* 0x0000000800787947 */ /* 0x000fec0003800000 */
.L_x_9905:
        /* <DEDUP_REMOVED lines=12> */
.L_x_9919:
[----:B------:R-:W2:Y:S01]  /*05c0*/  LDG.E.64 R4, desc[UR36][R4.64] ;  /* 0x0000002404047981 */ /* 0x000ea2000c1e1b00 */
[----:B------:R-:W-:Y:S01]  /*05d0*/  UMOV UR4, 0xf0000000 ;  /* 0xf000000000047882 */ /* 0x000fe20000000000 */
[----:B------:R-:W-:Y:S01]  /*05e0*/  UMOV UR5, 0x380fffff ;  /* 0x380fffff00057882 */ /* 0x000fe20000000000 */
[----:B--2---:R-:W0:Y:S01]  /*05f0*/  F2F.F32.F64 R22, R4 ;  /* 0x0000000400167310 */ /* 0x004e220000301000 */
[----:B------:R-:W-:-:S14]  /*0600*/  DSETP.GEU.AND P0, PT, |R4|, UR4, PT ;  /* 0x0000000404007e2a */ /* 0x000fdc000bf0e200 */
[----:B0-----:R-:W-:Y:S01]  /*0610*/  @!P0 FMUL R22, R22, 1.175494350822287508e-38 ;  /* 0x0080000016168820 */ /* 0x001fe20000400000 */
[----:B------:R-:W-:Y:S06]  /*0620*/  BRA `(.L_x_9910) ;  /* 0x00000008002c7947 */ /* 0x000fec0003800000 */
.L_x_9918:
        /* <DEDUP_REMOVED lines=25> */
.L_x_9921:
        /* <DEDUP_REMOVED lines=13> */
.L_x_9920:
[----:B------:R-:W2:Y:S02]  /*0890*/  LDG.E.U16 R4, desc[UR36][R4.64] ;  /* 0x0000002404047981 */ /* 0x000ea4000c1e1500 */
[----:B--2---:R-:W-:Y:S01]  /*08a0*/  IMAD.U32 R22, R4, 0x10000, RZ ;  /* 0x0001000004167824 */ /* 0x004fe200078e00ff */
[----:B------:R-:W-:Y:S06]  /*08b0*/  BRA `(.L_x_9910) ;  /* 0x0000000400887947 */ /* 0x000fec0003800000 */
.L_x_9917:
        /* <DEDUP_REMOVED lines=11> */
.L_x_9924:
        /* <DEDUP_REMOVED lines=20> */
.L_x_9926:
[----:B------:R-:W-:Y:S05]  /*0ab0*/  BSYNC.RECONVERGENT B0 ;  /* 0x0000000000007941 */ /* 0x000fea0003800200 */
.L_x_9925:
[----:B------:R-:W-:Y:S01]  /*0ac0*/  IMAD.SHL.U32 R0, R0, 0x100000, RZ ;  /* 0x0010000000007824 */ /* 0x000fe200078e00ff */
[----:B------:R-:W-:-:S04]  /*0ad0*/  LEA R3, R3, 0x3b800000, 0x17 ;  /* 0x3b80000003037811 */ /* 0x000fc800078eb8ff */
[----:B------:R-:W-:Y:S01]  /*0ae0*/  LOP3.LUT R22, R3, R0, R7, 0xfe, !PT ;  /* 0x0000000003167212 */ /* 0x000fe200078efe07 */
[----:B------:R-:W-:Y:S06]  /*0af0*/  BRA `(.L_x_9910) ;  /* 0x0000000000f87947 */ /* 0x000fec0003800000 */
.L_x_9923:
        /* <DEDUP_REMOVED lines=20> */
.L_x_9928:
[----:B------:R-:W-:Y:S05]  /*0c40*/  BSYNC.RECONVERGENT B0 ;  /* 0x0000000000007941 */ /* 0x000fea0003800200 */
.L_x_9927:
[----:B------:R-:W-:Y:S01]  /*0c50*/  IMAD.SHL.U32 R0, R0, 0x200000, RZ ;  /* 0x0020000000007824 */ /* 0x000fe200078e00ff */
[----:B------:R-:W-:-:S04]  /*0c60*/  LEA R3, R3, 0x37800000, 0x17 ;  /* 0x3780000003037811 */ /* 0x000fc800078eb8ff */
[----:B------:R-:W-:Y:S01]  /*0c70*/  LOP3.LUT R22, R3, R0, R7, 0xfe, !PT ;  /* 0x0000000003167212 */ /* 0x000fe200078efe07 */
[----:B------:R-:W-:Y:S06]  /*0c80*/  BRA `(.L_x_9910) ;  /* 0x0000000000947947 */ /* 0x000fec0003800000 */
.L_x_9922:
[----:B------:R-:W-:-:S09]  /*0c90*/  UISETP.NE.AND UP0, UPT, UR4, 0x1c, UPT ;  /* 0x0000001c0400788c */ /* 0x000fd2000bf05270 */
[----:B------:R-:W-:Y:S05]  /*0ca0*/  BRA.U !UP0, `(.L_x_9929) ;  /* 0x0000000108847547 */ /* 0x000fea000b800000 */
[----:B------:R-:W-:-:S09]  /*0cb0*/  UISETP.NE.AND UP0, UPT, UR4, 0x1d, UPT ;  /* 0x0000001d0400788c */ /* 0x000fd2000bf05270 */
[----:B------:R-:W-:Y:S05]  /*0cc0*/  BRA.U !UP0, `(.L_x_9930) ;  /* 0x0000000108707547 */ /* 0x000fea000b800000 */
[----:B------:R-:W-:-:S09]  /*0cd0*/  UISETP.NE.AND UP0, UPT, UR4, 0x2c, UPT ;  /* 0x0000002c0400788c */ /* 0x000fd2000bf05270 */
[----:B------:R-:W-:Y:S05]  /*0ce0*/  BRA.U !UP0, `(.L_x_9931) ;  /* 0x0000000108487547 */ /* 0x000fea000b800000 */
.L_x_9909:
        /* <DEDUP_REMOVED lines=16> */
.L_x_9932:
[----:B------:R-:W-:Y:S01]  /*0df0*/  IMAD.MOV.U32 R22, RZ, RZ, RZ ;  /* 0x000000ffff167224 */ /* 0x000fe200078e00ff */
[----:B------:R-:W-:Y:S06]  /*0e00*/  BRA `(.L_x_9910) ;  /* 0x0000000000347947 */ /* 0x000fec0003800000 */
.L_x_9931:
        /* <DEDUP_REMOVED lines=8> */
.L_x_9930:
[----:B------:R-:W2:Y:S02]  /*0e90*/  LDG.E.64 R22, desc[UR36][R4.64] ;  /* 0x0000002404167981 */ /* 0x000ea4000c1e1b00 */
[----:B--2---:R0:W1:Y:S01]  /*0ea0*/  I2F.U64 R22, R22 ;  /* 0x0000001600167312 */ /* 0x0040620000301000 */
[----:B------:R-:W-:Y:S05]  /*0eb0*/  BRA `(.L_x_9910) ;  /* 0x0000000000087947 */ /* 0x000fea0003800000 */
.L_x_9929:
[----:B------:R-:W2:Y:S02]  /*0ec0*/  LDG.E R4, desc[UR36][R4.64] ;  /* 0x0000002404047981 */ /* 0x000ea4000c1e1900 */
[----:B--2---:R-:W-:-:S07]  /*0ed0*/  I2FP.F32.U32 R22, R4 ;  /* 0x0000000400167245 */ /* 0x004fce0000201000 */
.L_x_9910:
[----:B------:R-:W-:Y:S05]  /*0ee0*/  BSYNC.RECONVERGENT B6 ;  /* 0x0000000000067941 */ /* 0x000fea0003800200 */
.L_x_9904:
[----:B------:R-:W-:-:S07]  /*0ef0*/  VIADD R24, R25, 0x80 ;  /* 0x0000008019187836 */ /* 0x000fce0000000000 */
.L_x_9903:
[----:B------:R-:W-:Y:S05]  /*0f00*/  BSYNC.RECONVERGENT B7 ;  /* 0x0000000000077941 */ /* 0x000fea0003800200 */
.L_x_9902:
[----:B------:R-:W-:Y:S01]  /*0f10*/  ISETP.GE.AND P0, PT, R24, R17, PT ;  /* 0x000000111800720c */ /* 0x000fe20003f06270 */
[----:B------:R-:W-:Y:S01]  /*0f20*/  BSSY.RECONVERGENT B7, `(.L_x_9933) ;  /* 0x00000e7000077945 */ /* 0x000fe20003800200 */
[----:B------:R-:W-:-:S11]  /*0f30*/  IMAD.MOV.U32 R18, RZ, RZ, RZ ;  /* 0x000000ffff127224 */ /* 0x000fd600078e00ff */
        /* <DEDUP_REMOVED lines=22> */
.L_x_9939:
[----:B------:R-:W2:Y:S02]  /*10a0*/  LDG.E.U8 R4, desc[UR36][R4.64] ;  /* 0x0000002404047981 */ /* 0x000ea4000c1e1100 */
[----:B--2---:R-:W-:Y:S01]  /*10b0*/  I2FP.F32.U32 R18, R4 ;  /* 0x0000000400127245 */ /* 0x004fe20000201000 */
[----:B------:R-:W-:Y:S06]  /*10c0*/  BRA `(.L_x_9941) ;  /* 0x0000000c00287947 */ /* 0x000fec0003800000 */
.L_x_9938:
        /* <DEDUP_REMOVED lines=9> */
.L_x_9943:
[----:B------:R-:W2:Y:S02]  /*1160*/  LDG.E R4, desc[UR36][R4.64] ;  /* 0x0000002404047981 */ /* 0x000ea4000c1e1900 */
[----:B--2---:R-:W-:Y:S01]  /*1170*/  I2FP.F32.S32 R18, R4 ;  /* 0x0000000400127245 */ /* 0x004fe20000201400 */
[----:B------:R-:W-:Y:S06]  /*1180*/  BRA `(.L_x_9941) ;  /* 0x0000000800f87947 */ /* 0x000fec0003800000 */
.L_x_9942:
[----:B------:R-:W2:Y:S02]  /*1190*/  LDG.E.U16 R4, desc[UR36][R4.64] ;  /* 0x0000002404047981 */ /* 0x000ea4000c1e1500 */
[----:B--2---:R0:W2:Y:S01]  /*11a0*/  I2F.S16 R18, R4 ;  /* 0x0000000400127306 */ /* 0x0040a20000101400 */
[----:B------:R-:W-:Y:S05]  /*11b0*/  BRA `(.L_x_9941) ;  /* 0x0000000800ec7947 */ /* 0x000fea0003800000 */
.L_x_9937:
        /* <DEDUP_REMOVED lines=8> */
.L_x_9945:
[----:B------:R-:W2:Y:S02]  /*1240*/  LDG.E.U16 R4, desc[UR36][R4.64] ;  /* 0x0000002404047981 */ /* 0x000ea4000c1e1500 */
[----:B--2---:R-:W-:Y:S01]  /*1250*/  HADD2.F32 R18, -RZ, R4.H0_H0 ;  /* 0x20000004ff127230 */ /* 0x004fe20000004100 */
[----:B------:R-:W-:Y:S06]  /*1260*/  BRA `(.L_x_9941) ;  /* 0x0000000800c07947 */ /* 0x000fec0003800000 */
.L_x_9944:
        /* <DEDUP_REMOVED lines=8> */
.L_x_9947:
[----:B------:R-:W2:Y:S02]  /*12f0*/  LDG.E.U16 R4, desc[UR36][R4.64] ;  /* 0x0000002404047981 */ /* 0x000ea4000c1e1500 */
[----:B--2---:R-:W-:Y:S01]  /*1300*/  HADD2.F32 R18, -RZ, R4.H0_H0 ;  /* 0x20000004ff127230 */ /* 0x004fe20000004100 */
[----:B------:R-:W-:Y:S06]  /*1310*/  BRA `(.L_x_9941) ;  /* 0x0000000800947947 */ /* 0x000fec0003800000 */
.L_x_9946:
[----:B------:R-:W2:Y:S01]  /*1320*/  LDG.E.64 R4, desc[UR36][R4.64] ;  /* 0x0000002404047981 */ /* 0x000ea2000c1e1b00 */
[----:B------:R-:W-:Y:S01]  /*1330*/  UMOV UR4, 0xf0000000 ;  /* 0xf000000000047882 */ /* 0x000fe20000000000 */
[----:B------:R-:W-:Y:S01]  /*1340*/  UMOV UR5, 0x380fffff ;  /* 0x380fffff00057882 */ /* 0x000fe20000000000 */
[----:B--2---:R-:W0:Y:S01]  /*1350*/  F2F.F32.F64 R18, R4 ;  /* 0x0000000400127310 */ /* 0x004e220000301000 */
[----:B------:R-:W-:-:S14]  /*1360*/  DSETP.GEU.AND P0, PT, |R4|, UR4, PT ;  /* 0x0000000404007e2a */ /* 0x000fdc000bf0e200 */
[----:B0-----:R-:W-:Y:S01]  /*1370*/  @!P0 FMUL R18, R18, 1.175494350822287508e-38 ;  /* 0x0080000012128820 */ /* 0x001fe20000400000 */
[----:B------:R-:W-:Y:S06]  /*1380*/  BRA `(.L_x_9941) ;  /* 0x0000000800787947 */ /* 0x000fec0003800000 */
.L_x_9936:
        /* <DEDUP_REMOVED lines=12> */
.L_x_9950:
[----:B------:R-:W2:Y:S01]  /*1450*/  LDG.E.64 R4, desc[UR36][R4.64] ;  /* 0x0000002404047981 */ /* 0x000ea2000c1e1b00 */
[----:B------:R-:W-:Y:S01]  /*1460*/  UMOV UR4, 0xf0000000 ;  /* 0xf000000000047882 */ /* 0x000fe20000000000 */
[----:B------:R-:W-:Y:S01]  /*1470*/  UMOV UR5, 0x380fffff ;  /* 0x380fffff00057882 */ /* 0x000fe20000000000 */
[----:B--2---:R-:W0:Y:S01]  /*1480*/  F2F.F32.F64 R18, R4 ;  /* 0x0000000400127310 */ /* 0x004e220000301000 */
[----:B------:R-:W-:-:S14]  /*1490*/  DSETP.GEU.AND P0, PT, |R4|, UR4, PT ;  /* 0x0000000404007e2a */ /* 0x000fdc000bf0e200 */
[----:B0-----:R-:W-:Y:S01]  /*14a0*/  @!P0 FMUL R18, R18, 1.175494350822287508e-38 ;  /* 0x0080000012128820 */ /* 0x001fe20000400000 */
[----:B------:R-:W-:Y:S06]  /*14b0*/  BRA `(.L_x_9941) ;  /* 0x00000008002c7947 */ /* 0x000fec0003800000 */
.L_x_9949:
        /* <DEDUP_REMOVED lines=25> */
.L_x_9952:
        /* <DEDUP_REMOVED lines=13> */
.L_x_9951:
[----:B------:R-:W2:Y:S02]  /*1720*/  LDG.E.U16 R4, desc[UR36][R4.64] ;  /* 0x0000002404047981 */ /* 0x000ea4000c1e1500 */
[----:B--2---:R-:W-:Y:S01]  /*1730*/  IMAD.U32 R18, R4, 0x10000, RZ ;  /* 0x0001000004127824 */ /* 0x004fe200078e00ff */
[----:B------:R-:W-:Y:S06]  /*1740*/  BRA `(.L_x_9941) ;  /* 0x0000000400887947 */ /* 0x000fec0003800000 */
.L_x_9948:
        /* <DEDUP_REMOVED lines=11> */
.L_x_9955:
        /* <DEDUP_REMOVED lines=20> */
.L_x_9957:
[----:B------:R-:W-:Y:S05]  /*1940*/  BSYNC.RECONVERGENT B0 ;  /* 0x0000000000007941 */ /* 0x000fea0003800200 */
.L_x_9956:
[----:B------:R-:W-:Y:S01]  /*1950*/  IMAD.SHL.U32 R0, R0, 0x100000, RZ ;  /* 0x0010000000007824 */ /* 0x000fe200078e00ff */
[----:B------:R-:W-:-:S04]  /*1960*/  LEA R3, R3, 0x3b800000, 0x17 ;  /* 0x3b80000003037811 */ /* 0x000fc800078eb8ff */
[----:B------:R-:W-:Y:S01]  /*1970*/  LOP3.LUT R18, R3, R0, R7, 0xfe, !PT ;  /* 0x0000000003127212 */ /* 0x000fe200078efe07 */
[----:B------:R-:W-:Y:S06]  /*1980*/  BRA `(.L_x_9941) ;  /* 0x0000000000f87947 */ /* 0x000fec0003800000 */
.L_x_9954:
        /* <DEDUP_REMOVED lines=20> */
.L_x_9959:
[----:B------:R-:W-:Y:S05]  /*1ad0*/  BSYNC.RECONVERGENT B0 ;  /* 0x0000000000007941 */ /* 0x000fea0003800200 */
.L_x_9958:
[----:B------:R-:W-:Y:S01]  /*1ae0*/  IMAD.SHL.U32 R0, R0, 0x200000, RZ ;  /* 0x0020000000007824 */ /* 0x000fe200078e00ff */
[----:B------:R-:W-:-:S04]  /*1af0*/  LEA R3, R3, 0x37800000, 0x17 ;  /* 0x3780000003037811 */ /* 0x000fc800078eb8ff */
[----:B------:R-:W-:Y:S01]  /*1b00*/  LOP3.LUT R18, R3, R0, R7, 0xfe, !PT ;  /* 0x0000000003127212 */ /* 0x000fe200078efe07 */
[----:B------:R-:W-:Y:S06]  /*1b10*/  BRA `(.L_x_9941) ;  /* 0x0000000000947947 */ /* 0x000fec0003800000 */
.L_x_9953:
        /* <DEDUP_REMOVED lines=14> */
.L_x_9940:
        /* <DEDUP_REMOVED lines=16> */
.L_x_9962:
[----:B------:R-:W-:Y:S01]  /*1d00*/  IMAD.MOV.U32 R18, RZ, RZ, RZ ;  /* 0x000000ffff127224 */ /* 0x000fe200078e00ff */
[----:B------:R-:W-:Y:S06]  /*1d10*/  BRA `(.L_x_9941) ;  /* 0x0000000000147947 */ /* 0x000fec0003800000 */
.L_x_9961:
[----:B------:R-:W2:Y:S02]  /*1d20*/  LDG.E.64 R18, desc[UR36][R4.64] ;  /* 0x0000002404127981 */ /* 0x000ea4000c1e1b00 */
[----:B--2---:R0:W2:Y:S01]  /*1d30*/  I2F.U64 R18, R18 ;  /* 0x0000001200127312 */ /* 0x0040a20000301000 */
[----:B------:R-:W-:Y:S05]  /*1d40*/  BRA `(.L_x_9941) ;  /* 0x0000000000087947 */ /* 0x000fea0003800000 */
.L_x_9960:
[----:B------:R-:W2:Y:S02]  /*1d50*/  LDG.E R4, desc[UR36][R4.64] ;  /* 0x0000002404047981 */ /* 0x000ea4000c1e1900 */
[----:B--2---:R-:W-:-:S07]  /*1d60*/  I2FP.F32.U32 R18, R4 ;  /* 0x0000000400127245 */ /* 0x004fce0000201000 */
.L_x_9941:
[----:B------:R-:W-:Y:S05]  /*1d70*/  BSYNC.RECONVERGENT B6 ;  /* 0x0000000000067941 */ /* 0x000fea0003800200 */
.L_x_9935:
[----:B------:R-:W-:-:S07]  /*1d80*/  VIADD R24, R24, 0x80 ;  /* 0x0000008018187836 */ /* 0x000fce0000000000 */
.L_x_9934:
[----:B------:R-:W-:Y:S05]  /*1d90*/  BSYNC.RECONVERGENT B7 ;  /* 0x0000000000077941 */ /* 0x000fea0003800200 */
.L_x_9933:
[----:B------:R-:W-:Y:S01]  /*1da0*/  ISETP.GE.AND P0, PT, R24, R17, PT ;  /* 0x000000111800720c */ /* 0x000fe20003f06270 */
[----:B------:R-:W-:Y:S01]  /*1db0*/  BSSY.RECONVERGENT B7, `(.L_x_9963) ;  /* 0x00000e6000077945 */ /* 0x000fe20003800200 */
[----:B0-----:R-:W-:-:S11]  /*1dc0*/  IMAD.MOV.U32 R19, RZ, RZ, RZ ;  /* 0x000000ffff137224 */ /* 0x001fd600078e00ff */
[----:B------:R-:W-:Y:S05]  /*1dd0*/  @P0 BRA `(.L_x_9964) ;  /* 0x0000000c008c0947 */ /* 0x000fea0003800000 */
[----:B--2-4-:R-:W0:Y:S01]  /*1de0*/  LDC.64 R4, c[0x0][0x398] ;  /* 0x0000e600ff047b82 */ /* 0x014e220000000a00 */
        /* <DEDUP_REMOVED lines=20> */
.L_x_9969:
[----:B------:R-:W2:Y:S02]  /*1f30*/  LDG.E.U8 R4, desc[UR36][R4.64] ;  /* 0x0000002404047981 */ /* 0x000ea4000c1e1100 */
[----:B--2---:R-:W-:Y:S01]  /*1f40*/  I2FP.F32.U32 R19, R4 ;  /* 0x0000000400137245 */ /* 0x004fe20000201000 */
[----:B------:R-:W-:Y:S06]  /*1f50*/  BRA `(.L_x_9971) ;  /* 0x0000000c00247947 */ /* 0x000fec0003800000 */
.L_x_9968:
        /* <DEDUP_REMOVED lines=9> */
.L_x_9973:
[----:B------:R-:W2:Y:S02]  /*1ff0*/  LDG.E R4, desc[UR36][R4.64] ;  /* 0x0000002404047981 */ /* 0x000ea4000c1e1900 */
[----:B--2---:R-:W-:Y:S01]  /*2000*/  I2FP.F32.S32 R19, R4 ;  /* 0x0000000400137245 */ /* 0x004fe20000201400 */
[----:B------:R-:W-:Y:S06]  /*2010*/  BRA `(.L_x_9971) ;  /* 0x0000000800f47947 */ /* 0x000fec0003800000 */
.L_x_9972:
[----:B------:R-:W2:Y:S02]  /*2020*/  LDG.E.U16 R4, desc[UR36][R4.64] ;  /* 0x0000002404047981 */ /* 0x000ea4000c1e1500 */
[----:B--2---:R4:W0:Y:S01]  /*2030*/  I2F.S16 R19, R4 ;  /* 0x0000000400137306 */ /* 0x0048220000101400 */
[----:B------:R-:W-:Y:S05]  /*2040*/  BRA `(.L_x_9971) ;  /* 0x0000000800e87947 */ /* 0x000fea0003800000 */
.L_x_9967:
        /* <DEDUP_REMOVED lines=8> */
.L_x_9975:
[----:B------:R-:W2:Y:S02]  /*20d0*/  LDG.E.U16 R4, desc[UR36][R4.64] ;  /* 0x0000002404047981 */ /* 0x000ea4000c1e1500 */
[----:B--2---:R-:W-:Y:S01]  /*20e0*/  HADD2.F32 R19, -RZ, R4.H0_H0 ;  /* 0x20000004ff137230 */ /* 0x004fe20000004100 */
[----:B------:R-:W-:Y:S06]  /*20f0*/  BRA `(.L_x_9971) ;  /* 0x0000000800bc7947 */ /* 0x000fec0003800000 */
.L_x_9974:
        /* <DEDUP_REMOVED lines=8> */
.L_x_9977:
[----:B------:R-:W2:Y:S02]  /*2180*/  LDG.E.U16 R4, desc[UR36][R4.64] ;  /* 0x0000002404047981 */ /* 0x000ea4000c1e1500 */
[----:B--2---:R-:W-:Y:S01]  /*2190*/  HADD2.F32 R19, -RZ, R4.H0_H0 ;  /* 0x20000004ff137230 */ /* 0x004fe20000004100 */
[----:B------:R-:W-:Y:S06]  /*21a0*/  BRA `(.L_x_9971) ;  /* 0x0000000800907947 */ /* 0x000fec0003800000 */
.L_x_9976:
[----:B------:R-:W2:Y:S01]  /*21b0*/  LDG.E.64 R4, desc[UR36][R4.64] ;  /* 0x0000002404047981 */ /* 0x000ea2000c1e1b00 */
[----:B------:R-:W-:Y:S01]  /*21c0*/  UMOV UR4, 0xf0000000 ;  /* 0xf000000000047882 */ /* 0x000fe20000000000 */
[----:B------:R-:W-:Y:S01]  /*21d0*/  UMOV UR5, 0x380fffff ;  /* 0x380fffff00057882 */ /* 0x000fe20000000000 */
[----:B--2---:R-:W0:Y:S01]  /*21e0*/  F2F.F32.F64 R19, R4 ;  /* 0x0000000400137310 */ /* 0x004e220000301000 */
[----:B------:R-:W-:-:S14]  /*21f0*/  DSETP.GEU.AND P0, PT, |R4|, UR4, PT ;  /* 0x0000000404007e2a */ /* 0x000fdc000bf0e200 */
[----:B0-----:R-:W-:Y:S01]  /*2200*/  @!P0 FMUL R19, R19, 1.175494350822287508e-38 ;  /* 0x0080000013138820 */ /* 0x001fe20000400000 */
[----:B------:R-:W-:Y:S06]  /*2210*/  BRA `(.L_x_9971) ;  /* 0x0000000800747947 */ /* 0x000fec0003800000 */
.L_x_9966:
        /* <DEDUP_REMOVED lines=12> */
.L_x_9980:
[----:B------:R-:W2:Y:S01]  /*22e0*/  LDG.E.64 R4, desc[UR36][R4.64] ;  /* 0x0000002404047981 */ /* 0x000ea2000c1e1b00 */
[----:B------:R-:W-:Y:S01]  /*22f0*/  UMOV UR4, 0xf0000000 ;  /* 0xf000000000047882 */ /* 0x000fe20000000000 */
[----:B------:R-:W-:Y:S01]  /*2300*/  UMOV UR5, 0x380fffff ;  /* 0x380fffff00057882 */ /* 0x000fe20000000000 */
[----:B--2---:R-:W0:Y:S01]  /*2310*/  F2F.F32.F64 R19, R4 ;  /* 0x0000000400137310 */ /* 0x004e220000301000 */
[----:B------:R-:W-:-:S14]  /*2320*/  DSETP.GEU.AND P0, PT, |R4|, UR4, PT ;  /* 0x0000000404007e2a */ /* 0x000fdc000bf0e200 */
[----:B0-----:R-:W-:Y:S01]  /*2330*/  @!P0 FMUL R19, R19, 1.175494350822287508e-38 ;  /* 0x0080000013138820 */ /* 0x001fe20000400000 */
[----:B------:R-:W-:Y:S06]  /*2340*/  BRA `(.L_x_9971) ;  /* 0x0000000800287947 */ /* 0x000fec0003800000 */
.L_x_9979:
        /* <DEDUP_REMOVED lines=25> */
.L_x_9982:
        /* <DEDUP_REMOVED lines=12> */
.L_x_9981:
[----:B------:R-:W2:Y:S02]  /*25a0*/  LDG.E.U16 R4, desc[UR36][R4.64] ;  /* 0x0000002404047981 */ /* 0x000ea4000c1e1500 */
[----:B--2---:R-:W-:Y:S01]  /*25b0*/  IMAD.U32 R19, R4, 0x10000, RZ ;  /* 0x0001000004137824 */ /* 0x004fe200078e00ff */
[----:B------:R-:W-:Y:S06]  /*25c0*/  BRA `(.L_x_9971) ;  /* 0x0000000400887947 */ /* 0x000fec0003800000 */
.L_x_9978:
        /* <DEDUP_REMOVED lines=11> */
.L_x_9985:
        /* <DEDUP_REMOVED lines=20> */
.L_x_9987:
[----:B------:R-:W-:Y:S05]  /*27c0*/  BSYNC.RECONVERGENT B0 ;  /* 0x0000000000007941 */ /* 0x000fea0003800200 */
.L_x_9986:
[----:B------:R-:W-:Y:S01]  /*27d0*/  IMAD.SHL.U32 R0, R0, 0x100000, RZ ;  /* 0x0010000000007824 */ /* 0x000fe200078e00ff */
[----:B------:R-:W-:-:S04]  /*27e0*/  LEA R3, R3, 0x3b800000, 0x17 ;  /* 0x3b80000003037811 */ /* 0x000fc800078eb8ff */
[----:B------:R-:W-:Y:S01]  /*27f0*/  LOP3.LUT R19, R3, R0, R19, 0xfe, !PT ;  /* 0x0000000003137212 */ /* 0x000fe200078efe13 */
[----:B------:R-:W-:Y:S06]  /*2800*/  BRA `(.L_x_9971) ;  /* 0x0000000000f87947 */ /* 0x000fec0003800000 */
.L_x_9984:
        /* <DEDUP_REMOVED lines=20> */
.L_x_9989:
[----:B------:R-:W-:Y:S05]  /*2950*/  BSYNC.RECONVERGENT B0 ;  /* 0x0000000000007941 */ /* 0x000fea0003800200 */
.L_x_9988:
[----:B------:R-:W-:Y:S01]  /*2960*/  IMAD.SHL.U32 R0, R0, 0x200000, RZ ;  /* 0x0020000000007824 */ /* 0x000fe200078e00ff */
[----:B------:R-:W-:-:S04]  /*2970*/  LEA R3, R3, 0x37800000, 0x17 ;  /* 0x3780000003037811 */ /* 0x000fc800078eb8ff */
[----:B------:R-:W-:Y:S01]  /*2980*/  LOP3.LUT R19, R3, R0, R19, 0xfe, !PT ;  /* 0x0000000003137212 */ /* 0x000fe200078efe13 */
[----:B------:R-:W-:Y:S06]  /*2990*/  BRA `(.L_x_9971) ;  /* 0x0000000000947947 */ /* 0x000fec0003800000 */
.L_x_9983:
        /* <DEDUP_REMOVED lines=14> */
.L_x_9970:
        /* <DEDUP_REMOVED lines=16> */
.L_x_9992:
[----:B------:R-:W-:Y:S01]  /*2b80*/  IMAD.MOV.U32 R19, RZ, RZ, RZ ;  /* 0x000000ffff137224 */ /* 0x000fe200078e00ff */
[----:B------:R-:W-:Y:S06]  /*2b90*/  BRA `(.L_x_9971) ;  /* 0x0000000000147947 */ /* 0x000fec0003800000 */
.L_x_9991:
[----:B------:R-:W2:Y:S02]  /*2ba0*/  LDG.E.64 R4, desc[UR36][R4.64] ;  /* 0x0000002404047981 */ /* 0x000ea4000c1e1b00 */
[----:B--2---:R0:W2:Y:S01]  /*2bb0*/  I2F.U64 R19, R4 ;  /* 0x0000000400137312 */ /* 0x0040a20000301000 */
[----:B------:R-:W-:Y:S05]  /*2bc0*/  BRA `(.L_x_9971) ;  /* 0x0000000000087947 */ /* 0x000fea0003800000 */
.L_x_9990:
[----:B------:R-:W2:Y:S02]  /*2bd0*/  LDG.E R4, desc[UR36][R4.64] ;  /* 0x0000002404047981 */ /* 0x000ea4000c1e1900 */
[----:B--2---:R-:W-:-:S07]  /*2be0*/  I2FP.F32.U32 R19, R4 ;  /* 0x0000000400137245 */ /* 0x004fce0000201000 */
.L_x_9971:
[----:B------:R-:W-:Y:S05]  /*2bf0*/  BSYNC.RECONVERGENT B6 ;  /* 0x0000000000067941 */ /* 0x000fea0003800200 */
.L_x_9965:
[----:B------:R-:W-:-:S07]  /*2c00*/  VIADD R24, R24, 0x80 ;  /* 0x0000008018187836 */ /* 0x000fce0000000000 */
.L_x_9964:
[----:B------:R-:W-:Y:S05]  /*2c10*/  BSYNC.RECONVERGENT B7 ;  /* 0x0000000000077941 */ /* 0x000fea0003800200 */
.L_x_9963:
[----:B------:R-:W-:Y:S01]  /*2c20*/  ISETP.GE.AND P0, PT, R24, R17, PT ;  /* 0x000000111800720c */ /* 0x000fe20003f06270 */
[----:B------:R-:W-:Y:S01]  /*2c30*/  BSSY.RECONVERGENT B6, `(.L_x_9993) ;  /* 0x00000e1000067945 */ /* 0x000fe20003800200 */
[----:B------:R-:W-:-:S11]  /*2c40*/  IMAD.MOV.U32 R16, RZ, RZ, RZ ;  /* 0x000000ffff107224 */ /* 0x000fd600078e00ff */
[----:B------:R-:W-:Y:S05]  /*2c50*/  @P0 BRA `(.L_x_9994) ;  /* 0x0000000c00780947 */ /* 0x000fea0003800000 */
[----:B0-2-4-:R-:W0:Y:S01]  /*2c60*/  LDC.64 R4, c[0x0][0x398] ;  /* 0x0000e600ff047b82 */ /* 0x015e220000000a00 */
[----:B------:R-:W2:Y:S01]  /*2c70*/  LDCU UR5, c[0x0][0x3a8] ;  /* 0x00007500ff0577ac */ /* 0x000ea20008000800 */
[----:B------:R-:W-:Y:S01]  /*2c80*/  IMAD R0, R2, 0x200, R24 ;  /* 0x0000020002007824 */ /* 0x000fe200078e0218 */
        /* <DEDUP_REMOVED lines=17> */
.L_x_9998:
[----:B------:R-:W2:Y:S02]  /*2da0*/  LDG.E.U8 R4, desc[UR36][R4.64] ;  /* 0x0000002404047981 */ /* 0x000ea4000c1e1100 */
[----:B--2---:R-:W-:Y:S01]  /*2db0*/  I2FP.F32.U32 R16, R4 ;  /* 0x0000000400107245 */ /* 0x004fe20000201000 */
[----:B------:R-:W-:Y:S06]  /*2dc0*/  BRA `(.L_x_9994) ;  /* 0x0000000c001c7947 */ /* 0x000fec0003800000 */
.L_x_9997:
        /* <DEDUP_REMOVED lines=9> */
.L_x_10001:
[----:B------:R-:W2:Y:S02]  /*2e60*/  LDG.E R4, desc[UR36][R4.64] ;  /* 0x0000002404047981 */ /* 0x000ea4000c1e1900 */
[----:B--2---:R-:W-:Y:S01]  /*2e70*/  I2FP.F32.S32 R16, R4 ;  /* 0x0000000400107245 */ /* 0x004fe20000201400 */
[----:B------:R-:W-:Y:S06]  /*2e80*/  BRA `(.L_x_9994) ;  /* 0x0000000800ec7947 */ /* 0x000fec0003800000 */
.L_x_10000:
[----:B------:R-:W2:Y:S02]  /*2e90*/  LDG.E.U16 R4, desc[UR36][R4.64] ;  /* 0x0000002404047981 */ /* 0x000ea4000c1e1500 */
[----:B--2---:R0:W2:Y:S01]  /*2ea0*/  I2F.S16 R16, R4 ;  /* 0x0000000400107306 */ /* 0x0040a20000101400 */
[----:B------:R-:W-:Y:S05]  /*2eb0*/  BRA `(.L_x_9994) ;  /* 0x0000000800e07947 */ /* 0x000fea0003800000 */
.L_x_9996:
        /* <DEDUP_REMOVED lines=8> */
.L_x_10003:
[----:B------:R-:W2:Y:S02]  /*2f40*/  LDG.E.U16 R4, desc[UR36][R4.64] ;  /* 0x0000002404047981 */ /* 0x000ea4000c1e1500 */
[----:B--2---:R-:W-:Y:S01]  /*2f50*/  HADD2.F32 R16, -RZ, R4.H0_H0 ;  /* 0x20000004ff107230 */ /* 0x004fe20000004100 */
[----:B------:R-:W-:Y:S06]  /*2f60*/  BRA `(.L_x_9994) ;  /* 0x0000000800b47947 */ /* 0x000fec0003800000 */
.L_x_10002:
        /* <DEDUP_REMOVED lines=8> */
.L_x_10005:
[----:B------:R-:W2:Y:S02]  /*2ff0*/  LDG.E.U16 R4, desc[UR36][R4.64] ;  /* 0x0000002404047981 */ /* 0x000ea4000c1e1500 */
[----:B--2---:R-:W-:Y:S01]  /*3000*/  HADD2.F32 R16, -RZ, R4.H0_H0 ;  /* 0x20000004ff107230 */ /* 0x004fe20000004100 */
[----:B------:R-:W-:Y:S06]  /*3010*/  BRA `(.L_x_9994) ;  /* 0x0000000800887947 */ /* 0x000fec0003800000 */
.L_x_10004:
[----:B------:R-:W2:Y:S01]  /*3020*/  LDG.E.64 R4, desc[UR36][R4.64] ;  /* 0x0000002404047981 */ /* 0x000ea2000c1e1b00 */
[----:B------:R-:W-:Y:S01]  /*3030*/  UMOV UR4, 0xf0000000 ;  /* 0xf000000000047882 */ /* 0x000fe20000000000 */
[----:B------:R-:W-:Y:S01]  /*3040*/  UMOV UR5, 0x380fffff ;  /* 0x380fffff00057882 */ /* 0x000fe20000000000 */
[----:B--2---:R-:W0:Y:S01]  /*3050*/  F2F.F32.F64 R16, R4 ;  /* 0x0000000400107310 */ /* 0x004e220000301000 */
[----:B------:R-:W-:-:S14]  /*3060*/  DSETP.GEU.AND P0, PT, |R4|, UR4, PT ;  /* 0x0000000404007e2a */ /* 0x000fdc000bf0e200 */
[----:B0-----:R-:W-:Y:S01]  /*3070*/  @!P0 FMUL R16, R16, 1.175494350822287508e-38 ;  /* 0x0080000010108820 */ /* 0x001fe20000400000 */
[----:B------:R-:W-:Y:S06]  /*3080*/  BRA `(.L_x_9994) ;  /* 0x00000008006c7947 */ /* 0x000fec0003800000 */
.L_x_9995:
        /* <DEDUP_REMOVED lines=12> */
.L_x_10008:
[----:B------:R-:W2:Y:S01]  /*3150*/  LDG.E.64 R4, desc[UR36][R4.64] ;  /* 0x0000002404047981 */ /* 0x000ea2000c1e1b00 */
[----:B------:R-:W-:Y:S01]  /*3160*/  UMOV UR4, 0xf0000000 ;  /* 0xf000000000047882 */ /* 0x000fe20000000000 */
[----:B------:R-:W-:Y:S01]  /*3170*/  UMOV UR5, 0x380fffff ;  /* 0x380fffff00057882 */ /* 0x000fe20000000000 */
[----:B--2---:R-:W0:Y:S01]  /*3180*/  F2F.F32.F64 R16, R4 ;  /* 0x0000000400107310 */ /* 0x004e220000301000 */
[----:B------:R-:W-:-:S14]  /*3190*/  DSETP.GEU.AND P0, PT, |R4|, UR4, PT ;  /* 0x0000000404007e2a */ /* 0x000fdc000bf0e200 */
[----:B0-----:R-:W-:Y:S01]  /*31a0*/  @!P0 FMUL R16, R16, 1.175494350822287508e-38 ;  /* 0x0080000010108820 */ /* 0x001fe20000400000 */
[----:B------:R-:W-:Y:S06]  /*31b0*/  BRA `(.L_x_9994) ;  /* 0x0000000800207947 */ /* 0x000fec0003800000 */
.L_x_10007:
        /* <DEDUP_REMOVED lines=25> */
.L_x_10010:
        /* <DEDUP_REMOVED lines=13> */
.L_x_10009:
[----:B------:R-:W2:Y:S02]  /*3420*/  LDG.E.U16 R4, desc[UR36][R4.64] ;  /* 0x0000002404047981 */ /* 0x000ea4000c1e1500 */
[----:B--2---:R-:W-:Y:S01]  /*3430*/  IMAD.U32 R16, R4, 0x10000, RZ ;  /* 0x0001000004107824 */ /* 0x004fe200078e00ff */
[----:B------:R-:W-:Y:S06]  /*3440*/  BRA `(.L_x_9994) ;  /* 0x00000004007c7947 */ /* 0x000fec0003800000 */
.L_x_10006:
        /* <DEDUP_REMOVED lines=11> */
.L_x_10013:
[----:B------:R-:W2:Y:S02]  /*3500*/  LDG.E.U8 R4, desc[UR36][R4.64] ;  /* 0x0000002404047981 */ /* 0x000ea4000c1e1100 */
        /* <DEDUP_REMOVED lines=18> */
.L_x_10015:
[----:B------:R-:W-:Y:S05]  /*3630*/  BSYNC.RECONVERGENT B0 ;  /* 0x0000000000007941 */ /* 0x000fea0003800200 */
.L_x_10014:
[----:B------:R-:W-:Y:S01]  /*3640*/  IMAD.SHL.U32 R0, R0, 0x100000, RZ ;  /* 0x0010000000007824 */ /* 0x000fe200078e00ff */
[----:B------:R-:W-:-:S04]  /*3650*/  LEA R3, R3, 0x3b800000, 0x17 ;  /* 0x3b80000003037811 */ /* 0x000fc800078eb8ff */
[----:B------:R-:W-:Y:S01]  /*3660*/  LOP3.LUT R16, R3, R0, R7, 0xfe, !PT ;  /* 0x0000000003107212 */ /* 0x000fe200078efe07 */
[----:B------:R-:W-:Y:S06]  /*3670*/  BRA `(.L_x_9994) ;  /* 0x0000000000f07947 */ /* 0x000fec0003800000 */
.L_x_10012:
        /* <DEDUP_REMOVED lines=19> */
.L_x_10017:
[----:B------:R-:W-:Y:S05]  /*37b0*/  BSYNC.RECONVERGENT B0 ;  /* 0x0000000000007941 */ /* 0x000fea0003800200 */
.L_x_10016:
[----:B------:R-:W-:Y:S01]  /*37c0*/  IMAD.SHL.U32 R0, R0, 0x200000, RZ ;  /* 0x0020000000007824 */ /* 0x000fe200078e00ff */
[----:B------:R-:W-:-:S04]  /*37d0*/  LEA R3, R3, 0x37800000, 0x17 ;  /* 0x3780000003037811 */ /* 0x000fc800078eb8ff */
[----:B------:R-:W-:Y:S01]  /*37e0*/  LOP3.LUT R16, R3, R0, R7, 0xfe, !PT ;  /* 0x0000000003107212 */ /* 0x000fe200078efe07 */
[----:B------:R-:W-:Y:S06]  /*37f0*/  BRA `(.L_x_9994) ;  /* 0x0000000000907947 */ /* 0x000fec0003800000 */
.L_x_10011:
        /* <DEDUP_REMOVED lines=14> */
.L_x_9999:
        /* <DEDUP_REMOVED lines=16> */
.L_x_10020:
[----:B------:R-:W-:Y:S05]  /*39e0*/  BRA `(.L_x_9994) ;  /* 0x0000000000147947 */ /* 0x000fea0003800000 */
.L_x_10019:
[----:B------:R-:W2:Y:S02]  /*39f0*/  LDG.E.64 R4, desc[UR36][R4.64] ;  /* 0x0000002404047981 */ /* 0x000ea4000c1e1b00 */
[----:B--2---:R0:W2:Y:S01]  /*3a00*/  I2F.U64 R16, R4 ;  /* 0x0000000400107312 */ /* 0x0040a20000301000 */
[----:B------:R-:W-:Y:S05]  /*3a10*/  BRA `(.L_x_9994) ;  /* 0x0000000000087947 */ /* 0x000fea0003800000 */
.L_x_10018:
[----:B------:R-:W2:Y:S02]  /*3a20*/  LDG.E R4, desc[UR36][R4.64] ;  /* 0x0000002404047981 */ /* 0x000ea4000c1e1900 */
[----:B--2---:R-:W-:-:S07]  /*3a30*/  I2FP.F32.U32 R16, R4 ;  /* 0x0000000400107245 */ /* 0x004fce0000201000 */
.L_x_9994:
[----:B------:R-:W-:Y:S05]  /*3a40*/  BSYNC.RECONVERGENT B6 ;  /* 0x0000000000067941 */ /* 0x000fea0003800200 */
.L_x_9993:
[----:B------:R-:W0:Y:S01]  /*3a50*/  LDC R3, c[0x0][0x388] ;  /* 0x0000e200ff037b82 */ /* 0x000e220000000800 */
[----:B------:R-:W-:Y:S01]  /*3a60*/  ISETP.GE.AND P0, PT, R25, R17, PT ;  /* 0x000000111900720c */ /* 0x000fe20003f06270 */
[----:B------:R-:W-:Y:S01]  /*3a70*/  BSSY.RECONVERGENT B1, `(.L_x_10021) ;  /* 0x0000047000017945 */ /* 0x000fe20003800200 */
[C---:B0-----:R-:W-:Y:S01]  /*3a80*/  FMUL.FTZ R0, |R3|.reuse, 8388608 ;  /* 0x4b00000003007820 */ /* 0x041fe20000410200 */
[C---:B------:R-:W-:Y:S01]  /*3a90*/  FADD.FTZ R7, |R3|.reuse, -RZ ;  /* 0x800000ff03077221 */ /* 0x040fe20000010200 */
[----:B------:R-:W-:-:S03]  /*3aa0*/  FADD.FTZ R8, |R3|, |R3| ;  /* 0x4000000303087221 */ /* 0x000fc60000010200 */
[C---:B--2---:R-:W-:Y:S01]  /*3ab0*/  LOP3.LUT R5, R0.reuse, 0x7fffff, RZ, 0xc0, !PT ;  /* 0x007fffff00057812 */ /* 0x044fe200078ec0ff */
[----:B------:R-:W-:Y:S01]  /*3ac0*/  FADD.FTZ R9, -R7, -RZ ;  /* 0x800000ff07097221 */ /* 0x000fe20000010100 */
[----:B------:R-:W-:Y:S02]  /*3ad0*/  LOP3.LUT R10, R0, 0xff800000, RZ, 0xc0, !PT ;  /* 0xff800000000a7812 */ /* 0x000fe400078ec0ff */
[----:B------:R-:W-:-:S04]  /*3ae0*/  LOP3.LUT R5, R5, 0x3f800000, RZ, 0xfc, !PT ;  /* 0x3f80000005057812 */ /* 0x000fc800078efcff */
[----:B------:R0:W2:Y:S01]  /*3af0*/  MUFU.RCP R6, R5 ;  /* 0x0000000500067308 */ /* 0x0000a20000001000 */
[----:B------:R-:W-:Y:S05]  /*3b00*/  @P0 BRA `(.L_x_10022) ;  /* 0x0000000000f40947 */ /* 0x000fea0003800000 */
[C---:B-1-3-5:R-:W-:Y:S01]  /*3b10*/  FSETP.GEU.FTZ.AND P0, PT, |R22|.reuse, |R3|, PT ;  /* 0x400000031600720b */ /* 0x06afe20003f1e200 */
[----:B------:R-:W-:Y:S01]  /*3b20*/  BSSY.RECONVERGENT B0, `(.L_x_10023) ;  /* 0x0000038000007945 */ /* 0x000fe20003800200 */
[----:B----4-:R-:W-:-:S11]  /*3b30*/  FADD.FTZ R4, |R22|, -RZ ;  /* 0x800000ff16047221 */ /* 0x010fd60000010200 */
[----:B------:R-:W-:Y:S05]  /*3b40*/  @!P0 BRA `(.L_x_10024) ;  /* 0x0000000000d48947 */ /* 0x000fea0003800000 */
[----:B------:R-:W-:-:S13]  /*3b50*/  FSETP.GTU.FTZ.AND P0, PT, R4, R0, PT ;  /* 0x000000000400720b */ /* 0x000fda0003f1c000 */
[----:B------:R-:W-:Y:S05]  /*3b60*/  @P0 BRA `(.L_x_10025) ;  /* 0x00000000005c0947 */ /* 0x000fea0003800000 */
[----:B------:R-:W1:Y:S01]  /*3b70*/  MUFU.RCP R11, R7 ;  /* 0x00000007000b7308 */ /* 0x000e620000001000 */
[----:B------:R-:W-:Y:S01]  /*3b80*/  BSSY.RECONVERGENT B2, `(.L_x_10026) ;  /* 0x0000013000027945 */ /* 0x000fe20003800200 */
[----:B-1----:R-:W-:-:S06]  /*3b90*/  FMUL.FTZ R11, R4, R11 ;  /* 0x0000000b040b7220 */ /* 0x002fcc0000410000 */
[----:B------:R-:W1:Y:S02]  /*3ba0*/  FRND.TRUNC R11, R11 ;  /* 0x0000000b000b7307 */ /* 0x000e64000020d000 */
[----:B-1----:R-:W-:-:S05]  /*3bb0*/  FFMA R12, R9, R11, R4 ;  /* 0x0000000b090c7223 */ /* 0x002fca0000000004 */
        /* <DEDUP_REMOVED lines=15> */
.L_x_10027:
[----:B------:R-:W-:Y:S05]  /*3cb0*/  BSYNC.RECONVERGENT B2 ;  /* 0x0000000000027941 */ /* 0x000fea0003800200 */
.L_x_10026:
[----:B------:R-:W-:Y:S01]  /*3cc0*/  FFMA.FTZ R4, -R7, R11, R4 ;  /* 0x0000000b07047223 */ /* 0x000fe20000010104 */
[----:B------:R-:W-:Y:S06]  /*3cd0*/  BRA `(.L_x_10024) ;  /* 0x0000000000707947 */ /* 0x000fec0003800000 */
.L_x_10025:
[C---:B------:R-:W-:Y:S01]  /*3ce0*/  IMAD.IADD R11, R4.reuse, 0x1, -R10 ;  /* 0x00000001040b7824 */ /* 0x040fe200078e0a0a */
[C---:B------:R-:W-:Y:S01]  /*3cf0*/  ISETP.GT.U32.AND P0, PT, R4.reuse, 0x7f7fffff, PT ;  /* 0x7f7fffff0400780c */ /* 0x040fe20003f04070 */
[----:B------:R-:W-:Y:S01]  /*3d00*/  BSSY.RECONVERGENT B2, `(.L_x_10028) ;  /* 0x0000017000027945 */ /* 0x000fe20003800200 */
[----:B------:R-:W-:Y:S02]  /*3d10*/  LOP3.LUT R4, R4, 0x7fffff, RZ, 0xc0, !PT ;  /* 0x007fffff04047812 */ /* 0x000fe400078ec0ff */
[----:B------:R-:W-:Y:S02]  /*3d20*/  LOP3.LUT R11, R11, 0xff800000, RZ, 0xc0, !PT ;  /* 0xff8000000b0b7812 */ /* 0x000fe400078ec0ff */
[----:B------:R-:W-:Y:S02]  /*3d30*/  FSETP.GT.FTZ.AND P2, PT, |R3|, RZ, PT ;  /* 0x000000ff0300720b */ /* 0x000fe40003f54200 */
[----:B------:R-:W-:Y:S01]  /*3d40*/  FSEL R13, R10, +QNAN , !P0 ;  /* 0x7fffffff0a0d7808 */ /* 0x000fe20004000000 */
[----:B------:R-:W-:Y:S01]  /*3d50*/  VIADD R12, R11, 0xb800000 ;  /* 0x0b8000000b0c7836 */ /* 0x000fe20000000000 */
[----:B------:R-:W-:-:S02]  /*3d60*/  LOP3.LUT R11, R4, 0x3f800000, RZ, 0xfc, !PT ;  /* 0x3f800000040b7812 */ /* 0x000fc400078efcff */
[----:B------:R-:W-:Y:S02]  /*3d70*/  FSEL R4, R13, +QNAN , P2 ;  /* 0x7fffffff0d047808 */ /* 0x000fe40001000000 */
[----:B------:R-:W-:-:S13]  /*3d80*/  ISETP.NE.AND P1, PT, R12, RZ, PT ;  /* 0x000000ff0c00720c */ /* 0x000fda0003f25270 */
[----:B------:R-:W-:Y:S05]  /*3d90*/  @!P1 BRA `(.L_x_10029) ;  /* 0x0000000000349947 */ /* 0x000fea0003800000 */
.L_x_10030:
[----:B------:R-:W-:-:S05]  /*3da0*/  VIMNMX.U32 R13, PT, PT, R12, 0xb800000, PT ;  /* 0x0b8000000c0d7848 */ /* 0x000fca0003fe0000 */
[----:B------:R-:W-:Y:S02]  /*3db0*/  IMAD.IADD R14, R13, 0x1, R11 ;  /* 0x000000010d0e7824 */ /* 0x000fe400078e020b */
[----:B------:R-:W-:Y:S02]  /*3dc0*/  IMAD.IADD R12, R12, 0x1, -R13 ;  /* 0x000000010c0c7824 */ /* 0x000fe400078e0a0d */
[----:B--2---:R-:W-:-:S03]  /*3dd0*/  FMUL.FTZ R11, R6, R14 ;  /* 0x0000000e060b7220 */ /* 0x004fc60000410000 */
        /* <DEDUP_REMOVED lines=9> */
.L_x_10029:
[----:B------:R-:W-:Y:S05]  /*3e70*/  BSYNC.RECONVERGENT B2 ;  /* 0x0000000000027941 */ /* 0x000fea0003800200 */
.L_x_10028:
[----:B------:R-:W-:-:S04]  /*3e80*/  FMUL.FTZ R11, R11, 1.1920928955078125e-07 ;  /* 0x340000000b0b7820 */ /* 0x000fc80000410000 */
[----:B------:R-:W-:-:S07]  /*3e90*/  FMUL.FTZ R4, R4, R11 ;  /* 0x0000000b04047220 */ /* 0x000fce0000410000 */
.L_x_10024:
[----:B------:R-:W-:Y:S05]  /*3ea0*/  BSYNC.RECONVERGENT B0 ;  /* 0x0000000000007941 */ /* 0x000fea0003800200 */
.L_x_10023:
[C---:B------:R-:W-:Y:S02]  /*3eb0*/  FSETP.NAN.FTZ.AND P0, PT, |R4|.reuse, |R4|, PT ;  /* 0x400000040400720b */ /* 0x040fe40003f18200 */
[----:B------:R-:W-:-:S04]  /*3ec0*/  LOP3.LUT R11, R4, 0x80000000, R22, 0xb8, !PT ;  /* 0x80000000040b7812 */ /* 0x000fc800078eb816 */
[----:B------:R-:W-:-:S07]  /*3ed0*/  FSEL R4, R4, R11, P0 ;  /* 0x0000000b04047208 */ /* 0x000fce0000000000 */
.L_x_10022:
[----:B------:R-:W-:Y:S05]  /*3ee0*/  BSYNC.RECONVERGENT B1 ;  /* 0x0000000000017941 */ /* 0x000fea0003800200 */
.L_x_10021:
[----:B------:R-:W-:Y:S01]  /*3ef0*/  VIADD R26, R25, 0x80 ;  /* 0x00000080191a7836 */ /* 0x000fe20000000000 */
[----:B------:R-:W-:Y:S04]  /*3f00*/  BSSY.RECONVERGENT B1, `(.L_x_10031) ;  /* 0x0000040000017945 */ /* 0x000fe80003800200 */
[----:B------:R-:W-:-:S13]  /*3f10*/  ISETP.GE.AND P0, PT, R26, R17, PT ;  /* 0x000000111a00720c */ /* 0x000fda0003f06270 */
[----:B------:R-:W-:Y:S05]  /*3f20*/  @P0 BRA `(.L_x_10032) ;  /* 0x0000000000f40947 */ /* 0x000fea0003800000 */
[C---:B-----5:R-:W-:Y:S01]  /*3f30*/  FSETP.GEU.FTZ.AND P0, PT, |R18|.reuse, |R3|, PT ;  /* 0x400000031200720b */ /* 0x060fe20003f1e200 */
[----:B------:R-:W-:Y:S01]  /*3f40*/  BSSY.RECONVERGENT B0, `(.L_x_10033) ;  /* 0x0000038000007945 */ /* 0x000fe20003800200 */
[----:B------:R-:W-:-:S11]  /*3f50*/  FADD.FTZ R12, |R18|, -RZ ;  /* 0x800000ff120c7221 */ /* 0x000fd60000010200 */
[----:B------:R-:W-:Y:S05]  /*3f60*/  @!P0 BRA `(.L_x_10034) ;  /* 0x0000000000d48947 */ /* 0x000fea0003800000 */
[----:B------:R-:W-:-:S13]  /*3f70*/  FSETP.GTU.FTZ.AND P0, PT, R12, R0, PT ;  /* 0x000000000c00720b */ /* 0x000fda0003f1c000 */
[----:B------:R-:W-:Y:S05]  /*3f80*/  @P0 BRA `(.L_x_10035) ;  /* 0x00000000005c0947 */ /* 0x000fea0003800000 */
[----:B------:R-:W5:Y:S01]  /*3f90*/  MUFU.RCP R11, R7 ;  /* 0x00000007000b7308 */ /* 0x000f620000001000 */
[----:B------:R-:W-:Y:S01]  /*3fa0*/  BSSY.RECONVERGENT B2, `(.L_x_10036) ;  /* 0x0000013000027945 */ /* 0x000fe20003800200 */
[----:B-----5:R-:W-:-:S06]  /*3fb0*/  FMUL.FTZ R11, R12, R11 ;  /* 0x0000000b0c0b7220 */ /* 0x020fcc0000410000 */
[----:B------:R-:W5:Y:S02]  /*3fc0*/  FRND.TRUNC R11, R11 ;  /* 0x0000000b000b7307 */ /* 0x000f64000020d000 */
[----:B-----5:R-:W-:-:S05]  /*3fd0*/  FFMA R14, R9, R11, R12 ;  /* 0x0000000b090e7223 */ /* 0x020fca000000000c */
        /* <DEDUP_REMOVED lines=12> */
.L_x_10038:
[----:B------:R-:W-:Y:S01]  /*40a0*/  FSETP.GEU.FTZ.AND P0, PT, R14, -R7, PT ;  /* 0x800000070e00720b */ /* 0x000fe20003f1e000 */
[----:B------:R-:W-:-:S12]  /*40b0*/  FADD.FTZ R11, R11, -1 ;  /* 0xbf8000000b0b7421 */ /* 0x000fd80000010000 */
[----:B------:R-:W-:-:S07]  /*40c0*/  @!P0 FADD.FTZ R11, R11, -1 ;  /* 0xbf8000000b0b8421 */ /* 0x000fce0000010000 */
.L_x_10037:
[----:B------:R-:W-:Y:S05]  /*40d0*/  BSYNC.RECONVERGENT B2 ;  /* 0x0000000000027941 */ /* 0x000fea0003800200 */
.L_x_10036:
[----:B------:R-:W-:Y:S01]  /*40e0*/  FFMA.FTZ R12, -R7, R11, R12 ;  /* 0x0000000b070c7223 */ /* 0x000fe2000001010c */
[----:B------:R-:W-:Y:S06]  /*40f0*/  BRA `(.L_x_10034) ;  /* 0x0000000000707947 */ /* 0x000fec0003800000 */
.L_x_10035:
[C---:B------:R-:W-:Y:S01]  /*4100*/  IMAD.IADD R11, R12.reuse, 0x1, -R10 ;  /* 0x000000010c0b7824 */ /* 0x040fe200078e0a0a */
[C---:B------:R-:W-:Y:S01]  /*4110*/  ISETP.GT.U32.AND P0, PT, R12.reuse, 0x7f7fffff, PT ;  /* 0x7f7fffff0c00780c */ /* 0x040fe20003f04070 */
[----:B------:R-:W-:Y:S01]  /*4120*/  BSSY.RECONVERGENT B2, `(.L_x_10039) ;  /* 0x0000017000027945 */ /* 0x000fe20003800200 */
[----:B------:R-:W-:Y:S02]  /*4130*/  LOP3.LUT R12, R12, 0x7fffff, RZ, 0xc0, !PT ;  /* 0x007fffff0c0c7812 */ /* 0x000fe400078ec0ff */
[----:B------:R-:W-:Y:S02]  /*4140*/  LOP3.LUT R11, R11, 0xff800000, RZ, 0xc0, !PT ;  /* 0xff8000000b0b7812 */ /* 0x000fe400078ec0ff */
[----:B------:R-:W-:Y:S02]  /*4150*/  FSETP.GT.FTZ.AND P2, PT, |R3|, RZ, PT ;  /* 0x000000ff0300720b */ /* 0x000fe40003f54200 */
[----:B------:R-:W-:Y:S01]  /*4160*/  LOP3.LUT R12, R12, 0x3f800000, RZ, 0xfc, !PT ;  /* 0x3f8000000c0c7812 */ /* 0x000fe200078efcff */
[----:B------:R-:W-:Y:S01]  /*4170*/  VIADD R13, R11, 0xb800000 ;  /* 0x0b8000000b0d7836 */ /* 0x000fe20000000000 */
[----:B------:R-:W-:-:S04]  /*4180*/  FSEL R11, R10, +QNAN , !P0 ;  /* 0x7fffffff0a0b7808 */ /* 0x000fc80004000000 */
[----:B------:R-:W-:Y:S02]  /*4190*/  ISETP.NE.AND P1, PT, R13, RZ, PT ;  /* 0x000000ff0d00720c */ /* 0x000fe40003f25270 */
[----:B------:R-:W-:-:S11]  /*41a0*/  FSEL R11, R11, +QNAN , P2 ;  /* 0x7fffffff0b0b7808 */ /* 0x000fd60001000000 */
[----:B------:R-:W-:Y:S05]  /*41b0*/  @!P1 BRA `(.L_x_10040) ;  /* 0x0000000000349947 */ /* 0x000fea0003800000 */
.L_x_10041:
        /* <DEDUP_REMOVED lines=9> */
[----:B------:R-:W2:Y:S02]  /*4250*/  FRND.TRUNC R20, R20 ;  /* 0x0000001400147307 */ /* 0x000ea4000020d000 */
[----:B--2---:R-:W-:-:S05]  /*4260*/  FFMA.FTZ R12, -R5, R20, R12 ;  /* 0x00000014050c7223 */ /* 0x004fca000001010c */
[----:B------:R-:W-:-:S13]  /*4270*/  ISETP.NE.AND P0, PT, R12, RZ, PT ;  /* 0x000000ff0c00720c */ /* 0x000fda0003f05270 */
[----:B------:R-:W-:Y:S05]  /*4280*/  @P0 BRA P1, `(.L_x_10041) ;  /* 0xfffffffc00cc0947 */ /* 0x000fea000083ffff */
.L_x_10040:
[----:B------:R-:W-:Y:S05]  /*4290*/  BSYNC.RECONVERGENT B2 ;  /* 0x0000000000027941 */ /* 0x000fea0003800200 */
.L_x_10039:
[----:B------:R-:W-:-:S04]  /*42a0*/  FMUL.FTZ R12, R12, 1.1920928955078125e-07 ;  /* 0x340000000c0c7820 */ /* 0x000fc80000410000 */
[----:B------:R-:W-:-:S07]  /*42b0*/  FMUL.FTZ R12, R11, R12 ;  /* 0x0000000c0b0c7220 */ /* 0x000fce0000410000 */
.L_x_10034:
[----:B------:R-:W-:Y:S05]  /*42c0*/  BSYNC.RECONVERGENT B0 ;  /* 0x0000000000007941 */ /* 0x000fea0003800200 */
.L_x_10033:
[C---:B------:R-:W-:Y:S02]  /*42d0*/  FSETP.NAN.FTZ.AND P0, PT, |R12|.reuse, |R12|, PT ;  /* 0x4000000c0c00720b */ /* 0x040fe40003f18200 */
[----:B------:R-:W-:-:S04]  /*42e0*/  LOP3.LUT R11, R12, 0x80000000, R18, 0xb8, !PT ;  /* 0x800000000c0b7812 */ /* 0x000fc800078eb812 */
[----:B------:R-:W-:-:S07]  /*42f0*/  FSEL R18, R12, R11, P0 ;  /* 0x0000000b0c127208 */ /* 0x000fce0000000000 */
.L_x_10032:
[----:B------:R-:W-:Y:S05]  /*4300*/  BSYNC.RECONVERGENT B1 ;  /* 0x0000000000017941 */ /* 0x000fea0003800200 */
.L_x_10031:
[----:B------:R-:W-:Y:S01]  /*4310*/  VIADD R12, R25, 0x100 ;  /* 0x00000100190c7836 */ /* 0x000fe20000000000 */
[----:B------:R-:W-:Y:S04]  /*4320*/  BSSY.RECONVERGENT B1, `(.L_x_10042) ;  /* 0x0000040000017945 */ /* 0x000fe80003800200 */
[----:B------:R-:W-:-:S13]  /*4330*/  ISETP.GE.AND P0, PT, R12, R17, PT ;  /* 0x000000110c00720c */ /* 0x000fda0003f06270 */
[----:B------:R-:W-:Y:S05]  /*4340*/  @P0 BRA `(.L_x_10043) ;  /* 0x0000000000f40947 */ /* 0x000fea0003800000 */
[C---:B-----5:R-:W-:Y:S01]  /*4350*/  FSETP.GEU.FTZ.AND P0, PT, |R19|.reuse, |R3|, PT ;  /* 0x400000031300720b */ /* 0x060fe20003f1e200 */
[----:B------:R-:W-:Y:S01]  /*4360*/  BSSY.RECONVERGENT B0, `(.L_x_10044) ;  /* 0x0000038000007945 */ /* 0x000fe20003800200 */
[----:B-1-3--:R-:W-:-:S11]  /*4370*/  FADD.FTZ R22, |R19|, -RZ ;  /* 0x800000ff13167221 */ /* 0x00afd60000010200 */
        /* <DEDUP_REMOVED lines=20> */
.L_x_10049:
[----:B------:R-:W-:Y:S01]  /*44c0*/  FSETP.GEU.FTZ.AND P0, PT, R12, -R7, PT ;  /* 0x800000070c00720b */ /* 0x000fe20003f1e000 */
[----:B------:R-:W-:-:S12]  /*44d0*/  FADD.FTZ R11, R11, -1 ;  /* 0xbf8000000b0b7421 */ /* 0x000fd80000010000 */
[----:B------:R-:W-:-:S07]  /*44e0*/  @!P0 FADD.FTZ R11, R11, -1 ;  /* 0xbf8000000b0b8421 */ /* 0x000fce0000010000 */
.L_x_10048:
[----:B------:R-:W-:Y:S05]  /*44f0*/  BSYNC.RECONVERGENT B2 ;  /* 0x0000000000027941 */ /* 0x000fea0003800200 */
.L_x_10047:
[----:B------:R-:W-:Y:S01]  /*4500*/  FFMA.FTZ R22, -R7, R11, R22 ;  /* 0x0000000b07167223 */ /* 0x000fe20000010116 */
[----:B------:R-:W-:Y:S06]  /*4510*/  BRA `(.L_x_10045) ;  /* 0x0000000000707947 */ /* 0x000fec0003800000 */
.L_x_10046:
        /* <DEDUP_REMOVED lines=12> */
.L_x_10052:
        /* <DEDUP_REMOVED lines=13> */
.L_x_10051:
[----:B------:R-:W-:Y:S05]  /*46b0*/  BSYNC.RECONVERGENT B2 ;  /* 0x0000000000027941 */ /* 0x000fea0003800200 */
.L_x_10050:
[----:B------:R-:W-:-:S04]  /*46c0*/  FMUL.FTZ R22, R22, 1.1920928955078125e-07 ;  /* 0x3400000016167820 */ /* 0x000fc80000410000 */
[----:B------:R-:W-:-:S07]  /*46d0*/  FMUL.FTZ R22, R11, R22 ;  /* 0x000000160b167220 */ /* 0x000fce0000410000 */
.L_x_10045:
[----:B------:R-:W-:Y:S05]  /*46e0*/  BSYNC.RECONVERGENT B0 ;  /* 0x0000000000007941 */ /* 0x000fea0003800200 */
.L_x_10044:
[C---:B------:R-:W-:Y:S02]  /*46f0*/  FSETP.NAN.FTZ.AND P0, PT, |R22|.reuse, |R22|, PT ;  /* 0x400000161600720b */ /* 0x040fe40003f18200 */
[----:B------:R-:W-:-:S04]  /*4700*/  LOP3.LUT R19, R22, 0x80000000, R19, 0xb8, !PT ;  /* 0x8000000016137812 */ /* 0x000fc800078eb813 */
[----:B------:R-:W-:-:S07]  /*4710*/  FSEL R22, R22, R19, P0 ;  /* 0x0000001316167208 */ /* 0x000fce0000000000 */
.L_x_10043:
[----:B------:R-:W-:Y:S05]  /*4720*/  BSYNC.RECONVERGENT B1 ;  /* 0x0000000000017941 */ /* 0x000fea0003800200 */
.L_x_10042:
        /* <DEDUP_REMOVED lines=10> */
[----:B0-----:R-:W0:Y:S01]  /*47d0*/  MUFU.RCP R5, R7 ;  /* 0x0000000700057308 */ /* 0x001e220000001000 */
[----:B------:R-:W-:Y:S01]  /*47e0*/  BSSY.RECONVERGENT B2, `(.L_x_10058) ;  /* 0x0000013000027945 */ /* 0x000fe20003800200 */
[----:B0-----:R-:W-:-:S06]  /*47f0*/  FMUL.FTZ R0, R24, R5 ;  /* 0x0000000518007220 */ /* 0x001fcc0000410000 */
[----:B------:R-:W2:Y:S02]  /*4800*/  FRND.TRUNC R0, R0 ;  /* 0x0000000000007307 */ /* 0x000ea4000020d000 */
[----:B--2---:R-:W-:-:S05]  /*4810*/  FFMA R6, R9, R0, R24 ;  /* 0x0000000009067223 */ /* 0x004fca0000000018 */
        /* <DEDUP_REMOVED lines=12> */
.L_x_10060:
[----:B------:R-:W-:Y:S01]  /*48e0*/  FSETP.GEU.FTZ.AND P0, PT, R6, -R7, PT ;  /* 0x800000070600720b */ /* 0x000fe20003f1e000 */
[----:B------:R-:W-:-:S12]  /*48f0*/  FADD.FTZ R0, R0, -1 ;  /* 0xbf80000000007421 */ /* 0x000fd80000010000 */
[----:B------:R-:W-:-:S07]  /*4900*/  @!P0 FADD.FTZ R0, R0, -1 ;  /* 0xbf80000000008421 */ /* 0x000fce0000010000 */
.L_x_10059:
[----:B------:R-:W-:Y:S05]  /*4910*/  BSYNC.RECONVERGENT B2 ;  /* 0x0000000000027941 */ /* 0x000fea0003800200 */
.L_x_10058:
[----:B------:R-:W-:Y:S01]  /*4920*/  FFMA.FTZ R24, -R7, R0, R24 ;  /* 0x0000000007187223 */ /* 0x000fe20000010118 */
[----:B------:R-:W-:Y:S06]  /*4930*/  BRA `(.L_x_10056) ;  /* 0x0000000000707947 */ /* 0x000fec0003800000 */
.L_x_10057:
        /* <DEDUP_REMOVED lines=12> */
.L_x_10063:
        /* <DEDUP_REMOVED lines=13> */
.L_x_10062:
[----:B------:R-:W-:Y:S05]  /*4ad0*/  BSYNC.RECONVERGENT B2 ;  /* 0x0000000000027941 */ /* 0x000fea0003800200 */
.L_x_10061:
[----:B------:R-:W-:-:S04]  /*4ae0*/  FMUL.FTZ R3, R24, 1.1920928955078125e-07 ;  /* 0x3400000018037820 */ /* 0x000fc80000410000 */
[----:B------:R-:W-:-:S07]  /*4af0*/  FMUL.FTZ R24, R10, R3 ;  /* 0x000000030a187220 */ /* 0x000fce0000410000 */
.L_x_10056:
[----:B------:R-:W-:Y:S05]  /*4b00*/  BSYNC.RECONVERGENT B0 ;  /* 0x0000000000007941 */ /* 0x000fea0003800200 */
.L_x_10055:
[C---:B------:R-:W-:Y:S02]  /*4b10*/  FSETP.NAN.FTZ.AND P0, PT, |R24|.reuse, |R24|, PT ;  /* 0x400000181800720b */ /* 0x040fe40003f18200 */
[----:B------:R-:W-:-:S04]  /*4b20*/  LOP3.LUT R3, R24, 0x80000000, R16, 0xb8, !PT ;  /* 0x8000000018037812 */ /* 0x000fc800078eb810 */
[----:B------:R-:W-:-:S07]  /*4b30*/  FSEL R24, R24, R3, P0 ;  /* 0x0000000318187208 */ /* 0x000fce0000000000 */
.L_x_10054:
[----:B------:R-:W-:Y:S05]  /*4b40*/  BSYNC.RECONVERGENT B1 ;  /* 0x0000000000017941 */ /* 0x000fea0003800200 */
.L_x_10053:
[----:B-----5:R-:W0:Y:S01]  /*4b50*/  LDC.U8 R16, c[0x0][0x3ac] ;  /* 0x0000eb00ff107b82 */ /* 0x020e220000000000 */
        /* <DEDUP_REMOVED lines=26> */
.L_x_10070:
[----:B----4-:R-:W0:Y:S01]  /*4d00*/  F2I.S64.TRUNC R4, R4 ;  /* 0x0000000400047311 */ /* 0x010e22000020d900 */
[----:B------:R-:W-:Y:S02]  /*4d10*/  IMAD.MOV.U32 R25, RZ, RZ, R26 ;  /* 0x000000ffff197224 */ /* 0x000fe400078e001a */
[----:B0-----:R-:W-:-:S05]  /*4d20*/  IMAD.MOV.U32 R3, RZ, RZ, R4 ;  /* 0x000000ffff037224 */ /* 0x001fca00078e0004 */
[----:B------:R0:W-:Y:S01]  /*4d30*/  STG.E.U8 desc[UR36][R8.64], R3 ;  /* 0x0000000308007986 */ /* 0x0001e2000c101124 */
[----:B------:R-:W-:Y:S05]  /*4d40*/  BRA `(.L_x_10072) ;  /* 0x0000000c007c7947 */ /* 0x000fea0003800000 */
.L_x_10069:
[----:B------:R-:W-:-:S13]  /*4d50*/  ISETP.NE.AND P0, PT, R0, 0x2, PT ;  /* 0x000000020000780c */ /* 0x000fda0003f05270 */
[----:B------:R-:W-:Y:S05]  /*4d60*/  @!P0 BRA `(.L_x_10073) ;  /* 0x0000000000308947 */ /* 0x000fea0003800000 */
[----:B------:R-:W-:-:S13]  /*4d70*/  ISETP.NE.AND P0, PT, R0, 0x3, PT ;  /* 0x000000030000780c */ /* 0x000fda0003f05270 */
[----:B------:R-:W-:Y:S05]  /*4d80*/  @!P0 BRA `(.L_x_10074) ;  /* 0x0000000000188947 */ /* 0x000fea0003800000 */
[----:B------:R-:W-:-:S13]  /*4d90*/  ISETP.NE.AND P0, PT, R0, 0x4, PT ;  /* 0x000000040000780c */ /* 0x000fda0003f05270 */
[----:B------:R-:W-:Y:S05]  /*4da0*/  @P0 BRA `(.L_x_10071) ;  /* 0x0000000800c00947 */ /* 0x000fea0003800000 */
[----:B----4-:R-:W0:Y:S01]  /*4db0*/  F2I.S64.TRUNC R4, R4 ;  /* 0x0000000400047311 */ /* 0x010e22000020d900 */
[----:B------:R-:W-:Y:S01]  /*4dc0*/  IMAD.MOV.U32 R25, RZ, RZ, R26 ;  /* 0x000000ffff197224 */ /* 0x000fe200078e001a */
[----:B0-----:R0:W-:Y:S01]  /*4dd0*/  STG.E.64 desc[UR36][R8.64], R4 ;  /* 0x0000000408007986 */ /* 0x0011e2000c101b24 */
[----:B------:R-:W-:Y:S05]  /*4de0*/  BRA `(.L_x_10072) ;  /* 0x0000000c00547947 */ /* 0x000fea0003800000 */
.L_x_10074:
[----:B------:R-:W0:Y:S01]  /*4df0*/  F2I.FTZ.TRUNC.NTZ R3, R4 ;  /* 0x0000000400037305 */ /* 0x000e22000021f100 */
[----:B------:R-:W-:Y:S01]  /*4e00*/  IMAD.MOV.U32 R25, RZ, RZ, R26 ;  /* 0x000000ffff197224 */ /* 0x000fe200078e001a */
[----:B0-----:R0:W-:Y:S01]  /*4e10*/  STG.E desc[UR36][R8.64], R3 ;  /* 0x0000000308007986 */ /* 0x0011e2000c101924 */
[----:B------:R-:W-:Y:S05]  /*4e20*/  BRA `(.L_x_10072) ;  /* 0x0000000c00447947 */ /* 0x000fea0003800000 */
.L_x_10073:
[----:B------:R-:W0:Y:S01]  /*4e30*/  F2I.FTZ.TRUNC.NTZ R3, R4 ;  /* 0x0000000400037305 */ /* 0x000e22000021f100 */
[----:B------:R-:W-:Y:S01]  /*4e40*/  IMAD.MOV.U32 R25, RZ, RZ, R26 ;  /* 0x000000ffff197224 */ /* 0x000fe200078e001a */
[----:B0-----:R0:W-:Y:S01]  /*4e50*/  STG.E.U16 desc[UR36][R8.64], R3 ;  /* 0x0000000308007986 */ /* 0x0011e2000c101524 */
[----:B------:R-:W-:Y:S05]  /*4e60*/  BRA `(.L_x_10072) ;  /* 0x0000000c00347947 */ /* 0x000fea0003800000 */
.L_x_10068:
        /* <DEDUP_REMOVED lines=9> */
.L_x_10076:
[----:B----4-:R-:W-:Y:S01]  /*4f00*/  F2FP.F16.F32.PACK_AB R4, RZ, R4 ;  /* 0x00000004ff04723e */ /* 0x010fe200000000ff */
[----:B------:R-:W-:-:S04]  /*4f10*/  IMAD.MOV.U32 R25, RZ, RZ, R26 ;  /* 0x000000ffff197224 */ /* 0x000fc800078e001a */
[----:B------:R0:W-:Y:S01]  /*4f20*/  STG.E.U16 desc[UR36][R8.64], R4 ;  /* 0x0000000408007986 */ /* 0x0001e2000c101524 */
[----:B------:R-:W-:Y:S05]  /*4f30*/  BRA `(.L_x_10072) ;  /* 0x0000000c00007947 */ /* 0x000fea0003800000 */
.L_x_10075:
        /* <DEDUP_REMOVED lines=10> */
.L_x_10078:
[----:B------:R-:W-:Y:S01]  /*4fe0*/  F2FP.F16.F32.PACK_AB R3, RZ, R4 ;  /* 0x00000004ff03723e */ /* 0x000fe200000000ff */
[----:B------:R-:W-:-:S03]  /*4ff0*/  IMAD.MOV.U32 R25, RZ, RZ, R26 ;  /* 0x000000ffff197224 */ /* 0x000fc600078e001a */
[----:B------:R-:W-:-:S05]  /*5000*/  PRMT R3, R3, 0x5410, RZ ;  /* 0x0000541003037816 */ /* 0x000fca00000000ff */
[----:B------:R0:W-:Y:S01]  /*5010*/  STG.E desc[UR36][R8.64], R3 ;  /* 0x0000000308007986 */ /* 0x0001e2000c101924 */
[----:B------:R-:W-:Y:S05]  /*5020*/  BRA `(.L_x_10072) ;  /* 0x0000000800c47947 */ /* 0x000fea0003800000 */
.L_x_10077:
[----:B----4-:R-:W-:Y:S01]  /*5030*/  FMUL.FTZ R4, R4, 1 ;  /* 0x3f80000004047820 */ /* 0x010fe20000410000 */
[----:B------:R-:W-:-:S05]  /*5040*/  IMAD.MOV.U32 R25, RZ, RZ, R26 ;  /* 0x000000ffff197224 */ /* 0x000fca00078e001a */
[----:B------:R-:W0:Y:S02]  /*5050*/  F2F.F64.F32 R4, R4 ;  /* 0x0000000400047310 */ /* 0x000e240000201800 */
[----:B0-----:R0:W-:Y:S01]  /*5060*/  STG.E.64 desc[UR36][R8.64], R4 ;  /* 0x0000000408007986 */ /* 0x0011e2000c101b24 */
[----:B------:R-:W-:Y:S05]  /*5070*/  BRA `(.L_x_10072) ;  /* 0x0000000800b07947 */ /* 0x000fea0003800000 */
.L_x_10067:
        /* <DEDUP_REMOVED lines=13> */
.L_x_10081:
[----:B----4-:R-:W-:Y:S01]  /*5150*/  FMUL.FTZ R4, R4, 1 ;  /* 0x3f80000004047820 */ /* 0x010fe20000410000 */
[----:B--2---:R-:W-:Y:S01]  /*5160*/  CS2R R6, SRZ ;  /* 0x0000000000067805 */ /* 0x004fe2000001ff00 */
[----:B------:R-:W-:-:S04]  /*5170*/  IMAD.MOV.U32 R25, RZ, RZ, R26 ;  /* 0x000000ffff197224 */ /* 0x000fc800078e001a */
[----:B------:R-:W0:Y:S02]  /*5180*/  F2F.F64.F32 R4, R4 ;  /* 0x0000000400047310 */ /* 0x000e240000201800 */
[----:B0-----:R0:W-:Y:S01]  /*5190*/  STG.E.128 desc[UR36][R8.64], R4 ;  /* 0x0000000408007986 */ /* 0x0011e2000c101d24 */
[----:B------:R-:W-:Y:S05]  /*51a0*/  BRA `(.L_x_10072) ;  /* 0x0000000800647947 */ /* 0x000fea0003800000 */
.L_x_10080:
[----:B------:R-:W-:-:S13]  /*51b0*/  ISETP.NE.AND P0, PT, R0, 0xf, PT ;  /* 0x0000000f0000780c */ /* 0x000fda0003f05270 */
[----:B------:R-:W-:Y:S05]  /*51c0*/  @!P0 BRA `(.L_x_10082) ;  /* 0x0000000000a08947 */ /* 0x000fea0003800000 */
[----:B------:R-:W-:-:S13]  /*51d0*/  ISETP.NE.AND P0, PT, R0, 0x17, PT ;  /* 0x000000170000780c */ /* 0x000fda0003f05270 */
[----:B------:R-:W-:Y:S05]  /*51e0*/  @!P0 BRA `(.L_x_10083) ;  /* 0x00000000004c8947 */ /* 0x000fea0003800000 */
[----:B------:R-:W-:-:S13]  /*51f0*/  ISETP.NE.AND P0, PT, R0, 0x18, PT ;  /* 0x000000180000780c */ /* 0x000fda0003f05270 */
[----:B------:R-:W-:Y:S05]  /*5200*/  @P0 BRA `(.L_x_10071) ;  /* 0x0000000400a80947 */ /* 0x000fea0003800000 */
[----:B--2---:R-:W-:Y:S01]  /*5210*/  LOP3.LUT R6, R4, 0x7fffffff, RZ, 0xc0, !PT ;  /* 0x7fffffff04067812 */ /* 0x004fe200078ec0ff */
        /* <DEDUP_REMOVED lines=11> */
.L_x_10085:
[----:B------:R-:W-:Y:S05]  /*52d0*/  BSYNC.RECONVERGENT B0 ;  /* 0x0000000000007941 */ /* 0x000fea0003800200 */
.L_x_10084:
[----:B------:R-:W-:Y:S01]  /*52e0*/  LOP3.LUT R5, R0, 0x80, R5, 0xf8, !PT ;  /* 0x0000008000057812 */ /* 0x000fe200078ef805 */
[----:B------:R-:W-:-:S04]  /*52f0*/  IMAD.MOV.U32 R25, RZ, RZ, R26 ;  /* 0x000000ffff197224 */ /* 0x000fc800078e001a */
[----:B------:R1:W-:Y:S01]  /*5300*/  STG.E.U8 desc[UR36][R8.64], R5 ;  /* 0x0000000508007986 */ /* 0x0003e2000c101124 */
[----:B------:R-:W-:Y:S05]  /*5310*/  BRA `(.L_x_10072) ;  /* 0x0000000800087947 */ /* 0x000fea0003800000 */
.L_x_10083:
        /* <DEDUP_REMOVED lines=14> */
.L_x_10087:
[----:B------:R-:W-:Y:S05]  /*5400*/  BSYNC.RECONVERGENT B0 ;  /* 0x0000000000007941 */ /* 0x000fea0003800200 */
.L_x_10086:
[----:B------:R-:W-:Y:S01]  /*5410*/  LOP3.LUT R3, R0, 0x80, R7, 0xf8, !PT ;  /* 0x0000008000037812 */ /* 0x000fe200078ef807 */
[----:B------:R-:W-:-:S04]  /*5420*/  IMAD.MOV.U32 R25, RZ, RZ, R26 ;  /* 0x000000ffff197224 */ /* 0x000fc800078e001a */
[----:B------:R0:W-:Y:S01]  /*5430*/  STG.E.U8 desc[UR36][R8.64], R3 ;  /* 0x0000000308007986 */ /* 0x0001e2000c101124 */
[----:B------:R-:W-:Y:S05]  /*5440*/  BRA `(.L_x_10072) ;  /* 0x0000000400bc7947 */ /* 0x000fea0003800000 */
.L_x_10082:
[----:B----4-:R-:W-:Y:S01]  /*5450*/  F2FP.BF16.F32.PACK_AB R4, RZ, R4 ;  /* 0x00000004ff04723e */ /* 0x010fe200000010ff */
[----:B------:R-:W-:-:S04]  /*5460*/  IMAD.MOV.U32 R25, RZ, RZ, R26 ;  /* 0x000000ffff197224 */ /* 0x000fc800078e001a */
[----:B------:R0:W-:Y:S01]  /*5470*/  STG.E.U16 desc[UR36][R8.64], R4 ;  /* 0x0000000408007986 */ /* 0x0001e2000c101524 */
[----:B------:R-:W-:Y:S05]  /*5480*/  BRA `(.L_x_10072) ;  /* 0x0000000400ac7947 */ /* 0x000fea0003800000 */
.L_x_10079:
        /* <DEDUP_REMOVED lines=12> */
.L_x_10090:
        /* <DEDUP_REMOVED lines=12> */
.L_x_10093:
[----:B------:R-:W-:-:S04]  /*5610*/  SHF.R.U32.HI R0, RZ, 0x14, R4 ;  /* 0x00000014ff007819 */ /* 0x000fc80000011604 */
[----:B------:R-:W-:-:S04]  /*5620*/  LOP3.LUT R3, R0, 0x1, RZ, 0xc0, !PT ;  /* 0x0000000100037812 */ /* 0x000fc800078ec0ff */
[----:B------:R-:W-:-:S04]  /*5630*/  IADD3 R0, PT, PT, R4, 0x487ffff, R3 ;  /* 0x0487ffff04007810 */ /* 0x000fc80007ffe003 */
[----:B------:R-:W-:-:S04]  /*5640*/  SHF.R.U32.HI R0, RZ, 0x14, R0 ;  /* 0x00000014ff007819 */ /* 0x000fc80000011600 */
[----:B------:R-:W-:-:S07]  /*5650*/  LOP3.LUT R3, R0, 0xff, RZ, 0xc0, !PT ;  /* 0x000000ff00037812 */ /* 0x000fce00078ec0ff */
.L_x_10094:
[----:B----4-:R-:W-:-:S04]  /*5660*/  SHF.R.U32.HI R4, RZ, 0x18, R4 ;  /* 0x00000018ff047819 */ /* 0x010fc80000011604 */
[----:B------:R-:W-:-:S04]  /*5670*/  LOP3.LUT R3, R3, 0x80, R4, 0xf8, !PT ;  /* 0x0000008003037812 */ /* 0x000fc800078ef804 */
[----:B------:R-:W-:-:S07]  /*5680*/  PRMT R0, R3, 0x7610, R0 ;  /* 0x0000761003007816 */ /* 0x000fce0000000000 */
.L_x_10092:
[----:B------:R-:W-:Y:S05]  /*5690*/  BSYNC.RECONVERGENT B0 ;  /* 0x0000000000007941 */ /* 0x000fea0003800200 */
.L_x_10091:
[----:B------:R0:W-:Y:S01]  /*56a0*/  STG.E.U8 desc[UR36][R8.64], R0 ;  /* 0x0000000008007986 */ /* 0x0001e2000c101124 */
[----:B------:R-:W-:Y:S01]  /*56b0*/  IMAD.MOV.U32 R25, RZ, RZ, R26 ;  /* 0x000000ffff197224 */ /* 0x000fe200078e001a */
[----:B------:R-:W-:Y:S06]  /*56c0*/  BRA `(.L_x_10072) ;  /* 0x00000004001c7947 */ /* 0x000fec0003800000 */
.L_x_10089:
        /* <DEDUP_REMOVED lines=12> */
.L_x_10097:
[----:B------:R-:W-:-:S04]  /*5790*/  SHF.R.U32.HI R0, RZ, 0x15, R4 ;  /* 0x00000015ff007819 */ /* 0x000fc80000011604 */
[----:B------:R-:W-:-:S04]  /*57a0*/  LOP3.LUT R3, R0, 0x1, RZ, 0xc0, !PT ;  /* 0x0000000100037812 */ /* 0x000fc800078ec0ff */
[----:B------:R-:W-:-:S04]  /*57b0*/  IADD3 R0, PT, PT, R4, 0x88fffff, R3 ;  /* 0x088fffff04007810 */ /* 0x000fc80007ffe003 */
[----:B------:R-:W-:-:S04]  /*57c0*/  SHF.R.U32.HI R0, RZ, 0x15, R0 ;  /* 0x00000015ff007819 */ /* 0x000fc80000011600 */
[----:B------:R-:W-:-:S07]  /*57d0*/  LOP3.LUT R3, R0, 0xff, RZ, 0xc0, !PT ;  /* 0x000000ff00037812 */ /* 0x000fce00078ec0ff */
.L_x_10098:
[----:B----4-:R-:W-:-:S04]  /*57e0*/  SHF.R.U32.HI R4, RZ, 0x18, R4 ;  /* 0x00000018ff047819 */ /* 0x010fc80000011604 */
[----:B------:R-:W-:-:S04]  /*57f0*/  LOP3.LUT R3, R3, 0x80, R4, 0xf8, !PT ;  /* 0x0000008003037812 */ /* 0x000fc800078ef804 */
[----:B------:R-:W-:-:S07]  /*5800*/  PRMT R0, R3, 0x7610, R0 ;  /* 0x0000761003007816 */ /* 0x000fce0000000000 */
.L_x_10096:
[----:B------:R-:W-:Y:S05]  /*5810*/  BSYNC.RECONVERGENT B0 ;  /* 0x0000000000007941 */ /* 0x000fea0003800200 */
.L_x_10095:
[----:B------:R0:W-:Y:S01]  /*5820*/  STG.E.U8 desc[UR36][R8.64], R0 ;  /* 0x0000000008007986 */ /* 0x0001e2000c101124 */
[----:B------:R-:W-:Y:S01]  /*5830*/  IMAD.MOV.U32 R25, RZ, RZ, R26 ;  /* 0x000000ffff197224 */ /* 0x000fe200078e001a */
[----:B------:R-:W-:Y:S06]  /*5840*/  BRA `(.L_x_10072) ;  /* 0x0000000000bc7947 */ /* 0x000fec0003800000 */
.L_x_10088:
[----:B------:R-:W-:-:S13]  /*5850*/  ISETP.NE.AND P0, PT, R0, 0x1c, PT ;  /* 0x0000001c0000780c */ /* 0x000fda0003f05270 */
[----:B------:R-:W-:Y:S05]  /*5860*/  @!P0 BRA `(.L_x_10099) ;  /* 0x0000000000a88947 */ /* 0x000fea0003800000 */
[----:B------:R-:W-:-:S13]  /*5870*/  ISETP.NE.AND P0, PT, R0, 0x1d, PT ;  /* 0x0000001d0000780c */ /* 0x000fda0003f05270 */
[----:B------:R-:W-:Y:S05]  /*5880*/  @!P0 BRA `(.L_x_10100) ;  /* 0x0000000000908947 */ /* 0x000fea0003800000 */
[----:B------:R-:W-:-:S13]  /*5890*/  ISETP.NE.AND P0, PT, R0, 0x2c, PT ;  /* 0x0000002c0000780c */ /* 0x000fda0003f05270 */
[----:B------:R-:W-:Y:S05]  /*58a0*/  @!P0 BRA `(.L_x_10101) ;  /* 0x0000000000488947 */ /* 0x000fea0003800000 */
.L_x_10071:
[----:B------:R-:W-:Y:S01]  /*58b0*/  MOV R14, 0x0 ;  /* 0x00000000000e7802 */ /* 0x000fe20000000f00 */
[----:B------:R-:W4:Y:S01]  /*58c0*/  LDCU.64 UR6, c[0x4][0x178] ;  /* 0x01002f00ff0677ac */ /* 0x000f220008000a00 */
[----:B------:R-:W-:Y:S02]  /*58d0*/  IMAD.MOV.U32 R8, RZ, RZ, 0x65 ;  /* 0x00000065ff087424 */ /* 0x000fe400078e00ff */
[----:B------:R-:W-:Y:S01]  /*58e0*/  IMAD.MOV.U32 R12, RZ, RZ, 0x1 ;  /* 0x00000001ff0c7424 */ /* 0x000fe200078e00ff */
[----:B------:R-:W2:Y:S01]  /*58f0*/  LDCU.64 UR8, c[0x4][0x180] ;  /* 0x01003000ff0877ac */ /* 0x000ea20008000a00 */
[----:B------:R-:W0:Y:S01]  /*5900*/  LDC.64 R14, c[0x4][R14] ;  /* 0x010000000e0e7b82 */ /* 0x000e220000000a00 */
[----:B------:R-:W-:Y:S01]  /*5910*/  IMAD.MOV.U32 R13, RZ, RZ, RZ ;  /* 0x000000ffff0d7224 */ /* 0x000fe200078e00ff */
[----:B------:R-:W1:Y:S01]  /*5920*/  LDCU.64 UR4, c[0x4][0x70] ;  /* 0x01000e00ff0477ac */ /* 0x000e620008000a00 */
[----:B----4-:R-:W-:Y:S02]  /*5930*/  IMAD.U32 R4, RZ, RZ, UR6 ;  /* 0x00000006ff047e24 */ /* 0x010fe4000f8e00ff */
[----:B------:R-:W-:-:S02]  /*5940*/  IMAD.U32 R5, RZ, RZ, UR7 ;  /* 0x00000007ff057e24 */ /* 0x000fc4000f8e00ff */
[----:B--2---:R-:W-:Y:S02]  /*5950*/  IMAD.U32 R6, RZ, RZ, UR8 ;  /* 0x00000008ff067e24 */ /* 0x004fe4000f8e00ff */
[----:B------:R-:W-:Y:S02]  /*5960*/  IMAD.U32 R7, RZ, RZ, UR9 ;  /* 0x00000009ff077e24 */ /* 0x000fe4000f8e00ff */
[----:B-1----:R-:W-:Y:S02]  /*5970*/  IMAD.U32 R10, RZ, RZ, UR4 ;  /* 0x00000004ff0a7e24 */ /* 0x002fe4000f8e00ff */
[----:B------:R-:W-:-:S07]  /*5980*/  IMAD.U32 R11, RZ, RZ, UR5 ;  /* 0x00000005ff0b7e24 */ /* 0x000fce000f8e00ff */
[----:B------:R-:W-:-:S07]  /*5990*/  LEPC R20, `(.L_x_10102) ;  /* 0x000000001014794e */ /* 0x000fce0000000000 */
[----:B0--3--:R-:W-:Y:S05]  /*59a0*/  CALL.ABS.NOINC R14 ;  /* 0x000000000e007343 */ /* 0x009fea0003c00000 */
.L_x_10102:
[----:B------:R-:W-:Y:S01]  /*59b0*/  IMAD.MOV.U32 R25, RZ, RZ, R26 ;  /* 0x000000ffff197224 */ /* 0x000fe200078e001a */
[----:B------:R-:W-:Y:S06]  /*59c0*/  BRA `(.L_x_10072) ;  /* 0x00000000005c7947 */ /* 0x000fec0003800000 */
.L_x_10101:
        /* <DEDUP_REMOVED lines=16> */
.L_x_10100:
[----:B----4-:R-:W0:Y:S01]  /*5ad0*/  F2I.U64.TRUNC R4, R4 ;  /* 0x0000000400047311 */ /* 0x010e22000020d800 */
[----:B------:R-:W-:Y:S01]  /*5ae0*/  IMAD.MOV.U32 R25, RZ, RZ, R26 ;  /* 0x000000ffff197224 */ /* 0x000fe200078e001a */
[----:B0-----:R0:W-:Y:S01]  /*5af0*/  STG.E.64 desc[UR36][R8.64], R4 ;  /* 0x0000000408007986 */ /* 0x0011e2000c101b24 */
[----:B------:R-:W-:Y:S05]  /*5b00*/  BRA `(.L_x_10072) ;  /* 0x00000000000c7947 */ /* 0x000fea0003800000 */
.L_x_10099:
[----:B------:R-:W0:Y:S01]  /*5b10*/  F2I.FTZ.U32.TRUNC.NTZ R3, R4 ;  /* 0x0000000400037305 */ /* 0x000e22000021f000 */
[----:B------:R-:W-:Y:S01]  /*5b20*/  IMAD.MOV.U32 R25, RZ, RZ, R26 ;  /* 0x000000ffff197224 */ /* 0x000fe200078e001a */
[----:B0-----:R0:W-:Y:S06]  /*5b30*/  STG.E desc[UR36][R8.64], R3 ;  /* 0x0000000308007986 */ /* 0x0011ec000c101924 */
.L_x_10072:
[----:B------:R-:W-:-:S13]  /*5b40*/  ISETP.GE.AND P0, PT, R25, R17, PT ;  /* 0x000000111900720c */ /* 0x000fda0003f06270 */
[----:B------:R-:W-:Y:S05]  /*5b50*/  @P0 BREAK.RELIABLE B6 ;  /* 0x0000000000060942 */ /* 0x000fea0003800100 */
[----:B------:R-:W-:Y:S05]  /*5b60*/  @P0 BRA `(.L_x_10103) ;  /* 0x0000001c00300947 */ /* 0x000fea0003800000 */
[----:B------:R-:W5:Y:S01]  /*5b70*/  LDCU UR4, c[0x0][0x3b0] ;  /* 0x00007600ff0477ac */ /* 0x000f620008000800 */
[----:B01----:R-:W0:Y:S01]  /*5b80*/  LDC.64 R8, c[0x0][0x390] ;  /* 0x0000e400ff087b82 */ /* 0x003e220000000a00 */
[----:B------:R-:W-:Y:S01]  /*5b90*/  IMAD R0, R2, 0x200, R25 ;  /* 0x0000020002007824 */ /* 0x000fe200078e0219 */
[----:B----4-:R-:W-:-:S03]  /*5ba0*/  PRMT R4, R16, 0x9910, RZ ;  /* 0x0000991010047816 */ /* 0x010fc600000000ff */
        /* <DEDUP_REMOVED lines=17> */
.L_x_10107:
[----:B------:R-:W0:Y:S02]  /*5cc0*/  F2I.S64.TRUNC R18, R18 ;  /* 0x0000001200127311 */ /* 0x000e24000020d900 */
[----:B0-----:R-:W-:-:S05]  /*5cd0*/  IMAD.MOV.U32 R3, RZ, RZ, R18 ;  /* 0x000000ffff037224 */ /* 0x001fca00078e0012 */
[----:B------:R0:W-:Y:S01]  /*5ce0*/  STG.E.U8 desc[UR36][R8.64], R3 ;  /* 0x0000000308007986 */ /* 0x0001e2000c101124 */
[----:B------:R-:W-:Y:S05]  /*5cf0*/  BRA `(.L_x_10109) ;  /* 0x0000000c00287947 */ /* 0x000fea0003800000 */
.L_x_10106:
[----:B------:R-:W-:-:S13]  /*5d00*/  ISETP.NE.AND P0, PT, R0, 0x2, PT ;  /* 0x000000020000780c */ /* 0x000fda0003f05270 */
[----:B------:R-:W-:Y:S05]  /*5d10*/  @!P0 BRA `(.L_x_10110) ;  /* 0x0000000000288947 */ /* 0x000fea0003800000 */
[----:B------:R-:W-:-:S13]  /*5d20*/  ISETP.NE.AND P0, PT, R0, 0x3, PT ;  /* 0x000000030000780c */ /* 0x000fda0003f05270 */
[----:B------:R-:W-:Y:S05]  /*5d30*/  @!P0 BRA `(.L_x_10111) ;  /* 0x0000000000148947 */ /* 0x000fea0003800000 */
[----:B------:R-:W-:-:S13]  /*5d40*/  ISETP.NE.AND P0, PT, R0, 0x4, PT ;  /* 0x000000040000780c */ /* 0x000fda0003f05270 */
[----:B------:R-:W-:Y:S05]  /*5d50*/  @P0 BRA `(.L_x_10108) ;  /* 0x0000000800380947 */ /* 0x000fea0003800000 */
[----:B------:R-:W0:Y:S02]  /*5d60*/  F2I.S64.TRUNC R18, R18 ;  /* 0x0000001200127311 */ /* 0x000e24000020d900 */
[----:B0-----:R1:W-:Y:S01]  /*5d70*/  STG.E.64 desc[UR36][R8.64], R18 ;  /* 0x0000001208007986 */ /* 0x0013e2000c101b24 */
[----:B------:R-:W-:Y:S05]  /*5d80*/  BRA `(.L_x_10109) ;  /* 0x0000000c00047947 */ /* 0x000fea0003800000 */
.L_x_10111:
[----:B------:R-:W0:Y:S02]  /*5d90*/  F2I.FTZ.TRUNC.NTZ R3, R18 ;  /* 0x0000001200037305 */ /* 0x000e24000021f100 */
[----:B0-----:R4:W-:Y:S01]  /*5da0*/  STG.E desc[UR36][R8.64], R3 ;  /* 0x0000000308007986 */ /* 0x0019e2000c101924 */
[----:B------:R-:W-:Y:S05]  /*5db0*/  BRA `(.L_x_10109) ;  /* 0x0000000800f87947 */ /* 0x000fea0003800000 */
.L_x_10110:
[----:B------:R-:W0:Y:S02]  /*5dc0*/  F2I.FTZ.TRUNC.NTZ R3, R18 ;  /* 0x0000001200037305 */ /* 0x000e24000021f100 */
[----:B0-----:R0:W-:Y:S01]  /*5dd0*/  STG.E.U16 desc[UR36][R8.64], R3 ;  /* 0x0000000308007986 */ /* 0x0011e2000c101524 */
[----:B------:R-:W-:Y:S05]  /*5de0*/  BRA `(.L_x_10109) ;  /* 0x0000000800ec7947 */ /* 0x000fea0003800000 */
.L_x_10105:
        /* <DEDUP_REMOVED lines=8> */
.L_x_10113:
[----:B------:R-:W-:-:S05]  /*5e70*/  F2FP.F16.F32.PACK_AB R18, RZ, R18 ;  /* 0x00000012ff12723e */ /* 0x000fca00000000ff */
[----:B------:R0:W-:Y:S01]  /*5e80*/  STG.E.U16 desc[UR36][R8.64], R18 ;  /* 0x0000001208007986 */ /* 0x0001e2000c101524 */
[----:B------:R-:W-:Y:S05]  /*5e90*/  BRA `(.L_x_10109) ;  /* 0x0000000800c07947 */ /* 0x000fea0003800000 */
.L_x_10112:
[----:B------:R-:W-:-:S13]  /*5ea0*/  ISETP.NE.AND P0, PT, R0, 0x7, PT ;  /* 0x000000070000780c */ /* 0x000fda0003f05270 */
[----:B------:R-:W-:Y:S05]  /*5eb0*/  @!P0 BRA `(.L_x_10114) ;  /* 0x00000000002c8947 */ /* 0x000fea0003800000 */
[----:B------:R-:W-:-:S13]  /*5ec0*/  ISETP.NE.AND P0, PT, R0, 0x8, PT ;  /* 0x000000080000780c */ /* 0x000fda0003f05270 */
[----:B------:R-:W-:Y:S05]  /*5ed0*/  @!P0 BRA `(.L_x_10115) ;  /* 0x0000000000148947 */ /* 0x000fea0003800000 */
[----:B------:R-:W-:-:S13]  /*5ee0*/  ISETP.NE.AND P0, PT, R0, 0x9, PT ;  /* 0x000000090000780c */ /* 0x000fda0003f05270 */
[----:B------:R-:W-:Y:S05]  /*5ef0*/  @P0 BRA `(.L_x_10108) ;  /* 0x0000000400d00947 */ /* 0x000fea0003800000 */
[----:B------:R-:W-:-:S05]  /*5f00*/  IMAD.MOV.U32 R19, RZ, RZ, RZ ;  /* 0x000000ffff137224 */ /* 0x000fca00078e00ff */
[----:B------:R0:W-:Y:S01]  /*5f10*/  STG.E.64 desc[UR36][R8.64], R18 ;  /* 0x0000001208007986 */ /* 0x0001e2000c101b24 */
[----:B------:R-:W-:Y:S05]  /*5f20*/  BRA `(.L_x_10109) ;  /* 0x00000008009c7947 */ /* 0x000fea0003800000 */
.L_x_10115:
[----:B------:R-:W-:-:S04]  /*5f30*/  F2FP.F16.F32.PACK_AB R3, RZ, R18 ;  /* 0x00000012ff03723e */ /* 0x000fc800000000ff */
[----:B------:R-:W-:-:S05]  /*5f40*/  PRMT R3, R3, 0x5410, RZ ;  /* 0x0000541003037816 */ /* 0x000fca00000000ff */
[----:B------:R0:W-:Y:S01]  /*5f50*/  STG.E desc[UR36][R8.64], R3 ;  /* 0x0000000308007986 */ /* 0x0001e2000c101924 */
[----:B------:R-:W-:Y:S05]  /*5f60*/  BRA `(.L_x_10109) ;  /* 0x00000008008c7947 */ /* 0x000fea0003800000 */
.L_x_10114:
[----:B------:R-:W-:-:S06]  /*5f70*/  FMUL.FTZ R4, R18, 1 ;  /* 0x3f80000012047820 */ /* 0x000fcc0000410000 */
[----:B------:R-:W0:Y:S02]  /*5f80*/  F2F.F64.F32 R4, R4 ;  /* 0x0000000400047310 */ /* 0x000e240000201800 */
[----:B0-----:R0:W-:Y:S01]  /*5f90*/  STG.E.64 desc[UR36][R8.64], R4 ;  /* 0x0000000408007986 */ /* 0x0011e2000c101b24 */
[----:B------:R-:W-:Y:S05]  /*5fa0*/  BRA `(.L_x_10109) ;  /* 0x00000008007c7947 */ /* 0x000fea0003800000 */
.L_x_10104:
        /* <DEDUP_REMOVED lines=13> */
.L_x_10119:
        /* <DEDUP_REMOVED lines=16> */
.L_x_10122:
[----:B------:R-:W-:-:S04]  /*6180*/  SHF.R.U32.HI R18, RZ, 0x18, R18 ;  /* 0x00000018ff127819 */ /* 0x000fc80000011612 */
[----:B------:R-:W-:-:S04]  /*6190*/  LOP3.LUT R3, R3, 0x80, R18, 0xf8, !PT ;  /* 0x0000008003037812 */ /* 0x000fc800078ef812 */
[----:B------:R-:W-:-:S07]  /*61a0*/  PRMT R4, R3, 0x7610, R4 ;  /* 0x0000761003047816 */ /* 0x000fce0000000004 */
.L_x_10121:
[----:B------:R-:W-:Y:S05]  /*61b0*/  BSYNC.RECONVERGENT B0 ;  /* 0x0000000000007941 */ /* 0x000fea0003800200 */
.L_x_10120:
[----:B------:R0:W-:Y:S01]  /*61c0*/  STG.E.U8 desc[UR36][R8.64], R4 ;  /* 0x0000000408007986 */ /* 0x0001e2000c101124 */
[----:B------:R-:W-:Y:S05]  /*61d0*/  BRA `(.L_x_10109) ;  /* 0x0000000400f07947 */ /* 0x000fea0003800000 */
.L_x_10118:
        /* <DEDUP_REMOVED lines=16> */
.L_x_10125:
[----:B------:R-:W-:-:S04]  /*62e0*/  SHF.R.U32.HI R18, RZ, 0x18, R18 ;  /* 0x00000018ff127819 */ /* 0x000fc80000011612 */
[----:B------:R-:W-:-:S04]  /*62f0*/  LOP3.LUT R3, R3, 0x80, R18, 0xf8, !PT ;  /* 0x0000008003037812 */ /* 0x000fc800078ef812 */
[----:B------:R-:W-:-:S07]  /*6300*/  PRMT R4, R3, 0x7610, R4 ;  /* 0x0000761003047816 */ /* 0x000fce0000000004 */
.L_x_10124:
[----:B------:R-:W-:Y:S05]  /*6310*/  BSYNC.RECONVERGENT B0 ;  /* 0x0000000000007941 */ /* 0x000fea0003800200 */
.L_x_10123:
[----:B------:R0:W-:Y:S01]  /*6320*/  STG.E.U8 desc[UR36][R8.64], R4 ;  /* 0x0000000408007986 */ /* 0x0001e2000c101124 */
[----:B------:R-:W-:Y:S05]  /*6330*/  BRA `(.L_x_10109) ;  /* 0x0000000400987947 */ /* 0x000fea0003800000 */
.L_x_10117:
        /* <DEDUP_REMOVED lines=21> */
.L_x_10127:
[----:B------:R-:W0:Y:S02]  /*6490*/  F2I.U64.TRUNC R18, R18 ;  /* 0x0000001200127311 */ /* 0x000e24000020d800 */
[----:B0-----:R0:W-:Y:S01]  /*64a0*/  STG.E.64 desc[UR36][R8.64], R18 ;  /* 0x0000001208007986 */ /* 0x0011e2000c101b24 */
[----:B------:R-:W-:Y:S05]  /*64b0*/  BRA `(.L_x_10109) ;  /* 0x0000000400387947 */ /* 0x000fea0003800000 */
.L_x_10126:
[----:B------:R-:W0:Y:S02]  /*64c0*/  F2I.FTZ.U32.TRUNC.NTZ R3, R18 ;  /* 0x0000001200037305 */ /* 0x000e24000021f000 */
[----:B0-----:R0:W-:Y:S01]  /*64d0*/  STG.E desc[UR36][R8.64], R3 ;  /* 0x0000000308007986 */ /* 0x0011e2000c101924 */
[----:B------:R-:W-:Y:S05]  /*64e0*/  BRA `(.L_x_10109) ;  /* 0x00000004002c7947 */ /* 0x000fea0003800000 */
.L_x_10116:
        /* <DEDUP_REMOVED lines=10> */
.L_x_10129:
[----:B------:R-:W-:Y:S01]  /*6590*/  FMUL.FTZ R4, R18, 1 ;  /* 0x3f80000012047820 */ /* 0x000fe20000410000 */
[----:B--2---:R-:W-:-:S05]  /*65a0*/  CS2R R6, SRZ ;  /* 0x0000000000067805 */ /* 0x004fca000001ff00 */
[----:B------:R-:W0:Y:S02]  /*65b0*/  F2F.F64.F32 R4, R4 ;  /* 0x0000000400047310 */ /* 0x000e240000201800 */
[----:B0-----:R0:W-:Y:S01]  /*65c0*/  STG.E.128 desc[UR36][R8.64], R4 ;  /* 0x0000000408007986 */ /* 0x0011e2000c101d24 */
[----:B------:R-:W-:Y:S05]  /*65d0*/  BRA `(.L_x_10109) ;  /* 0x0000000000f07947 */ /* 0x000fea0003800000 */
.L_x_10128:
[----:B------:R-:W-:-:S13]  /*65e0*/  ISETP.NE.AND P0, PT, R0, 0xf, PT ;  /* 0x0000000f0000780c */ /* 0x000fda0003f05270 */
[----:B------:R-:W-:Y:S05]  /*65f0*/  @!P0 BRA `(.L_x_10130) ;  /* 0x0000000000e08947 */ /* 0x000fea0003800000 */
[----:B------:R-:W-:-:S13]  /*6600*/  ISETP.NE.AND P0, PT, R0, 0x17, PT ;  /* 0x000000170000780c */ /* 0x000fda0003f05270 */
[----:B------:R-:W-:Y:S05]  /*6610*/  @!P0 BRA `(.L_x_10131) ;  /* 0x00000000008c8947 */ /* 0x000fea0003800000 */
[----:B------:R-:W-:-:S13]  /*6620*/  ISETP.NE.AND P0, PT, R0, 0x18, PT ;  /* 0x000000180000780c */ /* 0x000fda0003f05270 */
[----:B------:R-:W-:Y:S05]  /*6630*/  @!P0 BRA `(.L_x_10132) ;  /* 0x0000000000448947 */ /* 0x000fea0003800000 */
.L_x_10108:
[----:B------:R-:W-:Y:S01]  /*6640*/  MOV R14, 0x0 ;  /* 0x00000000000e7802 */ /* 0x000fe20000000f00 */
[----:B------:R-:W0:Y:S01]  /*6650*/  LDCU.64 UR4, c[0x4][0x178] ;  /* 0x01002f00ff0477ac */ /* 0x000e220008000a00 */
[----:B------:R-:W-:Y:S02]  /*6660*/  IMAD.MOV.U32 R8, RZ, RZ, 0x65 ;  /* 0x00000065ff087424 */ /* 0x000fe400078e00ff */
[----:B------:R-:W-:Y:S01]  /*6670*/  IMAD.MOV.U32 R12, RZ, RZ, 0x1 ;  /* 0x00000001ff0c7424 */ /* 0x000fe200078e00ff */
[----:B------:R-:W2:Y:S01]  /*6680*/  LDCU.64 UR6, c[0x4][0x180] ;  /* 0x01003000ff0677ac */ /* 0x000ea20008000a00 */
[----:B------:R-:W1:Y:S01]  /*6690*/  LDC.64 R14, c[0x4][R14] ;  /* 0x010000000e0e7b82 */ /* 0x000e620000000a00 */
[----:B------:R-:W-:Y:S01]  /*66a0*/  IMAD.MOV.U32 R13, RZ, RZ, RZ ;  /* 0x000000ffff0d7224 */ /* 0x000fe200078e00ff */
[----:B------:R-:W4:Y:S01]  /*66b0*/  LDCU.64 UR8, c[0x4][0x70] ;  /* 0x01000e00ff0877ac */ /* 0x000f220008000a00 */
[----:B0-----:R-:W-:Y:S02]  /*66c0*/  IMAD.U32 R4, RZ, RZ, UR4 ;  /* 0x00000004ff047e24 */ /* 0x001fe4000f8e00ff */
[----:B------:R-:W-:-:S02]  /*66d0*/  IMAD.U32 R5, RZ, RZ, UR5 ;  /* 0x00000005ff057e24 */ /* 0x000fc4000f8e00ff */
[----:B--2---:R-:W-:Y:S02]  /*66e0*/  IMAD.U32 R6, RZ, RZ, UR6 ;  /* 0x00000006ff067e24 */ /* 0x004fe4000f8e00ff */
[----:B------:R-:W-:Y:S02]  /*66f0*/  IMAD.U32 R7, RZ, RZ, UR7 ;  /* 0x00000007ff077e24 */ /* 0x000fe4000f8e00ff */
[----:B----4-:R-:W-:Y:S02]  /*6700*/  IMAD.U32 R10, RZ, RZ, UR8 ;  /* 0x00000008ff0a7e24 */ /* 0x010fe4000f8e00ff */
[----:B------:R-:W-:-:S07]  /*6710*/  IMAD.U32 R11, RZ, RZ, UR9 ;  /* 0x00000009ff0b7e24 */ /* 0x000fce000f8e00ff */
[----:B------:R-:W-:-:S07]  /*6720*/  LEPC R20, `(.L_x_10133) ;  /* 0x000000001014794e */ /* 0x000fce0000000000 */
[----:B-1-3--:R-:W-:Y:S05]  /*6730*/  CALL.ABS.NOINC R14 ;  /* 0x000000000e007343 */ /* 0x00afea0003c00000 */
.L_x_10133:
[----:B------:R-:W-:Y:S05]  /*6740*/  BRA `(.L_x_10109) ;  /* 0x0000000000947947 */ /* 0x000fea0003800000 */
.L_x_10132:
        /* <DEDUP_REMOVED lines=12> */
.L_x_10135:
[----:B------:R-:W-:Y:S05]  /*6810*/  BSYNC.RECONVERGENT B0 ;  /* 0x0000000000007941 */ /* 0x000fea0003800200 */
.L_x_10134:
[----:B------:R-:W-:-:S05]  /*6820*/  LOP3.LUT R3, R0, 0x80, R5, 0xf8, !PT ;  /* 0x0000008000037812 */ /* 0x000fca00078ef805 */
[----:B------:R0:W-:Y:S01]  /*6830*/  STG.E.U8 desc[UR36][R8.64], R3 ;  /* 0x0000000308007986 */ /* 0x0001e2000c101124 */
[----:B------:R-:W-:Y:S05]  /*6840*/  BRA `(.L_x_10109) ;  /* 0x0000000000547947 */ /* 0x000fea0003800000 */
.L_x_10131:
        /* <DEDUP_REMOVED lines=11> */
.L_x_10137:
[----:B------:R-:W-:Y:S01]  /*6900*/  IMAD.MOV.U32 R0, RZ, RZ, 0x7f ;  /* 0x0000007fff007424 */ /* 0x000fe200078e00ff */
[----:B------:R-:W-:-:S04]  /*6910*/  ISETP.GT.U32.AND P0, PT, R4, 0x7f800000, PT ;  /* 0x7f8000000400780c */ /* 0x000fc80003f04070 */
[----:B------:R-:W-:-:S09]  /*6920*/  SEL R0, R0, 0x7c, P0 ;  /* 0x0000007c00007807 */ /* 0x000fd20000000000 */
.L_x_10138:
[----:B------:R-:W-:Y:S05]  /*6930*/  BSYNC.RECONVERGENT B0 ;  /* 0x0000000000007941 */ /* 0x000fea0003800200 */
.L_x_10136:
[----:B------:R-:W-:-:S04]  /*6940*/  SHF.R.U32.HI R3, RZ, 0x18, R18 ;  /* 0x00000018ff037819 */ /* 0x000fc80000011612 */
[----:B------:R-:W-:-:S05]  /*6950*/  LOP3.LUT R3, R0, 0x80, R3, 0xf8, !PT ;  /* 0x0000008000037812 */ /* 0x000fca00078ef803 */
[----:B------:R0:W-:Y:S01]  /*6960*/  STG.E.U8 desc[UR36][R8.64], R3 ;  /* 0x0000000308007986 */ /* 0x0001e2000c101124 */
[----:B------:R-:W-:Y:S05]  /*6970*/  BRA `(.L_x_10109) ;  /* 0x0000000000087947 */ /* 0x000fea0003800000 */
.L_x_10130:
[----:B------:R-:W-:-:S05]  /*6980*/  F2FP.BF16.F32.PACK_AB R18, RZ, R18 ;  /* 0x00000012ff12723e */ /* 0x000fca00000010ff */
[----:B------:R0:W-:Y:S02]  /*6990*/  STG.E.U16 desc[UR36][R8.64], R18 ;  /* 0x0000001208007986 */ /* 0x0001e4000c101524 */
.L_x_10109:
[----:B------:R-:W-:-:S07]  /*69a0*/  VIADD R25, R25, 0x80 ;  /* 0x0000008019197836 */ /* 0x000fce0000000000 */
.L_x_10066:
[----:B------:R-:W-:-:S13]  /*69b0*/  ISETP.GE.AND P0, PT, R25, R17, PT ;  /* 0x000000111900720c */ /* 0x000fda0003f06270 */
[----:B------:R-:W-:Y:S05]  /*69c0*/  @P0 BREAK.RELIABLE B6 ;  /* 0x0000000000060942 */ /* 0x000fea0003800100 */
[----:B------:R-:W-:Y:S05]  /*69d0*/  @P0 BRA `(.L_x_10103) ;  /* 0x0000000c00940947 */ /* 0x000fea0003800000 */
[----:B------:R-:W-:Y:S05]  /*69e0*/  BSYNC.RELIABLE B6 ;  /* 0x0000000000067941 */ /* 0x000fea0003800100 */
.L_x_10065:
[----:B------:R-:W5:Y:S01]  /*69f0*/  LDCU UR4, c[0x0][0x3b0] ;  /* 0x00007600ff0477ac */ /* 0x000f620008000800 */
[----:B01--4-:R-:W0:Y:S01]  /*6a00*/  LDC.64 R8, c[0x0][0x390] ;  /* 0x0000e400ff087b82 */ /* 0x013e220000000a00 */
        /* <DEDUP_REMOVED lines=16> */
[----:B---3--:R-:W0:Y:S02]  /*6b10*/  F2I.FTZ.TRUNC.NTZ R3, R22 ;  /* 0x0000001600037305 */ /* 0x008e24000021f100 */
[----:B0-----:R0:W-:Y:S01]  /*6b20*/  STG.E.U8 desc[UR36][R8.64], R3 ;  /* 0x0000000308007986 */ /* 0x0011e2000c101124 */
[----:B------:R-:W-:Y:S05]  /*6b30*/  BRA `(.L_x_10144) ;  /* 0x0000000c00387947 */ /* 0x000fea0003800000 */
.L_x_10142:
[----:B---3--:R-:W0:Y:S02]  /*6b40*/  F2I.S64.TRUNC R22, R22 ;  /* 0x0000001600167311 */ /* 0x008e24000020d900 */
[----:B0-----:R-:W-:-:S05]  /*6b50*/  IMAD.MOV.U32 R3, RZ, RZ, R22 ;  /* 0x000000ffff037224 */ /* 0x001fca00078e0016 */
[----:B------:R0:W-:Y:S01]  /*6b60*/  STG.E.U8 desc[UR36][R8.64], R3 ;  /* 0x0000000308007986 */ /* 0x0001e2000c101124 */
[----:B------:R-:W-:Y:S05]  /*6b70*/  BRA `(.L_x_10144) ;  /* 0x0000000c00287947 */ /* 0x000fea0003800000 */
.L_x_10141:
[----:B------:R-:W-:-:S13]  /*6b80*/  ISETP.NE.AND P0, PT, R0, 0x2, PT ;  /* 0x000000020000780c */ /* 0x000fda0003f05270 */
[----:B------:R-:W-:Y:S05]  /*6b90*/  @!P0 BRA `(.L_x_10145) ;  /* 0x0000000000288947 */ /* 0x000fea0003800000 */
[----:B------:R-:W-:-:S13]  /*6ba0*/  ISETP.NE.AND P0, PT, R0, 0x3, PT ;  /* 0x000000030000780c */ /* 0x000fda0003f05270 */
[----:B------:R-:W-:Y:S05]  /*6bb0*/  @!P0 BRA `(.L_x_10146) ;  /* 0x0000000000148947 */ /* 0x000fea0003800000 */
[----:B------:R-:W-:-:S13]  /*6bc0*/  ISETP.NE.AND P0, PT, R0, 0x4, PT ;  /* 0x000000040000780c */ /* 0x000fda0003f05270 */
[----:B------:R-:W-:Y:S05]  /*6bd0*/  @P0 BRA `(.L_x_10143) ;  /* 0x0000000800380947 */ /* 0x000fea0003800000 */
[----:B---3--:R-:W0:Y:S02]  /*6be0*/  F2I.S64.TRUNC R22, R22 ;  /* 0x0000001600167311 */ /* 0x008e24000020d900 */
[----:B0-----:R0:W-:Y:S01]  /*6bf0*/  STG.E.64 desc[UR36][R8.64], R22 ;  /* 0x0000001608007986 */ /* 0x0011e2000c101b24 */
[----:B------:R-:W-:Y:S05]  /*6c00*/  BRA `(.L_x_10144) ;  /* 0x0000000c00047947 */ /* 0x000fea0003800000 */
.L_x_10146:
[----:B---3--:R-:W0:Y:S02]  /*6c10*/  F2I.FTZ.TRUNC.NTZ R3, R22 ;  /* 0x0000001600037305 */ /* 0x008e24000021f100 */
[----:B0-----:R0:W-:Y:S01]  /*6c20*/  STG.E desc[UR36][R8.64], R3 ;  /* 0x0000000308007986 */ /* 0x0011e2000c101924 */
[----:B------:R-:W-:Y:S05]  /*6c30*/  BRA `(.L_x_10144) ;  /* 0x0000000800f87947 */ /* 0x000fea0003800000 */
.L_x_10145:
[----:B---3--:R-:W0:Y:S02]  /*6c40*/  F2I.FTZ.TRUNC.NTZ R3, R22 ;  /* 0x0000001600037305 */ /* 0x008e24000021f100 */
[----:B0-----:R0:W-:Y:S01]  /*6c50*/  STG.E.U16 desc[UR36][R8.64], R3 ;  /* 0x0000000308007986 */ /* 0x0011e2000c101524 */
[----:B------:R-:W-:Y:S05]  /*6c60*/  BRA `(.L_x_10144) ;  /* 0x0000000800ec7947 */ /* 0x000fea0003800000 */
.L_x_10140:
[----:B------:R-:W-:-:S13]  /*6c70*/  ISETP.GT.AND P0, PT, R0, 0x6, PT ;  /* 0x000000060000780c */ /* 0x000fda0003f04270 */
[----:B------:R-:W-:Y:S05]  /*6c80*/  @P0 BRA `(.L_x_10147) ;  /* 0x0000000000240947 */ /* 0x000fea0003800000 */
[----:B------:R-:W-:-:S13]  /*6c90*/  ISETP.NE.AND P0, PT, R0, 0x5, PT ;  /* 0x000000050000780c */ /* 0x000fda0003f05270 */
[----:B------:R-:W-:Y:S05]  /*6ca0*/  @!P0 BRA `(.L_x_10148) ;  /* 0x0000000000108947 */ /* 0x000fea0003800000 */
[----:B------:R-:W-:-:S13]  /*6cb0*/  ISETP.NE.AND P0, PT, R0, 0x6, PT ;  /* 0x000000060000780c */ /* 0x000fda0003f05270 */
[----:B------:R-:W-:Y:S05]  /*6cc0*/  @P0 BRA `(.L_x_10143) ;  /* 0x0000000400fc0947 */ /* 0x000fea0003800000 */
[----:B---3--:R0:W-:Y:S01]  /*6cd0*/  STG.E desc[UR36][R8.64], R22 ;  /* 0x0000001608007986 */ /* 0x0081e2000c101924 */
[----:B------:R-:W-:Y:S05]  /*6ce0*/  BRA `(.L_x_10144) ;  /* 0x0000000800cc7947 */ /* 0x000fea0003800000 */
.L_x_10148:
[----:B---3--:R-:W-:-:S05]  /*6cf0*/  F2FP.F16.F32.PACK_AB R22, RZ, R22 ;  /* 0x00000016ff16723e */ /* 0x008fca00000000ff */
[----:B------:R0:W-:Y:S01]  /*6d00*/  STG.E.U16 desc[UR36][R8.64], R22 ;  /* 0x0000001608007986 */ /* 0x0001e2000c101524 */
[----:B------:R-:W-:Y:S05]  /*6d10*/  BRA `(.L_x_10144) ;  /* 0x0000000800c07947 */ /* 0x000fea0003800000 */
.L_x_10147:
[----:B------:R-:W-:-:S13]  /*6d20*/  ISETP.NE.AND P0, PT, R0, 0x7, PT ;  /* 0x000000070000780c */ /* 0x000fda0003f05270 */
[----:B------:R-:W-:Y:S05]  /*6d30*/  @!P0 BRA `(.L_x_10149) ;  /* 0x00000000002c8947 */ /* 0x000fea0003800000 */
[----:B------:R-:W-:-:S13]  /*6d40*/  ISETP.NE.AND P0, PT, R0, 0x8, PT ;  /* 0x000000080000780c */ /* 0x000fda0003f05270 */
[----:B------:R-:W-:Y:S05]  /*6d50*/  @!P0 BRA `(.L_x_10150) ;  /* 0x0000000000148947 */ /* 0x000fea0003800000 */
[----:B------:R-:W-:-:S13]  /*6d60*/  ISETP.NE.AND P0, PT, R0, 0x9, PT ;  /* 0x000000090000780c */ /* 0x000fda0003f05270 */
[----:B------:R-:W-:Y:S05]  /*6d70*/  @P0 BRA `(.L_x_10143) ;  /* 0x0000000400d00947 */ /* 0x000fea0003800000 */
[----:B------:R-:W-:-:S05]  /*6d80*/  IMAD.MOV.U32 R23, RZ, RZ, RZ ;  /* 0x000000ffff177224 */ /* 0x000fca00078e00ff */
[----:B---3--:R0:W-:Y:S01]  /*6d90*/  STG.E.64 desc[UR36][R8.64], R22 ;  /* 0x0000001608007986 */ /* 0x0081e2000c101b24 */
[----:B------:R-:W-:Y:S05]  /*6da0*/  BRA `(.L_x_10144) ;  /* 0x00000008009c7947 */ /* 0x000fea0003800000 */
.L_x_10150:
[----:B---3--:R-:W-:-:S04]  /*6db0*/  F2FP.F16.F32.PACK_AB R3, RZ, R22 ;  /* 0x00000016ff03723e */ /* 0x008fc800000000ff */
[----:B------:R-:W-:-:S05]  /*6dc0*/  PRMT R3, R3, 0x5410, RZ ;  /* 0x0000541003037816 */ /* 0x000fca00000000ff */
[----:B------:R0:W-:Y:S01]  /*6dd0*/  STG.E desc[UR36][R8.64], R3 ;  /* 0x0000000308007986 */ /* 0x0001e2000c101924 */
[----:B------:R-:W-:Y:S05]  /*6de0*/  BRA `(.L_x_10144) ;  /* 0x00000008008c7947 */ /* 0x000fea0003800000 */
.L_x_10149:
[----:B---3--:R-:W-:-:S06]  /*6df0*/  FMUL.FTZ R4, R22, 1 ;  /* 0x3f80000016047820 */ /* 0x008fcc0000410000 */
[----:B------:R-:W0:Y:S02]  /*6e00*/  F2F.F64.F32 R4, R4 ;  /* 0x0000000400047310 */ /* 0x000e240000201800 */
[----:B0-----:R0:W-:Y:S01]  /*6e10*/  STG.E.64 desc[UR36][R8.64], R4 ;  /* 0x0000000408007986 */ /* 0x0011e2000c101b24 */
[----:B------:R-:W-:Y:S05]  /*6e20*/  BRA `(.L_x_10144) ;  /* 0x00000008007c7947 */ /* 0x000fea0003800000 */
.L_x_10139:
        /* <DEDUP_REMOVED lines=10> */
[----:B---3--:R-:W0:Y:S02]  /*6ed0*/  F2I.FTZ.U32.TRUNC.NTZ R3, R22 ;  /* 0x0000001600037305 */ /* 0x008e24000021f000 */
[----:B0-----:R0:W-:Y:S01]  /*6ee0*/  STG.E.U16 desc[UR36][R8.64], R3 ;  /* 0x0000000308007986 */ /* 0x0011e2000c101524 */
[----:B------:R-:W-:Y:S05]  /*6ef0*/  BRA `(.L_x_10144) ;  /* 0x0000000800487947 */ /* 0x000fea0003800000 */
.L_x_10154:
[----:B---3--:R-:W-:Y:S01]  /*6f00*/  LOP3.LUT R5, R22, 0x7fffffff, RZ, 0xc0, !PT ;  /* 0x7fffffff16057812 */ /* 0x008fe200078ec0ff */
        /* <DEDUP_REMOVED lines=15> */
.L_x_10157:
[----:B------:R-:W-:-:S04]  /*7000*/  SHF.R.U32.HI R22, RZ, 0x18, R22 ;  /* 0x00000018ff167819 */ /* 0x000fc80000011616 */
[----:B------:R-:W-:-:S04]  /*7010*/  LOP3.LUT R3, R3, 0x80, R22, 0xf8, !PT ;  /* 0x0000008003037812 */ /* 0x000fc800078ef816 */
[----:B------:R-:W-:-:S07]  /*7020*/  PRMT R4, R3, 0x7610, R4 ;  /* 0x0000761003047816 */ /* 0x000fce0000000004 */
.L_x_10156:
[----:B------:R-:W-:Y:S05]  /*7030*/  BSYNC.RECONVERGENT B0 ;  /* 0x0000000000007941 */ /* 0x000fea0003800200 */
.L_x_10155:
[----:B------:R0:W-:Y:S01]  /*7040*/  STG.E.U8 desc[UR36][R8.64], R4 ;  /* 0x0000000408007986 */ /* 0x0001e2000c101124 */
[----:B------:R-:W-:Y:S05]  /*7050*/  BRA `(.L_x_10144) ;  /* 0x0000000400f07947 */ /* 0x000fea0003800000 */
.L_x_10153:
        /* <DEDUP_REMOVED lines=16> */
.L_x_10160:
[----:B------:R-:W-:-:S04]  /*7160*/  SHF.R.U32.HI R22, RZ, 0x18, R22 ;  /* 0x00000018ff167819 */ /* 0x000fc80000011616 */
[----:B------:R-:W-:-:S04]  /*7170*/  LOP3.LUT R3, R3, 0x80, R22, 0xf8, !PT ;  /* 0x0000008003037812 */ /* 0x000fc800078ef816 */
[----:B------:R-:W-:-:S07]  /*7180*/  PRMT R4, R3, 0x7610, R4 ;  /* 0x0000761003047816 */ /* 0x000fce0000000004 */
.L_x_10159:
[----:B------:R-:W-:Y:S05]  /*7190*/  BSYNC.RECONVERGENT B0 ;  /* 0x0000000000007941 */ /* 0x000fea0003800200 */
.L_x_10158:
[----:B------:R0:W-:Y:S01]  /*71a0*/  STG.E.U8 desc[UR36][R8.64], R4 ;  /* 0x0000000408007986 */ /* 0x0001e2000c101124 */
[----:B------:R-:W-:Y:S05]  /*71b0*/  BRA `(.L_x_10144) ;  /* 0x0000000400987947 */ /* 0x000fea0003800000 */
.L_x_10152:
[----:B------:R-:W-:-:S13]  /*71c0*/  ISETP.NE.AND P0, PT, R0, 0x1c, PT ;  /* 0x0000001c0000780c */ /* 0x000fda0003f05270 */
[----:B------:R-:W-:Y:S05]  /*71d0*/  @!P0 BRA `(.L_x_10161) ;  /* 0x0000000000588947 */ /* 0x000fea0003800000 */
[----:B------:R-:W-:-:S13]  /*71e0*/  ISETP.NE.AND P0, PT, R0, 0x1d, PT ;  /* 0x0000001d0000780c */ /* 0x000fda0003f05270 */
[----:B------:R-:W-:Y:S05]  /*71f0*/  @!P0 BRA `(.L_x_10162) ;  /* 0x0000000000448947 */ /* 0x000fea0003800000 */
[----:B------:R-:W-:-:S13]  /*7200*/  ISETP.NE.AND P0, PT, R0, 0x2c, PT ;  /* 0x0000002c0000780c */ /* 0x000fda0003f05270 */
[----:B------:R-:W-:Y:S05]  /*7210*/  @P0 BRA `(.L_x_10143) ;  /* 0x0000000000a80947 */ /* 0x000fea0003800000 */
[----:B---3--:R-:W-:-:S04]  /*7220*/  SHF.R.U32.HI R4, RZ, 0x17, R22 ;  /* 0x00000017ff047819 */ /* 0x008fc80000011616 */
        /* <DEDUP_REMOVED lines=14> */
.L_x_10162:
[----:B---3--:R-:W0:Y:S02]  /*7310*/  F2I.U64.TRUNC R22, R22 ;  /* 0x0000001600167311 */ /* 0x008e24000020d800 */
[----:B0-----:R0:W-:Y:S01]  /*7320*/  STG.E.64 desc[UR36][R8.64], R22 ;  /* 0x0000001608007986 */ /* 0x0011e2000c101b24 */
[----:B------:R-:W-:Y:S05]  /*7330*/  BRA `(.L_x_10144) ;  /* 0x0000000400387947 */ /* 0x000fea0003800000 */
.L_x_10161:
[----:B---3--:R-:W0:Y:S02]  /*7340*/  F2I.FTZ.U32.TRUNC.NTZ R3, R22 ;  /* 0x0000001600037305 */ /* 0x008e24000021f000 */
[----:B0-----:R0:W-:Y:S01]  /*7350*/  STG.E desc[UR36][R8.64], R3 ;  /* 0x0000000308007986 */ /* 0x0011e2000c101924 */
[----:B------:R-:W-:Y:S05]  /*7360*/  BRA `(.L_x_10144) ;  /* 0x00000004002c7947 */ /* 0x000fea0003800000 */
.L_x_10151:
[----:B------:R-:W-:-:S13]  /*7370*/  ISETP.GT.AND P0, PT, R0, 0xe, PT ;  /* 0x0000000e0000780c */ /* 0x000fda0003f04270 */
[----:B------:R-:W-:Y:S05]  /*7380*/  @P0 BRA `(.L_x_10163) ;  /* 0x0000000000340947 */ /* 0x000fea0003800000 */
[----:B------:R-:W-:-:S13]  /*7390*/  ISETP.NE.AND P0, PT, R0, 0xa, PT ;  /* 0x0000000a0000780c */ /* 0x000fda0003f05270 */
[----:B------:R-:W-:Y:S05]  /*73a0*/  @!P0 BRA `(.L_x_10164) ;  /* 0x0000000000188947 */ /* 0x000fea0003800000 */
[----:B------:R-:W-:-:S13]  /*73b0*/  ISETP.NE.AND P0, PT, R0, 0xb, PT ;  /* 0x0000000b0000780c */ /* 0x000fda0003f05270 */
[----:B------:R-:W-:Y:S05]  /*73c0*/  @P0 BRA `(.L_x_10143) ;  /* 0x00000000003c0947 */ /* 0x000fea0003800000 */
[----:B---3--:R-:W-:-:S04]  /*73d0*/  FSETP.NEU.FTZ.AND P0, PT, R22, RZ, PT ;  /* 0x000000ff1600720b */ /* 0x008fc80003f1d000 */
[----:B------:R-:W-:-:S05]  /*73e0*/  SEL R3, RZ, 0x1, !P0 ;  /* 0x00000001ff037807 */ /* 0x000fca0004000000 */
[----:B------:R1:W-:Y:S01]  /*73f0*/  STG.E.U8 desc[UR36][R8.64], R3 ;  /* 0x0000000308007986 */ /* 0x0003e2000c101124 */
[----:B------:R-:W-:Y:S05]  /*7400*/  BRA `(.L_x_10144) ;  /* 0x0000000400047947 */ /* 0x000fea0003800000 */
.L_x_10164:
[----:B---3--:R-:W-:Y:S01]  /*7410*/  FMUL.FTZ R4, R22, 1 ;  /* 0x3f80000016047820 */ /* 0x008fe20000410000 */
[----:B--2---:R-:W-:-:S05]  /*7420*/  CS2R R6, SRZ ;  /* 0x0000000000067805 */ /* 0x004fca000001ff00 */
[----:B------:R-:W0:Y:S02]  /*7430*/  F2F.F64.F32 R4, R4 ;  /* 0x0000000400047310 */ /* 0x000e240000201800 */
[----:B0-----:R0:W-:Y:S01]  /*7440*/  STG.E.128 desc[UR36][R8.64], R4 ;  /* 0x0000000408007986 */ /* 0x0011e2000c101d24 */
[----:B------:R-:W-:Y:S05]  /*7450*/  BRA `(.L_x_10144) ;  /* 0x0000000000f07947 */ /* 0x000fea0003800000 */
.L_x_10163:
[----:B------:R-:W-:-:S13]  /*7460*/  ISETP.NE.AND P0, PT, R0, 0xf, PT ;  /* 0x0000000f0000780c */ /* 0x000fda0003f05270 */
[----:B------:R-:W-:Y:S05]  /*7470*/  @!P0 BRA `(.L_x_10165) ;  /* 0x0000000000e08947 */ /* 0x000fea0003800000 */
[----:B------:R-:W-:-:S13]  /*7480*/  ISETP.NE.AND P0, PT, R0, 0x17, PT ;  /* 0x000000170000780c */ /* 0x000fda0003f05270 */
[----:B------:R-:W-:Y:S05]  /*7490*/  @!P0 BRA `(.L_x_10166) ;  /* 0x00000000008c8947 */ /* 0x000fea0003800000 */
[----:B------:R-:W-:-:S13]  /*74a0*/  ISETP.NE.AND P0, PT, R0, 0x18, PT ;  /* 0x000000180000780c */ /* 0x000fda0003f05270 */
[----:B------:R-:W-:Y:S05]  /*74b0*/  @!P0 BRA `(.L_x_10167) ;  /* 0x0000000000448947 */ /* 0x000fea0003800000 */
.L_x_10143:
        /* <DEDUP_REMOVED lines=16> */
.L_x_10168:
[----:B------:R-:W-:Y:S05]  /*75c0*/  BRA `(.L_x_10144) ;  /* 0x0000000000947947 */ /* 0x000fea0003800000 */
.L_x_10167:
[----:B---3--:R-:W-:Y:S01]  /*75d0*/  LOP3.LUT R4, R22, 0x7fffffff, RZ, 0xc0, !PT ;  /* 0x7fffffff16047812 */ /* 0x008fe200078ec0ff */
        /* <DEDUP_REMOVED lines=11> */
.L_x_10170:
[----:B------:R-:W-:Y:S05]  /*7690*/  BSYNC.RECONVERGENT B0 ;  /* 0x0000000000007941 */ /* 0x000fea0003800200 */
.L_x_10169:
[----:B------:R-:W-:-:S05]  /*76a0*/  LOP3.LUT R3, R0, 0x80, R5, 0xf8, !PT ;  /* 0x0000008000037812 */ /* 0x000fca00078ef805 */
[----:B------:R4:W-:Y:S01]  /*76b0*/  STG.E.U8 desc[UR36][R8.64], R3 ;  /* 0x0000000308007986 */ /* 0x0009e2000c101124 */
[----:B------:R-:W-:Y:S05]  /*76c0*/  BRA `(.L_x_10144) ;  /* 0x0000000000547947 */ /* 0x000fea0003800000 */
.L_x_10166:
[----:B---3--:R-:W-:Y:S01]  /*76d0*/  LOP3.LUT R4, R22, 0x7fffffff, RZ, 0xc0, !PT ;  /* 0x7fffffff16047812 */ /* 0x008fe200078ec0ff */
        /* <DEDUP_REMOVED lines=10> */
.L_x_10172:
[----:B------:R-:W-:Y:S01]  /*7780*/  IMAD.MOV.U32 R0, RZ, RZ, 0x7f ;  /* 0x0000007fff007424 */ /* 0x000fe200078e00ff */
[----:B------:R-:W-:-:S04]  /*7790*/  ISETP.GT.U32.AND P0, PT, R4, 0x7f800000, PT ;  /* 0x7f8000000400780c */ /* 0x000fc80003f04070 */
[----:B------:R-:W-:-:S09]  /*77a0*/  SEL R0, R0, 0x7c, P0 ;  /* 0x0000007c00007807 */ /* 0x000fd20000000000 */
.L_x_10173:
[----:B------:R-:W-:Y:S05]  /*77b0*/  BSYNC.RECONVERGENT B0 ;  /* 0x0000000000007941 */ /* 0x000fea0003800200 */
.L_x_10171:
[----:B------:R-:W-:-:S04]  /*77c0*/  SHF.R.U32.HI R3, RZ, 0x18, R22 ;  /* 0x00000018ff037819 */ /* 0x000fc80000011616 */
[----:B------:R-:W-:-:S05]  /*77d0*/  LOP3.LUT R3, R0, 0x80, R3, 0xf8, !PT ;  /* 0x0000008000037812 */ /* 0x000fca00078ef803 */
[----:B------:R3:W-:Y:S01]  /*77e0*/  STG.E.U8 desc[UR36][R8.64], R3 ;  /* 0x0000000308007986 */ /* 0x0007e2000c101124 */
[----:B------:R-:W-:Y:S05]  /*77f0*/  BRA `(.L_x_10144) ;  /* 0x0000000000087947 */ /* 0x000fea0003800000 */
.L_x_10165:
[----:B---3--:R-:W-:-:S05]  /*7800*/  F2FP.BF16.F32.PACK_AB R22, RZ, R22 ;  /* 0x00000016ff16723e */ /* 0x008fca00000010ff */
[----:B------:R0:W-:Y:S02]  /*7810*/  STG.E.U16 desc[UR36][R8.64], R22 ;  /* 0x0000001608007986 */ /* 0x0001e4000c101524 */
.L_x_10144:
[----:B------:R-:W-:-:S07]  /*7820*/  VIADD R25, R25, 0x80 ;  /* 0x0000008019197836 */ /* 0x000fce0000000000 */
.L_x_10103:
[----:B------:R-:W-:Y:S05]  /*7830*/  BSYNC.RECONVERGENT B7 ;  /* 0x0000000000077941 */ /* 0x000fea0003800200 */
.L_x_10064:
[----:B------:R-:W-:-:S13]  /*7840*/  ISETP.GE.AND P0, PT, R25, R17, PT ;  /* 0x000000111900720c */ /* 0x000fda0003f06270 */
[----:B------:R-:W-:Y:S05]  /*7850*/  @P0 EXIT ;  /* 0x000000000000094d */ /* 0x000fea0003800000 */
[----:B01--4-:R-:W0:Y:S01]  /*7860*/  LDC.64 R4, c[0x0][0x390] ;  /* 0x0000e400ff047b82 */ /* 0x013e220000000a00 */
[----:B------:R-:W3:Y:S01]  /*7870*/  LDCU UR4, c[0x0][0x3b0] ;  /* 0x00007600ff0477ac */ /* 0x000ee20008000800 */
[----:B------:R-:W-:Y:S01]  /*7880*/  PRMT R0, R16, 0x9910, RZ ;  /* 0x0000991010007816 */ /* 0x000fe200000000ff */
[----:B------:R-:W-:-:S03]  /*7890*/  IMAD R2, R2, 0x200, R25 ;  /* 0x0000020002027824 */ /* 0x000fc600078e0219 */
[----:B------:R-:W-:Y:S01]  /*78a0*/  ISETP.GT.AND P1, PT, R0, 0x9, PT ;  /* 0x000000090000780c */ /* 0x000fe20003f24270 */
[----:B---3--:R-:W-:-:S05]  /*78b0*/  IMAD R3, R2, UR4, RZ ;  /* 0x0000000402037c24 */ /* 0x008fca000f8e02ff */
        /* <DEDUP_REMOVED lines=14> */
.L_x_10177:
[----:B------:R-:W0:Y:S02]  /*79a0*/  F2I.S64.TRUNC R24, R24 ;  /* 0x0000001800187311 */ /* 0x000e24000020d900 */
[----:B0-----:R-:W-:-:S05]  /*79b0*/  IMAD.MOV.U32 R5, RZ, RZ, R24 ;  /* 0x000000ffff057224 */ /* 0x001fca00078e0018 */
[----:B------:R-:W-:Y:S01]  /*79c0*/  STG.E.U8 desc[UR36][R2.64], R5 ;  /* 0x0000000502007986 */ /* 0x000fe2000c101124 */
[----:B------:R-:W-:Y:S05]  /*79d0*/  EXIT ;  /* 0x000000000000794d */ /* 0x000fea0003800000 */
.L_x_10176:
        /* <DEDUP_REMOVED lines=9> */
.L_x_10180:
[----:B------:R-:W0:Y:S02]  /*7a70*/  F2I.FTZ.TRUNC.NTZ R5, R24 ;  /* 0x0000001800057305 */ /* 0x000e24000021f100 */
[----:B0-----:R-:W-:Y:S01]  /*7a80*/  STG.E desc[UR36][R2.64], R5 ;  /* 0x0000000502007986 */ /* 0x001fe2000c101924 */
[----:B------:R-:W-:Y:S05]  /*7a90*/  EXIT ;  /* 0x000000000000794d */ /* 0x000fea0003800000 */
.L_x_10179:
[----:B------:R-:W0:Y:S02]  /*7aa0*/  F2I.FTZ.TRUNC.NTZ R5, R24 ;  /* 0x0000001800057305 */ /* 0x000e24000021f100 */
[----:B0-----:R-:W-:Y:S01]  /*7ab0*/  STG.E.U16 desc[UR36][R2.64], R5 ;  /* 0x0000000502007986 */ /* 0x001fe2000c101524 */
[----:B------:R-:W-:Y:S05]  /*7ac0*/  EXIT ;  /* 0x000000000000794d */ /* 0x000fea0003800000 */
.L_x_10175:
        /* <DEDUP_REMOVED lines=8> */
.L_x_10182:
[----:B------:R-:W-:-:S05]  /*7b50*/  F2FP.F16.F32.PACK_AB R24, RZ, R24 ;  /* 0x00000018ff18723e */ /* 0x000fca00000000ff */
[----:B------:R-:W-:Y:S01]  /*7b60*/  STG.E.U16 desc[UR36][R2.64], R24 ;  /* 0x0000001802007986 */ /* 0x000fe2000c101524 */
[----:B------:R-:W-:Y:S05]  /*7b70*/  EXIT ;  /* 0x000000000000794d */ /* 0x000fea0003800000 */
.L_x_10181:
        /* <DEDUP_REMOVED lines=9> */
.L_x_10184:
[----:B------:R-:W-:-:S04]  /*7c10*/  F2FP.F16.F32.PACK_AB R5, RZ, R24 ;  /* 0x00000018ff05723e */ /* 0x000fc800000000ff */
[----:B------:R-:W-:-:S05]  /*7c20*/  PRMT R5, R5, 0x5410, RZ ;  /* 0x0000541005057816 */ /* 0x000fca00000000ff */
[----:B------:R-:W-:Y:S01]  /*7c30*/  STG.E desc[UR36][R2.64], R5 ;  /* 0x0000000502007986 */ /* 0x000fe2000c101924 */
[----:B------:R-:W-:Y:S05]  /*7c40*/  EXIT ;  /* 0x000000000000794d */ /* 0x000fea0003800000 */
.L_x_10183:
[----:B------:R-:W-:-:S06]  /*7c50*/  FMUL.FTZ R4, R24, 1 ;  /* 0x3f80000018047820 */ /* 0x000fcc0000410000 */
[----:B------:R-:W0:Y:S02]  /*7c60*/  F2F.F64.F32 R4, R4 ;  /* 0x0000000400047310 */ /* 0x000e240000201800 */
[----:B0-----:R-:W-:Y:S01]  /*7c70*/  STG.E.64 desc[UR36][R2.64], R4 ;  /* 0x0000000402007986 */ /* 0x001fe2000c101b24 */
[----:B------:R-:W-:Y:S05]  /*7c80*/  EXIT ;  /* 0x000000000000794d */ /* 0x000fea0003800000 */
.L_x_10174:
        /* <DEDUP_REMOVED lines=13> */
.L_x_10188:
        /* <DEDUP_REMOVED lines=16> */
.L_x_10191:
[----:B------:R-:W-:-:S04]  /*7e60*/  SHF.R.U32.HI R24, RZ, 0x18, R24 ;  /* 0x00000018ff187819 */ /* 0x000fc80000011618 */
[----:B------:R-:W-:-:S04]  /*7e70*/  LOP3.LUT R5, R5, 0x80, R24, 0xf8, !PT ;  /* 0x0000008005057812 */ /* 0x000fc800078ef818 */
[----:B------:R-:W-:-:S07]  /*7e80*/  PRMT R0, R5, 0x7610, R0 ;  /* 0x0000761005007816 */ /* 0x000fce0000000000 */
.L_x_10190:
[----:B------:R-:W-:Y:S05]  /*7e90*/  BSYNC.RECONVERGENT B0 ;  /* 0x0000000000007941 */ /* 0x000fea0003800200 */
.L_x_10189:
[----:B------:R-:W-:Y:S01]  /*7ea0*/  STG.E.U8 desc[UR36][R2.64], R0 ;  /* 0x0000000002007986 */ /* 0x000fe2000c101124 */
[----:B------:R-:W-:Y:S05]  /*7eb0*/  EXIT ;  /* 0x000000000000794d */ /* 0x000fea0003800000 */
.L_x_10187:
        /* <DEDUP_REMOVED lines=16> */
.L_x_10194:
[----:B------:R-:W-:-:S04]  /*7fc0*/  SHF.R.U32.HI R24, RZ, 0x18, R24 ;  /* 0x00000018ff187819 */ /* 0x000fc80000011618 */
[----:B------:R-:W-:-:S04]  /*7fd0*/  LOP3.LUT R5, R5, 0x80, R24, 0xf8, !PT ;  /* 0x0000008005057812 */ /* 0x000fc800078ef818 */
[----:B------:R-:W-:-:S07]  /*7fe0*/  PRMT R0, R5, 0x7610, R0 ;  /* 0x0000761005007816 */ /* 0x000fce0000000000 */
.L_x_10193:
[----:B------:R-:W-:Y:S05]  /*7ff0*/  BSYNC.RECONVERGENT B0 ;  /* 0x0000000000007941 */ /* 0x000fea0003800200 */
.L_x_10192:
[----:B------:R-:W-:Y:S01]  /*8000*/  STG.E.U8 desc[UR36][R2.64], R0 ;  /* 0x0000000002007986 */ /* 0x000fe2000c101124 */
[----:B------:R-:W-:Y:S05]  /*8010*/  EXIT ;  /* 0x000000000000794d */ /* 0x000fea0003800000 */
.L_x_10186:
        /* <DEDUP_REMOVED lines=21> */
.L_x_10196:
[----:B------:R-:W0:Y:S02]  /*8170*/  F2I.U64.TRUNC R24, R24 ;  /* 0x0000001800187311 */ /* 0x000e24000020d800 */
[----:B0-----:R-:W-:Y:S01]  /*8180*/  STG.E.64 desc[UR36][R2.64], R24 ;  /* 0x0000001802007986 */ /* 0x001fe2000c101b24 */
[----:B------:R-:W-:Y:S05]  /*8190*/  EXIT ;  /* 0x000000000000794d */ /* 0x000fea0003800000 */
.L_x_10195:
[----:B------:R-:W0:Y:S02]  /*81a0*/  F2I.FTZ.U32.TRUNC.NTZ R5, R24 ;  /* 0x0000001800057305 */ /* 0x000e24000021f000 */
[----:B0-----:R-:W-:Y:S01]  /*81b0*/  STG.E desc[UR36][R2.64], R5 ;  /* 0x0000000502007986 */ /* 0x001fe2000c101924 */
[----:B------:R-:W-:Y:S05]  /*81c0*/  EXIT ;  /* 0x000000000000794d */ /* 0x000fea0003800000 */
.L_x_10185:
        /* <DEDUP_REMOVED lines=10> */
.L_x_10198:
[----:B------:R-:W-:Y:S01]  /*8270*/  FMUL.FTZ R4, R24, 1 ;  /* 0x3f80000018047820 */ /* 0x000fe20000410000 */
[----:B--2---:R-:W-:-:S05]  /*8280*/  CS2R R6, SRZ ;  /* 0x0000000000067805 */ /* 0x004fca000001ff00 */
[----:B------:R-:W0:Y:S02]  /*8290*/  F2F.F64.F32 R4, R4 ;  /* 0x0000000400047310 */ /* 0x000e240000201800 */
[----:B0-----:R-:W-:Y:S01]  /*82a0*/  STG.E.128 desc[UR36][R2.64], R4 ;  /* 0x0000000402007986 */ /* 0x001fe2000c101d24 */
[----:B------:R-:W-:Y:S05]  /*82b0*/  EXIT ;  /* 0x000000000000794d */ /* 0x000fea0003800000 */
.L_x_10197:
[----:B------:R-:W-:-:S13]  /*82c0*/  ISETP.NE.AND P0, PT, R0, 0xf, PT ;  /* 0x0000000f0000780c */ /* 0x000fda0003f05270 */
[----:B------:R-:W-:Y:S05]  /*82d0*/  @!P0 BRA `(.L_x_10199) ;  /* 0x0000000000e08947 */ /* 0x000fea0003800000 */
[----:B------:R-:W-:-:S13]  /*82e0*/  ISETP.NE.AND P0, PT, R0, 0x17, PT ;  /* 0x000000170000780c */ /* 0x000fda0003f05270 */
[----:B------:R-:W-:Y:S05]  /*82f0*/  @!P0 BRA `(.L_x_10200) ;  /* 0x00000000008c8947 */ /* 0x000fea0003800000 */
[----:B------:R-:W-:-:S13]  /*8300*/  ISETP.NE.AND P0, PT, R0, 0x18, PT ;  /* 0x000000180000780c */ /* 0x000fda0003f05270 */
[----:B------:R-:W-:Y:S05]  /*8310*/  @!P0 BRA `(.L_x_10201) ;  /* 0x0000000000448947 */ /* 0x000fea0003800000 */
.L_x_10178:
[----:B------:R-:W-:Y:S01]  /*8320*/  MOV R0, 0x0 ;  /* 0x0000000000007802 */ /* 0x000fe20000000f00 */
[----:B------:R-:W0:Y:S01]  /*8330*/  LDCU.64 UR4, c[0x4][0x178] ;  /* 0x01002f00ff0477ac */ /* 0x000e220008000a00 */
[----:B------:R-:W-:Y:S02]  /*8340*/  IMAD.MOV.U32 R8, RZ, RZ, 0x65 ;  /* 0x00000065ff087424 */ /* 0x000fe400078e00ff */
[----:B------:R1:W3:Y:S01]  /*8350*/  LDC.64 R2, c[0x4][R0] ;  /* 0x0100000000027b82 */ /* 0x0002e20000000a00 */
[----:B------:R-:W2:Y:S01]  /*8360*/  LDCU.64 UR6, c[0x4][0x180] ;  /* 0x01003000ff0677ac */ /* 0x000ea20008000a00 */
[----:B------:R-:W-:Y:S02]  /*8370*/  IMAD.MOV.U32 R12, RZ, RZ, 0x1 ;  /* 0x00000001ff0c7424 */ /* 0x000fe400078e00ff */
[----:B------:R-:W-:Y:S01]  /*8380*/  IMAD.MOV.U32 R13, RZ, RZ, RZ ;  /* 0x000000ffff0d7224 */ /* 0x000fe200078e00ff */
[----:B------:R-:W4:Y:S01]  /*8390*/  LDCU.64 UR8, c[0x4][0x70] ;  /* 0x01000e00ff0877ac */ /* 0x000f220008000a00 */
[----:B0-----:R-:W-:-:S02]  /*83a0*/  IMAD.U32 R4, RZ, RZ, UR4 ;  /* 0x00000004ff047e24 */ /* 0x001fc4000f8e00ff */
[----:B------:R-:W-:Y:S02]  /*83b0*/  IMAD.U32 R5, RZ, RZ, UR5 ;  /* 0x00000005ff057e24 */ /* 0x000fe4000f8e00ff */
[----:B--2---:R-:W-:Y:S02]  /*83c0*/  IMAD.U32 R6, RZ, RZ, UR6 ;  /* 0x00000006ff067e24 */ /* 0x004fe4000f8e00ff */
[----:B------:R-:W-:Y:S02]  /*83d0*/  IMAD.U32 R7, RZ, RZ, UR7 ;  /* 0x00000007ff077e24 */ /* 0x000fe4000f8e00ff */
[----:B----4-:R-:W-:Y:S02]  /*83e0*/  IMAD.U32 R10, RZ, RZ, UR8 ;  /* 0x00000008ff0a7e24 */ /* 0x010fe4000f8e00ff */
[----:B-1----:R-:W-:-:S07]  /*83f0*/  IMAD.U32 R11, RZ, RZ, UR9 ;  /* 0x00000009ff0b7e24 */ /* 0x002fce000f8e00ff */
[----:B------:R-:W-:-:S07]  /*8400*/  LEPC R20, `(.L_x_10202) ;  /* 0x000000001014794e */ /* 0x000fce0000000000 */
[----:B---3--:R-:W-:Y:S05]  /*8410*/  CALL.ABS.NOINC R2 ;  /* 0x0000000002007343 */ /* 0x008fea0003c00000 */
.L_x_10202:
[----:B------:R-:W-:Y:S05]  /*8420*/  EXIT ;  /* 0x000000000000794d */ /* 0x000fea0003800000 */
.L_x_10201:
        /* <DEDUP_REMOVED lines=12> */
.L_x_10204:
[----:B------:R-:W-:Y:S05]  /*84f0*/  BSYNC.RECONVERGENT B0 ;  /* 0x0000000000007941 */ /* 0x000fea0003800200 */
.L_x_10203:
[----:B------:R-:W-:-:S05]  /*8500*/  LOP3.LUT R5, R0, 0x80, R7, 0xf8, !PT ;  /* 0x0000008000057812 */ /* 0x000fca00078ef807 */
[----:B------:R-:W-:Y:S01]  /*8510*/  STG.E.U8 desc[UR36][R2.64], R5 ;  /* 0x0000000502007986 */ /* 0x000fe2000c101124 */
[----:B------:R-:W-:Y:S05]  /*8520*/  EXIT ;  /* 0x000000000000794d */ /* 0x000fea0003800000 */
.L_x_10200:
        /* <DEDUP_REMOVED lines=11> */
.L_x_10206:
[----:B------:R-:W-:Y:S01]  /*85e0*/  IMAD.MOV.U32 R0, RZ, RZ, 0x7f ;  /* 0x0000007fff007424 */ /* 0x000fe200078e00ff */
[----:B------:R-:W-:-:S04]  /*85f0*/  ISETP.GT.U32.AND P0, PT, R4, 0x7f800000, PT ;  /* 0x7f8000000400780c */ /* 0x000fc80003f04070 */
[----:B------:R-:W-:-:S09]  /*8600*/  SEL R0, R0, 0x7c, P0 ;  /* 0x0000007c00007807 */ /* 0x000fd20000000000 */
.L_x_10207:
[----:B------:R-:W-:Y:S05]  /*8610*/  BSYNC.RECONVERGENT B0 ;  /* 0x0000000000007941 */ /* 0x000fea0003800200 */
.L_x_10205:
[----:B------:R-:W-:-:S04]  /*8620*/  SHF.R.U32.HI R5, RZ, 0x18, R24 ;  /* 0x00000018ff057819 */ /* 0x000fc80000011618 */
[----:B------:R-:W-:-:S05]  /*8630*/  LOP3.LUT R5, R0, 0x80, R5, 0xf8, !PT ;  /* 0x0000008000057812 */ /* 0x000fca00078ef805 */
[----:B------:R-:W-:Y:S01]  /*8640*/  STG.E.U8 desc[UR36][R2.64], R5 ;  /* 0x0000000502007986 */ /* 0x000fe2000c101124 */
[----:B------:R-:W-:Y:S05]  /*8650*/  EXIT ;  /* 0x000000000000794d */ /* 0x000fea0003800000 */
.L_x_10199:
[----:B------:R-:W-:-:S05]  /*8660*/  F2FP.BF16.F32.PACK_AB R24, RZ, R24 ;  /* 0x00000018ff18723e */ /* 0x000fca00000010ff */
[----:B------:R-:W-:Y:S01]  /*8670*/  STG.E.U16 desc[UR36][R2.64], R24 ;  /* 0x0000001802007986 */ /* 0x000fe2000c101524 */
[----:B------:R-:W-:Y:S05]  /*8680*/  EXIT ;  /* 0x000000000000794d */ /* 0x000fea0003800000 */
.L_x_10208:
        /* <DEDUP_REMOVED lines=15> */
.L_x_54828:


//--------------------- .text._ZN2at6native18elementwise_kernelILi128ELi2EZNS0_22gpu_kernel_impl_nocastINS0_13BUnaryFunctorIfffZZZNS0_16fmod_kernel_cudaERNS_18TensorIteratorBaseEENKUlvE0_clEvENKUlvE0_clEvEUlffE_EEEEvS5_RKT_EUliE_EEviT1_ --------------------------
	.section	.text._ZN2at6native18elementwise_kernelILi128ELi2EZNS0_22gpu_kernel_impl_nocastINS0_13BUnaryFunctorIfffZZZNS0_16fmod_kernel_cudaERNS_18TensorIteratorBaseEENKUlvE0_clEvENKUlvE0_clEvEUlffE_EEEEvS5_RKT_EUliE_EEviT1_,"ax",@progbits
	.align	128
        .global         _ZN2at6native18elementwise_kernelILi128ELi2EZNS0_22gpu_kernel_impl_nocastINS0_13BUnaryFunctorIfffZZZNS0_16fmod_kernel_cudaERNS_18TensorIteratorBaseEENKUlvE0_clEvENKUlvE0_clEvEUlffE_EEEEvS5_RKT_EUliE_EEviT1_
        .type           _ZN2at6native18elementwise_kernelILi128ELi2EZNS0_22gpu_kernel_impl_nocastINS0_13BUnaryFunctorIfffZZZNS0_16fmod_kernel_cudaERNS_18TensorIteratorBaseEENKUlvE0_clEvENKUlvE0_clEvEUlffE_EEEEvS5_RKT_EUliE_EEviT1_,@function
        .size           _ZN2at6native18elementwise_kernelILi128ELi2EZNS0_22gpu_kernel_impl_nocastINS0_13BUnaryFunctorIfffZZZNS0_16fmod_kernel_cudaERNS_18TensorIteratorBaseEENKUlvE0_clEvENKUlvE0_clEvEUlffE_EEEEvS5_RKT_EUliE_EEviT1_,(.L_x_54829 - _ZN2at6native18elementwise_kernelILi128ELi2EZNS0_22gpu_kernel_impl_nocastINS0_13BUnaryFunctorIfffZZZNS0_16fmod_kernel_cudaERNS_18TensorIteratorBaseEENKUlvE0_clEvENKUlvE0_clEvEUlffE_EEEEvS5_RKT_EUliE_EEviT1_)
        .other          _ZN2at6native18elementwise_kernelILi128ELi2EZNS0_22gpu_kernel_impl_nocastINS0_13BUnaryFunctorIfffZZZNS0_16fmod_kernel_cudaERNS_18TensorIteratorBaseEENKUlvE0_clEvENKUlvE0_clEvEUlffE_EEEEvS5_RKT_EUliE_EEviT1_,@"STO_CUDA_ENTRY STV_DEFAULT"
_ZN2at6native18elementwise_kernelILi128ELi2EZNS0_22gpu_kernel_impl_nocastINS0_13BUnaryFunctorIfffZZZNS0_16fmod_kernel_cudaERNS_18TensorIteratorBaseEENKUlvE0_clEvENKUlvE0_clEvEUlffE_EEEEvS5_RKT_EUliE_EEviT1_:
.text._ZN2at6native18elementwise_kernelILi128ELi2EZNS0_22gpu_kernel_impl_nocastINS0_13BUnaryFunctorIfffZZZNS0_16fmod_kernel_cudaERNS_18TensorIteratorBaseEENKUlvE0_clEvENKUlvE0_clEvEUlffE_EEEEvS5_RKT_EUliE_EEviT1_:
[----:B------:R-:W-:Y:S08]  /*0000*/  LDC R1, c[0x0][0x37c] ;  /* 0x0000df00ff017b82 */ /* 0x000ff00000000800 */
[----:B------:R-:W0:Y:S01]  /*0010*/  LDC R21, c[0x0][0x594] ;  /* 0x00016500ff157b82 */ /* 0x000e220000000800 */
[----:B------:R-:W1:Y:S01]  /*0020*/  S2R R7, SR_TID.X ;  /* 0x0000000000077919 */ /* 0x000e620000002100 */
[----:B------:R-:W2:Y:S06]  /*0030*/  LDCU.64 UR6, c[0x0][0x358] ;  /* 0x00006b00ff0677ac */ /* 0x000eac0008000a00 */
[----:B------:R-:W3:Y:S08]  /*0040*/  LDC R4, c[0x0][0x388] ;  /* 0x0000e200ff047b82 */ /* 0x000ef00000000800 */
[----:B------:R-:W4:Y:S01]  /*0050*/  S2UR UR4, SR_CTAID.X ;  /* 0x00000000000479c3 */ /* 0x000f220000002500 */
[C---:B0-----:R-:W-:Y:S01]  /*0060*/  FMUL.FTZ R20, |R21|.reuse, 8388608 ;  /* 0x4b00000015147820 */ /* 0x041fe20000410200 */
[C---:B------:R-:W-:Y:S01]  /*0070*/  FADD.FTZ R9, |R21|.reuse, -RZ ;  /* 0x800000ff15097221 */ /* 0x040fe20000010200 */
[----:B------:R-:W-:-:S03]  /*0080*/  FADD.FTZ R8, |R21|, |R21| ;  /* 0x4000001515087221 */ /* 0x000fc60000010200 */
[C---:B------:R-:W-:Y:S01]  /*0090*/  LOP3.LUT R11, R20.reuse, 0x7fffff, RZ, 0xc0, !PT ;  /* 0x007fffff140b7812 */ /* 0x040fe200078ec0ff */
[----:B------:R-:W-:Y:S01]  /*00a0*/  FADD.FTZ R6, -R9, -RZ ;  /* 0x800000ff09067221 */ /* 0x000fe20000010100 */
[----:B------:R-:W-:Y:S02]  /*00b0*/  LOP3.LUT R5, R20, 0xff800000, RZ, 0xc0, !PT ;  /* 0xff80000014057812 */ /* 0x000fe400078ec0ff */
[----:B------:R-:W-:Y:S02]  /*00c0*/  LOP3.LUT R11, R11, 0x3f800000, RZ, 0xfc, !PT ;  /* 0x3f8000000b0b7812 */ /* 0x000fe400078efcff */
[----:B---3--:R-:W-:Y:S02]  /*00d0*/  ISETP.NE.AND P0, PT, R4, RZ, PT ;  /* 0x000000ff0400720c */ /* 0x008fe40003f05270 */
[----:B------:R0:W3:Y:S01]  /*00e0*/  MUFU.RCP R10, R11 ;  /* 0x0000000b000a7308 */ /* 0x0000e20000001000 */
[----:B----4-:R-:W-:-:S06]  /*00f0*/  USHF.L.U32 UR4, UR4, 0x8, URZ ;  /* 0x0000000804047899 */ /* 0x010fcc00080006ff */
[----:B-1----:R-:W-:-:S04]  /*0100*/  LOP3.LUT R7, R7, UR4, RZ, 0xfc, !PT ;  /* 0x0000000407077c12 */ /* 0x002fc8000f8efcff */
[----:B0-2---:R-:W-:Y:S05]  /*0110*/  @P0 BRA `(.L_x_10209) ;  /* 0x0000000400ec0947 */ /* 0x005fea0003800000 */
[----:B------:R-:W0:Y:S01]  /*0120*/  LDCU UR4, c[0x0][0x380] ;  /* 0x00007000ff0477ac */ /* 0x000e220008000800 */
[----:B------:R-:W-:Y:S01]  /*0130*/  BSSY.RECONVERGENT B0, `(.L_x_10210) ;  /* 0x000003d000007945 */ /* 0x000fe20003800200 */
[----:B0-----:R-:W-:-:S13]  /*0140*/  ISETP.GE.AND P0, PT, R7, UR4, PT ;  /* 0x0000000407007c0c */ /* 0x001fda000bf06270 */
[----:B------:R-:W-:Y:S05]  /*0150*/  @P0 BRA `(.L_x_10211) ;  /* 0x0000000000e80947 */ /* 0x000fea0003800000 */
[----:B------:R-:W0:Y:S02]  /*0160*/  LDC.64 R2, c[0x0][0x588] ;  /* 0x00016200ff027b82 */ /* 0x000e240000000a00 */
[----:B0-----:R-:W2:Y:S02]  /*0170*/  LDG.E R0, desc[UR6][R2.64] ;  /* 0x0000000602007981 */ /* 0x001ea4000c1e1900 */
[C---:B--2---:R-:W-:Y:S01]  /*0180*/  FSETP.GEU.FTZ.AND P0, PT, |R0|.reuse, |R21|, PT ;  /* 0x400000150000720b */ /* 0x044fe20003f1e200 */
[----:B------:R-:W-:-:S12]  /*0190*/  FADD.FTZ R13, |R0|, -RZ ;  /* 0x800000ff000d7221 */ /* 0x000fd80000010200 */
[----:B------:R-:W-:Y:S05]  /*01a0*/  @!P0 BRA `(.L_x_10212) ;  /* 0x0000000000bc8947 */ /* 0x000fea0003800000 */
[----:B------:R-:W-:-:S13]  /*01b0*/  FSETP.GTU.FTZ.AND P0, PT, R13, R20, PT ;  /* 0x000000140d00720b */ /* 0x000fda0003f1c000 */
[----:B------:R-:W-:Y:S05]  /*01c0*/  @P0 BRA `(.L_x_10213) ;  /* 0x0000000000540947 */ /* 0x000fea0003800000 */
[----:B------:R-:W0:Y:S02]  /*01d0*/  MUFU.RCP R2, R9 ;  /* 0x0000000900027308 */ /* 0x000e240000001000 */
        /* <DEDUP_REMOVED lines=15> */
.L_x_10215:
[----:B------:R-:W-:Y:S01]  /*02d0*/  FSETP.GEU.FTZ.AND P0, PT, R4, -R9, PT ;  /* 0x800000090400720b */ /* 0x000fe20003f1e000 */
[----:B------:R-:W-:-:S12]  /*02e0*/  FADD.FTZ R2, R2, -1 ;  /* 0xbf80000002027421 */ /* 0x000fd80000010000 */
[----:B------:R-:W-:-:S07]  /*02f0*/  @!P0 FADD.FTZ R2, R2, -1 ;  /* 0xbf80000002028421 */ /* 0x000fce0000010000 */
.L_x_10214:
[----:B------:R-:W-:Y:S01]  /*0300*/  FFMA.FTZ R13, -R9, R2, R13 ;  /* 0x00000002090d7223 */ /* 0x000fe2000001010d */
[----:B------:R-:W-:Y:S06]  /*0310*/  BRA `(.L_x_10212) ;  /* 0x0000000000607947 */ /* 0x000fec0003800000 */
.L_x_10213:
[C---:B------:R-:W-:Y:S02]  /*0320*/  IADD3 R2, PT, PT, R13.reuse, 0xb800000, -R5 ;  /* 0x0b8000000d027810 */ /* 0x040fe40007ffe805 */
        /* <DEDUP_REMOVED lines=8> */
.L_x_10217:
[----:B------:R-:W-:-:S04]  /*03b0*/  VIMNMX.U32 R3, PT, PT, R2, 0xb800000, PT ;  /* 0x0b80000002037848 */ /* 0x000fc80003fe0000 */
[C---:B------:R-:W-:Y:S02]  /*03c0*/  IADD3 R4, PT, PT, R3.reuse, R13, RZ ;  /* 0x0000000d03047210 */ /* 0x040fe40007ffe0ff */
[----:B------:R-:W-:-:S03]  /*03d0*/  IADD3 R2, PT, PT, -R3, R2, RZ ;  /* 0x0000000203027210 */ /* 0x000fc60007ffe1ff */
[----:B---3--:R-:W-:Y:S01]  /*03e0*/  FMUL.FTZ R13, R10, R4 ;  /* 0x000000040a0d7220 */ /* 0x008fe20000410000 */
        /* <DEDUP_REMOVED lines=9> */
.L_x_10216:
[----:B------:R-:W-:-:S04]  /*0480*/  FMUL.FTZ R13, R13, 1.1920928955078125e-07 ;  /* 0x340000000d0d7820 */ /* 0x000fc80000410000 */
[----:B------:R-:W-:-:S07]  /*0490*/  FMUL.FTZ R13, R14, R13 ;  /* 0x0000000d0e0d7220 */ /* 0x000fce0000410000 */
.L_x_10212:
[----:B------:R-:W0:Y:S01]  /*04a0*/  LDC.64 R2, c[0x0][0x580] ;  /* 0x00016000ff027b82 */ /* 0x000e220000000a00 */
[C---:B------:R-:W-:Y:S02]  /*04b0*/  FSETP.NAN.FTZ.AND P0, PT, |R13|.reuse, |R13|, PT ;  /* 0x4000000d0d00720b */ /* 0x040fe40003f18200 */
[----:B------:R-:W-:Y:S02]  /*04c0*/  LOP3.LUT R0, R13, 0x80000000, R0, 0xb8, !PT ;  /* 0x800000000d007812 */ /* 0x000fe400078eb800 */
[----:B------:R-:W-:Y:S02]  /*04d0*/  IADD3 R7, PT, PT, R7, 0x80, RZ ;  /* 0x0000008007077810 */ /* 0x000fe40007ffe0ff */
[----:B------:R-:W-:-:S05]  /*04e0*/  FSEL R13, R13, R0, P0 ;  /* 0x000000000d0d7208 */ /* 0x000fca0000000000 */
[----:B0-----:R0:W-:Y:S02]  /*04f0*/  STG.E desc[UR6][R2.64], R13 ;  /* 0x0000000d02007986 */ /* 0x0011e4000c101906 */
.L_x_10211:
[----:B------:R-:W-:Y:S05]  /*0500*/  BSYNC.RECONVERGENT B0 ;  /* 0x0000000000007941 */ /* 0x000fea0003800200 */
.L_x_10210:
[----:B------:R-:W-:-:S13]  /*0510*/  ISETP.GE.AND P0, PT, R7, UR4, PT ;  /* 0x0000000407007c0c */ /* 0x000fda000bf06270 */
[----:B------:R-:W-:Y:S05]  /*0520*/  @P0 EXIT ;  /* 0x000000000000094d */ /* 0x000fea0003800000 */
[----:B0-----:R-:W0:Y:S02]  /*0530*/  LDC.64 R2, c[0x0][0x588] ;  /* 0x00016200ff027b82 */ /* 0x001e240000000a00 */
        /* <DEDUP_REMOVED lines=22> */
.L_x_10221:
[----:B------:R-:W-:Y:S01]  /*06a0*/  FSETP.GEU.FTZ.AND P0, PT, R6, -R9, PT ;  /* 0x800000090600720b */ /* 0x000fe20003f1e000 */
[----:B------:R-:W-:-:S12]  /*06b0*/  FADD.FTZ R2, R2, -1 ;  /* 0xbf80000002027421 */ /* 0x000fd80000010000 */
[----:B------:R-:W-:-:S07]  /*06c0*/  @!P0 FADD.FTZ R2, R2, -1 ;  /* 0xbf80000002028421 */ /* 0x000fce0000010000 */
.L_x_10220:
[----:B------:R-:W-:Y:S01]  /*06d0*/  FFMA.FTZ R7, -R9, R2, R7 ;  /* 0x0000000209077223 */ /* 0x000fe20000010107 */
[----:B------:R-:W-:Y:S06]  /*06e0*/  BRA `(.L_x_10218) ;  /* 0x0000000000607947 */ /* 0x000fec0003800000 */
.L_x_10219:
        /* <DEDUP_REMOVED lines=9> */
.L_x_10223:
        /* <DEDUP_REMOVED lines=13> */
.L_x_10222:
[----:B------:R-:W-:-:S04]  /*0850*/  FMUL.FTZ R7, R7, 1.1920928955078125e-07 ;  /* 0x3400000007077820 */ /* 0x000fc80000410000 */
[----:B------:R-:W-:-:S07]  /*0860*/  FMUL.FTZ R7, R8, R7 ;  /* 0x0000000708077220 */ /* 0x000fce0000410000 */
.L_x_10218:
[----:B------:R-:W0:Y:S01]  /*0870*/  LDC.64 R2, c[0x0][0x580] ;  /* 0x00016000ff027b82 */ /* 0x000e220000000a00 */
[C---:B------:R-:W-:Y:S02]  /*0880*/  FSETP.NAN.FTZ.AND P0, PT, |R7|.reuse, |R7|, PT ;  /* 0x400000070700720b */ /* 0x040fe40003f18200 */
[----:B------:R-:W-:-:S04]  /*0890*/  LOP3.LUT R0, R7, 0x80000000, R0, 0xb8, !PT ;  /* 0x8000000007007812 */ /* 0x000fc800078eb800 */
[----:B------:R-:W-:-:S05]  /*08a0*/  FSEL R7, R7, R0, P0 ;  /* 0x0000000007077208 */ /* 0x000fca0000000000 */
[----:B0-----:R-:W-:Y:S01]  /*08b0*/  STG.E desc[UR6][R2.64], R7 ;  /* 0x0000000702007986 */ /* 0x001fe2000c101906 */
[----:B------:R-:W-:Y:S05]  /*08c0*/  EXIT ;  /* 0x000000000000794d */ /* 0x000fea0003800000 */
.L_x_10209:
[----:B------:R-:W0:Y:S01]  /*08d0*/  LDCU UR4, c[0x0][0x380] ;  /* 0x00007000ff0477ac */ /* 0x000e220008000800 */
[----:B------:R-:W-:Y:S01]  /*08e0*/  VIADD R4, R4, 0xffffffff ;  /* 0xffffffff04047836 */ /* 0x000fe20000000000 */
[----:B------:R-:W-:Y:S04]  /*08f0*/  BSSY.RECONVERGENT B1, `(.L_x_10224) ;  /* 0x0000173000017945 */ /* 0x000fe80003800200 */
        /* <DEDUP_REMOVED lines=283> */
[----:B------:R-:W-:Y:S01]  /*1ab0*/  IMAD.MOV.U32 R12, RZ, RZ, RZ ;  /* 0x000000ffff0c7224 */ /* 0x000fe200078e00ff */
[----:B------:R-:W1:Y:S01]  /*1ac0*/  LDCU UR5, c[0x0][0x4a8] ;  /* 0x00009500ff0577ac */ /* 0x000e620008000800 */
[----:B------:R-:W2:Y:S09]  /*1ad0*/  LDCU.64 UR10, c[0x0][0x570] ;  /* 0x0000ae00ff0a77ac */ /* 0x000eb20008000a00 */
[----:B------:R-:W4:Y:S01]  /*1ae0*/  @P0 LDC.64 R14, c[0x0][0x4b0] ;  /* 0x00012c00ff0e0b82 */ /* 0x000f220000000a00 */
[----:B0-----:R-:W-:-:S07]  /*1af0*/  IMAD.HI.U32 R18, R13, UR9, R12 ;  /* 0x000000090d127c27 */ /* 0x001fce000f8e000c */
[----:B------:R-:W0:Y:S01]  /*1b00*/  @P0 LDC R23, c[0x0][0x4ac] ;  /* 0x00012b00ff170b82 */ /* 0x000e220000000800 */
[----:B-1----:R-:W-:Y:S02]  /*1b10*/  SHF.R.U32.HI R19, RZ, UR5, R18 ;  /* 0x00000005ff137c19 */ /* 0x002fe40008011612 */
[----:B------:R-:W-:Y:S02]  /*1b20*/  @P0 MOV R18, RZ ;  /* 0x000000ff00120202 */ /* 0x000fe40000000f00 */
[----:B------:R-:W-:-:S03]  /*1b30*/  IADD3 R12, PT, PT, -R19, RZ, RZ ;  /* 0x000000ff130c7210 */ /* 0x000fc60007ffe1ff */
[----:B------:R-:W1:Y:S02]  /*1b40*/  @P0 LDC.64 R16, c[0x0][0x578] ;  /* 0x00015e00ff100b82 */ /* 0x000e640000000a00 */
[----:B------:R-:W-:Y:S02]  /*1b50*/  IMAD R12, R12, UR8, R13 ;  /* 0x000000080c0c7c24 */ /* 0x000fe4000f8e020d */
[----:B----4-:R-:W-:-:S04]  /*1b60*/  @P0 IMAD.HI.U32 R14, R19, R14, R18 ;  /* 0x0000000e130e0227 */ /* 0x010fc800078e0012 */
[C---:B--2---:R-:W-:Y:S01]  /*1b70*/  IMAD R3, R12.reuse, UR10, R3 ;  /* 0x0000000a0c037c24 */ /* 0x044fe2000f8e0203 */
[----:B------:R-:W-:Y:S01]  /*1b80*/  @P0 SHF.R.U32.HI R14, RZ, R15, R14 ;  /* 0x0000000fff0e0219 */ /* 0x000fe2000001160e */
[----:B------:R-:W-:-:S03]  /*1b90*/  IMAD R0, R12, UR11, R0 ;  /* 0x0000000b0c007c24 */ /* 0x000fc6000f8e0200 */
[----:B------:R-:W-:-:S05]  /*1ba0*/  @P0 IADD3 R18, PT, PT, -R14, RZ, RZ ;  /* 0x000000ff0e120210 */ /* 0x000fca0007ffe1ff */
[----:B0-----:R-:W-:-:S04]  /*1bb0*/  @P0 IMAD R18, R18, R23, R19 ;  /* 0x0000001712120224 */ /* 0x001fc800078e0213 */
[C---:B-1----:R-:W-:Y:S02]  /*1bc0*/  @P0 IMAD R3, R18.reuse, R16, R3 ;  /* 0x0000001012030224 */ /* 0x042fe400078e0203 */
[----:B------:R-:W-:-:S07]  /*1bd0*/  @P0 IMAD R0, R18, R17, R0 ;  /* 0x0000001112000224 */ /* 0x000fce00078e0200 */
.L_x_10226:
[----:B------:R-:W0:Y:S02]  /*1be0*/  LDCU.64 UR8, c[0x0][0x588] ;  /* 0x0000b100ff0877ac */ /* 0x000e240008000a00 */
[----:B0-----:R-:W-:-:S04]  /*1bf0*/  IADD3 R12, P0, PT, R0, UR8, RZ ;  /* 0x00000008000c7c10 */ /* 0x001fc8000ff1e0ff */
[----:B------:R-:W-:-:S05]  /*1c00*/  IADD3.X R13, PT, PT, RZ, UR9, RZ, P0, !PT ;  /* 0x00000009ff0d7c10 */ /* 0x000fca00087fe4ff */
[----:B------:R-:W2:Y:S01]  /*1c10*/  LDG.E R0, desc[UR6][R12.64] ;  /* 0x000000060c007981 */ /* 0x000ea2000c1e1900 */
[----:B------:R-:W-:Y:S01]  /*1c20*/  BSSY.RECONVERGENT B0, `(.L_x_10227) ;  /* 0x0000037000007945 */ /* 0x000fe20003800200 */
[C---:B--2---:R-:W-:Y:S01]  /*1c30*/  FSETP.GEU.FTZ.AND P0, PT, |R0|.reuse, |R21|, PT ;  /* 0x400000150000720b */ /* 0x044fe20003f1e200 */
[----:B------:R-:W-:-:S12]  /*1c40*/  FADD.FTZ R15, |R0|, -RZ ;  /* 0x800000ff000f7221 */ /* 0x000fd80000010200 */
        /* <DEDUP_REMOVED lines=23> */
.L_x_10231:
[----:B------:R-:W-:Y:S05]  /*1dc0*/  BSYNC.RECONVERGENT B2 ;  /* 0x0000000000027941 */ /* 0x000fea0003800200 */
.L_x_10230:
[----:B------:R-:W-:Y:S01]  /*1dd0*/  FFMA.FTZ R15, -R9, R12, R15 ;  /* 0x0000000c090f7223 */ /* 0x000fe2000001010f */
[----:B------:R-:W-:Y:S06]  /*1de0*/  BRA `(.L_x_10228) ;  /* 0x0000000000687947 */ /* 0x000fec0003800000 */
.L_x_10229:
        /* <DEDUP_REMOVED lines=10> */
.L_x_10234:
        /* <DEDUP_REMOVED lines=13> */
.L_x_10233:
[----:B------:R-:W-:Y:S05]  /*1f60*/  BSYNC.RECONVERGENT B2 ;  /* 0x0000000000027941 */ /* 0x000fea0003800200 */
.L_x_10232:
[----:B------:R-:W-:-:S04]  /*1f70*/  FMUL.FTZ R12, R15, 1.1920928955078125e-07 ;  /* 0x340000000f0c7820 */ /* 0x000fc80000410000 */
[----:B------:R-:W-:-:S07]  /*1f80*/  FMUL.FTZ R15, R17, R12 ;  /* 0x0000000c110f7220 */ /* 0x000fce0000410000 */
.L_x_10228:
[----:B------:R-:W-:Y:S05]  /*1f90*/  BSYNC.RECONVERGENT B0 ;  /* 0x0000000000007941 */ /* 0x000fea0003800200 */
.L_x_10227:
[----:B------:R-:W0:Y:S01]  /*1fa0*/  LDCU.64 UR8, c[0x0][0x580] ;  /* 0x0000b000ff0877ac */ /* 0x000e220008000a00 */
[C---:B------:R-:W-:Y:S02]  /*1fb0*/  FSETP.NAN.FTZ.AND P0, PT, |R15|.reuse, |R15|, PT ;  /* 0x4000000f0f00720b */ /* 0x040fe40003f18200 */
[----:B------:R-:W-:Y:S02]  /*1fc0*/  LOP3.LUT R0, R15, 0x80000000, R0, 0xb8, !PT ;  /* 0x800000000f007812 */ /* 0x000fe400078eb800 */
[----:B------:R-:W-:Y:S02]  /*1fd0*/  IADD3 R7, PT, PT, R7, 0x80, RZ ;  /* 0x0000008007077810 */ /* 0x000fe40007ffe0ff */
[----:B------:R-:W-:Y:S02]  /*1fe0*/  FSEL R15, R15, R0, P0 ;  /* 0x000000000f0f7208 */ /* 0x000fe40000000000 */
[----:B0-----:R-:W-:-:S04]  /*1ff0*/  IADD3 R12, P1, PT, R3, UR8, RZ ;  /* 0x00000008030c7c10 */ /* 0x001fc8000ff3e0ff */
[----:B------:R-:W-:-:S05]  /*2000*/  IADD3.X R13, PT, PT, RZ, UR9, RZ, P1, !PT ;  /* 0x00000009ff0d7c10 */ /* 0x000fca0008ffe4ff */
[----:B------:R0:W-:Y:S04]  /*2010*/  STG.E desc[UR6][R12.64], R15 ;  /* 0x0000000f0c007986 */ /* 0x0001e8000c101906 */
.L_x_10225:
[----:B------:R-:W-:Y:S05]  /*2020*/  BSYNC.RECONVERGENT B1 ;  /* 0x0000000000017941 */ /* 0x000fea0003800200 */
.L_x_10224:
[----:B------:R-:W-:-:S13]  /*2030*/  ISETP.GE.AND P0, PT, R7, UR4, PT ;  /* 0x0000000407007c0c */ /* 0x000fda000bf06270 */
[----:B------:R-:W-:Y:S05]  /*2040*/  @P0 EXIT ;  /* 0x000000000000094d */ /* 0x000fea0003800000 */
[----:B------:R-:W1:Y:S01]  /*2050*/  LDCU.64 UR4, c[0x0][0x390] ;  /* 0x00007200ff0477ac */ /* 0x000e620008000a00 */
[----:B0-----:R-:W-:Y:S02]  /*2060*/  HFMA2 R12, -RZ, RZ, 0, 0 ;  /* 0x00000000ff0c7431 */ /* 0x001fe400000001ff */
[----:B------:R-:W-:Y:S01]  /*2070*/  IMAD.MOV.U32 R13, RZ, RZ, R7 ;  /* 0x000000ffff0d7224 */ /* 0x000fe200078e0007 */
[----:B------:R-:W-:Y:S01]  /*2080*/  ISETP.NE.AND P0, PT, R4, RZ, PT ;  /* 0x000000ff0400720c */ /* 0x000fe20003f05270 */
[----:B------:R-:W0:Y:S01]  /*2090*/  LDCU UR8, c[0x0][0x38c] ;  /* 0x00007180ff0877ac */ /* 0x000e220008000800 */
[----:B------:R-:W2:Y:S01]  /*20a0*/  LDCU.64 UR10, c[0x0][0x4b8] ;  /* 0x00009700ff0a77ac */ /* 0x000ea20008000a00 */
[----:B-1----:R-:W-:-:S05]  /*20b0*/  IMAD.HI.U32 R12, R7, UR4, R12 ;  /* 0x00000004070c7c27 */ /* 0x002fca000f8e000c */
[----:B------:R-:W-:-:S04]  /*20c0*/  SHF.R.U32.HI R13, RZ, UR5, R12 ;  /* 0x00000005ff0d7c19 */ /* 0x000fc8000801160c */
[----:B------:R-:W-:-:S05]  /*20d0*/  IADD3 R0, PT, PT, -R13, RZ, RZ ;  /* 0x000000ff0d007210 */ /* 0x000fca0007ffe1ff */
[----:B0-----:R-:W-:-:S04]  /*20e0*/  IMAD R0, R0, UR8, R7 ;  /* 0x0000000800007c24 */ /* 0x001fc8000f8e0207 */
[C---:B--2---:R-:W-:Y:S02]  /*20f0*/  IMAD R3, R0.reuse, UR10, RZ ;  /* 0x0000000a00037c24 */ /* 0x044fe4000f8e02ff */
[----:B------:R-:W-:Y:S01]  /*2100*/  IMAD R0, R0, UR11, RZ ;  /* 0x0000000b00007c24 */ /* 0x000fe2000f8e02ff */
        /* <DEDUP_REMOVED lines=267> */
[----:B------:R-:W-:Y:S01]  /*31c0*/  HFMA2 R12, -RZ, RZ, 0, 0 ;  /* 0x00000000ff0c7431 */ /* 0x000fe200000001ff */
[----:B------:R-:W1:Y:S10]  /*31d0*/  LDCU UR4, c[0x0][0x4a8] ;  /* 0x00009500ff0477ac */ /* 0x000e740008000800 */
[----:B------:R-:W2:Y:S01]  /*31e0*/  @P0 LDC.64 R14, c[0x0][0x4b0] ;  /* 0x00012c00ff0e0b82 */ /* 0x000ea20000000a00 */
[----:B0-----:R-:W-:-:S07]  /*31f0*/  IMAD.HI.U32 R18, R13, UR9, R12 ;  /* 0x000000090d127c27 */ /* 0x001fce000f8e000c */
[----:B------:R-:W0:Y:S01]  /*3200*/  @P0 LDC R7, c[0x0][0x4ac] ;  /* 0x00012b00ff070b82 */ /* 0x000e220000000800 */
[----:B-1----:R-:W-:Y:S01]  /*3210*/  SHF.R.U32.HI R19, RZ, UR4, R18 ;  /* 0x00000004ff137c19 */ /* 0x002fe20008011612 */
[----:B------:R-:W1:Y:S01]  /*3220*/  LDCU.64 UR4, c[0x0][0x570] ;  /* 0x0000ae00ff0477ac */ /* 0x000e620008000a00 */
[----:B------:R-:W-:-:S05]  /*3230*/  @P0 MOV R18, RZ ;  /* 0x000000ff00120202 */ /* 0x000fca0000000f00 */
[----:B------:R-:W4:Y:S01]  /*3240*/  @P0 LDC.64 R16, c[0x0][0x578] ;  /* 0x00015e00ff100b82 */ /* 0x000f220000000a00 */
[----:B------:R-:W-:-:S04]  /*3250*/  IMAD.MOV R12, RZ, RZ, -R19 ;  /* 0x000000ffff0c7224 */ /* 0x000fc800078e0a13 */
[----:B------:R-:W-:Y:S02]  /*3260*/  IMAD R12, R12, UR8, R13 ;  /* 0x000000080c0c7c24 */ /* 0x000fe4000f8e020d */
[----:B--2---:R-:W-:-:S05]  /*3270*/  @P0 IMAD.HI.U32 R14, R19, R14, R18 ;  /* 0x0000000e130e0227 */ /* 0x004fca00078e0012 */
[----:B------:R-:W-:Y:S01]  /*3280*/  @P0 SHF.R.U32.HI R14, RZ, R15, R14 ;  /* 0x0000000fff0e0219 */ /* 0x000fe2000001160e */
[C---:B-1----:R-:W-:Y:S02]  /*3290*/  IMAD R3, R12.reuse, UR4, R3 ;  /* 0x000000040c037c24 */ /* 0x042fe4000f8e0203 */
[----:B------:R-:W-:Y:S01]  /*32a0*/  IMAD R0, R12, UR5, R0 ;  /* 0x000000050c007c24 */ /* 0x000fe2000f8e0200 */
[----:B------:R-:W-:-:S05]  /*32b0*/  @P0 IADD3 R18, PT, PT, -R14, RZ, RZ ;  /* 0x000000ff0e120210 */ /* 0x000fca0007ffe1ff */
[----:B0-----:R-:W-:-:S04]  /*32c0*/  @P0 IMAD R18, R7, R18, R19 ;  /* 0x0000001207120224 */ /* 0x001fc800078e0213 */
[C---:B----4-:R-:W-:Y:S02]  /*32d0*/  @P0 IMAD R3, R18.reuse, R16, R3 ;  /* 0x0000001012030224 */ /* 0x050fe400078e0203 */
[----:B------:R-:W-:-:S07]  /*32e0*/  @P0 IMAD R0, R18, R17, R0 ;  /* 0x0000001112000224 */ /* 0x000fce00078e0200 */
.L_x_10235:
[----:B------:R-:W0:Y:S02]  /*32f0*/  LDCU.128 UR8, c[0x0][0x580] ;  /* 0x0000b000ff0877ac */ /* 0x000e240008000c00 */
[----:B0-----:R-:W-:-:S04]  /*3300*/  IADD3 R12, P0, PT, R0, UR10, RZ ;  /* 0x0000000a000c7c10 */ /* 0x001fc8000ff1e0ff */
[----:B------:R-:W-:-:S05]  /*3310*/  IADD3.X R13, PT, PT, RZ, UR11, RZ, P0, !PT ;  /* 0x0000000bff0d7c10 */ /* 0x000fca00087fe4ff */
[----:B------:R-:W2:Y:S01]  /*3320*/  LDG.E R0, desc[UR6][R12.64] ;  /* 0x000000060c007981 */ /* 0x000ea2000c1e1900 */
[----:B------:R-:W-:Y:S01]  /*3330*/  IADD3 R2, P1, PT, R3, UR8, RZ ;  /* 0x0000000803027c10 */ /* 0x000fe2000ff3e0ff */
[----:B------:R-:W-:Y:S03]  /*3340*/  BSSY.RECONVERGENT B0, `(.L_x_10236) ;  /* 0x0000038000007945 */ /* 0x000fe60003800200 */
[----:B------:R-:W-:Y:S02]  /*3350*/  IADD3.X R3, PT, PT, RZ, UR9, RZ, P1, !PT ;  /* 0x00000009ff037c10 */ /* 0x000fe40008ffe4ff */
        /* <DEDUP_REMOVED lines=22> */
.L_x_10241:
[----:B------:R-:W-:Y:S01]  /*34c0*/  FSETP.GEU.FTZ.AND P0, PT, R6, -R9, PT ;  /* 0x800000090600720b */ /* 0x000fe20003f1e000 */
[----:B------:R-:W-:-:S12]  /*34d0*/  FADD.FTZ R4, R4, -1 ;  /* 0xbf80000004047421 */ /* 0x000fd80000010000 */
[----:B------:R-:W-:-:S07]  /*34e0*/  @!P0 FADD.FTZ R4, R4, -1 ;  /* 0xbf80000004048421 */ /* 0x000fce0000010000 */
.L_x_10240:
[----:B------:R-:W-:Y:S05]  /*34f0*/  BSYNC.RECONVERGENT B1 ;  /* 0x0000000000017941 */ /* 0x000fea0003800200 */
.L_x_10239:
[----:B------:R-:W-:Y:S01]  /*3500*/  FFMA.FTZ R7, -R9, R4, R7 ;  /* 0x0000000409077223 */ /* 0x000fe20000010107 */
[----:B------:R-:W-:Y:S06]  /*3510*/  BRA `(.L_x_10237) ;  /* 0x0000000000687947 */ /* 0x000fec0003800000 */
.L_x_10238:
        /* <DEDUP_REMOVED lines=10> */
.L_x_10244:
        /* <DEDUP_REMOVED lines=13> */
.L_x_10243:
[----:B------:R-:W-:Y:S05]  /*3690*/  BSYNC.RECONVERGENT B1 ;  /* 0x0000000000017941 */ /* 0x000fea0003800200 */
.L_x_10242:
[----:B------:R-:W-:-:S04]  /*36a0*/  FMUL.FTZ R4, R7, 1.1920928955078125e-07 ;  /* 0x3400000007047820 */ /* 0x000fc80000410000 */
[----:B------:R-:W-:-:S07]  /*36b0*/  FMUL.FTZ R7, R9, R4 ;  /* 0x0000000409077220 */ /* 0x000fce0000410000 */
.L_x_10237:
[----:B------:R-:W-:Y:S05]  /*36c0*/  BSYNC.RECONVERGENT B0 ;  /* 0x0000000000007941 */ /* 0x000fea0003800200 */
.L_x_10236:
[C---:B------:R-:W-:Y:S02]  /*36d0*/  FSETP.NAN.FTZ.AND P0, PT, |R7|.reuse, |R7|, PT ;  /* 0x400000070700720b */ /* 0x040fe40003f18200 */
[----:B------:R-:W-:-:S04]  /*36e0*/  LOP3.LUT R0, R7, 0x80000000, R0, 0xb8, !PT ;  /* 0x8000000007007812 */ /* 0x000fc800078eb800 */
[----:B------:R-:W-:-:S05]  /*36f0*/  FSEL R7, R7, R0, P0 ;  /* 0x0000000007077208 */ /* 0x000fca0000000000 */
[----:B------:R-:W-:Y:S01]  /*3700*/  STG.E desc[UR6][R2.64], R7 ;  /* 0x0000000702007986 */ /* 0x000fe2000c101906 */
[----:B------:R-:W-:Y:S05]  /*3710*/  EXIT ;  /* 0x000000000000794d */ /* 0x000fea0003800000 */
.L_x_10245:
        /* <DEDUP_REMOVED lines=14> */
.L_x_54829:


//--------------------- .text._ZN2at6native27unrolled_elementwise_kernelINS0_13BUnaryFunctorIfffZZZNS0_16fmod_kernel_cudaERNS_18TensorIteratorBaseEENKUlvE0_clEvENKUlvE0_clEvEUlffE_EESt5arrayIPcLm2EELi4E23TrivialOffsetCalculatorILi1EjESD_NS0_6memory15LoadWithoutCastENSE_16StoreWithoutCastEEEviT_T0_T2_T3_T4_T5_ --------------------------
	.section	.text._ZN2at6native27unrolled_elementwise_kernelINS0_13BUnaryFunctorIfffZZZNS0_16fmod_kernel_cudaERNS_18TensorIteratorBaseEENKUlvE0_clEvENKUlvE0_clEvEUlffE_EESt5arrayIPcLm2EELi4E23TrivialOffsetCalculatorILi1EjESD_NS0_6memory15LoadWithoutCastENSE_16StoreWithoutCastEEEviT_T0_T2_T3_T4_T5_,"ax",@progbits
	.align	128
        .global         _ZN2at6native27unrolled_elementwise_kernelINS0_13BUnaryFunctorIfffZZZNS0_16fmod_kernel_cudaERNS_18TensorIteratorBaseEENKUlvE0_clEvENKUlvE0_clEvEUlffE_EESt5arrayIPcLm2EELi4E23TrivialOffsetCalculatorILi1EjESD_NS0_6memory15LoadWithoutCastENSE_16StoreWithoutCastEEEviT_T0_T2_T3_T4_T5_
        .type           _ZN2at6native27unrolled_elementwise_kernelINS0_13BUnaryFunctorIfffZZZNS0_16fmod_kernel_cudaERNS_18TensorIteratorBaseEENKUlvE0_clEvENKUlvE0_clEvEUlffE_EESt5arrayIPcLm2EELi4E23TrivialOffsetCalculatorILi1EjESD_NS0_6memory15LoadWithoutCastENSE_16StoreWithoutCastEEEviT_T0_T2_T3_T4_T5_,@function
        .size           _ZN2at6native27unrolled_elementwise_kernelINS0_13BUnaryFunctorIfffZZZNS0_16fmod_kernel_cudaERNS_18TensorIteratorBaseEENKUlvE0_clEvENKUlvE0_clEvEUlffE_EESt5arrayIPcLm2EELi4E23TrivialOffsetCalculatorILi1EjESD_NS0_6memory15LoadWithoutCastENSE_16StoreWithoutCastEEEviT_T0_T2_T3_T4_T5_,(.L_x_54830 - _ZN2at6native27unrolled_elementwise_kernelINS0_13BUnaryFunctorIfffZZZNS0_16fmod_kernel_cudaERNS_18TensorIteratorBaseEENKUlvE0_clEvENKUlvE0_clEvEUlffE_EESt5arrayIPcLm2EELi4E23TrivialOffsetCalculatorILi1EjESD_NS0_6memory15LoadWithoutCastENSE_16StoreWithoutCastEEEviT_T0_T2_T3_T4_T5_)
        .other          _ZN2at6native27unrolled_elementwise_kernelINS0_13BUnaryFunctorIfffZZZNS0_16fmod_kernel_cudaERNS_18TensorIteratorBaseEENKUlvE0_clEvENKUlvE0_clEvEUlffE_EESt5arrayIPcLm2EELi4E23TrivialOffsetCalculatorILi1EjESD_NS0_6memory15LoadWithoutCastENSE_16StoreWithoutCastEEEviT_T0_T2_T3_T4_T5_,@"STO_CUDA_ENTRY STV_DEFAULT"
_ZN2at6native27unrolled_elementwise_kernelINS0_13BUnaryFunctorIfffZZZNS0_16fmod_kernel_cudaERNS_18TensorIteratorBaseEENKUlvE0_clEvENKUlvE0_clEvEUlffE_EESt5arrayIPcLm2EELi4E23TrivialOffsetCalculatorILi1EjESD_NS0_6memory15LoadWithoutCastENSE_16StoreWithoutCastEEEviT_T0_T2_T3_T4_T5_:
.text._ZN2at6native27unrolled_elementwise_kernelINS0_13BUnaryFunctorIfffZZZNS0_16fmod_kernel_cudaERNS_18TensorIteratorBaseEENKUlvE0_clEvENKUlvE0_clEvEUlffE_EESt5arrayIPcLm2EELi4E23TrivialOffsetCalculatorILi1EjESD_NS0_6memory15LoadWithoutCastENSE_16StoreWithoutCastEEEviT_T0_T2_T3_T4_T5_:
[----:B------:R-:W-:Y:S01]  /*0000*/  LDC R1, c[0x0][0x37c] ;  /* 0x0000df00ff017b82 */ /* 0x000fe20000000800 */
[----:B------:R-:W0:Y:S07]  /*0010*/  S2R R0, SR_CTAID.X ;  /* 0x0000000000007919 */ /* 0x000e2e0000002500 */
[----:B------:R-:W0:Y:S01]  /*0020*/  LDC R3, c[0x0][0x380] ;  /* 0x0000e000ff037b82 */ /* 0x000e220000000800 */
[----:B------:R-:W1:Y:S01]  /*0030*/  LDCU.64 UR4, c[0x0][0x358] ;  /* 0x00006b00ff0477ac */ /* 0x000e620008000a00 */
[----:B------:R-:W2:Y:S06]  /*0040*/  S2R R11, SR_TID.X ;  /* 0x00000000000b7919 */ /* 0x000eac0000002100 */
[----:B------:R-:W3:Y:S01]  /*0050*/  LDC R10, c[0x0][0x388] ;  /* 0x0000e200ff0a7b82 */ /* 0x000ee20000000800 */
        /* <DEDUP_REMOVED lines=11> */
[----:B0-----:R-:W-:-:S12]  /*0110*/  @!P0 IMAD.WIDE.U32 R6, R13, 0x4, R6 ;  /* 0x000000040d068825 */ /* 0x001fd800078e0006 */
[----:B------:R-:W-:Y:S01]  /*0120*/  @!P3 IMAD R21, R0, 0x200, R11 ;  /* 0x000002000015b824 */ /* 0x000fe200078e020b */
[----:B------:R-:W0:Y:S01]  /*0130*/  @!P3 LDC.64 R8, c[0x0][0x398] ;  /* 0x0000e600ff08bb82 */ /* 0x000e220000000a00 */
[----:B------:R-:W-:-:S05]  /*0140*/  @!P3 VIADD R11, R11, 0x80 ;  /* 0x000000800b0bb836 */ /* 0x000fca0000000000 */
[----:B------:R-:W-:Y:S01]  /*0150*/  ISETP.GE.AND P2, PT, R11, R2, PT ;  /* 0x000000020b00720c */ /* 0x000fe20003f46270 */
[----:B--2---:R-:W-:-:S12]  /*0160*/  @!P1 IMAD.WIDE.U32 R16, R15, 0x4, R16 ;  /* 0x000000040f109825 */ /* 0x004fd800078e0010 */
[----:B------:R-:W2:Y:S01]  /*0170*/  @!P2 LDC.64 R4, c[0x0][0x398] ;  /* 0x0000e600ff04ab82 */ /* 0x000ea20000000a00 */
[----:B------:R-:W-:Y:S01]  /*0180*/  @!P2 LEA R19, R0, R11, 0x9 ;  /* 0x0000000b0013a211 */ /* 0x000fe200078e48ff */
[----:B0-----:R-:W-:Y:S01]  /*0190*/  @!P3 IMAD.WIDE.U32 R20, R21, 0x4, R8 ;  /* 0x000000041514b825 */ /* 0x001fe200078e0008 */
[----:B------:R-:W-:-:S06]  /*01a0*/  CS2R R8, SRZ ;  /* 0x0000000000087805 */ /* 0x000fcc000001ff00 */
[----:B-1----:R-:W5:Y:S01]  /*01b0*/  @!P1 LDG.E R8, desc[UR4][R16.64] ;  /* 0x0000000410089981 */ /* 0x002f62000c1e1900 */
[----:B---3--:R-:W-:-:S03]  /*01c0*/  FMUL.FTZ R11, |R10|, 8388608 ;  /* 0x4b0000000a0b7820 */ /* 0x008fc60000410200 */
[----:B------:R0:W5:Y:S01]  /*01d0*/  @!P0 LDG.E R9, desc[UR4][R6.64] ;  /* 0x0000000406098981 */ /* 0x000162000c1e1900 */
[----:B--2---:R-:W-:Y:S01]  /*01e0*/  @!P2 IMAD.WIDE.U32 R18, R19, 0x4, R4 ;  /* 0x000000041312a825 */ /* 0x004fe200078e0004 */
[----:B------:R-:W-:-:S06]  /*01f0*/  CS2R R4, SRZ ;  /* 0x0000000000047805 */ /* 0x000fcc000001ff00 */
[----:B------:R1:W5:Y:S04]  /*0200*/  @!P3 LDG.E R5, desc[UR4][R20.64] ;  /* 0x000000041405b981 */ /* 0x000368000c1e1900 */
[----:B------:R1:W5:Y:S01]  /*0210*/  @!P2 LDG.E R4, desc[UR4][R18.64] ;  /* 0x000000041204a981 */ /* 0x000362000c1e1900 */
[----:B------:R-:W-:Y:S02]  /*0220*/  LOP3.LUT R12, R11, 0x7fffff, RZ, 0xc0, !PT ;  /* 0x007fffff0b0c7812 */ /* 0x000fe400078ec0ff */
[----:B------:R-:W-:Y:S02]  /*0230*/  ISETP.GE.AND P0, PT, R3, R2, PT ;  /* 0x000000020300720c */ /* 0x000fe40003f06270 */
[----:B------:R-:W-:-:S04]  /*0240*/  LOP3.LUT R12, R12, 0x3f800000, RZ, 0xfc, !PT ;  /* 0x3f8000000c0c7812 */ /* 0x000fc800078efcff */
[----:B------:R1:W2:Y:S01]  /*0250*/  MUFU.RCP R13, R12 ;  /* 0x0000000c000d7308 */ /* 0x0002a20000001000 */
[C---:B------:R-:W-:Y:S01]  /*0260*/  FADD.FTZ R14, |R10|.reuse, -RZ ;  /* 0x800000ff0a0e7221 */ /* 0x040fe20000010200 */
[----:B------:R-:W-:Y:S01]  /*0270*/  BSSY.RECONVERGENT B1, `(.L_x_10246) ;  /* 0x0000042000017945 */ /* 0x000fe20003800200 */
[----:B0-----:R-:W-:Y:S01]  /*0280*/  FADD.FTZ R6, |R10|, |R10| ;  /* 0x4000000a0a067221 */ /* 0x001fe20000010200 */
[----:B------:R-:W-:Y:S01]  /*0290*/  LOP3.LUT R15, R11, 0xff800000, RZ, 0xc0, !PT ;  /* 0xff8000000b0f7812 */ /* 0x000fe200078ec0ff */
[----:B------:R-:W-:Y:S02]  /*02a0*/  FADD.FTZ R7, -R14, -RZ ;  /* 0x800000ff0e077221 */ /* 0x000fe40000010100 */
[----:B------:R-:W-:Y:S05]  /*02b0*/  @P0 BRA `(.L_x_10247) ;  /* 0x0000000000f40947 */ /* 0x000fea0003800000 */
[C---:B-----5:R-:W-:Y:S01]  /*02c0*/  FSETP.GEU.FTZ.AND P0, PT, |R9|.reuse, |R10|, PT ;  /* 0x4000000a0900720b */ /* 0x060fe20003f1e200 */
[----:B------:R-:W-:Y:S01]  /*02d0*/  BSSY.RECONVERGENT B0, `(.L_x_10248) ;  /* 0x0000038000007945 */ /* 0x000fe20003800200 */
[----:B------:R-:W-:-:S11]  /*02e0*/  FADD.FTZ R16, |R9|, -RZ ;  /* 0x800000ff09107221 */ /* 0x000fd60000010200 */
[----:B------:R-:W-:Y:S05]  /*02f0*/  @!P0 BRA `(.L_x_10249) ;  /* 0x0000000000d48947 */ /* 0x000fea0003800000 */
[----:B------:R-:W-:-:S13]  /*0300*/  FSETP.GTU.FTZ.AND P0, PT, R16, R11, PT ;  /* 0x0000000b1000720b */ /* 0x000fda0003f1c000 */
[----:B------:R-:W-:Y:S05]  /*0310*/  @P0 BRA `(.L_x_10250) ;  /* 0x00000000005c0947 */ /* 0x000fea0003800000 */
[----:B------:R-:W0:Y:S01]  /*0320*/  MUFU.RCP R17, R14 ;  /* 0x0000000e00117308 */ /* 0x000e220000001000 */
[----:B------:R-:W-:Y:S01]  /*0330*/  BSSY.RECONVERGENT B2, `(.L_x_10251) ;  /* 0x0000013000027945 */ /* 0x000fe20003800200 */
[----:B0-----:R-:W-:-:S06]  /*0340*/  FMUL.FTZ R17, R16, R17 ;  /* 0x0000001110117220 */ /* 0x001fcc0000410000 */
        /* <DEDUP_REMOVED lines=17> */
.L_x_10252:
[----:B------:R-:W-:Y:S05]  /*0460*/  BSYNC.RECONVERGENT B2 ;  /* 0x0000000000027941 */ /* 0x000fea0003800200 */
.L_x_10251:
[----:B------:R-:W-:Y:S01]  /*0470*/  FFMA.FTZ R16, -R14, R17, R16 ;  /* 0x000000110e107223 */ /* 0x000fe20000010110 */
[----:B------:R-:W-:Y:S06]  /*0480*/  BRA `(.L_x_10249) ;  /* 0x0000000000707947 */ /* 0x000fec0003800000 */
.L_x_10250:
[----:B------:R-:W-:Y:S01]  /*0490*/  IADD3 R17, PT, PT, -R15, R16, RZ ;  /* 0x000000100f117210 */ /* 0x000fe20007ffe1ff */
[----:B------:R-:W-:Y:S01]  /*04a0*/  BSSY.RECONVERGENT B2, `(.L_x_10253) ;  /* 0x0000018000027945 */ /* 0x000fe20003800200 */
[C---:B------:R-:W-:Y:S02]  /*04b0*/  ISETP.GT.U32.AND P0, PT, R16.reuse, 0x7f7fffff, PT ;  /* 0x7f7fffff1000780c */ /* 0x040fe40003f04070 */
[----:B------:R-:W-:Y:S02]  /*04c0*/  LOP3.LUT R17, R17, 0xff800000, RZ, 0xc0, !PT ;  /* 0xff80000011117812 */ /* 0x000fe400078ec0ff */
[----:B------:R-:W-:Y:S02]  /*04d0*/  LOP3.LUT R16, R16, 0x7fffff, RZ, 0xc0, !PT ;  /* 0x007fffff10107812 */ /* 0x000fe400078ec0ff */
[----:B------:R-:W-:Y:S01]  /*04e0*/  FSETP.GT.FTZ.AND P2, PT, |R10|, RZ, PT ;  /* 0x000000ff0a00720b */ /* 0x000fe20003f54200 */
[----:B-1----:R-:W-:Y:S01]  /*04f0*/  VIADD R18, R17, 0xb800000 ;  /* 0x0b80000011127836 */ /* 0x002fe20000000000 */
[----:B------:R-:W-:-:S02]  /*0500*/  FSEL R19, R15, +QNAN , !P0 ;  /* 0x7fffffff0f137808 */ /* 0x000fc40004000000 */
[----:B------:R-:W-:Y:S02]  /*0510*/  LOP3.LUT R17, R16, 0x3f800000, RZ, 0xfc, !PT ;  /* 0x3f80000010117812 */ /* 0x000fe400078efcff */
[----:B------:R-:W-:Y:S02]  /*0520*/  ISETP.NE.AND P1, PT, R18, RZ, PT ;  /* 0x000000ff1200720c */ /* 0x000fe40003f25270 */
[----:B------:R-:W-:-:S11]  /*0530*/  FSEL R16, R19, +QNAN , P2 ;  /* 0x7fffffff13107808 */ /* 0x000fd60001000000 */
[----:B------:R-:W-:Y:S05]  /*0540*/  @!P1 BRA `(.L_x_10254) ;  /* 0x0000000000349947 */ /* 0x000fea0003800000 */
.L_x_10255:
[----:B------:R-:W-:-:S04]  /*0550*/  VIMNMX.U32 R19, PT, PT, R18, 0xb800000, PT ;  /* 0x0b80000012137848 */ /* 0x000fc80003fe0000 */
        /* <DEDUP_REMOVED lines=12> */
.L_x_10254:
[----:B------:R-:W-:Y:S05]  /*0620*/  BSYNC.RECONVERGENT B2 ;  /* 0x0000000000027941 */ /* 0x000fea0003800200 */
.L_x_10253:
[----:B------:R-:W-:-:S04]  /*0630*/  FMUL.FTZ R17, R17, 1.1920928955078125e-07 ;  /* 0x3400000011117820 */ /* 0x000fc80000410000 */
[----:B------:R-:W-:-:S07]  /*0640*/  FMUL.FTZ R16, R16, R17 ;  /* 0x0000001110107220 */ /* 0x000fce0000410000 */
.L_x_10249:
[----:B------:R-:W-:Y:S05]  /*0650*/  BSYNC.RECONVERGENT B0 ;  /* 0x0000000000007941 */ /* 0x000fea0003800200 */
.L_x_10248:
[C---:B------:R-:W-:Y:S02]  /*0660*/  FSETP.NAN.FTZ.AND P0, PT, |R16|.reuse, |R16|, PT ;  /* 0x400000101000720b */ /* 0x040fe40003f18200 */
[----:B------:R-:W-:-:S04]  /*0670*/  LOP3.LUT R9, R16, 0x80000000, R9, 0xb8, !PT ;  /* 0x8000000010097812 */ /* 0x000fc800078eb809 */
[----:B------:R-:W-:-:S07]  /*0680*/  FSEL R16, R16, R9, P0 ;  /* 0x0000000910107208 */ /* 0x000fce0000000000 */
.L_x_10247:
[----:B------:R-:W-:Y:S05]  /*0690*/  BSYNC.RECONVERGENT B1 ;  /* 0x0000000000017941 */ /* 0x000fea0003800200 */
.L_x_10246:
[----:B-----5:R-:W-:Y:S01]  /*06a0*/  VIADD R9, R3, 0x80 ;  /* 0x0000008003097836 */ /* 0x020fe20000000000 */
[----:B------:R-:W-:Y:S04]  /*06b0*/  BSSY.RECONVERGENT B1, `(.L_x_10256) ;  /* 0x0000040000017945 */ /* 0x000fe80003800200 */
[----:B------:R-:W-:-:S13]  /*06c0*/  ISETP.GE.AND P0, PT, R9, R2, PT ;  /* 0x000000020900720c */ /* 0x000fda0003f06270 */
[----:B------:R-:W-:Y:S05]  /*06d0*/  @P0 BRA `(.L_x_10257) ;  /* 0x0000000000f40947 */ /* 0x000fea0003800000 */
[C---:B------:R-:W-:Y:S01]  /*06e0*/  FSETP.GEU.FTZ.AND P0, PT, |R8|.reuse, |R10|, PT ;  /* 0x4000000a0800720b */ /* 0x040fe20003f1e200 */
[----:B------:R-:W-:Y:S01]  /*06f0*/  BSSY.RECONVERGENT B0, `(.L_x_10258) ;  /* 0x0000038000007945 */ /* 0x000fe20003800200 */
[----:B-1----:R-:W-:-:S11]  /*0700*/  FADD.FTZ R18, |R8|, -RZ ;  /* 0x800000ff08127221 */ /* 0x002fd60000010200 */
        /* <DEDUP_REMOVED lines=20> */
.L_x_10263:
[----:B------:R-:W-:Y:S01]  /*0850*/  FSETP.GEU.FTZ.AND P0, PT, R19, -R14, PT ;  /* 0x8000000e1300720b */ /* 0x000fe20003f1e000 */
[----:B------:R-:W-:-:S12]  /*0860*/  FADD.FTZ R17, R17, -1 ;  /* 0xbf80000011117421 */ /* 0x000fd80000010000 */
[----:B------:R-:W-:-:S07]  /*0870*/  @!P0 FADD.FTZ R17, R17, -1 ;  /* 0xbf80000011118421 */ /* 0x000fce0000010000 */
.L_x_10262:
[----:B------:R-:W-:Y:S05]  /*0880*/  BSYNC.RECONVERGENT B2 ;  /* 0x0000000000027941 */ /* 0x000fea0003800200 */
.L_x_10261:
[----:B------:R-:W-:Y:S01]  /*0890*/  FFMA.FTZ R18, -R14, R17, R18 ;  /* 0x000000110e127223 */ /* 0x000fe20000010112 */
[----:B------:R-:W-:Y:S06]  /*08a0*/  BRA `(.L_x_10259) ;  /* 0x0000000000707947 */ /* 0x000fec0003800000 */
.L_x_10260:
[C---:B------:R-:W-:Y:S01]  /*08b0*/  IMAD.IADD R17, R18.reuse, 0x1, -R15 ;  /* 0x0000000112117824 */ /* 0x040fe200078e0a0f */
[C---:B------:R-:W-:Y:S01]  /*08c0*/  ISETP.GT.U32.AND P0, PT, R18.reuse, 0x7f7fffff, PT ;  /* 0x7f7fffff1200780c */ /* 0x040fe20003f04070 */
[----:B------:R-:W-:Y:S01]  /*08d0*/  BSSY.RECONVERGENT B2, `(.L_x_10264) ;  /* 0x0000017000027945 */ /* 0x000fe20003800200 */
[----:B------:R-:W-:Y:S02]  /*08e0*/  LOP3.LUT R18, R18, 0x7fffff, RZ, 0xc0, !PT ;  /* 0x007fffff12127812 */ /* 0x000fe400078ec0ff */
[----:B------:R-:W-:Y:S02]  /*08f0*/  LOP3.LUT R17, R17, 0xff800000, RZ, 0xc0, !PT ;  /* 0xff80000011117812 */ /* 0x000fe400078ec0ff */
[----:B------:R-:W-:Y:S02]  /*0900*/  FSETP.GT.FTZ.AND P2, PT, |R10|, RZ, PT ;  /* 0x000000ff0a00720b */ /* 0x000fe40003f54200 */
[----:B------:R-:W-:Y:S02]  /*0910*/  IADD3 R19, PT, PT, R17, 0xb800000, RZ ;  /* 0x0b80000011137810 */ /* 0x000fe40007ffe0ff */
[----:B------:R-:W-:-:S02]  /*0920*/  FSEL R17, R15, +QNAN , !P0 ;  /* 0x7fffffff0f117808 */ /* 0x000fc40004000000 */
[----:B------:R-:W-:Y:S02]  /*0930*/  ISETP.NE.AND P1, PT, R19, RZ, PT ;  /* 0x000000ff1300720c */ /* 0x000fe40003f25270 */
[----:B------:R-:W-:Y:S02]  /*0940*/  LOP3.LUT R18, R18, 0x3f800000, RZ, 0xfc, !PT ;  /* 0x3f80000012127812 */ /* 0x000fe400078efcff */
[----:B------:R-:W-:-:S09]  /*0950*/  FSEL R17, R17, +QNAN , P2 ;  /* 0x7fffffff11117808 */ /* 0x000fd20001000000 */
[----:B------:R-:W-:Y:S05]  /*0960*/  @!P1 BRA `(.L_x_10265) ;  /* 0x0000000000349947 */ /* 0x000fea0003800000 */
.L_x_10266:
        /* <DEDUP_REMOVED lines=13> */
.L_x_10265:
[----:B------:R-:W-:Y:S05]  /*0a40*/  BSYNC.RECONVERGENT B2 ;  /* 0x0000000000027941 */ /* 0x000fea0003800200 */
.L_x_10264:
[----:B------:R-:W-:-:S04]  /*0a50*/  FMUL.FTZ R18, R18, 1.1920928955078125e-07 ;  /* 0x3400000012127820 */ /* 0x000fc80000410000 */
[----:B------:R-:W-:-:S07]  /*0a60*/  FMUL.FTZ R18, R17, R18 ;  /* 0x0000001211127220 */ /* 0x000fce0000410000 */
.L_x_10259:
[----:B------:R-:W-:Y:S05]  /*0a70*/  BSYNC.RECONVERGENT B0 ;  /* 0x0000000000007941 */ /* 0x000fea0003800200 */
.L_x_10258:
[C---:B------:R-:W-:Y:S02]  /*0a80*/  FSETP.NAN.FTZ.AND P0, PT, |R18|.reuse, |R18|, PT ;  /* 0x400000121200720b */ /* 0x040fe40003f18200 */
[----:B------:R-:W-:-:S04]  /*0a90*/  LOP3.LUT R17, R18, 0x80000000, R8, 0xb8, !PT ;  /* 0x8000000012117812 */ /* 0x000fc800078eb808 */
[----:B------:R-:W-:-:S07]  /*0aa0*/  FSEL R8, R18, R17, P0 ;  /* 0x0000001112087208 */ /* 0x000fce0000000000 */
.L_x_10257:
[----:B------:R-:W-:Y:S05]  /*0ab0*/  BSYNC.RECONVERGENT B1 ;  /* 0x0000000000017941 */ /* 0x000fea0003800200 */
.L_x_10256:
[----:B------:R-:W-:Y:S01]  /*0ac0*/  IADD3 R17, PT, PT, R3, 0x100, RZ ;  /* 0x0000010003117810 */ /* 0x000fe20007ffe0ff */
[----:B------:R-:W-:Y:S03]  /*0ad0*/  BSSY.RECONVERGENT B1, `(.L_x_10267) ;  /* 0x0000040000017945 */ /* 0x000fe60003800200 */
        /* <DEDUP_REMOVED lines=25> */
.L_x_10274:
[----:B------:R-:W-:Y:S01]  /*0c70*/  FSETP.GEU.FTZ.AND P0, PT, R19, -R14, PT ;  /* 0x8000000e1300720b */ /* 0x000fe20003f1e000 */
[----:B------:R-:W-:-:S12]  /*0c80*/  FADD.FTZ R17, R17, -1 ;  /* 0xbf80000011117421 */ /* 0x000fd80000010000 */
[----:B------:R-:W-:-:S07]  /*0c90*/  @!P0 FADD.FTZ R17, R17, -1 ;  /* 0xbf80000011118421 */ /* 0x000fce0000010000 */
.L_x_10273:
[----:B------:R-:W-:Y:S05]  /*0ca0*/  BSYNC.RECONVERGENT B2 ;  /* 0x0000000000027941 */ /* 0x000fea0003800200 */
.L_x_10272:
[----:B------:R-:W-:Y:S01]  /*0cb0*/  FFMA.FTZ R18, -R14, R17, R18 ;  /* 0x000000110e127223 */ /* 0x000fe20000010112 */
[----:B------:R-:W-:Y:S06]  /*0cc0*/  BRA `(.L_x_10270) ;  /* 0x0000000000707947 */ /* 0x000fec0003800000 */
.L_x_10271:
        /* <DEDUP_REMOVED lines=12> */
.L_x_10277:
[----:B------:R-:W-:-:S04]  /*0d90*/  VIMNMX.U32 R20, PT, PT, R19, 0xb800000, PT ;  /* 0x0b80000013147848 */ /* 0x000fc80003fe0000 */
[----:B------:R-:W-:Y:S01]  /*0da0*/  IADD3 R21, PT, PT, R20, R18, RZ ;  /* 0x0000001214157210 */ /* 0x000fe20007ffe0ff */
[----:B------:R-:W-:-:S04]  /*0db0*/  IMAD.IADD R19, R19, 0x1, -R20 ;  /* 0x0000000113137824 */ /* 0x000fc800078e0a14 */
[----:B--2---:R-:W-:Y:S01]  /*0dc0*/  FMUL.FTZ R18, R13, R21 ;  /* 0x000000150d127220 */ /* 0x004fe20000410000 */
        /* <DEDUP_REMOVED lines=9> */
.L_x_10276:
[----:B------:R-:W-:Y:S05]  /*0e60*/  BSYNC.RECONVERGENT B2 ;  /* 0x0000000000027941 */ /* 0x000fea0003800200 */
.L_x_10275:
[----:B------:R-:W-:-:S04]  /*0e70*/  FMUL.FTZ R18, R18, 1.1920928955078125e-07 ;  /* 0x3400000012127820 */ /* 0x000fc80000410000 */
[----:B------:R-:W-:-:S07]  /*0e80*/  FMUL.FTZ R18, R17, R18 ;  /* 0x0000001211127220 */ /* 0x000fce0000410000 */
.L_x_10270:
[----:B------:R-:W-:Y:S05]  /*0e90*/  BSYNC.RECONVERGENT B0 ;  /* 0x0000000000007941 */ /* 0x000fea0003800200 */
.L_x_10269:
[C---:B------:R-:W-:Y:S02]  /*0ea0*/  FSETP.NAN.FTZ.AND P0, PT, |R18|.reuse, |R18|, PT ;  /* 0x400000121200720b */ /* 0x040fe40003f18200 */
[----:B------:R-:W-:-:S04]  /*0eb0*/  LOP3.LUT R5, R18, 0x80000000, R5, 0xb8, !PT ;  /* 0x8000000012057812 */ /* 0x000fc800078eb805 */
[----:B------:R-:W-:-:S07]  /*0ec0*/  FSEL R5, R18, R5, P0 ;  /* 0x0000000512057208 */ /* 0x000fce0000000000 */
.L_x_10268:
[----:B------:R-:W-:Y:S05]  /*0ed0*/  BSYNC.RECONVERGENT B1 ;  /* 0x0000000000017941 */ /* 0x000fea0003800200 */
.L_x_10267:
[----:B------:R-:W-:Y:S01]  /*0ee0*/  VIADD R17, R3, 0x180 ;  /* 0x0000018003117836 */ /* 0x000fe20000000000 */
        /* <DEDUP_REMOVED lines=26> */
.L_x_10285:
[----:B------:R-:W-:Y:S01]  /*1090*/  FSETP.GEU.FTZ.AND P0, PT, R7, -R14, PT ;  /* 0x8000000e0700720b */ /* 0x000fe20003f1e000 */
[----:B------:R-:W-:-:S12]  /*10a0*/  FADD.FTZ R11, R11, -1 ;  /* 0xbf8000000b0b7421 */ /* 0x000fd80000010000 */
[----:B------:R-:W-:-:S07]  /*10b0*/  @!P0 FADD.FTZ R11, R11, -1 ;  /* 0xbf8000000b0b8421 */ /* 0x000fce0000010000 */
.L_x_10284:
[----:B------:R-:W-:Y:S05]  /*10c0*/  BSYNC.RECONVERGENT B2 ;  /* 0x0000000000027941 */ /* 0x000fea0003800200 */
.L_x_10283:
[----:B------:R-:W-:Y:S01]  /*10d0*/  FFMA.FTZ R18, -R14, R11, R18 ;  /* 0x0000000b0e127223 */ /* 0x000fe20000010112 */
[----:B------:R-:W-:Y:S06]  /*10e0*/  BRA `(.L_x_10281) ;  /* 0x0000000000707947 */ /* 0x000fec0003800000 */
.L_x_10282:
[C---:B------:R-:W-:Y:S01]  /*10f0*/  IADD3 R6, PT, PT, -R15.reuse, R18, RZ ;  /* 0x000000120f067210 */ /* 0x040fe20007ffe1ff */
[----:B------:R-:W-:Y:S01]  /*1100*/  BSSY.RECONVERGENT B2, `(.L_x_10286) ;  /* 0x0000018000027945 */ /* 0x000fe20003800200 */
[----:B------:R-:W-:Y:S02]  /*1110*/  ISETP.GT.U32.AND P0, PT, R18, 0x7f7fffff, PT ;  /* 0x7f7fffff1200780c */ /* 0x000fe40003f04070 */
[----:B------:R-:W-:Y:S02]  /*1120*/  LOP3.LUT R6, R6, 0xff800000, RZ, 0xc0, !PT ;  /* 0xff80000006067812 */ /* 0x000fe400078ec0ff */
[----:B------:R-:W-:Y:S02]  /*1130*/  LOP3.LUT R18, R18, 0x7fffff, RZ, 0xc0, !PT ;  /* 0x007fffff12127812 */ /* 0x000fe400078ec0ff */
[----:B------:R-:W-:Y:S01]  /*1140*/  FSETP.GT.FTZ.AND P2, PT, |R10|, RZ, PT ;  /* 0x000000ff0a00720b */ /* 0x000fe20003f54200 */
[----:B------:R-:W-:Y:S01]  /*1150*/  VIADD R6, R6, 0xb800000 ;  /* 0x0b80000006067836 */ /* 0x000fe20000000000 */
[----:B------:R-:W-:-:S02]  /*1160*/  FSEL R15, R15, +QNAN , !P0 ;  /* 0x7fffffff0f0f7808 */ /* 0x000fc40004000000 */
[----:B------:R-:W-:Y:S02]  /*1170*/  LOP3.LUT R18, R18, 0x3f800000, RZ, 0xfc, !PT ;  /* 0x3f80000012127812 */ /* 0x000fe400078efcff */
[----:B------:R-:W-:Y:S02]  /*1180*/  ISETP.NE.AND P1, PT, R6, RZ, PT ;  /* 0x000000ff0600720c */ /* 0x000fe40003f25270 */
[----:B------:R-:W-:-:S11]  /*1190*/  FSEL R17, R15, +QNAN , P2 ;  /* 0x7fffffff0f117808 */ /* 0x000fd60001000000 */
[----:B------:R-:W-:Y:S05]  /*11a0*/  @!P1 BRA `(.L_x_10287) ;  /* 0x0000000000349947 */ /* 0x000fea0003800000 */
.L_x_10288:
        /* <DEDUP_REMOVED lines=13> */
.L_x_10287:
[----:B------:R-:W-:Y:S05]  /*1280*/  BSYNC.RECONVERGENT B2 ;  /* 0x0000000000027941 */ /* 0x000fea0003800200 */
.L_x_10286:
[----:B------:R-:W-:-:S04]  /*1290*/  FMUL.FTZ R18, R18, 1.1920928955078125e-07 ;  /* 0x3400000012127820 */ /* 0x000fc80000410000 */
[----:B------:R-:W-:-:S07]  /*12a0*/  FMUL.FTZ R18, R17, R18 ;  /* 0x0000001211127220 */ /* 0x000fce0000410000 */
.L_x_10281:
[----:B------:R-:W-:Y:S05]  /*12b0*/  BSYNC.RECONVERGENT B0 ;  /* 0x0000000000007941 */ /* 0x000fea0003800200 */
.L_x_10280:
[C---:B------:R-:W-:Y:S02]  /*12c0*/  FSETP.NAN.FTZ.AND P0, PT, |R18|.reuse, |R18|, PT ;  /* 0x400000121200720b */ /* 0x040fe40003f18200 */
[----:B------:R-:W-:-:S04]  /*12d0*/  LOP3.LUT R7, R18, 0x80000000, R4, 0xb8, !PT ;  /* 0x8000000012077812 */ /* 0x000fc800078eb804 */
[----:B------:R-:W-:-:S07]  /*12e0*/  FSEL R11, R18, R7, P0 ;  /* 0x00000007120b7208 */ /* 0x000fce0000000000 */
.L_x_10279:
[----:B------:R-:W-:Y:S05]  /*12f0*/  BSYNC.RECONVERGENT B1 ;  /* 0x0000000000017941 */ /* 0x000fea0003800200 */
.L_x_10278:
[----:B------:R-:W-:Y:S01]  /*1300*/  ISETP.GE.AND P0, PT, R3, R2, PT ;  /* 0x000000020300720c */ /* 0x000fe20003f06270 */
[----:B------:R-:W-:Y:S04]  /*1310*/  BSSY.RECONVERGENT B0, `(.L_x_10289) ;  /* 0x0000017000007945 */ /* 0x000fe80003800200 */
[----:B------:R-:W-:Y:S08]  /*1320*/  BSSY.RELIABLE B1, `(.L_x_10290) ;  /* 0x000000f000017945 */ /* 0x000ff00003800100 */
[----:B------:R-:W-:Y:S05]  /*1330*/  @P0 BRA `(.L_x_10291) ;  /* 0x0000000000340947 */ /* 0x000fea0003800000 */
[----:B------:R-:W0:Y:S01]  /*1340*/  LDC.64 R6, c[0x0][0x390] ;  /* 0x0000e400ff067b82 */ /* 0x000e220000000a00 */
[----:B------:R-:W-:-:S04]  /*1350*/  IMAD R3, R0, 0x200, R3 ;  /* 0x0000020000037824 */ /* 0x000fc800078e0203 */
[----:B0-----:R-:W-:-:S04]  /*1360*/  IMAD.WIDE.U32 R6, R3, 0x4, R6 ;  /* 0x0000000403067825 */ /* 0x001fc800078e0006 */
[----:B------:R-:W-:Y:S01]  /*1370*/  IMAD.MOV.U32 R3, RZ, RZ, R9 ;  /* 0x000000ffff037224 */ /* 0x000fe200078e0009 */
[----:B------:R0:W-:Y:S04]  /*1380*/  STG.E desc[UR4][R6.64], R16 ;  /* 0x0000001006007986 */ /* 0x0001e8000c101904 */
[----:B------:R-:W-:-:S13]  /*1390*/  ISETP.GE.AND P0, PT, R3, R2, PT ;  /* 0x000000020300720c */ /* 0x000fda0003f06270 */
[----:B------:R-:W-:Y:S05]  /*13a0*/  @P0 BREAK.RELIABLE B1 ;  /* 0x0000000000010942 */ /* 0x000fea0003800100 */
[----:B0-----:R-:W-:Y:S05]  /*13b0*/  @P0 BRA `(.L_x_10292) ;  /* 0x0000000000300947 */ /* 0x001fea0003800000 */
[----:B------:R-:W0:Y:S01]  /*13c0*/  LDC.64 R6, c[0x0][0x390] ;  /* 0x0000e400ff067b82 */ /* 0x000e220000000a00 */
[----:B------:R-:W-:Y:S01]  /*13d0*/  LEA R9, R0, R3, 0x9 ;  /* 0x0000000300097211 */ /* 0x000fe200078e48ff */
[----:B------:R-:W-:-:S04]  /*13e0*/  VIADD R3, R3, 0x80 ;  /* 0x0000008003037836 */ /* 0x000fc80000000000 */
[----:B0-----:R-:W-:-:S05]  /*13f0*/  IMAD.WIDE.U32 R6, R9, 0x4, R6 ;  /* 0x0000000409067825 */ /* 0x001fca00078e0006 */
[----:B------:R0:W-:Y:S02]  /*1400*/  STG.E desc[UR4][R6.64], R8 ;  /* 0x0000000806007986 */ /* 0x0001e4000c101904 */
.L_x_10291:
[----:B------:R-:W-:Y:S05]  /*1410*/  BSYNC.RELIABLE B1 ;  /* 0x0000000000017941 */ /* 0x000fea0003800100 */
.L_x_10290:
[----:B------:R-:W-:-:S13]  /*1420*/  ISETP.GE.AND P0, PT, R3, R2, PT ;  /* 0x000000020300720c */ /* 0x000fda0003f06270 */
[----:B0-----:R-:W0:Y:S01]  /*1430*/  @!P0 LDC.64 R6, c[0x0][0x390] ;  /* 0x0000e400ff068b82 */ /* 0x001e220000000a00 */
[----:B------:R-:W-:Y:S01]  /*1440*/  @!P0 IMAD R9, R0, 0x200, R3 ;  /* 0x0000020000098824 */ /* 0x000fe200078e0203 */
[----:B------:R-:W-:-:S03]  /*1450*/  @!P0 IADD3 R3, PT, PT, R3, 0x80, RZ ;  /* 0x0000008003038810 */ /* 0x000fc60007ffe0ff */
[----:B0-----:R-:W-:-:S05]  /*1460*/  @!P0 IMAD.WIDE.U32 R6, R9, 0x4, R6 ;  /* 0x0000000409068825 */ /* 0x001fca00078e0006 */
[----:B------:R0:W-:Y:S02]  /*1470*/  @!P0 STG.E desc[UR4][R6.64], R5 ;  /* 0x0000000506008986 */ /* 0x0001e4000c101904 */
.L_x_10292:
[----:B------:R-:W-:Y:S05]  /*1480*/  BSYNC.RECONVERGENT B0 ;  /* 0x0000000000007941 */ /* 0x000fea0003800200 */
.L_x_10289:
[----:B------:R-:W-:Y:S05]  /*1490*/  WARPSYNC.ALL ;  /* 0x0000000000007948 */ /* 0x000fea0003800000 */
[----:B------:R-:W-:-:S13]  /*14a0*/  ISETP.GE.AND P0, PT, R3, R2, PT ;  /* 0x000000020300720c */ /* 0x000fda0003f06270 */
[----:B------:R-:W-:Y:S05]  /*14b0*/  @P0 EXIT ;  /* 0x000000000000094d */ /* 0x000fea0003800000 */
[----:B0-----:R-:W0:Y:S01]  /*14c0*/  LDC.64 R4, c[0x0][0x390] ;  /* 0x0000e400ff047b82 */ /* 0x001e220000000a00 */
[----:B------:R-:W-:-:S04]  /*14d0*/  IMAD R3, R0, 0x200, R3 ;  /* 0x0000020000037824 */ /* 0x000fc800078e0203 */
[----:B0-----:R-:W-:-:S05]  /*14e0*/  IMAD.WIDE.U32 R2, R3, 0x4, R4 ;  /* 0x0000000403027825 */ /* 0x001fca00078e0004 */
[----:B------:R-:W-:Y:S01]  /*14f0*/  STG.E desc[UR4][R2.64], R11 ;  /* 0x0000000b02007986 */ /* 0x000fe2000c101904 */
[----:B------:R-:W-:Y:S05]  /*1500*/  EXIT ;  /* 0x000000000000794d */ /* 0x000fea0003800000 */
.L_x_10293:
        /* <DEDUP_REMOVED lines=15> */
.L_x_54830:


//--------------------- .text._ZN2at6native29vectorized_elementwise_kernelILi2ENS0_13BUnaryFunctorIfffZZZNS0_16fmod_kernel_cudaERNS_18TensorIteratorBaseEENKUlvE0_clEvENKUlvE0_clEvEUlffE_EESt5arrayIPcLm2EEEEviT0_T1_ --------------------------
	.section	.text._ZN2at6native29vectorized_elementwise_kernelILi2ENS0_13BUnaryFunctorIfffZZZNS0_16fmod_kernel_cudaERNS_18TensorIteratorBaseEENKUlvE0_clEvENKUlvE0_clEvEUlffE_EESt5arrayIPcLm2EEEEviT0_T1_,"ax",@progbits
	.align	128
        .global         _ZN2at6native29vectorized_elementwise_kernelILi2ENS0_13BUnaryFunctorIfffZZZNS0_16fmod_kernel_cudaERNS_18TensorIteratorBaseEENKUlvE0_clEvENKUlvE0_clEvEUlffE_EESt5arrayIPcLm2EEEEviT0_T1_
        .type           _ZN2at6native29vectorized_elementwise_kernelILi2ENS0_13BUnaryFunctorIfffZZZNS0_16fmod_kernel_cudaERNS_18TensorIteratorBaseEENKUlvE0_clEvENKUlvE0_clEvEUlffE_EESt5arrayIPcLm2EEEEviT0_T1_,@function
        .size           _ZN2at6native29vectorized_elementwise_kernelILi2ENS0_13BUnaryFunctorIfffZZZNS0_16fmod_kernel_cudaERNS_18TensorIteratorBaseEENKUlvE0_clEvENKUlvE0_clEvEUlffE_EESt5arrayIPcLm2EEEEviT0_T1_,(.L_x_54831 - _ZN2at6native29vectorized_elementwise_kernelILi2ENS0_13BUnaryFunctorIfffZZZNS0_16fmod_kernel_cudaERNS_18TensorIteratorBaseEENKUlvE0_clEvENKUlvE0_clEvEUlffE_EESt5arrayIPcLm2EEEEviT0_T1_)
        .other          _ZN2at6native29vectorized_elementwise_kernelILi2ENS0_13BUnaryFunctorIfffZZZNS0_16fmod_kernel_cudaERNS_18TensorIteratorBaseEENKUlvE0_clEvENKUlvE0_clEvEUlffE_EESt5arrayIPcLm2EEEEviT0_T1_,@"STO_CUDA_ENTRY STV_DEFAULT"
_ZN2at6native29vectorized_elementwise_kernelILi2ENS0_13BUnaryFunctorIfffZZZNS0_16fmod_kernel_cudaERNS_18TensorIteratorBaseEENKUlvE0_clEvENKUlvE0_clEvEUlffE_EESt5arrayIPcLm2EEEEviT0_T1_:
.text._ZN2at6native29vectorized_elementwise_kernelILi2ENS0_13BUnaryFunctorIfffZZZNS0_16fmod_kernel_cudaERNS_18TensorIteratorBaseEENKUlvE0_clEvENKUlvE0_clEvEUlffE_EESt5arrayIPcLm2EEEEviT0_T1_:
        /* <DEDUP_REMOVED lines=9> */
[----:B------:R-:W-:Y:S01]  /*0090*/  IMAD.MOV.U32 R18, RZ, RZ, RZ ;  /* 0x000000ffff127224 */ /* 0x000fe200078e00ff */
        /* <DEDUP_REMOVED lines=11> */
[----:B------:R0:W5:Y:S07]  /*0150*/  @!P6 LDG.E R18, desc[UR4][R2.64] ;  /* 0x000000040212e981 */ /* 0x00016e000c1e1900 */
        /* <DEDUP_REMOVED lines=18> */
[----:B------:R-:W3:Y:S04]  /*0280*/  @!P0 LDC.64 R6, c[0x0][0x398] ;  /* 0x0000e600ff068b82 */ /* 0x000ee80000000a00 */
[----:B------:R-:W-:-:S13]  /*0290*/  ISETP.GE.U32.AND P6, PT, R27, R16, PT ;  /* 0x000000101b00720c */ /* 0x000fda0003fc6070 */
[----:B------:R-:W0:Y:S01]  /*02a0*/  @!P6 LDC.64 R8, c[0x0][0x398] ;  /* 0x0000e600ff08eb82 */ /* 0x000e220000000a00 */
[----:B-1----:R-:W-:-:S04]  /*02b0*/  @!P5 IMAD.WIDE.U32 R12, R20, 0x4, R12 ;  /* 0x00000004140cd825 */ /* 0x002fc800078e000c */
[----:B--2---:R-:W-:Y:S01]  /*02c0*/  @!P4 IMAD.WIDE.U32 R14, R21, 0x4, R14 ;  /* 0x00000004150ec825 */ /* 0x004fe200078e000e */
[----:B------:R-:W-:-:S03]  /*02d0*/  CS2R R20, SRZ ;  /* 0x0000000000147805 */ /* 0x000fc6000001ff00 */
[----:B------:R-:W-:-:S03]  /*02e0*/  @!P6 IMAD.IADD R27, R0, 0x1, R27 ;  /* 0x00000001001be824 */ /* 0x000fc600078e021b */
[----:B------:R1:W5:Y:S04]  /*02f0*/  @!P5 LDG.E R20, desc[UR4][R12.64] ;  /* 0x000000040c14d981 */ /* 0x000368000c1e1900 */
[----:B------:R2:W5:Y:S01]  /*0300*/  @!P4 LDG.E R21, desc[UR4][R14.64] ;  /* 0x000000040e15c981 */ /* 0x000562000c1e1900 */
[----:B-1----:R-:W-:Y:S01]  /*0310*/  CS2R R12, SRZ ;  /* 0x00000000000c7805 */ /* 0x002fe2000001ff00 */
[----:B0-----:R-:W-:Y:S01]  /*0320*/  @!P6 IMAD.WIDE.U32 R8, R27, 0x4, R8 ;  /* 0x000000041b08e825 */ /* 0x001fe200078e0008 */
[----:B--2---:R-:W0:Y:S04]  /*0330*/  LDC R14, c[0x0][0x388] ;  /* 0x0000e200ff0e7b82 */ /* 0x004e280000000800 */
[----:B------:R-:W5:Y:S01]  /*0340*/  @!P6 LDG.E R12, desc[UR4][R8.64] ;  /* 0x00000004080ce981 */ /* 0x000f62000c1e1900 */
[----:B---3--:R-:W-:-:S05]  /*0350*/  @!P0 IMAD.WIDE.U32 R6, R19, 0x4, R6 ;  /* 0x0000000413068825 */ /* 0x008fca00078e0006 */
[----:B------:R-:W5:Y:S01]  /*0360*/  @!P0 LDG.E R13, desc[UR4][R6.64] ;  /* 0x00000004060d8981 */ /* 0x000f62000c1e1900 */
[----:B------:R-:W-:Y:S01]  /*0370*/  ISETP.GE.U32.AND P0, PT, R17, R16, PT ;  /* 0x000000101100720c */ /* 0x000fe20003f06070 */
[----:B------:R-:W-:-:S04]  /*0380*/  @!P2 IMAD.WIDE.U32 R2, R25, 0x4, R2 ;  /* 0x000000041902a825 */ /* 0x000fc800078e0002 */
[----:B0-----:R-:W-:-:S05]  /*0390*/  FMUL.FTZ R15, |R14|, 8388608 ;  /* 0x4b0000000e0f7820 */ /* 0x001fca0000410200 */
[----:B------:R-:W-:-:S04]  /*03a0*/  LOP3.LUT R24, R15, 0x7fffff, RZ, 0xc0, !PT ;  /* 0x007fffff0f187812 */ /* 0x000fc800078ec0ff */
[----:B------:R-:W-:Y:S01]  /*03b0*/  LOP3.LUT R24, R24, 0x3f800000, RZ, 0xfc, !PT ;  /* 0x3f80000018187812 */ /* 0x000fe200078efcff */
[----:B----4-:R-:W-:Y:S01]  /*03c0*/  @!P1 IMAD.WIDE.U32 R4, R23, 0x4, R4 ;  /* 0x0000000417049825 */ /* 0x010fe200078e0004 */
[----:B------:R-:W-:Y:S02]  /*03d0*/  CS2R R22, SRZ ;  /* 0x0000000000167805 */ /* 0x000fe4000001ff00 */
[----:B------:R0:W1:Y:S01]  /*03e0*/  MUFU.RCP R25, R24 ;  /* 0x0000001800197308 */ /* 0x0000620000001000 */
[----:B------:R-:W-:Y:S01]  /*03f0*/  @!P3 IMAD.WIDE.U32 R10, R29, 0x4, R10 ;  /* 0x000000041d0ab825 */ /* 0x000fe200078e000a */
[----:B------:R-:W-:Y:S02]  /*0400*/  BSSY.RECONVERGENT B1, `(.L_x_10295) ;  /* 0x000004a000017945 */ /* 0x000fe40003800200 */
[----:B------:R2:W5:Y:S01]  /*0410*/  @!P2 LDG.E R22, desc[UR4][R2.64] ;  /* 0x000000040216a981 */ /* 0x000562000c1e1900 */
[----:B------:R-:W-:-:S03]  /*0420*/  IMAD.MOV.U32 R19, RZ, RZ, RZ ;  /* 0x000000ffff137224 */ /* 0x000fc600078e00ff */
[----:B------:R3:W5:Y:S04]  /*0430*/  @!P3 LDG.E R23, desc[UR4][R10.64] ;  /* 0x000000040a17b981 */ /* 0x000768000c1e1900 */
[----:B------:R4:W5:Y:S01]  /*0440*/  @!P1 LDG.E R19, desc[UR4][R4.64] ;  /* 0x0000000404139981 */ /* 0x000962000c1e1900 */
[C---:B--2---:R-:W-:Y:S01]  /*0450*/  FADD.FTZ R2, |R14|.reuse, |R14| ;  /* 0x4000000e0e027221 */ /* 0x044fe20000010200 */
[----:B---3--:R-:W-:-:S04]  /*0460*/  FADD.FTZ R10, |R14|, -RZ ;  /* 0x800000ff0e0a7221 */ /* 0x008fc80000010200 */
[----:B------:R-:W-:Y:S01]  /*0470*/  FADD.FTZ R3, -R10, -RZ ;  /* 0x800000ff0a037221 */ /* 0x000fe20000010100 */
[----:B----4-:R-:W-:Y:S01]  /*0480*/  LOP3.LUT R4, R15, 0xff800000, RZ, 0xc0, !PT ;  /* 0xff8000000f047812 */ /* 0x010fe200078ec0ff */
[----:B01----:R-:W-:Y:S06]  /*0490*/  @P0 BRA `(.L_x_10296) ;  /* 0x0000000400000947 */ /* 0x003fec0003800000 */
        /* <DEDUP_REMOVED lines=26> */
.L_x_10301:
[----:B------:R-:W-:Y:S05]  /*0640*/  BSYNC.RECONVERGENT B2 ;  /* 0x0000000000027941 */ /* 0x000fea0003800200 */
.L_x_10300:
[----:B------:R-:W-:Y:S01]  /*0650*/  FFMA.FTZ R5, -R10, R6, R5 ;  /* 0x000000060a057223 */ /* 0x000fe20000010105 */
[----:B------:R-:W-:Y:S06]  /*0660*/  BRA `(.L_x_10298) ;  /* 0x00000000007c7947 */ /* 0x000fec0003800000 */
.L_x_10299:
        /* <DEDUP_REMOVED lines=10> */
[----:B------:R-:W-:Y:S02]  /*0710*/  ISETP.NE.AND P1, PT, R7, RZ, PT ;  /* 0x000000ff0700720c */ /* 0x000fe40003f25270 */
[----:B------:R-:W-:-:S11]  /*0720*/  MOV R8, R6 ;  /* 0x0000000600087202 */ /* 0x000fd60000000f00 */
[----:B------:R-:W-:Y:S05]  /*0730*/  @!P1 BRA `(.L_x_10303) ;  /* 0x00000000003c9947 */ /* 0x000fea0003800000 */
[----:B------:R-:W-:Y:S02]  /*0740*/  IMAD.MOV.U32 R8, RZ, RZ, R6 ;  /* 0x000000ffff087224 */ /* 0x000fe400078e0006 */
[----:B------:R-:W-:-:S07]  /*0750*/  IMAD.MOV.U32 R6, RZ, RZ, R7 ;  /* 0x000000ffff067224 */ /* 0x000fce00078e0007 */
.L_x_10304:
        /* <DEDUP_REMOVED lines=13> */
.L_x_10303:
[----:B------:R-:W-:Y:S05]  /*0830*/  BSYNC.RECONVERGENT B2 ;  /* 0x0000000000027941 */ /* 0x000fea0003800200 */
.L_x_10302:
[----:B------:R-:W-:-:S04]  /*0840*/  FMUL.FTZ R8, R8, 1.1920928955078125e-07 ;  /* 0x3400000008087820 */ /* 0x000fc80000410000 */
[----:B------:R-:W-:-:S07]  /*0850*/  FMUL.FTZ R5, R5, R8 ;  /* 0x0000000805057220 */ /* 0x000fce0000410000 */
.L_x_10298:
[----:B------:R-:W-:Y:S05]  /*0860*/  BSYNC.RECONVERGENT B0 ;  /* 0x0000000000007941 */ /* 0x000fea0003800200 */
.L_x_10297:
[C---:B------:R-:W-:Y:S02]  /*0870*/  FSETP.NAN.FTZ.AND P0, PT, |R5|.reuse, |R5|, PT ;  /* 0x400000050500720b */ /* 0x040fe40003f18200 */
[----:B------:R-:W-:-:S04]  /*0880*/  LOP3.LUT R18, R5, 0x80000000, R18, 0xb8, !PT ;  /* 0x8000000005127812 */ /* 0x000fc800078eb812 */
[----:B------:R-:W-:-:S07]  /*0890*/  FSEL R5, R5, R18, P0 ;  /* 0x0000001205057208 */ /* 0x000fce0000000000 */
.L_x_10296:
[----:B------:R-:W-:Y:S05]  /*08a0*/  BSYNC.RECONVERGENT B1 ;  /* 0x0000000000017941 */ /* 0x000fea0003800200 */
.L_x_10295:
[----:B------:R-:W-:Y:S01]  /*08b0*/  VIADD R7, R17, 0x80 ;  /* 0x0000008011077836 */ /* 0x000fe20000000000 */
[----:B------:R-:W-:Y:S04]  /*08c0*/  BSSY.RECONVERGENT B1, `(.L_x_10305) ;  /* 0x0000042000017945 */ /* 0x000fe80003800200 */
[----:B------:R-:W-:-:S13]  /*08d0*/  ISETP.GE.U32.AND P0, PT, R7, R16, PT ;  /* 0x000000100700720c */ /* 0x000fda0003f06070 */
        /* <DEDUP_REMOVED lines=24> */
.L_x_10312:
[----:B------:R-:W-:Y:S01]  /*0a60*/  FSETP.GEU.FTZ.AND P0, PT, R11, -R10, PT ;  /* 0x8000000a0b00720b */ /* 0x000fe20003f1e000 */
[----:B------:R-:W-:-:S12]  /*0a70*/  FADD.FTZ R6, R6, -1 ;  /* 0xbf80000006067421 */ /* 0x000fd80000010000 */
[----:B------:R-:W-:-:S07]  /*0a80*/  @!P0 FADD.FTZ R6, R6, -1 ;  /* 0xbf80000006068421 */ /* 0x000fce0000010000 */
.L_x_10311:
[----:B------:R-:W-:Y:S05]  /*0a90*/  BSYNC.RECONVERGENT B2 ;  /* 0x0000000000027941 */ /* 0x000fea0003800200 */
.L_x_10310:
[----:B------:R-:W-:Y:S01]  /*0aa0*/  FFMA.FTZ R9, -R10, R6, R9 ;  /* 0x000000060a097223 */ /* 0x000fe20000010109 */
[----:B------:R-:W-:Y:S06]  /*0ab0*/  BRA `(.L_x_10308) ;  /* 0x0000000000787947 */ /* 0x000fec0003800000 */
.L_x_10309:
        /* <DEDUP_REMOVED lines=12> */
[----:B------:R-:W-:-:S07]  /*0b80*/  MOV R18, R9 ;  /* 0x0000000900127202 */ /* 0x000fce0000000f00 */
.L_x_10315:
        /* <DEDUP_REMOVED lines=10> */
[----:B0-----:R-:W-:-:S04]  /*0c30*/  FFMA.FTZ R18, -R24, R27, R11 ;  /* 0x0000001b18127223 */ /* 0x001fc8000001010b */
[----:B------:R-:W-:Y:S01]  /*0c40*/  IMAD.MOV.U32 R9, RZ, RZ, R18 ;  /* 0x000000ffff097224 */ /* 0x000fe200078e0012 */
[----:B------:R-:W-:-:S13]  /*0c50*/  ISETP.NE.AND P0, PT, R18, RZ, PT ;  /* 0x000000ff1200720c */ /* 0x000fda0003f05270 */
[----:B------:R-:W-:Y:S05]  /*0c60*/  @P0 BRA P1, `(.L_x_10315) ;  /* 0xfffffffc00c80947 */ /* 0x000fea000083ffff */
.L_x_10314:
[----:B------:R-:W-:Y:S05]  /*0c70*/  BSYNC.RECONVERGENT B2 ;  /* 0x0000000000027941 */ /* 0x000fea0003800200 */
.L_x_10313:
[----:B------:R-:W-:-:S04]  /*0c80*/  FMUL.FTZ R9, R9, 1.1920928955078125e-07 ;  /* 0x3400000009097820 */ /* 0x000fc80000410000 */
[----:B------:R-:W-:-:S07]  /*0c90*/  FMUL.FTZ R9, R6, R9 ;  /* 0x0000000906097220 */ /* 0x000fce0000410000 */
.L_x_10308:
[----:B------:R-:W-:Y:S05]  /*0ca0*/  BSYNC.RECONVERGENT B0 ;  /* 0x0000000000007941 */ /* 0x000fea0003800200 */
.L_x_10307:
[C---:B------:R-:W-:Y:S02]  /*0cb0*/  FSETP.NAN.FTZ.AND P0, PT, |R9|.reuse, |R9|, PT ;  /* 0x400000090900720b */ /* 0x040fe40003f18200 */
[----:B------:R-:W-:-:S04]  /*0cc0*/  LOP3.LUT R6, R9, 0x80000000, R20, 0xb8, !PT ;  /* 0x8000000009067812 */ /* 0x000fc800078eb814 */
[----:B------:R-:W-:-:S07]  /*0cd0*/  FSEL R6, R9, R6, P0 ;  /* 0x0000000609067208 */ /* 0x000fce0000000000 */
.L_x_10306:
[----:B------:R-:W-:Y:S05]  /*0ce0*/  BSYNC.RECONVERGENT B1 ;  /* 0x0000000000017941 */ /* 0x000fea0003800200 */
.L_x_10305:
[----:B------:R-:W-:Y:S01]  /*0cf0*/  IADD3 R9, PT, PT, R17, 0x100, RZ ;  /* 0x0000010011097810 */ /* 0x000fe20007ffe0ff */
[----:B------:R-:W-:Y:S03]  /*0d00*/  BSSY.RECONVERGENT B1, `(.L_x_10316) ;  /* 0x0000043000017945 */ /* 0x000fe60003800200 */
        /* <DEDUP_REMOVED lines=25> */
.L_x_10323:
[----:B------:R-:W-:Y:S01]  /*0ea0*/  FSETP.GEU.FTZ.AND P0, PT, R11, -R10, PT ;  /* 0x8000000a0b00720b */ /* 0x000fe20003f1e000 */
[----:B------:R-:W-:-:S12]  /*0eb0*/  FADD.FTZ R9, R9, -1 ;  /* 0xbf80000009097421 */ /* 0x000fd80000010000 */
[----:B------:R-:W-:-:S07]  /*0ec0*/  @!P0 FADD.FTZ R9, R9, -1 ;  /* 0xbf80000009098421 */ /* 0x000fce0000010000 */
.L_x_10322:
[----:B------:R-:W-:Y:S05]  /*0ed0*/  BSYNC.RECONVERGENT B2 ;  /* 0x0000000000027941 */ /* 0x000fea0003800200 */
.L_x_10321:
[----:B------:R-:W-:Y:S01]  /*0ee0*/  FFMA.FTZ R8, -R10, R9, R8 ;  /* 0x000000090a087223 */ /* 0x000fe20000010108 */
[----:B------:R-:W-:Y:S06]  /*0ef0*/  BRA `(.L_x_10319) ;  /* 0x00000000007c7947 */ /* 0x000fec0003800000 */
.L_x_10320:
        /* <DEDUP_REMOVED lines=10> */
[----:B------:R-:W-:Y:S01]  /*0fa0*/  ISETP.NE.AND P1, PT, R11, RZ, PT ;  /* 0x000000ff0b00720c */ /* 0x000fe20003f25270 */
[----:B------:R-:W-:-:S12]  /*0fb0*/  IMAD.MOV.U32 R27, RZ, RZ, R9 ;  /* 0x000000ffff1b7224 */ /* 0x000fd800078e0009 */
[----:B------:R-:W-:Y:S05]  /*0fc0*/  @!P1 BRA `(.L_x_10325) ;  /* 0x00000000003c9947 */ /* 0x000fea0003800000 */
[----:B------:R-:W-:Y:S01]  /*0fd0*/  MOV R27, R9 ;  /* 0x00000009001b7202 */ /* 0x000fe20000000f00 */
[----:B------:R-:W-:-:S07]  /*0fe0*/  IMAD.MOV.U32 R9, RZ, RZ, R11 ;  /* 0x000000ffff097224 */ /* 0x000fce00078e000b */
.L_x_10326:
        /* <DEDUP_REMOVED lines=13> */
.L_x_10325:
[----:B------:R-:W-:Y:S05]  /*10c0*/  BSYNC.RECONVERGENT B2 ;  /* 0x0000000000027941 */ /* 0x000fea0003800200 */
.L_x_10324:
[----:B------:R-:W-:-:S04]  /*10d0*/  FMUL.FTZ R27, R27, 1.1920928955078125e-07 ;  /* 0x340000001b1b7820 */ /* 0x000fc80000410000 */
[----:B------:R-:W-:-:S07]  /*10e0*/  FMUL.FTZ R8, R8, R27 ;  /* 0x0000001b08087220 */ /* 0x000fce0000410000 */
.L_x_10319:
[----:B------:R-:W-:Y:S05]  /*10f0*/  BSYNC.RECONVERGENT B0 ;  /* 0x0000000000007941 */ /* 0x000fea0003800200 */
.L_x_10318:
[C---:B------:R-:W-:Y:S02]  /*1100*/  FSETP.NAN.FTZ.AND P0, PT, |R8|.reuse, |R8|, PT ;  /* 0x400000080800720b */ /* 0x040fe40003f18200 */
[----:B------:R-:W-:-:S04]  /*1110*/  LOP3.LUT R21, R8, 0x80000000, R21, 0xb8, !PT ;  /* 0x8000000008157812 */ /* 0x000fc800078eb815 */
[----:B------:R-:W-:-:S07]  /*1120*/  FSEL R8, R8, R21, P0 ;  /* 0x0000001508087208 */ /* 0x000fce0000000000 */
.L_x_10317:
[----:B------:R-:W-:Y:S05]  /*1130*/  BSYNC.RECONVERGENT B1 ;  /* 0x0000000000017941 */ /* 0x000fea0003800200 */
.L_x_10316:
        /* <DEDUP_REMOVED lines=27> */
.L_x_10334:
[----:B------:R-:W-:Y:S01]  /*12f0*/  FSETP.GEU.FTZ.AND P0, PT, R11, -R10, PT ;  /* 0x8000000a0b00720b */ /* 0x000fe20003f1e000 */
[----:B------:R-:W-:-:S12]  /*1300*/  FADD.FTZ R9, R9, -1 ;  /* 0xbf80000009097421 */ /* 0x000fd80000010000 */
[----:B------:R-:W-:-:S07]  /*1310*/  @!P0 FADD.FTZ R9, R9, -1 ;  /* 0xbf80000009098421 */ /* 0x000fce0000010000 */
.L_x_10333:
[----:B------:R-:W-:Y:S05]  /*1320*/  BSYNC.RECONVERGENT B2 ;  /* 0x0000000000027941 */ /* 0x000fea0003800200 */
.L_x_10332:
[----:B------:R-:W-:Y:S01]  /*1330*/  FFMA.FTZ R18, -R10, R9, R18 ;  /* 0x000000090a127223 */ /* 0x000fe20000010112 */
[----:B------:R-:W-:Y:S06]  /*1340*/  BRA `(.L_x_10330) ;  /* 0x0000000000787947 */ /* 0x000fec0003800000 */
.L_x_10331:
        /* <DEDUP_REMOVED lines=12> */
[----:B------:R-:W-:-:S07]  /*1410*/  IMAD.MOV.U32 R21, RZ, RZ, R18 ;  /* 0x000000ffff157224 */ /* 0x000fce00078e0012 */
.L_x_10337:
        /* <DEDUP_REMOVED lines=14> */
.L_x_10336:
[----:B------:R-:W-:Y:S05]  /*1500*/  BSYNC.RECONVERGENT B2 ;  /* 0x0000000000027941 */ /* 0x000fea0003800200 */
.L_x_10335:
[----:B------:R-:W-:-:S04]  /*1510*/  FMUL.FTZ R18, R18, 1.1920928955078125e-07 ;  /* 0x3400000012127820 */ /* 0x000fc80000410000 */
[----:B------:R-:W-:-:S07]  /*1520*/  FMUL.FTZ R18, R9, R18 ;  /* 0x0000001209127220 */ /* 0x000fce0000410000 */
.L_x_10330:
[----:B------:R-:W-:Y:S05]  /*1530*/  BSYNC.RECONVERGENT B0 ;  /* 0x0000000000007941 */ /* 0x000fea0003800200 */
.L_x_10329:
[C---:B------:R-:W-:Y:S02]  /*1540*/  FSETP.NAN.FTZ.AND P0, PT, |R18|.reuse, |R18|, PT ;  /* 0x400000121200720b */ /* 0x040fe40003f18200 */
[----:B------:R-:W-:-:S04]  /*1550*/  LOP3.LUT R9, R18, 0x80000000, R23, 0xb8, !PT ;  /* 0x8000000012097812 */ /* 0x000fc800078eb817 */
[----:B------:R-:W-:-:S07]  /*1560*/  FSEL R9, R18, R9, P0 ;  /* 0x0000000912097208 */ /* 0x000fce0000000000 */
.L_x_10328:
[----:B------:R-:W-:Y:S05]  /*1570*/  BSYNC.RECONVERGENT B1 ;  /* 0x0000000000017941 */ /* 0x000fea0003800200 */
.L_x_10327:
        /* <DEDUP_REMOVED lines=27> */
.L_x_10345:
[----:B------:R-:W-:Y:S01]  /*1730*/  FSETP.GEU.FTZ.AND P0, PT, R21, -R10, PT ;  /* 0x8000000a1500720b */ /* 0x000fe20003f1e000 */
[----:B------:R-:W-:-:S12]  /*1740*/  FADD.FTZ R18, R18, -1 ;  /* 0xbf80000012127421 */ /* 0x000fd80000010000 */
[----:B------:R-:W-:-:S07]  /*1750*/  @!P0 FADD.FTZ R18, R18, -1 ;  /* 0xbf80000012128421 */ /* 0x000fce0000010000 */
.L_x_10344:
[----:B------:R-:W-:Y:S05]  /*1760*/  BSYNC.RECONVERGENT B2 ;  /* 0x0000000000027941 */ /* 0x000fea0003800200 */
.L_x_10343:
[----:B------:R-:W-:Y:S01]  /*1770*/  FFMA.FTZ R11, -R10, R18, R11 ;  /* 0x000000120a0b7223 */ /* 0x000fe2000001010b */
[----:B------:R-:W-:Y:S06]  /*1780*/  BRA `(.L_x_10341) ;  /* 0x00000000007c7947 */ /* 0x000fec0003800000 */
.L_x_10342:
[----:B------:R-:W-:Y:S01]  /*1790*/  IADD3 R18, PT, PT, -R4, R11, RZ ;  /* 0x0000000b04127210 */ /* 0x000fe20007ffe1ff */
[----:B------:R-:W-:Y:S01]  /*17a0*/  BSSY.RECONVERGENT B2, `(.L_x_10346) ;  /* 0x000001b000027945 */ /* 0x000fe20003800200 */
[C---:B------:R-:W-:Y:S02]  /*17b0*/  ISETP.GT.U32.AND P0, PT, R11.reuse, 0x7f7fffff, PT ;  /* 0x7f7fffff0b00780c */ /* 0x040fe40003f04070 */
[----:B------:R-:W-:Y:S02]  /*17c0*/  LOP3.LUT R18, R18, 0xff800000, RZ, 0xc0, !PT ;  /* 0xff80000012127812 */ /* 0x000fe400078ec0ff */
[----:B------:R-:W-:Y:S02]  /*17d0*/  LOP3.LUT R11, R11, 0x7fffff, RZ, 0xc0, !PT ;  /* 0x007fffff0b0b7812 */ /* 0x000fe400078ec0ff */
[----:B------:R-:W-:Y:S01]  /*17e0*/  FSETP.GT.FTZ.AND P2, PT, |R14|, RZ, PT ;  /* 0x000000ff0e00720b */ /* 0x000fe20003f54200 */
[----:B------:R-:W-:Y:S01]  /*17f0*/  VIADD R20, R18, 0xb800000 ;  /* 0x0b80000012147836 */ /* 0x000fe20000000000 */
[----:B------:R-:W-:-:S02]  /*1800*/  LOP3.LUT R18, R11, 0x3f800000, RZ, 0xfc, !PT ;  /* 0x3f8000000b127812 */ /* 0x000fc400078efcff */
[----:B------:R-:W-:Y:S02]  /*1810*/  FSEL R21, R4, +QNAN , !P0 ;  /* 0x7fffffff04157808 */ /* 0x000fe40004000000 */
[----:B------:R-:W-:Y:S01]  /*1820*/  ISETP.NE.AND P1, PT, R20, RZ, PT ;  /* 0x000000ff1400720c */ /* 0x000fe20003f25270 */
[----:B------:R-:W-:Y:S01]  /*1830*/  IMAD.MOV.U32 R26, RZ, RZ, R18 ;  /* 0x000000ffff1a7224 */ /* 0x000fe200078e0012 */
[----:B------:R-:W-:-:S11]  /*1840*/  FSEL R11, R21, +QNAN , P2 ;  /* 0x7fffffff150b7808 */ /* 0x000fd60001000000 */
[----:B------:R-:W-:Y:S05]  /*1850*/  @!P1 BRA `(.L_x_10347) ;  /* 0x00000000003c9947 */ /* 0x000fea0003800000 */
[----:B------:R-:W-:Y:S01]  /*1860*/  MOV R26, R18 ;  /* 0x00000012001a7202 */ /* 0x000fe20000000f00 */
[----:B------:R-:W-:-:S07]  /*1870*/  IMAD.MOV.U32 R18, RZ, RZ, R20 ;  /* 0x000000ffff127224 */ /* 0x000fce00078e0014 */
.L_x_10348:
        /* <DEDUP_REMOVED lines=13> */
.L_x_10347:
[----:B------:R-:W-:Y:S05]  /*1950*/  BSYNC.RECONVERGENT B2 ;  /* 0x0000000000027941 */ /* 0x000fea0003800200 */
.L_x_10346:
[----:B------:R-:W-:-:S04]  /*1960*/  FMUL.FTZ R26, R26, 1.1920928955078125e-07 ;  /* 0x340000001a1a7820 */ /* 0x000fc80000410000 */
[----:B------:R-:W-:-:S07]  /*1970*/  FMUL.FTZ R11, R11, R26 ;  /* 0x0000001a0b0b7220 */ /* 0x000fce0000410000 */
.L_x_10341:
[----:B------:R-:W-:Y:S05]  /*1980*/  BSYNC.RECONVERGENT B0 ;  /* 0x0000000000007941 */ /* 0x000fea0003800200 */
.L_x_10340:
[C---:B------:R-:W-:Y:S02]  /*1990*/  FSETP.NAN.FTZ.AND P0, PT, |R11|.reuse, |R11|, PT ;  /* 0x4000000b0b00720b */ /* 0x040fe40003f18200 */
[----:B------:R-:W-:-:S04]  /*19a0*/  LOP3.LUT R22, R11, 0x80000000, R22, 0xb8, !PT ;  /* 0x800000000b167812 */ /* 0x000fc800078eb816 */
[----:B------:R-:W-:-:S07]  /*19b0*/  FSEL R11, R11, R22, P0 ;  /* 0x000000160b0b7208 */ /* 0x000fce0000000000 */
.L_x_10339:
[----:B------:R-:W-:Y:S05]  /*19c0*/  BSYNC.RECONVERGENT B1 ;  /* 0x0000000000017941 */ /* 0x000fea0003800200 */
.L_x_10338:
[----:B-----5:R-:W-:Y:S01]  /*19d0*/  VIADD R21, R17, 0x280 ;  /* 0x0000028011157836 */ /* 0x020fe20000000000 */
[----:B------:R-:W-:Y:S04]  /*19e0*/  BSSY.RECONVERGENT B1, `(.L_x_10349) ;  /* 0x0000043000017945 */ /* 0x000fe80003800200 */
[----:B------:R-:W-:-:S13]  /*19f0*/  ISETP.GE.U32.AND P0, PT, R21, R16, PT ;  /* 0x000000101500720c */ /* 0x000fda0003f06070 */
[----:B------:R-:W-:Y:S05]  /*1a00*/  @P0 BRA `(.L_x_10350) ;  /* 0x0000000400000947 */ /* 0x000fea0003800000 */
[C---:B------:R-:W-:Y:S01]  /*1a10*/  FSETP.GEU.FTZ.AND P0, PT, |R19|.reuse, |R14|, PT ;  /* 0x4000000e1300720b */ /* 0x040fe20003f1e200 */
        /* <DEDUP_REMOVED lines=22> */
.L_x_10356:
[----:B------:R-:W-:Y:S01]  /*1b80*/  FSETP.GEU.FTZ.AND P0, PT, R23, -R10, PT ;  /* 0x8000000a1700720b */ /* 0x000fe20003f1e000 */
[----:B------:R-:W-:-:S12]  /*1b90*/  FADD.FTZ R21, R21, -1 ;  /* 0xbf80000015157421 */ /* 0x000fd80000010000 */
[----:B------:R-:W-:-:S07]  /*1ba0*/  @!P0 FADD.FTZ R21, R21, -1 ;  /* 0xbf80000015158421 */ /* 0x000fce0000010000 */
.L_x_10355:
[----:B------:R-:W-:Y:S05]  /*1bb0*/  BSYNC.RECONVERGENT B2 ;  /* 0x0000000000027941 */ /* 0x000fea0003800200 */
.L_x_10354:
[----:B------:R-:W-:Y:S01]  /*1bc0*/  FFMA.FTZ R18, -R10, R21, R18 ;  /* 0x000000150a127223 */ /* 0x000fe20000010112 */
[----:B------:R-:W-:Y:S06]  /*1bd0*/  BRA `(.L_x_10352) ;  /* 0x00000000007c7947 */ /* 0x000fec0003800000 */
.L_x_10353:
        /* <DEDUP_REMOVED lines=10> */
[----:B------:R-:W-:-:S03]  /*1c80*/  FSEL R18, R22, +QNAN , P2 ;  /* 0x7fffffff16127808 */ /* 0x000fc60001000000 */
[----:B------:R-:W-:-:S06]  /*1c90*/  IMAD.MOV.U32 R22, RZ, RZ, R20 ;  /* 0x000000ffff167224 */ /* 0x000fcc00078e0014 */
[----:B------:R-:W-:Y:S05]  /*1ca0*/  @!P1 BRA `(.L_x_10358) ;  /* 0x00000000003c9947 */ /* 0x000fea0003800000 */
[----:B------:R-:W-:Y:S01]  /*1cb0*/  IMAD.MOV.U32 R22, RZ, RZ, R20 ;  /* 0x000000ffff167224 */ /* 0x000fe200078e0014 */
[----:B------:R-:W-:-:S07]  /*1cc0*/  MOV R20, R21 ;  /* 0x0000001500147202 */ /* 0x000fce0000000f00 */
.L_x_10359:
        /* <DEDUP_REMOVED lines=13> */
.L_x_10358:
[----:B------:R-:W-:Y:S05]  /*1da0*/  BSYNC.RECONVERGENT B2 ;  /* 0x0000000000027941 */ /* 0x000fea0003800200 */
.L_x_10357:
[----:B------:R-:W-:-:S04]  /*1db0*/  FMUL.FTZ R21, R22, 1.1920928955078125e-07 ;  /* 0x3400000016157820 */ /* 0x000fc80000410000 */
[----:B------:R-:W-:-:S07]  /*1dc0*/  FMUL.FTZ R18, R18, R21 ;  /* 0x0000001512127220 */ /* 0x000fce0000410000 */
.L_x_10352:
[----:B------:R-:W-:Y:S05]  /*1dd0*/  BSYNC.RECONVERGENT B0 ;  /* 0x0000000000007941 */ /* 0x000fea0003800200 */
.L_x_10351:
[C---:B------:R-:W-:Y:S02]  /*1de0*/  FSETP.NAN.FTZ.AND P0, PT, |R18|.reuse, |R18|, PT ;  /* 0x400000121200720b */ /* 0x040fe40003f18200 */
[----:B------:R-:W-:-:S04]  /*1df0*/  LOP3.LUT R19, R18, 0x80000000, R19, 0xb8, !PT ;  /* 0x8000000012137812 */ /* 0x000fc800078eb813 */
[----:B------:R-:W-:-:S07]  /*1e00*/  FSEL R18, R18, R19, P0 ;  /* 0x0000001312127208 */ /* 0x000fce0000000000 */
.L_x_10350:
[----:B------:R-:W-:Y:S05]  /*1e10*/  BSYNC.RECONVERGENT B1 ;  /* 0x0000000000017941 */ /* 0x000fea0003800200 */
.L_x_10349:
[----:B------:R-:W-:Y:S01]  /*1e20*/  IADD3 R19, PT, PT, R17, 0x300, RZ ;  /* 0x0000030011137810 */ /* 0x000fe20007ffe0ff */
[----:B------:R-:W-:Y:S03]  /*1e30*/  BSSY.RECONVERGENT B1, `(.L_x_10360) ;  /* 0x0000043000017945 */ /* 0x000fe60003800200 */
        /* <DEDUP_REMOVED lines=25> */
.L_x_10367:
[----:B------:R-:W-:Y:S01]  /*1fd0*/  FSETP.GEU.FTZ.AND P0, PT, R21, -R10, PT ;  /* 0x8000000a1500720b */ /* 0x000fe20003f1e000 */
[----:B------:R-:W-:-:S12]  /*1fe0*/  FADD.FTZ R19, R19, -1 ;  /* 0xbf80000013137421 */ /* 0x000fd80000010000 */
[----:B------:R-:W-:-:S07]  /*1ff0*/  @!P0 FADD.FTZ R19, R19, -1 ;  /* 0xbf80000013138421 */ /* 0x000fce0000010000 */
.L_x_10366:
[----:B------:R-:W-:Y:S05]  /*2000*/  BSYNC.RECONVERGENT B2 ;  /* 0x0000000000027941 */ /* 0x000fea0003800200 */
.L_x_10365:
[----:B------:R-:W-:Y:S01]  /*2010*/  FFMA.FTZ R20, -R10, R19, R20 ;  /* 0x000000130a147223 */ /* 0x000fe20000010114 */
[----:B------:R-:W-:Y:S06]  /*2020*/  BRA `(.L_x_10363) ;  /* 0x00000000007c7947 */ /* 0x000fec0003800000 */
.L_x_10364:
        /* <DEDUP_REMOVED lines=8> */
[----:B------:R-:W-:-:S02]  /*20b0*/  FSEL R19, R4, +QNAN , !P0 ;  /* 0x7fffffff04137808 */ /* 0x000fc40004000000 */
[----:B------:R-:W-:Y:S02]  /*20c0*/  MOV R22, R20 ;  /* 0x0000001400167202 */ /* 0x000fe40000000f00 */
[----:B------:R-:W-:Y:S02]  /*20d0*/  ISETP.NE.AND P1, PT, R21, RZ, PT ;  /* 0x000000ff1500720c */ /* 0x000fe40003f25270 */
[----:B------:R-:W-:-:S11]  /*20e0*/  FSEL R19, R19, +QNAN , P2 ;  /* 0x7fffffff13137808 */ /* 0x000fd60001000000 */
[----:B------:R-:W-:Y:S05]  /*20f0*/  @!P1 BRA `(.L_x_10369) ;  /* 0x00000000003c9947 */ /* 0x000fea0003800000 */
[----:B------:R-:W-:Y:S02]  /*2100*/  IMAD.MOV.U32 R22, RZ, RZ, R20 ;  /* 0x000000ffff167224 */ /* 0x000fe400078e0014 */
[----:B------:R-:W-:-:S07]  /*2110*/  IMAD.MOV.U32 R20, RZ, RZ, R21 ;  /* 0x000000ffff147224 */ /* 0x000fce00078e0015 */
.L_x_10370:
        /* <DEDUP_REMOVED lines=13> */
.L_x_10369:
[----:B------:R-:W-:Y:S05]  /*21f0*/  BSYNC.RECONVERGENT B2 ;  /* 0x0000000000027941 */ /* 0x000fea0003800200 */
.L_x_10368:
[----:B------:R-:W-:-:S04]  /*2200*/  FMUL.FTZ R22, R22, 1.1920928955078125e-07 ;  /* 0x3400000016167820 */ /* 0x000fc80000410000 */
[----:B------:R-:W-:-:S07]  /*2210*/  FMUL.FTZ R20, R19, R22 ;  /* 0x0000001613147220 */ /* 0x000fce0000410000 */
.L_x_10363:
[----:B------:R-:W-:Y:S05]  /*2220*/  BSYNC.RECONVERGENT B0 ;  /* 0x0000000000007941 */ /* 0x000fea0003800200 */
.L_x_10362:
[C---:B------:R-:W-:Y:S02]  /*2230*/  FSETP.NAN.FTZ.AND P0, PT, |R20|.reuse, |R20|, PT ;  /* 0x400000141400720b */ /* 0x040fe40003f18200 */
[----:B------:R-:W-:-:S04]  /*2240*/  LOP3.LUT R13, R20, 0x80000000, R13, 0xb8, !PT ;  /* 0x80000000140d7812 */ /* 0x000fc800078eb80d */
[----:B------:R-:W-:-:S07]  /*2250*/  FSEL R13, R20, R13, P0 ;  /* 0x0000000d140d7208 */ /* 0x000fce0000000000 */
.L_x_10361:
[----:B------:R-:W-:Y:S05]  /*2260*/  BSYNC.RECONVERGENT B1 ;  /* 0x0000000000017941 */ /* 0x000fea0003800200 */
.L_x_10360:
        /* <DEDUP_REMOVED lines=27> */
.L_x_10378:
[----:B------:R-:W-:Y:S01]  /*2420*/  FSETP.GEU.FTZ.AND P0, PT, R3, -R10, PT ;  /* 0x8000000a0300720b */ /* 0x000fe20003f1e000 */
[----:B------:R-:W-:-:S12]  /*2430*/  FADD.FTZ R4, R4, -1 ;  /* 0xbf80000004047421 */ /* 0x000fd80000010000 */
[----:B------:R-:W-:-:S07]  /*2440*/  @!P0 FADD.FTZ R4, R4, -1 ;  /* 0xbf80000004048421 */ /* 0x000fce0000010000 */
.L_x_10377:
[----:B------:R-:W-:Y:S05]  /*2450*/  BSYNC.RECONVERGENT B2 ;  /* 0x0000000000027941 */ /* 0x000fea0003800200 */
.L_x_10376:
[----:B------:R-:W-:Y:S01]  /*2460*/  FFMA.FTZ R19, -R10, R4, R19 ;  /* 0x000000040a137223 */ /* 0x000fe20000010113 */
[----:B------:R-:W-:Y:S06]  /*2470*/  BRA `(.L_x_10374) ;  /* 0x0000000000707947 */ /* 0x000fec0003800000 */
.L_x_10375:
[----:B------:R-:W-:Y:S01]  /*2480*/  IADD3 R2, PT, PT, -R4, R19, RZ ;  /* 0x0000001304027210 */ /* 0x000fe20007ffe1ff */
[----:B------:R-:W-:Y:S01]  /*2490*/  BSSY.RECONVERGENT B2, `(.L_x_10379) ;  /* 0x0000018000027945 */ /* 0x000fe20003800200 */
[C---:B------:R-:W-:Y:S02]  /*24a0*/  ISETP.GT.U32.AND P0, PT, R19.reuse, 0x7f7fffff, PT ;  /* 0x7f7fffff1300780c */ /* 0x040fe40003f04070 */
        /* <DEDUP_REMOVED lines=9> */
.L_x_10381:
        /* <DEDUP_REMOVED lines=13> */
.L_x_10380:
[----:B------:R-:W-:Y:S05]  /*2610*/  BSYNC.RECONVERGENT B2 ;  /* 0x0000000000027941 */ /* 0x000fea0003800200 */
.L_x_10379:
[----:B------:R-:W-:-:S04]  /*2620*/  FMUL.FTZ R19, R19, 1.1920928955078125e-07 ;  /* 0x3400000013137820 */ /* 0x000fc80000410000 */
[----:B------:R-:W-:-:S07]  /*2630*/  FMUL.FTZ R19, R14, R19 ;  /* 0x000000130e137220 */ /* 0x000fce0000410000 */
.L_x_10374:
[----:B------:R-:W-:Y:S05]  /*2640*/  BSYNC.RECONVERGENT B0 ;  /* 0x0000000000007941 */ /* 0x000fea0003800200 */
.L_x_10373:
[C---:B------:R-:W-:Y:S02]  /*2650*/  FSETP.NAN.FTZ.AND P0, PT, |R19|.reuse, |R19|, PT ;  /* 0x400000131300720b */ /* 0x040fe40003f18200 */
[----:B------:R-:W-:-:S04]  /*2660*/  LOP3.LUT R2, R19, 0x80000000, R12, 0xb8, !PT ;  /* 0x8000000013027812 */ /* 0x000fc800078eb80c */
[----:B------:R-:W-:-:S07]  /*2670*/  FSEL R2, R19, R2, P0 ;  /* 0x0000000213027208 */ /* 0x000fce0000000000 */
.L_x_10372:
[----:B------:R-:W-:Y:S05]  /*2680*/  BSYNC.RECONVERGENT B1 ;  /* 0x0000000000017941 */ /* 0x000fea0003800200 */
.L_x_10371:
[----:B------:R-:W-:Y:S01]  /*2690*/  ISETP.GE.U32.AND P0, PT, R17, R16, PT ;  /* 0x000000101100720c */ /* 0x000fe20003f06070 */
[----:B------:R-:W-:Y:S04]  /*26a0*/  BSSY.RECONVERGENT B0, `(.L_x_10382) ;  /* 0x0000033000007945 */ /* 0x000fe80003800200 */
[----:B------:R-:W-:Y:S08]  /*26b0*/  BSSY.RELIABLE B1, `(.L_x_10383) ;  /* 0x000002b000017945 */ /* 0x000ff00003800100 */
[----:B------:R-:W-:Y:S05]  /*26c0*/  @P0 BRA `(.L_x_10384) ;  /* 0x0000000000300947 */ /* 0x000fea0003800000 */
[----:B------:R-:W0:Y:S01]  /*26d0*/  LDC.64 R14, c[0x0][0x390] ;  /* 0x0000e400ff0e7b82 */ /* 0x000e220000000a00 */
[----:B------:R-:W-:Y:S02]  /*26e0*/  IMAD.IADD R3, R0, 0x1, R17 ;  /* 0x0000000100037824 */ /* 0x000fe400078e0211 */
[----:B------:R-:W-:-:S05]  /*26f0*/  IMAD.MOV.U32 R17, RZ, RZ, R7 ;  /* 0x000000ffff117224 */ /* 0x000fca00078e0007 */
[----:B------:R-:W-:Y:S01]  /*2700*/  ISETP.GE.U32.AND P0, PT, R17, R16, PT ;  /* 0x000000101100720c */ /* 0x000fe20003f06070 */
[----:B0-----:R-:W-:-:S05]  /*2710*/  IMAD.WIDE.U32 R14, R3, 0x4, R14 ;  /* 0x00000004030e7825 */ /* 0x001fca00078e000e */
[----:B------:R0:W-:Y:S07]  /*2720*/  STG.E desc[UR4][R14.64], R5 ;  /* 0x000000050e007986 */ /* 0x0001ee000c101904 */
[----:B------:R-:W-:Y:S05]  /*2730*/  @P0 BRA `(.L_x_10385) ;  /* 0x0000000000300947 */ /* 0x000fea0003800000 */
[----:B0-----:R-:W0:Y:S01]  /*2740*/  LDC.64 R4, c[0x0][0x390] ;  /* 0x0000e400ff047b82 */ /* 0x001e220000000a00 */
[----:B------:R-:W-:Y:S01]  /*2750*/  IADD3 R3, PT, PT, R0, R17, RZ ;  /* 0x0000001100037210 */ /* 0x000fe20007ffe0ff */
[----:B------:R-:W-:-:S04]  /*2760*/  VIADD R17, R17, 0x80 ;  /* 0x0000008011117836 */ /* 0x000fc80000000000 */
[----:B0-----:R-:W-:-:S05]  /*2770*/  IMAD.WIDE.U32 R4, R3, 0x4, R4 ;  /* 0x0000000403047825 */ /* 0x001fca00078e0004 */
[----:B------:R0:W-:Y:S02]  /*2780*/  STG.E desc[UR4][R4.64], R6 ;  /* 0x0000000604007986 */ /* 0x0001e4000c101904 */
.L_x_10384:
[----:B------:R-:W-:-:S13]  /*2790*/  ISETP.GE.U32.AND P0, PT, R17, R16, PT ;  /* 0x000000101100720c */ /* 0x000fda0003f06070 */
[----:B------:R-:W-:Y:S05]  /*27a0*/  @P0 BRA `(.L_x_10386) ;  /* 0x0000000000300947 */ /* 0x000fea0003800000 */
[----:B0-----:R-:W0:Y:S01]  /*27b0*/  LDC.64 R4, c[0x0][0x390] ;  /* 0x0000e400ff047b82 */ /* 0x001e220000000a00 */
[----:B------:R-:W-:Y:S01]  /*27c0*/  IMAD.IADD R3, R0, 0x1, R17 ;  /* 0x0000000100037824 */ /* 0x000fe200078e0211 */
[----:B------:R-:W-:-:S03]  /*27d0*/  IADD3 R17, PT, PT, R17, 0x80, RZ ;  /* 0x0000008011117810 */ /* 0x000fc60007ffe0ff */
[----:B0-----:R-:W-:-:S05]  /*27e0*/  IMAD.WIDE.U32 R4, R3, 0x4, R4 ;  /* 0x0000000403047825 */ /* 0x001fca00078e0004 */
[----:B------:R1:W-:Y:S02]  /*27f0*/  STG.E desc[UR4][R4.64], R8 ;  /* 0x0000000804007986 */ /* 0x0003e4000c101904 */
.L_x_10385:
[----:B------:R-:W-:-:S13]  /*2800*/  ISETP.GE.U32.AND P0, PT, R17, R16, PT ;  /* 0x000000101100720c */ /* 0x000fda0003f06070 */
[----:B------:R-:W-:Y:S05]  /*2810*/  @P0 BRA `(.L_x_10387) ;  /* 0x0000000000300947 */ /* 0x000fea0003800000 */
[----:B01----:R-:W0:Y:S01]  /*2820*/  LDC.64 R4, c[0x0][0x390] ;  /* 0x0000e400ff047b82 */ /* 0x003e220000000a00 */
[----:B------:R-:W-:Y:S02]  /*2830*/  IMAD.IADD R3, R0, 0x1, R17 ;  /* 0x0000000100037824 */ /* 0x000fe400078e0211 */
[----:B------:R-:W-:Y:S02]  /*2840*/  VIADD R17, R17, 0x80 ;  /* 0x0000008011117836 */ /* 0x000fe40000000000 */
[----:B0-----:R-:W-:-:S05]  /*2850*/  IMAD.WIDE.U32 R4, R3, 0x4, R4 ;  /* 0x0000000403047825 */ /* 0x001fca00078e0004 */
[----:B------:R1:W-:Y:S02]  /*2860*/  STG.E desc[UR4][R4.64], R9 ;  /* 0x0000000904007986 */ /* 0x0003e4000c101904 */
.L_x_10386:
[----:B------:R-:W-:-:S13]  /*2870*/  ISETP.GE.U32.AND P0, PT, R17, R16, PT ;  /* 0x000000101100720c */ /* 0x000fda0003f06070 */
[----:B------:R-:W-:Y:S05]  /*2880*/  @P0 BRA `(.L_x_10388) ;  /* 0x0000000000340947 */ /* 0x000fea0003800000 */
[----:B01----:R-:W0:Y:S01]  /*2890*/  LDC.64 R4, c[0x0][0x390] ;  /* 0x0000e400ff047b82 */ /* 0x003e220000000a00 */
[----:B------:R-:W-:Y:S01]  /*28a0*/  IADD3 R3, PT, PT, R0, R17, RZ ;  /* 0x0000001100037210 */ /* 0x000fe20007ffe0ff */
[----:B------:R-:W-:-:S04]  /*28b0*/  VIADD R17, R17, 0x80 ;  /* 0x0000008011117836 */ /* 0x000fc80000000000 */
[----:B0-----:R-:W-:-:S05]  /*28c0*/  IMAD.WIDE.U32 R4, R3, 0x4, R4 ;  /* 0x0000000403047825 */ /* 0x001fca00078e0004 */
[----:B------:R2:W-:Y:S02]  /*28d0*/  STG.E desc[UR4][R4.64], R11 ;  /* 0x0000000b04007986 */ /* 0x0005e4000c101904 */
.L_x_10387:
[----:B------:R-:W-:-:S13]  /*28e0*/  ISETP.GE.U32.AND P0, PT, R17, R16, PT ;  /* 0x000000101100720c */ /* 0x000fda0003f06070 */
[----:B------:R-:W-:Y:S05]  /*28f0*/  @P0 BREAK.RELIABLE B1 ;  /* 0x0000000000010942 */ /* 0x000fea0003800100 */
[----:B------:R-:W-:Y:S05]  /*2900*/  @P0 BRA `(.L_x_10389) ;  /* 0x0000000000300947 */ /* 0x000fea0003800000 */
[----:B012---:R-:W0:Y:S01]  /*2910*/  LDC.64 R4, c[0x0][0x390] ;  /* 0x0000e400ff047b82 */ /* 0x007e220000000a00 */
[----:B------:R-:W-:Y:S01]  /*2920*/  IMAD.IADD R3, R0, 0x1, R17 ;  /* 0x0000000100037824 */ /* 0x000fe200078e0211 */
[----:B------:R-:W-:-:S03]  /*2930*/  IADD3 R17, PT, PT, R17, 0x80, RZ ;  /* 0x0000008011117810 */ /* 0x000fc60007ffe0ff */
[----:B0-----:R-:W-:-:S05]  /*2940*/  IMAD.WIDE.U32 R4, R3, 0x4, R4 ;  /* 0x0000000403047825 */ /* 0x001fca00078e0004 */
[----:B------:R2:W-:Y:S02]  /*2950*/  STG.E desc[UR4][R4.64], R18 ;  /* 0x0000001204007986 */ /* 0x0005e4000c101904 */
.L_x_10388:
[----:B------:R-:W-:Y:S05]  /*2960*/  BSYNC.RELIABLE B1 ;  /* 0x0000000000017941 */ /* 0x000fea0003800100 */
.L_x_10383:
[----:B------:R-:W-:-:S13]  /*2970*/  ISETP.GE.U32.AND P0, PT, R17, R16, PT ;  /* 0x000000101100720c */ /* 0x000fda0003f06070 */
[----:B012---:R-:W0:Y:S01]  /*2980*/  @!P0 LDC.64 R4, c[0x0][0x390] ;  /* 0x0000e400ff048b82 */ /* 0x007e220000000a00 */
[----:B------:R-:W-:Y:S02]  /*2990*/  @!P0 IMAD.IADD R3, R0, 0x1, R17 ;  /* 0x0000000100038824 */ /* 0x000fe400078e0211 */
[----:B------:R-:W-:Y:S02]  /*29a0*/  @!P0 VIADD R17, R17, 0x80 ;  /* 0x0000008011118836 */ /* 0x000fe40000000000 */
[----:B0-----:R-:W-:-:S05]  /*29b0*/  @!P0 IMAD.WIDE.U32 R4, R3, 0x4, R4 ;  /* 0x0000000403048825 */ /* 0x001fca00078e0004 */
[----:B------:R3:W-:Y:S02]  /*29c0*/  @!P0 STG.E desc[UR4][R4.64], R13 ;  /* 0x0000000d04008986 */ /* 0x0007e4000c101904 */
.L_x_10389:
[----:B------:R-:W-:Y:S05]  /*29d0*/  BSYNC.RECONVERGENT B0 ;  /* 0x0000000000007941 */ /* 0x000fea0003800200 */
.L_x_10382:
[----:B------:R-:W-:Y:S05]  /*29e0*/  WARPSYNC.ALL ;  /* 0x0000000000007948 */ /* 0x000fea0003800000 */
[----:B------:R-:W-:-:S13]  /*29f0*/  ISETP.GE.U32.AND P0, PT, R17, R16, PT ;  /* 0x000000101100720c */ /* 0x000fda0003f06070 */
[----:B------:R-:W-:Y:S05]  /*2a00*/  @P0 EXIT ;  /* 0x000000000000094d */ /* 0x000fea0003800000 */
[----:B0123--:R-:W0:Y:S01]  /*2a10*/  LDC.64 R4, c[0x0][0x390] ;  /* 0x0000e400ff047b82 */ /* 0x00fe220000000a00 */
[----:B------:R-:W-:-:S05]  /*2a20*/  IADD3 R17, PT, PT, R0, R17, RZ ;  /* 0x0000001100117210 */ /* 0x000fca0007ffe0ff */
[----:B0-----:R-:W-:-:S05]  /*2a30*/  IMAD.WIDE.U32 R4, R17, 0x4, R4 ;  /* 0x0000000411047825 */ /* 0x001fca00078e0004 */
[----:B------:R-:W-:Y:S01]  /*2a40*/  STG.E desc[UR4][R4.64], R2 ;  /* 0x0000000204007986 */ /* 0x000fe2000c101904 */
[----:B------:R-:W-:Y:S05]  /*2a50*/  EXIT ;  /* 0x000000000000794d */ /* 0x000fea0003800000 */
.L_x_10294:
[----:B------:R-:W0:Y:S01]  /*2a60*/  S2R R18, SR_TID.X ;  /* 0x0000000000127919 */ /* 0x000e220000002100 */
[----:B------:R-:W1:Y:S08]  /*2a70*/  LDC.64 R2, c[0x0][0x398] ;  /* 0x0000e600ff027b82 */ /* 0x000e700000000a00 */
[----:B------:R-:W2:Y:S01]  /*2a80*/  LDC R17, c[0x0][0x388] ;  /* 0x0000e200ff117b82 */ /* 0x000ea20000000800 */
[----:B-1----:R-:W-:-:S04]  /*2a90*/  IMAD.WIDE.U32 R2, R0, 0x4, R2 ;  /* 0x0000000400027825 */ /* 0x002fc800078e0002 */
[----:B0-----:R-:W-:-:S05]  /*2aa0*/  IMAD.WIDE.U32 R20, R18, 0x8, R2 ;  /* 0x0000000812147825 */ /* 0x001fca00078e0002 */
[----:B------:R-:W3:Y:S04]  /*2ab0*/  LDG.E.64 R6, desc[UR4][R20.64] ;  /* 0x0000000414067981 */ /* 0x000ee8000c1e1b00 */
[----:B------:R0:W5:Y:S04]  /*2ac0*/  LDG.E.64 R8, desc[UR4][R20.64+0x400] ;  /* 0x0004000414087981 */ /* 0x000168000c1e1b00 */
[----:B------:R0:W5:Y:S04]  /*2ad0*/  LDG.E.64 R4, desc[UR4][R20.64+0x800] ;  /* 0x0008000414047981 */ /* 0x000168000c1e1b00 */
[----:B------:R0:W5:Y:S01]  /*2ae0*/  LDG.E.64 R2, desc[UR4][R20.64+0xc00] ;  /* 0x000c000414027981 */ /* 0x000162000c1e1b00 */
[C---:B--2---:R-:W-:Y:S01]  /*2af0*/  FMUL.FTZ R16, |R17|.reuse, 8388608 ;  /* 0x4b00000011107820 */ /* 0x044fe20000410200 */
[C---:B------:R-:W-:Y:S01]  /*2b00*/  FADD.FTZ R13, |R17|.reuse, -RZ ;  /* 0x800000ff110d7221 */ /* 0x040fe20000010200 */
[----:B------:R-:W-:Y:S01]  /*2b10*/  BSSY.RECONVERGENT B0, `(.L_x_10390) ;  /* 0x000003f000007945 */ /* 0x000fe20003800200 */
[----:B------:R-:W-:-:S02]  /*2b20*/  FADD.FTZ R12, |R17|, |R17| ;  /* 0x40000011110c7221 */ /* 0x000fc40000010200 */
[C---:B------:R-:W-:Y:S01]  /*2b30*/  LOP3.LUT R15, R16.reuse, 0x7fffff, RZ, 0xc0, !PT ;  /* 0x007fffff100f7812 */ /* 0x040fe200078ec0ff */
[----:B------:R-:W-:Y:S01]  /*2b40*/  FADD.FTZ R11, -R13, -RZ ;  /* 0x800000ff0d0b7221 */ /* 0x000fe20000010100 */
[----:B------:R-:W-:Y:S02]  /*2b50*/  LOP3.LUT R10, R16, 0xff800000, RZ, 0xc0, !PT ;  /* 0xff800000100a7812 */ /* 0x000fe400078ec0ff */
[----:B------:R-:W-:-:S04]  /*2b60*/  LOP3.LUT R15, R15, 0x3f800000, RZ, 0xfc, !PT ;  /* 0x3f8000000f0f7812 */ /* 0x000fc800078efcff */
[----:B------:R0:W1:Y:S01]  /*2b70*/  MUFU.RCP R14, R15 ;  /* 0x0000000f000e7308 */ /* 0x0000620000001000 */
[C---:B---3--:R-:W-:Y:S01]  /*2b80*/  FSETP.GEU.FTZ.AND P0, PT, |R6|.reuse, |R17|, PT ;  /* 0x400000110600720b */ /* 0x048fe20003f1e200 */
        /* <DEDUP_REMOVED lines=24> */
.L_x_10394:
[----:B------:R-:W-:Y:S05]  /*2d10*/  BSYNC.RECONVERGENT B1 ;  /* 0x0000000000017941 */ /* 0x000fea0003800200 */
.L_x_10393:
[----:B------:R-:W-:Y:S01]  /*2d20*/  FFMA.FTZ R22, -R13, R19, R22 ;  /* 0x000000130d167223 */ /* 0x000fe20000010116 */
[----:B------:R-:W-:Y:S06]  /*2d30*/  BRA `(.L_x_10391) ;  /* 0x0000000000707947 */ /* 0x000fec0003800000 */
.L_x_10392:
        /* <DEDUP_REMOVED lines=12> */
.L_x_10397:
        /* <DEDUP_REMOVED lines=13> */
.L_x_10396:
[----:B------:R-:W-:Y:S05]  /*2ed0*/  BSYNC.RECONVERGENT B1 ;  /* 0x0000000000017941 */ /* 0x000fea0003800200 */
.L_x_10395:
[----:B------:R-:W-:-:S04]  /*2ee0*/  FMUL.FTZ R22, R22, 1.1920928955078125e-07 ;  /* 0x3400000016167820 */ /* 0x000fc80000410000 */
[----:B------:R-:W-:-:S07]  /*2ef0*/  FMUL.FTZ R22, R19, R22 ;  /* 0x0000001613167220 */ /* 0x000fce0000410000 */
.L_x_10391:
[----:B------:R-:W-:Y:S05]  /*2f00*/  BSYNC.RECONVERGENT B0 ;  /* 0x0000000000007941 */ /* 0x000fea0003800200 */
.L_x_10390:
[C---:B------:R-:W-:Y:S01]  /*2f10*/  FSETP.GEU.FTZ.AND P1, PT, |R7|.reuse, |R17|, PT ;  /* 0x400000110700720b */ /* 0x040fe20003f3e200 */
[----:B------:R-:W-:Y:S01]  /*2f20*/  BSSY.RECONVERGENT B0, `(.L_x_10398) ;  /* 0x000003e000007945 */ /* 0x000fe20003800200 */
[C---:B------:R-:W-:Y:S01]  /*2f30*/  FSETP.NAN.FTZ.AND P0, PT, |R22|.reuse, |R22|, PT ;  /* 0x400000161600720b */ /* 0x040fe20003f18200 */
[----:B------:R-:W-:Y:S01]  /*2f40*/  FADD.FTZ R20, |R7|, -RZ ;  /* 0x800000ff07147221 */ /* 0x000fe20000010200 */
[----:B------:R-:W-:-:S04]  /*2f50*/  LOP3.LUT R19, R22, 0x80000000, R6, 0xb8, !PT ;  /* 0x8000000016137812 */ /* 0x000fc800078eb806 */
[----:B------:R-:W-:-:S05]  /*2f60*/  FSEL R6, R22, R19, P0 ;  /* 0x0000001316067208 */ /* 0x000fca0000000000 */
        /* <DEDUP_REMOVED lines=20> */
.L_x_10403:
[----:B------:R-:W-:Y:S01]  /*30b0*/  FSETP.GEU.FTZ.AND P0, PT, R22, -R13, PT ;  /* 0x8000000d1600720b */ /* 0x000fe20003f1e000 */
[----:B------:R-:W-:-:S12]  /*30c0*/  FADD.FTZ R19, R19, -1 ;  /* 0xbf80000013137421 */ /* 0x000fd80000010000 */
[----:B------:R-:W-:-:S07]  /*30d0*/  @!P0 FADD.FTZ R19, R19, -1 ;  /* 0xbf80000013138421 */ /* 0x000fce0000010000 */
.L_x_10402:
[----:B------:R-:W-:Y:S05]  /*30e0*/  BSYNC.RECONVERGENT B1 ;  /* 0x0000000000017941 */ /* 0x000fea0003800200 */
.L_x_10401:
[----:B------:R-:W-:Y:S01]  /*30f0*/  FFMA.FTZ R20, -R13, R19, R20 ;  /* 0x000000130d147223 */ /* 0x000fe20000010114 */
[----:B------:R-:W-:Y:S06]  /*3100*/  BRA `(.L_x_10399) ;  /* 0x00000000007c7947 */ /* 0x000fec0003800000 */
.L_x_10400:
        /* <DEDUP_REMOVED lines=15> */
.L_x_10406:
        /* <DEDUP_REMOVED lines=13> */
.L_x_10405:
[----:B------:R-:W-:Y:S05]  /*32d0*/  BSYNC.RECONVERGENT B1 ;  /* 0x0000000000017941 */ /* 0x000fea0003800200 */
.L_x_10404:
[----:B------:R-:W-:-:S04]  /*32e0*/  FMUL.FTZ R22, R22, 1.1920928955078125e-07 ;  /* 0x3400000016167820 */ /* 0x000fc80000410000 */
[----:B------:R-:W-:-:S07]  /*32f0*/  FMUL.FTZ R20, R19, R22 ;  /* 0x0000001613147220 */ /* 0x000fce0000410000 */
.L_x_10399:
[----:B------:R-:W-:Y:S05]  /*3300*/  BSYNC.RECONVERGENT B0 ;  /* 0x0000000000007941 */ /* 0x000fea0003800200 */
.L_x_10398:
[----:B-----5:R-:W-:Y:S01]  /*3310*/  FSETP.GEU.FTZ.AND P1, PT, |R8|, |R17|, PT ;  /* 0x400000110800720b */ /* 0x020fe20003f3e200 */
[----:B------:R-:W-:Y:S01]  /*3320*/  BSSY.RECONVERGENT B0, `(.L_x_10407) ;  /* 0x000003b000007945 */ /* 0x000fe20003800200 */
[----:B------:R-:W-:Y:S01]  /*3330*/  FSETP.NAN.FTZ.AND P0, PT, |R20|, |R20|, PT ;  /* 0x400000141400720b */ /* 0x000fe20003f18200 */
        /* <DEDUP_REMOVED lines=23> */
.L_x_10412:
[----:B------:R-:W-:Y:S01]  /*34b0*/  FSETP.GEU.FTZ.AND P0, PT, R20, -R13, PT ;  /* 0x8000000d1400720b */ /* 0x000fe20003f1e000 */
[----:B------:R-:W-:-:S12]  /*34c0*/  FADD.FTZ R19, R19, -1 ;  /* 0xbf80000013137421 */ /* 0x000fd80000010000 */
[----:B------:R-:W-:-:S07]  /*34d0*/  @!P0 FADD.FTZ R19, R19, -1 ;  /* 0xbf80000013138421 */ /* 0x000fce0000010000 */
.L_x_10411:
[----:B------:R-:W-:Y:S05]  /*34e0*/  BSYNC.RECONVERGENT B1 ;  /* 0x0000000000017941 */ /* 0x000fea0003800200 */
.L_x_10410:
[----:B------:R-:W-:Y:S01]  /*34f0*/  FFMA.FTZ R22, -R13, R19, R22 ;  /* 0x000000130d167223 */ /* 0x000fe20000010116 */
[----:B------:R-:W-:Y:S06]  /*3500*/  BRA `(.L_x_10408) ;  /* 0x0000000000707947 */ /* 0x000fec0003800000 */
.L_x_10409:
        /* <DEDUP_REMOVED lines=12> */
.L_x_10415:
        /* <DEDUP_REMOVED lines=13> */
.L_x_10414:
[----:B------:R-:W-:Y:S05]  /*36a0*/  BSYNC.RECONVERGENT B1 ;  /* 0x0000000000017941 */ /* 0x000fea0003800200 */
.L_x_10413:
[----:B------:R-:W-:-:S04]  /*36b0*/  FMUL.FTZ R22, R22, 1.1920928955078125e-07 ;  /* 0x3400000016167820 */ /* 0x000fc80000410000 */
[----:B------:R-:W-:-:S07]  /*36c0*/  FMUL.FTZ R22, R19, R22 ;  /* 0x0000001613167220 */ /* 0x000fce0000410000 */
.L_x_10408:
[----:B------:R-:W-:Y:S05]  /*36d0*/  BSYNC.RECONVERGENT B0 ;  /* 0x0000000000007941 */ /* 0x000fea0003800200 */
.L_x_10407:
        /* <DEDUP_REMOVED lines=26> */
.L_x_10421:
[----:B------:R-:W-:Y:S01]  /*3880*/  FSETP.GEU.FTZ.AND P0, PT, R22, -R13, PT ;  /* 0x8000000d1600720b */ /* 0x000fe20003f1e000 */
[----:B------:R-:W-:-:S12]  /*3890*/  FADD.FTZ R19, R19, -1 ;  /* 0xbf80000013137421 */ /* 0x000fd80000010000 */
[----:B------:R-:W-:-:S07]  /*38a0*/  @!P0 FADD.FTZ R19, R19, -1 ;  /* 0xbf80000013138421 */ /* 0x000fce0000010000 */
.L_x_10420:
[----:B------:R-:W-:Y:S05]  /*38b0*/  BSYNC.RECONVERGENT B1 ;  /* 0x0000000000017941 */ /* 0x000fea0003800200 */
.L_x_10419:
[----:B------:R-:W-:Y:S01]  /*38c0*/  FFMA.FTZ R20, -R13, R19, R20 ;  /* 0x000000130d147223 */ /* 0x000fe20000010114 */
[----:B------:R-:W-:Y:S06]  /*38d0*/  BRA `(.L_x_10417) ;  /* 0x00000000007c7947 */ /* 0x000fec0003800000 */
.L_x_10418:
        /* <DEDUP_REMOVED lines=15> */
.L_x_10424:
        /* <DEDUP_REMOVED lines=13> */
.L_x_10423:
[----:B------:R-:W-:Y:S05]  /*3aa0*/  BSYNC.RECONVERGENT B1 ;  /* 0x0000000000017941 */ /* 0x000fea0003800200 */
.L_x_10422:
[----:B------:R-:W-:-:S04]  /*3ab0*/  FMUL.FTZ R22, R22, 1.1920928955078125e-07 ;  /* 0x3400000016167820 */ /* 0x000fc80000410000 */
[----:B------:R-:W-:-:S07]  /*3ac0*/  FMUL.FTZ R20, R19, R22 ;  /* 0x0000001613147220 */ /* 0x000fce0000410000 */
.L_x_10417:
[----:B------:R-:W-:Y:S05]  /*3ad0*/  BSYNC.RECONVERGENT B0 ;  /* 0x0000000000007941 */ /* 0x000fea0003800200 */
.L_x_10416:
[----:B------:R-:W-:Y:S01]  /*3ae0*/  FSETP.GEU.FTZ.AND P1, PT, |R4|, |R17|, PT ;  /* 0x400000110400720b */ /* 0x000fe20003f3e200 */
        /* <DEDUP_REMOVED lines=25> */
.L_x_10430:
[----:B------:R-:W-:Y:S01]  /*3c80*/  FSETP.GEU.FTZ.AND P0, PT, R20, -R13, PT ;  /* 0x8000000d1400720b */ /* 0x000fe20003f1e000 */
[----:B------:R-:W-:-:S12]  /*3c90*/  FADD.FTZ R19, R19, -1 ;  /* 0xbf80000013137421 */ /* 0x000fd80000010000 */
[----:B------:R-:W-:-:S07]  /*3ca0*/  @!P0 FADD.FTZ R19, R19, -1 ;  /* 0xbf80000013138421 */ /* 0x000fce0000010000 */
.L_x_10429:
[----:B------:R-:W-:Y:S05]  /*3cb0*/  BSYNC.RECONVERGENT B1 ;  /* 0x0000000000017941 */ /* 0x000fea0003800200 */
.L_x_10428:
[----:B------:R-:W-:Y:S01]  /*3cc0*/  FFMA.FTZ R22, -R13, R19, R22 ;  /* 0x000000130d167223 */ /* 0x000fe20000010116 */
[----:B------:R-:W-:Y:S06]  /*3cd0*/  BRA `(.L_x_10426) ;  /* 0x0000000000707947 */ /* 0x000fec0003800000 */
.L_x_10427:
        /* <DEDUP_REMOVED lines=12> */
.L_x_10433:
        /* <DEDUP_REMOVED lines=13> */
.L_x_10432:
[----:B------:R-:W-:Y:S05]  /*3e70*/  BSYNC.RECONVERGENT B1 ;  /* 0x0000000000017941 */ /* 0x000fea0003800200 */
.L_x_10431:
[----:B------:R-:W-:-:S04]  /*3e80*/  FMUL.FTZ R22, R22, 1.1920928955078125e-07 ;  /* 0x3400000016167820 */ /* 0x000fc80000410000 */
[----:B------:R-:W-:-:S07]  /*3e90*/  FMUL.FTZ R22, R19, R22 ;  /* 0x0000001613167220 */ /* 0x000fce0000410000 */
.L_x_10426:
[----:B------:R-:W-:Y:S05]  /*3ea0*/  BSYNC.RECONVERGENT B0 ;  /* 0x0000000000007941 */ /* 0x000fea0003800200 */
.L_x_10425:
        /* <DEDUP_REMOVED lines=26> */
.L_x_10439:
[----:B------:R-:W-:Y:S01]  /*4050*/  FSETP.GEU.FTZ.AND P0, PT, R22, -R13, PT ;  /* 0x8000000d1600720b */ /* 0x000fe20003f1e000 */
[----:B------:R-:W-:-:S12]  /*4060*/  FADD.FTZ R19, R19, -1 ;  /* 0xbf80000013137421 */ /* 0x000fd80000010000 */
[----:B------:R-:W-:-:S07]  /*4070*/  @!P0 FADD.FTZ R19, R19, -1 ;  /* 0xbf80000013138421 */ /* 0x000fce0000010000 */
.L_x_10438:
[----:B------:R-:W-:Y:S05]  /*4080*/  BSYNC.RECONVERGENT B1 ;  /* 0x0000000000017941 */ /* 0x000fea0003800200 */
.L_x_10437:
[----:B------:R-:W-:Y:S01]  /*4090*/  FFMA.FTZ R20, -R13, R19, R20 ;  /* 0x000000130d147223 */ /* 0x000fe20000010114 */
[----:B------:R-:W-:Y:S06]  /*40a0*/  BRA `(.L_x_10435) ;  /* 0x00000000007c7947 */ /* 0x000fec0003800000 */
.L_x_10436:
[C---:B------:R-:W-:Y:S01]  /*40b0*/  IMAD.IADD R19, R20.reuse, 0x1, -R10 ;  /* 0x0000000114137824 */ /* 0x040fe200078e0a0a */
[C---:B------:R-:W-:Y:S01]  /*40c0*/  ISETP.GT.U32.AND P0, PT, R20.reuse, 0x7f7fffff, PT ;  /* 0x7f7fffff1400780c */ /* 0x040fe20003f04070 */
[----:B------:R-:W-:Y:S01]  /*40d0*/  BSSY.RECONVERGENT B1, `(.L_x_10440) ;  /* 0x000001a000017945 */ /* 0x000fe20003800200 */
[----:B------:R-:W-:Y:S02]  /*40e0*/  LOP3.LUT R20, R20, 0x7fffff, RZ, 0xc0, !PT ;  /* 0x007fffff14147812 */ /* 0x000fe400078ec0ff */
[----:B------:R-:W-:Y:S02]  /*40f0*/  LOP3.LUT R19, R19, 0xff800000, RZ, 0xc0, !PT ;  /* 0xff80000013137812 */ /* 0x000fe400078ec0ff */
[----:B------:R-:W-:Y:S02]  /*4100*/  LOP3.LUT R20, R20, 0x3f800000, RZ, 0xfc, !PT ;  /* 0x3f80000014147812 */ /* 0x000fe400078efcff */
[----:B------:R-:W-:Y:S02]  /*4110*/  IADD3 R21, PT, PT, R19, 0xb800000, RZ ;  /* 0x0b80000013157810 */ /* 0x000fe40007ffe0ff */
[----:B------:R-:W-:Y:S01]  /*4120*/  FSETP.GT.FTZ.AND P2, PT, |R17|, RZ, PT ;  /* 0x000000ff1100720b */ /* 0x000fe20003f54200 */
[----:B------:R-:W-:Y:S01]  /*4130*/  IMAD.MOV.U32 R22, RZ, RZ, R20 ;  /* 0x000000ffff167224 */ /* 0x000fe200078e0014 */
[----:B------:R-:W-:-:S02]  /*4140*/  ISETP.NE.AND P1, PT, R21, RZ, PT ;  /* 0x000000ff1500720c */ /* 0x000fc40003f25270 */
[----:B------:R-:W-:-:S04]  /*4150*/  FSEL R19, R10, +QNAN , !P0 ;  /* 0x7fffffff0a137808 */ /* 0x000fc80004000000 */
[----:B------:R-:W-:-:S07]  /*4160*/  FSEL R19, R19, +QNAN , P2 ;  /* 0x7fffffff13137808 */ /* 0x000fce0001000000 */
[----:B------:R-:W-:Y:S05]  /*4170*/  @!P1 BRA `(.L_x_10441) ;  /* 0x00000000003c9947 */ /* 0x000fea0003800000 */
[----:B------:R-:W-:Y:S01]  /*4180*/  IMAD.MOV.U32 R22, RZ, RZ, R20 ;  /* 0x000000ffff167224 */ /* 0x000fe200078e0014 */
[----:B------:R-:W-:-:S07]  /*4190*/  MOV R20, R21 ;  /* 0x0000001500147202 */ /* 0x000fce0000000f00 */
.L_x_10442:
        /* <DEDUP_REMOVED lines=13> */
.L_x_10441:
[----:B------:R-:W-:Y:S05]  /*4270*/  BSYNC.RECONVERGENT B1 ;  /* 0x0000000000017941 */ /* 0x000fea0003800200 */
.L_x_10440:
[----:B------:R-:W-:-:S04]  /*4280*/  FMUL.FTZ R22, R22, 1.1920928955078125e-07 ;  /* 0x3400000016167820 */ /* 0x000fc80000410000 */
[----:B------:R-:W-:-:S07]  /*4290*/  FMUL.FTZ R20, R19, R22 ;  /* 0x0000001613147220 */ /* 0x000fce0000410000 */
.L_x_10435:
[----:B------:R-:W-:Y:S05]  /*42a0*/  BSYNC.RECONVERGENT B0 ;  /* 0x0000000000007941 */ /* 0x000fea0003800200 */
.L_x_10434:
        /* <DEDUP_REMOVED lines=26> */
.L_x_10448:
[----:B------:R-:W-:Y:S01]  /*4450*/  FSETP.GEU.FTZ.AND P0, PT, R20, -R13, PT ;  /* 0x8000000d1400720b */ /* 0x000fe20003f1e000 */
[----:B------:R-:W-:-:S12]  /*4460*/  FADD.FTZ R19, R19, -1 ;  /* 0xbf80000013137421 */ /* 0x000fd80000010000 */
[----:B------:R-:W-:-:S07]  /*4470*/  @!P0 FADD.FTZ R19, R19, -1 ;  /* 0xbf80000013138421 */ /* 0x000fce0000010000 */
.L_x_10447:
[----:B------:R-:W-:Y:S05]  /*4480*/  BSYNC.RECONVERGENT B1 ;  /* 0x0000000000017941 */ /* 0x000fea0003800200 */
.L_x_10446:
[----:B------:R-:W-:Y:S01]  /*4490*/  FFMA.FTZ R22, -R13, R19, R22 ;  /* 0x000000130d167223 */ /* 0x000fe20000010116 */
[----:B------:R-:W-:Y:S06]  /*44a0*/  BRA `(.L_x_10444) ;  /* 0x0000000000707947 */ /* 0x000fec0003800000 */
.L_x_10445:
        /* <DEDUP_REMOVED lines=12> */
.L_x_10451:
        /* <DEDUP_REMOVED lines=13> */
.L_x_10450:
[----:B------:R-:W-:Y:S05]  /*4640*/  BSYNC.RECONVERGENT B1 ;  /* 0x0000000000017941 */ /* 0x000fea0003800200 */
.L_x_10449:
[----:B------:R-:W-:-:S04]  /*4650*/  FMUL.FTZ R22, R22, 1.1920928955078125e-07 ;  /* 0x3400000016167820 */ /* 0x000fc80000410000 */
[----:B------:R-:W-:-:S07]  /*4660*/  FMUL.FTZ R22, R19, R22 ;  /* 0x0000001613167220 */ /* 0x000fce0000410000 */
.L_x_10444:
[----:B------:R-:W-:Y:S05]  /*4670*/  BSYNC.RECONVERGENT B0 ;  /* 0x0000000000007941 */ /* 0x000fea0003800200 */
.L_x_10443:
        /* <DEDUP_REMOVED lines=26> */
.L_x_10457:
[----:B------:R-:W-:Y:S01]  /*4820*/  FSETP.GEU.FTZ.AND P0, PT, R14, -R13, PT ;  /* 0x8000000d0e00720b */ /* 0x000fe20003f1e000 */
[----:B------:R-:W-:-:S12]  /*4830*/  FADD.FTZ R10, R10, -1 ;  /* 0xbf8000000a0a7421 */ /* 0x000fd80000010000 */
[----:B------:R-:W-:-:S07]  /*4840*/  @!P0 FADD.FTZ R10, R10, -1 ;  /* 0xbf8000000a0a8421 */ /* 0x000fce0000010000 */
.L_x_10456:
[----:B------:R-:W-:Y:S05]  /*4850*/  BSYNC.RECONVERGENT B1 ;  /* 0x0000000000017941 */ /* 0x000fea0003800200 */
.L_x_10455:
[----:B------:R-:W-:Y:S01]  /*4860*/  FFMA.FTZ R20, -R13, R10, R20 ;  /* 0x0000000a0d147223 */ /* 0x000fe20000010114 */
[----:B------:R-:W-:Y:S06]  /*4870*/  BRA `(.L_x_10453) ;  /* 0x0000000000707947 */ /* 0x000fec0003800000 */
.L_x_10454:
        /* <DEDUP_REMOVED lines=12> */
.L_x_10460:
        /* <DEDUP_REMOVED lines=13> */
.L_x_10459:
[----:B------:R-:W-:Y:S05]  /*4a10*/  BSYNC.RECONVERGENT B1 ;  /* 0x0000000000017941 */ /* 0x000fea0003800200 */
.L_x_10458:
[----:B------:R-:W-:-:S04]  /*4a20*/  FMUL.FTZ R11, R20, 1.1920928955078125e-07 ;  /* 0x34000000140b7820 */ /* 0x000fc80000410000 */
[----:B------:R-:W-:-:S07]  /*4a30*/  FMUL.FTZ R20, R16, R11 ;  /* 0x0000000b10147220 */ /* 0x000fce0000410000 */
.L_x_10453:
[----:B------:R-:W-:Y:S05]  /*4a40*/  BSYNC.RECONVERGENT B0 ;  /* 0x0000000000007941 */ /* 0x000fea0003800200 */
.L_x_10452:
        /* <DEDUP_REMOVED lines=11> */
.L_x_10461:
        /* <DEDUP_REMOVED lines=16> */
.L_x_54831:


//--------------------- .text._ZN2at6native29vectorized_elementwise_kernelILi4ENS0_13BUnaryFunctorIfffZZZNS0_16fmod_kernel_cudaERNS_18TensorIteratorBaseEENKUlvE0_clEvENKUlvE0_clEvEUlffE_EESt5arrayIPcLm2EEEEviT0_T1_ --------------------------
	.section	.text._ZN2at6native29vectorized_elementwise_kernelILi4ENS0_13BUnaryFunctorIfffZZZNS0_16fmod_kernel_cudaERNS_18TensorIteratorBaseEENKUlvE0_clEvENKUlvE0_clEvEUlffE_EESt5arrayIPcLm2EEEEviT0_T1_,"ax",@progbits
	.align	128
        .global         _ZN2at6native29vectorized_elementwise_kernelILi4ENS0_13BUnaryFunctorIfffZZZNS0_16fmod_kernel_cudaERNS_18TensorIteratorBaseEENKUlvE0_clEvENKUlvE0_clEvEUlffE_EESt5arrayIPcLm2EEEEviT0_T1_
        .type           _ZN2at6native29vectorized_elementwise_kernelILi4ENS0_13BUnaryFunctorIfffZZZNS0_16fmod_kernel_cudaERNS_18TensorIteratorBaseEENKUlvE0_clEvENKUlvE0_clEvEUlffE_EESt5arrayIPcLm2EEEEviT0_T1_,@function
        .size           _ZN2at6native29vectorized_elementwise_kernelILi4ENS0_13BUnaryFunctorIfffZZZNS0_16fmod_kernel_cudaERNS_18TensorIteratorBaseEENKUlvE0_clEvENKUlvE0_clEvEUlffE_EESt5arrayIPcLm2EEEEviT0_T1_,(.L_x_54832 - _ZN2at6native29vectorized_elementwise_kernelILi4ENS0_13BUnaryFunctorIfffZZZNS0_16fmod_kernel_cudaERNS_18TensorIteratorBaseEENKUlvE0_clEvENKUlvE0_clEvEUlffE_EESt5arrayIPcLm2EEEEviT0_T1_)
        .other          _ZN2at6native29vectorized_elementwise_kernelILi4ENS0_13BUnaryFunctorIfffZZZNS0_16fmod_kernel_cudaERNS_18TensorIteratorBaseEENKUlvE0_clEvENKUlvE0_clEvEUlffE_EESt5arrayIPcLm2EEEEviT0_T1_,@"STO_CUDA_ENTRY STV_DEFAULT"
_ZN2at6native29vectorized_elementwise_kernelILi4ENS0_13BUnaryFunctorIfffZZZNS0_16fmod_kernel_cudaERNS_18TensorIteratorBaseEENKUlvE0_clEvENKUlvE0_clEvEUlffE_EESt5arrayIPcLm2EEEEviT0_T1_:
.text._ZN2at6native29vectorized_elementwise_kernelILi4ENS0_13BUnaryFunctorIfffZZZNS0_16fmod_kernel_cudaERNS_18TensorIteratorBaseEENKUlvE0_clEvENKUlvE0_clEvEUlffE_EESt5arrayIPcLm2EEEEviT0_T1_:
        /* <DEDUP_REMOVED lines=100> */
.L_x_10469:
[----:B------:R-:W-:Y:S05]  /*0640*/  BSYNC.RECONVERGENT B2 ;  /* 0x0000000000027941 */ /* 0x000fea0003800200 */
.L_x_10468:
[----:B------:R-:W-:Y:S01]  /*0650*/  FFMA.FTZ R5, -R10, R6, R5 ;  /* 0x000000060a057223 */ /* 0x000fe20000010105 */
[----:B------:R-:W-:Y:S06]  /*0660*/  BRA `(.L_x_10466) ;  /* 0x00000000007c7947 */ /* 0x000fec0003800000 */
.L_x_10467:
        /* <DEDUP_REMOVED lines=15> */
.L_x_10472:
        /* <DEDUP_REMOVED lines=13> */
.L_x_10471:
[----:B------:R-:W-:Y:S05]  /*0830*/  BSYNC.RECONVERGENT B2 ;  /* 0x0000000000027941 */ /* 0x000fea0003800200 */
.L_x_10470:
[----:B------:R-:W-:-:S04]  /*0840*/  FMUL.FTZ R8, R8, 1.1920928955078125e-07 ;  /* 0x3400000008087820 */ /* 0x000fc80000410000 */
[----:B------:R-:W-:-:S07]  /*0850*/  FMUL.FTZ R5, R5, R8 ;  /* 0x0000000805057220 */ /* 0x000fce0000410000 */
.L_x_10466:
[----:B------:R-:W-:Y:S05]  /*0860*/  BSYNC.RECONVERGENT B0 ;  /* 0x0000000000007941 */ /* 0x000fea0003800200 */
.L_x_10465:
[C---:B------:R-:W-:Y:S02]  /*0870*/  FSETP.NAN.FTZ.AND P0, PT, |R5|.reuse, |R5|, PT ;  /* 0x400000050500720b */ /* 0x040fe40003f18200 */
[----:B------:R-:W-:-:S04]  /*0880*/  LOP3.LUT R18, R5, 0x80000000, R18, 0xb8, !PT ;  /* 0x8000000005127812 */ /* 0x000fc800078eb812 */
[----:B------:R-:W-:-:S07]  /*0890*/  FSEL R5, R5, R18, P0 ;  /* 0x0000001205057208 */ /* 0x000fce0000000000 */
.L_x_10464:
[----:B------:R-:W-:Y:S05]  /*08a0*/  BSYNC.RECONVERGENT B1 ;  /* 0x0000000000017941 */ /* 0x000fea0003800200 */
.L_x_10463:
        /* <DEDUP_REMOVED lines=27> */
.L_x_10480:
[----:B------:R-:W-:Y:S01]  /*0a60*/  FSETP.GEU.FTZ.AND P0, PT, R11, -R10, PT ;  /* 0x8000000a0b00720b */ /* 0x000fe20003f1e000 */
[----:B------:R-:W-:-:S12]  /*0a70*/  FADD.FTZ R6, R6, -1 ;  /* 0xbf80000006067421 */ /* 0x000fd80000010000 */
[----:B------:R-:W-:-:S07]  /*0a80*/  @!P0 FADD.FTZ R6, R6, -1 ;  /* 0xbf80000006068421 */ /* 0x000fce0000010000 */
.L_x_10479:
[----:B------:R-:W-:Y:S05]  /*0a90*/  BSYNC.RECONVERGENT B2 ;  /* 0x0000000000027941 */ /* 0x000fea0003800200 */
.L_x_10478:
[----:B------:R-:W-:Y:S01]  /*0aa0*/  FFMA.FTZ R9, -R10, R6, R9 ;  /* 0x000000060a097223 */ /* 0x000fe20000010109 */
[----:B------:R-:W-:Y:S06]  /*0ab0*/  BRA `(.L_x_10476) ;  /* 0x0000000000787947 */ /* 0x000fec0003800000 */
.L_x_10477:
        /* <DEDUP_REMOVED lines=13> */
.L_x_10483:
        /* <DEDUP_REMOVED lines=14> */
.L_x_10482:
[----:B------:R-:W-:Y:S05]  /*0c70*/  BSYNC.RECONVERGENT B2 ;  /* 0x0000000000027941 */ /* 0x000fea0003800200 */
.L_x_10481:
[----:B------:R-:W-:-:S04]  /*0c80*/  FMUL.FTZ R9, R9, 1.1920928955078125e-07 ;  /* 0x3400000009097820 */ /* 0x000fc80000410000 */
[----:B------:R-:W-:-:S07]  /*0c90*/  FMUL.FTZ R9, R6, R9 ;  /* 0x0000000906097220 */ /* 0x000fce0000410000 */
.L_x_10476:
[----:B------:R-:W-:Y:S05]  /*0ca0*/  BSYNC.RECONVERGENT B0 ;  /* 0x0000000000007941 */ /* 0x000fea0003800200 */
.L_x_10475:
[C---:B------:R-:W-:Y:S02]  /*0cb0*/  FSETP.NAN.FTZ.AND P0, PT, |R9|.reuse, |R9|, PT ;  /* 0x400000090900720b */ /* 0x040fe40003f18200 */
[----:B------:R-:W-:-:S04]  /*0cc0*/  LOP3.LUT R6, R9, 0x80000000, R20, 0xb8, !PT ;  /* 0x8000000009067812 */ /* 0x000fc800078eb814 */
[----:B------:R-:W-:-:S07]  /*0cd0*/  FSEL R6, R9, R6, P0 ;  /* 0x0000000609067208 */ /* 0x000fce0000000000 */
.L_x_10474:
[----:B------:R-:W-:Y:S05]  /*0ce0*/  BSYNC.RECONVERGENT B1 ;  /* 0x0000000000017941 */ /* 0x000fea0003800200 */
.L_x_10473:
        /* <DEDUP_REMOVED lines=27> */
.L_x_10491:
[----:B------:R-:W-:Y:S01]  /*0ea0*/  FSETP.GEU.FTZ.AND P0, PT, R11, -R10, PT ;  /* 0x8000000a0b00720b */ /* 0x000fe20003f1e000 */
[----:B------:R-:W-:-:S12]  /*0eb0*/  FADD.FTZ R9, R9, -1 ;  /* 0xbf80000009097421 */ /* 0x000fd80000010000 */
[----:B------:R-:W-:-:S07]  /*0ec0*/  @!P0 FADD.FTZ R9, R9, -1 ;  /* 0xbf80000009098421 */ /* 0x000fce0000010000 */
.L_x_10490:
[----:B------:R-:W-:Y:S05]  /*0ed0*/  BSYNC.RECONVERGENT B2 ;  /* 0x0000000000027941 */ /* 0x000fea0003800200 */
.L_x_10489:
[----:B------:R-:W-:Y:S01]  /*0ee0*/  FFMA.FTZ R8, -R10, R9, R8 ;  /* 0x000000090a087223 */ /* 0x000fe20000010108 */
[----:B------:R-:W-:Y:S06]  /*0ef0*/  BRA `(.L_x_10487) ;  /* 0x00000000007c7947 */ /* 0x000fec0003800000 */
.L_x_10488:
        /* <DEDUP_REMOVED lines=15> */
.L_x_10494:
        /* <DEDUP_REMOVED lines=13> */
.L_x_10493:
[----:B------:R-:W-:Y:S05]  /*10c0*/  BSYNC.RECONVERGENT B2 ;  /* 0x0000000000027941 */ /* 0x000fea0003800200 */
.L_x_10492:
[----:B------:R-:W-:-:S04]  /*10d0*/  FMUL.FTZ R27, R27, 1.1920928955078125e-07 ;  /* 0x340000001b1b7820 */ /* 0x000fc80000410000 */
[----:B------:R-:W-:-:S07]  /*10e0*/  FMUL.FTZ R8, R8, R27 ;  /* 0x0000001b08087220 */ /* 0x000fce0000410000 */
.L_x_10487:
[----:B------:R-:W-:Y:S05]  /*10f0*/  BSYNC.RECONVERGENT B0 ;  /* 0x0000000000007941 */ /* 0x000fea0003800200 */
.L_x_10486:
[C---:B------:R-:W-:Y:S02]  /*1100*/  FSETP.NAN.FTZ.AND P0, PT, |R8|.reuse, |R8|, PT ;  /* 0x400000080800720b */ /* 0x040fe40003f18200 */
[----:B------:R-:W-:-:S04]  /*1110*/  LOP3.LUT R21, R8, 0x80000000, R21, 0xb8, !PT ;  /* 0x8000000008157812 */ /* 0x000fc800078eb815 */
[----:B------:R-:W-:-:S07]  /*1120*/  FSEL R8, R8, R21, P0 ;  /* 0x0000001508087208 */ /* 0x000fce0000000000 */
.L_x_10485:
[----:B------:R-:W-:Y:S05]  /*1130*/  BSYNC.RECONVERGENT B1 ;  /* 0x0000000000017941 */ /* 0x000fea0003800200 */
.L_x_10484:
        /* <DEDUP_REMOVED lines=27> */
.L_x_10502:
[----:B------:R-:W-:Y:S01]  /*12f0*/  FSETP.GEU.FTZ.AND P0, PT, R11, -R10, PT ;  /* 0x8000000a0b00720b */ /* 0x000fe20003f1e000 */
[----:B------:R-:W-:-:S12]  /*1300*/  FADD.FTZ R9, R9, -1 ;  /* 0xbf80000009097421 */ /* 0x000fd80000010000 */
[----:B------:R-:W-:-:S07]  /*1310*/  @!P0 FADD.FTZ R9, R9, -1 ;  /* 0xbf80000009098421 */ /* 0x000fce0000010000 */
.L_x_10501:
[----:B------:R-:W-:Y:S05]  /*1320*/  BSYNC.RECONVERGENT B2 ;  /* 0x0000000000027941 */ /* 0x000fea0003800200 */
.L_x_10500:
[----:B------:R-:W-:Y:S01]  /*1330*/  FFMA.FTZ R18, -R10, R9, R18 ;  /* 0x000000090a127223 */ /* 0x000fe20000010112 */
[----:B------:R-:W-:Y:S06]  /*1340*/  BRA `(.L_x_10498) ;  /* 0x0000000000787947 */ /* 0x000fec0003800000 */
.L_x_10499:
        /* <DEDUP_REMOVED lines=13> */
.L_x_10505:
        /* <DEDUP_REMOVED lines=14> */
.L_x_10504:
[----:B------:R-:W-:Y:S05]  /*1500*/  BSYNC.RECONVERGENT B2 ;  /* 0x0000000000027941 */ /* 0x000fea0003800200 */
.L_x_10503:
[----:B------:R-:W-:-:S04]  /*1510*/  FMUL.FTZ R18, R18, 1.1920928955078125e-07 ;  /* 0x3400000012127820 */ /* 0x000fc80000410000 */
[----:B------:R-:W-:-:S07]  /*1520*/  FMUL.FTZ R18, R9, R18 ;  /* 0x0000001209127220 */ /* 0x000fce0000410000 */
.L_x_10498:
[----:B------:R-:W-:Y:S05]  /*1530*/  BSYNC.RECONVERGENT B0 ;  /* 0x0000000000007941 */ /* 0x000fea0003800200 */
.L_x_10497:
[C---:B------:R-:W-:Y:S02]  /*1540*/  FSETP.NAN.FTZ.AND P0, PT, |R18|.reuse, |R18|, PT ;  /* 0x400000121200720b */ /* 0x040fe40003f18200 */
[----:B------:R-:W-:-:S04]  /*1550*/  LOP3.LUT R9, R18, 0x80000000, R23, 0xb8, !PT ;  /* 0x8000000012097812 */ /* 0x000fc800078eb817 */
[----:B------:R-:W-:-:S07]  /*1560*/  FSEL R9, R18, R9, P0 ;  /* 0x0000000912097208 */ /* 0x000fce0000000000 */
.L_x_10496:
[----:B------:R-:W-:Y:S05]  /*1570*/  BSYNC.RECONVERGENT B1 ;  /* 0x0000000000017941 */ /* 0x000fea0003800200 */
.L_x_10495:
        /* <DEDUP_REMOVED lines=27> */
.L_x_10513:
[----:B------:R-:W-:Y:S01]  /*1730*/  FSETP.GEU.FTZ.AND P0, PT, R21, -R10, PT ;  /* 0x8000000a1500720b */ /* 0x000fe20003f1e000 */
[----:B------:R-:W-:-:S12]  /*1740*/  FADD.FTZ R18, R18, -1 ;  /* 0xbf80000012127421 */ /* 0x000fd80000010000 */
[----:B------:R-:W-:-:S07]  /*1750*/  @!P0 FADD.FTZ R18, R18, -1 ;  /* 0xbf80000012128421 */ /* 0x000fce0000010000 */
.L_x_10512:
[----:B------:R-:W-:Y:S05]  /*1760*/  BSYNC.RECONVERGENT B2 ;  /* 0x0000000000027941 */ /* 0x000fea0003800200 */
.L_x_10511:
[----:B------:R-:W-:Y:S01]  /*1770*/  FFMA.FTZ R11, -R10, R18, R11 ;  /* 0x000000120a0b7223 */ /* 0x000fe2000001010b */
[----:B------:R-:W-:Y:S06]  /*1780*/  BRA `(.L_x_10509) ;  /* 0x00000000007c7947 */ /* 0x000fec0003800000 */
.L_x_10510:
        /* <DEDUP_REMOVED lines=15> */
.L_x_10516:
        /* <DEDUP_REMOVED lines=13> */
.L_x_10515:
[----:B------:R-:W-:Y:S05]  /*1950*/  BSYNC.RECONVERGENT B2 ;  /* 0x0000000000027941 */ /* 0x000fea0003800200 */
.L_x_10514:
[----:B------:R-:W-:-:S04]  /*1960*/  FMUL.FTZ R26, R26, 1.1920928955078125e-07 ;  /* 0x340000001a1a7820 */ /* 0x000fc80000410000 */
[----:B------:R-:W-:-:S07]  /*1970*/  FMUL.FTZ R11, R11, R26 ;  /* 0x0000001a0b0b7220 */ /* 0x000fce0000410000 */
.L_x_10509:
[----:B------:R-:W-:Y:S05]  /*1980*/  BSYNC.RECONVERGENT B0 ;  /* 0x0000000000007941 */ /* 0x000fea0003800200 */
.L_x_10508:
[C---:B------:R-:W-:Y:S02]  /*1990*/  FSETP.NAN.FTZ.AND P0, PT, |R11|.reuse, |R11|, PT ;  /* 0x4000000b0b00720b */ /* 0x040fe40003f18200 */
[----:B------:R-:W-:-:S04]  /*19a0*/  LOP3.LUT R22, R11, 0x80000000, R22, 0xb8, !PT ;  /* 0x800000000b167812 */ /* 0x000fc800078eb816 */
[----:B------:R-:W-:-:S07]  /*19b0*/  FSEL R11, R11, R22, P0 ;  /* 0x000000160b0b7208 */ /* 0x000fce0000000000 */
.L_x_10507:
[----:B------:R-:W-:Y:S05]  /*19c0*/  BSYNC.RECONVERGENT B1 ;  /* 0x0000000000017941 */ /* 0x000fea0003800200 */
.L_x_10506:
        /* <DEDUP_REMOVED lines=27> */
.L_x_10524:
[----:B------:R-:W-:Y:S01]  /*1b80*/  FSETP.GEU.FTZ.AND P0, PT, R23, -R10, PT ;  /* 0x8000000a1700720b */ /* 0x000fe20003f1e000 */
[----:B------:R-:W-:-:S12]  /*1b90*/  FADD.FTZ R21, R21, -1 ;  /* 0xbf80000015157421 */ /* 0x000fd80000010000 */
[----:B------:R-:W-:-:S07]  /*1ba0*/  @!P0 FADD.FTZ R21, R21, -1 ;  /* 0xbf80000015158421 */ /* 0x000fce0000010000 */
.L_x_10523:
[----:B------:R-:W-:Y:S05]  /*1bb0*/  BSYNC.RECONVERGENT B2 ;  /* 0x0000000000027941 */ /* 0x000fea0003800200 */
.L_x_10522:
[----:B------:R-:W-:Y:S01]  /*1bc0*/  FFMA.FTZ R18, -R10, R21, R18 ;  /* 0x000000150a127223 */ /* 0x000fe20000010112 */
[----:B------:R-:W-:Y:S06]  /*1bd0*/  BRA `(.L_x_10520) ;  /* 0x00000000007c7947 */ /* 0x000fec0003800000 */
.L_x_10521:
        /* <DEDUP_REMOVED lines=15> */
.L_x_10527:
        /* <DEDUP_REMOVED lines=13> */
.L_x_10526:
[----:B------:R-:W-:Y:S05]  /*1da0*/  BSYNC.RECONVERGENT B2 ;  /* 0x0000000000027941 */ /* 0x000fea0003800200 */
.L_x_10525:
[----:B------:R-:W-:-:S04]  /*1db0*/  FMUL.FTZ R21, R22, 1.1920928955078125e-07 ;  /* 0x3400000016157820 */ /* 0x000fc80000410000 */
[----:B------:R-:W-:-:S07]  /*1dc0*/  FMUL.FTZ R18, R18, R21 ;  /* 0x0000001512127220 */ /* 0x000fce0000410000 */
.L_x_10520:
[----:B------:R-:W-:Y:S05]  /*1dd0*/  BSYNC.RECONVERGENT B0 ;  /* 0x0000000000007941 */ /* 0x000fea0003800200 */
.L_x_10519:
[C---:B------:R-:W-:Y:S02]  /*1de0*/  FSETP.NAN.FTZ.AND P0, PT, |R18|.reuse, |R18|, PT ;  /* 0x400000121200720b */ /* 0x040fe40003f18200 */
[----:B------:R-:W-:-:S04]  /*1df0*/  LOP3.LUT R19, R18, 0x80000000, R19, 0xb8, !PT ;  /* 0x8000000012137812 */ /* 0x000fc800078eb813 */
[----:B------:R-:W-:-:S07]  /*1e00*/  FSEL R18, R18, R19, P0 ;  /* 0x0000001312127208 */ /* 0x000fce0000000000 */
.L_x_10518:
[----:B------:R-:W-:Y:S05]  /*1e10*/  BSYNC.RECONVERGENT B1 ;  /* 0x0000000000017941 */ /* 0x000fea0003800200 */
.L_x_10517:
        /* <DEDUP_REMOVED lines=27> */
.L_x_10535:
[----:B------:R-:W-:Y:S01]  /*1fd0*/  FSETP.GEU.FTZ.AND P0, PT, R21, -R10, PT ;  /* 0x8000000a1500720b */ /* 0x000fe20003f1e000 */
[----:B------:R-:W-:-:S12]  /*1fe0*/  FADD.FTZ R19, R19, -1 ;  /* 0xbf80000013137421 */ /* 0x000fd80000010000 */
[----:B------:R-:W-:-:S07]  /*1ff0*/  @!P0 FADD.FTZ R19, R19, -1 ;  /* 0xbf80000013138421 */ /* 0x000fce0000010000 */
.L_x_10534:
[----:B------:R-:W-:Y:S05]  /*2000*/  BSYNC.RECONVERGENT B2 ;  /* 0x0000000000027941 */ /* 0x000fea0003800200 */
.L_x_10533:
[----:B------:R-:W-:Y:S01]  /*2010*/  FFMA.FTZ R20, -R10, R19, R20 ;  /* 0x000000130a147223 */ /* 0x000fe20000010114 */
[----:B------:R-:W-:Y:S06]  /*2020*/  BRA `(.L_x_10531) ;  /* 0x00000000007c7947 */ /* 0x000fec0003800000 */
.L_x_10532:
        /* <DEDUP_REMOVED lines=15> */
.L_x_10538:
        /* <DEDUP_REMOVED lines=13> */
.L_x_10537:
[----:B------:R-:W-:Y:S05]  /*21f0*/  BSYNC.RECONVERGENT B2 ;  /* 0x0000000000027941 */ /* 0x000fea0003800200 */
.L_x_10536:
[----:B------:R-:W-:-:S04]  /*2200*/  FMUL.FTZ R22, R22, 1.1920928955078125e-07 ;  /* 0x3400000016167820 */ /* 0x000fc80000410000 */
[----:B------:R-:W-:-:S07]  /*2210*/  FMUL.FTZ R20, R19, R22 ;  /* 0x0000001613147220 */ /* 0x000fce0000410000 */
.L_x_10531:
[----:B------:R-:W-:Y:S05]  /*2220*/  BSYNC.RECONVERGENT B0 ;  /* 0x0000000000007941 */ /* 0x000fea0003800200 */
.L_x_10530:
[C---:B------:R-:W-:Y:S02]  /*2230*/  FSETP.NAN.FTZ.AND P0, PT, |R20|.reuse, |R20|, PT ;  /* 0x400000141400720b */ /* 0x040fe40003f18200 */
[----:B------:R-:W-:-:S04]  /*2240*/  LOP3.LUT R13, R20, 0x80000000, R13, 0xb8, !PT ;  /* 0x80000000140d7812 */ /* 0x000fc800078eb80d */
[----:B------:R-:W-:-:S07]  /*2250*/  FSEL R13, R20, R13, P0 ;  /* 0x0000000d140d7208 */ /* 0x000fce0000000000 */
.L_x_10529:
[----:B------:R-:W-:Y:S05]  /*2260*/  BSYNC.RECONVERGENT B1 ;  /* 0x0000000000017941 */ /* 0x000fea0003800200 */
.L_x_10528:
        /* <DEDUP_REMOVED lines=27> */
.L_x_10546:
[----:B------:R-:W-:Y:S01]  /*2420*/  FSETP.GEU.FTZ.AND P0, PT, R3, -R10, PT ;  /* 0x8000000a0300720b */ /* 0x000fe20003f1e000 */
[----:B------:R-:W-:-:S12]  /*2430*/  FADD.FTZ R4, R4, -1 ;  /* 0xbf80000004047421 */ /* 0x000fd80000010000 */
[----:B------:R-:W-:-:S07]  /*2440*/  @!P0 FADD.FTZ R4, R4, -1 ;  /* 0xbf80000004048421 */ /* 0x000fce0000010000 */
.L_x_10545:
[----:B------:R-:W-:Y:S05]  /*2450*/  BSYNC.RECONVERGENT B2 ;  /* 0x0000000000027941 */ /* 0x000fea0003800200 */
.L_x_10544:
[----:B------:R-:W-:Y:S01]  /*2460*/  FFMA.FTZ R19, -R10, R4, R19 ;  /* 0x000000040a137223 */ /* 0x000fe20000010113 */
[----:B------:R-:W-:Y:S06]  /*2470*/  BRA `(.L_x_10542) ;  /* 0x0000000000707947 */ /* 0x000fec0003800000 */
.L_x_10543:
        /* <DEDUP_REMOVED lines=12> */
.L_x_10549:
        /* <DEDUP_REMOVED lines=13> */
.L_x_10548:
[----:B------:R-:W-:Y:S05]  /*2610*/  BSYNC.RECONVERGENT B2 ;  /* 0x0000000000027941 */ /* 0x000fea0003800200 */
.L_x_10547:
[----:B------:R-:W-:-:S04]  /*2620*/  FMUL.FTZ R19, R19, 1.1920928955078125e-07 ;  /* 0x3400000013137820 */ /* 0x000fc80000410000 */
[----:B------:R-:W-:-:S07]  /*2630*/  FMUL.FTZ R19, R14, R19 ;  /* 0x000000130e137220 */ /* 0x000fce0000410000 */
.L_x_10542:
[----:B------:R-:W-:Y:S05]  /*2640*/  BSYNC.RECONVERGENT B0 ;  /* 0x0000000000007941 */ /* 0x000fea0003800200 */
.L_x_10541:
[C---:B------:R-:W-:Y:S02]  /*2650*/  FSETP.NAN.FTZ.AND P0, PT, |R19|.reuse, |R19|, PT ;  /* 0x400000131300720b */ /* 0x040fe40003f18200 */
[----:B------:R-:W-:-:S04]  /*2660*/  LOP3.LUT R2, R19, 0x80000000, R12, 0xb8, !PT ;  /* 0x8000000013027812 */ /* 0x000fc800078eb80c */
[----:B------:R-:W-:-:S07]  /*2670*/  FSEL R2, R19, R2, P0 ;  /* 0x0000000213027208 */ /* 0x000fce0000000000 */
.L_x_10540:
[----:B------:R-:W-:Y:S05]  /*2680*/  BSYNC.RECONVERGENT B1 ;  /* 0x0000000000017941 */ /* 0x000fea0003800200 */
.L_x_10539:
        /* <DEDUP_REMOVED lines=16> */
.L_x_10552:
[----:B------:R-:W-:-:S13]  /*2790*/  ISETP.GE.U32.AND P0, PT, R17, R16, PT ;  /* 0x000000101100720c */ /* 0x000fda0003f06070 */
[----:B------:R-:W-:Y:S05]  /*27a0*/  @P0 BRA `(.L_x_10554) ;  /* 0x0000000000300947 */ /* 0x000fea0003800000 */
[----:B0-----:R-:W0:Y:S01]  /*27b0*/  LDC.64 R4, c[0x0][0x390] ;  /* 0x0000e400ff047b82 */ /* 0x001e220000000a00 */
[----:B------:R-:W-:Y:S01]  /*27c0*/  IMAD.IADD R3, R0, 0x1, R17 ;  /* 0x0000000100037824 */ /* 0x000fe200078e0211 */
[----:B------:R-:W-:-:S03]  /*27d0*/  IADD3 R17, PT, PT, R17, 0x80, RZ ;  /* 0x0000008011117810 */ /* 0x000fc60007ffe0ff */
[----:B0-----:R-:W-:-:S05]  /*27e0*/  IMAD.WIDE.U32 R4, R3, 0x4, R4 ;  /* 0x0000000403047825 */ /* 0x001fca00078e0004 */
[----:B------:R1:W-:Y:S02]  /*27f0*/  STG.E desc[UR4][R4.64], R8 ;  /* 0x0000000804007986 */ /* 0x0003e4000c101904 */
.L_x_10553:
[----:B------:R-:W-:-:S13]  /*2800*/  ISETP.GE.U32.AND P0, PT, R17, R16, PT ;  /* 0x000000101100720c */ /* 0x000fda0003f06070 */
[----:B------:R-:W-:Y:S05]  /*2810*/  @P0 BRA `(.L_x_10555) ;  /* 0x0000000000300947 */ /* 0x000fea0003800000 */
[----:B01----:R-:W0:Y:S01]  /*2820*/  LDC.64 R4, c[0x0][0x390] ;  /* 0x0000e400ff047b82 */ /* 0x003e220000000a00 */
[----:B------:R-:W-:Y:S02]  /*2830*/  IMAD.IADD R3, R0, 0x1, R17 ;  /* 0x0000000100037824 */ /* 0x000fe400078e0211 */
[----:B------:R-:W-:Y:S02]  /*2840*/  VIADD R17, R17, 0x80 ;  /* 0x0000008011117836 */ /* 0x000fe40000000000 */
[----:B0-----:R-:W-:-:S05]  /*2850*/  IMAD.WIDE.U32 R4, R3, 0x4, R4 ;  /* 0x0000000403047825 */ /* 0x001fca00078e0004 */
[----:B------:R1:W-:Y:S02]  /*2860*/  STG.E desc[UR4][R4.64], R9 ;  /* 0x0000000904007986 */ /* 0x0003e4000c101904 */
.L_x_10554:
[----:B------:R-:W-:-:S13]  /*2870*/  ISETP.GE.U32.AND P0, PT, R17, R16, PT ;  /* 0x000000101100720c */ /* 0x000fda0003f06070 */
[----:B------:R-:W-:Y:S05]  /*2880*/  @P0 BRA `(.L_x_10556) ;  /* 0x0000000000340947 */ /* 0x000fea0003800000 */
[----:B01----:R-:W0:Y:S01]  /*2890*/  LDC.64 R4, c[0x0][0x390] ;  /* 0x0000e400ff047b82 */ /* 0x003e220000000a00 */
[----:B------:R-:W-:Y:S01]  /*28a0*/  IADD3 R3, PT, PT, R0, R17, RZ ;  /* 0x0000001100037210 */ /* 0x000fe20007ffe0ff */
[----:B------:R-:W-:-:S04]  /*28b0*/  VIADD R17, R17, 0x80 ;  /* 0x0000008011117836 */ /* 0x000fc80000000000 */
[----:B0-----:R-:W-:-:S05]  /*28c0*/  IMAD.WIDE.U32 R4, R3, 0x4, R4 ;  /* 0x0000000403047825 */ /* 0x001fca00078e0004 */
[----:B------:R2:W-:Y:S02]  /*28d0*/  STG.E desc[UR4][R4.64], R11 ;  /* 0x0000000b04007986 */ /* 0x0005e4000c101904 */
.L_x_10555:
        /* <DEDUP_REMOVED lines=8> */
.L_x_10556:
[----:B------:R-:W-:Y:S05]  /*2960*/  BSYNC.RELIABLE B1 ;  /* 0x0000000000017941 */ /* 0x000fea0003800100 */
.L_x_10551:
[----:B------:R-:W-:-:S13]  /*2970*/  ISETP.GE.U32.AND P0, PT, R17, R16, PT ;  /* 0x000000101100720c */ /* 0x000fda0003f06070 */
[----:B012---:R-:W0:Y:S01]  /*2980*/  @!P0 LDC.64 R4, c[0x0][0x390] ;  /* 0x0000e400ff048b82 */ /* 0x007e220000000a00 */
[----:B------:R-:W-:Y:S02]  /*2990*/  @!P0 IMAD.IADD R3, R0, 0x1, R17 ;  /* 0x0000000100038824 */ /* 0x000fe400078e0211 */
[----:B------:R-:W-:Y:S02]  /*29a0*/  @!P0 VIADD R17, R17, 0x80 ;  /* 0x0000008011118836 */ /* 0x000fe40000000000 */
[----:B0-----:R-:W-:-:S05]  /*29b0*/  @!P0 IMAD.WIDE.U32 R4, R3, 0x4, R4 ;  /* 0x0000000403048825 */ /* 0x001fca00078e0004 */
[----:B------:R3:W-:Y:S02]  /*29c0*/  @!P0 STG.E desc[UR4][R4.64], R13 ;  /* 0x0000000d04008986 */ /* 0x0007e4000c101904 */
.L_x_10557:
[----:B------:R-:W-:Y:S05]  /*29d0*/  BSYNC.RECONVERGENT B0 ;  /* 0x0000000000007941 */ /* 0x000fea0003800200 */
.L_x_10550:
        /* <DEDUP_REMOVED lines=8> */
.L_x_10462:
[----:B------:R-:W0:Y:S01]  /*2a60*/  S2R R18, SR_TID.X ;  /* 0x0000000000127919 */ /* 0x000e220000002100 */
[----:B------:R-:W1:Y:S08]  /*2a70*/  LDC.64 R2, c[0x0][0x398] ;  /* 0x0000e600ff027b82 */ /* 0x000e700000000a00 */
[----:B------:R-:W2:Y:S01]  /*2a80*/  LDC R17, c[0x0][0x388] ;  /* 0x0000e200ff117b82 */ /* 0x000ea20000000800 */
[----:B-1----:R-:W-:-:S04]  /*2a90*/  IMAD.WIDE.U32 R2, R0, 0x4, R2 ;  /* 0x0000000400027825 */ /* 0x002fc800078e0002 */
[----:B0-----:R-:W-:-:S05]  /*2aa0*/  IMAD.WIDE.U32 R20, R18, 0x10, R2 ;  /* 0x0000001012147825 */ /* 0x001fca00078e0002 */
[----:B------:R-:W3:Y:S04]  /*2ab0*/  LDG.E.128 R8, desc[UR4][R20.64] ;  /* 0x0000000414087981 */ /* 0x000ee8000c1e1d00 */
[----:B------:R0:W5:Y:S01]  /*2ac0*/  LDG.E.128 R4, desc[UR4][R20.64+0x800] ;  /* 0x0008000414047981 */ /* 0x000162000c1e1d00 */
[C---:B--2---:R-:W-:Y:S01]  /*2ad0*/  FMUL.FTZ R16, |R17|.reuse, 8388608 ;  /* 0x4b00000011107820 */ /* 0x044fe20000410200 */
[C---:B------:R-:W-:Y:S01]  /*2ae0*/  FADD.FTZ R13, |R17|.reuse, -RZ ;  /* 0x800000ff110d7221 */ /* 0x040fe20000010200 */
[----:B------:R-:W-:Y:S01]  /*2af0*/  BSSY.RECONVERGENT B0, `(.L_x_10558) ;  /* 0x000003f000007945 */ /* 0x000fe20003800200 */
[----:B------:R-:W-:Y:S02]  /*2b00*/  FADD.FTZ R12, |R17|, |R17| ;  /* 0x40000011110c7221 */ /* 0x000fe40000010200 */
[C---:B------:R-:W-:Y:S01]  /*2b10*/  LOP3.LUT R15, R16.reuse, 0x7fffff, RZ, 0xc0, !PT ;  /* 0x007fffff100f7812 */ /* 0x040fe200078ec0ff */
[----:B------:R-:W-:Y:S01]  /*2b20*/  FADD.FTZ R3, -R13, -RZ ;  /* 0x800000ff0d037221 */ /* 0x000fe20000010100 */
[----:B------:R-:W-:-:S02]  /*2b30*/  LOP3.LUT R2, R16, 0xff800000, RZ, 0xc0, !PT ;  /* 0xff80000010027812 */ /* 0x000fc400078ec0ff */
        /* <DEDUP_REMOVED lines=27> */
.L_x_10562:
[----:B------:R-:W-:Y:S05]  /*2cf0*/  BSYNC.RECONVERGENT B1 ;  /* 0x0000000000017941 */ /* 0x000fea0003800200 */
.L_x_10561:
[----:B------:R-:W-:Y:S01]  /*2d00*/  FFMA.FTZ R22, -R13, R19, R22 ;  /* 0x000000130d167223 */ /* 0x000fe20000010116 */
[----:B------:R-:W-:Y:S06]  /*2d10*/  BRA `(.L_x_10559) ;  /* 0x0000000000707947 */ /* 0x000fec0003800000 */
.L_x_10560:
        /* <DEDUP_REMOVED lines=12> */
.L_x_10565:
        /* <DEDUP_REMOVED lines=13> */
.L_x_10564:
[----:B------:R-:W-:Y:S05]  /*2eb0*/  BSYNC.RECONVERGENT B1 ;  /* 0x0000000000017941 */ /* 0x000fea0003800200 */
.L_x_10563:
[----:B------:R-:W-:-:S04]  /*2ec0*/  FMUL.FTZ R22, R22, 1.1920928955078125e-07 ;  /* 0x3400000016167820 */ /* 0x000fc80000410000 */
[----:B------:R-:W-:-:S07]  /*2ed0*/  FMUL.FTZ R22, R19, R22 ;  /* 0x0000001613167220 */ /* 0x000fce0000410000 */
.L_x_10559:
[----:B------:R-:W-:Y:S05]  /*2ee0*/  BSYNC.RECONVERGENT B0 ;  /* 0x0000000000007941 */ /* 0x000fea0003800200 */
.L_x_10558:
        /* <DEDUP_REMOVED lines=26> */
.L_x_10571:
[----:B------:R-:W-:Y:S01]  /*3090*/  FSETP.GEU.FTZ.AND P0, PT, R22, -R13, PT ;  /* 0x8000000d1600720b */ /* 0x000fe20003f1e000 */
[----:B------:R-:W-:-:S12]  /*30a0*/  FADD.FTZ R19, R19, -1 ;  /* 0xbf80000013137421 */ /* 0x000fd80000010000 */
[----:B------:R-:W-:-:S07]  /*30b0*/  @!P0 FADD.FTZ R19, R19, -1 ;  /* 0xbf80000013138421 */ /* 0x000fce0000010000 */
.L_x_10570:
[----:B------:R-:W-:Y:S05]  /*30c0*/  BSYNC.RECONVERGENT B1 ;  /* 0x0000000000017941 */ /* 0x000fea0003800200 */
.L_x_10569:
[----:B------:R-:W-:Y:S01]  /*30d0*/  FFMA.FTZ R20, -R13, R19, R20 ;  /* 0x000000130d147223 */ /* 0x000fe20000010114 */
[----:B------:R-:W-:Y:S06]  /*30e0*/  BRA `(.L_x_10567) ;  /* 0x00000000007c7947 */ /* 0x000fec0003800000 */
.L_x_10568:
        /* <DEDUP_REMOVED lines=15> */
.L_x_10574:
        /* <DEDUP_REMOVED lines=13> */
.L_x_10573:
[----:B------:R-:W-:Y:S05]  /*32b0*/  BSYNC.RECONVERGENT B1 ;  /* 0x0000000000017941 */ /* 0x000fea0003800200 */
.L_x_10572:
[----:B------:R-:W-:-:S04]  /*32c0*/  FMUL.FTZ R22, R22, 1.1920928955078125e-07 ;  /* 0x3400000016167820 */ /* 0x000fc80000410000 */
[----:B------:R-:W-:-:S07]  /*32d0*/  FMUL.FTZ R20, R19, R22 ;  /* 0x0000001613147220 */ /* 0x000fce0000410000 */
.L_x_10567:
[----:B------:R-:W-:Y:S05]  /*32e0*/  BSYNC.RECONVERGENT B0 ;  /* 0x0000000000007941 */ /* 0x000fea0003800200 */
.L_x_10566:
        /* <DEDUP_REMOVED lines=26> */
.L_x_10580:
[----:B------:R-:W-:Y:S01]  /*3490*/  FSETP.GEU.FTZ.AND P0, PT, R20, -R13, PT ;  /* 0x8000000d1400720b */ /* 0x000fe20003f1e000 */
[----:B------:R-:W-:-:S12]  /*34a0*/  FADD.FTZ R19, R19, -1 ;  /* 0xbf80000013137421 */ /* 0x000fd80000010000 */
[----:B------:R-:W-:-:S07]  /*34b0*/  @!P0 FADD.FTZ R19, R19, -1 ;  /* 0xbf80000013138421 */ /* 0x000fce0000010000 */
.L_x_10579:
[----:B------:R-:W-:Y:S05]  /*34c0*/  BSYNC.RECONVERGENT B1 ;  /* 0x0000000000017941 */ /* 0x000fea0003800200 */
.L_x_10578:
[----:B------:R-:W-:Y:S01]  /*34d0*/  FFMA.FTZ R22, -R13, R19, R22 ;  /* 0x000000130d167223 */ /* 0x000fe20000010116 */
[----:B------:R-:W-:Y:S06]  /*34e0*/  BRA `(.L_x_10576) ;  /* 0x0000000000707947 */ /* 0x000fec0003800000 */
.L_x_10577:
        /* <DEDUP_REMOVED lines=12> */
.L_x_10583:
        /* <DEDUP_REMOVED lines=13> */
.L_x_10582:
[----:B------:R-:W-:Y:S05]  /*3680*/  BSYNC.RECONVERGENT B1 ;  /* 0x0000000000017941 */ /* 0x000fea0003800200 */
.L_x_10581:
[----:B------:R-:W-:-:S04]  /*3690*/  FMUL.FTZ R22, R22, 1.1920928955078125e-07 ;  /* 0x3400000016167820 */ /* 0x000fc80000410000 */
[----:B------:R-:W-:-:S07]  /*36a0*/  FMUL.FTZ R22, R19, R22 ;  /* 0x0000001613167220 */ /* 0x000fce0000410000 */
.L_x_10576:
[----:B------:R-:W-:Y:S05]  /*36b0*/  BSYNC.RECONVERGENT B0 ;  /* 0x0000000000007941 */ /* 0x000fea0003800200 */
.L_x_10575:
        /* <DEDUP_REMOVED lines=26> */
.L_x_10589:
[----:B------:R-:W-:Y:S01]  /*3860*/  FSETP.GEU.FTZ.AND P0, PT, R22, -R13, PT ;  /* 0x8000000d1600720b */ /* 0x000fe20003f1e000 */
[----:B------:R-:W-:-:S12]  /*3870*/  FADD.FTZ R19, R19, -1 ;  /* 0xbf80000013137421 */ /* 0x000fd80000010000 */
[----:B------:R-:W-:-:S07]  /*3880*/  @!P0 FADD.FTZ R19, R19, -1 ;  /* 0xbf80000013138421 */ /* 0x000fce0000010000 */
.L_x_10588:
[----:B------:R-:W-:Y:S05]  /*3890*/  BSYNC.RECONVERGENT B1 ;  /* 0x0000000000017941 */ /* 0x000fea0003800200 */
.L_x_10587:
[----:B------:R-:W-:Y:S01]  /*38a0*/  FFMA.FTZ R20, -R13, R19, R20 ;  /* 0x000000130d147223 */ /* 0x000fe20000010114 */
[----:B------:R-:W-:Y:S06]  /*38b0*/  BRA `(.L_x_10585) ;  /* 0x00000000007c7947 */ /* 0x000fec0003800000 */
.L_x_10586:
        /* <DEDUP_REMOVED lines=15> */
.L_x_10592:
        /* <DEDUP_REMOVED lines=13> */
.L_x_10591:
[----:B------:R-:W-:Y:S05]  /*3a80*/  BSYNC.RECONVERGENT B1 ;  /* 0x0000000000017941 */ /* 0x000fea0003800200 */
.L_x_10590:
[----:B------:R-:W-:-:S04]  /*3a90*/  FMUL.FTZ R22, R22, 1.1920928955078125e-07 ;  /* 0x3400000016167820 */ /* 0x000fc80000410000 */
[----:B------:R-:W-:-:S07]  /*3aa0*/  FMUL.FTZ R20, R19, R22 ;  /* 0x0000001613147220 */ /* 0x000fce0000410000 */
.L_x_10585:
[----:B------:R-:W-:Y:S05]  /*3ab0*/  BSYNC.RECONVERGENT B0 ;  /* 0x0000000000007941 */ /* 0x000fea0003800200 */
.L_x_10584:
        /* <DEDUP_REMOVED lines=26> */
.L_x_10598:
[----:B------:R-:W-:Y:S01]  /*3c60*/  FSETP.GEU.FTZ.AND P0, PT, R20, -R13, PT ;  /* 0x8000000d1400720b */ /* 0x000fe20003f1e000 */
[----:B------:R-:W-:-:S12]  /*3c70*/  FADD.FTZ R19, R19, -1 ;  /* 0xbf80000013137421 */ /* 0x000fd80000010000 */
[----:B------:R-:W-:-:S07]  /*3c80*/  @!P0 FADD.FTZ R19, R19, -1 ;  /* 0xbf80000013138421 */ /* 0x000fce0000010000 */
.L_x_10597:
[----:B------:R-:W-:Y:S05]  /*3c90*/  BSYNC.RECONVERGENT B1 ;  /* 0x0000000000017941 */ /* 0x000fea0003800200 */
.L_x_10596:
[----:B------:R-:W-:Y:S01]  /*3ca0*/  FFMA.FTZ R22, -R13, R19, R22 ;  /* 0x000000130d167223 */ /* 0x000fe20000010116 */
[----:B------:R-:W-:Y:S06]  /*3cb0*/  BRA `(.L_x_10594) ;  /* 0x0000000000707947 */ /* 0x000fec0003800000 */
.L_x_10595:
        /* <DEDUP_REMOVED lines=12> */
.L_x_10601:
        /* <DEDUP_REMOVED lines=13> */
.L_x_10600:
[----:B------:R-:W-:Y:S05]  /*3e50*/  BSYNC.RECONVERGENT B1 ;  /* 0x0000000000017941 */ /* 0x000fea0003800200 */
.L_x_10599:
[----:B------:R-:W-:-:S04]  /*3e60*/  FMUL.FTZ R22, R22, 1.1920928955078125e-07 ;  /* 0x3400000016167820 */ /* 0x000fc80000410000 */
[----:B------:R-:W-:-:S07]  /*3e70*/  FMUL.FTZ R22, R19, R22 ;  /* 0x0000001613167220 */ /* 0x000fce0000410000 */
.L_x_10594:
[----:B------:R-:W-:Y:S05]  /*3e80*/  BSYNC.RECONVERGENT B0 ;  /* 0x0000000000007941 */ /* 0x000fea0003800200 */
.L_x_10593:
        /* <DEDUP_REMOVED lines=26> */
.L_x_10607:
[----:B------:R-:W-:Y:S01]  /*4030*/  FSETP.GEU.FTZ.AND P0, PT, R22, -R13, PT ;  /* 0x8000000d1600720b */ /* 0x000fe20003f1e000 */
[----:B------:R-:W-:-:S12]  /*4040*/  FADD.FTZ R19, R19, -1 ;  /* 0xbf80000013137421 */ /* 0x000fd80000010000 */
[----:B------:R-:W-:-:S07]  /*4050*/  @!P0 FADD.FTZ R19, R19, -1 ;  /* 0xbf80000013138421 */ /* 0x000fce0000010000 */
.L_x_10606:
[----:B------:R-:W-:Y:S05]  /*4060*/  BSYNC.RECONVERGENT B1 ;  /* 0x0000000000017941 */ /* 0x000fea0003800200 */
.L_x_10605:
[----:B------:R-:W-:Y:S01]  /*4070*/  FFMA.FTZ R20, -R13, R19, R20 ;  /* 0x000000130d147223 */ /* 0x000fe20000010114 */
[----:B------:R-:W-:Y:S06]  /*4080*/  BRA `(.L_x_10603) ;  /* 0x00000000007c7947 */ /* 0x000fec0003800000 */
.L_x_10604:
        /* <DEDUP_REMOVED lines=15> */
.L_x_10610:
        /* <DEDUP_REMOVED lines=13> */
.L_x_10609:
[----:B------:R-:W-:Y:S05]  /*4250*/  BSYNC.RECONVERGENT B1 ;  /* 0x0000000000017941 */ /* 0x000fea0003800200 */
.L_x_10608:
[----:B------:R-:W-:-:S04]  /*4260*/  FMUL.FTZ R22, R22, 1.1920928955078125e-07 ;  /* 0x3400000016167820 */ /* 0x000fc80000410000 */
[----:B------:R-:W-:-:S07]  /*4270*/  FMUL.FTZ R20, R19, R22 ;  /* 0x0000001613147220 */ /* 0x000fce0000410000 */
.L_x_10603:
[----:B------:R-:W-:Y:S05]  /*4280*/  BSYNC.RECONVERGENT B0 ;  /* 0x0000000000007941 */ /* 0x000fea0003800200 */
.L_x_10602:
        /* <DEDUP_REMOVED lines=26> */
.L_x_10616:
[----:B------:R-:W-:Y:S01]  /*4430*/  FSETP.GEU.FTZ.AND P0, PT, R20, -R13, PT ;  /* 0x8000000d1400720b */ /* 0x000fe20003f1e000 */
[----:B------:R-:W-:-:S12]  /*4440*/  FADD.FTZ R19, R19, -1 ;  /* 0xbf80000013137421 */ /* 0x000fd80000010000 */
[----:B------:R-:W-:-:S07]  /*4450*/  @!P0 FADD.FTZ R19, R19, -1 ;  /* 0xbf80000013138421 */ /* 0x000fce0000010000 */
.L_x_10615:
[----:B------:R-:W-:Y:S05]  /*4460*/  BSYNC.RECONVERGENT B1 ;  /* 0x0000000000017941 */ /* 0x000fea0003800200 */
.L_x_10614:
[----:B------:R-:W-:Y:S01]  /*4470*/  FFMA.FTZ R22, -R13, R19, R22 ;  /* 0x000000130d167223 */ /* 0x000fe20000010116 */
[----:B------:R-:W-:Y:S06]  /*4480*/  BRA `(.L_x_10612) ;  /* 0x0000000000707947 */ /* 0x000fec0003800000 */
.L_x_10613:
        /* <DEDUP_REMOVED lines=12> */
.L_x_10619:
        /* <DEDUP_REMOVED lines=13> */
.L_x_10618:
[----:B------:R-:W-:Y:S05]  /*4620*/  BSYNC.RECONVERGENT B1 ;  /* 0x0000000000017941 */ /* 0x000fea0003800200 */
.L_x_10617:
[----:B------:R-:W-:-:S04]  /*4630*/  FMUL.FTZ R22, R22, 1.1920928955078125e-07 ;  /* 0x3400000016167820 */ /* 0x000fc80000410000 */
[----:B------:R-:W-:-:S07]  /*4640*/  FMUL.FTZ R22, R19, R22 ;  /* 0x0000001613167220 */ /* 0x000fce0000410000 */
.L_x_10612:
[----:B------:R-:W-:Y:S05]  /*4650*/  BSYNC.RECONVERGENT B0 ;  /* 0x0000000000007941 */ /* 0x000fea0003800200 */
.L_x_10611:
        /* <DEDUP_REMOVED lines=26> */
.L_x_10625:
[----:B------:R-:W-:Y:S01]  /*4800*/  FSETP.GEU.FTZ.AND P0, PT, R14, -R13, PT ;  /* 0x8000000d0e00720b */ /* 0x000fe20003f1e000 */
[----:B------:R-:W-:-:S12]  /*4810*/  FADD.FTZ R2, R2, -1 ;  /* 0xbf80000002027421 */ /* 0x000fd80000010000 */
[----:B------:R-:W-:-:S07]  /*4820*/  @!P0 FADD.FTZ R2, R2, -1 ;  /* 0xbf80000002028421 */ /* 0x000fce0000010000 */
.L_x_10624:
[----:B------:R-:W-:Y:S05]  /*4830*/  BSYNC.RECONVERGENT B1 ;  /* 0x0000000000017941 */ /* 0x000fea0003800200 */
.L_x_10623:
[----:B------:R-:W-:Y:S01]  /*4840*/  FFMA.FTZ R20, -R13, R2, R20 ;  /* 0x000000020d147223 */ /* 0x000fe20000010114 */
[----:B------:R-:W-:Y:S06]  /*4850*/  BRA `(.L_x_10621) ;  /* 0x0000000000707947 */ /* 0x000fec0003800000 */
.L_x_10622:
        /* <DEDUP_REMOVED lines=12> */
.L_x_10628:
        /* <DEDUP_REMOVED lines=13> */
.L_x_10627:
[----:B------:R-:W-:Y:S05]  /*49f0*/  BSYNC.RECONVERGENT B1 ;  /* 0x0000000000017941 */ /* 0x000fea0003800200 */
.L_x_10626:
[----:B------:R-:W-:-:S04]  /*4a00*/  FMUL.FTZ R3, R20, 1.1920928955078125e-07 ;  /* 0x3400000014037820 */ /* 0x000fc80000410000 */
[----:B------:R-:W-:-:S07]  /*4a10*/  FMUL.FTZ R20, R16, R3 ;  /* 0x0000000310147220 */ /* 0x000fce0000410000 */
.L_x_10621:
[----:B------:R-:W-:Y:S05]  /*4a20*/  BSYNC.RECONVERGENT B0 ;  /* 0x0000000000007941 */ /* 0x000fea0003800200 */
.L_x_10620:
[----:B------:R-:W0:Y:S01]  /*4a30*/  LDC.64 R2, c[0x0][0x390] ;  /* 0x0000e400ff027b82 */ /* 0x000e220000000a00 */
        /* <DEDUP_REMOVED lines=8> */
.L_x_10629:
        /* <DEDUP_REMOVED lines=12> */
.L_x_54832:


//--------------------- .text._ZN2at6native29vectorized_elementwise_kernelILi8ENS0_13BUnaryFunctorIfffZZZNS0_16fmod_kernel_cudaERNS_18TensorIteratorBaseEENKUlvE0_clEvENKUlvE0_clEvEUlffE_EESt5arrayIPcLm2EEEEviT0_T1_ --------------------------
	.section	.text._ZN2at6native29vectorized_elementwise_kernelILi8ENS0_13BUnaryFunctorIfffZZZNS0_16fmod_kernel_cudaERNS_18TensorIteratorBaseEENKUlvE0_clEvENKUlvE0_clEvEUlffE_EESt5arrayIPcLm2EEEEviT0_T1_,"ax",@progbits
	.align	128
        .global         _ZN2at6native29vectorized_elementwise_kernelILi8ENS0_13BUnaryFunctorIfffZZZNS0_16fmod_kernel_cudaERNS_18TensorIteratorBaseEENKUlvE0_clEvENKUlvE0_clEvEUlffE_EESt5arrayIPcLm2EEEEviT0_T1_
        .type           _ZN2at6native29vectorized_elementwise_kernelILi8ENS0_13BUnaryFunctorIfffZZZNS0_16fmod_kernel_cudaERNS_18TensorIteratorBaseEENKUlvE0_clEvENKUlvE0_clEvEUlffE_EESt5arrayIPcLm2EEEEviT0_T1_,@function
        .size           _ZN2at6native29vectorized_elementwise_kernelILi8ENS0_13BUnaryFunctorIfffZZZNS0_16fmod_kernel_cudaERNS_18TensorIteratorBaseEENKUlvE0_clEvENKUlvE0_clEvEUlffE_EESt5arrayIPcLm2EEEEviT0_T1_,(.L_x_54833 - _ZN2at6native29vectorized_elementwise_kernelILi8ENS0_13BUnaryFunctorIfffZZZNS0_16fmod_kernel_cudaERNS_18TensorIteratorBaseEENKUlvE0_clEvENKUlvE0_clEvEUlffE_EESt5arrayIPcLm2EEEEviT0_T1_)
        .other          _ZN2at6native29vectorized_elementwise_kernelILi8ENS0_13BUnaryFunctorIfffZZZNS0_16fmod_kernel_cudaERNS_18TensorIteratorBaseEENKUlvE0_clEvENKUlvE0_clEvEUlffE_EESt5arrayIPcLm2EEEEviT0_T1_,@"STO_CUDA_ENTRY STV_DEFAULT"
_ZN2at6native29vectorized_elementwise_kernelILi8ENS0_13BUnaryFunctorIfffZZZNS0_16fmod_kernel_cudaERNS_18TensorIteratorBaseEENKUlvE0_clEvENKUlvE0_clEvEUlffE_EESt5arrayIPcLm2EEEEviT0_T1_:
.text._ZN2at6native29vectorized_elementwise_kernelILi8ENS0_13BUnaryFunctorIfffZZZNS0_16fmod_kernel_cudaERNS_18TensorIteratorBaseEENKUlvE0_clEvENKUlvE0_clEvEUlffE_EESt5arrayIPcLm2EEEEviT0_T1_:
        /* <DEDUP_REMOVED lines=100> */
.L_x_10637:
[----:B------:R-:W-:Y:S05]  /*0640*/  BSYNC.RECONVERGENT B2 ;  /* 0x0000000000027941 */ /* 0x000fea0003800200 */
.L_x_10636:
[----:B------:R-:W-:Y:S01]  /*0650*/  FFMA.FTZ R5, -R10, R6, R5 ;  /* 0x000000060a057223 */ /* 0x000fe20000010105 */
[----:B------:R-:W-:Y:S06]  /*0660*/  BRA `(.L_x_10634) ;  /* 0x00000000007c7947 */ /* 0x000fec0003800000 */
.L_x_10635:
        /* <DEDUP_REMOVED lines=15> */
.L_x_10640:
        /* <DEDUP_REMOVED lines=13> */
.L_x_10639:
[----:B------:R-:W-:Y:S05]  /*0830*/  BSYNC.RECONVERGENT B2 ;  /* 0x0000000000027941 */ /* 0x000fea0003800200 */
.L_x_10638:
[----:B------:R-:W-:-:S04]  /*0840*/  FMUL.FTZ R8, R8, 1.1920928955078125e-07 ;  /* 0x3400000008087820 */ /* 0x000fc80000410000 */
[----:B------:R-:W-:-:S07]  /*0850*/  FMUL.FTZ R5, R5, R8 ;  /* 0x0000000805057220 */ /* 0x000fce0000410000 */
.L_x_10634:
[----:B------:R-:W-:Y:S05]  /*0860*/  BSYNC.RECONVERGENT B0 ;  /* 0x0000000000007941 */ /* 0x000fea0003800200 */
.L_x_10633:
[C---:B------:R-:W-:Y:S02]  /*0870*/  FSETP.NAN.FTZ.AND P0, PT, |R5|.reuse, |R5|, PT ;  /* 0x400000050500720b */ /* 0x040fe40003f18200 */
[----:B------:R-:W-:-:S04]  /*0880*/  LOP3.LUT R18, R5, 0x80000000, R18, 0xb8, !PT ;  /* 0x8000000005127812 */ /* 0x000fc800078eb812 */
[----:B------:R-:W-:-:S07]  /*0890*/  FSEL R5, R5, R18, P0 ;  /* 0x0000001205057208 */ /* 0x000fce0000000000 */
.L_x_10632:
[----:B------:R-:W-:Y:S05]  /*08a0*/  BSYNC.RECONVERGENT B1 ;  /* 0x0000000000017941 */ /* 0x000fea0003800200 */
.L_x_10631:
        /* <DEDUP_REMOVED lines=27> */
.L_x_10648:
[----:B------:R-:W-:Y:S01]  /*0a60*/  FSETP.GEU.FTZ.AND P0, PT, R11, -R10, PT ;  /* 0x8000000a0b00720b */ /* 0x000fe20003f1e000 */
[----:B------:R-:W-:-:S12]  /*0a70*/  FADD.FTZ R6, R6, -1 ;  /* 0xbf80000006067421 */ /* 0x000fd80000010000 */
[----:B------:R-:W-:-:S07]  /*0a80*/  @!P0 FADD.FTZ R6, R6, -1 ;  /* 0xbf80000006068421 */ /* 0x000fce0000010000 */
.L_x_10647:
[----:B------:R-:W-:Y:S05]  /*0a90*/  BSYNC.RECONVERGENT B2 ;  /* 0x0000000000027941 */ /* 0x000fea0003800200 */
.L_x_10646:
[----:B------:R-:W-:Y:S01]  /*0aa0*/  FFMA.FTZ R9, -R10, R6, R9 ;  /* 0x000000060a097223 */ /* 0x000fe20000010109 */
[----:B------:R-:W-:Y:S06]  /*0ab0*/  BRA `(.L_x_10644) ;  /* 0x0000000000787947 */ /* 0x000fec0003800000 */
.L_x_10645:
        /* <DEDUP_REMOVED lines=13> */
.L_x_10651:
        /* <DEDUP_REMOVED lines=14> */
.L_x_10650:
[----:B------:R-:W-:Y:S05]  /*0c70*/  BSYNC.RECONVERGENT B2 ;  /* 0x0000000000027941 */ /* 0x000fea0003800200 */
.L_x_10649:
[----:B------:R-:W-:-:S04]  /*0c80*/  FMUL.FTZ R9, R9, 1.1920928955078125e-07 ;  /* 0x3400000009097820 */ /* 0x000fc80000410000 */
[----:B------:R-:W-:-:S07]  /*0c90*/  FMUL.FTZ R9, R6, R9 ;  /* 0x0000000906097220 */ /* 0x000fce0000410000 */
.L_x_10644:
[----:B------:R-:W-:Y:S05]  /*0ca0*/  BSYNC.RECONVERGENT B0 ;  /* 0x0000000000007941 */ /* 0x000fea0003800200 */
.L_x_10643:
[C---:B------:R-:W-:Y:S02]  /*0cb0*/  FSETP.NAN.FTZ.AND P0, PT, |R9|.reuse, |R9|, PT ;  /* 0x400000090900720b */ /* 0x040fe40003f18200 */
[----:B------:R-:W-:-:S04]  /*0cc0*/  LOP3.LUT R6, R9, 0x80000000, R20, 0xb8, !PT ;  /* 0x8000000009067812 */ /* 0x000fc800078eb814 */
[----:B------:R-:W-:-:S07]  /*0cd0*/  FSEL R6, R9, R6, P0 ;  /* 0x0000000609067208 */ /* 0x000fce0000000000 */
.L_x_10642:
[----:B------:R-:W-:Y:S05]  /*0ce0*/  BSYNC.RECONVERGENT B1 ;  /* 0x0000000000017941 */ /* 0x000fea0003800200 */
.L_x_10641:
        /* <DEDUP_REMOVED lines=27> */
.L_x_10659:
[----:B------:R-:W-:Y:S01]  /*0ea0*/  FSETP.GEU.FTZ.AND P0, PT, R11, -R10, PT ;  /* 0x8000000a0b00720b */ /* 0x000fe20003f1e000 */
[----:B------:R-:W-:-:S12]  /*0eb0*/  FADD.FTZ R9, R9, -1 ;  /* 0xbf80000009097421 */ /* 0x000fd80000010000 */
[----:B------:R-:W-:-:S07]  /*0ec0*/  @!P0 FADD.FTZ R9, R9, -1 ;  /* 0xbf80000009098421 */ /* 0x000fce0000010000 */
.L_x_10658:
[----:B------:R-:W-:Y:S05]  /*0ed0*/  BSYNC.RECONVERGENT B2 ;  /* 0x0000000000027941 */ /* 0x000fea0003800200 */
.L_x_10657:
[----:B------:R-:W-:Y:S01]  /*0ee0*/  FFMA.FTZ R8, -R10, R9, R8 ;  /* 0x000000090a087223 */ /* 0x000fe20000010108 */
[----:B------:R-:W-:Y:S06]  /*0ef0*/  BRA `(.L_x_10655) ;  /* 0x00000000007c7947 */ /* 0x000fec0003800000 */
.L_x_10656:
        /* <DEDUP_REMOVED lines=15> */
.L_x_10662:
        /* <DEDUP_REMOVED lines=13> */
.L_x_10661:
[----:B------:R-:W-:Y:S05]  /*10c0*/  BSYNC.RECONVERGENT B2 ;  /* 0x0000000000027941 */ /* 0x000fea0003800200 */
.L_x_10660:
[----:B------:R-:W-:-:S04]  /*10d0*/  FMUL.FTZ R27, R27, 1.1920928955078125e-07 ;  /* 0x340000001b1b7820 */ /* 0x000fc80000410000 */
[----:B------:R-:W-:-:S07]  /*10e0*/  FMUL.FTZ R8, R8, R27 ;  /* 0x0000001b08087220 */ /* 0x000fce0000410000 */
.L_x_10655:
[----:B------:R-:W-:Y:S05]  /*10f0*/  BSYNC.RECONVERGENT B0 ;  /* 0x0000000000007941 */ /* 0x000fea0003800200 */
.L_x_10654:
[C---:B------:R-:W-:Y:S02]  /*1100*/  FSETP.NAN.FTZ.AND P0, PT, |R8|.reuse, |R8|, PT ;  /* 0x400000080800720b */ /* 0x040fe40003f18200 */
[----:B------:R-:W-:-:S04]  /*1110*/  LOP3.LUT R21, R8, 0x80000000, R21, 0xb8, !PT ;  /* 0x8000000008157812 */ /* 0x000fc800078eb815 */
[----:B------:R-:W-:-:S07]  /*1120*/  FSEL R8, R8, R21, P0 ;  /* 0x0000001508087208 */ /* 0x000fce0000000000 */
.L_x_10653:
[----:B------:R-:W-:Y:S05]  /*1130*/  BSYNC.RECONVERGENT B1 ;  /* 0x0000000000017941 */ /* 0x000fea0003800200 */
.L_x_10652:
        /* <DEDUP_REMOVED lines=27> */
.L_x_10670:
[----:B------:R-:W-:Y:S01]  /*12f0*/  FSETP.GEU.FTZ.AND P0, PT, R11, -R10, PT ;  /* 0x8000000a0b00720b */ /* 0x000fe20003f1e000 */
[----:B------:R-:W-:-:S12]  /*1300*/  FADD.FTZ R9, R9, -1 ;  /* 0xbf80000009097421 */ /* 0x000fd80000010000 */
[----:B------:R-:W-:-:S07]  /*1310*/  @!P0 FADD.FTZ R9, R9, -1 ;  /* 0xbf80000009098421 */ /* 0x000fce0000010000 */
.L_x_10669:
[----:B------:R-:W-:Y:S05]  /*1320*/  BSYNC.RECONVERGENT B2 ;  /* 0x0000000000027941 */ /* 0x000fea0003800200 */
.L_x_10668:
[----:B------:R-:W-:Y:S01]  /*1330*/  FFMA.FTZ R18, -R10, R9, R18 ;  /* 0x000000090a127223 */ /* 0x000fe20000010112 */
[----:B------:R-:W-:Y:S06]  /*1340*/  BRA `(.L_x_10666) ;  /* 0x0000000000787947 */ /* 0x000fec0003800000 */
.L_x_10667:
        /* <DEDUP_REMOVED lines=13> */
.L_x_10673:
        /* <DEDUP_REMOVED lines=14> */
.L_x_10672:
[----:B------:R-:W-:Y:S05]  /*1500*/  BSYNC.RECONVERGENT B2 ;  /* 0x0000000000027941 */ /* 0x000fea0003800200 */
.L_x_10671:
[----:B------:R-:W-:-:S04]  /*1510*/  FMUL.FTZ R18, R18, 1.1920928955078125e-07 ;  /* 0x3400000012127820 */ /* 0x000fc80000410000 */
[----:B------:R-:W-:-:S07]  /*1520*/  FMUL.FTZ R18, R9, R18 ;  /* 0x0000001209127220 */ /* 0x000fce0000410000 */
.L_x_10666:
[----:B------:R-:W-:Y:S05]  /*1530*/  BSYNC.RECONVERGENT B0 ;  /* 0x0000000000007941 */ /* 0x000fea0003800200 */
.L_x_10665:
[C---:B------:R-:W-:Y:S02]  /*1540*/  FSETP.NAN.FTZ.AND P0, PT, |R18|.reuse, |R18|, PT ;  /* 0x400000121200720b */ /* 0x040fe40003f18200 */
[----:B------:R-:W-:-:S04]  /*1550*/  LOP3.LUT R9, R18, 0x80000000, R23, 0xb8, !PT ;  /* 0x8000000012097812 */ /* 0x000fc800078eb817 */
[----:B------:R-:W-:-:S07]  /*1560*/  FSEL R9, R18, R9, P0 ;  /* 0x0000000912097208 */ /* 0x000fce0000000000 */
.L_x_10664:
[----:B------:R-:W-:Y:S05]  /*1570*/  BSYNC.RECONVERGENT B1 ;  /* 0x0000000000017941 */ /* 0x000fea0003800200 */
.L_x_10663:
        /* <DEDUP_REMOVED lines=27> */
.L_x_10681:
[----:B------:R-:W-:Y:S01]  /*1730*/  FSETP.GEU.FTZ.AND P0, PT, R21, -R10, PT ;  /* 0x8000000a1500720b */ /* 0x000fe20003f1e000 */
[----:B------:R-:W-:-:S12]  /*1740*/  FADD.FTZ R18, R18, -1 ;  /* 0xbf80000012127421 */ /* 0x000fd80000010000 */
[----:B------:R-:W-:-:S07]  /*1750*/  @!P0 FADD.FTZ R18, R18, -1 ;  /* 0xbf80000012128421 */ /* 0x000fce0000010000 */
.L_x_10680:
[----:B------:R-:W-:Y:S05]  /*1760*/  BSYNC.RECONVERGENT B2 ;  /* 0x0000000000027941 */ /* 0x000fea0003800200 */
.L_x_10679:
[----:B------:R-:W-:Y:S01]  /*1770*/  FFMA.FTZ R11, -R10, R18, R11 ;  /* 0x000000120a0b7223 */ /* 0x000fe2000001010b */
[----:B------:R-:W-:Y:S06]  /*1780*/  BRA `(.L_x_10677) ;  /* 0x00000000007c7947 */ /* 0x000fec0003800000 */
.L_x_10678:
        /* <DEDUP_REMOVED lines=15> */
.L_x_10684:
        /* <DEDUP_REMOVED lines=13> */
.L_x_10683:
[----:B------:R-:W-:Y:S05]  /*1950*/  BSYNC.RECONVERGENT B2 ;  /* 0x0000000000027941 */ /* 0x000fea0003800200 */
.L_x_10682:
[----:B------:R-:W-:-:S04]  /*1960*/  FMUL.FTZ R26, R26, 1.1920928955078125e-07 ;  /* 0x340000001a1a7820 */ /* 0x000fc80000410000 */
[----:B------:R-:W-:-:S07]  /*1970*/  FMUL.FTZ R11, R11, R26 ;  /* 0x0000001a0b0b7220 */ /* 0x000fce0000410000 */
.L_x_10677:
[----:B------:R-:W-:Y:S05]  /*1980*/  BSYNC.RECONVERGENT B0 ;  /* 0x0000000000007941 */ /* 0x000fea0003800200 */
.L_x_10676:
[C---:B------:R-:W-:Y:S02]  /*1990*/  FSETP.NAN.FTZ.AND P0, PT, |R11|.reuse, |R11|, PT ;  /* 0x4000000b0b00720b */ /* 0x040fe40003f18200 */
[----:B------:R-:W-:-:S04]  /*19a0*/  LOP3.LUT R22, R11, 0x80000000, R22, 0xb8, !PT ;  /* 0x800000000b167812 */ /* 0x000fc800078eb816 */
[----:B------:R-:W-:-:S07]  /*19b0*/  FSEL R11, R11, R22, P0 ;  /* 0x000000160b0b7208 */ /* 0x000fce0000000000 */
.L_x_10675:
[----:B------:R-:W-:Y:S05]  /*19c0*/  BSYNC.RECONVERGENT B1 ;  /* 0x0000000000017941 */ /* 0x000fea0003800200 */
.L_x_10674:
        /* <DEDUP_REMOVED lines=27> */
.L_x_10692:
[----:B------:R-:W-:Y:S01]  /*1b80*/  FSETP.GEU.FTZ.AND P0, PT, R23, -R10, PT ;  /* 0x8000000a1700720b */ /* 0x000fe20003f1e000 */
[----:B------:R-:W-:-:S12]  /*1b90*/  FADD.FTZ R21, R21, -1 ;  /* 0xbf80000015157421 */ /* 0x000fd80000010000 */
[----:B------:R-:W-:-:S07]  /*1ba0*/  @!P0 FADD.FTZ R21, R21, -1 ;  /* 0xbf80000015158421 */ /* 0x000fce0000010000 */
.L_x_10691:
[----:B------:R-:W-:Y:S05]  /*1bb0*/  BSYNC.RECONVERGENT B2 ;  /* 0x0000000000027941 */ /* 0x000fea0003800200 */
.L_x_10690:
[----:B------:R-:W-:Y:S01]  /*1bc0*/  FFMA.FTZ R18, -R10, R21, R18 ;  /* 0x000000150a127223 */ /* 0x000fe20000010112 */
[----:B------:R-:W-:Y:S06]  /*1bd0*/  BRA `(.L_x_10688) ;  /* 0x00000000007c7947 */ /* 0x000fec0003800000 */
.L_x_10689:
        /* <DEDUP_REMOVED lines=15> */
.L_x_10695:
        /* <DEDUP_REMOVED lines=13> */
.L_x_10694:
[----:B------:R-:W-:Y:S05]  /*1da0*/  BSYNC.RECONVERGENT B2 ;  /* 0x0000000000027941 */ /* 0x000fea0003800200 */
.L_x_10693:
[----:B------:R-:W-:-:S04]  /*1db0*/  FMUL.FTZ R21, R22, 1.1920928955078125e-07 ;  /* 0x3400000016157820 */ /* 0x000fc80000410000 */
[----:B------:R-:W-:-:S07]  /*1dc0*/  FMUL.FTZ R18, R18, R21 ;  /* 0x0000001512127220 */ /* 0x000fce0000410000 */
.L_x_10688:
[----:B------:R-:W-:Y:S05]  /*1dd0*/  BSYNC.RECONVERGENT B0 ;  /* 0x0000000000007941 */ /* 0x000fea0003800200 */
.L_x_10687:
[C---:B------:R-:W-:Y:S02]  /*1de0*/  FSETP.NAN.FTZ.AND P0, PT, |R18|.reuse, |R18|, PT ;  /* 0x400000121200720b */ /* 0x040fe40003f18200 */
[----:B------:R-:W-:-:S04]  /*1df0*/  LOP3.LUT R19, R18, 0x80000000, R19, 0xb8, !PT ;  /* 0x8000000012137812 */ /* 0x000fc800078eb813 */
[----:B------:R-:W-:-:S07]  /*1e00*/  FSEL R18, R18, R19, P0 ;  /* 0x0000001312127208 */ /* 0x000fce0000000000 */
.L_x_10686:
[----:B------:R-:W-:Y:S05]  /*1e10*/  BSYNC.RECONVERGENT B1 ;  /* 0x0000000000017941 */ /* 0x000fea0003800200 */
.L_x_10685:
        /* <DEDUP_REMOVED lines=27> */
.L_x_10703:
[----:B------:R-:W-:Y:S01]  /*1fd0*/  FSETP.GEU.FTZ.AND P0, PT, R21, -R10, PT ;  /* 0x8000000a1500720b */ /* 0x000fe20003f1e000 */
[----:B------:R-:W-:-:S12]  /*1fe0*/  FADD.FTZ R19, R19, -1 ;  /* 0xbf80000013137421 */ /* 0x000fd80000010000 */
[----:B------:R-:W-:-:S07]  /*1ff0*/  @!P0 FADD.FTZ R19, R19, -1 ;  /* 0xbf80000013138421 */ /* 0x000fce0000010000 */
.L_x_10702:
[----:B------:R-:W-:Y:S05]  /*2000*/  BSYNC.RECONVERGENT B2 ;  /* 0x0000000000027941 */ /* 0x000fea0003800200 */
.L_x_10701:
[----:B------:R-:W-:Y:S01]  /*2010*/  FFMA.FTZ R20, -R10, R19, R20 ;  /* 0x000000130a147223 */ /* 0x000fe20000010114 */
[----:B------:R-:W-:Y:S06]  /*2020*/  BRA `(.L_x_10699) ;  /* 0x00000000007c7947 */ /* 0x000fec0003800000 */
.L_x_10700:
        /* <DEDUP_REMOVED lines=15> */
.L_x_10706:
        /* <DEDUP_REMOVED lines=13> */
.L_x_10705:
[----:B------:R-:W-:Y:S05]  /*21f0*/  BSYNC.RECONVERGENT B2 ;  /* 0x0000000000027941 */ /* 0x000fea0003800200 */
.L_x_10704:
[----:B------:R-:W-:-:S04]  /*2200*/  FMUL.FTZ R22, R22, 1.1920928955078125e-07 ;  /* 0x3400000016167820 */ /* 0x000fc80000410000 */
[----:B------:R-:W-:-:S07]  /*2210*/  FMUL.FTZ R20, R19, R22 ;  /* 0x0000001613147220 */ /* 0x000fce0000410000 */
.L_x_10699:
[----:B------:R-:W-:Y:S05]  /*2220*/  BSYNC.RECONVERGENT B0 ;  /* 0x0000000000007941 */ /* 0x000fea0003800200 */
.L_x_10698:
[C---:B------:R-:W-:Y:S02]  /*2230*/  FSETP.NAN.FTZ.AND P0, PT, |R20|.reuse, |R20|, PT ;  /* 0x400000141400720b */ /* 0x040fe40003f18200 */
[----:B------:R-:W-:-:S04]  /*2240*/  LOP3.LUT R13, R20, 0x80000000, R13, 0xb8, !PT ;  /* 0x80000000140d7812 */ /* 0x000fc800078eb80d */
[----:B------:R-:W-:-:S07]  /*2250*/  FSEL R13, R20, R13, P0 ;  /* 0x0000000d140d7208 */ /* 0x000fce0000000000 */
.L_x_10697:
[----:B------:R-:W-:Y:S05]  /*2260*/  BSYNC.RECONVERGENT B1 ;  /* 0x0000000000017941 */ /* 0x000fea0003800200 */
.L_x_10696:
        /* <DEDUP_REMOVED lines=27> */
.L_x_10714:
[----:B------:R-:W-:Y:S01]  /*2420*/  FSETP.GEU.FTZ.AND P0, PT, R3, -R10, PT ;  /* 0x8000000a0300720b */ /* 0x000fe20003f1e000 */
[----:B------:R-:W-:-:S12]  /*2430*/  FADD.FTZ R4, R4, -1 ;  /* 0xbf80000004047421 */ /* 0x000fd80000010000 */
[----:B------:R-:W-:-:S07]  /*2440*/  @!P0 FADD.FTZ R4, R4, -1 ;  /* 0xbf80000004048421 */ /* 0x000fce0000010000 */
.L_x_10713:
[----:B------:R-:W-:Y:S05]  /*2450*/  BSYNC.RECONVERGENT B2 ;  /* 0x0000000000027941 */ /* 0x000fea0003800200 */
.L_x_10712:
[----:B------:R-:W-:Y:S01]  /*2460*/  FFMA.FTZ R19, -R10, R4, R19 ;  /* 0x000000040a137223 */ /* 0x000fe20000010113 */
[----:B------:R-:W-:Y:S06]  /*2470*/  BRA `(.L_x_10710) ;  /* 0x0000000000707947 */ /* 0x000fec0003800000 */
.L_x_10711:
        /* <DEDUP_REMOVED lines=12> */
.L_x_10717:
        /* <DEDUP_REMOVED lines=13> */
.L_x_10716:
[----:B------:R-:W-:Y:S05]  /*2610*/  BSYNC.RECONVERGENT B2 ;  /* 0x0000000000027941 */ /* 0x000fea0003800200 */
.L_x_10715:
[----:B------:R-:W-:-:S04]  /*2620*/  FMUL.FTZ R19, R19, 1.1920928955078125e-07 ;  /* 0x3400000013137820 */ /* 0x000fc80000410000 */
[----:B------:R-:W-:-:S07]  /*2630*/  FMUL.FTZ R19, R14, R19 ;  /* 0x000000130e137220 */ /* 0x000fce0000410000 */
.L_x_10710:
[----:B------:R-:W-:Y:S05]  /*2640*/  BSYNC.RECONVERGENT B0 ;  /* 0x0000000000007941 */ /* 0x000fea0003800200 */
.L_x_10709:
[C---:B------:R-:W-:Y:S02]  /*2650*/  FSETP.NAN.FTZ.AND P0, PT, |R19|.reuse, |R19|, PT ;  /* 0x400000131300720b */ /* 0x040fe40003f18200 */
[----:B------:R-:W-:-:S04]  /*2660*/  LOP3.LUT R2, R19, 0x80000000, R12, 0xb8, !PT ;  /* 0x8000000013027812 */ /* 0x000fc800078eb80c */
[----:B------:R-:W-:-:S07]  /*2670*/  FSEL R2, R19, R2, P0 ;  /* 0x0000000213027208 */ /* 0x000fce0000000000 */
.L_x_10708:
[----:B------:R-:W-:Y:S05]  /*2680*/  BSYNC.RECONVERGENT B1 ;  /* 0x0000000000017941 */ /* 0x000fea0003800200 */
.L_x_10707:
        /* <DEDUP_REMOVED lines=16> */
.L_x_10720:
[----:B------:R-:W-:-:S13]  /*2790*/  ISETP.GE.U32.AND P0, PT, R17, R16, PT ;  /* 0x000000101100720c */ /* 0x000fda0003f06070 */
[----:B------:R-:W-:Y:S05]  /*27a0*/  @P0 BRA `(.L_x_10722) ;  /* 0x0000000000300947 */ /* 0x000fea0003800000 */
[----:B0-----:R-:W0:Y:S01]  /*27b0*/  LDC.64 R4, c[0x0][0x390] ;  /* 0x0000e400ff047b82 */ /* 0x001e220000000a00 */
[----:B------:R-:W-:Y:S01]  /*27c0*/  IMAD.IADD R3, R0, 0x1, R17 ;  /* 0x0000000100037824 */ /* 0x000fe200078e0211 */
[----:B------:R-:W-:-:S03]  /*27d0*/  IADD3 R17, PT, PT, R17, 0x80, RZ ;  /* 0x0000008011117810 */ /* 0x000fc60007ffe0ff */
[----:B0-----:R-:W-:-:S05]  /*27e0*/  IMAD.WIDE.U32 R4, R3, 0x4, R4 ;  /* 0x0000000403047825 */ /* 0x001fca00078e0004 */
[----:B------:R1:W-:Y:S02]  /*27f0*/  STG.E desc[UR4][R4.64], R8 ;  /* 0x0000000804007986 */ /* 0x0003e4000c101904 */
.L_x_10721:
[----:B------:R-:W-:-:S13]  /*2800*/  ISETP.GE.U32.AND P0, PT, R17, R16, PT ;  /* 0x000000101100720c */ /* 0x000fda0003f06070 */
[----:B------:R-:W-:Y:S05]  /*2810*/  @P0 BRA `(.L_x_10723) ;  /* 0x0000000000300947 */ /* 0x000fea0003800000 */
[----:B01----:R-:W0:Y:S01]  /*2820*/  LDC.64 R4, c[0x0][0x390] ;  /* 0x0000e400ff047b82 */ /* 0x003e220000000a00 */
[----:B------:R-:W-:Y:S02]  /*2830*/  IMAD.IADD R3, R0, 0x1, R17 ;  /* 0x0000000100037824 */ /* 0x000fe400078e0211 */
[----:B------:R-:W-:Y:S02]  /*2840*/  VIADD R17, R17, 0x80 ;  /* 0x0000008011117836 */ /* 0x000fe40000000000 */
[----:B0-----:R-:W-:-:S05]  /*2850*/  IMAD.WIDE.U32 R4, R3, 0x4, R4 ;  /* 0x0000000403047825 */ /* 0x001fca00078e0004 */
[----:B------:R1:W-:Y:S02]  /*2860*/  STG.E desc[UR4][R4.64], R9 ;  /* 0x0000000904007986 */ /* 0x0003e4000c101904 */
.L_x_10722:
[----:B------:R-:W-:-:S13]  /*2870*/  ISETP.GE.U32.AND P0, PT, R17, R16, PT ;  /* 0x000000101100720c */ /* 0x000fda0003f06070 */
[----:B------:R-:W-:Y:S05]  /*2880*/  @P0 BRA `(.L_x_10724) ;  /* 0x0000000000340947 */ /* 0x000fea0003800000 */
[----:B01----:R-:W0:Y:S01]  /*2890*/  LDC.64 R4, c[0x0][0x390] ;  /* 0x0000e400ff047b82 */ /* 0x003e220000000a00 */
[----:B------:R-:W-:Y:S01]  /*28a0*/  IADD3 R3, PT, PT, R0, R17, RZ ;  /* 0x0000001100037210 */ /* 0x000fe20007ffe0ff */
[----:B------:R-:W-:-:S04]  /*28b0*/  VIADD R17, R17, 0x80 ;  /* 0x0000008011117836 */ /* 0x000fc80000000000 */
[----:B0-----:R-:W-:-:S05]  /*28c0*/  IMAD.WIDE.U32 R4, R3, 0x4, R4 ;  /* 0x0000000403047825 */ /* 0x001fca00078e0004 */
[----:B------:R2:W-:Y:S02]  /*28d0*/  STG.E desc[UR4][R4.64], R11 ;  /* 0x0000000b04007986 */ /* 0x0005e4000c101904 */
.L_x_10723:
        /* <DEDUP_REMOVED lines=8> */
.L_x_10724:
[----:B------:R-:W-:Y:S05]  /*2960*/  BSYNC.RELIABLE B1 ;  /* 0x0000000000017941 */ /* 0x000fea0003800100 */
.L_x_10719:
[----:B------:R-:W-:-:S13]  /*2970*/  ISETP.GE.U32.AND P0, PT, R17, R16, PT ;  /* 0x000000101100720c */ /* 0x000fda0003f06070 */
[----:B012---:R-:W0:Y:S01]  /*2980*/  @!P0 LDC.64 R4, c[0x0][0x390] ;  /* 0x0000e400ff048b82 */ /* 0x007e220000000a00 */
[----:B------:R-:W-:Y:S02]  /*2990*/  @!P0 IMAD.IADD R3, R0, 0x1, R17 ;  /* 0x0000000100038824 */ /* 0x000fe400078e0211 */
[----:B------:R-:W-:Y:S02]  /*29a0*/  @!P0 VIADD R17, R17, 0x80 ;  /* 0x0000008011118836 */ /* 0x000fe40000000000 */
[----:B0-----:R-:W-:-:S05]  /*29b0*/  @!P0 IMAD.WIDE.U32 R4, R3, 0x4, R4 ;  /* 0x0000000403048825 */ /* 0x001fca00078e0004 */
[----:B------:R3:W-:Y:S02]  /*29c0*/  @!P0 STG.E desc[UR4][R4.64], R13 ;  /* 0x0000000d04008986 */ /* 0x0007e4000c101904 */
.L_x_10725:
[----:B------:R-:W-:Y:S05]  /*29d0*/  BSYNC.RECONVERGENT B0 ;  /* 0x0000000000007941 */ /* 0x000fea0003800200 */
.L_x_10718:
        /* <DEDUP_REMOVED lines=8> */
.L_x_10630:
[----:B------:R-:W0:Y:S01]  /*2a60*/  S2R R2, SR_TID.X ;  /* 0x0000000000027919 */ /* 0x000e220000002100 */
[----:B------:R-:W1:Y:S08]  /*2a70*/  LDC.64 R4, c[0x0][0x398] ;  /* 0x0000e600ff047b82 */ /* 0x000e700000000a00 */
[----:B------:R-:W2:Y:S01]  /*2a80*/  LDC R18, c[0x0][0x388] ;  /* 0x0000e200ff127b82 */ /* 0x000ea20000000800 */
[----:B-1----:R-:W-:-:S04]  /*2a90*/  IMAD.WIDE.U32 R4, R0, 0x4, R4 ;  /* 0x0000000400047825 */ /* 0x002fc800078e0004 */
[----:B0-----:R-:W-:-:S06]  /*2aa0*/  IMAD.WIDE.U32 R4, R2, 0x20, R4 ;  /* 0x0000002002047825 */ /* 0x001fcc00078e0004 */
[----:B------:R-:W3:Y:S01]  /*2ab0*/  LDG.E.ENL2.256 R4, R8, desc[UR4][R4.64] ;  /* 0xfe0000040408797e */ /* 0x000ee20008121904 */
[C---:B--2---:R-:W-:Y:S01]  /*2ac0*/  FMUL.FTZ R17, |R18|.reuse, 8388608 ;  /* 0x4b00000012117820 */ /* 0x044fe20000410200 */
[C---:B------:R-:W-:Y:S01]  /*2ad0*/  FADD.FTZ R14, |R18|.reuse, -RZ ;  /* 0x800000ff120e7221 */ /* 0x040fe20000010200 */
[----:B------:R-:W-:Y:S01]  /*2ae0*/  BSSY.RECONVERGENT B0, `(.L_x_10726) ;  /* 0x000003f000007945 */ /* 0x000fe20003800200 */
[----:B------:R-:W-:Y:S02]  /*2af0*/  FADD.FTZ R13, |R18|, |R18| ;  /* 0x40000012120d7221 */ /* 0x000fe40000010200 */
        /* <DEDUP_REMOVED lines=30> */
.L_x_10730:
[----:B------:R-:W-:Y:S05]  /*2ce0*/  BSYNC.RECONVERGENT B1 ;  /* 0x0000000000017941 */ /* 0x000fea0003800200 */
.L_x_10729:
[----:B------:R-:W-:Y:S01]  /*2cf0*/  FFMA.FTZ R21, -R14, R19, R21 ;  /* 0x000000130e157223 */ /* 0x000fe20000010115 */
[----:B------:R-:W-:Y:S06]  /*2d00*/  BRA `(.L_x_10727) ;  /* 0x0000000000707947 */ /* 0x000fec0003800000 */
.L_x_10728:
[----:B------:R-:W-:Y:S01]  /*2d10*/  IADD3 R19, PT, PT, -R3, R21, RZ ;  /* 0x0000001503137210 */ /* 0x000fe20007ffe1ff */
        /* <DEDUP_REMOVED lines=11> */
.L_x_10733:
        /* <DEDUP_REMOVED lines=13> */
.L_x_10732:
[----:B------:R-:W-:Y:S05]  /*2ea0*/  BSYNC.RECONVERGENT B1 ;  /* 0x0000000000017941 */ /* 0x000fea0003800200 */
.L_x_10731:
[----:B------:R-:W-:-:S04]  /*2eb0*/  FMUL.FTZ R20, R21, 1.1920928955078125e-07 ;  /* 0x3400000015147820 */ /* 0x000fc80000410000 */
[----:B------:R-:W-:-:S07]  /*2ec0*/  FMUL.FTZ R21, R19, R20 ;  /* 0x0000001413157220 */ /* 0x000fce0000410000 */
.L_x_10727:
[----:B------:R-:W-:Y:S05]  /*2ed0*/  BSYNC.RECONVERGENT B0 ;  /* 0x0000000000007941 */ /* 0x000fea0003800200 */
.L_x_10726:
        /* <DEDUP_REMOVED lines=26> */
.L_x_10739:
[----:B------:R-:W-:Y:S01]  /*3080*/  FSETP.GEU.FTZ.AND P0, PT, R21, -R14, PT ;  /* 0x8000000e1500720b */ /* 0x000fe20003f1e000 */
[----:B------:R-:W-:-:S12]  /*3090*/  FADD.FTZ R20, R20, -1 ;  /* 0xbf80000014147421 */ /* 0x000fd80000010000 */
[----:B------:R-:W-:-:S07]  /*30a0*/  @!P0 FADD.FTZ R20, R20, -1 ;  /* 0xbf80000014148421 */ /* 0x000fce0000010000 */
.L_x_10738:
[----:B------:R-:W-:Y:S05]  /*30b0*/  BSYNC.RECONVERGENT B1 ;  /* 0x0000000000017941 */ /* 0x000fea0003800200 */
.L_x_10737:
[----:B------:R-:W-:Y:S01]  /*30c0*/  FFMA.FTZ R19, -R14, R20, R19 ;  /* 0x000000140e137223 */ /* 0x000fe20000010113 */
[----:B------:R-:W-:Y:S06]  /*30d0*/  BRA `(.L_x_10735) ;  /* 0x00000000007c7947 */ /* 0x000fec0003800000 */
.L_x_10736:
        /* <DEDUP_REMOVED lines=15> */
.L_x_10742:
        /* <DEDUP_REMOVED lines=13> */
.L_x_10741:
[----:B------:R-:W-:Y:S05]  /*32a0*/  BSYNC.RECONVERGENT B1 ;  /* 0x0000000000017941 */ /* 0x000fea0003800200 */
.L_x_10740:
[----:B------:R-:W-:-:S04]  /*32b0*/  FMUL.FTZ R22, R22, 1.1920928955078125e-07 ;  /* 0x3400000016167820 */ /* 0x000fc80000410000 */
[----:B------:R-:W-:-:S07]  /*32c0*/  FMUL.FTZ R19, R19, R22 ;  /* 0x0000001613137220 */ /* 0x000fce0000410000 */
.L_x_10735:
[----:B------:R-:W-:Y:S05]  /*32d0*/  BSYNC.RECONVERGENT B0 ;  /* 0x0000000000007941 */ /* 0x000fea0003800200 */
.L_x_10734:
        /* <DEDUP_REMOVED lines=26> */
.L_x_10748:
[----:B------:R-:W-:Y:S01]  /*3480*/  FSETP.GEU.FTZ.AND P0, PT, R23, -R14, PT ;  /* 0x8000000e1700720b */ /* 0x000fe20003f1e000 */
[----:B------:R-:W-:-:S12]  /*3490*/  FADD.FTZ R19, R19, -1 ;  /* 0xbf80000013137421 */ /* 0x000fd80000010000 */
[----:B------:R-:W-:-:S07]  /*34a0*/  @!P0 FADD.FTZ R19, R19, -1 ;  /* 0xbf80000013138421 */ /* 0x000fce0000010000 */
.L_x_10747:
[----:B------:R-:W-:Y:S05]  /*34b0*/  BSYNC.RECONVERGENT B1 ;  /* 0x0000000000017941 */ /* 0x000fea0003800200 */
.L_x_10746:
[----:B------:R-:W-:Y:S01]  /*34c0*/  FFMA.FTZ R21, -R14, R19, R21 ;  /* 0x000000130e157223 */ /* 0x000fe20000010115 */
[----:B------:R-:W-:Y:S06]  /*34d0*/  BRA `(.L_x_10744) ;  /* 0x0000000000707947 */ /* 0x000fec0003800000 */
.L_x_10745:
        /* <DEDUP_REMOVED lines=12> */
.L_x_10751:
        /* <DEDUP_REMOVED lines=13> */
.L_x_10750:
[----:B------:R-:W-:Y:S05]  /*3670*/  BSYNC.RECONVERGENT B1 ;  /* 0x0000000000017941 */ /* 0x000fea0003800200 */
.L_x_10749:
[----:B------:R-:W-:-:S04]  /*3680*/  FMUL.FTZ R20, R21, 1.1920928955078125e-07 ;  /* 0x3400000015147820 */ /* 0x000fc80000410000 */
[----:B------:R-:W-:-:S07]  /*3690*/  FMUL.FTZ R21, R19, R20 ;  /* 0x0000001413157220 */ /* 0x000fce0000410000 */
.L_x_10744:
[----:B------:R-:W-:Y:S05]  /*36a0*/  BSYNC.RECONVERGENT B0 ;  /* 0x0000000000007941 */ /* 0x000fea0003800200 */
.L_x_10743:
        /* <DEDUP_REMOVED lines=26> */
.L_x_10757:
[----:B------:R-:W-:Y:S01]  /*3850*/  FSETP.GEU.FTZ.AND P0, PT, R21, -R14, PT ;  /* 0x8000000e1500720b */ /* 0x000fe20003f1e000 */
[----:B------:R-:W-:-:S12]  /*3860*/  FADD.FTZ R20, R20, -1 ;  /* 0xbf80000014147421 */ /* 0x000fd80000010000 */
[----:B------:R-:W-:-:S07]  /*3870*/  @!P0 FADD.FTZ R20, R20, -1 ;  /* 0xbf80000014148421 */ /* 0x000fce0000010000 */
.L_x_10756:
[----:B------:R-:W-:Y:S05]  /*3880*/  BSYNC.RECONVERGENT B1 ;  /* 0x0000000000017941 */ /* 0x000fea0003800200 */
.L_x_10755:
[----:B------:R-:W-:Y:S01]  /*3890*/  FFMA.FTZ R19, -R14, R20, R19 ;  /* 0x000000140e137223 */ /* 0x000fe20000010113 */
[----:B------:R-:W-:Y:S06]  /*38a0*/  BRA `(.L_x_10753) ;  /* 0x00000000007c7947 */ /* 0x000fec0003800000 */
.L_x_10754:
        /* <DEDUP_REMOVED lines=10> */
[----:B------:R-:W-:Y:S01]  /*3950*/  FSEL R19, R22, +QNAN , P2 ;  /* 0x7fffffff16137808 */ /* 0x000fe20001000000 */
[----:B------:R-:W-:-:S10]  /*3960*/  IMAD.MOV.U32 R22, RZ, RZ, R20 ;  /* 0x000000ffff167224 */ /* 0x000fd400078e0014 */
[----:B------:R-:W-:Y:S05]  /*3970*/  @!P1 BRA `(.L_x_10759) ;  /* 0x00000000003c9947 */ /* 0x000fea0003800000 */
[----:B------:R-:W-:Y:S01]  /*3980*/  MOV R22, R20 ;  /* 0x0000001400167202 */ /* 0x000fe20000000f00 */
[----:B------:R-:W-:-:S07]  /*3990*/  IMAD.MOV.U32 R20, RZ, RZ, R21 ;  /* 0x000000ffff147224 */ /* 0x000fce00078e0015 */
.L_x_10760:
        /* <DEDUP_REMOVED lines=13> */
.L_x_10759:
[----:B------:R-:W-:Y:S05]  /*3a70*/  BSYNC.RECONVERGENT B1 ;  /* 0x0000000000017941 */ /* 0x000fea0003800200 */
.L_x_10758:
[----:B------:R-:W-:-:S04]  /*3a80*/  FMUL.FTZ R22, R22, 1.1920928955078125e-07 ;  /* 0x3400000016167820 */ /* 0x000fc80000410000 */
[----:B------:R-:W-:-:S07]  /*3a90*/  FMUL.FTZ R19, R19, R22 ;  /* 0x0000001613137220 */ /* 0x000fce0000410000 */
.L_x_10753:
[----:B------:R-:W-:Y:S05]  /*3aa0*/  BSYNC.RECONVERGENT B0 ;  /* 0x0000000000007941 */ /* 0x000fea0003800200 */
.L_x_10752:
        /* <DEDUP_REMOVED lines=26> */
.L_x_10766:
[----:B------:R-:W-:Y:S01]  /*3c50*/  FSETP.GEU.FTZ.AND P0, PT, R23, -R14, PT ;  /* 0x8000000e1700720b */ /* 0x000fe20003f1e000 */
[----:B------:R-:W-:-:S12]  /*3c60*/  FADD.FTZ R19, R19, -1 ;  /* 0xbf80000013137421 */ /* 0x000fd80000010000 */
[----:B------:R-:W-:-:S07]  /*3c70*/  @!P0 FADD.FTZ R19, R19, -1 ;  /* 0xbf80000013138421 */ /* 0x000fce0000010000 */
.L_x_10765:
[----:B------:R-:W-:Y:S05]  /*3c80*/  BSYNC.RECONVERGENT B1 ;  /* 0x0000000000017941 */ /* 0x000fea0003800200 */
.L_x_10764:
[----:B------:R-:W-:Y:S01]  /*3c90*/  FFMA.FTZ R21, -R14, R19, R21 ;  /* 0x000000130e157223 */ /* 0x000fe20000010115 */
[----:B------:R-:W-:Y:S06]  /*3ca0*/  BRA `(.L_x_10762) ;  /* 0x0000000000707947 */ /* 0x000fec0003800000 */
.L_x_10763:
        /* <DEDUP_REMOVED lines=12> */
.L_x_10769:
        /* <DEDUP_REMOVED lines=13> */
.L_x_10768:
[----:B------:R-:W-:Y:S05]  /*3e40*/  BSYNC.RECONVERGENT B1 ;  /* 0x0000000000017941 */ /* 0x000fea0003800200 */
.L_x_10767:
[----:B------:R-:W-:-:S04]  /*3e50*/  FMUL.FTZ R20, R21, 1.1920928955078125e-07 ;  /* 0x3400000015147820 */ /* 0x000fc80000410000 */
[----:B------:R-:W-:-:S07]  /*3e60*/  FMUL.FTZ R21, R19, R20 ;  /* 0x0000001413157220 */ /* 0x000fce0000410000 */
.L_x_10762:
[----:B------:R-:W-:Y:S05]  /*3e70*/  BSYNC.RECONVERGENT B0 ;  /* 0x0000000000007941 */ /* 0x000fea0003800200 */
.L_x_10761:
        /* <DEDUP_REMOVED lines=26> */
.L_x_10775:
[----:B------:R-:W-:Y:S01]  /*4020*/  FSETP.GEU.FTZ.AND P0, PT, R21, -R14, PT ;  /* 0x8000000e1500720b */ /* 0x000fe20003f1e000 */
[----:B------:R-:W-:-:S12]  /*4030*/  FADD.FTZ R20, R20, -1 ;  /* 0xbf80000014147421 */ /* 0x000fd80000010000 */
[----:B------:R-:W-:-:S07]  /*4040*/  @!P0 FADD.FTZ R20, R20, -1 ;  /* 0xbf80000014148421 */ /* 0x000fce0000010000 */
.L_x_10774:
[----:B------:R-:W-:Y:S05]  /*4050*/  BSYNC.RECONVERGENT B1 ;  /* 0x0000000000017941 */ /* 0x000fea0003800200 */
.L_x_10773:
[----:B------:R-:W-:Y:S01]  /*4060*/  FFMA.FTZ R19, -R14, R20, R19 ;  /* 0x000000140e137223 */ /* 0x000fe20000010113 */
[----:B------:R-:W-:Y:S06]  /*4070*/  BRA `(.L_x_10771) ;  /* 0x00000000007c7947 */ /* 0x000fec0003800000 */
.L_x_10772:
        /* <DEDUP_REMOVED lines=15> */
.L_x_10778:
        /* <DEDUP_REMOVED lines=13> */
.L_x_10777:
[----:B------:R-:W-:Y:S05]  /*4240*/  BSYNC.RECONVERGENT B1 ;  /* 0x0000000000017941 */ /* 0x000fea0003800200 */
.L_x_10776:
[----:B------:R-:W-:-:S04]  /*4250*/  FMUL.FTZ R22, R22, 1.1920928955078125e-07 ;  /* 0x3400000016167820 */ /* 0x000fc80000410000 */
[----:B------:R-:W-:-:S07]  /*4260*/  FMUL.FTZ R19, R19, R22 ;  /* 0x0000001613137220 */ /* 0x000fce0000410000 */
.L_x_10771:
[----:B------:R-:W-:Y:S05]  /*4270*/  BSYNC.RECONVERGENT B0 ;  /* 0x0000000000007941 */ /* 0x000fea0003800200 */
.L_x_10770:
        /* <DEDUP_REMOVED lines=26> */
.L_x_10784:
[----:B------:R-:W-:Y:S01]  /*4420*/  FSETP.GEU.FTZ.AND P0, PT, R23, -R14, PT ;  /* 0x8000000e1700720b */ /* 0x000fe20003f1e000 */
[----:B------:R-:W-:-:S12]  /*4430*/  FADD.FTZ R19, R19, -1 ;  /* 0xbf80000013137421 */ /* 0x000fd80000010000 */
[----:B------:R-:W-:-:S07]  /*4440*/  @!P0 FADD.FTZ R19, R19, -1 ;  /* 0xbf80000013138421 */ /* 0x000fce0000010000 */
.L_x_10783:
[----:B------:R-:W-:Y:S05]  /*4450*/  BSYNC.RECONVERGENT B1 ;  /* 0x0000000000017941 */ /* 0x000fea0003800200 */
.L_x_10782:
[----:B------:R-:W-:Y:S01]  /*4460*/  FFMA.FTZ R21, -R14, R19, R21 ;  /* 0x000000130e157223 */ /* 0x000fe20000010115 */
[----:B------:R-:W-:Y:S06]  /*4470*/  BRA `(.L_x_10780) ;  /* 0x0000000000707947 */ /* 0x000fec0003800000 */
.L_x_10781:
        /* <DEDUP_REMOVED lines=12> */
.L_x_10787:
        /* <DEDUP_REMOVED lines=13> */
.L_x_10786:
[----:B------:R-:W-:Y:S05]  /*4610*/  BSYNC.RECONVERGENT B1 ;  /* 0x0000000000017941 */ /* 0x000fea0003800200 */
.L_x_10785:
[----:B------:R-:W-:-:S04]  /*4620*/  FMUL.FTZ R20, R21, 1.1920928955078125e-07 ;  /* 0x3400000015147820 */ /* 0x000fc80000410000 */
[----:B------:R-:W-:-:S07]  /*4630*/  FMUL.FTZ R21, R19, R20 ;  /* 0x0000001413157220 */ /* 0x000fce0000410000 */
.L_x_10780:
[----:B------:R-:W-:Y:S05]  /*4640*/  BSYNC.RECONVERGENT B0 ;  /* 0x0000000000007941 */ /* 0x000fea0003800200 */
.L_x_10779:
        /* <DEDUP_REMOVED lines=26> */
.L_x_10793:
[----:B------:R-:W-:Y:S01]  /*47f0*/  FSETP.GEU.FTZ.AND P0, PT, R15, -R14, PT ;  /* 0x8000000e0f00720b */ /* 0x000fe20003f1e000 */
[----:B------:R-:W-:-:S12]  /*4800*/  FADD.FTZ R3, R3, -1 ;  /* 0xbf80000003037421 */ /* 0x000fd80000010000 */
[----:B------:R-:W-:-:S07]  /*4810*/  @!P0 FADD.FTZ R3, R3, -1 ;  /* 0xbf80000003038421 */ /* 0x000fce0000010000 */
.L_x_10792:
[----:B------:R-:W-:Y:S05]  /*4820*/  BSYNC.RECONVERGENT B1 ;  /* 0x0000000000017941 */ /* 0x000fea0003800200 */
.L_x_10791:
[----:B------:R-:W-:Y:S01]  /*4830*/  FFMA.FTZ R19, -R14, R3, R19 ;  /* 0x000000030e137223 */ /* 0x000fe20000010113 */
[----:B------:R-:W-:Y:S06]  /*4840*/  BRA `(.L_x_10789) ;  /* 0x0000000000707947 */ /* 0x000fec0003800000 */
.L_x_10790:
        /* <DEDUP_REMOVED lines=12> */
.L_x_10796:
        /* <DEDUP_REMOVED lines=13> */
.L_x_10795:
[----:B------:R-:W-:Y:S05]  /*49e0*/  BSYNC.RECONVERGENT B1 ;  /* 0x0000000000017941 */ /* 0x000fea0003800200 */
.L_x_10794:
[----:B------:R-:W-:-:S04]  /*49f0*/  FMUL.FTZ R12, R19, 1.1920928955078125e-07 ;  /* 0x34000000130c7820 */ /* 0x000fc80000410000 */
[----:B------:R-:W-:-:S07]  /*4a00*/  FMUL.FTZ R19, R17, R12 ;  /* 0x0000000c11137220 */ /* 0x000fce0000410000 */
.L_x_10789:
[----:B------:R-:W-:Y:S05]  /*4a10*/  BSYNC.RECONVERGENT B0 ;  /* 0x0000000000007941 */ /* 0x000fea0003800200 */
.L_x_10788:
[----:B------:R-:W0:Y:S01]  /*4a20*/  LDC.64 R12, c[0x0][0x390] ;  /* 0x0000e400ff0c7b82 */ /* 0x000e220000000a00 */
[C---:B------:R-:W-:Y:S02]  /*4a30*/  LOP3.LUT R14, R19.reuse, 0x80000000, R7, 0xb8, !PT ;  /* 0x80000000130e7812 */ /* 0x040fe400078eb807 */
[----:B------:R-:W-:-:S04]  /*4a40*/  FSETP.NAN.FTZ.AND P0, PT, |R19|, |R19|, PT ;  /* 0x400000131300720b */ /* 0x000fc80003f18200 */
[----:B------:R-:W-:Y:S01]  /*4a50*/  FSEL R7, R19, R14, P0 ;  /* 0x0000000e13077208 */ /* 0x000fe20000000000 */
[----:B0-----:R-:W-:-:S04]  /*4a60*/  IMAD.WIDE.U32 R12, R0, 0x4, R12 ;  /* 0x00000004000c7825 */ /* 0x001fc800078e000c */
[----:B------:R-:W-:-:S05]  /*4a70*/  IMAD.WIDE.U32 R12, R2, 0x20, R12 ;  /* 0x00000020020c7825 */ /* 0x000fca00078e000c */
[----:B------:R-:W-:Y:S01]  /*4a80*/  STG.E.ENL2.256 desc[UR4][R12.64], R8, R4 ;  /* 0xf80000080c04797f */ /* 0x000fe2000f121804 */
[----:B------:R-:W-:Y:S05]  /*4a90*/  EXIT ;  /* 0x000000000000794d */ /* 0x000fea0003800000 */
.L_x_10797:
        /* <DEDUP_REMOVED lines=14> */
.L_x_54833:


//--------------------- .text._ZN2at6native18elementwise_kernelILi128ELi4EZNS0_15gpu_kernel_implINS0_13AUnaryFunctorIfffZZZNS0_16fmod_kernel_cudaERNS_18TensorIteratorBaseEENKUlvE0_clEvENKUlvE0_clEvEUlffE_EEEEvS5_RKT_EUliE_EEviT1_ --------------------------
	.section	.text._ZN2at6native18elementwise_kernelILi128ELi4EZNS0_15gpu_kernel_implINS0_13AUnaryFunctorIfffZZZNS0_16fmod_kernel_cudaERNS_18TensorIteratorBaseEENKUlvE0_clEvENKUlvE0_clEvEUlffE_EEEEvS5_RKT_EUliE_EEviT1_,"ax",@progbits
	.align	128
        .global         _ZN2at6native18elementwise_kernelILi128ELi4EZNS0_15gpu_kernel_implINS0_13AUnaryFunctorIfffZZZNS0_16fmod_kernel_cudaERNS_18TensorIteratorBaseEENKUlvE0_clEvENKUlvE0_clEvEUlffE_EEEEvS5_RKT_EUliE_EEviT1_
        .type           _ZN2at6native18elementwise_kernelILi128ELi4EZNS0_15gpu_kernel_implINS0_13AUnaryFunctorIfffZZZNS0_16fmod_kernel_cudaERNS_18TensorIteratorBaseEENKUlvE0_clEvENKUlvE0_clEvEUlffE_EEEEvS5_RKT_EUliE_EEviT1_,@function
        .size           _ZN2at6native18elementwise_kernelILi128ELi4EZNS0_15gpu_kernel_implINS0_13AUnaryFunctorIfffZZZNS0_16fmod_kernel_cudaERNS_18TensorIteratorBaseEENKUlvE0_clEvENKUlvE0_clEvEUlffE_EEEEvS5_RKT_EUliE_EEviT1_,(.L_x_54834 - _ZN2at6native18elementwise_kernelILi128ELi4EZNS0_15gpu_kernel_implINS0_13AUnaryFunctorIfffZZZNS0_16fmod_kernel_cudaERNS_18TensorIteratorBaseEENKUlvE0_clEvENKUlvE0_clEvEUlffE_EEEEvS5_RKT_EUliE_EEviT1_)
        .other          _ZN2at6native18elementwise_kernelILi128ELi4EZNS0_15gpu_kernel_implINS0_13AUnaryFunctorIfffZZZNS0_16fmod_kernel_cudaERNS_18TensorIteratorBaseEENKUlvE0_clEvENKUlvE0_clEvEUlffE_EEEEvS5_RKT_EUliE_EEviT1_,@"STO_CUDA_ENTRY STV_DEFAULT"
_ZN2at6native18elementwise_kernelILi128ELi4EZNS0_15gpu_kernel_implINS0_13AUnaryFunctorIfffZZZNS0_16fmod_kernel_cudaERNS_18TensorIteratorBaseEENKUlvE0_clEvENKUlvE0_clEvEUlffE_EEEEvS5_RKT_EUliE_EEviT1_:
.text._ZN2at6native18elementwise_kernelILi128ELi4EZNS0_15gpu_kernel_implINS0_13AUnaryFunctorIfffZZZNS0_16fmod_kernel_cudaERNS_18TensorIteratorBaseEENKUlvE0_clEvENKUlvE0_clEvEUlffE_EEEEvS5_RKT_EUliE_EEviT1_:
[----:B------:R-:W0:Y:S01]  /*0000*/  LDC R1, c[0x0][0x37c] ;  /* 0x0000df00ff017b82 */ /* 0x000e220000000800 */
[----:B------:R-:W1:Y:S07]  /*0010*/  S2R R17, SR_TID.X ;  /* 0x0000000000117919 */ /* 0x000e6e0000002100 */
[----:B------:R-:W2:Y:S01]  /*0020*/  S2UR UR4, SR_CTAID.X ;  /* 0x00000000000479c3 */ /* 0x000ea20000002500 */
[----:B------:R-:W3:Y:S01]  /*0030*/  LDCU UR39, c[0x0][0x388] ;  /* 0x00007100ff2777ac */ /* 0x000ee20008000800 */
[----:B------:R-:W-:Y:S01]  /*0040*/  BSSY.RECONVERGENT B7, `(.L_x_10798) ;  /* 0x0000346000077945 */ /* 0x000fe20003800200 */
[----:B------:R-:W4:Y:S01]  /*0050*/  LDCU UR6, c[0x0][0x380] ;  /* 0x00007000ff0677ac */ /* 0x000f220008000800 */
[----:B------:R-:W5:Y:S01]  /*0060*/  LDCU UR5, c[0x0][0x594] ;  /* 0x0000b280ff0577ac */ /* 0x000f620008000800 */
[----:B------:R-:W0:Y:S01]  /*0070*/  LDCU.64 UR36, c[0x0][0x358] ;  /* 0x00006b00ff2477ac */ /* 0x000e220008000a00 */
[----:B------:R-:W0:Y:S01]  /*0080*/  LDCU.U8 UR40, c[0x0][0x598] ;  /* 0x0000b300ff2877ac */ /* 0x000e220008000000 */
[----:B---3--:R-:W-:Y:S01]  /*0090*/  UIADD3 UR41, UPT, UPT, UR39, -0x1, URZ ;  /* 0xffffffff27297890 */ /* 0x008fe2000fffe0ff */
[----:B------:R-:W3:Y:S01]  /*00a0*/  LDCU.U8 UR42, c[0x0][0x599] ;  /* 0x0000b320ff2a77ac */ /* 0x000ee20008000000 */
[----:B--2---:R-:W-:Y:S01]  /*00b0*/  USHF.L.U32 UR4, UR4, 0x9, URZ ;  /* 0x0000000904047899 */ /* 0x004fe200080006ff */
[----:B-----5:R-:W-:Y:S01]  /*00c0*/  FADD.FTZ R18, -RZ, |UR5| ;  /* 0x40000005ff127e21 */ /* 0x020fe20008010100 */
[----:B------:R-:W-:-:S03]  /*00d0*/  UISETP.LT.U32.AND UP0, UPT, UR41, 0x18, UPT ;  /* 0x000000182900788c */ /* 0x000fc6000bf01070 */
[C---:B------:R-:W-:Y:S01]  /*00e0*/  VIADD R16, R18.reuse, 0xb800000 ;  /* 0x0b80000012107836 */ /* 0x040fe20000000000 */
[----:B-1----:R-:W-:Y:S01]  /*00f0*/  LOP3.LUT R17, R17, UR4, RZ, 0xfc, !PT ;  /* 0x0000000411117c12 */ /* 0x002fe2000f8efcff */
[----:B------:R-:W-:Y:S01]  /*0100*/  USEL UR38, UR41, 0x18, UP0 ;  /* 0x0000001829267887 */ /* 0x000fe20008000000 */
[----:B------:R-:W-:Y:S02]  /*0110*/  LOP3.LUT R2, R18, 0x7fffff, RZ, 0xc0, !PT ;  /* 0x007fffff12027812 */ /* 0x000fe400078ec0ff */
[----:B----4-:R-:W-:Y:S01]  /*0120*/  ISETP.GE.AND P0, PT, R17, UR6, PT ;  /* 0x0000000611007c0c */ /* 0x010fe2000bf06270 */
[----:B------:R-:W-:Y:S01]  /*0130*/  UIADD3 UR38, UPT, UPT, UR38, 0x1, URZ ;  /* 0x0000000126267890 */ /* 0x000fe2000fffe0ff */
[----:B------:R-:W-:-:S11]  /*0140*/  LOP3.LUT R2, R2, 0x3f800000, RZ, 0xfc, !PT ;  /* 0x3f80000002027812 */ /* 0x000fd600078efcff */
[----:B0--3--:R-:W-:Y:S05]  /*0150*/  @P0 BRA `(.L_x_10799) ;  /* 0x0000003000d00947 */ /* 0x009fea0003800000 */
[----:B------:R-:W-:Y:S01]  /*0160*/  UISETP.NE.AND UP0, UPT, UR39, URZ, UPT ;  /* 0x000000ff2700728c */ /* 0x000fe2000bf05270 */
[----:B------:R-:W-:Y:S02]  /*0170*/  HFMA2 R19, -RZ, RZ, 0, 0 ;  /* 0x00000000ff137431 */ /* 0x000fe400000001ff */
[----:B------:R-:W-:-:S06]  /*0180*/  IMAD.MOV.U32 R0, RZ, RZ, RZ ;  /* 0x000000ffff007224 */ /* 0x000fcc00078e00ff */
[----:B------:R-:W-:Y:S05]  /*0190*/  BRA.U !UP0, `(.L_x_10800) ;  /* 0x0000001108ac7547 */ /* 0x000fea000b800000 */
[----:B------:R-:W0:Y:S01]  /*01a0*/  LDCU.64 UR4, c[0x0][0x390] ;  /* 0x00007200ff0477ac */ /* 0x000e220008000a00 */
[----:B------:R-:W-:Y:S02]  /*01b0*/  IMAD.MOV.U32 R4, RZ, RZ, RZ ;  /* 0x000000ffff047224 */ /* 0x000fe400078e00ff */
[----:B------:R-:W-:Y:S01]  /*01c0*/  IMAD.MOV.U32 R5, RZ, RZ, R17 ;  /* 0x000000ffff057224 */ /* 0x000fe200078e0011 */
[----:B------:R-:W1:Y:S01]  /*01d0*/  LDCU UR6, c[0x0][0x38c] ;  /* 0x00007180ff0677ac */ /* 0x000e620008000800 */
[----:B------:R-:W2:Y:S01]  /*01e0*/  LDCU.64 UR8, c[0x0][0x4b8] ;  /* 0x00009700ff0877ac */ /* 0x000ea20008000a00 */
[----:B------:R-:W-:Y:S01]  /*01f0*/  UISETP.NE.AND UP0, UPT, UR41, URZ, UPT ;  /* 0x000000ff2900728c */ /* 0x000fe2000bf05270 */
[----:B0-----:R-:W-:-:S05]  /*0200*/  IMAD.HI.U32 R6, R17, UR4, R4 ;  /* 0x0000000411067c27 */ /* 0x001fca000f8e0004 */
[----:B------:R-:W-:-:S04]  /*0210*/  SHF.R.U32.HI R7, RZ, UR5, R6 ;  /* 0x00000005ff077c19 */ /* 0x000fc80008011606 */
[----:B------:R-:W-:-:S05]  /*0220*/  IADD3 R0, PT, PT, -R7, RZ, RZ ;  /* 0x000000ff07007210 */ /* 0x000fca0007ffe1ff */
        /* <DEDUP_REMOVED lines=290> */
.L_x_10800:
        /* <DEDUP_REMOVED lines=18> */
.L_x_10805:
[----:B------:R-:W2:Y:S02]  /*1570*/  LDG.E.U8 R3, desc[UR36][R4.64] ;  /* 0x0000002404037981 */ /* 0x000ea4000c1e1100 */
[----:B--2---:R-:W-:Y:S01]  /*1580*/  I2FP.F32.U32 R3, R3 ;  /* 0x0000000300037245 */ /* 0x004fe20000201000 */
[----:B------:R-:W-:Y:S06]  /*1590*/  BRA `(.L_x_10807) ;  /* 0x0000000c00287947 */ /* 0x000fec0003800000 */
.L_x_10804:
        /* <DEDUP_REMOVED lines=9> */
.L_x_10809:
[----:B------:R-:W2:Y:S02]  /*1630*/  LDG.E R3, desc[UR36][R4.64] ;  /* 0x0000002404037981 */ /* 0x000ea4000c1e1900 */
[----:B--2---:R-:W-:Y:S01]  /*1640*/  I2FP.F32.S32 R3, R3 ;  /* 0x0000000300037245 */ /* 0x004fe20000201400 */
[----:B------:R-:W-:Y:S06]  /*1650*/  BRA `(.L_x_10807) ;  /* 0x0000000800f87947 */ /* 0x000fec0003800000 */
.L_x_10808:
[----:B------:R-:W2:Y:S02]  /*1660*/  LDG.E.U16 R3, desc[UR36][R4.64] ;  /* 0x0000002404037981 */ /* 0x000ea4000c1e1500 */
[----:B--2---:R-:W0:Y:S01]  /*1670*/  I2F.S16 R3, R3 ;  /* 0x0000000300037306 */ /* 0x004e220000101400 */
[----:B------:R-:W-:Y:S05]  /*1680*/  BRA `(.L_x_10807) ;  /* 0x0000000800ec7947 */ /* 0x000fea0003800000 */
.L_x_10803:
        /* <DEDUP_REMOVED lines=8> */
.L_x_10811:
[----:B------:R-:W2:Y:S02]  /*1710*/  LDG.E.U16 R3, desc[UR36][R4.64] ;  /* 0x0000002404037981 */ /* 0x000ea4000c1e1500 */
[----:B--2---:R-:W-:Y:S01]  /*1720*/  HADD2.F32 R3, -RZ, R3.H0_H0 ;  /* 0x20000003ff037230 */ /* 0x004fe20000004100 */
[----:B------:R-:W-:Y:S06]  /*1730*/  BRA `(.L_x_10807) ;  /* 0x0000000800c07947 */ /* 0x000fec0003800000 */
.L_x_10810:
        /* <DEDUP_REMOVED lines=8> */
.L_x_10813:
[----:B------:R-:W2:Y:S02]  /*17c0*/  LDG.E.U16 R3, desc[UR36][R4.64] ;  /* 0x0000002404037981 */ /* 0x000ea4000c1e1500 */
[----:B--2---:R-:W-:Y:S01]  /*17d0*/  HADD2.F32 R3, -RZ, R3.H0_H0 ;  /* 0x20000003ff037230 */ /* 0x004fe20000004100 */
[----:B------:R-:W-:Y:S06]  /*17e0*/  BRA `(.L_x_10807) ;  /* 0x0000000800947947 */ /* 0x000fec0003800000 */
.L_x_10812:
[----:B------:R-:W2:Y:S01]  /*17f0*/  LDG.E.64 R4, desc[UR36][R4.64] ;  /* 0x0000002404047981 */ /* 0x000ea2000c1e1b00 */
[----:B------:R-:W-:Y:S01]  /*1800*/  UMOV UR4, 0xf0000000 ;  /* 0xf000000000047882 */ /* 0x000fe20000000000 */
[----:B------:R-:W-:Y:S01]  /*1810*/  UMOV UR5, 0x380fffff ;  /* 0x380fffff00057882 */ /* 0x000fe20000000000 */
[----:B--2---:R-:W0:Y:S01]  /*1820*/  F2F.F32.F64 R3, R4 ;  /* 0x0000000400037310 */ /* 0x004e220000301000 */
[----:B------:R-:W-:-:S14]  /*1830*/  DSETP.GEU.AND P0, PT, |R4|, UR4, PT ;  /* 0x0000000404007e2a */ /* 0x000fdc000bf0e200 */
[----:B0-----:R-:W-:Y:S01]  /*1840*/  @!P0 FMUL R3, R3, 1.175494350822287508e-38 ;  /* 0x0080000003038820 */ /* 0x001fe20000400000 */
[----:B------:R-:W-:Y:S06]  /*1850*/  BRA `(.L_x_10807) ;  /* 0x0000000800787947 */ /* 0x000fec0003800000 */
.L_x_10802:
        /* <DEDUP_REMOVED lines=12> */
.L_x_10816:
[----:B------:R-:W2:Y:S01]  /*1920*/  LDG.E.64 R4, desc[UR36][R4.64] ;  /* 0x0000002404047981 */ /* 0x000ea2000c1e1b00 */
[----:B------:R-:W-:Y:S01]  /*1930*/  UMOV UR4, 0xf0000000 ;  /* 0xf000000000047882 */ /* 0x000fe20000000000 */
[----:B------:R-:W-:Y:S01]  /*1940*/  UMOV UR5, 0x380fffff ;  /* 0x380fffff00057882 */ /* 0x000fe20000000000 */
[----:B--2---:R-:W0:Y:S01]  /*1950*/  F2F.F32.F64 R3, R4 ;  /* 0x0000000400037310 */ /* 0x004e220000301000 */
[----:B------:R-:W-:-:S14]  /*1960*/  DSETP.GEU.AND P0, PT, |R4|, UR4, PT ;  /* 0x0000000404007e2a */ /* 0x000fdc000bf0e200 */
[----:B0-----:R-:W-:Y:S01]  /*1970*/  @!P0 FMUL R3, R3, 1.175494350822287508e-38 ;  /* 0x0080000003038820 */ /* 0x001fe20000400000 */
[----:B------:R-:W-:Y:S06]  /*1980*/  BRA `(.L_x_10807) ;  /* 0x00000008002c7947 */ /* 0x000fec0003800000 */
.L_x_10815:
        /* <DEDUP_REMOVED lines=14> */
[----:B------:R-:W-:Y:S02]  /*1a70*/  VIADD R7, R6, 0xfffffffc ;  /* 0xfffffffc06077836 */ /* 0x000fe40000000000 */
[----:B------:R-:W-:-:S03]  /*1a80*/  VIADD R6, R0, 0x1000000 ;  /* 0x0100000000067836 */ /* 0x000fc60000000000 */
[----:B------:R-:W-:Y:S02]  /*1a90*/  SHF.L.U32 R8, R0, R7, RZ ;  /* 0x0000000700087219 */ /* 0x000fe400000006ff */
[----:B------:R-:W-:Y:S02]  /*1aa0*/  SHF.L.U32 R7, R7, 0x17, RZ ;  /* 0x0000001707077819 */ /* 0x000fe400000006ff */
[----:B------:R-:W-:Y:S02]  /*1ab0*/  SHF.R.S32.HI R6, RZ, 0x8, R6 ;  /* 0x00000008ff067819 */ /* 0x000fe40000011406 */
[----:B------:R-:W-:-:S05]  /*1ac0*/  LEA.HI R7, R8, -R7, RZ, 0x1c ;  /* 0x8000000708077211 */ /* 0x000fca00078fe0ff */
[----:B------:R-:W-:-:S05]  /*1ad0*/  VIADD R7, R7, 0x3c000000 ;  /* 0x3c00000007077836 */ /* 0x000fca0000000000 */
[----:B------:R-:W-:-:S04]  /*1ae0*/  LOP3.LUT R6, R7, 0x7f800000, R6, 0xf8, !PT ;  /* 0x7f80000007067812 */ /* 0x000fc800078ef806 */
[----:B------:R-:W-:-:S04]  /*1af0*/  SEL R6, R6, RZ, P0 ;  /* 0x000000ff06067207 */ /* 0x000fc80000000000 */
[----:B------:R-:W-:Y:S01]  /*1b00*/  LOP3.LUT R3, R6, 0x80000000, R3, 0xf8, !PT ;  /* 0x8000000006037812 */ /* 0x000fe200078ef803 */
[----:B------:R-:W-:Y:S06]  /*1b10*/  BRA `(.L_x_10807) ;  /* 0x0000000400c87947 */ /* 0x000fec0003800000 */
.L_x_10818:
[----:B------:R-:W2:Y:S02]  /*1b20*/  LDG.E.U8 R4, desc[UR36][R4.64] ;  /* 0x0000002404047981 */ /* 0x000ea4000c1e1100 */
[C---:B--2---:R-:W-:Y:S01]  /*1b30*/  SHF.L.U32 R3, R4.reuse, 0x19, RZ ;  /* 0x0000001904037819 */ /* 0x044fe200000006ff */
        /* <DEDUP_REMOVED lines=11> */
.L_x_10817:
[----:B------:R-:W2:Y:S02]  /*1bf0*/  LDG.E.U16 R3, desc[UR36][R4.64] ;  /* 0x0000002404037981 */ /* 0x000ea4000c1e1500 */
[----:B--2---:R-:W-:Y:S01]  /*1c00*/  SHF.L.U32 R3, R3, 0x10, RZ ;  /* 0x0000001003037819 */ /* 0x004fe200000006ff */
[----:B------:R-:W-:Y:S06]  /*1c10*/  BRA `(.L_x_10807) ;  /* 0x0000000400887947 */ /* 0x000fec0003800000 */
.L_x_10814:
        /* <DEDUP_REMOVED lines=11> */
.L_x_10821:
        /* <DEDUP_REMOVED lines=20> */
.L_x_10823:
[----:B------:R-:W-:Y:S05]  /*1e10*/  BSYNC.RECONVERGENT B0 ;  /* 0x0000000000007941 */ /* 0x000fea0003800200 */
.L_x_10822:
[----:B------:R-:W-:Y:S01]  /*1e20*/  IMAD.SHL.U32 R0, R0, 0x100000, RZ ;  /* 0x0010000000007824 */ /* 0x000fe200078e00ff */
[----:B------:R-:W-:-:S04]  /*1e30*/  LEA R3, R3, 0x3b800000, 0x17 ;  /* 0x3b80000003037811 */ /* 0x000fc800078eb8ff */
[----:B------:R-:W-:Y:S01]  /*1e40*/  LOP3.LUT R3, R3, R0, R7, 0xfe, !PT ;  /* 0x0000000003037212 */ /* 0x000fe200078efe07 */
[----:B------:R-:W-:Y:S06]  /*1e50*/  BRA `(.L_x_10807) ;  /* 0x0000000000f87947 */ /* 0x000fec0003800000 */
.L_x_10820:
        /* <DEDUP_REMOVED lines=20> */
.L_x_10825:
[----:B------:R-:W-:Y:S05]  /*1fa0*/  BSYNC.RECONVERGENT B0 ;  /* 0x0000000000007941 */ /* 0x000fea0003800200 */
.L_x_10824:
[----:B------:R-:W-:Y:S01]  /*1fb0*/  IMAD.SHL.U32 R0, R0, 0x200000, RZ ;  /* 0x0020000000007824 */ /* 0x000fe200078e00ff */
[----:B------:R-:W-:-:S04]  /*1fc0*/  LEA R3, R3, 0x37800000, 0x17 ;  /* 0x3780000003037811 */ /* 0x000fc800078eb8ff */
[----:B------:R-:W-:Y:S01]  /*1fd0*/  LOP3.LUT R3, R3, R0, R7, 0xfe, !PT ;  /* 0x0000000003037212 */ /* 0x000fe200078efe07 */
[----:B------:R-:W-:Y:S06]  /*1fe0*/  BRA `(.L_x_10807) ;  /* 0x0000000000947947 */ /* 0x000fec0003800000 */
.L_x_10819:
[----:B------:R-:W-:-:S09]  /*1ff0*/  UISETP.NE.AND UP0, UPT, UR4, 0x1c, UPT ;  /* 0x0000001c0400788c */ /* 0x000fd2000bf05270 */
[----:B------:R-:W-:Y:S05]  /*2000*/  BRA.U !UP0, `(.L_x_10826) ;  /* 0x0000000108847547 */ /* 0x000fea000b800000 */
[----:B------:R-:W-:-:S09]  /*2010*/  UISETP.NE.AND UP0, UPT, UR4, 0x1d, UPT ;  /* 0x0000001d0400788c */ /* 0x000fd2000bf05270 */
[----:B------:R-:W-:Y:S05]  /*2020*/  BRA.U !UP0, `(.L_x_10827) ;  /* 0x0000000108707547 */ /* 0x000fea000b800000 */
[----:B------:R-:W-:-:S09]  /*2030*/  UISETP.NE.AND UP0, UPT, UR4, 0x2c, UPT ;  /* 0x0000002c0400788c */ /* 0x000fd2000bf05270 */
[----:B------:R-:W-:Y:S05]  /*2040*/  BRA.U !UP0, `(.L_x_10828) ;  /* 0x0000000108487547 */ /* 0x000fea000b800000 */
.L_x_10806:
        /* <DEDUP_REMOVED lines=16> */
.L_x_10829:
[----:B------:R-:W-:Y:S01]  /*2150*/  IMAD.MOV.U32 R3, RZ, RZ, RZ ;  /* 0x000000ffff037224 */ /* 0x000fe200078e00ff */
[----:B------:R-:W-:Y:S06]  /*2160*/  BRA `(.L_x_10807) ;  /* 0x0000000000347947 */ /* 0x000fec0003800000 */
.L_x_10828:
[----:B------:R-:W2:Y:S01]  /*2170*/  LDG.E.U8 R4, desc[UR36][R4.64] ;  /* 0x0000002404047981 */ /* 0x000ea2000c1e1100 */
[----:B------:R-:W-:Y:S02]  /*2180*/  MOV R3, 0x400000 ;  /* 0x0040000000037802 */ /* 0x000fe40000000f00 */
[----:B--2---:R-:W-:-:S13]  /*2190*/  ISETP.NE.AND P0, PT, R4, RZ, PT ;  /* 0x000000ff0400720c */ /* 0x004fda0003f05270 */
[----:B------:R-:W-:Y:S05]  /*21a0*/  @!P0 BRA `(.L_x_10807) ;  /* 0x0000000000248947 */ /* 0x000fea0003800000 */
[----:B------:R-:W-:-:S13]  /*21b0*/  ISETP.NE.AND P0, PT, R4, 0xff, PT ;  /* 0x000000ff0400780c */ /* 0x000fda0003f05270 */
[----:B------:R-:W-:Y:S02]  /*21c0*/  @!P0 IMAD.MOV.U32 R3, RZ, RZ, 0x7f800001 ;  /* 0x7f800001ff038424 */ /* 0x000fe400078e00ff */
[----:B------:R-:W-:Y:S01]  /*21d0*/  @P0 IMAD.SHL.U32 R3, R4, 0x800000, RZ ;  /* 0x0080000004030824 */ /* 0x000fe200078e00ff */
[----:B------:R-:W-:Y:S06]  /*21e0*/  BRA `(.L_x_10807) ;  /* 0x0000000000147947 */ /* 0x000fec0003800000 */
.L_x_10827:
[----:B------:R-:W2:Y:S02]  /*21f0*/  LDG.E.64 R4, desc[UR36][R4.64] ;  /* 0x0000002404047981 */ /* 0x000ea4000c1e1b00 */
[----:B--2---:R0:W1:Y:S01]  /*2200*/  I2F.U64 R3, R4 ;  /* 0x0000000400037312 */ /* 0x0040620000301000 */
[----:B------:R-:W-:Y:S05]  /*2210*/  BRA `(.L_x_10807) ;  /* 0x0000000000087947 */ /* 0x000fea0003800000 */
.L_x_10826:
[----:B------:R-:W2:Y:S02]  /*2220*/  LDG.E R3, desc[UR36][R4.64] ;  /* 0x0000002404037981 */ /* 0x000ea4000c1e1900 */
[----:B--2---:R-:W-:-:S07]  /*2230*/  I2FP.F32.U32 R3, R3 ;  /* 0x0000000300037245 */ /* 0x004fce0000201000 */
.L_x_10807:
[----:B------:R-:W-:Y:S05]  /*2240*/  BSYNC.RECONVERGENT B6 ;  /* 0x0000000000067941 */ /* 0x000fea0003800200 */
.L_x_10801:
[----:B01---5:R-:W-:Y:S01]  /*2250*/  FSETP.GEU.FTZ.AND P0, PT, R18, |R3|, PT ;  /* 0x400000031200720b */ /* 0x023fe20003f1e000 */
[----:B------:R-:W-:Y:S01]  /*2260*/  BSSY.RECONVERGENT B0, `(.L_x_10830) ;  /* 0x000003e000007945 */ /* 0x000fe20003800200 */
[----:B------:R-:W-:-:S11]  /*2270*/  MOV R0, R18 ;  /* 0x0000001200007202 */ /* 0x000fd60000000f00 */
[----:B------:R-:W-:Y:S05]  /*2280*/  @!P0 BRA `(.L_x_10831) ;  /* 0x0000000000ec8947 */ /* 0x000fea0003800000 */
[----:B--234-:R-:W-:-:S05]  /*2290*/  FMUL.FTZ R5, |R3|, 8388608 ;  /* 0x4b00000003057820 */ /* 0x01cfca0000410200 */
        /* <DEDUP_REMOVED lines=25> */
.L_x_10834:
[----:B------:R-:W-:Y:S05]  /*2430*/  BSYNC.RECONVERGENT B1 ;  /* 0x0000000000017941 */ /* 0x000fea0003800200 */
.L_x_10833:
[----:B------:R-:W-:Y:S01]  /*2440*/  FFMA.FTZ R0, -R9, R7, R18 ;  /* 0x0000000709007223 */ /* 0x000fe20000010112 */
[----:B------:R-:W-:Y:S06]  /*2450*/  BRA `(.L_x_10831) ;  /* 0x0000000000787947 */ /* 0x000fec0003800000 */
.L_x_10832:
[----:B------:R-:W-:Y:S01]  /*2460*/  LOP3.LUT R7, R5, 0xff800000, RZ, 0xc0, !PT ;  /* 0xff80000005077812 */ /* 0x000fe200078ec0ff */
[----:B------:R-:W-:Y:S01]  /*2470*/  BSSY.RECONVERGENT B1, `(.L_x_10835) ;  /* 0x000001a000017945 */ /* 0x000fe20003800200 */
[----:B------:R-:W-:Y:S02]  /*2480*/  ISETP.GT.U32.AND P0, PT, R18, 0x7f7fffff, PT ;  /* 0x7f7fffff1200780c */ /* 0x000fe40003f04070 */
[----:B------:R-:W-:Y:S02]  /*2490*/  IADD3 R0, PT, PT, R16, -R7, RZ ;  /* 0x8000000710007210 */ /* 0x000fe40007ffe0ff */
[----:B------:R-:W-:Y:S02]  /*24a0*/  FSETP.GT.FTZ.AND P2, PT, |R3|, RZ, PT ;  /* 0x000000ff0300720b */ /* 0x000fe40003f54200 */
[----:B------:R-:W-:Y:S02]  /*24b0*/  LOP3.LUT P1, R4, R0, 0xff800000, RZ, 0xc0, !PT ;  /* 0xff80000000047812 */ /* 0x000fe4000782c0ff */
[----:B------:R-:W-:-:S04]  /*24c0*/  FSEL R0, R7, +QNAN , !P0 ;  /* 0x7fffffff07007808 */ /* 0x000fc80004000000 */
[----:B------:R-:W-:Y:S01]  /*24d0*/  FSEL R7, R0, +QNAN , P2 ;  /* 0x7fffffff00077808 */ /* 0x000fe20001000000 */
[----:B------:R-:W-:-:S06]  /*24e0*/  IMAD.MOV.U32 R0, RZ, RZ, R2 ;  /* 0x000000ffff007224 */ /* 0x000fcc00078e0002 */
[----:B------:R-:W-:Y:S05]  /*24f0*/  @!P1 BRA `(.L_x_10836) ;  /* 0x0000000000449947 */ /* 0x000fea0003800000 */
[----:B------:R-:W-:-:S04]  /*2500*/  LOP3.LUT R0, R5, 0x7fffff, RZ, 0xc0, !PT ;  /* 0x007fffff05007812 */ /* 0x000fc800078ec0ff */
[----:B------:R-:W-:Y:S01]  /*2510*/  LOP3.LUT R9, R0, 0x3f800000, RZ, 0xfc, !PT ;  /* 0x3f80000000097812 */ /* 0x000fe200078efcff */
[----:B------:R-:W-:-:S03]  /*2520*/  IMAD.MOV.U32 R0, RZ, RZ, R2 ;  /* 0x000000ffff007224 */ /* 0x000fc600078e0002 */
[----:B------:R0:W1:Y:S04]  /*2530*/  MUFU.RCP R8, R9 ;  /* 0x0000000900087308 */ /* 0x0000680000001000 */
.L_x_10837:
        /* <DEDUP_REMOVED lines=13> */
.L_x_10836:
[----:B------:R-:W-:Y:S05]  /*2610*/  BSYNC.RECONVERGENT B1 ;  /* 0x0000000000017941 */ /* 0x000fea0003800200 */
.L_x_10835:
[----:B------:R-:W-:-:S04]  /*2620*/  FMUL.FTZ R0, R0, 1.1920928955078125e-07 ;  /* 0x3400000000007820 */ /* 0x000fc80000410000 */
[----:B------:R-:W-:-:S07]  /*2630*/  FMUL.FTZ R0, R7, R0 ;  /* 0x0000000007007220 */ /* 0x000fce0000410000 */
.L_x_10831:
[----:B------:R-:W-:Y:S05]  /*2640*/  BSYNC.RECONVERGENT B0 ;  /* 0x0000000000007941 */ /* 0x000fea0003800200 */
.L_x_10830:
[----:B------:R-:W1:Y:S01]  /*2650*/  LDC R3, c[0x0][0x594] ;  /* 0x00016500ff037b82 */ /* 0x000e620000000800 */
[----:B------:R-:W5:Y:S01]  /*2660*/  LDCU.64 UR6, c[0x0][0x580] ;  /* 0x0000b000ff0677ac */ /* 0x000f620008000a00 */
[----:B------:R-:W-:Y:S01]  /*2670*/  FSETP.NAN.FTZ.AND P0, PT, |R0|, |R0|, PT ;  /* 0x400000000000720b */ /* 0x000fe20003f18200 */
[----:B------:R-:W-:-:S04]  /*2680*/  UPRMT UR4, UR40, 0x9910, URZ ;  /* 0x0000991028047896 */ /* 0x000fc800080000ff */
[----:B------:R-:W-:Y:S01]  /*2690*/  UISETP.GT.AND UP0, UPT, UR4, 0x9, UPT ;  /* 0x000000090400788c */ /* 0x000fe2000bf04270 */
[----:B-----5:R-:W-:Y:S02]  /*26a0*/  IADD3 R8, P1, PT, R19, UR6, RZ ;  /* 0x0000000613087c10 */ /* 0x020fe4000ff3e0ff */
[----:B-1----:R-:W-:-:S03]  /*26b0*/  LOP3.LUT R3, R0, 0x80000000, R3, 0xb8, !PT ;  /* 0x8000000000037812 */ /* 0x002fc600078eb803 */
[----:B0-----:R-:W-:Y:S01]  /*26c0*/  IMAD.X R9, RZ, RZ, UR7, P1 ;  /* 0x00000007ff097e24 */ /* 0x001fe200088e06ff */
[----:B--234-:R-:W-:Y:S02]  /*26d0*/  FSEL R4, R0, R3, P0 ;  /* 0x0000000300047208 */ /* 0x01cfe40000000000 */
        /* <DEDUP_REMOVED lines=12> */
.L_x_10841:
[----:B------:R-:W0:Y:S02]  /*27a0*/  F2I.S64.TRUNC R4, R4 ;  /* 0x0000000400047311 */ /* 0x000e24000020d900 */
[----:B0-----:R-:W-:-:S05]  /*27b0*/  MOV R3, R4 ;  /* 0x0000000400037202 */ /* 0x001fca0000000f00 */
[----:B------:R3:W-:Y:S01]  /*27c0*/  STG.E.U8 desc[UR36][R8.64], R3 ;  /* 0x0000000308007986 */ /* 0x0007e2000c101124 */
[----:B------:R-:W-:Y:S05]  /*27d0*/  BRA `(.L_x_10843) ;  /* 0x0000000c002c7947 */ /* 0x000fea0003800000 */
.L_x_10840:
        /* <DEDUP_REMOVED lines=9> */
.L_x_10845:
[----:B------:R-:W0:Y:S02]  /*2870*/  F2I.FTZ.TRUNC.NTZ R3, R4 ;  /* 0x0000000400037305 */ /* 0x000e24000021f100 */
[----:B0-----:R1:W-:Y:S01]  /*2880*/  STG.E desc[UR36][R8.64], R3 ;  /* 0x0000000308007986 */ /* 0x0013e2000c101924 */
[----:B------:R-:W-:Y:S05]  /*2890*/  BRA `(.L_x_10843) ;  /* 0x0000000800fc7947 */ /* 0x000fea0003800000 */
.L_x_10844:
[----:B------:R-:W0:Y:S02]  /*28a0*/  F2I.FTZ.TRUNC.NTZ R3, R4 ;  /* 0x0000000400037305 */ /* 0x000e24000021f100 */
[----:B0-----:R2:W-:Y:S01]  /*28b0*/  STG.E.U16 desc[UR36][R8.64], R3 ;  /* 0x0000000308007986 */ /* 0x0015e2000c101524 */
[----:B------:R-:W-:Y:S05]  /*28c0*/  BRA `(.L_x_10843) ;  /* 0x0000000800f07947 */ /* 0x000fea0003800000 */
.L_x_10839:
        /* <DEDUP_REMOVED lines=8> */
.L_x_10847:
[----:B------:R-:W-:-:S05]  /*2950*/  F2FP.F16.F32.PACK_AB R4, RZ, R4 ;  /* 0x00000004ff04723e */ /* 0x000fca00000000ff */
[----:B------:R0:W-:Y:S01]  /*2960*/  STG.E.U16 desc[UR36][R8.64], R4 ;  /* 0x0000000408007986 */ /* 0x0001e2000c101524 */
[----:B------:R-:W-:Y:S05]  /*2970*/  BRA `(.L_x_10843) ;  /* 0x0000000800c47947 */ /* 0x000fea0003800000 */
.L_x_10846:
        /* <DEDUP_REMOVED lines=9> */
.L_x_10849:
[----:B------:R-:W-:-:S04]  /*2a10*/  F2FP.F16.F32.PACK_AB R3, RZ, R4 ;  /* 0x00000004ff03723e */ /* 0x000fc800000000ff */
[----:B------:R-:W-:-:S05]  /*2a20*/  PRMT R3, R3, 0x5410, RZ ;  /* 0x0000541003037816 */ /* 0x000fca00000000ff */
[----:B------:R0:W-:Y:S01]  /*2a30*/  STG.E desc[UR36][R8.64], R3 ;  /* 0x0000000308007986 */ /* 0x0001e2000c101924 */
[----:B------:R-:W-:Y:S05]  /*2a40*/  BRA `(.L_x_10843) ;  /* 0x0000000800907947 */ /* 0x000fea0003800000 */
.L_x_10848:
[----:B------:R-:W-:-:S06]  /*2a50*/  FMUL.FTZ R4, R4, 1 ;  /* 0x3f80000004047820 */ /* 0x000fcc0000410000 */
[----:B------:R-:W0:Y:S02]  /*2a60*/  F2F.F64.F32 R4, R4 ;  /* 0x0000000400047310 */ /* 0x000e240000201800 */
[----:B0-----:R0:W-:Y:S01]  /*2a70*/  STG.E.64 desc[UR36][R8.64], R4 ;  /* 0x0000000408007986 */ /* 0x0011e2000c101b24 */
[----:B------:R-:W-:Y:S05]  /*2a80*/  BRA `(.L_x_10843) ;  /* 0x0000000800807947 */ /* 0x000fea0003800000 */
.L_x_10838:
        /* <DEDUP_REMOVED lines=12> */
.L_x_10852:
[----:B------:R-:W-:Y:S01]  /*2b50*/  FMUL.FTZ R4, R4, 1 ;  /* 0x3f80000004047820 */ /* 0x000fe20000410000 */
[----:B------:R-:W-:-:S05]  /*2b60*/  CS2R R6, SRZ ;  /* 0x0000000000067805 */ /* 0x000fca000001ff00 */
[----:B------:R-:W0:Y:S02]  /*2b70*/  F2F.F64.F32 R4, R4 ;  /* 0x0000000400047310 */ /* 0x000e240000201800 */
[----:B0-----:R0:W-:Y:S01]  /*2b80*/  STG.E.128 desc[UR36][R8.64], R4 ;  /* 0x0000000408007986 */ /* 0x0011e2000c101d24 */
[----:B------:R-:W-:Y:S05]  /*2b90*/  BRA `(.L_x_10843) ;  /* 0x00000008003c7947 */ /* 0x000fea0003800000 */
.L_x_10851:
        /* <DEDUP_REMOVED lines=18> */
.L_x_10856:
[----:B------:R-:W-:Y:S05]  /*2cc0*/  BSYNC.RECONVERGENT B0 ;  /* 0x0000000000007941 */ /* 0x000fea0003800200 */
.L_x_10855:
[----:B------:R-:W-:-:S05]  /*2cd0*/  LOP3.LUT R5, R0, 0x80, R5, 0xf8, !PT ;  /* 0x0000008000057812 */ /* 0x000fca00078ef805 */
[----:B------:R0:W-:Y:S01]  /*2ce0*/  STG.E.U8 desc[UR36][R8.64], R5 ;  /* 0x0000000508007986 */ /* 0x0001e2000c101124 */
[----:B------:R-:W-:Y:S05]  /*2cf0*/  BRA `(.L_x_10843) ;  /* 0x0000000400e47947 */ /* 0x000fea0003800000 */
.L_x_10854:
[----:B------:R-:W-:Y:S01]  /*2d00*/  LOP3.LUT R5, R4, 0x7fffffff, RZ, 0xc0, !PT ;  /* 0x7fffffff04057812 */ /* 0x000fe200078ec0ff */
[----:B------:R-:W-:Y:S01]  /*2d10*/  BSSY.RECONVERGENT B0, `(.L_x_10857) ;  /* 0x000000d000007945 */ /* 0x000fe20003800200 */
        /* <DEDUP_REMOVED lines=12> */
.L_x_10858:
[----:B------:R-:W-:Y:S05]  /*2de0*/  BSYNC.RECONVERGENT B0 ;  /* 0x0000000000007941 */ /* 0x000fea0003800200 */
.L_x_10857:
[----:B------:R-:W-:-:S05]  /*2df0*/  LOP3.LUT R3, R0, 0x80, R7, 0xf8, !PT ;  /* 0x0000008000037812 */ /* 0x000fca00078ef807 */
[----:B------:R0:W-:Y:S01]  /*2e00*/  STG.E.U8 desc[UR36][R8.64], R3 ;  /* 0x0000000308007986 */ /* 0x0001e2000c101124 */
[----:B------:R-:W-:Y:S05]  /*2e10*/  BRA `(.L_x_10843) ;  /* 0x00000004009c7947 */ /* 0x000fea0003800000 */
.L_x_10853:
[----:B------:R-:W-:-:S05]  /*2e20*/  F2FP.BF16.F32.PACK_AB R4, RZ, R4 ;  /* 0x00000004ff04723e */ /* 0x000fca00000010ff */
[----:B------:R0:W-:Y:S01]  /*2e30*/  STG.E.U16 desc[UR36][R8.64], R4 ;  /* 0x0000000408007986 */ /* 0x0001e2000c101524 */
[----:B------:R-:W-:Y:S05]  /*2e40*/  BRA `(.L_x_10843) ;  /* 0x0000000400907947 */ /* 0x000fea0003800000 */
.L_x_10850:
        /* <DEDUP_REMOVED lines=11> */
.L_x_10861:
        /* <DEDUP_REMOVED lines=12> */
.L_x_10864:
[----:B------:R-:W-:-:S04]  /*2fc0*/  SHF.R.U32.HI R0, RZ, 0x14, R4 ;  /* 0x00000014ff007819 */ /* 0x000fc80000011604 */
[----:B------:R-:W-:-:S04]  /*2fd0*/  LOP3.LUT R3, R0, 0x1, RZ, 0xc0, !PT ;  /* 0x0000000100037812 */ /* 0x000fc800078ec0ff */
[----:B------:R-:W-:-:S04]  /*2fe0*/  IADD3 R0, PT, PT, R4, 0x487ffff, R3 ;  /* 0x0487ffff04007810 */ /* 0x000fc80007ffe003 */
[----:B------:R-:W-:-:S04]  /*2ff0*/  SHF.R.U32.HI R0, RZ, 0x14, R0 ;  /* 0x00000014ff007819 */ /* 0x000fc80000011600 */
[----:B------:R-:W-:-:S07]  /*3000*/  LOP3.LUT R3, R0, 0xff, RZ, 0xc0, !PT ;  /* 0x000000ff00037812 */ /* 0x000fce00078ec0ff */
.L_x_10865:
[----:B------:R-:W-:-:S04]  /*3010*/  SHF.R.U32.HI R4, RZ, 0x18, R4 ;  /* 0x00000018ff047819 */ /* 0x000fc80000011604 */
[----:B------:R-:W-:-:S04]  /*3020*/  LOP3.LUT R3, R3, 0x80, R4, 0xf8, !PT ;  /* 0x0000008003037812 */ /* 0x000fc800078ef804 */
[----:B------:R-:W-:-:S07]  /*3030*/  PRMT R0, R3, 0x7610, R0 ;  /* 0x0000761003007816 */ /* 0x000fce0000000000 */
.L_x_10863:
[----:B------:R-:W-:Y:S05]  /*3040*/  BSYNC.RECONVERGENT B0 ;  /* 0x0000000000007941 */ /* 0x000fea0003800200 */
.L_x_10862:
[----:B------:R0:W-:Y:S01]  /*3050*/  STG.E.U8 desc[UR36][R8.64], R0 ;  /* 0x0000000008007986 */ /* 0x0001e2000c101124 */
[----:B------:R-:W-:Y:S05]  /*3060*/  BRA `(.L_x_10843) ;  /* 0x0000000400087947 */ /* 0x000fea0003800000 */
.L_x_10860:
        /* <DEDUP_REMOVED lines=12> */
.L_x_10868:
[----:B------:R-:W-:-:S04]  /*3130*/  SHF.R.U32.HI R0, RZ, 0x15, R4 ;  /* 0x00000015ff007819 */ /* 0x000fc80000011604 */
[----:B------:R-:W-:-:S04]  /*3140*/  LOP3.LUT R3, R0, 0x1, RZ, 0xc0, !PT ;  /* 0x0000000100037812 */ /* 0x000fc800078ec0ff */
[----:B------:R-:W-:-:S04]  /*3150*/  IADD3 R0, PT, PT, R4, 0x88fffff, R3 ;  /* 0x088fffff04007810 */ /* 0x000fc80007ffe003 */
[----:B------:R-:W-:-:S04]  /*3160*/  SHF.R.U32.HI R0, RZ, 0x15, R0 ;  /* 0x00000015ff007819 */ /* 0x000fc80000011600 */
[----:B------:R-:W-:-:S07]  /*3170*/  LOP3.LUT R3, R0, 0xff, RZ, 0xc0, !PT ;  /* 0x000000ff00037812 */ /* 0x000fce00078ec0ff */
.L_x_10869:
[----:B------:R-:W-:-:S04]  /*3180*/  SHF.R.U32.HI R4, RZ, 0x18, R4 ;  /* 0x00000018ff047819 */ /* 0x000fc80000011604 */
[----:B------:R-:W-:-:S04]  /*3190*/  LOP3.LUT R3, R3, 0x80, R4, 0xf8, !PT ;  /* 0x0000008003037812 */ /* 0x000fc800078ef804 */
[----:B------:R-:W-:-:S07]  /*31a0*/  PRMT R0, R3, 0x7610, R0 ;  /* 0x0000761003007816 */ /* 0x000fce0000000000 */
.L_x_10867:
[----:B------:R-:W-:Y:S05]  /*31b0*/  BSYNC.RECONVERGENT B0 ;  /* 0x0000000000007941 */ /* 0x000fea0003800200 */
.L_x_10866:
[----:B------:R0:W-:Y:S01]  /*31c0*/  STG.E.U8 desc[UR36][R8.64], R0 ;  /* 0x0000000008007986 */ /* 0x0001e2000c101124 */
[----:B------:R-:W-:Y:S05]  /*31d0*/  BRA `(.L_x_10843) ;  /* 0x0000000000ac7947 */ /* 0x000fea0003800000 */
.L_x_10859:
[----:B------:R-:W-:-:S09]  /*31e0*/  UISETP.NE.AND UP0, UPT, UR4, 0x1c, UPT ;  /* 0x0000001c0400788c */ /* 0x000fd2000bf05270 */
[----:B------:R-:W-:Y:S05]  /*31f0*/  BRA.U !UP0, `(.L_x_10870) ;  /* 0x00000001089c7547 */ /* 0x000fea000b800000 */
[----:B------:R-:W-:-:S09]  /*3200*/  UISETP.NE.AND UP0, UPT, UR4, 0x1d, UPT ;  /* 0x0000001d0400788c */ /* 0x000fd2000bf05270 */
[----:B------:R-:W-:Y:S05]  /*3210*/  BRA.U !UP0, `(.L_x_10871) ;  /* 0x0000000108887547 */ /* 0x000fea000b800000 */
[----:B------:R-:W-:-:S09]  /*3220*/  UISETP.NE.AND UP0, UPT, UR4, 0x2c, UPT ;  /* 0x0000002c0400788c */ /* 0x000fd2000bf05270 */
[----:B------:R-:W-:Y:S05]  /*3230*/  BRA.U !UP0, `(.L_x_10872) ;  /* 0x0000000108447547 */ /* 0x000fea000b800000 */
.L_x_10842:
        /* <DEDUP_REMOVED lines=16> */
.L_x_10873:
[----:B------:R-:W-:Y:S05]  /*3340*/  BRA `(.L_x_10843) ;  /* 0x0000000000507947 */ /* 0x000fea0003800000 */
.L_x_10872:
        /* <DEDUP_REMOVED lines=15> */
.L_x_10871:
[----:B------:R-:W0:Y:S02]  /*3440*/  F2I.U64.TRUNC R4, R4 ;  /* 0x0000000400047311 */ /* 0x000e24000020d800 */
[----:B0-----:R0:W-:Y:S01]  /*3450*/  STG.E.64 desc[UR36][R8.64], R4 ;  /* 0x0000000408007986 */ /* 0x0011e2000c101b24 */
[----:B------:R-:W-:Y:S05]  /*3460*/  BRA `(.L_x_10843) ;  /* 0x0000000000087947 */ /* 0x000fea0003800000 */
.L_x_10870:
[----:B------:R-:W0:Y:S02]  /*3470*/  F2I.FTZ.U32.TRUNC.NTZ R3, R4 ;  /* 0x0000000400037305 */ /* 0x000e24000021f000 */
[----:B0-----:R0:W-:Y:S02]  /*3480*/  STG.E desc[UR36][R8.64], R3 ;  /* 0x0000000308007986 */ /* 0x0011e4000c101924 */
.L_x_10843:
[----:B------:R-:W-:-:S07]  /*3490*/  VIADD R17, R17, 0x80 ;  /* 0x0000008011117836 */ /* 0x000fce0000000000 */
.L_x_10799:
[----:B------:R-:W-:Y:S05]  /*34a0*/  BSYNC.RECONVERGENT B7 ;  /* 0x0000000000077941 */ /* 0x000fea0003800200 */
.L_x_10798:
[----:B------:R-:W5:Y:S01]  /*34b0*/  LDCU UR4, c[0x0][0x380] ;  /* 0x00007000ff0477ac */ /* 0x000f620008000800 */
[----:B------:R-:W-:Y:S01]  /*34c0*/  BSSY.RECONVERGENT B7, `(.L_x_10874) ;  /* 0x0000337000077945 */ /* 0x000fe20003800200 */
[----:B-----5:R-:W-:-:S13]  /*34d0*/  ISETP.GE.AND P0, PT, R17, UR4, PT ;  /* 0x0000000411007c0c */ /* 0x020fda000bf06270 */
[----:B------:R-:W-:Y:S05]  /*34e0*/  @P0 BRA `(.L_x_10875) ;  /* 0x0000003000d00947 */ /* 0x000fea0003800000 */
[----:B------:R-:W5:Y:S01]  /*34f0*/  LDCU UR4, c[0x0][0x388] ;  /* 0x00007100ff0477ac */ /* 0x000f620008000800 */
[----:B------:R-:W-:Y:S02]  /*3500*/  HFMA2 R19, -RZ, RZ, 0, 0 ;  /* 0x00000000ff137431 */ /* 0x000fe400000001ff */
[----:B0-----:R-:W-:Y:S01]  /*3510*/  IMAD.MOV.U32 R0, RZ, RZ, RZ ;  /* 0x000000ffff007224 */ /* 0x001fe200078e00ff */
[----:B-----5:R-:W-:-:S09]  /*3520*/  UISETP.NE.AND UP0, UPT, UR4, URZ, UPT ;  /* 0x000000ff0400728c */ /* 0x020fd2000bf05270 */
[----:B------:R-:W-:Y:S05]  /*3530*/  BRA.U !UP0, `(.L_x_10876) ;  /* 0x0000001108ac7547 */ /* 0x000fea000b800000 */
[----:B------:R-:W0:Y:S01]  /*3540*/  LDCU.64 UR4, c[0x0][0x390] ;  /* 0x00007200ff0477ac */ /* 0x000e220008000a00 */
[----:B------:R-:W-:Y:S02]  /*3550*/  IMAD.MOV.U32 R4, RZ, RZ, RZ ;  /* 0x000000ffff047224 */ /* 0x000fe400078e00ff */
[----:B------:R-:W-:Y:S01]  /*3560*/  IMAD.MOV.U32 R5, RZ, RZ, R17 ;  /* 0x000000ffff057224 */ /* 0x000fe200078e0011 */
[----:B------:R-:W5:Y:S01]  /*3570*/  LDCU UR6, c[0x0][0x38c] ;  /* 0x00007180ff0677ac */ /* 0x000f620008000800 */
[----:B------:R-:W1:Y:S01]  /*3580*/  LDCU.64 UR8, c[0x0][0x4b8] ;  /* 0x00009700ff0877ac */ /* 0x000e620008000a00 */
[----:B------:R-:W-:Y:S01]  /*3590*/  UISETP.NE.AND UP0, UPT, UR41, URZ, UPT ;  /* 0x000000ff2900728c */ /* 0x000fe2000bf05270 */
[----:B0-----:R-:W-:-:S05]  /*35a0*/  IMAD.HI.U32 R6, R17, UR4, R4 ;  /* 0x0000000411067c27 */ /* 0x001fca000f8e0004 */
[----:B------:R-:W-:-:S04]  /*35b0*/  SHF.R.U32.HI R7, RZ, UR5, R6 ;  /* 0x00000005ff077c19 */ /* 0x000fc80008011606 */
[----:B------:R-:W-:-:S05]  /*35c0*/  IADD3 R0, PT, PT, -R7, RZ, RZ ;  /* 0x000000ff07007210 */ /* 0x000fca0007ffe1ff */
[----:B-----5:R-:W-:-:S04]  /*35d0*/  IMAD R0, R0, UR6, R17 ;  /* 0x0000000600007c24 */ /* 0x020fc8000f8e0211 */
[C---:B-1----:R-:W-:Y:S02]  /*35e0*/  IMAD R19, R0.reuse, UR8, RZ ;  /* 0x0000000800137c24 */ /* 0x042fe4000f8e02ff */
        /* <DEDUP_REMOVED lines=279> */
[----:B------:R-:W-:Y:S01]  /*4760*/  IMAD.MOV.U32 R4, RZ, RZ, RZ ;  /* 0x000000ffff047224 */ /* 0x000fe200078e00ff */
[----:B------:R-:W0:Y:S01]  /*4770*/  LDCU UR6, c[0x0][0x4ac] ;  /* 0x00009580ff0677ac */ /* 0x000e220008000800 */
[----:B------:R-:W1:Y:S02]  /*4780*/  LDCU.64 UR8, c[0x0][0x578] ;  /* 0x0000af00ff0877ac */ /* 0x000e640008000a00 */
[----:B--234-:R-:W-:-:S05]  /*4790*/  IMAD.HI.U32 R3, R5, UR4, R4 ;  /* 0x0000000405037c27 */ /* 0x01cfca000f8e0004 */
[----:B------:R-:W-:-:S04]  /*47a0*/  SHF.R.U32.HI R3, RZ, UR5, R3 ;  /* 0x00000005ff037c19 */ /* 0x000fc80008011603 */
[----:B------:R-:W-:-:S05]  /*47b0*/  IADD3 R3, PT, PT, -R3, RZ, RZ ;  /* 0x000000ff03037210 */ /* 0x000fca0007ffe1ff */
[----:B0-----:R-:W-:-:S04]  /*47c0*/  IMAD R4, R3, UR6, R5 ;  /* 0x0000000603047c24 */ /* 0x001fc8000f8e0205 */
[C---:B-1----:R-:W-:Y:S02]  /*47d0*/  IMAD R19, R4.reuse, UR8, R19 ;  /* 0x0000000804137c24 */ /* 0x042fe4000f8e0213 */
[----:B------:R-:W-:-:S07]  /*47e0*/  IMAD R0, R4, UR9, R0 ;  /* 0x0000000904007c24 */ /* 0x000fce000f8e0200 */
.L_x_10876:
        /* <DEDUP_REMOVED lines=15> */
[----:B------:R-:W1:Y:S02]  /*48e0*/  LDG.E.S8 R4, desc[UR36][R4.64] ;  /* 0x0000002404047981 */ /* 0x000e64000c1e1300 */
[----:B-1234-:R0:W1:Y:S01]  /*48f0*/  I2F.S16 R3, R4 ;  /* 0x0000000400037306 */ /* 0x01e0620000101400 */
[----:B------:R-:W-:Y:S05]  /*4900*/  BRA `(.L_x_10883) ;  /* 0x0000000c00347947 */ /* 0x000fea0003800000 */
.L_x_10881:
[----:B-1234-:R-:W2:Y:S02]  /*4910*/  LDG.E.U8 R3, desc[UR36][R4.64] ;  /* 0x0000002404037981 */ /* 0x01eea4000c1e1100 */
[----:B--2---:R-:W-:Y:S01]  /*4920*/  I2FP.F32.U32 R3, R3 ;  /* 0x0000000300037245 */ /* 0x004fe20000201000 */
[----:B------:R-:W-:Y:S06]  /*4930*/  BRA `(.L_x_10883) ;  /* 0x0000000c00287947 */ /* 0x000fec0003800000 */
.L_x_10880:
[----:B------:R-:W-:-:S09]  /*4940*/  UISETP.NE.AND UP0, UPT, UR4, 0x2, UPT ;  /* 0x000000020400788c */ /* 0x000fd2000bf05270 */
[----:B------:R-:W-:Y:S05]  /*4950*/  BRA.U !UP0, `(.L_x_10884) ;  /* 0x0000000108287547 */ /* 0x000fea000b800000 */
[----:B------:R-:W-:-:S09]  /*4960*/  UISETP.NE.AND UP0, UPT, UR4, 0x3, UPT ;  /* 0x000000030400788c */ /* 0x000fd2000bf05270 */
[----:B------:R-:W-:Y:S05]  /*4970*/  BRA.U !UP0, `(.L_x_10885) ;  /* 0x0000000108147547 */ /* 0x000fea000b800000 */
[----:B------:R-:W-:-:S09]  /*4980*/  UISETP.NE.AND UP0, UPT, UR4, 0x4, UPT ;  /* 0x000000040400788c */ /* 0x000fd2000bf05270 */
[----:B------:R-:W-:Y:S05]  /*4990*/  BRA.U UP0, `(.L_x_10882) ;  /* 0x0000000900b47547 */ /* 0x000fea000b800000 */
[----:B------:R-:W1:Y:S02]  /*49a0*/  LDG.E.64 R4, desc[UR36][R4.64] ;  /* 0x0000002404047981 */ /* 0x000e64000c1e1b00 */
[----:B-1234-:R3:W4:Y:S01]  /*49b0*/  I2F.S64 R3, R4 ;  /* 0x0000000400037312 */ /* 0x01e7220000301400 */
[----:B------:R-:W-:Y:S05]  /*49c0*/  BRA `(.L_x_10883) ;  /* 0x0000000c00047947 */ /* 0x000fea0003800000 */
.L_x_10885:
[----:B-1234-:R-:W2:Y:S02]  /*49d0*/  LDG.E R3, desc[UR36][R4.64] ;  /* 0x0000002404037981 */ /* 0x01eea4000c1e1900 */
[----:B--2---:R-:W-:Y:S01]  /*49e0*/  I2FP.F32.S32 R3, R3 ;  /* 0x0000000300037245 */ /* 0x004fe20000201400 */
[----:B------:R-:W-:Y:S06]  /*49f0*/  BRA `(.L_x_10883) ;  /* 0x0000000800f87947 */ /* 0x000fec0003800000 */
.L_x_10884:
[----:B-1234-:R-:W2:Y:S02]  /*4a00*/  LDG.E.U16 R3, desc[UR36][R4.64] ;  /* 0x0000002404037981 */ /* 0x01eea4000c1e1500 */
[----:B--2---:R-:W2:Y:S01]  /*4a10*/  I2F.S16 R3, R3 ;  /* 0x0000000300037306 */ /* 0x004ea20000101400 */
[----:B------:R-:W-:Y:S05]  /*4a20*/  BRA `(.L_x_10883) ;  /* 0x0000000800ec7947 */ /* 0x000fea0003800000 */
.L_x_10879:
[----:B------:R-:W-:-:S09]  /*4a30*/  UISETP.GT.AND UP0, UPT, UR4, 0x6, UPT ;  /* 0x000000060400788c */ /* 0x000fd2000bf04270 */
[----:B------:R-:W-:Y:S05]  /*4a40*/  BRA.U UP0, `(.L_x_10886) ;  /* 0x0000000100247547 */ /* 0x000fea000b800000 */
[----:B------:R-:W-:-:S09]  /*4a50*/  UISETP.NE.AND UP0, UPT, UR4, 0x5, UPT ;  /* 0x000000050400788c */ /* 0x000fd2000bf05270 */
[----:B------:R-:W-:Y:S05]  /*4a60*/  BRA.U !UP0, `(.L_x_10887) ;  /* 0x0000000108107547 */ /* 0x000fea000b800000 */
[----:B------:R-:W-:-:S09]  /*4a70*/  UISETP.NE.AND UP0, UPT, UR4, 0x6, UPT ;  /* 0x000000060400788c */ /* 0x000fd2000bf05270 */
[----:B------:R-:W-:Y:S05]  /*4a80*/  BRA.U UP0, `(.L_x_10882) ;  /* 0x0000000900787547 */ /* 0x000fea000b800000 */
[----:B-1234-:R0:W5:Y:S01]  /*4a90*/  LDG.E R3, desc[UR36][R4.64] ;  /* 0x0000002404037981 */ /* 0x01e162000c1e1900 */
[----:B------:R-:W-:Y:S05]  /*4aa0*/  BRA `(.L_x_10883) ;  /* 0x0000000800cc7947 */ /* 0x000fea0003800000 */
.L_x_10887:
[----:B-1234-:R-:W2:Y:S02]  /*4ab0*/  LDG.E.U16 R3, desc[UR36][R4.64] ;  /* 0x0000002404037981 */ /* 0x01eea4000c1e1500 */
[----:B--2---:R-:W-:Y:S01]  /*4ac0*/  HADD2.F32 R3, -RZ, R3.H0_H0 ;  /* 0x20000003ff037230 */ /* 0x004fe20000004100 */
[----:B------:R-:W-:Y:S06]  /*4ad0*/  BRA `(.L_x_10883) ;  /* 0x0000000800c07947 */ /* 0x000fec0003800000 */
.L_x_10886:
[----:B------:R-:W-:-:S09]  /*4ae0*/  UISETP.NE.AND UP0, UPT, UR4, 0x7, UPT ;  /* 0x000000070400788c */ /* 0x000fd2000bf05270 */
[----:B------:R-:W-:Y:S05]  /*4af0*/  BRA.U !UP0, `(.L_x_10888) ;  /* 0x0000000108247547 */ /* 0x000fea000b800000 */
[----:B------:R-:W-:-:S09]  /*4b00*/  UISETP.NE.AND UP0, UPT, UR4, 0x8, UPT ;  /* 0x000000080400788c */ /* 0x000fd2000bf05270 */
[----:B------:R-:W-:Y:S05]  /*4b10*/  BRA.U !UP0, `(.L_x_10889) ;  /* 0x0000000108107547 */ /* 0x000fea000b800000 */
[----:B------:R-:W-:-:S09]  /*4b20*/  UISETP.NE.AND UP0, UPT, UR4, 0x9, UPT ;  /* 0x000000090400788c */ /* 0x000fd2000bf05270 */
[----:B------:R-:W-:Y:S05]  /*4b30*/  BRA.U UP0, `(.L_x_10882) ;  /* 0x00000009004c7547 */ /* 0x000fea000b800000 */
[----:B-1234-:R0:W5:Y:S01]  /*4b40*/  LDG.E R3, desc[UR36][R4.64] ;  /* 0x0000002404037981 */ /* 0x01e162000c1e1900 */
[----:B------:R-:W-:Y:S05]  /*4b50*/  BRA `(.L_x_10883) ;  /* 0x0000000800a07947 */ /* 0x000fea0003800000 */
.L_x_10889:
[----:B-1234-:R-:W2:Y:S02]  /*4b60*/  LDG.E.U16 R3, desc[UR36][R4.64] ;  /* 0x0000002404037981 */ /* 0x01eea4000c1e1500 */
[----:B--2---:R-:W-:Y:S01]  /*4b70*/  HADD2.F32 R3, -RZ, R3.H0_H0 ;  /* 0x20000003ff037230 */ /* 0x004fe20000004100 */
[----:B------:R-:W-:Y:S06]  /*4b80*/  BRA `(.L_x_10883) ;  /* 0x0000000800947947 */ /* 0x000fec0003800000 */
.L_x_10888:
[----:B------:R-:W1:Y:S01]  /*4b90*/  LDG.E.64 R4, desc[UR36][R4.64] ;  /* 0x0000002404047981 */ /* 0x000e62000c1e1b00 */
[----:B------:R-:W-:Y:S01]  /*4ba0*/  UMOV UR4, 0xf0000000 ;  /* 0xf000000000047882 */ /* 0x000fe20000000000 */
[----:B------:R-:W-:Y:S01]  /*4bb0*/  UMOV UR5, 0x380fffff ;  /* 0x380fffff00057882 */ /* 0x000fe20000000000 */
[----:B-1234-:R-:W0:Y:S01]  /*4bc0*/  F2F.F32.F64 R3, R4 ;  /* 0x0000000400037310 */ /* 0x01ee220000301000 */
[----:B------:R-:W-:-:S14]  /*4bd0*/  DSETP.GEU.AND P0, PT, |R4|, UR4, PT ;  /* 0x0000000404007e2a */ /* 0x000fdc000bf0e200 */
[----:B0-----:R-:W-:Y:S01]  /*4be0*/  @!P0 FMUL R3, R3, 1.175494350822287508e-38 ;  /* 0x0080000003038820 */ /* 0x001fe20000400000 */
[----:B------:R-:W-:Y:S06]  /*4bf0*/  BRA `(.L_x_10883) ;  /* 0x0000000800787947 */ /* 0x000fec0003800000 */
.L_x_10878:
        /* <DEDUP_REMOVED lines=10> */
[----:B-1234-:R-:W-:Y:S01]  /*4ca0*/  FSEL R3, RZ, 1, !P0 ;  /* 0x3f800000ff037808 */ /* 0x01efe20004000000 */
[----:B------:R-:W-:Y:S08]  /*4cb0*/  BRA `(.L_x_10883) ;  /* 0x0000000800487947 */ /* 0x000ff00003800000 */
.L_x_10892:
[----:B------:R-:W1:Y:S01]  /*4cc0*/  LDG.E.64 R4, desc[UR36][R4.64] ;  /* 0x0000002404047981 */ /* 0x000e62000c1e1b00 */
[----:B------:R-:W-:Y:S01]  /*4cd0*/  UMOV UR4, 0xf0000000 ;  /* 0xf000000000047882 */ /* 0x000fe20000000000 */
[----:B------:R-:W-:Y:S01]  /*4ce0*/  UMOV UR5, 0x380fffff ;  /* 0x380fffff00057882 */ /* 0x000fe20000000000 */
[----:B-1234-:R-:W0:Y:S01]  /*4cf0*/  F2F.F32.F64 R3, R4 ;  /* 0x0000000400037310 */ /* 0x01ee220000301000 */
[----:B------:R-:W-:-:S14]  /*4d00*/  DSETP.GEU.AND P0, PT, |R4|, UR4, PT ;  /* 0x0000000404007e2a */ /* 0x000fdc000bf0e200 */
[----:B0-----:R-:W-:Y:S01]  /*4d10*/  @!P0 FMUL R3, R3, 1.175494350822287508e-38 ;  /* 0x0080000003038820 */ /* 0x001fe20000400000 */
[----:B------:R-:W-:Y:S06]  /*4d20*/  BRA `(.L_x_10883) ;  /* 0x00000008002c7947 */ /* 0x000fec0003800000 */
.L_x_10891:
[----:B------:R-:W-:-:S09]  /*4d30*/  UISETP.NE.AND UP0, UPT, UR4, 0xf, UPT ;  /* 0x0000000f0400788c */ /* 0x000fd2000bf05270 */
[----:B------:R-:W-:Y:S05]  /*4d40*/  BRA.U !UP0, `(.L_x_10893) ;  /* 0x0000000108907547 */ /* 0x000fea000b800000 */
[----:B------:R-:W-:-:S09]  /*4d50*/  UISETP.NE.AND UP0, UPT, UR4, 0x17, UPT ;  /* 0x000000170400788c */ /* 0x000fd2000bf05270 */
[----:B------:R-:W-:Y:S05]  /*4d60*/  BRA.U !UP0, `(.L_x_10894) ;  /* 0x0000000108547547 */ /* 0x000fea000b800000 */
[----:B------:R-:W-:-:S09]  /*4d70*/  UISETP.NE.AND UP0, UPT, UR4, 0x18, UPT ;  /* 0x000000180400788c */ /* 0x000fd2000bf05270 */
[----:B------:R-:W-:Y:S05]  /*4d80*/  BRA.U UP0, `(.L_x_10882) ;  /* 0x0000000500b87547 */ /* 0x000fea000b800000 */
[----:B-1234-:R-:W2:Y:S01]  /*4d90*/  LDG.E.U8 R3, desc[UR36][R4.64] ;  /* 0x0000002404037981 */ /* 0x01eea2000c1e1100 */
        /* <DEDUP_REMOVED lines=18> */
.L_x_10894:
[----:B------:R-:W5:Y:S02]  /*4ec0*/  LDG.E.U8 R4, desc[UR36][R4.64] ;  /* 0x0000002404047981 */ /* 0x000f64000c1e1100 */
[C---:B-----5:R-:W-:Y:S01]  /*4ed0*/  SHF.L.U32 R0, R4.reuse, 0x19, RZ ;  /* 0x0000001904007819 */ /* 0x060fe200000006ff */
[----:B------:R-:W-:-:S03]  /*4ee0*/  IMAD.SHL.U32 R6, R4, 0x100, RZ ;  /* 0x0000010004067824 */ /* 0x000fc600078e00ff */
[----:B------:R-:W-:-:S13]  /*4ef0*/  ISETP.GE.U32.AND P0, PT, R0, 0x8000000, PT ;  /* 0x080000000000780c */ /* 0x000fda0003f06070 */
[----:B-1234-:R-:W-:Y:S02]  /*4f00*/  @!P0 LOP3.LUT R3, R6, 0x7f00, RZ, 0xc0, !PT ;  /* 0x00007f0006038812 */ /* 0x01efe400078ec0ff */
        /* <DEDUP_REMOVED lines=8> */
.L_x_10893:
[----:B-1234-:R-:W2:Y:S02]  /*4f90*/  LDG.E.U16 R3, desc[UR36][R4.64] ;  /* 0x0000002404037981 */ /* 0x01eea4000c1e1500 */
[----:B--2---:R-:W-:Y:S01]  /*4fa0*/  SHF.L.U32 R3, R3, 0x10, RZ ;  /* 0x0000001003037819 */ /* 0x004fe200000006ff */
[----:B------:R-:W-:Y:S06]  /*4fb0*/  BRA `(.L_x_10883) ;  /* 0x0000000400887947 */ /* 0x000fec0003800000 */
.L_x_10890:
        /* <DEDUP_REMOVED lines=8> */
[----:B-1234-:R-:W2:Y:S02]  /*5040*/  LDG.E.U16 R3, desc[UR36][R4.64] ;  /* 0x0000002404037981 */ /* 0x01eea4000c1e1500 */
[----:B--2---:R-:W-:Y:S01]  /*5050*/  I2FP.F32.U32 R3, R3 ;  /* 0x0000000300037245 */ /* 0x004fe20000201000 */
[----:B------:R-:W-:Y:S06]  /*5060*/  BRA `(.L_x_10883) ;  /* 0x00000004005c7947 */ /* 0x000fec0003800000 */
.L_x_10897:
[----:B------:R-:W5:Y:S01]  /*5070*/  LDG.E.U8 R4, desc[UR36][R4.64] ;  /* 0x0000002404047981 */ /* 0x000f62000c1e1100 */
[----:B-1234-:R-:W-:Y:S01]  /*5080*/  IMAD.MOV.U32 R3, RZ, RZ, RZ ;  /* 0x000000ffff037224 */ /* 0x01efe200078e00ff */
[----:B-----5:R-:W-:-:S13]  /*5090*/  ISETP.NE.AND P0, PT, R4, RZ, PT ;  /* 0x000000ff0400720c */ /* 0x020fda0003f05270 */
        /* <DEDUP_REMOVED lines=17> */
.L_x_10899:
[----:B------:R-:W-:Y:S05]  /*51b0*/  BSYNC.RECONVERGENT B0 ;  /* 0x0000000000007941 */ /* 0x000fea0003800200 */
.L_x_10898:
[----:B------:R-:W-:Y:S01]  /*51c0*/  IMAD.SHL.U32 R0, R0, 0x100000, RZ ;  /* 0x0010000000007824 */ /* 0x000fe200078e00ff */
[----:B------:R-:W-:-:S04]  /*51d0*/  LEA R3, R3, 0x3b800000, 0x17 ;  /* 0x3b80000003037811 */ /* 0x000fc800078eb8ff */
[----:B------:R-:W-:Y:S01]  /*51e0*/  LOP3.LUT R3, R3, R0, R7, 0xfe, !PT ;  /* 0x0000000003037212 */ /* 0x000fe200078efe07 */
[----:B------:R-:W-:Y:S06]  /*51f0*/  BRA `(.L_x_10883) ;  /* 0x0000000000f87947 */ /* 0x000fec0003800000 */
.L_x_10896:
[----:B------:R-:W5:Y:S01]  /*5200*/  LDG.E.U8 R4, desc[UR36][R4.64] ;  /* 0x0000002404047981 */ /* 0x000f62000c1e1100 */
[----:B-1234-:R-:W-:Y:S01]  /*5210*/  HFMA2 R3, -RZ, RZ, 0, 0 ;  /* 0x00000000ff037431 */ /* 0x01efe200000001ff */
        /* <DEDUP_REMOVED lines=18> */
.L_x_10901:
[----:B------:R-:W-:Y:S05]  /*5340*/  BSYNC.RECONVERGENT B0 ;  /* 0x0000000000007941 */ /* 0x000fea0003800200 */
.L_x_10900:
[----:B------:R-:W-:Y:S01]  /*5350*/  IMAD.SHL.U32 R0, R0, 0x200000, RZ ;  /* 0x0020000000007824 */ /* 0x000fe200078e00ff */
[----:B------:R-:W-:-:S04]  /*5360*/  LEA R3, R3, 0x37800000, 0x17 ;  /* 0x3780000003037811 */ /* 0x000fc800078eb8ff */
[----:B------:R-:W-:Y:S01]  /*5370*/  LOP3.LUT R3, R3, R0, R7, 0xfe, !PT ;  /* 0x0000000003037212 */ /* 0x000fe200078efe07 */
[----:B------:R-:W-:Y:S06]  /*5380*/  BRA `(.L_x_10883) ;  /* 0x0000000000947947 */ /* 0x000fec0003800000 */
.L_x_10895:
[----:B------:R-:W-:-:S09]  /*5390*/  UISETP.NE.AND UP0, UPT, UR4, 0x1c, UPT ;  /* 0x0000001c0400788c */ /* 0x000fd2000bf05270 */
[----:B------:R-:W-:Y:S05]  /*53a0*/  BRA.U !UP0, `(.L_x_10902) ;  /* 0x0000000108847547 */ /* 0x000fea000b800000 */
[----:B------:R-:W-:-:S09]  /*53b0*/  UISETP.NE.AND UP0, UPT, UR4, 0x1d, UPT ;  /* 0x0000001d0400788c */ /* 0x000fd2000bf05270 */
[----:B------:R-:W-:Y:S05]  /*53c0*/  BRA.U !UP0, `(.L_x_10903) ;  /* 0x0000000108707547 */ /* 0x000fea000b800000 */
[----:B------:R-:W-:-:S09]  /*53d0*/  UISETP.NE.AND UP0, UPT, UR4, 0x2c, UPT ;  /* 0x0000002c0400788c */ /* 0x000fd2000bf05270 */
[----:B------:R-:W-:Y:S05]  /*53e0*/  BRA.U UP0, `(.L_x_10882) ;  /* 0x0000000100207547 */ /* 0x000fea000b800000 */
[----:B------:R-:W5:Y:S01]  /*53f0*/  LDG.E.U8 R4, desc[UR36][R4.64] ;  /* 0x0000002404047981 */ /* 0x000f62000c1e1100 */
[----:B-1234-:R-:W-:Y:S01]  /*5400*/  IMAD.MOV.U32 R3, RZ, RZ, 0x400000 ;  /* 0x00400000ff037424 */ /* 0x01efe200078e00ff */
[----:B-----5:R-:W-:-:S13]  /*5410*/  ISETP.NE.AND P0, PT, R4, RZ, PT ;  /* 0x000000ff0400720c */ /* 0x020fda0003f05270 */
[----:B------:R-:W-:Y:S05]  /*5420*/  @!P0 BRA `(.L_x_10883) ;  /* 0x00000000006c8947 */ /* 0x000fea0003800000 */
[----:B------:R-:W-:-:S13]  /*5430*/  ISETP.NE.AND P0, PT, R4, 0xff, PT ;  /* 0x000000ff0400780c */ /* 0x000fda0003f05270 */
[----:B------:R-:W-:Y:S01]  /*5440*/  @!P0 MOV R3, 0x7f800001 ;  /* 0x7f80000100038802 */ /* 0x000fe20000000f00 */
[----:B------:R-:W-:Y:S01]  /*5450*/  @P0 IMAD.SHL.U32 R3, R4, 0x800000, RZ ;  /* 0x0080000004030824 */ /* 0x000fe200078e00ff */
[----:B------:R-:W-:Y:S06]  /*5460*/  BRA `(.L_x_10883) ;  /* 0x00000000005c7947 */ /* 0x000fec0003800000 */
.L_x_10882:
[----:B------:R-:W-:Y:S01]  /*5470*/  MOV R14, 0x0 ;  /* 0x00000000000e7802 */ /* 0x000fe20000000f00 */
[----:B------:R-:W0:Y:S01]  /*5480*/  LDCU.64 UR4, c[0x4][0x178] ;  /* 0x01002f00ff0477ac */ /* 0x000e220008000a00 */
[----:B------:R-:W-:Y:S02]  /*5490*/  HFMA2 R12, -RZ, RZ, 0, 5.9604644775390625e-08 ;  /* 0x00000001ff0c7431 */ /* 0x000fe400000001ff */
[----:B-1234-:R-:W-:Y:S01]  /*54a0*/  IMAD.MOV.U32 R8, RZ, RZ, 0x4e ;  /* 0x0000004eff087424 */ /* 0x01efe200078e00ff */
        /* <DEDUP_REMOVED lines=12> */
.L_x_10904:
[----:B------:R-:W-:Y:S01]  /*5570*/  IMAD.MOV.U32 R3, RZ, RZ, RZ ;  /* 0x000000ffff037224 */ /* 0x000fe200078e00ff */
[----:B------:R-:W-:Y:S06]  /*5580*/  BRA `(.L_x_10883) ;  /* 0x0000000000147947 */ /* 0x000fec0003800000 */
.L_x_10903:
[----:B------:R-:W1:Y:S02]  /*5590*/  LDG.E.64 R4, desc[UR36][R4.64] ;  /* 0x0000002404047981 */ /* 0x000e64000c1e1b00 */
[----:B-1234-:R0:W1:Y:S01]  /*55a0*/  I2F.U64 R3, R4 ;  /* 0x0000000400037312 */ /* 0x01e0620000301000 */
[----:B------:R-:W-:Y:S05]  /*55b0*/  BRA `(.L_x_10883) ;  /* 0x0000000000087947 */ /* 0x000fea0003800000 */
.L_x_10902:
[----:B-1234-:R-:W2:Y:S02]  /*55c0*/  LDG.E R3, desc[UR36][R4.64] ;  /* 0x0000002404037981 */ /* 0x01eea4000c1e1900 */
[----:B--2---:R-:W-:-:S07]  /*55d0*/  I2FP.F32.U32 R3, R3 ;  /* 0x0000000300037245 */ /* 0x004fce0000201000 */
.L_x_10883:
[----:B------:R-:W-:Y:S05]  /*55e0*/  BSYNC.RECONVERGENT B6 ;  /* 0x0000000000067941 */ /* 0x000fea0003800200 */
.L_x_10877:
[----:B-12-45:R-:W-:Y:S01]  /*55f0*/  FSETP.GEU.FTZ.AND P0, PT, R18, |R3|, PT ;  /* 0x400000031200720b */ /* 0x036fe20003f1e000 */
[----:B------:R-:W-:Y:S01]  /*5600*/  BSSY.RECONVERGENT B0, `(.L_x_10905) ;  /* 0x000003e000007945 */ /* 0x000fe20003800200 */
[----:B------:R-:W-:-:S11]  /*5610*/  MOV R0, R18 ;  /* 0x0000001200007202 */ /* 0x000fd60000000f00 */
[----:B------:R-:W-:Y:S05]  /*5620*/  @!P0 BRA `(.L_x_10906) ;  /* 0x0000000000ec8947 */ /* 0x000fea0003800000 */
[----:B0--3--:R-:W-:-:S05]  /*5630*/  FMUL.FTZ R5, |R3|, 8388608 ;  /* 0x4b00000003057820 */ /* 0x009fca0000410200 */
        /* <DEDUP_REMOVED lines=22> */
.L_x_10910:
[----:B------:R-:W-:Y:S01]  /*57a0*/  FSETP.GEU.FTZ.AND P0, PT, R4, -R9, PT ;  /* 0x800000090400720b */ /* 0x000fe20003f1e000 */
[----:B------:R-:W-:-:S12]  /*57b0*/  FADD.FTZ R7, R7, -1 ;  /* 0xbf80000007077421 */ /* 0x000fd80000010000 */
[----:B------:R-:W-:-:S07]  /*57c0*/  @!P0 FADD.FTZ R7, R7, -1 ;  /* 0xbf80000007078421 */ /* 0x000fce0000010000 */
.L_x_10909:
[----:B------:R-:W-:Y:S05]  /*57d0*/  BSYNC.RECONVERGENT B1 ;  /* 0x0000000000017941 */ /* 0x000fea0003800200 */
.L_x_10908:
[----:B------:R-:W-:Y:S01]  /*57e0*/  FFMA.FTZ R0, -R9, R7, R18 ;  /* 0x0000000709007223 */ /* 0x000fe20000010112 */
[----:B------:R-:W-:Y:S06]  /*57f0*/  BRA `(.L_x_10906) ;  /* 0x0000000000787947 */ /* 0x000fec0003800000 */
.L_x_10907:
[----:B------:R-:W-:Y:S01]  /*5800*/  LOP3.LUT R7, R5, 0xff800000, RZ, 0xc0, !PT ;  /* 0xff80000005077812 */ /* 0x000fe200078ec0ff */
[----:B------:R-:W-:Y:S01]  /*5810*/  BSSY.RECONVERGENT B1, `(.L_x_10911) ;  /* 0x000001a000017945 */ /* 0x000fe20003800200 */
[----:B------:R-:W-:Y:S02]  /*5820*/  ISETP.GT.U32.AND P2, PT, R18, 0x7f7fffff, PT ;  /* 0x7f7fffff1200780c */ /* 0x000fe40003f44070 */
[----:B------:R-:W-:Y:S01]  /*5830*/  FSETP.GT.FTZ.AND P1, PT, |R3|, RZ, PT ;  /* 0x000000ff0300720b */ /* 0x000fe20003f34200 */
[----:B------:R-:W-:-:S05]  /*5840*/  IMAD.IADD R0, R16, 0x1, -R7 ;  /* 0x0000000110007824 */ /* 0x000fca00078e0a07 */
[----:B------:R-:W-:Y:S02]  /*5850*/  LOP3.LUT P0, R4, R0, 0xff800000, RZ, 0xc0, !PT ;  /* 0xff80000000047812 */ /* 0x000fe4000780c0ff */
[----:B------:R-:W-:-:S04]  /*5860*/  FSEL R0, R7, +QNAN , !P2 ;  /* 0x7fffffff07007808 */ /* 0x000fc80005000000 */
[----:B------:R-:W-:Y:S01]  /*5870*/  FSEL R7, R0, +QNAN , P1 ;  /* 0x7fffffff00077808 */ /* 0x000fe20000800000 */
[----:B------:R-:W-:-:S06]  /*5880*/  IMAD.MOV.U32 R0, RZ, RZ, R2 ;  /* 0x000000ffff007224 */ /* 0x000fcc00078e0002 */
[----:B------:R-:W-:Y:S05]  /*5890*/  @!P0 BRA `(.L_x_10912) ;  /* 0x0000000000448947 */ /* 0x000fea0003800000 */
[----:B------:R-:W-:-:S04]  /*58a0*/  LOP3.LUT R0, R5, 0x7fffff, RZ, 0xc0, !PT ;  /* 0x007fffff05007812 */ /* 0x000fc800078ec0ff */
[----:B------:R-:W-:Y:S02]  /*58b0*/  LOP3.LUT R9, R0, 0x3f800000, RZ, 0xfc, !PT ;  /* 0x3f80000000097812 */ /* 0x000fe400078efcff */
[----:B------:R-:W-:Y:S02]  /*58c0*/  MOV R0, R2 ;  /* 0x0000000200007202 */ /* 0x000fe40000000f00 */
[----:B------:R0:W1:Y:S05]  /*58d0*/  MUFU.RCP R8, R9 ;  /* 0x0000000900087308 */ /* 0x00006a0000001000 */
.L_x_10913:
        /* <DEDUP_REMOVED lines=13> */
.L_x_10912:
[----:B------:R-:W-:Y:S05]  /*59b0*/  BSYNC.RECONVERGENT B1 ;  /* 0x0000000000017941 */ /* 0x000fea0003800200 */
.L_x_10911:
[----:B------:R-:W-:-:S04]  /*59c0*/  FMUL.FTZ R0, R0, 1.1920928955078125e-07 ;  /* 0x3400000000007820 */ /* 0x000fc80000410000 */
[----:B------:R-:W-:-:S07]  /*59d0*/  FMUL.FTZ R0, R7, R0 ;  /* 0x0000000007007220 */ /* 0x000fce0000410000 */
.L_x_10906:
[----:B------:R-:W-:Y:S05]  /*59e0*/  BSYNC.RECONVERGENT B0 ;  /* 0x0000000000007941 */ /* 0x000fea0003800200 */
.L_x_10905:
[----:B------:R-:W1:Y:S01]  /*59f0*/  LDC R3, c[0x0][0x594] ;  /* 0x00016500ff037b82 */ /* 0x000e620000000800 */
[----:B------:R-:W2:Y:S01]  /*5a00*/  LDCU.64 UR6, c[0x0][0x580] ;  /* 0x0000b000ff0677ac */ /* 0x000ea20008000a00 */
[----:B------:R-:W-:Y:S01]  /*5a10*/  FSETP.NAN.FTZ.AND P0, PT, |R0|, |R0|, PT ;  /* 0x400000000000720b */ /* 0x000fe20003f18200 */
[----:B------:R-:W-:-:S04]  /*5a20*/  UPRMT UR4, UR40, 0x9910, URZ ;  /* 0x0000991028047896 */ /* 0x000fc800080000ff */
[----:B------:R-:W-:Y:S01]  /*5a30*/  UISETP.GT.AND UP0, UPT, UR4, 0x9, UPT ;  /* 0x000000090400788c */ /* 0x000fe2000bf04270 */
[----:B--2---:R-:W-:-:S04]  /*5a40*/  IADD3 R8, P1, PT, R19, UR6, RZ ;  /* 0x0000000613087c10 */ /* 0x004fc8000ff3e0ff */
[----:B0-----:R-:W-:Y:S02]  /*5a50*/  IADD3.X R9, PT, PT, RZ, UR7, RZ, P1, !PT ;  /* 0x00000007ff097c10 */ /* 0x001fe40008ffe4ff */
[----:B-1----:R-:W-:-:S04]  /*5a60*/  LOP3.LUT R3, R0, 0x80000000, R3, 0xb8, !PT ;  /* 0x8000000000037812 */ /* 0x002fc800078eb803 */
[----:B---3--:R-:W-:Y:S01]  /*5a70*/  FSEL R4, R0, R3, P0 ;  /* 0x0000000300047208 */ /* 0x008fe20000000000 */
[----:B------:R-:W-:Y:S06]  /*5a80*/  BRA.U UP0, `(.L_x_10914) ;  /* 0x0000000100e87547 */ /* 0x000fec000b800000 */
        /* <DEDUP_REMOVED lines=11> */
.L_x_10917:
[----:B------:R-:W0:Y:S02]  /*5b40*/  F2I.S64.TRUNC R4, R4 ;  /* 0x0000000400047311 */ /* 0x000e24000020d900 */
[----:B0-----:R-:W-:-:S05]  /*5b50*/  IMAD.MOV.U32 R3, RZ, RZ, R4 ;  /* 0x000000ffff037224 */ /* 0x001fca00078e0004 */
[----:B------:R0:W-:Y:S01]  /*5b60*/  STG.E.U8 desc[UR36][R8.64], R3 ;  /* 0x0000000308007986 */ /* 0x0001e2000c101124 */
[----:B------:R-:W-:Y:S05]  /*5b70*/  BRA `(.L_x_10919) ;  /* 0x0000000c00287947 */ /* 0x000fea0003800000 */
.L_x_10916:
        /* <DEDUP_REMOVED lines=9> */
.L_x_10921:
[----:B------:R-:W0:Y:S02]  /*5c10*/  F2I.FTZ.TRUNC.NTZ R3, R4 ;  /* 0x0000000400037305 */ /* 0x000e24000021f100 */
[----:B0-----:R0:W-:Y:S01]  /*5c20*/  STG.E desc[UR36][R8.64], R3 ;  /* 0x0000000308007986 */ /* 0x0011e2000c101924 */
[----:B------:R-:W-:Y:S05]  /*5c30*/  BRA `(.L_x_10919) ;  /* 0x0000000800f87947 */ /* 0x000fea0003800000 */
.L_x_10920:
[----:B------:R-:W0:Y:S02]  /*5c40*/  F2I.FTZ.TRUNC.NTZ R3, R4 ;  /* 0x0000000400037305 */ /* 0x000e24000021f100 */
[----:B0-----:R0:W-:Y:S01]  /*5c50*/  STG.E.U16 desc[UR36][R8.64], R3 ;  /* 0x0000000308007986 */ /* 0x0011e2000c101524 */
[----:B------:R-:W-:Y:S05]  /*5c60*/  BRA `(.L_x_10919) ;  /* 0x0000000800ec7947 */ /* 0x000fea0003800000 */
.L_x_10915:
        /* <DEDUP_REMOVED lines=8> */
.L_x_10923:
[----:B------:R-:W-:-:S05]  /*5cf0*/  F2FP.F16.F32.PACK_AB R4, RZ, R4 ;  /* 0x00000004ff04723e */ /* 0x000fca00000000ff */
[----:B------:R0:W-:Y:S01]  /*5d00*/  STG.E.U16 desc[UR36][R8.64], R4 ;  /* 0x0000000408007986 */ /* 0x0001e2000c101524 */
[----:B------:R-:W-:Y:S05]  /*5d10*/  BRA `(.L_x_10919) ;  /* 0x0000000800c07947 */ /* 0x000fea0003800000 */
.L_x_10922:
        /* <DEDUP_REMOVED lines=9> */
.L_x_10925:
[----:B------:R-:W-:-:S04]  /*5db0*/  F2FP.F16.F32.PACK_AB R3, RZ, R4 ;  /* 0x00000004ff03723e */ /* 0x000fc800000000ff */
[----:B------:R-:W-:-:S05]  /*5dc0*/  PRMT R3, R3, 0x5410, RZ ;  /* 0x0000541003037816 */ /* 0x000fca00000000ff */
[----:B------:R0:W-:Y:S01]  /*5dd0*/  STG.E desc[UR36][R8.64], R3 ;  /* 0x0000000308007986 */ /* 0x0001e2000c101924 */
[----:B------:R-:W-:Y:S05]  /*5de0*/  BRA `(.L_x_10919) ;  /* 0x00000008008c7947 */ /* 0x000fea0003800000 */
.L_x_10924:
[----:B------:R-:W-:-:S06]  /*5df0*/  FMUL.FTZ R4, R4, 1 ;  /* 0x3f80000004047820 */ /* 0x000fcc0000410000 */
[----:B------:R-:W0:Y:S02]  /*5e00*/  F2F.F64.F32 R4, R4 ;  /* 0x0000000400047310 */ /* 0x000e240000201800 */
[----:B0-----:R0:W-:Y:S01]  /*5e10*/  STG.E.64 desc[UR36][R8.64], R4 ;  /* 0x0000000408007986 */ /* 0x0011e2000c101b24 */
[----:B------:R-:W-:Y:S05]  /*5e20*/  BRA `(.L_x_10919) ;  /* 0x00000008007c7947 */ /* 0x000fea0003800000 */
.L_x_10914:
        /* <DEDUP_REMOVED lines=13> */
.L_x_10929:
        /* <DEDUP_REMOVED lines=16> */
.L_x_10932:
[----:B------:R-:W-:-:S04]  /*6000*/  SHF.R.U32.HI R4, RZ, 0x18, R4 ;  /* 0x00000018ff047819 */ /* 0x000fc80000011604 */
[----:B------:R-:W-:-:S04]  /*6010*/  LOP3.LUT R3, R3, 0x80, R4, 0xf8, !PT ;  /* 0x0000008003037812 */ /* 0x000fc800078ef804 */
[----:B------:R-:W-:-:S07]  /*6020*/  PRMT R0, R3, 0x7610, R0 ;  /* 0x0000761003007816 */ /* 0x000fce0000000000 */
.L_x_10931:
[----:B------:R-:W-:Y:S05]  /*6030*/  BSYNC.RECONVERGENT B0 ;  /* 0x0000000000007941 */ /* 0x000fea0003800200 */
.L_x_10930:
[----:B------:R0:W-:Y:S01]  /*6040*/  STG.E.U8 desc[UR36][R8.64], R0 ;  /* 0x0000000008007986 */ /* 0x0001e2000c101124 */
[----:B------:R-:W-:Y:S05]  /*6050*/  BRA `(.L_x_10919) ;  /* 0x0000000400f07947 */ /* 0x000fea0003800000 */
.L_x_10928:
        /* <DEDUP_REMOVED lines=16> */
.L_x_10935:
[----:B------:R-:W-:-:S04]  /*6160*/  SHF.R.U32.HI R4, RZ, 0x18, R4 ;  /* 0x00000018ff047819 */ /* 0x000fc80000011604 */
[----:B------:R-:W-:-:S04]  /*6170*/  LOP3.LUT R3, R3, 0x80, R4, 0xf8, !PT ;  /* 0x0000008003037812 */ /* 0x000fc800078ef804 */
[----:B------:R-:W-:-:S07]  /*6180*/  PRMT R0, R3, 0x7610, R0 ;  /* 0x0000761003007816 */ /* 0x000fce0000000000 */
.L_x_10934:
[----:B------:R-:W-:Y:S05]  /*6190*/  BSYNC.RECONVERGENT B0 ;  /* 0x0000000000007941 */ /* 0x000fea0003800200 */
.L_x_10933:
[----:B------:R0:W-:Y:S01]  /*61a0*/  STG.E.U8 desc[UR36][R8.64], R0 ;  /* 0x0000000008007986 */ /* 0x0001e2000c101124 */
[----:B------:R-:W-:Y:S05]  /*61b0*/  BRA `(.L_x_10919) ;  /* 0x0000000400987947 */ /* 0x000fea0003800000 */
.L_x_10927:
        /* <DEDUP_REMOVED lines=21> */
.L_x_10937:
[----:B------:R-:W0:Y:S02]  /*6310*/  F2I.U64.TRUNC R4, R4 ;  /* 0x0000000400047311 */ /* 0x000e24000020d800 */
[----:B0-----:R0:W-:Y:S01]  /*6320*/  STG.E.64 desc[UR36][R8.64], R4 ;  /* 0x0000000408007986 */ /* 0x0011e2000c101b24 */
[----:B------:R-:W-:Y:S05]  /*6330*/  BRA `(.L_x_10919) ;  /* 0x0000000400387947 */ /* 0x000fea0003800000 */
.L_x_10936:
[----:B------:R-:W0:Y:S02]  /*6340*/  F2I.FTZ.U32.TRUNC.NTZ R3, R4 ;  /* 0x0000000400037305 */ /* 0x000e24000021f000 */
[----:B0-----:R0:W-:Y:S01]  /*6350*/  STG.E desc[UR36][R8.64], R3 ;  /* 0x0000000308007986 */ /* 0x0011e2000c101924 */
[----:B------:R-:W-:Y:S05]  /*6360*/  BRA `(.L_x_10919) ;  /* 0x00000004002c7947 */ /* 0x000fea0003800000 */
.L_x_10926:
        /* <DEDUP_REMOVED lines=10> */
.L_x_10939:
[----:B------:R-:W-:Y:S01]  /*6410*/  FMUL.FTZ R4, R4, 1 ;  /* 0x3f80000004047820 */ /* 0x000fe20000410000 */
[----:B------:R-:W-:-:S05]  /*6420*/  CS2R R6, SRZ ;  /* 0x0000000000067805 */ /* 0x000fca000001ff00 */
[----:B------:R-:W0:Y:S02]  /*6430*/  F2F.F64.F32 R4, R4 ;  /* 0x0000000400047310 */ /* 0x000e240000201800 */
[----:B0-----:R4:W-:Y:S01]  /*6440*/  STG.E.128 desc[UR36][R8.64], R4 ;  /* 0x0000000408007986 */ /* 0x0019e2000c101d24 */
[----:B------:R-:W-:Y:S05]  /*6450*/  BRA `(.L_x_10919) ;  /* 0x0000000000f07947 */ /* 0x000fea0003800000 */
.L_x_10938:
[----:B------:R-:W-:-:S09]  /*6460*/  UISETP.NE.AND UP0, UPT, UR4, 0xf, UPT ;  /* 0x0000000f0400788c */ /* 0x000fd2000bf05270 */
[----:B------:R-:W-:Y:S05]  /*6470*/  BRA.U !UP0, `(.L_x_10940) ;  /* 0x0000000108e07547 */ /* 0x000fea000b800000 */
[----:B------:R-:W-:-:S09]  /*6480*/  UISETP.NE.AND UP0, UPT, UR4, 0x17, UPT ;  /* 0x000000170400788c */ /* 0x000fd2000bf05270 */
[----:B------:R-:W-:Y:S05]  /*6490*/  BRA.U !UP0, `(.L_x_10941) ;  /* 0x00000001088c7547 */ /* 0x000fea000b800000 */
[----:B------:R-:W-:-:S09]  /*64a0*/  UISETP.NE.AND UP0, UPT, UR4, 0x18, UPT ;  /* 0x000000180400788c */ /* 0x000fd2000bf05270 */
[----:B------:R-:W-:Y:S05]  /*64b0*/  BRA.U !UP0, `(.L_x_10942) ;  /* 0x0000000108447547 */ /* 0x000fea000b800000 */
.L_x_10918:
        /* <DEDUP_REMOVED lines=16> */
.L_x_10943:
[----:B------:R-:W-:Y:S05]  /*65c0*/  BRA `(.L_x_10919) ;  /* 0x0000000000947947 */ /* 0x000fea0003800000 */
.L_x_10942:
        /* <DEDUP_REMOVED lines=12> */
.L_x_10945:
[----:B------:R-:W-:Y:S05]  /*6690*/  BSYNC.RECONVERGENT B0 ;  /* 0x0000000000007941 */ /* 0x000fea0003800200 */
.L_x_10944:
[----:B------:R-:W-:-:S05]  /*66a0*/  LOP3.LUT R3, R0, 0x80, R5, 0xf8, !PT ;  /* 0x0000008000037812 */ /* 0x000fca00078ef805 */
[----:B------:R2:W-:Y:S01]  /*66b0*/  STG.E.U8 desc[UR36][R8.64], R3 ;  /* 0x0000000308007986 */ /* 0x0005e2000c101124 */
[----:B------:R-:W-:Y:S05]  /*66c0*/  BRA `(.L_x_10919) ;  /* 0x0000000000547947 */ /* 0x000fea0003800000 */
.L_x_10941:
        /* <DEDUP_REMOVED lines=11> */
.L_x_10947:
[----:B------:R-:W-:Y:S01]  /*6780*/  IMAD.MOV.U32 R0, RZ, RZ, 0x7f ;  /* 0x0000007fff007424 */ /* 0x000fe200078e00ff */
[----:B------:R-:W-:-:S04]  /*6790*/  ISETP.GT.U32.AND P0, PT, R5, 0x7f800000, PT ;  /* 0x7f8000000500780c */ /* 0x000fc80003f04070 */
[----:B------:R-:W-:-:S09]  /*67a0*/  SEL R0, R0, 0x7c, P0 ;  /* 0x0000007c00007807 */ /* 0x000fd20000000000 */
.L_x_10948:
[----:B------:R-:W-:Y:S05]  /*67b0*/  BSYNC.RECONVERGENT B0 ;  /* 0x0000000000007941 */ /* 0x000fea0003800200 */
.L_x_10946:
[----:B------:R-:W-:-:S04]  /*67c0*/  SHF.R.U32.HI R3, RZ, 0x18, R4 ;  /* 0x00000018ff037819 */ /* 0x000fc80000011604 */
[----:B------:R-:W-:-:S05]  /*67d0*/  LOP3.LUT R3, R0, 0x80, R3, 0xf8, !PT ;  /* 0x0000008000037812 */ /* 0x000fca00078ef803 */
[----:B------:R1:W-:Y:S01]  /*67e0*/  STG.E.U8 desc[UR36][R8.64], R3 ;  /* 0x0000000308007986 */ /* 0x0003e2000c101124 */
[----:B------:R-:W-:Y:S05]  /*67f0*/  BRA `(.L_x_10919) ;  /* 0x0000000000087947 */ /* 0x000fea0003800000 */
.L_x_10940:
[----:B------:R-:W-:-:S05]  /*6800*/  F2FP.BF16.F32.PACK_AB R4, RZ, R4 ;  /* 0x00000004ff04723e */ /* 0x000fca00000010ff */
[----:B------:R0:W-:Y:S02]  /*6810*/  STG.E.U16 desc[UR36][R8.64], R4 ;  /* 0x0000000408007986 */ /* 0x0001e4000c101524 */
.L_x_10919:
[----:B------:R-:W-:-:S07]  /*6820*/  VIADD R17, R17, 0x80 ;  /* 0x0000008011117836 */ /* 0x000fce0000000000 */
.L_x_10875:
[----:B------:R-:W-:Y:S05]  /*6830*/  BSYNC.RECONVERGENT B7 ;  /* 0x0000000000077941 */ /* 0x000fea0003800200 */
.L_x_10874:
[----:B------:R-:W5:Y:S01]  /*6840*/  LDCU UR4, c[0x0][0x380] ;  /* 0x00007000ff0477ac */ /* 0x000f620008000800 */
[----:B------:R-:W-:Y:S01]  /*6850*/  BSSY.RECONVERGENT B7, `(.L_x_10949) ;  /* 0x0000337000077945 */ /* 0x000fe20003800200 */
[----:B-----5:R-:W-:-:S13]  /*6860*/  ISETP.GE.AND P0, PT, R17, UR4, PT ;  /* 0x0000000411007c0c */ /* 0x020fda000bf06270 */
[----:B------:R-:W-:Y:S05]  /*6870*/  @P0 BRA `(.L_x_10950) ;  /* 0x0000003000d00947 */ /* 0x000fea0003800000 */
[----:B------:R-:W5:Y:S01]  /*6880*/  LDCU UR4, c[0x0][0x388] ;  /* 0x00007100ff0477ac */ /* 0x000f620008000800 */
[----:B0-----:R-:W-:Y:S02]  /*6890*/  HFMA2 R0, -RZ, RZ, 0, 0 ;  /* 0x00000000ff007431 */ /* 0x001fe400000001ff */
[----:B------:R-:W-:Y:S01]  /*68a0*/  IMAD.MOV.U32 R19, RZ, RZ, RZ ;  /* 0x000000ffff137224 */ /* 0x000fe200078e00ff */
[----:B-----5:R-:W-:-:S09]  /*68b0*/  UISETP.NE.AND UP0, UPT, UR4, URZ, UPT ;  /* 0x000000ff0400728c */ /* 0x020fd2000bf05270 */
[----:B------:R-:W-:Y:S05]  /*68c0*/  BRA.U !UP0, `(.L_x_10951) ;  /* 0x0000001108ac7547 */ /* 0x000fea000b800000 */
[----:B------:R-:W0:Y:S01]  /*68d0*/  LDCU.64 UR4, c[0x0][0x390] ;  /* 0x00007200ff0477ac */ /* 0x000e220008000a00 */
[----:B----4-:R-:W-:Y:S01]  /*68e0*/  MOV R5, R17 ;  /* 0x0000001100057202 */ /* 0x010fe20000000f00 */
[----:B------:R-:W-:Y:S01]  /*68f0*/  IMAD.MOV.U32 R4, RZ, RZ, RZ ;  /* 0x000000ffff047224 */ /* 0x000fe200078e00ff */
[----:B------:R-:W4:Y:S01]  /*6900*/  LDCU UR6, c[0x0][0x38c] ;  /* 0x00007180ff0677ac */ /* 0x000f220008000800 */
[----:B------:R-:W5:Y:S01]  /*6910*/  LDCU.64 UR8, c[0x0][0x4b8] ;  /* 0x00009700ff0877ac */ /* 0x000f620008000a00 */
[----:B------:R-:W-:Y:S01]  /*6920*/  UISETP.NE.AND UP0, UPT, UR41, URZ, UPT ;  /* 0x000000ff2900728c */ /* 0x000fe2000bf05270 */
[----:B0-----:R-:W-:-:S05]  /*6930*/  IMAD.HI.U32 R6, R17, UR4, R4 ;  /* 0x0000000411067c27 */ /* 0x001fca000f8e0004 */
[----:B------:R-:W-:-:S05]  /*6940*/  SHF.R.U32.HI R7, RZ, UR5, R6 ;  /* 0x00000005ff077c19 */ /* 0x000fca0008011606 */
[----:B------:R-:W-:-:S04]  /*6950*/  IMAD.MOV R0, RZ, RZ, -R7 ;  /* 0x000000ffff007224 */ /* 0x000fc800078e0a07 */
[----:B----4-:R-:W-:-:S04]  /*6960*/  IMAD R0, R0, UR6, R17 ;  /* 0x0000000600007c24 */ /* 0x010fc8000f8e0211 */
[C---:B-----5:R-:W-:Y:S02]  /*6970*/  IMAD R19, R0.reuse, UR8, RZ ;  /* 0x0000000800137c24 */ /* 0x060fe4000f8e02ff */
[----:B------:R-:W-:Y:S01]  /*6980*/  IMAD R0, R0, UR9, RZ ;  /* 0x0000000900007c24 */ /* 0x000fe2000f8e02ff */
[----:B------:R-:W-:Y:S06]  /*6990*/  BRA.U !UP0, `(.L_x_10951) ;  /* 0x0000001108787547 */ /* 0x000fec000b800000 */
[----:B------:R-:W0:Y:S01]  /*69a0*/  LDCU.64 UR6, c[0x0][0x398] ;  /* 0x00007300ff0677ac */ /* 0x000e220008000a00 */
[----:B------:R-:W-:Y:S01]  /*69b0*/  IMAD.MOV.U32 R6, RZ, RZ, RZ ;  /* 0x000000ffff067224 */ /* 0x000fe200078e00ff */
[----:B------:R-:W4:Y:S01]  /*69c0*/  LDCU UR4, c[0x0][0x3a0] ;  /* 0x00007400ff0477ac */ /* 0x000f220008000800 */
[----:B------:R-:W5:Y:S01]  /*69d0*/  LDCU.64 UR8, c[0x0][0x4c0] ;  /* 0x00009800ff0877ac */ /* 0x000f620008000a00 */
[----:B------:R-:W-:Y:S01]  /*69e0*/  UISETP.NE.AND UP0, UPT, UR38, 0x2, UPT ;  /* 0x000000022600788c */ /* 0x000fe2000bf05270 */
[----:B0-----:R-:W-:-:S05]  /*69f0*/  IMAD.HI.U32 R4, R7, UR7, R6 ;  /* 0x0000000707047c27 */ /* 0x001fca000f8e0006 */
[----:B----4-:R-:W-:-:S04]  /*6a00*/  SHF.R.U32.HI R5, RZ, UR4, R4 ;  /* 0x00000004ff057c19 */ /* 0x010fc80008011604 */
[----:B------:R-:W-:-:S05]  /*6a10*/  IADD3 R6, PT, PT, -R5, RZ, RZ ;  /* 0x000000ff05067210 */ /* 0x000fca0007ffe1ff */
[----:B------:R-:W-:-:S04]  /*6a20*/  IMAD R6, R6, UR6, R7 ;  /* 0x0000000606067c24 */ /* 0x000fc8000f8e0207 */
[C---:B-----5:R-:W-:Y:S02]  /*6a30*/  IMAD R19, R6.reuse, UR8, R19 ;  /* 0x0000000806137c24 */ /* 0x060fe4000f8e0213 */
[----:B------:R-:W-:Y:S01]  /*6a40*/  IMAD R0, R6, UR9, R0 ;  /* 0x0000000906007c24 */ /* 0x000fe2000f8e0200 */
[----:B------:R-:W-:Y:S06]  /*6a50*/  BRA.U !UP0, `(.L_x_10951) ;  /* 0x0000001108487547 */ /* 0x000fec000b800000 */
[----:B------:R-:W0:Y:S01]  /*6a60*/  LDCU.64 UR4, c[0x0][0x3a8] ;  /* 0x00007500ff0477ac */ /* 0x000e220008000a00 */
[----:B------:R-:W-:Y:S01]  /*6a70*/  IMAD.MOV.U32 R4, RZ, RZ, RZ ;  /* 0x000000ffff047224 */ /* 0x000fe200078e00ff */
[----:B------:R-:W4:Y:S01]  /*6a80*/  LDCU UR6, c[0x0][0x3a4] ;  /* 0x00007480ff0677ac */ /* 0x000f220008000800 */
[----:B------:R-:W5:Y:S01]  /*6a90*/  LDCU.64 UR8, c[0x0][0x4c8] ;  /* 0x00009900ff0877ac */ /* 0x000f620008000a00 */
[----:B------:R-:W-:Y:S01]  /*6aa0*/  UISETP.NE.AND UP0, UPT, UR38, 0x3, UPT ;  /* 0x000000032600788c */ /* 0x000fe2000bf05270 */
[----:B0-----:R-:W-:-:S05]  /*6ab0*/  IMAD.HI.U32 R6, R5, UR4, R4 ;  /* 0x0000000405067c27 */ /* 0x001fca000f8e0004 */
[----:B------:R-:W-:-:S05]  /*6ac0*/  SHF.R.U32.HI R7, RZ, UR5, R6 ;  /* 0x00000005ff077c19 */ /* 0x000fca0008011606 */
[----:B------:R-:W-:-:S04]  /*6ad0*/  IMAD.MOV R4, RZ, RZ, -R7 ;  /* 0x000000ffff047224 */ /* 0x000fc800078e0a07 */
[----:B----4-:R-:W-:-:S04]  /*6ae0*/  IMAD R4, R4, UR6, R5 ;  /* 0x0000000604047c24 */ /* 0x010fc8000f8e0205 */
[C---:B-----5:R-:W-:Y:S02]  /*6af0*/  IMAD R19, R4.reuse, UR8, R19 ;  /* 0x0000000804137c24 */ /* 0x060fe4000f8e0213 */
[----:B------:R-:W-:Y:S01]  /*6b00*/  IMAD R0, R4, UR9, R0 ;  /* 0x0000000904007c24 */ /* 0x000fe2000f8e0200 */
[----:B------:R-:W-:Y:S06]  /*6b10*/  BRA.U !UP0, `(.L_x_10951) ;  /* 0x0000001108187547 */ /* 0x000fec000b800000 */
[----:B------:R-:W0:Y:S01]  /*6b20*/  LDCU.64 UR6, c[0x0][0x3b0] ;  /* 0x00007600ff0677ac */ /* 0x000e220008000a00 */
[----:B------:R-:W-:Y:S01]  /*6b30*/  MOV R6, RZ ;  /* 0x000000ff00067202 */ /* 0x000fe20000000f00 */
[----:B------:R-:W4:Y:S01]  /*6b40*/  LDCU UR4, c[0x0][0x3b8] ;  /* 0x00007700ff0477ac */ /* 0x000f220008000800 */
[----:B------:R-:W5:Y:S01]  /*6b50*/  LDCU.64 UR8, c[0x0][0x4d0] ;  /* 0x00009a00ff0877ac */ /* 0x000f620008000a00 */
[----:B------:R-:W-:Y:S02]  /*6b60*/  UISETP.NE.AND UP0, UPT, UR38, 0x4, UPT ;  /* 0x000000042600788c */ /* 0x000fe4000bf05270 */
[----:B0-----:R-:W-:-:S05]  /*6b70*/  IMAD.HI.U32 R4, R7, UR7, R6 ;  /* 0x0000000707047c27 */ /* 0x001fca000f8e0006 */
[----:B----4-:R-:W-:-:S05]  /*6b80*/  SHF.R.U32.HI R5, RZ, UR4, R4 ;  /* 0x00000004ff057c19 */ /* 0x010fca0008011604 */
[----:B------:R-:W-:-:S04]  /*6b90*/  IMAD.MOV R6, RZ, RZ, -R5 ;  /* 0x000000ffff067224 */ /* 0x000fc800078e0a05 */
        /* <DEDUP_REMOVED lines=10> */
[----:B------:R-:W-:-:S04]  /*6c40*/  SHF.R.U32.HI R7, RZ, UR5, R6 ;  /* 0x00000005ff077c19 */ /* 0x000fc80008011606 */
[----:B------:R-:W-:-:S05]  /*6c50*/  IADD3 R4, PT, PT, -R7, RZ, RZ ;  /* 0x000000ff07047210 */ /* 0x000fca0007ffe1ff */
[----:B----4-:R-:W-:-:S04]  /*6c60*/  IMAD R4, R4, UR6, R5 ;  /* 0x0000000604047c24 */ /* 0x010fc8000f8e0205 */
        /* <DEDUP_REMOVED lines=16> */
[----:B------:R-:W-:Y:S01]  /*6d70*/  HFMA2 R4, -RZ, RZ, 0, 0 ;  /* 0x00000000ff047431 */ /* 0x000fe200000001ff */
[----:B------:R-:W4:Y:S01]  /*6d80*/  LDCU UR6, c[0x0][0x3d4] ;  /* 0x00007a80ff0677ac */ /* 0x000f220008000800 */
[----:B------:R-:W5:Y:S01]  /*6d90*/  LDCU.64 UR8, c[0x0][0x4e8] ;  /* 0x00009d00ff0877ac */ /* 0x000f620008000a00 */
[----:B------:R-:W-:Y:S02]  /*6da0*/  UISETP.NE.AND UP0, UPT, UR38, 0x7, UPT ;  /* 0x000000072600788c */ /* 0x000fe4000bf05270 */
        /* <DEDUP_REMOVED lines=211> */
[----:B------:R-:W1:Y:S01]  /*7ae0*/  LDCU.64 UR4, c[0x0][0x4b0] ;  /* 0x00009600ff0477ac */ /* 0x000e620008000a00 */
[----:B------:R-:W-:Y:S01]  /*7af0*/  HFMA2 R4, -RZ, RZ, 0, 0 ;  /* 0x00000000ff047431 */ /* 0x000fe200000001ff */
[----:B------:R-:W0:Y:S01]  /*7b00*/  LDCU UR6, c[0x0][0x4ac] ;  /* 0x00009580ff0677ac */ /* 0x000e220008000800 */
[----:B------:R-:W4:Y:S03]  /*7b10*/  LDCU.64 UR8, c[0x0][0x578] ;  /* 0x0000af00ff0877ac */ /* 0x000f260008000a00 */
[----:B-123--:R-:W-:-:S05]  /*7b20*/  IMAD.HI.U32 R3, R5, UR4, R4 ;  /* 0x0000000405037c27 */ /* 0x00efca000f8e0004 */
[----:B------:R-:W-:-:S05]  /*7b30*/  SHF.R.U32.HI R3, RZ, UR5, R3 ;  /* 0x00000005ff037c19 */ /* 0x000fca0008011603 */
[----:B------:R-:W-:-:S04]  /*7b40*/  IMAD.MOV R3, RZ, RZ, -R3 ;  /* 0x000000ffff037224 */ /* 0x000fc800078e0a03 */
[----:B0-----:R-:W-:-:S04]  /*7b50*/  IMAD R4, R3, UR6, R5 ;  /* 0x0000000603047c24 */ /* 0x001fc8000f8e0205 */
[C---:B----4-:R-:W-:Y:S02]  /*7b60*/  IMAD R19, R4.reuse, UR8, R19 ;  /* 0x0000000804137c24 */ /* 0x050fe4000f8e0213 */
[----:B------:R-:W-:-:S07]  /*7b70*/  IMAD R0, R4, UR9, R0 ;  /* 0x0000000904007c24 */ /* 0x000fce000f8e0200 */
.L_x_10951:
[----:B------:R-:W4:Y:S01]  /*7b80*/  LDCU.64 UR6, c[0x0][0x588] ;  /* 0x0000b100ff0677ac */ /* 0x000f220008000a00 */
[----:B------:R-:W-:Y:S01]  /*7b90*/  BSSY.RECONVERGENT B6, `(.L_x_10952) ;  /* 0x00000de000067945 */ /* 0x000fe20003800200 */
[----:B------:R-:W-:-:S04]  /*7ba0*/  UPRMT UR4, UR42, 0x9910, URZ ;  /* 0x000099102a047896 */ /* 0x000fc800080000ff */
[----:B------:R-:W-:Y:S01]  /*7bb0*/  UISETP.GT.AND UP0, UPT, UR4, 0x9, UPT ;  /* 0x000000090400788c */ /* 0x000fe2000bf04270 */
[----:B----4-:R-:W-:-:S05]  /*7bc0*/  IADD3 R4, P0, PT, R0, UR6, RZ ;  /* 0x0000000600047c10 */ /* 0x010fca000ff1e0ff */
        /* <DEDUP_REMOVED lines=11> */
[----:B-123--:R0:W1:Y:S01]  /*7c80*/  I2F.S16 R3, R4 ;  /* 0x0000000400037306 */ /* 0x00e0620000101400 */
[----:B------:R-:W-:Y:S05]  /*7c90*/  BRA `(.L_x_10958) ;  /* 0x0000000c00347947 */ /* 0x000fea0003800000 */
.L_x_10956:
[----:B-123--:R-:W2:Y:S02]  /*7ca0*/  LDG.E.U8 R3, desc[UR36][R4.64] ;  /* 0x0000002404037981 */ /* 0x00eea4000c1e1100 */
[----:B--2---:R-:W-:Y:S01]  /*7cb0*/  I2FP.F32.U32 R3, R3 ;  /* 0x0000000300037245 */ /* 0x004fe20000201000 */
[----:B------:R-:W-:Y:S06]  /*7cc0*/  BRA `(.L_x_10958) ;  /* 0x0000000c00287947 */ /* 0x000fec0003800000 */
.L_x_10955:
[----:B------:R-:W-:-:S09]  /*7cd0*/  UISETP.NE.AND UP0, UPT, UR4, 0x2, UPT ;  /* 0x000000020400788c */ /* 0x000fd2000bf05270 */
[----:B------:R-:W-:Y:S05]  /*7ce0*/  BRA.U !UP0, `(.L_x_10959) ;  /* 0x0000000108287547 */ /* 0x000fea000b800000 */
[----:B------:R-:W-:-:S09]  /*7cf0*/  UISETP.NE.AND UP0, UPT, UR4, 0x3, UPT ;  /* 0x000000030400788c */ /* 0x000fd2000bf05270 */
[----:B------:R-:W-:Y:S05]  /*7d00*/  BRA.U !UP0, `(.L_x_10960) ;  /* 0x0000000108147547 */ /* 0x000fea000b800000 */
[----:B------:R-:W-:-:S09]  /*7d10*/  UISETP.NE.AND UP0, UPT, UR4, 0x4, UPT ;  /* 0x000000040400788c */ /* 0x000fd2000bf05270 */
[----:B------:R-:W-:Y:S05]  /*7d20*/  BRA.U UP0, `(.L_x_10957) ;  /* 0x0000000900b47547 */ /* 0x000fea000b800000 */
[----:B------:R-:W1:Y:S02]  /*7d30*/  LDG.E.64 R4, desc[UR36][R4.64] ;  /* 0x0000002404047981 */ /* 0x000e64000c1e1b00 */
[----:B-123--:R2:W3:Y:S01]  /*7d40*/  I2F.S64 R3, R4 ;  /* 0x0000000400037312 */ /* 0x00e4e20000301400 */
[----:B------:R-:W-:Y:S05]  /*7d50*/  BRA `(.L_x_10958) ;  /* 0x0000000c00047947 */ /* 0x000fea0003800000 */
.L_x_10960:
[----:B-123--:R-:W2:Y:S02]  /*7d60*/  LDG.E R3, desc[UR36][R4.64] ;  /* 0x0000002404037981 */ /* 0x00eea4000c1e1900 */
[----:B--2---:R-:W-:Y:S01]  /*7d70*/  I2FP.F32.S32 R3, R3 ;  /* 0x0000000300037245 */ /* 0x004fe20000201400 */
[----:B------:R-:W-:Y:S06]  /*7d80*/  BRA `(.L_x_10958) ;  /* 0x0000000800f87947 */ /* 0x000fec0003800000 */
.L_x_10959:
[----:B-123--:R-:W2:Y:S02]  /*7d90*/  LDG.E.U16 R3, desc[UR36][R4.64] ;  /* 0x0000002404037981 */ /* 0x00eea4000c1e1500 */
[----:B--2---:R-:W4:Y:S01]  /*7da0*/  I2F.S16 R3, R3 ;  /* 0x0000000300037306 */ /* 0x004f220000101400 */
[----:B------:R-:W-:Y:S05]  /*7db0*/  BRA `(.L_x_10958) ;  /* 0x0000000800ec7947 */ /* 0x000fea0003800000 */
.L_x_10954:
[----:B------:R-:W-:-:S09]  /*7dc0*/  UISETP.GT.AND UP0, UPT, UR4, 0x6, UPT ;  /* 0x000000060400788c */ /* 0x000fd2000bf04270 */
[----:B------:R-:W-:Y:S05]  /*7dd0*/  BRA.U UP0, `(.L_x_10961) ;  /* 0x0000000100247547 */ /* 0x000fea000b800000 */
[----:B------:R-:W-:-:S09]  /*7de0*/  UISETP.NE.AND UP0, UPT, UR4, 0x5, UPT ;  /* 0x000000050400788c */ /* 0x000fd2000bf05270 */
[----:B------:R-:W-:Y:S05]  /*7df0*/  BRA.U !UP0, `(.L_x_10962) ;  /* 0x0000000108107547 */ /* 0x000fea000b800000 */
[----:B------:R-:W-:-:S09]  /*7e00*/  UISETP.NE.AND UP0, UPT, UR4, 0x6, UPT ;  /* 0x000000060400788c */ /* 0x000fd2000bf05270 */
[----:B------:R-:W-:Y:S05]  /*7e10*/  BRA.U UP0, `(.L_x_10957) ;  /* 0x0000000900787547 */ /* 0x000fea000b800000 */
[----:B-123--:R0:W5:Y:S01]  /*7e20*/  LDG.E R3, desc[UR36][R4.64] ;  /* 0x0000002404037981 */ /* 0x00e162000c1e1900 */
[----:B------:R-:W-:Y:S05]  /*7e30*/  BRA `(.L_x_10958) ;  /* 0x0000000800cc7947 */ /* 0x000fea0003800000 */
.L_x_10962:
[----:B-123--:R-:W2:Y:S02]  /*7e40*/  LDG.E.U16 R3, desc[UR36][R4.64] ;  /* 0x0000002404037981 */ /* 0x00eea4000c1e1500 */
[----:B--2---:R-:W-:Y:S01]  /*7e50*/  HADD2.F32 R3, -RZ, R3.H0_H0 ;  /* 0x20000003ff037230 */ /* 0x004fe20000004100 */
[----:B------:R-:W-:Y:S06]  /*7e60*/  BRA `(.L_x_10958) ;  /* 0x0000000800c07947 */ /* 0x000fec0003800000 */
.L_x_10961:
[----:B------:R-:W-:-:S09]  /*7e70*/  UISETP.NE.AND UP0, UPT, UR4, 0x7, UPT ;  /* 0x000000070400788c */ /* 0x000fd2000bf05270 */
[----:B------:R-:W-:Y:S05]  /*7e80*/  BRA.U !UP0, `(.L_x_10963) ;  /* 0x0000000108247547 */ /* 0x000fea000b800000 */
[----:B------:R-:W-:-:S09]  /*7e90*/  UISETP.NE.AND UP0, UPT, UR4, 0x8, UPT ;  /* 0x000000080400788c */ /* 0x000fd2000bf05270 */
[----:B------:R-:W-:Y:S05]  /*7ea0*/  BRA.U !UP0, `(.L_x_10964) ;  /* 0x0000000108107547 */ /* 0x000fea000b800000 */
[----:B------:R-:W-:-:S09]  /*7eb0*/  UISETP.NE.AND UP0, UPT, UR4, 0x9, UPT ;  /* 0x000000090400788c */ /* 0x000fd2000bf05270 */
[----:B------:R-:W-:Y:S05]  /*7ec0*/  BRA.U UP0, `(.L_x_10957) ;  /* 0x00000009004c7547 */ /* 0x000fea000b800000 */
[----:B-123--:R0:W5:Y:S01]  /*7ed0*/  LDG.E R3, desc[UR36][R4.64] ;  /* 0x0000002404037981 */ /* 0x00e162000c1e1900 */
[----:B------:R-:W-:Y:S05]  /*7ee0*/  BRA `(.L_x_10958) ;  /* 0x0000000800a07947 */ /* 0x000fea0003800000 */
.L_x_10964:
[----:B-123--:R-:W2:Y:S02]  /*7ef0*/  LDG.E.U16 R3, desc[UR36][R4.64] ;  /* 0x0000002404037981 */ /* 0x00eea4000c1e1500 */
[----:B--2---:R-:W-:Y:S01]  /*7f00*/  HADD2.F32 R3, -RZ, R3.H0_H0 ;  /* 0x20000003ff037230 */ /* 0x004fe20000004100 */
[----:B------:R-:W-:Y:S06]  /*7f10*/  BRA `(.L_x_10958) ;  /* 0x0000000800947947 */ /* 0x000fec0003800000 */
.L_x_10963:
[----:B------:R-:W1:Y:S01]  /*7f20*/  LDG.E.64 R4, desc[UR36][R4.64] ;  /* 0x0000002404047981 */ /* 0x000e62000c1e1b00 */
[----:B------:R-:W-:Y:S01]  /*7f30*/  UMOV UR4, 0xf0000000 ;  /* 0xf000000000047882 */ /* 0x000fe20000000000 */
[----:B------:R-:W-:Y:S01]  /*7f40*/  UMOV UR5, 0x380fffff ;  /* 0x380fffff00057882 */ /* 0x000fe20000000000 */
[----:B-123--:R-:W0:Y:S01]  /*7f50*/  F2F.F32.F64 R3, R4 ;  /* 0x0000000400037310 */ /* 0x00ee220000301000 */
[----:B------:R-:W-:-:S14]  /*7f60*/  DSETP.GEU.AND P0, PT, |R4|, UR4, PT ;  /* 0x0000000404007e2a */ /* 0x000fdc000bf0e200 */
[----:B0-----:R-:W-:Y:S01]  /*7f70*/  @!P0 FMUL R3, R3, 1.175494350822287508e-38 ;  /* 0x0080000003038820 */ /* 0x001fe20000400000 */
[----:B------:R-:W-:Y:S06]  /*7f80*/  BRA `(.L_x_10958) ;  /* 0x0000000800787947 */ /* 0x000fec0003800000 */
.L_x_10953:
        /* <DEDUP_REMOVED lines=10> */
[----:B-123--:R-:W-:Y:S01]  /*8030*/  FSEL R3, RZ, 1, !P0 ;  /* 0x3f800000ff037808 */ /* 0x00efe20004000000 */
[----:B------:R-:W-:Y:S08]  /*8040*/  BRA `(.L_x_10958) ;  /* 0x0000000800487947 */ /* 0x000ff00003800000 */
.L_x_10967:
[----:B------:R-:W1:Y:S01]  /*8050*/  LDG.E.64 R4, desc[UR36][R4.64] ;  /* 0x0000002404047981 */ /* 0x000e62000c1e1b00 */
[----:B------:R-:W-:Y:S01]  /*8060*/  UMOV UR4, 0xf0000000 ;  /* 0xf000000000047882 */ /* 0x000fe20000000000 */
[----:B------:R-:W-:Y:S01]  /*8070*/  UMOV UR5, 0x380fffff ;  /* 0x380fffff00057882 */ /* 0x000fe20000000000 */
[----:B-123--:R-:W0:Y:S01]  /*8080*/  F2F.F32.F64 R3, R4 ;  /* 0x0000000400037310 */ /* 0x00ee220000301000 */
[----:B------:R-:W-:-:S14]  /*8090*/  DSETP.GEU.AND P0, PT, |R4|, UR4, PT ;  /* 0x0000000404007e2a */ /* 0x000fdc000bf0e200 */
[----:B0-----:R-:W-:Y:S01]  /*80a0*/  @!P0 FMUL R3, R3, 1.175494350822287508e-38 ;  /* 0x0080000003038820 */ /* 0x001fe20000400000 */
[----:B------:R-:W-:Y:S06]  /*80b0*/  BRA `(.L_x_10958) ;  /* 0x00000008002c7947 */ /* 0x000fec0003800000 */
.L_x_10966:
[----:B------:R-:W-:-:S09]  /*80c0*/  UISETP.NE.AND UP0, UPT, UR4, 0xf, UPT ;  /* 0x0000000f0400788c */ /* 0x000fd2000bf05270 */
[----:B------:R-:W-:Y:S05]  /*80d0*/  BRA.U !UP0, `(.L_x_10968) ;  /* 0x0000000108907547 */ /* 0x000fea000b800000 */
[----:B------:R-:W-:-:S09]  /*80e0*/  UISETP.NE.AND UP0, UPT, UR4, 0x17, UPT ;  /* 0x000000170400788c */ /* 0x000fd2000bf05270 */
[----:B------:R-:W-:Y:S05]  /*80f0*/  BRA.U !UP0, `(.L_x_10969) ;  /* 0x0000000108547547 */ /* 0x000fea000b800000 */
[----:B------:R-:W-:-:S09]  /*8100*/  UISETP.NE.AND UP0, UPT, UR4, 0x18, UPT ;  /* 0x000000180400788c */ /* 0x000fd2000bf05270 */
[----:B------:R-:W-:Y:S05]  /*8110*/  BRA.U UP0, `(.L_x_10957) ;  /* 0x0000000500b87547 */ /* 0x000fea000b800000 */
[----:B-123--:R-:W2:Y:S01]  /*8120*/  LDG.E.U8 R3, desc[UR36][R4.64] ;  /* 0x0000002404037981 */ /* 0x00eea2000c1e1100 */
        /* <DEDUP_REMOVED lines=18> */
.L_x_10969:
[----:B------:R-:W4:Y:S02]  /*8250*/  LDG.E.U8 R4, desc[UR36][R4.64] ;  /* 0x0000002404047981 */ /* 0x000f24000c1e1100 */
[C---:B----4-:R-:W-:Y:S02]  /*8260*/  IMAD.SHL.U32 R0, R4.reuse, 0x2000000, RZ ;  /* 0x0200000004007824 */ /* 0x050fe400078e00ff */
[----:B------:R-:W-:-:S03]  /*8270*/  IMAD.SHL.U32 R6, R4, 0x100, RZ ;  /* 0x0000010004067824 */ /* 0x000fc600078e00ff */
[----:B------:R-:W-:-:S13]  /*8280*/  ISETP.GE.U32.AND P0, PT, R0, 0x8000000, PT ;  /* 0x080000000000780c */ /* 0x000fda0003f06070 */
[----:B-123--:R-:W-:Y:S02]  /*8290*/  @!P0 LOP3.LUT R3, R6, 0x7f00, RZ, 0xc0, !PT ;  /* 0x00007f0006038812 */ /* 0x00efe400078ec0ff */
        /* <DEDUP_REMOVED lines=8> */
.L_x_10968:
[----:B-123--:R-:W2:Y:S02]  /*8320*/  LDG.E.U16 R3, desc[UR36][R4.64] ;  /* 0x0000002404037981 */ /* 0x00eea4000c1e1500 */
[----:B--2---:R-:W-:Y:S01]  /*8330*/  IMAD.U32 R3, R3, 0x10000, RZ ;  /* 0x0001000003037824 */ /* 0x004fe200078e00ff */
[----:B------:R-:W-:Y:S06]  /*8340*/  BRA `(.L_x_10958) ;  /* 0x0000000400887947 */ /* 0x000fec0003800000 */
.L_x_10965:
        /* <DEDUP_REMOVED lines=8> */
[----:B-123--:R-:W2:Y:S02]  /*83d0*/  LDG.E.U16 R3, desc[UR36][R4.64] ;  /* 0x0000002404037981 */ /* 0x00eea4000c1e1500 */
[----:B--2---:R-:W-:Y:S01]  /*83e0*/  I2FP.F32.U32 R3, R3 ;  /* 0x0000000300037245 */ /* 0x004fe20000201000 */
[----:B------:R-:W-:Y:S06]  /*83f0*/  BRA `(.L_x_10958) ;  /* 0x00000004005c7947 */ /* 0x000fec0003800000 */
.L_x_10972:
[----:B------:R-:W4:Y:S01]  /*8400*/  LDG.E.U8 R4, desc[UR36][R4.64] ;  /* 0x0000002404047981 */ /* 0x000f22000c1e1100 */
[----:B-123--:R-:W-:Y:S01]  /*8410*/  IMAD.MOV.U32 R3, RZ, RZ, RZ ;  /* 0x000000ffff037224 */ /* 0x00efe200078e00ff */
[----:B----4-:R-:W-:-:S13]  /*8420*/  ISETP.NE.AND P0, PT, R4, RZ, PT ;  /* 0x000000ff0400720c */ /* 0x010fda0003f05270 */
        /* <DEDUP_REMOVED lines=17> */
.L_x_10974:
[----:B------:R-:W-:Y:S05]  /*8540*/  BSYNC.RECONVERGENT B0 ;  /* 0x0000000000007941 */ /* 0x000fea0003800200 */
.L_x_10973:
[----:B------:R-:W-:Y:S02]  /*8550*/  SHF.L.U32 R0, R0, 0x14, RZ ;  /* 0x0000001400007819 */ /* 0x000fe400000006ff */
[----:B------:R-:W-:-:S04]  /*8560*/  LEA R3, R3, 0x3b800000, 0x17 ;  /* 0x3b80000003037811 */ /* 0x000fc800078eb8ff */
[----:B------:R-:W-:Y:S01]  /*8570*/  LOP3.LUT R3, R3, R0, R7, 0xfe, !PT ;  /* 0x0000000003037212 */ /* 0x000fe200078efe07 */
[----:B------:R-:W-:Y:S06]  /*8580*/  BRA `(.L_x_10958) ;  /* 0x0000000000f87947 */ /* 0x000fec0003800000 */
.L_x_10971:
[----:B------:R-:W4:Y:S01]  /*8590*/  LDG.E.U8 R4, desc[UR36][R4.64] ;  /* 0x0000002404047981 */ /* 0x000f22000c1e1100 */
[----:B-123--:R-:W-:Y:S01]  /*85a0*/  IMAD.MOV.U32 R3, RZ, RZ, RZ ;  /* 0x000000ffff037224 */ /* 0x00efe200078e00ff */
        /* <DEDUP_REMOVED lines=18> */
.L_x_10976:
[----:B------:R-:W-:Y:S05]  /*86d0*/  BSYNC.RECONVERGENT B0 ;  /* 0x0000000000007941 */ /* 0x000fea0003800200 */
.L_x_10975:
[----:B------:R-:W-:Y:S01]  /*86e0*/  IMAD.SHL.U32 R0, R0, 0x200000, RZ ;  /* 0x0020000000007824 */ /* 0x000fe200078e00ff */
[----:B------:R-:W-:-:S04]  /*86f0*/  LEA R3, R3, 0x37800000, 0x17 ;  /* 0x3780000003037811 */ /* 0x000fc800078eb8ff */
[----:B------:R-:W-:Y:S01]  /*8700*/  LOP3.LUT R3, R3, R0, R7, 0xfe, !PT ;  /* 0x0000000003037212 */ /* 0x000fe200078efe07 */
[----:B------:R-:W-:Y:S06]  /*8710*/  BRA `(.L_x_10958) ;  /* 0x0000000000947947 */ /* 0x000fec0003800000 */
.L_x_10970:
[----:B------:R-:W-:-:S09]  /*8720*/  UISETP.NE.AND UP0, UPT, UR4, 0x1c, UPT ;  /* 0x0000001c0400788c */ /* 0x000fd2000bf05270 */
[----:B------:R-:W-:Y:S05]  /*8730*/  BRA.U !UP0, `(.L_x_10977) ;  /* 0x0000000108847547 */ /* 0x000fea000b800000 */
[----:B------:R-:W-:-:S09]  /*8740*/  UISETP.NE.AND UP0, UPT, UR4, 0x1d, UPT ;  /* 0x0000001d0400788c */ /* 0x000fd2000bf05270 */
[----:B------:R-:W-:Y:S05]  /*8750*/  BRA.U !UP0, `(.L_x_10978) ;  /* 0x0000000108707547 */ /* 0x000fea000b800000 */
[----:B------:R-:W-:-:S09]  /*8760*/  UISETP.NE.AND UP0, UPT, UR4, 0x2c, UPT ;  /* 0x0000002c0400788c */ /* 0x000fd2000bf05270 */
[----:B------:R-:W-:Y:S05]  /*8770*/  BRA.U UP0, `(.L_x_10957) ;  /* 0x0000000100207547 */ /* 0x000fea000b800000 */
[----:B------:R-:W4:Y:S01]  /*8780*/  LDG.E.U8 R4, desc[UR36][R4.64] ;  /* 0x0000002404047981 */ /* 0x000f22000c1e1100 */
[----:B-123--:R-:W-:Y:S01]  /*8790*/  HFMA2 R3, -RZ, RZ, 3.814697265625e-06, 0 ;  /* 0x00400000ff037431 */ /* 0x00efe200000001ff */
[----:B----4-:R-:W-:-:S13]  /*87a0*/  ISETP.NE.AND P0, PT, R4, RZ, PT ;  /* 0x000000ff0400720c */ /* 0x010fda0003f05270 */
[----:B------:R-:W-:Y:S05]  /*87b0*/  @!P0 BRA `(.L_x_10958) ;  /* 0x00000000006c8947 */ /* 0x000fea0003800000 */
[----:B------:R-:W-:-:S13]  /*87c0*/  ISETP.NE.AND P0, PT, R4, 0xff, PT ;  /* 0x000000ff0400780c */ /* 0x000fda0003f05270 */
[----:B------:R-:W-:Y:S02]  /*87d0*/  @!P0 IMAD.MOV.U32 R3, RZ, RZ, 0x7f800001 ;  /* 0x7f800001ff038424 */ /* 0x000fe400078e00ff */
[----:B------:R-:W-:Y:S01]  /*87e0*/  @P0 IMAD.SHL.U32 R3, R4, 0x800000, RZ ;  /* 0x0080000004030824 */ /* 0x000fe200078e00ff */
[----:B------:R-:W-:Y:S06]  /*87f0*/  BRA `(.L_x_10958) ;  /* 0x00000000005c7947 */ /* 0x000fec0003800000 */
.L_x_10957:
[----:B------:R-:W-:Y:S01]  /*8800*/  MOV R14, 0x0 ;  /* 0x00000000000e7802 */ /* 0x000fe20000000f00 */
[----:B------:R-:W0:Y:S01]  /*8810*/  LDCU.64 UR4, c[0x4][0x178] ;  /* 0x01002f00ff0477ac */ /* 0x000e220008000a00 */
[----:B-123--:R-:W-:Y:S02]  /*8820*/  HFMA2 R8, -RZ, RZ, 0, 4.64916229248046875e-06 ;  /* 0x0000004eff087431 */ /* 0x00efe400000001ff */
        /* <DEDUP_REMOVED lines=13> */
.L_x_10979:
[----:B------:R-:W-:Y:S01]  /*8900*/  MOV R3, RZ ;  /* 0x000000ff00037202 */ /* 0x000fe20000000f00 */
[----:B------:R-:W-:Y:S06]  /*8910*/  BRA `(.L_x_10958) ;  /* 0x0000000000147947 */ /* 0x000fec0003800000 */
.L_x_10978:
[----:B------:R-:W1:Y:S02]  /*8920*/  LDG.E.64 R4, desc[UR36][R4.64] ;  /* 0x0000002404047981 */ /* 0x000e64000c1e1b00 */
[----:B-123--:R0:W1:Y:S01]  /*8930*/  I2F.U64 R3, R4 ;  /* 0x0000000400037312 */ /* 0x00e0620000301000 */
[----:B------:R-:W-:Y:S05]  /*8940*/  BRA `(.L_x_10958) ;  /* 0x0000000000087947 */ /* 0x000fea0003800000 */
.L_x_10977:
[----:B-123--:R-:W2:Y:S02]  /*8950*/  LDG.E R3, desc[UR36][R4.64] ;  /* 0x0000002404037981 */ /* 0x00eea4000c1e1900 */
[----:B--2---:R-:W-:-:S07]  /*8960*/  I2FP.F32.U32 R3, R3 ;  /* 0x0000000300037245 */ /* 0x004fce0000201000 */
.L_x_10958:
[----:B------:R-:W-:Y:S05]  /*8970*/  BSYNC.RECONVERGENT B6 ;  /* 0x0000000000067941 */ /* 0x000fea0003800200 */
.L_x_10952:
[----:B-1-345:R-:W-:Y:S01]  /*8980*/  FSETP.GEU.FTZ.AND P0, PT, R18, |R3|, PT ;  /* 0x400000031200720b */ /* 0x03afe20003f1e000 */
[----:B------:R-:W-:Y:S01]  /*8990*/  BSSY.RECONVERGENT B0, `(.L_x_10980) ;  /* 0x000003e000007945 */ /* 0x000fe20003800200 */
[----:B------:R-:W-:-:S11]  /*89a0*/  IMAD.MOV.U32 R0, RZ, RZ, R18 ;  /* 0x000000ffff007224 */ /* 0x000fd600078e0012 */
[----:B------:R-:W-:Y:S05]  /*89b0*/  @!P0 BRA `(.L_x_10981) ;  /* 0x0000000000ec8947 */ /* 0x000fea0003800000 */
[----:B0-2---:R-:W-:-:S05]  /*89c0*/  FMUL.FTZ R5, |R3|, 8388608 ;  /* 0x4b00000003057820 */ /* 0x005fca0000410200 */
        /* <DEDUP_REMOVED lines=22> */
.L_x_10985:
[----:B------:R-:W-:Y:S01]  /*8b30*/  FSETP.GEU.FTZ.AND P0, PT, R4, -R9, PT ;  /* 0x800000090400720b */ /* 0x000fe20003f1e000 */
[----:B------:R-:W-:-:S12]  /*8b40*/  FADD.FTZ R7, R7, -1 ;  /* 0xbf80000007077421 */ /* 0x000fd80000010000 */
[----:B------:R-:W-:-:S07]  /*8b50*/  @!P0 FADD.FTZ R7, R7, -1 ;  /* 0xbf80000007078421 */ /* 0x000fce0000010000 */
.L_x_10984:
[----:B------:R-:W-:Y:S05]  /*8b60*/  BSYNC.RECONVERGENT B1 ;  /* 0x0000000000017941 */ /* 0x000fea0003800200 */
.L_x_10983:
[----:B------:R-:W-:Y:S01]  /*8b70*/  FFMA.FTZ R0, -R9, R7, R18 ;  /* 0x0000000709007223 */ /* 0x000fe20000010112 */
[----:B------:R-:W-:Y:S06]  /*8b80*/  BRA `(.L_x_10981) ;  /* 0x0000000000787947 */ /* 0x000fec0003800000 */
.L_x_10982:
[----:B------:R-:W-:Y:S01]  /*8b90*/  LOP3.LUT R7, R5, 0xff800000, RZ, 0xc0, !PT ;  /* 0xff80000005077812 */ /* 0x000fe200078ec0ff */
[----:B------:R-:W-:Y:S01]  /*8ba0*/  BSSY.RECONVERGENT B1, `(.L_x_10986) ;  /* 0x000001a000017945 */ /* 0x000fe20003800200 */
[----:B------:R-:W-:Y:S02]  /*8bb0*/  ISETP.GT.U32.AND P2, PT, R18, 0x7f7fffff, PT ;  /* 0x7f7fffff1200780c */ /* 0x000fe40003f44070 */
[----:B------:R-:W-:Y:S01]  /*8bc0*/  FSETP.GT.FTZ.AND P1, PT, |R3|, RZ, PT ;  /* 0x000000ff0300720b */ /* 0x000fe20003f34200 */
[----:B------:R-:W-:-:S05]  /*8bd0*/  IMAD.IADD R0, R16, 0x1, -R7 ;  /* 0x0000000110007824 */ /* 0x000fca00078e0a07 */
[----:B------:R-:W-:Y:S02]  /*8be0*/  LOP3.LUT P0, R4, R0, 0xff800000, RZ, 0xc0, !PT ;  /* 0xff80000000047812 */ /* 0x000fe4000780c0ff */
[----:B------:R-:W-:-:S04]  /*8bf0*/  FSEL R0, R7, +QNAN , !P2 ;  /* 0x7fffffff07007808 */ /* 0x000fc80005000000 */
[----:B------:R-:W-:Y:S02]  /*8c00*/  FSEL R7, R0, +QNAN , P1 ;  /* 0x7fffffff00077808 */ /* 0x000fe40000800000 */
[----:B------:R-:W-:-:S05]  /*8c10*/  MOV R0, R2 ;  /* 0x0000000200007202 */ /* 0x000fca0000000f00 */
[----:B------:R-:W-:Y:S05]  /*8c20*/  @!P0 BRA `(.L_x_10987) ;  /* 0x0000000000448947 */ /* 0x000fea0003800000 */
[----:B------:R-:W-:-:S04]  /*8c30*/  LOP3.LUT R0, R5, 0x7fffff, RZ, 0xc0, !PT ;  /* 0x007fffff05007812 */ /* 0x000fc800078ec0ff */
[----:B------:R-:W-:Y:S01]  /*8c40*/  LOP3.LUT R9, R0, 0x3f800000, RZ, 0xfc, !PT ;  /* 0x3f80000000097812 */ /* 0x000fe200078efcff */
[----:B------:R-:W-:-:S03]  /*8c50*/  IMAD.MOV.U32 R0, RZ, RZ, R2 ;  /* 0x000000ffff007224 */ /* 0x000fc600078e0002 */
[----:B------:R0:W1:Y:S04]  /*8c60*/  MUFU.RCP R8, R9 ;  /* 0x0000000900087308 */ /* 0x0000680000001000 */
.L_x_10988:
        /* <DEDUP_REMOVED lines=13> */
.L_x_10987:
[----:B------:R-:W-:Y:S05]  /*8d40*/  BSYNC.RECONVERGENT B1 ;  /* 0x0000000000017941 */ /* 0x000fea0003800200 */
.L_x_10986:
[----:B------:R-:W-:-:S04]  /*8d50*/  FMUL.FTZ R0, R0, 1.1920928955078125e-07 ;  /* 0x3400000000007820 */ /* 0x000fc80000410000 */
[----:B------:R-:W-:-:S07]  /*8d60*/  FMUL.FTZ R0, R7, R0 ;  /* 0x0000000007007220 */ /* 0x000fce0000410000 */
.L_x_10981:
[----:B------:R-:W-:Y:S05]  /*8d70*/  BSYNC.RECONVERGENT B0 ;  /* 0x0000000000007941 */ /* 0x000fea0003800200 */
.L_x_10980:
[----:B------:R-:W1:Y:S01]  /*8d80*/  LDC R3, c[0x0][0x594] ;  /* 0x00016500ff037b82 */ /* 0x000e620000000800 */
[----:B------:R-:W3:Y:S01]  /*8d90*/  LDCU.64 UR6, c[0x0][0x580] ;  /* 0x0000b000ff0677ac */ /* 0x000ee20008000a00 */
[----:B------:R-:W-:Y:S01]  /*8da0*/  FSETP.NAN.FTZ.AND P0, PT, |R0|, |R0|, PT ;  /* 0x400000000000720b */ /* 0x000fe20003f18200 */
[----:B------:R-:W-:-:S04]  /*8db0*/  UPRMT UR4, UR40, 0x9910, URZ ;  /* 0x0000991028047896 */ /* 0x000fc800080000ff */
[----:B------:R-:W-:Y:S01]  /*8dc0*/  UISETP.GT.AND UP0, UPT, UR4, 0x9, UPT ;  /* 0x000000090400788c */ /* 0x000fe2000bf04270 */
[----:B---3--:R-:W-:Y:S02]  /*8dd0*/  IADD3 R8, P1, PT, R19, UR6, RZ ;  /* 0x0000000613087c10 */ /* 0x008fe4000ff3e0ff */
[----:B-1----:R-:W-:-:S03]  /*8de0*/  LOP3.LUT R3, R0, 0x80000000, R3, 0xb8, !PT ;  /* 0x8000000000037812 */ /* 0x002fc600078eb803 */
[----:B0-----:R-:W-:Y:S01]  /*8df0*/  IMAD.X R9, RZ, RZ, UR7, P1 ;  /* 0x00000007ff097e24 */ /* 0x001fe200088e06ff */
[----:B--2---:R-:W-:Y:S02]  /*8e00*/  FSEL R4, R0, R3, P0 ;  /* 0x0000000300047208 */ /* 0x004fe40000000000 */
        /* <DEDUP_REMOVED lines=12> */
.L_x_10992:
[----:B------:R-:W0:Y:S02]  /*8ed0*/  F2I.S64.TRUNC R4, R4 ;  /* 0x0000000400047311 */ /* 0x000e24000020d900 */
[----:B0-----:R-:W-:-:S05]  /*8ee0*/  IMAD.MOV.U32 R3, RZ, RZ, R4 ;  /* 0x000000ffff037224 */ /* 0x001fca00078e0004 */
[----:B------:R0:W-:Y:S01]  /*8ef0*/  STG.E.U8 desc[UR36][R8.64], R3 ;  /* 0x0000000308007986 */ /* 0x0001e2000c101124 */
[----:B------:R-:W-:Y:S05]  /*8f00*/  BRA `(.L_x_10994) ;  /* 0x0000000c00287947 */ /* 0x000fea0003800000 */
.L_x_10991:
        /* <DEDUP_REMOVED lines=9> */
.L_x_10996:
[----:B------:R-:W0:Y:S02]  /*8fa0*/  F2I.FTZ.TRUNC.NTZ R3, R4 ;  /* 0x0000000400037305 */ /* 0x000e24000021f100 */
[----:B0-----:R0:W-:Y:S01]  /*8fb0*/  STG.E desc[UR36][R8.64], R3 ;  /* 0x0000000308007986 */ /* 0x0011e2000c101924 */
[----:B------:R-:W-:Y:S05]  /*8fc0*/  BRA `(.L_x_10994) ;  /* 0x0000000800f87947 */ /* 0x000fea0003800000 */
.L_x_10995:
[----:B------:R-:W0:Y:S02]  /*8fd0*/  F2I.FTZ.TRUNC.NTZ R3, R4 ;  /* 0x0000000400037305 */ /* 0x000e24000021f100 */
[----:B0-----:R0:W-:Y:S01]  /*8fe0*/  STG.E.U16 desc[UR36][R8.64], R3 ;  /* 0x0000000308007986 */ /* 0x0011e2000c101524 */
[----:B------:R-:W-:Y:S05]  /*8ff0*/  BRA `(.L_x_10994) ;  /* 0x0000000800ec7947 */ /* 0x000fea0003800000 */
.L_x_10990:
        /* <DEDUP_REMOVED lines=8> */
.L_x_10998:
[----:B------:R-:W-:-:S05]  /*9080*/  F2FP.F16.F32.PACK_AB R4, RZ, R4 ;  /* 0x00000004ff04723e */ /* 0x000fca00000000ff */
[----:B------:R0:W-:Y:S01]  /*9090*/  STG.E.U16 desc[UR36][R8.64], R4 ;  /* 0x0000000408007986 */ /* 0x0001e2000c101524 */
[----:B------:R-:W-:Y:S05]  /*90a0*/  BRA `(.L_x_10994) ;  /* 0x0000000800c07947 */ /* 0x000fea0003800000 */
.L_x_10997:
[----:B------:R-:W-:-:S09]  /*90b0*/  UISETP.NE.AND UP0, UPT, UR4, 0x7, UPT ;  /* 0x000000070400788c */ /* 0x000fd2000bf05270 */
[----:B------:R-:W-:Y:S05]  /*90c0*/  BRA.U !UP0, `(.L_x_10999) ;  /* 0x00000001082c7547 */ /* 0x000fea000b800000 */
[----:B------:R-:W-:-:S09]  /*90d0*/  UISETP.NE.AND UP0, UPT, UR4, 0x8, UPT ;  /* 0x000000080400788c */ /* 0x000fd2000bf05270 */
[----:B------:R-:W-:Y:S05]  /*90e0*/  BRA.U !UP0, `(.L_x_11000) ;  /* 0x0000000108147547 */ /* 0x000fea000b800000 */
[----:B------:R-:W-:-:S09]  /*90f0*/  UISETP.NE.AND UP0, UPT, UR4, 0x9, UPT ;  /* 0x000000090400788c */ /* 0x000fd2000bf05270 */
[----:B------:R-:W-:Y:S05]  /*9100*/  BRA.U UP0, `(.L_x_10993) ;  /* 0x0000000500d07547 */ /* 0x000fea000b800000 */
[----:B------:R-:W-:-:S05]  /*9110*/  HFMA2 R5, -RZ, RZ, 0, 0 ;  /* 0x00000000ff057431 */ /* 0x000fca00000001ff */
[----:B------:R0:W-:Y:S01]  /*9120*/  STG.E.64 desc[UR36][R8.64], R4 ;  /* 0x0000000408007986 */ /* 0x0001e2000c101b24 */
[----:B------:R-:W-:Y:S05]  /*9130*/  BRA `(.L_x_10994) ;  /* 0x00000008009c7947 */ /* 0x000fea0003800000 */
.L_x_11000:
[----:B------:R-:W-:-:S04]  /*9140*/  F2FP.F16.F32.PACK_AB R3, RZ, R4 ;  /* 0x00000004ff03723e */ /* 0x000fc800000000ff */
[----:B------:R-:W-:-:S05]  /*9150*/  PRMT R3, R3, 0x5410, RZ ;  /* 0x0000541003037816 */ /* 0x000fca00000000ff */
[----:B------:R0:W-:Y:S01]  /*9160*/  STG.E desc[UR36][R8.64], R3 ;  /* 0x0000000308007986 */ /* 0x0001e2000c101924 */
[----:B------:R-:W-:Y:S05]  /*9170*/  BRA `(.L_x_10994) ;  /* 0x00000008008c7947 */ /* 0x000fea0003800000 */
.L_x_10999:
[----:B------:R-:W-:-:S06]  /*9180*/  FMUL.FTZ R4, R4, 1 ;  /* 0x3f80000004047820 */ /* 0x000fcc0000410000 */
[----:B------:R-:W0:Y:S02]  /*9190*/  F2F.F64.F32 R4, R4 ;  /* 0x0000000400047310 */ /* 0x000e240000201800 */
[----:B0-----:R0:W-:Y:S01]  /*91a0*/  STG.E.64 desc[UR36][R8.64], R4 ;  /* 0x0000000408007986 */ /* 0x0011e2000c101b24 */
[----:B------:R-:W-:Y:S05]  /*91b0*/  BRA `(.L_x_10994) ;  /* 0x00000008007c7947 */ /* 0x000fea0003800000 */
.L_x_10989:
        /* <DEDUP_REMOVED lines=13> */
.L_x_11004:
        /* <DEDUP_REMOVED lines=16> */
.L_x_11007:
[----:B------:R-:W-:-:S04]  /*9390*/  SHF.R.U32.HI R4, RZ, 0x18, R4 ;  /* 0x00000018ff047819 */ /* 0x000fc80000011604 */
[----:B------:R-:W-:-:S04]  /*93a0*/  LOP3.LUT R3, R3, 0x80, R4, 0xf8, !PT ;  /* 0x0000008003037812 */ /* 0x000fc800078ef804 */
[----:B------:R-:W-:-:S07]  /*93b0*/  PRMT R0, R3, 0x7610, R0 ;  /* 0x0000761003007816 */ /* 0x000fce0000000000 */
.L_x_11006:
[----:B------:R-:W-:Y:S05]  /*93c0*/  BSYNC.RECONVERGENT B0 ;  /* 0x0000000000007941 */ /* 0x000fea0003800200 */
.L_x_11005:
[----:B------:R0:W-:Y:S01]  /*93d0*/  STG.E.U8 desc[UR36][R8.64], R0 ;  /* 0x0000000008007986 */ /* 0x0001e2000c101124 */
[----:B------:R-:W-:Y:S05]  /*93e0*/  BRA `(.L_x_10994) ;  /* 0x0000000400f07947 */ /* 0x000fea0003800000 */
.L_x_11003:
        /* <DEDUP_REMOVED lines=16> */
.L_x_11010:
[----:B------:R-:W-:-:S04]  /*94f0*/  SHF.R.U32.HI R4, RZ, 0x18, R4 ;  /* 0x00000018ff047819 */ /* 0x000fc80000011604 */
[----:B------:R-:W-:-:S04]  /*9500*/  LOP3.LUT R3, R3, 0x80, R4, 0xf8, !PT ;  /* 0x0000008003037812 */ /* 0x000fc800078ef804 */
[----:B------:R-:W-:-:S07]  /*9510*/  PRMT R0, R3, 0x7610, R0 ;  /* 0x0000761003007816 */ /* 0x000fce0000000000 */
.L_x_11009:
[----:B------:R-:W-:Y:S05]  /*9520*/  BSYNC.RECONVERGENT B0 ;  /* 0x0000000000007941 */ /* 0x000fea0003800200 */
.L_x_11008:
[----:B------:R0:W-:Y:S01]  /*9530*/  STG.E.U8 desc[UR36][R8.64], R0 ;  /* 0x0000000008007986 */ /* 0x0001e2000c101124 */
[----:B------:R-:W-:Y:S05]  /*9540*/  BRA `(.L_x_10994) ;  /* 0x0000000400987947 */ /* 0x000fea0003800000 */
.L_x_11002:
        /* <DEDUP_REMOVED lines=21> */
.L_x_11012:
[----:B------:R-:W0:Y:S02]  /*96a0*/  F2I.U64.TRUNC R4, R4 ;  /* 0x0000000400047311 */ /* 0x000e24000020d800 */
[----:B0-----:R0:W-:Y:S01]  /*96b0*/  STG.E.64 desc[UR36][R8.64], R4 ;  /* 0x0000000408007986 */ /* 0x0011e2000c101b24 */
[----:B------:R-:W-:Y:S05]  /*96c0*/  BRA `(.L_x_10994) ;  /* 0x0000000400387947 */ /* 0x000fea0003800000 */
.L_x_11011:
[----:B------:R-:W0:Y:S02]  /*96d0*/  F2I.FTZ.U32.TRUNC.NTZ R3, R4 ;  /* 0x0000000400037305 */ /* 0x000e24000021f000 */
[----:B0-----:R0:W-:Y:S01]  /*96e0*/  STG.E desc[UR36][R8.64], R3 ;  /* 0x0000000308007986 */ /* 0x0011e2000c101924 */
[----:B------:R-:W-:Y:S05]  /*96f0*/  BRA `(.L_x_10994) ;  /* 0x00000004002c7947 */ /* 0x000fea0003800000 */
.L_x_11001:
        /* <DEDUP_REMOVED lines=10> */
.L_x_11014:
[----:B------:R-:W-:Y:S01]  /*97a0*/  FMUL.FTZ R4, R4, 1 ;  /* 0x3f80000004047820 */ /* 0x000fe20000410000 */
[----:B------:R-:W-:-:S05]  /*97b0*/  CS2R R6, SRZ ;  /* 0x0000000000067805 */ /* 0x000fca000001ff00 */
[----:B------:R-:W0:Y:S02]  /*97c0*/  F2F.F64.F32 R4, R4 ;  /* 0x0000000400047310 */ /* 0x000e240000201800 */
[----:B0-----:R4:W-:Y:S01]  /*97d0*/  STG.E.128 desc[UR36][R8.64], R4 ;  /* 0x0000000408007986 */ /* 0x0019e2000c101d24 */
[----:B------:R-:W-:Y:S05]  /*97e0*/  BRA `(.L_x_10994) ;  /* 0x0000000000f07947 */ /* 0x000fea0003800000 */
.L_x_11013:
[----:B------:R-:W-:-:S09]  /*97f0*/  UISETP.NE.AND UP0, UPT, UR4, 0xf, UPT ;  /* 0x0000000f0400788c */ /* 0x000fd2000bf05270 */
[----:B------:R-:W-:Y:S05]  /*9800*/  BRA.U !UP0, `(.L_x_11015) ;  /* 0x0000000108e07547 */ /* 0x000fea000b800000 */
[----:B------:R-:W-:-:S09]  /*9810*/  UISETP.NE.AND UP0, UPT, UR4, 0x17, UPT ;  /* 0x000000170400788c */ /* 0x000fd2000bf05270 */
[----:B------:R-:W-:Y:S05]  /*9820*/  BRA.U !UP0, `(.L_x_11016) ;  /* 0x00000001088c7547 */ /* 0x000fea000b800000 */
[----:B------:R-:W-:-:S09]  /*9830*/  UISETP.NE.AND UP0, UPT, UR4, 0x18, UPT ;  /* 0x000000180400788c */ /* 0x000fd2000bf05270 */
[----:B------:R-:W-:Y:S05]  /*9840*/  BRA.U !UP0, `(.L_x_11017) ;  /* 0x0000000108447547 */ /* 0x000fea000b800000 */
.L_x_10993:
        /* <DEDUP_REMOVED lines=16> */
.L_x_11018:
[----:B------:R-:W-:Y:S05]  /*9950*/  BRA `(.L_x_10994) ;  /* 0x0000000000947947 */ /* 0x000fea0003800000 */
.L_x_11017:
        /* <DEDUP_REMOVED lines=12> */
.L_x_11020:
[----:B------:R-:W-:Y:S05]  /*9a20*/  BSYNC.RECONVERGENT B0 ;  /* 0x0000000000007941 */ /* 0x000fea0003800200 */
.L_x_11019:
[----:B------:R-:W-:-:S05]  /*9a30*/  LOP3.LUT R3, R0, 0x80, R5, 0xf8, !PT ;  /* 0x0000008000037812 */ /* 0x000fca00078ef805 */
[----:B------:R1:W-:Y:S01]  /*9a40*/  STG.E.U8 desc[UR36][R8.64], R3 ;  /* 0x0000000308007986 */ /* 0x0003e2000c101124 */
[----:B------:R-:W-:Y:S05]  /*9a50*/  BRA `(.L_x_10994) ;  /* 0x0000000000547947 */ /* 0x000fea0003800000 */
.L_x_11016:
        /* <DEDUP_REMOVED lines=11> */
.L_x_11022:
[----:B------:R-:W-:Y:S02]  /*9b10*/  ISETP.GT.U32.AND P0, PT, R5, 0x7f800000, PT ;  /* 0x7f8000000500780c */ /* 0x000fe40003f04070 */
[----:B------:R-:W-:-:S04]  /*9b20*/  MOV R0, 0x7f ;  /* 0x0000007f00007802 */ /* 0x000fc80000000f00 */
[----:B------:R-:W-:-:S07]  /*9b30*/  SEL R0, R0, 0x7c, P0 ;  /* 0x0000007c00007807 */ /* 0x000fce0000000000 */
.L_x_11023:
[----:B------:R-:W-:Y:S05]  /*9b40*/  BSYNC.RECONVERGENT B0 ;  /* 0x0000000000007941 */ /* 0x000fea0003800200 */
.L_x_11021:
[----:B------:R-:W-:-:S04]  /*9b50*/  SHF.R.U32.HI R3, RZ, 0x18, R4 ;  /* 0x00000018ff037819 */ /* 0x000fc80000011604 */
[----:B------:R-:W-:-:S05]  /*9b60*/  LOP3.LUT R3, R0, 0x80, R3, 0xf8, !PT ;  /* 0x0000008000037812 */ /* 0x000fca00078ef803 */
[----:B------:R0:W-:Y:S01]  /*9b70*/  STG.E.U8 desc[UR36][R8.64], R3 ;  /* 0x0000000308007986 */ /* 0x0001e2000c101124 */
[----:B------:R-:W-:Y:S05]  /*9b80*/  BRA `(.L_x_10994) ;  /* 0x0000000000087947 */ /* 0x000fea0003800000 */
.L_x_11015:
[----:B------:R-:W-:-:S05]  /*9b90*/  F2FP.BF16.F32.PACK_AB R4, RZ, R4 ;  /* 0x00000004ff04723e */ /* 0x000fca00000010ff */
[----:B------:R2:W-:Y:S02]  /*9ba0*/  STG.E.U16 desc[UR36][R8.64], R4 ;  /* 0x0000000408007986 */ /* 0x0005e4000c101524 */
.L_x_10994:
[----:B------:R-:W-:-:S07]  /*9bb0*/  VIADD R17, R17, 0x80 ;  /* 0x0000008011117836 */ /* 0x000fce0000000000 */
.L_x_10950:
[----:B------:R-:W-:Y:S05]  /*9bc0*/  BSYNC.RECONVERGENT B7 ;  /* 0x0000000000077941 */ /* 0x000fea0003800200 */
.L_x_10949:
[----:B------:R-:W5:Y:S02]  /*9bd0*/  LDCU UR4, c[0x0][0x380] ;  /* 0x00007000ff0477ac */ /* 0x000f640008000800 */
[----:B-----5:R-:W-:-:S13]  /*9be0*/  ISETP.GE.AND P0, PT, R17, UR4, PT ;  /* 0x0000000411007c0c */ /* 0x020fda000bf06270 */
[----:B------:R-:W-:Y:S05]  /*9bf0*/  @P0 EXIT ;  /* 0x000000000000094d */ /* 0x000fea0003800000 */
[----:B------:R-:W5:Y:S01]  /*9c00*/  LDCU UR4, c[0x0][0x388] ;  /* 0x00007100ff0477ac */ /* 0x000f620008000800 */
[----:B0-----:R-:W-:Y:S02]  /*9c10*/  HFMA2 R0, -RZ, RZ, 0, 0 ;  /* 0x00000000ff007431 */ /* 0x001fe400000001ff */
[----:B------:R-:W-:Y:S01]  /*9c20*/  IMAD.MOV.U32 R22, RZ, RZ, RZ ;  /* 0x000000ffff167224 */ /* 0x000fe200078e00ff */
[----:B-----5:R-:W-:-:S09]  /*9c30*/  UISETP.NE.AND UP0, UPT, UR4, URZ, UPT ;  /* 0x000000ff0400728c */ /* 0x020fd2000bf05270 */
[----:B------:R-:W-:Y:S05]  /*9c40*/  BRA.U !UP0, `(.L_x_11024) ;  /* 0x0000001108ac7547 */ /* 0x000fea000b800000 */
[----:B------:R-:W0:Y:S01]  /*9c50*/  LDCU.64 UR4, c[0x0][0x390] ;  /* 0x00007200ff0477ac */ /* 0x000e220008000a00 */
[----:B--2-4-:R-:W-:Y:S01]  /*9c60*/  MOV R4, RZ ;  /* 0x000000ff00047202 */ /* 0x014fe20000000f00 */
[----:B------:R-:W-:Y:S01]  /*9c70*/  IMAD.MOV.U32 R5, RZ, RZ, R17 ;  /* 0x000000ffff057224 */ /* 0x000fe200078e0011 */
[----:B------:R-:W2:Y:S01]  /*9c80*/  LDCU UR6, c[0x0][0x38c] ;  /* 0x00007180ff0677ac */ /* 0x000ea20008000800 */
[----:B------:R-:W4:Y:S01]  /*9c90*/  LDCU.64 UR8, c[0x0][0x4b8] ;  /* 0x00009700ff0877ac */ /* 0x000f220008000a00 */
[----:B------:R-:W-:Y:S01]  /*9ca0*/  UISETP.NE.AND UP0, UPT, UR41, URZ, UPT ;  /* 0x000000ff2900728c */ /* 0x000fe2000bf05270 */
[----:B0-----:R-:W-:-:S05]  /*9cb0*/  IMAD.HI.U32 R4, R17, UR4, R4 ;  /* 0x0000000411047c27 */ /* 0x001fca000f8e0004 */
[----:B------:R-:W-:-:S04]  /*9cc0*/  SHF.R.U32.HI R5, RZ, UR5, R4 ;  /* 0x00000005ff057c19 */ /* 0x000fc80008011604 */
[----:B------:R-:W-:-:S05]  /*9cd0*/  IADD3 R0, PT, PT, -R5, RZ, RZ ;  /* 0x000000ff05007210 */ /* 0x000fca0007ffe1ff */
[----:B--2---:R-:W-:-:S04]  /*9ce0*/  IMAD R0, R0, UR6, R17 ;  /* 0x0000000600007c24 */ /* 0x004fc8000f8e0211 */
[C---:B----4-:R-:W-:Y:S02]  /*9cf0*/  IMAD R22, R0.reuse, UR8, RZ ;  /* 0x0000000800167c24 */ /* 0x050fe4000f8e02ff */
[----:B------:R-:W-:Y:S01]  /*9d00*/  IMAD R0, R0, UR9, RZ ;  /* 0x0000000900007c24 */ /* 0x000fe2000f8e02ff */
[----:B------:R-:W-:Y:S06]  /*9d10*/  BRA.U !UP0, `(.L_x_11024) ;  /* 0x0000001108787547 */ /* 0x000fec000b800000 */
[----:B------:R-:W0:Y:S01]  /*9d20*/  LDCU.64 UR6, c[0x0][0x398] ;  /* 0x00007300ff0677ac */ /* 0x000e220008000a00 */
[----:B------:R-:W-:Y:S01]  /*9d30*/  IMAD.MOV.U32 R4, RZ, RZ, RZ ;  /* 0x000000ffff047224 */ /* 0x000fe200078e00ff */
[----:B------:R-:W2:Y:S01]  /*9d40*/  LDCU UR4, c[0x0][0x3a0] ;  /* 0x00007400ff0477ac */ /* 0x000ea20008000800 */
[----:B------:R-:W4:Y:S01]  /*9d50*/  LDCU.64 UR8, c[0x0][0x4c0] ;  /* 0x00009800ff0877ac */ /* 0x000f220008000a00 */
[----:B------:R-:W-:Y:S01]  /*9d60*/  UISETP.NE.AND UP0, UPT, UR38, 0x2, UPT ;  /* 0x000000022600788c */ /* 0x000fe2000bf05270 */
[----:B0-----:R-:W-:-:S05]  /*9d70*/  IMAD.HI.U32 R6, R5, UR7, R4 ;  /* 0x0000000705067c27 */ /* 0x001fca000f8e0004 */
[----:B--2---:R-:W-:-:S04]  /*9d80*/  SHF.R.U32.HI R7, RZ, UR4, R6 ;  /* 0x00000004ff077c19 */ /* 0x004fc80008011606 */
[----:B-1-3--:R-:W-:-:S05]  /*9d90*/  IADD3 R3, PT, PT, -R7, RZ, RZ ;  /* 0x000000ff07037210 */ /* 0x00afca0007ffe1ff */
[----:B------:R-:W-:-:S04]  /*9da0*/  IMAD R5, R3, UR6, R5 ;  /* 0x0000000603057c24 */ /* 0x000fc8000f8e0205 */
[C---:B----4-:R-:W-:Y:S02]  /*9db0*/  IMAD R22, R5.reuse, UR8, R22 ;  /* 0x0000000805167c24 */ /* 0x050fe4000f8e0216 */
        /* <DEDUP_REMOVED lines=276> */
.L_x_11024:
[----:B------:R-:W0:Y:S01]  /*af00*/  LDCU.128 UR8, c[0x0][0x580] ;  /* 0x0000b000ff0877ac */ /* 0x000e220008000c00 */
[----:B------:R-:W-:Y:S01]  /*af10*/  BSSY.RECONVERGENT B6, `(.L_x_11025) ;  /* 0x00000e0000067945 */ /* 0x000fe20003800200 */
[----:B------:R-:W-:-:S04]  /*af20*/  UPRMT UR4, UR42, 0x9910, URZ ;  /* 0x000099102a047896 */ /* 0x000fc800080000ff */
[----:B------:R-:W-:Y:S01]  /*af30*/  UISETP.GT.AND UP0, UPT, UR4, 0x9, UPT ;  /* 0x000000090400788c */ /* 0x000fe2000bf04270 */
[----:B0-----:R-:W-:Y:S02]  /*af40*/  IADD3 R22, P0, PT, R22, UR8, RZ ;  /* 0x0000000816167c10 */ /* 0x001fe4000ff1e0ff */
[----:B--2-4-:R-:W-:-:S03]  /*af50*/  IADD3 R4, P1, PT, R0, UR10, RZ ;  /* 0x0000000a00047c10 */ /* 0x014fc6000ff3e0ff */
        /* <DEDUP_REMOVED lines=12> */
[----:B-1-3--:R4:W0:Y:S01]  /*b020*/  I2F.S16 R3, R4 ;  /* 0x0000000400037306 */ /* 0x00a8220000101400 */
[----:B------:R-:W-:Y:S05]  /*b030*/  BRA `(.L_x_11031) ;  /* 0x0000000c00347947 */ /* 0x000fea0003800000 */
.L_x_11029:
[----:B-1-3--:R-:W2:Y:S02]  /*b040*/  LDG.E.U8 R3, desc[UR36][R4.64] ;  /* 0x0000002404037981 */ /* 0x00aea4000c1e1100 */
[----:B--2---:R-:W-:Y:S01]  /*b050*/  I2FP.F32.U32 R3, R3 ;  /* 0x0000000300037245 */ /* 0x004fe20000201000 */
[----:B------:R-:W-:Y:S06]  /*b060*/  BRA `(.L_x_11031) ;  /* 0x0000000c00287947 */ /* 0x000fec0003800000 */
.L_x_11028:
[----:B------:R-:W-:-:S09]  /*b070*/  UISETP.NE.AND UP0, UPT, UR4, 0x2, UPT ;  /* 0x000000020400788c */ /* 0x000fd2000bf05270 */
[----:B------:R-:W-:Y:S05]  /*b080*/  BRA.U !UP0, `(.L_x_11032) ;  /* 0x0000000108287547 */ /* 0x000fea000b800000 */
[----:B------:R-:W-:-:S09]  /*b090*/  UISETP.NE.AND UP0, UPT, UR4, 0x3, UPT ;  /* 0x000000030400788c */ /* 0x000fd2000bf05270 */
[----:B------:R-:W-:Y:S05]  /*b0a0*/  BRA.U !UP0, `(.L_x_11033) ;  /* 0x0000000108147547 */ /* 0x000fea000b800000 */
[----:B------:R-:W-:-:S09]  /*b0b0*/  UISETP.NE.AND UP0, UPT, UR4, 0x4, UPT ;  /* 0x000000040400788c */ /* 0x000fd2000bf05270 */
[----:B------:R-:W-:Y:S05]  /*b0c0*/  BRA.U UP0, `(.L_x_11030) ;  /* 0x0000000900b47547 */ /* 0x000fea000b800000 */
[----:B------:R-:W1:Y:S02]  /*b0d0*/  LDG.E.64 R4, desc[UR36][R4.64] ;  /* 0x0000002404047981 */ /* 0x000e64000c1e1b00 */
[----:B-1-3--:R0:W1:Y:S01]  /*b0e0*/  I2F.S64 R3, R4 ;  /* 0x0000000400037312 */ /* 0x00a0620000301400 */
[----:B------:R-:W-:Y:S05]  /*b0f0*/  BRA `(.L_x_11031) ;  /* 0x0000000c00047947 */ /* 0x000fea0003800000 */
.L_x_11033:
[----:B-1-3--:R-:W2:Y:S02]  /*b100*/  LDG.E R3, desc[UR36][R4.64] ;  /* 0x0000002404037981 */ /* 0x00aea4000c1e1900 */
[----:B--2---:R-:W-:Y:S01]  /*b110*/  I2FP.F32.S32 R3, R3 ;  /* 0x0000000300037245 */ /* 0x004fe20000201400 */
[----:B------:R-:W-:Y:S06]  /*b120*/  BRA `(.L_x_11031) ;  /* 0x0000000800f87947 */ /* 0x000fec0003800000 */
.L_x_11032:
[----:B-1-3--:R-:W2:Y:S02]  /*b130*/  LDG.E.U16 R3, desc[UR36][R4.64] ;  /* 0x0000002404037981 */ /* 0x00aea4000c1e1500 */
[----:B--2---:R-:W0:Y:S01]  /*b140*/  I2F.S16 R3, R3 ;  /* 0x0000000300037306 */ /* 0x004e220000101400 */
[----:B------:R-:W-:Y:S05]  /*b150*/  BRA `(.L_x_11031) ;  /* 0x0000000800ec7947 */ /* 0x000fea0003800000 */
.L_x_11027:
[----:B------:R-:W-:-:S09]  /*b160*/  UISETP.GT.AND UP0, UPT, UR4, 0x6, UPT ;  /* 0x000000060400788c */ /* 0x000fd2000bf04270 */
[----:B------:R-:W-:Y:S05]  /*b170*/  BRA.U UP0, `(.L_x_11034) ;  /* 0x0000000100247547 */ /* 0x000fea000b800000 */
[----:B------:R-:W-:-:S09]  /*b180*/  UISETP.NE.AND UP0, UPT, UR4, 0x5, UPT ;  /* 0x000000050400788c */ /* 0x000fd2000bf05270 */
[----:B------:R-:W-:Y:S05]  /*b190*/  BRA.U !UP0, `(.L_x_11035) ;  /* 0x0000000108107547 */ /* 0x000fea000b800000 */
[----:B------:R-:W-:-:S09]  /*b1a0*/  UISETP.NE.AND UP0, UPT, UR4, 0x6, UPT ;  /* 0x000000060400788c */ /* 0x000fd2000bf05270 */
[----:B------:R-:W-:Y:S05]  /*b1b0*/  BRA.U UP0, `(.L_x_11030) ;  /* 0x0000000900787547 */ /* 0x000fea000b800000 */
[----:B-1-3--:R3:W5:Y:S01]  /*b1c0*/  LDG.E R3, desc[UR36][R4.64] ;  /* 0x0000002404037981 */ /* 0x00a762000c1e1900 */
[----:B------:R-:W-:Y:S05]  /*b1d0*/  BRA `(.L_x_11031) ;  /* 0x0000000800cc7947 */ /* 0x000fea0003800000 */
.L_x_11035:
[----:B-1-3--:R-:W2:Y:S02]  /*b1e0*/  LDG.E.U16 R3, desc[UR36][R4.64] ;  /* 0x0000002404037981 */ /* 0x00aea4000c1e1500 */
[----:B--2---:R-:W-:Y:S01]  /*b1f0*/  HADD2.F32 R3, -RZ, R3.H0_H0 ;  /* 0x20000003ff037230 */ /* 0x004fe20000004100 */
[----:B------:R-:W-:Y:S06]  /*b200*/  BRA `(.L_x_11031) ;  /* 0x0000000800c07947 */ /* 0x000fec0003800000 */
.L_x_11034:
[----:B------:R-:W-:-:S09]  /*b210*/  UISETP.NE.AND UP0, UPT, UR4, 0x7, UPT ;  /* 0x000000070400788c */ /* 0x000fd2000bf05270 */
[----:B------:R-:W-:Y:S05]  /*b220*/  BRA.U !UP0, `(.L_x_11036) ;  /* 0x0000000108247547 */ /* 0x000fea000b800000 */
[----:B------:R-:W-:-:S09]  /*b230*/  UISETP.NE.AND UP0, UPT, UR4, 0x8, UPT ;  /* 0x000000080400788c */ /* 0x000fd2000bf05270 */
[----:B------:R-:W-:Y:S05]  /*b240*/  BRA.U !UP0, `(.L_x_11037) ;  /* 0x0000000108107547 */ /* 0x000fea000b800000 */
[----:B------:R-:W-:-:S09]  /*b250*/  UISETP.NE.AND UP0, UPT, UR4, 0x9, UPT ;  /* 0x000000090400788c */ /* 0x000fd2000bf05270 */
[----:B------:R-:W-:Y:S05]  /*b260*/  BRA.U UP0, `(.L_x_11030) ;  /* 0x00000009004c7547 */ /* 0x000fea000b800000 */
[----:B-1-3--:R2:W5:Y:S01]  /*b270*/  LDG.E R3, desc[UR36][R4.64] ;  /* 0x0000002404037981 */ /* 0x00a562000c1e1900 */
[----:B------:R-:W-:Y:S05]  /*b280*/  BRA `(.L_x_11031) ;  /* 0x0000000800a07947 */ /* 0x000fea0003800000 */
.L_x_11037:
[----:B-1-3--:R-:W2:Y:S02]  /*b290*/  LDG.E.U16 R3, desc[UR36][R4.64] ;  /* 0x0000002404037981 */ /* 0x00aea4000c1e1500 */
[----:B--2---:R-:W-:Y:S01]  /*b2a0*/  HADD2.F32 R3, -RZ, R3.H0_H0 ;  /* 0x20000003ff037230 */ /* 0x004fe20000004100 */
[----:B------:R-:W-:Y:S06]  /*b2b0*/  BRA `(.L_x_11031) ;  /* 0x0000000800947947 */ /* 0x000fec0003800000 */
.L_x_11036:
[----:B------:R-:W1:Y:S01]  /*b2c0*/  LDG.E.64 R4, desc[UR36][R4.64] ;  /* 0x0000002404047981 */ /* 0x000e62000c1e1b00 */
[----:B------:R-:W-:Y:S01]  /*b2d0*/  UMOV UR4, 0xf0000000 ;  /* 0xf000000000047882 */ /* 0x000fe20000000000 */
[----:B------:R-:W-:Y:S01]  /*b2e0*/  UMOV UR5, 0x380fffff ;  /* 0x380fffff00057882 */ /* 0x000fe20000000000 */
[----:B-1-3--:R-:W0:Y:S01]  /*b2f0*/  F2F.F32.F64 R3, R4 ;  /* 0x0000000400037310 */ /* 0x00ae220000301000 */
[----:B------:R-:W-:-:S14]  /*b300*/  DSETP.GEU.AND P0, PT, |R4|, UR4, PT ;  /* 0x0000000404007e2a */ /* 0x000fdc000bf0e200 */
[----:B0-----:R-:W-:Y:S01]  /*b310*/  @!P0 FMUL R3, R3, 1.175494350822287508e-38 ;  /* 0x0080000003038820 */ /* 0x001fe20000400000 */
[----:B------:R-:W-:Y:S06]  /*b320*/  BRA `(.L_x_11031) ;  /* 0x0000000800787947 */ /* 0x000fec0003800000 */
.L_x_11026:
        /* <DEDUP_REMOVED lines=10> */
[----:B-1-3--:R-:W-:Y:S01]  /*b3d0*/  FSEL R3, RZ, 1, !P0 ;  /* 0x3f800000ff037808 */ /* 0x00afe20004000000 */
[----:B------:R-:W-:Y:S08]  /*b3e0*/  BRA `(.L_x_11031) ;  /* 0x0000000800487947 */ /* 0x000ff00003800000 */
.L_x_11040:
[----:B------:R-:W1:Y:S01]  /*b3f0*/  LDG.E.64 R4, desc[UR36][R4.64] ;  /* 0x0000002404047981 */ /* 0x000e62000c1e1b00 */
[----:B------:R-:W-:Y:S01]  /*b400*/  UMOV UR4, 0xf0000000 ;  /* 0xf000000000047882 */ /* 0x000fe20000000000 */
[----:B------:R-:W-:Y:S01]  /*b410*/  UMOV UR5, 0x380fffff ;  /* 0x380fffff00057882 */ /* 0x000fe20000000000 */
[----:B-1-3--:R-:W0:Y:S01]  /*b420*/  F2F.F32.F64 R3, R4 ;  /* 0x0000000400037310 */ /* 0x00ae220000301000 */
[----:B------:R-:W-:-:S14]  /*b430*/  DSETP.GEU.AND P0, PT, |R4|, UR4, PT ;  /* 0x0000000404007e2a */ /* 0x000fdc000bf0e200 */
[----:B0-----:R-:W-:Y:S01]  /*b440*/  @!P0 FMUL R3, R3, 1.175494350822287508e-38 ;  /* 0x0080000003038820 */ /* 0x001fe20000400000 */
[----:B------:R-:W-:Y:S06]  /*b450*/  BRA `(.L_x_11031) ;  /* 0x00000008002c7947 */ /* 0x000fec0003800000 */
.L_x_11039:
[----:B------:R-:W-:-:S09]  /*b460*/  UISETP.NE.AND UP0, UPT, UR4, 0xf, UPT ;  /* 0x0000000f0400788c */ /* 0x000fd2000bf05270 */
[----:B------:R-:W-:Y:S05]  /*b470*/  BRA.U !UP0, `(.L_x_11041) ;  /* 0x0000000108907547 */ /* 0x000fea000b800000 */
[----:B------:R-:W-:-:S09]  /*b480*/  UISETP.NE.AND UP0, UPT, UR4, 0x17, UPT ;  /* 0x000000170400788c */ /* 0x000fd2000bf05270 */
[----:B------:R-:W-:Y:S05]  /*b490*/  BRA.U !UP0, `(.L_x_11042) ;  /* 0x0000000108547547 */ /* 0x000fea000b800000 */
[----:B------:R-:W-:-:S09]  /*b4a0*/  UISETP.NE.AND UP0, UPT, UR4, 0x18, UPT ;  /* 0x000000180400788c */ /* 0x000fd2000bf05270 */
[----:B------:R-:W-:Y:S05]  /*b4b0*/  BRA.U UP0, `(.L_x_11030) ;  /* 0x0000000500b87547 */ /* 0x000fea000b800000 */
[----:B-1-3--:R-:W2:Y:S01]  /*b4c0*/  LDG.E.U8 R3, desc[UR36][R4.64] ;  /* 0x0000002404037981 */ /* 0x00aea2000c1e1100 */
[----:B------:R-:W-:Y:S01]  /*b4d0*/  MOV R7, 0x1f ;  /* 0x0000001f00077802 */ /* 0x000fe20000000f00 */
[----:B--2---:R-:W-:-:S05]  /*b4e0*/  IMAD.SHL.U32 R3, R3, 0x1000000, RZ ;  /* 0x0100000003037824 */ /* 0x004fca00078e00ff */
[C---:B------:R-:W-:Y:S02]  /*b4f0*/  LOP3.LUT R0, R3.reuse, 0x7f000000, RZ, 0xc0, !PT ;  /* 0x7f00000003007812 */ /* 0x040fe400078ec0ff */
[----:B------:R-:W-:Y:S02]  /*b500*/  LOP3.LUT P0, RZ, R3, 0x7f000000, RZ, 0xc0, !PT ;  /* 0x7f00000003ff7812 */ /* 0x000fe4000780c0ff */
[----:B------:R-:W0:Y:S02]  /*b510*/  FLO.U32 R6, R0 ;  /* 0x0000000000067300 */ /* 0x000e2400000e0000 */
[----:B0-----:R-:W-:-:S05]  /*b520*/  IMAD.MOV R6, RZ, RZ, -R6 ;  /* 0x000000ffff067224 */ /* 0x001fca00078e0a06 */
[----:B------:R-:W-:-:S04]  /*b530*/  VIADDMNMX.U32 R6, R6, R7, 0x4, !PT ;  /* 0x0000000406067446 */ /* 0x000fc80007800007 */
[----:B------:R-:W-:Y:S02]  /*b540*/  IADD3 R7, PT, PT, R6, -0x4, RZ ;  /* 0xfffffffc06077810 */ /* 0x000fe40007ffe0ff */
[C---:B------:R-:W-:Y:S02]  /*b550*/  IADD3 R6, PT, PT, R0.reuse, 0x1000000, RZ ;  /* 0x0100000000067810 */ /* 0x040fe40007ffe0ff */
        /* <DEDUP_REMOVED lines=9> */
.L_x_11042:
[----:B------:R-:W2:Y:S02]  /*b5f0*/  LDG.E.U8 R4, desc[UR36][R4.64] ;  /* 0x0000002404047981 */ /* 0x000ea4000c1e1100 */
[C---:B--2---:R-:W-:Y:S01]  /*b600*/  SHF.L.U32 R0, R4.reuse, 0x19, RZ ;  /* 0x0000001904007819 */ /* 0x044fe200000006ff */
[----:B------:R-:W-:-:S03]  /*b610*/  IMAD.SHL.U32 R6, R4, 0x100, RZ ;  /* 0x0000010004067824 */ /* 0x000fc600078e00ff */
[----:B------:R-:W-:-:S13]  /*b620*/  ISETP.GE.U32.AND P0, PT, R0, 0x8000000, PT ;  /* 0x080000000000780c */ /* 0x000fda0003f06070 */
[----:B-1-3--:R-:W-:Y:S02]  /*b630*/  @!P0 LOP3.LUT R3, R6, 0x7f00, RZ, 0xc0, !PT ;  /* 0x00007f0006038812 */ /* 0x00afe400078ec0ff */
        /* <DEDUP_REMOVED lines=8> */
.L_x_11041:
[----:B-1-3--:R-:W2:Y:S02]  /*b6c0*/  LDG.E.U16 R3, desc[UR36][R4.64] ;  /* 0x0000002404037981 */ /* 0x00aea4000c1e1500 */
[----:B--2---:R-:W-:Y:S01]  /*b6d0*/  IMAD.U32 R3, R3, 0x10000, RZ ;  /* 0x0001000003037824 */ /* 0x004fe200078e00ff */
[----:B------:R-:W-:Y:S06]  /*b6e0*/  BRA `(.L_x_11031) ;  /* 0x0000000400887947 */ /* 0x000fec0003800000 */
.L_x_11038:
        /* <DEDUP_REMOVED lines=8> */
[----:B-1-3--:R-:W2:Y:S02]  /*b770*/  LDG.E.U16 R3, desc[UR36][R4.64] ;  /* 0x0000002404037981 */ /* 0x00aea4000c1e1500 */
[----:B--2---:R-:W-:Y:S01]  /*b780*/  I2FP.F32.U32 R3, R3 ;  /* 0x0000000300037245 */ /* 0x004fe20000201000 */
[----:B------:R-:W-:Y:S06]  /*b790*/  BRA `(.L_x_11031) ;  /* 0x00000004005c7947 */ /* 0x000fec0003800000 */
.L_x_11045:
[----:B------:R-:W2:Y:S01]  /*b7a0*/  LDG.E.U8 R4, desc[UR36][R4.64] ;  /* 0x0000002404047981 */ /* 0x000ea2000c1e1100 */
[----:B-1-3--:R-:W-:Y:S01]  /*b7b0*/  HFMA2 R3, -RZ, RZ, 0, 0 ;  /* 0x00000000ff037431 */ /* 0x00afe200000001ff */
        /* <DEDUP_REMOVED lines=18> */
.L_x_11047:
[----:B------:R-:W-:Y:S05]  /*b8e0*/  BSYNC.RECONVERGENT B0 ;  /* 0x0000000000007941 */ /* 0x000fea0003800200 */
.L_x_11046:
[----:B------:R-:W-:Y:S02]  /*b8f0*/  SHF.L.U32 R0, R0, 0x14, RZ ;  /* 0x0000001400007819 */ /* 0x000fe400000006ff */
[----:B------:R-:W-:-:S04]  /*b900*/  LEA R3, R3, 0x3b800000, 0x17 ;  /* 0x3b80000003037811 */ /* 0x000fc800078eb8ff */
[----:B------:R-:W-:Y:S01]  /*b910*/  LOP3.LUT R3, R3, R0, R7, 0xfe, !PT ;  /* 0x0000000003037212 */ /* 0x000fe200078efe07 */
[----:B------:R-:W-:Y:S06]  /*b920*/  BRA `(.L_x_11031) ;  /* 0x0000000000f87947 */ /* 0x000fec0003800000 */
.L_x_11044:
[----:B------:R-:W2:Y:S01]  /*b930*/  LDG.E.U8 R4, desc[UR36][R4.64] ;  /* 0x0000002404047981 */ /* 0x000ea2000c1e1100 */
[----:B-1-3--:R-:W-:Y:S01]  /*b940*/  IMAD.MOV.U32 R3, RZ, RZ, RZ ;  /* 0x000000ffff037224 */ /* 0x00afe200078e00ff */
        /* <DEDUP_REMOVED lines=18> */
.L_x_11049:
[----:B------:R-:W-:Y:S05]  /*ba70*/  BSYNC.RECONVERGENT B0 ;  /* 0x0000000000007941 */ /* 0x000fea0003800200 */
.L_x_11048:
[----:B------:R-:W-:Y:S01]  /*ba80*/  IMAD.SHL.U32 R0, R0, 0x200000, RZ ;  /* 0x0020000000007824 */ /* 0x000fe200078e00ff */
[----:B------:R-:W-:-:S04]  /*ba90*/  LEA R3, R3, 0x37800000, 0x17 ;  /* 0x3780000003037811 */ /* 0x000fc800078eb8ff */
[----:B------:R-:W-:Y:S01]  /*baa0*/  LOP3.LUT R3, R3, R0, R7, 0xfe, !PT ;  /* 0x0000000003037212 */ /* 0x000fe200078efe07 */
[----:B------:R-:W-:Y:S06]  /*bab0*/  BRA `(.L_x_11031) ;  /* 0x0000000000947947 */ /* 0x000fec0003800000 */
.L_x_11043:
[----:B------:R-:W-:-:S09]  /*bac0*/  UISETP.NE.AND UP0, UPT, UR4, 0x1c, UPT ;  /* 0x0000001c0400788c */ /* 0x000fd2000bf05270 */
[----:B------:R-:W-:Y:S05]  /*bad0*/  BRA.U !UP0, `(.L_x_11050) ;  /* 0x0000000108847547 */ /* 0x000fea000b800000 */
[----:B------:R-:W-:-:S09]  /*bae0*/  UISETP.NE.AND UP0, UPT, UR4, 0x1d, UPT ;  /* 0x0000001d0400788c */ /* 0x000fd2000bf05270 */
[----:B------:R-:W-:Y:S05]  /*baf0*/  BRA.U !UP0, `(.L_x_11051) ;  /* 0x0000000108707547 */ /* 0x000fea000b800000 */
[----:B------:R-:W-:-:S09]  /*bb00*/  UISETP.NE.AND UP0, UPT, UR4, 0x2c, UPT ;  /* 0x0000002c0400788c */ /* 0x000fd2000bf05270 */
[----:B------:R-:W-:Y:S05]  /*bb10*/  BRA.U UP0, `(.L_x_11030) ;  /* 0x0000000100207547 */ /* 0x000fea000b800000 */
[----:B------:R-:W2:Y:S01]  /*bb20*/  LDG.E.U8 R4, desc[UR36][R4.64] ;  /* 0x0000002404047981 */ /* 0x000ea2000c1e1100 */
[----:B-1-3--:R-:W-:Y:S01]  /*bb30*/  HFMA2 R3, -RZ, RZ, 3.814697265625e-06, 0 ;  /* 0x00400000ff037431 */ /* 0x00afe200000001ff */
[----:B--2---:R-:W-:-:S13]  /*bb40*/  ISETP.NE.AND P0, PT, R4, RZ, PT ;  /* 0x000000ff0400720c */ /* 0x004fda0003f05270 */
[----:B------:R-:W-:Y:S05]  /*bb50*/  @!P0 BRA `(.L_x_11031) ;  /* 0x00000000006c8947 */ /* 0x000fea0003800000 */
[----:B------:R-:W-:-:S13]  /*bb60*/  ISETP.NE.AND P0, PT, R4, 0xff, PT ;  /* 0x000000ff0400780c */ /* 0x000fda0003f05270 */
[----:B------:R-:W-:Y:S01]  /*bb70*/  @!P0 IMAD.MOV.U32 R3, RZ, RZ, 0x7f800001 ;  /* 0x7f800001ff038424 */ /* 0x000fe200078e00ff */
[----:B------:R-:W-:Y:S01]  /*bb80*/  @P0 SHF.L.U32 R3, R4, 0x17, RZ ;  /* 0x0000001704030819 */ /* 0x000fe200000006ff */
[----:B------:R-:W-:Y:S06]  /*bb90*/  BRA `(.L_x_11031) ;  /* 0x00000000005c7947 */ /* 0x000fec0003800000 */
.L_x_11030:
[----:B------:R-:W-:Y:S01]  /*bba0*/  MOV R14, 0x0 ;  /* 0x00000000000e7802 */ /* 0x000fe20000000f00 */
[----:B------:R-:W0:Y:S01]  /*bbb0*/  LDCU.64 UR4, c[0x4][0x178] ;  /* 0x01002f00ff0477ac */ /* 0x000e220008000a00 */
[----:B------:R-:W-:Y:S02]  /*bbc0*/  HFMA2 R12, -RZ, RZ, 0, 5.9604644775390625e-08 ;  /* 0x00000001ff0c7431 */ /* 0x000fe400000001ff */
[----:B-1-3--:R-:W-:Y:S01]  /*bbd0*/  IMAD.MOV.U32 R8, RZ, RZ, 0x4e ;  /* 0x0000004eff087424 */ /* 0x00afe200078e00ff */
[----:B------:R-:W1:Y:S01]  /*bbe0*/  LDCU.64 UR6, c[0x4][0x180] ;  /* 0x01003000ff0677ac */ /* 0x000e620008000a00 */
[----:B------:R-:W2:Y:S01]  /*bbf0*/  LDC.64 R14, c[0x4][R14] ;  /* 0x010000000e0e7b82 */ /* 0x000ea20000000a00 */
[----:B------:R-:W-:Y:S01]  /*bc00*/  IMAD.MOV.U32 R13, RZ, RZ, RZ ;  /* 0x000000ffff0d7224 */ /* 0x000fe200078e00ff */
[----:B------:R-:W3:Y:S01]  /*bc10*/  LDCU.64 UR8, c[0x4][0x68] ;  /* 0x01000d00ff0877ac */ /* 0x000ee20008000a00 */
[----:B0-----:R-:W-:Y:S01]  /*bc20*/  IMAD.U32 R4, RZ, RZ, UR4 ;  /* 0x00000004ff047e24 */ /* 0x001fe2000f8e00ff */
[----:B------:R-:W-:Y:S01]  /*bc30*/  MOV R5, UR5 ;  /* 0x0000000500057c02 */ /* 0x000fe20008000f00 */
[----:B-1----:R-:W-:Y:S01]  /*bc40*/  IMAD.U32 R6, RZ, RZ, UR6 ;  /* 0x00000006ff067e24 */ /* 0x002fe2000f8e00ff */
[----:B------:R-:W-:Y:S01]  /*bc50*/  MOV R7, UR7 ;  /* 0x0000000700077c02 */ /* 0x000fe20008000f00 */
[----:B---3--:R-:W-:Y:S01]  /*bc60*/  IMAD.U32 R10, RZ, RZ, UR8 ;  /* 0x00000008ff0a7e24 */ /* 0x008fe2000f8e00ff */
[----:B------:R-:W-:-:S07]  /*bc70*/  MOV R11, UR9 ;  /* 0x00000009000b7c02 */ /* 0x000fce0008000f00 */
[----:B------:R-:W-:-:S07]  /*bc80*/  LEPC R20, `(.L_x_11052) ;  /* 0x000000001014794e */ /* 0x000fce0000000000 */
[----:B--2---:R-:W-:Y:S05]  /*bc90*/  CALL.ABS.NOINC R14 ;  /* 0x000000000e007343 */ /* 0x004fea0003c00000 */
.L_x_11052:
[----:B------:R-:W-:Y:S01]  /*bca0*/  MOV R3, RZ ;  /* 0x000000ff00037202 */ /* 0x000fe20000000f00 */
[----:B------:R-:W-:Y:S06]  /*bcb0*/  BRA `(.L_x_11031) ;  /* 0x0000000000147947 */ /* 0x000fec0003800000 */
.L_x_11051:
[----:B------:R-:W1:Y:S02]  /*bcc0*/  LDG.E.64 R4, desc[UR36][R4.64] ;  /* 0x0000002404047981 */ /* 0x000e64000c1e1b00 */
[----:B-1-3--:R0:W1:Y:S01]  /*bcd0*/  I2F.U64 R3, R4 ;  /* 0x0000000400037312 */ /* 0x00a0620000301000 */
[----:B------:R-:W-:Y:S05]  /*bce0*/  BRA `(.L_x_11031) ;  /* 0x0000000000087947 */ /* 0x000fea0003800000 */
.L_x_11050:
[----:B-1-3--:R-:W2:Y:S02]  /*bcf0*/  LDG.E R3, desc[UR36][R4.64] ;  /* 0x0000002404037981 */ /* 0x00aea4000c1e1900 */
[----:B--2---:R-:W-:-:S07]  /*bd00*/  I2FP.F32.U32 R3, R3 ;  /* 0x0000000300037245 */ /* 0x004fce0000201000 */
.L_x_11031:
[----:B------:R-:W-:Y:S05]  /*bd10*/  BSYNC.RECONVERGENT B6 ;  /* 0x0000000000067941 */ /* 0x000fea0003800200 */
.L_x_11025:
[----:B01---5:R-:W-:Y:S01]  /*bd20*/  FSETP.GEU.FTZ.AND P0, PT, R18, |R3|, PT ;  /* 0x400000031200720b */ /* 0x023fe20003f1e000 */
[----:B------:R-:W-:-:S12]  /*bd30*/  BSSY.RECONVERGENT B0, `(.L_x_11053) ;  /* 0x000003b000007945 */ /* 0x000fd80003800200 */
[----:B------:R-:W-:Y:S05]  /*bd40*/  @!P0 BRA `(.L_x_11054) ;  /* 0x0000000000e48947 */ /* 0x000fea0003800000 */
[----:B--23--:R-:W-:-:S05]  /*bd50*/  FMUL.FTZ R5, |R3|, 8388608 ;  /* 0x4b00000003057820 */ /* 0x00cfca0000410200 */
        /* <DEDUP_REMOVED lines=22> */
.L_x_11058:
[----:B------:R-:W-:Y:S01]  /*bec0*/  FSETP.GEU.FTZ.AND P0, PT, R2, -R9, PT ;  /* 0x800000090200720b */ /* 0x000fe20003f1e000 */
[----:B------:R-:W-:-:S12]  /*bed0*/  FADD.FTZ R7, R7, -1 ;  /* 0xbf80000007077421 */ /* 0x000fd80000010000 */
[----:B------:R-:W-:-:S07]  /*bee0*/  @!P0 FADD.FTZ R7, R7, -1 ;  /* 0xbf80000007078421 */ /* 0x000fce0000010000 */
.L_x_11057:
[----:B------:R-:W-:Y:S05]  /*bef0*/  BSYNC.RECONVERGENT B1 ;  /* 0x0000000000017941 */ /* 0x000fea0003800200 */
.L_x_11056:
[----:B------:R-:W-:Y:S01]  /*bf00*/  FFMA.FTZ R18, -R9, R7, R18 ;  /* 0x0000000709127223 */ /* 0x000fe20000010112 */
[----:B------:R-:W-:Y:S06]  /*bf10*/  BRA `(.L_x_11054) ;  /* 0x0000000000707947 */ /* 0x000fec0003800000 */
.L_x_11055:
        /* <DEDUP_REMOVED lines=11> */
[----:B----4-:R0:W1:Y:S03]  /*bfd0*/  MUFU.RCP R4, R7 ;  /* 0x0000000700047308 */ /* 0x0100660000001000 */
.L_x_11061:
        /* <DEDUP_REMOVED lines=13> */
.L_x_11060:
[----:B------:R-:W-:Y:S05]  /*c0b0*/  BSYNC.RECONVERGENT B1 ;  /* 0x0000000000017941 */ /* 0x000fea0003800200 */
.L_x_11059:
[----:B------:R-:W-:-:S04]  /*c0c0*/  FMUL.FTZ R3, R2, 1.1920928955078125e-07 ;  /* 0x3400000002037820 */ /* 0x000fc80000410000 */
[----:B------:R-:W-:-:S07]  /*c0d0*/  FMUL.FTZ R18, R18, R3 ;  /* 0x0000000312127220 */ /* 0x000fce0000410000 */
.L_x_11054:
[----:B------:R-:W-:Y:S05]  /*c0e0*/  BSYNC.RECONVERGENT B0 ;  /* 0x0000000000007941 */ /* 0x000fea0003800200 */
.L_x_11053:
[----:B------:R-:W1:Y:S01]  /*c0f0*/  LDC R3, c[0x0][0x594] ;  /* 0x00016500ff037b82 */ /* 0x000e620000000800 */
[----:B------:R-:W-:Y:S01]  /*c100*/  UPRMT UR4, UR40, 0x9910, URZ ;  /* 0x0000991028047896 */ /* 0x000fe200080000ff */
[----:B------:R-:W-:-:S03]  /*c110*/  FSETP.NAN.FTZ.AND P0, PT, |R18|, |R18|, PT ;  /* 0x400000121200720b */ /* 0x000fc60003f18200 */
[----:B------:R-:W-:Y:S01]  /*c120*/  UISETP.GT.AND UP0, UPT, UR4, 0x9, UPT ;  /* 0x000000090400788c */ /* 0x000fe2000bf04270 */
[----:B-1----:R-:W-:-:S04]  /*c130*/  LOP3.LUT R3, R18, 0x80000000, R3, 0xb8, !PT ;  /* 0x8000000012037812 */ /* 0x002fc800078eb803 */
[----:B------:R-:W-:-:S04]  /*c140*/  FSEL R18, R18, R3, P0 ;  /* 0x0000000312127208 */ /* 0x000fc80000000000 */
        /* <DEDUP_REMOVED lines=12> */
.L_x_11065:
[----:B------:R-:W1:Y:S02]  /*c210*/  F2I.S64.TRUNC R18, R18 ;  /* 0x0000001200127311 */ /* 0x000e64000020d900 */
[----:B-1----:R-:W-:-:S05]  /*c220*/  MOV R3, R18 ;  /* 0x0000001200037202 */ /* 0x002fca0000000f00 */
[----:B------:R-:W-:Y:S01]  /*c230*/  STG.E.U8 desc[UR36][R22.64], R3 ;  /* 0x0000000316007986 */ /* 0x000fe2000c101124 */
[----:B------:R-:W-:Y:S05]  /*c240*/  EXIT ;  /* 0x000000000000794d */ /* 0x000fea0003800000 */
.L_x_11064:
        /* <DEDUP_REMOVED lines=9> */
.L_x_11068:
[----:B------:R-:W1:Y:S02]  /*c2e0*/  F2I.FTZ.TRUNC.NTZ R3, R18 ;  /* 0x0000001200037305 */ /* 0x000e64000021f100 */
[----:B-1----:R-:W-:Y:S01]  /*c2f0*/  STG.E desc[UR36][R22.64], R3 ;  /* 0x0000000316007986 */ /* 0x002fe2000c101924 */
[----:B------:R-:W-:Y:S05]  /*c300*/  EXIT ;  /* 0x000000000000794d */ /* 0x000fea0003800000 */
.L_x_11067:
[----:B------:R-:W1:Y:S02]  /*c310*/  F2I.FTZ.TRUNC.NTZ R3, R18 ;  /* 0x0000001200037305 */ /* 0x000e64000021f100 */
[----:B-1----:R-:W-:Y:S01]  /*c320*/  STG.E.U16 desc[UR36][R22.64], R3 ;  /* 0x0000000316007986 */ /* 0x002fe2000c101524 */
[----:B------:R-:W-:Y:S05]  /*c330*/  EXIT ;  /* 0x000000000000794d */ /* 0x000fea0003800000 */
.L_x_11063:
        /* <DEDUP_REMOVED lines=8> */
.L_x_11070:
[----:B------:R-:W-:-:S05]  /*c3c0*/  F2FP.F16.F32.PACK_AB R18, RZ, R18 ;  /* 0x00000012ff12723e */ /* 0x000fca00000000ff */
[----:B------:R-:W-:Y:S01]  /*c3d0*/  STG.E.U16 desc[UR36][R22.64], R18 ;  /* 0x0000001216007986 */ /* 0x000fe2000c101524 */
[----:B------:R-:W-:Y:S05]  /*c3e0*/  EXIT ;  /* 0x000000000000794d */ /* 0x000fea0003800000 */
.L_x_11069:
        /* <DEDUP_REMOVED lines=9> */
.L_x_11072:
[----:B------:R-:W-:-:S04]  /*c480*/  F2FP.F16.F32.PACK_AB R3, RZ, R18 ;  /* 0x00000012ff03723e */ /* 0x000fc800000000ff */
[----:B------:R-:W-:-:S05]  /*c490*/  PRMT R3, R3, 0x5410, RZ ;  /* 0x0000541003037816 */ /* 0x000fca00000000ff */
[----:B------:R-:W-:Y:S01]  /*c4a0*/  STG.E desc[UR36][R22.64], R3 ;  /* 0x0000000316007986 */ /* 0x000fe2000c101924 */
[----:B------:R-:W-:Y:S05]  /*c4b0*/  EXIT ;  /* 0x000000000000794d */ /* 0x000fea0003800000 */
.L_x_11071:
[----:B------:R-:W-:-:S06]  /*c4c0*/  FMUL.FTZ R2, R18, 1 ;  /* 0x3f80000012027820 */ /* 0x000fcc0000410000 */
[----:B------:R-:W1:Y:S02]  /*c4d0*/  F2F.F64.F32 R2, R2 ;  /* 0x0000000200027310 */ /* 0x000e640000201800 */
[----:B-1----:R-:W-:Y:S01]  /*c4e0*/  STG.E.64 desc[UR36][R22.64], R2 ;  /* 0x0000000216007986 */ /* 0x002fe2000c101b24 */
[----:B------:R-:W-:Y:S05]  /*c4f0*/  EXIT ;  /* 0x000000000000794d */ /* 0x000fea0003800000 */
.L_x_11062:
        /* <DEDUP_REMOVED lines=13> */
.L_x_11076:
        /* <DEDUP_REMOVED lines=16> */
.L_x_11079:
[----:B------:R-:W-:-:S04]  /*c6d0*/  SHF.R.U32.HI R18, RZ, 0x18, R18 ;  /* 0x00000018ff127819 */ /* 0x000fc80000011612 */
[----:B------:R-:W-:-:S04]  /*c6e0*/  LOP3.LUT R3, R3, 0x80, R18, 0xf8, !PT ;  /* 0x0000008003037812 */ /* 0x000fc800078ef812 */
[----:B------:R-:W-:-:S07]  /*c6f0*/  PRMT R11, R3, 0x7610, R11 ;  /* 0x00007610030b7816 */ /* 0x000fce000000000b */
.L_x_11078:
[----:B------:R-:W-:Y:S05]  /*c700*/  BSYNC.RECONVERGENT B0 ;  /* 0x0000000000007941 */ /* 0x000fea0003800200 */
.L_x_11077:
[----:B------:R-:W-:Y:S01]  /*c710*/  STG.E.U8 desc[UR36][R22.64], R11 ;  /* 0x0000000b16007986 */ /* 0x000fe2000c101124 */
[----:B------:R-:W-:Y:S05]  /*c720*/  EXIT ;  /* 0x000000000000794d */ /* 0x000fea0003800000 */
.L_x_11075:
        /* <DEDUP_REMOVED lines=16> */
.L_x_11082:
[----:B------:R-:W-:-:S04]  /*c830*/  SHF.R.U32.HI R18, RZ, 0x18, R18 ;  /* 0x00000018ff127819 */ /* 0x000fc80000011612 */
[----:B------:R-:W-:-:S04]  /*c840*/  LOP3.LUT R3, R3, 0x80, R18, 0xf8, !PT ;  /* 0x0000008003037812 */ /* 0x000fc800078ef812 */
[----:B------:R-:W-:-:S07]  /*c850*/  PRMT R11, R3, 0x7610, R11 ;  /* 0x00007610030b7816 */ /* 0x000fce000000000b */
.L_x_11081:
[----:B------:R-:W-:Y:S05]  /*c860*/  BSYNC.RECONVERGENT B0 ;  /* 0x0000000000007941 */ /* 0x000fea0003800200 */
.L_x_11080:
[----:B------:R-:W-:Y:S01]  /*c870*/  STG.E.U8 desc[UR36][R22.64], R11 ;  /* 0x0000000b16007986 */ /* 0x000fe2000c101124 */
[----:B------:R-:W-:Y:S05]  /*c880*/  EXIT ;  /* 0x000000000000794d */ /* 0x000fea0003800000 */
.L_x_11074:
        /* <DEDUP_REMOVED lines=21> */
.L_x_11084:
[----:B------:R-:W1:Y:S02]  /*c9e0*/  F2I.U64.TRUNC R18, R18 ;  /* 0x0000001200127311 */ /* 0x000e64000020d800 */
[----:B-1----:R-:W-:Y:S01]  /*c9f0*/  STG.E.64 desc[UR36][R22.64], R18 ;  /* 0x0000001216007986 */ /* 0x002fe2000c101b24 */
[----:B------:R-:W-:Y:S05]  /*ca00*/  EXIT ;  /* 0x000000000000794d */ /* 0x000fea0003800000 */
.L_x_11083:
[----:B------:R-:W1:Y:S02]  /*ca10*/  F2I.FTZ.U32.TRUNC.NTZ R3, R18 ;  /* 0x0000001200037305 */ /* 0x000e64000021f000 */
[----:B-1----:R-:W-:Y:S01]  /*ca20*/  STG.E desc[UR36][R22.64], R3 ;  /* 0x0000000316007986 */ /* 0x002fe2000c101924 */
[----:B------:R-:W-:Y:S05]  /*ca30*/  EXIT ;  /* 0x000000000000794d */ /* 0x000fea0003800000 */
.L_x_11073:
        /* <DEDUP_REMOVED lines=10> */
.L_x_11086:
[----:B--234-:R-:W-:Y:S01]  /*cae0*/  FMUL.FTZ R4, R18, 1 ;  /* 0x3f80000012047820 */ /* 0x01cfe20000410000 */
[----:B0-----:R-:W-:-:S05]  /*caf0*/  CS2R R6, SRZ ;  /* 0x0000000000067805 */ /* 0x001fca000001ff00 */
[----:B------:R-:W0:Y:S02]  /*cb00*/  F2F.F64.F32 R4, R4 ;  /* 0x0000000400047310 */ /* 0x000e240000201800 */
[----:B0-----:R-:W-:Y:S01]  /*cb10*/  STG.E.128 desc[UR36][R22.64], R4 ;  /* 0x0000000416007986 */ /* 0x001fe2000c101d24 */
[----:B------:R-:W-:Y:S05]  /*cb20*/  EXIT ;  /* 0x000000000000794d */ /* 0x000fea0003800000 */
.L_x_11085:
[----:B------:R-:W-:-:S09]  /*cb30*/  UISETP.NE.AND UP0, UPT, UR4, 0xf, UPT ;  /* 0x0000000f0400788c */ /* 0x000fd2000bf05270 */
[----:B------:R-:W-:Y:S05]  /*cb40*/  BRA.U !UP0, `(.L_x_11087) ;  /* 0x0000000108e07547 */ /* 0x000fea000b800000 */
[----:B------:R-:W-:-:S09]  /*cb50*/  UISETP.NE.AND UP0, UPT, UR4, 0x17, UPT ;  /* 0x000000170400788c */ /* 0x000fd2000bf05270 */
[----:B------:R-:W-:Y:S05]  /*cb60*/  BRA.U !UP0, `(.L_x_11088) ;  /* 0x00000001088c7547 */ /* 0x000fea000b800000 */
[----:B------:R-:W-:-:S09]  /*cb70*/  UISETP.NE.AND UP0, UPT, UR4, 0x18, UPT ;  /* 0x000000180400788c */ /* 0x000fd2000bf05270 */
[----:B------:R-:W-:Y:S05]  /*cb80*/  BRA.U !UP0, `(.L_x_11089) ;  /* 0x0000000108447547 */ /* 0x000fea000b800000 */
.L_x_11066:
[----:B------:R-:W-:Y:S01]  /*cb90*/  MOV R0, 0x0 ;  /* 0x0000000000007802 */ /* 0x000fe20000000f00 */
[----:B------:R-:W2:Y:S01]  /*cba0*/  LDCU.64 UR4, c[0x4][0x178] ;  /* 0x01002f00ff0477ac */ /* 0x000ea20008000a00 */
[----:B------:R-:W-:Y:S02]  /*cbb0*/  HFMA2 R8, -RZ, RZ, 0, 6.020069122314453125e-06 ;  /* 0x00000065ff087431 */ /* 0x000fe400000001ff */
[----:B------:R-:W-:Y:S01]  /*cbc0*/  IMAD.MOV.U32 R12, RZ, RZ, 0x1 ;  /* 0x00000001ff0c7424 */ /* 0x000fe200078e00ff */
[----:B------:R1:W1:Y:S01]  /*cbd0*/  LDC.64 R2, c[0x4][R0] ;  /* 0x0100000000027b82 */ /* 0x0002620000000a00 */
[----:B------:R-:W5:Y:S01]  /*cbe0*/  LDCU.64 UR6, c[0x4][0x180] ;  /* 0x01003000ff0677ac */ /* 0x000f620008000a00 */
[----:B------:R-:W-:Y:S01]  /*cbf0*/  MOV R13, RZ ;  /* 0x000000ff000d7202 */ /* 0x000fe20000000f00 */
[----:B------:R-:W0:Y:S01]  /*cc00*/  LDCU.64 UR8, c[0x4][0x70] ;  /* 0x01000e00ff0877ac */ /* 0x000e220008000a00 */
[----:B--234-:R-:W-:Y:S01]  /*cc10*/  MOV R4, UR4 ;  /* 0x0000000400047c02 */ /* 0x01cfe20008000f00 */
[----:B------:R-:W-:Y:S01]  /*cc20*/  IMAD.U32 R5, RZ, RZ, UR5 ;  /* 0x00000005ff057e24 */ /* 0x000fe2000f8e00ff */
[----:B-----5:R-:W-:Y:S01]  /*cc30*/  MOV R6, UR6 ;  /* 0x0000000600067c02 */ /* 0x020fe20008000f00 */
[----:B0-----:R-:W-:Y:S01]  /*cc40*/  IMAD.U32 R7, RZ, RZ, UR7 ;  /* 0x00000007ff077e24 */ /* 0x001fe2000f8e00ff */
[----:B------:R-:W-:Y:S01]  /*cc50*/  MOV R10, UR8 ;  /* 0x00000008000a7c02 */ /* 0x000fe20008000f00 */
[----:B------:R-:W-:-:S07]  /*cc60*/  IMAD.U32 R11, RZ, RZ, UR9 ;  /* 0x00000009ff0b7e24 */ /* 0x000fce000f8e00ff */
[----:B------:R-:W-:-:S07]  /*cc70*/  LEPC R20, `(.L_x_11090) ;  /* 0x000000001014794e */ /* 0x000fce0000000000 */
[----:B-1----:R-:W-:Y:S05]  /*cc80*/  CALL.ABS.NOINC R2 ;  /* 0x0000000002007343 */ /* 0x002fea0003c00000 */
.L_x_11090:
[----:B------:R-:W-:Y:S05]  /*cc90*/  EXIT ;  /* 0x000000000000794d */ /* 0x000fea0003800000 */
.L_x_11089:
[----:B------:R-:W-:Y:S01]  /*cca0*/  LOP3.LUT R2, R18, 0x7fffffff, RZ, 0xc0, !PT ;  /* 0x7fffffff12027812 */ /* 0x000fe200078ec0ff */
[----:B------:R-:W-:Y:S01]  /*ccb0*/  BSSY.RECONVERGENT B0, `(.L_x_11091) ;  /* 0x000000b000007945 */ /* 0x000fe20003800200 */
[----:B--23--:R-:W-:Y:S01]  /*ccc0*/  SHF.R.U32.HI R5, RZ, 0x18, R18 ;  /* 0x00000018ff057819 */ /* 0x00cfe20000011612 */
        /* <DEDUP_REMOVED lines=9> */
.L_x_11092:
[----:B------:R-:W-:Y:S05]  /*cd60*/  BSYNC.RECONVERGENT B0 ;  /* 0x0000000000007941 */ /* 0x000fea0003800200 */
.L_x_11091:
[----:B------:R-:W-:-:S05]  /*cd70*/  LOP3.LUT R3, R0, 0x80, R5, 0xf8, !PT ;  /* 0x0000008000037812 */ /* 0x000fca00078ef805 */
[----:B------:R-:W-:Y:S01]  /*cd80*/  STG.E.U8 desc[UR36][R22.64], R3 ;  /* 0x0000000316007986 */ /* 0x000fe2000c101124 */
[----:B------:R-:W-:Y:S05]  /*cd90*/  EXIT ;  /* 0x000000000000794d */ /* 0x000fea0003800000 */
.L_x_11088:
        /* <DEDUP_REMOVED lines=11> */
.L_x_11094:
[----:B------:R-:W-:Y:S01]  /*ce50*/  HFMA2 R0, -RZ, RZ, 0, 7.569789886474609375e-06 ;  /* 0x0000007fff007431 */ /* 0x000fe200000001ff */
[----:B------:R-:W-:-:S04]  /*ce60*/  ISETP.GT.U32.AND P0, PT, R2, 0x7f800000, PT ;  /* 0x7f8000000200780c */ /* 0x000fc80003f04070 */
[----:B------:R-:W-:-:S09]  /*ce70*/  SEL R0, R0, 0x7c, P0 ;  /* 0x0000007c00007807 */ /* 0x000fd20000000000 */
.L_x_11095:
[----:B------:R-:W-:Y:S05]  /*ce80*/  BSYNC.RECONVERGENT B0 ;  /* 0x0000000000007941 */ /* 0x000fea0003800200 */
.L_x_11093:
[----:B------:R-:W-:-:S04]  /*ce90*/  SHF.R.U32.HI R3, RZ, 0x18, R18 ;  /* 0x00000018ff037819 */ /* 0x000fc80000011612 */
[----:B------:R-:W-:-:S05]  /*cea0*/  LOP3.LUT R3, R0, 0x80, R3, 0xf8, !PT ;  /* 0x0000008000037812 */ /* 0x000fca00078ef803 */
[----:B------:R-:W-:Y:S01]  /*ceb0*/  STG.E.U8 desc[UR36][R22.64], R3 ;  /* 0x0000000316007986 */ /* 0x000fe2000c101124 */
[----:B------:R-:W-:Y:S05]  /*cec0*/  EXIT ;  /* 0x000000000000794d */ /* 0x000fea0003800000 */
.L_x_11087:
[----:B------:R-:W-:-:S05]  /*ced0*/  F2FP.BF16.F32.PACK_AB R18, RZ, R18 ;  /* 0x00000012ff12723e */ /* 0x000fca00000010ff */
[----:B------:R-:W-:Y:S01]  /*cee0*/  STG.E.U16 desc[UR36][R22.64], R18 ;  /* 0x0000001216007986 */ /* 0x000fe2000c101524 */
[----:B------:R-:W-:Y:S05]  /*cef0*/  EXIT ;  /* 0x000000000000794d */ /* 0x000fea0003800000 */
.L_x_11096:
        /* <DEDUP_REMOVED lines=16> */
.L_x_54834:


//--------------------- .text._ZN2at6native27unrolled_elementwise_kernelINS0_13AUnaryFunctorIfffZZZNS0_16fmod_kernel_cudaERNS_18TensorIteratorBaseEENKUlvE0_clEvENKUlvE0_clEvEUlffE_EESt5arrayIPcLm2EELi4E23TrivialOffsetCalculatorILi1EjESD_NS0_6memory12LoadWithCastILi1EEENSE_13StoreWithCastILi1EEEEEviT_T0_T2_T3_T4_T5_ --------------------------
	.section	.text._ZN2at6native27unrolled_elementwise_kernelINS0_13AUnaryFunctorIfffZZZNS0_16fmod_kernel_cudaERNS_18TensorIteratorBaseEENKUlvE0_clEvENKUlvE0_clEvEUlffE_EESt5arrayIPcLm2EELi4E23TrivialOffsetCalculatorILi1EjESD_NS0_6memory12LoadWithCastILi1EEENSE_13StoreWithCastILi1EEEEEviT_T0_T2_T3_T4_T5_,"ax",@progbits
	.align	128
        .global         _ZN2at6native27unrolled_elementwise_kernelINS0_13AUnaryFunctorIfffZZZNS0_16fmod_kernel_cudaERNS_18TensorIteratorBaseEENKUlvE0_clEvENKUlvE0_clEvEUlffE_EESt5arrayIPcLm2EELi4E23TrivialOffsetCalculatorILi1EjESD_NS0_6memory12LoadWithCastILi1EEENSE_13StoreWithCastILi1EEEEEviT_T0_T2_T3_T4_T5_
        .type           _ZN2at6native27unrolled_elementwise_kernelINS0_13AUnaryFunctorIfffZZZNS0_16fmod_kernel_cudaERNS_18TensorIteratorBaseEENKUlvE0_clEvENKUlvE0_clEvEUlffE_EESt5arrayIPcLm2EELi4E23TrivialOffsetCalculatorILi1EjESD_NS0_6memory12LoadWithCastILi1EEENSE_13StoreWithCastILi1EEEEEviT_T0_T2_T3_T4_T5_,@function
        .size           _ZN2at6native27unrolled_elementwise_kernelINS0_13AUnaryFunctorIfffZZZNS0_16fmod_kernel_cudaERNS_18TensorIteratorBaseEENKUlvE0_clEvENKUlvE0_clEvEUlffE_EESt5arrayIPcLm2EELi4E23TrivialOffsetCalculatorILi1EjESD_NS0_6memory12LoadWithCastILi1EEENSE_13StoreWithCastILi1EEEEEviT_T0_T2_T3_T4_T5_,(.L_x_54835 - _ZN2at6native27unrolled_elementwise_kernelINS0_13AUnaryFunctorIfffZZZNS0_16fmod_kernel_cudaERNS_18TensorIteratorBaseEENKUlvE0_clEvENKUlvE0_clEvEUlffE_EESt5arrayIPcLm2EELi4E23TrivialOffsetCalculatorILi1EjESD_NS0_6memory12LoadWithCastILi1EEENSE_13StoreWithCastILi1EEEEEviT_T0_T2_T3_T4_T5_)
        .other          _ZN2at6native27unrolled_elementwise_kernelINS0_13AUnaryFunctorIfffZZZNS0_16fmod_kernel_cudaERNS_18TensorIteratorBaseEENKUlvE0_clEvENKUlvE0_clEvEUlffE_EESt5arrayIPcLm2EELi4E23TrivialOffsetCalculatorILi1EjESD_NS0_6memory12LoadWithCastILi1EEENSE_13StoreWithCastILi1EEEEEviT_T0_T2_T3_T4_T5_,@"STO_CUDA_ENTRY STV_DEFAULT"
_ZN2at6native27unrolled_elementwise_kernelINS0_13AUnaryFunctorIfffZZZNS0_16fmod_kernel_cudaERNS_18TensorIteratorBaseEENKUlvE0_clEvENKUlvE0_clEvEUlffE_EESt5arrayIPcLm2EELi4E23TrivialOffsetCalculatorILi1EjESD_NS0_6memory12LoadWithCastILi1EEENSE_13StoreWithCastILi1EEEEEviT_T0_T2_T3_T4_T5_:
.text._ZN2at6native27unrolled_elementwise_kernelINS0_13AUnaryFunctorIfffZZZNS0_16fmod_kernel_cudaERNS_18TensorIteratorBaseEENKUlvE0_clEvENKUlvE0_clEvEUlffE_EESt5arrayIPcLm2EELi4E23TrivialOffsetCalculatorILi1EjESD_NS0_6memory12LoadWithCastILi1EEENSE_13StoreWithCastILi1EEEEEviT_T0_T2_T3_T4_T5_:
        /* <DEDUP_REMOVED lines=33> */
.L_x_11103:
[----:B------:R-:W2:Y:S02]  /*0210*/  LDG.E.U8 R4, desc[UR36][R4.64] ;  /* 0x0000002404047981 */ /* 0x000ea4000c1e1100 */
[----:B--2---:R-:W-:Y:S01]  /*0220*/  I2FP.F32.U32 R22, R4 ;  /* 0x0000000400167245 */ /* 0x004fe20000201000 */
[----:B------:R-:W-:Y:S06]  /*0230*/  BRA `(.L_x_11105) ;  /* 0x0000000c00287947 */ /* 0x000fec0003800000 */
.L_x_11102:
        /* <DEDUP_REMOVED lines=9> */
.L_x_11107:
[----:B------:R-:W2:Y:S02]  /*02d0*/  LDG.E R4, desc[UR36][R4.64] ;  /* 0x0000002404047981 */ /* 0x000ea4000c1e1900 */
[----:B--2---:R-:W-:Y:S01]  /*02e0*/  I2FP.F32.S32 R22, R4 ;  /* 0x0000000400167245 */ /* 0x004fe20000201400 */
[----:B------:R-:W-:Y:S06]  /*02f0*/  BRA `(.L_x_11105) ;  /* 0x0000000800f87947 */ /* 0x000fec0003800000 */
.L_x_11106:
[----:B------:R-:W2:Y:S02]  /*0300*/  LDG.E.U16 R4, desc[UR36][R4.64] ;  /* 0x0000002404047981 */ /* 0x000ea4000c1e1500 */
[----:B--2---:R2:W3:Y:S01]  /*0310*/  I2F.S16 R22, R4 ;  /* 0x0000000400167306 */ /* 0x0044e20000101400 */
[----:B------:R-:W-:Y:S05]  /*0320*/  BRA `(.L_x_11105) ;  /* 0x0000000800ec7947 */ /* 0x000fea0003800000 */
.L_x_11101:
        /* <DEDUP_REMOVED lines=8> */
.L_x_11109:
[----:B------:R-:W2:Y:S02]  /*03b0*/  LDG.E.U16 R4, desc[UR36][R4.64] ;  /* 0x0000002404047981 */ /* 0x000ea4000c1e1500 */
[----:B--2---:R-:W-:Y:S01]  /*03c0*/  HADD2.F32 R22, -RZ, R4.H0_H0 ;  /* 0x20000004ff167230 */ /* 0x004fe20000004100 */
[----:B------:R-:W-:Y:S06]  /*03d0*/  BRA `(.L_x_11105) ;  /* 0x0000000800c07947 */ /* 0x000fec0003800000 */
.L_x_11108:
        /* <DEDUP_REMOVED lines=8> */
.L_x_11111:
[----:B------:R-:W2:Y:S02]  /*0460*/  LDG.E.U16 R4, desc[UR36][R4.64] ;  /* 0x0000002404047981 */ /* 0x000ea4000c1e1500 */
[----:B--2---:R-:W-:Y:S01]  /*0470*/  HADD2.F32 R22, -RZ, R4.H0_H0 ;  /* 0x20000004ff167230 */ /* 0x004fe20000004100 */
[----:B------:R-:W-:Y:S06]  /*0480*/  BRA `(.L_x_11105) ;  /* 0x0000000800947947 */ /* 0x000fec0003800000 */
.L_x_11110:
[----:B------:R-:W2:Y:S01]  /*0490*/  LDG.E.64 R4, desc[UR36][R4.64] ;  /* 0x0000002404047981 */ /* 0x000ea2000c1e1b00 */
[----:B------:R-:W-:Y:S01]  /*04a0*/  UMOV UR4, 0xf0000000 ;  /* 0xf000000000047882 */ /* 0x000fe20000000000 */
[----:B------:R-:W-:Y:S01]  /*04b0*/  UMOV UR5, 0x380fffff ;  /* 0x380fffff00057882 */ /* 0x000fe20000000000 */
[----:B--2---:R-:W0:Y:S01]  /*04c0*/  F2F.F32.F64 R22, R4 ;  /* 0x0000000400167310 */ /* 0x004e220000301000 */
[----:B------:R-:W-:-:S14]  /*04d0*/  DSETP.GEU.AND P0, PT, |R4|, UR4, PT ;  /* 0x0000000404007e2a */ /* 0x000fdc000bf0e200 */
[----:B0-----:R-:W-:Y:S01]  /*04e0*/  @!P0 FMUL R22, R22, 1.175494350822287508e-38 ;  /* 0x0080000016168820 */ /* 0x001fe20000400000 */
[----:B------:R-:W-:Y:S06]  /*04f0*/  BRA `(.L_x_11105) ;  /* 0x0000000800787947 */ /* 0x000fec0003800000 */
.L_x_11100:
        /* <DEDUP_REMOVED lines=12> */
.L_x_11114:
[----:B------:R-:W2:Y:S01]  /*05c0*/  LDG.E.64 R4, desc[UR36][R4.64] ;  /* 0x0000002404047981 */ /* 0x000ea2000c1e1b00 */
[----:B------:R-:W-:Y:S01]  /*05d0*/  UMOV UR4, 0xf0000000 ;  /* 0xf000000000047882 */ /* 0x000fe20000000000 */
[----:B------:R-:W-:Y:S01]  /*05e0*/  UMOV UR5, 0x380fffff ;  /* 0x380fffff00057882 */ /* 0x000fe20000000000 */
[----:B--2---:R-:W0:Y:S01]  /*05f0*/  F2F.F32.F64 R22, R4 ;  /* 0x0000000400167310 */ /* 0x004e220000301000 */
[----:B------:R-:W-:-:S14]  /*0600*/  DSETP.GEU.AND P0, PT, |R4|, UR4, PT ;  /* 0x0000000404007e2a */ /* 0x000fdc000bf0e200 */
[----:B0-----:R-:W-:Y:S01]  /*0610*/  @!P0 FMUL R22, R22, 1.175494350822287508e-38 ;  /* 0x0080000016168820 */ /* 0x001fe20000400000 */
[----:B------:R-:W-:Y:S06]  /*0620*/  BRA `(.L_x_11105) ;  /* 0x00000008002c7947 */ /* 0x000fec0003800000 */
.L_x_11113:
        /* <DEDUP_REMOVED lines=25> */
.L_x_11116:
        /* <DEDUP_REMOVED lines=13> */
.L_x_11115:
[----:B------:R-:W2:Y:S02]  /*0890*/  LDG.E.U16 R4, desc[UR36][R4.64] ;  /* 0x0000002404047981 */ /* 0x000ea4000c1e1500 */
[----:B--2---:R-:W-:Y:S01]  /*08a0*/  IMAD.U32 R22, R4, 0x10000, RZ ;  /* 0x0001000004167824 */ /* 0x004fe200078e00ff */
[----:B------:R-:W-:Y:S06]  /*08b0*/  BRA `(.L_x_11105) ;  /* 0x0000000400887947 */ /* 0x000fec0003800000 */
.L_x_11112:
        /* <DEDUP_REMOVED lines=11> */
.L_x_11119:
        /* <DEDUP_REMOVED lines=20> */
.L_x_11121:
[----:B------:R-:W-:Y:S05]  /*0ab0*/  BSYNC.RECONVERGENT B0 ;  /* 0x0000000000007941 */ /* 0x000fea0003800200 */
.L_x_11120:
[----:B------:R-:W-:Y:S01]  /*0ac0*/  IMAD.SHL.U32 R0, R0, 0x100000, RZ ;  /* 0x0010000000007824 */ /* 0x000fe200078e00ff */
[----:B------:R-:W-:-:S04]  /*0ad0*/  LEA R3, R3, 0x3b800000, 0x17 ;  /* 0x3b80000003037811 */ /* 0x000fc800078eb8ff */
[----:B------:R-:W-:Y:S01]  /*0ae0*/  LOP3.LUT R22, R3, R0, R7, 0xfe, !PT ;  /* 0x0000000003167212 */ /* 0x000fe200078efe07 */
[----:B------:R-:W-:Y:S06]  /*0af0*/  BRA `(.L_x_11105) ;  /* 0x0000000000f87947 */ /* 0x000fec0003800000 */
.L_x_11118:
        /* <DEDUP_REMOVED lines=20> */
.L_x_11123:
[----:B------:R-:W-:Y:S05]  /*0c40*/  BSYNC.RECONVERGENT B0 ;  /* 0x0000000000007941 */ /* 0x000fea0003800200 */
.L_x_11122:
[----:B------:R-:W-:Y:S01]  /*0c50*/  IMAD.SHL.U32 R0, R0, 0x200000, RZ ;  /* 0x0020000000007824 */ /* 0x000fe200078e00ff */
[----:B------:R-:W-:-:S04]  /*0c60*/  LEA R3, R3, 0x37800000, 0x17 ;  /* 0x3780000003037811 */ /* 0x000fc800078eb8ff */
[----:B------:R-:W-:Y:S01]  /*0c70*/  LOP3.LUT R22, R3, R0, R7, 0xfe, !PT ;  /* 0x0000000003167212 */ /* 0x000fe200078efe07 */
[----:B------:R-:W-:Y:S06]  /*0c80*/  BRA `(.L_x_11105) ;  /* 0x0000000000947947 */ /* 0x000fec0003800000 */
.L_x_11117:
[----:B------:R-:W-:-:S09]  /*0c90*/  UISETP.NE.AND UP0, UPT, UR4, 0x1c, UPT ;  /* 0x0000001c0400788c */ /* 0x000fd2000bf05270 */
[----:B------:R-:W-:Y:S05]  /*0ca0*/  BRA.U !UP0, `(.L_x_11124) ;  /* 0x0000000108847547 */ /* 0x000fea000b800000 */
[----:B------:R-:W-:-:S09]  /*0cb0*/  UISETP.NE.AND UP0, UPT, UR4, 0x1d, UPT ;  /* 0x0000001d0400788c */ /* 0x000fd2000bf05270 */
[----:B------:R-:W-:Y:S05]  /*0cc0*/  BRA.U !UP0, `(.L_x_11125) ;  /* 0x0000000108707547 */ /* 0x000fea000b800000 */
[----:B------:R-:W-:-:S09]  /*0cd0*/  UISETP.NE.AND UP0, UPT, UR4, 0x2c, UPT ;  /* 0x0000002c0400788c */ /* 0x000fd2000bf05270 */
[----:B------:R-:W-:Y:S05]  /*0ce0*/  BRA.U !UP0, `(.L_x_11126) ;  /* 0x0000000108487547 */ /* 0x000fea000b800000 */
.L_x_11104:
        /* <DEDUP_REMOVED lines=16> */
.L_x_11127:
[----:B------:R-:W-:Y:S01]  /*0df0*/  IMAD.MOV.U32 R22, RZ, RZ, RZ ;  /* 0x000000ffff167224 */ /* 0x000fe200078e00ff */
[----:B------:R-:W-:Y:S06]  /*0e00*/  BRA `(.L_x_11105) ;  /* 0x0000000000347947 */ /* 0x000fec0003800000 */
.L_x_11126:
        /* <DEDUP_REMOVED lines=8> */
.L_x_11125:
[----:B------:R-:W2:Y:S02]  /*0e90*/  LDG.E.64 R22, desc[UR36][R4.64] ;  /* 0x0000002404167981 */ /* 0x000ea4000c1e1b00 */
[----:B--2---:R0:W1:Y:S01]  /*0ea0*/  I2F.U64 R22, R22 ;  /* 0x0000001600167312 */ /* 0x0040620000301000 */
[----:B------:R-:W-:Y:S05]  /*0eb0*/  BRA `(.L_x_11105) ;  /* 0x0000000000087947 */ /* 0x000fea0003800000 */
.L_x_11124:
[----:B------:R-:W2:Y:S02]  /*0ec0*/  LDG.E R4, desc[UR36][R4.64] ;  /* 0x0000002404047981 */ /* 0x000ea4000c1e1900 */
[----:B--2---:R-:W-:-:S07]  /*0ed0*/  I2FP.F32.U32 R22, R4 ;  /* 0x0000000400167245 */ /* 0x004fce0000201000 */
.L_x_11105:
[----:B------:R-:W-:Y:S05]  /*0ee0*/  BSYNC.RECONVERGENT B6 ;  /* 0x0000000000067941 */ /* 0x000fea0003800200 */
.L_x_11099:
[----:B------:R-:W-:-:S07]  /*0ef0*/  VIADD R24, R25, 0x80 ;  /* 0x0000008019187836 */ /* 0x000fce0000000000 */
.L_x_11098:
[----:B------:R-:W-:Y:S05]  /*0f00*/  BSYNC.RECONVERGENT B7 ;  /* 0x0000000000077941 */ /* 0x000fea0003800200 */
.L_x_11097:
        /* <DEDUP_REMOVED lines=25> */
.L_x_11134:
[----:B------:R-:W2:Y:S02]  /*10a0*/  LDG.E.U8 R4, desc[UR36][R4.64] ;  /* 0x0000002404047981 */ /* 0x000ea4000c1e1100 */
[----:B--2---:R-:W-:Y:S01]  /*10b0*/  I2FP.F32.U32 R18, R4 ;  /* 0x0000000400127245 */ /* 0x004fe20000201000 */
[----:B------:R-:W-:Y:S06]  /*10c0*/  BRA `(.L_x_11136) ;  /* 0x0000000c00287947 */ /* 0x000fec0003800000 */
.L_x_11133:
        /* <DEDUP_REMOVED lines=9> */
.L_x_11138:
[----:B------:R-:W2:Y:S02]  /*1160*/  LDG.E R4, desc[UR36][R4.64] ;  /* 0x0000002404047981 */ /* 0x000ea4000c1e1900 */
[----:B--2---:R-:W-:Y:S01]  /*1170*/  I2FP.F32.S32 R18, R4 ;  /* 0x0000000400127245 */ /* 0x004fe20000201400 */
[----:B------:R-:W-:Y:S06]  /*1180*/  BRA `(.L_x_11136) ;  /* 0x0000000800f87947 */ /* 0x000fec0003800000 */
.L_x_11137:
[----:B------:R-:W2:Y:S02]  /*1190*/  LDG.E.U16 R4, desc[UR36][R4.64] ;  /* 0x0000002404047981 */ /* 0x000ea4000c1e1500 */
[----:B--2---:R0:W2:Y:S01]  /*11a0*/  I2F.S16 R18, R4 ;  /* 0x0000000400127306 */ /* 0x0040a20000101400 */
[----:B------:R-:W-:Y:S05]  /*11b0*/  BRA `(.L_x_11136) ;  /* 0x0000000800ec7947 */ /* 0x000fea0003800000 */
.L_x_11132:
        /* <DEDUP_REMOVED lines=8> */
.L_x_11140:
[----:B------:R-:W2:Y:S02]  /*1240*/  LDG.E.U16 R4, desc[UR36][R4.64] ;  /* 0x0000002404047981 */ /* 0x000ea4000c1e1500 */
[----:B--2---:R-:W-:Y:S01]  /*1250*/  HADD2.F32 R18, -RZ, R4.H0_H0 ;  /* 0x20000004ff127230 */ /* 0x004fe20000004100 */
[----:B------:R-:W-:Y:S06]  /*1260*/  BRA `(.L_x_11136) ;  /* 0x0000000800c07947 */ /* 0x000fec0003800000 */
.L_x_11139:
        /* <DEDUP_REMOVED lines=8> */
.L_x_11142:
[----:B------:R-:W2:Y:S02]  /*12f0*/  LDG.E.U16 R4, desc[UR36][R4.64] ;  /* 0x0000002404047981 */ /* 0x000ea4000c1e1500 */
[----:B--2---:R-:W-:Y:S01]  /*1300*/  HADD2.F32 R18, -RZ, R4.H0_H0 ;  /* 0x20000004ff127230 */ /* 0x004fe20000004100 */
[----:B------:R-:W-:Y:S06]  /*1310*/  BRA `(.L_x_11136) ;  /* 0x0000000800947947 */ /* 0x000fec0003800000 */
.L_x_11141:
[----:B------:R-:W2:Y:S01]  /*1320*/  LDG.E.64 R4, desc[UR36][R4.64] ;  /* 0x0000002404047981 */ /* 0x000ea2000c1e1b00 */
[----:B------:R-:W-:Y:S01]  /*1330*/  UMOV UR4, 0xf0000000 ;  /* 0xf000000000047882 */ /* 0x000fe20000000000 */
[----:B------:R-:W-:Y:S01]  /*1340*/  UMOV UR5, 0x380fffff ;  /* 0x380fffff00057882 */ /* 0x000fe20000000000 */
[----:B--2---:R-:W0:Y:S01]  /*1350*/  F2F.F32.F64 R18, R4 ;  /* 0x0000000400127310 */ /* 0x004e220000301000 */
[----:B------:R-:W-:-:S14]  /*1360*/  DSETP.GEU.AND P0, PT, |R4|, UR4, PT ;  /* 0x0000000404007e2a */ /* 0x000fdc000bf0e200 */
[----:B0-----:R-:W-:Y:S01]  /*1370*/  @!P0 FMUL R18, R18, 1.175494350822287508e-38 ;  /* 0x0080000012128820 */ /* 0x001fe20000400000 */
[----:B------:R-:W-:Y:S06]  /*1380*/  BRA `(.L_x_11136) ;  /* 0x0000000800787947 */ /* 0x000fec0003800000 */
.L_x_11131:
        /* <DEDUP_REMOVED lines=12> */
.L_x_11145:
[----:B------:R-:W2:Y:S01]  /*1450*/  LDG.E.64 R4, desc[UR36][R4.64] ;  /* 0x0000002404047981 */ /* 0x000ea2000c1e1b00 */
[----:B------:R-:W-:Y:S01]  /*1460*/  UMOV UR4, 0xf0000000 ;  /* 0xf000000000047882 */ /* 0x000fe20000000000 */
[----:B------:R-:W-:Y:S01]  /*1470*/  UMOV UR5, 0x380fffff ;  /* 0x380fffff00057882 */ /* 0x000fe20000000000 */
[----:B--2---:R-:W0:Y:S01]  /*1480*/  F2F.F32.F64 R18, R4 ;  /* 0x0000000400127310 */ /* 0x004e220000301000 */
[----:B------:R-:W-:-:S14]  /*1490*/  DSETP.GEU.AND P0, PT, |R4|, UR4, PT ;  /* 0x0000000404007e2a */ /* 0x000fdc000bf0e200 */
[----:B0-----:R-:W-:Y:S01]  /*14a0*/  @!P0 FMUL R18, R18, 1.175494350822287508e-38 ;  /* 0x0080000012128820 */ /* 0x001fe20000400000 */
[----:B------:R-:W-:Y:S06]  /*14b0*/  BRA `(.L_x_11136) ;  /* 0x00000008002c7947 */ /* 0x000fec0003800000 */
.L_x_11144:
        /* <DEDUP_REMOVED lines=25> */
.L_x_11147:
        /* <DEDUP_REMOVED lines=13> */
.L_x_11146:
[----:B------:R-:W2:Y:S02]  /*1720*/  LDG.E.U16 R4, desc[UR36][R4.64] ;  /* 0x0000002404047981 */ /* 0x000ea4000c1e1500 */
[----:B--2---:R-:W-:Y:S01]  /*1730*/  IMAD.U32 R18, R4, 0x10000, RZ ;  /* 0x0001000004127824 */ /* 0x004fe200078e00ff */
[----:B------:R-:W-:Y:S06]  /*1740*/  BRA `(.L_x_11136) ;  /* 0x0000000400887947 */ /* 0x000fec0003800000 */
.L_x_11143:
        /* <DEDUP_REMOVED lines=11> */
.L_x_11150:
        /* <DEDUP_REMOVED lines=20> */
.L_x_11152:
[----:B------:R-:W-:Y:S05]  /*1940*/  BSYNC.RECONVERGENT B0 ;  /* 0x0000000000007941 */ /* 0x000fea0003800200 */
.L_x_11151:
[----:B------:R-:W-:Y:S01]  /*1950*/  IMAD.SHL.U32 R0, R0, 0x100000, RZ ;  /* 0x0010000000007824 */ /* 0x000fe200078e00ff */
[----:B------:R-:W-:-:S04]  /*1960*/  LEA R3, R3, 0x3b800000, 0x17 ;  /* 0x3b80000003037811 */ /* 0x000fc800078eb8ff */
[----:B------:R-:W-:Y:S01]  /*1970*/  LOP3.LUT R18, R3, R0, R7, 0xfe, !PT ;  /* 0x0000000003127212 */ /* 0x000fe200078efe07 */
[----:B------:R-:W-:Y:S06]  /*1980*/  BRA `(.L_x_11136) ;  /* 0x0000000000f87947 */ /* 0x000fec0003800000 */
.L_x_11149:
        /* <DEDUP_REMOVED lines=20> */
.L_x_11154:
[----:B------:R-:W-:Y:S05]  /*1ad0*/  BSYNC.RECONVERGENT B0 ;  /* 0x0000000000007941 */ /* 0x000fea0003800200 */
.L_x_11153:
[----:B------:R-:W-:Y:S01]  /*1ae0*/  IMAD.SHL.U32 R0, R0, 0x200000, RZ ;  /* 0x0020000000007824 */ /* 0x000fe200078e00ff */
[----:B------:R-:W-:-:S04]  /*1af0*/  LEA R3, R3, 0x37800000, 0x17 ;  /* 0x3780000003037811 */ /* 0x000fc800078eb8ff */
[----:B------:R-:W-:Y:S01]  /*1b00*/  LOP3.LUT R18, R3, R0, R7, 0xfe, !PT ;  /* 0x0000000003127212 */ /* 0x000fe200078efe07 */
[----:B------:R-:W-:Y:S06]  /*1b10*/  BRA `(.L_x_11136) ;  /* 0x0000000000947947 */ /* 0x000fec0003800000 */
.L_x_11148:
        /* <DEDUP_REMOVED lines=14> */
.L_x_11135:
        /* <DEDUP_REMOVED lines=16> */
.L_x_11157:
[----:B------:R-:W-:Y:S01]  /*1d00*/  IMAD.MOV.U32 R18, RZ, RZ, RZ ;  /* 0x000000ffff127224 */ /* 0x000fe200078e00ff */
[----:B------:R-:W-:Y:S06]  /*1d10*/  BRA `(.L_x_11136) ;  /* 0x0000000000147947 */ /* 0x000fec0003800000 */
.L_x_11156:
[----:B------:R-:W2:Y:S02]  /*1d20*/  LDG.E.64 R18, desc[UR36][R4.64] ;  /* 0x0000002404127981 */ /* 0x000ea4000c1e1b00 */
[----:B--2---:R0:W2:Y:S01]  /*1d30*/  I2F.U64 R18, R18 ;  /* 0x0000001200127312 */ /* 0x0040a20000301000 */
[----:B------:R-:W-:Y:S05]  /*1d40*/  BRA `(.L_x_11136) ;  /* 0x0000000000087947 */ /* 0x000fea0003800000 */
.L_x_11155:
[----:B------:R-:W2:Y:S02]  /*1d50*/  LDG.E R4, desc[UR36][R4.64] ;  /* 0x0000002404047981 */ /* 0x000ea4000c1e1900 */
[----:B--2---:R-:W-:-:S07]  /*1d60*/  I2FP.F32.U32 R18, R4 ;  /* 0x0000000400127245 */ /* 0x004fce0000201000 */
.L_x_11136:
[----:B------:R-:W-:Y:S05]  /*1d70*/  BSYNC.RECONVERGENT B6 ;  /* 0x0000000000067941 */ /* 0x000fea0003800200 */
.L_x_11130:
[----:B------:R-:W-:-:S07]  /*1d80*/  VIADD R24, R24, 0x80 ;  /* 0x0000008018187836 */ /* 0x000fce0000000000 */
.L_x_11129:
[----:B------:R-:W-:Y:S05]  /*1d90*/  BSYNC.RECONVERGENT B7 ;  /* 0x0000000000077941 */ /* 0x000fea0003800200 */
.L_x_11128:
        /* <DEDUP_REMOVED lines=25> */
.L_x_11164:
[----:B------:R-:W2:Y:S02]  /*1f30*/  LDG.E.U8 R4, desc[UR36][R4.64] ;  /* 0x0000002404047981 */ /* 0x000ea4000c1e1100 */
[----:B--2---:R-:W-:Y:S01]  /*1f40*/  I2FP.F32.U32 R19, R4 ;  /* 0x0000000400137245 */ /* 0x004fe20000201000 */
[----:B------:R-:W-:Y:S06]  /*1f50*/  BRA `(.L_x_11166) ;  /* 0x0000000c00247947 */ /* 0x000fec0003800000 */
.L_x_11163:
        /* <DEDUP_REMOVED lines=9> */
.L_x_11168:
[----:B------:R-:W2:Y:S02]  /*1ff0*/  LDG.E R4, desc[UR36][R4.64] ;  /* 0x0000002404047981 */ /* 0x000ea4000c1e1900 */
[----:B--2---:R-:W-:Y:S01]  /*2000*/  I2FP.F32.S32 R19, R4 ;  /* 0x0000000400137245 */ /* 0x004fe20000201400 */
[----:B------:R-:W-:Y:S06]  /*2010*/  BRA `(.L_x_11166) ;  /* 0x0000000800f47947 */ /* 0x000fec0003800000 */
.L_x_11167:
[----:B------:R-:W2:Y:S02]  /*2020*/  LDG.E.U16 R4, desc[UR36][R4.64] ;  /* 0x0000002404047981 */ /* 0x000ea4000c1e1500 */
[----:B--2---:R4:W0:Y:S01]  /*2030*/  I2F.S16 R19, R4 ;  /* 0x0000000400137306 */ /* 0x0048220000101400 */
[----:B------:R-:W-:Y:S05]  /*2040*/  BRA `(.L_x_11166) ;  /* 0x0000000800e87947 */ /* 0x000fea0003800000 */
.L_x_11162:
        /* <DEDUP_REMOVED lines=8> */
.L_x_11170:
[----:B------:R-:W2:Y:S02]  /*20d0*/  LDG.E.U16 R4, desc[UR36][R4.64] ;  /* 0x0000002404047981 */ /* 0x000ea4000c1e1500 */
[----:B--2---:R-:W-:Y:S01]  /*20e0*/  HADD2.F32 R19, -RZ, R4.H0_H0 ;  /* 0x20000004ff137230 */ /* 0x004fe20000004100 */
[----:B------:R-:W-:Y:S06]  /*20f0*/  BRA `(.L_x_11166) ;  /* 0x0000000800bc7947 */ /* 0x000fec0003800000 */
.L_x_11169:
        /* <DEDUP_REMOVED lines=8> */
.L_x_11172:
[----:B------:R-:W2:Y:S02]  /*2180*/  LDG.E.U16 R4, desc[UR36][R4.64] ;  /* 0x0000002404047981 */ /* 0x000ea4000c1e1500 */
[----:B--2---:R-:W-:Y:S01]  /*2190*/  HADD2.F32 R19, -RZ, R4.H0_H0 ;  /* 0x20000004ff137230 */ /* 0x004fe20000004100 */
[----:B------:R-:W-:Y:S06]  /*21a0*/  BRA `(.L_x_11166) ;  /* 0x0000000800907947 */ /* 0x000fec0003800000 */
.L_x_11171:
[----:B------:R-:W2:Y:S01]  /*21b0*/  LDG.E.64 R4, desc[UR36][R4.64] ;  /* 0x0000002404047981 */ /* 0x000ea2000c1e1b00 */
[----:B------:R-:W-:Y:S01]  /*21c0*/  UMOV UR4, 0xf0000000 ;  /* 0xf000000000047882 */ /* 0x000fe20000000000 */
[----:B------:R-:W-:Y:S01]  /*21d0*/  UMOV UR5, 0x380fffff ;  /* 0x380fffff00057882 */ /* 0x000fe20000000000 */
[----:B--2---:R-:W0:Y:S01]  /*21e0*/  F2F.F32.F64 R19, R4 ;  /* 0x0000000400137310 */ /* 0x004e220000301000 */
[----:B------:R-:W-:-:S14]  /*21f0*/  DSETP.GEU.AND P0, PT, |R4|, UR4, PT ;  /* 0x0000000404007e2a */ /* 0x000fdc000bf0e200 */
[----:B0-----:R-:W-:Y:S01]  /*2200*/  @!P0 FMUL R19, R19, 1.175494350822287508e-38 ;  /* 0x0080000013138820 */ /* 0x001fe20000400000 */
[----:B------:R-:W-:Y:S06]  /*2210*/  BRA `(.L_x_11166) ;  /* 0x0000000800747947 */ /* 0x000fec0003800000 */
.L_x_11161:
        /* <DEDUP_REMOVED lines=12> */
.L_x_11175:
[----:B------:R-:W2:Y:S01]  /*22e0*/  LDG.E.64 R4, desc[UR36][R4.64] ;  /* 0x0000002404047981 */ /* 0x000ea2000c1e1b00 */
[----:B------:R-:W-:Y:S01]  /*22f0*/  UMOV UR4, 0xf0000000 ;  /* 0xf000000000047882 */ /* 0x000fe20000000000 */
[----:B------:R-:W-:Y:S01]  /*2300*/  UMOV UR5, 0x380fffff ;  /* 0x380fffff00057882 */ /* 0x000fe20000000000 */
[----:B--2---:R-:W0:Y:S01]  /*2310*/  F2F.F32.F64 R19, R4 ;  /* 0x0000000400137310 */ /* 0x004e220000301000 */
[----:B------:R-:W-:-:S14]  /*2320*/  DSETP.GEU.AND P0, PT, |R4|, UR4, PT ;  /* 0x0000000404007e2a */ /* 0x000fdc000bf0e200 */
[----:B0-----:R-:W-:Y:S01]  /*2330*/  @!P0 FMUL R19, R19, 1.175494350822287508e-38 ;  /* 0x0080000013138820 */ /* 0x001fe20000400000 */
[----:B------:R-:W-:Y:S06]  /*2340*/  BRA `(.L_x_11166) ;  /* 0x0000000800287947 */ /* 0x000fec0003800000 */
.L_x_11174:
        /* <DEDUP_REMOVED lines=25> */
.L_x_11177:
        /* <DEDUP_REMOVED lines=12> */
.L_x_11176:
[----:B------:R-:W2:Y:S02]  /*25a0*/  LDG.E.U16 R4, desc[UR36][R4.64] ;  /* 0x0000002404047981 */ /* 0x000ea4000c1e1500 */
[----:B--2---:R-:W-:Y:S01]  /*25b0*/  IMAD.U32 R19, R4, 0x10000, RZ ;  /* 0x0001000004137824 */ /* 0x004fe200078e00ff */
[----:B------:R-:W-:Y:S06]  /*25c0*/  BRA `(.L_x_11166) ;  /* 0x0000000400887947 */ /* 0x000fec0003800000 */
.L_x_11173:
        /* <DEDUP_REMOVED lines=11> */
.L_x_11180:
        /* <DEDUP_REMOVED lines=20> */
.L_x_11182:
[----:B------:R-:W-:Y:S05]  /*27c0*/  BSYNC.RECONVERGENT B0 ;  /* 0x0000000000007941 */ /* 0x000fea0003800200 */
.L_x_11181:
[----:B------:R-:W-:Y:S01]  /*27d0*/  IMAD.SHL.U32 R0, R0, 0x100000, RZ ;  /* 0x0010000000007824 */ /* 0x000fe200078e00ff */
[----:B------:R-:W-:-:S04]  /*27e0*/  LEA R3, R3, 0x3b800000, 0x17 ;  /* 0x3b80000003037811 */ /* 0x000fc800078eb8ff */
[----:B------:R-:W-:Y:S01]  /*27f0*/  LOP3.LUT R19, R3, R0, R19, 0xfe, !PT ;  /* 0x0000000003137212 */ /* 0x000fe200078efe13 */
[----:B------:R-:W-:Y:S06]  /*2800*/  BRA `(.L_x_11166) ;  /* 0x0000000000f87947 */ /* 0x000fec0003800000 */
.L_x_11179:
        /* <DEDUP_REMOVED lines=20> */
.L_x_11184:
[----:B------:R-:W-:Y:S05]  /*2950*/  BSYNC.RECONVERGENT B0 ;  /* 0x0000000000007941 */ /* 0x000fea0003800200 */
.L_x_11183:
[----:B------:R-:W-:Y:S01]  /*2960*/  IMAD.SHL.U32 R0, R0, 0x200000, RZ ;  /* 0x0020000000007824 */ /* 0x000fe200078e00ff */
[----:B------:R-:W-:-:S04]  /*2970*/  LEA R3, R3, 0x37800000, 0x17 ;  /* 0x3780000003037811 */ /* 0x000fc800078eb8ff */
[----:B------:R-:W-:Y:S01]  /*2980*/  LOP3.LUT R19, R3, R0, R19, 0xfe, !PT ;  /* 0x0000000003137212 */ /* 0x000fe200078efe13 */
[----:B------:R-:W-:Y:S06]  /*2990*/  BRA `(.L_x_11166) ;  /* 0x0000000000947947 */ /* 0x000fec0003800000 */
.L_x_11178:
        /* <DEDUP_REMOVED lines=14> */
.L_x_11165:
        /* <DEDUP_REMOVED lines=16> */
.L_x_11187:
[----:B------:R-:W-:Y:S01]  /*2b80*/  IMAD.MOV.U32 R19, RZ, RZ, RZ ;  /* 0x000000ffff137224 */ /* 0x000fe200078e00ff */
[----:B------:R-:W-:Y:S06]  /*2b90*/  BRA `(.L_x_11166) ;  /* 0x0000000000147947 */ /* 0x000fec0003800000 */
.L_x_11186:
[----:B------:R-:W2:Y:S02]  /*2ba0*/  LDG.E.64 R4, desc[UR36][R4.64] ;  /* 0x0000002404047981 */ /* 0x000ea4000c1e1b00 */
[----:B--2---:R0:W2:Y:S01]  /*2bb0*/  I2F.U64 R19, R4 ;  /* 0x0000000400137312 */ /* 0x0040a20000301000 */
[----:B------:R-:W-:Y:S05]  /*2bc0*/  BRA `(.L_x_11166) ;  /* 0x0000000000087947 */ /* 0x000fea0003800000 */
.L_x_11185:
[----:B------:R-:W2:Y:S02]  /*2bd0*/  LDG.E R4, desc[UR36][R4.64] ;  /* 0x0000002404047981 */ /* 0x000ea4000c1e1900 */
[----:B--2---:R-:W-:-:S07]  /*2be0*/  I2FP.F32.U32 R19, R4 ;  /* 0x0000000400137245 */ /* 0x004fce0000201000 */
.L_x_11166:
[----:B------:R-:W-:Y:S05]  /*2bf0*/  BSYNC.RECONVERGENT B6 ;  /* 0x0000000000067941 */ /* 0x000fea0003800200 */
.L_x_11160:
[----:B------:R-:W-:-:S07]  /*2c00*/  VIADD R24, R24, 0x80 ;  /* 0x0000008018187836 */ /* 0x000fce0000000000 */
.L_x_11159:
[----:B------:R-:W-:Y:S05]  /*2c10*/  BSYNC.RECONVERGENT B7 ;  /* 0x0000000000077941 */ /* 0x000fea0003800200 */
.L_x_11158:
        /* <DEDUP_REMOVED lines=24> */
.L_x_11193:
[----:B------:R-:W2:Y:S02]  /*2da0*/  LDG.E.U8 R4, desc[UR36][R4.64] ;  /* 0x0000002404047981 */ /* 0x000ea4000c1e1100 */
[----:B--2---:R-:W-:Y:S01]  /*2db0*/  I2FP.F32.U32 R16, R4 ;  /* 0x0000000400107245 */ /* 0x004fe20000201000 */
[----:B------:R-:W-:Y:S06]  /*2dc0*/  BRA `(.L_x_11189) ;  /* 0x0000000c001c7947 */ /* 0x000fec0003800000 */
.L_x_11192:
        /* <DEDUP_REMOVED lines=9> */
.L_x_11196:
[----:B------:R-:W2:Y:S02]  /*2e60*/  LDG.E R4, desc[UR36][R4.64] ;  /* 0x0000002404047981 */ /* 0x000ea4000c1e1900 */
[----:B--2---:R-:W-:Y:S01]  /*2e70*/  I2FP.F32.S32 R16, R4 ;  /* 0x0000000400107245 */ /* 0x004fe20000201400 */
[----:B------:R-:W-:Y:S06]  /*2e80*/  BRA `(.L_x_11189) ;  /* 0x0000000800ec7947 */ /* 0x000fec0003800000 */
.L_x_11195:
[----:B------:R-:W2:Y:S02]  /*2e90*/  LDG.E.U16 R4, desc[UR36][R4.64] ;  /* 0x0000002404047981 */ /* 0x000ea4000c1e1500 */
[----:B--2---:R0:W2:Y:S01]  /*2ea0*/  I2F.S16 R16, R4 ;  /* 0x0000000400107306 */ /* 0x0040a20000101400 */
[----:B------:R-:W-:Y:S05]  /*2eb0*/  BRA `(.L_x_11189) ;  /* 0x0000000800e07947 */ /* 0x000fea0003800000 */
.L_x_11191:
        /* <DEDUP_REMOVED lines=8> */
.L_x_11198:
[----:B------:R-:W2:Y:S02]  /*2f40*/  LDG.E.U16 R4, desc[UR36][R4.64] ;  /* 0x0000002404047981 */ /* 0x000ea4000c1e1500 */
[----:B--2---:R-:W-:Y:S01]  /*2f50*/  HADD2.F32 R16, -RZ, R4.H0_H0 ;  /* 0x20000004ff107230 */ /* 0x004fe20000004100 */
[----:B------:R-:W-:Y:S06]  /*2f60*/  BRA `(.L_x_11189) ;  /* 0x0000000800b47947 */ /* 0x000fec0003800000 */
.L_x_11197:
        /* <DEDUP_REMOVED lines=8> */
.L_x_11200:
[----:B------:R-:W2:Y:S02]  /*2ff0*/  LDG.E.U16 R4, desc[UR36][R4.64] ;  /* 0x0000002404047981 */ /* 0x000ea4000c1e1500 */
[----:B--2---:R-:W-:Y:S01]  /*3000*/  HADD2.F32 R16, -RZ, R4.H0_H0 ;  /* 0x20000004ff107230 */ /* 0x004fe20000004100 */
[----:B------:R-:W-:Y:S06]  /*3010*/  BRA `(.L_x_11189) ;  /* 0x0000000800887947 */ /* 0x000fec0003800000 */
.L_x_11199:
[----:B------:R-:W2:Y:S01]  /*3020*/  LDG.E.64 R4, desc[UR36][R4.64] ;  /* 0x0000002404047981 */ /* 0x000ea2000c1e1b00 */
[----:B------:R-:W-:Y:S01]  /*3030*/  UMOV UR4, 0xf0000000 ;  /* 0xf000000000047882 */ /* 0x000fe20000000000 */
[----:B------:R-:W-:Y:S01]  /*3040*/  UMOV UR5, 0x380fffff ;  /* 0x380fffff00057882 */ /* 0x000fe20000000000 */
[----:B--2---:R-:W0:Y:S01]  /*3050*/  F2F.F32.F64 R16, R4 ;  /* 0x0000000400107310 */ /* 0x004e220000301000 */
[----:B------:R-:W-:-:S14]  /*3060*/  DSETP.GEU.AND P0, PT, |R4|, UR4, PT ;  /* 0x0000000404007e2a */ /* 0x000fdc000bf0e200 */
[----:B0-----:R-:W-:Y:S01]  /*3070*/  @!P0 FMUL R16, R16, 1.175494350822287508e-38 ;  /* 0x0080000010108820 */ /* 0x001fe20000400000 */
[----:B------:R-:W-:Y:S06]  /*3080*/  BRA `(.L_x_11189) ;  /* 0x00000008006c7947 */ /* 0x000fec0003800000 */
.L_x_11190:
        /* <DEDUP_REMOVED lines=12> */
.L_x_11203:
[----:B------:R-:W2:Y:S01]  /*3150*/  LDG.E.64 R4, desc[UR36][R4.64] ;  /* 0x0000002404047981 */ /* 0x000ea2000c1e1b00 */
[----:B------:R-:W-:Y:S01]  /*3160*/  UMOV UR4, 0xf0000000 ;  /* 0xf000000000047882 */ /* 0x000fe20000000000 */
[----:B------:R-:W-:Y:S01]  /*3170*/  UMOV UR5, 0x380fffff ;  /* 0x380fffff00057882 */ /* 0x000fe20000000000 */
[----:B--2---:R-:W0:Y:S01]  /*3180*/  F2F.F32.F64 R16, R4 ;  /* 0x0000000400107310 */ /* 0x004e220000301000 */
[----:B------:R-:W-:-:S14]  /*3190*/  DSETP.GEU.AND P0, PT, |R4|, UR4, PT ;  /* 0x0000000404007e2a */ /* 0x000fdc000bf0e200 */
[----:B0-----:R-:W-:Y:S01]  /*31a0*/  @!P0 FMUL R16, R16, 1.175494350822287508e-38 ;  /* 0x0080000010108820 */ /* 0x001fe20000400000 */
[----:B------:R-:W-:Y:S06]  /*31b0*/  BRA `(.L_x_11189) ;  /* 0x0000000800207947 */ /* 0x000fec0003800000 */
.L_x_11202:
        /* <DEDUP_REMOVED lines=25> */
.L_x_11205:
        /* <DEDUP_REMOVED lines=13> */
.L_x_11204:
[----:B------:R-:W2:Y:S02]  /*3420*/  LDG.E.U16 R4, desc[UR36][R4.64] ;  /* 0x0000002404047981 */ /* 0x000ea4000c1e1500 */
[----:B--2---:R-:W-:Y:S01]  /*3430*/  IMAD.U32 R16, R4, 0x10000, RZ ;  /* 0x0001000004107824 */ /* 0x004fe200078e00ff */
[----:B------:R-:W-:Y:S06]  /*3440*/  BRA `(.L_x_11189) ;  /* 0x00000004007c7947 */ /* 0x000fec0003800000 */
.L_x_11201:
        /* <DEDUP_REMOVED lines=11> */
.L_x_11208:
        /* <DEDUP_REMOVED lines=19> */
.L_x_11210:
[----:B------:R-:W-:Y:S05]  /*3630*/  BSYNC.RECONVERGENT B0 ;  /* 0x0000000000007941 */ /* 0x000fea0003800200 */
.L_x_11209:
[----:B------:R-:W-:Y:S01]  /*3640*/  IMAD.SHL.U32 R0, R0, 0x100000, RZ ;  /* 0x0010000000007824 */ /* 0x000fe200078e00ff */
[----:B------:R-:W-:-:S04]  /*3650*/  LEA R3, R3, 0x3b800000, 0x17 ;  /* 0x3b80000003037811 */ /* 0x000fc800078eb8ff */
[----:B------:R-:W-:Y:S01]  /*3660*/  LOP3.LUT R16, R3, R0, R7, 0xfe, !PT ;  /* 0x0000000003107212 */ /* 0x000fe200078efe07 */
[----:B------:R-:W-:Y:S06]  /*3670*/  BRA `(.L_x_11189) ;  /* 0x0000000000f07947 */ /* 0x000fec0003800000 */
.L_x_11207:
        /* <DEDUP_REMOVED lines=19> */
.L_x_11212:
[----:B------:R-:W-:Y:S05]  /*37b0*/  BSYNC.RECONVERGENT B0 ;  /* 0x0000000000007941 */ /* 0x000fea0003800200 */
.L_x_11211:
[----:B------:R-:W-:Y:S01]  /*37c0*/  IMAD.SHL.U32 R0, R0, 0x200000, RZ ;  /* 0x0020000000007824 */ /* 0x000fe200078e00ff */
[----:B------:R-:W-:-:S04]  /*37d0*/  LEA R3, R3, 0x37800000, 0x17 ;  /* 0x3780000003037811 */ /* 0x000fc800078eb8ff */
[----:B------:R-:W-:Y:S01]  /*37e0*/  LOP3.LUT R16, R3, R0, R7, 0xfe, !PT ;  /* 0x0000000003107212 */ /* 0x000fe200078efe07 */
[----:B------:R-:W-:Y:S06]  /*37f0*/  BRA `(.L_x_11189) ;  /* 0x0000000000907947 */ /* 0x000fec0003800000 */
.L_x_11206:
        /* <DEDUP_REMOVED lines=14> */
.L_x_11194:
        /* <DEDUP_REMOVED lines=16> */
.L_x_11215:
[----:B------:R-:W-:Y:S05]  /*39e0*/  BRA `(.L_x_11189) ;  /* 0x0000000000147947 */ /* 0x000fea0003800000 */
.L_x_11214:
[----:B------:R-:W2:Y:S02]  /*39f0*/  LDG.E.64 R4, desc[UR36][R4.64] ;  /* 0x0000002404047981 */ /* 0x000ea4000c1e1b00 */
[----:B--2---:R0:W2:Y:S01]  /*3a00*/  I2F.U64 R16, R4 ;  /* 0x0000000400107312 */ /* 0x0040a20000301000 */
[----:B------:R-:W-:Y:S05]  /*3a10*/  BRA `(.L_x_11189) ;  /* 0x0000000000087947 */ /* 0x000fea0003800000 */
.L_x_11213:
[----:B------:R-:W2:Y:S02]  /*3a20*/  LDG.E R4, desc[UR36][R4.64] ;  /* 0x0000002404047981 */ /* 0x000ea4000c1e1900 */
[----:B--2---:R-:W-:-:S07]  /*3a30*/  I2FP.F32.U32 R16, R4 ;  /* 0x0000000400107245 */ /* 0x004fce0000201000 */
.L_x_11189:
[----:B------:R-:W-:Y:S05]  /*3a40*/  BSYNC.RECONVERGENT B6 ;  /* 0x0000000000067941 */ /* 0x000fea0003800200 */
.L_x_11188:
[----:B------:R-:W0:Y:S01]  /*3a50*/  LDC R0, c[0x0][0x388] ;  /* 0x0000e200ff007b82 */ /* 0x000e220000000800 */
[----:B------:R-:W-:Y:S01]  /*3a60*/  ISETP.GE.AND P0, PT, R25, R17, PT ;  /* 0x000000111900720c */ /* 0x000fe20003f06270 */
[----:B------:R-:W-:Y:S01]  /*3a70*/  BSSY.RECONVERGENT B1, `(.L_x_11216) ;  /* 0x0000049000017945 */ /* 0x000fe20003800200 */
[----:B0-2---:R-:W-:-:S04]  /*3a80*/  FADD.FTZ R5, |R0|, -RZ ;  /* 0x800000ff00057221 */ /* 0x005fc80000010200 */
[C---:B------:R-:W-:Y:S01]  /*3a90*/  VIADD R3, R5.reuse, 0xb800000 ;  /* 0x0b80000005037836 */ /* 0x040fe20000000000 */
[----:B------:R-:W-:-:S04]  /*3aa0*/  LOP3.LUT R6, R5, 0x7fffff, RZ, 0xc0, !PT ;  /* 0x007fffff05067812 */ /* 0x000fc800078ec0ff */
[----:B------:R-:W-:Y:S02]  /*3ab0*/  LOP3.LUT R6, R6, 0x3f800000, RZ, 0xfc, !PT ;  /* 0x3f80000006067812 */ /* 0x000fe400078efcff */
[----:B------:R-:W-:Y:S05]  /*3ac0*/  @P0 BRA `(.L_x_11217) ;  /* 0x00000004000c0947 */ /* 0x000fea0003800000 */
[----:B-1-3-5:R-:W-:Y:S01]  /*3ad0*/  FSETP.GEU.FTZ.AND P0, PT, R5, |R22|, PT ;  /* 0x400000160500720b */ /* 0x02afe20003f1e000 */
[----:B------:R-:W-:Y:S01]  /*3ae0*/  BSSY.RECONVERGENT B0, `(.L_x_11218) ;  /* 0x000003e000007945 */ /* 0x000fe20003800200 */
[----:B------:R-:W-:-:S11]  /*3af0*/  IMAD.MOV.U32 R7, RZ, RZ, R5 ;  /* 0x000000ffff077224 */ /* 0x000fd600078e0005 */
[----:B------:R-:W-:Y:S05]  /*3b00*/  @!P0 BRA `(.L_x_11219) ;  /* 0x0000000000ec8947 */ /* 0x000fea0003800000 */
[----:B------:R-:W-:-:S05]  /*3b10*/  FMUL.FTZ R10, |R22|, 8388608 ;  /* 0x4b000000160a7820 */ /* 0x000fca0000410200 */
[----:B------:R-:W-:-:S13]  /*3b20*/  FSETP.GTU.FTZ.AND P0, PT, R5, R10, PT ;  /* 0x0000000a0500720b */ /* 0x000fda0003f1c000 */
[----:B------:R-:W-:Y:S05]  /*3b30*/  @P0 BRA `(.L_x_11220) ;  /* 0x0000000000680947 */ /* 0x000fea0003800000 */
[----:B------:R-:W-:Y:S01]  /*3b40*/  FADD.FTZ R10, |R22|, -RZ ;  /* 0x800000ff160a7221 */ /* 0x000fe20000010200 */
[----:B------:R-:W-:Y:S03]  /*3b50*/  BSSY.RECONVERGENT B2, `(.L_x_11221) ;  /* 0x0000016000027945 */ /* 0x000fe60003800200 */
[----:B----4-:R-:W0:Y:S01]  /*3b60*/  MUFU.RCP R4, R10 ;  /* 0x0000000a00047308 */ /* 0x010e220000001000 */
        /* <DEDUP_REMOVED lines=20> */
.L_x_11222:
[----:B------:R-:W-:Y:S05]  /*3cb0*/  BSYNC.RECONVERGENT B2 ;  /* 0x0000000000027941 */ /* 0x000fea0003800200 */
.L_x_11221:
[----:B------:R-:W-:Y:S01]  /*3cc0*/  FFMA.FTZ R7, -R10, R4, R5 ;  /* 0x000000040a077223 */ /* 0x000fe20000010105 */
[----:B------:R-:W-:Y:S06]  /*3cd0*/  BRA `(.L_x_11219) ;  /* 0x0000000000787947 */ /* 0x000fec0003800000 */
.L_x_11220:
[----:B------:R-:W-:Y:S01]  /*3ce0*/  LOP3.LUT R12, R10, 0xff800000, RZ, 0xc0, !PT ;  /* 0xff8000000a0c7812 */ /* 0x000fe200078ec0ff */
[----:B------:R-:W-:Y:S01]  /*3cf0*/  BSSY.RECONVERGENT B2, `(.L_x_11223) ;  /* 0x000001a000027945 */ /* 0x000fe20003800200 */
[----:B------:R-:W-:Y:S01]  /*3d00*/  FSETP.GT.FTZ.AND P2, PT, |R22|, RZ, PT ;  /* 0x000000ff1600720b */ /* 0x000fe20003f54200 */
[----:B------:R-:W-:Y:S01]  /*3d10*/  IMAD.MOV.U32 R7, RZ, RZ, R6 ;  /* 0x000000ffff077224 */ /* 0x000fe200078e0006 */
[----:B------:R-:W-:Y:S01]  /*3d20*/  ISETP.GT.U32.AND P0, PT, R5, 0x7f7fffff, PT ;  /* 0x7f7fffff0500780c */ /* 0x000fe20003f04070 */
[----:B----4-:R-:W-:-:S05]  /*3d30*/  IMAD.IADD R4, R3, 0x1, -R12 ;  /* 0x0000000103047824 */ /* 0x010fca00078e0a0c */
[----:B------:R-:W-:Y:S02]  /*3d40*/  LOP3.LUT P1, R8, R4, 0xff800000, RZ, 0xc0, !PT ;  /* 0xff80000004087812 */ /* 0x000fe4000782c0ff */
[----:B------:R-:W-:-:S04]  /*3d50*/  FSEL R4, R12, +QNAN , P2 ;  /* 0x7fffffff0c047808 */ /* 0x000fc80001000000 */
[----:B------:R-:W-:-:S07]  /*3d60*/  FSEL R4, R4, +QNAN , !P0 ;  /* 0x7fffffff04047808 */ /* 0x000fce0004000000 */
[----:B------:R-:W-:Y:S05]  /*3d70*/  @!P1 BRA `(.L_x_11224) ;  /* 0x0000000000449947 */ /* 0x000fea0003800000 */
[----:B------:R-:W-:-:S04]  /*3d80*/  LOP3.LUT R7, R10, 0x7fffff, RZ, 0xc0, !PT ;  /* 0x007fffff0a077812 */ /* 0x000fc800078ec0ff */
[----:B------:R-:W-:Y:S01]  /*3d90*/  LOP3.LUT R12, R7, 0x3f800000, RZ, 0xfc, !PT ;  /* 0x3f800000070c7812 */ /* 0x000fe200078efcff */
[----:B------:R-:W-:-:S03]  /*3da0*/  IMAD.MOV.U32 R7, RZ, RZ, R6 ;  /* 0x000000ffff077224 */ /* 0x000fc600078e0006 */
[----:B------:R0:W1:Y:S04]  /*3db0*/  MUFU.RCP R13, R12 ;  /* 0x0000000c000d7308 */ /* 0x0000680000001000 */
.L_x_11225:
        /* <DEDUP_REMOVED lines=13> */
.L_x_11224:
[----:B------:R-:W-:Y:S05]  /*3e90*/  BSYNC.RECONVERGENT B2 ;  /* 0x0000000000027941 */ /* 0x000fea0003800200 */
.L_x_11223:
[----:B------:R-:W-:-:S04]  /*3ea0*/  FMUL.FTZ R7, R7, 1.1920928955078125e-07 ;  /* 0x3400000007077820 */ /* 0x000fc80000410000 */
[----:B------:R-:W-:-:S07]  /*3eb0*/  FMUL.FTZ R7, R4, R7 ;  /* 0x0000000704077220 */ /* 0x000fce0000410000 */
.L_x_11219:
[----:B------:R-:W-:Y:S05]  /*3ec0*/  BSYNC.RECONVERGENT B0 ;  /* 0x0000000000007941 */ /* 0x000fea0003800200 */
.L_x_11218:
[C---:B------:R-:W-:Y:S02]  /*3ed0*/  FSETP.NAN.FTZ.AND P0, PT, |R7|.reuse, |R7|, PT ;  /* 0x400000070700720b */ /* 0x040fe40003f18200 */
[----:B----4-:R-:W-:-:S04]  /*3ee0*/  LOP3.LUT R4, R7, 0x80000000, R0, 0xb8, !PT ;  /* 0x8000000007047812 */ /* 0x010fc800078eb800 */
[----:B------:R-:W-:-:S07]  /*3ef0*/  FSEL R4, R7, R4, P0 ;  /* 0x0000000407047208 */ /* 0x000fce0000000000 */
.L_x_11217:
[----:B------:R-:W-:Y:S05]  /*3f00*/  BSYNC.RECONVERGENT B1 ;  /* 0x0000000000017941 */ /* 0x000fea0003800200 */
.L_x_11216:
[----:B------:R-:W-:Y:S01]  /*3f10*/  VIADD R26, R25, 0x80 ;  /* 0x00000080191a7836 */ /* 0x000fe20000000000 */
[----:B------:R-:W-:Y:S04]  /*3f20*/  BSSY.RECONVERGENT B1, `(.L_x_11226) ;  /* 0x0000046000017945 */ /* 0x000fe80003800200 */
[----:B------:R-:W-:-:S13]  /*3f30*/  ISETP.GE.AND P0, PT, R26, R17, PT ;  /* 0x000000111a00720c */ /* 0x000fda0003f06270 */
[----:B------:R-:W-:Y:S05]  /*3f40*/  @P0 BRA `(.L_x_11227) ;  /* 0x00000004000c0947 */ /* 0x000fea0003800000 */
[----:B-----5:R-:W-:Y:S01]  /*3f50*/  FSETP.GEU.FTZ.AND P0, PT, R5, |R18|, PT ;  /* 0x400000120500720b */ /* 0x020fe20003f1e000 */
[----:B------:R-:W-:Y:S01]  /*3f60*/  BSSY.RECONVERGENT B0, `(.L_x_11228) ;  /* 0x000003e000007945 */ /* 0x000fe20003800200 */
[----:B------:R-:W-:-:S11]  /*3f70*/  IMAD.MOV.U32 R7, RZ, RZ, R5 ;  /* 0x000000ffff077224 */ /* 0x000fd600078e0005 */
[----:B------:R-:W-:Y:S05]  /*3f80*/  @!P0 BRA `(.L_x_11229) ;  /* 0x0000000000ec8947 */ /* 0x000fea0003800000 */
[----:B------:R-:W-:-:S05]  /*3f90*/  FMUL.FTZ R10, |R18|, 8388608 ;  /* 0x4b000000120a7820 */ /* 0x000fca0000410200 */
[----:B------:R-:W-:-:S13]  /*3fa0*/  FSETP.GTU.FTZ.AND P0, PT, R5, R10, PT ;  /* 0x0000000a0500720b */ /* 0x000fda0003f1c000 */
[----:B------:R-:W-:Y:S05]  /*3fb0*/  @P0 BRA `(.L_x_11230) ;  /* 0x0000000000680947 */ /* 0x000fea0003800000 */
[----:B0-----:R-:W-:Y:S01]  /*3fc0*/  FADD.FTZ R12, |R18|, -RZ ;  /* 0x800000ff120c7221 */ /* 0x001fe20000010200 */
        /* <DEDUP_REMOVED lines=19> */
.L_x_11233:
[----:B------:R-:W-:Y:S01]  /*4100*/  FSETP.GEU.FTZ.AND P0, PT, R9, -R12, PT ;  /* 0x8000000c0900720b */ /* 0x000fe20003f1e000 */
[----:B------:R-:W-:-:S12]  /*4110*/  FADD.FTZ R10, R10, -1 ;  /* 0xbf8000000a0a7421 */ /* 0x000fd80000010000 */
[----:B------:R-:W-:-:S07]  /*4120*/  @!P0 FADD.FTZ R10, R10, -1 ;  /* 0xbf8000000a0a8421 */ /* 0x000fce0000010000 */
.L_x_11232:
[----:B------:R-:W-:Y:S05]  /*4130*/  BSYNC.RECONVERGENT B2 ;  /* 0x0000000000027941 */ /* 0x000fea0003800200 */
.L_x_11231:
[----:B------:R-:W-:Y:S01]  /*4140*/  FFMA.FTZ R7, -R12, R10, R5 ;  /* 0x0000000a0c077223 */ /* 0x000fe20000010105 */
[----:B------:R-:W-:Y:S06]  /*4150*/  BRA `(.L_x_11229) ;  /* 0x0000000000787947 */ /* 0x000fec0003800000 */
.L_x_11230:
[----:B------:R-:W-:Y:S01]  /*4160*/  LOP3.LUT R8, R10, 0xff800000, RZ, 0xc0, !PT ;  /* 0xff8000000a087812 */ /* 0x000fe200078ec0ff */
[----:B------:R-:W-:Y:S01]  /*4170*/  BSSY.RECONVERGENT B2, `(.L_x_11234) ;  /* 0x000001a000027945 */ /* 0x000fe20003800200 */
[----:B------:R-:W-:Y:S02]  /*4180*/  FSETP.GT.FTZ.AND P1, PT, |R18|, RZ, PT ;  /* 0x000000ff1200720b */ /* 0x000fe40003f34200 */
[----:B------:R-:W-:Y:S01]  /*4190*/  ISETP.GT.U32.AND P2, PT, R5, 0x7f7fffff, PT ;  /* 0x7f7fffff0500780c */ /* 0x000fe20003f44070 */
[----:B------:R-:W-:-:S05]  /*41a0*/  IMAD.IADD R7, R3, 0x1, -R8 ;  /* 0x0000000103077824 */ /* 0x000fca00078e0a08 */
[----:B------:R-:W-:Y:S02]  /*41b0*/  LOP3.LUT P0, R9, R7, 0xff800000, RZ, 0xc0, !PT ;  /* 0xff80000007097812 */ /* 0x000fe4000780c0ff */
[----:B------:R-:W-:Y:S01]  /*41c0*/  FSEL R7, R8, +QNAN , P1 ;  /* 0x7fffffff08077808 */ /* 0x000fe20000800000 */
[----:B------:R-:W-:-:S03]  /*41d0*/  IMAD.MOV.U32 R8, RZ, RZ, R6 ;  /* 0x000000ffff087224 */ /* 0x000fc600078e0006 */
[----:B------:R-:W-:-:S07]  /*41e0*/  FSEL R7, R7, +QNAN , !P2 ;  /* 0x7fffffff07077808 */ /* 0x000fce0005000000 */
[----:B------:R-:W-:Y:S05]  /*41f0*/  @!P0 BRA `(.L_x_11235) ;  /* 0x0000000000448947 */ /* 0x000fea0003800000 */
[----:B------:R-:W-:-:S04]  /*4200*/  LOP3.LUT R8, R10, 0x7fffff, RZ, 0xc0, !PT ;  /* 0x007fffff0a087812 */ /* 0x000fc800078ec0ff */
[----:B------:R-:W-:Y:S01]  /*4210*/  LOP3.LUT R13, R8, 0x3f800000, RZ, 0xfc, !PT ;  /* 0x3f800000080d7812 */ /* 0x000fe200078efcff */
[----:B------:R-:W-:-:S03]  /*4220*/  IMAD.MOV.U32 R8, RZ, RZ, R6 ;  /* 0x000000ffff087224 */ /* 0x000fc600078e0006 */
[----:B------:R2:W0:Y:S04]  /*4230*/  MUFU.RCP R14, R13 ;  /* 0x0000000d000e7308 */ /* 0x0004280000001000 */
.L_x_11236:
        /* <DEDUP_REMOVED lines=13> */
.L_x_11235:
[----:B------:R-:W-:Y:S05]  /*4310*/  BSYNC.RECONVERGENT B2 ;  /* 0x0000000000027941 */ /* 0x000fea0003800200 */
.L_x_11234:
[----:B------:R-:W-:-:S04]  /*4320*/  FMUL.FTZ R8, R8, 1.1920928955078125e-07 ;  /* 0x3400000008087820 */ /* 0x000fc80000410000 */
[----:B------:R-:W-:-:S07]  /*4330*/  FMUL.FTZ R7, R7, R8 ;  /* 0x0000000807077220 */ /* 0x000fce0000410000 */
.L_x_11229:
[----:B------:R-:W-:Y:S05]  /*4340*/  BSYNC.RECONVERGENT B0 ;  /* 0x0000000000007941 */ /* 0x000fea0003800200 */
.L_x_11228:
[C---:B------:R-:W-:Y:S02]  /*4350*/  FSETP.NAN.FTZ.AND P0, PT, |R7|.reuse, |R7|, PT ;  /* 0x400000070700720b */ /* 0x040fe40003f18200 */
[----:B------:R-:W-:-:S04]  /*4360*/  LOP3.LUT R18, R7, 0x80000000, R0, 0xb8, !PT ;  /* 0x8000000007127812 */ /* 0x000fc800078eb800 */
[----:B------:R-:W-:-:S07]  /*4370*/  FSEL R18, R7, R18, P0 ;  /* 0x0000001207127208 */ /* 0x000fce0000000000 */
.L_x_11227:
[----:B------:R-:W-:Y:S05]  /*4380*/  BSYNC.RECONVERGENT B1 ;  /* 0x0000000000017941 */ /* 0x000fea0003800200 */
.L_x_11226:
        /* <DEDUP_REMOVED lines=31> */
.L_x_11244:
[----:B------:R-:W-:Y:S01]  /*4580*/  FSETP.GEU.FTZ.AND P0, PT, R8, -R12, PT ;  /* 0x8000000c0800720b */ /* 0x000fe20003f1e000 */
[----:B------:R-:W-:-:S12]  /*4590*/  FADD.FTZ R10, R10, -1 ;  /* 0xbf8000000a0a7421 */ /* 0x000fd80000010000 */
[----:B------:R-:W-:-:S07]  /*45a0*/  @!P0 FADD.FTZ R10, R10, -1 ;  /* 0xbf8000000a0a8421 */ /* 0x000fce0000010000 */
.L_x_11243:
[----:B------:R-:W-:Y:S05]  /*45b0*/  BSYNC.RECONVERGENT B2 ;  /* 0x0000000000027941 */ /* 0x000fea0003800200 */
.L_x_11242:
[----:B------:R-:W-:Y:S01]  /*45c0*/  FFMA.FTZ R7, -R12, R10, R5 ;  /* 0x0000000a0c077223 */ /* 0x000fe20000010105 */
[----:B------:R-:W-:Y:S06]  /*45d0*/  BRA `(.L_x_11240) ;  /* 0x0000000000787947 */ /* 0x000fec0003800000 */
.L_x_11241:
        /* <DEDUP_REMOVED lines=11> */
[----:B--2---:R-:W-:Y:S01]  /*4690*/  LOP3.LUT R13, R8, 0x3f800000, RZ, 0xfc, !PT ;  /* 0x3f800000080d7812 */ /* 0x004fe200078efcff */
[----:B------:R-:W-:-:S03]  /*46a0*/  IMAD.MOV.U32 R8, RZ, RZ, R6 ;  /* 0x000000ffff087224 */ /* 0x000fc600078e0006 */
[----:B------:R2:W0:Y:S04]  /*46b0*/  MUFU.RCP R14, R13 ;  /* 0x0000000d000e7308 */ /* 0x0004280000001000 */
.L_x_11247:
        /* <DEDUP_REMOVED lines=13> */
.L_x_11246:
[----:B------:R-:W-:Y:S05]  /*4790*/  BSYNC.RECONVERGENT B2 ;  /* 0x0000000000027941 */ /* 0x000fea0003800200 */
.L_x_11245:
[----:B------:R-:W-:-:S04]  /*47a0*/  FMUL.FTZ R8, R8, 1.1920928955078125e-07 ;  /* 0x3400000008087820 */ /* 0x000fc80000410000 */
[----:B------:R-:W-:-:S07]  /*47b0*/  FMUL.FTZ R7, R7, R8 ;  /* 0x0000000807077220 */ /* 0x000fce0000410000 */
.L_x_11240:
[----:B------:R-:W-:Y:S05]  /*47c0*/  BSYNC.RECONVERGENT B0 ;  /* 0x0000000000007941 */ /* 0x000fea0003800200 */
.L_x_11239:
[C---:B------:R-:W-:Y:S02]  /*47d0*/  FSETP.NAN.FTZ.AND P0, PT, |R7|.reuse, |R7|, PT ;  /* 0x400000070700720b */ /* 0x040fe40003f18200 */
[----:B-1-3--:R-:W-:-:S04]  /*47e0*/  LOP3.LUT R22, R7, 0x80000000, R0, 0xb8, !PT ;  /* 0x8000000007167812 */ /* 0x00afc800078eb800 */
[----:B------:R-:W-:-:S07]  /*47f0*/  FSEL R22, R7, R22, P0 ;  /* 0x0000001607167208 */ /* 0x000fce0000000000 */
.L_x_11238:
[----:B------:R-:W-:Y:S05]  /*4800*/  BSYNC.RECONVERGENT B1 ;  /* 0x0000000000017941 */ /* 0x000fea0003800200 */
.L_x_11237:
[----:B------:R-:W-:Y:S01]  /*4810*/  VIADD R8, R25, 0x180 ;  /* 0x0000018019087836 */ /* 0x000fe20000000000 */
[----:B------:R-:W-:Y:S04]  /*4820*/  BSSY.RECONVERGENT B1, `(.L_x_11248) ;  /* 0x0000043000017945 */ /* 0x000fe80003800200 */
[----:B------:R-:W-:-:S13]  /*4830*/  ISETP.GE.AND P0, PT, R8, R17, PT ;  /* 0x000000110800720c */ /* 0x000fda0003f06270 */
[----:B------:R-:W-:Y:S05]  /*4840*/  @P0 BRA `(.L_x_11249) ;  /* 0x0000000400000947 */ /* 0x000fea0003800000 */
[----:B-----5:R-:W-:Y:S01]  /*4850*/  FSETP.GEU.FTZ.AND P0, PT, R5, |R16|, PT ;  /* 0x400000100500720b */ /* 0x020fe20003f1e000 */
[----:B------:R-:W-:-:S12]  /*4860*/  BSSY.RECONVERGENT B0, `(.L_x_11250) ;  /* 0x000003b000007945 */ /* 0x000fd80003800200 */
[----:B------:R-:W-:Y:S05]  /*4870*/  @!P0 BRA `(.L_x_11251) ;  /* 0x0000000000e48947 */ /* 0x000fea0003800000 */
[----:B------:R-:W-:-:S05]  /*4880*/  FMUL.FTZ R8, |R16|, 8388608 ;  /* 0x4b00000010087820 */ /* 0x000fca0000410200 */
[----:B------:R-:W-:-:S13]  /*4890*/  FSETP.GTU.FTZ.AND P0, PT, R5, R8, PT ;  /* 0x000000080500720b */ /* 0x000fda0003f1c000 */
[----:B------:R-:W-:Y:S05]  /*48a0*/  @P0 BRA `(.L_x_11252) ;  /* 0x0000000000680947 */ /* 0x000fea0003800000 */
[----:B------:R-:W-:Y:S01]  /*48b0*/  FADD.FTZ R10, |R16|, -RZ ;  /* 0x800000ff100a7221 */ /* 0x000fe20000010200 */
[----:B------:R-:W-:Y:S03]  /*48c0*/  BSSY.RECONVERGENT B2, `(.L_x_11253) ;  /* 0x0000016000027945 */ /* 0x000fe60003800200 */
[----:B------:R-:W5:Y:S02]  /*48d0*/  MUFU.RCP R6, R10 ;  /* 0x0000000a00067308 */ /* 0x000f640000001000 */
[----:B-----5:R-:W-:Y:S01]  /*48e0*/  FMUL.FTZ R3, R5, R6 ;  /* 0x0000000605037220 */ /* 0x020fe20000410000 */
[----:B------:R-:W-:-:S05]  /*48f0*/  FADD.FTZ R6, -R10, -RZ ;  /* 0x800000ff0a067221 */ /* 0x000fca0000010100 */
[----:B------:R-:W5:Y:S02]  /*4900*/  FRND.TRUNC R8, R3 ;  /* 0x0000000300087307 */ /* 0x000f64000020d000 */
[----:B-----5:R-:W-:-:S05]  /*4910*/  FFMA R7, R8, R6, R5 ;  /* 0x0000000608077223 */ /* 0x020fca0000000005 */
        /* <DEDUP_REMOVED lines=13> */
.L_x_11255:
[----:B------:R-:W-:Y:S01]  /*49f0*/  FSETP.GEU.FTZ.AND P0, PT, R7, -R10, PT ;  /* 0x8000000a0700720b */ /* 0x000fe20003f1e000 */
[----:B------:R-:W-:-:S12]  /*4a00*/  FADD.FTZ R8, R8, -1 ;  /* 0xbf80000008087421 */ /* 0x000fd80000010000 */
[----:B------:R-:W-:-:S07]  /*4a10*/  @!P0 FADD.FTZ R8, R8, -1 ;  /* 0xbf80000008088421 */ /* 0x000fce0000010000 */
.L_x_11254:
[----:B------:R-:W-:Y:S05]  /*4a20*/  BSYNC.RECONVERGENT B2 ;  /* 0x0000000000027941 */ /* 0x000fea0003800200 */
.L_x_11253:
[----:B------:R-:W-:Y:S01]  /*4a30*/  FFMA.FTZ R5, -R10, R8, R5 ;  /* 0x000000080a057223 */ /* 0x000fe20000010105 */
[----:B------:R-:W-:Y:S06]  /*4a40*/  BRA `(.L_x_11251) ;  /* 0x0000000000707947 */ /* 0x000fec0003800000 */
.L_x_11252:
[----:B------:R-:W-:Y:S01]  /*4a50*/  LOP3.LUT R10, R8, 0xff800000, RZ, 0xc0, !PT ;  /* 0xff800000080a7812 */ /* 0x000fe200078ec0ff */
[----:B------:R-:W-:Y:S01]  /*4a60*/  BSSY.RECONVERGENT B2, `(.L_x_11256) ;  /* 0x0000018000027945 */ /* 0x000fe20003800200 */
[----:B------:R-:W-:Y:S02]  /*4a70*/  FSETP.GT.FTZ.AND P1, PT, |R16|, RZ, PT ;  /* 0x000000ff1000720b */ /* 0x000fe40003f34200 */
[----:B------:R-:W-:Y:S01]  /*4a80*/  ISETP.GT.U32.AND P2, PT, R5, 0x7f7fffff, PT ;  /* 0x7f7fffff0500780c */ /* 0x000fe20003f44070 */
[----:B------:R-:W-:-:S05]  /*4a90*/  IMAD.IADD R3, R3, 0x1, -R10 ;  /* 0x0000000103037824 */ /* 0x000fca00078e0a0a */
[----:B------:R-:W-:Y:S02]  /*4aa0*/  LOP3.LUT P0, R7, R3, 0xff800000, RZ, 0xc0, !PT ;  /* 0xff80000003077812 */ /* 0x000fe4000780c0ff */
[----:B------:R-:W-:-:S04]  /*4ab0*/  FSEL R3, R10, +QNAN , P1 ;  /* 0x7fffffff0a037808 */ /* 0x000fc80000800000 */
[----:B------:R-:W-:-:S07]  /*4ac0*/  FSEL R9, R3, +QNAN , !P2 ;  /* 0x7fffffff03097808 */ /* 0x000fce0005000000 */
[----:B------:R-:W-:Y:S05]  /*4ad0*/  @!P0 BRA `(.L_x_11257) ;  /* 0x0000000000408947 */ /* 0x000fea0003800000 */
[----:B------:R-:W-:-:S04]  /*4ae0*/  LOP3.LUT R3, R8, 0x7fffff, RZ, 0xc0, !PT ;  /* 0x007fffff08037812 */ /* 0x000fc800078ec0ff */
[----:B------:R-:W-:-:S04]  /*4af0*/  LOP3.LUT R11, R3, 0x3f800000, RZ, 0xfc, !PT ;  /* 0x3f800000030b7812 */ /* 0x000fc800078efcff */
[----:B------:R0:W0:Y:S03]  /*4b00*/  MUFU.RCP R10, R11 ;  /* 0x0000000b000a7308 */ /* 0x0000260000001000 */
.L_x_11258:
        /* <DEDUP_REMOVED lines=13> */
.L_x_11257:
[----:B------:R-:W-:Y:S05]  /*4be0*/  BSYNC.RECONVERGENT B2 ;  /* 0x0000000000027941 */ /* 0x000fea0003800200 */
.L_x_11256:
[----:B------:R-:W-:-:S04]  /*4bf0*/  FMUL.FTZ R6, R6, 1.1920928955078125e-07 ;  /* 0x3400000006067820 */ /* 0x000fc80000410000 */
[----:B------:R-:W-:-:S07]  /*4c00*/  FMUL.FTZ R5, R9, R6 ;  /* 0x0000000609057220 */ /* 0x000fce0000410000 */
.L_x_11251:
[----:B------:R-:W-:Y:S05]  /*4c10*/  BSYNC.RECONVERGENT B0 ;  /* 0x0000000000007941 */ /* 0x000fea0003800200 */
.L_x_11250:
[C---:B------:R-:W-:Y:S02]  /*4c20*/  FSETP.NAN.FTZ.AND P0, PT, |R5|.reuse, |R5|, PT ;  /* 0x400000050500720b */ /* 0x040fe40003f18200 */
[----:B------:R-:W-:-:S04]  /*4c30*/  LOP3.LUT R24, R5, 0x80000000, R0, 0xb8, !PT ;  /* 0x8000000005187812 */ /* 0x000fc800078eb800 */
[----:B------:R-:W-:-:S07]  /*4c40*/  FSEL R24, R5, R24, P0 ;  /* 0x0000001805187208 */ /* 0x000fce0000000000 */
.L_x_11249:
[----:B------:R-:W-:Y:S05]  /*4c50*/  BSYNC.RECONVERGENT B1 ;  /* 0x0000000000017941 */ /* 0x000fea0003800200 */
.L_x_11248:
        /* <DEDUP_REMOVED lines=27> */
.L_x_11265:
[----:B----4-:R-:W0:Y:S01]  /*4e10*/  F2I.S64.TRUNC R4, R4 ;  /* 0x0000000400047311 */ /* 0x010e22000020d900 */
[----:B------:R-:W-:Y:S02]  /*4e20*/  IMAD.MOV.U32 R25, RZ, RZ, R26 ;  /* 0x000000ffff197224 */ /* 0x000fe400078e001a */
[----:B0-----:R-:W-:-:S05]  /*4e30*/  IMAD.MOV.U32 R3, RZ, RZ, R4 ;  /* 0x000000ffff037224 */ /* 0x001fca00078e0004 */
[----:B------:R0:W-:Y:S01]  /*4e40*/  STG.E.U8 desc[UR36][R8.64], R3 ;  /* 0x0000000308007986 */ /* 0x0001e2000c101124 */
[----:B------:R-:W-:Y:S05]  /*4e50*/  BRA `(.L_x_11267) ;  /* 0x0000000c007c7947 */ /* 0x000fea0003800000 */
.L_x_11264:
        /* <DEDUP_REMOVED lines=10> */
.L_x_11269:
[----:B------:R-:W0:Y:S01]  /*4f00*/  F2I.FTZ.TRUNC.NTZ R3, R4 ;  /* 0x0000000400037305 */ /* 0x000e22000021f100 */
[----:B------:R-:W-:Y:S01]  /*4f10*/  IMAD.MOV.U32 R25, RZ, RZ, R26 ;  /* 0x000000ffff197224 */ /* 0x000fe200078e001a */
[----:B0-----:R0:W-:Y:S01]  /*4f20*/  STG.E desc[UR36][R8.64], R3 ;  /* 0x0000000308007986 */ /* 0x0011e2000c101924 */
[----:B------:R-:W-:Y:S05]  /*4f30*/  BRA `(.L_x_11267) ;  /* 0x0000000c00447947 */ /* 0x000fea0003800000 */
.L_x_11268:
[----:B------:R-:W0:Y:S01]  /*4f40*/  F2I.FTZ.TRUNC.NTZ R3, R4 ;  /* 0x0000000400037305 */ /* 0x000e22000021f100 */
[----:B------:R-:W-:Y:S01]  /*4f50*/  IMAD.MOV.U32 R25, RZ, RZ, R26 ;  /* 0x000000ffff197224 */ /* 0x000fe200078e001a */
[----:B0-----:R0:W-:Y:S01]  /*4f60*/  STG.E.U16 desc[UR36][R8.64], R3 ;  /* 0x0000000308007986 */ /* 0x0011e2000c101524 */
[----:B------:R-:W-:Y:S05]  /*4f70*/  BRA `(.L_x_11267) ;  /* 0x0000000c00347947 */ /* 0x000fea0003800000 */
.L_x_11263:
        /* <DEDUP_REMOVED lines=9> */
.L_x_11271:
[----:B----4-:R-:W-:Y:S01]  /*5010*/  F2FP.F16.F32.PACK_AB R4, RZ, R4 ;  /* 0x00000004ff04723e */ /* 0x010fe200000000ff */
[----:B------:R-:W-:-:S04]  /*5020*/  IMAD.MOV.U32 R25, RZ, RZ, R26 ;  /* 0x000000ffff197224 */ /* 0x000fc800078e001a */
[----:B------:R0:W-:Y:S01]  /*5030*/  STG.E.U16 desc[UR36][R8.64], R4 ;  /* 0x0000000408007986 */ /* 0x0001e2000c101524 */
[----:B------:R-:W-:Y:S05]  /*5040*/  BRA `(.L_x_11267) ;  /* 0x0000000c00007947 */ /* 0x000fea0003800000 */
.L_x_11270:
        /* <DEDUP_REMOVED lines=10> */
.L_x_11273:
[----:B------:R-:W-:Y:S01]  /*50f0*/  F2FP.F16.F32.PACK_AB R3, RZ, R4 ;  /* 0x00000004ff03723e */ /* 0x000fe200000000ff */
[----:B------:R-:W-:-:S03]  /*5100*/  IMAD.MOV.U32 R25, RZ, RZ, R26 ;  /* 0x000000ffff197224 */ /* 0x000fc600078e001a */
[----:B------:R-:W-:-:S05]  /*5110*/  PRMT R3, R3, 0x5410, RZ ;  /* 0x0000541003037816 */ /* 0x000fca00000000ff */
[----:B------:R0:W-:Y:S01]  /*5120*/  STG.E desc[UR36][R8.64], R3 ;  /* 0x0000000308007986 */ /* 0x0001e2000c101924 */
[----:B------:R-:W-:Y:S05]  /*5130*/  BRA `(.L_x_11267) ;  /* 0x0000000800c47947 */ /* 0x000fea0003800000 */
.L_x_11272:
[----:B----4-:R-:W-:Y:S01]  /*5140*/  FMUL.FTZ R4, R4, 1 ;  /* 0x3f80000004047820 */ /* 0x010fe20000410000 */
[----:B------:R-:W-:-:S05]  /*5150*/  IMAD.MOV.U32 R25, RZ, RZ, R26 ;  /* 0x000000ffff197224 */ /* 0x000fca00078e001a */
[----:B------:R-:W0:Y:S02]  /*5160*/  F2F.F64.F32 R4, R4 ;  /* 0x0000000400047310 */ /* 0x000e240000201800 */
[----:B0-----:R0:W-:Y:S01]  /*5170*/  STG.E.64 desc[UR36][R8.64], R4 ;  /* 0x0000000408007986 */ /* 0x0011e2000c101b24 */
[----:B------:R-:W-:Y:S05]  /*5180*/  BRA `(.L_x_11267) ;  /* 0x0000000800b07947 */ /* 0x000fea0003800000 */
.L_x_11262:
        /* <DEDUP_REMOVED lines=13> */
.L_x_11276:
[----:B----4-:R-:W-:Y:S01]  /*5260*/  FMUL.FTZ R4, R4, 1 ;  /* 0x3f80000004047820 */ /* 0x010fe20000410000 */
[----:B------:R-:W-:Y:S01]  /*5270*/  CS2R R6, SRZ ;  /* 0x0000000000067805 */ /* 0x000fe2000001ff00 */
[----:B------:R-:W-:-:S04]  /*5280*/  IMAD.MOV.U32 R25, RZ, RZ, R26 ;  /* 0x000000ffff197224 */ /* 0x000fc800078e001a */
[----:B------:R-:W0:Y:S02]  /*5290*/  F2F.F64.F32 R4, R4 ;  /* 0x0000000400047310 */ /* 0x000e240000201800 */
[----:B0-----:R0:W-:Y:S01]  /*52a0*/  STG.E.128 desc[UR36][R8.64], R4 ;  /* 0x0000000408007986 */ /* 0x0011e2000c101d24 */
[----:B------:R-:W-:Y:S05]  /*52b0*/  BRA `(.L_x_11267) ;  /* 0x0000000800647947 */ /* 0x000fea0003800000 */
.L_x_11275:
        /* <DEDUP_REMOVED lines=18> */
.L_x_11280:
[----:B------:R-:W-:Y:S05]  /*53e0*/  BSYNC.RECONVERGENT B0 ;  /* 0x0000000000007941 */ /* 0x000fea0003800200 */
.L_x_11279:
[----:B------:R-:W-:Y:S01]  /*53f0*/  LOP3.LUT R5, R0, 0x80, R5, 0xf8, !PT ;  /* 0x0000008000057812 */ /* 0x000fe200078ef805 */
[----:B------:R-:W-:-:S04]  /*5400*/  IMAD.MOV.U32 R25, RZ, RZ, R26 ;  /* 0x000000ffff197224 */ /* 0x000fc800078e001a */
[----:B------:R0:W-:Y:S01]  /*5410*/  STG.E.U8 desc[UR36][R8.64], R5 ;  /* 0x0000000508007986 */ /* 0x0001e2000c101124 */
[----:B------:R-:W-:Y:S05]  /*5420*/  BRA `(.L_x_11267) ;  /* 0x0000000800087947 */ /* 0x000fea0003800000 */
.L_x_11278:
        /* <DEDUP_REMOVED lines=14> */
.L_x_11282:
[----:B------:R-:W-:Y:S05]  /*5510*/  BSYNC.RECONVERGENT B0 ;  /* 0x0000000000007941 */ /* 0x000fea0003800200 */
.L_x_11281:
[----:B------:R-:W-:Y:S01]  /*5520*/  LOP3.LUT R3, R0, 0x80, R7, 0xf8, !PT ;  /* 0x0000008000037812 */ /* 0x000fe200078ef807 */
[----:B------:R-:W-:-:S04]  /*5530*/  IMAD.MOV.U32 R25, RZ, RZ, R26 ;  /* 0x000000ffff197224 */ /* 0x000fc800078e001a */
[----:B------:R0:W-:Y:S01]  /*5540*/  STG.E.U8 desc[UR36][R8.64], R3 ;  /* 0x0000000308007986 */ /* 0x0001e2000c101124 */
[----:B------:R-:W-:Y:S05]  /*5550*/  BRA `(.L_x_11267) ;  /* 0x0000000400bc7947 */ /* 0x000fea0003800000 */
.L_x_11277:
[----:B----4-:R-:W-:Y:S01]  /*5560*/  F2FP.BF16.F32.PACK_AB R4, RZ, R4 ;  /* 0x00000004ff04723e */ /* 0x010fe200000010ff */
[----:B------:R-:W-:-:S04]  /*5570*/  IMAD.MOV.U32 R25, RZ, RZ, R26 ;  /* 0x000000ffff197224 */ /* 0x000fc800078e001a */
[----:B------:R0:W-:Y:S01]  /*5580*/  STG.E.U16 desc[UR36][R8.64], R4 ;  /* 0x0000000408007986 */ /* 0x0001e2000c101524 */
[----:B------:R-:W-:Y:S05]  /*5590*/  BRA `(.L_x_11267) ;  /* 0x0000000400ac7947 */ /* 0x000fea0003800000 */
.L_x_11274:
        /* <DEDUP_REMOVED lines=12> */
.L_x_11285:
        /* <DEDUP_REMOVED lines=12> */
.L_x_11288:
[----:B------:R-:W-:-:S04]  /*5720*/  SHF.R.U32.HI R0, RZ, 0x14, R4 ;  /* 0x00000014ff007819 */ /* 0x000fc80000011604 */
[----:B------:R-:W-:-:S04]  /*5730*/  LOP3.LUT R3, R0, 0x1, RZ, 0xc0, !PT ;  /* 0x0000000100037812 */ /* 0x000fc800078ec0ff */
[----:B------:R-:W-:-:S04]  /*5740*/  IADD3 R0, PT, PT, R4, 0x487ffff, R3 ;  /* 0x0487ffff04007810 */ /* 0x000fc80007ffe003 */
[----:B------:R-:W-:-:S04]  /*5750*/  SHF.R.U32.HI R0, RZ, 0x14, R0 ;  /* 0x00000014ff007819 */ /* 0x000fc80000011600 */
[----:B------:R-:W-:-:S07]  /*5760*/  LOP3.LUT R3, R0, 0xff, RZ, 0xc0, !PT ;  /* 0x000000ff00037812 */ /* 0x000fce00078ec0ff */
.L_x_11289:
[----:B----4-:R-:W-:-:S04]  /*5770*/  SHF.R.U32.HI R4, RZ, 0x18, R4 ;  /* 0x00000018ff047819 */ /* 0x010fc80000011604 */
[----:B------:R-:W-:-:S04]  /*5780*/  LOP3.LUT R3, R3, 0x80, R4, 0xf8, !PT ;  /* 0x0000008003037812 */ /* 0x000fc800078ef804 */
[----:B------:R-:W-:-:S07]  /*5790*/  PRMT R0, R3, 0x7610, R0 ;  /* 0x0000761003007816 */ /* 0x000fce0000000000 */
.L_x_11287:
[----:B------:R-:W-:Y:S05]  /*57a0*/  BSYNC.RECONVERGENT B0 ;  /* 0x0000000000007941 */ /* 0x000fea0003800200 */
.L_x_11286:
[----:B------:R0:W-:Y:S01]  /*57b0*/  STG.E.U8 desc[UR36][R8.64], R0 ;  /* 0x0000000008007986 */ /* 0x0001e2000c101124 */
[----:B------:R-:W-:Y:S01]  /*57c0*/  IMAD.MOV.U32 R25, RZ, RZ, R26 ;  /* 0x000000ffff197224 */ /* 0x000fe200078e001a */
[----:B------:R-:W-:Y:S06]  /*57d0*/  BRA `(.L_x_11267) ;  /* 0x00000004001c7947 */ /* 0x000fec0003800000 */
.L_x_11284:
        /* <DEDUP_REMOVED lines=12> */
.L_x_11292:
[----:B------:R-:W-:-:S04]  /*58a0*/  SHF.R.U32.HI R0, RZ, 0x15, R4 ;  /* 0x00000015ff007819 */ /* 0x000fc80000011604 */
[----:B------:R-:W-:-:S04]  /*58b0*/  LOP3.LUT R3, R0, 0x1, RZ, 0xc0, !PT ;  /* 0x0000000100037812 */ /* 0x000fc800078ec0ff */
[----:B------:R-:W-:-:S04]  /*58c0*/  IADD3 R0, PT, PT, R4, 0x88fffff, R3 ;  /* 0x088fffff04007810 */ /* 0x000fc80007ffe003 */
[----:B------:R-:W-:-:S04]  /*58d0*/  SHF.R.U32.HI R0, RZ, 0x15, R0 ;  /* 0x00000015ff007819 */ /* 0x000fc80000011600 */
[----:B------:R-:W-:-:S07]  /*58e0*/  LOP3.LUT R3, R0, 0xff, RZ, 0xc0, !PT ;  /* 0x000000ff00037812 */ /* 0x000fce00078ec0ff */
.L_x_11293:
[----:B----4-:R-:W-:-:S04]  /*58f0*/  SHF.R.U32.HI R4, RZ, 0x18, R4 ;  /* 0x00000018ff047819 */ /* 0x010fc80000011604 */
[----:B------:R-:W-:-:S04]  /*5900*/  LOP3.LUT R3, R3, 0x80, R4, 0xf8, !PT ;  /* 0x0000008003037812 */ /* 0x000fc800078ef804 */
[----:B------:R-:W-:-:S07]  /*5910*/  PRMT R0, R3, 0x7610, R0 ;  /* 0x0000761003007816 */ /* 0x000fce0000000000 */
.L_x_11291:
[----:B------:R-:W-:Y:S05]  /*5920*/  BSYNC.RECONVERGENT B0 ;  /* 0x0000000000007941 */ /* 0x000fea0003800200 */
.L_x_11290:
[----:B------:R0:W-:Y:S01]  /*5930*/  STG.E.U8 desc[UR36][R8.64], R0 ;  /* 0x0000000008007986 */ /* 0x0001e2000c101124 */
[----:B------:R-:W-:Y:S01]  /*5940*/  IMAD.MOV.U32 R25, RZ, RZ, R26 ;  /* 0x000000ffff197224 */ /* 0x000fe200078e001a */
[----:B------:R-:W-:Y:S06]  /*5950*/  BRA `(.L_x_11267) ;  /* 0x0000000000bc7947 */ /* 0x000fec0003800000 */
.L_x_11283:
[----:B------:R-:W-:-:S13]  /*5960*/  ISETP.NE.AND P0, PT, R0, 0x1c, PT ;  /* 0x0000001c0000780c */ /* 0x000fda0003f05270 */
[----:B------:R-:W-:Y:S05]  /*5970*/  @!P0 BRA `(.L_x_11294) ;  /* 0x0000000000a88947 */ /* 0x000fea0003800000 */
[----:B------:R-:W-:-:S13]  /*5980*/  ISETP.NE.AND P0, PT, R0, 0x1d, PT ;  /* 0x0000001d0000780c */ /* 0x000fda0003f05270 */
[----:B------:R-:W-:Y:S05]  /*5990*/  @!P0 BRA `(.L_x_11295) ;  /* 0x0000000000908947 */ /* 0x000fea0003800000 */
[----:B------:R-:W-:-:S13]  /*59a0*/  ISETP.NE.AND P0, PT, R0, 0x2c, PT ;  /* 0x0000002c0000780c */ /* 0x000fda0003f05270 */
[----:B------:R-:W-:Y:S05]  /*59b0*/  @!P0 BRA `(.L_x_11296) ;  /* 0x0000000000488947 */ /* 0x000fea0003800000 */
.L_x_11266:
[----:B------:R-:W-:Y:S01]  /*59c0*/  MOV R14, 0x0 ;  /* 0x00000000000e7802 */ /* 0x000fe20000000f00 */
[----:B------:R-:W4:Y:S01]  /*59d0*/  LDCU.64 UR6, c[0x4][0x178] ;  /* 0x01002f00ff0677ac */ /* 0x000f220008000a00 */
[----:B------:R-:W-:Y:S02]  /*59e0*/  IMAD.MOV.U32 R8, RZ, RZ, 0x65 ;  /* 0x00000065ff087424 */ /* 0x000fe400078e00ff */
[----:B------:R-:W-:Y:S01]  /*59f0*/  IMAD.MOV.U32 R12, RZ, RZ, 0x1 ;  /* 0x00000001ff0c7424 */ /* 0x000fe200078e00ff */
[----:B------:R-:W0:Y:S01]  /*5a00*/  LDCU.64 UR8, c[0x4][0x180] ;  /* 0x01003000ff0877ac */ /* 0x000e220008000a00 */
[----:B------:R-:W1:Y:S01]  /*5a10*/  LDC.64 R14, c[0x4][R14] ;  /* 0x010000000e0e7b82 */ /* 0x000e620000000a00 */
[----:B--2---:R-:W-:Y:S01]  /*5a20*/  IMAD.MOV.U32 R13, RZ, RZ, RZ ;  /* 0x000000ffff0d7224 */ /* 0x004fe200078e00ff */
[----:B------:R-:W2:Y:S01]  /*5a30*/  LDCU.64 UR4, c[0x4][0x70] ;  /* 0x01000e00ff0477ac */ /* 0x000ea20008000a00 */
[----:B----4-:R-:W-:Y:S02]  /*5a40*/  IMAD.U32 R4, RZ, RZ, UR6 ;  /* 0x00000006ff047e24 */ /* 0x010fe4000f8e00ff */
[----:B------:R-:W-:-:S02]  /*5a50*/  IMAD.U32 R5, RZ, RZ, UR7 ;  /* 0x00000007ff057e24 */ /* 0x000fc4000f8e00ff */
[----:B0-----:R-:W-:Y:S02]  /*5a60*/  IMAD.U32 R6, RZ, RZ, UR8 ;  /* 0x00000008ff067e24 */ /* 0x001fe4000f8e00ff */
[----:B------:R-:W-:Y:S02]  /*5a70*/  IMAD.U32 R7, RZ, RZ, UR9 ;  /* 0x00000009ff077e24 */ /* 0x000fe4000f8e00ff */
[----:B--2---:R-:W-:Y:S02]  /*5a80*/  IMAD.U32 R10, RZ, RZ, UR4 ;  /* 0x00000004ff0a7e24 */ /* 0x004fe4000f8e00ff */
[----:B------:R-:W-:-:S07]  /*5a90*/  IMAD.U32 R11, RZ, RZ, UR5 ;  /* 0x00000005ff0b7e24 */ /* 0x000fce000f8e00ff */
[----:B------:R-:W-:-:S07]  /*5aa0*/  LEPC R20, `(.L_x_11297) ;  /* 0x000000001014794e */ /* 0x000fce0000000000 */
[----:B-1-3--:R-:W-:Y:S05]  /*5ab0*/  CALL.ABS.NOINC R14 ;  /* 0x000000000e007343 */ /* 0x00afea0003c00000 */
.L_x_11297:
[----:B------:R-:W-:Y:S01]  /*5ac0*/  IMAD.MOV.U32 R25, RZ, RZ, R26 ;  /* 0x000000ffff197224 */ /* 0x000fe200078e001a */
[----:B------:R-:W-:Y:S06]  /*5ad0*/  BRA `(.L_x_11267) ;  /* 0x00000000005c7947 */ /* 0x000fec0003800000 */
.L_x_11296:
        /* <DEDUP_REMOVED lines=16> */
.L_x_11295:
[----:B----4-:R-:W0:Y:S01]  /*5be0*/  F2I.U64.TRUNC R4, R4 ;  /* 0x0000000400047311 */ /* 0x010e22000020d800 */
[----:B------:R-:W-:Y:S01]  /*5bf0*/  IMAD.MOV.U32 R25, RZ, RZ, R26 ;  /* 0x000000ffff197224 */ /* 0x000fe200078e001a */
[----:B0-----:R1:W-:Y:S01]  /*5c00*/  STG.E.64 desc[UR36][R8.64], R4 ;  /* 0x0000000408007986 */ /* 0x0013e2000c101b24 */
[----:B------:R-:W-:Y:S05]  /*5c10*/  BRA `(.L_x_11267) ;  /* 0x00000000000c7947 */ /* 0x000fea0003800000 */
.L_x_11294:
[----:B------:R-:W0:Y:S01]  /*5c20*/  F2I.FTZ.U32.TRUNC.NTZ R3, R4 ;  /* 0x0000000400037305 */ /* 0x000e22000021f000 */
[----:B------:R-:W-:Y:S01]  /*5c30*/  IMAD.MOV.U32 R25, RZ, RZ, R26 ;  /* 0x000000ffff197224 */ /* 0x000fe200078e001a */
[----:B0-----:R0:W-:Y:S06]  /*5c40*/  STG.E desc[UR36][R8.64], R3 ;  /* 0x0000000308007986 */ /* 0x0011ec000c101924 */
.L_x_11267:
        /* <DEDUP_REMOVED lines=24> */
.L_x_11302:
[----:B------:R-:W0:Y:S02]  /*5dd0*/  F2I.S64.TRUNC R18, R18 ;  /* 0x0000001200127311 */ /* 0x000e24000020d900 */
[----:B0-----:R-:W-:-:S05]  /*5de0*/  IMAD.MOV.U32 R3, RZ, RZ, R18 ;  /* 0x000000ffff037224 */ /* 0x001fca00078e0012 */
[----:B------:R0:W-:Y:S01]  /*5df0*/  STG.E.U8 desc[UR36][R8.64], R3 ;  /* 0x0000000308007986 */ /* 0x0001e2000c101124 */
[----:B------:R-:W-:Y:S05]  /*5e00*/  BRA `(.L_x_11304) ;  /* 0x0000000c00287947 */ /* 0x000fea0003800000 */
.L_x_11301:
        /* <DEDUP_REMOVED lines=9> */
.L_x_11306:
[----:B------:R-:W0:Y:S02]  /*5ea0*/  F2I.FTZ.TRUNC.NTZ R3, R18 ;  /* 0x0000001200037305 */ /* 0x000e24000021f100 */
[----:B0-----:R0:W-:Y:S01]  /*5eb0*/  STG.E desc[UR36][R8.64], R3 ;  /* 0x0000000308007986 */ /* 0x0011e2000c101924 */
[----:B------:R-:W-:Y:S05]  /*5ec0*/  BRA `(.L_x_11304) ;  /* 0x0000000800f87947 */ /* 0x000fea0003800000 */
.L_x_11305:
[----:B------:R-:W0:Y:S02]  /*5ed0*/  F2I.FTZ.TRUNC.NTZ R3, R18 ;  /* 0x0000001200037305 */ /* 0x000e24000021f100 */
[----:B0-----:R0:W-:Y:S01]  /*5ee0*/  STG.E.U16 desc[UR36][R8.64], R3 ;  /* 0x0000000308007986 */ /* 0x0011e2000c101524 */
[----:B------:R-:W-:Y:S05]  /*5ef0*/  BRA `(.L_x_11304) ;  /* 0x0000000800ec7947 */ /* 0x000fea0003800000 */
.L_x_11300:
        /* <DEDUP_REMOVED lines=8> */
.L_x_11308:
[----:B------:R-:W-:-:S05]  /*5f80*/  F2FP.F16.F32.PACK_AB R18, RZ, R18 ;  /* 0x00000012ff12723e */ /* 0x000fca00000000ff */
[----:B------:R0:W-:Y:S01]  /*5f90*/  STG.E.U16 desc[UR36][R8.64], R18 ;  /* 0x0000001208007986 */ /* 0x0001e2000c101524 */
[----:B------:R-:W-:Y:S05]  /*5fa0*/  BRA `(.L_x_11304) ;  /* 0x0000000800c07947 */ /* 0x000fea0003800000 */
.L_x_11307:
        /* <DEDUP_REMOVED lines=9> */
.L_x_11310:
[----:B------:R-:W-:-:S04]  /*6040*/  F2FP.F16.F32.PACK_AB R3, RZ, R18 ;  /* 0x00000012ff03723e */ /* 0x000fc800000000ff */
[----:B------:R-:W-:-:S05]  /*6050*/  PRMT R3, R3, 0x5410, RZ ;  /* 0x0000541003037816 */ /* 0x000fca00000000ff */
[----:B------:R0:W-:Y:S01]  /*6060*/  STG.E desc[UR36][R8.64], R3 ;  /* 0x0000000308007986 */ /* 0x0001e2000c101924 */
[----:B------:R-:W-:Y:S05]  /*6070*/  BRA `(.L_x_11304) ;  /* 0x00000008008c7947 */ /* 0x000fea0003800000 */
.L_x_11309:
[----:B------:R-:W-:-:S06]  /*6080*/  FMUL.FTZ R4, R18, 1 ;  /* 0x3f80000012047820 */ /* 0x000fcc0000410000 */
[----:B------:R-:W0:Y:S02]  /*6090*/  F2F.F64.F32 R4, R4 ;  /* 0x0000000400047310 */ /* 0x000e240000201800 */
[----:B0-----:R0:W-:Y:S01]  /*60a0*/  STG.E.64 desc[UR36][R8.64], R4 ;  /* 0x0000000408007986 */ /* 0x0011e2000c101b24 */
[----:B------:R-:W-:Y:S05]  /*60b0*/  BRA `(.L_x_11304) ;  /* 0x00000008007c7947 */ /* 0x000fea0003800000 */
.L_x_11299:
        /* <DEDUP_REMOVED lines=13> */
.L_x_11314:
        /* <DEDUP_REMOVED lines=16> */
.L_x_11317:
[----:B------:R-:W-:-:S04]  /*6290*/  SHF.R.U32.HI R18, RZ, 0x18, R18 ;  /* 0x00000018ff127819 */ /* 0x000fc80000011612 */
[----:B------:R-:W-:-:S04]  /*62a0*/  LOP3.LUT R3, R3, 0x80, R18, 0xf8, !PT ;  /* 0x0000008003037812 */ /* 0x000fc800078ef812 */
[----:B------:R-:W-:-:S07]  /*62b0*/  PRMT R4, R3, 0x7610, R4 ;  /* 0x0000761003047816 */ /* 0x000fce0000000004 */
.L_x_11316:
[----:B------:R-:W-:Y:S05]  /*62c0*/  BSYNC.RECONVERGENT B0 ;  /* 0x0000000000007941 */ /* 0x000fea0003800200 */
.L_x_11315:
[----:B------:R0:W-:Y:S01]  /*62d0*/  STG.E.U8 desc[UR36][R8.64], R4 ;  /* 0x0000000408007986 */ /* 0x0001e2000c101124 */
[----:B------:R-:W-:Y:S05]  /*62e0*/  BRA `(.L_x_11304) ;  /* 0x0000000400f07947 */ /* 0x000fea0003800000 */
.L_x_11313:
        /* <DEDUP_REMOVED lines=16> */
.L_x_11320:
[----:B------:R-:W-:-:S04]  /*63f0*/  SHF.R.U32.HI R18, RZ, 0x18, R18 ;  /* 0x00000018ff127819 */ /* 0x000fc80000011612 */
[----:B------:R-:W-:-:S04]  /*6400*/  LOP3.LUT R3, R3, 0x80, R18, 0xf8, !PT ;  /* 0x0000008003037812 */ /* 0x000fc800078ef812 */
[----:B------:R-:W-:-:S07]  /*6410*/  PRMT R4, R3, 0x7610, R4 ;  /* 0x0000761003047816 */ /* 0x000fce0000000004 */
.L_x_11319:
[----:B------:R-:W-:Y:S05]  /*6420*/  BSYNC.RECONVERGENT B0 ;  /* 0x0000000000007941 */ /* 0x000fea0003800200 */
.L_x_11318:
[----:B------:R0:W-:Y:S01]  /*6430*/  STG.E.U8 desc[UR36][R8.64], R4 ;  /* 0x0000000408007986 */ /* 0x0001e2000c101124 */
[----:B------:R-:W-:Y:S05]  /*6440*/  BRA `(.L_x_11304) ;  /* 0x0000000400987947 */ /* 0x000fea0003800000 */
.L_x_11312:
        /* <DEDUP_REMOVED lines=21> */
.L_x_11322:
[----:B------:R-:W0:Y:S02]  /*65a0*/  F2I.U64.TRUNC R18, R18 ;  /* 0x0000001200127311 */ /* 0x000e24000020d800 */
[----:B0-----:R0:W-:Y:S01]  /*65b0*/  STG.E.64 desc[UR36][R8.64], R18 ;  /* 0x0000001208007986 */ /* 0x0011e2000c101b24 */
[----:B------:R-:W-:Y:S05]  /*65c0*/  BRA `(.L_x_11304) ;  /* 0x0000000400387947 */ /* 0x000fea0003800000 */
.L_x_11321:
[----:B------:R-:W0:Y:S02]  /*65d0*/  F2I.FTZ.U32.TRUNC.NTZ R3, R18 ;  /* 0x0000001200037305 */ /* 0x000e24000021f000 */
[----:B0-----:R0:W-:Y:S01]  /*65e0*/  STG.E desc[UR36][R8.64], R3 ;  /* 0x0000000308007986 */ /* 0x0011e2000c101924 */
[----:B------:R-:W-:Y:S05]  /*65f0*/  BRA `(.L_x_11304) ;  /* 0x00000004002c7947 */ /* 0x000fea0003800000 */
.L_x_11311:
        /* <DEDUP_REMOVED lines=10> */
.L_x_11324:
[----:B------:R-:W-:Y:S01]  /*66a0*/  FMUL.FTZ R4, R18, 1 ;  /* 0x3f80000012047820 */ /* 0x000fe20000410000 */
[----:B------:R-:W-:-:S05]  /*66b0*/  CS2R R6, SRZ ;  /* 0x0000000000067805 */ /* 0x000fca000001ff00 */
[----:B------:R-:W0:Y:S02]  /*66c0*/  F2F.F64.F32 R4, R4 ;  /* 0x0000000400047310 */ /* 0x000e240000201800 */
[----:B0-----:R0:W-:Y:S01]  /*66d0*/  STG.E.128 desc[UR36][R8.64], R4 ;  /* 0x0000000408007986 */ /* 0x0011e2000c101d24 */
[----:B------:R-:W-:Y:S05]  /*66e0*/  BRA `(.L_x_11304) ;  /* 0x0000000000f07947 */ /* 0x000fea0003800000 */
.L_x_11323:
[----:B------:R-:W-:-:S13]  /*66f0*/  ISETP.NE.AND P0, PT, R0, 0xf, PT ;  /* 0x0000000f0000780c */ /* 0x000fda0003f05270 */
[----:B------:R-:W-:Y:S05]  /*6700*/  @!P0 BRA `(.L_x_11325) ;  /* 0x0000000000e08947 */ /* 0x000fea0003800000 */
[----:B------:R-:W-:-:S13]  /*6710*/  ISETP.NE.AND P0, PT, R0, 0x17, PT ;  /* 0x000000170000780c */ /* 0x000fda0003f05270 */
[----:B------:R-:W-:Y:S05]  /*6720*/  @!P0 BRA `(.L_x_11326) ;  /* 0x00000000008c8947 */ /* 0x000fea0003800000 */
[----:B------:R-:W-:-:S13]  /*6730*/  ISETP.NE.AND P0, PT, R0, 0x18, PT ;  /* 0x000000180000780c */ /* 0x000fda0003f05270 */
[----:B------:R-:W-:Y:S05]  /*6740*/  @!P0 BRA `(.L_x_11327) ;  /* 0x0000000000448947 */ /* 0x000fea0003800000 */
.L_x_11303:
[----:B------:R-:W-:Y:S01]  /*6750*/  MOV R14, 0x0 ;  /* 0x00000000000e7802 */ /* 0x000fe20000000f00 */
[----:B------:R-:W0:Y:S01]  /*6760*/  LDCU.64 UR4, c[0x4][0x178] ;  /* 0x01002f00ff0477ac */ /* 0x000e220008000a00 */
[----:B------:R-:W-:Y:S02]  /*6770*/  IMAD.MOV.U32 R8, RZ, RZ, 0x65 ;  /* 0x00000065ff087424 */ /* 0x000fe400078e00ff */
[----:B------:R-:W-:Y:S01]  /*6780*/  IMAD.MOV.U32 R12, RZ, RZ, 0x1 ;  /* 0x00000001ff0c7424 */ /* 0x000fe200078e00ff */
[----:B------:R-:W1:Y:S01]  /*6790*/  LDCU.64 UR6, c[0x4][0x180] ;  /* 0x01003000ff0677ac */ /* 0x000e620008000a00 */
[----:B------:R-:W4:Y:S01]  /*67a0*/  LDC.64 R14, c[0x4][R14] ;  /* 0x010000000e0e7b82 */ /* 0x000f220000000a00 */
[----:B--2---:R-:W-:Y:S01]  /*67b0*/  IMAD.MOV.U32 R13, RZ, RZ, RZ ;  /* 0x000000ffff0d7224 */ /* 0x004fe200078e00ff */
        /* <DEDUP_REMOVED lines=8> */
[----:B---34-:R-:W-:Y:S05]  /*6840*/  CALL.ABS.NOINC R14 ;  /* 0x000000000e007343 */ /* 0x018fea0003c00000 */
.L_x_11328:
[----:B------:R-:W-:Y:S05]  /*6850*/  BRA `(.L_x_11304) ;  /* 0x0000000000947947 */ /* 0x000fea0003800000 */
.L_x_11327:
        /* <DEDUP_REMOVED lines=12> */
.L_x_11330:
[----:B------:R-:W-:Y:S05]  /*6920*/  BSYNC.RECONVERGENT B0 ;  /* 0x0000000000007941 */ /* 0x000fea0003800200 */
.L_x_11329:
[----:B------:R-:W-:-:S05]  /*6930*/  LOP3.LUT R3, R0, 0x80, R5, 0xf8, !PT ;  /* 0x0000008000037812 */ /* 0x000fca00078ef805 */
[----:B------:R4:W-:Y:S01]  /*6940*/  STG.E.U8 desc[UR36][R8.64], R3 ;  /* 0x0000000308007986 */ /* 0x0009e2000c101124 */
[----:B------:R-:W-:Y:S05]  /*6950*/  BRA `(.L_x_11304) ;  /* 0x0000000000547947 */ /* 0x000fea0003800000 */
.L_x_11326:
        /* <DEDUP_REMOVED lines=11> */
.L_x_11332:
[----:B------:R-:W-:Y:S01]  /*6a10*/  IMAD.MOV.U32 R0, RZ, RZ, 0x7f ;  /* 0x0000007fff007424 */ /* 0x000fe200078e00ff */
[----:B------:R-:W-:-:S04]  /*6a20*/  ISETP.GT.U32.AND P0, PT, R4, 0x7f800000, PT ;  /* 0x7f8000000400780c */ /* 0x000fc80003f04070 */
[----:B------:R-:W-:-:S09]  /*6a30*/  SEL R0, R0, 0x7c, P0 ;  /* 0x0000007c00007807 */ /* 0x000fd20000000000 */
.L_x_11333:
[----:B------:R-:W-:Y:S05]  /*6a40*/  BSYNC.RECONVERGENT B0 ;  /* 0x0000000000007941 */ /* 0x000fea0003800200 */
.L_x_11331:
[----:B------:R-:W-:-:S04]  /*6a50*/  SHF.R.U32.HI R3, RZ, 0x18, R18 ;  /* 0x00000018ff037819 */ /* 0x000fc80000011612 */
[----:B------:R-:W-:-:S05]  /*6a60*/  LOP3.LUT R3, R0, 0x80, R3, 0xf8, !PT ;  /* 0x0000008000037812 */ /* 0x000fca00078ef803 */
[----:B------:R1:W-:Y:S01]  /*6a70*/  STG.E.U8 desc[UR36][R8.64], R3 ;  /* 0x0000000308007986 */ /* 0x0003e2000c101124 */
[----:B------:R-:W-:Y:S05]  /*6a80*/  BRA `(.L_x_11304) ;  /* 0x0000000000087947 */ /* 0x000fea0003800000 */
.L_x_11325:
[----:B------:R-:W-:-:S05]  /*6a90*/  F2FP.BF16.F32.PACK_AB R18, RZ, R18 ;  /* 0x00000012ff12723e */ /* 0x000fca00000010ff */
[----:B------:R0:W-:Y:S02]  /*6aa0*/  STG.E.U16 desc[UR36][R8.64], R18 ;  /* 0x0000001208007986 */ /* 0x0001e4000c101524 */
.L_x_11304:
[----:B------:R-:W-:-:S07]  /*6ab0*/  VIADD R25, R25, 0x80 ;  /* 0x0000008019197836 */ /* 0x000fce0000000000 */
.L_x_11261:
[----:B------:R-:W-:-:S13]  /*6ac0*/  ISETP.GE.AND P0, PT, R25, R17, PT ;  /* 0x000000111900720c */ /* 0x000fda0003f06270 */
[----:B------:R-:W-:Y:S05]  /*6ad0*/  @P0 BREAK.RELIABLE B6 ;  /* 0x0000000000060942 */ /* 0x000fea0003800100 */
[----:B------:R-:W-:Y:S05]  /*6ae0*/  @P0 BRA `(.L_x_11298) ;  /* 0x0000000c00940947 */ /* 0x000fea0003800000 */
[----:B------:R-:W-:Y:S05]  /*6af0*/  BSYNC.RELIABLE B6 ;  /* 0x0000000000067941 */ /* 0x000fea0003800100 */
.L_x_11260:
        /* <DEDUP_REMOVED lines=21> */
.L_x_11337:
[----:B---3--:R-:W0:Y:S02]  /*6c50*/  F2I.S64.TRUNC R22, R22 ;  /* 0x0000001600167311 */ /* 0x008e24000020d900 */
[----:B0-----:R-:W-:-:S05]  /*6c60*/  IMAD.MOV.U32 R3, RZ, RZ, R22 ;  /* 0x000000ffff037224 */ /* 0x001fca00078e0016 */
[----:B------:R0:W-:Y:S01]  /*6c70*/  STG.E.U8 desc[UR36][R8.64], R3 ;  /* 0x0000000308007986 */ /* 0x0001e2000c101124 */
[----:B------:R-:W-:Y:S05]  /*6c80*/  BRA `(.L_x_11339) ;  /* 0x0000000c00287947 */ /* 0x000fea0003800000 */
.L_x_11336:
        /* <DEDUP_REMOVED lines=9> */
.L_x_11341:
[----:B---3--:R-:W0:Y:S02]  /*6d20*/  F2I.FTZ.TRUNC.NTZ R3, R22 ;  /* 0x0000001600037305 */ /* 0x008e24000021f100 */
[----:B0-----:R0:W-:Y:S01]  /*6d30*/  STG.E desc[UR36][R8.64], R3 ;  /* 0x0000000308007986 */ /* 0x0011e2000c101924 */
[----:B------:R-:W-:Y:S05]  /*6d40*/  BRA `(.L_x_11339) ;  /* 0x0000000800f87947 */ /* 0x000fea0003800000 */
.L_x_11340:
[----:B---3--:R-:W0:Y:S02]  /*6d50*/  F2I.FTZ.TRUNC.NTZ R3, R22 ;  /* 0x0000001600037305 */ /* 0x008e24000021f100 */
[----:B0-----:R0:W-:Y:S01]  /*6d60*/  STG.E.U16 desc[UR36][R8.64], R3 ;  /* 0x0000000308007986 */ /* 0x0011e2000c101524 */
[----:B------:R-:W-:Y:S05]  /*6d70*/  BRA `(.L_x_11339) ;  /* 0x0000000800ec7947 */ /* 0x000fea0003800000 */
.L_x_11335:
        /* <DEDUP_REMOVED lines=8> */
.L_x_11343:
[----:B---3--:R-:W-:-:S05]  /*6e00*/  F2FP.F16.F32.PACK_AB R22, RZ, R22 ;  /* 0x00000016ff16723e */ /* 0x008fca00000000ff */
[----:B------:R0:W-:Y:S01]  /*6e10*/  STG.E.U16 desc[UR36][R8.64], R22 ;  /* 0x0000001608007986 */ /* 0x0001e2000c101524 */
[----:B------:R-:W-:Y:S05]  /*6e20*/  BRA `(.L_x_11339) ;  /* 0x0000000800c07947 */ /* 0x000fea0003800000 */
.L_x_11342:
        /* <DEDUP_REMOVED lines=9> */
.L_x_11345:
[----:B---3--:R-:W-:-:S04]  /*6ec0*/  F2FP.F16.F32.PACK_AB R3, RZ, R22 ;  /* 0x00000016ff03723e */ /* 0x008fc800000000ff */
[----:B------:R-:W-:-:S05]  /*6ed0*/  PRMT R3, R3, 0x5410, RZ ;  /* 0x0000541003037816 */ /* 0x000fca00000000ff */
[----:B------:R0:W-:Y:S01]  /*6ee0*/  STG.E desc[UR36][R8.64], R3 ;  /* 0x0000000308007986 */ /* 0x0001e2000c101924 */
[----:B------:R-:W-:Y:S05]  /*6ef0*/  BRA `(.L_x_11339) ;  /* 0x00000008008c7947 */ /* 0x000fea0003800000 */
.L_x_11344:
[----:B---3--:R-:W-:-:S06]  /*6f00*/  FMUL.FTZ R4, R22, 1 ;  /* 0x3f80000016047820 */ /* 0x008fcc0000410000 */
[----:B------:R-:W0:Y:S02]  /*6f10*/  F2F.F64.F32 R4, R4 ;  /* 0x0000000400047310 */ /* 0x000e240000201800 */
[----:B0-----:R0:W-:Y:S01]  /*6f20*/  STG.E.64 desc[UR36][R8.64], R4 ;  /* 0x0000000408007986 */ /* 0x0011e2000c101b24 */
[----:B------:R-:W-:Y:S05]  /*6f30*/  BRA `(.L_x_11339) ;  /* 0x00000008007c7947 */ /* 0x000fea0003800000 */
.L_x_11334:
        /* <DEDUP_REMOVED lines=13> */
.L_x_11349:
        /* <DEDUP_REMOVED lines=16> */
.L_x_11352:
[----:B------:R-:W-:-:S04]  /*7110*/  SHF.R.U32.HI R22, RZ, 0x18, R22 ;  /* 0x00000018ff167819 */ /* 0x000fc80000011616 */
[----:B------:R-:W-:-:S04]  /*7120*/  LOP3.LUT R3, R3, 0x80, R22, 0xf8, !PT ;  /* 0x0000008003037812 */ /* 0x000fc800078ef816 */
[----:B------:R-:W-:-:S07]  /*7130*/  PRMT R4, R3, 0x7610, R4 ;  /* 0x0000761003047816 */ /* 0x000fce0000000004 */
.L_x_11351:
[----:B------:R-:W-:Y:S05]  /*7140*/  BSYNC.RECONVERGENT B0 ;  /* 0x0000000000007941 */ /* 0x000fea0003800200 */
.L_x_11350:
[----:B------:R0:W-:Y:S01]  /*7150*/  STG.E.U8 desc[UR36][R8.64], R4 ;  /* 0x0000000408007986 */ /* 0x0001e2000c101124 */
[----:B------:R-:W-:Y:S05]  /*7160*/  BRA `(.L_x_11339) ;  /* 0x0000000400f07947 */ /* 0x000fea0003800000 */
.L_x_11348:
        /* <DEDUP_REMOVED lines=16> */
.L_x_11355:
[----:B------:R-:W-:-:S04]  /*7270*/  SHF.R.U32.HI R22, RZ, 0x18, R22 ;  /* 0x00000018ff167819 */ /* 0x000fc80000011616 */
[----:B------:R-:W-:-:S04]  /*7280*/  LOP3.LUT R3, R3, 0x80, R22, 0xf8, !PT ;  /* 0x0000008003037812 */ /* 0x000fc800078ef816 */
[----:B------:R-:W-:-:S07]  /*7290*/  PRMT R4, R3, 0x7610, R4 ;  /* 0x0000761003047816 */ /* 0x000fce0000000004 */
.L_x_11354:
[----:B------:R-:W-:Y:S05]  /*72a0*/  BSYNC.RECONVERGENT B0 ;  /* 0x0000000000007941 */ /* 0x000fea0003800200 */
.L_x_11353:
[----:B------:R0:W-:Y:S01]  /*72b0*/  STG.E.U8 desc[UR36][R8.64], R4 ;  /* 0x0000000408007986 */ /* 0x0001e2000c101124 */
[----:B------:R-:W-:Y:S05]  /*72c0*/  BRA `(.L_x_11339) ;  /* 0x0000000400987947 */ /* 0x000fea0003800000 */
.L_x_11347:
        /* <DEDUP_REMOVED lines=21> */
.L_x_11357:
[----:B---3--:R-:W0:Y:S02]  /*7420*/  F2I.U64.TRUNC R22, R22 ;  /* 0x0000001600167311 */ /* 0x008e24000020d800 */
[----:B0-----:R0:W-:Y:S01]  /*7430*/  STG.E.64 desc[UR36][R8.64], R22 ;  /* 0x0000001608007986 */ /* 0x0011e2000c101b24 */
[----:B------:R-:W-:Y:S05]  /*7440*/  BRA `(.L_x_11339) ;  /* 0x0000000400387947 */ /* 0x000fea0003800000 */
.L_x_11356:
[----:B---3--:R-:W0:Y:S02]  /*7450*/  F2I.FTZ.U32.TRUNC.NTZ R3, R22 ;  /* 0x0000001600037305 */ /* 0x008e24000021f000 */
[----:B0-----:R0:W-:Y:S01]  /*7460*/  STG.E desc[UR36][R8.64], R3 ;  /* 0x0000000308007986 */ /* 0x0011e2000c101924 */
[----:B------:R-:W-:Y:S05]  /*7470*/  BRA `(.L_x_11339) ;  /* 0x00000004002c7947 */ /* 0x000fea0003800000 */
.L_x_11346:
        /* <DEDUP_REMOVED lines=10> */
.L_x_11359:
[----:B---3--:R-:W-:Y:S01]  /*7520*/  FMUL.FTZ R4, R22, 1 ;  /* 0x3f80000016047820 */ /* 0x008fe20000410000 */
[----:B------:R-:W-:-:S05]  /*7530*/  CS2R R6, SRZ ;  /* 0x0000000000067805 */ /* 0x000fca000001ff00 */
[----:B------:R-:W0:Y:S02]  /*7540*/  F2F.F64.F32 R4, R4 ;  /* 0x0000000400047310 */ /* 0x000e240000201800 */
[----:B0-----:R0:W-:Y:S01]  /*7550*/  STG.E.128 desc[UR36][R8.64], R4 ;  /* 0x0000000408007986 */ /* 0x0011e2000c101d24 */
[----:B------:R-:W-:Y:S05]  /*7560*/  BRA `(.L_x_11339) ;  /* 0x0000000000f07947 */ /* 0x000fea0003800000 */
.L_x_11358:
[----:B------:R-:W-:-:S13]  /*7570*/  ISETP.NE.AND P0, PT, R0, 0xf, PT ;  /* 0x0000000f0000780c */ /* 0x000fda0003f05270 */
[----:B------:R-:W-:Y:S05]  /*7580*/  @!P0 BRA `(.L_x_11360) ;  /* 0x0000000000e08947 */ /* 0x000fea0003800000 */
[----:B------:R-:W-:-:S13]  /*7590*/  ISETP.NE.AND P0, PT, R0, 0x17, PT ;  /* 0x000000170000780c */ /* 0x000fda0003f05270 */
[----:B------:R-:W-:Y:S05]  /*75a0*/  @!P0 BRA `(.L_x_11361) ;  /* 0x00000000008c8947 */ /* 0x000fea0003800000 */
[----:B------:R-:W-:-:S13]  /*75b0*/  ISETP.NE.AND P0, PT, R0, 0x18, PT ;  /* 0x000000180000780c */ /* 0x000fda0003f05270 */
[----:B------:R-:W-:Y:S05]  /*75c0*/  @!P0 BRA `(.L_x_11362) ;  /* 0x0000000000448947 */ /* 0x000fea0003800000 */
.L_x_11338:
        /* <DEDUP_REMOVED lines=16> */
.L_x_11363:
[----:B------:R-:W-:Y:S05]  /*76d0*/  BRA `(.L_x_11339) ;  /* 0x0000000000947947 */ /* 0x000fea0003800000 */
.L_x_11362:
        /* <DEDUP_REMOVED lines=12> */
.L_x_11365:
[----:B------:R-:W-:Y:S05]  /*77a0*/  BSYNC.RECONVERGENT B0 ;  /* 0x0000000000007941 */ /* 0x000fea0003800200 */
.L_x_11364:
[----:B------:R-:W-:-:S05]  /*77b0*/  LOP3.LUT R3, R0, 0x80, R5, 0xf8, !PT ;  /* 0x0000008000037812 */ /* 0x000fca00078ef805 */
[----:B------:R3:W-:Y:S01]  /*77c0*/  STG.E.U8 desc[UR36][R8.64], R3 ;  /* 0x0000000308007986 */ /* 0x0007e2000c101124 */
[----:B------:R-:W-:Y:S05]  /*77d0*/  BRA `(.L_x_11339) ;  /* 0x0000000000547947 */ /* 0x000fea0003800000 */
.L_x_11361:
        /* <DEDUP_REMOVED lines=11> */
.L_x_11367:
[----:B------:R-:W-:Y:S01]  /*7890*/  IMAD.MOV.U32 R0, RZ, RZ, 0x7f ;  /* 0x0000007fff007424 */ /* 0x000fe200078e00ff */
[----:B------:R-:W-:-:S04]  /*78a0*/  ISETP.GT.U32.AND P0, PT, R4, 0x7f800000, PT ;  /* 0x7f8000000400780c */ /* 0x000fc80003f04070 */
[----:B------:R-:W-:-:S09]  /*78b0*/  SEL R0, R0, 0x7c, P0 ;  /* 0x0000007c00007807 */ /* 0x000fd20000000000 */
.L_x_11368:
[----:B------:R-:W-:Y:S05]  /*78c0*/  BSYNC.RECONVERGENT B0 ;  /* 0x0000000000007941 */ /* 0x000fea0003800200 */
.L_x_11366:
[----:B------:R-:W-:-:S04]  /*78d0*/  SHF.R.U32.HI R3, RZ, 0x18, R22 ;  /* 0x00000018ff037819 */ /* 0x000fc80000011616 */
[----:B------:R-:W-:-:S05]  /*78e0*/  LOP3.LUT R3, R0, 0x80, R3, 0xf8, !PT ;  /* 0x0000008000037812 */ /* 0x000fca00078ef803 */
[----:B------:R1:W-:Y:S01]  /*78f0*/  STG.E.U8 desc[UR36][R8.64], R3 ;  /* 0x0000000308007986 */ /* 0x0003e2000c101124 */
[----:B------:R-:W-:Y:S05]  /*7900*/  BRA `(.L_x_11339) ;  /* 0x0000000000087947 */ /* 0x000fea0003800000 */
.L_x_11360:
[----:B---3--:R-:W-:-:S05]  /*7910*/  F2FP.BF16.F32.PACK_AB R22, RZ, R22 ;  /* 0x00000016ff16723e */ /* 0x008fca00000010ff */
[----:B------:R0:W-:Y:S02]  /*7920*/  STG.E.U16 desc[UR36][R8.64], R22 ;  /* 0x0000001608007986 */ /* 0x0001e4000c101524 */
.L_x_11339:
[----:B------:R-:W-:-:S07]  /*7930*/  VIADD R25, R25, 0x80 ;  /* 0x0000008019197836 */ /* 0x000fce0000000000 */
.L_x_11298:
[----:B------:R-:W-:Y:S05]  /*7940*/  BSYNC.RECONVERGENT B7 ;  /* 0x0000000000077941 */ /* 0x000fea0003800200 */
.L_x_11259:
        /* <DEDUP_REMOVED lines=22> */
.L_x_11372:
[----:B------:R-:W0:Y:S02]  /*7ab0*/  F2I.S64.TRUNC R24, R24 ;  /* 0x0000001800187311 */ /* 0x000e24000020d900 */
[----:B0-----:R-:W-:-:S05]  /*7ac0*/  IMAD.MOV.U32 R5, RZ, RZ, R24 ;  /* 0x000000ffff057224 */ /* 0x001fca00078e0018 */
[----:B------:R-:W-:Y:S01]  /*7ad0*/  STG.E.U8 desc[UR36][R2.64], R5 ;  /* 0x0000000502007986 */ /* 0x000fe2000c101124 */
[----:B------:R-:W-:Y:S05]  /*7ae0*/  EXIT ;  /* 0x000000000000794d */ /* 0x000fea0003800000 */
.L_x_11371:
        /* <DEDUP_REMOVED lines=9> */
.L_x_11375:
[----:B------:R-:W0:Y:S02]  /*7b80*/  F2I.FTZ.TRUNC.NTZ R5, R24 ;  /* 0x0000001800057305 */ /* 0x000e24000021f100 */
[----:B0-----:R-:W-:Y:S01]  /*7b90*/  STG.E desc[UR36][R2.64], R5 ;  /* 0x0000000502007986 */ /* 0x001fe2000c101924 */
[----:B------:R-:W-:Y:S05]  /*7ba0*/  EXIT ;  /* 0x000000000000794d */ /* 0x000fea0003800000 */
.L_x_11374:
[----:B------:R-:W0:Y:S02]  /*7bb0*/  F2I.FTZ.TRUNC.NTZ R5, R24 ;  /* 0x0000001800057305 */ /* 0x000e24000021f100 */
[----:B0-----:R-:W-:Y:S01]  /*7bc0*/  STG.E.U16 desc[UR36][R2.64], R5 ;  /* 0x0000000502007986 */ /* 0x001fe2000c101524 */
[----:B------:R-:W-:Y:S05]  /*7bd0*/  EXIT ;  /* 0x000000000000794d */ /* 0x000fea0003800000 */
.L_x_11370:
        /* <DEDUP_REMOVED lines=8> */
.L_x_11377:
[----:B------:R-:W-:-:S05]  /*7c60*/  F2FP.F16.F32.PACK_AB R24, RZ, R24 ;  /* 0x00000018ff18723e */ /* 0x000fca00000000ff */
[----:B------:R-:W-:Y:S01]  /*7c70*/  STG.E.U16 desc[UR36][R2.64], R24 ;  /* 0x0000001802007986 */ /* 0x000fe2000c101524 */
[----:B------:R-:W-:Y:S05]  /*7c80*/  EXIT ;  /* 0x000000000000794d */ /* 0x000fea0003800000 */
.L_x_11376:
        /* <DEDUP_REMOVED lines=9> */
.L_x_11379:
[----:B------:R-:W-:-:S04]  /*7d20*/  F2FP.F16.F32.PACK_AB R5, RZ, R24 ;  /* 0x00000018ff05723e */ /* 0x000fc800000000ff */
[----:B------:R-:W-:-:S05]  /*7d30*/  PRMT R5, R5, 0x5410, RZ ;  /* 0x0000541005057816 */ /* 0x000fca00000000ff */
[----:B------:R-:W-:Y:S01]  /*7d40*/  STG.E desc[UR36][R2.64], R5 ;  /* 0x0000000502007986 */ /* 0x000fe2000c101924 */
[----:B------:R-:W-:Y:S05]  /*7d50*/  EXIT ;  /* 0x000000000000794d */ /* 0x000fea0003800000 */
.L_x_11378:
[----:B------:R-:W-:-:S06]  /*7d60*/  FMUL.FTZ R4, R24, 1 ;  /* 0x3f80000018047820 */ /* 0x000fcc0000410000 */
[----:B------:R-:W0:Y:S02]  /*7d70*/  F2F.F64.F32 R4, R4 ;  /* 0x0000000400047310 */ /* 0x000e240000201800 */
[----:B0-----:R-:W-:Y:S01]  /*7d80*/  STG.E.64 desc[UR36][R2.64], R4 ;  /* 0x0000000402007986 */ /* 0x001fe2000c101b24 */
[----:B------:R-:W-:Y:S05]  /*7d90*/  EXIT ;  /* 0x000000000000794d */ /* 0x000fea0003800000 */
.L_x_11369:
        /* <DEDUP_REMOVED lines=13> */
.L_x_11383:
        /* <DEDUP_REMOVED lines=16> */
.L_x_11386:
[----:B------:R-:W-:-:S04]  /*7f70*/  SHF.R.U32.HI R24, RZ, 0x18, R24 ;  /* 0x00000018ff187819 */ /* 0x000fc80000011618 */
[----:B------:R-:W-:-:S04]  /*7f80*/  LOP3.LUT R5, R5, 0x80, R24, 0xf8, !PT ;  /* 0x0000008005057812 */ /* 0x000fc800078ef818 */
[----:B------:R-:W-:-:S07]  /*7f90*/  PRMT R0, R5, 0x7610, R0 ;  /* 0x0000761005007816 */ /* 0x000fce0000000000 */
.L_x_11385:
[----:B------:R-:W-:Y:S05]  /*7fa0*/  BSYNC.RECONVERGENT B0 ;  /* 0x0000000000007941 */ /* 0x000fea0003800200 */
.L_x_11384:
[----:B------:R-:W-:Y:S01]  /*7fb0*/  STG.E.U8 desc[UR36][R2.64], R0 ;  /* 0x0000000002007986 */ /* 0x000fe2000c101124 */
[----:B------:R-:W-:Y:S05]  /*7fc0*/  EXIT ;  /* 0x000000000000794d */ /* 0x000fea0003800000 */
.L_x_11382:
        /* <DEDUP_REMOVED lines=16> */
.L_x_11389:
[----:B------:R-:W-:-:S04]  /*80d0*/  SHF.R.U32.HI R24, RZ, 0x18, R24 ;  /* 0x00000018ff187819 */ /* 0x000fc80000011618 */
[----:B------:R-:W-:-:S04]  /*80e0*/  LOP3.LUT R5, R5, 0x80, R24, 0xf8, !PT ;  /* 0x0000008005057812 */ /* 0x000fc800078ef818 */
[----:B------:R-:W-:-:S07]  /*80f0*/  PRMT R0, R5, 0x7610, R0 ;  /* 0x0000761005007816 */ /* 0x000fce0000000000 */
.L_x_11388:
[----:B------:R-:W-:Y:S05]  /*8100*/  BSYNC.RECONVERGENT B0 ;  /* 0x0000000000007941 */ /* 0x000fea0003800200 */
.L_x_11387:
[----:B------:R-:W-:Y:S01]  /*8110*/  STG.E.U8 desc[UR36][R2.64], R0 ;  /* 0x0000000002007986 */ /* 0x000fe2000c101124 */
[----:B------:R-:W-:Y:S05]  /*8120*/  EXIT ;  /* 0x000000000000794d */ /* 0x000fea0003800000 */
.L_x_11381:
        /* <DEDUP_REMOVED lines=21> */
.L_x_11391:
[----:B------:R-:W0:Y:S02]  /*8280*/  F2I.U64.TRUNC R24, R24 ;  /* 0x0000001800187311 */ /* 0x000e24000020d800 */
[----:B0-----:R-:W-:Y:S01]  /*8290*/  STG.E.64 desc[UR36][R2.64], R24 ;  /* 0x0000001802007986 */ /* 0x001fe2000c101b24 */
[----:B------:R-:W-:Y:S05]  /*82a0*/  EXIT ;  /* 0x000000000000794d */ /* 0x000fea0003800000 */
.L_x_11390:
[----:B------:R-:W0:Y:S02]  /*82b0*/  F2I.FTZ.U32.TRUNC.NTZ R5, R24 ;  /* 0x0000001800057305 */ /* 0x000e24000021f000 */
[----:B0-----:R-:W-:Y:S01]  /*82c0*/  STG.E desc[UR36][R2.64], R5 ;  /* 0x0000000502007986 */ /* 0x001fe2000c101924 */
[----:B------:R-:W-:Y:S05]  /*82d0*/  EXIT ;  /* 0x000000000000794d */ /* 0x000fea0003800000 */
.L_x_11380:
        /* <DEDUP_REMOVED lines=10> */
.L_x_11393:
[----:B------:R-:W-:Y:S01]  /*8380*/  FMUL.FTZ R4, R24, 1 ;  /* 0x3f80000018047820 */ /* 0x000fe20000410000 */
[----:B------:R-:W-:-:S05]  /*8390*/  CS2R R6, SRZ ;  /* 0x0000000000067805 */ /* 0x000fca000001ff00 */
[----:B------:R-:W0:Y:S02]  /*83a0*/  F2F.F64.F32 R4, R4 ;  /* 0x0000000400047310 */ /* 0x000e240000201800 */
[----:B0-----:R-:W-:Y:S01]  /*83b0*/  STG.E.128 desc[UR36][R2.64], R4 ;  /* 0x0000000402007986 */ /* 0x001fe2000c101d24 */
[----:B------:R-:W-:Y:S05]  /*83c0*/  EXIT ;  /* 0x000000000000794d */ /* 0x000fea0003800000 */
.L_x_11392:
[----:B------:R-:W-:-:S13]  /*83d0*/  ISETP.NE.AND P0, PT, R0, 0xf, PT ;  /* 0x0000000f0000780c */ /* 0x000fda0003f05270 */
[----:B------:R-:W-:Y:S05]  /*83e0*/  @!P0 BRA `(.L_x_11394) ;  /* 0x0000000000e08947 */ /* 0x000fea0003800000 */
[----:B------:R-:W-:-:S13]  /*83f0*/  ISETP.NE.AND P0, PT, R0, 0x17, PT ;  /* 0x000000170000780c */ /* 0x000fda0003f05270 */
[----:B------:R-:W-:Y:S05]  /*8400*/  @!P0 BRA `(.L_x_11395) ;  /* 0x00000000008c8947 */ /* 0x000fea0003800000 */
[----:B------:R-:W-:-:S13]  /*8410*/  ISETP.NE.AND P0, PT, R0, 0x18, PT ;  /* 0x000000180000780c */ /* 0x000fda0003f05270 */
[----:B------:R-:W-:Y:S05]  /*8420*/  @!P0 BRA `(.L_x_11396) ;  /* 0x0000000000448947 */ /* 0x000fea0003800000 */
.L_x_11373:
[----:B------:R-:W-:Y:S01]  /*8430*/  MOV R0, 0x0 ;  /* 0x0000000000007802 */ /* 0x000fe20000000f00 */
[----:B------:R-:W0:Y:S01]  /*8440*/  LDCU.64 UR4, c[0x4][0x178] ;  /* 0x01002f00ff0477ac */ /* 0x000e220008000a00 */
[----:B------:R-:W-:Y:S02]  /*8450*/  IMAD.MOV.U32 R8, RZ, RZ, 0x65 ;  /* 0x00000065ff087424 */ /* 0x000fe400078e00ff */
[----:B------:R1:W3:Y:S01]  /*8460*/  LDC.64 R2, c[0x4][R0] ;  /* 0x0100000000027b82 */ /* 0x0002e20000000a00 */
[----:B------:R-:W4:Y:S01]  /*8470*/  LDCU.64 UR6, c[0x4][0x180] ;  /* 0x01003000ff0677ac */ /* 0x000f220008000a00 */
[----:B------:R-:W-:Y:S02]  /*8480*/  IMAD.MOV.U32 R12, RZ, RZ, 0x1 ;  /* 0x00000001ff0c7424 */ /* 0x000fe400078e00ff */
[----:B--2---:R-:W-:Y:S01]  /*8490*/  IMAD.MOV.U32 R13, RZ, RZ, RZ ;  /* 0x000000ffff0d7224 */ /* 0x004fe200078e00ff */
[----:B------:R-:W2:Y:S01]  /*84a0*/  LDCU.64 UR8, c[0x4][0x70] ;  /* 0x01000e00ff0877ac */ /* 0x000ea20008000a00 */
[----:B0-----:R-:W-:-:S02]  /*84b0*/  IMAD.U32 R4, RZ, RZ, UR4 ;  /* 0x00000004ff047e24 */ /* 0x001fc4000f8e00ff */
[----:B------:R-:W-:Y:S02]  /*84c0*/  IMAD.U32 R5, RZ, RZ, UR5 ;  /* 0x00000005ff057e24 */ /* 0x000fe4000f8e00ff */
[----:B----4-:R-:W-:Y:S02]  /*84d0*/  IMAD.U32 R6, RZ, RZ, UR6 ;  /* 0x00000006ff067e24 */ /* 0x010fe4000f8e00ff */
[----:B------:R-:W-:Y:S02]  /*84e0*/  IMAD.U32 R7, RZ, RZ, UR7 ;  /* 0x00000007ff077e24 */ /* 0x000fe4000f8e00ff */
[----:B--2---:R-:W-:Y:S02]  /*84f0*/  IMAD.U32 R10, RZ, RZ, UR8 ;  /* 0x00000008ff0a7e24 */ /* 0x004fe4000f8e00ff */
[----:B-1----:R-:W-:-:S07]  /*8500*/  IMAD.U32 R11, RZ, RZ, UR9 ;  /* 0x00000009ff0b7e24 */ /* 0x002fce000f8e00ff */
[----:B------:R-:W-:-:S07]  /*8510*/  LEPC R20, `(.L_x_11397) ;  /* 0x000000001014794e */ /* 0x000fce0000000000 */
[----:B---3--:R-:W-:Y:S05]  /*8520*/  CALL.ABS.NOINC R2 ;  /* 0x0000000002007343 */ /* 0x008fea0003c00000 */
.L_x_11397:
[----:B------:R-:W-:Y:S05]  /*8530*/  EXIT ;  /* 0x000000000000794d */ /* 0x000fea0003800000 */
.L_x_11396:
        /* <DEDUP_REMOVED lines=12> */
.L_x_11399:
[----:B------:R-:W-:Y:S05]  /*8600*/  BSYNC.RECONVERGENT B0 ;  /* 0x0000000000007941 */ /* 0x000fea0003800200 */
.L_x_11398:
[----:B------:R-:W-:-:S05]  /*8610*/  LOP3.LUT R5, R0, 0x80, R7, 0xf8, !PT ;  /* 0x0000008000057812 */ /* 0x000fca00078ef807 */
[----:B------:R-:W-:Y:S01]  /*8620*/  STG.E.U8 desc[UR36][R2.64], R5 ;  /* 0x0000000502007986 */ /* 0x000fe2000c101124 */
[----:B------:R-:W-:Y:S05]  /*8630*/  EXIT ;  /* 0x000000000000794d */ /* 0x000fea0003800000 */
.L_x_11395:
        /* <DEDUP_REMOVED lines=11> */
.L_x_11401:
[----:B------:R-:W-:Y:S01]  /*86f0*/  IMAD.MOV.U32 R0, RZ, RZ, 0x7f ;  /* 0x0000007fff007424 */ /* 0x000fe200078e00ff */
[----:B------:R-:W-:-:S04]  /*8700*/  ISETP.GT.U32.AND P0, PT, R4, 0x7f800000, PT ;  /* 0x7f8000000400780c */ /* 0x000fc80003f04070 */
[----:B------:R-:W-:-:S09]  /*8710*/  SEL R0, R0, 0x7c, P0 ;  /* 0x0000007c00007807 */ /* 0x000fd20000000000 */
.L_x_11402:
[----:B------:R-:W-:Y:S05]  /*8720*/  BSYNC.RECONVERGENT B0 ;  /* 0x0000000000007941 */ /* 0x000fea0003800200 */
.L_x_11400:
[----:B------:R-:W-:-:S04]  /*8730*/  SHF.R.U32.HI R5, RZ, 0x18, R24 ;  /* 0x00000018ff057819 */ /* 0x000fc80000011618 */
[----:B------:R-:W-:-:S05]  /*8740*/  LOP3.LUT R5, R0, 0x80, R5, 0xf8, !PT ;  /* 0x0000008000057812 */ /* 0x000fca00078ef805 */
[----:B------:R-:W-:Y:S01]  /*8750*/  STG.E.U8 desc[UR36][R2.64], R5 ;  /* 0x0000000502007986 */ /* 0x000fe2000c101124 */
[----:B------:R-:W-:Y:S05]  /*8760*/  EXIT ;  /* 0x000000000000794d */ /* 0x000fea0003800000 */
.L_x_11394:
[----:B------:R-:W-:-:S05]  /*8770*/  F2FP.BF16.F32.PACK_AB R24, RZ, R24 ;  /* 0x00000018ff18723e */ /* 0x000fca00000010ff */
[----:B------:R-:W-:Y:S01]  /*8780*/  STG.E.U16 desc[UR36][R2.64], R24 ;  /* 0x0000001802007986 */ /* 0x000fe2000c101524 */
[----:B------:R-:W-:Y:S05]  /*8790*/  EXIT ;  /* 0x000000000000794d */ /* 0x000fea0003800000 */
.L_x_11403:
        /* <DEDUP_REMOVED lines=14> */
.L_x_54835:


//--------------------- .text._ZN2at6native18elementwise_kernelILi128ELi2EZNS0_22gpu_kernel_impl_nocastINS0_13AUnaryFunctorIfffZZZNS0_16fmod_kernel_cudaERNS_18TensorIteratorBaseEENKUlvE0_clEvENKUlvE0_clEvEUlffE_EEEEvS5_RKT_EUliE_EEviT1_ --------------------------
	.section	.text._ZN2at6native18elementwise_kernelILi128ELi2EZNS0_22gpu_kernel_impl_nocastINS0_13AUnaryFunctorIfffZZZNS0_16fmod_kernel_cudaERNS_18TensorIteratorBaseEENKUlvE0_clEvENKUlvE0_clEvEUlffE_EEEEvS5_RKT_EUliE_EEviT1_,"ax",@progbits
	.align	128
        .global         _ZN2at6native18elementwise_kernelILi128ELi2EZNS0_22gpu_kernel_impl_nocastINS0_13AUnaryFunctorIfffZZZNS0_16fmod_kernel_cudaERNS_18TensorIteratorBaseEENKUlvE0_clEvENKUlvE0_clEvEUlffE_EEEEvS5_RKT_EUliE_EEviT1_
        .type           _ZN2at6native18elementwise_kernelILi128ELi2EZNS0_22gpu_kernel_impl_nocastINS0_13AUnaryFunctorIfffZZZNS0_16fmod_kernel_cudaERNS_18TensorIteratorBaseEENKUlvE0_clEvENKUlvE0_clEvEUlffE_EEEEvS5_RKT_EUliE_EEviT1_,@function
        .size           _ZN2at6native18elementwise_kernelILi128ELi2EZNS0_22gpu_kernel_impl_nocastINS0_13AUnaryFunctorIfffZZZNS0_16fmod_kernel_cudaERNS_18TensorIteratorBaseEENKUlvE0_clEvENKUlvE0_clEvEUlffE_EEEEvS5_RKT_EUliE_EEviT1_,(.L_x_54836 - _ZN2at6native18elementwise_kernelILi128ELi2EZNS0_22gpu_kernel_impl_nocastINS0_13AUnaryFunctorIfffZZZNS0_16fmod_kernel_cudaERNS_18TensorIteratorBaseEENKUlvE0_clEvENKUlvE0_clEvEUlffE_EEEEvS5_RKT_EUliE_EEviT1_)
        .other          _ZN2at6native18elementwise_kernelILi128ELi2EZNS0_22gpu_kernel_impl_nocastINS0_13AUnaryFunctorIfffZZZNS0_16fmod_kernel_cudaERNS_18TensorIteratorBaseEENKUlvE0_clEvENKUlvE0_clEvEUlffE_EEEEvS5_RKT_EUliE_EEviT1_,@"STO_CUDA_ENTRY STV_DEFAULT"
_ZN2at6native18elementwise_kernelILi128ELi2EZNS0_22gpu_kernel_impl_nocastINS0_13AUnaryFunctorIfffZZZNS0_16fmod_kernel_cudaERNS_18TensorIteratorBaseEENKUlvE0_clEvENKUlvE0_clEvEUlffE_EEEEvS5_RKT_EUliE_EEviT1_:
.text._ZN2at6native18elementwise_kernelILi128ELi2EZNS0_22gpu_kernel_impl_nocastINS0_13AUnaryFunctorIfffZZZNS0_16fmod_kernel_cudaERNS_18TensorIteratorBaseEENKUlvE0_clEvENKUlvE0_clEvEUlffE_EEEEvS5_RKT_EUliE_EEviT1_:
[----:B------:R-:W-:Y:S08]  /*0000*/  LDC R1, c[0x0][0x37c] ;  /* 0x0000df00ff017b82 */ /* 0x000ff00000000800 */
[----:B------:R-:W0:Y:S01]  /*0010*/  LDC R15, c[0x0][0x388] ;  /* 0x0000e200ff0f7b82 */ /* 0x000e220000000800 */
[----:B------:R-:W1:Y:S01]  /*0020*/  S2R R17, SR_TID.X ;  /* 0x0000000000117919 */ /* 0x000e620000002100 */
[----:B------:R-:W2:Y:S06]  /*0030*/  LDCU.64 UR6, c[0x0][0x358] ;  /* 0x00006b00ff0677ac */ /* 0x000eac0008000a00 */
[----:B------:R-:W3:Y:S08]  /*0040*/  LDC R14, c[0x0][0x594] ;  /* 0x00016500ff0e7b82 */ /* 0x000ef00000000800 */
[----:B------:R-:W4:Y:S01]  /*0050*/  S2UR UR4, SR_CTAID.X ;  /* 0x00000000000479c3 */ /* 0x000f220000002500 */
[----:B0-----:R-:W-:Y:S01]  /*0060*/  ISETP.NE.AND P0, PT, R15, RZ, PT ;  /* 0x000000ff0f00720c */ /* 0x001fe20003f05270 */
[----:B---3--:R-:W-:-:S05]  /*0070*/  FADD.FTZ R11, |R14|, -RZ ;  /* 0x800000ff0e0b7221 */ /* 0x008fca0000010200 */
[C---:B------:R-:W-:Y:S02]  /*0080*/  LOP3.LUT R10, R11.reuse, 0x7fffff, RZ, 0xc0, !PT ;  /* 0x007fffff0b0a7812 */ /* 0x040fe400078ec0ff */
[----:B------:R-:W-:Y:S01]  /*0090*/  IADD3 R12, PT, PT, R11, 0xb800000, RZ ;  /* 0x0b8000000b0c7810 */ /* 0x000fe20007ffe0ff */
[----:B----4-:R-:W-:Y:S01]  /*00a0*/  USHF.L.U32 UR4, UR4, 0x8, URZ ;  /* 0x0000000804047899 */ /* 0x010fe200080006ff */
[----:B------:R-:W-:-:S05]  /*00b0*/  LOP3.LUT R10, R10, 0x3f800000, RZ, 0xfc, !PT ;  /* 0x3f8000000a0a7812 */ /* 0x000fca00078efcff */
[----:B-1----:R-:W-:Y:S01]  /*00c0*/  LOP3.LUT R17, R17, UR4, RZ, 0xfc, !PT ;  /* 0x0000000411117c12 */ /* 0x002fe2000f8efcff */
[----:B--2---:R-:W-:Y:S06]  /*00d0*/  @P0 BRA `(.L_x_11404) ;  /* 0x0000000800200947 */ /* 0x004fec0003800000 */
[----:B------:R-:W0:Y:S01]  /*00e0*/  LDCU UR4, c[0x0][0x380] ;  /* 0x00007000ff0477ac */ /* 0x000e220008000800 */
[----:B------:R-:W-:Y:S01]  /*00f0*/  BSSY.RECONVERGENT B0, `(.L_x_11405) ;  /* 0x0000045000007945 */ /* 0x000fe20003800200 */
[----:B0-----:R-:W-:-:S13]  /*0100*/  ISETP.GE.AND P0, PT, R17, UR4, PT ;  /* 0x0000000411007c0c */ /* 0x001fda000bf06270 */
[----:B------:R-:W-:Y:S05]  /*0110*/  @P0 BRA `(.L_x_11406) ;  /* 0x0000000400080947 */ /* 0x000fea0003800000 */
[----:B------:R-:W0:Y:S02]  /*0120*/  LDC.64 R2, c[0x0][0x588] ;  /* 0x00016200ff027b82 */ /* 0x000e240000000a00 */
[----:B0-----:R-:W2:Y:S01]  /*0130*/  LDG.E R2, desc[UR6][R2.64] ;  /* 0x0000000602027981 */ /* 0x001ea2000c1e1900 */
[----:B------:R-:W-:Y:S02]  /*0140*/  MOV R5, R11 ;  /* 0x0000000b00057202 */ /* 0x000fe40000000f00 */
[----:B--2---:R-:W-:-:S13]  /*0150*/  FSETP.GEU.FTZ.AND P0, PT, R11, |R2|, PT ;  /* 0x400000020b00720b */ /* 0x004fda0003f1e000 */
        /* <DEDUP_REMOVED lines=23> */
.L_x_11410:
[----:B------:R-:W-:Y:S01]  /*02d0*/  FSETP.GEU.FTZ.AND P0, PT, R5, -R0, PT ;  /* 0x800000000500720b */ /* 0x000fe20003f1e000 */
[----:B------:R-:W-:-:S12]  /*02e0*/  FADD.FTZ R6, R6, -1 ;  /* 0xbf80000006067421 */ /* 0x000fd80000010000 */
[----:B------:R-:W-:-:S07]  /*02f0*/  @!P0 FADD.FTZ R6, R6, -1 ;  /* 0xbf80000006068421 */ /* 0x000fce0000010000 */
.L_x_11409:
[----:B------:R-:W-:Y:S01]  /*0300*/  FFMA.FTZ R5, -R0, R6, R11 ;  /* 0x0000000600057223 */ /* 0x000fe2000001010b */
[----:B------:R-:W-:Y:S06]  /*0310*/  BRA `(.L_x_11407) ;  /* 0x0000000000707947 */ /* 0x000fec0003800000 */
.L_x_11408:
[----:B------:R-:W-:Y:S02]  /*0320*/  LOP3.LUT R3, R0, 0xff800000, RZ, 0xc0, !PT ;  /* 0xff80000000037812 */ /* 0x000fe400078ec0ff */
[----:B------:R-:W-:Y:S02]  /*0330*/  ISETP.GT.U32.AND P0, PT, R11, 0x7f7fffff, PT ;  /* 0x7f7fffff0b00780c */ /* 0x000fe40003f04070 */
[----:B------:R-:W-:Y:S02]  /*0340*/  IADD3 R4, PT, PT, R12, -R3, RZ ;  /* 0x800000030c047210 */ /* 0x000fe40007ffe0ff */
[----:B------:R-:W-:Y:S02]  /*0350*/  FSETP.GT.FTZ.AND P2, PT, |R2|, RZ, PT ;  /* 0x000000ff0200720b */ /* 0x000fe40003f54200 */
[----:B------:R-:W-:Y:S02]  /*0360*/  LOP3.LUT P1, R4, R4, 0xff800000, RZ, 0xc0, !PT ;  /* 0xff80000004047812 */ /* 0x000fe4000782c0ff */
[----:B------:R-:W-:-:S02]  /*0370*/  FSEL R3, R3, +QNAN , !P0 ;  /* 0x7fffffff03037808 */ /* 0x000fc40004000000 */
[----:B------:R-:W-:Y:S02]  /*0380*/  MOV R2, R10 ;  /* 0x0000000a00027202 */ /* 0x000fe40000000f00 */
[----:B------:R-:W-:-:S07]  /*0390*/  FSEL R8, R3, +QNAN , P2 ;  /* 0x7fffffff03087808 */ /* 0x000fce0001000000 */
[----:B------:R-:W-:Y:S05]  /*03a0*/  @!P1 BRA `(.L_x_11411) ;  /* 0x0000000000449947 */ /* 0x000fea0003800000 */
[----:B------:R-:W-:Y:S02]  /*03b0*/  LOP3.LUT R0, R0, 0x7fffff, RZ, 0xc0, !PT ;  /* 0x007fffff00007812 */ /* 0x000fe400078ec0ff */
[----:B------:R-:W-:Y:S02]  /*03c0*/  MOV R2, R10 ;  /* 0x0000000a00027202 */ /* 0x000fe40000000f00 */
[----:B------:R-:W-:-:S04]  /*03d0*/  LOP3.LUT R0, R0, 0x3f800000, RZ, 0xfc, !PT ;  /* 0x3f80000000007812 */ /* 0x000fc800078efcff */
[----:B------:R0:W1:Y:S03]  /*03e0*/  MUFU.RCP R3, R0 ;  /* 0x0000000000037308 */ /* 0x0000660000001000 */
.L_x_11412:
        /* <DEDUP_REMOVED lines=13> */
.L_x_11411:
[----:B------:R-:W-:-:S04]  /*04c0*/  FMUL.FTZ R5, R2, 1.1920928955078125e-07 ;  /* 0x3400000002057820 */ /* 0x000fc80000410000 */
[----:B------:R-:W-:-:S07]  /*04d0*/  FMUL.FTZ R5, R8, R5 ;  /* 0x0000000508057220 */ /* 0x000fce0000410000 */
.L_x_11407:
[----:B------:R-:W1:Y:S01]  /*04e0*/  LDC.64 R2, c[0x0][0x580] ;  /* 0x00016000ff027b82 */ /* 0x000e620000000a00 */
[C---:B------:R-:W-:Y:S02]  /*04f0*/  FSETP.NAN.FTZ.AND P0, PT, |R5|.reuse, |R5|, PT ;  /* 0x400000050500720b */ /* 0x040fe40003f18200 */
[----:B0-----:R-:W-:Y:S02]  /*0500*/  LOP3.LUT R0, R5, 0x80000000, R14, 0xb8, !PT ;  /* 0x8000000005007812 */ /* 0x001fe400078eb80e */
[----:B------:R-:W-:Y:S02]  /*0510*/  IADD3 R17, PT, PT, R17, 0x80, RZ ;  /* 0x0000008011117810 */ /* 0x000fe40007ffe0ff */
[----:B------:R-:W-:-:S05]  /*0520*/  FSEL R5, R5, R0, P0 ;  /* 0x0000000005057208 */ /* 0x000fca0000000000 */
[----:B-1----:R0:W-:Y:S02]  /*0530*/  STG.E desc[UR6][R2.64], R5 ;  /* 0x0000000502007986 */ /* 0x0021e4000c101906 */
.L_x_11406:
[----:B------:R-:W-:Y:S05]  /*0540*/  BSYNC.RECONVERGENT B0 ;  /* 0x0000000000007941 */ /* 0x000fea0003800200 */
.L_x_11405:
[----:B------:R-:W-:-:S13]  /*0550*/  ISETP.GE.AND P0, PT, R17, UR4, PT ;  /* 0x0000000411007c0c */ /* 0x000fda000bf06270 */
[----:B------:R-:W-:Y:S05]  /*0560*/  @P0 EXIT ;  /* 0x000000000000094d */ /* 0x000fea0003800000 */
[----:B0-----:R-:W0:Y:S02]  /*0570*/  LDC.64 R2, c[0x0][0x588] ;  /* 0x00016200ff027b82 */ /* 0x001e240000000a00 */
[----:B0-----:R-:W2:Y:S02]  /*0580*/  LDG.E R2, desc[UR6][R2.64] ;  /* 0x0000000602027981 */ /* 0x001ea4000c1e1900 */
        /* <DEDUP_REMOVED lines=24> */
.L_x_11416:
[----:B------:R-:W-:Y:S01]  /*0710*/  FSETP.GEU.FTZ.AND P0, PT, R5, -R0, PT ;  /* 0x800000000500720b */ /* 0x000fe20003f1e000 */
[----:B------:R-:W-:-:S12]  /*0720*/  FADD.FTZ R6, R6, -1 ;  /* 0xbf80000006067421 */ /* 0x000fd80000010000 */
[----:B------:R-:W-:-:S07]  /*0730*/  @!P0 FADD.FTZ R6, R6, -1 ;  /* 0xbf80000006068421 */ /* 0x000fce0000010000 */
.L_x_11415:
[----:B------:R-:W-:Y:S01]  /*0740*/  FFMA.FTZ R11, -R0, R6, R11 ;  /* 0x00000006000b7223 */ /* 0x000fe2000001010b */
[----:B------:R-:W-:Y:S06]  /*0750*/  BRA `(.L_x_11413) ;  /* 0x0000000000687947 */ /* 0x000fec0003800000 */
.L_x_11414:
[----:B------:R-:W-:Y:S02]  /*0760*/  LOP3.LUT R3, R0, 0xff800000, RZ, 0xc0, !PT ;  /* 0xff80000000037812 */ /* 0x000fe400078ec0ff */
        /* <DEDUP_REMOVED lines=10> */
.L_x_11418:
        /* <DEDUP_REMOVED lines=13> */
.L_x_11417:
[----:B------:R-:W-:-:S04]  /*08e0*/  FMUL.FTZ R10, R10, 1.1920928955078125e-07 ;  /* 0x340000000a0a7820 */ /* 0x000fc80000410000 */
[----:B------:R-:W-:-:S07]  /*08f0*/  FMUL.FTZ R11, R11, R10 ;  /* 0x0000000a0b0b7220 */ /* 0x000fce0000410000 */
.L_x_11413:
[----:B------:R-:W1:Y:S01]  /*0900*/  LDC.64 R2, c[0x0][0x580] ;  /* 0x00016000ff027b82 */ /* 0x000e620000000a00 */
[C---:B------:R-:W-:Y:S02]  /*0910*/  FSETP.NAN.FTZ.AND P0, PT, |R11|.reuse, |R11|, PT ;  /* 0x4000000b0b00720b */ /* 0x040fe40003f18200 */
[----:B------:R-:W-:-:S04]  /*0920*/  LOP3.LUT R14, R11, 0x80000000, R14, 0xb8, !PT ;  /* 0x800000000b0e7812 */ /* 0x000fc800078eb80e */
[----:B------:R-:W-:-:S05]  /*0930*/  FSEL R11, R11, R14, P0 ;  /* 0x0000000e0b0b7208 */ /* 0x000fca0000000000 */
[----:B-1----:R-:W-:Y:S01]  /*0940*/  STG.E desc[UR6][R2.64], R11 ;  /* 0x0000000b02007986 */ /* 0x002fe2000c101906 */
[----:B------:R-:W-:Y:S05]  /*0950*/  EXIT ;  /* 0x000000000000794d */ /* 0x000fea0003800000 */
.L_x_11404:
        /* <DEDUP_REMOVED lines=9> */
[----:B------:R-:W-:Y:S01]  /*09f0*/  ISETP.NE.AND P0, PT, R15, RZ, PT ;  /* 0x000000ff0f00720c */ /* 0x000fe20003f05270 */
[----:B------:R-:W1:Y:S01]  /*0a00*/  LDCU UR5, c[0x0][0x38c] ;  /* 0x00007180ff0577ac */ /* 0x000e620008000800 */
[----:B------:R-:W2:Y:S02]  /*0a10*/  LDCU.64 UR10, c[0x0][0x4b8] ;  /* 0x00009700ff0a77ac */ /* 0x000ea40008000a00 */
        /* <DEDUP_REMOVED lines=276> */
[----:B------:R-:W3:Y:S01]  /*1b60*/  @P0 LDC.64 R4, c[0x0][0x4b0] ;  /* 0x00012c00ff040b82 */ /* 0x000ee20000000a00 */
[----:B0-----:R-:W-:-:S07]  /*1b70*/  IMAD.HI.U32 R8, R3, UR9, R2 ;  /* 0x0000000903087c27 */ /* 0x001fce000f8e0002 */
[----:B------:R-:W0:Y:S01]  /*1b80*/  @P0 LDC R19, c[0x0][0x4ac] ;  /* 0x00012b00ff130b82 */ /* 0x000e220000000800 */
[----:B-1----:R-:W-:Y:S02]  /*1b90*/  SHF.R.U32.HI R9, RZ, UR5, R8 ;  /* 0x00000005ff097c19 */ /* 0x002fe40008011608 */
[----:B------:R-:W-:Y:S02]  /*1ba0*/  @P0 MOV R8, RZ ;  /* 0x000000ff00080202 */ /* 0x000fe40000000f00 */
[----:B------:R-:W-:-:S03]  /*1bb0*/  IADD3 R2, PT, PT, -R9, RZ, RZ ;  /* 0x000000ff09027210 */ /* 0x000fc60007ffe1ff */
[----:B------:R-:W1:Y:S02]  /*1bc0*/  @P0 LDC.64 R6, c[0x0][0x578] ;  /* 0x00015e00ff060b82 */ /* 0x000e640000000a00 */
[----:B------:R-:W-:Y:S02]  /*1bd0*/  IMAD R2, R2, UR8, R3 ;  /* 0x0000000802027c24 */ /* 0x000fe4000f8e0203 */
[----:B---3--:R-:W-:-:S04]  /*1be0*/  @P0 IMAD.HI.U32 R4, R9, R4, R8 ;  /* 0x0000000409040227 */ /* 0x008fc800078e0008 */
[C---:B--2---:R-:W-:Y:S01]  /*1bf0*/  IMAD R13, R2.reuse, UR10, R13 ;  /* 0x0000000a020d7c24 */ /* 0x044fe2000f8e020d */
[----:B------:R-:W-:Y:S01]  /*1c00*/  @P0 SHF.R.U32.HI R4, RZ, R5, R4 ;  /* 0x00000005ff040219 */ /* 0x000fe20000011604 */
[----:B------:R-:W-:-:S03]  /*1c10*/  IMAD R16, R2, UR11, R16 ;  /* 0x0000000b02107c24 */ /* 0x000fc6000f8e0210 */
[----:B------:R-:W-:-:S05]  /*1c20*/  @P0 IADD3 R8, PT, PT, -R4, RZ, RZ ;  /* 0x000000ff04080210 */ /* 0x000fca0007ffe1ff */
[----:B0-----:R-:W-:-:S04]  /*1c30*/  @P0 IMAD R8, R8, R19, R9 ;  /* 0x0000001308080224 */ /* 0x001fc800078e0209 */
[C---:B-1----:R-:W-:Y:S02]  /*1c40*/  @P0 IMAD R13, R8.reuse, R6, R13 ;  /* 0x00000006080d0224 */ /* 0x042fe400078e020d */
[----:B------:R-:W-:-:S07]  /*1c50*/  @P0 IMAD R16, R8, R7, R16 ;  /* 0x0000000708100224 */ /* 0x000fce00078e0210 */
.L_x_11421:
[----:B------:R-:W0:Y:S02]  /*1c60*/  LDCU.64 UR8, c[0x0][0x588] ;  /* 0x0000b100ff0877ac */ /* 0x000e240008000a00 */
[----:B0-----:R-:W-:-:S04]  /*1c70*/  IADD3 R2, P0, PT, R16, UR8, RZ ;  /* 0x0000000810027c10 */ /* 0x001fc8000ff1e0ff */
[----:B------:R-:W-:-:S05]  /*1c80*/  IADD3.X R3, PT, PT, RZ, UR9, RZ, P0, !PT ;  /* 0x00000009ff037c10 */ /* 0x000fca00087fe4ff */
[----:B------:R-:W2:Y:S01]  /*1c90*/  LDG.E R6, desc[UR6][R2.64] ;  /* 0x0000000602067981 */ /* 0x000ea2000c1e1900 */
[----:B------:R-:W-:Y:S01]  /*1ca0*/  BSSY.RECONVERGENT B0, `(.L_x_11422) ;  /* 0x000003f000007945 */ /* 0x000fe20003800200 */
[----:B------:R-:W-:Y:S02]  /*1cb0*/  MOV R5, R11 ;  /* 0x0000000b00057202 */ /* 0x000fe40000000f00 */
[----:B--2---:R-:W-:-:S13]  /*1cc0*/  FSETP.GEU.FTZ.AND P0, PT, R11, |R6|, PT ;  /* 0x400000060b00720b */ /* 0x004fda0003f1e000 */
        /* <DEDUP_REMOVED lines=27> */
.L_x_11426:
[----:B------:R-:W-:Y:S05]  /*1e80*/  BSYNC.RECONVERGENT B2 ;  /* 0x0000000000027941 */ /* 0x000fea0003800200 */
.L_x_11425:
[----:B------:R-:W-:Y:S01]  /*1e90*/  FFMA.FTZ R5, -R8, R2, R11 ;  /* 0x0000000208057223 */ /* 0x000fe2000001010b */
[----:B------:R-:W-:Y:S06]  /*1ea0*/  BRA `(.L_x_11423) ;  /* 0x0000000000787947 */ /* 0x000fec0003800000 */
.L_x_11424:
[----:B------:R-:W-:Y:S01]  /*1eb0*/  LOP3.LUT R5, R4, 0xff800000, RZ, 0xc0, !PT ;  /* 0xff80000004057812 */ /* 0x000fe200078ec0ff */
[----:B------:R-:W-:Y:S01]  /*1ec0*/  BSSY.RECONVERGENT B2, `(.L_x_11427) ;  /* 0x000001a000027945 */ /* 0x000fe20003800200 */
[----:B------:R-:W-:Y:S02]  /*1ed0*/  ISETP.GT.U32.AND P2, PT, R11, 0x7f7fffff, PT ;  /* 0x7f7fffff0b00780c */ /* 0x000fe40003f44070 */
[----:B------:R-:W-:Y:S02]  /*1ee0*/  IADD3 R2, PT, PT, R12, -R5, RZ ;  /* 0x800000050c027210 */ /* 0x000fe40007ffe0ff */
[----:B------:R-:W-:Y:S02]  /*1ef0*/  FSETP.GT.FTZ.AND P1, PT, |R6|, RZ, PT ;  /* 0x000000ff0600720b */ /* 0x000fe40003f34200 */
[----:B------:R-:W-:Y:S02]  /*1f00*/  LOP3.LUT P0, R3, R2, 0xff800000, RZ, 0xc0, !PT ;  /* 0xff80000002037812 */ /* 0x000fe4000780c0ff */
[----:B------:R-:W-:-:S04]  /*1f10*/  FSEL R2, R5, +QNAN , !P2 ;  /* 0x7fffffff05027808 */ /* 0x000fc80005000000 */
[----:B------:R-:W-:Y:S02]  /*1f20*/  FSEL R7, R2, +QNAN , P1 ;  /* 0x7fffffff02077808 */ /* 0x000fe40000800000 */
[----:B------:R-:W-:-:S05]  /*1f30*/  MOV R2, R10 ;  /* 0x0000000a00027202 */ /* 0x000fca0000000f00 */
[----:B------:R-:W-:Y:S05]  /*1f40*/  @!P0 BRA `(.L_x_11428) ;  /* 0x0000000000448947 */ /* 0x000fea0003800000 */
[----:B------:R-:W-:-:S04]  /*1f50*/  LOP3.LUT R2, R4, 0x7fffff, RZ, 0xc0, !PT ;  /* 0x007fffff04027812 */ /* 0x000fc800078ec0ff */
[----:B------:R-:W-:Y:S02]  /*1f60*/  LOP3.LUT R9, R2, 0x3f800000, RZ, 0xfc, !PT ;  /* 0x3f80000002097812 */ /* 0x000fe400078efcff */
[----:B------:R-:W-:Y:S02]  /*1f70*/  MOV R2, R10 ;  /* 0x0000000a00027202 */ /* 0x000fe40000000f00 */
[----:B------:R0:W1:Y:S05]  /*1f80*/  MUFU.RCP R8, R9 ;  /* 0x0000000900087308 */ /* 0x00006a0000001000 */
.L_x_11429:
        /* <DEDUP_REMOVED lines=13> */
.L_x_11428:
[----:B------:R-:W-:Y:S05]  /*2060*/  BSYNC.RECONVERGENT B2 ;  /* 0x0000000000027941 */ /* 0x000fea0003800200 */
.L_x_11427:
[----:B------:R-:W-:-:S04]  /*2070*/  FMUL.FTZ R2, R2, 1.1920928955078125e-07 ;  /* 0x3400000002027820 */ /* 0x000fc80000410000 */
[----:B------:R-:W-:-:S07]  /*2080*/  FMUL.FTZ R5, R7, R2 ;  /* 0x0000000207057220 */ /* 0x000fce0000410000 */
.L_x_11423:
[----:B------:R-:W-:Y:S05]  /*2090*/  BSYNC.RECONVERGENT B0 ;  /* 0x0000000000007941 */ /* 0x000fea0003800200 */
.L_x_11422:
[----:B------:R-:W1:Y:S01]  /*20a0*/  LDCU.64 UR8, c[0x0][0x580] ;  /* 0x0000b000ff0877ac */ /* 0x000e620008000a00 */
[----:B------:R-:W-:Y:S01]  /*20b0*/  FSETP.NAN.FTZ.AND P0, PT, |R5|, |R5|, PT ;  /* 0x400000050500720b */ /* 0x000fe20003f18200 */
[----:B------:R-:W-:Y:S01]  /*20c0*/  VIADD R17, R17, 0x80 ;  /* 0x0000008011117836 */ /* 0x000fe20000000000 */
[----:B------:R-:W-:-:S04]  /*20d0*/  LOP3.LUT R4, R5, 0x80000000, R14, 0xb8, !PT ;  /* 0x8000000005047812 */ /* 0x000fc800078eb80e */
[----:B------:R-:W-:Y:S02]  /*20e0*/  FSEL R5, R5, R4, P0 ;  /* 0x0000000405057208 */ /* 0x000fe40000000000 */
[----:B-1----:R-:W-:-:S04]  /*20f0*/  IADD3 R2, P1, PT, R13, UR8, RZ ;  /* 0x000000080d027c10 */ /* 0x002fc8000ff3e0ff */
[----:B------:R-:W-:-:S05]  /*2100*/  IADD3.X R3, PT, PT, RZ, UR9, RZ, P1, !PT ;  /* 0x00000009ff037c10 */ /* 0x000fca0008ffe4ff */
[----:B------:R1:W-:Y:S04]  /*2110*/  STG.E desc[UR6][R2.64], R5 ;  /* 0x0000000502007986 */ /* 0x0003e8000c101906 */
.L_x_11420:
[----:B------:R-:W-:Y:S05]  /*2120*/  BSYNC.RECONVERGENT B1 ;  /* 0x0000000000017941 */ /* 0x000fea0003800200 */
.L_x_11419:
[----:B------:R-:W-:-:S13]  /*2130*/  ISETP.GE.AND P0, PT, R17, UR4, PT ;  /* 0x0000000411007c0c */ /* 0x000fda000bf06270 */
[----:B------:R-:W-:Y:S05]  /*2140*/  @P0 EXIT ;  /* 0x000000000000094d */ /* 0x000fea0003800000 */
[----:B------:R-:W2:Y:S01]  /*2150*/  LDCU.64 UR4, c[0x0][0x390] ;  /* 0x00007200ff0477ac */ /* 0x000ea20008000a00 */
[----:B------:R-:W-:Y:S01]  /*2160*/  HFMA2 R16, -RZ, RZ, 0, 0 ;  /* 0x00000000ff107431 */ /* 0x000fe200000001ff */
[----:B------:R-:W-:Y:S01]  /*2170*/  ISETP.NE.AND P0, PT, R15, RZ, PT ;  /* 0x000000ff0f00720c */ /* 0x000fe20003f05270 */
[----:B------:R-:W3:Y:S01]  /*2180*/  LDCU UR8, c[0x0][0x38c] ;  /* 0x00007180ff0877ac */ /* 0x000ee20008000800 */
[----:B------:R-:W4:Y:S02]  /*2190*/  LDCU.64 UR10, c[0x0][0x4b8] ;  /* 0x00009700ff0a77ac */ /* 0x000f240008000a00 */
[----:B--2---:R-:W-:-:S05]  /*21a0*/  IMAD.HI.U32 R4, R17, UR4, R16 ;  /* 0x0000000411047c27 */ /* 0x004fca000f8e0010 */
[----:B-1----:R-:W-:-:S04]  /*21b0*/  SHF.R.U32.HI R5, RZ, UR5, R4 ;  /* 0x00000005ff057c19 */ /* 0x002fc80008011604 */
[----:B------:R-:W-:-:S05]  /*21c0*/  IADD3 R2, PT, PT, -R5, RZ, RZ ;  /* 0x000000ff05027210 */ /* 0x000fca0007ffe1ff */
[----:B---3--:R-:W-:-:S04]  /*21d0*/  IMAD R2, R2, UR8, R17 ;  /* 0x0000000802027c24 */ /* 0x008fc8000f8e0211 */
[C---:B----4-:R-:W-:Y:S02]  /*21e0*/  IMAD R3, R2.reuse, UR10, RZ ;  /* 0x0000000a02037c24 */ /* 0x050fe4000f8e02ff */
        /* <DEDUP_REMOVED lines=269> */
[----:B------:R-:W0:Y:S10]  /*32c0*/  LDCU UR4, c[0x0][0x4a8] ;  /* 0x00009500ff0477ac */ /* 0x000e340008000800 */
[----:B------:R-:W2:Y:S01]  /*32d0*/  @P0 LDC.64 R16, c[0x0][0x4b0] ;  /* 0x00012c00ff100b82 */ /* 0x000ea20000000a00 */
[----:B-1----:R-:W-:-:S07]  /*32e0*/  IMAD.HI.U32 R8, R5, UR9, R4 ;  /* 0x0000000905087c27 */ /* 0x002fce000f8e0004 */
[----:B------:R-:W1:Y:S01]  /*32f0*/  @P0 LDC R13, c[0x0][0x4ac] ;  /* 0x00012b00ff0d0b82 */ /* 0x000e620000000800 */
[----:B0-----:R-:W-:Y:S01]  /*3300*/  SHF.R.U32.HI R9, RZ, UR4, R8 ;  /* 0x00000004ff097c19 */ /* 0x001fe20008011608 */
[----:B------:R-:W0:Y:S01]  /*3310*/  LDCU.64 UR4, c[0x0][0x570] ;  /* 0x0000ae00ff0477ac */ /* 0x000e220008000a00 */
[----:B------:R-:W-:-:S05]  /*3320*/  @P0 MOV R8, RZ ;  /* 0x000000ff00080202 */ /* 0x000fca0000000f00 */
[----:B------:R-:W3:Y:S01]  /*3330*/  @P0 LDC.64 R6, c[0x0][0x578] ;  /* 0x00015e00ff060b82 */ /* 0x000ee20000000a00 */
[----:B------:R-:W-:-:S04]  /*3340*/  IMAD.MOV R4, RZ, RZ, -R9 ;  /* 0x000000ffff047224 */ /* 0x000fc800078e0a09 */
[----:B------:R-:W-:Y:S02]  /*3350*/  IMAD R4, R4, UR8, R5 ;  /* 0x0000000804047c24 */ /* 0x000fe4000f8e0205 */
[----:B--2---:R-:W-:-:S05]  /*3360*/  @P0 IMAD.HI.U32 R16, R9, R16, R8 ;  /* 0x0000001009100227 */ /* 0x004fca00078e0008 */
[----:B------:R-:W-:Y:S01]  /*3370*/  @P0 SHF.R.U32.HI R16, RZ, R17, R16 ;  /* 0x00000011ff100219 */ /* 0x000fe20000011610 */
[C---:B0-----:R-:W-:Y:S02]  /*3380*/  IMAD R3, R4.reuse, UR4, R3 ;  /* 0x0000000404037c24 */ /* 0x041fe4000f8e0203 */
[----:B------:R-:W-:Y:S01]  /*3390*/  IMAD R2, R4, UR5, R2 ;  /* 0x0000000504027c24 */ /* 0x000fe2000f8e0202 */
[----:B------:R-:W-:-:S05]  /*33a0*/  @P0 IADD3 R8, PT, PT, -R16, RZ, RZ ;  /* 0x000000ff10080210 */ /* 0x000fca0007ffe1ff */
[----:B-1----:R-:W-:-:S04]  /*33b0*/  @P0 IMAD R8, R13, R8, R9 ;  /* 0x000000080d080224 */ /* 0x002fc800078e0209 */
[C---:B---3--:R-:W-:Y:S02]  /*33c0*/  @P0 IMAD R3, R8.reuse, R6, R3 ;  /* 0x0000000608030224 */ /* 0x048fe400078e0203 */
[----:B------:R-:W-:-:S07]  /*33d0*/  @P0 IMAD R2, R8, R7, R2 ;  /* 0x0000000708020224 */ /* 0x000fce00078e0202 */
.L_x_11430:
[----:B------:R-:W1:Y:S02]  /*33e0*/  LDCU.128 UR8, c[0x0][0x580] ;  /* 0x0000b000ff0877ac */ /* 0x000e640008000c00 */
[----:B-1----:R-:W-:-:S04]  /*33f0*/  IADD3 R4, P0, PT, R2, UR10, RZ ;  /* 0x0000000a02047c10 */ /* 0x002fc8000ff1e0ff */
[----:B------:R-:W-:-:S05]  /*3400*/  IADD3.X R5, PT, PT, RZ, UR11, RZ, P0, !PT ;  /* 0x0000000bff057c10 */ /* 0x000fca00087fe4ff */
[----:B------:R-:W2:Y:S01]  /*3410*/  LDG.E R6, desc[UR6][R4.64] ;  /* 0x0000000604067981 */ /* 0x000ea2000c1e1900 */
[----:B------:R-:W-:Y:S01]  /*3420*/  IADD3 R2, P1, PT, R3, UR8, RZ ;  /* 0x0000000803027c10 */ /* 0x000fe2000ff3e0ff */
[----:B------:R-:W-:Y:S03]  /*3430*/  BSSY.RECONVERGENT B0, `(.L_x_11431) ;  /* 0x000003d000007945 */ /* 0x000fe60003800200 */
[----:B------:R-:W-:Y:S02]  /*3440*/  IADD3.X R3, PT, PT, RZ, UR9, RZ, P1, !PT ;  /* 0x00000009ff037c10 */ /* 0x000fe40008ffe4ff */
[----:B--2---:R-:W-:-:S13]  /*3450*/  FSETP.GEU.FTZ.AND P0, PT, R11, |R6|, PT ;  /* 0x400000060b00720b */ /* 0x004fda0003f1e000 */
        /* <DEDUP_REMOVED lines=24> */
.L_x_11436:
[----:B------:R-:W-:Y:S01]  /*35e0*/  FSETP.GEU.FTZ.AND P0, PT, R5, -R8, PT ;  /* 0x800000080500720b */ /* 0x000fe20003f1e000 */
[----:B------:R-:W-:-:S12]  /*35f0*/  FADD.FTZ R0, R0, -1 ;  /* 0xbf80000000007421 */ /* 0x000fd80000010000 */
[----:B------:R-:W-:-:S07]  /*3600*/  @!P0 FADD.FTZ R0, R0, -1 ;  /* 0xbf80000000008421 */ /* 0x000fce0000010000 */
.L_x_11435:
[----:B------:R-:W-:Y:S05]  /*3610*/  BSYNC.RECONVERGENT B1 ;  /* 0x0000000000017941 */ /* 0x000fea0003800200 */
.L_x_11434:
[----:B------:R-:W-:Y:S01]  /*3620*/  FFMA.FTZ R11, -R8, R0, R11 ;  /* 0x00000000080b7223 */ /* 0x000fe2000001010b */
[----:B------:R-:W-:Y:S06]  /*3630*/  BRA `(.L_x_11432) ;  /* 0x0000000000707947 */ /* 0x000fec0003800000 */
.L_x_11433:
        /* <DEDUP_REMOVED lines=10> */
[----:B0-----:R-:W-:-:S04]  /*36e0*/  LOP3.LUT R9, R0, 0x3f800000, RZ, 0xfc, !PT ;  /* 0x3f80000000097812 */ /* 0x001fc800078efcff */
[----:B------:R0:W1:Y:S03]  /*36f0*/  MUFU.RCP R4, R9 ;  /* 0x0000000900047308 */ /* 0x0000660000001000 */
.L_x_11439:
        /* <DEDUP_REMOVED lines=13> */
.L_x_11438:
[----:B------:R-:W-:Y:S05]  /*37d0*/  BSYNC.RECONVERGENT B1 ;  /* 0x0000000000017941 */ /* 0x000fea0003800200 */
.L_x_11437:
[----:B------:R-:W-:-:S04]  /*37e0*/  FMUL.FTZ R10, R10, 1.1920928955078125e-07 ;  /* 0x340000000a0a7820 */ /* 0x000fc80000410000 */
[----:B------:R-:W-:-:S07]  /*37f0*/  FMUL.FTZ R11, R10, R11 ;  /* 0x0000000b0a0b7220 */ /* 0x000fce0000410000 */
.L_x_11432:
[----:B------:R-:W-:Y:S05]  /*3800*/  BSYNC.RECONVERGENT B0 ;  /* 0x0000000000007941 */ /* 0x000fea0003800200 */
.L_x_11431:
[C---:B------:R-:W-:Y:S02]  /*3810*/  FSETP.NAN.FTZ.AND P0, PT, |R11|.reuse, |R11|, PT ;  /* 0x4000000b0b00720b */ /* 0x040fe40003f18200 */
[----:B------:R-:W-:-:S04]  /*3820*/  LOP3.LUT R14, R11, 0x80000000, R14, 0xb8, !PT ;  /* 0x800000000b0e7812 */ /* 0x000fc800078eb80e */
[----:B------:R-:W-:-:S05]  /*3830*/  FSEL R11, R11, R14, P0 ;  /* 0x0000000e0b0b7208 */ /* 0x000fca0000000000 */
[----:B------:R-:W-:Y:S01]  /*3840*/  STG.E desc[UR6][R2.64], R11 ;  /* 0x0000000b02007986 */ /* 0x000fe2000c101906 */
[----:B------:R-:W-:Y:S05]  /*3850*/  EXIT ;  /* 0x000000000000794d */ /* 0x000fea0003800000 */
.L_x_11440:
        /* <DEDUP_REMOVED lines=10> */
.L_x_54836:


//--------------------- .text._ZN2at6native27unrolled_elementwise_kernelINS0_13AUnaryFunctorIfffZZZNS0_16fmod_kernel_cudaERNS_18TensorIteratorBaseEENKUlvE0_clEvENKUlvE0_clEvEUlffE_EESt5arrayIPcLm2EELi4E23TrivialOffsetCalculatorILi1EjESD_NS0_6memory15LoadWithoutCastENSE_16StoreWithoutCastEEEviT_T0_T2_T3_T4_T5_ --------------------------
	.section	.text._ZN2at6native27unrolled_elementwise_kernelINS0_13AUnaryFunctorIfffZZZNS0_16fmod_kernel_cudaERNS_18TensorIteratorBaseEENKUlvE0_clEvENKUlvE0_clEvEUlffE_EESt5arrayIPcLm2EELi4E23TrivialOffsetCalculatorILi1EjESD_NS0_6memory15LoadWithoutCastENSE_16StoreWithoutCastEEEviT_T0_T2_T3_T4_T5_,"ax",@progbits
	.align	128
        .global         _ZN2at6native27unrolled_elementwise_kernelINS0_13AUnaryFunctorIfffZZZNS0_16fmod_kernel_cudaERNS_18TensorIteratorBaseEENKUlvE0_clEvENKUlvE0_clEvEUlffE_EESt5arrayIPcLm2EELi4E23TrivialOffsetCalculatorILi1EjESD_NS0_6memory15LoadWithoutCastENSE_16StoreWithoutCastEEEviT_T0_T2_T3_T4_T5_
        .type           _ZN2at6native27unrolled_elementwise_kernelINS0_13AUnaryFunctorIfffZZZNS0_16fmod_kernel_cudaERNS_18TensorIteratorBaseEENKUlvE0_clEvENKUlvE0_clEvEUlffE_EESt5arrayIPcLm2EELi4E23TrivialOffsetCalculatorILi1EjESD_NS0_6memory15LoadWithoutCastENSE_16StoreWithoutCastEEEviT_T0_T2_T3_T4_T5_,@function
        .size           _ZN2at6native27unrolled_elementwise_kernelINS0_13AUnaryFunctorIfffZZZNS0_16fmod_kernel_cudaERNS_18TensorIteratorBaseEENKUlvE0_clEvENKUlvE0_clEvEUlffE_EESt5arrayIPcLm2EELi4E23TrivialOffsetCalculatorILi1EjESD_NS0_6memory15LoadWithoutCastENSE_16StoreWithoutCastEEEviT_T0_T2_T3_T4_T5_,(.L_x_54837 - _ZN2at6native27unrolled_elementwise_kernelINS0_13AUnaryFunctorIfffZZZNS0_16fmod_kernel_cudaERNS_18TensorIteratorBaseEENKUlvE0_clEvENKUlvE0_clEvEUlffE_EESt5arrayIPcLm2EELi4E23TrivialOffsetCalculatorILi1EjESD_NS0_6memory15LoadWithoutCastENSE_16StoreWithoutCastEEEviT_T0_T2_T3_T4_T5_)
        .other          _ZN2at6native27unrolled_elementwise_kernelINS0_13AUnaryFunctorIfffZZZNS0_16fmod_kernel_cudaERNS_18TensorIteratorBaseEENKUlvE0_clEvENKUlvE0_clEvEUlffE_EESt5arrayIPcLm2EELi4E23TrivialOffsetCalculatorILi1EjESD_NS0_6memory15LoadWithoutCastENSE_16StoreWithoutCastEEEviT_T0_T2_T3_T4_T5_,@"STO_CUDA_ENTRY STV_DEFAULT"
_ZN2at6native27unrolled_elementwise_kernelINS0_13AUnaryFunctorIfffZZZNS0_16fmod_kernel_cudaERNS_18TensorIteratorBaseEENKUlvE0_clEvENKUlvE0_clEvEUlffE_EESt5arrayIPcLm2EELi4E23TrivialOffsetCalculatorILi1EjESD_NS0_6memory15LoadWithoutCastENSE_16StoreWithoutCastEEEviT_T0_T2_T3_T4_T5_:
.text._ZN2at6native27unrolled_elementwise_kernelINS0_13AUnaryFunctorIfffZZZNS0_16fmod_kernel_cudaERNS_18TensorIteratorBaseEENKUlvE0_clEvENKUlvE0_clEvEUlffE_EESt5arrayIPcLm2EELi4E23TrivialOffsetCalculatorILi1EjESD_NS0_6memory15LoadWithoutCastENSE_16StoreWithoutCastEEEviT_T0_T2_T3_T4_T5_:
[----:B------:R-:W-:Y:S01]  /*0000*/  LDC R1, c[0x0][0x37c] ;  /* 0x0000df00ff017b82 */ /* 0x000fe20000000800 */
[----:B------:R-:W0:Y:S07]  /*0010*/  S2R R0, SR_CTAID.X ;  /* 0x0000000000007919 */ /* 0x000e2e0000002500 */
[----:B------:R-:W0:Y:S01]  /*0020*/  LDC R3, c[0x0][0x380] ;  /* 0x0000e000ff037b82 */ /* 0x000e220000000800 */
[----:B------:R-:W1:Y:S01]  /*0030*/  LDCU.64 UR4, c[0x0][0x358] ;  /* 0x00006b00ff0477ac */ /* 0x000e620008000a00 */
[----:B------:R-:W-:Y:S01]  /*0040*/  IMAD.MOV.U32 R12, RZ, RZ, RZ ;  /* 0x000000ffff0c7224 */ /* 0x000fe200078e00ff */
        /* <DEDUP_REMOVED lines=12> */
[----:B0-----:R-:W-:-:S05]  /*0110*/  @!P0 IMAD.WIDE.U32 R4, R13, 0x4, R4 ;  /* 0x000000040d048825 */ /* 0x001fca00078e0004 */
[----:B-1----:R0:W5:Y:S07]  /*0120*/  @!P0 LDG.E R12, desc[UR4][R4.64] ;  /* 0x00000004040c8981 */ /* 0x00216e000c1e1900 */
[----:B------:R-:W-:Y:S01]  /*0130*/  @!P3 IMAD R19, R0, 0x200, R11 ;  /* 0x000002000013b824 */ /* 0x000fe200078e020b */
[----:B------:R-:W-:Y:S01]  /*0140*/  @!P3 IADD3 R11, PT, PT, R11, 0x80, RZ ;  /* 0x000000800b0bb810 */ /* 0x000fe20007ffe0ff */
[----:B------:R-:W1:Y:S03]  /*0150*/  @!P3 LDC.64 R8, c[0x0][0x398] ;  /* 0x0000e600ff08bb82 */ /* 0x000e660000000a00 */
[----:B------:R-:W-:Y:S01]  /*0160*/  ISETP.GE.AND P2, PT, R11, R2, PT ;  /* 0x000000020b00720c */ /* 0x000fe20003f46270 */
[----:B--2---:R-:W-:-:S12]  /*0170*/  @!P1 IMAD.WIDE.U32 R14, R17, 0x4, R14 ;  /* 0x00000004110e9825 */ /* 0x004fd800078e000e */
[----:B------:R-:W2:Y:S01]  /*0180*/  @!P2 LDC.64 R6, c[0x0][0x398] ;  /* 0x0000e600ff06ab82 */ /* 0x000ea20000000a00 */
[----:B------:R-:W-:Y:S01]  /*0190*/  @!P2 LEA R11, R0, R11, 0x9 ;  /* 0x0000000b000ba211 */ /* 0x000fe200078e48ff */
[----:B-1----:R-:W-:-:S04]  /*01a0*/  @!P3 IMAD.WIDE.U32 R18, R19, 0x4, R8 ;  /* 0x000000041312b825 */ /* 0x002fc800078e0008 */
[----:B------:R-:W-:Y:S02]  /*01b0*/  HFMA2 R8, -RZ, RZ, 0, 0 ;  /* 0x00000000ff087431 */ /* 0x000fe400000001ff */
[----:B------:R-:W1:Y:S04]  /*01c0*/  LDC R9, c[0x0][0x388] ;  /* 0x0000e200ff097b82 */ /* 0x000e680000000800 */
[----:B------:R3:W5:Y:S01]  /*01d0*/  @!P1 LDG.E R8, desc[UR4][R14.64] ;  /* 0x000000040e089981 */ /* 0x000762000c1e1900 */
[----:B--2---:R-:W-:Y:S01]  /*01e0*/  @!P2 IMAD.WIDE.U32 R16, R11, 0x4, R6 ;  /* 0x000000040b10a825 */ /* 0x004fe200078e0006 */
[----:B------:R-:W-:-:S06]  /*01f0*/  CS2R R6, SRZ ;  /* 0x0000000000067805 */ /* 0x000fcc000001ff00 */
[----:B------:R3:W5:Y:S04]  /*0200*/  @!P3 LDG.E R7, desc[UR4][R18.64] ;  /* 0x000000041207b981 */ /* 0x000768000c1e1900 */
[----:B------:R3:W5:Y:S01]  /*0210*/  @!P2 LDG.E R6, desc[UR4][R16.64] ;  /* 0x000000041006a981 */ /* 0x000762000c1e1900 */
[----:B------:R-:W-:Y:S01]  /*0220*/  ISETP.GE.AND P0, PT, R3, R2, PT ;  /* 0x000000020300720c */ /* 0x000fe20003f06270 */
[----:B-1----:R-:W-:Y:S01]  /*0230*/  FADD.FTZ R11, |R9|, -RZ ;  /* 0x800000ff090b7221 */ /* 0x002fe20000010200 */
[----:B------:R-:W-:Y:S04]  /*0240*/  BSSY.RECONVERGENT B1, `(.L_x_11441) ;  /* 0x0000048000017945 */ /* 0x000fe80003800200 */
[----:B------:R-:W-:-:S04]  /*0250*/  LOP3.LUT R10, R11, 0x7fffff, RZ, 0xc0, !PT ;  /* 0x007fffff0b0a7812 */ /* 0x000fc800078ec0ff */
[----:B0-----:R-:W-:Y:S01]  /*0260*/  LOP3.LUT R4, R10, 0x3f800000, RZ, 0xfc, !PT ;  /* 0x3f8000000a047812 */ /* 0x001fe200078efcff */
[----:B------:R-:W-:Y:S02]  /*0270*/  VIADD R10, R11, 0xb800000 ;  /* 0x0b8000000b0a7836 */ /* 0x000fe40000000000 */
[----:B---3--:R-:W-:Y:S05]  /*0280*/  @P0 BRA `(.L_x_11442) ;  /* 0x00000004000c0947 */ /* 0x008fea0003800000 */
[----:B-----5:R-:W-:Y:S01]  /*0290*/  FSETP.GEU.FTZ.AND P0, PT, R11, |R12|, PT ;  /* 0x4000000c0b00720b */ /* 0x020fe20003f1e000 */
[----:B------:R-:W-:Y:S01]  /*02a0*/  BSSY.RECONVERGENT B0, `(.L_x_11443) ;  /* 0x000003e000007945 */ /* 0x000fe20003800200 */
[----:B------:R-:W-:-:S11]  /*02b0*/  MOV R14, R11 ;  /* 0x0000000b000e7202 */ /* 0x000fd60000000f00 */
        /* <DEDUP_REMOVED lines=27> */
.L_x_11447:
[----:B------:R-:W-:Y:S05]  /*0470*/  BSYNC.RECONVERGENT B2 ;  /* 0x0000000000027941 */ /* 0x000fea0003800200 */
.L_x_11446:
[----:B------:R-:W-:Y:S01]  /*0480*/  FFMA.FTZ R14, -R18, R16, R11 ;  /* 0x00000010120e7223 */ /* 0x000fe2000001010b */
[----:B------:R-:W-:Y:S06]  /*0490*/  BRA `(.L_x_11444) ;  /* 0x0000000000787947 */ /* 0x000fec0003800000 */
.L_x_11445:
[----:B------:R-:W-:Y:S01]  /*04a0*/  LOP3.LUT R15, R14, 0xff800000, RZ, 0xc0, !PT ;  /* 0xff8000000e0f7812 */ /* 0x000fe200078ec0ff */
[----:B------:R-:W-:Y:S01]  /*04b0*/  BSSY.RECONVERGENT B2, `(.L_x_11448) ;  /* 0x000001a000027945 */ /* 0x000fe20003800200 */
[----:B------:R-:W-:Y:S02]  /*04c0*/  FSETP.GT.FTZ.AND P2, PT, |R12|, RZ, PT ;  /* 0x000000ff0c00720b */ /* 0x000fe40003f54200 */
[----:B------:R-:W-:Y:S01]  /*04d0*/  ISETP.GT.U32.AND P0, PT, R11, 0x7f7fffff, PT ;  /* 0x7f7fffff0b00780c */ /* 0x000fe20003f04070 */
[----:B------:R-:W-:Y:S01]  /*04e0*/  IMAD.IADD R5, R10, 0x1, -R15 ;  /* 0x000000010a057824 */ /* 0x000fe200078e0a0f */
[----:B------:R-:W-:-:S04]  /*04f0*/  MOV R12, R4 ;  /* 0x00000004000c7202 */ /* 0x000fc80000000f00 */
        /* <DEDUP_REMOVED lines=8> */
.L_x_11450:
        /* <DEDUP_REMOVED lines=13> */
.L_x_11449:
[----:B------:R-:W-:Y:S05]  /*0650*/  BSYNC.RECONVERGENT B2 ;  /* 0x0000000000027941 */ /* 0x000fea0003800200 */
.L_x_11448:
[----:B------:R-:W-:-:S04]  /*0660*/  FMUL.FTZ R14, R12, 1.1920928955078125e-07 ;  /* 0x340000000c0e7820 */ /* 0x000fc80000410000 */
[----:B------:R-:W-:-:S07]  /*0670*/  FMUL.FTZ R14, R5, R14 ;  /* 0x0000000e050e7220 */ /* 0x000fce0000410000 */
.L_x_11444:
[----:B------:R-:W-:Y:S05]  /*0680*/  BSYNC.RECONVERGENT B0 ;  /* 0x0000000000007941 */ /* 0x000fea0003800200 */
.L_x_11443:
[C---:B------:R-:W-:Y:S02]  /*0690*/  FSETP.NAN.FTZ.AND P0, PT, |R14|.reuse, |R14|, PT ;  /* 0x4000000e0e00720b */ /* 0x040fe40003f18200 */
[----:B------:R-:W-:-:S04]  /*06a0*/  LOP3.LUT R5, R14, 0x80000000, R9, 0xb8, !PT ;  /* 0x800000000e057812 */ /* 0x000fc800078eb809 */
[----:B------:R-:W-:-:S07]  /*06b0*/  FSEL R5, R14, R5, P0 ;  /* 0x000000050e057208 */ /* 0x000fce0000000000 */
.L_x_11442:
[----:B------:R-:W-:Y:S05]  /*06c0*/  BSYNC.RECONVERGENT B1 ;  /* 0x0000000000017941 */ /* 0x000fea0003800200 */
.L_x_11441:
[----:B------:R-:W-:Y:S01]  /*06d0*/  IADD3 R13, PT, PT, R3, 0x80, RZ ;  /* 0x00000080030d7810 */ /* 0x000fe20007ffe0ff */
[----:B------:R-:W-:Y:S03]  /*06e0*/  BSSY.RECONVERGENT B1, `(.L_x_11451) ;  /* 0x0000046000017945 */ /* 0x000fe60003800200 */
        /* <DEDUP_REMOVED lines=29> */
.L_x_11458:
[----:B------:R-:W-:Y:S01]  /*08c0*/  FSETP.GEU.FTZ.AND P0, PT, R15, -R16, PT ;  /* 0x800000100f00720b */ /* 0x000fe20003f1e000 */
[----:B------:R-:W-:-:S12]  /*08d0*/  FADD.FTZ R12, R12, -1 ;  /* 0xbf8000000c0c7421 */ /* 0x000fd80000010000 */
[----:B------:R-:W-:-:S07]  /*08e0*/  @!P0 FADD.FTZ R12, R12, -1 ;  /* 0xbf8000000c0c8421 */ /* 0x000fce0000010000 */
.L_x_11457:
[----:B------:R-:W-:Y:S05]  /*08f0*/  BSYNC.RECONVERGENT B2 ;  /* 0x0000000000027941 */ /* 0x000fea0003800200 */
.L_x_11456:
[----:B------:R-:W-:Y:S01]  /*0900*/  FFMA.FTZ R12, -R16, R12, R11 ;  /* 0x0000000c100c7223 */ /* 0x000fe2000001010b */
[----:B------:R-:W-:Y:S06]  /*0910*/  BRA `(.L_x_11454) ;  /* 0x0000000000787947 */ /* 0x000fec0003800000 */
.L_x_11455:
[----:B------:R-:W-:Y:S01]  /*0920*/  LOP3.LUT R15, R16, 0xff800000, RZ, 0xc0, !PT ;  /* 0xff800000100f7812 */ /* 0x000fe200078ec0ff */
[----:B------:R-:W-:Y:S01]  /*0930*/  BSSY.RECONVERGENT B2, `(.L_x_11459) ;  /* 0x000001a000027945 */ /* 0x000fe20003800200 */
[----:B------:R-:W-:Y:S02]  /*0940*/  FSETP.GT.FTZ.AND P1, PT, |R8|, RZ, PT ;  /* 0x000000ff0800720b */ /* 0x000fe40003f34200 */
[----:B------:R-:W-:Y:S02]  /*0950*/  IADD3 R12, PT, PT, R10, -R15, RZ ;  /* 0x8000000f0a0c7210 */ /* 0x000fe40007ffe0ff */
[----:B------:R-:W-:Y:S02]  /*0960*/  ISETP.GT.U32.AND P2, PT, R11, 0x7f7fffff, PT ;  /* 0x7f7fffff0b00780c */ /* 0x000fe40003f44070 */
[----:B------:R-:W-:Y:S01]  /*0970*/  LOP3.LUT P0, R14, R12, 0xff800000, RZ, 0xc0, !PT ;  /* 0xff8000000c0e7812 */ /* 0x000fe2000780c0ff */
[----:B------:R-:W-:Y:S01]  /*0980*/  IMAD.MOV.U32 R12, RZ, RZ, R4 ;  /* 0x000000ffff0c7224 */ /* 0x000fe200078e0004 */
[----:B------:R-:W-:-:S04]  /*0990*/  FSEL R8, R15, +QNAN , P1 ;  /* 0x7fffffff0f087808 */ /* 0x000fc80000800000 */
[----:B------:R-:W-:-:S07]  /*09a0*/  FSEL R8, R8, +QNAN , !P2 ;  /* 0x7fffffff08087808 */ /* 0x000fce0005000000 */
[----:B------:R-:W-:Y:S05]  /*09b0*/  @!P0 BRA `(.L_x_11460) ;  /* 0x0000000000448947 */ /* 0x000fea0003800000 */
[----:B------:R-:W-:-:S04]  /*09c0*/  LOP3.LUT R12, R16, 0x7fffff, RZ, 0xc0, !PT ;  /* 0x007fffff100c7812 */ /* 0x000fc800078ec0ff */
[----:B------:R-:W-:Y:S02]  /*09d0*/  LOP3.LUT R19, R12, 0x3f800000, RZ, 0xfc, !PT ;  /* 0x3f8000000c137812 */ /* 0x000fe400078efcff */
[----:B------:R-:W-:Y:S02]  /*09e0*/  MOV R12, R4 ;  /* 0x00000004000c7202 */ /* 0x000fe40000000f00 */
[----:B------:R1:W2:Y:S05]  /*09f0*/  MUFU.RCP R18, R19 ;  /* 0x0000001300127308 */ /* 0x0002aa0000001000 */
.L_x_11461:
        /* <DEDUP_REMOVED lines=13> */
.L_x_11460:
[----:B------:R-:W-:Y:S05]  /*0ad0*/  BSYNC.RECONVERGENT B2 ;  /* 0x0000000000027941 */ /* 0x000fea0003800200 */
.L_x_11459:
[----:B------:R-:W-:-:S04]  /*0ae0*/  FMUL.FTZ R15, R12, 1.1920928955078125e-07 ;  /* 0x340000000c0f7820 */ /* 0x000fc80000410000 */
[----:B------:R-:W-:-:S07]  /*0af0*/  FMUL.FTZ R12, R8, R15 ;  /* 0x0000000f080c7220 */ /* 0x000fce0000410000 */
.L_x_11454:
[----:B------:R-:W-:Y:S05]  /*0b00*/  BSYNC.RECONVERGENT B0 ;  /* 0x0000000000007941 */ /* 0x000fea0003800200 */
.L_x_11453:
[C---:B------:R-:W-:Y:S02]  /*0b10*/  FSETP.NAN.FTZ.AND P0, PT, |R12|.reuse, |R12|, PT ;  /* 0x4000000c0c00720b */ /* 0x040fe40003f18200 */
[----:B------:R-:W-:-:S04]  /*0b20*/  LOP3.LUT R15, R12, 0x80000000, R9, 0xb8, !PT ;  /* 0x800000000c0f7812 */ /* 0x000fc800078eb809 */
[----:B------:R-:W-:-:S07]  /*0b30*/  FSEL R8, R12, R15, P0 ;  /* 0x0000000f0c087208 */ /* 0x000fce0000000000 */
.L_x_11452:
[----:B------:R-:W-:Y:S05]  /*0b40*/  BSYNC.RECONVERGENT B1 ;  /* 0x0000000000017941 */ /* 0x000fea0003800200 */
.L_x_11451:
[----:B------:R-:W-:Y:S01]  /*0b50*/  VIADD R15, R3, 0x100 ;  /* 0x00000100030f7836 */ /* 0x000fe20000000000 */
[----:B------:R-:W-:Y:S04]  /*0b60*/  BSSY.RECONVERGENT B1, `(.L_x_11462) ;  /* 0x0000046000017945 */ /* 0x000fe80003800200 */
[----:B------:R-:W-:-:S13]  /*0b70*/  ISETP.GE.AND P0, PT, R15, R2, PT ;  /* 0x000000020f00720c */ /* 0x000fda0003f06270 */
[----:B------:R-:W-:Y:S05]  /*0b80*/  @P0 BRA `(.L_x_11463) ;  /* 0x00000004000c0947 */ /* 0x000fea0003800000 */
        /* <DEDUP_REMOVED lines=27> */
.L_x_11469:
[----:B------:R-:W-:Y:S01]  /*0d40*/  FSETP.GEU.FTZ.AND P0, PT, R15, -R16, PT ;  /* 0x800000100f00720b */ /* 0x000fe20003f1e000 */
[----:B------:R-:W-:-:S12]  /*0d50*/  FADD.FTZ R12, R12, -1 ;  /* 0xbf8000000c0c7421 */ /* 0x000fd80000010000 */
[----:B------:R-:W-:-:S07]  /*0d60*/  @!P0 FADD.FTZ R12, R12, -1 ;  /* 0xbf8000000c0c8421 */ /* 0x000fce0000010000 */
.L_x_11468:
[----:B------:R-:W-:Y:S05]  /*0d70*/  BSYNC.RECONVERGENT B2 ;  /* 0x0000000000027941 */ /* 0x000fea0003800200 */
.L_x_11467:
[----:B------:R-:W-:Y:S01]  /*0d80*/  FFMA.FTZ R12, -R16, R12, R11 ;  /* 0x0000000c100c7223 */ /* 0x000fe2000001010b */
[----:B------:R-:W-:Y:S06]  /*0d90*/  BRA `(.L_x_11465) ;  /* 0x0000000000787947 */ /* 0x000fec0003800000 */
.L_x_11466:
[----:B------:R-:W-:Y:S01]  /*0da0*/  LOP3.LUT R15, R16, 0xff800000, RZ, 0xc0, !PT ;  /* 0xff800000100f7812 */ /* 0x000fe200078ec0ff */
[----:B------:R-:W-:Y:S01]  /*0db0*/  BSSY.RECONVERGENT B2, `(.L_x_11470) ;  /* 0x000001a000027945 */ /* 0x000fe20003800200 */
[----:B------:R-:W-:Y:S02]  /*0dc0*/  FSETP.GT.FTZ.AND P1, PT, |R7|, RZ, PT ;  /* 0x000000ff0700720b */ /* 0x000fe40003f34200 */
[----:B------:R-:W-:Y:S01]  /*0dd0*/  ISETP.GT.U32.AND P2, PT, R11, 0x7f7fffff, PT ;  /* 0x7f7fffff0b00780c */ /* 0x000fe20003f44070 */
[----:B------:R-:W-:Y:S01]  /*0de0*/  IMAD.IADD R12, R10, 0x1, -R15 ;  /* 0x000000010a0c7824 */ /* 0x000fe200078e0a0f */
[----:B------:R-:W-:-:S04]  /*0df0*/  FSEL R7, R15, +QNAN , P1 ;  /* 0x7fffffff0f077808 */ /* 0x000fc80000800000 */
[----:B------:R-:W-:Y:S02]  /*0e00*/  LOP3.LUT P0, R14, R12, 0xff800000, RZ, 0xc0, !PT ;  /* 0xff8000000c0e7812 */ /* 0x000fe4000780c0ff */
[----:B------:R-:W-:Y:S02]  /*0e10*/  FSEL R7, R7, +QNAN , !P2 ;  /* 0x7fffffff07077808 */ /* 0x000fe40005000000 */
[----:B------:R-:W-:-:S09]  /*0e20*/  MOV R12, R4 ;  /* 0x00000004000c7202 */ /* 0x000fd20000000f00 */
[----:B------:R-:W-:Y:S05]  /*0e30*/  @!P0 BRA `(.L_x_11471) ;  /* 0x0000000000448947 */ /* 0x000fea0003800000 */
[----:B------:R-:W-:-:S04]  /*0e40*/  LOP3.LUT R12, R16, 0x7fffff, RZ, 0xc0, !PT ;  /* 0x007fffff100c7812 */ /* 0x000fc800078ec0ff */
[----:B-1----:R-:W-:Y:S01]  /*0e50*/  LOP3.LUT R19, R12, 0x3f800000, RZ, 0xfc, !PT ;  /* 0x3f8000000c137812 */ /* 0x002fe200078efcff */
[----:B------:R-:W-:-:S03]  /*0e60*/  IMAD.MOV.U32 R12, RZ, RZ, R4 ;  /* 0x000000ffff0c7224 */ /* 0x000fc600078e0004 */
[----:B------:R1:W2:Y:S04]  /*0e70*/  MUFU.RCP R18, R19 ;  /* 0x0000001300127308 */ /* 0x0002a80000001000 */
.L_x_11472:
[----:B------:R-:W-:-:S04]  /*0e80*/  VIMNMX.U32 R15, PT, PT, R14, 0xb800000, PT ;  /* 0x0b8000000e0f7848 */ /* 0x000fc80003fe0000 */
[----:B------:R-:W-:Y:S01]  /*0e90*/  IADD3 R12, PT, PT, R15, R12, RZ ;  /* 0x0000000c0f0c7210 */ /* 0x000fe20007ffe0ff */
[----:B------:R-:W-:-:S04]  /*0ea0*/  IMAD.IADD R14, R14, 0x1, -R15 ;  /* 0x000000010e0e7824 */ /* 0x000fc800078e0a0f */
[----:B0-2---:R-:W-:Y:S01]  /*0eb0*/  FMUL.FTZ R17, R18, R12 ;  /* 0x0000000c12117220 */ /* 0x005fe20000410000 */
[----:B------:R-:W-:-:S03]  /*0ec0*/  ISETP.NE.AND P1, PT, R14, RZ, PT ;  /* 0x000000ff0e00720c */ /* 0x000fc60003f25270 */
        /* <DEDUP_REMOVED lines=8> */
.L_x_11471:
[----:B------:R-:W-:Y:S05]  /*0f50*/  BSYNC.RECONVERGENT B2 ;  /* 0x0000000000027941 */ /* 0x000fea0003800200 */
.L_x_11470:
[----:B------:R-:W-:-:S04]  /*0f60*/  FMUL.FTZ R12, R12, 1.1920928955078125e-07 ;  /* 0x340000000c0c7820 */ /* 0x000fc80000410000 */
[----:B------:R-:W-:-:S07]  /*0f70*/  FMUL.FTZ R12, R7, R12 ;  /* 0x0000000c070c7220 */ /* 0x000fce0000410000 */
.L_x_11465:
[----:B------:R-:W-:Y:S05]  /*0f80*/  BSYNC.RECONVERGENT B0 ;  /* 0x0000000000007941 */ /* 0x000fea0003800200 */
.L_x_11464:
[C---:B------:R-:W-:Y:S02]  /*0f90*/  FSETP.NAN.FTZ.AND P0, PT, |R12|.reuse, |R12|, PT ;  /* 0x4000000c0c00720b */ /* 0x040fe40003f18200 */
[----:B------:R-:W-:-:S04]  /*0fa0*/  LOP3.LUT R7, R12, 0x80000000, R9, 0xb8, !PT ;  /* 0x800000000c077812 */ /* 0x000fc800078eb809 */
[----:B------:R-:W-:-:S07]  /*0fb0*/  FSEL R7, R12, R7, P0 ;  /* 0x000000070c077208 */ /* 0x000fce0000000000 */
.L_x_11463:
[----:B------:R-:W-:Y:S05]  /*0fc0*/  BSYNC.RECONVERGENT B1 ;  /* 0x0000000000017941 */ /* 0x000fea0003800200 */
.L_x_11462:
[----:B------:R-:W-:Y:S01]  /*0fd0*/  IADD3 R15, PT, PT, R3, 0x180, RZ ;  /* 0x00000180030f7810 */ /* 0x000fe20007ffe0ff */
[----:B------:R-:W-:Y:S03]  /*0fe0*/  BSSY.RECONVERGENT B1, `(.L_x_11473) ;  /* 0x0000043000017945 */ /* 0x000fe60003800200 */
        /* <DEDUP_REMOVED lines=28> */
.L_x_11480:
[----:B------:R-:W-:Y:S01]  /*11b0*/  FSETP.GEU.FTZ.AND P0, PT, R15, -R12, PT ;  /* 0x8000000c0f00720b */ /* 0x000fe20003f1e000 */
[----:B------:R-:W-:-:S12]  /*11c0*/  FADD.FTZ R4, R4, -1 ;  /* 0xbf80000004047421 */ /* 0x000fd80000010000 */
[----:B------:R-:W-:-:S07]  /*11d0*/  @!P0 FADD.FTZ R4, R4, -1 ;  /* 0xbf80000004048421 */ /* 0x000fce0000010000 */
.L_x_11479:
[----:B------:R-:W-:Y:S05]  /*11e0*/  BSYNC.RECONVERGENT B2 ;  /* 0x0000000000027941 */ /* 0x000fea0003800200 */
.L_x_11478:
[----:B------:R-:W-:Y:S01]  /*11f0*/  FFMA.FTZ R11, -R12, R4, R11 ;  /* 0x000000040c0b7223 */ /* 0x000fe2000001010b */
[----:B------:R-:W-:Y:S06]  /*1200*/  BRA `(.L_x_11476) ;  /* 0x0000000000707947 */ /* 0x000fec0003800000 */
.L_x_11477:
[----:B------:R-:W-:Y:S01]  /*1210*/  LOP3.LUT R15, R14, 0xff800000, RZ, 0xc0, !PT ;  /* 0xff8000000e0f7812 */ /* 0x000fe200078ec0ff */
[----:B------:R-:W-:Y:S01]  /*1220*/  BSSY.RECONVERGENT B2, `(.L_x_11481) ;  /* 0x0000018000027945 */ /* 0x000fe20003800200 */
[----:B------:R-:W-:Y:S02]  /*1230*/  FSETP.GT.FTZ.AND P1, PT, |R6|, RZ, PT ;  /* 0x000000ff0600720b */ /* 0x000fe40003f34200 */
[----:B------:R-:W-:Y:S01]  /*1240*/  ISETP.GT.U32.AND P2, PT, R11, 0x7f7fffff, PT ;  /* 0x7f7fffff0b00780c */ /* 0x000fe20003f44070 */
[----:B------:R-:W-:Y:S01]  /*1250*/  IMAD.IADD R10, R10, 0x1, -R15 ;  /* 0x000000010a0a7824 */ /* 0x000fe200078e0a0f */
[----:B------:R-:W-:-:S04]  /*1260*/  FSEL R6, R15, +QNAN , P1 ;  /* 0x7fffffff0f067808 */ /* 0x000fc80000800000 */
[----:B------:R-:W-:Y:S02]  /*1270*/  LOP3.LUT P0, R10, R10, 0xff800000, RZ, 0xc0, !PT ;  /* 0xff8000000a0a7812 */ /* 0x000fe4000780c0ff */
[----:B------:R-:W-:-:S11]  /*1280*/  FSEL R12, R6, +QNAN , !P2 ;  /* 0x7fffffff060c7808 */ /* 0x000fd60005000000 */
[----:B------:R-:W-:Y:S05]  /*1290*/  @!P0 BRA `(.L_x_11482) ;  /* 0x0000000000408947 */ /* 0x000fea0003800000 */
[----:B------:R-:W-:-:S04]  /*12a0*/  LOP3.LUT R6, R14, 0x7fffff, RZ, 0xc0, !PT ;  /* 0x007fffff0e067812 */ /* 0x000fc800078ec0ff */
[----:B0-----:R-:W-:-:S04]  /*12b0*/  LOP3.LUT R17, R6, 0x3f800000, RZ, 0xfc, !PT ;  /* 0x3f80000006117812 */ /* 0x001fc800078efcff */
[----:B------:R0:W2:Y:S03]  /*12c0*/  MUFU.RCP R14, R17 ;  /* 0x00000011000e7308 */ /* 0x0000a60000001000 */
.L_x_11483:
        /* <DEDUP_REMOVED lines=13> */
.L_x_11482:
[----:B------:R-:W-:Y:S05]  /*13a0*/  BSYNC.RECONVERGENT B2 ;  /* 0x0000000000027941 */ /* 0x000fea0003800200 */
.L_x_11481:
[----:B------:R-:W-:-:S04]  /*13b0*/  FMUL.FTZ R11, R4, 1.1920928955078125e-07 ;  /* 0x34000000040b7820 */ /* 0x000fc80000410000 */
[----:B------:R-:W-:-:S07]  /*13c0*/  FMUL.FTZ R11, R12, R11 ;  /* 0x0000000b0c0b7220 */ /* 0x000fce0000410000 */
.L_x_11476:
[----:B------:R-:W-:Y:S05]  /*13d0*/  BSYNC.RECONVERGENT B0 ;  /* 0x0000000000007941 */ /* 0x000fea0003800200 */
.L_x_11475:
[C---:B------:R-:W-:Y:S02]  /*13e0*/  FSETP.NAN.FTZ.AND P0, PT, |R11|.reuse, |R11|, PT ;  /* 0x4000000b0b00720b */ /* 0x040fe40003f18200 */
[----:B------:R-:W-:-:S04]  /*13f0*/  LOP3.LUT R4, R11, 0x80000000, R9, 0xb8, !PT ;  /* 0x800000000b047812 */ /* 0x000fc800078eb809 */
[----:B------:R-:W-:-:S07]  /*1400*/  FSEL R9, R11, R4, P0 ;  /* 0x000000040b097208 */ /* 0x000fce0000000000 */
.L_x_11474:
[----:B------:R-:W-:Y:S05]  /*1410*/  BSYNC.RECONVERGENT B1 ;  /* 0x0000000000017941 */ /* 0x000fea0003800200 */
.L_x_11473:
[----:B------:R-:W-:Y:S01]  /*1420*/  ISETP.GE.AND P0, PT, R3, R2, PT ;  /* 0x000000020300720c */ /* 0x000fe20003f06270 */
[----:B------:R-:W-:Y:S04]  /*1430*/  BSSY.RECONVERGENT B0, `(.L_x_11484) ;  /* 0x0000017000007945 */ /* 0x000fe80003800200 */
[----:B------:R-:W-:Y:S08]  /*1440*/  BSSY.RELIABLE B1, `(.L_x_11485) ;  /* 0x000000f000017945 */ /* 0x000ff00003800100 */
[----:B------:R-:W-:Y:S05]  /*1450*/  @P0 BRA `(.L_x_11486) ;  /* 0x0000000000340947 */ /* 0x000fea0003800000 */
[----:B------:R-:W2:Y:S01]  /*1460*/  LDC.64 R10, c[0x0][0x390] ;  /* 0x0000e400ff0a7b82 */ /* 0x000ea20000000a00 */
[----:B------:R-:W-:-:S05]  /*1470*/  LEA R3, R0, R3, 0x9 ;  /* 0x0000000300037211 */ /* 0x000fca00078e48ff */
[----:B--2---:R-:W-:-:S04]  /*1480*/  IMAD.WIDE.U32 R10, R3, 0x4, R10 ;  /* 0x00000004030a7825 */ /* 0x004fc800078e000a */
[----:B------:R-:W-:Y:S01]  /*1490*/  IMAD.MOV.U32 R3, RZ, RZ, R13 ;  /* 0x000000ffff037224 */ /* 0x000fe200078e000d */
[----:B------:R2:W-:Y:S04]  /*14a0*/  STG.E desc[UR4][R10.64], R5 ;  /* 0x000000050a007986 */ /* 0x0005e8000c101904 */
[----:B------:R-:W-:-:S13]  /*14b0*/  ISETP.GE.AND P0, PT, R3, R2, PT ;  /* 0x000000020300720c */ /* 0x000fda0003f06270 */
[----:B------:R-:W-:Y:S05]  /*14c0*/  @P0 BREAK.RELIABLE B1 ;  /* 0x0000000000010942 */ /* 0x000fea0003800100 */
[----:B--2---:R-:W-:Y:S05]  /*14d0*/  @P0 BRA `(.L_x_11487) ;  /* 0x0000000000300947 */ /* 0x004fea0003800000 */
[----:B------:R-:W2:Y:S01]  /*14e0*/  LDC.64 R4, c[0x0][0x390] ;  /* 0x0000e400ff047b82 */ /* 0x000ea20000000a00 */
[----:B------:R-:W-:Y:S01]  /*14f0*/  LEA R11, R0, R3, 0x9 ;  /* 0x00000003000b7211 */ /* 0x000fe200078e48ff */
[----:B------:R-:W-:-:S04]  /*1500*/  VIADD R3, R3, 0x80 ;  /* 0x0000008003037836 */ /* 0x000fc80000000000 */
[----:B--2---:R-:W-:-:S05]  /*1510*/  IMAD.WIDE.U32 R4, R11, 0x4, R4 ;  /* 0x000000040b047825 */ /* 0x004fca00078e0004 */
[----:B-----5:R2:W-:Y:S02]  /*1520*/  STG.E desc[UR4][R4.64], R8 ;  /* 0x0000000804007986 */ /* 0x0205e4000c101904 */
.L_x_11486:
[----:B------:R-:W-:Y:S05]  /*1530*/  BSYNC.RELIABLE B1 ;  /* 0x0000000000017941 */ /* 0x000fea0003800100 */
.L_x_11485:
[----:B------:R-:W-:-:S13]  /*1540*/  ISETP.GE.AND P0, PT, R3, R2, PT ;  /* 0x000000020300720c */ /* 0x000fda0003f06270 */
[----:B--2---:R-:W2:Y:S01]  /*1550*/  @!P0 LDC.64 R4, c[0x0][0x390] ;  /* 0x0000e400ff048b82 */ /* 0x004ea20000000a00 */
[----:B------:R-:W-:Y:S01]  /*1560*/  @!P0 LEA R11, R0, R3, 0x9 ;  /* 0x00000003000b8211 */ /* 0x000fe200078e48ff */
[----:B------:R-:W-:-:S04]  /*1570*/  @!P0 VIADD R3, R3, 0x80 ;  /* 0x0000008003038836 */ /* 0x000fc80000000000 */
[----:B--2---:R-:W-:-:S05]  /*1580*/  @!P0 IMAD.WIDE.U32 R4, R11, 0x4, R4 ;  /* 0x000000040b048825 */ /* 0x004fca00078e0004 */
[----:B-----5:R2:W-:Y:S02]  /*1590*/  @!P0 STG.E desc[UR4][R4.64], R7 ;  /* 0x0000000704008986 */ /* 0x0205e4000c101904 */
.L_x_11487:
[----:B------:R-:W-:Y:S05]  /*15a0*/  BSYNC.RECONVERGENT B0 ;  /* 0x0000000000007941 */ /* 0x000fea0003800200 */
.L_x_11484:
[----:B------:R-:W-:Y:S05]  /*15b0*/  WARPSYNC.ALL ;  /* 0x0000000000007948 */ /* 0x000fea0003800000 */
[----:B------:R-:W-:-:S13]  /*15c0*/  ISETP.GE.AND P0, PT, R3, R2, PT ;  /* 0x000000020300720c */ /* 0x000fda0003f06270 */
[----:B------:R-:W-:Y:S05]  /*15d0*/  @P0 EXIT ;  /* 0x000000000000094d */ /* 0x000fea0003800000 */
[----:B--2---:R-:W2:Y:S01]  /*15e0*/  LDC.64 R4, c[0x0][0x390] ;  /* 0x0000e400ff047b82 */ /* 0x004ea20000000a00 */
[----:B------:R-:W-:-:S05]  /*15f0*/  LEA R3, R0, R3, 0x9 ;  /* 0x0000000300037211 */ /* 0x000fca00078e48ff */
[----:B--2---:R-:W-:-:S05]  /*1600*/  IMAD.WIDE.U32 R2, R3, 0x4, R4 ;  /* 0x0000000403027825 */ /* 0x004fca00078e0004 */
[----:B------:R-:W-:Y:S01]  /*1610*/  STG.E desc[UR4][R2.64], R9 ;  /* 0x0000000902007986 */ /* 0x000fe2000c101904 */
[----:B------:R-:W-:Y:S05]  /*1620*/  EXIT ;  /* 0x000000000000794d */ /* 0x000fea0003800000 */
.L_x_11488:
        /* <DEDUP_REMOVED lines=13> */
.L_x_54837:


//--------------------- .text._ZN2at6native29vectorized_elementwise_kernelILi2ENS0_13AUnaryFunctorIfffZZZNS0_16fmod_kernel_cudaERNS_18TensorIteratorBaseEENKUlvE0_clEvENKUlvE0_clEvEUlffE_EESt5arrayIPcLm2EEEEviT0_T1_ --------------------------
	.section	.text._ZN2at6native29vectorized_elementwise_kernelILi2ENS0_13AUnaryFunctorIfffZZZNS0_16fmod_kernel_cudaERNS_18TensorIteratorBaseEENKUlvE0_clEvENKUlvE0_clEvEUlffE_EESt5arrayIPcLm2EEEEviT0_T1_,"ax",@progbits
	.align	128
        .global         _ZN2at6native29vectorized_elementwise_kernelILi2ENS0_13AUnaryFunctorIfffZZZNS0_16fmod_kernel_cudaERNS_18TensorIteratorBaseEENKUlvE0_clEvENKUlvE0_clEvEUlffE_EESt5arrayIPcLm2EEEEviT0_T1_
        .type           _ZN2at6native29vectorized_elementwise_kernelILi2ENS0_13AUnaryFunctorIfffZZZNS0_16fmod_kernel_cudaERNS_18TensorIteratorBaseEENKUlvE0_clEvENKUlvE0_clEvEUlffE_EESt5arrayIPcLm2EEEEviT0_T1_,@function
        .size           _ZN2at6native29vectorized_elementwise_kernelILi2ENS0_13AUnaryFunctorIfffZZZNS0_16fmod_kernel_cudaERNS_18TensorIteratorBaseEENKUlvE0_clEvENKUlvE0_clEvEUlffE_EESt5arrayIPcLm2EEEEviT0_T1_,(.L_x_54838 - _ZN2at6native29vectorized_elementwise_kernelILi2ENS0_13AUnaryFunctorIfffZZZNS0_16fmod_kernel_cudaERNS_18TensorIteratorBaseEENKUlvE0_clEvENKUlvE0_clEvEUlffE_EESt5arrayIPcLm2EEEEviT0_T1_)
        .other          _ZN2at6native29vectorized_elementwise_kernelILi2ENS0_13AUnaryFunctorIfffZZZNS0_16fmod_kernel_cudaERNS_18TensorIteratorBaseEENKUlvE0_clEvENKUlvE0_clEvEUlffE_EESt5arrayIPcLm2EEEEviT0_T1_,@"STO_CUDA_ENTRY STV_DEFAULT"
_ZN2at6native29vectorized_elementwise_kernelILi2ENS0_13AUnaryFunctorIfffZZZNS0_16fmod_kernel_cudaERNS_18TensorIteratorBaseEENKUlvE0_clEvENKUlvE0_clEvEUlffE_EESt5arrayIPcLm2EEEEviT0_T1_:
.text._ZN2at6native29vectorized_elementwise_kernelILi2ENS0_13AUnaryFunctorIfffZZZNS0_16fmod_kernel_cudaERNS_18TensorIteratorBaseEENKUlvE0_clEvENKUlvE0_clEvEUlffE_EESt5arrayIPcLm2EEEEviT0_T1_:
        /* <DEDUP_REMOVED lines=9> */
[----:B------:R-:W-:Y:S01]  /*0090*/  HFMA2 R18, -RZ, RZ, 0, 0 ;  /* 0x00000000ff127431 */ /* 0x000fe200000001ff */
        /* <DEDUP_REMOVED lines=11> */
[----:B------:R0:W5:Y:S07]  /*0150*/  @!P6 LDG.E R18, desc[UR4][R2.64] ;  /* 0x000000040212e981 */ /* 0x00016e000c1e1900 */
[----:B------:R-:W-:Y:S01]  /*0160*/  @!P4 IADD3 R21, PT, PT, R0, R27, RZ ;  /* 0x0000001b0015c210 */ /* 0x000fe20007ffe0ff */
[----:B------:R-:W-:Y:S01]  /*0170*/  @!P4 VIADD R27, R27, 0x80 ;  /* 0x000000801b1bc836 */ /* 0x000fe20000000000 */
[----:B------:R-:W2:Y:S04]  /*0180*/  @!P4 LDC.64 R14, c[0x0][0x398] ;  /* 0x0000e600ff0ecb82 */ /* 0x000ea80000000a00 */
[----:B------:R-:W-:-:S13]  /*0190*/  ISETP.GE.U32.AND P3, PT, R27, R16, PT ;  /* 0x000000101b00720c */ /* 0x000fda0003f66070 */
[----:B------:R-:W-:Y:S01]  /*01a0*/  @!P3 IMAD.IADD R29, R0, 0x1, R27 ;  /* 0x00000001001db824 */ /* 0x000fe200078e021b */
[----:B------:R-:W-:Y:S01]  /*01b0*/  @!P3 IADD3 R27, PT, PT, R27, 0x80, RZ ;  /* 0x000000801b1bb810 */ /* 0x000fe20007ffe0ff */
[----:B-1----:R-:W-:Y:S01]  /*01c0*/  @!P5 IMAD.WIDE.U32 R12, R20, 0x4, R12 ;  /* 0x00000004140cd825 */ /* 0x002fe200078e000c */
[----:B------:R-:W1:Y:S02]  /*01d0*/  @!P3 LDC.64 R10, c[0x0][0x398] ;  /* 0x0000e600ff0abb82 */ /* 0x000e640000000a00 */
[----:B------:R-:W-:-:S13]  /*01e0*/  ISETP.GE.U32.AND P2, PT, R27, R16, PT ;  /* 0x000000101b00720c */ /* 0x000fda0003f46070 */
[----:B------:R-:W-:Y:S01]  /*01f0*/  @!P2 IMAD.IADD R25, R0, 0x1, R27 ;  /* 0x000000010019a824 */ /* 0x000fe200078e021b */
[----:B0-----:R-:W0:Y:S01]  /*0200*/  @!P2 LDC.64 R2, c[0x0][0x398] ;  /* 0x0000e600ff02ab82 */ /* 0x001e220000000a00 */
[----:B------:R-:W-:-:S05]  /*0210*/  @!P2 VIADD R27, R27, 0x80 ;  /* 0x000000801b1ba836 */ /* 0x000fca0000000000 */
[----:B------:R-:W-:-:S13]  /*0220*/  ISETP.GE.U32.AND P1, PT, R27, R16, PT ;  /* 0x000000101b00720c */ /* 0x000fda0003f26070 */
[----:B------:R-:W-:Y:S01]  /*0230*/  @!P1 IADD3 R23, PT, PT, R0, R27, RZ ;  /* 0x0000001b00179210 */ /* 0x000fe20007ffe0ff */
[----:B------:R-:W-:Y:S01]  /*0240*/  @!P1 VIADD R27, R27, 0x80 ;  /* 0x000000801b1b9836 */ /* 0x000fe20000000000 */
[----:B------:R-:W3:Y:S04]  /*0250*/  @!P1 LDC.64 R4, c[0x0][0x398] ;  /* 0x0000e600ff049b82 */ /* 0x000ee80000000a00 */
[----:B------:R-:W-:-:S13]  /*0260*/  ISETP.GE.U32.AND P0, PT, R27, R16, PT ;  /* 0x000000101b00720c */ /* 0x000fda0003f06070 */
[----:B------:R-:W-:Y:S01]  /*0270*/  @!P0 IMAD.IADD R19, R0, 0x1, R27 ;  /* 0x0000000100138824 */ /* 0x000fe200078e021b */
[----:B------:R-:W4:Y:S01]  /*0280*/  @!P0 LDC.64 R6, c[0x0][0x398] ;  /* 0x0000e600ff068b82 */ /* 0x000f220000000a00 */
[----:B------:R-:W-:-:S05]  /*0290*/  @!P0 VIADD R27, R27, 0x80 ;  /* 0x000000801b1b8836 */ /* 0x000fca0000000000 */
[----:B------:R-:W-:-:S13]  /*02a0*/  ISETP.GE.U32.AND P6, PT, R27, R16, PT ;  /* 0x000000101b00720c */ /* 0x000fda0003fc6070 */
[----:B------:R-:W1:Y:S01]  /*02b0*/  @!P6 LDC.64 R8, c[0x0][0x398] ;  /* 0x0000e600ff08eb82 */ /* 0x000e620000000a00 */
[----:B--2---:R-:W-:Y:S01]  /*02c0*/  @!P4 IMAD.WIDE.U32 R14, R21, 0x4, R14 ;  /* 0x00000004150ec825 */ /* 0x004fe200078e000e */
[----:B------:R-:W-:Y:S02]  /*02d0*/  CS2R R20, SRZ ;  /* 0x0000000000147805 */ /* 0x000fe4000001ff00 */
[----:B------:R-:W-:Y:S01]  /*02e0*/  @!P6 IADD3 R27, PT, PT, R0, R27, RZ ;  /* 0x0000001b001be210 */ /* 0x000fe20007ffe0ff */
[----:B----4-:R-:W-:-:S03]  /*02f0*/  @!P0 IMAD.WIDE.U32 R6, R19, 0x4, R6 ;  /* 0x0000000413068825 */ /* 0x010fc600078e0006 */
[----:B------:R2:W5:Y:S01]  /*0300*/  @!P5 LDG.E R20, desc[UR4][R12.64] ;  /* 0x000000040c14d981 */ /* 0x000562000c1e1900 */
[----:B------:R-:W-:Y:S02]  /*0310*/  IMAD.MOV.U32 R19, RZ, RZ, RZ ;  /* 0x000000ffff137224 */ /* 0x000fe400078e00ff */
[----:B---3--:R-:W-:Y:S01]  /*0320*/  @!P1 IMAD.WIDE.U32 R4, R23, 0x4, R4 ;  /* 0x0000000417049825 */ /* 0x008fe200078e0004 */
[----:B------:R3:W5:Y:S04]  /*0330*/  @!P4 LDG.E R21, desc[UR4][R14.64] ;  /* 0x000000040e15c981 */ /* 0x000768000c1e1900 */
[----:B------:R-:W5:Y:S01]  /*0340*/  @!P1 LDG.E R19, desc[UR4][R4.64] ;  /* 0x0000000404139981 */ /* 0x000f62000c1e1900 */
[----:B--2---:R-:W-:Y:S01]  /*0350*/  CS2R R12, SRZ ;  /* 0x00000000000c7805 */ /* 0x004fe2000001ff00 */
[----:B---3--:R-:W2:Y:S01]  /*0360*/  LDC R15, c[0x0][0x388] ;  /* 0x0000e200ff0f7b82 */ /* 0x008ea20000000800 */
[----:B-1----:R-:W-:Y:S01]  /*0370*/  @!P6 IMAD.WIDE.U32 R8, R27, 0x4, R8 ;  /* 0x000000041b08e825 */ /* 0x002fe200078e0008 */
[----:B------:R-:W-:-:S03]  /*0380*/  CS2R R22, SRZ ;  /* 0x0000000000167805 */ /* 0x000fc6000001ff00 */
[----:B------:R-:W5:Y:S04]  /*0390*/  @!P0 LDG.E R13, desc[UR4][R6.64] ;  /* 0x00000004060d8981 */ /* 0x000f68000c1e1900 */
[----:B------:R-:W5:Y:S01]  /*03a0*/  @!P6 LDG.E R12, desc[UR4][R8.64] ;  /* 0x00000004080ce981 */ /* 0x000f62000c1e1900 */
[----:B------:R-:W-:Y:S01]  /*03b0*/  @!P3 IMAD.WIDE.U32 R10, R29, 0x4, R10 ;  /* 0x000000041d0ab825 */ /* 0x000fe200078e000a */
[----:B------:R-:W-:-:S04]  /*03c0*/  ISETP.GE.U32.AND P0, PT, R17, R16, PT ;  /* 0x000000101100720c */ /* 0x000fc80003f06070 */
[----:B------:R2:W5:Y:S01]  /*03d0*/  @!P3 LDG.E R23, desc[UR4][R10.64] ;  /* 0x000000040a17b981 */ /* 0x000562000c1e1900 */
[----:B0-----:R-:W-:Y:S01]  /*03e0*/  @!P2 IMAD.WIDE.U32 R2, R25, 0x4, R2 ;  /* 0x000000041902a825 */ /* 0x001fe200078e0002 */
[----:B------:R-:W-:Y:S04]  /*03f0*/  BSSY.RECONVERGENT B1, `(.L_x_11490) ;  /* 0x000004a000017945 */ /* 0x000fe80003800200 */
[----:B------:R0:W5:Y:S01]  /*0400*/  @!P2 LDG.E R22, desc[UR4][R2.64] ;  /* 0x000000040216a981 */ /* 0x000162000c1e1900 */
[----:B--2---:R-:W-:-:S05]  /*0410*/  FADD.FTZ R10, |R15|, -RZ ;  /* 0x800000ff0f0a7221 */ /* 0x004fca0000010200 */
[----:B------:R-:W-:-:S04]  /*0420*/  LOP3.LUT R14, R10, 0x7fffff, RZ, 0xc0, !PT ;  /* 0x007fffff0a0e7812 */ /* 0x000fc800078ec0ff */
[----:B0-----:R-:W-:Y:S01]  /*0430*/  LOP3.LUT R2, R14, 0x3f800000, RZ, 0xfc, !PT ;  /* 0x3f8000000e027812 */ /* 0x001fe200078efcff */
[----:B------:R-:W-:Y:S01]  /*0440*/  VIADD R14, R10, 0xb800000 ;  /* 0x0b8000000a0e7836 */ /* 0x000fe20000000000 */
[----:B------:R-:W-:Y:S06]  /*0450*/  @P0 BRA `(.L_x_11491) ;  /* 0x00000004000c0947 */ /* 0x000fec0003800000 */
        /* <DEDUP_REMOVED lines=30> */
.L_x_11496:
[----:B------:R-:W-:Y:S05]  /*0640*/  BSYNC.RECONVERGENT B2 ;  /* 0x0000000000027941 */ /* 0x000fea0003800200 */
.L_x_11495:
[----:B------:R-:W-:Y:S01]  /*0650*/  FFMA.FTZ R4, -R7, R3, R10 ;  /* 0x0000000307047223 */ /* 0x000fe2000001010a */
[----:B------:R-:W-:Y:S06]  /*0660*/  BRA `(.L_x_11493) ;  /* 0x0000000000787947 */ /* 0x000fec0003800000 */
.L_x_11494:
[----:B------:R-:W-:Y:S01]  /*0670*/  LOP3.LUT R7, R5, 0xff800000, RZ, 0xc0, !PT ;  /* 0xff80000005077812 */ /* 0x000fe200078ec0ff */
[----:B------:R-:W-:Y:S01]  /*0680*/  BSSY.RECONVERGENT B2, `(.L_x_11497) ;  /* 0x000001a000027945 */ /* 0x000fe20003800200 */
[----:B------:R-:W-:Y:S02]  /*0690*/  FSETP.GT.FTZ.AND P2, PT, |R18|, RZ, PT ;  /* 0x000000ff1200720b */ /* 0x000fe40003f54200 */
[----:B------:R-:W-:Y:S02]  /*06a0*/  IADD3 R3, PT, PT, R14, -R7, RZ ;  /* 0x800000070e037210 */ /* 0x000fe40007ffe0ff */
[----:B------:R-:W-:Y:S02]  /*06b0*/  ISETP.GT.U32.AND P0, PT, R10, 0x7f7fffff, PT ;  /* 0x7f7fffff0a00780c */ /* 0x000fe40003f04070 */
[----:B------:R-:W-:Y:S02]  /*06c0*/  LOP3.LUT P1, R6, R3, 0xff800000, RZ, 0xc0, !PT ;  /* 0xff80000003067812 */ /* 0x000fe4000782c0ff */
[----:B------:R-:W-:Y:S01]  /*06d0*/  FSEL R3, R7, +QNAN , P2 ;  /* 0x7fffffff07037808 */ /* 0x000fe20001000000 */
[----:B------:R-:W-:-:S03]  /*06e0*/  IMAD.MOV.U32 R7, RZ, RZ, R2 ;  /* 0x000000ffff077224 */ /* 0x000fc600078e0002 */
[----:B------:R-:W-:-:S07]  /*06f0*/  FSEL R3, R3, +QNAN , !P0 ;  /* 0x7fffffff03037808 */ /* 0x000fce0004000000 */
[----:B------:R-:W-:Y:S05]  /*0700*/  @!P1 BRA `(.L_x_11498) ;  /* 0x0000000000449947 */ /* 0x000fea0003800000 */
[----:B------:R-:W-:Y:S01]  /*0710*/  LOP3.LUT R4, R5, 0x7fffff, RZ, 0xc0, !PT ;  /* 0x007fffff05047812 */ /* 0x000fe200078ec0ff */
[----:B------:R-:W-:-:S03]  /*0720*/  IMAD.MOV.U32 R7, RZ, RZ, R2 ;  /* 0x000000ffff077224 */ /* 0x000fc600078e0002 */
[----:B------:R-:W-:-:S04]  /*0730*/  LOP3.LUT R4, R4, 0x3f800000, RZ, 0xfc, !PT ;  /* 0x3f80000004047812 */ /* 0x000fc800078efcff */
[----:B------:R0:W1:Y:S03]  /*0740*/  MUFU.RCP R5, R4 ;  /* 0x0000000400057308 */ /* 0x0000660000001000 */
.L_x_11499:
        /* <DEDUP_REMOVED lines=13> */
.L_x_11498:
[----:B------:R-:W-:Y:S05]  /*0820*/  BSYNC.RECONVERGENT B2 ;  /* 0x0000000000027941 */ /* 0x000fea0003800200 */
.L_x_11497:
[----:B0-----:R-:W-:-:S04]  /*0830*/  FMUL.FTZ R4, R7, 1.1920928955078125e-07 ;  /* 0x3400000007047820 */ /* 0x001fc80000410000 */
[----:B------:R-:W-:-:S07]  /*0840*/  FMUL.FTZ R4, R3, R4 ;  /* 0x0000000403047220 */ /* 0x000fce0000410000 */
.L_x_11493:
[----:B------:R-:W-:Y:S05]  /*0850*/  BSYNC.RECONVERGENT B0 ;  /* 0x0000000000007941 */ /* 0x000fea0003800200 */
.L_x_11492:
[C---:B------:R-:W-:Y:S02]  /*0860*/  FSETP.NAN.FTZ.AND P0, PT, |R4|.reuse, |R4|, PT ;  /* 0x400000040400720b */ /* 0x040fe40003f18200 */
[----:B------:R-:W-:-:S04]  /*0870*/  LOP3.LUT R3, R4, 0x80000000, R15, 0xb8, !PT ;  /* 0x8000000004037812 */ /* 0x000fc800078eb80f */
[----:B------:R-:W-:-:S07]  /*0880*/  FSEL R3, R4, R3, P0 ;  /* 0x0000000304037208 */ /* 0x000fce0000000000 */
.L_x_11491:
[----:B------:R-:W-:Y:S05]  /*0890*/  BSYNC.RECONVERGENT B1 ;  /* 0x0000000000017941 */ /* 0x000fea0003800200 */
.L_x_11490:
[----:B------:R-:W-:Y:S01]  /*08a0*/  IADD3 R5, PT, PT, R17, 0x80, RZ ;  /* 0x0000008011057810 */ /* 0x000fe20007ffe0ff */
[----:B------:R-:W-:Y:S03]  /*08b0*/  BSSY.RECONVERGENT B1, `(.L_x_11500) ;  /* 0x0000047000017945 */ /* 0x000fe60003800200 */
[----:B------:R-:W-:-:S13]  /*08c0*/  ISETP.GE.U32.AND P0, PT, R5, R16, PT ;  /* 0x000000100500720c */ /* 0x000fda0003f06070 */
        /* <DEDUP_REMOVED lines=28> */
.L_x_11507:
[----:B------:R-:W-:Y:S01]  /*0a90*/  FSETP.GEU.FTZ.AND P0, PT, R7, -R11, PT ;  /* 0x8000000b0700720b */ /* 0x000fe20003f1e000 */
[----:B------:R-:W-:-:S12]  /*0aa0*/  FADD.FTZ R9, R9, -1 ;  /* 0xbf80000009097421 */ /* 0x000fd80000010000 */
[----:B------:R-:W-:-:S07]  /*0ab0*/  @!P0 FADD.FTZ R9, R9, -1 ;  /* 0xbf80000009098421 */ /* 0x000fce0000010000 */
.L_x_11506:
[----:B------:R-:W-:Y:S05]  /*0ac0*/  BSYNC.RECONVERGENT B2 ;  /* 0x0000000000027941 */ /* 0x000fea0003800200 */
.L_x_11505:
[----:B------:R-:W-:Y:S01]  /*0ad0*/  FFMA.FTZ R4, -R11, R9, R10 ;  /* 0x000000090b047223 */ /* 0x000fe2000001010a */
[----:B------:R-:W-:Y:S06]  /*0ae0*/  BRA `(.L_x_11503) ;  /* 0x00000000007c7947 */ /* 0x000fec0003800000 */
.L_x_11504:
        /* <DEDUP_REMOVED lines=10> */
[----:B------:R-:W-:Y:S02]  /*0b90*/  LOP3.LUT R6, R7, 0x7fffff, RZ, 0xc0, !PT ;  /* 0x007fffff07067812 */ /* 0x000fe400078ec0ff */
[----:B------:R-:W-:Y:S02]  /*0ba0*/  MOV R18, R2 ;  /* 0x0000000200127202 */ /* 0x000fe40000000f00 */
[----:B------:R-:W-:-:S04]  /*0bb0*/  LOP3.LUT R6, R6, 0x3f800000, RZ, 0xfc, !PT ;  /* 0x3f80000006067812 */ /* 0x000fc800078efcff */
[----:B------:R0:W1:Y:S03]  /*0bc0*/  MUFU.RCP R7, R6 ;  /* 0x0000000600077308 */ /* 0x0000660000001000 */
.L_x_11510:
        /* <DEDUP_REMOVED lines=14> */
.L_x_11509:
[----:B------:R-:W-:Y:S05]  /*0cb0*/  BSYNC.RECONVERGENT B2 ;  /* 0x0000000000027941 */ /* 0x000fea0003800200 */
.L_x_11508:
[----:B------:R-:W-:-:S04]  /*0cc0*/  FMUL.FTZ R7, R9, 1.1920928955078125e-07 ;  /* 0x3400000009077820 */ /* 0x000fc80000410000 */
[----:B------:R-:W-:-:S07]  /*0cd0*/  FMUL.FTZ R4, R4, R7 ;  /* 0x0000000704047220 */ /* 0x000fce0000410000 */
.L_x_11503:
[----:B------:R-:W-:Y:S05]  /*0ce0*/  BSYNC.RECONVERGENT B0 ;  /* 0x0000000000007941 */ /* 0x000fea0003800200 */
.L_x_11502:
[C---:B------:R-:W-:Y:S02]  /*0cf0*/  FSETP.NAN.FTZ.AND P0, PT, |R4|.reuse, |R4|, PT ;  /* 0x400000040400720b */ /* 0x040fe40003f18200 */
[----:B------:R-:W-:-:S04]  /*0d00*/  LOP3.LUT R7, R4, 0x80000000, R15, 0xb8, !PT ;  /* 0x8000000004077812 */ /* 0x000fc800078eb80f */
[----:B------:R-:W-:-:S07]  /*0d10*/  FSEL R4, R4, R7, P0 ;  /* 0x0000000704047208 */ /* 0x000fce0000000000 */
.L_x_11501:
[----:B------:R-:W-:Y:S05]  /*0d20*/  BSYNC.RECONVERGENT B1 ;  /* 0x0000000000017941 */ /* 0x000fea0003800200 */
.L_x_11500:
[----:B------:R-:W-:Y:S01]  /*0d30*/  IADD3 R7, PT, PT, R17, 0x100, RZ ;  /* 0x0000010011077810 */ /* 0x000fe20007ffe0ff */
[----:B------:R-:W-:Y:S03]  /*0d40*/  BSSY.RECONVERGENT B1, `(.L_x_11511) ;  /* 0x0000046000017945 */ /* 0x000fe60003800200 */
[----:B------:R-:W-:-:S13]  /*0d50*/  ISETP.GE.U32.AND P0, PT, R7, R16, PT ;  /* 0x000000100700720c */ /* 0x000fda0003f06070 */
[----:B------:R-:W-:Y:S05]  /*0d60*/  @P0 BRA `(.L_x_11512) ;  /* 0x00000004000c0947 */ /* 0x000fea0003800000 */
[----:B-----5:R-:W-:Y:S01]  /*0d70*/  FSETP.GEU.FTZ.AND P0, PT, R10, |R21|, PT ;  /* 0x400000150a00720b */ /* 0x020fe20003f1e000 */
[----:B------:R-:W-:Y:S01]  /*0d80*/  BSSY.RECONVERGENT B0, `(.L_x_11513) ;  /* 0x000003e000007945 */ /* 0x000fe20003800200 */
[----:B0-----:R-:W-:-:S11]  /*0d90*/  IMAD.MOV.U32 R6, RZ, RZ, R10 ;  /* 0x000000ffff067224 */ /* 0x001fd600078e000a */
        /* <DEDUP_REMOVED lines=24> */
.L_x_11518:
[----:B------:R-:W-:Y:S01]  /*0f20*/  FSETP.GEU.FTZ.AND P0, PT, R8, -R11, PT ;  /* 0x8000000b0800720b */ /* 0x000fe20003f1e000 */
[----:B------:R-:W-:-:S12]  /*0f30*/  FADD.FTZ R9, R9, -1 ;  /* 0xbf80000009097421 */ /* 0x000fd80000010000 */
[----:B------:R-:W-:-:S07]  /*0f40*/  @!P0 FADD.FTZ R9, R9, -1 ;  /* 0xbf80000009098421 */ /* 0x000fce0000010000 */
.L_x_11517:
[----:B------:R-:W-:Y:S05]  /*0f50*/  BSYNC.RECONVERGENT B2 ;  /* 0x0000000000027941 */ /* 0x000fea0003800200 */
.L_x_11516:
[----:B------:R-:W-:Y:S01]  /*0f60*/  FFMA.FTZ R6, -R11, R9, R10 ;  /* 0x000000090b067223 */ /* 0x000fe2000001010a */
[----:B------:R-:W-:Y:S06]  /*0f70*/  BRA `(.L_x_11514) ;  /* 0x0000000000787947 */ /* 0x000fec0003800000 */
.L_x_11515:
        /* <DEDUP_REMOVED lines=14> */
.L_x_11521:
        /* <DEDUP_REMOVED lines=13> */
.L_x_11520:
[----:B------:R-:W-:Y:S05]  /*1130*/  BSYNC.RECONVERGENT B2 ;  /* 0x0000000000027941 */ /* 0x000fea0003800200 */
.L_x_11519:
[----:B0-----:R-:W-:-:S04]  /*1140*/  FMUL.FTZ R7, R11, 1.1920928955078125e-07 ;  /* 0x340000000b077820 */ /* 0x001fc80000410000 */
[----:B------:R-:W-:-:S07]  /*1150*/  FMUL.FTZ R6, R6, R7 ;  /* 0x0000000706067220 */ /* 0x000fce0000410000 */
.L_x_11514:
[----:B------:R-:W-:Y:S05]  /*1160*/  BSYNC.RECONVERGENT B0 ;  /* 0x0000000000007941 */ /* 0x000fea0003800200 */
.L_x_11513:
[C---:B------:R-:W-:Y:S02]  /*1170*/  FSETP.NAN.FTZ.AND P0, PT, |R6|.reuse, |R6|, PT ;  /* 0x400000060600720b */ /* 0x040fe40003f18200 */
[----:B------:R-:W-:-:S04]  /*1180*/  LOP3.LUT R7, R6, 0x80000000, R15, 0xb8, !PT ;  /* 0x8000000006077812 */ /* 0x000fc800078eb80f */
[----:B------:R-:W-:-:S07]  /*1190*/  FSEL R6, R6, R7, P0 ;  /* 0x0000000706067208 */ /* 0x000fce0000000000 */
.L_x_11512:
[----:B------:R-:W-:Y:S05]  /*11a0*/  BSYNC.RECONVERGENT B1 ;  /* 0x0000000000017941 */ /* 0x000fea0003800200 */
.L_x_11511:
[----:B------:R-:W-:Y:S01]  /*11b0*/  VIADD R7, R17, 0x180 ;  /* 0x0000018011077836 */ /* 0x000fe20000000000 */
[----:B------:R-:W-:Y:S04]  /*11c0*/  BSSY.RECONVERGENT B1, `(.L_x_11522) ;  /* 0x0000047000017945 */ /* 0x000fe80003800200 */
[----:B------:R-:W-:-:S13]  /*11d0*/  ISETP.GE.U32.AND P0, PT, R7, R16, PT ;  /* 0x000000100700720c */ /* 0x000fda0003f06070 */
        /* <DEDUP_REMOVED lines=28> */
.L_x_11529:
[----:B------:R-:W-:Y:S01]  /*13a0*/  FSETP.GEU.FTZ.AND P0, PT, R18, -R11, PT ;  /* 0x8000000b1200720b */ /* 0x000fe20003f1e000 */
[----:B------:R-:W-:-:S12]  /*13b0*/  FADD.FTZ R7, R7, -1 ;  /* 0xbf80000007077421 */ /* 0x000fd80000010000 */
[----:B------:R-:W-:-:S07]  /*13c0*/  @!P0 FADD.FTZ R7, R7, -1 ;  /* 0xbf80000007078421 */ /* 0x000fce0000010000 */
.L_x_11528:
[----:B------:R-:W-:Y:S05]  /*13d0*/  BSYNC.RECONVERGENT B2 ;  /* 0x0000000000027941 */ /* 0x000fea0003800200 */
.L_x_11527:
[----:B------:R-:W-:Y:S01]  /*13e0*/  FFMA.FTZ R8, -R11, R7, R10 ;  /* 0x000000070b087223 */ /* 0x000fe2000001010a */
[----:B------:R-:W-:Y:S06]  /*13f0*/  BRA `(.L_x_11525) ;  /* 0x00000000007c7947 */ /* 0x000fec0003800000 */
.L_x_11526:
        /* <DEDUP_REMOVED lines=10> */
[----:B------:R-:W-:Y:S01]  /*14a0*/  LOP3.LUT R8, R9, 0x7fffff, RZ, 0xc0, !PT ;  /* 0x007fffff09087812 */ /* 0x000fe200078ec0ff */
[----:B------:R-:W-:-:S03]  /*14b0*/  IMAD.MOV.U32 R21, RZ, RZ, R2 ;  /* 0x000000ffff157224 */ /* 0x000fc600078e0002 */
[----:B------:R-:W-:-:S04]  /*14c0*/  LOP3.LUT R8, R8, 0x3f800000, RZ, 0xfc, !PT ;  /* 0x3f80000008087812 */ /* 0x000fc800078efcff */
[----:B------:R1:W2:Y:S03]  /*14d0*/  MUFU.RCP R9, R8 ;  /* 0x0000000800097308 */ /* 0x0002a60000001000 */
.L_x_11532:
        /* <DEDUP_REMOVED lines=9> */
[----:B------:R-:W2:Y:S02]  /*1570*/  FRND.TRUNC R23, R23 ;  /* 0x0000001700177307 */ /* 0x000ea4000020d000 */
[----:B--2---:R-:W-:-:S05]  /*1580*/  FFMA.FTZ R21, -R8, R23, R21 ;  /* 0x0000001708157223 */ /* 0x004fca0000010115 */
[----:B------:R-:W-:Y:S02]  /*1590*/  ISETP.NE.AND P0, PT, R21, RZ, PT ;  /* 0x000000ff1500720c */ /* 0x000fe40003f05270 */
[----:B------:R-:W-:-:S11]  /*15a0*/  MOV R18, R21 ;  /* 0x0000001500127202 */ /* 0x000fd60000000f00 */
[----:B------:R-:W-:Y:S05]  /*15b0*/  @P0 BRA P1, `(.L_x_11532) ;  /* 0xfffffffc00c80947 */ /* 0x000fea000083ffff */
.L_x_11531:
[----:B------:R-:W-:Y:S05]  /*15c0*/  BSYNC.RECONVERGENT B2 ;  /* 0x0000000000027941 */ /* 0x000fea0003800200 */
.L_x_11530:
[----:B-1----:R-:W-:-:S04]  /*15d0*/  FMUL.FTZ R8, R18, 1.1920928955078125e-07 ;  /* 0x3400000012087820 */ /* 0x002fc80000410000 */
[----:B------:R-:W-:-:S07]  /*15e0*/  FMUL.FTZ R8, R7, R8 ;  /* 0x0000000807087220 */ /* 0x000fce0000410000 */
.L_x_11525:
[----:B------:R-:W-:Y:S05]  /*15f0*/  BSYNC.RECONVERGENT B0 ;  /* 0x0000000000007941 */ /* 0x000fea0003800200 */
.L_x_11524:
[C---:B------:R-:W-:Y:S02]  /*1600*/  FSETP.NAN.FTZ.AND P0, PT, |R8|.reuse, |R8|, PT ;  /* 0x400000080800720b */ /* 0x040fe40003f18200 */
[----:B------:R-:W-:-:S04]  /*1610*/  LOP3.LUT R7, R8, 0x80000000, R15, 0xb8, !PT ;  /* 0x8000000008077812 */ /* 0x000fc800078eb80f */
[----:B------:R-:W-:-:S07]  /*1620*/  FSEL R7, R8, R7, P0 ;  /* 0x0000000708077208 */ /* 0x000fce0000000000 */
.L_x_11523:
[----:B------:R-:W-:Y:S05]  /*1630*/  BSYNC.RECONVERGENT B1 ;  /* 0x0000000000017941 */ /* 0x000fea0003800200 */
.L_x_11522:
        /* <DEDUP_REMOVED lines=31> */
.L_x_11540:
[----:B------:R-:W-:Y:S01]  /*1830*/  FSETP.GEU.FTZ.AND P0, PT, R9, -R21, PT ;  /* 0x800000150900720b */ /* 0x000fe20003f1e000 */
[----:B------:R-:W-:-:S12]  /*1840*/  FADD.FTZ R11, R11, -1 ;  /* 0xbf8000000b0b7421 */ /* 0x000fd80000010000 */
[----:B------:R-:W-:-:S07]  /*1850*/  @!P0 FADD.FTZ R11, R11, -1 ;  /* 0xbf8000000b0b8421 */ /* 0x000fce0000010000 */
.L_x_11539:
[----:B------:R-:W-:Y:S05]  /*1860*/  BSYNC.RECONVERGENT B2 ;  /* 0x0000000000027941 */ /* 0x000fea0003800200 */
.L_x_11538:
[----:B------:R-:W-:Y:S01]  /*1870*/  FFMA.FTZ R8, -R21, R11, R10 ;  /* 0x0000000b15087223 */ /* 0x000fe2000001010a */
[----:B------:R-:W-:Y:S06]  /*1880*/  BRA `(.L_x_11536) ;  /* 0x0000000000787947 */ /* 0x000fec0003800000 */
.L_x_11537:
        /* <DEDUP_REMOVED lines=14> */
.L_x_11543:
        /* <DEDUP_REMOVED lines=13> */
.L_x_11542:
[----:B------:R-:W-:Y:S05]  /*1a40*/  BSYNC.RECONVERGENT B2 ;  /* 0x0000000000027941 */ /* 0x000fea0003800200 */
.L_x_11541:
[----:B-1----:R-:W-:-:S04]  /*1a50*/  FMUL.FTZ R9, R20, 1.1920928955078125e-07 ;  /* 0x3400000014097820 */ /* 0x002fc80000410000 */
[----:B------:R-:W-:-:S07]  /*1a60*/  FMUL.FTZ R8, R8, R9 ;  /* 0x0000000908087220 */ /* 0x000fce0000410000 */
.L_x_11536:
[----:B------:R-:W-:Y:S05]  /*1a70*/  BSYNC.RECONVERGENT B0 ;  /* 0x0000000000007941 */ /* 0x000fea0003800200 */
.L_x_11535:
[C---:B------:R-:W-:Y:S02]  /*1a80*/  FSETP.NAN.FTZ.AND P0, PT, |R8|.reuse, |R8|, PT ;  /* 0x400000080800720b */ /* 0x040fe40003f18200 */
[----:B------:R-:W-:-:S04]  /*1a90*/  LOP3.LUT R9, R8, 0x80000000, R15, 0xb8, !PT ;  /* 0x8000000008097812 */ /* 0x000fc800078eb80f */
[----:B------:R-:W-:-:S07]  /*1aa0*/  FSEL R8, R8, R9, P0 ;  /* 0x0000000908087208 */ /* 0x000fce0000000000 */
.L_x_11534:
[----:B------:R-:W-:Y:S05]  /*1ab0*/  BSYNC.RECONVERGENT B1 ;  /* 0x0000000000017941 */ /* 0x000fea0003800200 */
.L_x_11533:
        /* <DEDUP_REMOVED lines=31> */
.L_x_11551:
[----:B------:R-:W-:Y:S01]  /*1cb0*/  FSETP.GEU.FTZ.AND P0, PT, R18, -R21, PT ;  /* 0x800000151200720b */ /* 0x000fe20003f1e000 */
[----:B------:R-:W-:-:S12]  /*1cc0*/  FADD.FTZ R9, R9, -1 ;  /* 0xbf80000009097421 */ /* 0x000fd80000010000 */
[----:B------:R-:W-:-:S07]  /*1cd0*/  @!P0 FADD.FTZ R9, R9, -1 ;  /* 0xbf80000009098421 */ /* 0x000fce0000010000 */
.L_x_11550:
[----:B------:R-:W-:Y:S05]  /*1ce0*/  BSYNC.RECONVERGENT B2 ;  /* 0x0000000000027941 */ /* 0x000fea0003800200 */
.L_x_11549:
[----:B------:R-:W-:Y:S01]  /*1cf0*/  FFMA.FTZ R18, -R21, R9, R10 ;  /* 0x0000000915127223 */ /* 0x000fe2000001010a */
[----:B------:R-:W-:Y:S06]  /*1d00*/  BRA `(.L_x_11547) ;  /* 0x00000000007c7947 */ /* 0x000fec0003800000 */
.L_x_11548:
[----:B------:R-:W-:Y:S01]  /*1d10*/  LOP3.LUT R21, R11, 0xff800000, RZ, 0xc0, !PT ;  /* 0xff8000000b157812 */ /* 0x000fe200078ec0ff */
[----:B------:R-:W-:Y:S01]  /*1d20*/  BSSY.RECONVERGENT B2, `(.L_x_11552) ;  /* 0x000001b000027945 */ /* 0x000fe20003800200 */
[----:B------:R-:W-:Y:S01]  /*1d30*/  FSETP.GT.FTZ.AND P1, PT, |R19|, RZ, PT ;  /* 0x000000ff1300720b */ /* 0x000fe20003f34200 */
[----:B------:R-:W-:Y:S01]  /*1d40*/  IMAD.MOV.U32 R20, RZ, RZ, R2 ;  /* 0x000000ffff147224 */ /* 0x000fe200078e0002 */
[----:B------:R-:W-:Y:S02]  /*1d50*/  IADD3 R9, PT, PT, R14, -R21, RZ ;  /* 0x800000150e097210 */ /* 0x000fe40007ffe0ff */
[----:B------:R-:W-:Y:S02]  /*1d60*/  ISETP.GT.U32.AND P2, PT, R10, 0x7f7fffff, PT ;  /* 0x7f7fffff0a00780c */ /* 0x000fe40003f44070 */
[----:B------:R-:W-:Y:S02]  /*1d70*/  LOP3.LUT P0, R19, R9, 0xff800000, RZ, 0xc0, !PT ;  /* 0xff80000009137812 */ /* 0x000fe4000780c0ff */
[----:B------:R-:W-:-:S04]  /*1d80*/  FSEL R9, R21, +QNAN , P1 ;  /* 0x7fffffff15097808 */ /* 0x000fc80000800000 */
[----:B------:R-:W-:-:S07]  /*1d90*/  FSEL R9, R9, +QNAN , !P2 ;  /* 0x7fffffff09097808 */ /* 0x000fce0005000000 */
[----:B------:R-:W-:Y:S05]  /*1da0*/  @!P0 BRA `(.L_x_11553) ;  /* 0x0000000000488947 */ /* 0x000fea0003800000 */
[----:B------:R-:W-:Y:S02]  /*1db0*/  LOP3.LUT R11, R11, 0x7fffff, RZ, 0xc0, !PT ;  /* 0x007fffff0b0b7812 */ /* 0x000fe400078ec0ff */
[----:B------:R-:W-:Y:S02]  /*1dc0*/  MOV R21, R2 ;  /* 0x0000000200157202 */ /* 0x000fe40000000f00 */
[----:B------:R-:W-:-:S04]  /*1dd0*/  LOP3.LUT R11, R11, 0x3f800000, RZ, 0xfc, !PT ;  /* 0x3f8000000b0b7812 */ /* 0x000fc800078efcff */
[----:B------:R1:W2:Y:S03]  /*1de0*/  MUFU.RCP R18, R11 ;  /* 0x0000000b00127308 */ /* 0x0002a60000001000 */
.L_x_11554:
        /* <DEDUP_REMOVED lines=9> */
[----:B------:R-:W2:Y:S02]  /*1e80*/  FRND.TRUNC R24, R24 ;  /* 0x0000001800187307 */ /* 0x000ea4000020d000 */
[----:B--2---:R-:W-:-:S04]  /*1e90*/  FFMA.FTZ R21, -R11, R24, R22 ;  /* 0x000000180b157223 */ /* 0x004fc80000010116 */
[----:B------:R-:W-:Y:S01]  /*1ea0*/  IMAD.MOV.U32 R20, RZ, RZ, R21 ;  /* 0x000000ffff147224 */ /* 0x000fe200078e0015 */
[----:B------:R-:W-:-:S13]  /*1eb0*/  ISETP.NE.AND P0, PT, R21, RZ, PT ;  /* 0x000000ff1500720c */ /* 0x000fda0003f05270 */
[----:B------:R-:W-:Y:S05]  /*1ec0*/  @P0 BRA P1, `(.L_x_11554) ;  /* 0xfffffffc00c80947 */ /* 0x000fea000083ffff */
.L_x_11553:
[----:B------:R-:W-:Y:S05]  /*1ed0*/  BSYNC.RECONVERGENT B2 ;  /* 0x0000000000027941 */ /* 0x000fea0003800200 */
.L_x_11552:
[----:B------:R-:W-:-:S04]  /*1ee0*/  FMUL.FTZ R18, R20, 1.1920928955078125e-07 ;  /* 0x3400000014127820 */ /* 0x000fc80000410000 */
[----:B------:R-:W-:-:S07]  /*1ef0*/  FMUL.FTZ R18, R9, R18 ;  /* 0x0000001209127220 */ /* 0x000fce0000410000 */
.L_x_11547:
[----:B------:R-:W-:Y:S05]  /*1f00*/  BSYNC.RECONVERGENT B0 ;  /* 0x0000000000007941 */ /* 0x000fea0003800200 */
.L_x_11546:
[C---:B------:R-:W-:Y:S02]  /*1f10*/  FSETP.NAN.FTZ.AND P0, PT, |R18|.reuse, |R18|, PT ;  /* 0x400000121200720b */ /* 0x040fe40003f18200 */
[----:B------:R-:W-:-:S04]  /*1f20*/  LOP3.LUT R9, R18, 0x80000000, R15, 0xb8, !PT ;  /* 0x8000000012097812 */ /* 0x000fc800078eb80f */
[----:B------:R-:W-:-:S07]  /*1f30*/  FSEL R9, R18, R9, P0 ;  /* 0x0000000912097208 */ /* 0x000fce0000000000 */
.L_x_11545:
[----:B------:R-:W-:Y:S05]  /*1f40*/  BSYNC.RECONVERGENT B1 ;  /* 0x0000000000017941 */ /* 0x000fea0003800200 */
.L_x_11544:
[----:B-1----:R-:W-:Y:S01]  /*1f50*/  IADD3 R11, PT, PT, R17, 0x300, RZ ;  /* 0x00000300110b7810 */ /* 0x002fe20007ffe0ff */
        /* <DEDUP_REMOVED lines=30> */
.L_x_11562:
[----:B------:R-:W-:Y:S01]  /*2140*/  FSETP.GEU.FTZ.AND P0, PT, R20, -R21, PT ;  /* 0x800000151400720b */ /* 0x000fe20003f1e000 */
[----:B------:R-:W-:-:S12]  /*2150*/  FADD.FTZ R11, R11, -1 ;  /* 0xbf8000000b0b7421 */ /* 0x000fd80000010000 */
[----:B------:R-:W-:-:S07]  /*2160*/  @!P0 FADD.FTZ R11, R11, -1 ;  /* 0xbf8000000b0b8421 */ /* 0x000fce0000010000 */
.L_x_11561:
[----:B------:R-:W-:Y:S05]  /*2170*/  BSYNC.RECONVERGENT B2 ;  /* 0x0000000000027941 */ /* 0x000fea0003800200 */
.L_x_11560:
[----:B------:R-:W-:Y:S01]  /*2180*/  FFMA.FTZ R18, -R21, R11, R10 ;  /* 0x0000000b15127223 */ /* 0x000fe2000001010a */
[----:B------:R-:W-:Y:S06]  /*2190*/  BRA `(.L_x_11558) ;  /* 0x00000000007c7947 */ /* 0x000fec0003800000 */
.L_x_11559:
        /* <DEDUP_REMOVED lines=14> */
.L_x_11565:
        /* <DEDUP_REMOVED lines=14> */
.L_x_11564:
[----:B------:R-:W-:Y:S05]  /*2360*/  BSYNC.RECONVERGENT B2 ;  /* 0x0000000000027941 */ /* 0x000fea0003800200 */
.L_x_11563:
[----:B------:R-:W-:-:S04]  /*2370*/  FMUL.FTZ R18, R20, 1.1920928955078125e-07 ;  /* 0x3400000014127820 */ /* 0x000fc80000410000 */
[----:B------:R-:W-:-:S07]  /*2380*/  FMUL.FTZ R18, R11, R18 ;  /* 0x000000120b127220 */ /* 0x000fce0000410000 */
.L_x_11558:
[----:B------:R-:W-:Y:S05]  /*2390*/  BSYNC.RECONVERGENT B0 ;  /* 0x0000000000007941 */ /* 0x000fea0003800200 */
.L_x_11557:
[C---:B------:R-:W-:Y:S02]  /*23a0*/  FSETP.NAN.FTZ.AND P0, PT, |R18|.reuse, |R18|, PT ;  /* 0x400000121200720b */ /* 0x040fe40003f18200 */
[----:B------:R-:W-:-:S04]  /*23b0*/  LOP3.LUT R11, R18, 0x80000000, R15, 0xb8, !PT ;  /* 0x80000000120b7812 */ /* 0x000fc800078eb80f */
[----:B------:R-:W-:-:S07]  /*23c0*/  FSEL R11, R18, R11, P0 ;  /* 0x0000000b120b7208 */ /* 0x000fce0000000000 */
.L_x_11556:
[----:B------:R-:W-:Y:S05]  /*23d0*/  BSYNC.RECONVERGENT B1 ;  /* 0x0000000000017941 */ /* 0x000fea0003800200 */
.L_x_11555:
[----:B-1---5:R-:W-:Y:S01]  /*23e0*/  IADD3 R13, PT, PT, R17, 0x380, RZ ;  /* 0x00000380110d7810 */ /* 0x022fe20007ffe0ff */
[----:B------:R-:W-:Y:S03]  /*23f0*/  BSSY.RECONVERGENT B1, `(.L_x_11566) ;  /* 0x0000043000017945 */ /* 0x000fe60003800200 */
[----:B------:R-:W-:-:S13]  /*2400*/  ISETP.GE.U32.AND P0, PT, R13, R16, PT ;  /* 0x000000100d00720c */ /* 0x000fda0003f06070 */
[----:B------:R-:W-:Y:S05]  /*2410*/  @P0 BRA `(.L_x_11567) ;  /* 0x0000000400000947 */ /* 0x000fea0003800000 */
[----:B------:R-:W-:Y:S01]  /*2420*/  FSETP.GEU.FTZ.AND P0, PT, R10, |R12|, PT ;  /* 0x4000000c0a00720b */ /* 0x000fe20003f1e000 */
[----:B------:R-:W-:-:S12]  /*2430*/  BSSY.RECONVERGENT B0, `(.L_x_11568) ;  /* 0x000003b000007945 */ /* 0x000fd80003800200 */
        /* <DEDUP_REMOVED lines=24> */
.L_x_11573:
[----:B------:R-:W-:Y:S01]  /*25c0*/  FSETP.GEU.FTZ.AND P0, PT, R13, -R21, PT ;  /* 0x800000150d00720b */ /* 0x000fe20003f1e000 */
[----:B------:R-:W-:-:S12]  /*25d0*/  FADD.FTZ R19, R19, -1 ;  /* 0xbf80000013137421 */ /* 0x000fd80000010000 */
[----:B------:R-:W-:-:S07]  /*25e0*/  @!P0 FADD.FTZ R19, R19, -1 ;  /* 0xbf80000013138421 */ /* 0x000fce0000010000 */
.L_x_11572:
[----:B------:R-:W-:Y:S05]  /*25f0*/  BSYNC.RECONVERGENT B2 ;  /* 0x0000000000027941 */ /* 0x000fea0003800200 */
.L_x_11571:
[----:B------:R-:W-:Y:S01]  /*2600*/  FFMA.FTZ R10, -R21, R19, R10 ;  /* 0x00000013150a7223 */ /* 0x000fe2000001010a */
[----:B------:R-:W-:Y:S06]  /*2610*/  BRA `(.L_x_11569) ;  /* 0x0000000000707947 */ /* 0x000fec0003800000 */
.L_x_11570:
        /* <DEDUP_REMOVED lines=10> */
[----:B------:R-:W-:-:S04]  /*26c0*/  LOP3.LUT R21, R12, 0x3f800000, RZ, 0xfc, !PT ;  /* 0x3f8000000c157812 */ /* 0x000fc800078efcff */
[----:B------:R1:W2:Y:S03]  /*26d0*/  MUFU.RCP R18, R21 ;  /* 0x0000001500127308 */ /* 0x0002a60000001000 */
.L_x_11576:
        /* <DEDUP_REMOVED lines=13> */
.L_x_11575:
[----:B------:R-:W-:Y:S05]  /*27b0*/  BSYNC.RECONVERGENT B2 ;  /* 0x0000000000027941 */ /* 0x000fea0003800200 */
.L_x_11574:
[----:B------:R-:W-:-:S04]  /*27c0*/  FMUL.FTZ R13, R2, 1.1920928955078125e-07 ;  /* 0x34000000020d7820 */ /* 0x000fc80000410000 */
[----:B------:R-:W-:-:S07]  /*27d0*/  FMUL.FTZ R10, R10, R13 ;  /* 0x0000000d0a0a7220 */ /* 0x000fce0000410000 */
.L_x_11569:
[----:B------:R-:W-:Y:S05]  /*27e0*/  BSYNC.RECONVERGENT B0 ;  /* 0x0000000000007941 */ /* 0x000fea0003800200 */
.L_x_11568:
[C---:B------:R-:W-:Y:S02]  /*27f0*/  FSETP.NAN.FTZ.AND P0, PT, |R10|.reuse, |R10|, PT ;  /* 0x4000000a0a00720b */ /* 0x040fe40003f18200 */
[----:B------:R-:W-:-:S04]  /*2800*/  LOP3.LUT R15, R10, 0x80000000, R15, 0xb8, !PT ;  /* 0x800000000a0f7812 */ /* 0x000fc800078eb80f */
[----:B------:R-:W-:-:S07]  /*2810*/  FSEL R10, R10, R15, P0 ;  /* 0x0000000f0a0a7208 */ /* 0x000fce0000000000 */
.L_x_11567:
[----:B------:R-:W-:Y:S05]  /*2820*/  BSYNC.RECONVERGENT B1 ;  /* 0x0000000000017941 */ /* 0x000fea0003800200 */
.L_x_11566:
[----:B------:R-:W-:Y:S01]  /*2830*/  ISETP.GE.U32.AND P0, PT, R17, R16, PT ;  /* 0x000000101100720c */ /* 0x000fe20003f06070 */
[----:B------:R-:W-:Y:S04]  /*2840*/  BSSY.RECONVERGENT B0, `(.L_x_11577) ;  /* 0x0000033000007945 */ /* 0x000fe80003800200 */
[----:B------:R-:W-:Y:S08]  /*2850*/  BSSY.RELIABLE B1, `(.L_x_11578) ;  /* 0x000002b000017945 */ /* 0x000ff00003800100 */
[----:B------:R-:W-:Y:S05]  /*2860*/  @P0 BRA `(.L_x_11579) ;  /* 0x0000000000300947 */ /* 0x000fea0003800000 */
[----:B------:R-:W2:Y:S01]  /*2870*/  LDC.64 R12, c[0x0][0x390] ;  /* 0x0000e400ff0c7b82 */ /* 0x000ea20000000a00 */
[----:B------:R-:W-:Y:S01]  /*2880*/  IADD3 R15, PT, PT, R0, R17, RZ ;  /* 0x00000011000f7210 */ /* 0x000fe20007ffe0ff */
[----:B------:R-:W-:-:S05]  /*2890*/  IMAD.MOV.U32 R17, RZ, RZ, R5 ;  /* 0x000000ffff117224 */ /* 0x000fca00078e0005 */
[----:B------:R-:W-:Y:S01]  /*28a0*/  ISETP.GE.U32.AND P0, PT, R17, R16, PT ;  /* 0x000000101100720c */ /* 0x000fe20003f06070 */
[----:B--2---:R-:W-:-:S05]  /*28b0*/  IMAD.WIDE.U32 R12, R15, 0x4, R12 ;  /* 0x000000040f0c7825 */ /* 0x004fca00078e000c */
[----:B------:R2:W-:Y:S07]  /*28c0*/  STG.E desc[UR4][R12.64], R3 ;  /* 0x000000030c007986 */ /* 0x0005ee000c101904 */
[----:B------:R-:W-:Y:S05]  /*28d0*/  @P0 BRA `(.L_x_11580) ;  /* 0x0000000000300947 */ /* 0x000fea0003800000 */
[----:B--2---:R-:W2:Y:S01]  /*28e0*/  LDC.64 R2, c[0x0][0x390] ;  /* 0x0000e400ff027b82 */ /* 0x004ea20000000a00 */
[----:B------:R-:W-:Y:S01]  /*28f0*/  IADD3 R5, PT, PT, R0, R17, RZ ;  /* 0x0000001100057210 */ /* 0x000fe20007ffe0ff */
[----:B------:R-:W-:-:S04]  /*2900*/  VIADD R17, R17, 0x80 ;  /* 0x0000008011117836 */ /* 0x000fc80000000000 */
[----:B--2---:R-:W-:-:S05]  /*2910*/  IMAD.WIDE.U32 R2, R5, 0x4, R2 ;  /* 0x0000000405027825 */ /* 0x004fca00078e0002 */
[----:B------:R2:W-:Y:S02]  /*2920*/  STG.E desc[UR4][R2.64], R4 ;  /* 0x0000000402007986 */ /* 0x0005e4000c101904 */
.L_x_11579:
[----:B------:R-:W-:-:S13]  /*2930*/  ISETP.GE.U32.AND P0, PT, R17, R16, PT ;  /* 0x000000101100720c */ /* 0x000fda0003f06070 */
[----:B------:R-:W-:Y:S05]  /*2940*/  @P0 BRA `(.L_x_11581) ;  /* 0x0000000000300947 */ /* 0x000fea0003800000 */
[----:B--2---:R-:W2:Y:S01]  /*2950*/  LDC.64 R2, c[0x0][0x390] ;  /* 0x0000e400ff027b82 */ /* 0x004ea20000000a00 */
[----:B------:R-:W-:Y:S01]  /*2960*/  IADD3 R5, PT, PT, R0, R17, RZ ;  /* 0x0000001100057210 */ /* 0x000fe20007ffe0ff */
[----:B------:R-:W-:-:S04]  /*2970*/  VIADD R17, R17, 0x80 ;  /* 0x0000008011117836 */ /* 0x000fc80000000000 */
[----:B--2---:R-:W-:-:S05]  /*2980*/  IMAD.WIDE.U32 R2, R5, 0x4, R2 ;  /* 0x0000000405027825 */ /* 0x004fca00078e0002 */
[----:B------:R3:W-:Y:S02]  /*2990*/  STG.E desc[UR4][R2.64], R6 ;  /* 0x0000000602007986 */ /* 0x0007e4000c101904 */
.L_x_11580:
[----:B------:R-:W-:-:S13]  /*29a0*/  ISETP.GE.U32.AND P0, PT, R17, R16, PT ;  /* 0x000000101100720c */ /* 0x000fda0003f06070 */
[----:B------:R-:W-:Y:S05]  /*29b0*/  @P0 BRA `(.L_x_11582) ;  /* 0x0000000000300947 */ /* 0x000fea0003800000 */
[----:B--23--:R-:W2:Y:S01]  /*29c0*/  LDC.64 R2, c[0x0][0x390] ;  /* 0x0000e400ff027b82 */ /* 0x00cea20000000a00 */
[----:B------:R-:W-:Y:S01]  /*29d0*/  IADD3 R5, PT, PT, R0, R17, RZ ;  /* 0x0000001100057210 */ /* 0x000fe20007ffe0ff */
[----:B------:R-:W-:-:S04]  /*29e0*/  VIADD R17, R17, 0x80 ;  /* 0x0000008011117836 */ /* 0x000fc80000000000 */
[----:B--2---:R-:W-:-:S05]  /*29f0*/  IMAD.WIDE.U32 R2, R5, 0x4, R2 ;  /* 0x0000000405027825 */ /* 0x004fca00078e0002 */
[----:B------:R3:W-:Y:S02]  /*2a00*/  STG.E desc[UR4][R2.64], R7 ;  /* 0x0000000702007986 */ /* 0x0007e4000c101904 */
.L_x_11581:
[----:B------:R-:W-:-:S13]  /*2a10*/  ISETP.GE.U32.AND P0, PT, R17, R16, PT ;  /* 0x000000101100720c */ /* 0x000fda0003f06070 */
[----:B------:R-:W-:Y:S05]  /*2a20*/  @P0 BRA `(.L_x_11583) ;  /* 0x0000000000340947 */ /* 0x000fea0003800000 */
[----:B--23--:R-:W2:Y:S01]  /*2a30*/  LDC.64 R2, c[0x0][0x390] ;  /* 0x0000e400ff027b82 */ /* 0x00cea20000000a00 */
[----:B------:R-:W-:Y:S01]  /*2a40*/  IADD3 R5, PT, PT, R0, R17, RZ ;  /* 0x0000001100057210 */ /* 0x000fe20007ffe0ff */
[----:B------:R-:W-:-:S04]  /*2a50*/  VIADD R17, R17, 0x80 ;  /* 0x0000008011117836 */ /* 0x000fc80000000000 */
[----:B--2---:R-:W-:-:S05]  /*2a60*/  IMAD.WIDE.U32 R2, R5, 0x4, R2 ;  /* 0x0000000405027825 */ /* 0x004fca00078e0002 */
[----:B------:R4:W-:Y:S02]  /*2a70*/  STG.E desc[UR4][R2.64], R8 ;  /* 0x0000000802007986 */ /* 0x0009e4000c101904 */
.L_x_11582:
[----:B------:R-:W-:-:S13]  /*2a80*/  ISETP.GE.U32.AND P0, PT, R17, R16, PT ;  /* 0x000000101100720c */ /* 0x000fda0003f06070 */
[----:B------:R-:W-:Y:S05]  /*2a90*/  @P0 BREAK.RELIABLE B1 ;  /* 0x0000000000010942 */ /* 0x000fea0003800100 */
[----:B------:R-:W-:Y:S05]  /*2aa0*/  @P0 BRA `(.L_x_11584) ;  /* 0x0000000000300947 */ /* 0x000fea0003800000 */
[----:B--234-:R-:W2:Y:S01]  /*2ab0*/  LDC.64 R2, c[0x0][0x390] ;  /* 0x0000e400ff027b82 */ /* 0x01cea20000000a00 */
[----:B------:R-:W-:Y:S01]  /*2ac0*/  IADD3 R5, PT, PT, R0, R17, RZ ;  /* 0x0000001100057210 */ /* 0x000fe20007ffe0ff */
[----:B------:R-:W-:-:S04]  /*2ad0*/  VIADD R17, R17, 0x80 ;  /* 0x0000008011117836 */ /* 0x000fc80000000000 */
[----:B--2---:R-:W-:-:S05]  /*2ae0*/  IMAD.WIDE.U32 R2, R5, 0x4, R2 ;  /* 0x0000000405027825 */ /* 0x004fca00078e0002 */
[----:B------:R4:W-:Y:S02]  /*2af0*/  STG.E desc[UR4][R2.64], R9 ;  /* 0x0000000902007986 */ /* 0x0009e4000c101904 */
.L_x_11583:
[----:B------:R-:W-:Y:S05]  /*2b00*/  BSYNC.RELIABLE B1 ;  /* 0x0000000000017941 */ /* 0x000fea0003800100 */
.L_x_11578:
[----:B------:R-:W-:-:S13]  /*2b10*/  ISETP.GE.U32.AND P0, PT, R17, R16, PT ;  /* 0x000000101100720c */ /* 0x000fda0003f06070 */
[----:B--234-:R-:W2:Y:S01]  /*2b20*/  @!P0 LDC.64 R2, c[0x0][0x390] ;  /* 0x0000e400ff028b82 */ /* 0x01cea20000000a00 */
[----:B------:R-:W-:Y:S01]  /*2b30*/  @!P0 IADD3 R5, PT, PT, R0, R17, RZ ;  /* 0x0000001100058210 */ /* 0x000fe20007ffe0ff */
[----:B------:R-:W-:-:S04]  /*2b40*/  @!P0 VIADD R17, R17, 0x80 ;  /* 0x0000008011118836 */ /* 0x000fc80000000000 */
[----:B--2---:R-:W-:-:S05]  /*2b50*/  @!P0 IMAD.WIDE.U32 R2, R5, 0x4, R2 ;  /* 0x0000000405028825 */ /* 0x004fca00078e0002 */
[----:B------:R2:W-:Y:S02]  /*2b60*/  @!P0 STG.E desc[UR4][R2.64], R11 ;  /* 0x0000000b02008986 */ /* 0x0005e4000c101904 */
.L_x_11584:
[----:B------:R-:W-:Y:S05]  /*2b70*/  BSYNC.RECONVERGENT B0 ;  /* 0x0000000000007941 */ /* 0x000fea0003800200 */
.L_x_11577:
        /* <DEDUP_REMOVED lines=8> */
.L_x_11489:
        /* <DEDUP_REMOVED lines=9> */
[----:B--2---:R-:W-:Y:S01]  /*2c90*/  FADD.FTZ R14, |R11|, -RZ ;  /* 0x800000ff0b0e7221 */ /* 0x004fe20000010200 */
[----:B------:R-:W-:Y:S03]  /*2ca0*/  BSSY.RECONVERGENT B0, `(.L_x_11585) ;  /* 0x0000042000007945 */ /* 0x000fe60003800200 */
[C---:B------:R-:W-:Y:S01]  /*2cb0*/  VIADD R10, R14.reuse, 0xb800000 ;  /* 0x0b8000000e0a7836 */ /* 0x040fe20000000000 */
[----:B------:R-:W-:-:S02]  /*2cc0*/  LOP3.LUT R13, R14, 0x7fffff, RZ, 0xc0, !PT ;  /* 0x007fffff0e0d7812 */ /* 0x000fc400078ec0ff */
[----:B------:R-:W-:Y:S02]  /*2cd0*/  MOV R16, R14 ;  /* 0x0000000e00107202 */ /* 0x000fe40000000f00 */
[----:B------:R-:W-:Y:S02]  /*2ce0*/  LOP3.LUT R13, R13, 0x3f800000, RZ, 0xfc, !PT ;  /* 0x3f8000000d0d7812 */ /* 0x000fe400078efcff */
[----:B---3--:R-:W-:-:S13]  /*2cf0*/  FSETP.GEU.FTZ.AND P0, PT, |R11|, |R8|, PT ;  /* 0x400000080b00720b */ /* 0x008fda0003f1e200 */
        /* <DEDUP_REMOVED lines=27> */
.L_x_11589:
[----:B------:R-:W-:Y:S05]  /*2eb0*/  BSYNC.RECONVERGENT B1 ;  /* 0x0000000000017941 */ /* 0x000fea0003800200 */
.L_x_11588:
[----:B------:R-:W-:Y:S01]  /*2ec0*/  FFMA.FTZ R16, -R15, R19, R14 ;  /* 0x000000130f107223 */ /* 0x000fe2000001010e */
[----:B------:R-:W-:Y:S06]  /*2ed0*/  BRA `(.L_x_11586) ;  /* 0x0000000000787947 */ /* 0x000fec0003800000 */
.L_x_11587:
[----:B------:R-:W-:Y:S01]  /*2ee0*/  LOP3.LUT R17, R15, 0xff800000, RZ, 0xc0, !PT ;  /* 0xff8000000f117812 */ /* 0x000fe200078ec0ff */
[----:B------:R-:W-:Y:S01]  /*2ef0*/  BSSY.RECONVERGENT B1, `(.L_x_11590) ;  /* 0x000001a000017945 */ /* 0x000fe20003800200 */
[----:B------:R-:W-:Y:S02]  /*2f00*/  FSETP.GT.FTZ.AND P1, PT, |R8|, RZ, PT ;  /* 0x000000ff0800720b */ /* 0x000fe40003f34200 */
[----:B------:R-:W-:Y:S01]  /*2f10*/  ISETP.GT.U32.AND P2, PT, R14, 0x7f7fffff, PT ;  /* 0x7f7fffff0e00780c */ /* 0x000fe20003f44070 */
[----:B------:R-:W-:-:S05]  /*2f20*/  IMAD.IADD R16, R10, 0x1, -R17 ;  /* 0x000000010a107824 */ /* 0x000fca00078e0a11 */
[----:B------:R-:W-:Y:S02]  /*2f30*/  LOP3.LUT P0, R18, R16, 0xff800000, RZ, 0xc0, !PT ;  /* 0xff80000010127812 */ /* 0x000fe4000780c0ff */
[----:B------:R-:W-:Y:S02]  /*2f40*/  FSEL R16, R17, +QNAN , P1 ;  /* 0x7fffffff11107808 */ /* 0x000fe40000800000 */
[----:B------:R-:W-:Y:S02]  /*2f50*/  MOV R17, R13 ;  /* 0x0000000d00117202 */ /* 0x000fe40000000f00 */
[----:B------:R-:W-:-:S07]  /*2f60*/  FSEL R16, R16, +QNAN , !P2 ;  /* 0x7fffffff10107808 */ /* 0x000fce0005000000 */
[----:B------:R-:W-:Y:S05]  /*2f70*/  @!P0 BRA `(.L_x_11591) ;  /* 0x0000000000448947 */ /* 0x000fea0003800000 */
[----:B------:R-:W-:Y:S01]  /*2f80*/  LOP3.LUT R8, R15, 0x7fffff, RZ, 0xc0, !PT ;  /* 0x007fffff0f087812 */ /* 0x000fe200078ec0ff */
[----:B------:R-:W-:-:S03]  /*2f90*/  IMAD.MOV.U32 R17, RZ, RZ, R13 ;  /* 0x000000ffff117224 */ /* 0x000fc600078e000d */
[----:B------:R-:W-:-:S04]  /*2fa0*/  LOP3.LUT R8, R8, 0x3f800000, RZ, 0xfc, !PT ;  /* 0x3f80000008087812 */ /* 0x000fc800078efcff */
[----:B------:R0:W1:Y:S03]  /*2fb0*/  MUFU.RCP R15, R8 ;  /* 0x00000008000f7308 */ /* 0x0000660000001000 */
.L_x_11592:
        /* <DEDUP_REMOVED lines=13> */
.L_x_11591:
[----:B------:R-:W-:Y:S05]  /*3090*/  BSYNC.RECONVERGENT B1 ;  /* 0x0000000000017941 */ /* 0x000fea0003800200 */
.L_x_11590:
[----:B------:R-:W-:-:S04]  /*30a0*/  FMUL.FTZ R15, R17, 1.1920928955078125e-07 ;  /* 0x34000000110f7820 */ /* 0x000fc80000410000 */
[----:B------:R-:W-:-:S07]  /*30b0*/  FMUL.FTZ R16, R16, R15 ;  /* 0x0000000f10107220 */ /* 0x000fce0000410000 */
.L_x_11586:
[----:B------:R-:W-:Y:S05]  /*30c0*/  BSYNC.RECONVERGENT B0 ;  /* 0x0000000000007941 */ /* 0x000fea0003800200 */
.L_x_11585:
[----:B------:R-:W-:Y:S01]  /*30d0*/  FSETP.GEU.FTZ.AND P0, PT, R14, |R9|, PT ;  /* 0x400000090e00720b */ /* 0x000fe20003f1e000 */
[----:B------:R-:W-:Y:S01]  /*30e0*/  BSSY.RECONVERGENT B0, `(.L_x_11593) ;  /* 0x000003e000007945 */ /* 0x000fe20003800200 */
[----:B0-----:R-:W-:-:S11]  /*30f0*/  MOV R8, R14 ;  /* 0x0000000e00087202 */ /* 0x001fd60000000f00 */
        /* <DEDUP_REMOVED lines=24> */
.L_x_11598:
[----:B------:R-:W-:Y:S01]  /*3280*/  FSETP.GEU.FTZ.AND P0, PT, R18, -R15, PT ;  /* 0x8000000f1200720b */ /* 0x000fe20003f1e000 */
[----:B------:R-:W-:-:S12]  /*3290*/  FADD.FTZ R19, R19, -1 ;  /* 0xbf80000013137421 */ /* 0x000fd80000010000 */
[----:B------:R-:W-:-:S07]  /*32a0*/  @!P0 FADD.FTZ R19, R19, -1 ;  /* 0xbf80000013138421 */ /* 0x000fce0000010000 */
.L_x_11597:
[----:B------:R-:W-:Y:S05]  /*32b0*/  BSYNC.RECONVERGENT B1 ;  /* 0x0000000000017941 */ /* 0x000fea0003800200 */
.L_x_11596:
[----:B------:R-:W-:Y:S01]  /*32c0*/  FFMA.FTZ R8, -R15, R19, R14 ;  /* 0x000000130f087223 */ /* 0x000fe2000001010e */
[----:B------:R-:W-:Y:S06]  /*32d0*/  BRA `(.L_x_11594) ;  /* 0x0000000000787947 */ /* 0x000fec0003800000 */
.L_x_11595:
        /* <DEDUP_REMOVED lines=14> */
.L_x_11601:
        /* <DEDUP_REMOVED lines=13> */
.L_x_11600:
[----:B------:R-:W-:Y:S05]  /*3490*/  BSYNC.RECONVERGENT B1 ;  /* 0x0000000000017941 */ /* 0x000fea0003800200 */
.L_x_11599:
[----:B0-----:R-:W-:-:S04]  /*34a0*/  FMUL.FTZ R9, R17, 1.1920928955078125e-07 ;  /* 0x3400000011097820 */ /* 0x001fc80000410000 */
[----:B------:R-:W-:-:S07]  /*34b0*/  FMUL.FTZ R8, R8, R9 ;  /* 0x0000000908087220 */ /* 0x000fce0000410000 */
.L_x_11594:
[----:B------:R-:W-:Y:S05]  /*34c0*/  BSYNC.RECONVERGENT B0 ;  /* 0x0000000000007941 */ /* 0x000fea0003800200 */
.L_x_11593:
        /* <DEDUP_REMOVED lines=27> */
.L_x_11607:
[----:B------:R-:W-:Y:S01]  /*3680*/  FSETP.GEU.FTZ.AND P0, PT, R18, -R9, PT ;  /* 0x800000091200720b */ /* 0x000fe20003f1e000 */
[----:B------:R-:W-:-:S12]  /*3690*/  FADD.FTZ R15, R15, -1 ;  /* 0xbf8000000f0f7421 */ /* 0x000fd80000010000 */
[----:B------:R-:W-:-:S07]  /*36a0*/  @!P0 FADD.FTZ R15, R15, -1 ;  /* 0xbf8000000f0f8421 */ /* 0x000fce0000010000 */
.L_x_11606:
[----:B------:R-:W-:Y:S05]  /*36b0*/  BSYNC.RECONVERGENT B1 ;  /* 0x0000000000017941 */ /* 0x000fea0003800200 */
.L_x_11605:
[----:B------:R-:W-:Y:S01]  /*36c0*/  FFMA.FTZ R18, -R9, R15, R14 ;  /* 0x0000000f09127223 */ /* 0x000fe2000001010e */
[----:B------:R-:W-:Y:S06]  /*36d0*/  BRA `(.L_x_11603) ;  /* 0x0000000000787947 */ /* 0x000fec0003800000 */
.L_x_11604:
[----:B------:R-:W-:Y:S01]  /*36e0*/  LOP3.LUT R15, R9, 0xff800000, RZ, 0xc0, !PT ;  /* 0xff800000090f7812 */ /* 0x000fe200078ec0ff */
[----:B------:R-:W-:Y:S01]  /*36f0*/  BSSY.RECONVERGENT B1, `(.L_x_11608) ;  /* 0x000001a000017945 */ /* 0x000fe20003800200 */
[----:B------:R-:W-:Y:S02]  /*3700*/  FSETP.GT.FTZ.AND P1, PT, |R6|, RZ, PT ;  /* 0x000000ff0600720b */ /* 0x000fe40003f34200 */
[----:B------:R-:W-:Y:S01]  /*3710*/  ISETP.GT.U32.AND P2, PT, R14, 0x7f7fffff, PT ;  /* 0x7f7fffff0e00780c */ /* 0x000fe20003f44070 */
[----:B------:R-:W-:Y:S01]  /*3720*/  IMAD.IADD R17, R10, 0x1, -R15 ;  /* 0x000000010a117824 */ /* 0x000fe200078e0a0f */
[----:B------:R-:W-:Y:S02]  /*3730*/  FSEL R18, R15, +QNAN , P1 ;  /* 0x7fffffff0f127808 */ /* 0x000fe40000800000 */
[----:B------:R-:W-:Y:S02]  /*3740*/  MOV R15, R13 ;  /* 0x0000000d000f7202 */ /* 0x000fe40000000f00 */
[----:B------:R-:W-:-:S02]  /*3750*/  LOP3.LUT P0, R17, R17, 0xff800000, RZ, 0xc0, !PT ;  /* 0xff80000011117812 */ /* 0x000fc4000780c0ff */
[----:B------:R-:W-:-:S11]  /*3760*/  FSEL R18, R18, +QNAN , !P2 ;  /* 0x7fffffff12127808 */ /* 0x000fd60005000000 */
[----:B------:R-:W-:Y:S05]  /*3770*/  @!P0 BRA `(.L_x_11609) ;  /* 0x0000000000448947 */ /* 0x000fea0003800000 */
[----:B------:R-:W-:Y:S01]  /*3780*/  LOP3.LUT R6, R9, 0x7fffff, RZ, 0xc0, !PT ;  /* 0x007fffff09067812 */ /* 0x000fe200078ec0ff */
[----:B------:R-:W-:-:S03]  /*3790*/  IMAD.MOV.U32 R15, RZ, RZ, R13 ;  /* 0x000000ffff0f7224 */ /* 0x000fc600078e000d */
[----:B------:R-:W-:-:S04]  /*37a0*/  LOP3.LUT R6, R6, 0x3f800000, RZ, 0xfc, !PT ;  /* 0x3f80000006067812 */ /* 0x000fc800078efcff */
[----:B------:R0:W1:Y:S03]  /*37b0*/  MUFU.RCP R9, R6 ;  /* 0x0000000600097308 */ /* 0x0000660000001000 */
.L_x_11610:
        /* <DEDUP_REMOVED lines=13> */
.L_x_11609:
[----:B------:R-:W-:Y:S05]  /*3890*/  BSYNC.RECONVERGENT B1 ;  /* 0x0000000000017941 */ /* 0x000fea0003800200 */
.L_x_11608:
[----:B------:R-:W-:-:S04]  /*38a0*/  FMUL.FTZ R9, R15, 1.1920928955078125e-07 ;  /* 0x340000000f097820 */ /* 0x000fc80000410000 */
[----:B------:R-:W-:-:S07]  /*38b0*/  FMUL.FTZ R18, R18, R9 ;  /* 0x0000000912127220 */ /* 0x000fce0000410000 */
.L_x_11603:
[----:B------:R-:W-:Y:S05]  /*38c0*/  BSYNC.RECONVERGENT B0 ;  /* 0x0000000000007941 */ /* 0x000fea0003800200 */
.L_x_11602:
        /* <DEDUP_REMOVED lines=27> */
.L_x_11616:
[----:B------:R-:W-:Y:S01]  /*3a80*/  FSETP.GEU.FTZ.AND P0, PT, R20, -R9, PT ;  /* 0x800000091400720b */ /* 0x000fe20003f1e000 */
[----:B------:R-:W-:-:S12]  /*3a90*/  FADD.FTZ R17, R17, -1 ;  /* 0xbf80000011117421 */ /* 0x000fd80000010000 */
[----:B------:R-:W-:-:S07]  /*3aa0*/  @!P0 FADD.FTZ R17, R17, -1 ;  /* 0xbf80000011118421 */ /* 0x000fce0000010000 */
.L_x_11615:
[----:B------:R-:W-:Y:S05]  /*3ab0*/  BSYNC.RECONVERGENT B1 ;  /* 0x0000000000017941 */ /* 0x000fea0003800200 */
.L_x_11614:
[----:B------:R-:W-:Y:S01]  /*3ac0*/  FFMA.FTZ R6, -R9, R17, R14 ;  /* 0x0000001109067223 */ /* 0x000fe2000001010e */
[----:B------:R-:W-:Y:S06]  /*3ad0*/  BRA `(.L_x_11612) ;  /* 0x0000000000787947 */ /* 0x000fec0003800000 */
.L_x_11613:
        /* <DEDUP_REMOVED lines=14> */
.L_x_11619:
        /* <DEDUP_REMOVED lines=13> */
.L_x_11618:
[----:B------:R-:W-:Y:S05]  /*3c90*/  BSYNC.RECONVERGENT B1 ;  /* 0x0000000000017941 */ /* 0x000fea0003800200 */
.L_x_11617:
[----:B0-----:R-:W-:-:S04]  /*3ca0*/  FMUL.FTZ R7, R15, 1.1920928955078125e-07 ;  /* 0x340000000f077820 */ /* 0x001fc80000410000 */
[----:B------:R-:W-:-:S07]  /*3cb0*/  FMUL.FTZ R6, R6, R7 ;  /* 0x0000000706067220 */ /* 0x000fce0000410000 */
.L_x_11612:
[----:B------:R-:W-:Y:S05]  /*3cc0*/  BSYNC.RECONVERGENT B0 ;  /* 0x0000000000007941 */ /* 0x000fea0003800200 */
.L_x_11611:
[----:B------:R-:W-:Y:S01]  /*3cd0*/  FSETP.GEU.FTZ.AND P0, PT, R14, |R4|, PT ;  /* 0x400000040e00720b */ /* 0x000fe20003f1e000 */
        /* <DEDUP_REMOVED lines=26> */
.L_x_11625:
[----:B------:R-:W-:Y:S01]  /*3e80*/  FSETP.GEU.FTZ.AND P0, PT, R17, -R7, PT ;  /* 0x800000071100720b */ /* 0x000fe20003f1e000 */
[----:B------:R-:W-:-:S12]  /*3e90*/  FADD.FTZ R9, R9, -1 ;  /* 0xbf80000009097421 */ /* 0x000fd80000010000 */
[----:B------:R-:W-:-:S07]  /*3ea0*/  @!P0 FADD.FTZ R9, R9, -1 ;  /* 0xbf80000009098421 */ /* 0x000fce0000010000 */
.L_x_11624:
[----:B------:R-:W-:Y:S05]  /*3eb0*/  BSYNC.RECONVERGENT B1 ;  /* 0x0000000000017941 */ /* 0x000fea0003800200 */
.L_x_11623:
[----:B------:R-:W-:Y:S01]  /*3ec0*/  FFMA.FTZ R20, -R7, R9, R14 ;  /* 0x0000000907147223 */ /* 0x000fe2000001010e */
[----:B------:R-:W-:Y:S06]  /*3ed0*/  BRA `(.L_x_11621) ;  /* 0x0000000000787947 */ /* 0x000fec0003800000 */
.L_x_11622:
        /* <DEDUP_REMOVED lines=14> */
.L_x_11628:
        /* <DEDUP_REMOVED lines=13> */
.L_x_11627:
[----:B------:R-:W-:Y:S05]  /*4090*/  BSYNC.RECONVERGENT B1 ;  /* 0x0000000000017941 */ /* 0x000fea0003800200 */
.L_x_11626:
[----:B------:R-:W-:-:S04]  /*40a0*/  FMUL.FTZ R7, R9, 1.1920928955078125e-07 ;  /* 0x3400000009077820 */ /* 0x000fc80000410000 */
[----:B------:R-:W-:-:S07]  /*40b0*/  FMUL.FTZ R20, R20, R7 ;  /* 0x0000000714147220 */ /* 0x000fce0000410000 */
.L_x_11621:
[----:B------:R-:W-:Y:S05]  /*40c0*/  BSYNC.RECONVERGENT B0 ;  /* 0x0000000000007941 */ /* 0x000fea0003800200 */
.L_x_11620:
        /* <DEDUP_REMOVED lines=27> */
.L_x_11634:
[----:B------:R-:W-:Y:S01]  /*4280*/  FSETP.GEU.FTZ.AND P0, PT, R22, -R7, PT ;  /* 0x800000071600720b */ /* 0x000fe20003f1e000 */
[----:B------:R-:W-:-:S12]  /*4290*/  FADD.FTZ R15, R15, -1 ;  /* 0xbf8000000f0f7421 */ /* 0x000fd80000010000 */
[----:B------:R-:W-:-:S07]  /*42a0*/  @!P0 FADD.FTZ R15, R15, -1 ;  /* 0xbf8000000f0f8421 */ /* 0x000fce0000010000 */
.L_x_11633:
[----:B------:R-:W-:Y:S05]  /*42b0*/  BSYNC.RECONVERGENT B1 ;  /* 0x0000000000017941 */ /* 0x000fea0003800200 */
.L_x_11632:
[----:B------:R-:W-:Y:S01]  /*42c0*/  FFMA.FTZ R4, -R7, R15, R14 ;  /* 0x0000000f07047223 */ /* 0x000fe2000001010e */
[----:B------:R-:W-:Y:S06]  /*42d0*/  BRA `(.L_x_11630) ;  /* 0x0000000000787947 */ /* 0x000fec0003800000 */
.L_x_11631:
        /* <DEDUP_REMOVED lines=14> */
.L_x_11637:
        /* <DEDUP_REMOVED lines=13> */
.L_x_11636:
[----:B------:R-:W-:Y:S05]  /*4490*/  BSYNC.RECONVERGENT B1 ;  /* 0x0000000000017941 */ /* 0x000fea0003800200 */
.L_x_11635:
[----:B0-----:R-:W-:-:S04]  /*44a0*/  FMUL.FTZ R5, R9, 1.1920928955078125e-07 ;  /* 0x3400000009057820 */ /* 0x001fc80000410000 */
[----:B------:R-:W-:-:S07]  /*44b0*/  FMUL.FTZ R4, R4, R5 ;  /* 0x0000000504047220 */ /* 0x000fce0000410000 */
.L_x_11630:
[----:B------:R-:W-:Y:S05]  /*44c0*/  BSYNC.RECONVERGENT B0 ;  /* 0x0000000000007941 */ /* 0x000fea0003800200 */
.L_x_11629:
        /* <DEDUP_REMOVED lines=27> */
.L_x_11643:
[----:B------:R-:W-:Y:S01]  /*4680*/  FSETP.GEU.FTZ.AND P0, PT, R15, -R5, PT ;  /* 0x800000050f00720b */ /* 0x000fe20003f1e000 */
[----:B------:R-:W-:-:S12]  /*4690*/  FADD.FTZ R7, R7, -1 ;  /* 0xbf80000007077421 */ /* 0x000fd80000010000 */
[----:B------:R-:W-:-:S07]  /*46a0*/  @!P0 FADD.FTZ R7, R7, -1 ;  /* 0xbf80000007078421 */ /* 0x000fce0000010000 */
.L_x_11642:
[----:B------:R-:W-:Y:S05]  /*46b0*/  BSYNC.RECONVERGENT B1 ;  /* 0x0000000000017941 */ /* 0x000fea0003800200 */
.L_x_11641:
[----:B------:R-:W-:Y:S01]  /*46c0*/  FFMA.FTZ R22, -R5, R7, R14 ;  /* 0x0000000705167223 */ /* 0x000fe2000001010e */
[----:B------:R-:W-:Y:S06]  /*46d0*/  BRA `(.L_x_11639) ;  /* 0x0000000000787947 */ /* 0x000fec0003800000 */
.L_x_11640:
        /* <DEDUP_REMOVED lines=14> */
.L_x_11646:
        /* <DEDUP_REMOVED lines=13> */
.L_x_11645:
[----:B------:R-:W-:Y:S05]  /*4890*/  BSYNC.RECONVERGENT B1 ;  /* 0x0000000000017941 */ /* 0x000fea0003800200 */
.L_x_11644:
[----:B0-----:R-:W-:-:S04]  /*48a0*/  FMUL.FTZ R5, R15, 1.1920928955078125e-07 ;  /* 0x340000000f057820 */ /* 0x001fc80000410000 */
[----:B------:R-:W-:-:S07]  /*48b0*/  FMUL.FTZ R22, R2, R5 ;  /* 0x0000000502167220 */ /* 0x000fce0000410000 */
.L_x_11639:
[----:B------:R-:W-:Y:S05]  /*48c0*/  BSYNC.RECONVERGENT B0 ;  /* 0x0000000000007941 */ /* 0x000fea0003800200 */
.L_x_11638:
        /* <DEDUP_REMOVED lines=26> */
.L_x_11652:
[----:B------:R-:W-:Y:S01]  /*4a70*/  FSETP.GEU.FTZ.AND P0, PT, R10, -R5, PT ;  /* 0x800000050a00720b */ /* 0x000fe20003f1e000 */
[----:B------:R-:W-:-:S12]  /*4a80*/  FADD.FTZ R9, R9, -1 ;  /* 0xbf80000009097421 */ /* 0x000fd80000010000 */
[----:B------:R-:W-:-:S07]  /*4a90*/  @!P0 FADD.FTZ R9, R9, -1 ;  /* 0xbf80000009098421 */ /* 0x000fce0000010000 */
.L_x_11651:
[----:B------:R-:W-:Y:S05]  /*4aa0*/  BSYNC.RECONVERGENT B1 ;  /* 0x0000000000017941 */ /* 0x000fea0003800200 */
.L_x_11650:
[----:B------:R-:W-:Y:S01]  /*4ab0*/  FFMA.FTZ R14, -R5, R9, R14 ;  /* 0x00000009050e7223 */ /* 0x000fe2000001010e */
[----:B------:R-:W-:Y:S06]  /*4ac0*/  BRA `(.L_x_11648) ;  /* 0x0000000000707947 */ /* 0x000fec0003800000 */
.L_x_11649:
[----:B------:R-:W-:Y:S01]  /*4ad0*/  LOP3.LUT R7, R5, 0xff800000, RZ, 0xc0, !PT ;  /* 0xff80000005077812 */ /* 0x000fe200078ec0ff */
[----:B------:R-:W-:Y:S01]  /*4ae0*/  BSSY.RECONVERGENT B1, `(.L_x_11653) ;  /* 0x0000018000017945 */ /* 0x000fe20003800200 */
[----:B------:R-:W-:Y:S02]  /*4af0*/  FSETP.GT.FTZ.AND P1, PT, |R3|, RZ, PT ;  /* 0x000000ff0300720b */ /* 0x000fe40003f34200 */
[----:B------:R-:W-:Y:S02]  /*4b00*/  IADD3 R10, PT, PT, R10, -R7, RZ ;  /* 0x800000070a0a7210 */ /* 0x000fe40007ffe0ff */
[----:B------:R-:W-:Y:S02]  /*4b10*/  ISETP.GT.U32.AND P2, PT, R14, 0x7f7fffff, PT ;  /* 0x7f7fffff0e00780c */ /* 0x000fe40003f44070 */
[----:B------:R-:W-:Y:S02]  /*4b20*/  LOP3.LUT P0, R10, R10, 0xff800000, RZ, 0xc0, !PT ;  /* 0xff8000000a0a7812 */ /* 0x000fe4000780c0ff */
[----:B------:R-:W-:-:S04]  /*4b30*/  FSEL R7, R7, +QNAN , P1 ;  /* 0x7fffffff07077808 */ /* 0x000fc80000800000 */
[----:B------:R-:W-:-:S07]  /*4b40*/  FSEL R15, R7, +QNAN , !P2 ;  /* 0x7fffffff070f7808 */ /* 0x000fce0005000000 */
[----:B------:R-:W-:Y:S05]  /*4b50*/  @!P0 BRA `(.L_x_11654) ;  /* 0x0000000000408947 */ /* 0x000fea0003800000 */
[----:B------:R-:W-:-:S04]  /*4b60*/  LOP3.LUT R5, R5, 0x7fffff, RZ, 0xc0, !PT ;  /* 0x007fffff05057812 */ /* 0x000fc800078ec0ff */
[----:B------:R-:W-:-:S04]  /*4b70*/  LOP3.LUT R5, R5, 0x3f800000, RZ, 0xfc, !PT ;  /* 0x3f80000005057812 */ /* 0x000fc800078efcff */
[----:B------:R0:W1:Y:S03]  /*4b80*/  MUFU.RCP R2, R5 ;  /* 0x0000000500027308 */ /* 0x0000660000001000 */
.L_x_11655:
        /* <DEDUP_REMOVED lines=13> */
.L_x_11654:
[----:B------:R-:W-:Y:S05]  /*4c60*/  BSYNC.RECONVERGENT B1 ;  /* 0x0000000000017941 */ /* 0x000fea0003800200 */
.L_x_11653:
[----:B------:R-:W-:-:S04]  /*4c70*/  FMUL.FTZ R14, R13, 1.1920928955078125e-07 ;  /* 0x340000000d0e7820 */ /* 0x000fc80000410000 */
[----:B------:R-:W-:-:S07]  /*4c80*/  FMUL.FTZ R14, R15, R14 ;  /* 0x0000000e0f0e7220 */ /* 0x000fce0000410000 */
.L_x_11648:
[----:B------:R-:W-:Y:S05]  /*4c90*/  BSYNC.RECONVERGENT B0 ;  /* 0x0000000000007941 */ /* 0x000fea0003800200 */
.L_x_11647:
[----:B------:R-:W1:Y:S01]  /*4ca0*/  LDC.64 R2, c[0x0][0x390] ;  /* 0x0000e400ff027b82 */ /* 0x000e620000000a00 */
[----:B------:R-:W-:Y:S02]  /*4cb0*/  FSETP.NAN.FTZ.AND P1, PT, |R16|, |R16|, PT ;  /* 0x400000101000720b */ /* 0x000fe40003f38200 */
[----:B------:R-:W-:Y:S02]  /*4cc0*/  FSETP.NAN.FTZ.AND P0, PT, |R14|, |R14|, PT ;  /* 0x4000000e0e00720b */ /* 0x000fe40003f18200 */
[----:B------:R-:W-:Y:S02]  /*4cd0*/  FSETP.NAN.FTZ.AND P2, PT, |R8|, |R8|, PT ;  /* 0x400000080800720b */ /* 0x000fe40003f58200 */
[----:B------:R-:W-:Y:S02]  /*4ce0*/  FSETP.NAN.FTZ.AND P3, PT, |R18|, |R18|, PT ;  /* 0x400000121200720b */ /* 0x000fe40003f78200 */
[--C-:B------:R-:W-:Y:S02]  /*4cf0*/  LOP3.LUT R23, R14, 0x80000000, R11.reuse, 0xb8, !PT ;  /* 0x800000000e177812 */ /* 0x100fe400078eb80b */
[----:B------:R-:W-:-:S02]  /*4d00*/  LOP3.LUT R17, R8, 0x80000000, R11, 0xb8, !PT ;  /* 0x8000000008117812 */ /* 0x000fc400078eb80b */
[--C-:B0-----:R-:W-:Y:S02]  /*4d10*/  LOP3.LUT R5, R18, 0x80000000, R11.reuse, 0xb8, !PT ;  /* 0x8000000012057812 */ /* 0x101fe400078eb80b */
[----:B------:R-:W-:Y:S02]  /*4d20*/  FSEL R23, R14, R23, P0 ;  /* 0x000000170e177208 */ /* 0x000fe40000000000 */
[----:B------:R-:W-:Y:S02]  /*4d30*/  FSEL R17, R8, R17, P2 ;  /* 0x0000001108117208 */ /* 0x000fe40001000000 */
[----:B------:R-:W-:Y:S02]  /*4d40*/  FSEL R18, R18, R5, P3 ;  /* 0x0000000512127208 */ /* 0x000fe40001800000 */
[--C-:B------:R-:W-:Y:S02]  /*4d50*/  LOP3.LUT R19, R6, 0x80000000, R11.reuse, 0xb8, !PT ;  /* 0x8000000006137812 */ /* 0x100fe400078eb80b */
[----:B------:R-:W-:Y:S01]  /*4d60*/  LOP3.LUT R21, R4, 0x80000000, R11, 0xb8, !PT ;  /* 0x8000000004157812 */ /* 0x000fe200078eb80b */
[----:B-1----:R-:W-:Y:S01]  /*4d70*/  IMAD.WIDE.U32 R2, R0, 0x4, R2 ;  /* 0x0000000400027825 */ /* 0x002fe200078e0002 */
[----:B------:R-:W-:-:S02]  /*4d80*/  FSETP.NAN.FTZ.AND P0, PT, |R6|, |R6|, PT ;  /* 0x400000060600720b */ /* 0x000fc40003f18200 */
[----:B------:R-:W-:Y:S02]  /*4d90*/  FSETP.NAN.FTZ.AND P2, PT, |R4|, |R4|, PT ;  /* 0x400000040400720b */ /* 0x000fe40003f58200 */
[----:B------:R-:W-:Y:S01]  /*4da0*/  FSETP.NAN.FTZ.AND P3, PT, |R22|, |R22|, PT ;  /* 0x400000161600720b */ /* 0x000fe20003f78200 */
[----:B------:R-:W-:Y:S01]  /*4db0*/  IMAD.WIDE.U32 R12, R12, 0x8, R2 ;  /* 0x000000080c0c7825 */ /* 0x000fe200078e0002 */
[--C-:B------:R-:W-:Y:S02]  /*4dc0*/  LOP3.LUT R3, R16, 0x80000000, R11.reuse, 0xb8, !PT ;  /* 0x8000000010037812 */ /* 0x100fe400078eb80b */
[----:B------:R-:W-:Y:S02]  /*4dd0*/  FSEL R19, R6, R19, P0 ;  /* 0x0000001306137208 */ /* 0x000fe40000000000 */
[----:B------:R-:W-:Y:S02]  /*4de0*/  FSEL R16, R16, R3, P1 ;  /* 0x0000000310107208 */ /* 0x000fe40000800000 */
[C---:B------:R-:W-:Y:S01]  /*4df0*/  LOP3.LUT R3, R20.reuse, 0x80000000, R11, 0xb8, !PT ;  /* 0x8000000014037812 */ /* 0x040fe200078eb80b */
[----:B------:R-:W-:Y:S01]  /*4e00*/  STG.E.64 desc[UR4][R12.64+0x400], R18 ;  /* 0x000400120c007986 */ /* 0x000fe2000c101b04 */
[----:B------:R-:W-:-:S02]  /*4e10*/  FSETP.NAN.FTZ.AND P1, PT, |R20|, |R20|, PT ;  /* 0x400000141400720b */ /* 0x000fc40003f38200 */
[----:B------:R-:W-:Y:S01]  /*4e20*/  LOP3.LUT R11, R22, 0x80000000, R11, 0xb8, !PT ;  /* 0x80000000160b7812 */ /* 0x000fe200078eb80b */
[----:B------:R-:W-:Y:S01]  /*4e30*/  STG.E.64 desc[UR4][R12.64], R16 ;  /* 0x000000100c007986 */ /* 0x000fe2000c101b04 */
[----:B------:R-:W-:Y:S02]  /*4e40*/  FSEL R20, R20, R3, P1 ;  /* 0x0000000314147208 */ /* 0x000fe40000800000 */
[----:B------:R-:W-:Y:S02]  /*4e50*/  FSEL R21, R4, R21, P2 ;  /* 0x0000001504157208 */ /* 0x000fe40001000000 */
[----:B------:R-:W-:-:S03]  /*4e60*/  FSEL R22, R22, R11, P3 ;  /* 0x0000000b16167208 */ /* 0x000fc60001800000 */
[----:B------:R-:W-:Y:S04]  /*4e70*/  STG.E.64 desc[UR4][R12.64+0x800], R20 ;  /* 0x000800140c007986 */ /* 0x000fe8000c101b04 */
[----:B------:R-:W-:Y:S01]  /*4e80*/  STG.E.64 desc[UR4][R12.64+0xc00], R22 ;  /* 0x000c00160c007986 */ /* 0x000fe2000c101b04 */
[----:B------:R-:W-:Y:S05]  /*4e90*/  EXIT ;  /* 0x000000000000794d */ /* 0x000fea0003800000 */
.L_x_11656:
        /* <DEDUP_REMOVED lines=14> */
.L_x_54838:


//--------------------- .text._ZN2at6native29vectorized_elementwise_kernelILi4ENS0_13AUnaryFunctorIfffZZZNS0_16fmod_kernel_cudaERNS_18TensorIteratorBaseEENKUlvE0_clEvENKUlvE0_clEvEUlffE_EESt5arrayIPcLm2EEEEviT0_T1_ --------------------------
	.section	.text._ZN2at6native29vectorized_elementwise_kernelILi4ENS0_13AUnaryFunctorIfffZZZNS0_16fmod_kernel_cudaERNS_18TensorIteratorBaseEENKUlvE0_clEvENKUlvE0_clEvEUlffE_EESt5arrayIPcLm2EEEEviT0_T1_,"ax",@progbits
	.align	128
        .global         _ZN2at6native29vectorized_elementwise_kernelILi4ENS0_13AUnaryFunctorIfffZZZNS0_16fmod_kernel_cudaERNS_18TensorIteratorBaseEENKUlvE0_clEvENKUlvE0_clEvEUlffE_EESt5arrayIPcLm2EEEEviT0_T1_
        .type           _ZN2at6native29vectorized_elementwise_kernelILi4ENS0_13AUnaryFunctorIfffZZZNS0_16fmod_kernel_cudaERNS_18TensorIteratorBaseEENKUlvE0_clEvENKUlvE0_clEvEUlffE_EESt5arrayIPcLm2EEEEviT0_T1_,@function
        .size           _ZN2at6native29vectorized_elementwise_kernelILi4ENS0_13AUnaryFunctorIfffZZZNS0_16fmod_kernel_cudaERNS_18TensorIteratorBaseEENKUlvE0_clEvENKUlvE0_clEvEUlffE_EESt5arrayIPcLm2EEEEviT0_T1_,(.L_x_54839 - _ZN2at6native29vectorized_elementwise_kernelILi4ENS0_13AUnaryFunctorIfffZZZNS0_16fmod_kernel_cudaERNS_18TensorIteratorBaseEENKUlvE0_clEvENKUlvE0_clEvEUlffE_EESt5arrayIPcLm2EEEEviT0_T1_)
        .other          _ZN2at6native29vectorized_elementwise_kernelILi4ENS0_13AUnaryFunctorIfffZZZNS0_16fmod_kernel_cudaERNS_18TensorIteratorBaseEENKUlvE0_clEvENKUlvE0_clEvEUlffE_EESt5arrayIPcLm2EEEEviT0_T1_,@"STO_CUDA_ENTRY STV_DEFAULT"
_ZN2at6native29vectorized_elementwise_kernelILi4ENS0_13AUnaryFunctorIfffZZZNS0_16fmod_kernel_cudaERNS_18TensorIteratorBaseEENKUlvE0_clEvENKUlvE0_clEvEUlffE_EESt5arrayIPcLm2EEEEviT0_T1_:
.text._ZN2at6native29vectorized_elementwise_kernelILi4ENS0_13AUnaryFunctorIfffZZZNS0_16fmod_kernel_cudaERNS_18TensorIteratorBaseEENKUlvE0_clEvENKUlvE0_clEvEUlffE_EESt5arrayIPcLm2EEEEviT0_T1_:
        /* <DEDUP_REMOVED lines=100> */
.L_x_11664:
[----:B------:R-:W-:Y:S05]  /*0640*/  BSYNC.RECONVERGENT B2 ;  /* 0x0000000000027941 */ /* 0x000fea0003800200 */
.L_x_11663:
[----:B------:R-:W-:Y:S01]  /*0650*/  FFMA.FTZ R4, -R7, R3, R10 ;  /* 0x0000000307047223 */ /* 0x000fe2000001010a */
[----:B------:R-:W-:Y:S06]  /*0660*/  BRA `(.L_x_11661) ;  /* 0x0000000000787947 */ /* 0x000fec0003800000 */
.L_x_11662:
        /* <DEDUP_REMOVED lines=14> */
.L_x_11667:
        /* <DEDUP_REMOVED lines=13> */
.L_x_11666:
[----:B------:R-:W-:Y:S05]  /*0820*/  BSYNC.RECONVERGENT B2 ;  /* 0x0000000000027941 */ /* 0x000fea0003800200 */
.L_x_11665:
[----:B0-----:R-:W-:-:S04]  /*0830*/  FMUL.FTZ R4, R7, 1.1920928955078125e-07 ;  /* 0x3400000007047820 */ /* 0x001fc80000410000 */
[----:B------:R-:W-:-:S07]  /*0840*/  FMUL.FTZ R4, R3, R4 ;  /* 0x0000000403047220 */ /* 0x000fce0000410000 */
.L_x_11661:
[----:B------:R-:W-:Y:S05]  /*0850*/  BSYNC.RECONVERGENT B0 ;  /* 0x0000000000007941 */ /* 0x000fea0003800200 */
.L_x_11660:
[C---:B------:R-:W-:Y:S02]  /*0860*/  FSETP.NAN.FTZ.AND P0, PT, |R4|.reuse, |R4|, PT ;  /* 0x400000040400720b */ /* 0x040fe40003f18200 */
[----:B------:R-:W-:-:S04]  /*0870*/  LOP3.LUT R3, R4, 0x80000000, R15, 0xb8, !PT ;  /* 0x8000000004037812 */ /* 0x000fc800078eb80f */
[----:B------:R-:W-:-:S07]  /*0880*/  FSEL R3, R4, R3, P0 ;  /* 0x0000000304037208 */ /* 0x000fce0000000000 */
.L_x_11659:
[----:B------:R-:W-:Y:S05]  /*0890*/  BSYNC.RECONVERGENT B1 ;  /* 0x0000000000017941 */ /* 0x000fea0003800200 */
.L_x_11658:
        /* <DEDUP_REMOVED lines=31> */
.L_x_11675:
[----:B------:R-:W-:Y:S01]  /*0a90*/  FSETP.GEU.FTZ.AND P0, PT, R7, -R11, PT ;  /* 0x8000000b0700720b */ /* 0x000fe20003f1e000 */
[----:B------:R-:W-:-:S12]  /*0aa0*/  FADD.FTZ R9, R9, -1 ;  /* 0xbf80000009097421 */ /* 0x000fd80000010000 */
[----:B------:R-:W-:-:S07]  /*0ab0*/  @!P0 FADD.FTZ R9, R9, -1 ;  /* 0xbf80000009098421 */ /* 0x000fce0000010000 */
.L_x_11674:
[----:B------:R-:W-:Y:S05]  /*0ac0*/  BSYNC.RECONVERGENT B2 ;  /* 0x0000000000027941 */ /* 0x000fea0003800200 */
.L_x_11673:
[----:B------:R-:W-:Y:S01]  /*0ad0*/  FFMA.FTZ R4, -R11, R9, R10 ;  /* 0x000000090b047223 */ /* 0x000fe2000001010a */
[----:B------:R-:W-:Y:S06]  /*0ae0*/  BRA `(.L_x_11671) ;  /* 0x00000000007c7947 */ /* 0x000fec0003800000 */
.L_x_11672:
        /* <DEDUP_REMOVED lines=14> */
.L_x_11678:
        /* <DEDUP_REMOVED lines=14> */
.L_x_11677:
[----:B------:R-:W-:Y:S05]  /*0cb0*/  BSYNC.RECONVERGENT B2 ;  /* 0x0000000000027941 */ /* 0x000fea0003800200 */
.L_x_11676:
[----:B------:R-:W-:-:S04]  /*0cc0*/  FMUL.FTZ R7, R9, 1.1920928955078125e-07 ;  /* 0x3400000009077820 */ /* 0x000fc80000410000 */
[----:B------:R-:W-:-:S07]  /*0cd0*/  FMUL.FTZ R4, R4, R7 ;  /* 0x0000000704047220 */ /* 0x000fce0000410000 */
.L_x_11671:
[----:B------:R-:W-:Y:S05]  /*0ce0*/  BSYNC.RECONVERGENT B0 ;  /* 0x0000000000007941 */ /* 0x000fea0003800200 */
.L_x_11670:
[C---:B------:R-:W-:Y:S02]  /*0cf0*/  FSETP.NAN.FTZ.AND P0, PT, |R4|.reuse, |R4|, PT ;  /* 0x400000040400720b */ /* 0x040fe40003f18200 */
[----:B------:R-:W-:-:S04]  /*0d00*/  LOP3.LUT R7, R4, 0x80000000, R15, 0xb8, !PT ;  /* 0x8000000004077812 */ /* 0x000fc800078eb80f */
[----:B------:R-:W-:-:S07]  /*0d10*/  FSEL R4, R4, R7, P0 ;  /* 0x0000000704047208 */ /* 0x000fce0000000000 */
.L_x_11669:
[----:B------:R-:W-:Y:S05]  /*0d20*/  BSYNC.RECONVERGENT B1 ;  /* 0x0000000000017941 */ /* 0x000fea0003800200 */
.L_x_11668:
        /* <DEDUP_REMOVED lines=31> */
.L_x_11686:
[----:B------:R-:W-:Y:S01]  /*0f20*/  FSETP.GEU.FTZ.AND P0, PT, R8, -R11, PT ;  /* 0x8000000b0800720b */ /* 0x000fe20003f1e000 */
[----:B------:R-:W-:-:S12]  /*0f30*/  FADD.FTZ R9, R9, -1 ;  /* 0xbf80000009097421 */ /* 0x000fd80000010000 */
[----:B------:R-:W-:-:S07]  /*0f40*/  @!P0 FADD.FTZ R9, R9, -1 ;  /* 0xbf80000009098421 */ /* 0x000fce0000010000 */
.L_x_11685:
[----:B------:R-:W-:Y:S05]  /*0f50*/  BSYNC.RECONVERGENT B2 ;  /* 0x0000000000027941 */ /* 0x000fea0003800200 */
.L_x_11684:
[----:B------:R-:W-:Y:S01]  /*0f60*/  FFMA.FTZ R6, -R11, R9, R10 ;  /* 0x000000090b067223 */ /* 0x000fe2000001010a */
[----:B------:R-:W-:Y:S06]  /*0f70*/  BRA `(.L_x_11682) ;  /* 0x0000000000787947 */ /* 0x000fec0003800000 */
.L_x_11683:
        /* <DEDUP_REMOVED lines=14> */
.L_x_11689:
        /* <DEDUP_REMOVED lines=13> */
.L_x_11688:
[----:B------:R-:W-:Y:S05]  /*1130*/  BSYNC.RECONVERGENT B2 ;  /* 0x0000000000027941 */ /* 0x000fea0003800200 */
.L_x_11687:
[----:B0-----:R-:W-:-:S04]  /*1140*/  FMUL.FTZ R7, R11, 1.1920928955078125e-07 ;  /* 0x340000000b077820 */ /* 0x001fc80000410000 */
[----:B------:R-:W-:-:S07]  /*1150*/  FMUL.FTZ R6, R6, R7 ;  /* 0x0000000706067220 */ /* 0x000fce0000410000 */
.L_x_11682:
[----:B------:R-:W-:Y:S05]  /*1160*/  BSYNC.RECONVERGENT B0 ;  /* 0x0000000000007941 */ /* 0x000fea0003800200 */
.L_x_11681:
[C---:B------:R-:W-:Y:S02]  /*1170*/  FSETP.NAN.FTZ.AND P0, PT, |R6|.reuse, |R6|, PT ;  /* 0x400000060600720b */ /* 0x040fe40003f18200 */
[----:B------:R-:W-:-:S04]  /*1180*/  LOP3.LUT R7, R6, 0x80000000, R15, 0xb8, !PT ;  /* 0x8000000006077812 */ /* 0x000fc800078eb80f */
[----:B------:R-:W-:-:S07]  /*1190*/  FSEL R6, R6, R7, P0 ;  /* 0x0000000706067208 */ /* 0x000fce0000000000 */
.L_x_11680:
[----:B------:R-:W-:Y:S05]  /*11a0*/  BSYNC.RECONVERGENT B1 ;  /* 0x0000000000017941 */ /* 0x000fea0003800200 */
.L_x_11679:
        /* <DEDUP_REMOVED lines=31> */
.L_x_11697:
[----:B------:R-:W-:Y:S01]  /*13a0*/  FSETP.GEU.FTZ.AND P0, PT, R18, -R11, PT ;  /* 0x8000000b1200720b */ /* 0x000fe20003f1e000 */
[----:B------:R-:W-:-:S12]  /*13b0*/  FADD.FTZ R7, R7, -1 ;  /* 0xbf80000007077421 */ /* 0x000fd80000010000 */
[----:B------:R-:W-:-:S07]  /*13c0*/  @!P0 FADD.FTZ R7, R7, -1 ;  /* 0xbf80000007078421 */ /* 0x000fce0000010000 */
.L_x_11696:
[----:B------:R-:W-:Y:S05]  /*13d0*/  BSYNC.RECONVERGENT B2 ;  /* 0x0000000000027941 */ /* 0x000fea0003800200 */
.L_x_11695:
[----:B------:R-:W-:Y:S01]  /*13e0*/  FFMA.FTZ R8, -R11, R7, R10 ;  /* 0x000000070b087223 */ /* 0x000fe2000001010a */
[----:B------:R-:W-:Y:S06]  /*13f0*/  BRA `(.L_x_11693) ;  /* 0x00000000007c7947 */ /* 0x000fec0003800000 */
.L_x_11694:
        /* <DEDUP_REMOVED lines=14> */
.L_x_11700:
        /* <DEDUP_REMOVED lines=14> */
.L_x_11699:
[----:B------:R-:W-:Y:S05]  /*15c0*/  BSYNC.RECONVERGENT B2 ;  /* 0x0000000000027941 */ /* 0x000fea0003800200 */
.L_x_11698:
[----:B-1----:R-:W-:-:S04]  /*15d0*/  FMUL.FTZ R8, R18, 1.1920928955078125e-07 ;  /* 0x3400000012087820 */ /* 0x002fc80000410000 */
[----:B------:R-:W-:-:S07]  /*15e0*/  FMUL.FTZ R8, R7, R8 ;  /* 0x0000000807087220 */ /* 0x000fce0000410000 */
.L_x_11693:
[----:B------:R-:W-:Y:S05]  /*15f0*/  BSYNC.RECONVERGENT B0 ;  /* 0x0000000000007941 */ /* 0x000fea0003800200 */
.L_x_11692:
[C---:B------:R-:W-:Y:S02]  /*1600*/  FSETP.NAN.FTZ.AND P0, PT, |R8|.reuse, |R8|, PT ;  /* 0x400000080800720b */ /* 0x040fe40003f18200 */
[----:B------:R-:W-:-:S04]  /*1610*/  LOP3.LUT R7, R8, 0x80000000, R15, 0xb8, !PT ;  /* 0x8000000008077812 */ /* 0x000fc800078eb80f */
[----:B------:R-:W-:-:S07]  /*1620*/  FSEL R7, R8, R7, P0 ;  /* 0x0000000708077208 */ /* 0x000fce0000000000 */
.L_x_11691:
[----:B------:R-:W-:Y:S05]  /*1630*/  BSYNC.RECONVERGENT B1 ;  /* 0x0000000000017941 */ /* 0x000fea0003800200 */
.L_x_11690:
        /* <DEDUP_REMOVED lines=31> */
.L_x_11708:
[----:B------:R-:W-:Y:S01]  /*1830*/  FSETP.GEU.FTZ.AND P0, PT, R9, -R21, PT ;  /* 0x800000150900720b */ /* 0x000fe20003f1e000 */
[----:B------:R-:W-:-:S12]  /*1840*/  FADD.FTZ R11, R11, -1 ;  /* 0xbf8000000b0b7421 */ /* 0x000fd80000010000 */
[----:B------:R-:W-:-:S07]  /*1850*/  @!P0 FADD.FTZ R11, R11, -1 ;  /* 0xbf8000000b0b8421 */ /* 0x000fce0000010000 */
.L_x_11707:
[----:B------:R-:W-:Y:S05]  /*1860*/  BSYNC.RECONVERGENT B2 ;  /* 0x0000000000027941 */ /* 0x000fea0003800200 */
.L_x_11706:
[----:B------:R-:W-:Y:S01]  /*1870*/  FFMA.FTZ R8, -R21, R11, R10 ;  /* 0x0000000b15087223 */ /* 0x000fe2000001010a */
[----:B------:R-:W-:Y:S06]  /*1880*/  BRA `(.L_x_11704) ;  /* 0x0000000000787947 */ /* 0x000fec0003800000 */
.L_x_11705:
        /* <DEDUP_REMOVED lines=14> */
.L_x_11711:
        /* <DEDUP_REMOVED lines=13> */
.L_x_11710:
[----:B------:R-:W-:Y:S05]  /*1a40*/  BSYNC.RECONVERGENT B2 ;  /* 0x0000000000027941 */ /* 0x000fea0003800200 */
.L_x_11709:
[----:B-1----:R-:W-:-:S04]  /*1a50*/  FMUL.FTZ R9, R20, 1.1920928955078125e-07 ;  /* 0x3400000014097820 */ /* 0x002fc80000410000 */
[----:B------:R-:W-:-:S07]  /*1a60*/  FMUL.FTZ R8, R8, R9 ;  /* 0x0000000908087220 */ /* 0x000fce0000410000 */
.L_x_11704:
[----:B------:R-:W-:Y:S05]  /*1a70*/  BSYNC.RECONVERGENT B0 ;  /* 0x0000000000007941 */ /* 0x000fea0003800200 */
.L_x_11703:
[C---:B------:R-:W-:Y:S02]  /*1a80*/  FSETP.NAN.FTZ.AND P0, PT, |R8|.reuse, |R8|, PT ;  /* 0x400000080800720b */ /* 0x040fe40003f18200 */
[----:B------:R-:W-:-:S04]  /*1a90*/  LOP3.LUT R9, R8, 0x80000000, R15, 0xb8, !PT ;  /* 0x8000000008097812 */ /* 0x000fc800078eb80f */
[----:B------:R-:W-:-:S07]  /*1aa0*/  FSEL R8, R8, R9, P0 ;  /* 0x0000000908087208 */ /* 0x000fce0000000000 */
.L_x_11702:
[----:B------:R-:W-:Y:S05]  /*1ab0*/  BSYNC.RECONVERGENT B1 ;  /* 0x0000000000017941 */ /* 0x000fea0003800200 */
.L_x_11701:
        /* <DEDUP_REMOVED lines=31> */
.L_x_11719:
[----:B------:R-:W-:Y:S01]  /*1cb0*/  FSETP.GEU.FTZ.AND P0, PT, R18, -R21, PT ;  /* 0x800000151200720b */ /* 0x000fe20003f1e000 */
[----:B------:R-:W-:-:S12]  /*1cc0*/  FADD.FTZ R9, R9, -1 ;  /* 0xbf80000009097421 */ /* 0x000fd80000010000 */
[----:B------:R-:W-:-:S07]  /*1cd0*/  @!P0 FADD.FTZ R9, R9, -1 ;  /* 0xbf80000009098421 */ /* 0x000fce0000010000 */
.L_x_11718:
[----:B------:R-:W-:Y:S05]  /*1ce0*/  BSYNC.RECONVERGENT B2 ;  /* 0x0000000000027941 */ /* 0x000fea0003800200 */
.L_x_11717:
[----:B------:R-:W-:Y:S01]  /*1cf0*/  FFMA.FTZ R18, -R21, R9, R10 ;  /* 0x0000000915127223 */ /* 0x000fe2000001010a */
[----:B------:R-:W-:Y:S06]  /*1d00*/  BRA `(.L_x_11715) ;  /* 0x00000000007c7947 */ /* 0x000fec0003800000 */
.L_x_11716:
        /* <DEDUP_REMOVED lines=14> */
.L_x_11722:
        /* <DEDUP_REMOVED lines=14> */
.L_x_11721:
[----:B------:R-:W-:Y:S05]  /*1ed0*/  BSYNC.RECONVERGENT B2 ;  /* 0x0000000000027941 */ /* 0x000fea0003800200 */
.L_x_11720:
[----:B------:R-:W-:-:S04]  /*1ee0*/  FMUL.FTZ R18, R20, 1.1920928955078125e-07 ;  /* 0x3400000014127820 */ /* 0x000fc80000410000 */
[----:B------:R-:W-:-:S07]  /*1ef0*/  FMUL.FTZ R18, R9, R18 ;  /* 0x0000001209127220 */ /* 0x000fce0000410000 */
.L_x_11715:
[----:B------:R-:W-:Y:S05]  /*1f00*/  BSYNC.RECONVERGENT B0 ;  /* 0x0000000000007941 */ /* 0x000fea0003800200 */
.L_x_11714:
[C---:B------:R-:W-:Y:S02]  /*1f10*/  FSETP.NAN.FTZ.AND P0, PT, |R18|.reuse, |R18|, PT ;  /* 0x400000121200720b */ /* 0x040fe40003f18200 */
[----:B------:R-:W-:-:S04]  /*1f20*/  LOP3.LUT R9, R18, 0x80000000, R15, 0xb8, !PT ;  /* 0x8000000012097812 */ /* 0x000fc800078eb80f */
[----:B------:R-:W-:-:S07]  /*1f30*/  FSEL R9, R18, R9, P0 ;  /* 0x0000000912097208 */ /* 0x000fce0000000000 */
.L_x_11713:
[----:B------:R-:W-:Y:S05]  /*1f40*/  BSYNC.RECONVERGENT B1 ;  /* 0x0000000000017941 */ /* 0x000fea0003800200 */
.L_x_11712:
        /* <DEDUP_REMOVED lines=31> */
.L_x_11730:
[----:B------:R-:W-:Y:S01]  /*2140*/  FSETP.GEU.FTZ.AND P0, PT, R20, -R21, PT ;  /* 0x800000151400720b */ /* 0x000fe20003f1e000 */
[----:B------:R-:W-:-:S12]  /*2150*/  FADD.FTZ R11, R11, -1 ;  /* 0xbf8000000b0b7421 */ /* 0x000fd80000010000 */
[----:B------:R-:W-:-:S07]  /*2160*/  @!P0 FADD.FTZ R11, R11, -1 ;  /* 0xbf8000000b0b8421 */ /* 0x000fce0000010000 */
.L_x_11729:
[----:B------:R-:W-:Y:S05]  /*2170*/  BSYNC.RECONVERGENT B2 ;  /* 0x0000000000027941 */ /* 0x000fea0003800200 */
.L_x_11728:
[----:B------:R-:W-:Y:S01]  /*2180*/  FFMA.FTZ R18, -R21, R11, R10 ;  /* 0x0000000b15127223 */ /* 0x000fe2000001010a */
[----:B------:R-:W-:Y:S06]  /*2190*/  BRA `(.L_x_11726) ;  /* 0x00000000007c7947 */ /* 0x000fec0003800000 */
.L_x_11727:
        /* <DEDUP_REMOVED lines=14> */
.L_x_11733:
        /* <DEDUP_REMOVED lines=14> */
.L_x_11732:
[----:B------:R-:W-:Y:S05]  /*2360*/  BSYNC.RECONVERGENT B2 ;  /* 0x0000000000027941 */ /* 0x000fea0003800200 */
.L_x_11731:
[----:B------:R-:W-:-:S04]  /*2370*/  FMUL.FTZ R18, R20, 1.1920928955078125e-07 ;  /* 0x3400000014127820 */ /* 0x000fc80000410000 */
[----:B------:R-:W-:-:S07]  /*2380*/  FMUL.FTZ R18, R11, R18 ;  /* 0x000000120b127220 */ /* 0x000fce0000410000 */
.L_x_11726:
[----:B------:R-:W-:Y:S05]  /*2390*/  BSYNC.RECONVERGENT B0 ;  /* 0x0000000000007941 */ /* 0x000fea0003800200 */
.L_x_11725:
[C---:B------:R-:W-:Y:S02]  /*23a0*/  FSETP.NAN.FTZ.AND P0, PT, |R18|.reuse, |R18|, PT ;  /* 0x400000121200720b */ /* 0x040fe40003f18200 */
[----:B------:R-:W-:-:S04]  /*23b0*/  LOP3.LUT R11, R18, 0x80000000, R15, 0xb8, !PT ;  /* 0x80000000120b7812 */ /* 0x000fc800078eb80f */
[----:B------:R-:W-:-:S07]  /*23c0*/  FSEL R11, R18, R11, P0 ;  /* 0x0000000b120b7208 */ /* 0x000fce0000000000 */
.L_x_11724:
[----:B------:R-:W-:Y:S05]  /*23d0*/  BSYNC.RECONVERGENT B1 ;  /* 0x0000000000017941 */ /* 0x000fea0003800200 */
.L_x_11723:
        /* <DEDUP_REMOVED lines=30> */
.L_x_11741:
[----:B------:R-:W-:Y:S01]  /*25c0*/  FSETP.GEU.FTZ.AND P0, PT, R13, -R21, PT ;  /* 0x800000150d00720b */ /* 0x000fe20003f1e000 */
[----:B------:R-:W-:-:S12]  /*25d0*/  FADD.FTZ R19, R19, -1 ;  /* 0xbf80000013137421 */ /* 0x000fd80000010000 */
[----:B------:R-:W-:-:S07]  /*25e0*/  @!P0 FADD.FTZ R19, R19, -1 ;  /* 0xbf80000013138421 */ /* 0x000fce0000010000 */
.L_x_11740:
[----:B------:R-:W-:Y:S05]  /*25f0*/  BSYNC.RECONVERGENT B2 ;  /* 0x0000000000027941 */ /* 0x000fea0003800200 */
.L_x_11739:
[----:B------:R-:W-:Y:S01]  /*2600*/  FFMA.FTZ R10, -R21, R19, R10 ;  /* 0x00000013150a7223 */ /* 0x000fe2000001010a */
[----:B------:R-:W-:Y:S06]  /*2610*/  BRA `(.L_x_11737) ;  /* 0x0000000000707947 */ /* 0x000fec0003800000 */
.L_x_11738:
        /* <DEDUP_REMOVED lines=12> */
.L_x_11744:
        /* <DEDUP_REMOVED lines=13> */
.L_x_11743:
[----:B------:R-:W-:Y:S05]  /*27b0*/  BSYNC.RECONVERGENT B2 ;  /* 0x0000000000027941 */ /* 0x000fea0003800200 */
.L_x_11742:
[----:B------:R-:W-:-:S04]  /*27c0*/  FMUL.FTZ R13, R2, 1.1920928955078125e-07 ;  /* 0x34000000020d7820 */ /* 0x000fc80000410000 */
[----:B------:R-:W-:-:S07]  /*27d0*/  FMUL.FTZ R10, R10, R13 ;  /* 0x0000000d0a0a7220 */ /* 0x000fce0000410000 */
.L_x_11737:
[----:B------:R-:W-:Y:S05]  /*27e0*/  BSYNC.RECONVERGENT B0 ;  /* 0x0000000000007941 */ /* 0x000fea0003800200 */
.L_x_11736:
[C---:B------:R-:W-:Y:S02]  /*27f0*/  FSETP.NAN.FTZ.AND P0, PT, |R10|.reuse, |R10|, PT ;  /* 0x4000000a0a00720b */ /* 0x040fe40003f18200 */
[----:B------:R-:W-:-:S04]  /*2800*/  LOP3.LUT R15, R10, 0x80000000, R15, 0xb8, !PT ;  /* 0x800000000a0f7812 */ /* 0x000fc800078eb80f */
[----:B------:R-:W-:-:S07]  /*2810*/  FSEL R10, R10, R15, P0 ;  /* 0x0000000f0a0a7208 */ /* 0x000fce0000000000 */
.L_x_11735:
[----:B------:R-:W-:Y:S05]  /*2820*/  BSYNC.RECONVERGENT B1 ;  /* 0x0000000000017941 */ /* 0x000fea0003800200 */
.L_x_11734:
        /* <DEDUP_REMOVED lines=16> */
.L_x_11747:
[----:B------:R-:W-:-:S13]  /*2930*/  ISETP.GE.U32.AND P0, PT, R17, R16, PT ;  /* 0x000000101100720c */ /* 0x000fda0003f06070 */
[----:B------:R-:W-:Y:S05]  /*2940*/  @P0 BRA `(.L_x_11749) ;  /* 0x0000000000300947 */ /* 0x000fea0003800000 */
[----:B--2---:R-:W2:Y:S01]  /*2950*/  LDC.64 R2, c[0x0][0x390] ;  /* 0x0000e400ff027b82 */ /* 0x004ea20000000a00 */
[----:B------:R-:W-:Y:S01]  /*2960*/  IADD3 R5, PT, PT, R0, R17, RZ ;  /* 0x0000001100057210 */ /* 0x000fe20007ffe0ff */
[----:B------:R-:W-:-:S04]  /*2970*/  VIADD R17, R17, 0x80 ;  /* 0x0000008011117836 */ /* 0x000fc80000000000 */
[----:B--2---:R-:W-:-:S05]  /*2980*/  IMAD.WIDE.U32 R2, R5, 0x4, R2 ;  /* 0x0000000405027825 */ /* 0x004fca00078e0002 */
[----:B------:R3:W-:Y:S02]  /*2990*/  STG.E desc[UR4][R2.64], R6 ;  /* 0x0000000602007986 */ /* 0x0007e4000c101904 */
.L_x_11748:
[----:B------:R-:W-:-:S13]  /*29a0*/  ISETP.GE.U32.AND P0, PT, R17, R16, PT ;  /* 0x000000101100720c */ /* 0x000fda0003f06070 */
[----:B------:R-:W-:Y:S05]  /*29b0*/  @P0 BRA `(.L_x_11750) ;  /* 0x0000000000300947 */ /* 0x000fea0003800000 */
[----:B--23--:R-:W2:Y:S01]  /*29c0*/  LDC.64 R2, c[0x0][0x390] ;  /* 0x0000e400ff027b82 */ /* 0x00cea20000000a00 */
[----:B------:R-:W-:Y:S01]  /*29d0*/  IADD3 R5, PT, PT, R0, R17, RZ ;  /* 0x0000001100057210 */ /* 0x000fe20007ffe0ff */
[----:B------:R-:W-:-:S04]  /*29e0*/  VIADD R17, R17, 0x80 ;  /* 0x0000008011117836 */ /* 0x000fc80000000000 */
[----:B--2---:R-:W-:-:S05]  /*29f0*/  IMAD.WIDE.U32 R2, R5, 0x4, R2 ;  /* 0x0000000405027825 */ /* 0x004fca00078e0002 */
[----:B------:R3:W-:Y:S02]  /*2a00*/  STG.E desc[UR4][R2.64], R7 ;  /* 0x0000000702007986 */ /* 0x0007e4000c101904 */
.L_x_11749:
[----:B------:R-:W-:-:S13]  /*2a10*/  ISETP.GE.U32.AND P0, PT, R17, R16, PT ;  /* 0x000000101100720c */ /* 0x000fda0003f06070 */
[----:B------:R-:W-:Y:S05]  /*2a20*/  @P0 BRA `(.L_x_11751) ;  /* 0x0000000000340947 */ /* 0x000fea0003800000 */
[----:B--23--:R-:W2:Y:S01]  /*2a30*/  LDC.64 R2, c[0x0][0x390] ;  /* 0x0000e400ff027b82 */ /* 0x00cea20000000a00 */
[----:B------:R-:W-:Y:S01]  /*2a40*/  IADD3 R5, PT, PT, R0, R17, RZ ;  /* 0x0000001100057210 */ /* 0x000fe20007ffe0ff */
[----:B------:R-:W-:-:S04]  /*2a50*/  VIADD R17, R17, 0x80 ;  /* 0x0000008011117836 */ /* 0x000fc80000000000 */
[----:B--2---:R-:W-:-:S05]  /*2a60*/  IMAD.WIDE.U32 R2, R5, 0x4, R2 ;  /* 0x0000000405027825 */ /* 0x004fca00078e0002 */
[----:B------:R4:W-:Y:S02]  /*2a70*/  STG.E desc[UR4][R2.64], R8 ;  /* 0x0000000802007986 */ /* 0x0009e4000c101904 */
.L_x_11750:
        /* <DEDUP_REMOVED lines=8> */
.L_x_11751:
[----:B------:R-:W-:Y:S05]  /*2b00*/  BSYNC.RELIABLE B1 ;  /* 0x0000000000017941 */ /* 0x000fea0003800100 */
.L_x_11746:
[----:B------:R-:W-:-:S13]  /*2b10*/  ISETP.GE.U32.AND P0, PT, R17, R16, PT ;  /* 0x000000101100720c */ /* 0x000fda0003f06070 */
[----:B--234-:R-:W2:Y:S01]  /*2b20*/  @!P0 LDC.64 R2, c[0x0][0x390] ;  /* 0x0000e400ff028b82 */ /* 0x01cea20000000a00 */
[----:B------:R-:W-:Y:S01]  /*2b30*/  @!P0 IADD3 R5, PT, PT, R0, R17, RZ ;  /* 0x0000001100058210 */ /* 0x000fe20007ffe0ff */
[----:B------:R-:W-:-:S04]  /*2b40*/  @!P0 VIADD R17, R17, 0x80 ;  /* 0x0000008011118836 */ /* 0x000fc80000000000 */
[----:B--2---:R-:W-:-:S05]  /*2b50*/  @!P0 IMAD.WIDE.U32 R2, R5, 0x4, R2 ;  /* 0x0000000405028825 */ /* 0x004fca00078e0002 */
[----:B------:R2:W-:Y:S02]  /*2b60*/  @!P0 STG.E desc[UR4][R2.64], R11 ;  /* 0x0000000b02008986 */ /* 0x0005e4000c101904 */
.L_x_11752:
[----:B------:R-:W-:Y:S05]  /*2b70*/  BSYNC.RECONVERGENT B0 ;  /* 0x0000000000007941 */ /* 0x000fea0003800200 */
.L_x_11745:
        /* <DEDUP_REMOVED lines=8> */
.L_x_11657:
[----:B------:R-:W0:Y:S01]  /*2c00*/  S2R R12, SR_TID.X ;  /* 0x00000000000c7919 */ /* 0x000e220000002100 */
[----:B------:R-:W1:Y:S02]  /*2c10*/  LDC.64 R2, c[0x0][0x398] ;  /* 0x0000e600ff027b82 */ /* 0x000e640000000a00 */
[----:B-1----:R-:W-:-:S04]  /*2c20*/  IMAD.WIDE.U32 R2, R0, 0x4, R2 ;  /* 0x0000000400027825 */ /* 0x002fc800078e0002 */
[----:B0-----:R-:W-:Y:S02]  /*2c30*/  IMAD.WIDE.U32 R18, R12, 0x10, R2 ;  /* 0x000000100c127825 */ /* 0x001fe400078e0002 */
[----:B------:R-:W0:Y:S03]  /*2c40*/  LDC R3, c[0x0][0x388] ;  /* 0x0000e200ff037b82 */ /* 0x000e260000000800 */
[----:B------:R-:W2:Y:S04]  /*2c50*/  LDG.E.128 R8, desc[UR4][R18.64] ;  /* 0x0000000412087981 */ /* 0x000ea8000c1e1d00 */
[----:B------:R1:W5:Y:S01]  /*2c60*/  LDG.E.128 R4, desc[UR4][R18.64+0x800] ;  /* 0x0008000412047981 */ /* 0x000362000c1e1d00 */
[----:B------:R-:W-:Y:S01]  /*2c70*/  BSSY.RECONVERGENT B0, `(.L_x_11753) ;  /* 0x0000043000007945 */ /* 0x000fe20003800200 */
[----:B0-----:R-:W-:-:S04]  /*2c80*/  FADD.FTZ R14, |R3|, -RZ ;  /* 0x800000ff030e7221 */ /* 0x001fc80000010200 */
[C---:B------:R-:W-:Y:S01]  /*2c90*/  VIADD R2, R14.reuse, 0xb800000 ;  /* 0x0b8000000e027836 */ /* 0x040fe20000000000 */
[----:B------:R-:W-:Y:S02]  /*2ca0*/  LOP3.LUT R13, R14, 0x7fffff, RZ, 0xc0, !PT ;  /* 0x007fffff0e0d7812 */ /* 0x000fe400078ec0ff */
[----:B------:R-:W-:Y:S02]  /*2cb0*/  MOV R16, R14 ;  /* 0x0000000e00107202 */ /* 0x000fe40000000f00 */
[----:B------:R-:W-:Y:S02]  /*2cc0*/  LOP3.LUT R13, R13, 0x3f800000, RZ, 0xfc, !PT ;  /* 0x3f8000000d0d7812 */ /* 0x000fe400078efcff */
[----:B--2---:R-:W-:-:S13]  /*2cd0*/  FSETP.GEU.FTZ.AND P0, PT, |R3|, |R8|, PT ;  /* 0x400000080300720b */ /* 0x004fda0003f1e200 */
[----:B-1----:R-:W-:Y:S05]  /*2ce0*/  @!P0 BRA `(.L_x_11754) ;  /* 0x0000000000ec8947 */ /* 0x002fea0003800000 */
        /* <DEDUP_REMOVED lines=26> */
.L_x_11757:
[----:B------:R-:W-:Y:S05]  /*2e90*/  BSYNC.RECONVERGENT B1 ;  /* 0x0000000000017941 */ /* 0x000fea0003800200 */
.L_x_11756:
[----:B------:R-:W-:Y:S01]  /*2ea0*/  FFMA.FTZ R16, -R15, R19, R14 ;  /* 0x000000130f107223 */ /* 0x000fe2000001010e */
[----:B------:R-:W-:Y:S06]  /*2eb0*/  BRA `(.L_x_11754) ;  /* 0x0000000000787947 */ /* 0x000fec0003800000 */
.L_x_11755:
        /* <DEDUP_REMOVED lines=14> */
.L_x_11760:
        /* <DEDUP_REMOVED lines=13> */
.L_x_11759:
[----:B------:R-:W-:Y:S05]  /*3070*/  BSYNC.RECONVERGENT B1 ;  /* 0x0000000000017941 */ /* 0x000fea0003800200 */
.L_x_11758:
[----:B------:R-:W-:-:S04]  /*3080*/  FMUL.FTZ R15, R17, 1.1920928955078125e-07 ;  /* 0x34000000110f7820 */ /* 0x000fc80000410000 */
[----:B------:R-:W-:-:S07]  /*3090*/  FMUL.FTZ R16, R16, R15 ;  /* 0x0000000f10107220 */ /* 0x000fce0000410000 */
.L_x_11754:
[----:B------:R-:W-:Y:S05]  /*30a0*/  BSYNC.RECONVERGENT B0 ;  /* 0x0000000000007941 */ /* 0x000fea0003800200 */
.L_x_11753:
        /* <DEDUP_REMOVED lines=27> */
.L_x_11766:
[----:B------:R-:W-:Y:S01]  /*3260*/  FSETP.GEU.FTZ.AND P0, PT, R18, -R15, PT ;  /* 0x8000000f1200720b */ /* 0x000fe20003f1e000 */
[----:B------:R-:W-:-:S12]  /*3270*/  FADD.FTZ R19, R19, -1 ;  /* 0xbf80000013137421 */ /* 0x000fd80000010000 */
[----:B------:R-:W-:-:S07]  /*3280*/  @!P0 FADD.FTZ R19, R19, -1 ;  /* 0xbf80000013138421 */ /* 0x000fce0000010000 */
.L_x_11765:
[----:B------:R-:W-:Y:S05]  /*3290*/  BSYNC.RECONVERGENT B1 ;  /* 0x0000000000017941 */ /* 0x000fea0003800200 */
.L_x_11764:
[----:B------:R-:W-:Y:S01]  /*32a0*/  FFMA.FTZ R18, -R15, R19, R14 ;  /* 0x000000130f127223 */ /* 0x000fe2000001010e */
[----:B------:R-:W-:Y:S06]  /*32b0*/  BRA `(.L_x_11762) ;  /* 0x0000000000787947 */ /* 0x000fec0003800000 */
.L_x_11763:
[----:B------:R-:W-:Y:S01]  /*32c0*/  LOP3.LUT R17, R15, 0xff800000, RZ, 0xc0, !PT ;  /* 0xff8000000f117812 */ /* 0x000fe200078ec0ff */
[----:B------:R-:W-:Y:S01]  /*32d0*/  BSSY.RECONVERGENT B1, `(.L_x_11767) ;  /* 0x000001a000017945 */ /* 0x000fe20003800200 */
[----:B------:R-:W-:Y:S02]  /*32e0*/  FSETP.GT.FTZ.AND P1, PT, |R9|, RZ, PT ;  /* 0x000000ff0900720b */ /* 0x000fe40003f34200 */
[----:B------:R-:W-:Y:S01]  /*32f0*/  ISETP.GT.U32.AND P2, PT, R14, 0x7f7fffff, PT ;  /* 0x7f7fffff0e00780c */ /* 0x000fe20003f44070 */
[----:B0-----:R-:W-:Y:S01]  /*3300*/  IMAD.IADD R8, R2, 0x1, -R17 ;  /* 0x0000000102087824 */ /* 0x001fe200078e0a11 */
        /* <DEDUP_REMOVED lines=9> */
.L_x_11769:
        /* <DEDUP_REMOVED lines=13> */
.L_x_11768:
[----:B------:R-:W-:Y:S05]  /*3470*/  BSYNC.RECONVERGENT B1 ;  /* 0x0000000000017941 */ /* 0x000fea0003800200 */
.L_x_11767:
[----:B------:R-:W-:-:S04]  /*3480*/  FMUL.FTZ R9, R17, 1.1920928955078125e-07 ;  /* 0x3400000011097820 */ /* 0x000fc80000410000 */
[----:B------:R-:W-:-:S07]  /*3490*/  FMUL.FTZ R18, R18, R9 ;  /* 0x0000000912127220 */ /* 0x000fce0000410000 */
.L_x_11762:
[----:B------:R-:W-:Y:S05]  /*34a0*/  BSYNC.RECONVERGENT B0 ;  /* 0x0000000000007941 */ /* 0x000fea0003800200 */
.L_x_11761:
        /* <DEDUP_REMOVED lines=27> */
.L_x_11775:
[----:B------:R-:W-:Y:S01]  /*3660*/  FSETP.GEU.FTZ.AND P0, PT, R15, -R9, PT ;  /* 0x800000090f00720b */ /* 0x000fe20003f1e000 */
[----:B------:R-:W-:-:S12]  /*3670*/  FADD.FTZ R17, R17, -1 ;  /* 0xbf80000011117421 */ /* 0x000fd80000010000 */
[----:B------:R-:W-:-:S07]  /*3680*/  @!P0 FADD.FTZ R17, R17, -1 ;  /* 0xbf80000011118421 */ /* 0x000fce0000010000 */
.L_x_11774:
[----:B------:R-:W-:Y:S05]  /*3690*/  BSYNC.RECONVERGENT B1 ;  /* 0x0000000000017941 */ /* 0x000fea0003800200 */
.L_x_11773:
[----:B------:R-:W-:Y:S01]  /*36a0*/  FFMA.FTZ R20, -R9, R17, R14 ;  /* 0x0000001109147223 */ /* 0x000fe2000001010e */
[----:B------:R-:W-:Y:S06]  /*36b0*/  BRA `(.L_x_11771) ;  /* 0x0000000000787947 */ /* 0x000fec0003800000 */
.L_x_11772:
        /* <DEDUP_REMOVED lines=14> */
.L_x_11778:
        /* <DEDUP_REMOVED lines=13> */
.L_x_11777:
[----:B------:R-:W-:Y:S05]  /*3870*/  BSYNC.RECONVERGENT B1 ;  /* 0x0000000000017941 */ /* 0x000fea0003800200 */
.L_x_11776:
[----:B------:R-:W-:-:S04]  /*3880*/  FMUL.FTZ R9, R15, 1.1920928955078125e-07 ;  /* 0x340000000f097820 */ /* 0x000fc80000410000 */
[----:B------:R-:W-:-:S07]  /*3890*/  FMUL.FTZ R20, R20, R9 ;  /* 0x0000000914147220 */ /* 0x000fce0000410000 */
.L_x_11771:
[----:B------:R-:W-:Y:S05]  /*38a0*/  BSYNC.RECONVERGENT B0 ;  /* 0x0000000000007941 */ /* 0x000fea0003800200 */
.L_x_11770:
        /* <DEDUP_REMOVED lines=27> */
.L_x_11784:
[----:B------:R-:W-:Y:S01]  /*3a60*/  FSETP.GEU.FTZ.AND P0, PT, R10, -R9, PT ;  /* 0x800000090a00720b */ /* 0x000fe20003f1e000 */
[----:B------:R-:W-:-:S12]  /*3a70*/  FADD.FTZ R17, R17, -1 ;  /* 0xbf80000011117421 */ /* 0x000fd80000010000 */
[----:B------:R-:W-:-:S07]  /*3a80*/  @!P0 FADD.FTZ R17, R17, -1 ;  /* 0xbf80000011118421 */ /* 0x000fce0000010000 */
.L_x_11783:
[----:B------:R-:W-:Y:S05]  /*3a90*/  BSYNC.RECONVERGENT B1 ;  /* 0x0000000000017941 */ /* 0x000fea0003800200 */
.L_x_11782:
[----:B------:R-:W-:Y:S01]  /*3aa0*/  FFMA.FTZ R22, -R9, R17, R14 ;  /* 0x0000001109167223 */ /* 0x000fe2000001010e */
[----:B------:R-:W-:Y:S06]  /*3ab0*/  BRA `(.L_x_11780) ;  /* 0x0000000000787947 */ /* 0x000fec0003800000 */
.L_x_11781:
        /* <DEDUP_REMOVED lines=14> */
.L_x_11787:
        /* <DEDUP_REMOVED lines=13> */
.L_x_11786:
[----:B------:R-:W-:Y:S05]  /*3c70*/  BSYNC.RECONVERGENT B1 ;  /* 0x0000000000017941 */ /* 0x000fea0003800200 */
.L_x_11785:
[----:B------:R-:W-:-:S04]  /*3c80*/  FMUL.FTZ R9, R11, 1.1920928955078125e-07 ;  /* 0x340000000b097820 */ /* 0x000fc80000410000 */
[----:B------:R-:W-:-:S07]  /*3c90*/  FMUL.FTZ R22, R22, R9 ;  /* 0x0000000916167220 */ /* 0x000fce0000410000 */
.L_x_11780:
[----:B------:R-:W-:Y:S05]  /*3ca0*/  BSYNC.RECONVERGENT B0 ;  /* 0x0000000000007941 */ /* 0x000fea0003800200 */
.L_x_11779:
        /* <DEDUP_REMOVED lines=27> */
.L_x_11793:
[----:B------:R-:W-:Y:S01]  /*3e60*/  FSETP.GEU.FTZ.AND P0, PT, R11, -R9, PT ;  /* 0x800000090b00720b */ /* 0x000fe20003f1e000 */
[----:B------:R-:W-:-:S12]  /*3e70*/  FADD.FTZ R15, R15, -1 ;  /* 0xbf8000000f0f7421 */ /* 0x000fd80000010000 */
[----:B------:R-:W-:-:S07]  /*3e80*/  @!P0 FADD.FTZ R15, R15, -1 ;  /* 0xbf8000000f0f8421 */ /* 0x000fce0000010000 */
.L_x_11792:
[----:B------:R-:W-:Y:S05]  /*3e90*/  BSYNC.RECONVERGENT B1 ;  /* 0x0000000000017941 */ /* 0x000fea0003800200 */
.L_x_11791:
[----:B------:R-:W-:Y:S01]  /*3ea0*/  FFMA.FTZ R24, -R9, R15, R14 ;  /* 0x0000000f09187223 */ /* 0x000fe2000001010e */
[----:B------:R-:W-:Y:S06]  /*3eb0*/  BRA `(.L_x_11789) ;  /* 0x0000000000787947 */ /* 0x000fec0003800000 */
.L_x_11790:
        /* <DEDUP_REMOVED lines=14> */
.L_x_11796:
        /* <DEDUP_REMOVED lines=13> */
.L_x_11795:
[----:B------:R-:W-:Y:S05]  /*4070*/  BSYNC.RECONVERGENT B1 ;  /* 0x0000000000017941 */ /* 0x000fea0003800200 */
.L_x_11794:
[----:B------:R-:W-:-:S04]  /*4080*/  FMUL.FTZ R9, R11, 1.1920928955078125e-07 ;  /* 0x340000000b097820 */ /* 0x000fc80000410000 */
[----:B------:R-:W-:-:S07]  /*4090*/  FMUL.FTZ R24, R24, R9 ;  /* 0x0000000918187220 */ /* 0x000fce0000410000 */
.L_x_11789:
[----:B------:R-:W-:Y:S05]  /*40a0*/  BSYNC.RECONVERGENT B0 ;  /* 0x0000000000007941 */ /* 0x000fea0003800200 */
.L_x_11788:
        /* <DEDUP_REMOVED lines=27> */
.L_x_11802:
[----:B------:R-:W-:Y:S01]  /*4260*/  FSETP.GEU.FTZ.AND P0, PT, R8, -R9, PT ;  /* 0x800000090800720b */ /* 0x000fe20003f1e000 */
[----:B------:R-:W-:-:S12]  /*4270*/  FADD.FTZ R15, R15, -1 ;  /* 0xbf8000000f0f7421 */ /* 0x000fd80000010000 */
[----:B------:R-:W-:-:S07]  /*4280*/  @!P0 FADD.FTZ R15, R15, -1 ;  /* 0xbf8000000f0f8421 */ /* 0x000fce0000010000 */
.L_x_11801:
[----:B------:R-:W-:Y:S05]  /*4290*/  BSYNC.RECONVERGENT B1 ;  /* 0x0000000000017941 */ /* 0x000fea0003800200 */
.L_x_11800:
[----:B------:R-:W-:Y:S01]  /*42a0*/  FFMA.FTZ R26, -R9, R15, R14 ;  /* 0x0000000f091a7223 */ /* 0x000fe2000001010e */
[----:B------:R-:W-:Y:S06]  /*42b0*/  BRA `(.L_x_11798) ;  /* 0x0000000000787947 */ /* 0x000fec0003800000 */
.L_x_11799:
        /* <DEDUP_REMOVED lines=14> */
.L_x_11805:
        /* <DEDUP_REMOVED lines=13> */
.L_x_11804:
[----:B------:R-:W-:Y:S05]  /*4470*/  BSYNC.RECONVERGENT B1 ;  /* 0x0000000000017941 */ /* 0x000fea0003800200 */
.L_x_11803:
[----:B------:R-:W-:-:S04]  /*4480*/  FMUL.FTZ R5, R10, 1.1920928955078125e-07 ;  /* 0x340000000a057820 */ /* 0x000fc80000410000 */
[----:B------:R-:W-:-:S07]  /*4490*/  FMUL.FTZ R26, R26, R5 ;  /* 0x000000051a1a7220 */ /* 0x000fce0000410000 */
.L_x_11798:
[----:B------:R-:W-:Y:S05]  /*44a0*/  BSYNC.RECONVERGENT B0 ;  /* 0x0000000000007941 */ /* 0x000fea0003800200 */
.L_x_11797:
        /* <DEDUP_REMOVED lines=27> */
.L_x_11811:
[----:B------:R-:W-:Y:S01]  /*4660*/  FSETP.GEU.FTZ.AND P0, PT, R9, -R5, PT ;  /* 0x800000050900720b */ /* 0x000fe20003f1e000 */
[----:B------:R-:W-:-:S12]  /*4670*/  FADD.FTZ R11, R11, -1 ;  /* 0xbf8000000b0b7421 */ /* 0x000fd80000010000 */
[----:B------:R-:W-:-:S07]  /*4680*/  @!P0 FADD.FTZ R11, R11, -1 ;  /* 0xbf8000000b0b8421 */ /* 0x000fce0000010000 */
.L_x_11810:
[----:B------:R-:W-:Y:S05]  /*4690*/  BSYNC.RECONVERGENT B1 ;  /* 0x0000000000017941 */ /* 0x000fea0003800200 */
.L_x_11809:
[----:B------:R-:W-:Y:S01]  /*46a0*/  FFMA.FTZ R28, -R5, R11, R14 ;  /* 0x0000000b051c7223 */ /* 0x000fe2000001010e */
[----:B------:R-:W-:Y:S06]  /*46b0*/  BRA `(.L_x_11807) ;  /* 0x0000000000787947 */ /* 0x000fec0003800000 */
.L_x_11808:
        /* <DEDUP_REMOVED lines=14> */
.L_x_11814:
        /* <DEDUP_REMOVED lines=13> */
.L_x_11813:
[----:B------:R-:W-:Y:S05]  /*4870*/  BSYNC.RECONVERGENT B1 ;  /* 0x0000000000017941 */ /* 0x000fea0003800200 */
.L_x_11812:
[----:B------:R-:W-:-:S04]  /*4880*/  FMUL.FTZ R5, R8, 1.1920928955078125e-07 ;  /* 0x3400000008057820 */ /* 0x000fc80000410000 */
[----:B------:R-:W-:-:S07]  /*4890*/  FMUL.FTZ R28, R28, R5 ;  /* 0x000000051c1c7220 */ /* 0x000fce0000410000 */
.L_x_11807:
[----:B------:R-:W-:Y:S05]  /*48a0*/  BSYNC.RECONVERGENT B0 ;  /* 0x0000000000007941 */ /* 0x000fea0003800200 */
.L_x_11806:
        /* <DEDUP_REMOVED lines=26> */
.L_x_11820:
[----:B------:R-:W-:Y:S01]  /*4a50*/  FSETP.GEU.FTZ.AND P0, PT, R4, -R5, PT ;  /* 0x800000050400720b */ /* 0x000fe20003f1e000 */
[----:B------:R-:W-:-:S12]  /*4a60*/  FADD.FTZ R11, R11, -1 ;  /* 0xbf8000000b0b7421 */ /* 0x000fd80000010000 */
[----:B------:R-:W-:-:S07]  /*4a70*/  @!P0 FADD.FTZ R11, R11, -1 ;  /* 0xbf8000000b0b8421 */ /* 0x000fce0000010000 */
.L_x_11819:
[----:B------:R-:W-:Y:S05]  /*4a80*/  BSYNC.RECONVERGENT B1 ;  /* 0x0000000000017941 */ /* 0x000fea0003800200 */
.L_x_11818:
[----:B------:R-:W-:Y:S01]  /*4a90*/  FFMA.FTZ R14, -R5, R11, R14 ;  /* 0x0000000b050e7223 */ /* 0x000fe2000001010e */
[----:B------:R-:W-:Y:S06]  /*4aa0*/  BRA `(.L_x_11816) ;  /* 0x0000000000707947 */ /* 0x000fec0003800000 */
.L_x_11817:
        /* <DEDUP_REMOVED lines=11> */
[----:B0-----:R0:W1:Y:S03]  /*4b60*/  MUFU.RCP R4, R5 ;  /* 0x0000000500047308 */ /* 0x0010660000001000 */
.L_x_11823:
        /* <DEDUP_REMOVED lines=13> */
.L_x_11822:
[----:B------:R-:W-:Y:S05]  /*4c40*/  BSYNC.RECONVERGENT B1 ;  /* 0x0000000000017941 */ /* 0x000fea0003800200 */
.L_x_11821:
[----:B------:R-:W-:-:S04]  /*4c50*/  FMUL.FTZ R13, R13, 1.1920928955078125e-07 ;  /* 0x340000000d0d7820 */ /* 0x000fc80000410000 */
[----:B------:R-:W-:-:S07]  /*4c60*/  FMUL.FTZ R14, R14, R13 ;  /* 0x0000000d0e0e7220 */ /* 0x000fce0000410000 */
.L_x_11816:
[----:B------:R-:W-:Y:S05]  /*4c70*/  BSYNC.RECONVERGENT B0 ;  /* 0x0000000000007941 */ /* 0x000fea0003800200 */
.L_x_11815:
[----:B0-----:R-:W0:Y:S01]  /*4c80*/  LDC.64 R4, c[0x0][0x390] ;  /* 0x0000e400ff047b82 */ /* 0x001e220000000a00 */
[----:B------:R-:W-:Y:S02]  /*4c90*/  FSETP.NAN.FTZ.AND P1, PT, |R16|, |R16|, PT ;  /* 0x400000101000720b */ /* 0x000fe40003f38200 */
[C---:B------:R-:W-:Y:S02]  /*4ca0*/  FSETP.NAN.FTZ.AND P3, PT, |R20|.reuse, |R20|, PT ;  /* 0x400000141400720b */ /* 0x040fe40003f78200 */
[--C-:B------:R-:W-:Y:S02]  /*4cb0*/  LOP3.LUT R11, R20, 0x80000000, R3.reuse, 0xb8, !PT ;  /* 0x80000000140b7812 */ /* 0x100fe400078eb803 */
[----:B------:R-:W-:Y:S02]  /*4cc0*/  FSETP.NAN.FTZ.AND P0, PT, |R14|, |R14|, PT ;  /* 0x4000000e0e00720b */ /* 0x000fe40003f18200 */
[----:B------:R-:W-:Y:S02]  /*4cd0*/  FSETP.NAN.FTZ.AND P2, PT, |R18|, |R18|, PT ;  /* 0x400000121200720b */ /* 0x000fe40003f58200 */
[----:B------:R-:W-:-:S02]  /*4ce0*/  LOP3.LUT R7, R14, 0x80000000, R3, 0xb8, !PT ;  /* 0x800000000e077812 */ /* 0x000fc400078eb803 */
[--C-:B------:R-:W-:Y:S02]  /*4cf0*/  LOP3.LUT R9, R18, 0x80000000, R3.reuse, 0xb8, !PT ;  /* 0x8000000012097812 */ /* 0x100fe400078eb803 */
[----:B------:R-:W-:Y:S02]  /*4d00*/  FSEL R10, R20, R11, P3 ;  /* 0x0000000b140a7208 */ /* 0x000fe40001800000 */
[----:B------:R-:W-:Y:S02]  /*4d10*/  FSEL R7, R14, R7, P0 ;  /* 0x000000070e077208 */ /* 0x000fe40000000000 */
[----:B------:R-:W-:Y:S02]  /*4d20*/  FSEL R9, R18, R9, P2 ;  /* 0x0000000912097208 */ /* 0x000fe40001000000 */
[--C-:B------:R-:W-:Y:S02]  /*4d30*/  LOP3.LUT R11, R22, 0x80000000, R3.reuse, 0xb8, !PT ;  /* 0x80000000160b7812 */ /* 0x100fe400078eb803 */
[----:B------:R-:W-:Y:S01]  /*4d40*/  LOP3.LUT R15, R26, 0x80000000, R3, 0xb8, !PT ;  /* 0x800000001a0f7812 */ /* 0x000fe200078eb803 */
[----:B0-----:R-:W-:Y:S01]  /*4d50*/  IMAD.WIDE.U32 R4, R0, 0x4, R4 ;  /* 0x0000000400047825 */ /* 0x001fe200078e0004 */
[----:B------:R-:W-:-:S02]  /*4d60*/  FSETP.NAN.FTZ.AND P0, PT, |R22|, |R22|, PT ;  /* 0x400000161600720b */ /* 0x000fc40003f18200 */
[----:B------:R-:W-:Y:S02]  /*4d70*/  FSETP.NAN.FTZ.AND P2, PT, |R26|, |R26|, PT ;  /* 0x4000001a1a00720b */ /* 0x000fe40003f58200 */
[----:B------:R-:W-:Y:S01]  /*4d80*/  FSETP.NAN.FTZ.AND P3, PT, |R28|, |R28|, PT ;  /* 0x4000001c1c00720b */ /* 0x000fe20003f78200 */
[----:B------:R-:W-:Y:S01]  /*4d90*/  IMAD.WIDE.U32 R12, R12, 0x10, R4 ;  /* 0x000000100c0c7825 */ /* 0x000fe200078e0004 */
[----:B------:R-:W-:Y:S02]  /*4da0*/  LOP3.LUT R5, R16, 0x80000000, R3, 0xb8, !PT ;  /* 0x8000000010057812 */ /* 0x000fe400078eb803 */
[----:B------:R-:W-:Y:S02]  /*4db0*/  FSEL R11, R22, R11, P0 ;  /* 0x0000000b160b7208 */ /* 0x000fe40000000000 */
[----:B------:R-:W-:Y:S02]  /*4dc0*/  FSEL R8, R16, R5, P1 ;  /* 0x0000000510087208 */ /* 0x000fe40000800000 */
[----:B------:R-:W-:-:S02]  /*4dd0*/  FSETP.NAN.FTZ.AND P1, PT, |R24|, |R24|, PT ;  /* 0x400000181800720b */ /* 0x000fc40003f38200 */
[--C-:B------:R-:W-:Y:S01]  /*4de0*/  LOP3.LUT R5, R24, 0x80000000, R3.reuse, 0xb8, !PT ;  /* 0x8000000018057812 */ /* 0x100fe200078eb803 */
[----:B------:R-:W-:Y:S01]  /*4df0*/  STG.E.128 desc[UR4][R12.64], R8 ;  /* 0x000000080c007986 */ /* 0x000fe2000c101d04 */
[----:B------:R-:W-:Y:S02]  /*4e00*/  LOP3.LUT R3, R28, 0x80000000, R3, 0xb8, !PT ;  /* 0x800000001c037812 */ /* 0x000fe400078eb803 */
[----:B------:R-:W-:Y:S02]  /*4e10*/  FSEL R4, R24, R5, P1 ;  /* 0x0000000518047208 */ /* 0x000fe40000800000 */
[----:B------:R-:W-:Y:S02]  /*4e20*/  FSEL R5, R26, R15, P2 ;  /* 0x0000000f1a057208 */ /* 0x000fe40001000000 */
[----:B------:R-:W-:-:S05]  /*4e30*/  FSEL R6, R28, R3, P3 ;  /* 0x000000031c067208 */ /* 0x000fca0001800000 */
[----:B------:R-:W-:Y:S01]  /*4e40*/  STG.E.128 desc[UR4][R12.64+0x800], R4 ;  /* 0x000800040c007986 */ /* 0x000fe2000c101d04 */
[----:B------:R-:W-:Y:S05]  /*4e50*/  EXIT ;  /* 0x000000000000794d */ /* 0x000fea0003800000 */
.L_x_11824:
        /* <DEDUP_REMOVED lines=10> */
.L_x_54839:


//--------------------- .text._ZN2at6native29vectorized_elementwise_kernelILi8ENS0_13AUnaryFunctorIfffZZZNS0_16fmod_kernel_cudaERNS_18TensorIteratorBaseEENKUlvE0_clEvENKUlvE0_clEvEUlffE_EESt5arrayIPcLm2EEEEviT0_T1_ --------------------------
	.section	.text._ZN2at6native29vectorized_elementwise_kernelILi8ENS0_13AUnaryFunctorIfffZZZNS0_16fmod_kernel_cudaERNS_18TensorIteratorBaseEENKUlvE0_clEvENKUlvE0_clEvEUlffE_EESt5arrayIPcLm2EEEEviT0_T1_,"ax",@progbits
	.align	128
        .global         _ZN2at6native29vectorized_elementwise_kernelILi8ENS0_13AUnaryFunctorIfffZZZNS0_16fmod_kernel_cudaERNS_18TensorIteratorBaseEENKUlvE0_clEvENKUlvE0_clEvEUlffE_EESt5arrayIPcLm2EEEEviT0_T1_
        .type           _ZN2at6native29vectorized_elementwise_kernelILi8ENS0_13AUnaryFunctorIfffZZZNS0_16fmod_kernel_cudaERNS_18TensorIteratorBaseEENKUlvE0_clEvENKUlvE0_clEvEUlffE_EESt5arrayIPcLm2EEEEviT0_T1_,@function
        .size           _ZN2at6native29vectorized_elementwise_kernelILi8ENS0_13AUnaryFunctorIfffZZZNS0_16fmod_kernel_cudaERNS_18TensorIteratorBaseEENKUlvE0_clEvENKUlvE0_clEvEUlffE_EESt5arrayIPcLm2EEEEviT0_T1_,(.L_x_54840 - _ZN2at6native29vectorized_elementwise_kernelILi8ENS0_13AUnaryFunctorIfffZZZNS0_16fmod_kernel_cudaERNS_18TensorIteratorBaseEENKUlvE0_clEvENKUlvE0_clEvEUlffE_EESt5arrayIPcLm2EEEEviT0_T1_)
        .other          _ZN2at6native29vectorized_elementwise_kernelILi8ENS0_13AUnaryFunctorIfffZZZNS0_16fmod_kernel_cudaERNS_18TensorIteratorBaseEENKUlvE0_clEvENKUlvE0_clEvEUlffE_EESt5arrayIPcLm2EEEEviT0_T1_,@"STO_CUDA_ENTRY STV_DEFAULT"
_ZN2at6native29vectorized_elementwise_kernelILi8ENS0_13AUnaryFunctorIfffZZZNS0_16fmod_kernel_cudaERNS_18TensorIteratorBaseEENKUlvE0_clEvENKUlvE0_clEvEUlffE_EESt5arrayIPcLm2EEEEviT0_T1_:
.text._ZN2at6native29vectorized_elementwise_kernelILi8ENS0_13AUnaryFunctorIfffZZZNS0_16fmod_kernel_cudaERNS_18TensorIteratorBaseEENKUlvE0_clEvENKUlvE0_clEvEUlffE_EESt5arrayIPcLm2EEEEviT0_T1_:
        /* <DEDUP_REMOVED lines=100> */
.L_x_11832:
[----:B------:R-:W-:Y:S05]  /*0640*/  BSYNC.RECONVERGENT B2 ;  /* 0x0000000000027941 */ /* 0x000fea0003800200 */
.L_x_11831:
[----:B------:R-:W-:Y:S01]  /*0650*/  FFMA.FTZ R4, -R7, R3, R10 ;  /* 0x0000000307047223 */ /* 0x000fe2000001010a */
[----:B------:R-:W-:Y:S06]  /*0660*/  BRA `(.L_x_11829) ;  /* 0x0000000000787947 */ /* 0x000fec0003800000 */
.L_x_11830:
        /* <DEDUP_REMOVED lines=14> */
.L_x_11835:
        /* <DEDUP_REMOVED lines=13> */
.L_x_11834:
[----:B------:R-:W-:Y:S05]  /*0820*/  BSYNC.RECONVERGENT B2 ;  /* 0x0000000000027941 */ /* 0x000fea0003800200 */
.L_x_11833:
[----:B0-----:R-:W-:-:S04]  /*0830*/  FMUL.FTZ R4, R7, 1.1920928955078125e-07 ;  /* 0x3400000007047820 */ /* 0x001fc80000410000 */
[----:B------:R-:W-:-:S07]  /*0840*/  FMUL.FTZ R4, R3, R4 ;  /* 0x0000000403047220 */ /* 0x000fce0000410000 */
.L_x_11829:
[----:B------:R-:W-:Y:S05]  /*0850*/  BSYNC.RECONVERGENT B0 ;  /* 0x0000000000007941 */ /* 0x000fea0003800200 */
.L_x_11828:
[C---:B------:R-:W-:Y:S02]  /*0860*/  FSETP.NAN.FTZ.AND P0, PT, |R4|.reuse, |R4|, PT ;  /* 0x400000040400720b */ /* 0x040fe40003f18200 */
[----:B------:R-:W-:-:S04]  /*0870*/  LOP3.LUT R3, R4, 0x80000000, R15, 0xb8, !PT ;  /* 0x8000000004037812 */ /* 0x000fc800078eb80f */
[----:B------:R-:W-:-:S07]  /*0880*/  FSEL R3, R4, R3, P0 ;  /* 0x0000000304037208 */ /* 0x000fce0000000000 */
.L_x_11827:
[----:B------:R-:W-:Y:S05]  /*0890*/  BSYNC.RECONVERGENT B1 ;  /* 0x0000000000017941 */ /* 0x000fea0003800200 */
.L_x_11826:
        /* <DEDUP_REMOVED lines=31> */
.L_x_11843:
[----:B------:R-:W-:Y:S01]  /*0a90*/  FSETP.GEU.FTZ.AND P0, PT, R7, -R11, PT ;  /* 0x8000000b0700720b */ /* 0x000fe20003f1e000 */
[----:B------:R-:W-:-:S12]  /*0aa0*/  FADD.FTZ R9, R9, -1 ;  /* 0xbf80000009097421 */ /* 0x000fd80000010000 */
[----:B------:R-:W-:-:S07]  /*0ab0*/  @!P0 FADD.FTZ R9, R9, -1 ;  /* 0xbf80000009098421 */ /* 0x000fce0000010000 */
.L_x_11842:
[----:B------:R-:W-:Y:S05]  /*0ac0*/  BSYNC.RECONVERGENT B2 ;  /* 0x0000000000027941 */ /* 0x000fea0003800200 */
.L_x_11841:
[----:B------:R-:W-:Y:S01]  /*0ad0*/  FFMA.FTZ R4, -R11, R9, R10 ;  /* 0x000000090b047223 */ /* 0x000fe2000001010a */
[----:B------:R-:W-:Y:S06]  /*0ae0*/  BRA `(.L_x_11839) ;  /* 0x00000000007c7947 */ /* 0x000fec0003800000 */
.L_x_11840:
        /* <DEDUP_REMOVED lines=14> */
.L_x_11846:
        /* <DEDUP_REMOVED lines=14> */
.L_x_11845:
[----:B------:R-:W-:Y:S05]  /*0cb0*/  BSYNC.RECONVERGENT B2 ;  /* 0x0000000000027941 */ /* 0x000fea0003800200 */
.L_x_11844:
[----:B------:R-:W-:-:S04]  /*0cc0*/  FMUL.FTZ R7, R9, 1.1920928955078125e-07 ;  /* 0x3400000009077820 */ /* 0x000fc80000410000 */
[----:B------:R-:W-:-:S07]  /*0cd0*/  FMUL.FTZ R4, R4, R7 ;  /* 0x0000000704047220 */ /* 0x000fce0000410000 */
.L_x_11839:
[----:B------:R-:W-:Y:S05]  /*0ce0*/  BSYNC.RECONVERGENT B0 ;  /* 0x0000000000007941 */ /* 0x000fea0003800200 */
.L_x_11838:
[C---:B------:R-:W-:Y:S02]  /*0cf0*/  FSETP.NAN.FTZ.AND P0, PT, |R4|.reuse, |R4|, PT ;  /* 0x400000040400720b */ /* 0x040fe40003f18200 */
[----:B------:R-:W-:-:S04]  /*0d00*/  LOP3.LUT R7, R4, 0x80000000, R15, 0xb8, !PT ;  /* 0x8000000004077812 */ /* 0x000fc800078eb80f */
[----:B------:R-:W-:-:S07]  /*0d10*/  FSEL R4, R4, R7, P0 ;  /* 0x0000000704047208 */ /* 0x000fce0000000000 */
.L_x_11837:
[----:B------:R-:W-:Y:S05]  /*0d20*/  BSYNC.RECONVERGENT B1 ;  /* 0x0000000000017941 */ /* 0x000fea0003800200 */
.L_x_11836:
        /* <DEDUP_REMOVED lines=31> */
.L_x_11854:
[----:B------:R-:W-:Y:S01]  /*0f20*/  FSETP.GEU.FTZ.AND P0, PT, R8, -R11, PT ;  /* 0x8000000b0800720b */ /* 0x000fe20003f1e000 */
[----:B------:R-:W-:-:S12]  /*0f30*/  FADD.FTZ R9, R9, -1 ;  /* 0xbf80000009097421 */ /* 0x000fd80000010000 */
[----:B------:R-:W-:-:S07]  /*0f40*/  @!P0 FADD.FTZ R9, R9, -1 ;  /* 0xbf80000009098421 */ /* 0x000fce0000010000 */
.L_x_11853:
[----:B------:R-:W-:Y:S05]  /*0f50*/  BSYNC.RECONVERGENT B2 ;  /* 0x0000000000027941 */ /* 0x000fea0003800200 */
.L_x_11852:
[----:B------:R-:W-:Y:S01]  /*0f60*/  FFMA.FTZ R6, -R11, R9, R10 ;  /* 0x000000090b067223 */ /* 0x000fe2000001010a */
[----:B------:R-:W-:Y:S06]  /*0f70*/  BRA `(.L_x_11850) ;  /* 0x0000000000787947 */ /* 0x000fec0003800000 */
.L_x_11851:
        /* <DEDUP_REMOVED lines=14> */
.L_x_11857:
        /* <DEDUP_REMOVED lines=13> */
.L_x_11856:
[----:B------:R-:W-:Y:S05]  /*1130*/  BSYNC.RECONVERGENT B2 ;  /* 0x0000000000027941 */ /* 0x000fea0003800200 */
.L_x_11855:
[----:B0-----:R-:W-:-:S04]  /*1140*/  FMUL.FTZ R7, R11, 1.1920928955078125e-07 ;  /* 0x340000000b077820 */ /* 0x001fc80000410000 */
[----:B------:R-:W-:-:S07]  /*1150*/  FMUL.FTZ R6, R6, R7 ;  /* 0x0000000706067220 */ /* 0x000fce0000410000 */
.L_x_11850:
[----:B------:R-:W-:Y:S05]  /*1160*/  BSYNC.RECONVERGENT B0 ;  /* 0x0000000000007941 */ /* 0x000fea0003800200 */
.L_x_11849:
[C---:B------:R-:W-:Y:S02]  /*1170*/  FSETP.NAN.FTZ.AND P0, PT, |R6|.reuse, |R6|, PT ;  /* 0x400000060600720b */ /* 0x040fe40003f18200 */
[----:B------:R-:W-:-:S04]  /*1180*/  LOP3.LUT R7, R6, 0x80000000, R15, 0xb8, !PT ;  /* 0x8000000006077812 */ /* 0x000fc800078eb80f */
[----:B------:R-:W-:-:S07]  /*1190*/  FSEL R6, R6, R7, P0 ;  /* 0x0000000706067208 */ /* 0x000fce0000000000 */
.L_x_11848:
[----:B------:R-:W-:Y:S05]  /*11a0*/  BSYNC.RECONVERGENT B1 ;  /* 0x0000000000017941 */ /* 0x000fea0003800200 */
.L_x_11847:
        /* <DEDUP_REMOVED lines=31> */
.L_x_11865:
[----:B------:R-:W-:Y:S01]  /*13a0*/  FSETP.GEU.FTZ.AND P0, PT, R18, -R11, PT ;  /* 0x8000000b1200720b */ /* 0x000fe20003f1e000 */
[----:B------:R-:W-:-:S12]  /*13b0*/  FADD.FTZ R7, R7, -1 ;  /* 0xbf80000007077421 */ /* 0x000fd80000010000 */
[----:B------:R-:W-:-:S07]  /*13c0*/  @!P0 FADD.FTZ R7, R7, -1 ;  /* 0xbf80000007078421 */ /* 0x000fce0000010000 */
.L_x_11864:
[----:B------:R-:W-:Y:S05]  /*13d0*/  BSYNC.RECONVERGENT B2 ;  /* 0x0000000000027941 */ /* 0x000fea0003800200 */
.L_x_11863:
[----:B------:R-:W-:Y:S01]  /*13e0*/  FFMA.FTZ R8, -R11, R7, R10 ;  /* 0x000000070b087223 */ /* 0x000fe2000001010a */
[----:B------:R-:W-:Y:S06]  /*13f0*/  BRA `(.L_x_11861) ;  /* 0x00000000007c7947 */ /* 0x000fec0003800000 */
.L_x_11862:
        /* <DEDUP_REMOVED lines=14> */
.L_x_11868:
        /* <DEDUP_REMOVED lines=14> */
.L_x_11867:
[----:B------:R-:W-:Y:S05]  /*15c0*/  BSYNC.RECONVERGENT B2 ;  /* 0x0000000000027941 */ /* 0x000fea0003800200 */
.L_x_11866:
[----:B-1----:R-:W-:-:S04]  /*15d0*/  FMUL.FTZ R8, R18, 1.1920928955078125e-07 ;  /* 0x3400000012087820 */ /* 0x002fc80000410000 */
[----:B------:R-:W-:-:S07]  /*15e0*/  FMUL.FTZ R8, R7, R8 ;  /* 0x0000000807087220 */ /* 0x000fce0000410000 */
.L_x_11861:
[----:B------:R-:W-:Y:S05]  /*15f0*/  BSYNC.RECONVERGENT B0 ;  /* 0x0000000000007941 */ /* 0x000fea0003800200 */
.L_x_11860:
[C---:B------:R-:W-:Y:S02]  /*1600*/  FSETP.NAN.FTZ.AND P0, PT, |R8|.reuse, |R8|, PT ;  /* 0x400000080800720b */ /* 0x040fe40003f18200 */
[----:B------:R-:W-:-:S04]  /*1610*/  LOP3.LUT R7, R8, 0x80000000, R15, 0xb8, !PT ;  /* 0x8000000008077812 */ /* 0x000fc800078eb80f */
[----:B------:R-:W-:-:S07]  /*1620*/  FSEL R7, R8, R7, P0 ;  /* 0x0000000708077208 */ /* 0x000fce0000000000 */
.L_x_11859:
[----:B------:R-:W-:Y:S05]  /*1630*/  BSYNC.RECONVERGENT B1 ;  /* 0x0000000000017941 */ /* 0x000fea0003800200 */
.L_x_11858:
        /* <DEDUP_REMOVED lines=31> */
.L_x_11876:
[----:B------:R-:W-:Y:S01]  /*1830*/  FSETP.GEU.FTZ.AND P0, PT, R9, -R21, PT ;  /* 0x800000150900720b */ /* 0x000fe20003f1e000 */
[----:B------:R-:W-:-:S12]  /*1840*/  FADD.FTZ R11, R11, -1 ;  /* 0xbf8000000b0b7421 */ /* 0x000fd80000010000 */
[----:B------:R-:W-:-:S07]  /*1850*/  @!P0 FADD.FTZ R11, R11, -1 ;  /* 0xbf8000000b0b8421 */ /* 0x000fce0000010000 */
.L_x_11875:
[----:B------:R-:W-:Y:S05]  /*1860*/  BSYNC.RECONVERGENT B2 ;  /* 0x0000000000027941 */ /* 0x000fea0003800200 */
.L_x_11874:
[----:B------:R-:W-:Y:S01]  /*1870*/  FFMA.FTZ R8, -R21, R11, R10 ;  /* 0x0000000b15087223 */ /* 0x000fe2000001010a */
[----:B------:R-:W-:Y:S06]  /*1880*/  BRA `(.L_x_11872) ;  /* 0x0000000000787947 */ /* 0x000fec0003800000 */
.L_x_11873:
        /* <DEDUP_REMOVED lines=14> */
.L_x_11879:
        /* <DEDUP_REMOVED lines=13> */
.L_x_11878:
[----:B------:R-:W-:Y:S05]  /*1a40*/  BSYNC.RECONVERGENT B2 ;  /* 0x0000000000027941 */ /* 0x000fea0003800200 */
.L_x_11877:
[----:B-1----:R-:W-:-:S04]  /*1a50*/  FMUL.FTZ R9, R20, 1.1920928955078125e-07 ;  /* 0x3400000014097820 */ /* 0x002fc80000410000 */
[----:B------:R-:W-:-:S07]  /*1a60*/  FMUL.FTZ R8, R8, R9 ;  /* 0x0000000908087220 */ /* 0x000fce0000410000 */
.L_x_11872:
[----:B------:R-:W-:Y:S05]  /*1a70*/  BSYNC.RECONVERGENT B0 ;  /* 0x0000000000007941 */ /* 0x000fea0003800200 */
.L_x_11871:
[C---:B------:R-:W-:Y:S02]  /*1a80*/  FSETP.NAN.FTZ.AND P0, PT, |R8|.reuse, |R8|, PT ;  /* 0x400000080800720b */ /* 0x040fe40003f18200 */
[----:B------:R-:W-:-:S04]  /*1a90*/  LOP3.LUT R9, R8, 0x80000000, R15, 0xb8, !PT ;  /* 0x8000000008097812 */ /* 0x000fc800078eb80f */
[----:B------:R-:W-:-:S07]  /*1aa0*/  FSEL R8, R8, R9, P0 ;  /* 0x0000000908087208 */ /* 0x000fce0000000000 */
.L_x_11870:
[----:B------:R-:W-:Y:S05]  /*1ab0*/  BSYNC.RECONVERGENT B1 ;  /* 0x0000000000017941 */ /* 0x000fea0003800200 */
.L_x_11869:
        /* <DEDUP_REMOVED lines=31> */
.L_x_11887:
[----:B------:R-:W-:Y:S01]  /*1cb0*/  FSETP.GEU.FTZ.AND P0, PT, R18, -R21, PT ;  /* 0x800000151200720b */ /* 0x000fe20003f1e000 */
[----:B------:R-:W-:-:S12]  /*1cc0*/  FADD.FTZ R9, R9, -1 ;  /* 0xbf80000009097421 */ /* 0x000fd80000010000 */
[----:B------:R-:W-:-:S07]  /*1cd0*/  @!P0 FADD.FTZ R9, R9, -1 ;  /* 0xbf80000009098421 */ /* 0x000fce0000010000 */
.L_x_11886:
[----:B------:R-:W-:Y:S05]  /*1ce0*/  BSYNC.RECONVERGENT B2 ;  /* 0x0000000000027941 */ /* 0x000fea0003800200 */
.L_x_11885:
[----:B------:R-:W-:Y:S01]  /*1cf0*/  FFMA.FTZ R18, -R21, R9, R10 ;  /* 0x0000000915127223 */ /* 0x000fe2000001010a */
[----:B------:R-:W-:Y:S06]  /*1d00*/  BRA `(.L_x_11883) ;  /* 0x00000000007c7947 */ /* 0x000fec0003800000 */
.L_x_11884:
        /* <DEDUP_REMOVED lines=14> */
.L_x_11890:
        /* <DEDUP_REMOVED lines=14> */
.L_x_11889:
[----:B------:R-:W-:Y:S05]  /*1ed0*/  BSYNC.RECONVERGENT B2 ;  /* 0x0000000000027941 */ /* 0x000fea0003800200 */
.L_x_11888:
[----:B------:R-:W-:-:S04]  /*1ee0*/  FMUL.FTZ R18, R20, 1.1920928955078125e-07 ;  /* 0x3400000014127820 */ /* 0x000fc80000410000 */
[----:B------:R-:W-:-:S07]  /*1ef0*/  FMUL.FTZ R18, R9, R18 ;  /* 0x0000001209127220 */ /* 0x000fce0000410000 */
.L_x_11883:
[----:B------:R-:W-:Y:S05]  /*1f00*/  BSYNC.RECONVERGENT B0 ;  /* 0x0000000000007941 */ /* 0x000fea0003800200 */
.L_x_11882:
[C---:B------:R-:W-:Y:S02]  /*1f10*/  FSETP.NAN.FTZ.AND P0, PT, |R18|.reuse, |R18|, PT ;  /* 0x400000121200720b */ /* 0x040fe40003f18200 */
[----:B------:R-:W-:-:S04]  /*1f20*/  LOP3.LUT R9, R18, 0x80000000, R15, 0xb8, !PT ;  /* 0x8000000012097812 */ /* 0x000fc800078eb80f */
[----:B------:R-:W-:-:S07]  /*1f30*/  FSEL R9, R18, R9, P0 ;  /* 0x0000000912097208 */ /* 0x000fce0000000000 */
.L_x_11881:
[----:B------:R-:W-:Y:S05]  /*1f40*/  BSYNC.RECONVERGENT B1 ;  /* 0x0000000000017941 */ /* 0x000fea0003800200 */
.L_x_11880:
        /* <DEDUP_REMOVED lines=31> */
.L_x_11898:
[----:B------:R-:W-:Y:S01]  /*2140*/  FSETP.GEU.FTZ.AND P0, PT, R20, -R21, PT ;  /* 0x800000151400720b */ /* 0x000fe20003f1e000 */
[----:B------:R-:W-:-:S12]  /*2150*/  FADD.FTZ R11, R11, -1 ;  /* 0xbf8000000b0b7421 */ /* 0x000fd80000010000 */
[----:B------:R-:W-:-:S07]  /*2160*/  @!P0 FADD.FTZ R11, R11, -1 ;  /* 0xbf8000000b0b8421 */ /* 0x000fce0000010000 */
.L_x_11897:
[----:B------:R-:W-:Y:S05]  /*2170*/  BSYNC.RECONVERGENT B2 ;  /* 0x0000000000027941 */ /* 0x000fea0003800200 */
.L_x_11896:
[----:B------:R-:W-:Y:S01]  /*2180*/  FFMA.FTZ R18, -R21, R11, R10 ;  /* 0x0000000b15127223 */ /* 0x000fe2000001010a */
[----:B------:R-:W-:Y:S06]  /*2190*/  BRA `(.L_x_11894) ;  /* 0x00000000007c7947 */ /* 0x000fec0003800000 */
.L_x_11895:
        /* <DEDUP_REMOVED lines=14> */
.L_x_11901:
        /* <DEDUP_REMOVED lines=14> */
.L_x_11900:
[----:B------:R-:W-:Y:S05]  /*2360*/  BSYNC.RECONVERGENT B2 ;  /* 0x0000000000027941 */ /* 0x000fea0003800200 */
.L_x_11899:
[----:B------:R-:W-:-:S04]  /*2370*/  FMUL.FTZ R18, R20, 1.1920928955078125e-07 ;  /* 0x3400000014127820 */ /* 0x000fc80000410000 */
[----:B------:R-:W-:-:S07]  /*2380*/  FMUL.FTZ R18, R11, R18 ;  /* 0x000000120b127220 */ /* 0x000fce0000410000 */
.L_x_11894:
[----:B------:R-:W-:Y:S05]  /*2390*/  BSYNC.RECONVERGENT B0 ;  /* 0x0000000000007941 */ /* 0x000fea0003800200 */
.L_x_11893:
[C---:B------:R-:W-:Y:S02]  /*23a0*/  FSETP.NAN.FTZ.AND P0, PT, |R18|.reuse, |R18|, PT ;  /* 0x400000121200720b */ /* 0x040fe40003f18200 */
[----:B------:R-:W-:-:S04]  /*23b0*/  LOP3.LUT R11, R18, 0x80000000, R15, 0xb8, !PT ;  /* 0x80000000120b7812 */ /* 0x000fc800078eb80f */
[----:B------:R-:W-:-:S07]  /*23c0*/  FSEL R11, R18, R11, P0 ;  /* 0x0000000b120b7208 */ /* 0x000fce0000000000 */
.L_x_11892:
[----:B------:R-:W-:Y:S05]  /*23d0*/  BSYNC.RECONVERGENT B1 ;  /* 0x0000000000017941 */ /* 0x000fea0003800200 */
.L_x_11891:
        /* <DEDUP_REMOVED lines=30> */
.L_x_11909:
[----:B------:R-:W-:Y:S01]  /*25c0*/  FSETP.GEU.FTZ.AND P0, PT, R13, -R21, PT ;  /* 0x800000150d00720b */ /* 0x000fe20003f1e000 */
[----:B------:R-:W-:-:S12]  /*25d0*/  FADD.FTZ R19, R19, -1 ;  /* 0xbf80000013137421 */ /* 0x000fd80000010000 */
[----:B------:R-:W-:-:S07]  /*25e0*/  @!P0 FADD.FTZ R19, R19, -1 ;  /* 0xbf80000013138421 */ /* 0x000fce0000010000 */
.L_x_11908:
[----:B------:R-:W-:Y:S05]  /*25f0*/  BSYNC.RECONVERGENT B2 ;  /* 0x0000000000027941 */ /* 0x000fea0003800200 */
.L_x_11907:
[----:B------:R-:W-:Y:S01]  /*2600*/  FFMA.FTZ R10, -R21, R19, R10 ;  /* 0x00000013150a7223 */ /* 0x000fe2000001010a */
[----:B------:R-:W-:Y:S06]  /*2610*/  BRA `(.L_x_11905) ;  /* 0x0000000000707947 */ /* 0x000fec0003800000 */
.L_x_11906:
        /* <DEDUP_REMOVED lines=12> */
.L_x_11912:
        /* <DEDUP_REMOVED lines=13> */
.L_x_11911:
[----:B------:R-:W-:Y:S05]  /*27b0*/  BSYNC.RECONVERGENT B2 ;  /* 0x0000000000027941 */ /* 0x000fea0003800200 */
.L_x_11910:
[----:B------:R-:W-:-:S04]  /*27c0*/  FMUL.FTZ R13, R2, 1.1920928955078125e-07 ;  /* 0x34000000020d7820 */ /* 0x000fc80000410000 */
[----:B------:R-:W-:-:S07]  /*27d0*/  FMUL.FTZ R10, R10, R13 ;  /* 0x0000000d0a0a7220 */ /* 0x000fce0000410000 */
.L_x_11905:
[----:B------:R-:W-:Y:S05]  /*27e0*/  BSYNC.RECONVERGENT B0 ;  /* 0x0000000000007941 */ /* 0x000fea0003800200 */
.L_x_11904:
[C---:B------:R-:W-:Y:S02]  /*27f0*/  FSETP.NAN.FTZ.AND P0, PT, |R10|.reuse, |R10|, PT ;  /* 0x4000000a0a00720b */ /* 0x040fe40003f18200 */
[----:B------:R-:W-:-:S04]  /*2800*/  LOP3.LUT R15, R10, 0x80000000, R15, 0xb8, !PT ;  /* 0x800000000a0f7812 */ /* 0x000fc800078eb80f */
[----:B------:R-:W-:-:S07]  /*2810*/  FSEL R10, R10, R15, P0 ;  /* 0x0000000f0a0a7208 */ /* 0x000fce0000000000 */
.L_x_11903:
[----:B------:R-:W-:Y:S05]  /*2820*/  BSYNC.RECONVERGENT B1 ;  /* 0x0000000000017941 */ /* 0x000fea0003800200 */
.L_x_11902:
        /* <DEDUP_REMOVED lines=16> */
.L_x_11915:
[----:B------:R-:W-:-:S13]  /*2930*/  ISETP.GE.U32.AND P0, PT, R17, R16, PT ;  /* 0x000000101100720c */ /* 0x000fda0003f06070 */
[----:B------:R-:W-:Y:S05]  /*2940*/  @P0 BRA `(.L_x_11917) ;  /* 0x0000000000300947 */ /* 0x000fea0003800000 */
[----:B--2---:R-:W2:Y:S01]  /*2950*/  LDC.64 R2, c[0x0][0x390] ;  /* 0x0000e400ff027b82 */ /* 0x004ea20000000a00 */
[----:B------:R-:W-:Y:S01]  /*2960*/  IADD3 R5, PT, PT, R0, R17, RZ ;  /* 0x0000001100057210 */ /* 0x000fe20007ffe0ff */
[----:B------:R-:W-:-:S04]  /*2970*/  VIADD R17, R17, 0x80 ;  /* 0x0000008011117836 */ /* 0x000fc80000000000 */
[----:B--2---:R-:W-:-:S05]  /*2980*/  IMAD.WIDE.U32 R2, R5, 0x4, R2 ;  /* 0x0000000405027825 */ /* 0x004fca00078e0002 */
[----:B------:R3:W-:Y:S02]  /*2990*/  STG.E desc[UR4][R2.64], R6 ;  /* 0x0000000602007986 */ /* 0x0007e4000c101904 */
.L_x_11916:
[----:B------:R-:W-:-:S13]  /*29a0*/  ISETP.GE.U32.AND P0, PT, R17, R16, PT ;  /* 0x000000101100720c */ /* 0x000fda0003f06070 */
[----:B------:R-:W-:Y:S05]  /*29b0*/  @P0 BRA `(.L_x_11918) ;  /* 0x0000000000300947 */ /* 0x000fea0003800000 */
[----:B--23--:R-:W2:Y:S01]  /*29c0*/  LDC.64 R2, c[0x0][0x390] ;  /* 0x0000e400ff027b82 */ /* 0x00cea20000000a00 */
[----:B------:R-:W-:Y:S01]  /*29d0*/  IADD3 R5, PT, PT, R0, R17, RZ ;  /* 0x0000001100057210 */ /* 0x000fe20007ffe0ff */
[----:B------:R-:W-:-:S04]  /*29e0*/  VIADD R17, R17, 0x80 ;  /* 0x0000008011117836 */ /* 0x000fc80000000000 */
[----:B--2---:R-:W-:-:S05]  /*29f0*/  IMAD.WIDE.U32 R2, R5, 0x4, R2 ;  /* 0x0000000405027825 */ /* 0x004fca00078e0002 */
[----:B------:R3:W-:Y:S02]  /*2a00*/  STG.E desc[UR4][R2.64], R7 ;  /* 0x0000000702007986 */ /* 0x0007e4000c101904 */
.L_x_11917:
[----:B------:R-:W-:-:S13]  /*2a10*/  ISETP.GE.U32.AND P0, PT, R17, R16, PT ;  /* 0x000000101100720c */ /* 0x000fda0003f06070 */
[----:B------:R-:W-:Y:S05]  /*2a20*/  @P0 BRA `(.L_x_11919) ;  /* 0x0000000000340947 */ /* 0x000fea0003800000 */
[----:B--23--:R-:W2:Y:S01]  /*2a30*/  LDC.64 R2, c[0x0][0x390] ;  /* 0x0000e400ff027b82 */ /* 0x00cea20000000a00 */
[----:B------:R-:W-:Y:S01]  /*2a40*/  IADD3 R5, PT, PT, R0, R17, RZ ;  /* 0x0000001100057210 */ /* 0x000fe20007ffe0ff */
[----:B------:R-:W-:-:S04]  /*2a50*/  VIADD R17, R17, 0x80 ;  /* 0x0000008011117836 */ /* 0x000fc80000000000 */
[----:B--2---:R-:W-:-:S05]  /*2a60*/  IMAD.WIDE.U32 R2, R5, 0x4, R2 ;  /* 0x0000000405027825 */ /* 0x004fca00078e0002 */
[----:B------:R4:W-:Y:S02]  /*2a70*/  STG.E desc[UR4][R2.64], R8 ;  /* 0x0000000802007986 */ /* 0x0009e4000c101904 */
.L_x_11918:
        /* <DEDUP_REMOVED lines=8> */
.L_x_11919:
[----:B------:R-:W-:Y:S05]  /*2b00*/  BSYNC.RELIABLE B1 ;  /* 0x0000000000017941 */ /* 0x000fea0003800100 */
.L_x_11914:
[----:B------:R-:W-:-:S13]  /*2b10*/  ISETP.GE.U32.AND P0, PT, R17, R16, PT ;  /* 0x000000101100720c */ /* 0x000fda0003f06070 */
[----:B--234-:R-:W2:Y:S01]  /*2b20*/  @!P0 LDC.64 R2, c[0x0][0x390] ;  /* 0x0000e400ff028b82 */ /* 0x01cea20000000a00 */
[----:B------:R-:W-:Y:S01]  /*2b30*/  @!P0 IADD3 R5, PT, PT, R0, R17, RZ ;  /* 0x0000001100058210 */ /* 0x000fe20007ffe0ff */
[----:B------:R-:W-:-:S04]  /*2b40*/  @!P0 VIADD R17, R17, 0x80 ;  /* 0x0000008011118836 */ /* 0x000fc80000000000 */
[----:B--2---:R-:W-:-:S05]  /*2b50*/  @!P0 IMAD.WIDE.U32 R2, R5, 0x4, R2 ;  /* 0x0000000405028825 */ /* 0x004fca00078e0002 */
[----:B------:R2:W-:Y:S02]  /*2b60*/  @!P0 STG.E desc[UR4][R2.64], R11 ;  /* 0x0000000b02008986 */ /* 0x0005e4000c101904 */
.L_x_11920:
[----:B------:R-:W-:Y:S05]  /*2b70*/  BSYNC.RECONVERGENT B0 ;  /* 0x0000000000007941 */ /* 0x000fea0003800200 */
.L_x_11913:
        /* <DEDUP_REMOVED lines=8> */
.L_x_11825:
[----:B------:R-:W0:Y:S01]  /*2c00*/  S2R R12, SR_TID.X ;  /* 0x00000000000c7919 */ /* 0x000e220000002100 */
[----:B------:R-:W1:Y:S02]  /*2c10*/  LDC.64 R2, c[0x0][0x398] ;  /* 0x0000e600ff027b82 */ /* 0x000e640000000a00 */
[----:B-1----:R-:W-:-:S04]  /*2c20*/  IMAD.WIDE.U32 R2, R0, 0x4, R2 ;  /* 0x0000000400027825 */ /* 0x002fc800078e0002 */
[----:B0-----:R-:W-:Y:S02]  /*2c30*/  IMAD.WIDE.U32 R4, R12, 0x20, R2 ;  /* 0x000000200c047825 */ /* 0x001fe400078e0002 */
[----:B------:R-:W0:Y:S04]  /*2c40*/  LDC R3, c[0x0][0x388] ;  /* 0x0000e200ff037b82 */ /* 0x000e280000000800 */
[----:B------:R-:W2:Y:S01]  /*2c50*/  LDG.E.ENL2.256 R4, R8, desc[UR4][R4.64] ;  /* 0xfe0000040408797e */ /* 0x000ea20008121904 */
[----:B------:R-:W-:Y:S01]  /*2c60*/  BSSY.RECONVERGENT B0, `(.L_x_11921) ;  /* 0x0000043000007945 */ /* 0x000fe20003800200 */
[----:B0-----:R-:W-:-:S04]  /*2c70*/  FADD.FTZ R14, |R3|, -RZ ;  /* 0x800000ff030e7221 */ /* 0x001fc80000010200 */
[C---:B------:R-:W-:Y:S01]  /*2c80*/  VIADD R2, R14.reuse, 0xb800000 ;  /* 0x0b8000000e027836 */ /* 0x040fe20000000000 */
[----:B------:R-:W-:Y:S02]  /*2c90*/  LOP3.LUT R13, R14, 0x7fffff, RZ, 0xc0, !PT ;  /* 0x007fffff0e0d7812 */ /* 0x000fe400078ec0ff */
[----:B------:R-:W-:Y:S02]  /*2ca0*/  MOV R16, R14 ;  /* 0x0000000e00107202 */ /* 0x000fe40000000f00 */
[----:B------:R-:W-:Y:S02]  /*2cb0*/  LOP3.LUT R13, R13, 0x3f800000, RZ, 0xfc, !PT ;  /* 0x3f8000000d0d7812 */ /* 0x000fe400078efcff */
[----:B--2---:R-:W-:-:S13]  /*2cc0*/  FSETP.GEU.FTZ.AND P0, PT, |R3|, |R8|, PT ;  /* 0x400000080300720b */ /* 0x004fda0003f1e200 */
        /* <DEDUP_REMOVED lines=27> */
.L_x_11925:
[----:B------:R-:W-:Y:S05]  /*2e80*/  BSYNC.RECONVERGENT B1 ;  /* 0x0000000000017941 */ /* 0x000fea0003800200 */
.L_x_11924:
[----:B------:R-:W-:Y:S01]  /*2e90*/  FFMA.FTZ R16, -R15, R19, R14 ;  /* 0x000000130f107223 */ /* 0x000fe2000001010e */
[----:B------:R-:W-:Y:S06]  /*2ea0*/  BRA `(.L_x_11922) ;  /* 0x0000000000787947 */ /* 0x000fec0003800000 */
.L_x_11923:
        /* <DEDUP_REMOVED lines=14> */
.L_x_11928:
        /* <DEDUP_REMOVED lines=13> */
.L_x_11927:
[----:B------:R-:W-:Y:S05]  /*3060*/  BSYNC.RECONVERGENT B1 ;  /* 0x0000000000017941 */ /* 0x000fea0003800200 */
.L_x_11926:
[----:B------:R-:W-:-:S04]  /*3070*/  FMUL.FTZ R15, R17, 1.1920928955078125e-07 ;  /* 0x34000000110f7820 */ /* 0x000fc80000410000 */
[----:B------:R-:W-:-:S07]  /*3080*/  FMUL.FTZ R16, R16, R15 ;  /* 0x0000000f10107220 */ /* 0x000fce0000410000 */
.L_x_11922:
[----:B------:R-:W-:Y:S05]  /*3090*/  BSYNC.RECONVERGENT B0 ;  /* 0x0000000000007941 */ /* 0x000fea0003800200 */
.L_x_11921:
        /* <DEDUP_REMOVED lines=27> */
.L_x_11934:
[----:B------:R-:W-:Y:S01]  /*3250*/  FSETP.GEU.FTZ.AND P0, PT, R18, -R15, PT ;  /* 0x8000000f1200720b */ /* 0x000fe20003f1e000 */
[----:B------:R-:W-:-:S12]  /*3260*/  FADD.FTZ R19, R19, -1 ;  /* 0xbf80000013137421 */ /* 0x000fd80000010000 */
[----:B------:R-:W-:-:S07]  /*3270*/  @!P0 FADD.FTZ R19, R19, -1 ;  /* 0xbf80000013138421 */ /* 0x000fce0000010000 */
.L_x_11933:
[----:B------:R-:W-:Y:S05]  /*3280*/  BSYNC.RECONVERGENT B1 ;  /* 0x0000000000017941 */ /* 0x000fea0003800200 */
.L_x_11932:
[----:B------:R-:W-:Y:S01]  /*3290*/  FFMA.FTZ R18, -R15, R19, R14 ;  /* 0x000000130f127223 */ /* 0x000fe2000001010e */
[----:B------:R-:W-:Y:S06]  /*32a0*/  BRA `(.L_x_11930) ;  /* 0x0000000000787947 */ /* 0x000fec0003800000 */
.L_x_11931:
        /* <DEDUP_REMOVED lines=14> */
.L_x_11937:
        /* <DEDUP_REMOVED lines=13> */
.L_x_11936:
[----:B------:R-:W-:Y:S05]  /*3460*/  BSYNC.RECONVERGENT B1 ;  /* 0x0000000000017941 */ /* 0x000fea0003800200 */
.L_x_11935:
[----:B------:R-:W-:-:S04]  /*3470*/  FMUL.FTZ R9, R17, 1.1920928955078125e-07 ;  /* 0x3400000011097820 */ /* 0x000fc80000410000 */
[----:B------:R-:W-:-:S07]  /*3480*/  FMUL.FTZ R18, R18, R9 ;  /* 0x0000000912127220 */ /* 0x000fce0000410000 */
.L_x_11930:
[----:B------:R-:W-:Y:S05]  /*3490*/  BSYNC.RECONVERGENT B0 ;  /* 0x0000000000007941 */ /* 0x000fea0003800200 */
.L_x_11929:
        /* <DEDUP_REMOVED lines=27> */
.L_x_11943:
[----:B------:R-:W-:Y:S01]  /*3650*/  FSETP.GEU.FTZ.AND P0, PT, R15, -R9, PT ;  /* 0x800000090f00720b */ /* 0x000fe20003f1e000 */
[----:B------:R-:W-:-:S12]  /*3660*/  FADD.FTZ R17, R17, -1 ;  /* 0xbf80000011117421 */ /* 0x000fd80000010000 */
[----:B------:R-:W-:-:S07]  /*3670*/  @!P0 FADD.FTZ R17, R17, -1 ;  /* 0xbf80000011118421 */ /* 0x000fce0000010000 */
.L_x_11942:
[----:B------:R-:W-:Y:S05]  /*3680*/  BSYNC.RECONVERGENT B1 ;  /* 0x0000000000017941 */ /* 0x000fea0003800200 */
.L_x_11941:
[----:B------:R-:W-:Y:S01]  /*3690*/  FFMA.FTZ R20, -R9, R17, R14 ;  /* 0x0000001109147223 */ /* 0x000fe2000001010e */
[----:B------:R-:W-:Y:S06]  /*36a0*/  BRA `(.L_x_11939) ;  /* 0x0000000000787947 */ /* 0x000fec0003800000 */
.L_x_11940:
        /* <DEDUP_REMOVED lines=14> */
.L_x_11946:
        /* <DEDUP_REMOVED lines=13> */
.L_x_11945:
[----:B------:R-:W-:Y:S05]  /*3860*/  BSYNC.RECONVERGENT B1 ;  /* 0x0000000000017941 */ /* 0x000fea0003800200 */
.L_x_11944:
[----:B------:R-:W-:-:S04]  /*3870*/  FMUL.FTZ R9, R15, 1.1920928955078125e-07 ;  /* 0x340000000f097820 */ /* 0x000fc80000410000 */
[----:B------:R-:W-:-:S07]  /*3880*/  FMUL.FTZ R20, R20, R9 ;  /* 0x0000000914147220 */ /* 0x000fce0000410000 */
.L_x_11939:
[----:B------:R-:W-:Y:S05]  /*3890*/  BSYNC.RECONVERGENT B0 ;  /* 0x0000000000007941 */ /* 0x000fea0003800200 */
.L_x_11938:
        /* <DEDUP_REMOVED lines=27> */
.L_x_11952:
[----:B------:R-:W-:Y:S01]  /*3a50*/  FSETP.GEU.FTZ.AND P0, PT, R10, -R9, PT ;  /* 0x800000090a00720b */ /* 0x000fe20003f1e000 */
[----:B------:R-:W-:-:S12]  /*3a60*/  FADD.FTZ R17, R17, -1 ;  /* 0xbf80000011117421 */ /* 0x000fd80000010000 */
[----:B------:R-:W-:-:S07]  /*3a70*/  @!P0 FADD.FTZ R17, R17, -1 ;  /* 0xbf80000011118421 */ /* 0x000fce0000010000 */
.L_x_11951:
[----:B------:R-:W-:Y:S05]  /*3a80*/  BSYNC.RECONVERGENT B1 ;  /* 0x0000000000017941 */ /* 0x000fea0003800200 */
.L_x_11950:
[----:B------:R-:W-:Y:S01]  /*3a90*/  FFMA.FTZ R22, -R9, R17, R14 ;  /* 0x0000001109167223 */ /* 0x000fe2000001010e */
[----:B------:R-:W-:Y:S06]  /*3aa0*/  BRA `(.L_x_11948) ;  /* 0x0000000000787947 */ /* 0x000fec0003800000 */
.L_x_11949:
        /* <DEDUP_REMOVED lines=14> */
.L_x_11955:
        /* <DEDUP_REMOVED lines=13> */
.L_x_11954:
[----:B------:R-:W-:Y:S05]  /*3c60*/  BSYNC.RECONVERGENT B1 ;  /* 0x0000000000017941 */ /* 0x000fea0003800200 */
.L_x_11953:
[----:B------:R-:W-:-:S04]  /*3c70*/  FMUL.FTZ R9, R11, 1.1920928955078125e-07 ;  /* 0x340000000b097820 */ /* 0x000fc80000410000 */
[----:B------:R-:W-:-:S07]  /*3c80*/  FMUL.FTZ R22, R22, R9 ;  /* 0x0000000916167220 */ /* 0x000fce0000410000 */
.L_x_11948:
[----:B------:R-:W-:Y:S05]  /*3c90*/  BSYNC.RECONVERGENT B0 ;  /* 0x0000000000007941 */ /* 0x000fea0003800200 */
.L_x_11947:
        /* <DEDUP_REMOVED lines=27> */
.L_x_11961:
[----:B------:R-:W-:Y:S01]  /*3e50*/  FSETP.GEU.FTZ.AND P0, PT, R11, -R9, PT ;  /* 0x800000090b00720b */ /* 0x000fe20003f1e000 */
[----:B------:R-:W-:-:S12]  /*3e60*/  FADD.FTZ R15, R15, -1 ;  /* 0xbf8000000f0f7421 */ /* 0x000fd80000010000 */
[----:B------:R-:W-:-:S07]  /*3e70*/  @!P0 FADD.FTZ R15, R15, -1 ;  /* 0xbf8000000f0f8421 */ /* 0x000fce0000010000 */
.L_x_11960:
[----:B------:R-:W-:Y:S05]  /*3e80*/  BSYNC.RECONVERGENT B1 ;  /* 0x0000000000017941 */ /* 0x000fea0003800200 */
.L_x_11959:
[----:B------:R-:W-:Y:S01]  /*3e90*/  FFMA.FTZ R24, -R9, R15, R14 ;  /* 0x0000000f09187223 */ /* 0x000fe2000001010e */
[----:B------:R-:W-:Y:S06]  /*3ea0*/  BRA `(.L_x_11957) ;  /* 0x0000000000787947 */ /* 0x000fec0003800000 */
.L_x_11958:
        /* <DEDUP_REMOVED lines=14> */
.L_x_11964:
        /* <DEDUP_REMOVED lines=13> */
.L_x_11963:
[----:B------:R-:W-:Y:S05]  /*4060*/  BSYNC.RECONVERGENT B1 ;  /* 0x0000000000017941 */ /* 0x000fea0003800200 */
.L_x_11962:
[----:B------:R-:W-:-:S04]  /*4070*/  FMUL.FTZ R9, R11, 1.1920928955078125e-07 ;  /* 0x340000000b097820 */ /* 0x000fc80000410000 */
[----:B------:R-:W-:-:S07]  /*4080*/  FMUL.FTZ R24, R24, R9 ;  /* 0x0000000918187220 */ /* 0x000fce0000410000 */
.L_x_11957:
[----:B------:R-:W-:Y:S05]  /*4090*/  BSYNC.RECONVERGENT B0 ;  /* 0x0000000000007941 */ /* 0x000fea0003800200 */
.L_x_11956:
        /* <DEDUP_REMOVED lines=27> */
.L_x_11970:
[----:B------:R-:W-:Y:S01]  /*4250*/  FSETP.GEU.FTZ.AND P0, PT, R8, -R9, PT ;  /* 0x800000090800720b */ /* 0x000fe20003f1e000 */
[----:B------:R-:W-:-:S12]  /*4260*/  FADD.FTZ R15, R15, -1 ;  /* 0xbf8000000f0f7421 */ /* 0x000fd80000010000 */
[----:B------:R-:W-:-:S07]  /*4270*/  @!P0 FADD.FTZ R15, R15, -1 ;  /* 0xbf8000000f0f8421 */ /* 0x000fce0000010000 */
.L_x_11969:
[----:B------:R-:W-:Y:S05]  /*4280*/  BSYNC.RECONVERGENT B1 ;  /* 0x0000000000017941 */ /* 0x000fea0003800200 */
.L_x_11968:
[----:B------:R-:W-:Y:S01]  /*4290*/  FFMA.FTZ R26, -R9, R15, R14 ;  /* 0x0000000f091a7223 */ /* 0x000fe2000001010e */
[----:B------:R-:W-:Y:S06]  /*42a0*/  BRA `(.L_x_11966) ;  /* 0x0000000000787947 */ /* 0x000fec0003800000 */
.L_x_11967:
        /* <DEDUP_REMOVED lines=14> */
.L_x_11973:
        /* <DEDUP_REMOVED lines=13> */
.L_x_11972:
[----:B------:R-:W-:Y:S05]  /*4460*/  BSYNC.RECONVERGENT B1 ;  /* 0x0000000000017941 */ /* 0x000fea0003800200 */
.L_x_11971:
[----:B------:R-:W-:-:S04]  /*4470*/  FMUL.FTZ R5, R10, 1.1920928955078125e-07 ;  /* 0x340000000a057820 */ /* 0x000fc80000410000 */
[----:B------:R-:W-:-:S07]  /*4480*/  FMUL.FTZ R26, R26, R5 ;  /* 0x000000051a1a7220 */ /* 0x000fce0000410000 */
.L_x_11966:
[----:B------:R-:W-:Y:S05]  /*4490*/  BSYNC.RECONVERGENT B0 ;  /* 0x0000000000007941 */ /* 0x000fea0003800200 */
.L_x_11965:
        /* <DEDUP_REMOVED lines=27> */
.L_x_11979:
[----:B------:R-:W-:Y:S01]  /*4650*/  FSETP.GEU.FTZ.AND P0, PT, R9, -R5, PT ;  /* 0x800000050900720b */ /* 0x000fe20003f1e000 */
[----:B------:R-:W-:-:S12]  /*4660*/  FADD.FTZ R11, R11, -1 ;  /* 0xbf8000000b0b7421 */ /* 0x000fd80000010000 */
[----:B------:R-:W-:-:S07]  /*4670*/  @!P0 FADD.FTZ R11, R11, -1 ;  /* 0xbf8000000b0b8421 */ /* 0x000fce0000010000 */
.L_x_11978:
[----:B------:R-:W-:Y:S05]  /*4680*/  BSYNC.RECONVERGENT B1 ;  /* 0x0000000000017941 */ /* 0x000fea0003800200 */
.L_x_11977:
[----:B------:R-:W-:Y:S01]  /*4690*/  FFMA.FTZ R28, -R5, R11, R14 ;  /* 0x0000000b051c7223 */ /* 0x000fe2000001010e */
[----:B------:R-:W-:Y:S06]  /*46a0*/  BRA `(.L_x_11975) ;  /* 0x0000000000787947 */ /* 0x000fec0003800000 */
.L_x_11976:
        /* <DEDUP_REMOVED lines=14> */
.L_x_11982:
        /* <DEDUP_REMOVED lines=13> */
.L_x_11981:
[----:B------:R-:W-:Y:S05]  /*4860*/  BSYNC.RECONVERGENT B1 ;  /* 0x0000000000017941 */ /* 0x000fea0003800200 */
.L_x_11980:
[----:B------:R-:W-:-:S04]  /*4870*/  FMUL.FTZ R5, R8, 1.1920928955078125e-07 ;  /* 0x3400000008057820 */ /* 0x000fc80000410000 */
[----:B------:R-:W-:-:S07]  /*4880*/  FMUL.FTZ R28, R28, R5 ;  /* 0x000000051c1c7220 */ /* 0x000fce0000410000 */
.L_x_11975:
[----:B------:R-:W-:Y:S05]  /*4890*/  BSYNC.RECONVERGENT B0 ;  /* 0x0000000000007941 */ /* 0x000fea0003800200 */
.L_x_11974:
        /* <DEDUP_REMOVED lines=26> */
.L_x_11988:
[----:B------:R-:W-:Y:S01]  /*4a40*/  FSETP.GEU.FTZ.AND P0, PT, R4, -R5, PT ;  /* 0x800000050400720b */ /* 0x000fe20003f1e000 */
[----:B------:R-:W-:-:S12]  /*4a50*/  FADD.FTZ R11, R11, -1 ;  /* 0xbf8000000b0b7421 */ /* 0x000fd80000010000 */
[----:B------:R-:W-:-:S07]  /*4a60*/  @!P0 FADD.FTZ R11, R11, -1 ;  /* 0xbf8000000b0b8421 */ /* 0x000fce0000010000 */
.L_x_11987:
[----:B------:R-:W-:Y:S05]  /*4a70*/  BSYNC.RECONVERGENT B1 ;  /* 0x0000000000017941 */ /* 0x000fea0003800200 */
.L_x_11986:
[----:B------:R-:W-:Y:S01]  /*4a80*/  FFMA.FTZ R14, -R5, R11, R14 ;  /* 0x0000000b050e7223 */ /* 0x000fe2000001010e */
[----:B------:R-:W-:Y:S06]  /*4a90*/  BRA `(.L_x_11984) ;  /* 0x0000000000707947 */ /* 0x000fec0003800000 */
.L_x_11985:
        /* <DEDUP_REMOVED lines=12> */
.L_x_11991:
        /* <DEDUP_REMOVED lines=13> */
.L_x_11990:
[----:B------:R-:W-:Y:S05]  /*4c30*/  BSYNC.RECONVERGENT B1 ;  /* 0x0000000000017941 */ /* 0x000fea0003800200 */
.L_x_11989:
[----:B------:R-:W-:-:S04]  /*4c40*/  FMUL.FTZ R13, R13, 1.1920928955078125e-07 ;  /* 0x340000000d0d7820 */ /* 0x000fc80000410000 */
[----:B------:R-:W-:-:S07]  /*4c50*/  FMUL.FTZ R14, R14, R13 ;  /* 0x0000000d0e0e7220 */ /* 0x000fce0000410000 */
.L_x_11984:
[----:B------:R-:W-:Y:S05]  /*4c60*/  BSYNC.RECONVERGENT B0 ;  /* 0x0000000000007941 */ /* 0x000fea0003800200 */
.L_x_11983:
        /* <DEDUP_REMOVED lines=22> */
[--C-:B------:R-:W-:Y:S02]  /*4dd0*/  LOP3.LUT R5, R24, 0x80000000, R3.reuse, 0xb8, !PT ;  /* 0x8000000018057812 */ /* 0x100fe400078eb803 */
[----:B------:R-:W-:Y:S02]  /*4de0*/  LOP3.LUT R3, R28, 0x80000000, R3, 0xb8, !PT ;  /* 0x800000001c037812 */ /* 0x000fe400078eb803 */
[----:B------:R-:W-:Y:S02]  /*4df0*/  FSEL R4, R24, R5, P1 ;  /* 0x0000000518047208 */ /* 0x000fe40000800000 */
[----:B------:R-:W-:Y:S02]  /*4e00*/  FSEL R5, R26, R15, P2 ;  /* 0x0000000f1a057208 */ /* 0x000fe40001000000 */
[----:B------:R-:W-:-:S05]  /*4e10*/  FSEL R6, R28, R3, P3 ;  /* 0x000000031c067208 */ /* 0x000fca0001800000 */
[----:B------:R-:W-:Y:S01]  /*4e20*/  STG.E.ENL2.256 desc[UR4][R12.64], R8, R4 ;  /* 0xf80000080c04797f */ /* 0x000fe2000f121804 */
[----:B------:R-:W-:Y:S05]  /*4e30*/  EXIT ;  /* 0x000000000000794d */ /* 0x000fea0003800000 */
.L_x_11992:
        /* <DEDUP_REMOVED lines=12> */
.L_x_54840:


//--------------------- .text._ZN2at6native18elementwise_kernelILi128ELi4EZNS0_15gpu_kernel_implINS0_13BinaryFunctorIdddZZZNS0_16fmod_kernel_cudaERNS_18TensorIteratorBaseEENKUlvE0_clEvENKUlvE_clEvEUlddE_EEEEvS5_RKT_EUliE_EEviT1_ --------------------------
	.section	.text._ZN2at6native18elementwise_kernelILi128ELi4EZNS0_15gpu_kernel_implINS0_13BinaryFunctorIdddZZZNS0_16fmod_kernel_cudaERNS_18TensorIteratorBaseEENKUlvE0_clEvENKUlvE_clEvEUlddE_EEEEvS5_RKT_EUliE_EEviT1_,"ax",@progbits
	.align	128
        .global         _ZN2at6native18elementwise_kernelILi128ELi4EZNS0_15gpu_kernel_implINS0_13BinaryFunctorIdddZZZNS0_16fmod_kernel_cudaERNS_18TensorIteratorBaseEENKUlvE0_clEvENKUlvE_clEvEUlddE_EEEEvS5_RKT_EUliE_EEviT1_
        .type           _ZN2at6native18elementwise_kernelILi128ELi4EZNS0_15gpu_kernel_implINS0_13BinaryFunctorIdddZZZNS0_16fmod_kernel_cudaERNS_18TensorIteratorBaseEENKUlvE0_clEvENKUlvE_clEvEUlddE_EEEEvS5_RKT_EUliE_EEviT1_,@function
        .size           _ZN2at6native18elementwise_kernelILi128ELi4EZNS0_15gpu_kernel_implINS0_13BinaryFunctorIdddZZZNS0_16fmod_kernel_cudaERNS_18TensorIteratorBaseEENKUlvE0_clEvENKUlvE_clEvEUlddE_EEEEvS5_RKT_EUliE_EEviT1_,(.L_x_54841 - _ZN2at6native18elementwise_kernelILi128ELi4EZNS0_15gpu_kernel_implINS0_13BinaryFunctorIdddZZZNS0_16fmod_kernel_cudaERNS_18TensorIteratorBaseEENKUlvE0_clEvENKUlvE_clEvEUlddE_EEEEvS5_RKT_EUliE_EEviT1_)
        .other          _ZN2at6native18elementwise_kernelILi128ELi4EZNS0_15gpu_kernel_implINS0_13BinaryFunctorIdddZZZNS0_16fmod_kernel_cudaERNS_18TensorIteratorBaseEENKUlvE0_clEvENKUlvE_clEvEUlddE_EEEEvS5_RKT_EUliE_EEviT1_,@"STO_CUDA_ENTRY STV_DEFAULT"
_ZN2at6native18elementwise_kernelILi128ELi4EZNS0_15gpu_kernel_implINS0_13BinaryFunctorIdddZZZNS0_16fmod_kernel_cudaERNS_18TensorIteratorBaseEENKUlvE0_clEvENKUlvE_clEvEUlddE_EEEEvS5_RKT_EUliE_EEviT1_:
.text._ZN2at6native18elementwise_kernelILi128ELi4EZNS0_15gpu_kernel_implINS0_13BinaryFunctorIdddZZZNS0_16fmod_kernel_cudaERNS_18TensorIteratorBaseEENKUlvE0_clEvENKUlvE_clEvEUlddE_EEEEvS5_RKT_EUliE_EEviT1_:
        /* <DEDUP_REMOVED lines=19> */
[----:B------:R-:W-:Y:S02]  /*0130*/  HFMA2 R18, -RZ, RZ, 0, 0 ;  /* 0x00000000ff127431 */ /* 0x000fe400000001ff */
        /* <DEDUP_REMOVED lines=351> */
.L_x_11995:
        /* <DEDUP_REMOVED lines=16> */
[----:B--2---:R0:W1:Y:S01]  /*1830*/  I2F.F64.S16 R16, R2 ;  /* 0x0000000200107312 */ /* 0x0040620000101c00 */
[----:B------:R-:W-:Y:S05]  /*1840*/  BRA `(.L_x_12002) ;  /* 0x0000000c006c7947 */ /* 0x000fea0003800000 */
.L_x_12000:
[----:B------:R-:W2:Y:S02]  /*1850*/  LDG.E.U8 R2, desc[UR36][R2.64] ;  /* 0x0000002402027981 */ /* 0x000ea4000c1e1100 */
[----:B--2---:R0:W1:Y:S01]  /*1860*/  I2F.F64.U16 R16, R2 ;  /* 0x0000000200107312 */ /* 0x0040620000101800 */
[----:B------:R-:W-:Y:S05]  /*1870*/  BRA `(.L_x_12002) ;  /* 0x0000000c00607947 */ /* 0x000fea0003800000 */
.L_x_11999:
[----:B------:R-:W-:-:S09]  /*1880*/  UISETP.NE.AND UP0, UPT, UR4, 0x2, UPT ;  /* 0x000000020400788c */ /* 0x000fd2000bf05270 */
[----:B------:R-:W-:Y:S05]  /*1890*/  BRA.U !UP0, `(.L_x_12003) ;  /* 0x0000000108287547 */ /* 0x000fea000b800000 */
[----:B------:R-:W-:-:S09]  /*18a0*/  UISETP.NE.AND UP0, UPT, UR4, 0x3, UPT ;  /* 0x000000030400788c */ /* 0x000fd2000bf05270 */
[----:B------:R-:W-:Y:S05]  /*18b0*/  BRA.U !UP0, `(.L_x_12004) ;  /* 0x0000000108147547 */ /* 0x000fea000b800000 */
[----:B------:R-:W-:-:S09]  /*18c0*/  UISETP.NE.AND UP0, UPT, UR4, 0x4, UPT ;  /* 0x000000040400788c */ /* 0x000fd2000bf05270 */
[----:B------:R-:W-:Y:S05]  /*18d0*/  BRA.U UP0, `(.L_x_12001) ;  /* 0x0000000900bc7547 */ /* 0x000fea000b800000 */
[----:B------:R-:W2:Y:S02]  /*18e0*/  LDG.E.64 R16, desc[UR36][R2.64] ;  /* 0x0000002402107981 */ /* 0x000ea4000c1e1b00 */
[----:B--2---:R-:W0:Y:S01]  /*18f0*/  I2F.F64.S64 R16, R16 ;  /* 0x0000001000107312 */ /* 0x004e220000301c00 */
[----:B------:R-:W-:Y:S05]  /*1900*/  BRA `(.L_x_12002) ;  /* 0x0000000c003c7947 */ /* 0x000fea0003800000 */
.L_x_12004:
[----:B------:R-:W2:Y:S02]  /*1910*/  LDG.E R2, desc[UR36][R2.64] ;  /* 0x0000002402027981 */ /* 0x000ea4000c1e1900 */
[----:B--2---:R0:W1:Y:S01]  /*1920*/  I2F.F64 R16, R2 ;  /* 0x0000000200107312 */ /* 0x0040620000201c00 */
[----:B------:R-:W-:Y:S05]  /*1930*/  BRA `(.L_x_12002) ;  /* 0x0000000c00307947 */ /* 0x000fea0003800000 */
.L_x_12003:
[----:B------:R-:W2:Y:S02]  /*1940*/  LDG.E.U16 R2, desc[UR36][R2.64] ;  /* 0x0000002402027981 */ /* 0x000ea4000c1e1500 */
[----:B--2---:R0:W1:Y:S01]  /*1950*/  I2F.F64.S16 R16, R2 ;  /* 0x0000000200107312 */ /* 0x0040620000101c00 */
[----:B------:R-:W-:Y:S05]  /*1960*/  BRA `(.L_x_12002) ;  /* 0x0000000c00247947 */ /* 0x000fea0003800000 */
.L_x_11998:
[----:B------:R-:W-:-:S09]  /*1970*/  UISETP.GT.AND UP0, UPT, UR4, 0x6, UPT ;  /* 0x000000060400788c */ /* 0x000fd2000bf04270 */
[----:B------:R-:W-:Y:S05]  /*1980*/  BRA.U UP0, `(.L_x_12005) ;  /* 0x0000000100347547 */ /* 0x000fea000b800000 */
[----:B------:R-:W-:-:S09]  /*1990*/  UISETP.NE.AND UP0, UPT, UR4, 0x5, UPT ;  /* 0x000000050400788c */ /* 0x000fd2000bf05270 */
[----:B------:R-:W-:Y:S05]  /*19a0*/  BRA.U !UP0, `(.L_x_12006) ;  /* 0x0000000108187547 */ /* 0x000fea000b800000 */
[----:B------:R-:W-:-:S09]  /*19b0*/  UISETP.NE.AND UP0, UPT, UR4, 0x6, UPT ;  /* 0x000000060400788c */ /* 0x000fd2000bf05270 */
[----:B------:R-:W-:Y:S05]  /*19c0*/  BRA.U UP0, `(.L_x_12001) ;  /* 0x0000000900807547 */ /* 0x000fea000b800000 */
[----:B------:R-:W2:Y:S02]  /*19d0*/  LDG.E R16, desc[UR36][R2.64] ;  /* 0x0000002402107981 */ /* 0x000ea4000c1e1900 */
[----:B--2---:R-:W-:-:S06]  /*19e0*/  FMUL.FTZ R16, R16, 1 ;  /* 0x3f80000010107820 */ /* 0x004fcc0000410000 */
[----:B------:R-:W0:Y:S01]  /*19f0*/  F2F.F64.F32 R16, R16 ;  /* 0x0000001000107310 */ /* 0x000e220000201800 */
[----:B------:R-:W-:Y:S05]  /*1a00*/  BRA `(.L_x_12002) ;  /* 0x0000000800fc7947 */ /* 0x000fea0003800000 */
.L_x_12006:
[----:B------:R-:W2:Y:S02]  /*1a10*/  LDG.E.U16 R0, desc[UR36][R2.64] ;  /* 0x0000002402007981 */ /* 0x000ea4000c1e1500 */
[----:B--2---:R-:W-:-:S05]  /*1a20*/  HADD2.F32 R0, -RZ, R0.H0_H0 ;  /* 0x20000000ff007230 */ /* 0x004fca0000004100 */
[----:B------:R-:W-:-:S04]  /*1a30*/  FMUL.FTZ R0, R0, 1 ;  /* 0x3f80000000007820 */ /* 0x000fc80000410000 */
[----:B------:R0:W1:Y:S01]  /*1a40*/  F2F.F64.F32 R16, R0 ;  /* 0x0000000000107310 */ /* 0x0000620000201800 */
[----:B------:R-:W-:Y:S05]  /*1a50*/  BRA `(.L_x_12002) ;  /* 0x0000000800e87947 */ /* 0x000fea0003800000 */
.L_x_12005:
[----:B------:R-:W-:-:S09]  /*1a60*/  UISETP.NE.AND UP0, UPT, UR4, 0x7, UPT ;  /* 0x000000070400788c */ /* 0x000fd2000bf05270 */
[----:B------:R-:W-:Y:S05]  /*1a70*/  BRA.U !UP0, `(.L_x_12007) ;  /* 0x0000000108347547 */ /* 0x000fea000b800000 */
        /* <DEDUP_REMOVED lines=8> */
.L_x_12008:
[----:B------:R-:W2:Y:S02]  /*1b00*/  LDG.E.U16 R2, desc[UR36][R2.64] ;  /* 0x0000002402027981 */ /* 0x000ea4000c1e1500 */
[----:B--2---:R-:W-:-:S05]  /*1b10*/  HADD2.F32 R0, -RZ, R2.H0_H0 ;  /* 0x20000002ff007230 */ /* 0x004fca0000004100 */
[----:B------:R-:W-:-:S04]  /*1b20*/  FMUL.FTZ R0, R0, 1 ;  /* 0x3f80000000007820 */ /* 0x000fc80000410000 */
[----:B------:R0:W1:Y:S01]  /*1b30*/  F2F.F64.F32 R16, R0 ;  /* 0x0000000000107310 */ /* 0x0000620000201800 */
[----:B------:R-:W-:Y:S05]  /*1b40*/  BRA `(.L_x_12002) ;  /* 0x0000000800ac7947 */ /* 0x000fea0003800000 */
.L_x_12007:
[----:B------:R0:W5:Y:S01]  /*1b50*/  LDG.E.64 R16, desc[UR36][R2.64] ;  /* 0x0000002402107981 */ /* 0x000162000c1e1b00 */
[----:B------:R-:W-:Y:S05]  /*1b60*/  BRA `(.L_x_12002) ;  /* 0x0000000800a47947 */ /* 0x000fea0003800000 */
.L_x_11997:
        /* <DEDUP_REMOVED lines=8> */
[----:B------:R-:W2:Y:S01]  /*1bf0*/  LDG.E.U8 R2, desc[UR36][R2.64] ;  /* 0x0000002402027981 */ /* 0x000ea2000c1e1100 */
[----:B------:R-:W-:Y:S01]  /*1c00*/  IMAD.MOV.U32 R16, RZ, RZ, RZ ;  /* 0x000000ffff107224 */ /* 0x000fe200078e00ff */
[----:B--2---:R-:W-:-:S04]  /*1c10*/  ISETP.NE.AND P0, PT, R2, RZ, PT ;  /* 0x000000ff0200720c */ /* 0x004fc80003f05270 */
[----:B------:R-:W-:Y:S01]  /*1c20*/  FSEL R17, RZ, 1.875, !P0 ;  /* 0x3ff00000ff117808 */ /* 0x000fe20004000000 */
[----:B------:R-:W-:Y:S08]  /*1c30*/  BRA `(.L_x_12002) ;  /* 0x0000000800707947 */ /* 0x000ff00003800000 */
.L_x_12011:
[----:B------:R0:W5:Y:S01]  /*1c40*/  LDG.E.64 R16, desc[UR36][R2.64] ;  /* 0x0000002402107981 */ /* 0x000162000c1e1b00 */
[----:B------:R-:W-:Y:S05]  /*1c50*/  BRA `(.L_x_12002) ;  /* 0x0000000800687947 */ /* 0x000fea0003800000 */
.L_x_12010:
        /* <DEDUP_REMOVED lines=23> */
[----:B------:R-:W-:-:S05]  /*1dd0*/  LOP3.LUT R5, R5, 0x80000000, R0, 0xf8, !PT ;  /* 0x8000000005057812 */ /* 0x000fca00078ef800 */
[----:B------:R-:W-:-:S04]  /*1de0*/  FMUL.FTZ R5, R5, 1 ;  /* 0x3f80000005057820 */ /* 0x000fc80000410000 */
[----:B------:R0:W1:Y:S01]  /*1df0*/  F2F.F64.F32 R16, R5 ;  /* 0x0000000500107310 */ /* 0x0000620000201800 */
[----:B------:R-:W-:Y:S05]  /*1e00*/  BRA `(.L_x_12002) ;  /* 0x0000000400fc7947 */ /* 0x000fea0003800000 */
.L_x_12013:
        /* <DEDUP_REMOVED lines=10> */
[----:B------:R-:W-:-:S05]  /*1eb0*/  LOP3.LUT R0, R0, 0x80000000, R5, 0xf8, !PT ;  /* 0x8000000000007812 */ /* 0x000fca00078ef805 */
[----:B------:R-:W-:-:S04]  /*1ec0*/  FMUL.FTZ R0, R0, 1 ;  /* 0x3f80000000007820 */ /* 0x000fc80000410000 */
[----:B------:R0:W1:Y:S01]  /*1ed0*/  F2F.F64.F32 R16, R0 ;  /* 0x0000000000107310 */ /* 0x0000620000201800 */
[----:B------:R-:W-:Y:S05]  /*1ee0*/  BRA `(.L_x_12002) ;  /* 0x0000000400c47947 */ /* 0x000fea0003800000 */
.L_x_12012:
[----:B------:R-:W2:Y:S02]  /*1ef0*/  LDG.E.U16 R0, desc[UR36][R2.64] ;  /* 0x0000002402007981 */ /* 0x000ea4000c1e1500 */
[----:B--2---:R-:W-:-:S04]  /*1f00*/  IMAD.U32 R0, R0, 0x10000, RZ ;  /* 0x0001000000007824 */ /* 0x004fc800078e00ff */
[----:B------:R-:W-:-:S04]  /*1f10*/  FMUL.FTZ R0, R0, 1 ;  /* 0x3f80000000007820 */ /* 0x000fc80000410000 */
[----:B------:R0:W1:Y:S01]  /*1f20*/  F2F.F64.F32 R16, R0 ;  /* 0x0000000000107310 */ /* 0x0000620000201800 */
[----:B------:R-:W-:Y:S05]  /*1f30*/  BRA `(.L_x_12002) ;  /* 0x0000000400b07947 */ /* 0x000fea0003800000 */
.L_x_12009:
        /* <DEDUP_REMOVED lines=9> */
[----:B--2---:R0:W1:Y:S01]  /*1fd0*/  I2F.F64.U16 R16, R2 ;  /* 0x0000000200107312 */ /* 0x0040620000101800 */
[----:B------:R-:W-:Y:S05]  /*1fe0*/  BRA `(.L_x_12002) ;  /* 0x0000000400847947 */ /* 0x000fea0003800000 */
.L_x_12016:
[----:B------:R-:W2:Y:S01]  /*1ff0*/  LDG.E.U8 R3, desc[UR36][R2.64] ;  /* 0x0000002402037981 */ /* 0x000ea2000c1e1100 */
[----:B------:R-:W-:Y:S02]  /*2000*/  CS2R R16, SRZ ;  /* 0x0000000000107805 */ /* 0x000fe4000001ff00 */
[----:B--2---:R-:W-:-:S13]  /*2010*/  ISETP.NE.AND P0, PT, R3, RZ, PT ;  /* 0x000000ff0300720c */ /* 0x004fda0003f05270 */
[----:B------:R-:W-:Y:S05]  /*2020*/  @!P0 BRA `(.L_x_12002) ;  /* 0x0000000400748947 */ /* 0x000fea0003800000 */
[----:B------:R-:W-:-:S13]  /*2030*/  ISETP.NE.AND P0, PT, R3, 0x80, PT ;  /* 0x000000800300780c */ /* 0x000fda0003f05270 */
[----:B------:R-:W-:Y:S01]  /*2040*/  @!P0 MOV R16, 0x20000000 ;  /* 0x2000000000108802 */ /* 0x000fe20000000f00 */
        /* <DEDUP_REMOVED lines=15> */
.L_x_12018:
[----:B------:R-:W-:Y:S05]  /*2140*/  BSYNC.RECONVERGENT B0 ;  /* 0x0000000000007941 */ /* 0x000fea0003800200 */
.L_x_12017:
[----:B------:R-:W-:Y:S01]  /*2150*/  IMAD.SHL.U32 R0, R0, 0x100000, RZ ;  /* 0x0010000000007824 */ /* 0x000fe200078e00ff */
[----:B------:R-:W-:-:S04]  /*2160*/  LEA R2, R2, 0x3b800000, 0x17 ;  /* 0x3b80000002027811 */ /* 0x000fc800078eb8ff */
[----:B------:R-:W-:-:S05]  /*2170*/  LOP3.LUT R0, R2, R0, R7, 0xfe, !PT ;  /* 0x0000000002007212 */ /* 0x000fca00078efe07 */
[----:B------:R-:W-:-:S04]  /*2180*/  FMUL.FTZ R0, R0, 1 ;  /* 0x3f80000000007820 */ /* 0x000fc80000410000 */
[----:B------:R0:W1:Y:S01]  /*2190*/  F2F.F64.F32 R16, R0 ;  /* 0x0000000000107310 */ /* 0x0000620000201800 */
[----:B------:R-:W-:Y:S05]  /*21a0*/  BRA `(.L_x_12002) ;  /* 0x0000000400147947 */ /* 0x000fea0003800000 */
.L_x_12015:
[----:B------:R-:W2:Y:S01]  /*21b0*/  LDG.E.U8 R3, desc[UR36][R2.64] ;  /* 0x0000002402037981 */ /* 0x000ea2000c1e1100 */
[----:B------:R-:W-:Y:S02]  /*21c0*/  CS2R R16, SRZ ;  /* 0x0000000000107805 */ /* 0x000fe4000001ff00 */
[----:B--2---:R-:W-:-:S13]  /*21d0*/  ISETP.NE.AND P0, PT, R3, RZ, PT ;  /* 0x000000ff0300720c */ /* 0x004fda0003f05270 */
[----:B------:R-:W-:Y:S05]  /*21e0*/  @!P0 BRA `(.L_x_12002) ;  /* 0x0000000400048947 */ /* 0x000fea0003800000 */
[----:B------:R-:W-:-:S13]  /*21f0*/  ISETP.NE.AND P0, PT, R3, 0x80, PT ;  /* 0x000000800300780c */ /* 0x000fda0003f05270 */
[----:B------:R-:W-:Y:S01]  /*2200*/  @!P0 IMAD.MOV.U32 R16, RZ, RZ, 0x20000000 ;  /* 0x20000000ff108424 */ /* 0x000fe200078e00ff */
        /* <DEDUP_REMOVED lines=15> */
.L_x_12020:
[----:B------:R-:W-:Y:S05]  /*2300*/  BSYNC.RECONVERGENT B0 ;  /* 0x0000000000007941 */ /* 0x000fea0003800200 */
.L_x_12019:
[----:B------:R-:W-:Y:S02]  /*2310*/  SHF.L.U32 R0, R0, 0x15, RZ ;  /* 0x0000001500007819 */ /* 0x000fe400000006ff */
[----:B------:R-:W-:-:S04]  /*2320*/  LEA R2, R2, 0x37800000, 0x17 ;  /* 0x3780000002027811 */ /* 0x000fc800078eb8ff */
[----:B------:R-:W-:-:S05]  /*2330*/  LOP3.LUT R0, R2, R0, R7, 0xfe, !PT ;  /* 0x0000000002007212 */ /* 0x000fca00078efe07 */
[----:B------:R-:W-:-:S04]  /*2340*/  FMUL.FTZ R0, R0, 1 ;  /* 0x3f80000000007820 */ /* 0x000fc80000410000 */
[----:B------:R0:W1:Y:S01]  /*2350*/  F2F.F64.F32 R16, R0 ;  /* 0x0000000000107310 */ /* 0x0000620000201800 */
[----:B------:R-:W-:Y:S05]  /*2360*/  BRA `(.L_x_12002) ;  /* 0x0000000000a47947 */ /* 0x000fea0003800000 */
.L_x_12014:
[----:B------:R-:W-:-:S09]  /*2370*/  UISETP.NE.AND UP0, UPT, UR4, 0x1c, UPT ;  /* 0x0000001c0400788c */ /* 0x000fd2000bf05270 */
[----:B------:R-:W-:Y:S05]  /*2380*/  BRA.U !UP0, `(.L_x_12021) ;  /* 0x0000000108947547 */ /* 0x000fea000b800000 */
[----:B------:R-:W-:-:S09]  /*2390*/  UISETP.NE.AND UP0, UPT, UR4, 0x1d, UPT ;  /* 0x0000001d0400788c */ /* 0x000fd2000bf05270 */
[----:B------:R-:W-:Y:S05]  /*23a0*/  BRA.U !UP0, `(.L_x_12022) ;  /* 0x0000000108807547 */ /* 0x000fea000b800000 */
[----:B------:R-:W-:-:S09]  /*23b0*/  UISETP.NE.AND UP0, UPT, UR4, 0x2c, UPT ;  /* 0x0000002c0400788c */ /* 0x000fd2000bf05270 */
[----:B------:R-:W-:Y:S05]  /*23c0*/  BRA.U !UP0, `(.L_x_12023) ;  /* 0x0000000108487547 */ /* 0x000fea000b800000 */
.L_x_12001:
        /* <DEDUP_REMOVED lines=16> */
.L_x_12024:
[----:B------:R-:W-:Y:S01]  /*24d0*/  CS2R R16, SRZ ;  /* 0x0000000000107805 */ /* 0x000fe2000001ff00 */
[----:B------:R-:W-:Y:S06]  /*24e0*/  BRA `(.L_x_12002) ;  /* 0x0000000000447947 */ /* 0x000fec0003800000 */
.L_x_12023:
[----:B------:R-:W2:Y:S01]  /*24f0*/  LDG.E.U8 R0, desc[UR36][R2.64] ;  /* 0x0000002402007981 */ /* 0x000ea2000c1e1100 */
[----:B------:R-:W-:Y:S02]  /*2500*/  IMAD.MOV.U32 R16, RZ, RZ, 0x0 ;  /* 0x00000000ff107424 */ /* 0x000fe400078e00ff */
[----:B------:R-:W-:Y:S01]  /*2510*/  IMAD.MOV.U32 R17, RZ, RZ, 0x38000000 ;  /* 0x38000000ff117424 */ /* 0x000fe200078e00ff */
[----:B--2---:R-:W-:-:S13]  /*2520*/  ISETP.NE.AND P0, PT, R0, RZ, PT ;  /* 0x000000ff0000720c */ /* 0x004fda0003f05270 */
[----:B------:R-:W-:Y:S05]  /*2530*/  @!P0 BRA `(.L_x_12002) ;  /* 0x0000000000308947 */ /* 0x000fea0003800000 */
[----:B------:R-:W-:-:S13]  /*2540*/  ISETP.NE.AND P0, PT, R0, 0xff, PT ;  /* 0x000000ff0000780c */ /* 0x000fda0003f05270 */
[----:B------:R-:W-:Y:S01]  /*2550*/  @P0 SHF.L.U32 R0, R0, 0x17, RZ ;  /* 0x0000001700000819 */ /* 0x000fe200000006ff */
[----:B------:R-:W-:Y:S02]  /*2560*/  @!P0 IMAD.MOV.U32 R16, RZ, RZ, 0x20000000 ;  /* 0x20000000ff108424 */ /* 0x000fe400078e00ff */
[----:B------:R-:W-:Y:S02]  /*2570*/  @!P0 IMAD.MOV.U32 R17, RZ, RZ, 0x7ff80000 ;  /* 0x7ff80000ff118424 */ /* 0x000fe400078e00ff */
[----:B------:R-:W-:-:S04]  /*2580*/  @P0 FMUL.FTZ R0, R0, 1 ;  /* 0x3f80000000000820 */ /* 0x000fc80000410000 */
[----:B------:R2:W3:Y:S01]  /*2590*/  @P0 F2F.F64.F32 R16, R0 ;  /* 0x0000000000100310 */ /* 0x0004e20000201800 */
[----:B------:R-:W-:Y:S05]  /*25a0*/  BRA `(.L_x_12002) ;  /* 0x0000000000147947 */ /* 0x000fea0003800000 */
.L_x_12022:
[----:B------:R-:W2:Y:S02]  /*25b0*/  LDG.E.64 R16, desc[UR36][R2.64] ;  /* 0x0000002402107981 */ /* 0x000ea4000c1e1b00 */
[----:B--2---:R-:W4:Y:S01]  /*25c0*/  I2F.F64.U64 R16, R16 ;  /* 0x0000001000107312 */ /* 0x004f220000301800 */
[----:B------:R-:W-:Y:S05]  /*25d0*/  BRA `(.L_x_12002) ;  /* 0x0000000000087947 */ /* 0x000fea0003800000 */
.L_x_12021:
[----:B------:R-:W2:Y:S02]  /*25e0*/  LDG.E R2, desc[UR36][R2.64] ;  /* 0x0000002402027981 */ /* 0x000ea4000c1e1900 */
[----:B--2---:R0:W1:Y:S02]  /*25f0*/  I2F.F64.U32 R16, R2 ;  /* 0x0000000200107312 */ /* 0x0040640000201800 */
.L_x_12002:
[----:B------:R-:W-:Y:S05]  /*2600*/  BSYNC.RECONVERGENT B6 ;  /* 0x0000000000067941 */ /* 0x000fea0003800200 */
.L_x_11996:
[----:B------:R-:W2:Y:S01]  /*2610*/  LDCU.64 UR6, c[0x0][0x5f8] ;  /* 0x0000bf00ff0677ac */ /* 0x000ea20008000a00 */
[----:B------:R-:W-:Y:S01]  /*2620*/  BSSY.RECONVERGENT B6, `(.L_x_12025) ;  /* 0x00000ec000067945 */ /* 0x000fe20003800200 */
[----:B------:R-:W-:-:S04]  /*2630*/  UPRMT UR4, UR42, 0x9910, URZ ;  /* 0x000099102a047896 */ /* 0x000fc800080000ff */
[----:B------:R-:W-:Y:S01]  /*2640*/  UISETP.GT.AND UP0, UPT, UR4, 0x9, UPT ;  /* 0x000000090400788c */ /* 0x000fe2000bf04270 */
[----:B--2---:R-:W-:-:S04]  /*2650*/  IADD3 R22, P0, PT, R22, UR6, RZ ;  /* 0x0000000616167c10 */ /* 0x004fc8000ff1e0ff */
        /* <DEDUP_REMOVED lines=10> */
[----:B------:R-:W0:Y:S02]  /*2700*/  LDG.E.S8 R4, desc[UR36][R22.64] ;  /* 0x0000002416047981 */ /* 0x000e24000c1e1300 */
[----:B0-----:R-:W0:Y:S01]  /*2710*/  I2F.F64.S16 R4, R4 ;  /* 0x0000000400047312 */ /* 0x001e220000101c00 */
[----:B------:R-:W-:Y:S05]  /*2720*/  BRA `(.L_x_12031) ;  /* 0x0000000c006c7947 */ /* 0x000fea0003800000 */
.L_x_12029:
[----:B------:R-:W0:Y:S02]  /*2730*/  LDG.E.U8 R4, desc[UR36][R22.64] ;  /* 0x0000002416047981 */ /* 0x000e24000c1e1100 */
[----:B0-----:R-:W0:Y:S01]  /*2740*/  I2F.F64.U16 R4, R4 ;  /* 0x0000000400047312 */ /* 0x001e220000101800 */
[----:B------:R-:W-:Y:S05]  /*2750*/  BRA `(.L_x_12031) ;  /* 0x0000000c00607947 */ /* 0x000fea0003800000 */
.L_x_12028:
[----:B------:R-:W-:-:S09]  /*2760*/  UISETP.NE.AND UP0, UPT, UR4, 0x2, UPT ;  /* 0x000000020400788c */ /* 0x000fd2000bf05270 */
[----:B------:R-:W-:Y:S05]  /*2770*/  BRA.U !UP0, `(.L_x_12032) ;  /* 0x0000000108287547 */ /* 0x000fea000b800000 */
[----:B------:R-:W-:-:S09]  /*2780*/  UISETP.NE.AND UP0, UPT, UR4, 0x3, UPT ;  /* 0x000000030400788c */ /* 0x000fd2000bf05270 */
[----:B------:R-:W-:Y:S05]  /*2790*/  BRA.U !UP0, `(.L_x_12033) ;  /* 0x0000000108147547 */ /* 0x000fea000b800000 */
[----:B------:R-:W-:-:S09]  /*27a0*/  UISETP.NE.AND UP0, UPT, UR4, 0x4, UPT ;  /* 0x000000040400788c */ /* 0x000fd2000bf05270 */
[----:B------:R-:W-:Y:S05]  /*27b0*/  BRA.U UP0, `(.L_x_12030) ;  /* 0x0000000900bc7547 */ /* 0x000fea000b800000 */
[----:B0-----:R-:W2:Y:S02]  /*27c0*/  LDG.E.64 R4, desc[UR36][R22.64] ;  /* 0x0000002416047981 */ /* 0x001ea4000c1e1b00 */
[----:B--2---:R-:W0:Y:S01]  /*27d0*/  I2F.F64.S64 R4, R4 ;  /* 0x0000000400047312 */ /* 0x004e220000301c00 */
[----:B------:R-:W-:Y:S05]  /*27e0*/  BRA `(.L_x_12031) ;  /* 0x0000000c003c7947 */ /* 0x000fea0003800000 */
.L_x_12033:
[----:B------:R-:W0:Y:S02]  /*27f0*/  LDG.E R4, desc[UR36][R22.64] ;  /* 0x0000002416047981 */ /* 0x000e24000c1e1900 */
[----:B0-----:R-:W0:Y:S01]  /*2800*/  I2F.F64 R4, R4 ;  /* 0x0000000400047312 */ /* 0x001e220000201c00 */
[----:B------:R-:W-:Y:S05]  /*2810*/  BRA `(.L_x_12031) ;  /* 0x0000000c00307947 */ /* 0x000fea0003800000 */
.L_x_12032:
[----:B------:R-:W0:Y:S02]  /*2820*/  LDG.E.U16 R4, desc[UR36][R22.64] ;  /* 0x0000002416047981 */ /* 0x000e24000c1e1500 */
[----:B0-----:R-:W0:Y:S01]  /*2830*/  I2F.F64.S16 R4, R4 ;  /* 0x0000000400047312 */ /* 0x001e220000101c00 */
[----:B------:R-:W-:Y:S05]  /*2840*/  BRA `(.L_x_12031) ;  /* 0x0000000c00247947 */ /* 0x000fea0003800000 */
.L_x_12027:
        /* <DEDUP_REMOVED lines=8> */
[----:B0-----:R-:W0:Y:S01]  /*28d0*/  F2F.F64.F32 R4, R4 ;  /* 0x0000000400047310 */ /* 0x001e220000201800 */
[----:B------:R-:W-:Y:S05]  /*28e0*/  BRA `(.L_x_12031) ;  /* 0x0000000800fc7947 */ /* 0x000fea0003800000 */
.L_x_12035:
[----:B0-----:R-:W2:Y:S02]  /*28f0*/  LDG.E.U16 R0, desc[UR36][R22.64] ;  /* 0x0000002416007981 */ /* 0x001ea4000c1e1500 */
[----:B--2---:R-:W-:-:S05]  /*2900*/  HADD2.F32 R0, -RZ, R0.H0_H0 ;  /* 0x20000000ff007230 */ /* 0x004fca0000004100 */
[----:B------:R-:W-:-:S04]  /*2910*/  FMUL.FTZ R0, R0, 1 ;  /* 0x3f80000000007820 */ /* 0x000fc80000410000 */
[----:B------:R0:W2:Y:S01]  /*2920*/  F2F.F64.F32 R4, R0 ;  /* 0x0000000000047310 */ /* 0x0000a20000201800 */
[----:B------:R-:W-:Y:S05]  /*2930*/  BRA `(.L_x_12031) ;  /* 0x0000000800e87947 */ /* 0x000fea0003800000 */
.L_x_12034:
        /* <DEDUP_REMOVED lines=10> */
.L_x_12037:
[----:B------:R-:W0:Y:S02]  /*29e0*/  LDG.E.U16 R22, desc[UR36][R22.64] ;  /* 0x0000002416167981 */ /* 0x000e24000c1e1500 */
[----:B0-----:R-:W-:-:S05]  /*29f0*/  HADD2.F32 R0, -RZ, R22.H0_H0 ;  /* 0x20000016ff007230 */ /* 0x001fca0000004100 */
[----:B------:R-:W-:-:S04]  /*2a00*/  FMUL.FTZ R0, R0, 1 ;  /* 0x3f80000000007820 */ /* 0x000fc80000410000 */
[----:B------:R0:W2:Y:S01]  /*2a10*/  F2F.F64.F32 R4, R0 ;  /* 0x0000000000047310 */ /* 0x0000a20000201800 */
[----:B------:R-:W-:Y:S05]  /*2a20*/  BRA `(.L_x_12031) ;  /* 0x0000000800ac7947 */ /* 0x000fea0003800000 */
.L_x_12036:
[----:B0-----:R0:W5:Y:S01]  /*2a30*/  LDG.E.64 R4, desc[UR36][R22.64] ;  /* 0x0000002416047981 */ /* 0x001162000c1e1b00 */
[----:B------:R-:W-:Y:S05]  /*2a40*/  BRA `(.L_x_12031) ;  /* 0x0000000800a47947 */ /* 0x000fea0003800000 */
.L_x_12026:
        /* <DEDUP_REMOVED lines=11> */
[----:B0-----:R-:W-:Y:S01]  /*2b00*/  FSEL R5, RZ, 1.875, !P0 ;  /* 0x3ff00000ff057808 */ /* 0x001fe20004000000 */
[----:B------:R-:W-:Y:S08]  /*2b10*/  BRA `(.L_x_12031) ;  /* 0x0000000800707947 */ /* 0x000ff00003800000 */
.L_x_12040:
[----:B0-----:R0:W5:Y:S01]  /*2b20*/  LDG.E.64 R4, desc[UR36][R22.64] ;  /* 0x0000002416047981 */ /* 0x001162000c1e1b00 */
[----:B------:R-:W-:Y:S05]  /*2b30*/  BRA `(.L_x_12031) ;  /* 0x0000000800687947 */ /* 0x000fea0003800000 */
.L_x_12039:
[----:B------:R-:W-:-:S09]  /*2b40*/  UISETP.NE.AND UP0, UPT, UR4, 0xf, UPT ;  /* 0x0000000f0400788c */ /* 0x000fd2000bf05270 */
[----:B------:R-:W-:Y:S05]  /*2b50*/  BRA.U !UP0, `(.L_x_12041) ;  /* 0x00000001089c7547 */ /* 0x000fea000b800000 */
[----:B------:R-:W-:-:S09]  /*2b60*/  UISETP.NE.AND UP0, UPT, UR4, 0x17, UPT ;  /* 0x000000170400788c */ /* 0x000fd2000bf05270 */
[----:B------:R-:W-:Y:S05]  /*2b70*/  BRA.U !UP0, `(.L_x_12042) ;  /* 0x00000001085c7547 */ /* 0x000fea000b800000 */
[----:B------:R-:W-:-:S09]  /*2b80*/  UISETP.NE.AND UP0, UPT, UR4, 0x18, UPT ;  /* 0x000000180400788c */ /* 0x000fd2000bf05270 */
[----:B------:R-:W-:Y:S05]  /*2b90*/  BRA.U UP0, `(.L_x_12030) ;  /* 0x0000000500c47547 */ /* 0x000fea000b800000 */
[----:B0-----:R-:W2:Y:S01]  /*2ba0*/  LDG.E.U8 R0, desc[UR36][R22.64] ;  /* 0x0000002416007981 */ /* 0x001ea2000c1e1100 */
        /* <DEDUP_REMOVED lines=18> */
[----:B------:R0:W2:Y:S01]  /*2cd0*/  F2F.F64.F32 R4, R3 ;  /* 0x0000000300047310 */ /* 0x0000a20000201800 */
[----:B------:R-:W-:Y:S05]  /*2ce0*/  BRA `(.L_x_12031) ;  /* 0x0000000400fc7947 */ /* 0x000fea0003800000 */
.L_x_12042:
[----:B0-----:R-:W2:Y:S02]  /*2cf0*/  LDG.E.U8 R3, desc[UR36][R22.64] ;  /* 0x0000002416037981 */ /* 0x001ea4000c1e1100 */
        /* <DEDUP_REMOVED lines=11> */
[----:B------:R0:W2:Y:S01]  /*2db0*/  F2F.F64.F32 R4, R0 ;  /* 0x0000000000047310 */ /* 0x0000a20000201800 */
[----:B------:R-:W-:Y:S05]  /*2dc0*/  BRA `(.L_x_12031) ;  /* 0x0000000400c47947 */ /* 0x000fea0003800000 */
.L_x_12041:
[----:B0-----:R-:W2:Y:S02]  /*2dd0*/  LDG.E.U16 R0, desc[UR36][R22.64] ;  /* 0x0000002416007981 */ /* 0x001ea4000c1e1500 */
[----:B--2---:R-:W-:-:S04]  /*2de0*/  IMAD.U32 R0, R0, 0x10000, RZ ;  /* 0x0001000000007824 */ /* 0x004fc800078e00ff */
[----:B------:R-:W-:-:S04]  /*2df0*/  FMUL.FTZ R0, R0, 1 ;  /* 0x3f80000000007820 */ /* 0x000fc80000410000 */
[----:B------:R0:W2:Y:S01]  /*2e00*/  F2F.F64.F32 R4, R0 ;  /* 0x0000000000047310 */ /* 0x0000a20000201800 */
[----:B------:R-:W-:Y:S05]  /*2e10*/  BRA `(.L_x_12031) ;  /* 0x0000000400b07947 */ /* 0x000fea0003800000 */
.L_x_12038:
        /* <DEDUP_REMOVED lines=8> */
[----:B------:R-:W0:Y:S02]  /*2ea0*/  LDG.E.U16 R4, desc[UR36][R22.64] ;  /* 0x0000002416047981 */ /* 0x000e24000c1e1500 */
[----:B0-----:R-:W0:Y:S01]  /*2eb0*/  I2F.F64.U16 R4, R4 ;  /* 0x0000000400047312 */ /* 0x001e220000101800 */
[----:B------:R-:W-:Y:S05]  /*2ec0*/  BRA `(.L_x_12031) ;  /* 0x0000000400847947 */ /* 0x000fea0003800000 */
.L_x_12045:
[----:B------:R-:W2:Y:S01]  /*2ed0*/  LDG.E.U8 R22, desc[UR36][R22.64] ;  /* 0x0000002416167981 */ /* 0x000ea2000c1e1100 */
[----:B0-----:R-:W-:Y:S02]  /*2ee0*/  CS2R R4, SRZ ;  /* 0x0000000000047805 */ /* 0x001fe4000001ff00 */
        /* <DEDUP_REMOVED lines=19> */
.L_x_12047:
[----:B------:R-:W-:Y:S05]  /*3020*/  BSYNC.RECONVERGENT B0 ;  /* 0x0000000000007941 */ /* 0x000fea0003800200 */
.L_x_12046:
[----:B------:R-:W-:Y:S01]  /*3030*/  IMAD.SHL.U32 R0, R0, 0x100000, RZ ;  /* 0x0010000000007824 */ /* 0x000fe200078e00ff */
[----:B------:R-:W-:-:S04]  /*3040*/  LEA R2, R2, 0x3b800000, 0x17 ;  /* 0x3b80000002027811 */ /* 0x000fc800078eb8ff */
[----:B------:R-:W-:-:S05]  /*3050*/  LOP3.LUT R0, R2, R0, R7, 0xfe, !PT ;  /* 0x0000000002007212 */ /* 0x000fca00078efe07 */
[----:B------:R-:W-:-:S04]  /*3060*/  FMUL.FTZ R0, R0, 1 ;  /* 0x3f80000000007820 */ /* 0x000fc80000410000 */
[----:B------:R0:W2:Y:S01]  /*3070*/  F2F.F64.F32 R4, R0 ;  /* 0x0000000000047310 */ /* 0x0000a20000201800 */
[----:B------:R-:W-:Y:S05]  /*3080*/  BRA `(.L_x_12031) ;  /* 0x0000000400147947 */ /* 0x000fea0003800000 */
.L_x_12044:
[----:B------:R-:W2:Y:S01]  /*3090*/  LDG.E.U8 R22, desc[UR36][R22.64] ;  /* 0x0000002416167981 */ /* 0x000ea2000c1e1100 */
[----:B0-----:R-:W-:Y:S02]  /*30a0*/  CS2R R4, SRZ ;  /* 0x0000000000047805 */ /* 0x001fe4000001ff00 */
        /* <DEDUP_REMOVED lines=19> */
.L_x_12049:
[----:B------:R-:W-:Y:S05]  /*31e0*/  BSYNC.RECONVERGENT B0 ;  /* 0x0000000000007941 */ /* 0x000fea0003800200 */
.L_x_12048:
[----:B------:R-:W-:Y:S02]  /*31f0*/  SHF.L.U32 R0, R0, 0x15, RZ ;  /* 0x0000001500007819 */ /* 0x000fe400000006ff */
[----:B------:R-:W-:-:S04]  /*3200*/  LEA R2, R2, 0x37800000, 0x17 ;  /* 0x3780000002027811 */ /* 0x000fc800078eb8ff */
[----:B------:R-:W-:-:S05]  /*3210*/  LOP3.LUT R0, R2, R0, R7, 0xfe, !PT ;  /* 0x0000000002007212 */ /* 0x000fca00078efe07 */
[----:B------:R-:W-:-:S04]  /*3220*/  FMUL.FTZ R0, R0, 1 ;  /* 0x3f80000000007820 */ /* 0x000fc80000410000 */
[----:B------:R0:W2:Y:S01]  /*3230*/  F2F.F64.F32 R4, R0 ;  /* 0x0000000000047310 */ /* 0x0000a20000201800 */
[----:B------:R-:W-:Y:S05]  /*3240*/  BRA `(.L_x_12031) ;  /* 0x0000000000a47947 */ /* 0x000fea0003800000 */
.L_x_12043:
[----:B------:R-:W-:-:S09]  /*3250*/  UISETP.NE.AND UP0, UPT, UR4, 0x1c, UPT ;  /* 0x0000001c0400788c */ /* 0x000fd2000bf05270 */
[----:B------:R-:W-:Y:S05]  /*3260*/  BRA.U !UP0, `(.L_x_12050) ;  /* 0x0000000108947547 */ /* 0x000fea000b800000 */
[----:B------:R-:W-:-:S09]  /*3270*/  UISETP.NE.AND UP0, UPT, UR4, 0x1d, UPT ;  /* 0x0000001d0400788c */ /* 0x000fd2000bf05270 */
[----:B------:R-:W-:Y:S05]  /*3280*/  BRA.U !UP0, `(.L_x_12051) ;  /* 0x0000000108807547 */ /* 0x000fea000b800000 */
[----:B------:R-:W-:-:S09]  /*3290*/  UISETP.NE.AND UP0, UPT, UR4, 0x2c, UPT ;  /* 0x0000002c0400788c */ /* 0x000fd2000bf05270 */
[----:B------:R-:W-:Y:S05]  /*32a0*/  BRA.U !UP0, `(.L_x_12052) ;  /* 0x0000000108487547 */ /* 0x000fea000b800000 */
.L_x_12030:
[----:B0-----:R-:W-:Y:S01]  /*32b0*/  MOV R2, 0x0 ;  /* 0x0000000000027802 */ /* 0x001fe20000000f00 */
[----:B------:R-:W0:Y:S01]  /*32c0*/  LDCU.64 UR4, c[0x4][0x178] ;  /* 0x01002f00ff0477ac */ /* 0x000e220008000a00 */
[----:B------:R-:W-:Y:S02]  /*32d0*/  HFMA2 R13, -RZ, RZ, 0, 0 ;  /* 0x00000000ff0d7431 */ /* 0x000fe400000001ff */
[----:B------:R-:W-:Y:S01]  /*32e0*/  IMAD.MOV.U32 R8, RZ, RZ, 0x4e ;  /* 0x0000004eff087424 */ /* 0x000fe200078e00ff */
[----:B------:R-:W2:Y:S01]  /*32f0*/  LDCU.64 UR6, c[0x4][0x180] ;  /* 0x01003000ff0677ac */ /* 0x000ea20008000a00 */
[----:B------:R-:W1:Y:S01]  /*3300*/  LDC.64 R2, c[0x4][R2] ;  /* 0x0100000002027b82 */ /* 0x000e620000000a00 */
[----:B------:R-:W-:Y:S01]  /*3310*/  IMAD.MOV.U32 R12, RZ, RZ, 0x1 ;  /* 0x00000001ff0c7424 */ /* 0x000fe200078e00ff */
[----:B------:R-:W3:Y:S01]  /*3320*/  LDCU.64 UR8, c[0x4][0x58] ;  /* 0x01000b00ff0877ac */ /* 0x000ee20008000a00 */
[----:B0-----:R-:W-:Y:S02]  /*3330*/  IMAD.U32 R4, RZ, RZ, UR4 ;  /* 0x00000004ff047e24 */ /* 0x001fe4000f8e00ff */
[----:B------:R-:W-:Y:S01]  /*3340*/  IMAD.U32 R5, RZ, RZ, UR5 ;  /* 0x00000005ff057e24 */ /* 0x000fe2000f8e00ff */
[----:B--2---:R-:W-:Y:S01]  /*3350*/  MOV R6, UR6 ;  /* 0x0000000600067c02 */ /* 0x004fe20008000f00 */
[----:B------:R-:W-:-:S02]  /*3360*/  IMAD.U32 R7, RZ, RZ, UR7 ;  /* 0x00000007ff077e24 */ /* 0x000fc4000f8e00ff */
[----:B---3--:R-:W-:Y:S01]  /*3370*/  IMAD.U32 R10, RZ, RZ, UR8 ;  /* 0x00000008ff0a7e24 */ /* 0x008fe2000f8e00ff */
[----:B------:R-:W-:-:S07]  /*3380*/  MOV R11, UR9 ;  /* 0x00000009000b7c02 */ /* 0x000fce0008000f00 */
[----:B------:R-:W-:-:S07]  /*3390*/  LEPC R20, `(.L_x_12053) ;  /* 0x000000001014794e */ /* 0x000fce0000000000 */
[----:B-1--45:R-:W-:Y:S05]  /*33a0*/  CALL.ABS.NOINC R2 ;  /* 0x0000000002007343 */ /* 0x032fea0003c00000 */
.L_x_12053:
[----:B------:R-:W-:Y:S01]  /*33b0*/  CS2R R4, SRZ ;  /* 0x0000000000047805 */ /* 0x000fe2000001ff00 */
[----:B------:R-:W-:Y:S06]  /*33c0*/  BRA `(.L_x_12031) ;  /* 0x0000000000447947 */ /* 0x000fec0003800000 */
.L_x_12052:
[----:B0-----:R-:W2:Y:S01]  /*33d0*/  LDG.E.U8 R0, desc[UR36][R22.64] ;  /* 0x0000002416007981 */ /* 0x001ea2000c1e1100 */
        /* <DEDUP_REMOVED lines=9> */
[----:B------:R2:W0:Y:S01]  /*3470*/  @P0 F2F.F64.F32 R4, R0 ;  /* 0x0000000000040310 */ /* 0x0004220000201800 */
[----:B------:R-:W-:Y:S05]  /*3480*/  BRA `(.L_x_12031) ;  /* 0x0000000000147947 */ /* 0x000fea0003800000 */
.L_x_12051:
[----:B0-----:R-:W2:Y:S02]  /*3490*/  LDG.E.64 R4, desc[UR36][R22.64] ;  /* 0x0000002416047981 */ /* 0x001ea4000c1e1b00 */
[----:B--2---:R-:W0:Y:S01]  /*34a0*/  I2F.F64.U64 R4, R4 ;  /* 0x0000000400047312 */ /* 0x004e220000301800 */
[----:B------:R-:W-:Y:S05]  /*34b0*/  BRA `(.L_x_12031) ;  /* 0x0000000000087947 */ /* 0x000fea0003800000 */
.L_x_12050:
[----:B------:R-:W0:Y:S02]  /*34c0*/  LDG.E R4, desc[UR36][R22.64] ;  /* 0x0000002416047981 */ /* 0x000e24000c1e1900 */
[----:B0-----:R-:W0:Y:S02]  /*34d0*/  I2F.F64.U32 R4, R4 ;  /* 0x0000000400047312 */ /* 0x001e240000201800 */
.L_x_12031:
[----:B------:R-:W-:Y:S05]  /*34e0*/  BSYNC.RECONVERGENT B6 ;  /* 0x0000000000067941 */ /* 0x000fea0003800200 */
.L_x_12025:
[----:B-1-345:R-:W-:Y:S01]  /*34f0*/  LOP3.LUT R9, R17, 0x7fffffff, RZ, 0xc0, !PT ;  /* 0x7fffffff11097812 */ /* 0x03afe200078ec0ff */
[----:B------:R-:W-:Y:S01]  /*3500*/  BSSY.RECONVERGENT B0, `(.L_x_12054) ;  /* 0x000004a000007945 */ /* 0x000fe20003800200 */
[----:B0-2---:R-:W-:Y:S01]  /*3510*/  LOP3.LUT R3, R5, 0x7fffffff, RZ, 0xc0, !PT ;  /* 0x7fffffff05037812 */ /* 0x005fe200078ec0ff */
[----:B------:R-:W-:Y:S01]  /*3520*/  IMAD.MOV.U32 R2, RZ, RZ, R4 ;  /* 0x000000ffff027224 */ /* 0x000fe200078e0004 */
[----:B------:R-:W-:Y:S02]  /*3530*/  MOV R8, R16 ;  /* 0x0000001000087202 */ /* 0x000fe40000000f00 */
[----:B------:R-:W-:-:S04]  /*3540*/  VIMNMX.U32 R0, PT, PT, R9, R3, !PT ;  /* 0x0000000309007248 */ /* 0x000fc80007fe0000 */
[----:B------:R-:W-:-:S13]  /*3550*/  ISETP.GE.U32.AND P0, PT, R0, 0x7ff00000, PT ;  /* 0x7ff000000000780c */ /* 0x000fda0003f06070 */
[----:B------:R-:W-:Y:S05]  /*3560*/  @!P0 BRA `(.L_x_12055) ;  /* 0x0000000000248947 */ /* 0x000fea0003800000 */
[----:B------:R-:W-:-:S06]  /*3570*/  DSETP.NAN.AND P0, PT, R2, R2, PT ;  /* 0x000000020200722a */ /* 0x000fcc0003f08000 */
[----:B------:R-:W-:-:S14]  /*3580*/  DSETP.NUM.AND P0, PT, R8, R8, !P0 ;  /* 0x000000080800722a */ /* 0x000fdc0004707000 */
[----:B------:R-:W-:Y:S02]  /*3590*/  @P0 DSETP.NEU.AND P1, PT, R8, +INF , PT ;  /* 0x7ff000000800042a */ /* 0x000fe40003f2d000 */
[----:B------:R-:W-:-:S04]  /*35a0*/  @!P0 DADD R4, R4, R16 ;  /* 0x0000000004048229 */ /* 0x000fc80000000010 */
[----:B------:R-:W-:Y:S02]  /*35b0*/  @P0 FSEL R0, R16, RZ, P1 ;  /* 0x000000ff10000208 */ /* 0x000fe40000800000 */
[----:B------:R-:W-:-:S03]  /*35c0*/  @P0 FSEL R3, R17, -QNAN , P1 ;  /* 0xfff8000011030808 */ /* 0x000fc60000800000 */
[----:B------:R-:W-:Y:S01]  /*35d0*/  @P0 IMAD.MOV.U32 R4, RZ, RZ, R0 ;  /* 0x000000ffff040224 */ /* 0x000fe200078e0000 */
[----:B------:R-:W-:Y:S01]  /*35e0*/  @P0 MOV R5, R3 ;  /* 0x0000000300050202 */ /* 0x000fe20000000f00 */
[----:B------:R-:W-:Y:S06]  /*35f0*/  BRA `(.L_x_12056) ;  /* 0x0000000000e87947 */ /* 0x000fec0003800000 */
.L_x_12055:
[----:B------:R-:W-:Y:S01]  /*3600*/  DSETP.NEU.AND P0, PT, R2, RZ, PT ;  /* 0x000000ff0200722a */ /* 0x000fe20003f0d000 */
[----:B------:R-:W-:Y:S02]  /*3610*/  IMAD.MOV.U32 R4, RZ, RZ, 0x0 ;  /* 0x00000000ff047424 */ /* 0x000fe400078e00ff */
[----:B------:R-:W-:-:S11]  /*3620*/  IMAD.MOV.U32 R5, RZ, RZ, -0x80000 ;  /* 0xfff80000ff057424 */ /* 0x000fd600078e00ff */
[----:B------:R-:W-:Y:S05]  /*3630*/  @!P0 BRA `(.L_x_12056) ;  /* 0x0000000000d88947 */ /* 0x000fea0003800000 */
[----:B------:R-:W-:Y:S01]  /*3640*/  DSETP.GE.AND P0, PT, R8, R2, PT ;  /* 0x000000020800722a */ /* 0x000fe20003f06000 */
[----:B------:R-:W-:Y:S01]  /*3650*/  MOV R4, R16 ;  /* 0x0000001000047202 */ /* 0x000fe20000000f00 */
[----:B------:R-:W-:-:S12]  /*3660*/  IMAD.MOV.U32 R5, RZ, RZ, R17 ;  /* 0x000000ffff057224 */ /* 0x000fd800078e0011 */
[----:B------:R-:W-:Y:S05]  /*3670*/  @!P0 BRA `(.L_x_12056) ;  /* 0x0000000000c88947 */ /* 0x000fea0003800000 */
[----:B------:R-:W-:Y:S01]  /*3680*/  ISETP.GT.U32.AND P0, PT, R9, 0xfffff, PT ;  /* 0x000fffff0900780c */ /* 0x000fe20003f04070 */
[----:B------:R-:W-:Y:S01]  /*3690*/  BSSY.RECONVERGENT B1, `(.L_x_12057) ;  /* 0x0000019000017945 */ /* 0x000fe20003800200 */
[----:B------:R-:W-:Y:S02]  /*36a0*/  ISETP.GT.U32.AND P1, PT, R3, 0xfffff, PT ;  /* 0x000fffff0300780c */ /* 0x000fe40003f24070 */
[----:B------:R-:W-:Y:S02]  /*36b0*/  SHF.R.U32.HI R0, RZ, 0x14, R9 ;  /* 0x00000014ff007819 */ /* 0x000fe40000011609 */
[----:B------:R-:W-:-:S07]  /*36c0*/  SHF.R.U32.HI R7, RZ, 0x14, R3 ;  /* 0x00000014ff077819 */ /* 0x000fce0000011603 */
[----:B------:R-:W-:Y:S02]  /*36d0*/  @!P0 DMUL R8, R8, 1.80143985094819840000e+16 ;  /* 0x4350000008088828 */ /* 0x000fe40000000000 */
[----:B------:R-:W-:-:S08]  /*36e0*/  @!P1 DMUL R2, R2, 1.80143985094819840000e+16 ;  /* 0x4350000002029828 */ /* 0x000fd00000000000 */
[----:B------:R-:W-:Y:S02]  /*36f0*/  @!P0 LEA.HI R4, R9, R0, RZ, 0xc ;  /* 0x0000000009048211 */ /* 0x000fe400078f60ff */
[----:B------:R-:W-:Y:S02]  /*3700*/  @!P1 LEA.HI R5, R3, R7, RZ, 0xc ;  /* 0x0000000703059211 */ /* 0x000fe400078f60ff */
[----:B------:R-:W-:Y:S01]  /*3710*/  LOP3.LUT R6, R9, 0xfffff, RZ, 0xc0, !PT ;  /* 0x000fffff09067812 */ /* 0x000fe200078ec0ff */
[----:B------:R-:W-:Y:S01]  /*3720*/  @!P0 VIADD R0, R4, 0xffffffca ;  /* 0xffffffca04008836 */ /* 0x000fe20000000000 */
[----:B------:R-:W-:Y:S02]  /*3730*/  @!P1 IADD3 R7, PT, PT, R5, -0x36, RZ ;  /* 0xffffffca05079810 */ /* 0x000fe40007ffe0ff */
[----:B------:R-:W-:Y:S02]  /*3740*/  LOP3.LUT R4, R3, 0xfffff, RZ, 0xc0, !PT ;  /* 0x000fffff03047812 */ /* 0x000fe400078ec0ff */
[----:B------:R-:W-:Y:S01]  /*3750*/  LOP3.LUT R6, R6, 0x100000, RZ, 0xfc, !PT ;  /* 0x0010000006067812 */ /* 0x000fe200078efcff */
[----:B------:R-:W-:Y:S01]  /*3760*/  IMAD.IADD R0, R0, 0x1, -R7 ;  /* 0x0000000100007824 */ /* 0x000fe200078e0a07 */
[----:B------:R-:W-:-:S07]  /*3770*/  LOP3.LUT R9, R4, 0x100000, RZ, 0xfc, !PT ;  /* 0x0010000004097812 */ /* 0x000fce00078efcff */
.L_x_12058:
[----:B------:R-:W-:Y:S02]  /*3780*/  IADD3 R4, P0, PT, -R2, R8, RZ ;  /* 0x0000000802047210 */ /* 0x000fe40007f1e1ff */
[C---:B------:R-:W-:Y:S02]  /*3790*/  ISETP.GT.AND P1, PT, R0.reuse, RZ, PT ;  /* 0x000000ff0000720c */ /* 0x040fe40003f24270 */
[----:B------:R-:W-:Y:S01]  /*37a0*/  IADD3 R0, PT, PT, R0, -0x1, RZ ;  /* 0xffffffff00007810 */ /* 0x000fe20007ffe0ff */
[----:B------:R-:W-:-:S05]  /*37b0*/  IMAD.X R5, R6, 0x1, ~R9, P0 ;  /* 0x0000000106057824 */ /* 0x000fca00000e0e09 */
[----:B------:R-:W-:-:S04]  /*37c0*/  ISETP.GE.AND P0, PT, R5, RZ, PT ;  /* 0x000000ff0500720c */ /* 0x000fc80003f06270 */
[----:B------:R-:W-:Y:S02]  /*37d0*/  SEL R4, R8, R4, !P0 ;  /* 0x0000000408047207 */ /* 0x000fe40004000000 */
[----:B------:R-:W-:-:S03]  /*37e0*/  SEL R11, R6, R5, !P0 ;  /* 0x00000005060b7207 */ /* 0x000fc60004000000 */
[C---:B------:R-:W-:Y:S01]  /*37f0*/  IMAD.SHL.U32 R8, R4.reuse, 0x2, RZ ;  /* 0x0000000204087824 */ /* 0x040fe200078e00ff */
[----:B------:R-:W-:Y:S01]  /*3800*/  SHF.L.U64.HI R6, R4, 0x1, R11 ;  /* 0x0000000104067819 */ /* 0x000fe2000001020b */
[----:B------:R-:W-:Y:S06]  /*3810*/  @P1 BRA `(.L_x_12058) ;  /* 0xfffffffc00d81947 */ /* 0x000fec000383ffff */
[----:B------:R-:W-:Y:S05]  /*3820*/  BSYNC.RECONVERGENT B1 ;  /* 0x0000000000017941 */ /* 0x000fea0003800200 */
.L_x_12057:
[----:B------:R-:W-:Y:S01]  /*3830*/  LOP3.LUT R5, R11, 0x7fffffff, RZ, 0xc0, !PT ;  /* 0x7fffffff0b057812 */ /* 0x000fe200078ec0ff */
[----:B------:R-:W-:Y:S01]  /*3840*/  BSSY.RECONVERGENT B1, `(.L_x_12059) ;  /* 0x0000013000017945 */ /* 0x000fe20003800200 */
[----:B------:R-:W-:Y:S01]  /*3850*/  ISETP.NE.U32.AND P0, PT, R4, RZ, PT ;  /* 0x000000ff0400720c */ /* 0x000fe20003f05070 */
[----:B------:R-:W-:Y:S01]  /*3860*/  IMAD.MOV.U32 R6, RZ, RZ, RZ ;  /* 0x000000ffff067224 */ /* 0x000fe200078e00ff */
[----:B------:R-:W-:Y:S02]  /*3870*/  MOV R3, RZ ;  /* 0x000000ff00037202 */ /* 0x000fe40000000f00 */
[----:B------:R-:W-:-:S13]  /*3880*/  ISETP.NE.AND.EX P0, PT, R5, RZ, PT, P0 ;  /* 0x000000ff0500720c */ /* 0x000fda0003f05300 */
[----:B------:R-:W-:Y:S05]  /*3890*/  @!P0 BRA `(.L_x_12060) ;  /* 0x0000000000348947 */ /* 0x000fea0003800000 */
[----:B------:R-:W-:-:S10]  /*38a0*/  DMUL R2, R4, 1.80143985094819840000e+16 ;  /* 0x4350000004027828 */ /* 0x000fd40000000000 */
[----:B------:R-:W-:-:S04]  /*38b0*/  SHF.R.U32.HI R2, RZ, 0x14, R3 ;  /* 0x00000014ff027819 */ /* 0x000fc80000011603 */
[----:B------:R-:W-:-:S04]  /*38c0*/  IADD3 R3, PT, PT, -R2, 0x37, RZ ;  /* 0x0000003702037810 */ /* 0x000fc80007ffe1ff */
[CC--:B------:R-:W-:Y:S01]  /*38d0*/  SHF.L.U64.HI R5, R4.reuse, R3.reuse, R5 ;  /* 0x0000000304057219 */ /* 0x0c0fe20000010205 */
[----:B------:R-:W-:Y:S01]  /*38e0*/  IMAD.IADD R2, R7, 0x1, -R3 ;  /* 0x0000000107027824 */ /* 0x000fe200078e0a03 */
[----:B------:R-:W-:-:S04]  /*38f0*/  SHF.L.U32 R3, R4, R3, RZ ;  /* 0x0000000304037219 */ /* 0x000fc800000006ff */
[----:B------:R-:W-:-:S13]  /*3900*/  ISETP.GT.AND P0, PT, R2, RZ, PT ;  /* 0x000000ff0200720c */ /* 0x000fda0003f04270 */
[C---:B------:R-:W-:Y:S01]  /*3910*/  @!P0 IADD3 R0, PT, PT, -R2.reuse, 0x1, RZ ;  /* 0x0000000102008810 */ /* 0x040fe20007ffe1ff */
[----:B------:R-:W-:-:S03]  /*3920*/  @P0 VIADD R2, R2, 0xffffffff ;  /* 0xffffffff02020836 */ /* 0x000fc60000000000 */
[-CC-:B------:R-:W-:Y:S02]  /*3930*/  @!P0 SHF.R.U64 R6, R3, R0.reuse, R5.reuse ;  /* 0x0000000003068219 */ /* 0x180fe40000001205 */
[----:B------:R-:W-:Y:S02]  /*3940*/  @P0 IADD3 R6, P1, PT, RZ, R3, RZ ;  /* 0x00000003ff060210 */ /* 0x000fe40007f3e0ff */
[----:B------:R-:W-:Y:S02]  /*3950*/  @!P0 SHF.R.U32.HI R3, RZ, R0, R5 ;  /* 0x00000000ff038219 */ /* 0x000fe40000011605 */
[----:B------:R-:W-:-:S09]  /*3960*/  @P0 LEA.X R3, R2, R5, 0x14, P1 ;  /* 0x0000000502030211 */ /* 0x000fd200008ea4ff */
.L_x_12060:
[----:B------:R-:W-:Y:S05]  /*3970*/  BSYNC.RECONVERGENT B1 ;  /* 0x0000000000017941 */ /* 0x000fea0003800200 */
.L_x_12059:
[----:B------:R-:W-:Y:S01]  /*3980*/  LOP3.LUT R5, R3, 0x80000000, R17, 0xb8, !PT ;  /* 0x8000000003057812 */ /* 0x000fe200078eb811 */
[----:B------:R-:W-:-:S07]  /*3990*/  IMAD.MOV.U32 R4, RZ, RZ, R6 ;  /* 0x000000ffff047224 */ /* 0x000fce00078e0006 */
.L_x_12056:
[----:B------:R-:W-:Y:S05]  /*39a0*/  BSYNC.RECONVERGENT B0 ;  /* 0x0000000000007941 */ /* 0x000fea0003800200 */
.L_x_12054:
        /* <DEDUP_REMOVED lines=14> */
[----:B------:R-:W0:Y:S02]  /*3a90*/  F2I.F64.TRUNC R5, R4 ;  /* 0x0000000400057311 */ /* 0x000e24000030d100 */
[----:B0-----:R4:W-:Y:S01]  /*3aa0*/  STG.E.U8 desc[UR36][R2.64], R5 ;  /* 0x0000000502007986 */ /* 0x0019e2000c101124 */
[----:B------:R-:W-:Y:S05]  /*3ab0*/  BRA `(.L_x_12066) ;  /* 0x0000000c00f47947 */ /* 0x000fea0003800000 */
.L_x_12064:
[----:B------:R-:W0:Y:S02]  /*3ac0*/  F2I.S64.F64.TRUNC R4, R4 ;  /* 0x0000000400047311 */ /* 0x000e24000030d900 */
[----:B0-----:R-:W-:-:S05]  /*3ad0*/  MOV R7, R4 ;  /* 0x0000000400077202 */ /* 0x001fca0000000f00 */
[----:B------:R3:W-:Y:S01]  /*3ae0*/  STG.E.U8 desc[UR36][R2.64], R7 ;  /* 0x0000000702007986 */ /* 0x0007e2000c101124 */
[----:B------:R-:W-:Y:S05]  /*3af0*/  BRA `(.L_x_12066) ;  /* 0x0000000c00e47947 */ /* 0x000fea0003800000 */
.L_x_12063:
[----:B------:R-:W-:-:S09]  /*3b00*/  UISETP.NE.AND UP0, UPT, UR4, 0x2, UPT ;  /* 0x000000020400788c */ /* 0x000fd2000bf05270 */
[----:B------:R-:W-:Y:S05]  /*3b10*/  BRA.U !UP0, `(.L_x_12067) ;  /* 0x0000000108287547 */ /* 0x000fea000b800000 */
[----:B------:R-:W-:-:S09]  /*3b20*/  UISETP.NE.AND UP0, UPT, UR4, 0x3, UPT ;  /* 0x000000030400788c */ /* 0x000fd2000bf05270 */
[----:B------:R-:W-:Y:S05]  /*3b30*/  BRA.U !UP0, `(.L_x_12068) ;  /* 0x0000000108147547 */ /* 0x000fea000b800000 */
[----:B------:R-:W-:-:S09]  /*3b40*/  UISETP.NE.AND UP0, UPT, UR4, 0x4, UPT ;  /* 0x000000040400788c */ /* 0x000fd2000bf05270 */
[----:B------:R-:W-:Y:S05]  /*3b50*/  BRA.U UP0, `(.L_x_12065) ;  /* 0x0000000d00247547 */ /* 0x000fea000b800000 */
[----:B------:R-:W0:Y:S02]  /*3b60*/  F2I.S64.F64.TRUNC R4, R4 ;  /* 0x0000000400047311 */ /* 0x000e24000030d900 */
[----:B0-----:R0:W-:Y:S01]  /*3b70*/  STG.E.64 desc[UR36][R2.64], R4 ;  /* 0x0000000402007986 */ /* 0x0011e2000c101b24 */
[----:B------:R-:W-:Y:S05]  /*3b80*/  BRA `(.L_x_12066) ;  /* 0x0000000c00c07947 */ /* 0x000fea0003800000 */
.L_x_12068:
[----:B------:R-:W0:Y:S02]  /*3b90*/  F2I.F64.TRUNC R5, R4 ;  /* 0x0000000400057311 */ /* 0x000e24000030d100 */
[----:B0-----:R1:W-:Y:S01]  /*3ba0*/  STG.E desc[UR36][R2.64], R5 ;  /* 0x0000000502007986 */ /* 0x0013e2000c101924 */
[----:B------:R-:W-:Y:S05]  /*3bb0*/  BRA `(.L_x_12066) ;  /* 0x0000000c00b47947 */ /* 0x000fea0003800000 */
.L_x_12067:
[----:B------:R-:W0:Y:S02]  /*3bc0*/  F2I.F64.TRUNC R5, R4 ;  /* 0x0000000400057311 */ /* 0x000e24000030d100 */
[----:B0-----:R2:W-:Y:S01]  /*3bd0*/  STG.E.U16 desc[UR36][R2.64], R5 ;  /* 0x0000000502007986 */ /* 0x0015e2000c101524 */
[----:B------:R-:W-:Y:S05]  /*3be0*/  BRA `(.L_x_12066) ;  /* 0x0000000c00a87947 */ /* 0x000fea0003800000 */
.L_x_12062:
[----:B------:R-:W-:-:S09]  /*3bf0*/  UISETP.GT.AND UP0, UPT, UR4, 0x6, UPT ;  /* 0x000000060400788c */ /* 0x000fd2000bf04270 */
[----:B------:R-:W-:Y:S05]  /*3c00*/  BRA.U UP0, `(.L_x_12069) ;  /* 0x00000001004c7547 */ /* 0x000fea000b800000 */
[----:B------:R-:W-:-:S09]  /*3c10*/  UISETP.NE.AND UP0, UPT, UR4, 0x5, UPT ;  /* 0x000000050400788c */ /* 0x000fd2000bf05270 */
[----:B------:R-:W-:Y:S05]  /*3c20*/  BRA.U !UP0, `(.L_x_12070) ;  /* 0x0000000108247547 */ /* 0x000fea000b800000 */
[----:B------:R-:W-:-:S09]  /*3c30*/  UISETP.NE.AND UP0, UPT, UR4, 0x6, UPT ;  /* 0x000000060400788c */ /* 0x000fd2000bf05270 */
[----:B------:R-:W-:Y:S05]  /*3c40*/  BRA.U UP0, `(.L_x_12065) ;  /* 0x0000000900e87547 */ /* 0x000fea000b800000 */
[----:B------:R-:W-:Y:S01]  /*3c50*/  UMOV UR4, 0xf0000000 ;  /* 0xf000000000047882 */ /* 0x000fe20000000000 */
[----:B------:R-:W-:Y:S01]  /*3c60*/  UMOV UR5, 0x380fffff ;  /* 0x380fffff00057882 */ /* 0x000fe20000000000 */
[----:B------:R-:W0:Y:S01]  /*3c70*/  F2F.F32.F64 R7, R4 ;  /* 0x0000000400077310 */ /* 0x000e220000301000 */
[----:B------:R-:W-:-:S14]  /*3c80*/  DSETP.GEU.AND P0, PT, |R4|, UR4, PT ;  /* 0x0000000404007e2a */ /* 0x000fdc000bf0e200 */
[----:B0-----:R-:W-:-:S05]  /*3c90*/  @!P0 FMUL R7, R7, 1.175494350822287508e-38 ;  /* 0x0080000007078820 */ /* 0x001fca0000400000 */
[----:B------:R0:W-:Y:S01]  /*3ca0*/  STG.E desc[UR36][R2.64], R7 ;  /* 0x0000000702007986 */ /* 0x0001e2000c101924 */
[----:B------:R-:W-:Y:S05]  /*3cb0*/  BRA `(.L_x_12066) ;  /* 0x0000000c00747947 */ /* 0x000fea0003800000 */
.L_x_12070:
[----:B------:R-:W-:Y:S01]  /*3cc0*/  UMOV UR4, 0xf0000000 ;  /* 0xf000000000047882 */ /* 0x000fe20000000000 */
[----:B------:R-:W-:Y:S01]  /*3cd0*/  UMOV UR5, 0x380fffff ;  /* 0x380fffff00057882 */ /* 0x000fe20000000000 */
[----:B------:R-:W0:Y:S01]  /*3ce0*/  F2F.F32.F64 R0, R4 ;  /* 0x0000000400007310 */ /* 0x000e220000301000 */
[----:B------:R-:W-:-:S14]  /*3cf0*/  DSETP.GEU.AND P0, PT, |R4|, UR4, PT ;  /* 0x0000000404007e2a */ /* 0x000fdc000bf0e200 */
[----:B0-----:R-:W-:-:S05]  /*3d00*/  @!P0 FMUL R0, R0, 1.175494350822287508e-38 ;  /* 0x0080000000008820 */ /* 0x001fca0000400000 */
[----:B------:R-:W-:-:S05]  /*3d10*/  F2FP.F16.F32.PACK_AB R0, RZ, R0 ;  /* 0x00000000ff00723e */ /* 0x000fca00000000ff */
[----:B------:R0:W-:Y:S01]  /*3d20*/  STG.E.U16 desc[UR36][R2.64], R0 ;  /* 0x0000000002007986 */ /* 0x0001e2000c101524 */
[----:B------:R-:W-:Y:S05]  /*3d30*/  BRA `(.L_x_12066) ;  /* 0x0000000c00547947 */ /* 0x000fea0003800000 */
.L_x_12069:
[----:B------:R-:W-:-:S09]  /*3d40*/  UISETP.NE.AND UP0, UPT, UR4, 0x7, UPT ;  /* 0x000000070400788c */ /* 0x000fd2000bf05270 */
[----:B------:R-:W-:Y:S05]  /*3d50*/  BRA.U !UP0, `(.L_x_12071) ;  /* 0x0000000108547547 */ /* 0x000fea000b800000 */
[----:B------:R-:W-:-:S09]  /*3d60*/  UISETP.NE.AND UP0, UPT, UR4, 0x8, UPT ;  /* 0x000000080400788c */ /* 0x000fd2000bf05270 */
[----:B------:R-:W-:Y:S05]  /*3d70*/  BRA.U !UP0, `(.L_x_12072) ;  /* 0x0000000108287547 */ /* 0x000fea000b800000 */
[----:B------:R-:W-:-:S09]  /*3d80*/  UISETP.NE.AND UP0, UPT, UR4, 0x9, UPT ;  /* 0x000000090400788c */ /* 0x000fd2000bf05270 */
[----:B------:R-:W-:Y:S05]  /*3d90*/  BRA.U UP0, `(.L_x_12065) ;  /* 0x0000000900947547 */ /* 0x000fea000b800000 */
[----:B------:R-:W-:Y:S01]  /*3da0*/  UMOV UR4, 0xf0000000 ;  /* 0xf000000000047882 */ /* 0x000fe20000000000 */
[----:B------:R-:W-:Y:S01]  /*3db0*/  UMOV UR5, 0x380fffff ;  /* 0x380fffff00057882 */ /* 0x000fe20000000000 */
[----:B------:R-:W0:Y:S01]  /*3dc0*/  F2F.F32.F64 R6, R4 ;  /* 0x0000000400067310 */ /* 0x000e220000301000 */
[----:B------:R-:W-:Y:S01]  /*3dd0*/  DSETP.GEU.AND P0, PT, |R4|, UR4, PT ;  /* 0x0000000404007e2a */ /* 0x000fe2000bf0e200 */
[----:B------:R-:W-:-:S13]  /*3de0*/  IMAD.MOV.U32 R7, RZ, RZ, RZ ;  /* 0x000000ffff077224 */ /* 0x000fda00078e00ff */
[----:B0-----:R-:W-:-:S05]  /*3df0*/  @!P0 FMUL R6, R6, 1.175494350822287508e-38 ;  /* 0x0080000006068820 */ /* 0x001fca0000400000 */
[----:B------:R0:W-:Y:S01]  /*3e00*/  STG.E.64 desc[UR36][R2.64], R6 ;  /* 0x0000000602007986 */ /* 0x0001e2000c101b24 */
[----:B------:R-:W-:Y:S05]  /*3e10*/  BRA `(.L_x_12066) ;  /* 0x0000000c001c7947 */ /* 0x000fea0003800000 */
.L_x_12072:
[----:B------:R-:W-:Y:S01]  /*3e20*/  UMOV UR4, 0xf0000000 ;  /* 0xf000000000047882 */ /* 0x000fe20000000000 */
[----:B------:R-:W-:Y:S01]  /*3e30*/  UMOV UR5, 0x380fffff ;  /* 0x380fffff00057882 */ /* 0x000fe20000000000 */
[----:B------:R-:W0:Y:S01]  /*3e40*/  F2F.F32.F64 R0, R4 ;  /* 0x0000000400007310 */ /* 0x000e220000301000 */
[----:B------:R-:W-:-:S14]  /*3e50*/  DSETP.GEU.AND P0, PT, |R4|, UR4, PT ;  /* 0x0000000404007e2a */ /* 0x000fdc000bf0e200 */
[----:B0-----:R-:W-:-:S05]  /*3e60*/  @!P0 FMUL R0, R0, 1.175494350822287508e-38 ;  /* 0x0080000000008820 */ /* 0x001fca0000400000 */
[----:B------:R-:W-:-:S04]  /*3e70*/  F2FP.F16.F32.PACK_AB R5, RZ, R0 ;  /* 0x00000000ff05723e */ /* 0x000fc800000000ff */
[----:B------:R-:W-:-:S05]  /*3e80*/  PRMT R5, R5, 0x5410, RZ ;  /* 0x0000541005057816 */ /* 0x000fca00000000ff */
[----:B------:R0:W-:Y:S01]  /*3e90*/  STG.E desc[UR36][R2.64], R5 ;  /* 0x0000000502007986 */ /* 0x0001e2000c101924 */
[----:B------:R-:W-:Y:S05]  /*3ea0*/  BRA `(.L_x_12066) ;  /* 0x0000000800f87947 */ /* 0x000fea0003800000 */
.L_x_12071:
[----:B------:R0:W-:Y:S01]  /*3eb0*/  STG.E.64 desc[UR36][R2.64], R4 ;  /* 0x0000000402007986 */ /* 0x0001e2000c101b24 */
[----:B------:R-:W-:Y:S05]  /*3ec0*/  BRA `(.L_x_12066) ;  /* 0x0000000800f07947 */ /* 0x000fea0003800000 */
.L_x_12061:
        /* <DEDUP_REMOVED lines=8> */
[----:B------:R-:W-:-:S06]  /*3f50*/  DSETP.NEU.AND P0, PT, R4, RZ, PT ;  /* 0x000000ff0400722a */ /* 0x000fcc0003f0d000 */
[----:B------:R-:W-:-:S05]  /*3f60*/  SEL R5, RZ, 0x1, !P0 ;  /* 0x00000001ff057807 */ /* 0x000fca0004000000 */
[----:B------:R0:W-:Y:S01]  /*3f70*/  STG.E.U8 desc[UR36][R2.64], R5 ;  /* 0x0000000502007986 */ /* 0x0001e2000c101124 */
[----:B------:R-:W-:Y:S05]  /*3f80*/  BRA `(.L_x_12066) ;  /* 0x0000000800c07947 */ /* 0x000fea0003800000 */
.L_x_12075:
[----:B------:R-:W-:-:S05]  /*3f90*/  CS2R R6, SRZ ;  /* 0x0000000000067805 */ /* 0x000fca000001ff00 */
[----:B------:R0:W-:Y:S01]  /*3fa0*/  STG.E.128 desc[UR36][R2.64], R4 ;  /* 0x0000000402007986 */ /* 0x0001e2000c101d24 */
[----:B------:R-:W-:Y:S05]  /*3fb0*/  BRA `(.L_x_12066) ;  /* 0x0000000800b47947 */ /* 0x000fea0003800000 */
.L_x_12074:
        /* <DEDUP_REMOVED lines=10> */
[----:B------:R-:W-:Y:S01]  /*4060*/  BSSY.RECONVERGENT B0, `(.L_x_12078) ;  /* 0x000000d000007945 */ /* 0x000fe20003800200 */
[----:B------:R-:W-:-:S12]  /*4070*/  IMAD.MOV.U32 R0, RZ, RZ, 0x7f ;  /* 0x0000007fff007424 */ /* 0x000fd800078e00ff */
[----:B0-----:R-:W-:-:S05]  /*4080*/  @!P0 FMUL R9, R9, 1.175494350822287508e-38 ;  /* 0x0080000009098820 */ /* 0x001fca0000400000 */
        /* <DEDUP_REMOVED lines=10> */
.L_x_12079:
[----:B------:R-:W-:Y:S05]  /*4130*/  BSYNC.RECONVERGENT B0 ;  /* 0x0000000000007941 */ /* 0x000fea0003800200 */
.L_x_12078:
[----:B------:R-:W-:-:S05]  /*4140*/  LOP3.LUT R7, R0, 0x80, R7, 0xf8, !PT ;  /* 0x0000008000077812 */ /* 0x000fca00078ef807 */
[----:B------:R0:W-:Y:S01]  /*4150*/  STG.E.U8 desc[UR36][R2.64], R7 ;  /* 0x0000000702007986 */ /* 0x0001e2000c101124 */
[----:B------:R-:W-:Y:S05]  /*4160*/  BRA `(.L_x_12066) ;  /* 0x0000000800487947 */ /* 0x000fea0003800000 */
.L_x_12077:
[----:B------:R-:W-:Y:S01]  /*4170*/  UMOV UR4, 0xf0000000 ;  /* 0xf000000000047882 */ /* 0x000fe20000000000 */
[----:B------:R-:W-:Y:S01]  /*4180*/  UMOV UR5, 0x380fffff ;  /* 0x380fffff00057882 */ /* 0x000fe20000000000 */
[----:B------:R-:W0:Y:S01]  /*4190*/  F2F.F32.F64 R9, R4 ;  /* 0x0000000400097310 */ /* 0x000e220000301000 */
[----:B------:R-:W-:Y:S01]  /*41a0*/  DSETP.GEU.AND P0, PT, |R4|, UR4, PT ;  /* 0x0000000404007e2a */ /* 0x000fe2000bf0e200 */
[----:B------:R-:W-:-:S13]  /*41b0*/  BSSY.RECONVERGENT B0, `(.L_x_12080) ;  /* 0x000000f000007945 */ /* 0x000fda0003800200 */
[----:B0-----:R-:W-:-:S05]  /*41c0*/  @!P0 FMUL R9, R9, 1.175494350822287508e-38 ;  /* 0x0080000009098820 */ /* 0x001fca0000400000 */
        /* <DEDUP_REMOVED lines=13> */
.L_x_12081:
[----:B------:R-:W-:Y:S05]  /*42a0*/  BSYNC.RECONVERGENT B0 ;  /* 0x0000000000007941 */ /* 0x000fea0003800200 */
.L_x_12080:
[----:B------:R-:W-:-:S05]  /*42b0*/  LOP3.LUT R7, R0, 0x80, R7, 0xf8, !PT ;  /* 0x0000008000077812 */ /* 0x000fca00078ef807 */
[----:B------:R0:W-:Y:S01]  /*42c0*/  STG.E.U8 desc[UR36][R2.64], R7 ;  /* 0x0000000702007986 */ /* 0x0001e2000c101124 */
[----:B------:R-:W-:Y:S05]  /*42d0*/  BRA `(.L_x_12066) ;  /* 0x0000000400ec7947 */ /* 0x000fea0003800000 */
.L_x_12076:
[----:B------:R-:W-:Y:S01]  /*42e0*/  UMOV UR4, 0xf0000000 ;  /* 0xf000000000047882 */ /* 0x000fe20000000000 */
[----:B------:R-:W-:Y:S01]  /*42f0*/  UMOV UR5, 0x380fffff ;  /* 0x380fffff00057882 */ /* 0x000fe20000000000 */
[----:B------:R-:W0:Y:S01]  /*4300*/  F2F.F32.F64 R0, R4 ;  /* 0x0000000400007310 */ /* 0x000e220000301000 */
[----:B------:R-:W-:-:S14]  /*4310*/  DSETP.GEU.AND P0, PT, |R4|, UR4, PT ;  /* 0x0000000404007e2a */ /* 0x000fdc000bf0e200 */
[----:B0-----:R-:W-:-:S05]  /*4320*/  @!P0 FMUL R0, R0, 1.175494350822287508e-38 ;  /* 0x0080000000008820 */ /* 0x001fca0000400000 */
[----:B------:R-:W-:-:S05]  /*4330*/  F2FP.BF16.F32.PACK_AB R0, RZ, R0 ;  /* 0x00000000ff00723e */ /* 0x000fca00000010ff */
[----:B------:R0:W-:Y:S01]  /*4340*/  STG.E.U16 desc[UR36][R2.64], R0 ;  /* 0x0000000002007986 */ /* 0x0001e2000c101524 */
[----:B------:R-:W-:Y:S05]  /*4350*/  BRA `(.L_x_12066) ;  /* 0x0000000400cc7947 */ /* 0x000fea0003800000 */
.L_x_12073:
        /* <DEDUP_REMOVED lines=8> */
[----:B------:R-:W0:Y:S02]  /*43e0*/  F2I.U32.F64.TRUNC R5, R4 ;  /* 0x0000000400057311 */ /* 0x000e24000030d000 */
[----:B0-----:R0:W-:Y:S01]  /*43f0*/  STG.E.U16 desc[UR36][R2.64], R5 ;  /* 0x0000000502007986 */ /* 0x0011e2000c101524 */
[----:B------:R-:W-:Y:S05]  /*4400*/  BRA `(.L_x_12066) ;  /* 0x0000000400a07947 */ /* 0x000fea0003800000 */
.L_x_12084:
[----:B------:R-:W-:Y:S01]  /*4410*/  UMOV UR4, 0xf0000000 ;  /* 0xf000000000047882 */ /* 0x000fe20000000000 */
[----:B------:R-:W-:Y:S01]  /*4420*/  UMOV UR5, 0x380fffff ;  /* 0x380fffff00057882 */ /* 0x000fe20000000000 */
[----:B------:R-:W0:Y:S01]  /*4430*/  F2F.F32.F64 R7, R4 ;  /* 0x0000000400077310 */ /* 0x000e220000301000 */
[----:B------:R-:W-:Y:S01]  /*4440*/  DSETP.GEU.AND P0, PT, |R4|, UR4, PT ;  /* 0x0000000404007e2a */ /* 0x000fe2000bf0e200 */
[----:B------:R-:W-:Y:S01]  /*4450*/  BSSY.RECONVERGENT B0, `(.L_x_12085) ;  /* 0x0000015000007945 */ /* 0x000fe20003800200 */
[----:B------:R-:W-:-:S12]  /*4460*/  IMAD.MOV.U32 R0, RZ, RZ, 0x80 ;  /* 0x00000080ff007424 */ /* 0x000fd800078e00ff */
[----:B0-----:R-:W-:-:S05]  /*4470*/  @!P0 FMUL R7, R7, 1.175494350822287508e-38 ;  /* 0x0080000007078820 */ /* 0x001fca0000400000 */
        /* <DEDUP_REMOVED lines=10> */
.L_x_12087:
[----:B------:R-:W-:-:S04]  /*4520*/  SHF.R.U32.HI R0, RZ, 0x14, R7 ;  /* 0x00000014ff007819 */ /* 0x000fc80000011607 */
[----:B------:R-:W-:-:S04]  /*4530*/  LOP3.LUT R0, R0, 0x1, RZ, 0xc0, !PT ;  /* 0x0000000100007812 */ /* 0x000fc800078ec0ff */
[----:B------:R-:W-:-:S04]  /*4540*/  IADD3 R0, PT, PT, R7, 0x487ffff, R0 ;  /* 0x0487ffff07007810 */ /* 0x000fc80007ffe000 */
[----:B------:R-:W-:-:S04]  /*4550*/  SHF.R.U32.HI R0, RZ, 0x14, R0 ;  /* 0x00000014ff007819 */ /* 0x000fc80000011600 */
[----:B------:R-:W-:-:S07]  /*4560*/  LOP3.LUT R4, R0, 0xff, RZ, 0xc0, !PT ;  /* 0x000000ff00047812 */ /* 0x000fce00078ec0ff */
.L_x_12088:
[----:B------:R-:W-:-:S04]  /*4570*/  SHF.R.U32.HI R5, RZ, 0x18, R7 ;  /* 0x00000018ff057819 */ /* 0x000fc80000011607 */
[----:B------:R-:W-:-:S04]  /*4580*/  LOP3.LUT R4, R4, 0x80, R5, 0xf8, !PT ;  /* 0x0000008004047812 */ /* 0x000fc800078ef805 */
[----:B------:R-:W-:-:S07]  /*4590*/  PRMT R0, R4, 0x7610, R0 ;  /* 0x0000761004007816 */ /* 0x000fce0000000000 */
.L_x_12086:
[----:B------:R-:W-:Y:S05]  /*45a0*/  BSYNC.RECONVERGENT B0 ;  /* 0x0000000000007941 */ /* 0x000fea0003800200 */
.L_x_12085:
[----:B------:R0:W-:Y:S01]  /*45b0*/  STG.E.U8 desc[UR36][R2.64], R0 ;  /* 0x0000000002007986 */ /* 0x0001e2000c101124 */
[----:B------:R-:W-:Y:S05]  /*45c0*/  BRA `(.L_x_12066) ;  /* 0x0000000400307947 */ /* 0x000fea0003800000 */
.L_x_12083:
        /* <DEDUP_REMOVED lines=17> */
.L_x_12091:
[----:B------:R-:W-:-:S04]  /*46e0*/  SHF.R.U32.HI R0, RZ, 0x15, R7 ;  /* 0x00000015ff007819 */ /* 0x000fc80000011607 */
[----:B------:R-:W-:-:S04]  /*46f0*/  LOP3.LUT R0, R0, 0x1, RZ, 0xc0, !PT ;  /* 0x0000000100007812 */ /* 0x000fc800078ec0ff */
[----:B------:R-:W-:-:S04]  /*4700*/  IADD3 R0, PT, PT, R7, 0x88fffff, R0 ;  /* 0x088fffff07007810 */ /* 0x000fc80007ffe000 */
[----:B------:R-:W-:-:S04]  /*4710*/  SHF.R.U32.HI R0, RZ, 0x15, R0 ;  /* 0x00000015ff007819 */ /* 0x000fc80000011600 */
[----:B------:R-:W-:-:S07]  /*4720*/  LOP3.LUT R4, R0, 0xff, RZ, 0xc0, !PT ;  /* 0x000000ff00047812 */ /* 0x000fce00078ec0ff */
.L_x_12092:
[----:B------:R-:W-:-:S04]  /*4730*/  SHF.R.U32.HI R5, RZ, 0x18, R7 ;  /* 0x00000018ff057819 */ /* 0x000fc80000011607 */
[----:B------:R-:W-:-:S04]  /*4740*/  LOP3.LUT R4, R4, 0x80, R5, 0xf8, !PT ;  /* 0x0000008004047812 */ /* 0x000fc800078ef805 */
[----:B------:R-:W-:-:S07]  /*4750*/  PRMT R0, R4, 0x7610, R0 ;  /* 0x0000761004007816 */ /* 0x000fce0000000000 */
.L_x_12090:
[----:B------:R-:W-:Y:S05]  /*4760*/  BSYNC.RECONVERGENT B0 ;  /* 0x0000000000007941 */ /* 0x000fea0003800200 */
.L_x_12089:
[----:B------:R0:W-:Y:S01]  /*4770*/  STG.E.U8 desc[UR36][R2.64], R0 ;  /* 0x0000000002007986 */ /* 0x0001e2000c101124 */
[----:B------:R-:W-:Y:S05]  /*4780*/  BRA `(.L_x_12066) ;  /* 0x0000000000c07947 */ /* 0x000fea0003800000 */
.L_x_12082:
[----:B------:R-:W-:-:S09]  /*4790*/  UISETP.NE.AND UP0, UPT, UR4, 0x1c, UPT ;  /* 0x0000001c0400788c */ /* 0x000fd2000bf05270 */
[----:B------:R-:W-:Y:S05]  /*47a0*/  BRA.U !UP0, `(.L_x_12093) ;  /* 0x0000000108b07547 */ /* 0x000fea000b800000 */
[----:B------:R-:W-:-:S09]  /*47b0*/  UISETP.NE.AND UP0, UPT, UR4, 0x1d, UPT ;  /* 0x0000001d0400788c */ /* 0x000fd2000bf05270 */
[----:B------:R-:W-:Y:S05]  /*47c0*/  BRA.U !UP0, `(.L_x_12094) ;  /* 0x00000001089c7547 */ /* 0x000fea000b800000 */
[----:B------:R-:W-:-:S09]  /*47d0*/  UISETP.NE.AND UP0, UPT, UR4, 0x2c, UPT ;  /* 0x0000002c0400788c */ /* 0x000fd2000bf05270 */
[----:B------:R-:W-:Y:S05]  /*47e0*/  BRA.U !UP0, `(.L_x_12095) ;  /* 0x0000000108447547 */ /* 0x000fea000b800000 */
.L_x_12065:
        /* <DEDUP_REMOVED lines=16> */
.L_x_12096:
[----:B------:R-:W-:Y:S05]  /*48f0*/  BRA `(.L_x_12066) ;  /* 0x0000000000647947 */ /* 0x000fea0003800000 */
.L_x_12095:
[----:B------:R-:W-:Y:S01]  /*4900*/  UMOV UR4, 0xf0000000 ;  /* 0xf000000000047882 */ /* 0x000fe20000000000 */
[----:B------:R-:W-:Y:S01]  /*4910*/  UMOV UR5, 0x380fffff ;  /* 0x380fffff00057882 */ /* 0x000fe20000000000 */
[----:B------:R0:W1:Y:S01]  /*4920*/  F2F.F32.F64 R8, R4 ;  /* 0x0000000400087310 */ /* 0x0000620000301000 */
[----:B------:R-:W-:Y:S01]  /*4930*/  DSETP.GEU.AND P0, PT, |R4|, UR4, PT ;  /* 0x0000000404007e2a */ /* 0x000fe2000bf0e200 */
[----:B0-----:R-:W-:-:S13]  /*4940*/  HFMA2 R5, -RZ, RZ, 0, 1.5199184417724609375e-05 ;  /* 0x000000ffff057431 */ /* 0x001fda00000001ff */
[----:B-1----:R-:W-:-:S05]  /*4950*/  @!P0 FMUL R8, R8, 1.175494350822287508e-38 ;  /* 0x0080000008088820 */ /* 0x002fca0000400000 */
        /* <DEDUP_REMOVED lines=14> */
.L_x_12094:
[----:B------:R-:W0:Y:S02]  /*4a40*/  F2I.U64.F64.TRUNC R4, R4 ;  /* 0x0000000400047311 */ /* 0x000e24000030d800 */
[----:B0-----:R0:W-:Y:S01]  /*4a50*/  STG.E.64 desc[UR36][R2.64], R4 ;  /* 0x0000000402007986 */ /* 0x0011e2000c101b24 */
[----:B------:R-:W-:Y:S05]  /*4a60*/  BRA `(.L_x_12066) ;  /* 0x0000000000087947 */ /* 0x000fea0003800000 */
.L_x_12093:
[----:B------:R-:W0:Y:S02]  /*4a70*/  F2I.U32.F64.TRUNC R5, R4 ;  /* 0x0000000400057311 */ /* 0x000e24000030d000 */
[----:B0-----:R0:W-:Y:S02]  /*4a80*/  STG.E desc[UR36][R2.64], R5 ;  /* 0x0000000502007986 */ /* 0x0011e4000c101924 */
.L_x_12066:
[----:B------:R-:W-:-:S07]  /*4a90*/  VIADD R19, R19, 0x80 ;  /* 0x0000008013137836 */ /* 0x000fce0000000000 */
.L_x_11994:
[----:B------:R-:W-:Y:S05]  /*4aa0*/  BSYNC.RECONVERGENT B7 ;  /* 0x0000000000077941 */ /* 0x000fea0003800200 */
.L_x_11993:
[----:B------:R-:W5:Y:S01]  /*4ab0*/  LDCU UR4, c[0x0][0x380] ;  /* 0x00007000ff0477ac */ /* 0x000f620008000800 */
[----:B------:R-:W-:Y:S01]  /*4ac0*/  BSSY.RECONVERGENT B7, `(.L_x_12097) ;  /* 0x000049b000077945 */ /* 0x000fe20003800200 */
[----:B-----5:R-:W-:-:S13]  /*4ad0*/  ISETP.GE.AND P0, PT, R19, UR4, PT ;  /* 0x0000000413007c0c */ /* 0x020fda000bf06270 */
[----:B------:R-:W-:Y:S05]  /*4ae0*/  @P0 BRA `(.L_x_12098) ;  /* 0x0000004800600947 */ /* 0x000fea0003800000 */
[----:B------:R-:W5:Y:S01]  /*4af0*/  LDCU UR4, c[0x0][0x388] ;  /* 0x00007100ff0477ac */ /* 0x000f620008000800 */
[----:B0-----:R-:W-:Y:S02]  /*4b00*/  HFMA2 R0, -RZ, RZ, 0, 0 ;  /* 0x00000000ff007431 */ /* 0x001fe400000001ff */
[----:B------:R-:W-:Y:S02]  /*4b10*/  IMAD.MOV.U32 R22, RZ, RZ, RZ ;  /* 0x000000ffff167224 */ /* 0x000fe400078e00ff */
[----:B------:R-:W-:Y:S01]  /*4b20*/  IMAD.MOV.U32 R18, RZ, RZ, RZ ;  /* 0x000000ffff127224 */ /* 0x000fe200078e00ff */
[----:B-----5:R-:W-:-:S09]  /*4b30*/  UISETP.NE.AND UP0, UPT, UR4, URZ, UPT ;  /* 0x000000ff0400728c */ /* 0x020fd2000bf05270 */
[----:B------:R-:W-:Y:S05]  /*4b40*/  BRA.U !UP0, `(.L_x_12099) ;  /* 0x0000001508707547 */ /* 0x000fea000b800000 */
[----:B------:R-:W1:Y:S01]  /*4b50*/  LDCU.64 UR4, c[0x0][0x390] ;  /* 0x00007200ff0477ac */ /* 0x000e620008000a00 */
[----:B------:R-:W-:Y:S01]  /*4b60*/  IMAD.MOV.U32 R18, RZ, RZ, RZ ;  /* 0x000000ffff127224 */ /* 0x000fe200078e00ff */
[----:B------:R-:W0:Y:S01]  /*4b70*/  LDCU UR6, c[0x0][0x38c] ;  /* 0x00007180ff0677ac */ /* 0x000e220008000800 */
[----:B------:R-:W5:Y:S01]  /*4b80*/  LDCU.64 UR8, c[0x0][0x4b8] ;  /* 0x00009700ff0877ac */ /* 0x000f620008000a00 */
[----:B------:R-:W-:Y:S01]  /*4b90*/  UISETP.NE.AND UP0, UPT, UR41, URZ, UPT ;  /* 0x000000ff2900728c */ /* 0x000fe2000bf05270 */
[----:B-1234-:R-:W-:Y:S01]  /*4ba0*/  IMAD.HI.U32 R2, R19, UR4, R18 ;  /* 0x0000000413027c27 */ /* 0x01efe2000f8e0012 */
[----:B------:R-:W1:Y:S04]  /*4bb0*/  LDCU UR4, c[0x0][0x4c0] ;  /* 0x00009800ff0477ac */ /* 0x000e680008000800 */
[----:B------:R-:W-:-:S04]  /*4bc0*/  SHF.R.U32.HI R3, RZ, UR5, R2 ;  /* 0x00000005ff037c19 */ /* 0x000fc80008011602 */
[----:B------:R-:W-:-:S05]  /*4bd0*/  IADD3 R22, PT, PT, -R3, RZ, RZ ;  /* 0x000000ff03167210 */ /* 0x000fca0007ffe1ff */
[----:B0-----:R-:W-:-:S04]  /*4be0*/  IMAD R22, R22, UR6, R19 ;  /* 0x0000000616167c24 */ /* 0x001fc8000f8e0213 */
[C---:B-----5:R-:W-:Y:S02]  /*4bf0*/  IMAD R18, R22.reuse, UR8, RZ ;  /* 0x0000000816127c24 */ /* 0x060fe4000f8e02ff */
        /* <DEDUP_REMOVED lines=337> */
.L_x_12099:
[----:B------:R-:W1:Y:S01]  /*6110*/  LDCU.64 UR6, c[0x0][0x5f0] ;  /* 0x0000be00ff0677ac */ /* 0x000e620008000a00 */
[----:B------:R-:W-:Y:S01]  /*6120*/  BSSY.RECONVERGENT B6, `(.L_x_12100) ;  /* 0x00000ec000067945 */ /* 0x000fe20003800200 */
[----:B------:R-:W-:-:S04]  /*6130*/  UPRMT UR4, UR39, 0x9910, URZ ;  /* 0x0000991027047896 */ /* 0x000fc800080000ff */
[----:B------:R-:W-:Y:S01]  /*6140*/  UISETP.GT.AND UP0, UPT, UR4, 0x9, UPT ;  /* 0x000000090400788c */ /* 0x000fe2000bf04270 */
[----:B-1234-:R-:W-:-:S05]  /*6150*/  IADD3 R2, P0, PT, R0, UR6, RZ ;  /* 0x0000000600027c10 */ /* 0x01efca000ff1e0ff */
        /* <DEDUP_REMOVED lines=13> */
.L_x_12104:
[----:B------:R-:W2:Y:S02]  /*6230*/  LDG.E.U8 R2, desc[UR36][R2.64] ;  /* 0x0000002402027981 */ /* 0x000ea4000c1e1100 */
[----:B--2---:R0:W1:Y:S01]  /*6240*/  I2F.F64.U16 R16, R2 ;  /* 0x0000000200107312 */ /* 0x0040620000101800 */
[----:B------:R-:W-:Y:S05]  /*6250*/  BRA `(.L_x_12106) ;  /* 0x0000000c00607947 */ /* 0x000fea0003800000 */
.L_x_12103:
        /* <DEDUP_REMOVED lines=9> */
.L_x_12108:
[----:B------:R-:W2:Y:S02]  /*62f0*/  LDG.E R2, desc[UR36][R2.64] ;  /* 0x0000002402027981 */ /* 0x000ea4000c1e1900 */
[----:B--2---:R0:W1:Y:S01]  /*6300*/  I2F.F64 R16, R2 ;  /* 0x0000000200107312 */ /* 0x0040620000201c00 */
[----:B------:R-:W-:Y:S05]  /*6310*/  BRA `(.L_x_12106) ;  /* 0x0000000c00307947 */ /* 0x000fea0003800000 */
.L_x_12107:
[----:B------:R-:W2:Y:S02]  /*6320*/  LDG.E.U16 R2, desc[UR36][R2.64] ;  /* 0x0000002402027981 */ /* 0x000ea4000c1e1500 */
[----:B--2---:R0:W1:Y:S01]  /*6330*/  I2F.F64.S16 R16, R2 ;  /* 0x0000000200107312 */ /* 0x0040620000101c00 */
[----:B------:R-:W-:Y:S05]  /*6340*/  BRA `(.L_x_12106) ;  /* 0x0000000c00247947 */ /* 0x000fea0003800000 */
.L_x_12102:
        /* <DEDUP_REMOVED lines=10> */
.L_x_12110:
[----:B------:R-:W2:Y:S02]  /*63f0*/  LDG.E.U16 R0, desc[UR36][R2.64] ;  /* 0x0000002402007981 */ /* 0x000ea4000c1e1500 */
[----:B--2---:R-:W-:-:S05]  /*6400*/  HADD2.F32 R0, -RZ, R0.H0_H0 ;  /* 0x20000000ff007230 */ /* 0x004fca0000004100 */
[----:B------:R-:W-:-:S04]  /*6410*/  FMUL.FTZ R0, R0, 1 ;  /* 0x3f80000000007820 */ /* 0x000fc80000410000 */
[----:B------:R0:W1:Y:S01]  /*6420*/  F2F.F64.F32 R16, R0 ;  /* 0x0000000000107310 */ /* 0x0000620000201800 */
[----:B------:R-:W-:Y:S05]  /*6430*/  BRA `(.L_x_12106) ;  /* 0x0000000800e87947 */ /* 0x000fea0003800000 */
.L_x_12109:
        /* <DEDUP_REMOVED lines=10> */
.L_x_12112:
[----:B------:R-:W2:Y:S02]  /*64e0*/  LDG.E.U16 R2, desc[UR36][R2.64] ;  /* 0x0000002402027981 */ /* 0x000ea4000c1e1500 */
[----:B--2---:R-:W-:-:S05]  /*64f0*/  HADD2.F32 R0, -RZ, R2.H0_H0 ;  /* 0x20000002ff007230 */ /* 0x004fca0000004100 */
[----:B------:R-:W-:-:S04]  /*6500*/  FMUL.FTZ R0, R0, 1 ;  /* 0x3f80000000007820 */ /* 0x000fc80000410000 */
[----:B------:R0:W1:Y:S01]  /*6510*/  F2F.F64.F32 R16, R0 ;  /* 0x0000000000107310 */ /* 0x0000620000201800 */
[----:B------:R-:W-:Y:S05]  /*6520*/  BRA `(.L_x_12106) ;  /* 0x0000000800ac7947 */ /* 0x000fea0003800000 */
.L_x_12111:
[----:B------:R0:W5:Y:S01]  /*6530*/  LDG.E.64 R16, desc[UR36][R2.64] ;  /* 0x0000002402107981 */ /* 0x000162000c1e1b00 */
[----:B------:R-:W-:Y:S05]  /*6540*/  BRA `(.L_x_12106) ;  /* 0x0000000800a47947 */ /* 0x000fea0003800000 */
.L_x_12101:
        /* <DEDUP_REMOVED lines=13> */
.L_x_12115:
[----:B------:R0:W5:Y:S01]  /*6620*/  LDG.E.64 R16, desc[UR36][R2.64] ;  /* 0x0000002402107981 */ /* 0x000162000c1e1b00 */
[----:B------:R-:W-:Y:S05]  /*6630*/  BRA `(.L_x_12106) ;  /* 0x0000000800687947 */ /* 0x000fea0003800000 */
.L_x_12114:
        /* <DEDUP_REMOVED lines=23> */
[----:B------:R-:W-:-:S05]  /*67b0*/  LOP3.LUT R5, R5, 0x80000000, R0, 0xf8, !PT ;  /* 0x8000000005057812 */ /* 0x000fca00078ef800 */
[----:B------:R-:W-:-:S04]  /*67c0*/  FMUL.FTZ R5, R5, 1 ;  /* 0x3f80000005057820 */ /* 0x000fc80000410000 */
[----:B------:R0:W1:Y:S01]  /*67d0*/  F2F.F64.F32 R16, R5 ;  /* 0x0000000500107310 */ /* 0x0000620000201800 */
[----:B------:R-:W-:Y:S05]  /*67e0*/  BRA `(.L_x_12106) ;  /* 0x0000000400fc7947 */ /* 0x000fea0003800000 */
.L_x_12117:
        /* <DEDUP_REMOVED lines=10> */
[----:B------:R-:W-:-:S05]  /*6890*/  LOP3.LUT R0, R0, 0x80000000, R5, 0xf8, !PT ;  /* 0x8000000000007812 */ /* 0x000fca00078ef805 */
[----:B------:R-:W-:-:S04]  /*68a0*/  FMUL.FTZ R0, R0, 1 ;  /* 0x3f80000000007820 */ /* 0x000fc80000410000 */
[----:B------:R3:W4:Y:S01]  /*68b0*/  F2F.F64.F32 R16, R0 ;  /* 0x0000000000107310 */ /* 0x0007220000201800 */
[----:B------:R-:W-:Y:S05]  /*68c0*/  BRA `(.L_x_12106) ;  /* 0x0000000400c47947 */ /* 0x000fea0003800000 */
.L_x_12116:
[----:B------:R-:W2:Y:S02]  /*68d0*/  LDG.E.U16 R0, desc[UR36][R2.64] ;  /* 0x0000002402007981 */ /* 0x000ea4000c1e1500 */
[----:B--2---:R-:W-:-:S05]  /*68e0*/  SHF.L.U32 R0, R0, 0x10, RZ ;  /* 0x0000001000007819 */ /* 0x004fca00000006ff */
[----:B------:R-:W-:-:S04]  /*68f0*/  FMUL.FTZ R0, R0, 1 ;  /* 0x3f80000000007820 */ /* 0x000fc80000410000 */
[----:B------:R1:W2:Y:S01]  /*6900*/  F2F.F64.F32 R16, R0 ;  /* 0x0000000000107310 */ /* 0x0002a20000201800 */
[----:B------:R-:W-:Y:S05]  /*6910*/  BRA `(.L_x_12106) ;  /* 0x0000000400b07947 */ /* 0x000fea0003800000 */
.L_x_12113:
        /* <DEDUP_REMOVED lines=11> */
.L_x_12120:
[----:B------:R-:W2:Y:S01]  /*69d0*/  LDG.E.U8 R3, desc[UR36][R2.64] ;  /* 0x0000002402037981 */ /* 0x000ea2000c1e1100 */
[----:B------:R-:W-:Y:S02]  /*69e0*/  CS2R R16, SRZ ;  /* 0x0000000000107805 */ /* 0x000fe4000001ff00 */
[----:B--2---:R-:W-:-:S13]  /*69f0*/  ISETP.NE.AND P0, PT, R3, RZ, PT ;  /* 0x000000ff0300720c */ /* 0x004fda0003f05270 */
[----:B------:R-:W-:Y:S05]  /*6a00*/  @!P0 BRA `(.L_x_12106) ;  /* 0x0000000400748947 */ /* 0x000fea0003800000 */
[----:B------:R-:W-:-:S13]  /*6a10*/  ISETP.NE.AND P0, PT, R3, 0x80, PT ;  /* 0x000000800300780c */ /* 0x000fda0003f05270 */
[----:B------:R-:W-:Y:S02]  /*6a20*/  @!P0 IMAD.MOV.U32 R16, RZ, RZ, 0x20000000 ;  /* 0x20000000ff108424 */ /* 0x000fe400078e00ff */
        /* <DEDUP_REMOVED lines=15> */
.L_x_12122:
[----:B------:R-:W-:Y:S05]  /*6b20*/  BSYNC.RECONVERGENT B0 ;  /* 0x0000000000007941 */ /* 0x000fea0003800200 */
.L_x_12121:
[----:B------:R-:W-:Y:S01]  /*6b30*/  IMAD.SHL.U32 R0, R0, 0x100000, RZ ;  /* 0x0010000000007824 */ /* 0x000fe200078e00ff */
[----:B------:R-:W-:-:S04]  /*6b40*/  LEA R2, R2, 0x3b800000, 0x17 ;  /* 0x3b80000002027811 */ /* 0x000fc800078eb8ff */
[----:B------:R-:W-:-:S05]  /*6b50*/  LOP3.LUT R0, R2, R0, R7, 0xfe, !PT ;  /* 0x0000000002007212 */ /* 0x000fca00078efe07 */
[----:B------:R-:W-:-:S04]  /*6b60*/  FMUL.FTZ R0, R0, 1 ;  /* 0x3f80000000007820 */ /* 0x000fc80000410000 */
[----:B------:R0:W1:Y:S01]  /*6b70*/  F2F.F64.F32 R16, R0 ;  /* 0x0000000000107310 */ /* 0x0000620000201800 */
[----:B------:R-:W-:Y:S05]  /*6b80*/  BRA `(.L_x_12106) ;  /* 0x0000000400147947 */ /* 0x000fea0003800000 */
.L_x_12119:
        /* <DEDUP_REMOVED lines=21> */
.L_x_12124:
[----:B------:R-:W-:Y:S05]  /*6ce0*/  BSYNC.RECONVERGENT B0 ;  /* 0x0000000000007941 */ /* 0x000fea0003800200 */
.L_x_12123:
[----:B------:R-:W-:Y:S01]  /*6cf0*/  IMAD.SHL.U32 R0, R0, 0x200000, RZ ;  /* 0x0020000000007824 */ /* 0x000fe200078e00ff */
[----:B------:R-:W-:-:S04]  /*6d00*/  LEA R2, R2, 0x37800000, 0x17 ;  /* 0x3780000002027811 */ /* 0x000fc800078eb8ff */
[----:B------:R-:W-:-:S05]  /*6d10*/  LOP3.LUT R0, R2, R0, R7, 0xfe, !PT ;  /* 0x0000000002007212 */ /* 0x000fca00078efe07 */
[----:B------:R-:W-:-:S04]  /*6d20*/  FMUL.FTZ R0, R0, 1 ;  /* 0x3f80000000007820 */ /* 0x000fc80000410000 */
[----:B------:R0:W1:Y:S01]  /*6d30*/  F2F.F64.F32 R16, R0 ;  /* 0x0000000000107310 */ /* 0x0000620000201800 */
[----:B------:R-:W-:Y:S05]  /*6d40*/  BRA `(.L_x_12106) ;  /* 0x0000000000a47947 */ /* 0x000fea0003800000 */
.L_x_12118:
[----:B------:R-:W-:-:S09]  /*6d50*/  UISETP.NE.AND UP0, UPT, UR4, 0x1c, UPT ;  /* 0x0000001c0400788c */ /* 0x000fd2000bf05270 */
[----:B------:R-:W-:Y:S05]  /*6d60*/  BRA.U !UP0, `(.L_x_12125) ;  /* 0x0000000108947547 */ /* 0x000fea000b800000 */
[----:B------:R-:W-:-:S09]  /*6d70*/  UISETP.NE.AND UP0, UPT, UR4, 0x1d, UPT ;  /* 0x0000001d0400788c */ /* 0x000fd2000bf05270 */
[----:B------:R-:W-:Y:S05]  /*6d80*/  BRA.U !UP0, `(.L_x_12126) ;  /* 0x0000000108807547 */ /* 0x000fea000b800000 */
[----:B------:R-:W-:-:S09]  /*6d90*/  UISETP.NE.AND UP0, UPT, UR4, 0x2c, UPT ;  /* 0x0000002c0400788c */ /* 0x000fd2000bf05270 */
[----:B------:R-:W-:Y:S05]  /*6da0*/  BRA.U UP0, `(.L_x_12105) ;  /* 0x0000000100307547 */ /* 0x000fea000b800000 */
[----:B------:R-:W2:Y:S01]  /*6db0*/  LDG.E.U8 R0, desc[UR36][R2.64] ;  /* 0x0000002402007981 */ /* 0x000ea2000c1e1100 */
[----:B------:R-:W-:Y:S02]  /*6dc0*/  HFMA2 R17, -RZ, RZ, 0.5, 0 ;  /* 0x38000000ff117431 */ /* 0x000fe400000001ff */
[----:B------:R-:W-:Y:S01]  /*6dd0*/  IMAD.MOV.U32 R16, RZ, RZ, 0x0 ;  /* 0x00000000ff107424 */ /* 0x000fe200078e00ff */
[----:B--2---:R-:W-:-:S13]  /*6de0*/  ISETP.NE.AND P0, PT, R0, RZ, PT ;  /* 0x000000ff0000720c */ /* 0x004fda0003f05270 */
[----:B------:R-:W-:Y:S05]  /*6df0*/  @!P0 BRA `(.L_x_12106) ;  /* 0x0000000000788947 */ /* 0x000fea0003800000 */
[----:B------:R-:W-:-:S13]  /*6e00*/  ISETP.NE.AND P0, PT, R0, 0xff, PT ;  /* 0x000000ff0000780c */ /* 0x000fda0003f05270 */
[----:B------:R-:W-:Y:S01]  /*6e10*/  @P0 IMAD.SHL.U32 R0, R0, 0x800000, RZ ;  /* 0x0080000000000824 */ /* 0x000fe200078e00ff */
[----:B------:R-:W-:Y:S01]  /*6e20*/  @!P0 MOV R17, 0x7ff80000 ;  /* 0x7ff8000000118802 */ /* 0x000fe20000000f00 */
[----:B------:R-:W-:Y:S02]  /*6e30*/  @!P0 IMAD.MOV.U32 R16, RZ, RZ, 0x20000000 ;  /* 0x20000000ff108424 */ /* 0x000fe400078e00ff */
[----:B------:R-:W-:-:S04]  /*6e40*/  @P0 FMUL.FTZ R0, R0, 1 ;  /* 0x3f80000000000820 */ /* 0x000fc80000410000 */
[----:B------:R0:W1:Y:S01]  /*6e50*/  @P0 F2F.F64.F32 R16, R0 ;  /* 0x0000000000100310 */ /* 0x0000620000201800 */
[----:B------:R-:W-:Y:S05]  /*6e60*/  BRA `(.L_x_12106) ;  /* 0x00000000005c7947 */ /* 0x000fea0003800000 */
.L_x_12105:
        /* <DEDUP_REMOVED lines=16> */
.L_x_12127:
[----:B------:R-:W-:Y:S01]  /*6f70*/  CS2R R16, SRZ ;  /* 0x0000000000107805 */ /* 0x000fe2000001ff00 */
[----:B------:R-:W-:Y:S06]  /*6f80*/  BRA `(.L_x_12106) ;  /* 0x0000000000147947 */ /* 0x000fec0003800000 */
.L_x_12126:
[----:B------:R-:W2:Y:S02]  /*6f90*/  LDG.E.64 R16, desc[UR36][R2.64] ;  /* 0x0000002402107981 */ /* 0x000ea4000c1e1b00 */
[----:B--2---:R-:W0:Y:S01]  /*6fa0*/  I2F.F64.U64 R16, R16 ;  /* 0x0000001000107312 */ /* 0x004e220000301800 */
[----:B------:R-:W-:Y:S05]  /*6fb0*/  BRA `(.L_x_12106) ;  /* 0x0000000000087947 */ /* 0x000fea0003800000 */
.L_x_12125:
[----:B------:R-:W2:Y:S02]  /*6fc0*/  LDG.E R2, desc[UR36][R2.64] ;  /* 0x0000002402027981 */ /* 0x000ea4000c1e1900 */
[----:B--2---:R0:W1:Y:S02]  /*6fd0*/  I2F.F64.U32 R16, R2 ;  /* 0x0000000200107312 */ /* 0x0040640000201800 */
.L_x_12106:
[----:B------:R-:W-:Y:S05]  /*6fe0*/  BSYNC.RECONVERGENT B6 ;  /* 0x0000000000067941 */ /* 0x000fea0003800200 */
.L_x_12100:
        /* <DEDUP_REMOVED lines=18> */
.L_x_12132:
[----:B------:R-:W0:Y:S02]  /*7110*/  LDG.E.U8 R4, desc[UR36][R22.64] ;  /* 0x0000002416047981 */ /* 0x000e24000c1e1100 */
[----:B0-----:R-:W0:Y:S01]  /*7120*/  I2F.F64.U16 R4, R4 ;  /* 0x0000000400047312 */ /* 0x001e220000101800 */
[----:B------:R-:W-:Y:S05]  /*7130*/  BRA `(.L_x_12134) ;  /* 0x0000000c00607947 */ /* 0x000fea0003800000 */
.L_x_12131:
[----:B------:R-:W-:-:S09]  /*7140*/  UISETP.NE.AND UP0, UPT, UR4, 0x2, UPT ;  /* 0x000000020400788c */ /* 0x000fd2000bf05270 */
[----:B------:R-:W-:Y:S05]  /*7150*/  BRA.U !UP0, `(.L_x_12135) ;  /* 0x0000000108287547 */ /* 0x000fea000b800000 */
[----:B------:R-:W-:-:S09]  /*7160*/  UISETP.NE.AND UP0, UPT, UR4, 0x3, UPT ;  /* 0x000000030400788c */ /* 0x000fd2000bf05270 */
[----:B------:R-:W-:Y:S05]  /*7170*/  BRA.U !UP0, `(.L_x_12136) ;  /* 0x0000000108147547 */ /* 0x000fea000b800000 */
[----:B------:R-:W-:-:S09]  /*7180*/  UISETP.NE.AND UP0, UPT, UR4, 0x4, UPT ;  /* 0x000000040400788c */ /* 0x000fd2000bf05270 */
[----:B------:R-:W-:Y:S05]  /*7190*/  BRA.U UP0, `(.L_x_12133) ;  /* 0x0000000900ec7547 */ /* 0x000fea000b800000 */
[----:B0-----:R-:W3:Y:S02]  /*71a0*/  LDG.E.64 R4, desc[UR36][R22.64] ;  /* 0x0000002416047981 */ /* 0x001ee4000c1e1b00 */
[----:B---3--:R-:W3:Y:S01]  /*71b0*/  I2F.F64.S64 R4, R4 ;  /* 0x0000000400047312 */ /* 0x008ee20000301c00 */
[----:B------:R-:W-:Y:S05]  /*71c0*/  BRA `(.L_x_12134) ;  /* 0x0000000c003c7947 */ /* 0x000fea0003800000 */
.L_x_12136:
[----:B------:R-:W0:Y:S02]  /*71d0*/  LDG.E R4, desc[UR36][R22.64] ;  /* 0x0000002416047981 */ /* 0x000e24000c1e1900 */
[----:B0-----:R-:W0:Y:S01]  /*71e0*/  I2F.F64 R4, R4 ;  /* 0x0000000400047312 */ /* 0x001e220000201c00 */
[----:B------:R-:W-:Y:S05]  /*71f0*/  BRA `(.L_x_12134) ;  /* 0x0000000c00307947 */ /* 0x000fea0003800000 */
.L_x_12135:
[----:B------:R-:W0:Y:S02]  /*7200*/  LDG.E.U16 R4, desc[UR36][R22.64] ;  /* 0x0000002416047981 */ /* 0x000e24000c1e1500 */
[----:B0-----:R-:W0:Y:S01]  /*7210*/  I2F.F64.S16 R4, R4 ;  /* 0x0000000400047312 */ /* 0x001e220000101c00 */
[----:B------:R-:W-:Y:S05]  /*7220*/  BRA `(.L_x_12134) ;  /* 0x0000000c00247947 */ /* 0x000fea0003800000 */
.L_x_12130:
[----:B------:R-:W-:-:S09]  /*7230*/  UISETP.GT.AND UP0, UPT, UR4, 0x6, UPT ;  /* 0x000000060400788c */ /* 0x000fd2000bf04270 */
[----:B------:R-:W-:Y:S05]  /*7240*/  BRA.U UP0, `(.L_x_12137) ;  /* 0x0000000100347547 */ /* 0x000fea000b800000 */
[----:B------:R-:W-:-:S09]  /*7250*/  UISETP.NE.AND UP0, UPT, UR4, 0x5, UPT ;  /* 0x000000050400788c */ /* 0x000fd2000bf05270 */
[----:B------:R-:W-:Y:S05]  /*7260*/  BRA.U !UP0, `(.L_x_12138) ;  /* 0x0000000108187547 */ /* 0x000fea000b800000 */
[----:B------:R-:W-:-:S09]  /*7270*/  UISETP.NE.AND UP0, UPT, UR4, 0x6, UPT ;  /* 0x000000060400788c */ /* 0x000fd2000bf05270 */
[----:B------:R-:W-:Y:S05]  /*7280*/  BRA.U UP0, `(.L_x_12133) ;  /* 0x0000000900b07547 */ /* 0x000fea000b800000 */
[----:B------:R-:W3:Y:S02]  /*7290*/  LDG.E R4, desc[UR36][R22.64] ;  /* 0x0000002416047981 */ /* 0x000ee4000c1e1900 */
[----:B---3--:R-:W-:-:S06]  /*72a0*/  FMUL.FTZ R4, R4, 1 ;  /* 0x3f80000004047820 */ /* 0x008fcc0000410000 */
[----:B0-----:R-:W0:Y:S01]  /*72b0*/  F2F.F64.F32 R4, R4 ;  /* 0x0000000400047310 */ /* 0x001e220000201800 */
[----:B------:R-:W-:Y:S05]  /*72c0*/  BRA `(.L_x_12134) ;  /* 0x0000000800fc7947 */ /* 0x000fea0003800000 */
.L_x_12138:
[----:B01----:R-:W3:Y:S02]  /*72d0*/  LDG.E.U16 R0, desc[UR36][R22.64] ;  /* 0x0000002416007981 */ /* 0x003ee4000c1e1500 */
[----:B---3--:R-:W-:-:S05]  /*72e0*/  HADD2.F32 R0, -RZ, R0.H0_H0 ;  /* 0x20000000ff007230 */ /* 0x008fca0000004100 */
[----:B------:R-:W-:-:S04]  /*72f0*/  FMUL.FTZ R0, R0, 1 ;  /* 0x3f80000000007820 */ /* 0x000fc80000410000 */
[----:B------:R0:W1:Y:S01]  /*7300*/  F2F.F64.F32 R4, R0 ;  /* 0x0000000000047310 */ /* 0x0000620000201800 */
[----:B------:R-:W-:Y:S05]  /*7310*/  BRA `(.L_x_12134) ;  /* 0x0000000800e87947 */ /* 0x000fea0003800000 */
.L_x_12137:
[----:B------:R-:W-:-:S09]  /*7320*/  UISETP.NE.AND UP0, UPT, UR4, 0x7, UPT ;  /* 0x000000070400788c */ /* 0x000fd2000bf05270 */
[----:B------:R-:W-:Y:S05]  /*7330*/  BRA.U !UP0, `(.L_x_12139) ;  /* 0x0000000108347547 */ /* 0x000fea000b800000 */
        /* <DEDUP_REMOVED lines=8> */
.L_x_12140:
[----:B------:R-:W0:Y:S02]  /*73c0*/  LDG.E.U16 R22, desc[UR36][R22.64] ;  /* 0x0000002416167981 */ /* 0x000e24000c1e1500 */
[----:B01----:R-:W-:-:S05]  /*73d0*/  HADD2.F32 R0, -RZ, R22.H0_H0 ;  /* 0x20000016ff007230 */ /* 0x003fca0000004100 */
[----:B------:R-:W-:-:S04]  /*73e0*/  FMUL.FTZ R0, R0, 1 ;  /* 0x3f80000000007820 */ /* 0x000fc80000410000 */
[----:B------:R0:W1:Y:S01]  /*73f0*/  F2F.F64.F32 R4, R0 ;  /* 0x0000000000047310 */ /* 0x0000620000201800 */
[----:B------:R-:W-:Y:S05]  /*7400*/  BRA `(.L_x_12134) ;  /* 0x0000000800ac7947 */ /* 0x000fea0003800000 */
.L_x_12139:
[----:B0-----:R0:W5:Y:S01]  /*7410*/  LDG.E.64 R4, desc[UR36][R22.64] ;  /* 0x0000002416047981 */ /* 0x001162000c1e1b00 */
[----:B------:R-:W-:Y:S05]  /*7420*/  BRA `(.L_x_12134) ;  /* 0x0000000800a47947 */ /* 0x000fea0003800000 */
.L_x_12129:
        /* <DEDUP_REMOVED lines=8> */
[----:B------:R-:W3:Y:S01]  /*74b0*/  LDG.E.U8 R22, desc[UR36][R22.64] ;  /* 0x0000002416167981 */ /* 0x000ee2000c1e1100 */
[----:B------:R-:W-:Y:S01]  /*74c0*/  IMAD.MOV.U32 R4, RZ, RZ, RZ ;  /* 0x000000ffff047224 */ /* 0x000fe200078e00ff */
[----:B---3--:R-:W-:-:S04]  /*74d0*/  ISETP.NE.AND P0, PT, R22, RZ, PT ;  /* 0x000000ff1600720c */ /* 0x008fc80003f05270 */
[----:B0-----:R-:W-:Y:S01]  /*74e0*/  FSEL R5, RZ, 1.875, !P0 ;  /* 0x3ff00000ff057808 */ /* 0x001fe20004000000 */
[----:B------:R-:W-:Y:S08]  /*74f0*/  BRA `(.L_x_12134) ;  /* 0x0000000800707947 */ /* 0x000ff00003800000 */
.L_x_12143:
[----:B0-----:R0:W5:Y:S01]  /*7500*/  LDG.E.64 R4, desc[UR36][R22.64] ;  /* 0x0000002416047981 */ /* 0x001162000c1e1b00 */
[----:B------:R-:W-:Y:S05]  /*7510*/  BRA `(.L_x_12134) ;  /* 0x0000000800687947 */ /* 0x000fea0003800000 */
.L_x_12142:
[----:B------:R-:W-:-:S09]  /*7520*/  UISETP.NE.AND UP0, UPT, UR4, 0xf, UPT ;  /* 0x0000000f0400788c */ /* 0x000fd2000bf05270 */
[----:B------:R-:W-:Y:S05]  /*7530*/  BRA.U !UP0, `(.L_x_12144) ;  /* 0x00000001089c7547 */ /* 0x000fea000b800000 */
[----:B------:R-:W-:-:S09]  /*7540*/  UISETP.NE.AND UP0, UPT, UR4, 0x17, UPT ;  /* 0x000000170400788c */ /* 0x000fd2000bf05270 */
[----:B------:R-:W-:Y:S05]  /*7550*/  BRA.U !UP0, `(.L_x_12145) ;  /* 0x00000001085c7547 */ /* 0x000fea000b800000 */
[----:B------:R-:W-:-:S09]  /*7560*/  UISETP.NE.AND UP0, UPT, UR4, 0x18, UPT ;  /* 0x000000180400788c */ /* 0x000fd2000bf05270 */
[----:B------:R-:W-:Y:S05]  /*7570*/  BRA.U UP0, `(.L_x_12133) ;  /* 0x0000000500f47547 */ /* 0x000fea000b800000 */
[----:B01----:R-:W3:Y:S01]  /*7580*/  LDG.E.U8 R0, desc[UR36][R22.64] ;  /* 0x0000002416007981 */ /* 0x003ee2000c1e1100 */
[----:B------:R-:W-:Y:S01]  /*7590*/  IMAD.MOV.U32 R4, RZ, RZ, 0x1f ;  /* 0x0000001fff047424 */ /* 0x000fe200078e00ff */
[----:B---3--:R-:W-:-:S04]  /*75a0*/  SHF.L.U32 R0, R0, 0x18, RZ ;  /* 0x0000001800007819 */ /* 0x008fc800000006ff */
        /* <DEDUP_REMOVED lines=18> */
.L_x_12145:
[----:B0-----:R-:W1:Y:S02]  /*76d0*/  LDG.E.U8 R3, desc[UR36][R22.64] ;  /* 0x0000002416037981 */ /* 0x001e64000c1e1100 */
[C---:B-1----:R-:W-:Y:S02]  /*76e0*/  IMAD.SHL.U32 R0, R3.reuse, 0x2000000, RZ ;  /* 0x0200000003007824 */ /* 0x042fe400078e00ff */
        /* <DEDUP_REMOVED lines=10> */
[----:B------:R0:W1:Y:S01]  /*7790*/  F2F.F64.F32 R4, R0 ;  /* 0x0000000000047310 */ /* 0x0000620000201800 */
[----:B------:R-:W-:Y:S05]  /*77a0*/  BRA `(.L_x_12134) ;  /* 0x0000000400c47947 */ /* 0x000fea0003800000 */
.L_x_12144:
[----:B01----:R-:W3:Y:S02]  /*77b0*/  LDG.E.U16 R0, desc[UR36][R22.64] ;  /* 0x0000002416007981 */ /* 0x003ee4000c1e1500 */
[----:B---3--:R-:W-:-:S05]  /*77c0*/  SHF.L.U32 R0, R0, 0x10, RZ ;  /* 0x0000001000007819 */ /* 0x008fca00000006ff */
[----:B------:R-:W-:-:S04]  /*77d0*/  FMUL.FTZ R0, R0, 1 ;  /* 0x3f80000000007820 */ /* 0x000fc80000410000 */
[----:B------:R0:W1:Y:S01]  /*77e0*/  F2F.F64.F32 R4, R0 ;  /* 0x0000000000047310 */ /* 0x0000620000201800 */
[----:B------:R-:W-:Y:S05]  /*77f0*/  BRA `(.L_x_12134) ;  /* 0x0000000400b07947 */ /* 0x000fea0003800000 */
.L_x_12141:
        /* <DEDUP_REMOVED lines=11> */
.L_x_12148:
[----:B------:R-:W3:Y:S01]  /*78b0*/  LDG.E.U8 R22, desc[UR36][R22.64] ;  /* 0x0000002416167981 */ /* 0x000ee2000c1e1100 */
[----:B0-----:R-:W-:Y:S02]  /*78c0*/  CS2R R4, SRZ ;  /* 0x0000000000047805 */ /* 0x001fe4000001ff00 */
[----:B---3--:R-:W-:-:S13]  /*78d0*/  ISETP.NE.AND P0, PT, R22, RZ, PT ;  /* 0x000000ff1600720c */ /* 0x008fda0003f05270 */
[----:B------:R-:W-:Y:S05]  /*78e0*/  @!P0 BRA `(.L_x_12134) ;  /* 0x0000000400748947 */ /* 0x000fea0003800000 */
[----:B------:R-:W-:-:S13]  /*78f0*/  ISETP.NE.AND P0, PT, R22, 0x80, PT ;  /* 0x000000801600780c */ /* 0x000fda0003f05270 */
[----:B------:R-:W-:Y:S02]  /*7900*/  @!P0 IMAD.MOV.U32 R4, RZ, RZ, 0x20000000 ;  /* 0x20000000ff048424 */ /* 0x000fe400078e00ff */
[----:B------:R-:W-:Y:S01]  /*7910*/  @!P0 IMAD.MOV.U32 R5, RZ, RZ, 0x7ff80000 ;  /* 0x7ff80000ff058424 */ /* 0x000fe200078e00ff */
[----:B------:R-:W-:Y:S06]  /*7920*/  @!P0 BRA `(.L_x_12134) ;  /* 0x0000000400648947 */ /* 0x000fec0003800000 */
[--C-:B-1----:R-:W-:Y:S01]  /*7930*/  SHF.R.U32.HI R0, RZ, 0x3, R22.reuse ;  /* 0x00000003ff007819 */ /* 0x102fe20000011616 */
        /* <DEDUP_REMOVED lines=12> */
.L_x_12150:
[----:B------:R-:W-:Y:S05]  /*7a00*/  BSYNC.RECONVERGENT B0 ;  /* 0x0000000000007941 */ /* 0x000fea0003800200 */
.L_x_12149:
[----:B------:R-:W-:Y:S01]  /*7a10*/  IMAD.SHL.U32 R0, R0, 0x100000, RZ ;  /* 0x0010000000007824 */ /* 0x000fe200078e00ff */
[----:B------:R-:W-:-:S04]  /*7a20*/  LEA R2, R2, 0x3b800000, 0x17 ;  /* 0x3b80000002027811 */ /* 0x000fc800078eb8ff */
[----:B------:R-:W-:-:S05]  /*7a30*/  LOP3.LUT R0, R2, R0, R7, 0xfe, !PT ;  /* 0x0000000002007212 */ /* 0x000fca00078efe07 */
[----:B------:R-:W-:-:S04]  /*7a40*/  FMUL.FTZ R0, R0, 1 ;  /* 0x3f80000000007820 */ /* 0x000fc80000410000 */
[----:B------:R0:W1:Y:S01]  /*7a50*/  F2F.F64.F32 R4, R0 ;  /* 0x0000000000047310 */ /* 0x0000620000201800 */
[----:B------:R-:W-:Y:S05]  /*7a60*/  BRA `(.L_x_12134) ;  /* 0x0000000400147947 */ /* 0x000fea0003800000 */
.L_x_12147:
[----:B------:R-:W3:Y:S01]  /*7a70*/  LDG.E.U8 R22, desc[UR36][R22.64] ;  /* 0x0000002416167981 */ /* 0x000ee2000c1e1100 */
[----:B0-----:R-:W-:Y:S02]  /*7a80*/  CS2R R4, SRZ ;  /* 0x0000000000047805 */ /* 0x001fe4000001ff00 */
[----:B---3--:R-:W-:-:S13]  /*7a90*/  ISETP.NE.AND P0, PT, R22, RZ, PT ;  /* 0x000000ff1600720c */ /* 0x008fda0003f05270 */
[----:B------:R-:W-:Y:S05]  /*7aa0*/  @!P0 BRA `(.L_x_12134) ;  /* 0x0000000400048947 */ /* 0x000fea0003800000 */
[----:B------:R-:W-:-:S13]  /*7ab0*/  ISETP.NE.AND P0, PT, R22, 0x80, PT ;  /* 0x000000801600780c */ /* 0x000fda0003f05270 */
[----:B------:R-:W-:Y:S01]  /*7ac0*/  @!P0 MOV R4, 0x20000000 ;  /* 0x2000000000048802 */ /* 0x000fe20000000f00 */
[----:B------:R-:W-:Y:S01]  /*7ad0*/  @!P0 IMAD.MOV.U32 R5, RZ, RZ, 0x7ff80000 ;  /* 0x7ff80000ff058424 */ /* 0x000fe200078e00ff */
[----:B------:R-:W-:Y:S06]  /*7ae0*/  @!P0 BRA `(.L_x_12134) ;  /* 0x0000000000f48947 */ /* 0x000fec0003800000 */
[--C-:B-1----:R-:W-:Y:S01]  /*7af0*/  SHF.R.U32.HI R0, RZ, 0x2, R22.reuse ;  /* 0x00000002ff007819 */ /* 0x102fe20000011616 */
        /* <DEDUP_REMOVED lines=12> */
.L_x_12152:
[----:B------:R-:W-:Y:S05]  /*7bc0*/  BSYNC.RECONVERGENT B0 ;  /* 0x0000000000007941 */ /* 0x000fea0003800200 */
.L_x_12151:
[----:B------:R-:W-:Y:S01]  /*7bd0*/  IMAD.SHL.U32 R0, R0, 0x200000, RZ ;  /* 0x0020000000007824 */ /* 0x000fe200078e00ff */
[----:B------:R-:W-:-:S04]  /*7be0*/  LEA R2, R2, 0x37800000, 0x17 ;  /* 0x3780000002027811 */ /* 0x000fc800078eb8ff */
[----:B------:R-:W-:-:S05]  /*7bf0*/  LOP3.LUT R0, R2, R0, R7, 0xfe, !PT ;  /* 0x0000000002007212 */ /* 0x000fca00078efe07 */
[----:B------:R-:W-:-:S04]  /*7c00*/  FMUL.FTZ R0, R0, 1 ;  /* 0x3f80000000007820 */ /* 0x000fc80000410000 */
[----:B------:R0:W1:Y:S01]  /*7c10*/  F2F.F64.F32 R4, R0 ;  /* 0x0000000000047310 */ /* 0x0000620000201800 */
[----:B------:R-:W-:Y:S05]  /*7c20*/  BRA `(.L_x_12134) ;  /* 0x0000000000a47947 */ /* 0x000fea0003800000 */
.L_x_12146:
[----:B------:R-:W-:-:S09]  /*7c30*/  UISETP.NE.AND UP0, UPT, UR4, 0x1c, UPT ;  /* 0x0000001c0400788c */ /* 0x000fd2000bf05270 */
[----:B------:R-:W-:Y:S05]  /*7c40*/  BRA.U !UP0, `(.L_x_12153) ;  /* 0x0000000108947547 */ /* 0x000fea000b800000 */
[----:B------:R-:W-:-:S09]  /*7c50*/  UISETP.NE.AND UP0, UPT, UR4, 0x1d, UPT ;  /* 0x0000001d0400788c */ /* 0x000fd2000bf05270 */
[----:B------:R-:W-:Y:S05]  /*7c60*/  BRA.U !UP0, `(.L_x_12154) ;  /* 0x0000000108807547 */ /* 0x000fea000b800000 */
[----:B------:R-:W-:-:S09]  /*7c70*/  UISETP.NE.AND UP0, UPT, UR4, 0x2c, UPT ;  /* 0x0000002c0400788c */ /* 0x000fd2000bf05270 */
[----:B------:R-:W-:Y:S05]  /*7c80*/  BRA.U UP0, `(.L_x_12133) ;  /* 0x0000000100307547 */ /* 0x000fea000b800000 */
[----:B01----:R-:W3:Y:S01]  /*7c90*/  LDG.E.U8 R0, desc[UR36][R22.64] ;  /* 0x0000002416007981 */ /* 0x003ee2000c1e1100 */
[----:B------:R-:W-:Y:S02]  /*7ca0*/  HFMA2 R5, -RZ, RZ, 0.5, 0 ;  /* 0x38000000ff057431 */ /* 0x000fe400000001ff */
[----:B------:R-:W-:Y:S01]  /*7cb0*/  IMAD.MOV.U32 R4, RZ, RZ, 0x0 ;  /* 0x00000000ff047424 */ /* 0x000fe200078e00ff */
[----:B---3--:R-:W-:-:S13]  /*7cc0*/  ISETP.NE.AND P0, PT, R0, RZ, PT ;  /* 0x000000ff0000720c */ /* 0x008fda0003f05270 */
        /* <DEDUP_REMOVED lines=8> */
.L_x_12133:
[----:B0-----:R-:W-:Y:S01]  /*7d50*/  MOV R2, 0x0 ;  /* 0x0000000000027802 */ /* 0x001fe20000000f00 */
[----:B------:R-:W0:Y:S01]  /*7d60*/  LDCU.64 UR4, c[0x4][0x178] ;  /* 0x01002f00ff0477ac */ /* 0x000e220008000a00 */
[----:B------:R-:W-:Y:S02]  /*7d70*/  HFMA2 R13, -RZ, RZ, 0, 0 ;  /* 0x00000000ff0d7431 */ /* 0x000fe400000001ff */
[----:B------:R-:W-:Y:S01]  /*7d80*/  IMAD.MOV.U32 R8, RZ, RZ, 0x4e ;  /* 0x0000004eff087424 */ /* 0x000fe200078e00ff */
[----:B------:R-:W3:Y:S01]  /*7d90*/  LDCU.64 UR6, c[0x4][0x180] ;  /* 0x01003000ff0677ac */ /* 0x000ee20008000a00 */
[----:B------:R-:W1:Y:S01]  /*7da0*/  LDC.64 R2, c[0x4][R2] ;  /* 0x0100000002027b82 */ /* 0x000e620000000a00 */
[----:B------:R-:W-:Y:S01]  /*7db0*/  IMAD.MOV.U32 R12, RZ, RZ, 0x1 ;  /* 0x00000001ff0c7424 */ /* 0x000fe200078e00ff */
[----:B------:R-:W2:Y:S01]  /*7dc0*/  LDCU.64 UR8, c[0x4][0x58] ;  /* 0x01000b00ff0877ac */ /* 0x000ea20008000a00 */
[----:B0-----:R-:W-:Y:S02]  /*7dd0*/  IMAD.U32 R4, RZ, RZ, UR4 ;  /* 0x00000004ff047e24 */ /* 0x001fe4000f8e00ff */
[----:B------:R-:W-:Y:S01]  /*7de0*/  IMAD.U32 R5, RZ, RZ, UR5 ;  /* 0x00000005ff057e24 */ /* 0x000fe2000f8e00ff */
[----:B---3--:R-:W-:Y:S01]  /*7df0*/  MOV R6, UR6 ;  /* 0x0000000600067c02 */ /* 0x008fe20008000f00 */
[----:B------:R-:W-:-:S02]  /*7e00*/  IMAD.U32 R7, RZ, RZ, UR7 ;  /* 0x00000007ff077e24 */ /* 0x000fc4000f8e00ff */
[----:B--2---:R-:W-:Y:S01]  /*7e10*/  IMAD.U32 R10, RZ, RZ, UR8 ;  /* 0x00000008ff0a7e24 */ /* 0x004fe2000f8e00ff */
[----:B------:R-:W-:-:S07]  /*7e20*/  MOV R11, UR9 ;  /* 0x00000009000b7c02 */ /* 0x000fce0008000f00 */
[----:B------:R-:W-:-:S07]  /*7e30*/  LEPC R20, `(.L_x_12155) ;  /* 0x000000001014794e */ /* 0x000fce0000000000 */
[----:B-1--45:R-:W-:Y:S05]  /*7e40*/  CALL.ABS.NOINC R2 ;  /* 0x0000000002007343 */ /* 0x032fea0003c00000 */
.L_x_12155:
[----:B------:R-:W-:Y:S01]  /*7e50*/  CS2R R4, SRZ ;  /* 0x0000000000047805 */ /* 0x000fe2000001ff00 */
[----:B------:R-:W-:Y:S06]  /*7e60*/  BRA `(.L_x_12134) ;  /* 0x0000000000147947 */ /* 0x000fec0003800000 */
.L_x_12154:
[----:B0-----:R-:W3:Y:S02]  /*7e70*/  LDG.E.64 R4, desc[UR36][R22.64] ;  /* 0x0000002416047981 */ /* 0x001ee4000c1e1b00 */
[----:B---3--:R-:W0:Y:S01]  /*7e80*/  I2F.F64.U64 R4, R4 ;  /* 0x0000000400047312 */ /* 0x008e220000301800 */
[----:B------:R-:W-:Y:S05]  /*7e90*/  BRA `(.L_x_12134) ;  /* 0x0000000000087947 */ /* 0x000fea0003800000 */
.L_x_12153:
[----:B------:R-:W0:Y:S02]  /*7ea0*/  LDG.E R4, desc[UR36][R22.64] ;  /* 0x0000002416047981 */ /* 0x000e24000c1e1900 */
[----:B0-----:R-:W0:Y:S02]  /*7eb0*/  I2F.F64.U32 R4, R4 ;  /* 0x0000000400047312 */ /* 0x001e240000201800 */
.L_x_12134:
[----:B------:R-:W-:Y:S05]  /*7ec0*/  BSYNC.RECONVERGENT B6 ;  /* 0x0000000000067941 */ /* 0x000fea0003800200 */
.L_x_12128:
[----:B-12-45:R-:W-:Y:S01]  /*7ed0*/  LOP3.LUT R9, R17, 0x7fffffff, RZ, 0xc0, !PT ;  /* 0x7fffffff11097812 */ /* 0x036fe200078ec0ff */
[----:B------:R-:W-:Y:S01]  /*7ee0*/  BSSY.RECONVERGENT B0, `(.L_x_12156) ;  /* 0x000004a000007945 */ /* 0x000fe20003800200 */
[----:B0--3--:R-:W-:Y:S01]  /*7ef0*/  LOP3.LUT R3, R5, 0x7fffffff, RZ, 0xc0, !PT ;  /* 0x7fffffff05037812 */ /* 0x009fe200078ec0ff */
[----:B------:R-:W-:Y:S02]  /*7f00*/  IMAD.MOV.U32 R8, RZ, RZ, R16 ;  /* 0x000000ffff087224 */ /* 0x000fe400078e0010 */
[----:B------:R-:W-:Y:S01]  /*7f10*/  IMAD.MOV.U32 R2, RZ, RZ, R4 ;  /* 0x000000ffff027224 */ /* 0x000fe200078e0004 */
[----:B------:R-:W-:-:S04]  /*7f20*/  VIMNMX.U32 R0, PT, PT, R9, R3, !PT ;  /* 0x0000000309007248 */ /* 0x000fc80007fe0000 */
[----:B------:R-:W-:-:S13]  /*7f30*/  ISETP.GT.U32.AND P0, PT, R0, 0x7fefffff, PT ;  /* 0x7fefffff0000780c */ /* 0x000fda0003f04070 */
[----:B------:R-:W-:Y:S05]  /*7f40*/  @P0 BRA `(.L_x_12157) ;  /* 0x0000000000ec0947 */ /* 0x000fea0003800000 */
[----:B------:R-:W-:Y:S01]  /*7f50*/  DSETP.NEU.AND P0, PT, R2, RZ, PT ;  /* 0x000000ff0200722a */ /* 0x000fe20003f0d000 */
[----:B------:R-:W-:Y:S01]  /*7f60*/  MOV R4, 0x0 ;  /* 0x0000000000047802 */ /* 0x000fe20000000f00 */
[----:B------:R-:W-:-:S12]  /*7f70*/  IMAD.MOV.U32 R5, RZ, RZ, -0x80000 ;  /* 0xfff80000ff057424 */ /* 0x000fd800078e00ff */
[----:B------:R-:W-:Y:S05]  /*7f80*/  @!P0 BRA `(.L_x_12158) ;  /* 0x0000000000fc8947 */ /* 0x000fea0003800000 */
[----:B------:R-:W-:Y:S01]  /*7f90*/  DSETP.GE.AND P0, PT, R8, R2, PT ;  /* 0x000000020800722a */ /* 0x000fe20003f06000 */
[----:B------:R-:W-:Y:S01]  /*7fa0*/  IMAD.MOV.U32 R4, RZ, RZ, R16 ;  /* 0x000000ffff047224 */ /* 0x000fe200078e0010 */
[----:B------:R-:W-:-:S12]  /*7fb0*/  MOV R5, R17 ;  /* 0x0000001100057202 */ /* 0x000fd80000000f00 */
        /* <DEDUP_REMOVED lines=12> */
[----:B------:R-:W-:Y:S01]  /*8080*/  LOP3.LUT R4, R3, 0xfffff, RZ, 0xc0, !PT ;  /* 0x000fffff03047812 */ /* 0x000fe200078ec0ff */
[----:B------:R-:W-:Y:S01]  /*8090*/  @!P1 VIADD R7, R5, 0xffffffca ;  /* 0xffffffca05079836 */ /* 0x000fe20000000000 */
[----:B------:R-:W-:Y:S02]  /*80a0*/  LOP3.LUT R6, R6, 0x100000, RZ, 0xfc, !PT ;  /* 0x0010000006067812 */ /* 0x000fe400078efcff */
[----:B------:R-:W-:-:S02]  /*80b0*/  LOP3.LUT R9, R4, 0x100000, RZ, 0xfc, !PT ;  /* 0x0010000004097812 */ /* 0x000fc400078efcff */
[----:B------:R-:W-:-:S07]  /*80c0*/  IADD3 R0, PT, PT, -R7, R0, RZ ;  /* 0x0000000007007210 */ /* 0x000fce0007ffe1ff */
.L_x_12160:
[----:B------:R-:W-:Y:S02]  /*80d0*/  IADD3 R4, P0, PT, -R2, R8, RZ ;  /* 0x0000000802047210 */ /* 0x000fe40007f1e1ff */
[C---:B------:R-:W-:Y:S01]  /*80e0*/  ISETP.GT.AND P1, PT, R0.reuse, RZ, PT ;  /* 0x000000ff0000720c */ /* 0x040fe20003f24270 */
[----:B------:R-:W-:Y:S02]  /*80f0*/  VIADD R0, R0, 0xffffffff ;  /* 0xffffffff00007836 */ /* 0x000fe40000000000 */
[----:B------:R-:W-:-:S05]  /*8100*/  IMAD.X R5, R6, 0x1, ~R9, P0 ;  /* 0x0000000106057824 */ /* 0x000fca00000e0e09 */
[----:B------:R-:W-:-:S04]  /*8110*/  ISETP.GE.AND P0, PT, R5, RZ, PT ;  /* 0x000000ff0500720c */ /* 0x000fc80003f06270 */
[----:B------:R-:W-:Y:S02]  /*8120*/  SEL R4, R8, R4, !P0 ;  /* 0x0000000408047207 */ /* 0x000fe40004000000 */
[----:B------:R-:W-:Y:S02]  /*8130*/  SEL R11, R6, R5, !P0 ;  /* 0x00000005060b7207 */ /* 0x000fe40004000000 */
[C---:B------:R-:W-:Y:S02]  /*8140*/  SHF.L.U32 R8, R4.reuse, 0x1, RZ ;  /* 0x0000000104087819 */ /* 0x040fe400000006ff */
[----:B------:R-:W-:Y:S01]  /*8150*/  SHF.L.U64.HI R6, R4, 0x1, R11 ;  /* 0x0000000104067819 */ /* 0x000fe2000001020b */
[----:B------:R-:W-:Y:S06]  /*8160*/  @P1 BRA `(.L_x_12160) ;  /* 0xfffffffc00d81947 */ /* 0x000fec000383ffff */
[----:B------:R-:W-:Y:S05]  /*8170*/  BSYNC.RECONVERGENT B1 ;  /* 0x0000000000017941 */ /* 0x000fea0003800200 */
.L_x_12159:
[----:B------:R-:W-:Y:S01]  /*8180*/  LOP3.LUT R5, R11, 0x7fffffff, RZ, 0xc0, !PT ;  /* 0x7fffffff0b057812 */ /* 0x000fe200078ec0ff */
[----:B------:R-:W-:Y:S01]  /*8190*/  BSSY.RECONVERGENT B1, `(.L_x_12161) ;  /* 0x0000013000017945 */ /* 0x000fe20003800200 */
[----:B------:R-:W-:Y:S01]  /*81a0*/  ISETP.NE.U32.AND P0, PT, R4, RZ, PT ;  /* 0x000000ff0400720c */ /* 0x000fe20003f05070 */
[----:B------:R-:W-:Y:S02]  /*81b0*/  IMAD.MOV.U32 R6, RZ, RZ, RZ ;  /* 0x000000ffff067224 */ /* 0x000fe400078e00ff */
[----:B------:R-:W-:Y:S01]  /*81c0*/  IMAD.MOV.U32 R3, RZ, RZ, RZ ;  /* 0x000000ffff037224 */ /* 0x000fe200078e00ff */
[----:B------:R-:W-:-:S13]  /*81d0*/  ISETP.NE.AND.EX P0, PT, R5, RZ, PT, P0 ;  /* 0x000000ff0500720c */ /* 0x000fda0003f05300 */
[----:B------:R-:W-:Y:S05]  /*81e0*/  @!P0 BRA `(.L_x_12162) ;  /* 0x0000000000348947 */ /* 0x000fea0003800000 */
[----:B------:R-:W-:-:S10]  /*81f0*/  DMUL R2, R4, 1.80143985094819840000e+16 ;  /* 0x4350000004027828 */ /* 0x000fd40000000000 */
[----:B------:R-:W-:-:S04]  /*8200*/  SHF.R.U32.HI R2, RZ, 0x14, R3 ;  /* 0x00000014ff027819 */ /* 0x000fc80000011603 */
[----:B------:R-:W-:-:S04]  /*8210*/  IADD3 R3, PT, PT, -R2, 0x37, RZ ;  /* 0x0000003702037810 */ /* 0x000fc80007ffe1ff */
[----:B------:R-:W-:Y:S02]  /*8220*/  IADD3 R2, PT, PT, -R3, R7, RZ ;  /* 0x0000000703027210 */ /* 0x000fe40007ffe1ff */
[-C--:B------:R-:W-:Y:S02]  /*8230*/  SHF.L.U32 R7, R4, R3.reuse, RZ ;  /* 0x0000000304077219 */ /* 0x080fe400000006ff */
[----:B------:R-:W-:Y:S02]  /*8240*/  ISETP.GE.AND P0, PT, R2, 0x1, PT ;  /* 0x000000010200780c */ /* 0x000fe40003f06270 */
[----:B------:R-:W-:-:S11]  /*8250*/  SHF.L.U64.HI R5, R4, R3, R5 ;  /* 0x0000000304057219 */ /* 0x000fd60000010205 */
[----:B------:R-:W-:Y:S01]  /*8260*/  @P0 IADD3 R6, P1, PT, RZ, R7, RZ ;  /* 0x00000007ff060210 */ /* 0x000fe20007f3e0ff */
[C---:B------:R-:W-:Y:S01]  /*8270*/  @P0 VIADD R0, R2.reuse, 0xffffffff ;  /* 0xffffffff02000836 */ /* 0x040fe20000000000 */
[----:B------:R-:W-:-:S03]  /*8280*/  @!P0 IADD3 R2, PT, PT, -R2, 0x1, RZ ;  /* 0x0000000102028810 */ /* 0x000fc60007ffe1ff */
[--C-:B------:R-:W-:Y:S01]  /*8290*/  @P0 IMAD.U32.X R3, R0, 0x100000, R5.reuse, P1 ;  /* 0x0010000000030824 */ /* 0x100fe200008e0405 */
[-CC-:B------:R-:W-:Y:S02]  /*82a0*/  @!P0 SHF.R.U64 R6, R7, R2.reuse, R5.reuse ;  /* 0x0000000207068219 */ /* 0x180fe40000001205 */
[----:B------:R-:W-:-:S07]  /*82b0*/  @!P0 SHF.R.U32.HI R3, RZ, R2, R5 ;  /* 0x00000002ff038219 */ /* 0x000fce0000011605 */
.L_x_12162:
[----:B------:R-:W-:Y:S05]  /*82c0*/  BSYNC.RECONVERGENT B1 ;  /* 0x0000000000017941 */ /* 0x000fea0003800200 */
.L_x_12161:
[----:B------:R-:W-:Y:S02]  /*82d0*/  LOP3.LUT R5, R3, 0x80000000, R17, 0xb8, !PT ;  /* 0x8000000003057812 */ /* 0x000fe400078eb811 */
[----:B------:R-:W-:Y:S01]  /*82e0*/  MOV R4, R6 ;  /* 0x0000000600047202 */ /* 0x000fe20000000f00 */
[----:B------:R-:W-:Y:S06]  /*82f0*/  BRA `(.L_x_12158) ;  /* 0x0000000000207947 */ /* 0x000fec0003800000 */
.L_x_12157:
[----:B------:R-:W-:-:S06]  /*8300*/  DSETP.NAN.AND P0, PT, R2, R2, PT ;  /* 0x000000020200722a */ /* 0x000fcc0003f08000 */
[----:B------:R-:W-:-:S14]  /*8310*/  DSETP.NUM.AND P0, PT, R8, R8, !P0 ;  /* 0x000000080800722a */ /* 0x000fdc0004707000 */
[----:B------:R-:W-:Y:S02]  /*8320*/  @P0 DSETP.NEU.AND P1, PT, R8, +INF , PT ;  /* 0x7ff000000800042a */ /* 0x000fe40003f2d000 */
[----:B------:R-:W-:-:S04]  /*8330*/  @!P0 DADD R4, R4, R16 ;  /* 0x0000000004048229 */ /* 0x000fc80000000010 */
[----:B------:R-:W-:Y:S02]  /*8340*/  @P0 FSEL R0, R16, RZ, P1 ;  /* 0x000000ff10000208 */ /* 0x000fe40000800000 */
[----:B------:R-:W-:-:S03]  /*8350*/  @P0 FSEL R3, R17, -QNAN , P1 ;  /* 0xfff8000011030808 */ /* 0x000fc60000800000 */
[----:B------:R-:W-:Y:S02]  /*8360*/  @P0 IMAD.MOV.U32 R4, RZ, RZ, R0 ;  /* 0x000000ffff040224 */ /* 0x000fe400078e0000 */
[----:B------:R-:W-:-:S07]  /*8370*/  @P0 IMAD.MOV.U32 R5, RZ, RZ, R3 ;  /* 0x000000ffff050224 */ /* 0x000fce00078e0003 */
.L_x_12158:
[----:B------:R-:W-:Y:S05]  /*8380*/  BSYNC.RECONVERGENT B0 ;  /* 0x0000000000007941 */ /* 0x000fea0003800200 */
.L_x_12156:
        /* <DEDUP_REMOVED lines=17> */
.L_x_12166:
[----:B------:R-:W0:Y:S02]  /*84a0*/  F2I.S64.F64.TRUNC R4, R4 ;  /* 0x0000000400047311 */ /* 0x000e24000030d900 */
[----:B0-----:R-:W-:-:S05]  /*84b0*/  IMAD.MOV.U32 R7, RZ, RZ, R4 ;  /* 0x000000ffff077224 */ /* 0x001fca00078e0004 */
[----:B------:R0:W-:Y:S01]  /*84c0*/  STG.E.U8 desc[UR36][R2.64], R7 ;  /* 0x0000000702007986 */ /* 0x0001e2000c101124 */
[----:B------:R-:W-:Y:S05]  /*84d0*/  BRA `(.L_x_12168) ;  /* 0x0000000c00e07947 */ /* 0x000fea0003800000 */
.L_x_12165:
        /* <DEDUP_REMOVED lines=9> */
.L_x_12170:
[----:B------:R-:W0:Y:S02]  /*8570*/  F2I.F64.TRUNC R5, R4 ;  /* 0x0000000400057311 */ /* 0x000e24000030d100 */
[----:B0-----:R0:W-:Y:S01]  /*8580*/  STG.E desc[UR36][R2.64], R5 ;  /* 0x0000000502007986 */ /* 0x0011e2000c101924 */
[----:B------:R-:W-:Y:S05]  /*8590*/  BRA `(.L_x_12168) ;  /* 0x0000000c00b07947 */ /* 0x000fea0003800000 */
.L_x_12169:
[----:B------:R-:W0:Y:S02]  /*85a0*/  F2I.F64.TRUNC R5, R4 ;  /* 0x0000000400057311 */ /* 0x000e24000030d100 */
[----:B0-----:R0:W-:Y:S01]  /*85b0*/  STG.E.U16 desc[UR36][R2.64], R5 ;  /* 0x0000000502007986 */ /* 0x0011e2000c101524 */
[----:B------:R-:W-:Y:S05]  /*85c0*/  BRA `(.L_x_12168) ;  /* 0x0000000c00a47947 */ /* 0x000fea0003800000 */
.L_x_12164:
        /* <DEDUP_REMOVED lines=13> */
.L_x_12172:
        /* <DEDUP_REMOVED lines=8> */
.L_x_12171:
        /* <DEDUP_REMOVED lines=14> */
.L_x_12174:
        /* <DEDUP_REMOVED lines=9> */
.L_x_12173:
[----:B------:R0:W-:Y:S01]  /*8890*/  STG.E.64 desc[UR36][R2.64], R4 ;  /* 0x0000000402007986 */ /* 0x0001e2000c101b24 */
[----:B------:R-:W-:Y:S05]  /*88a0*/  BRA `(.L_x_12168) ;  /* 0x0000000800ec7947 */ /* 0x000fea0003800000 */
.L_x_12163:
        /* <DEDUP_REMOVED lines=13> */
.L_x_12178:
[----:B------:R-:W-:Y:S01]  /*8980*/  UMOV UR4, 0xf0000000 ;  /* 0xf000000000047882 */ /* 0x000fe20000000000 */
[----:B------:R-:W-:Y:S01]  /*8990*/  UMOV UR5, 0x380fffff ;  /* 0x380fffff00057882 */ /* 0x000fe20000000000 */
[----:B------:R-:W0:Y:S01]  /*89a0*/  F2F.F32.F64 R7, R4 ;  /* 0x0000000400077310 */ /* 0x000e220000301000 */
[----:B------:R-:W-:Y:S01]  /*89b0*/  DSETP.GEU.AND P0, PT, |R4|, UR4, PT ;  /* 0x0000000404007e2a */ /* 0x000fe2000bf0e200 */
[----:B------:R-:W-:Y:S01]  /*89c0*/  BSSY.RECONVERGENT B0, `(.L_x_12179) ;  /* 0x0000014000007945 */ /* 0x000fe20003800200 */
[----:B------:R-:W-:-:S12]  /*89d0*/  MOV R0, 0x80 ;  /* 0x0000008000007802 */ /* 0x000fd80000000f00 */
[----:B0-----:R-:W-:-:S05]  /*89e0*/  @!P0 FMUL R7, R7, 1.175494350822287508e-38 ;  /* 0x0080000007078820 */ /* 0x001fca0000400000 */
        /* <DEDUP_REMOVED lines=15> */
.L_x_12181:
[----:B------:R-:W-:-:S04]  /*8ae0*/  SHF.R.U32.HI R5, RZ, 0x18, R7 ;  /* 0x00000018ff057819 */ /* 0x000fc80000011607 */
[----:B------:R-:W-:-:S07]  /*8af0*/  LOP3.LUT R0, R0, 0x80, R5, 0xf8, !PT ;  /* 0x0000008000007812 */ /* 0x000fce00078ef805 */
.L_x_12180:
[----:B------:R-:W-:Y:S05]  /*8b00*/  BSYNC.RECONVERGENT B0 ;  /* 0x0000000000007941 */ /* 0x000fea0003800200 */
.L_x_12179:
[----:B------:R0:W-:Y:S01]  /*8b10*/  STG.E.U8 desc[UR36][R2.64], R0 ;  /* 0x0000000002007986 */ /* 0x0001e2000c101124 */
[----:B------:R-:W-:Y:S05]  /*8b20*/  BRA `(.L_x_12168) ;  /* 0x00000008004c7947 */ /* 0x000fea0003800000 */
.L_x_12177:
        /* <DEDUP_REMOVED lines=22> */
.L_x_12184:
[----:B------:R-:W-:-:S04]  /*8c90*/  SHF.R.U32.HI R5, RZ, 0x18, R7 ;  /* 0x00000018ff057819 */ /* 0x000fc80000011607 */
[----:B------:R-:W-:-:S07]  /*8ca0*/  LOP3.LUT R0, R0, 0x80, R5, 0xf8, !PT ;  /* 0x0000008000007812 */ /* 0x000fce00078ef805 */
.L_x_12183:
[----:B------:R-:W-:Y:S05]  /*8cb0*/  BSYNC.RECONVERGENT B0 ;  /* 0x0000000000007941 */ /* 0x000fea0003800200 */
.L_x_12182:
[----:B------:R0:W-:Y:S01]  /*8cc0*/  STG.E.U8 desc[UR36][R2.64], R0 ;  /* 0x0000000002007986 */ /* 0x0001e2000c101124 */
[----:B------:R-:W-:Y:S05]  /*8cd0*/  BRA `(.L_x_12168) ;  /* 0x0000000400e07947 */ /* 0x000fea0003800000 */
.L_x_12176:
        /* <DEDUP_REMOVED lines=8> */
[----:B------:R0:W1:Y:S01]  /*8d60*/  F2F.F32.F64 R8, R4 ;  /* 0x0000000400087310 */ /* 0x0000620000301000 */
[----:B------:R-:W-:Y:S01]  /*8d70*/  DSETP.GEU.AND P0, PT, |R4|, UR4, PT ;  /* 0x0000000404007e2a */ /* 0x000fe2000bf0e200 */
[----:B0-----:R-:W-:-:S13]  /*8d80*/  IMAD.MOV.U32 R5, RZ, RZ, 0xff ;  /* 0x000000ffff057424 */ /* 0x001fda00078e00ff */
        /* <DEDUP_REMOVED lines=15> */
.L_x_12186:
[----:B------:R-:W0:Y:S02]  /*8e80*/  F2I.U64.F64.TRUNC R4, R4 ;  /* 0x0000000400047311 */ /* 0x000e24000030d800 */
[----:B0-----:R0:W-:Y:S01]  /*8e90*/  STG.E.64 desc[UR36][R2.64], R4 ;  /* 0x0000000402007986 */ /* 0x0011e2000c101b24 */
[----:B------:R-:W-:Y:S05]  /*8ea0*/  BRA `(.L_x_12168) ;  /* 0x00000004006c7947 */ /* 0x000fea0003800000 */
.L_x_12185:
[----:B------:R-:W0:Y:S02]  /*8eb0*/  F2I.U32.F64.TRUNC R5, R4 ;  /* 0x0000000400057311 */ /* 0x000e24000030d000 */
[----:B0-----:R0:W-:Y:S01]  /*8ec0*/  STG.E desc[UR36][R2.64], R5 ;  /* 0x0000000502007986 */ /* 0x0011e2000c101924 */
[----:B------:R-:W-:Y:S05]  /*8ed0*/  BRA `(.L_x_12168) ;  /* 0x0000000400607947 */ /* 0x000fea0003800000 */
.L_x_12175:
        /* <DEDUP_REMOVED lines=10> */
.L_x_12188:
[----:B------:R-:W-:-:S05]  /*8f80*/  CS2R R6, SRZ ;  /* 0x0000000000067805 */ /* 0x000fca000001ff00 */
[----:B------:R4:W-:Y:S01]  /*8f90*/  STG.E.128 desc[UR36][R2.64], R4 ;  /* 0x0000000402007986 */ /* 0x0009e2000c101d24 */
[----:B------:R-:W-:Y:S05]  /*8fa0*/  BRA `(.L_x_12168) ;  /* 0x00000004002c7947 */ /* 0x000fea0003800000 */
.L_x_12187:
[----:B------:R-:W-:-:S09]  /*8fb0*/  UISETP.NE.AND UP0, UPT, UR4, 0xf, UPT ;  /* 0x0000000f0400788c */ /* 0x000fd2000bf05270 */
[----:B------:R-:W-:Y:S05]  /*8fc0*/  BRA.U !UP0, `(.L_x_12189) ;  /* 0x0000000508087547 */ /* 0x000fea000b800000 */
[----:B------:R-:W-:-:S09]  /*8fd0*/  UISETP.NE.AND UP0, UPT, UR4, 0x17, UPT ;  /* 0x000000170400788c */ /* 0x000fd2000bf05270 */
[----:B------:R-:W-:Y:S05]  /*8fe0*/  BRA.U !UP0, `(.L_x_12190) ;  /* 0x0000000108a07547 */ /* 0x000fea000b800000 */
[----:B------:R-:W-:-:S09]  /*8ff0*/  UISETP.NE.AND UP0, UPT, UR4, 0x18, UPT ;  /* 0x000000180400788c */ /* 0x000fd2000bf05270 */
[----:B------:R-:W-:Y:S05]  /*9000*/  BRA.U !UP0, `(.L_x_12191) ;  /* 0x0000000108447547 */ /* 0x000fea000b800000 */
.L_x_12167:
[----:B------:R-:W-:Y:S01]  /*9010*/  MOV R0, 0x0 ;  /* 0x0000000000007802 */ /* 0x000fe20000000f00 */
[----:B------:R-:W0:Y:S01]  /*9020*/  LDCU.64 UR4, c[0x4][0x178] ;  /* 0x01002f00ff0477ac */ /* 0x000e220008000a00 */
[----:B------:R-:W-:Y:S02]  /*9030*/  HFMA2 R12, -RZ, RZ, 0, 5.9604644775390625e-08 ;  /* 0x00000001ff0c7431 */ /* 0x000fe400000001ff */
        /* <DEDUP_REMOVED lines=8> */
[----:B------:R-:W-:Y:S01]  /*90c0*/  IMAD.U32 R7, RZ, RZ, UR7 ;  /* 0x00000007ff077e24 */ /* 0x000fe2000f8e00ff */
[----:B----4-:R-:W-:Y:S01]  /*90d0*/  MOV R10, UR8 ;  /* 0x00000008000a7c02 */ /* 0x010fe20008000f00 */
[----:B-1----:R-:W-:-:S07]  /*90e0*/  IMAD.U32 R11, RZ, RZ, UR9 ;  /* 0x00000009ff0b7e24 */ /* 0x002fce000f8e00ff */
[----:B------:R-:W-:-:S07]  /*90f0*/  LEPC R20, `(.L_x_12192) ;  /* 0x000000001014794e */ /* 0x000fce0000000000 */
[----:B--2---:R-:W-:Y:S05]  /*9100*/  CALL.ABS.NOINC R2 ;  /* 0x0000000002007343 */ /* 0x004fea0003c00000 */
.L_x_12192:
[----:B------:R-:W-:Y:S05]  /*9110*/  BRA `(.L_x_12168) ;  /* 0x0000000000d07947 */ /* 0x000fea0003800000 */
.L_x_12191:
        /* <DEDUP_REMOVED lines=17> */
.L_x_12194:
[----:B------:R-:W-:Y:S05]  /*9230*/  BSYNC.RECONVERGENT B0 ;  /* 0x0000000000007941 */ /* 0x000fea0003800200 */
.L_x_12193:
[----:B------:R-:W-:-:S05]  /*9240*/  LOP3.LUT R7, R0, 0x80, R7, 0xf8, !PT ;  /* 0x0000008000077812 */ /* 0x000fca00078ef807 */
[----:B------:R2:W-:Y:S01]  /*9250*/  STG.E.U8 desc[UR36][R2.64], R7 ;  /* 0x0000000702007986 */ /* 0x0005e2000c101124 */
[----:B------:R-:W-:Y:S05]  /*9260*/  BRA `(.L_x_12168) ;  /* 0x00000000007c7947 */ /* 0x000fea0003800000 */
.L_x_12190:
[----:B------:R-:W-:Y:S01]  /*9270*/  UMOV UR4, 0xf0000000 ;  /* 0xf000000000047882 */ /* 0x000fe20000000000 */
[----:B------:R-:W-:Y:S01]  /*9280*/  UMOV UR5, 0x380fffff ;  /* 0x380fffff00057882 */ /* 0x000fe20000000000 */
[----:B------:R-:W0:Y:S01]  /*9290*/  F2F.F32.F64 R7, R4 ;  /* 0x0000000400077310 */ /* 0x000e220000301000 */
[----:B------:R-:W-:Y:S01]  /*92a0*/  DSETP.GEU.AND P0, PT, |R4|, UR4, PT ;  /* 0x0000000404007e2a */ /* 0x000fe2000bf0e200 */
[----:B------:R-:W-:-:S13]  /*92b0*/  BSSY.RECONVERGENT B0, `(.L_x_12195) ;  /* 0x000000f000007945 */ /* 0x000fda0003800200 */
        /* <DEDUP_REMOVED lines=11> */
.L_x_12196:
[----:B------:R-:W-:Y:S02]  /*9370*/  ISETP.GT.U32.AND P0, PT, R6, 0x7f800000, PT ;  /* 0x7f8000000600780c */ /* 0x000fe40003f04070 */
[----:B------:R-:W-:-:S04]  /*9380*/  MOV R0, 0x7f ;  /* 0x0000007f00007802 */ /* 0x000fc80000000f00 */
[----:B------:R-:W-:-:S07]  /*9390*/  SEL R0, R0, 0x7c, P0 ;  /* 0x0000007c00007807 */ /* 0x000fce0000000000 */
.L_x_12197:
[----:B------:R-:W-:Y:S05]  /*93a0*/  BSYNC.RECONVERGENT B0 ;  /* 0x0000000000007941 */ /* 0x000fea0003800200 */
.L_x_12195:
[----:B------:R-:W-:-:S04]  /*93b0*/  SHF.R.U32.HI R5, RZ, 0x18, R7 ;  /* 0x00000018ff057819 */ /* 0x000fc80000011607 */
[----:B------:R-:W-:-:S05]  /*93c0*/  LOP3.LUT R5, R0, 0x80, R5, 0xf8, !PT ;  /* 0x0000008000057812 */ /* 0x000fca00078ef805 */
[----:B------:R1:W-:Y:S01]  /*93d0*/  STG.E.U8 desc[UR36][R2.64], R5 ;  /* 0x0000000502007986 */ /* 0x0003e2000c101124 */
[----:B------:R-:W-:Y:S05]  /*93e0*/  BRA `(.L_x_12168) ;  /* 0x00000000001c7947 */ /* 0x000fea0003800000 */
.L_x_12189:
[----:B------:R-:W-:Y:S01]  /*93f0*/  UMOV UR4, 0xf0000000 ;  /* 0xf000000000047882 */ /* 0x000fe20000000000 */
[----:B------:R-:W-:Y:S01]  /*9400*/  UMOV UR5, 0x380fffff ;  /* 0x380fffff00057882 */ /* 0x000fe20000000000 */
[----:B------:R-:W0:Y:S01]  /*9410*/  F2F.F32.F64 R0, R4 ;  /* 0x0000000400007310 */ /* 0x000e220000301000 */
[----:B------:R-:W-:-:S14]  /*9420*/  DSETP.GEU.AND P0, PT, |R4|, UR4, PT ;  /* 0x0000000404007e2a */ /* 0x000fdc000bf0e200 */
[----:B0-----:R-:W-:-:S05]  /*9430*/  @!P0 FMUL R0, R0, 1.175494350822287508e-38 ;  /* 0x0080000000008820 */ /* 0x001fca0000400000 */
[----:B------:R-:W-:-:S05]  /*9440*/  F2FP.BF16.F32.PACK_AB R0, RZ, R0 ;  /* 0x00000000ff00723e */ /* 0x000fca00000010ff */
[----:B------:R0:W-:Y:S02]  /*9450*/  STG.E.U16 desc[UR36][R2.64], R0 ;  /* 0x0000000002007986 */ /* 0x0001e4000c101524 */
.L_x_12168:
[----:B------:R-:W-:-:S07]  /*9460*/  VIADD R19, R19, 0x80 ;  /* 0x0000008013137836 */ /* 0x000fce0000000000 */
.L_x_12098:
[----:B------:R-:W-:Y:S05]  /*9470*/  BSYNC.RECONVERGENT B7 ;  /* 0x0000000000077941 */ /* 0x000fea0003800200 */
.L_x_12097:
[----:B------:R-:W5:Y:S01]  /*9480*/  LDCU UR4, c[0x0][0x380] ;  /* 0x00007000ff0477ac */ /* 0x000f620008000800 */
[----:B------:R-:W-:Y:S01]  /*9490*/  BSSY.RECONVERGENT B7, `(.L_x_12198) ;  /* 0x000049b000077945 */ /* 0x000fe20003800200 */
[----:B-----5:R-:W-:-:S13]  /*94a0*/  ISETP.GE.AND P0, PT, R19, UR4, PT ;  /* 0x0000000413007c0c */ /* 0x020fda000bf06270 */
[----:B------:R-:W-:Y:S05]  /*94b0*/  @P0 BRA `(.L_x_12199) ;  /* 0x0000004800600947 */ /* 0x000fea0003800000 */
[----:B------:R-:W5:Y:S01]  /*94c0*/  LDCU UR4, c[0x0][0x388] ;  /* 0x00007100ff0477ac */ /* 0x000f620008000800 */
[----:B------:R-:W-:Y:S01]  /*94d0*/  IMAD.MOV.U32 R22, RZ, RZ, RZ ;  /* 0x000000ffff167224 */ /* 0x000fe200078e00ff */
[----:B0-----:R-:W-:Y:S01]  /*94e0*/  MOV R0, RZ ;  /* 0x000000ff00007202 */ /* 0x001fe20000000f00 */
        /* <DEDUP_REMOVED lines=351> */
.L_x_12200:
        /* <DEDUP_REMOVED lines=18> */
.L_x_12205:
[----:B------:R-:W2:Y:S02]  /*ac00*/  LDG.E.U8 R2, desc[UR36][R2.64] ;  /* 0x0000002402027981 */ /* 0x000ea4000c1e1100 */
[----:B--2---:R0:W1:Y:S01]  /*ac10*/  I2F.F64.U16 R16, R2 ;  /* 0x0000000200107312 */ /* 0x0040620000101800 */
[----:B------:R-:W-:Y:S05]  /*ac20*/  BRA `(.L_x_12207) ;  /* 0x0000000c00607947 */ /* 0x000fea0003800000 */
.L_x_12204:
        /* <DEDUP_REMOVED lines=9> */
.L_x_12209:
[----:B------:R-:W2:Y:S02]  /*acc0*/  LDG.E R2, desc[UR36][R2.64] ;  /* 0x0000002402027981 */ /* 0x000ea4000c1e1900 */
[----:B--2---:R0:W1:Y:S01]  /*acd0*/  I2F.F64 R16, R2 ;  /* 0x0000000200107312 */ /* 0x0040620000201c00 */
[----:B------:R-:W-:Y:S05]  /*ace0*/  BRA `(.L_x_12207) ;  /* 0x0000000c00307947 */ /* 0x000fea0003800000 */
.L_x_12208:
[----:B------:R-:W2:Y:S02]  /*acf0*/  LDG.E.U16 R2, desc[UR36][R2.64] ;  /* 0x0000002402027981 */ /* 0x000ea4000c1e1500 */
[----:B--2---:R0:W1:Y:S01]  /*ad00*/  I2F.F64.S16 R16, R2 ;  /* 0x0000000200107312 */ /* 0x0040620000101c00 */
[----:B------:R-:W-:Y:S05]  /*ad10*/  BRA `(.L_x_12207) ;  /* 0x0000000c00247947 */ /* 0x000fea0003800000 */
.L_x_12203:
        /* <DEDUP_REMOVED lines=10> */
.L_x_12211:
[----:B------:R-:W2:Y:S02]  /*adc0*/  LDG.E.U16 R0, desc[UR36][R2.64] ;  /* 0x0000002402007981 */ /* 0x000ea4000c1e1500 */
[----:B--2---:R-:W-:-:S05]  /*add0*/  HADD2.F32 R0, -RZ, R0.H0_H0 ;  /* 0x20000000ff007230 */ /* 0x004fca0000004100 */
[----:B------:R-:W-:-:S04]  /*ade0*/  FMUL.FTZ R0, R0, 1 ;  /* 0x3f80000000007820 */ /* 0x000fc80000410000 */
[----:B------:R0:W1:Y:S01]  /*adf0*/  F2F.F64.F32 R16, R0 ;  /* 0x0000000000107310 */ /* 0x0000620000201800 */
[----:B------:R-:W-:Y:S05]  /*ae00*/  BRA `(.L_x_12207) ;  /* 0x0000000800e87947 */ /* 0x000fea0003800000 */
.L_x_12210:
        /* <DEDUP_REMOVED lines=10> */
.L_x_12213:
[----:B------:R-:W2:Y:S02]  /*aeb0*/  LDG.E.U16 R2, desc[UR36][R2.64] ;  /* 0x0000002402027981 */ /* 0x000ea4000c1e1500 */
[----:B--2---:R-:W-:-:S05]  /*aec0*/  HADD2.F32 R0, -RZ, R2.H0_H0 ;  /* 0x20000002ff007230 */ /* 0x004fca0000004100 */
[----:B------:R-:W-:-:S04]  /*aed0*/  FMUL.FTZ R0, R0, 1 ;  /* 0x3f80000000007820 */ /* 0x000fc80000410000 */
[----:B------:R0:W1:Y:S01]  /*aee0*/  F2F.F64.F32 R16, R0 ;  /* 0x0000000000107310 */ /* 0x0000620000201800 */
[----:B------:R-:W-:Y:S05]  /*aef0*/  BRA `(.L_x_12207) ;  /* 0x0000000800ac7947 */ /* 0x000fea0003800000 */
.L_x_12212:
[----:B------:R0:W5:Y:S01]  /*af00*/  LDG.E.64 R16, desc[UR36][R2.64] ;  /* 0x0000002402107981 */ /* 0x000162000c1e1b00 */
[----:B------:R-:W-:Y:S05]  /*af10*/  BRA `(.L_x_12207) ;  /* 0x0000000800a47947 */ /* 0x000fea0003800000 */
.L_x_12202:
        /* <DEDUP_REMOVED lines=13> */
.L_x_12216:
[----:B------:R0:W5:Y:S01]  /*aff0*/  LDG.E.64 R16, desc[UR36][R2.64] ;  /* 0x0000002402107981 */ /* 0x000162000c1e1b00 */
[----:B------:R-:W-:Y:S05]  /*b000*/  BRA `(.L_x_12207) ;  /* 0x0000000800687947 */ /* 0x000fea0003800000 */
.L_x_12215:
        /* <DEDUP_REMOVED lines=27> */
.L_x_12218:
        /* <DEDUP_REMOVED lines=14> */
.L_x_12217:
[----:B------:R-:W2:Y:S02]  /*b2a0*/  LDG.E.U16 R0, desc[UR36][R2.64] ;  /* 0x0000002402007981 */ /* 0x000ea4000c1e1500 */
[----:B--2---:R-:W-:-:S05]  /*b2b0*/  SHF.L.U32 R0, R0, 0x10, RZ ;  /* 0x0000001000007819 */ /* 0x004fca00000006ff */
[----:B------:R-:W-:-:S04]  /*b2c0*/  FMUL.FTZ R0, R0, 1 ;  /* 0x3f80000000007820 */ /* 0x000fc80000410000 */
[----:B------:R0:W1:Y:S01]  /*b2d0*/  F2F.F64.F32 R16, R0 ;  /* 0x0000000000107310 */ /* 0x0000620000201800 */
[----:B------:R-:W-:Y:S05]  /*b2e0*/  BRA `(.L_x_12207) ;  /* 0x0000000400b07947 */ /* 0x000fea0003800000 */
.L_x_12214:
        /* <DEDUP_REMOVED lines=11> */
.L_x_12221:
        /* <DEDUP_REMOVED lines=21> */
.L_x_12223:
[----:B------:R-:W-:Y:S05]  /*b4f0*/  BSYNC.RECONVERGENT B0 ;  /* 0x0000000000007941 */ /* 0x000fea0003800200 */
.L_x_12222:
[----:B------:R-:W-:Y:S01]  /*b500*/  IMAD.SHL.U32 R0, R0, 0x100000, RZ ;  /* 0x0010000000007824 */ /* 0x000fe200078e00ff */
[----:B------:R-:W-:-:S04]  /*b510*/  LEA R2, R2, 0x3b800000, 0x17 ;  /* 0x3b80000002027811 */ /* 0x000fc800078eb8ff */
[----:B------:R-:W-:-:S05]  /*b520*/  LOP3.LUT R0, R2, R0, R7, 0xfe, !PT ;  /* 0x0000000002007212 */ /* 0x000fca00078efe07 */
[----:B------:R-:W-:-:S04]  /*b530*/  FMUL.FTZ R0, R0, 1 ;  /* 0x3f80000000007820 */ /* 0x000fc80000410000 */
[----:B------:R0:W1:Y:S01]  /*b540*/  F2F.F64.F32 R16, R0 ;  /* 0x0000000000107310 */ /* 0x0000620000201800 */
[----:B------:R-:W-:Y:S05]  /*b550*/  BRA `(.L_x_12207) ;  /* 0x0000000400147947 */ /* 0x000fea0003800000 */
.L_x_12220:
        /* <DEDUP_REMOVED lines=21> */
.L_x_12225:
[----:B------:R-:W-:Y:S05]  /*b6b0*/  BSYNC.RECONVERGENT B0 ;  /* 0x0000000000007941 */ /* 0x000fea0003800200 */
.L_x_12224:
[----:B------:R-:W-:Y:S01]  /*b6c0*/  IMAD.SHL.U32 R0, R0, 0x200000, RZ ;  /* 0x0020000000007824 */ /* 0x000fe200078e00ff */
[----:B------:R-:W-:-:S04]  /*b6d0*/  LEA R2, R2, 0x37800000, 0x17 ;  /* 0x3780000002027811 */ /* 0x000fc800078eb8ff */
[----:B------:R-:W-:-:S05]  /*b6e0*/  LOP3.LUT R0, R2, R0, R7, 0xfe, !PT ;  /* 0x0000000002007212 */ /* 0x000fca00078efe07 */
[----:B------:R-:W-:-:S04]  /*b6f0*/  FMUL.FTZ R0, R0, 1 ;  /* 0x3f80000000007820 */ /* 0x000fc80000410000 */
[----:B------:R0:W1:Y:S01]  /*b700*/  F2F.F64.F32 R16, R0 ;  /* 0x0000000000107310 */ /* 0x0000620000201800 */
[----:B------:R-:W-:Y:S05]  /*b710*/  BRA `(.L_x_12207) ;  /* 0x0000000000a47947 */ /* 0x000fea0003800000 */
.L_x_12219:
        /* <DEDUP_REMOVED lines=16> */
[----:B------:R1:W2:Y:S01]  /*b820*/  @P0 F2F.F64.F32 R16, R0 ;  /* 0x0000000000100310 */ /* 0x0002a20000201800 */
[----:B------:R-:W-:Y:S05]  /*b830*/  BRA `(.L_x_12207) ;  /* 0x00000000005c7947 */ /* 0x000fea0003800000 */
.L_x_12206:
        /* <DEDUP_REMOVED lines=16> */
.L_x_12228:
[----:B------:R-:W-:Y:S01]  /*b940*/  CS2R R16, SRZ ;  /* 0x0000000000107805 */ /* 0x000fe2000001ff00 */
[----:B------:R-:W-:Y:S06]  /*b950*/  BRA `(.L_x_12207) ;  /* 0x0000000000147947 */ /* 0x000fec0003800000 */
.L_x_12227:
[----:B------:R-:W2:Y:S02]  /*b960*/  LDG.E.64 R16, desc[UR36][R2.64] ;  /* 0x0000002402107981 */ /* 0x000ea4000c1e1b00 */
[----:B--2---:R-:W0:Y:S01]  /*b970*/  I2F.F64.U64 R16, R16 ;  /* 0x0000001000107312 */ /* 0x004e220000301800 */
[----:B------:R-:W-:Y:S05]  /*b980*/  BRA `(.L_x_12207) ;  /* 0x0000000000087947 */ /* 0x000fea0003800000 */
.L_x_12226:
[----:B------:R-:W2:Y:S02]  /*b990*/  LDG.E R2, desc[UR36][R2.64] ;  /* 0x0000002402027981 */ /* 0x000ea4000c1e1900 */
[----:B--2---:R3:W4:Y:S02]  /*b9a0*/  I2F.F64.U32 R16, R2 ;  /* 0x0000000200107312 */ /* 0x0047240000201800 */
.L_x_12207:
[----:B------:R-:W-:Y:S05]  /*b9b0*/  BSYNC.RECONVERGENT B6 ;  /* 0x0000000000067941 */ /* 0x000fea0003800200 */
.L_x_12201:
        /* <DEDUP_REMOVED lines=18> */
.L_x_12233:
[----:B------:R-:W0:Y:S02]  /*bae0*/  LDG.E.U8 R4, desc[UR36][R22.64] ;  /* 0x0000002416047981 */ /* 0x000e24000c1e1100 */
[----:B0-----:R-:W0:Y:S01]  /*baf0*/  I2F.F64.U16 R4, R4 ;  /* 0x0000000400047312 */ /* 0x001e220000101800 */
[----:B------:R-:W-:Y:S05]  /*bb00*/  BRA `(.L_x_12235) ;  /* 0x0000000c00607947 */ /* 0x000fea0003800000 */
.L_x_12232:
[----:B------:R-:W-:-:S09]  /*bb10*/  UISETP.NE.AND UP0, UPT, UR4, 0x2, UPT ;  /* 0x000000020400788c */ /* 0x000fd2000bf05270 */
[----:B------:R-:W-:Y:S05]  /*bb20*/  BRA.U !UP0, `(.L_x_12236) ;  /* 0x0000000108287547 */ /* 0x000fea000b800000 */
[----:B------:R-:W-:-:S09]  /*bb30*/  UISETP.NE.AND UP0, UPT, UR4, 0x3, UPT ;  /* 0x000000030400788c */ /* 0x000fd2000bf05270 */
[----:B------:R-:W-:Y:S05]  /*bb40*/  BRA.U !UP0, `(.L_x_12237) ;  /* 0x0000000108147547 */ /* 0x000fea000b800000 */
[----:B------:R-:W-:-:S09]  /*bb50*/  UISETP.NE.AND UP0, UPT, UR4, 0x4, UPT ;  /* 0x000000040400788c */ /* 0x000fd2000bf05270 */
[----:B------:R-:W-:Y:S05]  /*bb60*/  BRA.U UP0, `(.L_x_12234) ;  /* 0x0000000900ec7547 */ /* 0x000fea000b800000 */
[----:B0-----:R-:W3:Y:S02]  /*bb70*/  LDG.E.64 R4, desc[UR36][R22.64] ;  /* 0x0000002416047981 */ /* 0x001ee4000c1e1b00 */
[----:B---3--:R-:W0:Y:S01]  /*bb80*/  I2F.F64.S64 R4, R4 ;  /* 0x0000000400047312 */ /* 0x008e220000301c00 */
[----:B------:R-:W-:Y:S05]  /*bb90*/  BRA `(.L_x_12235) ;  /* 0x0000000c003c7947 */ /* 0x000fea0003800000 */
.L_x_12237:
[----:B------:R-:W0:Y:S02]  /*bba0*/  LDG.E R4, desc[UR36][R22.64] ;  /* 0x0000002416047981 */ /* 0x000e24000c1e1900 */
[----:B0-----:R-:W0:Y:S01]  /*bbb0*/  I2F.F64 R4, R4 ;  /* 0x0000000400047312 */ /* 0x001e220000201c00 */
[----:B------:R-:W-:Y:S05]  /*bbc0*/  BRA `(.L_x_12235) ;  /* 0x0000000c00307947 */ /* 0x000fea0003800000 */
.L_x_12236:
[----:B------:R-:W0:Y:S02]  /*bbd0*/  LDG.E.U16 R4, desc[UR36][R22.64] ;  /* 0x0000002416047981 */ /* 0x000e24000c1e1500 */
[----:B0-----:R-:W0:Y:S01]  /*bbe0*/  I2F.F64.S16 R4, R4 ;  /* 0x0000000400047312 */ /* 0x001e220000101c00 */
[----:B------:R-:W-:Y:S05]  /*bbf0*/  BRA `(.L_x_12235) ;  /* 0x0000000c00247947 */ /* 0x000fea0003800000 */
.L_x_12231:
        /* <DEDUP_REMOVED lines=10> */
.L_x_12239:
[----:B01----:R-:W3:Y:S02]  /*bca0*/  LDG.E.U16 R0, desc[UR36][R22.64] ;  /* 0x0000002416007981 */ /* 0x003ee4000c1e1500 */
[----:B---3--:R-:W-:-:S05]  /*bcb0*/  HADD2.F32 R0, -RZ, R0.H0_H0 ;  /* 0x20000000ff007230 */ /* 0x008fca0000004100 */
[----:B------:R-:W-:-:S04]  /*bcc0*/  FMUL.FTZ R0, R0, 1 ;  /* 0x3f80000000007820 */ /* 0x000fc80000410000 */
[----:B------:R0:W1:Y:S01]  /*bcd0*/  F2F.F64.F32 R4, R0 ;  /* 0x0000000000047310 */ /* 0x0000620000201800 */
[----:B------:R-:W-:Y:S05]  /*bce0*/  BRA `(.L_x_12235) ;  /* 0x0000000800e87947 */ /* 0x000fea0003800000 */
.L_x_12238:
        /* <DEDUP_REMOVED lines=8> */
[----:B0-----:R-:W3:Y:S01]  /*bd70*/  F2F.F64.F32 R4, R4 ;  /* 0x0000000400047310 */ /* 0x001ee20000201800 */
[----:B------:R-:W-:Y:S05]  /*bd80*/  BRA `(.L_x_12235) ;  /* 0x0000000800c07947 */ /* 0x000fea0003800000 */
.L_x_12241:
[----:B------:R-:W0:Y:S02]  /*bd90*/  LDG.E.U16 R22, desc[UR36][R22.64] ;  /* 0x0000002416167981 */ /* 0x000e24000c1e1500 */
[----:B01----:R-:W-:-:S05]  /*bda0*/  HADD2.F32 R0, -RZ, R22.H0_H0 ;  /* 0x20000016ff007230 */ /* 0x003fca0000004100 */
[----:B------:R-:W-:-:S04]  /*bdb0*/  FMUL.FTZ R0, R0, 1 ;  /* 0x3f80000000007820 */ /* 0x000fc80000410000 */
[----:B------:R0:W1:Y:S01]  /*bdc0*/  F2F.F64.F32 R4, R0 ;  /* 0x0000000000047310 */ /* 0x0000620000201800 */
[----:B------:R-:W-:Y:S05]  /*bdd0*/  BRA `(.L_x_12235) ;  /* 0x0000000800ac7947 */ /* 0x000fea0003800000 */
.L_x_12240:
[----:B0-----:R0:W5:Y:S01]  /*bde0*/  LDG.E.64 R4, desc[UR36][R22.64] ;  /* 0x0000002416047981 */ /* 0x001162000c1e1b00 */
[----:B------:R-:W-:Y:S05]  /*bdf0*/  BRA `(.L_x_12235) ;  /* 0x0000000800a47947 */ /* 0x000fea0003800000 */
.L_x_12230:
        /* <DEDUP_REMOVED lines=13> */
.L_x_12244:
[----:B0-----:R0:W5:Y:S01]  /*bed0*/  LDG.E.64 R4, desc[UR36][R22.64] ;  /* 0x0000002416047981 */ /* 0x001162000c1e1b00 */
[----:B------:R-:W-:Y:S05]  /*bee0*/  BRA `(.L_x_12235) ;  /* 0x0000000800687947 */ /* 0x000fea0003800000 */
.L_x_12243:
        /* <DEDUP_REMOVED lines=27> */
.L_x_12246:
        /* <DEDUP_REMOVED lines=14> */
.L_x_12245:
[----:B01----:R-:W3:Y:S02]  /*c180*/  LDG.E.U16 R0, desc[UR36][R22.64] ;  /* 0x0000002416007981 */ /* 0x003ee4000c1e1500 */
[----:B---3--:R-:W-:-:S05]  /*c190*/  SHF.L.U32 R0, R0, 0x10, RZ ;  /* 0x0000001000007819 */ /* 0x008fca00000006ff */
[----:B------:R-:W-:-:S04]  /*c1a0*/  FMUL.FTZ R0, R0, 1 ;  /* 0x3f80000000007820 */ /* 0x000fc80000410000 */
[----:B------:R0:W1:Y:S01]  /*c1b0*/  F2F.F64.F32 R4, R0 ;  /* 0x0000000000047310 */ /* 0x0000620000201800 */
[----:B------:R-:W-:Y:S05]  /*c1c0*/  BRA `(.L_x_12235) ;  /* 0x0000000400b07947 */ /* 0x000fea0003800000 */
.L_x_12242:
        /* <DEDUP_REMOVED lines=11> */
.L_x_12249:
        /* <DEDUP_REMOVED lines=21> */
.L_x_12251:
[----:B------:R-:W-:Y:S05]  /*c3d0*/  BSYNC.RECONVERGENT B0 ;  /* 0x0000000000007941 */ /* 0x000fea0003800200 */
.L_x_12250:
[----:B------:R-:W-:Y:S01]  /*c3e0*/  IMAD.SHL.U32 R0, R0, 0x100000, RZ ;  /* 0x0010000000007824 */ /* 0x000fe200078e00ff */
[----:B------:R-:W-:-:S04]  /*c3f0*/  LEA R2, R2, 0x3b800000, 0x17 ;  /* 0x3b80000002027811 */ /* 0x000fc800078eb8ff */
[----:B------:R-:W-:-:S05]  /*c400*/  LOP3.LUT R0, R2, R0, R7, 0xfe, !PT ;  /* 0x0000000002007212 */ /* 0x000fca00078efe07 */
[----:B------:R-:W-:-:S04]  /*c410*/  FMUL.FTZ R0, R0, 1 ;  /* 0x3f80000000007820 */ /* 0x000fc80000410000 */
[----:B------:R0:W1:Y:S01]  /*c420*/  F2F.F64.F32 R4, R0 ;  /* 0x0000000000047310 */ /* 0x0000620000201800 */
[----:B------:R-:W-:Y:S05]  /*c430*/  BRA `(.L_x_12235) ;  /* 0x0000000400147947 */ /* 0x000fea0003800000 */
.L_x_12248:
        /* <DEDUP_REMOVED lines=21> */
.L_x_12253:
[----:B------:R-:W-:Y:S05]  /*c590*/  BSYNC.RECONVERGENT B0 ;  /* 0x0000000000007941 */ /* 0x000fea0003800200 */
.L_x_12252:
[----:B------:R-:W-:Y:S01]  /*c5a0*/  IMAD.SHL.U32 R0, R0, 0x200000, RZ ;  /* 0x0020000000007824 */ /* 0x000fe200078e00ff */
[----:B------:R-:W-:-:S04]  /*c5b0*/  LEA R2, R2, 0x37800000, 0x17 ;  /* 0x3780000002027811 */ /* 0x000fc800078eb8ff */
[----:B------:R-:W-:-:S05]  /*c5c0*/  LOP3.LUT R0, R2, R0, R7, 0xfe, !PT ;  /* 0x0000000002007212 */ /* 0x000fca00078efe07 */
[----:B------:R-:W-:-:S04]  /*c5d0*/  FMUL.FTZ R0, R0, 1 ;  /* 0x3f80000000007820 */ /* 0x000fc80000410000 */
[----:B------:R0:W1:Y:S01]  /*c5e0*/  F2F.F64.F32 R4, R0 ;  /* 0x0000000000047310 */ /* 0x0000620000201800 */
[----:B------:R-:W-:Y:S05]  /*c5f0*/  BRA `(.L_x_12235) ;  /* 0x0000000000a47947 */ /* 0x000fea0003800000 */
.L_x_12247:
        /* <DEDUP_REMOVED lines=18> */
.L_x_12234:
        /* <DEDUP_REMOVED lines=16> */
.L_x_12256:
[----:B------:R-:W-:Y:S01]  /*c820*/  CS2R R4, SRZ ;  /* 0x0000000000047805 */ /* 0x000fe2000001ff00 */
[----:B------:R-:W-:Y:S06]  /*c830*/  BRA `(.L_x_12235) ;  /* 0x0000000000147947 */ /* 0x000fec0003800000 */
.L_x_12255:
[----:B0-----:R-:W3:Y:S02]  /*c840*/  LDG.E.64 R4, desc[UR36][R22.64] ;  /* 0x0000002416047981 */ /* 0x001ee4000c1e1b00 */
[----:B---3--:R-:W0:Y:S01]  /*c850*/  I2F.F64.U64 R4, R4 ;  /* 0x0000000400047312 */ /* 0x008e220000301800 */
[----:B------:R-:W-:Y:S05]  /*c860*/  BRA `(.L_x_12235) ;  /* 0x0000000000087947 */ /* 0x000fea0003800000 */
.L_x_12254:
[----:B------:R-:W0:Y:S02]  /*c870*/  LDG.E R4, desc[UR36][R22.64] ;  /* 0x0000002416047981 */ /* 0x000e24000c1e1900 */
[----:B0-----:R-:W0:Y:S02]  /*c880*/  I2F.F64.U32 R4, R4 ;  /* 0x0000000400047312 */ /* 0x001e240000201800 */
.L_x_12235:
[----:B------:R-:W-:Y:S05]  /*c890*/  BSYNC.RECONVERGENT B6 ;  /* 0x0000000000067941 */ /* 0x000fea0003800200 */
.L_x_12229:
        /* <DEDUP_REMOVED lines=32> */
.L_x_12261:
        /* <DEDUP_REMOVED lines=11> */
.L_x_12260:
        /* <DEDUP_REMOVED lines=20> */
.L_x_12263:
[----:B------:R-:W-:Y:S05]  /*cc90*/  BSYNC.RECONVERGENT B1 ;  /* 0x0000000000017941 */ /* 0x000fea0003800200 */
.L_x_12262:
[----:B------:R-:W-:Y:S02]  /*cca0*/  LOP3.LUT R5, R3, 0x80000000, R17, 0xb8, !PT ;  /* 0x8000000003057812 */ /* 0x000fe400078eb811 */
[----:B------:R-:W-:Y:S01]  /*ccb0*/  MOV R4, R6 ;  /* 0x0000000600047202 */ /* 0x000fe20000000f00 */
[----:B------:R-:W-:Y:S06]  /*ccc0*/  BRA `(.L_x_12259) ;  /* 0x0000000000207947 */ /* 0x000fec0003800000 */
.L_x_12258:
        /* <DEDUP_REMOVED lines=8> */
.L_x_12259:
[----:B------:R-:W-:Y:S05]  /*cd50*/  BSYNC.RECONVERGENT B0 ;  /* 0x0000000000007941 */ /* 0x000fea0003800200 */
.L_x_12257:
        /* <DEDUP_REMOVED lines=17> */
.L_x_12267:
[----:B------:R-:W0:Y:S02]  /*ce70*/  F2I.S64.F64.TRUNC R4, R4 ;  /* 0x0000000400047311 */ /* 0x000e24000030d900 */
[----:B0-----:R-:W-:-:S05]  /*ce80*/  IMAD.MOV.U32 R7, RZ, RZ, R4 ;  /* 0x000000ffff077224 */ /* 0x001fca00078e0004 */
[----:B------:R0:W-:Y:S01]  /*ce90*/  STG.E.U8 desc[UR36][R2.64], R7 ;  /* 0x0000000702007986 */ /* 0x0001e2000c101124 */
[----:B------:R-:W-:Y:S05]  /*cea0*/  BRA `(.L_x_12269) ;  /* 0x0000000c00e07947 */ /* 0x000fea0003800000 */
.L_x_12266:
        /* <DEDUP_REMOVED lines=9> */
.L_x_12271:
[----:B------:R-:W0:Y:S02]  /*cf40*/  F2I.F64.TRUNC R5, R4 ;  /* 0x0000000400057311 */ /* 0x000e24000030d100 */
[----:B0-----:R0:W-:Y:S01]  /*cf50*/  STG.E desc[UR36][R2.64], R5 ;  /* 0x0000000502007986 */ /* 0x0011e2000c101924 */
[----:B------:R-:W-:Y:S05]  /*cf60*/  BRA `(.L_x_12269) ;  /* 0x0000000c00b07947 */ /* 0x000fea0003800000 */
.L_x_12270:
[----:B------:R-:W0:Y:S02]  /*cf70*/  F2I.F64.TRUNC R5, R4 ;  /* 0x0000000400057311 */ /* 0x000e24000030d100 */
[----:B0-----:R0:W-:Y:S01]  /*cf80*/  STG.E.U16 desc[UR36][R2.64], R5 ;  /* 0x0000000502007986 */ /* 0x0011e2000c101524 */
[----:B------:R-:W-:Y:S05]  /*cf90*/  BRA `(.L_x_12269) ;  /* 0x0000000c00a47947 */ /* 0x000fea0003800000 */
.L_x_12265:
        /* <DEDUP_REMOVED lines=13> */
.L_x_12273:
        /* <DEDUP_REMOVED lines=8> */
.L_x_12272:
        /* <DEDUP_REMOVED lines=14> */
.L_x_12275:
        /* <DEDUP_REMOVED lines=9> */
.L_x_12274:
[----:B------:R0:W-:Y:S01]  /*d260*/  STG.E.64 desc[UR36][R2.64], R4 ;  /* 0x0000000402007986 */ /* 0x0001e2000c101b24 */
[----:B------:R-:W-:Y:S05]  /*d270*/  BRA `(.L_x_12269) ;  /* 0x0000000800ec7947 */ /* 0x000fea0003800000 */
.L_x_12264:
        /* <DEDUP_REMOVED lines=13> */
.L_x_12279:
        /* <DEDUP_REMOVED lines=22> */
.L_x_12282:
[----:B------:R-:W-:-:S04]  /*d4b0*/  SHF.R.U32.HI R5, RZ, 0x18, R7 ;  /* 0x00000018ff057819 */ /* 0x000fc80000011607 */
[----:B------:R-:W-:-:S07]  /*d4c0*/  LOP3.LUT R0, R0, 0x80, R5, 0xf8, !PT ;  /* 0x0000008000007812 */ /* 0x000fce00078ef805 */
.L_x_12281:
[----:B------:R-:W-:Y:S05]  /*d4d0*/  BSYNC.RECONVERGENT B0 ;  /* 0x0000000000007941 */ /* 0x000fea0003800200 */
.L_x_12280:
[----:B------:R0:W-:Y:S01]  /*d4e0*/  STG.E.U8 desc[UR36][R2.64], R0 ;  /* 0x0000000002007986 */ /* 0x0001e2000c101124 */
[----:B------:R-:W-:Y:S05]  /*d4f0*/  BRA `(.L_x_12269) ;  /* 0x00000008004c7947 */ /* 0x000fea0003800000 */
.L_x_12278:
        /* <DEDUP_REMOVED lines=22> */
.L_x_12285:
[----:B------:R-:W-:-:S04]  /*d660*/  SHF.R.U32.HI R5, RZ, 0x18, R7 ;  /* 0x00000018ff057819 */ /* 0x000fc80000011607 */
[----:B------:R-:W-:-:S07]  /*d670*/  LOP3.LUT R0, R0, 0x80, R5, 0xf8, !PT ;  /* 0x0000008000007812 */ /* 0x000fce00078ef805 */
.L_x_12284:
[----:B------:R-:W-:Y:S05]  /*d680*/  BSYNC.RECONVERGENT B0 ;  /* 0x0000000000007941 */ /* 0x000fea0003800200 */
.L_x_12283:
[----:B------:R0:W-:Y:S01]  /*d690*/  STG.E.U8 desc[UR36][R2.64], R0 ;  /* 0x0000000002007986 */ /* 0x0001e2000c101124 */
[----:B------:R-:W-:Y:S05]  /*d6a0*/  BRA `(.L_x_12269) ;  /* 0x0000000400e07947 */ /* 0x000fea0003800000 */
.L_x_12277:
        /* <DEDUP_REMOVED lines=26> */
.L_x_12287:
[----:B------:R-:W0:Y:S02]  /*d850*/  F2I.U64.F64.TRUNC R4, R4 ;  /* 0x0000000400047311 */ /* 0x000e24000030d800 */
[----:B0-----:R0:W-:Y:S01]  /*d860*/  STG.E.64 desc[UR36][R2.64], R4 ;  /* 0x0000000402007986 */ /* 0x0011e2000c101b24 */
[----:B------:R-:W-:Y:S05]  /*d870*/  BRA `(.L_x_12269) ;  /* 0x00000004006c7947 */ /* 0x000fea0003800000 */
.L_x_12286:
[----:B------:R-:W0:Y:S02]  /*d880*/  F2I.U32.F64.TRUNC R5, R4 ;  /* 0x0000000400057311 */ /* 0x000e24000030d000 */
[----:B0-----:R0:W-:Y:S01]  /*d890*/  STG.E desc[UR36][R2.64], R5 ;  /* 0x0000000502007986 */ /* 0x0011e2000c101924 */
[----:B------:R-:W-:Y:S05]  /*d8a0*/  BRA `(.L_x_12269) ;  /* 0x0000000400607947 */ /* 0x000fea0003800000 */
.L_x_12276:
        /* <DEDUP_REMOVED lines=10> */
.L_x_12289:
[----:B------:R-:W-:-:S05]  /*d950*/  CS2R R6, SRZ ;  /* 0x0000000000067805 */ /* 0x000fca000001ff00 */
[----:B------:R4:W-:Y:S01]  /*d960*/  STG.E.128 desc[UR36][R2.64], R4 ;  /* 0x0000000402007986 */ /* 0x0009e2000c101d24 */
[----:B------:R-:W-:Y:S05]  /*d970*/  BRA `(.L_x_12269) ;  /* 0x00000004002c7947 */ /* 0x000fea0003800000 */
.L_x_12288:
[----:B------:R-:W-:-:S09]  /*d980*/  UISETP.NE.AND UP0, UPT, UR4, 0xf, UPT ;  /* 0x0000000f0400788c */ /* 0x000fd2000bf05270 */
[----:B------:R-:W-:Y:S05]  /*d990*/  BRA.U !UP0, `(.L_x_12290) ;  /* 0x0000000508087547 */ /* 0x000fea000b800000 */
[----:B------:R-:W-:-:S09]  /*d9a0*/  UISETP.NE.AND UP0, UPT, UR4, 0x17, UPT ;  /* 0x000000170400788c */ /* 0x000fd2000bf05270 */
[----:B------:R-:W-:Y:S05]  /*d9b0*/  BRA.U !UP0, `(.L_x_12291) ;  /* 0x0000000108a07547 */ /* 0x000fea000b800000 */
[----:B------:R-:W-:-:S09]  /*d9c0*/  UISETP.NE.AND UP0, UPT, UR4, 0x18, UPT ;  /* 0x000000180400788c */ /* 0x000fd2000bf05270 */
[----:B------:R-:W-:Y:S05]  /*d9d0*/  BRA.U !UP0, `(.L_x_12292) ;  /* 0x0000000108447547 */ /* 0x000fea000b800000 */
.L_x_12268:
        /* <DEDUP_REMOVED lines=16> */
.L_x_12293:
[----:B------:R-:W-:Y:S05]  /*dae0*/  BRA `(.L_x_12269) ;  /* 0x0000000000d07947 */ /* 0x000fea0003800000 */
.L_x_12292:
        /* <DEDUP_REMOVED lines=17> */
.L_x_12295:
[----:B------:R-:W-:Y:S05]  /*dc00*/  BSYNC.RECONVERGENT B0 ;  /* 0x0000000000007941 */ /* 0x000fea0003800200 */
.L_x_12294:
[----:B------:R-:W-:-:S05]  /*dc10*/  LOP3.LUT R7, R0, 0x80, R7, 0xf8, !PT ;  /* 0x0000008000077812 */ /* 0x000fca00078ef807 */
[----:B------:R1:W-:Y:S01]  /*dc20*/  STG.E.U8 desc[UR36][R2.64], R7 ;  /* 0x0000000702007986 */ /* 0x0003e2000c101124 */
[----:B------:R-:W-:Y:S05]  /*dc30*/  BRA `(.L_x_12269) ;  /* 0x00000000007c7947 */ /* 0x000fea0003800000 */
.L_x_12291:
        /* <DEDUP_REMOVED lines=16> */
.L_x_12297:
[----:B------:R-:W-:Y:S02]  /*dd40*/  ISETP.GT.U32.AND P0, PT, R6, 0x7f800000, PT ;  /* 0x7f8000000600780c */ /* 0x000fe40003f04070 */
[----:B------:R-:W-:-:S04]  /*dd50*/  MOV R0, 0x7f ;  /* 0x0000007f00007802 */ /* 0x000fc80000000f00 */
[----:B------:R-:W-:-:S07]  /*dd60*/  SEL R0, R0, 0x7c, P0 ;  /* 0x0000007c00007807 */ /* 0x000fce0000000000 */
.L_x_12298:
[----:B------:R-:W-:Y:S05]  /*dd70*/  BSYNC.RECONVERGENT B0 ;  /* 0x0000000000007941 */ /* 0x000fea0003800200 */
.L_x_12296:
[----:B------:R-:W-:-:S04]  /*dd80*/  SHF.R.U32.HI R5, RZ, 0x18, R7 ;  /* 0x00000018ff057819 */ /* 0x000fc80000011607 */
[----:B------:R-:W-:-:S05]  /*dd90*/  LOP3.LUT R5, R0, 0x80, R5, 0xf8, !PT ;  /* 0x0000008000057812 */ /* 0x000fca00078ef805 */
[----:B------:R0:W-:Y:S01]  /*dda0*/  STG.E.U8 desc[UR36][R2.64], R5 ;  /* 0x0000000502007986 */ /* 0x0001e2000c101124 */
[----:B------:R-:W-:Y:S05]  /*ddb0*/  BRA `(.L_x_12269) ;  /* 0x00000000001c7947 */ /* 0x000fea0003800000 */
.L_x_12290:
[----:B------:R-:W-:Y:S01]  /*ddc0*/  UMOV UR4, 0xf0000000 ;  /* 0xf000000000047882 */ /* 0x000fe20000000000 */
[----:B------:R-:W-:Y:S01]  /*ddd0*/  UMOV UR5, 0x380fffff ;  /* 0x380fffff00057882 */ /* 0x000fe20000000000 */
[----:B------:R-:W0:Y:S01]  /*dde0*/  F2F.F32.F64 R0, R4 ;  /* 0x0000000400007310 */ /* 0x000e220000301000 */
[----:B------:R-:W-:-:S14]  /*ddf0*/  DSETP.GEU.AND P0, PT, |R4|, UR4, PT ;  /* 0x0000000404007e2a */ /* 0x000fdc000bf0e200 */
[----:B0-----:R-:W-:-:S05]  /*de00*/  @!P0 FMUL R0, R0, 1.175494350822287508e-38 ;  /* 0x0080000000008820 */ /* 0x001fca0000400000 */
[----:B------:R-:W-:-:S05]  /*de10*/  F2FP.BF16.F32.PACK_AB R0, RZ, R0 ;  /* 0x00000000ff00723e */ /* 0x000fca00000010ff */
[----:B------:R2:W-:Y:S02]  /*de20*/  STG.E.U16 desc[UR36][R2.64], R0 ;  /* 0x0000000002007986 */ /* 0x0005e4000c101524 */
.L_x_12269:
[----:B------:R-:W-:-:S07]  /*de30*/  VIADD R19, R19, 0x80 ;  /* 0x0000008013137836 */ /* 0x000fce0000000000 */
.L_x_12199:
[----:B------:R-:W-:Y:S05]  /*de40*/  BSYNC.RECONVERGENT B7 ;  /* 0x0000000000077941 */ /* 0x000fea0003800200 */
.L_x_12198:
[----:B------:R-:W5:Y:S02]  /*de50*/  LDCU UR4, c[0x0][0x380] ;  /* 0x00007000ff0477ac */ /* 0x000f640008000800 */
[----:B-----5:R-:W-:-:S13]  /*de60*/  ISETP.GE.AND P0, PT, R19, UR4, PT ;  /* 0x0000000413007c0c */ /* 0x020fda000bf06270 */
[----:B------:R-:W-:Y:S05]  /*de70*/  @P0 EXIT ;  /* 0x000000000000094d */ /* 0x000fea0003800000 */
[----:B------:R-:W5:Y:S01]  /*de80*/  LDCU UR4, c[0x0][0x388] ;  /* 0x00007100ff0477ac */ /* 0x000f620008000800 */
[----:B------:R-:W-:Y:S01]  /*de90*/  IMAD.MOV.U32 R22, RZ, RZ, RZ ;  /* 0x000000ffff167224 */ /* 0x000fe200078e00ff */
[----:B0-2---:R-:W-:Y:S01]  /*dea0*/  MOV R0, RZ ;  /* 0x000000ff00007202 */ /* 0x005fe20000000f00 */
[----:B------:R-:W-:Y:S01]  /*deb0*/  IMAD.MOV.U32 R16, RZ, RZ, RZ ;  /* 0x000000ffff107224 */ /* 0x000fe200078e00ff */
[----:B-----5:R-:W-:-:S09]  /*dec0*/  UISETP.NE.AND UP0, UPT, UR4, URZ, UPT ;  /* 0x000000ff0400728c */ /* 0x020fd2000bf05270 */
[----:B------:R-:W-:Y:S05]  /*ded0*/  BRA.U !UP0, `(.L_x_12299) ;  /* 0x0000001508707547 */ /* 0x000fea000b800000 */
[----:B------:R-:W1:Y:S01]  /*dee0*/  LDCU.64 UR4, c[0x0][0x390] ;  /* 0x00007200ff0477ac */ /* 0x000e620008000a00 */
[----:B------:R-:W-:Y:S01]  /*def0*/  IMAD.MOV.U32 R18, RZ, RZ, RZ ;  /* 0x000000ffff127224 */ /* 0x000fe200078e00ff */
[----:B------:R-:W0:Y:S01]  /*df00*/  LDCU UR6, c[0x0][0x38c] ;  /* 0x00007180ff0677ac */ /* 0x000e220008000800 */
[----:B------:R-:W2:Y:S01]  /*df10*/  LDCU.64 UR8, c[0x0][0x4b8] ;  /* 0x00009700ff0877ac */ /* 0x000ea20008000a00 */
[----:B------:R-:W-:Y:S01]  /*df20*/  UISETP.NE.AND UP0, UPT, UR41, URZ, UPT ;  /* 0x000000ff2900728c */ /* 0x000fe2000bf05270 */
[----:B-1-34-:R-:W-:Y:S01]  /*df30*/  IMAD.HI.U32 R2, R19, UR4, R18 ;  /* 0x0000000413027c27 */ /* 0x01afe2000f8e0012 */
[----:B------:R-:W1:Y:S04]  /*df40*/  LDCU UR4, c[0x0][0x4c0] ;  /* 0x00009800ff0477ac */ /* 0x000e680008000800 */
[----:B------:R-:W-:-:S04]  /*df50*/  SHF.R.U32.HI R3, RZ, UR5, R2 ;  /* 0x00000005ff037c19 */ /* 0x000fc80008011602 */
[----:B------:R-:W-:-:S05]  /*df60*/  IADD3 R0, PT, PT, -R3, RZ, RZ ;  /* 0x000000ff03007210 */ /* 0x000fca0007ffe1ff */
[----:B0-----:R-:W-:-:S04]  /*df70*/  IMAD R19, R0, UR6, R19 ;  /* 0x0000000600137c24 */ /* 0x001fc8000f8e0213 */
[C---:B--2---:R-:W-:Y:S02]  /*df80*/  IMAD R16, R19.reuse, UR8, RZ ;  /* 0x0000000813107c24 */ /* 0x044fe4000f8e02ff */
        /* <DEDUP_REMOVED lines=337> */
.L_x_12299:
[----:B------:R-:W0:Y:S01]  /*f4a0*/  LDCU.64 UR6, c[0x0][0x5e8] ;  /* 0x0000bd00ff0677ac */ /* 0x000e220008000a00 */
[----:B------:R-:W-:Y:S01]  /*f4b0*/  BSSY.RECONVERGENT B6, `(.L_x_12300) ;  /* 0x00000ef000067945 */ /* 0x000fe20003800200 */
[----:B------:R-:W1:Y:S01]  /*f4c0*/  LDCU.64 UR8, c[0x0][0x5f0] ;  /* 0x0000be00ff0877ac */ /* 0x000e620008000a00 */
[----:B------:R-:W-:-:S04]  /*f4d0*/  UPRMT UR4, UR39, 0x9910, URZ ;  /* 0x0000991027047896 */ /* 0x000fc800080000ff */
[----:B------:R-:W-:Y:S01]  /*f4e0*/  UISETP.GT.AND UP0, UPT, UR4, 0x9, UPT ;  /* 0x000000090400788c */ /* 0x000fe2000bf04270 */
[----:B0-----:R-:W-:Y:S02]  /*f4f0*/  IADD3 R16, P0, PT, R16, UR6, RZ ;  /* 0x0000000610107c10 */ /* 0x001fe4000ff1e0ff */
[----:B-1-34-:R-:W-:-:S03]  /*f500*/  IADD3 R2, P1, PT, R0, UR8, RZ ;  /* 0x0000000800027c10 */ /* 0x01afc6000ff3e0ff */
        /* <DEDUP_REMOVED lines=14> */
.L_x_12304:
[----:B------:R-:W2:Y:S02]  /*f5f0*/  LDG.E.U8 R2, desc[UR36][R2.64] ;  /* 0x0000002402027981 */ /* 0x000ea4000c1e1100 */
[----:B--2---:R0:W1:Y:S01]  /*f600*/  I2F.F64.U16 R18, R2 ;  /* 0x0000000200127312 */ /* 0x0040620000101800 */
[----:B------:R-:W-:Y:S05]  /*f610*/  BRA `(.L_x_12306) ;  /* 0x0000000c00607947 */ /* 0x000fea0003800000 */
.L_x_12303:
        /* <DEDUP_REMOVED lines=9> */
.L_x_12308:
[----:B------:R-:W2:Y:S02]  /*f6b0*/  LDG.E R2, desc[UR36][R2.64] ;  /* 0x0000002402027981 */ /* 0x000ea4000c1e1900 */
[----:B--2---:R0:W1:Y:S01]  /*f6c0*/  I2F.F64 R18, R2 ;  /* 0x0000000200127312 */ /* 0x0040620000201c00 */
[----:B------:R-:W-:Y:S05]  /*f6d0*/  BRA `(.L_x_12306) ;  /* 0x0000000c00307947 */ /* 0x000fea0003800000 */
.L_x_12307:
[----:B------:R-:W2:Y:S02]  /*f6e0*/  LDG.E.U16 R2, desc[UR36][R2.64] ;  /* 0x0000002402027981 */ /* 0x000ea4000c1e1500 */
[----:B--2---:R0:W1:Y:S01]  /*f6f0*/  I2F.F64.S16 R18, R2 ;  /* 0x0000000200127312 */ /* 0x0040620000101c00 */
[----:B------:R-:W-:Y:S05]  /*f700*/  BRA `(.L_x_12306) ;  /* 0x0000000c00247947 */ /* 0x000fea0003800000 */
.L_x_12302:
        /* <DEDUP_REMOVED lines=10> */
.L_x_12310:
[----:B------:R-:W2:Y:S02]  /*f7b0*/  LDG.E.U16 R0, desc[UR36][R2.64] ;  /* 0x0000002402007981 */ /* 0x000ea4000c1e1500 */
[----:B--2---:R-:W-:-:S05]  /*f7c0*/  HADD2.F32 R0, -RZ, R0.H0_H0 ;  /* 0x20000000ff007230 */ /* 0x004fca0000004100 */
[----:B------:R-:W-:-:S04]  /*f7d0*/  FMUL.FTZ R0, R0, 1 ;  /* 0x3f80000000007820 */ /* 0x000fc80000410000 */
[----:B------:R0:W1:Y:S01]  /*f7e0*/  F2F.F64.F32 R18, R0 ;  /* 0x0000000000127310 */ /* 0x0000620000201800 */
[----:B------:R-:W-:Y:S05]  /*f7f0*/  BRA `(.L_x_12306) ;  /* 0x0000000800e87947 */ /* 0x000fea0003800000 */
.L_x_12309:
        /* <DEDUP_REMOVED lines=10> */
.L_x_12312:
[----:B------:R-:W2:Y:S02]  /*f8a0*/  LDG.E.U16 R2, desc[UR36][R2.64] ;  /* 0x0000002402027981 */ /* 0x000ea4000c1e1500 */
[----:B--2---:R-:W-:-:S05]  /*f8b0*/  HADD2.F32 R0, -RZ, R2.H0_H0 ;  /* 0x20000002ff007230 */ /* 0x004fca0000004100 */
[----:B------:R-:W-:-:S04]  /*f8c0*/  FMUL.FTZ R0, R0, 1 ;  /* 0x3f80000000007820 */ /* 0x000fc80000410000 */
[----:B------:R0:W1:Y:S01]  /*f8d0*/  F2F.F64.F32 R18, R0 ;  /* 0x0000000000127310 */ /* 0x0000620000201800 */
[----:B------:R-:W-:Y:S05]  /*f8e0*/  BRA `(.L_x_12306) ;  /* 0x0000000800ac7947 */ /* 0x000fea0003800000 */
.L_x_12311:
[----:B------:R0:W5:Y:S01]  /*f8f0*/  LDG.E.64 R18, desc[UR36][R2.64] ;  /* 0x0000002402127981 */ /* 0x000162000c1e1b00 */
[----:B------:R-:W-:Y:S05]  /*f900*/  BRA `(.L_x_12306) ;  /* 0x0000000800a47947 */ /* 0x000fea0003800000 */
.L_x_12301:
        /* <DEDUP_REMOVED lines=9> */
[----:B------:R-:W-:Y:S01]  /*f9a0*/  HFMA2 R18, -RZ, RZ, 0, 0 ;  /* 0x00000000ff127431 */ /* 0x000fe200000001ff */
[----:B--2---:R-:W-:-:S04]  /*f9b0*/  ISETP.NE.AND P0, PT, R2, RZ, PT ;  /* 0x000000ff0200720c */ /* 0x004fc80003f05270 */
[----:B------:R-:W-:Y:S01]  /*f9c0*/  FSEL R19, RZ, 1.875, !P0 ;  /* 0x3ff00000ff137808 */ /* 0x000fe20004000000 */
[----:B------:R-:W-:Y:S08]  /*f9d0*/  BRA `(.L_x_12306) ;  /* 0x0000000800707947 */ /* 0x000ff00003800000 */
.L_x_12315:
[----:B------:R0:W5:Y:S01]  /*f9e0*/  LDG.E.64 R18, desc[UR36][R2.64] ;  /* 0x0000002402127981 */ /* 0x000162000c1e1b00 */
[----:B------:R-:W-:Y:S05]  /*f9f0*/  BRA `(.L_x_12306) ;  /* 0x0000000800687947 */ /* 0x000fea0003800000 */
.L_x_12314:
        /* <DEDUP_REMOVED lines=27> */
.L_x_12317:
        /* <DEDUP_REMOVED lines=14> */
.L_x_12316:
[----:B------:R-:W2:Y:S02]  /*fc90*/  LDG.E.U16 R0, desc[UR36][R2.64] ;  /* 0x0000002402007981 */ /* 0x000ea4000c1e1500 */
[----:B--2---:R-:W-:-:S04]  /*fca0*/  IMAD.U32 R0, R0, 0x10000, RZ ;  /* 0x0001000000007824 */ /* 0x004fc800078e00ff */
[----:B------:R-:W-:-:S04]  /*fcb0*/  FMUL.FTZ R0, R0, 1 ;  /* 0x3f80000000007820 */ /* 0x000fc80000410000 */
[----:B------:R1:W2:Y:S01]  /*fcc0*/  F2F.F64.F32 R18, R0 ;  /* 0x0000000000127310 */ /* 0x0002a20000201800 */
[----:B------:R-:W-:Y:S05]  /*fcd0*/  BRA `(.L_x_12306) ;  /* 0x0000000400b07947 */ /* 0x000fea0003800000 */
.L_x_12313:
        /* <DEDUP_REMOVED lines=11> */
.L_x_12320:
        /* <DEDUP_REMOVED lines=21> */
.L_x_12322:
[----:B------:R-:W-:Y:S05]  /*fee0*/  BSYNC.RECONVERGENT B0 ;  /* 0x0000000000007941 */ /* 0x000fea0003800200 */
.L_x_12321:
[----:B------:R-:W-:Y:S02]  /*fef0*/  SHF.L.U32 R0, R0, 0x14, RZ ;  /* 0x0000001400007819 */ /* 0x000fe400000006ff */
[----:B------:R-:W-:-:S04]  /*ff00*/  LEA R2, R2, 0x3b800000, 0x17 ;  /* 0x3b80000002027811 */ /* 0x000fc800078eb8ff */
[----:B------:R-:W-:-:S05]  /*ff10*/  LOP3.LUT R0, R2, R0, R7, 0xfe, !PT ;  /* 0x0000000002007212 */ /* 0x000fca00078efe07 */
[----:B------:R-:W-:-:S04]  /*ff20*/  FMUL.FTZ R0, R0, 1 ;  /* 0x3f80000000007820 */ /* 0x000fc80000410000 */
[----:B------:R0:W1:Y:S01]  /*ff30*/  F2F.F64.F32 R18, R0 ;  /* 0x0000000000127310 */ /* 0x0000620000201800 */
[----:B------:R-:W-:Y:S05]  /*ff40*/  BRA `(.L_x_12306) ;  /* 0x0000000400147947 */ /* 0x000fea0003800000 */
.L_x_12319:
        /* <DEDUP_REMOVED lines=21> */
.L_x_12324:
[----:B------:R-:W-:Y:S05]  /*100a0*/  BSYNC.RECONVERGENT B0 ;  /* 0x0000000000007941 */ /* 0x000fea0003800200 */
.L_x_12323:
[----:B------:R-:W-:Y:S01]  /*100b0*/  IMAD.SHL.U32 R0, R0, 0x200000, RZ ;  /* 0x0020000000007824 */ /* 0x000fe200078e00ff */
[----:B------:R-:W-:-:S04]  /*100c0*/  LEA R2, R2, 0x37800000, 0x17 ;  /* 0x3780000002027811 */ /* 0x000fc800078eb8ff */
[----:B------:R-:W-:-:S05]  /*100d0*/  LOP3.LUT R0, R2, R0, R7, 0xfe, !PT ;  /* 0x0000000002007212 */ /* 0x000fca00078efe07 */
[----:B------:R-:W-:-:S04]  /*100e0*/  FMUL.FTZ R0, R0, 1 ;  /* 0x3f80000000007820 */ /* 0x000fc80000410000 */
[----:B------:R0:W1:Y:S01]  /*100f0*/  F2F.F64.F32 R18, R0 ;  /* 0x0000000000127310 */ /* 0x0000620000201800 */
[----:B------:R-:W-:Y:S05]  /*10100*/  BRA `(.L_x_12306) ;  /* 0x0000000000a47947 */ /* 0x000fea0003800000 */
.L_x_12318:
[----:B------:R-:W-:-:S09]  /*10110*/  UISETP.NE.AND UP0, UPT, UR4, 0x1c, UPT ;  /* 0x0000001c0400788c */ /* 0x000fd2000bf05270 */
[----:B------:R-:W-:Y:S05]  /*10120*/  BRA.U !UP0, `(.L_x_12325) ;  /* 0x0000000108947547 */ /* 0x000fea000b800000 */
[----:B------:R-:W-:-:S09]  /*10130*/  UISETP.NE.AND UP0, UPT, UR4, 0x1d, UPT ;  /* 0x0000001d0400788c */ /* 0x000fd2000bf05270 */
[----:B------:R-:W-:Y:S05]  /*10140*/  BRA.U !UP0, `(.L_x_12326) ;  /* 0x0000000108807547 */ /* 0x000fea000b800000 */
[----:B------:R-:W-:-:S09]  /*10150*/  UISETP.NE.AND UP0, UPT, UR4, 0x2c, UPT ;  /* 0x0000002c0400788c */ /* 0x000fd2000bf05270 */
[----:B------:R-:W-:Y:S05]  /*10160*/  BRA.U UP0, `(.L_x_12305) ;  /* 0x0000000100307547 */ /* 0x000fea000b800000 */
[----:B------:R-:W2:Y:S01]  /*10170*/  LDG.E.U8 R0, desc[UR36][R2.64] ;  /* 0x0000002402007981 */ /* 0x000ea2000c1e1100 */
[----:B------:R-:W-:Y:S02]  /*10180*/  HFMA2 R18, -RZ, RZ, 0, 0 ;  /* 0x00000000ff127431 */ /* 0x000fe400000001ff */
        /* <DEDUP_REMOVED lines=10> */
.L_x_12305:
        /* <DEDUP_REMOVED lines=16> */
.L_x_12327:
[----:B------:R-:W-:Y:S01]  /*10330*/  CS2R R18, SRZ ;  /* 0x0000000000127805 */ /* 0x000fe2000001ff00 */
[----:B------:R-:W-:Y:S06]  /*10340*/  BRA `(.L_x_12306) ;  /* 0x0000000000147947 */ /* 0x000fec0003800000 */
.L_x_12326:
[----:B------:R-:W2:Y:S02]  /*10350*/  LDG.E.64 R18, desc[UR36][R2.64] ;  /* 0x0000002402127981 */ /* 0x000ea4000c1e1b00 */
[----:B--2---:R-:W0:Y:S01]  /*10360*/  I2F.F64.U64 R18, R18 ;  /* 0x0000001200127312 */ /* 0x004e220000301800 */
[----:B------:R-:W-:Y:S05]  /*10370*/  BRA `(.L_x_12306) ;  /* 0x0000000000087947 */ /* 0x000fea0003800000 */
.L_x_12325:
[----:B------:R-:W2:Y:S02]  /*10380*/  LDG.E R2, desc[UR36][R2.64] ;  /* 0x0000002402027981 */ /* 0x000ea4000c1e1900 */
[----:B--2---:R0:W1:Y:S02]  /*10390*/  I2F.F64.U32 R18, R2 ;  /* 0x0000000200127312 */ /* 0x0040640000201800 */
.L_x_12306:
[----:B------:R-:W-:Y:S05]  /*103a0*/  BSYNC.RECONVERGENT B6 ;  /* 0x0000000000067941 */ /* 0x000fea0003800200 */
.L_x_12300:
        /* <DEDUP_REMOVED lines=18> */
.L_x_12332:
[----:B------:R-:W0:Y:S02]  /*104d0*/  LDG.E.U8 R4, desc[UR36][R22.64] ;  /* 0x0000002416047981 */ /* 0x000e24000c1e1100 */
[----:B0-----:R-:W3:Y:S01]  /*104e0*/  I2F.F64.U16 R4, R4 ;  /* 0x0000000400047312 */ /* 0x001ee20000101800 */
[----:B------:R-:W-:Y:S05]  /*104f0*/  BRA `(.L_x_12334) ;  /* 0x0000000c00607947 */ /* 0x000fea0003800000 */
.L_x_12331:
        /* <DEDUP_REMOVED lines=9> */
.L_x_12336:
[----:B------:R-:W0:Y:S02]  /*10590*/  LDG.E R4, desc[UR36][R22.64] ;  /* 0x0000002416047981 */ /* 0x000e24000c1e1900 */
[----:B0-----:R-:W0:Y:S01]  /*105a0*/  I2F.F64 R4, R4 ;  /* 0x0000000400047312 */ /* 0x001e220000201c00 */
[----:B------:R-:W-:Y:S05]  /*105b0*/  BRA `(.L_x_12334) ;  /* 0x0000000c00307947 */ /* 0x000fea0003800000 */
.L_x_12335:
[----:B------:R-:W0:Y:S02]  /*105c0*/  LDG.E.U16 R4, desc[UR36][R22.64] ;  /* 0x0000002416047981 */ /* 0x000e24000c1e1500 */
[----:B0-----:R-:W0:Y:S01]  /*105d0*/  I2F.F64.S16 R4, R4 ;  /* 0x0000000400047312 */ /* 0x001e220000101c00 */
[----:B------:R-:W-:Y:S05]  /*105e0*/  BRA `(.L_x_12334) ;  /* 0x0000000c00247947 */ /* 0x000fea0003800000 */
.L_x_12330:
        /* <DEDUP_REMOVED lines=10> */
.L_x_12338:
[----:B01----:R-:W3:Y:S02]  /*10690*/  LDG.E.U16 R0, desc[UR36][R22.64] ;  /* 0x0000002416007981 */ /* 0x003ee4000c1e1500 */
[----:B---3--:R-:W-:-:S05]  /*106a0*/  HADD2.F32 R0, -RZ, R0.H0_H0 ;  /* 0x20000000ff007230 */ /* 0x008fca0000004100 */
[----:B------:R-:W-:-:S04]  /*106b0*/  FMUL.FTZ R0, R0, 1 ;  /* 0x3f80000000007820 */ /* 0x000fc80000410000 */
[----:B------:R0:W1:Y:S01]  /*106c0*/  F2F.F64.F32 R4, R0 ;  /* 0x0000000000047310 */ /* 0x0000620000201800 */
[----:B------:R-:W-:Y:S05]  /*106d0*/  BRA `(.L_x_12334) ;  /* 0x0000000800e87947 */ /* 0x000fea0003800000 */
.L_x_12337:
        /* <DEDUP_REMOVED lines=10> */
.L_x_12340:
[----:B------:R-:W0:Y:S02]  /*10780*/  LDG.E.U16 R22, desc[UR36][R22.64] ;  /* 0x0000002416167981 */ /* 0x000e24000c1e1500 */
[----:B01----:R-:W-:-:S05]  /*10790*/  HADD2.F32 R0, -RZ, R22.H0_H0 ;  /* 0x20000016ff007230 */ /* 0x003fca0000004100 */
[----:B------:R-:W-:-:S04]  /*107a0*/  FMUL.FTZ R0, R0, 1 ;  /* 0x3f80000000007820 */ /* 0x000fc80000410000 */
[----:B------:R0:W1:Y:S01]  /*107b0*/  F2F.F64.F32 R4, R0 ;  /* 0x0000000000047310 */ /* 0x0000620000201800 */
[----:B------:R-:W-:Y:S05]  /*107c0*/  BRA `(.L_x_12334) ;  /* 0x0000000800ac7947 */ /* 0x000fea0003800000 */
.L_x_12339:
[----:B0-----:R0:W5:Y:S01]  /*107d0*/  LDG.E.64 R4, desc[UR36][R22.64] ;  /* 0x0000002416047981 */ /* 0x001162000c1e1b00 */
[----:B------:R-:W-:Y:S05]  /*107e0*/  BRA `(.L_x_12334) ;  /* 0x0000000800a47947 */ /* 0x000fea0003800000 */
.L_x_12329:
        /* <DEDUP_REMOVED lines=9> */
[----:B------:R-:W-:Y:S02]  /*10880*/  MOV R4, RZ ;  /* 0x000000ff00047202 */ /* 0x000fe40000000f00 */
[----:B---3--:R-:W-:-:S04]  /*10890*/  ISETP.NE.AND P0, PT, R22, RZ, PT ;  /* 0x000000ff1600720c */ /* 0x008fc80003f05270 */
[----:B0-----:R-:W-:Y:S01]  /*108a0*/  FSEL R5, RZ, 1.875, !P0 ;  /* 0x3ff00000ff057808 */ /* 0x001fe20004000000 */
[----:B------:R-:W-:Y:S08]  /*108b0*/  BRA `(.L_x_12334) ;  /* 0x0000000800707947 */ /* 0x000ff00003800000 */
.L_x_12343:
[----:B0-----:R0:W5:Y:S01]  /*108c0*/  LDG.E.64 R4, desc[UR36][R22.64] ;  /* 0x0000002416047981 */ /* 0x001162000c1e1b00 */
[----:B------:R-:W-:Y:S05]  /*108d0*/  BRA `(.L_x_12334) ;  /* 0x0000000800687947 */ /* 0x000fea0003800000 */
.L_x_12342:
[----:B------:R-:W-:-:S09]  /*108e0*/  UISETP.NE.AND UP0, UPT, UR4, 0xf, UPT ;  /* 0x0000000f0400788c */ /* 0x000fd2000bf05270 */
[----:B------:R-:W-:Y:S05]  /*108f0*/  BRA.U !UP0, `(.L_x_12344) ;  /* 0x00000001089c7547 */ /* 0x000fea000b800000 */
[----:B------:R-:W-:-:S09]  /*10900*/  UISETP.NE.AND UP0, UPT, UR4, 0x17, UPT ;  /* 0x000000170400788c */ /* 0x000fd2000bf05270 */
[----:B------:R-:W-:Y:S05]  /*10910*/  BRA.U !UP0, `(.L_x_12345) ;  /* 0x00000001085c7547 */ /* 0x000fea000b800000 */
[----:B------:R-:W-:-:S09]  /*10920*/  UISETP.NE.AND UP0, UPT, UR4, 0x18, UPT ;  /* 0x000000180400788c */ /* 0x000fd2000bf05270 */
[----:B------:R-:W-:Y:S05]  /*10930*/  BRA.U UP0, `(.L_x_12333) ;  /* 0x0000000500f47547 */ /* 0x000fea000b800000 */
[----:B01----:R-:W3:Y:S01]  /*10940*/  LDG.E.U8 R0, desc[UR36][R22.64] ;  /* 0x0000002416007981 */ /* 0x003ee2000c1e1100 */
[----:B------:R-:W-:Y:S02]  /*10950*/  IMAD.MOV.U32 R4, RZ, RZ, 0x1f ;  /* 0x0000001fff047424 */ /* 0x000fe400078e00ff */
[----:B---3--:R-:W-:-:S05]  /*10960*/  IMAD.SHL.U32 R0, R0, 0x1000000, RZ ;  /* 0x0100000000007824 */ /* 0x008fca00078e00ff */
        /* <DEDUP_REMOVED lines=18> */
.L_x_12345:
[----:B0-----:R-:W1:Y:S02]  /*10a90*/  LDG.E.U8 R3, desc[UR36][R22.64] ;  /* 0x0000002416037981 */ /* 0x001e64000c1e1100 */
[C---:B-1----:R-:W-:Y:S01]  /*10aa0*/  IMAD.SHL.U32 R0, R3.reuse, 0x2000000, RZ ;  /* 0x0200000003007824 */ /* 0x042fe200078e00ff */
        /* <DEDUP_REMOVED lines=12> */
.L_x_12344:
[----:B01----:R-:W3:Y:S02]  /*10b70*/  LDG.E.U16 R0, desc[UR36][R22.64] ;  /* 0x0000002416007981 */ /* 0x003ee4000c1e1500 */
[----:B---3--:R-:W-:-:S04]  /*10b80*/  IMAD.U32 R0, R0, 0x10000, RZ ;  /* 0x0001000000007824 */ /* 0x008fc800078e00ff */
[----:B------:R-:W-:-:S04]  /*10b90*/  FMUL.FTZ R0, R0, 1 ;  /* 0x3f80000000007820 */ /* 0x000fc80000410000 */
[----:B------:R0:W1:Y:S01]  /*10ba0*/  F2F.F64.F32 R4, R0 ;  /* 0x0000000000047310 */ /* 0x0000620000201800 */
[----:B------:R-:W-:Y:S05]  /*10bb0*/  BRA `(.L_x_12334) ;  /* 0x0000000400b07947 */ /* 0x000fea0003800000 */
.L_x_12341:
        /* <DEDUP_REMOVED lines=11> */
.L_x_12348:
[----:B------:R-:W3:Y:S01]  /*10c70*/  LDG.E.U8 R22, desc[UR36][R22.64] ;  /* 0x0000002416167981 */ /* 0x000ee2000c1e1100 */
[----:B0-----:R-:W-:Y:S02]  /*10c80*/  CS2R R4, SRZ ;  /* 0x0000000000047805 */ /* 0x001fe4000001ff00 */
[----:B---3--:R-:W-:-:S13]  /*10c90*/  ISETP.NE.AND P0, PT, R22, RZ, PT ;  /* 0x000000ff1600720c */ /* 0x008fda0003f05270 */
[----:B------:R-:W-:Y:S05]  /*10ca0*/  @!P0 BRA `(.L_x_12334) ;  /* 0x0000000400748947 */ /* 0x000fea0003800000 */
[----:B------:R-:W-:-:S13]  /*10cb0*/  ISETP.NE.AND P0, PT, R22, 0x80, PT ;  /* 0x000000801600780c */ /* 0x000fda0003f05270 */
[----:B------:R-:W-:Y:S01]  /*10cc0*/  @!P0 IMAD.MOV.U32 R4, RZ, RZ, 0x20000000 ;  /* 0x20000000ff048424 */ /* 0x000fe200078e00ff */
[----:B------:R-:W-:Y:S01]  /*10cd0*/  @!P0 MOV R5, 0x7ff80000 ;  /* 0x7ff8000000058802 */ /* 0x000fe20000000f00 */
        /* <DEDUP_REMOVED lines=14> */
.L_x_12350:
[----:B------:R-:W-:Y:S05]  /*10dc0*/  BSYNC.RECONVERGENT B0 ;  /* 0x0000000000007941 */ /* 0x000fea0003800200 */
.L_x_12349:
[----:B------:R-:W-:Y:S02]  /*10dd0*/  SHF.L.U32 R0, R0, 0x14, RZ ;  /* 0x0000001400007819 */ /* 0x000fe400000006ff */
[----:B------:R-:W-:-:S04]  /*10de0*/  LEA R2, R2, 0x3b800000, 0x17 ;  /* 0x3b80000002027811 */ /* 0x000fc800078eb8ff */
[----:B------:R-:W-:-:S05]  /*10df0*/  LOP3.LUT R0, R2, R0, R7, 0xfe, !PT ;  /* 0x0000000002007212 */ /* 0x000fca00078efe07 */
[----:B------:R-:W-:-:S04]  /*10e00*/  FMUL.FTZ R0, R0, 1 ;  /* 0x3f80000000007820 */ /* 0x000fc80000410000 */
[----:B------:R0:W1:Y:S01]  /*10e10*/  F2F.F64.F32 R4, R0 ;  /* 0x0000000000047310 */ /* 0x0000620000201800 */
[----:B------:R-:W-:Y:S05]  /*10e20*/  BRA `(.L_x_12334) ;  /* 0x0000000400147947 */ /* 0x000fea0003800000 */
.L_x_12347:
        /* <DEDUP_REMOVED lines=21> */
.L_x_12352:
[----:B------:R-:W-:Y:S05]  /*10f80*/  BSYNC.RECONVERGENT B0 ;  /* 0x0000000000007941 */ /* 0x000fea0003800200 */
.L_x_12351:
[----:B------:R-:W-:Y:S01]  /*10f90*/  IMAD.SHL.U32 R0, R0, 0x200000, RZ ;  /* 0x0020000000007824 */ /* 0x000fe200078e00ff */
[----:B------:R-:W-:-:S04]  /*10fa0*/  LEA R2, R2, 0x37800000, 0x17 ;  /* 0x3780000002027811 */ /* 0x000fc800078eb8ff */
[----:B------:R-:W-:-:S05]  /*10fb0*/  LOP3.LUT R0, R2, R0, R7, 0xfe, !PT ;  /* 0x0000000002007212 */ /* 0x000fca00078efe07 */
[----:B------:R-:W-:-:S04]  /*10fc0*/  FMUL.FTZ R0, R0, 1 ;  /* 0x3f80000000007820 */ /* 0x000fc80000410000 */
[----:B------:R0:W1:Y:S01]  /*10fd0*/  F2F.F64.F32 R4, R0 ;  /* 0x0000000000047310 */ /* 0x0000620000201800 */
[----:B------:R-:W-:Y:S05]  /*10fe0*/  BRA `(.L_x_12334) ;  /* 0x0000000000a47947 */ /* 0x000fea0003800000 */
.L_x_12346:
[----:B------:R-:W-:-:S09]  /*10ff0*/  UISETP.NE.AND UP0, UPT, UR4, 0x1c, UPT ;  /* 0x0000001c0400788c */ /* 0x000fd2000bf05270 */
[----:B------:R-:W-:Y:S05]  /*11000*/  BRA.U !UP0, `(.L_x_12353) ;  /* 0x0000000108947547 */ /* 0x000fea000b800000 */
[----:B------:R-:W-:-:S09]  /*11010*/  UISETP.NE.AND UP0, UPT, UR4, 0x1d, UPT ;  /* 0x0000001d0400788c */ /* 0x000fd2000bf05270 */
[----:B------:R-:W-:Y:S05]  /*11020*/  BRA.U !UP0, `(.L_x_12354) ;  /* 0x0000000108807547 */ /* 0x000fea000b800000 */
[----:B------:R-:W-:-:S09]  /*11030*/  UISETP.NE.AND UP0, UPT, UR4, 0x2c, UPT ;  /* 0x0000002c0400788c */ /* 0x000fd2000bf05270 */
[----:B------:R-:W-:Y:S05]  /*11040*/  BRA.U UP0, `(.L_x_12333) ;  /* 0x0000000100307547 */ /* 0x000fea000b800000 */
[----:B01----:R-:W3:Y:S01]  /*11050*/  LDG.E.U8 R0, desc[UR36][R22.64] ;  /* 0x0000002416007981 */ /* 0x003ee2000c1e1100 */
[----:B------:R-:W-:Y:S02]  /*11060*/  HFMA2 R4, -RZ, RZ, 0, 0 ;  /* 0x00000000ff047431 */ /* 0x000fe400000001ff */
        /* <DEDUP_REMOVED lines=10> */
.L_x_12333:
[----:B0-----:R-:W-:Y:S01]  /*11110*/  MOV R2, 0x0 ;  /* 0x0000000000027802 */ /* 0x001fe20000000f00 */
[----:B------:R-:W0:Y:S01]  /*11120*/  LDCU.64 UR4, c[0x4][0x178] ;  /* 0x01002f00ff0477ac */ /* 0x000e220008000a00 */
[----:B------:R-:W-:Y:S02]  /*11130*/  HFMA2 R12, -RZ, RZ, 0, 5.9604644775390625e-08 ;  /* 0x00000001ff0c7431 */ /* 0x000fe400000001ff */
[----:B------:R-:W-:Y:S01]  /*11140*/  IMAD.MOV.U32 R8, RZ, RZ, 0x4e ;  /* 0x0000004eff087424 */ /* 0x000fe200078e00ff */
[----:B------:R-:W3:Y:S01]  /*11150*/  LDCU.64 UR6, c[0x4][0x180] ;  /* 0x01003000ff0677ac */ /* 0x000ee20008000a00 */
[----:B------:R-:W1:Y:S01]  /*11160*/  LDC.64 R2, c[0x4][R2] ;  /* 0x0100000002027b82 */ /* 0x000e620000000a00 */
[----:B------:R-:W-:Y:S01]  /*11170*/  IMAD.MOV.U32 R13, RZ, RZ, RZ ;  /* 0x000000ffff0d7224 */ /* 0x000fe200078e00ff */
[----:B------:R-:W2:Y:S01]  /*11180*/  LDCU.64 UR8, c[0x4][0x58] ;  /* 0x01000b00ff0877ac */ /* 0x000ea20008000a00 */
[----:B0-----:R-:W-:Y:S01]  /*11190*/  IMAD.U32 R4, RZ, RZ, UR4 ;  /* 0x00000004ff047e24 */ /* 0x001fe2000f8e00ff */
[----:B------:R-:W-:Y:S01]  /*111a0*/  MOV R5, UR5 ;  /* 0x0000000500057c02 */ /* 0x000fe20008000f00 */
[----:B---3--:R-:W-:-:S02]  /*111b0*/  IMAD.U32 R6, RZ, RZ, UR6 ;  /* 0x00000006ff067e24 */ /* 0x008fc4000f8e00ff */
[----:B------:R-:W-:Y:S01]  /*111c0*/  IMAD.U32 R7, RZ, RZ, UR7 ;  /* 0x00000007ff077e24 */ /* 0x000fe2000f8e00ff */
[----:B--2---:R-:W-:Y:S01]  /*111d0*/  MOV R10, UR8 ;  /* 0x00000008000a7c02 */ /* 0x004fe20008000f00 */
[----:B------:R-:W-:-:S07]  /*111e0*/  IMAD.U32 R11, RZ, RZ, UR9 ;  /* 0x00000009ff0b7e24 */ /* 0x000fce000f8e00ff */
[----:B------:R-:W-:-:S07]  /*111f0*/  LEPC R20, `(.L_x_12355) ;  /* 0x000000001014794e */ /* 0x000fce0000000000 */
[----:B-1--45:R-:W-:Y:S05]  /*11200*/  CALL.ABS.NOINC R2 ;  /* 0x0000000002007343 */ /* 0x032fea0003c00000 */
.L_x_12355:
[----:B------:R-:W-:Y:S01]  /*11210*/  CS2R R4, SRZ ;  /* 0x0000000000047805 */ /* 0x000fe2000001ff00 */
[----:B------:R-:W-:Y:S06]  /*11220*/  BRA `(.L_x_12334) ;  /* 0x0000000000147947 */ /* 0x000fec0003800000 */
.L_x_12354:
[----:B0-----:R-:W3:Y:S02]  /*11230*/  LDG.E.64 R4, desc[UR36][R22.64] ;  /* 0x0000002416047981 */ /* 0x001ee4000c1e1b00 */
[----:B---3--:R-:W0:Y:S01]  /*11240*/  I2F.F64.U64 R4, R4 ;  /* 0x0000000400047312 */ /* 0x008e220000301800 */
[----:B------:R-:W-:Y:S05]  /*11250*/  BRA `(.L_x_12334) ;  /* 0x0000000000087947 */ /* 0x000fea0003800000 */
.L_x_12353:
[----:B------:R-:W0:Y:S02]  /*11260*/  LDG.E R4, desc[UR36][R22.64] ;  /* 0x0000002416047981 */ /* 0x000e24000c1e1900 */
[----:B0-----:R-:W0:Y:S02]  /*11270*/  I2F.F64.U32 R4, R4 ;  /* 0x0000000400047312 */ /* 0x001e240000201800 */
.L_x_12334:
[----:B------:R-:W-:Y:S05]  /*11280*/  BSYNC.RECONVERGENT B6 ;  /* 0x0000000000067941 */ /* 0x000fea0003800200 */
.L_x_12328:
[----:B-12-45:R-:W-:Y:S01]  /*11290*/  LOP3.LUT R9, R19, 0x7fffffff, RZ, 0xc0, !PT ;  /* 0x7fffffff13097812 */ /* 0x036fe200078ec0ff */
[----:B------:R-:W-:Y:S01]  /*112a0*/  BSSY.RECONVERGENT B0, `(.L_x_12356) ;  /* 0x000004a000007945 */ /* 0x000fe20003800200 */
[----:B0--3--:R-:W-:Y:S01]  /*112b0*/  LOP3.LUT R3, R5, 0x7fffffff, RZ, 0xc0, !PT ;  /* 0x7fffffff05037812 */ /* 0x009fe200078ec0ff */
[----:B------:R-:W-:Y:S01]  /*112c0*/  IMAD.MOV.U32 R8, RZ, RZ, R18 ;  /* 0x000000ffff087224 */ /* 0x000fe200078e0012 */
[----:B------:R-:W-:Y:S02]  /*112d0*/  MOV R2, R4 ;  /* 0x0000000400027202 */ /* 0x000fe40000000f00 */
[----:B------:R-:W-:-:S04]  /*112e0*/  VIMNMX.U32 R0, PT, PT, R9, R3, !PT ;  /* 0x0000000309007248 */ /* 0x000fc80007fe0000 */
[----:B------:R-:W-:-:S13]  /*112f0*/  ISETP.GT.U32.AND P0, PT, R0, 0x7fefffff, PT ;  /* 0x7fefffff0000780c */ /* 0x000fda0003f04070 */
[----:B------:R-:W-:Y:S05]  /*11300*/  @P0 BRA `(.L_x_12357) ;  /* 0x0000000000ec0947 */ /* 0x000fea0003800000 */
        /* <DEDUP_REMOVED lines=24> */
.L_x_12360:
        /* <DEDUP_REMOVED lines=11> */
.L_x_12359:
        /* <DEDUP_REMOVED lines=13> */
[----:B------:R-:W-:-:S13]  /*11610*/  ISETP.GE.AND P0, PT, R2, 0x1, PT ;  /* 0x000000010200780c */ /* 0x000fda0003f06270 */
[C---:B------:R-:W-:Y:S01]  /*11620*/  @P0 VIADD R0, R2.reuse, 0xffffffff ;  /* 0xffffffff02000836 */ /* 0x040fe20000000000 */
[----:B------:R-:W-:Y:S02]  /*11630*/  @P0 IADD3 R6, P1, PT, RZ, R7, RZ ;  /* 0x00000007ff060210 */ /* 0x000fe40007f3e0ff */
[----:B------:R-:W-:Y:S02]  /*11640*/  @!P0 IADD3 R2, PT, PT, -R2, 0x1, RZ ;  /* 0x0000000102028810 */ /* 0x000fe40007ffe1ff */
[----:B------:R-:W-:Y:S02]  /*11650*/  @P0 LEA.X R3, R0, R5, 0x14, P1 ;  /* 0x0000000500030211 */ /* 0x000fe400008ea4ff */
[-CC-:B------:R-:W-:Y:S02]  /*11660*/  @!P0 SHF.R.U64 R6, R7, R2.reuse, R5.reuse ;  /* 0x0000000207068219 */ /* 0x180fe40000001205 */
[----:B------:R-:W-:-:S07]  /*11670*/  @!P0 SHF.R.U32.HI R3, RZ, R2, R5 ;  /* 0x00000002ff038219 */ /* 0x000fce0000011605 */
.L_x_12362:
[----:B------:R-:W-:Y:S05]  /*11680*/  BSYNC.RECONVERGENT B1 ;  /* 0x0000000000017941 */ /* 0x000fea0003800200 */
.L_x_12361:
[----:B------:R-:W-:Y:S01]  /*11690*/  LOP3.LUT R5, R3, 0x80000000, R19, 0xb8, !PT ;  /* 0x8000000003057812 */ /* 0x000fe200078eb813 */
[----:B------:R-:W-:Y:S01]  /*116a0*/  IMAD.MOV.U32 R4, RZ, RZ, R6 ;  /* 0x000000ffff047224 */ /* 0x000fe200078e0006 */
[----:B------:R-:W-:Y:S06]  /*116b0*/  BRA `(.L_x_12358) ;  /* 0x0000000000207947 */ /* 0x000fec0003800000 */
.L_x_12357:
[----:B------:R-:W-:-:S06]  /*116c0*/  DSETP.NAN.AND P0, PT, R2, R2, PT ;  /* 0x000000020200722a */ /* 0x000fcc0003f08000 */
[----:B------:R-:W-:-:S14]  /*116d0*/  DSETP.NUM.AND P0, PT, R8, R8, !P0 ;  /* 0x000000080800722a */ /* 0x000fdc0004707000 */
[----:B------:R-:W-:Y:S02]  /*116e0*/  @P0 DSETP.NEU.AND P1, PT, R8, +INF , PT ;  /* 0x7ff000000800042a */ /* 0x000fe40003f2d000 */
[----:B------:R-:W-:-:S04]  /*116f0*/  @!P0 DADD R4, R4, R18 ;  /* 0x0000000004048229 */ /* 0x000fc80000000012 */
[----:B------:R-:W-:Y:S02]  /*11700*/  @P0 FSEL R0, R18, RZ, P1 ;  /* 0x000000ff12000208 */ /* 0x000fe40000800000 */
[----:B------:R-:W-:-:S03]  /*11710*/  @P0 FSEL R3, R19, -QNAN , P1 ;  /* 0xfff8000013030808 */ /* 0x000fc60000800000 */
[----:B------:R-:W-:Y:S01]  /*11720*/  @P0 IMAD.MOV.U32 R4, RZ, RZ, R0 ;  /* 0x000000ffff040224 */ /* 0x000fe200078e0000 */
[----:B------:R-:W-:-:S07]  /*11730*/  @P0 MOV R5, R3 ;  /* 0x0000000300050202 */ /* 0x000fce0000000f00 */
.L_x_12358:
[----:B------:R-:W-:Y:S05]  /*11740*/  BSYNC.RECONVERGENT B0 ;  /* 0x0000000000007941 */ /* 0x000fea0003800200 */
.L_x_12356:
[----:B------:R-:W-:-:S04]  /*11750*/  UPRMT UR4, UR43, 0x9910, URZ ;  /* 0x000099102b047896 */ /* 0x000fc800080000ff */
[----:B------:R-:W-:-:S09]  /*11760*/  UISETP.GT.AND UP0, UPT, UR4, 0x9, UPT ;  /* 0x000000090400788c */ /* 0x000fd2000bf04270 */
        /* <DEDUP_REMOVED lines=10> */
[----:B0-----:R-:W-:Y:S01]  /*11810*/  STG.E.U8 desc[UR36][R16.64], R5 ;  /* 0x0000000510007986 */ /* 0x001fe2000c101124 */
[----:B------:R-:W-:Y:S05]  /*11820*/  EXIT ;  /* 0x000000000000794d */ /* 0x000fea0003800000 */
.L_x_12366:
[----:B------:R-:W0:Y:S02]  /*11830*/  F2I.S64.F64.TRUNC R4, R4 ;  /* 0x0000000400047311 */ /* 0x000e24000030d900 */
[----:B0-----:R-:W-:-:S05]  /*11840*/  IMAD.MOV.U32 R3, RZ, RZ, R4 ;  /* 0x000000ffff037224 */ /* 0x001fca00078e0004 */
[----:B------:R-:W-:Y:S01]  /*11850*/  STG.E.U8 desc[UR36][R16.64], R3 ;  /* 0x0000000310007986 */ /* 0x000fe2000c101124 */
[----:B------:R-:W-:Y:S05]  /*11860*/  EXIT ;  /* 0x000000000000794d */ /* 0x000fea0003800000 */
.L_x_12365:
[----:B------:R-:W-:-:S09]  /*11870*/  UISETP.NE.AND UP0, UPT, UR4, 0x2, UPT ;  /* 0x000000020400788c */ /* 0x000fd2000bf05270 */
[----:B------:R-:W-:Y:S05]  /*11880*/  BRA.U !UP0, `(.L_x_12368) ;  /* 0x0000000108287547 */ /* 0x000fea000b800000 */
[----:B------:R-:W-:-:S09]  /*11890*/  UISETP.NE.AND UP0, UPT, UR4, 0x3, UPT ;  /* 0x000000030400788c */ /* 0x000fd2000bf05270 */
[----:B------:R-:W-:Y:S05]  /*118a0*/  BRA.U !UP0, `(.L_x_12369) ;  /* 0x0000000108147547 */ /* 0x000fea000b800000 */
[----:B------:R-:W-:-:S09]  /*118b0*/  UISETP.NE.AND UP0, UPT, UR4, 0x4, UPT ;  /* 0x000000040400788c */ /* 0x000fd2000bf05270 */
[----:B------:R-:W-:Y:S05]  /*118c0*/  BRA.U UP0, `(.L_x_12367) ;  /* 0x0000000900b47547 */ /* 0x000fea000b800000 */
[----:B------:R-:W0:Y:S02]  /*118d0*/  F2I.S64.F64.TRUNC R4, R4 ;  /* 0x0000000400047311 */ /* 0x000e24000030d900 */
[----:B0-----:R-:W-:Y:S01]  /*118e0*/  STG.E.64 desc[UR36][R16.64], R4 ;  /* 0x0000000410007986 */ /* 0x001fe2000c101b24 */
[----:B------:R-:W-:Y:S05]  /*118f0*/  EXIT ;  /* 0x000000000000794d */ /* 0x000fea0003800000 */
.L_x_12369:
[----:B------:R-:W0:Y:S02]  /*11900*/  F2I.F64.TRUNC R5, R4 ;  /* 0x0000000400057311 */ /* 0x000e24000030d100 */
[----:B0-----:R-:W-:Y:S01]  /*11910*/  STG.E desc[UR36][R16.64], R5 ;  /* 0x0000000510007986 */ /* 0x001fe2000c101924 */
[----:B------:R-:W-:Y:S05]  /*11920*/  EXIT ;  /* 0x000000000000794d */ /* 0x000fea0003800000 */
.L_x_12368:
[----:B------:R-:W0:Y:S02]  /*11930*/  F2I.F64.TRUNC R5, R4 ;  /* 0x0000000400057311 */ /* 0x000e24000030d100 */
[----:B0-----:R-:W-:Y:S01]  /*11940*/  STG.E.U16 desc[UR36][R16.64], R5 ;  /* 0x0000000510007986 */ /* 0x001fe2000c101524 */
[----:B------:R-:W-:Y:S05]  /*11950*/  EXIT ;  /* 0x000000000000794d */ /* 0x000fea0003800000 */
.L_x_12364:
        /* <DEDUP_REMOVED lines=11> */
[----:B------:R-:W-:Y:S01]  /*11a10*/  STG.E desc[UR36][R16.64], R3 ;  /* 0x0000000310007986 */ /* 0x000fe2000c101924 */
[----:B------:R-:W-:Y:S05]  /*11a20*/  EXIT ;  /* 0x000000000000794d */ /* 0x000fea0003800000 */
.L_x_12371:
[----:B------:R-:W-:Y:S01]  /*11a30*/  UMOV UR4, 0xf0000000 ;  /* 0xf000000000047882 */ /* 0x000fe20000000000 */
[----:B------:R-:W-:Y:S01]  /*11a40*/  UMOV UR5, 0x380fffff ;  /* 0x380fffff00057882 */ /* 0x000fe20000000000 */
[----:B------:R-:W0:Y:S01]  /*11a50*/  F2F.F32.F64 R0, R4 ;  /* 0x0000000400007310 */ /* 0x000e220000301000 */
[----:B------:R-:W-:-:S14]  /*11a60*/  DSETP.GEU.AND P0, PT, |R4|, UR4, PT ;  /* 0x0000000404007e2a */ /* 0x000fdc000bf0e200 */
[----:B0-----:R-:W-:-:S05]  /*11a70*/  @!P0 FMUL R0, R0, 1.175494350822287508e-38 ;  /* 0x0080000000008820 */ /* 0x001fca0000400000 */
[----:B------:R-:W-:-:S05]  /*11a80*/  F2FP.F16.F32.PACK_AB R0, RZ, R0 ;  /* 0x00000000ff00723e */ /* 0x000fca00000000ff */
[----:B------:R-:W-:Y:S01]  /*11a90*/  STG.E.U16 desc[UR36][R16.64], R0 ;  /* 0x0000000010007986 */ /* 0x000fe2000c101524 */
[----:B------:R-:W-:Y:S05]  /*11aa0*/  EXIT ;  /* 0x000000000000794d */ /* 0x000fea0003800000 */
.L_x_12370:
        /* <DEDUP_REMOVED lines=12> */
[----:B------:R-:W-:Y:S01]  /*11b70*/  STG.E.64 desc[UR36][R16.64], R2 ;  /* 0x0000000210007986 */ /* 0x000fe2000c101b24 */
[----:B------:R-:W-:Y:S05]  /*11b80*/  EXIT ;  /* 0x000000000000794d */ /* 0x000fea0003800000 */
.L_x_12373:
[----:B------:R-:W-:Y:S01]  /*11b90*/  UMOV UR4, 0xf0000000 ;  /* 0xf000000000047882 */ /* 0x000fe20000000000 */
[----:B------:R-:W-:Y:S01]  /*11ba0*/  UMOV UR5, 0x380fffff ;  /* 0x380fffff00057882 */ /* 0x000fe20000000000 */
[----:B------:R-:W0:Y:S01]  /*11bb0*/  F2F.F32.F64 R0, R4 ;  /* 0x0000000400007310 */ /* 0x000e220000301000 */
[----:B------:R-:W-:-:S14]  /*11bc0*/  DSETP.GEU.AND P0, PT, |R4|, UR4, PT ;  /* 0x0000000404007e2a */ /* 0x000fdc000bf0e200 */
[----:B0-----:R-:W-:-:S05]  /*11bd0*/  @!P0 FMUL R0, R0, 1.175494350822287508e-38 ;  /* 0x0080000000008820 */ /* 0x001fca0000400000 */
[----:B------:R-:W-:-:S04]  /*11be0*/  F2FP.F16.F32.PACK_AB R3, RZ, R0 ;  /* 0x00000000ff03723e */ /* 0x000fc800000000ff */
[----:B------:R-:W-:-:S05]  /*11bf0*/  PRMT R3, R3, 0x5410, RZ ;  /* 0x0000541003037816 */ /* 0x000fca00000000ff */
[----:B------:R-:W-:Y:S01]  /*11c00*/  STG.E desc[UR36][R16.64], R3 ;  /* 0x0000000310007986 */ /* 0x000fe2000c101924 */
[----:B------:R-:W-:Y:S05]  /*11c10*/  EXIT ;  /* 0x000000000000794d */ /* 0x000fea0003800000 */
.L_x_12372:
[----:B------:R-:W-:Y:S01]  /*11c20*/  STG.E.64 desc[UR36][R16.64], R4 ;  /* 0x0000000410007986 */ /* 0x000fe2000c101b24 */
[----:B------:R-:W-:Y:S05]  /*11c30*/  EXIT ;  /* 0x000000000000794d */ /* 0x000fea0003800000 */
.L_x_12363:
        /* <DEDUP_REMOVED lines=11> */
[----:B0-----:R-:W-:Y:S01]  /*11cf0*/  STG.E.U16 desc[UR36][R16.64], R5 ;  /* 0x0000000510007986 */ /* 0x001fe2000c101524 */
[----:B------:R-:W-:Y:S05]  /*11d00*/  EXIT ;  /* 0x000000000000794d */ /* 0x000fea0003800000 */
.L_x_12377:
        /* <DEDUP_REMOVED lines=21> */
.L_x_12380:
[----:B------:R-:W-:-:S04]  /*11e60*/  SHF.R.U32.HI R3, RZ, 0x18, R3 ;  /* 0x00000018ff037819 */ /* 0x000fc80000011603 */
[----:B------:R-:W-:-:S04]  /*11e70*/  LOP3.LUT R0, R0, 0x80, R3, 0xf8, !PT ;  /* 0x0000008000007812 */ /* 0x000fc800078ef803 */
[----:B------:R-:W-:-:S07]  /*11e80*/  PRMT R8, R0, 0x7610, R8 ;  /* 0x0000761000087816 */ /* 0x000fce0000000008 */
.L_x_12379:
[----:B------:R-:W-:Y:S05]  /*11e90*/  BSYNC.RECONVERGENT B0 ;  /* 0x0000000000007941 */ /* 0x000fea0003800200 */
.L_x_12378:
[----:B------:R-:W-:Y:S01]  /*11ea0*/  STG.E.U8 desc[UR36][R16.64], R8 ;  /* 0x0000000810007986 */ /* 0x000fe2000c101124 */
[----:B------:R-:W-:Y:S05]  /*11eb0*/  EXIT ;  /* 0x000000000000794d */ /* 0x000fea0003800000 */
.L_x_12376:
        /* <DEDUP_REMOVED lines=21> */
.L_x_12383:
[----:B------:R-:W-:-:S04]  /*12010*/  SHF.R.U32.HI R3, RZ, 0x18, R3 ;  /* 0x00000018ff037819 */ /* 0x000fc80000011603 */
[----:B------:R-:W-:-:S04]  /*12020*/  LOP3.LUT R0, R0, 0x80, R3, 0xf8, !PT ;  /* 0x0000008000007812 */ /* 0x000fc800078ef803 */
[----:B------:R-:W-:-:S07]  /*12030*/  PRMT R8, R0, 0x7610, R8 ;  /* 0x0000761000087816 */ /* 0x000fce0000000008 */
.L_x_12382:
[----:B------:R-:W-:Y:S05]  /*12040*/  BSYNC.RECONVERGENT B0 ;  /* 0x0000000000007941 */ /* 0x000fea0003800200 */
.L_x_12381:
[----:B------:R-:W-:Y:S01]  /*12050*/  STG.E.U8 desc[UR36][R16.64], R8 ;  /* 0x0000000810007986 */ /* 0x000fe2000c101124 */
[----:B------:R-:W-:Y:S05]  /*12060*/  EXIT ;  /* 0x000000000000794d */ /* 0x000fea0003800000 */
.L_x_12375:
        /* <DEDUP_REMOVED lines=26> */
.L_x_12385:
[----:B------:R-:W0:Y:S02]  /*12210*/  F2I.U64.F64.TRUNC R4, R4 ;  /* 0x0000000400047311 */ /* 0x000e24000030d800 */
[----:B0-----:R-:W-:Y:S01]  /*12220*/  STG.E.64 desc[UR36][R16.64], R4 ;  /* 0x0000000410007986 */ /* 0x001fe2000c101b24 */
[----:B------:R-:W-:Y:S05]  /*12230*/  EXIT ;  /* 0x000000000000794d */ /* 0x000fea0003800000 */
.L_x_12384:
[----:B------:R-:W0:Y:S02]  /*12240*/  F2I.U32.F64.TRUNC R5, R4 ;  /* 0x0000000400057311 */ /* 0x000e24000030d000 */
[----:B0-----:R-:W-:Y:S01]  /*12250*/  STG.E desc[UR36][R16.64], R5 ;  /* 0x0000000510007986 */ /* 0x001fe2000c101924 */
[----:B------:R-:W-:Y:S05]  /*12260*/  EXIT ;  /* 0x000000000000794d */ /* 0x000fea0003800000 */
.L_x_12374:
        /* <DEDUP_REMOVED lines=8> */
[----:B------:R-:W-:Y:S01]  /*122f0*/  STG.E.U8 desc[UR36][R16.64], R3 ;  /* 0x0000000310007986 */ /* 0x000fe2000c101124 */
[----:B------:R-:W-:Y:S05]  /*12300*/  EXIT ;  /* 0x000000000000794d */ /* 0x000fea0003800000 */
.L_x_12387:
[----:B------:R-:W-:-:S05]  /*12310*/  CS2R R6, SRZ ;  /* 0x0000000000067805 */ /* 0x000fca000001ff00 */
[----:B------:R-:W-:Y:S01]  /*12320*/  STG.E.128 desc[UR36][R16.64], R4 ;  /* 0x0000000410007986 */ /* 0x000fe2000c101d24 */
[----:B------:R-:W-:Y:S05]  /*12330*/  EXIT ;  /* 0x000000000000794d */ /* 0x000fea0003800000 */
.L_x_12386:
[----:B------:R-:W-:-:S09]  /*12340*/  UISETP.NE.AND UP0, UPT, UR4, 0xf, UPT ;  /* 0x0000000f0400788c */ /* 0x000fd2000bf05270 */
[----:B------:R-:W-:Y:S05]  /*12350*/  BRA.U !UP0, `(.L_x_12388) ;  /* 0x0000000508087547 */ /* 0x000fea000b800000 */
[----:B------:R-:W-:-:S09]  /*12360*/  UISETP.NE.AND UP0, UPT, UR4, 0x17, UPT ;  /* 0x000000170400788c */ /* 0x000fd2000bf05270 */
[----:B------:R-:W-:Y:S05]  /*12370*/  BRA.U !UP0, `(.L_x_12389) ;  /* 0x0000000108a07547 */ /* 0x000fea000b800000 */
[----:B------:R-:W-:-:S09]  /*12380*/  UISETP.NE.AND UP0, UPT, UR4, 0x18, UPT ;  /* 0x000000180400788c */ /* 0x000fd2000bf05270 */
[----:B------:R-:W-:Y:S05]  /*12390*/  BRA.U !UP0, `(.L_x_12390) ;  /* 0x0000000108447547 */ /* 0x000fea000b800000 */
.L_x_12367:
[----:B------:R-:W-:Y:S01]  /*123a0*/  MOV R0, 0x0 ;  /* 0x0000000000007802 */ /* 0x000fe20000000f00 */
[----:B------:R-:W0:Y:S01]  /*123b0*/  LDCU.64 UR4, c[0x4][0x178] ;  /* 0x01002f00ff0477ac */ /* 0x000e220008000a00 */
[----:B------:R-:W-:Y:S02]  /*123c0*/  HFMA2 R8, -RZ, RZ, 0, 6.020069122314453125e-06 ;  /* 0x00000065ff087431 */ /* 0x000fe400000001ff */
        /* <DEDUP_REMOVED lines=13> */
.L_x_12391:
[----:B------:R-:W-:Y:S05]  /*124a0*/  EXIT ;  /* 0x000000000000794d */ /* 0x000fea0003800000 */
.L_x_12390:
        /* <DEDUP_REMOVED lines=17> */
.L_x_12393:
[----:B------:R-:W-:Y:S05]  /*125c0*/  BSYNC.RECONVERGENT B0 ;  /* 0x0000000000007941 */ /* 0x000fea0003800200 */
.L_x_12392:
[----:B------:R-:W-:-:S05]  /*125d0*/  LOP3.LUT R3, R0, 0x80, R3, 0xf8, !PT ;  /* 0x0000008000037812 */ /* 0x000fca00078ef803 */
[----:B------:R-:W-:Y:S01]  /*125e0*/  STG.E.U8 desc[UR36][R16.64], R3 ;  /* 0x0000000310007986 */ /* 0x000fe2000c101124 */
[----:B------:R-:W-:Y:S05]  /*125f0*/  EXIT ;  /* 0x000000000000794d */ /* 0x000fea0003800000 */
.L_x_12389:
        /* <DEDUP_REMOVED lines=16> */
.L_x_12395:
[----:B------:R-:W-:Y:S02]  /*12700*/  ISETP.GT.U32.AND P0, PT, R2, 0x7f800000, PT ;  /* 0x7f8000000200780c */ /* 0x000fe40003f04070 */
[----:B------:R-:W-:-:S04]  /*12710*/  MOV R0, 0x7f ;  /* 0x0000007f00007802 */ /* 0x000fc80000000f00 */
[----:B------:R-:W-:-:S07]  /*12720*/  SEL R0, R0, 0x7c, P0 ;  /* 0x0000007c00007807 */ /* 0x000fce0000000000 */
.L_x_12396:
[----:B------:R-:W-:Y:S05]  /*12730*/  BSYNC.RECONVERGENT B0 ;  /* 0x0000000000007941 */ /* 0x000fea0003800200 */
.L_x_12394:
[----:B------:R-:W-:-:S04]  /*12740*/  SHF.R.U32.HI R3, RZ, 0x18, R3 ;  /* 0x00000018ff037819 */ /* 0x000fc80000011603 */
[----:B------:R-:W-:-:S05]  /*12750*/  LOP3.LUT R3, R0, 0x80, R3, 0xf8, !PT ;  /* 0x0000008000037812 */ /* 0x000fca00078ef803 */
[----:B------:R-:W-:Y:S01]  /*12760*/  STG.E.U8 desc[UR36][R16.64], R3 ;  /* 0x0000000310007986 */ /* 0x000fe2000c101124 */
[----:B------:R-:W-:Y:S05]  /*12770*/  EXIT ;  /* 0x000000000000794d */ /* 0x000fea0003800000 */
.L_x_12388:
[----:B------:R-:W-:Y:S01]  /*12780*/  UMOV UR4, 0xf0000000 ;  /* 0xf000000000047882 */ /* 0x000fe20000000000 */
[----:B------:R-:W-:Y:S01]  /*12790*/  UMOV UR5, 0x380fffff ;  /* 0x380fffff00057882 */ /* 0x000fe20000000000 */
[----:B------:R-:W0:Y:S01]  /*127a0*/  F2F.F32.F64 R0, R4 ;  /* 0x0000000400007310 */ /* 0x000e220000301000 */
[----:B------:R-:W-:-:S14]  /*127b0*/  DSETP.GEU.AND P0, PT, |R4|, UR4, PT ;  /* 0x0000000404007e2a */ /* 0x000fdc000bf0e200 */
[----:B0-----:R-:W-:-:S05]  /*127c0*/  @!P0 FMUL R0, R0, 1.175494350822287508e-38 ;  /* 0x0080000000008820 */ /* 0x001fca0000400000 */
[----:B------:R-:W-:-:S05]  /*127d0*/  F2FP.BF16.F32.PACK_AB R0, RZ, R0 ;  /* 0x00000000ff00723e */ /* 0x000fca00000010ff */
[----:B------:R-:W-:Y:S01]  /*127e0*/  STG.E.U16 desc[UR36][R16.64], R0 ;  /* 0x0000000010007986 */ /* 0x000fe2000c101524 */
[----:B------:R-:W-:Y:S05]  /*127f0*/  EXIT ;  /* 0x000000000000794d */ /* 0x000fea0003800000 */
.L_x_12397:
        /* <DEDUP_REMOVED lines=16> */
.L_x_54841:


//--------------------- .text._ZN2at6native27unrolled_elementwise_kernelINS0_13BinaryFunctorIdddZZZNS0_16fmod_kernel_cudaERNS_18TensorIteratorBaseEENKUlvE0_clEvENKUlvE_clEvEUlddE_EESt5arrayIPcLm3EELi4E23TrivialOffsetCalculatorILi2EjESC_ILi1EjENS0_6memory12LoadWithCastILi2EEENSF_13StoreWithCastILi1EEEEEviT_T0_T2_T3_T4_T5_ --------------------------
	.section	.text._ZN2at6native27unrolled_elementwise_kernelINS0_13BinaryFunctorIdddZZZNS0_16fmod_kernel_cudaERNS_18TensorIteratorBaseEENKUlvE0_clEvENKUlvE_clEvEUlddE_EESt5arrayIPcLm3EELi4E23TrivialOffsetCalculatorILi2EjESC_ILi1EjENS0_6memory12LoadWithCastILi2EEENSF_13StoreWithCastILi1EEEEEviT_T0_T2_T3_T4_T5_,"ax",@progbits
	.align	128
        .global         _ZN2at6native27unrolled_elementwise_kernelINS0_13BinaryFunctorIdddZZZNS0_16fmod_kernel_cudaERNS_18TensorIteratorBaseEENKUlvE0_clEvENKUlvE_clEvEUlddE_EESt5arrayIPcLm3EELi4E23TrivialOffsetCalculatorILi2EjESC_ILi1EjENS0_6memory12LoadWithCastILi2EEENSF_13StoreWithCastILi1EEEEEviT_T0_T2_T3_T4_T5_
        .type           _ZN2at6native27unrolled_elementwise_kernelINS0_13BinaryFunctorIdddZZZNS0_16fmod_kernel_cudaERNS_18TensorIteratorBaseEENKUlvE0_clEvENKUlvE_clEvEUlddE_EESt5arrayIPcLm3EELi4E23TrivialOffsetCalculatorILi2EjESC_ILi1EjENS0_6memory12LoadWithCastILi2EEENSF_13StoreWithCastILi1EEEEEviT_T0_T2_T3_T4_T5_,@function
        .size           _ZN2at6native27unrolled_elementwise_kernelINS0_13BinaryFunctorIdddZZZNS0_16fmod_kernel_cudaERNS_18TensorIteratorBaseEENKUlvE0_clEvENKUlvE_clEvEUlddE_EESt5arrayIPcLm3EELi4E23TrivialOffsetCalculatorILi2EjESC_ILi1EjENS0_6memory12LoadWithCastILi2EEENSF_13StoreWithCastILi1EEEEEviT_T0_T2_T3_T4_T5_,(.L_x_54842 - _ZN2at6native27unrolled_elementwise_kernelINS0_13BinaryFunctorIdddZZZNS0_16fmod_kernel_cudaERNS_18TensorIteratorBaseEENKUlvE0_clEvENKUlvE_clEvEUlddE_EESt5arrayIPcLm3EELi4E23TrivialOffsetCalculatorILi2EjESC_ILi1EjENS0_6memory12LoadWithCastILi2EEENSF_13StoreWithCastILi1EEEEEviT_T0_T2_T3_T4_T5_)
        .other          _ZN2at6native27unrolled_elementwise_kernelINS0_13BinaryFunctorIdddZZZNS0_16fmod_kernel_cudaERNS_18TensorIteratorBaseEENKUlvE0_clEvENKUlvE_clEvEUlddE_EESt5arrayIPcLm3EELi4E23TrivialOffsetCalculatorILi2EjESC_ILi1EjENS0_6memory12LoadWithCastILi2EEENSF_13StoreWithCastILi1EEEEEviT_T0_T2_T3_T4_T5_,@"STO_CUDA_ENTRY STV_DEFAULT"
_ZN2at6native27unrolled_elementwise_kernelINS0_13BinaryFunctorIdddZZZNS0_16fmod_kernel_cudaERNS_18TensorIteratorBaseEENKUlvE0_clEvENKUlvE_clEvEUlddE_EESt5arrayIPcLm3EELi4E23TrivialOffsetCalculatorILi2EjESC_ILi1EjENS0_6memory12LoadWithCastILi2EEENSF_13StoreWithCastILi1EEEEEviT_T0_T2_T3_T4_T5_:
.text._ZN2at6native27unrolled_elementwise_kernelINS0_13BinaryFunctorIdddZZZNS0_16fmod_kernel_cudaERNS_18TensorIteratorBaseEENKUlvE0_clEvENKUlvE_clEvEUlddE_EESt5arrayIPcLm3EELi4E23TrivialOffsetCalculatorILi2EjESC_ILi1EjENS0_6memory12LoadWithCastILi2EEENSF_13StoreWithCastILi1EEEEEviT_T0_T2_T3_T4_T5_:
[----:B------:R-:W0:Y:S01]  /*0000*/  LDC R1, c[0x0][0x37c] ;  /* 0x0000df00ff017b82 */ /* 0x000e220000000800 */
[----:B------:R-:W1:Y:S07]  /*0010*/  S2R R22, SR_CTAID.X ;  /* 0x0000000000167919 */ /* 0x000e6e0000002500 */
[----:B------:R-:W1:Y:S01]  /*0020*/  LDC R3, c[0x0][0x380] ;  /* 0x0000e000ff037b82 */ /* 0x000e620000000800 */
[----:B------:R-:W2:Y:S01]  /*0030*/  LDCU.64 UR36, c[0x0][0x358] ;  /* 0x00006b00ff2477ac */ /* 0x000ea20008000a00 */
[----:B------:R-:W-:Y:S01]  /*0040*/  BSSY.RECONVERGENT B7, `(.L_x_12398) ;  /* 0x00001ee000077945 */ /* 0x000fe20003800200 */
[----:B------:R-:W3:Y:S01]  /*0050*/  S2R R35, SR_TID.X ;  /* 0x0000000000237919 */ /* 0x000ee20000002100 */
[----:B------:R-:W-:Y:S01]  /*0060*/  CS2R R26, SRZ ;  /* 0x00000000001a7805 */ /* 0x000fe2000001ff00 */
[----:B------:R-:W4:Y:S01]  /*0070*/  LDCU.U8 UR38, c[0x0][0x3a4] ;  /* 0x00007480ff2677ac */ /* 0x000f220008000000 */
[----:B------:R-:W-:Y:S01]  /*0080*/  CS2R R36, SRZ ;  /* 0x0000000000247805 */ /* 0x000fe2000001ff00 */
        /* <DEDUP_REMOVED lines=26> */
.L_x_12404:
[----:B------:R-:W2:Y:S02]  /*0230*/  LDG.E.U8 R4, desc[UR36][R4.64] ;  /* 0x0000002404047981 */ /* 0x000ea4000c1e1100 */
[----:B--2---:R0:W1:Y:S01]  /*0240*/  I2F.F64.U16 R26, R4 ;  /* 0x00000004001a7312 */ /* 0x0040620000101800 */
[----:B------:R-:W-:Y:S05]  /*0250*/  BRA `(.L_x_12406) ;  /* 0x0000000c00647947 */ /* 0x000fea0003800000 */
.L_x_12403:
        /* <DEDUP_REMOVED lines=9> */
.L_x_12408:
[----:B------:R-:W2:Y:S02]  /*02f0*/  LDG.E R4, desc[UR36][R4.64] ;  /* 0x0000002404047981 */ /* 0x000ea4000c1e1900 */
[----:B--2---:R1:W2:Y:S01]  /*0300*/  I2F.F64 R26, R4 ;  /* 0x00000004001a7312 */ /* 0x0042a20000201c00 */
[----:B------:R-:W-:Y:S05]  /*0310*/  BRA `(.L_x_12406) ;  /* 0x0000000c00347947 */ /* 0x000fea0003800000 */
.L_x_12407:
[----:B------:R-:W2:Y:S02]  /*0320*/  LDG.E.U16 R4, desc[UR36][R4.64] ;  /* 0x0000002404047981 */ /* 0x000ea4000c1e1500 */
[----:B--2---:R3:W4:Y:S01]  /*0330*/  I2F.F64.S16 R26, R4 ;  /* 0x00000004001a7312 */ /* 0x0047220000101c00 */
[----:B------:R-:W-:Y:S05]  /*0340*/  BRA `(.L_x_12406) ;  /* 0x0000000c00287947 */ /* 0x000fea0003800000 */
.L_x_12402:
        /* <DEDUP_REMOVED lines=10> */
.L_x_12410:
[----:B------:R-:W2:Y:S02]  /*03f0*/  LDG.E.U16 R0, desc[UR36][R4.64] ;  /* 0x0000002404007981 */ /* 0x000ea4000c1e1500 */
[----:B--2---:R-:W-:-:S05]  /*0400*/  HADD2.F32 R0, -RZ, R0.H0_H0 ;  /* 0x20000000ff007230 */ /* 0x004fca0000004100 */
[----:B------:R-:W-:-:S04]  /*0410*/  FMUL.FTZ R0, R0, 1 ;  /* 0x3f80000000007820 */ /* 0x000fc80000410000 */
[----:B------:R0:W1:Y:S01]  /*0420*/  F2F.F64.F32 R26, R0 ;  /* 0x00000000001a7310 */ /* 0x0000620000201800 */
[----:B------:R-:W-:Y:S05]  /*0430*/  BRA `(.L_x_12406) ;  /* 0x0000000800ec7947 */ /* 0x000fea0003800000 */
.L_x_12409:
        /* <DEDUP_REMOVED lines=10> */
.L_x_12412:
[----:B------:R-:W2:Y:S02]  /*04e0*/  LDG.E.U16 R4, desc[UR36][R4.64] ;  /* 0x0000002404047981 */ /* 0x000ea4000c1e1500 */
[----:B--2---:R-:W-:-:S05]  /*04f0*/  HADD2.F32 R0, -RZ, R4.H0_H0 ;  /* 0x20000004ff007230 */ /* 0x004fca0000004100 */
[----:B------:R-:W-:-:S04]  /*0500*/  FMUL.FTZ R0, R0, 1 ;  /* 0x3f80000000007820 */ /* 0x000fc80000410000 */
[----:B------:R0:W1:Y:S01]  /*0510*/  F2F.F64.F32 R26, R0 ;  /* 0x00000000001a7310 */ /* 0x0000620000201800 */
[----:B------:R-:W-:Y:S05]  /*0520*/  BRA `(.L_x_12406) ;  /* 0x0000000800b07947 */ /* 0x000fea0003800000 */
.L_x_12411:
[----:B------:R0:W5:Y:S01]  /*0530*/  LDG.E.64 R26, desc[UR36][R4.64] ;  /* 0x00000024041a7981 */ /* 0x000162000c1e1b00 */
[----:B------:R-:W-:Y:S05]  /*0540*/  BRA `(.L_x_12406) ;  /* 0x0000000800a87947 */ /* 0x000fea0003800000 */
.L_x_12401:
        /* <DEDUP_REMOVED lines=13> */
.L_x_12415:
[----:B------:R0:W5:Y:S01]  /*0620*/  LDG.E.64 R26, desc[UR36][R4.64] ;  /* 0x00000024041a7981 */ /* 0x000162000c1e1b00 */
[----:B------:R-:W-:Y:S05]  /*0630*/  BRA `(.L_x_12406) ;  /* 0x00000008006c7947 */ /* 0x000fea0003800000 */
.L_x_12414:
        /* <DEDUP_REMOVED lines=27> */
.L_x_12417:
        /* <DEDUP_REMOVED lines=11> */
[----:B------:R-:W-:-:S05]  /*08a0*/  LOP3.LUT R0, R0, 0x80000000, R3, 0xf8, !PT ;  /* 0x8000000000007812 */ /* 0x000fca00078ef803 */
[----:B------:R-:W-:-:S04]  /*08b0*/  FMUL.FTZ R0, R0, 1 ;  /* 0x3f80000000007820 */ /* 0x000fc80000410000 */
[----:B------:R0:W1:Y:S01]  /*08c0*/  F2F.F64.F32 R26, R0 ;  /* 0x00000000001a7310 */ /* 0x0000620000201800 */
[----:B------:R-:W-:Y:S05]  /*08d0*/  BRA `(.L_x_12406) ;  /* 0x0000000400c47947 */ /* 0x000fea0003800000 */
.L_x_12416:
[----:B------:R-:W2:Y:S02]  /*08e0*/  LDG.E.U16 R0, desc[UR36][R4.64] ;  /* 0x0000002404007981 */ /* 0x000ea4000c1e1500 */
[----:B--2---:R-:W-:-:S04]  /*08f0*/  IMAD.U32 R0, R0, 0x10000, RZ ;  /* 0x0001000000007824 */ /* 0x004fc800078e00ff */
[----:B------:R-:W-:-:S04]  /*0900*/  FMUL.FTZ R0, R0, 1 ;  /* 0x3f80000000007820 */ /* 0x000fc80000410000 */
[----:B------:R0:W1:Y:S01]  /*0910*/  F2F.F64.F32 R26, R0 ;  /* 0x00000000001a7310 */ /* 0x0000620000201800 */
[----:B------:R-:W-:Y:S05]  /*0920*/  BRA `(.L_x_12406) ;  /* 0x0000000400b07947 */ /* 0x000fea0003800000 */
.L_x_12413:
        /* <DEDUP_REMOVED lines=11> */
.L_x_12420:
        /* <DEDUP_REMOVED lines=21> */
.L_x_12422:
[----:B------:R-:W-:Y:S05]  /*0b30*/  BSYNC.RECONVERGENT B0 ;  /* 0x0000000000007941 */ /* 0x000fea0003800200 */
.L_x_12421:
[----:B------:R-:W-:Y:S01]  /*0b40*/  IMAD.SHL.U32 R0, R0, 0x100000, RZ ;  /* 0x0010000000007824 */ /* 0x000fe200078e00ff */
[----:B------:R-:W-:-:S04]  /*0b50*/  LEA R3, R3, 0x3b800000, 0x17 ;  /* 0x3b80000003037811 */ /* 0x000fc800078eb8ff */
[----:B------:R-:W-:-:S05]  /*0b60*/  LOP3.LUT R0, R3, R0, R7, 0xfe, !PT ;  /* 0x0000000003007212 */ /* 0x000fca00078efe07 */
[----:B------:R-:W-:-:S04]  /*0b70*/  FMUL.FTZ R0, R0, 1 ;  /* 0x3f80000000007820 */ /* 0x000fc80000410000 */
[----:B------:R0:W1:Y:S01]  /*0b80*/  F2F.F64.F32 R26, R0 ;  /* 0x00000000001a7310 */ /* 0x0000620000201800 */
[----:B------:R-:W-:Y:S05]  /*0b90*/  BRA `(.L_x_12406) ;  /* 0x0000000400147947 */ /* 0x000fea0003800000 */
.L_x_12419:
        /* <DEDUP_REMOVED lines=21> */
.L_x_12424:
[----:B------:R-:W-:Y:S05]  /*0cf0*/  BSYNC.RECONVERGENT B0 ;  /* 0x0000000000007941 */ /* 0x000fea0003800200 */
.L_x_12423:
[----:B------:R-:W-:Y:S01]  /*0d00*/  IMAD.SHL.U32 R0, R0, 0x200000, RZ ;  /* 0x0020000000007824 */ /* 0x000fe200078e00ff */
[----:B------:R-:W-:-:S04]  /*0d10*/  LEA R3, R3, 0x37800000, 0x17 ;  /* 0x3780000003037811 */ /* 0x000fc800078eb8ff */
[----:B------:R-:W-:-:S05]  /*0d20*/  LOP3.LUT R0, R3, R0, R7, 0xfe, !PT ;  /* 0x0000000003007212 */ /* 0x000fca00078efe07 */
[----:B------:R-:W-:-:S04]  /*0d30*/  FMUL.FTZ R0, R0, 1 ;  /* 0x3f80000000007820 */ /* 0x000fc80000410000 */
[----:B------:R0:W1:Y:S01]  /*0d40*/  F2F.F64.F32 R26, R0 ;  /* 0x00000000001a7310 */ /* 0x0000620000201800 */
[----:B------:R-:W-:Y:S05]  /*0d50*/  BRA `(.L_x_12406) ;  /* 0x0000000000a47947 */ /* 0x000fea0003800000 */
.L_x_12418:
[----:B------:R-:W-:-:S09]  /*0d60*/  UISETP.NE.AND UP0, UPT, UR4, 0x1c, UPT ;  /* 0x0000001c0400788c */ /* 0x000fd2000bf05270 */
[----:B------:R-:W-:Y:S05]  /*0d70*/  BRA.U !UP0, `(.L_x_12425) ;  /* 0x0000000108947547 */ /* 0x000fea000b800000 */
[----:B------:R-:W-:-:S09]  /*0d80*/  UISETP.NE.AND UP0, UPT, UR4, 0x1d, UPT ;  /* 0x0000001d0400788c */ /* 0x000fd2000bf05270 */
[----:B------:R-:W-:Y:S05]  /*0d90*/  BRA.U !UP0, `(.L_x_12426) ;  /* 0x0000000108807547 */ /* 0x000fea000b800000 */
[----:B------:R-:W-:-:S09]  /*0da0*/  UISETP.NE.AND UP0, UPT, UR4, 0x2c, UPT ;  /* 0x0000002c0400788c */ /* 0x000fd2000bf05270 */
[----:B------:R-:W-:Y:S05]  /*0db0*/  BRA.U !UP0, `(.L_x_12427) ;  /* 0x0000000108487547 */ /* 0x000fea000b800000 */
.L_x_12405:
        /* <DEDUP_REMOVED lines=16> */
.L_x_12428:
[----:B------:R-:W-:Y:S01]  /*0ec0*/  CS2R R26, SRZ ;  /* 0x00000000001a7805 */ /* 0x000fe2000001ff00 */
[----:B------:R-:W-:Y:S06]  /*0ed0*/  BRA `(.L_x_12406) ;  /* 0x0000000000447947 */ /* 0x000fec0003800000 */
.L_x_12427:
[----:B------:R-:W2:Y:S01]  /*0ee0*/  LDG.E.U8 R0, desc[UR36][R4.64] ;  /* 0x0000002404007981 */ /* 0x000ea2000c1e1100 */
[----:B------:R-:W-:Y:S02]  /*0ef0*/  IMAD.MOV.U32 R26, RZ, RZ, 0x0 ;  /* 0x00000000ff1a7424 */ /* 0x000fe400078e00ff */
[----:B------:R-:W-:Y:S01]  /*0f00*/  IMAD.MOV.U32 R27, RZ, RZ, 0x38000000 ;  /* 0x38000000ff1b7424 */ /* 0x000fe200078e00ff */
[----:B--2---:R-:W-:-:S13]  /*0f10*/  ISETP.NE.AND P0, PT, R0, RZ, PT ;  /* 0x000000ff0000720c */ /* 0x004fda0003f05270 */
[----:B------:R-:W-:Y:S05]  /*0f20*/  @!P0 BRA `(.L_x_12406) ;  /* 0x0000000000308947 */ /* 0x000fea0003800000 */
[----:B------:R-:W-:-:S13]  /*0f30*/  ISETP.NE.AND P0, PT, R0, 0xff, PT ;  /* 0x000000ff0000780c */ /* 0x000fda0003f05270 */
[----:B------:R-:W-:Y:S02]  /*0f40*/  @P0 IMAD.SHL.U32 R0, R0, 0x800000, RZ ;  /* 0x0080000000000824 */ /* 0x000fe400078e00ff */
[----:B------:R-:W-:Y:S02]  /*0f50*/  @!P0 IMAD.MOV.U32 R26, RZ, RZ, 0x20000000 ;  /* 0x20000000ff1a8424 */ /* 0x000fe400078e00ff */
[----:B------:R-:W-:Y:S02]  /*0f60*/  @!P0 IMAD.MOV.U32 R27, RZ, RZ, 0x7ff80000 ;  /* 0x7ff80000ff1b8424 */ /* 0x000fe400078e00ff */
[----:B------:R-:W-:-:S04]  /*0f70*/  @P0 FMUL.FTZ R0, R0, 1 ;  /* 0x3f80000000000820 */ /* 0x000fc80000410000 */
[----:B------:R0:W1:Y:S01]  /*0f80*/  @P0 F2F.F64.F32 R26, R0 ;  /* 0x00000000001a0310 */ /* 0x0000620000201800 */
[----:B------:R-:W-:Y:S05]  /*0f90*/  BRA `(.L_x_12406) ;  /* 0x0000000000147947 */ /* 0x000fea0003800000 */
.L_x_12426:
[----:B------:R-:W2:Y:S02]  /*0fa0*/  LDG.E.64 R26, desc[UR36][R4.64] ;  /* 0x00000024041a7981 */ /* 0x000ea4000c1e1b00 */
[----:B--2---:R-:W0:Y:S01]  /*0fb0*/  I2F.F64.U64 R26, R26 ;  /* 0x0000001a001a7312 */ /* 0x004e220000301800 */
[----:B------:R-:W-:Y:S05]  /*0fc0*/  BRA `(.L_x_12406) ;  /* 0x0000000000087947 */ /* 0x000fea0003800000 */
.L_x_12425:
[----:B------:R-:W2:Y:S02]  /*0fd0*/  LDG.E R4, desc[UR36][R4.64] ;  /* 0x0000002404047981 */ /* 0x000ea4000c1e1900 */
[----:B--2---:R0:W1:Y:S02]  /*0fe0*/  I2F.F64.U32 R26, R4 ;  /* 0x00000004001a7312 */ /* 0x0040640000201800 */
.L_x_12406:
[----:B------:R-:W-:Y:S05]  /*0ff0*/  BSYNC.RECONVERGENT B6 ;  /* 0x0000000000067941 */ /* 0x000fea0003800200 */
.L_x_12400:
[----:B01-3--:R-:W0:Y:S01]  /*1000*/  LDC.64 R4, c[0x0][0x398] ;  /* 0x0000e600ff047b82 */ /* 0x00be220000000a00 */
        /* <DEDUP_REMOVED lines=17> */
[----:B---3--:R0:W1:Y:S01]  /*1120*/  I2F.F64.S16 R36, R4 ;  /* 0x0000000400247312 */ /* 0x0080620000101c00 */
[----:B------:R-:W-:Y:S05]  /*1130*/  BRA `(.L_x_12435) ;  /* 0x0000000c00707947 */ /* 0x000fea0003800000 */
.L_x_12433:
[----:B------:R-:W3:Y:S02]  /*1140*/  LDG.E.U8 R4, desc[UR36][R4.64] ;  /* 0x0000002404047981 */ /* 0x000ee4000c1e1100 */
[----:B---3--:R0:W1:Y:S01]  /*1150*/  I2F.F64.U16 R36, R4 ;  /* 0x0000000400247312 */ /* 0x0080620000101800 */
[----:B------:R-:W-:Y:S05]  /*1160*/  BRA `(.L_x_12435) ;  /* 0x0000000c00647947 */ /* 0x000fea0003800000 */
.L_x_12432:
[----:B------:R-:W-:-:S09]  /*1170*/  UISETP.NE.AND UP0, UPT, UR4, 0x2, UPT ;  /* 0x000000020400788c */ /* 0x000fd2000bf05270 */
[----:B------:R-:W-:Y:S05]  /*1180*/  BRA.U !UP0, `(.L_x_12436) ;  /* 0x0000000108287547 */ /* 0x000fea000b800000 */
[----:B------:R-:W-:-:S09]  /*1190*/  UISETP.NE.AND UP0, UPT, UR4, 0x3, UPT ;  /* 0x000000030400788c */ /* 0x000fd2000bf05270 */
[----:B------:R-:W-:Y:S05]  /*11a0*/  BRA.U !UP0, `(.L_x_12437) ;  /* 0x0000000108147547 */ /* 0x000fea000b800000 */
[----:B------:R-:W-:-:S09]  /*11b0*/  UISETP.NE.AND UP0, UPT, UR4, 0x4, UPT ;  /* 0x000000040400788c */ /* 0x000fd2000bf05270 */
[----:B------:R-:W-:Y:S05]  /*11c0*/  BRA.U UP0, `(.L_x_12434) ;  /* 0x0000000900c07547 */ /* 0x000fea000b800000 */
[----:B------:R-:W3:Y:S02]  /*11d0*/  LDG.E.64 R36, desc[UR36][R4.64] ;  /* 0x0000002404247981 */ /* 0x000ee4000c1e1b00 */
[----:B---3--:R-:W0:Y:S01]  /*11e0*/  I2F.F64.S64 R36, R36 ;  /* 0x0000002400247312 */ /* 0x008e220000301c00 */
[----:B------:R-:W-:Y:S05]  /*11f0*/  BRA `(.L_x_12435) ;  /* 0x0000000c00407947 */ /* 0x000fea0003800000 */
.L_x_12437:
[----:B------:R-:W3:Y:S02]  /*1200*/  LDG.E R4, desc[UR36][R4.64] ;  /* 0x0000002404047981 */ /* 0x000ee4000c1e1900 */
[----:B---3--:R0:W1:Y:S01]  /*1210*/  I2F.F64 R36, R4 ;  /* 0x0000000400247312 */ /* 0x0080620000201c00 */
[----:B------:R-:W-:Y:S05]  /*1220*/  BRA `(.L_x_12435) ;  /* 0x0000000c00347947 */ /* 0x000fea0003800000 */
.L_x_12436:
[----:B------:R-:W3:Y:S02]  /*1230*/  LDG.E.U16 R4, desc[UR36][R4.64] ;  /* 0x0000002404047981 */ /* 0x000ee4000c1e1500 */
[----:B---3--:R0:W1:Y:S01]  /*1240*/  I2F.F64.S16 R36, R4 ;  /* 0x0000000400247312 */ /* 0x0080620000101c00 */
[----:B------:R-:W-:Y:S05]  /*1250*/  BRA `(.L_x_12435) ;  /* 0x0000000c00287947 */ /* 0x000fea0003800000 */
.L_x_12431:
        /* <DEDUP_REMOVED lines=8> */
[----:B------:R-:W0:Y:S01]  /*12e0*/  F2F.F64.F32 R36, R36 ;  /* 0x0000002400247310 */ /* 0x000e220000201800 */
[----:B------:R-:W-:Y:S05]  /*12f0*/  BRA `(.L_x_12435) ;  /* 0x0000000c00007947 */ /* 0x000fea0003800000 */
.L_x_12439:
[----:B------:R-:W3:Y:S02]  /*1300*/  LDG.E.U16 R0, desc[UR36][R4.64] ;  /* 0x0000002404007981 */ /* 0x000ee4000c1e1500 */
[----:B---3--:R-:W-:-:S05]  /*1310*/  HADD2.F32 R0, -RZ, R0.H0_H0 ;  /* 0x20000000ff007230 */ /* 0x008fca0000004100 */
[----:B------:R-:W-:-:S04]  /*1320*/  FMUL.FTZ R0, R0, 1 ;  /* 0x3f80000000007820 */ /* 0x000fc80000410000 */
[----:B------:R0:W1:Y:S01]  /*1330*/  F2F.F64.F32 R36, R0 ;  /* 0x0000000000247310 */ /* 0x0000620000201800 */
[----:B------:R-:W-:Y:S05]  /*1340*/  BRA `(.L_x_12435) ;  /* 0x0000000800ec7947 */ /* 0x000fea0003800000 */
.L_x_12438:
        /* <DEDUP_REMOVED lines=10> */
.L_x_12441:
[----:B------:R-:W3:Y:S02]  /*13f0*/  LDG.E.U16 R4, desc[UR36][R4.64] ;  /* 0x0000002404047981 */ /* 0x000ee4000c1e1500 */
[----:B---3--:R-:W-:-:S05]  /*1400*/  HADD2.F32 R0, -RZ, R4.H0_H0 ;  /* 0x20000004ff007230 */ /* 0x008fca0000004100 */
[----:B------:R-:W-:-:S04]  /*1410*/  FMUL.FTZ R0, R0, 1 ;  /* 0x3f80000000007820 */ /* 0x000fc80000410000 */
[----:B------:R0:W1:Y:S01]  /*1420*/  F2F.F64.F32 R36, R0 ;  /* 0x0000000000247310 */ /* 0x0000620000201800 */
[----:B------:R-:W-:Y:S05]  /*1430*/  BRA `(.L_x_12435) ;  /* 0x0000000800b07947 */ /* 0x000fea0003800000 */
.L_x_12440:
[----:B------:R0:W5:Y:S01]  /*1440*/  LDG.E.64 R36, desc[UR36][R4.64] ;  /* 0x0000002404247981 */ /* 0x000162000c1e1b00 */
[----:B------:R-:W-:Y:S05]  /*1450*/  BRA `(.L_x_12435) ;  /* 0x0000000800a87947 */ /* 0x000fea0003800000 */
.L_x_12430:
        /* <DEDUP_REMOVED lines=11> */
[----:B------:R-:W-:Y:S01]  /*1510*/  FSEL R37, RZ, 1.875, !P0 ;  /* 0x3ff00000ff257808 */ /* 0x000fe20004000000 */
[----:B------:R-:W-:Y:S08]  /*1520*/  BRA `(.L_x_12435) ;  /* 0x0000000800747947 */ /* 0x000ff00003800000 */
.L_x_12444:
[----:B------:R0:W5:Y:S01]  /*1530*/  LDG.E.64 R36, desc[UR36][R4.64] ;  /* 0x0000002404247981 */ /* 0x000162000c1e1b00 */
[----:B------:R-:W-:Y:S05]  /*1540*/  BRA `(.L_x_12435) ;  /* 0x00000008006c7947 */ /* 0x000fea0003800000 */
.L_x_12443:
[----:B------:R-:W-:-:S09]  /*1550*/  UISETP.NE.AND UP0, UPT, UR4, 0xf, UPT ;  /* 0x0000000f0400788c */ /* 0x000fd2000bf05270 */
[----:B------:R-:W-:Y:S05]  /*1560*/  BRA.U !UP0, `(.L_x_12445) ;  /* 0x0000000108a07547 */ /* 0x000fea000b800000 */
[----:B------:R-:W-:-:S09]  /*1570*/  UISETP.NE.AND UP0, UPT, UR4, 0x17, UPT ;  /* 0x000000170400788c */ /* 0x000fd2000bf05270 */
[----:B------:R-:W-:Y:S05]  /*1580*/  BRA.U !UP0, `(.L_x_12446) ;  /* 0x00000001085c7547 */ /* 0x000fea000b800000 */
[----:B------:R-:W-:-:S09]  /*1590*/  UISETP.NE.AND UP0, UPT, UR4, 0x18, UPT ;  /* 0x000000180400788c */ /* 0x000fd2000bf05270 */
[----:B------:R-:W-:Y:S05]  /*15a0*/  BRA.U UP0, `(.L_x_12434) ;  /* 0x0000000500c87547 */ /* 0x000fea000b800000 */
[----:B------:R-:W3:Y:S01]  /*15b0*/  LDG.E.U8 R0, desc[UR36][R4.64] ;  /* 0x0000002404007981 */ /* 0x000ee2000c1e1100 */
[----:B------:R-:W-:Y:S02]  /*15c0*/  IMAD.MOV.U32 R7, RZ, RZ, 0x1f ;  /* 0x0000001fff077424 */ /* 0x000fe400078e00ff */
[----:B---3--:R-:W-:-:S05]  /*15d0*/  IMAD.SHL.U32 R0, R0, 0x1000000, RZ ;  /* 0x0100000000007824 */ /* 0x008fca00078e00ff */
        /* <DEDUP_REMOVED lines=18> */
.L_x_12446:
[----:B------:R-:W3:Y:S02]  /*1700*/  LDG.E.U8 R4, desc[UR36][R4.64] ;  /* 0x0000002404047981 */ /* 0x000ee4000c1e1100 */
[C---:B---3--:R-:W-:Y:S02]  /*1710*/  IMAD.SHL.U32 R3, R4.reuse, 0x2000000, RZ ;  /* 0x0200000004037824 */ /* 0x048fe400078e00ff */
        /* <DEDUP_REMOVED lines=11> */
[----:B------:R3:W0:Y:S01]  /*17d0*/  F2F.F64.F32 R36, R0 ;  /* 0x0000000000247310 */ /* 0x0006220000201800 */
[----:B------:R-:W-:Y:S05]  /*17e0*/  BRA `(.L_x_12435) ;  /* 0x0000000400c47947 */ /* 0x000fea0003800000 */
.L_x_12445:
[----:B------:R-:W3:Y:S02]  /*17f0*/  LDG.E.U16 R0, desc[UR36][R4.64] ;  /* 0x0000002404007981 */ /* 0x000ee4000c1e1500 */
[----:B---3--:R-:W-:-:S04]  /*1800*/  IMAD.U32 R0, R0, 0x10000, RZ ;  /* 0x0001000000007824 */ /* 0x008fc800078e00ff */
[----:B------:R-:W-:-:S04]  /*1810*/  FMUL.FTZ R0, R0, 1 ;  /* 0x3f80000000007820 */ /* 0x000fc80000410000 */
[----:B------:R0:W1:Y:S01]  /*1820*/  F2F.F64.F32 R36, R0 ;  /* 0x0000000000247310 */ /* 0x0000620000201800 */
[----:B------:R-:W-:Y:S05]  /*1830*/  BRA `(.L_x_12435) ;  /* 0x0000000400b07947 */ /* 0x000fea0003800000 */
.L_x_12442:
        /* <DEDUP_REMOVED lines=9> */
[----:B---3--:R0:W1:Y:S01]  /*18d0*/  I2F.F64.U16 R36, R4 ;  /* 0x0000000400247312 */ /* 0x0080620000101800 */
[----:B------:R-:W-:Y:S05]  /*18e0*/  BRA `(.L_x_12435) ;  /* 0x0000000400847947 */ /* 0x000fea0003800000 */
.L_x_12449:
[----:B------:R-:W3:Y:S01]  /*18f0*/  LDG.E.U8 R4, desc[UR36][R4.64] ;  /* 0x0000002404047981 */ /* 0x000ee2000c1e1100 */
[----:B------:R-:W-:Y:S02]  /*1900*/  CS2R R36, SRZ ;  /* 0x0000000000247805 */ /* 0x000fe4000001ff00 */
[----:B---3--:R-:W-:-:S13]  /*1910*/  ISETP.NE.AND P0, PT, R4, RZ, PT ;  /* 0x000000ff0400720c */ /* 0x008fda0003f05270 */
        /* <DEDUP_REMOVED lines=18> */
.L_x_12451:
[----:B------:R-:W-:Y:S05]  /*1a40*/  BSYNC.RECONVERGENT B0 ;  /* 0x0000000000007941 */ /* 0x000fea0003800200 */
.L_x_12450:
[----:B------:R-:W-:Y:S01]  /*1a50*/  IMAD.SHL.U32 R0, R0, 0x100000, RZ ;  /* 0x0010000000007824 */ /* 0x000fe200078e00ff */
[----:B------:R-:W-:-:S04]  /*1a60*/  LEA R3, R3, 0x3b800000, 0x17 ;  /* 0x3b80000003037811 */ /* 0x000fc800078eb8ff */
[----:B------:R-:W-:-:S05]  /*1a70*/  LOP3.LUT R0, R3, R0, R7, 0xfe, !PT ;  /* 0x0000000003007212 */ /* 0x000fca00078efe07 */
[----:B------:R-:W-:-:S04]  /*1a80*/  FMUL.FTZ R0, R0, 1 ;  /* 0x3f80000000007820 */ /* 0x000fc80000410000 */
[----:B------:R0:W1:Y:S01]  /*1a90*/  F2F.F64.F32 R36, R0 ;  /* 0x0000000000247310 */ /* 0x0000620000201800 */
[----:B------:R-:W-:Y:S05]  /*1aa0*/  BRA `(.L_x_12435) ;  /* 0x0000000400147947 */ /* 0x000fea0003800000 */
.L_x_12448:
        /* <DEDUP_REMOVED lines=21> */
.L_x_12453:
[----:B------:R-:W-:Y:S05]  /*1c00*/  BSYNC.RECONVERGENT B0 ;  /* 0x0000000000007941 */ /* 0x000fea0003800200 */
.L_x_12452:
[----:B------:R-:W-:Y:S01]  /*1c10*/  IMAD.SHL.U32 R0, R0, 0x200000, RZ ;  /* 0x0020000000007824 */ /* 0x000fe200078e00ff */
[----:B------:R-:W-:-:S04]  /*1c20*/  LEA R3, R3, 0x37800000, 0x17 ;  /* 0x3780000003037811 */ /* 0x000fc800078eb8ff */
[----:B------:R-:W-:-:S05]  /*1c30*/  LOP3.LUT R0, R3, R0, R7, 0xfe, !PT ;  /* 0x0000000003007212 */ /* 0x000fca00078efe07 */
[----:B------:R-:W-:-:S04]  /*1c40*/  FMUL.FTZ R0, R0, 1 ;  /* 0x3f80000000007820 */ /* 0x000fc80000410000 */
[----:B------:R0:W1:Y:S01]  /*1c50*/  F2F.F64.F32 R36, R0 ;  /* 0x0000000000247310 */ /* 0x0000620000201800 */
[----:B------:R-:W-:Y:S05]  /*1c60*/  BRA `(.L_x_12435) ;  /* 0x0000000000a47947 */ /* 0x000fea0003800000 */
.L_x_12447:
[----:B------:R-:W-:-:S09]  /*1c70*/  UISETP.NE.AND UP0, UPT, UR4, 0x1c, UPT ;  /* 0x0000001c0400788c */ /* 0x000fd2000bf05270 */
[----:B------:R-:W-:Y:S05]  /*1c80*/  BRA.U !UP0, `(.L_x_12454) ;  /* 0x0000000108947547 */ /* 0x000fea000b800000 */
[----:B------:R-:W-:-:S09]  /*1c90*/  UISETP.NE.AND UP0, UPT, UR4, 0x1d, UPT ;  /* 0x0000001d0400788c */ /* 0x000fd2000bf05270 */
[----:B------:R-:W-:Y:S05]  /*1ca0*/  BRA.U !UP0, `(.L_x_12455) ;  /* 0x0000000108807547 */ /* 0x000fea000b800000 */
[----:B------:R-:W-:-:S09]  /*1cb0*/  UISETP.NE.AND UP0, UPT, UR4, 0x2c, UPT ;  /* 0x0000002c0400788c */ /* 0x000fd2000bf05270 */
[----:B------:R-:W-:Y:S05]  /*1cc0*/  BRA.U !UP0, `(.L_x_12456) ;  /* 0x0000000108487547 */ /* 0x000fea000b800000 */
.L_x_12434:
        /* <DEDUP_REMOVED lines=15> */
[----:B---3-5:R-:W-:Y:S05]  /*1dc0*/  CALL.ABS.NOINC R14 ;  /* 0x000000000e007343 */ /* 0x028fea0003c00000 */
.L_x_12457:
[----:B------:R-:W-:Y:S01]  /*1dd0*/  CS2R R36, SRZ ;  /* 0x0000000000247805 */ /* 0x000fe2000001ff00 */
[----:B------:R-:W-:Y:S06]  /*1de0*/  BRA `(.L_x_12435) ;  /* 0x0000000000447947 */ /* 0x000fec0003800000 */
.L_x_12456:
[----:B------:R-:W3:Y:S01]  /*1df0*/  LDG.E.U8 R0, desc[UR36][R4.64] ;  /* 0x0000002404007981 */ /* 0x000ee2000c1e1100 */
[----:B------:R-:W-:Y:S02]  /*1e00*/  IMAD.MOV.U32 R36, RZ, RZ, 0x0 ;  /* 0x00000000ff247424 */ /* 0x000fe400078e00ff */
[----:B------:R-:W-:Y:S01]  /*1e10*/  IMAD.MOV.U32 R37, RZ, RZ, 0x38000000 ;  /* 0x38000000ff257424 */ /* 0x000fe200078e00ff */
[----:B---3--:R-:W-:-:S13]  /*1e20*/  ISETP.NE.AND P0, PT, R0, RZ, PT ;  /* 0x000000ff0000720c */ /* 0x008fda0003f05270 */
        /* <DEDUP_REMOVED lines=8> */
.L_x_12455:
[----:B------:R-:W3:Y:S02]  /*1eb0*/  LDG.E.64 R36, desc[UR36][R4.64] ;  /* 0x0000002404247981 */ /* 0x000ee4000c1e1b00 */
[----:B---3--:R-:W0:Y:S01]  /*1ec0*/  I2F.F64.U64 R36, R36 ;  /* 0x0000002400247312 */ /* 0x008e220000301800 */
[----:B------:R-:W-:Y:S05]  /*1ed0*/  BRA `(.L_x_12435) ;  /* 0x0000000000087947 */ /* 0x000fea0003800000 */
.L_x_12454:
[----:B------:R-:W3:Y:S02]  /*1ee0*/  LDG.E R4, desc[UR36][R4.64] ;  /* 0x0000002404047981 */ /* 0x000ee4000c1e1900 */
[----:B---3--:R0:W1:Y:S02]  /*1ef0*/  I2F.F64.U32 R36, R4 ;  /* 0x0000000400247312 */ /* 0x0080640000201800 */
.L_x_12435:
[----:B------:R-:W-:Y:S05]  /*1f00*/  BSYNC.RECONVERGENT B6 ;  /* 0x0000000000067941 */ /* 0x000fea0003800200 */
.L_x_12429:
[----:B------:R-:W-:-:S07]  /*1f10*/  VIADD R35, R23, 0x80 ;  /* 0x0000008017237836 */ /* 0x000fce0000000000 */
.L_x_12399:
[----:B------:R-:W-:Y:S05]  /*1f20*/  BSYNC.RECONVERGENT B7 ;  /* 0x0000000000077941 */ /* 0x000fea0003800200 */
.L_x_12398:
[----:B------:R-:W-:Y:S01]  /*1f30*/  ISETP.GE.AND P0, PT, R35, R2, PT ;  /* 0x000000022300720c */ /* 0x000fe20003f06270 */
[----:B------:R-:W-:Y:S01]  /*1f40*/  BSSY.RECONVERGENT B7, `(.L_x_12458) ;  /* 0x00001e8000077945 */ /* 0x000fe20003800200 */
[----:B------:R-:W-:Y:S02]  /*1f50*/  CS2R R32, SRZ ;  /* 0x0000000000207805 */ /* 0x000fe4000001ff00 */
[----:B------:R-:W-:-:S09]  /*1f60*/  CS2R R28, SRZ ;  /* 0x00000000001c7805 */ /* 0x000fd2000001ff00 */
[----:B------:R-:W-:Y:S05]  /*1f70*/  @P0 BRA `(.L_x_12459) ;  /* 0x0000001c00900947 */ /* 0x000fea0003800000 */
[----:B0-----:R-:W0:Y:S01]  /*1f80*/  LDC.64 R4, c[0x0][0x390] ;  /* 0x0000e400ff047b82 */ /* 0x001e220000000a00 */
        /* <DEDUP_REMOVED lines=20> */
.L_x_12464:
[----:B------:R-:W2:Y:S02]  /*20d0*/  LDG.E.U8 R4, desc[UR36][R4.64] ;  /* 0x0000002404047981 */ /* 0x000ea4000c1e1100 */
[----:B--2---:R0:W1:Y:S01]  /*20e0*/  I2F.F64.U16 R32, R4 ;  /* 0x0000000400207312 */ /* 0x0040620000101800 */
[----:B------:R-:W-:Y:S05]  /*20f0*/  BRA `(.L_x_12466) ;  /* 0x0000000c00647947 */ /* 0x000fea0003800000 */
.L_x_12463:
        /* <DEDUP_REMOVED lines=9> */
.L_x_12468:
[----:B------:R-:W2:Y:S02]  /*2190*/  LDG.E R4, desc[UR36][R4.64] ;  /* 0x0000002404047981 */ /* 0x000ea4000c1e1900 */
[----:B--2---:R0:W1:Y:S01]  /*21a0*/  I2F.F64 R32, R4 ;  /* 0x0000000400207312 */ /* 0x0040620000201c00 */
[----:B------:R-:W-:Y:S05]  /*21b0*/  BRA `(.L_x_12466) ;  /* 0x0000000c00347947 */ /* 0x000fea0003800000 */
.L_x_12467:
[----:B------:R-:W2:Y:S02]  /*21c0*/  LDG.E.U16 R4, desc[UR36][R4.64] ;  /* 0x0000002404047981 */ /* 0x000ea4000c1e1500 */
[----:B--2---:R0:W1:Y:S01]  /*21d0*/  I2F.F64.S16 R32, R4 ;  /* 0x0000000400207312 */ /* 0x0040620000101c00 */
[----:B------:R-:W-:Y:S05]  /*21e0*/  BRA `(.L_x_12466) ;  /* 0x0000000c00287947 */ /* 0x000fea0003800000 */
.L_x_12462:
        /* <DEDUP_REMOVED lines=10> */
.L_x_12470:
[----:B---3--:R-:W3:Y:S02]  /*2290*/  LDG.E.U16 R0, desc[UR36][R4.64] ;  /* 0x0000002404007981 */ /* 0x008ee4000c1e1500 */
[----:B---3--:R-:W-:-:S05]  /*22a0*/  HADD2.F32 R0, -RZ, R0.H0_H0 ;  /* 0x20000000ff007230 */ /* 0x008fca0000004100 */
[----:B------:R-:W-:-:S04]  /*22b0*/  FMUL.FTZ R0, R0, 1 ;  /* 0x3f80000000007820 */ /* 0x000fc80000410000 */
[----:B------:R0:W1:Y:S01]  /*22c0*/  F2F.F64.F32 R32, R0 ;  /* 0x0000000000207310 */ /* 0x0000620000201800 */
[----:B------:R-:W-:Y:S05]  /*22d0*/  BRA `(.L_x_12466) ;  /* 0x0000000800ec7947 */ /* 0x000fea0003800000 */
.L_x_12469:
        /* <DEDUP_REMOVED lines=10> */
.L_x_12472:
[----:B------:R-:W3:Y:S02]  /*2380*/  LDG.E.U16 R4, desc[UR36][R4.64] ;  /* 0x0000002404047981 */ /* 0x000ee4000c1e1500 */
[----:B---3--:R-:W-:-:S05]  /*2390*/  HADD2.F32 R0, -RZ, R4.H0_H0 ;  /* 0x20000004ff007230 */ /* 0x008fca0000004100 */
[----:B------:R-:W-:-:S04]  /*23a0*/  FMUL.FTZ R0, R0, 1 ;  /* 0x3f80000000007820 */ /* 0x000fc80000410000 */
[----:B------:R0:W1:Y:S01]  /*23b0*/  F2F.F64.F32 R32, R0 ;  /* 0x0000000000207310 */ /* 0x0000620000201800 */
[----:B------:R-:W-:Y:S05]  /*23c0*/  BRA `(.L_x_12466) ;  /* 0x0000000800b07947 */ /* 0x000fea0003800000 */
.L_x_12471:
[----:B------:R0:W5:Y:S01]  /*23d0*/  LDG.E.64 R32, desc[UR36][R4.64] ;  /* 0x0000002404207981 */ /* 0x000162000c1e1b00 */
[----:B------:R-:W-:Y:S05]  /*23e0*/  BRA `(.L_x_12466) ;  /* 0x0000000800a87947 */ /* 0x000fea0003800000 */
.L_x_12461:
        /* <DEDUP_REMOVED lines=13> */
.L_x_12475:
[----:B------:R0:W5:Y:S01]  /*24c0*/  LDG.E.64 R32, desc[UR36][R4.64] ;  /* 0x0000002404207981 */ /* 0x000162000c1e1b00 */
[----:B------:R-:W-:Y:S05]  /*24d0*/  BRA `(.L_x_12466) ;  /* 0x00000008006c7947 */ /* 0x000fea0003800000 */
.L_x_12474:
[----:B------:R-:W-:-:S09]  /*24e0*/  UISETP.NE.AND UP0, UPT, UR4, 0xf, UPT ;  /* 0x0000000f0400788c */ /* 0x000fd2000bf05270 */
[----:B------:R-:W-:Y:S05]  /*24f0*/  BRA.U !UP0, `(.L_x_12476) ;  /* 0x0000000108a07547 */ /* 0x000fea000b800000 */
[----:B------:R-:W-:-:S09]  /*2500*/  UISETP.NE.AND UP0, UPT, UR4, 0x17, UPT ;  /* 0x000000170400788c */ /* 0x000fd2000bf05270 */
[----:B------:R-:W-:Y:S05]  /*2510*/  BRA.U !UP0, `(.L_x_12477) ;  /* 0x00000001085c7547 */ /* 0x000fea000b800000 */
[----:B------:R-:W-:-:S09]  /*2520*/  UISETP.NE.AND UP0, UPT, UR4, 0x18, UPT ;  /* 0x000000180400788c */ /* 0x000fd2000bf05270 */
[----:B------:R-:W-:Y:S05]  /*2530*/  BRA.U UP0, `(.L_x_12465) ;  /* 0x0000000500f87547 */ /* 0x000fea000b800000 */
[----:B---3--:R-:W3:Y:S01]  /*2540*/  LDG.E.U8 R0, desc[UR36][R4.64] ;  /* 0x0000002404007981 */ /* 0x008ee2000c1e1100 */
        /* <DEDUP_REMOVED lines=20> */
.L_x_12477:
[----:B------:R-:W3:Y:S02]  /*2690*/  LDG.E.U8 R4, desc[UR36][R4.64] ;  /* 0x0000002404047981 */ /* 0x000ee4000c1e1100 */
[C---:B---3--:R-:W-:Y:S02]  /*26a0*/  IMAD.SHL.U32 R0, R4.reuse, 0x2000000, RZ ;  /* 0x0200000004007824 */ /* 0x048fe400078e00ff */
        /* <DEDUP_REMOVED lines=9> */
[----:B------:R-:W-:-:S05]  /*2740*/  LOP3.LUT R0, R0, 0x80000000, R3, 0xf8, !PT ;  /* 0x8000000000007812 */ /* 0x000fca00078ef803 */
[----:B------:R-:W-:-:S04]  /*2750*/  FMUL.FTZ R0, R0, 1 ;  /* 0x3f80000000007820 */ /* 0x000fc80000410000 */
[----:B------:R0:W1:Y:S01]  /*2760*/  F2F.F64.F32 R32, R0 ;  /* 0x0000000000207310 */ /* 0x0000620000201800 */
[----:B------:R-:W-:Y:S05]  /*2770*/  BRA `(.L_x_12466) ;  /* 0x0000000400c47947 */ /* 0x000fea0003800000 */
.L_x_12476:
[----:B---3--:R-:W3:Y:S02]  /*2780*/  LDG.E.U16 R0, desc[UR36][R4.64] ;  /* 0x0000002404007981 */ /* 0x008ee4000c1e1500 */
[----:B---3--:R-:W-:-:S04]  /*2790*/  IMAD.U32 R0, R0, 0x10000, RZ ;  /* 0x0001000000007824 */ /* 0x008fc800078e00ff */
[----:B------:R-:W-:-:S04]  /*27a0*/  FMUL.FTZ R0, R0, 1 ;  /* 0x3f80000000007820 */ /* 0x000fc80000410000 */
[----:B------:R0:W1:Y:S01]  /*27b0*/  F2F.F64.F32 R32, R0 ;  /* 0x0000000000207310 */ /* 0x0000620000201800 */
[----:B------:R-:W-:Y:S05]  /*27c0*/  BRA `(.L_x_12466) ;  /* 0x0000000400b07947 */ /* 0x000fea0003800000 */
.L_x_12473:
        /* <DEDUP_REMOVED lines=11> */
.L_x_12480:
        /* <DEDUP_REMOVED lines=8> */
[--C-:B---3--:R-:W-:Y:S01]  /*2900*/  SHF.R.U32.HI R0, RZ, 0x3, R4.reuse ;  /* 0x00000003ff007819 */ /* 0x108fe20000011604 */
        /* <DEDUP_REMOVED lines=12> */
.L_x_12482:
[----:B------:R-:W-:Y:S05]  /*29d0*/  BSYNC.RECONVERGENT B0 ;  /* 0x0000000000007941 */ /* 0x000fea0003800200 */
.L_x_12481:
[----:B------:R-:W-:Y:S01]  /*29e0*/  IMAD.SHL.U32 R0, R0, 0x100000, RZ ;  /* 0x0010000000007824 */ /* 0x000fe200078e00ff */
[----:B------:R-:W-:-:S04]  /*29f0*/  LEA R3, R3, 0x3b800000, 0x17 ;  /* 0x3b80000003037811 */ /* 0x000fc800078eb8ff */
[----:B------:R-:W-:-:S05]  /*2a00*/  LOP3.LUT R0, R3, R0, R7, 0xfe, !PT ;  /* 0x0000000003007212 */ /* 0x000fca00078efe07 */
[----:B------:R-:W-:-:S04]  /*2a10*/  FMUL.FTZ R0, R0, 1 ;  /* 0x3f80000000007820 */ /* 0x000fc80000410000 */
[----:B------:R0:W1:Y:S01]  /*2a20*/  F2F.F64.F32 R32, R0 ;  /* 0x0000000000207310 */ /* 0x0000620000201800 */
[----:B------:R-:W-:Y:S05]  /*2a30*/  BRA `(.L_x_12466) ;  /* 0x0000000400147947 */ /* 0x000fea0003800000 */
.L_x_12479:
        /* <DEDUP_REMOVED lines=21> */
.L_x_12484:
[----:B------:R-:W-:Y:S05]  /*2b90*/  BSYNC.RECONVERGENT B0 ;  /* 0x0000000000007941 */ /* 0x000fea0003800200 */
.L_x_12483:
[----:B------:R-:W-:Y:S01]  /*2ba0*/  IMAD.SHL.U32 R0, R0, 0x200000, RZ ;  /* 0x0020000000007824 */ /* 0x000fe200078e00ff */
[----:B------:R-:W-:-:S04]  /*2bb0*/  LEA R3, R3, 0x37800000, 0x17 ;  /* 0x3780000003037811 */ /* 0x000fc800078eb8ff */
[----:B------:R-:W-:-:S05]  /*2bc0*/  LOP3.LUT R0, R3, R0, R7, 0xfe, !PT ;  /* 0x0000000003007212 */ /* 0x000fca00078efe07 */
[----:B------:R-:W-:-:S04]  /*2bd0*/  FMUL.FTZ R0, R0, 1 ;  /* 0x3f80000000007820 */ /* 0x000fc80000410000 */
[----:B------:R0:W1:Y:S01]  /*2be0*/  F2F.F64.F32 R32, R0 ;  /* 0x0000000000207310 */ /* 0x0000620000201800 */
[----:B------:R-:W-:Y:S05]  /*2bf0*/  BRA `(.L_x_12466) ;  /* 0x0000000000a47947 */ /* 0x000fea0003800000 */
.L_x_12478:
        /* <DEDUP_REMOVED lines=16> */
[----:B------:R1:W0:Y:S01]  /*2d00*/  @P0 F2F.F64.F32 R32, R0 ;  /* 0x0000000000200310 */ /* 0x0002220000201800 */
[----:B------:R-:W-:Y:S05]  /*2d10*/  BRA `(.L_x_12466) ;  /* 0x00000000005c7947 */ /* 0x000fea0003800000 */
.L_x_12465:
        /* <DEDUP_REMOVED lines=16> */
.L_x_12487:
[----:B------:R-:W-:Y:S01]  /*2e20*/  CS2R R32, SRZ ;  /* 0x0000000000207805 */ /* 0x000fe2000001ff00 */
[----:B------:R-:W-:Y:S06]  /*2e30*/  BRA `(.L_x_12466) ;  /* 0x0000000000147947 */ /* 0x000fec0003800000 */
.L_x_12486:
[----:B------:R-:W2:Y:S02]  /*2e40*/  LDG.E.64 R32, desc[UR36][R4.64] ;  /* 0x0000002404207981 */ /* 0x000ea4000c1e1b00 */
[----:B--2---:R-:W0:Y:S01]  /*2e50*/  I2F.F64.U64 R32, R32 ;  /* 0x0000002000207312 */ /* 0x004e220000301800 */
[----:B------:R-:W-:Y:S05]  /*2e60*/  BRA `(.L_x_12466) ;  /* 0x0000000000087947 */ /* 0x000fea0003800000 */
.L_x_12485:
[----:B------:R-:W2:Y:S02]  /*2e70*/  LDG.E R4, desc[UR36][R4.64] ;  /* 0x0000002404047981 */ /* 0x000ea4000c1e1900 */
[----:B--2---:R0:W1:Y:S02]  /*2e80*/  I2F.F64.U32 R32, R4 ;  /* 0x0000000400207312 */ /* 0x0040640000201800 */
.L_x_12466:
[----:B------:R-:W-:Y:S05]  /*2e90*/  BSYNC.RECONVERGENT B6 ;  /* 0x0000000000067941 */ /* 0x000fea0003800200 */
.L_x_12460:
[----:B0-----:R-:W0:Y:S01]  /*2ea0*/  LDC.64 R4, c[0x0][0x398] ;  /* 0x0000e600ff047b82 */ /* 0x001e220000000a00 */
        /* <DEDUP_REMOVED lines=17> */
[----:B--2---:R0:W2:Y:S01]  /*2fc0*/  I2F.F64.S16 R28, R4 ;  /* 0x00000004001c7312 */ /* 0x0040a20000101c00 */
[----:B------:R-:W-:Y:S05]  /*2fd0*/  BRA `(.L_x_12494) ;  /* 0x0000000c00707947 */ /* 0x000fea0003800000 */
.L_x_12492:
[----:B------:R-:W2:Y:S02]  /*2fe0*/  LDG.E.U8 R4, desc[UR36][R4.64] ;  /* 0x0000002404047981 */ /* 0x000ea4000c1e1100 */
[----:B--2---:R0:W2:Y:S01]  /*2ff0*/  I2F.F64.U16 R28, R4 ;  /* 0x00000004001c7312 */ /* 0x0040a20000101800 */
[----:B------:R-:W-:Y:S05]  /*3000*/  BRA `(.L_x_12494) ;  /* 0x0000000c00647947 */ /* 0x000fea0003800000 */
.L_x_12491:
        /* <DEDUP_REMOVED lines=9> */
.L_x_12496:
[----:B------:R-:W2:Y:S02]  /*30a0*/  LDG.E R4, desc[UR36][R4.64] ;  /* 0x0000002404047981 */ /* 0x000ea4000c1e1900 */
[----:B--2---:R0:W2:Y:S01]  /*30b0*/  I2F.F64 R28, R4 ;  /* 0x00000004001c7312 */ /* 0x0040a20000201c00 */
[----:B------:R-:W-:Y:S05]  /*30c0*/  BRA `(.L_x_12494) ;  /* 0x0000000c00347947 */ /* 0x000fea0003800000 */
.L_x_12495:
[----:B------:R-:W2:Y:S02]  /*30d0*/  LDG.E.U16 R4, desc[UR36][R4.64] ;  /* 0x0000002404047981 */ /* 0x000ea4000c1e1500 */
[----:B--2---:R0:W2:Y:S01]  /*30e0*/  I2F.F64.S16 R28, R4 ;  /* 0x00000004001c7312 */ /* 0x0040a20000101c00 */
[----:B------:R-:W-:Y:S05]  /*30f0*/  BRA `(.L_x_12494) ;  /* 0x0000000c00287947 */ /* 0x000fea0003800000 */
.L_x_12490:
        /* <DEDUP_REMOVED lines=10> */
.L_x_12498:
[----:B-1-3--:R-:W2:Y:S02]  /*31a0*/  LDG.E.U16 R0, desc[UR36][R4.64] ;  /* 0x0000002404007981 */ /* 0x00aea4000c1e1500 */
[----:B--2---:R-:W-:-:S05]  /*31b0*/  HADD2.F32 R0, -RZ, R0.H0_H0 ;  /* 0x20000000ff007230 */ /* 0x004fca0000004100 */
[----:B------:R-:W-:-:S04]  /*31c0*/  FMUL.FTZ R0, R0, 1 ;  /* 0x3f80000000007820 */ /* 0x000fc80000410000 */
[----:B------:R0:W1:Y:S01]  /*31d0*/  F2F.F64.F32 R28, R0 ;  /* 0x00000000001c7310 */ /* 0x0000620000201800 */
[----:B------:R-:W-:Y:S05]  /*31e0*/  BRA `(.L_x_12494) ;  /* 0x0000000800ec7947 */ /* 0x000fea0003800000 */
.L_x_12497:
        /* <DEDUP_REMOVED lines=10> */
.L_x_12500:
[----:B------:R-:W1:Y:S02]  /*3290*/  LDG.E.U16 R4, desc[UR36][R4.64] ;  /* 0x0000002404047981 */ /* 0x000e64000c1e1500 */
[----:B-1-3--:R-:W-:-:S05]  /*32a0*/  HADD2.F32 R0, -RZ, R4.H0_H0 ;  /* 0x20000004ff007230 */ /* 0x00afca0000004100 */
[----:B------:R-:W-:-:S04]  /*32b0*/  FMUL.FTZ R0, R0, 1 ;  /* 0x3f80000000007820 */ /* 0x000fc80000410000 */
[----:B------:R0:W1:Y:S01]  /*32c0*/  F2F.F64.F32 R28, R0 ;  /* 0x00000000001c7310 */ /* 0x0000620000201800 */
[----:B------:R-:W-:Y:S05]  /*32d0*/  BRA `(.L_x_12494) ;  /* 0x0000000800b07947 */ /* 0x000fea0003800000 */
.L_x_12499:
[----:B------:R0:W5:Y:S01]  /*32e0*/  LDG.E.64 R28, desc[UR36][R4.64] ;  /* 0x00000024041c7981 */ /* 0x000162000c1e1b00 */
[----:B------:R-:W-:Y:S05]  /*32f0*/  BRA `(.L_x_12494) ;  /* 0x0000000800a87947 */ /* 0x000fea0003800000 */
.L_x_12489:
        /* <DEDUP_REMOVED lines=13> */
.L_x_12503:
[----:B------:R0:W5:Y:S01]  /*33d0*/  LDG.E.64 R28, desc[UR36][R4.64] ;  /* 0x00000024041c7981 */ /* 0x000162000c1e1b00 */
[----:B------:R-:W-:Y:S05]  /*33e0*/  BRA `(.L_x_12494) ;  /* 0x00000008006c7947 */ /* 0x000fea0003800000 */
.L_x_12502:
[----:B------:R-:W-:-:S09]  /*33f0*/  UISETP.NE.AND UP0, UPT, UR4, 0xf, UPT ;  /* 0x0000000f0400788c */ /* 0x000fd2000bf05270 */
[----:B------:R-:W-:Y:S05]  /*3400*/  BRA.U !UP0, `(.L_x_12504) ;  /* 0x0000000108a07547 */ /* 0x000fea000b800000 */
[----:B------:R-:W-:-:S09]  /*3410*/  UISETP.NE.AND UP0, UPT, UR4, 0x17, UPT ;  /* 0x000000170400788c */ /* 0x000fd2000bf05270 */
[----:B------:R-:W-:Y:S05]  /*3420*/  BRA.U !UP0, `(.L_x_12505) ;  /* 0x00000001085c7547 */ /* 0x000fea000b800000 */
[----:B------:R-:W-:-:S09]  /*3430*/  UISETP.NE.AND UP0, UPT, UR4, 0x18, UPT ;  /* 0x000000180400788c */ /* 0x000fd2000bf05270 */
[----:B------:R-:W-:Y:S05]  /*3440*/  BRA.U UP0, `(.L_x_12493) ;  /* 0x0000000500f87547 */ /* 0x000fea000b800000 */
[----:B-1-3--:R-:W2:Y:S01]  /*3450*/  LDG.E.U8 R0, desc[UR36][R4.64] ;  /* 0x0000002404007981 */ /* 0x00aea2000c1e1100 */
        /* <DEDUP_REMOVED lines=20> */
.L_x_12505:
[----:B------:R-:W1:Y:S02]  /*35a0*/  LDG.E.U8 R4, desc[UR36][R4.64] ;  /* 0x0000002404047981 */ /* 0x000e64000c1e1100 */
[C---:B-1-3--:R-:W-:Y:S02]  /*35b0*/  IMAD.SHL.U32 R0, R4.reuse, 0x2000000, RZ ;  /* 0x0200000004007824 */ /* 0x04afe400078e00ff */
        /* <DEDUP_REMOVED lines=13> */
.L_x_12504:
[----:B-1-3--:R-:W2:Y:S02]  /*3690*/  LDG.E.U16 R0, desc[UR36][R4.64] ;  /* 0x0000002404007981 */ /* 0x00aea4000c1e1500 */
[----:B--2---:R-:W-:-:S04]  /*36a0*/  IMAD.U32 R0, R0, 0x10000, RZ ;  /* 0x0001000000007824 */ /* 0x004fc800078e00ff */
[----:B------:R-:W-:-:S04]  /*36b0*/  FMUL.FTZ R0, R0, 1 ;  /* 0x3f80000000007820 */ /* 0x000fc80000410000 */
[----:B------:R0:W1:Y:S01]  /*36c0*/  F2F.F64.F32 R28, R0 ;  /* 0x00000000001c7310 */ /* 0x0000620000201800 */
[----:B------:R-:W-:Y:S05]  /*36d0*/  BRA `(.L_x_12494) ;  /* 0x0000000400b07947 */ /* 0x000fea0003800000 */
.L_x_12501:
        /* <DEDUP_REMOVED lines=9> */
[----:B--2---:R0:W2:Y:S01]  /*3770*/  I2F.F64.U16 R28, R4 ;  /* 0x00000004001c7312 */ /* 0x0040a20000101800 */
[----:B------:R-:W-:Y:S05]  /*3780*/  BRA `(.L_x_12494) ;  /* 0x0000000400847947 */ /* 0x000fea0003800000 */
.L_x_12508:
        /* <DEDUP_REMOVED lines=8> */
[--C-:B-1-3--:R-:W-:Y:S01]  /*3810*/  SHF.R.U32.HI R0, RZ, 0x3, R4.reuse ;  /* 0x00000003ff007819 */ /* 0x10afe20000011604 */
        /* <DEDUP_REMOVED lines=12> */
.L_x_12510:
[----:B------:R-:W-:Y:S05]  /*38e0*/  BSYNC.RECONVERGENT B0 ;  /* 0x0000000000007941 */ /* 0x000fea0003800200 */
.L_x_12509:
[----:B------:R-:W-:Y:S01]  /*38f0*/  IMAD.SHL.U32 R0, R0, 0x100000, RZ ;  /* 0x0010000000007824 */ /* 0x000fe200078e00ff */
[----:B------:R-:W-:-:S04]  /*3900*/  LEA R3, R3, 0x3b800000, 0x17 ;  /* 0x3b80000003037811 */ /* 0x000fc800078eb8ff */
[----:B------:R-:W-:-:S05]  /*3910*/  LOP3.LUT R0, R3, R0, R7, 0xfe, !PT ;  /* 0x0000000003007212 */ /* 0x000fca00078efe07 */
[----:B------:R-:W-:-:S04]  /*3920*/  FMUL.FTZ R0, R0, 1 ;  /* 0x3f80000000007820 */ /* 0x000fc80000410000 */
[----:B------:R0:W1:Y:S01]  /*3930*/  F2F.F64.F32 R28, R0 ;  /* 0x00000000001c7310 */ /* 0x0000620000201800 */
[----:B------:R-:W-:Y:S05]  /*3940*/  BRA `(.L_x_12494) ;  /* 0x0000000400147947 */ /* 0x000fea0003800000 */
.L_x_12507:
        /* <DEDUP_REMOVED lines=21> */
.L_x_12512:
[----:B------:R-:W-:Y:S05]  /*3aa0*/  BSYNC.RECONVERGENT B0 ;  /* 0x0000000000007941 */ /* 0x000fea0003800200 */
.L_x_12511:
[----:B------:R-:W-:Y:S01]  /*3ab0*/  IMAD.SHL.U32 R0, R0, 0x200000, RZ ;  /* 0x0020000000007824 */ /* 0x000fe200078e00ff */
[----:B------:R-:W-:-:S04]  /*3ac0*/  LEA R3, R3, 0x37800000, 0x17 ;  /* 0x3780000003037811 */ /* 0x000fc800078eb8ff */
[----:B------:R-:W-:-:S05]  /*3ad0*/  LOP3.LUT R0, R3, R0, R7, 0xfe, !PT ;  /* 0x0000000003007212 */ /* 0x000fca00078efe07 */
[----:B------:R-:W-:-:S04]  /*3ae0*/  FMUL.FTZ R0, R0, 1 ;  /* 0x3f80000000007820 */ /* 0x000fc80000410000 */
[----:B------:R0:W1:Y:S01]  /*3af0*/  F2F.F64.F32 R28, R0 ;  /* 0x00000000001c7310 */ /* 0x0000620000201800 */
[----:B------:R-:W-:Y:S05]  /*3b00*/  BRA `(.L_x_12494) ;  /* 0x0000000000a47947 */ /* 0x000fea0003800000 */
.L_x_12506:
        /* <DEDUP_REMOVED lines=18> */
.L_x_12493:
[----:B------:R-:W-:Y:S01]  /*3c30*/  MOV R14, 0x0 ;  /* 0x00000000000e7802 */ /* 0x000fe20000000f00 */
[----:B------:R-:W0:Y:S01]  /*3c40*/  LDCU.64 UR4, c[0x4][0x178] ;  /* 0x01002f00ff0477ac */ /* 0x000e220008000a00 */
[----:B------:R-:W-:Y:S02]  /*3c50*/  IMAD.MOV.U32 R8, RZ, RZ, 0x4e ;  /* 0x0000004eff087424 */ /* 0x000fe400078e00ff */
[----:B------:R-:W-:Y:S01]  /*3c60*/  IMAD.MOV.U32 R12, RZ, RZ, 0x1 ;  /* 0x00000001ff0c7424 */ /* 0x000fe200078e00ff */
[----:B------:R-:W2:Y:S01]  /*3c70*/  LDCU.64 UR6, c[0x4][0x180] ;  /* 0x01003000ff0677ac */ /* 0x000ea20008000a00 */
[----:B------:R-:W1:Y:S01]  /*3c80*/  LDC.64 R14, c[0x4][R14] ;  /* 0x010000000e0e7b82 */ /* 0x000e620000000a00 */
[----:B------:R-:W-:Y:S01]  /*3c90*/  IMAD.MOV.U32 R13, RZ, RZ, RZ ;  /* 0x000000ffff0d7224 */ /* 0x000fe200078e00ff */
[----:B------:R-:W3:Y:S01]  /*3ca0*/  LDCU.64 UR8, c[0x4][0x58] ;  /* 0x01000b00ff0877ac */ /* 0x000ee20008000a00 */
[----:B0-----:R-:W-:Y:S02]  /*3cb0*/  IMAD.U32 R4, RZ, RZ, UR4 ;  /* 0x00000004ff047e24 */ /* 0x001fe4000f8e00ff */
[----:B------:R-:W-:-:S02]  /*3cc0*/  IMAD.U32 R5, RZ, RZ, UR5 ;  /* 0x00000005ff057e24 */ /* 0x000fc4000f8e00ff */
[----:B--2---:R-:W-:Y:S02]  /*3cd0*/  IMAD.U32 R6, RZ, RZ, UR6 ;  /* 0x00000006ff067e24 */ /* 0x004fe4000f8e00ff */
[----:B------:R-:W-:Y:S02]  /*3ce0*/  IMAD.U32 R7, RZ, RZ, UR7 ;  /* 0x00000007ff077e24 */ /* 0x000fe4000f8e00ff */
[----:B---3--:R-:W-:Y:S02]  /*3cf0*/  IMAD.U32 R10, RZ, RZ, UR8 ;  /* 0x00000008ff0a7e24 */ /* 0x008fe4000f8e00ff */
[----:B------:R-:W-:-:S07]  /*3d00*/  IMAD.U32 R11, RZ, RZ, UR9 ;  /* 0x00000009ff0b7e24 */ /* 0x000fce000f8e00ff */
[----:B------:R-:W-:-:S07]  /*3d10*/  LEPC R20, `(.L_x_12515) ;  /* 0x000000001014794e */ /* 0x000fce0000000000 */
[----:B-1--45:R-:W-:Y:S05]  /*3d20*/  CALL.ABS.NOINC R14 ;  /* 0x000000000e007343 */ /* 0x032fea0003c00000 */
.L_x_12515:
[----:B------:R-:W-:Y:S01]  /*3d30*/  CS2R R28, SRZ ;  /* 0x00000000001c7805 */ /* 0x000fe2000001ff00 */
[----:B------:R-:W-:Y:S06]  /*3d40*/  BRA `(.L_x_12494) ;  /* 0x0000000000147947 */ /* 0x000fec0003800000 */
.L_x_12514:
[----:B------:R-:W2:Y:S02]  /*3d50*/  LDG.E.64 R28, desc[UR36][R4.64] ;  /* 0x00000024041c7981 */ /* 0x000ea4000c1e1b00 */
[----:B--2---:R-:W0:Y:S01]  /*3d60*/  I2F.F64.U64 R28, R28 ;  /* 0x0000001c001c7312 */ /* 0x004e220000301800 */
[----:B------:R-:W-:Y:S05]  /*3d70*/  BRA `(.L_x_12494) ;  /* 0x0000000000087947 */ /* 0x000fea0003800000 */
.L_x_12513:
[----:B------:R-:W2:Y:S02]  /*3d80*/  LDG.E R4, desc[UR36][R4.64] ;  /* 0x0000002404047981 */ /* 0x000ea4000c1e1900 */
[----:B--2---:R0:W2:Y:S02]  /*3d90*/  I2F.F64.U32 R28, R4 ;  /* 0x00000004001c7312 */ /* 0x0040a40000201800 */
.L_x_12494:
[----:B------:R-:W-:Y:S05]  /*3da0*/  BSYNC.RECONVERGENT B6 ;  /* 0x0000000000067941 */ /* 0x000fea0003800200 */
.L_x_12488:
[----:B------:R-:W-:-:S07]  /*3db0*/  VIADD R35, R35, 0x80 ;  /* 0x0000008023237836 */ /* 0x000fce0000000000 */
.L_x_12459:
[----:B------:R-:W-:Y:S05]  /*3dc0*/  BSYNC.RECONVERGENT B7 ;  /* 0x0000000000077941 */ /* 0x000fea0003800200 */
.L_x_12458:
        /* <DEDUP_REMOVED lines=26> */
.L_x_12522:
[----:B------:R-:W2:Y:S02]  /*3f70*/  LDG.E.U8 R4, desc[UR36][R4.64] ;  /* 0x0000002404047981 */ /* 0x000ea4000c1e1100 */
[----:B--2---:R0:W1:Y:S01]  /*3f80*/  I2F.F64.U16 R30, R4 ;  /* 0x00000004001e7312 */ /* 0x0040620000101800 */
[----:B------:R-:W-:Y:S05]  /*3f90*/  BRA `(.L_x_12524) ;  /* 0x0000000c00647947 */ /* 0x000fea0003800000 */
.L_x_12521:
[----:B------:R-:W-:-:S09]  /*3fa0*/  UISETP.NE.AND UP0, UPT, UR4, 0x2, UPT ;  /* 0x000000020400788c */ /* 0x000fd2000bf05270 */
[----:B------:R-:W-:Y:S05]  /*3fb0*/  BRA.U !UP0, `(.L_x_12525) ;  /* 0x0000000108287547 */ /* 0x000fea000b800000 */
[----:B------:R-:W-:-:S09]  /*3fc0*/  UISETP.NE.AND UP0, UPT, UR4, 0x3, UPT ;  /* 0x000000030400788c */ /* 0x000fd2000bf05270 */
[----:B------:R-:W-:Y:S05]  /*3fd0*/  BRA.U !UP0, `(.L_x_12526) ;  /* 0x0000000108147547 */ /* 0x000fea000b800000 */
[----:B------:R-:W-:-:S09]  /*3fe0*/  UISETP.NE.AND UP0, UPT, UR4, 0x4, UPT ;  /* 0x000000040400788c */ /* 0x000fd2000bf05270 */
[----:B------:R-:W-:Y:S05]  /*3ff0*/  BRA.U UP0, `(.L_x_12523) ;  /* 0x0000000900f07547 */ /* 0x000fea000b800000 */
[----:B------:R-:W2:Y:S02]  /*4000*/  LDG.E.64 R30, desc[UR36][R4.64] ;  /* 0x00000024041e7981 */ /* 0x000ea4000c1e1b00 */
[----:B--2---:R-:W2:Y:S01]  /*4010*/  I2F.F64.S64 R30, R30 ;  /* 0x0000001e001e7312 */ /* 0x004ea20000301c00 */
[----:B------:R-:W-:Y:S05]  /*4020*/  BRA `(.L_x_12524) ;  /* 0x0000000c00407947 */ /* 0x000fea0003800000 */
.L_x_12526:
[----:B------:R-:W2:Y:S02]  /*4030*/  LDG.E R4, desc[UR36][R4.64] ;  /* 0x0000002404047981 */ /* 0x000ea4000c1e1900 */
[----:B--2---:R0:W1:Y:S01]  /*4040*/  I2F.F64 R30, R4 ;  /* 0x00000004001e7312 */ /* 0x0040620000201c00 */
[----:B------:R-:W-:Y:S05]  /*4050*/  BRA `(.L_x_12524) ;  /* 0x0000000c00347947 */ /* 0x000fea0003800000 */
.L_x_12525:
[----:B------:R-:W2:Y:S02]  /*4060*/  LDG.E.U16 R4, desc[UR36][R4.64] ;  /* 0x0000002404047981 */ /* 0x000ea4000c1e1500 */
[----:B--2---:R0:W1:Y:S01]  /*4070*/  I2F.F64.S16 R30, R4 ;  /* 0x00000004001e7312 */ /* 0x0040620000101c00 */
[----:B------:R-:W-:Y:S05]  /*4080*/  BRA `(.L_x_12524) ;  /* 0x0000000c00287947 */ /* 0x000fea0003800000 */
.L_x_12520:
        /* <DEDUP_REMOVED lines=10> */
.L_x_12528:
[----:B---3--:R-:W3:Y:S02]  /*4130*/  LDG.E.U16 R0, desc[UR36][R4.64] ;  /* 0x0000002404007981 */ /* 0x008ee4000c1e1500 */
[----:B---3--:R-:W-:-:S05]  /*4140*/  HADD2.F32 R0, -RZ, R0.H0_H0 ;  /* 0x20000000ff007230 */ /* 0x008fca0000004100 */
[----:B------:R-:W-:-:S04]  /*4150*/  FMUL.FTZ R0, R0, 1 ;  /* 0x3f80000000007820 */ /* 0x000fc80000410000 */
[----:B------:R0:W1:Y:S01]  /*4160*/  F2F.F64.F32 R30, R0 ;  /* 0x00000000001e7310 */ /* 0x0000620000201800 */
[----:B------:R-:W-:Y:S05]  /*4170*/  BRA `(.L_x_12524) ;  /* 0x0000000800ec7947 */ /* 0x000fea0003800000 */
.L_x_12527:
        /* <DEDUP_REMOVED lines=10> */
.L_x_12530:
[----:B------:R-:W3:Y:S02]  /*4220*/  LDG.E.U16 R4, desc[UR36][R4.64] ;  /* 0x0000002404047981 */ /* 0x000ee4000c1e1500 */
[----:B---3--:R-:W-:-:S05]  /*4230*/  HADD2.F32 R0, -RZ, R4.H0_H0 ;  /* 0x20000004ff007230 */ /* 0x008fca0000004100 */
[----:B------:R-:W-:-:S04]  /*4240*/  FMUL.FTZ R0, R0, 1 ;  /* 0x3f80000000007820 */ /* 0x000fc80000410000 */
[----:B------:R0:W1:Y:S01]  /*4250*/  F2F.F64.F32 R30, R0 ;  /* 0x00000000001e7310 */ /* 0x0000620000201800 */
[----:B------:R-:W-:Y:S05]  /*4260*/  BRA `(.L_x_12524) ;  /* 0x0000000800b07947 */ /* 0x000fea0003800000 */
.L_x_12529:
[----:B------:R0:W5:Y:S01]  /*4270*/  LDG.E.64 R30, desc[UR36][R4.64] ;  /* 0x00000024041e7981 */ /* 0x000162000c1e1b00 */
[----:B------:R-:W-:Y:S05]  /*4280*/  BRA `(.L_x_12524) ;  /* 0x0000000800a87947 */ /* 0x000fea0003800000 */
.L_x_12519:
        /* <DEDUP_REMOVED lines=13> */
.L_x_12533:
[----:B------:R0:W5:Y:S01]  /*4360*/  LDG.E.64 R30, desc[UR36][R4.64] ;  /* 0x00000024041e7981 */ /* 0x000162000c1e1b00 */
[----:B------:R-:W-:Y:S05]  /*4370*/  BRA `(.L_x_12524) ;  /* 0x00000008006c7947 */ /* 0x000fea0003800000 */
.L_x_12532:
        /* <DEDUP_REMOVED lines=27> */
.L_x_12535:
        /* <DEDUP_REMOVED lines=15> */
.L_x_12534:
[----:B---3--:R-:W3:Y:S02]  /*4620*/  LDG.E.U16 R0, desc[UR36][R4.64] ;  /* 0x0000002404007981 */ /* 0x008ee4000c1e1500 */
[----:B---3--:R-:W-:-:S04]  /*4630*/  IMAD.U32 R0, R0, 0x10000, RZ ;  /* 0x0001000000007824 */ /* 0x008fc800078e00ff */
[----:B------:R-:W-:-:S04]  /*4640*/  FMUL.FTZ R0, R0, 1 ;  /* 0x3f80000000007820 */ /* 0x000fc80000410000 */
[----:B------:R0:W1:Y:S01]  /*4650*/  F2F.F64.F32 R30, R0 ;  /* 0x00000000001e7310 */ /* 0x0000620000201800 */
[----:B------:R-:W-:Y:S05]  /*4660*/  BRA `(.L_x_12524) ;  /* 0x0000000400b07947 */ /* 0x000fea0003800000 */
.L_x_12531:
        /* <DEDUP_REMOVED lines=11> */
.L_x_12538:
        /* <DEDUP_REMOVED lines=21> */
.L_x_12540:
[----:B------:R-:W-:Y:S05]  /*4870*/  BSYNC.RECONVERGENT B0 ;  /* 0x0000000000007941 */ /* 0x000fea0003800200 */
.L_x_12539:
[----:B------:R-:W-:Y:S01]  /*4880*/  IMAD.SHL.U32 R0, R0, 0x100000, RZ ;  /* 0x0010000000007824 */ /* 0x000fe200078e00ff */
[----:B------:R-:W-:-:S04]  /*4890*/  LEA R3, R3, 0x3b800000, 0x17 ;  /* 0x3b80000003037811 */ /* 0x000fc800078eb8ff */
[----:B------:R-:W-:-:S05]  /*48a0*/  LOP3.LUT R0, R3, R0, R7, 0xfe, !PT ;  /* 0x0000000003007212 */ /* 0x000fca00078efe07 */
[----:B------:R-:W-:-:S04]  /*48b0*/  FMUL.FTZ R0, R0, 1 ;  /* 0x3f80000000007820 */ /* 0x000fc80000410000 */
[----:B------:R0:W1:Y:S01]  /*48c0*/  F2F.F64.F32 R30, R0 ;  /* 0x00000000001e7310 */ /* 0x0000620000201800 */
[----:B------:R-:W-:Y:S05]  /*48d0*/  BRA `(.L_x_12524) ;  /* 0x0000000400147947 */ /* 0x000fea0003800000 */
.L_x_12537:
        /* <DEDUP_REMOVED lines=21> */
.L_x_12542:
[----:B------:R-:W-:Y:S05]  /*4a30*/  BSYNC.RECONVERGENT B0 ;  /* 0x0000000000007941 */ /* 0x000fea0003800200 */
.L_x_12541:
[----:B------:R-:W-:Y:S01]  /*4a40*/  IMAD.SHL.U32 R0, R0, 0x200000, RZ ;  /* 0x0020000000007824 */ /* 0x000fe200078e00ff */
[----:B------:R-:W-:-:S04]  /*4a50*/  LEA R3, R3, 0x37800000, 0x17 ;  /* 0x3780000003037811 */ /* 0x000fc800078eb8ff */
[----:B------:R-:W-:-:S05]  /*4a60*/  LOP3.LUT R0, R3, R0, R7, 0xfe, !PT ;  /* 0x0000000003007212 */ /* 0x000fca00078efe07 */
[----:B------:R-:W-:-:S04]  /*4a70*/  FMUL.FTZ R0, R0, 1 ;  /* 0x3f80000000007820 */ /* 0x000fc80000410000 */
[----:B------:R0:W1:Y:S01]  /*4a80*/  F2F.F64.F32 R30, R0 ;  /* 0x00000000001e7310 */ /* 0x0000620000201800 */
[----:B------:R-:W-:Y:S05]  /*4a90*/  BRA `(.L_x_12524) ;  /* 0x0000000000a47947 */ /* 0x000fea0003800000 */
.L_x_12536:
        /* <DEDUP_REMOVED lines=18> */
.L_x_12523:
        /* <DEDUP_REMOVED lines=16> */
.L_x_12545:
[----:B------:R-:W-:Y:S01]  /*4cc0*/  CS2R R30, SRZ ;  /* 0x00000000001e7805 */ /* 0x000fe2000001ff00 */
[----:B------:R-:W-:Y:S06]  /*4cd0*/  BRA `(.L_x_12524) ;  /* 0x0000000000147947 */ /* 0x000fec0003800000 */
.L_x_12544:
[----:B------:R-:W2:Y:S02]  /*4ce0*/  LDG.E.64 R30, desc[UR36][R4.64] ;  /* 0x00000024041e7981 */ /* 0x000ea4000c1e1b00 */
[----:B--2---:R-:W0:Y:S01]  /*4cf0*/  I2F.F64.U64 R30, R30 ;  /* 0x0000001e001e7312 */ /* 0x004e220000301800 */
[----:B------:R-:W-:Y:S05]  /*4d00*/  BRA `(.L_x_12524) ;  /* 0x0000000000087947 */ /* 0x000fea0003800000 */
.L_x_12543:
[----:B------:R-:W2:Y:S02]  /*4d10*/  LDG.E R4, desc[UR36][R4.64] ;  /* 0x0000002404047981 */ /* 0x000ea4000c1e1900 */
[----:B--2---:R0:W1:Y:S02]  /*4d20*/  I2F.F64.U32 R30, R4 ;  /* 0x00000004001e7312 */ /* 0x0040640000201800 */
.L_x_12524:
[----:B------:R-:W-:Y:S05]  /*4d30*/  BSYNC.RECONVERGENT B6 ;  /* 0x0000000000067941 */ /* 0x000fea0003800200 */
.L_x_12518:
[----:B0-----:R-:W0:Y:S01]  /*4d40*/  LDC.64 R4, c[0x0][0x398] ;  /* 0x0000e600ff047b82 */ /* 0x001e220000000a00 */
[----:B------:R-:W3:Y:S01]  /*4d50*/  LDCU UR5, c[0x0][0x3ac] ;  /* 0x00007580ff0577ac */ /* 0x000ee20008000800 */
[----:B------:R-:W-:Y:S01]  /*4d60*/  BSSY.RECONVERGENT B6, `(.L_x_12546) ;  /* 0x00000ee000067945 */ /* 0x000fe20003800200 */
[----:B------:R-:W-:-:S04]  /*4d70*/  UPRMT UR4, UR39, 0x9910, URZ ;  /* 0x0000991027047896 */ /* 0x000fc800080000ff */
[----:B------:R-:W-:Y:S01]  /*4d80*/  UISETP.GT.AND UP0, UPT, UR4, 0x9, UPT ;  /* 0x000000090400788c */ /* 0x000fe2000bf04270 */
[----:B---3--:R-:W-:-:S05]  /*4d90*/  IMAD R3, R16, UR5, RZ ;  /* 0x0000000510037c24 */ /* 0x008fca000f8e02ff */
        /* <DEDUP_REMOVED lines=12> */
[----:B---3--:R0:W3:Y:S01]  /*4e60*/  I2F.F64.S16 R24, R4 ;  /* 0x0000000400187312 */ /* 0x0080e20000101c00 */
[----:B------:R-:W-:Y:S05]  /*4e70*/  BRA `(.L_x_12552) ;  /* 0x0000000c00707947 */ /* 0x000fea0003800000 */
.L_x_12550:
[----:B------:R-:W3:Y:S02]  /*4e80*/  LDG.E.U8 R4, desc[UR36][R4.64] ;  /* 0x0000002404047981 */ /* 0x000ee4000c1e1100 */
[----:B---3--:R0:W3:Y:S01]  /*4e90*/  I2F.F64.U16 R24, R4 ;  /* 0x0000000400187312 */ /* 0x0080e20000101800 */
[----:B------:R-:W-:Y:S05]  /*4ea0*/  BRA `(.L_x_12552) ;  /* 0x0000000c00647947 */ /* 0x000fea0003800000 */
.L_x_12549:
        /* <DEDUP_REMOVED lines=9> */
.L_x_12554:
[----:B------:R-:W3:Y:S02]  /*4f40*/  LDG.E R4, desc[UR36][R4.64] ;  /* 0x0000002404047981 */ /* 0x000ee4000c1e1900 */
[----:B---3--:R0:W3:Y:S01]  /*4f50*/  I2F.F64 R24, R4 ;  /* 0x0000000400187312 */ /* 0x0080e20000201c00 */
[----:B------:R-:W-:Y:S05]  /*4f60*/  BRA `(.L_x_12552) ;  /* 0x0000000c00347947 */ /* 0x000fea0003800000 */
.L_x_12553:
[----:B------:R-:W3:Y:S02]  /*4f70*/  LDG.E.U16 R4, desc[UR36][R4.64] ;  /* 0x0000002404047981 */ /* 0x000ee4000c1e1500 */
[----:B---3--:R0:W3:Y:S01]  /*4f80*/  I2F.F64.S16 R24, R4 ;  /* 0x0000000400187312 */ /* 0x0080e20000101c00 */
[----:B------:R-:W-:Y:S05]  /*4f90*/  BRA `(.L_x_12552) ;  /* 0x0000000c00287947 */ /* 0x000fea0003800000 */
.L_x_12548:
        /* <DEDUP_REMOVED lines=10> */
.L_x_12556:
[----:B------:R-:W3:Y:S02]  /*5040*/  LDG.E.U16 R0, desc[UR36][R4.64] ;  /* 0x0000002404007981 */ /* 0x000ee4000c1e1500 */
[----:B---3--:R-:W-:-:S05]  /*5050*/  HADD2.F32 R0, -RZ, R0.H0_H0 ;  /* 0x20000000ff007230 */ /* 0x008fca0000004100 */
[----:B------:R-:W-:-:S04]  /*5060*/  FMUL.FTZ R0, R0, 1 ;  /* 0x3f80000000007820 */ /* 0x000fc80000410000 */
[----:B------:R0:W3:Y:S01]  /*5070*/  F2F.F64.F32 R24, R0 ;  /* 0x0000000000187310 */ /* 0x0000e20000201800 */
[----:B------:R-:W-:Y:S05]  /*5080*/  BRA `(.L_x_12552) ;  /* 0x0000000800ec7947 */ /* 0x000fea0003800000 */
.L_x_12555:
        /* <DEDUP_REMOVED lines=10> */
.L_x_12558:
[----:B------:R-:W3:Y:S02]  /*5130*/  LDG.E.U16 R4, desc[UR36][R4.64] ;  /* 0x0000002404047981 */ /* 0x000ee4000c1e1500 */
[----:B---3--:R-:W-:-:S05]  /*5140*/  HADD2.F32 R0, -RZ, R4.H0_H0 ;  /* 0x20000004ff007230 */ /* 0x008fca0000004100 */
[----:B------:R-:W-:-:S04]  /*5150*/  FMUL.FTZ R0, R0, 1 ;  /* 0x3f80000000007820 */ /* 0x000fc80000410000 */
[----:B------:R0:W3:Y:S01]  /*5160*/  F2F.F64.F32 R24, R0 ;  /* 0x0000000000187310 */ /* 0x0000e20000201800 */
[----:B------:R-:W-:Y:S05]  /*5170*/  BRA `(.L_x_12552) ;  /* 0x0000000800b07947 */ /* 0x000fea0003800000 */
.L_x_12557:
[----:B------:R0:W5:Y:S01]  /*5180*/  LDG.E.64 R24, desc[UR36][R4.64] ;  /* 0x0000002404187981 */ /* 0x000162000c1e1b00 */
[----:B------:R-:W-:Y:S05]  /*5190*/  BRA `(.L_x_12552) ;  /* 0x0000000800a87947 */ /* 0x000fea0003800000 */
.L_x_12547:
        /* <DEDUP_REMOVED lines=13> */
.L_x_12561:
[----:B------:R0:W5:Y:S01]  /*5270*/  LDG.E.64 R24, desc[UR36][R4.64] ;  /* 0x0000002404187981 */ /* 0x000162000c1e1b00 */
[----:B------:R-:W-:Y:S05]  /*5280*/  BRA `(.L_x_12552) ;  /* 0x00000008006c7947 */ /* 0x000fea0003800000 */
.L_x_12560:
        /* <DEDUP_REMOVED lines=25> */
[----:B------:R0:W3:Y:S01]  /*5420*/  F2F.F64.F32 R24, R3 ;  /* 0x0000000300187310 */ /* 0x0000e20000201800 */
[----:B------:R-:W-:Y:S05]  /*5430*/  BRA `(.L_x_12552) ;  /* 0x0000000800007947 */ /* 0x000fea0003800000 */
.L_x_12563:
        /* <DEDUP_REMOVED lines=13> */
[----:B------:R0:W3:Y:S01]  /*5510*/  F2F.F64.F32 R24, R0 ;  /* 0x0000000000187310 */ /* 0x0000e20000201800 */
[----:B------:R-:W-:Y:S05]  /*5520*/  BRA `(.L_x_12552) ;  /* 0x0000000400c47947 */ /* 0x000fea0003800000 */
.L_x_12562:
[----:B------:R-:W3:Y:S02]  /*5530*/  LDG.E.U16 R0, desc[UR36][R4.64] ;  /* 0x0000002404007981 */ /* 0x000ee4000c1e1500 */
[----:B---3--:R-:W-:-:S04]  /*5540*/  IMAD.U32 R0, R0, 0x10000, RZ ;  /* 0x0001000000007824 */ /* 0x008fc800078e00ff */
[----:B------:R-:W-:-:S04]  /*5550*/  FMUL.FTZ R0, R0, 1 ;  /* 0x3f80000000007820 */ /* 0x000fc80000410000 */
[----:B------:R0:W3:Y:S01]  /*5560*/  F2F.F64.F32 R24, R0 ;  /* 0x0000000000187310 */ /* 0x0000e20000201800 */
[----:B------:R-:W-:Y:S05]  /*5570*/  BRA `(.L_x_12552) ;  /* 0x0000000400b07947 */ /* 0x000fea0003800000 */
.L_x_12559:
        /* <DEDUP_REMOVED lines=9> */
[----:B---3--:R0:W3:Y:S01]  /*5610*/  I2F.F64.U16 R24, R4 ;  /* 0x0000000400187312 */ /* 0x0080e20000101800 */
[----:B------:R-:W-:Y:S05]  /*5620*/  BRA `(.L_x_12552) ;  /* 0x0000000400847947 */ /* 0x000fea0003800000 */
.L_x_12566:
        /* <DEDUP_REMOVED lines=21> */
.L_x_12568:
[----:B------:R-:W-:Y:S05]  /*5780*/  BSYNC.RECONVERGENT B0 ;  /* 0x0000000000007941 */ /* 0x000fea0003800200 */
.L_x_12567:
[----:B------:R-:W-:Y:S01]  /*5790*/  IMAD.SHL.U32 R0, R0, 0x100000, RZ ;  /* 0x0010000000007824 */ /* 0x000fe200078e00ff */
[----:B------:R-:W-:-:S04]  /*57a0*/  LEA R3, R3, 0x3b800000, 0x17 ;  /* 0x3b80000003037811 */ /* 0x000fc800078eb8ff */
[----:B------:R-:W-:-:S05]  /*57b0*/  LOP3.LUT R0, R3, R0, R7, 0xfe, !PT ;  /* 0x0000000003007212 */ /* 0x000fca00078efe07 */
[----:B------:R-:W-:-:S04]  /*57c0*/  FMUL.FTZ R0, R0, 1 ;  /* 0x3f80000000007820 */ /* 0x000fc80000410000 */
[----:B------:R0:W3:Y:S01]  /*57d0*/  F2F.F64.F32 R24, R0 ;  /* 0x0000000000187310 */ /* 0x0000e20000201800 */
[----:B------:R-:W-:Y:S05]  /*57e0*/  BRA `(.L_x_12552) ;  /* 0x0000000400147947 */ /* 0x000fea0003800000 */
.L_x_12565:
        /* <DEDUP_REMOVED lines=21> */
.L_x_12570:
[----:B------:R-:W-:Y:S05]  /*5940*/  BSYNC.RECONVERGENT B0 ;  /* 0x0000000000007941 */ /* 0x000fea0003800200 */
.L_x_12569:
[----:B------:R-:W-:Y:S01]  /*5950*/  IMAD.SHL.U32 R0, R0, 0x200000, RZ ;  /* 0x0020000000007824 */ /* 0x000fe200078e00ff */
[----:B------:R-:W-:-:S04]  /*5960*/  LEA R3, R3, 0x37800000, 0x17 ;  /* 0x3780000003037811 */ /* 0x000fc800078eb8ff */
[----:B------:R-:W-:-:S05]  /*5970*/  LOP3.LUT R0, R3, R0, R7, 0xfe, !PT ;  /* 0x0000000003007212 */ /* 0x000fca00078efe07 */
[----:B------:R-:W-:-:S04]  /*5980*/  FMUL.FTZ R0, R0, 1 ;  /* 0x3f80000000007820 */ /* 0x000fc80000410000 */
[----:B------:R0:W3:Y:S01]  /*5990*/  F2F.F64.F32 R24, R0 ;  /* 0x0000000000187310 */ /* 0x0000e20000201800 */
[----:B------:R-:W-:Y:S05]  /*59a0*/  BRA `(.L_x_12552) ;  /* 0x0000000000a47947 */ /* 0x000fea0003800000 */
.L_x_12564:
        /* <DEDUP_REMOVED lines=16> */
[----:B------:R0:W3:Y:S01]  /*5ab0*/  @P0 F2F.F64.F32 R24, R0 ;  /* 0x0000000000180310 */ /* 0x0000e20000201800 */
[----:B------:R-:W-:Y:S05]  /*5ac0*/  BRA `(.L_x_12552) ;  /* 0x00000000005c7947 */ /* 0x000fea0003800000 */
.L_x_12551:
[----:B------:R-:W-:Y:S01]  /*5ad0*/  MOV R14, 0x0 ;  /* 0x00000000000e7802 */ /* 0x000fe20000000f00 */
[----:B------:R-:W0:Y:S01]  /*5ae0*/  LDCU.64 UR4, c[0x4][0x178] ;  /* 0x01002f00ff0477ac */ /* 0x000e220008000a00 */
[----:B------:R-:W-:Y:S02]  /*5af0*/  IMAD.MOV.U32 R8, RZ, RZ, 0x4e ;  /* 0x0000004eff087424 */ /* 0x000fe400078e00ff */
[----:B------:R-:W-:Y:S01]  /*5b00*/  IMAD.MOV.U32 R12, RZ, RZ, 0x1 ;  /* 0x00000001ff0c7424 */ /* 0x000fe200078e00ff */
[----:B------:R-:W3:Y:S01]  /*5b10*/  LDCU.64 UR6, c[0x4][0x180] ;  /* 0x01003000ff0677ac */ /* 0x000ee20008000a00 */
[----:B------:R-:W1:Y:S01]  /*5b20*/  LDC.64 R14, c[0x4][R14] ;  /* 0x010000000e0e7b82 */ /* 0x000e620000000a00 */
[----:B------:R-:W-:Y:S01]  /*5b30*/  IMAD.MOV.U32 R13, RZ, RZ, RZ ;  /* 0x000000ffff0d7224 */ /* 0x000fe200078e00ff */
[----:B------:R-:W2:Y:S01]  /*5b40*/  LDCU.64 UR8, c[0x4][0x58] ;  /* 0x01000b00ff0877ac */ /* 0x000ea20008000a00 */
[----:B0-----:R-:W-:Y:S02]  /*5b50*/  IMAD.U32 R4, RZ, RZ, UR4 ;  /* 0x00000004ff047e24 */ /* 0x001fe4000f8e00ff */
[----:B------:R-:W-:-:S02]  /*5b60*/  IMAD.U32 R5, RZ, RZ, UR5 ;  /* 0x00000005ff057e24 */ /* 0x000fc4000f8e00ff */
[----:B---3--:R-:W-:Y:S02]  /*5b70*/  IMAD.U32 R6, RZ, RZ, UR6 ;  /* 0x00000006ff067e24 */ /* 0x008fe4000f8e00ff */
[----:B------:R-:W-:Y:S02]  /*5b80*/  IMAD.U32 R7, RZ, RZ, UR7 ;  /* 0x00000007ff077e24 */ /* 0x000fe4000f8e00ff */
[----:B--2---:R-:W-:Y:S02]  /*5b90*/  IMAD.U32 R10, RZ, RZ, UR8 ;  /* 0x00000008ff0a7e24 */ /* 0x004fe4000f8e00ff */
[----:B------:R-:W-:-:S07]  /*5ba0*/  IMAD.U32 R11, RZ, RZ, UR9 ;  /* 0x00000009ff0b7e24 */ /* 0x000fce000f8e00ff */
[----:B------:R-:W-:-:S07]  /*5bb0*/  LEPC R20, `(.L_x_12573) ;  /* 0x000000001014794e */ /* 0x000fce0000000000 */
[----:B-1--45:R-:W-:Y:S05]  /*5bc0*/  CALL.ABS.NOINC R14 ;  /* 0x000000000e007343 */ /* 0x032fea0003c00000 */
.L_x_12573:
[----:B------:R-:W-:Y:S01]  /*5bd0*/  CS2R R24, SRZ ;  /* 0x0000000000187805 */ /* 0x000fe2000001ff00 */
[----:B------:R-:W-:Y:S06]  /*5be0*/  BRA `(.L_x_12552) ;  /* 0x0000000000147947 */ /* 0x000fec0003800000 */
.L_x_12572:
[----:B------:R-:W3:Y:S02]  /*5bf0*/  LDG.E.64 R24, desc[UR36][R4.64] ;  /* 0x0000002404187981 */ /* 0x000ee4000c1e1b00 */
[----:B---3--:R-:W0:Y:S01]  /*5c00*/  I2F.F64.U64 R24, R24 ;  /* 0x0000001800187312 */ /* 0x008e220000301800 */
[----:B------:R-:W-:Y:S05]  /*5c10*/  BRA `(.L_x_12552) ;  /* 0x0000000000087947 */ /* 0x000fea0003800000 */
.L_x_12571:
[----:B------:R-:W3:Y:S02]  /*5c20*/  LDG.E R4, desc[UR36][R4.64] ;  /* 0x0000002404047981 */ /* 0x000ee4000c1e1900 */
[----:B---3--:R0:W3:Y:S02]  /*5c30*/  I2F.F64.U32 R24, R4 ;  /* 0x0000000400187312 */ /* 0x0080e40000201800 */
.L_x_12552:
[----:B------:R-:W-:Y:S05]  /*5c40*/  BSYNC.RECONVERGENT B6 ;  /* 0x0000000000067941 */ /* 0x000fea0003800200 */
.L_x_12546:
[----:B------:R-:W-:-:S07]  /*5c50*/  VIADD R35, R35, 0x80 ;  /* 0x0000008023237836 */ /* 0x000fce0000000000 */
.L_x_12517:
[----:B------:R-:W-:Y:S05]  /*5c60*/  BSYNC.RECONVERGENT B7 ;  /* 0x0000000000077941 */ /* 0x000fea0003800200 */
.L_x_12516:
        /* <DEDUP_REMOVED lines=26> */
.L_x_12580:
[----:B------:R-:W2:Y:S02]  /*5e10*/  LDG.E.U8 R4, desc[UR36][R4.64] ;  /* 0x0000002404047981 */ /* 0x000ea4000c1e1100 */
[----:B--2---:R0:W1:Y:S01]  /*5e20*/  I2F.F64.U16 R18, R4 ;  /* 0x0000000400127312 */ /* 0x0040620000101800 */
[----:B------:R-:W-:Y:S05]  /*5e30*/  BRA `(.L_x_12582) ;  /* 0x0000000c00647947 */ /* 0x000fea0003800000 */
.L_x_12579:
        /* <DEDUP_REMOVED lines=9> */
.L_x_12584:
[----:B------:R-:W2:Y:S02]  /*5ed0*/  LDG.E R4, desc[UR36][R4.64] ;  /* 0x0000002404047981 */ /* 0x000ea4000c1e1900 */
[----:B--2---:R0:W1:Y:S01]  /*5ee0*/  I2F.F64 R18, R4 ;  /* 0x0000000400127312 */ /* 0x0040620000201c00 */
[----:B------:R-:W-:Y:S05]  /*5ef0*/  BRA `(.L_x_12582) ;  /* 0x0000000c00347947 */ /* 0x000fea0003800000 */
.L_x_12583:
[----:B------:R-:W2:Y:S02]  /*5f00*/  LDG.E.U16 R4, desc[UR36][R4.64] ;  /* 0x0000002404047981 */ /* 0x000ea4000c1e1500 */
[----:B--2---:R0:W1:Y:S01]  /*5f10*/  I2F.F64.S16 R18, R4 ;  /* 0x0000000400127312 */ /* 0x0040620000101c00 */
[----:B------:R-:W-:Y:S05]  /*5f20*/  BRA `(.L_x_12582) ;  /* 0x0000000c00287947 */ /* 0x000fea0003800000 */
.L_x_12578:
        /* <DEDUP_REMOVED lines=10> */
.L_x_12586:
[----:B---3--:R-:W3:Y:S02]  /*5fd0*/  LDG.E.U16 R0, desc[UR36][R4.64] ;  /* 0x0000002404007981 */ /* 0x008ee4000c1e1500 */
[----:B---3--:R-:W-:-:S05]  /*5fe0*/  HADD2.F32 R0, -RZ, R0.H0_H0 ;  /* 0x20000000ff007230 */ /* 0x008fca0000004100 */
[----:B------:R-:W-:-:S04]  /*5ff0*/  FMUL.FTZ R0, R0, 1 ;  /* 0x3f80000000007820 */ /* 0x000fc80000410000 */
[----:B------:R0:W1:Y:S01]  /*6000*/  F2F.F64.F32 R18, R0 ;  /* 0x0000000000127310 */ /* 0x0000620000201800 */
[----:B------:R-:W-:Y:S05]  /*6010*/  BRA `(.L_x_12582) ;  /* 0x0000000800ec7947 */ /* 0x000fea0003800000 */
.L_x_12585:
        /* <DEDUP_REMOVED lines=10> */
.L_x_12588:
[----:B------:R-:W3:Y:S02]  /*60c0*/  LDG.E.U16 R4, desc[UR36][R4.64] ;  /* 0x0000002404047981 */ /* 0x000ee4000c1e1500 */
[----:B---3--:R-:W-:-:S05]  /*60d0*/  HADD2.F32 R0, -RZ, R4.H0_H0 ;  /* 0x20000004ff007230 */ /* 0x008fca0000004100 */
[----:B------:R-:W-:-:S04]  /*60e0*/  FMUL.FTZ R0, R0, 1 ;  /* 0x3f80000000007820 */ /* 0x000fc80000410000 */
[----:B------:R0:W1:Y:S01]  /*60f0*/  F2F.F64.F32 R18, R0 ;  /* 0x0000000000127310 */ /* 0x0000620000201800 */
[----:B------:R-:W-:Y:S05]  /*6100*/  BRA `(.L_x_12582) ;  /* 0x0000000800b07947 */ /* 0x000fea0003800000 */
.L_x_12587:
[----:B------:R0:W5:Y:S01]  /*6110*/  LDG.E.64 R18, desc[UR36][R4.64] ;  /* 0x0000002404127981 */ /* 0x000162000c1e1b00 */
[----:B------:R-:W-:Y:S05]  /*6120*/  BRA `(.L_x_12582) ;  /* 0x0000000800a87947 */ /* 0x000fea0003800000 */
.L_x_12577:
        /* <DEDUP_REMOVED lines=13> */
.L_x_12591:
[----:B------:R0:W5:Y:S01]  /*6200*/  LDG.E.64 R18, desc[UR36][R4.64] ;  /* 0x0000002404127981 */ /* 0x000162000c1e1b00 */
[----:B------:R-:W-:Y:S05]  /*6210*/  BRA `(.L_x_12582) ;  /* 0x00000008006c7947 */ /* 0x000fea0003800000 */
.L_x_12590:
        /* <DEDUP_REMOVED lines=27> */
.L_x_12593:
        /* <DEDUP_REMOVED lines=15> */
.L_x_12592:
[----:B---3--:R-:W3:Y:S02]  /*64c0*/  LDG.E.U16 R0, desc[UR36][R4.64] ;  /* 0x0000002404007981 */ /* 0x008ee4000c1e1500 */
[----:B---3--:R-:W-:-:S04]  /*64d0*/  IMAD.U32 R0, R0, 0x10000, RZ ;  /* 0x0001000000007824 */ /* 0x008fc800078e00ff */
[----:B------:R-:W-:-:S04]  /*64e0*/  FMUL.FTZ R0, R0, 1 ;  /* 0x3f80000000007820 */ /* 0x000fc80000410000 */
[----:B------:R0:W1:Y:S01]  /*64f0*/  F2F.F64.F32 R18, R0 ;  /* 0x0000000000127310 */ /* 0x0000620000201800 */
[----:B------:R-:W-:Y:S05]  /*6500*/  BRA `(.L_x_12582) ;  /* 0x0000000400b07947 */ /* 0x000fea0003800000 */
.L_x_12589:
        /* <DEDUP_REMOVED lines=11> */
.L_x_12596:
        /* <DEDUP_REMOVED lines=21> */
.L_x_12598:
[----:B------:R-:W-:Y:S05]  /*6710*/  BSYNC.RECONVERGENT B0 ;  /* 0x0000000000007941 */ /* 0x000fea0003800200 */
.L_x_12597:
[----:B------:R-:W-:Y:S01]  /*6720*/  IMAD.SHL.U32 R0, R0, 0x100000, RZ ;  /* 0x0010000000007824 */ /* 0x000fe200078e00ff */
[----:B------:R-:W-:-:S04]  /*6730*/  LEA R3, R3, 0x3b800000, 0x17 ;  /* 0x3b80000003037811 */ /* 0x000fc800078eb8ff */
[----:B------:R-:W-:-:S05]  /*6740*/  LOP3.LUT R0, R3, R0, R7, 0xfe, !PT ;  /* 0x0000000003007212 */ /* 0x000fca00078efe07 */
[----:B------:R-:W-:-:S04]  /*6750*/  FMUL.FTZ R0, R0, 1 ;  /* 0x3f80000000007820 */ /* 0x000fc80000410000 */
[----:B------:R0:W1:Y:S01]  /*6760*/  F2F.F64.F32 R18, R0 ;  /* 0x0000000000127310 */ /* 0x0000620000201800 */
[----:B------:R-:W-:Y:S05]  /*6770*/  BRA `(.L_x_12582) ;  /* 0x0000000400147947 */ /* 0x000fea0003800000 */
.L_x_12595:
        /* <DEDUP_REMOVED lines=21> */
.L_x_12600:
[----:B------:R-:W-:Y:S05]  /*68d0*/  BSYNC.RECONVERGENT B0 ;  /* 0x0000000000007941 */ /* 0x000fea0003800200 */
.L_x_12599:
[----:B------:R-:W-:Y:S01]  /*68e0*/  IMAD.SHL.U32 R0, R0, 0x200000, RZ ;  /* 0x0020000000007824 */ /* 0x000fe200078e00ff */
[----:B------:R-:W-:-:S04]  /*68f0*/  LEA R3, R3, 0x37800000, 0x17 ;  /* 0x3780000003037811 */ /* 0x000fc800078eb8ff */
[----:B------:R-:W-:-:S05]  /*6900*/  LOP3.LUT R0, R3, R0, R7, 0xfe, !PT ;  /* 0x0000000003007212 */ /* 0x000fca00078efe07 */
[----:B------:R-:W-:-:S04]  /*6910*/  FMUL.FTZ R0, R0, 1 ;  /* 0x3f80000000007820 */ /* 0x000fc80000410000 */
[----:B------:R0:W1:Y:S01]  /*6920*/  F2F.F64.F32 R18, R0 ;  /* 0x0000000000127310 */ /* 0x0000620000201800 */
[----:B------:R-:W-:Y:S05]  /*6930*/  BRA `(.L_x_12582) ;  /* 0x0000000000a47947 */ /* 0x000fea0003800000 */
.L_x_12594:
        /* <DEDUP_REMOVED lines=18> */
.L_x_12581:
        /* <DEDUP_REMOVED lines=16> */
.L_x_12603:
[----:B------:R-:W-:Y:S01]  /*6b60*/  CS2R R18, SRZ ;  /* 0x0000000000127805 */ /* 0x000fe2000001ff00 */
[----:B------:R-:W-:Y:S06]  /*6b70*/  BRA `(.L_x_12582) ;  /* 0x0000000000147947 */ /* 0x000fec0003800000 */
.L_x_12602:
[----:B------:R-:W2:Y:S02]  /*6b80*/  LDG.E.64 R18, desc[UR36][R4.64] ;  /* 0x0000002404127981 */ /* 0x000ea4000c1e1b00 */
[----:B--2---:R-:W0:Y:S01]  /*6b90*/  I2F.F64.U64 R18, R18 ;  /* 0x0000001200127312 */ /* 0x004e220000301800 */
[----:B------:R-:W-:Y:S05]  /*6ba0*/  BRA `(.L_x_12582) ;  /* 0x0000000000087947 */ /* 0x000fea0003800000 */
.L_x_12601:
[----:B------:R-:W2:Y:S02]  /*6bb0*/  LDG.E R4, desc[UR36][R4.64] ;  /* 0x0000002404047981 */ /* 0x000ea4000c1e1900 */
[----:B--2---:R0:W1:Y:S02]  /*6bc0*/  I2F.F64.U32 R18, R4 ;  /* 0x0000000400127312 */ /* 0x0040640000201800 */
.L_x_12582:
[----:B------:R-:W-:Y:S05]  /*6bd0*/  BSYNC.RECONVERGENT B6 ;  /* 0x0000000000067941 */ /* 0x000fea0003800200 */
.L_x_12576:
[----:B0-----:R-:W0:Y:S01]  /*6be0*/  LDC.64 R4, c[0x0][0x398] ;  /* 0x0000e600ff047b82 */ /* 0x001e220000000a00 */
[----:B------:R-:W3:Y:S01]  /*6bf0*/  LDCU UR5, c[0x0][0x3ac] ;  /* 0x00007580ff0577ac */ /* 0x000ee20008000800 */
        /* <DEDUP_REMOVED lines=17> */
.L_x_12607:
[----:B------:R-:W3:Y:S02]  /*6d10*/  LDG.E.U8 R4, desc[UR36][R4.64] ;  /* 0x0000002404047981 */ /* 0x000ee4000c1e1100 */
[----:B---3--:R0:W3:Y:S01]  /*6d20*/  I2F.F64.U16 R16, R4 ;  /* 0x0000000400107312 */ /* 0x0080e20000101800 */
[----:B------:R-:W-:Y:S05]  /*6d30*/  BRA `(.L_x_12575) ;  /* 0x0000000c00587947 */ /* 0x000fea0003800000 */
.L_x_12606:
        /* <DEDUP_REMOVED lines=9> */
.L_x_12610:
[----:B------:R-:W3:Y:S02]  /*6dd0*/  LDG.E R4, desc[UR36][R4.64] ;  /* 0x0000002404047981 */ /* 0x000ee4000c1e1900 */
[----:B---3--:R0:W3:Y:S01]  /*6de0*/  I2F.F64 R16, R4 ;  /* 0x0000000400107312 */ /* 0x0080e20000201c00 */
[----:B------:R-:W-:Y:S05]  /*6df0*/  BRA `(.L_x_12575) ;  /* 0x0000000c00287947 */ /* 0x000fea0003800000 */
.L_x_12609:
[----:B------:R-:W3:Y:S02]  /*6e00*/  LDG.E.U16 R4, desc[UR36][R4.64] ;  /* 0x0000002404047981 */ /* 0x000ee4000c1e1500 */
[----:B---3--:R0:W3:Y:S01]  /*6e10*/  I2F.F64.S16 R16, R4 ;  /* 0x0000000400107312 */ /* 0x0080e20000101c00 */
[----:B------:R-:W-:Y:S05]  /*6e20*/  BRA `(.L_x_12575) ;  /* 0x0000000c001c7947 */ /* 0x000fea0003800000 */
.L_x_12605:
        /* <DEDUP_REMOVED lines=10> */
.L_x_12612:
[----:B------:R-:W3:Y:S02]  /*6ed0*/  LDG.E.U16 R0, desc[UR36][R4.64] ;  /* 0x0000002404007981 */ /* 0x000ee4000c1e1500 */
[----:B---3--:R-:W-:-:S05]  /*6ee0*/  HADD2.F32 R0, -RZ, R0.H0_H0 ;  /* 0x20000000ff007230 */ /* 0x008fca0000004100 */
[----:B------:R-:W-:-:S04]  /*6ef0*/  FMUL.FTZ R0, R0, 1 ;  /* 0x3f80000000007820 */ /* 0x000fc80000410000 */
[----:B------:R0:W3:Y:S01]  /*6f00*/  F2F.F64.F32 R16, R0 ;  /* 0x0000000000107310 */ /* 0x0000e20000201800 */
[----:B------:R-:W-:Y:S05]  /*6f10*/  BRA `(.L_x_12575) ;  /* 0x0000000800e07947 */ /* 0x000fea0003800000 */
.L_x_12611:
        /* <DEDUP_REMOVED lines=10> */
.L_x_12614:
[----:B------:R-:W3:Y:S02]  /*6fc0*/  LDG.E.U16 R4, desc[UR36][R4.64] ;  /* 0x0000002404047981 */ /* 0x000ee4000c1e1500 */
[----:B---3--:R-:W-:-:S05]  /*6fd0*/  HADD2.F32 R0, -RZ, R4.H0_H0 ;  /* 0x20000004ff007230 */ /* 0x008fca0000004100 */
[----:B------:R-:W-:-:S04]  /*6fe0*/  FMUL.FTZ R0, R0, 1 ;  /* 0x3f80000000007820 */ /* 0x000fc80000410000 */
[----:B------:R0:W3:Y:S01]  /*6ff0*/  F2F.F64.F32 R16, R0 ;  /* 0x0000000000107310 */ /* 0x0000e20000201800 */
[----:B------:R-:W-:Y:S05]  /*7000*/  BRA `(.L_x_12575) ;  /* 0x0000000800a47947 */ /* 0x000fea0003800000 */
.L_x_12613:
[----:B------:R0:W5:Y:S01]  /*7010*/  LDG.E.64 R16, desc[UR36][R4.64] ;  /* 0x0000002404107981 */ /* 0x000162000c1e1b00 */
[----:B------:R-:W-:Y:S05]  /*7020*/  BRA `(.L_x_12575) ;  /* 0x00000008009c7947 */ /* 0x000fea0003800000 */
.L_x_12604:
        /* <DEDUP_REMOVED lines=13> */
.L_x_12617:
[----:B------:R0:W5:Y:S01]  /*7100*/  LDG.E.64 R16, desc[UR36][R4.64] ;  /* 0x0000002404107981 */ /* 0x000162000c1e1b00 */
[----:B------:R-:W-:Y:S05]  /*7110*/  BRA `(.L_x_12575) ;  /* 0x0000000800607947 */ /* 0x000fea0003800000 */
.L_x_12616:
        /* <DEDUP_REMOVED lines=27> */
.L_x_12619:
        /* <DEDUP_REMOVED lines=15> */
.L_x_12618:
[----:B------:R-:W3:Y:S02]  /*73c0*/  LDG.E.U16 R0, desc[UR36][R4.64] ;  /* 0x0000002404007981 */ /* 0x000ee4000c1e1500 */
[----:B---3--:R-:W-:-:S04]  /*73d0*/  IMAD.U32 R0, R0, 0x10000, RZ ;  /* 0x0001000000007824 */ /* 0x008fc800078e00ff */
[----:B------:R-:W-:-:S04]  /*73e0*/  FMUL.FTZ R0, R0, 1 ;  /* 0x3f80000000007820 */ /* 0x000fc80000410000 */
[----:B------:R0:W3:Y:S01]  /*73f0*/  F2F.F64.F32 R16, R0 ;  /* 0x0000000000107310 */ /* 0x0000e20000201800 */
[----:B------:R-:W-:Y:S05]  /*7400*/  BRA `(.L_x_12575) ;  /* 0x0000000400a47947 */ /* 0x000fea0003800000 */
.L_x_12615:
        /* <DEDUP_REMOVED lines=11> */
.L_x_12622:
[----:B------:R-:W3:Y:S02]  /*74c0*/  LDG.E.U8 R4, desc[UR36][R4.64] ;  /* 0x0000002404047981 */ /* 0x000ee4000c1e1100 */
        /* <DEDUP_REMOVED lines=19> */
.L_x_12624:
[----:B------:R-:W-:Y:S05]  /*7600*/  BSYNC.RECONVERGENT B0 ;  /* 0x0000000000007941 */ /* 0x000fea0003800200 */
.L_x_12623:
[----:B------:R-:W-:Y:S01]  /*7610*/  IMAD.SHL.U32 R0, R0, 0x100000, RZ ;  /* 0x0010000000007824 */ /* 0x000fe200078e00ff */
[----:B------:R-:W-:-:S04]  /*7620*/  LEA R3, R3, 0x3b800000, 0x17 ;  /* 0x3b80000003037811 */ /* 0x000fc800078eb8ff */
[----:B------:R-:W-:-:S05]  /*7630*/  LOP3.LUT R0, R3, R0, R7, 0xfe, !PT ;  /* 0x0000000003007212 */ /* 0x000fca00078efe07 */
[----:B------:R-:W-:-:S04]  /*7640*/  FMUL.FTZ R0, R0, 1 ;  /* 0x3f80000000007820 */ /* 0x000fc80000410000 */
[----:B------:R0:W3:Y:S01]  /*7650*/  F2F.F64.F32 R16, R0 ;  /* 0x0000000000107310 */ /* 0x0000e20000201800 */
[----:B------:R-:W-:Y:S05]  /*7660*/  BRA `(.L_x_12575) ;  /* 0x00000004000c7947 */ /* 0x000fea0003800000 */
.L_x_12621:
        /* <DEDUP_REMOVED lines=20> */
.L_x_12626:
[----:B------:R-:W-:Y:S05]  /*77b0*/  BSYNC.RECONVERGENT B0 ;  /* 0x0000000000007941 */ /* 0x000fea0003800200 */
.L_x_12625:
[----:B------:R-:W-:Y:S01]  /*77c0*/  IMAD.SHL.U32 R0, R0, 0x200000, RZ ;  /* 0x0020000000007824 */ /* 0x000fe200078e00ff */
[----:B------:R-:W-:-:S04]  /*77d0*/  LEA R3, R3, 0x37800000, 0x17 ;  /* 0x3780000003037811 */ /* 0x000fc800078eb8ff */
[----:B------:R-:W-:-:S05]  /*77e0*/  LOP3.LUT R0, R3, R0, R7, 0xfe, !PT ;  /* 0x0000000003007212 */ /* 0x000fca00078efe07 */
[----:B------:R-:W-:-:S04]  /*77f0*/  FMUL.FTZ R0, R0, 1 ;  /* 0x3f80000000007820 */ /* 0x000fc80000410000 */
[----:B------:R0:W3:Y:S01]  /*7800*/  F2F.F64.F32 R16, R0 ;  /* 0x0000000000107310 */ /* 0x0000e20000201800 */
[----:B------:R-:W-:Y:S05]  /*7810*/  BRA `(.L_x_12575) ;  /* 0x0000000000a07947 */ /* 0x000fea0003800000 */
.L_x_12620:
        /* <DEDUP_REMOVED lines=18> */
.L_x_12608:
        /* <DEDUP_REMOVED lines=16> */
.L_x_12629:
[----:B------:R-:W-:Y:S05]  /*7a40*/  BRA `(.L_x_12575) ;  /* 0x0000000000147947 */ /* 0x000fea0003800000 */
.L_x_12628:
[----:B------:R-:W3:Y:S02]  /*7a50*/  LDG.E.64 R16, desc[UR36][R4.64] ;  /* 0x0000002404107981 */ /* 0x000ee4000c1e1b00 */
[----:B---3--:R-:W0:Y:S01]  /*7a60*/  I2F.F64.U64 R16, R16 ;  /* 0x0000001000107312 */ /* 0x008e220000301800 */
[----:B------:R-:W-:Y:S05]  /*7a70*/  BRA `(.L_x_12575) ;  /* 0x0000000000087947 */ /* 0x000fea0003800000 */
.L_x_12627:
[----:B------:R-:W3:Y:S02]  /*7a80*/  LDG.E R4, desc[UR36][R4.64] ;  /* 0x0000002404047981 */ /* 0x000ee4000c1e1900 */
[----:B---3--:R0:W3:Y:S02]  /*7a90*/  I2F.F64.U32 R16, R4 ;  /* 0x0000000400107312 */ /* 0x0080e40000201800 */
.L_x_12575:
[----:B------:R-:W-:Y:S05]  /*7aa0*/  BSYNC.RECONVERGENT B7 ;  /* 0x0000000000077941 */ /* 0x000fea0003800200 */
.L_x_12574:
[----:B------:R-:W-:Y:S01]  /*7ab0*/  ISETP.GE.AND P0, PT, R23, R2, PT ;  /* 0x000000021700720c */ /* 0x000fe20003f06270 */
[----:B------:R-:W-:-:S12]  /*7ac0*/  BSSY.RECONVERGENT B0, `(.L_x_12630) ;  /* 0x000004b000007945 */ /* 0x000fd80003800200 */
[----:B------:R-:W-:Y:S05]  /*7ad0*/  @P0 BRA `(.L_x_12631) ;  /* 0x0000000400240947 */ /* 0x000fea0003800000 */
[----:B--2-45:R-:W-:Y:S01]  /*7ae0*/  LOP3.LUT R9, R27, 0x7fffffff, RZ, 0xc0, !PT ;  /* 0x7fffffff1b097812 */ /* 0x034fe200078ec0ff */
[----:B------:R-:W-:Y:S01]  /*7af0*/  IMAD.MOV.U32 R8, RZ, RZ, R26 ;  /* 0x000000ffff087224 */ /* 0x000fe200078e001a */
[----:B01----:R-:W-:Y:S01]  /*7b00*/  LOP3.LUT R7, R37, 0x7fffffff, RZ, 0xc0, !PT ;  /* 0x7fffffff25077812 */ /* 0x003fe200078ec0ff */
[----:B------:R-:W-:-:S03]  /*7b10*/  IMAD.MOV.U32 R6, RZ, RZ, R36 ;  /* 0x000000ffff067224 */ /* 0x000fc600078e0024 */
[----:B---3--:R-:W-:-:S04]  /*7b20*/  VIMNMX.U32 R0, PT, PT, R9, R7, !PT ;  /* 0x0000000709007248 */ /* 0x008fc80007fe0000 */
        /* <DEDUP_REMOVED lines=8> */
[----:B------:R-:W-:Y:S02]  /*7bb0*/  @P0 IMAD.MOV.U32 R4, RZ, RZ, R0 ;  /* 0x000000ffff040224 */ /* 0x000fe400078e0000 */
[----:B------:R-:W-:Y:S01]  /*7bc0*/  @P0 IMAD.MOV.U32 R5, RZ, RZ, R3 ;  /* 0x000000ffff050224 */ /* 0x000fe200078e0003 */
[----:B------:R-:W-:Y:S06]  /*7bd0*/  BRA `(.L_x_12631) ;  /* 0x0000000000e47947 */ /* 0x000fec0003800000 */
.L_x_12632:
[----:B------:R-:W-:Y:S01]  /*7be0*/  DSETP.NEU.AND P0, PT, R6, RZ, PT ;  /* 0x000000ff0600722a */ /* 0x000fe20003f0d000 */
[----:B------:R-:W-:Y:S02]  /*7bf0*/  IMAD.MOV.U32 R4, RZ, RZ, 0x0 ;  /* 0x00000000ff047424 */ /* 0x000fe400078e00ff */
[----:B------:R-:W-:-:S11]  /*7c00*/  IMAD.MOV.U32 R5, RZ, RZ, -0x80000 ;  /* 0xfff80000ff057424 */ /* 0x000fd600078e00ff */
[----:B------:R-:W-:Y:S05]  /*7c10*/  @!P0 BRA `(.L_x_12631) ;  /* 0x0000000000d48947 */ /* 0x000fea0003800000 */
[----:B------:R-:W-:Y:S01]  /*7c20*/  DSETP.GE.AND P0, PT, R8, R6, PT ;  /* 0x000000060800722a */ /* 0x000fe20003f06000 */
[----:B------:R-:W-:Y:S02]  /*7c30*/  IMAD.MOV.U32 R4, RZ, RZ, R26 ;  /* 0x000000ffff047224 */ /* 0x000fe400078e001a */
[----:B------:R-:W-:-:S11]  /*7c40*/  IMAD.MOV.U32 R5, RZ, RZ, R27 ;  /* 0x000000ffff057224 */ /* 0x000fd600078e001b */
        /* <DEDUP_REMOVED lines=15> */
[----:B------:R-:W-:Y:S01]  /*7d40*/  LOP3.LUT R9, R4, 0x100000, RZ, 0xfc, !PT ;  /* 0x0010000004097812 */ /* 0x000fe200078efcff */
[----:B------:R-:W-:-:S07]  /*7d50*/  IMAD.IADD R0, R0, 0x1, -R3 ;  /* 0x0000000100007824 */ /* 0x000fce00078e0a03 */
.L_x_12634:
[----:B------:R-:W-:Y:S02]  /*7d60*/  IADD3 R4, P0, PT, -R6, R8, RZ ;  /* 0x0000000806047210 */ /* 0x000fe40007f1e1ff */
[C---:B------:R-:W-:Y:S01]  /*7d70*/  ISETP.GT.AND P1, PT, R0.reuse, RZ, PT ;  /* 0x000000ff0000720c */ /* 0x040fe20003f24270 */
[----:B------:R-:W-:Y:S02]  /*7d80*/  VIADD R0, R0, 0xffffffff ;  /* 0xffffffff00007836 */ /* 0x000fe40000000000 */
        /* <DEDUP_REMOVED lines=8> */
.L_x_12633:
[----:B------:R-:W-:Y:S01]  /*7e10*/  LOP3.LUT R5, R11, 0x7fffffff, RZ, 0xc0, !PT ;  /* 0x7fffffff0b057812 */ /* 0x000fe200078ec0ff */
[----:B------:R-:W-:Y:S01]  /*7e20*/  BSSY.RECONVERGENT B1, `(.L_x_12635) ;  /* 0x0000012000017945 */ /* 0x000fe20003800200 */
[----:B------:R-:W-:Y:S02]  /*7e30*/  ISETP.NE.U32.AND P0, PT, R4, RZ, PT ;  /* 0x000000ff0400720c */ /* 0x000fe40003f05070 */
[----:B------:R-:W-:Y:S02]  /*7e40*/  CS2R R6, SRZ ;  /* 0x0000000000067805 */ /* 0x000fe4000001ff00 */
        /* <DEDUP_REMOVED lines=11> */
[--C-:B------:R-:W-:Y:S02]  /*7f00*/  @!P0 SHF.R.U64 R6, R4, R0, R5.reuse ;  /* 0x0000000004068219 */ /* 0x100fe40000001205 */
[----:B------:R-:W-:Y:S02]  /*7f10*/  @P0 IADD3 R6, P1, PT, RZ, R4, RZ ;  /* 0x00000004ff060210 */ /* 0x000fe40007f3e0ff */
[----:B------:R-:W-:-:S03]  /*7f20*/  @!P0 SHF.R.U32.HI R7, RZ, R0, R5 ;  /* 0x00000000ff078219 */ /* 0x000fc60000011605 */
[----:B------:R-:W-:-:S08]  /*7f30*/  @P0 IMAD.U32.X R7, R3, 0x100000, R5, P1 ;  /* 0x0010000003070824 */ /* 0x000fd000008e0405 */
.L_x_12636:
[----:B------:R-:W-:Y:S05]  /*7f40*/  BSYNC.RECONVERGENT B1 ;  /* 0x0000000000017941 */ /* 0x000fea0003800200 */
.L_x_12635:
[----:B------:R-:W-:Y:S01]  /*7f50*/  LOP3.LUT R5, R7, 0x80000000, R27, 0xb8, !PT ;  /* 0x8000000007057812 */ /* 0x000fe200078eb81b */
[----:B------:R-:W-:-:S07]  /*7f60*/  IMAD.MOV.U32 R4, RZ, RZ, R6 ;  /* 0x000000ffff047224 */ /* 0x000fce00078e0006 */
.L_x_12631:
[----:B------:R-:W-:Y:S05]  /*7f70*/  BSYNC.RECONVERGENT B0 ;  /* 0x0000000000007941 */ /* 0x000fea0003800200 */
.L_x_12630:
[----:B--2-45:R-:W-:Y:S01]  /*7f80*/  VIADD R27, R23, 0x80 ;  /* 0x00000080171b7836 */ /* 0x034fe20000000000 */
[----:B------:R-:W-:Y:S04]  /*7f90*/  BSSY.RECONVERGENT B0, `(.L_x_12637) ;  /* 0x000004c000007945 */ /* 0x000fe80003800200 */
[----:B------:R-:W-:-:S13]  /*7fa0*/  ISETP.GE.AND P0, PT, R27, R2, PT ;  /* 0x000000021b00720c */ /* 0x000fda0003f06270 */
[----:B------:R-:W-:Y:S05]  /*7fb0*/  @P0 BRA `(.L_x_12638) ;  /* 0x0000000400240947 */ /* 0x000fea0003800000 */
[----:B-1----:R-:W-:Y:S01]  /*7fc0*/  LOP3.LUT R9, R33, 0x7fffffff, RZ, 0xc0, !PT ;  /* 0x7fffffff21097812 */ /* 0x002fe200078ec0ff */
[----:B------:R-:W-:Y:S01]  /*7fd0*/  IMAD.MOV.U32 R8, RZ, RZ, R32 ;  /* 0x000000ffff087224 */ /* 0x000fe200078e0020 */
[----:B0-----:R-:W-:Y:S01]  /*7fe0*/  LOP3.LUT R7, R29, 0x7fffffff, RZ, 0xc0, !PT ;  /* 0x7fffffff1d077812 */ /* 0x001fe200078ec0ff */
[----:B------:R-:W-:-:S03]  /*7ff0*/  IMAD.MOV.U32 R6, RZ, RZ, R28 ;  /* 0x000000ffff067224 */ /* 0x000fc600078e001c */
[----:B---3--:R-:W-:-:S04]  /*8000*/  VIMNMX.U32 R0, PT, PT, R9, R7, !PT ;  /* 0x0000000709007248 */ /* 0x008fc80007fe0000 */
[----:B------:R-:W-:-:S13]  /*8010*/  ISETP.GT.U32.AND P0, PT, R0, 0x7fefffff, PT ;  /* 0x7fefffff0000780c */ /* 0x000fda0003f04070 */
[----:B------:R-:W-:Y:S05]  /*8020*/  @P0 BRA `(.L_x_12639) ;  /* 0x0000000000e80947 */ /* 0x000fea0003800000 */
        /* <DEDUP_REMOVED lines=21> */
[----:B------:R-:W-:Y:S01]  /*8180*/  LOP3.LUT R10, R10, 0x100000, RZ, 0xfc, !PT ;  /* 0x001000000a0a7812 */ /* 0x000fe200078efcff */
[----:B------:R-:W-:Y:S01]  /*8190*/  IMAD.MOV.U32 R11, RZ, RZ, R8 ;  /* 0x000000ffff0b7224 */ /* 0x000fe200078e0008 */
[----:B------:R-:W-:Y:S01]  /*81a0*/  LOP3.LUT R13, R9, 0x100000, RZ, 0xfc, !PT ;  /* 0x00100000090d7812 */ /* 0x000fe200078efcff */
[----:B------:R-:W-:-:S07]  /*81b0*/  IMAD.IADD R0, R0, 0x1, -R3 ;  /* 0x0000000100007824 */ /* 0x000fce00078e0a03 */
.L_x_12641:
        /* <DEDUP_REMOVED lines=11> */
.L_x_12640:
        /* <DEDUP_REMOVED lines=9> */
[CC--:B------:R-:W-:Y:S01]  /*8300*/  SHF.L.U32 R6, R8.reuse, R7.reuse, RZ ;  /* 0x0000000708067219 */ /* 0x0c0fe200000006ff */
[----:B------:R-:W-:Y:S01]  /*8310*/  IMAD.IADD R3, R3, 0x1, -R7 ;  /* 0x0000000103037824 */ /* 0x000fe200078e0a07 */
[----:B------:R-:W-:-:S04]  /*8320*/  SHF.L.U64.HI R8, R8, R7, R9 ;  /* 0x0000000708087219 */ /* 0x000fc80000010209 */
[----:B------:R-:W-:-:S13]  /*8330*/  ISETP.GE.AND P0, PT, R3, 0x1, PT ;  /* 0x000000010300780c */ /* 0x000fda0003f06270 */
[----:B------:R-:W-:Y:S01]  /*8340*/  @P0 IADD3 R28, P1, PT, RZ, R6, RZ ;  /* 0x00000006ff1c0210 */ /* 0x000fe20007f3e0ff */
[C---:B------:R-:W-:Y:S01]  /*8350*/  @P0 VIADD R0, R3.reuse, 0xffffffff ;  /* 0xffffffff03000836 */ /* 0x040fe20000000000 */
[----:B------:R-:W-:-:S03]  /*8360*/  @!P0 IADD3 R3, PT, PT, -R3, 0x1, RZ ;  /* 0x0000000103038810 */ /* 0x000fc60007ffe1ff */
[--C-:B------:R-:W-:Y:S01]  /*8370*/  @P0 IMAD.U32.X R29, R0, 0x100000, R8.reuse, P1 ;  /* 0x00100000001d0824 */ /* 0x100fe200008e0408 */
[-CC-:B------:R-:W-:Y:S02]  /*8380*/  @!P0 SHF.R.U64 R28, R6, R3.reuse, R8.reuse ;  /* 0x00000003061c8219 */ /* 0x180fe40000001208 */
[----:B------:R-:W-:-:S07]  /*8390*/  @!P0 SHF.R.U32.HI R29, RZ, R3, R8 ;  /* 0x00000003ff1d8219 */ /* 0x000fce0000011608 */
.L_x_12643:
[----:B------:R-:W-:Y:S05]  /*83a0*/  BSYNC.RECONVERGENT B1 ;  /* 0x0000000000017941 */ /* 0x000fea0003800200 */
.L_x_12642:
[----:B------:R-:W-:Y:S01]  /*83b0*/  LOP3.LUT R29, R29, 0x80000000, R33, 0xb8, !PT ;  /* 0x800000001d1d7812 */ /* 0x000fe200078eb821 */
[----:B------:R-:W-:Y:S06]  /*83c0*/  BRA `(.L_x_12638) ;  /* 0x0000000000207947 */ /* 0x000fec0003800000 */
.L_x_12639:
        /* <DEDUP_REMOVED lines=8> */
.L_x_12638:
[----:B------:R-:W-:Y:S05]  /*8450*/  BSYNC.RECONVERGENT B0 ;  /* 0x0000000000007941 */ /* 0x000fea0003800200 */
.L_x_12637:
[----:B0-----:R-:W-:Y:S01]  /*8460*/  VIADD R3, R23, 0x100 ;  /* 0x0000010017037836 */ /* 0x001fe20000000000 */
[----:B------:R-:W-:Y:S04]  /*8470*/  BSSY.RECONVERGENT B0, `(.L_x_12644) ;  /* 0x000004c000007945 */ /* 0x000fe80003800200 */
[----:B------:R-:W-:-:S13]  /*8480*/  ISETP.GE.AND P0, PT, R3, R2, PT ;  /* 0x000000020300720c */ /* 0x000fda0003f06270 */
[----:B------:R-:W-:Y:S05]  /*8490*/  @P0 BRA `(.L_x_12645) ;  /* 0x0000000400240947 */ /* 0x000fea0003800000 */
[----:B-1----:R-:W-:Y:S01]  /*84a0*/  LOP3.LUT R7, R31, 0x7fffffff, RZ, 0xc0, !PT ;  /* 0x7fffffff1f077812 */ /* 0x002fe200078ec0ff */
[----:B------:R-:W-:Y:S01]  /*84b0*/  IMAD.MOV.U32 R6, RZ, RZ, R30 ;  /* 0x000000ffff067224 */ /* 0x000fe200078e001e */
[----:B---3--:R-:W-:Y:S01]  /*84c0*/  LOP3.LUT R9, R25, 0x7fffffff, RZ, 0xc0, !PT ;  /* 0x7fffffff19097812 */ /* 0x008fe200078ec0ff */
[----:B------:R-:W-:-:S03]  /*84d0*/  IMAD.MOV.U32 R8, RZ, RZ, R24 ;  /* 0x000000ffff087224 */ /* 0x000fc600078e0018 */
        /* <DEDUP_REMOVED lines=28> */
.L_x_12648:
        /* <DEDUP_REMOVED lines=11> */
.L_x_12647:
        /* <DEDUP_REMOVED lines=19> */
.L_x_12650:
[----:B------:R-:W-:Y:S05]  /*8880*/  BSYNC.RECONVERGENT B1 ;  /* 0x0000000000017941 */ /* 0x000fea0003800200 */
.L_x_12649:
[----:B------:R-:W-:Y:S01]  /*8890*/  LOP3.LUT R25, R25, 0x80000000, R31, 0xb8, !PT ;  /* 0x8000000019197812 */ /* 0x000fe200078eb81f */
[----:B------:R-:W-:Y:S06]  /*88a0*/  BRA `(.L_x_12645) ;  /* 0x0000000000207947 */ /* 0x000fec0003800000 */
.L_x_12646:
        /* <DEDUP_REMOVED lines=8> */
.L_x_12645:
[----:B------:R-:W-:Y:S05]  /*8930*/  BSYNC.RECONVERGENT B0 ;  /* 0x0000000000007941 */ /* 0x000fea0003800200 */
.L_x_12644:
[----:B------:R-:W-:Y:S01]  /*8940*/  VIADD R3, R23, 0x180 ;  /* 0x0000018017037836 */ /* 0x000fe20000000000 */
        /* <DEDUP_REMOVED lines=35> */
.L_x_12655:
        /* <DEDUP_REMOVED lines=11> */
.L_x_12654:
        /* <DEDUP_REMOVED lines=19> */
.L_x_12657:
[----:B------:R-:W-:Y:S05]  /*8d60*/  BSYNC.RECONVERGENT B1 ;  /* 0x0000000000017941 */ /* 0x000fea0003800200 */
.L_x_12656:
[----:B------:R-:W-:Y:S01]  /*8d70*/  LOP3.LUT R17, R17, 0x80000000, R19, 0xb8, !PT ;  /* 0x8000000011117812 */ /* 0x000fe200078eb813 */
[----:B------:R-:W-:Y:S06]  /*8d80*/  BRA `(.L_x_12652) ;  /* 0x0000000000207947 */ /* 0x000fec0003800000 */
.L_x_12653:
        /* <DEDUP_REMOVED lines=8> */
.L_x_12652:
[----:B------:R-:W-:Y:S05]  /*8e10*/  BSYNC.RECONVERGENT B0 ;  /* 0x0000000000007941 */ /* 0x000fea0003800200 */
.L_x_12651:
[----:B-1----:R-:W0:Y:S01]  /*8e20*/  LDC.U8 R18, c[0x0][0x3b0] ;  /* 0x0000ec00ff127b82 */ /* 0x002e220000000000 */
[----:B------:R-:W-:Y:S01]  /*8e30*/  ISETP.GE.AND P0, PT, R23, R2, PT ;  /* 0x000000021700720c */ /* 0x000fe20003f06270 */
[----:B------:R-:W-:Y:S04]  /*8e40*/  BSSY.RECONVERGENT B7, `(.L_x_12658) ;  /* 0x0000354000077945 */ /* 0x000fe80003800200 */
[----:B------:R-:W-:Y:S08]  /*8e50*/  BSSY.RELIABLE B6, `(.L_x_12659) ;  /* 0x0000240000067945 */ /* 0x000ff00003800100 */
[----:B------:R-:W-:Y:S05]  /*8e60*/  @P0 BRA `(.L_x_12660) ;  /* 0x0000002000ec0947 */ /* 0x000fea0003800000 */
[----:B------:R-:W1:Y:S01]  /*8e70*/  LDCU UR4, c[0x0][0x3b4] ;  /* 0x00007680ff0477ac */ /* 0x000e620008000800 */
[----:B------:R-:W2:Y:S01]  /*8e80*/  LDC.64 R8, c[0x0][0x388] ;  /* 0x0000e200ff087b82 */ /* 0x000ea20000000a00 */
[----:B---3--:R-:W-:Y:S01]  /*8e90*/  IMAD R0, R22, 0x200, R23 ;  /* 0x0000020016007824 */ /* 0x008fe200078e0217 */
[----:B0-----:R-:W-:-:S03]  /*8ea0*/  PRMT R6, R18, 0x9910, RZ ;  /* 0x0000991012067816 */ /* 0x001fc600000000ff */
[----:B-1----:R-:W-:Y:S02]  /*8eb0*/  IMAD R3, R0, UR4, RZ ;  /* 0x0000000400037c24 */ /* 0x002fe4000f8e02ff */
[----:B------:R-:W-:-:S05]  /*8ec0*/  IMAD.MOV.U32 R0, RZ, RZ, R6 ;  /* 0x000000ffff007224 */ /* 0x000fca00078e0006 */
[----:B------:R-:W-:Y:S02]  /*8ed0*/  ISETP.GT.AND P0, PT, R0, 0x9, PT ;  /* 0x000000090000780c */ /* 0x000fe40003f04270 */
[----:B--2---:R-:W-:-:S05]  /*8ee0*/  IADD3 R8, P1, PT, R3, R8, RZ ;  /* 0x0000000803087210 */ /* 0x004fca0007f3e0ff */
        /* <DEDUP_REMOVED lines=10> */
[----:B------:R-:W0:Y:S01]  /*8f90*/  F2I.F64.TRUNC R5, R4 ;  /* 0x0000000400057311 */ /* 0x000e22000030d100 */
[----:B------:R-:W-:Y:S01]  /*8fa0*/  IMAD.MOV.U32 R23, RZ, RZ, R27 ;  /* 0x000000ffff177224 */ /* 0x000fe200078e001b */
[----:B0-----:R0:W-:Y:S01]  /*8fb0*/  STG.E.U8 desc[UR36][R8.64], R5 ;  /* 0x0000000508007986 */ /* 0x0011e2000c101124 */
[----:B------:R-:W-:Y:S05]  /*8fc0*/  BRA `(.L_x_12666) ;  /* 0x0000001000407947 */ /* 0x000fea0003800000 */
.L_x_12664:
[----:B------:R-:W0:Y:S01]  /*8fd0*/  F2I.S64.F64.TRUNC R4, R4 ;  /* 0x0000000400047311 */ /* 0x000e22000030d900 */
[----:B------:R-:W-:Y:S02]  /*8fe0*/  IMAD.MOV.U32 R23, RZ, RZ, R27 ;  /* 0x000000ffff177224 */ /* 0x000fe400078e001b */
[----:B0-----:R-:W-:-:S05]  /*8ff0*/  IMAD.MOV.U32 R3, RZ, RZ, R4 ;  /* 0x000000ffff037224 */ /* 0x001fca00078e0004 */
[----:B------:R0:W-:Y:S01]  /*9000*/  STG.E.U8 desc[UR36][R8.64], R3 ;  /* 0x0000000308007986 */ /* 0x0001e2000c101124 */
[----:B------:R-:W-:Y:S05]  /*9010*/  BRA `(.L_x_12666) ;  /* 0x00000010002c7947 */ /* 0x000fea0003800000 */
.L_x_12663:
[----:B------:R-:W-:-:S13]  /*9020*/  ISETP.NE.AND P0, PT, R0, 0x2, PT ;  /* 0x000000020000780c */ /* 0x000fda0003f05270 */
[----:B------:R-:W-:Y:S05]  /*9030*/  @!P0 BRA `(.L_x_12667) ;  /* 0x0000000000308947 */ /* 0x000fea0003800000 */
[----:B------:R-:W-:-:S13]  /*9040*/  ISETP.NE.AND P0, PT, R0, 0x3, PT ;  /* 0x000000030000780c */ /* 0x000fda0003f05270 */
[----:B------:R-:W-:Y:S05]  /*9050*/  @!P0 BRA `(.L_x_12668) ;  /* 0x0000000000188947 */ /* 0x000fea0003800000 */
[----:B------:R-:W-:-:S13]  /*9060*/  ISETP.NE.AND P0, PT, R0, 0x4, PT ;  /* 0x000000040000780c */ /* 0x000fda0003f05270 */
[----:B------:R-:W-:Y:S05]  /*9070*/  @P0 BRA `(.L_x_12665) ;  /* 0x0000000c005c0947 */ /* 0x000fea0003800000 */
[----:B------:R-:W0:Y:S01]  /*9080*/  F2I.S64.F64.TRUNC R4, R4 ;  /* 0x0000000400047311 */ /* 0x000e22000030d900 */
[----:B------:R-:W-:Y:S01]  /*9090*/  IMAD.MOV.U32 R23, RZ, RZ, R27 ;  /* 0x000000ffff177224 */ /* 0x000fe200078e001b */
[----:B0-----:R0:W-:Y:S01]  /*90a0*/  STG.E.64 desc[UR36][R8.64], R4 ;  /* 0x0000000408007986 */ /* 0x0011e2000c101b24 */
[----:B------:R-:W-:Y:S05]  /*90b0*/  BRA `(.L_x_12666) ;  /* 0x0000001000047947 */ /* 0x000fea0003800000 */
.L_x_12668:
[----:B------:R-:W0:Y:S01]  /*90c0*/  F2I.F64.TRUNC R5, R4 ;  /* 0x0000000400057311 */ /* 0x000e22000030d100 */
[----:B------:R-:W-:Y:S01]  /*90d0*/  IMAD.MOV.U32 R23, RZ, RZ, R27 ;  /* 0x000000ffff177224 */ /* 0x000fe200078e001b */
[----:B0-----:R0:W-:Y:S01]  /*90e0*/  STG.E desc[UR36][R8.64], R5 ;  /* 0x0000000508007986 */ /* 0x0011e2000c101924 */
[----:B------:R-:W-:Y:S05]  /*90f0*/  BRA `(.L_x_12666) ;  /* 0x0000000c00f47947 */ /* 0x000fea0003800000 */
.L_x_12667:
[----:B------:R-:W0:Y:S01]  /*9100*/  F2I.F64.TRUNC R5, R4 ;  /* 0x0000000400057311 */ /* 0x000e22000030d100 */
[----:B------:R-:W-:Y:S01]  /*9110*/  IMAD.MOV.U32 R23, RZ, RZ, R27 ;  /* 0x000000ffff177224 */ /* 0x000fe200078e001b */
[----:B0-----:R0:W-:Y:S01]  /*9120*/  STG.E.U16 desc[UR36][R8.64], R5 ;  /* 0x0000000508007986 */ /* 0x0011e2000c101524 */
[----:B------:R-:W-:Y:S05]  /*9130*/  BRA `(.L_x_12666) ;  /* 0x0000000c00e47947 */ /* 0x000fea0003800000 */
.L_x_12662:
[----:B------:R-:W-:-:S13]  /*9140*/  ISETP.GT.AND P0, PT, R0, 0x6, PT ;  /* 0x000000060000780c */ /* 0x000fda0003f04270 */
[----:B------:R-:W-:Y:S05]  /*9150*/  @P0 BRA `(.L_x_12669) ;  /* 0x0000000000540947 */ /* 0x000fea0003800000 */
[----:B------:R-:W-:-:S13]  /*9160*/  ISETP.NE.AND P0, PT, R0, 0x5, PT ;  /* 0x000000050000780c */ /* 0x000fda0003f05270 */
[----:B------:R-:W-:Y:S05]  /*9170*/  @!P0 BRA `(.L_x_12670) ;  /* 0x0000000000288947 */ /* 0x000fea0003800000 */
[----:B------:R-:W-:-:S13]  /*9180*/  ISETP.NE.AND P0, PT, R0, 0x6, PT ;  /* 0x000000060000780c */ /* 0x000fda0003f05270 */
[----:B------:R-:W-:Y:S05]  /*9190*/  @P0 BRA `(.L_x_12665) ;  /* 0x0000000c00140947 */ /* 0x000fea0003800000 */
[----:B------:R-:W-:Y:S01]  /*91a0*/  UMOV UR4, 0xf0000000 ;  /* 0xf000000000047882 */ /* 0x000fe20000000000 */
[----:B------:R-:W-:Y:S01]  /*91b0*/  UMOV UR5, 0x380fffff ;  /* 0x380fffff00057882 */ /* 0x000fe20000000000 */
[----:B------:R-:W0:Y:S01]  /*91c0*/  F2F.F32.F64 R3, R4 ;  /* 0x0000000400037310 */ /* 0x000e220000301000 */
[----:B------:R-:W-:Y:S01]  /*91d0*/  DSETP.GEU.AND P0, PT, |R4|, UR4, PT ;  /* 0x0000000404007e2a */ /* 0x000fe2000bf0e200 */
[----:B------:R-:W-:-:S13]  /*91e0*/  IMAD.MOV.U32 R23, RZ, RZ, R27 ;  /* 0x000000ffff177224 */ /* 0x000fda00078e001b */
[----:B0-----:R-:W-:-:S05]  /*91f0*/  @!P0 FMUL R3, R3, 1.175494350822287508e-38 ;  /* 0x0080000003038820 */ /* 0x001fca0000400000 */
[----:B------:R1:W-:Y:S01]  /*9200*/  STG.E desc[UR36][R8.64], R3 ;  /* 0x0000000308007986 */ /* 0x0003e2000c101924 */
[----:B------:R-:W-:Y:S05]  /*9210*/  BRA `(.L_x_12666) ;  /* 0x0000000c00ac7947 */ /* 0x000fea0003800000 */
.L_x_12670:
[----:B------:R-:W-:Y:S01]  /*9220*/  UMOV UR4, 0xf0000000 ;  /* 0xf000000000047882 */ /* 0x000fe20000000000 */
[----:B------:R-:W-:Y:S01]  /*9230*/  UMOV UR5, 0x380fffff ;  /* 0x380fffff00057882 */ /* 0x000fe20000000000 */
[----:B------:R-:W0:Y:S01]  /*9240*/  F2F.F32.F64 R0, R4 ;  /* 0x0000000400007310 */ /* 0x000e220000301000 */
[----:B------:R-:W-:Y:S01]  /*9250*/  DSETP.GEU.AND P0, PT, |R4|, UR4, PT ;  /* 0x0000000404007e2a */ /* 0x000fe2000bf0e200 */
[----:B------:R-:W-:-:S13]  /*9260*/  IMAD.MOV.U32 R23, RZ, RZ, R27 ;  /* 0x000000ffff177224 */ /* 0x000fda00078e001b */
[----:B0-----:R-:W-:-:S05]  /*9270*/  @!P0 FMUL R0, R0, 1.175494350822287508e-38 ;  /* 0x0080000000008820 */ /* 0x001fca0000400000 */
[----:B------:R-:W-:-:S05]  /*9280*/  F2FP.F16.F32.PACK_AB R0, RZ, R0 ;  /* 0x00000000ff00723e */ /* 0x000fca00000000ff */
[----:B------:R0:W-:Y:S01]  /*9290*/  STG.E.U16 desc[UR36][R8.64], R0 ;  /* 0x0000000008007986 */ /* 0x0001e2000c101524 */
[----:B------:R-:W-:Y:S05]  /*92a0*/  BRA `(.L_x_12666) ;  /* 0x0000000c00887947 */ /* 0x000fea0003800000 */
.L_x_12669:
[----:B------:R-:W-:-:S13]  /*92b0*/  ISETP.NE.AND P0, PT, R0, 0x7, PT ;  /* 0x000000070000780c */ /* 0x000fda0003f05270 */
[----:B------:R-:W-:Y:S05]  /*92c0*/  @!P0 BRA `(.L_x_12671) ;  /* 0x00000000005c8947 */ /* 0x000fea0003800000 */
        /* <DEDUP_REMOVED lines=8> */
[----:B------:R-:W-:Y:S02]  /*9350*/  IMAD.MOV.U32 R7, RZ, RZ, RZ ;  /* 0x000000ffff077224 */ /* 0x000fe400078e00ff */
[----:B------:R-:W-:-:S11]  /*9360*/  IMAD.MOV.U32 R23, RZ, RZ, R27 ;  /* 0x000000ffff177224 */ /* 0x000fd600078e001b */
[----:B0-----:R-:W-:-:S05]  /*9370*/  @!P0 FMUL R6, R6, 1.175494350822287508e-38 ;  /* 0x0080000006068820 */ /* 0x001fca0000400000 */
[----:B------:R3:W-:Y:S01]  /*9380*/  STG.E.64 desc[UR36][R8.64], R6 ;  /* 0x0000000608007986 */ /* 0x0007e2000c101b24 */
[----:B------:R-:W-:Y:S05]  /*9390*/  BRA `(.L_x_12666) ;  /* 0x0000000c004c7947 */ /* 0x000fea0003800000 */
.L_x_12672:
[----:B------:R-:W-:Y:S01]  /*93a0*/  UMOV UR4, 0xf0000000 ;  /* 0xf000000000047882 */ /* 0x000fe20000000000 */
[----:B------:R-:W-:Y:S01]  /*93b0*/  UMOV UR5, 0x380fffff ;  /* 0x380fffff00057882 */ /* 0x000fe20000000000 */
[----:B------:R-:W0:Y:S01]  /*93c0*/  F2F.F32.F64 R0, R4 ;  /* 0x0000000400007310 */ /* 0x000e220000301000 */
[----:B------:R-:W-:Y:S01]  /*93d0*/  DSETP.GEU.AND P0, PT, |R4|, UR4, PT ;  /* 0x0000000404007e2a */ /* 0x000fe2000bf0e200 */
[----:B------:R-:W-:-:S13]  /*93e0*/  IMAD.MOV.U32 R23, RZ, RZ, R27 ;  /* 0x000000ffff177224 */ /* 0x000fda00078e001b */
[----:B0-----:R-:W-:-:S05]  /*93f0*/  @!P0 FMUL R0, R0, 1.175494350822287508e-38 ;  /* 0x0080000000008820 */ /* 0x001fca0000400000 */
[----:B------:R-:W-:-:S04]  /*9400*/  F2FP.F16.F32.PACK_AB R3, RZ, R0 ;  /* 0x00000000ff03723e */ /* 0x000fc800000000ff */
[----:B------:R-:W-:-:S05]  /*9410*/  PRMT R3, R3, 0x5410, RZ ;  /* 0x0000541003037816 */ /* 0x000fca00000000ff */
[----:B------:R2:W-:Y:S01]  /*9420*/  STG.E desc[UR36][R8.64], R3 ;  /* 0x0000000308007986 */ /* 0x0005e2000c101924 */
[----:B------:R-:W-:Y:S05]  /*9430*/  BRA `(.L_x_12666) ;  /* 0x0000000c00247947 */ /* 0x000fea0003800000 */
.L_x_12671:
[----:B------:R4:W-:Y:S01]  /*9440*/  STG.E.64 desc[UR36][R8.64], R4 ;  /* 0x0000000408007986 */ /* 0x0009e2000c101b24 */
[----:B------:R-:W-:Y:S01]  /*9450*/  IMAD.MOV.U32 R23, RZ, RZ, R27 ;  /* 0x000000ffff177224 */ /* 0x000fe200078e001b */
[----:B------:R-:W-:Y:S06]  /*9460*/  BRA `(.L_x_12666) ;  /* 0x0000000c00187947 */ /* 0x000fec0003800000 */
.L_x_12661:
        /* <DEDUP_REMOVED lines=8> */
[----:B------:R-:W-:Y:S01]  /*94f0*/  DSETP.NEU.AND P0, PT, R4, RZ, PT ;  /* 0x000000ff0400722a */ /* 0x000fe20003f0d000 */
[----:B------:R-:W-:-:S05]  /*9500*/  IMAD.MOV.U32 R23, RZ, RZ, R27 ;  /* 0x000000ffff177224 */ /* 0x000fca00078e001b */
[----:B------:R-:W-:-:S05]  /*9510*/  SEL R3, RZ, 0x1, !P0 ;  /* 0x00000001ff037807 */ /* 0x000fca0004000000 */
[----:B------:R0:W-:Y:S01]  /*9520*/  STG.E.U8 desc[UR36][R8.64], R3 ;  /* 0x0000000308007986 */ /* 0x0001e2000c101124 */
[----:B------:R-:W-:Y:S05]  /*9530*/  BRA `(.L_x_12666) ;  /* 0x0000000800e47947 */ /* 0x000fea0003800000 */
.L_x_12675:
[----:B------:R-:W-:Y:S01]  /*9540*/  CS2R R6, SRZ ;  /* 0x0000000000067805 */ /* 0x000fe2000001ff00 */
[----:B------:R-:W-:-:S04]  /*9550*/  IMAD.MOV.U32 R23, RZ, RZ, R27 ;  /* 0x000000ffff177224 */ /* 0x000fc800078e001b */
[----:B------:R0:W-:Y:S01]  /*9560*/  STG.E.128 desc[UR36][R8.64], R4 ;  /* 0x0000000408007986 */ /* 0x0001e2000c101d24 */
[----:B------:R-:W-:Y:S05]  /*9570*/  BRA `(.L_x_12666) ;  /* 0x0000000800d47947 */ /* 0x000fea0003800000 */
.L_x_12674:
        /* <DEDUP_REMOVED lines=23> */
.L_x_12679:
[----:B------:R-:W-:Y:S05]  /*96f0*/  BSYNC.RECONVERGENT B0 ;  /* 0x0000000000007941 */ /* 0x000fea0003800200 */
.L_x_12678:
[----:B------:R-:W-:Y:S01]  /*9700*/  LOP3.LUT R7, R0, 0x80, R7, 0xf8, !PT ;  /* 0x0000008000077812 */ /* 0x000fe200078ef807 */
[----:B------:R-:W-:-:S04]  /*9710*/  IMAD.MOV.U32 R23, RZ, RZ, R27 ;  /* 0x000000ffff177224 */ /* 0x000fc800078e001b */
[----:B------:R0:W-:Y:S01]  /*9720*/  STG.E.U8 desc[UR36][R8.64], R7 ;  /* 0x0000000708007986 */ /* 0x0001e2000c101124 */
[----:B------:R-:W-:Y:S05]  /*9730*/  BRA `(.L_x_12666) ;  /* 0x0000000800647947 */ /* 0x000fea0003800000 */
.L_x_12677:
        /* <DEDUP_REMOVED lines=19> */
.L_x_12681:
[----:B------:R-:W-:Y:S05]  /*9870*/  BSYNC.RECONVERGENT B0 ;  /* 0x0000000000007941 */ /* 0x000fea0003800200 */
.L_x_12680:
[----:B------:R-:W-:Y:S01]  /*9880*/  LOP3.LUT R7, R0, 0x80, R7, 0xf8, !PT ;  /* 0x0000008000077812 */ /* 0x000fe200078ef807 */
[----:B------:R-:W-:-:S04]  /*9890*/  IMAD.MOV.U32 R23, RZ, RZ, R27 ;  /* 0x000000ffff177224 */ /* 0x000fc800078e001b */
[----:B------:R0:W-:Y:S01]  /*98a0*/  STG.E.U8 desc[UR36][R8.64], R7 ;  /* 0x0000000708007986 */ /* 0x0001e2000c101124 */
[----:B------:R-:W-:Y:S05]  /*98b0*/  BRA `(.L_x_12666) ;  /* 0x0000000800047947 */ /* 0x000fea0003800000 */
.L_x_12676:
[----:B------:R-:W-:Y:S01]  /*98c0*/  UMOV UR4, 0xf0000000 ;  /* 0xf000000000047882 */ /* 0x000fe20000000000 */
[----:B------:R-:W-:Y:S01]  /*98d0*/  UMOV UR5, 0x380fffff ;  /* 0x380fffff00057882 */ /* 0x000fe20000000000 */
[----:B------:R-:W0:Y:S01]  /*98e0*/  F2F.F32.F64 R0, R4 ;  /* 0x0000000400007310 */ /* 0x000e220000301000 */
[----:B------:R-:W-:Y:S01]  /*98f0*/  DSETP.GEU.AND P0, PT, |R4|, UR4, PT ;  /* 0x0000000404007e2a */ /* 0x000fe2000bf0e200 */
[----:B------:R-:W-:-:S13]  /*9900*/  IMAD.MOV.U32 R23, RZ, RZ, R27 ;  /* 0x000000ffff177224 */ /* 0x000fda00078e001b */
[----:B0-----:R-:W-:-:S05]  /*9910*/  @!P0 FMUL R0, R0, 1.175494350822287508e-38 ;  /* 0x0080000000008820 */ /* 0x001fca0000400000 */
[----:B------:R-:W-:-:S05]  /*9920*/  F2FP.BF16.F32.PACK_AB R0, RZ, R0 ;  /* 0x00000000ff00723e */ /* 0x000fca00000010ff */
[----:B------:R0:W-:Y:S01]  /*9930*/  STG.E.U16 desc[UR36][R8.64], R0 ;  /* 0x0000000008007986 */ /* 0x0001e2000c101524 */
[----:B------:R-:W-:Y:S05]  /*9940*/  BRA `(.L_x_12666) ;  /* 0x0000000400e07947 */ /* 0x000fea0003800000 */
.L_x_12673:
        /* <DEDUP_REMOVED lines=8> */
[----:B------:R-:W0:Y:S01]  /*99d0*/  F2I.U32.F64.TRUNC R5, R4 ;  /* 0x0000000400057311 */ /* 0x000e22000030d000 */
[----:B------:R-:W-:Y:S01]  /*99e0*/  IMAD.MOV.U32 R23, RZ, RZ, R27 ;  /* 0x000000ffff177224 */ /* 0x000fe200078e001b */
[----:B0-----:R0:W-:Y:S01]  /*99f0*/  STG.E.U16 desc[UR36][R8.64], R5 ;  /* 0x0000000508007986 */ /* 0x0011e2000c101524 */
[----:B------:R-:W-:Y:S05]  /*9a00*/  BRA `(.L_x_12666) ;  /* 0x0000000400b07947 */ /* 0x000fea0003800000 */
.L_x_12684:
        /* <DEDUP_REMOVED lines=17> */
.L_x_12687:
[----:B------:R-:W-:-:S04]  /*9b20*/  SHF.R.U32.HI R0, RZ, 0x14, R7 ;  /* 0x00000014ff007819 */ /* 0x000fc80000011607 */
[----:B------:R-:W-:-:S04]  /*9b30*/  LOP3.LUT R0, R0, 0x1, RZ, 0xc0, !PT ;  /* 0x0000000100007812 */ /* 0x000fc800078ec0ff */
[----:B------:R-:W-:-:S04]  /*9b40*/  IADD3 R0, PT, PT, R7, 0x487ffff, R0 ;  /* 0x0487ffff07007810 */ /* 0x000fc80007ffe000 */
[----:B------:R-:W-:-:S04]  /*9b50*/  SHF.R.U32.HI R0, RZ, 0x14, R0 ;  /* 0x00000014ff007819 */ /* 0x000fc80000011600 */
[----:B------:R-:W-:-:S07]  /*9b60*/  LOP3.LUT R3, R0, 0xff, RZ, 0xc0, !PT ;  /* 0x000000ff00037812 */ /* 0x000fce00078ec0ff */
.L_x_12688:
[----:B------:R-:W-:-:S04]  /*9b70*/  SHF.R.U32.HI R0, RZ, 0x18, R7 ;  /* 0x00000018ff007819 */ /* 0x000fc80000011607 */
[----:B------:R-:W-:-:S07]  /*9b80*/  LOP3.LUT R0, R3, 0x80, R0, 0xf8, !PT ;  /* 0x0000008003007812 */ /* 0x000fce00078ef800 */
.L_x_12686:
[----:B------:R-:W-:Y:S05]  /*9b90*/  BSYNC.RECONVERGENT B0 ;  /* 0x0000000000007941 */ /* 0x000fea0003800200 */
.L_x_12685:
[----:B------:R0:W-:Y:S01]  /*9ba0*/  STG.E.U8 desc[UR36][R8.64], R0 ;  /* 0x0000000008007986 */ /* 0x0001e2000c101124 */
[----:B------:R-:W-:Y:S01]  /*9bb0*/  IMAD.MOV.U32 R23, RZ, RZ, R27 ;  /* 0x000000ffff177224 */ /* 0x000fe200078e001b */
[----:B------:R-:W-:Y:S06]  /*9bc0*/  BRA `(.L_x_12666) ;  /* 0x0000000400407947 */ /* 0x000fec0003800000 */
.L_x_12683:
        /* <DEDUP_REMOVED lines=17> */
.L_x_12691:
[----:B------:R-:W-:-:S04]  /*9ce0*/  SHF.R.U32.HI R0, RZ, 0x15, R7 ;  /* 0x00000015ff007819 */ /* 0x000fc80000011607 */
[----:B------:R-:W-:-:S04]  /*9cf0*/  LOP3.LUT R0, R0, 0x1, RZ, 0xc0, !PT ;  /* 0x0000000100007812 */ /* 0x000fc800078ec0ff */
[----:B------:R-:W-:-:S04]  /*9d00*/  IADD3 R0, PT, PT, R7, 0x88fffff, R0 ;  /* 0x088fffff07007810 */ /* 0x000fc80007ffe000 */
[----:B------:R-:W-:-:S04]  /*9d10*/  SHF.R.U32.HI R0, RZ, 0x15, R0 ;  /* 0x00000015ff007819 */ /* 0x000fc80000011600 */
[----:B------:R-:W-:-:S07]  /*9d20*/  LOP3.LUT R3, R0, 0xff, RZ, 0xc0, !PT ;  /* 0x000000ff00037812 */ /* 0x000fce00078ec0ff */
.L_x_12692:
[----:B------:R-:W-:-:S04]  /*9d30*/  SHF.R.U32.HI R0, RZ, 0x18, R7 ;  /* 0x00000018ff007819 */ /* 0x000fc80000011607 */
[----:B------:R-:W-:-:S07]  /*9d40*/  LOP3.LUT R0, R3, 0x80, R0, 0xf8, !PT ;  /* 0x0000008003007812 */ /* 0x000fce00078ef800 */
.L_x_12690:
[----:B------:R-:W-:Y:S05]  /*9d50*/  BSYNC.RECONVERGENT B0 ;  /* 0x0000000000007941 */ /* 0x000fea0003800200 */
.L_x_12689:
[----:B------:R0:W-:Y:S01]  /*9d60*/  STG.E.U8 desc[UR36][R8.64], R0 ;  /* 0x0000000008007986 */ /* 0x0001e2000c101124 */
[----:B------:R-:W-:Y:S01]  /*9d70*/  IMAD.MOV.U32 R23, RZ, RZ, R27 ;  /* 0x000000ffff177224 */ /* 0x000fe200078e001b */
[----:B------:R-:W-:Y:S06]  /*9d80*/  BRA `(.L_x_12666) ;  /* 0x0000000000d07947 */ /* 0x000fec0003800000 */
.L_x_12682:
[----:B------:R-:W-:-:S13]  /*9d90*/  ISETP.NE.AND P0, PT, R0, 0x1c, PT ;  /* 0x0000001c0000780c */ /* 0x000fda0003f05270 */
[----:B------:R-:W-:Y:S05]  /*9da0*/  @!P0 BRA `(.L_x_12693) ;  /* 0x0000000000bc8947 */ /* 0x000fea0003800000 */
[----:B------:R-:W-:-:S13]  /*9db0*/  ISETP.NE.AND P0, PT, R0, 0x1d, PT ;  /* 0x0000001d0000780c */ /* 0x000fda0003f05270 */
[----:B------:R-:W-:Y:S05]  /*9dc0*/  @!P0 BRA `(.L_x_12694) ;  /* 0x0000000000a48947 */ /* 0x000fea0003800000 */
[----:B------:R-:W-:-:S13]  /*9dd0*/  ISETP.NE.AND P0, PT, R0, 0x2c, PT ;  /* 0x0000002c0000780c */ /* 0x000fda0003f05270 */
[----:B------:R-:W-:Y:S05]  /*9de0*/  @!P0 BRA `(.L_x_12695) ;  /* 0x0000000000488947 */ /* 0x000fea0003800000 */
.L_x_12665:
        /* <DEDUP_REMOVED lines=16> */
.L_x_12696:
[----:B------:R-:W-:Y:S01]  /*9ef0*/  IMAD.MOV.U32 R23, RZ, RZ, R27 ;  /* 0x000000ffff177224 */ /* 0x000fe200078e001b */
[----:B------:R-:W-:Y:S06]  /*9f00*/  BRA `(.L_x_12666) ;  /* 0x0000000000707947 */ /* 0x000fec0003800000 */
.L_x_12695:
[----:B------:R-:W-:Y:S01]  /*9f10*/  UMOV UR4, 0xf0000000 ;  /* 0xf000000000047882 */ /* 0x000fe20000000000 */
[----:B------:R-:W-:Y:S01]  /*9f20*/  UMOV UR5, 0x380fffff ;  /* 0x380fffff00057882 */ /* 0x000fe20000000000 */
[----:B------:R-:W0:Y:S01]  /*9f30*/  F2F.F32.F64 R10, R4 ;  /* 0x00000004000a7310 */ /* 0x000e220000301000 */
[----:B------:R-:W-:Y:S01]  /*9f40*/  DSETP.GEU.AND P0, PT, |R4|, UR4, PT ;  /* 0x0000000404007e2a */ /* 0x000fe2000bf0e200 */
[----:B------:R-:W-:-:S13]  /*9f50*/  IMAD.MOV.U32 R23, RZ, RZ, R27 ;  /* 0x000000ffff177224 */ /* 0x000fda00078e001b */
        /* <DEDUP_REMOVED lines=16> */
.L_x_12694:
[----:B------:R-:W0:Y:S01]  /*a060*/  F2I.U64.F64.TRUNC R4, R4 ;  /* 0x0000000400047311 */ /* 0x000e22000030d800 */
[----:B------:R-:W-:Y:S01]  /*a070*/  IMAD.MOV.U32 R23, RZ, RZ, R27 ;  /* 0x000000ffff177224 */ /* 0x000fe200078e001b */
[----:B0-----:R0:W-:Y:S01]  /*a080*/  STG.E.64 desc[UR36][R8.64], R4 ;  /* 0x0000000408007986 */ /* 0x0011e2000c101b24 */
[----:B------:R-:W-:Y:S05]  /*a090*/  BRA `(.L_x_12666) ;  /* 0x00000000000c7947 */ /* 0x000fea0003800000 */
.L_x_12693:
[----:B------:R-:W0:Y:S01]  /*a0a0*/  F2I.U32.F64.TRUNC R5, R4 ;  /* 0x0000000400057311 */ /* 0x000e22000030d000 */
[----:B------:R-:W-:Y:S01]  /*a0b0*/  IMAD.MOV.U32 R23, RZ, RZ, R27 ;  /* 0x000000ffff177224 */ /* 0x000fe200078e001b */
[----:B0-----:R0:W-:Y:S06]  /*a0c0*/  STG.E desc[UR36][R8.64], R5 ;  /* 0x0000000508007986 */ /* 0x0011ec000c101924 */
.L_x_12666:
[----:B------:R-:W-:-:S13]  /*a0d0*/  ISETP.GE.AND P0, PT, R23, R2, PT ;  /* 0x000000021700720c */ /* 0x000fda0003f06270 */
[----:B------:R-:W-:Y:S05]  /*a0e0*/  @P0 BREAK.RELIABLE B6 ;  /* 0x0000000000060942 */ /* 0x000fea0003800100 */
[----:B------:R-:W-:Y:S05]  /*a0f0*/  @P0 BRA `(.L_x_12697) ;  /* 0x0000002000a00947 */ /* 0x000fea0003800000 */
[----:B------:R-:W1:Y:S01]  /*a100*/  LDCU UR4, c[0x0][0x3b4] ;  /* 0x00007680ff0477ac */ /* 0x000e620008000800 */
[----:B0---4-:R-:W0:Y:S01]  /*a110*/  LDC.64 R4, c[0x0][0x388] ;  /* 0x0000e200ff047b82 */ /* 0x011e220000000a00 */
[----:B------:R-:W-:Y:S01]  /*a120*/  IMAD R0, R22, 0x200, R23 ;  /* 0x0000020016007824 */ /* 0x000fe200078e0217 */
[----:B---3--:R-:W-:-:S03]  /*a130*/  PRMT R6, R18, 0x9910, RZ ;  /* 0x0000991012067816 */ /* 0x008fc600000000ff */
[----:B-12---:R-:W-:Y:S02]  /*a140*/  IMAD R3, R0, UR4, RZ ;  /* 0x0000000400037c24 */ /* 0x006fe4000f8e02ff */
        /* <DEDUP_REMOVED lines=13> */
[----:B------:R-:W0:Y:S02]  /*a220*/  F2I.F64.TRUNC R29, R28 ;  /* 0x0000001c001d7311 */ /* 0x000e24000030d100 */
[----:B0-----:R0:W-:Y:S01]  /*a230*/  STG.E.U8 desc[UR36][R4.64], R29 ;  /* 0x0000001d04007986 */ /* 0x0011e2000c101124 */
[----:B------:R-:W-:Y:S05]  /*a240*/  BRA `(.L_x_12703) ;  /* 0x0000000c00f07947 */ /* 0x000fea0003800000 */
.L_x_12701:
[----:B------:R-:W0:Y:S02]  /*a250*/  F2I.S64.F64.TRUNC R28, R28 ;  /* 0x0000001c001c7311 */ /* 0x000e24000030d900 */
[----:B0-----:R-:W-:-:S05]  /*a260*/  IMAD.MOV.U32 R3, RZ, RZ, R28 ;  /* 0x000000ffff037224 */ /* 0x001fca00078e001c */
[----:B------:R0:W-:Y:S01]  /*a270*/  STG.E.U8 desc[UR36][R4.64], R3 ;  /* 0x0000000304007986 */ /* 0x0001e2000c101124 */
[----:B------:R-:W-:Y:S05]  /*a280*/  BRA `(.L_x_12703) ;  /* 0x0000000c00e07947 */ /* 0x000fea0003800000 */
.L_x_12700:
[----:B------:R-:W-:-:S13]  /*a290*/  ISETP.NE.AND P0, PT, R0, 0x2, PT ;  /* 0x000000020000780c */ /* 0x000fda0003f05270 */
[----:B------:R-:W-:Y:S05]  /*a2a0*/  @!P0 BRA `(.L_x_12704) ;  /* 0x0000000000288947 */ /* 0x000fea0003800000 */
[----:B------:R-:W-:-:S13]  /*a2b0*/  ISETP.NE.AND P0, PT, R0, 0x3, PT ;  /* 0x000000030000780c */ /* 0x000fda0003f05270 */
[----:B------:R-:W-:Y:S05]  /*a2c0*/  @!P0 BRA `(.L_x_12705) ;  /* 0x0000000000148947 */ /* 0x000fea0003800000 */
[----:B------:R-:W-:-:S13]  /*a2d0*/  ISETP.NE.AND P0, PT, R0, 0x4, PT ;  /* 0x000000040000780c */ /* 0x000fda0003f05270 */
[----:B------:R-:W-:Y:S05]  /*a2e0*/  @P0 BRA `(.L_x_12702) ;  /* 0x0000000800b40947 */ /* 0x000fea0003800000 */
[----:B------:R-:W0:Y:S02]  /*a2f0*/  F2I.S64.F64.TRUNC R28, R28 ;  /* 0x0000001c001c7311 */ /* 0x000e24000030d900 */
[----:B0-----:R0:W-:Y:S01]  /*a300*/  STG.E.64 desc[UR36][R4.64], R28 ;  /* 0x0000001c04007986 */ /* 0x0011e2000c101b24 */
[----:B------:R-:W-:Y:S05]  /*a310*/  BRA `(.L_x_12703) ;  /* 0x0000000c00bc7947 */ /* 0x000fea0003800000 */
.L_x_12705:
[----:B------:R-:W0:Y:S02]  /*a320*/  F2I.F64.TRUNC R29, R28 ;  /* 0x0000001c001d7311 */ /* 0x000e24000030d100 */
[----:B0-----:R0:W-:Y:S01]  /*a330*/  STG.E desc[UR36][R4.64], R29 ;  /* 0x0000001d04007986 */ /* 0x0011e2000c101924 */
[----:B------:R-:W-:Y:S05]  /*a340*/  BRA `(.L_x_12703) ;  /* 0x0000000c00b07947 */ /* 0x000fea0003800000 */
.L_x_12704:
[----:B------:R-:W0:Y:S02]  /*a350*/  F2I.F64.TRUNC R29, R28 ;  /* 0x0000001c001d7311 */ /* 0x000e24000030d100 */
[----:B0-----:R0:W-:Y:S01]  /*a360*/  STG.E.U16 desc[UR36][R4.64], R29 ;  /* 0x0000001d04007986 */ /* 0x0011e2000c101524 */
[----:B------:R-:W-:Y:S05]  /*a370*/  BRA `(.L_x_12703) ;  /* 0x0000000c00a47947 */ /* 0x000fea0003800000 */
.L_x_12699:
        /* <DEDUP_REMOVED lines=9> */
[----:B------:R-:W-:-:S14]  /*a410*/  DSETP.GEU.AND P0, PT, |R28|, UR4, PT ;  /* 0x000000041c007e2a */ /* 0x000fdc000bf0e200 */
[----:B0-----:R-:W-:-:S05]  /*a420*/  @!P0 FMUL R3, R3, 1.175494350822287508e-38 ;  /* 0x0080000003038820 */ /* 0x001fca0000400000 */
[----:B------:R0:W-:Y:S01]  /*a430*/  STG.E desc[UR36][R4.64], R3 ;  /* 0x0000000304007986 */ /* 0x0001e2000c101924 */
[----:B------:R-:W-:Y:S05]  /*a440*/  BRA `(.L_x_12703) ;  /* 0x0000000c00707947 */ /* 0x000fea0003800000 */
.L_x_12707:
        /* <DEDUP_REMOVED lines=8> */
.L_x_12706:
        /* <DEDUP_REMOVED lines=14> */
.L_x_12709:
        /* <DEDUP_REMOVED lines=9> */
.L_x_12708:
[----:B------:R2:W-:Y:S01]  /*a640*/  STG.E.64 desc[UR36][R4.64], R28 ;  /* 0x0000001c04007986 */ /* 0x0005e2000c101b24 */
[----:B------:R-:W-:Y:S05]  /*a650*/  BRA `(.L_x_12703) ;  /* 0x0000000800ec7947 */ /* 0x000fea0003800000 */
.L_x_12698:
        /* <DEDUP_REMOVED lines=10> */
[----:B------:R-:W0:Y:S02]  /*a700*/  F2I.U32.F64.TRUNC R29, R28 ;  /* 0x0000001c001d7311 */ /* 0x000e24000030d000 */
[----:B0-----:R0:W-:Y:S01]  /*a710*/  STG.E.U16 desc[UR36][R4.64], R29 ;  /* 0x0000001d04007986 */ /* 0x0011e2000c101524 */
[----:B------:R-:W-:Y:S05]  /*a720*/  BRA `(.L_x_12703) ;  /* 0x0000000800b87947 */ /* 0x000fea0003800000 */
.L_x_12713:
        /* <DEDUP_REMOVED lines=22> */
.L_x_12716:
[----:B------:R-:W-:-:S04]  /*a890*/  SHF.R.U32.HI R3, RZ, 0x18, R7 ;  /* 0x00000018ff037819 */ /* 0x000fc80000011607 */
[----:B------:R-:W-:-:S07]  /*a8a0*/  LOP3.LUT R0, R0, 0x80, R3, 0xf8, !PT ;  /* 0x0000008000007812 */ /* 0x000fce00078ef803 */
.L_x_12715:
[----:B------:R-:W-:Y:S05]  /*a8b0*/  BSYNC.RECONVERGENT B0 ;  /* 0x0000000000007941 */ /* 0x000fea0003800200 */
.L_x_12714:
[----:B------:R0:W-:Y:S01]  /*a8c0*/  STG.E.U8 desc[UR36][R4.64], R0 ;  /* 0x0000000004007986 */ /* 0x0001e2000c101124 */
[----:B------:R-:W-:Y:S05]  /*a8d0*/  BRA `(.L_x_12703) ;  /* 0x00000008004c7947 */ /* 0x000fea0003800000 */
.L_x_12712:
        /* <DEDUP_REMOVED lines=22> */
.L_x_12719:
[----:B------:R-:W-:-:S04]  /*aa40*/  SHF.R.U32.HI R3, RZ, 0x18, R7 ;  /* 0x00000018ff037819 */ /* 0x000fc80000011607 */
[----:B------:R-:W-:-:S07]  /*aa50*/  LOP3.LUT R0, R0, 0x80, R3, 0xf8, !PT ;  /* 0x0000008000007812 */ /* 0x000fce00078ef803 */
.L_x_12718:
[----:B------:R-:W-:Y:S05]  /*aa60*/  BSYNC.RECONVERGENT B0 ;  /* 0x0000000000007941 */ /* 0x000fea0003800200 */
.L_x_12717:
[----:B------:R0:W-:Y:S01]  /*aa70*/  STG.E.U8 desc[UR36][R4.64], R0 ;  /* 0x0000000004007986 */ /* 0x0001e2000c101124 */
[----:B------:R-:W-:Y:S05]  /*aa80*/  BRA `(.L_x_12703) ;  /* 0x0000000400e07947 */ /* 0x000fea0003800000 */
.L_x_12711:
        /* <DEDUP_REMOVED lines=26> */
.L_x_12721:
[----:B------:R-:W0:Y:S02]  /*ac30*/  F2I.U64.F64.TRUNC R28, R28 ;  /* 0x0000001c001c7311 */ /* 0x000e24000030d800 */
[----:B0-----:R0:W-:Y:S01]  /*ac40*/  STG.E.64 desc[UR36][R4.64], R28 ;  /* 0x0000001c04007986 */ /* 0x0011e2000c101b24 */
[----:B------:R-:W-:Y:S05]  /*ac50*/  BRA `(.L_x_12703) ;  /* 0x00000004006c7947 */ /* 0x000fea0003800000 */
.L_x_12720:
[----:B------:R-:W0:Y:S02]  /*ac60*/  F2I.U32.F64.TRUNC R29, R28 ;  /* 0x0000001c001d7311 */ /* 0x000e24000030d000 */
[----:B0-----:R0:W-:Y:S01]  /*ac70*/  STG.E desc[UR36][R4.64], R29 ;  /* 0x0000001d04007986 */ /* 0x0011e2000c101924 */
[----:B------:R-:W-:Y:S05]  /*ac80*/  BRA `(.L_x_12703) ;  /* 0x0000000400607947 */ /* 0x000fea0003800000 */
.L_x_12710:
[----:B------:R-:W-:-:S13]  /*ac90*/  ISETP.GT.AND P0, PT, R0, 0xe, PT ;  /* 0x0000000e0000780c */ /* 0x000fda0003f04270 */
[----:B------:R-:W-:Y:S05]  /*aca0*/  @P0 BRA `(.L_x_12722) ;  /* 0x00000000002c0947 */ /* 0x000fea0003800000 */
[----:B------:R-:W-:-:S13]  /*acb0*/  ISETP.NE.AND P0, PT, R0, 0xa, PT ;  /* 0x0000000a0000780c */ /* 0x000fda0003f05270 */
[----:B------:R-:W-:Y:S05]  /*acc0*/  @!P0 BRA `(.L_x_12723) ;  /* 0x0000000000188947 */ /* 0x000fea0003800000 */
[----:B------:R-:W-:-:S13]  /*acd0*/  ISETP.NE.AND P0, PT, R0, 0xb, PT ;  /* 0x0000000b0000780c */ /* 0x000fda0003f05270 */
[----:B------:R-:W-:Y:S05]  /*ace0*/  @P0 BRA `(.L_x_12702) ;  /* 0x0000000000340947 */ /* 0x000fea0003800000 */
[----:B------:R-:W-:-:S06]  /*acf0*/  DSETP.NEU.AND P0, PT, R28, RZ, PT ;  /* 0x000000ff1c00722a */ /* 0x000fcc0003f0d000 */
[----:B------:R-:W-:-:S05]  /*ad00*/  SEL R3, RZ, 0x1, !P0 ;  /* 0x00000001ff037807 */ /* 0x000fca0004000000 */
[----:B------:R0:W-:Y:S01]  /*ad10*/  STG.E.U8 desc[UR36][R4.64], R3 ;  /* 0x0000000304007986 */ /* 0x0001e2000c101124 */
[----:B------:R-:W-:Y:S05]  /*ad20*/  BRA `(.L_x_12703) ;  /* 0x0000000400387947 */ /* 0x000fea0003800000 */
.L_x_12723:
[----:B------:R-:W-:-:S05]  /*ad30*/  CS2R R30, SRZ ;  /* 0x00000000001e7805 */ /* 0x000fca000001ff00 */
[----:B------:R0:W-:Y:S01]  /*ad40*/  STG.E.128 desc[UR36][R4.64], R28 ;  /* 0x0000001c04007986 */ /* 0x0001e2000c101d24 */
[----:B------:R-:W-:Y:S05]  /*ad50*/  BRA `(.L_x_12703) ;  /* 0x00000004002c7947 */ /* 0x000fea0003800000 */
.L_x_12722:
[----:B------:R-:W-:-:S13]  /*ad60*/  ISETP.NE.AND P0, PT, R0, 0xf, PT ;  /* 0x0000000f0000780c */ /* 0x000fda0003f05270 */
[----:B------:R-:W-:Y:S05]  /*ad70*/  @!P0 BRA `(.L_x_12724) ;  /* 0x0000000400088947 */ /* 0x000fea0003800000 */
[----:B------:R-:W-:-:S13]  /*ad80*/  ISETP.NE.AND P0, PT, R0, 0x17, PT ;  /* 0x000000170000780c */ /* 0x000fda0003f05270 */
[----:B------:R-:W-:Y:S05]  /*ad90*/  @!P0 BRA `(.L_x_12725) ;  /* 0x0000000000a08947 */ /* 0x000fea0003800000 */
[----:B------:R-:W-:-:S13]  /*ada0*/  ISETP.NE.AND P0, PT, R0, 0x18, PT ;  /* 0x000000180000780c */ /* 0x000fda0003f05270 */
[----:B------:R-:W-:Y:S05]  /*adb0*/  @!P0 BRA `(.L_x_12726) ;  /* 0x0000000000448947 */ /* 0x000fea0003800000 */
.L_x_12702:
        /* <DEDUP_REMOVED lines=16> */
.L_x_12727:
[----:B------:R-:W-:Y:S05]  /*aec0*/  BRA `(.L_x_12703) ;  /* 0x0000000000d07947 */ /* 0x000fea0003800000 */
.L_x_12726:
        /* <DEDUP_REMOVED lines=17> */
.L_x_12729:
[----:B------:R-:W-:Y:S05]  /*afe0*/  BSYNC.RECONVERGENT B0 ;  /* 0x0000000000007941 */ /* 0x000fea0003800200 */
.L_x_12728:
[----:B------:R-:W-:-:S05]  /*aff0*/  LOP3.LUT R3, R0, 0x80, R3, 0xf8, !PT ;  /* 0x0000008000037812 */ /* 0x000fca00078ef803 */
[----:B------:R0:W-:Y:S01]  /*b000*/  STG.E.U8 desc[UR36][R4.64], R3 ;  /* 0x0000000304007986 */ /* 0x0001e2000c101124 */
[----:B------:R-:W-:Y:S05]  /*b010*/  BRA `(.L_x_12703) ;  /* 0x00000000007c7947 */ /* 0x000fea0003800000 */
.L_x_12725:
        /* <DEDUP_REMOVED lines=16> */
.L_x_12731:
[----:B------:R-:W-:Y:S01]  /*b120*/  IMAD.MOV.U32 R0, RZ, RZ, 0x7f ;  /* 0x0000007fff007424 */ /* 0x000fe200078e00ff */
[----:B------:R-:W-:-:S04]  /*b130*/  ISETP.GT.U32.AND P0, PT, R3, 0x7f800000, PT ;  /* 0x7f8000000300780c */ /* 0x000fc80003f04070 */
[----:B------:R-:W-:-:S09]  /*b140*/  SEL R0, R0, 0x7c, P0 ;  /* 0x0000007c00007807 */ /* 0x000fd20000000000 */
.L_x_12732:
[----:B------:R-:W-:Y:S05]  /*b150*/  BSYNC.RECONVERGENT B0 ;  /* 0x0000000000007941 */ /* 0x000fea0003800200 */
.L_x_12730:
[----:B------:R-:W-:-:S04]  /*b160*/  SHF.R.U32.HI R3, RZ, 0x18, R7 ;  /* 0x00000018ff037819 */ /* 0x000fc80000011607 */
[----:B------:R-:W-:-:S05]  /*b170*/  LOP3.LUT R3, R0, 0x80, R3, 0xf8, !PT ;  /* 0x0000008000037812 */ /* 0x000fca00078ef803 */
[----:B------:R0:W-:Y:S01]  /*b180*/  STG.E.U8 desc[UR36][R4.64], R3 ;  /* 0x0000000304007986 */ /* 0x0001e2000c101124 */
[----:B------:R-:W-:Y:S05]  /*b190*/  BRA `(.L_x_12703) ;  /* 0x00000000001c7947 */ /* 0x000fea0003800000 */
.L_x_12724:
[----:B------:R-:W-:Y:S01]  /*b1a0*/  UMOV UR4, 0xf0000000 ;  /* 0xf000000000047882 */ /* 0x000fe20000000000 */
[----:B------:R-:W-:Y:S01]  /*b1b0*/  UMOV UR5, 0x380fffff ;  /* 0x380fffff00057882 */ /* 0x000fe20000000000 */
[----:B------:R-:W0:Y:S01]  /*b1c0*/  F2F.F32.F64 R0, R28 ;  /* 0x0000001c00007310 */ /* 0x000e220000301000 */
[----:B------:R-:W-:-:S14]  /*b1d0*/  DSETP.GEU.AND P0, PT, |R28|, UR4, PT ;  /* 0x000000041c007e2a */ /* 0x000fdc000bf0e200 */
[----:B0-----:R-:W-:-:S05]  /*b1e0*/  @!P0 FMUL R0, R0, 1.175494350822287508e-38 ;  /* 0x0080000000008820 */ /* 0x001fca0000400000 */
[----:B------:R-:W-:-:S05]  /*b1f0*/  F2FP.BF16.F32.PACK_AB R0, RZ, R0 ;  /* 0x00000000ff00723e */ /* 0x000fca00000010ff */
[----:B------:R0:W-:Y:S02]  /*b200*/  STG.E.U16 desc[UR36][R4.64], R0 ;  /* 0x0000000004007986 */ /* 0x0001e4000c101524 */
.L_x_12703:
[----:B------:R-:W-:-:S07]  /*b210*/  VIADD R23, R23, 0x80 ;  /* 0x0000008017177836 */ /* 0x000fce0000000000 */
.L_x_12660:
[----:B------:R-:W-:-:S13]  /*b220*/  ISETP.GE.AND P0, PT, R23, R2, PT ;  /* 0x000000021700720c */ /* 0x000fda0003f06270 */
[----:B------:R-:W-:Y:S05]  /*b230*/  @P0 BREAK.RELIABLE B6 ;  /* 0x0000000000060942 */ /* 0x000fea0003800100 */
[----:B------:R-:W-:Y:S05]  /*b240*/  @P0 BRA `(.L_x_12697) ;  /* 0x00000010004c0947 */ /* 0x000fea0003800000 */
[----:B------:R-:W-:Y:S05]  /*b250*/  BSYNC.RELIABLE B6 ;  /* 0x0000000000067941 */ /* 0x000fea0003800100 */
.L_x_12659:
        /* <DEDUP_REMOVED lines=21> */
.L_x_12736:
[----:B------:R-:W0:Y:S02]  /*b3b0*/  F2I.S64.F64.TRUNC R24, R24 ;  /* 0x0000001800187311 */ /* 0x000e24000030d900 */
[----:B0-----:R-:W-:-:S05]  /*b3c0*/  IMAD.MOV.U32 R3, RZ, RZ, R24 ;  /* 0x000000ffff037224 */ /* 0x001fca00078e0018 */
[----:B------:R0:W-:Y:S01]  /*b3d0*/  STG.E.U8 desc[UR36][R4.64], R3 ;  /* 0x0000000304007986 */ /* 0x0001e2000c101124 */
[----:B------:R-:W-:Y:S05]  /*b3e0*/  BRA `(.L_x_12738) ;  /* 0x0000000c00e07947 */ /* 0x000fea0003800000 */
.L_x_12735:
        /* <DEDUP_REMOVED lines=9> */
.L_x_12740:
[----:B------:R-:W0:Y:S02]  /*b480*/  F2I.F64.TRUNC R25, R24 ;  /* 0x0000001800197311 */ /* 0x000e24000030d100 */
[----:B0-----:R0:W-:Y:S01]  /*b490*/  STG.E desc[UR36][R4.64], R25 ;  /* 0x0000001904007986 */ /* 0x0011e2000c101924 */
[----:B------:R-:W-:Y:S05]  /*b4a0*/  BRA `(.L_x_12738) ;  /* 0x0000000c00b07947 */ /* 0x000fea0003800000 */
.L_x_12739:
[----:B------:R-:W0:Y:S02]  /*b4b0*/  F2I.F64.TRUNC R25, R24 ;  /* 0x0000001800197311 */ /* 0x000e24000030d100 */
[----:B0-----:R0:W-:Y:S01]  /*b4c0*/  STG.E.U16 desc[UR36][R4.64], R25 ;  /* 0x0000001904007986 */ /* 0x0011e2000c101524 */
[----:B------:R-:W-:Y:S05]  /*b4d0*/  BRA `(.L_x_12738) ;  /* 0x0000000c00a47947 */ /* 0x000fea0003800000 */
.L_x_12734:
        /* <DEDUP_REMOVED lines=13> */
.L_x_12742:
        /* <DEDUP_REMOVED lines=8> */
.L_x_12741:
        /* <DEDUP_REMOVED lines=14> */
.L_x_12744:
        /* <DEDUP_REMOVED lines=9> */
.L_x_12743:
[----:B------:R4:W-:Y:S01]  /*b7a0*/  STG.E.64 desc[UR36][R4.64], R24 ;  /* 0x0000001804007986 */ /* 0x0009e2000c101b24 */
[----:B------:R-:W-:Y:S05]  /*b7b0*/  BRA `(.L_x_12738) ;  /* 0x0000000800ec7947 */ /* 0x000fea0003800000 */
.L_x_12733:
        /* <DEDUP_REMOVED lines=13> */
.L_x_12748:
        /* <DEDUP_REMOVED lines=22> */
.L_x_12751:
[----:B------:R-:W-:-:S04]  /*b9f0*/  SHF.R.U32.HI R3, RZ, 0x18, R7 ;  /* 0x00000018ff037819 */ /* 0x000fc80000011607 */
[----:B------:R-:W-:-:S07]  /*ba00*/  LOP3.LUT R0, R0, 0x80, R3, 0xf8, !PT ;  /* 0x0000008000007812 */ /* 0x000fce00078ef803 */
.L_x_12750:
[----:B------:R-:W-:Y:S05]  /*ba10*/  BSYNC.RECONVERGENT B0 ;  /* 0x0000000000007941 */ /* 0x000fea0003800200 */
.L_x_12749:
[----:B------:R0:W-:Y:S01]  /*ba20*/  STG.E.U8 desc[UR36][R4.64], R0 ;  /* 0x0000000004007986 */ /* 0x0001e2000c101124 */
[----:B------:R-:W-:Y:S05]  /*ba30*/  BRA `(.L_x_12738) ;  /* 0x00000008004c7947 */ /* 0x000fea0003800000 */
.L_x_12747:
        /* <DEDUP_REMOVED lines=22> */
.L_x_12754:
[----:B------:R-:W-:-:S04]  /*bba0*/  SHF.R.U32.HI R3, RZ, 0x18, R7 ;  /* 0x00000018ff037819 */ /* 0x000fc80000011607 */
[----:B------:R-:W-:-:S07]  /*bbb0*/  LOP3.LUT R0, R0, 0x80, R3, 0xf8, !PT ;  /* 0x0000008000007812 */ /* 0x000fce00078ef803 */
.L_x_12753:
[----:B------:R-:W-:Y:S05]  /*bbc0*/  BSYNC.RECONVERGENT B0 ;  /* 0x0000000000007941 */ /* 0x000fea0003800200 */
.L_x_12752:
[----:B------:R0:W-:Y:S01]  /*bbd0*/  STG.E.U8 desc[UR36][R4.64], R0 ;  /* 0x0000000004007986 */ /* 0x0001e2000c101124 */
[----:B------:R-:W-:Y:S05]  /*bbe0*/  BRA `(.L_x_12738) ;  /* 0x0000000400e07947 */ /* 0x000fea0003800000 */
.L_x_12746:
        /* <DEDUP_REMOVED lines=26> */
.L_x_12756:
[----:B------:R-:W0:Y:S02]  /*bd90*/  F2I.U64.F64.TRUNC R24, R24 ;  /* 0x0000001800187311 */ /* 0x000e24000030d800 */
[----:B0-----:R0:W-:Y:S01]  /*bda0*/  STG.E.64 desc[UR36][R4.64], R24 ;  /* 0x0000001804007986 */ /* 0x0011e2000c101b24 */
[----:B------:R-:W-:Y:S05]  /*bdb0*/  BRA `(.L_x_12738) ;  /* 0x00000004006c7947 */ /* 0x000fea0003800000 */
.L_x_12755:
[----:B------:R-:W0:Y:S02]  /*bdc0*/  F2I.U32.F64.TRUNC R25, R24 ;  /* 0x0000001800197311 */ /* 0x000e24000030d000 */
[----:B0-----:R0:W-:Y:S01]  /*bdd0*/  STG.E desc[UR36][R4.64], R25 ;  /* 0x0000001904007986 */ /* 0x0011e2000c101924 */
[----:B------:R-:W-:Y:S05]  /*bde0*/  BRA `(.L_x_12738) ;  /* 0x0000000400607947 */ /* 0x000fea0003800000 */
.L_x_12745:
        /* <DEDUP_REMOVED lines=10> */
.L_x_12758:
[----:B------:R-:W-:-:S05]  /*be90*/  CS2R R26, SRZ ;  /* 0x00000000001a7805 */ /* 0x000fca000001ff00 */
[----:B------:R0:W-:Y:S01]  /*bea0*/  STG.E.128 desc[UR36][R4.64], R24 ;  /* 0x0000001804007986 */ /* 0x0001e2000c101d24 */
[----:B------:R-:W-:Y:S05]  /*beb0*/  BRA `(.L_x_12738) ;  /* 0x00000004002c7947 */ /* 0x000fea0003800000 */
.L_x_12757:
[----:B------:R-:W-:-:S13]  /*bec0*/  ISETP.NE.AND P0, PT, R0, 0xf, PT ;  /* 0x0000000f0000780c */ /* 0x000fda0003f05270 */
[----:B------:R-:W-:Y:S05]  /*bed0*/  @!P0 BRA `(.L_x_12759) ;  /* 0x0000000400088947 */ /* 0x000fea0003800000 */
[----:B------:R-:W-:-:S13]  /*bee0*/  ISETP.NE.AND P0, PT, R0, 0x17, PT ;  /* 0x000000170000780c */ /* 0x000fda0003f05270 */
[----:B------:R-:W-:Y:S05]  /*bef0*/  @!P0 BRA `(.L_x_12760) ;  /* 0x0000000000a08947 */ /* 0x000fea0003800000 */
[----:B------:R-:W-:-:S13]  /*bf00*/  ISETP.NE.AND P0, PT, R0, 0x18, PT ;  /* 0x000000180000780c */ /* 0x000fda0003f05270 */
[----:B------:R-:W-:Y:S05]  /*bf10*/  @!P0 BRA `(.L_x_12761) ;  /* 0x0000000000448947 */ /* 0x000fea0003800000 */
.L_x_12737:
        /* <DEDUP_REMOVED lines=16> */
.L_x_12762:
[----:B------:R-:W-:Y:S05]  /*c020*/  BRA `(.L_x_12738) ;  /* 0x0000000000d07947 */ /* 0x000fea0003800000 */
.L_x_12761:
        /* <DEDUP_REMOVED lines=17> */
.L_x_12764:
[----:B------:R-:W-:Y:S05]  /*c140*/  BSYNC.RECONVERGENT B0 ;  /* 0x0000000000007941 */ /* 0x000fea0003800200 */
.L_x_12763:
[----:B------:R-:W-:-:S05]  /*c150*/  LOP3.LUT R3, R0, 0x80, R3, 0xf8, !PT ;  /* 0x0000008000037812 */ /* 0x000fca00078ef803 */
[----:B------:R0:W-:Y:S01]  /*c160*/  STG.E.U8 desc[UR36][R4.64], R3 ;  /* 0x0000000304007986 */ /* 0x0001e2000c101124 */
[----:B------:R-:W-:Y:S05]  /*c170*/  BRA `(.L_x_12738) ;  /* 0x00000000007c7947 */ /* 0x000fea0003800000 */
.L_x_12760:
        /* <DEDUP_REMOVED lines=16> */
.L_x_12766:
[----:B------:R-:W-:Y:S01]  /*c280*/  IMAD.MOV.U32 R0, RZ, RZ, 0x7f ;  /* 0x0000007fff007424 */ /* 0x000fe200078e00ff */
[----:B------:R-:W-:-:S04]  /*c290*/  ISETP.GT.U32.AND P0, PT, R3, 0x7f800000, PT ;  /* 0x7f8000000300780c */ /* 0x000fc80003f04070 */
[----:B------:R-:W-:-:S09]  /*c2a0*/  SEL R0, R0, 0x7c, P0 ;  /* 0x0000007c00007807 */ /* 0x000fd20000000000 */
.L_x_12767:
[----:B------:R-:W-:Y:S05]  /*c2b0*/  BSYNC.RECONVERGENT B0 ;  /* 0x0000000000007941 */ /* 0x000fea0003800200 */
.L_x_12765:
[----:B------:R-:W-:-:S04]  /*c2c0*/  SHF.R.U32.HI R3, RZ, 0x18, R7 ;  /* 0x00000018ff037819 */ /* 0x000fc80000011607 */
[----:B------:R-:W-:-:S05]  /*c2d0*/  LOP3.LUT R3, R0, 0x80, R3, 0xf8, !PT ;  /* 0x0000008000037812 */ /* 0x000fca00078ef803 */
[----:B------:R0:W-:Y:S01]  /*c2e0*/  STG.E.U8 desc[UR36][R4.64], R3 ;  /* 0x0000000304007986 */ /* 0x0001e2000c101124 */
[----:B------:R-:W-:Y:S05]  /*c2f0*/  BRA `(.L_x_12738) ;  /* 0x00000000001c7947 */ /* 0x000fea0003800000 */
.L_x_12759:
[----:B------:R-:W-:Y:S01]  /*c300*/  UMOV UR4, 0xf0000000 ;  /* 0xf000000000047882 */ /* 0x000fe20000000000 */
[----:B------:R-:W-:Y:S01]  /*c310*/  UMOV UR5, 0x380fffff ;  /* 0x380fffff00057882 */ /* 0x000fe20000000000 */
[----:B------:R-:W0:Y:S01]  /*c320*/  F2F.F32.F64 R0, R24 ;  /* 0x0000001800007310 */ /* 0x000e220000301000 */
[----:B------:R-:W-:-:S14]  /*c330*/  DSETP.GEU.AND P0, PT, |R24|, UR4, PT ;  /* 0x0000000418007e2a */ /* 0x000fdc000bf0e200 */
[----:B0-----:R-:W-:-:S05]  /*c340*/  @!P0 FMUL R0, R0, 1.175494350822287508e-38 ;  /* 0x0080000000008820 */ /* 0x001fca0000400000 */
[----:B------:R-:W-:-:S05]  /*c350*/  F2FP.BF16.F32.PACK_AB R0, RZ, R0 ;  /* 0x00000000ff00723e */ /* 0x000fca00000010ff */
[----:B------:R0:W-:Y:S02]  /*c360*/  STG.E.U16 desc[UR36][R4.64], R0 ;  /* 0x0000000004007986 */ /* 0x0001e4000c101524 */
.L_x_12738:
[----:B------:R-:W-:-:S07]  /*c370*/  VIADD R23, R23, 0x80 ;  /* 0x0000008017177836 */ /* 0x000fce0000000000 */
.L_x_12697:
[----:B------:R-:W-:Y:S05]  /*c380*/  BSYNC.RECONVERGENT B7 ;  /* 0x0000000000077941 */ /* 0x000fea0003800200 */
.L_x_12658:
        /* <DEDUP_REMOVED lines=20> */
[----:B0-----:R-:W-:Y:S01]  /*c4d0*/  STG.E.U8 desc[UR36][R2.64], R17 ;  /* 0x0000001102007986 */ /* 0x001fe2000c101124 */
[----:B------:R-:W-:Y:S05]  /*c4e0*/  EXIT ;  /* 0x000000000000794d */ /* 0x000fea0003800000 */
.L_x_12771:
[----:B------:R-:W0:Y:S02]  /*c4f0*/  F2I.S64.F64.TRUNC R16, R16 ;  /* 0x0000001000107311 */ /* 0x000e24000030d900 */
[----:B0-----:R-:W-:-:S05]  /*c500*/  IMAD.MOV.U32 R5, RZ, RZ, R16 ;  /* 0x000000ffff057224 */ /* 0x001fca00078e0010 */
[----:B------:R-:W-:Y:S01]  /*c510*/  STG.E.U8 desc[UR36][R2.64], R5 ;  /* 0x0000000502007986 */ /* 0x000fe2000c101124 */
[----:B------:R-:W-:Y:S05]  /*c520*/  EXIT ;  /* 0x000000000000794d */ /* 0x000fea0003800000 */
.L_x_12770:
[----:B------:R-:W-:-:S13]  /*c530*/  ISETP.NE.AND P0, PT, R0, 0x2, PT ;  /* 0x000000020000780c */ /* 0x000fda0003f05270 */
[----:B------:R-:W-:Y:S05]  /*c540*/  @!P0 BRA `(.L_x_12773) ;  /* 0x0000000000288947 */ /* 0x000fea0003800000 */
[----:B------:R-:W-:-:S13]  /*c550*/  ISETP.NE.AND P0, PT, R0, 0x3, PT ;  /* 0x000000030000780c */ /* 0x000fda0003f05270 */
[----:B------:R-:W-:Y:S05]  /*c560*/  @!P0 BRA `(.L_x_12774) ;  /* 0x0000000000148947 */ /* 0x000fea0003800000 */
[----:B------:R-:W-:-:S13]  /*c570*/  ISETP.NE.AND P0, PT, R0, 0x4, PT ;  /* 0x000000040000780c */ /* 0x000fda0003f05270 */
[----:B------:R-:W-:Y:S05]  /*c580*/  @P0 BRA `(.L_x_12772) ;  /* 0x0000000800b40947 */ /* 0x000fea0003800000 */
[----:B------:R-:W0:Y:S02]  /*c590*/  F2I.S64.F64.TRUNC R16, R16 ;  /* 0x0000001000107311 */ /* 0x000e24000030d900 */
[----:B0-----:R-:W-:Y:S01]  /*c5a0*/  STG.E.64 desc[UR36][R2.64], R16 ;  /* 0x0000001002007986 */ /* 0x001fe2000c101b24 */
[----:B------:R-:W-:Y:S05]  /*c5b0*/  EXIT ;  /* 0x000000000000794d */ /* 0x000fea0003800000 */
.L_x_12774:
[----:B------:R-:W0:Y:S02]  /*c5c0*/  F2I.F64.TRUNC R17, R16 ;  /* 0x0000001000117311 */ /* 0x000e24000030d100 */
[----:B0-----:R-:W-:Y:S01]  /*c5d0*/  STG.E desc[UR36][R2.64], R17 ;  /* 0x0000001102007986 */ /* 0x001fe2000c101924 */
[----:B------:R-:W-:Y:S05]  /*c5e0*/  EXIT ;  /* 0x000000000000794d */ /* 0x000fea0003800000 */
.L_x_12773:
[----:B------:R-:W0:Y:S02]  /*c5f0*/  F2I.F64.TRUNC R17, R16 ;  /* 0x0000001000117311 */ /* 0x000e24000030d100 */
[----:B0-----:R-:W-:Y:S01]  /*c600*/  STG.E.U16 desc[UR36][R2.64], R17 ;  /* 0x0000001102007986 */ /* 0x001fe2000c101524 */
[----:B------:R-:W-:Y:S05]  /*c610*/  EXIT ;  /* 0x000000000000794d */ /* 0x000fea0003800000 */
.L_x_12769:
        /* <DEDUP_REMOVED lines=11> */
[----:B------:R-:W-:Y:S01]  /*c6d0*/  STG.E desc[UR36][R2.64], R5 ;  /* 0x0000000502007986 */ /* 0x000fe2000c101924 */
[----:B------:R-:W-:Y:S05]  /*c6e0*/  EXIT ;  /* 0x000000000000794d */ /* 0x000fea0003800000 */
.L_x_12776:
        /* <DEDUP_REMOVED lines=8> */
.L_x_12775:
        /* <DEDUP_REMOVED lines=14> */
.L_x_12778:
        /* <DEDUP_REMOVED lines=9> */
.L_x_12777:
[----:B------:R-:W-:Y:S01]  /*c8e0*/  STG.E.64 desc[UR36][R2.64], R16 ;  /* 0x0000001002007986 */ /* 0x000fe2000c101b24 */
[----:B------:R-:W-:Y:S05]  /*c8f0*/  EXIT ;  /* 0x000000000000794d */ /* 0x000fea0003800000 */
.L_x_12768:
        /* <DEDUP_REMOVED lines=11> */
[----:B0-----:R-:W-:Y:S01]  /*c9b0*/  STG.E.U16 desc[UR36][R2.64], R17 ;  /* 0x0000001102007986 */ /* 0x001fe2000c101524 */
[----:B------:R-:W-:Y:S05]  /*c9c0*/  EXIT ;  /* 0x000000000000794d */ /* 0x000fea0003800000 */
.L_x_12782:
        /* <DEDUP_REMOVED lines=22> */
.L_x_12785:
[----:B------:R-:W-:-:S04]  /*cb30*/  SHF.R.U32.HI R5, RZ, 0x18, R5 ;  /* 0x00000018ff057819 */ /* 0x000fc80000011605 */
[----:B------:R-:W-:-:S07]  /*cb40*/  LOP3.LUT R0, R0, 0x80, R5, 0xf8, !PT ;  /* 0x0000008000007812 */ /* 0x000fce00078ef805 */
.L_x_12784:
[----:B------:R-:W-:Y:S05]  /*cb50*/  BSYNC.RECONVERGENT B0 ;  /* 0x0000000000007941 */ /* 0x000fea0003800200 */
.L_x_12783:
[----:B------:R-:W-:Y:S01]  /*cb60*/  STG.E.U8 desc[UR36][R2.64], R0 ;  /* 0x0000000002007986 */ /* 0x000fe2000c101124 */
[----:B------:R-:W-:Y:S05]  /*cb70*/  EXIT ;  /* 0x000000000000794d */ /* 0x000fea0003800000 */
.L_x_12781:
        /* <DEDUP_REMOVED lines=22> */
.L_x_12788:
[----:B------:R-:W-:-:S04]  /*cce0*/  SHF.R.U32.HI R5, RZ, 0x18, R5 ;  /* 0x00000018ff057819 */ /* 0x000fc80000011605 */
[----:B------:R-:W-:-:S07]  /*ccf0*/  LOP3.LUT R0, R0, 0x80, R5, 0xf8, !PT ;  /* 0x0000008000007812 */ /* 0x000fce00078ef805 */
.L_x_12787:
[----:B------:R-:W-:Y:S05]  /*cd00*/  BSYNC.RECONVERGENT B0 ;  /* 0x0000000000007941 */ /* 0x000fea0003800200 */
.L_x_12786:
[----:B------:R-:W-:Y:S01]  /*cd10*/  STG.E.U8 desc[UR36][R2.64], R0 ;  /* 0x0000000002007986 */ /* 0x000fe2000c101124 */
[----:B------:R-:W-:Y:S05]  /*cd20*/  EXIT ;  /* 0x000000000000794d */ /* 0x000fea0003800000 */
.L_x_12780:
        /* <DEDUP_REMOVED lines=26> */
.L_x_12790:
[----:B------:R-:W0:Y:S02]  /*ced0*/  F2I.U64.F64.TRUNC R16, R16 ;  /* 0x0000001000107311 */ /* 0x000e24000030d800 */
[----:B0-----:R-:W-:Y:S01]  /*cee0*/  STG.E.64 desc[UR36][R2.64], R16 ;  /* 0x0000001002007986 */ /* 0x001fe2000c101b24 */
[----:B------:R-:W-:Y:S05]  /*cef0*/  EXIT ;  /* 0x000000000000794d */ /* 0x000fea0003800000 */
.L_x_12789:
[----:B------:R-:W0:Y:S02]  /*cf00*/  F2I.U32.F64.TRUNC R17, R16 ;  /* 0x0000001000117311 */ /* 0x000e24000030d000 */
[----:B0-----:R-:W-:Y:S01]  /*cf10*/  STG.E desc[UR36][R2.64], R17 ;  /* 0x0000001102007986 */ /* 0x001fe2000c101924 */
[----:B------:R-:W-:Y:S05]  /*cf20*/  EXIT ;  /* 0x000000000000794d */ /* 0x000fea0003800000 */
.L_x_12779:
        /* <DEDUP_REMOVED lines=8> */
[----:B------:R-:W-:Y:S01]  /*cfb0*/  STG.E.U8 desc[UR36][R2.64], R5 ;  /* 0x0000000502007986 */ /* 0x000fe2000c101124 */
[----:B------:R-:W-:Y:S05]  /*cfc0*/  EXIT ;  /* 0x000000000000794d */ /* 0x000fea0003800000 */
.L_x_12792:
[----:B------:R-:W-:-:S05]  /*cfd0*/  CS2R R18, SRZ ;  /* 0x0000000000127805 */ /* 0x000fca000001ff00 */
[----:B------:R-:W-:Y:S01]  /*cfe0*/  STG.E.128 desc[UR36][R2.64], R16 ;  /* 0x0000001002007986 */ /* 0x000fe2000c101d24 */
[----:B------:R-:W-:Y:S05]  /*cff0*/  EXIT ;  /* 0x000000000000794d */ /* 0x000fea0003800000 */
.L_x_12791:
[----:B------:R-:W-:-:S13]  /*d000*/  ISETP.NE.AND P0, PT, R0, 0xf, PT ;  /* 0x0000000f0000780c */ /* 0x000fda0003f05270 */
[----:B------:R-:W-:Y:S05]  /*d010*/  @!P0 BRA `(.L_x_12793) ;  /* 0x0000000400088947 */ /* 0x000fea0003800000 */
[----:B------:R-:W-:-:S13]  /*d020*/  ISETP.NE.AND P0, PT, R0, 0x17, PT ;  /* 0x000000170000780c */ /* 0x000fda0003f05270 */
[----:B------:R-:W-:Y:S05]  /*d030*/  @!P0 BRA `(.L_x_12794) ;  /* 0x0000000000a08947 */ /* 0x000fea0003800000 */
[----:B------:R-:W-:-:S13]  /*d040*/  ISETP.NE.AND P0, PT, R0, 0x18, PT ;  /* 0x000000180000780c */ /* 0x000fda0003f05270 */
[----:B------:R-:W-:Y:S05]  /*d050*/  @!P0 BRA `(.L_x_12795) ;  /* 0x0000000000448947 */ /* 0x000fea0003800000 */
.L_x_12772:
        /* <DEDUP_REMOVED lines=16> */
.L_x_12796:
[----:B------:R-:W-:Y:S05]  /*d160*/  EXIT ;  /* 0x000000000000794d */ /* 0x000fea0003800000 */
.L_x_12795:
        /* <DEDUP_REMOVED lines=17> */
.L_x_12798:
[----:B------:R-:W-:Y:S05]  /*d280*/  BSYNC.RECONVERGENT B0 ;  /* 0x0000000000007941 */ /* 0x000fea0003800200 */
.L_x_12797:
[----:B------:R-:W-:-:S05]  /*d290*/  LOP3.LUT R5, R0, 0x80, R5, 0xf8, !PT ;  /* 0x0000008000057812 */ /* 0x000fca00078ef805 */
[----:B------:R-:W-:Y:S01]  /*d2a0*/  STG.E.U8 desc[UR36][R2.64], R5 ;  /* 0x0000000502007986 */ /* 0x000fe2000c101124 */
[----:B------:R-:W-:Y:S05]  /*d2b0*/  EXIT ;  /* 0x000000000000794d */ /* 0x000fea0003800000 */
.L_x_12794:
        /* <DEDUP_REMOVED lines=16> */
.L_x_12800:
[----:B------:R-:W-:Y:S01]  /*d3c0*/  IMAD.MOV.U32 R0, RZ, RZ, 0x7f ;  /* 0x0000007fff007424 */ /* 0x000fe200078e00ff */
[----:B------:R-:W-:-:S04]  /*d3d0*/  ISETP.GT.U32.AND P0, PT, R4, 0x7f800000, PT ;  /* 0x7f8000000400780c */ /* 0x000fc80003f04070 */
[----:B------:R-:W-:-:S09]  /*d3e0*/  SEL R0, R0, 0x7c, P0 ;  /* 0x0000007c00007807 */ /* 0x000fd20000000000 */
.L_x_12801:
[----:B------:R-:W-:Y:S05]  /*d3f0*/  BSYNC.RECONVERGENT B0 ;  /* 0x0000000000007941 */ /* 0x000fea0003800200 */
.L_x_12799:
[----:B------:R-:W-:-:S04]  /*d400*/  SHF.R.U32.HI R5, RZ, 0x18, R5 ;  /* 0x00000018ff057819 */ /* 0x000fc80000011605 */
[----:B------:R-:W-:-:S05]  /*d410*/  LOP3.LUT R5, R0, 0x80, R5, 0xf8, !PT ;  /* 0x0000008000057812 */ /* 0x000fca00078ef805 */
[----:B------:R-:W-:Y:S01]  /*d420*/  STG.E.U8 desc[UR36][R2.64], R5 ;  /* 0x0000000502007986 */ /* 0x000fe2000c101124 */
[----:B------:R-:W-:Y:S05]  /*d430*/  EXIT ;  /* 0x000000000000794d */ /* 0x000fea0003800000 */
.L_x_12793:
        /* <DEDUP_REMOVED lines=8> */
.L_x_12802:
        /* <DEDUP_REMOVED lines=12> */
.L_x_54842:


//--------------------- .text._ZN2at6native18elementwise_kernelILi128ELi2EZNS0_22gpu_kernel_impl_nocastINS0_13BinaryFunctorIdddZZZNS0_16fmod_kernel_cudaERNS_18TensorIteratorBaseEENKUlvE0_clEvENKUlvE_clEvEUlddE_EEEEvS5_RKT_EUliE_EEviT1_ --------------------------
	.section	.text._ZN2at6native18elementwise_kernelILi128ELi2EZNS0_22gpu_kernel_impl_nocastINS0_13BinaryFunctorIdddZZZNS0_16fmod_kernel_cudaERNS_18TensorIteratorBaseEENKUlvE0_clEvENKUlvE_clEvEUlddE_EEEEvS5_RKT_EUliE_EEviT1_,"ax",@progbits
	.align	128
        .global         _ZN2at6native18elementwise_kernelILi128ELi2EZNS0_22gpu_kernel_impl_nocastINS0_13BinaryFunctorIdddZZZNS0_16fmod_kernel_cudaERNS_18TensorIteratorBaseEENKUlvE0_clEvENKUlvE_clEvEUlddE_EEEEvS5_RKT_EUliE_EEviT1_
        .type           _ZN2at6native18elementwise_kernelILi128ELi2EZNS0_22gpu_kernel_impl_nocastINS0_13BinaryFunctorIdddZZZNS0_16fmod_kernel_cudaERNS_18TensorIteratorBaseEENKUlvE0_clEvENKUlvE_clEvEUlddE_EEEEvS5_RKT_EUliE_EEviT1_,@function
        .size           _ZN2at6native18elementwise_kernelILi128ELi2EZNS0_22gpu_kernel_impl_nocastINS0_13BinaryFunctorIdddZZZNS0_16fmod_kernel_cudaERNS_18TensorIteratorBaseEENKUlvE0_clEvENKUlvE_clEvEUlddE_EEEEvS5_RKT_EUliE_EEviT1_,(.L_x_54843 - _ZN2at6native18elementwise_kernelILi128ELi2EZNS0_22gpu_kernel_impl_nocastINS0_13BinaryFunctorIdddZZZNS0_16fmod_kernel_cudaERNS_18TensorIteratorBaseEENKUlvE0_clEvENKUlvE_clEvEUlddE_EEEEvS5_RKT_EUliE_EEviT1_)
        .other          _ZN2at6native18elementwise_kernelILi128ELi2EZNS0_22gpu_kernel_impl_nocastINS0_13BinaryFunctorIdddZZZNS0_16fmod_kernel_cudaERNS_18TensorIteratorBaseEENKUlvE0_clEvENKUlvE_clEvEUlddE_EEEEvS5_RKT_EUliE_EEviT1_,@"STO_CUDA_ENTRY STV_DEFAULT"
_ZN2at6native18elementwise_kernelILi128ELi2EZNS0_22gpu_kernel_impl_nocastINS0_13BinaryFunctorIdddZZZNS0_16fmod_kernel_cudaERNS_18TensorIteratorBaseEENKUlvE0_clEvENKUlvE_clEvEUlddE_EEEEvS5_RKT_EUliE_EEviT1_:
.text._ZN2at6native18elementwise_kernelILi128ELi2EZNS0_22gpu_kernel_impl_nocastINS0_13BinaryFunctorIdddZZZNS0_16fmod_kernel_cudaERNS_18TensorIteratorBaseEENKUlvE0_clEvENKUlvE_clEvEUlddE_EEEEvS5_RKT_EUliE_EEviT1_:
        /* <DEDUP_REMOVED lines=15> */
[----:B0-----:R-:W2:Y:S04]  /*00f0*/  LDG.E.64 R4, desc[UR6][R4.64] ;  /* 0x0000000604047981 */ /* 0x001ea8000c1e1b00 */
[----:B-1----:R-:W3:Y:S01]  /*0100*/  LDG.E.64 R8, desc[UR6][R6.64] ;  /* 0x0000000606087981 */ /* 0x002ee2000c1e1b00 */
[----:B--2---:R-:W-:Y:S01]  /*0110*/  LOP3.LUT R11, R5, 0x7fffffff, RZ, 0xc0, !PT ;  /* 0x7fffffff050b7812 */ /* 0x004fe200078ec0ff */
[----:B------:R-:W-:Y:S01]  /*0120*/  IMAD.MOV.U32 R10, RZ, RZ, R4 ;  /* 0x000000ffff0a7224 */ /* 0x000fe200078e0004 */
[----:B---3--:R-:W-:-:S02]  /*0130*/  LOP3.LUT R7, R9, 0x7fffffff, RZ, 0xc0, !PT ;  /* 0x7fffffff09077812 */ /* 0x008fc400078ec0ff */
[----:B------:R-:W-:Y:S02]  /*0140*/  MOV R6, R8 ;  /* 0x0000000800067202 */ /* 0x000fe40000000f00 */
[----:B------:R-:W-:-:S04]  /*0150*/  VIMNMX.U32 R0, PT, PT, R11, R7, !PT ;  /* 0x000000070b007248 */ /* 0x000fc80007fe0000 */
[----:B------:R-:W-:-:S13]  /*0160*/  ISETP.GT.U32.AND P0, PT, R0, 0x7fefffff, PT ;  /* 0x7fefffff0000780c */ /* 0x000fda0003f04070 */
[----:B------:R-:W-:Y:S05]  /*0170*/  @P0 BRA `(.L_x_12806) ;  /* 0x0000000000dc0947 */ /* 0x000fea0003800000 */
[----:B------:R-:W-:Y:S01]  /*0180*/  DSETP.NEU.AND P0, PT, R6, RZ, PT ;  /* 0x000000ff0600722a */ /* 0x000fe20003f0d000 */
[----:B------:R-:W-:Y:S01]  /*0190*/  IMAD.MOV.U32 R8, RZ, RZ, 0x0 ;  /* 0x00000000ff087424 */ /* 0x000fe200078e00ff */
[----:B------:R-:W-:-:S12]  /*01a0*/  MOV R9, 0xfff80000 ;  /* 0xfff8000000097802 */ /* 0x000fd80000000f00 */
[----:B------:R-:W-:Y:S05]  /*01b0*/  @!P0 BRA `(.L_x_12807) ;  /* 0x0000000000e48947 */ /* 0x000fea0003800000 */
[----:B------:R-:W-:Y:S01]  /*01c0*/  DSETP.GE.AND P0, PT, R10, R6, PT ;  /* 0x000000060a00722a */ /* 0x000fe20003f06000 */
[----:B------:R-:W-:Y:S01]  /*01d0*/  IMAD.MOV.U32 R8, RZ, RZ, R4 ;  /* 0x000000ffff087224 */ /* 0x000fe200078e0004 */
[----:B------:R-:W-:-:S12]  /*01e0*/  MOV R9, R5 ;  /* 0x0000000500097202 */ /* 0x000fd80000000f00 */
[----:B------:R-:W-:Y:S05]  /*01f0*/  @!P0 BRA `(.L_x_12807) ;  /* 0x0000000000d48947 */ /* 0x000fea0003800000 */
[----:B------:R-:W-:Y:S02]  /*0200*/  ISETP.GT.U32.AND P0, PT, R11, 0xfffff, PT ;  /* 0x000fffff0b00780c */ /* 0x000fe40003f04070 */
        /* <DEDUP_REMOVED lines=9> */
[----:B------:R-:W-:Y:S02]  /*02a0*/  LOP3.LUT R2, R7, 0xfffff, RZ, 0xc0, !PT ;  /* 0x000fffff07027812 */ /* 0x000fe400078ec0ff */
[----:B------:R-:W-:Y:S02]  /*02b0*/  @!P1 IADD3 R0, PT, PT, R8, -0x36, RZ ;  /* 0xffffffca08009810 */ /* 0x000fe40007ffe0ff */
[----:B------:R-:W-:-:S02]  /*02c0*/  LOP3.LUT R11, R2, 0x100000, RZ, 0xfc, !PT ;  /* 0x00100000020b7812 */ /* 0x000fc400078efcff */
[----:B------:R-:W-:Y:S01]  /*02d0*/  LOP3.LUT R12, R12, 0x100000, RZ, 0xfc, !PT ;  /* 0x001000000c0c7812 */ /* 0x000fe200078efcff */
[----:B------:R-:W-:-:S07]  /*02e0*/  IMAD.IADD R2, R9, 0x1, -R0 ;  /* 0x0000000109027824 */ /* 0x000fce00078e0a00 */
.L_x_12808:
[----:B------:R-:W-:Y:S02]  /*02f0*/  IADD3 R8, P0, PT, -R6, R10, RZ ;  /* 0x0000000a06087210 */ /* 0x000fe40007f1e1ff */
[C---:B------:R-:W-:Y:S01]  /*0300*/  ISETP.GT.AND P1, PT, R2.reuse, RZ, PT ;  /* 0x000000ff0200720c */ /* 0x040fe20003f24270 */
[----:B------:R-:W-:Y:S01]  /*0310*/  VIADD R2, R2, 0xffffffff ;  /* 0xffffffff02027836 */ /* 0x000fe20000000000 */
[----:B------:R-:W-:-:S04]  /*0320*/  IADD3.X R9, PT, PT, R12, ~R11, RZ, P0, !PT ;  /* 0x8000000b0c097210 */ /* 0x000fc800007fe4ff */
[----:B------:R-:W-:-:S04]  /*0330*/  ISETP.GE.AND P0, PT, R9, RZ, PT ;  /* 0x000000ff0900720c */ /* 0x000fc80003f06270 */
[----:B------:R-:W-:Y:S02]  /*0340*/  SEL R8, R10, R8, !P0 ;  /* 0x000000080a087207 */ /* 0x000fe40004000000 */
[----:B------:R-:W-:Y:S02]  /*0350*/  SEL R13, R12, R9, !P0 ;  /* 0x000000090c0d7207 */ /* 0x000fe40004000000 */
[C---:B------:R-:W-:Y:S02]  /*0360*/  SHF.L.U32 R10, R8.reuse, 0x1, RZ ;  /* 0x00000001080a7819 */ /* 0x040fe400000006ff */
[----:B------:R-:W-:Y:S01]  /*0370*/  SHF.L.U64.HI R12, R8, 0x1, R13 ;  /* 0x00000001080c7819 */ /* 0x000fe2000001020d */
[----:B------:R-:W-:Y:S06]  /*0380*/  @P1 BRA `(.L_x_12808) ;  /* 0xfffffffc00d81947 */ /* 0x000fec000383ffff */
[----:B------:R-:W-:Y:S01]  /*0390*/  LOP3.LUT R9, R13, 0x7fffffff, RZ, 0xc0, !PT ;  /* 0x7fffffff0d097812 */ /* 0x000fe200078ec0ff */
[----:B------:R-:W-:Y:S01]  /*03a0*/  IMAD.MOV.U32 R7, RZ, RZ, RZ ;  /* 0x000000ffff077224 */ /* 0x000fe200078e00ff */
[----:B------:R-:W-:Y:S02]  /*03b0*/  ISETP.NE.U32.AND P0, PT, R8, RZ, PT ;  /* 0x000000ff0800720c */ /* 0x000fe40003f05070 */
[----:B------:R-:W-:Y:S02]  /*03c0*/  MOV R11, RZ ;  /* 0x000000ff000b7202 */ /* 0x000fe40000000f00 */
[----:B------:R-:W-:-:S13]  /*03d0*/  ISETP.NE.AND.EX P0, PT, R9, RZ, PT, P0 ;  /* 0x000000ff0900720c */ /* 0x000fda0003f05300 */
[----:B------:R-:W-:Y:S05]  /*03e0*/  @!P0 BRA `(.L_x_12809) ;  /* 0x0000000000348947 */ /* 0x000fea0003800000 */
[----:B------:R-:W-:-:S10]  /*03f0*/  DMUL R6, R8, 1.80143985094819840000e+16 ;  /* 0x4350000008067828 */ /* 0x000fd40000000000 */
[----:B------:R-:W-:-:S04]  /*0400*/  SHF.R.U32.HI R6, RZ, 0x14, R7 ;  /* 0x00000014ff067819 */ /* 0x000fc80000011607 */
[----:B------:R-:W-:-:S04]  /*0410*/  IADD3 R7, PT, PT, -R6, 0x37, RZ ;  /* 0x0000003706077810 */ /* 0x000fc80007ffe1ff */
[-C--:B------:R-:W-:Y:S01]  /*0420*/  SHF.L.U32 R6, R8, R7.reuse, RZ ;  /* 0x0000000708067219 */ /* 0x080fe200000006ff */
[----:B------:R-:W-:Y:S01]  /*0430*/  IMAD.IADD R2, R0, 0x1, -R7 ;  /* 0x0000000100027824 */ /* 0x000fe200078e0a07 */
[----:B------:R-:W-:-:S04]  /*0440*/  SHF.L.U64.HI R9, R8, R7, R9 ;  /* 0x0000000708097219 */ /* 0x000fc80000010209 */
[----:B------:R-:W-:-:S13]  /*0450*/  ISETP.GE.AND P0, PT, R2, 0x1, PT ;  /* 0x000000010200780c */ /* 0x000fda0003f06270 */
[C---:B------:R-:W-:Y:S02]  /*0460*/  @P0 IADD3 R0, PT, PT, R2.reuse, -0x1, RZ ;  /* 0xffffffff02000810 */ /* 0x040fe40007ffe0ff */
[----:B------:R-:W-:Y:S02]  /*0470*/  @P0 IADD3 R7, P1, PT, RZ, R6, RZ ;  /* 0x00000006ff070210 */ /* 0x000fe40007f3e0ff */
[----:B------:R-:W-:-:S03]  /*0480*/  @!P0 IADD3 R2, PT, PT, -R2, 0x1, RZ ;  /* 0x0000000102028810 */ /* 0x000fc60007ffe1ff */
[--C-:B------:R-:W-:Y:S01]  /*0490*/  @P0 IMAD.U32.X R11, R0, 0x100000, R9.reuse, P1 ;  /* 0x00100000000b0824 */ /* 0x100fe200008e0409 */
[-CC-:B------:R-:W-:Y:S02]  /*04a0*/  @!P0 SHF.R.U64 R7, R6, R2.reuse, R9.reuse ;  /* 0x0000000206078219 */ /* 0x180fe40000001209 */
[----:B------:R-:W-:-:S07]  /*04b0*/  @!P0 SHF.R.U32.HI R11, RZ, R2, R9 ;  /* 0x00000002ff0b8219 */ /* 0x000fce0000011609 */
.L_x_12809:
[----:B------:R-:W-:Y:S02]  /*04c0*/  LOP3.LUT R9, R11, 0x80000000, R5, 0xb8, !PT ;  /* 0x800000000b097812 */ /* 0x000fe400078eb805 */
[----:B------:R-:W-:Y:S01]  /*04d0*/  MOV R8, R7 ;  /* 0x0000000700087202 */ /* 0x000fe20000000f00 */
[----:B------:R-:W-:Y:S06]  /*04e0*/  BRA `(.L_x_12807) ;  /* 0x0000000000187947 */ /* 0x000fec0003800000 */
.L_x_12806:
[----:B------:R-:W-:-:S06]  /*04f0*/  DSETP.NAN.AND P0, PT, R6, R6, PT ;  /* 0x000000060600722a */ /* 0x000fcc0003f08000 */
[----:B------:R-:W-:-:S14]  /*0500*/  DSETP.NUM.AND P0, PT, R10, R10, !P0 ;  /* 0x0000000a0a00722a */ /* 0x000fdc0004707000 */
[----:B------:R-:W-:Y:S02]  /*0510*/  @P0 DSETP.NEU.AND P1, PT, R10, +INF , PT ;  /* 0x7ff000000a00042a */ /* 0x000fe40003f2d000 */
[----:B------:R-:W-:-:S06]  /*0520*/  @!P0 DADD R8, R4, R8 ;  /* 0x0000000004088229 */ /* 0x000fcc0000000008 */
[----:B------:R-:W-:Y:S02]  /*0530*/  @P0 FSEL R8, R4, RZ, P1 ;  /* 0x000000ff04080208 */ /* 0x000fe40000800000 */
[----:B------:R-:W-:-:S07]  /*0540*/  @P0 FSEL R9, R5, -QNAN , P1 ;  /* 0xfff8000005090808 */ /* 0x000fce0000800000 */
.L_x_12807:
[----:B------:R-:W0:Y:S01]  /*0550*/  LDC.64 R4, c[0x0][0x5e8] ;  /* 0x00017a00ff047b82 */ /* 0x000e220000000a00 */
[----:B------:R-:W-:Y:S01]  /*0560*/  VIADD R3, R3, 0x80 ;  /* 0x0000008003037836 */ /* 0x000fe20000000000 */
[----:B0-----:R0:W-:Y:S06]  /*0570*/  STG.E.64 desc[UR6][R4.64], R8 ;  /* 0x0000000804007986 */ /* 0x0011ec000c101b06 */
.L_x_12805:
[----:B------:R-:W-:Y:S05]  /*0580*/  BSYNC.RECONVERGENT B0 ;  /* 0x0000000000007941 */ /* 0x000fea0003800200 */
.L_x_12804:
[----:B------:R-:W-:-:S13]  /*0590*/  ISETP.GE.AND P0, PT, R3, UR4, PT ;  /* 0x0000000403007c0c */ /* 0x000fda000bf06270 */
[----:B------:R-:W-:Y:S05]  /*05a0*/  @P0 EXIT ;  /* 0x000000000000094d */ /* 0x000fea0003800000 */
[----:B------:R-:W1:Y:S08]  /*05b0*/  LDC.64 R2, c[0x0][0x5f0] ;  /* 0x00017c00ff027b82 */ /* 0x000e700000000a00 */
[----:B------:R-:W2:Y:S01]  /*05c0*/  LDC.64 R6, c[0x0][0x5f8] ;  /* 0x00017e00ff067b82 */ /* 0x000ea20000000a00 */
[----:B-1----:R-:W0:Y:S04]  /*05d0*/  LDG.E.64 R2, desc[UR6][R2.64] ;  /* 0x0000000602027981 */ /* 0x002e28000c1e1b00 */
[----:B--2---:R-:W2:Y:S01]  /*05e0*/  LDG.E.64 R6, desc[UR6][R6.64] ;  /* 0x0000000606067981 */ /* 0x004ea2000c1e1b00 */
[----:B0-----:R-:W-:-:S02]  /*05f0*/  LOP3.LUT R9, R3, 0x7fffffff, RZ, 0xc0, !PT ;  /* 0x7fffffff03097812 */ /* 0x001fc400078ec0ff */
[----:B------:R-:W-:Y:S02]  /*0600*/  MOV R8, R2 ;  /* 0x0000000200087202 */ /* 0x000fe40000000f00 */
[----:B--2---:R-:W-:Y:S01]  /*0610*/  LOP3.LUT R5, R7, 0x7fffffff, RZ, 0xc0, !PT ;  /* 0x7fffffff07057812 */ /* 0x004fe200078ec0ff */
[----:B------:R-:W-:-:S03]  /*0620*/  IMAD.MOV.U32 R4, RZ, RZ, R6 ;  /* 0x000000ffff047224 */ /* 0x000fc600078e0006 */
        /* <DEDUP_REMOVED lines=8> */
[----:B------:R-:W-:Y:S01]  /*06b0*/  MOV R6, R2 ;  /* 0x0000000200067202 */ /* 0x000fe20000000f00 */
[----:B------:R-:W-:-:S12]  /*06c0*/  IMAD.MOV.U32 R7, RZ, RZ, R3 ;  /* 0x000000ffff077224 */ /* 0x000fd800078e0003 */
        /* <DEDUP_REMOVED lines=9> */
[----:B------:R-:W-:Y:S02]  /*0760*/  @!P0 IADD3 R7, PT, PT, R6, -0x36, RZ ;  /* 0xffffffca06078810 */ /* 0x000fe40007ffe0ff */
[----:B------:R-:W-:Y:S01]  /*0770*/  LOP3.LUT R10, R9, 0xfffff, RZ, 0xc0, !PT ;  /* 0x000fffff090a7812 */ /* 0x000fe200078ec0ff */
[----:B------:R-:W-:Y:S01]  /*0780*/  @!P1 VIADD R0, R11, 0xffffffca ;  /* 0xffffffca0b009836 */ /* 0x000fe20000000000 */
[----:B------:R-:W-:Y:S02]  /*0790*/  LOP3.LUT R6, R5, 0xfffff, RZ, 0xc0, !PT ;  /* 0x000fffff05067812 */ /* 0x000fe400078ec0ff */
[----:B------:R-:W-:Y:S01]  /*07a0*/  MOV R11, R8 ;  /* 0x00000008000b7202 */ /* 0x000fe20000000f00 */
[----:B------:R-:W-:Y:S01]  /*07b0*/  IMAD.IADD R8, R7, 0x1, -R0 ;  /* 0x0000000107087824 */ /* 0x000fe200078e0a00 */
[----:B------:R-:W-:-:S02]  /*07c0*/  LOP3.LUT R10, R10, 0x100000, RZ, 0xfc, !PT ;  /* 0x001000000a0a7812 */ /* 0x000fc400078efcff */
[----:B------:R-:W-:-:S07]  /*07d0*/  LOP3.LUT R9, R6, 0x100000, RZ, 0xfc, !PT ;  /* 0x0010000006097812 */ /* 0x000fce00078efcff */
.L_x_12812:
        /* <DEDUP_REMOVED lines=29> */
.L_x_12813:
[----:B------:R-:W-:Y:S02]  /*09b0*/  LOP3.LUT R7, R9, 0x80000000, R3, 0xb8, !PT ;  /* 0x8000000009077812 */ /* 0x000fe400078eb803 */
[----:B------:R-:W-:Y:S01]  /*09c0*/  MOV R6, R5 ;  /* 0x0000000500067202 */ /* 0x000fe20000000f00 */
[----:B------:R-:W-:Y:S06]  /*09d0*/  BRA `(.L_x_12811) ;  /* 0x0000000000187947 */ /* 0x000fec0003800000 */
.L_x_12810:
[----:B------:R-:W-:-:S06]  /*09e0*/  DSETP.NAN.AND P0, PT, R4, R4, PT ;  /* 0x000000040400722a */ /* 0x000fcc0003f08000 */
[----:B------:R-:W-:-:S14]  /*09f0*/  DSETP.NUM.AND P0, PT, R8, R8, !P0 ;  /* 0x000000080800722a */ /* 0x000fdc0004707000 */
[----:B------:R-:W-:Y:S02]  /*0a00*/  @P0 DSETP.NEU.AND P1, PT, R8, +INF , PT ;  /* 0x7ff000000800042a */ /* 0x000fe40003f2d000 */
[----:B------:R-:W-:-:S06]  /*0a10*/  @!P0 DADD R6, R2, R6 ;  /* 0x0000000002068229 */ /* 0x000fcc0000000006 */
[----:B------:R-:W-:Y:S02]  /*0a20*/  @P0 FSEL R6, R2, RZ, P1 ;  /* 0x000000ff02060208 */ /* 0x000fe40000800000 */
[----:B------:R-:W-:-:S07]  /*0a30*/  @P0 FSEL R7, R3, -QNAN , P1 ;  /* 0xfff8000003070808 */ /* 0x000fce0000800000 */
.L_x_12811:
[----:B------:R-:W0:Y:S02]  /*0a40*/  LDC.64 R2, c[0x0][0x5e8] ;  /* 0x00017a00ff027b82 */ /* 0x000e240000000a00 */
[----:B0-----:R-:W-:Y:S01]  /*0a50*/  STG.E.64 desc[UR6][R2.64], R6 ;  /* 0x0000000602007986 */ /* 0x001fe2000c101b06 */
[----:B------:R-:W-:Y:S05]  /*0a60*/  EXIT ;  /* 0x000000000000794d */ /* 0x000fea0003800000 */
.L_x_12803:
        /* <DEDUP_REMOVED lines=29> */
[----:B-1----:R-:W-:-:S05]  /*0c40*/  SHF.R.U32.HI R11, RZ, UR5, R10 ;  /* 0x00000005ff0b7c19 */ /* 0x002fca000801160a */
[----:B------:R-:W-:-:S04]  /*0c50*/  IMAD.MOV R7, RZ, RZ, -R11 ;  /* 0x000000ffff077224 */ /* 0x000fc800078e0a0b */
        /* <DEDUP_REMOVED lines=299> */
[----:B------:R-:W-:Y:S01]  /*1f10*/  ISETP.NE.AND P0, PT, R0, 0x18, PT ;  /* 0x000000180000780c */ /* 0x000fe20003f05270 */
[----:B------:R-:W0:Y:S01]  /*1f20*/  LDCU.64 UR8, c[0x0][0x4a0] ;  /* 0x00009400ff0877ac */ /* 0x000e220008000a00 */
[----:B------:R-:W-:Y:S01]  /*1f30*/  MOV R8, RZ ;  /* 0x000000ff00087202 */ /* 0x000fe20000000f00 */
[----:B------:R-:W1:Y:S01]  /*1f40*/  LDCU UR5, c[0x0][0x4a8] ;  /* 0x00009500ff0577ac */ /* 0x000e620008000800 */
[----:B------:R-:W2:Y:S09]  /*1f50*/  LDCU.64 UR10, c[0x0][0x5d0] ;  /* 0x0000ba00ff0a77ac */ /* 0x000eb20008000a00 */
[----:B------:R-:W3:Y:S01]  /*1f60*/  @P0 LDC.64 R14, c[0x0][0x4b0] ;  /* 0x00012c00ff0e0b82 */ /* 0x000ee20000000a00 */
[----:B0-----:R-:W-:Y:S01]  /*1f70*/  IMAD.HI.U32 R12, R9, UR9, R8 ;  /* 0x00000009090c7c27 */ /* 0x001fe2000f8e0008 */
[----:B------:R-:W0:Y:S06]  /*1f80*/  LDCU UR9, c[0x0][0x5cc] ;  /* 0x0000b980ff0977ac */ /* 0x000e2c0008000800 */
[----:B------:R-:W4:Y:S01]  /*1f90*/  @P0 LDC R17, c[0x0][0x4ac] ;  /* 0x00012b00ff110b82 */ /* 0x000f220000000800 */
[----:B-1----:R-:W-:Y:S01]  /*1fa0*/  SHF.R.U32.HI R13, RZ, UR5, R12 ;  /* 0x00000005ff0d7c19 */ /* 0x002fe2000801160c */
[----:B------:R-:W-:-:S03]  /*1fb0*/  @P0 IMAD.MOV.U32 R12, RZ, RZ, RZ ;  /* 0x000000ffff0c0224 */ /* 0x000fc600078e00ff */
        /* <DEDUP_REMOVED lines=8> */
[----:B------:R-:W-:Y:S02]  /*2040*/  IMAD R4, R9, UR11, R4 ;  /* 0x0000000b09047c24 */ /* 0x000fe4000f8e0204 */
[----:B------:R-:W-:-:S04]  /*2050*/  @P0 IMAD.MOV R12, RZ, RZ, -R8 ;  /* 0x000000ffff0c0224 */ /* 0x000fc800078e0a08 */
[----:B----4-:R-:W-:-:S04]  /*2060*/  @P0 IMAD R13, R12, R17, R13 ;  /* 0x000000110c0d0224 */ /* 0x010fc800078e020d */
[C---:B-1----:R-:W-:Y:S02]  /*2070*/  @P0 IMAD R5, R13.reuse, R10, R5 ;  /* 0x0000000a0d050224 */ /* 0x042fe400078e0205 */
[C---:B------:R-:W-:Y:S02]  /*2080*/  @P0 IMAD R6, R13.reuse, R11, R6 ;  /* 0x0000000b0d060224 */ /* 0x040fe400078e0206 */
[----:B-----5:R-:W-:-:S07]  /*2090*/  @P0 IMAD R4, R13, R16, R4 ;  /* 0x000000100d040224 */ /* 0x020fce00078e0204 */
.L_x_12816:
[----:B------:R-:W0:Y:S02]  /*20a0*/  LDCU.128 UR8, c[0x0][0x5f0] ;  /* 0x0000be00ff0877ac */ /* 0x000e240008000c00 */
[----:B0-----:R-:W-:Y:S02]  /*20b0*/  IADD3 R6, P0, PT, R6, UR8, RZ ;  /* 0x0000000806067c10 */ /* 0x001fe4000ff1e0ff */
[----:B------:R-:W-:Y:S02]  /*20c0*/  IADD3 R8, P1, PT, R4, UR10, RZ ;  /* 0x0000000a04087c10 */ /* 0x000fe4000ff3e0ff */
[----:B------:R-:W-:-:S03]  /*20d0*/  IADD3.X R7, PT, PT, RZ, UR9, RZ, P0, !PT ;  /* 0x00000009ff077c10 */ /* 0x000fc600087fe4ff */
[----:B------:R-:W-:-:S03]  /*20e0*/  IMAD.X R9, RZ, RZ, UR11, P1 ;  /* 0x0000000bff097e24 */ /* 0x000fc600088e06ff */
[----:B------:R-:W2:Y:S04]  /*20f0*/  LDG.E.64 R6, desc[UR6][R6.64] ;  /* 0x0000000606067981 */ /* 0x000ea8000c1e1b00 */
[----:B------:R2:W3:Y:S01]  /*2100*/  LDG.E.64 R12, desc[UR6][R8.64] ;  /* 0x00000006080c7981 */ /* 0x0004e2000c1e1b00 */
[----:B------:R-:W-:Y:S01]  /*2110*/  BSSY.RECONVERGENT B0, `(.L_x_12817) ;  /* 0x0000049000007945 */ /* 0x000fe20003800200 */
[----:B--2---:R-:W-:Y:S02]  /*2120*/  LOP3.LUT R9, R7, 0x7fffffff, RZ, 0xc0, !PT ;  /* 0x7fffffff07097812 */ /* 0x004fe400078ec0ff */
[----:B------:R-:W-:Y:S02]  /*2130*/  MOV R8, R6 ;  /* 0x0000000600087202 */ /* 0x000fe40000000f00 */
[----:B---3--:R-:W-:Y:S01]  /*2140*/  LOP3.LUT R11, R13, 0x7fffffff, RZ, 0xc0, !PT ;  /* 0x7fffffff0d0b7812 */ /* 0x008fe200078ec0ff */
[----:B------:R-:W-:-:S03]  /*2150*/  IMAD.MOV.U32 R10, RZ, RZ, R12 ;  /* 0x000000ffff0a7224 */ /* 0x000fc600078e000c */
[----:B------:R-:W-:-:S04]  /*2160*/  VIMNMX.U32 R4, PT, PT, R9, R11, !PT ;  /* 0x0000000b09047248 */ /* 0x000fc80007fe0000 */
[----:B------:R-:W-:-:S13]  /*2170*/  ISETP.GE.U32.AND P0, PT, R4, 0x7ff00000, PT ;  /* 0x7ff000000400780c */ /* 0x000fda0003f06070 */
[----:B------:R-:W-:Y:S05]  /*2180*/  @!P0 BRA `(.L_x_12818) ;  /* 0x00000000001c8947 */ /* 0x000fea0003800000 */
[----:B------:R-:W-:-:S06]  /*2190*/  DSETP.NAN.AND P0, PT, R10, R10, PT ;  /* 0x0000000a0a00722a */ /* 0x000fcc0003f08000 */
[----:B------:R-:W-:-:S14]  /*21a0*/  DSETP.NUM.AND P0, PT, R8, R8, !P0 ;  /* 0x000000080800722a */ /* 0x000fdc0004707000 */
[----:B------:R-:W-:Y:S02]  /*21b0*/  @P0 DSETP.NEU.AND P1, PT, R8, +INF , PT ;  /* 0x7ff000000800042a */ /* 0x000fe40003f2d000 */
[----:B------:R-:W-:-:S06]  /*21c0*/  @!P0 DADD R12, R6, R12 ;  /* 0x00000000060c8229 */ /* 0x000fcc000000000c */
[----:B------:R-:W-:Y:S02]  /*21d0*/  @P0 FSEL R12, R6, RZ, P1 ;  /* 0x000000ff060c0208 */ /* 0x000fe40000800000 */
[----:B------:R-:W-:Y:S01]  /*21e0*/  @P0 FSEL R13, R7, -QNAN , P1 ;  /* 0xfff80000070d0808 */ /* 0x000fe20000800000 */
[----:B------:R-:W-:Y:S06]  /*21f0*/  BRA `(.L_x_12819) ;  /* 0x0000000000e87947 */ /* 0x000fec0003800000 */
.L_x_12818:
        /* <DEDUP_REMOVED lines=17> */
[----:B------:R-:W-:Y:S02]  /*2310*/  LOP3.LUT R12, R9, 0xfffff, RZ, 0xc0, !PT ;  /* 0x000fffff090c7812 */ /* 0x000fe400078ec0ff */
[----:B------:R-:W-:Y:S01]  /*2320*/  @!P0 IADD3 R4, PT, PT, R14, -0x36, RZ ;  /* 0xffffffca0e048810 */ /* 0x000fe20007ffe0ff */
[----:B------:R-:W-:Y:S01]  /*2330*/  @!P1 VIADD R13, R15, 0xffffffca ;  /* 0xffffffca0f0d9836 */ /* 0x000fe20000000000 */
[----:B------:R-:W-:Y:S02]  /*2340*/  LOP3.LUT R9, R11, 0xfffff, RZ, 0xc0, !PT ;  /* 0x000fffff0b097812 */ /* 0x000fe400078ec0ff */
[----:B------:R-:W-:Y:S01]  /*2350*/  MOV R15, R8 ;  /* 0x00000008000f7202 */ /* 0x000fe20000000f00 */
[----:B------:R-:W-:Y:S01]  /*2360*/  IMAD.IADD R4, R4, 0x1, -R13 ;  /* 0x0000000104047824 */ /* 0x000fe200078e0a0d */
[----:B------:R-:W-:-:S02]  /*2370*/  LOP3.LUT R12, R12, 0x100000, RZ, 0xfc, !PT ;  /* 0x001000000c0c7812 */ /* 0x000fc400078efcff */
[----:B------:R-:W-:-:S07]  /*2380*/  LOP3.LUT R17, R9, 0x100000, RZ, 0xfc, !PT ;  /* 0x0010000009117812 */ /* 0x000fce00078efcff */
.L_x_12821:
        /* <DEDUP_REMOVED lines=10> */
[----:B------:R-:W-:Y:S05]  /*2430*/  BSYNC.RECONVERGENT B2 ;  /* 0x0000000000027941 */ /* 0x000fea0003800200 */
.L_x_12820:
        /* <DEDUP_REMOVED lines=14> */
[----:B------:R-:W-:-:S04]  /*2520*/  @!P0 IADD3 R4, PT, PT, -R13, 0x1, RZ ;  /* 0x000000010d048810 */ /* 0x000fc80007ffe1ff */
[--C-:B------:R-:W-:Y:S02]  /*2530*/  @!P0 SHF.R.U64 R12, R8, R4, R9.reuse ;  /* 0x00000004080c8219 */ /* 0x100fe40000001209 */
[----:B------:R-:W-:Y:S02]  /*2540*/  @P0 IADD3 R12, P1, PT, RZ, R8, RZ ;  /* 0x00000008ff0c0210 */ /* 0x000fe40007f3e0ff */
[----:B------:R-:W-:Y:S02]  /*2550*/  @P0 IADD3 R8, PT, PT, R13, -0x1, RZ ;  /* 0xffffffff0d080810 */ /* 0x000fe40007ffe0ff */
[----:B------:R-:W-:-:S03]  /*2560*/  @!P0 SHF.R.U32.HI R11, RZ, R4, R9 ;  /* 0x00000004ff0b8219 */ /* 0x000fc60000011609 */
[----:B------:R-:W-:-:S07]  /*2570*/  @P0 IMAD.U32.X R11, R8, 0x100000, R9, P1 ;  /* 0x00100000080b0824 */ /* 0x000fce00008e0409 */
.L_x_12823:
[----:B------:R-:W-:Y:S05]  /*2580*/  BSYNC.RECONVERGENT B2 ;  /* 0x0000000000027941 */ /* 0x000fea0003800200 */
.L_x_12822:
[----:B------:R-:W-:-:S07]  /*2590*/  LOP3.LUT R13, R11, 0x80000000, R7, 0xb8, !PT ;  /* 0x800000000b0d7812 */ /* 0x000fce00078eb807 */
.L_x_12819:
[----:B------:R-:W-:Y:S05]  /*25a0*/  BSYNC.RECONVERGENT B0 ;  /* 0x0000000000007941 */ /* 0x000fea0003800200 */
.L_x_12817:
[----:B------:R-:W0:Y:S01]  /*25b0*/  LDCU.64 UR8, c[0x0][0x5e8] ;  /* 0x0000bd00ff0877ac */ /* 0x000e220008000a00 */
[----:B------:R-:W-:Y:S01]  /*25c0*/  VIADD R3, R3, 0x80 ;  /* 0x0000008003037836 */ /* 0x000fe20000000000 */
[----:B0-----:R-:W-:-:S04]  /*25d0*/  IADD3 R4, P0, PT, R5, UR8, RZ ;  /* 0x0000000805047c10 */ /* 0x001fc8000ff1e0ff */
[----:B------:R-:W-:-:S05]  /*25e0*/  IADD3.X R5, PT, PT, RZ, UR9, RZ, P0, !PT ;  /* 0x00000009ff057c10 */ /* 0x000fca00087fe4ff */
[----:B------:R0:W-:Y:S04]  /*25f0*/  STG.E.64 desc[UR6][R4.64], R12 ;  /* 0x0000000c04007986 */ /* 0x0001e8000c101b06 */
.L_x_12815:
[----:B------:R-:W-:Y:S05]  /*2600*/  BSYNC.RECONVERGENT B1 ;  /* 0x0000000000017941 */ /* 0x000fea0003800200 */
.L_x_12814:
[----:B------:R-:W-:-:S13]  /*2610*/  ISETP.GE.AND P0, PT, R3, UR4, PT ;  /* 0x0000000403007c0c */ /* 0x000fda000bf06270 */
[----:B------:R-:W-:Y:S05]  /*2620*/  @P0 EXIT ;  /* 0x000000000000094d */ /* 0x000fea0003800000 */
[----:B------:R-:W1:Y:S01]  /*2630*/  LDCU.64 UR4, c[0x0][0x390] ;  /* 0x00007200ff0477ac */ /* 0x000e620008000a00 */
[----:B0-----:R-:W-:Y:S01]  /*2640*/  MOV R4, RZ ;  /* 0x000000ff00047202 */ /* 0x001fe20000000f00 */
[----:B------:R-:W-:Y:S01]  /*2650*/  IMAD.MOV.U32 R5, RZ, RZ, R3 ;  /* 0x000000ffff057224 */ /* 0x000fe200078e0003 */
[----:B------:R-:W-:Y:S01]  /*2660*/  ISETP.NE.AND P0, PT, R2, RZ, PT ;  /* 0x000000ff0200720c */ /* 0x000fe20003f05270 */
[----:B------:R-:W0:Y:S01]  /*2670*/  LDCU UR8, c[0x0][0x38c] ;  /* 0x00007180ff0877ac */ /* 0x000e220008000800 */
[----:B------:R-:W2:Y:S01]  /*2680*/  LDCU.64 UR10, c[0x0][0x4b8] ;  /* 0x00009700ff0a77ac */ /* 0x000ea20008000a00 */
[----:B-1----:R-:W-:Y:S01]  /*2690*/  IMAD.HI.U32 R6, R3, UR4, R4 ;  /* 0x0000000403067c27 */ /* 0x002fe2000f8e0004 */
[----:B------:R-:W1:Y:S04]  /*26a0*/  LDCU UR4, c[0x0][0x4c0] ;  /* 0x00009800ff0477ac */ /* 0x000e680008000800 */
[----:B------:R-:W-:-:S04]  /*26b0*/  SHF.R.U32.HI R7, RZ, UR5, R6 ;  /* 0x00000005ff077c19 */ /* 0x000fc80008011606 */
[----:B------:R-:W-:-:S05]  /*26c0*/  IADD3 R4, PT, PT, -R7, RZ, RZ ;  /* 0x000000ff07047210 */ /* 0x000fca0007ffe1ff */
[----:B0-----:R-:W-:-:S04]  /*26d0*/  IMAD R2, R4, UR8, R3 ;  /* 0x0000000804027c24 */ /* 0x001fc8000f8e0203 */
[C---:B--2---:R-:W-:Y:S02]  /*26e0*/  IMAD R3, R2.reuse, UR10, RZ ;  /* 0x0000000a02037c24 */ /* 0x044fe4000f8e02ff */
[C---:B------:R-:W-:Y:S02]  /*26f0*/  IMAD R4, R2.reuse, UR11, RZ ;  /* 0x0000000b02047c24 */ /* 0x040fe4000f8e02ff */
[----:B-1----:R-:W-:Y:S01]  /*2700*/  IMAD R2, R2, UR4, RZ ;  /* 0x0000000402027c24 */ /* 0x002fe2000f8e02ff */
[----:B------:R-:W-:Y:S06]  /*2710*/  @!P0 BRA `(.L_x_12824) ;  /* 0x0000001400348947 */ /* 0x000fec0003800000 */
[----:B------:R-:W0:Y:S01]  /*2720*/  LDCU.64 UR8, c[0x0][0x398] ;  /* 0x00007300ff0877ac */ /* 0x000e220008000a00 */
[----:B------:R-:W-:Y:S01]  /*2730*/  IMAD.MOV.U32 R6, RZ, RZ, RZ ;  /* 0x000000ffff067224 */ /* 0x000fe200078e00ff */
        /* <DEDUP_REMOVED lines=13> */
[----:B------:R-:W-:Y:S01]  /*2810*/  IMAD.MOV.U32 R8, RZ, RZ, RZ ;  /* 0x000000ffff087224 */ /* 0x000fe200078e00ff */
        /* <DEDUP_REMOVED lines=294> */
[----:B------:R-:W-:Y:S01]  /*3a80*/  IMAD.MOV.U32 R6, RZ, RZ, RZ ;  /* 0x000000ffff067224 */ /* 0x000fe200078e00ff */
[----:B------:R-:W1:Y:S01]  /*3a90*/  LDCU UR4, c[0x0][0x4a8] ;  /* 0x00009500ff0477ac */ /* 0x000e620008000800 */
[----:B------:R-:W2:Y:S09]  /*3aa0*/  LDCU UR5, c[0x0][0x5cc] ;  /* 0x0000b980ff0577ac */ /* 0x000eb20008000800 */
[----:B------:R-:W3:Y:S01]  /*3ab0*/  @P0 LDC.64 R12, c[0x0][0x4b0] ;  /* 0x00012c00ff0c0b82 */ /* 0x000ee20000000a00 */
[----:B------:R-:W4:Y:S01]  /*3ac0*/  LDCU.64 UR10, c[0x0][0x5d0] ;  /* 0x0000ba00ff0a77ac */ /* 0x000f220008000a00 */
[----:B0-----:R-:W-:-:S06]  /*3ad0*/  IMAD.HI.U32 R10, R7, UR9, R6 ;  /* 0x00000009070a7c27 */ /* 0x001fcc000f8e0006 */
[----:B------:R-:W0:Y:S01]  /*3ae0*/  @P0 LDC R15, c[0x0][0x4ac] ;  /* 0x00012b00ff0f0b82 */ /* 0x000e220000000800 */
[----:B-1----:R-:W-:Y:S02]  /*3af0*/  SHF.R.U32.HI R11, RZ, UR4, R10 ;  /* 0x00000004ff0b7c19 */ /* 0x002fe4000801160a */
[----:B------:R-:W-:-:S05]  /*3b00*/  @P0 MOV R10, RZ ;  /* 0x000000ff000a0202 */ /* 0x000fca0000000f00 */
[----:B------:R-:W1:Y:S01]  /*3b10*/  @P0 LDC.64 R8, c[0x0][0x5d8] ;  /* 0x00017600ff080b82 */ /* 0x000e620000000a00 */
[----:B------:R-:W-:-:S04]  /*3b20*/  IMAD.MOV R5, RZ, RZ, -R11 ;  /* 0x000000ffff057224 */ /* 0x000fc800078e0a0b */
[----:B------:R-:W-:-:S03]  /*3b30*/  IMAD R7, R5, UR8, R7 ;  /* 0x0000000805077c24 */ /* 0x000fc6000f8e0207 */
[----:B------:R-:W5:Y:S01]  /*3b40*/  @P0 LDC R6, c[0x0][0x5e0] ;  /* 0x00017800ff060b82 */ /* 0x000f620000000800 */
[----:B---3--:R-:W-:-:S04]  /*3b50*/  @P0 IMAD.HI.U32 R0, R11, R12, R10 ;  /* 0x0000000c0b000227 */ /* 0x008fc800078e000a */
[C---:B--2---:R-:W-:Y:S01]  /*3b60*/  IMAD R3, R7.reuse, UR5, R3 ;  /* 0x0000000507037c24 */ /* 0x044fe2000f8e0203 */
[----:B------:R-:W-:Y:S01]  /*3b70*/  @P0 SHF.R.U32.HI R0, RZ, R13, R0 ;  /* 0x0000000dff000219 */ /* 0x000fe20000011600 */
[C---:B----4-:R-:W-:Y:S02]  /*3b80*/  IMAD R4, R7.reuse, UR10, R4 ;  /* 0x0000000a07047c24 */ /* 0x050fe4000f8e0204 */
[----:B------:R-:W-:Y:S01]  /*3b90*/  IMAD R2, R7, UR11, R2 ;  /* 0x0000000b07027c24 */ /* 0x000fe2000f8e0202 */
[----:B------:R-:W-:-:S05]  /*3ba0*/  @P0 IADD3 R10, PT, PT, -R0, RZ, RZ ;  /* 0x000000ff000a0210 */ /* 0x000fca0007ffe1ff */
[----:B0-----:R-:W-:-:S04]  /*3bb0*/  @P0 IMAD R11, R15, R10, R11 ;  /* 0x0000000a0f0b0224 */ /* 0x001fc800078e020b */
[C---:B-1----:R-:W-:Y:S02]  /*3bc0*/  @P0 IMAD R3, R11.reuse, R8, R3 ;  /* 0x000000080b030224 */ /* 0x042fe400078e0203 */
[C---:B------:R-:W-:Y:S02]  /*3bd0*/  @P0 IMAD R4, R11.reuse, R9, R4 ;  /* 0x000000090b040224 */ /* 0x040fe400078e0204 */
[----:B-----5:R-:W-:-:S07]  /*3be0*/  @P0 IMAD R2, R11, R6, R2 ;  /* 0x000000060b020224 */ /* 0x020fce00078e0202 */
.L_x_12824:
[----:B------:R-:W0:Y:S01]  /*3bf0*/  LDCU.128 UR8, c[0x0][0x5f0] ;  /* 0x0000be00ff0877ac */ /* 0x000e220008000c00 */
[----:B------:R-:W1:Y:S01]  /*3c00*/  LDCU.64 UR4, c[0x0][0x5e8] ;  /* 0x0000bd00ff0477ac */ /* 0x000e620008000a00 */
[----:B0-----:R-:W-:Y:S02]  /*3c10*/  IADD3 R4, P0, PT, R4, UR8, RZ ;  /* 0x0000000804047c10 */ /* 0x001fe4000ff1e0ff */
[----:B------:R-:W-:-:S03]  /*3c20*/  IADD3 R6, P1, PT, R2, UR10, RZ ;  /* 0x0000000a02067c10 */ /* 0x000fc6000ff3e0ff */
[----:B------:R-:W-:Y:S01]  /*3c30*/  IMAD.X R5, RZ, RZ, UR9, P0 ;  /* 0x00000009ff057e24 */ /* 0x000fe200080e06ff */
[----:B------:R-:W-:-:S05]  /*3c40*/  IADD3.X R7, PT, PT, RZ, UR11, RZ, P1, !PT ;  /* 0x0000000bff077c10 */ /* 0x000fca0008ffe4ff */
[----:B------:R-:W2:Y:S04]  /*3c50*/  LDG.E.64 R4, desc[UR6][R4.64] ;  /* 0x0000000604047981 */ /* 0x000ea8000c1e1b00 */
[----:B------:R-:W3:Y:S01]  /*3c60*/  LDG.E.64 R10, desc[UR6][R6.64] ;  /* 0x00000006060a7981 */ /* 0x000ee2000c1e1b00 */
[----:B-1----:R-:W-:Y:S01]  /*3c70*/  IADD3 R2, P1, PT, R3, UR4, RZ ;  /* 0x0000000403027c10 */ /* 0x002fe2000ff3e0ff */
[----:B------:R-:W-:Y:S04]  /*3c80*/  BSSY.RECONVERGENT B0, `(.L_x_12825) ;  /* 0x000004a000007945 */ /* 0x000fe80003800200 */
[----:B------:R-:W-:Y:S01]  /*3c90*/  IMAD.X R3, RZ, RZ, UR5, P1 ;  /* 0x00000005ff037e24 */ /* 0x000fe200088e06ff */
[----:B--2---:R-:W-:-:S02]  /*3ca0*/  LOP3.LUT R9, R5, 0x7fffffff, RZ, 0xc0, !PT ;  /* 0x7fffffff05097812 */ /* 0x004fc400078ec0ff */
[----:B------:R-:W-:Y:S02]  /*3cb0*/  MOV R8, R4 ;  /* 0x0000000400087202 */ /* 0x000fe40000000f00 */
[----:B---3--:R-:W-:Y:S01]  /*3cc0*/  LOP3.LUT R7, R11, 0x7fffffff, RZ, 0xc0, !PT ;  /* 0x7fffffff0b077812 */ /* 0x008fe200078ec0ff */
        /* <DEDUP_REMOVED lines=29> */
.L_x_12829:
        /* <DEDUP_REMOVED lines=11> */
.L_x_12828:
        /* <DEDUP_REMOVED lines=14> */
[C---:B------:R-:W-:Y:S02]  /*4030*/  @P0 IADD3 R0, PT, PT, R6.reuse, -0x1, RZ ;  /* 0xffffffff06000810 */ /* 0x040fe40007ffe0ff */
[----:B------:R-:W-:Y:S02]  /*4040*/  @P0 IADD3 R10, P1, PT, RZ, R11, RZ ;  /* 0x0000000bff0a0210 */ /* 0x000fe40007f3e0ff */
[----:B------:R-:W-:-:S03]  /*4050*/  @!P0 IADD3 R6, PT, PT, -R6, 0x1, RZ ;  /* 0x0000000106068810 */ /* 0x000fc60007ffe1ff */
[--C-:B------:R-:W-:Y:S01]  /*4060*/  @P0 IMAD.U32.X R7, R0, 0x100000, R9.reuse, P1 ;  /* 0x0010000000070824 */ /* 0x100fe200008e0409 */
[-CC-:B------:R-:W-:Y:S02]  /*4070*/  @!P0 SHF.R.U64 R10, R11, R6.reuse, R9.reuse ;  /* 0x000000060b0a8219 */ /* 0x180fe40000001209 */
[----:B------:R-:W-:-:S07]  /*4080*/  @!P0 SHF.R.U32.HI R7, RZ, R6, R9 ;  /* 0x00000006ff078219 */ /* 0x000fce0000011609 */
.L_x_12831:
[----:B------:R-:W-:Y:S05]  /*4090*/  BSYNC.RECONVERGENT B1 ;  /* 0x0000000000017941 */ /* 0x000fea0003800200 */
.L_x_12830:
[----:B------:R-:W-:Y:S01]  /*40a0*/  LOP3.LUT R11, R7, 0x80000000, R5, 0xb8, !PT ;  /* 0x80000000070b7812 */ /* 0x000fe200078eb805 */
[----:B------:R-:W-:Y:S06]  /*40b0*/  BRA `(.L_x_12827) ;  /* 0x0000000000187947 */ /* 0x000fec0003800000 */
.L_x_12826:
[----:B------:R-:W-:-:S06]  /*40c0*/  DSETP.NAN.AND P0, PT, R6, R6, PT ;  /* 0x000000060600722a */ /* 0x000fcc0003f08000 */
[----:B------:R-:W-:-:S14]  /*40d0*/  DSETP.NUM.AND P0, PT, R8, R8, !P0 ;  /* 0x000000080800722a */ /* 0x000fdc0004707000 */
[----:B------:R-:W-:Y:S02]  /*40e0*/  @P0 DSETP.NEU.AND P1, PT, R8, +INF , PT ;  /* 0x7ff000000800042a */ /* 0x000fe40003f2d000 */
[----:B------:R-:W-:-:S06]  /*40f0*/  @!P0 DADD R10, R4, R10 ;  /* 0x00000000040a8229 */ /* 0x000fcc000000000a */
[----:B------:R-:W-:Y:S02]  /*4100*/  @P0 FSEL R10, R4, RZ, P1 ;  /* 0x000000ff040a0208 */ /* 0x000fe40000800000 */
[----:B------:R-:W-:-:S07]  /*4110*/  @P0 FSEL R11, R5, -QNAN , P1 ;  /* 0xfff80000050b0808 */ /* 0x000fce0000800000 */
.L_x_12827:
[----:B------:R-:W-:Y:S05]  /*4120*/  BSYNC.RECONVERGENT B0 ;  /* 0x0000000000007941 */ /* 0x000fea0003800200 */
.L_x_12825:
[----:B------:R-:W-:Y:S01]  /*4130*/  STG.E.64 desc[UR6][R2.64], R10 ;  /* 0x0000000a02007986 */ /* 0x000fe2000c101b06 */
[----:B------:R-:W-:Y:S05]  /*4140*/  EXIT ;  /* 0x000000000000794d */ /* 0x000fea0003800000 */
.L_x_12832:
        /* <DEDUP_REMOVED lines=11> */
.L_x_54843:


//--------------------- .text._ZN2at6native27unrolled_elementwise_kernelINS0_13BinaryFunctorIdddZZZNS0_16fmod_kernel_cudaERNS_18TensorIteratorBaseEENKUlvE0_clEvENKUlvE_clEvEUlddE_EESt5arrayIPcLm3EELi4E23TrivialOffsetCalculatorILi2EjESC_ILi1EjENS0_6memory15LoadWithoutCastENSF_16StoreWithoutCastEEEviT_T0_T2_T3_T4_T5_ --------------------------
	.section	.text._ZN2at6native27unrolled_elementwise_kernelINS0_13BinaryFunctorIdddZZZNS0_16fmod_kernel_cudaERNS_18TensorIteratorBaseEENKUlvE0_clEvENKUlvE_clEvEUlddE_EESt5arrayIPcLm3EELi4E23TrivialOffsetCalculatorILi2EjESC_ILi1EjENS0_6memory15LoadWithoutCastENSF_16StoreWithoutCastEEEviT_T0_T2_T3_T4_T5_,"ax",@progbits
	.align	128
        .global         _ZN2at6native27unrolled_elementwise_kernelINS0_13BinaryFunctorIdddZZZNS0_16fmod_kernel_cudaERNS_18TensorIteratorBaseEENKUlvE0_clEvENKUlvE_clEvEUlddE_EESt5arrayIPcLm3EELi4E23TrivialOffsetCalculatorILi2EjESC_ILi1EjENS0_6memory15LoadWithoutCastENSF_16StoreWithoutCastEEEviT_T0_T2_T3_T4_T5_
        .type           _ZN2at6native27unrolled_elementwise_kernelINS0_13BinaryFunctorIdddZZZNS0_16fmod_kernel_cudaERNS_18TensorIteratorBaseEENKUlvE0_clEvENKUlvE_clEvEUlddE_EESt5arrayIPcLm3EELi4E23TrivialOffsetCalculatorILi2EjESC_ILi1EjENS0_6memory15LoadWithoutCastENSF_16StoreWithoutCastEEEviT_T0_T2_T3_T4_T5_,@function
        .size           _ZN2at6native27unrolled_elementwise_kernelINS0_13BinaryFunctorIdddZZZNS0_16fmod_kernel_cudaERNS_18TensorIteratorBaseEENKUlvE0_clEvENKUlvE_clEvEUlddE_EESt5arrayIPcLm3EELi4E23TrivialOffsetCalculatorILi2EjESC_ILi1EjENS0_6memory15LoadWithoutCastENSF_16StoreWithoutCastEEEviT_T0_T2_T3_T4_T5_,(.L_x_54844 - _ZN2at6native27unrolled_elementwise_kernelINS0_13BinaryFunctorIdddZZZNS0_16fmod_kernel_cudaERNS_18TensorIteratorBaseEENKUlvE0_clEvENKUlvE_clEvEUlddE_EESt5arrayIPcLm3EELi4E23TrivialOffsetCalculatorILi2EjESC_ILi1EjENS0_6memory15LoadWithoutCastENSF_16StoreWithoutCastEEEviT_T0_T2_T3_T4_T5_)
        .other          _ZN2at6native27unrolled_elementwise_kernelINS0_13BinaryFunctorIdddZZZNS0_16fmod_kernel_cudaERNS_18TensorIteratorBaseEENKUlvE0_clEvENKUlvE_clEvEUlddE_EESt5arrayIPcLm3EELi4E23TrivialOffsetCalculatorILi2EjESC_ILi1EjENS0_6memory15LoadWithoutCastENSF_16StoreWithoutCastEEEviT_T0_T2_T3_T4_T5_,@"STO_CUDA_ENTRY STV_DEFAULT"
_ZN2at6native27unrolled_elementwise_kernelINS0_13BinaryFunctorIdddZZZNS0_16fmod_kernel_cudaERNS_18TensorIteratorBaseEENKUlvE0_clEvENKUlvE_clEvEUlddE_EESt5arrayIPcLm3EELi4E23TrivialOffsetCalculatorILi2EjESC_ILi1EjENS0_6memory15LoadWithoutCastENSF_16StoreWithoutCastEEEviT_T0_T2_T3_T4_T5_:
.text._ZN2at6native27unrolled_elementwise_kernelINS0_13BinaryFunctorIdddZZZNS0_16fmod_kernel_cudaERNS_18TensorIteratorBaseEENKUlvE0_clEvENKUlvE_clEvEUlddE_EESt5arrayIPcLm3EELi4E23TrivialOffsetCalculatorILi2EjESC_ILi1EjENS0_6memory15LoadWithoutCastENSF_16StoreWithoutCastEEEviT_T0_T2_T3_T4_T5_:
[----:B------:R-:W-:Y:S01]  /*0000*/  LDC R1, c[0x0][0x37c] ;  /* 0x0000df00ff017b82 */ /* 0x000fe20000000800 */
[----:B------:R-:W0:Y:S07]  /*0010*/  S2R R0, SR_CTAID.X ;  /* 0x0000000000007919 */ /* 0x000e2e0000002500 */
[----:B------:R-:W0:Y:S01]  /*0020*/  LDC R3, c[0x0][0x380] ;  /* 0x0000e000ff037b82 */ /* 0x000e220000000800 */
[----:B------:R-:W1:Y:S01]  /*0030*/  LDCU.64 UR4, c[0x0][0x358] ;  /* 0x00006b00ff0477ac */ /* 0x000e620008000a00 */
[----:B------:R-:W-:Y:S01]  /*0040*/  CS2R R4, SRZ ;  /* 0x0000000000047805 */ /* 0x000fe2000001ff00 */
[----:B------:R-:W2:Y:S05]  /*0050*/  S2R R25, SR_TID.X ;  /* 0x0000000000197919 */ /* 0x000eaa0000002100 */
        /* <DEDUP_REMOVED lines=12> */
[----:B---3--:R-:W-:Y:S01]  /*0120*/  @!P0 IMAD.WIDE.U32 R6, R9, 0x8, R6 ;  /* 0x0000000809068825 */ /* 0x008fe200078e0006 */
[----:B------:R-:W3:Y:S04]  /*0130*/  LDC.64 R12, c[0x0][0x390] ;  /* 0x0000e400ff0c7b82 */ /* 0x000ee80000000a00 */
[----:B-1----:R1:W5:Y:S04]  /*0140*/  @!P0 LDG.E.64 R4, desc[UR4][R6.64] ;  /* 0x0000000406048981 */ /* 0x002368000c1e1b00 */
[----:B------:R-:W3:Y:S03]  /*0150*/  LDC.64 R14, c[0x0][0x398] ;  /* 0x0000e600ff0e7b82 */ /* 0x000ee60000000a00 */
[----:B------:R-:W-:-:S02]  /*0160*/  @!P1 IMAD R21, R0, 0x200, R25 ;  /* 0x0000020000159824 */ /* 0x000fc400078e0219 */
[----:B------:R-:W-:-:S05]  /*0170*/  @!P1 VIADD R25, R25, 0x80 ;  /* 0x0000008019199836 */ /* 0x000fca0000000000 */
[----:B------:R-:W-:Y:S02]  /*0180*/  ISETP.GE.AND P3, PT, R25, R22, PT ;  /* 0x000000161900720c */ /* 0x000fe40003f66270 */
[----:B-1----:R-:W-:Y:S01]  /*0190*/  CS2R R6, SRZ ;  /* 0x0000000000067805 */ /* 0x002fe2000001ff00 */
[----:B----4-:R-:W-:-:S10]  /*01a0*/  @!P0 IMAD.WIDE.U32 R16, R9, 0x8, R16 ;  /* 0x0000000809108825 */ /* 0x010fd400078e0010 */
[----:B------:R-:W-:Y:S01]  /*01b0*/  @!P3 IMAD R27, R0, 0x200, R25 ;  /* 0x00000200001bb824 */ /* 0x000fe200078e0219 */
[----:B------:R-:W-:Y:S01]  /*01c0*/  CS2R R8, SRZ ;  /* 0x0000000000087805 */ /* 0x000fe2000001ff00 */
[----:B------:R-:W-:Y:S01]  /*01d0*/  @!P3 VIADD R25, R25, 0x80 ;  /* 0x000000801919b836 */ /* 0x000fe20000000000 */
[----:B------:R2:W5:Y:S04]  /*01e0*/  @!P0 LDG.E.64 R6, desc[UR4][R16.64] ;  /* 0x0000000410068981 */ /* 0x000568000c1e1b00 */
[----:B------:R-:W-:Y:S01]  /*01f0*/  ISETP.GE.AND P2, PT, R25, R22, PT ;  /* 0x000000161900720c */ /* 0x000fe20003f46270 */
[----:B------:R-:W-:-:S04]  /*0200*/  @!P1 IMAD.WIDE.U32 R28, R21, 0x8, R28 ;  /* 0x00000008151c9825 */ /* 0x000fc800078e001c */
[----:B--2---:R-:W-:Y:S01]  /*0210*/  @!P1 IMAD.WIDE.U32 R16, R21, 0x8, R2 ;  /* 0x0000000815109825 */ /* 0x004fe200078e0002 */
[----:B------:R-:W-:Y:S01]  /*0220*/  CS2R R2, SRZ ;  /* 0x0000000000027805 */ /* 0x000fe2000001ff00 */
[----:B------:R1:W5:Y:S02]  /*0230*/  @!P1 LDG.E.64 R8, desc[UR4][R28.64] ;  /* 0x000000041c089981 */ /* 0x000364000c1e1b00 */
[----:B0-----:R-:W-:Y:S01]  /*0240*/  @!P3 IMAD.WIDE.U32 R20, R27, 0x8, R18 ;  /* 0x000000081b14b825 */ /* 0x001fe200078e0012 */
[----:B------:R-:W-:Y:S02]  /*0250*/  CS2R R18, SRZ ;  /* 0x0000000000127805 */ /* 0x000fe4000001ff00 */
[----:B------:R0:W5:Y:S04]  /*0260*/  @!P1 LDG.E.64 R2, desc[UR4][R16.64] ;  /* 0x0000000410029981 */ /* 0x000168000c1e1b00 */
[----:B------:R2:W5:Y:S01]  /*0270*/  @!P3 LDG.E.64 R18, desc[UR4][R20.64] ;  /* 0x000000041412b981 */ /* 0x000562000c1e1b00 */
[----:B-1----:R-:W-:-:S02]  /*0280*/  @!P2 IMAD R29, R0, 0x200, R25 ;  /* 0x00000200001da824 */ /* 0x002fc400078e0219 */
[----:B------:R-:W-:Y:S01]  /*0290*/  @!P3 IMAD.WIDE.U32 R24, R27, 0x8, R10 ;  /* 0x000000081b18b825 */ /* 0x000fe200078e000a */
[----:B------:R-:W-:-:S03]  /*02a0*/  CS2R R10, SRZ ;  /* 0x00000000000a7805 */ /* 0x000fc6000001ff00 */
[----:B---3--:R-:W-:Y:S01]  /*02b0*/  @!P2 IMAD.WIDE.U32 R26, R29, 0x8, R12 ;  /* 0x000000081d1aa825 */ /* 0x008fe200078e000c */
[----:B------:R-:W-:-:S03]  /*02c0*/  CS2R R12, SRZ ;  /* 0x00000000000c7805 */ /* 0x000fc6000001ff00 */
[----:B0-----:R-:W-:Y:S01]  /*02d0*/  @!P2 IMAD.WIDE.U32 R16, R29, 0x8, R14 ;  /* 0x000000081d10a825 */ /* 0x001fe200078e000e */
[----:B------:R-:W-:Y:S02]  /*02e0*/  CS2R R14, SRZ ;  /* 0x00000000000e7805 */ /* 0x000fe4000001ff00 */
[----:B------:R2:W5:Y:S04]  /*02f0*/  @!P2 LDG.E.64 R12, desc[UR4][R26.64] ;  /* 0x000000041a0ca981 */ /* 0x000568000c1e1b00 */
[----:B------:R2:W5:Y:S04]  /*0300*/  @!P3 LDG.E.64 R14, desc[UR4][R24.64] ;  /* 0x00000004180eb981 */ /* 0x000568000c1e1b00 */
[----:B------:R2:W5:Y:S01]  /*0310*/  @!P2 LDG.E.64 R10, desc[UR4][R16.64] ;  /* 0x00000004100aa981 */ /* 0x000562000c1e1b00 */
[----:B------:R-:W-:Y:S01]  /*0320*/  ISETP.GE.AND P0, PT, R23, R22, PT ;  /* 0x000000161700720c */ /* 0x000fe20003f06270 */
[----:B------:R-:W-:-:S12]  /*0330*/  BSSY.RECONVERGENT B0, `(.L_x_12833) ;  /* 0x000004b000007945 */ /* 0x000fd80003800200 */
[----:B--2---:R-:W-:Y:S05]  /*0340*/  @P0 BRA `(.L_x_12834) ;  /* 0x0000000400240947 */ /* 0x004fea0003800000 */
[----:B-----5:R-:W-:Y:S01]  /*0350*/  LOP3.LUT R21, R5, 0x7fffffff, RZ, 0xc0, !PT ;  /* 0x7fffffff05157812 */ /* 0x020fe200078ec0ff */
[----:B------:R-:W-:Y:S01]  /*0360*/  IMAD.MOV.U32 R20, RZ, RZ, R4 ;  /* 0x000000ffff147224 */ /* 0x000fe200078e0004 */
[----:B------:R-:W-:-:S04]  /*0370*/  LOP3.LUT R17, R7, 0x7fffffff, RZ, 0xc0, !PT ;  /* 0x7fffffff07117812 */ /* 0x000fc800078ec0ff */
[----:B------:R-:W-:-:S04]  /*0380*/  VIMNMX.U32 R16, PT, PT, R21, R17, !PT ;  /* 0x0000001115107248 */ /* 0x000fc80007fe0000 */
[----:B------:R-:W-:Y:S01]  /*0390*/  ISETP.GE.U32.AND P0, PT, R16, 0x7ff00000, PT ;  /* 0x7ff000001000780c */ /* 0x000fe20003f06070 */
[----:B------:R-:W-:-:S12]  /*03a0*/  IMAD.MOV.U32 R16, RZ, RZ, R6 ;  /* 0x000000ffff107224 */ /* 0x000fd800078e0006 */
        /* <DEDUP_REMOVED lines=8> */
.L_x_12835:
        /* <DEDUP_REMOVED lines=15> */
[----:B------:R-:W-:Y:S01]  /*0520*/  @!P0 LEA.HI R7, R21, R6, RZ, 0xc ;  /* 0x0000000615078211 */ /* 0x000fe200078f60ff */
[----:B------:R-:W-:Y:S01]  /*0530*/  IMAD.MOV.U32 R27, RZ, RZ, R20 ;  /* 0x000000ffff1b7224 */ /* 0x000fe200078e0014 */
        /* <DEDUP_REMOVED lines=8> */
.L_x_12837:
[----:B------:R-:W-:-:S05]  /*05c0*/  IADD3 R6, P0, PT, -R16, R27, RZ ;  /* 0x0000001b10067210 */ /* 0x000fca0007f1e1ff */
[----:B------:R-:W-:-:S05]  /*05d0*/  IMAD.X R29, R20, 0x1, ~R7, P0 ;  /* 0x00000001141d7824 */ /* 0x000fca00000e0e07 */
[----:B------:R-:W-:-:S04]  /*05e0*/  ISETP.GE.AND P0, PT, R29, RZ, PT ;  /* 0x000000ff1d00720c */ /* 0x000fc80003f06270 */
[----:B------:R-:W-:Y:S02]  /*05f0*/  SEL R6, R27, R6, !P0 ;  /* 0x000000061b067207 */ /* 0x000fe40004000000 */
[----:B------:R-:W-:Y:S02]  /*0600*/  SEL R29, R20, R29, !P0 ;  /* 0x0000001d141d7207 */ /* 0x000fe40004000000 */
[C---:B------:R-:W-:Y:S01]  /*0610*/  ISETP.GT.AND P0, PT, R21.reuse, RZ, PT ;  /* 0x000000ff1500720c */ /* 0x040fe20003f04270 */
[----:B------:R-:W-:Y:S01]  /*0620*/  VIADD R21, R21, 0xffffffff ;  /* 0xffffffff15157836 */ /* 0x000fe20000000000 */
[C---:B------:R-:W-:Y:S01]  /*0630*/  SHF.L.U64.HI R20, R6.reuse, 0x1, R29 ;  /* 0x0000000106147819 */ /* 0x040fe2000001021d */
[----:B------:R-:W-:-:S10]  /*0640*/  IMAD.SHL.U32 R27, R6, 0x2, RZ ;  /* 0x00000002061b7824 */ /* 0x000fd400078e00ff */
[----:B------:R-:W-:Y:S05]  /*0650*/  @P0 BRA `(.L_x_12837) ;  /* 0xfffffffc00d80947 */ /* 0x000fea000383ffff */
[----:B------:R-:W-:Y:S05]  /*0660*/  BSYNC.RECONVERGENT B1 ;  /* 0x0000000000017941 */ /* 0x000fea0003800200 */
.L_x_12836:
        /* <DEDUP_REMOVED lines=15> */
[-CC-:B------:R-:W-:Y:S02]  /*0760*/  @!P0 SHF.R.U64 R17, R7, R6.reuse, R27.reuse ;  /* 0x0000000607118219 */ /* 0x180fe4000000121b */
[----:B------:R-:W-:Y:S01]  /*0770*/  @P0 IADD3 R17, P1, PT, RZ, R7, RZ ;  /* 0x00000007ff110210 */ /* 0x000fe20007f3e0ff */
[----:B------:R-:W-:Y:S01]  /*0780*/  @P0 VIADD R7, R25, 0xffffffff ;  /* 0xffffffff19070836 */ /* 0x000fe20000000000 */
[----:B------:R-:W-:-:S03]  /*0790*/  @!P0 SHF.R.U32.HI R21, RZ, R6, R27 ;  /* 0x00000006ff158219 */ /* 0x000fc6000001161b */
[----:B------:R-:W-:-:S08]  /*07a0*/  @P0 IMAD.U32.X R21, R7, 0x100000, R27, P1 ;  /* 0x0010000007150824 */ /* 0x000fd000008e041b */
.L_x_12839:
[----:B------:R-:W-:Y:S05]  /*07b0*/  BSYNC.RECONVERGENT B1 ;  /* 0x0000000000017941 */ /* 0x000fea0003800200 */
.L_x_12838:
[----:B------:R-:W-:Y:S01]  /*07c0*/  LOP3.LUT R7, R21, 0x80000000, R5, 0xb8, !PT ;  /* 0x8000000015077812 */ /* 0x000fe200078eb805 */
[----:B------:R-:W-:-:S07]  /*07d0*/  IMAD.MOV.U32 R6, RZ, RZ, R17 ;  /* 0x000000ffff067224 */ /* 0x000fce00078e0011 */
.L_x_12834:
[----:B------:R-:W-:Y:S05]  /*07e0*/  BSYNC.RECONVERGENT B0 ;  /* 0x0000000000007941 */ /* 0x000fea0003800200 */
.L_x_12833:
[----:B------:R-:W-:Y:S01]  /*07f0*/  VIADD R17, R23, 0x80 ;  /* 0x0000008017117836 */ /* 0x000fe20000000000 */
[----:B------:R-:W-:Y:S04]  /*0800*/  BSSY.RECONVERGENT B0, `(.L_x_12840) ;  /* 0x000004b000007945 */ /* 0x000fe80003800200 */
[----:B------:R-:W-:-:S13]  /*0810*/  ISETP.GE.AND P0, PT, R17, R22, PT ;  /* 0x000000161100720c */ /* 0x000fda0003f06270 */
[----:B------:R-:W-:Y:S05]  /*0820*/  @P0 BRA `(.L_x_12841) ;  /* 0x0000000400200947 */ /* 0x000fea0003800000 */
[----:B-----5:R-:W-:Y:S01]  /*0830*/  LOP3.LUT R21, R9, 0x7fffffff, RZ, 0xc0, !PT ;  /* 0x7fffffff09157812 */ /* 0x020fe200078ec0ff */
[----:B------:R-:W-:Y:S01]  /*0840*/  IMAD.MOV.U32 R20, RZ, RZ, R8 ;  /* 0x000000ffff147224 */ /* 0x000fe200078e0008 */
[----:B------:R-:W-:-:S04]  /*0850*/  LOP3.LUT R5, R3, 0x7fffffff, RZ, 0xc0, !PT ;  /* 0x7fffffff03057812 */ /* 0x000fc800078ec0ff */
[----:B------:R-:W-:-:S04]  /*0860*/  VIMNMX.U32 R4, PT, PT, R21, R5, !PT ;  /* 0x0000000515047248 */ /* 0x000fc80007fe0000 */
[----:B------:R-:W-:Y:S01]  /*0870*/  ISETP.GT.U32.AND P0, PT, R4, 0x7fefffff, PT ;  /* 0x7fefffff0400780c */ /* 0x000fe20003f04070 */
[----:B------:R-:W-:-:S12]  /*0880*/  IMAD.MOV.U32 R4, RZ, RZ, R2 ;  /* 0x000000ffff047224 */ /* 0x000fd800078e0002 */
        /* <DEDUP_REMOVED lines=25> */
.L_x_12844:
        /* <DEDUP_REMOVED lines=11> */
.L_x_12843:
        /* <DEDUP_REMOVED lines=20> */
.L_x_12846:
[----:B------:R-:W-:Y:S05]  /*0c10*/  BSYNC.RECONVERGENT B1 ;  /* 0x0000000000017941 */ /* 0x000fea0003800200 */
.L_x_12845:
[----:B------:R-:W-:Y:S01]  /*0c20*/  LOP3.LUT R3, R21, 0x80000000, R9, 0xb8, !PT ;  /* 0x8000000015037812 */ /* 0x000fe200078eb809 */
[----:B------:R-:W-:Y:S01]  /*0c30*/  IMAD.MOV.U32 R2, RZ, RZ, R5 ;  /* 0x000000ffff027224 */ /* 0x000fe200078e0005 */
[----:B------:R-:W-:Y:S06]  /*0c40*/  BRA `(.L_x_12841) ;  /* 0x0000000000187947 */ /* 0x000fec0003800000 */
.L_x_12842:
[----:B------:R-:W-:-:S06]  /*0c50*/  DSETP.NAN.AND P0, PT, R4, R4, PT ;  /* 0x000000040400722a */ /* 0x000fcc0003f08000 */
[----:B------:R-:W-:-:S14]  /*0c60*/  DSETP.NUM.AND P0, PT, R20, R20, !P0 ;  /* 0x000000141400722a */ /* 0x000fdc0004707000 */
[----:B------:R-:W-:Y:S02]  /*0c70*/  @P0 DSETP.NEU.AND P1, PT, R20, +INF , PT ;  /* 0x7ff000001400042a */ /* 0x000fe40003f2d000 */
[----:B------:R-:W-:-:S06]  /*0c80*/  @!P0 DADD R2, R2, R8 ;  /* 0x0000000002028229 */ /* 0x000fcc0000000008 */
[----:B------:R-:W-:Y:S02]  /*0c90*/  @P0 FSEL R2, R8, RZ, P1 ;  /* 0x000000ff08020208 */ /* 0x000fe40000800000 */
[----:B------:R-:W-:-:S07]  /*0ca0*/  @P0 FSEL R3, R9, -QNAN , P1 ;  /* 0xfff8000009030808 */ /* 0x000fce0000800000 */
.L_x_12841:
[----:B------:R-:W-:Y:S05]  /*0cb0*/  BSYNC.RECONVERGENT B0 ;  /* 0x0000000000007941 */ /* 0x000fea0003800200 */
.L_x_12840:
[----:B-----5:R-:W-:Y:S01]  /*0cc0*/  VIADD R5, R23, 0x100 ;  /* 0x0000010017057836 */ /* 0x020fe20000000000 */
[----:B------:R-:W-:Y:S04]  /*0cd0*/  BSSY.RECONVERGENT B0, `(.L_x_12847) ;  /* 0x000004b000007945 */ /* 0x000fe80003800200 */
[----:B------:R-:W-:-:S13]  /*0ce0*/  ISETP.GE.AND P0, PT, R5, R22, PT ;  /* 0x000000160500720c */ /* 0x000fda0003f06270 */
[----:B------:R-:W-:Y:S05]  /*0cf0*/  @P0 BRA `(.L_x_12848) ;  /* 0x0000000400200947 */ /* 0x000fea0003800000 */
[----:B------:R-:W-:Y:S01]  /*0d00*/  LOP3.LUT R9, R19, 0x7fffffff, RZ, 0xc0, !PT ;  /* 0x7fffffff13097812 */ /* 0x000fe200078ec0ff */
        /* <DEDUP_REMOVED lines=31> */
.L_x_12851:
        /* <DEDUP_REMOVED lines=11> */
.L_x_12850:
        /* <DEDUP_REMOVED lines=20> */
.L_x_12853:
[----:B------:R-:W-:Y:S05]  /*10f0*/  BSYNC.RECONVERGENT B1 ;  /* 0x0000000000017941 */ /* 0x000fea0003800200 */
.L_x_12852:
[----:B------:R-:W-:Y:S01]  /*1100*/  LOP3.LUT R15, R21, 0x80000000, R19, 0xb8, !PT ;  /* 0x80000000150f7812 */ /* 0x000fe200078eb813 */
[----:B------:R-:W-:Y:S06]  /*1110*/  BRA `(.L_x_12848) ;  /* 0x0000000000187947 */ /* 0x000fec0003800000 */
.L_x_12849:
[----:B------:R-:W-:-:S06]  /*1120*/  DSETP.NAN.AND P0, PT, R4, R4, PT ;  /* 0x000000040400722a */ /* 0x000fcc0003f08000 */
[----:B------:R-:W-:-:S14]  /*1130*/  DSETP.NUM.AND P0, PT, R8, R8, !P0 ;  /* 0x000000080800722a */ /* 0x000fdc0004707000 */
[----:B------:R-:W-:Y:S02]  /*1140*/  @P0 DSETP.NEU.AND P1, PT, R8, +INF , PT ;  /* 0x7ff000000800042a */ /* 0x000fe40003f2d000 */
[----:B------:R-:W-:-:S06]  /*1150*/  @!P0 DADD R14, R14, R18 ;  /* 0x000000000e0e8229 */ /* 0x000fcc0000000012 */
[----:B------:R-:W-:Y:S02]  /*1160*/  @P0 FSEL R14, R18, RZ, P1 ;  /* 0x000000ff120e0208 */ /* 0x000fe40000800000 */
[----:B------:R-:W-:-:S07]  /*1170*/  @P0 FSEL R15, R19, -QNAN , P1 ;  /* 0xfff80000130f0808 */ /* 0x000fce0000800000 */
.L_x_12848:
[----:B------:R-:W-:Y:S05]  /*1180*/  BSYNC.RECONVERGENT B0 ;  /* 0x0000000000007941 */ /* 0x000fea0003800200 */
.L_x_12847:
[----:B------:R-:W-:Y:S01]  /*1190*/  VIADD R5, R23, 0x180 ;  /* 0x0000018017057836 */ /* 0x000fe20000000000 */
        /* <DEDUP_REMOVED lines=35> */
.L_x_12858:
        /* <DEDUP_REMOVED lines=11> */
.L_x_12857:
        /* <DEDUP_REMOVED lines=20> */
.L_x_12860:
[----:B------:R-:W-:Y:S05]  /*15c0*/  BSYNC.RECONVERGENT B1 ;  /* 0x0000000000017941 */ /* 0x000fea0003800200 */
.L_x_12859:
[----:B------:R-:W-:Y:S01]  /*15d0*/  LOP3.LUT R11, R19, 0x80000000, R13, 0xb8, !PT ;  /* 0x80000000130b7812 */ /* 0x000fe200078eb80d */
[----:B------:R-:W-:Y:S06]  /*15e0*/  BRA `(.L_x_12855) ;  /* 0x0000000000187947 */ /* 0x000fec0003800000 */
.L_x_12856:
[----:B------:R-:W-:-:S06]  /*15f0*/  DSETP.NAN.AND P0, PT, R4, R4, PT ;  /* 0x000000040400722a */ /* 0x000fcc0003f08000 */
[----:B------:R-:W-:-:S14]  /*1600*/  DSETP.NUM.AND P0, PT, R8, R8, !P0 ;  /* 0x000000080800722a */ /* 0x000fdc0004707000 */
[----:B------:R-:W-:Y:S02]  /*1610*/  @P0 DSETP.NEU.AND P1, PT, R8, +INF , PT ;  /* 0x7ff000000800042a */ /* 0x000fe40003f2d000 */
[----:B------:R-:W-:-:S06]  /*1620*/  @!P0 DADD R10, R10, R12 ;  /* 0x000000000a0a8229 */ /* 0x000fcc000000000c */
[----:B------:R-:W-:Y:S02]  /*1630*/  @P0 FSEL R10, R12, RZ, P1 ;  /* 0x000000ff0c0a0208 */ /* 0x000fe40000800000 */
[----:B------:R-:W-:-:S07]  /*1640*/  @P0 FSEL R11, R13, -QNAN , P1 ;  /* 0xfff800000d0b0808 */ /* 0x000fce0000800000 */
.L_x_12855:
[----:B------:R-:W-:Y:S05]  /*1650*/  BSYNC.RECONVERGENT B0 ;  /* 0x0000000000007941 */ /* 0x000fea0003800200 */
.L_x_12854:
[----:B------:R-:W-:Y:S01]  /*1660*/  ISETP.GE.AND P0, PT, R23, R22, PT ;  /* 0x000000161700720c */ /* 0x000fe20003f06270 */
[----:B------:R-:W-:Y:S04]  /*1670*/  BSSY.RECONVERGENT B0, `(.L_x_12861) ;  /* 0x0000017000007945 */ /* 0x000fe80003800200 */
[----:B------:R-:W-:Y:S08]  /*1680*/  BSSY.RELIABLE B1, `(.L_x_12862) ;  /* 0x000000f000017945 */ /* 0x000ff00003800100 */
[----:B------:R-:W-:Y:S05]  /*1690*/  @P0 BRA `(.L_x_12863) ;  /* 0x0000000000340947 */ /* 0x000fea0003800000 */
[----:B------:R-:W0:Y:S01]  /*16a0*/  LDC.64 R4, c[0x0][0x388] ;  /* 0x0000e200ff047b82 */ /* 0x000e220000000a00 */
[----:B------:R-:W-:Y:S02]  /*16b0*/  IMAD R9, R0, 0x200, R23 ;  /* 0x0000020000097824 */ /* 0x000fe400078e0217 */
[----:B------:R-:W-:-:S05]  /*16c0*/  IMAD.MOV.U32 R23, RZ, RZ, R17 ;  /* 0x000000ffff177224 */ /* 0x000fca00078e0011 */
[----:B------:R-:W-:-:S13]  /*16d0*/  ISETP.GE.AND P0, PT, R23, R22, PT ;  /* 0x000000161700720c */ /* 0x000fda0003f06270 */
[----:B------:R-:W-:Y:S05]  /*16e0*/  @P0 BREAK.RELIABLE B1 ;  /* 0x0000000000010942 */ /* 0x000fea0003800100 */
[----:B0-----:R-:W-:-:S05]  /*16f0*/  IMAD.WIDE.U32 R4, R9, 0x8, R4 ;  /* 0x0000000809047825 */ /* 0x001fca00078e0004 */
[----:B------:R0:W-:Y:S01]  /*1700*/  STG.E.64 desc[UR4][R4.64], R6 ;  /* 0x0000000604007986 */ /* 0x0001e2000c101b04 */
[----:B------:R-:W-:Y:S05]  /*1710*/  @P0 BRA `(.L_x_12864) ;  /* 0x0000000000300947 */ /* 0x000fea0003800000 */
[----:B0-----:R-:W0:Y:S01]  /*1720*/  LDC.64 R4, c[0x0][0x388] ;  /* 0x0000e200ff047b82 */ /* 0x001e220000000a00 */
[----:B------:R-:W-:Y:S02]  /*1730*/  IMAD R7, R0, 0x200, R23 ;  /* 0x0000020000077824 */ /* 0x000fe400078e0217 */
[----:B------:R-:W-:Y:S02]  /*1740*/  VIADD R23, R23, 0x80 ;  /* 0x0000008017177836 */ /* 0x000fe40000000000 */
[----:B0-----:R-:W-:-:S05]  /*1750*/  IMAD.WIDE.U32 R4, R7, 0x8, R4 ;  /* 0x0000000807047825 */ /* 0x001fca00078e0004 */
[----:B------:R0:W-:Y:S02]  /*1760*/  STG.E.64 desc[UR4][R4.64], R2 ;  /* 0x0000000204007986 */ /* 0x0001e4000c101b04 */
.L_x_12863:
[----:B------:R-:W-:Y:S05]  /*1770*/  BSYNC.RELIABLE B1 ;  /* 0x0000000000017941 */ /* 0x000fea0003800100 */
.L_x_12862:
[----:B------:R-:W-:-:S13]  /*1780*/  ISETP.GE.AND P0, PT, R23, R22, PT ;  /* 0x000000161700720c */ /* 0x000fda0003f06270 */
[----:B0-----:R-:W0:Y:S01]  /*1790*/  @!P0 LDC.64 R2, c[0x0][0x388] ;  /* 0x0000e200ff028b82 */ /* 0x001e220000000a00 */
[----:B------:R-:W-:Y:S02]  /*17a0*/  @!P0 IMAD R5, R0, 0x200, R23 ;  /* 0x0000020000058824 */ /* 0x000fe400078e0217 */
[----:B------:R-:W-:Y:S02]  /*17b0*/  @!P0 VIADD R23, R23, 0x80 ;  /* 0x0000008017178836 */ /* 0x000fe40000000000 */
[----:B0-----:R-:W-:-:S05]  /*17c0*/  @!P0 IMAD.WIDE.U32 R2, R5, 0x8, R2 ;  /* 0x0000000805028825 */ /* 0x001fca00078e0002 */
[----:B------:R1:W-:Y:S02]  /*17d0*/  @!P0 STG.E.64 desc[UR4][R2.64], R14 ;  /* 0x0000000e02008986 */ /* 0x0003e4000c101b04 */
.L_x_12864:
[----:B------:R-:W-:Y:S05]  /*17e0*/  BSYNC.RECONVERGENT B0 ;  /* 0x0000000000007941 */ /* 0x000fea0003800200 */
.L_x_12861:
[----:B------:R-:W-:Y:S05]  /*17f0*/  WARPSYNC.ALL ;  /* 0x0000000000007948 */ /* 0x000fea0003800000 */
[----:B------:R-:W-:-:S13]  /*1800*/  ISETP.GE.AND P0, PT, R23, R22, PT ;  /* 0x000000161700720c */ /* 0x000fda0003f06270 */
[----:B------:R-:W-:Y:S05]  /*1810*/  @P0 EXIT ;  /* 0x000000000000094d */ /* 0x000fea0003800000 */
[----:B-1----:R-:W1:Y:S01]  /*1820*/  LDC.64 R2, c[0x0][0x388] ;  /* 0x0000e200ff027b82 */ /* 0x002e620000000a00 */
[----:B------:R-:W-:-:S04]  /*1830*/  IMAD R23, R0, 0x200, R23 ;  /* 0x0000020000177824 */ /* 0x000fc800078e0217 */
[----:B-1----:R-:W-:-:S05]  /*1840*/  IMAD.WIDE.U32 R2, R23, 0x8, R2 ;  /* 0x0000000817027825 */ /* 0x002fca00078e0002 */
[----:B------:R-:W-:Y:S01]  /*1850*/  STG.E.64 desc[UR4][R2.64], R10 ;  /* 0x0000000a02007986 */ /* 0x000fe2000c101b04 */
[----:B------:R-:W-:Y:S05]  /*1860*/  EXIT ;  /* 0x000000000000794d */ /* 0x000fea0003800000 */
.L_x_12865:
        /* <DEDUP_REMOVED lines=9> */
.L_x_54844:


//--------------------- .text._ZN2at6native29vectorized_elementwise_kernelILi2ENS0_13BinaryFunctorIdddZZZNS0_16fmod_kernel_cudaERNS_18TensorIteratorBaseEENKUlvE0_clEvENKUlvE_clEvEUlddE_EESt5arrayIPcLm3EEEEviT0_T1_ --------------------------
	.section	.text._ZN2at6native29vectorized_elementwise_kernelILi2ENS0_13BinaryFunctorIdddZZZNS0_16fmod_kernel_cudaERNS_18TensorIteratorBaseEENKUlvE0_clEvENKUlvE_clEvEUlddE_EESt5arrayIPcLm3EEEEviT0_T1_,"ax",@progbits
	.align	128
        .global         _ZN2at6native29vectorized_elementwise_kernelILi2ENS0_13BinaryFunctorIdddZZZNS0_16fmod_kernel_cudaERNS_18TensorIteratorBaseEENKUlvE0_clEvENKUlvE_clEvEUlddE_EESt5arrayIPcLm3EEEEviT0_T1_
        .type           _ZN2at6native29vectorized_elementwise_kernelILi2ENS0_13BinaryFunctorIdddZZZNS0_16fmod_kernel_cudaERNS_18TensorIteratorBaseEENKUlvE0_clEvENKUlvE_clEvEUlddE_EESt5arrayIPcLm3EEEEviT0_T1_,@function
        .size           _ZN2at6native29vectorized_elementwise_kernelILi2ENS0_13BinaryFunctorIdddZZZNS0_16fmod_kernel_cudaERNS_18TensorIteratorBaseEENKUlvE0_clEvENKUlvE_clEvEUlddE_EESt5arrayIPcLm3EEEEviT0_T1_,(.L_x_54845 - _ZN2at6native29vectorized_elementwise_kernelILi2ENS0_13BinaryFunctorIdddZZZNS0_16fmod_kernel_cudaERNS_18TensorIteratorBaseEENKUlvE0_clEvENKUlvE_clEvEUlddE_EESt5arrayIPcLm3EEEEviT0_T1_)
        .other          _ZN2at6native29vectorized_elementwise_kernelILi2ENS0_13BinaryFunctorIdddZZZNS0_16fmod_kernel_cudaERNS_18TensorIteratorBaseEENKUlvE0_clEvENKUlvE_clEvEUlddE_EESt5arrayIPcLm3EEEEviT0_T1_,@"STO_CUDA_ENTRY STV_DEFAULT"
_ZN2at6native29vectorized_elementwise_kernelILi2ENS0_13BinaryFunctorIdddZZZNS0_16fmod_kernel_cudaERNS_18TensorIteratorBaseEENKUlvE0_clEvENKUlvE_clEvEUlddE_EESt5arrayIPcLm3EEEEviT0_T1_:
.text._ZN2at6native29vectorized_elementwise_kernelILi2ENS0_13BinaryFunctorIdddZZZNS0_16fmod_kernel_cudaERNS_18TensorIteratorBaseEENKUlvE0_clEvENKUlvE_clEvEUlddE_EESt5arrayIPcLm3EEEEviT0_T1_:
[----:B------:R-:W-:Y:S01]  /*0000*/  LDC R1, c[0x0][0x37c] ;  /* 0x0000df00ff017b82 */ /* 0x000fe20000000800 */
[----:B------:R-:W0:Y:S07]  /*0010*/  S2R R33, SR_CTAID.X ;  /* 0x0000000000217919 */ /* 0x000e2e0000002500 */
[----:B------:R-:W0:Y:S01]  /*0020*/  LDC R0, c[0x0][0x380] ;  /* 0x0000e000ff007b82 */ /* 0x000e220000000800 */
[----:B------:R-:W1:Y:S01]  /*0030*/  LDCU.64 UR4, c[0x0][0x358] ;  /* 0x00006b00ff0477ac */ /* 0x000e620008000a00 */
[----:B0-----:R-:W-:-:S05]  /*0040*/  IMAD R31, R33, -0x400, R0 ;  /* 0xfffffc00211f7824 */ /* 0x001fca00078e0200 */
[----:B------:R-:W-:-:S13]  /*0050*/  ISETP.GT.U32.AND P0, PT, R31, 0x3ff, PT ;  /* 0x000003ff1f00780c */ /* 0x000fda0003f04070 */
[----:B-1----:R-:W-:Y:S05]  /*0060*/  @P0 BRA `(.L_x_12866) ;  /* 0x0000002c00ec0947 */ /* 0x002fea0003800000 */
[----:B------:R-:W0:Y:S01]  /*0070*/  S2R R0, SR_TID.X ;  /* 0x0000000000007919 */ /* 0x000e220000002100 */
[----:B------:R-:W1:Y:S01]  /*0080*/  LDC.64 R26, c[0x0][0x390] ;  /* 0x0000e400ff1a7b82 */ /* 0x000e620000000a00 */
[----:B------:R-:W-:Y:S02]  /*0090*/  CS2R R12, SRZ ;  /* 0x00000000000c7805 */ /* 0x000fe4000001ff00 */
[----:B------:R-:W-:Y:S02]  /*00a0*/  CS2R R14, SRZ ;  /* 0x00000000000e7805 */ /* 0x000fe4000001ff00 */
[----:B------:R-:W-:Y:S02]  /*00b0*/  CS2R R16, SRZ ;  /* 0x0000000000107805 */ /* 0x000fe4000001ff00 */
[----:B------:R-:W-:Y:S01]  /*00c0*/  CS2R R18, SRZ ;  /* 0x0000000000127805 */ /* 0x000fe2000001ff00 */
[----:B------:R-:W2:Y:S08]  /*00d0*/  LDC.64 R28, c[0x0][0x398] ;  /* 0x0000e600ff1c7b82 */ /* 0x000eb00000000a00 */
[----:B------:R-:W3:Y:S08]  /*00e0*/  LDC.64 R2, c[0x0][0x390] ;  /* 0x0000e400ff027b82 */ /* 0x000ef00000000a00 */
[----:B------:R-:W4:Y:S01]  /*00f0*/  LDC.64 R4, c[0x0][0x398] ;  /* 0x0000e600ff047b82 */ /* 0x000f220000000a00 */
[----:B0-----:R-:W-:Y:S01]  /*0100*/  ISETP.GE.U32.AND P0, PT, R0, R31, PT ;  /* 0x0000001f0000720c */ /* 0x001fe20003f06070 */
[----:B------:R-:W-:-:S06]  /*0110*/  IMAD.MOV.U32 R30, RZ, RZ, R0 ;  /* 0x000000ffff1e7224 */ /* 0x000fcc00078e0000 */
[----:B------:R-:W0:Y:S08]  /*0120*/  LDC.64 R10, c[0x0][0x390] ;  /* 0x0000e400ff0a7b82 */ /* 0x000e300000000a00 */
[----:B------:R-:W0:Y:S01]  /*0130*/  LDC.64 R8, c[0x0][0x398] ;  /* 0x0000e600ff087b82 */ /* 0x000e220000000a00 */
[----:B------:R-:W-:-:S05]  /*0140*/  @!P0 VIADD R30, R0, 0x80 ;  /* 0x00000080001e8836 */ /* 0x000fca0000000000 */
[----:B------:R-:W-:Y:S02]  /*0150*/  ISETP.GE.U32.AND P4, PT, R30, R31, PT ;  /* 0x0000001f1e00720c */ /* 0x000fe40003f86070 */
[----:B------:R-:W0:Y:S11]  /*0160*/  LDC.64 R22, c[0x0][0x398] ;  /* 0x0000e600ff167b82 */ /* 0x000e360000000a00 */
[----:B------:R-:W-:-:S02]  /*0170*/  @!P4 IMAD R7, R33, 0x400, R30 ;  /* 0x000004002107c824 */ /* 0x000fc400078e021e */
[----:B------:R-:W-:Y:S02]  /*0180*/  @!P4 VIADD R30, R30, 0x80 ;  /* 0x000000801e1ec836 */ /* 0x000fe40000000000 */
[----:B-1----:R-:W-:-:S03]  /*0190*/  @!P4 IMAD.WIDE.U32 R26, R7, 0x8, R26 ;  /* 0x00000008071ac825 */ /* 0x002fc600078e001a */
[----:B------:R-:W-:Y:S01]  /*01a0*/  ISETP.GE.U32.AND P5, PT, R30, R31, PT ;  /* 0x0000001f1e00720c */ /* 0x000fe20003fa6070 */
[----:B--2---:R-:W-:Y:S01]  /*01b0*/  @!P4 IMAD.WIDE.U32 R28, R7, 0x8, R28 ;  /* 0x00000008071cc825 */ /* 0x004fe200078e001c */
[----:B------:R1:W5:Y:S01]  /*01c0*/  @!P4 LDG.E.64 R12, desc[UR4][R26.64] ;  /* 0x000000041a0cc981 */ /* 0x000362000c1e1b00 */
[----:B------:R-:W2:Y:S03]  /*01d0*/  LDC.64 R6, c[0x0][0x390] ;  /* 0x0000e400ff067b82 */ /* 0x000ea60000000a00 */
[----:B------:R0:W5:Y:S01]  /*01e0*/  @!P4 LDG.E.64 R14, desc[UR4][R28.64] ;  /* 0x000000041c0ec981 */ /* 0x000162000c1e1b00 */
[----:B------:R-:W-:-:S04]  /*01f0*/  CS2R R20, SRZ ;  /* 0x0000000000147805 */ /* 0x000fc8000001ff00 */
[----:B-1----:R-:W1:Y:S02]  /*0200*/  LDC.64 R26, c[0x0][0x398] ;  /* 0x0000e600ff1a7b82 */ /* 0x002e640000000a00 */
[----:B------:R-:W-:Y:S02]  /*0210*/  @!P5 IMAD R37, R33, 0x400, R30 ;  /* 0x000004002125d824 */ /* 0x000fe400078e021e */
[----:B------:R-:W-:Y:S02]  /*0220*/  @!P5 VIADD R30, R30, 0x80 ;  /* 0x000000801e1ed836 */ /* 0x000fe40000000000 */
[----:B---3--:R-:W-:-:S03]  /*0230*/  @!P5 IMAD.WIDE.U32 R34, R37, 0x8, R2 ;  /* 0x000000082522d825 */ /* 0x008fc600078e0002 */
[----:B------:R-:W-:Y:S01]  /*0240*/  ISETP.GE.U32.AND P3, PT, R30, R31, PT ;  /* 0x0000001f1e00720c */ /* 0x000fe20003f66070 */
[----:B----4-:R-:W-:Y:S01]  /*0250*/  @!P5 IMAD.WIDE.U32 R36, R37, 0x8, R4 ;  /* 0x000000082524d825 */ /* 0x010fe200078e0004 */
[----:B------:R-:W3:Y:S01]  /*0260*/  LDC.64 R2, c[0x0][0x390] ;  /* 0x0000e400ff027b82 */ /* 0x000ee20000000a00 */
[----:B------:R-:W5:Y:S04]  /*0270*/  @!P5 LDG.E.64 R16, desc[UR4][R34.64] ;  /* 0x000000042210d981 */ /* 0x000f68000c1e1b00 */
[----:B------:R4:W5:Y:S03]  /*0280*/  @!P5 LDG.E.64 R18, desc[UR4][R36.64] ;  /* 0x000000042412d981 */ /* 0x000966000c1e1b00 */
[----:B------:R-:W1:Y:S03]  /*0290*/  LDC.64 R4, c[0x0][0x398] ;  /* 0x0000e600ff047b82 */ /* 0x000e660000000a00 */
[----:B------:R-:W-:-:S02]  /*02a0*/  @!P3 IMAD R45, R33, 0x400, R30 ;  /* 0x00000400212db824 */ /* 0x000fc400078e021e */
[----:B------:R-:W-:-:S03]  /*02b0*/  @!P3 VIADD R30, R30, 0x80 ;  /* 0x000000801e1eb836 */ /* 0x000fc60000000000 */
[----:B0-----:R-:W0:Y:S02]  /*02c0*/  LDC.64 R28, c[0x0][0x390] ;  /* 0x0000e400ff1c7b82 */ /* 0x001e240000000a00 */
[----:B------:R-:W-:-:S06]  /*02d0*/  ISETP.GE.U32.AND P2, PT, R30, R31, PT ;  /* 0x0000001f1e00720c */ /* 0x000fcc0003f46070 */
[----:B----4-:R-:W4:Y:S07]  /*02e0*/  LDC.64 R36, c[0x0][0x398] ;  /* 0x0000e600ff247b82 */ /* 0x010f2e0000000a00 */
[----:B------:R-:W-:Y:S02]  /*02f0*/  @!P2 IMAD R25, R33, 0x400, R30 ;  /* 0x000004002119a824 */ /* 0x000fe400078e021e */
[----:B------:R-:W-:-:S05]  /*0300*/  @!P2 VIADD R30, R30, 0x80 ;  /* 0x000000801e1ea836 */ /* 0x000fca0000000000 */
[----:B------:R-:W-:Y:S01]  /*0310*/  ISETP.GE.U32.AND P1, PT, R30, R31, PT ;  /* 0x0000001f1e00720c */ /* 0x000fe20003f26070 */
[----:B------:R-:W-:-:S12]  /*0320*/  @!P3 IMAD.WIDE.U32 R42, R45, 0x8, R10 ;  /* 0x000000082d2ab825 */ /* 0x000fd800078e000a */
[----:B------:R-:W-:Y:S01]  /*0330*/  @!P1 IMAD R39, R33, 0x400, R30 ;  /* 0x0000040021279824 */ /* 0x000fe200078e021e */
[----:B------:R3:W5:Y:S01]  /*0340*/  @!P3 LDG.E.64 R20, desc[UR4][R42.64] ;  /* 0x000000042a14b981 */ /* 0x000762000c1e1b00 */
[----:B------:R-:W-:-:S05]  /*0350*/  @!P1 VIADD R30, R30, 0x80 ;  /* 0x000000801e1e9836 */ /* 0x000fca0000000000 */
[----:B------:R-:W-:Y:S01]  /*0360*/  ISETP.GE.U32.AND P4, PT, R30, R31, PT ;  /* 0x0000001f1e00720c */ /* 0x000fe20003f86070 */
[----:B------:R-:W-:Y:S01]  /*0370*/  @!P3 IMAD.WIDE.U32 R44, R45, 0x8, R8 ;  /* 0x000000082d2cb825 */ /* 0x000fe200078e0008 */
[----:B------:R-:W-:-:S03]  /*0380*/  CS2R R8, SRZ ;  /* 0x0000000000087805 */ /* 0x000fc6000001ff00 */
[----:B--2---:R-:W-:Y:S01]  /*0390*/  @!P2 IMAD.WIDE.U32 R34, R25, 0x8, R6 ;  /* 0x000000081922a825 */ /* 0x004fe200078e0006 */
[----:B------:R-:W-:-:S03]  /*03a0*/  CS2R R6, SRZ ;  /* 0x0000000000067805 */ /* 0x000fc6000001ff00 */
[----:B-1----:R-:W-:Y:S01]  /*03b0*/  @!P2 IMAD.WIDE.U32 R40, R25, 0x8, R4 ;  /* 0x000000081928a825 */ /* 0x002fe200078e0004 */
[----:B------:R1:W5:Y:S01]  /*03c0*/  @!P2 LDG.E.64 R8, desc[UR4][R34.64] ;  /* 0x000000042208a981 */ /* 0x000362000c1e1b00 */
[----:B------:R-:W-:Y:S02]  /*03d0*/  CS2R R4, SRZ ;  /* 0x0000000000047805 */ /* 0x000fe4000001ff00 */
[----:B---3--:R-:W-:Y:S01]  /*03e0*/  @!P4 IMAD R43, R33, 0x400, R30 ;  /* 0x00000400212bc824 */ /* 0x008fe200078e021e */
[----:B------:R-:W5:Y:S01]  /*03f0*/  @!P2 LDG.E.64 R6, desc[UR4][R40.64] ;  /* 0x000000042806a981 */ /* 0x000f62000c1e1b00 */
[C---:B------:R-:W-:Y:S01]  /*0400*/  @!P1 IMAD.WIDE.U32 R24, R39.reuse, 0x8, R2 ;  /* 0x0000000827189825 */ /* 0x040fe200078e0002 */
[----:B-1----:R-:W1:Y:S03]  /*0410*/  LDC.64 R34, c[0x0][0x390] ;  /* 0x0000e400ff227b82 */ /* 0x002e660000000a00 */
[----:B------:R-:W-:Y:S01]  /*0420*/  @!P4 VIADD R30, R30, 0x80 ;  /* 0x000000801e1ec836 */ /* 0x000fe20000000000 */
[----:B------:R2:W5:Y:S01]  /*0430*/  @!P1 LDG.E.64 R4, desc[UR4][R24.64] ;  /* 0x0000000418049981 */ /* 0x000562000c1e1b00 */
[----:B------:R-:W-:-:S03]  /*0440*/  @!P1 IMAD.WIDE.U32 R38, R39, 0x8, R22 ;  /* 0x0000000827269825 */ /* 0x000fc600078e0016 */
[----:B------:R-:W-:Y:S01]  /*0450*/  ISETP.GE.U32.AND P2, PT, R30, R31, PT ;  /* 0x0000001f1e00720c */ /* 0x000fe20003f46070 */
[----:B------:R-:W3:Y:S01]  /*0460*/  LDC.64 R22, c[0x0][0x390] ;  /* 0x0000e400ff167b82 */ /* 0x000ee20000000a00 */
[----:B------:R-:W-:Y:S02]  /*0470*/  CS2R R10, SRZ ;  /* 0x00000000000a7805 */ /* 0x000fe4000001ff00 */
[----:B------:R-:W-:-:S04]  /*0480*/  CS2R R2, SRZ ;  /* 0x0000000000027805 */ /* 0x000fc8000001ff00 */
[----:B------:R0:W5:Y:S01]  /*0490*/  @!P3 LDG.E.64 R10, desc[UR4][R44.64] ;  /* 0x000000042c0ab981 */ /* 0x000162000c1e1b00 */
[----:B--2---:R-:W2:Y:S03]  /*04a0*/  LDC.64 R24, c[0x0][0x398] ;  /* 0x0000e600ff187b82 */ /* 0x004ea60000000a00 */
[----:B------:R4:W5:Y:S01]  /*04b0*/  @!P1 LDG.E.64 R2, desc[UR4][R38.64] ;  /* 0x0000000426029981 */ /* 0x000962000c1e1b00 */
[----:B0-----:R-:W-:-:S04]  /*04c0*/  @!P4 IMAD.WIDE.U32 R44, R43, 0x8, R26 ;  /* 0x000000082b2cc825 */ /* 0x001fc800078e001a */
[----:B----4-:R-:W-:-:S04]  /*04d0*/  @!P4 IMAD.WIDE.U32 R38, R43, 0x8, R28 ;  /* 0x000000082b26c825 */ /* 0x010fc800078e001c */
[----:B------:R-:W-:Y:S01]  /*04e0*/  @!P2 IMAD R43, R33, 0x400, R30 ;  /* 0x00000400212ba824 */ /* 0x000fe200078e021e */
[----:B------:R-:W-:-:S03]  /*04f0*/  CS2R R28, SRZ ;  /* 0x00000000001c7805 */ /* 0x000fc6000001ff00 */
[C---:B-1----:R-:W-:Y:S01]  /*0500*/  @!P2 IMAD.WIDE.U32 R40, R43.reuse, 0x8, R34 ;  /* 0x000000082b28a825 */ /* 0x042fe200078e0022 */
[----:B------:R-:W-:Y:S02]  /*0510*/  CS2R R34, SRZ ;  /* 0x0000000000227805 */ /* 0x000fe4000001ff00 */
[----:B------:R2:W5:Y:S01]  /*0520*/  @!P4 LDG.E.64 R28, desc[UR4][R38.64] ;  /* 0x00000004261cc981 */ /* 0x000562000c1e1b00 */
[----:B------:R-:W-:-:S04]  /*0530*/  @!P2 IMAD.WIDE.U32 R42, R43, 0x8, R36 ;  /* 0x000000082b2aa825 */ /* 0x000fc800078e0024 */
[----:B------:R-:W-:Y:S01]  /*0540*/  @!P0 IMAD R30, R33, 0x400, R0 ;  /* 0x00000400211e8824 */ /* 0x000fe200078e0200 */
[----:B------:R3:W5:Y:S01]  /*0550*/  @!P2 LDG.E.64 R34, desc[UR4][R42.64] ;  /* 0x000000042a22a981 */ /* 0x000762000c1e1b00 */
[----:B------:R-:W-:Y:S02]  /*0560*/  CS2R R26, SRZ ;  /* 0x00000000001a7805 */ /* 0x000fe4000001ff00 */
[----:B------:R-:W-:Y:S01]  /*0570*/  CS2R R36, SRZ ;  /* 0x0000000000247805 */ /* 0x000fe2000001ff00 */
[C---:B--2---:R-:W-:Y:S01]  /*0580*/  @!P0 IMAD.WIDE.U32 R38, R30.reuse, 0x8, R24 ;  /* 0x000000081e268825 */ /* 0x044fe200078e0018 */
[----:B------:R-:W-:Y:S02]  /*0590*/  CS2R R24, SRZ ;  /* 0x0000000000187805 */ /* 0x000fe4000001ff00 */
[----:B------:R0:W5:Y:S01]  /*05a0*/  @!P4 LDG.E.64 R26, desc[UR4][R44.64] ;  /* 0x000000042c1ac981 */ /* 0x000162000c1e1b00 */
[----:B---3--:R-:W-:Y:S01]  /*05b0*/  @!P0 IMAD.WIDE.U32 R42, R30, 0x8, R22 ;  /* 0x000000081e2a8825 */ /* 0x008fe200078e0016 */
[----:B------:R-:W-:-:S02]  /*05c0*/  CS2R R22, SRZ ;  /* 0x0000000000167805 */ /* 0x000fc4000001ff00 */
[----:B------:R0:W5:Y:S04]  /*05d0*/  @!P2 LDG.E.64 R36, desc[UR4][R40.64] ;  /* 0x000000042824a981 */ /* 0x000168000c1e1b00 */
[----:B------:R0:W5:Y:S04]  /*05e0*/  @!P0 LDG.E.64 R24, desc[UR4][R42.64] ;  /* 0x000000042a188981 */ /* 0x000168000c1e1b00 */
[----:B------:R0:W5:Y:S01]  /*05f0*/  @!P0 LDG.E.64 R22, desc[UR4][R38.64] ;  /* 0x0000000426168981 */ /* 0x000162000c1e1b00 */
[----:B------:R-:W-:Y:S04]  /*0600*/  BSSY.RECONVERGENT B0, `(.L_x_12867) ;  /* 0x000004a000007945 */ /* 0x000fe80003800200 */
[----:B------:R-:W-:Y:S05]  /*0610*/  @P0 BRA `(.L_x_12868) ;  /* 0x0000000400200947 */ /* 0x000fea0003800000 */
[----:B0----5:R-:W-:Y:S01]  /*0620*/  LOP3.LUT R41, R25, 0x7fffffff, RZ, 0xc0, !PT ;  /* 0x7fffffff19297812 */ /* 0x021fe200078ec0ff */
[----:B------:R-:W-:Y:S01]  /*0630*/  IMAD.MOV.U32 R40, RZ, RZ, R24 ;  /* 0x000000ffff287224 */ /* 0x000fe200078e0018 */
[----:B------:R-:W-:Y:S01]  /*0640*/  LOP3.LUT R39, R23, 0x7fffffff, RZ, 0xc0, !PT ;  /* 0x7fffffff17277812 */ /* 0x000fe200078ec0ff */
        /* <DEDUP_REMOVED lines=11> */
.L_x_12869:
        /* <DEDUP_REMOVED lines=15> */
[C---:B------:R-:W-:Y:S02]  /*07f0*/  @!P0 LEA.HI R23, R41.reuse, R22, RZ, 0xc ;  /* 0x0000001629178211 */ /* 0x040fe400078f60ff */
[----:B------:R-:W-:-:S03]  /*0800*/  LOP3.LUT R30, R41, 0xfffff, RZ, 0xc0, !PT ;  /* 0x000fffff291e7812 */ /* 0x000fc600078ec0ff */
[----:B------:R-:W-:Y:S01]  /*0810*/  @!P0 VIADD R22, R23, 0xffffffca ;  /* 0xffffffca17168836 */ /* 0x000fe20000000000 */
[----:B------:R-:W-:Y:S02]  /*0820*/  @!P1 LEA.HI R23, R39, R43, RZ, 0xc ;  /* 0x0000002b27179211 */ /* 0x000fe400078f60ff */
[----:B------:R-:W-:-:S03]  /*0830*/  LOP3.LUT R30, R30, 0x100000, RZ, 0xfc, !PT ;  /* 0x001000001e1e7812 */ /* 0x000fc600078efcff */
[----:B------:R-:W-:Y:S01]  /*0840*/  @!P1 VIADD R43, R23, 0xffffffca ;  /* 0xffffffca172b9836 */ /* 0x000fe20000000000 */
[----:B------:R-:W-:-:S03]  /*0850*/  LOP3.LUT R23, R39, 0xfffff, RZ, 0xc0, !PT ;  /* 0x000fffff27177812 */ /* 0x000fc600078ec0ff */
[----:B------:R-:W-:Y:S01]  /*0860*/  IMAD.IADD R32, R22, 0x1, -R43 ;  /* 0x0000000116207824 */ /* 0x000fe200078e0a2b */
[----:B------:R-:W-:-:S07]  /*0870*/  LOP3.LUT R23, R23, 0x100000, RZ, 0xfc, !PT ;  /* 0x0010000017177812 */ /* 0x000fce00078efcff */
.L_x_12871:
        /* <DEDUP_REMOVED lines=11> */
.L_x_12870:
        /* <DEDUP_REMOVED lines=20> */
.L_x_12873:
[----:B------:R-:W-:Y:S05]  /*0a70*/  BSYNC.RECONVERGENT B1 ;  /* 0x0000000000017941 */ /* 0x000fea0003800200 */
.L_x_12872:
[----:B------:R-:W-:Y:S01]  /*0a80*/  LOP3.LUT R23, R41, 0x80000000, R25, 0xb8, !PT ;  /* 0x8000000029177812 */ /* 0x000fe200078eb819 */
[----:B------:R-:W-:-:S07]  /*0a90*/  IMAD.MOV.U32 R22, RZ, RZ, R39 ;  /* 0x000000ffff167224 */ /* 0x000fce00078e0027 */
.L_x_12868:
[----:B------:R-:W-:Y:S05]  /*0aa0*/  BSYNC.RECONVERGENT B0 ;  /* 0x0000000000007941 */ /* 0x000fea0003800200 */
.L_x_12867:
[----:B-----5:R-:W-:Y:S01]  /*0ab0*/  VIADD R24, R0, 0x80 ;  /* 0x0000008000187836 */ /* 0x020fe20000000000 */
[----:B------:R-:W-:Y:S04]  /*0ac0*/  BSSY.RECONVERGENT B0, `(.L_x_12874) ;  /* 0x000004b000007945 */ /* 0x000fe80003800200 */
[----:B------:R-:W-:-:S13]  /*0ad0*/  ISETP.GE.U32.AND P0, PT, R24, R31, PT ;  /* 0x0000001f1800720c */ /* 0x000fda0003f06070 */
[----:B------:R-:W-:Y:S05]  /*0ae0*/  @P0 BRA `(.L_x_12875) ;  /* 0x0000000400200947 */ /* 0x000fea0003800000 */
[----:B0-----:R-:W-:Y:S01]  /*0af0*/  LOP3.LUT R39, R13, 0x7fffffff, RZ, 0xc0, !PT ;  /* 0x7fffffff0d277812 */ /* 0x001fe200078ec0ff */
        /* <DEDUP_REMOVED lines=30> */
.L_x_12878:
        /* <DEDUP_REMOVED lines=11> */
.L_x_12877:
        /* <DEDUP_REMOVED lines=20> */
.L_x_12880:
[----:B------:R-:W-:Y:S05]  /*0ed0*/  BSYNC.RECONVERGENT B1 ;  /* 0x0000000000017941 */ /* 0x000fea0003800200 */
.L_x_12879:
[----:B------:R-:W-:Y:S01]  /*0ee0*/  LOP3.LUT R15, R39, 0x80000000, R13, 0xb8, !PT ;  /* 0x80000000270f7812 */ /* 0x000fe200078eb80d */
[----:B------:R-:W-:Y:S01]  /*0ef0*/  IMAD.MOV.U32 R14, RZ, RZ, R25 ;  /* 0x000000ffff0e7224 */ /* 0x000fe200078e0019 */
[----:B------:R-:W-:Y:S06]  /*0f00*/  BRA `(.L_x_12875) ;  /* 0x0000000000187947 */ /* 0x000fec0003800000 */
.L_x_12876:
[----:B------:R-:W-:-:S06]  /*0f10*/  DSETP.NAN.AND P0, PT, R24, R24, PT ;  /* 0x000000181800722a */ /* 0x000fcc0003f08000 */
[----:B------:R-:W-:-:S14]  /*0f20*/  DSETP.NUM.AND P0, PT, R38, R38, !P0 ;  /* 0x000000262600722a */ /* 0x000fdc0004707000 */
[----:B------:R-:W-:Y:S02]  /*0f30*/  @P0 DSETP.NEU.AND P1, PT, R38, +INF , PT ;  /* 0x7ff000002600042a */ /* 0x000fe40003f2d000 */
[----:B------:R-:W-:-:S06]  /*0f40*/  @!P0 DADD R14, R14, R12 ;  /* 0x000000000e0e8229 */ /* 0x000fcc000000000c */
[----:B------:R-:W-:Y:S02]  /*0f50*/  @P0 FSEL R14, R12, RZ, P1 ;  /* 0x000000ff0c0e0208 */ /* 0x000fe40000800000 */
[----:B------:R-:W-:-:S07]  /*0f60*/  @P0 FSEL R15, R13, -QNAN , P1 ;  /* 0xfff800000d0f0808 */ /* 0x000fce0000800000 */
.L_x_12875:
[----:B------:R-:W-:Y:S05]  /*0f70*/  BSYNC.RECONVERGENT B0 ;  /* 0x0000000000007941 */ /* 0x000fea0003800200 */
.L_x_12874:
[----:B------:R-:W-:Y:S01]  /*0f80*/  VIADD R12, R0, 0x100 ;  /* 0x00000100000c7836 */ /* 0x000fe20000000000 */
[----:B------:R-:W-:Y:S04]  /*0f90*/  BSSY.RECONVERGENT B0, `(.L_x_12881) ;  /* 0x000004c000007945 */ /* 0x000fe80003800200 */
[----:B------:R-:W-:-:S13]  /*0fa0*/  ISETP.GE.U32.AND P0, PT, R12, R31, PT ;  /* 0x0000001f0c00720c */ /* 0x000fda0003f06070 */
        /* <DEDUP_REMOVED lines=20> */
[----:B0-----:R-:W-:-:S07]  /*10f0*/  SHF.R.U32.HI R39, RZ, 0x14, R13 ;  /* 0x00000014ff277819 */ /* 0x001fce000001160d */
        /* <DEDUP_REMOVED lines=12> */
.L_x_12885:
        /* <DEDUP_REMOVED lines=11> */
.L_x_12884:
        /* <DEDUP_REMOVED lines=20> */
.L_x_12887:
[----:B------:R-:W-:Y:S05]  /*13b0*/  BSYNC.RECONVERGENT B1 ;  /* 0x0000000000017941 */ /* 0x000fea0003800200 */
.L_x_12886:
[----:B------:R-:W-:Y:S01]  /*13c0*/  LOP3.LUT R19, R41, 0x80000000, R17, 0xb8, !PT ;  /* 0x8000000029137812 */ /* 0x000fe200078eb811 */
[----:B------:R-:W-:Y:S01]  /*13d0*/  IMAD.MOV.U32 R18, RZ, RZ, R25 ;  /* 0x000000ffff127224 */ /* 0x000fe200078e0019 */
[----:B------:R-:W-:Y:S06]  /*13e0*/  BRA `(.L_x_12882) ;  /* 0x0000000000187947 */ /* 0x000fec0003800000 */
.L_x_12883:
[----:B------:R-:W-:-:S06]  /*13f0*/  DSETP.NAN.AND P0, PT, R12, R12, PT ;  /* 0x0000000c0c00722a */ /* 0x000fcc0003f08000 */
[----:B------:R-:W-:-:S14]  /*1400*/  DSETP.NUM.AND P0, PT, R24, R24, !P0 ;  /* 0x000000181800722a */ /* 0x000fdc0004707000 */
[----:B------:R-:W-:Y:S02]  /*1410*/  @P0 DSETP.NEU.AND P1, PT, R24, +INF , PT ;  /* 0x7ff000001800042a */ /* 0x000fe40003f2d000 */
[----:B------:R-:W-:-:S06]  /*1420*/  @!P0 DADD R18, R18, R16 ;  /* 0x0000000012128229 */ /* 0x000fcc0000000010 */
[----:B------:R-:W-:Y:S02]  /*1430*/  @P0 FSEL R18, R16, RZ, P1 ;  /* 0x000000ff10120208 */ /* 0x000fe40000800000 */
[----:B------:R-:W-:-:S07]  /*1440*/  @P0 FSEL R19, R17, -QNAN , P1 ;  /* 0xfff8000011130808 */ /* 0x000fce0000800000 */
.L_x_12882:
[----:B------:R-:W-:Y:S05]  /*1450*/  BSYNC.RECONVERGENT B0 ;  /* 0x0000000000007941 */ /* 0x000fea0003800200 */
.L_x_12881:
        /* <DEDUP_REMOVED lines=35> */
.L_x_12892:
[----:B------:R-:W-:Y:S02]  /*1690*/  IADD3 R10, P0, PT, -R12, R24, RZ ;  /* 0x000000180c0a7210 */ /* 0x000fe40007f1e1ff */
[C---:B------:R-:W-:Y:S01]  /*16a0*/  ISETP.GT.AND P1, PT, R16.reuse, RZ, PT ;  /* 0x000000ff1000720c */ /* 0x040fe20003f24270 */
[----:B------:R-:W-:Y:S02]  /*16b0*/  VIADD R16, R16, 0xffffffff ;  /* 0xffffffff10107836 */ /* 0x000fe40000000000 */
[----:B------:R-:W-:-:S05]  /*16c0*/  IMAD.X R11, R30, 0x1, ~R25, P0 ;  /* 0x000000011e0b7824 */ /* 0x000fca00000e0e19 */
[----:B------:R-:W-:-:S04]  /*16d0*/  ISETP.GE.AND P0, PT, R11, RZ, PT ;  /* 0x000000ff0b00720c */ /* 0x000fc80003f06270 */
[----:B------:R-:W-:Y:S02]  /*16e0*/  SEL R10, R24, R10, !P0 ;  /* 0x0000000a180a7207 */ /* 0x000fe40004000000 */
[----:B0-----:R-:W-:-:S03]  /*16f0*/  SEL R39, R30, R11, !P0 ;  /* 0x0000000b1e277207 */ /* 0x001fc60004000000 */
[C---:B------:R-:W-:Y:S01]  /*1700*/  IMAD.SHL.U32 R24, R10.reuse, 0x2, RZ ;  /* 0x000000020a187824 */ /* 0x040fe200078e00ff */
[----:B------:R-:W-:Y:S01]  /*1710*/  SHF.L.U64.HI R30, R10, 0x1, R39 ;  /* 0x000000010a1e7819 */ /* 0x000fe20000010227 */
[----:B------:R-:W-:Y:S06]  /*1720*/  @P1 BRA `(.L_x_12892) ;  /* 0xfffffffc00d81947 */ /* 0x000fec000383ffff */
[----:B------:R-:W-:Y:S05]  /*1730*/  BSYNC.RECONVERGENT B1 ;  /* 0x0000000000017941 */ /* 0x000fea0003800200 */
.L_x_12891:
        /* <DEDUP_REMOVED lines=20> */
.L_x_12894:
[----:B------:R-:W-:Y:S05]  /*1880*/  BSYNC.RECONVERGENT B1 ;  /* 0x0000000000017941 */ /* 0x000fea0003800200 */
.L_x_12893:
[----:B------:R-:W-:Y:S01]  /*1890*/  LOP3.LUT R11, R25, 0x80000000, R21, 0xb8, !PT ;  /* 0x80000000190b7812 */ /* 0x000fe200078eb815 */
[----:B------:R-:W-:Y:S01]  /*18a0*/  IMAD.MOV.U32 R10, RZ, RZ, R13 ;  /* 0x000000ffff0a7224 */ /* 0x000fe200078e000d */
[----:B------:R-:W-:Y:S06]  /*18b0*/  BRA `(.L_x_12889) ;  /* 0x0000000000187947 */ /* 0x000fec0003800000 */
.L_x_12890:
[----:B------:R-:W-:-:S06]  /*18c0*/  DSETP.NAN.AND P0, PT, R12, R12, PT ;  /* 0x0000000c0c00722a */ /* 0x000fcc0003f08000 */
[----:B------:R-:W-:-:S14]  /*18d0*/  DSETP.NUM.AND P0, PT, R24, R24, !P0 ;  /* 0x000000181800722a */ /* 0x000fdc0004707000 */
[----:B------:R-:W-:Y:S02]  /*18e0*/  @P0 DSETP.NEU.AND P1, PT, R24, +INF , PT ;  /* 0x7ff000001800042a */ /* 0x000fe40003f2d000 */
[----:B------:R-:W-:-:S06]  /*18f0*/  @!P0 DADD R10, R10, R20 ;  /* 0x000000000a0a8229 */ /* 0x000fcc0000000014 */
[----:B------:R-:W-:Y:S02]  /*1900*/  @P0 FSEL R10, R20, RZ, P1 ;  /* 0x000000ff140a0208 */ /* 0x000fe40000800000 */
[----:B------:R-:W-:-:S07]  /*1910*/  @P0 FSEL R11, R21, -QNAN , P1 ;  /* 0xfff80000150b0808 */ /* 0x000fce0000800000 */
.L_x_12889:
[----:B------:R-:W-:Y:S05]  /*1920*/  BSYNC.RECONVERGENT B0 ;  /* 0x0000000000007941 */ /* 0x000fea0003800200 */
.L_x_12888:
        /* <DEDUP_REMOVED lines=35> */
.L_x_12899:
        /* <DEDUP_REMOVED lines=11> */
.L_x_12898:
        /* <DEDUP_REMOVED lines=20> */
.L_x_12901:
[----:B------:R-:W-:Y:S05]  /*1d50*/  BSYNC.RECONVERGENT B1 ;  /* 0x0000000000017941 */ /* 0x000fea0003800200 */
.L_x_12900:
[----:B------:R-:W-:Y:S01]  /*1d60*/  LOP3.LUT R7, R21, 0x80000000, R9, 0xb8, !PT ;  /* 0x8000000015077812 */ /* 0x000fe200078eb809 */
[----:B------:R-:W-:Y:S01]  /*1d70*/  IMAD.MOV.U32 R6, RZ, RZ, R13 ;  /* 0x000000ffff067224 */ /* 0x000fe200078e000d */
[----:B------:R-:W-:Y:S06]  /*1d80*/  BRA `(.L_x_12896) ;  /* 0x0000000000187947 */ /* 0x000fec0003800000 */
.L_x_12897:
[----:B------:R-:W-:-:S06]  /*1d90*/  DSETP.NAN.AND P0, PT, R12, R12, PT ;  /* 0x0000000c0c00722a */ /* 0x000fcc0003f08000 */
[----:B------:R-:W-:-:S14]  /*1da0*/  DSETP.NUM.AND P0, PT, R20, R20, !P0 ;  /* 0x000000141400722a */ /* 0x000fdc0004707000 */
[----:B------:R-:W-:Y:S02]  /*1db0*/  @P0 DSETP.NEU.AND P1, PT, R20, +INF , PT ;  /* 0x7ff000001400042a */ /* 0x000fe40003f2d000 */
[----:B------:R-:W-:-:S06]  /*1dc0*/  @!P0 DADD R6, R6, R8 ;  /* 0x0000000006068229 */ /* 0x000fcc0000000008 */
[----:B------:R-:W-:Y:S02]  /*1dd0*/  @P0 FSEL R6, R8, RZ, P1 ;  /* 0x000000ff08060208 */ /* 0x000fe40000800000 */
[----:B------:R-:W-:-:S07]  /*1de0*/  @P0 FSEL R7, R9, -QNAN , P1 ;  /* 0xfff8000009070808 */ /* 0x000fce0000800000 */
.L_x_12896:
[----:B------:R-:W-:Y:S05]  /*1df0*/  BSYNC.RECONVERGENT B0 ;  /* 0x0000000000007941 */ /* 0x000fea0003800200 */
.L_x_12895:
        /* <DEDUP_REMOVED lines=35> */
.L_x_12906:
        /* <DEDUP_REMOVED lines=11> */
.L_x_12905:
        /* <DEDUP_REMOVED lines=20> */
.L_x_12908:
[----:B------:R-:W-:Y:S05]  /*2220*/  BSYNC.RECONVERGENT B1 ;  /* 0x0000000000017941 */ /* 0x000fea0003800200 */
.L_x_12907:
[----:B------:R-:W-:Y:S01]  /*2230*/  LOP3.LUT R3, R17, 0x80000000, R5, 0xb8, !PT ;  /* 0x8000000011037812 */ /* 0x000fe200078eb805 */
[----:B------:R-:W-:Y:S01]  /*2240*/  IMAD.MOV.U32 R2, RZ, RZ, R9 ;  /* 0x000000ffff027224 */ /* 0x000fe200078e0009 */
[----:B------:R-:W-:Y:S06]  /*2250*/  BRA `(.L_x_12903) ;  /* 0x0000000000187947 */ /* 0x000fec0003800000 */
.L_x_12904:
[----:B------:R-:W-:-:S06]  /*2260*/  DSETP.NAN.AND P0, PT, R8, R8, PT ;  /* 0x000000080800722a */ /* 0x000fcc0003f08000 */
[----:B------:R-:W-:-:S14]  /*2270*/  DSETP.NUM.AND P0, PT, R16, R16, !P0 ;  /* 0x000000101000722a */ /* 0x000fdc0004707000 */
[----:B------:R-:W-:Y:S02]  /*2280*/  @P0 DSETP.NEU.AND P1, PT, R16, +INF , PT ;  /* 0x7ff000001000042a */ /* 0x000fe40003f2d000 */
[----:B------:R-:W-:-:S06]  /*2290*/  @!P0 DADD R2, R2, R4 ;  /* 0x0000000002028229 */ /* 0x000fcc0000000004 */
[----:B------:R-:W-:Y:S02]  /*22a0*/  @P0 FSEL R2, R4, RZ, P1 ;  /* 0x000000ff04020208 */ /* 0x000fe40000800000 */
[----:B------:R-:W-:-:S07]  /*22b0*/  @P0 FSEL R3, R5, -QNAN , P1 ;  /* 0xfff8000005030808 */ /* 0x000fce0000800000 */
.L_x_12903:
[----:B------:R-:W-:Y:S05]  /*22c0*/  BSYNC.RECONVERGENT B0 ;  /* 0x0000000000007941 */ /* 0x000fea0003800200 */
.L_x_12902:
        /* <DEDUP_REMOVED lines=36> */
.L_x_12913:
        /* <DEDUP_REMOVED lines=11> */
.L_x_12912:
        /* <DEDUP_REMOVED lines=19> */
.L_x_12915:
[----:B------:R-:W-:Y:S05]  /*26f0*/  BSYNC.RECONVERGENT B1 ;  /* 0x0000000000017941 */ /* 0x000fea0003800200 */
.L_x_12914:
[----:B------:R-:W-:Y:S01]  /*2700*/  LOP3.LUT R27, R27, 0x80000000, R29, 0xb8, !PT ;  /* 0x800000001b1b7812 */ /* 0x000fe200078eb81d */
[----:B------:R-:W-:Y:S06]  /*2710*/  BRA `(.L_x_12910) ;  /* 0x0000000000187947 */ /* 0x000fec0003800000 */
.L_x_12911:
[----:B------:R-:W-:-:S06]  /*2720*/  DSETP.NAN.AND P0, PT, R8, R8, PT ;  /* 0x000000080800722a */ /* 0x000fcc0003f08000 */
[----:B------:R-:W-:-:S14]  /*2730*/  DSETP.NUM.AND P0, PT, R4, R4, !P0 ;  /* 0x000000040400722a */ /* 0x000fdc0004707000 */
[----:B------:R-:W-:Y:S02]  /*2740*/  @P0 DSETP.NEU.AND P1, PT, R4, +INF , PT ;  /* 0x7ff000000400042a */ /* 0x000fe40003f2d000 */
[----:B------:R-:W-:-:S06]  /*2750*/  @!P0 DADD R26, R26, R28 ;  /* 0x000000001a1a8229 */ /* 0x000fcc000000001c */
[----:B------:R-:W-:Y:S02]  /*2760*/  @P0 FSEL R26, R28, RZ, P1 ;  /* 0x000000ff1c1a0208 */ /* 0x000fe40000800000 */
[----:B------:R-:W-:-:S07]  /*2770*/  @P0 FSEL R27, R29, -QNAN , P1 ;  /* 0xfff800001d1b0808 */ /* 0x000fce0000800000 */
.L_x_12910:
[----:B------:R-:W-:Y:S05]  /*2780*/  BSYNC.RECONVERGENT B0 ;  /* 0x0000000000007941 */ /* 0x000fea0003800200 */
.L_x_12909:
        /* <DEDUP_REMOVED lines=36> */
.L_x_12920:
        /* <DEDUP_REMOVED lines=11> */
.L_x_12919:
        /* <DEDUP_REMOVED lines=19> */
.L_x_12922:
[----:B------:R-:W-:Y:S05]  /*2bb0*/  BSYNC.RECONVERGENT B1 ;  /* 0x0000000000017941 */ /* 0x000fea0003800200 */
.L_x_12921:
[----:B------:R-:W-:Y:S01]  /*2bc0*/  LOP3.LUT R35, R35, 0x80000000, R37, 0xb8, !PT ;  /* 0x8000000023237812 */ /* 0x000fe200078eb825 */
[----:B------:R-:W-:Y:S06]  /*2bd0*/  BRA `(.L_x_12917) ;  /* 0x0000000000187947 */ /* 0x000fec0003800000 */
.L_x_12918:
[----:B------:R-:W-:-:S06]  /*2be0*/  DSETP.NAN.AND P0, PT, R4, R4, PT ;  /* 0x000000040400722a */ /* 0x000fcc0003f08000 */
[----:B------:R-:W-:-:S14]  /*2bf0*/  DSETP.NUM.AND P0, PT, R8, R8, !P0 ;  /* 0x000000080800722a */ /* 0x000fdc0004707000 */
[----:B------:R-:W-:Y:S02]  /*2c00*/  @P0 DSETP.NEU.AND P1, PT, R8, +INF , PT ;  /* 0x7ff000000800042a */ /* 0x000fe40003f2d000 */
[----:B------:R-:W-:-:S06]  /*2c10*/  @!P0 DADD R34, R34, R36 ;  /* 0x0000000022228229 */ /* 0x000fcc0000000024 */
[----:B------:R-:W-:Y:S02]  /*2c20*/  @P0 FSEL R34, R36, RZ, P1 ;  /* 0x000000ff24220208 */ /* 0x000fe40000800000 */
[----:B------:R-:W-:-:S07]  /*2c30*/  @P0 FSEL R35, R37, -QNAN , P1 ;  /* 0xfff8000025230808 */ /* 0x000fce0000800000 */
.L_x_12917:
[----:B------:R-:W-:Y:S05]  /*2c40*/  BSYNC.RECONVERGENT B0 ;  /* 0x0000000000007941 */ /* 0x000fea0003800200 */
.L_x_12916:
[----:B------:R-:W-:Y:S01]  /*2c50*/  ISETP.GE.U32.AND P0, PT, R0, R31, PT ;  /* 0x0000001f0000720c */ /* 0x000fe20003f06070 */
[----:B------:R-:W-:Y:S04]  /*2c60*/  BSSY.RECONVERGENT B0, `(.L_x_12923) ;  /* 0x0000033000007945 */ /* 0x000fe80003800200 */
[----:B------:R-:W-:Y:S08]  /*2c70*/  BSSY.RELIABLE B1, `(.L_x_12924) ;  /* 0x000002b000017945 */ /* 0x000ff00003800100 */
[----:B------:R-:W-:Y:S05]  /*2c80*/  @P0 BRA `(.L_x_12925) ;  /* 0x0000000000300947 */ /* 0x000fea0003800000 */
[----:B------:R-:W1:Y:S01]  /*2c90*/  LDC.64 R4, c[0x0][0x388] ;  /* 0x0000e200ff047b82 */ /* 0x000e620000000a00 */
[----:B------:R-:W-:Y:S02]  /*2ca0*/  IMAD R9, R33, 0x400, R0 ;  /* 0x0000040021097824 */ /* 0x000fe400078e0200 */
[----:B------:R-:W-:-:S05]  /*2cb0*/  VIADD R0, R0, 0x80 ;  /* 0x0000008000007836 */ /* 0x000fca0000000000 */
[----:B------:R-:W-:Y:S01]  /*2cc0*/  ISETP.GE.U32.AND P0, PT, R0, R31, PT ;  /* 0x0000001f0000720c */ /* 0x000fe20003f06070 */
[----:B-1----:R-:W-:-:S05]  /*2cd0*/  IMAD.WIDE.U32 R4, R9, 0x8, R4 ;  /* 0x0000000809047825 */ /* 0x002fca00078e0004 */
[----:B------:R1:W-:Y:S07]  /*2ce0*/  STG.E.64 desc[UR4][R4.64], R22 ;  /* 0x0000001604007986 */ /* 0x0003ee000c101b04 */
[----:B------:R-:W-:Y:S05]  /*2cf0*/  @P0 BRA `(.L_x_12926) ;  /* 0x0000000000300947 */ /* 0x000fea0003800000 */
[----:B-1----:R-:W1:Y:S01]  /*2d00*/  LDC.64 R4, c[0x0][0x388] ;  /* 0x0000e200ff047b82 */ /* 0x002e620000000a00 */
[----:B------:R-:W-:Y:S02]  /*2d10*/  IMAD R9, R33, 0x400, R0 ;  /* 0x0000040021097824 */ /* 0x000fe400078e0200 */
[----:B------:R-:W-:Y:S02]  /*2d20*/  VIADD R0, R0, 0x80 ;  /* 0x0000008000007836 */ /* 0x000fe40000000000 */
[----:B-1----:R-:W-:-:S05]  /*2d30*/  IMAD.WIDE.U32 R4, R9, 0x8, R4 ;  /* 0x0000000809047825 */ /* 0x002fca00078e0004 */
[----:B------:R1:W-:Y:S02]  /*2d40*/  STG.E.64 desc[UR4][R4.64], R14 ;  /* 0x0000000e04007986 */ /* 0x0003e4000c101b04 */
.L_x_12925:
[----:B------:R-:W-:-:S13]  /*2d50*/  ISETP.GE.U32.AND P0, PT, R0, R31, PT ;  /* 0x0000001f0000720c */ /* 0x000fda0003f06070 */
[----:B------:R-:W-:Y:S05]  /*2d60*/  @P0 BRA `(.L_x_12927) ;  /* 0x0000000000300947 */ /* 0x000fea0003800000 */
[----:B-1----:R-:W1:Y:S01]  /*2d70*/  LDC.64 R4, c[0x0][0x388] ;  /* 0x0000e200ff047b82 */ /* 0x002e620000000a00 */
[----:B------:R-:W-:Y:S02]  /*2d80*/  IMAD R9, R33, 0x400, R0 ;  /* 0x0000040021097824 */ /* 0x000fe400078e0200 */
[----:B------:R-:W-:Y:S02]  /*2d90*/  VIADD R0, R0, 0x80 ;  /* 0x0000008000007836 */ /* 0x000fe40000000000 */
[----:B-1----:R-:W-:-:S05]  /*2da0*/  IMAD.WIDE.U32 R4, R9, 0x8, R4 ;  /* 0x0000000809047825 */ /* 0x002fca00078e0004 */
[----:B------:R2:W-:Y:S02]  /*2db0*/  STG.E.64 desc[UR4][R4.64], R18 ;  /* 0x0000001204007986 */ /* 0x0005e4000c101b04 */
.L_x_12926:
[----:B------:R-:W-:-:S13]  /*2dc0*/  ISETP.GE.U32.AND P0, PT, R0, R31, PT ;  /* 0x0000001f0000720c */ /* 0x000fda0003f06070 */
[----:B------:R-:W-:Y:S05]  /*2dd0*/  @P0 BRA `(.L_x_12928) ;  /* 0x0000000000300947 */ /* 0x000fea0003800000 */
[----:B-12---:R-:W1:Y:S01]  /*2de0*/  LDC.64 R4, c[0x0][0x388] ;  /* 0x0000e200ff047b82 */ /* 0x006e620000000a00 */
[----:B------:R-:W-:Y:S02]  /*2df0*/  IMAD R9, R33, 0x400, R0 ;  /* 0x0000040021097824 */ /* 0x000fe400078e0200 */
[----:B------:R-:W-:Y:S02]  /*2e00*/  VIADD R0, R0, 0x80 ;  /* 0x0000008000007836 */ /* 0x000fe40000000000 */
[----:B-1----:R-:W-:-:S05]  /*2e10*/  IMAD.WIDE.U32 R4, R9, 0x8, R4 ;  /* 0x0000000809047825 */ /* 0x002fca00078e0004 */
[----:B------:R2:W-:Y:S02]  /*2e20*/  STG.E.64 desc[UR4][R4.64], R10 ;  /* 0x0000000a04007986 */ /* 0x0005e4000c101b04 */
.L_x_12927:
[----:B------:R-:W-:-:S13]  /*2e30*/  ISETP.GE.U32.AND P0, PT, R0, R31, PT ;  /* 0x0000001f0000720c */ /* 0x000fda0003f06070 */
[----:B------:R-:W-:Y:S05]  /*2e40*/  @P0 BRA `(.L_x_12929) ;  /* 0x0000000000340947 */ /* 0x000fea0003800000 */
[----:B-12---:R-:W1:Y:S01]  /*2e50*/  LDC.64 R4, c[0x0][0x388] ;  /* 0x0000e200ff047b82 */ /* 0x006e620000000a00 */
[----:B------:R-:W-:Y:S02]  /*2e60*/  IMAD R9, R33, 0x400, R0 ;  /* 0x0000040021097824 */ /* 0x000fe400078e0200 */
[----:B------:R-:W-:Y:S02]  /*2e70*/  VIADD R0, R0, 0x80 ;  /* 0x0000008000007836 */ /* 0x000fe40000000000 */
[----:B-1----:R-:W-:-:S05]  /*2e80*/  IMAD.WIDE.U32 R4, R9, 0x8, R4 ;  /* 0x0000000809047825 */ /* 0x002fca00078e0004 */
[----:B------:R3:W-:Y:S02]  /*2e90*/  STG.E.64 desc[UR4][R4.64], R6 ;  /* 0x0000000604007986 */ /* 0x0007e4000c101b04 */
.L_x_12928:
[----:B------:R-:W-:-:S13]  /*2ea0*/  ISETP.GE.U32.AND P0, PT, R0, R31, PT ;  /* 0x0000001f0000720c */ /* 0x000fda0003f06070 */
[----:B------:R-:W-:Y:S05]  /*2eb0*/  @P0 BREAK.RELIABLE B1 ;  /* 0x0000000000010942 */ /* 0x000fea0003800100 */
[----:B------:R-:W-:Y:S05]  /*2ec0*/  @P0 BRA `(.L_x_12930) ;  /* 0x0000000000300947 */ /* 0x000fea0003800000 */
[----:B-123--:R-:W1:Y:S01]  /*2ed0*/  LDC.64 R4, c[0x0][0x388] ;  /* 0x0000e200ff047b82 */ /* 0x00ee620000000a00 */
[----:B------:R-:W-:Y:S02]  /*2ee0*/  IMAD R7, R33, 0x400, R0 ;  /* 0x0000040021077824 */ /* 0x000fe400078e0200 */
[----:B------:R-:W-:Y:S02]  /*2ef0*/  VIADD R0, R0, 0x80 ;  /* 0x0000008000007836 */ /* 0x000fe40000000000 */
[----:B-1----:R-:W-:-:S05]  /*2f00*/  IMAD.WIDE.U32 R4, R7, 0x8, R4 ;  /* 0x0000000807047825 */ /* 0x002fca00078e0004 */
[----:B------:R3:W-:Y:S02]  /*2f10*/  STG.E.64 desc[UR4][R4.64], R2 ;  /* 0x0000000204007986 */ /* 0x0007e4000c101b04 */
.L_x_12929:
[----:B------:R-:W-:Y:S05]  /*2f20*/  BSYNC.RELIABLE B1 ;  /* 0x0000000000017941 */ /* 0x000fea0003800100 */
.L_x_12924:
[----:B------:R-:W-:-:S13]  /*2f30*/  ISETP.GE.U32.AND P0, PT, R0, R31, PT ;  /* 0x0000001f0000720c */ /* 0x000fda0003f06070 */
[----:B---3--:R-:W3:Y:S01]  /*2f40*/  @!P0 LDC.64 R2, c[0x0][0x388] ;  /* 0x0000e200ff028b82 */ /* 0x008ee20000000a00 */
[----:B-12---:R-:W-:Y:S02]  /*2f50*/  @!P0 IMAD R5, R33, 0x400, R0 ;  /* 0x0000040021058824 */ /* 0x006fe400078e0200 */
[----:B------:R-:W-:Y:S02]  /*2f60*/  @!P0 VIADD R0, R0, 0x80 ;  /* 0x0000008000008836 */ /* 0x000fe40000000000 */
[----:B---3--:R-:W-:-:S05]  /*2f70*/  @!P0 IMAD.WIDE.U32 R2, R5, 0x8, R2 ;  /* 0x0000000805028825 */ /* 0x008fca00078e0002 */
[----:B------:R4:W-:Y:S02]  /*2f80*/  @!P0 STG.E.64 desc[UR4][R2.64], R26 ;  /* 0x0000001a02008986 */ /* 0x0009e4000c101b04 */
.L_x_12930:
[----:B------:R-:W-:Y:S05]  /*2f90*/  BSYNC.RECONVERGENT B0 ;  /* 0x0000000000007941 */ /* 0x000fea0003800200 */
.L_x_12923:
[----:B------:R-:W-:Y:S05]  /*2fa0*/  WARPSYNC.ALL ;  /* 0x0000000000007948 */ /* 0x000fea0003800000 */
[----:B------:R-:W-:-:S13]  /*2fb0*/  ISETP.GE.U32.AND P0, PT, R0, R31, PT ;  /* 0x0000001f0000720c */ /* 0x000fda0003f06070 */
[----:B------:R-:W-:Y:S05]  /*2fc0*/  @P0 EXIT ;  /* 0x000000000000094d */ /* 0x000fea0003800000 */
[----:B----4-:R-:W4:Y:S01]  /*2fd0*/  LDC.64 R2, c[0x0][0x388] ;  /* 0x0000e200ff027b82 */ /* 0x010f220000000a00 */
[----:B------:R-:W-:-:S04]  /*2fe0*/  IMAD R33, R33, 0x400, R0 ;  /* 0x0000040021217824 */ /* 0x000fc800078e0200 */
[----:B----4-:R-:W-:-:S05]  /*2ff0*/  IMAD.WIDE.U32 R2, R33, 0x8, R2 ;  /* 0x0000000821027825 */ /* 0x010fca00078e0002 */
[----:B------:R-:W-:Y:S01]  /*3000*/  STG.E.64 desc[UR4][R2.64], R34 ;  /* 0x0000002202007986 */ /* 0x000fe2000c101b04 */
[----:B------:R-:W-:Y:S05]  /*3010*/  EXIT ;  /* 0x000000000000794d */ /* 0x000fea0003800000 */
.L_x_12866:
[----:B------:R-:W0:Y:S01]  /*3020*/  S2R R37, SR_TID.X ;  /* 0x0000000000257919 */ /* 0x000e220000002100 */
[----:B------:R-:W1:Y:S01]  /*3030*/  LDC.64 R2, c[0x0][0x390] ;  /* 0x0000e400ff027b82 */ /* 0x000e620000000a00 */
[----:B------:R-:W-:-:S07]  /*3040*/  IMAD.SHL.U32 R0, R33, 0x400, RZ ;  /* 0x0000040021007824 */ /* 0x000fce00078e00ff */
[----:B------:R-:W2:Y:S01]  /*3050*/  LDC.64 R4, c[0x0][0x398] ;  /* 0x0000e600ff047b82 */ /* 0x000ea20000000a00 */
[----:B-1----:R-:W-:-:S04]  /*3060*/  IMAD.WIDE.U32 R2, R0, 0x8, R2 ;  /* 0x0000000800027825 */ /* 0x002fc800078e0002 */
[----:B0-----:R-:W-:-:S04]  /*3070*/  IMAD.WIDE.U32 R2, R37, 0x10, R2 ;  /* 0x0000001025027825 */ /* 0x001fc800078e0002 */
[----:B--2---:R-:W-:Y:S01]  /*3080*/  IMAD.WIDE.U32 R4, R0, 0x8, R4 ;  /* 0x0000000800047825 */ /* 0x004fe200078e0004 */
[----:B------:R-:W2:Y:S01]  /*3090*/  LDG.E.128 R32, desc[UR4][R2.64] ;  /* 0x0000000402207981 */ /* 0x000ea2000c1e1d00 */
[----:B------:R-:W-:Y:S03]  /*30a0*/  BSSY.RECONVERGENT B0, `(.L_x_12931) ;  /* 0x0000055000007945 */ /* 0x000fe60003800200 */
[----:B------:R-:W5:Y:S01]  /*30b0*/  LDG.E.128 R20, desc[UR4][R2.64+0x800] ;  /* 0x0008000402147981 */ /* 0x000f62000c1e1d00 */
[----:B------:R-:W-:-:S03]  /*30c0*/  IMAD.WIDE.U32 R36, R37, 0x10, R4 ;  /* 0x0000001025247825 */ /* 0x000fc600078e0004 */
[----:B------:R-:W5:Y:S04]  /*30d0*/  LDG.E.128 R16, desc[UR4][R2.64+0x1000] ;  /* 0x0010000402107981 */ /* 0x000f68000c1e1d00 */
[----:B------:R-:W3:Y:S04]  /*30e0*/  LDG.E.128 R24, desc[UR4][R36.64] ;  /* 0x0000000424187981 */ /* 0x000ee8000c1e1d00 */
[----:B------:R-:W5:Y:S04]  /*30f0*/  LDG.E.128 R12, desc[UR4][R2.64+0x1800] ;  /* 0x00180004020c7981 */ /* 0x000f68000c1e1d00 */
[----:B------:R-:W5:Y:S04]  /*3100*/  LDG.E.128 R28, desc[UR4][R36.64+0x800] ;  /* 0x00080004241c7981 */ /* 0x000f68000c1e1d00 */
[----:B------:R-:W5:Y:S04]  /*3110*/  LDG.E.128 R8, desc[UR4][R36.64+0x1000] ;  /* 0x0010000424087981 */ /* 0x000f68000c1e1d00 */
[----:B------:R0:W5:Y:S01]  /*3120*/  LDG.E.128 R4, desc[UR4][R36.64+0x1800] ;  /* 0x0018000424047981 */ /* 0x000162000c1e1d00 */
[----:B--2---:R-:W-:-:S02]  /*3130*/  LOP3.LUT R39, R33, 0x7fffffff, RZ, 0xc0, !PT ;  /* 0x7fffffff21277812 */ /* 0x004fc400078ec0ff */
[----:B---3--:R-:W-:-:S04]  /*3140*/  LOP3.LUT R38, R25, 0x7fffffff, RZ, 0xc0, !PT ;  /* 0x7fffffff19267812 */ /* 0x008fc800078ec0ff */
[----:B------:R-:W-:-:S04]  /*3150*/  VIMNMX.U32 R40, PT, PT, R39, R38, !PT ;  /* 0x0000002627287248 */ /* 0x000fc80007fe0000 */
[----:B------:R-:W-:Y:S01]  /*3160*/  ISETP.GE.U32.AND P0, PT, R40, 0x7ff00000, PT ;  /* 0x7ff000002800780c */ /* 0x000fe20003f06070 */
[----:B0-----:R-:W-:Y:S02]  /*3170*/  IMAD.MOV.U32 R36, RZ, RZ, R32 ;  /* 0x000000ffff247224 */ /* 0x001fe400078e0020 */
[----:B------:R-:W-:Y:S02]  /*3180*/  IMAD.MOV.U32 R37, RZ, RZ, R39 ;  /* 0x000000ffff257224 */ /* 0x000fe400078e0027 */
[----:B------:R-:W-:Y:S02]  /*3190*/  IMAD.MOV.U32 R2, RZ, RZ, R24 ;  /* 0x000000ffff027224 */ /* 0x000fe400078e0018 */
[----:B------:R-:W-:-:S06]  /*31a0*/  IMAD.MOV.U32 R3, RZ, RZ, R38 ;  /* 0x000000ffff037224 */ /* 0x000fcc00078e0026 */
        /* <DEDUP_REMOVED lines=10> */
.L_x_12932:
        /* <DEDUP_REMOVED lines=25> */
.L_x_12935:
        /* <DEDUP_REMOVED lines=11> */
.L_x_12934:
        /* <DEDUP_REMOVED lines=19> */
.L_x_12937:
[----:B------:R-:W-:Y:S05]  /*35c0*/  BSYNC.RECONVERGENT B1 ;  /* 0x0000000000017941 */ /* 0x000fea0003800200 */
.L_x_12936:
[----:B------:R-:W-:Y:S01]  /*35d0*/  LOP3.LUT R25, R37, 0x80000000, R33, 0xb8, !PT ;  /* 0x8000000025197812 */ /* 0x000fe200078eb821 */
[----:B------:R-:W-:-:S07]  /*35e0*/  IMAD.MOV.U32 R24, RZ, RZ, R36 ;  /* 0x000000ffff187224 */ /* 0x000fce00078e0024 */
.L_x_12933:
[----:B------:R-:W-:Y:S05]  /*35f0*/  BSYNC.RECONVERGENT B0 ;  /* 0x0000000000007941 */ /* 0x000fea0003800200 */
.L_x_12931:
[----:B------:R-:W-:Y:S01]  /*3600*/  LOP3.LUT R37, R35, 0x7fffffff, RZ, 0xc0, !PT ;  /* 0x7fffffff23257812 */ /* 0x000fe200078ec0ff */
[----:B------:R-:W-:Y:S01]  /*3610*/  BSSY.RECONVERGENT B0, `(.L_x_12938) ;  /* 0x000004a000007945 */ /* 0x000fe20003800200 */
[----:B------:R-:W-:Y:S01]  /*3620*/  LOP3.LUT R3, R27, 0x7fffffff, RZ, 0xc0, !PT ;  /* 0x7fffffff1b037812 */ /* 0x000fe200078ec0ff */
[----:B------:R-:W-:-:S03]  /*3630*/  IMAD.MOV.U32 R36, RZ, RZ, R34 ;  /* 0x000000ffff247224 */ /* 0x000fc600078e0022 */
        /* <DEDUP_REMOVED lines=28> */
.L_x_12942:
        /* <DEDUP_REMOVED lines=11> */
.L_x_12941:
        /* <DEDUP_REMOVED lines=20> */
.L_x_12944:
[----:B------:R-:W-:Y:S05]  /*39f0*/  BSYNC.RECONVERGENT B1 ;  /* 0x0000000000017941 */ /* 0x000fea0003800200 */
.L_x_12943:
[----:B------:R-:W-:Y:S01]  /*3a00*/  LOP3.LUT R27, R37, 0x80000000, R35, 0xb8, !PT ;  /* 0x80000000251b7812 */ /* 0x000fe200078eb823 */
[----:B------:R-:W-:Y:S01]  /*3a10*/  IMAD.MOV.U32 R26, RZ, RZ, R32 ;  /* 0x000000ffff1a7224 */ /* 0x000fe200078e0020 */
[----:B------:R-:W-:Y:S06]  /*3a20*/  BRA `(.L_x_12940) ;  /* 0x0000000000207947 */ /* 0x000fec0003800000 */
.L_x_12939:
        /* <DEDUP_REMOVED lines=8> */
.L_x_12940:
[----:B------:R-:W-:Y:S05]  /*3ab0*/  BSYNC.RECONVERGENT B0 ;  /* 0x0000000000007941 */ /* 0x000fea0003800200 */
.L_x_12938:
[----:B-----5:R-:W-:Y:S01]  /*3ac0*/  LOP3.LUT R35, R21, 0x7fffffff, RZ, 0xc0, !PT ;  /* 0x7fffffff15237812 */ /* 0x020fe200078ec0ff */
        /* <DEDUP_REMOVED lines=31> */
.L_x_12949:
        /* <DEDUP_REMOVED lines=11> */
.L_x_12948:
        /* <DEDUP_REMOVED lines=20> */
.L_x_12951:
[----:B------:R-:W-:Y:S05]  /*3eb0*/  BSYNC.RECONVERGENT B1 ;  /* 0x0000000000017941 */ /* 0x000fea0003800200 */
.L_x_12950:
[----:B------:R-:W-:Y:S01]  /*3ec0*/  LOP3.LUT R29, R35, 0x80000000, R21, 0xb8, !PT ;  /* 0x80000000231d7812 */ /* 0x000fe200078eb815 */
[----:B------:R-:W-:Y:S01]  /*3ed0*/  IMAD.MOV.U32 R28, RZ, RZ, R32 ;  /* 0x000000ffff1c7224 */ /* 0x000fe200078e0020 */
[----:B------:R-:W-:Y:S06]  /*3ee0*/  BRA `(.L_x_12947) ;  /* 0x0000000000207947 */ /* 0x000fec0003800000 */
.L_x_12946:
        /* <DEDUP_REMOVED lines=8> */
.L_x_12947:
[----:B------:R-:W-:Y:S05]  /*3f70*/  BSYNC.RECONVERGENT B0 ;  /* 0x0000000000007941 */ /* 0x000fea0003800200 */
.L_x_12945:
        /* <DEDUP_REMOVED lines=33> */
.L_x_12956:
        /* <DEDUP_REMOVED lines=11> */
.L_x_12955:
        /* <DEDUP_REMOVED lines=20> */
.L_x_12958:
[----:B------:R-:W-:Y:S05]  /*4380*/  BSYNC.RECONVERGENT B1 ;  /* 0x0000000000017941 */ /* 0x000fea0003800200 */
.L_x_12957:
[----:B------:R-:W-:Y:S01]  /*4390*/  LOP3.LUT R31, R21, 0x80000000, R23, 0xb8, !PT ;  /* 0x80000000151f7812 */ /* 0x000fe200078eb817 */
[----:B------:R-:W-:Y:S06]  /*43a0*/  BRA `(.L_x_12954) ;  /* 0x0000000000207947 */ /* 0x000fec0003800000 */
.L_x_12953:
        /* <DEDUP_REMOVED lines=8> */
.L_x_12954:
[----:B------:R-:W-:Y:S05]  /*4430*/  BSYNC.RECONVERGENT B0 ;  /* 0x0000000000007941 */ /* 0x000fea0003800200 */
.L_x_12952:
        /* <DEDUP_REMOVED lines=33> */
.L_x_12963:
        /* <DEDUP_REMOVED lines=11> */
.L_x_12962:
        /* <DEDUP_REMOVED lines=20> */
.L_x_12965:
[----:B------:R-:W-:Y:S05]  /*4840*/  BSYNC.RECONVERGENT B1 ;  /* 0x0000000000017941 */ /* 0x000fea0003800200 */
.L_x_12964:
[----:B------:R-:W-:Y:S01]  /*4850*/  LOP3.LUT R9, R21, 0x80000000, R17, 0xb8, !PT ;  /* 0x8000000015097812 */ /* 0x000fe200078eb811 */
[----:B------:R-:W-:Y:S06]  /*4860*/  BRA `(.L_x_12961) ;  /* 0x0000000000207947 */ /* 0x000fec0003800000 */
.L_x_12960:
        /* <DEDUP_REMOVED lines=8> */
.L_x_12961:
[----:B------:R-:W-:Y:S05]  /*48f0*/  BSYNC.RECONVERGENT B0 ;  /* 0x0000000000007941 */ /* 0x000fea0003800200 */
.L_x_12959:
        /* <DEDUP_REMOVED lines=32> */
.L_x_12970:
        /* <DEDUP_REMOVED lines=11> */
.L_x_12969:
        /* <DEDUP_REMOVED lines=20> */
.L_x_12972:
[----:B------:R-:W-:Y:S05]  /*4cf0*/  BSYNC.RECONVERGENT B1 ;  /* 0x0000000000017941 */ /* 0x000fea0003800200 */
.L_x_12971:
[----:B------:R-:W-:Y:S01]  /*4d00*/  LOP3.LUT R11, R21, 0x80000000, R19, 0xb8, !PT ;  /* 0x80000000150b7812 */ /* 0x000fe200078eb813 */
[----:B------:R-:W-:Y:S01]  /*4d10*/  IMAD.MOV.U32 R10, RZ, RZ, R16 ;  /* 0x000000ffff0a7224 */ /* 0x000fe200078e0010 */
[----:B------:R-:W-:Y:S06]  /*4d20*/  BRA `(.L_x_12968) ;  /* 0x0000000000207947 */ /* 0x000fec0003800000 */
.L_x_12967:
        /* <DEDUP_REMOVED lines=8> */
.L_x_12968:
[----:B------:R-:W-:Y:S05]  /*4db0*/  BSYNC.RECONVERGENT B0 ;  /* 0x0000000000007941 */ /* 0x000fea0003800200 */
.L_x_12966:
        /* <DEDUP_REMOVED lines=33> */
.L_x_12977:
        /* <DEDUP_REMOVED lines=11> */
.L_x_12976:
        /* <DEDUP_REMOVED lines=19> */
.L_x_12979:
[----:B------:R-:W-:Y:S05]  /*51b0*/  BSYNC.RECONVERGENT B1 ;  /* 0x0000000000017941 */ /* 0x000fea0003800200 */
.L_x_12978:
[----:B------:R-:W-:Y:S01]  /*51c0*/  LOP3.LUT R5, R17, 0x80000000, R13, 0xb8, !PT ;  /* 0x8000000011057812 */ /* 0x000fe200078eb80d */
[----:B------:R-:W-:Y:S01]  /*51d0*/  IMAD.MOV.U32 R4, RZ, RZ, R16 ;  /* 0x000000ffff047224 */ /* 0x000fe200078e0010 */
[----:B------:R-:W-:Y:S06]  /*51e0*/  BRA `(.L_x_12975) ;  /* 0x0000000000207947 */ /* 0x000fec0003800000 */
.L_x_12974:
        /* <DEDUP_REMOVED lines=8> */
.L_x_12975:
[----:B------:R-:W-:Y:S05]  /*5270*/  BSYNC.RECONVERGENT B0 ;  /* 0x0000000000007941 */ /* 0x000fea0003800200 */
.L_x_12973:
        /* <DEDUP_REMOVED lines=33> */
.L_x_12984:
        /* <DEDUP_REMOVED lines=11> */
.L_x_12983:
        /* <DEDUP_REMOVED lines=19> */
.L_x_12986:
[----:B------:R-:W-:Y:S05]  /*5670*/  BSYNC.RECONVERGENT B1 ;  /* 0x0000000000017941 */ /* 0x000fea0003800200 */
.L_x_12985:
[----:B------:R-:W-:Y:S01]  /*5680*/  LOP3.LUT R7, R13, 0x80000000, R15, 0xb8, !PT ;  /* 0x800000000d077812 */ /* 0x000fe200078eb80f */
[----:B------:R-:W-:Y:S01]  /*5690*/  IMAD.MOV.U32 R6, RZ, RZ, R12 ;  /* 0x000000ffff067224 */ /* 0x000fe200078e000c */
[----:B------:R-:W-:Y:S06]  /*56a0*/  BRA `(.L_x_12982) ;  /* 0x0000000000207947 */ /* 0x000fec0003800000 */
.L_x_12981:
        /* <DEDUP_REMOVED lines=8> */
.L_x_12982:
[----:B------:R-:W-:Y:S05]  /*5730*/  BSYNC.RECONVERGENT B0 ;  /* 0x0000000000007941 */ /* 0x000fea0003800200 */
.L_x_12980:
[----:B------:R-:W0:Y:S01]  /*5740*/  S2R R13, SR_TID.X ;  /* 0x00000000000d7919 */ /* 0x000e220000002100 */
[----:B------:R-:W1:Y:S02]  /*5750*/  LDC.64 R2, c[0x0][0x388] ;  /* 0x0000e200ff027b82 */ /* 0x000e640000000a00 */
[----:B-1----:R-:W-:-:S04]  /*5760*/  IMAD.WIDE.U32 R2, R0, 0x8, R2 ;  /* 0x0000000800027825 */ /* 0x002fc800078e0002 */
[----:B0-----:R-:W-:-:S05]  /*5770*/  IMAD.WIDE.U32 R2, R13, 0x10, R2 ;  /* 0x000000100d027825 */ /* 0x001fca00078e0002 */
[----:B------:R-:W-:Y:S04]  /*5780*/  STG.E.128 desc[UR4][R2.64], R24 ;  /* 0x0000001802007986 */ /* 0x000fe8000c101d04 */
[----:B------:R-:W-:Y:S04]  /*5790*/  STG.E.128 desc[UR4][R2.64+0x800], R28 ;  /* 0x0008001c02007986 */ /* 0x000fe8000c101d04 */
[----:B------:R-:W-:Y:S04]  /*57a0*/  STG.E.128 desc[UR4][R2.64+0x1000], R8 ;  /* 0x0010000802007986 */ /* 0x000fe8000c101d04 */
[----:B------:R-:W-:Y:S01]  /*57b0*/  STG.E.128 desc[UR4][R2.64+0x1800], R4 ;  /* 0x0018000402007986 */ /* 0x000fe2000c101d04 */
[----:B------:R-:W-:Y:S05]  /*57c0*/  EXIT ;  /* 0x000000000000794d */ /* 0x000fea0003800000 */
.L_x_12987:
        /* <DEDUP_REMOVED lines=11> */
.L_x_54845:


//--------------------- .text._ZN2at6native29vectorized_elementwise_kernelILi4ENS0_13BinaryFunctorIdddZZZNS0_16fmod_kernel_cudaERNS_18TensorIteratorBaseEENKUlvE0_clEvENKUlvE_clEvEUlddE_EESt5arrayIPcLm3EEEEviT0_T1_ --------------------------
	.section	.text._ZN2at6native29vectorized_elementwise_kernelILi4ENS0_13BinaryFunctorIdddZZZNS0_16fmod_kernel_cudaERNS_18TensorIteratorBaseEENKUlvE0_clEvENKUlvE_clEvEUlddE_EESt5arrayIPcLm3EEEEviT0_T1_,"ax",@progbits
	.align	128
        .global         _ZN2at6native29vectorized_elementwise_kernelILi4ENS0_13BinaryFunctorIdddZZZNS0_16fmod_kernel_cudaERNS_18TensorIteratorBaseEENKUlvE0_clEvENKUlvE_clEvEUlddE_EESt5arrayIPcLm3EEEEviT0_T1_
        .type           _ZN2at6native29vectorized_elementwise_kernelILi4ENS0_13BinaryFunctorIdddZZZNS0_16fmod_kernel_cudaERNS_18TensorIteratorBaseEENKUlvE0_clEvENKUlvE_clEvEUlddE_EESt5arrayIPcLm3EEEEviT0_T1_,@function
        .size           _ZN2at6native29vectorized_elementwise_kernelILi4ENS0_13BinaryFunctorIdddZZZNS0_16fmod_kernel_cudaERNS_18TensorIteratorBaseEENKUlvE0_clEvENKUlvE_clEvEUlddE_EESt5arrayIPcLm3EEEEviT0_T1_,(.L_x_54846 - _ZN2at6native29vectorized_elementwise_kernelILi4ENS0_13BinaryFunctorIdddZZZNS0_16fmod_kernel_cudaERNS_18TensorIteratorBaseEENKUlvE0_clEvENKUlvE_clEvEUlddE_EESt5arrayIPcLm3EEEEviT0_T1_)
        .other          _ZN2at6native29vectorized_elementwise_kernelILi4ENS0_13BinaryFunctorIdddZZZNS0_16fmod_kernel_cudaERNS_18TensorIteratorBaseEENKUlvE0_clEvENKUlvE_clEvEUlddE_EESt5arrayIPcLm3EEEEviT0_T1_,@"STO_CUDA_ENTRY STV_DEFAULT"
_ZN2at6native29vectorized_elementwise_kernelILi4ENS0_13BinaryFunctorIdddZZZNS0_16fmod_kernel_cudaERNS_18TensorIteratorBaseEENKUlvE0_clEvENKUlvE_clEvEUlddE_EESt5arrayIPcLm3EEEEviT0_T1_:
.text._ZN2at6native29vectorized_elementwise_kernelILi4ENS0_13BinaryFunctorIdddZZZNS0_16fmod_kernel_cudaERNS_18TensorIteratorBaseEENKUlvE0_clEvENKUlvE_clEvEUlddE_EESt5arrayIPcLm3EEEEviT0_T1_:
        /* <DEDUP_REMOVED lines=112> */
.L_x_12991:
        /* <DEDUP_REMOVED lines=24> */
.L_x_12993:
        /* <DEDUP_REMOVED lines=11> */
.L_x_12992:
        /* <DEDUP_REMOVED lines=20> */
.L_x_12995:
[----:B------:R-:W-:Y:S05]  /*0a70*/  BSYNC.RECONVERGENT B1 ;  /* 0x0000000000017941 */ /* 0x000fea0003800200 */
.L_x_12994:
[----:B------:R-:W-:Y:S01]  /*0a80*/  LOP3.LUT R23, R41, 0x80000000, R25, 0xb8, !PT ;  /* 0x8000000029177812 */ /* 0x000fe200078eb819 */
[----:B------:R-:W-:-:S07]  /*0a90*/  IMAD.MOV.U32 R22, RZ, RZ, R39 ;  /* 0x000000ffff167224 */ /* 0x000fce00078e0027 */
.L_x_12990:
[----:B------:R-:W-:Y:S05]  /*0aa0*/  BSYNC.RECONVERGENT B0 ;  /* 0x0000000000007941 */ /* 0x000fea0003800200 */
.L_x_12989:
        /* <DEDUP_REMOVED lines=35> */
.L_x_13000:
        /* <DEDUP_REMOVED lines=11> */
.L_x_12999:
        /* <DEDUP_REMOVED lines=20> */
.L_x_13002:
[----:B------:R-:W-:Y:S05]  /*0ed0*/  BSYNC.RECONVERGENT B1 ;  /* 0x0000000000017941 */ /* 0x000fea0003800200 */
.L_x_13001:
[----:B------:R-:W-:Y:S01]  /*0ee0*/  LOP3.LUT R15, R39, 0x80000000, R13, 0xb8, !PT ;  /* 0x80000000270f7812 */ /* 0x000fe200078eb80d */
[----:B------:R-:W-:Y:S01]  /*0ef0*/  IMAD.MOV.U32 R14, RZ, RZ, R25 ;  /* 0x000000ffff0e7224 */ /* 0x000fe200078e0019 */
[----:B------:R-:W-:Y:S06]  /*0f00*/  BRA `(.L_x_12997) ;  /* 0x0000000000187947 */ /* 0x000fec0003800000 */
.L_x_12998:
[----:B------:R-:W-:-:S06]  /*0f10*/  DSETP.NAN.AND P0, PT, R24, R24, PT ;  /* 0x000000181800722a */ /* 0x000fcc0003f08000 */
[----:B------:R-:W-:-:S14]  /*0f20*/  DSETP.NUM.AND P0, PT, R38, R38, !P0 ;  /* 0x000000262600722a */ /* 0x000fdc0004707000 */
[----:B------:R-:W-:Y:S02]  /*0f30*/  @P0 DSETP.NEU.AND P1, PT, R38, +INF , PT ;  /* 0x7ff000002600042a */ /* 0x000fe40003f2d000 */
[----:B------:R-:W-:-:S06]  /*0f40*/  @!P0 DADD R14, R14, R12 ;  /* 0x000000000e0e8229 */ /* 0x000fcc000000000c */
[----:B------:R-:W-:Y:S02]  /*0f50*/  @P0 FSEL R14, R12, RZ, P1 ;  /* 0x000000ff0c0e0208 */ /* 0x000fe40000800000 */
[----:B------:R-:W-:-:S07]  /*0f60*/  @P0 FSEL R15, R13, -QNAN , P1 ;  /* 0xfff800000d0f0808 */ /* 0x000fce0000800000 */
.L_x_12997:
[----:B------:R-:W-:Y:S05]  /*0f70*/  BSYNC.RECONVERGENT B0 ;  /* 0x0000000000007941 */ /* 0x000fea0003800200 */
.L_x_12996:
        /* <DEDUP_REMOVED lines=36> */
.L_x_13007:
        /* <DEDUP_REMOVED lines=11> */
.L_x_13006:
        /* <DEDUP_REMOVED lines=20> */
.L_x_13009:
[----:B------:R-:W-:Y:S05]  /*13b0*/  BSYNC.RECONVERGENT B1 ;  /* 0x0000000000017941 */ /* 0x000fea0003800200 */
.L_x_13008:
[----:B------:R-:W-:Y:S01]  /*13c0*/  LOP3.LUT R19, R41, 0x80000000, R17, 0xb8, !PT ;  /* 0x8000000029137812 */ /* 0x000fe200078eb811 */
[----:B------:R-:W-:Y:S01]  /*13d0*/  IMAD.MOV.U32 R18, RZ, RZ, R25 ;  /* 0x000000ffff127224 */ /* 0x000fe200078e0019 */
[----:B------:R-:W-:Y:S06]  /*13e0*/  BRA `(.L_x_13004) ;  /* 0x0000000000187947 */ /* 0x000fec0003800000 */
.L_x_13005:
[----:B------:R-:W-:-:S06]  /*13f0*/  DSETP.NAN.AND P0, PT, R12, R12, PT ;  /* 0x0000000c0c00722a */ /* 0x000fcc0003f08000 */
[----:B------:R-:W-:-:S14]  /*1400*/  DSETP.NUM.AND P0, PT, R24, R24, !P0 ;  /* 0x000000181800722a */ /* 0x000fdc0004707000 */
[----:B------:R-:W-:Y:S02]  /*1410*/  @P0 DSETP.NEU.AND P1, PT, R24, +INF , PT ;  /* 0x7ff000001800042a */ /* 0x000fe40003f2d000 */
[----:B------:R-:W-:-:S06]  /*1420*/  @!P0 DADD R18, R18, R16 ;  /* 0x0000000012128229 */ /* 0x000fcc0000000010 */
[----:B------:R-:W-:Y:S02]  /*1430*/  @P0 FSEL R18, R16, RZ, P1 ;  /* 0x000000ff10120208 */ /* 0x000fe40000800000 */
[----:B------:R-:W-:-:S07]  /*1440*/  @P0 FSEL R19, R17, -QNAN , P1 ;  /* 0xfff8000011130808 */ /* 0x000fce0000800000 */
.L_x_13004:
[----:B------:R-:W-:Y:S05]  /*1450*/  BSYNC.RECONVERGENT B0 ;  /* 0x0000000000007941 */ /* 0x000fea0003800200 */
.L_x_13003:
        /* <DEDUP_REMOVED lines=35> */
.L_x_13014:
        /* <DEDUP_REMOVED lines=11> */
.L_x_13013:
        /* <DEDUP_REMOVED lines=20> */
.L_x_13016:
[----:B------:R-:W-:Y:S05]  /*1880*/  BSYNC.RECONVERGENT B1 ;  /* 0x0000000000017941 */ /* 0x000fea0003800200 */
.L_x_13015:
[----:B------:R-:W-:Y:S01]  /*1890*/  LOP3.LUT R11, R25, 0x80000000, R21, 0xb8, !PT ;  /* 0x80000000190b7812 */ /* 0x000fe200078eb815 */
[----:B------:R-:W-:Y:S01]  /*18a0*/  IMAD.MOV.U32 R10, RZ, RZ, R13 ;  /* 0x000000ffff0a7224 */ /* 0x000fe200078e000d */
[----:B------:R-:W-:Y:S06]  /*18b0*/  BRA `(.L_x_13011) ;  /* 0x0000000000187947 */ /* 0x000fec0003800000 */
.L_x_13012:
[----:B------:R-:W-:-:S06]  /*18c0*/  DSETP.NAN.AND P0, PT, R12, R12, PT ;  /* 0x0000000c0c00722a */ /* 0x000fcc0003f08000 */
[----:B------:R-:W-:-:S14]  /*18d0*/  DSETP.NUM.AND P0, PT, R24, R24, !P0 ;  /* 0x000000181800722a */ /* 0x000fdc0004707000 */
[----:B------:R-:W-:Y:S02]  /*18e0*/  @P0 DSETP.NEU.AND P1, PT, R24, +INF , PT ;  /* 0x7ff000001800042a */ /* 0x000fe40003f2d000 */
[----:B------:R-:W-:-:S06]  /*18f0*/  @!P0 DADD R10, R10, R20 ;  /* 0x000000000a0a8229 */ /* 0x000fcc0000000014 */
[----:B------:R-:W-:Y:S02]  /*1900*/  @P0 FSEL R10, R20, RZ, P1 ;  /* 0x000000ff140a0208 */ /* 0x000fe40000800000 */
[----:B------:R-:W-:-:S07]  /*1910*/  @P0 FSEL R11, R21, -QNAN , P1 ;  /* 0xfff80000150b0808 */ /* 0x000fce0000800000 */
.L_x_13011:
[----:B------:R-:W-:Y:S05]  /*1920*/  BSYNC.RECONVERGENT B0 ;  /* 0x0000000000007941 */ /* 0x000fea0003800200 */
.L_x_13010:
        /* <DEDUP_REMOVED lines=35> */
.L_x_13021:
        /* <DEDUP_REMOVED lines=11> */
.L_x_13020:
        /* <DEDUP_REMOVED lines=20> */
.L_x_13023:
[----:B------:R-:W-:Y:S05]  /*1d50*/  BSYNC.RECONVERGENT B1 ;  /* 0x0000000000017941 */ /* 0x000fea0003800200 */
.L_x_13022:
[----:B------:R-:W-:Y:S01]  /*1d60*/  LOP3.LUT R7, R21, 0x80000000, R9, 0xb8, !PT ;  /* 0x8000000015077812 */ /* 0x000fe200078eb809 */
[----:B------:R-:W-:Y:S01]  /*1d70*/  IMAD.MOV.U32 R6, RZ, RZ, R13 ;  /* 0x000000ffff067224 */ /* 0x000fe200078e000d */
[----:B------:R-:W-:Y:S06]  /*1d80*/  BRA `(.L_x_13018) ;  /* 0x0000000000187947 */ /* 0x000fec0003800000 */
.L_x_13019:
[----:B------:R-:W-:-:S06]  /*1d90*/  DSETP.NAN.AND P0, PT, R12, R12, PT ;  /* 0x0000000c0c00722a */ /* 0x000fcc0003f08000 */
[----:B------:R-:W-:-:S14]  /*1da0*/  DSETP.NUM.AND P0, PT, R20, R20, !P0 ;  /* 0x000000141400722a */ /* 0x000fdc0004707000 */
[----:B------:R-:W-:Y:S02]  /*1db0*/  @P0 DSETP.NEU.AND P1, PT, R20, +INF , PT ;  /* 0x7ff000001400042a */ /* 0x000fe40003f2d000 */
[----:B------:R-:W-:-:S06]  /*1dc0*/  @!P0 DADD R6, R6, R8 ;  /* 0x0000000006068229 */ /* 0x000fcc0000000008 */
[----:B------:R-:W-:Y:S02]  /*1dd0*/  @P0 FSEL R6, R8, RZ, P1 ;  /* 0x000000ff08060208 */ /* 0x000fe40000800000 */
[----:B------:R-:W-:-:S07]  /*1de0*/  @P0 FSEL R7, R9, -QNAN , P1 ;  /* 0xfff8000009070808 */ /* 0x000fce0000800000 */
.L_x_13018:
[----:B------:R-:W-:Y:S05]  /*1df0*/  BSYNC.RECONVERGENT B0 ;  /* 0x0000000000007941 */ /* 0x000fea0003800200 */
.L_x_13017:
        /* <DEDUP_REMOVED lines=35> */
.L_x_13028:
        /* <DEDUP_REMOVED lines=11> */
.L_x_13027:
        /* <DEDUP_REMOVED lines=20> */
.L_x_13030:
[----:B------:R-:W-:Y:S05]  /*2220*/  BSYNC.RECONVERGENT B1 ;  /* 0x0000000000017941 */ /* 0x000fea0003800200 */
.L_x_13029:
[----:B------:R-:W-:Y:S01]  /*2230*/  LOP3.LUT R3, R17, 0x80000000, R5, 0xb8, !PT ;  /* 0x8000000011037812 */ /* 0x000fe200078eb805 */
[----:B------:R-:W-:Y:S01]  /*2240*/  IMAD.MOV.U32 R2, RZ, RZ, R9 ;  /* 0x000000ffff027224 */ /* 0x000fe200078e0009 */
[----:B------:R-:W-:Y:S06]  /*2250*/  BRA `(.L_x_13025) ;  /* 0x0000000000187947 */ /* 0x000fec0003800000 */
.L_x_13026:
[----:B------:R-:W-:-:S06]  /*2260*/  DSETP.NAN.AND P0, PT, R8, R8, PT ;  /* 0x000000080800722a */ /* 0x000fcc0003f08000 */
[----:B------:R-:W-:-:S14]  /*2270*/  DSETP.NUM.AND P0, PT, R16, R16, !P0 ;  /* 0x000000101000722a */ /* 0x000fdc0004707000 */
[----:B------:R-:W-:Y:S02]  /*2280*/  @P0 DSETP.NEU.AND P1, PT, R16, +INF , PT ;  /* 0x7ff000001000042a */ /* 0x000fe40003f2d000 */
[----:B------:R-:W-:-:S06]  /*2290*/  @!P0 DADD R2, R2, R4 ;  /* 0x0000000002028229 */ /* 0x000fcc0000000004 */
[----:B------:R-:W-:Y:S02]  /*22a0*/  @P0 FSEL R2, R4, RZ, P1 ;  /* 0x000000ff04020208 */ /* 0x000fe40000800000 */
[----:B------:R-:W-:-:S07]  /*22b0*/  @P0 FSEL R3, R5, -QNAN , P1 ;  /* 0xfff8000005030808 */ /* 0x000fce0000800000 */
.L_x_13025:
[----:B------:R-:W-:Y:S05]  /*22c0*/  BSYNC.RECONVERGENT B0 ;  /* 0x0000000000007941 */ /* 0x000fea0003800200 */
.L_x_13024:
        /* <DEDUP_REMOVED lines=36> */
.L_x_13035:
        /* <DEDUP_REMOVED lines=11> */
.L_x_13034:
        /* <DEDUP_REMOVED lines=19> */
.L_x_13037:
[----:B------:R-:W-:Y:S05]  /*26f0*/  BSYNC.RECONVERGENT B1 ;  /* 0x0000000000017941 */ /* 0x000fea0003800200 */
.L_x_13036:
[----:B------:R-:W-:Y:S01]  /*2700*/  LOP3.LUT R27, R27, 0x80000000, R29, 0xb8, !PT ;  /* 0x800000001b1b7812 */ /* 0x000fe200078eb81d */
[----:B------:R-:W-:Y:S06]  /*2710*/  BRA `(.L_x_13032) ;  /* 0x0000000000187947 */ /* 0x000fec0003800000 */
.L_x_13033:
[----:B------:R-:W-:-:S06]  /*2720*/  DSETP.NAN.AND P0, PT, R8, R8, PT ;  /* 0x000000080800722a */ /* 0x000fcc0003f08000 */
[----:B------:R-:W-:-:S14]  /*2730*/  DSETP.NUM.AND P0, PT, R4, R4, !P0 ;  /* 0x000000040400722a */ /* 0x000fdc0004707000 */
[----:B------:R-:W-:Y:S02]  /*2740*/  @P0 DSETP.NEU.AND P1, PT, R4, +INF , PT ;  /* 0x7ff000000400042a */ /* 0x000fe40003f2d000 */
[----:B------:R-:W-:-:S06]  /*2750*/  @!P0 DADD R26, R26, R28 ;  /* 0x000000001a1a8229 */ /* 0x000fcc000000001c */
[----:B------:R-:W-:Y:S02]  /*2760*/  @P0 FSEL R26, R28, RZ, P1 ;  /* 0x000000ff1c1a0208 */ /* 0x000fe40000800000 */
[----:B------:R-:W-:-:S07]  /*2770*/  @P0 FSEL R27, R29, -QNAN , P1 ;  /* 0xfff800001d1b0808 */ /* 0x000fce0000800000 */
.L_x_13032:
[----:B------:R-:W-:Y:S05]  /*2780*/  BSYNC.RECONVERGENT B0 ;  /* 0x0000000000007941 */ /* 0x000fea0003800200 */
.L_x_13031:
        /* <DEDUP_REMOVED lines=36> */
.L_x_13042:
        /* <DEDUP_REMOVED lines=11> */
.L_x_13041:
        /* <DEDUP_REMOVED lines=19> */
.L_x_13044:
[----:B------:R-:W-:Y:S05]  /*2bb0*/  BSYNC.RECONVERGENT B1 ;  /* 0x0000000000017941 */ /* 0x000fea0003800200 */
.L_x_13043:
[----:B------:R-:W-:Y:S01]  /*2bc0*/  LOP3.LUT R35, R35, 0x80000000, R37, 0xb8, !PT ;  /* 0x8000000023237812 */ /* 0x000fe200078eb825 */
[----:B------:R-:W-:Y:S06]  /*2bd0*/  BRA `(.L_x_13039) ;  /* 0x0000000000187947 */ /* 0x000fec0003800000 */
.L_x_13040:
[----:B------:R-:W-:-:S06]  /*2be0*/  DSETP.NAN.AND P0, PT, R4, R4, PT ;  /* 0x000000040400722a */ /* 0x000fcc0003f08000 */
[----:B------:R-:W-:-:S14]  /*2bf0*/  DSETP.NUM.AND P0, PT, R8, R8, !P0 ;  /* 0x000000080800722a */ /* 0x000fdc0004707000 */
[----:B------:R-:W-:Y:S02]  /*2c00*/  @P0 DSETP.NEU.AND P1, PT, R8, +INF , PT ;  /* 0x7ff000000800042a */ /* 0x000fe40003f2d000 */
[----:B------:R-:W-:-:S06]  /*2c10*/  @!P0 DADD R34, R34, R36 ;  /* 0x0000000022228229 */ /* 0x000fcc0000000024 */
[----:B------:R-:W-:Y:S02]  /*2c20*/  @P0 FSEL R34, R36, RZ, P1 ;  /* 0x000000ff24220208 */ /* 0x000fe40000800000 */
[----:B------:R-:W-:-:S07]  /*2c30*/  @P0 FSEL R35, R37, -QNAN , P1 ;  /* 0xfff8000025230808 */ /* 0x000fce0000800000 */
.L_x_13039:
[----:B------:R-:W-:Y:S05]  /*2c40*/  BSYNC.RECONVERGENT B0 ;  /* 0x0000000000007941 */ /* 0x000fea0003800200 */
.L_x_13038:
        /* <DEDUP_REMOVED lines=16> */
.L_x_13047:
[----:B------:R-:W-:-:S13]  /*2d50*/  ISETP.GE.U32.AND P0, PT, R0, R31, PT ;  /* 0x0000001f0000720c */ /* 0x000fda0003f06070 */
[----:B------:R-:W-:Y:S05]  /*2d60*/  @P0 BRA `(.L_x_13049) ;  /* 0x0000000000300947 */ /* 0x000fea0003800000 */
[----:B-1----:R-:W1:Y:S01]  /*2d70*/  LDC.64 R4, c[0x0][0x388] ;  /* 0x0000e200ff047b82 */ /* 0x002e620000000a00 */
[----:B------:R-:W-:Y:S02]  /*2d80*/  IMAD R9, R33, 0x400, R0 ;  /* 0x0000040021097824 */ /* 0x000fe400078e0200 */
[----:B------:R-:W-:Y:S02]  /*2d90*/  VIADD R0, R0, 0x80 ;  /* 0x0000008000007836 */ /* 0x000fe40000000000 */
[----:B-1----:R-:W-:-:S05]  /*2da0*/  IMAD.WIDE.U32 R4, R9, 0x8, R4 ;  /* 0x0000000809047825 */ /* 0x002fca00078e0004 */
[----:B------:R2:W-:Y:S02]  /*2db0*/  STG.E.64 desc[UR4][R4.64], R18 ;  /* 0x0000001204007986 */ /* 0x0005e4000c101b04 */
.L_x_13048:
[----:B------:R-:W-:-:S13]  /*2dc0*/  ISETP.GE.U32.AND P0, PT, R0, R31, PT ;  /* 0x0000001f0000720c */ /* 0x000fda0003f06070 */
[----:B------:R-:W-:Y:S05]  /*2dd0*/  @P0 BRA `(.L_x_13050) ;  /* 0x0000000000300947 */ /* 0x000fea0003800000 */
[----:B-12---:R-:W1:Y:S01]  /*2de0*/  LDC.64 R4, c[0x0][0x388] ;  /* 0x0000e200ff047b82 */ /* 0x006e620000000a00 */
[----:B------:R-:W-:Y:S02]  /*2df0*/  IMAD R9, R33, 0x400, R0 ;  /* 0x0000040021097824 */ /* 0x000fe400078e0200 */
[----:B------:R-:W-:Y:S02]  /*2e00*/  VIADD R0, R0, 0x80 ;  /* 0x0000008000007836 */ /* 0x000fe40000000000 */
[----:B-1----:R-:W-:-:S05]  /*2e10*/  IMAD.WIDE.U32 R4, R9, 0x8, R4 ;  /* 0x0000000809047825 */ /* 0x002fca00078e0004 */
[----:B------:R2:W-:Y:S02]  /*2e20*/  STG.E.64 desc[UR4][R4.64], R10 ;  /* 0x0000000a04007986 */ /* 0x0005e4000c101b04 */
.L_x_13049:
[----:B------:R-:W-:-:S13]  /*2e30*/  ISETP.GE.U32.AND P0, PT, R0, R31, PT ;  /* 0x0000001f0000720c */ /* 0x000fda0003f06070 */
[----:B------:R-:W-:Y:S05]  /*2e40*/  @P0 BRA `(.L_x_13051) ;  /* 0x0000000000340947 */ /* 0x000fea0003800000 */
[----:B-12---:R-:W1:Y:S01]  /*2e50*/  LDC.64 R4, c[0x0][0x388] ;  /* 0x0000e200ff047b82 */ /* 0x006e620000000a00 */
[----:B------:R-:W-:Y:S02]  /*2e60*/  IMAD R9, R33, 0x400, R0 ;  /* 0x0000040021097824 */ /* 0x000fe400078e0200 */
[----:B------:R-:W-:Y:S02]  /*2e70*/  VIADD R0, R0, 0x80 ;  /* 0x0000008000007836 */ /* 0x000fe40000000000 */
[----:B-1----:R-:W-:-:S05]  /*2e80*/  IMAD.WIDE.U32 R4, R9, 0x8, R4 ;  /* 0x0000000809047825 */ /* 0x002fca00078e0004 */
[----:B------:R3:W-:Y:S02]  /*2e90*/  STG.E.64 desc[UR4][R4.64], R6 ;  /* 0x0000000604007986 */ /* 0x0007e4000c101b04 */
.L_x_13050:
        /* <DEDUP_REMOVED lines=8> */
.L_x_13051:
[----:B------:R-:W-:Y:S05]  /*2f20*/  BSYNC.RELIABLE B1 ;  /* 0x0000000000017941 */ /* 0x000fea0003800100 */
.L_x_13046:
[----:B------:R-:W-:-:S13]  /*2f30*/  ISETP.GE.U32.AND P0, PT, R0, R31, PT ;  /* 0x0000001f0000720c */ /* 0x000fda0003f06070 */
[----:B---3--:R-:W3:Y:S01]  /*2f40*/  @!P0 LDC.64 R2, c[0x0][0x388] ;  /* 0x0000e200ff028b82 */ /* 0x008ee20000000a00 */
[----:B-12---:R-:W-:Y:S02]  /*2f50*/  @!P0 IMAD R5, R33, 0x400, R0 ;  /* 0x0000040021058824 */ /* 0x006fe400078e0200 */
[----:B------:R-:W-:Y:S02]  /*2f60*/  @!P0 VIADD R0, R0, 0x80 ;  /* 0x0000008000008836 */ /* 0x000fe40000000000 */
[----:B---3--:R-:W-:-:S05]  /*2f70*/  @!P0 IMAD.WIDE.U32 R2, R5, 0x8, R2 ;  /* 0x0000000805028825 */ /* 0x008fca00078e0002 */
[----:B------:R4:W-:Y:S02]  /*2f80*/  @!P0 STG.E.64 desc[UR4][R2.64], R26 ;  /* 0x0000001a02008986 */ /* 0x0009e4000c101b04 */
.L_x_13052:
[----:B------:R-:W-:Y:S05]  /*2f90*/  BSYNC.RECONVERGENT B0 ;  /* 0x0000000000007941 */ /* 0x000fea0003800200 */
.L_x_13045:
        /* <DEDUP_REMOVED lines=8> */
.L_x_12988:
[----:B------:R-:W0:Y:S01]  /*3020*/  S2R R37, SR_TID.X ;  /* 0x0000000000257919 */ /* 0x000e220000002100 */
[----:B------:R-:W1:Y:S01]  /*3030*/  LDC.64 R2, c[0x0][0x390] ;  /* 0x0000e400ff027b82 */ /* 0x000e620000000a00 */
[----:B------:R-:W-:-:S07]  /*3040*/  IMAD.SHL.U32 R0, R33, 0x400, RZ ;  /* 0x0000040021007824 */ /* 0x000fce00078e00ff */
[----:B------:R-:W2:Y:S01]  /*3050*/  LDC.64 R4, c[0x0][0x398] ;  /* 0x0000e600ff047b82 */ /* 0x000ea20000000a00 */
[----:B-1----:R-:W-:-:S04]  /*3060*/  IMAD.WIDE.U32 R2, R0, 0x8, R2 ;  /* 0x0000000800027825 */ /* 0x002fc800078e0002 */
[----:B0-----:R-:W-:-:S04]  /*3070*/  IMAD.WIDE.U32 R2, R37, 0x20, R2 ;  /* 0x0000002025027825 */ /* 0x001fc800078e0002 */
[----:B--2---:R-:W-:Y:S01]  /*3080*/  IMAD.WIDE.U32 R4, R0, 0x8, R4 ;  /* 0x0000000800047825 */ /* 0x004fe200078e0004 */
[----:B------:R-:W2:Y:S01]  /*3090*/  LDG.E.ENL2.256 R20, R32, desc[UR4][R2.64] ;  /* 0xfe0000040220797e */ /* 0x000ea20008121914 */
[----:B------:R-:W-:Y:S03]  /*30a0*/  BSSY.RECONVERGENT B0, `(.L_x_13053) ;  /* 0x0000051000007945 */ /* 0x000fe60003800200 */
[----:B------:R-:W5:Y:S01]  /*30b0*/  LDG.E.ENL2.256 R12, R16, desc[UR4][R2.64+0x1000] ;  /* 0xfe0080040210797e */ /* 0x000f62000812190c */
[----:B------:R-:W-:-:S05]  /*30c0*/  IMAD.WIDE.U32 R36, R37, 0x20, R4 ;  /* 0x0000002025247825 */ /* 0x000fca00078e0004 */
[----:B------:R-:W3:Y:S04]  /*30d0*/  LDG.E.ENL2.256 R28, R24, desc[UR4][R36.64] ;  /* 0xfe0000042418797e */ /* 0x000ee8000812191c */
[----:B------:R0:W5:Y:S01]  /*30e0*/  LDG.E.ENL2.256 R4, R8, desc[UR4][R36.64+0x1000] ;  /* 0xfe0080042408797e */ /* 0x0001620008121904 */
[----:B--2---:R-:W-:Y:S02]  /*30f0*/  LOP3.LUT R39, R33, 0x7fffffff, RZ, 0xc0, !PT ;  /* 0x7fffffff21277812 */ /* 0x004fe400078ec0ff */
        /* <DEDUP_REMOVED lines=17> */
.L_x_13054:
        /* <DEDUP_REMOVED lines=25> */
.L_x_13057:
        /* <DEDUP_REMOVED lines=11> */
.L_x_13056:
        /* <DEDUP_REMOVED lines=19> */
.L_x_13059:
[----:B------:R-:W-:Y:S05]  /*3580*/  BSYNC.RECONVERGENT B1 ;  /* 0x0000000000017941 */ /* 0x000fea0003800200 */
.L_x_13058:
[----:B------:R-:W-:Y:S01]  /*3590*/  LOP3.LUT R25, R37, 0x80000000, R33, 0xb8, !PT ;  /* 0x8000000025197812 */ /* 0x000fe200078eb821 */
[----:B------:R-:W-:-:S07]  /*35a0*/  IMAD.MOV.U32 R24, RZ, RZ, R36 ;  /* 0x000000ffff187224 */ /* 0x000fce00078e0024 */
.L_x_13055:
[----:B------:R-:W-:Y:S05]  /*35b0*/  BSYNC.RECONVERGENT B0 ;  /* 0x0000000000007941 */ /* 0x000fea0003800200 */
.L_x_13053:
        /* <DEDUP_REMOVED lines=32> */
.L_x_13064:
        /* <DEDUP_REMOVED lines=11> */
.L_x_13063:
        /* <DEDUP_REMOVED lines=20> */
.L_x_13066:
[----:B------:R-:W-:Y:S05]  /*39b0*/  BSYNC.RECONVERGENT B1 ;  /* 0x0000000000017941 */ /* 0x000fea0003800200 */
.L_x_13065:
[----:B------:R-:W-:Y:S01]  /*39c0*/  LOP3.LUT R27, R37, 0x80000000, R35, 0xb8, !PT ;  /* 0x80000000251b7812 */ /* 0x000fe200078eb823 */
[----:B------:R-:W-:Y:S01]  /*39d0*/  IMAD.MOV.U32 R26, RZ, RZ, R32 ;  /* 0x000000ffff1a7224 */ /* 0x000fe200078e0020 */
[----:B------:R-:W-:Y:S06]  /*39e0*/  BRA `(.L_x_13062) ;  /* 0x0000000000207947 */ /* 0x000fec0003800000 */
.L_x_13061:
        /* <DEDUP_REMOVED lines=8> */
.L_x_13062:
[----:B------:R-:W-:Y:S05]  /*3a70*/  BSYNC.RECONVERGENT B0 ;  /* 0x0000000000007941 */ /* 0x000fea0003800200 */
.L_x_13060:
        /* <DEDUP_REMOVED lines=32> */
.L_x_13071:
        /* <DEDUP_REMOVED lines=11> */
.L_x_13070:
        /* <DEDUP_REMOVED lines=20> */
.L_x_13073:
[----:B------:R-:W-:Y:S05]  /*3e70*/  BSYNC.RECONVERGENT B1 ;  /* 0x0000000000017941 */ /* 0x000fea0003800200 */
.L_x_13072:
[----:B------:R-:W-:Y:S01]  /*3e80*/  LOP3.LUT R29, R35, 0x80000000, R21, 0xb8, !PT ;  /* 0x80000000231d7812 */ /* 0x000fe200078eb815 */
[----:B------:R-:W-:Y:S01]  /*3e90*/  IMAD.MOV.U32 R28, RZ, RZ, R32 ;  /* 0x000000ffff1c7224 */ /* 0x000fe200078e0020 */
[----:B------:R-:W-:Y:S06]  /*3ea0*/  BRA `(.L_x_13069) ;  /* 0x0000000000207947 */ /* 0x000fec0003800000 */
.L_x_13068:
        /* <DEDUP_REMOVED lines=8> */
.L_x_13069:
[----:B------:R-:W-:Y:S05]  /*3f30*/  BSYNC.RECONVERGENT B0 ;  /* 0x0000000000007941 */ /* 0x000fea0003800200 */
.L_x_13067:
        /* <DEDUP_REMOVED lines=33> */
.L_x_13078:
        /* <DEDUP_REMOVED lines=11> */
.L_x_13077:
        /* <DEDUP_REMOVED lines=20> */
.L_x_13080:
[----:B------:R-:W-:Y:S05]  /*4340*/  BSYNC.RECONVERGENT B1 ;  /* 0x0000000000017941 */ /* 0x000fea0003800200 */
.L_x_13079:
[----:B------:R-:W-:Y:S01]  /*4350*/  LOP3.LUT R31, R21, 0x80000000, R23, 0xb8, !PT ;  /* 0x80000000151f7812 */ /* 0x000fe200078eb817 */
[----:B------:R-:W-:Y:S06]  /*4360*/  BRA `(.L_x_13076) ;  /* 0x0000000000207947 */ /* 0x000fec0003800000 */
.L_x_13075:
        /* <DEDUP_REMOVED lines=8> */
.L_x_13076:
[----:B------:R-:W-:Y:S05]  /*43f0*/  BSYNC.RECONVERGENT B0 ;  /* 0x0000000000007941 */ /* 0x000fea0003800200 */
.L_x_13074:
        /* <DEDUP_REMOVED lines=33> */
.L_x_13085:
        /* <DEDUP_REMOVED lines=11> */
.L_x_13084:
        /* <DEDUP_REMOVED lines=20> */
.L_x_13087:
[----:B------:R-:W-:Y:S05]  /*4800*/  BSYNC.RECONVERGENT B1 ;  /* 0x0000000000017941 */ /* 0x000fea0003800200 */
.L_x_13086:
[----:B------:R-:W-:Y:S01]  /*4810*/  LOP3.LUT R9, R21, 0x80000000, R17, 0xb8, !PT ;  /* 0x8000000015097812 */ /* 0x000fe200078eb811 */
[----:B------:R-:W-:Y:S06]  /*4820*/  BRA `(.L_x_13083) ;  /* 0x0000000000207947 */ /* 0x000fec0003800000 */
.L_x_13082:
        /* <DEDUP_REMOVED lines=8> */
.L_x_13083:
[----:B------:R-:W-:Y:S05]  /*48b0*/  BSYNC.RECONVERGENT B0 ;  /* 0x0000000000007941 */ /* 0x000fea0003800200 */
.L_x_13081:
        /* <DEDUP_REMOVED lines=32> */
.L_x_13092:
        /* <DEDUP_REMOVED lines=11> */
.L_x_13091:
        /* <DEDUP_REMOVED lines=20> */
.L_x_13094:
[----:B------:R-:W-:Y:S05]  /*4cb0*/  BSYNC.RECONVERGENT B1 ;  /* 0x0000000000017941 */ /* 0x000fea0003800200 */
.L_x_13093:
[----:B------:R-:W-:Y:S01]  /*4cc0*/  LOP3.LUT R11, R21, 0x80000000, R19, 0xb8, !PT ;  /* 0x80000000150b7812 */ /* 0x000fe200078eb813 */
[----:B------:R-:W-:Y:S01]  /*4cd0*/  IMAD.MOV.U32 R10, RZ, RZ, R16 ;  /* 0x000000ffff0a7224 */ /* 0x000fe200078e0010 */
[----:B------:R-:W-:Y:S06]  /*4ce0*/  BRA `(.L_x_13090) ;  /* 0x0000000000207947 */ /* 0x000fec0003800000 */
.L_x_13089:
        /* <DEDUP_REMOVED lines=8> */
.L_x_13090:
[----:B------:R-:W-:Y:S05]  /*4d70*/  BSYNC.RECONVERGENT B0 ;  /* 0x0000000000007941 */ /* 0x000fea0003800200 */
.L_x_13088:
        /* <DEDUP_REMOVED lines=33> */
.L_x_13099:
        /* <DEDUP_REMOVED lines=11> */
.L_x_13098:
        /* <DEDUP_REMOVED lines=19> */
.L_x_13101:
[----:B------:R-:W-:Y:S05]  /*5170*/  BSYNC.RECONVERGENT B1 ;  /* 0x0000000000017941 */ /* 0x000fea0003800200 */
.L_x_13100:
[----:B------:R-:W-:Y:S01]  /*5180*/  LOP3.LUT R5, R17, 0x80000000, R13, 0xb8, !PT ;  /* 0x8000000011057812 */ /* 0x000fe200078eb80d */
[----:B------:R-:W-:Y:S01]  /*5190*/  IMAD.MOV.U32 R4, RZ, RZ, R16 ;  /* 0x000000ffff047224 */ /* 0x000fe200078e0010 */
[----:B------:R-:W-:Y:S06]  /*51a0*/  BRA `(.L_x_13097) ;  /* 0x0000000000207947 */ /* 0x000fec0003800000 */
.L_x_13096:
        /* <DEDUP_REMOVED lines=8> */
.L_x_13097:
[----:B------:R-:W-:Y:S05]  /*5230*/  BSYNC.RECONVERGENT B0 ;  /* 0x0000000000007941 */ /* 0x000fea0003800200 */
.L_x_13095:
        /* <DEDUP_REMOVED lines=33> */
.L_x_13106:
        /* <DEDUP_REMOVED lines=11> */
.L_x_13105:
        /* <DEDUP_REMOVED lines=19> */
.L_x_13108:
[----:B------:R-:W-:Y:S05]  /*5630*/  BSYNC.RECONVERGENT B1 ;  /* 0x0000000000017941 */ /* 0x000fea0003800200 */
.L_x_13107:
[----:B------:R-:W-:Y:S01]  /*5640*/  LOP3.LUT R7, R13, 0x80000000, R15, 0xb8, !PT ;  /* 0x800000000d077812 */ /* 0x000fe200078eb80f */
[----:B------:R-:W-:Y:S01]  /*5650*/  IMAD.MOV.U32 R6, RZ, RZ, R12 ;  /* 0x000000ffff067224 */ /* 0x000fe200078e000c */
[----:B------:R-:W-:Y:S06]  /*5660*/  BRA `(.L_x_13104) ;  /* 0x0000000000207947 */ /* 0x000fec0003800000 */
.L_x_13103:
        /* <DEDUP_REMOVED lines=8> */
.L_x_13104:
[----:B------:R-:W-:Y:S05]  /*56f0*/  BSYNC.RECONVERGENT B0 ;  /* 0x0000000000007941 */ /* 0x000fea0003800200 */
.L_x_13102:
[----:B------:R-:W0:Y:S01]  /*5700*/  S2R R13, SR_TID.X ;  /* 0x00000000000d7919 */ /* 0x000e220000002100 */
[----:B------:R-:W1:Y:S02]  /*5710*/  LDC.64 R2, c[0x0][0x388] ;  /* 0x0000e200ff027b82 */ /* 0x000e640000000a00 */
[----:B-1----:R-:W-:-:S04]  /*5720*/  IMAD.WIDE.U32 R2, R0, 0x8, R2 ;  /* 0x0000000800027825 */ /* 0x002fc800078e0002 */
[----:B0-----:R-:W-:-:S05]  /*5730*/  IMAD.WIDE.U32 R2, R13, 0x20, R2 ;  /* 0x000000200d027825 */ /* 0x001fca00078e0002 */
[----:B------:R-:W-:Y:S04]  /*5740*/  STG.E.ENL2.256 desc[UR4][R2.64], R24, R28 ;  /* 0xf8000018021c797f */ /* 0x000fe8000f121804 */
[----:B------:R-:W-:Y:S01]  /*5750*/  STG.E.ENL2.256 desc[UR4][R2.64+0x1000], R8, R4 ;  /* 0xf80080080204797f */ /* 0x000fe2000f121804 */
[----:B------:R-:W-:Y:S05]  /*5760*/  EXIT ;  /* 0x000000000000794d */ /* 0x000fea0003800000 */
.L_x_13109:
        /* <DEDUP_REMOVED lines=9> */
.L_x_54846:


//--------------------- .text._ZN2at6native29vectorized_elementwise_kernelILi8ENS0_13BinaryFunctorIdddZZZNS0_16fmod_kernel_cudaERNS_18TensorIteratorBaseEENKUlvE0_clEvENKUlvE_clEvEUlddE_EESt5arrayIPcLm3EEEEviT0_T1_ --------------------------
	.section	.text._ZN2at6native29vectorized_elementwise_kernelILi8ENS0_13BinaryFunctorIdddZZZNS0_16fmod_kernel_cudaERNS_18TensorIteratorBaseEENKUlvE0_clEvENKUlvE_clEvEUlddE_EESt5arrayIPcLm3EEEEviT0_T1_,"ax",@progbits
	.align	128
        .global         _ZN2at6native29vectorized_elementwise_kernelILi8ENS0_13BinaryFunctorIdddZZZNS0_16fmod_kernel_cudaERNS_18TensorIteratorBaseEENKUlvE0_clEvENKUlvE_clEvEUlddE_EESt5arrayIPcLm3EEEEviT0_T1_
        .type           _ZN2at6native29vectorized_elementwise_kernelILi8ENS0_13BinaryFunctorIdddZZZNS0_16fmod_kernel_cudaERNS_18TensorIteratorBaseEENKUlvE0_clEvENKUlvE_clEvEUlddE_EESt5arrayIPcLm3EEEEviT0_T1_,@function
        .size           _ZN2at6native29vectorized_elementwise_kernelILi8ENS0_13BinaryFunctorIdddZZZNS0_16fmod_kernel_cudaERNS_18TensorIteratorBaseEENKUlvE0_clEvENKUlvE_clEvEUlddE_EESt5arrayIPcLm3EEEEviT0_T1_,(.L_x_54847 - _ZN2at6native29vectorized_elementwise_kernelILi8ENS0_13BinaryFunctorIdddZZZNS0_16fmod_kernel_cudaERNS_18TensorIteratorBaseEENKUlvE0_clEvENKUlvE_clEvEUlddE_EESt5arrayIPcLm3EEEEviT0_T1_)
        .other          _ZN2at6native29vectorized_elementwise_kernelILi8ENS0_13BinaryFunctorIdddZZZNS0_16fmod_kernel_cudaERNS_18TensorIteratorBaseEENKUlvE0_clEvENKUlvE_clEvEUlddE_EESt5arrayIPcLm3EEEEviT0_T1_,@"STO_CUDA_ENTRY STV_DEFAULT"
_ZN2at6native29vectorized_elementwise_kernelILi8ENS0_13BinaryFunctorIdddZZZNS0_16fmod_kernel_cudaERNS_18TensorIteratorBaseEENKUlvE0_clEvENKUlvE_clEvEUlddE_EESt5arrayIPcLm3EEEEviT0_T1_:
.text._ZN2at6native29vectorized_elementwise_kernelILi8ENS0_13BinaryFunctorIdddZZZNS0_16fmod_kernel_cudaERNS_18TensorIteratorBaseEENKUlvE0_clEvENKUlvE_clEvEUlddE_EESt5arrayIPcLm3EEEEviT0_T1_:
        /* <DEDUP_REMOVED lines=112> */
.L_x_13113:
        /* <DEDUP_REMOVED lines=24> */
.L_x_13115:
        /* <DEDUP_REMOVED lines=11> */
.L_x_13114:
        /* <DEDUP_REMOVED lines=20> */
.L_x_13117:
[----:B------:R-:W-:Y:S05]  /*0a70*/  BSYNC.RECONVERGENT B1 ;  /* 0x0000000000017941 */ /* 0x000fea0003800200 */
.L_x_13116:
[----:B------:R-:W-:Y:S01]  /*0a80*/  LOP3.LUT R23, R41, 0x80000000, R25, 0xb8, !PT ;  /* 0x8000000029177812 */ /* 0x000fe200078eb819 */
[----:B------:R-:W-:-:S07]  /*0a90*/  IMAD.MOV.U32 R22, RZ, RZ, R39 ;  /* 0x000000ffff167224 */ /* 0x000fce00078e0027 */
.L_x_13112:
[----:B------:R-:W-:Y:S05]  /*0aa0*/  BSYNC.RECONVERGENT B0 ;  /* 0x0000000000007941 */ /* 0x000fea0003800200 */
.L_x_13111:
        /* <DEDUP_REMOVED lines=35> */
.L_x_13122:
        /* <DEDUP_REMOVED lines=11> */
.L_x_13121:
        /* <DEDUP_REMOVED lines=20> */
.L_x_13124:
[----:B------:R-:W-:Y:S05]  /*0ed0*/  BSYNC.RECONVERGENT B1 ;  /* 0x0000000000017941 */ /* 0x000fea0003800200 */
.L_x_13123:
[----:B------:R-:W-:Y:S01]  /*0ee0*/  LOP3.LUT R15, R39, 0x80000000, R13, 0xb8, !PT ;  /* 0x80000000270f7812 */ /* 0x000fe200078eb80d */
[----:B------:R-:W-:Y:S01]  /*0ef0*/  IMAD.MOV.U32 R14, RZ, RZ, R25 ;  /* 0x000000ffff0e7224 */ /* 0x000fe200078e0019 */
[----:B------:R-:W-:Y:S06]  /*0f00*/  BRA `(.L_x_13119) ;  /* 0x0000000000187947 */ /* 0x000fec0003800000 */
.L_x_13120:
[----:B------:R-:W-:-:S06]  /*0f10*/  DSETP.NAN.AND P0, PT, R24, R24, PT ;  /* 0x000000181800722a */ /* 0x000fcc0003f08000 */
[----:B------:R-:W-:-:S14]  /*0f20*/  DSETP.NUM.AND P0, PT, R38, R38, !P0 ;  /* 0x000000262600722a */ /* 0x000fdc0004707000 */
[----:B------:R-:W-:Y:S02]  /*0f30*/  @P0 DSETP.NEU.AND P1, PT, R38, +INF , PT ;  /* 0x7ff000002600042a */ /* 0x000fe40003f2d000 */
[----:B------:R-:W-:-:S06]  /*0f40*/  @!P0 DADD R14, R14, R12 ;  /* 0x000000000e0e8229 */ /* 0x000fcc000000000c */
[----:B------:R-:W-:Y:S02]  /*0f50*/  @P0 FSEL R14, R12, RZ, P1 ;  /* 0x000000ff0c0e0208 */ /* 0x000fe40000800000 */
[----:B------:R-:W-:-:S07]  /*0f60*/  @P0 FSEL R15, R13, -QNAN , P1 ;  /* 0xfff800000d0f0808 */ /* 0x000fce0000800000 */
.L_x_13119:
[----:B------:R-:W-:Y:S05]  /*0f70*/  BSYNC.RECONVERGENT B0 ;  /* 0x0000000000007941 */ /* 0x000fea0003800200 */
.L_x_13118:
        /* <DEDUP_REMOVED lines=36> */
.L_x_13129:
        /* <DEDUP_REMOVED lines=11> */
.L_x_13128:
        /* <DEDUP_REMOVED lines=20> */
.L_x_13131:
[----:B------:R-:W-:Y:S05]  /*13b0*/  BSYNC.RECONVERGENT B1 ;  /* 0x0000000000017941 */ /* 0x000fea0003800200 */
.L_x_13130:
[----:B------:R-:W-:Y:S01]  /*13c0*/  LOP3.LUT R19, R41, 0x80000000, R17, 0xb8, !PT ;  /* 0x8000000029137812 */ /* 0x000fe200078eb811 */
[----:B------:R-:W-:Y:S01]  /*13d0*/  IMAD.MOV.U32 R18, RZ, RZ, R25 ;  /* 0x000000ffff127224 */ /* 0x000fe200078e0019 */
[----:B------:R-:W-:Y:S06]  /*13e0*/  BRA `(.L_x_13126) ;  /* 0x0000000000187947 */ /* 0x000fec0003800000 */
.L_x_13127:
[----:B------:R-:W-:-:S06]  /*13f0*/  DSETP.NAN.AND P0, PT, R12, R12, PT ;  /* 0x0000000c0c00722a */ /* 0x000fcc0003f08000 */
[----:B------:R-:W-:-:S14]  /*1400*/  DSETP.NUM.AND P0, PT, R24, R24, !P0 ;  /* 0x000000181800722a */ /* 0x000fdc0004707000 */
[----:B------:R-:W-:Y:S02]  /*1410*/  @P0 DSETP.NEU.AND P1, PT, R24, +INF , PT ;  /* 0x7ff000001800042a */ /* 0x000fe40003f2d000 */
[----:B------:R-:W-:-:S06]  /*1420*/  @!P0 DADD R18, R18, R16 ;  /* 0x0000000012128229 */ /* 0x000fcc0000000010 */
[----:B------:R-:W-:Y:S02]  /*1430*/  @P0 FSEL R18, R16, RZ, P1 ;  /* 0x000000ff10120208 */ /* 0x000fe40000800000 */
[----:B------:R-:W-:-:S07]  /*1440*/  @P0 FSEL R19, R17, -QNAN , P1 ;  /* 0xfff8000011130808 */ /* 0x000fce0000800000 */
.L_x_13126:
[----:B------:R-:W-:Y:S05]  /*1450*/  BSYNC.RECONVERGENT B0 ;  /* 0x0000000000007941 */ /* 0x000fea0003800200 */
.L_x_13125:
        /* <DEDUP_REMOVED lines=35> */
.L_x_13136:
        /* <DEDUP_REMOVED lines=11> */
.L_x_13135:
        /* <DEDUP_REMOVED lines=20> */
.L_x_13138:
[----:B------:R-:W-:Y:S05]  /*1880*/  BSYNC.RECONVERGENT B1 ;  /* 0x0000000000017941 */ /* 0x000fea0003800200 */
.L_x_13137:
[----:B------:R-:W-:Y:S01]  /*1890*/  LOP3.LUT R11, R25, 0x80000000, R21, 0xb8, !PT ;  /* 0x80000000190b7812 */ /* 0x000fe200078eb815 */
[----:B------:R-:W-:Y:S01]  /*18a0*/  IMAD.MOV.U32 R10, RZ, RZ, R13 ;  /* 0x000000ffff0a7224 */ /* 0x000fe200078e000d */
[----:B------:R-:W-:Y:S06]  /*18b0*/  BRA `(.L_x_13133) ;  /* 0x0000000000187947 */ /* 0x000fec0003800000 */
.L_x_13134:
[----:B------:R-:W-:-:S06]  /*18c0*/  DSETP.NAN.AND P0, PT, R12, R12, PT ;  /* 0x0000000c0c00722a */ /* 0x000fcc0003f08000 */
[----:B------:R-:W-:-:S14]  /*18d0*/  DSETP.NUM.AND P0, PT, R24, R24, !P0 ;  /* 0x000000181800722a */ /* 0x000fdc0004707000 */
[----:B------:R-:W-:Y:S02]  /*18e0*/  @P0 DSETP.NEU.AND P1, PT, R24, +INF , PT ;  /* 0x7ff000001800042a */ /* 0x000fe40003f2d000 */
[----:B------:R-:W-:-:S06]  /*18f0*/  @!P0 DADD R10, R10, R20 ;  /* 0x000000000a0a8229 */ /* 0x000fcc0000000014 */
[----:B------:R-:W-:Y:S02]  /*1900*/  @P0 FSEL R10, R20, RZ, P1 ;  /* 0x000000ff140a0208 */ /* 0x000fe40000800000 */
[----:B------:R-:W-:-:S07]  /*1910*/  @P0 FSEL R11, R21, -QNAN , P1 ;  /* 0xfff80000150b0808 */ /* 0x000fce0000800000 */
.L_x_13133:
[----:B------:R-:W-:Y:S05]  /*1920*/  BSYNC.RECONVERGENT B0 ;  /* 0x0000000000007941 */ /* 0x000fea0003800200 */
.L_x_13132:
        /* <DEDUP_REMOVED lines=35> */
.L_x_13143:
        /* <DEDUP_REMOVED lines=11> */
.L_x_13142:
        /* <DEDUP_REMOVED lines=20> */
.L_x_13145:
[----:B------:R-:W-:Y:S05]  /*1d50*/  BSYNC.RECONVERGENT B1 ;  /* 0x0000000000017941 */ /* 0x000fea0003800200 */
.L_x_13144:
[----:B------:R-:W-:Y:S01]  /*1d60*/  LOP3.LUT R7, R21, 0x80000000, R9, 0xb8, !PT ;  /* 0x8000000015077812 */ /* 0x000fe200078eb809 */
[----:B------:R-:W-:Y:S01]  /*1d70*/  IMAD.MOV.U32 R6, RZ, RZ, R13 ;  /* 0x000000ffff067224 */ /* 0x000fe200078e000d */
[----:B------:R-:W-:Y:S06]  /*1d80*/  BRA `(.L_x_13140) ;  /* 0x0000000000187947 */ /* 0x000fec0003800000 */
.L_x_13141:
[----:B------:R-:W-:-:S06]  /*1d90*/  DSETP.NAN.AND P0, PT, R12, R12, PT ;  /* 0x0000000c0c00722a */ /* 0x000fcc0003f08000 */
[----:B------:R-:W-:-:S14]  /*1da0*/  DSETP.NUM.AND P0, PT, R20, R20, !P0 ;  /* 0x000000141400722a */ /* 0x000fdc0004707000 */
[----:B------:R-:W-:Y:S02]  /*1db0*/  @P0 DSETP.NEU.AND P1, PT, R20, +INF , PT ;  /* 0x7ff000001400042a */ /* 0x000fe40003f2d000 */
[----:B------:R-:W-:-:S06]  /*1dc0*/  @!P0 DADD R6, R6, R8 ;  /* 0x0000000006068229 */ /* 0x000fcc0000000008 */
[----:B------:R-:W-:Y:S02]  /*1dd0*/  @P0 FSEL R6, R8, RZ, P1 ;  /* 0x000000ff08060208 */ /* 0x000fe40000800000 */
[----:B------:R-:W-:-:S07]  /*1de0*/  @P0 FSEL R7, R9, -QNAN , P1 ;  /* 0xfff8000009070808 */ /* 0x000fce0000800000 */
.L_x_13140:
[----:B------:R-:W-:Y:S05]  /*1df0*/  BSYNC.RECONVERGENT B0 ;  /* 0x0000000000007941 */ /* 0x000fea0003800200 */
.L_x_13139:
        /* <DEDUP_REMOVED lines=35> */
.L_x_13150:
        /* <DEDUP_REMOVED lines=11> */
.L_x_13149:
        /* <DEDUP_REMOVED lines=20> */
.L_x_13152:
[----:B------:R-:W-:Y:S05]  /*2220*/  BSYNC.RECONVERGENT B1 ;  /* 0x0000000000017941 */ /* 0x000fea0003800200 */
.L_x_13151:
[----:B------:R-:W-:Y:S01]  /*2230*/  LOP3.LUT R3, R17, 0x80000000, R5, 0xb8, !PT ;  /* 0x8000000011037812 */ /* 0x000fe200078eb805 */
[----:B------:R-:W-:Y:S01]  /*2240*/  IMAD.MOV.U32 R2, RZ, RZ, R9 ;  /* 0x000000ffff027224 */ /* 0x000fe200078e0009 */
[----:B------:R-:W-:Y:S06]  /*2250*/  BRA `(.L_x_13147) ;  /* 0x0000000000187947 */ /* 0x000fec0003800000 */
.L_x_13148:
[----:B------:R-:W-:-:S06]  /*2260*/  DSETP.NAN.AND P0, PT, R8, R8, PT ;  /* 0x000000080800722a */ /* 0x000fcc0003f08000 */
[----:B------:R-:W-:-:S14]  /*2270*/  DSETP.NUM.AND P0, PT, R16, R16, !P0 ;  /* 0x000000101000722a */ /* 0x000fdc0004707000 */
[----:B------:R-:W-:Y:S02]  /*2280*/  @P0 DSETP.NEU.AND P1, PT, R16, +INF , PT ;  /* 0x7ff000001000042a */ /* 0x000fe40003f2d000 */
[----:B------:R-:W-:-:S06]  /*2290*/  @!P0 DADD R2, R2, R4 ;  /* 0x0000000002028229 */ /* 0x000fcc0000000004 */
[----:B------:R-:W-:Y:S02]  /*22a0*/  @P0 FSEL R2, R4, RZ, P1 ;  /* 0x000000ff04020208 */ /* 0x000fe40000800000 */
[----:B------:R-:W-:-:S07]  /*22b0*/  @P0 FSEL R3, R5, -QNAN , P1 ;  /* 0xfff8000005030808 */ /* 0x000fce0000800000 */
.L_x_13147:
[----:B------:R-:W-:Y:S05]  /*22c0*/  BSYNC.RECONVERGENT B0 ;  /* 0x0000000000007941 */ /* 0x000fea0003800200 */
.L_x_13146:
        /* <DEDUP_REMOVED lines=36> */
.L_x_13157:
        /* <DEDUP_REMOVED lines=11> */
.L_x_13156:
        /* <DEDUP_REMOVED lines=19> */
.L_x_13159:
[----:B------:R-:W-:Y:S05]  /*26f0*/  BSYNC.RECONVERGENT B1 ;  /* 0x0000000000017941 */ /* 0x000fea0003800200 */
.L_x_13158:
[----:B------:R-:W-:Y:S01]  /*2700*/  LOP3.LUT R27, R27, 0x80000000, R29, 0xb8, !PT ;  /* 0x800000001b1b7812 */ /* 0x000fe200078eb81d */
[----:B------:R-:W-:Y:S06]  /*2710*/  BRA `(.L_x_13154) ;  /* 0x0000000000187947 */ /* 0x000fec0003800000 */
.L_x_13155:
[----:B------:R-:W-:-:S06]  /*2720*/  DSETP.NAN.AND P0, PT, R8, R8, PT ;  /* 0x000000080800722a */ /* 0x000fcc0003f08000 */
[----:B------:R-:W-:-:S14]  /*2730*/  DSETP.NUM.AND P0, PT, R4, R4, !P0 ;  /* 0x000000040400722a */ /* 0x000fdc0004707000 */
[----:B------:R-:W-:Y:S02]  /*2740*/  @P0 DSETP.NEU.AND P1, PT, R4, +INF , PT ;  /* 0x7ff000000400042a */ /* 0x000fe40003f2d000 */
[----:B------:R-:W-:-:S06]  /*2750*/  @!P0 DADD R26, R26, R28 ;  /* 0x000000001a1a8229 */ /* 0x000fcc000000001c */
[----:B------:R-:W-:Y:S02]  /*2760*/  @P0 FSEL R26, R28, RZ, P1 ;  /* 0x000000ff1c1a0208 */ /* 0x000fe40000800000 */
[----:B------:R-:W-:-:S07]  /*2770*/  @P0 FSEL R27, R29, -QNAN , P1 ;  /* 0xfff800001d1b0808 */ /* 0x000fce0000800000 */
.L_x_13154:
[----:B------:R-:W-:Y:S05]  /*2780*/  BSYNC.RECONVERGENT B0 ;  /* 0x0000000000007941 */ /* 0x000fea0003800200 */
.L_x_13153:
        /* <DEDUP_REMOVED lines=36> */
.L_x_13164:
        /* <DEDUP_REMOVED lines=11> */
.L_x_13163:
        /* <DEDUP_REMOVED lines=19> */
.L_x_13166:
[----:B------:R-:W-:Y:S05]  /*2bb0*/  BSYNC.RECONVERGENT B1 ;  /* 0x0000000000017941 */ /* 0x000fea0003800200 */
.L_x_13165:
[----:B------:R-:W-:Y:S01]  /*2bc0*/  LOP3.LUT R35, R35, 0x80000000, R37, 0xb8, !PT ;  /* 0x8000000023237812 */ /* 0x000fe200078eb825 */
[----:B------:R-:W-:Y:S06]  /*2bd0*/  BRA `(.L_x_13161) ;  /* 0x0000000000187947 */ /* 0x000fec0003800000 */
.L_x_13162:
[----:B------:R-:W-:-:S06]  /*2be0*/  DSETP.NAN.AND P0, PT, R4, R4, PT ;  /* 0x000000040400722a */ /* 0x000fcc0003f08000 */
[----:B------:R-:W-:-:S14]  /*2bf0*/  DSETP.NUM.AND P0, PT, R8, R8, !P0 ;  /* 0x000000080800722a */ /* 0x000fdc0004707000 */
[----:B------:R-:W-:Y:S02]  /*2c00*/  @P0 DSETP.NEU.AND P1, PT, R8, +INF , PT ;  /* 0x7ff000000800042a */ /* 0x000fe40003f2d000 */
[----:B------:R-:W-:-:S06]  /*2c10*/  @!P0 DADD R34, R34, R36 ;  /* 0x0000000022228229 */ /* 0x000fcc0000000024 */
[----:B------:R-:W-:Y:S02]  /*2c20*/  @P0 FSEL R34, R36, RZ, P1 ;  /* 0x000000ff24220208 */ /* 0x000fe40000800000 */
[----:B------:R-:W-:-:S07]  /*2c30*/  @P0 FSEL R35, R37, -QNAN , P1 ;  /* 0xfff8000025230808 */ /* 0x000fce0000800000 */
.L_x_13161:
[----:B------:R-:W-:Y:S05]  /*2c40*/  BSYNC.RECONVERGENT B0 ;  /* 0x0000000000007941 */ /* 0x000fea0003800200 */
.L_x_13160:
        /* <DEDUP_REMOVED lines=16> */
.L_x_13169:
[----:B------:R-:W-:-:S13]  /*2d50*/  ISETP.GE.U32.AND P0, PT, R0, R31, PT ;  /* 0x0000001f0000720c */ /* 0x000fda0003f06070 */
[----:B------:R-:W-:Y:S05]  /*2d60*/  @P0 BRA `(.L_x_13171) ;  /* 0x0000000000300947 */ /* 0x000fea0003800000 */
[----:B-1----:R-:W1:Y:S01]  /*2d70*/  LDC.64 R4, c[0x0][0x388] ;  /* 0x0000e200ff047b82 */ /* 0x002e620000000a00 */
[----:B------:R-:W-:Y:S02]  /*2d80*/  IMAD R9, R33, 0x400, R0 ;  /* 0x0000040021097824 */ /* 0x000fe400078e0200 */
[----:B------:R-:W-:Y:S02]  /*2d90*/  VIADD R0, R0, 0x80 ;  /* 0x0000008000007836 */ /* 0x000fe40000000000 */
[----:B-1----:R-:W-:-:S05]  /*2da0*/  IMAD.WIDE.U32 R4, R9, 0x8, R4 ;  /* 0x0000000809047825 */ /* 0x002fca00078e0004 */
[----:B------:R2:W-:Y:S02]  /*2db0*/  STG.E.64 desc[UR4][R4.64], R18 ;  /* 0x0000001204007986 */ /* 0x0005e4000c101b04 */
.L_x_13170:
[----:B------:R-:W-:-:S13]  /*2dc0*/  ISETP.GE.U32.AND P0, PT, R0, R31, PT ;  /* 0x0000001f0000720c */ /* 0x000fda0003f06070 */
[----:B------:R-:W-:Y:S05]  /*2dd0*/  @P0 BRA `(.L_x_13172) ;  /* 0x0000000000300947 */ /* 0x000fea0003800000 */
[----:B-12---:R-:W1:Y:S01]  /*2de0*/  LDC.64 R4, c[0x0][0x388] ;  /* 0x0000e200ff047b82 */ /* 0x006e620000000a00 */
[----:B------:R-:W-:Y:S02]  /*2df0*/  IMAD R9, R33, 0x400, R0 ;  /* 0x0000040021097824 */ /* 0x000fe400078e0200 */
[----:B------:R-:W-:Y:S02]  /*2e00*/  VIADD R0, R0, 0x80 ;  /* 0x0000008000007836 */ /* 0x000fe40000000000 */
[----:B-1----:R-:W-:-:S05]  /*2e10*/  IMAD.WIDE.U32 R4, R9, 0x8, R4 ;  /* 0x0000000809047825 */ /* 0x002fca00078e0004 */
[----:B------:R2:W-:Y:S02]  /*2e20*/  STG.E.64 desc[UR4][R4.64], R10 ;  /* 0x0000000a04007986 */ /* 0x0005e4000c101b04 */
.L_x_13171:
[----:B------:R-:W-:-:S13]  /*2e30*/  ISETP.GE.U32.AND P0, PT, R0, R31, PT ;  /* 0x0000001f0000720c */ /* 0x000fda0003f06070 */
[----:B------:R-:W-:Y:S05]  /*2e40*/  @P0 BRA `(.L_x_13173) ;  /* 0x0000000000340947 */ /* 0x000fea0003800000 */
[----:B-12---:R-:W1:Y:S01]  /*2e50*/  LDC.64 R4, c[0x0][0x388] ;  /* 0x0000e200ff047b82 */ /* 0x006e620000000a00 */
[----:B------:R-:W-:Y:S02]  /*2e60*/  IMAD R9, R33, 0x400, R0 ;  /* 0x0000040021097824 */ /* 0x000fe400078e0200 */
[----:B------:R-:W-:Y:S02]  /*2e70*/  VIADD R0, R0, 0x80 ;  /* 0x0000008000007836 */ /* 0x000fe40000000000 */
[----:B-1----:R-:W-:-:S05]  /*2e80*/  IMAD.WIDE.U32 R4, R9, 0x8, R4 ;  /* 0x0000000809047825 */ /* 0x002fca00078e0004 */
[----:B------:R3:W-:Y:S02]  /*2e90*/  STG.E.64 desc[UR4][R4.64], R6 ;  /* 0x0000000604007986 */ /* 0x0007e4000c101b04 */
.L_x_13172:
        /* <DEDUP_REMOVED lines=8> */
.L_x_13173:
[----:B------:R-:W-:Y:S05]  /*2f20*/  BSYNC.RELIABLE B1 ;  /* 0x0000000000017941 */ /* 0x000fea0003800100 */
.L_x_13168:
[----:B------:R-:W-:-:S13]  /*2f30*/  ISETP.GE.U32.AND P0, PT, R0, R31, PT ;  /* 0x0000001f0000720c */ /* 0x000fda0003f06070 */
[----:B---3--:R-:W3:Y:S01]  /*2f40*/  @!P0 LDC.64 R2, c[0x0][0x388] ;  /* 0x0000e200ff028b82 */ /* 0x008ee20000000a00 */
[----:B-12---:R-:W-:Y:S02]  /*2f50*/  @!P0 IMAD R5, R33, 0x400, R0 ;  /* 0x0000040021058824 */ /* 0x006fe400078e0200 */
[----:B------:R-:W-:Y:S02]  /*2f60*/  @!P0 VIADD R0, R0, 0x80 ;  /* 0x0000008000008836 */ /* 0x000fe40000000000 */
[----:B---3--:R-:W-:-:S05]  /*2f70*/  @!P0 IMAD.WIDE.U32 R2, R5, 0x8, R2 ;  /* 0x0000000805028825 */ /* 0x008fca00078e0002 */
[----:B------:R4:W-:Y:S02]  /*2f80*/  @!P0 STG.E.64 desc[UR4][R2.64], R26 ;  /* 0x0000001a02008986 */ /* 0x0009e4000c101b04 */
.L_x_13174:
[----:B------:R-:W-:Y:S05]  /*2f90*/  BSYNC.RECONVERGENT B0 ;  /* 0x0000000000007941 */ /* 0x000fea0003800200 */
.L_x_13167:
        /* <DEDUP_REMOVED lines=8> */
.L_x_13110:
        /* <DEDUP_REMOVED lines=31> */
.L_x_13176:
        /* <DEDUP_REMOVED lines=25> */
.L_x_13179:
        /* <DEDUP_REMOVED lines=11> */
.L_x_13178:
        /* <DEDUP_REMOVED lines=19> */
.L_x_13181:
[----:B------:R-:W-:Y:S05]  /*3580*/  BSYNC.RECONVERGENT B1 ;  /* 0x0000000000017941 */ /* 0x000fea0003800200 */
.L_x_13180:
[----:B------:R-:W-:Y:S01]  /*3590*/  LOP3.LUT R25, R37, 0x80000000, R33, 0xb8, !PT ;  /* 0x8000000025197812 */ /* 0x000fe200078eb821 */
[----:B------:R-:W-:-:S07]  /*35a0*/  IMAD.MOV.U32 R24, RZ, RZ, R36 ;  /* 0x000000ffff187224 */ /* 0x000fce00078e0024 */
.L_x_13177:
[----:B------:R-:W-:Y:S05]  /*35b0*/  BSYNC.RECONVERGENT B0 ;  /* 0x0000000000007941 */ /* 0x000fea0003800200 */
.L_x_13175:
        /* <DEDUP_REMOVED lines=32> */
.L_x_13186:
        /* <DEDUP_REMOVED lines=11> */
.L_x_13185:
        /* <DEDUP_REMOVED lines=20> */
.L_x_13188:
[----:B------:R-:W-:Y:S05]  /*39b0*/  BSYNC.RECONVERGENT B1 ;  /* 0x0000000000017941 */ /* 0x000fea0003800200 */
.L_x_13187:
[----:B------:R-:W-:Y:S01]  /*39c0*/  LOP3.LUT R27, R37, 0x80000000, R35, 0xb8, !PT ;  /* 0x80000000251b7812 */ /* 0x000fe200078eb823 */
[----:B------:R-:W-:Y:S01]  /*39d0*/  IMAD.MOV.U32 R26, RZ, RZ, R32 ;  /* 0x000000ffff1a7224 */ /* 0x000fe200078e0020 */
[----:B------:R-:W-:Y:S06]  /*39e0*/  BRA `(.L_x_13184) ;  /* 0x0000000000207947 */ /* 0x000fec0003800000 */
.L_x_13183:
        /* <DEDUP_REMOVED lines=8> */
.L_x_13184:
[----:B------:R-:W-:Y:S05]  /*3a70*/  BSYNC.RECONVERGENT B0 ;  /* 0x0000000000007941 */ /* 0x000fea0003800200 */
.L_x_13182:
        /* <DEDUP_REMOVED lines=32> */
.L_x_13193:
        /* <DEDUP_REMOVED lines=11> */
.L_x_13192:
        /* <DEDUP_REMOVED lines=20> */
.L_x_13195:
[----:B------:R-:W-:Y:S05]  /*3e70*/  BSYNC.RECONVERGENT B1 ;  /* 0x0000000000017941 */ /* 0x000fea0003800200 */
.L_x_13194:
[----:B------:R-:W-:Y:S01]  /*3e80*/  LOP3.LUT R29, R35, 0x80000000, R21, 0xb8, !PT ;  /* 0x80000000231d7812 */ /* 0x000fe200078eb815 */
[----:B------:R-:W-:Y:S01]  /*3e90*/  IMAD.MOV.U32 R28, RZ, RZ, R32 ;  /* 0x000000ffff1c7224 */ /* 0x000fe200078e0020 */
[----:B------:R-:W-:Y:S06]  /*3ea0*/  BRA `(.L_x_13191) ;  /* 0x0000000000207947 */ /* 0x000fec0003800000 */
.L_x_13190:
        /* <DEDUP_REMOVED lines=8> */
.L_x_13191:
[----:B------:R-:W-:Y:S05]  /*3f30*/  BSYNC.RECONVERGENT B0 ;  /* 0x0000000000007941 */ /* 0x000fea0003800200 */
.L_x_13189:
        /* <DEDUP_REMOVED lines=33> */
.L_x_13200:
        /* <DEDUP_REMOVED lines=11> */
.L_x_13199:
        /* <DEDUP_REMOVED lines=20> */
.L_x_13202:
[----:B------:R-:W-:Y:S05]  /*4340*/  BSYNC.RECONVERGENT B1 ;  /* 0x0000000000017941 */ /* 0x000fea0003800200 */
.L_x_13201:
[----:B------:R-:W-:Y:S01]  /*4350*/  LOP3.LUT R31, R21, 0x80000000, R23, 0xb8, !PT ;  /* 0x80000000151f7812 */ /* 0x000fe200078eb817 */
[----:B------:R-:W-:Y:S06]  /*4360*/  BRA `(.L_x_13198) ;  /* 0x0000000000207947 */ /* 0x000fec0003800000 */
.L_x_13197:
        /* <DEDUP_REMOVED lines=8> */
.L_x_13198:
[----:B------:R-:W-:Y:S05]  /*43f0*/  BSYNC.RECONVERGENT B0 ;  /* 0x0000000000007941 */ /* 0x000fea0003800200 */
.L_x_13196:
        /* <DEDUP_REMOVED lines=33> */
.L_x_13207:
        /* <DEDUP_REMOVED lines=11> */
.L_x_13206:
        /* <DEDUP_REMOVED lines=20> */
.L_x_13209:
[----:B------:R-:W-:Y:S05]  /*4800*/  BSYNC.RECONVERGENT B1 ;  /* 0x0000000000017941 */ /* 0x000fea0003800200 */
.L_x_13208:
[----:B------:R-:W-:Y:S01]  /*4810*/  LOP3.LUT R9, R21, 0x80000000, R17, 0xb8, !PT ;  /* 0x8000000015097812 */ /* 0x000fe200078eb811 */
[----:B------:R-:W-:Y:S06]  /*4820*/  BRA `(.L_x_13205) ;  /* 0x0000000000207947 */ /* 0x000fec0003800000 */
.L_x_13204:
        /* <DEDUP_REMOVED lines=8> */
.L_x_13205:
[----:B------:R-:W-:Y:S05]  /*48b0*/  BSYNC.RECONVERGENT B0 ;  /* 0x0000000000007941 */ /* 0x000fea0003800200 */
.L_x_13203:
        /* <DEDUP_REMOVED lines=32> */
.L_x_13214:
        /* <DEDUP_REMOVED lines=11> */
.L_x_13213:
        /* <DEDUP_REMOVED lines=20> */
.L_x_13216:
[----:B------:R-:W-:Y:S05]  /*4cb0*/  BSYNC.RECONVERGENT B1 ;  /* 0x0000000000017941 */ /* 0x000fea0003800200 */
.L_x_13215:
[----:B------:R-:W-:Y:S01]  /*4cc0*/  LOP3.LUT R11, R21, 0x80000000, R19, 0xb8, !PT ;  /* 0x80000000150b7812 */ /* 0x000fe200078eb813 */
[----:B------:R-:W-:Y:S01]  /*4cd0*/  IMAD.MOV.U32 R10, RZ, RZ, R16 ;  /* 0x000000ffff0a7224 */ /* 0x000fe200078e0010 */
[----:B------:R-:W-:Y:S06]  /*4ce0*/  BRA `(.L_x_13212) ;  /* 0x0000000000207947 */ /* 0x000fec0003800000 */
.L_x_13211:
        /* <DEDUP_REMOVED lines=8> */
.L_x_13212:
[----:B------:R-:W-:Y:S05]  /*4d70*/  BSYNC.RECONVERGENT B0 ;  /* 0x0000000000007941 */ /* 0x000fea0003800200 */
.L_x_13210:
        /* <DEDUP_REMOVED lines=33> */
.L_x_13221:
        /* <DEDUP_REMOVED lines=11> */
.L_x_13220:
        /* <DEDUP_REMOVED lines=19> */
.L_x_13223:
[----:B------:R-:W-:Y:S05]  /*5170*/  BSYNC.RECONVERGENT B1 ;  /* 0x0000000000017941 */ /* 0x000fea0003800200 */
.L_x_13222:
[----:B------:R-:W-:Y:S01]  /*5180*/  LOP3.LUT R5, R17, 0x80000000, R13, 0xb8, !PT ;  /* 0x8000000011057812 */ /* 0x000fe200078eb80d */
[----:B------:R-:W-:Y:S01]  /*5190*/  IMAD.MOV.U32 R4, RZ, RZ, R16 ;  /* 0x000000ffff047224 */ /* 0x000fe200078e0010 */
[----:B------:R-:W-:Y:S06]  /*51a0*/  BRA `(.L_x_13219) ;  /* 0x0000000000207947 */ /* 0x000fec0003800000 */
.L_x_13218:
        /* <DEDUP_REMOVED lines=8> */
.L_x_13219:
[----:B------:R-:W-:Y:S05]  /*5230*/  BSYNC.RECONVERGENT B0 ;  /* 0x0000000000007941 */ /* 0x000fea0003800200 */
.L_x_13217:
        /* <DEDUP_REMOVED lines=33> */
.L_x_13228:
        /* <DEDUP_REMOVED lines=11> */
.L_x_13227:
        /* <DEDUP_REMOVED lines=19> */
.L_x_13230:
[----:B------:R-:W-:Y:S05]  /*5630*/  BSYNC.RECONVERGENT B1 ;  /* 0x0000000000017941 */ /* 0x000fea0003800200 */
.L_x_13229:
[----:B------:R-:W-:Y:S01]  /*5640*/  LOP3.LUT R7, R13, 0x80000000, R15, 0xb8, !PT ;  /* 0x800000000d077812 */ /* 0x000fe200078eb80f */
[----:B------:R-:W-:Y:S01]  /*5650*/  IMAD.MOV.U32 R6, RZ, RZ, R12 ;  /* 0x000000ffff067224 */ /* 0x000fe200078e000c */
[----:B------:R-:W-:Y:S06]  /*5660*/  BRA `(.L_x_13226) ;  /* 0x0000000000207947 */ /* 0x000fec0003800000 */
.L_x_13225:
        /* <DEDUP_REMOVED lines=8> */
.L_x_13226:
[----:B------:R-:W-:Y:S05]  /*56f0*/  BSYNC.RECONVERGENT B0 ;  /* 0x0000000000007941 */ /* 0x000fea0003800200 */
.L_x_13224:
[----:B------:R-:W0:Y:S01]  /*5700*/  S2R R13, SR_TID.X ;  /* 0x00000000000d7919 */ /* 0x000e220000002100 */
[----:B------:R-:W1:Y:S02]  /*5710*/  LDC.64 R2, c[0x0][0x388] ;  /* 0x0000e200ff027b82 */ /* 0x000e640000000a00 */
[----:B-1----:R-:W-:-:S04]  /*5720*/  IMAD.WIDE.U32 R2, R0, 0x8, R2 ;  /* 0x0000000800027825 */ /* 0x002fc800078e0002 */
[----:B0-----:R-:W-:-:S05]  /*5730*/  IMAD.WIDE.U32 R2, R13, 0x40, R2 ;  /* 0x000000400d027825 */ /* 0x001fca00078e0002 */
[----:B------:R-:W-:Y:S04]  /*5740*/  STG.E.ENL2.256 desc[UR4][R2.64], R24, R28 ;  /* 0xf8000018021c797f */ /* 0x000fe8000f121804 */
[----:B------:R-:W-:Y:S01]  /*5750*/  STG.E.ENL2.256 desc[UR4][R2.64+0x20], R8, R4 ;  /* 0xf80001080204797f */ /* 0x000fe2000f121804 */
[----:B------:R-:W-:Y:S05]  /*5760*/  EXIT ;  /* 0x000000000000794d */ /* 0x000fea0003800000 */
.L_x_13231:
        /* <DEDUP_REMOVED lines=9> */
.L_x_54847:


//--------------------- .text._ZN2at6native18elementwise_kernelILi128ELi4EZNS0_15gpu_kernel_implINS0_13BUnaryFunctorIdddZZZNS0_16fmod_kernel_cudaERNS_18TensorIteratorBaseEENKUlvE0_clEvENKUlvE_clEvEUlddE_EEEEvS5_RKT_EUliE_EEviT1_ --------------------------
	.section	.text._ZN2at6native18elementwise_kernelILi128ELi4EZNS0_15gpu_kernel_implINS0_13BUnaryFunctorIdddZZZNS0_16fmod_kernel_cudaERNS_18TensorIteratorBaseEENKUlvE0_clEvENKUlvE_clEvEUlddE_EEEEvS5_RKT_EUliE_EEviT1_,"ax",@progbits
	.align	128
        .global         _ZN2at6native18elementwise_kernelILi128ELi4EZNS0_15gpu_kernel_implINS0_13BUnaryFunctorIdddZZZNS0_16fmod_kernel_cudaERNS_18TensorIteratorBaseEENKUlvE0_clEvENKUlvE_clEvEUlddE_EEEEvS5_RKT_EUliE_EEviT1_
        .type           _ZN2at6native18elementwise_kernelILi128ELi4EZNS0_15gpu_kernel_implINS0_13BUnaryFunctorIdddZZZNS0_16fmod_kernel_cudaERNS_18TensorIteratorBaseEENKUlvE0_clEvENKUlvE_clEvEUlddE_EEEEvS5_RKT_EUliE_EEviT1_,@function
        .size           _ZN2at6native18elementwise_kernelILi128ELi4EZNS0_15gpu_kernel_implINS0_13BUnaryFunctorIdddZZZNS0_16fmod_kernel_cudaERNS_18TensorIteratorBaseEENKUlvE0_clEvENKUlvE_clEvEUlddE_EEEEvS5_RKT_EUliE_EEviT1_,(.L_x_54848 - _ZN2at6native18elementwise_kernelILi128ELi4EZNS0_15gpu_kernel_implINS0_13BUnaryFunctorIdddZZZNS0_16fmod_kernel_cudaERNS_18TensorIteratorBaseEENKUlvE0_clEvENKUlvE_clEvEUlddE_EEEEvS5_RKT_EUliE_EEviT1_)
        .other          _ZN2at6native18elementwise_kernelILi128ELi4EZNS0_15gpu_kernel_implINS0_13BUnaryFunctorIdddZZZNS0_16fmod_kernel_cudaERNS_18TensorIteratorBaseEENKUlvE0_clEvENKUlvE_clEvEUlddE_EEEEvS5_RKT_EUliE_EEviT1_,@"STO_CUDA_ENTRY STV_DEFAULT"
_ZN2at6native18elementwise_kernelILi128ELi4EZNS0_15gpu_kernel_implINS0_13BUnaryFunctorIdddZZZNS0_16fmod_kernel_cudaERNS_18TensorIteratorBaseEENKUlvE0_clEvENKUlvE_clEvEUlddE_EEEEvS5_RKT_EUliE_EEviT1_:
.text._ZN2at6native18elementwise_kernelILi128ELi4EZNS0_15gpu_kernel_implINS0_13BUnaryFunctorIdddZZZNS0_16fmod_kernel_cudaERNS_18TensorIteratorBaseEENKUlvE0_clEvENKUlvE_clEvEUlddE_EEEEvS5_RKT_EUliE_EEviT1_:
[----:B------:R-:W0:Y:S01]  /*0000*/  LDC R1, c[0x0][0x37c] ;  /* 0x0000df00ff017b82 */ /* 0x000e220000000800 */
[----:B------:R-:W1:Y:S07]  /*0010*/  S2R R17, SR_TID.X ;  /* 0x0000000000117919 */ /* 0x000e6e0000002100 */
[----:B------:R-:W2:Y:S01]  /*0020*/  S2UR UR4, SR_CTAID.X ;  /* 0x00000000000479c3 */ /* 0x000ea20000002500 */
[----:B------:R-:W3:Y:S01]  /*0030*/  LDCU UR39, c[0x0][0x388] ;  /* 0x00007100ff2777ac */ /* 0x000ee20008000800 */
[----:B------:R-:W-:Y:S01]  /*0040*/  BSSY.RECONVERGENT B7, `(.L_x_13232) ;  /* 0x0000387000077945 */ /* 0x000fe20003800200 */
[----:B------:R-:W4:Y:S05]  /*0050*/  LDCU UR5, c[0x0][0x380] ;  /* 0x00007000ff0577ac */ /* 0x000f2a0008000800 */
[----:B------:R-:W5:Y:S01]  /*0060*/  LDC.64 R22, c[0x0][0x598] ;  /* 0x00016600ff167b82 */ /* 0x000f620000000a00 */
[----:B------:R-:W0:Y:S01]  /*0070*/  LDCU.64 UR36, c[0x0][0x358] ;  /* 0x00006b00ff2477ac */ /* 0x000e220008000a00 */
[----:B------:R-:W0:Y:S01]  /*0080*/  LDCU.U8 UR40, c[0x0][0x5a0] ;  /* 0x0000b400ff2877ac */ /* 0x000e220008000000 */
[----:B------:R-:W0:Y:S01]  /*0090*/  LDCU.U8 UR42, c[0x0][0x5a1] ;  /* 0x0000b420ff2a77ac */ /* 0x000e220008000000 */
[----:B---3--:R-:W-:-:S02]  /*00a0*/  UIADD3 UR41, UPT, UPT, UR39, -0x1, URZ ;  /* 0xffffffff27297890 */ /* 0x008fc4000fffe0ff */
[----:B--2---:R-:W-:Y:S02]  /*00b0*/  USHF.L.U32 UR4, UR4, 0x9, URZ ;  /* 0x0000000904047899 */ /* 0x004fe400080006ff */
[----:B------:R-:W-:-:S04]  /*00c0*/  UISETP.LT.U32.AND UP0, UPT, UR41, 0x18, UPT ;  /* 0x000000182900788c */ /* 0x000fc8000bf01070 */
[----:B------:R-:W-:Y:S01]  /*00d0*/  USEL UR38, UR41, 0x18, UP0 ;  /* 0x0000001829267887 */ /* 0x000fe20008000000 */
[----:B-1----:R-:W-:Y:S02]  /*00e0*/  LOP3.LUT R17, R17, UR4, RZ, 0xfc, !PT ;  /* 0x0000000411117c12 */ /* 0x002fe4000f8efcff */
[----:B-----5:R-:W-:Y:S01]  /*00f0*/  LOP3.LUT R23, R23, 0x7fffffff, RZ, 0xc0, !PT ;  /* 0x7fffffff17177812 */ /* 0x020fe200078ec0ff */
[----:B------:R-:W-:Y:S01]  /*0100*/  UIADD3 UR38, UPT, UPT, UR38, 0x1, URZ ;  /* 0x0000000126267890 */ /* 0x000fe2000fffe0ff */
[----:B----4-:R-:W-:Y:S02]  /*0110*/  ISETP.GE.AND P0, PT, R17, UR5, PT ;  /* 0x0000000511007c0c */ /* 0x010fe4000bf06270 */
[----:B------:R-:W-:Y:S02]  /*0120*/  SHF.R.U32.HI R25, RZ, 0x14, R23 ;  /* 0x00000014ff197819 */ /* 0x000fe40000011617 */
[----:B------:R-:W-:-:S10]  /*0130*/  DMUL R18, R22, 1.80143985094819840000e+16 ;  /* 0x4350000016127828 */ /* 0x000fd40000000000 */
[----:B------:R-:W-:-:S05]  /*0140*/  LEA.HI R2, R19, R25, RZ, 0xc ;  /* 0x0000001913027211 */ /* 0x000fca00078f60ff */
[----:B------:R-:W-:Y:S01]  /*0150*/  VIADD R2, R2, 0xffffffca ;  /* 0xffffffca02027836 */ /* 0x000fe20000000000 */
[----:B0-----:R-:W-:Y:S06]  /*0160*/  @P0 BRA `(.L_x_13233) ;  /* 0x0000003400d00947 */ /* 0x001fec0003800000 */
        /* <DEDUP_REMOVED lines=302> */
.L_x_13234:
        /* <DEDUP_REMOVED lines=18> */
.L_x_13239:
[----:B------:R-:W2:Y:S02]  /*1570*/  LDG.E.U8 R4, desc[UR36][R4.64] ;  /* 0x0000002404047981 */ /* 0x000ea4000c1e1100 */
[----:B--2---:R0:W1:Y:S01]  /*1580*/  I2F.F64.U16 R6, R4 ;  /* 0x0000000400067312 */ /* 0x0040620000101800 */
[----:B------:R-:W-:Y:S05]  /*1590*/  BRA `(.L_x_13241) ;  /* 0x0000000c00647947 */ /* 0x000fea0003800000 */
.L_x_13238:
        /* <DEDUP_REMOVED lines=9> */
.L_x_13243:
[----:B------:R-:W2:Y:S02]  /*1630*/  LDG.E R4, desc[UR36][R4.64] ;  /* 0x0000002404047981 */ /* 0x000ea4000c1e1900 */
[----:B--2---:R0:W1:Y:S01]  /*1640*/  I2F.F64 R6, R4 ;  /* 0x0000000400067312 */ /* 0x0040620000201c00 */
[----:B------:R-:W-:Y:S05]  /*1650*/  BRA `(.L_x_13241) ;  /* 0x0000000c00347947 */ /* 0x000fea0003800000 */
.L_x_13242:
[----:B------:R-:W2:Y:S02]  /*1660*/  LDG.E.U16 R4, desc[UR36][R4.64] ;  /* 0x0000002404047981 */ /* 0x000ea4000c1e1500 */
[----:B--2---:R0:W1:Y:S01]  /*1670*/  I2F.F64.S16 R6, R4 ;  /* 0x0000000400067312 */ /* 0x0040620000101c00 */
[----:B------:R-:W-:Y:S05]  /*1680*/  BRA `(.L_x_13241) ;  /* 0x0000000c00287947 */ /* 0x000fea0003800000 */
.L_x_13237:
        /* <DEDUP_REMOVED lines=10> */
.L_x_13245:
[----:B------:R-:W2:Y:S02]  /*1730*/  LDG.E.U16 R0, desc[UR36][R4.64] ;  /* 0x0000002404007981 */ /* 0x000ea4000c1e1500 */
[----:B--2---:R-:W-:-:S05]  /*1740*/  HADD2.F32 R0, -RZ, R0.H0_H0 ;  /* 0x20000000ff007230 */ /* 0x004fca0000004100 */
[----:B------:R-:W-:-:S04]  /*1750*/  FMUL.FTZ R0, R0, 1 ;  /* 0x3f80000000007820 */ /* 0x000fc80000410000 */
[----:B------:R0:W1:Y:S01]  /*1760*/  F2F.F64.F32 R6, R0 ;  /* 0x0000000000067310 */ /* 0x0000620000201800 */
[----:B------:R-:W-:Y:S05]  /*1770*/  BRA `(.L_x_13241) ;  /* 0x0000000800ec7947 */ /* 0x000fea0003800000 */
.L_x_13244:
        /* <DEDUP_REMOVED lines=10> */
.L_x_13247:
[----:B------:R-:W2:Y:S02]  /*1820*/  LDG.E.U16 R4, desc[UR36][R4.64] ;  /* 0x0000002404047981 */ /* 0x000ea4000c1e1500 */
[----:B--2---:R-:W-:-:S05]  /*1830*/  HADD2.F32 R0, -RZ, R4.H0_H0 ;  /* 0x20000004ff007230 */ /* 0x004fca0000004100 */
[----:B------:R-:W-:-:S04]  /*1840*/  FMUL.FTZ R0, R0, 1 ;  /* 0x3f80000000007820 */ /* 0x000fc80000410000 */
[----:B------:R0:W1:Y:S01]  /*1850*/  F2F.F64.F32 R6, R0 ;  /* 0x0000000000067310 */ /* 0x0000620000201800 */
[----:B------:R-:W-:Y:S05]  /*1860*/  BRA `(.L_x_13241) ;  /* 0x0000000800b07947 */ /* 0x000fea0003800000 */
.L_x_13246:
[----:B------:R0:W5:Y:S01]  /*1870*/  LDG.E.64 R6, desc[UR36][R4.64] ;  /* 0x0000002404067981 */ /* 0x000162000c1e1b00 */
[----:B------:R-:W-:Y:S05]  /*1880*/  BRA `(.L_x_13241) ;  /* 0x0000000800a87947 */ /* 0x000fea0003800000 */
.L_x_13236:
        /* <DEDUP_REMOVED lines=13> */
.L_x_13250:
[----:B------:R0:W5:Y:S01]  /*1960*/  LDG.E.64 R6, desc[UR36][R4.64] ;  /* 0x0000002404067981 */ /* 0x000162000c1e1b00 */
[----:B------:R-:W-:Y:S05]  /*1970*/  BRA `(.L_x_13241) ;  /* 0x00000008006c7947 */ /* 0x000fea0003800000 */
.L_x_13249:
        /* <DEDUP_REMOVED lines=27> */
.L_x_13252:
        /* <DEDUP_REMOVED lines=15> */
.L_x_13251:
[----:B------:R-:W2:Y:S02]  /*1c20*/  LDG.E.U16 R0, desc[UR36][R4.64] ;  /* 0x0000002404007981 */ /* 0x000ea4000c1e1500 */
[----:B--2---:R-:W-:-:S04]  /*1c30*/  IMAD.U32 R0, R0, 0x10000, RZ ;  /* 0x0001000000007824 */ /* 0x004fc800078e00ff */
[----:B------:R-:W-:-:S04]  /*1c40*/  FMUL.FTZ R0, R0, 1 ;  /* 0x3f80000000007820 */ /* 0x000fc80000410000 */
[----:B------:R0:W1:Y:S01]  /*1c50*/  F2F.F64.F32 R6, R0 ;  /* 0x0000000000067310 */ /* 0x0000620000201800 */
[----:B------:R-:W-:Y:S05]  /*1c60*/  BRA `(.L_x_13241) ;  /* 0x0000000400b07947 */ /* 0x000fea0003800000 */
.L_x_13248:
        /* <DEDUP_REMOVED lines=11> */
.L_x_13255:
        /* <DEDUP_REMOVED lines=21> */
.L_x_13257:
[----:B------:R-:W-:Y:S05]  /*1e70*/  BSYNC.RECONVERGENT B0 ;  /* 0x0000000000007941 */ /* 0x000fea0003800200 */
.L_x_13256:
[----:B------:R-:W-:Y:S01]  /*1e80*/  IMAD.SHL.U32 R0, R0, 0x100000, RZ ;  /* 0x0010000000007824 */ /* 0x000fe200078e00ff */
[----:B------:R-:W-:-:S04]  /*1e90*/  LEA R3, R3, 0x3b800000, 0x17 ;  /* 0x3b80000003037811 */ /* 0x000fc800078eb8ff */
[----:B------:R-:W-:-:S05]  /*1ea0*/  LOP3.LUT R0, R3, R0, R7, 0xfe, !PT ;  /* 0x0000000003007212 */ /* 0x000fca00078efe07 */
[----:B------:R-:W-:-:S04]  /*1eb0*/  FMUL.FTZ R0, R0, 1 ;  /* 0x3f80000000007820 */ /* 0x000fc80000410000 */
[----:B------:R0:W1:Y:S01]  /*1ec0*/  F2F.F64.F32 R6, R0 ;  /* 0x0000000000067310 */ /* 0x0000620000201800 */
[----:B------:R-:W-:Y:S05]  /*1ed0*/  BRA `(.L_x_13241) ;  /* 0x0000000400147947 */ /* 0x000fea0003800000 */
.L_x_13254:
        /* <DEDUP_REMOVED lines=21> */
.L_x_13259:
[----:B------:R-:W-:Y:S05]  /*2030*/  BSYNC.RECONVERGENT B0 ;  /* 0x0000000000007941 */ /* 0x000fea0003800200 */
.L_x_13258:
[----:B------:R-:W-:Y:S02]  /*2040*/  SHF.L.U32 R0, R0, 0x15, RZ ;  /* 0x0000001500007819 */ /* 0x000fe400000006ff */
[----:B------:R-:W-:-:S04]  /*2050*/  LEA R3, R3, 0x37800000, 0x17 ;  /* 0x3780000003037811 */ /* 0x000fc800078eb8ff */
[----:B------:R-:W-:-:S05]  /*2060*/  LOP3.LUT R0, R3, R0, R7, 0xfe, !PT ;  /* 0x0000000003007212 */ /* 0x000fca00078efe07 */
[----:B------:R-:W-:-:S04]  /*2070*/  FMUL.FTZ R0, R0, 1 ;  /* 0x3f80000000007820 */ /* 0x000fc80000410000 */
[----:B------:R0:W1:Y:S01]  /*2080*/  F2F.F64.F32 R6, R0 ;  /* 0x0000000000067310 */ /* 0x0000620000201800 */
[----:B------:R-:W-:Y:S05]  /*2090*/  BRA `(.L_x_13241) ;  /* 0x0000000000a47947 */ /* 0x000fea0003800000 */
.L_x_13253:
[----:B------:R-:W-:-:S09]  /*20a0*/  UISETP.NE.AND UP0, UPT, UR4, 0x1c, UPT ;  /* 0x0000001c0400788c */ /* 0x000fd2000bf05270 */
[----:B------:R-:W-:Y:S05]  /*20b0*/  BRA.U !UP0, `(.L_x_13260) ;  /* 0x0000000108947547 */ /* 0x000fea000b800000 */
[----:B------:R-:W-:-:S09]  /*20c0*/  UISETP.NE.AND UP0, UPT, UR4, 0x1d, UPT ;  /* 0x0000001d0400788c */ /* 0x000fd2000bf05270 */
[----:B------:R-:W-:Y:S05]  /*20d0*/  BRA.U !UP0, `(.L_x_13261) ;  /* 0x0000000108807547 */ /* 0x000fea000b800000 */
[----:B------:R-:W-:-:S09]  /*20e0*/  UISETP.NE.AND UP0, UPT, UR4, 0x2c, UPT ;  /* 0x0000002c0400788c */ /* 0x000fd2000bf05270 */
[----:B------:R-:W-:Y:S05]  /*20f0*/  BRA.U !UP0, `(.L_x_13262) ;  /* 0x0000000108487547 */ /* 0x000fea000b800000 */
.L_x_13240:
        /* <DEDUP_REMOVED lines=16> */
.L_x_13263:
[----:B------:R-:W-:Y:S01]  /*2200*/  CS2R R6, SRZ ;  /* 0x0000000000067805 */ /* 0x000fe2000001ff00 */
[----:B------:R-:W-:Y:S06]  /*2210*/  BRA `(.L_x_13241) ;  /* 0x0000000000447947 */ /* 0x000fec0003800000 */
.L_x_13262:
[----:B------:R-:W2:Y:S01]  /*2220*/  LDG.E.U8 R0, desc[UR36][R4.64] ;  /* 0x0000002404007981 */ /* 0x000ea2000c1e1100 */
[----:B------:R-:W-:Y:S01]  /*2230*/  MOV R6, 0x0 ;  /* 0x0000000000067802 */ /* 0x000fe20000000f00 */
        /* <DEDUP_REMOVED lines=8> */
[----:B------:R2:W3:Y:S01]  /*22c0*/  @P0 F2F.F64.F32 R6, R0 ;  /* 0x0000000000060310 */ /* 0x0004e20000201800 */
[----:B------:R-:W-:Y:S05]  /*22d0*/  BRA `(.L_x_13241) ;  /* 0x0000000000147947 */ /* 0x000fea0003800000 */
.L_x_13261:
[----:B------:R-:W2:Y:S02]  /*22e0*/  LDG.E.64 R6, desc[UR36][R4.64] ;  /* 0x0000002404067981 */ /* 0x000ea4000c1e1b00 */
[----:B--2---:R-:W4:Y:S01]  /*22f0*/  I2F.F64.U64 R6, R6 ;  /* 0x0000000600067312 */ /* 0x004f220000301800 */
[----:B------:R-:W-:Y:S05]  /*2300*/  BRA `(.L_x_13241) ;  /* 0x0000000000087947 */ /* 0x000fea0003800000 */
.L_x_13260:
[----:B------:R-:W2:Y:S02]  /*2310*/  LDG.E R4, desc[UR36][R4.64] ;  /* 0x0000002404047981 */ /* 0x000ea4000c1e1900 */
[----:B--2---:R0:W1:Y:S02]  /*2320*/  I2F.F64.U32 R6, R4 ;  /* 0x0000000400067312 */ /* 0x0040640000201800 */
.L_x_13241:
[----:B------:R-:W-:Y:S05]  /*2330*/  BSYNC.RECONVERGENT B6 ;  /* 0x0000000000067941 */ /* 0x000fea0003800200 */
.L_x_13235:
[----:B01-345:R-:W-:Y:S01]  /*2340*/  LOP3.LUT R9, R7, 0x7fffffff, RZ, 0xc0, !PT ;  /* 0x7fffffff07097812 */ /* 0x03bfe200078ec0ff */
[----:B------:R-:W-:Y:S01]  /*2350*/  BSSY.RECONVERGENT B0, `(.L_x_13264) ;  /* 0x0000048000007945 */ /* 0x000fe20003800200 */
[----:B------:R-:W-:Y:S02]  /*2360*/  IMAD.MOV.U32 R8, RZ, RZ, R6 ;  /* 0x000000ffff087224 */ /* 0x000fe400078e0006 */
[----:B--2---:R-:W-:-:S04]  /*2370*/  VIMNMX.U32 R0, PT, PT, R23, R9, !PT ;  /* 0x0000000917007248 */ /* 0x004fc80007fe0000 */
[----:B------:R-:W-:-:S13]  /*2380*/  ISETP.GE.U32.AND P0, PT, R0, 0x7ff00000, PT ;  /* 0x7ff000000000780c */ /* 0x000fda0003f06070 */
[----:B------:R-:W-:Y:S05]  /*2390*/  @!P0 BRA `(.L_x_13265) ;  /* 0x0000000000288947 */ /* 0x000fea0003800000 */
[----:B------:R-:W-:-:S06]  /*23a0*/  DSETP.NAN.AND P0, PT, R22, R22, PT ;  /* 0x000000161600722a */ /* 0x000fcc0003f08000 */
[----:B------:R-:W-:-:S14]  /*23b0*/  DSETP.NUM.AND P0, PT, R8, R8, !P0 ;  /* 0x000000080800722a */ /* 0x000fdc0004707000 */
[----:B------:R-:W0:Y:S01]  /*23c0*/  @!P0 LDC.64 R4, c[0x0][0x598] ;  /* 0x00016600ff048b82 */ /* 0x000e220000000a00 */
[----:B------:R-:W-:-:S06]  /*23d0*/  @P0 DSETP.NEU.AND P1, PT, R8, +INF , PT ;  /* 0x7ff000000800042a */ /* 0x000fcc0003f2d000 */
[----:B------:R-:W-:Y:S02]  /*23e0*/  @P0 FSEL R3, R7, -QNAN , P1 ;  /* 0xfff8000007030808 */ /* 0x000fe40000800000 */
[----:B------:R-:W-:Y:S01]  /*23f0*/  @P0 FSEL R0, R6, RZ, P1 ;  /* 0x000000ff06000208 */ /* 0x000fe20000800000 */
[----:B0-----:R-:W-:-:S06]  /*2400*/  @!P0 DADD R4, R6, R4 ;  /* 0x0000000006048229 */ /* 0x001fcc0000000004 */
[----:B------:R-:W-:Y:S01]  /*2410*/  @P0 MOV R4, R0 ;  /* 0x0000000000040202 */ /* 0x000fe20000000f00 */
[----:B------:R-:W-:Y:S01]  /*2420*/  @P0 IMAD.MOV.U32 R5, RZ, RZ, R3 ;  /* 0x000000ffff050224 */ /* 0x000fe200078e0003 */
[----:B------:R-:W-:Y:S06]  /*2430*/  BRA `(.L_x_13266) ;  /* 0x0000000000e47947 */ /* 0x000fec0003800000 */
.L_x_13265:
[----:B------:R-:W-:Y:S01]  /*2440*/  DSETP.NEU.AND P0, PT, R22, RZ, PT ;  /* 0x000000ff1600722a */ /* 0x000fe20003f0d000 */
[----:B------:R-:W-:Y:S01]  /*2450*/  IMAD.MOV.U32 R4, RZ, RZ, 0x0 ;  /* 0x00000000ff047424 */ /* 0x000fe200078e00ff */
[----:B------:R-:W-:-:S12]  /*2460*/  MOV R5, 0xfff80000 ;  /* 0xfff8000000057802 */ /* 0x000fd80000000f00 */
[----:B------:R-:W-:Y:S05]  /*2470*/  @!P0 BRA `(.L_x_13266) ;  /* 0x0000000000d48947 */ /* 0x000fea0003800000 */
[----:B------:R-:W-:Y:S01]  /*2480*/  DSETP.GE.AND P0, PT, R8, R22, PT ;  /* 0x000000160800722a */ /* 0x000fe20003f06000 */
[----:B------:R-:W-:Y:S02]  /*2490*/  IMAD.MOV.U32 R4, RZ, RZ, R6 ;  /* 0x000000ffff047224 */ /* 0x000fe400078e0006 */
[----:B------:R-:W-:-:S11]  /*24a0*/  IMAD.MOV.U32 R5, RZ, RZ, R7 ;  /* 0x000000ffff057224 */ /* 0x000fd600078e0007 */
[----:B------:R-:W-:Y:S05]  /*24b0*/  @!P0 BRA `(.L_x_13266) ;  /* 0x0000000000c48947 */ /* 0x000fea0003800000 */
[----:B------:R-:W-:Y:S01]  /*24c0*/  ISETP.GT.U32.AND P0, PT, R9, 0xfffff, PT ;  /* 0x000fffff0900780c */ /* 0x000fe20003f04070 */
[----:B------:R-:W0:Y:S01]  /*24d0*/  LDCU UR4, c[0x0][0x598] ;  /* 0x0000b300ff0477ac */ /* 0x000e220008000800 */
[----:B------:R-:W-:Y:S01]  /*24e0*/  SHF.R.U32.HI R3, RZ, 0x14, R9 ;  /* 0x00000014ff037819 */ /* 0x000fe20000011609 */
[----:B------:R-:W-:Y:S01]  /*24f0*/  BSSY.RECONVERGENT B1, `(.L_x_13267) ;  /* 0x0000017000017945 */ /* 0x000fe20003800200 */
[----:B------:R-:W-:-:S04]  /*2500*/  ISETP.GE.U32.AND P1, PT, R23, 0x100000, PT ;  /* 0x001000001700780c */ /* 0x000fc80003f26070 */
[----:B------:R-:W-:-:S05]  /*2510*/  FSEL R0, R19, R23, !P1 ;  /* 0x0000001713007208 */ /* 0x000fca0004800000 */
[----:B------:R-:W-:Y:S01]  /*2520*/  @!P0 DMUL R8, R8, 1.80143985094819840000e+16 ;  /* 0x4350000008088828 */ /* 0x000fe20000000000 */
[----:B0-----:R-:W-:-:S09]  /*2530*/  FSEL R11, R18, UR4, !P1 ;  /* 0x00000004120b7c08 */ /* 0x001fd2000c800000 */
[C---:B------:R-:W-:Y:S02]  /*2540*/  @!P0 LEA.HI R4, R9.reuse, R3, RZ, 0xc ;  /* 0x0000000309048211 */ /* 0x040fe400078f60ff */
[----:B------:R-:W-:Y:S02]  /*2550*/  LOP3.LUT R10, R9, 0xfffff, RZ, 0xc0, !PT ;  /* 0x000fffff090a7812 */ /* 0x000fe400078ec0ff */
[----:B------:R-:W-:Y:S02]  /*2560*/  LOP3.LUT R9, R0, 0xfffff, RZ, 0xc0, !PT ;  /* 0x000fffff00097812 */ /* 0x000fe400078ec0ff */
[----:B------:R-:W-:Y:S02]  /*2570*/  @!P0 IADD3 R3, PT, PT, R4, -0x36, RZ ;  /* 0xffffffca04038810 */ /* 0x000fe40007ffe0ff */
[----:B------:R-:W-:Y:S02]  /*2580*/  SEL R0, R2, R25, !P1 ;  /* 0x0000001902007207 */ /* 0x000fe40004800000 */
[----:B------:R-:W-:-:S02]  /*2590*/  LOP3.LUT R10, R10, 0x100000, RZ, 0xfc, !PT ;  /* 0x001000000a0a7812 */ /* 0x000fc400078efcff */
[----:B------:R-:W-:Y:S01]  /*25a0*/  LOP3.LUT R9, R9, 0x100000, RZ, 0xfc, !PT ;  /* 0x0010000009097812 */ /* 0x000fe200078efcff */
[----:B------:R-:W-:-:S07]  /*25b0*/  IMAD.IADD R3, R3, 0x1, -R0 ;  /* 0x0000000103037824 */ /* 0x000fce00078e0a00 */
.L_x_13268:
[----:B------:R-:W-:Y:S02]  /*25c0*/  IADD3 R4, P0, PT, R8, -R11, RZ ;  /* 0x8000000b08047210 */ /* 0x000fe40007f1e0ff */
        /* <DEDUP_REMOVED lines=10> */
.L_x_13267:
        /* <DEDUP_REMOVED lines=9> */
[-C--:B------:R-:W-:Y:S01]  /*2700*/  SHF.L.U64.HI R5, R4, R3.reuse, R5 ;  /* 0x0000000304057219 */ /* 0x080fe20000010205 */
[----:B------:R-:W-:Y:S01]  /*2710*/  IMAD.IADD R9, R0, 0x1, -R3 ;  /* 0x0000000100097824 */ /* 0x000fe200078e0a03 */
[----:B------:R-:W-:-:S04]  /*2720*/  SHF.L.U32 R3, R4, R3, RZ ;  /* 0x0000000304037219 */ /* 0x000fc800000006ff */
[----:B------:R-:W-:-:S13]  /*2730*/  ISETP.GT.AND P0, PT, R9, RZ, PT ;  /* 0x000000ff0900720c */ /* 0x000fda0003f04270 */
[----:B------:R-:W-:-:S04]  /*2740*/  @!P0 IADD3 R0, PT, PT, -R9, 0x1, RZ ;  /* 0x0000000109008810 */ /* 0x000fc80007ffe1ff */
[-CC-:B------:R-:W-:Y:S02]  /*2750*/  @!P0 SHF.R.U64 R8, R3, R0.reuse, R5.reuse ;  /* 0x0000000003088219 */ /* 0x180fe40000001205 */
[----:B------:R-:W-:Y:S02]  /*2760*/  @P0 IADD3 R8, P1, PT, RZ, R3, RZ ;  /* 0x00000003ff080210 */ /* 0x000fe40007f3e0ff */
[----:B------:R-:W-:Y:S02]  /*2770*/  @P0 IADD3 R3, PT, PT, R9, -0x1, RZ ;  /* 0xffffffff09030810 */ /* 0x000fe40007ffe0ff */
[----:B------:R-:W-:-:S03]  /*2780*/  @!P0 SHF.R.U32.HI R9, RZ, R0, R5 ;  /* 0x00000000ff098219 */ /* 0x000fc60000011605 */
[----:B------:R-:W-:-:S07]  /*2790*/  @P0 IMAD.U32.X R9, R3, 0x100000, R5, P1 ;  /* 0x0010000003090824 */ /* 0x000fce00008e0405 */
.L_x_13270:
[----:B------:R-:W-:Y:S05]  /*27a0*/  BSYNC.RECONVERGENT B1 ;  /* 0x0000000000017941 */ /* 0x000fea0003800200 */
.L_x_13269:
[----:B------:R-:W-:Y:S01]  /*27b0*/  LOP3.LUT R5, R9, 0x80000000, R7, 0xb8, !PT ;  /* 0x8000000009057812 */ /* 0x000fe200078eb807 */
[----:B------:R-:W-:-:S07]  /*27c0*/  IMAD.MOV.U32 R4, RZ, RZ, R8 ;  /* 0x000000ffff047224 */ /* 0x000fce00078e0008 */
.L_x_13266:
[----:B------:R-:W-:Y:S05]  /*27d0*/  BSYNC.RECONVERGENT B0 ;  /* 0x0000000000007941 */ /* 0x000fea0003800200 */
.L_x_13264:
        /* <DEDUP_REMOVED lines=17> */
.L_x_13274:
[----:B------:R-:W0:Y:S02]  /*28f0*/  F2I.S64.F64.TRUNC R4, R4 ;  /* 0x0000000400047311 */ /* 0x000e24000030d900 */
[----:B0-----:R-:W-:-:S05]  /*2900*/  IMAD.MOV.U32 R3, RZ, RZ, R4 ;  /* 0x000000ffff037224 */ /* 0x001fca00078e0004 */
[----:B------:R0:W-:Y:S01]  /*2910*/  STG.E.U8 desc[UR36][R8.64], R3 ;  /* 0x0000000308007986 */ /* 0x0001e2000c101124 */
[----:B------:R-:W-:Y:S05]  /*2920*/  BRA `(.L_x_13276) ;  /* 0x0000000c00dc7947 */ /* 0x000fea0003800000 */
.L_x_13273:
        /* <DEDUP_REMOVED lines=9> */
.L_x_13278:
[----:B------:R-:W0:Y:S02]  /*29c0*/  F2I.F64.TRUNC R5, R4 ;  /* 0x0000000400057311 */ /* 0x000e24000030d100 */
[----:B0-----:R0:W-:Y:S01]  /*29d0*/  STG.E desc[UR36][R8.64], R5 ;  /* 0x0000000508007986 */ /* 0x0011e2000c101924 */
[----:B------:R-:W-:Y:S05]  /*29e0*/  BRA `(.L_x_13276) ;  /* 0x0000000c00ac7947 */ /* 0x000fea0003800000 */
.L_x_13277:
[----:B------:R-:W0:Y:S02]  /*29f0*/  F2I.F64.TRUNC R5, R4 ;  /* 0x0000000400057311 */ /* 0x000e24000030d100 */
[----:B0-----:R0:W-:Y:S01]  /*2a00*/  STG.E.U16 desc[UR36][R8.64], R5 ;  /* 0x0000000508007986 */ /* 0x0011e2000c101524 */
[----:B------:R-:W-:Y:S05]  /*2a10*/  BRA `(.L_x_13276) ;  /* 0x0000000c00a07947 */ /* 0x000fea0003800000 */
.L_x_13272:
        /* <DEDUP_REMOVED lines=13> */
.L_x_13280:
        /* <DEDUP_REMOVED lines=8> */
.L_x_13279:
        /* <DEDUP_REMOVED lines=14> */
.L_x_13282:
        /* <DEDUP_REMOVED lines=9> */
.L_x_13281:
[----:B------:R0:W-:Y:S01]  /*2ce0*/  STG.E.64 desc[UR36][R8.64], R4 ;  /* 0x0000000408007986 */ /* 0x0001e2000c101b24 */
[----:B------:R-:W-:Y:S05]  /*2cf0*/  BRA `(.L_x_13276) ;  /* 0x0000000800e87947 */ /* 0x000fea0003800000 */
.L_x_13271:
        /* <DEDUP_REMOVED lines=12> */
.L_x_13285:
[----:B------:R-:W-:-:S05]  /*2dc0*/  CS2R R6, SRZ ;  /* 0x0000000000067805 */ /* 0x000fca000001ff00 */
[----:B------:R0:W-:Y:S01]  /*2dd0*/  STG.E.128 desc[UR36][R8.64], R4 ;  /* 0x0000000408007986 */ /* 0x0001e2000c101d24 */
[----:B------:R-:W-:Y:S05]  /*2de0*/  BRA `(.L_x_13276) ;  /* 0x0000000800ac7947 */ /* 0x000fea0003800000 */
.L_x_13284:
        /* <DEDUP_REMOVED lines=11> */
[----:B------:R-:W-:-:S12]  /*2ea0*/  MOV R0, 0x7f ;  /* 0x0000007f00007802 */ /* 0x000fd80000000f00 */
        /* <DEDUP_REMOVED lines=11> */
.L_x_13289:
[----:B------:R-:W-:Y:S05]  /*2f60*/  BSYNC.RECONVERGENT B0 ;  /* 0x0000000000007941 */ /* 0x000fea0003800200 */
.L_x_13288:
[----:B------:R-:W-:-:S05]  /*2f70*/  LOP3.LUT R7, R0, 0x80, R7, 0xf8, !PT ;  /* 0x0000008000077812 */ /* 0x000fca00078ef807 */
[----:B------:R0:W-:Y:S01]  /*2f80*/  STG.E.U8 desc[UR36][R8.64], R7 ;  /* 0x0000000708007986 */ /* 0x0001e2000c101124 */
[----:B------:R-:W-:Y:S05]  /*2f90*/  BRA `(.L_x_13276) ;  /* 0x0000000800407947 */ /* 0x000fea0003800000 */
.L_x_13287:
        /* <DEDUP_REMOVED lines=19> */
.L_x_13291:
[----:B------:R-:W-:Y:S05]  /*30d0*/  BSYNC.RECONVERGENT B0 ;  /* 0x0000000000007941 */ /* 0x000fea0003800200 */
.L_x_13290:
[----:B------:R-:W-:-:S05]  /*30e0*/  LOP3.LUT R7, R0, 0x80, R7, 0xf8, !PT ;  /* 0x0000008000077812 */ /* 0x000fca00078ef807 */
[----:B------:R0:W-:Y:S01]  /*30f0*/  STG.E.U8 desc[UR36][R8.64], R7 ;  /* 0x0000000708007986 */ /* 0x0001e2000c101124 */
[----:B------:R-:W-:Y:S05]  /*3100*/  BRA `(.L_x_13276) ;  /* 0x0000000400e47947 */ /* 0x000fea0003800000 */
.L_x_13286:
        /* <DEDUP_REMOVED lines=8> */
.L_x_13283:
        /* <DEDUP_REMOVED lines=11> */
.L_x_13294:
        /* <DEDUP_REMOVED lines=17> */
.L_x_13297:
[----:B------:R-:W-:-:S04]  /*3350*/  SHF.R.U32.HI R0, RZ, 0x14, R7 ;  /* 0x00000014ff007819 */ /* 0x000fc80000011607 */
[----:B------:R-:W-:-:S04]  /*3360*/  LOP3.LUT R0, R0, 0x1, RZ, 0xc0, !PT ;  /* 0x0000000100007812 */ /* 0x000fc800078ec0ff */
[----:B------:R-:W-:-:S04]  /*3370*/  IADD3 R0, PT, PT, R7, 0x487ffff, R0 ;  /* 0x0487ffff07007810 */ /* 0x000fc80007ffe000 */
[----:B------:R-:W-:-:S04]  /*3380*/  SHF.R.U32.HI R0, RZ, 0x14, R0 ;  /* 0x00000014ff007819 */ /* 0x000fc80000011600 */
[----:B------:R-:W-:-:S07]  /*3390*/  LOP3.LUT R3, R0, 0xff, RZ, 0xc0, !PT ;  /* 0x000000ff00037812 */ /* 0x000fce00078ec0ff */
.L_x_13298:
[----:B------:R-:W-:-:S04]  /*33a0*/  SHF.R.U32.HI R0, RZ, 0x18, R7 ;  /* 0x00000018ff007819 */ /* 0x000fc80000011607 */
[----:B------:R-:W-:-:S07]  /*33b0*/  LOP3.LUT R0, R3, 0x80, R0, 0xf8, !PT ;  /* 0x0000008003007812 */ /* 0x000fce00078ef800 */
.L_x_13296:
[----:B------:R-:W-:Y:S05]  /*33c0*/  BSYNC.RECONVERGENT B0 ;  /* 0x0000000000007941 */ /* 0x000fea0003800200 */
.L_x_13295:
[----:B------:R1:W-:Y:S01]  /*33d0*/  STG.E.U8 desc[UR36][R8.64], R0 ;  /* 0x0000000008007986 */ /* 0x0003e2000c101124 */
[----:B------:R-:W-:Y:S05]  /*33e0*/  BRA `(.L_x_13276) ;  /* 0x00000004002c7947 */ /* 0x000fea0003800000 */
.L_x_13293:
        /* <DEDUP_REMOVED lines=17> */
.L_x_13301:
[----:B------:R-:W-:-:S04]  /*3500*/  SHF.R.U32.HI R0, RZ, 0x15, R7 ;  /* 0x00000015ff007819 */ /* 0x000fc80000011607 */
[----:B------:R-:W-:-:S04]  /*3510*/  LOP3.LUT R0, R0, 0x1, RZ, 0xc0, !PT ;  /* 0x0000000100007812 */ /* 0x000fc800078ec0ff */
[----:B------:R-:W-:-:S04]  /*3520*/  IADD3 R0, PT, PT, R7, 0x88fffff, R0 ;  /* 0x088fffff07007810 */ /* 0x000fc80007ffe000 */
[----:B------:R-:W-:-:S04]  /*3530*/  SHF.R.U32.HI R0, RZ, 0x15, R0 ;  /* 0x00000015ff007819 */ /* 0x000fc80000011600 */
[----:B------:R-:W-:-:S07]  /*3540*/  LOP3.LUT R3, R0, 0xff, RZ, 0xc0, !PT ;  /* 0x000000ff00037812 */ /* 0x000fce00078ec0ff */
.L_x_13302:
[----:B------:R-:W-:-:S04]  /*3550*/  SHF.R.U32.HI R0, RZ, 0x18, R7 ;  /* 0x00000018ff007819 */ /* 0x000fc80000011607 */
[----:B------:R-:W-:-:S07]  /*3560*/  LOP3.LUT R0, R3, 0x80, R0, 0xf8, !PT ;  /* 0x0000008003007812 */ /* 0x000fce00078ef800 */
.L_x_13300:
[----:B------:R-:W-:Y:S05]  /*3570*/  BSYNC.RECONVERGENT B0 ;  /* 0x0000000000007941 */ /* 0x000fea0003800200 */
.L_x_13299:
[----:B------:R0:W-:Y:S01]  /*3580*/  STG.E.U8 desc[UR36][R8.64], R0 ;  /* 0x0000000008007986 */ /* 0x0001e2000c101124 */
[----:B------:R-:W-:Y:S05]  /*3590*/  BRA `(.L_x_13276) ;  /* 0x0000000000c07947 */ /* 0x000fea0003800000 */
.L_x_13292:
[----:B------:R-:W-:-:S09]  /*35a0*/  UISETP.NE.AND UP0, UPT, UR4, 0x1c, UPT ;  /* 0x0000001c0400788c */ /* 0x000fd2000bf05270 */
[----:B------:R-:W-:Y:S05]  /*35b0*/  BRA.U !UP0, `(.L_x_13303) ;  /* 0x0000000108b07547 */ /* 0x000fea000b800000 */
[----:B------:R-:W-:-:S09]  /*35c0*/  UISETP.NE.AND UP0, UPT, UR4, 0x1d, UPT ;  /* 0x0000001d0400788c */ /* 0x000fd2000bf05270 */
[----:B------:R-:W-:Y:S05]  /*35d0*/  BRA.U !UP0, `(.L_x_13304) ;  /* 0x00000001089c7547 */ /* 0x000fea000b800000 */
[----:B------:R-:W-:-:S09]  /*35e0*/  UISETP.NE.AND UP0, UPT, UR4, 0x2c, UPT ;  /* 0x0000002c0400788c */ /* 0x000fd2000bf05270 */
[----:B------:R-:W-:Y:S05]  /*35f0*/  BRA.U !UP0, `(.L_x_13305) ;  /* 0x0000000108447547 */ /* 0x000fea000b800000 */
.L_x_13275:
        /* <DEDUP_REMOVED lines=16> */
.L_x_13306:
[----:B------:R-:W-:Y:S05]  /*3700*/  BRA `(.L_x_13276) ;  /* 0x0000000000647947 */ /* 0x000fea0003800000 */
.L_x_13305:
        /* <DEDUP_REMOVED lines=20> */
.L_x_13304:
[----:B------:R-:W0:Y:S02]  /*3850*/  F2I.U64.F64.TRUNC R4, R4 ;  /* 0x0000000400047311 */ /* 0x000e24000030d800 */
[----:B0-----:R0:W-:Y:S01]  /*3860*/  STG.E.64 desc[UR36][R8.64], R4 ;  /* 0x0000000408007986 */ /* 0x0011e2000c101b24 */
[----:B------:R-:W-:Y:S05]  /*3870*/  BRA `(.L_x_13276) ;  /* 0x0000000000087947 */ /* 0x000fea0003800000 */
.L_x_13303:
[----:B------:R-:W0:Y:S02]  /*3880*/  F2I.U32.F64.TRUNC R5, R4 ;  /* 0x0000000400057311 */ /* 0x000e24000030d000 */
[----:B0-----:R3:W-:Y:S02]  /*3890*/  STG.E desc[UR36][R8.64], R5 ;  /* 0x0000000508007986 */ /* 0x0017e4000c101924 */
.L_x_13276:
[----:B------:R-:W-:-:S07]  /*38a0*/  VIADD R17, R17, 0x80 ;  /* 0x0000008011117836 */ /* 0x000fce0000000000 */
.L_x_13233:
[----:B------:R-:W-:Y:S05]  /*38b0*/  BSYNC.RECONVERGENT B7 ;  /* 0x0000000000077941 */ /* 0x000fea0003800200 */
.L_x_13232:
        /* <DEDUP_REMOVED lines=10> */
[----:B------:R-:W-:Y:S01]  /*3960*/  IMAD.MOV.U32 R16, RZ, RZ, RZ ;  /* 0x000000ffff107224 */ /* 0x000fe200078e00ff */
[----:B------:R-:W1:Y:S01]  /*3970*/  LDCU UR6, c[0x0][0x38c] ;  /* 0x00007180ff0677ac */ /* 0x000e620008000800 */
[----:B------:R-:W5:Y:S01]  /*3980*/  LDCU.64 UR8, c[0x0][0x4b8] ;  /* 0x00009700ff0877ac */ /* 0x000f620008000a00 */
[----:B------:R-:W-:Y:S01]  /*3990*/  UISETP.NE.AND UP0, UPT, UR41, URZ, UPT ;  /* 0x000000ff2900728c */ /* 0x000fe2000bf05270 */
[----:B0-----:R-:W-:-:S05]  /*39a0*/  IMAD.HI.U32 R4, R17, UR4, R16 ;  /* 0x0000000411047c27 */ /* 0x001fca000f8e0010 */
[----:B--23--:R-:W-:-:S04]  /*39b0*/  SHF.R.U32.HI R5, RZ, UR5, R4 ;  /* 0x00000005ff057c19 */ /* 0x00cfc80008011604 */
[----:B------:R-:W-:-:S05]  /*39c0*/  IADD3 R0, PT, PT, -R5, RZ, RZ ;  /* 0x000000ff05007210 */ /* 0x000fca0007ffe1ff */
[----:B-1----:R-:W-:-:S04]  /*39d0*/  IMAD R0, R0, UR6, R17 ;  /* 0x0000000600007c24 */ /* 0x002fc8000f8e0211 */
[C---:B-----5:R-:W-:Y:S02]  /*39e0*/  IMAD R16, R0.reuse, UR8, RZ ;  /* 0x0000000800107c24 */ /* 0x060fe4000f8e02ff */
        /* <DEDUP_REMOVED lines=9> */
[----:B----4-:R-:W-:-:S04]  /*3a80*/  IMAD.MOV R3, RZ, RZ, -R7 ;  /* 0x000000ffff037224 */ /* 0x010fc800078e0a07 */
        /* <DEDUP_REMOVED lines=278> */
.L_x_13309:
[----:B------:R-:W0:Y:S01]  /*4bf0*/  LDCU.64 UR6, c[0x0][0x588] ;  /* 0x0000b100ff0677ac */ /* 0x000e220008000a00 */
[----:B------:R-:W-:Y:S01]  /*4c00*/  BSSY.RECONVERGENT B6, `(.L_x_13310) ;  /* 0x00000ed000067945 */ /* 0x000fe20003800200 */
[----:B------:R-:W-:-:S04]  /*4c10*/  UPRMT UR4, UR42, 0x9910, URZ ;  /* 0x000099102a047896 */ /* 0x000fc800080000ff */
[----:B------:R-:W-:Y:S01]  /*4c20*/  UISETP.GT.AND UP0, UPT, UR4, 0x9, UPT ;  /* 0x000000090400788c */ /* 0x000fe2000bf04270 */
[----:B0-----:R-:W-:-:S05]  /*4c30*/  IADD3 R4, P0, PT, R0, UR6, RZ ;  /* 0x0000000600047c10 */ /* 0x001fca000ff1e0ff */
[----:B--23--:R-:W-:-:S03]  /*4c40*/  IMAD.X R5, RZ, RZ, UR7, P0 ;  /* 0x00000007ff057e24 */ /* 0x00cfc600080e06ff */
        /* <DEDUP_REMOVED lines=12> */
.L_x_13314:
[----:B------:R-:W2:Y:S02]  /*4d10*/  LDG.E.U8 R4, desc[UR36][R4.64] ;  /* 0x0000002404047981 */ /* 0x000ea4000c1e1100 */
[----:B--2---:R0:W1:Y:S01]  /*4d20*/  I2F.F64.U16 R6, R4 ;  /* 0x0000000400067312 */ /* 0x0040620000101800 */
[----:B------:R-:W-:Y:S05]  /*4d30*/  BRA `(.L_x_13316) ;  /* 0x0000000c00647947 */ /* 0x000fea0003800000 */
.L_x_13313:
        /* <DEDUP_REMOVED lines=9> */
.L_x_13318:
[----:B------:R-:W2:Y:S02]  /*4dd0*/  LDG.E R4, desc[UR36][R4.64] ;  /* 0x0000002404047981 */ /* 0x000ea4000c1e1900 */
[----:B--2---:R0:W1:Y:S01]  /*4de0*/  I2F.F64 R6, R4 ;  /* 0x0000000400067312 */ /* 0x0040620000201c00 */
[----:B------:R-:W-:Y:S05]  /*4df0*/  BRA `(.L_x_13316) ;  /* 0x0000000c00347947 */ /* 0x000fea0003800000 */
.L_x_13317:
[----:B------:R-:W2:Y:S02]  /*4e00*/  LDG.E.U16 R4, desc[UR36][R4.64] ;  /* 0x0000002404047981 */ /* 0x000ea4000c1e1500 */
[----:B--2---:R0:W1:Y:S01]  /*4e10*/  I2F.F64.S16 R6, R4 ;  /* 0x0000000400067312 */ /* 0x0040620000101c00 */
[----:B------:R-:W-:Y:S05]  /*4e20*/  BRA `(.L_x_13316) ;  /* 0x0000000c00287947 */ /* 0x000fea0003800000 */
.L_x_13312:
        /* <DEDUP_REMOVED lines=10> */
.L_x_13320:
[----:B------:R-:W2:Y:S02]  /*4ed0*/  LDG.E.U16 R0, desc[UR36][R4.64] ;  /* 0x0000002404007981 */ /* 0x000ea4000c1e1500 */
[----:B--2---:R-:W-:-:S05]  /*4ee0*/  HADD2.F32 R0, -RZ, R0.H0_H0 ;  /* 0x20000000ff007230 */ /* 0x004fca0000004100 */
[----:B------:R-:W-:-:S04]  /*4ef0*/  FMUL.FTZ R0, R0, 1 ;  /* 0x3f80000000007820 */ /* 0x000fc80000410000 */
[----:B------:R0:W1:Y:S01]  /*4f00*/  F2F.F64.F32 R6, R0 ;  /* 0x0000000000067310 */ /* 0x0000620000201800 */
[----:B------:R-:W-:Y:S05]  /*4f10*/  BRA `(.L_x_13316) ;  /* 0x0000000800ec7947 */ /* 0x000fea0003800000 */
.L_x_13319:
        /* <DEDUP_REMOVED lines=10> */
.L_x_13322:
[----:B------:R-:W2:Y:S02]  /*4fc0*/  LDG.E.U16 R4, desc[UR36][R4.64] ;  /* 0x0000002404047981 */ /* 0x000ea4000c1e1500 */
[----:B--2---:R-:W-:-:S05]  /*4fd0*/  HADD2.F32 R0, -RZ, R4.H0_H0 ;  /* 0x20000004ff007230 */ /* 0x004fca0000004100 */
[----:B------:R-:W-:-:S04]  /*4fe0*/  FMUL.FTZ R0, R0, 1 ;  /* 0x3f80000000007820 */ /* 0x000fc80000410000 */
[----:B------:R0:W1:Y:S01]  /*4ff0*/  F2F.F64.F32 R6, R0 ;  /* 0x0000000000067310 */ /* 0x0000620000201800 */
[----:B------:R-:W-:Y:S05]  /*5000*/  BRA `(.L_x_13316) ;  /* 0x0000000800b07947 */ /* 0x000fea0003800000 */
.L_x_13321:
[----:B------:R0:W5:Y:S01]  /*5010*/  LDG.E.64 R6, desc[UR36][R4.64] ;  /* 0x0000002404067981 */ /* 0x000162000c1e1b00 */
[----:B------:R-:W-:Y:S05]  /*5020*/  BRA `(.L_x_13316) ;  /* 0x0000000800a87947 */ /* 0x000fea0003800000 */
.L_x_13311:
        /* <DEDUP_REMOVED lines=13> */
.L_x_13325:
[----:B------:R0:W5:Y:S01]  /*5100*/  LDG.E.64 R6, desc[UR36][R4.64] ;  /* 0x0000002404067981 */ /* 0x000162000c1e1b00 */
[----:B------:R-:W-:Y:S05]  /*5110*/  BRA `(.L_x_13316) ;  /* 0x00000008006c7947 */ /* 0x000fea0003800000 */
.L_x_13324:
        /* <DEDUP_REMOVED lines=9> */
[C---:B----4-:R-:W-:Y:S02]  /*51b0*/  LOP3.LUT R3, R0.reuse, 0x7f000000, RZ, 0xc0, !PT ;  /* 0x7f00000000037812 */ /* 0x050fe400078ec0ff */
        /* <DEDUP_REMOVED lines=17> */
.L_x_13327:
[----:B------:R-:W2:Y:S02]  /*52d0*/  LDG.E.U8 R4, desc[UR36][R4.64] ;  /* 0x0000002404047981 */ /* 0x000ea4000c1e1100 */
[C---:B--2---:R-:W-:Y:S02]  /*52e0*/  IMAD.SHL.U32 R0, R4.reuse, 0x2000000, RZ ;  /* 0x0200000004007824 */ /* 0x044fe400078e00ff */
[----:B------:R-:W-:-:S03]  /*52f0*/  IMAD.SHL.U32 R6, R4, 0x100, RZ ;  /* 0x0000010004067824 */ /* 0x000fc600078e00ff */
[----:B------:R-:W-:-:S13]  /*5300*/  ISETP.GE.U32.AND P0, PT, R0, 0x8000000, PT ;  /* 0x080000000000780c */ /* 0x000fda0003f06070 */
[----:B----4-:R-:W-:Y:S02]  /*5310*/  @!P0 LOP3.LUT R3, R6, 0x7f00, RZ, 0xc0, !PT ;  /* 0x00007f0006038812 */ /* 0x010fe400078ec0ff */
[----:B------:R-:W-:Y:S02]  /*5320*/  @P0 LEA.HI R0, R0, 0x70000000, RZ, 0x1c ;  /* 0x7000000000000811 */ /* 0x000fe400078fe0ff */
[----:B------:R-:W-:Y:S02]  /*5330*/  @!P0 LOP3.LUT R3, R3, 0x3f000000, RZ, 0xfc, !PT ;  /* 0x3f00000003038812 */ /* 0x000fe400078efcff */
[----:B------:R-:W-:Y:S01]  /*5340*/  PRMT R6, R6, 0x9910, RZ ;  /* 0x0000991006067816 */ /* 0x000fe200000000ff */
[----:B------:R-:W-:Y:S02]  /*5350*/  @P0 FMUL.FTZ R0, R0, 1.9259299443872358531e-34 ;  /* 0x0780000000000820 */ /* 0x000fe40000410000 */
[----:B------:R-:W-:Y:S01]  /*5360*/  @!P0 FADD.FTZ R0, R3, -0.5 ;  /* 0xbf00000003008421 */ /* 0x000fe20000010000 */
[----:B------:R-:W-:-:S04]  /*5370*/  MOV R3, R6 ;  /* 0x0000000600037202 */ /* 0x000fc80000000f00 */
[----:B------:R-:W-:-:S05]  /*5380*/  LOP3.LUT R0, R0, 0x80000000, R3, 0xf8, !PT ;  /* 0x8000000000007812 */ /* 0x000fca00078ef803 */
[----:B------:R-:W-:-:S04]  /*5390*/  FMUL.FTZ R0, R0, 1 ;  /* 0x3f80000000007820 */ /* 0x000fc80000410000 */
[----:B------:R0:W1:Y:S01]  /*53a0*/  F2F.F64.F32 R6, R0 ;  /* 0x0000000000067310 */ /* 0x0000620000201800 */
[----:B------:R-:W-:Y:S05]  /*53b0*/  BRA `(.L_x_13316) ;  /* 0x0000000400c47947 */ /* 0x000fea0003800000 */
.L_x_13326:
[----:B------:R-:W2:Y:S02]  /*53c0*/  LDG.E.U16 R0, desc[UR36][R4.64] ;  /* 0x0000002404007981 */ /* 0x000ea4000c1e1500 */
[----:B--2---:R-:W-:-:S04]  /*53d0*/  IMAD.U32 R0, R0, 0x10000, RZ ;  /* 0x0001000000007824 */ /* 0x004fc800078e00ff */
[----:B------:R-:W-:-:S04]  /*53e0*/  FMUL.FTZ R0, R0, 1 ;  /* 0x3f80000000007820 */ /* 0x000fc80000410000 */
[----:B------:R0:W1:Y:S01]  /*53f0*/  F2F.F64.F32 R6, R0 ;  /* 0x0000000000067310 */ /* 0x0000620000201800 */
[----:B------:R-:W-:Y:S05]  /*5400*/  BRA `(.L_x_13316) ;  /* 0x0000000400b07947 */ /* 0x000fea0003800000 */
.L_x_13323:
        /* <DEDUP_REMOVED lines=9> */
[----:B--2---:R2:W3:Y:S01]  /*54a0*/  I2F.F64.U16 R6, R4 ;  /* 0x0000000400067312 */ /* 0x0044e20000101800 */
[----:B------:R-:W-:Y:S05]  /*54b0*/  BRA `(.L_x_13316) ;  /* 0x0000000400847947 */ /* 0x000fea0003800000 */
.L_x_13330:
        /* <DEDUP_REMOVED lines=10> */
[----:B----4-:R-:W-:Y:S02]  /*5560*/  LOP3.LUT P0, R3, R0, 0xf, RZ, 0xc0, !PT ;  /* 0x0000000f00037812 */ /* 0x010fe4000780c0ff */
        /* <DEDUP_REMOVED lines=10> */
.L_x_13332:
[----:B------:R-:W-:Y:S05]  /*5610*/  BSYNC.RECONVERGENT B0 ;  /* 0x0000000000007941 */ /* 0x000fea0003800200 */
.L_x_13331:
[----:B------:R-:W-:Y:S02]  /*5620*/  SHF.L.U32 R0, R0, 0x14, RZ ;  /* 0x0000001400007819 */ /* 0x000fe400000006ff */
[----:B------:R-:W-:-:S04]  /*5630*/  LEA R3, R3, 0x3b800000, 0x17 ;  /* 0x3b80000003037811 */ /* 0x000fc800078eb8ff */
[----:B------:R-:W-:-:S05]  /*5640*/  LOP3.LUT R0, R3, R0, R7, 0xfe, !PT ;  /* 0x0000000003007212 */ /* 0x000fca00078efe07 */
[----:B------:R-:W-:-:S04]  /*5650*/  FMUL.FTZ R0, R0, 1 ;  /* 0x3f80000000007820 */ /* 0x000fc80000410000 */
[----:B------:R0:W1:Y:S01]  /*5660*/  F2F.F64.F32 R6, R0 ;  /* 0x0000000000067310 */ /* 0x0000620000201800 */
[----:B------:R-:W-:Y:S05]  /*5670*/  BRA `(.L_x_13316) ;  /* 0x0000000400147947 */ /* 0x000fea0003800000 */
.L_x_13329:
        /* <DEDUP_REMOVED lines=10> */
[----:B----4-:R-:W-:Y:S02]  /*5720*/  LOP3.LUT P0, R3, R0, 0x1f, RZ, 0xc0, !PT ;  /* 0x0000001f00037812 */ /* 0x010fe4000780c0ff */
        /* <DEDUP_REMOVED lines=10> */
.L_x_13334:
[----:B------:R-:W-:Y:S05]  /*57d0*/  BSYNC.RECONVERGENT B0 ;  /* 0x0000000000007941 */ /* 0x000fea0003800200 */
.L_x_13333:
[----:B------:R-:W-:Y:S01]  /*57e0*/  IMAD.SHL.U32 R0, R0, 0x200000, RZ ;  /* 0x0020000000007824 */ /* 0x000fe200078e00ff */
[----:B------:R-:W-:-:S04]  /*57f0*/  LEA R3, R3, 0x37800000, 0x17 ;  /* 0x3780000003037811 */ /* 0x000fc800078eb8ff */
[----:B------:R-:W-:-:S05]  /*5800*/  LOP3.LUT R0, R3, R0, R7, 0xfe, !PT ;  /* 0x0000000003007212 */ /* 0x000fca00078efe07 */
[----:B------:R-:W-:-:S04]  /*5810*/  FMUL.FTZ R0, R0, 1 ;  /* 0x3f80000000007820 */ /* 0x000fc80000410000 */
[----:B------:R0:W1:Y:S01]  /*5820*/  F2F.F64.F32 R6, R0 ;  /* 0x0000000000067310 */ /* 0x0000620000201800 */
[----:B------:R-:W-:Y:S05]  /*5830*/  BRA `(.L_x_13316) ;  /* 0x0000000000a47947 */ /* 0x000fea0003800000 */
.L_x_13328:
        /* <DEDUP_REMOVED lines=18> */
.L_x_13315:
[----:B------:R-:W-:Y:S01]  /*5960*/  MOV R14, 0x0 ;  /* 0x00000000000e7802 */ /* 0x000fe20000000f00 */
[----:B------:R-:W0:Y:S01]  /*5970*/  LDCU.64 UR4, c[0x4][0x178] ;  /* 0x01002f00ff0477ac */ /* 0x000e220008000a00 */
[----:B------:R-:W-:Y:S02]  /*5980*/  HFMA2 R12, -RZ, RZ, 0, 5.9604644775390625e-08 ;  /* 0x00000001ff0c7431 */ /* 0x000fe400000001ff */
[----:B----4-:R-:W-:Y:S01]  /*5990*/  IMAD.MOV.U32 R8, RZ, RZ, 0x4e ;  /* 0x0000004eff087424 */ /* 0x010fe200078e00ff */
        /* <DEDUP_REMOVED lines=12> */
.L_x_13337:
[----:B------:R-:W-:Y:S01]  /*5a60*/  CS2R R6, SRZ ;  /* 0x0000000000067805 */ /* 0x000fe2000001ff00 */
[----:B------:R-:W-:Y:S06]  /*5a70*/  BRA `(.L_x_13316) ;  /* 0x0000000000147947 */ /* 0x000fec0003800000 */
.L_x_13336:
[----:B------:R-:W2:Y:S02]  /*5a80*/  LDG.E.64 R6, desc[UR36][R4.64] ;  /* 0x0000002404067981 */ /* 0x000ea4000c1e1b00 */
[----:B--2---:R-:W0:Y:S01]  /*5a90*/  I2F.F64.U64 R6, R6 ;  /* 0x0000000600067312 */ /* 0x004e220000301800 */
[----:B------:R-:W-:Y:S05]  /*5aa0*/  BRA `(.L_x_13316) ;  /* 0x0000000000087947 */ /* 0x000fea0003800000 */
.L_x_13335:
[----:B------:R-:W2:Y:S02]  /*5ab0*/  LDG.E R4, desc[UR36][R4.64] ;  /* 0x0000002404047981 */ /* 0x000ea4000c1e1900 */
[----:B--2---:R0:W1:Y:S02]  /*5ac0*/  I2F.F64.U32 R6, R4 ;  /* 0x0000000400067312 */ /* 0x0040640000201800 */
.L_x_13316:
[----:B------:R-:W-:Y:S05]  /*5ad0*/  BSYNC.RECONVERGENT B6 ;  /* 0x0000000000067941 */ /* 0x000fea0003800200 */
.L_x_13310:
[----:B01-345:R-:W-:Y:S01]  /*5ae0*/  LOP3.LUT R9, R7, 0x7fffffff, RZ, 0xc0, !PT ;  /* 0x7fffffff07097812 */ /* 0x03bfe200078ec0ff */
[----:B------:R-:W-:Y:S01]  /*5af0*/  BSSY.RECONVERGENT B0, `(.L_x_13338) ;  /* 0x0000048000007945 */ /* 0x000fe20003800200 */
[----:B------:R-:W-:Y:S02]  /*5b00*/  IMAD.MOV.U32 R8, RZ, RZ, R6 ;  /* 0x000000ffff087224 */ /* 0x000fe400078e0006 */
[----:B------:R-:W-:-:S04]  /*5b10*/  VIMNMX.U32 R0, PT, PT, R23, R9, !PT ;  /* 0x0000000917007248 */ /* 0x000fc80007fe0000 */
[----:B------:R-:W-:-:S13]  /*5b20*/  ISETP.GT.U32.AND P0, PT, R0, 0x7fefffff, PT ;  /* 0x7fefffff0000780c */ /* 0x000fda0003f04070 */
[----:B------:R-:W-:Y:S05]  /*5b30*/  @P0 BRA `(.L_x_13339) ;  /* 0x0000000000e80947 */ /* 0x000fea0003800000 */
[----:B------:R-:W-:Y:S01]  /*5b40*/  DSETP.NEU.AND P0, PT, R22, RZ, PT ;  /* 0x000000ff1600722a */ /* 0x000fe20003f0d000 */
[----:B--2---:R-:W-:Y:S01]  /*5b50*/  MOV R4, 0x0 ;  /* 0x0000000000047802 */ /* 0x004fe20000000f00 */
[----:B------:R-:W-:-:S12]  /*5b60*/  IMAD.MOV.U32 R5, RZ, RZ, -0x80000 ;  /* 0xfff80000ff057424 */ /* 0x000fd800078e00ff */
[----:B------:R-:W-:Y:S05]  /*5b70*/  @!P0 BRA `(.L_x_13340) ;  /* 0x0000000000fc8947 */ /* 0x000fea0003800000 */
[----:B------:R-:W-:Y:S01]  /*5b80*/  DSETP.GE.AND P0, PT, R8, R22, PT ;  /* 0x000000160800722a */ /* 0x000fe20003f06000 */
[----:B------:R-:W-:Y:S01]  /*5b90*/  IMAD.MOV.U32 R4, RZ, RZ, R6 ;  /* 0x000000ffff047224 */ /* 0x000fe200078e0006 */
[----:B------:R-:W-:-:S12]  /*5ba0*/  MOV R5, R7 ;  /* 0x0000000700057202 */ /* 0x000fd80000000f00 */
        /* <DEDUP_REMOVED lines=10> */
[----:B------:R-:W-:-:S03]  /*5c50*/  LOP3.LUT R10, R9, 0xfffff, RZ, 0xc0, !PT ;  /* 0x000fffff090a7812 */ /* 0x000fc600078ec0ff */
[----:B------:R-:W-:Y:S01]  /*5c60*/  @!P0 VIADD R3, R4, 0xffffffca ;  /* 0xffffffca04038836 */ /* 0x000fe20000000000 */
[----:B------:R-:W-:Y:S02]  /*5c70*/  LOP3.LUT R4, R0, 0xfffff, RZ, 0xc0, !PT ;  /* 0x000fffff00047812 */ /* 0x000fe400078ec0ff */
[----:B------:R-:W-:Y:S02]  /*5c80*/  SEL R0, R2, R25, !P1 ;  /* 0x0000001902007207 */ /* 0x000fe40004800000 */
[----:B------:R-:W-:Y:S02]  /*5c90*/  LOP3.LUT R10, R10, 0x100000, RZ, 0xfc, !PT ;  /* 0x001000000a0a7812 */ /* 0x000fe400078efcff */
[----:B------:R-:W-:Y:S01]  /*5ca0*/  LOP3.LUT R13, R4, 0x100000, RZ, 0xfc, !PT ;  /* 0x00100000040d7812 */ /* 0x000fe200078efcff */
[----:B------:R-:W-:-:S07]  /*5cb0*/  IMAD.IADD R3, R3, 0x1, -R0 ;  /* 0x0000000103037824 */ /* 0x000fce00078e0a00 */
.L_x_13342:
[----:B------:R-:W-:Y:S02]  /*5cc0*/  IADD3 R4, P0, PT, R8, -R11, RZ ;  /* 0x8000000b08047210 */ /* 0x000fe40007f1e0ff */
[C---:B------:R-:W-:Y:S01]  /*5cd0*/  ISETP.GT.AND P1, PT, R3.reuse, RZ, PT ;  /* 0x000000ff0300720c */ /* 0x040fe20003f24270 */
[----:B------:R-:W-:Y:S01]  /*5ce0*/  VIADD R3, R3, 0xffffffff ;  /* 0xffffffff03037836 */ /* 0x000fe20000000000 */
[----:B------:R-:W-:-:S04]  /*5cf0*/  IADD3.X R5, PT, PT, R10, ~R13, RZ, P0, !PT ;  /* 0x8000000d0a057210 */ /* 0x000fc800007fe4ff */
[----:B------:R-:W-:-:S04]  /*5d00*/  ISETP.GE.AND P0, PT, R5, RZ, PT ;  /* 0x000000ff0500720c */ /* 0x000fc80003f06270 */
[----:B------:R-:W-:Y:S02]  /*5d10*/  SEL R4, R8, R4, !P0 ;  /* 0x0000000408047207 */ /* 0x000fe40004000000 */
[----:B------:R-:W-:-:S03]  /*5d20*/  SEL R9, R10, R5, !P0 ;  /* 0x000000050a097207 */ /* 0x000fc60004000000 */
[C---:B------:R-:W-:Y:S01]  /*5d30*/  IMAD.SHL.U32 R8, R4.reuse, 0x2, RZ ;  /* 0x0000000204087824 */ /* 0x040fe200078e00ff */
[----:B------:R-:W-:Y:S01]  /*5d40*/  SHF.L.U64.HI R10, R4, 0x1, R9 ;  /* 0x00000001040a7819 */ /* 0x000fe20000010209 */
[----:B------:R-:W-:Y:S06]  /*5d50*/  @P1 BRA `(.L_x_13342) ;  /* 0xfffffffc00d81947 */ /* 0x000fec000383ffff */
[----:B------:R-:W-:Y:S05]  /*5d60*/  BSYNC.RECONVERGENT B1 ;  /* 0x0000000000017941 */ /* 0x000fea0003800200 */
.L_x_13341:
        /* <DEDUP_REMOVED lines=9> */
[-C--:B------:R-:W-:Y:S02]  /*5e00*/  IADD3 R9, PT, PT, R0, -R3.reuse, RZ ;  /* 0x8000000300097210 */ /* 0x080fe40007ffe0ff */
[CC--:B------:R-:W-:Y:S02]  /*5e10*/  SHF.L.U32 R10, R4.reuse, R3.reuse, RZ ;  /* 0x00000003040a7219 */ /* 0x0c0fe400000006ff */
        /* <DEDUP_REMOVED lines=8> */
.L_x_13344:
[----:B------:R-:W-:Y:S05]  /*5ea0*/  BSYNC.RECONVERGENT B1 ;  /* 0x0000000000017941 */ /* 0x000fea0003800200 */
.L_x_13343:
[----:B------:R-:W-:Y:S02]  /*5eb0*/  LOP3.LUT R5, R9, 0x80000000, R7, 0xb8, !PT ;  /* 0x8000000009057812 */ /* 0x000fe400078eb807 */
[----:B------:R-:W-:Y:S01]  /*5ec0*/  MOV R4, R8 ;  /* 0x0000000800047202 */ /* 0x000fe20000000f00 */
[----:B------:R-:W-:Y:S06]  /*5ed0*/  BRA `(.L_x_13340) ;  /* 0x0000000000247947 */ /* 0x000fec0003800000 */
.L_x_13339:
[----:B------:R-:W-:-:S06]  /*5ee0*/  DSETP.NAN.AND P0, PT, R22, R22, PT ;  /* 0x000000161600722a */ /* 0x000fcc0003f08000 */
[----:B------:R-:W-:-:S14]  /*5ef0*/  DSETP.NUM.AND P0, PT, R8, R8, !P0 ;  /* 0x000000080800722a */ /* 0x000fdc0004707000 */
[----:B--2---:R-:W0:Y:S01]  /*5f00*/  @!P0 LDC.64 R4, c[0x0][0x598] ;  /* 0x00016600ff048b82 */ /* 0x004e220000000a00 */
[----:B------:R-:W-:-:S06]  /*5f10*/  @P0 DSETP.NEU.AND P1, PT, R8, +INF , PT ;  /* 0x7ff000000800042a */ /* 0x000fcc0003f2d000 */
[----:B------:R-:W-:Y:S02]  /*5f20*/  @P0 FSEL R0, R6, RZ, P1 ;  /* 0x000000ff06000208 */ /* 0x000fe40000800000 */
[----:B------:R-:W-:Y:S01]  /*5f30*/  @P0 FSEL R3, R7, -QNAN , P1 ;  /* 0xfff8000007030808 */ /* 0x000fe20000800000 */
[----:B0-----:R-:W-:-:S06]  /*5f40*/  @!P0 DADD R4, R6, R4 ;  /* 0x0000000006048229 */ /* 0x001fcc0000000004 */
[----:B------:R-:W-:Y:S02]  /*5f50*/  @P0 IMAD.MOV.U32 R4, RZ, RZ, R0 ;  /* 0x000000ffff040224 */ /* 0x000fe400078e0000 */
[----:B------:R-:W-:-:S07]  /*5f60*/  @P0 IMAD.MOV.U32 R5, RZ, RZ, R3 ;  /* 0x000000ffff050224 */ /* 0x000fce00078e0003 */
.L_x_13340:
[----:B------:R-:W-:Y:S05]  /*5f70*/  BSYNC.RECONVERGENT B0 ;  /* 0x0000000000007941 */ /* 0x000fea0003800200 */
.L_x_13338:
        /* <DEDUP_REMOVED lines=17> */
.L_x_13348:
[----:B------:R-:W0:Y:S02]  /*6090*/  F2I.S64.F64.TRUNC R4, R4 ;  /* 0x0000000400047311 */ /* 0x000e24000030d900 */
[----:B0-----:R-:W-:-:S05]  /*60a0*/  IMAD.MOV.U32 R3, RZ, RZ, R4 ;  /* 0x000000ffff037224 */ /* 0x001fca00078e0004 */
[----:B------:R3:W-:Y:S01]  /*60b0*/  STG.E.U8 desc[UR36][R8.64], R3 ;  /* 0x0000000308007986 */ /* 0x0007e2000c101124 */
[----:B------:R-:W-:Y:S05]  /*60c0*/  BRA `(.L_x_13350) ;  /* 0x0000000c00e07947 */ /* 0x000fea0003800000 */
.L_x_13347:
        /* <DEDUP_REMOVED lines=9> */
.L_x_13352:
[----:B------:R-:W0:Y:S02]  /*6160*/  F2I.F64.TRUNC R5, R4 ;  /* 0x0000000400057311 */ /* 0x000e24000030d100 */
[----:B0-----:R2:W-:Y:S01]  /*6170*/  STG.E desc[UR36][R8.64], R5 ;  /* 0x0000000508007986 */ /* 0x0015e2000c101924 */
[----:B------:R-:W-:Y:S05]  /*6180*/  BRA `(.L_x_13350) ;  /* 0x0000000c00b07947 */ /* 0x000fea0003800000 */
.L_x_13351:
[----:B------:R-:W0:Y:S02]  /*6190*/  F2I.F64.TRUNC R5, R4 ;  /* 0x0000000400057311 */ /* 0x000e24000030d100 */
[----:B0-----:R0:W-:Y:S01]  /*61a0*/  STG.E.U16 desc[UR36][R8.64], R5 ;  /* 0x0000000508007986 */ /* 0x0011e2000c101524 */
[----:B------:R-:W-:Y:S05]  /*61b0*/  BRA `(.L_x_13350) ;  /* 0x0000000c00a47947 */ /* 0x000fea0003800000 */
.L_x_13346:
        /* <DEDUP_REMOVED lines=13> */
.L_x_13354:
        /* <DEDUP_REMOVED lines=8> */
.L_x_13353:
        /* <DEDUP_REMOVED lines=14> */
.L_x_13356:
        /* <DEDUP_REMOVED lines=9> */
.L_x_13355:
[----:B------:R0:W-:Y:S01]  /*6480*/  STG.E.64 desc[UR36][R8.64], R4 ;  /* 0x0000000408007986 */ /* 0x0001e2000c101b24 */
[----:B------:R-:W-:Y:S05]  /*6490*/  BRA `(.L_x_13350) ;  /* 0x0000000800ec7947 */ /* 0x000fea0003800000 */
.L_x_13345:
        /* <DEDUP_REMOVED lines=13> */
.L_x_13360:
        /* <DEDUP_REMOVED lines=22> */
.L_x_13363:
[----:B------:R-:W-:-:S04]  /*66d0*/  SHF.R.U32.HI R3, RZ, 0x18, R7 ;  /* 0x00000018ff037819 */ /* 0x000fc80000011607 */
[----:B------:R-:W-:-:S07]  /*66e0*/  LOP3.LUT R0, R0, 0x80, R3, 0xf8, !PT ;  /* 0x0000008000007812 */ /* 0x000fce00078ef803 */
.L_x_13362:
[----:B------:R-:W-:Y:S05]  /*66f0*/  BSYNC.RECONVERGENT B0 ;  /* 0x0000000000007941 */ /* 0x000fea0003800200 */
.L_x_13361:
[----:B------:R0:W-:Y:S01]  /*6700*/  STG.E.U8 desc[UR36][R8.64], R0 ;  /* 0x0000000008007986 */ /* 0x0001e2000c101124 */
[----:B------:R-:W-:Y:S05]  /*6710*/  BRA `(.L_x_13350) ;  /* 0x00000008004c7947 */ /* 0x000fea0003800000 */
.L_x_13359:
        /* <DEDUP_REMOVED lines=22> */
.L_x_13366:
[----:B------:R-:W-:-:S04]  /*6880*/  SHF.R.U32.HI R3, RZ, 0x18, R7 ;  /* 0x00000018ff037819 */ /* 0x000fc80000011607 */
[----:B------:R-:W-:-:S07]  /*6890*/  LOP3.LUT R0, R0, 0x80, R3, 0xf8, !PT ;  /* 0x0000008000007812 */ /* 0x000fce00078ef803 */
.L_x_13365:
[----:B------:R-:W-:Y:S05]  /*68a0*/  BSYNC.RECONVERGENT B0 ;  /* 0x0000000000007941 */ /* 0x000fea0003800200 */
.L_x_13364:
[----:B------:R0:W-:Y:S01]  /*68b0*/  STG.E.U8 desc[UR36][R8.64], R0 ;  /* 0x0000000008007986 */ /* 0x0001e2000c101124 */
[----:B------:R-:W-:Y:S05]  /*68c0*/  BRA `(.L_x_13350) ;  /* 0x0000000400e07947 */ /* 0x000fea0003800000 */
.L_x_13358:
        /* <DEDUP_REMOVED lines=26> */
.L_x_13368:
[----:B------:R-:W0:Y:S02]  /*6a70*/  F2I.U64.F64.TRUNC R4, R4 ;  /* 0x0000000400047311 */ /* 0x000e24000030d800 */
[----:B0-----:R0:W-:Y:S01]  /*6a80*/  STG.E.64 desc[UR36][R8.64], R4 ;  /* 0x0000000408007986 */ /* 0x0011e2000c101b24 */
[----:B------:R-:W-:Y:S05]  /*6a90*/  BRA `(.L_x_13350) ;  /* 0x00000004006c7947 */ /* 0x000fea0003800000 */
.L_x_13367:
[----:B------:R-:W0:Y:S02]  /*6aa0*/  F2I.U32.F64.TRUNC R5, R4 ;  /* 0x0000000400057311 */ /* 0x000e24000030d000 */
[----:B0-----:R0:W-:Y:S01]  /*6ab0*/  STG.E desc[UR36][R8.64], R5 ;  /* 0x0000000508007986 */ /* 0x0011e2000c101924 */
[----:B------:R-:W-:Y:S05]  /*6ac0*/  BRA `(.L_x_13350) ;  /* 0x0000000400607947 */ /* 0x000fea0003800000 */
.L_x_13357:
        /* <DEDUP_REMOVED lines=10> */
.L_x_13370:
[----:B------:R-:W-:-:S05]  /*6b70*/  CS2R R6, SRZ ;  /* 0x0000000000067805 */ /* 0x000fca000001ff00 */
[----:B------:R0:W-:Y:S01]  /*6b80*/  STG.E.128 desc[UR36][R8.64], R4 ;  /* 0x0000000408007986 */ /* 0x0001e2000c101d24 */
[----:B------:R-:W-:Y:S05]  /*6b90*/  BRA `(.L_x_13350) ;  /* 0x00000004002c7947 */ /* 0x000fea0003800000 */
.L_x_13369:
[----:B------:R-:W-:-:S09]  /*6ba0*/  UISETP.NE.AND UP0, UPT, UR4, 0xf, UPT ;  /* 0x0000000f0400788c */ /* 0x000fd2000bf05270 */
[----:B------:R-:W-:Y:S05]  /*6bb0*/  BRA.U !UP0, `(.L_x_13371) ;  /* 0x0000000508087547 */ /* 0x000fea000b800000 */
[----:B------:R-:W-:-:S09]  /*6bc0*/  UISETP.NE.AND UP0, UPT, UR4, 0x17, UPT ;  /* 0x000000170400788c */ /* 0x000fd2000bf05270 */
[----:B------:R-:W-:Y:S05]  /*6bd0*/  BRA.U !UP0, `(.L_x_13372) ;  /* 0x0000000108a07547 */ /* 0x000fea000b800000 */
[----:B------:R-:W-:-:S09]  /*6be0*/  UISETP.NE.AND UP0, UPT, UR4, 0x18, UPT ;  /* 0x000000180400788c */ /* 0x000fd2000bf05270 */
[----:B------:R-:W-:Y:S05]  /*6bf0*/  BRA.U !UP0, `(.L_x_13373) ;  /* 0x0000000108447547 */ /* 0x000fea000b800000 */
.L_x_13349:
        /* <DEDUP_REMOVED lines=16> */
.L_x_13374:
[----:B------:R-:W-:Y:S05]  /*6d00*/  BRA `(.L_x_13350) ;  /* 0x0000000000d07947 */ /* 0x000fea0003800000 */
.L_x_13373:
        /* <DEDUP_REMOVED lines=17> */
.L_x_13376:
[----:B------:R-:W-:Y:S05]  /*6e20*/  BSYNC.RECONVERGENT B0 ;  /* 0x0000000000007941 */ /* 0x000fea0003800200 */
.L_x_13375:
[----:B------:R-:W-:-:S05]  /*6e30*/  LOP3.LUT R3, R0, 0x80, R3, 0xf8, !PT ;  /* 0x0000008000037812 */ /* 0x000fca00078ef803 */
[----:B------:R0:W-:Y:S01]  /*6e40*/  STG.E.U8 desc[UR36][R8.64], R3 ;  /* 0x0000000308007986 */ /* 0x0001e2000c101124 */
[----:B------:R-:W-:Y:S05]  /*6e50*/  BRA `(.L_x_13350) ;  /* 0x00000000007c7947 */ /* 0x000fea0003800000 */
.L_x_13372:
        /* <DEDUP_REMOVED lines=16> */
.L_x_13378:
[----:B------:R-:W-:Y:S02]  /*6f60*/  ISETP.GT.U32.AND P0, PT, R3, 0x7f800000, PT ;  /* 0x7f8000000300780c */ /* 0x000fe40003f04070 */
[----:B------:R-:W-:-:S04]  /*6f70*/  MOV R0, 0x7f ;  /* 0x0000007f00007802 */ /* 0x000fc80000000f00 */
[----:B------:R-:W-:-:S07]  /*6f80*/  SEL R0, R0, 0x7c, P0 ;  /* 0x0000007c00007807 */ /* 0x000fce0000000000 */
.L_x_13379:
[----:B------:R-:W-:Y:S05]  /*6f90*/  BSYNC.RECONVERGENT B0 ;  /* 0x0000000000007941 */ /* 0x000fea0003800200 */
.L_x_13377:
[----:B------:R-:W-:-:S04]  /*6fa0*/  SHF.R.U32.HI R3, RZ, 0x18, R7 ;  /* 0x00000018ff037819 */ /* 0x000fc80000011607 */
[----:B------:R-:W-:-:S05]  /*6fb0*/  LOP3.LUT R3, R0, 0x80, R3, 0xf8, !PT ;  /* 0x0000008000037812 */ /* 0x000fca00078ef803 */
[----:B------:R0:W-:Y:S01]  /*6fc0*/  STG.E.U8 desc[UR36][R8.64], R3 ;  /* 0x0000000308007986 */ /* 0x0001e2000c101124 */
[----:B------:R-:W-:Y:S05]  /*6fd0*/  BRA `(.L_x_13350) ;  /* 0x00000000001c7947 */ /* 0x000fea0003800000 */
.L_x_13371:
[----:B------:R-:W-:Y:S01]  /*6fe0*/  UMOV UR4, 0xf0000000 ;  /* 0xf000000000047882 */ /* 0x000fe20000000000 */
[----:B------:R-:W-:Y:S01]  /*6ff0*/  UMOV UR5, 0x380fffff ;  /* 0x380fffff00057882 */ /* 0x000fe20000000000 */
[----:B------:R-:W0:Y:S01]  /*7000*/  F2F.F32.F64 R0, R4 ;  /* 0x0000000400007310 */ /* 0x000e220000301000 */
[----:B------:R-:W-:-:S14]  /*7010*/  DSETP.GEU.AND P0, PT, |R4|, UR4, PT ;  /* 0x0000000404007e2a */ /* 0x000fdc000bf0e200 */
[----:B0-----:R-:W-:-:S05]  /*7020*/  @!P0 FMUL R0, R0, 1.175494350822287508e-38 ;  /* 0x0080000000008820 */ /* 0x001fca0000400000 */
[----:B------:R-:W-:-:S05]  /*7030*/  F2FP.BF16.F32.PACK_AB R0, RZ, R0 ;  /* 0x00000000ff00723e */ /* 0x000fca00000010ff */
[----:B------:R0:W-:Y:S02]  /*7040*/  STG.E.U16 desc[UR36][R8.64], R0 ;  /* 0x0000000008007986 */ /* 0x0001e4000c101524 */
.L_x_13350:
[----:B------:R-:W-:-:S07]  /*7050*/  VIADD R17, R17, 0x80 ;  /* 0x0000008011117836 */ /* 0x000fce0000000000 */
.L_x_13308:
[----:B------:R-:W-:Y:S05]  /*7060*/  BSYNC.RECONVERGENT B7 ;  /* 0x0000000000077941 */ /* 0x000fea0003800200 */
.L_x_13307:
[----:B------:R-:W5:Y:S01]  /*7070*/  LDCU UR4, c[0x0][0x380] ;  /* 0x00007000ff0477ac */ /* 0x000f620008000800 */
[----:B------:R-:W-:Y:S01]  /*7080*/  BSSY.RECONVERGENT B7, `(.L_x_13380) ;  /* 0x0000379000077945 */ /* 0x000fe20003800200 */
[----:B-----5:R-:W-:-:S13]  /*7090*/  ISETP.GE.AND P0, PT, R17, UR4, PT ;  /* 0x0000000411007c0c */ /* 0x020fda000bf06270 */
[----:B------:R-:W-:Y:S05]  /*70a0*/  @P0 BRA `(.L_x_13381) ;  /* 0x0000003400d80947 */ /* 0x000fea0003800000 */
[----:B------:R-:W5:Y:S01]  /*70b0*/  LDCU UR4, c[0x0][0x388] ;  /* 0x00007100ff0477ac */ /* 0x000f620008000800 */
[----:B01----:R-:W-:Y:S01]  /*70c0*/  IMAD.MOV.U32 R0, RZ, RZ, RZ ;  /* 0x000000ffff007224 */ /* 0x003fe200078e00ff */
[----:B------:R-:W-:Y:S01]  /*70d0*/  MOV R16, RZ ;  /* 0x000000ff00107202 */ /* 0x000fe20000000f00 */
        /* <DEDUP_REMOVED lines=8> */
[----:B--234-:R-:W-:-:S05]  /*7160*/  SHF.R.U32.HI R5, RZ, UR5, R4 ;  /* 0x00000005ff057c19 */ /* 0x01cfca0008011604 */
[----:B------:R-:W-:-:S04]  /*7170*/  IMAD.MOV R0, RZ, RZ, -R5 ;  /* 0x000000ffff007224 */ /* 0x000fc800078e0a05 */
[----:B-1----:R-:W-:-:S04]  /*7180*/  IMAD R0, R0, UR6, R17 ;  /* 0x0000000600007c24 */ /* 0x002fc8000f8e0211 */
[C---:B-----5:R-:W-:Y:S02]  /*7190*/  IMAD R16, R0.reuse, UR8, RZ ;  /* 0x0000000800107c24 */ /* 0x060fe4000f8e02ff */
[----:B------:R-:W-:Y:S01]  /*71a0*/  IMAD R0, R0, UR9, RZ ;  /* 0x0000000900007c24 */ /* 0x000fe2000f8e02ff */
        /* <DEDUP_REMOVED lines=287> */
.L_x_13382:
[----:B------:R-:W0:Y:S01]  /*83a0*/  LDCU.64 UR6, c[0x0][0x588] ;  /* 0x0000b100ff0677ac */ /* 0x000e220008000a00 */
[----:B------:R-:W-:Y:S01]  /*83b0*/  BSSY.RECONVERGENT B6, `(.L_x_13383) ;  /* 0x00000ed000067945 */ /* 0x000fe20003800200 */
[----:B------:R-:W-:-:S04]  /*83c0*/  UPRMT UR4, UR42, 0x9910, URZ ;  /* 0x000099102a047896 */ /* 0x000fc800080000ff */
[----:B------:R-:W-:Y:S01]  /*83d0*/  UISETP.GT.AND UP0, UPT, UR4, 0x9, UPT ;  /* 0x000000090400788c */ /* 0x000fe2000bf04270 */
[----:B0-----:R-:W-:-:S04]  /*83e0*/  IADD3 R4, P0, PT, R0, UR6, RZ ;  /* 0x0000000600047c10 */ /* 0x001fc8000ff1e0ff */
[----:B--234-:R-:W-:-:S04]  /*83f0*/  IADD3.X R5, PT, PT, RZ, UR7, RZ, P0, !PT ;  /* 0x00000007ff057c10 */ /* 0x01cfc800087fe4ff */
        /* <DEDUP_REMOVED lines=12> */
.L_x_13387:
[----:B------:R-:W2:Y:S02]  /*84c0*/  LDG.E.U8 R4, desc[UR36][R4.64] ;  /* 0x0000002404047981 */ /* 0x000ea4000c1e1100 */
[----:B--2---:R0:W1:Y:S01]  /*84d0*/  I2F.F64.U16 R6, R4 ;  /* 0x0000000400067312 */ /* 0x0040620000101800 */
[----:B------:R-:W-:Y:S05]  /*84e0*/  BRA `(.L_x_13389) ;  /* 0x0000000c00647947 */ /* 0x000fea0003800000 */
.L_x_13386:
        /* <DEDUP_REMOVED lines=9> */
.L_x_13391:
[----:B------:R-:W2:Y:S02]  /*8580*/  LDG.E R4, desc[UR36][R4.64] ;  /* 0x0000002404047981 */ /* 0x000ea4000c1e1900 */
[----:B--2---:R3:W4:Y:S01]  /*8590*/  I2F.F64 R6, R4 ;  /* 0x0000000400067312 */ /* 0x0047220000201c00 */
[----:B------:R-:W-:Y:S05]  /*85a0*/  BRA `(.L_x_13389) ;  /* 0x0000000c00347947 */ /* 0x000fea0003800000 */
.L_x_13390:
[----:B------:R-:W2:Y:S02]  /*85b0*/  LDG.E.U16 R4, desc[UR36][R4.64] ;  /* 0x0000002404047981 */ /* 0x000ea4000c1e1500 */
[----:B--2---:R0:W1:Y:S01]  /*85c0*/  I2F.F64.S16 R6, R4 ;  /* 0x0000000400067312 */ /* 0x0040620000101c00 */
[----:B------:R-:W-:Y:S05]  /*85d0*/  BRA `(.L_x_13389) ;  /* 0x0000000c00287947 */ /* 0x000fea0003800000 */
.L_x_13385:
        /* <DEDUP_REMOVED lines=10> */
.L_x_13393:
[----:B------:R-:W2:Y:S02]  /*8680*/  LDG.E.U16 R0, desc[UR36][R4.64] ;  /* 0x0000002404007981 */ /* 0x000ea4000c1e1500 */
[----:B--2---:R-:W-:-:S05]  /*8690*/  HADD2.F32 R0, -RZ, R0.H0_H0 ;  /* 0x20000000ff007230 */ /* 0x004fca0000004100 */
[----:B------:R-:W-:-:S04]  /*86a0*/  FMUL.FTZ R0, R0, 1 ;  /* 0x3f80000000007820 */ /* 0x000fc80000410000 */
[----:B------:R0:W1:Y:S01]  /*86b0*/  F2F.F64.F32 R6, R0 ;  /* 0x0000000000067310 */ /* 0x0000620000201800 */
[----:B------:R-:W-:Y:S05]  /*86c0*/  BRA `(.L_x_13389) ;  /* 0x0000000800ec7947 */ /* 0x000fea0003800000 */
.L_x_13392:
        /* <DEDUP_REMOVED lines=10> */
.L_x_13395:
[----:B------:R-:W2:Y:S02]  /*8770*/  LDG.E.U16 R4, desc[UR36][R4.64] ;  /* 0x0000002404047981 */ /* 0x000ea4000c1e1500 */
[----:B--2---:R-:W-:-:S05]  /*8780*/  HADD2.F32 R0, -RZ, R4.H0_H0 ;  /* 0x20000004ff007230 */ /* 0x004fca0000004100 */
[----:B------:R-:W-:-:S04]  /*8790*/  FMUL.FTZ R0, R0, 1 ;  /* 0x3f80000000007820 */ /* 0x000fc80000410000 */
[----:B------:R0:W1:Y:S01]  /*87a0*/  F2F.F64.F32 R6, R0 ;  /* 0x0000000000067310 */ /* 0x0000620000201800 */
[----:B------:R-:W-:Y:S05]  /*87b0*/  BRA `(.L_x_13389) ;  /* 0x0000000800b07947 */ /* 0x000fea0003800000 */
.L_x_13394:
[----:B------:R0:W5:Y:S01]  /*87c0*/  LDG.E.64 R6, desc[UR36][R4.64] ;  /* 0x0000002404067981 */ /* 0x000162000c1e1b00 */
[----:B------:R-:W-:Y:S05]  /*87d0*/  BRA `(.L_x_13389) ;  /* 0x0000000800a87947 */ /* 0x000fea0003800000 */
.L_x_13384:
        /* <DEDUP_REMOVED lines=13> */
.L_x_13398:
[----:B------:R0:W5:Y:S01]  /*88b0*/  LDG.E.64 R6, desc[UR36][R4.64] ;  /* 0x0000002404067981 */ /* 0x000162000c1e1b00 */
[----:B------:R-:W-:Y:S05]  /*88c0*/  BRA `(.L_x_13389) ;  /* 0x00000008006c7947 */ /* 0x000fea0003800000 */
.L_x_13397:
[----:B------:R-:W-:-:S09]  /*88d0*/  UISETP.NE.AND UP0, UPT, UR4, 0xf, UPT ;  /* 0x0000000f0400788c */ /* 0x000fd2000bf05270 */
[----:B------:R-:W-:Y:S05]  /*88e0*/  BRA.U !UP0, `(.L_x_13399) ;  /* 0x0000000108a07547 */ /* 0x000fea000b800000 */
[----:B------:R-:W-:-:S09]  /*88f0*/  UISETP.NE.AND UP0, UPT, UR4, 0x17, UPT ;  /* 0x000000170400788c */ /* 0x000fd2000bf05270 */
[----:B------:R-:W-:Y:S05]  /*8900*/  BRA.U !UP0, `(.L_x_13400) ;  /* 0x00000001085c7547 */ /* 0x000fea000b800000 */
[----:B------:R-:W-:-:S09]  /*8910*/  UISETP.NE.AND UP0, UPT, UR4, 0x18, UPT ;  /* 0x000000180400788c */ /* 0x000fd2000bf05270 */
[----:B------:R-:W-:Y:S05]  /*8920*/  BRA.U UP0, `(.L_x_13388) ;  /* 0x0000000500f87547 */ /* 0x000fea000b800000 */
[----:B------:R-:W2:Y:S01]  /*8930*/  LDG.E.U8 R0, desc[UR36][R4.64] ;  /* 0x0000002404007981 */ /* 0x000ea2000c1e1100 */
[----:B------:R-:W-:Y:S02]  /*8940*/  HFMA2 R7, -RZ, RZ, 0, 1.847743988037109375e-06 ;  /* 0x0000001fff077431 */ /* 0x000fe400000001ff */
        /* <DEDUP_REMOVED lines=19> */
.L_x_13400:
[----:B------:R-:W2:Y:S02]  /*8a80*/  LDG.E.U8 R4, desc[UR36][R4.64] ;  /* 0x0000002404047981 */ /* 0x000ea4000c1e1100 */
[C---:B--2---:R-:W-:Y:S01]  /*8a90*/  SHF.L.U32 R0, R4.reuse, 0x19, RZ ;  /* 0x0000001904007819 */ /* 0x044fe200000006ff */
        /* <DEDUP_REMOVED lines=13> */
.L_x_13399:
[----:B------:R-:W2:Y:S02]  /*8b70*/  LDG.E.U16 R0, desc[UR36][R4.64] ;  /* 0x0000002404007981 */ /* 0x000ea4000c1e1500 */
[----:B--2---:R-:W-:-:S05]  /*8b80*/  SHF.L.U32 R0, R0, 0x10, RZ ;  /* 0x0000001000007819 */ /* 0x004fca00000006ff */
[----:B------:R-:W-:-:S04]  /*8b90*/  FMUL.FTZ R0, R0, 1 ;  /* 0x3f80000000007820 */ /* 0x000fc80000410000 */
[----:B------:R0:W1:Y:S01]  /*8ba0*/  F2F.F64.F32 R6, R0 ;  /* 0x0000000000067310 */ /* 0x0000620000201800 */
[----:B------:R-:W-:Y:S05]  /*8bb0*/  BRA `(.L_x_13389) ;  /* 0x0000000400b07947 */ /* 0x000fea0003800000 */
.L_x_13396:
        /* <DEDUP_REMOVED lines=11> */
.L_x_13403:
        /* <DEDUP_REMOVED lines=21> */
.L_x_13405:
[----:B------:R-:W-:Y:S05]  /*8dc0*/  BSYNC.RECONVERGENT B0 ;  /* 0x0000000000007941 */ /* 0x000fea0003800200 */
.L_x_13404:
[----:B------:R-:W-:Y:S01]  /*8dd0*/  IMAD.SHL.U32 R0, R0, 0x100000, RZ ;  /* 0x0010000000007824 */ /* 0x000fe200078e00ff */
[----:B------:R-:W-:-:S04]  /*8de0*/  LEA R3, R3, 0x3b800000, 0x17 ;  /* 0x3b80000003037811 */ /* 0x000fc800078eb8ff */
[----:B------:R-:W-:-:S05]  /*8df0*/  LOP3.LUT R0, R3, R0, R7, 0xfe, !PT ;  /* 0x0000000003007212 */ /* 0x000fca00078efe07 */
[----:B------:R-:W-:-:S04]  /*8e00*/  FMUL.FTZ R0, R0, 1 ;  /* 0x3f80000000007820 */ /* 0x000fc80000410000 */
[----:B------:R0:W1:Y:S01]  /*8e10*/  F2F.F64.F32 R6, R0 ;  /* 0x0000000000067310 */ /* 0x0000620000201800 */
[----:B------:R-:W-:Y:S05]  /*8e20*/  BRA `(.L_x_13389) ;  /* 0x0000000400147947 */ /* 0x000fea0003800000 */
.L_x_13402:
        /* <DEDUP_REMOVED lines=21> */
.L_x_13407:
[----:B------:R-:W-:Y:S05]  /*8f80*/  BSYNC.RECONVERGENT B0 ;  /* 0x0000000000007941 */ /* 0x000fea0003800200 */
.L_x_13406:
[----:B------:R-:W-:Y:S01]  /*8f90*/  IMAD.SHL.U32 R0, R0, 0x200000, RZ ;  /* 0x0020000000007824 */ /* 0x000fe200078e00ff */
[----:B------:R-:W-:-:S04]  /*8fa0*/  LEA R3, R3, 0x37800000, 0x17 ;  /* 0x3780000003037811 */ /* 0x000fc800078eb8ff */
[----:B------:R-:W-:-:S05]  /*8fb0*/  LOP3.LUT R0, R3, R0, R7, 0xfe, !PT ;  /* 0x0000000003007212 */ /* 0x000fca00078efe07 */
[----:B------:R-:W-:-:S04]  /*8fc0*/  FMUL.FTZ R0, R0, 1 ;  /* 0x3f80000000007820 */ /* 0x000fc80000410000 */
[----:B------:R0:W1:Y:S01]  /*8fd0*/  F2F.F64.F32 R6, R0 ;  /* 0x0000000000067310 */ /* 0x0000620000201800 */
[----:B------:R-:W-:Y:S05]  /*8fe0*/  BRA `(.L_x_13389) ;  /* 0x0000000000a47947 */ /* 0x000fea0003800000 */
.L_x_13401:
        /* <DEDUP_REMOVED lines=18> */
.L_x_13388:
        /* <DEDUP_REMOVED lines=16> */
.L_x_13410:
[----:B------:R-:W-:Y:S01]  /*9210*/  CS2R R6, SRZ ;  /* 0x0000000000067805 */ /* 0x000fe2000001ff00 */
[----:B------:R-:W-:Y:S06]  /*9220*/  BRA `(.L_x_13389) ;  /* 0x0000000000147947 */ /* 0x000fec0003800000 */
.L_x_13409:
[----:B------:R-:W2:Y:S02]  /*9230*/  LDG.E.64 R6, desc[UR36][R4.64] ;  /* 0x0000002404067981 */ /* 0x000ea4000c1e1b00 */
[----:B--2---:R-:W0:Y:S01]  /*9240*/  I2F.F64.U64 R6, R6 ;  /* 0x0000000600067312 */ /* 0x004e220000301800 */
[----:B------:R-:W-:Y:S05]  /*9250*/  BRA `(.L_x_13389) ;  /* 0x0000000000087947 */ /* 0x000fea0003800000 */
.L_x_13408:
[----:B------:R-:W2:Y:S02]  /*9260*/  LDG.E R4, desc[UR36][R4.64] ;  /* 0x0000002404047981 */ /* 0x000ea4000c1e1900 */
[----:B--2---:R0:W1:Y:S02]  /*9270*/  I2F.F64.U32 R6, R4 ;  /* 0x0000000400067312 */ /* 0x0040640000201800 */
.L_x_13389:
[----:B------:R-:W-:Y:S05]  /*9280*/  BSYNC.RECONVERGENT B6 ;  /* 0x0000000000067941 */ /* 0x000fea0003800200 */
.L_x_13383:
[----:B012-45:R-:W-:Y:S01]  /*9290*/  LOP3.LUT R9, R7, 0x7fffffff, RZ, 0xc0, !PT ;  /* 0x7fffffff07097812 */ /* 0x037fe200078ec0ff */
[----:B------:R-:W-:Y:S01]  /*92a0*/  BSSY.RECONVERGENT B0, `(.L_x_13411) ;  /* 0x0000048000007945 */ /* 0x000fe20003800200 */
[----:B------:R-:W-:Y:S02]  /*92b0*/  IMAD.MOV.U32 R8, RZ, RZ, R6 ;  /* 0x000000ffff087224 */ /* 0x000fe400078e0006 */
[----:B------:R-:W-:-:S04]  /*92c0*/  VIMNMX.U32 R0, PT, PT, R23, R9, !PT ;  /* 0x0000000917007248 */ /* 0x000fc80007fe0000 */
[----:B------:R-:W-:-:S13]  /*92d0*/  ISETP.GT.U32.AND P0, PT, R0, 0x7fefffff, PT ;  /* 0x7fefffff0000780c */ /* 0x000fda0003f04070 */
[----:B------:R-:W-:Y:S05]  /*92e0*/  @P0 BRA `(.L_x_13412) ;  /* 0x0000000000e80947 */ /* 0x000fea0003800000 */
[----:B------:R-:W-:Y:S01]  /*92f0*/  DSETP.NEU.AND P0, PT, R22, RZ, PT ;  /* 0x000000ff1600722a */ /* 0x000fe20003f0d000 */
[----:B---3--:R-:W-:Y:S01]  /*9300*/  IMAD.MOV.U32 R4, RZ, RZ, 0x0 ;  /* 0x00000000ff047424 */ /* 0x008fe200078e00ff */
        /* <DEDUP_REMOVED lines=16> */
[----:B------:R-:W-:Y:S02]  /*9410*/  @!P0 IADD3 R3, PT, PT, R4, -0x36, RZ ;  /* 0xffffffca04038810 */ /* 0x000fe40007ffe0ff */
[----:B------:R-:W-:Y:S02]  /*9420*/  LOP3.LUT R4, R0, 0xfffff, RZ, 0xc0, !PT ;  /* 0x000fffff00047812 */ /* 0x000fe400078ec0ff */
[----:B------:R-:W-:Y:S02]  /*9430*/  SEL R0, R2, R25, !P1 ;  /* 0x0000001902007207 */ /* 0x000fe40004800000 */
[----:B------:R-:W-:-:S02]  /*9440*/  LOP3.LUT R10, R10, 0x100000, RZ, 0xfc, !PT ;  /* 0x001000000a0a7812 */ /* 0x000fc400078efcff */
[----:B------:R-:W-:Y:S01]  /*9450*/  LOP3.LUT R13, R4, 0x100000, RZ, 0xfc, !PT ;  /* 0x00100000040d7812 */ /* 0x000fe200078efcff */
[----:B------:R-:W-:-:S07]  /*9460*/  IMAD.IADD R3, R3, 0x1, -R0 ;  /* 0x0000000103037824 */ /* 0x000fce00078e0a00 */
.L_x_13415:
        /* <DEDUP_REMOVED lines=11> */
.L_x_13414:
        /* <DEDUP_REMOVED lines=19> */
.L_x_13417:
[----:B------:R-:W-:Y:S05]  /*9650*/  BSYNC.RECONVERGENT B1 ;  /* 0x0000000000017941 */ /* 0x000fea0003800200 */
.L_x_13416:
[----:B------:R-:W-:Y:S01]  /*9660*/  LOP3.LUT R5, R9, 0x80000000, R7, 0xb8, !PT ;  /* 0x8000000009057812 */ /* 0x000fe200078eb807 */
[----:B------:R-:W-:Y:S01]  /*9670*/  IMAD.MOV.U32 R4, RZ, RZ, R8 ;  /* 0x000000ffff047224 */ /* 0x000fe200078e0008 */
[----:B------:R-:W-:Y:S06]  /*9680*/  BRA `(.L_x_13413) ;  /* 0x0000000000247947 */ /* 0x000fec0003800000 */
.L_x_13412:
[----:B------:R-:W-:-:S06]  /*9690*/  DSETP.NAN.AND P0, PT, R22, R22, PT ;  /* 0x000000161600722a */ /* 0x000fcc0003f08000 */
[----:B------:R-:W-:-:S14]  /*96a0*/  DSETP.NUM.AND P0, PT, R8, R8, !P0 ;  /* 0x000000080800722a */ /* 0x000fdc0004707000 */
[----:B---3--:R-:W0:Y:S01]  /*96b0*/  @!P0 LDC.64 R4, c[0x0][0x598] ;  /* 0x00016600ff048b82 */ /* 0x008e220000000a00 */
[----:B------:R-:W-:-:S06]  /*96c0*/  @P0 DSETP.NEU.AND P1, PT, R8, +INF , PT ;  /* 0x7ff000000800042a */ /* 0x000fcc0003f2d000 */
[----:B------:R-:W-:Y:S02]  /*96d0*/  @P0 FSEL R3, R7, -QNAN , P1 ;  /* 0xfff8000007030808 */ /* 0x000fe40000800000 */
[----:B------:R-:W-:Y:S01]  /*96e0*/  @P0 FSEL R0, R6, RZ, P1 ;  /* 0x000000ff06000208 */ /* 0x000fe20000800000 */
[----:B0-----:R-:W-:-:S06]  /*96f0*/  @!P0 DADD R4, R6, R4 ;  /* 0x0000000006048229 */ /* 0x001fcc0000000004 */
[----:B------:R-:W-:Y:S01]  /*9700*/  @P0 MOV R4, R0 ;  /* 0x0000000000040202 */ /* 0x000fe20000000f00 */
[----:B------:R-:W-:-:S07]  /*9710*/  @P0 IMAD.MOV.U32 R5, RZ, RZ, R3 ;  /* 0x000000ffff050224 */ /* 0x000fce00078e0003 */
.L_x_13413:
[----:B------:R-:W-:Y:S05]  /*9720*/  BSYNC.RECONVERGENT B0 ;  /* 0x0000000000007941 */ /* 0x000fea0003800200 */
.L_x_13411:
        /* <DEDUP_REMOVED lines=17> */
.L_x_13421:
[----:B------:R-:W0:Y:S02]  /*9840*/  F2I.S64.F64.TRUNC R4, R4 ;  /* 0x0000000400047311 */ /* 0x000e24000030d900 */
[----:B0-----:R-:W-:-:S05]  /*9850*/  MOV R3, R4 ;  /* 0x0000000400037202 */ /* 0x001fca0000000f00 */
[----:B------:R0:W-:Y:S01]  /*9860*/  STG.E.U8 desc[UR36][R8.64], R3 ;  /* 0x0000000308007986 */ /* 0x0001e2000c101124 */
[----:B------:R-:W-:Y:S05]  /*9870*/  BRA `(.L_x_13423) ;  /* 0x0000000c00e07947 */ /* 0x000fea0003800000 */
.L_x_13420:
        /* <DEDUP_REMOVED lines=9> */
.L_x_13425:
[----:B------:R-:W0:Y:S02]  /*9910*/  F2I.F64.TRUNC R5, R4 ;  /* 0x0000000400057311 */ /* 0x000e24000030d100 */
[----:B0-----:R0:W-:Y:S01]  /*9920*/  STG.E desc[UR36][R8.64], R5 ;  /* 0x0000000508007986 */ /* 0x0011e2000c101924 */
[----:B------:R-:W-:Y:S05]  /*9930*/  BRA `(.L_x_13423) ;  /* 0x0000000c00b07947 */ /* 0x000fea0003800000 */
.L_x_13424:
[----:B------:R-:W0:Y:S02]  /*9940*/  F2I.F64.TRUNC R5, R4 ;  /* 0x0000000400057311 */ /* 0x000e24000030d100 */
[----:B0-----:R0:W-:Y:S01]  /*9950*/  STG.E.U16 desc[UR36][R8.64], R5 ;  /* 0x0000000508007986 */ /* 0x0011e2000c101524 */
[----:B------:R-:W-:Y:S05]  /*9960*/  BRA `(.L_x_13423) ;  /* 0x0000000c00a47947 */ /* 0x000fea0003800000 */
.L_x_13419:
        /* <DEDUP_REMOVED lines=13> */
.L_x_13427:
        /* <DEDUP_REMOVED lines=8> */
.L_x_13426:
        /* <DEDUP_REMOVED lines=14> */
.L_x_13429:
        /* <DEDUP_REMOVED lines=9> */
.L_x_13428:
[----:B------:R0:W-:Y:S01]  /*9c30*/  STG.E.64 desc[UR36][R8.64], R4 ;  /* 0x0000000408007986 */ /* 0x0001e2000c101b24 */
[----:B------:R-:W-:Y:S05]  /*9c40*/  BRA `(.L_x_13423) ;  /* 0x0000000800ec7947 */ /* 0x000fea0003800000 */
.L_x_13418:
        /* <DEDUP_REMOVED lines=13> */
.L_x_13433:
        /* <DEDUP_REMOVED lines=22> */
.L_x_13436:
[----:B------:R-:W-:-:S04]  /*9e80*/  SHF.R.U32.HI R3, RZ, 0x18, R7 ;  /* 0x00000018ff037819 */ /* 0x000fc80000011607 */
[----:B------:R-:W-:-:S07]  /*9e90*/  LOP3.LUT R0, R0, 0x80, R3, 0xf8, !PT ;  /* 0x0000008000007812 */ /* 0x000fce00078ef803 */
.L_x_13435:
[----:B------:R-:W-:Y:S05]  /*9ea0*/  BSYNC.RECONVERGENT B0 ;  /* 0x0000000000007941 */ /* 0x000fea0003800200 */
.L_x_13434:
[----:B------:R0:W-:Y:S01]  /*9eb0*/  STG.E.U8 desc[UR36][R8.64], R0 ;  /* 0x0000000008007986 */ /* 0x0001e2000c101124 */
[----:B------:R-:W-:Y:S05]  /*9ec0*/  BRA `(.L_x_13423) ;  /* 0x00000008004c7947 */ /* 0x000fea0003800000 */
.L_x_13432:
        /* <DEDUP_REMOVED lines=22> */
.L_x_13439:
[----:B------:R-:W-:-:S04]  /*a030*/  SHF.R.U32.HI R3, RZ, 0x18, R7 ;  /* 0x00000018ff037819 */ /* 0x000fc80000011607 */
[----:B------:R-:W-:-:S07]  /*a040*/  LOP3.LUT R0, R0, 0x80, R3, 0xf8, !PT ;  /* 0x0000008000007812 */ /* 0x000fce00078ef803 */
.L_x_13438:
[----:B------:R-:W-:Y:S05]  /*a050*/  BSYNC.RECONVERGENT B0 ;  /* 0x0000000000007941 */ /* 0x000fea0003800200 */
.L_x_13437:
[----:B------:R0:W-:Y:S01]  /*a060*/  STG.E.U8 desc[UR36][R8.64], R0 ;  /* 0x0000000008007986 */ /* 0x0001e2000c101124 */
[----:B------:R-:W-:Y:S05]  /*a070*/  BRA `(.L_x_13423) ;  /* 0x0000000400e07947 */ /* 0x000fea0003800000 */
.L_x_13431:
        /* <DEDUP_REMOVED lines=26> */
.L_x_13441:
[----:B------:R-:W0:Y:S02]  /*a220*/  F2I.U64.F64.TRUNC R4, R4 ;  /* 0x0000000400047311 */ /* 0x000e24000030d800 */
[----:B0-----:R0:W-:Y:S01]  /*a230*/  STG.E.64 desc[UR36][R8.64], R4 ;  /* 0x0000000408007986 */ /* 0x0011e2000c101b24 */
[----:B------:R-:W-:Y:S05]  /*a240*/  BRA `(.L_x_13423) ;  /* 0x00000004006c7947 */ /* 0x000fea0003800000 */
.L_x_13440:
[----:B------:R-:W0:Y:S02]  /*a250*/  F2I.U32.F64.TRUNC R5, R4 ;  /* 0x0000000400057311 */ /* 0x000e24000030d000 */
[----:B0-----:R0:W-:Y:S01]  /*a260*/  STG.E desc[UR36][R8.64], R5 ;  /* 0x0000000508007986 */ /* 0x0011e2000c101924 */
[----:B------:R-:W-:Y:S05]  /*a270*/  BRA `(.L_x_13423) ;  /* 0x0000000400607947 */ /* 0x000fea0003800000 */
.L_x_13430:
        /* <DEDUP_REMOVED lines=10> */
.L_x_13443:
[----:B------:R-:W-:-:S05]  /*a320*/  CS2R R6, SRZ ;  /* 0x0000000000067805 */ /* 0x000fca000001ff00 */
[----:B------:R1:W-:Y:S01]  /*a330*/  STG.E.128 desc[UR36][R8.64], R4 ;  /* 0x0000000408007986 */ /* 0x0003e2000c101d24 */
[----:B------:R-:W-:Y:S05]  /*a340*/  BRA `(.L_x_13423) ;  /* 0x00000004002c7947 */ /* 0x000fea0003800000 */
.L_x_13442:
[----:B------:R-:W-:-:S09]  /*a350*/  UISETP.NE.AND UP0, UPT, UR4, 0xf, UPT ;  /* 0x0000000f0400788c */ /* 0x000fd2000bf05270 */
[----:B------:R-:W-:Y:S05]  /*a360*/  BRA.U !UP0, `(.L_x_13444) ;  /* 0x0000000508087547 */ /* 0x000fea000b800000 */
[----:B------:R-:W-:-:S09]  /*a370*/  UISETP.NE.AND UP0, UPT, UR4, 0x17, UPT ;  /* 0x000000170400788c */ /* 0x000fd2000bf05270 */
[----:B------:R-:W-:Y:S05]  /*a380*/  BRA.U !UP0, `(.L_x_13445) ;  /* 0x0000000108a07547 */ /* 0x000fea000b800000 */
[----:B------:R-:W-:-:S09]  /*a390*/  UISETP.NE.AND UP0, UPT, UR4, 0x18, UPT ;  /* 0x000000180400788c */ /* 0x000fd2000bf05270 */
[----:B------:R-:W-:Y:S05]  /*a3a0*/  BRA.U !UP0, `(.L_x_13446) ;  /* 0x0000000108447547 */ /* 0x000fea000b800000 */
.L_x_13422:
        /* <DEDUP_REMOVED lines=16> */
.L_x_13447:
[----:B------:R-:W-:Y:S05]  /*a4b0*/  BRA `(.L_x_13423) ;  /* 0x0000000000d07947 */ /* 0x000fea0003800000 */
.L_x_13446:
        /* <DEDUP_REMOVED lines=17> */
.L_x_13449:
[----:B------:R-:W-:Y:S05]  /*a5d0*/  BSYNC.RECONVERGENT B0 ;  /* 0x0000000000007941 */ /* 0x000fea0003800200 */
.L_x_13448:
[----:B------:R-:W-:-:S05]  /*a5e0*/  LOP3.LUT R3, R0, 0x80, R3, 0xf8, !PT ;  /* 0x0000008000037812 */ /* 0x000fca00078ef803 */
[----:B------:R3:W-:Y:S01]  /*a5f0*/  STG.E.U8 desc[UR36][R8.64], R3 ;  /* 0x0000000308007986 */ /* 0x0007e2000c101124 */
[----:B------:R-:W-:Y:S05]  /*a600*/  BRA `(.L_x_13423) ;  /* 0x00000000007c7947 */ /* 0x000fea0003800000 */
.L_x_13445:
        /* <DEDUP_REMOVED lines=16> */
.L_x_13451:
[----:B------:R-:W-:Y:S01]  /*a710*/  IMAD.MOV.U32 R0, RZ, RZ, 0x7f ;  /* 0x0000007fff007424 */ /* 0x000fe200078e00ff */
[----:B------:R-:W-:-:S04]  /*a720*/  ISETP.GT.U32.AND P0, PT, R3, 0x7f800000, PT ;  /* 0x7f8000000300780c */ /* 0x000fc80003f04070 */
[----:B------:R-:W-:-:S09]  /*a730*/  SEL R0, R0, 0x7c, P0 ;  /* 0x0000007c00007807 */ /* 0x000fd20000000000 */
.L_x_13452:
[----:B------:R-:W-:Y:S05]  /*a740*/  BSYNC.RECONVERGENT B0 ;  /* 0x0000000000007941 */ /* 0x000fea0003800200 */
.L_x_13450:
[----:B------:R-:W-:-:S04]  /*a750*/  SHF.R.U32.HI R3, RZ, 0x18, R7 ;  /* 0x00000018ff037819 */ /* 0x000fc80000011607 */
[----:B------:R-:W-:-:S05]  /*a760*/  LOP3.LUT R3, R0, 0x80, R3, 0xf8, !PT ;  /* 0x0000008000037812 */ /* 0x000fca00078ef803 */
[----:B------:R2:W-:Y:S01]  /*a770*/  STG.E.U8 desc[UR36][R8.64], R3 ;  /* 0x0000000308007986 */ /* 0x0005e2000c101124 */
[----:B------:R-:W-:Y:S05]  /*a780*/  BRA `(.L_x_13423) ;  /* 0x00000000001c7947 */ /* 0x000fea0003800000 */
.L_x_13444:
[----:B------:R-:W-:Y:S01]  /*a790*/  UMOV UR4, 0xf0000000 ;  /* 0xf000000000047882 */ /* 0x000fe20000000000 */
[----:B------:R-:W-:Y:S01]  /*a7a0*/  UMOV UR5, 0x380fffff ;  /* 0x380fffff00057882 */ /* 0x000fe20000000000 */
[----:B------:R-:W0:Y:S01]  /*a7b0*/  F2F.F32.F64 R0, R4 ;  /* 0x0000000400007310 */ /* 0x000e220000301000 */
[----:B------:R-:W-:-:S14]  /*a7c0*/  DSETP.GEU.AND P0, PT, |R4|, UR4, PT ;  /* 0x0000000404007e2a */ /* 0x000fdc000bf0e200 */
[----:B0-----:R-:W-:-:S05]  /*a7d0*/  @!P0 FMUL R0, R0, 1.175494350822287508e-38 ;  /* 0x0080000000008820 */ /* 0x001fca0000400000 */
[----:B------:R-:W-:-:S05]  /*a7e0*/  F2FP.BF16.F32.PACK_AB R0, RZ, R0 ;  /* 0x00000000ff00723e */ /* 0x000fca00000010ff */
[----:B------:R4:W-:Y:S02]  /*a7f0*/  STG.E.U16 desc[UR36][R8.64], R0 ;  /* 0x0000000008007986 */ /* 0x0009e4000c101524 */
.L_x_13423:
[----:B------:R-:W-:-:S07]  /*a800*/  IADD3 R17, PT, PT, R17, 0x80, RZ ;  /* 0x0000008011117810 */ /* 0x000fce0007ffe0ff */
.L_x_13381:
[----:B------:R-:W-:Y:S05]  /*a810*/  BSYNC.RECONVERGENT B7 ;  /* 0x0000000000077941 */ /* 0x000fea0003800200 */
.L_x_13380:
[----:B------:R-:W5:Y:S02]  /*a820*/  LDCU UR4, c[0x0][0x380] ;  /* 0x00007000ff0477ac */ /* 0x000f640008000800 */
[----:B-----5:R-:W-:-:S13]  /*a830*/  ISETP.GE.AND P0, PT, R17, UR4, PT ;  /* 0x0000000411007c0c */ /* 0x020fda000bf06270 */
[----:B------:R-:W-:Y:S05]  /*a840*/  @P0 EXIT ;  /* 0x000000000000094d */ /* 0x000fea0003800000 */
[----:B------:R-:W5:Y:S01]  /*a850*/  LDCU UR4, c[0x0][0x388] ;  /* 0x00007100ff0477ac */ /* 0x000f620008000800 */
[----:B01--4-:R-:W-:Y:S02]  /*a860*/  IMAD.MOV.U32 R0, RZ, RZ, RZ ;  /* 0x000000ffff007224 */ /* 0x013fe400078e00ff */
[----:B------:R-:W-:Y:S01]  /*a870*/  IMAD.MOV.U32 R16, RZ, RZ, RZ ;  /* 0x000000ffff107224 */ /* 0x000fe200078e00ff */
[----:B-----5:R-:W-:-:S09]  /*a880*/  UISETP.NE.AND UP0, UPT, UR4, URZ, UPT ;  /* 0x000000ff0400728c */ /* 0x020fd2000bf05270 */
[----:B------:R-:W-:Y:S05]  /*a890*/  BRA.U !UP0, `(.L_x_13453) ;  /* 0x0000001108a87547 */ /* 0x000fea000b800000 */
[----:B------:R-:W0:Y:S01]  /*a8a0*/  LDCU.64 UR4, c[0x0][0x390] ;  /* 0x00007200ff0477ac */ /* 0x000e220008000a00 */
[----:B------:R-:W-:Y:S01]  /*a8b0*/  MOV R16, RZ ;  /* 0x000000ff00107202 */ /* 0x000fe20000000f00 */
[----:B------:R-:W1:Y:S01]  /*a8c0*/  LDCU UR6, c[0x0][0x38c] ;  /* 0x00007180ff0677ac */ /* 0x000e620008000800 */
[----:B------:R-:W4:Y:S01]  /*a8d0*/  LDCU.64 UR8, c[0x0][0x4b8] ;  /* 0x00009700ff0877ac */ /* 0x000f220008000a00 */
[----:B------:R-:W-:Y:S02]  /*a8e0*/  UISETP.NE.AND UP0, UPT, UR41, URZ, UPT ;  /* 0x000000ff2900728c */ /* 0x000fe4000bf05270 */
[----:B0-----:R-:W-:-:S05]  /*a8f0*/  IMAD.HI.U32 R4, R17, UR4, R16 ;  /* 0x0000000411047c27 */ /* 0x001fca000f8e0010 */
[----:B--23--:R-:W-:-:S05]  /*a900*/  SHF.R.U32.HI R5, RZ, UR5, R4 ;  /* 0x00000005ff057c19 */ /* 0x00cfca0008011604 */
[----:B------:R-:W-:-:S04]  /*a910*/  IMAD.MOV R0, RZ, RZ, -R5 ;  /* 0x000000ffff007224 */ /* 0x000fc800078e0a05 */
[----:B-1----:R-:W-:-:S04]  /*a920*/  IMAD R0, R0, UR6, R17 ;  /* 0x0000000600007c24 */ /* 0x002fc8000f8e0211 */
[C---:B----4-:R-:W-:Y:S02]  /*a930*/  IMAD R16, R0.reuse, UR8, RZ ;  /* 0x0000000800107c24 */ /* 0x050fe4000f8e02ff */
        /* <DEDUP_REMOVED lines=288> */
.L_x_13453:
[----:B------:R-:W0:Y:S01]  /*bb40*/  LDCU.128 UR8, c[0x0][0x580] ;  /* 0x0000b000ff0877ac */ /* 0x000e220008000c00 */
[----:B------:R-:W-:Y:S01]  /*bb50*/  BSSY.RECONVERGENT B6, `(.L_x_13454) ;  /* 0x00000ef000067945 */ /* 0x000fe20003800200 */
[----:B------:R-:W-:-:S04]  /*bb60*/  UPRMT UR4, UR42, 0x9910, URZ ;  /* 0x000099102a047896 */ /* 0x000fc800080000ff */
[----:B------:R-:W-:Y:S01]  /*bb70*/  UISETP.GT.AND UP0, UPT, UR4, 0x9, UPT ;  /* 0x000000090400788c */ /* 0x000fe2000bf04270 */
[----:B0-----:R-:W-:Y:S02]  /*bb80*/  IADD3 R16, P0, PT, R16, UR8, RZ ;  /* 0x0000000810107c10 */ /* 0x001fe4000ff1e0ff */
[----:B------:R-:W-:-:S03]  /*bb90*/  IADD3 R4, P1, PT, R0, UR10, RZ ;  /* 0x0000000a00047c10 */ /* 0x000fc6000ff3e0ff */
[----:B------:R-:W-:Y:S01]  /*bba0*/  IMAD.X R17, RZ, RZ, UR9, P0 ;  /* 0x00000009ff117e24 */ /* 0x000fe200080e06ff */
[----:B--23--:R-:W-:Y:S02]  /*bbb0*/  IADD3.X R5, PT, PT, RZ, UR11, RZ, P1, !PT ;  /* 0x0000000bff057c10 */ /* 0x00cfe40008ffe4ff */
        /* <DEDUP_REMOVED lines=12> */
.L_x_13458:
[----:B------:R-:W2:Y:S02]  /*bc80*/  LDG.E.U8 R4, desc[UR36][R4.64] ;  /* 0x0000002404047981 */ /* 0x000ea4000c1e1100 */
[----:B--2---:R0:W1:Y:S01]  /*bc90*/  I2F.F64.U16 R6, R4 ;  /* 0x0000000400067312 */ /* 0x0040620000101800 */
[----:B------:R-:W-:Y:S05]  /*bca0*/  BRA `(.L_x_13460) ;  /* 0x0000000c00647947 */ /* 0x000fea0003800000 */
.L_x_13457:
        /* <DEDUP_REMOVED lines=9> */
.L_x_13462:
[----:B------:R-:W2:Y:S02]  /*bd40*/  LDG.E R4, desc[UR36][R4.64] ;  /* 0x0000002404047981 */ /* 0x000ea4000c1e1900 */
[----:B--2---:R0:W1:Y:S01]  /*bd50*/  I2F.F64 R6, R4 ;  /* 0x0000000400067312 */ /* 0x0040620000201c00 */
[----:B------:R-:W-:Y:S05]  /*bd60*/  BRA `(.L_x_13460) ;  /* 0x0000000c00347947 */ /* 0x000fea0003800000 */
.L_x_13461:
[----:B------:R-:W2:Y:S02]  /*bd70*/  LDG.E.U16 R4, desc[UR36][R4.64] ;  /* 0x0000002404047981 */ /* 0x000ea4000c1e1500 */
[----:B--2---:R0:W1:Y:S01]  /*bd80*/  I2F.F64.S16 R6, R4 ;  /* 0x0000000400067312 */ /* 0x0040620000101c00 */
[----:B------:R-:W-:Y:S05]  /*bd90*/  BRA `(.L_x_13460) ;  /* 0x0000000c00287947 */ /* 0x000fea0003800000 */
.L_x_13456:
        /* <DEDUP_REMOVED lines=10> */
.L_x_13464:
[----:B------:R-:W2:Y:S02]  /*be40*/  LDG.E.U16 R0, desc[UR36][R4.64] ;  /* 0x0000002404007981 */ /* 0x000ea4000c1e1500 */
[----:B--2---:R-:W-:-:S05]  /*be50*/  HADD2.F32 R0, -RZ, R0.H0_H0 ;  /* 0x20000000ff007230 */ /* 0x004fca0000004100 */
[----:B------:R-:W-:-:S04]  /*be60*/  FMUL.FTZ R0, R0, 1 ;  /* 0x3f80000000007820 */ /* 0x000fc80000410000 */
[----:B------:R0:W1:Y:S01]  /*be70*/  F2F.F64.F32 R6, R0 ;  /* 0x0000000000067310 */ /* 0x0000620000201800 */
[----:B------:R-:W-:Y:S05]  /*be80*/  BRA `(.L_x_13460) ;  /* 0x0000000800ec7947 */ /* 0x000fea0003800000 */
.L_x_13463:
        /* <DEDUP_REMOVED lines=10> */
.L_x_13466:
[----:B------:R-:W2:Y:S02]  /*bf30*/  LDG.E.U16 R4, desc[UR36][R4.64] ;  /* 0x0000002404047981 */ /* 0x000ea4000c1e1500 */
[----:B--2---:R-:W-:-:S05]  /*bf40*/  HADD2.F32 R0, -RZ, R4.H0_H0 ;  /* 0x20000004ff007230 */ /* 0x004fca0000004100 */
[----:B------:R-:W-:-:S04]  /*bf50*/  FMUL.FTZ R0, R0, 1 ;  /* 0x3f80000000007820 */ /* 0x000fc80000410000 */
[----:B------:R0:W1:Y:S01]  /*bf60*/  F2F.F64.F32 R6, R0 ;  /* 0x0000000000067310 */ /* 0x0000620000201800 */
[----:B------:R-:W-:Y:S05]  /*bf70*/  BRA `(.L_x_13460) ;  /* 0x0000000800b07947 */ /* 0x000fea0003800000 */
.L_x_13465:
[----:B------:R0:W5:Y:S01]  /*bf80*/  LDG.E.64 R6, desc[UR36][R4.64] ;  /* 0x0000002404067981 */ /* 0x000162000c1e1b00 */
[----:B------:R-:W-:Y:S05]  /*bf90*/  BRA `(.L_x_13460) ;  /* 0x0000000800a87947 */ /* 0x000fea0003800000 */
.L_x_13455:
        /* <DEDUP_REMOVED lines=13> */
.L_x_13469:
[----:B------:R0:W5:Y:S01]  /*c070*/  LDG.E.64 R6, desc[UR36][R4.64] ;  /* 0x0000002404067981 */ /* 0x000162000c1e1b00 */
[----:B------:R-:W-:Y:S05]  /*c080*/  BRA `(.L_x_13460) ;  /* 0x00000008006c7947 */ /* 0x000fea0003800000 */
.L_x_13468:
        /* <DEDUP_REMOVED lines=27> */
.L_x_13471:
        /* <DEDUP_REMOVED lines=15> */
.L_x_13470:
[----:B------:R-:W2:Y:S02]  /*c330*/  LDG.E.U16 R0, desc[UR36][R4.64] ;  /* 0x0000002404007981 */ /* 0x000ea4000c1e1500 */
[----:B--2---:R-:W-:-:S05]  /*c340*/  SHF.L.U32 R0, R0, 0x10, RZ ;  /* 0x0000001000007819 */ /* 0x004fca00000006ff */
[----:B------:R-:W-:-:S04]  /*c350*/  FMUL.FTZ R0, R0, 1 ;  /* 0x3f80000000007820 */ /* 0x000fc80000410000 */
[----:B------:R0:W1:Y:S01]  /*c360*/  F2F.F64.F32 R6, R0 ;  /* 0x0000000000067310 */ /* 0x0000620000201800 */
[----:B------:R-:W-:Y:S05]  /*c370*/  BRA `(.L_x_13460) ;  /* 0x0000000400b07947 */ /* 0x000fea0003800000 */
.L_x_13467:
        /* <DEDUP_REMOVED lines=11> */
.L_x_13474:
        /* <DEDUP_REMOVED lines=21> */
.L_x_13476:
[----:B------:R-:W-:Y:S05]  /*c580*/  BSYNC.RECONVERGENT B0 ;  /* 0x0000000000007941 */ /* 0x000fea0003800200 */
.L_x_13475:
[----:B------:R-:W-:Y:S01]  /*c590*/  IMAD.SHL.U32 R0, R0, 0x100000, RZ ;  /* 0x0010000000007824 */ /* 0x000fe200078e00ff */
[----:B------:R-:W-:-:S04]  /*c5a0*/  LEA R3, R3, 0x3b800000, 0x17 ;  /* 0x3b80000003037811 */ /* 0x000fc800078eb8ff */
[----:B------:R-:W-:-:S05]  /*c5b0*/  LOP3.LUT R0, R3, R0, R7, 0xfe, !PT ;  /* 0x0000000003007212 */ /* 0x000fca00078efe07 */
[----:B------:R-:W-:-:S04]  /*c5c0*/  FMUL.FTZ R0, R0, 1 ;  /* 0x3f80000000007820 */ /* 0x000fc80000410000 */
[----:B------:R0:W1:Y:S01]  /*c5d0*/  F2F.F64.F32 R6, R0 ;  /* 0x0000000000067310 */ /* 0x0000620000201800 */
[----:B------:R-:W-:Y:S05]  /*c5e0*/  BRA `(.L_x_13460) ;  /* 0x0000000400147947 */ /* 0x000fea0003800000 */
.L_x_13473:
        /* <DEDUP_REMOVED lines=21> */
.L_x_13478:
[----:B------:R-:W-:Y:S05]  /*c740*/  BSYNC.RECONVERGENT B0 ;  /* 0x0000000000007941 */ /* 0x000fea0003800200 */
.L_x_13477:
[----:B------:R-:W-:Y:S01]  /*c750*/  IMAD.SHL.U32 R0, R0, 0x200000, RZ ;  /* 0x0020000000007824 */ /* 0x000fe200078e00ff */
[----:B------:R-:W-:-:S04]  /*c760*/  LEA R3, R3, 0x37800000, 0x17 ;  /* 0x3780000003037811 */ /* 0x000fc800078eb8ff */
[----:B------:R-:W-:-:S05]  /*c770*/  LOP3.LUT R0, R3, R0, R7, 0xfe, !PT ;  /* 0x0000000003007212 */ /* 0x000fca00078efe07 */
[----:B------:R-:W-:-:S04]  /*c780*/  FMUL.FTZ R0, R0, 1 ;  /* 0x3f80000000007820 */ /* 0x000fc80000410000 */
[----:B------:R0:W1:Y:S01]  /*c790*/  F2F.F64.F32 R6, R0 ;  /* 0x0000000000067310 */ /* 0x0000620000201800 */
[----:B------:R-:W-:Y:S05]  /*c7a0*/  BRA `(.L_x_13460) ;  /* 0x0000000000a47947 */ /* 0x000fea0003800000 */
.L_x_13472:
        /* <DEDUP_REMOVED lines=18> */
.L_x_13459:
        /* <DEDUP_REMOVED lines=16> */
.L_x_13481:
[----:B------:R-:W-:Y:S01]  /*c9d0*/  CS2R R6, SRZ ;  /* 0x0000000000067805 */ /* 0x000fe2000001ff00 */
[----:B------:R-:W-:Y:S06]  /*c9e0*/  BRA `(.L_x_13460) ;  /* 0x0000000000147947 */ /* 0x000fec0003800000 */
.L_x_13480:
[----:B------:R-:W2:Y:S02]  /*c9f0*/  LDG.E.64 R6, desc[UR36][R4.64] ;  /* 0x0000002404067981 */ /* 0x000ea4000c1e1b00 */
[----:B--2---:R-:W0:Y:S01]  /*ca00*/  I2F.F64.U64 R6, R6 ;  /* 0x0000000600067312 */ /* 0x004e220000301800 */
[----:B------:R-:W-:Y:S05]  /*ca10*/  BRA `(.L_x_13460) ;  /* 0x0000000000087947 */ /* 0x000fea0003800000 */
.L_x_13479:
[----:B------:R-:W2:Y:S02]  /*ca20*/  LDG.E R4, desc[UR36][R4.64] ;  /* 0x0000002404047981 */ /* 0x000ea4000c1e1900 */
[----:B--2---:R3:W4:Y:S02]  /*ca30*/  I2F.F64.U32 R6, R4 ;  /* 0x0000000400067312 */ /* 0x0047240000201800 */
.L_x_13460:
[----:B------:R-:W-:Y:S05]  /*ca40*/  BSYNC.RECONVERGENT B6 ;  /* 0x0000000000067941 */ /* 0x000fea0003800200 */
.L_x_13454:
        /* <DEDUP_REMOVED lines=19> */
[----:B------:R-:W-:Y:S02]  /*cb80*/  FSEL R22, R19, R23, !P1 ;  /* 0x0000001713167208 */ /* 0x000fe40004800000 */
[----:B------:R-:W-:Y:S02]  /*cb90*/  SEL R10, R2, R25, !P1 ;  /* 0x00000019020a7207 */ /* 0x000fe40004800000 */
[----:B------:R-:W-:Y:S01]  /*cba0*/  LOP3.LUT R22, R22, 0xfffff, RZ, 0xc0, !PT ;  /* 0x000fffff16167812 */ /* 0x000fe200078ec0ff */
[----:B------:R-:W-:Y:S01]  /*cbb0*/  @!P0 DMUL R8, R8, 1.80143985094819840000e+16 ;  /* 0x4350000008088828 */ /* 0x000fe20000000000 */
[----:B0-----:R-:W-:-:S09]  /*cbc0*/  FSEL R19, R18, UR4, !P1 ;  /* 0x0000000412137c08 */ /* 0x001fd2000c800000 */
[C---:B------:R-:W-:Y:S02]  /*cbd0*/  @!P0 LEA.HI R0, R9.reuse, R3, RZ, 0xc ;  /* 0x0000000309008211 */ /* 0x040fe400078f60ff */
[----:B------:R-:W-:Y:S02]  /*cbe0*/  LOP3.LUT R4, R9, 0xfffff, RZ, 0xc0, !PT ;  /* 0x000fffff09047812 */ /* 0x000fe400078ec0ff */
[----:B------:R-:W-:Y:S02]  /*cbf0*/  @!P0 IADD3 R3, PT, PT, R0, -0x36, RZ ;  /* 0xffffffca00038810 */ /* 0x000fe40007ffe0ff */
[----:B------:R-:W-:Y:S02]  /*cc00*/  LOP3.LUT R9, R22, 0x100000, RZ, 0xfc, !PT ;  /* 0x0010000016097812 */ /* 0x000fe400078efcff */
[----:B------:R-:W-:Y:S01]  /*cc10*/  LOP3.LUT R4, R4, 0x100000, RZ, 0xfc, !PT ;  /* 0x0010000004047812 */ /* 0x000fe200078efcff */
[----:B------:R-:W-:-:S07]  /*cc20*/  IMAD.IADD R0, R3, 0x1, -R10 ;  /* 0x0000000103007824 */ /* 0x000fce00078e0a0a */
.L_x_13486:
        /* <DEDUP_REMOVED lines=11> */
.L_x_13485:
        /* <DEDUP_REMOVED lines=19> */
.L_x_13488:
[----:B------:R-:W-:Y:S05]  /*ce10*/  BSYNC.RECONVERGENT B1 ;  /* 0x0000000000017941 */ /* 0x000fea0003800200 */
.L_x_13487:
[----:B------:R-:W-:Y:S01]  /*ce20*/  LOP3.LUT R5, R5, 0x80000000, R7, 0xb8, !PT ;  /* 0x8000000005057812 */ /* 0x000fe200078eb807 */
[----:B------:R-:W-:Y:S06]  /*ce30*/  BRA `(.L_x_13484) ;  /* 0x0000000000247947 */ /* 0x000fec0003800000 */
.L_x_13483:
[----:B------:R-:W-:-:S06]  /*ce40*/  DSETP.NAN.AND P0, PT, R22, R22, PT ;  /* 0x000000161600722a */ /* 0x000fcc0003f08000 */
[----:B------:R-:W-:-:S14]  /*ce50*/  DSETP.NUM.AND P0, PT, R8, R8, !P0 ;  /* 0x000000080800722a */ /* 0x000fdc0004707000 */
[----:B---3--:R-:W0:Y:S01]  /*ce60*/  @!P0 LDC.64 R4, c[0x0][0x598] ;  /* 0x00016600ff048b82 */ /* 0x008e220000000a00 */
[----:B------:R-:W-:-:S06]  /*ce70*/  @P0 DSETP.NEU.AND P1, PT, R8, +INF , PT ;  /* 0x7ff000000800042a */ /* 0x000fcc0003f2d000 */
[----:B------:R-:W-:Y:S02]  /*ce80*/  @P0 FSEL R0, R6, RZ, P1 ;  /* 0x000000ff06000208 */ /* 0x000fe40000800000 */
[----:B------:R-:W-:Y:S01]  /*ce90*/  @P0 FSEL R3, R7, -QNAN , P1 ;  /* 0xfff8000007030808 */ /* 0x000fe20000800000 */
[----:B0-----:R-:W-:-:S06]  /*cea0*/  @!P0 DADD R4, R6, R4 ;  /* 0x0000000006048229 */ /* 0x001fcc0000000004 */
[----:B------:R-:W-:Y:S01]  /*ceb0*/  @P0 IMAD.MOV.U32 R4, RZ, RZ, R0 ;  /* 0x000000ffff040224 */ /* 0x000fe200078e0000 */
[----:B------:R-:W-:-:S07]  /*cec0*/  @P0 MOV R5, R3 ;  /* 0x0000000300050202 */ /* 0x000fce0000000f00 */
.L_x_13484:
[----:B------:R-:W-:Y:S05]  /*ced0*/  BSYNC.RECONVERGENT B0 ;  /* 0x0000000000007941 */ /* 0x000fea0003800200 */
.L_x_13482:
        /* <DEDUP_REMOVED lines=14> */
.L_x_13492:
[----:B------:R-:W0:Y:S02]  /*cfc0*/  F2I.S64.F64.TRUNC R4, R4 ;  /* 0x0000000400047311 */ /* 0x000e24000030d900 */
[----:B0-----:R-:W-:-:S05]  /*cfd0*/  IMAD.MOV.U32 R3, RZ, RZ, R4 ;  /* 0x000000ffff037224 */ /* 0x001fca00078e0004 */
[----:B------:R-:W-:Y:S01]  /*cfe0*/  STG.E.U8 desc[UR36][R16.64], R3 ;  /* 0x0000000310007986 */ /* 0x000fe2000c101124 */
[----:B------:R-:W-:Y:S05]  /*cff0*/  EXIT ;  /* 0x000000000000794d */ /* 0x000fea0003800000 */
.L_x_13491:
        /* <DEDUP_REMOVED lines=9> */
.L_x_13495:
[----:B------:R-:W0:Y:S02]  /*d090*/  F2I.F64.TRUNC R5, R4 ;  /* 0x0000000400057311 */ /* 0x000e24000030d100 */
[----:B0-----:R-:W-:Y:S01]  /*d0a0*/  STG.E desc[UR36][R16.64], R5 ;  /* 0x0000000510007986 */ /* 0x001fe2000c101924 */
[----:B------:R-:W-:Y:S05]  /*d0b0*/  EXIT ;  /* 0x000000000000794d */ /* 0x000fea0003800000 */
.L_x_13494:
[----:B------:R-:W0:Y:S02]  /*d0c0*/  F2I.F64.TRUNC R5, R4 ;  /* 0x0000000400057311 */ /* 0x000e24000030d100 */
[----:B0-----:R-:W-:Y:S01]  /*d0d0*/  STG.E.U16 desc[UR36][R16.64], R5 ;  /* 0x0000000510007986 */ /* 0x001fe2000c101524 */
[----:B------:R-:W-:Y:S05]  /*d0e0*/  EXIT ;  /* 0x000000000000794d */ /* 0x000fea0003800000 */
.L_x_13490:
        /* <DEDUP_REMOVED lines=13> */
.L_x_13497:
        /* <DEDUP_REMOVED lines=8> */
.L_x_13496:
        /* <DEDUP_REMOVED lines=14> */
.L_x_13499:
        /* <DEDUP_REMOVED lines=9> */
.L_x_13498:
[----:B------:R-:W-:Y:S01]  /*d3b0*/  STG.E.64 desc[UR36][R16.64], R4 ;  /* 0x0000000410007986 */ /* 0x000fe2000c101b24 */
[----:B------:R-:W-:Y:S05]  /*d3c0*/  EXIT ;  /* 0x000000000000794d */ /* 0x000fea0003800000 */
.L_x_13489:
        /* <DEDUP_REMOVED lines=13> */
.L_x_13503:
        /* <DEDUP_REMOVED lines=21> */
.L_x_13506:
[----:B------:R-:W-:-:S04]  /*d5f0*/  SHF.R.U32.HI R3, RZ, 0x18, R3 ;  /* 0x00000018ff037819 */ /* 0x000fc80000011603 */
[----:B------:R-:W-:-:S04]  /*d600*/  LOP3.LUT R0, R0, 0x80, R3, 0xf8, !PT ;  /* 0x0000008000007812 */ /* 0x000fc800078ef803 */
[----:B------:R-:W-:-:S07]  /*d610*/  PRMT R8, R0, 0x7610, R8 ;  /* 0x0000761000087816 */ /* 0x000fce0000000008 */
.L_x_13505:
[----:B------:R-:W-:Y:S05]  /*d620*/  BSYNC.RECONVERGENT B0 ;  /* 0x0000000000007941 */ /* 0x000fea0003800200 */
.L_x_13504:
[----:B------:R-:W-:Y:S01]  /*d630*/  STG.E.U8 desc[UR36][R16.64], R8 ;  /* 0x0000000810007986 */ /* 0x000fe2000c101124 */
[----:B------:R-:W-:Y:S05]  /*d640*/  EXIT ;  /* 0x000000000000794d */ /* 0x000fea0003800000 */
.L_x_13502:
        /* <DEDUP_REMOVED lines=21> */
.L_x_13509:
[----:B------:R-:W-:-:S04]  /*d7a0*/  SHF.R.U32.HI R3, RZ, 0x18, R3 ;  /* 0x00000018ff037819 */ /* 0x000fc80000011603 */
[----:B------:R-:W-:-:S04]  /*d7b0*/  LOP3.LUT R0, R0, 0x80, R3, 0xf8, !PT ;  /* 0x0000008000007812 */ /* 0x000fc800078ef803 */
[----:B------:R-:W-:-:S07]  /*d7c0*/  PRMT R8, R0, 0x7610, R8 ;  /* 0x0000761000087816 */ /* 0x000fce0000000008 */
.L_x_13508:
[----:B------:R-:W-:Y:S05]  /*d7d0*/  BSYNC.RECONVERGENT B0 ;  /* 0x0000000000007941 */ /* 0x000fea0003800200 */
.L_x_13507:
[----:B------:R-:W-:Y:S01]  /*d7e0*/  STG.E.U8 desc[UR36][R16.64], R8 ;  /* 0x0000000810007986 */ /* 0x000fe2000c101124 */
[----:B------:R-:W-:Y:S05]  /*d7f0*/  EXIT ;  /* 0x000000000000794d */ /* 0x000fea0003800000 */
.L_x_13501:
        /* <DEDUP_REMOVED lines=26> */
.L_x_13511:
[----:B------:R-:W0:Y:S02]  /*d9a0*/  F2I.U64.F64.TRUNC R4, R4 ;  /* 0x0000000400047311 */ /* 0x000e24000030d800 */
[----:B0-----:R-:W-:Y:S01]  /*d9b0*/  STG.E.64 desc[UR36][R16.64], R4 ;  /* 0x0000000410007986 */ /* 0x001fe2000c101b24 */
[----:B------:R-:W-:Y:S05]  /*d9c0*/  EXIT ;  /* 0x000000000000794d */ /* 0x000fea0003800000 */
.L_x_13510:
[----:B------:R-:W0:Y:S02]  /*d9d0*/  F2I.U32.F64.TRUNC R5, R4 ;  /* 0x0000000400057311 */ /* 0x000e24000030d000 */
[----:B0-----:R-:W-:Y:S01]  /*d9e0*/  STG.E desc[UR36][R16.64], R5 ;  /* 0x0000000510007986 */ /* 0x001fe2000c101924 */
[----:B------:R-:W-:Y:S05]  /*d9f0*/  EXIT ;  /* 0x000000000000794d */ /* 0x000fea0003800000 */
.L_x_13500:
        /* <DEDUP_REMOVED lines=10> */
.L_x_13513:
[----:B------:R-:W-:-:S05]  /*daa0*/  CS2R R6, SRZ ;  /* 0x0000000000067805 */ /* 0x000fca000001ff00 */
[----:B------:R-:W-:Y:S01]  /*dab0*/  STG.E.128 desc[UR36][R16.64], R4 ;  /* 0x0000000410007986 */ /* 0x000fe2000c101d24 */
[----:B------:R-:W-:Y:S05]  /*dac0*/  EXIT ;  /* 0x000000000000794d */ /* 0x000fea0003800000 */
.L_x_13512:
[----:B------:R-:W-:-:S09]  /*dad0*/  UISETP.NE.AND UP0, UPT, UR4, 0xf, UPT ;  /* 0x0000000f0400788c */ /* 0x000fd2000bf05270 */
[----:B------:R-:W-:Y:S05]  /*dae0*/  BRA.U !UP0, `(.L_x_13514) ;  /* 0x0000000508087547 */ /* 0x000fea000b800000 */
[----:B------:R-:W-:-:S09]  /*daf0*/  UISETP.NE.AND UP0, UPT, UR4, 0x17, UPT ;  /* 0x000000170400788c */ /* 0x000fd2000bf05270 */
[----:B------:R-:W-:Y:S05]  /*db00*/  BRA.U !UP0, `(.L_x_13515) ;  /* 0x0000000108a07547 */ /* 0x000fea000b800000 */
[----:B------:R-:W-:-:S09]  /*db10*/  UISETP.NE.AND UP0, UPT, UR4, 0x18, UPT ;  /* 0x000000180400788c */ /* 0x000fd2000bf05270 */
[----:B------:R-:W-:Y:S05]  /*db20*/  BRA.U !UP0, `(.L_x_13516) ;  /* 0x0000000108447547 */ /* 0x000fea000b800000 */
.L_x_13493:
        /* <DEDUP_REMOVED lines=16> */
.L_x_13517:
[----:B------:R-:W-:Y:S05]  /*dc30*/  EXIT ;  /* 0x000000000000794d */ /* 0x000fea0003800000 */
.L_x_13516:
        /* <DEDUP_REMOVED lines=17> */
.L_x_13519:
[----:B------:R-:W-:Y:S05]  /*dd50*/  BSYNC.RECONVERGENT B0 ;  /* 0x0000000000007941 */ /* 0x000fea0003800200 */
.L_x_13518:
[----:B------:R-:W-:-:S05]  /*dd60*/  LOP3.LUT R3, R0, 0x80, R3, 0xf8, !PT ;  /* 0x0000008000037812 */ /* 0x000fca00078ef803 */
[----:B------:R-:W-:Y:S01]  /*dd70*/  STG.E.U8 desc[UR36][R16.64], R3 ;  /* 0x0000000310007986 */ /* 0x000fe2000c101124 */
[----:B------:R-:W-:Y:S05]  /*dd80*/  EXIT ;  /* 0x000000000000794d */ /* 0x000fea0003800000 */
.L_x_13515:
        /* <DEDUP_REMOVED lines=16> */
.L_x_13521:
[----:B------:R-:W-:Y:S01]  /*de90*/  IMAD.MOV.U32 R0, RZ, RZ, 0x7f ;  /* 0x0000007fff007424 */ /* 0x000fe200078e00ff */
[----:B------:R-:W-:-:S04]  /*dea0*/  ISETP.GT.U32.AND P0, PT, R2, 0x7f800000, PT ;  /* 0x7f8000000200780c */ /* 0x000fc80003f04070 */
[----:B------:R-:W-:-:S09]  /*deb0*/  SEL R0, R0, 0x7c, P0 ;  /* 0x0000007c00007807 */ /* 0x000fd20000000000 */
.L_x_13522:
[----:B------:R-:W-:Y:S05]  /*dec0*/  BSYNC.RECONVERGENT B0 ;  /* 0x0000000000007941 */ /* 0x000fea0003800200 */
.L_x_13520:
[----:B------:R-:W-:-:S04]  /*ded0*/  SHF.R.U32.HI R3, RZ, 0x18, R3 ;  /* 0x00000018ff037819 */ /* 0x000fc80000011603 */
[----:B------:R-:W-:-:S05]  /*dee0*/  LOP3.LUT R3, R0, 0x80, R3, 0xf8, !PT ;  /* 0x0000008000037812 */ /* 0x000fca00078ef803 */
[----:B------:R-:W-:Y:S01]  /*def0*/  STG.E.U8 desc[UR36][R16.64], R3 ;  /* 0x0000000310007986 */ /* 0x000fe2000c101124 */
[----:B------:R-:W-:Y:S05]  /*df00*/  EXIT ;  /* 0x000000000000794d */ /* 0x000fea0003800000 */
.L_x_13514:
        /* <DEDUP_REMOVED lines=8> */
.L_x_13523:
        /* <DEDUP_REMOVED lines=15> */
.L_x_54848:


//--------------------- .text._ZN2at6native27unrolled_elementwise_kernelINS0_13BUnaryFunctorIdddZZZNS0_16fmod_kernel_cudaERNS_18TensorIteratorBaseEENKUlvE0_clEvENKUlvE_clEvEUlddE_EESt5arrayIPcLm2EELi4E23TrivialOffsetCalculatorILi1EjESD_NS0_6memory12LoadWithCastILi1EEENSE_13StoreWithCastILi1EEEEEviT_T0_T2_T3_T4_T5_ --------------------------
	.section	.text._ZN2at6native27unrolled_elementwise_kernelINS0_13BUnaryFunctorIdddZZZNS0_16fmod_kernel_cudaERNS_18TensorIteratorBaseEENKUlvE0_clEvENKUlvE_clEvEUlddE_EESt5arrayIPcLm2EELi4E23TrivialOffsetCalculatorILi1EjESD_NS0_6memory12LoadWithCastILi1EEENSE_13StoreWithCastILi1EEEEEviT_T0_T2_T3_T4_T5_,"ax",@progbits
	.align	128
        .global         _ZN2at6native27unrolled_elementwise_kernelINS0_13BUnaryFunctorIdddZZZNS0_16fmod_kernel_cudaERNS_18TensorIteratorBaseEENKUlvE0_clEvENKUlvE_clEvEUlddE_EESt5arrayIPcLm2EELi4E23TrivialOffsetCalculatorILi1EjESD_NS0_6memory12LoadWithCastILi1EEENSE_13StoreWithCastILi1EEEEEviT_T0_T2_T3_T4_T5_
        .type           _ZN2at6native27unrolled_elementwise_kernelINS0_13BUnaryFunctorIdddZZZNS0_16fmod_kernel_cudaERNS_18TensorIteratorBaseEENKUlvE0_clEvENKUlvE_clEvEUlddE_EESt5arrayIPcLm2EELi4E23TrivialOffsetCalculatorILi1EjESD_NS0_6memory12LoadWithCastILi1EEENSE_13StoreWithCastILi1EEEEEviT_T0_T2_T3_T4_T5_,@function
        .size           _ZN2at6native27unrolled_elementwise_kernelINS0_13BUnaryFunctorIdddZZZNS0_16fmod_kernel_cudaERNS_18TensorIteratorBaseEENKUlvE0_clEvENKUlvE_clEvEUlddE_EESt5arrayIPcLm2EELi4E23TrivialOffsetCalculatorILi1EjESD_NS0_6memory12LoadWithCastILi1EEENSE_13StoreWithCastILi1EEEEEviT_T0_T2_T3_T4_T5_,(.L_x_54849 - _ZN2at6native27unrolled_elementwise_kernelINS0_13BUnaryFunctorIdddZZZNS0_16fmod_kernel_cudaERNS_18TensorIteratorBaseEENKUlvE0_clEvENKUlvE_clEvEUlddE_EESt5arrayIPcLm2EELi4E23TrivialOffsetCalculatorILi1EjESD_NS0_6memory12LoadWithCastILi1EEENSE_13StoreWithCastILi1EEEEEviT_T0_T2_T3_T4_T5_)
        .other          _ZN2at6native27unrolled_elementwise_kernelINS0_13BUnaryFunctorIdddZZZNS0_16fmod_kernel_cudaERNS_18TensorIteratorBaseEENKUlvE0_clEvENKUlvE_clEvEUlddE_EESt5arrayIPcLm2EELi4E23TrivialOffsetCalculatorILi1EjESD_NS0_6memory12LoadWithCastILi1EEENSE_13StoreWithCastILi1EEEEEviT_T0_T2_T3_T4_T5_,@"STO_CUDA_ENTRY STV_DEFAULT"
_ZN2at6native27unrolled_elementwise_kernelINS0_13BUnaryFunctorIdddZZZNS0_16fmod_kernel_cudaERNS_18TensorIteratorBaseEENKUlvE0_clEvENKUlvE_clEvEUlddE_EESt5arrayIPcLm2EELi4E23TrivialOffsetCalculatorILi1EjESD_NS0_6memory12LoadWithCastILi1EEENSE_13StoreWithCastILi1EEEEEviT_T0_T2_T3_T4_T5_:
.text._ZN2at6native27unrolled_elementwise_kernelINS0_13BUnaryFunctorIdddZZZNS0_16fmod_kernel_cudaERNS_18TensorIteratorBaseEENKUlvE0_clEvENKUlvE_clEvEUlddE_EESt5arrayIPcLm2EELi4E23TrivialOffsetCalculatorILi1EjESD_NS0_6memory12LoadWithCastILi1EEENSE_13StoreWithCastILi1EEEEEviT_T0_T2_T3_T4_T5_:
        /* <DEDUP_REMOVED lines=33> */
.L_x_13530:
[----:B------:R-:W2:Y:S02]  /*0210*/  LDG.E.U8 R2, desc[UR36][R2.64] ;  /* 0x0000002402027981 */ /* 0x000ea4000c1e1100 */
[----:B--2---:R0:W1:Y:S01]  /*0220*/  I2F.F64.U16 R26, R2 ;  /* 0x00000002001a7312 */ /* 0x0040620000101800 */
[----:B------:R-:W-:Y:S05]  /*0230*/  BRA `(.L_x_13532) ;  /* 0x0000000c00607947 */ /* 0x000fea0003800000 */
.L_x_13529:
        /* <DEDUP_REMOVED lines=9> */
.L_x_13534:
[----:B------:R-:W2:Y:S02]  /*02d0*/  LDG.E R2, desc[UR36][R2.64] ;  /* 0x0000002402027981 */ /* 0x000ea4000c1e1900 */
[----:B--2---:R1:W2:Y:S01]  /*02e0*/  I2F.F64 R26, R2 ;  /* 0x00000002001a7312 */ /* 0x0042a20000201c00 */
[----:B------:R-:W-:Y:S05]  /*02f0*/  BRA `(.L_x_13532) ;  /* 0x0000000c00307947 */ /* 0x000fea0003800000 */
.L_x_13533:
[----:B------:R-:W2:Y:S02]  /*0300*/  LDG.E.U16 R2, desc[UR36][R2.64] ;  /* 0x0000002402027981 */ /* 0x000ea4000c1e1500 */
[----:B--2---:R3:W4:Y:S01]  /*0310*/  I2F.F64.S16 R26, R2 ;  /* 0x00000002001a7312 */ /* 0x0047220000101c00 */
[----:B------:R-:W-:Y:S05]  /*0320*/  BRA `(.L_x_13532) ;  /* 0x0000000c00247947 */ /* 0x000fea0003800000 */
.L_x_13528:
        /* <DEDUP_REMOVED lines=10> */
.L_x_13536:
[----:B------:R-:W2:Y:S02]  /*03d0*/  LDG.E.U16 R0, desc[UR36][R2.64] ;  /* 0x0000002402007981 */ /* 0x000ea4000c1e1500 */
[----:B--2---:R-:W-:-:S05]  /*03e0*/  HADD2.F32 R0, -RZ, R0.H0_H0 ;  /* 0x20000000ff007230 */ /* 0x004fca0000004100 */
[----:B------:R-:W-:-:S04]  /*03f0*/  FMUL.FTZ R0, R0, 1 ;  /* 0x3f80000000007820 */ /* 0x000fc80000410000 */
[----:B------:R0:W1:Y:S01]  /*0400*/  F2F.F64.F32 R26, R0 ;  /* 0x00000000001a7310 */ /* 0x0000620000201800 */
[----:B------:R-:W-:Y:S05]  /*0410*/  BRA `(.L_x_13532) ;  /* 0x0000000800e87947 */ /* 0x000fea0003800000 */
.L_x_13535:
        /* <DEDUP_REMOVED lines=10> */
.L_x_13538:
[----:B------:R-:W2:Y:S02]  /*04c0*/  LDG.E.U16 R2, desc[UR36][R2.64] ;  /* 0x0000002402027981 */ /* 0x000ea4000c1e1500 */
[----:B--2---:R-:W-:-:S05]  /*04d0*/  HADD2.F32 R0, -RZ, R2.H0_H0 ;  /* 0x20000002ff007230 */ /* 0x004fca0000004100 */
[----:B------:R-:W-:-:S04]  /*04e0*/  FMUL.FTZ R0, R0, 1 ;  /* 0x3f80000000007820 */ /* 0x000fc80000410000 */
[----:B------:R0:W1:Y:S01]  /*04f0*/  F2F.F64.F32 R26, R0 ;  /* 0x00000000001a7310 */ /* 0x0000620000201800 */
[----:B------:R-:W-:Y:S05]  /*0500*/  BRA `(.L_x_13532) ;  /* 0x0000000800ac7947 */ /* 0x000fea0003800000 */
.L_x_13537:
[----:B------:R0:W5:Y:S01]  /*0510*/  LDG.E.64 R26, desc[UR36][R2.64] ;  /* 0x00000024021a7981 */ /* 0x000162000c1e1b00 */
[----:B------:R-:W-:Y:S05]  /*0520*/  BRA `(.L_x_13532) ;  /* 0x0000000800a47947 */ /* 0x000fea0003800000 */
.L_x_13527:
        /* <DEDUP_REMOVED lines=13> */
.L_x_13541:
[----:B------:R0:W5:Y:S01]  /*0600*/  LDG.E.64 R26, desc[UR36][R2.64] ;  /* 0x00000024021a7981 */ /* 0x000162000c1e1b00 */
[----:B------:R-:W-:Y:S05]  /*0610*/  BRA `(.L_x_13532) ;  /* 0x0000000800687947 */ /* 0x000fea0003800000 */
.L_x_13540:
        /* <DEDUP_REMOVED lines=27> */
.L_x_13543:
        /* <DEDUP_REMOVED lines=14> */
.L_x_13542:
[----:B------:R-:W2:Y:S02]  /*08b0*/  LDG.E.U16 R0, desc[UR36][R2.64] ;  /* 0x0000002402007981 */ /* 0x000ea4000c1e1500 */
[----:B--2---:R-:W-:-:S04]  /*08c0*/  IMAD.U32 R0, R0, 0x10000, RZ ;  /* 0x0001000000007824 */ /* 0x004fc800078e00ff */
[----:B------:R-:W-:-:S04]  /*08d0*/  FMUL.FTZ R0, R0, 1 ;  /* 0x3f80000000007820 */ /* 0x000fc80000410000 */
[----:B------:R0:W1:Y:S01]  /*08e0*/  F2F.F64.F32 R26, R0 ;  /* 0x00000000001a7310 */ /* 0x0000620000201800 */
[----:B------:R-:W-:Y:S05]  /*08f0*/  BRA `(.L_x_13532) ;  /* 0x0000000400b07947 */ /* 0x000fea0003800000 */
.L_x_13539:
        /* <DEDUP_REMOVED lines=11> */
.L_x_13546:
        /* <DEDUP_REMOVED lines=21> */
.L_x_13548:
[----:B------:R-:W-:Y:S05]  /*0b00*/  BSYNC.RECONVERGENT B0 ;  /* 0x0000000000007941 */ /* 0x000fea0003800200 */
.L_x_13547:
[----:B------:R-:W-:Y:S01]  /*0b10*/  IMAD.SHL.U32 R0, R0, 0x100000, RZ ;  /* 0x0010000000007824 */ /* 0x000fe200078e00ff */
[----:B------:R-:W-:-:S04]  /*0b20*/  LEA R2, R2, 0x3b800000, 0x17 ;  /* 0x3b80000002027811 */ /* 0x000fc800078eb8ff */
[----:B------:R-:W-:-:S05]  /*0b30*/  LOP3.LUT R0, R2, R0, R7, 0xfe, !PT ;  /* 0x0000000002007212 */ /* 0x000fca00078efe07 */
[----:B------:R-:W-:-:S04]  /*0b40*/  FMUL.FTZ R0, R0, 1 ;  /* 0x3f80000000007820 */ /* 0x000fc80000410000 */
[----:B------:R0:W1:Y:S01]  /*0b50*/  F2F.F64.F32 R26, R0 ;  /* 0x00000000001a7310 */ /* 0x0000620000201800 */
[----:B------:R-:W-:Y:S05]  /*0b60*/  BRA `(.L_x_13532) ;  /* 0x0000000400147947 */ /* 0x000fea0003800000 */
.L_x_13545:
        /* <DEDUP_REMOVED lines=21> */
.L_x_13550:
[----:B------:R-:W-:Y:S05]  /*0cc0*/  BSYNC.RECONVERGENT B0 ;  /* 0x0000000000007941 */ /* 0x000fea0003800200 */
.L_x_13549:
[----:B------:R-:W-:Y:S01]  /*0cd0*/  IMAD.SHL.U32 R0, R0, 0x200000, RZ ;  /* 0x0020000000007824 */ /* 0x000fe200078e00ff */
[----:B------:R-:W-:-:S04]  /*0ce0*/  LEA R2, R2, 0x37800000, 0x17 ;  /* 0x3780000002027811 */ /* 0x000fc800078eb8ff */
[----:B------:R-:W-:-:S05]  /*0cf0*/  LOP3.LUT R0, R2, R0, R7, 0xfe, !PT ;  /* 0x0000000002007212 */ /* 0x000fca00078efe07 */
[----:B------:R-:W-:-:S04]  /*0d00*/  FMUL.FTZ R0, R0, 1 ;  /* 0x3f80000000007820 */ /* 0x000fc80000410000 */
[----:B------:R0:W1:Y:S01]  /*0d10*/  F2F.F64.F32 R26, R0 ;  /* 0x00000000001a7310 */ /* 0x0000620000201800 */
[----:B------:R-:W-:Y:S05]  /*0d20*/  BRA `(.L_x_13532) ;  /* 0x0000000000a47947 */ /* 0x000fea0003800000 */
.L_x_13544:
[----:B------:R-:W-:-:S09]  /*0d30*/  UISETP.NE.AND UP0, UPT, UR4, 0x1c, UPT ;  /* 0x0000001c0400788c */ /* 0x000fd2000bf05270 */
[----:B------:R-:W-:Y:S05]  /*0d40*/  BRA.U !UP0, `(.L_x_13551) ;  /* 0x0000000108947547 */ /* 0x000fea000b800000 */
[----:B------:R-:W-:-:S09]  /*0d50*/  UISETP.NE.AND UP0, UPT, UR4, 0x1d, UPT ;  /* 0x0000001d0400788c */ /* 0x000fd2000bf05270 */
[----:B------:R-:W-:Y:S05]  /*0d60*/  BRA.U !UP0, `(.L_x_13552) ;  /* 0x0000000108807547 */ /* 0x000fea000b800000 */
[----:B------:R-:W-:-:S09]  /*0d70*/  UISETP.NE.AND UP0, UPT, UR4, 0x2c, UPT ;  /* 0x0000002c0400788c */ /* 0x000fd2000bf05270 */
[----:B------:R-:W-:Y:S05]  /*0d80*/  BRA.U !UP0, `(.L_x_13553) ;  /* 0x0000000108487547 */ /* 0x000fea000b800000 */
.L_x_13531:
        /* <DEDUP_REMOVED lines=16> */
.L_x_13554:
[----:B------:R-:W-:Y:S01]  /*0e90*/  CS2R R26, SRZ ;  /* 0x00000000001a7805 */ /* 0x000fe2000001ff00 */
[----:B------:R-:W-:Y:S06]  /*0ea0*/  BRA `(.L_x_13532) ;  /* 0x0000000000447947 */ /* 0x000fec0003800000 */
.L_x_13553:
        /* <DEDUP_REMOVED lines=12> */
.L_x_13552:
[----:B------:R-:W2:Y:S02]  /*0f70*/  LDG.E.64 R26, desc[UR36][R2.64] ;  /* 0x00000024021a7981 */ /* 0x000ea4000c1e1b00 */
[----:B--2---:R-:W0:Y:S01]  /*0f80*/  I2F.F64.U64 R26, R26 ;  /* 0x0000001a001a7312 */ /* 0x004e220000301800 */
[----:B------:R-:W-:Y:S05]  /*0f90*/  BRA `(.L_x_13532) ;  /* 0x0000000000087947 */ /* 0x000fea0003800000 */
.L_x_13551:
[----:B------:R-:W2:Y:S02]  /*0fa0*/  LDG.E R2, desc[UR36][R2.64] ;  /* 0x0000002402027981 */ /* 0x000ea4000c1e1900 */
[----:B--2---:R0:W1:Y:S02]  /*0fb0*/  I2F.F64.U32 R26, R2 ;  /* 0x00000002001a7312 */ /* 0x0040640000201800 */
.L_x_13532:
[----:B------:R-:W-:Y:S05]  /*0fc0*/  BSYNC.RECONVERGENT B6 ;  /* 0x0000000000067941 */ /* 0x000fea0003800200 */
.L_x_13526:
[----:B01-3--:R-:W-:-:S07]  /*0fd0*/  VIADD R2, R22, 0x80 ;  /* 0x0000008016027836 */ /* 0x00bfce0000000000 */
.L_x_13525:
[----:B------:R-:W-:Y:S05]  /*0fe0*/  BSYNC.RECONVERGENT B7 ;  /* 0x0000000000077941 */ /* 0x000fea0003800200 */
.L_x_13524:
[----:B------:R-:W-:Y:S01]  /*0ff0*/  ISETP.GE.AND P0, PT, R2, R19, PT ;  /* 0x000000130200720c */ /* 0x000fe20003f06270 */
[----:B------:R-:W-:Y:S01]  /*1000*/  BSSY.RECONVERGENT B7, `(.L_x_13555) ;  /* 0x00000f6000077945 */ /* 0x000fe20003800200 */
[----:B------:R-:W-:-:S11]  /*1010*/  CS2R R24, SRZ ;  /* 0x0000000000187805 */ /* 0x000fd6000001ff00 */
[----:B------:R-:W-:Y:S05]  /*1020*/  @P0 BRA `(.L_x_13556) ;  /* 0x0000000c00cc0947 */ /* 0x000fea0003800000 */
        /* <DEDUP_REMOVED lines=21> */
.L_x_13561:
[----:B------:R-:W3:Y:S02]  /*1180*/  LDG.E.U8 R4, desc[UR36][R4.64] ;  /* 0x0000002404047981 */ /* 0x000ee4000c1e1100 */
[----:B---3--:R0:W1:Y:S01]  /*1190*/  I2F.F64.U16 R24, R4 ;  /* 0x0000000400187312 */ /* 0x0080620000101800 */
[----:B------:R-:W-:Y:S05]  /*11a0*/  BRA `(.L_x_13563) ;  /* 0x0000000c00647947 */ /* 0x000fea0003800000 */
.L_x_13560:
        /* <DEDUP_REMOVED lines=9> */
.L_x_13565:
[----:B------:R-:W3:Y:S02]  /*1240*/  LDG.E R4, desc[UR36][R4.64] ;  /* 0x0000002404047981 */ /* 0x000ee4000c1e1900 */
[----:B---3--:R0:W1:Y:S01]  /*1250*/  I2F.F64 R24, R4 ;  /* 0x0000000400187312 */ /* 0x0080620000201c00 */
[----:B------:R-:W-:Y:S05]  /*1260*/  BRA `(.L_x_13563) ;  /* 0x0000000c00347947 */ /* 0x000fea0003800000 */
.L_x_13564:
[----:B------:R-:W3:Y:S02]  /*1270*/  LDG.E.U16 R4, desc[UR36][R4.64] ;  /* 0x0000002404047981 */ /* 0x000ee4000c1e1500 */
[----:B---3--:R0:W1:Y:S01]  /*1280*/  I2F.F64.S16 R24, R4 ;  /* 0x0000000400187312 */ /* 0x0080620000101c00 */
[----:B------:R-:W-:Y:S05]  /*1290*/  BRA `(.L_x_13563) ;  /* 0x0000000c00287947 */ /* 0x000fea0003800000 */
.L_x_13559:
        /* <DEDUP_REMOVED lines=8> */
[----:B------:R-:W3:Y:S01]  /*1320*/  F2F.F64.F32 R24, R24 ;  /* 0x0000001800187310 */ /* 0x000ee20000201800 */
[----:B------:R-:W-:Y:S05]  /*1330*/  BRA `(.L_x_13563) ;  /* 0x0000000c00007947 */ /* 0x000fea0003800000 */
.L_x_13567:
[----:B------:R-:W3:Y:S02]  /*1340*/  LDG.E.U16 R0, desc[UR36][R4.64] ;  /* 0x0000002404007981 */ /* 0x000ee4000c1e1500 */
[----:B---3--:R-:W-:-:S05]  /*1350*/  HADD2.F32 R0, -RZ, R0.H0_H0 ;  /* 0x20000000ff007230 */ /* 0x008fca0000004100 */
[----:B------:R-:W-:-:S04]  /*1360*/  FMUL.FTZ R0, R0, 1 ;  /* 0x3f80000000007820 */ /* 0x000fc80000410000 */
[----:B------:R0:W1:Y:S01]  /*1370*/  F2F.F64.F32 R24, R0 ;  /* 0x0000000000187310 */ /* 0x0000620000201800 */
[----:B------:R-:W-:Y:S05]  /*1380*/  BRA `(.L_x_13563) ;  /* 0x0000000800ec7947 */ /* 0x000fea0003800000 */
.L_x_13566:
        /* <DEDUP_REMOVED lines=10> */
.L_x_13569:
[----:B------:R-:W3:Y:S02]  /*1430*/  LDG.E.U16 R4, desc[UR36][R4.64] ;  /* 0x0000002404047981 */ /* 0x000ee4000c1e1500 */
[----:B---3--:R-:W-:-:S05]  /*1440*/  HADD2.F32 R0, -RZ, R4.H0_H0 ;  /* 0x20000004ff007230 */ /* 0x008fca0000004100 */
[----:B------:R-:W-:-:S04]  /*1450*/  FMUL.FTZ R0, R0, 1 ;  /* 0x3f80000000007820 */ /* 0x000fc80000410000 */
[----:B------:R0:W1:Y:S01]  /*1460*/  F2F.F64.F32 R24, R0 ;  /* 0x0000000000187310 */ /* 0x0000620000201800 */
[----:B------:R-:W-:Y:S05]  /*1470*/  BRA `(.L_x_13563) ;  /* 0x0000000800b07947 */ /* 0x000fea0003800000 */
.L_x_13568:
[----:B------:R0:W5:Y:S01]  /*1480*/  LDG.E.64 R24, desc[UR36][R4.64] ;  /* 0x0000002404187981 */ /* 0x000162000c1e1b00 */
[----:B------:R-:W-:Y:S05]  /*1490*/  BRA `(.L_x_13563) ;  /* 0x0000000800a87947 */ /* 0x000fea0003800000 */
.L_x_13558:
        /* <DEDUP_REMOVED lines=13> */
.L_x_13572:
[----:B------:R0:W5:Y:S01]  /*1570*/  LDG.E.64 R24, desc[UR36][R4.64] ;  /* 0x0000002404187981 */ /* 0x000162000c1e1b00 */
[----:B------:R-:W-:Y:S05]  /*1580*/  BRA `(.L_x_13563) ;  /* 0x00000008006c7947 */ /* 0x000fea0003800000 */
.L_x_13571:
        /* <DEDUP_REMOVED lines=27> */
.L_x_13574:
        /* <DEDUP_REMOVED lines=15> */
.L_x_13573:
[----:B------:R-:W3:Y:S02]  /*1830*/  LDG.E.U16 R0, desc[UR36][R4.64] ;  /* 0x0000002404007981 */ /* 0x000ee4000c1e1500 */
[----:B---3--:R-:W-:-:S04]  /*1840*/  IMAD.U32 R0, R0, 0x10000, RZ ;  /* 0x0001000000007824 */ /* 0x008fc800078e00ff */
[----:B------:R-:W-:-:S04]  /*1850*/  FMUL.FTZ R0, R0, 1 ;  /* 0x3f80000000007820 */ /* 0x000fc80000410000 */
[----:B------:R0:W1:Y:S01]  /*1860*/  F2F.F64.F32 R24, R0 ;  /* 0x0000000000187310 */ /* 0x0000620000201800 */
[----:B------:R-:W-:Y:S05]  /*1870*/  BRA `(.L_x_13563) ;  /* 0x0000000400b07947 */ /* 0x000fea0003800000 */
.L_x_13570:
        /* <DEDUP_REMOVED lines=11> */
.L_x_13577:
        /* <DEDUP_REMOVED lines=21> */
.L_x_13579:
[----:B------:R-:W-:Y:S05]  /*1a80*/  BSYNC.RECONVERGENT B0 ;  /* 0x0000000000007941 */ /* 0x000fea0003800200 */
.L_x_13578:
[----:B------:R-:W-:Y:S01]  /*1a90*/  IMAD.SHL.U32 R0, R0, 0x100000, RZ ;  /* 0x0010000000007824 */ /* 0x000fe200078e00ff */
[----:B------:R-:W-:-:S04]  /*1aa0*/  LEA R3, R3, 0x3b800000, 0x17 ;  /* 0x3b80000003037811 */ /* 0x000fc800078eb8ff */
[----:B------:R-:W-:-:S05]  /*1ab0*/  LOP3.LUT R0, R3, R0, R7, 0xfe, !PT ;  /* 0x0000000003007212 */ /* 0x000fca00078efe07 */
[----:B------:R-:W-:-:S04]  /*1ac0*/  FMUL.FTZ R0, R0, 1 ;  /* 0x3f80000000007820 */ /* 0x000fc80000410000 */
[----:B------:R0:W1:Y:S01]  /*1ad0*/  F2F.F64.F32 R24, R0 ;  /* 0x0000000000187310 */ /* 0x0000620000201800 */
[----:B------:R-:W-:Y:S05]  /*1ae0*/  BRA `(.L_x_13563) ;  /* 0x0000000400147947 */ /* 0x000fea0003800000 */
.L_x_13576:
        /* <DEDUP_REMOVED lines=21> */
.L_x_13581:
[----:B------:R-:W-:Y:S05]  /*1c40*/  BSYNC.RECONVERGENT B0 ;  /* 0x0000000000007941 */ /* 0x000fea0003800200 */
.L_x_13580:
[----:B------:R-:W-:Y:S01]  /*1c50*/  IMAD.SHL.U32 R0, R0, 0x200000, RZ ;  /* 0x0020000000007824 */ /* 0x000fe200078e00ff */
[----:B------:R-:W-:-:S04]  /*1c60*/  LEA R3, R3, 0x37800000, 0x17 ;  /* 0x3780000003037811 */ /* 0x000fc800078eb8ff */
[----:B------:R-:W-:-:S05]  /*1c70*/  LOP3.LUT R0, R3, R0, R7, 0xfe, !PT ;  /* 0x0000000003007212 */ /* 0x000fca00078efe07 */
[----:B------:R-:W-:-:S04]  /*1c80*/  FMUL.FTZ R0, R0, 1 ;  /* 0x3f80000000007820 */ /* 0x000fc80000410000 */
[----:B------:R0:W1:Y:S01]  /*1c90*/  F2F.F64.F32 R24, R0 ;  /* 0x0000000000187310 */ /* 0x0000620000201800 */
[----:B------:R-:W-:Y:S05]  /*1ca0*/  BRA `(.L_x_13563) ;  /* 0x0000000000a47947 */ /* 0x000fea0003800000 */
.L_x_13575:
        /* <DEDUP_REMOVED lines=18> */
.L_x_13562:
[----:B------:R-:W-:Y:S01]  /*1dd0*/  MOV R14, 0x0 ;  /* 0x00000000000e7802 */ /* 0x000fe20000000f00 */
[----:B------:R-:W0:Y:S01]  /*1de0*/  LDCU.64 UR4, c[0x4][0x178] ;  /* 0x01002f00ff0477ac */ /* 0x000e220008000a00 */
[----:B------:R-:W-:Y:S02]  /*1df0*/  IMAD.MOV.U32 R8, RZ, RZ, 0x4e ;  /* 0x0000004eff087424 */ /* 0x000fe400078e00ff */
[----:B------:R-:W-:Y:S01]  /*1e00*/  IMAD.MOV.U32 R12, RZ, RZ, 0x1 ;  /* 0x00000001ff0c7424 */ /* 0x000fe200078e00ff */
[----:B------:R-:W1:Y:S01]  /*1e10*/  LDCU.64 UR6, c[0x4][0x180] ;  /* 0x01003000ff0677ac */ /* 0x000e620008000a00 */
[----:B------:R-:W3:Y:S01]  /*1e20*/  LDC.64 R14, c[0x4][R14] ;  /* 0x010000000e0e7b82 */ /* 0x000ee20000000a00 */
        /* <DEDUP_REMOVED lines=10> */
.L_x_13584:
[----:B------:R-:W-:Y:S01]  /*1ed0*/  CS2R R24, SRZ ;  /* 0x0000000000187805 */ /* 0x000fe2000001ff00 */
[----:B------:R-:W-:Y:S06]  /*1ee0*/  BRA `(.L_x_13563) ;  /* 0x0000000000147947 */ /* 0x000fec0003800000 */
.L_x_13583:
[----:B------:R-:W3:Y:S02]  /*1ef0*/  LDG.E.64 R24, desc[UR36][R4.64] ;  /* 0x0000002404187981 */ /* 0x000ee4000c1e1b00 */
[----:B---3--:R-:W0:Y:S01]  /*1f00*/  I2F.F64.U64 R24, R24 ;  /* 0x0000001800187312 */ /* 0x008e220000301800 */
[----:B------:R-:W-:Y:S05]  /*1f10*/  BRA `(.L_x_13563) ;  /* 0x0000000000087947 */ /* 0x000fea0003800000 */
.L_x_13582:
[----:B------:R-:W3:Y:S02]  /*1f20*/  LDG.E R4, desc[UR36][R4.64] ;  /* 0x0000002404047981 */ /* 0x000ee4000c1e1900 */
[----:B---3--:R0:W1:Y:S02]  /*1f30*/  I2F.F64.U32 R24, R4 ;  /* 0x0000000400187312 */ /* 0x0080640000201800 */
.L_x_13563:
[----:B------:R-:W-:Y:S05]  /*1f40*/  BSYNC.RECONVERGENT B6 ;  /* 0x0000000000067941 */ /* 0x000fea0003800200 */
.L_x_13557:
[----:B------:R-:W-:-:S07]  /*1f50*/  VIADD R2, R2, 0x80 ;  /* 0x0000008002027836 */ /* 0x000fce0000000000 */
.L_x_13556:
[----:B------:R-:W-:Y:S05]  /*1f60*/  BSYNC.RECONVERGENT B7 ;  /* 0x0000000000077941 */ /* 0x000fea0003800200 */
.L_x_13555:
[----:B------:R-:W-:Y:S01]  /*1f70*/  ISETP.GE.AND P0, PT, R2, R19, PT ;  /* 0x000000130200720c */ /* 0x000fe20003f06270 */
[----:B------:R-:W-:Y:S01]  /*1f80*/  BSSY.RECONVERGENT B7, `(.L_x_13585) ;  /* 0x00000f6000077945 */ /* 0x000fe20003800200 */
[----:B------:R-:W-:-:S11]  /*1f90*/  CS2R R16, SRZ ;  /* 0x0000000000107805 */ /* 0x000fd6000001ff00 */
        /* <DEDUP_REMOVED lines=22> */
.L_x_13591:
[----:B------:R-:W2:Y:S02]  /*2100*/  LDG.E.U8 R4, desc[UR36][R4.64] ;  /* 0x0000002404047981 */ /* 0x000ea4000c1e1100 */
[----:B--2---:R0:W1:Y:S01]  /*2110*/  I2F.F64.U16 R16, R4 ;  /* 0x0000000400107312 */ /* 0x0040620000101800 */
[----:B------:R-:W-:Y:S05]  /*2120*/  BRA `(.L_x_13593) ;  /* 0x0000000c00647947 */ /* 0x000fea0003800000 */
.L_x_13590:
        /* <DEDUP_REMOVED lines=9> */
.L_x_13595:
[----:B------:R-:W2:Y:S02]  /*21c0*/  LDG.E R4, desc[UR36][R4.64] ;  /* 0x0000002404047981 */ /* 0x000ea4000c1e1900 */
[----:B--2---:R1:W2:Y:S01]  /*21d0*/  I2F.F64 R16, R4 ;  /* 0x0000000400107312 */ /* 0x0042a20000201c00 */
[----:B------:R-:W-:Y:S05]  /*21e0*/  BRA `(.L_x_13593) ;  /* 0x0000000c00347947 */ /* 0x000fea0003800000 */
.L_x_13594:
[----:B------:R-:W2:Y:S02]  /*21f0*/  LDG.E.U16 R4, desc[UR36][R4.64] ;  /* 0x0000002404047981 */ /* 0x000ea4000c1e1500 */
[----:B--2---:R0:W1:Y:S01]  /*2200*/  I2F.F64.S16 R16, R4 ;  /* 0x0000000400107312 */ /* 0x0040620000101c00 */
[----:B------:R-:W-:Y:S05]  /*2210*/  BRA `(.L_x_13593) ;  /* 0x0000000c00287947 */ /* 0x000fea0003800000 */
.L_x_13589:
        /* <DEDUP_REMOVED lines=10> */
.L_x_13597:
[----:B------:R-:W2:Y:S02]  /*22c0*/  LDG.E.U16 R0, desc[UR36][R4.64] ;  /* 0x0000002404007981 */ /* 0x000ea4000c1e1500 */
[----:B--2---:R-:W-:-:S05]  /*22d0*/  HADD2.F32 R0, -RZ, R0.H0_H0 ;  /* 0x20000000ff007230 */ /* 0x004fca0000004100 */
[----:B------:R-:W-:-:S04]  /*22e0*/  FMUL.FTZ R0, R0, 1 ;  /* 0x3f80000000007820 */ /* 0x000fc80000410000 */
[----:B------:R0:W1:Y:S01]  /*22f0*/  F2F.F64.F32 R16, R0 ;  /* 0x0000000000107310 */ /* 0x0000620000201800 */
[----:B------:R-:W-:Y:S05]  /*2300*/  BRA `(.L_x_13593) ;  /* 0x0000000800ec7947 */ /* 0x000fea0003800000 */
.L_x_13596:
        /* <DEDUP_REMOVED lines=10> */
.L_x_13599:
[----:B------:R-:W2:Y:S02]  /*23b0*/  LDG.E.U16 R4, desc[UR36][R4.64] ;  /* 0x0000002404047981 */ /* 0x000ea4000c1e1500 */
[----:B--2---:R-:W-:-:S05]  /*23c0*/  HADD2.F32 R0, -RZ, R4.H0_H0 ;  /* 0x20000004ff007230 */ /* 0x004fca0000004100 */
[----:B------:R-:W-:-:S04]  /*23d0*/  FMUL.FTZ R0, R0, 1 ;  /* 0x3f80000000007820 */ /* 0x000fc80000410000 */
[----:B------:R0:W1:Y:S01]  /*23e0*/  F2F.F64.F32 R16, R0 ;  /* 0x0000000000107310 */ /* 0x0000620000201800 */
[----:B------:R-:W-:Y:S05]  /*23f0*/  BRA `(.L_x_13593) ;  /* 0x0000000800b07947 */ /* 0x000fea0003800000 */
.L_x_13598:
[----:B------:R0:W5:Y:S01]  /*2400*/  LDG.E.64 R16, desc[UR36][R4.64] ;  /* 0x0000002404107981 */ /* 0x000162000c1e1b00 */
[----:B------:R-:W-:Y:S05]  /*2410*/  BRA `(.L_x_13593) ;  /* 0x0000000800a87947 */ /* 0x000fea0003800000 */
.L_x_13588:
        /* <DEDUP_REMOVED lines=13> */
.L_x_13602:
[----:B------:R0:W5:Y:S01]  /*24f0*/  LDG.E.64 R16, desc[UR36][R4.64] ;  /* 0x0000002404107981 */ /* 0x000162000c1e1b00 */
[----:B------:R-:W-:Y:S05]  /*2500*/  BRA `(.L_x_13593) ;  /* 0x00000008006c7947 */ /* 0x000fea0003800000 */
.L_x_13601:
        /* <DEDUP_REMOVED lines=27> */
.L_x_13604:
        /* <DEDUP_REMOVED lines=15> */
.L_x_13603:
[----:B------:R-:W2:Y:S02]  /*27b0*/  LDG.E.U16 R0, desc[UR36][R4.64] ;  /* 0x0000002404007981 */ /* 0x000ea4000c1e1500 */
[----:B--2---:R-:W-:-:S04]  /*27c0*/  IMAD.U32 R0, R0, 0x10000, RZ ;  /* 0x0001000000007824 */ /* 0x004fc800078e00ff */
[----:B------:R-:W-:-:S04]  /*27d0*/  FMUL.FTZ R0, R0, 1 ;  /* 0x3f80000000007820 */ /* 0x000fc80000410000 */
[----:B------:R0:W1:Y:S01]  /*27e0*/  F2F.F64.F32 R16, R0 ;  /* 0x0000000000107310 */ /* 0x0000620000201800 */
[----:B------:R-:W-:Y:S05]  /*27f0*/  BRA `(.L_x_13593) ;  /* 0x0000000400b07947 */ /* 0x000fea0003800000 */
.L_x_13600:
        /* <DEDUP_REMOVED lines=11> */
.L_x_13607:
        /* <DEDUP_REMOVED lines=21> */
.L_x_13609:
[----:B------:R-:W-:Y:S05]  /*2a00*/  BSYNC.RECONVERGENT B0 ;  /* 0x0000000000007941 */ /* 0x000fea0003800200 */
.L_x_13608:
[----:B------:R-:W-:Y:S01]  /*2a10*/  IMAD.SHL.U32 R0, R0, 0x100000, RZ ;  /* 0x0010000000007824 */ /* 0x000fe200078e00ff */
[----:B------:R-:W-:-:S04]  /*2a20*/  LEA R3, R3, 0x3b800000, 0x17 ;  /* 0x3b80000003037811 */ /* 0x000fc800078eb8ff */
[----:B------:R-:W-:-:S05]  /*2a30*/  LOP3.LUT R0, R3, R0, R7, 0xfe, !PT ;  /* 0x0000000003007212 */ /* 0x000fca00078efe07 */
[----:B------:R-:W-:-:S04]  /*2a40*/  FMUL.FTZ R0, R0, 1 ;  /* 0x3f80000000007820 */ /* 0x000fc80000410000 */
[----:B------:R0:W1:Y:S01]  /*2a50*/  F2F.F64.F32 R16, R0 ;  /* 0x0000000000107310 */ /* 0x0000620000201800 */
[----:B------:R-:W-:Y:S05]  /*2a60*/  BRA `(.L_x_13593) ;  /* 0x0000000400147947 */ /* 0x000fea0003800000 */
.L_x_13606:
        /* <DEDUP_REMOVED lines=21> */
.L_x_13611:
[----:B------:R-:W-:Y:S05]  /*2bc0*/  BSYNC.RECONVERGENT B0 ;  /* 0x0000000000007941 */ /* 0x000fea0003800200 */
.L_x_13610:
[----:B------:R-:W-:Y:S01]  /*2bd0*/  IMAD.SHL.U32 R0, R0, 0x200000, RZ ;  /* 0x0020000000007824 */ /* 0x000fe200078e00ff */
[----:B------:R-:W-:-:S04]  /*2be0*/  LEA R3, R3, 0x37800000, 0x17 ;  /* 0x3780000003037811 */ /* 0x000fc800078eb8ff */
[----:B------:R-:W-:-:S05]  /*2bf0*/  LOP3.LUT R0, R3, R0, R7, 0xfe, !PT ;  /* 0x0000000003007212 */ /* 0x000fca00078efe07 */
[----:B------:R-:W-:-:S04]  /*2c00*/  FMUL.FTZ R0, R0, 1 ;  /* 0x3f80000000007820 */ /* 0x000fc80000410000 */
[----:B------:R0:W1:Y:S01]  /*2c10*/  F2F.F64.F32 R16, R0 ;  /* 0x0000000000107310 */ /* 0x0000620000201800 */
[----:B------:R-:W-:Y:S05]  /*2c20*/  BRA `(.L_x_13593) ;  /* 0x0000000000a47947 */ /* 0x000fea0003800000 */
.L_x_13605:
        /* <DEDUP_REMOVED lines=18> */
.L_x_13592:
        /* <DEDUP_REMOVED lines=16> */
.L_x_13614:
[----:B------:R-:W-:Y:S01]  /*2e50*/  CS2R R16, SRZ ;  /* 0x0000000000107805 */ /* 0x000fe2000001ff00 */
[----:B------:R-:W-:Y:S06]  /*2e60*/  BRA `(.L_x_13593) ;  /* 0x0000000000147947 */ /* 0x000fec0003800000 */
.L_x_13613:
[----:B------:R-:W2:Y:S02]  /*2e70*/  LDG.E.64 R16, desc[UR36][R4.64] ;  /* 0x0000002404107981 */ /* 0x000ea4000c1e1b00 */
[----:B--2---:R-:W0:Y:S01]  /*2e80*/  I2F.F64.U64 R16, R16 ;  /* 0x0000001000107312 */ /* 0x004e220000301800 */
[----:B------:R-:W-:Y:S05]  /*2e90*/  BRA `(.L_x_13593) ;  /* 0x0000000000087947 */ /* 0x000fea0003800000 */
.L_x_13612:
[----:B------:R-:W2:Y:S02]  /*2ea0*/  LDG.E R4, desc[UR36][R4.64] ;  /* 0x0000002404047981 */ /* 0x000ea4000c1e1900 */
[----:B--2---:R0:W1:Y:S02]  /*2eb0*/  I2F.F64.U32 R16, R4 ;  /* 0x0000000400107312 */ /* 0x0040640000201800 */
.L_x_13593:
[----:B------:R-:W-:Y:S05]  /*2ec0*/  BSYNC.RECONVERGENT B6 ;  /* 0x0000000000067941 */ /* 0x000fea0003800200 */
.L_x_13587:
[----:B------:R-:W-:-:S07]  /*2ed0*/  VIADD R2, R2, 0x80 ;  /* 0x0000008002027836 */ /* 0x000fce0000000000 */
.L_x_13586:
[----:B------:R-:W-:Y:S05]  /*2ee0*/  BSYNC.RECONVERGENT B7 ;  /* 0x0000000000077941 */ /* 0x000fea0003800200 */
.L_x_13585:
[----:B------:R-:W-:Y:S01]  /*2ef0*/  ISETP.GE.AND P0, PT, R2, R19, PT ;  /* 0x000000130200720c */ /* 0x000fe20003f06270 */
[----:B------:R-:W-:Y:S01]  /*2f00*/  BSSY.RECONVERGENT B6, `(.L_x_13615) ;  /* 0x00000ef000067945 */ /* 0x000fe20003800200 */
[----:B------:R-:W-:-:S11]  /*2f10*/  CS2R R30, SRZ ;  /* 0x00000000001e7805 */ /* 0x000fd6000001ff00 */
        /* <DEDUP_REMOVED lines=21> */
.L_x_13620:
[----:B------:R-:W2:Y:S02]  /*3070*/  LDG.E.U8 R2, desc[UR36][R2.64] ;  /* 0x0000002402027981 */ /* 0x000ea4000c1e1100 */
[----:B--2---:R0:W1:Y:S01]  /*3080*/  I2F.F64.U16 R30, R2 ;  /* 0x00000002001e7312 */ /* 0x0040620000101800 */
[----:B------:R-:W-:Y:S05]  /*3090*/  BRA `(.L_x_13616) ;  /* 0x0000000c00547947 */ /* 0x000fea0003800000 */
.L_x_13619:
        /* <DEDUP_REMOVED lines=9> */
.L_x_13623:
[----:B------:R-:W2:Y:S02]  /*3130*/  LDG.E R2, desc[UR36][R2.64] ;  /* 0x0000002402027981 */ /* 0x000ea4000c1e1900 */
[----:B--2---:R0:W1:Y:S01]  /*3140*/  I2F.F64 R30, R2 ;  /* 0x00000002001e7312 */ /* 0x0040620000201c00 */
[----:B------:R-:W-:Y:S05]  /*3150*/  BRA `(.L_x_13616) ;  /* 0x0000000c00247947 */ /* 0x000fea0003800000 */
.L_x_13622:
[----:B------:R-:W2:Y:S02]  /*3160*/  LDG.E.U16 R2, desc[UR36][R2.64] ;  /* 0x0000002402027981 */ /* 0x000ea4000c1e1500 */
[----:B--2---:R0:W1:Y:S01]  /*3170*/  I2F.F64.S16 R30, R2 ;  /* 0x00000002001e7312 */ /* 0x0040620000101c00 */
[----:B------:R-:W-:Y:S05]  /*3180*/  BRA `(.L_x_13616) ;  /* 0x0000000c00187947 */ /* 0x000fea0003800000 */
.L_x_13618:
        /* <DEDUP_REMOVED lines=10> */
.L_x_13625:
[----:B------:R-:W2:Y:S02]  /*3230*/  LDG.E.U16 R0, desc[UR36][R2.64] ;  /* 0x0000002402007981 */ /* 0x000ea4000c1e1500 */
[----:B--2---:R-:W-:-:S05]  /*3240*/  HADD2.F32 R0, -RZ, R0.H0_H0 ;  /* 0x20000000ff007230 */ /* 0x004fca0000004100 */
[----:B------:R-:W-:-:S04]  /*3250*/  FMUL.FTZ R0, R0, 1 ;  /* 0x3f80000000007820 */ /* 0x000fc80000410000 */
[----:B------:R0:W1:Y:S01]  /*3260*/  F2F.F64.F32 R30, R0 ;  /* 0x00000000001e7310 */ /* 0x0000620000201800 */
[----:B------:R-:W-:Y:S05]  /*3270*/  BRA `(.L_x_13616) ;  /* 0x0000000800dc7947 */ /* 0x000fea0003800000 */
.L_x_13624:
        /* <DEDUP_REMOVED lines=10> */
.L_x_13627:
[----:B------:R-:W2:Y:S02]  /*3320*/  LDG.E.U16 R2, desc[UR36][R2.64] ;  /* 0x0000002402027981 */ /* 0x000ea4000c1e1500 */
[----:B--2---:R-:W-:-:S05]  /*3330*/  HADD2.F32 R0, -RZ, R2.H0_H0 ;  /* 0x20000002ff007230 */ /* 0x004fca0000004100 */
[----:B------:R-:W-:-:S04]  /*3340*/  FMUL.FTZ R0, R0, 1 ;  /* 0x3f80000000007820 */ /* 0x000fc80000410000 */
[----:B------:R0:W1:Y:S01]  /*3350*/  F2F.F64.F32 R30, R0 ;  /* 0x00000000001e7310 */ /* 0x0000620000201800 */
[----:B------:R-:W-:Y:S05]  /*3360*/  BRA `(.L_x_13616) ;  /* 0x0000000800a07947 */ /* 0x000fea0003800000 */
.L_x_13626:
[----:B------:R0:W5:Y:S01]  /*3370*/  LDG.E.64 R30, desc[UR36][R2.64] ;  /* 0x00000024021e7981 */ /* 0x000162000c1e1b00 */
[----:B------:R-:W-:Y:S05]  /*3380*/  BRA `(.L_x_13616) ;  /* 0x0000000800987947 */ /* 0x000fea0003800000 */
.L_x_13617:
        /* <DEDUP_REMOVED lines=13> */
.L_x_13630:
[----:B------:R0:W5:Y:S01]  /*3460*/  LDG.E.64 R30, desc[UR36][R2.64] ;  /* 0x00000024021e7981 */ /* 0x000162000c1e1b00 */
[----:B------:R-:W-:Y:S05]  /*3470*/  BRA `(.L_x_13616) ;  /* 0x00000008005c7947 */ /* 0x000fea0003800000 */
.L_x_13629:
        /* <DEDUP_REMOVED lines=27> */
.L_x_13632:
        /* <DEDUP_REMOVED lines=14> */
.L_x_13631:
[----:B------:R-:W2:Y:S02]  /*3710*/  LDG.E.U16 R0, desc[UR36][R2.64] ;  /* 0x0000002402007981 */ /* 0x000ea4000c1e1500 */
[----:B--2---:R-:W-:-:S04]  /*3720*/  IMAD.U32 R0, R0, 0x10000, RZ ;  /* 0x0001000000007824 */ /* 0x004fc800078e00ff */
[----:B------:R-:W-:-:S04]  /*3730*/  FMUL.FTZ R0, R0, 1 ;  /* 0x3f80000000007820 */ /* 0x000fc80000410000 */
[----:B------:R0:W1:Y:S01]  /*3740*/  F2F.F64.F32 R30, R0 ;  /* 0x00000000001e7310 */ /* 0x0000620000201800 */
[----:B------:R-:W-:Y:S05]  /*3750*/  BRA `(.L_x_13616) ;  /* 0x0000000400a47947 */ /* 0x000fea0003800000 */
.L_x_13628:
        /* <DEDUP_REMOVED lines=11> */
.L_x_13635:
[----:B------:R-:W2:Y:S02]  /*3810*/  LDG.E.U8 R3, desc[UR36][R2.64] ;  /* 0x0000002402037981 */ /* 0x000ea4000c1e1100 */
        /* <DEDUP_REMOVED lines=19> */
.L_x_13637:
[----:B------:R-:W-:Y:S05]  /*3950*/  BSYNC.RECONVERGENT B0 ;  /* 0x0000000000007941 */ /* 0x000fea0003800200 */
.L_x_13636:
[----:B------:R-:W-:Y:S01]  /*3960*/  IMAD.SHL.U32 R0, R0, 0x100000, RZ ;  /* 0x0010000000007824 */ /* 0x000fe200078e00ff */
[----:B------:R-:W-:-:S04]  /*3970*/  LEA R2, R2, 0x3b800000, 0x17 ;  /* 0x3b80000002027811 */ /* 0x000fc800078eb8ff */
[----:B------:R-:W-:-:S05]  /*3980*/  LOP3.LUT R0, R2, R0, R7, 0xfe, !PT ;  /* 0x0000000002007212 */ /* 0x000fca00078efe07 */
[----:B------:R-:W-:-:S04]  /*3990*/  FMUL.FTZ R0, R0, 1 ;  /* 0x3f80000000007820 */ /* 0x000fc80000410000 */
[----:B------:R0:W1:Y:S01]  /*39a0*/  F2F.F64.F32 R30, R0 ;  /* 0x00000000001e7310 */ /* 0x0000620000201800 */
[----:B------:R-:W-:Y:S05]  /*39b0*/  BRA `(.L_x_13616) ;  /* 0x00000004000c7947 */ /* 0x000fea0003800000 */
.L_x_13634:
        /* <DEDUP_REMOVED lines=20> */
.L_x_13639:
[----:B------:R-:W-:Y:S05]  /*3b00*/  BSYNC.RECONVERGENT B0 ;  /* 0x0000000000007941 */ /* 0x000fea0003800200 */
.L_x_13638:
[----:B------:R-:W-:Y:S01]  /*3b10*/  IMAD.SHL.U32 R0, R0, 0x200000, RZ ;  /* 0x0020000000007824 */ /* 0x000fe200078e00ff */
[----:B------:R-:W-:-:S04]  /*3b20*/  LEA R2, R2, 0x37800000, 0x17 ;  /* 0x3780000002027811 */ /* 0x000fc800078eb8ff */
[----:B------:R-:W-:-:S05]  /*3b30*/  LOP3.LUT R0, R2, R0, R7, 0xfe, !PT ;  /* 0x0000000002007212 */ /* 0x000fca00078efe07 */
[----:B------:R-:W-:-:S04]  /*3b40*/  FMUL.FTZ R0, R0, 1 ;  /* 0x3f80000000007820 */ /* 0x000fc80000410000 */
[----:B------:R0:W1:Y:S01]  /*3b50*/  F2F.F64.F32 R30, R0 ;  /* 0x00000000001e7310 */ /* 0x0000620000201800 */
[----:B------:R-:W-:Y:S05]  /*3b60*/  BRA `(.L_x_13616) ;  /* 0x0000000000a07947 */ /* 0x000fea0003800000 */
.L_x_13633:
        /* <DEDUP_REMOVED lines=18> */
.L_x_13621:
        /* <DEDUP_REMOVED lines=16> */
.L_x_13642:
[----:B------:R-:W-:Y:S05]  /*3d90*/  BRA `(.L_x_13616) ;  /* 0x0000000000147947 */ /* 0x000fea0003800000 */
.L_x_13641:
[----:B------:R-:W2:Y:S02]  /*3da0*/  LDG.E.64 R30, desc[UR36][R2.64] ;  /* 0x00000024021e7981 */ /* 0x000ea4000c1e1b00 */
[----:B--2---:R-:W0:Y:S01]  /*3db0*/  I2F.F64.U64 R30, R30 ;  /* 0x0000001e001e7312 */ /* 0x004e220000301800 */
[----:B------:R-:W-:Y:S05]  /*3dc0*/  BRA `(.L_x_13616) ;  /* 0x0000000000087947 */ /* 0x000fea0003800000 */
.L_x_13640:
[----:B------:R-:W2:Y:S02]  /*3dd0*/  LDG.E R2, desc[UR36][R2.64] ;  /* 0x0000002402027981 */ /* 0x000ea4000c1e1900 */
[----:B--2---:R0:W1:Y:S02]  /*3de0*/  I2F.F64.U32 R30, R2 ;  /* 0x00000002001e7312 */ /* 0x0040640000201800 */
.L_x_13616:
[----:B------:R-:W-:Y:S05]  /*3df0*/  BSYNC.RECONVERGENT B6 ;  /* 0x0000000000067941 */ /* 0x000fea0003800200 */
.L_x_13615:
[----:B0-----:R-:W0:Y:S01]  /*3e00*/  LDC.64 R2, c[0x0][0x390] ;  /* 0x0000e400ff027b82 */ /* 0x001e220000000a00 */
[----:B------:R-:W-:Y:S01]  /*3e10*/  ISETP.GE.AND P0, PT, R22, R19, PT ;  /* 0x000000131600720c */ /* 0x000fe20003f06270 */
[----:B------:R-:W-:Y:S01]  /*3e20*/  BSSY.RECONVERGENT B0, `(.L_x_13643) ;  /* 0x000004f000007945 */ /* 0x000fe20003800200 */
[----:B0-----:R-:W-:-:S04]  /*3e30*/  LOP3.LUT R3, R3, 0x7fffffff, RZ, 0xc0, !PT ;  /* 0x7fffffff03037812 */ /* 0x001fc800078ec0ff */
[----:B------:R-:W-:Y:S02]  /*3e40*/  SHF.R.U32.HI R9, RZ, 0x14, R3 ;  /* 0x00000014ff097819 */ /* 0x000fe40000011603 */
[----:B------:R-:W-:-:S10]  /*3e50*/  DMUL R6, R2, 1.80143985094819840000e+16 ;  /* 0x4350000002067828 */ /* 0x000fd40000000000 */
[----:B------:R-:W-:-:S05]  /*3e60*/  LEA.HI R0, R7, R9, RZ, 0xc ;  /* 0x0000000907007211 */ /* 0x000fca00078f60ff */
[----:B------:R-:W-:Y:S01]  /*3e70*/  VIADD R0, R0, 0xffffffca ;  /* 0xffffffca00007836 */ /* 0x000fe20000000000 */
[----:B------:R-:W-:Y:S06]  /*3e80*/  @P0 BRA `(.L_x_13644) ;  /* 0x0000000400200947 */ /* 0x000fec0003800000 */
[----:B--2-45:R-:W-:Y:S01]  /*3e90*/  LOP3.LUT R11, R27, 0x7fffffff, RZ, 0xc0, !PT ;  /* 0x7fffffff1b0b7812 */ /* 0x034fe200078ec0ff */
[----:B------:R-:W-:-:S03]  /*3ea0*/  IMAD.MOV.U32 R10, RZ, RZ, R26 ;  /* 0x000000ffff0a7224 */ /* 0x000fc600078e001a */
[----:B-1----:R-:W-:-:S04]  /*3eb0*/  VIMNMX.U32 R4, PT, PT, R3, R11, !PT ;  /* 0x0000000b03047248 */ /* 0x002fc80007fe0000 */
[----:B------:R-:W-:-:S13]  /*3ec0*/  ISETP.GE.U32.AND P0, PT, R4, 0x7ff00000, PT ;  /* 0x7ff000000400780c */ /* 0x000fda0003f06070 */
[----:B------:R-:W-:Y:S05]  /*3ed0*/  @!P0 BRA `(.L_x_13645) ;  /* 0x0000000000288947 */ /* 0x000fea0003800000 */
[----:B------:R-:W-:-:S06]  /*3ee0*/  DSETP.NAN.AND P0, PT, R2, R2, PT ;  /* 0x000000020200722a */ /* 0x000fcc0003f08000 */
[----:B------:R-:W-:-:S14]  /*3ef0*/  DSETP.NUM.AND P0, PT, R10, R10, !P0 ;  /* 0x0000000a0a00722a */ /* 0x000fdc0004707000 */
[----:B------:R-:W0:Y:S01]  /*3f00*/  @!P0 LDC.64 R4, c[0x0][0x390] ;  /* 0x0000e400ff048b82 */ /* 0x000e220000000a00 */
[----:B------:R-:W-:-:S06]  /*3f10*/  @P0 DSETP.NEU.AND P1, PT, R10, +INF , PT ;  /* 0x7ff000000a00042a */ /* 0x000fcc0003f2d000 */
[----:B------:R-:W-:Y:S02]  /*3f20*/  @P0 FSEL R8, R26, RZ, P1 ;  /* 0x000000ff1a080208 */ /* 0x000fe40000800000 */
[----:B------:R-:W-:Y:S01]  /*3f30*/  @P0 FSEL R11, R27, -QNAN , P1 ;  /* 0xfff800001b0b0808 */ /* 0x000fe20000800000 */
[----:B0-----:R-:W-:-:S06]  /*3f40*/  @!P0 DADD R4, R26, R4 ;  /* 0x000000001a048229 */ /* 0x001fcc0000000004 */
[----:B------:R-:W-:Y:S02]  /*3f50*/  @P0 IMAD.MOV.U32 R4, RZ, RZ, R8 ;  /* 0x000000ffff040224 */ /* 0x000fe400078e0008 */
[----:B------:R-:W-:Y:S01]  /*3f60*/  @P0 IMAD.MOV.U32 R5, RZ, RZ, R11 ;  /* 0x000000ffff050224 */ /* 0x000fe200078e000b */
[----:B------:R-:W-:Y:S06]  /*3f70*/  BRA `(.L_x_13644) ;  /* 0x0000000000e47947 */ /* 0x000fec0003800000 */
.L_x_13645:
        /* <DEDUP_REMOVED lines=10> */
[----:B------:R-:W-:Y:S02]  /*4020*/  SHF.R.U32.HI R13, RZ, 0x14, R11 ;  /* 0x00000014ff0d7819 */ /* 0x000fe4000001160b */
[----:B------:R-:W-:-:S04]  /*4030*/  ISETP.GE.U32.AND P1, PT, R3, 0x100000, PT ;  /* 0x001000000300780c */ /* 0x000fc80003f26070 */
[----:B------:R-:W-:-:S04]  /*4040*/  FSEL R5, R7, R3, !P1 ;  /* 0x0000000307057208 */ /* 0x000fc80004800000 */
[----:B------:R-:W-:Y:S01]  /*4050*/  LOP3.LUT R5, R5, 0xfffff, RZ, 0xc0, !PT ;  /* 0x000fffff05057812 */ /* 0x000fe200078ec0ff */
[----:B------:R-:W-:-:S03]  /*4060*/  @!P0 DMUL R10, R10, 1.80143985094819840000e+16 ;  /* 0x435000000a0a8828 */ /* 0x000fc60000000000 */
[----:B------:R-:W-:-:S07]  /*4070*/  LOP3.LUT R5, R5, 0x100000, RZ, 0xfc, !PT ;  /* 0x0010000005057812 */ /* 0x000fce00078efcff */
[C---:B------:R-:W-:Y:S01]  /*4080*/  @!P0 LEA.HI R8, R11.reuse, R13, RZ, 0xc ;  /* 0x0000000d0b088211 */ /* 0x040fe200078f60ff */
[----:B------:R-:W-:Y:S01]  /*4090*/  IMAD.MOV.U32 R12, RZ, RZ, R10 ;  /* 0x000000ffff0c7224 */ /* 0x000fe200078e000a */
[----:B------:R-:W-:Y:S02]  /*40a0*/  LOP3.LUT R4, R11, 0xfffff, RZ, 0xc0, !PT ;  /* 0x000fffff0b047812 */ /* 0x000fe400078ec0ff */
[----:B------:R-:W-:Y:S01]  /*40b0*/  FSEL R11, R6, R2, !P1 ;  /* 0x00000002060b7208 */ /* 0x000fe20004800000 */
[----:B------:R-:W-:Y:S01]  /*40c0*/  @!P0 VIADD R13, R8, 0xffffffca ;  /* 0xffffffca080d8836 */ /* 0x000fe20000000000 */
[----:B------:R-:W-:Y:S02]  /*40d0*/  SEL R8, R0, R9, !P1 ;  /* 0x0000000900087207 */ /* 0x000fe40004800000 */
[----:B------:R-:W-:-:S03]  /*40e0*/  LOP3.LUT R10, R4, 0x100000, RZ, 0xfc, !PT ;  /* 0x00100000040a7812 */ /* 0x000fc600078efcff */
[----:B------:R-:W-:-:S07]  /*40f0*/  IMAD.IADD R13, R13, 0x1, -R8 ;  /* 0x000000010d0d7824 */ /* 0x000fce00078e0a08 */
.L_x_13647:
[----:B------:R-:W-:-:S05]  /*4100*/  IADD3 R15, P0, PT, R12, -R11, RZ ;  /* 0x8000000b0c0f7210 */ /* 0x000fca0007f1e0ff */
        /* <DEDUP_REMOVED lines=10> */
.L_x_13646:
        /* <DEDUP_REMOVED lines=19> */
.L_x_13649:
[----:B------:R-:W-:Y:S05]  /*42e0*/  BSYNC.RECONVERGENT B1 ;  /* 0x0000000000017941 */ /* 0x000fea0003800200 */
.L_x_13648:
[----:B------:R-:W-:Y:S01]  /*42f0*/  LOP3.LUT R5, R11, 0x80000000, R27, 0xb8, !PT ;  /* 0x800000000b057812 */ /* 0x000fe200078eb81b */
[----:B------:R-:W-:-:S07]  /*4300*/  IMAD.MOV.U32 R4, RZ, RZ, R10 ;  /* 0x000000ffff047224 */ /* 0x000fce00078e000a */
.L_x_13644:
[----:B------:R-:W-:Y:S05]  /*4310*/  BSYNC.RECONVERGENT B0 ;  /* 0x0000000000007941 */ /* 0x000fea0003800200 */
.L_x_13643:
[----:B--2-45:R-:W-:Y:S01]  /*4320*/  VIADD R26, R22, 0x80 ;  /* 0x00000080161a7836 */ /* 0x034fe20000000000 */
[----:B------:R-:W-:Y:S04]  /*4330*/  BSSY.RECONVERGENT B0, `(.L_x_13650) ;  /* 0x000004a000007945 */ /* 0x000fe80003800200 */
[----:B------:R-:W-:-:S13]  /*4340*/  ISETP.GE.AND P0, PT, R26, R19, PT ;  /* 0x000000131a00720c */ /* 0x000fda0003f06270 */
[----:B------:R-:W-:Y:S05]  /*4350*/  @P0 BRA `(.L_x_13651) ;  /* 0x00000004001c0947 */ /* 0x000fea0003800000 */
[----:B-1-3--:R-:W-:Y:S01]  /*4360*/  LOP3.LUT R11, R25, 0x7fffffff, RZ, 0xc0, !PT ;  /* 0x7fffffff190b7812 */ /* 0x00afe200078ec0ff */
        /* <DEDUP_REMOVED lines=16> */
[----:B------:R-:W-:-:S05]  /*4470*/  FSEL R8, R7, R3, !P1 ;  /* 0x0000000307087208 */ /* 0x000fca0004800000 */
[----:B------:R-:W-:-:S10]  /*4480*/  @!P0 DMUL R10, R10, 1.80143985094819840000e+16 ;  /* 0x435000000a0a8828 */ /* 0x000fd40000000000 */
[C---:B------:R-:W-:Y:S01]  /*4490*/  @!P0 LEA.HI R12, R11.reuse, R15, RZ, 0xc ;  /* 0x0000000f0b0c8211 */ /* 0x040fe200078f60ff */
[----:B------:R-:W-:Y:S01]  /*44a0*/  IMAD.MOV.U32 R13, RZ, RZ, R10 ;  /* 0x000000ffff0d7224 */ /* 0x000fe200078e000a */
[----:B------:R-:W-:Y:S02]  /*44b0*/  LOP3.LUT R14, R11, 0xfffff, RZ, 0xc0, !PT ;  /* 0x000fffff0b0e7812 */ /* 0x000fe400078ec0ff */
[----:B------:R-:W-:Y:S01]  /*44c0*/  LOP3.LUT R11, R8, 0xfffff, RZ, 0xc0, !PT ;  /* 0x000fffff080b7812 */ /* 0x000fe200078ec0ff */
[----:B------:R-:W-:Y:S01]  /*44d0*/  @!P0 VIADD R15, R12, 0xffffffca ;  /* 0xffffffca0c0f8836 */ /* 0x000fe20000000000 */
[----:B------:R-:W-:Y:S02]  /*44e0*/  SEL R8, R0, R9, !P1 ;  /* 0x0000000900087207 */ /* 0x000fe40004800000 */
[----:B------:R-:W-:Y:S02]  /*44f0*/  LOP3.LUT R14, R14, 0x100000, RZ, 0xfc, !PT ;  /* 0x001000000e0e7812 */ /* 0x000fe400078efcff */
[----:B------:R-:W-:Y:S01]  /*4500*/  LOP3.LUT R11, R11, 0x100000, RZ, 0xfc, !PT ;  /* 0x001000000b0b7812 */ /* 0x000fe200078efcff */
[----:B------:R-:W-:Y:S01]  /*4510*/  IMAD.IADD R15, R15, 0x1, -R8 ;  /* 0x000000010f0f7824 */ /* 0x000fe200078e0a08 */
[----:B------:R-:W-:-:S07]  /*4520*/  FSEL R12, R6, R2, !P1 ;  /* 0x00000002060c7208 */ /* 0x000fce0004800000 */
.L_x_13654:
        /* <DEDUP_REMOVED lines=11> */
.L_x_13653:
        /* <DEDUP_REMOVED lines=19> */
.L_x_13656:
[----:B------:R-:W-:Y:S05]  /*4710*/  BSYNC.RECONVERGENT B1 ;  /* 0x0000000000017941 */ /* 0x000fea0003800200 */
.L_x_13655:
[----:B------:R-:W-:Y:S01]  /*4720*/  LOP3.LUT R29, R29, 0x80000000, R25, 0xb8, !PT ;  /* 0x800000001d1d7812 */ /* 0x000fe200078eb819 */
[----:B------:R-:W-:Y:S06]  /*4730*/  BRA `(.L_x_13651) ;  /* 0x0000000000247947 */ /* 0x000fec0003800000 */
.L_x_13652:
        /* <DEDUP_REMOVED lines=8> */
[----:B------:R-:W-:-:S07]  /*47c0*/  @P0 IMAD.MOV.U32 R29, RZ, RZ, R11 ;  /* 0x000000ffff1d0224 */ /* 0x000fce00078e000b */
.L_x_13651:
[----:B------:R-:W-:Y:S05]  /*47d0*/  BSYNC.RECONVERGENT B0 ;  /* 0x0000000000007941 */ /* 0x000fea0003800200 */
.L_x_13650:
[----:B------:R-:W-:Y:S01]  /*47e0*/  VIADD R8, R22, 0x100 ;  /* 0x0000010016087836 */ /* 0x000fe20000000000 */
[----:B------:R-:W-:Y:S04]  /*47f0*/  BSSY.RECONVERGENT B0, `(.L_x_13657) ;  /* 0x000004a000007945 */ /* 0x000fe80003800200 */
[----:B------:R-:W-:-:S13]  /*4800*/  ISETP.GE.AND P0, PT, R8, R19, PT ;  /* 0x000000130800720c */ /* 0x000fda0003f06270 */
[----:B------:R-:W-:Y:S05]  /*4810*/  @P0 BRA `(.L_x_13658) ;  /* 0x00000004001c0947 */ /* 0x000fea0003800000 */
[----:B-1----:R-:W-:Y:S01]  /*4820*/  LOP3.LUT R11, R17, 0x7fffffff, RZ, 0xc0, !PT ;  /* 0x7fffffff110b7812 */ /* 0x002fe200078ec0ff */
[----:B------:R-:W-:-:S03]  /*4830*/  IMAD.MOV.U32 R10, RZ, RZ, R16 ;  /* 0x000000ffff0a7224 */ /* 0x000fc600078e0010 */
[----:B------:R-:W-:-:S04]  /*4840*/  VIMNMX.U32 R8, PT, PT, R3, R11, !PT ;  /* 0x0000000b03087248 */ /* 0x000fc80007fe0000 */
[----:B------:R-:W-:-:S13]  /*4850*/  ISETP.GT.U32.AND P0, PT, R8, 0x7fefffff, PT ;  /* 0x7fefffff0800780c */ /* 0x000fda0003f04070 */
[----:B------:R-:W-:Y:S05]  /*4860*/  @P0 BRA `(.L_x_13659) ;  /* 0x0000000000e40947 */ /* 0x000fea0003800000 */
[----:B------:R-:W-:Y:S01]  /*4870*/  DSETP.NEU.AND P0, PT, R2, RZ, PT ;  /* 0x000000ff0200722a */ /* 0x000fe20003f0d000 */
[----:B---3--:R-:W-:Y:S02]  /*4880*/  IMAD.MOV.U32 R24, RZ, RZ, 0x0 ;  /* 0x00000000ff187424 */ /* 0x008fe400078e00ff */
        /* <DEDUP_REMOVED lines=22> */
.L_x_13661:
        /* <DEDUP_REMOVED lines=11> */
.L_x_13660:
        /* <DEDUP_REMOVED lines=19> */
.L_x_13663:
[----:B------:R-:W-:Y:S05]  /*4bd0*/  BSYNC.RECONVERGENT B1 ;  /* 0x0000000000017941 */ /* 0x000fea0003800200 */
.L_x_13662:
[----:B------:R-:W-:Y:S01]  /*4be0*/  LOP3.LUT R25, R25, 0x80000000, R17, 0xb8, !PT ;  /* 0x8000000019197812 */ /* 0x000fe200078eb811 */
[----:B------:R-:W-:Y:S06]  /*4bf0*/  BRA `(.L_x_13658) ;  /* 0x0000000000247947 */ /* 0x000fec0003800000 */
.L_x_13659:
[----:B------:R-:W-:-:S06]  /*4c00*/  DSETP.NAN.AND P0, PT, R2, R2, PT ;  /* 0x000000020200722a */ /* 0x000fcc0003f08000 */
[----:B------:R-:W-:-:S14]  /*4c10*/  DSETP.NUM.AND P0, PT, R10, R10, !P0 ;  /* 0x0000000a0a00722a */ /* 0x000fdc0004707000 */
[----:B---3--:R-:W0:Y:S01]  /*4c20*/  @!P0 LDC.64 R24, c[0x0][0x390] ;  /* 0x0000e400ff188b82 */ /* 0x008e220000000a00 */
[----:B------:R-:W-:-:S06]  /*4c30*/  @P0 DSETP.NEU.AND P1, PT, R10, +INF , PT ;  /* 0x7ff000000a00042a */ /* 0x000fcc0003f2d000 */
[----:B------:R-:W-:Y:S02]  /*4c40*/  @P0 FSEL R8, R16, RZ, P1 ;  /* 0x000000ff10080208 */ /* 0x000fe40000800000 */
[----:B------:R-:W-:Y:S01]  /*4c50*/  @P0 FSEL R11, R17, -QNAN , P1 ;  /* 0xfff80000110b0808 */ /* 0x000fe20000800000 */
[----:B0-----:R-:W-:-:S06]  /*4c60*/  @!P0 DADD R24, R16, R24 ;  /* 0x0000000010188229 */ /* 0x001fcc0000000018 */
[----:B------:R-:W-:Y:S02]  /*4c70*/  @P0 IMAD.MOV.U32 R24, RZ, RZ, R8 ;  /* 0x000000ffff180224 */ /* 0x000fe400078e0008 */
[----:B------:R-:W-:-:S07]  /*4c80*/  @P0 IMAD.MOV.U32 R25, RZ, RZ, R11 ;  /* 0x000000ffff190224 */ /* 0x000fce00078e000b */
.L_x_13658:
[----:B------:R-:W-:Y:S05]  /*4c90*/  BSYNC.RECONVERGENT B0 ;  /* 0x0000000000007941 */ /* 0x000fea0003800200 */
.L_x_13657:
        /* <DEDUP_REMOVED lines=21> */
[----:B------:R-:W-:Y:S02]  /*4df0*/  FSEL R6, R6, R2, !P1 ;  /* 0x0000000206067208 */ /* 0x000fe40004800000 */
[----:B------:R-:W-:Y:S02]  /*4e00*/  FSEL R3, R7, R3, !P1 ;  /* 0x0000000307037208 */ /* 0x000fe40004800000 */
[----:B------:R-:W-:Y:S01]  /*4e10*/  SEL R0, R0, R9, !P1 ;  /* 0x0000000900007207 */ /* 0x000fe20004800000 */
[----:B------:R-:W-:Y:S01]  /*4e20*/  @!P0 DMUL R10, R10, 1.80143985094819840000e+16 ;  /* 0x435000000a0a8828 */ /* 0x000fe20000000000 */
[----:B------:R-:W-:-:S04]  /*4e30*/  LOP3.LUT R3, R3, 0xfffff, RZ, 0xc0, !PT ;  /* 0x000fffff03037812 */ /* 0x000fc800078ec0ff */
[----:B------:R-:W-:-:S05]  /*4e40*/  LOP3.LUT R9, R3, 0x100000, RZ, 0xfc, !PT ;  /* 0x0010000003097812 */ /* 0x000fca00078efcff */
[C---:B------:R-:W-:Y:S02]  /*4e50*/  @!P0 LEA.HI R2, R11.reuse, R13, RZ, 0xc ;  /* 0x0000000d0b028211 */ /* 0x040fe400078f60ff */
[----:B------:R-:W-:-:S03]  /*4e60*/  LOP3.LUT R8, R11, 0xfffff, RZ, 0xc0, !PT ;  /* 0x000fffff0b087812 */ /* 0x000fc600078ec0ff */
[----:B------:R-:W-:Y:S01]  /*4e70*/  @!P0 VIADD R13, R2, 0xffffffca ;  /* 0xffffffca020d8836 */ /* 0x000fe20000000000 */
[----:B------:R-:W-:-:S03]  /*4e80*/  LOP3.LUT R8, R8, 0x100000, RZ, 0xfc, !PT ;  /* 0x0010000008087812 */ /* 0x000fc600078efcff */
[----:B------:R-:W-:-:S07]  /*4e90*/  IMAD.IADD R13, R13, 0x1, -R0 ;  /* 0x000000010d0d7824 */ /* 0x000fce00078e0a00 */
.L_x_13668:
[----:B------:R-:W-:Y:S02]  /*4ea0*/  IADD3 R2, P0, PT, R10, -R6, RZ ;  /* 0x800000060a027210 */ /* 0x000fe40007f1e0ff */
        /* <DEDUP_REMOVED lines=10> */
.L_x_13667:
        /* <DEDUP_REMOVED lines=19> */
.L_x_13670:
[----:B------:R-:W-:Y:S05]  /*5080*/  BSYNC.RECONVERGENT B1 ;  /* 0x0000000000017941 */ /* 0x000fea0003800200 */
.L_x_13669:
[----:B------:R-:W-:Y:S01]  /*5090*/  LOP3.LUT R17, R17, 0x80000000, R31, 0xb8, !PT ;  /* 0x8000000011117812 */ /* 0x000fe200078eb81f */
[----:B------:R-:W-:Y:S06]  /*50a0*/  BRA `(.L_x_13665) ;  /* 0x0000000000247947 */ /* 0x000fec0003800000 */
.L_x_13666:
        /* <DEDUP_REMOVED lines=9> */
.L_x_13665:
[----:B------:R-:W-:Y:S05]  /*5140*/  BSYNC.RECONVERGENT B0 ;  /* 0x0000000000007941 */ /* 0x000fea0003800200 */
.L_x_13664:
[----:B------:R-:W0:Y:S01]  /*5150*/  LDC.U8 R2, c[0x0][0x3b4] ;  /* 0x0000ed00ff027b82 */ /* 0x000e220000000000 */
[----:B------:R-:W-:Y:S01]  /*5160*/  ISETP.GE.AND P0, PT, R22, R19, PT ;  /* 0x000000131600720c */ /* 0x000fe20003f06270 */
[----:B------:R-:W-:Y:S04]  /*5170*/  BSSY.RECONVERGENT B7, `(.L_x_13671) ;  /* 0x0000354000077945 */ /* 0x000fe80003800200 */
[----:B------:R-:W-:Y:S08]  /*5180*/  BSSY.RELIABLE B6, `(.L_x_13672) ;  /* 0x0000240000067945 */ /* 0x000ff00003800100 */
[----:B------:R-:W-:Y:S05]  /*5190*/  @P0 BRA `(.L_x_13673) ;  /* 0x0000002000ec0947 */ /* 0x000fea0003800000 */
[----:B------:R-:W2:Y:S01]  /*51a0*/  LDCU UR4, c[0x0][0x3b8] ;  /* 0x00007700ff0477ac */ /* 0x000ea20008000800 */
[----:B------:R-:W4:Y:S01]  /*51b0*/  LDC.64 R8, c[0x0][0x398] ;  /* 0x0000e600ff087b82 */ /* 0x000f220000000a00 */
[----:B------:R-:W-:Y:S01]  /*51c0*/  IMAD R0, R18, 0x200, R22 ;  /* 0x0000020012007824 */ /* 0x000fe200078e0216 */
[----:B0-----:R-:W-:-:S03]  /*51d0*/  PRMT R6, R2, 0x9910, RZ ;  /* 0x0000991002067816 */ /* 0x001fc600000000ff */
[----:B--2---:R-:W-:Y:S02]  /*51e0*/  IMAD R3, R0, UR4, RZ ;  /* 0x0000000400037c24 */ /* 0x004fe4000f8e02ff */
[----:B------:R-:W-:-:S05]  /*51f0*/  IMAD.MOV.U32 R0, RZ, RZ, R6 ;  /* 0x000000ffff007224 */ /* 0x000fca00078e0006 */
[----:B------:R-:W-:Y:S02]  /*5200*/  ISETP.GT.AND P0, PT, R0, 0x9, PT ;  /* 0x000000090000780c */ /* 0x000fe40003f04270 */
[----:B----4-:R-:W-:-:S05]  /*5210*/  IADD3 R8, P1, PT, R3, R8, RZ ;  /* 0x0000000803087210 */ /* 0x010fca0007f3e0ff */
        /* <DEDUP_REMOVED lines=14> */
.L_x_13677:
[----:B-1----:R-:W0:Y:S01]  /*5300*/  F2I.S64.F64.TRUNC R4, R4 ;  /* 0x0000000400047311 */ /* 0x002e22000030d900 */
[----:B------:R-:W-:Y:S02]  /*5310*/  IMAD.MOV.U32 R22, RZ, RZ, R26 ;  /* 0x000000ffff167224 */ /* 0x000fe400078e001a */
[----:B0-----:R-:W-:-:S05]  /*5320*/  IMAD.MOV.U32 R3, RZ, RZ, R4 ;  /* 0x000000ffff037224 */ /* 0x001fca00078e0004 */
[----:B------:R0:W-:Y:S01]  /*5330*/  STG.E.U8 desc[UR36][R8.64], R3 ;  /* 0x0000000308007986 */ /* 0x0001e2000c101124 */
[----:B------:R-:W-:Y:S05]  /*5340*/  BRA `(.L_x_13679) ;  /* 0x00000010002c7947 */ /* 0x000fea0003800000 */
.L_x_13676:
[----:B------:R-:W-:-:S13]  /*5350*/  ISETP.NE.AND P0, PT, R0, 0x2, PT ;  /* 0x000000020000780c */ /* 0x000fda0003f05270 */
[----:B------:R-:W-:Y:S05]  /*5360*/  @!P0 BRA `(.L_x_13680) ;  /* 0x0000000000308947 */ /* 0x000fea0003800000 */
[----:B------:R-:W-:-:S13]  /*5370*/  ISETP.NE.AND P0, PT, R0, 0x3, PT ;  /* 0x000000030000780c */ /* 0x000fda0003f05270 */
[----:B------:R-:W-:Y:S05]  /*5380*/  @!P0 BRA `(.L_x_13681) ;  /* 0x0000000000188947 */ /* 0x000fea0003800000 */
[----:B------:R-:W-:-:S13]  /*5390*/  ISETP.NE.AND P0, PT, R0, 0x4, PT ;  /* 0x000000040000780c */ /* 0x000fda0003f05270 */
[----:B------:R-:W-:Y:S05]  /*53a0*/  @P0 BRA `(.L_x_13678) ;  /* 0x0000000c005c0947 */ /* 0x000fea0003800000 */
[----:B-1----:R-:W0:Y:S01]  /*53b0*/  F2I.S64.F64.TRUNC R4, R4 ;  /* 0x0000000400047311 */ /* 0x002e22000030d900 */
[----:B------:R-:W-:Y:S01]  /*53c0*/  IMAD.MOV.U32 R22, RZ, RZ, R26 ;  /* 0x000000ffff167224 */ /* 0x000fe200078e001a */
[----:B0-----:R2:W-:Y:S01]  /*53d0*/  STG.E.64 desc[UR36][R8.64], R4 ;  /* 0x0000000408007986 */ /* 0x0015e2000c101b24 */
[----:B------:R-:W-:Y:S05]  /*53e0*/  BRA `(.L_x_13679) ;  /* 0x0000001000047947 */ /* 0x000fea0003800000 */
.L_x_13681:
[----:B------:R-:W0:Y:S01]  /*53f0*/  F2I.F64.TRUNC R5, R4 ;  /* 0x0000000400057311 */ /* 0x000e22000030d100 */
[----:B------:R-:W-:Y:S01]  /*5400*/  IMAD.MOV.U32 R22, RZ, RZ, R26 ;  /* 0x000000ffff167224 */ /* 0x000fe200078e001a */
[----:B0-----:R4:W-:Y:S01]  /*5410*/  STG.E desc[UR36][R8.64], R5 ;  /* 0x0000000508007986 */ /* 0x0019e2000c101924 */
[----:B------:R-:W-:Y:S05]  /*5420*/  BRA `(.L_x_13679) ;  /* 0x0000000c00f47947 */ /* 0x000fea0003800000 */
.L_x_13680:
[----:B------:R-:W0:Y:S01]  /*5430*/  F2I.F64.TRUNC R5, R4 ;  /* 0x0000000400057311 */ /* 0x000e22000030d100 */
[----:B------:R-:W-:Y:S01]  /*5440*/  IMAD.MOV.U32 R22, RZ, RZ, R26 ;  /* 0x000000ffff167224 */ /* 0x000fe200078e001a */
[----:B0-----:R0:W-:Y:S01]  /*5450*/  STG.E.U16 desc[UR36][R8.64], R5 ;  /* 0x0000000508007986 */ /* 0x0011e2000c101524 */
[----:B------:R-:W-:Y:S05]  /*5460*/  BRA `(.L_x_13679) ;  /* 0x0000000c00e47947 */ /* 0x000fea0003800000 */
.L_x_13675:
        /* <DEDUP_REMOVED lines=14> */
.L_x_13683:
        /* <DEDUP_REMOVED lines=9> */
.L_x_13682:
        /* <DEDUP_REMOVED lines=15> */
.L_x_13685:
        /* <DEDUP_REMOVED lines=10> */
.L_x_13684:
[----:B------:R0:W-:Y:S01]  /*5770*/  STG.E.64 desc[UR36][R8.64], R4 ;  /* 0x0000000408007986 */ /* 0x0001e2000c101b24 */
[----:B------:R-:W-:Y:S01]  /*5780*/  IMAD.MOV.U32 R22, RZ, RZ, R26 ;  /* 0x000000ffff167224 */ /* 0x000fe200078e001a */
[----:B------:R-:W-:Y:S06]  /*5790*/  BRA `(.L_x_13679) ;  /* 0x0000000c00187947 */ /* 0x000fec0003800000 */
.L_x_13674:
        /* <DEDUP_REMOVED lines=13> */
.L_x_13688:
[----:B------:R-:W-:Y:S01]  /*5870*/  CS2R R6, SRZ ;  /* 0x0000000000067805 */ /* 0x000fe2000001ff00 */
[----:B------:R-:W-:-:S04]  /*5880*/  IMAD.MOV.U32 R22, RZ, RZ, R26 ;  /* 0x000000ffff167224 */ /* 0x000fc800078e001a */
[----:B------:R0:W-:Y:S01]  /*5890*/  STG.E.128 desc[UR36][R8.64], R4 ;  /* 0x0000000408007986 */ /* 0x0001e2000c101d24 */
[----:B------:R-:W-:Y:S05]  /*58a0*/  BRA `(.L_x_13679) ;  /* 0x0000000800d47947 */ /* 0x000fea0003800000 */
.L_x_13687:
        /* <DEDUP_REMOVED lines=23> */
.L_x_13692:
[----:B------:R-:W-:Y:S05]  /*5a20*/  BSYNC.RECONVERGENT B0 ;  /* 0x0000000000007941 */ /* 0x000fea0003800200 */
.L_x_13691:
[----:B------:R-:W-:Y:S01]  /*5a30*/  LOP3.LUT R7, R0, 0x80, R7, 0xf8, !PT ;  /* 0x0000008000077812 */ /* 0x000fe200078ef807 */
[----:B------:R-:W-:-:S04]  /*5a40*/  IMAD.MOV.U32 R22, RZ, RZ, R26 ;  /* 0x000000ffff167224 */ /* 0x000fc800078e001a */
[----:B------:R0:W-:Y:S01]  /*5a50*/  STG.E.U8 desc[UR36][R8.64], R7 ;  /* 0x0000000708007986 */ /* 0x0001e2000c101124 */
[----:B------:R-:W-:Y:S05]  /*5a60*/  BRA `(.L_x_13679) ;  /* 0x0000000800647947 */ /* 0x000fea0003800000 */
.L_x_13690:
        /* <DEDUP_REMOVED lines=19> */
.L_x_13694:
[----:B------:R-:W-:Y:S05]  /*5ba0*/  BSYNC.RECONVERGENT B0 ;  /* 0x0000000000007941 */ /* 0x000fea0003800200 */
.L_x_13693:
[----:B------:R-:W-:Y:S01]  /*5bb0*/  LOP3.LUT R7, R0, 0x80, R7, 0xf8, !PT ;  /* 0x0000008000077812 */ /* 0x000fe200078ef807 */
[----:B------:R-:W-:-:S04]  /*5bc0*/  IMAD.MOV.U32 R22, RZ, RZ, R26 ;  /* 0x000000ffff167224 */ /* 0x000fc800078e001a */
[----:B------:R0:W-:Y:S01]  /*5bd0*/  STG.E.U8 desc[UR36][R8.64], R7 ;  /* 0x0000000708007986 */ /* 0x0001e2000c101124 */
[----:B------:R-:W-:Y:S05]  /*5be0*/  BRA `(.L_x_13679) ;  /* 0x0000000800047947 */ /* 0x000fea0003800000 */
.L_x_13689:
        /* <DEDUP_REMOVED lines=9> */
.L_x_13686:
        /* <DEDUP_REMOVED lines=12> */
.L_x_13697:
        /* <DEDUP_REMOVED lines=17> */
.L_x_13700:
[----:B------:R-:W-:-:S04]  /*5e50*/  SHF.R.U32.HI R0, RZ, 0x14, R7 ;  /* 0x00000014ff007819 */ /* 0x000fc80000011607 */
[----:B------:R-:W-:-:S04]  /*5e60*/  LOP3.LUT R0, R0, 0x1, RZ, 0xc0, !PT ;  /* 0x0000000100007812 */ /* 0x000fc800078ec0ff */
[----:B------:R-:W-:-:S04]  /*5e70*/  IADD3 R0, PT, PT, R7, 0x487ffff, R0 ;  /* 0x0487ffff07007810 */ /* 0x000fc80007ffe000 */
[----:B------:R-:W-:-:S04]  /*5e80*/  SHF.R.U32.HI R0, RZ, 0x14, R0 ;  /* 0x00000014ff007819 */ /* 0x000fc80000011600 */
[----:B------:R-:W-:-:S07]  /*5e90*/  LOP3.LUT R3, R0, 0xff, RZ, 0xc0, !PT ;  /* 0x000000ff00037812 */ /* 0x000fce00078ec0ff */
.L_x_13701:
[----:B------:R-:W-:-:S04]  /*5ea0*/  SHF.R.U32.HI R0, RZ, 0x18, R7 ;  /* 0x00000018ff007819 */ /* 0x000fc80000011607 */
[----:B------:R-:W-:-:S07]  /*5eb0*/  LOP3.LUT R0, R3, 0x80, R0, 0xf8, !PT ;  /* 0x0000008003007812 */ /* 0x000fce00078ef800 */
.L_x_13699:
[----:B------:R-:W-:Y:S05]  /*5ec0*/  BSYNC.RECONVERGENT B0 ;  /* 0x0000000000007941 */ /* 0x000fea0003800200 */
.L_x_13698:
[----:B------:R0:W-:Y:S01]  /*5ed0*/  STG.E.U8 desc[UR36][R8.64], R0 ;  /* 0x0000000008007986 */ /* 0x0001e2000c101124 */
[----:B------:R-:W-:Y:S01]  /*5ee0*/  IMAD.MOV.U32 R22, RZ, RZ, R26 ;  /* 0x000000ffff167224 */ /* 0x000fe200078e001a */
[----:B------:R-:W-:Y:S06]  /*5ef0*/  BRA `(.L_x_13679) ;  /* 0x0000000400407947 */ /* 0x000fec0003800000 */
.L_x_13696:
        /* <DEDUP_REMOVED lines=17> */
.L_x_13704:
[----:B------:R-:W-:-:S04]  /*6010*/  SHF.R.U32.HI R0, RZ, 0x15, R7 ;  /* 0x00000015ff007819 */ /* 0x000fc80000011607 */
[----:B------:R-:W-:-:S04]  /*6020*/  LOP3.LUT R0, R0, 0x1, RZ, 0xc0, !PT ;  /* 0x0000000100007812 */ /* 0x000fc800078ec0ff */
[----:B------:R-:W-:-:S04]  /*6030*/  IADD3 R0, PT, PT, R7, 0x88fffff, R0 ;  /* 0x088fffff07007810 */ /* 0x000fc80007ffe000 */
[----:B------:R-:W-:-:S04]  /*6040*/  SHF.R.U32.HI R0, RZ, 0x15, R0 ;  /* 0x00000015ff007819 */ /* 0x000fc80000011600 */
[----:B------:R-:W-:-:S07]  /*6050*/  LOP3.LUT R3, R0, 0xff, RZ, 0xc0, !PT ;  /* 0x000000ff00037812 */ /* 0x000fce00078ec0ff */
.L_x_13705:
[----:B------:R-:W-:-:S04]  /*6060*/  SHF.R.U32.HI R0, RZ, 0x18, R7 ;  /* 0x00000018ff007819 */ /* 0x000fc80000011607 */
[----:B------:R-:W-:-:S07]  /*6070*/  LOP3.LUT R0, R3, 0x80, R0, 0xf8, !PT ;  /* 0x0000008003007812 */ /* 0x000fce00078ef800 */
.L_x_13703:
[----:B------:R-:W-:Y:S05]  /*6080*/  BSYNC.RECONVERGENT B0 ;  /* 0x0000000000007941 */ /* 0x000fea0003800200 */
.L_x_13702:
[----:B------:R0:W-:Y:S01]  /*6090*/  STG.E.U8 desc[UR36][R8.64], R0 ;  /* 0x0000000008007986 */ /* 0x0001e2000c101124 */
[----:B------:R-:W-:Y:S01]  /*60a0*/  IMAD.MOV.U32 R22, RZ, RZ, R26 ;  /* 0x000000ffff167224 */ /* 0x000fe200078e001a */
[----:B------:R-:W-:Y:S06]  /*60b0*/  BRA `(.L_x_13679) ;  /* 0x0000000000d07947 */ /* 0x000fec0003800000 */
.L_x_13695:
[----:B------:R-:W-:-:S13]  /*60c0*/  ISETP.NE.AND P0, PT, R0, 0x1c, PT ;  /* 0x0000001c0000780c */ /* 0x000fda0003f05270 */
[----:B------:R-:W-:Y:S05]  /*60d0*/  @!P0 BRA `(.L_x_13706) ;  /* 0x0000000000bc8947 */ /* 0x000fea0003800000 */
[----:B------:R-:W-:-:S13]  /*60e0*/  ISETP.NE.AND P0, PT, R0, 0x1d, PT ;  /* 0x0000001d0000780c */ /* 0x000fda0003f05270 */
[----:B------:R-:W-:Y:S05]  /*60f0*/  @!P0 BRA `(.L_x_13707) ;  /* 0x0000000000a48947 */ /* 0x000fea0003800000 */
[----:B------:R-:W-:-:S13]  /*6100*/  ISETP.NE.AND P0, PT, R0, 0x2c, PT ;  /* 0x0000002c0000780c */ /* 0x000fda0003f05270 */
[----:B------:R-:W-:Y:S05]  /*6110*/  @!P0 BRA `(.L_x_13708) ;  /* 0x0000000000488947 */ /* 0x000fea0003800000 */
.L_x_13678:
[----:B------:R-:W-:Y:S01]  /*6120*/  MOV R14, 0x0 ;  /* 0x00000000000e7802 */ /* 0x000fe20000000f00 */
[----:B------:R-:W1:Y:S01]  /*6130*/  LDCU.64 UR6, c[0x4][0x178] ;  /* 0x01002f00ff0677ac */ /* 0x000e620008000a00 */
[----:B------:R-:W-:Y:S02]  /*6140*/  IMAD.MOV.U32 R8, RZ, RZ, 0x65 ;  /* 0x00000065ff087424 */ /* 0x000fe400078e00ff */
[----:B------:R-:W-:Y:S01]  /*6150*/  IMAD.MOV.U32 R12, RZ, RZ, 0x1 ;  /* 0x00000001ff0c7424 */ /* 0x000fe200078e00ff */
[----:B------:R-:W0:Y:S01]  /*6160*/  LDCU.64 UR8, c[0x4][0x180] ;  /* 0x01003000ff0877ac */ /* 0x000e220008000a00 */
[----:B------:R-:W2:Y:S01]  /*6170*/  LDC.64 R14, c[0x4][R14] ;  /* 0x010000000e0e7b82 */ /* 0x000ea20000000a00 */
[----:B------:R-:W-:Y:S01]  /*6180*/  IMAD.MOV.U32 R13, RZ, RZ, RZ ;  /* 0x000000ffff0d7224 */ /* 0x000fe200078e00ff */
[----:B------:R-:W4:Y:S01]  /*6190*/  LDCU.64 UR4, c[0x4][0x60] ;  /* 0x01000c00ff0477ac */ /* 0x000f220008000a00 */
[----:B-1----:R-:W-:Y:S02]  /*61a0*/  IMAD.U32 R4, RZ, RZ, UR6 ;  /* 0x00000006ff047e24 */ /* 0x002fe4000f8e00ff */
[----:B------:R-:W-:-:S02]  /*61b0*/  IMAD.U32 R5, RZ, RZ, UR7 ;  /* 0x00000007ff057e24 */ /* 0x000fc4000f8e00ff */
[----:B0-----:R-:W-:Y:S02]  /*61c0*/  IMAD.U32 R6, RZ, RZ, UR8 ;  /* 0x00000008ff067e24 */ /* 0x001fe4000f8e00ff */
[----:B------:R-:W-:Y:S02]  /*61d0*/  IMAD.U32 R7, RZ, RZ, UR9 ;  /* 0x00000009ff077e24 */ /* 0x000fe4000f8e00ff */
[----:B----4-:R-:W-:Y:S02]  /*61e0*/  IMAD.U32 R10, RZ, RZ, UR4 ;  /* 0x00000004ff0a7e24 */ /* 0x010fe4000f8e00ff */
[----:B------:R-:W-:-:S07]  /*61f0*/  IMAD.U32 R11, RZ, RZ, UR5 ;  /* 0x00000005ff0b7e24 */ /* 0x000fce000f8e00ff */
[----:B------:R-:W-:-:S07]  /*6200*/  LEPC R20, `(.L_x_13709) ;  /* 0x000000001014794e */ /* 0x000fce0000000000 */
[----:B--23--:R-:W-:Y:S05]  /*6210*/  CALL.ABS.NOINC R14 ;  /* 0x000000000e007343 */ /* 0x00cfea0003c00000 */
.L_x_13709:
[----:B------:R-:W-:Y:S01]  /*6220*/  IMAD.MOV.U32 R22, RZ, RZ, R26 ;  /* 0x000000ffff167224 */ /* 0x000fe200078e001a */
[----:B------:R-:W-:Y:S06]  /*6230*/  BRA `(.L_x_13679) ;  /* 0x0000000000707947 */ /* 0x000fec0003800000 */
.L_x_13708:
        /* <DEDUP_REMOVED lines=21> */
.L_x_13707:
[----:B-1----:R-:W0:Y:S01]  /*6390*/  F2I.U64.F64.TRUNC R4, R4 ;  /* 0x0000000400047311 */ /* 0x002e22000030d800 */
[----:B------:R-:W-:Y:S01]  /*63a0*/  IMAD.MOV.U32 R22, RZ, RZ, R26 ;  /* 0x000000ffff167224 */ /* 0x000fe200078e001a */
[----:B0-----:R0:W-:Y:S01]  /*63b0*/  STG.E.64 desc[UR36][R8.64], R4 ;  /* 0x0000000408007986 */ /* 0x0011e2000c101b24 */
[----:B------:R-:W-:Y:S05]  /*63c0*/  BRA `(.L_x_13679) ;  /* 0x00000000000c7947 */ /* 0x000fea0003800000 */
.L_x_13706:
[----:B------:R-:W0:Y:S01]  /*63d0*/  F2I.U32.F64.TRUNC R5, R4 ;  /* 0x0000000400057311 */ /* 0x000e22000030d000 */
[----:B------:R-:W-:Y:S01]  /*63e0*/  IMAD.MOV.U32 R22, RZ, RZ, R26 ;  /* 0x000000ffff167224 */ /* 0x000fe200078e001a */
[----:B0-----:R0:W-:Y:S06]  /*63f0*/  STG.E desc[UR36][R8.64], R5 ;  /* 0x0000000508007986 */ /* 0x0011ec000c101924 */
.L_x_13679:
[----:B------:R-:W-:-:S13]  /*6400*/  ISETP.GE.AND P0, PT, R22, R19, PT ;  /* 0x000000131600720c */ /* 0x000fda0003f06270 */
[----:B------:R-:W-:Y:S05]  /*6410*/  @P0 BREAK.RELIABLE B6 ;  /* 0x0000000000060942 */ /* 0x000fea0003800100 */
[----:B------:R-:W-:Y:S05]  /*6420*/  @P0 BRA `(.L_x_13710) ;  /* 0x0000002000a00947 */ /* 0x000fea0003800000 */
[----:B------:R-:W5:Y:S01]  /*6430*/  LDCU UR4, c[0x0][0x3b8] ;  /* 0x00007700ff0477ac */ /* 0x000f620008000800 */
[----:B012-4-:R-:W0:Y:S01]  /*6440*/  LDC.64 R4, c[0x0][0x398] ;  /* 0x0000e600ff047b82 */ /* 0x017e220000000a00 */
        /* <DEDUP_REMOVED lines=19> */
.L_x_13714:
[----:B------:R-:W0:Y:S02]  /*6580*/  F2I.S64.F64.TRUNC R28, R28 ;  /* 0x0000001c001c7311 */ /* 0x000e24000030d900 */
[----:B0-----:R-:W-:-:S05]  /*6590*/  IMAD.MOV.U32 R3, RZ, RZ, R28 ;  /* 0x000000ffff037224 */ /* 0x001fca00078e001c */
[----:B------:R0:W-:Y:S01]  /*65a0*/  STG.E.U8 desc[UR36][R4.64], R3 ;  /* 0x0000000304007986 */ /* 0x0001e2000c101124 */
[----:B------:R-:W-:Y:S05]  /*65b0*/  BRA `(.L_x_13716) ;  /* 0x0000000c00e07947 */ /* 0x000fea0003800000 */
.L_x_13713:
        /* <DEDUP_REMOVED lines=9> */
.L_x_13718:
[----:B------:R-:W0:Y:S02]  /*6650*/  F2I.F64.TRUNC R29, R28 ;  /* 0x0000001c001d7311 */ /* 0x000e24000030d100 */
[----:B0-----:R0:W-:Y:S01]  /*6660*/  STG.E desc[UR36][R4.64], R29 ;  /* 0x0000001d04007986 */ /* 0x0011e2000c101924 */
[----:B------:R-:W-:Y:S05]  /*6670*/  BRA `(.L_x_13716) ;  /* 0x0000000c00b07947 */ /* 0x000fea0003800000 */
.L_x_13717:
[----:B------:R-:W0:Y:S02]  /*6680*/  F2I.F64.TRUNC R29, R28 ;  /* 0x0000001c001d7311 */ /* 0x000e24000030d100 */
[----:B0-----:R0:W-:Y:S01]  /*6690*/  STG.E.U16 desc[UR36][R4.64], R29 ;  /* 0x0000001d04007986 */ /* 0x0011e2000c101524 */
[----:B------:R-:W-:Y:S05]  /*66a0*/  BRA `(.L_x_13716) ;  /* 0x0000000c00a47947 */ /* 0x000fea0003800000 */
.L_x_13712:
        /* <DEDUP_REMOVED lines=13> */
.L_x_13720:
        /* <DEDUP_REMOVED lines=8> */
.L_x_13719:
        /* <DEDUP_REMOVED lines=14> */
.L_x_13722:
        /* <DEDUP_REMOVED lines=9> */
.L_x_13721:
[----:B------:R0:W-:Y:S01]  /*6970*/  STG.E.64 desc[UR36][R4.64], R28 ;  /* 0x0000001c04007986 */ /* 0x0001e2000c101b24 */
[----:B------:R-:W-:Y:S05]  /*6980*/  BRA `(.L_x_13716) ;  /* 0x0000000800ec7947 */ /* 0x000fea0003800000 */
.L_x_13711:
        /* <DEDUP_REMOVED lines=13> */
.L_x_13726:
        /* <DEDUP_REMOVED lines=22> */
.L_x_13729:
[----:B------:R-:W-:-:S04]  /*6bc0*/  SHF.R.U32.HI R3, RZ, 0x18, R7 ;  /* 0x00000018ff037819 */ /* 0x000fc80000011607 */
[----:B------:R-:W-:-:S07]  /*6bd0*/  LOP3.LUT R0, R0, 0x80, R3, 0xf8, !PT ;  /* 0x0000008000007812 */ /* 0x000fce00078ef803 */
.L_x_13728:
[----:B------:R-:W-:Y:S05]  /*6be0*/  BSYNC.RECONVERGENT B0 ;  /* 0x0000000000007941 */ /* 0x000fea0003800200 */
.L_x_13727:
[----:B------:R0:W-:Y:S01]  /*6bf0*/  STG.E.U8 desc[UR36][R4.64], R0 ;  /* 0x0000000004007986 */ /* 0x0001e2000c101124 */
[----:B------:R-:W-:Y:S05]  /*6c00*/  BRA `(.L_x_13716) ;  /* 0x00000008004c7947 */ /* 0x000fea0003800000 */
.L_x_13725:
        /* <DEDUP_REMOVED lines=22> */
.L_x_13732:
[----:B------:R-:W-:-:S04]  /*6d70*/  SHF.R.U32.HI R3, RZ, 0x18, R7 ;  /* 0x00000018ff037819 */ /* 0x000fc80000011607 */
[----:B------:R-:W-:-:S07]  /*6d80*/  LOP3.LUT R0, R0, 0x80, R3, 0xf8, !PT ;  /* 0x0000008000007812 */ /* 0x000fce00078ef803 */
.L_x_13731:
[----:B------:R-:W-:Y:S05]  /*6d90*/  BSYNC.RECONVERGENT B0 ;  /* 0x0000000000007941 */ /* 0x000fea0003800200 */
.L_x_13730:
[----:B------:R0:W-:Y:S01]  /*6da0*/  STG.E.U8 desc[UR36][R4.64], R0 ;  /* 0x0000000004007986 */ /* 0x0001e2000c101124 */
[----:B------:R-:W-:Y:S05]  /*6db0*/  BRA `(.L_x_13716) ;  /* 0x0000000400e07947 */ /* 0x000fea0003800000 */
.L_x_13724:
        /* <DEDUP_REMOVED lines=26> */
.L_x_13734:
[----:B------:R-:W0:Y:S02]  /*6f60*/  F2I.U64.F64.TRUNC R28, R28 ;  /* 0x0000001c001c7311 */ /* 0x000e24000030d800 */
[----:B0-----:R0:W-:Y:S01]  /*6f70*/  STG.E.64 desc[UR36][R4.64], R28 ;  /* 0x0000001c04007986 */ /* 0x0011e2000c101b24 */
[----:B------:R-:W-:Y:S05]  /*6f80*/  BRA `(.L_x_13716) ;  /* 0x00000004006c7947 */ /* 0x000fea0003800000 */
.L_x_13733:
[----:B------:R-:W0:Y:S02]  /*6f90*/  F2I.U32.F64.TRUNC R29, R28 ;  /* 0x0000001c001d7311 */ /* 0x000e24000030d000 */
[----:B0-----:R0:W-:Y:S01]  /*6fa0*/  STG.E desc[UR36][R4.64], R29 ;  /* 0x0000001d04007986 */ /* 0x0011e2000c101924 */
[----:B------:R-:W-:Y:S05]  /*6fb0*/  BRA `(.L_x_13716) ;  /* 0x0000000400607947 */ /* 0x000fea0003800000 */
.L_x_13723:
        /* <DEDUP_REMOVED lines=10> */
.L_x_13736:
[----:B------:R-:W-:-:S05]  /*7060*/  CS2R R30, SRZ ;  /* 0x00000000001e7805 */ /* 0x000fca000001ff00 */
[----:B------:R0:W-:Y:S01]  /*7070*/  STG.E.128 desc[UR36][R4.64], R28 ;  /* 0x0000001c04007986 */ /* 0x0001e2000c101d24 */
[----:B------:R-:W-:Y:S05]  /*7080*/  BRA `(.L_x_13716) ;  /* 0x00000004002c7947 */ /* 0x000fea0003800000 */
.L_x_13735:
[----:B------:R-:W-:-:S13]  /*7090*/  ISETP.NE.AND P0, PT, R0, 0xf, PT ;  /* 0x0000000f0000780c */ /* 0x000fda0003f05270 */
[----:B------:R-:W-:Y:S05]  /*70a0*/  @!P0 BRA `(.L_x_13737) ;  /* 0x0000000400088947 */ /* 0x000fea0003800000 */
[----:B------:R-:W-:-:S13]  /*70b0*/  ISETP.NE.AND P0, PT, R0, 0x17, PT ;  /* 0x000000170000780c */ /* 0x000fda0003f05270 */
[----:B------:R-:W-:Y:S05]  /*70c0*/  @!P0 BRA `(.L_x_13738) ;  /* 0x0000000000a08947 */ /* 0x000fea0003800000 */
[----:B------:R-:W-:-:S13]  /*70d0*/  ISETP.NE.AND P0, PT, R0, 0x18, PT ;  /* 0x000000180000780c */ /* 0x000fda0003f05270 */
[----:B------:R-:W-:Y:S05]  /*70e0*/  @!P0 BRA `(.L_x_13739) ;  /* 0x0000000000448947 */ /* 0x000fea0003800000 */
.L_x_13715:
        /* <DEDUP_REMOVED lines=16> */
.L_x_13740:
[----:B------:R-:W-:Y:S05]  /*71f0*/  BRA `(.L_x_13716) ;  /* 0x0000000000d07947 */ /* 0x000fea0003800000 */
.L_x_13739:
        /* <DEDUP_REMOVED lines=17> */
.L_x_13742:
[----:B------:R-:W-:Y:S05]  /*7310*/  BSYNC.RECONVERGENT B0 ;  /* 0x0000000000007941 */ /* 0x000fea0003800200 */
.L_x_13741:
[----:B------:R-:W-:-:S05]  /*7320*/  LOP3.LUT R3, R0, 0x80, R3, 0xf8, !PT ;  /* 0x0000008000037812 */ /* 0x000fca00078ef803 */
[----:B------:R2:W-:Y:S01]  /*7330*/  STG.E.U8 desc[UR36][R4.64], R3 ;  /* 0x0000000304007986 */ /* 0x0005e2000c101124 */
[----:B------:R-:W-:Y:S05]  /*7340*/  BRA `(.L_x_13716) ;  /* 0x00000000007c7947 */ /* 0x000fea0003800000 */
.L_x_13738:
        /* <DEDUP_REMOVED lines=16> */
.L_x_13744:
[----:B------:R-:W-:Y:S01]  /*7450*/  IMAD.MOV.U32 R0, RZ, RZ, 0x7f ;  /* 0x0000007fff007424 */ /* 0x000fe200078e00ff */
[----:B------:R-:W-:-:S04]  /*7460*/  ISETP.GT.U32.AND P0, PT, R3, 0x7f800000, PT ;  /* 0x7f8000000300780c */ /* 0x000fc80003f04070 */
[----:B------:R-:W-:-:S09]  /*7470*/  SEL R0, R0, 0x7c, P0 ;  /* 0x0000007c00007807 */ /* 0x000fd20000000000 */
.L_x_13745:
[----:B------:R-:W-:Y:S05]  /*7480*/  BSYNC.RECONVERGENT B0 ;  /* 0x0000000000007941 */ /* 0x000fea0003800200 */
.L_x_13743:
[----:B------:R-:W-:-:S04]  /*7490*/  SHF.R.U32.HI R3, RZ, 0x18, R7 ;  /* 0x00000018ff037819 */ /* 0x000fc80000011607 */
[----:B------:R-:W-:-:S05]  /*74a0*/  LOP3.LUT R3, R0, 0x80, R3, 0xf8, !PT ;  /* 0x0000008000037812 */ /* 0x000fca00078ef803 */
[----:B------:R1:W-:Y:S01]  /*74b0*/  STG.E.U8 desc[UR36][R4.64], R3 ;  /* 0x0000000304007986 */ /* 0x0003e2000c101124 */
[----:B------:R-:W-:Y:S05]  /*74c0*/  BRA `(.L_x_13716) ;  /* 0x00000000001c7947 */ /* 0x000fea0003800000 */
.L_x_13737:
[----:B------:R-:W-:Y:S01]  /*74d0*/  UMOV UR4, 0xf0000000 ;  /* 0xf000000000047882 */ /* 0x000fe20000000000 */
[----:B------:R-:W-:Y:S01]  /*74e0*/  UMOV UR5, 0x380fffff ;  /* 0x380fffff00057882 */ /* 0x000fe20000000000 */
[----:B------:R-:W0:Y:S01]  /*74f0*/  F2F.F32.F64 R0, R28 ;  /* 0x0000001c00007310 */ /* 0x000e220000301000 */
[----:B------:R-:W-:-:S14]  /*7500*/  DSETP.GEU.AND P0, PT, |R28|, UR4, PT ;  /* 0x000000041c007e2a */ /* 0x000fdc000bf0e200 */
[----:B0-----:R-:W-:-:S05]  /*7510*/  @!P0 FMUL R0, R0, 1.175494350822287508e-38 ;  /* 0x0080000000008820 */ /* 0x001fca0000400000 */
[----:B------:R-:W-:-:S05]  /*7520*/  F2FP.BF16.F32.PACK_AB R0, RZ, R0 ;  /* 0x00000000ff00723e */ /* 0x000fca00000010ff */
[----:B------:R0:W-:Y:S02]  /*7530*/  STG.E.U16 desc[UR36][R4.64], R0 ;  /* 0x0000000004007986 */ /* 0x0001e4000c101524 */
.L_x_13716:
[----:B------:R-:W-:-:S07]  /*7540*/  VIADD R22, R22, 0x80 ;  /* 0x0000008016167836 */ /* 0x000fce0000000000 */
.L_x_13673:
[----:B------:R-:W-:-:S13]  /*7550*/  ISETP.GE.AND P0, PT, R22, R19, PT ;  /* 0x000000131600720c */ /* 0x000fda0003f06270 */
[----:B------:R-:W-:Y:S05]  /*7560*/  @P0 BREAK.RELIABLE B6 ;  /* 0x0000000000060942 */ /* 0x000fea0003800100 */
[----:B------:R-:W-:Y:S05]  /*7570*/  @P0 BRA `(.L_x_13710) ;  /* 0x00000010004c0947 */ /* 0x000fea0003800000 */
[----:B------:R-:W-:Y:S05]  /*7580*/  BSYNC.RELIABLE B6 ;  /* 0x0000000000067941 */ /* 0x000fea0003800100 */
.L_x_13672:
        /* <DEDUP_REMOVED lines=18> */
[----:B---3--:R-:W0:Y:S02]  /*76b0*/  F2I.F64.TRUNC R25, R24 ;  /* 0x0000001800197311 */ /* 0x008e24000030d100 */
[----:B0-----:R3:W-:Y:S01]  /*76c0*/  STG.E.U8 desc[UR36][R4.64], R25 ;  /* 0x0000001904007986 */ /* 0x0017e2000c101124 */
[----:B------:R-:W-:Y:S05]  /*76d0*/  BRA `(.L_x_13751) ;  /* 0x0000000c00f07947 */ /* 0x000fea0003800000 */
.L_x_13749:
[----:B---3--:R-:W0:Y:S02]  /*76e0*/  F2I.S64.F64.TRUNC R24, R24 ;  /* 0x0000001800187311 */ /* 0x008e24000030d900 */
[----:B0-----:R-:W-:-:S05]  /*76f0*/  IMAD.MOV.U32 R3, RZ, RZ, R24 ;  /* 0x000000ffff037224 */ /* 0x001fca00078e0018 */
[----:B------:R4:W-:Y:S01]  /*7700*/  STG.E.U8 desc[UR36][R4.64], R3 ;  /* 0x0000000304007986 */ /* 0x0009e2000c101124 */
[----:B------:R-:W-:Y:S05]  /*7710*/  BRA `(.L_x_13751) ;  /* 0x0000000c00e07947 */ /* 0x000fea0003800000 */
.L_x_13748:
[----:B------:R-:W-:-:S13]  /*7720*/  ISETP.NE.AND P0, PT, R0, 0x2, PT ;  /* 0x000000020000780c */ /* 0x000fda0003f05270 */
[----:B------:R-:W-:Y:S05]  /*7730*/  @!P0 BRA `(.L_x_13752) ;  /* 0x0000000000288947 */ /* 0x000fea0003800000 */
[----:B------:R-:W-:-:S13]  /*7740*/  ISETP.NE.AND P0, PT, R0, 0x3, PT ;  /* 0x000000030000780c */ /* 0x000fda0003f05270 */
[----:B------:R-:W-:Y:S05]  /*7750*/  @!P0 BRA `(.L_x_13753) ;  /* 0x0000000000148947 */ /* 0x000fea0003800000 */
[----:B------:R-:W-:-:S13]  /*7760*/  ISETP.NE.AND P0, PT, R0, 0x4, PT ;  /* 0x000000040000780c */ /* 0x000fda0003f05270 */
[----:B------:R-:W-:Y:S05]  /*7770*/  @P0 BRA `(.L_x_13750) ;  /* 0x0000000800b40947 */ /* 0x000fea0003800000 */
[----:B---3--:R-:W0:Y:S02]  /*7780*/  F2I.S64.F64.TRUNC R24, R24 ;  /* 0x0000001800187311 */ /* 0x008e24000030d900 */
[----:B0-----:R1:W-:Y:S01]  /*7790*/  STG.E.64 desc[UR36][R4.64], R24 ;  /* 0x0000001804007986 */ /* 0x0013e2000c101b24 */
[----:B------:R-:W-:Y:S05]  /*77a0*/  BRA `(.L_x_13751) ;  /* 0x0000000c00bc7947 */ /* 0x000fea0003800000 */
.L_x_13753:
[----:B---3--:R-:W0:Y:S02]  /*77b0*/  F2I.F64.TRUNC R25, R24 ;  /* 0x0000001800197311 */ /* 0x008e24000030d100 */
[----:B0-----:R2:W-:Y:S01]  /*77c0*/  STG.E desc[UR36][R4.64], R25 ;  /* 0x0000001904007986 */ /* 0x0015e2000c101924 */
[----:B------:R-:W-:Y:S05]  /*77d0*/  BRA `(.L_x_13751) ;  /* 0x0000000c00b07947 */ /* 0x000fea0003800000 */
.L_x_13752:
[----:B---3--:R-:W0:Y:S02]  /*77e0*/  F2I.F64.TRUNC R25, R24 ;  /* 0x0000001800197311 */ /* 0x008e24000030d100 */
[----:B0-----:R0:W-:Y:S01]  /*77f0*/  STG.E.U16 desc[UR36][R4.64], R25 ;  /* 0x0000001904007986 */ /* 0x0011e2000c101524 */
[----:B------:R-:W-:Y:S05]  /*7800*/  BRA `(.L_x_13751) ;  /* 0x0000000c00a47947 */ /* 0x000fea0003800000 */
.L_x_13747:
        /* <DEDUP_REMOVED lines=8> */
[----:B---3--:R-:W0:Y:S01]  /*7890*/  F2F.F32.F64 R3, R24 ;  /* 0x0000001800037310 */ /* 0x008e220000301000 */
[----:B------:R-:W-:-:S14]  /*78a0*/  DSETP.GEU.AND P0, PT, |R24|, UR4, PT ;  /* 0x0000000418007e2a */ /* 0x000fdc000bf0e200 */
[----:B0-----:R-:W-:-:S05]  /*78b0*/  @!P0 FMUL R3, R3, 1.175494350822287508e-38 ;  /* 0x0080000003038820 */ /* 0x001fca0000400000 */
[----:B------:R0:W-:Y:S01]  /*78c0*/  STG.E desc[UR36][R4.64], R3 ;  /* 0x0000000304007986 */ /* 0x0001e2000c101924 */
[----:B------:R-:W-:Y:S05]  /*78d0*/  BRA `(.L_x_13751) ;  /* 0x0000000c00707947 */ /* 0x000fea0003800000 */
.L_x_13755:
[----:B------:R-:W-:Y:S01]  /*78e0*/  UMOV UR4, 0xf0000000 ;  /* 0xf000000000047882 */ /* 0x000fe20000000000 */
[----:B------:R-:W-:Y:S01]  /*78f0*/  UMOV UR5, 0x380fffff ;  /* 0x380fffff00057882 */ /* 0x000fe20000000000 */
[----:B---3--:R-:W0:Y:S01]  /*7900*/  F2F.F32.F64 R0, R24 ;  /* 0x0000001800007310 */ /* 0x008e220000301000 */
[----:B------:R-:W-:-:S14]  /*7910*/  DSETP.GEU.AND P0, PT, |R24|, UR4, PT ;  /* 0x0000000418007e2a */ /* 0x000fdc000bf0e200 */
[----:B0-----:R-:W-:-:S05]  /*7920*/  @!P0 FMUL R0, R0, 1.175494350822287508e-38 ;  /* 0x0080000000008820 */ /* 0x001fca0000400000 */
[----:B------:R-:W-:-:S05]  /*7930*/  F2FP.F16.F32.PACK_AB R0, RZ, R0 ;  /* 0x00000000ff00723e */ /* 0x000fca00000000ff */
[----:B------:R0:W-:Y:S01]  /*7940*/  STG.E.U16 desc[UR36][R4.64], R0 ;  /* 0x0000000004007986 */ /* 0x0001e2000c101524 */
[----:B------:R-:W-:Y:S05]  /*7950*/  BRA `(.L_x_13751) ;  /* 0x0000000c00507947 */ /* 0x000fea0003800000 */
.L_x_13754:
        /* <DEDUP_REMOVED lines=8> */
[----:B---3--:R-:W0:Y:S01]  /*79e0*/  F2F.F32.F64 R6, R24 ;  /* 0x0000001800067310 */ /* 0x008e220000301000 */
[----:B------:R-:W-:Y:S01]  /*79f0*/  DSETP.GEU.AND P0, PT, |R24|, UR4, PT ;  /* 0x0000000418007e2a */ /* 0x000fe2000bf0e200 */
[----:B------:R-:W-:-:S13]  /*7a00*/  IMAD.MOV.U32 R7, RZ, RZ, RZ ;  /* 0x000000ffff077224 */ /* 0x000fda00078e00ff */
[----:B0-----:R-:W-:-:S05]  /*7a10*/  @!P0 FMUL R6, R6, 1.175494350822287508e-38 ;  /* 0x0080000006068820 */ /* 0x001fca0000400000 */
[----:B------:R0:W-:Y:S01]  /*7a20*/  STG.E.64 desc[UR36][R4.64], R6 ;  /* 0x0000000604007986 */ /* 0x0001e2000c101b24 */
[----:B------:R-:W-:Y:S05]  /*7a30*/  BRA `(.L_x_13751) ;  /* 0x0000000c00187947 */ /* 0x000fea0003800000 */
.L_x_13757:
[----:B------:R-:W-:Y:S01]  /*7a40*/  UMOV UR4, 0xf0000000 ;  /* 0xf000000000047882 */ /* 0x000fe20000000000 */
[----:B------:R-:W-:Y:S01]  /*7a50*/  UMOV UR5, 0x380fffff ;  /* 0x380fffff00057882 */ /* 0x000fe20000000000 */
[----:B---3--:R-:W0:Y:S01]  /*7a60*/  F2F.F32.F64 R0, R24 ;  /* 0x0000001800007310 */ /* 0x008e220000301000 */
[----:B------:R-:W-:-:S14]  /*7a70*/  DSETP.GEU.AND P0, PT, |R24|, UR4, PT ;  /* 0x0000000418007e2a */ /* 0x000fdc000bf0e200 */
[----:B0-----:R-:W-:-:S05]  /*7a80*/  @!P0 FMUL R0, R0, 1.175494350822287508e-38 ;  /* 0x0080000000008820 */ /* 0x001fca0000400000 */
[----:B------:R-:W-:-:S04]  /*7a90*/  F2FP.F16.F32.PACK_AB R3, RZ, R0 ;  /* 0x00000000ff03723e */ /* 0x000fc800000000ff */
[----:B------:R-:W-:-:S05]  /*7aa0*/  PRMT R3, R3, 0x5410, RZ ;  /* 0x0000541003037816 */ /* 0x000fca00000000ff */
[----:B------:R0:W-:Y:S01]  /*7ab0*/  STG.E desc[UR36][R4.64], R3 ;  /* 0x0000000304007986 */ /* 0x0001e2000c101924 */
[----:B------:R-:W-:Y:S05]  /*7ac0*/  BRA `(.L_x_13751) ;  /* 0x0000000800f47947 */ /* 0x000fea0003800000 */
.L_x_13756:
[----:B---3--:R0:W-:Y:S01]  /*7ad0*/  STG.E.64 desc[UR36][R4.64], R24 ;  /* 0x0000001804007986 */ /* 0x0081e2000c101b24 */
[----:B------:R-:W-:Y:S05]  /*7ae0*/  BRA `(.L_x_13751) ;  /* 0x0000000800ec7947 */ /* 0x000fea0003800000 */
.L_x_13746:
        /* <DEDUP_REMOVED lines=10> */
[----:B---3--:R-:W0:Y:S02]  /*7b90*/  F2I.U32.F64.TRUNC R25, R24 ;  /* 0x0000001800197311 */ /* 0x008e24000030d000 */
[----:B0-----:R0:W-:Y:S01]  /*7ba0*/  STG.E.U16 desc[UR36][R4.64], R25 ;  /* 0x0000001904007986 */ /* 0x0011e2000c101524 */
[----:B------:R-:W-:Y:S05]  /*7bb0*/  BRA `(.L_x_13751) ;  /* 0x0000000800b87947 */ /* 0x000fea0003800000 */
.L_x_13761:
[----:B------:R-:W-:Y:S01]  /*7bc0*/  UMOV UR4, 0xf0000000 ;  /* 0xf000000000047882 */ /* 0x000fe20000000000 */
[----:B------:R-:W-:Y:S01]  /*7bd0*/  UMOV UR5, 0x380fffff ;  /* 0x380fffff00057882 */ /* 0x000fe20000000000 */
[----:B---3--:R-:W0:Y:S01]  /*7be0*/  F2F.F32.F64 R7, R24 ;  /* 0x0000001800077310 */ /* 0x008e220000301000 */
        /* <DEDUP_REMOVED lines=19> */
.L_x_13764:
[----:B------:R-:W-:-:S04]  /*7d20*/  SHF.R.U32.HI R3, RZ, 0x18, R7 ;  /* 0x00000018ff037819 */ /* 0x000fc80000011607 */
[----:B------:R-:W-:-:S07]  /*7d30*/  LOP3.LUT R0, R0, 0x80, R3, 0xf8, !PT ;  /* 0x0000008000007812 */ /* 0x000fce00078ef803 */
.L_x_13763:
[----:B------:R-:W-:Y:S05]  /*7d40*/  BSYNC.RECONVERGENT B0 ;  /* 0x0000000000007941 */ /* 0x000fea0003800200 */
.L_x_13762:
[----:B------:R0:W-:Y:S01]  /*7d50*/  STG.E.U8 desc[UR36][R4.64], R0 ;  /* 0x0000000004007986 */ /* 0x0001e2000c101124 */
[----:B------:R-:W-:Y:S05]  /*7d60*/  BRA `(.L_x_13751) ;  /* 0x00000008004c7947 */ /* 0x000fea0003800000 */
.L_x_13760:
        /* <DEDUP_REMOVED lines=22> */
.L_x_13767:
[----:B------:R-:W-:-:S04]  /*7ed0*/  SHF.R.U32.HI R3, RZ, 0x18, R7 ;  /* 0x00000018ff037819 */ /* 0x000fc80000011607 */
[----:B------:R-:W-:-:S07]  /*7ee0*/  LOP3.LUT R0, R0, 0x80, R3, 0xf8, !PT ;  /* 0x0000008000007812 */ /* 0x000fce00078ef803 */
.L_x_13766:
[----:B------:R-:W-:Y:S05]  /*7ef0*/  BSYNC.RECONVERGENT B0 ;  /* 0x0000000000007941 */ /* 0x000fea0003800200 */
.L_x_13765:
[----:B------:R0:W-:Y:S01]  /*7f00*/  STG.E.U8 desc[UR36][R4.64], R0 ;  /* 0x0000000004007986 */ /* 0x0001e2000c101124 */
[----:B------:R-:W-:Y:S05]  /*7f10*/  BRA `(.L_x_13751) ;  /* 0x0000000400e07947 */ /* 0x000fea0003800000 */
.L_x_13759:
        /* <DEDUP_REMOVED lines=26> */
.L_x_13769:
[----:B---3--:R-:W0:Y:S02]  /*80c0*/  F2I.U64.F64.TRUNC R24, R24 ;  /* 0x0000001800187311 */ /* 0x008e24000030d800 */
[----:B0-----:R0:W-:Y:S01]  /*80d0*/  STG.E.64 desc[UR36][R4.64], R24 ;  /* 0x0000001804007986 */ /* 0x0011e2000c101b24 */
[----:B------:R-:W-:Y:S05]  /*80e0*/  BRA `(.L_x_13751) ;  /* 0x00000004006c7947 */ /* 0x000fea0003800000 */
.L_x_13768:
[----:B---3--:R-:W0:Y:S02]  /*80f0*/  F2I.U32.F64.TRUNC R25, R24 ;  /* 0x0000001800197311 */ /* 0x008e24000030d000 */
[----:B0-----:R0:W-:Y:S01]  /*8100*/  STG.E desc[UR36][R4.64], R25 ;  /* 0x0000001904007986 */ /* 0x0011e2000c101924 */
[----:B------:R-:W-:Y:S05]  /*8110*/  BRA `(.L_x_13751) ;  /* 0x0000000400607947 */ /* 0x000fea0003800000 */
.L_x_13758:
[----:B------:R-:W-:-:S13]  /*8120*/  ISETP.GT.AND P0, PT, R0, 0xe, PT ;  /* 0x0000000e0000780c */ /* 0x000fda0003f04270 */
[----:B------:R-:W-:Y:S05]  /*8130*/  @P0 BRA `(.L_x_13770) ;  /* 0x00000000002c0947 */ /* 0x000fea0003800000 */
[----:B------:R-:W-:-:S13]  /*8140*/  ISETP.NE.AND P0, PT, R0, 0xa, PT ;  /* 0x0000000a0000780c */ /* 0x000fda0003f05270 */
[----:B------:R-:W-:Y:S05]  /*8150*/  @!P0 BRA `(.L_x_13771) ;  /* 0x0000000000188947 */ /* 0x000fea0003800000 */
[----:B------:R-:W-:-:S13]  /*8160*/  ISETP.NE.AND P0, PT, R0, 0xb, PT ;  /* 0x0000000b0000780c */ /* 0x000fda0003f05270 */
[----:B------:R-:W-:Y:S05]  /*8170*/  @P0 BRA `(.L_x_13750) ;  /* 0x0000000000340947 */ /* 0x000fea0003800000 */
[----:B---3--:R-:W-:-:S06]  /*8180*/  DSETP.NEU.AND P0, PT, R24, RZ, PT ;  /* 0x000000ff1800722a */ /* 0x008fcc0003f0d000 */
[----:B------:R-:W-:-:S05]  /*8190*/  SEL R3, RZ, 0x1, !P0 ;  /* 0x00000001ff037807 */ /* 0x000fca0004000000 */
[----:B------:R0:W-:Y:S01]  /*81a0*/  STG.E.U8 desc[UR36][R4.64], R3 ;  /* 0x0000000304007986 */ /* 0x0001e2000c101124 */
[----:B------:R-:W-:Y:S05]  /*81b0*/  BRA `(.L_x_13751) ;  /* 0x0000000400387947 */ /* 0x000fea0003800000 */
.L_x_13771:
[----:B------:R-:W-:-:S05]  /*81c0*/  CS2R R26, SRZ ;  /* 0x00000000001a7805 */ /* 0x000fca000001ff00 */
[----:B---3--:R0:W-:Y:S01]  /*81d0*/  STG.E.128 desc[UR36][R4.64], R24 ;  /* 0x0000001804007986 */ /* 0x0081e2000c101d24 */
[----:B------:R-:W-:Y:S05]  /*81e0*/  BRA `(.L_x_13751) ;  /* 0x00000004002c7947 */ /* 0x000fea0003800000 */
.L_x_13770:
[----:B------:R-:W-:-:S13]  /*81f0*/  ISETP.NE.AND P0, PT, R0, 0xf, PT ;  /* 0x0000000f0000780c */ /* 0x000fda0003f05270 */
[----:B------:R-:W-:Y:S05]  /*8200*/  @!P0 BRA `(.L_x_13772) ;  /* 0x0000000400088947 */ /* 0x000fea0003800000 */
[----:B------:R-:W-:-:S13]  /*8210*/  ISETP.NE.AND P0, PT, R0, 0x17, PT ;  /* 0x000000170000780c */ /* 0x000fda0003f05270 */
[----:B------:R-:W-:Y:S05]  /*8220*/  @!P0 BRA `(.L_x_13773) ;  /* 0x0000000000a08947 */ /* 0x000fea0003800000 */
[----:B------:R-:W-:-:S13]  /*8230*/  ISETP.NE.AND P0, PT, R0, 0x18, PT ;  /* 0x000000180000780c */ /* 0x000fda0003f05270 */
[----:B------:R-:W-:Y:S05]  /*8240*/  @!P0 BRA `(.L_x_13774) ;  /* 0x0000000000448947 */ /* 0x000fea0003800000 */
.L_x_13750:
        /* <DEDUP_REMOVED lines=16> */
.L_x_13775:
[----:B------:R-:W-:Y:S05]  /*8350*/  BRA `(.L_x_13751) ;  /* 0x0000000000d07947 */ /* 0x000fea0003800000 */
.L_x_13774:
[----:B------:R-:W-:Y:S01]  /*8360*/  UMOV UR4, 0xf0000000 ;  /* 0xf000000000047882 */ /* 0x000fe20000000000 */
[----:B------:R-:W-:Y:S01]  /*8370*/  UMOV UR5, 0x380fffff ;  /* 0x380fffff00057882 */ /* 0x000fe20000000000 */
[----:B---3--:R-:W0:Y:S01]  /*8380*/  F2F.F32.F64 R7, R24 ;  /* 0x0000001800077310 */ /* 0x008e220000301000 */
        /* <DEDUP_REMOVED lines=14> */
.L_x_13777:
[----:B------:R-:W-:Y:S05]  /*8470*/  BSYNC.RECONVERGENT B0 ;  /* 0x0000000000007941 */ /* 0x000fea0003800200 */
.L_x_13776:
[----:B------:R-:W-:-:S05]  /*8480*/  LOP3.LUT R3, R0, 0x80, R3, 0xf8, !PT ;  /* 0x0000008000037812 */ /* 0x000fca00078ef803 */
[----:B------:R0:W-:Y:S01]  /*8490*/  STG.E.U8 desc[UR36][R4.64], R3 ;  /* 0x0000000304007986 */ /* 0x0001e2000c101124 */
[----:B------:R-:W-:Y:S05]  /*84a0*/  BRA `(.L_x_13751) ;  /* 0x00000000007c7947 */ /* 0x000fea0003800000 */
.L_x_13773:
[----:B------:R-:W-:Y:S01]  /*84b0*/  UMOV UR4, 0xf0000000 ;  /* 0xf000000000047882 */ /* 0x000fe20000000000 */
[----:B------:R-:W-:Y:S01]  /*84c0*/  UMOV UR5, 0x380fffff ;  /* 0x380fffff00057882 */ /* 0x000fe20000000000 */
[----:B---3--:R-:W0:Y:S01]  /*84d0*/  F2F.F32.F64 R7, R24 ;  /* 0x0000001800077310 */ /* 0x008e220000301000 */
        /* <DEDUP_REMOVED lines=13> */
.L_x_13779:
[----:B------:R-:W-:Y:S01]  /*85b0*/  IMAD.MOV.U32 R0, RZ, RZ, 0x7f ;  /* 0x0000007fff007424 */ /* 0x000fe200078e00ff */
[----:B------:R-:W-:-:S04]  /*85c0*/  ISETP.GT.U32.AND P0, PT, R3, 0x7f800000, PT ;  /* 0x7f8000000300780c */ /* 0x000fc80003f04070 */
[----:B------:R-:W-:-:S09]  /*85d0*/  SEL R0, R0, 0x7c, P0 ;  /* 0x0000007c00007807 */ /* 0x000fd20000000000 */
.L_x_13780:
[----:B------:R-:W-:Y:S05]  /*85e0*/  BSYNC.RECONVERGENT B0 ;  /* 0x0000000000007941 */ /* 0x000fea0003800200 */
.L_x_13778:
[----:B------:R-:W-:-:S04]  /*85f0*/  SHF.R.U32.HI R3, RZ, 0x18, R7 ;  /* 0x00000018ff037819 */ /* 0x000fc80000011607 */
[----:B------:R-:W-:-:S05]  /*8600*/  LOP3.LUT R3, R0, 0x80, R3, 0xf8, !PT ;  /* 0x0000008000037812 */ /* 0x000fca00078ef803 */
[----:B------:R0:W-:Y:S01]  /*8610*/  STG.E.U8 desc[UR36][R4.64], R3 ;  /* 0x0000000304007986 */ /* 0x0001e2000c101124 */
[----:B------:R-:W-:Y:S05]  /*8620*/  BRA `(.L_x_13751) ;  /* 0x00000000001c7947 */ /* 0x000fea0003800000 */
.L_x_13772:
[----:B------:R-:W-:Y:S01]  /*8630*/  UMOV UR4, 0xf0000000 ;  /* 0xf000000000047882 */ /* 0x000fe20000000000 */
[----:B------:R-:W-:Y:S01]  /*8640*/  UMOV UR5, 0x380fffff ;  /* 0x380fffff00057882 */ /* 0x000fe20000000000 */
[----:B---3--:R-:W0:Y:S01]  /*8650*/  F2F.F32.F64 R0, R24 ;  /* 0x0000001800007310 */ /* 0x008e220000301000 */
[----:B------:R-:W-:-:S14]  /*8660*/  DSETP.GEU.AND P0, PT, |R24|, UR4, PT ;  /* 0x0000000418007e2a */ /* 0x000fdc000bf0e200 */
[----:B0-----:R-:W-:-:S05]  /*8670*/  @!P0 FMUL R0, R0, 1.175494350822287508e-38 ;  /* 0x0080000000008820 */ /* 0x001fca0000400000 */
[----:B------:R-:W-:-:S05]  /*8680*/  F2FP.BF16.F32.PACK_AB R0, RZ, R0 ;  /* 0x00000000ff00723e */ /* 0x000fca00000010ff */
[----:B------:R0:W-:Y:S02]  /*8690*/  STG.E.U16 desc[UR36][R4.64], R0 ;  /* 0x0000000004007986 */ /* 0x0001e4000c101524 */
.L_x_13751:
[----:B------:R-:W-:-:S07]  /*86a0*/  VIADD R22, R22, 0x80 ;  /* 0x0000008016167836 */ /* 0x000fce0000000000 */
.L_x_13710:
[----:B------:R-:W-:Y:S05]  /*86b0*/  BSYNC.RECONVERGENT B7 ;  /* 0x0000000000077941 */ /* 0x000fea0003800200 */
.L_x_13671:
        /* <DEDUP_REMOVED lines=22> */
.L_x_13784:
[----:B------:R-:W0:Y:S02]  /*8820*/  F2I.S64.F64.TRUNC R16, R16 ;  /* 0x0000001000107311 */ /* 0x000e24000030d900 */
[----:B0-----:R-:W-:-:S05]  /*8830*/  IMAD.MOV.U32 R3, RZ, RZ, R16 ;  /* 0x000000ffff037224 */ /* 0x001fca00078e0010 */
[----:B------:R-:W-:Y:S01]  /*8840*/  STG.E.U8 desc[UR36][R4.64], R3 ;  /* 0x0000000304007986 */ /* 0x000fe2000c101124 */
[----:B------:R-:W-:Y:S05]  /*8850*/  EXIT ;  /* 0x000000000000794d */ /* 0x000fea0003800000 */
.L_x_13783:
        /* <DEDUP_REMOVED lines=9> */
.L_x_13787:
[----:B------:R-:W0:Y:S02]  /*88f0*/  F2I.F64.TRUNC R17, R16 ;  /* 0x0000001000117311 */ /* 0x000e24000030d100 */
[----:B0-----:R-:W-:Y:S01]  /*8900*/  STG.E desc[UR36][R4.64], R17 ;  /* 0x0000001104007986 */ /* 0x001fe2000c101924 */
[----:B------:R-:W-:Y:S05]  /*8910*/  EXIT ;  /* 0x000000000000794d */ /* 0x000fea0003800000 */
.L_x_13786:
[----:B------:R-:W0:Y:S02]  /*8920*/  F2I.F64.TRUNC R17, R16 ;  /* 0x0000001000117311 */ /* 0x000e24000030d100 */
[----:B0-----:R-:W-:Y:S01]  /*8930*/  STG.E.U16 desc[UR36][R4.64], R17 ;  /* 0x0000001104007986 */ /* 0x001fe2000c101524 */
[----:B------:R-:W-:Y:S05]  /*8940*/  EXIT ;  /* 0x000000000000794d */ /* 0x000fea0003800000 */
.L_x_13782:
        /* <DEDUP_REMOVED lines=13> */
.L_x_13789:
        /* <DEDUP_REMOVED lines=8> */
.L_x_13788:
        /* <DEDUP_REMOVED lines=14> */
.L_x_13791:
        /* <DEDUP_REMOVED lines=9> */
.L_x_13790:
[----:B------:R-:W-:Y:S01]  /*8c10*/  STG.E.64 desc[UR36][R4.64], R16 ;  /* 0x0000001004007986 */ /* 0x000fe2000c101b24 */
[----:B------:R-:W-:Y:S05]  /*8c20*/  EXIT ;  /* 0x000000000000794d */ /* 0x000fea0003800000 */
.L_x_13781:
        /* <DEDUP_REMOVED lines=13> */
.L_x_13795:
        /* <DEDUP_REMOVED lines=21> */
.L_x_13798:
[----:B------:R-:W-:-:S04]  /*8e50*/  SHF.R.U32.HI R3, RZ, 0x18, R7 ;  /* 0x00000018ff037819 */ /* 0x000fc80000011607 */
[----:B------:R-:W-:-:S04]  /*8e60*/  LOP3.LUT R0, R0, 0x80, R3, 0xf8, !PT ;  /* 0x0000008000007812 */ /* 0x000fc800078ef803 */
[----:B------:R-:W-:-:S07]  /*8e70*/  PRMT R2, R0, 0x7610, R2 ;  /* 0x0000761000027816 */ /* 0x000fce0000000002 */
.L_x_13797:
[----:B------:R-:W-:Y:S05]  /*8e80*/  BSYNC.RECONVERGENT B0 ;  /* 0x0000000000007941 */ /* 0x000fea0003800200 */
.L_x_13796:
[----:B------:R-:W-:Y:S01]  /*8e90*/  STG.E.U8 desc[UR36][R4.64], R2 ;  /* 0x0000000204007986 */ /* 0x000fe2000c101124 */
[----:B------:R-:W-:Y:S05]  /*8ea0*/  EXIT ;  /* 0x000000000000794d */ /* 0x000fea0003800000 */
.L_x_13794:
        /* <DEDUP_REMOVED lines=21> */
.L_x_13801:
[----:B------:R-:W-:-:S04]  /*9000*/  SHF.R.U32.HI R3, RZ, 0x18, R7 ;  /* 0x00000018ff037819 */ /* 0x000fc80000011607 */
[----:B------:R-:W-:-:S04]  /*9010*/  LOP3.LUT R0, R0, 0x80, R3, 0xf8, !PT ;  /* 0x0000008000007812 */ /* 0x000fc800078ef803 */
[----:B------:R-:W-:-:S07]  /*9020*/  PRMT R2, R0, 0x7610, R2 ;  /* 0x0000761000027816 */ /* 0x000fce0000000002 */
.L_x_13800:
[----:B------:R-:W-:Y:S05]  /*9030*/  BSYNC.RECONVERGENT B0 ;  /* 0x0000000000007941 */ /* 0x000fea0003800200 */
.L_x_13799:
[----:B------:R-:W-:Y:S01]  /*9040*/  STG.E.U8 desc[UR36][R4.64], R2 ;  /* 0x0000000204007986 */ /* 0x000fe2000c101124 */
[----:B------:R-:W-:Y:S05]  /*9050*/  EXIT ;  /* 0x000000000000794d */ /* 0x000fea0003800000 */
.L_x_13793:
        /* <DEDUP_REMOVED lines=26> */
.L_x_13803:
[----:B------:R-:W0:Y:S02]  /*9200*/  F2I.U64.F64.TRUNC R16, R16 ;  /* 0x0000001000107311 */ /* 0x000e24000030d800 */
[----:B0-----:R-:W-:Y:S01]  /*9210*/  STG.E.64 desc[UR36][R4.64], R16 ;  /* 0x0000001004007986 */ /* 0x001fe2000c101b24 */
[----:B------:R-:W-:Y:S05]  /*9220*/  EXIT ;  /* 0x000000000000794d */ /* 0x000fea0003800000 */
.L_x_13802:
[----:B------:R-:W0:Y:S02]  /*9230*/  F2I.U32.F64.TRUNC R17, R16 ;  /* 0x0000001000117311 */ /* 0x000e24000030d000 */
[----:B0-----:R-:W-:Y:S01]  /*9240*/  STG.E desc[UR36][R4.64], R17 ;  /* 0x0000001104007986 */ /* 0x001fe2000c101924 */
[----:B------:R-:W-:Y:S05]  /*9250*/  EXIT ;  /* 0x000000000000794d */ /* 0x000fea0003800000 */
.L_x_13792:
        /* <DEDUP_REMOVED lines=10> */
.L_x_13805:
[----:B------:R-:W-:-:S05]  /*9300*/  CS2R R18, SRZ ;  /* 0x0000000000127805 */ /* 0x000fca000001ff00 */
[----:B------:R-:W-:Y:S01]  /*9310*/  STG.E.128 desc[UR36][R4.64], R16 ;  /* 0x0000001004007986 */ /* 0x000fe2000c101d24 */
[----:B------:R-:W-:Y:S05]  /*9320*/  EXIT ;  /* 0x000000000000794d */ /* 0x000fea0003800000 */
.L_x_13804:
[----:B------:R-:W-:-:S13]  /*9330*/  ISETP.NE.AND P0, PT, R0, 0xf, PT ;  /* 0x0000000f0000780c */ /* 0x000fda0003f05270 */
[----:B------:R-:W-:Y:S05]  /*9340*/  @!P0 BRA `(.L_x_13806) ;  /* 0x0000000400088947 */ /* 0x000fea0003800000 */
[----:B------:R-:W-:-:S13]  /*9350*/  ISETP.NE.AND P0, PT, R0, 0x17, PT ;  /* 0x000000170000780c */ /* 0x000fda0003f05270 */
[----:B------:R-:W-:Y:S05]  /*9360*/  @!P0 BRA `(.L_x_13807) ;  /* 0x0000000000a08947 */ /* 0x000fea0003800000 */
[----:B------:R-:W-:-:S13]  /*9370*/  ISETP.NE.AND P0, PT, R0, 0x18, PT ;  /* 0x000000180000780c */ /* 0x000fda0003f05270 */
[----:B------:R-:W-:Y:S05]  /*9380*/  @!P0 BRA `(.L_x_13808) ;  /* 0x0000000000448947 */ /* 0x000fea0003800000 */
.L_x_13785:
        /* <DEDUP_REMOVED lines=16> */
.L_x_13809:
[----:B------:R-:W-:Y:S05]  /*9490*/  EXIT ;  /* 0x000000000000794d */ /* 0x000fea0003800000 */
.L_x_13808:
        /* <DEDUP_REMOVED lines=17> */
.L_x_13811:
[----:B------:R-:W-:Y:S05]  /*95b0*/  BSYNC.RECONVERGENT B0 ;  /* 0x0000000000007941 */ /* 0x000fea0003800200 */
.L_x_13810:
[----:B------:R-:W-:-:S05]  /*95c0*/  LOP3.LUT R3, R0, 0x80, R3, 0xf8, !PT ;  /* 0x0000008000037812 */ /* 0x000fca00078ef803 */
[----:B------:R-:W-:Y:S01]  /*95d0*/  STG.E.U8 desc[UR36][R4.64], R3 ;  /* 0x0000000304007986 */ /* 0x000fe2000c101124 */
[----:B------:R-:W-:Y:S05]  /*95e0*/  EXIT ;  /* 0x000000000000794d */ /* 0x000fea0003800000 */
.L_x_13807:
        /* <DEDUP_REMOVED lines=16> */
.L_x_13813:
[----:B------:R-:W-:Y:S01]  /*96f0*/  IMAD.MOV.U32 R0, RZ, RZ, 0x7f ;  /* 0x0000007fff007424 */ /* 0x000fe200078e00ff */
[----:B------:R-:W-:-:S04]  /*9700*/  ISETP.GT.U32.AND P0, PT, R2, 0x7f800000, PT ;  /* 0x7f8000000200780c */ /* 0x000fc80003f04070 */
[----:B------:R-:W-:-:S09]  /*9710*/  SEL R0, R0, 0x7c, P0 ;  /* 0x0000007c00007807 */ /* 0x000fd20000000000 */
.L_x_13814:
[----:B------:R-:W-:Y:S05]  /*9720*/  BSYNC.RECONVERGENT B0 ;  /* 0x0000000000007941 */ /* 0x000fea0003800200 */
.L_x_13812:
[----:B------:R-:W-:-:S04]  /*9730*/  SHF.R.U32.HI R3, RZ, 0x18, R3 ;  /* 0x00000018ff037819 */ /* 0x000fc80000011603 */
[----:B------:R-:W-:-:S05]  /*9740*/  LOP3.LUT R3, R0, 0x80, R3, 0xf8, !PT ;  /* 0x0000008000037812 */ /* 0x000fca00078ef803 */
[----:B------:R-:W-:Y:S01]  /*9750*/  STG.E.U8 desc[UR36][R4.64], R3 ;  /* 0x0000000304007986 */ /* 0x000fe2000c101124 */
[----:B------:R-:W-:Y:S05]  /*9760*/  EXIT ;  /* 0x000000000000794d */ /* 0x000fea0003800000 */
.L_x_13806:
        /* <DEDUP_REMOVED lines=8> */
.L_x_13815:
        /* <DEDUP_REMOVED lines=9> */
.L_x_54849:


//--------------------- .text._ZN2at6native18elementwise_kernelILi128ELi2EZNS0_22gpu_kernel_impl_nocastINS0_13BUnaryFunctorIdddZZZNS0_16fmod_kernel_cudaERNS_18TensorIteratorBaseEENKUlvE0_clEvENKUlvE_clEvEUlddE_EEEEvS5_RKT_EUliE_EEviT1_ --------------------------
	.section	.text._ZN2at6native18elementwise_kernelILi128ELi2EZNS0_22gpu_kernel_impl_nocastINS0_13BUnaryFunctorIdddZZZNS0_16fmod_kernel_cudaERNS_18TensorIteratorBaseEENKUlvE0_clEvENKUlvE_clEvEUlddE_EEEEvS5_RKT_EUliE_EEviT1_,"ax",@progbits
	.align	128
        .global         _ZN2at6native18elementwise_kernelILi128ELi2EZNS0_22gpu_kernel_impl_nocastINS0_13BUnaryFunctorIdddZZZNS0_16fmod_kernel_cudaERNS_18TensorIteratorBaseEENKUlvE0_clEvENKUlvE_clEvEUlddE_EEEEvS5_RKT_EUliE_EEviT1_
        .type           _ZN2at6native18elementwise_kernelILi128ELi2EZNS0_22gpu_kernel_impl_nocastINS0_13BUnaryFunctorIdddZZZNS0_16fmod_kernel_cudaERNS_18TensorIteratorBaseEENKUlvE0_clEvENKUlvE_clEvEUlddE_EEEEvS5_RKT_EUliE_EEviT1_,@function
        .size           _ZN2at6native18elementwise_kernelILi128ELi2EZNS0_22gpu_kernel_impl_nocastINS0_13BUnaryFunctorIdddZZZNS0_16fmod_kernel_cudaERNS_18TensorIteratorBaseEENKUlvE0_clEvENKUlvE_clEvEUlddE_EEEEvS5_RKT_EUliE_EEviT1_,(.L_x_54850 - _ZN2at6native18elementwise_kernelILi128ELi2EZNS0_22gpu_kernel_impl_nocastINS0_13BUnaryFunctorIdddZZZNS0_16fmod_kernel_cudaERNS_18TensorIteratorBaseEENKUlvE0_clEvENKUlvE_clEvEUlddE_EEEEvS5_RKT_EUliE_EEviT1_)
        .other          _ZN2at6native18elementwise_kernelILi128ELi2EZNS0_22gpu_kernel_impl_nocastINS0_13BUnaryFunctorIdddZZZNS0_16fmod_kernel_cudaERNS_18TensorIteratorBaseEENKUlvE0_clEvENKUlvE_clEvEUlddE_EEEEvS5_RKT_EUliE_EEviT1_,@"STO_CUDA_ENTRY STV_DEFAULT"
_ZN2at6native18elementwise_kernelILi128ELi2EZNS0_22gpu_kernel_impl_nocastINS0_13BUnaryFunctorIdddZZZNS0_16fmod_kernel_cudaERNS_18TensorIteratorBaseEENKUlvE0_clEvENKUlvE_clEvEUlddE_EEEEvS5_RKT_EUliE_EEviT1_:
.text._ZN2at6native18elementwise_kernelILi128ELi2EZNS0_22gpu_kernel_impl_nocastINS0_13BUnaryFunctorIdddZZZNS0_16fmod_kernel_cudaERNS_18TensorIteratorBaseEENKUlvE0_clEvENKUlvE_clEvEUlddE_EEEEvS5_RKT_EUliE_EEviT1_:
[----:B------:R-:W-:Y:S08]  /*0000*/  LDC R1, c[0x0][0x37c] ;  /* 0x0000df00ff017b82 */ /* 0x000ff00000000800 */
[----:B------:R-:W0:Y:S01]  /*0010*/  LDC.64 R4, c[0x0][0x598] ;  /* 0x00016600ff047b82 */ /* 0x000e220000000a00 */
[----:B------:R-:W1:Y:S01]  /*0020*/  S2R R9, SR_TID.X ;  /* 0x0000000000097919 */ /* 0x000e620000002100 */
[----:B------:R-:W2:Y:S06]  /*0030*/  LDCU.64 UR6, c[0x0][0x358] ;  /* 0x00006b00ff0677ac */ /* 0x000eac0008000a00 */
[----:B------:R-:W3:Y:S08]  /*0040*/  LDC R8, c[0x0][0x388] ;  /* 0x0000e200ff087b82 */ /* 0x000ef00000000800 */
[----:B------:R-:W4:Y:S01]  /*0050*/  S2UR UR4, SR_CTAID.X ;  /* 0x00000000000479c3 */ /* 0x000f220000002500 */
[----:B0-----:R-:W-:-:S04]  /*0060*/  LOP3.LUT R5, R5, 0x7fffffff, RZ, 0xc0, !PT ;  /* 0x7fffffff05057812 */ /* 0x001fc800078ec0ff */
[----:B------:R-:W-:Y:S02]  /*0070*/  SHF.R.U32.HI R7, RZ, 0x14, R5 ;  /* 0x00000014ff077819 */ /* 0x000fe40000011605 */
[----:B------:R-:W-:Y:S01]  /*0080*/  DMUL R2, R4, 1.80143985094819840000e+16 ;  /* 0x4350000004027828 */ /* 0x000fe20000000000 */
[----:B---3--:R-:W-:Y:S01]  /*0090*/  ISETP.NE.AND P0, PT, R8, RZ, PT ;  /* 0x000000ff0800720c */ /* 0x008fe20003f05270 */
[----:B----4-:R-:W-:-:S08]  /*00a0*/  USHF.L.U32 UR4, UR4, 0x8, URZ ;  /* 0x0000000804047899 */ /* 0x010fd000080006ff */
[----:B------:R-:W-:Y:S02]  /*00b0*/  LEA.HI R0, R3, R7, RZ, 0xc ;  /* 0x0000000703007211 */ /* 0x000fe400078f60ff */
[----:B-1----:R-:W-:-:S03]  /*00c0*/  LOP3.LUT R9, R9, UR4, RZ, 0xfc, !PT ;  /* 0x0000000409097c12 */ /* 0x002fc6000f8efcff */
[----:B------:R-:W-:Y:S01]  /*00d0*/  VIADD R0, R0, 0xffffffca ;  /* 0xffffffca00007836 */ /* 0x000fe20000000000 */
[----:B--2---:R-:W-:Y:S06]  /*00e0*/  @P0 BRA `(.L_x_13816) ;  /* 0x0000000800480947 */ /* 0x004fec0003800000 */
[----:B------:R-:W0:Y:S01]  /*00f0*/  LDCU UR4, c[0x0][0x380] ;  /* 0x00007000ff0477ac */ /* 0x000e220008000800 */
[----:B------:R-:W-:Y:S01]  /*0100*/  BSSY.RECONVERGENT B0, `(.L_x_13817) ;  /* 0x0000049000007945 */ /* 0x000fe20003800200 */
[----:B0-----:R-:W-:-:S13]  /*0110*/  ISETP.GE.AND P0, PT, R9, UR4, PT ;  /* 0x0000000409007c0c */ /* 0x001fda000bf06270 */
[----:B------:R-:W-:Y:S05]  /*0120*/  @P0 BRA `(.L_x_13818) ;  /* 0x0000000400180947 */ /* 0x000fea0003800000 */
[----:B------:R-:W0:Y:S02]  /*0130*/  LDC.64 R10, c[0x0][0x588] ;  /* 0x00016200ff0a7b82 */ /* 0x000e240000000a00 */
[----:B0-----:R-:W2:Y:S02]  /*0140*/  LDG.E.64 R10, desc[UR6][R10.64] ;  /* 0x000000060a0a7981 */ /* 0x001ea4000c1e1b00 */
        /* <DEDUP_REMOVED lines=13> */
[----:B------:R-:W-:Y:S02]  /*0220*/  ISETP.GT.U32.AND P0, PT, R13, 0xfffff, PT ;  /* 0x000fffff0d00780c */ /* 0x000fe40003f04070 */
[----:B------:R-:W-:Y:S02]  /*0230*/  SHF.R.U32.HI R15, RZ, 0x14, R13 ;  /* 0x00000014ff0f7819 */ /* 0x000fe4000001160d */
[----:B------:R-:W-:-:S04]  /*0240*/  ISETP.GE.U32.AND P1, PT, R5, 0x100000, PT ;  /* 0x001000000500780c */ /* 0x000fc80003f26070 */
[----:B------:R-:W-:Y:S02]  /*0250*/  FSEL R14, R3, R5, !P1 ;  /* 0x00000005030e7208 */ /* 0x000fe40004800000 */
[----:B------:R-:W-:Y:S02]  /*0260*/  FSEL R16, R2, R4, !P1 ;  /* 0x0000000402107208 */ /* 0x000fe40004800000 */
[----:B------:R-:W-:Y:S01]  /*0270*/  LOP3.LUT R14, R14, 0xfffff, RZ, 0xc0, !PT ;  /* 0x000fffff0e0e7812 */ /* 0x000fe200078ec0ff */
[----:B------:R-:W-:-:S03]  /*0280*/  @!P0 DMUL R12, R12, 1.80143985094819840000e+16 ;  /* 0x435000000c0c8828 */ /* 0x000fc60000000000 */
[----:B------:R-:W-:-:S07]  /*0290*/  LOP3.LUT R14, R14, 0x100000, RZ, 0xfc, !PT ;  /* 0x001000000e0e7812 */ /* 0x000fce00078efcff */
[C---:B------:R-:W-:Y:S01]  /*02a0*/  @!P0 LEA.HI R6, R13.reuse, R15, RZ, 0xc ;  /* 0x0000000f0d068211 */ /* 0x040fe200078f60ff */
[----:B------:R-:W-:Y:S01]  /*02b0*/  IMAD.MOV.U32 R17, RZ, RZ, R12 ;  /* 0x000000ffff117224 */ /* 0x000fe200078e000c */
[----:B------:R-:W-:-:S03]  /*02c0*/  LOP3.LUT R19, R13, 0xfffff, RZ, 0xc0, !PT ;  /* 0x000fffff0d137812 */ /* 0x000fc600078ec0ff */
[----:B------:R-:W-:Y:S01]  /*02d0*/  @!P0 VIADD R15, R6, 0xffffffca ;  /* 0xffffffca060f8836 */ /* 0x000fe20000000000 */
[----:B------:R-:W-:Y:S02]  /*02e0*/  SEL R6, R0, R7, !P1 ;  /* 0x0000000700067207 */ /* 0x000fe40004800000 */
[----:B------:R-:W-:Y:S02]  /*02f0*/  LOP3.LUT R19, R19, 0x100000, RZ, 0xfc, !PT ;  /* 0x0010000013137812 */ /* 0x000fe400078efcff */
[----:B------:R-:W-:-:S07]  /*0300*/  IADD3 R15, PT, PT, -R6, R15, RZ ;  /* 0x0000000f060f7210 */ /* 0x000fce0007ffe1ff */
.L_x_13821:
[----:B------:R-:W-:Y:S02]  /*0310*/  IADD3 R12, P0, PT, R17, -R16, RZ ;  /* 0x80000010110c7210 */ /* 0x000fe40007f1e0ff */
        /* <DEDUP_REMOVED lines=9> */
[----:B------:R-:W-:Y:S02]  /*03b0*/  LOP3.LUT R13, R21, 0x7fffffff, RZ, 0xc0, !PT ;  /* 0x7fffffff150d7812 */ /* 0x000fe400078ec0ff */
[----:B------:R-:W-:Y:S02]  /*03c0*/  CS2R R14, SRZ ;  /* 0x00000000000e7805 */ /* 0x000fe4000001ff00 */
[----:B------:R-:W-:-:S04]  /*03d0*/  ISETP.NE.U32.AND P0, PT, R12, RZ, PT ;  /* 0x000000ff0c00720c */ /* 0x000fc80003f05070 */
        /* <DEDUP_REMOVED lines=9> */
[C---:B------:R-:W-:Y:S01]  /*0470*/  @P0 VIADD R6, R8.reuse, 0xffffffff ;  /* 0xffffffff08060836 */ /* 0x040fe20000000000 */
[----:B------:R-:W-:Y:S02]  /*0480*/  @P0 IADD3 R14, P1, PT, RZ, R16, RZ ;  /* 0x00000010ff0e0210 */ /* 0x000fe40007f3e0ff */
[----:B------:R-:W-:Y:S02]  /*0490*/  @!P0 IADD3 R8, PT, PT, -R8, 0x1, RZ ;  /* 0x0000000108088810 */ /* 0x000fe40007ffe1ff */
[----:B------:R-:W-:Y:S02]  /*04a0*/  @P0 LEA.X R15, R6, R13, 0x14, P1 ;  /* 0x0000000d060f0211 */ /* 0x000fe400008ea4ff */
[-CC-:B------:R-:W-:Y:S02]  /*04b0*/  @!P0 SHF.R.U64 R14, R16, R8.reuse, R13.reuse ;  /* 0x00000008100e8219 */ /* 0x180fe4000000120d */
[----:B------:R-:W-:-:S07]  /*04c0*/  @!P0 SHF.R.U32.HI R15, RZ, R8, R13 ;  /* 0x00000008ff0f8219 */ /* 0x000fce000001160d */
.L_x_13822:
[----:B------:R-:W-:Y:S01]  /*04d0*/  LOP3.LUT R15, R15, 0x80000000, R11, 0xb8, !PT ;  /* 0x800000000f0f7812 */ /* 0x000fe200078eb80b */
[----:B------:R-:W-:Y:S06]  /*04e0*/  BRA `(.L_x_13820) ;  /* 0x00000000001c7947 */ /* 0x000fec0003800000 */
.L_x_13819:
[----:B------:R-:W-:-:S06]  /*04f0*/  DSETP.NAN.AND P0, PT, R4, R4, PT ;  /* 0x000000040400722a */ /* 0x000fcc0003f08000 */
[----:B------:R-:W-:-:S14]  /*0500*/  DSETP.NUM.AND P0, PT, R12, R12, !P0 ;  /* 0x0000000c0c00722a */ /* 0x000fdc0004707000 */
[----:B------:R-:W0:Y:S01]  /*0510*/  @!P0 LDC.64 R14, c[0x0][0x598] ;  /* 0x00016600ff0e8b82 */ /* 0x000e220000000a00 */
[----:B------:R-:W-:Y:S02]  /*0520*/  @P0 DSETP.NEU.AND P1, PT, R12, +INF , PT ;  /* 0x7ff000000c00042a */ /* 0x000fe40003f2d000 */
[----:B0-----:R-:W-:-:S06]  /*0530*/  @!P0 DADD R14, R10, R14 ;  /* 0x000000000a0e8229 */ /* 0x001fcc000000000e */
[----:B------:R-:W-:Y:S02]  /*0540*/  @P0 FSEL R14, R10, RZ, P1 ;  /* 0x000000ff0a0e0208 */ /* 0x000fe40000800000 */
[----:B------:R-:W-:-:S07]  /*0550*/  @P0 FSEL R15, R11, -QNAN , P1 ;  /* 0xfff800000b0f0808 */ /* 0x000fce0000800000 */
.L_x_13820:
[----:B------:R-:W0:Y:S01]  /*0560*/  LDC.64 R10, c[0x0][0x580] ;  /* 0x00016000ff0a7b82 */ /* 0x000e220000000a00 */
[----:B------:R-:W-:Y:S01]  /*0570*/  VIADD R9, R9, 0x80 ;  /* 0x0000008009097836 */ /* 0x000fe20000000000 */
[----:B0-----:R0:W-:Y:S06]  /*0580*/  STG.E.64 desc[UR6][R10.64], R14 ;  /* 0x0000000e0a007986 */ /* 0x0011ec000c101b06 */
.L_x_13818:
[----:B------:R-:W-:Y:S05]  /*0590*/  BSYNC.RECONVERGENT B0 ;  /* 0x0000000000007941 */ /* 0x000fea0003800200 */
.L_x_13817:
[----:B------:R-:W-:-:S13]  /*05a0*/  ISETP.GE.AND P0, PT, R9, UR4, PT ;  /* 0x0000000409007c0c */ /* 0x000fda000bf06270 */
[----:B------:R-:W-:Y:S05]  /*05b0*/  @P0 EXIT ;  /* 0x000000000000094d */ /* 0x000fea0003800000 */
[----:B------:R-:W1:Y:S02]  /*05c0*/  LDC.64 R8, c[0x0][0x588] ;  /* 0x00016200ff087b82 */ /* 0x000e640000000a00 */
[----:B-1----:R-:W0:Y:S02]  /*05d0*/  LDG.E.64 R8, desc[UR6][R8.64] ;  /* 0x0000000608087981 */ /* 0x002e24000c1e1b00 */
[----:B0-----:R-:W-:Y:S01]  /*05e0*/  LOP3.LUT R11, R9, 0x7fffffff, RZ, 0xc0, !PT ;  /* 0x7fffffff090b7812 */ /* 0x001fe200078ec0ff */
        /* <DEDUP_REMOVED lines=26> */
.L_x_13825:
        /* <DEDUP_REMOVED lines=18> */
[-C--:B------:R-:W-:Y:S02]  /*08b0*/  IADD3 R4, PT, PT, R6, -R5.reuse, RZ ;  /* 0x8000000506047210 */ /* 0x080fe40007ffe0ff */
        /* <DEDUP_REMOVED lines=9> */
.L_x_13826:
[----:B------:R-:W-:Y:S01]  /*0950*/  LOP3.LUT R13, R13, 0x80000000, R9, 0xb8, !PT ;  /* 0x800000000d0d7812 */ /* 0x000fe200078eb809 */
[----:B------:R-:W-:Y:S06]  /*0960*/  BRA `(.L_x_13824) ;  /* 0x00000000001c7947 */ /* 0x000fec0003800000 */
.L_x_13823:
[----:B------:R-:W-:-:S06]  /*0970*/  DSETP.NAN.AND P0, PT, R4, R4, PT ;  /* 0x000000040400722a */ /* 0x000fcc0003f08000 */
[----:B------:R-:W-:-:S14]  /*0980*/  DSETP.NUM.AND P0, PT, R10, R10, !P0 ;  /* 0x0000000a0a00722a */ /* 0x000fdc0004707000 */
[----:B------:R-:W0:Y:S01]  /*0990*/  @!P0 LDC.64 R12, c[0x0][0x598] ;  /* 0x00016600ff0c8b82 */ /* 0x000e220000000a00 */
[----:B------:R-:W-:Y:S02]  /*09a0*/  @P0 DSETP.NEU.AND P1, PT, R10, +INF , PT ;  /* 0x7ff000000a00042a */ /* 0x000fe40003f2d000 */
[----:B0-----:R-:W-:-:S06]  /*09b0*/  @!P0 DADD R12, R8, R12 ;  /* 0x00000000080c8229 */ /* 0x001fcc000000000c */
[----:B------:R-:W-:Y:S02]  /*09c0*/  @P0 FSEL R12, R8, RZ, P1 ;  /* 0x000000ff080c0208 */ /* 0x000fe40000800000 */
[----:B------:R-:W-:-:S07]  /*09d0*/  @P0 FSEL R13, R9, -QNAN , P1 ;  /* 0xfff80000090d0808 */ /* 0x000fce0000800000 */
.L_x_13824:
[----:B------:R-:W0:Y:S02]  /*09e0*/  LDC.64 R2, c[0x0][0x580] ;  /* 0x00016000ff027b82 */ /* 0x000e240000000a00 */
[----:B0-----:R-:W-:Y:S01]  /*09f0*/  STG.E.64 desc[UR6][R2.64], R12 ;  /* 0x0000000c02007986 */ /* 0x001fe2000c101b06 */
[----:B------:R-:W-:Y:S05]  /*0a00*/  EXIT ;  /* 0x000000000000794d */ /* 0x000fea0003800000 */
.L_x_13816:
[----:B------:R-:W0:Y:S01]  /*0a10*/  LDCU UR4, c[0x0][0x380] ;  /* 0x00007000ff0477ac */ /* 0x000e220008000800 */
[----:B------:R-:W-:Y:S01]  /*0a20*/  IADD3 R8, PT, PT, R8, -0x1, RZ ;  /* 0xffffffff08087810 */ /* 0x000fe20007ffe0ff */
[----:B------:R-:W-:Y:S03]  /*0a30*/  BSSY.RECONVERGENT B1, `(.L_x_13827) ;  /* 0x000017f000017945 */ /* 0x000fe60003800200 */
[----:B------:R-:W-:-:S05]  /*0a40*/  VIMNMX.U32 R6, PT, PT, R8, 0x18, PT ;  /* 0x0000001808067848 */ /* 0x000fca0003fe0000 */
[----:B------:R-:W-:Y:S01]  /*0a50*/  VIADD R6, R6, 0x1 ;  /* 0x0000000106067836 */ /* 0x000fe20000000000 */
        /* <DEDUP_REMOVED lines=9> */
[----:B------:R-:W-:-:S05]  /*0af0*/  SHF.R.U32.HI R15, RZ, UR9, R14 ;  /* 0x00000009ff0f7c19 */ /* 0x000fca000801160e */
[----:B------:R-:W-:-:S04]  /*0b00*/  IMAD.MOV R10, RZ, RZ, -R15 ;  /* 0x000000ffff0a7224 */ /* 0x000fc800078e0a0f */
        /* <DEDUP_REMOVED lines=279> */
[----:B------:R-:W1:Y:S02]  /*1c80*/  @P0 LDC.64 R16, c[0x0][0x578] ;  /* 0x00015e00ff100b82 */ /* 0x000e640000000a00 */
[----:B------:R-:W-:Y:S02]  /*1c90*/  IMAD R12, R12, UR8, R13 ;  /* 0x000000080c0c7c24 */ /* 0x000fe4000f8e020d */
[----:B---3--:R-:W-:-:S04]  /*1ca0*/  @P0 IMAD.HI.U32 R14, R19, R14, R18 ;  /* 0x0000000e130e0227 */ /* 0x008fc800078e0012 */
[C---:B--2---:R-:W-:Y:S01]  /*1cb0*/  IMAD R11, R12.reuse, UR10, R11 ;  /* 0x0000000a0c0b7c24 */ /* 0x044fe2000f8e020b */
[----:B------:R-:W-:Y:S01]  /*1cc0*/  @P0 SHF.R.U32.HI R14, RZ, R15, R14 ;  /* 0x0000000fff0e0219 */ /* 0x000fe2000001160e */
[----:B------:R-:W-:-:S04]  /*1cd0*/  IMAD R10, R12, UR11, R10 ;  /* 0x0000000b0c0a7c24 */ /* 0x000fc8000f8e020a */
[----:B------:R-:W-:-:S04]  /*1ce0*/  @P0 IMAD.MOV R18, RZ, RZ, -R14 ;  /* 0x000000ffff120224 */ /* 0x000fc800078e0a0e */
[----:B0-----:R-:W-:-:S04]  /*1cf0*/  @P0 IMAD R18, R18, R21, R19 ;  /* 0x0000001512120224 */ /* 0x001fc800078e0213 */
[C---:B-1----:R-:W-:Y:S02]  /*1d00*/  @P0 IMAD R11, R18.reuse, R16, R11 ;  /* 0x00000010120b0224 */ /* 0x042fe400078e020b */
[----:B------:R-:W-:-:S07]  /*1d10*/  @P0 IMAD R10, R18, R17, R10 ;  /* 0x00000011120a0224 */ /* 0x000fce00078e020a */
.L_x_13829:
[----:B------:R-:W0:Y:S02]  /*1d20*/  LDCU.64 UR8, c[0x0][0x588] ;  /* 0x0000b100ff0877ac */ /* 0x000e240008000a00 */
[----:B0-----:R-:W-:-:S05]  /*1d30*/  IADD3 R12, P0, PT, R10, UR8, RZ ;  /* 0x000000080a0c7c10 */ /* 0x001fca000ff1e0ff */
[----:B------:R-:W-:-:S06]  /*1d40*/  IMAD.X R13, RZ, RZ, UR9, P0 ;  /* 0x00000009ff0d7e24 */ /* 0x000fcc00080e06ff */
[----:B------:R-:W2:Y:S01]  /*1d50*/  LDG.E.64 R12, desc[UR6][R12.64] ;  /* 0x000000060c0c7981 */ /* 0x000ea2000c1e1b00 */
[----:B------:R-:W-:Y:S01]  /*1d60*/  BSSY.RECONVERGENT B0, `(.L_x_13830) ;  /* 0x0000046000007945 */ /* 0x000fe20003800200 */
[----:B--2---:R-:W-:Y:S02]  /*1d70*/  LOP3.LUT R15, R13, 0x7fffffff, RZ, 0xc0, !PT ;  /* 0x7fffffff0d0f7812 */ /* 0x004fe400078ec0ff */
[----:B------:R-:W-:Y:S02]  /*1d80*/  MOV R14, R12 ;  /* 0x0000000c000e7202 */ /* 0x000fe40000000f00 */
[----:B------:R-:W-:-:S04]  /*1d90*/  VIMNMX.U32 R10, PT, PT, R5, R15, !PT ;  /* 0x0000000f050a7248 */ /* 0x000fc80007fe0000 */
[----:B------:R-:W-:-:S13]  /*1da0*/  ISETP.GE.U32.AND P0, PT, R10, 0x7ff00000, PT ;  /* 0x7ff000000a00780c */ /* 0x000fda0003f06070 */
[----:B------:R-:W-:Y:S05]  /*1db0*/  @!P0 BRA `(.L_x_13831) ;  /* 0x0000000000208947 */ /* 0x000fea0003800000 */
[----:B------:R-:W-:-:S06]  /*1dc0*/  DSETP.NAN.AND P0, PT, R4, R4, PT ;  /* 0x000000040400722a */ /* 0x000fcc0003f08000 */
[----:B------:R-:W-:-:S14]  /*1dd0*/  DSETP.NUM.AND P0, PT, R14, R14, !P0 ;  /* 0x0000000e0e00722a */ /* 0x000fdc0004707000 */
[----:B------:R-:W0:Y:S01]  /*1de0*/  @!P0 LDC.64 R16, c[0x0][0x598] ;  /* 0x00016600ff108b82 */ /* 0x000e220000000a00 */
[----:B------:R-:W-:Y:S02]  /*1df0*/  @P0 DSETP.NEU.AND P1, PT, R14, +INF , PT ;  /* 0x7ff000000e00042a */ /* 0x000fe40003f2d000 */
[----:B0-----:R-:W-:-:S06]  /*1e00*/  @!P0 DADD R16, R12, R16 ;  /* 0x000000000c108229 */ /* 0x001fcc0000000010 */
[----:B------:R-:W-:Y:S02]  /*1e10*/  @P0 FSEL R16, R12, RZ, P1 ;  /* 0x000000ff0c100208 */ /* 0x000fe40000800000 */
[----:B------:R-:W-:Y:S01]  /*1e20*/  @P0 FSEL R17, R13, -QNAN , P1 ;  /* 0xfff800000d110808 */ /* 0x000fe20000800000 */
[----:B------:R-:W-:Y:S06]  /*1e30*/  BRA `(.L_x_13832) ;  /* 0x0000000000e07947 */ /* 0x000fec0003800000 */
.L_x_13831:
        /* <DEDUP_REMOVED lines=10> */
[----:B------:R-:W-:Y:S02]  /*1ee0*/  SHF.R.U32.HI R17, RZ, 0x14, R15 ;  /* 0x00000014ff117819 */ /* 0x000fe4000001160f */
[----:B------:R-:W-:-:S04]  /*1ef0*/  ISETP.GE.U32.AND P1, PT, R5, 0x100000, PT ;  /* 0x001000000500780c */ /* 0x000fc80003f26070 */
[----:B------:R-:W-:Y:S02]  /*1f00*/  FSEL R10, R3, R5, !P1 ;  /* 0x00000005030a7208 */ /* 0x000fe40004800000 */
[----:B------:R-:W-:-:S03]  /*1f10*/  FSEL R23, R2, R4, !P1 ;  /* 0x0000000402177208 */ /* 0x000fc60004800000 */
[----:B------:R-:W-:-:S10]  /*1f20*/  @!P0 DMUL R14, R14, 1.80143985094819840000e+16 ;  /* 0x435000000e0e8828 */ /* 0x000fd40000000000 */
[C---:B------:R-:W-:Y:S01]  /*1f30*/  @!P0 LEA.HI R18, R15.reuse, R17, RZ, 0xc ;  /* 0x000000110f128211 */ /* 0x040fe200078f60ff */
[----:B------:R-:W-:Y:S01]  /*1f40*/  IMAD.MOV.U32 R16, RZ, RZ, R14 ;  /* 0x000000ffff107224 */ /* 0x000fe200078e000e */
[----:B------:R-:W-:Y:S02]  /*1f50*/  LOP3.LUT R14, R10, 0xfffff, RZ, 0xc0, !PT ;  /* 0x000fffff0a0e7812 */ /* 0x000fe400078ec0ff */
[----:B------:R-:W-:Y:S02]  /*1f60*/  @!P0 IADD3 R17, PT, PT, R18, -0x36, RZ ;  /* 0xffffffca12118810 */ /* 0x000fe40007ffe0ff */
[----:B------:R-:W-:Y:S02]  /*1f70*/  SEL R10, R0, R7, !P1 ;  /* 0x00000007000a7207 */ /* 0x000fe40004800000 */
[----:B------:R-:W-:Y:S02]  /*1f80*/  LOP3.LUT R19, R15, 0xfffff, RZ, 0xc0, !PT ;  /* 0x000fffff0f137812 */ /* 0x000fe400078ec0ff */
[----:B------:R-:W-:Y:S01]  /*1f90*/  LOP3.LUT R20, R14, 0x100000, RZ, 0xfc, !PT ;  /* 0x001000000e147812 */ /* 0x000fe200078efcff */
[----:B------:R-:W-:Y:S01]  /*1fa0*/  IMAD.IADD R17, R17, 0x1, -R10 ;  /* 0x0000000111117824 */ /* 0x000fe200078e0a0a */
[----:B------:R-:W-:-:S07]  /*1fb0*/  LOP3.LUT R19, R19, 0x100000, RZ, 0xfc, !PT ;  /* 0x0010000013137812 */ /* 0x000fce00078efcff */
.L_x_13834:
        /* <DEDUP_REMOVED lines=11> */
.L_x_13833:
        /* <DEDUP_REMOVED lines=19> */
.L_x_13836:
[----:B------:R-:W-:Y:S05]  /*21a0*/  BSYNC.RECONVERGENT B2 ;  /* 0x0000000000027941 */ /* 0x000fea0003800200 */
.L_x_13835:
[----:B------:R-:W-:-:S07]  /*21b0*/  LOP3.LUT R17, R17, 0x80000000, R13, 0xb8, !PT ;  /* 0x8000000011117812 */ /* 0x000fce00078eb80d */
.L_x_13832:
[----:B------:R-:W-:Y:S05]  /*21c0*/  BSYNC.RECONVERGENT B0 ;  /* 0x0000000000007941 */ /* 0x000fea0003800200 */
.L_x_13830:
[----:B------:R-:W0:Y:S01]  /*21d0*/  LDCU.64 UR8, c[0x0][0x580] ;  /* 0x0000b000ff0877ac */ /* 0x000e220008000a00 */
[----:B------:R-:W-:Y:S02]  /*21e0*/  IADD3 R9, PT, PT, R9, 0x80, RZ ;  /* 0x0000008009097810 */ /* 0x000fe40007ffe0ff */
[----:B0-----:R-:W-:-:S05]  /*21f0*/  IADD3 R10, P0, PT, R11, UR8, RZ ;  /* 0x000000080b0a7c10 */ /* 0x001fca000ff1e0ff */
[----:B------:R-:W-:-:S05]  /*2200*/  IMAD.X R11, RZ, RZ, UR9, P0 ;  /* 0x00000009ff0b7e24 */ /* 0x000fca00080e06ff */
[----:B------:R0:W-:Y:S03]  /*2210*/  STG.E.64 desc[UR6][R10.64], R16 ;  /* 0x000000100a007986 */ /* 0x0001e6000c101b06 */
.L_x_13828:
[----:B------:R-:W-:Y:S05]  /*2220*/  BSYNC.RECONVERGENT B1 ;  /* 0x0000000000017941 */ /* 0x000fea0003800200 */
.L_x_13827:
[----:B------:R-:W-:-:S13]  /*2230*/  ISETP.GE.AND P0, PT, R9, UR4, PT ;  /* 0x0000000409007c0c */ /* 0x000fda000bf06270 */
[----:B------:R-:W-:Y:S05]  /*2240*/  @P0 EXIT ;  /* 0x000000000000094d */ /* 0x000fea0003800000 */
[----:B------:R-:W1:Y:S01]  /*2250*/  LDCU.64 UR4, c[0x0][0x390] ;  /* 0x00007200ff0477ac */ /* 0x000e620008000a00 */
[----:B0-----:R-:W-:Y:S01]  /*2260*/  IMAD.MOV.U32 R10, RZ, RZ, RZ ;  /* 0x000000ffff0a7224 */ /* 0x001fe200078e00ff */
[----:B------:R-:W-:Y:S01]  /*2270*/  ISETP.NE.AND P0, PT, R8, RZ, PT ;  /* 0x000000ff0800720c */ /* 0x000fe20003f05270 */
[----:B------:R-:W-:Y:S01]  /*2280*/  IMAD.MOV.U32 R11, RZ, RZ, R9 ;  /* 0x000000ffff0b7224 */ /* 0x000fe200078e0009 */
        /* <DEDUP_REMOVED lines=282> */
[----:B------:R-:W-:-:S05]  /*3430*/  @P0 IMAD.MOV.U32 R14, RZ, RZ, RZ ;  /* 0x000000ffff0e0224 */ /* 0x000fca00078e00ff */
[----:B------:R-:W3:Y:S01]  /*3440*/  @P0 LDC.64 R12, c[0x0][0x578] ;  /* 0x00015e00ff0c0b82 */ /* 0x000ee20000000a00 */
        /* <DEDUP_REMOVED lines=8> */
[C---:B---3--:R-:W-:Y:S02]  /*34d0*/  @P0 IMAD R9, R14.reuse, R12, R9 ;  /* 0x0000000c0e090224 */ /* 0x048fe400078e0209 */
[----:B------:R-:W-:-:S07]  /*34e0*/  @P0 IMAD R8, R14, R13, R8 ;  /* 0x0000000d0e080224 */ /* 0x000fce00078e0208 */
.L_x_13837:
[----:B------:R-:W0:Y:S02]  /*34f0*/  LDCU.128 UR8, c[0x0][0x580] ;  /* 0x0000b000ff0877ac */ /* 0x000e240008000c00 */
[----:B0-----:R-:W-:-:S05]  /*3500*/  IADD3 R10, P0, PT, R8, UR10, RZ ;  /* 0x0000000a080a7c10 */ /* 0x001fca000ff1e0ff */
[----:B------:R-:W-:-:S06]  /*3510*/  IMAD.X R11, RZ, RZ, UR11, P0 ;  /* 0x0000000bff0b7e24 */ /* 0x000fcc00080e06ff */
[----:B------:R-:W2:Y:S01]  /*3520*/  LDG.E.64 R10, desc[UR6][R10.64] ;  /* 0x000000060a0a7981 */ /* 0x000ea2000c1e1b00 */
[----:B------:R-:W-:Y:S01]  /*3530*/  IADD3 R8, P1, PT, R9, UR8, RZ ;  /* 0x0000000809087c10 */ /* 0x000fe2000ff3e0ff */
[----:B------:R-:W-:Y:S04]  /*3540*/  BSSY.RECONVERGENT B0, `(.L_x_13838) ;  /* 0x0000046000007945 */ /* 0x000fe80003800200 */
[----:B------:R-:W-:Y:S01]  /*3550*/  IMAD.X R9, RZ, RZ, UR9, P1 ;  /* 0x00000009ff097e24 */ /* 0x000fe200088e06ff */
[----:B--2---:R-:W-:Y:S02]  /*3560*/  LOP3.LUT R13, R11, 0x7fffffff, RZ, 0xc0, !PT ;  /* 0x7fffffff0b0d7812 */ /* 0x004fe400078ec0ff */
        /* <DEDUP_REMOVED lines=25> */
[----:B------:R-:W-:-:S04]  /*3700*/  LOP3.LUT R5, R5, 0x100000, RZ, 0xfc, !PT ;  /* 0x0010000005057812 */ /* 0x000fc800078efcff */
[----:B------:R-:W-:-:S07]  /*3710*/  IADD3 R15, PT, PT, -R6, R15, RZ ;  /* 0x0000000f060f7210 */ /* 0x000fce0007ffe1ff */
.L_x_13842:
        /* <DEDUP_REMOVED lines=11> */
.L_x_13841:
        /* <DEDUP_REMOVED lines=13> */
[C---:B------:R-:W-:Y:S01]  /*38a0*/  @P0 VIADD R0, R4.reuse, 0xffffffff ;  /* 0xffffffff04000836 */ /* 0x040fe20000000000 */
[----:B------:R-:W-:Y:S02]  /*38b0*/  @P0 IADD3 R14, P1, PT, RZ, R6, RZ ;  /* 0x00000006ff0e0210 */ /* 0x000fe40007f3e0ff */
[----:B------:R-:W-:Y:S02]  /*38c0*/  @!P0 IADD3 R2, PT, PT, -R4, 0x1, RZ ;  /* 0x0000000104028810 */ /* 0x000fe40007ffe1ff */
[----:B------:R-:W-:Y:S02]  /*38d0*/  @P0 LEA.X R15, R0, R3, 0x14, P1 ;  /* 0x00000003000f0211 */ /* 0x000fe400008ea4ff */
[-CC-:B------:R-:W-:Y:S02]  /*38e0*/  @!P0 SHF.R.U64 R14, R6, R2.reuse, R3.reuse ;  /* 0x00000002060e8219 */ /* 0x180fe40000001203 */
[----:B------:R-:W-:-:S07]  /*38f0*/  @!P0 SHF.R.U32.HI R15, RZ, R2, R3 ;  /* 0x00000002ff0f8219 */ /* 0x000fce0000011603 */
.L_x_13844:
[----:B------:R-:W-:Y:S05]  /*3900*/  BSYNC.RECONVERGENT B1 ;  /* 0x0000000000017941 */ /* 0x000fea0003800200 */
.L_x_13843:
[----:B------:R-:W-:Y:S01]  /*3910*/  LOP3.LUT R15, R15, 0x80000000, R11, 0xb8, !PT ;  /* 0x800000000f0f7812 */ /* 0x000fe200078eb80b */
[----:B------:R-:W-:Y:S06]  /*3920*/  BRA `(.L_x_13840) ;  /* 0x00000000001c7947 */ /* 0x000fec0003800000 */
.L_x_13839:
[----:B------:R-:W-:-:S06]  /*3930*/  DSETP.NAN.AND P0, PT, R4, R4, PT ;  /* 0x000000040400722a */ /* 0x000fcc0003f08000 */
[----:B------:R-:W-:-:S14]  /*3940*/  DSETP.NUM.AND P0, PT, R12, R12, !P0 ;  /* 0x0000000c0c00722a */ /* 0x000fdc0004707000 */
[----:B------:R-:W0:Y:S01]  /*3950*/  @!P0 LDC.64 R14, c[0x0][0x598] ;  /* 0x00016600ff0e8b82 */ /* 0x000e220000000a00 */
[----:B------:R-:W-:Y:S02]  /*3960*/  @P0 DSETP.NEU.AND P1, PT, R12, +INF , PT ;  /* 0x7ff000000c00042a */ /* 0x000fe40003f2d000 */
[----:B0-----:R-:W-:-:S06]  /*3970*/  @!P0 DADD R14, R10, R14 ;  /* 0x000000000a0e8229 */ /* 0x001fcc000000000e */
[----:B------:R-:W-:Y:S02]  /*3980*/  @P0 FSEL R14, R10, RZ, P1 ;  /* 0x000000ff0a0e0208 */ /* 0x000fe40000800000 */
[----:B------:R-:W-:-:S07]  /*3990*/  @P0 FSEL R15, R11, -QNAN , P1 ;  /* 0xfff800000b0f0808 */ /* 0x000fce0000800000 */
.L_x_13840:
[----:B------:R-:W-:Y:S05]  /*39a0*/  BSYNC.RECONVERGENT B0 ;  /* 0x0000000000007941 */ /* 0x000fea0003800200 */
.L_x_13838:
[----:B------:R-:W-:Y:S01]  /*39b0*/  STG.E.64 desc[UR6][R8.64], R14 ;  /* 0x0000000e08007986 */ /* 0x000fe2000c101b06 */
[----:B------:R-:W-:Y:S05]  /*39c0*/  EXIT ;  /* 0x000000000000794d */ /* 0x000fea0003800000 */
.L_x_13845:
        /* <DEDUP_REMOVED lines=11> */
.L_x_54850:


//--------------------- .text._ZN2at6native27unrolled_elementwise_kernelINS0_13BUnaryFunctorIdddZZZNS0_16fmod_kernel_cudaERNS_18TensorIteratorBaseEENKUlvE0_clEvENKUlvE_clEvEUlddE_EESt5arrayIPcLm2EELi4E23TrivialOffsetCalculatorILi1EjESD_NS0_6memory15LoadWithoutCastENSE_16StoreWithoutCastEEEviT_T0_T2_T3_T4_T5_ --------------------------
	.section	.text._ZN2at6native27unrolled_elementwise_kernelINS0_13BUnaryFunctorIdddZZZNS0_16fmod_kernel_cudaERNS_18TensorIteratorBaseEENKUlvE0_clEvENKUlvE_clEvEUlddE_EESt5arrayIPcLm2EELi4E23TrivialOffsetCalculatorILi1EjESD_NS0_6memory15LoadWithoutCastENSE_16StoreWithoutCastEEEviT_T0_T2_T3_T4_T5_,"ax",@progbits
	.align	128
        .global         _ZN2at6native27unrolled_elementwise_kernelINS0_13BUnaryFunctorIdddZZZNS0_16fmod_kernel_cudaERNS_18TensorIteratorBaseEENKUlvE0_clEvENKUlvE_clEvEUlddE_EESt5arrayIPcLm2EELi4E23TrivialOffsetCalculatorILi1EjESD_NS0_6memory15LoadWithoutCastENSE_16StoreWithoutCastEEEviT_T0_T2_T3_T4_T5_
        .type           _ZN2at6native27unrolled_elementwise_kernelINS0_13BUnaryFunctorIdddZZZNS0_16fmod_kernel_cudaERNS_18TensorIteratorBaseEENKUlvE0_clEvENKUlvE_clEvEUlddE_EESt5arrayIPcLm2EELi4E23TrivialOffsetCalculatorILi1EjESD_NS0_6memory15LoadWithoutCastENSE_16StoreWithoutCastEEEviT_T0_T2_T3_T4_T5_,@function
        .size           _ZN2at6native27unrolled_elementwise_kernelINS0_13BUnaryFunctorIdddZZZNS0_16fmod_kernel_cudaERNS_18TensorIteratorBaseEENKUlvE0_clEvENKUlvE_clEvEUlddE_EESt5arrayIPcLm2EELi4E23TrivialOffsetCalculatorILi1EjESD_NS0_6memory15LoadWithoutCastENSE_16StoreWithoutCastEEEviT_T0_T2_T3_T4_T5_,(.L_x_54851 - _ZN2at6native27unrolled_elementwise_kernelINS0_13BUnaryFunctorIdddZZZNS0_16fmod_kernel_cudaERNS_18TensorIteratorBaseEENKUlvE0_clEvENKUlvE_clEvEUlddE_EESt5arrayIPcLm2EELi4E23TrivialOffsetCalculatorILi1EjESD_NS0_6memory15LoadWithoutCastENSE_16StoreWithoutCastEEEviT_T0_T2_T3_T4_T5_)
        .other          _ZN2at6native27unrolled_elementwise_kernelINS0_13BUnaryFunctorIdddZZZNS0_16fmod_kernel_cudaERNS_18TensorIteratorBaseEENKUlvE0_clEvENKUlvE_clEvEUlddE_EESt5arrayIPcLm2EELi4E23TrivialOffsetCalculatorILi1EjESD_NS0_6memory15LoadWithoutCastENSE_16StoreWithoutCastEEEviT_T0_T2_T3_T4_T5_,@"STO_CUDA_ENTRY STV_DEFAULT"
_ZN2at6native27unrolled_elementwise_kernelINS0_13BUnaryFunctorIdddZZZNS0_16fmod_kernel_cudaERNS_18TensorIteratorBaseEENKUlvE0_clEvENKUlvE_clEvEUlddE_EESt5arrayIPcLm2EELi4E23TrivialOffsetCalculatorILi1EjESD_NS0_6memory15LoadWithoutCastENSE_16StoreWithoutCastEEEviT_T0_T2_T3_T4_T5_:
.text._ZN2at6native27unrolled_elementwise_kernelINS0_13BUnaryFunctorIdddZZZNS0_16fmod_kernel_cudaERNS_18TensorIteratorBaseEENKUlvE0_clEvENKUlvE_clEvEUlddE_EESt5arrayIPcLm2EELi4E23TrivialOffsetCalculatorILi1EjESD_NS0_6memory15LoadWithoutCastENSE_16StoreWithoutCastEEEviT_T0_T2_T3_T4_T5_:
[----:B------:R-:W-:Y:S01]  /*0000*/  LDC R1, c[0x0][0x37c] ;  /* 0x0000df00ff017b82 */ /* 0x000fe20000000800 */
[----:B------:R-:W0:Y:S07]  /*0010*/  S2R R8, SR_TID.X ;  /* 0x0000000000087919 */ /* 0x000e2e0000002100 */
[----:B------:R-:W1:Y:S01]  /*0020*/  S2UR UR10, SR_CTAID.X ;  /* 0x00000000000a79c3 */ /* 0x000e620000002500 */
[----:B------:R-:W1:Y:S01]  /*0030*/  LDCU UR6, c[0x0][0x380] ;  /* 0x00007000ff0677ac */ /* 0x000e620008000800 */
[----:B------:R-:W-:Y:S01]  /*0040*/  CS2R R14, SRZ ;  /* 0x00000000000e7805 */ /* 0x000fe2000001ff00 */
[----:B------:R-:W2:Y:S01]  /*0050*/  LDCU.64 UR8, c[0x0][0x358] ;  /* 0x00006b00ff0877ac */ /* 0x000ea20008000a00 */
[----:B------:R-:W3:Y:S01]  /*0060*/  LDCU.64 UR4, c[0x0][0x390] ;  /* 0x00007200ff0477ac */ /* 0x000ee20008000a00 */
[----:B-1----:R-:W-:-:S02]  /*0070*/  UIMAD UR6, UR10, -0x200, UR6 ;  /* 0xfffffe000a0678a4 */ /* 0x002fc4000f8e0206 */
[----:B------:R-:W-:Y:S02]  /*0080*/  IMAD.U32 R13, RZ, RZ, UR10 ;  /* 0x0000000aff0d7e24 */ /* 0x000fe4000f8e00ff */
[----:B------:R-:W-:Y:S02]  /*0090*/  IMAD.U32 R19, RZ, RZ, UR10 ;  /* 0x0000000aff137e24 */ /* 0x000fe4000f8e00ff */
[----:B------:R-:W-:Y:S01]  /*00a0*/  IMAD.U32 R17, RZ, RZ, UR10 ;  /* 0x0000000aff117e24 */ /* 0x000fe2000f8e00ff */
[----:B0-----:R-:W-:Y:S01]  /*00b0*/  ISETP.GE.AND P0, PT, R8, UR6, PT ;  /* 0x0000000608007c0c */ /* 0x001fe2000bf06270 */
[----:B------:R-:W-:Y:S02]  /*00c0*/  IMAD.MOV.U32 R0, RZ, RZ, R8 ;  /* 0x000000ffff007224 */ /* 0x000fe400078e0008 */
[----:B------:R-:W-:-:S10]  /*00d0*/  IMAD.U32 R9, RZ, RZ, UR10 ;  /* 0x0000000aff097e24 */ /* 0x000fd4000f8e00ff */
[----:B------:R-:W-:Y:S01]  /*00e0*/  @!P0 VIADD R8, R0, 0x80 ;  /* 0x0000008000088836 */ /* 0x000fe20000000000 */
[----:B------:R-:W0:Y:S01]  /*00f0*/  @!P0 LDC.64 R2, c[0x0][0x3a0] ;  /* 0x0000e800ff028b82 */ /* 0x000e220000000a00 */
[----:B---3--:R-:W-:Y:S01]  /*0100*/  ULOP3.LUT UR5, UR5, 0x7fffffff, URZ, 0xc0, !UPT ;  /* 0x7fffffff05057892 */ /* 0x008fe2000f8ec0ff */
[----:B------:R-:W-:Y:S02]  /*0110*/  @!P0 IMAD R9, R9, 0x200, R0 ;  /* 0x0000020009098824 */ /* 0x000fe400078e0200 */
[----:B------:R-:W-:-:S13]  /*0120*/  ISETP.GE.AND P1, PT, R8, UR6, PT ;  /* 0x0000000608007c0c */ /* 0x000fda000bf26270 */
[----:B------:R-:W-:Y:S01]  /*0130*/  @!P1 IMAD R13, R13, 0x200, R8 ;  /* 0x000002000d0d9824 */ /* 0x000fe200078e0208 */
[----:B------:R-:W1:Y:S01]  /*0140*/  @!P1 LDC.64 R10, c[0x0][0x3a0] ;  /* 0x0000e800ff0a9b82 */ /* 0x000e620000000a00 */
[----:B------:R-:W-:-:S05]  /*0150*/  @!P1 VIADD R8, R8, 0x80 ;  /* 0x0000008008089836 */ /* 0x000fca0000000000 */
[----:B------:R-:W-:Y:S01]  /*0160*/  ISETP.GE.AND P3, PT, R8, UR6, PT ;  /* 0x0000000608007c0c */ /* 0x000fe2000bf66270 */
[----:B0-----:R-:W-:-:S12]  /*0170*/  @!P0 IMAD.WIDE.U32 R2, R9, 0x8, R2 ;  /* 0x0000000809028825 */ /* 0x001fd800078e0002 */
[----:B------:R-:W-:Y:S01]  /*0180*/  @!P3 IMAD R19, R19, 0x200, R8 ;  /* 0x000002001313b824 */ /* 0x000fe200078e0208 */
[----:B------:R-:W0:Y:S01]  /*0190*/  @!P3 LDC.64 R6, c[0x0][0x3a0] ;  /* 0x0000e800ff06bb82 */ /* 0x000e220000000a00 */
[----:B------:R-:W-:Y:S02]  /*01a0*/  @!P3 VIADD R8, R8, 0x80 ;  /* 0x000000800808b836 */ /* 0x000fe40000000000 */
[----:B-1----:R-:W-:Y:S01]  /*01b0*/  @!P1 IMAD.WIDE.U32 R10, R13, 0x8, R10 ;  /* 0x000000080d0a9825 */ /* 0x002fe200078e000a */
[----:B------:R-:W-:Y:S02]  /*01c0*/  CS2R R12, SRZ ;  /* 0x00000000000c7805 */ /* 0x000fe4000001ff00 */
[----:B------:R-:W-:Y:S01]  /*01d0*/  ISETP.GE.AND P2, PT, R8, UR6, PT ;  /* 0x0000000608007c0c */ /* 0x000fe2000bf46270 */
[----:B------:R-:W-:Y:S01]  /*01e0*/  IMAD.U32 R9, RZ, RZ, UR5 ;  /* 0x00000005ff097e24 */ /* 0x000fe2000f8e00ff */
[----:B------:R-:W-:Y:S01]  /*01f0*/  USHF.R.U32.HI UR7, URZ, 0x14, UR5 ;  /* 0x00000014ff077899 */ /* 0x000fe20008011605 */
[----:B------:R-:W-:Y:S01]  /*0200*/  BSSY.RECONVERGENT B0, `(.L_x_13846) ;  /* 0x000005b000007945 */ /* 0x000fe20003800200 */
[----:B--2---:R-:W5:Y:S09]  /*0210*/  @!P1 LDG.E.64 R14, desc[UR8][R10.64] ;  /* 0x000000080a0e9981 */ /* 0x004f72000c1e1b00 */
[----:B------:R-:W1:Y:S01]  /*0220*/  @!P2 LDC.64 R4, c[0x0][0x3a0] ;  /* 0x0000e800ff04ab82 */ /* 0x000e620000000a00 */
[----:B------:R-:W-:-:S02]  /*0230*/  @!P2 IMAD R17, R17, 0x200, R8 ;  /* 0x000002001111a824 */ /* 0x000fc400078e0208 */
[----:B0-----:R-:W-:Y:S01]  /*0240*/  @!P3 IMAD.WIDE.U32 R18, R19, 0x8, R6 ;  /* 0x000000081312b825 */ /* 0x001fe200078e0006 */
[----:B------:R-:W-:-:S04]  /*0250*/  CS2R R6, SRZ ;  /* 0x0000000000067805 */ /* 0x000fc8000001ff00 */
[----:B------:R-:W5:Y:S01]  /*0260*/  @!P3 LDG.E.64 R12, desc[UR8][R18.64] ;  /* 0x00000008120cb981 */ /* 0x000f62000c1e1b00 */
[----:B------:R-:W-:-:S03]  /*0270*/  IMAD.U32 R8, RZ, RZ, UR4 ;  /* 0x00000004ff087e24 */ /* 0x000fc6000f8e00ff */
[----:B------:R0:W5:Y:S01]  /*0280*/  @!P0 LDG.E.64 R6, desc[UR8][R2.64] ;  /* 0x0000000802068981 */ /* 0x000162000c1e1b00 */
[----:B-1----:R-:W-:Y:S01]  /*0290*/  @!P2 IMAD.WIDE.U32 R16, R17, 0x8, R4 ;  /* 0x000000081110a825 */ /* 0x002fe200078e0004 */
[----:B------:R-:W-:-:S06]  /*02a0*/  CS2R R4, SRZ ;  /* 0x0000000000047805 */ /* 0x000fcc000001ff00 */
[----:B------:R1:W5:Y:S01]  /*02b0*/  @!P2 LDG.E.64 R4, desc[UR8][R16.64] ;  /* 0x000000081004a981 */ /* 0x000362000c1e1b00 */
[----:B------:R-:W-:Y:S01]  /*02c0*/  DMUL R8, R8, 1.80143985094819840000e+16 ;  /* 0x4350000008087828 */ /* 0x000fe20000000000 */
[----:B------:R-:W-:-:S09]  /*02d0*/  ISETP.GE.AND P0, PT, R0, UR6, PT ;  /* 0x0000000600007c0c */ /* 0x000fd2000bf06270 */
[----:B0-----:R-:W-:-:S05]  /*02e0*/  LEA.HI R2, R9, UR7, RZ, 0xc ;  /* 0x0000000709027c11 */ /* 0x001fca000f8f60ff */
[----:B------:R-:W-:Y:S01]  /*02f0*/  VIADD R11, R2, 0xffffffca ;  /* 0xffffffca020b7836 */ /* 0x000fe20000000000 */
[----:B-1----:R-:W-:Y:S06]  /*0300*/  @P0 BRA `(.L_x_13847) ;  /* 0x0000000400280947 */ /* 0x002fec0003800000 */
[----:B-----5:R-:W-:Y:S01]  /*0310*/  LOP3.LUT R17, R7, 0x7fffffff, RZ, 0xc0, !PT ;  /* 0x7fffffff07117812 */ /* 0x020fe200078ec0ff */
[----:B------:R-:W-:-:S03]  /*0320*/  IMAD.MOV.U32 R16, RZ, RZ, R6 ;  /* 0x000000ffff107224 */ /* 0x000fc600078e0006 */
[----:B------:R-:W-:-:S04]  /*0330*/  VIMNMX.U32 R2, PT, PT, R17, UR5, !PT ;  /* 0x0000000511027c48 */ /* 0x000fc8000ffe0000 */
[----:B------:R-:W-:-:S13]  /*0340*/  ISETP.GE.U32.AND P0, PT, R2, 0x7ff00000, PT ;  /* 0x7ff000000200780c */ /* 0x000fda0003f06070 */
[----:B------:R-:W-:Y:S05]  /*0350*/  @!P0 BRA `(.L_x_13848) ;  /* 0x0000000000288947 */ /* 0x000fea0003800000 */
[----:B------:R-:W-:Y:S02]  /*0360*/  IMAD.U32 R2, RZ, RZ, UR4 ;  /* 0x00000004ff027e24 */ /* 0x000fe4000f8e00ff */
[----:B------:R-:W-:-:S06]  /*0370*/  IMAD.U32 R3, RZ, RZ, UR5 ;  /* 0x00000005ff037e24 */ /* 0x000fcc000f8e00ff */
[----:B------:R-:W-:-:S06]  /*0380*/  DSETP.NAN.AND P0, PT, R2, UR4, PT ;  /* 0x0000000402007e2a */ /* 0x000fcc000bf08000 */
[----:B------:R-:W-:-:S14]  /*0390*/  DSETP.NUM.AND P0, PT, R16, R16, !P0 ;  /* 0x000000101000722a */ /* 0x000fdc0004707000 */
[----:B------:R-:W0:Y:S01]  /*03a0*/  @!P0 LDC.64 R2, c[0x0][0x390] ;  /* 0x0000e400ff028b82 */ /* 0x000e220000000a00 */
[----:B------:R-:W-:Y:S02]  /*03b0*/  @P0 DSETP.NEU.AND P1, PT, R16, +INF , PT ;  /* 0x7ff000001000042a */ /* 0x000fe40003f2d000 */
[----:B0-----:R-:W-:-:S06]  /*03c0*/  @!P0 DADD R2, R6, R2 ;  /* 0x0000000006028229 */ /* 0x001fcc0000000002 */
[----:B------:R-:W-:Y:S02]  /*03d0*/  @P0 FSEL R2, R6, RZ, P1 ;  /* 0x000000ff06020208 */ /* 0x000fe40000800000 */
[----:B------:R-:W-:Y:S01]  /*03e0*/  @P0 FSEL R3, R7, -QNAN , P1 ;  /* 0xfff8000007030808 */ /* 0x000fe20000800000 */
[----:B------:R-:W-:Y:S06]  /*03f0*/  BRA `(.L_x_13847) ;  /* 0x0000000000ec7947 */ /* 0x000fec0003800000 */
.L_x_13848:
[----:B------:R-:W-:Y:S01]  /*0400*/  DSETP.NEU.AND P0, PT, RZ, UR4, PT ;  /* 0x00000004ff007e2a */ /* 0x000fe2000bf0d000 */
[----:B------:R-:W-:Y:S02]  /*0410*/  IMAD.MOV.U32 R2, RZ, RZ, 0x0 ;  /* 0x00000000ff027424 */ /* 0x000fe400078e00ff */
[----:B------:R-:W-:-:S11]  /*0420*/  IMAD.MOV.U32 R3, RZ, RZ, -0x80000 ;  /* 0xfff80000ff037424 */ /* 0x000fd600078e00ff */
[----:B------:R-:W-:Y:S05]  /*0430*/  @!P0 BRA `(.L_x_13847) ;  /* 0x0000000000dc8947 */ /* 0x000fea0003800000 */
[----:B------:R-:W-:Y:S01]  /*0440*/  DSETP.GE.AND P0, PT, R16, UR4, PT ;  /* 0x0000000410007e2a */ /* 0x000fe2000bf06000 */
[----:B------:R-:W-:Y:S02]  /*0450*/  IMAD.MOV.U32 R2, RZ, RZ, R6 ;  /* 0x000000ffff027224 */ /* 0x000fe400078e0006 */
[----:B------:R-:W-:-:S11]  /*0460*/  IMAD.MOV.U32 R3, RZ, RZ, R7 ;  /* 0x000000ffff037224 */ /* 0x000fd600078e0007 */
[----:B------:R-:W-:Y:S05]  /*0470*/  @!P0 BRA `(.L_x_13847) ;  /* 0x0000000000cc8947 */ /* 0x000fea0003800000 */
[----:B------:R-:W-:Y:S01]  /*0480*/  ISETP.GT.U32.AND P0, PT, R17, 0xfffff, PT ;  /* 0x000fffff1100780c */ /* 0x000fe20003f04070 */
[----:B------:R-:W-:Y:S01]  /*0490*/  UISETP.GE.U32.AND UP0, UPT, UR5, 0x100000, UPT ;  /* 0x001000000500788c */ /* 0x000fe2000bf06070 */
[----:B------:R-:W-:Y:S01]  /*04a0*/  SHF.R.U32.HI R3, RZ, 0x14, R17 ;  /* 0x00000014ff037819 */ /* 0x000fe20000011611 */
[----:B------:R-:W-:Y:S04]  /*04b0*/  BSSY.RECONVERGENT B1, `(.L_x_13849) ;  /* 0x0000018000017945 */ /* 0x000fe80003800200 */
[----:B------:R-:W-:-:S04]  /*04c0*/  PLOP3.LUT P1, PT, PT, PT, UP0, 0x80, 0x8 ;  /* 0x000000000008781c */ /* 0x000fc80003f2f008 */
[----:B------:R-:W-:Y:S02]  /*04d0*/  FSEL R2, R9, UR5, !P1 ;  /* 0x0000000509027c08 */ /* 0x000fe4000c800000 */
[----:B------:R-:W-:Y:S01]  /*04e0*/  @!P0 DMUL R16, R16, 1.80143985094819840000e+16 ;  /* 0x4350000010108828 */ /* 0x000fe20000000000 */
[----:B------:R-:W-:-:S09]  /*04f0*/  FSEL R20, R8, UR4, !P1 ;  /* 0x0000000408147c08 */ /* 0x000fd2000c800000 */
[C---:B------:R-:W-:Y:S01]  /*0500*/  @!P0 LEA.HI R10, R17.reuse, R3, RZ, 0xc ;  /* 0x00000003110a8211 */ /* 0x040fe200078f60ff */
[----:B------:R-:W-:Y:S01]  /*0510*/  IMAD.MOV.U32 R19, RZ, RZ, R16 ;  /* 0x000000ffff137224 */ /* 0x000fe200078e0010 */
[----:B------:R-:W-:Y:S02]  /*0520*/  LOP3.LUT R18, R17, 0xfffff, RZ, 0xc0, !PT ;  /* 0x000fffff11127812 */ /* 0x000fe400078ec0ff */
[----:B------:R-:W-:Y:S01]  /*0530*/  LOP3.LUT R17, R2, 0xfffff, RZ, 0xc0, !PT ;  /* 0x000fffff02117812 */ /* 0x000fe200078ec0ff */
[----:B------:R-:W-:Y:S01]  /*0540*/  @!P0 VIADD R3, R10, 0xffffffca ;  /* 0xffffffca0a038836 */ /* 0x000fe20000000000 */
[----:B------:R-:W-:Y:S02]  /*0550*/  SEL R10, R11, UR7, !P1 ;  /* 0x000000070b0a7c07 */ /* 0x000fe4000c800000 */
[----:B------:R-:W-:Y:S02]  /*0560*/  LOP3.LUT R18, R18, 0x100000, RZ, 0xfc, !PT ;  /* 0x0010000012127812 */ /* 0x000fe400078efcff */
[----:B------:R-:W-:Y:S01]  /*0570*/  LOP3.LUT R17, R17, 0x100000, RZ, 0xfc, !PT ;  /* 0x0010000011117812 */ /* 0x000fe200078efcff */
[----:B------:R-:W-:-:S07]  /*0580*/  IMAD.IADD R16, R3, 0x1, -R10 ;  /* 0x0000000103107824 */ /* 0x000fce00078e0a0a */
.L_x_13850:
        /* <DEDUP_REMOVED lines=11> */
.L_x_13849:
        /* <DEDUP_REMOVED lines=20> */
.L_x_13852:
[----:B------:R-:W-:Y:S05]  /*0780*/  BSYNC.RECONVERGENT B1 ;  /* 0x0000000000017941 */ /* 0x000fea0003800200 */
.L_x_13851:
[----:B------:R-:W-:Y:S01]  /*0790*/  LOP3.LUT R3, R19, 0x80000000, R7, 0xb8, !PT ;  /* 0x8000000013037812 */ /* 0x000fe200078eb807 */
[----:B------:R-:W-:-:S07]  /*07a0*/  IMAD.MOV.U32 R2, RZ, RZ, R17 ;  /* 0x000000ffff027224 */ /* 0x000fce00078e0011 */
.L_x_13847:
[----:B------:R-:W-:Y:S05]  /*07b0*/  BSYNC.RECONVERGENT B0 ;  /* 0x0000000000007941 */ /* 0x000fea0003800200 */
.L_x_13846:
[----:B------:R-:W-:Y:S01]  /*07c0*/  VIADD R10, R0, 0x80 ;  /* 0x00000080000a7836 */ /* 0x000fe20000000000 */
[----:B------:R-:W-:Y:S04]  /*07d0*/  BSSY.RECONVERGENT B0, `(.L_x_13853) ;  /* 0x000004c000007945 */ /* 0x000fe80003800200 */
[----:B------:R-:W-:-:S13]  /*07e0*/  ISETP.GE.AND P0, PT, R10, UR6, PT ;  /* 0x000000060a007c0c */ /* 0x000fda000bf06270 */
[----:B------:R-:W-:Y:S05]  /*07f0*/  @P0 BRA `(.L_x_13854) ;  /* 0x0000000400240947 */ /* 0x000fea0003800000 */
[----:B-----5:R-:W-:Y:S01]  /*0800*/  LOP3.LUT R19, R15, 0x7fffffff, RZ, 0xc0, !PT ;  /* 0x7fffffff0f137812 */ /* 0x020fe200078ec0ff */
[----:B------:R-:W-:-:S03]  /*0810*/  IMAD.MOV.U32 R18, RZ, RZ, R14 ;  /* 0x000000ffff127224 */ /* 0x000fc600078e000e */
[----:B------:R-:W-:-:S04]  /*0820*/  VIMNMX.U32 R6, PT, PT, R19, UR5, !PT ;  /* 0x0000000513067c48 */ /* 0x000fc8000ffe0000 */
[----:B------:R-:W-:-:S13]  /*0830*/  ISETP.GT.U32.AND P0, PT, R6, 0x7fefffff, PT ;  /* 0x7fefffff0600780c */ /* 0x000fda0003f04070 */
[----:B------:R-:W-:Y:S05]  /*0840*/  @P0 BRA `(.L_x_13855) ;  /* 0x0000000000ec0947 */ /* 0x000fea0003800000 */
        /* <DEDUP_REMOVED lines=15> */
[----:B------:R-:W-:Y:S02]  /*0940*/  FSEL R21, R8, UR4, !P1 ;  /* 0x0000000408157c08 */ /* 0x000fe4000c800000 */
[----:B------:R-:W-:-:S04]  /*0950*/  LOP3.LUT R6, R6, 0xfffff, RZ, 0xc0, !PT ;  /* 0x000fffff06067812 */ /* 0x000fc800078ec0ff */
[----:B------:R-:W-:-:S03]  /*0960*/  LOP3.LUT R23, R6, 0x100000, RZ, 0xfc, !PT ;  /* 0x0010000006177812 */ /* 0x000fc600078efcff */
[C---:B------:R-:W-:Y:S02]  /*0970*/  @!P0 LEA.HI R16, R19.reuse, R7, RZ, 0xc ;  /* 0x0000000713108211 */ /* 0x040fe400078f60ff */
[----:B------:R-:W-:-:S03]  /*0980*/  LOP3.LUT R20, R19, 0xfffff, RZ, 0xc0, !PT ;  /* 0x000fffff13147812 */ /* 0x000fc600078ec0ff */
[----:B------:R-:W-:Y:S01]  /*0990*/  @!P0 VIADD R7, R16, 0xffffffca ;  /* 0xffffffca10078836 */ /* 0x000fe20000000000 */
[----:B------:R-:W-:Y:S02]  /*09a0*/  SEL R16, R11, UR7, !P1 ;  /* 0x000000070b107c07 */ /* 0x000fe4000c800000 */
[----:B------:R-:W-:-:S03]  /*09b0*/  LOP3.LUT R20, R20, 0x100000, RZ, 0xfc, !PT ;  /* 0x0010000014147812 */ /* 0x000fc600078efcff */
[----:B------:R-:W-:-:S07]  /*09c0*/  IMAD.IADD R17, R7, 0x1, -R16 ;  /* 0x0000000107117824 */ /* 0x000fce00078e0a10 */
.L_x_13857:
        /* <DEDUP_REMOVED lines=11> */
.L_x_13856:
        /* <DEDUP_REMOVED lines=20> */
.L_x_13859:
[----:B------:R-:W-:Y:S05]  /*0bc0*/  BSYNC.RECONVERGENT B1 ;  /* 0x0000000000017941 */ /* 0x000fea0003800200 */
.L_x_13858:
[----:B------:R-:W-:Y:S01]  /*0bd0*/  LOP3.LUT R7, R19, 0x80000000, R15, 0xb8, !PT ;  /* 0x8000000013077812 */ /* 0x000fe200078eb80f */
[----:B------:R-:W-:Y:S01]  /*0be0*/  IMAD.MOV.U32 R6, RZ, RZ, R17 ;  /* 0x000000ffff067224 */ /* 0x000fe200078e0011 */
[----:B------:R-:W-:Y:S06]  /*0bf0*/  BRA `(.L_x_13854) ;  /* 0x0000000000247947 */ /* 0x000fec0003800000 */
.L_x_13855:
        /* <DEDUP_REMOVED lines=8> */
[----:B------:R-:W-:-:S07]  /*0c80*/  @P0 FSEL R7, R15, -QNAN , P1 ;  /* 0xfff800000f070808 */ /* 0x000fce0000800000 */
.L_x_13854:
[----:B------:R-:W-:Y:S05]  /*0c90*/  BSYNC.RECONVERGENT B0 ;  /* 0x0000000000007941 */ /* 0x000fea0003800200 */
.L_x_13853:
[----:B-----5:R-:W-:Y:S01]  /*0ca0*/  VIADD R14, R0, 0x100 ;  /* 0x00000100000e7836 */ /* 0x020fe20000000000 */
[----:B------:R-:W-:Y:S04]  /*0cb0*/  BSSY.RECONVERGENT B0, `(.L_x_13860) ;  /* 0x000004c000007945 */ /* 0x000fe80003800200 */
[----:B------:R-:W-:-:S13]  /*0cc0*/  ISETP.GE.AND P0, PT, R14, UR6, PT ;  /* 0x000000060e007c0c */ /* 0x000fda000bf06270 */
[----:B------:R-:W-:Y:S05]  /*0cd0*/  @P0 BRA `(.L_x_13861) ;  /* 0x0000000400240947 */ /* 0x000fea0003800000 */
[----:B------:R-:W-:Y:S01]  /*0ce0*/  LOP3.LUT R19, R13, 0x7fffffff, RZ, 0xc0, !PT ;  /* 0x7fffffff0d137812 */ /* 0x000fe200078ec0ff */
        /* <DEDUP_REMOVED lines=28> */
.L_x_13864:
        /* <DEDUP_REMOVED lines=11> */
.L_x_13863:
        /* <DEDUP_REMOVED lines=20> */
.L_x_13866:
[----:B------:R-:W-:Y:S05]  /*10a0*/  BSYNC.RECONVERGENT B1 ;  /* 0x0000000000017941 */ /* 0x000fea0003800200 */
.L_x_13865:
[----:B------:R-:W-:Y:S01]  /*10b0*/  LOP3.LUT R15, R19, 0x80000000, R13, 0xb8, !PT ;  /* 0x80000000130f7812 */ /* 0x000fe200078eb80d */
[----:B------:R-:W-:Y:S01]  /*10c0*/  IMAD.MOV.U32 R14, RZ, RZ, R17 ;  /* 0x000000ffff0e7224 */ /* 0x000fe200078e0011 */
[----:B------:R-:W-:Y:S06]  /*10d0*/  BRA `(.L_x_13861) ;  /* 0x0000000000247947 */ /* 0x000fec0003800000 */
.L_x_13862:
        /* <DEDUP_REMOVED lines=9> */
.L_x_13861:
[----:B------:R-:W-:Y:S05]  /*1170*/  BSYNC.RECONVERGENT B0 ;  /* 0x0000000000007941 */ /* 0x000fea0003800200 */
.L_x_13860:
[----:B------:R-:W-:Y:S01]  /*1180*/  VIADD R12, R0, 0x180 ;  /* 0x00000180000c7836 */ /* 0x000fe20000000000 */
        /* <DEDUP_REMOVED lines=23> */
[----:B------:R-:W-:Y:S02]  /*1300*/  SEL R11, R11, UR7, !P1 ;  /* 0x000000070b0b7c07 */ /* 0x000fe4000c800000 */
[----:B------:R-:W-:Y:S02]  /*1310*/  LOP3.LUT R13, R13, 0xfffff, RZ, 0xc0, !PT ;  /* 0x000fffff0d0d7812 */ /* 0x000fe400078ec0ff */
[----:B------:R-:W-:-:S05]  /*1320*/  FSEL R9, R8, UR4, !P1 ;  /* 0x0000000408097c08 */ /* 0x000fca000c800000 */
[----:B------:R-:W-:-:S05]  /*1330*/  @!P0 LEA.HI R18, R17, R12, RZ, 0xc ;  /* 0x0000000c11128211 */ /* 0x000fca00078f60ff */
[----:B------:R-:W-:Y:S01]  /*1340*/  @!P0 VIADD R12, R18, 0xffffffca ;  /* 0xffffffca120c8836 */ /* 0x000fe20000000000 */
[----:B------:R-:W-:Y:S02]  /*1350*/  LOP3.LUT R18, R17, 0xfffff, RZ, 0xc0, !PT ;  /* 0x000fffff11127812 */ /* 0x000fe400078ec0ff */
[----:B------:R-:W-:Y:S01]  /*1360*/  LOP3.LUT R17, R13, 0x100000, RZ, 0xfc, !PT ;  /* 0x001000000d117812 */ /* 0x000fe200078efcff */
[----:B------:R-:W-:Y:S01]  /*1370*/  IMAD.IADD R12, R12, 0x1, -R11 ;  /* 0x000000010c0c7824 */ /* 0x000fe200078e0a0b */
[----:B------:R-:W-:-:S07]  /*1380*/  LOP3.LUT R18, R18, 0x100000, RZ, 0xfc, !PT ;  /* 0x0010000012127812 */ /* 0x000fce00078efcff */
.L_x_13871:
        /* <DEDUP_REMOVED lines=11> */
.L_x_13870:
        /* <DEDUP_REMOVED lines=19> */
.L_x_13873:
[----:B------:R-:W-:Y:S05]  /*1570*/  BSYNC.RECONVERGENT B1 ;  /* 0x0000000000017941 */ /* 0x000fea0003800200 */
.L_x_13872:
[----:B------:R-:W-:Y:S01]  /*1580*/  LOP3.LUT R13, R13, 0x80000000, R5, 0xb8, !PT ;  /* 0x800000000d0d7812 */ /* 0x000fe200078eb805 */
[----:B------:R-:W-:Y:S06]  /*1590*/  BRA `(.L_x_13868) ;  /* 0x0000000000247947 */ /* 0x000fec0003800000 */
.L_x_13869:
        /* <DEDUP_REMOVED lines=9> */
.L_x_13868:
[----:B------:R-:W-:Y:S05]  /*1630*/  BSYNC.RECONVERGENT B0 ;  /* 0x0000000000007941 */ /* 0x000fea0003800200 */
.L_x_13867:
[----:B------:R-:W-:Y:S01]  /*1640*/  ISETP.GE.AND P0, PT, R0, UR6, PT ;  /* 0x0000000600007c0c */ /* 0x000fe2000bf06270 */
[----:B------:R-:W-:Y:S04]  /*1650*/  BSSY.RECONVERGENT B0, `(.L_x_13874) ;  /* 0x000001a000007945 */ /* 0x000fe80003800200 */
[----:B------:R-:W-:Y:S08]  /*1660*/  BSSY.RELIABLE B1, `(.L_x_13875) ;  /* 0x0000011000017945 */ /* 0x000ff00003800100 */
[----:B------:R-:W-:Y:S05]  /*1670*/  @P0 BRA `(.L_x_13876) ;  /* 0x00000000003c0947 */ /* 0x000fea0003800000 */
[----:B------:R-:W0:Y:S01]  /*1680*/  LDC.64 R4, c[0x0][0x398] ;  /* 0x0000e600ff047b82 */ /* 0x000e220000000a00 */
[----:B------:R-:W-:-:S04]  /*1690*/  IMAD.U32 R9, RZ, RZ, UR10 ;  /* 0x0000000aff097e24 */ /* 0x000fc8000f8e00ff */
[----:B------:R-:W-:Y:S02]  /*16a0*/  IMAD R9, R9, 0x200, R0 ;  /* 0x0000020009097824 */ /* 0x000fe400078e0200 */
[----:B------:R-:W-:-:S05]  /*16b0*/  IMAD.MOV.U32 R0, RZ, RZ, R10 ;  /* 0x000000ffff007224 */ /* 0x000fca00078e000a */
[----:B------:R-:W-:Y:S01]  /*16c0*/  ISETP.GE.AND P0, PT, R0, UR6, PT ;  /* 0x0000000600007c0c */ /* 0x000fe2000bf06270 */
[----:B0-----:R-:W-:-:S12]  /*16d0*/  IMAD.WIDE.U32 R4, R9, 0x8, R4 ;  /* 0x0000000809047825 */ /* 0x001fd800078e0004 */
[----:B------:R-:W-:Y:S05]  /*16e0*/  @P0 BREAK.RELIABLE B1 ;  /* 0x0000000000010942 */ /* 0x000fea0003800100 */
[----:B------:R0:W-:Y:S01]  /*16f0*/  STG.E.64 desc[UR8][R4.64], R2 ;  /* 0x0000000204007986 */ /* 0x0001e2000c101b08 */
[----:B------:R-:W-:Y:S05]  /*1700*/  @P0 BRA `(.L_x_13877) ;  /* 0x0000000000380947 */ /* 0x000fea0003800000 */
[----:B0-----:R-:W0:Y:S01]  /*1710*/  LDC.64 R2, c[0x0][0x398] ;  /* 0x0000e600ff027b82 */ /* 0x001e220000000a00 */
[----:B------:R-:W-:-:S04]  /*1720*/  IMAD.U32 R5, RZ, RZ, UR10 ;  /* 0x0000000aff057e24 */ /* 0x000fc8000f8e00ff */
[----:B------:R-:W-:Y:S02]  /*1730*/  IMAD R5, R5, 0x200, R0 ;  /* 0x0000020005057824 */ /* 0x000fe400078e0200 */
[----:B------:R-:W-:Y:S02]  /*1740*/  VIADD R0, R0, 0x80 ;  /* 0x0000008000007836 */ /* 0x000fe40000000000 */
[----:B0-----:R-:W-:-:S05]  /*1750*/  IMAD.WIDE.U32 R2, R5, 0x8, R2 ;  /* 0x0000000805027825 */ /* 0x001fca00078e0002 */
[----:B------:R0:W-:Y:S02]  /*1760*/  STG.E.64 desc[UR8][R2.64], R6 ;  /* 0x0000000602007986 */ /* 0x0001e4000c101b08 */
.L_x_13876:
[----:B------:R-:W-:Y:S05]  /*1770*/  BSYNC.RELIABLE B1 ;  /* 0x0000000000017941 */ /* 0x000fea0003800100 */
.L_x_13875:
[----:B------:R-:W-:Y:S01]  /*1780*/  ISETP.GE.AND P0, PT, R0, UR6, PT ;  /* 0x0000000600007c0c */ /* 0x000fe2000bf06270 */
[----:B------:R-:W-:-:S12]  /*1790*/  IMAD.U32 R5, RZ, RZ, UR10 ;  /* 0x0000000aff057e24 */ /* 0x000fd8000f8e00ff */
[----:B0-----:R-:W0:Y:S01]  /*17a0*/  @!P0 LDC.64 R2, c[0x0][0x398] ;  /* 0x0000e600ff028b82 */ /* 0x001e220000000a00 */
[----:B------:R-:W-:Y:S02]  /*17b0*/  @!P0 IMAD R5, R5, 0x200, R0 ;  /* 0x0000020005058824 */ /* 0x000fe400078e0200 */
[----:B------:R-:W-:Y:S02]  /*17c0*/  @!P0 VIADD R0, R0, 0x80 ;  /* 0x0000008000008836 */ /* 0x000fe40000000000 */
[----:B0-----:R-:W-:-:S05]  /*17d0*/  @!P0 IMAD.WIDE.U32 R2, R5, 0x8, R2 ;  /* 0x0000000805028825 */ /* 0x001fca00078e0002 */
[----:B------:R1:W-:Y:S02]  /*17e0*/  @!P0 STG.E.64 desc[UR8][R2.64], R14 ;  /* 0x0000000e02008986 */ /* 0x0003e4000c101b08 */
.L_x_13877:
[----:B------:R-:W-:Y:S05]  /*17f0*/  BSYNC.RECONVERGENT B0 ;  /* 0x0000000000007941 */ /* 0x000fea0003800200 */
.L_x_13874:
[----:B------:R-:W-:Y:S05]  /*1800*/  WARPSYNC.ALL ;  /* 0x0000000000007948 */ /* 0x000fea0003800000 */
[----:B------:R-:W-:-:S13]  /*1810*/  ISETP.GE.AND P0, PT, R0, UR6, PT ;  /* 0x0000000600007c0c */ /* 0x000fda000bf06270 */
[----:B------:R-:W-:Y:S05]  /*1820*/  @P0 EXIT ;  /* 0x000000000000094d */ /* 0x000fea0003800000 */
[----:B01----:R-:W0:Y:S01]  /*1830*/  LDC.64 R2, c[0x0][0x398] ;  /* 0x0000e600ff027b82 */ /* 0x003e220000000a00 */
[----:B------:R-:W-:-:S04]  /*1840*/  IMAD.U32 R5, RZ, RZ, UR10 ;  /* 0x0000000aff057e24 */ /* 0x000fc8000f8e00ff */
[----:B------:R-:W-:-:S04]  /*1850*/  IMAD R5, R5, 0x200, R0 ;  /* 0x0000020005057824 */ /* 0x000fc800078e0200 */
[----:B0-----:R-:W-:-:S05]  /*1860*/  IMAD.WIDE.U32 R2, R5, 0x8, R2 ;  /* 0x0000000805027825 */ /* 0x001fca00078e0002 */
[----:B------:R-:W-:Y:S01]  /*1870*/  STG.E.64 desc[UR8][R2.64], R12 ;  /* 0x0000000c02007986 */ /* 0x000fe2000c101b08 */
[----:B------:R-:W-:Y:S05]  /*1880*/  EXIT ;  /* 0x000000000000794d */ /* 0x000fea0003800000 */
.L_x_13878:
        /* <DEDUP_REMOVED lines=15> */
.L_x_54851:


//--------------------- .text._ZN2at6native29vectorized_elementwise_kernelILi2ENS0_13BUnaryFunctorIdddZZZNS0_16fmod_kernel_cudaERNS_18TensorIteratorBaseEENKUlvE0_clEvENKUlvE_clEvEUlddE_EESt5arrayIPcLm2EEEEviT0_T1_ --------------------------
	.section	.text._ZN2at6native29vectorized_elementwise_kernelILi2ENS0_13BUnaryFunctorIdddZZZNS0_16fmod_kernel_cudaERNS_18TensorIteratorBaseEENKUlvE0_clEvENKUlvE_clEvEUlddE_EESt5arrayIPcLm2EEEEviT0_T1_,"ax",@progbits
	.align	128
        .global         _ZN2at6native29vectorized_elementwise_kernelILi2ENS0_13BUnaryFunctorIdddZZZNS0_16fmod_kernel_cudaERNS_18TensorIteratorBaseEENKUlvE0_clEvENKUlvE_clEvEUlddE_EESt5arrayIPcLm2EEEEviT0_T1_
        .type           _ZN2at6native29vectorized_elementwise_kernelILi2ENS0_13BUnaryFunctorIdddZZZNS0_16fmod_kernel_cudaERNS_18TensorIteratorBaseEENKUlvE0_clEvENKUlvE_clEvEUlddE_EESt5arrayIPcLm2EEEEviT0_T1_,@function
        .size           _ZN2at6native29vectorized_elementwise_kernelILi2ENS0_13BUnaryFunctorIdddZZZNS0_16fmod_kernel_cudaERNS_18TensorIteratorBaseEENKUlvE0_clEvENKUlvE_clEvEUlddE_EESt5arrayIPcLm2EEEEviT0_T1_,(.L_x_54852 - _ZN2at6native29vectorized_elementwise_kernelILi2ENS0_13BUnaryFunctorIdddZZZNS0_16fmod_kernel_cudaERNS_18TensorIteratorBaseEENKUlvE0_clEvENKUlvE_clEvEUlddE_EESt5arrayIPcLm2EEEEviT0_T1_)
        .other          _ZN2at6native29vectorized_elementwise_kernelILi2ENS0_13BUnaryFunctorIdddZZZNS0_16fmod_kernel_cudaERNS_18TensorIteratorBaseEENKUlvE0_clEvENKUlvE_clEvEUlddE_EESt5arrayIPcLm2EEEEviT0_T1_,@"STO_CUDA_ENTRY STV_DEFAULT"
_ZN2at6native29vectorized_elementwise_kernelILi2ENS0_13BUnaryFunctorIdddZZZNS0_16fmod_kernel_cudaERNS_18TensorIteratorBaseEENKUlvE0_clEvENKUlvE_clEvEUlddE_EESt5arrayIPcLm2EEEEviT0_T1_:
.text._ZN2at6native29vectorized_elementwise_kernelILi2ENS0_13BUnaryFunctorIdddZZZNS0_16fmod_kernel_cudaERNS_18TensorIteratorBaseEENKUlvE0_clEvENKUlvE_clEvEUlddE_EESt5arrayIPcLm2EEEEviT0_T1_:
[----:B------:R-:W-:Y:S08]  /*0000*/  LDC R1, c[0x0][0x37c] ;  /* 0x0000df00ff017b82 */ /* 0x000ff00000000800 */
[----:B------:R-:W0:Y:S01]  /*0010*/  S2UR UR8, SR_CTAID.X ;  /* 0x00000000000879c3 */ /* 0x000e220000002500 */
[----:B------:R-:W1:Y:S01]  /*0020*/  LDCU UR6, c[0x0][0x380] ;  /* 0x00007000ff0677ac */ /* 0x000e620008000800 */
[----:B------:R-:W2:Y:S01]  /*0030*/  LDCU.64 UR10, c[0x0][0x358] ;  /* 0x00006b00ff0a77ac */ /* 0x000ea20008000a00 */
[----:B0-----:R-:W-:-:S04]  /*0040*/  USHF.L.U32 UR8, UR8, 0xa, URZ ;  /* 0x0000000a08087899 */ /* 0x001fc800080006ff */
[----:B-1----:R-:W-:-:S04]  /*0050*/  UIADD3 UR6, UPT, UPT, -UR8, UR6, URZ ;  /* 0x0000000608067290 */ /* 0x002fc8000fffe1ff */
[----:B------:R-:W-:-:S09]  /*0060*/  UISETP.GT.U32.AND UP0, UPT, UR6, 0x3ff, UPT ;  /* 0x000003ff0600788c */ /* 0x000fd2000bf04070 */
[----:B--2---:R-:W-:Y:S05]  /*0070*/  BRA.U UP0, `(.L_x_13879) ;  /* 0x0000002d00b07547 */ /* 0x004fea000b800000 */
[----:B------:R-:W0:Y:S01]  /*0080*/  S2R R10, SR_TID.X ;  /* 0x00000000000a7919 */ /* 0x000e220000002100 */
[----:B------:R-:W-:Y:S01]  /*0090*/  CS2R R12, SRZ ;  /* 0x00000000000c7805 */ /* 0x000fe2000001ff00 */
[----:B------:R-:W1:Y:S01]  /*00a0*/  LDCU.64 UR4, c[0x0][0x390] ;  /* 0x00007200ff0477ac */ /* 0x000e620008000a00 */
[----:B0-----:R-:W-:Y:S01]  /*00b0*/  ISETP.GE.U32.AND P6, PT, R10, UR6, PT ;  /* 0x000000060a007c0c */ /* 0x001fe2000bfc6070 */
[----:B------:R-:W-:-:S12]  /*00c0*/  IMAD.MOV.U32 R0, RZ, RZ, R10 ;  /* 0x000000ffff007224 */ /* 0x000fd800078e000a */
[C---:B------:R-:W-:Y:S01]  /*00d0*/  @!P6 VIADD R10, R0.reuse, 0x80 ;  /* 0x00000080000ae836 */ /* 0x040fe20000000000 */
[----:B------:R-:W0:Y:S01]  /*00e0*/  @!P6 LDC.64 R16, c[0x0][0x3a0] ;  /* 0x0000e800ff10eb82 */ /* 0x000e220000000a00 */
[----:B------:R-:W-:-:S03]  /*00f0*/  @!P6 VIADD R3, R0, UR8 ;  /* 0x000000080003ec36 */ /* 0x000fc60008000000 */
[----:B------:R-:W-:-:S13]  /*0100*/  ISETP.GE.U32.AND P5, PT, R10, UR6, PT ;  /* 0x000000060a007c0c */ /* 0x000fda000bfa6070 */
[C---:B------:R-:W-:Y:S01]  /*0110*/  @!P5 VIADD R29, R10.reuse, UR8 ;  /* 0x000000080a1ddc36 */ /* 0x040fe20008000000 */
[----:B------:R-:W2:Y:S01]  /*0120*/  @!P5 LDC.64 R26, c[0x0][0x3a0] ;  /* 0x0000e800ff1adb82 */ /* 0x000ea20000000a00 */
[----:B------:R-:W-:-:S05]  /*0130*/  @!P5 VIADD R10, R10, 0x80 ;  /* 0x000000800a0ad836 */ /* 0x000fca0000000000 */
[----:B------:R-:W-:Y:S01]  /*0140*/  ISETP.GE.U32.AND P4, PT, R10, UR6, PT ;  /* 0x000000060a007c0c */ /* 0x000fe2000bf86070 */
[----:B0-----:R-:W-:-:S05]  /*0150*/  @!P6 IMAD.WIDE.U32 R16, R3, 0x8, R16 ;  /* 0x000000080310e825 */ /* 0x001fca00078e0010 */
[----:B------:R0:W5:Y:S07]  /*0160*/  @!P6 LDG.E.64 R12, desc[UR10][R16.64] ;  /* 0x0000000a100ce981 */ /* 0x00016e000c1e1b00 */
[C---:B------:R-:W-:Y:S01]  /*0170*/  @!P4 VIADD R31, R10.reuse, UR8 ;  /* 0x000000080a1fcc36 */ /* 0x040fe20008000000 */
[----:B------:R-:W3:Y:S01]  /*0180*/  @!P4 LDC.64 R18, c[0x0][0x3a0] ;  /* 0x0000e800ff12cb82 */ /* 0x000ee20000000a00 */
[----:B------:R-:W-:-:S05]  /*0190*/  @!P4 VIADD R10, R10, 0x80 ;  /* 0x000000800a0ac836 */ /* 0x000fca0000000000 */
[----:B------:R-:W-:-:S13]  /*01a0*/  ISETP.GE.U32.AND P3, PT, R10, UR6, PT ;  /* 0x000000060a007c0c */ /* 0x000fda000bf66070 */
[C---:B------:R-:W-:Y:S01]  /*01b0*/  @!P3 VIADD R23, R10.reuse, UR8 ;  /* 0x000000080a17bc36 */ /* 0x040fe20008000000 */
[----:B------:R-:W4:Y:S01]  /*01c0*/  @!P3 LDC.64 R2, c[0x0][0x3a0] ;  /* 0x0000e800ff02bb82 */ /* 0x000f220000000a00 */
[----:B------:R-:W-:-:S05]  /*01d0*/  @!P3 VIADD R10, R10, 0x80 ;  /* 0x000000800a0ab836 */ /* 0x000fca0000000000 */
[----:B------:R-:W-:-:S13]  /*01e0*/  ISETP.GE.U32.AND P2, PT, R10, UR6, PT ;  /* 0x000000060a007c0c */ /* 0x000fda000bf46070 */
[C---:B------:R-:W-:Y:S01]  /*01f0*/  @!P2 VIADD R21, R10.reuse, UR8 ;  /* 0x000000080a15ac36 */ /* 0x040fe20008000000 */
[----:B------:R-:W1:Y:S01]  /*0200*/  @!P2 LDC.64 R24, c[0x0][0x3a0] ;  /* 0x0000e800ff18ab82 */ /* 0x000e620000000a00 */
[----:B------:R-:W-:-:S05]  /*0210*/  @!P2 VIADD R10, R10, 0x80 ;  /* 0x000000800a0aa836 */ /* 0x000fca0000000000 */
[----:B------:R-:W-:-:S13]  /*0220*/  ISETP.GE.U32.AND P1, PT, R10, UR6, PT ;  /* 0x000000060a007c0c */ /* 0x000fda000bf26070 */
[C---:B------:R-:W-:Y:S01]  /*0230*/  @!P1 VIADD R11, R10.reuse, UR8 ;  /* 0x000000080a0b9c36 */ /* 0x040fe20008000000 */
[----:B------:R-:W4:Y:S01]  /*0240*/  @!P1 LDC.64 R8, c[0x0][0x3a0] ;  /* 0x0000e800ff089b82 */ /* 0x000f220000000a00 */
[----:B------:R-:W-:-:S05]  /*0250*/  @!P1 VIADD R10, R10, 0x80 ;  /* 0x000000800a0a9836 */ /* 0x000fca0000000000 */
[----:B------:R-:W-:-:S13]  /*0260*/  ISETP.GE.U32.AND P0, PT, R10, UR6, PT ;  /* 0x000000060a007c0c */ /* 0x000fda000bf06070 */
[C---:B------:R-:W-:Y:S01]  /*0270*/  @!P0 VIADD R15, R10.reuse, UR8 ;  /* 0x000000080a0f8c36 */ /* 0x040fe20008000000 */
[----:B------:R-:W4:Y:S01]  /*0280*/  @!P0 LDC.64 R6, c[0x0][0x3a0] ;  /* 0x0000e800ff068b82 */ /* 0x000f220000000a00 */
[----:B------:R-:W-:-:S05]  /*0290*/  @!P0 VIADD R10, R10, 0x80 ;  /* 0x000000800a0a8836 */ /* 0x000fca0000000000 */
[----:B------:R-:W-:-:S13]  /*02a0*/  ISETP.GE.U32.AND P6, PT, R10, UR6, PT ;  /* 0x000000060a007c0c */ /* 0x000fda000bfc6070 */
[----:B------:R-:W4:Y:S01]  /*02b0*/  @!P6 LDC.64 R4, c[0x0][0x3a0] ;  /* 0x0000e800ff04eb82 */ /* 0x000f220000000a00 */
[----:B--2---:R-:W-:Y:S01]  /*02c0*/  @!P5 IMAD.WIDE.U32 R26, R29, 0x8, R26 ;  /* 0x000000081d1ad825 */ /* 0x004fe200078e001a */
[----:B0-----:R-:W-:-:S03]  /*02d0*/  CS2R R16, SRZ ;  /* 0x0000000000107805 */ /* 0x001fc6000001ff00 */
[----:B------:R-:W-:Y:S02]  /*02e0*/  @!P6 VIADD R29, R10, UR8 ;  /* 0x000000080a1dec36 */ /* 0x000fe40008000000 */
[----:B---3--:R-:W-:Y:S01]  /*02f0*/  @!P4 IMAD.WIDE.U32 R30, R31, 0x8, R18 ;  /* 0x000000081f1ec825 */ /* 0x008fe200078e0012 */
[----:B------:R-:W-:-:S03]  /*0300*/  CS2R R18, SRZ ;  /* 0x0000000000127805 */ /* 0x000fc6000001ff00 */
[----:B-1----:R-:W-:Y:S01]  /*0310*/  @!P2 IMAD.WIDE.U32 R24, R21, 0x8, R24 ;  /* 0x000000081518a825 */ /* 0x002fe200078e0018 */
[----:B------:R-:W-:Y:S01]  /*0320*/  CS2R R20, SRZ ;  /* 0x0000000000147805 */ /* 0x000fe2000001ff00 */
[----:B------:R0:W5:Y:S02]  /*0330*/  @!P4 LDG.E.64 R16, desc[UR10][R30.64] ;  /* 0x0000000a1e10c981 */ /* 0x000164000c1e1b00 */
[----:B----4-:R-:W-:Y:S01]  /*0340*/  @!P1 IMAD.WIDE.U32 R32, R11, 0x8, R8 ;  /* 0x000000080b209825 */ /* 0x010fe200078e0008 */
[----:B------:R-:W-:Y:S01]  /*0350*/  CS2R R10, SRZ ;  /* 0x00000000000a7805 */ /* 0x000fe2000001ff00 */
[----:B------:R0:W5:Y:S02]  /*0360*/  @!P5 LDG.E.64 R18, desc[UR10][R26.64] ;  /* 0x0000000a1a12d981 */ /* 0x000164000c1e1b00 */
[----:B------:R-:W-:Y:S01]  /*0370*/  @!P0 IMAD.WIDE.U32 R34, R15, 0x8, R6 ;  /* 0x000000080f228825 */ /* 0x000fe200078e0006 */
[----:B------:R-:W-:Y:S02]  /*0380*/  CS2R R14, SRZ ;  /* 0x00000000000e7805 */ /* 0x000fe4000001ff00 */
[----:B------:R-:W-:Y:S01]  /*0390*/  CS2R R6, SRZ ;  /* 0x0000000000067805 */ /* 0x000fe2000001ff00 */
[----:B------:R0:W5:Y:S01]  /*03a0*/  @!P1 LDG.E.64 R10, desc[UR10][R32.64] ;  /* 0x0000000a200a9981 */ /* 0x000162000c1e1b00 */
[----:B------:R-:W-:-:S03]  /*03b0*/  @!P3 IMAD.WIDE.U32 R2, R23, 0x8, R2 ;  /* 0x000000081702b825 */ /* 0x000fc600078e0002 */
[----:B------:R0:W5:Y:S01]  /*03c0*/  @!P2 LDG.E.64 R14, desc[UR10][R24.64] ;  /* 0x0000000a180ea981 */ /* 0x000162000c1e1b00 */
[----:B------:R-:W-:-:S03]  /*03d0*/  @!P6 IMAD.WIDE.U32 R28, R29, 0x8, R4 ;  /* 0x000000081d1ce825 */ /* 0x000fc600078e0004 */
[----:B------:R0:W5:Y:S04]  /*03e0*/  @!P3 LDG.E.64 R20, desc[UR10][R2.64] ;  /* 0x0000000a0214b981 */ /* 0x000168000c1e1b00 */
[----:B------:R0:W5:Y:S01]  /*03f0*/  @!P6 LDG.E.64 R6, desc[UR10][R28.64] ;  /* 0x0000000a1c06e981 */ /* 0x000162000c1e1b00 */
[----:B------:R-:W-:Y:S01]  /*0400*/  ULOP3.LUT UR5, UR5, 0x7fffffff, URZ, 0xc0, !UPT ;  /* 0x7fffffff05057892 */ /* 0x000fe2000f8ec0ff */
[----:B------:R-:W-:Y:S01]  /*0410*/  CS2R R8, SRZ ;  /* 0x0000000000087805 */ /* 0x000fe2000001ff00 */
[----:B------:R-:W-:-:S04]  /*0420*/  IMAD.U32 R4, RZ, RZ, UR4 ;  /* 0x00000004ff047e24 */ /* 0x000fc8000f8e00ff */
[----:B------:R-:W-:Y:S01]  /*0430*/  IMAD.U32 R5, RZ, RZ, UR5 ;  /* 0x00000005ff057e24 */ /* 0x000fe2000f8e00ff */
[----:B------:R0:W5:Y:S01]  /*0440*/  @!P0 LDG.E.64 R8, desc[UR10][R34.64] ;  /* 0x0000000a22088981 */ /* 0x000162000c1e1b00 */
[----:B------:R-:W-:Y:S01]  /*0450*/  ISETP.GE.U32.AND P0, PT, R0, UR6, PT ;  /* 0x0000000600007c0c */ /* 0x000fe2000bf06070 */
[----:B------:R-:W-:-:S03]  /*0460*/  IMAD.U32 R23, RZ, RZ, UR5 ;  /* 0x00000005ff177e24 */ /* 0x000fc6000f8e00ff */
[----:B------:R-:W-:Y:S02]  /*0470*/  DMUL R4, R4, 1.80143985094819840000e+16 ;  /* 0x4350000004047828 */ /* 0x000fe40000000000 */
[----:B------:R-:W-:Y:S01]  /*0480*/  SHF.R.U32.HI R23, RZ, 0x14, R23 ;  /* 0x00000014ff177819 */ /* 0x000fe20000011617 */
[----:B------:R-:W-:Y:S07]  /*0490*/  BSSY.RECONVERGENT B0, `(.L_x_13880) ;  /* 0x000004d000007945 */ /* 0x000fee0003800200 */
[----:B------:R-:W-:-:S05]  /*04a0*/  LEA.HI R22, R5, R23, RZ, 0xc ;  /* 0x0000001705167211 */ /* 0x000fca00078f60ff */
[----:B------:R-:W-:Y:S01]  /*04b0*/  VIADD R22, R22, 0xffffffca ;  /* 0xffffffca16167836 */ /* 0x000fe20000000000 */
[----:B0-----:R-:W-:Y:S06]  /*04c0*/  @P0 BRA `(.L_x_13881) ;  /* 0x0000000400240947 */ /* 0x001fec0003800000 */
        /* <DEDUP_REMOVED lines=15> */
.L_x_13882:
        /* <DEDUP_REMOVED lines=9> */
[----:B------:R-:W-:Y:S01]  /*0650*/  IMAD.U32 R2, RZ, RZ, UR5 ;  /* 0x00000005ff027e24 */ /* 0x000fe2000f8e00ff */
[----:B------:R-:W-:Y:S01]  /*0660*/  SHF.R.U32.HI R3, RZ, 0x14, R27 ;  /* 0x00000014ff037819 */ /* 0x000fe2000001161b */
[----:B------:R-:W-:Y:S03]  /*0670*/  BSSY.RECONVERGENT B1, `(.L_x_13883) ;  /* 0x0000017000017945 */ /* 0x000fe60003800200 */
[----:B------:R-:W-:-:S04]  /*0680*/  ISETP.GE.U32.AND P1, PT, R2, 0x100000, PT ;  /* 0x001000000200780c */ /* 0x000fc80003f26070 */
[----:B------:R-:W-:Y:S02]  /*0690*/  FSEL R28, R5, UR5, !P1 ;  /* 0x00000005051c7c08 */ /* 0x000fe4000c800000 */
[----:B------:R-:W-:Y:S01]  /*06a0*/  SEL R24, R22, R23, !P1 ;  /* 0x0000001716187207 */ /* 0x000fe20004800000 */
[----:B------:R-:W-:Y:S01]  /*06b0*/  @!P0 DMUL R26, R26, 1.80143985094819840000e+16 ;  /* 0x435000001a1a8828 */ /* 0x000fe20000000000 */
[----:B------:R-:W-:Y:S02]  /*06c0*/  LOP3.LUT R28, R28, 0xfffff, RZ, 0xc0, !PT ;  /* 0x000fffff1c1c7812 */ /* 0x000fe400078ec0ff */
[----:B------:R-:W-:Y:S02]  /*06d0*/  FSEL R29, R4, UR4, !P1 ;  /* 0x00000004041d7c08 */ /* 0x000fe4000c800000 */
[----:B------:R-:W-:-:S05]  /*06e0*/  LOP3.LUT R28, R28, 0x100000, RZ, 0xfc, !PT ;  /* 0x001000001c1c7812 */ /* 0x000fca00078efcff */
[C---:B------:R-:W-:Y:S02]  /*06f0*/  @!P0 LEA.HI R2, R27.reuse, R3, RZ, 0xc ;  /* 0x000000031b028211 */ /* 0x040fe400078f60ff */
[----:B------:R-:W-:-:S03]  /*0700*/  LOP3.LUT R30, R27, 0xfffff, RZ, 0xc0, !PT ;  /* 0x000fffff1b1e7812 */ /* 0x000fc600078ec0ff */
[----:B------:R-:W-:Y:S01]  /*0710*/  @!P0 VIADD R3, R2, 0xffffffca ;  /* 0xffffffca02038836 */ /* 0x000fe20000000000 */
[----:B------:R-:W-:-:S03]  /*0720*/  LOP3.LUT R30, R30, 0x100000, RZ, 0xfc, !PT ;  /* 0x001000001e1e7812 */ /* 0x000fc600078efcff */
[----:B------:R-:W-:-:S07]  /*0730*/  IMAD.IADD R25, R3, 0x1, -R24 ;  /* 0x0000000103197824 */ /* 0x000fce00078e0a18 */
.L_x_13884:
        /* <DEDUP_REMOVED lines=11> */
.L_x_13883:
        /* <DEDUP_REMOVED lines=20> */
.L_x_13886:
[----:B------:R-:W-:Y:S05]  /*0930*/  BSYNC.RECONVERGENT B1 ;  /* 0x0000000000017941 */ /* 0x000fea0003800200 */
.L_x_13885:
[----:B------:R-:W-:Y:S01]  /*0940*/  LOP3.LUT R3, R27, 0x80000000, R13, 0xb8, !PT ;  /* 0x800000001b037812 */ /* 0x000fe200078eb80d */
[----:B------:R-:W-:-:S07]  /*0950*/  IMAD.MOV.U32 R2, RZ, RZ, R25 ;  /* 0x000000ffff027224 */ /* 0x000fce00078e0019 */
.L_x_13881:
[----:B------:R-:W-:Y:S05]  /*0960*/  BSYNC.RECONVERGENT B0 ;  /* 0x0000000000007941 */ /* 0x000fea0003800200 */
.L_x_13880:
[----:B------:R-:W-:Y:S01]  /*0970*/  VIADD R24, R0, 0x80 ;  /* 0x0000008000187836 */ /* 0x000fe20000000000 */
[----:B------:R-:W-:Y:S04]  /*0980*/  BSSY.RECONVERGENT B0, `(.L_x_13887) ;  /* 0x000004c000007945 */ /* 0x000fe80003800200 */
[----:B------:R-:W-:-:S13]  /*0990*/  ISETP.GE.U32.AND P0, PT, R24, UR6, PT ;  /* 0x0000000618007c0c */ /* 0x000fda000bf06070 */
        /* <DEDUP_REMOVED lines=20> */
[----:B------:R-:W-:Y:S01]  /*0ae0*/  FSEL R33, R4, UR4, !P1 ;  /* 0x0000000404217c08 */ /* 0x000fe2000c800000 */
[----:B------:R-:W-:Y:S01]  /*0af0*/  @!P0 DMUL R26, R26, 1.80143985094819840000e+16 ;  /* 0x435000001a1a8828 */ /* 0x000fe20000000000 */
[----:B------:R-:W-:-:S04]  /*0b00*/  LOP3.LUT R13, R13, 0xfffff, RZ, 0xc0, !PT ;  /* 0x000fffff0d0d7812 */ /* 0x000fc800078ec0ff */
[----:B------:R-:W-:-:S05]  /*0b10*/  LOP3.LUT R30, R13, 0x100000, RZ, 0xfc, !PT ;  /* 0x001000000d1e7812 */ /* 0x000fca00078efcff */
[C---:B------:R-:W-:Y:S02]  /*0b20*/  @!P0 LEA.HI R25, R27.reuse, R12, RZ, 0xc ;  /* 0x0000000c1b198211 */ /* 0x040fe400078f60ff */
[----:B------:R-:W-:-:S03]  /*0b30*/  LOP3.LUT R29, R27, 0xfffff, RZ, 0xc0, !PT ;  /* 0x000fffff1b1d7812 */ /* 0x000fc600078ec0ff */
[----:B------:R-:W-:Y:S01]  /*0b40*/  @!P0 VIADD R12, R25, 0xffffffca ;  /* 0xffffffca190c8836 */ /* 0x000fe20000000000 */
[----:B------:R-:W-:Y:S02]  /*0b50*/  SEL R25, R22, R23, !P1 ;  /* 0x0000001716197207 */ /* 0x000fe40004800000 */
[----:B------:R-:W-:-:S03]  /*0b60*/  LOP3.LUT R29, R29, 0x100000, RZ, 0xfc, !PT ;  /* 0x001000001d1d7812 */ /* 0x000fc600078efcff */
[----:B------:R-:W-:-:S07]  /*0b70*/  IMAD.IADD R27, R12, 0x1, -R25 ;  /* 0x000000010c1b7824 */ /* 0x000fce00078e0a19 */
.L_x_13891:
        /* <DEDUP_REMOVED lines=11> */
.L_x_13890:
        /* <DEDUP_REMOVED lines=20> */
.L_x_13893:
[----:B------:R-:W-:Y:S05]  /*0d70*/  BSYNC.RECONVERGENT B1 ;  /* 0x0000000000017941 */ /* 0x000fea0003800200 */
.L_x_13892:
[----:B------:R-:W-:Y:S01]  /*0d80*/  LOP3.LUT R13, R29, 0x80000000, R19, 0xb8, !PT ;  /* 0x800000001d0d7812 */ /* 0x000fe200078eb813 */
[----:B------:R-:W-:Y:S01]  /*0d90*/  IMAD.MOV.U32 R12, RZ, RZ, R27 ;  /* 0x000000ffff0c7224 */ /* 0x000fe200078e001b */
[----:B------:R-:W-:Y:S06]  /*0da0*/  BRA `(.L_x_13888) ;  /* 0x0000000000247947 */ /* 0x000fec0003800000 */
.L_x_13889:
        /* <DEDUP_REMOVED lines=9> */
.L_x_13888:
[----:B------:R-:W-:Y:S05]  /*0e40*/  BSYNC.RECONVERGENT B0 ;  /* 0x0000000000007941 */ /* 0x000fea0003800200 */
.L_x_13887:
[----:B-----5:R-:W-:Y:S01]  /*0e50*/  VIADD R18, R0, 0x100 ;  /* 0x0000010000127836 */ /* 0x020fe20000000000 */
[----:B------:R-:W-:Y:S04]  /*0e60*/  BSSY.RECONVERGENT B0, `(.L_x_13894) ;  /* 0x000004c000007945 */ /* 0x000fe80003800200 */
[----:B------:R-:W-:-:S13]  /*0e70*/  ISETP.GE.U32.AND P0, PT, R18, UR6, PT ;  /* 0x0000000612007c0c */ /* 0x000fda000bf06070 */
        /* <DEDUP_REMOVED lines=30> */
.L_x_13898:
        /* <DEDUP_REMOVED lines=11> */
.L_x_13897:
        /* <DEDUP_REMOVED lines=20> */
.L_x_13900:
[----:B------:R-:W-:Y:S05]  /*1250*/  BSYNC.RECONVERGENT B1 ;  /* 0x0000000000017941 */ /* 0x000fea0003800200 */
.L_x_13899:
[----:B------:R-:W-:Y:S01]  /*1260*/  LOP3.LUT R19, R29, 0x80000000, R17, 0xb8, !PT ;  /* 0x800000001d137812 */ /* 0x000fe200078eb811 */
[----:B------:R-:W-:Y:S01]  /*1270*/  IMAD.MOV.U32 R18, RZ, RZ, R27 ;  /* 0x000000ffff127224 */ /* 0x000fe200078e001b */
[----:B------:R-:W-:Y:S06]  /*1280*/  BRA `(.L_x_13895) ;  /* 0x0000000000247947 */ /* 0x000fec0003800000 */
.L_x_13896:
        /* <DEDUP_REMOVED lines=9> */
.L_x_13895:
[----:B------:R-:W-:Y:S05]  /*1320*/  BSYNC.RECONVERGENT B0 ;  /* 0x0000000000007941 */ /* 0x000fea0003800200 */
.L_x_13894:
[----:B------:R-:W-:Y:S01]  /*1330*/  VIADD R16, R0, 0x180 ;  /* 0x0000018000107836 */ /* 0x000fe20000000000 */
        /* <DEDUP_REMOVED lines=32> */
.L_x_13905:
        /* <DEDUP_REMOVED lines=11> */
.L_x_13904:
        /* <DEDUP_REMOVED lines=20> */
.L_x_13907:
[----:B------:R-:W-:Y:S05]  /*1730*/  BSYNC.RECONVERGENT B1 ;  /* 0x0000000000017941 */ /* 0x000fea0003800200 */
.L_x_13906:
[----:B------:R-:W-:Y:S01]  /*1740*/  LOP3.LUT R17, R29, 0x80000000, R21, 0xb8, !PT ;  /* 0x800000001d117812 */ /* 0x000fe200078eb815 */
[----:B------:R-:W-:Y:S01]  /*1750*/  IMAD.MOV.U32 R16, RZ, RZ, R27 ;  /* 0x000000ffff107224 */ /* 0x000fe200078e001b */
[----:B------:R-:W-:Y:S06]  /*1760*/  BRA `(.L_x_13902) ;  /* 0x0000000000247947 */ /* 0x000fec0003800000 */
.L_x_13903:
        /* <DEDUP_REMOVED lines=9> */
.L_x_13902:
[----:B------:R-:W-:Y:S05]  /*1800*/  BSYNC.RECONVERGENT B0 ;  /* 0x0000000000007941 */ /* 0x000fea0003800200 */
.L_x_13901:
        /* <DEDUP_REMOVED lines=33> */
.L_x_13912:
        /* <DEDUP_REMOVED lines=11> */
.L_x_13911:
        /* <DEDUP_REMOVED lines=20> */
.L_x_13914:
[----:B------:R-:W-:Y:S05]  /*1c10*/  BSYNC.RECONVERGENT B1 ;  /* 0x0000000000017941 */ /* 0x000fea0003800200 */
.L_x_13913:
[----:B------:R-:W-:Y:S01]  /*1c20*/  LOP3.LUT R21, R29, 0x80000000, R15, 0xb8, !PT ;  /* 0x800000001d157812 */ /* 0x000fe200078eb80f */
[----:B------:R-:W-:Y:S01]  /*1c30*/  IMAD.MOV.U32 R20, RZ, RZ, R27 ;  /* 0x000000ffff147224 */ /* 0x000fe200078e001b */
[----:B------:R-:W-:Y:S06]  /*1c40*/  BRA `(.L_x_13909) ;  /* 0x0000000000247947 */ /* 0x000fec0003800000 */
.L_x_13910:
        /* <DEDUP_REMOVED lines=9> */
.L_x_13909:
[----:B------:R-:W-:Y:S05]  /*1ce0*/  BSYNC.RECONVERGENT B0 ;  /* 0x0000000000007941 */ /* 0x000fea0003800200 */
.L_x_13908:
        /* <DEDUP_REMOVED lines=33> */
.L_x_13919:
        /* <DEDUP_REMOVED lines=11> */
.L_x_13918:
        /* <DEDUP_REMOVED lines=20> */
.L_x_13921:
[----:B------:R-:W-:Y:S05]  /*20f0*/  BSYNC.RECONVERGENT B1 ;  /* 0x0000000000017941 */ /* 0x000fea0003800200 */
.L_x_13920:
[----:B------:R-:W-:Y:S01]  /*2100*/  LOP3.LUT R15, R29, 0x80000000, R11, 0xb8, !PT ;  /* 0x800000001d0f7812 */ /* 0x000fe200078eb80b */
[----:B------:R-:W-:Y:S01]  /*2110*/  IMAD.MOV.U32 R14, RZ, RZ, R27 ;  /* 0x000000ffff0e7224 */ /* 0x000fe200078e001b */
[----:B------:R-:W-:Y:S06]  /*2120*/  BRA `(.L_x_13916) ;  /* 0x0000000000247947 */ /* 0x000fec0003800000 */
.L_x_13917:
        /* <DEDUP_REMOVED lines=9> */
.L_x_13916:
[----:B------:R-:W-:Y:S05]  /*21c0*/  BSYNC.RECONVERGENT B0 ;  /* 0x0000000000007941 */ /* 0x000fea0003800200 */
.L_x_13915:
        /* <DEDUP_REMOVED lines=33> */
.L_x_13926:
        /* <DEDUP_REMOVED lines=11> */
.L_x_13925:
        /* <DEDUP_REMOVED lines=20> */
.L_x_13928:
[----:B------:R-:W-:Y:S05]  /*25d0*/  BSYNC.RECONVERGENT B1 ;  /* 0x0000000000017941 */ /* 0x000fea0003800200 */
.L_x_13927:
[----:B------:R-:W-:Y:S01]  /*25e0*/  LOP3.LUT R11, R29, 0x80000000, R9, 0xb8, !PT ;  /* 0x800000001d0b7812 */ /* 0x000fe200078eb809 */
[----:B------:R-:W-:Y:S01]  /*25f0*/  IMAD.MOV.U32 R10, RZ, RZ, R27 ;  /* 0x000000ffff0a7224 */ /* 0x000fe200078e001b */
[----:B------:R-:W-:Y:S06]  /*2600*/  BRA `(.L_x_13923) ;  /* 0x0000000000247947 */ /* 0x000fec0003800000 */
.L_x_13924:
        /* <DEDUP_REMOVED lines=9> */
.L_x_13923:
[----:B------:R-:W-:Y:S05]  /*26a0*/  BSYNC.RECONVERGENT B0 ;  /* 0x0000000000007941 */ /* 0x000fea0003800200 */
.L_x_13922:
        /* <DEDUP_REMOVED lines=25> */
[----:B------:R-:W-:Y:S02]  /*2840*/  SEL R22, R22, R23, !P1 ;  /* 0x0000001716167207 */ /* 0x000fe40004800000 */
[----:B------:R-:W-:-:S04]  /*2850*/  LOP3.LUT R4, R4, 0xfffff, RZ, 0xc0, !PT ;  /* 0x000fffff04047812 */ /* 0x000fc800078ec0ff */
[----:B------:R-:W-:-:S03]  /*2860*/  LOP3.LUT R25, R4, 0x100000, RZ, 0xfc, !PT ;  /* 0x0010000004197812 */ /* 0x000fc600078efcff */
[C---:B------:R-:W-:Y:S02]  /*2870*/  @!P0 LEA.HI R5, R27.reuse, R9, RZ, 0xc ;  /* 0x000000091b058211 */ /* 0x040fe400078f60ff */
[----:B------:R-:W-:-:S03]  /*2880*/  LOP3.LUT R28, R27, 0xfffff, RZ, 0xc0, !PT ;  /* 0x000fffff1b1c7812 */ /* 0x000fc600078ec0ff */
[----:B------:R-:W-:Y:S01]  /*2890*/  @!P0 VIADD R9, R5, 0xffffffca ;  /* 0xffffffca05098836 */ /* 0x000fe20000000000 */
[----:B------:R-:W-:-:S03]  /*28a0*/  LOP3.LUT R28, R28, 0x100000, RZ, 0xfc, !PT ;  /* 0x001000001c1c7812 */ /* 0x000fc600078efcff */
[----:B------:R-:W-:-:S07]  /*28b0*/  IMAD.IADD R9, R9, 0x1, -R22 ;  /* 0x0000000109097824 */ /* 0x000fce00078e0a16 */
.L_x_13933:
        /* <DEDUP_REMOVED lines=11> */
.L_x_13932:
        /* <DEDUP_REMOVED lines=19> */
.L_x_13935:
[----:B------:R-:W-:Y:S05]  /*2aa0*/  BSYNC.RECONVERGENT B1 ;  /* 0x0000000000017941 */ /* 0x000fea0003800200 */
.L_x_13934:
[----:B------:R-:W-:Y:S01]  /*2ab0*/  LOP3.LUT R9, R9, 0x80000000, R7, 0xb8, !PT ;  /* 0x8000000009097812 */ /* 0x000fe200078eb807 */
[----:B------:R-:W-:Y:S06]  /*2ac0*/  BRA `(.L_x_13930) ;  /* 0x0000000000247947 */ /* 0x000fec0003800000 */
.L_x_13931:
        /* <DEDUP_REMOVED lines=9> */
.L_x_13930:
[----:B------:R-:W-:Y:S05]  /*2b60*/  BSYNC.RECONVERGENT B0 ;  /* 0x0000000000007941 */ /* 0x000fea0003800200 */
.L_x_13929:
[----:B------:R-:W-:Y:S01]  /*2b70*/  ISETP.GE.U32.AND P0, PT, R0, UR6, PT ;  /* 0x0000000600007c0c */ /* 0x000fe2000bf06070 */
[----:B------:R-:W-:Y:S04]  /*2b80*/  BSSY.RECONVERGENT B0, `(.L_x_13936) ;  /* 0x0000033000007945 */ /* 0x000fe80003800200 */
[----:B------:R-:W-:Y:S08]  /*2b90*/  BSSY.RELIABLE B1, `(.L_x_13937) ;  /* 0x000002b000017945 */ /* 0x000ff00003800100 */
[----:B------:R-:W-:Y:S05]  /*2ba0*/  @P0 BRA `(.L_x_13938) ;  /* 0x0000000000300947 */ /* 0x000fea0003800000 */
[----:B------:R-:W0:Y:S01]  /*2bb0*/  LDC.64 R4, c[0x0][0x398] ;  /* 0x0000e600ff047b82 */ /* 0x000e220000000a00 */
[----:B------:R-:W-:Y:S02]  /*2bc0*/  VIADD R7, R0, UR8 ;  /* 0x0000000800077c36 */ /* 0x000fe40008000000 */
[----:B------:R-:W-:-:S05]  /*2bd0*/  IMAD.MOV.U32 R0, RZ, RZ, R24 ;  /* 0x000000ffff007224 */ /* 0x000fca00078e0018 */
[----:B------:R-:W-:Y:S01]  /*2be0*/  ISETP.GE.U32.AND P0, PT, R0, UR6, PT ;  /* 0x0000000600007c0c */ /* 0x000fe2000bf06070 */
[----:B0-----:R-:W-:-:S05]  /*2bf0*/  IMAD.WIDE.U32 R4, R7, 0x8, R4 ;  /* 0x0000000807047825 */ /* 0x001fca00078e0004 */
[----:B------:R0:W-:Y:S07]  /*2c00*/  STG.E.64 desc[UR10][R4.64], R2 ;  /* 0x0000000204007986 */ /* 0x0001ee000c101b0a */
[----:B------:R-:W-:Y:S05]  /*2c10*/  @P0 BRA `(.L_x_13939) ;  /* 0x0000000000300947 */ /* 0x000fea0003800000 */
[----:B0-----:R-:W0:Y:S01]  /*2c20*/  LDC.64 R2, c[0x0][0x398] ;  /* 0x0000e600ff027b82 */ /* 0x001e220000000a00 */
[C---:B------:R-:W-:Y:S02]  /*2c30*/  VIADD R5, R0.reuse, UR8 ;  /* 0x0000000800057c36 */ /* 0x040fe40008000000 */
[----:B------:R-:W-:Y:S02]  /*2c40*/  VIADD R0, R0, 0x80 ;  /* 0x0000008000007836 */ /* 0x000fe40000000000 */
[----:B0-----:R-:W-:-:S05]  /*2c50*/  IMAD.WIDE.U32 R2, R5, 0x8, R2 ;  /* 0x0000000805027825 */ /* 0x001fca00078e0002 */
[----:B------:R0:W-:Y:S02]  /*2c60*/  STG.E.64 desc[UR10][R2.64], R12 ;  /* 0x0000000c02007986 */ /* 0x0001e4000c101b0a */
.L_x_13938:
[----:B------:R-:W-:-:S13]  /*2c70*/  ISETP.GE.U32.AND P0, PT, R0, UR6, PT ;  /* 0x0000000600007c0c */ /* 0x000fda000bf06070 */
[----:B------:R-:W-:Y:S05]  /*2c80*/  @P0 BRA `(.L_x_13940) ;  /* 0x0000000000300947 */ /* 0x000fea0003800000 */
[----:B0-----:R-:W0:Y:S01]  /*2c90*/  LDC.64 R2, c[0x0][0x398] ;  /* 0x0000e600ff027b82 */ /* 0x001e220000000a00 */
[C---:B------:R-:W-:Y:S02]  /*2ca0*/  VIADD R5, R0.reuse, UR8 ;  /* 0x0000000800057c36 */ /* 0x040fe40008000000 */
[----:B------:R-:W-:Y:S02]  /*2cb0*/  VIADD R0, R0, 0x80 ;  /* 0x0000008000007836 */ /* 0x000fe40000000000 */
[----:B0-----:R-:W-:-:S05]  /*2cc0*/  IMAD.WIDE.U32 R2, R5, 0x8, R2 ;  /* 0x0000000805027825 */ /* 0x001fca00078e0002 */
[----:B------:R1:W-:Y:S02]  /*2cd0*/  STG.E.64 desc[UR10][R2.64], R18 ;  /* 0x0000001202007986 */ /* 0x0003e4000c101b0a */
.L_x_13939:
[----:B------:R-:W-:-:S13]  /*2ce0*/  ISETP.GE.U32.AND P0, PT, R0, UR6, PT ;  /* 0x0000000600007c0c */ /* 0x000fda000bf06070 */
[----:B------:R-:W-:Y:S05]  /*2cf0*/  @P0 BRA `(.L_x_13941) ;  /* 0x0000000000300947 */ /* 0x000fea0003800000 */
[----:B01----:R-:W0:Y:S01]  /*2d00*/  LDC.64 R2, c[0x0][0x398] ;  /* 0x0000e600ff027b82 */ /* 0x003e220000000a00 */
[C---:B------:R-:W-:Y:S02]  /*2d10*/  VIADD R5, R0.reuse, UR8 ;  /* 0x0000000800057c36 */ /* 0x040fe40008000000 */
[----:B------:R-:W-:Y:S02]  /*2d20*/  VIADD R0, R0, 0x80 ;  /* 0x0000008000007836 */ /* 0x000fe40000000000 */
[----:B0-----:R-:W-:-:S05]  /*2d30*/  IMAD.WIDE.U32 R2, R5, 0x8, R2 ;  /* 0x0000000805027825 */ /* 0x001fca00078e0002 */
[----:B------:R1:W-:Y:S02]  /*2d40*/  STG.E.64 desc[UR10][R2.64], R16 ;  /* 0x0000001002007986 */ /* 0x0003e4000c101b0a */
.L_x_13940:
[----:B------:R-:W-:-:S13]  /*2d50*/  ISETP.GE.U32.AND P0, PT, R0, UR6, PT ;  /* 0x0000000600007c0c */ /* 0x000fda000bf06070 */
[----:B------:R-:W-:Y:S05]  /*2d60*/  @P0 BRA `(.L_x_13942) ;  /* 0x0000000000340947 */ /* 0x000fea0003800000 */
[----:B01----:R-:W0:Y:S01]  /*2d70*/  LDC.64 R2, c[0x0][0x398] ;  /* 0x0000e600ff027b82 */ /* 0x003e220000000a00 */
[C---:B------:R-:W-:Y:S02]  /*2d80*/  VIADD R5, R0.reuse, UR8 ;  /* 0x0000000800057c36 */ /* 0x040fe40008000000 */
[----:B------:R-:W-:Y:S02]  /*2d90*/  VIADD R0, R0, 0x80 ;  /* 0x0000008000007836 */ /* 0x000fe40000000000 */
[----:B0-----:R-:W-:-:S05]  /*2da0*/  IMAD.WIDE.U32 R2, R5, 0x8, R2 ;  /* 0x0000000805027825 */ /* 0x001fca00078e0002 */
[----:B------:R2:W-:Y:S02]  /*2db0*/  STG.E.64 desc[UR10][R2.64], R20 ;  /* 0x0000001402007986 */ /* 0x0005e4000c101b0a */
.L_x_13941:
[----:B------:R-:W-:-:S13]  /*2dc0*/  ISETP.GE.U32.AND P0, PT, R0, UR6, PT ;  /* 0x0000000600007c0c */ /* 0x000fda000bf06070 */
[----:B------:R-:W-:Y:S05]  /*2dd0*/  @P0 BREAK.RELIABLE B1 ;  /* 0x0000000000010942 */ /* 0x000fea0003800100 */
[----:B------:R-:W-:Y:S05]  /*2de0*/  @P0 BRA `(.L_x_13943) ;  /* 0x0000000000300947 */ /* 0x000fea0003800000 */
[----:B012---:R-:W0:Y:S01]  /*2df0*/  LDC.64 R2, c[0x0][0x398] ;  /* 0x0000e600ff027b82 */ /* 0x007e220000000a00 */
[C---:B------:R-:W-:Y:S02]  /*2e00*/  VIADD R5, R0.reuse, UR8 ;  /* 0x0000000800057c36 */ /* 0x040fe40008000000 */
[----:B------:R-:W-:Y:S02]  /*2e10*/  VIADD R0, R0, 0x80 ;  /* 0x0000008000007836 */ /* 0x000fe40000000000 */
[----:B0-----:R-:W-:-:S05]  /*2e20*/  IMAD.WIDE.U32 R2, R5, 0x8, R2 ;  /* 0x0000000805027825 */ /* 0x001fca00078e0002 */
[----:B------:R2:W-:Y:S02]  /*2e30*/  STG.E.64 desc[UR10][R2.64], R14 ;  /* 0x0000000e02007986 */ /* 0x0005e4000c101b0a */
.L_x_13942:
[----:B------:R-:W-:Y:S05]  /*2e40*/  BSYNC.RELIABLE B1 ;  /* 0x0000000000017941 */ /* 0x000fea0003800100 */
.L_x_13937:
[----:B------:R-:W-:-:S13]  /*2e50*/  ISETP.GE.U32.AND P0, PT, R0, UR6, PT ;  /* 0x0000000600007c0c */ /* 0x000fda000bf06070 */
[----:B012---:R-:W0:Y:S01]  /*2e60*/  @!P0 LDC.64 R2, c[0x0][0x398] ;  /* 0x0000e600ff028b82 */ /* 0x007e220000000a00 */
[C---:B------:R-:W-:Y:S02]  /*2e70*/  @!P0 VIADD R5, R0.reuse, UR8 ;  /* 0x0000000800058c36 */ /* 0x040fe40008000000 */
[----:B------:R-:W-:Y:S02]  /*2e80*/  @!P0 VIADD R0, R0, 0x80 ;  /* 0x0000008000008836 */ /* 0x000fe40000000000 */
[----:B0-----:R-:W-:-:S05]  /*2e90*/  @!P0 IMAD.WIDE.U32 R2, R5, 0x8, R2 ;  /* 0x0000000805028825 */ /* 0x001fca00078e0002 */
[----:B------:R3:W-:Y:S02]  /*2ea0*/  @!P0 STG.E.64 desc[UR10][R2.64], R10 ;  /* 0x0000000a02008986 */ /* 0x0007e4000c101b0a */
.L_x_13943:
[----:B------:R-:W-:Y:S05]  /*2eb0*/  BSYNC.RECONVERGENT B0 ;  /* 0x0000000000007941 */ /* 0x000fea0003800200 */
.L_x_13936:
[----:B------:R-:W-:Y:S05]  /*2ec0*/  WARPSYNC.ALL ;  /* 0x0000000000007948 */ /* 0x000fea0003800000 */
[----:B------:R-:W-:-:S13]  /*2ed0*/  ISETP.GE.U32.AND P0, PT, R0, UR6, PT ;  /* 0x0000000600007c0c */ /* 0x000fda000bf06070 */
[----:B------:R-:W-:Y:S05]  /*2ee0*/  @P0 EXIT ;  /* 0x000000000000094d */ /* 0x000fea0003800000 */
[----:B0123--:R-:W0:Y:S01]  /*2ef0*/  LDC.64 R2, c[0x0][0x398] ;  /* 0x0000e600ff027b82 */ /* 0x00fe220000000a00 */
[----:B------:R-:W-:-:S04]  /*2f00*/  VIADD R5, R0, UR8 ;  /* 0x0000000800057c36 */ /* 0x000fc80008000000 */
[----:B0-----:R-:W-:-:S05]  /*2f10*/  IMAD.WIDE.U32 R2, R5, 0x8, R2 ;  /* 0x0000000805027825 */ /* 0x001fca00078e0002 */
[----:B------:R-:W-:Y:S01]  /*2f20*/  STG.E.64 desc[UR10][R2.64], R8 ;  /* 0x0000000802007986 */ /* 0x000fe2000c101b0a */
[----:B------:R-:W-:Y:S05]  /*2f30*/  EXIT ;  /* 0x000000000000794d */ /* 0x000fea0003800000 */
.L_x_13879:
[----:B------:R-:W0:Y:S01]  /*2f40*/  S2R R3, SR_TID.X ;  /* 0x0000000000037919 */ /* 0x000e220000002100 */
[----:B------:R-:W1:Y:S01]  /*2f50*/  LDCU.64 UR4, c[0x0][0x3a0] ;  /* 0x00007400ff0477ac */ /* 0x000e620008000a00 */
[----:B------:R-:W2:Y:S01]  /*2f60*/  LDCU.64 UR6, c[0x0][0x390] ;  /* 0x00007200ff0677ac */ /* 0x000ea20008000a00 */
[----:B-1----:R-:W-:-:S06]  /*2f70*/  UIMAD.WIDE.U32 UR4, UR8, 0x8, UR4 ;  /* 0x00000008080478a5 */ /* 0x002fcc000f8e0004 */
[----:B------:R-:W-:Y:S02]  /*2f80*/  IMAD.U32 R8, RZ, RZ, UR4 ;  /* 0x00000004ff087e24 */ /* 0x000fe4000f8e00ff */
[----:B------:R-:W-:Y:S02]  /*2f90*/  IMAD.U32 R9, RZ, RZ, UR5 ;  /* 0x00000005ff097e24 */ /* 0x000fe4000f8e00ff */
[----:B0-----:R-:W-:-:S05]  /*2fa0*/  IMAD.WIDE.U32 R8, R3, 0x10, R8 ;  /* 0x0000001003087825 */ /* 0x001fca00078e0008 */
[----:B------:R-:W3:Y:S04]  /*2fb0*/  LDG.E.128 R12, desc[UR10][R8.64] ;  /* 0x0000000a080c7981 */ /* 0x000ee8000c1e1d00 */
[----:B------:R0:W5:Y:S04]  /*2fc0*/  LDG.E.128 R20, desc[UR10][R8.64+0x800] ;  /* 0x0008000a08147981 */ /* 0x000168000c1e1d00 */
[----:B------:R0:W5:Y:S04]  /*2fd0*/  LDG.E.128 R16, desc[UR10][R8.64+0x1000] ;  /* 0x0010000a08107981 */ /* 0x000168000c1e1d00 */
[----:B------:R0:W5:Y:S01]  /*2fe0*/  LDG.E.128 R4, desc[UR10][R8.64+0x1800] ;  /* 0x0018000a08047981 */ /* 0x000162000c1e1d00 */
[----:B--2---:R-:W-:Y:S01]  /*2ff0*/  ULOP3.LUT UR7, UR7, 0x7fffffff, URZ, 0xc0, !UPT ;  /* 0x7fffffff07077892 */ /* 0x004fe2000f8ec0ff */
[----:B------:R-:W-:Y:S01]  /*3000*/  IMAD.U32 R2, RZ, RZ, UR6 ;  /* 0x00000006ff027e24 */ /* 0x000fe2000f8e00ff */
[----:B------:R-:W-:Y:S04]  /*3010*/  BSSY.RECONVERGENT B0, `(.L_x_13944) ;  /* 0x0000053000007945 */ /* 0x000fe80003800200 */
[----:B------:R-:W-:-:S02]  /*3020*/  IMAD.U32 R3, RZ, RZ, UR7 ;  /* 0x00000007ff037e24 */ /* 0x000fc4000f8e00ff */
[----:B------:R-:W-:-:S04]  /*3030*/  IMAD.U32 R25, RZ, RZ, UR7 ;  /* 0x00000007ff197e24 */ /* 0x000fc8000f8e00ff */
[----:B------:R-:W-:Y:S01]  /*3040*/  DMUL R2, R2, 1.80143985094819840000e+16 ;  /* 0x4350000002027828 */ /* 0x000fe20000000000 */
[----:B------:R-:W-:Y:S02]  /*3050*/  SHF.R.U32.HI R25, RZ, 0x14, R25 ;  /* 0x00000014ff197819 */ /* 0x000fe40000011619 */
[----:B---3--:R-:W-:Y:S01]  /*3060*/  LOP3.LUT R11, R13, 0x7fffffff, RZ, 0xc0, !PT ;  /* 0x7fffffff0d0b7812 */ /* 0x008fe200078ec0ff */
[----:B------:R-:W-:-:S03]  /*3070*/  IMAD.MOV.U32 R10, RZ, RZ, R12 ;  /* 0x000000ffff0a7224 */ /* 0x000fc600078e000c */
[----:B------:R-:W-:-:S04]  /*3080*/  VIMNMX.U32 R0, PT, PT, R11, UR7, !PT ;  /* 0x000000070b007c48 */ /* 0x000fc8000ffe0000 */
[----:B------:R-:W-:Y:S02]  /*3090*/  ISETP.GE.U32.AND P0, PT, R0, 0x7ff00000, PT ;  /* 0x7ff000000000780c */ /* 0x000fe40003f06070 */
[----:B------:R-:W-:-:S05]  /*30a0*/  LEA.HI R0, R3, R25, RZ, 0xc ;  /* 0x0000001903007211 */ /* 0x000fca00078f60ff */
[----:B------:R-:W-:-:S06]  /*30b0*/  VIADD R0, R0, 0xffffffca ;  /* 0xffffffca00007836 */ /* 0x000fcc0000000000 */
[----:B0-----:R-:W-:Y:S05]  /*30c0*/  @!P0 BRA `(.L_x_13945) ;  /* 0x0000000000308947 */ /* 0x001fea0003800000 */
[----:B------:R-:W-:Y:S02]  /*30d0*/  IMAD.U32 R8, RZ, RZ, UR6 ;  /* 0x00000006ff087e24 */ /* 0x000fe4000f8e00ff */
[----:B------:R-:W-:-:S06]  /*30e0*/  IMAD.U32 R9, RZ, RZ, UR7 ;  /* 0x00000007ff097e24 */ /* 0x000fcc000f8e00ff */
[----:B------:R-:W-:-:S06]  /*30f0*/  DSETP.NAN.AND P0, PT, R8, UR6, PT ;  /* 0x0000000608007e2a */ /* 0x000fcc000bf08000 */
        /* <DEDUP_REMOVED lines=9> */
.L_x_13945:
        /* <DEDUP_REMOVED lines=13> */
[----:B------:R-:W-:-:S03]  /*3260*/  FSEL R8, R3, UR7, !P1 ;  /* 0x0000000703087c08 */ /* 0x000fc6000c800000 */
[----:B------:R-:W-:Y:S01]  /*3270*/  @!P0 DMUL R10, R10, 1.80143985094819840000e+16 ;  /* 0x435000000a0a8828 */ /* 0x000fe20000000000 */
[----:B------:R-:W-:-:S04]  /*3280*/  LOP3.LUT R8, R8, 0xfffff, RZ, 0xc0, !PT ;  /* 0x000fffff08087812 */ /* 0x000fc800078ec0ff */
[----:B------:R-:W-:-:S05]  /*3290*/  LOP3.LUT R31, R8, 0x100000, RZ, 0xfc, !PT ;  /* 0x00100000081f7812 */ /* 0x000fca00078efcff */
[C---:B------:R-:W-:Y:S01]  /*32a0*/  @!P0 LEA.HI R26, R11.reuse, R9, RZ, 0xc ;  /* 0x000000090b1a8211 */ /* 0x040fe200078f60ff */
[----:B------:R-:W-:Y:S01]  /*32b0*/  IMAD.MOV.U32 R27, RZ, RZ, R10 ;  /* 0x000000ffff1b7224 */ /* 0x000fe200078e000a */
[----:B------:R-:W-:Y:S02]  /*32c0*/  SEL R10, R0, R25, !P1 ;  /* 0x00000019000a7207 */ /* 0x000fe40004800000 */
[----:B------:R-:W-:Y:S01]  /*32d0*/  LOP3.LUT R24, R11, 0xfffff, RZ, 0xc0, !PT ;  /* 0x000fffff0b187812 */ /* 0x000fe200078ec0ff */
[----:B------:R-:W-:Y:S01]  /*32e0*/  @!P0 VIADD R9, R26, 0xffffffca ;  /* 0xffffffca1a098836 */ /* 0x000fe20000000000 */
[----:B------:R-:W-:Y:S02]  /*32f0*/  FSEL R26, R2, UR6, !P1 ;  /* 0x00000006021a7c08 */ /* 0x000fe4000c800000 */
[----:B------:R-:W-:Y:S01]  /*3300*/  LOP3.LUT R24, R24, 0x100000, RZ, 0xfc, !PT ;  /* 0x0010000018187812 */ /* 0x000fe200078efcff */
[----:B------:R-:W-:-:S07]  /*3310*/  IMAD.IADD R11, R9, 0x1, -R10 ;  /* 0x00000001090b7824 */ /* 0x000fce00078e0a0a */
.L_x_13948:
        /* <DEDUP_REMOVED lines=11> */
.L_x_13947:
        /* <DEDUP_REMOVED lines=20> */
.L_x_13950:
[----:B------:R-:W-:Y:S05]  /*3510*/  BSYNC.RECONVERGENT B1 ;  /* 0x0000000000017941 */ /* 0x000fea0003800200 */
.L_x_13949:
[----:B------:R-:W-:Y:S01]  /*3520*/  LOP3.LUT R9, R11, 0x80000000, R13, 0xb8, !PT ;  /* 0x800000000b097812 */ /* 0x000fe200078eb80d */
[----:B------:R-:W-:-:S07]  /*3530*/  IMAD.MOV.U32 R8, RZ, RZ, R24 ;  /* 0x000000ffff087224 */ /* 0x000fce00078e0018 */
.L_x_13946:
[----:B------:R-:W-:Y:S05]  /*3540*/  BSYNC.RECONVERGENT B0 ;  /* 0x0000000000007941 */ /* 0x000fea0003800200 */
.L_x_13944:
[----:B------:R-:W-:Y:S01]  /*3550*/  LOP3.LUT R13, R15, 0x7fffffff, RZ, 0xc0, !PT ;  /* 0x7fffffff0f0d7812 */ /* 0x000fe200078ec0ff */
[----:B------:R-:W-:Y:S01]  /*3560*/  BSSY.RECONVERGENT B0, `(.L_x_13951) ;  /* 0x000004c000007945 */ /* 0x000fe20003800200 */
[----:B------:R-:W-:Y:S02]  /*3570*/  IMAD.MOV.U32 R12, RZ, RZ, R14 ;  /* 0x000000ffff0c7224 */ /* 0x000fe400078e000e */
        /* <DEDUP_REMOVED lines=28> */
.L_x_13955:
        /* <DEDUP_REMOVED lines=11> */
.L_x_13954:
        /* <DEDUP_REMOVED lines=20> */
.L_x_13957:
[----:B------:R-:W-:Y:S05]  /*3930*/  BSYNC.RECONVERGENT B1 ;  /* 0x0000000000017941 */ /* 0x000fea0003800200 */
.L_x_13956:
[----:B------:R-:W-:Y:S01]  /*3940*/  LOP3.LUT R11, R13, 0x80000000, R15, 0xb8, !PT ;  /* 0x800000000d0b7812 */ /* 0x000fe200078eb80f */
[----:B------:R-:W-:Y:S01]  /*3950*/  IMAD.MOV.U32 R10, RZ, RZ, R24 ;  /* 0x000000ffff0a7224 */ /* 0x000fe200078e0018 */
[----:B------:R-:W-:Y:S06]  /*3960*/  BRA `(.L_x_13953) ;  /* 0x00000000002c7947 */ /* 0x000fec0003800000 */
.L_x_13952:
        /* <DEDUP_REMOVED lines=11> */
.L_x_13953:
[----:B------:R-:W-:Y:S05]  /*3a20*/  BSYNC.RECONVERGENT B0 ;  /* 0x0000000000007941 */ /* 0x000fea0003800200 */
.L_x_13951:
[----:B-----5:R-:W-:Y:S01]  /*3a30*/  LOP3.LUT R15, R21, 0x7fffffff, RZ, 0xc0, !PT ;  /* 0x7fffffff150f7812 */ /* 0x020fe200078ec0ff */
        /* <DEDUP_REMOVED lines=30> */
.L_x_13962:
        /* <DEDUP_REMOVED lines=11> */
.L_x_13961:
        /* <DEDUP_REMOVED lines=20> */
.L_x_13964:
[----:B------:R-:W-:Y:S05]  /*3e10*/  BSYNC.RECONVERGENT B1 ;  /* 0x0000000000017941 */ /* 0x000fea0003800200 */
.L_x_13963:
[----:B------:R-:W-:Y:S01]  /*3e20*/  LOP3.LUT R13, R15, 0x80000000, R21, 0xb8, !PT ;  /* 0x800000000f0d7812 */ /* 0x000fe200078eb815 */
[----:B------:R-:W-:Y:S01]  /*3e30*/  IMAD.MOV.U32 R12, RZ, RZ, R24 ;  /* 0x000000ffff0c7224 */ /* 0x000fe200078e0018 */
[----:B------:R-:W-:Y:S06]  /*3e40*/  BRA `(.L_x_13960) ;  /* 0x00000000002c7947 */ /* 0x000fec0003800000 */
.L_x_13959:
        /* <DEDUP_REMOVED lines=11> */
.L_x_13960:
[----:B------:R-:W-:Y:S05]  /*3f00*/  BSYNC.RECONVERGENT B0 ;  /* 0x0000000000007941 */ /* 0x000fea0003800200 */
.L_x_13958:
        /* <DEDUP_REMOVED lines=31> */
.L_x_13969:
        /* <DEDUP_REMOVED lines=11> */
.L_x_13968:
        /* <DEDUP_REMOVED lines=20> */
.L_x_13971:
[----:B------:R-:W-:Y:S05]  /*42f0*/  BSYNC.RECONVERGENT B1 ;  /* 0x0000000000017941 */ /* 0x000fea0003800200 */
.L_x_13970:
[----:B------:R-:W-:Y:S01]  /*4300*/  LOP3.LUT R15, R21, 0x80000000, R23, 0xb8, !PT ;  /* 0x80000000150f7812 */ /* 0x000fe200078eb817 */
[----:B------:R-:W-:Y:S01]  /*4310*/  IMAD.MOV.U32 R14, RZ, RZ, R24 ;  /* 0x000000ffff0e7224 */ /* 0x000fe200078e0018 */
[----:B------:R-:W-:Y:S06]  /*4320*/  BRA `(.L_x_13967) ;  /* 0x00000000002c7947 */ /* 0x000fec0003800000 */
.L_x_13966:
        /* <DEDUP_REMOVED lines=11> */
.L_x_13967:
[----:B------:R-:W-:Y:S05]  /*43e0*/  BSYNC.RECONVERGENT B0 ;  /* 0x0000000000007941 */ /* 0x000fea0003800200 */
.L_x_13965:
        /* <DEDUP_REMOVED lines=31> */
.L_x_13976:
        /* <DEDUP_REMOVED lines=11> */
.L_x_13975:
        /* <DEDUP_REMOVED lines=20> */
.L_x_13978:
[----:B------:R-:W-:Y:S05]  /*47d0*/  BSYNC.RECONVERGENT B1 ;  /* 0x0000000000017941 */ /* 0x000fea0003800200 */
.L_x_13977:
[----:B------:R-:W-:Y:S01]  /*47e0*/  LOP3.LUT R21, R23, 0x80000000, R17, 0xb8, !PT ;  /* 0x8000000017157812 */ /* 0x000fe200078eb811 */
[----:B------:R-:W-:Y:S01]  /*47f0*/  IMAD.MOV.U32 R20, RZ, RZ, R24 ;  /* 0x000000ffff147224 */ /* 0x000fe200078e0018 */
[----:B------:R-:W-:Y:S06]  /*4800*/  BRA `(.L_x_13974) ;  /* 0x00000000002c7947 */ /* 0x000fec0003800000 */
.L_x_13973:
[----:B------:R-:W-:Y:S02]  /*4810*/  IMAD.U32 R20, RZ, RZ, UR6 ;  /* 0x00000006ff147e24 */ /* 0x000fe4000f8e00ff */
[----:B------:R-:W-:-:S06]  /*4820*/  IMAD.U32 R21, RZ, RZ, UR7 ;  /* 0x00000007ff157e24 */ /* 0x000fcc000f8e00ff */
[----:B------:R-:W-:-:S06]  /*4830*/  DSETP.NAN.AND P0, PT, R20, UR6, PT ;  /* 0x0000000614007e2a */ /* 0x000fcc000bf08000 */
[----:B------:R-:W-:-:S14]  /*4840*/  DSETP.NUM.AND P0, PT, R22, R22, !P0 ;  /* 0x000000161600722a */ /* 0x000fdc0004707000 */
[----:B------:R-:W0:Y:S01]  /*4850*/  @!P0 LDC.64 R20, c[0x0][0x390] ;  /* 0x0000e400ff148b82 */ /* 0x000e220000000a00 */
[----:B------:R-:W-:Y:S02]  /*4860*/  @P0 DSETP.NEU.AND P1, PT, R22, +INF , PT ;  /* 0x7ff000001600042a */ /* 0x000fe40003f2d000 */
[----:B0-----:R-:W-:-:S04]  /*4870*/  @!P0 DADD R20, R16, R20 ;  /* 0x0000000010148229 */ /* 0x001fc80000000014 */
[----:B------:R-:W-:Y:S02]  /*4880*/  @P0 FSEL R16, R16, RZ, P1 ;  /* 0x000000ff10100208 */ /* 0x000fe40000800000 */
[----:B------:R-:W-:-:S03]  /*4890*/  @P0 FSEL R17, R17, -QNAN , P1 ;  /* 0xfff8000011110808 */ /* 0x000fc60000800000 */
[----:B------:R-:W-:Y:S02]  /*48a0*/  @P0 IMAD.MOV.U32 R20, RZ, RZ, R16 ;  /* 0x000000ffff140224 */ /* 0x000fe400078e0010 */
[----:B------:R-:W-:-:S07]  /*48b0*/  @P0 IMAD.MOV.U32 R21, RZ, RZ, R17 ;  /* 0x000000ffff150224 */ /* 0x000fce00078e0011 */
.L_x_13974:
[----:B------:R-:W-:Y:S05]  /*48c0*/  BSYNC.RECONVERGENT B0 ;  /* 0x0000000000007941 */ /* 0x000fea0003800200 */
.L_x_13972:
[----:B------:R-:W-:Y:S01]  /*48d0*/  LOP3.LUT R17, R19, 0x7fffffff, RZ, 0xc0, !PT ;  /* 0x7fffffff13117812 */ /* 0x000fe200078ec0ff */
[----:B------:R-:W-:Y:S03]  /*48e0*/  BSSY.RECONVERGENT B0, `(.L_x_13979) ;  /* 0x000004c000007945 */ /* 0x000fe60003800200 */
[----:B------:R-:W-:-:S04]  /*48f0*/  VIMNMX.U32 R16, PT, PT, R17, UR7, !PT ;  /* 0x0000000711107c48 */ /* 0x000fc8000ffe0000 */
[----:B------:R-:W-:Y:S01]  /*4900*/  ISETP.GT.U32.AND P0, PT, R16, 0x7fefffff, PT ;  /* 0x7fefffff1000780c */ /* 0x000fe20003f04070 */
[----:B------:R-:W-:-:S12]  /*4910*/  IMAD.MOV.U32 R16, RZ, RZ, R18 ;  /* 0x000000ffff107224 */ /* 0x000fd800078e0012 */
        /* <DEDUP_REMOVED lines=15> */
[----:B------:R-:W-:-:S10]  /*4a10*/  @!P0 DMUL R16, R16, 1.80143985094819840000e+16 ;  /* 0x4350000010108828 */ /* 0x000fd40000000000 */
[C---:B------:R-:W-:Y:S01]  /*4a20*/  @!P0 LEA.HI R26, R17.reuse, R23, RZ, 0xc ;  /* 0x00000017111a8211 */ /* 0x040fe200078f60ff */
[----:B------:R-:W-:Y:S01]  /*4a30*/  IMAD.MOV.U32 R27, RZ, RZ, R16 ;  /* 0x000000ffff1b7224 */ /* 0x000fe200078e0010 */
[----:B------:R-:W-:Y:S02]  /*4a40*/  LOP3.LUT R16, R22, 0xfffff, RZ, 0xc0, !PT ;  /* 0x000fffff16107812 */ /* 0x000fe400078ec0ff */
[----:B------:R-:W-:Y:S01]  /*4a50*/  SEL R22, R0, R25, !P1 ;  /* 0x0000001900167207 */ /* 0x000fe20004800000 */
[----:B------:R-:W-:Y:S01]  /*4a60*/  @!P0 VIADD R23, R26, 0xffffffca ;  /* 0xffffffca1a178836 */ /* 0x000fe20000000000 */
[----:B------:R-:W-:Y:S02]  /*4a70*/  LOP3.LUT R24, R17, 0xfffff, RZ, 0xc0, !PT ;  /* 0x000fffff11187812 */ /* 0x000fe400078ec0ff */
[----:B------:R-:W-:Y:S01]  /*4a80*/  FSEL R26, R2, UR6, !P1 ;  /* 0x00000006021a7c08 */ /* 0x000fe2000c800000 */
[----:B------:R-:W-:Y:S01]  /*4a90*/  IMAD.IADD R23, R23, 0x1, -R22 ;  /* 0x0000000117177824 */ /* 0x000fe200078e0a16 */
[----:B------:R-:W-:-:S02]  /*4aa0*/  LOP3.LUT R24, R24, 0x100000, RZ, 0xfc, !PT ;  /* 0x0010000018187812 */ /* 0x000fc400078efcff */
[----:B------:R-:W-:-:S07]  /*4ab0*/  LOP3.LUT R31, R16, 0x100000, RZ, 0xfc, !PT ;  /* 0x00100000101f7812 */ /* 0x000fce00078efcff */
.L_x_13983:
        /* <DEDUP_REMOVED lines=11> */
.L_x_13982:
        /* <DEDUP_REMOVED lines=20> */
.L_x_13985:
[----:B------:R-:W-:Y:S05]  /*4cb0*/  BSYNC.RECONVERGENT B1 ;  /* 0x0000000000017941 */ /* 0x000fea0003800200 */
.L_x_13984:
[----:B------:R-:W-:Y:S01]  /*4cc0*/  LOP3.LUT R23, R23, 0x80000000, R19, 0xb8, !PT ;  /* 0x8000000017177812 */ /* 0x000fe200078eb813 */
[----:B------:R-:W-:Y:S01]  /*4cd0*/  IMAD.MOV.U32 R22, RZ, RZ, R24 ;  /* 0x000000ffff167224 */ /* 0x000fe200078e0018 */
[----:B------:R-:W-:Y:S06]  /*4ce0*/  BRA `(.L_x_13981) ;  /* 0x00000000002c7947 */ /* 0x000fec0003800000 */
.L_x_13980:
        /* <DEDUP_REMOVED lines=11> */
.L_x_13981:
[----:B------:R-:W-:Y:S05]  /*4da0*/  BSYNC.RECONVERGENT B0 ;  /* 0x0000000000007941 */ /* 0x000fea0003800200 */
.L_x_13979:
        /* <DEDUP_REMOVED lines=31> */
.L_x_13990:
        /* <DEDUP_REMOVED lines=11> */
.L_x_13989:
        /* <DEDUP_REMOVED lines=20> */
.L_x_13992:
[----:B------:R-:W-:Y:S05]  /*5190*/  BSYNC.RECONVERGENT B1 ;  /* 0x0000000000017941 */ /* 0x000fea0003800200 */
.L_x_13991:
[----:B------:R-:W-:Y:S01]  /*51a0*/  LOP3.LUT R17, R19, 0x80000000, R5, 0xb8, !PT ;  /* 0x8000000013117812 */ /* 0x000fe200078eb805 */
[----:B------:R-:W-:Y:S01]  /*51b0*/  IMAD.MOV.U32 R16, RZ, RZ, R24 ;  /* 0x000000ffff107224 */ /* 0x000fe200078e0018 */
[----:B------:R-:W-:Y:S06]  /*51c0*/  BRA `(.L_x_13988) ;  /* 0x00000000002c7947 */ /* 0x000fec0003800000 */
.L_x_13987:
        /* <DEDUP_REMOVED lines=11> */
.L_x_13988:
[----:B------:R-:W-:Y:S05]  /*5280*/  BSYNC.RECONVERGENT B0 ;  /* 0x0000000000007941 */ /* 0x000fea0003800200 */
.L_x_13986:
        /* <DEDUP_REMOVED lines=30> */
.L_x_13997:
        /* <DEDUP_REMOVED lines=11> */
.L_x_13996:
        /* <DEDUP_REMOVED lines=19> */
.L_x_13999:
[----:B------:R-:W-:Y:S05]  /*5650*/  BSYNC.RECONVERGENT B1 ;  /* 0x0000000000017941 */ /* 0x000fea0003800200 */
.L_x_13998:
[----:B------:R-:W-:Y:S01]  /*5660*/  LOP3.LUT R19, R19, 0x80000000, R7, 0xb8, !PT ;  /* 0x8000000013137812 */ /* 0x000fe200078eb807 */
[----:B------:R-:W-:Y:S06]  /*5670*/  BRA `(.L_x_13995) ;  /* 0x00000000002c7947 */ /* 0x000fec0003800000 */
.L_x_13994:
        /* <DEDUP_REMOVED lines=11> */
.L_x_13995:
[----:B------:R-:W-:Y:S05]  /*5730*/  BSYNC.RECONVERGENT B0 ;  /* 0x0000000000007941 */ /* 0x000fea0003800200 */
.L_x_13993:
[----:B------:R-:W0:Y:S01]  /*5740*/  S2R R5, SR_TID.X ;  /* 0x0000000000057919 */ /* 0x000e220000002100 */
[----:B------:R-:W1:Y:S02]  /*5750*/  LDCU.64 UR4, c[0x0][0x398] ;  /* 0x00007300ff0477ac */ /* 0x000e640008000a00 */
[----:B-1----:R-:W-:-:S06]  /*5760*/  UIMAD.WIDE.U32 UR4, UR8, 0x8, UR4 ;  /* 0x00000008080478a5 */ /* 0x002fcc000f8e0004 */
[----:B------:R-:W-:Y:S02]  /*5770*/  IMAD.U32 R2, RZ, RZ, UR4 ;  /* 0x00000004ff027e24 */ /* 0x000fe4000f8e00ff */
[----:B------:R-:W-:Y:S02]  /*5780*/  IMAD.U32 R3, RZ, RZ, UR5 ;  /* 0x00000005ff037e24 */ /* 0x000fe4000f8e00ff */
[----:B0-----:R-:W-:-:S05]  /*5790*/  IMAD.WIDE.U32 R2, R5, 0x10, R2 ;  /* 0x0000001005027825 */ /* 0x001fca00078e0002 */
[----:B------:R-:W-:Y:S04]  /*57a0*/  STG.E.128 desc[UR10][R2.64], R8 ;  /* 0x0000000802007986 */ /* 0x000fe8000c101d0a */
[----:B------:R-:W-:Y:S04]  /*57b0*/  STG.E.128 desc[UR10][R2.64+0x800], R12 ;  /* 0x0008000c02007986 */ /* 0x000fe8000c101d0a */
[----:B------:R-:W-:Y:S04]  /*57c0*/  STG.E.128 desc[UR10][R2.64+0x1000], R20 ;  /* 0x0010001402007986 */ /* 0x000fe8000c101d0a */
[----:B------:R-:W-:Y:S01]  /*57d0*/  STG.E.128 desc[UR10][R2.64+0x1800], R16 ;  /* 0x0018001002007986 */ /* 0x000fe2000c101d0a */
[----:B------:R-:W-:Y:S05]  /*57e0*/  EXIT ;  /* 0x000000000000794d */ /* 0x000fea0003800000 */
.L_x_14000:
        /* <DEDUP_REMOVED lines=9> */
.L_x_54852:


//--------------------- .text._ZN2at6native29vectorized_elementwise_kernelILi4ENS0_13BUnaryFunctorIdddZZZNS0_16fmod_kernel_cudaERNS_18TensorIteratorBaseEENKUlvE0_clEvENKUlvE_clEvEUlddE_EESt5arrayIPcLm2EEEEviT0_T1_ --------------------------
	.section	.text._ZN2at6native29vectorized_elementwise_kernelILi4ENS0_13BUnaryFunctorIdddZZZNS0_16fmod_kernel_cudaERNS_18TensorIteratorBaseEENKUlvE0_clEvENKUlvE_clEvEUlddE_EESt5arrayIPcLm2EEEEviT0_T1_,"ax",@progbits
	.align	128
        .global         _ZN2at6native29vectorized_elementwise_kernelILi4ENS0_13BUnaryFunctorIdddZZZNS0_16fmod_kernel_cudaERNS_18TensorIteratorBaseEENKUlvE0_clEvENKUlvE_clEvEUlddE_EESt5arrayIPcLm2EEEEviT0_T1_
        .type           _ZN2at6native29vectorized_elementwise_kernelILi4ENS0_13BUnaryFunctorIdddZZZNS0_16fmod_kernel_cudaERNS_18TensorIteratorBaseEENKUlvE0_clEvENKUlvE_clEvEUlddE_EESt5arrayIPcLm2EEEEviT0_T1_,@function
        .size           _ZN2at6native29vectorized_elementwise_kernelILi4ENS0_13BUnaryFunctorIdddZZZNS0_16fmod_kernel_cudaERNS_18TensorIteratorBaseEENKUlvE0_clEvENKUlvE_clEvEUlddE_EESt5arrayIPcLm2EEEEviT0_T1_,(.L_x_54853 - _ZN2at6native29vectorized_elementwise_kernelILi4ENS0_13BUnaryFunctorIdddZZZNS0_16fmod_kernel_cudaERNS_18TensorIteratorBaseEENKUlvE0_clEvENKUlvE_clEvEUlddE_EESt5arrayIPcLm2EEEEviT0_T1_)
        .other          _ZN2at6native29vectorized_elementwise_kernelILi4ENS0_13BUnaryFunctorIdddZZZNS0_16fmod_kernel_cudaERNS_18TensorIteratorBaseEENKUlvE0_clEvENKUlvE_clEvEUlddE_EESt5arrayIPcLm2EEEEviT0_T1_,@"STO_CUDA_ENTRY STV_DEFAULT"
_ZN2at6native29vectorized_elementwise_kernelILi4ENS0_13BUnaryFunctorIdddZZZNS0_16fmod_kernel_cudaERNS_18TensorIteratorBaseEENKUlvE0_clEvENKUlvE_clEvEUlddE_EESt5arrayIPcLm2EEEEviT0_T1_:
.text._ZN2at6native29vectorized_elementwise_kernelILi4ENS0_13BUnaryFunctorIdddZZZNS0_16fmod_kernel_cudaERNS_18TensorIteratorBaseEENKUlvE0_clEvENKUlvE_clEvEUlddE_EESt5arrayIPcLm2EEEEviT0_T1_:
        /* <DEDUP_REMOVED lines=92> */
.L_x_14004:
        /* <DEDUP_REMOVED lines=24> */
.L_x_14006:
        /* <DEDUP_REMOVED lines=11> */
.L_x_14005:
        /* <DEDUP_REMOVED lines=20> */
.L_x_14008:
[----:B------:R-:W-:Y:S05]  /*0930*/  BSYNC.RECONVERGENT B1 ;  /* 0x0000000000017941 */ /* 0x000fea0003800200 */
.L_x_14007:
[----:B------:R-:W-:Y:S01]  /*0940*/  LOP3.LUT R3, R27, 0x80000000, R13, 0xb8, !PT ;  /* 0x800000001b037812 */ /* 0x000fe200078eb80d */
[----:B------:R-:W-:-:S07]  /*0950*/  IMAD.MOV.U32 R2, RZ, RZ, R25 ;  /* 0x000000ffff027224 */ /* 0x000fce00078e0019 */
.L_x_14003:
[----:B------:R-:W-:Y:S05]  /*0960*/  BSYNC.RECONVERGENT B0 ;  /* 0x0000000000007941 */ /* 0x000fea0003800200 */
.L_x_14002:
        /* <DEDUP_REMOVED lines=33> */
.L_x_14013:
        /* <DEDUP_REMOVED lines=11> */
.L_x_14012:
        /* <DEDUP_REMOVED lines=20> */
.L_x_14015:
[----:B------:R-:W-:Y:S05]  /*0d70*/  BSYNC.RECONVERGENT B1 ;  /* 0x0000000000017941 */ /* 0x000fea0003800200 */
.L_x_14014:
[----:B------:R-:W-:Y:S01]  /*0d80*/  LOP3.LUT R13, R29, 0x80000000, R19, 0xb8, !PT ;  /* 0x800000001d0d7812 */ /* 0x000fe200078eb813 */
[----:B------:R-:W-:Y:S01]  /*0d90*/  IMAD.MOV.U32 R12, RZ, RZ, R27 ;  /* 0x000000ffff0c7224 */ /* 0x000fe200078e001b */
[----:B------:R-:W-:Y:S06]  /*0da0*/  BRA `(.L_x_14010) ;  /* 0x0000000000247947 */ /* 0x000fec0003800000 */
.L_x_14011:
        /* <DEDUP_REMOVED lines=9> */
.L_x_14010:
[----:B------:R-:W-:Y:S05]  /*0e40*/  BSYNC.RECONVERGENT B0 ;  /* 0x0000000000007941 */ /* 0x000fea0003800200 */
.L_x_14009:
        /* <DEDUP_REMOVED lines=33> */
.L_x_14020:
        /* <DEDUP_REMOVED lines=11> */
.L_x_14019:
        /* <DEDUP_REMOVED lines=20> */
.L_x_14022:
[----:B------:R-:W-:Y:S05]  /*1250*/  BSYNC.RECONVERGENT B1 ;  /* 0x0000000000017941 */ /* 0x000fea0003800200 */
.L_x_14021:
[----:B------:R-:W-:Y:S01]  /*1260*/  LOP3.LUT R19, R29, 0x80000000, R17, 0xb8, !PT ;  /* 0x800000001d137812 */ /* 0x000fe200078eb811 */
[----:B------:R-:W-:Y:S01]  /*1270*/  IMAD.MOV.U32 R18, RZ, RZ, R27 ;  /* 0x000000ffff127224 */ /* 0x000fe200078e001b */
[----:B------:R-:W-:Y:S06]  /*1280*/  BRA `(.L_x_14017) ;  /* 0x0000000000247947 */ /* 0x000fec0003800000 */
.L_x_14018:
        /* <DEDUP_REMOVED lines=9> */
.L_x_14017:
[----:B------:R-:W-:Y:S05]  /*1320*/  BSYNC.RECONVERGENT B0 ;  /* 0x0000000000007941 */ /* 0x000fea0003800200 */
.L_x_14016:
        /* <DEDUP_REMOVED lines=33> */
.L_x_14027:
        /* <DEDUP_REMOVED lines=11> */
.L_x_14026:
        /* <DEDUP_REMOVED lines=20> */
.L_x_14029:
[----:B------:R-:W-:Y:S05]  /*1730*/  BSYNC.RECONVERGENT B1 ;  /* 0x0000000000017941 */ /* 0x000fea0003800200 */
.L_x_14028:
[----:B------:R-:W-:Y:S01]  /*1740*/  LOP3.LUT R17, R29, 0x80000000, R21, 0xb8, !PT ;  /* 0x800000001d117812 */ /* 0x000fe200078eb815 */
[----:B------:R-:W-:Y:S01]  /*1750*/  IMAD.MOV.U32 R16, RZ, RZ, R27 ;  /* 0x000000ffff107224 */ /* 0x000fe200078e001b */
[----:B------:R-:W-:Y:S06]  /*1760*/  BRA `(.L_x_14024) ;  /* 0x0000000000247947 */ /* 0x000fec0003800000 */
.L_x_14025:
        /* <DEDUP_REMOVED lines=9> */
.L_x_14024:
[----:B------:R-:W-:Y:S05]  /*1800*/  BSYNC.RECONVERGENT B0 ;  /* 0x0000000000007941 */ /* 0x000fea0003800200 */
.L_x_14023:
        /* <DEDUP_REMOVED lines=33> */
.L_x_14034:
        /* <DEDUP_REMOVED lines=11> */
.L_x_14033:
        /* <DEDUP_REMOVED lines=20> */
.L_x_14036:
[----:B------:R-:W-:Y:S05]  /*1c10*/  BSYNC.RECONVERGENT B1 ;  /* 0x0000000000017941 */ /* 0x000fea0003800200 */
.L_x_14035:
[----:B------:R-:W-:Y:S01]  /*1c20*/  LOP3.LUT R21, R29, 0x80000000, R15, 0xb8, !PT ;  /* 0x800000001d157812 */ /* 0x000fe200078eb80f */
[----:B------:R-:W-:Y:S01]  /*1c30*/  IMAD.MOV.U32 R20, RZ, RZ, R27 ;  /* 0x000000ffff147224 */ /* 0x000fe200078e001b */
[----:B------:R-:W-:Y:S06]  /*1c40*/  BRA `(.L_x_14031) ;  /* 0x0000000000247947 */ /* 0x000fec0003800000 */
.L_x_14032:
        /* <DEDUP_REMOVED lines=9> */
.L_x_14031:
[----:B------:R-:W-:Y:S05]  /*1ce0*/  BSYNC.RECONVERGENT B0 ;  /* 0x0000000000007941 */ /* 0x000fea0003800200 */
.L_x_14030:
        /* <DEDUP_REMOVED lines=33> */
.L_x_14041:
        /* <DEDUP_REMOVED lines=11> */
.L_x_14040:
        /* <DEDUP_REMOVED lines=20> */
.L_x_14043:
[----:B------:R-:W-:Y:S05]  /*20f0*/  BSYNC.RECONVERGENT B1 ;  /* 0x0000000000017941 */ /* 0x000fea0003800200 */
.L_x_14042:
[----:B------:R-:W-:Y:S01]  /*2100*/  LOP3.LUT R15, R29, 0x80000000, R11, 0xb8, !PT ;  /* 0x800000001d0f7812 */ /* 0x000fe200078eb80b */
[----:B------:R-:W-:Y:S01]  /*2110*/  IMAD.MOV.U32 R14, RZ, RZ, R27 ;  /* 0x000000ffff0e7224 */ /* 0x000fe200078e001b */
[----:B------:R-:W-:Y:S06]  /*2120*/  BRA `(.L_x_14038) ;  /* 0x0000000000247947 */ /* 0x000fec0003800000 */
.L_x_14039:
        /* <DEDUP_REMOVED lines=9> */
.L_x_14038:
[----:B------:R-:W-:Y:S05]  /*21c0*/  BSYNC.RECONVERGENT B0 ;  /* 0x0000000000007941 */ /* 0x000fea0003800200 */
.L_x_14037:
        /* <DEDUP_REMOVED lines=33> */
.L_x_14048:
        /* <DEDUP_REMOVED lines=11> */
.L_x_14047:
        /* <DEDUP_REMOVED lines=20> */
.L_x_14050:
[----:B------:R-:W-:Y:S05]  /*25d0*/  BSYNC.RECONVERGENT B1 ;  /* 0x0000000000017941 */ /* 0x000fea0003800200 */
.L_x_14049:
[----:B------:R-:W-:Y:S01]  /*25e0*/  LOP3.LUT R11, R29, 0x80000000, R9, 0xb8, !PT ;  /* 0x800000001d0b7812 */ /* 0x000fe200078eb809 */
[----:B------:R-:W-:Y:S01]  /*25f0*/  IMAD.MOV.U32 R10, RZ, RZ, R27 ;  /* 0x000000ffff0a7224 */ /* 0x000fe200078e001b */
[----:B------:R-:W-:Y:S06]  /*2600*/  BRA `(.L_x_14045) ;  /* 0x0000000000247947 */ /* 0x000fec0003800000 */
.L_x_14046:
        /* <DEDUP_REMOVED lines=9> */
.L_x_14045:
[----:B------:R-:W-:Y:S05]  /*26a0*/  BSYNC.RECONVERGENT B0 ;  /* 0x0000000000007941 */ /* 0x000fea0003800200 */
.L_x_14044:
        /* <DEDUP_REMOVED lines=33> */
.L_x_14055:
        /* <DEDUP_REMOVED lines=11> */
.L_x_14054:
        /* <DEDUP_REMOVED lines=19> */
.L_x_14057:
[----:B------:R-:W-:Y:S05]  /*2aa0*/  BSYNC.RECONVERGENT B1 ;  /* 0x0000000000017941 */ /* 0x000fea0003800200 */
.L_x_14056:
[----:B------:R-:W-:Y:S01]  /*2ab0*/  LOP3.LUT R9, R9, 0x80000000, R7, 0xb8, !PT ;  /* 0x8000000009097812 */ /* 0x000fe200078eb807 */
[----:B------:R-:W-:Y:S06]  /*2ac0*/  BRA `(.L_x_14052) ;  /* 0x0000000000247947 */ /* 0x000fec0003800000 */
.L_x_14053:
        /* <DEDUP_REMOVED lines=9> */
.L_x_14052:
[----:B------:R-:W-:Y:S05]  /*2b60*/  BSYNC.RECONVERGENT B0 ;  /* 0x0000000000007941 */ /* 0x000fea0003800200 */
.L_x_14051:
        /* <DEDUP_REMOVED lines=16> */
.L_x_14060:
[----:B------:R-:W-:-:S13]  /*2c70*/  ISETP.GE.U32.AND P0, PT, R0, UR6, PT ;  /* 0x0000000600007c0c */ /* 0x000fda000bf06070 */
[----:B------:R-:W-:Y:S05]  /*2c80*/  @P0 BRA `(.L_x_14062) ;  /* 0x0000000000300947 */ /* 0x000fea0003800000 */
[----:B0-----:R-:W0:Y:S01]  /*2c90*/  LDC.64 R2, c[0x0][0x398] ;  /* 0x0000e600ff027b82 */ /* 0x001e220000000a00 */
[C---:B------:R-:W-:Y:S02]  /*2ca0*/  VIADD R5, R0.reuse, UR8 ;  /* 0x0000000800057c36 */ /* 0x040fe40008000000 */
[----:B------:R-:W-:Y:S02]  /*2cb0*/  VIADD R0, R0, 0x80 ;  /* 0x0000008000007836 */ /* 0x000fe40000000000 */
[----:B0-----:R-:W-:-:S05]  /*2cc0*/  IMAD.WIDE.U32 R2, R5, 0x8, R2 ;  /* 0x0000000805027825 */ /* 0x001fca00078e0002 */
[----:B------:R1:W-:Y:S02]  /*2cd0*/  STG.E.64 desc[UR10][R2.64], R18 ;  /* 0x0000001202007986 */ /* 0x0003e4000c101b0a */
.L_x_14061:
[----:B------:R-:W-:-:S13]  /*2ce0*/  ISETP.GE.U32.AND P0, PT, R0, UR6, PT ;  /* 0x0000000600007c0c */ /* 0x000fda000bf06070 */
[----:B------:R-:W-:Y:S05]  /*2cf0*/  @P0 BRA `(.L_x_14063) ;  /* 0x0000000000300947 */ /* 0x000fea0003800000 */
[----:B01----:R-:W0:Y:S01]  /*2d00*/  LDC.64 R2, c[0x0][0x398] ;  /* 0x0000e600ff027b82 */ /* 0x003e220000000a00 */
[C---:B------:R-:W-:Y:S02]  /*2d10*/  VIADD R5, R0.reuse, UR8 ;  /* 0x0000000800057c36 */ /* 0x040fe40008000000 */
[----:B------:R-:W-:Y:S02]  /*2d20*/  VIADD R0, R0, 0x80 ;  /* 0x0000008000007836 */ /* 0x000fe40000000000 */
[----:B0-----:R-:W-:-:S05]  /*2d30*/  IMAD.WIDE.U32 R2, R5, 0x8, R2 ;  /* 0x0000000805027825 */ /* 0x001fca00078e0002 */
[----:B------:R1:W-:Y:S02]  /*2d40*/  STG.E.64 desc[UR10][R2.64], R16 ;  /* 0x0000001002007986 */ /* 0x0003e4000c101b0a */
.L_x_14062:
[----:B------:R-:W-:-:S13]  /*2d50*/  ISETP.GE.U32.AND P0, PT, R0, UR6, PT ;  /* 0x0000000600007c0c */ /* 0x000fda000bf06070 */
[----:B------:R-:W-:Y:S05]  /*2d60*/  @P0 BRA `(.L_x_14064) ;  /* 0x0000000000340947 */ /* 0x000fea0003800000 */
[----:B01----:R-:W0:Y:S01]  /*2d70*/  LDC.64 R2, c[0x0][0x398] ;  /* 0x0000e600ff027b82 */ /* 0x003e220000000a00 */
[C---:B------:R-:W-:Y:S02]  /*2d80*/  VIADD R5, R0.reuse, UR8 ;  /* 0x0000000800057c36 */ /* 0x040fe40008000000 */
[----:B------:R-:W-:Y:S02]  /*2d90*/  VIADD R0, R0, 0x80 ;  /* 0x0000008000007836 */ /* 0x000fe40000000000 */
[----:B0-----:R-:W-:-:S05]  /*2da0*/  IMAD.WIDE.U32 R2, R5, 0x8, R2 ;  /* 0x0000000805027825 */ /* 0x001fca00078e0002 */
[----:B------:R2:W-:Y:S02]  /*2db0*/  STG.E.64 desc[UR10][R2.64], R20 ;  /* 0x0000001402007986 */ /* 0x0005e4000c101b0a */
.L_x_14063:
        /* <DEDUP_REMOVED lines=8> */
.L_x_14064:
[----:B------:R-:W-:Y:S05]  /*2e40*/  BSYNC.RELIABLE B1 ;  /* 0x0000000000017941 */ /* 0x000fea0003800100 */
.L_x_14059:
[----:B------:R-:W-:-:S13]  /*2e50*/  ISETP.GE.U32.AND P0, PT, R0, UR6, PT ;  /* 0x0000000600007c0c */ /* 0x000fda000bf06070 */
[----:B012---:R-:W0:Y:S01]  /*2e60*/  @!P0 LDC.64 R2, c[0x0][0x398] ;  /* 0x0000e600ff028b82 */ /* 0x007e220000000a00 */
[C---:B------:R-:W-:Y:S02]  /*2e70*/  @!P0 VIADD R5, R0.reuse, UR8 ;  /* 0x0000000800058c36 */ /* 0x040fe40008000000 */
[----:B------:R-:W-:Y:S02]  /*2e80*/  @!P0 VIADD R0, R0, 0x80 ;  /* 0x0000008000008836 */ /* 0x000fe40000000000 */
[----:B0-----:R-:W-:-:S05]  /*2e90*/  @!P0 IMAD.WIDE.U32 R2, R5, 0x8, R2 ;  /* 0x0000000805028825 */ /* 0x001fca00078e0002 */
[----:B------:R3:W-:Y:S02]  /*2ea0*/  @!P0 STG.E.64 desc[UR10][R2.64], R10 ;  /* 0x0000000a02008986 */ /* 0x0007e4000c101b0a */
.L_x_14065:
[----:B------:R-:W-:Y:S05]  /*2eb0*/  BSYNC.RECONVERGENT B0 ;  /* 0x0000000000007941 */ /* 0x000fea0003800200 */
.L_x_14058:
        /* <DEDUP_REMOVED lines=8> */
.L_x_14001:
[----:B------:R-:W0:Y:S01]  /*2f40*/  S2R R3, SR_TID.X ;  /* 0x0000000000037919 */ /* 0x000e220000002100 */
[----:B------:R-:W1:Y:S01]  /*2f50*/  LDCU.64 UR4, c[0x0][0x3a0] ;  /* 0x00007400ff0477ac */ /* 0x000e620008000a00 */
[----:B------:R-:W2:Y:S01]  /*2f60*/  LDCU.64 UR6, c[0x0][0x390] ;  /* 0x00007200ff0677ac */ /* 0x000ea20008000a00 */
[----:B-1----:R-:W-:-:S06]  /*2f70*/  UIMAD.WIDE.U32 UR4, UR8, 0x8, UR4 ;  /* 0x00000008080478a5 */ /* 0x002fcc000f8e0004 */
[----:B------:R-:W-:Y:S02]  /*2f80*/  IMAD.U32 R8, RZ, RZ, UR4 ;  /* 0x00000004ff087e24 */ /* 0x000fe4000f8e00ff */
[----:B------:R-:W-:Y:S02]  /*2f90*/  IMAD.U32 R9, RZ, RZ, UR5 ;  /* 0x00000005ff097e24 */ /* 0x000fe4000f8e00ff */
[----:B0-----:R-:W-:-:S05]  /*2fa0*/  IMAD.WIDE.U32 R8, R3, 0x20, R8 ;  /* 0x0000002003087825 */ /* 0x001fca00078e0008 */
[----:B------:R-:W3:Y:S04]  /*2fb0*/  LDG.E.ENL2.256 R20, R12, desc[UR10][R8.64] ;  /* 0xfe00000a080c797e */ /* 0x000ee80008121914 */
[----:B------:R0:W5:Y:S01]  /*2fc0*/  LDG.E.ENL2.256 R4, R16, desc[UR10][R8.64+0x1000] ;  /* 0xfe00800a0810797e */ /* 0x0001620008121904 */
        /* <DEDUP_REMOVED lines=26> */
.L_x_14067:
        /* <DEDUP_REMOVED lines=25> */
.L_x_14070:
        /* <DEDUP_REMOVED lines=11> */
.L_x_14069:
        /* <DEDUP_REMOVED lines=20> */
.L_x_14072:
[----:B------:R-:W-:Y:S05]  /*34f0*/  BSYNC.RECONVERGENT B1 ;  /* 0x0000000000017941 */ /* 0x000fea0003800200 */
.L_x_14071:
[----:B------:R-:W-:Y:S01]  /*3500*/  LOP3.LUT R9, R11, 0x80000000, R13, 0xb8, !PT ;  /* 0x800000000b097812 */ /* 0x000fe200078eb80d */
[----:B------:R-:W-:-:S07]  /*3510*/  IMAD.MOV.U32 R8, RZ, RZ, R24 ;  /* 0x000000ffff087224 */ /* 0x000fce00078e0018 */
.L_x_14068:
[----:B------:R-:W-:Y:S05]  /*3520*/  BSYNC.RECONVERGENT B0 ;  /* 0x0000000000007941 */ /* 0x000fea0003800200 */
.L_x_14066:
        /* <DEDUP_REMOVED lines=31> */
.L_x_14077:
        /* <DEDUP_REMOVED lines=11> */
.L_x_14076:
        /* <DEDUP_REMOVED lines=20> */
.L_x_14079:
[----:B------:R-:W-:Y:S05]  /*3910*/  BSYNC.RECONVERGENT B1 ;  /* 0x0000000000017941 */ /* 0x000fea0003800200 */
.L_x_14078:
[----:B------:R-:W-:Y:S01]  /*3920*/  LOP3.LUT R11, R13, 0x80000000, R15, 0xb8, !PT ;  /* 0x800000000d0b7812 */ /* 0x000fe200078eb80f */
[----:B------:R-:W-:Y:S01]  /*3930*/  IMAD.MOV.U32 R10, RZ, RZ, R24 ;  /* 0x000000ffff0a7224 */ /* 0x000fe200078e0018 */
[----:B------:R-:W-:Y:S06]  /*3940*/  BRA `(.L_x_14075) ;  /* 0x00000000002c7947 */ /* 0x000fec0003800000 */
.L_x_14074:
        /* <DEDUP_REMOVED lines=11> */
.L_x_14075:
[----:B------:R-:W-:Y:S05]  /*3a00*/  BSYNC.RECONVERGENT B0 ;  /* 0x0000000000007941 */ /* 0x000fea0003800200 */
.L_x_14073:
        /* <DEDUP_REMOVED lines=31> */
.L_x_14084:
        /* <DEDUP_REMOVED lines=11> */
.L_x_14083:
        /* <DEDUP_REMOVED lines=20> */
.L_x_14086:
[----:B------:R-:W-:Y:S05]  /*3df0*/  BSYNC.RECONVERGENT B1 ;  /* 0x0000000000017941 */ /* 0x000fea0003800200 */
.L_x_14085:
[----:B------:R-:W-:Y:S01]  /*3e00*/  LOP3.LUT R13, R15, 0x80000000, R21, 0xb8, !PT ;  /* 0x800000000f0d7812 */ /* 0x000fe200078eb815 */
[----:B------:R-:W-:Y:S01]  /*3e10*/  IMAD.MOV.U32 R12, RZ, RZ, R24 ;  /* 0x000000ffff0c7224 */ /* 0x000fe200078e0018 */
[----:B------:R-:W-:Y:S06]  /*3e20*/  BRA `(.L_x_14082) ;  /* 0x00000000002c7947 */ /* 0x000fec0003800000 */
.L_x_14081:
        /* <DEDUP_REMOVED lines=11> */
.L_x_14082:
[----:B------:R-:W-:Y:S05]  /*3ee0*/  BSYNC.RECONVERGENT B0 ;  /* 0x0000000000007941 */ /* 0x000fea0003800200 */
.L_x_14080:
        /* <DEDUP_REMOVED lines=31> */
.L_x_14091:
        /* <DEDUP_REMOVED lines=11> */
.L_x_14090:
        /* <DEDUP_REMOVED lines=20> */
.L_x_14093:
[----:B------:R-:W-:Y:S05]  /*42d0*/  BSYNC.RECONVERGENT B1 ;  /* 0x0000000000017941 */ /* 0x000fea0003800200 */
.L_x_14092:
[----:B------:R-:W-:Y:S01]  /*42e0*/  LOP3.LUT R15, R21, 0x80000000, R23, 0xb8, !PT ;  /* 0x80000000150f7812 */ /* 0x000fe200078eb817 */
[----:B------:R-:W-:Y:S01]  /*42f0*/  IMAD.MOV.U32 R14, RZ, RZ, R24 ;  /* 0x000000ffff0e7224 */ /* 0x000fe200078e0018 */
[----:B------:R-:W-:Y:S06]  /*4300*/  BRA `(.L_x_14089) ;  /* 0x00000000002c7947 */ /* 0x000fec0003800000 */
.L_x_14088:
        /* <DEDUP_REMOVED lines=11> */
.L_x_14089:
[----:B------:R-:W-:Y:S05]  /*43c0*/  BSYNC.RECONVERGENT B0 ;  /* 0x0000000000007941 */ /* 0x000fea0003800200 */
.L_x_14087:
        /* <DEDUP_REMOVED lines=31> */
.L_x_14098:
        /* <DEDUP_REMOVED lines=11> */
.L_x_14097:
        /* <DEDUP_REMOVED lines=20> */
.L_x_14100:
[----:B------:R-:W-:Y:S05]  /*47b0*/  BSYNC.RECONVERGENT B1 ;  /* 0x0000000000017941 */ /* 0x000fea0003800200 */
.L_x_14099:
[----:B------:R-:W-:Y:S01]  /*47c0*/  LOP3.LUT R21, R23, 0x80000000, R17, 0xb8, !PT ;  /* 0x8000000017157812 */ /* 0x000fe200078eb811 */
[----:B------:R-:W-:Y:S01]  /*47d0*/  IMAD.MOV.U32 R20, RZ, RZ, R24 ;  /* 0x000000ffff147224 */ /* 0x000fe200078e0018 */
[----:B------:R-:W-:Y:S06]  /*47e0*/  BRA `(.L_x_14096) ;  /* 0x00000000002c7947 */ /* 0x000fec0003800000 */
.L_x_14095:
        /* <DEDUP_REMOVED lines=11> */
.L_x_14096:
[----:B------:R-:W-:Y:S05]  /*48a0*/  BSYNC.RECONVERGENT B0 ;  /* 0x0000000000007941 */ /* 0x000fea0003800200 */
.L_x_14094:
        /* <DEDUP_REMOVED lines=31> */
.L_x_14105:
        /* <DEDUP_REMOVED lines=11> */
.L_x_14104:
        /* <DEDUP_REMOVED lines=20> */
.L_x_14107:
[----:B------:R-:W-:Y:S05]  /*4c90*/  BSYNC.RECONVERGENT B1 ;  /* 0x0000000000017941 */ /* 0x000fea0003800200 */
.L_x_14106:
[----:B------:R-:W-:Y:S01]  /*4ca0*/  LOP3.LUT R23, R23, 0x80000000, R19, 0xb8, !PT ;  /* 0x8000000017177812 */ /* 0x000fe200078eb813 */
[----:B------:R-:W-:Y:S01]  /*4cb0*/  IMAD.MOV.U32 R22, RZ, RZ, R24 ;  /* 0x000000ffff167224 */ /* 0x000fe200078e0018 */
[----:B------:R-:W-:Y:S06]  /*4cc0*/  BRA `(.L_x_14103) ;  /* 0x00000000002c7947 */ /* 0x000fec0003800000 */
.L_x_14102:
        /* <DEDUP_REMOVED lines=11> */
.L_x_14103:
[----:B------:R-:W-:Y:S05]  /*4d80*/  BSYNC.RECONVERGENT B0 ;  /* 0x0000000000007941 */ /* 0x000fea0003800200 */
.L_x_14101:
        /* <DEDUP_REMOVED lines=31> */
.L_x_14112:
        /* <DEDUP_REMOVED lines=11> */
.L_x_14111:
        /* <DEDUP_REMOVED lines=20> */
.L_x_14114:
[----:B------:R-:W-:Y:S05]  /*5170*/  BSYNC.RECONVERGENT B1 ;  /* 0x0000000000017941 */ /* 0x000fea0003800200 */
.L_x_14113:
[----:B------:R-:W-:Y:S01]  /*5180*/  LOP3.LUT R17, R19, 0x80000000, R5, 0xb8, !PT ;  /* 0x8000000013117812 */ /* 0x000fe200078eb805 */
[----:B------:R-:W-:Y:S01]  /*5190*/  IMAD.MOV.U32 R16, RZ, RZ, R24 ;  /* 0x000000ffff107224 */ /* 0x000fe200078e0018 */
[----:B------:R-:W-:Y:S06]  /*51a0*/  BRA `(.L_x_14110) ;  /* 0x00000000002c7947 */ /* 0x000fec0003800000 */
.L_x_14109:
        /* <DEDUP_REMOVED lines=11> */
.L_x_14110:
[----:B------:R-:W-:Y:S05]  /*5260*/  BSYNC.RECONVERGENT B0 ;  /* 0x0000000000007941 */ /* 0x000fea0003800200 */
.L_x_14108:
        /* <DEDUP_REMOVED lines=30> */
.L_x_14119:
        /* <DEDUP_REMOVED lines=11> */
.L_x_14118:
        /* <DEDUP_REMOVED lines=19> */
.L_x_14121:
[----:B------:R-:W-:Y:S05]  /*5630*/  BSYNC.RECONVERGENT B1 ;  /* 0x0000000000017941 */ /* 0x000fea0003800200 */
.L_x_14120:
[----:B------:R-:W-:Y:S01]  /*5640*/  LOP3.LUT R19, R19, 0x80000000, R7, 0xb8, !PT ;  /* 0x8000000013137812 */ /* 0x000fe200078eb807 */
[----:B------:R-:W-:Y:S06]  /*5650*/  BRA `(.L_x_14117) ;  /* 0x00000000002c7947 */ /* 0x000fec0003800000 */
.L_x_14116:
        /* <DEDUP_REMOVED lines=11> */
.L_x_14117:
[----:B------:R-:W-:Y:S05]  /*5710*/  BSYNC.RECONVERGENT B0 ;  /* 0x0000000000007941 */ /* 0x000fea0003800200 */
.L_x_14115:
[----:B------:R-:W0:Y:S01]  /*5720*/  S2R R5, SR_TID.X ;  /* 0x0000000000057919 */ /* 0x000e220000002100 */
[----:B------:R-:W1:Y:S02]  /*5730*/  LDCU.64 UR4, c[0x0][0x398] ;  /* 0x00007300ff0477ac */ /* 0x000e640008000a00 */
[----:B-1----:R-:W-:-:S06]  /*5740*/  UIMAD.WIDE.U32 UR4, UR8, 0x8, UR4 ;  /* 0x00000008080478a5 */ /* 0x002fcc000f8e0004 */
[----:B------:R-:W-:Y:S02]  /*5750*/  IMAD.U32 R2, RZ, RZ, UR4 ;  /* 0x00000004ff027e24 */ /* 0x000fe4000f8e00ff */
[----:B------:R-:W-:Y:S02]  /*5760*/  IMAD.U32 R3, RZ, RZ, UR5 ;  /* 0x00000005ff037e24 */ /* 0x000fe4000f8e00ff */
[----:B0-----:R-:W-:-:S05]  /*5770*/  IMAD.WIDE.U32 R2, R5, 0x20, R2 ;  /* 0x0000002005027825 */ /* 0x001fca00078e0002 */
[----:B------:R-:W-:Y:S04]  /*5780*/  STG.E.ENL2.256 desc[UR10][R2.64], R8, R12 ;  /* 0xf8000008020c797f */ /* 0x000fe8000f12180a */
[----:B------:R-:W-:Y:S01]  /*5790*/  STG.E.ENL2.256 desc[UR10][R2.64+0x1000], R20, R16 ;  /* 0xf80080140210797f */ /* 0x000fe2000f12180a */
[----:B------:R-:W-:Y:S05]  /*57a0*/  EXIT ;  /* 0x000000000000794d */ /* 0x000fea0003800000 */
.L_x_14122:
        /* <DEDUP_REMOVED lines=13> */
.L_x_54853:


//--------------------- .text._ZN2at6native29vectorized_elementwise_kernelILi8ENS0_13BUnaryFunctorIdddZZZNS0_16fmod_kernel_cudaERNS_18TensorIteratorBaseEENKUlvE0_clEvENKUlvE_clEvEUlddE_EESt5arrayIPcLm2EEEEviT0_T1_ --------------------------
	.section	.text._ZN2at6native29vectorized_elementwise_kernelILi8ENS0_13BUnaryFunctorIdddZZZNS0_16fmod_kernel_cudaERNS_18TensorIteratorBaseEENKUlvE0_clEvENKUlvE_clEvEUlddE_EESt5arrayIPcLm2EEEEviT0_T1_,"ax",@progbits
	.align	128
        .global         _ZN2at6native29vectorized_elementwise_kernelILi8ENS0_13BUnaryFunctorIdddZZZNS0_16fmod_kernel_cudaERNS_18TensorIteratorBaseEENKUlvE0_clEvENKUlvE_clEvEUlddE_EESt5arrayIPcLm2EEEEviT0_T1_
        .type           _ZN2at6native29vectorized_elementwise_kernelILi8ENS0_13BUnaryFunctorIdddZZZNS0_16fmod_kernel_cudaERNS_18TensorIteratorBaseEENKUlvE0_clEvENKUlvE_clEvEUlddE_EESt5arrayIPcLm2EEEEviT0_T1_,@function
        .size           _ZN2at6native29vectorized_elementwise_kernelILi8ENS0_13BUnaryFunctorIdddZZZNS0_16fmod_kernel_cudaERNS_18TensorIteratorBaseEENKUlvE0_clEvENKUlvE_clEvEUlddE_EESt5arrayIPcLm2EEEEviT0_T1_,(.L_x_54854 - _ZN2at6native29vectorized_elementwise_kernelILi8ENS0_13BUnaryFunctorIdddZZZNS0_16fmod_kernel_cudaERNS_18TensorIteratorBaseEENKUlvE0_clEvENKUlvE_clEvEUlddE_EESt5arrayIPcLm2EEEEviT0_T1_)
        .other          _ZN2at6native29vectorized_elementwise_kernelILi8ENS0_13BUnaryFunctorIdddZZZNS0_16fmod_kernel_cudaERNS_18TensorIteratorBaseEENKUlvE0_clEvENKUlvE_clEvEUlddE_EESt5arrayIPcLm2EEEEviT0_T1_,@"STO_CUDA_ENTRY STV_DEFAULT"
_ZN2at6native29vectorized_elementwise_kernelILi8ENS0_13BUnaryFunctorIdddZZZNS0_16fmod_kernel_cudaERNS_18TensorIteratorBaseEENKUlvE0_clEvENKUlvE_clEvEUlddE_EESt5arrayIPcLm2EEEEviT0_T1_:
.text._ZN2at6native29vectorized_elementwise_kernelILi8ENS0_13BUnaryFunctorIdddZZZNS0_16fmod_kernel_cudaERNS_18TensorIteratorBaseEENKUlvE0_clEvENKUlvE_clEvEUlddE_EESt5arrayIPcLm2EEEEviT0_T1_:
        /* <DEDUP_REMOVED lines=92> */
.L_x_14126:
        /* <DEDUP_REMOVED lines=24> */
.L_x_14128:
        /* <DEDUP_REMOVED lines=11> */
.L_x_14127:
        /* <DEDUP_REMOVED lines=20> */
.L_x_14130:
[----:B------:R-:W-:Y:S05]  /*0930*/  BSYNC.RECONVERGENT B1 ;  /* 0x0000000000017941 */ /* 0x000fea0003800200 */
.L_x_14129:
[----:B------:R-:W-:Y:S01]  /*0940*/  LOP3.LUT R3, R27, 0x80000000, R13, 0xb8, !PT ;  /* 0x800000001b037812 */ /* 0x000fe200078eb80d */
[----:B------:R-:W-:-:S07]  /*0950*/  IMAD.MOV.U32 R2, RZ, RZ, R25 ;  /* 0x000000ffff027224 */ /* 0x000fce00078e0019 */
.L_x_14125:
[----:B------:R-:W-:Y:S05]  /*0960*/  BSYNC.RECONVERGENT B0 ;  /* 0x0000000000007941 */ /* 0x000fea0003800200 */
.L_x_14124:
        /* <DEDUP_REMOVED lines=33> */
.L_x_14135:
        /* <DEDUP_REMOVED lines=11> */
.L_x_14134:
        /* <DEDUP_REMOVED lines=20> */
.L_x_14137:
[----:B------:R-:W-:Y:S05]  /*0d70*/  BSYNC.RECONVERGENT B1 ;  /* 0x0000000000017941 */ /* 0x000fea0003800200 */
.L_x_14136:
[----:B------:R-:W-:Y:S01]  /*0d80*/  LOP3.LUT R13, R29, 0x80000000, R19, 0xb8, !PT ;  /* 0x800000001d0d7812 */ /* 0x000fe200078eb813 */
[----:B------:R-:W-:Y:S01]  /*0d90*/  IMAD.MOV.U32 R12, RZ, RZ, R27 ;  /* 0x000000ffff0c7224 */ /* 0x000fe200078e001b */
[----:B------:R-:W-:Y:S06]  /*0da0*/  BRA `(.L_x_14132) ;  /* 0x0000000000247947 */ /* 0x000fec0003800000 */
.L_x_14133:
        /* <DEDUP_REMOVED lines=9> */
.L_x_14132:
[----:B------:R-:W-:Y:S05]  /*0e40*/  BSYNC.RECONVERGENT B0 ;  /* 0x0000000000007941 */ /* 0x000fea0003800200 */
.L_x_14131:
        /* <DEDUP_REMOVED lines=33> */
.L_x_14142:
        /* <DEDUP_REMOVED lines=11> */
.L_x_14141:
        /* <DEDUP_REMOVED lines=20> */
.L_x_14144:
[----:B------:R-:W-:Y:S05]  /*1250*/  BSYNC.RECONVERGENT B1 ;  /* 0x0000000000017941 */ /* 0x000fea0003800200 */
.L_x_14143:
[----:B------:R-:W-:Y:S01]  /*1260*/  LOP3.LUT R19, R29, 0x80000000, R17, 0xb8, !PT ;  /* 0x800000001d137812 */ /* 0x000fe200078eb811 */
[----:B------:R-:W-:Y:S01]  /*1270*/  IMAD.MOV.U32 R18, RZ, RZ, R27 ;  /* 0x000000ffff127224 */ /* 0x000fe200078e001b */
[----:B------:R-:W-:Y:S06]  /*1280*/  BRA `(.L_x_14139) ;  /* 0x0000000000247947 */ /* 0x000fec0003800000 */
.L_x_14140:
        /* <DEDUP_REMOVED lines=9> */
.L_x_14139:
[----:B------:R-:W-:Y:S05]  /*1320*/  BSYNC.RECONVERGENT B0 ;  /* 0x0000000000007941 */ /* 0x000fea0003800200 */
.L_x_14138:
        /* <DEDUP_REMOVED lines=33> */
.L_x_14149:
        /* <DEDUP_REMOVED lines=11> */
.L_x_14148:
        /* <DEDUP_REMOVED lines=20> */
.L_x_14151:
[----:B------:R-:W-:Y:S05]  /*1730*/  BSYNC.RECONVERGENT B1 ;  /* 0x0000000000017941 */ /* 0x000fea0003800200 */
.L_x_14150:
[----:B------:R-:W-:Y:S01]  /*1740*/  LOP3.LUT R17, R29, 0x80000000, R21, 0xb8, !PT ;  /* 0x800000001d117812 */ /* 0x000fe200078eb815 */
[----:B------:R-:W-:Y:S01]  /*1750*/  IMAD.MOV.U32 R16, RZ, RZ, R27 ;  /* 0x000000ffff107224 */ /* 0x000fe200078e001b */
[----:B------:R-:W-:Y:S06]  /*1760*/  BRA `(.L_x_14146) ;  /* 0x0000000000247947 */ /* 0x000fec0003800000 */
.L_x_14147:
        /* <DEDUP_REMOVED lines=9> */
.L_x_14146:
[----:B------:R-:W-:Y:S05]  /*1800*/  BSYNC.RECONVERGENT B0 ;  /* 0x0000000000007941 */ /* 0x000fea0003800200 */
.L_x_14145:
        /* <DEDUP_REMOVED lines=33> */
.L_x_14156:
        /* <DEDUP_REMOVED lines=11> */
.L_x_14155:
        /* <DEDUP_REMOVED lines=20> */
.L_x_14158:
[----:B------:R-:W-:Y:S05]  /*1c10*/  BSYNC.RECONVERGENT B1 ;  /* 0x0000000000017941 */ /* 0x000fea0003800200 */
.L_x_14157:
[----:B------:R-:W-:Y:S01]  /*1c20*/  LOP3.LUT R21, R29, 0x80000000, R15, 0xb8, !PT ;  /* 0x800000001d157812 */ /* 0x000fe200078eb80f */
[----:B------:R-:W-:Y:S01]  /*1c30*/  IMAD.MOV.U32 R20, RZ, RZ, R27 ;  /* 0x000000ffff147224 */ /* 0x000fe200078e001b */
[----:B------:R-:W-:Y:S06]  /*1c40*/  BRA `(.L_x_14153) ;  /* 0x0000000000247947 */ /* 0x000fec0003800000 */
.L_x_14154:
        /* <DEDUP_REMOVED lines=9> */
.L_x_14153:
[----:B------:R-:W-:Y:S05]  /*1ce0*/  BSYNC.RECONVERGENT B0 ;  /* 0x0000000000007941 */ /* 0x000fea0003800200 */
.L_x_14152:
        /* <DEDUP_REMOVED lines=33> */
.L_x_14163:
        /* <DEDUP_REMOVED lines=11> */
.L_x_14162:
        /* <DEDUP_REMOVED lines=20> */
.L_x_14165:
[----:B------:R-:W-:Y:S05]  /*20f0*/  BSYNC.RECONVERGENT B1 ;  /* 0x0000000000017941 */ /* 0x000fea0003800200 */
.L_x_14164:
[----:B------:R-:W-:Y:S01]  /*2100*/  LOP3.LUT R15, R29, 0x80000000, R11, 0xb8, !PT ;  /* 0x800000001d0f7812 */ /* 0x000fe200078eb80b */
[----:B------:R-:W-:Y:S01]  /*2110*/  IMAD.MOV.U32 R14, RZ, RZ, R27 ;  /* 0x000000ffff0e7224 */ /* 0x000fe200078e001b */
[----:B------:R-:W-:Y:S06]  /*2120*/  BRA `(.L_x_14160) ;  /* 0x0000000000247947 */ /* 0x000fec0003800000 */
.L_x_14161:
        /* <DEDUP_REMOVED lines=9> */
.L_x_14160:
[----:B------:R-:W-:Y:S05]  /*21c0*/  BSYNC.RECONVERGENT B0 ;  /* 0x0000000000007941 */ /* 0x000fea0003800200 */
.L_x_14159:
        /* <DEDUP_REMOVED lines=33> */
.L_x_14170:
        /* <DEDUP_REMOVED lines=11> */
.L_x_14169:
        /* <DEDUP_REMOVED lines=20> */
.L_x_14172:
[----:B------:R-:W-:Y:S05]  /*25d0*/  BSYNC.RECONVERGENT B1 ;  /* 0x0000000000017941 */ /* 0x000fea0003800200 */
.L_x_14171:
[----:B------:R-:W-:Y:S01]  /*25e0*/  LOP3.LUT R11, R29, 0x80000000, R9, 0xb8, !PT ;  /* 0x800000001d0b7812 */ /* 0x000fe200078eb809 */
[----:B------:R-:W-:Y:S01]  /*25f0*/  IMAD.MOV.U32 R10, RZ, RZ, R27 ;  /* 0x000000ffff0a7224 */ /* 0x000fe200078e001b */
[----:B------:R-:W-:Y:S06]  /*2600*/  BRA `(.L_x_14167) ;  /* 0x0000000000247947 */ /* 0x000fec0003800000 */
.L_x_14168:
        /* <DEDUP_REMOVED lines=9> */
.L_x_14167:
[----:B------:R-:W-:Y:S05]  /*26a0*/  BSYNC.RECONVERGENT B0 ;  /* 0x0000000000007941 */ /* 0x000fea0003800200 */
.L_x_14166:
        /* <DEDUP_REMOVED lines=33> */
.L_x_14177:
        /* <DEDUP_REMOVED lines=11> */
.L_x_14176:
        /* <DEDUP_REMOVED lines=19> */
.L_x_14179:
[----:B------:R-:W-:Y:S05]  /*2aa0*/  BSYNC.RECONVERGENT B1 ;  /* 0x0000000000017941 */ /* 0x000fea0003800200 */
.L_x_14178:
[----:B------:R-:W-:Y:S01]  /*2ab0*/  LOP3.LUT R9, R9, 0x80000000, R7, 0xb8, !PT ;  /* 0x8000000009097812 */ /* 0x000fe200078eb807 */
[----:B------:R-:W-:Y:S06]  /*2ac0*/  BRA `(.L_x_14174) ;  /* 0x0000000000247947 */ /* 0x000fec0003800000 */
.L_x_14175:
        /* <DEDUP_REMOVED lines=9> */
.L_x_14174:
[----:B------:R-:W-:Y:S05]  /*2b60*/  BSYNC.RECONVERGENT B0 ;  /* 0x0000000000007941 */ /* 0x000fea0003800200 */
.L_x_14173:
        /* <DEDUP_REMOVED lines=16> */
.L_x_14182:
[----:B------:R-:W-:-:S13]  /*2c70*/  ISETP.GE.U32.AND P0, PT, R0, UR6, PT ;  /* 0x0000000600007c0c */ /* 0x000fda000bf06070 */
[----:B------:R-:W-:Y:S05]  /*2c80*/  @P0 BRA `(.L_x_14184) ;  /* 0x0000000000300947 */ /* 0x000fea0003800000 */
[----:B0-----:R-:W0:Y:S01]  /*2c90*/  LDC.64 R2, c[0x0][0x398] ;  /* 0x0000e600ff027b82 */ /* 0x001e220000000a00 */
[C---:B------:R-:W-:Y:S02]  /*2ca0*/  VIADD R5, R0.reuse, UR8 ;  /* 0x0000000800057c36 */ /* 0x040fe40008000000 */
[----:B------:R-:W-:Y:S02]  /*2cb0*/  VIADD R0, R0, 0x80 ;  /* 0x0000008000007836 */ /* 0x000fe40000000000 */
[----:B0-----:R-:W-:-:S05]  /*2cc0*/  IMAD.WIDE.U32 R2, R5, 0x8, R2 ;  /* 0x0000000805027825 */ /* 0x001fca00078e0002 */
[----:B------:R1:W-:Y:S02]  /*2cd0*/  STG.E.64 desc[UR10][R2.64], R18 ;  /* 0x0000001202007986 */ /* 0x0003e4000c101b0a */
.L_x_14183:
[----:B------:R-:W-:-:S13]  /*2ce0*/  ISETP.GE.U32.AND P0, PT, R0, UR6, PT ;  /* 0x0000000600007c0c */ /* 0x000fda000bf06070 */
[----:B------:R-:W-:Y:S05]  /*2cf0*/  @P0 BRA `(.L_x_14185) ;  /* 0x0000000000300947 */ /* 0x000fea0003800000 */
[----:B01----:R-:W0:Y:S01]  /*2d00*/  LDC.64 R2, c[0x0][0x398] ;  /* 0x0000e600ff027b82 */ /* 0x003e220000000a00 */
[C---:B------:R-:W-:Y:S02]  /*2d10*/  VIADD R5, R0.reuse, UR8 ;  /* 0x0000000800057c36 */ /* 0x040fe40008000000 */
[----:B------:R-:W-:Y:S02]  /*2d20*/  VIADD R0, R0, 0x80 ;  /* 0x0000008000007836 */ /* 0x000fe40000000000 */
[----:B0-----:R-:W-:-:S05]  /*2d30*/  IMAD.WIDE.U32 R2, R5, 0x8, R2 ;  /* 0x0000000805027825 */ /* 0x001fca00078e0002 */
[----:B------:R1:W-:Y:S02]  /*2d40*/  STG.E.64 desc[UR10][R2.64], R16 ;  /* 0x0000001002007986 */ /* 0x0003e4000c101b0a */
.L_x_14184:
[----:B------:R-:W-:-:S13]  /*2d50*/  ISETP.GE.U32.AND P0, PT, R0, UR6, PT ;  /* 0x0000000600007c0c */ /* 0x000fda000bf06070 */
[----:B------:R-:W-:Y:S05]  /*2d60*/  @P0 BRA `(.L_x_14186) ;  /* 0x0000000000340947 */ /* 0x000fea0003800000 */
[----:B01----:R-:W0:Y:S01]  /*2d70*/  LDC.64 R2, c[0x0][0x398] ;  /* 0x0000e600ff027b82 */ /* 0x003e220000000a00 */
[C---:B------:R-:W-:Y:S02]  /*2d80*/  VIADD R5, R0.reuse, UR8 ;  /* 0x0000000800057c36 */ /* 0x040fe40008000000 */
[----:B------:R-:W-:Y:S02]  /*2d90*/  VIADD R0, R0, 0x80 ;  /* 0x0000008000007836 */ /* 0x000fe40000000000 */
[----:B0-----:R-:W-:-:S05]  /*2da0*/  IMAD.WIDE.U32 R2, R5, 0x8, R2 ;  /* 0x0000000805027825 */ /* 0x001fca00078e0002 */
[----:B------:R2:W-:Y:S02]  /*2db0*/  STG.E.64 desc[UR10][R2.64], R20 ;  /* 0x0000001402007986 */ /* 0x0005e4000c101b0a */
.L_x_14185:
        /* <DEDUP_REMOVED lines=8> */
.L_x_14186:
[----:B------:R-:W-:Y:S05]  /*2e40*/  BSYNC.RELIABLE B1 ;  /* 0x0000000000017941 */ /* 0x000fea0003800100 */
.L_x_14181:
[----:B------:R-:W-:-:S13]  /*2e50*/  ISETP.GE.U32.AND P0, PT, R0, UR6, PT ;  /* 0x0000000600007c0c */ /* 0x000fda000bf06070 */
[----:B012---:R-:W0:Y:S01]  /*2e60*/  @!P0 LDC.64 R2, c[0x0][0x398] ;  /* 0x0000e600ff028b82 */ /* 0x007e220000000a00 */
[C---:B------:R-:W-:Y:S02]  /*2e70*/  @!P0 VIADD R5, R0.reuse, UR8 ;  /* 0x0000000800058c36 */ /* 0x040fe40008000000 */
[----:B------:R-:W-:Y:S02]  /*2e80*/  @!P0 VIADD R0, R0, 0x80 ;  /* 0x0000008000008836 */ /* 0x000fe40000000000 */
[----:B0-----:R-:W-:-:S05]  /*2e90*/  @!P0 IMAD.WIDE.U32 R2, R5, 0x8, R2 ;  /* 0x0000000805028825 */ /* 0x001fca00078e0002 */
[----:B------:R3:W-:Y:S02]  /*2ea0*/  @!P0 STG.E.64 desc[UR10][R2.64], R10 ;  /* 0x0000000a02008986 */ /* 0x0007e4000c101b0a */
.L_x_14187:
[----:B------:R-:W-:Y:S05]  /*2eb0*/  BSYNC.RECONVERGENT B0 ;  /* 0x0000000000007941 */ /* 0x000fea0003800200 */
.L_x_14180:
        /* <DEDUP_REMOVED lines=8> */
.L_x_14123:
        /* <DEDUP_REMOVED lines=35> */
.L_x_14189:
        /* <DEDUP_REMOVED lines=25> */
.L_x_14192:
        /* <DEDUP_REMOVED lines=11> */
.L_x_14191:
        /* <DEDUP_REMOVED lines=20> */
.L_x_14194:
[----:B------:R-:W-:Y:S05]  /*34f0*/  BSYNC.RECONVERGENT B1 ;  /* 0x0000000000017941 */ /* 0x000fea0003800200 */
.L_x_14193:
[----:B------:R-:W-:Y:S01]  /*3500*/  LOP3.LUT R9, R11, 0x80000000, R13, 0xb8, !PT ;  /* 0x800000000b097812 */ /* 0x000fe200078eb80d */
[----:B------:R-:W-:-:S07]  /*3510*/  IMAD.MOV.U32 R8, RZ, RZ, R24 ;  /* 0x000000ffff087224 */ /* 0x000fce00078e0018 */
.L_x_14190:
[----:B------:R-:W-:Y:S05]  /*3520*/  BSYNC.RECONVERGENT B0 ;  /* 0x0000000000007941 */ /* 0x000fea0003800200 */
.L_x_14188:
        /* <DEDUP_REMOVED lines=31> */
.L_x_14199:
        /* <DEDUP_REMOVED lines=11> */
.L_x_14198:
        /* <DEDUP_REMOVED lines=20> */
.L_x_14201:
[----:B------:R-:W-:Y:S05]  /*3910*/  BSYNC.RECONVERGENT B1 ;  /* 0x0000000000017941 */ /* 0x000fea0003800200 */
.L_x_14200:
[----:B------:R-:W-:Y:S01]  /*3920*/  LOP3.LUT R11, R13, 0x80000000, R15, 0xb8, !PT ;  /* 0x800000000d0b7812 */ /* 0x000fe200078eb80f */
[----:B------:R-:W-:Y:S01]  /*3930*/  IMAD.MOV.U32 R10, RZ, RZ, R24 ;  /* 0x000000ffff0a7224 */ /* 0x000fe200078e0018 */
[----:B------:R-:W-:Y:S06]  /*3940*/  BRA `(.L_x_14197) ;  /* 0x00000000002c7947 */ /* 0x000fec0003800000 */
.L_x_14196:
        /* <DEDUP_REMOVED lines=11> */
.L_x_14197:
[----:B------:R-:W-:Y:S05]  /*3a00*/  BSYNC.RECONVERGENT B0 ;  /* 0x0000000000007941 */ /* 0x000fea0003800200 */
.L_x_14195:
        /* <DEDUP_REMOVED lines=31> */
.L_x_14206:
        /* <DEDUP_REMOVED lines=11> */
.L_x_14205:
        /* <DEDUP_REMOVED lines=20> */
.L_x_14208:
[----:B------:R-:W-:Y:S05]  /*3df0*/  BSYNC.RECONVERGENT B1 ;  /* 0x0000000000017941 */ /* 0x000fea0003800200 */
.L_x_14207:
[----:B------:R-:W-:Y:S01]  /*3e00*/  LOP3.LUT R13, R15, 0x80000000, R21, 0xb8, !PT ;  /* 0x800000000f0d7812 */ /* 0x000fe200078eb815 */
[----:B------:R-:W-:Y:S01]  /*3e10*/  IMAD.MOV.U32 R12, RZ, RZ, R24 ;  /* 0x000000ffff0c7224 */ /* 0x000fe200078e0018 */
[----:B------:R-:W-:Y:S06]  /*3e20*/  BRA `(.L_x_14204) ;  /* 0x00000000002c7947 */ /* 0x000fec0003800000 */
.L_x_14203:
        /* <DEDUP_REMOVED lines=11> */
.L_x_14204:
[----:B------:R-:W-:Y:S05]  /*3ee0*/  BSYNC.RECONVERGENT B0 ;  /* 0x0000000000007941 */ /* 0x000fea0003800200 */
.L_x_14202:
        /* <DEDUP_REMOVED lines=31> */
.L_x_14213:
        /* <DEDUP_REMOVED lines=11> */
.L_x_14212:
        /* <DEDUP_REMOVED lines=20> */
.L_x_14215:
[----:B------:R-:W-:Y:S05]  /*42d0*/  BSYNC.RECONVERGENT B1 ;  /* 0x0000000000017941 */ /* 0x000fea0003800200 */
.L_x_14214:
[----:B------:R-:W-:Y:S01]  /*42e0*/  LOP3.LUT R15, R21, 0x80000000, R23, 0xb8, !PT ;  /* 0x80000000150f7812 */ /* 0x000fe200078eb817 */
[----:B------:R-:W-:Y:S01]  /*42f0*/  IMAD.MOV.U32 R14, RZ, RZ, R24 ;  /* 0x000000ffff0e7224 */ /* 0x000fe200078e0018 */
[----:B------:R-:W-:Y:S06]  /*4300*/  BRA `(.L_x_14211) ;  /* 0x00000000002c7947 */ /* 0x000fec0003800000 */
.L_x_14210:
        /* <DEDUP_REMOVED lines=11> */
.L_x_14211:
[----:B------:R-:W-:Y:S05]  /*43c0*/  BSYNC.RECONVERGENT B0 ;  /* 0x0000000000007941 */ /* 0x000fea0003800200 */
.L_x_14209:
        /* <DEDUP_REMOVED lines=31> */
.L_x_14220:
        /* <DEDUP_REMOVED lines=11> */
.L_x_14219:
        /* <DEDUP_REMOVED lines=20> */
.L_x_14222:
[----:B------:R-:W-:Y:S05]  /*47b0*/  BSYNC.RECONVERGENT B1 ;  /* 0x0000000000017941 */ /* 0x000fea0003800200 */
.L_x_14221:
[----:B------:R-:W-:Y:S01]  /*47c0*/  LOP3.LUT R21, R23, 0x80000000, R17, 0xb8, !PT ;  /* 0x8000000017157812 */ /* 0x000fe200078eb811 */
[----:B------:R-:W-:Y:S01]  /*47d0*/  IMAD.MOV.U32 R20, RZ, RZ, R24 ;  /* 0x000000ffff147224 */ /* 0x000fe200078e0018 */
[----:B------:R-:W-:Y:S06]  /*47e0*/  BRA `(.L_x_14218) ;  /* 0x00000000002c7947 */ /* 0x000fec0003800000 */
.L_x_14217:
        /* <DEDUP_REMOVED lines=11> */
.L_x_14218:
[----:B------:R-:W-:Y:S05]  /*48a0*/  BSYNC.RECONVERGENT B0 ;  /* 0x0000000000007941 */ /* 0x000fea0003800200 */
.L_x_14216:
        /* <DEDUP_REMOVED lines=31> */
.L_x_14227:
        /* <DEDUP_REMOVED lines=11> */
.L_x_14226:
        /* <DEDUP_REMOVED lines=20> */
.L_x_14229:
[----:B------:R-:W-:Y:S05]  /*4c90*/  BSYNC.RECONVERGENT B1 ;  /* 0x0000000000017941 */ /* 0x000fea0003800200 */
.L_x_14228:
[----:B------:R-:W-:Y:S01]  /*4ca0*/  LOP3.LUT R23, R23, 0x80000000, R19, 0xb8, !PT ;  /* 0x8000000017177812 */ /* 0x000fe200078eb813 */
[----:B------:R-:W-:Y:S01]  /*4cb0*/  IMAD.MOV.U32 R22, RZ, RZ, R24 ;  /* 0x000000ffff167224 */ /* 0x000fe200078e0018 */
[----:B------:R-:W-:Y:S06]  /*4cc0*/  BRA `(.L_x_14225) ;  /* 0x00000000002c7947 */ /* 0x000fec0003800000 */
.L_x_14224:
        /* <DEDUP_REMOVED lines=11> */
.L_x_14225:
[----:B------:R-:W-:Y:S05]  /*4d80*/  BSYNC.RECONVERGENT B0 ;  /* 0x0000000000007941 */ /* 0x000fea0003800200 */
.L_x_14223:
        /* <DEDUP_REMOVED lines=31> */
.L_x_14234:
        /* <DEDUP_REMOVED lines=11> */
.L_x_14233:
        /* <DEDUP_REMOVED lines=20> */
.L_x_14236:
[----:B------:R-:W-:Y:S05]  /*5170*/  BSYNC.RECONVERGENT B1 ;  /* 0x0000000000017941 */ /* 0x000fea0003800200 */
.L_x_14235:
[----:B------:R-:W-:Y:S01]  /*5180*/  LOP3.LUT R17, R19, 0x80000000, R5, 0xb8, !PT ;  /* 0x8000000013117812 */ /* 0x000fe200078eb805 */
[----:B------:R-:W-:Y:S01]  /*5190*/  IMAD.MOV.U32 R16, RZ, RZ, R24 ;  /* 0x000000ffff107224 */ /* 0x000fe200078e0018 */
[----:B------:R-:W-:Y:S06]  /*51a0*/  BRA `(.L_x_14232) ;  /* 0x00000000002c7947 */ /* 0x000fec0003800000 */
.L_x_14231:
        /* <DEDUP_REMOVED lines=11> */
.L_x_14232:
[----:B------:R-:W-:Y:S05]  /*5260*/  BSYNC.RECONVERGENT B0 ;  /* 0x0000000000007941 */ /* 0x000fea0003800200 */
.L_x_14230:
        /* <DEDUP_REMOVED lines=30> */
.L_x_14241:
        /* <DEDUP_REMOVED lines=11> */
.L_x_14240:
        /* <DEDUP_REMOVED lines=19> */
.L_x_14243:
[----:B------:R-:W-:Y:S05]  /*5630*/  BSYNC.RECONVERGENT B1 ;  /* 0x0000000000017941 */ /* 0x000fea0003800200 */
.L_x_14242:
[----:B------:R-:W-:Y:S01]  /*5640*/  LOP3.LUT R19, R19, 0x80000000, R7, 0xb8, !PT ;  /* 0x8000000013137812 */ /* 0x000fe200078eb807 */
[----:B------:R-:W-:Y:S06]  /*5650*/  BRA `(.L_x_14239) ;  /* 0x00000000002c7947 */ /* 0x000fec0003800000 */
.L_x_14238:
        /* <DEDUP_REMOVED lines=11> */
.L_x_14239:
[----:B------:R-:W-:Y:S05]  /*5710*/  BSYNC.RECONVERGENT B0 ;  /* 0x0000000000007941 */ /* 0x000fea0003800200 */
.L_x_14237:
        /* <DEDUP_REMOVED lines=9> */
.L_x_14244:
        /* <DEDUP_REMOVED lines=13> */
.L_x_54854:


//--------------------- .text._ZN2at6native18elementwise_kernelILi128ELi4EZNS0_15gpu_kernel_implINS0_13AUnaryFunctorIdddZZZNS0_16fmod_kernel_cudaERNS_18TensorIteratorBaseEENKUlvE0_clEvENKUlvE_clEvEUlddE_EEEEvS5_RKT_EUliE_EEviT1_ --------------------------
	.section	.text._ZN2at6native18elementwise_kernelILi128ELi4EZNS0_15gpu_kernel_implINS0_13AUnaryFunctorIdddZZZNS0_16fmod_kernel_cudaERNS_18TensorIteratorBaseEENKUlvE0_clEvENKUlvE_clEvEUlddE_EEEEvS5_RKT_EUliE_EEviT1_,"ax",@progbits
	.align	128
        .global         _ZN2at6native18elementwise_kernelILi128ELi4EZNS0_15gpu_kernel_implINS0_13AUnaryFunctorIdddZZZNS0_16fmod_kernel_cudaERNS_18TensorIteratorBaseEENKUlvE0_clEvENKUlvE_clEvEUlddE_EEEEvS5_RKT_EUliE_EEviT1_
        .type           _ZN2at6native18elementwise_kernelILi128ELi4EZNS0_15gpu_kernel_implINS0_13AUnaryFunctorIdddZZZNS0_16fmod_kernel_cudaERNS_18TensorIteratorBaseEENKUlvE0_clEvENKUlvE_clEvEUlddE_EEEEvS5_RKT_EUliE_EEviT1_,@function
        .size           _ZN2at6native18elementwise_kernelILi128ELi4EZNS0_15gpu_kernel_implINS0_13AUnaryFunctorIdddZZZNS0_16fmod_kernel_cudaERNS_18TensorIteratorBaseEENKUlvE0_clEvENKUlvE_clEvEUlddE_EEEEvS5_RKT_EUliE_EEviT1_,(.L_x_54855 - _ZN2at6native18elementwise_kernelILi128ELi4EZNS0_15gpu_kernel_implINS0_13AUnaryFunctorIdddZZZNS0_16fmod_kernel_cudaERNS_18TensorIteratorBaseEENKUlvE0_clEvENKUlvE_clEvEUlddE_EEEEvS5_RKT_EUliE_EEviT1_)
        .other          _ZN2at6native18elementwise_kernelILi128ELi4EZNS0_15gpu_kernel_implINS0_13AUnaryFunctorIdddZZZNS0_16fmod_kernel_cudaERNS_18TensorIteratorBaseEENKUlvE0_clEvENKUlvE_clEvEUlddE_EEEEvS5_RKT_EUliE_EEviT1_,@"STO_CUDA_ENTRY STV_DEFAULT"
_ZN2at6native18elementwise_kernelILi128ELi4EZNS0_15gpu_kernel_implINS0_13AUnaryFunctorIdddZZZNS0_16fmod_kernel_cudaERNS_18TensorIteratorBaseEENKUlvE0_clEvENKUlvE_clEvEUlddE_EEEEvS5_RKT_EUliE_EEviT1_:
.text._ZN2at6native18elementwise_kernelILi128ELi4EZNS0_15gpu_kernel_implINS0_13AUnaryFunctorIdddZZZNS0_16fmod_kernel_cudaERNS_18TensorIteratorBaseEENKUlvE0_clEvENKUlvE_clEvEUlddE_EEEEvS5_RKT_EUliE_EEviT1_:
        /* <DEDUP_REMOVED lines=14> */
[----:B-1----:R-:W-:Y:S01]  /*00e0*/  LOP3.LUT R23, R23, UR4, RZ, 0xfc, !PT ;  /* 0x0000000417177c12 */ /* 0x002fe2000f8efcff */
[----:B-----5:R-:W-:Y:S01]  /*00f0*/  IMAD.MOV.U32 R26, RZ, RZ, R4 ;  /* 0x000000ffff1a7224 */ /* 0x020fe200078e0004 */
[----:B------:R-:W-:Y:S01]  /*0100*/  LOP3.LUT R27, R5, 0x7fffffff, RZ, 0xc0, !PT ;  /* 0x7fffffff051b7812 */ /* 0x000fe200078ec0ff */
[----:B------:R-:W-:Y:S01]  /*0110*/  UIADD3 UR38, UPT, UPT, UR38, 0x1, URZ ;  /* 0x0000000126267890 */ /* 0x000fe2000fffe0ff */
[----:B----4-:R-:W-:Y:S02]  /*0120*/  ISETP.GE.AND P1, PT, R23, UR5, PT ;  /* 0x0000000517007c0c */ /* 0x010fe4000bf26270 */
[----:B------:R-:W-:Y:S02]  /*0130*/  SHF.R.U32.HI R19, RZ, 0x14, R27 ;  /* 0x00000014ff137819 */ /* 0x000fe4000001161b */
[C---:B------:R-:W-:Y:S02]  /*0140*/  DMUL R24, R26.reuse, 1.80143985094819840000e+16 ;  /* 0x435000001a187828 */ /* 0x040fe40000000000 */
[----:B------:R-:W-:-:S06]  /*0150*/  DSETP.NEU.AND P0, PT, R26, +INF , PT ;  /* 0x7ff000001a00742a */ /* 0x000fcc0003f0d000 */
[----:B------:R-:W-:Y:S02]  /*0160*/  FSEL R17, R4, RZ, P0 ;  /* 0x000000ff04117208 */ /* 0x000fe40000000000 */
[----:B------:R-:W-:Y:S02]  /*0170*/  LEA.HI R2, R25, R19, RZ, 0xc ;  /* 0x0000001319027211 */ /* 0x000fe400078f60ff */
[----:B------:R-:W-:-:S03]  /*0180*/  FSEL R16, R5, -QNAN , P0 ;  /* 0xfff8000005107808 */ /* 0x000fc60000000000 */
[----:B------:R-:W-:Y:S01]  /*0190*/  VIADD R2, R2, 0xffffffca ;  /* 0xffffffca02027836 */ /* 0x000fe20000000000 */
[----:B0-----:R-:W-:Y:S06]  /*01a0*/  @P1 BRA `(.L_x_14246) ;  /* 0x0000003400d81947 */ /* 0x001fec0003800000 */
[----:B------:R-:W-:Y:S01]  /*01b0*/  UISETP.NE.AND UP0, UPT, UR39, URZ, UPT ;  /* 0x000000ff2700728c */ /* 0x000fe2000bf05270 */
[----:B------:R-:W-:Y:S01]  /*01c0*/  IMAD.MOV.U32 R0, RZ, RZ, RZ ;  /* 0x000000ffff007224 */ /* 0x000fe200078e00ff */
[----:B------:R-:W-:-:S07]  /*01d0*/  MOV R18, RZ ;  /* 0x000000ff00127202 */ /* 0x000fce0000000f00 */
[----:B------:R-:W-:Y:S05]  /*01e0*/  BRA.U !UP0, `(.L_x_14247) ;  /* 0x0000001108a87547 */ /* 0x000fea000b800000 */
[----:B------:R-:W0:Y:S01]  /*01f0*/  LDCU.64 UR4, c[0x0][0x390] ;  /* 0x00007200ff0477ac */ /* 0x000e220008000a00 */
[----:B------:R-:W-:Y:S01]  /*0200*/  IMAD.MOV.U32 R22, RZ, RZ, RZ ;  /* 0x000000ffff167224 */ /* 0x000fe200078e00ff */
        /* <DEDUP_REMOVED lines=296> */
.L_x_14247:
        /* <DEDUP_REMOVED lines=16> */
[----:B--2---:R-:W0:Y:S01]  /*1590*/  I2F.F64.S16 R4, R4 ;  /* 0x0000000400047312 */ /* 0x004e220000101c00 */
[----:B------:R-:W-:Y:S05]  /*15a0*/  BRA `(.L_x_14254) ;  /* 0x0000000c00707947 */ /* 0x000fea0003800000 */
.L_x_14252:
[----:B------:R-:W2:Y:S02]  /*15b0*/  LDG.E.U8 R4, desc[UR36][R6.64] ;  /* 0x0000002406047981 */ /* 0x000ea4000c1e1100 */
[----:B--2---:R-:W0:Y:S01]  /*15c0*/  I2F.F64.U16 R4, R4 ;  /* 0x0000000400047312 */ /* 0x004e220000101800 */
[----:B------:R-:W-:Y:S05]  /*15d0*/  BRA `(.L_x_14254) ;  /* 0x0000000c00647947 */ /* 0x000fea0003800000 */
.L_x_14251:
        /* <DEDUP_REMOVED lines=9> */
.L_x_14256:
[----:B------:R-:W2:Y:S02]  /*1670*/  LDG.E R4, desc[UR36][R6.64] ;  /* 0x0000002406047981 */ /* 0x000ea4000c1e1900 */
[----:B--2---:R-:W0:Y:S01]  /*1680*/  I2F.F64 R4, R4 ;  /* 0x0000000400047312 */ /* 0x004e220000201c00 */
[----:B------:R-:W-:Y:S05]  /*1690*/  BRA `(.L_x_14254) ;  /* 0x0000000c00347947 */ /* 0x000fea0003800000 */
.L_x_14255:
[----:B------:R-:W2:Y:S02]  /*16a0*/  LDG.E.U16 R4, desc[UR36][R6.64] ;  /* 0x0000002406047981 */ /* 0x000ea4000c1e1500 */
[----:B--2---:R-:W0:Y:S01]  /*16b0*/  I2F.F64.S16 R4, R4 ;  /* 0x0000000400047312 */ /* 0x004e220000101c00 */
[----:B------:R-:W-:Y:S05]  /*16c0*/  BRA `(.L_x_14254) ;  /* 0x0000000c00287947 */ /* 0x000fea0003800000 */
.L_x_14250:
        /* <DEDUP_REMOVED lines=10> */
.L_x_14258:
[----:B------:R-:W2:Y:S02]  /*1770*/  LDG.E.U16 R0, desc[UR36][R6.64] ;  /* 0x0000002406007981 */ /* 0x000ea4000c1e1500 */
[----:B--2---:R-:W-:-:S05]  /*1780*/  HADD2.F32 R0, -RZ, R0.H0_H0 ;  /* 0x20000000ff007230 */ /* 0x004fca0000004100 */
[----:B------:R-:W-:-:S04]  /*1790*/  FMUL.FTZ R0, R0, 1 ;  /* 0x3f80000000007820 */ /* 0x000fc80000410000 */
[----:B------:R0:W1:Y:S01]  /*17a0*/  F2F.F64.F32 R4, R0 ;  /* 0x0000000000047310 */ /* 0x0000620000201800 */
[----:B------:R-:W-:Y:S05]  /*17b0*/  BRA `(.L_x_14254) ;  /* 0x0000000800ec7947 */ /* 0x000fea0003800000 */
.L_x_14257:
        /* <DEDUP_REMOVED lines=10> */
.L_x_14260:
[----:B------:R-:W2:Y:S02]  /*1860*/  LDG.E.U16 R6, desc[UR36][R6.64] ;  /* 0x0000002406067981 */ /* 0x000ea4000c1e1500 */
[----:B--2---:R-:W-:-:S05]  /*1870*/  HADD2.F32 R0, -RZ, R6.H0_H0 ;  /* 0x20000006ff007230 */ /* 0x004fca0000004100 */
[----:B------:R-:W-:-:S04]  /*1880*/  FMUL.FTZ R0, R0, 1 ;  /* 0x3f80000000007820 */ /* 0x000fc80000410000 */
[----:B------:R0:W1:Y:S01]  /*1890*/  F2F.F64.F32 R4, R0 ;  /* 0x0000000000047310 */ /* 0x0000620000201800 */
[----:B------:R-:W-:Y:S05]  /*18a0*/  BRA `(.L_x_14254) ;  /* 0x0000000800b07947 */ /* 0x000fea0003800000 */
.L_x_14259:
[----:B------:R0:W5:Y:S01]  /*18b0*/  LDG.E.64 R4, desc[UR36][R6.64] ;  /* 0x0000002406047981 */ /* 0x000162000c1e1b00 */
[----:B------:R-:W-:Y:S05]  /*18c0*/  BRA `(.L_x_14254) ;  /* 0x0000000800a87947 */ /* 0x000fea0003800000 */
.L_x_14249:
        /* <DEDUP_REMOVED lines=9> */
[----:B------:R-:W-:Y:S02]  /*1960*/  MOV R4, RZ ;  /* 0x000000ff00047202 */ /* 0x000fe40000000f00 */
[----:B--2---:R-:W-:-:S04]  /*1970*/  ISETP.NE.AND P0, PT, R6, RZ, PT ;  /* 0x000000ff0600720c */ /* 0x004fc80003f05270 */
[----:B------:R-:W-:Y:S01]  /*1980*/  FSEL R5, RZ, 1.875, !P0 ;  /* 0x3ff00000ff057808 */ /* 0x000fe20004000000 */
[----:B------:R-:W-:Y:S08]  /*1990*/  BRA `(.L_x_14254) ;  /* 0x0000000800747947 */ /* 0x000ff00003800000 */
.L_x_14263:
[----:B------:R0:W5:Y:S01]  /*19a0*/  LDG.E.64 R4, desc[UR36][R6.64] ;  /* 0x0000002406047981 */ /* 0x000162000c1e1b00 */
[----:B------:R-:W-:Y:S05]  /*19b0*/  BRA `(.L_x_14254) ;  /* 0x00000008006c7947 */ /* 0x000fea0003800000 */
.L_x_14262:
        /* <DEDUP_REMOVED lines=27> */
.L_x_14265:
        /* <DEDUP_REMOVED lines=15> */
.L_x_14264:
[----:B------:R-:W2:Y:S02]  /*1c60*/  LDG.E.U16 R0, desc[UR36][R6.64] ;  /* 0x0000002406007981 */ /* 0x000ea4000c1e1500 */
[----:B--2---:R-:W-:-:S04]  /*1c70*/  IMAD.U32 R0, R0, 0x10000, RZ ;  /* 0x0001000000007824 */ /* 0x004fc800078e00ff */
[----:B------:R-:W-:-:S04]  /*1c80*/  FMUL.FTZ R0, R0, 1 ;  /* 0x3f80000000007820 */ /* 0x000fc80000410000 */
[----:B------:R0:W1:Y:S01]  /*1c90*/  F2F.F64.F32 R4, R0 ;  /* 0x0000000000047310 */ /* 0x0000620000201800 */
[----:B------:R-:W-:Y:S05]  /*1ca0*/  BRA `(.L_x_14254) ;  /* 0x0000000400b07947 */ /* 0x000fea0003800000 */
.L_x_14261:
        /* <DEDUP_REMOVED lines=9> */
[----:B--2---:R-:W0:Y:S01]  /*1d40*/  I2F.F64.U16 R4, R4 ;  /* 0x0000000400047312 */ /* 0x004e220000101800 */
[----:B------:R-:W-:Y:S05]  /*1d50*/  BRA `(.L_x_14254) ;  /* 0x0000000400847947 */ /* 0x000fea0003800000 */
.L_x_14268:
        /* <DEDUP_REMOVED lines=21> */
.L_x_14270:
[----:B------:R-:W-:Y:S05]  /*1eb0*/  BSYNC.RECONVERGENT B0 ;  /* 0x0000000000007941 */ /* 0x000fea0003800200 */
.L_x_14269:
[----:B------:R-:W-:Y:S02]  /*1ec0*/  SHF.L.U32 R0, R0, 0x14, RZ ;  /* 0x0000001400007819 */ /* 0x000fe400000006ff */
[----:B------:R-:W-:-:S04]  /*1ed0*/  LEA R3, R3, 0x3b800000, 0x17 ;  /* 0x3b80000003037811 */ /* 0x000fc800078eb8ff */
[----:B------:R-:W-:-:S05]  /*1ee0*/  LOP3.LUT R0, R3, R0, R7, 0xfe, !PT ;  /* 0x0000000003007212 */ /* 0x000fca00078efe07 */
[----:B------:R-:W-:-:S04]  /*1ef0*/  FMUL.FTZ R0, R0, 1 ;  /* 0x3f80000000007820 */ /* 0x000fc80000410000 */
[----:B------:R0:W1:Y:S01]  /*1f00*/  F2F.F64.F32 R4, R0 ;  /* 0x0000000000047310 */ /* 0x0000620000201800 */
[----:B------:R-:W-:Y:S05]  /*1f10*/  BRA `(.L_x_14254) ;  /* 0x0000000400147947 */ /* 0x000fea0003800000 */
.L_x_14267:
        /* <DEDUP_REMOVED lines=21> */
.L_x_14272:
[----:B------:R-:W-:Y:S05]  /*2070*/  BSYNC.RECONVERGENT B0 ;  /* 0x0000000000007941 */ /* 0x000fea0003800200 */
.L_x_14271:
[----:B------:R-:W-:Y:S01]  /*2080*/  IMAD.SHL.U32 R0, R0, 0x200000, RZ ;  /* 0x0020000000007824 */ /* 0x000fe200078e00ff */
[----:B------:R-:W-:-:S04]  /*2090*/  LEA R3, R3, 0x37800000, 0x17 ;  /* 0x3780000003037811 */ /* 0x000fc800078eb8ff */
[----:B------:R-:W-:-:S05]  /*20a0*/  LOP3.LUT R0, R3, R0, R7, 0xfe, !PT ;  /* 0x0000000003007212 */ /* 0x000fca00078efe07 */
[----:B------:R-:W-:-:S04]  /*20b0*/  FMUL.FTZ R0, R0, 1 ;  /* 0x3f80000000007820 */ /* 0x000fc80000410000 */
[----:B------:R4:W0:Y:S01]  /*20c0*/  F2F.F64.F32 R4, R0 ;  /* 0x0000000000047310 */ /* 0x0008220000201800 */
[----:B------:R-:W-:Y:S05]  /*20d0*/  BRA `(.L_x_14254) ;  /* 0x0000000000a47947 */ /* 0x000fea0003800000 */
.L_x_14266:
[----:B------:R-:W-:-:S09]  /*20e0*/  UISETP.NE.AND UP0, UPT, UR4, 0x1c, UPT ;  /* 0x0000001c0400788c */ /* 0x000fd2000bf05270 */
[----:B------:R-:W-:Y:S05]  /*20f0*/  BRA.U !UP0, `(.L_x_14273) ;  /* 0x0000000108947547 */ /* 0x000fea000b800000 */
[----:B------:R-:W-:-:S09]  /*2100*/  UISETP.NE.AND UP0, UPT, UR4, 0x1d, UPT ;  /* 0x0000001d0400788c */ /* 0x000fd2000bf05270 */
[----:B------:R-:W-:Y:S05]  /*2110*/  BRA.U !UP0, `(.L_x_14274) ;  /* 0x0000000108807547 */ /* 0x000fea000b800000 */
[----:B------:R-:W-:-:S09]  /*2120*/  UISETP.NE.AND UP0, UPT, UR4, 0x2c, UPT ;  /* 0x0000002c0400788c */ /* 0x000fd2000bf05270 */
[----:B------:R-:W-:Y:S05]  /*2130*/  BRA.U !UP0, `(.L_x_14275) ;  /* 0x0000000108487547 */ /* 0x000fea000b800000 */
.L_x_14253:
        /* <DEDUP_REMOVED lines=16> */
.L_x_14276:
[----:B------:R-:W-:Y:S01]  /*2240*/  CS2R R4, SRZ ;  /* 0x0000000000047805 */ /* 0x000fe2000001ff00 */
[----:B------:R-:W-:Y:S06]  /*2250*/  BRA `(.L_x_14254) ;  /* 0x0000000000447947 */ /* 0x000fec0003800000 */
.L_x_14275:
[----:B------:R-:W2:Y:S01]  /*2260*/  LDG.E.U8 R0, desc[UR36][R6.64] ;  /* 0x0000002406007981 */ /* 0x000ea2000c1e1100 */
[----:B------:R-:W-:Y:S01]  /*2270*/  IMAD.MOV.U32 R4, RZ, RZ, 0x0 ;  /* 0x00000000ff047424 */ /* 0x000fe200078e00ff */
[----:B------:R-:W-:Y:S02]  /*2280*/  MOV R5, 0x38000000 ;  /* 0x3800000000057802 */ /* 0x000fe40000000f00 */
[----:B--2---:R-:W-:-:S13]  /*2290*/  ISETP.NE.AND P0, PT, R0, RZ, PT ;  /* 0x000000ff0000720c */ /* 0x004fda0003f05270 */
[----:B------:R-:W-:Y:S05]  /*22a0*/  @!P0 BRA `(.L_x_14254) ;  /* 0x0000000000308947 */ /* 0x000fea0003800000 */
[----:B------:R-:W-:-:S13]  /*22b0*/  ISETP.NE.AND P0, PT, R0, 0xff, PT ;  /* 0x000000ff0000780c */ /* 0x000fda0003f05270 */
[----:B------:R-:W-:Y:S02]  /*22c0*/  @P0 IMAD.SHL.U32 R0, R0, 0x800000, RZ ;  /* 0x0080000000000824 */ /* 0x000fe400078e00ff */
[----:B------:R-:W-:Y:S02]  /*22d0*/  @!P0 IMAD.MOV.U32 R4, RZ, RZ, 0x20000000 ;  /* 0x20000000ff048424 */ /* 0x000fe400078e00ff */
[----:B------:R-:W-:Y:S02]  /*22e0*/  @!P0 IMAD.MOV.U32 R5, RZ, RZ, 0x7ff80000 ;  /* 0x7ff80000ff058424 */ /* 0x000fe400078e00ff */
[----:B------:R-:W-:-:S04]  /*22f0*/  @P0 FMUL.FTZ R0, R0, 1 ;  /* 0x3f80000000000820 */ /* 0x000fc80000410000 */
[----:B------:R1:W2:Y:S01]  /*2300*/  @P0 F2F.F64.F32 R4, R0 ;  /* 0x0000000000040310 */ /* 0x0002a20000201800 */
[----:B------:R-:W-:Y:S05]  /*2310*/  BRA `(.L_x_14254) ;  /* 0x0000000000147947 */ /* 0x000fea0003800000 */
.L_x_14274:
[----:B------:R-:W2:Y:S02]  /*2320*/  LDG.E.64 R4, desc[UR36][R6.64] ;  /* 0x0000002406047981 */ /* 0x000ea4000c1e1b00 */
[----:B--2---:R-:W3:Y:S01]  /*2330*/  I2F.F64.U64 R4, R4 ;  /* 0x0000000400047312 */ /* 0x004ee20000301800 */
[----:B------:R-:W-:Y:S05]  /*2340*/  BRA `(.L_x_14254) ;  /* 0x0000000000087947 */ /* 0x000fea0003800000 */
.L_x_14273:
[----:B------:R-:W2:Y:S02]  /*2350*/  LDG.E R4, desc[UR36][R6.64] ;  /* 0x0000002406047981 */ /* 0x000ea4000c1e1900 */
[----:B--2---:R-:W0:Y:S02]  /*2360*/  I2F.F64.U32 R4, R4 ;  /* 0x0000000400047312 */ /* 0x004e240000201800 */
.L_x_14254:
[----:B------:R-:W-:Y:S05]  /*2370*/  BSYNC.RECONVERGENT B6 ;  /* 0x0000000000067941 */ /* 0x000fea0003800200 */
.L_x_14248:
[----:B0123-5:R-:W-:Y:S01]  /*2380*/  LOP3.LUT R7, R5, 0x7fffffff, RZ, 0xc0, !PT ;  /* 0x7fffffff05077812 */ /* 0x02ffe200078ec0ff */
[----:B------:R-:W-:Y:S01]  /*2390*/  BSSY.RECONVERGENT B0, `(.L_x_14277) ;  /* 0x000004a000007945 */ /* 0x000fe20003800200 */
[----:B------:R-:W-:Y:S02]  /*23a0*/  MOV R6, R4 ;  /* 0x0000000400067202 */ /* 0x000fe40000000f00 */
[----:B----4-:R-:W-:-:S04]  /*23b0*/  VIMNMX.U32 R0, PT, PT, R27, R7, !PT ;  /* 0x000000071b007248 */ /* 0x010fc80007fe0000 */
[----:B------:R-:W-:-:S13]  /*23c0*/  ISETP.GE.U32.AND P0, PT, R0, 0x7ff00000, PT ;  /* 0x7ff000000000780c */ /* 0x000fda0003f06070 */
[----:B------:R-:W-:Y:S05]  /*23d0*/  @!P0 BRA `(.L_x_14278) ;  /* 0x0000000000248947 */ /* 0x000fea0003800000 */
[----:B------:R-:W0:Y:S01]  /*23e0*/  LDCU.64 UR4, c[0x0][0x598] ;  /* 0x0000b300ff0477ac */ /* 0x000e220008000a00 */
[----:B------:R-:W-:Y:S02]  /*23f0*/  DSETP.NAN.AND P1, PT, R6, R6, PT ;  /* 0x000000060600722a */ /* 0x000fe40003f28000 */
[----:B------:R-:W-:Y:S02]  /*2400*/  DSETP.NAN.AND P0, PT, R26, R26, PT ;  /* 0x0000001a1a00722a */ /* 0x000fe40003f08000 */
[----:B0-----:R-:W-:-:S10]  /*2410*/  DADD R4, R4, UR4 ;  /* 0x0000000404047e29 */ /* 0x001fd40008000000 */
[-C--:B------:R-:W-:Y:S02]  /*2420*/  FSEL R3, R17, R4.reuse, !P1 ;  /* 0x0000000411037208 */ /* 0x080fe40004800000 */
[-C--:B------:R-:W-:Y:S02]  /*2430*/  FSEL R7, R16, R5.reuse, !P1 ;  /* 0x0000000510077208 */ /* 0x080fe40004800000 */
[----:B------:R-:W-:Y:S02]  /*2440*/  FSEL R4, R3, R4, !P0 ;  /* 0x0000000403047208 */ /* 0x000fe40004000000 */
[----:B------:R-:W-:Y:S01]  /*2450*/  FSEL R5, R7, R5, !P0 ;  /* 0x0000000507057208 */ /* 0x000fe20004000000 */
[----:B------:R-:W-:Y:S06]  /*2460*/  BRA `(.L_x_14279) ;  /* 0x0000000000f07947 */ /* 0x000fec0003800000 */
.L_x_14278:
[----:B------:R-:W-:Y:S01]  /*2470*/  DSETP.NEU.AND P0, PT, R6, RZ, PT ;  /* 0x000000ff0600722a */ /* 0x000fe20003f0d000 */
[----:B------:R-:W-:Y:S02]  /*2480*/  IMAD.MOV.U32 R4, RZ, RZ, 0x0 ;  /* 0x00000000ff047424 */ /* 0x000fe400078e00ff */
[----:B------:R-:W-:-:S11]  /*2490*/  IMAD.MOV.U32 R5, RZ, RZ, -0x80000 ;  /* 0xfff80000ff057424 */ /* 0x000fd600078e00ff */
[----:B------:R-:W-:Y:S05]  /*24a0*/  @!P0 BRA `(.L_x_14279) ;  /* 0x0000000000e08947 */ /* 0x000fea0003800000 */
[----:B------:R-:W0:Y:S01]  /*24b0*/  LDCU.64 UR4, c[0x0][0x598] ;  /* 0x0000b300ff0477ac */ /* 0x000e220008000a00 */
[----:B------:R-:W-:Y:S01]  /*24c0*/  DSETP.GE.AND P0, PT, R26, R6, PT ;  /* 0x000000061a00722a */ /* 0x000fe20003f06000 */
[----:B0-----:R-:W-:Y:S01]  /*24d0*/  IMAD.U32 R4, RZ, RZ, UR4 ;  /* 0x00000004ff047e24 */ /* 0x001fe2000f8e00ff */
[----:B------:R-:W-:-:S12]  /*24e0*/  MOV R5, UR5 ;  /* 0x0000000500057c02 */ /* 0x000fd80008000f00 */
[----:B------:R-:W-:Y:S05]  /*24f0*/  @!P0 BRA `(.L_x_14279) ;  /* 0x0000000000cc8947 */ /* 0x000fea0003800000 */
[----:B------:R-:W-:Y:S01]  /*2500*/  ISETP.GT.U32.AND P0, PT, R7, 0xfffff, PT ;  /* 0x000fffff0700780c */ /* 0x000fe20003f04070 */
[----:B------:R-:W0:Y:S01]  /*2510*/  LDCU UR4, c[0x0][0x598] ;  /* 0x0000b300ff0477ac */ /* 0x000e220008000800 */
[----:B------:R-:W-:Y:S01]  /*2520*/  SHF.R.U32.HI R3, RZ, 0x14, R7 ;  /* 0x00000014ff037819 */ /* 0x000fe20000011607 */
[----:B------:R-:W-:Y:S01]  /*2530*/  BSSY.RECONVERGENT B1, `(.L_x_14280) ;  /* 0x0000017000017945 */ /* 0x000fe20003800200 */
[----:B------:R-:W-:-:S04]  /*2540*/  ISETP.GE.U32.AND P1, PT, R27, 0x100000, PT ;  /* 0x001000001b00780c */ /* 0x000fc80003f26070 */
[----:B------:R-:W-:-:S04]  /*2550*/  FSEL R8, R25, R27, !P1 ;  /* 0x0000001b19087208 */ /* 0x000fc80004800000 */
[----:B------:R-:W-:Y:S01]  /*2560*/  LOP3.LUT R8, R8, 0xfffff, RZ, 0xc0, !PT ;  /* 0x000fffff08087812 */ /* 0x000fe200078ec0ff */
[----:B------:R-:W-:-:S03]  /*2570*/  @!P0 DMUL R6, R6, 1.80143985094819840000e+16 ;  /* 0x4350000006068828 */ /* 0x000fc60000000000 */
[----:B------:R-:W-:Y:S02]  /*2580*/  LOP3.LUT R8, R8, 0x100000, RZ, 0xfc, !PT ;  /* 0x0010000008087812 */ /* 0x000fe400078efcff */
[----:B0-----:R-:W-:-:S05]  /*2590*/  FSEL R9, R24, UR4, !P1 ;  /* 0x0000000418097c08 */ /* 0x001fca000c800000 */
[C---:B------:R-:W-:Y:S02]  /*25a0*/  @!P0 LEA.HI R0, R7.reuse, R3, RZ, 0xc ;  /* 0x0000000307008211 */ /* 0x040fe400078f60ff */
[----:B------:R-:W-:-:S03]  /*25b0*/  LOP3.LUT R4, R7, 0xfffff, RZ, 0xc0, !PT ;  /* 0x000fffff07047812 */ /* 0x000fc600078ec0ff */
[----:B------:R-:W-:Y:S01]  /*25c0*/  @!P0 VIADD R3, R0, 0xffffffca ;  /* 0xffffffca00038836 */ /* 0x000fe20000000000 */
[----:B------:R-:W-:Y:S02]  /*25d0*/  SEL R0, R2, R19, !P1 ;  /* 0x0000001302007207 */ /* 0x000fe40004800000 */
[----:B------:R-:W-:-:S03]  /*25e0*/  LOP3.LUT R11, R4, 0x100000, RZ, 0xfc, !PT ;  /* 0x00100000040b7812 */ /* 0x000fc600078efcff */
[----:B------:R-:W-:-:S07]  /*25f0*/  IMAD.IADD R0, R0, 0x1, -R3 ;  /* 0x0000000100007824 */ /* 0x000fce00078e0a03 */
.L_x_14281:
        /* <DEDUP_REMOVED lines=11> */
.L_x_14280:
[----:B------:R-:W0:Y:S01]  /*26b0*/  LDC R9, c[0x0][0x59c] ;  /* 0x00016700ff097b82 */ /* 0x000e220000000800 */
        /* <DEDUP_REMOVED lines=11> */
[CC--:B------:R-:W-:Y:S02]  /*2770*/  SHF.L.U64.HI R5, R4.reuse, R7.reuse, R5 ;  /* 0x0000000704057219 */ /* 0x0c0fe40000010205 */
[----:B------:R-:W-:Y:S02]  /*2780*/  ISETP.GT.AND P0, PT, R3, RZ, PT ;  /* 0x000000ff0300720c */ /* 0x000fe40003f04270 */
[----:B------:R-:W-:-:S11]  /*2790*/  SHF.L.U32 R4, R4, R7, RZ ;  /* 0x0000000704047219 */ /* 0x000fd600000006ff */
[C---:B------:R-:W-:Y:S01]  /*27a0*/  @!P0 IADD3 R0, PT, PT, -R3.reuse, 0x1, RZ ;  /* 0x0000000103008810 */ /* 0x040fe20007ffe1ff */
[----:B------:R-:W-:-:S03]  /*27b0*/  @P0 VIADD R3, R3, 0xffffffff ;  /* 0xffffffff03030836 */ /* 0x000fc60000000000 */
[--C-:B------:R-:W-:Y:S02]  /*27c0*/  @!P0 SHF.R.U64 R6, R4, R0, R5.reuse ;  /* 0x0000000004068219 */ /* 0x100fe40000001205 */
[----:B------:R-:W-:Y:S02]  /*27d0*/  @P0 IADD3 R6, P1, PT, RZ, R4, RZ ;  /* 0x00000004ff060210 */ /* 0x000fe40007f3e0ff */
[----:B------:R-:W-:-:S03]  /*27e0*/  @!P0 SHF.R.U32.HI R0, RZ, R0, R5 ;  /* 0x00000000ff008219 */ /* 0x000fc60000011605 */
[----:B------:R-:W-:-:S08]  /*27f0*/  @P0 IMAD.U32.X R0, R3, 0x100000, R5, P1 ;  /* 0x0010000003000824 */ /* 0x000fd000008e0405 */
.L_x_14283:
[----:B------:R-:W-:Y:S05]  /*2800*/  BSYNC.RECONVERGENT B1 ;  /* 0x0000000000017941 */ /* 0x000fea0003800200 */
.L_x_14282:
[----:B0-----:R-:W-:Y:S01]  /*2810*/  LOP3.LUT R5, R0, 0x80000000, R9, 0xb8, !PT ;  /* 0x8000000000057812 */ /* 0x001fe200078eb809 */
[----:B------:R-:W-:-:S07]  /*2820*/  IMAD.MOV.U32 R4, RZ, RZ, R6 ;  /* 0x000000ffff047224 */ /* 0x000fce00078e0006 */
.L_x_14279:
[----:B------:R-:W-:Y:S05]  /*2830*/  BSYNC.RECONVERGENT B0 ;  /* 0x0000000000007941 */ /* 0x000fea0003800200 */
.L_x_14277:
        /* <DEDUP_REMOVED lines=17> */
.L_x_14287:
[----:B------:R-:W0:Y:S02]  /*2950*/  F2I.S64.F64.TRUNC R4, R4 ;  /* 0x0000000400047311 */ /* 0x000e24000030d900 */
[----:B0-----:R-:W-:-:S05]  /*2960*/  IMAD.MOV.U32 R3, RZ, RZ, R4 ;  /* 0x000000ffff037224 */ /* 0x001fca00078e0004 */
[----:B------:R0:W-:Y:S01]  /*2970*/  STG.E.U8 desc[UR36][R8.64], R3 ;  /* 0x0000000308007986 */ /* 0x0001e2000c101124 */
[----:B------:R-:W-:Y:S05]  /*2980*/  BRA `(.L_x_14289) ;  /* 0x0000000c00dc7947 */ /* 0x000fea0003800000 */
.L_x_14286:
        /* <DEDUP_REMOVED lines=9> */
.L_x_14291:
[----:B------:R-:W0:Y:S02]  /*2a20*/  F2I.F64.TRUNC R5, R4 ;  /* 0x0000000400057311 */ /* 0x000e24000030d100 */
[----:B0-----:R0:W-:Y:S01]  /*2a30*/  STG.E desc[UR36][R8.64], R5 ;  /* 0x0000000508007986 */ /* 0x0011e2000c101924 */
[----:B------:R-:W-:Y:S05]  /*2a40*/  BRA `(.L_x_14289) ;  /* 0x0000000c00ac7947 */ /* 0x000fea0003800000 */
.L_x_14290:
[----:B------:R-:W0:Y:S02]  /*2a50*/  F2I.F64.TRUNC R5, R4 ;  /* 0x0000000400057311 */ /* 0x000e24000030d100 */
[----:B0-----:R0:W-:Y:S01]  /*2a60*/  STG.E.U16 desc[UR36][R8.64], R5 ;  /* 0x0000000508007986 */ /* 0x0011e2000c101524 */
[----:B------:R-:W-:Y:S05]  /*2a70*/  BRA `(.L_x_14289) ;  /* 0x0000000c00a07947 */ /* 0x000fea0003800000 */
.L_x_14285:
        /* <DEDUP_REMOVED lines=13> */
.L_x_14293:
        /* <DEDUP_REMOVED lines=8> */
.L_x_14292:
        /* <DEDUP_REMOVED lines=14> */
.L_x_14295:
        /* <DEDUP_REMOVED lines=9> */
.L_x_14294:
[----:B------:R0:W-:Y:S01]  /*2d40*/  STG.E.64 desc[UR36][R8.64], R4 ;  /* 0x0000000408007986 */ /* 0x0001e2000c101b24 */
[----:B------:R-:W-:Y:S05]  /*2d50*/  BRA `(.L_x_14289) ;  /* 0x0000000800e87947 */ /* 0x000fea0003800000 */
.L_x_14284:
        /* <DEDUP_REMOVED lines=12> */
.L_x_14298:
[----:B------:R-:W-:-:S05]  /*2e20*/  CS2R R6, SRZ ;  /* 0x0000000000067805 */ /* 0x000fca000001ff00 */
[----:B------:R0:W-:Y:S01]  /*2e30*/  STG.E.128 desc[UR36][R8.64], R4 ;  /* 0x0000000408007986 */ /* 0x0001e2000c101d24 */
[----:B------:R-:W-:Y:S05]  /*2e40*/  BRA `(.L_x_14289) ;  /* 0x0000000800ac7947 */ /* 0x000fea0003800000 */
.L_x_14297:
        /* <DEDUP_REMOVED lines=23> */
.L_x_14302:
[----:B------:R-:W-:Y:S05]  /*2fc0*/  BSYNC.RECONVERGENT B0 ;  /* 0x0000000000007941 */ /* 0x000fea0003800200 */
.L_x_14301:
[----:B------:R-:W-:-:S05]  /*2fd0*/  LOP3.LUT R7, R0, 0x80, R7, 0xf8, !PT ;  /* 0x0000008000077812 */ /* 0x000fca00078ef807 */
[----:B------:R0:W-:Y:S01]  /*2fe0*/  STG.E.U8 desc[UR36][R8.64], R7 ;  /* 0x0000000708007986 */ /* 0x0001e2000c101124 */
[----:B------:R-:W-:Y:S05]  /*2ff0*/  BRA `(.L_x_14289) ;  /* 0x0000000800407947 */ /* 0x000fea0003800000 */
.L_x_14300:
        /* <DEDUP_REMOVED lines=19> */
.L_x_14304:
[----:B------:R-:W-:Y:S05]  /*3130*/  BSYNC.RECONVERGENT B0 ;  /* 0x0000000000007941 */ /* 0x000fea0003800200 */
.L_x_14303:
[----:B------:R-:W-:-:S05]  /*3140*/  LOP3.LUT R7, R0, 0x80, R7, 0xf8, !PT ;  /* 0x0000008000077812 */ /* 0x000fca00078ef807 */
[----:B------:R0:W-:Y:S01]  /*3150*/  STG.E.U8 desc[UR36][R8.64], R7 ;  /* 0x0000000708007986 */ /* 0x0001e2000c101124 */
[----:B------:R-:W-:Y:S05]  /*3160*/  BRA `(.L_x_14289) ;  /* 0x0000000400e47947 */ /* 0x000fea0003800000 */
.L_x_14299:
        /* <DEDUP_REMOVED lines=8> */
.L_x_14296:
        /* <DEDUP_REMOVED lines=11> */
.L_x_14307:
        /* <DEDUP_REMOVED lines=17> */
.L_x_14310:
[----:B------:R-:W-:-:S04]  /*33b0*/  SHF.R.U32.HI R0, RZ, 0x14, R7 ;  /* 0x00000014ff007819 */ /* 0x000fc80000011607 */
[----:B------:R-:W-:-:S04]  /*33c0*/  LOP3.LUT R0, R0, 0x1, RZ, 0xc0, !PT ;  /* 0x0000000100007812 */ /* 0x000fc800078ec0ff */
[----:B------:R-:W-:-:S04]  /*33d0*/  IADD3 R0, PT, PT, R7, 0x487ffff, R0 ;  /* 0x0487ffff07007810 */ /* 0x000fc80007ffe000 */
[----:B------:R-:W-:-:S04]  /*33e0*/  SHF.R.U32.HI R0, RZ, 0x14, R0 ;  /* 0x00000014ff007819 */ /* 0x000fc80000011600 */
[----:B------:R-:W-:-:S07]  /*33f0*/  LOP3.LUT R3, R0, 0xff, RZ, 0xc0, !PT ;  /* 0x000000ff00037812 */ /* 0x000fce00078ec0ff */
.L_x_14311:
[----:B------:R-:W-:-:S04]  /*3400*/  SHF.R.U32.HI R0, RZ, 0x18, R7 ;  /* 0x00000018ff007819 */ /* 0x000fc80000011607 */
[----:B------:R-:W-:-:S07]  /*3410*/  LOP3.LUT R0, R3, 0x80, R0, 0xf8, !PT ;  /* 0x0000008003007812 */ /* 0x000fce00078ef800 */
.L_x_14309:
[----:B------:R-:W-:Y:S05]  /*3420*/  BSYNC.RECONVERGENT B0 ;  /* 0x0000000000007941 */ /* 0x000fea0003800200 */
.L_x_14308:
[----:B------:R1:W-:Y:S01]  /*3430*/  STG.E.U8 desc[UR36][R8.64], R0 ;  /* 0x0000000008007986 */ /* 0x0003e2000c101124 */
[----:B------:R-:W-:Y:S05]  /*3440*/  BRA `(.L_x_14289) ;  /* 0x00000004002c7947 */ /* 0x000fea0003800000 */
.L_x_14306:
        /* <DEDUP_REMOVED lines=17> */
.L_x_14314:
[----:B------:R-:W-:-:S04]  /*3560*/  SHF.R.U32.HI R0, RZ, 0x15, R7 ;  /* 0x00000015ff007819 */ /* 0x000fc80000011607 */
[----:B------:R-:W-:-:S04]  /*3570*/  LOP3.LUT R0, R0, 0x1, RZ, 0xc0, !PT ;  /* 0x0000000100007812 */ /* 0x000fc800078ec0ff */
[----:B------:R-:W-:-:S04]  /*3580*/  IADD3 R0, PT, PT, R7, 0x88fffff, R0 ;  /* 0x088fffff07007810 */ /* 0x000fc80007ffe000 */
[----:B------:R-:W-:-:S04]  /*3590*/  SHF.R.U32.HI R0, RZ, 0x15, R0 ;  /* 0x00000015ff007819 */ /* 0x000fc80000011600 */
[----:B------:R-:W-:-:S07]  /*35a0*/  LOP3.LUT R3, R0, 0xff, RZ, 0xc0, !PT ;  /* 0x000000ff00037812 */ /* 0x000fce00078ec0ff */
.L_x_14315:
[----:B------:R-:W-:-:S04]  /*35b0*/  SHF.R.U32.HI R0, RZ, 0x18, R7 ;  /* 0x00000018ff007819 */ /* 0x000fc80000011607 */
[----:B------:R-:W-:-:S07]  /*35c0*/  LOP3.LUT R0, R3, 0x80, R0, 0xf8, !PT ;  /* 0x0000008003007812 */ /* 0x000fce00078ef800 */
.L_x_14313:
[----:B------:R-:W-:Y:S05]  /*35d0*/  BSYNC.RECONVERGENT B0 ;  /* 0x0000000000007941 */ /* 0x000fea0003800200 */
.L_x_14312:
[----:B------:R0:W-:Y:S01]  /*35e0*/  STG.E.U8 desc[UR36][R8.64], R0 ;  /* 0x0000000008007986 */ /* 0x0001e2000c101124 */
[----:B------:R-:W-:Y:S05]  /*35f0*/  BRA `(.L_x_14289) ;  /* 0x0000000000c07947 */ /* 0x000fea0003800000 */
.L_x_14305:
[----:B------:R-:W-:-:S09]  /*3600*/  UISETP.NE.AND UP0, UPT, UR4, 0x1c, UPT ;  /* 0x0000001c0400788c */ /* 0x000fd2000bf05270 */
[----:B------:R-:W-:Y:S05]  /*3610*/  BRA.U !UP0, `(.L_x_14316) ;  /* 0x0000000108b07547 */ /* 0x000fea000b800000 */
[----:B------:R-:W-:-:S09]  /*3620*/  UISETP.NE.AND UP0, UPT, UR4, 0x1d, UPT ;  /* 0x0000001d0400788c */ /* 0x000fd2000bf05270 */
[----:B------:R-:W-:Y:S05]  /*3630*/  BRA.U !UP0, `(.L_x_14317) ;  /* 0x00000001089c7547 */ /* 0x000fea000b800000 */
[----:B------:R-:W-:-:S09]  /*3640*/  UISETP.NE.AND UP0, UPT, UR4, 0x2c, UPT ;  /* 0x0000002c0400788c */ /* 0x000fd2000bf05270 */
[----:B------:R-:W-:Y:S05]  /*3650*/  BRA.U !UP0, `(.L_x_14318) ;  /* 0x0000000108447547 */ /* 0x000fea000b800000 */
.L_x_14288:
        /* <DEDUP_REMOVED lines=8> */
[----:B0-----:R-:W-:Y:S01]  /*36e0*/  IMAD.U32 R4, RZ, RZ, UR6 ;  /* 0x00000006ff047e24 */ /* 0x001fe2000f8e00ff */
[----:B------:R-:W-:Y:S01]  /*36f0*/  MOV R5, UR7 ;  /* 0x0000000700057c02 */ /* 0x000fe20008000f00 */
[----:B-1----:R-:W-:-:S02]  /*3700*/  IMAD.U32 R6, RZ, RZ, UR8 ;  /* 0x00000008ff067e24 */ /* 0x002fc4000f8e00ff */
[----:B------:R-:W-:Y:S02]  /*3710*/  IMAD.U32 R7, RZ, RZ, UR9 ;  /* 0x00000009ff077e24 */ /* 0x000fe4000f8e00ff */
[----:B---3--:R-:W-:Y:S01]  /*3720*/  IMAD.U32 R10, RZ, RZ, UR4 ;  /* 0x00000004ff0a7e24 */ /* 0x008fe2000f8e00ff */
[----:B------:R-:W-:-:S07]  /*3730*/  MOV R11, UR5 ;  /* 0x00000005000b7c02 */ /* 0x000fce0008000f00 */
[----:B------:R-:W-:-:S07]  /*3740*/  LEPC R20, `(.L_x_14319) ;  /* 0x000000001014794e */ /* 0x000fce0000000000 */
[----:B--2---:R-:W-:Y:S05]  /*3750*/  CALL.ABS.NOINC R14 ;  /* 0x000000000e007343 */ /* 0x004fea0003c00000 */
.L_x_14319:
[----:B------:R-:W-:Y:S05]  /*3760*/  BRA `(.L_x_14289) ;  /* 0x0000000000647947 */ /* 0x000fea0003800000 */
.L_x_14318:
        /* <DEDUP_REMOVED lines=20> */
.L_x_14317:
[----:B------:R-:W0:Y:S02]  /*38b0*/  F2I.U64.F64.TRUNC R4, R4 ;  /* 0x0000000400047311 */ /* 0x000e24000030d800 */
[----:B0-----:R0:W-:Y:S01]  /*38c0*/  STG.E.64 desc[UR36][R8.64], R4 ;  /* 0x0000000408007986 */ /* 0x0011e2000c101b24 */
[----:B------:R-:W-:Y:S05]  /*38d0*/  BRA `(.L_x_14289) ;  /* 0x0000000000087947 */ /* 0x000fea0003800000 */
.L_x_14316:
[----:B------:R-:W0:Y:S02]  /*38e0*/  F2I.U32.F64.TRUNC R5, R4 ;  /* 0x0000000400057311 */ /* 0x000e24000030d000 */
[----:B0-----:R3:W-:Y:S02]  /*38f0*/  STG.E desc[UR36][R8.64], R5 ;  /* 0x0000000508007986 */ /* 0x0017e4000c101924 */
.L_x_14289:
[----:B------:R-:W-:-:S07]  /*3900*/  VIADD R23, R23, 0x80 ;  /* 0x0000008017177836 */ /* 0x000fce0000000000 */
.L_x_14246:
[----:B------:R-:W-:Y:S05]  /*3910*/  BSYNC.RECONVERGENT B7 ;  /* 0x0000000000077941 */ /* 0x000fea0003800200 */
.L_x_14245:
        /* <DEDUP_REMOVED lines=15> */
[----:B------:R-:W-:-:S04]  /*3a10*/  SHF.R.U32.HI R7, RZ, UR5, R6 ;  /* 0x00000005ff077c19 */ /* 0x000fc80008011606 */
[----:B------:R-:W-:-:S05]  /*3a20*/  IADD3 R0, PT, PT, -R7, RZ, RZ ;  /* 0x000000ff07007210 */ /* 0x000fca0007ffe1ff */
[----:B-1----:R-:W-:-:S04]  /*3a30*/  IMAD R0, R0, UR6, R23 ;  /* 0x0000000600007c24 */ /* 0x002fc8000f8e0217 */
[C---:B-----5:R-:W-:Y:S02]  /*3a40*/  IMAD R18, R0.reuse, UR8, RZ ;  /* 0x0000000800127c24 */ /* 0x060fe4000f8e02ff */
[----:B------:R-:W-:Y:S01]  /*3a50*/  IMAD R0, R0, UR9, RZ ;  /* 0x0000000900007c24 */ /* 0x000fe2000f8e02ff */
[----:B------:R-:W-:Y:S06]  /*3a60*/  BRA.U !UP0, `(.L_x_14322) ;  /* 0x0000001108787547 */ /* 0x000fec000b800000 */
[----:B------:R-:W0:Y:S01]  /*3a70*/  LDCU.64 UR6, c[0x0][0x398] ;  /* 0x00007300ff0677ac */ /* 0x000e220008000a00 */
[----:B------:R-:W-:Y:S01]  /*3a80*/  IMAD.MOV.U32 R6, RZ, RZ, RZ ;  /* 0x000000ffff067224 */ /* 0x000fe200078e00ff */
[----:B------:R-:W2:Y:S01]  /*3a90*/  LDCU UR4, c[0x0][0x3a0] ;  /* 0x00007400ff0477ac */ /* 0x000ea20008000800 */
[----:B------:R-:W1:Y:S01]  /*3aa0*/  LDCU.64 UR8, c[0x0][0x4c0] ;  /* 0x00009800ff0877ac */ /* 0x000e620008000a00 */
[----:B------:R-:W-:Y:S01]  /*3ab0*/  UISETP.NE.AND UP0, UPT, UR38, 0x2, UPT ;  /* 0x000000022600788c */ /* 0x000fe2000bf05270 */
[----:B0-----:R-:W-:-:S05]  /*3ac0*/  IMAD.HI.U32 R4, R7, UR7, R6 ;  /* 0x0000000707047c27 */ /* 0x001fca000f8e0006 */
[----:B--23--:R-:W-:-:S05]  /*3ad0*/  SHF.R.U32.HI R5, RZ, UR4, R4 ;  /* 0x00000004ff057c19 */ /* 0x00cfca0008011604 */
[----:B----4-:R-:W-:-:S04]  /*3ae0*/  IMAD.MOV R3, RZ, RZ, -R5 ;  /* 0x000000ffff037224 */ /* 0x010fc800078e0a05 */
[----:B------:R-:W-:-:S04]  /*3af0*/  IMAD R7, R3, UR6, R7 ;  /* 0x0000000603077c24 */ /* 0x000fc8000f8e0207 */
[C---:B-1----:R-:W-:Y:S02]  /*3b00*/  IMAD R18, R7.reuse, UR8, R18 ;  /* 0x0000000807127c24 */ /* 0x042fe4000f8e0212 */
        /* <DEDUP_REMOVED lines=276> */
.L_x_14322:
        /* <DEDUP_REMOVED lines=16> */
[----:B--23--:R-:W0:Y:S01]  /*4d50*/  I2F.F64.S16 R4, R4 ;  /* 0x0000000400047312 */ /* 0x00ce220000101c00 */
[----:B------:R-:W-:Y:S05]  /*4d60*/  BRA `(.L_x_14329) ;  /* 0x0000000c00707947 */ /* 0x000fea0003800000 */
.L_x_14327:
[----:B------:R-:W2:Y:S02]  /*4d70*/  LDG.E.U8 R4, desc[UR36][R6.64] ;  /* 0x0000002406047981 */ /* 0x000ea4000c1e1100 */
[----:B--23--:R-:W0:Y:S01]  /*4d80*/  I2F.F64.U16 R4, R4 ;  /* 0x0000000400047312 */ /* 0x00ce220000101800 */
[----:B------:R-:W-:Y:S05]  /*4d90*/  BRA `(.L_x_14329) ;  /* 0x0000000c00647947 */ /* 0x000fea0003800000 */
.L_x_14326:
[----:B------:R-:W-:-:S09]  /*4da0*/  UISETP.NE.AND UP0, UPT, UR4, 0x2, UPT ;  /* 0x000000020400788c */ /* 0x000fd2000bf05270 */
[----:B------:R-:W-:Y:S05]  /*4db0*/  BRA.U !UP0, `(.L_x_14330) ;  /* 0x0000000108287547 */ /* 0x000fea000b800000 */
[----:B------:R-:W-:-:S09]  /*4dc0*/  UISETP.NE.AND UP0, UPT, UR4, 0x3, UPT ;  /* 0x000000030400788c */ /* 0x000fd2000bf05270 */
[----:B------:R-:W-:Y:S05]  /*4dd0*/  BRA.U !UP0, `(.L_x_14331) ;  /* 0x0000000108147547 */ /* 0x000fea000b800000 */
[----:B------:R-:W-:-:S09]  /*4de0*/  UISETP.NE.AND UP0, UPT, UR4, 0x4, UPT ;  /* 0x000000040400788c */ /* 0x000fd2000bf05270 */
[----:B------:R-:W-:Y:S05]  /*4df0*/  BRA.U UP0, `(.L_x_14328) ;  /* 0x0000000900f07547 */ /* 0x000fea000b800000 */
[----:B--23--:R-:W2:Y:S02]  /*4e00*/  LDG.E.64 R4, desc[UR36][R6.64] ;  /* 0x0000002406047981 */ /* 0x00cea4000c1e1b00 */
[----:B--2---:R-:W0:Y:S01]  /*4e10*/  I2F.F64.S64 R4, R4 ;  /* 0x0000000400047312 */ /* 0x004e220000301c00 */
[----:B------:R-:W-:Y:S05]  /*4e20*/  BRA `(.L_x_14329) ;  /* 0x0000000c00407947 */ /* 0x000fea0003800000 */
.L_x_14331:
[----:B------:R-:W2:Y:S02]  /*4e30*/  LDG.E R4, desc[UR36][R6.64] ;  /* 0x0000002406047981 */ /* 0x000ea4000c1e1900 */
[----:B--23--:R-:W0:Y:S01]  /*4e40*/  I2F.F64 R4, R4 ;  /* 0x0000000400047312 */ /* 0x00ce220000201c00 */
[----:B------:R-:W-:Y:S05]  /*4e50*/  BRA `(.L_x_14329) ;  /* 0x0000000c00347947 */ /* 0x000fea0003800000 */
.L_x_14330:
[----:B------:R-:W2:Y:S02]  /*4e60*/  LDG.E.U16 R4, desc[UR36][R6.64] ;  /* 0x0000002406047981 */ /* 0x000ea4000c1e1500 */
[----:B--23--:R-:W0:Y:S01]  /*4e70*/  I2F.F64.S16 R4, R4 ;  /* 0x0000000400047312 */ /* 0x00ce220000101c00 */
[----:B------:R-:W-:Y:S05]  /*4e80*/  BRA `(.L_x_14329) ;  /* 0x0000000c00287947 */ /* 0x000fea0003800000 */
.L_x_14325:
[----:B------:R-:W-:-:S09]  /*4e90*/  UISETP.GT.AND UP0, UPT, UR4, 0x6, UPT ;  /* 0x000000060400788c */ /* 0x000fd2000bf04270 */
[----:B------:R-:W-:Y:S05]  /*4ea0*/  BRA.U UP0, `(.L_x_14332) ;  /* 0x0000000100347547 */ /* 0x000fea000b800000 */
[----:B------:R-:W-:-:S09]  /*4eb0*/  UISETP.NE.AND UP0, UPT, UR4, 0x5, UPT ;  /* 0x000000050400788c */ /* 0x000fd2000bf05270 */
[----:B------:R-:W-:Y:S05]  /*4ec0*/  BRA.U !UP0, `(.L_x_14333) ;  /* 0x0000000108187547 */ /* 0x000fea000b800000 */
[----:B------:R-:W-:-:S09]  /*4ed0*/  UISETP.NE.AND UP0, UPT, UR4, 0x6, UPT ;  /* 0x000000060400788c */ /* 0x000fd2000bf05270 */
[----:B------:R-:W-:Y:S05]  /*4ee0*/  BRA.U UP0, `(.L_x_14328) ;  /* 0x0000000900b47547 */ /* 0x000fea000b800000 */
[----:B------:R-:W5:Y:S02]  /*4ef0*/  LDG.E R4, desc[UR36][R6.64] ;  /* 0x0000002406047981 */ /* 0x000f64000c1e1900 */
[----:B-----5:R-:W-:-:S06]  /*4f00*/  FMUL.FTZ R4, R4, 1 ;  /* 0x3f80000004047820 */ /* 0x020fcc0000410000 */
[----:B--23--:R-:W0:Y:S01]  /*4f10*/  F2F.F64.F32 R4, R4 ;  /* 0x0000000400047310 */ /* 0x00ce220000201800 */
[----:B------:R-:W-:Y:S05]  /*4f20*/  BRA `(.L_x_14329) ;  /* 0x0000000c00007947 */ /* 0x000fea0003800000 */
.L_x_14333:
[----:B------:R-:W5:Y:S02]  /*4f30*/  LDG.E.U16 R0, desc[UR36][R6.64] ;  /* 0x0000002406007981 */ /* 0x000f64000c1e1500 */
[----:B-----5:R-:W-:-:S05]  /*4f40*/  HADD2.F32 R0, -RZ, R0.H0_H0 ;  /* 0x20000000ff007230 */ /* 0x020fca0000004100 */
[----:B------:R-:W-:-:S04]  /*4f50*/  FMUL.FTZ R0, R0, 1 ;  /* 0x3f80000000007820 */ /* 0x000fc80000410000 */
[----:B--23--:R0:W1:Y:S01]  /*4f60*/  F2F.F64.F32 R4, R0 ;  /* 0x0000000000047310 */ /* 0x00c0620000201800 */
[----:B------:R-:W-:Y:S05]  /*4f70*/  BRA `(.L_x_14329) ;  /* 0x0000000800ec7947 */ /* 0x000fea0003800000 */
.L_x_14332:
[----:B------:R-:W-:-:S09]  /*4f80*/  UISETP.NE.AND UP0, UPT, UR4, 0x7, UPT ;  /* 0x000000070400788c */ /* 0x000fd2000bf05270 */
[----:B------:R-:W-:Y:S05]  /*4f90*/  BRA.U !UP0, `(.L_x_14334) ;  /* 0x0000000108347547 */ /* 0x000fea000b800000 */
        /* <DEDUP_REMOVED lines=8> */
.L_x_14335:
[----:B------:R-:W5:Y:S02]  /*5020*/  LDG.E.U16 R6, desc[UR36][R6.64] ;  /* 0x0000002406067981 */ /* 0x000f64000c1e1500 */
[----:B-----5:R-:W-:-:S05]  /*5030*/  HADD2.F32 R0, -RZ, R6.H0_H0 ;  /* 0x20000006ff007230 */ /* 0x020fca0000004100 */
[----:B------:R-:W-:-:S04]  /*5040*/  FMUL.FTZ R0, R0, 1 ;  /* 0x3f80000000007820 */ /* 0x000fc80000410000 */
[----:B--23--:R0:W1:Y:S01]  /*5050*/  F2F.F64.F32 R4, R0 ;  /* 0x0000000000047310 */ /* 0x00c0620000201800 */
[----:B------:R-:W-:Y:S05]  /*5060*/  BRA `(.L_x_14329) ;  /* 0x0000000800b07947 */ /* 0x000fea0003800000 */
.L_x_14334:
[----:B--23--:R0:W5:Y:S01]  /*5070*/  LDG.E.64 R4, desc[UR36][R6.64] ;  /* 0x0000002406047981 */ /* 0x00c162000c1e1b00 */
[----:B------:R-:W-:Y:S05]  /*5080*/  BRA `(.L_x_14329) ;  /* 0x0000000800a87947 */ /* 0x000fea0003800000 */
.L_x_14324:
        /* <DEDUP_REMOVED lines=8> */
[----:B------:R-:W5:Y:S01]  /*5110*/  LDG.E.U8 R6, desc[UR36][R6.64] ;  /* 0x0000002406067981 */ /* 0x000f62000c1e1100 */
[----:B------:R-:W-:Y:S01]  /*5120*/  IMAD.MOV.U32 R4, RZ, RZ, RZ ;  /* 0x000000ffff047224 */ /* 0x000fe200078e00ff */
[----:B-----5:R-:W-:-:S04]  /*5130*/  ISETP.NE.AND P0, PT, R6, RZ, PT ;  /* 0x000000ff0600720c */ /* 0x020fc80003f05270 */
[----:B--23--:R-:W-:Y:S01]  /*5140*/  FSEL R5, RZ, 1.875, !P0 ;  /* 0x3ff00000ff057808 */ /* 0x00cfe20004000000 */
[----:B------:R-:W-:Y:S08]  /*5150*/  BRA `(.L_x_14329) ;  /* 0x0000000800747947 */ /* 0x000ff00003800000 */
.L_x_14338:
[----:B--23--:R0:W5:Y:S01]  /*5160*/  LDG.E.64 R4, desc[UR36][R6.64] ;  /* 0x0000002406047981 */ /* 0x00c162000c1e1b00 */
[----:B------:R-:W-:Y:S05]  /*5170*/  BRA `(.L_x_14329) ;  /* 0x00000008006c7947 */ /* 0x000fea0003800000 */
.L_x_14337:
[----:B------:R-:W-:-:S09]  /*5180*/  UISETP.NE.AND UP0, UPT, UR4, 0xf, UPT ;  /* 0x0000000f0400788c */ /* 0x000fd2000bf05270 */
[----:B------:R-:W-:Y:S05]  /*5190*/  BRA.U !UP0, `(.L_x_14339) ;  /* 0x0000000108a07547 */ /* 0x000fea000b800000 */
[----:B------:R-:W-:-:S09]  /*51a0*/  UISETP.NE.AND UP0, UPT, UR4, 0x17, UPT ;  /* 0x000000170400788c */ /* 0x000fd2000bf05270 */
[----:B------:R-:W-:Y:S05]  /*51b0*/  BRA.U !UP0, `(.L_x_14340) ;  /* 0x00000001085c7547 */ /* 0x000fea000b800000 */
[----:B------:R-:W-:-:S09]  /*51c0*/  UISETP.NE.AND UP0, UPT, UR4, 0x18, UPT ;  /* 0x000000180400788c */ /* 0x000fd2000bf05270 */
[----:B------:R-:W-:Y:S05]  /*51d0*/  BRA.U UP0, `(.L_x_14328) ;  /* 0x0000000500f87547 */ /* 0x000fea000b800000 */
[----:B------:R-:W5:Y:S01]  /*51e0*/  LDG.E.U8 R0, desc[UR36][R6.64] ;  /* 0x0000002406007981 */ /* 0x000f62000c1e1100 */
[----:B--23--:R-:W-:Y:S01]  /*51f0*/  IMAD.MOV.U32 R5, RZ, RZ, 0x1f ;  /* 0x0000001fff057424 */ /* 0x00cfe200078e00ff */
[----:B-----5:R-:W-:-:S04]  /*5200*/  SHF.L.U32 R0, R0, 0x18, RZ ;  /* 0x0000001800007819 */ /* 0x020fc800000006ff */
        /* <DEDUP_REMOVED lines=18> */
.L_x_14340:
[----:B------:R-:W5:Y:S02]  /*5330*/  LDG.E.U8 R4, desc[UR36][R6.64] ;  /* 0x0000002406047981 */ /* 0x000f64000c1e1100 */
[C---:B-----5:R-:W-:Y:S02]  /*5340*/  IMAD.SHL.U32 R0, R4.reuse, 0x2000000, RZ ;  /* 0x0200000004007824 */ /* 0x060fe400078e00ff */
        /* <DEDUP_REMOVED lines=11> */
[----:B--23--:R0:W1:Y:S01]  /*5400*/  F2F.F64.F32 R4, R0 ;  /* 0x0000000000047310 */ /* 0x00c0620000201800 */
[----:B------:R-:W-:Y:S05]  /*5410*/  BRA `(.L_x_14329) ;  /* 0x0000000400c47947 */ /* 0x000fea0003800000 */
.L_x_14339:
[----:B------:R-:W5:Y:S02]  /*5420*/  LDG.E.U16 R0, desc[UR36][R6.64] ;  /* 0x0000002406007981 */ /* 0x000f64000c1e1500 */
[----:B-----5:R-:W-:-:S04]  /*5430*/  IMAD.U32 R0, R0, 0x10000, RZ ;  /* 0x0001000000007824 */ /* 0x020fc800078e00ff */
[----:B------:R-:W-:-:S04]  /*5440*/  FMUL.FTZ R0, R0, 1 ;  /* 0x3f80000000007820 */ /* 0x000fc80000410000 */
[----:B--23--:R0:W1:Y:S01]  /*5450*/  F2F.F64.F32 R4, R0 ;  /* 0x0000000000047310 */ /* 0x00c0620000201800 */
[----:B------:R-:W-:Y:S05]  /*5460*/  BRA `(.L_x_14329) ;  /* 0x0000000400b07947 */ /* 0x000fea0003800000 */
.L_x_14336:
        /* <DEDUP_REMOVED lines=9> */
[----:B--23--:R-:W2:Y:S01]  /*5500*/  I2F.F64.U16 R4, R4 ;  /* 0x0000000400047312 */ /* 0x00cea20000101800 */
[----:B------:R-:W-:Y:S05]  /*5510*/  BRA `(.L_x_14329) ;  /* 0x0000000400847947 */ /* 0x000fea0003800000 */
.L_x_14343:
[----:B------:R-:W5:Y:S01]  /*5520*/  LDG.E.U8 R6, desc[UR36][R6.64] ;  /* 0x0000002406067981 */ /* 0x000f62000c1e1100 */
[----:B--23--:R-:W-:Y:S02]  /*5530*/  CS2R R4, SRZ ;  /* 0x0000000000047805 */ /* 0x00cfe4000001ff00 */
[----:B-----5:R-:W-:-:S13]  /*5540*/  ISETP.NE.AND P0, PT, R6, RZ, PT ;  /* 0x000000ff0600720c */ /* 0x020fda0003f05270 */
        /* <DEDUP_REMOVED lines=18> */
.L_x_14345:
[----:B------:R-:W-:Y:S05]  /*5670*/  BSYNC.RECONVERGENT B0 ;  /* 0x0000000000007941 */ /* 0x000fea0003800200 */
.L_x_14344:
[----:B------:R-:W-:Y:S02]  /*5680*/  SHF.L.U32 R0, R0, 0x14, RZ ;  /* 0x0000001400007819 */ /* 0x000fe400000006ff */
[----:B------:R-:W-:-:S04]  /*5690*/  LEA R3, R3, 0x3b800000, 0x17 ;  /* 0x3b80000003037811 */ /* 0x000fc800078eb8ff */
[----:B------:R-:W-:-:S05]  /*56a0*/  LOP3.LUT R0, R3, R0, R7, 0xfe, !PT ;  /* 0x0000000003007212 */ /* 0x000fca00078efe07 */
[----:B------:R-:W-:-:S04]  /*56b0*/  FMUL.FTZ R0, R0, 1 ;  /* 0x3f80000000007820 */ /* 0x000fc80000410000 */
[----:B------:R0:W1:Y:S01]  /*56c0*/  F2F.F64.F32 R4, R0 ;  /* 0x0000000000047310 */ /* 0x0000620000201800 */
[----:B------:R-:W-:Y:S05]  /*56d0*/  BRA `(.L_x_14329) ;  /* 0x0000000400147947 */ /* 0x000fea0003800000 */
.L_x_14342:
[----:B------:R-:W5:Y:S01]  /*56e0*/  LDG.E.U8 R6, desc[UR36][R6.64] ;  /* 0x0000002406067981 */ /* 0x000f62000c1e1100 */
[----:B--23--:R-:W-:Y:S02]  /*56f0*/  CS2R R4, SRZ ;  /* 0x0000000000047805 */ /* 0x00cfe4000001ff00 */
[----:B-----5:R-:W-:-:S13]  /*5700*/  ISETP.NE.AND P0, PT, R6, RZ, PT ;  /* 0x000000ff0600720c */ /* 0x020fda0003f05270 */
        /* <DEDUP_REMOVED lines=18> */
.L_x_14347:
[----:B------:R-:W-:Y:S05]  /*5830*/  BSYNC.RECONVERGENT B0 ;  /* 0x0000000000007941 */ /* 0x000fea0003800200 */
.L_x_14346:
[----:B------:R-:W-:Y:S01]  /*5840*/  IMAD.SHL.U32 R0, R0, 0x200000, RZ ;  /* 0x0020000000007824 */ /* 0x000fe200078e00ff */
[----:B------:R-:W-:-:S04]  /*5850*/  LEA R3, R3, 0x37800000, 0x17 ;  /* 0x3780000003037811 */ /* 0x000fc800078eb8ff */
[----:B------:R-:W-:-:S05]  /*5860*/  LOP3.LUT R0, R3, R0, R7, 0xfe, !PT ;  /* 0x0000000003007212 */ /* 0x000fca00078efe07 */
[----:B------:R-:W-:-:S04]  /*5870*/  FMUL.FTZ R0, R0, 1 ;  /* 0x3f80000000007820 */ /* 0x000fc80000410000 */
[----:B------:R3:W0:Y:S01]  /*5880*/  F2F.F64.F32 R4, R0 ;  /* 0x0000000000047310 */ /* 0x0006220000201800 */
[----:B------:R-:W-:Y:S05]  /*5890*/  BRA `(.L_x_14329) ;  /* 0x0000000000a47947 */ /* 0x000fea0003800000 */
.L_x_14341:
[----:B------:R-:W-:-:S09]  /*58a0*/  UISETP.NE.AND UP0, UPT, UR4, 0x1c, UPT ;  /* 0x0000001c0400788c */ /* 0x000fd2000bf05270 */
[----:B------:R-:W-:Y:S05]  /*58b0*/  BRA.U !UP0, `(.L_x_14348) ;  /* 0x0000000108947547 */ /* 0x000fea000b800000 */
[----:B------:R-:W-:-:S09]  /*58c0*/  UISETP.NE.AND UP0, UPT, UR4, 0x1d, UPT ;  /* 0x0000001d0400788c */ /* 0x000fd2000bf05270 */
[----:B------:R-:W-:Y:S05]  /*58d0*/  BRA.U !UP0, `(.L_x_14349) ;  /* 0x0000000108807547 */ /* 0x000fea000b800000 */
[----:B------:R-:W-:-:S09]  /*58e0*/  UISETP.NE.AND UP0, UPT, UR4, 0x2c, UPT ;  /* 0x0000002c0400788c */ /* 0x000fd2000bf05270 */
[----:B------:R-:W-:Y:S05]  /*58f0*/  BRA.U UP0, `(.L_x_14328) ;  /* 0x0000000100307547 */ /* 0x000fea000b800000 */
[----:B------:R-:W5:Y:S01]  /*5900*/  LDG.E.U8 R0, desc[UR36][R6.64] ;  /* 0x0000002406007981 */ /* 0x000f62000c1e1100 */
[----:B------:R-:W-:Y:S02]  /*5910*/  HFMA2 R4, -RZ, RZ, 0, 0 ;  /* 0x00000000ff047431 */ /* 0x000fe400000001ff */
[----:B--23--:R-:W-:Y:S01]  /*5920*/  IMAD.MOV.U32 R5, RZ, RZ, 0x38000000 ;  /* 0x38000000ff057424 */ /* 0x00cfe200078e00ff */
[----:B-----5:R-:W-:-:S13]  /*5930*/  ISETP.NE.AND P0, PT, R0, RZ, PT ;  /* 0x000000ff0000720c */ /* 0x020fda0003f05270 */
        /* <DEDUP_REMOVED lines=8> */
.L_x_14328:
[----:B------:R-:W-:Y:S01]  /*59c0*/  MOV R14, 0x0 ;  /* 0x00000000000e7802 */ /* 0x000fe20000000f00 */
[----:B------:R-:W0:Y:S01]  /*59d0*/  LDCU.64 UR4, c[0x4][0x178] ;  /* 0x01002f00ff0477ac */ /* 0x000e220008000a00 */
[----:B------:R-:W-:Y:S02]  /*59e0*/  HFMA2 R12, -RZ, RZ, 0, 5.9604644775390625e-08 ;  /* 0x00000001ff0c7431 */ /* 0x000fe400000001ff */
[----:B--234-:R-:W-:Y:S01]  /*59f0*/  IMAD.MOV.U32 R8, RZ, RZ, 0x4e ;  /* 0x0000004eff087424 */ /* 0x01cfe200078e00ff */
        /* <DEDUP_REMOVED lines=12> */
.L_x_14350:
[----:B------:R-:W-:Y:S01]  /*5ac0*/  CS2R R4, SRZ ;  /* 0x0000000000047805 */ /* 0x000fe2000001ff00 */
[----:B------:R-:W-:Y:S06]  /*5ad0*/  BRA `(.L_x_14329) ;  /* 0x0000000000147947 */ /* 0x000fec0003800000 */
.L_x_14349:
[----:B--23--:R-:W2:Y:S02]  /*5ae0*/  LDG.E.64 R4, desc[UR36][R6.64] ;  /* 0x0000002406047981 */ /* 0x00cea4000c1e1b00 */
[----:B--2---:R-:W0:Y:S01]  /*5af0*/  I2F.F64.U64 R4, R4 ;  /* 0x0000000400047312 */ /* 0x004e220000301800 */
[----:B------:R-:W-:Y:S05]  /*5b00*/  BRA `(.L_x_14329) ;  /* 0x0000000000087947 */ /* 0x000fea0003800000 */
.L_x_14348:
[----:B------:R-:W2:Y:S02]  /*5b10*/  LDG.E R4, desc[UR36][R6.64] ;  /* 0x0000002406047981 */ /* 0x000ea4000c1e1900 */
[----:B--23--:R-:W0:Y:S02]  /*5b20*/  I2F.F64.U32 R4, R4 ;  /* 0x0000000400047312 */ /* 0x00ce240000201800 */
.L_x_14329:
[----:B------:R-:W-:Y:S05]  /*5b30*/  BSYNC.RECONVERGENT B6 ;  /* 0x0000000000067941 */ /* 0x000fea0003800200 */
.L_x_14323:
[----:B012--5:R-:W-:Y:S01]  /*5b40*/  LOP3.LUT R7, R5, 0x7fffffff, RZ, 0xc0, !PT ;  /* 0x7fffffff05077812 */ /* 0x027fe200078ec0ff */
[----:B------:R-:W-:Y:S01]  /*5b50*/  BSSY.RECONVERGENT B0, `(.L_x_14351) ;  /* 0x000004a000007945 */ /* 0x000fe20003800200 */
[----:B------:R-:W-:Y:S02]  /*5b60*/  IMAD.MOV.U32 R6, RZ, RZ, R4 ;  /* 0x000000ffff067224 */ /* 0x000fe400078e0004 */
[----:B---3--:R-:W-:-:S04]  /*5b70*/  VIMNMX.U32 R0, PT, PT, R27, R7, !PT ;  /* 0x000000071b007248 */ /* 0x008fc80007fe0000 */
[----:B------:R-:W-:-:S13]  /*5b80*/  ISETP.GT.U32.AND P0, PT, R0, 0x7fefffff, PT ;  /* 0x7fefffff0000780c */ /* 0x000fda0003f04070 */
[----:B------:R-:W-:Y:S05]  /*5b90*/  @P0 BRA `(.L_x_14352) ;  /* 0x0000000000f40947 */ /* 0x000fea0003800000 */
[----:B------:R-:W-:Y:S01]  /*5ba0*/  DSETP.NEU.AND P0, PT, R6, RZ, PT ;  /* 0x000000ff0600722a */ /* 0x000fe20003f0d000 */
[----:B------:R-:W-:Y:S01]  /*5bb0*/  MOV R4, 0x0 ;  /* 0x0000000000047802 */ /* 0x000fe20000000f00 */
[----:B------:R-:W-:-:S12]  /*5bc0*/  IMAD.MOV.U32 R5, RZ, RZ, -0x80000 ;  /* 0xfff80000ff057424 */ /* 0x000fd800078e00ff */
        /* <DEDUP_REMOVED lines=8> */
[----:B----4-:R-:W-:Y:S01]  /*5c50*/  SHF.R.U32.HI R3, RZ, 0x14, R7 ;  /* 0x00000014ff037819 */ /* 0x010fe20000011607 */
        /* <DEDUP_REMOVED lines=13> */
.L_x_14355:
[----:B------:R-:W-:Y:S02]  /*5d30*/  IADD3 R4, P0, PT, -R6, R9, RZ ;  /* 0x0000000906047210 */ /* 0x000fe40007f1e1ff */
        /* <DEDUP_REMOVED lines=10> */
.L_x_14354:
[----:B------:R-:W0:Y:S01]  /*5de0*/  LDC R9, c[0x0][0x59c] ;  /* 0x00016700ff097b82 */ /* 0x000e220000000800 */
        /* <DEDUP_REMOVED lines=20> */
.L_x_14357:
[----:B------:R-:W-:Y:S05]  /*5f30*/  BSYNC.RECONVERGENT B1 ;  /* 0x0000000000017941 */ /* 0x000fea0003800200 */
.L_x_14356:
[----:B0-----:R-:W-:Y:S01]  /*5f40*/  LOP3.LUT R5, R0, 0x80000000, R9, 0xb8, !PT ;  /* 0x8000000000057812 */ /* 0x001fe200078eb809 */
[----:B------:R-:W-:Y:S01]  /*5f50*/  IMAD.MOV.U32 R4, RZ, RZ, R6 ;  /* 0x000000ffff047224 */ /* 0x000fe200078e0006 */
[----:B------:R-:W-:Y:S06]  /*5f60*/  BRA `(.L_x_14353) ;  /* 0x0000000000207947 */ /* 0x000fec0003800000 */
.L_x_14352:
[----:B------:R-:W0:Y:S01]  /*5f70*/  LDCU.64 UR4, c[0x0][0x598] ;  /* 0x0000b300ff0477ac */ /* 0x000e220008000a00 */
[----:B------:R-:W-:Y:S02]  /*5f80*/  DSETP.NAN.AND P0, PT, R6, R6, PT ;  /* 0x000000060600722a */ /* 0x000fe40003f08000 */
[----:B------:R-:W-:Y:S02]  /*5f90*/  DSETP.NAN.AND P1, PT, R26, R26, PT ;  /* 0x0000001a1a00722a */ /* 0x000fe40003f28000 */
[----:B0-----:R-:W-:-:S10]  /*5fa0*/  DADD R4, R4, UR4 ;  /* 0x0000000404047e29 */ /* 0x001fd40008000000 */
[-C--:B----4-:R-:W-:Y:S02]  /*5fb0*/  FSEL R3, R17, R4.reuse, !P0 ;  /* 0x0000000411037208 */ /* 0x090fe40004000000 */
[-C--:B------:R-:W-:Y:S02]  /*5fc0*/  FSEL R7, R16, R5.reuse, !P0 ;  /* 0x0000000510077208 */ /* 0x080fe40004000000 */
[----:B------:R-:W-:Y:S02]  /*5fd0*/  FSEL R4, R3, R4, !P1 ;  /* 0x0000000403047208 */ /* 0x000fe40004800000 */
[----:B------:R-:W-:-:S07]  /*5fe0*/  FSEL R5, R7, R5, !P1 ;  /* 0x0000000507057208 */ /* 0x000fce0004800000 */
.L_x_14353:
[----:B------:R-:W-:Y:S05]  /*5ff0*/  BSYNC.RECONVERGENT B0 ;  /* 0x0000000000007941 */ /* 0x000fea0003800200 */
.L_x_14351:
        /* <DEDUP_REMOVED lines=17> */
.L_x_14361:
[----:B------:R-:W0:Y:S02]  /*6110*/  F2I.S64.F64.TRUNC R4, R4 ;  /* 0x0000000400047311 */ /* 0x000e24000030d900 */
[----:B0-----:R-:W-:-:S05]  /*6120*/  IMAD.MOV.U32 R3, RZ, RZ, R4 ;  /* 0x000000ffff037224 */ /* 0x001fca00078e0004 */
[----:B------:R3:W-:Y:S01]  /*6130*/  STG.E.U8 desc[UR36][R8.64], R3 ;  /* 0x0000000308007986 */ /* 0x0007e2000c101124 */
[----:B------:R-:W-:Y:S05]  /*6140*/  BRA `(.L_x_14363) ;  /* 0x0000000c00e07947 */ /* 0x000fea0003800000 */
.L_x_14360:
        /* <DEDUP_REMOVED lines=9> */
.L_x_14365:
[----:B------:R-:W0:Y:S02]  /*61e0*/  F2I.F64.TRUNC R5, R4 ;  /* 0x0000000400057311 */ /* 0x000e24000030d100 */
[----:B0-----:R2:W-:Y:S01]  /*61f0*/  STG.E desc[UR36][R8.64], R5 ;  /* 0x0000000508007986 */ /* 0x0015e2000c101924 */
[----:B------:R-:W-:Y:S05]  /*6200*/  BRA `(.L_x_14363) ;  /* 0x0000000c00b07947 */ /* 0x000fea0003800000 */
.L_x_14364:
[----:B------:R-:W0:Y:S02]  /*6210*/  F2I.F64.TRUNC R5, R4 ;  /* 0x0000000400057311 */ /* 0x000e24000030d100 */
[----:B0-----:R0:W-:Y:S01]  /*6220*/  STG.E.U16 desc[UR36][R8.64], R5 ;  /* 0x0000000508007986 */ /* 0x0011e2000c101524 */
[----:B------:R-:W-:Y:S05]  /*6230*/  BRA `(.L_x_14363) ;  /* 0x0000000c00a47947 */ /* 0x000fea0003800000 */
.L_x_14359:
        /* <DEDUP_REMOVED lines=13> */
.L_x_14367:
        /* <DEDUP_REMOVED lines=8> */
.L_x_14366:
        /* <DEDUP_REMOVED lines=14> */
.L_x_14369:
        /* <DEDUP_REMOVED lines=9> */
.L_x_14368:
[----:B------:R0:W-:Y:S01]  /*6500*/  STG.E.64 desc[UR36][R8.64], R4 ;  /* 0x0000000408007986 */ /* 0x0001e2000c101b24 */
[----:B------:R-:W-:Y:S05]  /*6510*/  BRA `(.L_x_14363) ;  /* 0x0000000800ec7947 */ /* 0x000fea0003800000 */
.L_x_14358:
        /* <DEDUP_REMOVED lines=13> */
.L_x_14373:
        /* <DEDUP_REMOVED lines=22> */
.L_x_14376:
[----:B------:R-:W-:-:S04]  /*6750*/  SHF.R.U32.HI R3, RZ, 0x18, R7 ;  /* 0x00000018ff037819 */ /* 0x000fc80000011607 */
[----:B------:R-:W-:-:S07]  /*6760*/  LOP3.LUT R0, R0, 0x80, R3, 0xf8, !PT ;  /* 0x0000008000007812 */ /* 0x000fce00078ef803 */
.L_x_14375:
[----:B------:R-:W-:Y:S05]  /*6770*/  BSYNC.RECONVERGENT B0 ;  /* 0x0000000000007941 */ /* 0x000fea0003800200 */
.L_x_14374:
[----:B------:R0:W-:Y:S01]  /*6780*/  STG.E.U8 desc[UR36][R8.64], R0 ;  /* 0x0000000008007986 */ /* 0x0001e2000c101124 */
[----:B------:R-:W-:Y:S05]  /*6790*/  BRA `(.L_x_14363) ;  /* 0x00000008004c7947 */ /* 0x000fea0003800000 */
.L_x_14372:
        /* <DEDUP_REMOVED lines=22> */
.L_x_14379:
[----:B------:R-:W-:-:S04]  /*6900*/  SHF.R.U32.HI R3, RZ, 0x18, R7 ;  /* 0x00000018ff037819 */ /* 0x000fc80000011607 */
[----:B------:R-:W-:-:S07]  /*6910*/  LOP3.LUT R0, R0, 0x80, R3, 0xf8, !PT ;  /* 0x0000008000007812 */ /* 0x000fce00078ef803 */
.L_x_14378:
[----:B------:R-:W-:Y:S05]  /*6920*/  BSYNC.RECONVERGENT B0 ;  /* 0x0000000000007941 */ /* 0x000fea0003800200 */
.L_x_14377:
[----:B------:R0:W-:Y:S01]  /*6930*/  STG.E.U8 desc[UR36][R8.64], R0 ;  /* 0x0000000008007986 */ /* 0x0001e2000c101124 */
[----:B------:R-:W-:Y:S05]  /*6940*/  BRA `(.L_x_14363) ;  /* 0x0000000400e07947 */ /* 0x000fea0003800000 */
.L_x_14371:
        /* <DEDUP_REMOVED lines=26> */
.L_x_14381:
[----:B------:R-:W0:Y:S02]  /*6af0*/  F2I.U64.F64.TRUNC R4, R4 ;  /* 0x0000000400047311 */ /* 0x000e24000030d800 */
[----:B0-----:R0:W-:Y:S01]  /*6b00*/  STG.E.64 desc[UR36][R8.64], R4 ;  /* 0x0000000408007986 */ /* 0x0011e2000c101b24 */
[----:B------:R-:W-:Y:S05]  /*6b10*/  BRA `(.L_x_14363) ;  /* 0x00000004006c7947 */ /* 0x000fea0003800000 */
.L_x_14380:
[----:B------:R-:W0:Y:S02]  /*6b20*/  F2I.U32.F64.TRUNC R5, R4 ;  /* 0x0000000400057311 */ /* 0x000e24000030d000 */
[----:B0-----:R0:W-:Y:S01]  /*6b30*/  STG.E desc[UR36][R8.64], R5 ;  /* 0x0000000508007986 */ /* 0x0011e2000c101924 */
[----:B------:R-:W-:Y:S05]  /*6b40*/  BRA `(.L_x_14363) ;  /* 0x0000000400607947 */ /* 0x000fea0003800000 */
.L_x_14370:
        /* <DEDUP_REMOVED lines=10> */
.L_x_14383:
[----:B------:R-:W-:-:S05]  /*6bf0*/  CS2R R6, SRZ ;  /* 0x0000000000067805 */ /* 0x000fca000001ff00 */
[----:B------:R0:W-:Y:S01]  /*6c00*/  STG.E.128 desc[UR36][R8.64], R4 ;  /* 0x0000000408007986 */ /* 0x0001e2000c101d24 */
[----:B------:R-:W-:Y:S05]  /*6c10*/  BRA `(.L_x_14363) ;  /* 0x00000004002c7947 */ /* 0x000fea0003800000 */
.L_x_14382:
[----:B------:R-:W-:-:S09]  /*6c20*/  UISETP.NE.AND UP0, UPT, UR4, 0xf, UPT ;  /* 0x0000000f0400788c */ /* 0x000fd2000bf05270 */
[----:B------:R-:W-:Y:S05]  /*6c30*/  BRA.U !UP0, `(.L_x_14384) ;  /* 0x0000000508087547 */ /* 0x000fea000b800000 */
[----:B------:R-:W-:-:S09]  /*6c40*/  UISETP.NE.AND UP0, UPT, UR4, 0x17, UPT ;  /* 0x000000170400788c */ /* 0x000fd2000bf05270 */
[----:B------:R-:W-:Y:S05]  /*6c50*/  BRA.U !UP0, `(.L_x_14385) ;  /* 0x0000000108a07547 */ /* 0x000fea000b800000 */
[----:B------:R-:W-:-:S09]  /*6c60*/  UISETP.NE.AND UP0, UPT, UR4, 0x18, UPT ;  /* 0x000000180400788c */ /* 0x000fd2000bf05270 */
[----:B------:R-:W-:Y:S05]  /*6c70*/  BRA.U !UP0, `(.L_x_14386) ;  /* 0x0000000108447547 */ /* 0x000fea000b800000 */
.L_x_14362:
        /* <DEDUP_REMOVED lines=16> */
.L_x_14387:
[----:B------:R-:W-:Y:S05]  /*6d80*/  BRA `(.L_x_14363) ;  /* 0x0000000000d07947 */ /* 0x000fea0003800000 */
.L_x_14386:
        /* <DEDUP_REMOVED lines=17> */
.L_x_14389:
[----:B------:R-:W-:Y:S05]  /*6ea0*/  BSYNC.RECONVERGENT B0 ;  /* 0x0000000000007941 */ /* 0x000fea0003800200 */
.L_x_14388:
[----:B------:R-:W-:-:S05]  /*6eb0*/  LOP3.LUT R3, R0, 0x80, R3, 0xf8, !PT ;  /* 0x0000008000037812 */ /* 0x000fca00078ef803 */
[----:B------:R0:W-:Y:S01]  /*6ec0*/  STG.E.U8 desc[UR36][R8.64], R3 ;  /* 0x0000000308007986 */ /* 0x0001e2000c101124 */
[----:B------:R-:W-:Y:S05]  /*6ed0*/  BRA `(.L_x_14363) ;  /* 0x00000000007c7947 */ /* 0x000fea0003800000 */
.L_x_14385:
        /* <DEDUP_REMOVED lines=16> */
.L_x_14391:
[----:B------:R-:W-:Y:S02]  /*6fe0*/  ISETP.GT.U32.AND P0, PT, R3, 0x7f800000, PT ;  /* 0x7f8000000300780c */ /* 0x000fe40003f04070 */
[----:B------:R-:W-:-:S04]  /*6ff0*/  MOV R0, 0x7f ;  /* 0x0000007f00007802 */ /* 0x000fc80000000f00 */
[----:B------:R-:W-:-:S07]  /*7000*/  SEL R0, R0, 0x7c, P0 ;  /* 0x0000007c00007807 */ /* 0x000fce0000000000 */
.L_x_14392:
[----:B------:R-:W-:Y:S05]  /*7010*/  BSYNC.RECONVERGENT B0 ;  /* 0x0000000000007941 */ /* 0x000fea0003800200 */
.L_x_14390:
[----:B------:R-:W-:-:S04]  /*7020*/  SHF.R.U32.HI R3, RZ, 0x18, R7 ;  /* 0x00000018ff037819 */ /* 0x000fc80000011607 */
[----:B------:R-:W-:-:S05]  /*7030*/  LOP3.LUT R3, R0, 0x80, R3, 0xf8, !PT ;  /* 0x0000008000037812 */ /* 0x000fca00078ef803 */
[----:B------:R0:W-:Y:S01]  /*7040*/  STG.E.U8 desc[UR36][R8.64], R3 ;  /* 0x0000000308007986 */ /* 0x0001e2000c101124 */
[----:B------:R-:W-:Y:S05]  /*7050*/  BRA `(.L_x_14363) ;  /* 0x00000000001c7947 */ /* 0x000fea0003800000 */
.L_x_14384:
[----:B------:R-:W-:Y:S01]  /*7060*/  UMOV UR4, 0xf0000000 ;  /* 0xf000000000047882 */ /* 0x000fe20000000000 */
[----:B------:R-:W-:Y:S01]  /*7070*/  UMOV UR5, 0x380fffff ;  /* 0x380fffff00057882 */ /* 0x000fe20000000000 */
[----:B------:R-:W0:Y:S01]  /*7080*/  F2F.F32.F64 R0, R4 ;  /* 0x0000000400007310 */ /* 0x000e220000301000 */
[----:B------:R-:W-:-:S14]  /*7090*/  DSETP.GEU.AND P0, PT, |R4|, UR4, PT ;  /* 0x0000000404007e2a */ /* 0x000fdc000bf0e200 */
[----:B0-----:R-:W-:-:S05]  /*70a0*/  @!P0 FMUL R0, R0, 1.175494350822287508e-38 ;  /* 0x0080000000008820 */ /* 0x001fca0000400000 */
[----:B------:R-:W-:-:S05]  /*70b0*/  F2FP.BF16.F32.PACK_AB R0, RZ, R0 ;  /* 0x00000000ff00723e */ /* 0x000fca00000010ff */
[----:B------:R0:W-:Y:S02]  /*70c0*/  STG.E.U16 desc[UR36][R8.64], R0 ;  /* 0x0000000008007986 */ /* 0x0001e4000c101524 */
.L_x_14363:
[----:B------:R-:W-:-:S07]  /*70d0*/  VIADD R23, R23, 0x80 ;  /* 0x0000008017177836 */ /* 0x000fce0000000000 */
.L_x_14321:
[----:B------:R-:W-:Y:S05]  /*70e0*/  BSYNC.RECONVERGENT B7 ;  /* 0x0000000000077941 */ /* 0x000fea0003800200 */
.L_x_14320:
        /* <DEDUP_REMOVED lines=22> */
[----:B------:R-:W-:Y:S01]  /*7250*/  HFMA2 R6, -RZ, RZ, 0, 0 ;  /* 0x00000000ff067431 */ /* 0x000fe200000001ff */
[----:B------:R-:W2:Y:S01]  /*7260*/  LDCU UR4, c[0x0][0x3a0] ;  /* 0x00007400ff0477ac */ /* 0x000ea20008000800 */
[----:B------:R-:W1:Y:S01]  /*7270*/  LDCU.64 UR8, c[0x0][0x4c0] ;  /* 0x00009800ff0877ac */ /* 0x000e620008000a00 */
[----:B------:R-:W-:Y:S02]  /*7280*/  UISETP.NE.AND UP0, UPT, UR38, 0x2, UPT ;  /* 0x000000022600788c */ /* 0x000fe4000bf05270 */
[----:B0-----:R-:W-:-:S05]  /*7290*/  IMAD.HI.U32 R4, R7, UR7, R6 ;  /* 0x0000000707047c27 */ /* 0x001fca000f8e0006 */
[----:B--234-:R-:W-:-:S05]  /*72a0*/  SHF.R.U32.HI R5, RZ, UR4, R4 ;  /* 0x00000004ff057c19 */ /* 0x01cfca0008011604 */
[----:B------:R-:W-:-:S04]  /*72b0*/  IMAD.MOV R3, RZ, RZ, -R5 ;  /* 0x000000ffff037224 */ /* 0x000fc800078e0a05 */
[----:B------:R-:W-:-:S04]  /*72c0*/  IMAD R7, R3, UR6, R7 ;  /* 0x0000000603077c24 */ /* 0x000fc8000f8e0207 */
[C---:B-1----:R-:W-:Y:S02]  /*72d0*/  IMAD R18, R7.reuse, UR8, R18 ;  /* 0x0000000807127c24 */ /* 0x042fe4000f8e0212 */
        /* <DEDUP_REMOVED lines=276> */
.L_x_14395:
        /* <DEDUP_REMOVED lines=16> */
[----:B--234-:R-:W3:Y:S01]  /*8520*/  I2F.F64.S16 R4, R4 ;  /* 0x0000000400047312 */ /* 0x01cee20000101c00 */
[----:B------:R-:W-:Y:S05]  /*8530*/  BRA `(.L_x_14402) ;  /* 0x0000000c00707947 */ /* 0x000fea0003800000 */
.L_x_14400:
[----:B------:R-:W2:Y:S02]  /*8540*/  LDG.E.U8 R4, desc[UR36][R6.64] ;  /* 0x0000002406047981 */ /* 0x000ea4000c1e1100 */
[----:B--234-:R-:W4:Y:S01]  /*8550*/  I2F.F64.U16 R4, R4 ;  /* 0x0000000400047312 */ /* 0x01cf220000101800 */
[----:B------:R-:W-:Y:S05]  /*8560*/  BRA `(.L_x_14402) ;  /* 0x0000000c00647947 */ /* 0x000fea0003800000 */
.L_x_14399:
[----:B------:R-:W-:-:S09]  /*8570*/  UISETP.NE.AND UP0, UPT, UR4, 0x2, UPT ;  /* 0x000000020400788c */ /* 0x000fd2000bf05270 */
[----:B------:R-:W-:Y:S05]  /*8580*/  BRA.U !UP0, `(.L_x_14403) ;  /* 0x0000000108287547 */ /* 0x000fea000b800000 */
[----:B------:R-:W-:-:S09]  /*8590*/  UISETP.NE.AND UP0, UPT, UR4, 0x3, UPT ;  /* 0x000000030400788c */ /* 0x000fd2000bf05270 */
[----:B------:R-:W-:Y:S05]  /*85a0*/  BRA.U !UP0, `(.L_x_14404) ;  /* 0x0000000108147547 */ /* 0x000fea000b800000 */
[----:B------:R-:W-:-:S09]  /*85b0*/  UISETP.NE.AND UP0, UPT, UR4, 0x4, UPT ;  /* 0x000000040400788c */ /* 0x000fd2000bf05270 */
[----:B------:R-:W-:Y:S05]  /*85c0*/  BRA.U UP0, `(.L_x_14401) ;  /* 0x0000000900f07547 */ /* 0x000fea000b800000 */
[----:B--234-:R-:W2:Y:S02]  /*85d0*/  LDG.E.64 R4, desc[UR36][R6.64] ;  /* 0x0000002406047981 */ /* 0x01cea4000c1e1b00 */
[----:B--2---:R-:W1:Y:S01]  /*85e0*/  I2F.F64.S64 R4, R4 ;  /* 0x0000000400047312 */ /* 0x004e620000301c00 */
[----:B------:R-:W-:Y:S05]  /*85f0*/  BRA `(.L_x_14402) ;  /* 0x0000000c00407947 */ /* 0x000fea0003800000 */
.L_x_14404:
[----:B------:R-:W2:Y:S02]  /*8600*/  LDG.E R4, desc[UR36][R6.64] ;  /* 0x0000002406047981 */ /* 0x000ea4000c1e1900 */
[----:B--234-:R-:W2:Y:S01]  /*8610*/  I2F.F64 R4, R4 ;  /* 0x0000000400047312 */ /* 0x01cea20000201c00 */
[----:B------:R-:W-:Y:S05]  /*8620*/  BRA `(.L_x_14402) ;  /* 0x0000000c00347947 */ /* 0x000fea0003800000 */
.L_x_14403:
[----:B------:R-:W2:Y:S02]  /*8630*/  LDG.E.U16 R4, desc[UR36][R6.64] ;  /* 0x0000002406047981 */ /* 0x000ea4000c1e1500 */
[----:B--234-:R-:W0:Y:S01]  /*8640*/  I2F.F64.S16 R4, R4 ;  /* 0x0000000400047312 */ /* 0x01ce220000101c00 */
[----:B------:R-:W-:Y:S05]  /*8650*/  BRA `(.L_x_14402) ;  /* 0x0000000c00287947 */ /* 0x000fea0003800000 */
.L_x_14398:
        /* <DEDUP_REMOVED lines=8> */
[----:B--234-:R-:W0:Y:S01]  /*86e0*/  F2F.F64.F32 R4, R4 ;  /* 0x0000000400047310 */ /* 0x01ce220000201800 */
[----:B------:R-:W-:Y:S05]  /*86f0*/  BRA `(.L_x_14402) ;  /* 0x0000000c00007947 */ /* 0x000fea0003800000 */
.L_x_14406:
[----:B------:R-:W5:Y:S02]  /*8700*/  LDG.E.U16 R0, desc[UR36][R6.64] ;  /* 0x0000002406007981 */ /* 0x000f64000c1e1500 */
[----:B-----5:R-:W-:-:S05]  /*8710*/  HADD2.F32 R0, -RZ, R0.H0_H0 ;  /* 0x20000000ff007230 */ /* 0x020fca0000004100 */
[----:B------:R-:W-:-:S04]  /*8720*/  FMUL.FTZ R0, R0, 1 ;  /* 0x3f80000000007820 */ /* 0x000fc80000410000 */
[----:B--234-:R0:W1:Y:S01]  /*8730*/  F2F.F64.F32 R4, R0 ;  /* 0x0000000000047310 */ /* 0x01c0620000201800 */
[----:B------:R-:W-:Y:S05]  /*8740*/  BRA `(.L_x_14402) ;  /* 0x0000000800ec7947 */ /* 0x000fea0003800000 */
.L_x_14405:
        /* <DEDUP_REMOVED lines=10> */
.L_x_14408:
[----:B------:R-:W5:Y:S02]  /*87f0*/  LDG.E.U16 R6, desc[UR36][R6.64] ;  /* 0x0000002406067981 */ /* 0x000f64000c1e1500 */
[----:B-----5:R-:W-:-:S05]  /*8800*/  HADD2.F32 R0, -RZ, R6.H0_H0 ;  /* 0x20000006ff007230 */ /* 0x020fca0000004100 */
[----:B------:R-:W-:-:S04]  /*8810*/  FMUL.FTZ R0, R0, 1 ;  /* 0x3f80000000007820 */ /* 0x000fc80000410000 */
[----:B--234-:R0:W1:Y:S01]  /*8820*/  F2F.F64.F32 R4, R0 ;  /* 0x0000000000047310 */ /* 0x01c0620000201800 */
[----:B------:R-:W-:Y:S05]  /*8830*/  BRA `(.L_x_14402) ;  /* 0x0000000800b07947 */ /* 0x000fea0003800000 */
.L_x_14407:
[----:B--234-:R0:W5:Y:S01]  /*8840*/  LDG.E.64 R4, desc[UR36][R6.64] ;  /* 0x0000002406047981 */ /* 0x01c162000c1e1b00 */
[----:B------:R-:W-:Y:S05]  /*8850*/  BRA `(.L_x_14402) ;  /* 0x0000000800a87947 */ /* 0x000fea0003800000 */
.L_x_14397:
        /* <DEDUP_REMOVED lines=11> */
[----:B--234-:R-:W-:Y:S01]  /*8910*/  FSEL R5, RZ, 1.875, !P0 ;  /* 0x3ff00000ff057808 */ /* 0x01cfe20004000000 */
[----:B------:R-:W-:Y:S08]  /*8920*/  BRA `(.L_x_14402) ;  /* 0x0000000800747947 */ /* 0x000ff00003800000 */
.L_x_14411:
[----:B--234-:R0:W5:Y:S01]  /*8930*/  LDG.E.64 R4, desc[UR36][R6.64] ;  /* 0x0000002406047981 */ /* 0x01c162000c1e1b00 */
[----:B------:R-:W-:Y:S05]  /*8940*/  BRA `(.L_x_14402) ;  /* 0x00000008006c7947 */ /* 0x000fea0003800000 */
.L_x_14410:
[----:B------:R-:W-:-:S09]  /*8950*/  UISETP.NE.AND UP0, UPT, UR4, 0xf, UPT ;  /* 0x0000000f0400788c */ /* 0x000fd2000bf05270 */
[----:B------:R-:W-:Y:S05]  /*8960*/  BRA.U !UP0, `(.L_x_14412) ;  /* 0x0000000108a07547 */ /* 0x000fea000b800000 */
[----:B------:R-:W-:-:S09]  /*8970*/  UISETP.NE.AND UP0, UPT, UR4, 0x17, UPT ;  /* 0x000000170400788c */ /* 0x000fd2000bf05270 */
[----:B------:R-:W-:Y:S05]  /*8980*/  BRA.U !UP0, `(.L_x_14413) ;  /* 0x00000001085c7547 */ /* 0x000fea000b800000 */
[----:B------:R-:W-:-:S09]  /*8990*/  UISETP.NE.AND UP0, UPT, UR4, 0x18, UPT ;  /* 0x000000180400788c */ /* 0x000fd2000bf05270 */
[----:B------:R-:W-:Y:S05]  /*89a0*/  BRA.U UP0, `(.L_x_14401) ;  /* 0x0000000500f87547 */ /* 0x000fea000b800000 */
[----:B------:R-:W5:Y:S01]  /*89b0*/  LDG.E.U8 R0, desc[UR36][R6.64] ;  /* 0x0000002406007981 */ /* 0x000f62000c1e1100 */
[----:B--234-:R-:W-:Y:S02]  /*89c0*/  HFMA2 R5, -RZ, RZ, 0, 1.847743988037109375e-06 ;  /* 0x0000001fff057431 */ /* 0x01cfe400000001ff */
[----:B-----5:R-:W-:-:S05]  /*89d0*/  IMAD.SHL.U32 R0, R0, 0x1000000, RZ ;  /* 0x0100000000007824 */ /* 0x020fca00078e00ff */
        /* <DEDUP_REMOVED lines=18> */
.L_x_14413:
[----:B------:R-:W5:Y:S02]  /*8b00*/  LDG.E.U8 R4, desc[UR36][R6.64] ;  /* 0x0000002406047981 */ /* 0x000f64000c1e1100 */
[C---:B-----5:R-:W-:Y:S01]  /*8b10*/  SHF.L.U32 R0, R4.reuse, 0x19, RZ ;  /* 0x0000001904007819 */ /* 0x060fe200000006ff */
[----:B------:R-:W-:-:S03]  /*8b20*/  IMAD.SHL.U32 R4, R4, 0x100, RZ ;  /* 0x0000010004047824 */ /* 0x000fc600078e00ff */
[----:B------:R-:W-:-:S13]  /*8b30*/  ISETP.GE.U32.AND P0, PT, R0, 0x8000000, PT ;  /* 0x080000000000780c */ /* 0x000fda0003f06070 */
[----:B---34-:R-:W-:Y:S02]  /*8b40*/  @!P0 LOP3.LUT R3, R4, 0x7f00, RZ, 0xc0, !PT ;  /* 0x00007f0004038812 */ /* 0x018fe400078ec0ff */
        /* <DEDUP_REMOVED lines=8> */
[----:B--2---:R0:W1:Y:S01]  /*8bd0*/  F2F.F64.F32 R4, R0 ;  /* 0x0000000000047310 */ /* 0x0040620000201800 */
[----:B------:R-:W-:Y:S05]  /*8be0*/  BRA `(.L_x_14402) ;  /* 0x0000000400c47947 */ /* 0x000fea0003800000 */
.L_x_14412:
[----:B------:R-:W5:Y:S02]  /*8bf0*/  LDG.E.U16 R0, desc[UR36][R6.64] ;  /* 0x0000002406007981 */ /* 0x000f64000c1e1500 */
[----:B-----5:R-:W-:-:S05]  /*8c00*/  SHF.L.U32 R0, R0, 0x10, RZ ;  /* 0x0000001000007819 */ /* 0x020fca00000006ff */
[----:B------:R-:W-:-:S04]  /*8c10*/  FMUL.FTZ R0, R0, 1 ;  /* 0x3f80000000007820 */ /* 0x000fc80000410000 */
[----:B--234-:R0:W1:Y:S01]  /*8c20*/  F2F.F64.F32 R4, R0 ;  /* 0x0000000000047310 */ /* 0x01c0620000201800 */
[----:B------:R-:W-:Y:S05]  /*8c30*/  BRA `(.L_x_14402) ;  /* 0x0000000400b07947 */ /* 0x000fea0003800000 */
.L_x_14409:
        /* <DEDUP_REMOVED lines=9> */
[----:B--234-:R-:W0:Y:S01]  /*8cd0*/  I2F.F64.U16 R4, R4 ;  /* 0x0000000400047312 */ /* 0x01ce220000101800 */
[----:B------:R-:W-:Y:S05]  /*8ce0*/  BRA `(.L_x_14402) ;  /* 0x0000000400847947 */ /* 0x000fea0003800000 */
.L_x_14416:
[----:B------:R-:W5:Y:S01]  /*8cf0*/  LDG.E.U8 R6, desc[UR36][R6.64] ;  /* 0x0000002406067981 */ /* 0x000f62000c1e1100 */
[----:B--234-:R-:W-:Y:S02]  /*8d00*/  CS2R R4, SRZ ;  /* 0x0000000000047805 */ /* 0x01cfe4000001ff00 */
        /* <DEDUP_REMOVED lines=19> */
.L_x_14418:
[----:B------:R-:W-:Y:S05]  /*8e40*/  BSYNC.RECONVERGENT B0 ;  /* 0x0000000000007941 */ /* 0x000fea0003800200 */
.L_x_14417:
[----:B------:R-:W-:Y:S01]  /*8e50*/  IMAD.SHL.U32 R0, R0, 0x100000, RZ ;  /* 0x0010000000007824 */ /* 0x000fe200078e00ff */
[----:B------:R-:W-:-:S04]  /*8e60*/  LEA R3, R3, 0x3b800000, 0x17 ;  /* 0x3b80000003037811 */ /* 0x000fc800078eb8ff */
[----:B------:R-:W-:-:S05]  /*8e70*/  LOP3.LUT R0, R3, R0, R7, 0xfe, !PT ;  /* 0x0000000003007212 */ /* 0x000fca00078efe07 */
[----:B------:R-:W-:-:S04]  /*8e80*/  FMUL.FTZ R0, R0, 1 ;  /* 0x3f80000000007820 */ /* 0x000fc80000410000 */
[----:B------:R0:W1:Y:S01]  /*8e90*/  F2F.F64.F32 R4, R0 ;  /* 0x0000000000047310 */ /* 0x0000620000201800 */
[----:B------:R-:W-:Y:S05]  /*8ea0*/  BRA `(.L_x_14402) ;  /* 0x0000000400147947 */ /* 0x000fea0003800000 */
.L_x_14415:
[----:B------:R-:W5:Y:S01]  /*8eb0*/  LDG.E.U8 R6, desc[UR36][R6.64] ;  /* 0x0000002406067981 */ /* 0x000f62000c1e1100 */
[----:B--234-:R-:W-:Y:S02]  /*8ec0*/  CS2R R4, SRZ ;  /* 0x0000000000047805 */ /* 0x01cfe4000001ff00 */
[----:B-----5:R-:W-:-:S13]  /*8ed0*/  ISETP.NE.AND P0, PT, R6, RZ, PT ;  /* 0x000000ff0600720c */ /* 0x020fda0003f05270 */
        /* <DEDUP_REMOVED lines=18> */
.L_x_14420:
[----:B------:R-:W-:Y:S05]  /*9000*/  BSYNC.RECONVERGENT B0 ;  /* 0x0000000000007941 */ /* 0x000fea0003800200 */
.L_x_14419:
[----:B------:R-:W-:Y:S01]  /*9010*/  IMAD.SHL.U32 R0, R0, 0x200000, RZ ;  /* 0x0020000000007824 */ /* 0x000fe200078e00ff */
[----:B------:R-:W-:-:S04]  /*9020*/  LEA R3, R3, 0x37800000, 0x17 ;  /* 0x3780000003037811 */ /* 0x000fc800078eb8ff */
[----:B------:R-:W-:-:S05]  /*9030*/  LOP3.LUT R0, R3, R0, R7, 0xfe, !PT ;  /* 0x0000000003007212 */ /* 0x000fca00078efe07 */
[----:B------:R-:W-:-:S04]  /*9040*/  FMUL.FTZ R0, R0, 1 ;  /* 0x3f80000000007820 */ /* 0x000fc80000410000 */
[----:B------:R0:W1:Y:S01]  /*9050*/  F2F.F64.F32 R4, R0 ;  /* 0x0000000000047310 */ /* 0x0000620000201800 */
[----:B------:R-:W-:Y:S05]  /*9060*/  BRA `(.L_x_14402) ;  /* 0x0000000000a47947 */ /* 0x000fea0003800000 */
.L_x_14414:
[----:B------:R-:W-:-:S09]  /*9070*/  UISETP.NE.AND UP0, UPT, UR4, 0x1c, UPT ;  /* 0x0000001c0400788c */ /* 0x000fd2000bf05270 */
[----:B------:R-:W-:Y:S05]  /*9080*/  BRA.U !UP0, `(.L_x_14421) ;  /* 0x0000000108947547 */ /* 0x000fea000b800000 */
[----:B------:R-:W-:-:S09]  /*9090*/  UISETP.NE.AND UP0, UPT, UR4, 0x1d, UPT ;  /* 0x0000001d0400788c */ /* 0x000fd2000bf05270 */
[----:B------:R-:W-:Y:S05]  /*90a0*/  BRA.U !UP0, `(.L_x_14422) ;  /* 0x0000000108807547 */ /* 0x000fea000b800000 */
[----:B------:R-:W-:-:S09]  /*90b0*/  UISETP.NE.AND UP0, UPT, UR4, 0x2c, UPT ;  /* 0x0000002c0400788c */ /* 0x000fd2000bf05270 */
[----:B------:R-:W-:Y:S05]  /*90c0*/  BRA.U UP0, `(.L_x_14401) ;  /* 0x0000000100307547 */ /* 0x000fea000b800000 */
[----:B------:R-:W5:Y:S01]  /*90d0*/  LDG.E.U8 R0, desc[UR36][R6.64] ;  /* 0x0000002406007981 */ /* 0x000f62000c1e1100 */
[----:B--234-:R-:W-:Y:S02]  /*90e0*/  HFMA2 R5, -RZ, RZ, 0.5, 0 ;  /* 0x38000000ff057431 */ /* 0x01cfe400000001ff */
[----:B------:R-:W-:Y:S01]  /*90f0*/  IMAD.MOV.U32 R4, RZ, RZ, 0x0 ;  /* 0x00000000ff047424 */ /* 0x000fe200078e00ff */
        /* <DEDUP_REMOVED lines=9> */
.L_x_14401:
[----:B------:R-:W-:Y:S01]  /*9190*/  MOV R14, 0x0 ;  /* 0x00000000000e7802 */ /* 0x000fe20000000f00 */
[----:B------:R-:W0:Y:S01]  /*91a0*/  LDCU.64 UR4, c[0x4][0x178] ;  /* 0x01002f00ff0477ac */ /* 0x000e220008000a00 */
[----:B------:R-:W-:Y:S02]  /*91b0*/  HFMA2 R13, -RZ, RZ, 0, 0 ;  /* 0x00000000ff0d7431 */ /* 0x000fe400000001ff */
[----:B--234-:R-:W-:Y:S01]  /*91c0*/  IMAD.MOV.U32 R8, RZ, RZ, 0x4e ;  /* 0x0000004eff087424 */ /* 0x01cfe200078e00ff */
        /* <DEDUP_REMOVED lines=12> */
.L_x_14423:
[----:B------:R-:W-:Y:S01]  /*9290*/  CS2R R4, SRZ ;  /* 0x0000000000047805 */ /* 0x000fe2000001ff00 */
[----:B------:R-:W-:Y:S06]  /*92a0*/  BRA `(.L_x_14402) ;  /* 0x0000000000147947 */ /* 0x000fec0003800000 */
.L_x_14422:
[----:B--234-:R-:W2:Y:S02]  /*92b0*/  LDG.E.64 R4, desc[UR36][R6.64] ;  /* 0x0000002406047981 */ /* 0x01cea4000c1e1b00 */
[----:B--2---:R-:W0:Y:S01]  /*92c0*/  I2F.F64.U64 R4, R4 ;  /* 0x0000000400047312 */ /* 0x004e220000301800 */
[----:B------:R-:W-:Y:S05]  /*92d0*/  BRA `(.L_x_14402) ;  /* 0x0000000000087947 */ /* 0x000fea0003800000 */
.L_x_14421:
[----:B------:R-:W2:Y:S02]  /*92e0*/  LDG.E R4, desc[UR36][R6.64] ;  /* 0x0000002406047981 */ /* 0x000ea4000c1e1900 */
[----:B--234-:R-:W0:Y:S02]  /*92f0*/  I2F.F64.U32 R4, R4 ;  /* 0x0000000400047312 */ /* 0x01ce240000201800 */
.L_x_14402:
[----:B------:R-:W-:Y:S05]  /*9300*/  BSYNC.RECONVERGENT B6 ;  /* 0x0000000000067941 */ /* 0x000fea0003800200 */
.L_x_14396:
[----:B012345:R-:W-:Y:S01]  /*9310*/  LOP3.LUT R7, R5, 0x7fffffff, RZ, 0xc0, !PT ;  /* 0x7fffffff05077812 */ /* 0x03ffe200078ec0ff */
[----:B------:R-:W-:Y:S01]  /*9320*/  BSSY.RECONVERGENT B0, `(.L_x_14424) ;  /* 0x000004a000007945 */ /* 0x000fe20003800200 */
[----:B------:R-:W-:Y:S02]  /*9330*/  IMAD.MOV.U32 R6, RZ, RZ, R4 ;  /* 0x000000ffff067224 */ /* 0x000fe400078e0004 */
[----:B------:R-:W-:-:S04]  /*9340*/  VIMNMX.U32 R0, PT, PT, R27, R7, !PT ;  /* 0x000000071b007248 */ /* 0x000fc80007fe0000 */
[----:B------:R-:W-:-:S13]  /*9350*/  ISETP.GT.U32.AND P0, PT, R0, 0x7fefffff, PT ;  /* 0x7fefffff0000780c */ /* 0x000fda0003f04070 */
[----:B------:R-:W-:Y:S05]  /*9360*/  @P0 BRA `(.L_x_14425) ;  /* 0x0000000000f40947 */ /* 0x000fea0003800000 */
[----:B------:R-:W-:Y:S01]  /*9370*/  DSETP.NEU.AND P0, PT, R6, RZ, PT ;  /* 0x000000ff0600722a */ /* 0x000fe20003f0d000 */
[----:B------:R-:W-:Y:S01]  /*9380*/  IMAD.MOV.U32 R4, RZ, RZ, 0x0 ;  /* 0x00000000ff047424 */ /* 0x000fe200078e00ff */
[----:B------:R-:W-:-:S12]  /*9390*/  MOV R5, 0xfff80000 ;  /* 0xfff8000000057802 */ /* 0x000fd80000000f00 */
[----:B------:R-:W-:Y:S05]  /*93a0*/  @!P0 BRA `(.L_x_14426) ;  /* 0x0000000400048947 */ /* 0x000fea0003800000 */
[----:B------:R-:W0:Y:S01]  /*93b0*/  LDCU.64 UR4, c[0x0][0x598] ;  /* 0x0000b300ff0477ac */ /* 0x000e220008000a00 */
[----:B------:R-:W-:Y:S01]  /*93c0*/  DSETP.GE.AND P0, PT, R26, R6, PT ;  /* 0x000000061a00722a */ /* 0x000fe20003f06000 */
[----:B0-----:R-:W-:Y:S02]  /*93d0*/  IMAD.U32 R4, RZ, RZ, UR4 ;  /* 0x00000004ff047e24 */ /* 0x001fe4000f8e00ff */
[----:B------:R-:W-:-:S11]  /*93e0*/  IMAD.U32 R5, RZ, RZ, UR5 ;  /* 0x00000005ff057e24 */ /* 0x000fd6000f8e00ff */
        /* <DEDUP_REMOVED lines=12> */
[----:B------:R-:W-:Y:S02]  /*94b0*/  LOP3.LUT R0, R7, 0xfffff, RZ, 0xc0, !PT ;  /* 0x000fffff07007812 */ /* 0x000fe400078ec0ff */
[----:B------:R-:W-:Y:S02]  /*94c0*/  @!P0 IADD3 R3, PT, PT, R4, -0x36, RZ ;  /* 0xffffffca04038810 */ /* 0x000fe40007ffe0ff */
[----:B------:R-:W-:Y:S02]  /*94d0*/  SEL R4, R2, R19, !P1 ;  /* 0x0000001302047207 */ /* 0x000fe40004800000 */
[----:B------:R-:W-:-:S03]  /*94e0*/  LOP3.LUT R11, R0, 0x100000, RZ, 0xfc, !PT ;  /* 0x00100000000b7812 */ /* 0x000fc600078efcff */
[----:B------:R-:W-:-:S07]  /*94f0*/  IMAD.IADD R0, R4, 0x1, -R3 ;  /* 0x0000000104007824 */ /* 0x000fce00078e0a03 */
.L_x_14428:
        /* <DEDUP_REMOVED lines=11> */
.L_x_14427:
        /* <DEDUP_REMOVED lines=21> */
.L_x_14430:
[----:B------:R-:W-:Y:S05]  /*9700*/  BSYNC.RECONVERGENT B1 ;  /* 0x0000000000017941 */ /* 0x000fea0003800200 */
.L_x_14429:
[----:B0-----:R-:W-:Y:S01]  /*9710*/  LOP3.LUT R5, R0, 0x80000000, R9, 0xb8, !PT ;  /* 0x8000000000057812 */ /* 0x001fe200078eb809 */
[----:B------:R-:W-:Y:S01]  /*9720*/  IMAD.MOV.U32 R4, RZ, RZ, R6 ;  /* 0x000000ffff047224 */ /* 0x000fe200078e0006 */
[----:B------:R-:W-:Y:S06]  /*9730*/  BRA `(.L_x_14426) ;  /* 0x0000000000207947 */ /* 0x000fec0003800000 */
.L_x_14425:
[----:B------:R-:W0:Y:S01]  /*9740*/  LDCU.64 UR4, c[0x0][0x598] ;  /* 0x0000b300ff0477ac */ /* 0x000e220008000a00 */
[----:B------:R-:W-:Y:S02]  /*9750*/  DSETP.NAN.AND P0, PT, R6, R6, PT ;  /* 0x000000060600722a */ /* 0x000fe40003f08000 */
[----:B------:R-:W-:Y:S02]  /*9760*/  DSETP.NAN.AND P1, PT, R26, R26, PT ;  /* 0x0000001a1a00722a */ /* 0x000fe40003f28000 */
[----:B0-----:R-:W-:-:S10]  /*9770*/  DADD R4, R4, UR4 ;  /* 0x0000000404047e29 */ /* 0x001fd40008000000 */
[-C--:B------:R-:W-:Y:S02]  /*9780*/  FSEL R3, R17, R4.reuse, !P0 ;  /* 0x0000000411037208 */ /* 0x080fe40004000000 */
[-C--:B------:R-:W-:Y:S02]  /*9790*/  FSEL R7, R16, R5.reuse, !P0 ;  /* 0x0000000510077208 */ /* 0x080fe40004000000 */
[----:B------:R-:W-:Y:S02]  /*97a0*/  FSEL R4, R3, R4, !P1 ;  /* 0x0000000403047208 */ /* 0x000fe40004800000 */
[----:B------:R-:W-:-:S07]  /*97b0*/  FSEL R5, R7, R5, !P1 ;  /* 0x0000000507057208 */ /* 0x000fce0004800000 */
.L_x_14426:
[----:B------:R-:W-:Y:S05]  /*97c0*/  BSYNC.RECONVERGENT B0 ;  /* 0x0000000000007941 */ /* 0x000fea0003800200 */
.L_x_14424:
        /* <DEDUP_REMOVED lines=17> */
.L_x_14434:
[----:B------:R-:W0:Y:S02]  /*98e0*/  F2I.S64.F64.TRUNC R4, R4 ;  /* 0x0000000400047311 */ /* 0x000e24000030d900 */
[----:B0-----:R-:W-:-:S05]  /*98f0*/  MOV R3, R4 ;  /* 0x0000000400037202 */ /* 0x001fca0000000f00 */
[----:B------:R0:W-:Y:S01]  /*9900*/  STG.E.U8 desc[UR36][R8.64], R3 ;  /* 0x0000000308007986 */ /* 0x0001e2000c101124 */
[----:B------:R-:W-:Y:S05]  /*9910*/  BRA `(.L_x_14436) ;  /* 0x0000000c00e07947 */ /* 0x000fea0003800000 */
.L_x_14433:
        /* <DEDUP_REMOVED lines=9> */
.L_x_14438:
[----:B------:R-:W0:Y:S02]  /*99b0*/  F2I.F64.TRUNC R5, R4 ;  /* 0x0000000400057311 */ /* 0x000e24000030d100 */
[----:B0-----:R0:W-:Y:S01]  /*99c0*/  STG.E desc[UR36][R8.64], R5 ;  /* 0x0000000508007986 */ /* 0x0011e2000c101924 */
[----:B------:R-:W-:Y:S05]  /*99d0*/  BRA `(.L_x_14436) ;  /* 0x0000000c00b07947 */ /* 0x000fea0003800000 */
.L_x_14437:
[----:B------:R-:W0:Y:S02]  /*99e0*/  F2I.F64.TRUNC R5, R4 ;  /* 0x0000000400057311 */ /* 0x000e24000030d100 */
[----:B0-----:R0:W-:Y:S01]  /*99f0*/  STG.E.U16 desc[UR36][R8.64], R5 ;  /* 0x0000000508007986 */ /* 0x0011e2000c101524 */
[----:B------:R-:W-:Y:S05]  /*9a00*/  BRA `(.L_x_14436) ;  /* 0x0000000c00a47947 */ /* 0x000fea0003800000 */
.L_x_14432:
        /* <DEDUP_REMOVED lines=13> */
.L_x_14440:
        /* <DEDUP_REMOVED lines=8> */
.L_x_14439:
        /* <DEDUP_REMOVED lines=14> */
.L_x_14442:
        /* <DEDUP_REMOVED lines=9> */
.L_x_14441:
[----:B------:R0:W-:Y:S01]  /*9cd0*/  STG.E.64 desc[UR36][R8.64], R4 ;  /* 0x0000000408007986 */ /* 0x0001e2000c101b24 */
[----:B------:R-:W-:Y:S05]  /*9ce0*/  BRA `(.L_x_14436) ;  /* 0x0000000800ec7947 */ /* 0x000fea0003800000 */
.L_x_14431:
        /* <DEDUP_REMOVED lines=13> */
.L_x_14446:
        /* <DEDUP_REMOVED lines=22> */
.L_x_14449:
[----:B------:R-:W-:-:S04]  /*9f20*/  SHF.R.U32.HI R3, RZ, 0x18, R7 ;  /* 0x00000018ff037819 */ /* 0x000fc80000011607 */
[----:B------:R-:W-:-:S07]  /*9f30*/  LOP3.LUT R0, R0, 0x80, R3, 0xf8, !PT ;  /* 0x0000008000007812 */ /* 0x000fce00078ef803 */
.L_x_14448:
[----:B------:R-:W-:Y:S05]  /*9f40*/  BSYNC.RECONVERGENT B0 ;  /* 0x0000000000007941 */ /* 0x000fea0003800200 */
.L_x_14447:
[----:B------:R0:W-:Y:S01]  /*9f50*/  STG.E.U8 desc[UR36][R8.64], R0 ;  /* 0x0000000008007986 */ /* 0x0001e2000c101124 */
[----:B------:R-:W-:Y:S05]  /*9f60*/  BRA `(.L_x_14436) ;  /* 0x00000008004c7947 */ /* 0x000fea0003800000 */
.L_x_14445:
        /* <DEDUP_REMOVED lines=22> */
.L_x_14452:
[----:B------:R-:W-:-:S04]  /*a0d0*/  SHF.R.U32.HI R3, RZ, 0x18, R7 ;  /* 0x00000018ff037819 */ /* 0x000fc80000011607 */
[----:B------:R-:W-:-:S07]  /*a0e0*/  LOP3.LUT R0, R0, 0x80, R3, 0xf8, !PT ;  /* 0x0000008000007812 */ /* 0x000fce00078ef803 */
.L_x_14451:
[----:B------:R-:W-:Y:S05]  /*a0f0*/  BSYNC.RECONVERGENT B0 ;  /* 0x0000000000007941 */ /* 0x000fea0003800200 */
.L_x_14450:
[----:B------:R0:W-:Y:S01]  /*a100*/  STG.E.U8 desc[UR36][R8.64], R0 ;  /* 0x0000000008007986 */ /* 0x0001e2000c101124 */
[----:B------:R-:W-:Y:S05]  /*a110*/  BRA `(.L_x_14436) ;  /* 0x0000000400e07947 */ /* 0x000fea0003800000 */
.L_x_14444:
        /* <DEDUP_REMOVED lines=26> */
.L_x_14454:
[----:B------:R-:W0:Y:S02]  /*a2c0*/  F2I.U64.F64.TRUNC R4, R4 ;  /* 0x0000000400047311 */ /* 0x000e24000030d800 */
[----:B0-----:R0:W-:Y:S01]  /*a2d0*/  STG.E.64 desc[UR36][R8.64], R4 ;  /* 0x0000000408007986 */ /* 0x0011e2000c101b24 */
[----:B------:R-:W-:Y:S05]  /*a2e0*/  BRA `(.L_x_14436) ;  /* 0x00000004006c7947 */ /* 0x000fea0003800000 */
.L_x_14453:
[----:B------:R-:W0:Y:S02]  /*a2f0*/  F2I.U32.F64.TRUNC R5, R4 ;  /* 0x0000000400057311 */ /* 0x000e24000030d000 */
[----:B0-----:R0:W-:Y:S01]  /*a300*/  STG.E desc[UR36][R8.64], R5 ;  /* 0x0000000508007986 */ /* 0x0011e2000c101924 */
[----:B------:R-:W-:Y:S05]  /*a310*/  BRA `(.L_x_14436) ;  /* 0x0000000400607947 */ /* 0x000fea0003800000 */
.L_x_14443:
        /* <DEDUP_REMOVED lines=10> */
.L_x_14456:
[----:B------:R-:W-:-:S05]  /*a3c0*/  CS2R R6, SRZ ;  /* 0x0000000000067805 */ /* 0x000fca000001ff00 */
[----:B------:R1:W-:Y:S01]  /*a3d0*/  STG.E.128 desc[UR36][R8.64], R4 ;  /* 0x0000000408007986 */ /* 0x0003e2000c101d24 */
[----:B------:R-:W-:Y:S05]  /*a3e0*/  BRA `(.L_x_14436) ;  /* 0x00000004002c7947 */ /* 0x000fea0003800000 */
.L_x_14455:
[----:B------:R-:W-:-:S09]  /*a3f0*/  UISETP.NE.AND UP0, UPT, UR4, 0xf, UPT ;  /* 0x0000000f0400788c */ /* 0x000fd2000bf05270 */
[----:B------:R-:W-:Y:S05]  /*a400*/  BRA.U !UP0, `(.L_x_14457) ;  /* 0x0000000508087547 */ /* 0x000fea000b800000 */
[----:B------:R-:W-:-:S09]  /*a410*/  UISETP.NE.AND UP0, UPT, UR4, 0x17, UPT ;  /* 0x000000170400788c */ /* 0x000fd2000bf05270 */
[----:B------:R-:W-:Y:S05]  /*a420*/  BRA.U !UP0, `(.L_x_14458) ;  /* 0x0000000108a07547 */ /* 0x000fea000b800000 */
[----:B------:R-:W-:-:S09]  /*a430*/  UISETP.NE.AND UP0, UPT, UR4, 0x18, UPT ;  /* 0x000000180400788c */ /* 0x000fd2000bf05270 */
[----:B------:R-:W-:Y:S05]  /*a440*/  BRA.U !UP0, `(.L_x_14459) ;  /* 0x0000000108447547 */ /* 0x000fea000b800000 */
.L_x_14435:
        /* <DEDUP_REMOVED lines=16> */
.L_x_14460:
[----:B------:R-:W-:Y:S05]  /*a550*/  BRA `(.L_x_14436) ;  /* 0x0000000000d07947 */ /* 0x000fea0003800000 */
.L_x_14459:
        /* <DEDUP_REMOVED lines=17> */
.L_x_14462:
[----:B------:R-:W-:Y:S05]  /*a670*/  BSYNC.RECONVERGENT B0 ;  /* 0x0000000000007941 */ /* 0x000fea0003800200 */
.L_x_14461:
[----:B------:R-:W-:-:S05]  /*a680*/  LOP3.LUT R3, R0, 0x80, R3, 0xf8, !PT ;  /* 0x0000008000037812 */ /* 0x000fca00078ef803 */
[----:B------:R3:W-:Y:S01]  /*a690*/  STG.E.U8 desc[UR36][R8.64], R3 ;  /* 0x0000000308007986 */ /* 0x0007e2000c101124 */
[----:B------:R-:W-:Y:S05]  /*a6a0*/  BRA `(.L_x_14436) ;  /* 0x00000000007c7947 */ /* 0x000fea0003800000 */
.L_x_14458:
        /* <DEDUP_REMOVED lines=16> */
.L_x_14464:
[----:B------:R-:W-:Y:S01]  /*a7b0*/  IMAD.MOV.U32 R0, RZ, RZ, 0x7f ;  /* 0x0000007fff007424 */ /* 0x000fe200078e00ff */
[----:B------:R-:W-:-:S04]  /*a7c0*/  ISETP.GT.U32.AND P0, PT, R3, 0x7f800000, PT ;  /* 0x7f8000000300780c */ /* 0x000fc80003f04070 */
[----:B------:R-:W-:-:S09]  /*a7d0*/  SEL R0, R0, 0x7c, P0 ;  /* 0x0000007c00007807 */ /* 0x000fd20000000000 */
.L_x_14465:
[----:B------:R-:W-:Y:S05]  /*a7e0*/  BSYNC.RECONVERGENT B0 ;  /* 0x0000000000007941 */ /* 0x000fea0003800200 */
.L_x_14463:
[----:B------:R-:W-:-:S04]  /*a7f0*/  SHF.R.U32.HI R3, RZ, 0x18, R7 ;  /* 0x00000018ff037819 */ /* 0x000fc80000011607 */
[----:B------:R-:W-:-:S05]  /*a800*/  LOP3.LUT R3, R0, 0x80, R3, 0xf8, !PT ;  /* 0x0000008000037812 */ /* 0x000fca00078ef803 */
[----:B------:R2:W-:Y:S01]  /*a810*/  STG.E.U8 desc[UR36][R8.64], R3 ;  /* 0x0000000308007986 */ /* 0x0005e2000c101124 */
[----:B------:R-:W-:Y:S05]  /*a820*/  BRA `(.L_x_14436) ;  /* 0x00000000001c7947 */ /* 0x000fea0003800000 */
.L_x_14457:
[----:B------:R-:W-:Y:S01]  /*a830*/  UMOV UR4, 0xf0000000 ;  /* 0xf000000000047882 */ /* 0x000fe20000000000 */
[----:B------:R-:W-:Y:S01]  /*a840*/  UMOV UR5, 0x380fffff ;  /* 0x380fffff00057882 */ /* 0x000fe20000000000 */
[----:B------:R-:W0:Y:S01]  /*a850*/  F2F.F32.F64 R0, R4 ;  /* 0x0000000400007310 */ /* 0x000e220000301000 */
[----:B------:R-:W-:-:S14]  /*a860*/  DSETP.GEU.AND P0, PT, |R4|, UR4, PT ;  /* 0x0000000404007e2a */ /* 0x000fdc000bf0e200 */
[----:B0-----:R-:W-:-:S05]  /*a870*/  @!P0 FMUL R0, R0, 1.175494350822287508e-38 ;  /* 0x0080000000008820 */ /* 0x001fca0000400000 */
[----:B------:R-:W-:-:S05]  /*a880*/  F2FP.BF16.F32.PACK_AB R0, RZ, R0 ;  /* 0x00000000ff00723e */ /* 0x000fca00000010ff */
[----:B------:R4:W-:Y:S02]  /*a890*/  STG.E.U16 desc[UR36][R8.64], R0 ;  /* 0x0000000008007986 */ /* 0x0009e4000c101524 */
.L_x_14436:
[----:B------:R-:W-:-:S07]  /*a8a0*/  IADD3 R23, PT, PT, R23, 0x80, RZ ;  /* 0x0000008017177810 */ /* 0x000fce0007ffe0ff */
.L_x_14394:
[----:B------:R-:W-:Y:S05]  /*a8b0*/  BSYNC.RECONVERGENT B7 ;  /* 0x0000000000077941 */ /* 0x000fea0003800200 */
.L_x_14393:
        /* <DEDUP_REMOVED lines=306> */
.L_x_14466:
[----:B------:R-:W0:Y:S01]  /*bbe0*/  LDCU.128 UR8, c[0x0][0x580] ;  /* 0x0000b000ff0877ac */ /* 0x000e220008000c00 */
[----:B------:R-:W-:Y:S01]  /*bbf0*/  BSSY.RECONVERGENT B6, `(.L_x_14467) ;  /* 0x00000ef000067945 */ /* 0x000fe20003800200 */
[----:B------:R-:W-:-:S04]  /*bc00*/  UPRMT UR4, UR42, 0x9910, URZ ;  /* 0x000099102a047896 */ /* 0x000fc800080000ff */
[----:B------:R-:W-:Y:S01]  /*bc10*/  UISETP.GT.AND UP0, UPT, UR4, 0x9, UPT ;  /* 0x000000090400788c */ /* 0x000fe2000bf04270 */
[----:B0-----:R-:W-:Y:S02]  /*bc20*/  IADD3 R22, P0, PT, R22, UR8, RZ ;  /* 0x0000000816167c10 */ /* 0x001fe4000ff1e0ff */
        /* <DEDUP_REMOVED lines=15> */
.L_x_14471:
[----:B------:R-:W2:Y:S02]  /*bd20*/  LDG.E.U8 R4, desc[UR36][R6.64] ;  /* 0x0000002406047981 */ /* 0x000ea4000c1e1100 */
[----:B--23--:R-:W0:Y:S01]  /*bd30*/  I2F.F64.U16 R4, R4 ;  /* 0x0000000400047312 */ /* 0x00ce220000101800 */
[----:B------:R-:W-:Y:S05]  /*bd40*/  BRA `(.L_x_14473) ;  /* 0x0000000c00647947 */ /* 0x000fea0003800000 */
.L_x_14470:
        /* <DEDUP_REMOVED lines=9> */
.L_x_14475:
[----:B------:R-:W2:Y:S02]  /*bde0*/  LDG.E R4, desc[UR36][R6.64] ;  /* 0x0000002406047981 */ /* 0x000ea4000c1e1900 */
[----:B--23--:R-:W0:Y:S01]  /*bdf0*/  I2F.F64 R4, R4 ;  /* 0x0000000400047312 */ /* 0x00ce220000201c00 */
[----:B------:R-:W-:Y:S05]  /*be00*/  BRA `(.L_x_14473) ;  /* 0x0000000c00347947 */ /* 0x000fea0003800000 */
.L_x_14474:
[----:B------:R-:W2:Y:S02]  /*be10*/  LDG.E.U16 R4, desc[UR36][R6.64] ;  /* 0x0000002406047981 */ /* 0x000ea4000c1e1500 */
[----:B--23--:R-:W0:Y:S01]  /*be20*/  I2F.F64.S16 R4, R4 ;  /* 0x0000000400047312 */ /* 0x00ce220000101c00 */
[----:B------:R-:W-:Y:S05]  /*be30*/  BRA `(.L_x_14473) ;  /* 0x0000000c00287947 */ /* 0x000fea0003800000 */
.L_x_14469:
[----:B------:R-:W-:-:S09]  /*be40*/  UISETP.GT.AND UP0, UPT, UR4, 0x6, UPT ;  /* 0x000000060400788c */ /* 0x000fd2000bf04270 */
[----:B------:R-:W-:Y:S05]  /*be50*/  BRA.U UP0, `(.L_x_14476) ;  /* 0x0000000100347547 */ /* 0x000fea000b800000 */
[----:B------:R-:W-:-:S09]  /*be60*/  UISETP.NE.AND UP0, UPT, UR4, 0x5, UPT ;  /* 0x000000050400788c */ /* 0x000fd2000bf05270 */
[----:B------:R-:W-:Y:S05]  /*be70*/  BRA.U !UP0, `(.L_x_14477) ;  /* 0x0000000108187547 */ /* 0x000fea000b800000 */
[----:B------:R-:W-:-:S09]  /*be80*/  UISETP.NE.AND UP0, UPT, UR4, 0x6, UPT ;  /* 0x000000060400788c */ /* 0x000fd2000bf05270 */
[----:B------:R-:W-:Y:S05]  /*be90*/  BRA.U UP0, `(.L_x_14472) ;  /* 0x0000000900b47547 */ /* 0x000fea000b800000 */
[----:B------:R-:W4:Y:S02]  /*bea0*/  LDG.E R4, desc[UR36][R6.64] ;  /* 0x0000002406047981 */ /* 0x000f24000c1e1900 */
[----:B----4-:R-:W-:-:S06]  /*beb0*/  FMUL.FTZ R4, R4, 1 ;  /* 0x3f80000004047820 */ /* 0x010fcc0000410000 */
[----:B--23--:R-:W0:Y:S01]  /*bec0*/  F2F.F64.F32 R4, R4 ;  /* 0x0000000400047310 */ /* 0x00ce220000201800 */
[----:B------:R-:W-:Y:S05]  /*bed0*/  BRA `(.L_x_14473) ;  /* 0x0000000c00007947 */ /* 0x000fea0003800000 */
.L_x_14477:
[----:B------:R-:W4:Y:S02]  /*bee0*/  LDG.E.U16 R0, desc[UR36][R6.64] ;  /* 0x0000002406007981 */ /* 0x000f24000c1e1500 */
[----:B----4-:R-:W-:-:S05]  /*bef0*/  HADD2.F32 R0, -RZ, R0.H0_H0 ;  /* 0x20000000ff007230 */ /* 0x010fca0000004100 */
[----:B------:R-:W-:-:S04]  /*bf00*/  FMUL.FTZ R0, R0, 1 ;  /* 0x3f80000000007820 */ /* 0x000fc80000410000 */
[----:B--23--:R0:W1:Y:S01]  /*bf10*/  F2F.F64.F32 R4, R0 ;  /* 0x0000000000047310 */ /* 0x00c0620000201800 */
[----:B------:R-:W-:Y:S05]  /*bf20*/  BRA `(.L_x_14473) ;  /* 0x0000000800ec7947 */ /* 0x000fea0003800000 */
.L_x_14476:
[----:B------:R-:W-:-:S09]  /*bf30*/  UISETP.NE.AND UP0, UPT, UR4, 0x7, UPT ;  /* 0x000000070400788c */ /* 0x000fd2000bf05270 */
[----:B------:R-:W-:Y:S05]  /*bf40*/  BRA.U !UP0, `(.L_x_14478) ;  /* 0x0000000108347547 */ /* 0x000fea000b800000 */
        /* <DEDUP_REMOVED lines=8> */
.L_x_14479:
[----:B------:R-:W4:Y:S02]  /*bfd0*/  LDG.E.U16 R6, desc[UR36][R6.64] ;  /* 0x0000002406067981 */ /* 0x000f24000c1e1500 */
[----:B----4-:R-:W-:-:S05]  /*bfe0*/  HADD2.F32 R0, -RZ, R6.H0_H0 ;  /* 0x20000006ff007230 */ /* 0x010fca0000004100 */
[----:B------:R-:W-:-:S04]  /*bff0*/  FMUL.FTZ R0, R0, 1 ;  /* 0x3f80000000007820 */ /* 0x000fc80000410000 */
[----:B--23--:R0:W1:Y:S01]  /*c000*/  F2F.F64.F32 R4, R0 ;  /* 0x0000000000047310 */ /* 0x00c0620000201800 */
[----:B------:R-:W-:Y:S05]  /*c010*/  BRA `(.L_x_14473) ;  /* 0x0000000800b07947 */ /* 0x000fea0003800000 */
.L_x_14478:
[----:B--23--:R0:W5:Y:S01]  /*c020*/  LDG.E.64 R4, desc[UR36][R6.64] ;  /* 0x0000002406047981 */ /* 0x00c162000c1e1b00 */
[----:B------:R-:W-:Y:S05]  /*c030*/  BRA `(.L_x_14473) ;  /* 0x0000000800a87947 */ /* 0x000fea0003800000 */
.L_x_14468:
        /* <DEDUP_REMOVED lines=8> */
[----:B------:R-:W4:Y:S01]  /*c0c0*/  LDG.E.U8 R6, desc[UR36][R6.64] ;  /* 0x0000002406067981 */ /* 0x000f22000c1e1100 */
[----:B------:R-:W-:Y:S01]  /*c0d0*/  IMAD.MOV.U32 R4, RZ, RZ, RZ ;  /* 0x000000ffff047224 */ /* 0x000fe200078e00ff */
[----:B----4-:R-:W-:-:S04]  /*c0e0*/  ISETP.NE.AND P0, PT, R6, RZ, PT ;  /* 0x000000ff0600720c */ /* 0x010fc80003f05270 */
[----:B--23--:R-:W-:Y:S01]  /*c0f0*/  FSEL R5, RZ, 1.875, !P0 ;  /* 0x3ff00000ff057808 */ /* 0x00cfe20004000000 */
[----:B------:R-:W-:Y:S08]  /*c100*/  BRA `(.L_x_14473) ;  /* 0x0000000800747947 */ /* 0x000ff00003800000 */
.L_x_14482:
[----:B--23--:R0:W5:Y:S01]  /*c110*/  LDG.E.64 R4, desc[UR36][R6.64] ;  /* 0x0000002406047981 */ /* 0x00c162000c1e1b00 */
[----:B------:R-:W-:Y:S05]  /*c120*/  BRA `(.L_x_14473) ;  /* 0x00000008006c7947 */ /* 0x000fea0003800000 */
.L_x_14481:
[----:B------:R-:W-:-:S09]  /*c130*/  UISETP.NE.AND UP0, UPT, UR4, 0xf, UPT ;  /* 0x0000000f0400788c */ /* 0x000fd2000bf05270 */
[----:B------:R-:W-:Y:S05]  /*c140*/  BRA.U !UP0, `(.L_x_14483) ;  /* 0x0000000108a07547 */ /* 0x000fea000b800000 */
[----:B------:R-:W-:-:S09]  /*c150*/  UISETP.NE.AND UP0, UPT, UR4, 0x17, UPT ;  /* 0x000000170400788c */ /* 0x000fd2000bf05270 */
[----:B------:R-:W-:Y:S05]  /*c160*/  BRA.U !UP0, `(.L_x_14484) ;  /* 0x00000001085c7547 */ /* 0x000fea000b800000 */
[----:B------:R-:W-:-:S09]  /*c170*/  UISETP.NE.AND UP0, UPT, UR4, 0x18, UPT ;  /* 0x000000180400788c */ /* 0x000fd2000bf05270 */
[----:B------:R-:W-:Y:S05]  /*c180*/  BRA.U UP0, `(.L_x_14472) ;  /* 0x0000000500f87547 */ /* 0x000fea000b800000 */
[----:B------:R-:W4:Y:S01]  /*c190*/  LDG.E.U8 R0, desc[UR36][R6.64] ;  /* 0x0000002406007981 */ /* 0x000f22000c1e1100 */
[----:B--23--:R-:W-:Y:S02]  /*c1a0*/  HFMA2 R5, -RZ, RZ, 0, 1.847743988037109375e-06 ;  /* 0x0000001fff057431 */ /* 0x00cfe400000001ff */
[----:B----4-:R-:W-:-:S05]  /*c1b0*/  IMAD.SHL.U32 R0, R0, 0x1000000, RZ ;  /* 0x0100000000007824 */ /* 0x010fca00078e00ff */
        /* <DEDUP_REMOVED lines=18> */
.L_x_14484:
[----:B------:R-:W4:Y:S02]  /*c2e0*/  LDG.E.U8 R4, desc[UR36][R6.64] ;  /* 0x0000002406047981 */ /* 0x000f24000c1e1100 */
[C---:B----4-:R-:W-:Y:S01]  /*c2f0*/  SHF.L.U32 R0, R4.reuse, 0x19, RZ ;  /* 0x0000001904007819 */ /* 0x050fe200000006ff */
[----:B------:R-:W-:-:S03]  /*c300*/  IMAD.SHL.U32 R4, R4, 0x100, RZ ;  /* 0x0000010004047824 */ /* 0x000fc600078e00ff */
[----:B------:R-:W-:-:S13]  /*c310*/  ISETP.GE.U32.AND P0, PT, R0, 0x8000000, PT ;  /* 0x080000000000780c */ /* 0x000fda0003f06070 */
[----:B--23--:R-:W-:Y:S02]  /*c320*/  @!P0 LOP3.LUT R3, R4, 0x7f00, RZ, 0xc0, !PT ;  /* 0x00007f0004038812 */ /* 0x00cfe400078ec0ff */
        /* <DEDUP_REMOVED lines=10> */
.L_x_14483:
[----:B------:R-:W4:Y:S02]  /*c3d0*/  LDG.E.U16 R0, desc[UR36][R6.64] ;  /* 0x0000002406007981 */ /* 0x000f24000c1e1500 */
[----:B----4-:R-:W-:-:S05]  /*c3e0*/  SHF.L.U32 R0, R0, 0x10, RZ ;  /* 0x0000001000007819 */ /* 0x010fca00000006ff */
[----:B------:R-:W-:-:S04]  /*c3f0*/  FMUL.FTZ R0, R0, 1 ;  /* 0x3f80000000007820 */ /* 0x000fc80000410000 */
[----:B--23--:R0:W1:Y:S01]  /*c400*/  F2F.F64.F32 R4, R0 ;  /* 0x0000000000047310 */ /* 0x00c0620000201800 */
[----:B------:R-:W-:Y:S05]  /*c410*/  BRA `(.L_x_14473) ;  /* 0x0000000400b07947 */ /* 0x000fea0003800000 */
.L_x_14480:
        /* <DEDUP_REMOVED lines=9> */
[----:B--23--:R-:W4:Y:S01]  /*c4b0*/  I2F.F64.U16 R4, R4 ;  /* 0x0000000400047312 */ /* 0x00cf220000101800 */
[----:B------:R-:W-:Y:S05]  /*c4c0*/  BRA `(.L_x_14473) ;  /* 0x0000000400847947 */ /* 0x000fea0003800000 */
.L_x_14487:
[----:B------:R-:W4:Y:S01]  /*c4d0*/  LDG.E.U8 R6, desc[UR36][R6.64] ;  /* 0x0000002406067981 */ /* 0x000f22000c1e1100 */
[----:B--23--:R-:W-:Y:S02]  /*c4e0*/  CS2R R4, SRZ ;  /* 0x0000000000047805 */ /* 0x00cfe4000001ff00 */
[----:B----4-:R-:W-:-:S13]  /*c4f0*/  ISETP.NE.AND P0, PT, R6, RZ, PT ;  /* 0x000000ff0600720c */ /* 0x010fda0003f05270 */
        /* <DEDUP_REMOVED lines=18> */
.L_x_14489:
[----:B------:R-:W-:Y:S05]  /*c620*/  BSYNC.RECONVERGENT B0 ;  /* 0x0000000000007941 */ /* 0x000fea0003800200 */
.L_x_14488:
[----:B------:R-:W-:Y:S01]  /*c630*/  IMAD.SHL.U32 R0, R0, 0x100000, RZ ;  /* 0x0010000000007824 */ /* 0x000fe200078e00ff */
[----:B------:R-:W-:-:S04]  /*c640*/  LEA R3, R3, 0x3b800000, 0x17 ;  /* 0x3b80000003037811 */ /* 0x000fc800078eb8ff */
[----:B------:R-:W-:-:S05]  /*c650*/  LOP3.LUT R0, R3, R0, R7, 0xfe, !PT ;  /* 0x0000000003007212 */ /* 0x000fca00078efe07 */
[----:B------:R-:W-:-:S04]  /*c660*/  FMUL.FTZ R0, R0, 1 ;  /* 0x3f80000000007820 */ /* 0x000fc80000410000 */
[----:B------:R0:W1:Y:S01]  /*c670*/  F2F.F64.F32 R4, R0 ;  /* 0x0000000000047310 */ /* 0x0000620000201800 */
[----:B------:R-:W-:Y:S05]  /*c680*/  BRA `(.L_x_14473) ;  /* 0x0000000400147947 */ /* 0x000fea0003800000 */
.L_x_14486:
[----:B------:R-:W4:Y:S01]  /*c690*/  LDG.E.U8 R6, desc[UR36][R6.64] ;  /* 0x0000002406067981 */ /* 0x000f22000c1e1100 */
[----:B--23--:R-:W-:Y:S02]  /*c6a0*/  CS2R R4, SRZ ;  /* 0x0000000000047805 */ /* 0x00cfe4000001ff00 */
[----:B----4-:R-:W-:-:S13]  /*c6b0*/  ISETP.NE.AND P0, PT, R6, RZ, PT ;  /* 0x000000ff0600720c */ /* 0x010fda0003f05270 */
        /* <DEDUP_REMOVED lines=18> */
.L_x_14491:
[----:B------:R-:W-:Y:S05]  /*c7e0*/  BSYNC.RECONVERGENT B0 ;  /* 0x0000000000007941 */ /* 0x000fea0003800200 */
.L_x_14490:
[----:B------:R-:W-:Y:S01]  /*c7f0*/  IMAD.SHL.U32 R0, R0, 0x200000, RZ ;  /* 0x0020000000007824 */ /* 0x000fe200078e00ff */
[----:B------:R-:W-:-:S04]  /*c800*/  LEA R3, R3, 0x37800000, 0x17 ;  /* 0x3780000003037811 */ /* 0x000fc800078eb8ff */
[----:B------:R-:W-:-:S05]  /*c810*/  LOP3.LUT R0, R3, R0, R7, 0xfe, !PT ;  /* 0x0000000003007212 */ /* 0x000fca00078efe07 */
[----:B------:R-:W-:-:S04]  /*c820*/  FMUL.FTZ R0, R0, 1 ;  /* 0x3f80000000007820 */ /* 0x000fc80000410000 */
[----:B------:R0:W1:Y:S01]  /*c830*/  F2F.F64.F32 R4, R0 ;  /* 0x0000000000047310 */ /* 0x0000620000201800 */
[----:B------:R-:W-:Y:S05]  /*c840*/  BRA `(.L_x_14473) ;  /* 0x0000000000a47947 */ /* 0x000fea0003800000 */
.L_x_14485:
[----:B------:R-:W-:-:S09]  /*c850*/  UISETP.NE.AND UP0, UPT, UR4, 0x1c, UPT ;  /* 0x0000001c0400788c */ /* 0x000fd2000bf05270 */
[----:B------:R-:W-:Y:S05]  /*c860*/  BRA.U !UP0, `(.L_x_14492) ;  /* 0x0000000108947547 */ /* 0x000fea000b800000 */
[----:B------:R-:W-:-:S09]  /*c870*/  UISETP.NE.AND UP0, UPT, UR4, 0x1d, UPT ;  /* 0x0000001d0400788c */ /* 0x000fd2000bf05270 */
[----:B------:R-:W-:Y:S05]  /*c880*/  BRA.U !UP0, `(.L_x_14493) ;  /* 0x0000000108807547 */ /* 0x000fea000b800000 */
[----:B------:R-:W-:-:S09]  /*c890*/  UISETP.NE.AND UP0, UPT, UR4, 0x2c, UPT ;  /* 0x0000002c0400788c */ /* 0x000fd2000bf05270 */
[----:B------:R-:W-:Y:S05]  /*c8a0*/  BRA.U UP0, `(.L_x_14472) ;  /* 0x0000000100307547 */ /* 0x000fea000b800000 */
[----:B------:R-:W4:Y:S01]  /*c8b0*/  LDG.E.U8 R0, desc[UR36][R6.64] ;  /* 0x0000002406007981 */ /* 0x000f22000c1e1100 */
[----:B--23--:R-:W-:Y:S02]  /*c8c0*/  HFMA2 R5, -RZ, RZ, 0.5, 0 ;  /* 0x38000000ff057431 */ /* 0x00cfe400000001ff */
[----:B------:R-:W-:Y:S01]  /*c8d0*/  IMAD.MOV.U32 R4, RZ, RZ, 0x0 ;  /* 0x00000000ff047424 */ /* 0x000fe200078e00ff */
[----:B----4-:R-:W-:-:S13]  /*c8e0*/  ISETP.NE.AND P0, PT, R0, RZ, PT ;  /* 0x000000ff0000720c */ /* 0x010fda0003f05270 */
        /* <DEDUP_REMOVED lines=8> */
.L_x_14472:
[----:B------:R-:W-:Y:S01]  /*c970*/  MOV R14, 0x0 ;  /* 0x00000000000e7802 */ /* 0x000fe20000000f00 */
[----:B------:R-:W0:Y:S01]  /*c980*/  LDCU.64 UR4, c[0x4][0x178] ;  /* 0x01002f00ff0477ac */ /* 0x000e220008000a00 */
[----:B------:R-:W-:Y:S02]  /*c990*/  HFMA2 R13, -RZ, RZ, 0, 0 ;  /* 0x00000000ff0d7431 */ /* 0x000fe400000001ff */
[----:B--23--:R-:W-:Y:S01]  /*c9a0*/  IMAD.MOV.U32 R8, RZ, RZ, 0x4e ;  /* 0x0000004eff087424 */ /* 0x00cfe200078e00ff */
        /* <DEDUP_REMOVED lines=12> */
.L_x_14494:
[----:B------:R-:W-:Y:S01]  /*ca70*/  CS2R R4, SRZ ;  /* 0x0000000000047805 */ /* 0x000fe2000001ff00 */
[----:B------:R-:W-:Y:S06]  /*ca80*/  BRA `(.L_x_14473) ;  /* 0x0000000000147947 */ /* 0x000fec0003800000 */
.L_x_14493:
[----:B--23--:R-:W2:Y:S02]  /*ca90*/  LDG.E.64 R4, desc[UR36][R6.64] ;  /* 0x0000002406047981 */ /* 0x00cea4000c1e1b00 */
[----:B--2---:R-:W0:Y:S01]  /*caa0*/  I2F.F64.U64 R4, R4 ;  /* 0x0000000400047312 */ /* 0x004e220000301800 */
[----:B------:R-:W-:Y:S05]  /*cab0*/  BRA `(.L_x_14473) ;  /* 0x0000000000087947 */ /* 0x000fea0003800000 */
.L_x_14492:
[----:B------:R-:W2:Y:S02]  /*cac0*/  LDG.E R4, desc[UR36][R6.64] ;  /* 0x0000002406047981 */ /* 0x000ea4000c1e1900 */
[----:B--23--:R-:W3:Y:S02]  /*cad0*/  I2F.F64.U32 R4, R4 ;  /* 0x0000000400047312 */ /* 0x00cee40000201800 */
.L_x_14473:
[----:B------:R-:W-:Y:S05]  /*cae0*/  BSYNC.RECONVERGENT B6 ;  /* 0x0000000000067941 */ /* 0x000fea0003800200 */
.L_x_14467:
        /* <DEDUP_REMOVED lines=23> */
[----:B------:R-:W-:-:S03]  /*cc60*/  @!P0 DMUL R6, R6, 1.80143985094819840000e+16 ;  /* 0x4350000006068828 */ /* 0x000fc60000000000 */
[----:B------:R-:W-:Y:S02]  /*cc70*/  LOP3.LUT R4, R26, 0x100000, RZ, 0xfc, !PT ;  /* 0x001000001a047812 */ /* 0x000fe400078efcff */
[----:B0-----:R-:W-:-:S05]  /*cc80*/  FSEL R25, R24, UR4, !P1 ;  /* 0x0000000418197c08 */ /* 0x001fca000c800000 */
[C---:B------:R-:W-:Y:S02]  /*cc90*/  @!P0 LEA.HI R3, R7.reuse, R5, RZ, 0xc ;  /* 0x0000000507038211 */ /* 0x040fe400078f60ff */
[----:B------:R-:W-:Y:S02]  /*cca0*/  LOP3.LUT R0, R7, 0xfffff, RZ, 0xc0, !PT ;  /* 0x000fffff07007812 */ /* 0x000fe400078ec0ff */
[----:B------:R-:W-:Y:S02]  /*ccb0*/  @!P0 IADD3 R5, PT, PT, R3, -0x36, RZ ;  /* 0xffffffca03058810 */ /* 0x000fe40007ffe0ff */
[----:B------:R-:W-:-:S03]  /*ccc0*/  LOP3.LUT R9, R0, 0x100000, RZ, 0xfc, !PT ;  /* 0x0010000000097812 */ /* 0x000fc600078efcff */
[----:B------:R-:W-:-:S07]  /*ccd0*/  IMAD.IADD R0, R2, 0x1, -R5 ;  /* 0x0000000102007824 */ /* 0x000fce00078e0a05 */
.L_x_14499:
        /* <DEDUP_REMOVED lines=11> */
.L_x_14498:
        /* <DEDUP_REMOVED lines=21> */
.L_x_14501:
[----:B------:R-:W-:Y:S05]  /*cee0*/  BSYNC.RECONVERGENT B1 ;  /* 0x0000000000017941 */ /* 0x000fea0003800200 */
.L_x_14500:
[----:B0-----:R-:W-:Y:S01]  /*cef0*/  LOP3.LUT R5, R0, 0x80000000, R9, 0xb8, !PT ;  /* 0x8000000000057812 */ /* 0x001fe200078eb809 */
[----:B------:R-:W-:Y:S06]  /*cf00*/  BRA `(.L_x_14497) ;  /* 0x0000000000207947 */ /* 0x000fec0003800000 */
.L_x_14496:
        /* <DEDUP_REMOVED lines=8> */
.L_x_14497:
[----:B------:R-:W-:Y:S05]  /*cf90*/  BSYNC.RECONVERGENT B0 ;  /* 0x0000000000007941 */ /* 0x000fea0003800200 */
.L_x_14495:
        /* <DEDUP_REMOVED lines=14> */
.L_x_14505:
[----:B------:R-:W0:Y:S02]  /*d080*/  F2I.S64.F64.TRUNC R4, R4 ;  /* 0x0000000400047311 */ /* 0x000e24000030d900 */
[----:B0-----:R-:W-:-:S05]  /*d090*/  IMAD.MOV.U32 R3, RZ, RZ, R4 ;  /* 0x000000ffff037224 */ /* 0x001fca00078e0004 */
[----:B------:R-:W-:Y:S01]  /*d0a0*/  STG.E.U8 desc[UR36][R22.64], R3 ;  /* 0x0000000316007986 */ /* 0x000fe2000c101124 */
[----:B------:R-:W-:Y:S05]  /*d0b0*/  EXIT ;  /* 0x000000000000794d */ /* 0x000fea0003800000 */
.L_x_14504:
        /* <DEDUP_REMOVED lines=9> */
.L_x_14508:
[----:B------:R-:W0:Y:S02]  /*d150*/  F2I.F64.TRUNC R5, R4 ;  /* 0x0000000400057311 */ /* 0x000e24000030d100 */
[----:B0-----:R-:W-:Y:S01]  /*d160*/  STG.E desc[UR36][R22.64], R5 ;  /* 0x0000000516007986 */ /* 0x001fe2000c101924 */
[----:B------:R-:W-:Y:S05]  /*d170*/  EXIT ;  /* 0x000000000000794d */ /* 0x000fea0003800000 */
.L_x_14507:
[----:B------:R-:W0:Y:S02]  /*d180*/  F2I.F64.TRUNC R5, R4 ;  /* 0x0000000400057311 */ /* 0x000e24000030d100 */
[----:B0-----:R-:W-:Y:S01]  /*d190*/  STG.E.U16 desc[UR36][R22.64], R5 ;  /* 0x0000000516007986 */ /* 0x001fe2000c101524 */
[----:B------:R-:W-:Y:S05]  /*d1a0*/  EXIT ;  /* 0x000000000000794d */ /* 0x000fea0003800000 */
.L_x_14503:
        /* <DEDUP_REMOVED lines=13> */
.L_x_14510:
        /* <DEDUP_REMOVED lines=8> */
.L_x_14509:
        /* <DEDUP_REMOVED lines=14> */
.L_x_14512:
        /* <DEDUP_REMOVED lines=9> */
.L_x_14511:
[----:B------:R-:W-:Y:S01]  /*d470*/  STG.E.64 desc[UR36][R22.64], R4 ;  /* 0x0000000416007986 */ /* 0x000fe2000c101b24 */
[----:B------:R-:W-:Y:S05]  /*d480*/  EXIT ;  /* 0x000000000000794d */ /* 0x000fea0003800000 */
.L_x_14502:
        /* <DEDUP_REMOVED lines=13> */
.L_x_14516:
        /* <DEDUP_REMOVED lines=21> */
.L_x_14519:
[----:B------:R-:W-:-:S04]  /*d6b0*/  SHF.R.U32.HI R3, RZ, 0x18, R3 ;  /* 0x00000018ff037819 */ /* 0x000fc80000011603 */
[----:B------:R-:W-:-:S04]  /*d6c0*/  LOP3.LUT R0, R0, 0x80, R3, 0xf8, !PT ;  /* 0x0000008000007812 */ /* 0x000fc800078ef803 */
[----:B------:R-:W-:-:S07]  /*d6d0*/  PRMT R11, R0, 0x7610, R11 ;  /* 0x00007610000b7816 */ /* 0x000fce000000000b */
.L_x_14518:
[----:B------:R-:W-:Y:S05]  /*d6e0*/  BSYNC.RECONVERGENT B0 ;  /* 0x0000000000007941 */ /* 0x000fea0003800200 */
.L_x_14517:
[----:B------:R-:W-:Y:S01]  /*d6f0*/  STG.E.U8 desc[UR36][R22.64], R11 ;  /* 0x0000000b16007986 */ /* 0x000fe2000c101124 */
[----:B------:R-:W-:Y:S05]  /*d700*/  EXIT ;  /* 0x000000000000794d */ /* 0x000fea0003800000 */
.L_x_14515:
        /* <DEDUP_REMOVED lines=21> */
.L_x_14522:
[----:B------:R-:W-:-:S04]  /*d860*/  SHF.R.U32.HI R3, RZ, 0x18, R3 ;  /* 0x00000018ff037819 */ /* 0x000fc80000011603 */
[----:B------:R-:W-:-:S04]  /*d870*/  LOP3.LUT R0, R0, 0x80, R3, 0xf8, !PT ;  /* 0x0000008000007812 */ /* 0x000fc800078ef803 */
[----:B------:R-:W-:-:S07]  /*d880*/  PRMT R11, R0, 0x7610, R11 ;  /* 0x00007610000b7816 */ /* 0x000fce000000000b */
.L_x_14521:
[----:B------:R-:W-:Y:S05]  /*d890*/  BSYNC.RECONVERGENT B0 ;  /* 0x0000000000007941 */ /* 0x000fea0003800200 */
.L_x_14520:
[----:B------:R-:W-:Y:S01]  /*d8a0*/  STG.E.U8 desc[UR36][R22.64], R11 ;  /* 0x0000000b16007986 */ /* 0x000fe2000c101124 */
[----:B------:R-:W-:Y:S05]  /*d8b0*/  EXIT ;  /* 0x000000000000794d */ /* 0x000fea0003800000 */
.L_x_14514:
        /* <DEDUP_REMOVED lines=26> */
.L_x_14524:
[----:B------:R-:W0:Y:S02]  /*da60*/  F2I.U64.F64.TRUNC R4, R4 ;  /* 0x0000000400047311 */ /* 0x000e24000030d800 */
[----:B0-----:R-:W-:Y:S01]  /*da70*/  STG.E.64 desc[UR36][R22.64], R4 ;  /* 0x0000000416007986 */ /* 0x001fe2000c101b24 */
[----:B------:R-:W-:Y:S05]  /*da80*/  EXIT ;  /* 0x000000000000794d */ /* 0x000fea0003800000 */
.L_x_14523:
[----:B------:R-:W0:Y:S02]  /*da90*/  F2I.U32.F64.TRUNC R5, R4 ;  /* 0x0000000400057311 */ /* 0x000e24000030d000 */
[----:B0-----:R-:W-:Y:S01]  /*daa0*/  STG.E desc[UR36][R22.64], R5 ;  /* 0x0000000516007986 */ /* 0x001fe2000c101924 */
[----:B------:R-:W-:Y:S05]  /*dab0*/  EXIT ;  /* 0x000000000000794d */ /* 0x000fea0003800000 */
.L_x_14513:
        /* <DEDUP_REMOVED lines=10> */
.L_x_14526:
[----:B------:R-:W-:-:S05]  /*db60*/  CS2R R6, SRZ ;  /* 0x0000000000067805 */ /* 0x000fca000001ff00 */
[----:B------:R-:W-:Y:S01]  /*db70*/  STG.E.128 desc[UR36][R22.64], R4 ;  /* 0x0000000416007986 */ /* 0x000fe2000c101d24 */
[----:B------:R-:W-:Y:S05]  /*db80*/  EXIT ;  /* 0x000000000000794d */ /* 0x000fea0003800000 */
.L_x_14525:
[----:B------:R-:W-:-:S09]  /*db90*/  UISETP.NE.AND UP0, UPT, UR4, 0xf, UPT ;  /* 0x0000000f0400788c */ /* 0x000fd2000bf05270 */
[----:B------:R-:W-:Y:S05]  /*dba0*/  BRA.U !UP0, `(.L_x_14527) ;  /* 0x0000000508087547 */ /* 0x000fea000b800000 */
[----:B------:R-:W-:-:S09]  /*dbb0*/  UISETP.NE.AND UP0, UPT, UR4, 0x17, UPT ;  /* 0x000000170400788c */ /* 0x000fd2000bf05270 */
[----:B------:R-:W-:Y:S05]  /*dbc0*/  BRA.U !UP0, `(.L_x_14528) ;  /* 0x0000000108a07547 */ /* 0x000fea000b800000 */
[----:B------:R-:W-:-:S09]  /*dbd0*/  UISETP.NE.AND UP0, UPT, UR4, 0x18, UPT ;  /* 0x000000180400788c */ /* 0x000fd2000bf05270 */
[----:B------:R-:W-:Y:S05]  /*dbe0*/  BRA.U !UP0, `(.L_x_14529) ;  /* 0x0000000108447547 */ /* 0x000fea000b800000 */
.L_x_14506:
        /* <DEDUP_REMOVED lines=16> */
.L_x_14530:
[----:B------:R-:W-:Y:S05]  /*dcf0*/  EXIT ;  /* 0x000000000000794d */ /* 0x000fea0003800000 */
.L_x_14529:
        /* <DEDUP_REMOVED lines=17> */
.L_x_14532:
[----:B------:R-:W-:Y:S05]  /*de10*/  BSYNC.RECONVERGENT B0 ;  /* 0x0000000000007941 */ /* 0x000fea0003800200 */
.L_x_14531:
[----:B------:R-:W-:-:S05]  /*de20*/  LOP3.LUT R3, R0, 0x80, R3, 0xf8, !PT ;  /* 0x0000008000037812 */ /* 0x000fca00078ef803 */
[----:B------:R-:W-:Y:S01]  /*de30*/  STG.E.U8 desc[UR36][R22.64], R3 ;  /* 0x0000000316007986 */ /* 0x000fe2000c101124 */
[----:B------:R-:W-:Y:S05]  /*de40*/  EXIT ;  /* 0x000000000000794d */ /* 0x000fea0003800000 */
.L_x_14528:
        /* <DEDUP_REMOVED lines=16> */
.L_x_14534:
[----:B------:R-:W-:Y:S01]  /*df50*/  IMAD.MOV.U32 R0, RZ, RZ, 0x7f ;  /* 0x0000007fff007424 */ /* 0x000fe200078e00ff */
[----:B------:R-:W-:-:S04]  /*df60*/  ISETP.GT.U32.AND P0, PT, R2, 0x7f800000, PT ;  /* 0x7f8000000200780c */ /* 0x000fc80003f04070 */
[----:B------:R-:W-:-:S09]  /*df70*/  SEL R0, R0, 0x7c, P0 ;  /* 0x0000007c00007807 */ /* 0x000fd20000000000 */
.L_x_14535:
[----:B------:R-:W-:Y:S05]  /*df80*/  BSYNC.RECONVERGENT B0 ;  /* 0x0000000000007941 */ /* 0x000fea0003800200 */
.L_x_14533:
[----:B------:R-:W-:-:S04]  /*df90*/  SHF.R.U32.HI R3, RZ, 0x18, R3 ;  /* 0x00000018ff037819 */ /* 0x000fc80000011603 */
[----:B------:R-:W-:-:S05]  /*dfa0*/  LOP3.LUT R3, R0, 0x80, R3, 0xf8, !PT ;  /* 0x0000008000037812 */ /* 0x000fca00078ef803 */
[----:B------:R-:W-:Y:S01]  /*dfb0*/  STG.E.U8 desc[UR36][R22.64], R3 ;  /* 0x0000000316007986 */ /* 0x000fe2000c101124 */
[----:B------:R-:W-:Y:S05]  /*dfc0*/  EXIT ;  /* 0x000000000000794d */ /* 0x000fea0003800000 */
.L_x_14527:
        /* <DEDUP_REMOVED lines=8> */
.L_x_14536:
        /* <DEDUP_REMOVED lines=11> */
.L_x_54855:


//--------------------- .text._ZN2at6native27unrolled_elementwise_kernelINS0_13AUnaryFunctorIdddZZZNS0_16fmod_kernel_cudaERNS_18TensorIteratorBaseEENKUlvE0_clEvENKUlvE_clEvEUlddE_EESt5arrayIPcLm2EELi4E23TrivialOffsetCalculatorILi1EjESD_NS0_6memory12LoadWithCastILi1EEENSE_13StoreWithCastILi1EEEEEviT_T0_T2_T3_T4_T5_ --------------------------
	.section	.text._ZN2at6native27unrolled_elementwise_kernelINS0_13AUnaryFunctorIdddZZZNS0_16fmod_kernel_cudaERNS_18TensorIteratorBaseEENKUlvE0_clEvENKUlvE_clEvEUlddE_EESt5arrayIPcLm2EELi4E23TrivialOffsetCalculatorILi1EjESD_NS0_6memory12LoadWithCastILi1EEENSE_13StoreWithCastILi1EEEEEviT_T0_T2_T3_T4_T5_,"ax",@progbits
	.align	128
        .global         _ZN2at6native27unrolled_elementwise_kernelINS0_13AUnaryFunctorIdddZZZNS0_16fmod_kernel_cudaERNS_18TensorIteratorBaseEENKUlvE0_clEvENKUlvE_clEvEUlddE_EESt5arrayIPcLm2EELi4E23TrivialOffsetCalculatorILi1EjESD_NS0_6memory12LoadWithCastILi1EEENSE_13StoreWithCastILi1EEEEEviT_T0_T2_T3_T4_T5_
        .type           _ZN2at6native27unrolled_elementwise_kernelINS0_13AUnaryFunctorIdddZZZNS0_16fmod_kernel_cudaERNS_18TensorIteratorBaseEENKUlvE0_clEvENKUlvE_clEvEUlddE_EESt5arrayIPcLm2EELi4E23TrivialOffsetCalculatorILi1EjESD_NS0_6memory12LoadWithCastILi1EEENSE_13StoreWithCastILi1EEEEEviT_T0_T2_T3_T4_T5_,@function
        .size           _ZN2at6native27unrolled_elementwise_kernelINS0_13AUnaryFunctorIdddZZZNS0_16fmod_kernel_cudaERNS_18TensorIteratorBaseEENKUlvE0_clEvENKUlvE_clEvEUlddE_EESt5arrayIPcLm2EELi4E23TrivialOffsetCalculatorILi1EjESD_NS0_6memory12LoadWithCastILi1EEENSE_13StoreWithCastILi1EEEEEviT_T0_T2_T3_T4_T5_,(.L_x_54856 - _ZN2at6native27unrolled_elementwise_kernelINS0_13AUnaryFunctorIdddZZZNS0_16fmod_kernel_cudaERNS_18TensorIteratorBaseEENKUlvE0_clEvENKUlvE_clEvEUlddE_EESt5arrayIPcLm2EELi4E23TrivialOffsetCalculatorILi1EjESD_NS0_6memory12LoadWithCastILi1EEENSE_13StoreWithCastILi1EEEEEviT_T0_T2_T3_T4_T5_)
        .other          _ZN2at6native27unrolled_elementwise_kernelINS0_13AUnaryFunctorIdddZZZNS0_16fmod_kernel_cudaERNS_18TensorIteratorBaseEENKUlvE0_clEvENKUlvE_clEvEUlddE_EESt5arrayIPcLm2EELi4E23TrivialOffsetCalculatorILi1EjESD_NS0_6memory12LoadWithCastILi1EEENSE_13StoreWithCastILi1EEEEEviT_T0_T2_T3_T4_T5_,@"STO_CUDA_ENTRY STV_DEFAULT"
_ZN2at6native27unrolled_elementwise_kernelINS0_13AUnaryFunctorIdddZZZNS0_16fmod_kernel_cudaERNS_18TensorIteratorBaseEENKUlvE0_clEvENKUlvE_clEvEUlddE_EESt5arrayIPcLm2EELi4E23TrivialOffsetCalculatorILi1EjESD_NS0_6memory12LoadWithCastILi1EEENSE_13StoreWithCastILi1EEEEEviT_T0_T2_T3_T4_T5_:
.text._ZN2at6native27unrolled_elementwise_kernelINS0_13AUnaryFunctorIdddZZZNS0_16fmod_kernel_cudaERNS_18TensorIteratorBaseEENKUlvE0_clEvENKUlvE_clEvEUlddE_EESt5arrayIPcLm2EELi4E23TrivialOffsetCalculatorILi1EjESD_NS0_6memory12LoadWithCastILi1EEENSE_13StoreWithCastILi1EEEEEviT_T0_T2_T3_T4_T5_:
        /* <DEDUP_REMOVED lines=33> */
.L_x_14543:
[----:B------:R-:W2:Y:S02]  /*0210*/  LDG.E.U8 R2, desc[UR36][R2.64] ;  /* 0x0000002402027981 */ /* 0x000ea4000c1e1100 */
[----:B--2---:R0:W1:Y:S01]  /*0220*/  I2F.F64.U16 R26, R2 ;  /* 0x00000002001a7312 */ /* 0x0040620000101800 */
[----:B------:R-:W-:Y:S05]  /*0230*/  BRA `(.L_x_14545) ;  /* 0x0000000c00607947 */ /* 0x000fea0003800000 */
.L_x_14542:
        /* <DEDUP_REMOVED lines=9> */
.L_x_14547:
[----:B------:R-:W2:Y:S02]  /*02d0*/  LDG.E R2, desc[UR36][R2.64] ;  /* 0x0000002402027981 */ /* 0x000ea4000c1e1900 */
[----:B--2---:R1:W2:Y:S01]  /*02e0*/  I2F.F64 R26, R2 ;  /* 0x00000002001a7312 */ /* 0x0042a20000201c00 */
[----:B------:R-:W-:Y:S05]  /*02f0*/  BRA `(.L_x_14545) ;  /* 0x0000000c00307947 */ /* 0x000fea0003800000 */
.L_x_14546:
[----:B------:R-:W2:Y:S02]  /*0300*/  LDG.E.U16 R2, desc[UR36][R2.64] ;  /* 0x0000002402027981 */ /* 0x000ea4000c1e1500 */
[----:B--2---:R3:W4:Y:S01]  /*0310*/  I2F.F64.S16 R26, R2 ;  /* 0x00000002001a7312 */ /* 0x0047220000101c00 */
[----:B------:R-:W-:Y:S05]  /*0320*/  BRA `(.L_x_14545) ;  /* 0x0000000c00247947 */ /* 0x000fea0003800000 */
.L_x_14541:
        /* <DEDUP_REMOVED lines=10> */
.L_x_14549:
[----:B------:R-:W2:Y:S02]  /*03d0*/  LDG.E.U16 R0, desc[UR36][R2.64] ;  /* 0x0000002402007981 */ /* 0x000ea4000c1e1500 */
[----:B--2---:R-:W-:-:S05]  /*03e0*/  HADD2.F32 R0, -RZ, R0.H0_H0 ;  /* 0x20000000ff007230 */ /* 0x004fca0000004100 */
[----:B------:R-:W-:-:S04]  /*03f0*/  FMUL.FTZ R0, R0, 1 ;  /* 0x3f80000000007820 */ /* 0x000fc80000410000 */
[----:B------:R0:W1:Y:S01]  /*0400*/  F2F.F64.F32 R26, R0 ;  /* 0x00000000001a7310 */ /* 0x0000620000201800 */
[----:B------:R-:W-:Y:S05]  /*0410*/  BRA `(.L_x_14545) ;  /* 0x0000000800e87947 */ /* 0x000fea0003800000 */
.L_x_14548:
        /* <DEDUP_REMOVED lines=10> */
.L_x_14551:
[----:B------:R-:W2:Y:S02]  /*04c0*/  LDG.E.U16 R2, desc[UR36][R2.64] ;  /* 0x0000002402027981 */ /* 0x000ea4000c1e1500 */
[----:B--2---:R-:W-:-:S05]  /*04d0*/  HADD2.F32 R0, -RZ, R2.H0_H0 ;  /* 0x20000002ff007230 */ /* 0x004fca0000004100 */
[----:B------:R-:W-:-:S04]  /*04e0*/  FMUL.FTZ R0, R0, 1 ;  /* 0x3f80000000007820 */ /* 0x000fc80000410000 */
[----:B------:R0:W1:Y:S01]  /*04f0*/  F2F.F64.F32 R26, R0 ;  /* 0x00000000001a7310 */ /* 0x0000620000201800 */
[----:B------:R-:W-:Y:S05]  /*0500*/  BRA `(.L_x_14545) ;  /* 0x0000000800ac7947 */ /* 0x000fea0003800000 */
.L_x_14550:
[----:B------:R0:W5:Y:S01]  /*0510*/  LDG.E.64 R26, desc[UR36][R2.64] ;  /* 0x00000024021a7981 */ /* 0x000162000c1e1b00 */
[----:B------:R-:W-:Y:S05]  /*0520*/  BRA `(.L_x_14545) ;  /* 0x0000000800a47947 */ /* 0x000fea0003800000 */
.L_x_14540:
        /* <DEDUP_REMOVED lines=13> */
.L_x_14554:
[----:B------:R0:W5:Y:S01]  /*0600*/  LDG.E.64 R26, desc[UR36][R2.64] ;  /* 0x00000024021a7981 */ /* 0x000162000c1e1b00 */
[----:B------:R-:W-:Y:S05]  /*0610*/  BRA `(.L_x_14545) ;  /* 0x0000000800687947 */ /* 0x000fea0003800000 */
.L_x_14553:
        /* <DEDUP_REMOVED lines=27> */
.L_x_14556:
        /* <DEDUP_REMOVED lines=14> */
.L_x_14555:
[----:B------:R-:W2:Y:S02]  /*08b0*/  LDG.E.U16 R0, desc[UR36][R2.64] ;  /* 0x0000002402007981 */ /* 0x000ea4000c1e1500 */
[----:B--2---:R-:W-:-:S04]  /*08c0*/  IMAD.U32 R0, R0, 0x10000, RZ ;  /* 0x0001000000007824 */ /* 0x004fc800078e00ff */
[----:B------:R-:W-:-:S04]  /*08d0*/  FMUL.FTZ R0, R0, 1 ;  /* 0x3f80000000007820 */ /* 0x000fc80000410000 */
[----:B------:R0:W1:Y:S01]  /*08e0*/  F2F.F64.F32 R26, R0 ;  /* 0x00000000001a7310 */ /* 0x0000620000201800 */
[----:B------:R-:W-:Y:S05]  /*08f0*/  BRA `(.L_x_14545) ;  /* 0x0000000400b07947 */ /* 0x000fea0003800000 */
.L_x_14552:
        /* <DEDUP_REMOVED lines=11> */
.L_x_14559:
        /* <DEDUP_REMOVED lines=21> */
.L_x_14561:
[----:B------:R-:W-:Y:S05]  /*0b00*/  BSYNC.RECONVERGENT B0 ;  /* 0x0000000000007941 */ /* 0x000fea0003800200 */
.L_x_14560:
[----:B------:R-:W-:Y:S01]  /*0b10*/  IMAD.SHL.U32 R0, R0, 0x100000, RZ ;  /* 0x0010000000007824 */ /* 0x000fe200078e00ff */
[----:B------:R-:W-:-:S04]  /*0b20*/  LEA R2, R2, 0x3b800000, 0x17 ;  /* 0x3b80000002027811 */ /* 0x000fc800078eb8ff */
[----:B------:R-:W-:-:S05]  /*0b30*/  LOP3.LUT R0, R2, R0, R7, 0xfe, !PT ;  /* 0x0000000002007212 */ /* 0x000fca00078efe07 */
[----:B------:R-:W-:-:S04]  /*0b40*/  FMUL.FTZ R0, R0, 1 ;  /* 0x3f80000000007820 */ /* 0x000fc80000410000 */
[----:B------:R0:W1:Y:S01]  /*0b50*/  F2F.F64.F32 R26, R0 ;  /* 0x00000000001a7310 */ /* 0x0000620000201800 */
[----:B------:R-:W-:Y:S05]  /*0b60*/  BRA `(.L_x_14545) ;  /* 0x0000000400147947 */ /* 0x000fea0003800000 */
.L_x_14558:
        /* <DEDUP_REMOVED lines=21> */
.L_x_14563:
[----:B------:R-:W-:Y:S05]  /*0cc0*/  BSYNC.RECONVERGENT B0 ;  /* 0x0000000000007941 */ /* 0x000fea0003800200 */
.L_x_14562:
[----:B------:R-:W-:Y:S01]  /*0cd0*/  IMAD.SHL.U32 R0, R0, 0x200000, RZ ;  /* 0x0020000000007824 */ /* 0x000fe200078e00ff */
[----:B------:R-:W-:-:S04]  /*0ce0*/  LEA R2, R2, 0x37800000, 0x17 ;  /* 0x3780000002027811 */ /* 0x000fc800078eb8ff */
[----:B------:R-:W-:-:S05]  /*0cf0*/  LOP3.LUT R0, R2, R0, R7, 0xfe, !PT ;  /* 0x0000000002007212 */ /* 0x000fca00078efe07 */
[----:B------:R-:W-:-:S04]  /*0d00*/  FMUL.FTZ R0, R0, 1 ;  /* 0x3f80000000007820 */ /* 0x000fc80000410000 */
[----:B------:R0:W1:Y:S01]  /*0d10*/  F2F.F64.F32 R26, R0 ;  /* 0x00000000001a7310 */ /* 0x0000620000201800 */
[----:B------:R-:W-:Y:S05]  /*0d20*/  BRA `(.L_x_14545) ;  /* 0x0000000000a47947 */ /* 0x000fea0003800000 */
.L_x_14557:
[----:B------:R-:W-:-:S09]  /*0d30*/  UISETP.NE.AND UP0, UPT, UR4, 0x1c, UPT ;  /* 0x0000001c0400788c */ /* 0x000fd2000bf05270 */
[----:B------:R-:W-:Y:S05]  /*0d40*/  BRA.U !UP0, `(.L_x_14564) ;  /* 0x0000000108947547 */ /* 0x000fea000b800000 */
[----:B------:R-:W-:-:S09]  /*0d50*/  UISETP.NE.AND UP0, UPT, UR4, 0x1d, UPT ;  /* 0x0000001d0400788c */ /* 0x000fd2000bf05270 */
[----:B------:R-:W-:Y:S05]  /*0d60*/  BRA.U !UP0, `(.L_x_14565) ;  /* 0x0000000108807547 */ /* 0x000fea000b800000 */
[----:B------:R-:W-:-:S09]  /*0d70*/  UISETP.NE.AND UP0, UPT, UR4, 0x2c, UPT ;  /* 0x0000002c0400788c */ /* 0x000fd2000bf05270 */
[----:B------:R-:W-:Y:S05]  /*0d80*/  BRA.U !UP0, `(.L_x_14566) ;  /* 0x0000000108487547 */ /* 0x000fea000b800000 */
.L_x_14544:
        /* <DEDUP_REMOVED lines=16> */
.L_x_14567:
[----:B------:R-:W-:Y:S01]  /*0e90*/  CS2R R26, SRZ ;  /* 0x00000000001a7805 */ /* 0x000fe2000001ff00 */
[----:B------:R-:W-:Y:S06]  /*0ea0*/  BRA `(.L_x_14545) ;  /* 0x0000000000447947 */ /* 0x000fec0003800000 */
.L_x_14566:
        /* <DEDUP_REMOVED lines=12> */
.L_x_14565:
[----:B------:R-:W2:Y:S02]  /*0f70*/  LDG.E.64 R26, desc[UR36][R2.64] ;  /* 0x00000024021a7981 */ /* 0x000ea4000c1e1b00 */
[----:B--2---:R-:W0:Y:S01]  /*0f80*/  I2F.F64.U64 R26, R26 ;  /* 0x0000001a001a7312 */ /* 0x004e220000301800 */
[----:B------:R-:W-:Y:S05]  /*0f90*/  BRA `(.L_x_14545) ;  /* 0x0000000000087947 */ /* 0x000fea0003800000 */
.L_x_14564:
[----:B------:R-:W2:Y:S02]  /*0fa0*/  LDG.E R2, desc[UR36][R2.64] ;  /* 0x0000002402027981 */ /* 0x000ea4000c1e1900 */
[----:B--2---:R0:W1:Y:S02]  /*0fb0*/  I2F.F64.U32 R26, R2 ;  /* 0x00000002001a7312 */ /* 0x0040640000201800 */
.L_x_14545:
[----:B------:R-:W-:Y:S05]  /*0fc0*/  BSYNC.RECONVERGENT B6 ;  /* 0x0000000000067941 */ /* 0x000fea0003800200 */
.L_x_14539:
[----:B01-3--:R-:W-:-:S07]  /*0fd0*/  VIADD R2, R22, 0x80 ;  /* 0x0000008016027836 */ /* 0x00bfce0000000000 */
.L_x_14538:
[----:B------:R-:W-:Y:S05]  /*0fe0*/  BSYNC.RECONVERGENT B7 ;  /* 0x0000000000077941 */ /* 0x000fea0003800200 */
.L_x_14537:
        /* <DEDUP_REMOVED lines=25> */
.L_x_14574:
[----:B------:R-:W3:Y:S02]  /*1180*/  LDG.E.U8 R4, desc[UR36][R4.64] ;  /* 0x0000002404047981 */ /* 0x000ee4000c1e1100 */
[----:B---3--:R0:W1:Y:S01]  /*1190*/  I2F.F64.U16 R28, R4 ;  /* 0x00000004001c7312 */ /* 0x0080620000101800 */
[----:B------:R-:W-:Y:S05]  /*11a0*/  BRA `(.L_x_14576) ;  /* 0x0000000c00647947 */ /* 0x000fea0003800000 */
.L_x_14573:
        /* <DEDUP_REMOVED lines=9> */
.L_x_14578:
[----:B------:R-:W3:Y:S02]  /*1240*/  LDG.E R4, desc[UR36][R4.64] ;  /* 0x0000002404047981 */ /* 0x000ee4000c1e1900 */
[----:B---3--:R0:W1:Y:S01]  /*1250*/  I2F.F64 R28, R4 ;  /* 0x00000004001c7312 */ /* 0x0080620000201c00 */
[----:B------:R-:W-:Y:S05]  /*1260*/  BRA `(.L_x_14576) ;  /* 0x0000000c00347947 */ /* 0x000fea0003800000 */
.L_x_14577:
[----:B------:R-:W3:Y:S02]  /*1270*/  LDG.E.U16 R4, desc[UR36][R4.64] ;  /* 0x0000002404047981 */ /* 0x000ee4000c1e1500 */
[----:B---3--:R0:W1:Y:S01]  /*1280*/  I2F.F64.S16 R28, R4 ;  /* 0x00000004001c7312 */ /* 0x0080620000101c00 */
[----:B------:R-:W-:Y:S05]  /*1290*/  BRA `(.L_x_14576) ;  /* 0x0000000c00287947 */ /* 0x000fea0003800000 */
.L_x_14572:
        /* <DEDUP_REMOVED lines=10> */
.L_x_14580:
[----:B------:R-:W3:Y:S02]  /*1340*/  LDG.E.U16 R0, desc[UR36][R4.64] ;  /* 0x0000002404007981 */ /* 0x000ee4000c1e1500 */
[----:B---3--:R-:W-:-:S05]  /*1350*/  HADD2.F32 R0, -RZ, R0.H0_H0 ;  /* 0x20000000ff007230 */ /* 0x008fca0000004100 */
[----:B------:R-:W-:-:S04]  /*1360*/  FMUL.FTZ R0, R0, 1 ;  /* 0x3f80000000007820 */ /* 0x000fc80000410000 */
[----:B------:R0:W1:Y:S01]  /*1370*/  F2F.F64.F32 R28, R0 ;  /* 0x00000000001c7310 */ /* 0x0000620000201800 */
[----:B------:R-:W-:Y:S05]  /*1380*/  BRA `(.L_x_14576) ;  /* 0x0000000800ec7947 */ /* 0x000fea0003800000 */
.L_x_14579:
        /* <DEDUP_REMOVED lines=10> */
.L_x_14582:
[----:B------:R-:W3:Y:S02]  /*1430*/  LDG.E.U16 R4, desc[UR36][R4.64] ;  /* 0x0000002404047981 */ /* 0x000ee4000c1e1500 */
[----:B---3--:R-:W-:-:S05]  /*1440*/  HADD2.F32 R0, -RZ, R4.H0_H0 ;  /* 0x20000004ff007230 */ /* 0x008fca0000004100 */
[----:B------:R-:W-:-:S04]  /*1450*/  FMUL.FTZ R0, R0, 1 ;  /* 0x3f80000000007820 */ /* 0x000fc80000410000 */
[----:B------:R0:W1:Y:S01]  /*1460*/  F2F.F64.F32 R28, R0 ;  /* 0x00000000001c7310 */ /* 0x0000620000201800 */
[----:B------:R-:W-:Y:S05]  /*1470*/  BRA `(.L_x_14576) ;  /* 0x0000000800b07947 */ /* 0x000fea0003800000 */
.L_x_14581:
[----:B------:R0:W5:Y:S01]  /*1480*/  LDG.E.64 R28, desc[UR36][R4.64] ;  /* 0x00000024041c7981 */ /* 0x000162000c1e1b00 */
[----:B------:R-:W-:Y:S05]  /*1490*/  BRA `(.L_x_14576) ;  /* 0x0000000800a87947 */ /* 0x000fea0003800000 */
.L_x_14571:
        /* <DEDUP_REMOVED lines=13> */
.L_x_14585:
[----:B------:R0:W5:Y:S01]  /*1570*/  LDG.E.64 R28, desc[UR36][R4.64] ;  /* 0x00000024041c7981 */ /* 0x000162000c1e1b00 */
[----:B------:R-:W-:Y:S05]  /*1580*/  BRA `(.L_x_14576) ;  /* 0x00000008006c7947 */ /* 0x000fea0003800000 */
.L_x_14584:
        /* <DEDUP_REMOVED lines=27> */
.L_x_14587:
        /* <DEDUP_REMOVED lines=15> */
.L_x_14586:
[----:B------:R-:W3:Y:S02]  /*1830*/  LDG.E.U16 R0, desc[UR36][R4.64] ;  /* 0x0000002404007981 */ /* 0x000ee4000c1e1500 */
[----:B---3--:R-:W-:-:S04]  /*1840*/  IMAD.U32 R0, R0, 0x10000, RZ ;  /* 0x0001000000007824 */ /* 0x008fc800078e00ff */
[----:B------:R-:W-:-:S04]  /*1850*/  FMUL.FTZ R0, R0, 1 ;  /* 0x3f80000000007820 */ /* 0x000fc80000410000 */
[----:B------:R0:W1:Y:S01]  /*1860*/  F2F.F64.F32 R28, R0 ;  /* 0x00000000001c7310 */ /* 0x0000620000201800 */
[----:B------:R-:W-:Y:S05]  /*1870*/  BRA `(.L_x_14576) ;  /* 0x0000000400b07947 */ /* 0x000fea0003800000 */
.L_x_14583:
        /* <DEDUP_REMOVED lines=11> */
.L_x_14590:
        /* <DEDUP_REMOVED lines=21> */
.L_x_14592:
[----:B------:R-:W-:Y:S05]  /*1a80*/  BSYNC.RECONVERGENT B0 ;  /* 0x0000000000007941 */ /* 0x000fea0003800200 */
.L_x_14591:
[----:B------:R-:W-:Y:S01]  /*1a90*/  IMAD.SHL.U32 R0, R0, 0x100000, RZ ;  /* 0x0010000000007824 */ /* 0x000fe200078e00ff */
[----:B------:R-:W-:-:S04]  /*1aa0*/  LEA R3, R3, 0x3b800000, 0x17 ;  /* 0x3b80000003037811 */ /* 0x000fc800078eb8ff */
[----:B------:R-:W-:-:S05]  /*1ab0*/  LOP3.LUT R0, R3, R0, R7, 0xfe, !PT ;  /* 0x0000000003007212 */ /* 0x000fca00078efe07 */
[----:B------:R-:W-:-:S04]  /*1ac0*/  FMUL.FTZ R0, R0, 1 ;  /* 0x3f80000000007820 */ /* 0x000fc80000410000 */
[----:B------:R0:W1:Y:S01]  /*1ad0*/  F2F.F64.F32 R28, R0 ;  /* 0x00000000001c7310 */ /* 0x0000620000201800 */
[----:B------:R-:W-:Y:S05]  /*1ae0*/  BRA `(.L_x_14576) ;  /* 0x0000000400147947 */ /* 0x000fea0003800000 */
.L_x_14589:
        /* <DEDUP_REMOVED lines=21> */
.L_x_14594:
[----:B------:R-:W-:Y:S05]  /*1c40*/  BSYNC.RECONVERGENT B0 ;  /* 0x0000000000007941 */ /* 0x000fea0003800200 */
.L_x_14593:
[----:B------:R-:W-:Y:S01]  /*1c50*/  IMAD.SHL.U32 R0, R0, 0x200000, RZ ;  /* 0x0020000000007824 */ /* 0x000fe200078e00ff */
[----:B------:R-:W-:-:S04]  /*1c60*/  LEA R3, R3, 0x37800000, 0x17 ;  /* 0x3780000003037811 */ /* 0x000fc800078eb8ff */
[----:B------:R-:W-:-:S05]  /*1c70*/  LOP3.LUT R0, R3, R0, R7, 0xfe, !PT ;  /* 0x0000000003007212 */ /* 0x000fca00078efe07 */
[----:B------:R-:W-:-:S04]  /*1c80*/  FMUL.FTZ R0, R0, 1 ;  /* 0x3f80000000007820 */ /* 0x000fc80000410000 */
[----:B------:R0:W1:Y:S01]  /*1c90*/  F2F.F64.F32 R28, R0 ;  /* 0x00000000001c7310 */ /* 0x0000620000201800 */
[----:B------:R-:W-:Y:S05]  /*1ca0*/  BRA `(.L_x_14576) ;  /* 0x0000000000a47947 */ /* 0x000fea0003800000 */
.L_x_14588:
        /* <DEDUP_REMOVED lines=18> */
.L_x_14575:
        /* <DEDUP_REMOVED lines=16> */
.L_x_14597:
[----:B------:R-:W-:Y:S01]  /*1ed0*/  CS2R R28, SRZ ;  /* 0x00000000001c7805 */ /* 0x000fe2000001ff00 */
[----:B------:R-:W-:Y:S06]  /*1ee0*/  BRA `(.L_x_14576) ;  /* 0x0000000000147947 */ /* 0x000fec0003800000 */
.L_x_14596:
[----:B------:R-:W3:Y:S02]  /*1ef0*/  LDG.E.64 R28, desc[UR36][R4.64] ;  /* 0x00000024041c7981 */ /* 0x000ee4000c1e1b00 */
[----:B---3--:R-:W0:Y:S01]  /*1f00*/  I2F.F64.U64 R28, R28 ;  /* 0x0000001c001c7312 */ /* 0x008e220000301800 */
[----:B------:R-:W-:Y:S05]  /*1f10*/  BRA `(.L_x_14576) ;  /* 0x0000000000087947 */ /* 0x000fea0003800000 */
.L_x_14595:
[----:B------:R-:W3:Y:S02]  /*1f20*/  LDG.E R4, desc[UR36][R4.64] ;  /* 0x0000002404047981 */ /* 0x000ee4000c1e1900 */
[----:B---3--:R0:W1:Y:S02]  /*1f30*/  I2F.F64.U32 R28, R4 ;  /* 0x00000004001c7312 */ /* 0x0080640000201800 */
.L_x_14576:
[----:B------:R-:W-:Y:S05]  /*1f40*/  BSYNC.RECONVERGENT B6 ;  /* 0x0000000000067941 */ /* 0x000fea0003800200 */
.L_x_14570:
[----:B------:R-:W-:-:S07]  /*1f50*/  VIADD R2, R2, 0x80 ;  /* 0x0000008002027836 */ /* 0x000fce0000000000 */
.L_x_14569:
[----:B------:R-:W-:Y:S05]  /*1f60*/  BSYNC.RECONVERGENT B7 ;  /* 0x0000000000077941 */ /* 0x000fea0003800200 */
.L_x_14568:
        /* <DEDUP_REMOVED lines=25> */
.L_x_14604:
[----:B------:R-:W2:Y:S02]  /*2100*/  LDG.E.U8 R4, desc[UR36][R4.64] ;  /* 0x0000002404047981 */ /* 0x000ea4000c1e1100 */
[----:B--2---:R0:W1:Y:S01]  /*2110*/  I2F.F64.U16 R24, R4 ;  /* 0x0000000400187312 */ /* 0x0040620000101800 */
[----:B------:R-:W-:Y:S05]  /*2120*/  BRA `(.L_x_14606) ;  /* 0x0000000c00647947 */ /* 0x000fea0003800000 */
.L_x_14603:
        /* <DEDUP_REMOVED lines=9> */
.L_x_14608:
[----:B------:R-:W2:Y:S02]  /*21c0*/  LDG.E R4, desc[UR36][R4.64] ;  /* 0x0000002404047981 */ /* 0x000ea4000c1e1900 */
[----:B--2---:R1:W2:Y:S01]  /*21d0*/  I2F.F64 R24, R4 ;  /* 0x0000000400187312 */ /* 0x0042a20000201c00 */
[----:B------:R-:W-:Y:S05]  /*21e0*/  BRA `(.L_x_14606) ;  /* 0x0000000c00347947 */ /* 0x000fea0003800000 */
.L_x_14607:
[----:B------:R-:W2:Y:S02]  /*21f0*/  LDG.E.U16 R4, desc[UR36][R4.64] ;  /* 0x0000002404047981 */ /* 0x000ea4000c1e1500 */
[----:B--2---:R0:W1:Y:S01]  /*2200*/  I2F.F64.S16 R24, R4 ;  /* 0x0000000400187312 */ /* 0x0040620000101c00 */
[----:B------:R-:W-:Y:S05]  /*2210*/  BRA `(.L_x_14606) ;  /* 0x0000000c00287947 */ /* 0x000fea0003800000 */
.L_x_14602:
        /* <DEDUP_REMOVED lines=10> */
.L_x_14610:
[----:B------:R-:W2:Y:S02]  /*22c0*/  LDG.E.U16 R0, desc[UR36][R4.64] ;  /* 0x0000002404007981 */ /* 0x000ea4000c1e1500 */
[----:B--2---:R-:W-:-:S05]  /*22d0*/  HADD2.F32 R0, -RZ, R0.H0_H0 ;  /* 0x20000000ff007230 */ /* 0x004fca0000004100 */
[----:B------:R-:W-:-:S04]  /*22e0*/  FMUL.FTZ R0, R0, 1 ;  /* 0x3f80000000007820 */ /* 0x000fc80000410000 */
[----:B------:R0:W1:Y:S01]  /*22f0*/  F2F.F64.F32 R24, R0 ;  /* 0x0000000000187310 */ /* 0x0000620000201800 */
[----:B------:R-:W-:Y:S05]  /*2300*/  BRA `(.L_x_14606) ;  /* 0x0000000800ec7947 */ /* 0x000fea0003800000 */
.L_x_14609:
        /* <DEDUP_REMOVED lines=10> */
.L_x_14612:
[----:B------:R-:W2:Y:S02]  /*23b0*/  LDG.E.U16 R4, desc[UR36][R4.64] ;  /* 0x0000002404047981 */ /* 0x000ea4000c1e1500 */
[----:B--2---:R-:W-:-:S05]  /*23c0*/  HADD2.F32 R0, -RZ, R4.H0_H0 ;  /* 0x20000004ff007230 */ /* 0x004fca0000004100 */
[----:B------:R-:W-:-:S04]  /*23d0*/  FMUL.FTZ R0, R0, 1 ;  /* 0x3f80000000007820 */ /* 0x000fc80000410000 */
[----:B------:R0:W1:Y:S01]  /*23e0*/  F2F.F64.F32 R24, R0 ;  /* 0x0000000000187310 */ /* 0x0000620000201800 */
[----:B------:R-:W-:Y:S05]  /*23f0*/  BRA `(.L_x_14606) ;  /* 0x0000000800b07947 */ /* 0x000fea0003800000 */
.L_x_14611:
[----:B------:R0:W5:Y:S01]  /*2400*/  LDG.E.64 R24, desc[UR36][R4.64] ;  /* 0x0000002404187981 */ /* 0x000162000c1e1b00 */
[----:B------:R-:W-:Y:S05]  /*2410*/  BRA `(.L_x_14606) ;  /* 0x0000000800a87947 */ /* 0x000fea0003800000 */
.L_x_14601:
        /* <DEDUP_REMOVED lines=13> */
.L_x_14615:
[----:B------:R0:W5:Y:S01]  /*24f0*/  LDG.E.64 R24, desc[UR36][R4.64] ;  /* 0x0000002404187981 */ /* 0x000162000c1e1b00 */
[----:B------:R-:W-:Y:S05]  /*2500*/  BRA `(.L_x_14606) ;  /* 0x00000008006c7947 */ /* 0x000fea0003800000 */
.L_x_14614:
        /* <DEDUP_REMOVED lines=27> */
.L_x_14617:
        /* <DEDUP_REMOVED lines=15> */
.L_x_14616:
[----:B------:R-:W2:Y:S02]  /*27b0*/  LDG.E.U16 R0, desc[UR36][R4.64] ;  /* 0x0000002404007981 */ /* 0x000ea4000c1e1500 */
[----:B--2---:R-:W-:-:S04]  /*27c0*/  IMAD.U32 R0, R0, 0x10000, RZ ;  /* 0x0001000000007824 */ /* 0x004fc800078e00ff */
[----:B------:R-:W-:-:S04]  /*27d0*/  FMUL.FTZ R0, R0, 1 ;  /* 0x3f80000000007820 */ /* 0x000fc80000410000 */
[----:B------:R0:W1:Y:S01]  /*27e0*/  F2F.F64.F32 R24, R0 ;  /* 0x0000000000187310 */ /* 0x0000620000201800 */
[----:B------:R-:W-:Y:S05]  /*27f0*/  BRA `(.L_x_14606) ;  /* 0x0000000400b07947 */ /* 0x000fea0003800000 */
.L_x_14613:
        /* <DEDUP_REMOVED lines=11> */
.L_x_14620:
        /* <DEDUP_REMOVED lines=21> */
.L_x_14622:
[----:B------:R-:W-:Y:S05]  /*2a00*/  BSYNC.RECONVERGENT B0 ;  /* 0x0000000000007941 */ /* 0x000fea0003800200 */
.L_x_14621:
[----:B------:R-:W-:Y:S01]  /*2a10*/  IMAD.SHL.U32 R0, R0, 0x100000, RZ ;  /* 0x0010000000007824 */ /* 0x000fe200078e00ff */
[----:B------:R-:W-:-:S04]  /*2a20*/  LEA R3, R3, 0x3b800000, 0x17 ;  /* 0x3b80000003037811 */ /* 0x000fc800078eb8ff */
[----:B------:R-:W-:-:S05]  /*2a30*/  LOP3.LUT R0, R3, R0, R7, 0xfe, !PT ;  /* 0x0000000003007212 */ /* 0x000fca00078efe07 */
[----:B------:R-:W-:-:S04]  /*2a40*/  FMUL.FTZ R0, R0, 1 ;  /* 0x3f80000000007820 */ /* 0x000fc80000410000 */
[----:B------:R0:W1:Y:S01]  /*2a50*/  F2F.F64.F32 R24, R0 ;  /* 0x0000000000187310 */ /* 0x0000620000201800 */
[----:B------:R-:W-:Y:S05]  /*2a60*/  BRA `(.L_x_14606) ;  /* 0x0000000400147947 */ /* 0x000fea0003800000 */
.L_x_14619:
        /* <DEDUP_REMOVED lines=21> */
.L_x_14624:
[----:B------:R-:W-:Y:S05]  /*2bc0*/  BSYNC.RECONVERGENT B0 ;  /* 0x0000000000007941 */ /* 0x000fea0003800200 */
.L_x_14623:
[----:B------:R-:W-:Y:S01]  /*2bd0*/  IMAD.SHL.U32 R0, R0, 0x200000, RZ ;  /* 0x0020000000007824 */ /* 0x000fe200078e00ff */
[----:B------:R-:W-:-:S04]  /*2be0*/  LEA R3, R3, 0x37800000, 0x17 ;  /* 0x3780000003037811 */ /* 0x000fc800078eb8ff */
[----:B------:R-:W-:-:S05]  /*2bf0*/  LOP3.LUT R0, R3, R0, R7, 0xfe, !PT ;  /* 0x0000000003007212 */ /* 0x000fca00078efe07 */
[----:B------:R-:W-:-:S04]  /*2c00*/  FMUL.FTZ R0, R0, 1 ;  /* 0x3f80000000007820 */ /* 0x000fc80000410000 */
[----:B------:R0:W1:Y:S01]  /*2c10*/  F2F.F64.F32 R24, R0 ;  /* 0x0000000000187310 */ /* 0x0000620000201800 */
[----:B------:R-:W-:Y:S05]  /*2c20*/  BRA `(.L_x_14606) ;  /* 0x0000000000a47947 */ /* 0x000fea0003800000 */
.L_x_14618:
        /* <DEDUP_REMOVED lines=18> */
.L_x_14605:
        /* <DEDUP_REMOVED lines=16> */
.L_x_14627:
[----:B------:R-:W-:Y:S01]  /*2e50*/  CS2R R24, SRZ ;  /* 0x0000000000187805 */ /* 0x000fe2000001ff00 */
[----:B------:R-:W-:Y:S06]  /*2e60*/  BRA `(.L_x_14606) ;  /* 0x0000000000147947 */ /* 0x000fec0003800000 */
.L_x_14626:
[----:B------:R-:W2:Y:S02]  /*2e70*/  LDG.E.64 R24, desc[UR36][R4.64] ;  /* 0x0000002404187981 */ /* 0x000ea4000c1e1b00 */
[----:B--2---:R-:W0:Y:S01]  /*2e80*/  I2F.F64.U64 R24, R24 ;  /* 0x0000001800187312 */ /* 0x004e220000301800 */
[----:B------:R-:W-:Y:S05]  /*2e90*/  BRA `(.L_x_14606) ;  /* 0x0000000000087947 */ /* 0x000fea0003800000 */
.L_x_14625:
[----:B------:R-:W2:Y:S02]  /*2ea0*/  LDG.E R4, desc[UR36][R4.64] ;  /* 0x0000002404047981 */ /* 0x000ea4000c1e1900 */
[----:B--2---:R0:W1:Y:S02]  /*2eb0*/  I2F.F64.U32 R24, R4 ;  /* 0x0000000400187312 */ /* 0x0040640000201800 */
.L_x_14606:
[----:B------:R-:W-:Y:S05]  /*2ec0*/  BSYNC.RECONVERGENT B6 ;  /* 0x0000000000067941 */ /* 0x000fea0003800200 */
.L_x_14600:
[----:B------:R-:W-:-:S07]  /*2ed0*/  VIADD R2, R2, 0x80 ;  /* 0x0000008002027836 */ /* 0x000fce0000000000 */
.L_x_14599:
[----:B------:R-:W-:Y:S05]  /*2ee0*/  BSYNC.RECONVERGENT B7 ;  /* 0x0000000000077941 */ /* 0x000fea0003800200 */
.L_x_14598:
        /* <DEDUP_REMOVED lines=24> */
.L_x_14633:
[----:B------:R-:W2:Y:S02]  /*3070*/  LDG.E.U8 R2, desc[UR36][R2.64] ;  /* 0x0000002402027981 */ /* 0x000ea4000c1e1100 */
[----:B--2---:R0:W1:Y:S01]  /*3080*/  I2F.F64.U16 R16, R2 ;  /* 0x0000000200107312 */ /* 0x0040620000101800 */
[----:B------:R-:W-:Y:S05]  /*3090*/  BRA `(.L_x_14629) ;  /* 0x0000000c00547947 */ /* 0x000fea0003800000 */
.L_x_14632:
        /* <DEDUP_REMOVED lines=9> */
.L_x_14636:
[----:B------:R-:W2:Y:S02]  /*3130*/  LDG.E R2, desc[UR36][R2.64] ;  /* 0x0000002402027981 */ /* 0x000ea4000c1e1900 */
[----:B--2---:R0:W1:Y:S01]  /*3140*/  I2F.F64 R16, R2 ;  /* 0x0000000200107312 */ /* 0x0040620000201c00 */
[----:B------:R-:W-:Y:S05]  /*3150*/  BRA `(.L_x_14629) ;  /* 0x0000000c00247947 */ /* 0x000fea0003800000 */
.L_x_14635:
[----:B------:R-:W2:Y:S02]  /*3160*/  LDG.E.U16 R2, desc[UR36][R2.64] ;  /* 0x0000002402027981 */ /* 0x000ea4000c1e1500 */
[----:B--2---:R0:W1:Y:S01]  /*3170*/  I2F.F64.S16 R16, R2 ;  /* 0x0000000200107312 */ /* 0x0040620000101c00 */
[----:B------:R-:W-:Y:S05]  /*3180*/  BRA `(.L_x_14629) ;  /* 0x0000000c00187947 */ /* 0x000fea0003800000 */
.L_x_14631:
        /* <DEDUP_REMOVED lines=10> */
.L_x_14638:
[----:B------:R-:W2:Y:S02]  /*3230*/  LDG.E.U16 R0, desc[UR36][R2.64] ;  /* 0x0000002402007981 */ /* 0x000ea4000c1e1500 */
[----:B--2---:R-:W-:-:S05]  /*3240*/  HADD2.F32 R0, -RZ, R0.H0_H0 ;  /* 0x20000000ff007230 */ /* 0x004fca0000004100 */
[----:B------:R-:W-:-:S04]  /*3250*/  FMUL.FTZ R0, R0, 1 ;  /* 0x3f80000000007820 */ /* 0x000fc80000410000 */
[----:B------:R0:W1:Y:S01]  /*3260*/  F2F.F64.F32 R16, R0 ;  /* 0x0000000000107310 */ /* 0x0000620000201800 */
[----:B------:R-:W-:Y:S05]  /*3270*/  BRA `(.L_x_14629) ;  /* 0x0000000800dc7947 */ /* 0x000fea0003800000 */
.L_x_14637:
        /* <DEDUP_REMOVED lines=10> */
.L_x_14640:
[----:B------:R-:W2:Y:S02]  /*3320*/  LDG.E.U16 R2, desc[UR36][R2.64] ;  /* 0x0000002402027981 */ /* 0x000ea4000c1e1500 */
[----:B--2---:R-:W-:-:S05]  /*3330*/  HADD2.F32 R0, -RZ, R2.H0_H0 ;  /* 0x20000002ff007230 */ /* 0x004fca0000004100 */
[----:B------:R-:W-:-:S04]  /*3340*/  FMUL.FTZ R0, R0, 1 ;  /* 0x3f80000000007820 */ /* 0x000fc80000410000 */
[----:B------:R0:W1:Y:S01]  /*3350*/  F2F.F64.F32 R16, R0 ;  /* 0x0000000000107310 */ /* 0x0000620000201800 */
[----:B------:R-:W-:Y:S05]  /*3360*/  BRA `(.L_x_14629) ;  /* 0x0000000800a07947 */ /* 0x000fea0003800000 */
.L_x_14639:
[----:B------:R0:W5:Y:S01]  /*3370*/  LDG.E.64 R16, desc[UR36][R2.64] ;  /* 0x0000002402107981 */ /* 0x000162000c1e1b00 */
[----:B------:R-:W-:Y:S05]  /*3380*/  BRA `(.L_x_14629) ;  /* 0x0000000800987947 */ /* 0x000fea0003800000 */
.L_x_14630:
        /* <DEDUP_REMOVED lines=13> */
.L_x_14643:
[----:B------:R0:W5:Y:S01]  /*3460*/  LDG.E.64 R16, desc[UR36][R2.64] ;  /* 0x0000002402107981 */ /* 0x000162000c1e1b00 */
[----:B------:R-:W-:Y:S05]  /*3470*/  BRA `(.L_x_14629) ;  /* 0x00000008005c7947 */ /* 0x000fea0003800000 */
.L_x_14642:
        /* <DEDUP_REMOVED lines=27> */
.L_x_14645:
        /* <DEDUP_REMOVED lines=14> */
.L_x_14644:
[----:B------:R-:W2:Y:S02]  /*3710*/  LDG.E.U16 R0, desc[UR36][R2.64] ;  /* 0x0000002402007981 */ /* 0x000ea4000c1e1500 */
[----:B--2---:R-:W-:-:S04]  /*3720*/  IMAD.U32 R0, R0, 0x10000, RZ ;  /* 0x0001000000007824 */ /* 0x004fc800078e00ff */
[----:B------:R-:W-:-:S04]  /*3730*/  FMUL.FTZ R0, R0, 1 ;  /* 0x3f80000000007820 */ /* 0x000fc80000410000 */
[----:B------:R0:W1:Y:S01]  /*3740*/  F2F.F64.F32 R16, R0 ;  /* 0x0000000000107310 */ /* 0x0000620000201800 */
[----:B------:R-:W-:Y:S05]  /*3750*/  BRA `(.L_x_14629) ;  /* 0x0000000400a47947 */ /* 0x000fea0003800000 */
.L_x_14641:
        /* <DEDUP_REMOVED lines=11> */
.L_x_14648:
        /* <DEDUP_REMOVED lines=20> */
.L_x_14650:
[----:B------:R-:W-:Y:S05]  /*3950*/  BSYNC.RECONVERGENT B0 ;  /* 0x0000000000007941 */ /* 0x000fea0003800200 */
.L_x_14649:
[----:B------:R-:W-:Y:S01]  /*3960*/  IMAD.SHL.U32 R0, R0, 0x100000, RZ ;  /* 0x0010000000007824 */ /* 0x000fe200078e00ff */
[----:B------:R-:W-:-:S04]  /*3970*/  LEA R2, R2, 0x3b800000, 0x17 ;  /* 0x3b80000002027811 */ /* 0x000fc800078eb8ff */
[----:B------:R-:W-:-:S05]  /*3980*/  LOP3.LUT R0, R2, R0, R7, 0xfe, !PT ;  /* 0x0000000002007212 */ /* 0x000fca00078efe07 */
[----:B------:R-:W-:-:S04]  /*3990*/  FMUL.FTZ R0, R0, 1 ;  /* 0x3f80000000007820 */ /* 0x000fc80000410000 */
[----:B------:R0:W1:Y:S01]  /*39a0*/  F2F.F64.F32 R16, R0 ;  /* 0x0000000000107310 */ /* 0x0000620000201800 */
[----:B------:R-:W-:Y:S05]  /*39b0*/  BRA `(.L_x_14629) ;  /* 0x00000004000c7947 */ /* 0x000fea0003800000 */
.L_x_14647:
        /* <DEDUP_REMOVED lines=20> */
.L_x_14652:
[----:B------:R-:W-:Y:S05]  /*3b00*/  BSYNC.RECONVERGENT B0 ;  /* 0x0000000000007941 */ /* 0x000fea0003800200 */
.L_x_14651:
[----:B------:R-:W-:Y:S01]  /*3b10*/  IMAD.SHL.U32 R0, R0, 0x200000, RZ ;  /* 0x0020000000007824 */ /* 0x000fe200078e00ff */
[----:B------:R-:W-:-:S04]  /*3b20*/  LEA R2, R2, 0x37800000, 0x17 ;  /* 0x3780000002027811 */ /* 0x000fc800078eb8ff */
[----:B------:R-:W-:-:S05]  /*3b30*/  LOP3.LUT R0, R2, R0, R7, 0xfe, !PT ;  /* 0x0000000002007212 */ /* 0x000fca00078efe07 */
[----:B------:R-:W-:-:S04]  /*3b40*/  FMUL.FTZ R0, R0, 1 ;  /* 0x3f80000000007820 */ /* 0x000fc80000410000 */
[----:B------:R0:W1:Y:S01]  /*3b50*/  F2F.F64.F32 R16, R0 ;  /* 0x0000000000107310 */ /* 0x0000620000201800 */
[----:B------:R-:W-:Y:S05]  /*3b60*/  BRA `(.L_x_14629) ;  /* 0x0000000000a07947 */ /* 0x000fea0003800000 */
.L_x_14646:
        /* <DEDUP_REMOVED lines=18> */
.L_x_14634:
        /* <DEDUP_REMOVED lines=16> */
.L_x_14655:
[----:B------:R-:W-:Y:S05]  /*3d90*/  BRA `(.L_x_14629) ;  /* 0x0000000000147947 */ /* 0x000fea0003800000 */
.L_x_14654:
[----:B------:R-:W2:Y:S02]  /*3da0*/  LDG.E.64 R16, desc[UR36][R2.64] ;  /* 0x0000002402107981 */ /* 0x000ea4000c1e1b00 */
[----:B--2---:R-:W0:Y:S01]  /*3db0*/  I2F.F64.U64 R16, R16 ;  /* 0x0000001000107312 */ /* 0x004e220000301800 */
[----:B------:R-:W-:Y:S05]  /*3dc0*/  BRA `(.L_x_14629) ;  /* 0x0000000000087947 */ /* 0x000fea0003800000 */
.L_x_14653:
[----:B------:R-:W2:Y:S02]  /*3dd0*/  LDG.E R2, desc[UR36][R2.64] ;  /* 0x0000002402027981 */ /* 0x000ea4000c1e1900 */
[----:B--2---:R0:W1:Y:S02]  /*3de0*/  I2F.F64.U32 R16, R2 ;  /* 0x0000000200107312 */ /* 0x0040640000201800 */
.L_x_14629:
[----:B------:R-:W-:Y:S05]  /*3df0*/  BSYNC.RECONVERGENT B6 ;  /* 0x0000000000067941 */ /* 0x000fea0003800200 */
.L_x_14628:
[----:B0-----:R-:W0:Y:S01]  /*3e00*/  LDC.64 R2, c[0x0][0x390] ;  /* 0x0000e400ff027b82 */ /* 0x001e220000000a00 */
[----:B------:R-:W-:Y:S01]  /*3e10*/  ISETP.GE.AND P0, PT, R22, R19, PT ;  /* 0x000000131600720c */ /* 0x000fe20003f06270 */
[----:B------:R-:W-:Y:S01]  /*3e20*/  BSSY.RECONVERGENT B0, `(.L_x_14656) ;  /* 0x0000053000007945 */ /* 0x000fe20003800200 */
[----:B0-----:R-:W-:Y:S01]  /*3e30*/  LOP3.LUT R9, R3, 0x7fffffff, RZ, 0xc0, !PT ;  /* 0x7fffffff03097812 */ /* 0x001fe200078ec0ff */
[----:B------:R-:W-:-:S03]  /*3e40*/  IMAD.MOV.U32 R8, RZ, RZ, R2 ;  /* 0x000000ffff087224 */ /* 0x000fc600078e0002 */
[----:B------:R-:W-:-:S03]  /*3e50*/  SHF.R.U32.HI R11, RZ, 0x14, R9 ;  /* 0x00000014ff0b7819 */ /* 0x000fc60000011609 */
        /* <DEDUP_REMOVED lines=9> */
[----:B------:R-:W0:Y:S01]  /*3ef0*/  LDCU.64 UR4, c[0x0][0x390] ;  /* 0x00007200ff0477ac */ /* 0x000e220008000a00 */
[----:B------:R-:W-:Y:S02]  /*3f00*/  DSETP.NEU.AND P0, PT, R8, +INF , PT ;  /* 0x7ff000000800742a */ /* 0x000fe40003f0d000 */
[----:B------:R-:W-:-:S04]  /*3f10*/  DSETP.NAN.AND P1, PT, R12, R12, PT ;  /* 0x0000000c0c00722a */ /* 0x000fc80003f28000 */
[----:B------:R-:W-:Y:S02]  /*3f20*/  FSEL R5, R2, RZ, P0 ;  /* 0x000000ff02057208 */ /* 0x000fe40000000000 */
[----:B------:R-:W-:Y:S01]  /*3f30*/  FSEL R13, R3, -QNAN , P0 ;  /* 0xfff80000030d7808 */ /* 0x000fe20000000000 */
[----:B------:R-:W-:Y:S02]  /*3f40*/  DSETP.NAN.AND P0, PT, R8, R8, PT ;  /* 0x000000080800722a */ /* 0x000fe40003f08000 */
[----:B0-----:R-:W-:-:S10]  /*3f50*/  DADD R26, R26, UR4 ;  /* 0x000000041a1a7e29 */ /* 0x001fd40008000000 */
[-C--:B------:R-:W-:Y:S02]  /*3f60*/  FSEL R5, R5, R26.reuse, !P1 ;  /* 0x0000001a05057208 */ /* 0x080fe40004800000 */
[-C--:B------:R-:W-:Y:S02]  /*3f70*/  FSEL R13, R13, R27.reuse, !P1 ;  /* 0x0000001b0d0d7208 */ /* 0x080fe40004800000 */
[----:B------:R-:W-:Y:S02]  /*3f80*/  FSEL R4, R5, R26, !P0 ;  /* 0x0000001a05047208 */ /* 0x000fe40004000000 */
[----:B------:R-:W-:Y:S01]  /*3f90*/  FSEL R5, R13, R27, !P0 ;  /* 0x0000001b0d057208 */ /* 0x000fe20004000000 */
[----:B------:R-:W-:Y:S06]  /*3fa0*/  BRA `(.L_x_14657) ;  /* 0x0000000000e87947 */ /* 0x000fec0003800000 */
.L_x_14658:
[----:B------:R-:W-:Y:S01]  /*3fb0*/  DSETP.NEU.AND P0, PT, R12, RZ, PT ;  /* 0x000000ff0c00722a */ /* 0x000fe20003f0d000 */
[----:B------:R-:W-:Y:S02]  /*3fc0*/  IMAD.MOV.U32 R4, RZ, RZ, 0x0 ;  /* 0x00000000ff047424 */ /* 0x000fe400078e00ff */
[----:B------:R-:W-:-:S11]  /*3fd0*/  IMAD.MOV.U32 R5, RZ, RZ, -0x80000 ;  /* 0xfff80000ff057424 */ /* 0x000fd600078e00ff */
[----:B------:R-:W-:Y:S05]  /*3fe0*/  @!P0 BRA `(.L_x_14657) ;  /* 0x0000000000d88947 */ /* 0x000fea0003800000 */
[----:B------:R-:W0:Y:S01]  /*3ff0*/  LDCU.64 UR4, c[0x0][0x390] ;  /* 0x00007200ff0477ac */ /* 0x000e220008000a00 */
[----:B------:R-:W-:Y:S01]  /*4000*/  DSETP.GE.AND P0, PT, R8, R12, PT ;  /* 0x0000000c0800722a */ /* 0x000fe20003f06000 */
[----:B0-----:R-:W-:Y:S02]  /*4010*/  IMAD.U32 R4, RZ, RZ, UR4 ;  /* 0x00000004ff047e24 */ /* 0x001fe4000f8e00ff */
[----:B------:R-:W-:-:S11]  /*4020*/  IMAD.U32 R5, RZ, RZ, UR5 ;  /* 0x00000005ff057e24 */ /* 0x000fd6000f8e00ff */
[----:B------:R-:W-:Y:S05]  /*4030*/  @!P0 BRA `(.L_x_14657) ;  /* 0x0000000000c48947 */ /* 0x000fea0003800000 */
[----:B------:R-:W-:Y:S01]  /*4040*/  ISETP.GT.U32.AND P0, PT, R13, 0xfffff, PT ;  /* 0x000fffff0d00780c */ /* 0x000fe20003f04070 */
[----:B------:R-:W-:Y:S01]  /*4050*/  BSSY.RECONVERGENT B1, `(.L_x_14659) ;  /* 0x0000018000017945 */ /* 0x000fe20003800200 */
[----:B------:R-:W-:Y:S02]  /*4060*/  SHF.R.U32.HI R15, RZ, 0x14, R13 ;  /* 0x00000014ff0f7819 */ /* 0x000fe4000001160d */
[----:B------:R-:W-:-:S04]  /*4070*/  ISETP.GE.U32.AND P1, PT, R9, 0x100000, PT ;  /* 0x001000000900780c */ /* 0x000fc80003f26070 */
[----:B------:R-:W-:Y:S02]  /*4080*/  FSEL R10, R7, R9, !P1 ;  /* 0x00000009070a7208 */ /* 0x000fe40004800000 */
[----:B------:R-:W-:Y:S02]  /*4090*/  FSEL R23, R6, R2, !P1 ;  /* 0x0000000206177208 */ /* 0x000fe40004800000 */
[----:B------:R-:W-:Y:S01]  /*40a0*/  LOP3.LUT R10, R10, 0xfffff, RZ, 0xc0, !PT ;  /* 0x000fffff0a0a7812 */ /* 0x000fe200078ec0ff */
[----:B------:R-:W-:-:S03]  /*40b0*/  @!P0 DMUL R12, R12, 1.80143985094819840000e+16 ;  /* 0x435000000c0c8828 */ /* 0x000fc60000000000 */
[----:B------:R-:W-:-:S07]  /*40c0*/  LOP3.LUT R10, R10, 0x100000, RZ, 0xfc, !PT ;  /* 0x001000000a0a7812 */ /* 0x000fce00078efcff */
[C---:B------:R-:W-:Y:S02]  /*40d0*/  @!P0 LEA.HI R4, R13.reuse, R15, RZ, 0xc ;  /* 0x0000000f0d048211 */ /* 0x040fe400078f60ff */
[----:B------:R-:W-:-:S03]  /*40e0*/  LOP3.LUT R5, R13, 0xfffff, RZ, 0xc0, !PT ;  /* 0x000fffff0d057812 */ /* 0x000fc600078ec0ff */
[----:B------:R-:W-:Y:S01]  /*40f0*/  @!P0 VIADD R15, R4, 0xffffffca ;  /* 0xffffffca040f8836 */ /* 0x000fe20000000000 */
[----:B------:R-:W-:Y:S02]  /*4100*/  SEL R4, R0, R11, !P1 ;  /* 0x0000000b00047207 */ /* 0x000fe40004800000 */
[----:B------:R-:W-:-:S03]  /*4110*/  LOP3.LUT R5, R5, 0x100000, RZ, 0xfc, !PT ;  /* 0x0010000005057812 */ /* 0x000fc600078efcff */
[----:B------:R-:W-:-:S07]  /*4120*/  IMAD.IADD R14, R4, 0x1, -R15 ;  /* 0x00000001040e7824 */ /* 0x000fce00078e0a0f */
.L_x_14660:
        /* <DEDUP_REMOVED lines=11> */
.L_x_14659:
        /* <DEDUP_REMOVED lines=20> */
.L_x_14662:
[----:B------:R-:W-:Y:S05]  /*4320*/  BSYNC.RECONVERGENT B1 ;  /* 0x0000000000017941 */ /* 0x000fea0003800200 */
.L_x_14661:
[----:B------:R-:W-:Y:S01]  /*4330*/  LOP3.LUT R5, R12, 0x80000000, R3, 0xb8, !PT ;  /* 0x800000000c057812 */ /* 0x000fe200078eb803 */
[----:B------:R-:W-:-:S07]  /*4340*/  IMAD.MOV.U32 R4, RZ, RZ, R10 ;  /* 0x000000ffff047224 */ /* 0x000fce00078e000a */
.L_x_14657:
[----:B------:R-:W-:Y:S05]  /*4350*/  BSYNC.RECONVERGENT B0 ;  /* 0x0000000000007941 */ /* 0x000fea0003800200 */
.L_x_14656:
        /* <DEDUP_REMOVED lines=23> */
[----:B------:R-:W-:Y:S02]  /*44d0*/  SEL R20, R0, R11, !P1 ;  /* 0x0000000b00147207 */ /* 0x000fe40004800000 */
[----:B------:R-:W-:Y:S01]  /*44e0*/  LOP3.LUT R23, R10, 0xfffff, RZ, 0xc0, !PT ;  /* 0x000fffff0a177812 */ /* 0x000fe200078ec0ff */
[----:B------:R-:W-:Y:S01]  /*44f0*/  @!P0 DMUL R12, R12, 1.80143985094819840000e+16 ;  /* 0x435000000c0c8828 */ /* 0x000fe20000000000 */
[----:B------:R-:W-:Y:S02]  /*4500*/  FSEL R27, R6, R2, !P1 ;  /* 0x00000002061b7208 */ /* 0x000fe40004800000 */
[----:B------:R-:W-:-:S07]  /*4510*/  LOP3.LUT R23, R23, 0x100000, RZ, 0xfc, !PT ;  /* 0x0010000017177812 */ /* 0x000fce00078efcff */
[C---:B------:R-:W-:Y:S02]  /*4520*/  @!P0 LEA.HI R14, R13.reuse, R21, RZ, 0xc ;  /* 0x000000150d0e8211 */ /* 0x040fe400078f60ff */
[----:B------:R-:W-:-:S03]  /*4530*/  LOP3.LUT R10, R13, 0xfffff, RZ, 0xc0, !PT ;  /* 0x000fffff0d0a7812 */ /* 0x000fc600078ec0ff */
[----:B------:R-:W-:Y:S01]  /*4540*/  @!P0 VIADD R21, R14, 0xffffffca ;  /* 0xffffffca0e158836 */ /* 0x000fe20000000000 */
[----:B------:R-:W-:-:S03]  /*4550*/  LOP3.LUT R10, R10, 0x100000, RZ, 0xfc, !PT ;  /* 0x001000000a0a7812 */ /* 0x000fc600078efcff */
[----:B------:R-:W-:-:S07]  /*4560*/  IMAD.IADD R20, R20, 0x1, -R21 ;  /* 0x0000000114147824 */ /* 0x000fce00078e0a15 */
.L_x_14667:
        /* <DEDUP_REMOVED lines=11> */
.L_x_14666:
        /* <DEDUP_REMOVED lines=20> */
.L_x_14669:
[----:B------:R-:W-:Y:S05]  /*4760*/  BSYNC.RECONVERGENT B1 ;  /* 0x0000000000017941 */ /* 0x000fea0003800200 */
.L_x_14668:
[----:B------:R-:W-:Y:S01]  /*4770*/  LOP3.LUT R29, R10, 0x80000000, R3, 0xb8, !PT ;  /* 0x800000000a1d7812 */ /* 0x000fe200078eb803 */
[----:B------:R-:W-:Y:S06]  /*4780*/  BRA `(.L_x_14664) ;  /* 0x00000000002c7947 */ /* 0x000fec0003800000 */
.L_x_14665:
        /* <DEDUP_REMOVED lines=10> */
[----:B------:R-:W-:-:S07]  /*4830*/  FSEL R29, R15, R29, !P1 ;  /* 0x0000001d0f1d7208 */ /* 0x000fce0004800000 */
.L_x_14664:
[----:B------:R-:W-:Y:S05]  /*4840*/  BSYNC.RECONVERGENT B0 ;  /* 0x0000000000007941 */ /* 0x000fea0003800200 */
.L_x_14663:
        /* <DEDUP_REMOVED lines=33> */
.L_x_14674:
        /* <DEDUP_REMOVED lines=11> */
.L_x_14673:
        /* <DEDUP_REMOVED lines=20> */
.L_x_14676:
[----:B------:R-:W-:Y:S05]  /*4c50*/  BSYNC.RECONVERGENT B1 ;  /* 0x0000000000017941 */ /* 0x000fea0003800200 */
.L_x_14675:
[----:B------:R-:W-:Y:S01]  /*4c60*/  LOP3.LUT R25, R10, 0x80000000, R3, 0xb8, !PT ;  /* 0x800000000a197812 */ /* 0x000fe200078eb803 */
[----:B------:R-:W-:Y:S06]  /*4c70*/  BRA `(.L_x_14671) ;  /* 0x00000000002c7947 */ /* 0x000fec0003800000 */
.L_x_14672:
        /* <DEDUP_REMOVED lines=11> */
.L_x_14671:
[----:B------:R-:W-:Y:S05]  /*4d30*/  BSYNC.RECONVERGENT B0 ;  /* 0x0000000000007941 */ /* 0x000fea0003800200 */
.L_x_14670:
        /* <DEDUP_REMOVED lines=33> */
.L_x_14681:
        /* <DEDUP_REMOVED lines=11> */
.L_x_14680:
        /* <DEDUP_REMOVED lines=20> */
.L_x_14683:
[----:B------:R-:W-:Y:S05]  /*5140*/  BSYNC.RECONVERGENT B1 ;  /* 0x0000000000017941 */ /* 0x000fea0003800200 */
.L_x_14682:
[----:B------:R-:W-:Y:S01]  /*5150*/  LOP3.LUT R17, R0, 0x80000000, R3, 0xb8, !PT ;  /* 0x8000000000117812 */ /* 0x000fe200078eb803 */
[----:B------:R-:W-:Y:S06]  /*5160*/  BRA `(.L_x_14678) ;  /* 0x00000000002c7947 */ /* 0x000fec0003800000 */
.L_x_14679:
        /* <DEDUP_REMOVED lines=11> */
.L_x_14678:
[----:B------:R-:W-:Y:S05]  /*5220*/  BSYNC.RECONVERGENT B0 ;  /* 0x0000000000007941 */ /* 0x000fea0003800200 */
.L_x_14677:
        /* <DEDUP_REMOVED lines=27> */
.L_x_14690:
[----:B-1----:R-:W0:Y:S01]  /*53e0*/  F2I.S64.F64.TRUNC R4, R4 ;  /* 0x0000000400047311 */ /* 0x002e22000030d900 */
[----:B------:R-:W-:Y:S02]  /*53f0*/  IMAD.MOV.U32 R22, RZ, RZ, R26 ;  /* 0x000000ffff167224 */ /* 0x000fe400078e001a */
[----:B0-----:R-:W-:-:S05]  /*5400*/  IMAD.MOV.U32 R3, RZ, RZ, R4 ;  /* 0x000000ffff037224 */ /* 0x001fca00078e0004 */
[----:B------:R0:W-:Y:S01]  /*5410*/  STG.E.U8 desc[UR36][R8.64], R3 ;  /* 0x0000000308007986 */ /* 0x0001e2000c101124 */
[----:B------:R-:W-:Y:S05]  /*5420*/  BRA `(.L_x_14692) ;  /* 0x00000010002c7947 */ /* 0x000fea0003800000 */
.L_x_14689:
        /* <DEDUP_REMOVED lines=10> */
.L_x_14694:
[----:B------:R-:W0:Y:S01]  /*54d0*/  F2I.F64.TRUNC R5, R4 ;  /* 0x0000000400057311 */ /* 0x000e22000030d100 */
[----:B------:R-:W-:Y:S01]  /*54e0*/  IMAD.MOV.U32 R22, RZ, RZ, R26 ;  /* 0x000000ffff167224 */ /* 0x000fe200078e001a */
[----:B0-----:R4:W-:Y:S01]  /*54f0*/  STG.E desc[UR36][R8.64], R5 ;  /* 0x0000000508007986 */ /* 0x0019e2000c101924 */
[----:B------:R-:W-:Y:S05]  /*5500*/  BRA `(.L_x_14692) ;  /* 0x0000000c00f47947 */ /* 0x000fea0003800000 */
.L_x_14693:
[----:B------:R-:W0:Y:S01]  /*5510*/  F2I.F64.TRUNC R5, R4 ;  /* 0x0000000400057311 */ /* 0x000e22000030d100 */
[----:B------:R-:W-:Y:S01]  /*5520*/  IMAD.MOV.U32 R22, RZ, RZ, R26 ;  /* 0x000000ffff167224 */ /* 0x000fe200078e001a */
[----:B0-----:R0:W-:Y:S01]  /*5530*/  STG.E.U16 desc[UR36][R8.64], R5 ;  /* 0x0000000508007986 */ /* 0x0011e2000c101524 */
[----:B------:R-:W-:Y:S05]  /*5540*/  BRA `(.L_x_14692) ;  /* 0x0000000c00e47947 */ /* 0x000fea0003800000 */
.L_x_14688:
        /* <DEDUP_REMOVED lines=14> */
.L_x_14696:
        /* <DEDUP_REMOVED lines=9> */
.L_x_14695:
        /* <DEDUP_REMOVED lines=15> */
.L_x_14698:
        /* <DEDUP_REMOVED lines=10> */
.L_x_14697:
[----:B------:R0:W-:Y:S01]  /*5850*/  STG.E.64 desc[UR36][R8.64], R4 ;  /* 0x0000000408007986 */ /* 0x0001e2000c101b24 */
[----:B------:R-:W-:Y:S01]  /*5860*/  IMAD.MOV.U32 R22, RZ, RZ, R26 ;  /* 0x000000ffff167224 */ /* 0x000fe200078e001a */
[----:B------:R-:W-:Y:S06]  /*5870*/  BRA `(.L_x_14692) ;  /* 0x0000000c00187947 */ /* 0x000fec0003800000 */
.L_x_14687:
        /* <DEDUP_REMOVED lines=13> */
.L_x_14701:
[----:B------:R-:W-:Y:S01]  /*5950*/  CS2R R6, SRZ ;  /* 0x0000000000067805 */ /* 0x000fe2000001ff00 */
[----:B------:R-:W-:-:S04]  /*5960*/  IMAD.MOV.U32 R22, RZ, RZ, R26 ;  /* 0x000000ffff167224 */ /* 0x000fc800078e001a */
[----:B------:R0:W-:Y:S01]  /*5970*/  STG.E.128 desc[UR36][R8.64], R4 ;  /* 0x0000000408007986 */ /* 0x0001e2000c101d24 */
[----:B------:R-:W-:Y:S05]  /*5980*/  BRA `(.L_x_14692) ;  /* 0x0000000800d47947 */ /* 0x000fea0003800000 */
.L_x_14700:
        /* <DEDUP_REMOVED lines=23> */
.L_x_14705:
[----:B------:R-:W-:Y:S05]  /*5b00*/  BSYNC.RECONVERGENT B0 ;  /* 0x0000000000007941 */ /* 0x000fea0003800200 */
.L_x_14704:
[----:B------:R-:W-:Y:S01]  /*5b10*/  LOP3.LUT R7, R0, 0x80, R7, 0xf8, !PT ;  /* 0x0000008000077812 */ /* 0x000fe200078ef807 */
[----:B------:R-:W-:-:S04]  /*5b20*/  IMAD.MOV.U32 R22, RZ, RZ, R26 ;  /* 0x000000ffff167224 */ /* 0x000fc800078e001a */
[----:B------:R0:W-:Y:S01]  /*5b30*/  STG.E.U8 desc[UR36][R8.64], R7 ;  /* 0x0000000708007986 */ /* 0x0001e2000c101124 */
[----:B------:R-:W-:Y:S05]  /*5b40*/  BRA `(.L_x_14692) ;  /* 0x0000000800647947 */ /* 0x000fea0003800000 */
.L_x_14703:
        /* <DEDUP_REMOVED lines=19> */
.L_x_14707:
[----:B------:R-:W-:Y:S05]  /*5c80*/  BSYNC.RECONVERGENT B0 ;  /* 0x0000000000007941 */ /* 0x000fea0003800200 */
.L_x_14706:
[----:B------:R-:W-:Y:S01]  /*5c90*/  LOP3.LUT R7, R0, 0x80, R7, 0xf8, !PT ;  /* 0x0000008000077812 */ /* 0x000fe200078ef807 */
[----:B------:R-:W-:-:S04]  /*5ca0*/  IMAD.MOV.U32 R22, RZ, RZ, R26 ;  /* 0x000000ffff167224 */ /* 0x000fc800078e001a */
[----:B------:R0:W-:Y:S01]  /*5cb0*/  STG.E.U8 desc[UR36][R8.64], R7 ;  /* 0x0000000708007986 */ /* 0x0001e2000c101124 */
[----:B------:R-:W-:Y:S05]  /*5cc0*/  BRA `(.L_x_14692) ;  /* 0x0000000800047947 */ /* 0x000fea0003800000 */
.L_x_14702:
        /* <DEDUP_REMOVED lines=9> */
.L_x_14699:
        /* <DEDUP_REMOVED lines=12> */
.L_x_14710:
        /* <DEDUP_REMOVED lines=17> */
.L_x_14713:
[----:B------:R-:W-:-:S04]  /*5f30*/  SHF.R.U32.HI R0, RZ, 0x14, R7 ;  /* 0x00000014ff007819 */ /* 0x000fc80000011607 */
[----:B------:R-:W-:-:S04]  /*5f40*/  LOP3.LUT R0, R0, 0x1, RZ, 0xc0, !PT ;  /* 0x0000000100007812 */ /* 0x000fc800078ec0ff */
[----:B------:R-:W-:-:S04]  /*5f50*/  IADD3 R0, PT, PT, R7, 0x487ffff, R0 ;  /* 0x0487ffff07007810 */ /* 0x000fc80007ffe000 */
[----:B------:R-:W-:-:S04]  /*5f60*/  SHF.R.U32.HI R0, RZ, 0x14, R0 ;  /* 0x00000014ff007819 */ /* 0x000fc80000011600 */
[----:B------:R-:W-:-:S07]  /*5f70*/  LOP3.LUT R3, R0, 0xff, RZ, 0xc0, !PT ;  /* 0x000000ff00037812 */ /* 0x000fce00078ec0ff */
.L_x_14714:
[----:B------:R-:W-:-:S04]  /*5f80*/  SHF.R.U32.HI R0, RZ, 0x18, R7 ;  /* 0x00000018ff007819 */ /* 0x000fc80000011607 */
[----:B------:R-:W-:-:S07]  /*5f90*/  LOP3.LUT R0, R3, 0x80, R0, 0xf8, !PT ;  /* 0x0000008003007812 */ /* 0x000fce00078ef800 */
.L_x_14712:
[----:B------:R-:W-:Y:S05]  /*5fa0*/  BSYNC.RECONVERGENT B0 ;  /* 0x0000000000007941 */ /* 0x000fea0003800200 */
.L_x_14711:
[----:B------:R0:W-:Y:S01]  /*5fb0*/  STG.E.U8 desc[UR36][R8.64], R0 ;  /* 0x0000000008007986 */ /* 0x0001e2000c101124 */
[----:B------:R-:W-:Y:S01]  /*5fc0*/  IMAD.MOV.U32 R22, RZ, RZ, R26 ;  /* 0x000000ffff167224 */ /* 0x000fe200078e001a */
[----:B------:R-:W-:Y:S06]  /*5fd0*/  BRA `(.L_x_14692) ;  /* 0x0000000400407947 */ /* 0x000fec0003800000 */
.L_x_14709:
        /* <DEDUP_REMOVED lines=17> */
.L_x_14717:
[----:B------:R-:W-:-:S04]  /*60f0*/  SHF.R.U32.HI R0, RZ, 0x15, R7 ;  /* 0x00000015ff007819 */ /* 0x000fc80000011607 */
[----:B------:R-:W-:-:S04]  /*6100*/  LOP3.LUT R0, R0, 0x1, RZ, 0xc0, !PT ;  /* 0x0000000100007812 */ /* 0x000fc800078ec0ff */
[----:B------:R-:W-:-:S04]  /*6110*/  IADD3 R0, PT, PT, R7, 0x88fffff, R0 ;  /* 0x088fffff07007810 */ /* 0x000fc80007ffe000 */
[----:B------:R-:W-:-:S04]  /*6120*/  SHF.R.U32.HI R0, RZ, 0x15, R0 ;  /* 0x00000015ff007819 */ /* 0x000fc80000011600 */
[----:B------:R-:W-:-:S07]  /*6130*/  LOP3.LUT R3, R0, 0xff, RZ, 0xc0, !PT ;  /* 0x000000ff00037812 */ /* 0x000fce00078ec0ff */
.L_x_14718:
[----:B------:R-:W-:-:S04]  /*6140*/  SHF.R.U32.HI R0, RZ, 0x18, R7 ;  /* 0x00000018ff007819 */ /* 0x000fc80000011607 */
[----:B------:R-:W-:-:S07]  /*6150*/  LOP3.LUT R0, R3, 0x80, R0, 0xf8, !PT ;  /* 0x0000008003007812 */ /* 0x000fce00078ef800 */
.L_x_14716:
[----:B------:R-:W-:Y:S05]  /*6160*/  BSYNC.RECONVERGENT B0 ;  /* 0x0000000000007941 */ /* 0x000fea0003800200 */
.L_x_14715:
[----:B------:R0:W-:Y:S01]  /*6170*/  STG.E.U8 desc[UR36][R8.64], R0 ;  /* 0x0000000008007986 */ /* 0x0001e2000c101124 */
[----:B------:R-:W-:Y:S01]  /*6180*/  IMAD.MOV.U32 R22, RZ, RZ, R26 ;  /* 0x000000ffff167224 */ /* 0x000fe200078e001a */
[----:B------:R-:W-:Y:S06]  /*6190*/  BRA `(.L_x_14692) ;  /* 0x0000000000d07947 */ /* 0x000fec0003800000 */
.L_x_14708:
[----:B------:R-:W-:-:S13]  /*61a0*/  ISETP.NE.AND P0, PT, R0, 0x1c, PT ;  /* 0x0000001c0000780c */ /* 0x000fda0003f05270 */
[----:B------:R-:W-:Y:S05]  /*61b0*/  @!P0 BRA `(.L_x_14719) ;  /* 0x0000000000bc8947 */ /* 0x000fea0003800000 */
[----:B------:R-:W-:-:S13]  /*61c0*/  ISETP.NE.AND P0, PT, R0, 0x1d, PT ;  /* 0x0000001d0000780c */ /* 0x000fda0003f05270 */
[----:B------:R-:W-:Y:S05]  /*61d0*/  @!P0 BRA `(.L_x_14720) ;  /* 0x0000000000a48947 */ /* 0x000fea0003800000 */
[----:B------:R-:W-:-:S13]  /*61e0*/  ISETP.NE.AND P0, PT, R0, 0x2c, PT ;  /* 0x0000002c0000780c */ /* 0x000fda0003f05270 */
[----:B------:R-:W-:Y:S05]  /*61f0*/  @!P0 BRA `(.L_x_14721) ;  /* 0x0000000000488947 */ /* 0x000fea0003800000 */
.L_x_14691:
        /* <DEDUP_REMOVED lines=16> */
.L_x_14722:
[----:B------:R-:W-:Y:S01]  /*6300*/  IMAD.MOV.U32 R22, RZ, RZ, R26 ;  /* 0x000000ffff167224 */ /* 0x000fe200078e001a */
[----:B------:R-:W-:Y:S06]  /*6310*/  BRA `(.L_x_14692) ;  /* 0x0000000000707947 */ /* 0x000fec0003800000 */
.L_x_14721:
        /* <DEDUP_REMOVED lines=21> */
.L_x_14720:
[----:B-1----:R-:W0:Y:S01]  /*6470*/  F2I.U64.F64.TRUNC R4, R4 ;  /* 0x0000000400047311 */ /* 0x002e22000030d800 */
[----:B------:R-:W-:Y:S01]  /*6480*/  IMAD.MOV.U32 R22, RZ, RZ, R26 ;  /* 0x000000ffff167224 */ /* 0x000fe200078e001a */
[----:B0-----:R0:W-:Y:S01]  /*6490*/  STG.E.64 desc[UR36][R8.64], R4 ;  /* 0x0000000408007986 */ /* 0x0011e2000c101b24 */
[----:B------:R-:W-:Y:S05]  /*64a0*/  BRA `(.L_x_14692) ;  /* 0x00000000000c7947 */ /* 0x000fea0003800000 */
.L_x_14719:
[----:B------:R-:W0:Y:S01]  /*64b0*/  F2I.U32.F64.TRUNC R5, R4 ;  /* 0x0000000400057311 */ /* 0x000e22000030d000 */
[----:B------:R-:W-:Y:S01]  /*64c0*/  IMAD.MOV.U32 R22, RZ, RZ, R26 ;  /* 0x000000ffff167224 */ /* 0x000fe200078e001a */
[----:B0-----:R0:W-:Y:S06]  /*64d0*/  STG.E desc[UR36][R8.64], R5 ;  /* 0x0000000508007986 */ /* 0x0011ec000c101924 */
.L_x_14692:
        /* <DEDUP_REMOVED lines=24> */
.L_x_14727:
[----:B---3--:R-:W0:Y:S02]  /*6660*/  F2I.S64.F64.TRUNC R28, R28 ;  /* 0x0000001c001c7311 */ /* 0x008e24000030d900 */
[----:B0-----:R-:W-:-:S05]  /*6670*/  IMAD.MOV.U32 R3, RZ, RZ, R28 ;  /* 0x000000ffff037224 */ /* 0x001fca00078e001c */
[----:B------:R0:W-:Y:S01]  /*6680*/  STG.E.U8 desc[UR36][R4.64], R3 ;  /* 0x0000000304007986 */ /* 0x0001e2000c101124 */
[----:B------:R-:W-:Y:S05]  /*6690*/  BRA `(.L_x_14729) ;  /* 0x0000000c00e07947 */ /* 0x000fea0003800000 */
.L_x_14726:
        /* <DEDUP_REMOVED lines=9> */
.L_x_14731:
[----:B---3--:R-:W0:Y:S02]  /*6730*/  F2I.F64.TRUNC R29, R28 ;  /* 0x0000001c001d7311 */ /* 0x008e24000030d100 */
[----:B0-----:R0:W-:Y:S01]  /*6740*/  STG.E desc[UR36][R4.64], R29 ;  /* 0x0000001d04007986 */ /* 0x0011e2000c101924 */
[----:B------:R-:W-:Y:S05]  /*6750*/  BRA `(.L_x_14729) ;  /* 0x0000000c00b07947 */ /* 0x000fea0003800000 */
.L_x_14730:
[----:B---3--:R-:W0:Y:S02]  /*6760*/  F2I.F64.TRUNC R29, R28 ;  /* 0x0000001c001d7311 */ /* 0x008e24000030d100 */
[----:B0-----:R0:W-:Y:S01]  /*6770*/  STG.E.U16 desc[UR36][R4.64], R29 ;  /* 0x0000001d04007986 */ /* 0x0011e2000c101524 */
[----:B------:R-:W-:Y:S05]  /*6780*/  BRA `(.L_x_14729) ;  /* 0x0000000c00a47947 */ /* 0x000fea0003800000 */
.L_x_14725:
        /* <DEDUP_REMOVED lines=13> */
.L_x_14733:
        /* <DEDUP_REMOVED lines=8> */
.L_x_14732:
        /* <DEDUP_REMOVED lines=14> */
.L_x_14735:
        /* <DEDUP_REMOVED lines=9> */
.L_x_14734:
[----:B---3--:R0:W-:Y:S01]  /*6a50*/  STG.E.64 desc[UR36][R4.64], R28 ;  /* 0x0000001c04007986 */ /* 0x0081e2000c101b24 */
[----:B------:R-:W-:Y:S05]  /*6a60*/  BRA `(.L_x_14729) ;  /* 0x0000000800ec7947 */ /* 0x000fea0003800000 */
.L_x_14724:
        /* <DEDUP_REMOVED lines=13> */
.L_x_14739:
        /* <DEDUP_REMOVED lines=22> */
.L_x_14742:
[----:B------:R-:W-:-:S04]  /*6ca0*/  SHF.R.U32.HI R3, RZ, 0x18, R7 ;  /* 0x00000018ff037819 */ /* 0x000fc80000011607 */
[----:B------:R-:W-:-:S07]  /*6cb0*/  LOP3.LUT R0, R0, 0x80, R3, 0xf8, !PT ;  /* 0x0000008000007812 */ /* 0x000fce00078ef803 */
.L_x_14741:
[----:B------:R-:W-:Y:S05]  /*6cc0*/  BSYNC.RECONVERGENT B0 ;  /* 0x0000000000007941 */ /* 0x000fea0003800200 */
.L_x_14740:
[----:B------:R0:W-:Y:S01]  /*6cd0*/  STG.E.U8 desc[UR36][R4.64], R0 ;  /* 0x0000000004007986 */ /* 0x0001e2000c101124 */
[----:B------:R-:W-:Y:S05]  /*6ce0*/  BRA `(.L_x_14729) ;  /* 0x00000008004c7947 */ /* 0x000fea0003800000 */
.L_x_14738:
        /* <DEDUP_REMOVED lines=22> */
.L_x_14745:
[----:B------:R-:W-:-:S04]  /*6e50*/  SHF.R.U32.HI R3, RZ, 0x18, R7 ;  /* 0x00000018ff037819 */ /* 0x000fc80000011607 */
[----:B------:R-:W-:-:S07]  /*6e60*/  LOP3.LUT R0, R0, 0x80, R3, 0xf8, !PT ;  /* 0x0000008000007812 */ /* 0x000fce00078ef803 */
.L_x_14744:
[----:B------:R-:W-:Y:S05]  /*6e70*/  BSYNC.RECONVERGENT B0 ;  /* 0x0000000000007941 */ /* 0x000fea0003800200 */
.L_x_14743:
[----:B------:R0:W-:Y:S01]  /*6e80*/  STG.E.U8 desc[UR36][R4.64], R0 ;  /* 0x0000000004007986 */ /* 0x0001e2000c101124 */
[----:B------:R-:W-:Y:S05]  /*6e90*/  BRA `(.L_x_14729) ;  /* 0x0000000400e07947 */ /* 0x000fea0003800000 */
.L_x_14737:
        /* <DEDUP_REMOVED lines=26> */
.L_x_14747:
[----:B---3--:R-:W0:Y:S02]  /*7040*/  F2I.U64.F64.TRUNC R28, R28 ;  /* 0x0000001c001c7311 */ /* 0x008e24000030d800 */
[----:B0-----:R0:W-:Y:S01]  /*7050*/  STG.E.64 desc[UR36][R4.64], R28 ;  /* 0x0000001c04007986 */ /* 0x0011e2000c101b24 */
[----:B------:R-:W-:Y:S05]  /*7060*/  BRA `(.L_x_14729) ;  /* 0x00000004006c7947 */ /* 0x000fea0003800000 */
.L_x_14746:
[----:B---3--:R-:W0:Y:S02]  /*7070*/  F2I.U32.F64.TRUNC R29, R28 ;  /* 0x0000001c001d7311 */ /* 0x008e24000030d000 */
[----:B0-----:R0:W-:Y:S01]  /*7080*/  STG.E desc[UR36][R4.64], R29 ;  /* 0x0000001d04007986 */ /* 0x0011e2000c101924 */
[----:B------:R-:W-:Y:S05]  /*7090*/  BRA `(.L_x_14729) ;  /* 0x0000000400607947 */ /* 0x000fea0003800000 */
.L_x_14736:
        /* <DEDUP_REMOVED lines=10> */
.L_x_14749:
[----:B------:R-:W-:-:S05]  /*7140*/  CS2R R30, SRZ ;  /* 0x00000000001e7805 */ /* 0x000fca000001ff00 */
[----:B---3--:R4:W-:Y:S01]  /*7150*/  STG.E.128 desc[UR36][R4.64], R28 ;  /* 0x0000001c04007986 */ /* 0x0089e2000c101d24 */
[----:B------:R-:W-:Y:S05]  /*7160*/  BRA `(.L_x_14729) ;  /* 0x00000004002c7947 */ /* 0x000fea0003800000 */
.L_x_14748:
[----:B------:R-:W-:-:S13]  /*7170*/  ISETP.NE.AND P0, PT, R0, 0xf, PT ;  /* 0x0000000f0000780c */ /* 0x000fda0003f05270 */
[----:B------:R-:W-:Y:S05]  /*7180*/  @!P0 BRA `(.L_x_14750) ;  /* 0x0000000400088947 */ /* 0x000fea0003800000 */
[----:B------:R-:W-:-:S13]  /*7190*/  ISETP.NE.AND P0, PT, R0, 0x17, PT ;  /* 0x000000170000780c */ /* 0x000fda0003f05270 */
[----:B------:R-:W-:Y:S05]  /*71a0*/  @!P0 BRA `(.L_x_14751) ;  /* 0x0000000000a08947 */ /* 0x000fea0003800000 */
[----:B------:R-:W-:-:S13]  /*71b0*/  ISETP.NE.AND P0, PT, R0, 0x18, PT ;  /* 0x000000180000780c */ /* 0x000fda0003f05270 */
[----:B------:R-:W-:Y:S05]  /*71c0*/  @!P0 BRA `(.L_x_14752) ;  /* 0x0000000000448947 */ /* 0x000fea0003800000 */
.L_x_14728:
        /* <DEDUP_REMOVED lines=16> */
.L_x_14753:
[----:B------:R-:W-:Y:S05]  /*72d0*/  BRA `(.L_x_14729) ;  /* 0x0000000000d07947 */ /* 0x000fea0003800000 */
.L_x_14752:
        /* <DEDUP_REMOVED lines=17> */
.L_x_14755:
[----:B------:R-:W-:Y:S05]  /*73f0*/  BSYNC.RECONVERGENT B0 ;  /* 0x0000000000007941 */ /* 0x000fea0003800200 */
.L_x_14754:
[----:B------:R-:W-:-:S05]  /*7400*/  LOP3.LUT R3, R0, 0x80, R3, 0xf8, !PT ;  /* 0x0000008000037812 */ /* 0x000fca00078ef803 */
[----:B------:R2:W-:Y:S01]  /*7410*/  STG.E.U8 desc[UR36][R4.64], R3 ;  /* 0x0000000304007986 */ /* 0x0005e2000c101124 */
[----:B------:R-:W-:Y:S05]  /*7420*/  BRA `(.L_x_14729) ;  /* 0x00000000007c7947 */ /* 0x000fea0003800000 */
.L_x_14751:
        /* <DEDUP_REMOVED lines=16> */
.L_x_14757:
[----:B------:R-:W-:Y:S01]  /*7530*/  IMAD.MOV.U32 R0, RZ, RZ, 0x7f ;  /* 0x0000007fff007424 */ /* 0x000fe200078e00ff */
[----:B------:R-:W-:-:S04]  /*7540*/  ISETP.GT.U32.AND P0, PT, R3, 0x7f800000, PT ;  /* 0x7f8000000300780c */ /* 0x000fc80003f04070 */
[----:B------:R-:W-:-:S09]  /*7550*/  SEL R0, R0, 0x7c, P0 ;  /* 0x0000007c00007807 */ /* 0x000fd20000000000 */
.L_x_14758:
[----:B------:R-:W-:Y:S05]  /*7560*/  BSYNC.RECONVERGENT B0 ;  /* 0x0000000000007941 */ /* 0x000fea0003800200 */
.L_x_14756:
[----:B------:R-:W-:-:S04]  /*7570*/  SHF.R.U32.HI R3, RZ, 0x18, R7 ;  /* 0x00000018ff037819 */ /* 0x000fc80000011607 */
[----:B------:R-:W-:-:S05]  /*7580*/  LOP3.LUT R3, R0, 0x80, R3, 0xf8, !PT ;  /* 0x0000008000037812 */ /* 0x000fca00078ef803 */
[----:B------:R1:W-:Y:S01]  /*7590*/  STG.E.U8 desc[UR36][R4.64], R3 ;  /* 0x0000000304007986 */ /* 0x0003e2000c101124 */
[----:B------:R-:W-:Y:S05]  /*75a0*/  BRA `(.L_x_14729) ;  /* 0x00000000001c7947 */ /* 0x000fea0003800000 */
.L_x_14750:
[----:B------:R-:W-:Y:S01]  /*75b0*/  UMOV UR4, 0xf0000000 ;  /* 0xf000000000047882 */ /* 0x000fe20000000000 */
[----:B------:R-:W-:Y:S01]  /*75c0*/  UMOV UR5, 0x380fffff ;  /* 0x380fffff00057882 */ /* 0x000fe20000000000 */
[----:B---3--:R-:W0:Y:S01]  /*75d0*/  F2F.F32.F64 R0, R28 ;  /* 0x0000001c00007310 */ /* 0x008e220000301000 */
[----:B------:R-:W-:-:S14]  /*75e0*/  DSETP.GEU.AND P0, PT, |R28|, UR4, PT ;  /* 0x000000041c007e2a */ /* 0x000fdc000bf0e200 */
[----:B0-----:R-:W-:-:S05]  /*75f0*/  @!P0 FMUL R0, R0, 1.175494350822287508e-38 ;  /* 0x0080000000008820 */ /* 0x001fca0000400000 */
[----:B------:R-:W-:-:S05]  /*7600*/  F2FP.BF16.F32.PACK_AB R0, RZ, R0 ;  /* 0x00000000ff00723e */ /* 0x000fca00000010ff */
[----:B------:R0:W-:Y:S02]  /*7610*/  STG.E.U16 desc[UR36][R4.64], R0 ;  /* 0x0000000004007986 */ /* 0x0001e4000c101524 */
.L_x_14729:
[----:B------:R-:W-:-:S07]  /*7620*/  VIADD R22, R22, 0x80 ;  /* 0x0000008016167836 */ /* 0x000fce0000000000 */
.L_x_14686:
[----:B------:R-:W-:-:S13]  /*7630*/  ISETP.GE.AND P0, PT, R22, R19, PT ;  /* 0x000000131600720c */ /* 0x000fda0003f06270 */
[----:B------:R-:W-:Y:S05]  /*7640*/  @P0 BREAK.RELIABLE B6 ;  /* 0x0000000000060942 */ /* 0x000fea0003800100 */
[----:B------:R-:W-:Y:S05]  /*7650*/  @P0 BRA `(.L_x_14723) ;  /* 0x00000010004c0947 */ /* 0x000fea0003800000 */
[----:B------:R-:W-:Y:S05]  /*7660*/  BSYNC.RELIABLE B6 ;  /* 0x0000000000067941 */ /* 0x000fea0003800100 */
.L_x_14685:
        /* <DEDUP_REMOVED lines=21> */
.L_x_14762:
[----:B------:R-:W0:Y:S02]  /*77c0*/  F2I.S64.F64.TRUNC R24, R24 ;  /* 0x0000001800187311 */ /* 0x000e24000030d900 */
[----:B0-----:R-:W-:-:S05]  /*77d0*/  IMAD.MOV.U32 R3, RZ, RZ, R24 ;  /* 0x000000ffff037224 */ /* 0x001fca00078e0018 */
[----:B------:R4:W-:Y:S01]  /*77e0*/  STG.E.U8 desc[UR36][R4.64], R3 ;  /* 0x0000000304007986 */ /* 0x0009e2000c101124 */
[----:B------:R-:W-:Y:S05]  /*77f0*/  BRA `(.L_x_14764) ;  /* 0x0000000c00e07947 */ /* 0x000fea0003800000 */
.L_x_14761:
        /* <DEDUP_REMOVED lines=9> */
.L_x_14766:
[----:B------:R-:W0:Y:S02]  /*7890*/  F2I.F64.TRUNC R25, R24 ;  /* 0x0000001800197311 */ /* 0x000e24000030d100 */
[----:B0-----:R2:W-:Y:S01]  /*78a0*/  STG.E desc[UR36][R4.64], R25 ;  /* 0x0000001904007986 */ /* 0x0015e2000c101924 */
[----:B------:R-:W-:Y:S05]  /*78b0*/  BRA `(.L_x_14764) ;  /* 0x0000000c00b07947 */ /* 0x000fea0003800000 */
.L_x_14765:
[----:B------:R-:W0:Y:S02]  /*78c0*/  F2I.F64.TRUNC R25, R24 ;  /* 0x0000001800197311 */ /* 0x000e24000030d100 */
[----:B0-----:R0:W-:Y:S01]  /*78d0*/  STG.E.U16 desc[UR36][R4.64], R25 ;  /* 0x0000001904007986 */ /* 0x0011e2000c101524 */
[----:B------:R-:W-:Y:S05]  /*78e0*/  BRA `(.L_x_14764) ;  /* 0x0000000c00a47947 */ /* 0x000fea0003800000 */
.L_x_14760:
        /* <DEDUP_REMOVED lines=13> */
.L_x_14768:
        /* <DEDUP_REMOVED lines=8> */
.L_x_14767:
        /* <DEDUP_REMOVED lines=14> */
.L_x_14770:
        /* <DEDUP_REMOVED lines=9> */
.L_x_14769:
[----:B------:R0:W-:Y:S01]  /*7bb0*/  STG.E.64 desc[UR36][R4.64], R24 ;  /* 0x0000001804007986 */ /* 0x0001e2000c101b24 */
[----:B------:R-:W-:Y:S05]  /*7bc0*/  BRA `(.L_x_14764) ;  /* 0x0000000800ec7947 */ /* 0x000fea0003800000 */
.L_x_14759:
        /* <DEDUP_REMOVED lines=13> */
.L_x_14774:
        /* <DEDUP_REMOVED lines=22> */
.L_x_14777:
[----:B------:R-:W-:-:S04]  /*7e00*/  SHF.R.U32.HI R3, RZ, 0x18, R7 ;  /* 0x00000018ff037819 */ /* 0x000fc80000011607 */
[----:B------:R-:W-:-:S07]  /*7e10*/  LOP3.LUT R0, R0, 0x80, R3, 0xf8, !PT ;  /* 0x0000008000007812 */ /* 0x000fce00078ef803 */
.L_x_14776:
[----:B------:R-:W-:Y:S05]  /*7e20*/  BSYNC.RECONVERGENT B0 ;  /* 0x0000000000007941 */ /* 0x000fea0003800200 */
.L_x_14775:
[----:B------:R0:W-:Y:S01]  /*7e30*/  STG.E.U8 desc[UR36][R4.64], R0 ;  /* 0x0000000004007986 */ /* 0x0001e2000c101124 */
[----:B------:R-:W-:Y:S05]  /*7e40*/  BRA `(.L_x_14764) ;  /* 0x00000008004c7947 */ /* 0x000fea0003800000 */
.L_x_14773:
        /* <DEDUP_REMOVED lines=22> */
.L_x_14780:
[----:B------:R-:W-:-:S04]  /*7fb0*/  SHF.R.U32.HI R3, RZ, 0x18, R7 ;  /* 0x00000018ff037819 */ /* 0x000fc80000011607 */
[----:B------:R-:W-:-:S07]  /*7fc0*/  LOP3.LUT R0, R0, 0x80, R3, 0xf8, !PT ;  /* 0x0000008000007812 */ /* 0x000fce00078ef803 */
.L_x_14779:
[----:B------:R-:W-:Y:S05]  /*7fd0*/  BSYNC.RECONVERGENT B0 ;  /* 0x0000000000007941 */ /* 0x000fea0003800200 */
.L_x_14778:
[----:B------:R0:W-:Y:S01]  /*7fe0*/  STG.E.U8 desc[UR36][R4.64], R0 ;  /* 0x0000000004007986 */ /* 0x0001e2000c101124 */
[----:B------:R-:W-:Y:S05]  /*7ff0*/  BRA `(.L_x_14764) ;  /* 0x0000000400e07947 */ /* 0x000fea0003800000 */
.L_x_14772:
        /* <DEDUP_REMOVED lines=26> */
.L_x_14782:
[----:B------:R-:W0:Y:S02]  /*81a0*/  F2I.U64.F64.TRUNC R24, R24 ;  /* 0x0000001800187311 */ /* 0x000e24000030d800 */
[----:B0-----:R0:W-:Y:S01]  /*81b0*/  STG.E.64 desc[UR36][R4.64], R24 ;  /* 0x0000001804007986 */ /* 0x0011e2000c101b24 */
[----:B------:R-:W-:Y:S05]  /*81c0*/  BRA `(.L_x_14764) ;  /* 0x00000004006c7947 */ /* 0x000fea0003800000 */
.L_x_14781:
[----:B------:R-:W0:Y:S02]  /*81d0*/  F2I.U32.F64.TRUNC R25, R24 ;  /* 0x0000001800197311 */ /* 0x000e24000030d000 */
[----:B0-----:R0:W-:Y:S01]  /*81e0*/  STG.E desc[UR36][R4.64], R25 ;  /* 0x0000001904007986 */ /* 0x0011e2000c101924 */
[----:B------:R-:W-:Y:S05]  /*81f0*/  BRA `(.L_x_14764) ;  /* 0x0000000400607947 */ /* 0x000fea0003800000 */
.L_x_14771:
        /* <DEDUP_REMOVED lines=10> */
.L_x_14784:
[----:B------:R-:W-:-:S05]  /*82a0*/  CS2R R26, SRZ ;  /* 0x00000000001a7805 */ /* 0x000fca000001ff00 */
[----:B------:R0:W-:Y:S01]  /*82b0*/  STG.E.128 desc[UR36][R4.64], R24 ;  /* 0x0000001804007986 */ /* 0x0001e2000c101d24 */
[----:B------:R-:W-:Y:S05]  /*82c0*/  BRA `(.L_x_14764) ;  /* 0x00000004002c7947 */ /* 0x000fea0003800000 */
.L_x_14783:
[----:B------:R-:W-:-:S13]  /*82d0*/  ISETP.NE.AND P0, PT, R0, 0xf, PT ;  /* 0x0000000f0000780c */ /* 0x000fda0003f05270 */
[----:B------:R-:W-:Y:S05]  /*82e0*/  @!P0 BRA `(.L_x_14785) ;  /* 0x0000000400088947 */ /* 0x000fea0003800000 */
[----:B------:R-:W-:-:S13]  /*82f0*/  ISETP.NE.AND P0, PT, R0, 0x17, PT ;  /* 0x000000170000780c */ /* 0x000fda0003f05270 */
[----:B------:R-:W-:Y:S05]  /*8300*/  @!P0 BRA `(.L_x_14786) ;  /* 0x0000000000a08947 */ /* 0x000fea0003800000 */
[----:B------:R-:W-:-:S13]  /*8310*/  ISETP.NE.AND P0, PT, R0, 0x18, PT ;  /* 0x000000180000780c */ /* 0x000fda0003f05270 */
[----:B------:R-:W-:Y:S05]  /*8320*/  @!P0 BRA `(.L_x_14787) ;  /* 0x0000000000448947 */ /* 0x000fea0003800000 */
.L_x_14763:
        /* <DEDUP_REMOVED lines=16> */
.L_x_14788:
[----:B------:R-:W-:Y:S05]  /*8430*/  BRA `(.L_x_14764) ;  /* 0x0000000000d07947 */ /* 0x000fea0003800000 */
.L_x_14787:
        /* <DEDUP_REMOVED lines=17> */
.L_x_14790:
[----:B------:R-:W-:Y:S05]  /*8550*/  BSYNC.RECONVERGENT B0 ;  /* 0x0000000000007941 */ /* 0x000fea0003800200 */
.L_x_14789:
[----:B------:R-:W-:-:S05]  /*8560*/  LOP3.LUT R3, R0, 0x80, R3, 0xf8, !PT ;  /* 0x0000008000037812 */ /* 0x000fca00078ef803 */
[----:B------:R0:W-:Y:S01]  /*8570*/  STG.E.U8 desc[UR36][R4.64], R3 ;  /* 0x0000000304007986 */ /* 0x0001e2000c101124 */
[----:B------:R-:W-:Y:S05]  /*8580*/  BRA `(.L_x_14764) ;  /* 0x00000000007c7947 */ /* 0x000fea0003800000 */
.L_x_14786:
        /* <DEDUP_REMOVED lines=16> */
.L_x_14792:
[----:B------:R-:W-:Y:S01]  /*8690*/  IMAD.MOV.U32 R0, RZ, RZ, 0x7f ;  /* 0x0000007fff007424 */ /* 0x000fe200078e00ff */
[----:B------:R-:W-:-:S04]  /*86a0*/  ISETP.GT.U32.AND P0, PT, R3, 0x7f800000, PT ;  /* 0x7f8000000300780c */ /* 0x000fc80003f04070 */
[----:B------:R-:W-:-:S09]  /*86b0*/  SEL R0, R0, 0x7c, P0 ;  /* 0x0000007c00007807 */ /* 0x000fd20000000000 */
.L_x_14793:
[----:B------:R-:W-:Y:S05]  /*86c0*/  BSYNC.RECONVERGENT B0 ;  /* 0x0000000000007941 */ /* 0x000fea0003800200 */
.L_x_14791:
[----:B------:R-:W-:-:S04]  /*86d0*/  SHF.R.U32.HI R3, RZ, 0x18, R7 ;  /* 0x00000018ff037819 */ /* 0x000fc80000011607 */
[----:B------:R-:W-:-:S05]  /*86e0*/  LOP3.LUT R3, R0, 0x80, R3, 0xf8, !PT ;  /* 0x0000008000037812 */ /* 0x000fca00078ef803 */
[----:B------:R0:W-:Y:S01]  /*86f0*/  STG.E.U8 desc[UR36][R4.64], R3 ;  /* 0x0000000304007986 */ /* 0x0001e2000c101124 */
[----:B------:R-:W-:Y:S05]  /*8700*/  BRA `(.L_x_14764) ;  /* 0x00000000001c7947 */ /* 0x000fea0003800000 */
.L_x_14785:
[----:B------:R-:W-:Y:S01]  /*8710*/  UMOV UR4, 0xf0000000 ;  /* 0xf000000000047882 */ /* 0x000fe20000000000 */
[----:B------:R-:W-:Y:S01]  /*8720*/  UMOV UR5, 0x380fffff ;  /* 0x380fffff00057882 */ /* 0x000fe20000000000 */
[----:B------:R-:W0:Y:S01]  /*8730*/  F2F.F32.F64 R0, R24 ;  /* 0x0000001800007310 */ /* 0x000e220000301000 */
[----:B------:R-:W-:-:S14]  /*8740*/  DSETP.GEU.AND P0, PT, |R24|, UR4, PT ;  /* 0x0000000418007e2a */ /* 0x000fdc000bf0e200 */
[----:B0-----:R-:W-:-:S05]  /*8750*/  @!P0 FMUL R0, R0, 1.175494350822287508e-38 ;  /* 0x0080000000008820 */ /* 0x001fca0000400000 */
[----:B------:R-:W-:-:S05]  /*8760*/  F2FP.BF16.F32.PACK_AB R0, RZ, R0 ;  /* 0x00000000ff00723e */ /* 0x000fca00000010ff */
[----:B------:R0:W-:Y:S02]  /*8770*/  STG.E.U16 desc[UR36][R4.64], R0 ;  /* 0x0000000004007986 */ /* 0x0001e4000c101524 */
.L_x_14764:
[----:B------:R-:W-:-:S07]  /*8780*/  VIADD R22, R22, 0x80 ;  /* 0x0000008016167836 */ /* 0x000fce0000000000 */
.L_x_14723:
[----:B------:R-:W-:Y:S05]  /*8790*/  BSYNC.RECONVERGENT B7 ;  /* 0x0000000000077941 */ /* 0x000fea0003800200 */
.L_x_14684:
        /* <DEDUP_REMOVED lines=22> */
.L_x_14797:
[----:B------:R-:W0:Y:S02]  /*8900*/  F2I.S64.F64.TRUNC R16, R16 ;  /* 0x0000001000107311 */ /* 0x000e24000030d900 */
[----:B0-----:R-:W-:-:S05]  /*8910*/  IMAD.MOV.U32 R3, RZ, RZ, R16 ;  /* 0x000000ffff037224 */ /* 0x001fca00078e0010 */
[----:B------:R-:W-:Y:S01]  /*8920*/  STG.E.U8 desc[UR36][R4.64], R3 ;  /* 0x0000000304007986 */ /* 0x000fe2000c101124 */
[----:B------:R-:W-:Y:S05]  /*8930*/  EXIT ;  /* 0x000000000000794d */ /* 0x000fea0003800000 */
.L_x_14796:
        /* <DEDUP_REMOVED lines=9> */
.L_x_14800:
[----:B------:R-:W0:Y:S02]  /*89d0*/  F2I.F64.TRUNC R17, R16 ;  /* 0x0000001000117311 */ /* 0x000e24000030d100 */
[----:B0-----:R-:W-:Y:S01]  /*89e0*/  STG.E desc[UR36][R4.64], R17 ;  /* 0x0000001104007986 */ /* 0x001fe2000c101924 */
[----:B------:R-:W-:Y:S05]  /*89f0*/  EXIT ;  /* 0x000000000000794d */ /* 0x000fea0003800000 */
.L_x_14799:
[----:B------:R-:W0:Y:S02]  /*8a00*/  F2I.F64.TRUNC R17, R16 ;  /* 0x0000001000117311 */ /* 0x000e24000030d100 */
[----:B0-----:R-:W-:Y:S01]  /*8a10*/  STG.E.U16 desc[UR36][R4.64], R17 ;  /* 0x0000001104007986 */ /* 0x001fe2000c101524 */
[----:B------:R-:W-:Y:S05]  /*8a20*/  EXIT ;  /* 0x000000000000794d */ /* 0x000fea0003800000 */
.L_x_14795:
        /* <DEDUP_REMOVED lines=13> */
.L_x_14802:
        /* <DEDUP_REMOVED lines=8> */
.L_x_14801:
        /* <DEDUP_REMOVED lines=14> */
.L_x_14804:
        /* <DEDUP_REMOVED lines=9> */
.L_x_14803:
[----:B------:R-:W-:Y:S01]  /*8cf0*/  STG.E.64 desc[UR36][R4.64], R16 ;  /* 0x0000001004007986 */ /* 0x000fe2000c101b24 */
[----:B------:R-:W-:Y:S05]  /*8d00*/  EXIT ;  /* 0x000000000000794d */ /* 0x000fea0003800000 */
.L_x_14794:
        /* <DEDUP_REMOVED lines=13> */
.L_x_14808:
        /* <DEDUP_REMOVED lines=21> */
.L_x_14811:
[----:B------:R-:W-:-:S04]  /*8f30*/  SHF.R.U32.HI R3, RZ, 0x18, R7 ;  /* 0x00000018ff037819 */ /* 0x000fc80000011607 */
[----:B------:R-:W-:-:S04]  /*8f40*/  LOP3.LUT R0, R0, 0x80, R3, 0xf8, !PT ;  /* 0x0000008000007812 */ /* 0x000fc800078ef803 */
[----:B------:R-:W-:-:S07]  /*8f50*/  PRMT R2, R0, 0x7610, R2 ;  /* 0x0000761000027816 */ /* 0x000fce0000000002 */
.L_x_14810:
[----:B------:R-:W-:Y:S05]  /*8f60*/  BSYNC.RECONVERGENT B0 ;  /* 0x0000000000007941 */ /* 0x000fea0003800200 */
.L_x_14809:
[----:B------:R-:W-:Y:S01]  /*8f70*/  STG.E.U8 desc[UR36][R4.64], R2 ;  /* 0x0000000204007986 */ /* 0x000fe2000c101124 */
[----:B------:R-:W-:Y:S05]  /*8f80*/  EXIT ;  /* 0x000000000000794d */ /* 0x000fea0003800000 */
.L_x_14807:
        /* <DEDUP_REMOVED lines=21> */
.L_x_14814:
[----:B------:R-:W-:-:S04]  /*90e0*/  SHF.R.U32.HI R3, RZ, 0x18, R7 ;  /* 0x00000018ff037819 */ /* 0x000fc80000011607 */
[----:B------:R-:W-:-:S04]  /*90f0*/  LOP3.LUT R0, R0, 0x80, R3, 0xf8, !PT ;  /* 0x0000008000007812 */ /* 0x000fc800078ef803 */
[----:B------:R-:W-:-:S07]  /*9100*/  PRMT R2, R0, 0x7610, R2 ;  /* 0x0000761000027816 */ /* 0x000fce0000000002 */
.L_x_14813:
[----:B------:R-:W-:Y:S05]  /*9110*/  BSYNC.RECONVERGENT B0 ;  /* 0x0000000000007941 */ /* 0x000fea0003800200 */
.L_x_14812:
[----:B------:R-:W-:Y:S01]  /*9120*/  STG.E.U8 desc[UR36][R4.64], R2 ;  /* 0x0000000204007986 */ /* 0x000fe2000c101124 */
[----:B------:R-:W-:Y:S05]  /*9130*/  EXIT ;  /* 0x000000000000794d */ /* 0x000fea0003800000 */
.L_x_14806:
        /* <DEDUP_REMOVED lines=26> */
.L_x_14816:
[----:B------:R-:W0:Y:S02]  /*92e0*/  F2I.U64.F64.TRUNC R16, R16 ;  /* 0x0000001000107311 */ /* 0x000e24000030d800 */
[----:B0-----:R-:W-:Y:S01]  /*92f0*/  STG.E.64 desc[UR36][R4.64], R16 ;  /* 0x0000001004007986 */ /* 0x001fe2000c101b24 */
[----:B------:R-:W-:Y:S05]  /*9300*/  EXIT ;  /* 0x000000000000794d */ /* 0x000fea0003800000 */
.L_x_14815:
[----:B------:R-:W0:Y:S02]  /*9310*/  F2I.U32.F64.TRUNC R17, R16 ;  /* 0x0000001000117311 */ /* 0x000e24000030d000 */
[----:B0-----:R-:W-:Y:S01]  /*9320*/  STG.E desc[UR36][R4.64], R17 ;  /* 0x0000001104007986 */ /* 0x001fe2000c101924 */
[----:B------:R-:W-:Y:S05]  /*9330*/  EXIT ;  /* 0x000000000000794d */ /* 0x000fea0003800000 */
.L_x_14805:
        /* <DEDUP_REMOVED lines=10> */
.L_x_14818:
[----:B------:R-:W-:-:S05]  /*93e0*/  CS2R R18, SRZ ;  /* 0x0000000000127805 */ /* 0x000fca000001ff00 */
[----:B------:R-:W-:Y:S01]  /*93f0*/  STG.E.128 desc[UR36][R4.64], R16 ;  /* 0x0000001004007986 */ /* 0x000fe2000c101d24 */
[----:B------:R-:W-:Y:S05]  /*9400*/  EXIT ;  /* 0x000000000000794d */ /* 0x000fea0003800000 */
.L_x_14817:
[----:B------:R-:W-:-:S13]  /*9410*/  ISETP.NE.AND P0, PT, R0, 0xf, PT ;  /* 0x0000000f0000780c */ /* 0x000fda0003f05270 */
[----:B------:R-:W-:Y:S05]  /*9420*/  @!P0 BRA `(.L_x_14819) ;  /* 0x0000000400088947 */ /* 0x000fea0003800000 */
[----:B------:R-:W-:-:S13]  /*9430*/  ISETP.NE.AND P0, PT, R0, 0x17, PT ;  /* 0x000000170000780c */ /* 0x000fda0003f05270 */
[----:B------:R-:W-:Y:S05]  /*9440*/  @!P0 BRA `(.L_x_14820) ;  /* 0x0000000000a08947 */ /* 0x000fea0003800000 */
[----:B------:R-:W-:-:S13]  /*9450*/  ISETP.NE.AND P0, PT, R0, 0x18, PT ;  /* 0x000000180000780c */ /* 0x000fda0003f05270 */
[----:B------:R-:W-:Y:S05]  /*9460*/  @!P0 BRA `(.L_x_14821) ;  /* 0x0000000000448947 */ /* 0x000fea0003800000 */
.L_x_14798:
        /* <DEDUP_REMOVED lines=16> */
.L_x_14822:
[----:B------:R-:W-:Y:S05]  /*9570*/  EXIT ;  /* 0x000000000000794d */ /* 0x000fea0003800000 */
.L_x_14821:
        /* <DEDUP_REMOVED lines=17> */
.L_x_14824:
[----:B------:R-:W-:Y:S05]  /*9690*/  BSYNC.RECONVERGENT B0 ;  /* 0x0000000000007941 */ /* 0x000fea0003800200 */
.L_x_14823:
[----:B------:R-:W-:-:S05]  /*96a0*/  LOP3.LUT R3, R0, 0x80, R3, 0xf8, !PT ;  /* 0x0000008000037812 */ /* 0x000fca00078ef803 */
[----:B------:R-:W-:Y:S01]  /*96b0*/  STG.E.U8 desc[UR36][R4.64], R3 ;  /* 0x0000000304007986 */ /* 0x000fe2000c101124 */
[----:B------:R-:W-:Y:S05]  /*96c0*/  EXIT ;  /* 0x000000000000794d */ /* 0x000fea0003800000 */
.L_x_14820:
        /* <DEDUP_REMOVED lines=16> */
.L_x_14826:
[----:B------:R-:W-:Y:S01]  /*97d0*/  IMAD.MOV.U32 R0, RZ, RZ, 0x7f ;  /* 0x0000007fff007424 */ /* 0x000fe200078e00ff */
[----:B------:R-:W-:-:S04]  /*97e0*/  ISETP.GT.U32.AND P0, PT, R2, 0x7f800000, PT ;  /* 0x7f8000000200780c */ /* 0x000fc80003f04070 */
[----:B------:R-:W-:-:S09]  /*97f0*/  SEL R0, R0, 0x7c, P0 ;  /* 0x0000007c00007807 */ /* 0x000fd20000000000 */
.L_x_14827:
[----:B------:R-:W-:Y:S05]  /*9800*/  BSYNC.RECONVERGENT B0 ;  /* 0x0000000000007941 */ /* 0x000fea0003800200 */
.L_x_14825:
[----:B------:R-:W-:-:S04]  /*9810*/  SHF.R.U32.HI R3, RZ, 0x18, R3 ;  /* 0x00000018ff037819 */ /* 0x000fc80000011603 */
[----:B------:R-:W-:-:S05]  /*9820*/  LOP3.LUT R3, R0, 0x80, R3, 0xf8, !PT ;  /* 0x0000008000037812 */ /* 0x000fca00078ef803 */
[----:B------:R-:W-:Y:S01]  /*9830*/  STG.E.U8 desc[UR36][R4.64], R3 ;  /* 0x0000000304007986 */ /* 0x000fe2000c101124 */
[----:B------:R-:W-:Y:S05]  /*9840*/  EXIT ;  /* 0x000000000000794d */ /* 0x000fea0003800000 */
.L_x_14819:
        /* <DEDUP_REMOVED lines=8> */
.L_x_14828:
        /* <DEDUP_REMOVED lines=11> */
.L_x_54856:


//--------------------- .text._ZN2at6native18elementwise_kernelILi128ELi2EZNS0_22gpu_kernel_impl_nocastINS0_13AUnaryFunctorIdddZZZNS0_16fmod_kernel_cudaERNS_18TensorIteratorBaseEENKUlvE0_clEvENKUlvE_clEvEUlddE_EEEEvS5_RKT_EUliE_EEviT1_ --------------------------
	.section	.text._ZN2at6native18elementwise_kernelILi128ELi2EZNS0_22gpu_kernel_impl_nocastINS0_13AUnaryFunctorIdddZZZNS0_16fmod_kernel_cudaERNS_18TensorIteratorBaseEENKUlvE0_clEvENKUlvE_clEvEUlddE_EEEEvS5_RKT_EUliE_EEviT1_,"ax",@progbits
	.align	128
        .global         _ZN2at6native18elementwise_kernelILi128ELi2EZNS0_22gpu_kernel_impl_nocastINS0_13AUnaryFunctorIdddZZZNS0_16fmod_kernel_cudaERNS_18TensorIteratorBaseEENKUlvE0_clEvENKUlvE_clEvEUlddE_EEEEvS5_RKT_EUliE_EEviT1_
        .type           _ZN2at6native18elementwise_kernelILi128ELi2EZNS0_22gpu_kernel_impl_nocastINS0_13AUnaryFunctorIdddZZZNS0_16fmod_kernel_cudaERNS_18TensorIteratorBaseEENKUlvE0_clEvENKUlvE_clEvEUlddE_EEEEvS5_RKT_EUliE_EEviT1_,@function
        .size           _ZN2at6native18elementwise_kernelILi128ELi2EZNS0_22gpu_kernel_impl_nocastINS0_13AUnaryFunctorIdddZZZNS0_16fmod_kernel_cudaERNS_18TensorIteratorBaseEENKUlvE0_clEvENKUlvE_clEvEUlddE_EEEEvS5_RKT_EUliE_EEviT1_,(.L_x_54857 - _ZN2at6native18elementwise_kernelILi128ELi2EZNS0_22gpu_kernel_impl_nocastINS0_13AUnaryFunctorIdddZZZNS0_16fmod_kernel_cudaERNS_18TensorIteratorBaseEENKUlvE0_clEvENKUlvE_clEvEUlddE_EEEEvS5_RKT_EUliE_EEviT1_)
        .other          _ZN2at6native18elementwise_kernelILi128ELi2EZNS0_22gpu_kernel_impl_nocastINS0_13AUnaryFunctorIdddZZZNS0_16fmod_kernel_cudaERNS_18TensorIteratorBaseEENKUlvE0_clEvENKUlvE_clEvEUlddE_EEEEvS5_RKT_EUliE_EEviT1_,@"STO_CUDA_ENTRY STV_DEFAULT"
_ZN2at6native18elementwise_kernelILi128ELi2EZNS0_22gpu_kernel_impl_nocastINS0_13AUnaryFunctorIdddZZZNS0_16fmod_kernel_cudaERNS_18TensorIteratorBaseEENKUlvE0_clEvENKUlvE_clEvEUlddE_EEEEvS5_RKT_EUliE_EEviT1_:
.text._ZN2at6native18elementwise_kernelILi128ELi2EZNS0_22gpu_kernel_impl_nocastINS0_13AUnaryFunctorIdddZZZNS0_16fmod_kernel_cudaERNS_18TensorIteratorBaseEENKUlvE0_clEvENKUlvE_clEvEUlddE_EEEEvS5_RKT_EUliE_EEviT1_:
[----:B------:R-:W-:Y:S08]  /*0000*/  LDC R1, c[0x0][0x37c] ;  /* 0x0000df00ff017b82 */ /* 0x000ff00000000800 */
[----:B------:R-:W0:Y:S01]  /*0010*/  LDC.64 R6, c[0x0][0x598] ;  /* 0x00016600ff067b82 */ /* 0x000e220000000a00 */
[----:B------:R-:W1:Y:S01]  /*0020*/  S2R R23, SR_TID.X ;  /* 0x0000000000177919 */ /* 0x000e620000002100 */
[----:B------:R-:W2:Y:S06]  /*0030*/  LDCU.64 UR6, c[0x0][0x358] ;  /* 0x00006b00ff0677ac */ /* 0x000eac0008000a00 */
[----:B------:R-:W3:Y:S08]  /*0040*/  LDC R18, c[0x0][0x388] ;  /* 0x0000e200ff127b82 */ /* 0x000ef00000000800 */
[----:B------:R-:W4:Y:S01]  /*0050*/  S2UR UR4, SR_CTAID.X ;  /* 0x00000000000479c3 */ /* 0x000f220000002500 */
[----:B0-----:R-:W-:Y:S01]  /*0060*/  LOP3.LUT R5, R7, 0x7fffffff, RZ, 0xc0, !PT ;  /* 0x7fffffff07057812 */ /* 0x001fe200078ec0ff */
[----:B------:R-:W-:-:S03]  /*0070*/  IMAD.MOV.U32 R4, RZ, RZ, R6 ;  /* 0x000000ffff047224 */ /* 0x000fc600078e0006 */
[----:B------:R-:W-:-:S03]  /*0080*/  SHF.R.U32.HI R22, RZ, 0x14, R5 ;  /* 0x00000014ff167819 */ /* 0x000fc60000011605 */
[C---:B------:R-:W-:Y:S01]  /*0090*/  DMUL R2, R4.reuse, 1.80143985094819840000e+16 ;  /* 0x4350000004027828 */ /* 0x040fe20000000000 */
[----:B---3--:R-:W-:Y:S01]  /*00a0*/  ISETP.NE.AND P1, PT, R18, RZ, PT ;  /* 0x000000ff1200720c */ /* 0x008fe20003f25270 */
[----:B------:R-:W-:-:S06]  /*00b0*/  DSETP.NEU.AND P0, PT, R4, +INF , PT ;  /* 0x7ff000000400742a */ /* 0x000fcc0003f0d000 */
[----:B------:R-:W-:Y:S01]  /*00c0*/  FSEL R21, R6, RZ, P0 ;  /* 0x000000ff06157208 */ /* 0x000fe20000000000 */
[----:B----4-:R-:W-:Y:S01]  /*00d0*/  USHF.L.U32 UR4, UR4, 0x8, URZ ;  /* 0x0000000804047899 */ /* 0x010fe200080006ff */
[----:B------:R-:W-:Y:S02]  /*00e0*/  LEA.HI R19, R3, R22, RZ, 0xc ;  /* 0x0000001603137211 */ /* 0x000fe400078f60ff */
[----:B------:R-:W-:-:S03]  /*00f0*/  FSEL R20, R7, -QNAN , P0 ;  /* 0xfff8000007147808 */ /* 0x000fc60000000000 */
[----:B-1----:R-:W-:Y:S01]  /*0100*/  LOP3.LUT R23, R23, UR4, RZ, 0xfc, !PT ;  /* 0x0000000417177c12 */ /* 0x002fe2000f8efcff */
        /* <DEDUP_REMOVED lines=17> */
[----:B------:R-:W0:Y:S01]  /*0220*/  LDC.64 R10, c[0x0][0x598] ;  /* 0x00016600ff0a7b82 */ /* 0x000e220000000a00 */
[----:B------:R-:W-:-:S14]  /*0230*/  DSETP.GE.AND P0, PT, R4, R8, PT ;  /* 0x000000080400722a */ /* 0x000fdc0003f06000 */
        /* <DEDUP_REMOVED lines=10> */
[----:B0-----:R-:W-:-:S03]  /*02e0*/  LOP3.LUT R10, R9, 0xfffff, RZ, 0xc0, !PT ;  /* 0x000fffff090a7812 */ /* 0x001fc600078ec0ff */
[----:B------:R-:W-:Y:S01]  /*02f0*/  @!P0 VIADD R13, R0, 0xffffffca ;  /* 0xffffffca000d8836 */ /* 0x000fe20000000000 */
[----:B------:R-:W-:Y:S02]  /*0300*/  SEL R0, R19, R22, !P1 ;  /* 0x0000001613007207 */ /* 0x000fe40004800000 */
[----:B------:R-:W-:-:S03]  /*0310*/  LOP3.LUT R17, R10, 0x100000, RZ, 0xfc, !PT ;  /* 0x001000000a117812 */ /* 0x000fc600078efcff */
[----:B------:R-:W-:-:S07]  /*0320*/  IMAD.IADD R0, R0, 0x1, -R13 ;  /* 0x0000000100007824 */ /* 0x000fce00078e0a0d */
.L_x_14834:
        /* <DEDUP_REMOVED lines=29> */
.L_x_14835:
[----:B------:R-:W-:Y:S02]  /*0500*/  LOP3.LUT R11, R0, 0x80000000, R7, 0xb8, !PT ;  /* 0x80000000000b7812 */ /* 0x000fe400078eb807 */
[----:B------:R-:W-:Y:S01]  /*0510*/  MOV R10, R9 ;  /* 0x00000009000a7202 */ /* 0x000fe20000000f00 */
[----:B------:R-:W-:Y:S06]  /*0520*/  BRA `(.L_x_14833) ;  /* 0x0000000000207947 */ /* 0x000fec0003800000 */
.L_x_14832:
        /* <DEDUP_REMOVED lines=8> */
.L_x_14833:
[----:B------:R-:W0:Y:S01]  /*05b0*/  LDC.64 R8, c[0x0][0x580] ;  /* 0x00016000ff087b82 */ /* 0x000e220000000a00 */
[----:B------:R-:W-:Y:S01]  /*05c0*/  VIADD R23, R23, 0x80 ;  /* 0x0000008017177836 */ /* 0x000fe20000000000 */
[----:B0-----:R0:W-:Y:S06]  /*05d0*/  STG.E.64 desc[UR6][R8.64], R10 ;  /* 0x0000000a08007986 */ /* 0x0011ec000c101b06 */
.L_x_14831:
[----:B------:R-:W-:Y:S05]  /*05e0*/  BSYNC.RECONVERGENT B0 ;  /* 0x0000000000007941 */ /* 0x000fea0003800200 */
.L_x_14830:
[----:B------:R-:W-:-:S13]  /*05f0*/  ISETP.GE.AND P0, PT, R23, UR4, PT ;  /* 0x0000000417007c0c */ /* 0x000fda000bf06270 */
[----:B------:R-:W-:Y:S05]  /*0600*/  @P0 EXIT ;  /* 0x000000000000094d */ /* 0x000fea0003800000 */
[----:B0-----:R-:W0:Y:S02]  /*0610*/  LDC.64 R10, c[0x0][0x588] ;  /* 0x00016200ff0a7b82 */ /* 0x001e240000000a00 */
        /* <DEDUP_REMOVED lines=14> */
[----:B0-----:R-:W-:Y:S02]  /*0700*/  SHF.R.U32.HI R11, RZ, 0x14, R9 ;  /* 0x00000014ff0b7819 */ /* 0x001fe40000011609 */
        /* <DEDUP_REMOVED lines=10> */
[----:B------:R-:W-:-:S04]  /*07b0*/  LOP3.LUT R13, R0, 0x100000, RZ, 0xfc, !PT ;  /* 0x00100000000d7812 */ /* 0x000fc800078efcff */
[----:B------:R-:W-:-:S07]  /*07c0*/  IADD3 R0, PT, PT, R22, -R11, RZ ;  /* 0x8000000b16007210 */ /* 0x000fce0007ffe0ff */
.L_x_14838:
        /* <DEDUP_REMOVED lines=12> */
[----:B------:R-:W-:Y:S01]  /*0890*/  ISETP.NE.U32.AND P0, PT, R2, RZ, PT ;  /* 0x000000ff0200720c */ /* 0x000fe20003f05070 */
[----:B------:R-:W-:-:S03]  /*08a0*/  IMAD.MOV.U32 R0, RZ, RZ, RZ ;  /* 0x000000ffff007224 */ /* 0x000fc600078e00ff */
[----:B------:R-:W-:-:S13]  /*08b0*/  ISETP.NE.AND.EX P0, PT, R3, RZ, PT, P0 ;  /* 0x000000ff0300720c */ /* 0x000fda0003f05300 */
[----:B------:R-:W-:Y:S05]  /*08c0*/  @!P0 BRA `(.L_x_14839) ;  /* 0x0000000000348947 */ /* 0x000fea0003800000 */
[----:B------:R-:W-:-:S10]  /*08d0*/  DMUL R4, R2, 1.80143985094819840000e+16 ;  /* 0x4350000002047828 */ /* 0x000fd40000000000 */
[----:B------:R-:W-:-:S04]  /*08e0*/  SHF.R.U32.HI R4, RZ, 0x14, R5 ;  /* 0x00000014ff047819 */ /* 0x000fc80000011605 */
[----:B------:R-:W-:-:S04]  /*08f0*/  IADD3 R5, PT, PT, -R4, 0x37, RZ ;  /* 0x0000003704057810 */ /* 0x000fc80007ffe1ff */
[----:B------:R-:W-:Y:S02]  /*0900*/  IADD3 R11, PT, PT, -R5, R11, RZ ;  /* 0x0000000b050b7210 */ /* 0x000fe40007ffe1ff */
        /* <DEDUP_REMOVED lines=9> */
.L_x_14839:
[----:B------:R-:W-:Y:S01]  /*09a0*/  LOP3.LUT R11, R0, 0x80000000, R7, 0xb8, !PT ;  /* 0x80000000000b7812 */ /* 0x000fe200078eb807 */
[----:B------:R-:W-:Y:S06]  /*09b0*/  BRA `(.L_x_14837) ;  /* 0x0000000000207947 */ /* 0x000fec0003800000 */
.L_x_14836:
        /* <DEDUP_REMOVED lines=8> */
.L_x_14837:
[----:B------:R-:W0:Y:S02]  /*0a40*/  LDC.64 R2, c[0x0][0x580] ;  /* 0x00016000ff027b82 */ /* 0x000e240000000a00 */
[----:B0-----:R-:W-:Y:S01]  /*0a50*/  STG.E.64 desc[UR6][R2.64], R10 ;  /* 0x0000000a02007986 */ /* 0x001fe2000c101b06 */
[----:B------:R-:W-:Y:S05]  /*0a60*/  EXIT ;  /* 0x000000000000794d */ /* 0x000fea0003800000 */
.L_x_14829:
        /* <DEDUP_REMOVED lines=305> */
.L_x_14842:
        /* <DEDUP_REMOVED lines=19> */
.L_x_14844:
[----:B------:R-:W-:Y:S01]  /*1eb0*/  DSETP.NEU.AND P0, PT, R8, RZ, PT ;  /* 0x000000ff0800722a */ /* 0x000fe20003f0d000 */
[----:B------:R-:W-:Y:S02]  /*1ec0*/  IMAD.MOV.U32 R10, RZ, RZ, 0x0 ;  /* 0x00000000ff0a7424 */ /* 0x000fe400078e00ff */
[----:B------:R-:W-:-:S11]  /*1ed0*/  IMAD.MOV.U32 R11, RZ, RZ, -0x80000 ;  /* 0xfff80000ff0b7424 */ /* 0x000fd600078e00ff */
[----:B------:R-:W-:Y:S05]  /*1ee0*/  @!P0 BRA `(.L_x_14845) ;  /* 0x0000000000d88947 */ /* 0x000fea0003800000 */
[----:B------:R-:W0:Y:S01]  /*1ef0*/  LDCU.64 UR8, c[0x0][0x598] ;  /* 0x0000b300ff0877ac */ /* 0x000e220008000a00 */
[----:B------:R-:W-:Y:S01]  /*1f00*/  DSETP.GE.AND P0, PT, R4, R8, PT ;  /* 0x000000080400722a */ /* 0x000fe20003f06000 */
[----:B0-----:R-:W-:Y:S01]  /*1f10*/  MOV R10, UR8 ;  /* 0x00000008000a7c02 */ /* 0x001fe20008000f00 */
[----:B------:R-:W-:-:S12]  /*1f20*/  IMAD.U32 R11, RZ, RZ, UR9 ;  /* 0x00000009ff0b7e24 */ /* 0x000fd8000f8e00ff */
        /* <DEDUP_REMOVED lines=14> */
[----:B------:R-:W-:Y:S02]  /*2010*/  LOP3.LUT R25, R0, 0x100000, RZ, 0xfc, !PT ;  /* 0x0010000000197812 */ /* 0x000fe400078efcff */
[----:B------:R-:W-:-:S07]  /*2020*/  IADD3 R0, PT, PT, R10, -R13, RZ ;  /* 0x8000000d0a007210 */ /* 0x000fce0007ffe0ff */
.L_x_14847:
        /* <DEDUP_REMOVED lines=11> */
.L_x_14846:
        /* <DEDUP_REMOVED lines=11> */
[-C--:B------:R-:W-:Y:S02]  /*2190*/  SHF.L.U64.HI R11, R10, R9.reuse, R11 ;  /* 0x000000090a0b7219 */ /* 0x080fe4000001020b */
        /* <DEDUP_REMOVED lines=8> */
.L_x_14849:
[----:B------:R-:W-:Y:S05]  /*2220*/  BSYNC.RECONVERGENT B2 ;  /* 0x0000000000027941 */ /* 0x000fea0003800200 */
.L_x_14848:
[----:B------:R-:W-:Y:S02]  /*2230*/  LOP3.LUT R11, R0, 0x80000000, R7, 0xb8, !PT ;  /* 0x80000000000b7812 */ /* 0x000fe400078eb807 */
[----:B------:R-:W-:-:S07]  /*2240*/  MOV R10, R9 ;  /* 0x00000009000a7202 */ /* 0x000fce0000000f00 */
.L_x_14845:
[----:B------:R-:W-:Y:S05]  /*2250*/  BSYNC.RECONVERGENT B0 ;  /* 0x0000000000007941 */ /* 0x000fea0003800200 */
.L_x_14843:
[----:B------:R-:W0:Y:S01]  /*2260*/  LDCU.64 UR8, c[0x0][0x580] ;  /* 0x0000b000ff0877ac */ /* 0x000e220008000a00 */
[----:B------:R-:W-:Y:S01]  /*2270*/  VIADD R23, R23, 0x80 ;  /* 0x0000008017177836 */ /* 0x000fe20000000000 */
[----:B0-----:R-:W-:-:S05]  /*2280*/  IADD3 R8, P0, PT, R17, UR8, RZ ;  /* 0x0000000811087c10 */ /* 0x001fca000ff1e0ff */
[----:B------:R-:W-:-:S05]  /*2290*/  IMAD.X R9, RZ, RZ, UR9, P0 ;  /* 0x00000009ff097e24 */ /* 0x000fca00080e06ff */
[----:B------:R0:W-:Y:S03]  /*22a0*/  STG.E.64 desc[UR6][R8.64], R10 ;  /* 0x0000000a08007986 */ /* 0x0001e6000c101b06 */
.L_x_14841:
[----:B------:R-:W-:Y:S05]  /*22b0*/  BSYNC.RECONVERGENT B1 ;  /* 0x0000000000017941 */ /* 0x000fea0003800200 */
.L_x_14840:
        /* <DEDUP_REMOVED lines=9> */
[----:B------:R-:W-:-:S05]  /*2350*/  SHF.R.U32.HI R11, RZ, UR5, R10 ;  /* 0x00000005ff0b7c19 */ /* 0x000fca000801160a */
[----:B------:R-:W-:-:S04]  /*2360*/  IMAD.MOV R0, RZ, RZ, -R11 ;  /* 0x000000ffff007224 */ /* 0x000fc800078e0a0b */
        /* <DEDUP_REMOVED lines=270> */
[----:B------:R-:W-:Y:S01]  /*3450*/  IMAD.MOV.U32 R10, RZ, RZ, RZ ;  /* 0x000000ffff0a7224 */ /* 0x000fe200078e00ff */
[----:B------:R-:W1:Y:S10]  /*3460*/  LDCU UR4, c[0x0][0x4a8] ;  /* 0x00009500ff0477ac */ /* 0x000e740008000800 */
[----:B------:R-:W2:Y:S01]  /*3470*/  @P0 LDC.64 R16, c[0x0][0x4b0] ;  /* 0x00012c00ff100b82 */ /* 0x000ea20000000a00 */
[----:B0-----:R-:W-:-:S07]  /*3480*/  IMAD.HI.U32 R14, R11, UR9, R10 ;  /* 0x000000090b0e7c27 */ /* 0x001fce000f8e000a */
[----:B------:R-:W0:Y:S01]  /*3490*/  @P0 LDC R23, c[0x0][0x4ac] ;  /* 0x00012b00ff170b82 */ /* 0x000e220000000800 */
[----:B-1----:R-:W-:Y:S01]  /*34a0*/  SHF.R.U32.HI R15, RZ, UR4, R14 ;  /* 0x00000004ff0f7c19 */ /* 0x002fe2000801160e */
[----:B------:R-:W1:Y:S01]  /*34b0*/  LDCU.64 UR4, c[0x0][0x570] ;  /* 0x0000ae00ff0477ac */ /* 0x000e620008000a00 */
[----:B------:R-:W-:-:S05]  /*34c0*/  @P0 MOV R14, RZ ;  /* 0x000000ff000e0202 */ /* 0x000fca0000000f00 */
[----:B------:R-:W3:Y:S01]  /*34d0*/  @P0 LDC.64 R12, c[0x0][0x578] ;  /* 0x00015e00ff0c0b82 */ /* 0x000ee20000000a00 */
[----:B------:R-:W-:-:S04]  /*34e0*/  IMAD.MOV R10, RZ, RZ, -R15 ;  /* 0x000000ffff0a7224 */ /* 0x000fc800078e0a0f */
[----:B------:R-:W-:Y:S02]  /*34f0*/  IMAD R10, R10, UR8, R11 ;  /* 0x000000080a0a7c24 */ /* 0x000fe4000f8e020b */
[----:B--2---:R-:W-:-:S05]  /*3500*/  @P0 IMAD.HI.U32 R16, R15, R16, R14 ;  /* 0x000000100f100227 */ /* 0x004fca00078e000e */
[----:B------:R-:W-:Y:S01]  /*3510*/  @P0 SHF.R.U32.HI R16, RZ, R17, R16 ;  /* 0x00000011ff100219 */ /* 0x000fe20000011610 */
[C---:B-1----:R-:W-:Y:S02]  /*3520*/  IMAD R9, R10.reuse, UR4, R9 ;  /* 0x000000040a097c24 */ /* 0x042fe4000f8e0209 */
[----:B------:R-:W-:Y:S02]  /*3530*/  IMAD R0, R10, UR5, R0 ;  /* 0x000000050a007c24 */ /* 0x000fe4000f8e0200 */
[----:B------:R-:W-:-:S04]  /*3540*/  @P0 IMAD.MOV R14, RZ, RZ, -R16 ;  /* 0x000000ffff0e0224 */ /* 0x000fc800078e0a10 */
[----:B0-----:R-:W-:-:S04]  /*3550*/  @P0 IMAD R14, R23, R14, R15 ;  /* 0x0000000e170e0224 */ /* 0x001fc800078e020f */
[C---:B---3--:R-:W-:Y:S02]  /*3560*/  @P0 IMAD R9, R14.reuse, R12, R9 ;  /* 0x0000000c0e090224 */ /* 0x048fe400078e0209 */
[----:B------:R-:W-:-:S07]  /*3570*/  @P0 IMAD R0, R14, R13, R0 ;  /* 0x0000000d0e000224 */ /* 0x000fce00078e0200 */
.L_x_14850:
[----:B------:R-:W0:Y:S02]  /*3580*/  LDCU.128 UR8, c[0x0][0x580] ;  /* 0x0000b000ff0877ac */ /* 0x000e240008000c00 */
[----:B0-----:R-:W-:-:S04]  /*3590*/  IADD3 R10, P0, PT, R0, UR10, RZ ;  /* 0x0000000a000a7c10 */ /* 0x001fc8000ff1e0ff */
[----:B------:R-:W-:-:S05]  /*35a0*/  IADD3.X R11, PT, PT, RZ, UR11, RZ, P0, !PT ;  /* 0x0000000bff0b7c10 */ /* 0x000fca00087fe4ff */
[----:B------:R-:W2:Y:S01]  /*35b0*/  LDG.E.64 R12, desc[UR6][R10.64] ;  /* 0x000000060a0c7981 */ /* 0x000ea2000c1e1b00 */
[----:B------:R-:W-:Y:S01]  /*35c0*/  IADD3 R8, P1, PT, R9, UR8, RZ ;  /* 0x0000000809087c10 */ /* 0x000fe2000ff3e0ff */
[----:B------:R-:W-:Y:S04]  /*35d0*/  BSSY.RECONVERGENT B0, `(.L_x_14851) ;  /* 0x0000049000007945 */ /* 0x000fe80003800200 */
[----:B------:R-:W-:Y:S01]  /*35e0*/  IMAD.X R9, RZ, RZ, UR9, P1 ;  /* 0x00000009ff097e24 */ /* 0x000fe200088e06ff */
        /* <DEDUP_REMOVED lines=29> */
.L_x_14855:
        /* <DEDUP_REMOVED lines=11> */
.L_x_14854:
        /* <DEDUP_REMOVED lines=20> */
.L_x_14857:
[----:B------:R-:W-:Y:S05]  /*39b0*/  BSYNC.RECONVERGENT B1 ;  /* 0x0000000000017941 */ /* 0x000fea0003800200 */
.L_x_14856:
[----:B------:R-:W-:Y:S01]  /*39c0*/  LOP3.LUT R13, R0, 0x80000000, R7, 0xb8, !PT ;  /* 0x80000000000d7812 */ /* 0x000fe200078eb807 */
[----:B------:R-:W-:Y:S06]  /*39d0*/  BRA `(.L_x_14853) ;  /* 0x0000000000207947 */ /* 0x000fec0003800000 */
.L_x_14852:
        /* <DEDUP_REMOVED lines=8> */
.L_x_14853:
[----:B------:R-:W-:Y:S05]  /*3a60*/  BSYNC.RECONVERGENT B0 ;  /* 0x0000000000007941 */ /* 0x000fea0003800200 */
.L_x_14851:
[----:B------:R-:W-:Y:S01]  /*3a70*/  STG.E.64 desc[UR6][R8.64], R12 ;  /* 0x0000000c08007986 */ /* 0x000fe2000c101b06 */
[----:B------:R-:W-:Y:S05]  /*3a80*/  EXIT ;  /* 0x000000000000794d */ /* 0x000fea0003800000 */
.L_x_14858:
        /* <DEDUP_REMOVED lines=15> */
.L_x_54857:


//--------------------- .text._ZN2at6native27unrolled_elementwise_kernelINS0_13AUnaryFunctorIdddZZZNS0_16fmod_kernel_cudaERNS_18TensorIteratorBaseEENKUlvE0_clEvENKUlvE_clEvEUlddE_EESt5arrayIPcLm2EELi4E23TrivialOffsetCalculatorILi1EjESD_NS0_6memory15LoadWithoutCastENSE_16StoreWithoutCastEEEviT_T0_T2_T3_T4_T5_ --------------------------
	.section	.text._ZN2at6native27unrolled_elementwise_kernelINS0_13AUnaryFunctorIdddZZZNS0_16fmod_kernel_cudaERNS_18TensorIteratorBaseEENKUlvE0_clEvENKUlvE_clEvEUlddE_EESt5arrayIPcLm2EELi4E23TrivialOffsetCalculatorILi1EjESD_NS0_6memory15LoadWithoutCastENSE_16StoreWithoutCastEEEviT_T0_T2_T3_T4_T5_,"ax",@progbits
	.align	128
        .global         _ZN2at6native27unrolled_elementwise_kernelINS0_13AUnaryFunctorIdddZZZNS0_16fmod_kernel_cudaERNS_18TensorIteratorBaseEENKUlvE0_clEvENKUlvE_clEvEUlddE_EESt5arrayIPcLm2EELi4E23TrivialOffsetCalculatorILi1EjESD_NS0_6memory15LoadWithoutCastENSE_16StoreWithoutCastEEEviT_T0_T2_T3_T4_T5_
        .type           _ZN2at6native27unrolled_elementwise_kernelINS0_13AUnaryFunctorIdddZZZNS0_16fmod_kernel_cudaERNS_18TensorIteratorBaseEENKUlvE0_clEvENKUlvE_clEvEUlddE_EESt5arrayIPcLm2EELi4E23TrivialOffsetCalculatorILi1EjESD_NS0_6memory15LoadWithoutCastENSE_16StoreWithoutCastEEEviT_T0_T2_T3_T4_T5_,@function
        .size           _ZN2at6native27unrolled_elementwise_kernelINS0_13AUnaryFunctorIdddZZZNS0_16fmod_kernel_cudaERNS_18TensorIteratorBaseEENKUlvE0_clEvENKUlvE_clEvEUlddE_EESt5arrayIPcLm2EELi4E23TrivialOffsetCalculatorILi1EjESD_NS0_6memory15LoadWithoutCastENSE_16StoreWithoutCastEEEviT_T0_T2_T3_T4_T5_,(.L_x_54858 - _ZN2at6native27unrolled_elementwise_kernelINS0_13AUnaryFunctorIdddZZZNS0_16fmod_kernel_cudaERNS_18TensorIteratorBaseEENKUlvE0_clEvENKUlvE_clEvEUlddE_EESt5arrayIPcLm2EELi4E23TrivialOffsetCalculatorILi1EjESD_NS0_6memory15LoadWithoutCastENSE_16StoreWithoutCastEEEviT_T0_T2_T3_T4_T5_)
        .other          _ZN2at6native27unrolled_elementwise_kernelINS0_13AUnaryFunctorIdddZZZNS0_16fmod_kernel_cudaERNS_18TensorIteratorBaseEENKUlvE0_clEvENKUlvE_clEvEUlddE_EESt5arrayIPcLm2EELi4E23TrivialOffsetCalculatorILi1EjESD_NS0_6memory15LoadWithoutCastENSE_16StoreWithoutCastEEEviT_T0_T2_T3_T4_T5_,@"STO_CUDA_ENTRY STV_DEFAULT"
_ZN2at6native27unrolled_elementwise_kernelINS0_13AUnaryFunctorIdddZZZNS0_16fmod_kernel_cudaERNS_18TensorIteratorBaseEENKUlvE0_clEvENKUlvE_clEvEUlddE_EESt5arrayIPcLm2EELi4E23TrivialOffsetCalculatorILi1EjESD_NS0_6memory15LoadWithoutCastENSE_16StoreWithoutCastEEEviT_T0_T2_T3_T4_T5_:
.text._ZN2at6native27unrolled_elementwise_kernelINS0_13AUnaryFunctorIdddZZZNS0_16fmod_kernel_cudaERNS_18TensorIteratorBaseEENKUlvE0_clEvENKUlvE_clEvEUlddE_EESt5arrayIPcLm2EELi4E23TrivialOffsetCalculatorILi1EjESD_NS0_6memory15LoadWithoutCastENSE_16StoreWithoutCastEEEviT_T0_T2_T3_T4_T5_:
[----:B------:R-:W-:Y:S01]  /*0000*/  LDC R1, c[0x0][0x37c] ;  /* 0x0000df00ff017b82 */ /* 0x000fe20000000800 */
[----:B------:R-:W0:Y:S07]  /*0010*/  S2R R0, SR_TID.X ;  /* 0x0000000000007919 */ /* 0x000e2e0000002100 */
[----:B------:R-:W1:Y:S01]  /*0020*/  S2UR UR11, SR_CTAID.X ;  /* 0x00000000000b79c3 */ /* 0x000e620000002500 */
[----:B------:R-:W1:Y:S01]  /*0030*/  LDCU UR4, c[0x0][0x380] ;  /* 0x00007000ff0477ac */ /* 0x000e620008000800 */
[----:B------:R-:W-:-:S02]  /*0040*/  CS2R R12, SRZ ;  /* 0x00000000000c7805 */ /* 0x000fc4000001ff00 */
[----:B------:R-:W-:Y:S01]  /*0050*/  CS2R R16, SRZ ;  /* 0x0000000000107805 */ /* 0x000fe2000001ff00 */
[----:B------:R-:W2:Y:S01]  /*0060*/  LDCU.64 UR12, c[0x0][0x358] ;  /* 0x00006b00ff0c77ac */ /* 0x000ea20008000a00 */
[----:B------:R-:W3:Y:S01]  /*0070*/  LDCU.64 UR14, c[0x0][0x390] ;  /* 0x00007200ff0e77ac */ /* 0x000ee20008000a00 */
[----:B-1----:R-:W-:Y:S02]  /*0080*/  UIMAD UR4, UR11, -0x200, UR4 ;  /* 0xfffffe000b0478a4 */ /* 0x002fe4000f8e0204 */
[----:B------:R-:W-:Y:S02]  /*0090*/  IMAD.U32 R11, RZ, RZ, UR11 ;  /* 0x0000000bff0b7e24 */ /* 0x000fe4000f8e00ff */
[----:B------:R-:W-:Y:S02]  /*00a0*/  IMAD.U32 R21, RZ, RZ, UR11 ;  /* 0x0000000bff157e24 */ /* 0x000fe4000f8e00ff */
[----:B------:R-:W-:Y:S01]  /*00b0*/  IMAD.U32 R19, RZ, RZ, UR11 ;  /* 0x0000000bff137e24 */ /* 0x000fe2000f8e00ff */
[----:B0-----:R-:W-:Y:S01]  /*00c0*/  ISETP.GE.AND P0, PT, R0, UR4, PT ;  /* 0x0000000400007c0c */ /* 0x001fe2000bf06270 */
[----:B------:R-:W-:-:S02]  /*00d0*/  IMAD.MOV.U32 R6, RZ, RZ, R0 ;  /* 0x000000ffff067224 */ /* 0x000fc400078e0000 */
        /* <DEDUP_REMOVED lines=10> */
[----:B0-----:R-:W-:-:S05]  /*0180*/  @!P0 IMAD.WIDE.U32 R2, R7, 0x8, R2 ;  /* 0x0000000807028825 */ /* 0x001fca00078e0002 */
[----:B--2---:R0:W5:Y:S07]  /*0190*/  @!P0 LDG.E.64 R16, desc[UR12][R2.64] ;  /* 0x0000000c02108981 */ /* 0x00416e000c1e1b00 */
[----:B------:R-:W-:Y:S01]  /*01a0*/  @!P3 IMAD R21, R21, 0x200, R0 ;  /* 0x000002001515b824 */ /* 0x000fe200078e0200 */
[----:B------:R-:W2:Y:S01]  /*01b0*/  @!P3 LDC.64 R8, c[0x0][0x3a0] ;  /* 0x0000e800ff08bb82 */ /* 0x000ea20000000a00 */
[----:B------:R-:W-:Y:S02]  /*01c0*/  @!P3 VIADD R0, R0, 0x80 ;  /* 0x000000800000b836 */ /* 0x000fe40000000000 */
[----:B-1----:R-:W-:Y:S01]  /*01d0*/  @!P1 IMAD.WIDE.U32 R14, R11, 0x8, R14 ;  /* 0x000000080b0e9825 */ /* 0x002fe200078e000e */
[----:B------:R-:W-:-:S02]  /*01e0*/  CS2R R10, SRZ ;  /* 0x00000000000a7805 */ /* 0x000fc4000001ff00 */
[----:B------:R-:W-:Y:S02]  /*01f0*/  ISETP.GE.AND P2, PT, R0, UR4, PT ;  /* 0x0000000400007c0c */ /* 0x000fe4000bf46270 */
[----:B------:R0:W5:Y:S11]  /*0200*/  @!P1 LDG.E.64 R12, desc[UR12][R14.64] ;  /* 0x0000000c0e0c9981 */ /* 0x000176000c1e1b00 */
[----:B------:R-:W1:Y:S01]  /*0210*/  @!P2 LDC.64 R4, c[0x0][0x3a0] ;  /* 0x0000e800ff04ab82 */ /* 0x000e620000000a00 */
[----:B------:R-:W-:-:S02]  /*0220*/  @!P2 IMAD R19, R19, 0x200, R0 ;  /* 0x000002001313a824 */ /* 0x000fc400078e0200 */
[----:B--2---:R-:W-:Y:S01]  /*0230*/  @!P3 IMAD.WIDE.U32 R20, R21, 0x8, R8 ;  /* 0x000000081514b825 */ /* 0x004fe200078e0008 */
[----:B------:R-:W-:-:S04]  /*0240*/  CS2R R8, SRZ ;  /* 0x0000000000087805 */ /* 0x000fc8000001ff00 */
[----:B------:R0:W5:Y:S01]  /*0250*/  @!P3 LDG.E.64 R10, desc[UR12][R20.64] ;  /* 0x0000000c140ab981 */ /* 0x000162000c1e1b00 */
[----:B-1----:R-:W-:-:S05]  /*0260*/  @!P2 IMAD.WIDE.U32 R18, R19, 0x8, R4 ;  /* 0x000000081312a825 */ /* 0x002fca00078e0004 */
[----:B------:R0:W5:Y:S01]  /*0270*/  @!P2 LDG.E.64 R8, desc[UR12][R18.64] ;  /* 0x0000000c1208a981 */ /* 0x000162000c1e1b00 */
[----:B------:R-:W-:Y:S02]  /*0280*/  IMAD.U32 R4, RZ, RZ, UR14 ;  /* 0x0000000eff047e24 */ /* 0x000fe4000f8e00ff */
[----:B------:R-:W-:-:S06]  /*0290*/  IMAD.U32 R5, RZ, RZ, UR6 ;  /* 0x00000006ff057e24 */ /* 0x000fcc000f8e00ff */
[----:B------:R-:W-:Y:S01]  /*02a0*/  DMUL R22, R4, 1.80143985094819840000e+16 ;  /* 0x4350000004167828 */ /* 0x000fe20000000000 */
[----:B------:R-:W-:-:S09]  /*02b0*/  ISETP.GE.AND P0, PT, R6, UR4, PT ;  /* 0x0000000406007c0c */ /* 0x000fd2000bf06270 */
[----:B------:R-:W-:Y:S01]  /*02c0*/  R2UR UR9, R23 ;  /* 0x00000000170972ca */ /* 0x000fe200000e0000 */
[----:B------:R-:W-:Y:S01]  /*02d0*/  USHF.R.U32.HI UR7, URZ, 0x14, UR6 ;  /* 0x00000014ff077899 */ /* 0x000fe20008011606 */
[----:B------:R-:W-:Y:S01]  /*02e0*/  R2UR UR8, R22 ;  /* 0x00000000160872ca */ /* 0x000fe200000e0000 */
[----:B------:R-:W-:Y:S10]  /*02f0*/  BSSY.RECONVERGENT B0, `(.L_x_14859) ;  /* 0x0000054000007945 */ /* 0x000ff40003800200 */
[----:B------:R-:W-:-:S04]  /*0300*/  ULEA.HI UR5, UR9, UR7, URZ, 0xc ;  /* 0x0000000709057291 */ /* 0x000fc8000f8f60ff */
[----:B------:R-:W-:Y:S01]  /*0310*/  UIADD3 UR5, UPT, UPT, UR5, -0x36, URZ ;  /* 0xffffffca05057890 */ /* 0x000fe2000fffe0ff */
[----:B0-----:R-:W-:Y:S11]  /*0320*/  @P0 BRA `(.L_x_14860) ;  /* 0x0000000400400947 */ /* 0x001ff60003800000 */
[----:B-----5:R-:W-:Y:S01]  /*0330*/  LOP3.LUT R15, R17, 0x7fffffff, RZ, 0xc0, !PT ;  /* 0x7fffffff110f7812 */ /* 0x020fe200078ec0ff */
[----:B------:R-:W-:-:S03]  /*0340*/  IMAD.MOV.U32 R14, RZ, RZ, R16 ;  /* 0x000000ffff0e7224 */ /* 0x000fc600078e0010 */
[----:B------:R-:W-:-:S04]  /*0350*/  VIMNMX.U32 R0, PT, PT, R15, UR6, !PT ;  /* 0x000000060f007c48 */ /* 0x000fc8000ffe0000 */
[----:B------:R-:W-:-:S13]  /*0360*/  ISETP.GE.U32.AND P0, PT, R0, 0x7ff00000, PT ;  /* 0x7ff000000000780c */ /* 0x000fda0003f06070 */
[----:B------:R-:W-:Y:S05]  /*0370*/  @!P0 BRA `(.L_x_14861) ;  /* 0x0000000000348947 */ /* 0x000fea0003800000 */
[----:B------:R-:W0:Y:S01]  /*0380*/  LDCU.64 UR16, c[0x0][0x390] ;  /* 0x00007200ff1077ac */ /* 0x000e220008000a00 */
[----:B------:R-:W-:Y:S01]  /*0390*/  DSETP.NEU.AND P0, PT, R4, +INF , PT ;  /* 0x7ff000000400742a */ /* 0x000fe20003f0d000 */
[----:B------:R-:W-:Y:S01]  /*03a0*/  IMAD.U32 R7, RZ, RZ, UR15 ;  /* 0x0000000fff077e24 */ /* 0x000fe2000f8e00ff */
[----:B------:R-:W-:-:S04]  /*03b0*/  DSETP.NAN.AND P1, PT, R14, R14, PT ;  /* 0x0000000e0e00722a */ /* 0x000fc80003f28000 */
[----:B------:R-:W-:Y:S02]  /*03c0*/  FSEL R3, RZ, UR14, !P0 ;  /* 0x0000000eff037c08 */ /* 0x000fe4000c000000 */
        /* <DEDUP_REMOVED lines=8> */
.L_x_14861:
        /* <DEDUP_REMOVED lines=10> */
[----:B------:R-:W-:Y:S01]  /*04f0*/  UISETP.GE.U32.AND UP0, UPT, UR6, 0x100000, UPT ;  /* 0x001000000600788c */ /* 0x000fe2000bf06070 */
[----:B------:R-:W-:Y:S01]  /*0500*/  SHF.R.U32.HI R7, RZ, 0x14, R15 ;  /* 0x00000014ff077819 */ /* 0x000fe2000001160f */
[----:B------:R-:W-:Y:S01]  /*0510*/  IMAD.U32 R16, RZ, RZ, UR9 ;  /* 0x00000009ff107e24 */ /* 0x000fe2000f8e00ff */
[----:B------:R-:W-:Y:S01]  /*0520*/  BSSY.RECONVERGENT B1, `(.L_x_14862) ;  /* 0x0000018000017945 */ /* 0x000fe20003800200 */
[----:B------:R-:W-:Y:S01]  /*0530*/  USEL UR10, UR5, UR7, !UP0 ;  /* 0x00000007050a7287 */ /* 0x000fe2000c000000 */
[----:B------:R-:W-:Y:S01]  /*0540*/  IMAD.U32 R17, RZ, RZ, UR8 ;  /* 0x00000008ff117e24 */ /* 0x000fe2000f8e00ff */
        /* <DEDUP_REMOVED lines=9> */
[----:B------:R-:W-:-:S04]  /*05e0*/  LOP3.LUT R19, R0, 0x100000, RZ, 0xfc, !PT ;  /* 0x0010000000137812 */ /* 0x000fc800078efcff */
[----:B------:R-:W-:-:S07]  /*05f0*/  IADD3 R0, PT, PT, -R7, UR10, RZ ;  /* 0x0000000a07007c10 */ /* 0x000fce000fffe1ff */
.L_x_14863:
        /* <DEDUP_REMOVED lines=11> */
.L_x_14862:
[----:B------:R-:W-:Y:S01]  /*06b0*/  LOP3.LUT R3, R21, 0x7fffffff, RZ, 0xc0, !PT ;  /* 0x7fffffff15037812 */ /* 0x000fe200078ec0ff */
[----:B------:R-:W-:Y:S01]  /*06c0*/  BSSY.RECONVERGENT B1, `(.L_x_14864) ;  /* 0x0000014000017945 */ /* 0x000fe20003800200 */
[----:B------:R-:W-:Y:S01]  /*06d0*/  ISETP.NE.U32.AND P0, PT, R2, RZ, PT ;  /* 0x000000ff0200720c */ /* 0x000fe20003f05070 */
[----:B------:R-:W-:Y:S02]  /*06e0*/  IMAD.MOV.U32 R15, RZ, RZ, RZ ;  /* 0x000000ffff0f7224 */ /* 0x000fe400078e00ff */
[----:B------:R-:W-:Y:S01]  /*06f0*/  IMAD.U32 R17, RZ, RZ, UR15 ;  /* 0x0000000fff117e24 */ /* 0x000fe2000f8e00ff */
[----:B------:R-:W-:Y:S01]  /*0700*/  ISETP.NE.AND.EX P0, PT, R3, RZ, PT, P0 ;  /* 0x000000ff0300720c */ /* 0x000fe20003f05300 */
[----:B------:R-:W-:-:S12]  /*0710*/  IMAD.MOV.U32 R0, RZ, RZ, RZ ;  /* 0x000000ffff007224 */ /* 0x000fd800078e00ff */
        /* <DEDUP_REMOVED lines=10> */
[----:B------:R-:W-:Y:S01]  /*07c0*/  @P0 IADD3 R15, P1, PT, RZ, R2, RZ ;  /* 0x00000002ff0f0210 */ /* 0x000fe20007f3e0ff */
[----:B------:R-:W-:Y:S01]  /*07d0*/  @P0 VIADD R2, R7, 0xffffffff ;  /* 0xffffffff07020836 */ /* 0x000fe20000000000 */
[----:B------:R-:W-:-:S03]  /*07e0*/  @!P0 SHF.R.U32.HI R0, RZ, R0, R3 ;  /* 0x00000000ff008219 */ /* 0x000fc60000011603 */
[----:B------:R-:W-:-:S08]  /*07f0*/  @P0 IMAD.U32.X R0, R2, 0x100000, R3, P1 ;  /* 0x0010000002000824 */ /* 0x000fd000008e0403 */
.L_x_14865:
[----:B------:R-:W-:Y:S05]  /*0800*/  BSYNC.RECONVERGENT B1 ;  /* 0x0000000000017941 */ /* 0x000fea0003800200 */
.L_x_14864:
[----:B------:R-:W-:Y:S01]  /*0810*/  LOP3.LUT R3, R0, 0x80000000, R17, 0xb8, !PT ;  /* 0x8000000000037812 */ /* 0x000fe200078eb811 */
[----:B------:R-:W-:-:S07]  /*0820*/  IMAD.MOV.U32 R2, RZ, RZ, R15 ;  /* 0x000000ffff027224 */ /* 0x000fce00078e000f */
.L_x_14860:
[----:B------:R-:W-:Y:S05]  /*0830*/  BSYNC.RECONVERGENT B0 ;  /* 0x0000000000007941 */ /* 0x000fea0003800200 */
.L_x_14859:
        /* <DEDUP_REMOVED lines=36> */
.L_x_14870:
        /* <DEDUP_REMOVED lines=11> */
.L_x_14869:
[----:B------:R-:W-:Y:S01]  /*0b30*/  LOP3.LUT R13, R21, 0x7fffffff, RZ, 0xc0, !PT ;  /* 0x7fffffff150d7812 */ /* 0x000fe200078ec0ff */
[----:B------:R-:W-:Y:S01]  /*0b40*/  BSSY.RECONVERGENT B1, `(.L_x_14871) ;  /* 0x0000013000017945 */ /* 0x000fe20003800200 */
[----:B------:R-:W-:Y:S02]  /*0b50*/  ISETP.NE.U32.AND P0, PT, R12, RZ, PT ;  /* 0x000000ff0c00720c */ /* 0x000fe40003f05070 */
[----:B------:R-:W-:Y:S01]  /*0b60*/  CS2R R14, SRZ ;  /* 0x00000000000e7805 */ /* 0x000fe2000001ff00 */
[----:B------:R-:W-:Y:S01]  /*0b70*/  IMAD.U32 R17, RZ, RZ, UR15 ;  /* 0x0000000fff117e24 */ /* 0x000fe2000f8e00ff */
        /* <DEDUP_REMOVED lines=15> */
.L_x_14872:
[----:B------:R-:W-:Y:S05]  /*0c70*/  BSYNC.RECONVERGENT B1 ;  /* 0x0000000000017941 */ /* 0x000fea0003800200 */
.L_x_14871:
[----:B------:R-:W-:Y:S01]  /*0c80*/  LOP3.LUT R13, R14, 0x80000000, R17, 0xb8, !PT ;  /* 0x800000000e0d7812 */ /* 0x000fe200078eb811 */
[----:B------:R-:W-:Y:S01]  /*0c90*/  IMAD.MOV.U32 R12, RZ, RZ, R15 ;  /* 0x000000ffff0c7224 */ /* 0x000fe200078e000f */
[----:B------:R-:W-:Y:S06]  /*0ca0*/  BRA `(.L_x_14867) ;  /* 0x0000000000307947 */ /* 0x000fec0003800000 */
.L_x_14868:
        /* <DEDUP_REMOVED lines=11> */
[----:B------:R-:W-:-:S07]  /*0d60*/  FSEL R13, R15, R13, !P1 ;  /* 0x0000000d0f0d7208 */ /* 0x000fce0004800000 */
.L_x_14867:
[----:B------:R-:W-:Y:S05]  /*0d70*/  BSYNC.RECONVERGENT B0 ;  /* 0x0000000000007941 */ /* 0x000fea0003800200 */
.L_x_14866:
        /* <DEDUP_REMOVED lines=36> */
.L_x_14877:
        /* <DEDUP_REMOVED lines=11> */
.L_x_14876:
        /* <DEDUP_REMOVED lines=20> */
.L_x_14879:
[----:B------:R-:W-:Y:S05]  /*11b0*/  BSYNC.RECONVERGENT B1 ;  /* 0x0000000000017941 */ /* 0x000fea0003800200 */
.L_x_14878:
[----:B------:R-:W-:Y:S01]  /*11c0*/  LOP3.LUT R11, R14, 0x80000000, R17, 0xb8, !PT ;  /* 0x800000000e0b7812 */ /* 0x000fe200078eb811 */
[----:B------:R-:W-:Y:S01]  /*11d0*/  IMAD.MOV.U32 R10, RZ, RZ, R15 ;  /* 0x000000ffff0a7224 */ /* 0x000fe200078e000f */
[----:B------:R-:W-:Y:S06]  /*11e0*/  BRA `(.L_x_14874) ;  /* 0x0000000000307947 */ /* 0x000fec0003800000 */
.L_x_14875:
        /* <DEDUP_REMOVED lines=12> */
.L_x_14874:
[----:B------:R-:W-:Y:S05]  /*12b0*/  BSYNC.RECONVERGENT B0 ;  /* 0x0000000000007941 */ /* 0x000fea0003800200 */
.L_x_14873:
        /* <DEDUP_REMOVED lines=36> */
.L_x_14884:
        /* <DEDUP_REMOVED lines=11> */
.L_x_14883:
        /* <DEDUP_REMOVED lines=20> */
.L_x_14886:
[----:B------:R-:W-:Y:S05]  /*16f0*/  BSYNC.RECONVERGENT B1 ;  /* 0x0000000000017941 */ /* 0x000fea0003800200 */
.L_x_14885:
[----:B------:R-:W-:Y:S01]  /*1700*/  LOP3.LUT R9, R9, 0x80000000, R16, 0xb8, !PT ;  /* 0x8000000009097812 */ /* 0x000fe200078eb810 */
[----:B------:R-:W-:Y:S06]  /*1710*/  BRA `(.L_x_14881) ;  /* 0x0000000000307947 */ /* 0x000fec0003800000 */
.L_x_14882:
        /* <DEDUP_REMOVED lines=12> */
.L_x_14881:
[----:B------:R-:W-:Y:S05]  /*17e0*/  BSYNC.RECONVERGENT B0 ;  /* 0x0000000000007941 */ /* 0x000fea0003800200 */
.L_x_14880:
        /* <DEDUP_REMOVED lines=18> */
[----:B-----5:R0:W-:Y:S02]  /*1910*/  STG.E.64 desc[UR12][R2.64], R12 ;  /* 0x0000000c02007986 */ /* 0x0201e4000c101b0c */
.L_x_14889:
[----:B------:R-:W-:Y:S05]  /*1920*/  BSYNC.RELIABLE B1 ;  /* 0x0000000000017941 */ /* 0x000fea0003800100 */
.L_x_14888:
[----:B------:R-:W-:Y:S01]  /*1930*/  ISETP.GE.AND P0, PT, R6, UR4, PT ;  /* 0x0000000406007c0c */ /* 0x000fe2000bf06270 */
[----:B------:R-:W-:-:S12]  /*1940*/  IMAD.U32 R5, RZ, RZ, UR11 ;  /* 0x0000000bff057e24 */ /* 0x000fd8000f8e00ff */
[----:B0-----:R-:W0:Y:S01]  /*1950*/  @!P0 LDC.64 R2, c[0x0][0x398] ;  /* 0x0000e600ff028b82 */ /* 0x001e220000000a00 */
[----:B------:R-:W-:Y:S02]  /*1960*/  @!P0 IMAD R5, R5, 0x200, R6 ;  /* 0x0000020005058824 */ /* 0x000fe400078e0206 */
[----:B------:R-:W-:Y:S02]  /*1970*/  @!P0 VIADD R6, R6, 0x80 ;  /* 0x0000008006068836 */ /* 0x000fe40000000000 */
[----:B0-----:R-:W-:-:S05]  /*1980*/  @!P0 IMAD.WIDE.U32 R2, R5, 0x8, R2 ;  /* 0x0000000805028825 */ /* 0x001fca00078e0002 */
[----:B-----5:R1:W-:Y:S02]  /*1990*/  @!P0 STG.E.64 desc[UR12][R2.64], R10 ;  /* 0x0000000a02008986 */ /* 0x0203e4000c101b0c */
.L_x_14890:
[----:B------:R-:W-:Y:S05]  /*19a0*/  BSYNC.RECONVERGENT B0 ;  /* 0x0000000000007941 */ /* 0x000fea0003800200 */
.L_x_14887:
[----:B------:R-:W-:Y:S05]  /*19b0*/  WARPSYNC.ALL ;  /* 0x0000000000007948 */ /* 0x000fea0003800000 */
[----:B------:R-:W-:-:S13]  /*19c0*/  ISETP.GE.AND P0, PT, R6, UR4, PT ;  /* 0x0000000406007c0c */ /* 0x000fda000bf06270 */
[----:B------:R-:W-:Y:S05]  /*19d0*/  @P0 EXIT ;  /* 0x000000000000094d */ /* 0x000fea0003800000 */
[----:B01----:R-:W0:Y:S01]  /*19e0*/  LDC.64 R2, c[0x0][0x398] ;  /* 0x0000e600ff027b82 */ /* 0x003e220000000a00 */
[----:B------:R-:W-:-:S04]  /*19f0*/  IMAD.U32 R5, RZ, RZ, UR11 ;  /* 0x0000000bff057e24 */ /* 0x000fc8000f8e00ff */
[----:B------:R-:W-:-:S04]  /*1a00*/  IMAD R5, R5, 0x200, R6 ;  /* 0x0000020005057824 */ /* 0x000fc800078e0206 */
[----:B0-----:R-:W-:-:S05]  /*1a10*/  IMAD.WIDE.U32 R2, R5, 0x8, R2 ;  /* 0x0000000805027825 */ /* 0x001fca00078e0002 */
[----:B-----5:R-:W-:Y:S01]  /*1a20*/  STG.E.64 desc[UR12][R2.64], R8 ;  /* 0x0000000802007986 */ /* 0x020fe2000c101b0c */
[----:B------:R-:W-:Y:S05]  /*1a30*/  EXIT ;  /* 0x000000000000794d */ /* 0x000fea0003800000 */
.L_x_14891:
        /* <DEDUP_REMOVED lines=12> */
.L_x_54858:


//--------------------- .text._ZN2at6native29vectorized_elementwise_kernelILi2ENS0_13AUnaryFunctorIdddZZZNS0_16fmod_kernel_cudaERNS_18TensorIteratorBaseEENKUlvE0_clEvENKUlvE_clEvEUlddE_EESt5arrayIPcLm2EEEEviT0_T1_ --------------------------
	.section	.text._ZN2at6native29vectorized_elementwise_kernelILi2ENS0_13AUnaryFunctorIdddZZZNS0_16fmod_kernel_cudaERNS_18TensorIteratorBaseEENKUlvE0_clEvENKUlvE_clEvEUlddE_EESt5arrayIPcLm2EEEEviT0_T1_,"ax",@progbits
	.align	128
        .global         _ZN2at6native29vectorized_elementwise_kernelILi2ENS0_13AUnaryFunctorIdddZZZNS0_16fmod_kernel_cudaERNS_18TensorIteratorBaseEENKUlvE0_clEvENKUlvE_clEvEUlddE_EESt5arrayIPcLm2EEEEviT0_T1_
        .type           _ZN2at6native29vectorized_elementwise_kernelILi2ENS0_13AUnaryFunctorIdddZZZNS0_16fmod_kernel_cudaERNS_18TensorIteratorBaseEENKUlvE0_clEvENKUlvE_clEvEUlddE_EESt5arrayIPcLm2EEEEviT0_T1_,@function
        .size           _ZN2at6native29vectorized_elementwise_kernelILi2ENS0_13AUnaryFunctorIdddZZZNS0_16fmod_kernel_cudaERNS_18TensorIteratorBaseEENKUlvE0_clEvENKUlvE_clEvEUlddE_EESt5arrayIPcLm2EEEEviT0_T1_,(.L_x_54859 - _ZN2at6native29vectorized_elementwise_kernelILi2ENS0_13AUnaryFunctorIdddZZZNS0_16fmod_kernel_cudaERNS_18TensorIteratorBaseEENKUlvE0_clEvENKUlvE_clEvEUlddE_EESt5arrayIPcLm2EEEEviT0_T1_)
        .other          _ZN2at6native29vectorized_elementwise_kernelILi2ENS0_13AUnaryFunctorIdddZZZNS0_16fmod_kernel_cudaERNS_18TensorIteratorBaseEENKUlvE0_clEvENKUlvE_clEvEUlddE_EESt5arrayIPcLm2EEEEviT0_T1_,@"STO_CUDA_ENTRY STV_DEFAULT"
_ZN2at6native29vectorized_elementwise_kernelILi2ENS0_13AUnaryFunctorIdddZZZNS0_16fmod_kernel_cudaERNS_18TensorIteratorBaseEENKUlvE0_clEvENKUlvE_clEvEUlddE_EESt5arrayIPcLm2EEEEviT0_T1_:
.text._ZN2at6native29vectorized_elementwise_kernelILi2ENS0_13AUnaryFunctorIdddZZZNS0_16fmod_kernel_cudaERNS_18TensorIteratorBaseEENKUlvE0_clEvENKUlvE_clEvEUlddE_EESt5arrayIPcLm2EEEEviT0_T1_:
        /* <DEDUP_REMOVED lines=9> */
[----:B------:R-:W-:Y:S02]  /*0090*/  CS2R R12, SRZ ;  /* 0x00000000000c7805 */ /* 0x000fe4000001ff00 */
[----:B0-----:R-:W-:Y:S01]  /*00a0*/  ISETP.GE.U32.AND P6, PT, R8, UR5, PT ;  /* 0x0000000508007c0c */ /* 0x001fe2000bfc6070 */
[----:B------:R-:W-:-:S12]  /*00b0*/  IMAD.MOV.U32 R0, RZ, RZ, R8 ;  /* 0x000000ffff007224 */ /* 0x000fd800078e0008 */
[C---:B------:R-:W-:Y:S01]  /*00c0*/  @!P6 VIADD R8, R0.reuse, 0x80 ;  /* 0x000000800008e836 */ /* 0x040fe20000000000 */
[----:B------:R-:W0:Y:S01]  /*00d0*/  @!P6 LDC.64 R14, c[0x0][0x3a0] ;  /* 0x0000e800ff0eeb82 */ /* 0x000e220000000a00 */
[----:B------:R-:W-:-:S03]  /*00e0*/  @!P6 VIADD R3, R0, UR4 ;  /* 0x000000040003ec36 */ /* 0x000fc60008000000 */
[----:B------:R-:W-:-:S13]  /*00f0*/  ISETP.GE.U32.AND P5, PT, R8, UR5, PT ;  /* 0x0000000508007c0c */ /* 0x000fda000bfa6070 */
[C---:B------:R-:W-:Y:S01]  /*0100*/  @!P5 VIADD R27, R8.reuse, UR4 ;  /* 0x00000004081bdc36 */ /* 0x040fe20008000000 */
[----:B------:R-:W1:Y:S01]  /*0110*/  @!P5 LDC.64 R20, c[0x0][0x3a0] ;  /* 0x0000e800ff14db82 */ /* 0x000e620000000a00 */
[----:B------:R-:W-:-:S05]  /*0120*/  @!P5 VIADD R8, R8, 0x80 ;  /* 0x000000800808d836 */ /* 0x000fca0000000000 */
[----:B------:R-:W-:Y:S01]  /*0130*/  ISETP.GE.U32.AND P4, PT, R8, UR5, PT ;  /* 0x0000000508007c0c */ /* 0x000fe2000bf86070 */
[----:B0-----:R-:W-:-:S05]  /*0140*/  @!P6 IMAD.WIDE.U32 R14, R3, 0x8, R14 ;  /* 0x00000008030ee825 */ /* 0x001fca00078e000e */
[----:B------:R0:W5:Y:S07]  /*0150*/  @!P6 LDG.E.64 R12, desc[UR8][R14.64] ;  /* 0x000000080e0ce981 */ /* 0x00016e000c1e1b00 */
[C---:B------:R-:W-:Y:S01]  /*0160*/  @!P4 VIADD R33, R8.reuse, UR4 ;  /* 0x000000040821cc36 */ /* 0x040fe20008000000 */
[----:B------:R-:W2:Y:S01]  /*0170*/  @!P4 LDC.64 R22, c[0x0][0x3a0] ;  /* 0x0000e800ff16cb82 */ /* 0x000ea20000000a00 */
[----:B------:R-:W-:-:S05]  /*0180*/  @!P4 VIADD R8, R8, 0x80 ;  /* 0x000000800808c836 */ /* 0x000fca0000000000 */
[----:B------:R-:W-:-:S13]  /*0190*/  ISETP.GE.U32.AND P3, PT, R8, UR5, PT ;  /* 0x0000000508007c0c */ /* 0x000fda000bf66070 */
        /* <DEDUP_REMOVED lines=9> */
[----:B------:R-:W0:Y:S01]  /*0230*/  @!P1 LDC.64 R6, c[0x0][0x3a0] ;  /* 0x0000e800ff069b82 */ /* 0x000e220000000a00 */
[----:B------:R-:W-:-:S05]  /*0240*/  @!P1 VIADD R8, R8, 0x80 ;  /* 0x0000008008089836 */ /* 0x000fca0000000000 */
[----:B------:R-:W-:-:S13]  /*0250*/  ISETP.GE.U32.AND P0, PT, R8, UR5, PT ;  /* 0x0000000508007c0c */ /* 0x000fda000bf06070 */
[C---:B------:R-:W-:Y:S01]  /*0260*/  @!P0 VIADD R11, R8.reuse, UR4 ;  /* 0x00000004080b8c36 */ /* 0x040fe20008000000 */
[----:B------:R-:W0:Y:S01]  /*0270*/  @!P0 LDC.64 R4, c[0x0][0x3a0] ;  /* 0x0000e800ff048b82 */ /* 0x000e220000000a00 */
[----:B------:R-:W-:-:S05]  /*0280*/  @!P0 VIADD R8, R8, 0x80 ;  /* 0x0000008008088836 */ /* 0x000fca0000000000 */
[----:B------:R-:W-:-:S13]  /*0290*/  ISETP.GE.U32.AND P6, PT, R8, UR5, PT ;  /* 0x0000000508007c0c */ /* 0x000fda000bfc6070 */
[----:B------:R-:W0:Y:S01]  /*02a0*/  @!P6 LDC.64 R2, c[0x0][0x3a0] ;  /* 0x0000e800ff02eb82 */ /* 0x000e220000000a00 */
[----:B------:R-:W-:Y:S02]  /*02b0*/  @!P6 VIADD R31, R8, UR4 ;  /* 0x00000004081fec36 */ /* 0x000fe40008000000 */
[----:B-1----:R-:W-:Y:S01]  /*02c0*/  @!P5 IMAD.WIDE.U32 R20, R27, 0x8, R20 ;  /* 0x000000081b14d825 */ /* 0x002fe200078e0014 */
[----:B------:R-:W-:-:S03]  /*02d0*/  CS2R R26, SRZ ;  /* 0x00000000001a7805 */ /* 0x000fc6000001ff00 */
[----:B--2---:R-:W-:Y:S01]  /*02e0*/  @!P4 IMAD.WIDE.U32 R32, R33, 0x8, R22 ;  /* 0x000000082120c825 */ /* 0x004fe200078e0016 */
[----:B------:R-:W-:-:S03]  /*02f0*/  CS2R R22, SRZ ;  /* 0x0000000000167805 */ /* 0x000fc6000001ff00 */
[----:B---3--:R-:W-:Y:S01]  /*0300*/  @!P3 IMAD.WIDE.U32 R24, R19, 0x8, R24 ;  /* 0x000000081318b825 */ /* 0x008fe200078e0018 */
[----:B------:R-:W-:Y:S02]  /*0310*/  CS2R R18, SRZ ;  /* 0x0000000000127805 */ /* 0x000fe4000001ff00 */
[----:B------:R-:W5:Y:S01]  /*0320*/  @!P4 LDG.E.64 R22, desc[UR8][R32.64] ;  /* 0x000000082016c981 */ /* 0x000f62000c1e1b00 */
[----:B----4-:R-:W-:Y:S01]  /*0330*/  @!P2 IMAD.WIDE.U32 R28, R17, 0x8, R28 ;  /* 0x00000008111ca825 */ /* 0x010fe200078e001c */
[----:B------:R-:W-:Y:S02]  /*0340*/  CS2R R16, SRZ ;  /* 0x0000000000107805 */ /* 0x000fe4000001ff00 */
[----:B------:R-:W5:Y:S01]  /*0350*/  @!P3 LDG.E.64 R26, desc[UR8][R24.64] ;  /* 0x00000008181ab981 */ /* 0x000f62000c1e1b00 */
[----:B0-----:R-:W-:Y:S01]  /*0360*/  @!P0 IMAD.WIDE.U32 R36, R11, 0x8, R4 ;  /* 0x000000080b248825 */ /* 0x001fe200078e0004 */
[----:B------:R-:W-:Y:S02]  /*0370*/  CS2R R4, SRZ ;  /* 0x0000000000047805 */ /* 0x000fe4000001ff00 */
[----:B------:R-:W5:Y:S01]  /*0380*/  @!P2 LDG.E.64 R18, desc[UR8][R28.64] ;  /* 0x000000081c12a981 */ /* 0x000f62000c1e1b00 */
[----:B------:R-:W-:-:S02]  /*0390*/  @!P1 IMAD.WIDE.U32 R34, R9, 0x8, R6 ;  /* 0x0000000809229825 */ /* 0x000fc400078e0006 */
[----:B------:R-:W0:Y:S02]  /*03a0*/  LDC.64 R6, c[0x0][0x390] ;  /* 0x0000e400ff067b82 */ /* 0x000e240000000a00 */
[----:B------:R-:W-:Y:S01]  /*03b0*/  @!P6 IMAD.WIDE.U32 R30, R31, 0x8, R2 ;  /* 0x000000081f1ee825 */ /* 0x000fe200078e0002 */
[----:B------:R-:W5:Y:S04]  /*03c0*/  @!P1 LDG.E.64 R16, desc[UR8][R34.64] ;  /* 0x0000000822109981 */ /* 0x000f68000c1e1b00 */
[----:B------:R-:W5:Y:S01]  /*03d0*/  @!P6 LDG.E.64 R4, desc[UR8][R30.64] ;  /* 0x000000081e04e981 */ /* 0x000f62000c1e1b00 */
[----:B------:R-:W-:Y:S02]  /*03e0*/  CS2R R2, SRZ ;  /* 0x0000000000027805 */ /* 0x000fe4000001ff00 */
[----:B------:R-:W-:-:S04]  /*03f0*/  CS2R R14, SRZ ;  /* 0x00000000000e7805 */ /* 0x000fc8000001ff00 */
[----:B------:R-:W5:Y:S01]  /*0400*/  @!P0 LDG.E.64 R2, desc[UR8][R36.64] ;  /* 0x0000000824028981 */ /* 0x000f62000c1e1b00 */
[----:B------:R-:W-:-:S03]  /*0410*/  ISETP.GE.U32.AND P0, PT, R0, UR5, PT ;  /* 0x0000000500007c0c */ /* 0x000fc6000bf06070 */
[----:B------:R1:W5:Y:S01]  /*0420*/  @!P5 LDG.E.64 R14, desc[UR8][R20.64] ;  /* 0x00000008140ed981 */ /* 0x000362000c1e1b00 */
[----:B0-----:R-:W-:Y:S01]  /*0430*/  LOP3.LUT R9, R7, 0x7fffffff, RZ, 0xc0, !PT ;  /* 0x7fffffff07097812 */ /* 0x001fe200078ec0ff */
[----:B------:R-:W-:-:S06]  /*0440*/  IMAD.MOV.U32 R8, RZ, RZ, R6 ;  /* 0x000000ffff087224 */ /* 0x000fcc00078e0006 */
[----:B------:R-:W-:Y:S01]  /*0450*/  DMUL R10, R8, 1.80143985094819840000e+16 ;  /* 0x43500000080a7828 */ /* 0x000fe20000000000 */
[----:B-1----:R-:W-:Y:S01]  /*0460*/  SHF.R.U32.HI R21, RZ, 0x14, R9 ;  /* 0x00000014ff157819 */ /* 0x002fe20000011609 */
[----:B------:R-:W-:Y:S08]  /*0470*/  BSSY.RECONVERGENT B0, `(.L_x_14893) ;  /* 0x000004e000007945 */ /* 0x000ff00003800200 */
[----:B------:R-:W-:-:S05]  /*0480*/  LEA.HI R20, R11, R21, RZ, 0xc ;  /* 0x000000150b147211 */ /* 0x000fca00078f60ff */
[----:B------:R-:W-:Y:S01]  /*0490*/  VIADD R20, R20, 0xffffffca ;  /* 0xffffffca14147836 */ /* 0x000fe20000000000 */
[----:B------:R-:W-:Y:S06]  /*04a0*/  @P0 BRA `(.L_x_14894) ;  /* 0x0000000400280947 */ /* 0x000fec0003800000 */
[----:B-----5:R-:W-:-:S04]  /*04b0*/  LOP3.LUT R25, R13, 0x7fffffff, RZ, 0xc0, !PT ;  /* 0x7fffffff0d197812 */ /* 0x020fc800078ec0ff */
[----:B------:R-:W-:-:S04]  /*04c0*/  VIMNMX.U32 R24, PT, PT, R9, R25, !PT ;  /* 0x0000001909187248 */ /* 0x000fc80007fe0000 */
[----:B------:R-:W-:Y:S01]  /*04d0*/  ISETP.GE.U32.AND P0, PT, R24, 0x7ff00000, PT ;  /* 0x7ff000001800780c */ /* 0x000fe20003f06070 */
[----:B------:R-:W-:-:S12]  /*04e0*/  IMAD.MOV.U32 R24, RZ, RZ, R12 ;  /* 0x000000ffff187224 */ /* 0x000fd800078e000c */
        /* <DEDUP_REMOVED lines=13> */
.L_x_14895:
        /* <DEDUP_REMOVED lines=24> */
.L_x_14897:
        /* <DEDUP_REMOVED lines=11> */
.L_x_14896:
        /* <DEDUP_REMOVED lines=19> */
.L_x_14899:
[----:B------:R-:W-:Y:S05]  /*0920*/  BSYNC.RECONVERGENT B1 ;  /* 0x0000000000017941 */ /* 0x000fea0003800200 */
.L_x_14898:
[----:B------:R-:W-:Y:S01]  /*0930*/  LOP3.LUT R13, R24, 0x80000000, R7, 0xb8, !PT ;  /* 0x80000000180d7812 */ /* 0x000fe200078eb807 */
[----:B------:R-:W-:-:S07]  /*0940*/  IMAD.MOV.U32 R12, RZ, RZ, R25 ;  /* 0x000000ffff0c7224 */ /* 0x000fce00078e0019 */
.L_x_14894:
[----:B------:R-:W-:Y:S05]  /*0950*/  BSYNC.RECONVERGENT B0 ;  /* 0x0000000000007941 */ /* 0x000fea0003800200 */
.L_x_14893:
[----:B------:R-:W-:Y:S01]  /*0960*/  VIADD R24, R0, 0x80 ;  /* 0x0000008000187836 */ /* 0x000fe20000000000 */
[----:B------:R-:W-:Y:S04]  /*0970*/  BSSY.RECONVERGENT B0, `(.L_x_14900) ;  /* 0x000004d000007945 */ /* 0x000fe80003800200 */
[----:B------:R-:W-:-:S13]  /*0980*/  ISETP.GE.U32.AND P0, PT, R24, UR5, PT ;  /* 0x0000000518007c0c */ /* 0x000fda000bf06070 */
[----:B------:R-:W-:Y:S05]  /*0990*/  @P0 BRA `(.L_x_14901) ;  /* 0x0000000400280947 */ /* 0x000fea0003800000 */
[----:B-----5:R-:W-:Y:S01]  /*09a0*/  LOP3.LUT R29, R15, 0x7fffffff, RZ, 0xc0, !PT ;  /* 0x7fffffff0f1d7812 */ /* 0x020fe200078ec0ff */
        /* <DEDUP_REMOVED lines=21> */
[----:B------:R-:W-:-:S09]  /*0b00*/  FSEL R35, R10, R6, !P1 ;  /* 0x000000060a237208 */ /* 0x000fd20004800000 */
[C---:B------:R-:W-:Y:S02]  /*0b10*/  @!P0 LEA.HI R30, R29.reuse, R25, RZ, 0xc ;  /* 0x000000191d1e8211 */ /* 0x040fe400078f60ff */
[----:B------:R-:W-:-:S03]  /*0b20*/  LOP3.LUT R15, R29, 0xfffff, RZ, 0xc0, !PT ;  /* 0x000fffff1d0f7812 */ /* 0x000fc600078ec0ff */
[----:B------:R-:W-:Y:S01]  /*0b30*/  @!P0 VIADD R25, R30, 0xffffffca ;  /* 0xffffffca1e198836 */ /* 0x000fe20000000000 */
[----:B------:R-:W-:Y:S02]  /*0b40*/  LOP3.LUT R30, R14, 0x100000, RZ, 0xfc, !PT ;  /* 0x001000000e1e7812 */ /* 0x000fe400078efcff */
[----:B------:R-:W-:Y:S01]  /*0b50*/  LOP3.LUT R15, R15, 0x100000, RZ, 0xfc, !PT ;  /* 0x001000000f0f7812 */ /* 0x000fe200078efcff */
[----:B------:R-:W-:-:S07]  /*0b60*/  IMAD.IADD R31, R32, 0x1, -R25 ;  /* 0x00000001201f7824 */ /* 0x000fce00078e0a19 */
.L_x_14904:
        /* <DEDUP_REMOVED lines=11> */
.L_x_14903:
        /* <DEDUP_REMOVED lines=19> */
.L_x_14906:
[----:B------:R-:W-:Y:S05]  /*0d50*/  BSYNC.RECONVERGENT B1 ;  /* 0x0000000000017941 */ /* 0x000fea0003800200 */
.L_x_14905:
[----:B------:R-:W-:Y:S01]  /*0d60*/  LOP3.LUT R15, R28, 0x80000000, R7, 0xb8, !PT ;  /* 0x800000001c0f7812 */ /* 0x000fe200078eb807 */
[----:B------:R-:W-:Y:S01]  /*0d70*/  IMAD.MOV.U32 R14, RZ, RZ, R29 ;  /* 0x000000ffff0e7224 */ /* 0x000fe200078e001d */
[----:B------:R-:W-:Y:S06]  /*0d80*/  BRA `(.L_x_14901) ;  /* 0x00000000002c7947 */ /* 0x000fec0003800000 */
.L_x_14902:
        /* <DEDUP_REMOVED lines=11> */
.L_x_14901:
[----:B------:R-:W-:Y:S05]  /*0e40*/  BSYNC.RECONVERGENT B0 ;  /* 0x0000000000007941 */ /* 0x000fea0003800200 */
.L_x_14900:
        /* <DEDUP_REMOVED lines=33> */
.L_x_14911:
        /* <DEDUP_REMOVED lines=11> */
.L_x_14910:
        /* <DEDUP_REMOVED lines=19> */
.L_x_14913:
[----:B------:R-:W-:Y:S05]  /*1240*/  BSYNC.RECONVERGENT B1 ;  /* 0x0000000000017941 */ /* 0x000fea0003800200 */
.L_x_14912:
[----:B------:R-:W-:Y:S01]  /*1250*/  LOP3.LUT R23, R28, 0x80000000, R7, 0xb8, !PT ;  /* 0x800000001c177812 */ /* 0x000fe200078eb807 */
[----:B------:R-:W-:Y:S01]  /*1260*/  IMAD.MOV.U32 R22, RZ, RZ, R29 ;  /* 0x000000ffff167224 */ /* 0x000fe200078e001d */
[----:B------:R-:W-:Y:S06]  /*1270*/  BRA `(.L_x_14908) ;  /* 0x00000000002c7947 */ /* 0x000fec0003800000 */
.L_x_14909:
        /* <DEDUP_REMOVED lines=11> */
.L_x_14908:
[----:B------:R-:W-:Y:S05]  /*1330*/  BSYNC.RECONVERGENT B0 ;  /* 0x0000000000007941 */ /* 0x000fea0003800200 */
.L_x_14907:
        /* <DEDUP_REMOVED lines=33> */
.L_x_14918:
        /* <DEDUP_REMOVED lines=11> */
.L_x_14917:
        /* <DEDUP_REMOVED lines=19> */
.L_x_14920:
[----:B------:R-:W-:Y:S05]  /*1730*/  BSYNC.RECONVERGENT B1 ;  /* 0x0000000000017941 */ /* 0x000fea0003800200 */
.L_x_14919:
[----:B------:R-:W-:Y:S01]  /*1740*/  LOP3.LUT R27, R28, 0x80000000, R7, 0xb8, !PT ;  /* 0x800000001c1b7812 */ /* 0x000fe200078eb807 */
[----:B------:R-:W-:Y:S01]  /*1750*/  IMAD.MOV.U32 R26, RZ, RZ, R29 ;  /* 0x000000ffff1a7224 */ /* 0x000fe200078e001d */
[----:B------:R-:W-:Y:S06]  /*1760*/  BRA `(.L_x_14915) ;  /* 0x00000000002c7947 */ /* 0x000fec0003800000 */
.L_x_14916:
        /* <DEDUP_REMOVED lines=11> */
.L_x_14915:
[----:B------:R-:W-:Y:S05]  /*1820*/  BSYNC.RECONVERGENT B0 ;  /* 0x0000000000007941 */ /* 0x000fea0003800200 */
.L_x_14914:
        /* <DEDUP_REMOVED lines=33> */
.L_x_14925:
        /* <DEDUP_REMOVED lines=11> */
.L_x_14924:
        /* <DEDUP_REMOVED lines=19> */
.L_x_14927:
[----:B------:R-:W-:Y:S05]  /*1c20*/  BSYNC.RECONVERGENT B1 ;  /* 0x0000000000017941 */ /* 0x000fea0003800200 */
.L_x_14926:
[----:B------:R-:W-:Y:S01]  /*1c30*/  LOP3.LUT R19, R28, 0x80000000, R7, 0xb8, !PT ;  /* 0x800000001c137812 */ /* 0x000fe200078eb807 */
[----:B------:R-:W-:Y:S01]  /*1c40*/  IMAD.MOV.U32 R18, RZ, RZ, R29 ;  /* 0x000000ffff127224 */ /* 0x000fe200078e001d */
[----:B------:R-:W-:Y:S06]  /*1c50*/  BRA `(.L_x_14922) ;  /* 0x00000000002c7947 */ /* 0x000fec0003800000 */
.L_x_14923:
        /* <DEDUP_REMOVED lines=11> */
.L_x_14922:
[----:B------:R-:W-:Y:S05]  /*1d10*/  BSYNC.RECONVERGENT B0 ;  /* 0x0000000000007941 */ /* 0x000fea0003800200 */
.L_x_14921:
        /* <DEDUP_REMOVED lines=33> */
.L_x_14932:
        /* <DEDUP_REMOVED lines=11> */
.L_x_14931:
        /* <DEDUP_REMOVED lines=19> */
.L_x_14934:
[----:B------:R-:W-:Y:S05]  /*2110*/  BSYNC.RECONVERGENT B1 ;  /* 0x0000000000017941 */ /* 0x000fea0003800200 */
.L_x_14933:
[----:B------:R-:W-:Y:S01]  /*2120*/  LOP3.LUT R17, R28, 0x80000000, R7, 0xb8, !PT ;  /* 0x800000001c117812 */ /* 0x000fe200078eb807 */
[----:B------:R-:W-:Y:S01]  /*2130*/  IMAD.MOV.U32 R16, RZ, RZ, R29 ;  /* 0x000000ffff107224 */ /* 0x000fe200078e001d */
[----:B------:R-:W-:Y:S06]  /*2140*/  BRA `(.L_x_14929) ;  /* 0x00000000002c7947 */ /* 0x000fec0003800000 */
.L_x_14930:
        /* <DEDUP_REMOVED lines=11> */
.L_x_14929:
[----:B------:R-:W-:Y:S05]  /*2200*/  BSYNC.RECONVERGENT B0 ;  /* 0x0000000000007941 */ /* 0x000fea0003800200 */
.L_x_14928:
        /* <DEDUP_REMOVED lines=33> */
.L_x_14939:
        /* <DEDUP_REMOVED lines=11> */
.L_x_14938:
        /* <DEDUP_REMOVED lines=19> */
.L_x_14941:
[----:B------:R-:W-:Y:S05]  /*2600*/  BSYNC.RECONVERGENT B1 ;  /* 0x0000000000017941 */ /* 0x000fea0003800200 */
.L_x_14940:
[----:B------:R-:W-:Y:S01]  /*2610*/  LOP3.LUT R3, R28, 0x80000000, R7, 0xb8, !PT ;  /* 0x800000001c037812 */ /* 0x000fe200078eb807 */
[----:B------:R-:W-:Y:S01]  /*2620*/  IMAD.MOV.U32 R2, RZ, RZ, R29 ;  /* 0x000000ffff027224 */ /* 0x000fe200078e001d */
[----:B------:R-:W-:Y:S06]  /*2630*/  BRA `(.L_x_14936) ;  /* 0x00000000002c7947 */ /* 0x000fec0003800000 */
.L_x_14937:
        /* <DEDUP_REMOVED lines=11> */
.L_x_14936:
[----:B------:R-:W-:Y:S05]  /*26f0*/  BSYNC.RECONVERGENT B0 ;  /* 0x0000000000007941 */ /* 0x000fea0003800200 */
.L_x_14935:
        /* <DEDUP_REMOVED lines=33> */
.L_x_14946:
        /* <DEDUP_REMOVED lines=11> */
.L_x_14945:
        /* <DEDUP_REMOVED lines=20> */
.L_x_14948:
[----:B------:R-:W-:Y:S05]  /*2b00*/  BSYNC.RECONVERGENT B1 ;  /* 0x0000000000017941 */ /* 0x000fea0003800200 */
.L_x_14947:
[----:B------:R-:W-:Y:S01]  /*2b10*/  LOP3.LUT R5, R6, 0x80000000, R7, 0xb8, !PT ;  /* 0x8000000006057812 */ /* 0x000fe200078eb807 */
[----:B------:R-:W-:Y:S01]  /*2b20*/  IMAD.MOV.U32 R4, RZ, RZ, R9 ;  /* 0x000000ffff047224 */ /* 0x000fe200078e0009 */
[----:B------:R-:W-:Y:S06]  /*2b30*/  BRA `(.L_x_14943) ;  /* 0x00000000002c7947 */ /* 0x000fec0003800000 */
.L_x_14944:
        /* <DEDUP_REMOVED lines=11> */
.L_x_14943:
[----:B------:R-:W-:Y:S05]  /*2bf0*/  BSYNC.RECONVERGENT B0 ;  /* 0x0000000000007941 */ /* 0x000fea0003800200 */
.L_x_14942:
        /* <DEDUP_REMOVED lines=9> */
[----:B-----5:R0:W-:Y:S07]  /*2c90*/  STG.E.64 desc[UR8][R6.64], R12 ;  /* 0x0000000c06007986 */ /* 0x0201ee000c101b08 */
[----:B------:R-:W-:Y:S05]  /*2ca0*/  @P0 BRA `(.L_x_14952) ;  /* 0x0000000000300947 */ /* 0x000fea0003800000 */
[----:B0-----:R-:W0:Y:S01]  /*2cb0*/  LDC.64 R6, c[0x0][0x398] ;  /* 0x0000e600ff067b82 */ /* 0x001e220000000a00 */
[C---:B------:R-:W-:Y:S02]  /*2cc0*/  VIADD R9, R0.reuse, UR4 ;  /* 0x0000000400097c36 */ /* 0x040fe40008000000 */
[----:B------:R-:W-:Y:S02]  /*2cd0*/  VIADD R0, R0, 0x80 ;  /* 0x0000008000007836 */ /* 0x000fe40000000000 */
[----:B0-----:R-:W-:-:S05]  /*2ce0*/  IMAD.WIDE.U32 R6, R9, 0x8, R6 ;  /* 0x0000000809067825 */ /* 0x001fca00078e0006 */
[----:B------:R0:W-:Y:S02]  /*2cf0*/  STG.E.64 desc[UR8][R6.64], R14 ;  /* 0x0000000e06007986 */ /* 0x0001e4000c101b08 */
.L_x_14951:
[----:B------:R-:W-:-:S13]  /*2d00*/  ISETP.GE.U32.AND P0, PT, R0, UR5, PT ;  /* 0x0000000500007c0c */ /* 0x000fda000bf06070 */
[----:B------:R-:W-:Y:S05]  /*2d10*/  @P0 BRA `(.L_x_14953) ;  /* 0x0000000000300947 */ /* 0x000fea0003800000 */
[----:B0-----:R-:W0:Y:S01]  /*2d20*/  LDC.64 R6, c[0x0][0x398] ;  /* 0x0000e600ff067b82 */ /* 0x001e220000000a00 */
[C---:B------:R-:W-:Y:S02]  /*2d30*/  VIADD R9, R0.reuse, UR4 ;  /* 0x0000000400097c36 */ /* 0x040fe40008000000 */
[----:B------:R-:W-:Y:S02]  /*2d40*/  VIADD R0, R0, 0x80 ;  /* 0x0000008000007836 */ /* 0x000fe40000000000 */
[----:B0-----:R-:W-:-:S05]  /*2d50*/  IMAD.WIDE.U32 R6, R9, 0x8, R6 ;  /* 0x0000000809067825 */ /* 0x001fca00078e0006 */
[----:B-----5:R1:W-:Y:S02]  /*2d60*/  STG.E.64 desc[UR8][R6.64], R22 ;  /* 0x0000001606007986 */ /* 0x0203e4000c101b08 */
.L_x_14952:
[----:B------:R-:W-:-:S13]  /*2d70*/  ISETP.GE.U32.AND P0, PT, R0, UR5, PT ;  /* 0x0000000500007c0c */ /* 0x000fda000bf06070 */
[----:B------:R-:W-:Y:S05]  /*2d80*/  @P0 BRA `(.L_x_14954) ;  /* 0x0000000000300947 */ /* 0x000fea0003800000 */
[----:B01----:R-:W0:Y:S01]  /*2d90*/  LDC.64 R6, c[0x0][0x398] ;  /* 0x0000e600ff067b82 */ /* 0x003e220000000a00 */
[C---:B------:R-:W-:Y:S02]  /*2da0*/  VIADD R9, R0.reuse, UR4 ;  /* 0x0000000400097c36 */ /* 0x040fe40008000000 */
[----:B------:R-:W-:Y:S02]  /*2db0*/  VIADD R0, R0, 0x80 ;  /* 0x0000008000007836 */ /* 0x000fe40000000000 */
[----:B0-----:R-:W-:-:S05]  /*2dc0*/  IMAD.WIDE.U32 R6, R9, 0x8, R6 ;  /* 0x0000000809067825 */ /* 0x001fca00078e0006 */
[----:B------:R1:W-:Y:S02]  /*2dd0*/  STG.E.64 desc[UR8][R6.64], R26 ;  /* 0x0000001a06007986 */ /* 0x0003e4000c101b08 */
.L_x_14953:
[----:B------:R-:W-:-:S13]  /*2de0*/  ISETP.GE.U32.AND P0, PT, R0, UR5, PT ;  /* 0x0000000500007c0c */ /* 0x000fda000bf06070 */
[----:B------:R-:W-:Y:S05]  /*2df0*/  @P0 BRA `(.L_x_14955) ;  /* 0x0000000000340947 */ /* 0x000fea0003800000 */
[----:B01----:R-:W0:Y:S01]  /*2e00*/  LDC.64 R6, c[0x0][0x398] ;  /* 0x0000e600ff067b82 */ /* 0x003e220000000a00 */
[C---:B------:R-:W-:Y:S02]  /*2e10*/  VIADD R9, R0.reuse, UR4 ;  /* 0x0000000400097c36 */ /* 0x040fe40008000000 */
[----:B------:R-:W-:Y:S02]  /*2e20*/  VIADD R0, R0, 0x80 ;  /* 0x0000008000007836 */ /* 0x000fe40000000000 */
[----:B0-----:R-:W-:-:S05]  /*2e30*/  IMAD.WIDE.U32 R6, R9, 0x8, R6 ;  /* 0x0000000809067825 */ /* 0x001fca00078e0006 */
[----:B-----5:R2:W-:Y:S02]  /*2e40*/  STG.E.64 desc[UR8][R6.64], R18 ;  /* 0x0000001206007986 */ /* 0x0205e4000c101b08 */
.L_x_14954:
        /* <DEDUP_REMOVED lines=8> */
.L_x_14955:
[----:B------:R-:W-:Y:S05]  /*2ed0*/  BSYNC.RELIABLE B1 ;  /* 0x0000000000017941 */ /* 0x000fea0003800100 */
.L_x_14950:
[----:B------:R-:W-:-:S13]  /*2ee0*/  ISETP.GE.U32.AND P0, PT, R0, UR5, PT ;  /* 0x0000000500007c0c */ /* 0x000fda000bf06070 */
[----:B012---:R-:W0:Y:S01]  /*2ef0*/  @!P0 LDC.64 R6, c[0x0][0x398] ;  /* 0x0000e600ff068b82 */ /* 0x007e220000000a00 */
[C---:B------:R-:W-:Y:S02]  /*2f00*/  @!P0 VIADD R9, R0.reuse, UR4 ;  /* 0x0000000400098c36 */ /* 0x040fe40008000000 */
[----:B------:R-:W-:Y:S02]  /*2f10*/  @!P0 VIADD R0, R0, 0x80 ;  /* 0x0000008000008836 */ /* 0x000fe40000000000 */
[----:B0-----:R-:W-:-:S05]  /*2f20*/  @!P0 IMAD.WIDE.U32 R6, R9, 0x8, R6 ;  /* 0x0000000809068825 */ /* 0x001fca00078e0006 */
[----:B-----5:R3:W-:Y:S02]  /*2f30*/  @!P0 STG.E.64 desc[UR8][R6.64], R2 ;  /* 0x0000000206008986 */ /* 0x0207e4000c101b08 */
.L_x_14956:
[----:B------:R-:W-:Y:S05]  /*2f40*/  BSYNC.RECONVERGENT B0 ;  /* 0x0000000000007941 */ /* 0x000fea0003800200 */
.L_x_14949:
[----:B------:R-:W-:Y:S05]  /*2f50*/  WARPSYNC.ALL ;  /* 0x0000000000007948 */ /* 0x000fea0003800000 */
[----:B------:R-:W-:-:S13]  /*2f60*/  ISETP.GE.U32.AND P0, PT, R0, UR5, PT ;  /* 0x0000000500007c0c */ /* 0x000fda000bf06070 */
[----:B------:R-:W-:Y:S05]  /*2f70*/  @P0 EXIT ;  /* 0x000000000000094d */ /* 0x000fea0003800000 */
[----:B---3--:R-:W3:Y:S01]  /*2f80*/  LDC.64 R2, c[0x0][0x398] ;  /* 0x0000e600ff027b82 */ /* 0x008ee20000000a00 */
[----:B012---:R-:W-:-:S04]  /*2f90*/  VIADD R7, R0, UR4 ;  /* 0x0000000400077c36 */ /* 0x007fc80008000000 */
[----:B---3--:R-:W-:-:S05]  /*2fa0*/  IMAD.WIDE.U32 R2, R7, 0x8, R2 ;  /* 0x0000000807027825 */ /* 0x008fca00078e0002 */
[----:B------:R-:W-:Y:S01]  /*2fb0*/  STG.E.64 desc[UR8][R2.64], R4 ;  /* 0x0000000402007986 */ /* 0x000fe2000c101b08 */
[----:B------:R-:W-:Y:S05]  /*2fc0*/  EXIT ;  /* 0x000000000000794d */ /* 0x000fea0003800000 */
.L_x_14892:
[----:B------:R-:W0:Y:S01]  /*2fd0*/  S2R R5, SR_TID.X ;  /* 0x0000000000057919 */ /* 0x000e220000002100 */
[----:B------:R-:W1:Y:S02]  /*2fe0*/  LDCU.64 UR6, c[0x0][0x3a0] ;  /* 0x00007400ff0677ac */ /* 0x000e640008000a00 */
[----:B-1----:R-:W-:-:S06]  /*2ff0*/  UIMAD.WIDE.U32 UR6, UR4, 0x8, UR6 ;  /* 0x00000008040678a5 */ /* 0x002fcc000f8e0006 */
[----:B------:R-:W-:Y:S02]  /*3000*/  IMAD.U32 R2, RZ, RZ, UR6 ;  /* 0x00000006ff027e24 */ /* 0x000fe4000f8e00ff */
[----:B------:R-:W-:Y:S02]  /*3010*/  IMAD.U32 R3, RZ, RZ, UR7 ;  /* 0x00000007ff037e24 */ /* 0x000fe4000f8e00ff */
[----:B0-----:R-:W-:Y:S02]  /*3020*/  IMAD.WIDE.U32 R2, R5, 0x10, R2 ;  /* 0x0000001005027825 */ /* 0x001fe400078e0002 */
[----:B------:R-:W0:Y:S03]  /*3030*/  LDC.64 R4, c[0x0][0x390] ;  /* 0x0000e400ff047b82 */ /* 0x000e260000000a00 */
[----:B------:R-:W2:Y:S01]  /*3040*/  LDG.E.128 R16, desc[UR8][R2.64] ;  /* 0x0000000802107981 */ /* 0x000ea2000c1e1d00 */
[----:B------:R-:W-:Y:S03]  /*3050*/  BSSY.RECONVERGENT B0, `(.L_x_14957) ;  /* 0x0000055000007945 */ /* 0x000fe60003800200 */
[----:B------:R-:W5:Y:S04]  /*3060*/  LDG.E.128 R20, desc[UR8][R2.64+0x800] ;  /* 0x0008000802147981 */ /* 0x000f68000c1e1d00 */
[----:B------:R-:W5:Y:S04]  /*3070*/  LDG.E.128 R8, desc[UR8][R2.64+0x1000] ;  /* 0x0010000802087981 */ /* 0x000f68000c1e1d00 */
[----:B------:R1:W5:Y:S01]  /*3080*/  LDG.E.128 R12, desc[UR8][R2.64+0x1800] ;  /* 0x00180008020c7981 */ /* 0x000362000c1e1d00 */
[----:B0-----:R-:W-:Y:S01]  /*3090*/  LOP3.LUT R27, R5, 0x7fffffff, RZ, 0xc0, !PT ;  /* 0x7fffffff051b7812 */ /* 0x001fe200078ec0ff */
[----:B------:R-:W-:-:S03]  /*30a0*/  IMAD.MOV.U32 R26, RZ, RZ, R4 ;  /* 0x000000ffff1a7224 */ /* 0x000fc600078e0004 */
[----:B------:R-:W-:-:S03]  /*30b0*/  SHF.R.U32.HI R0, RZ, 0x14, R27 ;  /* 0x00000014ff007819 */ /* 0x000fc6000001161b */
[C---:B------:R-:W-:Y:S02]  /*30c0*/  DMUL R24, R26.reuse, 1.80143985094819840000e+16 ;  /* 0x435000001a187828 */ /* 0x040fe40000000000 */
[----:B------:R-:W-:-:S06]  /*30d0*/  DSETP.NEU.AND P1, PT, R26, +INF , PT ;  /* 0x7ff000001a00742a */ /* 0x000fcc0003f2d000 */
[----:B-1----:R-:W-:Y:S02]  /*30e0*/  FSEL R2, R4, RZ, P1 ;  /* 0x000000ff04027208 */ /* 0x002fe40000800000 */
[----:B------:R-:W-:-:S05]  /*30f0*/  LEA.HI R7, R25, R0, RZ, 0xc ;  /* 0x0000000019077211 */ /* 0x000fca00078f60ff */
[----:B------:R-:W-:Y:S01]  /*3100*/  VIADD R3, R7, 0xffffffca ;  /* 0xffffffca07037836 */ /* 0x000fe20000000000 */
[----:B--2---:R-:W-:Y:S01]  /*3110*/  LOP3.LUT R29, R17, 0x7fffffff, RZ, 0xc0, !PT ;  /* 0x7fffffff111d7812 */ /* 0x004fe200078ec0ff */
[----:B------:R-:W-:-:S03]  /*3120*/  IMAD.MOV.U32 R28, RZ, RZ, R16 ;  /* 0x000000ffff1c7224 */ /* 0x000fc600078e0010 */
[----:B------:R-:W-:-:S04]  /*3130*/  VIMNMX.U32 R6, PT, PT, R27, R29, !PT ;  /* 0x0000001d1b067248 */ /* 0x000fc80007fe0000 */
[----:B------:R-:W-:Y:S02]  /*3140*/  ISETP.GE.U32.AND P0, PT, R6, 0x7ff00000, PT ;  /* 0x7ff000000600780c */ /* 0x000fe40003f06070 */
[----:B------:R-:W-:-:S11]  /*3150*/  FSEL R6, R5, -QNAN , P1 ;  /* 0xfff8000005067808 */ /* 0x000fd60000800000 */
        /* <DEDUP_REMOVED lines=10> */
.L_x_14958:
        /* <DEDUP_REMOVED lines=24> */
.L_x_14961:
        /* <DEDUP_REMOVED lines=11> */
.L_x_14960:
        /* <DEDUP_REMOVED lines=20> */
.L_x_14963:
[----:B------:R-:W-:Y:S05]  /*3570*/  BSYNC.RECONVERGENT B1 ;  /* 0x0000000000017941 */ /* 0x000fea0003800200 */
.L_x_14962:
[----:B------:R-:W-:Y:S01]  /*3580*/  LOP3.LUT R17, R30, 0x80000000, R5, 0xb8, !PT ;  /* 0x800000001e117812 */ /* 0x000fe200078eb805 */
[----:B------:R-:W-:-:S07]  /*3590*/  IMAD.MOV.U32 R16, RZ, RZ, R28 ;  /* 0x000000ffff107224 */ /* 0x000fce00078e001c */
.L_x_14959:
[----:B------:R-:W-:Y:S05]  /*35a0*/  BSYNC.RECONVERGENT B0 ;  /* 0x0000000000007941 */ /* 0x000fea0003800200 */
.L_x_14957:
[----:B------:R-:W-:Y:S01]  /*35b0*/  LOP3.LUT R29, R19, 0x7fffffff, RZ, 0xc0, !PT ;  /* 0x7fffffff131d7812 */ /* 0x000fe200078ec0ff */
[----:B------:R-:W-:Y:S01]  /*35c0*/  BSSY.RECONVERGENT B0, `(.L_x_14964) ;  /* 0x0000048000007945 */ /* 0x000fe20003800200 */
[----:B------:R-:W-:Y:S02]  /*35d0*/  IMAD.MOV.U32 R28, RZ, RZ, R18 ;  /* 0x000000ffff1c7224 */ /* 0x000fe400078e0012 */
        /* <DEDUP_REMOVED lines=27> */
.L_x_14968:
        /* <DEDUP_REMOVED lines=11> */
.L_x_14967:
        /* <DEDUP_REMOVED lines=20> */
.L_x_14970:
[----:B------:R-:W-:Y:S05]  /*3980*/  BSYNC.RECONVERGENT B1 ;  /* 0x0000000000017941 */ /* 0x000fea0003800200 */
.L_x_14969:
[----:B------:R-:W-:Y:S01]  /*3990*/  LOP3.LUT R19, R30, 0x80000000, R5, 0xb8, !PT ;  /* 0x800000001e137812 */ /* 0x000fe200078eb805 */
[----:B------:R-:W-:Y:S01]  /*39a0*/  IMAD.MOV.U32 R18, RZ, RZ, R28 ;  /* 0x000000ffff127224 */ /* 0x000fe200078e001c */
[----:B------:R-:W-:Y:S06]  /*39b0*/  BRA `(.L_x_14966) ;  /* 0x0000000000207947 */ /* 0x000fec0003800000 */
.L_x_14965:
        /* <DEDUP_REMOVED lines=8> */
.L_x_14966:
[----:B------:R-:W-:Y:S05]  /*3a40*/  BSYNC.RECONVERGENT B0 ;  /* 0x0000000000007941 */ /* 0x000fea0003800200 */
.L_x_14964:
[----:B-----5:R-:W-:Y:S01]  /*3a50*/  LOP3.LUT R29, R21, 0x7fffffff, RZ, 0xc0, !PT ;  /* 0x7fffffff151d7812 */ /* 0x020fe200078ec0ff */
        /* <DEDUP_REMOVED lines=29> */
.L_x_14975:
        /* <DEDUP_REMOVED lines=11> */
.L_x_14974:
        /* <DEDUP_REMOVED lines=20> */
.L_x_14977:
[----:B------:R-:W-:Y:S05]  /*3e20*/  BSYNC.RECONVERGENT B1 ;  /* 0x0000000000017941 */ /* 0x000fea0003800200 */
.L_x_14976:
[----:B------:R-:W-:Y:S01]  /*3e30*/  LOP3.LUT R21, R30, 0x80000000, R5, 0xb8, !PT ;  /* 0x800000001e157812 */ /* 0x000fe200078eb805 */
[----:B------:R-:W-:Y:S01]  /*3e40*/  IMAD.MOV.U32 R20, RZ, RZ, R28 ;  /* 0x000000ffff147224 */ /* 0x000fe200078e001c */
[----:B------:R-:W-:Y:S06]  /*3e50*/  BRA `(.L_x_14973) ;  /* 0x0000000000207947 */ /* 0x000fec0003800000 */
.L_x_14972:
        /* <DEDUP_REMOVED lines=8> */
.L_x_14973:
[----:B------:R-:W-:Y:S05]  /*3ee0*/  BSYNC.RECONVERGENT B0 ;  /* 0x0000000000007941 */ /* 0x000fea0003800200 */
.L_x_14971:
        /* <DEDUP_REMOVED lines=30> */
.L_x_14982:
        /* <DEDUP_REMOVED lines=11> */
.L_x_14981:
        /* <DEDUP_REMOVED lines=20> */
.L_x_14984:
[----:B------:R-:W-:Y:S05]  /*42c0*/  BSYNC.RECONVERGENT B1 ;  /* 0x0000000000017941 */ /* 0x000fea0003800200 */
.L_x_14983:
[----:B------:R-:W-:Y:S01]  /*42d0*/  LOP3.LUT R23, R30, 0x80000000, R5, 0xb8, !PT ;  /* 0x800000001e177812 */ /* 0x000fe200078eb805 */
[----:B------:R-:W-:Y:S01]  /*42e0*/  IMAD.MOV.U32 R22, RZ, RZ, R28 ;  /* 0x000000ffff167224 */ /* 0x000fe200078e001c */
[----:B------:R-:W-:Y:S06]  /*42f0*/  BRA `(.L_x_14980) ;  /* 0x0000000000207947 */ /* 0x000fec0003800000 */
.L_x_14979:
        /* <DEDUP_REMOVED lines=8> */
.L_x_14980:
[----:B------:R-:W-:Y:S05]  /*4380*/  BSYNC.RECONVERGENT B0 ;  /* 0x0000000000007941 */ /* 0x000fea0003800200 */
.L_x_14978:
        /* <DEDUP_REMOVED lines=30> */
.L_x_14989:
        /* <DEDUP_REMOVED lines=11> */
.L_x_14988:
        /* <DEDUP_REMOVED lines=20> */
.L_x_14991:
[----:B------:R-:W-:Y:S05]  /*4760*/  BSYNC.RECONVERGENT B1 ;  /* 0x0000000000017941 */ /* 0x000fea0003800200 */
.L_x_14990:
[----:B------:R-:W-:Y:S01]  /*4770*/  LOP3.LUT R9, R30, 0x80000000, R5, 0xb8, !PT ;  /* 0x800000001e097812 */ /* 0x000fe200078eb805 */
[----:B------:R-:W-:Y:S01]  /*4780*/  IMAD.MOV.U32 R8, RZ, RZ, R28 ;  /* 0x000000ffff087224 */ /* 0x000fe200078e001c */
[----:B------:R-:W-:Y:S06]  /*4790*/  BRA `(.L_x_14987) ;  /* 0x0000000000207947 */ /* 0x000fec0003800000 */
.L_x_14986:
        /* <DEDUP_REMOVED lines=8> */
.L_x_14987:
[----:B------:R-:W-:Y:S05]  /*4820*/  BSYNC.RECONVERGENT B0 ;  /* 0x0000000000007941 */ /* 0x000fea0003800200 */
.L_x_14985:
        /* <DEDUP_REMOVED lines=30> */
.L_x_14996:
        /* <DEDUP_REMOVED lines=11> */
.L_x_14995:
        /* <DEDUP_REMOVED lines=20> */
.L_x_14998:
[----:B------:R-:W-:Y:S05]  /*4c00*/  BSYNC.RECONVERGENT B1 ;  /* 0x0000000000017941 */ /* 0x000fea0003800200 */
.L_x_14997:
[----:B------:R-:W-:Y:S01]  /*4c10*/  LOP3.LUT R11, R30, 0x80000000, R5, 0xb8, !PT ;  /* 0x800000001e0b7812 */ /* 0x000fe200078eb805 */
[----:B------:R-:W-:Y:S01]  /*4c20*/  IMAD.MOV.U32 R10, RZ, RZ, R28 ;  /* 0x000000ffff0a7224 */ /* 0x000fe200078e001c */
[----:B------:R-:W-:Y:S06]  /*4c30*/  BRA `(.L_x_14994) ;  /* 0x0000000000207947 */ /* 0x000fec0003800000 */
.L_x_14993:
        /* <DEDUP_REMOVED lines=8> */
.L_x_14994:
[----:B------:R-:W-:Y:S05]  /*4cc0*/  BSYNC.RECONVERGENT B0 ;  /* 0x0000000000007941 */ /* 0x000fea0003800200 */
.L_x_14992:
        /* <DEDUP_REMOVED lines=30> */
.L_x_15003:
        /* <DEDUP_REMOVED lines=11> */
.L_x_15002:
        /* <DEDUP_REMOVED lines=20> */
.L_x_15005:
[----:B------:R-:W-:Y:S05]  /*50a0*/  BSYNC.RECONVERGENT B1 ;  /* 0x0000000000017941 */ /* 0x000fea0003800200 */
.L_x_15004:
[----:B------:R-:W-:Y:S01]  /*50b0*/  LOP3.LUT R13, R30, 0x80000000, R5, 0xb8, !PT ;  /* 0x800000001e0d7812 */ /* 0x000fe200078eb805 */
[----:B------:R-:W-:Y:S01]  /*50c0*/  IMAD.MOV.U32 R12, RZ, RZ, R28 ;  /* 0x000000ffff0c7224 */ /* 0x000fe200078e001c */
[----:B------:R-:W-:Y:S06]  /*50d0*/  BRA `(.L_x_15001) ;  /* 0x0000000000207947 */ /* 0x000fec0003800000 */
.L_x_15000:
        /* <DEDUP_REMOVED lines=8> */
.L_x_15001:
[----:B------:R-:W-:Y:S05]  /*5160*/  BSYNC.RECONVERGENT B0 ;  /* 0x0000000000007941 */ /* 0x000fea0003800200 */
.L_x_14999:
        /* <DEDUP_REMOVED lines=30> */
.L_x_15010:
        /* <DEDUP_REMOVED lines=11> */
.L_x_15009:
        /* <DEDUP_REMOVED lines=20> */
.L_x_15012:
[----:B------:R-:W-:Y:S05]  /*5540*/  BSYNC.RECONVERGENT B1 ;  /* 0x0000000000017941 */ /* 0x000fea0003800200 */
.L_x_15011:
[----:B------:R-:W-:Y:S01]  /*5550*/  LOP3.LUT R15, R0, 0x80000000, R5, 0xb8, !PT ;  /* 0x80000000000f7812 */ /* 0x000fe200078eb805 */
[----:B------:R-:W-:Y:S06]  /*5560*/  BRA `(.L_x_15008) ;  /* 0x0000000000207947 */ /* 0x000fec0003800000 */
.L_x_15007:
        /* <DEDUP_REMOVED lines=8> */
.L_x_15008:
[----:B------:R-:W-:Y:S05]  /*55f0*/  BSYNC.RECONVERGENT B0 ;  /* 0x0000000000007941 */ /* 0x000fea0003800200 */
.L_x_15006:
        /* <DEDUP_REMOVED lines=11> */
.L_x_15013:
        /* <DEDUP_REMOVED lines=13> */
.L_x_54859:


//--------------------- .text._ZN2at6native29vectorized_elementwise_kernelILi4ENS0_13AUnaryFunctorIdddZZZNS0_16fmod_kernel_cudaERNS_18TensorIteratorBaseEENKUlvE0_clEvENKUlvE_clEvEUlddE_EESt5arrayIPcLm2EEEEviT0_T1_ --------------------------
	.section	.text._ZN2at6native29vectorized_elementwise_kernelILi4ENS0_13AUnaryFunctorIdddZZZNS0_16fmod_kernel_cudaERNS_18TensorIteratorBaseEENKUlvE0_clEvENKUlvE_clEvEUlddE_EESt5arrayIPcLm2EEEEviT0_T1_,"ax",@progbits
	.align	128
        .global         _ZN2at6native29vectorized_elementwise_kernelILi4ENS0_13AUnaryFunctorIdddZZZNS0_16fmod_kernel_cudaERNS_18TensorIteratorBaseEENKUlvE0_clEvENKUlvE_clEvEUlddE_EESt5arrayIPcLm2EEEEviT0_T1_
        .type           _ZN2at6native29vectorized_elementwise_kernelILi4ENS0_13AUnaryFunctorIdddZZZNS0_16fmod_kernel_cudaERNS_18TensorIteratorBaseEENKUlvE0_clEvENKUlvE_clEvEUlddE_EESt5arrayIPcLm2EEEEviT0_T1_,@function
        .size           _ZN2at6native29vectorized_elementwise_kernelILi4ENS0_13AUnaryFunctorIdddZZZNS0_16fmod_kernel_cudaERNS_18TensorIteratorBaseEENKUlvE0_clEvENKUlvE_clEvEUlddE_EESt5arrayIPcLm2EEEEviT0_T1_,(.L_x_54860 - _ZN2at6native29vectorized_elementwise_kernelILi4ENS0_13AUnaryFunctorIdddZZZNS0_16fmod_kernel_cudaERNS_18TensorIteratorBaseEENKUlvE0_clEvENKUlvE_clEvEUlddE_EESt5arrayIPcLm2EEEEviT0_T1_)
        .other          _ZN2at6native29vectorized_elementwise_kernelILi4ENS0_13AUnaryFunctorIdddZZZNS0_16fmod_kernel_cudaERNS_18TensorIteratorBaseEENKUlvE0_clEvENKUlvE_clEvEUlddE_EESt5arrayIPcLm2EEEEviT0_T1_,@"STO_CUDA_ENTRY STV_DEFAULT"
_ZN2at6native29vectorized_elementwise_kernelILi4ENS0_13AUnaryFunctorIdddZZZNS0_16fmod_kernel_cudaERNS_18TensorIteratorBaseEENKUlvE0_clEvENKUlvE_clEvEUlddE_EESt5arrayIPcLm2EEEEviT0_T1_:
.text._ZN2at6native29vectorized_elementwise_kernelILi4ENS0_13AUnaryFunctorIdddZZZNS0_16fmod_kernel_cudaERNS_18TensorIteratorBaseEENKUlvE0_clEvENKUlvE_clEvEUlddE_EESt5arrayIPcLm2EEEEviT0_T1_:
        /* <DEDUP_REMOVED lines=92> */
.L_x_15017:
        /* <DEDUP_REMOVED lines=24> */
.L_x_15019:
        /* <DEDUP_REMOVED lines=11> */
.L_x_15018:
        /* <DEDUP_REMOVED lines=19> */
.L_x_15021:
[----:B------:R-:W-:Y:S05]  /*0920*/  BSYNC.RECONVERGENT B1 ;  /* 0x0000000000017941 */ /* 0x000fea0003800200 */
.L_x_15020:
[----:B------:R-:W-:Y:S01]  /*0930*/  LOP3.LUT R13, R24, 0x80000000, R7, 0xb8, !PT ;  /* 0x80000000180d7812 */ /* 0x000fe200078eb807 */
[----:B------:R-:W-:-:S07]  /*0940*/  IMAD.MOV.U32 R12, RZ, RZ, R25 ;  /* 0x000000ffff0c7224 */ /* 0x000fce00078e0019 */
.L_x_15016:
[----:B------:R-:W-:Y:S05]  /*0950*/  BSYNC.RECONVERGENT B0 ;  /* 0x0000000000007941 */ /* 0x000fea0003800200 */
.L_x_15015:
        /* <DEDUP_REMOVED lines=33> */
.L_x_15026:
        /* <DEDUP_REMOVED lines=11> */
.L_x_15025:
        /* <DEDUP_REMOVED lines=19> */
.L_x_15028:
[----:B------:R-:W-:Y:S05]  /*0d50*/  BSYNC.RECONVERGENT B1 ;  /* 0x0000000000017941 */ /* 0x000fea0003800200 */
.L_x_15027:
[----:B------:R-:W-:Y:S01]  /*0d60*/  LOP3.LUT R15, R28, 0x80000000, R7, 0xb8, !PT ;  /* 0x800000001c0f7812 */ /* 0x000fe200078eb807 */
[----:B------:R-:W-:Y:S01]  /*0d70*/  IMAD.MOV.U32 R14, RZ, RZ, R29 ;  /* 0x000000ffff0e7224 */ /* 0x000fe200078e001d */
[----:B------:R-:W-:Y:S06]  /*0d80*/  BRA `(.L_x_15023) ;  /* 0x00000000002c7947 */ /* 0x000fec0003800000 */
.L_x_15024:
        /* <DEDUP_REMOVED lines=11> */
.L_x_15023:
[----:B------:R-:W-:Y:S05]  /*0e40*/  BSYNC.RECONVERGENT B0 ;  /* 0x0000000000007941 */ /* 0x000fea0003800200 */
.L_x_15022:
        /* <DEDUP_REMOVED lines=33> */
.L_x_15033:
        /* <DEDUP_REMOVED lines=11> */
.L_x_15032:
        /* <DEDUP_REMOVED lines=19> */
.L_x_15035:
[----:B------:R-:W-:Y:S05]  /*1240*/  BSYNC.RECONVERGENT B1 ;  /* 0x0000000000017941 */ /* 0x000fea0003800200 */
.L_x_15034:
[----:B------:R-:W-:Y:S01]  /*1250*/  LOP3.LUT R23, R28, 0x80000000, R7, 0xb8, !PT ;  /* 0x800000001c177812 */ /* 0x000fe200078eb807 */
[----:B------:R-:W-:Y:S01]  /*1260*/  IMAD.MOV.U32 R22, RZ, RZ, R29 ;  /* 0x000000ffff167224 */ /* 0x000fe200078e001d */
[----:B------:R-:W-:Y:S06]  /*1270*/  BRA `(.L_x_15030) ;  /* 0x00000000002c7947 */ /* 0x000fec0003800000 */
.L_x_15031:
        /* <DEDUP_REMOVED lines=11> */
.L_x_15030:
[----:B------:R-:W-:Y:S05]  /*1330*/  BSYNC.RECONVERGENT B0 ;  /* 0x0000000000007941 */ /* 0x000fea0003800200 */
.L_x_15029:
        /* <DEDUP_REMOVED lines=33> */
.L_x_15040:
        /* <DEDUP_REMOVED lines=11> */
.L_x_15039:
        /* <DEDUP_REMOVED lines=19> */
.L_x_15042:
[----:B------:R-:W-:Y:S05]  /*1730*/  BSYNC.RECONVERGENT B1 ;  /* 0x0000000000017941 */ /* 0x000fea0003800200 */
.L_x_15041:
[----:B------:R-:W-:Y:S01]  /*1740*/  LOP3.LUT R27, R28, 0x80000000, R7, 0xb8, !PT ;  /* 0x800000001c1b7812 */ /* 0x000fe200078eb807 */
[----:B------:R-:W-:Y:S01]  /*1750*/  IMAD.MOV.U32 R26, RZ, RZ, R29 ;  /* 0x000000ffff1a7224 */ /* 0x000fe200078e001d */
[----:B------:R-:W-:Y:S06]  /*1760*/  BRA `(.L_x_15037) ;  /* 0x00000000002c7947 */ /* 0x000fec0003800000 */
.L_x_15038:
        /* <DEDUP_REMOVED lines=11> */
.L_x_15037:
[----:B------:R-:W-:Y:S05]  /*1820*/  BSYNC.RECONVERGENT B0 ;  /* 0x0000000000007941 */ /* 0x000fea0003800200 */
.L_x_15036:
        /* <DEDUP_REMOVED lines=33> */
.L_x_15047:
        /* <DEDUP_REMOVED lines=11> */
.L_x_15046:
        /* <DEDUP_REMOVED lines=19> */
.L_x_15049:
[----:B------:R-:W-:Y:S05]  /*1c20*/  BSYNC.RECONVERGENT B1 ;  /* 0x0000000000017941 */ /* 0x000fea0003800200 */
.L_x_15048:
[----:B------:R-:W-:Y:S01]  /*1c30*/  LOP3.LUT R19, R28, 0x80000000, R7, 0xb8, !PT ;  /* 0x800000001c137812 */ /* 0x000fe200078eb807 */
[----:B------:R-:W-:Y:S01]  /*1c40*/  IMAD.MOV.U32 R18, RZ, RZ, R29 ;  /* 0x000000ffff127224 */ /* 0x000fe200078e001d */
[----:B------:R-:W-:Y:S06]  /*1c50*/  BRA `(.L_x_15044) ;  /* 0x00000000002c7947 */ /* 0x000fec0003800000 */
.L_x_15045:
        /* <DEDUP_REMOVED lines=11> */
.L_x_15044:
[----:B------:R-:W-:Y:S05]  /*1d10*/  BSYNC.RECONVERGENT B0 ;  /* 0x0000000000007941 */ /* 0x000fea0003800200 */
.L_x_15043:
        /* <DEDUP_REMOVED lines=33> */
.L_x_15054:
        /* <DEDUP_REMOVED lines=11> */
.L_x_15053:
        /* <DEDUP_REMOVED lines=19> */
.L_x_15056:
[----:B------:R-:W-:Y:S05]  /*2110*/  BSYNC.RECONVERGENT B1 ;  /* 0x0000000000017941 */ /* 0x000fea0003800200 */
.L_x_15055:
[----:B------:R-:W-:Y:S01]  /*2120*/  LOP3.LUT R17, R28, 0x80000000, R7, 0xb8, !PT ;  /* 0x800000001c117812 */ /* 0x000fe200078eb807 */
[----:B------:R-:W-:Y:S01]  /*2130*/  IMAD.MOV.U32 R16, RZ, RZ, R29 ;  /* 0x000000ffff107224 */ /* 0x000fe200078e001d */
[----:B------:R-:W-:Y:S06]  /*2140*/  BRA `(.L_x_15051) ;  /* 0x00000000002c7947 */ /* 0x000fec0003800000 */
.L_x_15052:
        /* <DEDUP_REMOVED lines=11> */
.L_x_15051:
[----:B------:R-:W-:Y:S05]  /*2200*/  BSYNC.RECONVERGENT B0 ;  /* 0x0000000000007941 */ /* 0x000fea0003800200 */
.L_x_15050:
        /* <DEDUP_REMOVED lines=33> */
.L_x_15061:
        /* <DEDUP_REMOVED lines=11> */
.L_x_15060:
        /* <DEDUP_REMOVED lines=19> */
.L_x_15063:
[----:B------:R-:W-:Y:S05]  /*2600*/  BSYNC.RECONVERGENT B1 ;  /* 0x0000000000017941 */ /* 0x000fea0003800200 */
.L_x_15062:
[----:B------:R-:W-:Y:S01]  /*2610*/  LOP3.LUT R3, R28, 0x80000000, R7, 0xb8, !PT ;  /* 0x800000001c037812 */ /* 0x000fe200078eb807 */
[----:B------:R-:W-:Y:S01]  /*2620*/  IMAD.MOV.U32 R2, RZ, RZ, R29 ;  /* 0x000000ffff027224 */ /* 0x000fe200078e001d */
[----:B------:R-:W-:Y:S06]  /*2630*/  BRA `(.L_x_15058) ;  /* 0x00000000002c7947 */ /* 0x000fec0003800000 */
.L_x_15059:
        /* <DEDUP_REMOVED lines=11> */
.L_x_15058:
[----:B------:R-:W-:Y:S05]  /*26f0*/  BSYNC.RECONVERGENT B0 ;  /* 0x0000000000007941 */ /* 0x000fea0003800200 */
.L_x_15057:
        /* <DEDUP_REMOVED lines=33> */
.L_x_15068:
        /* <DEDUP_REMOVED lines=11> */
.L_x_15067:
        /* <DEDUP_REMOVED lines=20> */
.L_x_15070:
[----:B------:R-:W-:Y:S05]  /*2b00*/  BSYNC.RECONVERGENT B1 ;  /* 0x0000000000017941 */ /* 0x000fea0003800200 */
.L_x_15069:
[----:B------:R-:W-:Y:S01]  /*2b10*/  LOP3.LUT R5, R6, 0x80000000, R7, 0xb8, !PT ;  /* 0x8000000006057812 */ /* 0x000fe200078eb807 */
[----:B------:R-:W-:Y:S01]  /*2b20*/  IMAD.MOV.U32 R4, RZ, RZ, R9 ;  /* 0x000000ffff047224 */ /* 0x000fe200078e0009 */
[----:B------:R-:W-:Y:S06]  /*2b30*/  BRA `(.L_x_15065) ;  /* 0x00000000002c7947 */ /* 0x000fec0003800000 */
.L_x_15066:
        /* <DEDUP_REMOVED lines=11> */
.L_x_15065:
[----:B------:R-:W-:Y:S05]  /*2bf0*/  BSYNC.RECONVERGENT B0 ;  /* 0x0000000000007941 */ /* 0x000fea0003800200 */
.L_x_15064:
        /* <DEDUP_REMOVED lines=16> */
.L_x_15073:
[----:B------:R-:W-:-:S13]  /*2d00*/  ISETP.GE.U32.AND P0, PT, R0, UR5, PT ;  /* 0x0000000500007c0c */ /* 0x000fda000bf06070 */
[----:B------:R-:W-:Y:S05]  /*2d10*/  @P0 BRA `(.L_x_15075) ;  /* 0x0000000000300947 */ /* 0x000fea0003800000 */
[----:B0-----:R-:W0:Y:S01]  /*2d20*/  LDC.64 R6, c[0x0][0x398] ;  /* 0x0000e600ff067b82 */ /* 0x001e220000000a00 */
[C---:B------:R-:W-:Y:S02]  /*2d30*/  VIADD R9, R0.reuse, UR4 ;  /* 0x0000000400097c36 */ /* 0x040fe40008000000 */
[----:B------:R-:W-:Y:S02]  /*2d40*/  VIADD R0, R0, 0x80 ;  /* 0x0000008000007836 */ /* 0x000fe40000000000 */
[----:B0-----:R-:W-:-:S05]  /*2d50*/  IMAD.WIDE.U32 R6, R9, 0x8, R6 ;  /* 0x0000000809067825 */ /* 0x001fca00078e0006 */
[----:B-----5:R1:W-:Y:S02]  /*2d60*/  STG.E.64 desc[UR8][R6.64], R22 ;  /* 0x0000001606007986 */ /* 0x0203e4000c101b08 */
.L_x_15074:
[----:B------:R-:W-:-:S13]  /*2d70*/  ISETP.GE.U32.AND P0, PT, R0, UR5, PT ;  /* 0x0000000500007c0c */ /* 0x000fda000bf06070 */
[----:B------:R-:W-:Y:S05]  /*2d80*/  @P0 BRA `(.L_x_15076) ;  /* 0x0000000000300947 */ /* 0x000fea0003800000 */
[----:B01----:R-:W0:Y:S01]  /*2d90*/  LDC.64 R6, c[0x0][0x398] ;  /* 0x0000e600ff067b82 */ /* 0x003e220000000a00 */
[C---:B------:R-:W-:Y:S02]  /*2da0*/  VIADD R9, R0.reuse, UR4 ;  /* 0x0000000400097c36 */ /* 0x040fe40008000000 */
[----:B------:R-:W-:Y:S02]  /*2db0*/  VIADD R0, R0, 0x80 ;  /* 0x0000008000007836 */ /* 0x000fe40000000000 */
[----:B0-----:R-:W-:-:S05]  /*2dc0*/  IMAD.WIDE.U32 R6, R9, 0x8, R6 ;  /* 0x0000000809067825 */ /* 0x001fca00078e0006 */
[----:B------:R1:W-:Y:S02]  /*2dd0*/  STG.E.64 desc[UR8][R6.64], R26 ;  /* 0x0000001a06007986 */ /* 0x0003e4000c101b08 */
.L_x_15075:
[----:B------:R-:W-:-:S13]  /*2de0*/  ISETP.GE.U32.AND P0, PT, R0, UR5, PT ;  /* 0x0000000500007c0c */ /* 0x000fda000bf06070 */
[----:B------:R-:W-:Y:S05]  /*2df0*/  @P0 BRA `(.L_x_15077) ;  /* 0x0000000000340947 */ /* 0x000fea0003800000 */
[----:B01----:R-:W0:Y:S01]  /*2e00*/  LDC.64 R6, c[0x0][0x398] ;  /* 0x0000e600ff067b82 */ /* 0x003e220000000a00 */
[C---:B------:R-:W-:Y:S02]  /*2e10*/  VIADD R9, R0.reuse, UR4 ;  /* 0x0000000400097c36 */ /* 0x040fe40008000000 */
[----:B------:R-:W-:Y:S02]  /*2e20*/  VIADD R0, R0, 0x80 ;  /* 0x0000008000007836 */ /* 0x000fe40000000000 */
[----:B0-----:R-:W-:-:S05]  /*2e30*/  IMAD.WIDE.U32 R6, R9, 0x8, R6 ;  /* 0x0000000809067825 */ /* 0x001fca00078e0006 */
[----:B-----5:R2:W-:Y:S02]  /*2e40*/  STG.E.64 desc[UR8][R6.64], R18 ;  /* 0x0000001206007986 */ /* 0x0205e4000c101b08 */
.L_x_15076:
        /* <DEDUP_REMOVED lines=8> */
.L_x_15077:
[----:B------:R-:W-:Y:S05]  /*2ed0*/  BSYNC.RELIABLE B1 ;  /* 0x0000000000017941 */ /* 0x000fea0003800100 */
.L_x_15072:
[----:B------:R-:W-:-:S13]  /*2ee0*/  ISETP.GE.U32.AND P0, PT, R0, UR5, PT ;  /* 0x0000000500007c0c */ /* 0x000fda000bf06070 */
[----:B012---:R-:W0:Y:S01]  /*2ef0*/  @!P0 LDC.64 R6, c[0x0][0x398] ;  /* 0x0000e600ff068b82 */ /* 0x007e220000000a00 */
[C---:B------:R-:W-:Y:S02]  /*2f00*/  @!P0 VIADD R9, R0.reuse, UR4 ;  /* 0x0000000400098c36 */ /* 0x040fe40008000000 */
[----:B------:R-:W-:Y:S02]  /*2f10*/  @!P0 VIADD R0, R0, 0x80 ;  /* 0x0000008000008836 */ /* 0x000fe40000000000 */
[----:B0-----:R-:W-:-:S05]  /*2f20*/  @!P0 IMAD.WIDE.U32 R6, R9, 0x8, R6 ;  /* 0x0000000809068825 */ /* 0x001fca00078e0006 */
[----:B-----5:R3:W-:Y:S02]  /*2f30*/  @!P0 STG.E.64 desc[UR8][R6.64], R2 ;  /* 0x0000000206008986 */ /* 0x0207e4000c101b08 */
.L_x_15078:
[----:B------:R-:W-:Y:S05]  /*2f40*/  BSYNC.RECONVERGENT B0 ;  /* 0x0000000000007941 */ /* 0x000fea0003800200 */
.L_x_15071:
        /* <DEDUP_REMOVED lines=8> */
.L_x_15014:
[----:B------:R-:W0:Y:S01]  /*2fd0*/  S2R R5, SR_TID.X ;  /* 0x0000000000057919 */ /* 0x000e220000002100 */
[----:B------:R-:W1:Y:S02]  /*2fe0*/  LDCU.64 UR6, c[0x0][0x3a0] ;  /* 0x00007400ff0677ac */ /* 0x000e640008000a00 */
[----:B-1----:R-:W-:-:S06]  /*2ff0*/  UIMAD.WIDE.U32 UR6, UR4, 0x8, UR6 ;  /* 0x00000008040678a5 */ /* 0x002fcc000f8e0006 */
[----:B------:R-:W-:Y:S02]  /*3000*/  IMAD.U32 R2, RZ, RZ, UR6 ;  /* 0x00000006ff027e24 */ /* 0x000fe4000f8e00ff */
[----:B------:R-:W-:Y:S02]  /*3010*/  IMAD.U32 R3, RZ, RZ, UR7 ;  /* 0x00000007ff037e24 */ /* 0x000fe4000f8e00ff */
[----:B0-----:R-:W-:Y:S02]  /*3020*/  IMAD.WIDE.U32 R2, R5, 0x20, R2 ;  /* 0x0000002005027825 */ /* 0x001fe400078e0002 */
[----:B------:R-:W0:Y:S03]  /*3030*/  LDC.64 R4, c[0x0][0x390] ;  /* 0x0000e400ff047b82 */ /* 0x000e260000000a00 */
[----:B------:R-:W2:Y:S01]  /*3040*/  LDG.E.ENL2.256 R20, R16, desc[UR8][R2.64] ;  /* 0xfe0000080210797e */ /* 0x000ea20008121914 */
[----:B------:R-:W-:Y:S03]  /*3050*/  BSSY.RECONVERGENT B0, `(.L_x_15079) ;  /* 0x0000053000007945 */ /* 0x000fe60003800200 */
[----:B------:R1:W5:Y:S01]  /*3060*/  LDG.E.ENL2.256 R12, R8, desc[UR8][R2.64+0x1000] ;  /* 0xfe0080080208797e */ /* 0x000362000812190c */
        /* <DEDUP_REMOVED lines=23> */
.L_x_15080:
        /* <DEDUP_REMOVED lines=24> */
.L_x_15083:
        /* <DEDUP_REMOVED lines=11> */
.L_x_15082:
        /* <DEDUP_REMOVED lines=20> */
.L_x_15085:
[----:B------:R-:W-:Y:S05]  /*3550*/  BSYNC.RECONVERGENT B1 ;  /* 0x0000000000017941 */ /* 0x000fea0003800200 */
.L_x_15084:
[----:B------:R-:W-:Y:S01]  /*3560*/  LOP3.LUT R17, R30, 0x80000000, R5, 0xb8, !PT ;  /* 0x800000001e117812 */ /* 0x000fe200078eb805 */
[----:B------:R-:W-:-:S07]  /*3570*/  IMAD.MOV.U32 R16, RZ, RZ, R28 ;  /* 0x000000ffff107224 */ /* 0x000fce00078e001c */
.L_x_15081:
[----:B------:R-:W-:Y:S05]  /*3580*/  BSYNC.RECONVERGENT B0 ;  /* 0x0000000000007941 */ /* 0x000fea0003800200 */
.L_x_15079:
        /* <DEDUP_REMOVED lines=30> */
.L_x_15090:
        /* <DEDUP_REMOVED lines=11> */
.L_x_15089:
        /* <DEDUP_REMOVED lines=20> */
.L_x_15092:
[----:B------:R-:W-:Y:S05]  /*3960*/  BSYNC.RECONVERGENT B1 ;  /* 0x0000000000017941 */ /* 0x000fea0003800200 */
.L_x_15091:
[----:B------:R-:W-:Y:S01]  /*3970*/  LOP3.LUT R19, R30, 0x80000000, R5, 0xb8, !PT ;  /* 0x800000001e137812 */ /* 0x000fe200078eb805 */
[----:B------:R-:W-:Y:S01]  /*3980*/  IMAD.MOV.U32 R18, RZ, RZ, R28 ;  /* 0x000000ffff127224 */ /* 0x000fe200078e001c */
[----:B------:R-:W-:Y:S06]  /*3990*/  BRA `(.L_x_15088) ;  /* 0x0000000000207947 */ /* 0x000fec0003800000 */
.L_x_15087:
        /* <DEDUP_REMOVED lines=8> */
.L_x_15088:
[----:B------:R-:W-:Y:S05]  /*3a20*/  BSYNC.RECONVERGENT B0 ;  /* 0x0000000000007941 */ /* 0x000fea0003800200 */
.L_x_15086:
        /* <DEDUP_REMOVED lines=30> */
.L_x_15097:
        /* <DEDUP_REMOVED lines=11> */
.L_x_15096:
        /* <DEDUP_REMOVED lines=20> */
.L_x_15099:
[----:B------:R-:W-:Y:S05]  /*3e00*/  BSYNC.RECONVERGENT B1 ;  /* 0x0000000000017941 */ /* 0x000fea0003800200 */
.L_x_15098:
[----:B------:R-:W-:Y:S01]  /*3e10*/  LOP3.LUT R21, R30, 0x80000000, R5, 0xb8, !PT ;  /* 0x800000001e157812 */ /* 0x000fe200078eb805 */
[----:B------:R-:W-:Y:S01]  /*3e20*/  IMAD.MOV.U32 R20, RZ, RZ, R28 ;  /* 0x000000ffff147224 */ /* 0x000fe200078e001c */
[----:B------:R-:W-:Y:S06]  /*3e30*/  BRA `(.L_x_15095) ;  /* 0x0000000000207947 */ /* 0x000fec0003800000 */
.L_x_15094:
        /* <DEDUP_REMOVED lines=8> */
.L_x_15095:
[----:B------:R-:W-:Y:S05]  /*3ec0*/  BSYNC.RECONVERGENT B0 ;  /* 0x0000000000007941 */ /* 0x000fea0003800200 */
.L_x_15093:
        /* <DEDUP_REMOVED lines=30> */
.L_x_15104:
        /* <DEDUP_REMOVED lines=11> */
.L_x_15103:
        /* <DEDUP_REMOVED lines=20> */
.L_x_15106:
[----:B------:R-:W-:Y:S05]  /*42a0*/  BSYNC.RECONVERGENT B1 ;  /* 0x0000000000017941 */ /* 0x000fea0003800200 */
.L_x_15105:
[----:B------:R-:W-:Y:S01]  /*42b0*/  LOP3.LUT R23, R30, 0x80000000, R5, 0xb8, !PT ;  /* 0x800000001e177812 */ /* 0x000fe200078eb805 */
[----:B------:R-:W-:Y:S01]  /*42c0*/  IMAD.MOV.U32 R22, RZ, RZ, R28 ;  /* 0x000000ffff167224 */ /* 0x000fe200078e001c */
[----:B------:R-:W-:Y:S06]  /*42d0*/  BRA `(.L_x_15102) ;  /* 0x0000000000207947 */ /* 0x000fec0003800000 */
.L_x_15101:
        /* <DEDUP_REMOVED lines=8> */
.L_x_15102:
[----:B------:R-:W-:Y:S05]  /*4360*/  BSYNC.RECONVERGENT B0 ;  /* 0x0000000000007941 */ /* 0x000fea0003800200 */
.L_x_15100:
        /* <DEDUP_REMOVED lines=30> */
.L_x_15111:
        /* <DEDUP_REMOVED lines=11> */
.L_x_15110:
        /* <DEDUP_REMOVED lines=20> */
.L_x_15113:
[----:B------:R-:W-:Y:S05]  /*4740*/  BSYNC.RECONVERGENT B1 ;  /* 0x0000000000017941 */ /* 0x000fea0003800200 */
.L_x_15112:
[----:B------:R-:W-:Y:S01]  /*4750*/  LOP3.LUT R9, R30, 0x80000000, R5, 0xb8, !PT ;  /* 0x800000001e097812 */ /* 0x000fe200078eb805 */
[----:B------:R-:W-:Y:S01]  /*4760*/  IMAD.MOV.U32 R8, RZ, RZ, R28 ;  /* 0x000000ffff087224 */ /* 0x000fe200078e001c */
[----:B------:R-:W-:Y:S06]  /*4770*/  BRA `(.L_x_15109) ;  /* 0x0000000000207947 */ /* 0x000fec0003800000 */
.L_x_15108:
        /* <DEDUP_REMOVED lines=8> */
.L_x_15109:
[----:B------:R-:W-:Y:S05]  /*4800*/  BSYNC.RECONVERGENT B0 ;  /* 0x0000000000007941 */ /* 0x000fea0003800200 */
.L_x_15107:
        /* <DEDUP_REMOVED lines=30> */
.L_x_15118:
        /* <DEDUP_REMOVED lines=11> */
.L_x_15117:
        /* <DEDUP_REMOVED lines=20> */
.L_x_15120:
[----:B------:R-:W-:Y:S05]  /*4be0*/  BSYNC.RECONVERGENT B1 ;  /* 0x0000000000017941 */ /* 0x000fea0003800200 */
.L_x_15119:
[----:B------:R-:W-:Y:S01]  /*4bf0*/  LOP3.LUT R11, R30, 0x80000000, R5, 0xb8, !PT ;  /* 0x800000001e0b7812 */ /* 0x000fe200078eb805 */
[----:B------:R-:W-:Y:S01]  /*4c00*/  IMAD.MOV.U32 R10, RZ, RZ, R28 ;  /* 0x000000ffff0a7224 */ /* 0x000fe200078e001c */
[----:B------:R-:W-:Y:S06]  /*4c10*/  BRA `(.L_x_15116) ;  /* 0x0000000000207947 */ /* 0x000fec0003800000 */
.L_x_15115:
        /* <DEDUP_REMOVED lines=8> */
.L_x_15116:
[----:B------:R-:W-:Y:S05]  /*4ca0*/  BSYNC.RECONVERGENT B0 ;  /* 0x0000000000007941 */ /* 0x000fea0003800200 */
.L_x_15114:
        /* <DEDUP_REMOVED lines=30> */
.L_x_15125:
        /* <DEDUP_REMOVED lines=11> */
.L_x_15124:
        /* <DEDUP_REMOVED lines=20> */
.L_x_15127:
[----:B------:R-:W-:Y:S05]  /*5080*/  BSYNC.RECONVERGENT B1 ;  /* 0x0000000000017941 */ /* 0x000fea0003800200 */
.L_x_15126:
[----:B------:R-:W-:Y:S01]  /*5090*/  LOP3.LUT R13, R30, 0x80000000, R5, 0xb8, !PT ;  /* 0x800000001e0d7812 */ /* 0x000fe200078eb805 */
[----:B------:R-:W-:Y:S01]  /*50a0*/  IMAD.MOV.U32 R12, RZ, RZ, R28 ;  /* 0x000000ffff0c7224 */ /* 0x000fe200078e001c */
[----:B------:R-:W-:Y:S06]  /*50b0*/  BRA `(.L_x_15123) ;  /* 0x0000000000207947 */ /* 0x000fec0003800000 */
.L_x_15122:
        /* <DEDUP_REMOVED lines=8> */
.L_x_15123:
[----:B------:R-:W-:Y:S05]  /*5140*/  BSYNC.RECONVERGENT B0 ;  /* 0x0000000000007941 */ /* 0x000fea0003800200 */
.L_x_15121:
        /* <DEDUP_REMOVED lines=30> */
.L_x_15132:
        /* <DEDUP_REMOVED lines=11> */
.L_x_15131:
        /* <DEDUP_REMOVED lines=20> */
.L_x_15134:
[----:B------:R-:W-:Y:S05]  /*5520*/  BSYNC.RECONVERGENT B1 ;  /* 0x0000000000017941 */ /* 0x000fea0003800200 */
.L_x_15133:
[----:B------:R-:W-:Y:S01]  /*5530*/  LOP3.LUT R15, R0, 0x80000000, R5, 0xb8, !PT ;  /* 0x80000000000f7812 */ /* 0x000fe200078eb805 */
[----:B------:R-:W-:Y:S06]  /*5540*/  BRA `(.L_x_15130) ;  /* 0x0000000000207947 */ /* 0x000fec0003800000 */
.L_x_15129:
        /* <DEDUP_REMOVED lines=8> */
.L_x_15130:
[----:B------:R-:W-:Y:S05]  /*55d0*/  BSYNC.RECONVERGENT B0 ;  /* 0x0000000000007941 */ /* 0x000fea0003800200 */
.L_x_15128:
        /* <DEDUP_REMOVED lines=9> */
.L_x_15135:
        /* <DEDUP_REMOVED lines=9> */
.L_x_54860:


//--------------------- .text._ZN2at6native29vectorized_elementwise_kernelILi8ENS0_13AUnaryFunctorIdddZZZNS0_16fmod_kernel_cudaERNS_18TensorIteratorBaseEENKUlvE0_clEvENKUlvE_clEvEUlddE_EESt5arrayIPcLm2EEEEviT0_T1_ --------------------------
	.section	.text._ZN2at6native29vectorized_elementwise_kernelILi8ENS0_13AUnaryFunctorIdddZZZNS0_16fmod_kernel_cudaERNS_18TensorIteratorBaseEENKUlvE0_clEvENKUlvE_clEvEUlddE_EESt5arrayIPcLm2EEEEviT0_T1_,"ax",@progbits
	.align	128
        .global         _ZN2at6native29vectorized_elementwise_kernelILi8ENS0_13AUnaryFunctorIdddZZZNS0_16fmod_kernel_cudaERNS_18TensorIteratorBaseEENKUlvE0_clEvENKUlvE_clEvEUlddE_EESt5arrayIPcLm2EEEEviT0_T1_
        .type           _ZN2at6native29vectorized_elementwise_kernelILi8ENS0_13AUnaryFunctorIdddZZZNS0_16fmod_kernel_cudaERNS_18TensorIteratorBaseEENKUlvE0_clEvENKUlvE_clEvEUlddE_EESt5arrayIPcLm2EEEEviT0_T1_,@function
        .size           _ZN2at6native29vectorized_elementwise_kernelILi8ENS0_13AUnaryFunctorIdddZZZNS0_16fmod_kernel_cudaERNS_18TensorIteratorBaseEENKUlvE0_clEvENKUlvE_clEvEUlddE_EESt5arrayIPcLm2EEEEviT0_T1_,(.L_x_54861 - _ZN2at6native29vectorized_elementwise_kernelILi8ENS0_13AUnaryFunctorIdddZZZNS0_16fmod_kernel_cudaERNS_18TensorIteratorBaseEENKUlvE0_clEvENKUlvE_clEvEUlddE_EESt5arrayIPcLm2EEEEviT0_T1_)
        .other          _ZN2at6native29vectorized_elementwise_kernelILi8ENS0_13AUnaryFunctorIdddZZZNS0_16fmod_kernel_cudaERNS_18TensorIteratorBaseEENKUlvE0_clEvENKUlvE_clEvEUlddE_EESt5arrayIPcLm2EEEEviT0_T1_,@"STO_CUDA_ENTRY STV_DEFAULT"
_ZN2at6native29vectorized_elementwise_kernelILi8ENS0_13AUnaryFunctorIdddZZZNS0_16fmod_kernel_cudaERNS_18TensorIteratorBaseEENKUlvE0_clEvENKUlvE_clEvEUlddE_EESt5arrayIPcLm2EEEEviT0_T1_:
.text._ZN2at6native29vectorized_elementwise_kernelILi8ENS0_13AUnaryFunctorIdddZZZNS0_16fmod_kernel_cudaERNS_18TensorIteratorBaseEENKUlvE0_clEvENKUlvE_clEvEUlddE_EESt5arrayIPcLm2EEEEviT0_T1_:
        /* <DEDUP_REMOVED lines=92> */
.L_x_15139:
        /* <DEDUP_REMOVED lines=24> */
.L_x_15141:
        /* <DEDUP_REMOVED lines=11> */
.L_x_15140:
        /* <DEDUP_REMOVED lines=19> */
.L_x_15143:
[----:B------:R-:W-:Y:S05]  /*0920*/  BSYNC.RECONVERGENT B1 ;  /* 0x0000000000017941 */ /* 0x000fea0003800200 */
.L_x_15142:
[----:B------:R-:W-:Y:S01]  /*0930*/  LOP3.LUT R13, R24, 0x80000000, R7, 0xb8, !PT ;  /* 0x80000000180d7812 */ /* 0x000fe200078eb807 */
[----:B------:R-:W-:-:S07]  /*0940*/  IMAD.MOV.U32 R12, RZ, RZ, R25 ;  /* 0x000000ffff0c7224 */ /* 0x000fce00078e0019 */
.L_x_15138:
[----:B------:R-:W-:Y:S05]  /*0950*/  BSYNC.RECONVERGENT B0 ;  /* 0x0000000000007941 */ /* 0x000fea0003800200 */
.L_x_15137:
        /* <DEDUP_REMOVED lines=33> */
.L_x_15148:
        /* <DEDUP_REMOVED lines=11> */
.L_x_15147:
        /* <DEDUP_REMOVED lines=19> */
.L_x_15150:
[----:B------:R-:W-:Y:S05]  /*0d50*/  BSYNC.RECONVERGENT B1 ;  /* 0x0000000000017941 */ /* 0x000fea0003800200 */
.L_x_15149:
[----:B------:R-:W-:Y:S01]  /*0d60*/  LOP3.LUT R15, R28, 0x80000000, R7, 0xb8, !PT ;  /* 0x800000001c0f7812 */ /* 0x000fe200078eb807 */
[----:B------:R-:W-:Y:S01]  /*0d70*/  IMAD.MOV.U32 R14, RZ, RZ, R29 ;  /* 0x000000ffff0e7224 */ /* 0x000fe200078e001d */
[----:B------:R-:W-:Y:S06]  /*0d80*/  BRA `(.L_x_15145) ;  /* 0x00000000002c7947 */ /* 0x000fec0003800000 */
.L_x_15146:
        /* <DEDUP_REMOVED lines=11> */
.L_x_15145:
[----:B------:R-:W-:Y:S05]  /*0e40*/  BSYNC.RECONVERGENT B0 ;  /* 0x0000000000007941 */ /* 0x000fea0003800200 */
.L_x_15144:
        /* <DEDUP_REMOVED lines=33> */
.L_x_15155:
        /* <DEDUP_REMOVED lines=11> */
.L_x_15154:
        /* <DEDUP_REMOVED lines=19> */
.L_x_15157:
[----:B------:R-:W-:Y:S05]  /*1240*/  BSYNC.RECONVERGENT B1 ;  /* 0x0000000000017941 */ /* 0x000fea0003800200 */
.L_x_15156:
[----:B------:R-:W-:Y:S01]  /*1250*/  LOP3.LUT R23, R28, 0x80000000, R7, 0xb8, !PT ;  /* 0x800000001c177812 */ /* 0x000fe200078eb807 */
[----:B------:R-:W-:Y:S01]  /*1260*/  IMAD.MOV.U32 R22, RZ, RZ, R29 ;  /* 0x000000ffff167224 */ /* 0x000fe200078e001d */
[----:B------:R-:W-:Y:S06]  /*1270*/  BRA `(.L_x_15152) ;  /* 0x00000000002c7947 */ /* 0x000fec0003800000 */
.L_x_15153:
        /* <DEDUP_REMOVED lines=11> */
.L_x_15152:
[----:B------:R-:W-:Y:S05]  /*1330*/  BSYNC.RECONVERGENT B0 ;  /* 0x0000000000007941 */ /* 0x000fea0003800200 */
.L_x_15151:
        /* <DEDUP_REMOVED lines=33> */
.L_x_15162:
        /* <DEDUP_REMOVED lines=11> */
.L_x_15161:
        /* <DEDUP_REMOVED lines=19> */
.L_x_15164:
[----:B------:R-:W-:Y:S05]  /*1730*/  BSYNC.RECONVERGENT B1 ;  /* 0x0000000000017941 */ /* 0x000fea0003800200 */
.L_x_15163:
[----:B------:R-:W-:Y:S01]  /*1740*/  LOP3.LUT R27, R28, 0x80000000, R7, 0xb8, !PT ;  /* 0x800000001c1b7812 */ /* 0x000fe200078eb807 */
[----:B------:R-:W-:Y:S01]  /*1750*/  IMAD.MOV.U32 R26, RZ, RZ, R29 ;  /* 0x000000ffff1a7224 */ /* 0x000fe200078e001d */
[----:B------:R-:W-:Y:S06]  /*1760*/  BRA `(.L_x_15159) ;  /* 0x00000000002c7947 */ /* 0x000fec0003800000 */
.L_x_15160:
        /* <DEDUP_REMOVED lines=11> */
.L_x_15159:
[----:B------:R-:W-:Y:S05]  /*1820*/  BSYNC.RECONVERGENT B0 ;  /* 0x0000000000007941 */ /* 0x000fea0003800200 */
.L_x_15158:
        /* <DEDUP_REMOVED lines=33> */
.L_x_15169:
        /* <DEDUP_REMOVED lines=11> */
.L_x_15168:
        /* <DEDUP_REMOVED lines=19> */
.L_x_15171:
[----:B------:R-:W-:Y:S05]  /*1c20*/  BSYNC.RECONVERGENT B1 ;  /* 0x0000000000017941 */ /* 0x000fea0003800200 */
.L_x_15170:
[----:B------:R-:W-:Y:S01]  /*1c30*/  LOP3.LUT R19, R28, 0x80000000, R7, 0xb8, !PT ;  /* 0x800000001c137812 */ /* 0x000fe200078eb807 */
[----:B------:R-:W-:Y:S01]  /*1c40*/  IMAD.MOV.U32 R18, RZ, RZ, R29 ;  /* 0x000000ffff127224 */ /* 0x000fe200078e001d */
[----:B------:R-:W-:Y:S06]  /*1c50*/  BRA `(.L_x_15166) ;  /* 0x00000000002c7947 */ /* 0x000fec0003800000 */
.L_x_15167:
        /* <DEDUP_REMOVED lines=11> */
.L_x_15166:
[----:B------:R-:W-:Y:S05]  /*1d10*/  BSYNC.RECONVERGENT B0 ;  /* 0x0000000000007941 */ /* 0x000fea0003800200 */
.L_x_15165:
        /* <DEDUP_REMOVED lines=33> */
.L_x_15176:
        /* <DEDUP_REMOVED lines=11> */
.L_x_15175:
        /* <DEDUP_REMOVED lines=19> */
.L_x_15178:
[----:B------:R-:W-:Y:S05]  /*2110*/  BSYNC.RECONVERGENT B1 ;  /* 0x0000000000017941 */ /* 0x000fea0003800200 */
.L_x_15177:
[----:B------:R-:W-:Y:S01]  /*2120*/  LOP3.LUT R17, R28, 0x80000000, R7, 0xb8, !PT ;  /* 0x800000001c117812 */ /* 0x000fe200078eb807 */
[----:B------:R-:W-:Y:S01]  /*2130*/  IMAD.MOV.U32 R16, RZ, RZ, R29 ;  /* 0x000000ffff107224 */ /* 0x000fe200078e001d */
[----:B------:R-:W-:Y:S06]  /*2140*/  BRA `(.L_x_15173) ;  /* 0x00000000002c7947 */ /* 0x000fec0003800000 */
.L_x_15174:
        /* <DEDUP_REMOVED lines=11> */
.L_x_15173:
[----:B------:R-:W-:Y:S05]  /*2200*/  BSYNC.RECONVERGENT B0 ;  /* 0x0000000000007941 */ /* 0x000fea0003800200 */
.L_x_15172:
        /* <DEDUP_REMOVED lines=33> */
.L_x_15183:
        /* <DEDUP_REMOVED lines=11> */
.L_x_15182:
        /* <DEDUP_REMOVED lines=19> */
.L_x_15185:
[----:B------:R-:W-:Y:S05]  /*2600*/  BSYNC.RECONVERGENT B1 ;  /* 0x0000000000017941 */ /* 0x000fea0003800200 */
.L_x_15184:
[----:B------:R-:W-:Y:S01]  /*2610*/  LOP3.LUT R3, R28, 0x80000000, R7, 0xb8, !PT ;  /* 0x800000001c037812 */ /* 0x000fe200078eb807 */
[----:B------:R-:W-:Y:S01]  /*2620*/  IMAD.MOV.U32 R2, RZ, RZ, R29 ;  /* 0x000000ffff027224 */ /* 0x000fe200078e001d */
[----:B------:R-:W-:Y:S06]  /*2630*/  BRA `(.L_x_15180) ;  /* 0x00000000002c7947 */ /* 0x000fec0003800000 */
.L_x_15181:
        /* <DEDUP_REMOVED lines=11> */
.L_x_15180:
[----:B------:R-:W-:Y:S05]  /*26f0*/  BSYNC.RECONVERGENT B0 ;  /* 0x0000000000007941 */ /* 0x000fea0003800200 */
.L_x_15179:
        /* <DEDUP_REMOVED lines=33> */
.L_x_15190:
        /* <DEDUP_REMOVED lines=11> */
.L_x_15189:
        /* <DEDUP_REMOVED lines=20> */
.L_x_15192:
[----:B------:R-:W-:Y:S05]  /*2b00*/  BSYNC.RECONVERGENT B1 ;  /* 0x0000000000017941 */ /* 0x000fea0003800200 */
.L_x_15191:
[----:B------:R-:W-:Y:S01]  /*2b10*/  LOP3.LUT R5, R6, 0x80000000, R7, 0xb8, !PT ;  /* 0x8000000006057812 */ /* 0x000fe200078eb807 */
[----:B------:R-:W-:Y:S01]  /*2b20*/  IMAD.MOV.U32 R4, RZ, RZ, R9 ;  /* 0x000000ffff047224 */ /* 0x000fe200078e0009 */
[----:B------:R-:W-:Y:S06]  /*2b30*/  BRA `(.L_x_15187) ;  /* 0x00000000002c7947 */ /* 0x000fec0003800000 */
.L_x_15188:
        /* <DEDUP_REMOVED lines=11> */
.L_x_15187:
[----:B------:R-:W-:Y:S05]  /*2bf0*/  BSYNC.RECONVERGENT B0 ;  /* 0x0000000000007941 */ /* 0x000fea0003800200 */
.L_x_15186:
        /* <DEDUP_REMOVED lines=16> */
.L_x_15195:
[----:B------:R-:W-:-:S13]  /*2d00*/  ISETP.GE.U32.AND P0, PT, R0, UR5, PT ;  /* 0x0000000500007c0c */ /* 0x000fda000bf06070 */
[----:B------:R-:W-:Y:S05]  /*2d10*/  @P0 BRA `(.L_x_15197) ;  /* 0x0000000000300947 */ /* 0x000fea0003800000 */
[----:B0-----:R-:W0:Y:S01]  /*2d20*/  LDC.64 R6, c[0x0][0x398] ;  /* 0x0000e600ff067b82 */ /* 0x001e220000000a00 */
[C---:B------:R-:W-:Y:S02]  /*2d30*/  VIADD R9, R0.reuse, UR4 ;  /* 0x0000000400097c36 */ /* 0x040fe40008000000 */
[----:B------:R-:W-:Y:S02]  /*2d40*/  VIADD R0, R0, 0x80 ;  /* 0x0000008000007836 */ /* 0x000fe40000000000 */
[----:B0-----:R-:W-:-:S05]  /*2d50*/  IMAD.WIDE.U32 R6, R9, 0x8, R6 ;  /* 0x0000000809067825 */ /* 0x001fca00078e0006 */
[----:B-----5:R1:W-:Y:S02]  /*2d60*/  STG.E.64 desc[UR8][R6.64], R22 ;  /* 0x0000001606007986 */ /* 0x0203e4000c101b08 */
.L_x_15196:
[----:B------:R-:W-:-:S13]  /*2d70*/  ISETP.GE.U32.AND P0, PT, R0, UR5, PT ;  /* 0x0000000500007c0c */ /* 0x000fda000bf06070 */
[----:B------:R-:W-:Y:S05]  /*2d80*/  @P0 BRA `(.L_x_15198) ;  /* 0x0000000000300947 */ /* 0x000fea0003800000 */
[----:B01----:R-:W0:Y:S01]  /*2d90*/  LDC.64 R6, c[0x0][0x398] ;  /* 0x0000e600ff067b82 */ /* 0x003e220000000a00 */
[C---:B------:R-:W-:Y:S02]  /*2da0*/  VIADD R9, R0.reuse, UR4 ;  /* 0x0000000400097c36 */ /* 0x040fe40008000000 */
[----:B------:R-:W-:Y:S02]  /*2db0*/  VIADD R0, R0, 0x80 ;  /* 0x0000008000007836 */ /* 0x000fe40000000000 */
[----:B0-----:R-:W-:-:S05]  /*2dc0*/  IMAD.WIDE.U32 R6, R9, 0x8, R6 ;  /* 0x0000000809067825 */ /* 0x001fca00078e0006 */
[----:B------:R1:W-:Y:S02]  /*2dd0*/  STG.E.64 desc[UR8][R6.64], R26 ;  /* 0x0000001a06007986 */ /* 0x0003e4000c101b08 */
.L_x_15197:
[----:B------:R-:W-:-:S13]  /*2de0*/  ISETP.GE.U32.AND P0, PT, R0, UR5, PT ;  /* 0x0000000500007c0c */ /* 0x000fda000bf06070 */
[----:B------:R-:W-:Y:S05]  /*2df0*/  @P0 BRA `(.L_x_15199) ;  /* 0x0000000000340947 */ /* 0x000fea0003800000 */
[----:B01----:R-:W0:Y:S01]  /*2e00*/  LDC.64 R6, c[0x0][0x398] ;  /* 0x0000e600ff067b82 */ /* 0x003e220000000a00 */
[C---:B------:R-:W-:Y:S02]  /*2e10*/  VIADD R9, R0.reuse, UR4 ;  /* 0x0000000400097c36 */ /* 0x040fe40008000000 */
[----:B------:R-:W-:Y:S02]  /*2e20*/  VIADD R0, R0, 0x80 ;  /* 0x0000008000007836 */ /* 0x000fe40000000000 */
[----:B0-----:R-:W-:-:S05]  /*2e30*/  IMAD.WIDE.U32 R6, R9, 0x8, R6 ;  /* 0x0000000809067825 */ /* 0x001fca00078e0006 */
[----:B-----5:R2:W-:Y:S02]  /*2e40*/  STG.E.64 desc[UR8][R6.64], R18 ;  /* 0x0000001206007986 */ /* 0x0205e4000c101b08 */
.L_x_15198:
        /* <DEDUP_REMOVED lines=8> */
.L_x_15199:
[----:B------:R-:W-:Y:S05]  /*2ed0*/  BSYNC.RELIABLE B1 ;  /* 0x0000000000017941 */ /* 0x000fea0003800100 */
.L_x_15194:
[----:B------:R-:W-:-:S13]  /*2ee0*/  ISETP.GE.U32.AND P0, PT, R0, UR5, PT ;  /* 0x0000000500007c0c */ /* 0x000fda000bf06070 */
[----:B012---:R-:W0:Y:S01]  /*2ef0*/  @!P0 LDC.64 R6, c[0x0][0x398] ;  /* 0x0000e600ff068b82 */ /* 0x007e220000000a00 */
[C---:B------:R-:W-:Y:S02]  /*2f00*/  @!P0 VIADD R9, R0.reuse, UR4 ;  /* 0x0000000400098c36 */ /* 0x040fe40008000000 */
[----:B------:R-:W-:Y:S02]  /*2f10*/  @!P0 VIADD R0, R0, 0x80 ;  /* 0x0000008000008836 */ /* 0x000fe40000000000 */
[----:B0-----:R-:W-:-:S05]  /*2f20*/  @!P0 IMAD.WIDE.U32 R6, R9, 0x8, R6 ;  /* 0x0000000809068825 */ /* 0x001fca00078e0006 */
[----:B-----5:R3:W-:Y:S02]  /*2f30*/  @!P0 STG.E.64 desc[UR8][R6.64], R2 ;  /* 0x0000000206008986 */ /* 0x0207e4000c101b08 */
.L_x_15200:
[----:B------:R-:W-:Y:S05]  /*2f40*/  BSYNC.RECONVERGENT B0 ;  /* 0x0000000000007941 */ /* 0x000fea0003800200 */
.L_x_15193:
        /* <DEDUP_REMOVED lines=8> */
.L_x_15136:
        /* <DEDUP_REMOVED lines=33> */
.L_x_15202:
        /* <DEDUP_REMOVED lines=24> */
.L_x_15205:
        /* <DEDUP_REMOVED lines=11> */
.L_x_15204:
        /* <DEDUP_REMOVED lines=20> */
.L_x_15207:
[----:B------:R-:W-:Y:S05]  /*3550*/  BSYNC.RECONVERGENT B1 ;  /* 0x0000000000017941 */ /* 0x000fea0003800200 */
.L_x_15206:
[----:B------:R-:W-:Y:S01]  /*3560*/  LOP3.LUT R17, R30, 0x80000000, R5, 0xb8, !PT ;  /* 0x800000001e117812 */ /* 0x000fe200078eb805 */
[----:B------:R-:W-:-:S07]  /*3570*/  IMAD.MOV.U32 R16, RZ, RZ, R28 ;  /* 0x000000ffff107224 */ /* 0x000fce00078e001c */
.L_x_15203:
[----:B------:R-:W-:Y:S05]  /*3580*/  BSYNC.RECONVERGENT B0 ;  /* 0x0000000000007941 */ /* 0x000fea0003800200 */
.L_x_15201:
        /* <DEDUP_REMOVED lines=30> */
.L_x_15212:
        /* <DEDUP_REMOVED lines=11> */
.L_x_15211:
        /* <DEDUP_REMOVED lines=20> */
.L_x_15214:
[----:B------:R-:W-:Y:S05]  /*3960*/  BSYNC.RECONVERGENT B1 ;  /* 0x0000000000017941 */ /* 0x000fea0003800200 */
.L_x_15213:
[----:B------:R-:W-:Y:S01]  /*3970*/  LOP3.LUT R19, R30, 0x80000000, R5, 0xb8, !PT ;  /* 0x800000001e137812 */ /* 0x000fe200078eb805 */
[----:B------:R-:W-:Y:S01]  /*3980*/  IMAD.MOV.U32 R18, RZ, RZ, R28 ;  /* 0x000000ffff127224 */ /* 0x000fe200078e001c */
[----:B------:R-:W-:Y:S06]  /*3990*/  BRA `(.L_x_15210) ;  /* 0x0000000000207947 */ /* 0x000fec0003800000 */
.L_x_15209:
        /* <DEDUP_REMOVED lines=8> */
.L_x_15210:
[----:B------:R-:W-:Y:S05]  /*3a20*/  BSYNC.RECONVERGENT B0 ;  /* 0x0000000000007941 */ /* 0x000fea0003800200 */
.L_x_15208:
        /* <DEDUP_REMOVED lines=30> */
.L_x_15219:
        /* <DEDUP_REMOVED lines=11> */
.L_x_15218:
        /* <DEDUP_REMOVED lines=20> */
.L_x_15221:
[----:B------:R-:W-:Y:S05]  /*3e00*/  BSYNC.RECONVERGENT B1 ;  /* 0x0000000000017941 */ /* 0x000fea0003800200 */
.L_x_15220:
[----:B------:R-:W-:Y:S01]  /*3e10*/  LOP3.LUT R21, R30, 0x80000000, R5, 0xb8, !PT ;  /* 0x800000001e157812 */ /* 0x000fe200078eb805 */
[----:B------:R-:W-:Y:S01]  /*3e20*/  IMAD.MOV.U32 R20, RZ, RZ, R28 ;  /* 0x000000ffff147224 */ /* 0x000fe200078e001c */
[----:B------:R-:W-:Y:S06]  /*3e30*/  BRA `(.L_x_15217) ;  /* 0x0000000000207947 */ /* 0x000fec0003800000 */
.L_x_15216:
        /* <DEDUP_REMOVED lines=8> */
.L_x_15217:
[----:B------:R-:W-:Y:S05]  /*3ec0*/  BSYNC.RECONVERGENT B0 ;  /* 0x0000000000007941 */ /* 0x000fea0003800200 */
.L_x_15215:
        /* <DEDUP_REMOVED lines=30> */
.L_x_15226:
        /* <DEDUP_REMOVED lines=11> */
.L_x_15225:
        /* <DEDUP_REMOVED lines=20> */
.L_x_15228:
[----:B------:R-:W-:Y:S05]  /*42a0*/  BSYNC.RECONVERGENT B1 ;  /* 0x0000000000017941 */ /* 0x000fea0003800200 */
.L_x_15227:
[----:B------:R-:W-:Y:S01]  /*42b0*/  LOP3.LUT R23, R30, 0x80000000, R5, 0xb8, !PT ;  /* 0x800000001e177812 */ /* 0x000fe200078eb805 */
[----:B------:R-:W-:Y:S01]  /*42c0*/  IMAD.MOV.U32 R22, RZ, RZ, R28 ;  /* 0x000000ffff167224 */ /* 0x000fe200078e001c */
[----:B------:R-:W-:Y:S06]  /*42d0*/  BRA `(.L_x_15224) ;  /* 0x0000000000207947 */ /* 0x000fec0003800000 */
.L_x_15223:
        /* <DEDUP_REMOVED lines=8> */
.L_x_15224:
[----:B------:R-:W-:Y:S05]  /*4360*/  BSYNC.RECONVERGENT B0 ;  /* 0x0000000000007941 */ /* 0x000fea0003800200 */
.L_x_15222:
        /* <DEDUP_REMOVED lines=30> */
.L_x_15233:
        /* <DEDUP_REMOVED lines=11> */
.L_x_15232:
        /* <DEDUP_REMOVED lines=20> */
.L_x_15235:
[----:B------:R-:W-:Y:S05]  /*4740*/  BSYNC.RECONVERGENT B1 ;  /* 0x0000000000017941 */ /* 0x000fea0003800200 */
.L_x_15234:
[----:B------:R-:W-:Y:S01]  /*4750*/  LOP3.LUT R9, R30, 0x80000000, R5, 0xb8, !PT ;  /* 0x800000001e097812 */ /* 0x000fe200078eb805 */
[----:B------:R-:W-:Y:S01]  /*4760*/  IMAD.MOV.U32 R8, RZ, RZ, R28 ;  /* 0x000000ffff087224 */ /* 0x000fe200078e001c */
[----:B------:R-:W-:Y:S06]  /*4770*/  BRA `(.L_x_15231) ;  /* 0x0000000000207947 */ /* 0x000fec0003800000 */
.L_x_15230:
        /* <DEDUP_REMOVED lines=8> */
.L_x_15231:
[----:B------:R-:W-:Y:S05]  /*4800*/  BSYNC.RECONVERGENT B0 ;  /* 0x0000000000007941 */ /* 0x000fea0003800200 */
.L_x_15229:
        /* <DEDUP_REMOVED lines=30> */
.L_x_15240:
        /* <DEDUP_REMOVED lines=11> */
.L_x_15239:
        /* <DEDUP_REMOVED lines=20> */
.L_x_15242:
[----:B------:R-:W-:Y:S05]  /*4be0*/  BSYNC.RECONVERGENT B1 ;  /* 0x0000000000017941 */ /* 0x000fea0003800200 */
.L_x_15241:
[----:B------:R-:W-:Y:S01]  /*4bf0*/  LOP3.LUT R11, R30, 0x80000000, R5, 0xb8, !PT ;  /* 0x800000001e0b7812 */ /* 0x000fe200078eb805 */
[----:B------:R-:W-:Y:S01]  /*4c00*/  IMAD.MOV.U32 R10, RZ, RZ, R28 ;  /* 0x000000ffff0a7224 */ /* 0x000fe200078e001c */
[----:B------:R-:W-:Y:S06]  /*4c10*/  BRA `(.L_x_15238) ;  /* 0x0000000000207947 */ /* 0x000fec0003800000 */
.L_x_15237:
        /* <DEDUP_REMOVED lines=8> */
.L_x_15238:
[----:B------:R-:W-:Y:S05]  /*4ca0*/  BSYNC.RECONVERGENT B0 ;  /* 0x0000000000007941 */ /* 0x000fea0003800200 */
.L_x_15236:
        /* <DEDUP_REMOVED lines=30> */
.L_x_15247:
        /* <DEDUP_REMOVED lines=11> */
.L_x_15246:
        /* <DEDUP_REMOVED lines=20> */
.L_x_15249:
[----:B------:R-:W-:Y:S05]  /*5080*/  BSYNC.RECONVERGENT B1 ;  /* 0x0000000000017941 */ /* 0x000fea0003800200 */
.L_x_15248:
[----:B------:R-:W-:Y:S01]  /*5090*/  LOP3.LUT R13, R30, 0x80000000, R5, 0xb8, !PT ;  /* 0x800000001e0d7812 */ /* 0x000fe200078eb805 */
[----:B------:R-:W-:Y:S01]  /*50a0*/  IMAD.MOV.U32 R12, RZ, RZ, R28 ;  /* 0x000000ffff0c7224 */ /* 0x000fe200078e001c */
[----:B------:R-:W-:Y:S06]  /*50b0*/  BRA `(.L_x_15245) ;  /* 0x0000000000207947 */ /* 0x000fec0003800000 */
.L_x_15244:
        /* <DEDUP_REMOVED lines=8> */
.L_x_15245:
[----:B------:R-:W-:Y:S05]  /*5140*/  BSYNC.RECONVERGENT B0 ;  /* 0x0000000000007941 */ /* 0x000fea0003800200 */
.L_x_15243:
        /* <DEDUP_REMOVED lines=30> */
.L_x_15254:
        /* <DEDUP_REMOVED lines=11> */
.L_x_15253:
        /* <DEDUP_REMOVED lines=20> */
.L_x_15256:
[----:B------:R-:W-:Y:S05]  /*5520*/  BSYNC.RECONVERGENT B1 ;  /* 0x0000000000017941 */ /* 0x000fea0003800200 */
.L_x_15255:
[----:B------:R-:W-:Y:S01]  /*5530*/  LOP3.LUT R15, R0, 0x80000000, R5, 0xb8, !PT ;  /* 0x80000000000f7812 */ /* 0x000fe200078eb805 */
[----:B------:R-:W-:Y:S06]  /*5540*/  BRA `(.L_x_15252) ;  /* 0x0000000000207947 */ /* 0x000fec0003800000 */
.L_x_15251:
        /* <DEDUP_REMOVED lines=8> */
.L_x_15252:
[----:B------:R-:W-:Y:S05]  /*55d0*/  BSYNC.RECONVERGENT B0 ;  /* 0x0000000000007941 */ /* 0x000fea0003800200 */
.L_x_15250:
        /* <DEDUP_REMOVED lines=9> */
.L_x_15257:
        /* <DEDUP_REMOVED lines=9> */
.L_x_54861:


//--------------------- .text._ZN2at6native18elementwise_kernelILi128ELi4EZNS0_15gpu_kernel_implINS0_13BinaryFunctorIsssZZZNS0_16fmod_kernel_cudaERNS_18TensorIteratorBaseEENKUlvE_clEvENKUlvE3_clEvEUlssE_EEEEvS5_RKT_EUliE_EEviT1_ --------------------------
	.section	.text._ZN2at6native18elementwise_kernelILi128ELi4EZNS0_15gpu_kernel_implINS0_13BinaryFunctorIsssZZZNS0_16fmod_kernel_cudaERNS_18TensorIteratorBaseEENKUlvE_clEvENKUlvE3_clEvEUlssE_EEEEvS5_RKT_EUliE_EEviT1_,"ax",@progbits
	.align	128
        .global         _ZN2at6native18elementwise_kernelILi128ELi4EZNS0_15gpu_kernel_implINS0_13BinaryFunctorIsssZZZNS0_16fmod_kernel_cudaERNS_18TensorIteratorBaseEENKUlvE_clEvENKUlvE3_clEvEUlssE_EEEEvS5_RKT_EUliE_EEviT1_
        .type           _ZN2at6native18elementwise_kernelILi128ELi4EZNS0_15gpu_kernel_implINS0_13BinaryFunctorIsssZZZNS0_16fmod_kernel_cudaERNS_18TensorIteratorBaseEENKUlvE_clEvENKUlvE3_clEvEUlssE_EEEEvS5_RKT_EUliE_EEviT1_,@function
        .size           _ZN2at6native18elementwise_kernelILi128ELi4EZNS0_15gpu_kernel_implINS0_13BinaryFunctorIsssZZZNS0_16fmod_kernel_cudaERNS_18TensorIteratorBaseEENKUlvE_clEvENKUlvE3_clEvEUlssE_EEEEvS5_RKT_EUliE_EEviT1_,(.L_x_54862 - _ZN2at6native18elementwise_kernelILi128ELi4EZNS0_15gpu_kernel_implINS0_13BinaryFunctorIsssZZZNS0_16fmod_kernel_cudaERNS_18TensorIteratorBaseEENKUlvE_clEvENKUlvE3_clEvEUlssE_EEEEvS5_RKT_EUliE_EEviT1_)
        .other          _ZN2at6native18elementwise_kernelILi128ELi4EZNS0_15gpu_kernel_implINS0_13BinaryFunctorIsssZZZNS0_16fmod_kernel_cudaERNS_18TensorIteratorBaseEENKUlvE_clEvENKUlvE3_clEvEUlssE_EEEEvS5_RKT_EUliE_EEviT1_,@"STO_CUDA_ENTRY STV_DEFAULT"
_ZN2at6native18elementwise_kernelILi128ELi4EZNS0_15gpu_kernel_implINS0_13BinaryFunctorIsssZZZNS0_16fmod_kernel_cudaERNS_18TensorIteratorBaseEENKUlvE_clEvENKUlvE3_clEvEUlssE_EEEEvS5_RKT_EUliE_EEviT1_:
.text._ZN2at6native18elementwise_kernelILi128ELi4EZNS0_15gpu_kernel_implINS0_13BinaryFunctorIsssZZZNS0_16fmod_kernel_cudaERNS_18TensorIteratorBaseEENKUlvE_clEvENKUlvE3_clEvEUlssE_EEEEvS5_RKT_EUliE_EEviT1_:
        /* <DEDUP_REMOVED lines=371> */
.L_x_15260:
        /* <DEDUP_REMOVED lines=14> */
[----:B------:R0:W5:Y:S01]  /*1810*/  LDG.E.S8 R19, desc[UR36][R2.64] ;  /* 0x0000002402137981 */ /* 0x000162000c1e1300 */
[----:B------:R-:W-:Y:S05]  /*1820*/  BRA `(.L_x_15266) ;  /* 0x0000000c00547947 */ /* 0x000fea0003800000 */
.L_x_15264:
[----:B------:R0:W5:Y:S01]  /*1830*/  LDG.E.U8 R19, desc[UR36][R2.64] ;  /* 0x0000002402137981 */ /* 0x000162000c1e1100 */
[----:B------:R-:W-:Y:S05]  /*1840*/  BRA `(.L_x_15266) ;  /* 0x0000000c004c7947 */ /* 0x000fea0003800000 */
.L_x_15263:
[----:B------:R-:W-:-:S09]  /*1850*/  UISETP.NE.AND UP0, UPT, UR4, 0x2, UPT ;  /* 0x000000020400788c */ /* 0x000fd2000bf05270 */
[----:B------:R-:W-:Y:S05]  /*1860*/  BRA.U !UP0, `(.L_x_15267) ;  /* 0x0000000108207547 */ /* 0x000fea000b800000 */
[----:B------:R-:W-:-:S09]  /*1870*/  UISETP.NE.AND UP0, UPT, UR4, 0x3, UPT ;  /* 0x000000030400788c */ /* 0x000fd2000bf05270 */
[----:B------:R-:W-:Y:S05]  /*1880*/  BRA.U !UP0, `(.L_x_15268) ;  /* 0x0000000108107547 */ /* 0x000fea000b800000 */
[----:B------:R-:W-:-:S09]  /*1890*/  UISETP.NE.AND UP0, UPT, UR4, 0x4, UPT ;  /* 0x000000040400788c */ /* 0x000fd2000bf05270 */
[----:B------:R-:W-:Y:S05]  /*18a0*/  BRA.U UP0, `(.L_x_15265) ;  /* 0x0000000900b07547 */ /* 0x000fea000b800000 */
[----:B------:R0:W5:Y:S01]  /*18b0*/  LDG.E.U16 R19, desc[UR36][R2.64] ;  /* 0x0000002402137981 */ /* 0x000162000c1e1500 */
[----:B------:R-:W-:Y:S05]  /*18c0*/  BRA `(.L_x_15266) ;  /* 0x0000000c002c7947 */ /* 0x000fea0003800000 */
.L_x_15268:
[----:B------:R0:W5:Y:S01]  /*18d0*/  LDG.E.U16 R19, desc[UR36][R2.64] ;  /* 0x0000002402137981 */ /* 0x000162000c1e1500 */
[----:B------:R-:W-:Y:S05]  /*18e0*/  BRA `(.L_x_15266) ;  /* 0x0000000c00247947 */ /* 0x000fea0003800000 */
.L_x_15267:
[----:B------:R0:W5:Y:S01]  /*18f0*/  LDG.E.U16 R19, desc[UR36][R2.64] ;  /* 0x0000002402137981 */ /* 0x000162000c1e1500 */
[----:B------:R-:W-:Y:S05]  /*1900*/  BRA `(.L_x_15266) ;  /* 0x0000000c001c7947 */ /* 0x000fea0003800000 */
.L_x_15262:
[----:B------:R-:W-:-:S09]  /*1910*/  UISETP.GT.AND UP0, UPT, UR4, 0x6, UPT ;  /* 0x000000060400788c */ /* 0x000fd2000bf04270 */
[----:B------:R-:W-:Y:S05]  /*1920*/  BRA.U UP0, `(.L_x_15269) ;  /* 0x0000000100307547 */ /* 0x000fea000b800000 */
[----:B------:R-:W-:-:S09]  /*1930*/  UISETP.NE.AND UP0, UPT, UR4, 0x5, UPT ;  /* 0x000000050400788c */ /* 0x000fd2000bf05270 */
[----:B------:R-:W-:Y:S05]  /*1940*/  BRA.U !UP0, `(.L_x_15270) ;  /* 0x0000000108147547 */ /* 0x000fea000b800000 */
[----:B------:R-:W-:-:S09]  /*1950*/  UISETP.NE.AND UP0, UPT, UR4, 0x6, UPT ;  /* 0x000000060400788c */ /* 0x000fd2000bf05270 */
[----:B------:R-:W-:Y:S05]  /*1960*/  BRA.U UP0, `(.L_x_15265) ;  /* 0x0000000900807547 */ /* 0x000fea000b800000 */
[----:B------:R-:W2:Y:S02]  /*1970*/  LDG.E R2, desc[UR36][R2.64] ;  /* 0x0000002402027981 */ /* 0x000ea4000c1e1900 */
[----:B--2---:R0:W1:Y:S01]  /*1980*/  F2I.FTZ.TRUNC.NTZ R19, R2 ;  /* 0x0000000200137305 */ /* 0x004062000021f100 */
[----:B------:R-:W-:Y:S05]  /*1990*/  BRA `(.L_x_15266) ;  /* 0x0000000800f87947 */ /* 0x000fea0003800000 */
.L_x_15270:
[----:B------:R-:W2:Y:S02]  /*19a0*/  LDG.E.U16 R0, desc[UR36][R2.64] ;  /* 0x0000002402007981 */ /* 0x000ea4000c1e1500 */
[----:B--2---:R-:W-:-:S06]  /*19b0*/  HADD2.F32 R0, -RZ, R0.H0_H0 ;  /* 0x20000000ff007230 */ /* 0x004fcc0000004100 */
[----:B------:R-:W0:Y:S02]  /*19c0*/  F2I.FTZ.TRUNC.NTZ R0, R0 ;  /* 0x0000000000007305 */ /* 0x000e24000021f100 */
[----:B0-----:R-:W-:Y:S01]  /*19d0*/  PRMT R19, R0, 0x7610, R19 ;  /* 0x0000761000137816 */ /* 0x001fe20000000013 */
[----:B------:R-:W-:Y:S06]  /*19e0*/  BRA `(.L_x_15266) ;  /* 0x0000000800e47947 */ /* 0x000fec0003800000 */
.L_x_15269:
[----:B------:R-:W-:-:S09]  /*19f0*/  UISETP.NE.AND UP0, UPT, UR4, 0x7, UPT ;  /* 0x000000070400788c */ /* 0x000fd2000bf05270 */
[----:B------:R-:W-:Y:S05]  /*1a00*/  BRA.U !UP0, `(.L_x_15271) ;  /* 0x0000000108307547 */ /* 0x000fea000b800000 */
[----:B------:R-:W-:-:S09]  /*1a10*/  UISETP.NE.AND UP0, UPT, UR4, 0x8, UPT ;  /* 0x000000080400788c */ /* 0x000fd2000bf05270 */
[----:B------:R-:W-:Y:S05]  /*1a20*/  BRA.U !UP0, `(.L_x_15272) ;  /* 0x0000000108147547 */ /* 0x000fea000b800000 */
[----:B------:R-:W-:-:S09]  /*1a30*/  UISETP.NE.AND UP0, UPT, UR4, 0x9, UPT ;  /* 0x000000090400788c */ /* 0x000fd2000bf05270 */
[----:B------:R-:W-:Y:S05]  /*1a40*/  BRA.U UP0, `(.L_x_15265) ;  /* 0x0000000900487547 */ /* 0x000fea000b800000 */
[----:B------:R-:W2:Y:S02]  /*1a50*/  LDG.E R2, desc[UR36][R2.64] ;  /* 0x0000002402027981 */ /* 0x000ea4000c1e1900 */
[----:B--2---:R0:W1:Y:S01]  /*1a60*/  F2I.FTZ.TRUNC.NTZ R19, R2 ;  /* 0x0000000200137305 */ /* 0x004062000021f100 */
[----:B------:R-:W-:Y:S05]  /*1a70*/  BRA `(.L_x_15266) ;  /* 0x0000000800c07947 */ /* 0x000fea0003800000 */
.L_x_15272:
[----:B------:R-:W2:Y:S02]  /*1a80*/  LDG.E.U16 R2, desc[UR36][R2.64] ;  /* 0x0000002402027981 */ /* 0x000ea4000c1e1500 */
[----:B--2---:R-:W-:-:S06]  /*1a90*/  HADD2.F32 R0, -RZ, R2.H0_H0 ;  /* 0x20000002ff007230 */ /* 0x004fcc0000004100 */
[----:B------:R-:W0:Y:S02]  /*1aa0*/  F2I.FTZ.TRUNC.NTZ R0, R0 ;  /* 0x0000000000007305 */ /* 0x000e24000021f100 */
[----:B0-----:R-:W-:Y:S01]  /*1ab0*/  PRMT R19, R0, 0x7610, R19 ;  /* 0x0000761000137816 */ /* 0x001fe20000000013 */
[----:B------:R-:W-:Y:S06]  /*1ac0*/  BRA `(.L_x_15266) ;  /* 0x0000000800ac7947 */ /* 0x000fec0003800000 */
.L_x_15271:
[----:B------:R-:W2:Y:S02]  /*1ad0*/  LDG.E.64 R2, desc[UR36][R2.64] ;  /* 0x0000002402027981 */ /* 0x000ea4000c1e1b00 */
[----:B--2---:R0:W1:Y:S01]  /*1ae0*/  F2I.F64.TRUNC R19, R2 ;  /* 0x0000000200137311 */ /* 0x004062000030d100 */
[----:B------:R-:W-:Y:S05]  /*1af0*/  BRA `(.L_x_15266) ;  /* 0x0000000800a07947 */ /* 0x000fea0003800000 */
.L_x_15261:
        /* <DEDUP_REMOVED lines=10> */
[----:B------:R-:W-:Y:S01]  /*1ba0*/  SEL R19, RZ, 0x1, !P0 ;  /* 0x00000001ff137807 */ /* 0x000fe20004000000 */
[----:B------:R-:W-:Y:S08]  /*1bb0*/  BRA `(.L_x_15266) ;  /* 0x0000000800707947 */ /* 0x000ff00003800000 */
.L_x_15275:
[----:B------:R-:W2:Y:S02]  /*1bc0*/  LDG.E.64 R2, desc[UR36][R2.64] ;  /* 0x0000002402027981 */ /* 0x000ea4000c1e1b00 */
[----:B--2---:R3:W4:Y:S01]  /*1bd0*/  F2I.F64.TRUNC R19, R2 ;  /* 0x0000000200137311 */ /* 0x004722000030d100 */
[----:B------:R-:W-:Y:S05]  /*1be0*/  BRA `(.L_x_15266) ;  /* 0x0000000800647947 */ /* 0x000fea0003800000 */
.L_x_15274:
        /* <DEDUP_REMOVED lines=23> */
[----:B------:R-:W-:-:S06]  /*1d60*/  LOP3.LUT R5, R5, 0x80000000, R0, 0xf8, !PT ;  /* 0x8000000005057812 */ /* 0x000fcc00078ef800 */
[----:B------:R-:W0:Y:S02]  /*1d70*/  F2I.FTZ.TRUNC.NTZ R5, R5 ;  /* 0x0000000500057305 */ /* 0x000e24000021f100 */
[----:B0-----:R-:W-:Y:S01]  /*1d80*/  PRMT R19, R5, 0x7610, R19 ;  /* 0x0000761005137816 */ /* 0x001fe20000000013 */
[----:B------:R-:W-:Y:S06]  /*1d90*/  BRA `(.L_x_15266) ;  /* 0x0000000400f87947 */ /* 0x000fec0003800000 */
.L_x_15277:
        /* <DEDUP_REMOVED lines=10> */
[----:B------:R-:W-:-:S06]  /*1e40*/  LOP3.LUT R0, R0, 0x80000000, R5, 0xf8, !PT ;  /* 0x8000000000007812 */ /* 0x000fcc00078ef805 */
[----:B------:R-:W0:Y:S02]  /*1e50*/  F2I.FTZ.TRUNC.NTZ R0, R0 ;  /* 0x0000000000007305 */ /* 0x000e24000021f100 */
[----:B0-----:R-:W-:Y:S01]  /*1e60*/  PRMT R19, R0, 0x7610, R19 ;  /* 0x0000761000137816 */ /* 0x001fe20000000013 */
[----:B------:R-:W-:Y:S06]  /*1e70*/  BRA `(.L_x_15266) ;  /* 0x0000000400c07947 */ /* 0x000fec0003800000 */
.L_x_15276:
[----:B------:R-:W2:Y:S02]  /*1e80*/  LDG.E.U16 R0, desc[UR36][R2.64] ;  /* 0x0000002402007981 */ /* 0x000ea4000c1e1500 */
[----:B--2---:R-:W-:-:S06]  /*1e90*/  SHF.L.U32 R0, R0, 0x10, RZ ;  /* 0x0000001000007819 */ /* 0x004fcc00000006ff */
[----:B------:R-:W0:Y:S02]  /*1ea0*/  F2I.FTZ.TRUNC.NTZ R0, R0 ;  /* 0x0000000000007305 */ /* 0x000e24000021f100 */
[----:B0-----:R-:W-:Y:S01]  /*1eb0*/  PRMT R19, R0, 0x7610, R19 ;  /* 0x0000761000137816 */ /* 0x001fe20000000013 */
[----:B------:R-:W-:Y:S06]  /*1ec0*/  BRA `(.L_x_15266) ;  /* 0x0000000400ac7947 */ /* 0x000fec0003800000 */
.L_x_15273:
        /* <DEDUP_REMOVED lines=10> */
.L_x_15280:
        /* <DEDUP_REMOVED lines=21> */
.L_x_15284:
[----:B------:R-:W-:Y:S05]  /*20c0*/  BSYNC.RECONVERGENT B1 ;  /* 0x0000000000017941 */ /* 0x000fea0003800200 */
.L_x_15283:
[----:B------:R-:W-:Y:S01]  /*20d0*/  IMAD.SHL.U32 R0, R0, 0x100000, RZ ;  /* 0x0010000000007824 */ /* 0x000fe200078e00ff */
[----:B------:R-:W-:-:S04]  /*20e0*/  LEA R2, R2, 0x3b800000, 0x17 ;  /* 0x3b80000002027811 */ /* 0x000fc800078eb8ff */
[----:B------:R-:W-:-:S07]  /*20f0*/  LOP3.LUT R0, R2, R0, R7, 0xfe, !PT ;  /* 0x0000000002007212 */ /* 0x000fce00078efe07 */
.L_x_15282:
[----:B------:R-:W-:Y:S05]  /*2100*/  BSYNC.RECONVERGENT B0 ;  /* 0x0000000000007941 */ /* 0x000fea0003800200 */
.L_x_15281:
[----:B------:R-:W0:Y:S02]  /*2110*/  F2I.FTZ.TRUNC.NTZ R0, R0 ;  /* 0x0000000000007305 */ /* 0x000e24000021f100 */
[----:B0-----:R-:W-:Y:S01]  /*2120*/  PRMT R19, R0, 0x7610, R19 ;  /* 0x0000761000137816 */ /* 0x001fe20000000013 */
[----:B------:R-:W-:Y:S06]  /*2130*/  BRA `(.L_x_15266) ;  /* 0x0000000400107947 */ /* 0x000fec0003800000 */
.L_x_15279:
        /* <DEDUP_REMOVED lines=21> */
.L_x_15288:
[----:B------:R-:W-:Y:S05]  /*2290*/  BSYNC.RECONVERGENT B1 ;  /* 0x0000000000017941 */ /* 0x000fea0003800200 */
.L_x_15287:
[----:B------:R-:W-:Y:S01]  /*22a0*/  IMAD.SHL.U32 R0, R0, 0x200000, RZ ;  /* 0x0020000000007824 */ /* 0x000fe200078e00ff */
[----:B------:R-:W-:-:S04]  /*22b0*/  LEA R2, R2, 0x37800000, 0x17 ;  /* 0x3780000002027811 */ /* 0x000fc800078eb8ff */
[----:B------:R-:W-:-:S07]  /*22c0*/  LOP3.LUT R0, R2, R0, R7, 0xfe, !PT ;  /* 0x0000000002007212 */ /* 0x000fce00078efe07 */
.L_x_15286:
[----:B------:R-:W-:Y:S05]  /*22d0*/  BSYNC.RECONVERGENT B0 ;  /* 0x0000000000007941 */ /* 0x000fea0003800200 */
.L_x_15285:
[----:B------:R-:W0:Y:S02]  /*22e0*/  F2I.FTZ.TRUNC.NTZ R0, R0 ;  /* 0x0000000000007305 */ /* 0x000e24000021f100 */
[----:B0-----:R-:W-:Y:S01]  /*22f0*/  PRMT R19, R0, 0x7610, R19 ;  /* 0x0000761000137816 */ /* 0x001fe20000000013 */
[----:B------:R-:W-:Y:S06]  /*2300*/  BRA `(.L_x_15266) ;  /* 0x00000000009c7947 */ /* 0x000fec0003800000 */
.L_x_15278:
[----:B------:R-:W-:-:S09]  /*2310*/  UISETP.NE.AND UP0, UPT, UR4, 0x1c, UPT ;  /* 0x0000001c0400788c */ /* 0x000fd2000bf05270 */
[----:B------:R-:W-:Y:S05]  /*2320*/  BRA.U !UP0, `(.L_x_15289) ;  /* 0x0000000108907547 */ /* 0x000fea000b800000 */
[----:B------:R-:W-:-:S09]  /*2330*/  UISETP.NE.AND UP0, UPT, UR4, 0x1d, UPT ;  /* 0x0000001d0400788c */ /* 0x000fd2000bf05270 */
[----:B------:R-:W-:Y:S05]  /*2340*/  BRA.U !UP0, `(.L_x_15290) ;  /* 0x0000000108807547 */ /* 0x000fea000b800000 */
[----:B------:R-:W-:-:S09]  /*2350*/  UISETP.NE.AND UP0, UPT, UR4, 0x2c, UPT ;  /* 0x0000002c0400788c */ /* 0x000fd2000bf05270 */
[----:B------:R-:W-:Y:S05]  /*2360*/  BRA.U !UP0, `(.L_x_15291) ;  /* 0x0000000108487547 */ /* 0x000fea000b800000 */
.L_x_15265:
        /* <DEDUP_REMOVED lines=16> */
.L_x_15292:
[----:B------:R-:W-:Y:S01]  /*2470*/  PRMT R19, RZ, 0x7610, R19 ;  /* 0x00007610ff137816 */ /* 0x000fe20000000013 */
[----:B------:R-:W-:Y:S06]  /*2480*/  BRA `(.L_x_15266) ;  /* 0x00000000003c7947 */ /* 0x000fec0003800000 */
.L_x_15291:
        /* <DEDUP_REMOVED lines=8> */
.L_x_15294:
[----:B------:R-:W-:Y:S05]  /*2510*/  BSYNC.RECONVERGENT B0 ;  /* 0x0000000000007941 */ /* 0x000fea0003800200 */
.L_x_15293:
[----:B------:R-:W0:Y:S02]  /*2520*/  F2I.FTZ.TRUNC.NTZ R0, R0 ;  /* 0x0000000000007305 */ /* 0x000e24000021f100 */
[----:B0-----:R-:W-:Y:S01]  /*2530*/  PRMT R19, R0, 0x7610, R19 ;  /* 0x0000761000137816 */ /* 0x001fe20000000013 */
[----:B------:R-:W-:Y:S06]  /*2540*/  BRA `(.L_x_15266) ;  /* 0x00000000000c7947 */ /* 0x000fec0003800000 */
.L_x_15290:
[----:B------:R2:W5:Y:S01]  /*2550*/  LDG.E.U16 R19, desc[UR36][R2.64] ;  /* 0x0000002402137981 */ /* 0x000562000c1e1500 */
[----:B------:R-:W-:Y:S05]  /*2560*/  BRA `(.L_x_15266) ;  /* 0x0000000000047947 */ /* 0x000fea0003800000 */
.L_x_15289:
[----:B------:R1:W5:Y:S02]  /*2570*/  LDG.E.U16 R19, desc[UR36][R2.64] ;  /* 0x0000002402137981 */ /* 0x000364000c1e1500 */
.L_x_15266:
[----:B------:R-:W0:Y:S01]  /*2580*/  LDCU.64 UR6, c[0x0][0x5f8] ;  /* 0x0000bf00ff0677ac */ /* 0x000e220008000a00 */
[----:B------:R-:W-:-:S04]  /*2590*/  UPRMT UR4, UR42, 0x9910, URZ ;  /* 0x000099102a047896 */ /* 0x000fc800080000ff */
[----:B------:R-:W-:Y:S01]  /*25a0*/  UISETP.GT.AND UP0, UPT, UR4, 0x9, UPT ;  /* 0x000000090400788c */ /* 0x000fe2000bf04270 */
[----:B0123--:R-:W-:-:S05]  /*25b0*/  IADD3 R2, P0, PT, R18, UR6, RZ ;  /* 0x0000000612027c10 */ /* 0x00ffca000ff1e0ff */
        /* <DEDUP_REMOVED lines=12> */
.L_x_15298:
[----:B------:R3:W5:Y:S01]  /*2680*/  LDG.E.U8 R0, desc[UR36][R2.64] ;  /* 0x0000002402007981 */ /* 0x000762000c1e1100 */
[----:B------:R-:W-:Y:S05]  /*2690*/  BRA `(.L_x_15300) ;  /* 0x0000000c004c7947 */ /* 0x000fea0003800000 */
.L_x_15297:
        /* <DEDUP_REMOVED lines=8> */
.L_x_15302:
[----:B------:R1:W5:Y:S01]  /*2720*/  LDG.E.U16 R0, desc[UR36][R2.64] ;  /* 0x0000002402007981 */ /* 0x000362000c1e1500 */
[----:B------:R-:W-:Y:S05]  /*2730*/  BRA `(.L_x_15300) ;  /* 0x0000000c00247947 */ /* 0x000fea0003800000 */
.L_x_15301:
[----:B------:R2:W5:Y:S01]  /*2740*/  LDG.E.U16 R0, desc[UR36][R2.64] ;  /* 0x0000002402007981 */ /* 0x000562000c1e1500 */
[----:B------:R-:W-:Y:S05]  /*2750*/  BRA `(.L_x_15300) ;  /* 0x0000000c001c7947 */ /* 0x000fea0003800000 */
.L_x_15296:
        /* <DEDUP_REMOVED lines=9> */
.L_x_15304:
[----:B------:R-:W2:Y:S02]  /*27f0*/  LDG.E.U16 R4, desc[UR36][R2.64] ;  /* 0x0000002402047981 */ /* 0x000ea4000c1e1500 */
[----:B--2---:R-:W-:-:S06]  /*2800*/  HADD2.F32 R4, -RZ, R4.H0_H0 ;  /* 0x20000004ff047230 */ /* 0x004fcc0000004100 */
[----:B------:R-:W0:Y:S02]  /*2810*/  F2I.FTZ.TRUNC.NTZ R4, R4 ;  /* 0x0000000400047305 */ /* 0x000e24000021f100 */
[----:B0-----:R-:W-:Y:S01]  /*2820*/  PRMT R0, R4, 0x7610, R0 ;  /* 0x0000761004007816 */ /* 0x001fe20000000000 */
[----:B------:R-:W-:Y:S06]  /*2830*/  BRA `(.L_x_15300) ;  /* 0x0000000800e47947 */ /* 0x000fec0003800000 */
.L_x_15303:
        /* <DEDUP_REMOVED lines=9> */
.L_x_15306:
[----:B------:R-:W2:Y:S02]  /*28d0*/  LDG.E.U16 R2, desc[UR36][R2.64] ;  /* 0x0000002402027981 */ /* 0x000ea4000c1e1500 */
[----:B--2---:R-:W-:-:S06]  /*28e0*/  HADD2.F32 R4, -RZ, R2.H0_H0 ;  /* 0x20000002ff047230 */ /* 0x004fcc0000004100 */
[----:B------:R-:W0:Y:S02]  /*28f0*/  F2I.FTZ.TRUNC.NTZ R4, R4 ;  /* 0x0000000400047305 */ /* 0x000e24000021f100 */
[----:B0-----:R-:W-:Y:S01]  /*2900*/  PRMT R0, R4, 0x7610, R0 ;  /* 0x0000761004007816 */ /* 0x001fe20000000000 */
[----:B------:R-:W-:Y:S06]  /*2910*/  BRA `(.L_x_15300) ;  /* 0x0000000800ac7947 */ /* 0x000fec0003800000 */
.L_x_15305:
[----:B------:R-:W2:Y:S02]  /*2920*/  LDG.E.64 R2, desc[UR36][R2.64] ;  /* 0x0000002402027981 */ /* 0x000ea4000c1e1b00 */
[----:B--2---:R0:W1:Y:S01]  /*2930*/  F2I.F64.TRUNC R0, R2 ;  /* 0x0000000200007311 */ /* 0x004062000030d100 */
[----:B------:R-:W-:Y:S05]  /*2940*/  BRA `(.L_x_15300) ;  /* 0x0000000800a07947 */ /* 0x000fea0003800000 */
.L_x_15295:
        /* <DEDUP_REMOVED lines=12> */
.L_x_15309:
[----:B------:R-:W2:Y:S02]  /*2a10*/  LDG.E.64 R2, desc[UR36][R2.64] ;  /* 0x0000002402027981 */ /* 0x000ea4000c1e1b00 */
[----:B--2---:R0:W1:Y:S01]  /*2a20*/  F2I.F64.TRUNC R0, R2 ;  /* 0x0000000200007311 */ /* 0x004062000030d100 */
[----:B------:R-:W-:Y:S05]  /*2a30*/  BRA `(.L_x_15300) ;  /* 0x0000000800647947 */ /* 0x000fea0003800000 */
.L_x_15308:
        /* <DEDUP_REMOVED lines=27> */
.L_x_15311:
        /* <DEDUP_REMOVED lines=14> */
.L_x_15310:
[----:B------:R-:W2:Y:S02]  /*2cd0*/  LDG.E.U16 R4, desc[UR36][R2.64] ;  /* 0x0000002402047981 */ /* 0x000ea4000c1e1500 */
[----:B--2---:R-:W-:-:S06]  /*2ce0*/  IMAD.U32 R4, R4, 0x10000, RZ ;  /* 0x0001000004047824 */ /* 0x004fcc00078e00ff */
[----:B------:R-:W0:Y:S02]  /*2cf0*/  F2I.FTZ.TRUNC.NTZ R4, R4 ;  /* 0x0000000400047305 */ /* 0x000e24000021f100 */
[----:B0-----:R-:W-:Y:S01]  /*2d00*/  PRMT R0, R4, 0x7610, R0 ;  /* 0x0000761004007816 */ /* 0x001fe20000000000 */
[----:B------:R-:W-:Y:S06]  /*2d10*/  BRA `(.L_x_15300) ;  /* 0x0000000400ac7947 */ /* 0x000fec0003800000 */
.L_x_15307:
        /* <DEDUP_REMOVED lines=10> */
.L_x_15314:
        /* <DEDUP_REMOVED lines=21> */
.L_x_15318:
[----:B------:R-:W-:Y:S05]  /*2f10*/  BSYNC.RECONVERGENT B1 ;  /* 0x0000000000017941 */ /* 0x000fea0003800200 */
.L_x_15317:
[----:B------:R-:W-:Y:S01]  /*2f20*/  IMAD.SHL.U32 R0, R0, 0x100000, RZ ;  /* 0x0010000000007824 */ /* 0x000fe200078e00ff */
[----:B------:R-:W-:-:S04]  /*2f30*/  LEA R2, R2, 0x3b800000, 0x17 ;  /* 0x3b80000002027811 */ /* 0x000fc800078eb8ff */
[----:B------:R-:W-:-:S07]  /*2f40*/  LOP3.LUT R4, R2, R0, R7, 0xfe, !PT ;  /* 0x0000000002047212 */ /* 0x000fce00078efe07 */
.L_x_15316:
[----:B------:R-:W-:Y:S05]  /*2f50*/  BSYNC.RECONVERGENT B0 ;  /* 0x0000000000007941 */ /* 0x000fea0003800200 */
.L_x_15315:
[----:B------:R-:W0:Y:S02]  /*2f60*/  F2I.FTZ.TRUNC.NTZ R4, R4 ;  /* 0x0000000400047305 */ /* 0x000e24000021f100 */
[----:B0-----:R-:W-:Y:S01]  /*2f70*/  PRMT R0, R4, 0x7610, R0 ;  /* 0x0000761004007816 */ /* 0x001fe20000000000 */
[----:B------:R-:W-:Y:S06]  /*2f80*/  BRA `(.L_x_15300) ;  /* 0x0000000400107947 */ /* 0x000fec0003800000 */
.L_x_15313:
        /* <DEDUP_REMOVED lines=21> */
.L_x_15322:
[----:B------:R-:W-:Y:S05]  /*30e0*/  BSYNC.RECONVERGENT B1 ;  /* 0x0000000000017941 */ /* 0x000fea0003800200 */
.L_x_15321:
[----:B------:R-:W-:Y:S01]  /*30f0*/  IMAD.SHL.U32 R0, R0, 0x200000, RZ ;  /* 0x0020000000007824 */ /* 0x000fe200078e00ff */
[----:B------:R-:W-:-:S04]  /*3100*/  LEA R2, R2, 0x37800000, 0x17 ;  /* 0x3780000002027811 */ /* 0x000fc800078eb8ff */
[----:B------:R-:W-:-:S07]  /*3110*/  LOP3.LUT R4, R2, R0, R7, 0xfe, !PT ;  /* 0x0000000002047212 */ /* 0x000fce00078efe07 */
.L_x_15320:
[----:B------:R-:W-:Y:S05]  /*3120*/  BSYNC.RECONVERGENT B0 ;  /* 0x0000000000007941 */ /* 0x000fea0003800200 */
.L_x_15319:
[----:B------:R-:W0:Y:S02]  /*3130*/  F2I.FTZ.TRUNC.NTZ R4, R4 ;  /* 0x0000000400047305 */ /* 0x000e24000021f100 */
[----:B0-----:R-:W-:Y:S01]  /*3140*/  PRMT R0, R4, 0x7610, R0 ;  /* 0x0000761004007816 */ /* 0x001fe20000000000 */
[----:B------:R-:W-:Y:S06]  /*3150*/  BRA `(.L_x_15300) ;  /* 0x00000000009c7947 */ /* 0x000fec0003800000 */
.L_x_15312:
[----:B------:R-:W-:-:S09]  /*3160*/  UISETP.NE.AND UP0, UPT, UR4, 0x1c, UPT ;  /* 0x0000001c0400788c */ /* 0x000fd2000bf05270 */
[----:B------:R-:W-:Y:S05]  /*3170*/  BRA.U !UP0, `(.L_x_15323) ;  /* 0x0000000108907547 */ /* 0x000fea000b800000 */
[----:B------:R-:W-:-:S09]  /*3180*/  UISETP.NE.AND UP0, UPT, UR4, 0x1d, UPT ;  /* 0x0000001d0400788c */ /* 0x000fd2000bf05270 */
[----:B------:R-:W-:Y:S05]  /*3190*/  BRA.U !UP0, `(.L_x_15324) ;  /* 0x0000000108807547 */ /* 0x000fea000b800000 */
[----:B------:R-:W-:-:S09]  /*31a0*/  UISETP.NE.AND UP0, UPT, UR4, 0x2c, UPT ;  /* 0x0000002c0400788c */ /* 0x000fd2000bf05270 */
[----:B------:R-:W-:Y:S05]  /*31b0*/  BRA.U !UP0, `(.L_x_15325) ;  /* 0x0000000108487547 */ /* 0x000fea000b800000 */
.L_x_15299:
        /* <DEDUP_REMOVED lines=8> */
[----:B0-----:R-:W-:Y:S01]  /*3240*/  MOV R4, UR4 ;  /* 0x0000000400047c02 */ /* 0x001fe20008000f00 */
[----:B------:R-:W-:-:S02]  /*3250*/  IMAD.U32 R5, RZ, RZ, UR5 ;  /* 0x00000005ff057e24 */ /* 0x000fc4000f8e00ff */
[----:B-1----:R-:W-:Y:S02]  /*3260*/  IMAD.U32 R6, RZ, RZ, UR6 ;  /* 0x00000006ff067e24 */ /* 0x002fe4000f8e00ff */
[----:B------:R-:W-:Y:S01]  /*3270*/  IMAD.U32 R7, RZ, RZ, UR7 ;  /* 0x00000007ff077e24 */ /* 0x000fe2000f8e00ff */
[----:B---3--:R-:W-:Y:S01]  /*3280*/  MOV R10, UR8 ;  /* 0x00000008000a7c02 */ /* 0x008fe20008000f00 */
[----:B------:R-:W-:-:S07]  /*3290*/  IMAD.U32 R11, RZ, RZ, UR9 ;  /* 0x00000009ff0b7e24 */ /* 0x000fce000f8e00ff */
[----:B------:R-:W-:-:S07]  /*32a0*/  LEPC R20, `(.L_x_15326) ;  /* 0x000000001014794e */ /* 0x000fce0000000000 */
[----:B--2-45:R-:W-:Y:S05]  /*32b0*/  CALL.ABS.NOINC R2 ;  /* 0x0000000002007343 */ /* 0x034fea0003c00000 */
.L_x_15326:
[----:B------:R-:W-:Y:S01]  /*32c0*/  PRMT R0, RZ, 0x7610, R0 ;  /* 0x00007610ff007816 */ /* 0x000fe20000000000 */
[----:B------:R-:W-:Y:S06]  /*32d0*/  BRA `(.L_x_15300) ;  /* 0x00000000003c7947 */ /* 0x000fec0003800000 */
.L_x_15325:
        /* <DEDUP_REMOVED lines=8> */
.L_x_15328:
[----:B------:R-:W-:Y:S05]  /*3360*/  BSYNC.RECONVERGENT B0 ;  /* 0x0000000000007941 */ /* 0x000fea0003800200 */
.L_x_15327:
[----:B------:R-:W0:Y:S02]  /*3370*/  F2I.FTZ.TRUNC.NTZ R4, R4 ;  /* 0x0000000400047305 */ /* 0x000e24000021f100 */
[----:B0-----:R-:W-:Y:S01]  /*3380*/  PRMT R0, R4, 0x7610, R0 ;  /* 0x0000761004007816 */ /* 0x001fe20000000000 */
[----:B------:R-:W-:Y:S06]  /*3390*/  BRA `(.L_x_15300) ;  /* 0x00000000000c7947 */ /* 0x000fec0003800000 */
.L_x_15324:
[----:B------:R0:W5:Y:S01]  /*33a0*/  LDG.E.U16 R0, desc[UR36][R2.64] ;  /* 0x0000002402007981 */ /* 0x000162000c1e1500 */
[----:B------:R-:W-:Y:S05]  /*33b0*/  BRA `(.L_x_15300) ;  /* 0x0000000000047947 */ /* 0x000fea0003800000 */
.L_x_15323:
[----:B------:R0:W5:Y:S02]  /*33c0*/  LDG.E.U16 R0, desc[UR36][R2.64] ;  /* 0x0000002402007981 */ /* 0x000164000c1e1500 */
.L_x_15300:
[----:B-1---5:R-:W-:Y:S01]  /*33d0*/  PRMT R7, R0, 0x9910, RZ ;  /* 0x0000991000077816 */ /* 0x022fe200000000ff */
[----:B------:R-:W1:Y:S01]  /*33e0*/  LDCU.64 UR6, c[0x0][0x5e8] ;  /* 0x0000bd00ff0677ac */ /* 0x000e620008000a00 */
[----:B----4-:R-:W-:Y:S02]  /*33f0*/  PRMT R0, R19, 0x9910, RZ ;  /* 0x0000991013007816 */ /* 0x010fe400000000ff */
[-C--:B------:R-:W-:Y:S01]  /*3400*/  IABS R6, R7.reuse ;  /* 0x0000000700067213 */ /* 0x080fe20000000000 */
[----:B------:R-:W-:Y:S01]  /*3410*/  UPRMT UR4, UR43, 0x9910, URZ ;  /* 0x000099102b047896 */ /* 0x000fe200080000ff */
[----:B------:R-:W-:Y:S02]  /*3420*/  IABS R8, R0 ;  /* 0x0000000000087213 */ /* 0x000fe40000000000 */
[----:B------:R-:W4:Y:S01]  /*3430*/  I2F.RP R4, R6 ;  /* 0x0000000600047306 */ /* 0x000f220000209400 */
[----:B------:R-:W-:Y:S01]  /*3440*/  IABS R9, R7 ;  /* 0x0000000700097213 */ /* 0x000fe20000000000 */
[----:B------:R-:W-:Y:S01]  /*3450*/  UISETP.GT.AND UP0, UPT, UR4, 0x9, UPT ;  /* 0x000000090400788c */ /* 0x000fe2000bf04270 */
[----:B------:R-:W-:-:S05]  /*3460*/  ISETP.GE.AND P1, PT, R0, RZ, PT ;  /* 0x000000ff0000720c */ /* 0x000fca0003f26270 */
[----:B----4-:R-:W0:Y:S02]  /*3470*/  MUFU.RCP R4, R4 ;  /* 0x0000000400047308 */ /* 0x010e240000001000 */
[----:B0-23--:R-:W-:Y:S01]  /*3480*/  IADD3 R2, PT, PT, R4, 0xffffffe, RZ ;  /* 0x0ffffffe04027810 */ /* 0x00dfe20007ffe0ff */
[----:B------:R-:W-:-:S05]  /*3490*/  IMAD.MOV R4, RZ, RZ, -R9 ;  /* 0x000000ffff047224 */ /* 0x000fca00078e0a09 */
[----:B------:R0:W2:Y:S02]  /*34a0*/  F2I.FTZ.U32.TRUNC.NTZ R3, R2 ;  /* 0x0000000200037305 */ /* 0x0000a4000021f000 */
[----:B0-----:R-:W-:Y:S02]  /*34b0*/  IMAD.MOV.U32 R2, RZ, RZ, RZ ;  /* 0x000000ffff027224 */ /* 0x001fe400078e00ff */
[----:B--2---:R-:W-:-:S04]  /*34c0*/  IMAD.MOV R5, RZ, RZ, -R3 ;  /* 0x000000ffff057224 */ /* 0x004fc800078e0a03 */
[----:B------:R-:W-:-:S04]  /*34d0*/  IMAD R5, R5, R6, RZ ;  /* 0x0000000605057224 */ /* 0x000fc800078e02ff */
[----:B------:R-:W-:Y:S01]  /*34e0*/  IMAD.HI.U32 R3, R3, R5, R2 ;  /* 0x0000000503037227 */ /* 0x000fe200078e0002 */
[----:B------:R-:W-:-:S05]  /*34f0*/  MOV R2, R8 ;  /* 0x0000000800027202 */ /* 0x000fca0000000f00 */
[----:B------:R-:W-:-:S04]  /*3500*/  IMAD.HI.U32 R3, R3, R2, RZ ;  /* 0x0000000203037227 */ /* 0x000fc800078e00ff */
[----:B------:R-:W-:-:S05]  /*3510*/  IMAD R3, R3, R4, R2 ;  /* 0x0000000403037224 */ /* 0x000fca00078e0202 */
[----:B------:R-:W-:-:S13]  /*3520*/  ISETP.GT.U32.AND P0, PT, R6, R3, PT ;  /* 0x000000030600720c */ /* 0x000fda0003f04070 */
[----:B------:R-:W-:Y:S01]  /*3530*/  @!P0 IMAD.IADD R3, R3, 0x1, -R6 ;  /* 0x0000000103038824 */ /* 0x000fe200078e0a06 */
[----:B------:R-:W-:-:S04]  /*3540*/  ISETP.NE.AND P0, PT, R7, RZ, PT ;  /* 0x000000ff0700720c */ /* 0x000fc80003f05270 */
[----:B------:R-:W-:-:S13]  /*3550*/  ISETP.GT.U32.AND P2, PT, R6, R3, PT ;  /* 0x000000030600720c */ /* 0x000fda0003f44070 */
[----:B------:R-:W-:Y:S01]  /*3560*/  @!P2 IMAD.IADD R3, R3, 0x1, -R6 ;  /* 0x000000010303a824 */ /* 0x000fe200078e0a06 */
[----:B-1----:R-:W-:-:S03]  /*3570*/  IADD3 R2, P2, PT, R16, UR6, RZ ;  /* 0x0000000610027c10 */ /* 0x002fc6000ff5e0ff */
[----:B------:R-:W-:Y:S02]  /*3580*/  IMAD.MOV.U32 R4, RZ, RZ, R3 ;  /* 0x000000ffff047224 */ /* 0x000fe400078e0003 */
[----:B------:R-:W-:-:S03]  /*3590*/  IMAD.X R3, RZ, RZ, UR7, P2 ;  /* 0x00000007ff037e24 */ /* 0x000fc600090e06ff */
[----:B------:R-:W-:Y:S02]  /*35a0*/  @!P1 IADD3 R4, PT, PT, -R4, RZ, RZ ;  /* 0x000000ff04049210 */ /* 0x000fe40007ffe1ff */
[----:B------:R-:W-:Y:S01]  /*35b0*/  @!P0 LOP3.LUT R4, RZ, R7, RZ, 0x33, !PT ;  /* 0x00000007ff048212 */ /* 0x000fe200078e33ff */
        /* <DEDUP_REMOVED lines=9> */
[----:B------:R0:W-:Y:S01]  /*3650*/  STG.E.U8 desc[UR36][R2.64], R4 ;  /* 0x0000000402007986 */ /* 0x0001e2000c101124 */
[----:B------:R-:W-:Y:S05]  /*3660*/  BRA `(.L_x_15334) ;  /* 0x0000000c00447947 */ /* 0x000fea0003800000 */
.L_x_15332:
[----:B------:R1:W-:Y:S01]  /*3670*/  STG.E.U8 desc[UR36][R2.64], R4 ;  /* 0x0000000402007986 */ /* 0x0003e2000c101124 */
[----:B------:R-:W-:Y:S05]  /*3680*/  BRA `(.L_x_15334) ;  /* 0x0000000c003c7947 */ /* 0x000fea0003800000 */
.L_x_15331:
[----:B------:R-:W-:-:S09]  /*3690*/  UISETP.NE.AND UP0, UPT, UR4, 0x2, UPT ;  /* 0x000000020400788c */ /* 0x000fd2000bf05270 */
[----:B------:R-:W-:Y:S05]  /*36a0*/  BRA.U !UP0, `(.L_x_15335) ;  /* 0x0000000108247547 */ /* 0x000fea000b800000 */
[----:B------:R-:W-:-:S09]  /*36b0*/  UISETP.NE.AND UP0, UPT, UR4, 0x3, UPT ;  /* 0x000000030400788c */ /* 0x000fd2000bf05270 */
[----:B------:R-:W-:Y:S05]  /*36c0*/  BRA.U !UP0, `(.L_x_15336) ;  /* 0x0000000108147547 */ /* 0x000fea000b800000 */
[----:B------:R-:W-:-:S09]  /*36d0*/  UISETP.NE.AND UP0, UPT, UR4, 0x4, UPT ;  /* 0x000000040400788c */ /* 0x000fd2000bf05270 */
[----:B------:R-:W-:Y:S05]  /*36e0*/  BRA.U UP0, `(.L_x_15333) ;  /* 0x0000000900907547 */ /* 0x000fea000b800000 */
[----:B------:R-:W-:-:S05]  /*36f0*/  SHF.R.S32.HI R5, RZ, 0x1f, R4 ;  /* 0x0000001fff057819 */ /* 0x000fca0000011404 */
[----:B------:R4:W-:Y:S01]  /*3700*/  STG.E.64 desc[UR36][R2.64], R4 ;  /* 0x0000000402007986 */ /* 0x0009e2000c101b24 */
[----:B------:R-:W-:Y:S05]  /*3710*/  BRA `(.L_x_15334) ;  /* 0x0000000c00187947 */ /* 0x000fea0003800000 */
.L_x_15336:
[----:B------:R3:W-:Y:S01]  /*3720*/  STG.E desc[UR36][R2.64], R4 ;  /* 0x0000000402007986 */ /* 0x0007e2000c101924 */
[----:B------:R-:W-:Y:S05]  /*3730*/  BRA `(.L_x_15334) ;  /* 0x0000000c00107947 */ /* 0x000fea0003800000 */
.L_x_15335:
[----:B------:R2:W-:Y:S01]  /*3740*/  STG.E.U16 desc[UR36][R2.64], R4 ;  /* 0x0000000402007986 */ /* 0x0005e2000c101524 */
[----:B------:R-:W-:Y:S05]  /*3750*/  BRA `(.L_x_15334) ;  /* 0x0000000c00087947 */ /* 0x000fea0003800000 */
.L_x_15330:
[----:B------:R-:W-:-:S09]  /*3760*/  UISETP.GT.AND UP0, UPT, UR4, 0x6, UPT ;  /* 0x000000060400788c */ /* 0x000fd2000bf04270 */
[----:B------:R-:W-:Y:S05]  /*3770*/  BRA.U UP0, `(.L_x_15337) ;  /* 0x00000001002c7547 */ /* 0x000fea000b800000 */
[----:B------:R-:W-:-:S09]  /*3780*/  UISETP.NE.AND UP0, UPT, UR4, 0x5, UPT ;  /* 0x000000050400788c */ /* 0x000fd2000bf05270 */
[----:B------:R-:W-:Y:S05]  /*3790*/  BRA.U !UP0, `(.L_x_15338) ;  /* 0x0000000108147547 */ /* 0x000fea000b800000 */
[----:B------:R-:W-:-:S09]  /*37a0*/  UISETP.NE.AND UP0, UPT, UR4, 0x6, UPT ;  /* 0x000000060400788c */ /* 0x000fd2000bf05270 */
[----:B------:R-:W-:Y:S05]  /*37b0*/  BRA.U UP0, `(.L_x_15333) ;  /* 0x00000009005c7547 */ /* 0x000fea000b800000 */
[----:B------:R-:W0:Y:S02]  /*37c0*/  I2F.S16 R5, R4 ;  /* 0x0000000400057306 */ /* 0x000e240000101400 */
[----:B0-----:R0:W-:Y:S01]  /*37d0*/  STG.E desc[UR36][R2.64], R5 ;  /* 0x0000000502007986 */ /* 0x0011e2000c101924 */
[----:B------:R-:W-:Y:S05]  /*37e0*/  BRA `(.L_x_15334) ;  /* 0x0000000800e47947 */ /* 0x000fea0003800000 */
.L_x_15338:
[----:B------:R-:W0:Y:S02]  /*37f0*/  I2F.S16 R0, R4 ;  /* 0x0000000400007306 */ /* 0x000e240000101400 */
[----:B0-----:R-:W-:-:S05]  /*3800*/  F2FP.F16.F32.PACK_AB R0, RZ, R0 ;  /* 0x00000000ff00723e */ /* 0x001fca00000000ff */
[----:B------:R0:W-:Y:S01]  /*3810*/  STG.E.U16 desc[UR36][R2.64], R0 ;  /* 0x0000000002007986 */ /* 0x0001e2000c101524 */
[----:B------:R-:W-:Y:S05]  /*3820*/  BRA `(.L_x_15334) ;  /* 0x0000000800d47947 */ /* 0x000fea0003800000 */
.L_x_15337:
[----:B------:R-:W-:-:S09]  /*3830*/  UISETP.NE.AND UP0, UPT, UR4, 0x7, UPT ;  /* 0x000000070400788c */ /* 0x000fd2000bf05270 */
[----:B------:R-:W-:Y:S05]  /*3840*/  BRA.U !UP0, `(.L_x_15339) ;  /* 0x0000000108347547 */ /* 0x000fea000b800000 */
[----:B------:R-:W-:-:S09]  /*3850*/  UISETP.NE.AND UP0, UPT, UR4, 0x8, UPT ;  /* 0x000000080400788c */ /* 0x000fd2000bf05270 */
[----:B------:R-:W-:Y:S05]  /*3860*/  BRA.U !UP0, `(.L_x_15340) ;  /* 0x0000000108187547 */ /* 0x000fea000b800000 */
[----:B------:R-:W-:-:S09]  /*3870*/  UISETP.NE.AND UP0, UPT, UR4, 0x9, UPT ;  /* 0x000000090400788c */ /* 0x000fd2000bf05270 */
[----:B------:R-:W-:Y:S05]  /*3880*/  BRA.U UP0, `(.L_x_15333) ;  /* 0x0000000900287547 */ /* 0x000fea000b800000 */
[----:B------:R-:W0:Y:S01]  /*3890*/  I2F.S16 R4, R4 ;  /* 0x0000000400047306 */ /* 0x000e220000101400 */
[----:B------:R-:W-:-:S05]  /*38a0*/  IMAD.MOV.U32 R5, RZ, RZ, RZ ;  /* 0x000000ffff057224 */ /* 0x000fca00078e00ff */
[----:B0-----:R0:W-:Y:S01]  /*38b0*/  STG.E.64 desc[UR36][R2.64], R4 ;  /* 0x0000000402007986 */ /* 0x0011e2000c101b24 */
[----:B------:R-:W-:Y:S05]  /*38c0*/  BRA `(.L_x_15334) ;  /* 0x0000000800ac7947 */ /* 0x000fea0003800000 */
.L_x_15340:
[----:B------:R-:W0:Y:S02]  /*38d0*/  I2F.S16 R4, R4 ;  /* 0x0000000400047306 */ /* 0x000e240000101400 */
[----:B0-----:R-:W-:-:S04]  /*38e0*/  F2FP.F16.F32.PACK_AB R5, RZ, R4 ;  /* 0x00000004ff05723e */ /* 0x001fc800000000ff */
[----:B------:R-:W-:-:S05]  /*38f0*/  PRMT R5, R5, 0x5410, RZ ;  /* 0x0000541005057816 */ /* 0x000fca00000000ff */
[----:B------:R0:W-:Y:S01]  /*3900*/  STG.E desc[UR36][R2.64], R5 ;  /* 0x0000000502007986 */ /* 0x0001e2000c101924 */
[----:B------:R-:W-:Y:S05]  /*3910*/  BRA `(.L_x_15334) ;  /* 0x0000000800987947 */ /* 0x000fea0003800000 */
.L_x_15339:
[----:B------:R-:W0:Y:S02]  /*3920*/  I2F.F64.S16 R4, R4 ;  /* 0x0000000400047312 */ /* 0x000e240000101c00 */
[----:B0-----:R0:W-:Y:S01]  /*3930*/  STG.E.64 desc[UR36][R2.64], R4 ;  /* 0x0000000402007986 */ /* 0x0011e2000c101b24 */
[----:B------:R-:W-:Y:S05]  /*3940*/  BRA `(.L_x_15334) ;  /* 0x00000008008c7947 */ /* 0x000fea0003800000 */
.L_x_15329:
        /* <DEDUP_REMOVED lines=8> */
[----:B------:R-:W-:-:S04]  /*39d0*/  ISETP.NE.AND P0, PT, R4, RZ, PT ;  /* 0x000000ff0400720c */ /* 0x000fc80003f05270 */
[----:B------:R-:W-:-:S05]  /*39e0*/  SEL R5, RZ, 0x1, !P0 ;  /* 0x00000001ff057807 */ /* 0x000fca0004000000 */
[----:B------:R0:W-:Y:S01]  /*39f0*/  STG.E.U8 desc[UR36][R2.64], R5 ;  /* 0x0000000502007986 */ /* 0x0001e2000c101124 */
[----:B------:R-:W-:Y:S05]  /*3a00*/  BRA `(.L_x_15334) ;  /* 0x00000008005c7947 */ /* 0x000fea0003800000 */
.L_x_15343:
[----:B------:R-:W0:Y:S01]  /*3a10*/  I2F.F64.S16 R4, R4 ;  /* 0x0000000400047312 */ /* 0x000e220000101c00 */
[----:B------:R-:W-:-:S05]  /*3a20*/  CS2R R6, SRZ ;  /* 0x0000000000067805 */ /* 0x000fca000001ff00 */
[----:B0-----:R0:W-:Y:S01]  /*3a30*/  STG.E.128 desc[UR36][R2.64], R4 ;  /* 0x0000000402007986 */ /* 0x0011e2000c101d24 */
[----:B------:R-:W-:Y:S05]  /*3a40*/  BRA `(.L_x_15334) ;  /* 0x00000008004c7947 */ /* 0x000fea0003800000 */
.L_x_15342:
[----:B------:R-:W-:-:S09]  /*3a50*/  UISETP.NE.AND UP0, UPT, UR4, 0xf, UPT ;  /* 0x0000000f0400788c */ /* 0x000fd2000bf05270 */
[----:B------:R-:W-:Y:S05]  /*3a60*/  BRA.U !UP0, `(.L_x_15344) ;  /* 0x0000000108a07547 */ /* 0x000fea000b800000 */
[----:B------:R-:W-:-:S09]  /*3a70*/  UISETP.NE.AND UP0, UPT, UR4, 0x17, UPT ;  /* 0x000000170400788c */ /* 0x000fd2000bf05270 */
[----:B------:R-:W-:Y:S05]  /*3a80*/  BRA.U !UP0, `(.L_x_15345) ;  /* 0x00000001084c7547 */ /* 0x000fea000b800000 */
[----:B------:R-:W-:-:S09]  /*3a90*/  UISETP.NE.AND UP0, UPT, UR4, 0x18, UPT ;  /* 0x000000180400788c */ /* 0x000fd2000bf05270 */
[----:B------:R-:W-:Y:S05]  /*3aa0*/  BRA.U UP0, `(.L_x_15333) ;  /* 0x0000000500a07547 */ /* 0x000fea000b800000 */
[----:B------:R-:W0:Y:S01]  /*3ab0*/  I2F.S16 R7, R4 ;  /* 0x0000000400077306 */ /* 0x000e220000101400 */
[----:B------:R-:W-:Y:S01]  /*3ac0*/  BSSY.RECONVERGENT B0, `(.L_x_15346) ;  /* 0x000000c000007945 */ /* 0x000fe20003800200 */
[----:B------:R-:W-:Y:S01]  /*3ad0*/  IMAD.MOV.U32 R0, RZ, RZ, 0x7f ;  /* 0x0000007fff007424 */ /* 0x000fe200078e00ff */
[----:B0-----:R-:W-:Y:S02]  /*3ae0*/  LOP3.LUT R6, R7, 0x7fffffff, RZ, 0xc0, !PT ;  /* 0x7fffffff07067812 */ /* 0x001fe400078ec0ff */
        /* <DEDUP_REMOVED lines=9> */
.L_x_15347:
[----:B------:R-:W-:Y:S05]  /*3b80*/  BSYNC.RECONVERGENT B0 ;  /* 0x0000000000007941 */ /* 0x000fea0003800200 */
.L_x_15346:
[----:B------:R-:W-:-:S05]  /*3b90*/  LOP3.LUT R5, R0, 0x80, R5, 0xf8, !PT ;  /* 0x0000008000057812 */ /* 0x000fca00078ef805 */
[----:B------:R0:W-:Y:S01]  /*3ba0*/  STG.E.U8 desc[UR36][R2.64], R5 ;  /* 0x0000000502007986 */ /* 0x0001e2000c101124 */
[----:B------:R-:W-:Y:S05]  /*3bb0*/  BRA `(.L_x_15334) ;  /* 0x0000000400f07947 */ /* 0x000fea0003800000 */
.L_x_15345:
[----:B------:R-:W0:Y:S01]  /*3bc0*/  I2F.S16 R7, R4 ;  /* 0x0000000400077306 */ /* 0x000e220000101400 */
[----:B------:R-:W-:Y:S01]  /*3bd0*/  BSSY.RECONVERGENT B0, `(.L_x_15348) ;  /* 0x000000e000007945 */ /* 0x000fe20003800200 */
[----:B0-----:R-:W-:Y:S02]  /*3be0*/  LOP3.LUT R6, R7, 0x7fffffff, RZ, 0xc0, !PT ;  /* 0x7fffffff07067812 */ /* 0x001fe400078ec0ff */
        /* <DEDUP_REMOVED lines=12> */
.L_x_15349:
[----:B------:R-:W-:Y:S05]  /*3cb0*/  BSYNC.RECONVERGENT B0 ;  /* 0x0000000000007941 */ /* 0x000fea0003800200 */
.L_x_15348:
[----:B------:R-:W-:-:S05]  /*3cc0*/  LOP3.LUT R5, R0, 0x80, R5, 0xf8, !PT ;  /* 0x0000008000057812 */ /* 0x000fca00078ef805 */
[----:B------:R0:W-:Y:S01]  /*3cd0*/  STG.E.U8 desc[UR36][R2.64], R5 ;  /* 0x0000000502007986 */ /* 0x0001e2000c101124 */
[----:B------:R-:W-:Y:S05]  /*3ce0*/  BRA `(.L_x_15334) ;  /* 0x0000000400a47947 */ /* 0x000fea0003800000 */
.L_x_15344:
[----:B------:R-:W0:Y:S02]  /*3cf0*/  I2F.S16 R0, R4 ;  /* 0x0000000400007306 */ /* 0x000e240000101400 */
[----:B0-----:R-:W-:-:S05]  /*3d00*/  F2FP.BF16.F32.PACK_AB R0, RZ, R0 ;  /* 0x00000000ff00723e */ /* 0x001fca00000010ff */
[----:B------:R0:W-:Y:S01]  /*3d10*/  STG.E.U16 desc[UR36][R2.64], R0 ;  /* 0x0000000002007986 */ /* 0x0001e2000c101524 */
[----:B------:R-:W-:Y:S05]  /*3d20*/  BRA `(.L_x_15334) ;  /* 0x0000000400947947 */ /* 0x000fea0003800000 */
.L_x_15341:
        /* <DEDUP_REMOVED lines=8> */
[----:B------:R0:W-:Y:S01]  /*3db0*/  STG.E.U16 desc[UR36][R2.64], R4 ;  /* 0x0000000402007986 */ /* 0x0001e2000c101524 */
[----:B------:R-:W-:Y:S05]  /*3dc0*/  BRA `(.L_x_15334) ;  /* 0x00000004006c7947 */ /* 0x000fea0003800000 */
.L_x_15352:
[----:B------:R-:W0:Y:S01]  /*3dd0*/  I2F.S16 R7, R4 ;  /* 0x0000000400077306 */ /* 0x000e220000101400 */
[----:B------:R-:W-:Y:S01]  /*3de0*/  BSSY.RECONVERGENT B0, `(.L_x_15353) ;  /* 0x0000014000007945 */ /* 0x000fe20003800200 */
[----:B------:R-:W-:Y:S01]  /*3df0*/  IMAD.MOV.U32 R0, RZ, RZ, 0x80 ;  /* 0x00000080ff007424 */ /* 0x000fe200078e00ff */
[----:B0-----:R-:W-:-:S04]  /*3e00*/  LOP3.LUT R5, R7, 0x7fffffff, RZ, 0xc0, !PT ;  /* 0x7fffffff07057812 */ /* 0x001fc800078ec0ff */
        /* <DEDUP_REMOVED lines=9> */
.L_x_15355:
[----:B------:R-:W-:-:S04]  /*3ea0*/  SHF.R.U32.HI R0, RZ, 0x14, R7 ;  /* 0x00000014ff007819 */ /* 0x000fc80000011607 */
[----:B------:R-:W-:-:S04]  /*3eb0*/  LOP3.LUT R0, R0, 0x1, RZ, 0xc0, !PT ;  /* 0x0000000100007812 */ /* 0x000fc800078ec0ff */
[----:B------:R-:W-:-:S04]  /*3ec0*/  IADD3 R0, PT, PT, R7, 0x487ffff, R0 ;  /* 0x0487ffff07007810 */ /* 0x000fc80007ffe000 */
[----:B------:R-:W-:-:S04]  /*3ed0*/  SHF.R.U32.HI R0, RZ, 0x14, R0 ;  /* 0x00000014ff007819 */ /* 0x000fc80000011600 */
[----:B------:R-:W-:-:S07]  /*3ee0*/  LOP3.LUT R4, R0, 0xff, RZ, 0xc0, !PT ;  /* 0x000000ff00047812 */ /* 0x000fce00078ec0ff */
.L_x_15356:
[----:B------:R-:W-:-:S04]  /*3ef0*/  SHF.R.U32.HI R5, RZ, 0x18, R7 ;  /* 0x00000018ff057819 */ /* 0x000fc80000011607 */
[----:B------:R-:W-:-:S04]  /*3f00*/  LOP3.LUT R4, R4, 0x80, R5, 0xf8, !PT ;  /* 0x0000008004047812 */ /* 0x000fc800078ef805 */
[----:B------:R-:W-:-:S07]  /*3f10*/  PRMT R0, R4, 0x7610, R0 ;  /* 0x0000761004007816 */ /* 0x000fce0000000000 */
.L_x_15354:
[----:B------:R-:W-:Y:S05]  /*3f20*/  BSYNC.RECONVERGENT B0 ;  /* 0x0000000000007941 */ /* 0x000fea0003800200 */
.L_x_15353:
[----:B------:R0:W-:Y:S01]  /*3f30*/  STG.E.U8 desc[UR36][R2.64], R0 ;  /* 0x0000000002007986 */ /* 0x0001e2000c101124 */
[----:B------:R-:W-:Y:S05]  /*3f40*/  BRA `(.L_x_15334) ;  /* 0x00000004000c7947 */ /* 0x000fea0003800000 */
.L_x_15351:
        /* <DEDUP_REMOVED lines=13> */
.L_x_15359:
[----:B------:R-:W-:-:S04]  /*4020*/  SHF.R.U32.HI R0, RZ, 0x15, R7 ;  /* 0x00000015ff007819 */ /* 0x000fc80000011607 */
[----:B------:R-:W-:-:S04]  /*4030*/  LOP3.LUT R0, R0, 0x1, RZ, 0xc0, !PT ;  /* 0x0000000100007812 */ /* 0x000fc800078ec0ff */
[----:B------:R-:W-:-:S04]  /*4040*/  IADD3 R0, PT, PT, R7, 0x88fffff, R0 ;  /* 0x088fffff07007810 */ /* 0x000fc80007ffe000 */
[----:B------:R-:W-:-:S04]  /*4050*/  SHF.R.U32.HI R0, RZ, 0x15, R0 ;  /* 0x00000015ff007819 */ /* 0x000fc80000011600 */
[----:B------:R-:W-:-:S07]  /*4060*/  LOP3.LUT R4, R0, 0xff, RZ, 0xc0, !PT ;  /* 0x000000ff00047812 */ /* 0x000fce00078ec0ff */
.L_x_15360:
[----:B------:R-:W-:-:S04]  /*4070*/  SHF.R.U32.HI R5, RZ, 0x18, R7 ;  /* 0x00000018ff057819 */ /* 0x000fc80000011607 */
[----:B------:R-:W-:-:S04]  /*4080*/  LOP3.LUT R4, R4, 0x80, R5, 0xf8, !PT ;  /* 0x0000008004047812 */ /* 0x000fc800078ef805 */
[----:B------:R-:W-:-:S07]  /*4090*/  PRMT R0, R4, 0x7610, R0 ;  /* 0x0000761004007816 */ /* 0x000fce0000000000 */
.L_x_15358:
[----:B------:R-:W-:Y:S05]  /*40a0*/  BSYNC.RECONVERGENT B0 ;  /* 0x0000000000007941 */ /* 0x000fea0003800200 */
.L_x_15357:
[----:B------:R0:W-:Y:S01]  /*40b0*/  STG.E.U8 desc[UR36][R2.64], R0 ;  /* 0x0000000002007986 */ /* 0x0001e2000c101124 */
[----:B------:R-:W-:Y:S05]  /*40c0*/  BRA `(.L_x_15334) ;  /* 0x0000000000ac7947 */ /* 0x000fea0003800000 */
.L_x_15350:
[----:B------:R-:W-:-:S09]  /*40d0*/  UISETP.NE.AND UP0, UPT, UR4, 0x1c, UPT ;  /* 0x0000001c0400788c */ /* 0x000fd2000bf05270 */
[----:B------:R-:W-:Y:S05]  /*40e0*/  BRA.U !UP0, `(.L_x_15361) ;  /* 0x0000000108a07547 */ /* 0x000fea000b800000 */
[----:B------:R-:W-:-:S09]  /*40f0*/  UISETP.NE.AND UP0, UPT, UR4, 0x1d, UPT ;  /* 0x0000001d0400788c */ /* 0x000fd2000bf05270 */
[----:B------:R-:W-:Y:S05]  /*4100*/  BRA.U !UP0, `(.L_x_15362) ;  /* 0x00000001088c7547 */ /* 0x000fea000b800000 */
[----:B------:R-:W-:-:S09]  /*4110*/  UISETP.NE.AND UP0, UPT, UR4, 0x2c, UPT ;  /* 0x0000002c0400788c */ /* 0x000fd2000bf05270 */
[----:B------:R-:W-:Y:S05]  /*4120*/  BRA.U !UP0, `(.L_x_15363) ;  /* 0x0000000108447547 */ /* 0x000fea000b800000 */
.L_x_15333:
        /* <DEDUP_REMOVED lines=8> */
[----:B0-----:R-:W-:Y:S01]  /*41b0*/  IMAD.U32 R4, RZ, RZ, UR6 ;  /* 0x00000006ff047e24 */ /* 0x001fe2000f8e00ff */
[----:B------:R-:W-:Y:S01]  /*41c0*/  MOV R5, UR7 ;  /* 0x0000000700057c02 */ /* 0x000fe20008000f00 */
[----:B---3--:R-:W-:-:S02]  /*41d0*/  IMAD.U32 R6, RZ, RZ, UR8 ;  /* 0x00000008ff067e24 */ /* 0x008fc4000f8e00ff */
[----:B------:R-:W-:Y:S02]  /*41e0*/  IMAD.U32 R7, RZ, RZ, UR9 ;  /* 0x00000009ff077e24 */ /* 0x000fe4000f8e00ff */
[----:B----4-:R-:W-:Y:S01]  /*41f0*/  IMAD.U32 R10, RZ, RZ, UR4 ;  /* 0x00000004ff0a7e24 */ /* 0x010fe2000f8e00ff */
[----:B-1----:R-:W-:-:S07]  /*4200*/  MOV R11, UR5 ;  /* 0x00000005000b7c02 */ /* 0x002fce0008000f00 */
[----:B------:R-:W-:-:S07]  /*4210*/  LEPC R20, `(.L_x_15364) ;  /* 0x000000001014794e */ /* 0x000fce0000000000 */
[----:B--2---:R-:W-:Y:S05]  /*4220*/  CALL.ABS.NOINC R2 ;  /* 0x0000000002007343 */ /* 0x004fea0003c00000 */
.L_x_15364:
[----:B------:R-:W-:Y:S05]  /*4230*/  BRA `(.L_x_15334) ;  /* 0x0000000000507947 */ /* 0x000fea0003800000 */
.L_x_15363:
[----:B------:R-:W0:Y:S02]  /*4240*/  I2F.S16 R4, R4 ;  /* 0x0000000400047306 */ /* 0x000e240000101400 */
[----:B0-----:R-:W-:-:S04]  /*4250*/  SHF.R.U32.HI R6, RZ, 0x17, R4 ;  /* 0x00000017ff067819 */ /* 0x001fc80000011604 */
        /* <DEDUP_REMOVED lines=14> */
.L_x_15362:
[----:B------:R-:W-:-:S05]  /*4340*/  SHF.R.S32.HI R5, RZ, 0x1f, R4 ;  /* 0x0000001fff057819 */ /* 0x000fca0000011404 */
[----:B------:R0:W-:Y:S01]  /*4350*/  STG.E.64 desc[UR36][R2.64], R4 ;  /* 0x0000000402007986 */ /* 0x0001e2000c101b24 */
[----:B------:R-:W-:Y:S05]  /*4360*/  BRA `(.L_x_15334) ;  /* 0x0000000000047947 */ /* 0x000fea0003800000 */
.L_x_15361:
[----:B------:R0:W-:Y:S02]  /*4370*/  STG.E desc[UR36][R2.64], R4 ;  /* 0x0000000402007986 */ /* 0x0001e4000c101924 */
.L_x_15334:
[----:B------:R-:W-:-:S07]  /*4380*/  IADD3 R17, PT, PT, R17, 0x80, RZ ;  /* 0x0000008011117810 */ /* 0x000fce0007ffe0ff */
.L_x_15259:
[----:B------:R-:W-:Y:S05]  /*4390*/  BSYNC.RECONVERGENT B6 ;  /* 0x0000000000067941 */ /* 0x000fea0003800200 */
.L_x_15258:
[----:B------:R-:W5:Y:S01]  /*43a0*/  LDCU UR4, c[0x0][0x380] ;  /* 0x00007000ff0477ac */ /* 0x000f620008000800 */
[----:B------:R-:W-:Y:S01]  /*43b0*/  BSSY.RECONVERGENT B6, `(.L_x_15365) ;  /* 0x000042a000067945 */ /* 0x000fe20003800200 */
[----:B-----5:R-:W-:-:S13]  /*43c0*/  ISETP.GE.AND P0, PT, R17, UR4, PT ;  /* 0x0000000411007c0c */ /* 0x020fda000bf06270 */
[----:B------:R-:W-:Y:S05]  /*43d0*/  @P0 BRA `(.L_x_15366) ;  /* 0x00000040009c0947 */ /* 0x000fea0003800000 */
[----:B------:R-:W5:Y:S01]  /*43e0*/  LDCU UR4, c[0x0][0x388] ;  /* 0x00007100ff0477ac */ /* 0x000f620008000800 */
[----:B------:R-:W-:Y:S02]  /*43f0*/  IMAD.MOV.U32 R18, RZ, RZ, RZ ;  /* 0x000000ffff127224 */ /* 0x000fe400078e00ff */
[----:B0-----:R-:W-:Y:S02]  /*4400*/  IMAD.MOV.U32 R0, RZ, RZ, RZ ;  /* 0x000000ffff007224 */ /* 0x001fe400078e00ff */
[----:B------:R-:W-:Y:S01]  /*4410*/  IMAD.MOV.U32 R16, RZ, RZ, RZ ;  /* 0x000000ffff107224 */ /* 0x000fe200078e00ff */
[----:B-----5:R-:W-:-:S09]  /*4420*/  UISETP.NE.AND UP0, UPT, UR4, URZ, UPT ;  /* 0x000000ff0400728c */ /* 0x020fd2000bf05270 */
[----:B------:R-:W-:Y:S05]  /*4430*/  BRA.U !UP0, `(.L_x_15367) ;  /* 0x0000001508707547 */ /* 0x000fea000b800000 */
[----:B------:R-:W1:Y:S01]  /*4440*/  LDCU.64 UR4, c[0x0][0x390] ;  /* 0x00007200ff0477ac */ /* 0x000e620008000a00 */
[----:B------:R-:W-:Y:S01]  /*4450*/  MOV R16, RZ ;  /* 0x000000ff00107202 */ /* 0x000fe20000000f00 */
[----:B------:R-:W0:Y:S01]  /*4460*/  LDCU UR6, c[0x0][0x38c] ;  /* 0x00007180ff0677ac */ /* 0x000e220008000800 */
[----:B------:R-:W5:Y:S01]  /*4470*/  LDCU.64 UR8, c[0x0][0x4b8] ;  /* 0x00009700ff0877ac */ /* 0x000f620008000a00 */
[----:B------:R-:W-:Y:S02]  /*4480*/  UISETP.NE.AND UP0, UPT, UR41, URZ, UPT ;  /* 0x000000ff2900728c */ /* 0x000fe4000bf05270 */
[----:B-1234-:R-:W-:Y:S01]  /*4490*/  IMAD.HI.U32 R2, R17, UR4, R16 ;  /* 0x0000000411027c27 */ /* 0x01efe2000f8e0010 */
[----:B------:R-:W1:Y:S04]  /*44a0*/  LDCU UR4, c[0x0][0x4c0] ;  /* 0x00009800ff0477ac */ /* 0x000e680008000800 */
[----:B------:R-:W-:-:S05]  /*44b0*/  SHF.R.U32.HI R3, RZ, UR5, R2 ;  /* 0x00000005ff037c19 */ /* 0x000fca0008011602 */
[----:B------:R-:W-:-:S04]  /*44c0*/  IMAD.MOV R18, RZ, RZ, -R3 ;  /* 0x000000ffff127224 */ /* 0x000fc800078e0a03 */
        /* <DEDUP_REMOVED lines=339> */
.L_x_15367:
[----:B------:R-:W1:Y:S01]  /*5a00*/  LDCU.64 UR6, c[0x0][0x5f0] ;  /* 0x0000be00ff0677ac */ /* 0x000e620008000a00 */
        /* <DEDUP_REMOVED lines=15> */
.L_x_15371:
[----:B------:R0:W5:Y:S01]  /*5b00*/  LDG.E.U8 R19, desc[UR36][R2.64] ;  /* 0x0000002402137981 */ /* 0x000162000c1e1100 */
[----:B------:R-:W-:Y:S05]  /*5b10*/  BRA `(.L_x_15373) ;  /* 0x0000000c004c7947 */ /* 0x000fea0003800000 */
.L_x_15370:
        /* <DEDUP_REMOVED lines=8> */
.L_x_15375:
[----:B------:R0:W5:Y:S01]  /*5ba0*/  LDG.E.U16 R19, desc[UR36][R2.64] ;  /* 0x0000002402137981 */ /* 0x000162000c1e1500 */
[----:B------:R-:W-:Y:S05]  /*5bb0*/  BRA `(.L_x_15373) ;  /* 0x0000000c00247947 */ /* 0x000fea0003800000 */
.L_x_15374:
[----:B------:R0:W5:Y:S01]  /*5bc0*/  LDG.E.U16 R19, desc[UR36][R2.64] ;  /* 0x0000002402137981 */ /* 0x000162000c1e1500 */
[----:B------:R-:W-:Y:S05]  /*5bd0*/  BRA `(.L_x_15373) ;  /* 0x0000000c001c7947 */ /* 0x000fea0003800000 */
.L_x_15369:
        /* <DEDUP_REMOVED lines=9> */
.L_x_15377:
[----:B------:R-:W2:Y:S02]  /*5c70*/  LDG.E.U16 R0, desc[UR36][R2.64] ;  /* 0x0000002402007981 */ /* 0x000ea4000c1e1500 */
[----:B--2---:R-:W-:-:S06]  /*5c80*/  HADD2.F32 R0, -RZ, R0.H0_H0 ;  /* 0x20000000ff007230 */ /* 0x004fcc0000004100 */
[----:B------:R-:W0:Y:S02]  /*5c90*/  F2I.FTZ.TRUNC.NTZ R0, R0 ;  /* 0x0000000000007305 */ /* 0x000e24000021f100 */
[----:B0-----:R-:W-:Y:S01]  /*5ca0*/  PRMT R19, R0, 0x7610, R19 ;  /* 0x0000761000137816 */ /* 0x001fe20000000013 */
[----:B------:R-:W-:Y:S06]  /*5cb0*/  BRA `(.L_x_15373) ;  /* 0x0000000800e47947 */ /* 0x000fec0003800000 */
.L_x_15376:
        /* <DEDUP_REMOVED lines=9> */
.L_x_15379:
[----:B------:R-:W2:Y:S02]  /*5d50*/  LDG.E.U16 R2, desc[UR36][R2.64] ;  /* 0x0000002402027981 */ /* 0x000ea4000c1e1500 */
[----:B--2---:R-:W-:-:S06]  /*5d60*/  HADD2.F32 R0, -RZ, R2.H0_H0 ;  /* 0x20000002ff007230 */ /* 0x004fcc0000004100 */
[----:B------:R-:W0:Y:S02]  /*5d70*/  F2I.FTZ.TRUNC.NTZ R0, R0 ;  /* 0x0000000000007305 */ /* 0x000e24000021f100 */
[----:B0-----:R-:W-:Y:S01]  /*5d80*/  PRMT R19, R0, 0x7610, R19 ;  /* 0x0000761000137816 */ /* 0x001fe20000000013 */
[----:B------:R-:W-:Y:S06]  /*5d90*/  BRA `(.L_x_15373) ;  /* 0x0000000800ac7947 */ /* 0x000fec0003800000 */
.L_x_15378:
[----:B------:R-:W2:Y:S02]  /*5da0*/  LDG.E.64 R2, desc[UR36][R2.64] ;  /* 0x0000002402027981 */ /* 0x000ea4000c1e1b00 */
[----:B--2---:R0:W1:Y:S01]  /*5db0*/  F2I.F64.TRUNC R19, R2 ;  /* 0x0000000200137311 */ /* 0x004062000030d100 */
[----:B------:R-:W-:Y:S05]  /*5dc0*/  BRA `(.L_x_15373) ;  /* 0x0000000800a07947 */ /* 0x000fea0003800000 */
.L_x_15368:
        /* <DEDUP_REMOVED lines=12> */
.L_x_15382:
[----:B------:R-:W2:Y:S02]  /*5e90*/  LDG.E.64 R2, desc[UR36][R2.64] ;  /* 0x0000002402027981 */ /* 0x000ea4000c1e1b00 */
[----:B--2---:R3:W4:Y:S01]  /*5ea0*/  F2I.F64.TRUNC R19, R2 ;  /* 0x0000000200137311 */ /* 0x004722000030d100 */
[----:B------:R-:W-:Y:S05]  /*5eb0*/  BRA `(.L_x_15373) ;  /* 0x0000000800647947 */ /* 0x000fea0003800000 */
.L_x_15381:
        /* <DEDUP_REMOVED lines=27> */
.L_x_15384:
        /* <DEDUP_REMOVED lines=10> */
[----:B------:R-:W-:-:S06]  /*6110*/  LOP3.LUT R0, R0, 0x80000000, R5, 0xf8, !PT ;  /* 0x8000000000007812 */ /* 0x000fcc00078ef805 */
[----:B------:R-:W0:Y:S02]  /*6120*/  F2I.FTZ.TRUNC.NTZ R0, R0 ;  /* 0x0000000000007305 */ /* 0x000e24000021f100 */
[----:B0-----:R-:W-:Y:S01]  /*6130*/  PRMT R19, R0, 0x7610, R19 ;  /* 0x0000761000137816 */ /* 0x001fe20000000013 */
[----:B------:R-:W-:Y:S06]  /*6140*/  BRA `(.L_x_15373) ;  /* 0x0000000400c07947 */ /* 0x000fec0003800000 */
.L_x_15383:
[----:B------:R-:W2:Y:S02]  /*6150*/  LDG.E.U16 R0, desc[UR36][R2.64] ;  /* 0x0000002402007981 */ /* 0x000ea4000c1e1500 */
[----:B--2---:R-:W-:-:S06]  /*6160*/  SHF.L.U32 R0, R0, 0x10, RZ ;  /* 0x0000001000007819 */ /* 0x004fcc00000006ff */
[----:B------:R-:W0:Y:S02]  /*6170*/  F2I.FTZ.TRUNC.NTZ R0, R0 ;  /* 0x0000000000007305 */ /* 0x000e24000021f100 */
[----:B0-----:R-:W-:Y:S01]  /*6180*/  PRMT R19, R0, 0x7610, R19 ;  /* 0x0000761000137816 */ /* 0x001fe20000000013 */
[----:B------:R-:W-:Y:S06]  /*6190*/  BRA `(.L_x_15373) ;  /* 0x0000000400ac7947 */ /* 0x000fec0003800000 */
.L_x_15380:
        /* <DEDUP_REMOVED lines=10> */
.L_x_15387:
        /* <DEDUP_REMOVED lines=21> */
.L_x_15391:
[----:B------:R-:W-:Y:S05]  /*6390*/  BSYNC.RECONVERGENT B1 ;  /* 0x0000000000017941 */ /* 0x000fea0003800200 */
.L_x_15390:
[----:B------:R-:W-:Y:S01]  /*63a0*/  IMAD.SHL.U32 R0, R0, 0x100000, RZ ;  /* 0x0010000000007824 */ /* 0x000fe200078e00ff */
[----:B------:R-:W-:-:S04]  /*63b0*/  LEA R2, R2, 0x3b800000, 0x17 ;  /* 0x3b80000002027811 */ /* 0x000fc800078eb8ff */
[----:B------:R-:W-:-:S07]  /*63c0*/  LOP3.LUT R0, R2, R0, R7, 0xfe, !PT ;  /* 0x0000000002007212 */ /* 0x000fce00078efe07 */
.L_x_15389:
[----:B------:R-:W-:Y:S05]  /*63d0*/  BSYNC.RECONVERGENT B0 ;  /* 0x0000000000007941 */ /* 0x000fea0003800200 */
.L_x_15388:
[----:B------:R-:W0:Y:S02]  /*63e0*/  F2I.FTZ.TRUNC.NTZ R0, R0 ;  /* 0x0000000000007305 */ /* 0x000e24000021f100 */
[----:B0-----:R-:W-:Y:S01]  /*63f0*/  PRMT R19, R0, 0x7610, R19 ;  /* 0x0000761000137816 */ /* 0x001fe20000000013 */
[----:B------:R-:W-:Y:S06]  /*6400*/  BRA `(.L_x_15373) ;  /* 0x0000000400107947 */ /* 0x000fec0003800000 */
.L_x_15386:
        /* <DEDUP_REMOVED lines=21> */
.L_x_15395:
[----:B------:R-:W-:Y:S05]  /*6560*/  BSYNC.RECONVERGENT B1 ;  /* 0x0000000000017941 */ /* 0x000fea0003800200 */
.L_x_15394:
[----:B------:R-:W-:Y:S01]  /*6570*/  IMAD.SHL.U32 R0, R0, 0x200000, RZ ;  /* 0x0020000000007824 */ /* 0x000fe200078e00ff */
[----:B------:R-:W-:-:S04]  /*6580*/  LEA R2, R2, 0x37800000, 0x17 ;  /* 0x3780000002027811 */ /* 0x000fc800078eb8ff */
[----:B------:R-:W-:-:S07]  /*6590*/  LOP3.LUT R0, R2, R0, R7, 0xfe, !PT ;  /* 0x0000000002007212 */ /* 0x000fce00078efe07 */
.L_x_15393:
[----:B------:R-:W-:Y:S05]  /*65a0*/  BSYNC.RECONVERGENT B0 ;  /* 0x0000000000007941 */ /* 0x000fea0003800200 */
.L_x_15392:
[----:B------:R-:W0:Y:S02]  /*65b0*/  F2I.FTZ.TRUNC.NTZ R0, R0 ;  /* 0x0000000000007305 */ /* 0x000e24000021f100 */
[----:B0-----:R-:W-:Y:S01]  /*65c0*/  PRMT R19, R0, 0x7610, R19 ;  /* 0x0000761000137816 */ /* 0x001fe20000000013 */
[----:B------:R-:W-:Y:S06]  /*65d0*/  BRA `(.L_x_15373) ;  /* 0x00000000009c7947 */ /* 0x000fec0003800000 */
.L_x_15385:
        /* <DEDUP_REMOVED lines=14> */
.L_x_15399:
[----:B------:R-:W-:Y:S05]  /*66c0*/  BSYNC.RECONVERGENT B0 ;  /* 0x0000000000007941 */ /* 0x000fea0003800200 */
.L_x_15398:
[----:B------:R-:W0:Y:S02]  /*66d0*/  F2I.FTZ.TRUNC.NTZ R0, R0 ;  /* 0x0000000000007305 */ /* 0x000e24000021f100 */
[----:B0-----:R-:W-:Y:S01]  /*66e0*/  PRMT R19, R0, 0x7610, R19 ;  /* 0x0000761000137816 */ /* 0x001fe20000000013 */
[----:B------:R-:W-:Y:S06]  /*66f0*/  BRA `(.L_x_15373) ;  /* 0x0000000000547947 */ /* 0x000fec0003800000 */
.L_x_15372:
        /* <DEDUP_REMOVED lines=16> */
.L_x_15400:
[----:B------:R-:W-:Y:S01]  /*6800*/  PRMT R19, RZ, 0x7610, R19 ;  /* 0x00007610ff137816 */ /* 0x000fe20000000013 */
[----:B------:R-:W-:Y:S06]  /*6810*/  BRA `(.L_x_15373) ;  /* 0x00000000000c7947 */ /* 0x000fec0003800000 */
.L_x_15397:
[----:B------:R1:W5:Y:S01]  /*6820*/  LDG.E.U16 R19, desc[UR36][R2.64] ;  /* 0x0000002402137981 */ /* 0x000362000c1e1500 */
[----:B------:R-:W-:Y:S05]  /*6830*/  BRA `(.L_x_15373) ;  /* 0x0000000000047947 */ /* 0x000fea0003800000 */
.L_x_15396:
[----:B------:R2:W5:Y:S02]  /*6840*/  LDG.E.U16 R19, desc[UR36][R2.64] ;  /* 0x0000002402137981 */ /* 0x000564000c1e1500 */
.L_x_15373:
        /* <DEDUP_REMOVED lines=16> */
.L_x_15404:
[----:B------:R3:W5:Y:S01]  /*6950*/  LDG.E.U8 R0, desc[UR36][R2.64] ;  /* 0x0000002402007981 */ /* 0x000762000c1e1100 */
[----:B------:R-:W-:Y:S05]  /*6960*/  BRA `(.L_x_15406) ;  /* 0x0000000c004c7947 */ /* 0x000fea0003800000 */
.L_x_15403:
        /* <DEDUP_REMOVED lines=8> */
.L_x_15408:
[----:B------:R2:W5:Y:S01]  /*69f0*/  LDG.E.U16 R0, desc[UR36][R2.64] ;  /* 0x0000002402007981 */ /* 0x000562000c1e1500 */
[----:B------:R-:W-:Y:S05]  /*6a00*/  BRA `(.L_x_15406) ;  /* 0x0000000c00247947 */ /* 0x000fea0003800000 */
.L_x_15407:
[----:B------:R0:W5:Y:S01]  /*6a10*/  LDG.E.U16 R0, desc[UR36][R2.64] ;  /* 0x0000002402007981 */ /* 0x000162000c1e1500 */
[----:B------:R-:W-:Y:S05]  /*6a20*/  BRA `(.L_x_15406) ;  /* 0x0000000c001c7947 */ /* 0x000fea0003800000 */
.L_x_15402:
        /* <DEDUP_REMOVED lines=9> */
.L_x_15410:
[----:B------:R-:W2:Y:S02]  /*6ac0*/  LDG.E.U16 R4, desc[UR36][R2.64] ;  /* 0x0000002402047981 */ /* 0x000ea4000c1e1500 */
[----:B--2---:R-:W-:-:S06]  /*6ad0*/  HADD2.F32 R4, -RZ, R4.H0_H0 ;  /* 0x20000004ff047230 */ /* 0x004fcc0000004100 */
[----:B------:R-:W0:Y:S02]  /*6ae0*/  F2I.FTZ.TRUNC.NTZ R4, R4 ;  /* 0x0000000400047305 */ /* 0x000e24000021f100 */
[----:B0-----:R-:W-:Y:S01]  /*6af0*/  PRMT R0, R4, 0x7610, R0 ;  /* 0x0000761004007816 */ /* 0x001fe20000000000 */
[----:B------:R-:W-:Y:S06]  /*6b00*/  BRA `(.L_x_15406) ;  /* 0x0000000800e47947 */ /* 0x000fec0003800000 */
.L_x_15409:
        /* <DEDUP_REMOVED lines=9> */
.L_x_15412:
[----:B------:R-:W2:Y:S02]  /*6ba0*/  LDG.E.U16 R2, desc[UR36][R2.64] ;  /* 0x0000002402027981 */ /* 0x000ea4000c1e1500 */
[----:B--2---:R-:W-:-:S06]  /*6bb0*/  HADD2.F32 R4, -RZ, R2.H0_H0 ;  /* 0x20000002ff047230 */ /* 0x004fcc0000004100 */
[----:B------:R-:W0:Y:S02]  /*6bc0*/  F2I.FTZ.TRUNC.NTZ R4, R4 ;  /* 0x0000000400047305 */ /* 0x000e24000021f100 */
[----:B0-----:R-:W-:Y:S01]  /*6bd0*/  PRMT R0, R4, 0x7610, R0 ;  /* 0x0000761004007816 */ /* 0x001fe20000000000 */
[----:B------:R-:W-:Y:S06]  /*6be0*/  BRA `(.L_x_15406) ;  /* 0x0000000800ac7947 */ /* 0x000fec0003800000 */
.L_x_15411:
[----:B------:R-:W2:Y:S02]  /*6bf0*/  LDG.E.64 R2, desc[UR36][R2.64] ;  /* 0x0000002402027981 */ /* 0x000ea4000c1e1b00 */
[----:B--2---:R0:W1:Y:S01]  /*6c00*/  F2I.F64.TRUNC R0, R2 ;  /* 0x0000000200007311 */ /* 0x004062000030d100 */
[----:B------:R-:W-:Y:S05]  /*6c10*/  BRA `(.L_x_15406) ;  /* 0x0000000800a07947 */ /* 0x000fea0003800000 */
.L_x_15401:
        /* <DEDUP_REMOVED lines=12> */
.L_x_15415:
[----:B------:R-:W2:Y:S02]  /*6ce0*/  LDG.E.64 R2, desc[UR36][R2.64] ;  /* 0x0000002402027981 */ /* 0x000ea4000c1e1b00 */
[----:B--2---:R0:W1:Y:S01]  /*6cf0*/  F2I.F64.TRUNC R0, R2 ;  /* 0x0000000200007311 */ /* 0x004062000030d100 */
[----:B------:R-:W-:Y:S05]  /*6d00*/  BRA `(.L_x_15406) ;  /* 0x0000000800647947 */ /* 0x000fea0003800000 */
.L_x_15414:
        /* <DEDUP_REMOVED lines=27> */
.L_x_15417:
        /* <DEDUP_REMOVED lines=14> */
.L_x_15416:
[----:B------:R-:W2:Y:S02]  /*6fa0*/  LDG.E.U16 R4, desc[UR36][R2.64] ;  /* 0x0000002402047981 */ /* 0x000ea4000c1e1500 */
[----:B--2---:R-:W-:-:S06]  /*6fb0*/  IMAD.U32 R4, R4, 0x10000, RZ ;  /* 0x0001000004047824 */ /* 0x004fcc00078e00ff */
[----:B------:R-:W0:Y:S02]  /*6fc0*/  F2I.FTZ.TRUNC.NTZ R4, R4 ;  /* 0x0000000400047305 */ /* 0x000e24000021f100 */
[----:B0-----:R-:W-:Y:S01]  /*6fd0*/  PRMT R0, R4, 0x7610, R0 ;  /* 0x0000761004007816 */ /* 0x001fe20000000000 */
[----:B------:R-:W-:Y:S06]  /*6fe0*/  BRA `(.L_x_15406) ;  /* 0x0000000400ac7947 */ /* 0x000fec0003800000 */
.L_x_15413:
        /* <DEDUP_REMOVED lines=10> */
.L_x_15420:
        /* <DEDUP_REMOVED lines=21> */
.L_x_15424:
[----:B------:R-:W-:Y:S05]  /*71e0*/  BSYNC.RECONVERGENT B1 ;  /* 0x0000000000017941 */ /* 0x000fea0003800200 */
.L_x_15423:
[----:B------:R-:W-:Y:S01]  /*71f0*/  IMAD.SHL.U32 R0, R0, 0x100000, RZ ;  /* 0x0010000000007824 */ /* 0x000fe200078e00ff */
[----:B------:R-:W-:-:S04]  /*7200*/  LEA R2, R2, 0x3b800000, 0x17 ;  /* 0x3b80000002027811 */ /* 0x000fc800078eb8ff */
[----:B------:R-:W-:-:S07]  /*7210*/  LOP3.LUT R4, R2, R0, R7, 0xfe, !PT ;  /* 0x0000000002047212 */ /* 0x000fce00078efe07 */
.L_x_15422:
[----:B------:R-:W-:Y:S05]  /*7220*/  BSYNC.RECONVERGENT B0 ;  /* 0x0000000000007941 */ /* 0x000fea0003800200 */
.L_x_15421:
[----:B------:R-:W0:Y:S02]  /*7230*/  F2I.FTZ.TRUNC.NTZ R4, R4 ;  /* 0x0000000400047305 */ /* 0x000e24000021f100 */
[----:B0-----:R-:W-:Y:S01]  /*7240*/  PRMT R0, R4, 0x7610, R0 ;  /* 0x0000761004007816 */ /* 0x001fe20000000000 */
[----:B------:R-:W-:Y:S06]  /*7250*/  BRA `(.L_x_15406) ;  /* 0x0000000400107947 */ /* 0x000fec0003800000 */
.L_x_15419:
        /* <DEDUP_REMOVED lines=21> */
.L_x_15428:
[----:B------:R-:W-:Y:S05]  /*73b0*/  BSYNC.RECONVERGENT B1 ;  /* 0x0000000000017941 */ /* 0x000fea0003800200 */
.L_x_15427:
[----:B------:R-:W-:Y:S01]  /*73c0*/  IMAD.SHL.U32 R0, R0, 0x200000, RZ ;  /* 0x0020000000007824 */ /* 0x000fe200078e00ff */
[----:B------:R-:W-:-:S04]  /*73d0*/  LEA R2, R2, 0x37800000, 0x17 ;  /* 0x3780000002027811 */ /* 0x000fc800078eb8ff */
[----:B------:R-:W-:-:S07]  /*73e0*/  LOP3.LUT R4, R2, R0, R7, 0xfe, !PT ;  /* 0x0000000002047212 */ /* 0x000fce00078efe07 */
.L_x_15426:
[----:B------:R-:W-:Y:S05]  /*73f0*/  BSYNC.RECONVERGENT B0 ;  /* 0x0000000000007941 */ /* 0x000fea0003800200 */
.L_x_15425:
[----:B------:R-:W0:Y:S02]  /*7400*/  F2I.FTZ.TRUNC.NTZ R4, R4 ;  /* 0x0000000400047305 */ /* 0x000e24000021f100 */
[----:B0-----:R-:W-:Y:S01]  /*7410*/  PRMT R0, R4, 0x7610, R0 ;  /* 0x0000761004007816 */ /* 0x001fe20000000000 */
[----:B------:R-:W-:Y:S06]  /*7420*/  BRA `(.L_x_15406) ;  /* 0x00000000009c7947 */ /* 0x000fec0003800000 */
.L_x_15418:
        /* <DEDUP_REMOVED lines=14> */
.L_x_15432:
[----:B------:R-:W-:Y:S05]  /*7510*/  BSYNC.RECONVERGENT B0 ;  /* 0x0000000000007941 */ /* 0x000fea0003800200 */
.L_x_15431:
[----:B------:R-:W0:Y:S02]  /*7520*/  F2I.FTZ.TRUNC.NTZ R4, R4 ;  /* 0x0000000400047305 */ /* 0x000e24000021f100 */
[----:B0-----:R-:W-:Y:S01]  /*7530*/  PRMT R0, R4, 0x7610, R0 ;  /* 0x0000761004007816 */ /* 0x001fe20000000000 */
[----:B------:R-:W-:Y:S06]  /*7540*/  BRA `(.L_x_15406) ;  /* 0x0000000000547947 */ /* 0x000fec0003800000 */
.L_x_15405:
        /* <DEDUP_REMOVED lines=15> */
[----:B--2-45:R-:W-:Y:S05]  /*7640*/  CALL.ABS.NOINC R2 ;  /* 0x0000000002007343 */ /* 0x034fea0003c00000 */
.L_x_15433:
[----:B------:R-:W-:Y:S01]  /*7650*/  PRMT R0, RZ, 0x7610, R0 ;  /* 0x00007610ff007816 */ /* 0x000fe20000000000 */
[----:B------:R-:W-:Y:S06]  /*7660*/  BRA `(.L_x_15406) ;  /* 0x00000000000c7947 */ /* 0x000fec0003800000 */
.L_x_15430:
[----:B------:R0:W5:Y:S01]  /*7670*/  LDG.E.U16 R0, desc[UR36][R2.64] ;  /* 0x0000002402007981 */ /* 0x000162000c1e1500 */
[----:B------:R-:W-:Y:S05]  /*7680*/  BRA `(.L_x_15406) ;  /* 0x0000000000047947 */ /* 0x000fea0003800000 */
.L_x_15429:
[----:B------:R0:W5:Y:S02]  /*7690*/  LDG.E.U16 R0, desc[UR36][R2.64] ;  /* 0x0000002402007981 */ /* 0x000164000c1e1500 */
.L_x_15406:
        /* <DEDUP_REMOVED lines=42> */
.L_x_15437:
[----:B------:R0:W-:Y:S01]  /*7940*/  STG.E.U8 desc[UR36][R2.64], R4 ;  /* 0x0000000402007986 */ /* 0x0001e2000c101124 */
[----:B------:R-:W-:Y:S05]  /*7950*/  BRA `(.L_x_15439) ;  /* 0x0000000c00387947 */ /* 0x000fea0003800000 */
.L_x_15436:
        /* <DEDUP_REMOVED lines=9> */
.L_x_15441:
[----:B------:R0:W-:Y:S01]  /*79f0*/  STG.E desc[UR36][R2.64], R4 ;  /* 0x0000000402007986 */ /* 0x0001e2000c101924 */
[----:B------:R-:W-:Y:S05]  /*7a00*/  BRA `(.L_x_15439) ;  /* 0x0000000c000c7947 */ /* 0x000fea0003800000 */
.L_x_15440:
[----:B------:R0:W-:Y:S01]  /*7a10*/  STG.E.U16 desc[UR36][R2.64], R4 ;  /* 0x0000000402007986 */ /* 0x0001e2000c101524 */
[----:B------:R-:W-:Y:S05]  /*7a20*/  BRA `(.L_x_15439) ;  /* 0x0000000c00047947 */ /* 0x000fea0003800000 */
.L_x_15435:
        /* <DEDUP_REMOVED lines=9> */
.L_x_15443:
[----:B------:R-:W0:Y:S02]  /*7ac0*/  I2F.S16 R0, R4 ;  /* 0x0000000400007306 */ /* 0x000e240000101400 */
[----:B0-----:R-:W-:-:S05]  /*7ad0*/  F2FP.F16.F32.PACK_AB R0, RZ, R0 ;  /* 0x00000000ff00723e */ /* 0x001fca00000000ff */
[----:B------:R0:W-:Y:S01]  /*7ae0*/  STG.E.U16 desc[UR36][R2.64], R0 ;  /* 0x0000000002007986 */ /* 0x0001e2000c101524 */
[----:B------:R-:W-:Y:S05]  /*7af0*/  BRA `(.L_x_15439) ;  /* 0x0000000800d07947 */ /* 0x000fea0003800000 */
.L_x_15442:
        /* <DEDUP_REMOVED lines=10> */
.L_x_15445:
[----:B------:R-:W0:Y:S02]  /*7ba0*/  I2F.S16 R4, R4 ;  /* 0x0000000400047306 */ /* 0x000e240000101400 */
[----:B0-----:R-:W-:-:S04]  /*7bb0*/  F2FP.F16.F32.PACK_AB R5, RZ, R4 ;  /* 0x00000004ff05723e */ /* 0x001fc800000000ff */
[----:B------:R-:W-:-:S05]  /*7bc0*/  PRMT R5, R5, 0x5410, RZ ;  /* 0x0000541005057816 */ /* 0x000fca00000000ff */
[----:B------:R0:W-:Y:S01]  /*7bd0*/  STG.E desc[UR36][R2.64], R5 ;  /* 0x0000000502007986 */ /* 0x0001e2000c101924 */
[----:B------:R-:W-:Y:S05]  /*7be0*/  BRA `(.L_x_15439) ;  /* 0x0000000800947947 */ /* 0x000fea0003800000 */
.L_x_15444:
[----:B------:R-:W0:Y:S02]  /*7bf0*/  I2F.F64.S16 R4, R4 ;  /* 0x0000000400047312 */ /* 0x000e240000101c00 */
[----:B0-----:R0:W-:Y:S01]  /*7c00*/  STG.E.64 desc[UR36][R2.64], R4 ;  /* 0x0000000402007986 */ /* 0x0011e2000c101b24 */
[----:B------:R-:W-:Y:S05]  /*7c10*/  BRA `(.L_x_15439) ;  /* 0x0000000800887947 */ /* 0x000fea0003800000 */
.L_x_15434:
        /* <DEDUP_REMOVED lines=12> */
.L_x_15449:
[----:B------:R-:W0:Y:S01]  /*7ce0*/  I2F.S16 R7, R4 ;  /* 0x0000000400077306 */ /* 0x000e220000101400 */
[----:B------:R-:W-:Y:S01]  /*7cf0*/  BSSY.RECONVERGENT B0, `(.L_x_15450) ;  /* 0x0000013000007945 */ /* 0x000fe20003800200 */
[----:B------:R-:W-:Y:S01]  /*7d00*/  IMAD.MOV.U32 R0, RZ, RZ, 0x80 ;  /* 0x00000080ff007424 */ /* 0x000fe200078e00ff */
[----:B0-----:R-:W-:-:S04]  /*7d10*/  LOP3.LUT R5, R7, 0x7fffffff, RZ, 0xc0, !PT ;  /* 0x7fffffff07057812 */ /* 0x001fc800078ec0ff */
        /* <DEDUP_REMOVED lines=14> */
.L_x_15452:
[----:B------:R-:W-:-:S04]  /*7e00*/  SHF.R.U32.HI R5, RZ, 0x18, R7 ;  /* 0x00000018ff057819 */ /* 0x000fc80000011607 */
[----:B------:R-:W-:-:S07]  /*7e10*/  LOP3.LUT R0, R0, 0x80, R5, 0xf8, !PT ;  /* 0x0000008000007812 */ /* 0x000fce00078ef805 */
.L_x_15451:
[----:B------:R-:W-:Y:S05]  /*7e20*/  BSYNC.RECONVERGENT B0 ;  /* 0x0000000000007941 */ /* 0x000fea0003800200 */
.L_x_15450:
[----:B------:R3:W-:Y:S01]  /*7e30*/  STG.E.U8 desc[UR36][R2.64], R0 ;  /* 0x0000000002007986 */ /* 0x0007e2000c101124 */
[----:B------:R-:W-:Y:S05]  /*7e40*/  BRA `(.L_x_15439) ;  /* 0x0000000400fc7947 */ /* 0x000fea0003800000 */
.L_x_15448:
        /* <DEDUP_REMOVED lines=18> */
.L_x_15455:
[----:B------:R-:W-:-:S04]  /*7f70*/  SHF.R.U32.HI R5, RZ, 0x18, R7 ;  /* 0x00000018ff057819 */ /* 0x000fc80000011607 */
[----:B------:R-:W-:-:S07]  /*7f80*/  LOP3.LUT R0, R0, 0x80, R5, 0xf8, !PT ;  /* 0x0000008000007812 */ /* 0x000fce00078ef805 */
.L_x_15454:
[----:B------:R-:W-:Y:S05]  /*7f90*/  BSYNC.RECONVERGENT B0 ;  /* 0x0000000000007941 */ /* 0x000fea0003800200 */
.L_x_15453:
[----:B------:R0:W-:Y:S01]  /*7fa0*/  STG.E.U8 desc[UR36][R2.64], R0 ;  /* 0x0000000002007986 */ /* 0x0001e2000c101124 */
[----:B------:R-:W-:Y:S05]  /*7fb0*/  BRA `(.L_x_15439) ;  /* 0x0000000400a07947 */ /* 0x000fea0003800000 */
.L_x_15447:
[----:B------:R-:W-:-:S09]  /*7fc0*/  UISETP.NE.AND UP0, UPT, UR4, 0x1c, UPT ;  /* 0x0000001c0400788c */ /* 0x000fd2000bf05270 */
[----:B------:R-:W-:Y:S05]  /*7fd0*/  BRA.U !UP0, `(.L_x_15456) ;  /* 0x00000001085c7547 */ /* 0x000fea000b800000 */
[----:B------:R-:W-:-:S09]  /*7fe0*/  UISETP.NE.AND UP0, UPT, UR4, 0x1d, UPT ;  /* 0x0000001d0400788c */ /* 0x000fd2000bf05270 */
[----:B------:R-:W-:Y:S05]  /*7ff0*/  BRA.U !UP0, `(.L_x_15457) ;  /* 0x0000000108487547 */ /* 0x000fea000b800000 */
[----:B------:R-:W-:-:S09]  /*8000*/  UISETP.NE.AND UP0, UPT, UR4, 0x2c, UPT ;  /* 0x0000002c0400788c */ /* 0x000fd2000bf05270 */
[----:B------:R-:W-:Y:S05]  /*8010*/  BRA.U UP0, `(.L_x_15438) ;  /* 0x0000000100a47547 */ /* 0x000fea000b800000 */
[----:B------:R-:W0:Y:S02]  /*8020*/  I2F.S16 R4, R4 ;  /* 0x0000000400047306 */ /* 0x000e240000101400 */
[----:B0-----:R-:W-:-:S04]  /*8030*/  SHF.R.U32.HI R6, RZ, 0x17, R4 ;  /* 0x00000017ff067819 */ /* 0x001fc80000011604 */
        /* <DEDUP_REMOVED lines=14> */
.L_x_15457:
[----:B------:R-:W-:-:S05]  /*8120*/  SHF.R.S32.HI R5, RZ, 0x1f, R4 ;  /* 0x0000001fff057819 */ /* 0x000fca0000011404 */
[----:B------:R1:W-:Y:S01]  /*8130*/  STG.E.64 desc[UR36][R2.64], R4 ;  /* 0x0000000402007986 */ /* 0x0003e2000c101b24 */
[----:B------:R-:W-:Y:S05]  /*8140*/  BRA `(.L_x_15439) ;  /* 0x00000004003c7947 */ /* 0x000fea0003800000 */
.L_x_15456:
[----:B------:R0:W-:Y:S01]  /*8150*/  STG.E desc[UR36][R2.64], R4 ;  /* 0x0000000402007986 */ /* 0x0001e2000c101924 */
[----:B------:R-:W-:Y:S05]  /*8160*/  BRA `(.L_x_15439) ;  /* 0x0000000400347947 */ /* 0x000fea0003800000 */
.L_x_15446:
        /* <DEDUP_REMOVED lines=10> */
.L_x_15459:
[----:B------:R-:W0:Y:S01]  /*8210*/  I2F.F64.S16 R4, R4 ;  /* 0x0000000400047312 */ /* 0x000e220000101c00 */
[----:B------:R-:W-:-:S05]  /*8220*/  CS2R R6, SRZ ;  /* 0x0000000000067805 */ /* 0x000fca000001ff00 */
[----:B0-----:R0:W-:Y:S01]  /*8230*/  STG.E.128 desc[UR36][R2.64], R4 ;  /* 0x0000000402007986 */ /* 0x0011e2000c101d24 */
[----:B------:R-:W-:Y:S05]  /*8240*/  BRA `(.L_x_15439) ;  /* 0x0000000000fc7947 */ /* 0x000fea0003800000 */
.L_x_15458:
[----:B------:R-:W-:-:S09]  /*8250*/  UISETP.NE.AND UP0, UPT, UR4, 0xf, UPT ;  /* 0x0000000f0400788c */ /* 0x000fd2000bf05270 */
[----:B------:R-:W-:Y:S05]  /*8260*/  BRA.U !UP0, `(.L_x_15460) ;  /* 0x0000000108e87547 */ /* 0x000fea000b800000 */
[----:B------:R-:W-:-:S09]  /*8270*/  UISETP.NE.AND UP0, UPT, UR4, 0x17, UPT ;  /* 0x000000170400788c */ /* 0x000fd2000bf05270 */
[----:B------:R-:W-:Y:S05]  /*8280*/  BRA.U !UP0, `(.L_x_15461) ;  /* 0x0000000108907547 */ /* 0x000fea000b800000 */
[----:B------:R-:W-:-:S09]  /*8290*/  UISETP.NE.AND UP0, UPT, UR4, 0x18, UPT ;  /* 0x000000180400788c */ /* 0x000fd2000bf05270 */
[----:B------:R-:W-:Y:S05]  /*82a0*/  BRA.U !UP0, `(.L_x_15462) ;  /* 0x0000000108447547 */ /* 0x000fea000b800000 */
.L_x_15438:
        /* <DEDUP_REMOVED lines=16> */
.L_x_15463:
[----:B------:R-:W-:Y:S05]  /*83b0*/  BRA `(.L_x_15439) ;  /* 0x0000000000a07947 */ /* 0x000fea0003800000 */
.L_x_15462:
[----:B------:R-:W0:Y:S01]  /*83c0*/  I2F.S16 R7, R4 ;  /* 0x0000000400077306 */ /* 0x000e220000101400 */
[----:B------:R-:W-:Y:S01]  /*83d0*/  BSSY.RECONVERGENT B0, `(.L_x_15464) ;  /* 0x000000c000007945 */ /* 0x000fe20003800200 */
[----:B------:R-:W-:Y:S01]  /*83e0*/  HFMA2 R0, -RZ, RZ, 0, 7.569789886474609375e-06 ;  /* 0x0000007fff007431 */ /* 0x000fe200000001ff */
        /* <DEDUP_REMOVED lines=10> */
.L_x_15465:
[----:B------:R-:W-:Y:S05]  /*8490*/  BSYNC.RECONVERGENT B0 ;  /* 0x0000000000007941 */ /* 0x000fea0003800200 */
.L_x_15464:
[----:B------:R-:W-:-:S05]  /*84a0*/  LOP3.LUT R5, R0, 0x80, R5, 0xf8, !PT ;  /* 0x0000008000057812 */ /* 0x000fca00078ef805 */
[----:B------:R0:W-:Y:S01]  /*84b0*/  STG.E.U8 desc[UR36][R2.64], R5 ;  /* 0x0000000502007986 */ /* 0x0001e2000c101124 */
[----:B------:R-:W-:Y:S05]  /*84c0*/  BRA `(.L_x_15439) ;  /* 0x00000000005c7947 */ /* 0x000fea0003800000 */
.L_x_15461:
[----:B------:R-:W0:Y:S01]  /*84d0*/  I2F.S16 R7, R4 ;  /* 0x0000000400077306 */ /* 0x000e220000101400 */
[----:B------:R-:W-:Y:S01]  /*84e0*/  BSSY.RECONVERGENT B0, `(.L_x_15466) ;  /* 0x000000e000007945 */ /* 0x000fe20003800200 */
[----:B0-----:R-:W-:-:S04]  /*84f0*/  LOP3.LUT R5, R7, 0x7fffffff, RZ, 0xc0, !PT ;  /* 0x7fffffff07057812 */ /* 0x001fc800078ec0ff */
        /* <DEDUP_REMOVED lines=9> */
.L_x_15467:
[----:B------:R-:W-:Y:S01]  /*8590*/  IMAD.MOV.U32 R0, RZ, RZ, 0x7f ;  /* 0x0000007fff007424 */ /* 0x000fe200078e00ff */
[----:B------:R-:W-:-:S04]  /*85a0*/  ISETP.GT.U32.AND P0, PT, R5, 0x7f800000, PT ;  /* 0x7f8000000500780c */ /* 0x000fc80003f04070 */
[----:B------:R-:W-:-:S09]  /*85b0*/  SEL R0, R0, 0x7c, P0 ;  /* 0x0000007c00007807 */ /* 0x000fd20000000000 */
.L_x_15468:
[----:B------:R-:W-:Y:S05]  /*85c0*/  BSYNC.RECONVERGENT B0 ;  /* 0x0000000000007941 */ /* 0x000fea0003800200 */
.L_x_15466:
[----:B------:R-:W-:-:S04]  /*85d0*/  SHF.R.U32.HI R5, RZ, 0x18, R7 ;  /* 0x00000018ff057819 */ /* 0x000fc80000011607 */
[----:B------:R-:W-:-:S05]  /*85e0*/  LOP3.LUT R5, R0, 0x80, R5, 0xf8, !PT ;  /* 0x0000008000057812 */ /* 0x000fca00078ef805 */
[----:B------:R0:W-:Y:S01]  /*85f0*/  STG.E.U8 desc[UR36][R2.64], R5 ;  /* 0x0000000502007986 */ /* 0x0001e2000c101124 */
[----:B------:R-:W-:Y:S05]  /*8600*/  BRA `(.L_x_15439) ;  /* 0x00000000000c7947 */ /* 0x000fea0003800000 */
.L_x_15460:
[----:B------:R-:W0:Y:S02]  /*8610*/  I2F.S16 R0, R4 ;  /* 0x0000000400007306 */ /* 0x000e240000101400 */
[----:B0-----:R-:W-:-:S05]  /*8620*/  F2FP.BF16.F32.PACK_AB R0, RZ, R0 ;  /* 0x00000000ff00723e */ /* 0x001fca00000010ff */
[----:B------:R0:W-:Y:S02]  /*8630*/  STG.E.U16 desc[UR36][R2.64], R0 ;  /* 0x0000000002007986 */ /* 0x0001e4000c101524 */
.L_x_15439:
[----:B------:R-:W-:-:S07]  /*8640*/  VIADD R17, R17, 0x80 ;  /* 0x0000008011117836 */ /* 0x000fce0000000000 */
.L_x_15366:
[----:B------:R-:W-:Y:S05]  /*8650*/  BSYNC.RECONVERGENT B6 ;  /* 0x0000000000067941 */ /* 0x000fea0003800200 */
.L_x_15365:
[----:B------:R-:W5:Y:S01]  /*8660*/  LDCU UR4, c[0x0][0x380] ;  /* 0x00007000ff0477ac */ /* 0x000f620008000800 */
[----:B------:R-:W-:Y:S01]  /*8670*/  BSSY.RECONVERGENT B6, `(.L_x_15469) ;  /* 0x000042a000067945 */ /* 0x000fe20003800200 */
[----:B-----5:R-:W-:-:S13]  /*8680*/  ISETP.GE.AND P0, PT, R17, UR4, PT ;  /* 0x0000000411007c0c */ /* 0x020fda000bf06270 */
[----:B------:R-:W-:Y:S05]  /*8690*/  @P0 BRA `(.L_x_15470) ;  /* 0x00000040009c0947 */ /* 0x000fea0003800000 */
[----:B------:R-:W5:Y:S01]  /*86a0*/  LDCU UR4, c[0x0][0x388] ;  /* 0x00007100ff0477ac */ /* 0x000f620008000800 */
[----:B------:R-:W-:Y:S01]  /*86b0*/  IMAD.MOV.U32 R18, RZ, RZ, RZ ;  /* 0x000000ffff127224 */ /* 0x000fe200078e00ff */
[----:B0--3--:R-:W-:Y:S01]  /*86c0*/  MOV R0, RZ ;  /* 0x000000ff00007202 */ /* 0x009fe20000000f00 */
        /* <DEDUP_REMOVED lines=8> */
[----:B-12-4-:R-:W-:Y:S01]  /*8750*/  IMAD.HI.U32 R2, R17, UR4, R16 ;  /* 0x0000000411027c27 */ /* 0x016fe2000f8e0010 */
        /* <DEDUP_REMOVED lines=342> */
.L_x_15471:
[----:B------:R-:W1:Y:S01]  /*9cc0*/  LDCU.64 UR6, c[0x0][0x5f0] ;  /* 0x0000be00ff0677ac */ /* 0x000e620008000a00 */
[----:B------:R-:W-:-:S04]  /*9cd0*/  UPRMT UR4, UR39, 0x9910, URZ ;  /* 0x0000991027047896 */ /* 0x000fc800080000ff */
[----:B------:R-:W-:Y:S01]  /*9ce0*/  UISETP.GT.AND UP0, UPT, UR4, 0x9, UPT ;  /* 0x000000090400788c */ /* 0x000fe2000bf04270 */
[----:B-12-4-:R-:W-:-:S04]  /*9cf0*/  IADD3 R2, P0, PT, R0, UR6, RZ ;  /* 0x0000000600027c10 */ /* 0x016fc8000ff1e0ff */
        /* <DEDUP_REMOVED lines=12> */
.L_x_15475:
[----:B------:R4:W5:Y:S01]  /*9dc0*/  LDG.E.U8 R19, desc[UR36][R2.64] ;  /* 0x0000002402137981 */ /* 0x000962000c1e1100 */
[----:B------:R-:W-:Y:S05]  /*9dd0*/  BRA `(.L_x_15477) ;  /* 0x0000000c004c7947 */ /* 0x000fea0003800000 */
.L_x_15474:
        /* <DEDUP_REMOVED lines=8> */
.L_x_15479:
[----:B------:R2:W5:Y:S01]  /*9e60*/  LDG.E.U16 R19, desc[UR36][R2.64] ;  /* 0x0000002402137981 */ /* 0x000562000c1e1500 */
[----:B------:R-:W-:Y:S05]  /*9e70*/  BRA `(.L_x_15477) ;  /* 0x0000000c00247947 */ /* 0x000fea0003800000 */
.L_x_15478:
[----:B------:R0:W5:Y:S01]  /*9e80*/  LDG.E.U16 R19, desc[UR36][R2.64] ;  /* 0x0000002402137981 */ /* 0x000162000c1e1500 */
[----:B------:R-:W-:Y:S05]  /*9e90*/  BRA `(.L_x_15477) ;  /* 0x0000000c001c7947 */ /* 0x000fea0003800000 */
.L_x_15473:
        /* <DEDUP_REMOVED lines=9> */
.L_x_15481:
[----:B------:R-:W2:Y:S02]  /*9f30*/  LDG.E.U16 R0, desc[UR36][R2.64] ;  /* 0x0000002402007981 */ /* 0x000ea4000c1e1500 */
[----:B--2---:R-:W-:-:S06]  /*9f40*/  HADD2.F32 R0, -RZ, R0.H0_H0 ;  /* 0x20000000ff007230 */ /* 0x004fcc0000004100 */
[----:B------:R-:W0:Y:S02]  /*9f50*/  F2I.FTZ.TRUNC.NTZ R0, R0 ;  /* 0x0000000000007305 */ /* 0x000e24000021f100 */
[----:B0-----:R-:W-:Y:S01]  /*9f60*/  PRMT R19, R0, 0x7610, R19 ;  /* 0x0000761000137816 */ /* 0x001fe20000000013 */
[----:B------:R-:W-:Y:S06]  /*9f70*/  BRA `(.L_x_15477) ;  /* 0x0000000800e47947 */ /* 0x000fec0003800000 */
.L_x_15480:
        /* <DEDUP_REMOVED lines=9> */
.L_x_15483:
[----:B------:R-:W2:Y:S02]  /*a010*/  LDG.E.U16 R2, desc[UR36][R2.64] ;  /* 0x0000002402027981 */ /* 0x000ea4000c1e1500 */
[----:B--2---:R-:W-:-:S06]  /*a020*/  HADD2.F32 R0, -RZ, R2.H0_H0 ;  /* 0x20000002ff007230 */ /* 0x004fcc0000004100 */
[----:B------:R-:W0:Y:S02]  /*a030*/  F2I.FTZ.TRUNC.NTZ R0, R0 ;  /* 0x0000000000007305 */ /* 0x000e24000021f100 */
[----:B0-----:R-:W-:Y:S01]  /*a040*/  PRMT R19, R0, 0x7610, R19 ;  /* 0x0000761000137816 */ /* 0x001fe20000000013 */
[----:B------:R-:W-:Y:S06]  /*a050*/  BRA `(.L_x_15477) ;  /* 0x0000000800ac7947 */ /* 0x000fec0003800000 */
.L_x_15482:
[----:B------:R-:W2:Y:S02]  /*a060*/  LDG.E.64 R2, desc[UR36][R2.64] ;  /* 0x0000002402027981 */ /* 0x000ea4000c1e1b00 */
[----:B--2---:R0:W1:Y:S01]  /*a070*/  F2I.F64.TRUNC R19, R2 ;  /* 0x0000000200137311 */ /* 0x004062000030d100 */
[----:B------:R-:W-:Y:S05]  /*a080*/  BRA `(.L_x_15477) ;  /* 0x0000000800a07947 */ /* 0x000fea0003800000 */
.L_x_15472:
        /* <DEDUP_REMOVED lines=12> */
.L_x_15486:
[----:B------:R-:W2:Y:S02]  /*a150*/  LDG.E.64 R2, desc[UR36][R2.64] ;  /* 0x0000002402027981 */ /* 0x000ea4000c1e1b00 */
[----:B--2---:R0:W1:Y:S01]  /*a160*/  F2I.F64.TRUNC R19, R2 ;  /* 0x0000000200137311 */ /* 0x004062000030d100 */
[----:B------:R-:W-:Y:S05]  /*a170*/  BRA `(.L_x_15477) ;  /* 0x0000000800647947 */ /* 0x000fea0003800000 */
.L_x_15485:
        /* <DEDUP_REMOVED lines=27> */
.L_x_15488:
        /* <DEDUP_REMOVED lines=14> */
.L_x_15487:
[----:B------:R-:W2:Y:S02]  /*a410*/  LDG.E.U16 R0, desc[UR36][R2.64] ;  /* 0x0000002402007981 */ /* 0x000ea4000c1e1500 */
[----:B--2---:R-:W-:-:S06]  /*a420*/  IMAD.U32 R0, R0, 0x10000, RZ ;  /* 0x0001000000007824 */ /* 0x004fcc00078e00ff */
[----:B------:R-:W0:Y:S02]  /*a430*/  F2I.FTZ.TRUNC.NTZ R0, R0 ;  /* 0x0000000000007305 */ /* 0x000e24000021f100 */
[----:B0-----:R-:W-:Y:S01]  /*a440*/  PRMT R19, R0, 0x7610, R19 ;  /* 0x0000761000137816 */ /* 0x001fe20000000013 */
[----:B------:R-:W-:Y:S06]  /*a450*/  BRA `(.L_x_15477) ;  /* 0x0000000400ac7947 */ /* 0x000fec0003800000 */
.L_x_15484:
        /* <DEDUP_REMOVED lines=10> */
.L_x_15491:
        /* <DEDUP_REMOVED lines=21> */
.L_x_15495:
[----:B------:R-:W-:Y:S05]  /*a650*/  BSYNC.RECONVERGENT B1 ;  /* 0x0000000000017941 */ /* 0x000fea0003800200 */
.L_x_15494:
[----:B------:R-:W-:Y:S01]  /*a660*/  IMAD.SHL.U32 R0, R0, 0x100000, RZ ;  /* 0x0010000000007824 */ /* 0x000fe200078e00ff */
[----:B------:R-:W-:-:S04]  /*a670*/  LEA R2, R2, 0x3b800000, 0x17 ;  /* 0x3b80000002027811 */ /* 0x000fc800078eb8ff */
[----:B------:R-:W-:-:S07]  /*a680*/  LOP3.LUT R0, R2, R0, R7, 0xfe, !PT ;  /* 0x0000000002007212 */ /* 0x000fce00078efe07 */
.L_x_15493:
[----:B------:R-:W-:Y:S05]  /*a690*/  BSYNC.RECONVERGENT B0 ;  /* 0x0000000000007941 */ /* 0x000fea0003800200 */
.L_x_15492:
[----:B------:R-:W0:Y:S02]  /*a6a0*/  F2I.FTZ.TRUNC.NTZ R0, R0 ;  /* 0x0000000000007305 */ /* 0x000e24000021f100 */
[----:B0-----:R-:W-:Y:S01]  /*a6b0*/  PRMT R19, R0, 0x7610, R19 ;  /* 0x0000761000137816 */ /* 0x001fe20000000013 */
[----:B------:R-:W-:Y:S06]  /*a6c0*/  BRA `(.L_x_15477) ;  /* 0x0000000400107947 */ /* 0x000fec0003800000 */
.L_x_15490:
        /* <DEDUP_REMOVED lines=21> */
.L_x_15499:
[----:B------:R-:W-:Y:S05]  /*a820*/  BSYNC.RECONVERGENT B1 ;  /* 0x0000000000017941 */ /* 0x000fea0003800200 */
.L_x_15498:
[----:B------:R-:W-:Y:S02]  /*a830*/  SHF.L.U32 R0, R0, 0x15, RZ ;  /* 0x0000001500007819 */ /* 0x000fe400000006ff */
[----:B------:R-:W-:-:S04]  /*a840*/  LEA R2, R2, 0x37800000, 0x17 ;  /* 0x3780000002027811 */ /* 0x000fc800078eb8ff */
[----:B------:R-:W-:-:S07]  /*a850*/  LOP3.LUT R0, R2, R0, R7, 0xfe, !PT ;  /* 0x0000000002007212 */ /* 0x000fce00078efe07 */
.L_x_15497:
[----:B------:R-:W-:Y:S05]  /*a860*/  BSYNC.RECONVERGENT B0 ;  /* 0x0000000000007941 */ /* 0x000fea0003800200 */
.L_x_15496:
[----:B------:R-:W0:Y:S02]  /*a870*/  F2I.FTZ.TRUNC.NTZ R0, R0 ;  /* 0x0000000000007305 */ /* 0x000e24000021f100 */
[----:B0-----:R-:W-:Y:S01]  /*a880*/  PRMT R19, R0, 0x7610, R19 ;  /* 0x0000761000137816 */ /* 0x001fe20000000013 */
[----:B------:R-:W-:Y:S06]  /*a890*/  BRA `(.L_x_15477) ;  /* 0x00000000009c7947 */ /* 0x000fec0003800000 */
.L_x_15489:
        /* <DEDUP_REMOVED lines=14> */
.L_x_15503:
[----:B------:R-:W-:Y:S05]  /*a980*/  BSYNC.RECONVERGENT B0 ;  /* 0x0000000000007941 */ /* 0x000fea0003800200 */
.L_x_15502:
[----:B------:R-:W0:Y:S02]  /*a990*/  F2I.FTZ.TRUNC.NTZ R0, R0 ;  /* 0x0000000000007305 */ /* 0x000e24000021f100 */
[----:B0-----:R-:W-:Y:S01]  /*a9a0*/  PRMT R19, R0, 0x7610, R19 ;  /* 0x0000761000137816 */ /* 0x001fe20000000013 */
[----:B------:R-:W-:Y:S06]  /*a9b0*/  BRA `(.L_x_15477) ;  /* 0x0000000000547947 */ /* 0x000fec0003800000 */
.L_x_15476:
        /* <DEDUP_REMOVED lines=15> */
[----:B--2---:R-:W-:Y:S05]  /*aab0*/  CALL.ABS.NOINC R2 ;  /* 0x0000000002007343 */ /* 0x004fea0003c00000 */
.L_x_15504:
[----:B------:R-:W-:Y:S01]  /*aac0*/  PRMT R19, RZ, 0x7610, R19 ;  /* 0x00007610ff137816 */ /* 0x000fe20000000013 */
[----:B------:R-:W-:Y:S06]  /*aad0*/  BRA `(.L_x_15477) ;  /* 0x00000000000c7947 */ /* 0x000fec0003800000 */
.L_x_15501:
[----:B------:R0:W5:Y:S01]  /*aae0*/  LDG.E.U16 R19, desc[UR36][R2.64] ;  /* 0x0000002402137981 */ /* 0x000162000c1e1500 */
[----:B------:R-:W-:Y:S05]  /*aaf0*/  BRA `(.L_x_15477) ;  /* 0x0000000000047947 */ /* 0x000fea0003800000 */
.L_x_15500:
[----:B------:R0:W5:Y:S02]  /*ab00*/  LDG.E.U16 R19, desc[UR36][R2.64] ;  /* 0x0000002402137981 */ /* 0x000164000c1e1500 */
.L_x_15477:
[----:B------:R-:W0:Y:S01]  /*ab10*/  LDCU.64 UR6, c[0x0][0x5f8] ;  /* 0x0000bf00ff0677ac */ /* 0x000e220008000a00 */
[----:B------:R-:W-:-:S04]  /*ab20*/  UPRMT UR4, UR42, 0x9910, URZ ;  /* 0x000099102a047896 */ /* 0x000fc800080000ff */
[----:B------:R-:W-:Y:S01]  /*ab30*/  UISETP.GT.AND UP0, UPT, UR4, 0x9, UPT ;  /* 0x000000090400788c */ /* 0x000fe2000bf04270 */
[----:B01234-:R-:W-:-:S05]  /*ab40*/  IADD3 R2, P0, PT, R18, UR6, RZ ;  /* 0x0000000612027c10 */ /* 0x01ffca000ff1e0ff */
        /* <DEDUP_REMOVED lines=12> */
.L_x_15508:
[----:B------:R0:W5:Y:S01]  /*ac10*/  LDG.E.U8 R0, desc[UR36][R2.64] ;  /* 0x0000002402007981 */ /* 0x000162000c1e1100 */
[----:B------:R-:W-:Y:S05]  /*ac20*/  BRA `(.L_x_15510) ;  /* 0x0000000c004c7947 */ /* 0x000fea0003800000 */
.L_x_15507:
        /* <DEDUP_REMOVED lines=8> */
.L_x_15512:
[----:B------:R0:W5:Y:S01]  /*acb0*/  LDG.E.U16 R0, desc[UR36][R2.64] ;  /* 0x0000002402007981 */ /* 0x000162000c1e1500 */
[----:B------:R-:W-:Y:S05]  /*acc0*/  BRA `(.L_x_15510) ;  /* 0x0000000c00247947 */ /* 0x000fea0003800000 */
.L_x_15511:
[----:B------:R0:W5:Y:S01]  /*acd0*/  LDG.E.U16 R0, desc[UR36][R2.64] ;  /* 0x0000002402007981 */ /* 0x000162000c1e1500 */
[----:B------:R-:W-:Y:S05]  /*ace0*/  BRA `(.L_x_15510) ;  /* 0x0000000c001c7947 */ /* 0x000fea0003800000 */
.L_x_15506:
        /* <DEDUP_REMOVED lines=9> */
.L_x_15514:
[----:B------:R-:W2:Y:S02]  /*ad80*/  LDG.E.U16 R4, desc[UR36][R2.64] ;  /* 0x0000002402047981 */ /* 0x000ea4000c1e1500 */
[----:B--2---:R-:W-:-:S06]  /*ad90*/  HADD2.F32 R4, -RZ, R4.H0_H0 ;  /* 0x20000004ff047230 */ /* 0x004fcc0000004100 */
[----:B------:R-:W0:Y:S02]  /*ada0*/  F2I.FTZ.TRUNC.NTZ R4, R4 ;  /* 0x0000000400047305 */ /* 0x000e24000021f100 */
[----:B0-----:R-:W-:Y:S01]  /*adb0*/  PRMT R0, R4, 0x7610, R0 ;  /* 0x0000761004007816 */ /* 0x001fe20000000000 */
[----:B------:R-:W-:Y:S06]  /*adc0*/  BRA `(.L_x_15510) ;  /* 0x0000000800e47947 */ /* 0x000fec0003800000 */
.L_x_15513:
[----:B------:R-:W-:-:S09]  /*add0*/  UISETP.NE.AND UP0, UPT, UR4, 0x7, UPT ;  /* 0x000000070400788c */ /* 0x000fd2000bf05270 */
[----:B------:R-:W-:Y:S05]  /*ade0*/  BRA.U !UP0, `(.L_x_15515) ;  /* 0x0000000108307547 */ /* 0x000fea000b800000 */
[----:B------:R-:W-:-:S09]  /*adf0*/  UISETP.NE.AND UP0, UPT, UR4, 0x8, UPT ;  /* 0x000000080400788c */ /* 0x000fd2000bf05270 */
[----:B------:R-:W-:Y:S05]  /*ae00*/  BRA.U !UP0, `(.L_x_15516) ;  /* 0x0000000108147547 */ /* 0x000fea000b800000 */
[----:B------:R-:W-:-:S09]  /*ae10*/  UISETP.NE.AND UP0, UPT, UR4, 0x9, UPT ;  /* 0x000000090400788c */ /* 0x000fd2000bf05270 */
[----:B------:R-:W-:Y:S05]  /*ae20*/  BRA.U UP0, `(.L_x_15509) ;  /* 0x0000000900787547 */ /* 0x000fea000b800000 */
[----:B------:R-:W2:Y:S02]  /*ae30*/  LDG.E R2, desc[UR36][R2.64] ;  /* 0x0000002402027981 */ /* 0x000ea4000c1e1900 */
[----:B--2---:R2:W3:Y:S01]  /*ae40*/  F2I.FTZ.TRUNC.NTZ R0, R2 ;  /* 0x0000000200007305 */ /* 0x0044e2000021f100 */
[----:B------:R-:W-:Y:S05]  /*ae50*/  BRA `(.L_x_15510) ;  /* 0x0000000800c07947 */ /* 0x000fea0003800000 */
.L_x_15516:
[----:B------:R-:W2:Y:S02]  /*ae60*/  LDG.E.U16 R2, desc[UR36][R2.64] ;  /* 0x0000002402027981 */ /* 0x000ea4000c1e1500 */
[----:B--2---:R-:W-:-:S06]  /*ae70*/  HADD2.F32 R4, -RZ, R2.H0_H0 ;  /* 0x20000002ff047230 */ /* 0x004fcc0000004100 */
[----:B------:R-:W0:Y:S02]  /*ae80*/  F2I.FTZ.TRUNC.NTZ R4, R4 ;  /* 0x0000000400047305 */ /* 0x000e24000021f100 */
[----:B0-----:R-:W-:Y:S01]  /*ae90*/  PRMT R0, R4, 0x7610, R0 ;  /* 0x0000761004007816 */ /* 0x001fe20000000000 */
[----:B------:R-:W-:Y:S06]  /*aea0*/  BRA `(.L_x_15510) ;  /* 0x0000000800ac7947 */ /* 0x000fec0003800000 */
.L_x_15515:
[----:B------:R-:W2:Y:S02]  /*aeb0*/  LDG.E.64 R2, desc[UR36][R2.64] ;  /* 0x0000002402027981 */ /* 0x000ea4000c1e1b00 */
[----:B--2---:R4:W0:Y:S01]  /*aec0*/  F2I.F64.TRUNC R0, R2 ;  /* 0x0000000200007311 */ /* 0x004822000030d100 */
[----:B------:R-:W-:Y:S05]  /*aed0*/  BRA `(.L_x_15510) ;  /* 0x0000000800a07947 */ /* 0x000fea0003800000 */
.L_x_15505:
        /* <DEDUP_REMOVED lines=12> */
.L_x_15519:
[----:B------:R-:W2:Y:S02]  /*afa0*/  LDG.E.64 R2, desc[UR36][R2.64] ;  /* 0x0000002402027981 */ /* 0x000ea4000c1e1b00 */
[----:B--2---:R0:W1:Y:S01]  /*afb0*/  F2I.F64.TRUNC R0, R2 ;  /* 0x0000000200007311 */ /* 0x004062000030d100 */
[----:B------:R-:W-:Y:S05]  /*afc0*/  BRA `(.L_x_15510) ;  /* 0x0000000800647947 */ /* 0x000fea0003800000 */
.L_x_15518:
        /* <DEDUP_REMOVED lines=23> */
[----:B------:R-:W-:-:S06]  /*b140*/  LOP3.LUT R5, R5, 0x80000000, R0, 0xf8, !PT ;  /* 0x8000000005057812 */ /* 0x000fcc00078ef800 */
[----:B------:R-:W0:Y:S02]  /*b150*/  F2I.FTZ.TRUNC.NTZ R5, R5 ;  /* 0x0000000500057305 */ /* 0x000e24000021f100 */
[----:B0-----:R-:W-:Y:S01]  /*b160*/  PRMT R0, R5, 0x7610, R0 ;  /* 0x0000761005007816 */ /* 0x001fe20000000000 */
[----:B------:R-:W-:Y:S06]  /*b170*/  BRA `(.L_x_15510) ;  /* 0x0000000400f87947 */ /* 0x000fec0003800000 */
.L_x_15521:
        /* <DEDUP_REMOVED lines=14> */
.L_x_15520:
[----:B------:R-:W2:Y:S02]  /*b260*/  LDG.E.U16 R4, desc[UR36][R2.64] ;  /* 0x0000002402047981 */ /* 0x000ea4000c1e1500 */
[----:B--2---:R-:W-:-:S06]  /*b270*/  IMAD.U32 R4, R4, 0x10000, RZ ;  /* 0x0001000004047824 */ /* 0x004fcc00078e00ff */
[----:B------:R-:W0:Y:S02]  /*b280*/  F2I.FTZ.TRUNC.NTZ R4, R4 ;  /* 0x0000000400047305 */ /* 0x000e24000021f100 */
[----:B0-----:R-:W-:Y:S01]  /*b290*/  PRMT R0, R4, 0x7610, R0 ;  /* 0x0000761004007816 */ /* 0x001fe20000000000 */
[----:B------:R-:W-:Y:S06]  /*b2a0*/  BRA `(.L_x_15510) ;  /* 0x0000000400ac7947 */ /* 0x000fec0003800000 */
.L_x_15517:
        /* <DEDUP_REMOVED lines=10> */
.L_x_15524:
        /* <DEDUP_REMOVED lines=21> */
.L_x_15528:
[----:B------:R-:W-:Y:S05]  /*b4a0*/  BSYNC.RECONVERGENT B1 ;  /* 0x0000000000017941 */ /* 0x000fea0003800200 */
.L_x_15527:
[----:B------:R-:W-:Y:S02]  /*b4b0*/  SHF.L.U32 R0, R0, 0x14, RZ ;  /* 0x0000001400007819 */ /* 0x000fe400000006ff */
[----:B------:R-:W-:-:S04]  /*b4c0*/  LEA R2, R2, 0x3b800000, 0x17 ;  /* 0x3b80000002027811 */ /* 0x000fc800078eb8ff */
[----:B------:R-:W-:-:S07]  /*b4d0*/  LOP3.LUT R4, R2, R0, R7, 0xfe, !PT ;  /* 0x0000000002047212 */ /* 0x000fce00078efe07 */
.L_x_15526:
[----:B------:R-:W-:Y:S05]  /*b4e0*/  BSYNC.RECONVERGENT B0 ;  /* 0x0000000000007941 */ /* 0x000fea0003800200 */
.L_x_15525:
[----:B------:R-:W0:Y:S02]  /*b4f0*/  F2I.FTZ.TRUNC.NTZ R4, R4 ;  /* 0x0000000400047305 */ /* 0x000e24000021f100 */
[----:B0-----:R-:W-:Y:S01]  /*b500*/  PRMT R0, R4, 0x7610, R0 ;  /* 0x0000761004007816 */ /* 0x001fe20000000000 */
[----:B------:R-:W-:Y:S06]  /*b510*/  BRA `(.L_x_15510) ;  /* 0x0000000400107947 */ /* 0x000fec0003800000 */
.L_x_15523:
        /* <DEDUP_REMOVED lines=21> */
.L_x_15532:
[----:B------:R-:W-:Y:S05]  /*b670*/  BSYNC.RECONVERGENT B1 ;  /* 0x0000000000017941 */ /* 0x000fea0003800200 */
.L_x_15531:
[----:B------:R-:W-:Y:S01]  /*b680*/  IMAD.SHL.U32 R0, R0, 0x200000, RZ ;  /* 0x0020000000007824 */ /* 0x000fe200078e00ff */
[----:B------:R-:W-:-:S04]  /*b690*/  LEA R2, R2, 0x37800000, 0x17 ;  /* 0x3780000002027811 */ /* 0x000fc800078eb8ff */
[----:B------:R-:W-:-:S07]  /*b6a0*/  LOP3.LUT R4, R2, R0, R7, 0xfe, !PT ;  /* 0x0000000002047212 */ /* 0x000fce00078efe07 */
.L_x_15530:
[----:B------:R-:W-:Y:S05]  /*b6b0*/  BSYNC.RECONVERGENT B0 ;  /* 0x0000000000007941 */ /* 0x000fea0003800200 */
.L_x_15529:
[----:B------:R-:W0:Y:S02]  /*b6c0*/  F2I.FTZ.TRUNC.NTZ R4, R4 ;  /* 0x0000000400047305 */ /* 0x000e24000021f100 */
[----:B0-----:R-:W-:Y:S01]  /*b6d0*/  PRMT R0, R4, 0x7610, R0 ;  /* 0x0000761004007816 */ /* 0x001fe20000000000 */
[----:B------:R-:W-:Y:S06]  /*b6e0*/  BRA `(.L_x_15510) ;  /* 0x00000000009c7947 */ /* 0x000fec0003800000 */
.L_x_15522:
        /* <DEDUP_REMOVED lines=14> */
.L_x_15536:
[----:B------:R-:W-:Y:S05]  /*b7d0*/  BSYNC.RECONVERGENT B0 ;  /* 0x0000000000007941 */ /* 0x000fea0003800200 */
.L_x_15535:
[----:B------:R-:W0:Y:S02]  /*b7e0*/  F2I.FTZ.TRUNC.NTZ R4, R4 ;  /* 0x0000000400047305 */ /* 0x000e24000021f100 */
[----:B0-----:R-:W-:Y:S01]  /*b7f0*/  PRMT R0, R4, 0x7610, R0 ;  /* 0x0000761004007816 */ /* 0x001fe20000000000 */
[----:B------:R-:W-:Y:S06]  /*b800*/  BRA `(.L_x_15510) ;  /* 0x0000000000547947 */ /* 0x000fec0003800000 */
.L_x_15509:
        /* <DEDUP_REMOVED lines=15> */
[----:B--2--5:R-:W-:Y:S05]  /*b900*/  CALL.ABS.NOINC R2 ;  /* 0x0000000002007343 */ /* 0x024fea0003c00000 */
.L_x_15537:
[----:B------:R-:W-:Y:S01]  /*b910*/  PRMT R0, RZ, 0x7610, R0 ;  /* 0x00007610ff007816 */ /* 0x000fe20000000000 */
[----:B------:R-:W-:Y:S06]  /*b920*/  BRA `(.L_x_15510) ;  /* 0x00000000000c7947 */ /* 0x000fec0003800000 */
.L_x_15534:
[----:B------:R0:W5:Y:S01]  /*b930*/  LDG.E.U16 R0, desc[UR36][R2.64] ;  /* 0x0000002402007981 */ /* 0x000162000c1e1500 */
[----:B------:R-:W-:Y:S05]  /*b940*/  BRA `(.L_x_15510) ;  /* 0x0000000000047947 */ /* 0x000fea0003800000 */
.L_x_15533:
[----:B------:R0:W5:Y:S02]  /*b950*/  LDG.E.U16 R0, desc[UR36][R2.64] ;  /* 0x0000002402007981 */ /* 0x000164000c1e1500 */
.L_x_15510:
[----:B01-3-5:R-:W-:Y:S01]  /*b960*/  PRMT R7, R0, 0x9910, RZ ;  /* 0x0000991000077816 */ /* 0x02bfe200000000ff */
[----:B------:R-:W0:Y:S01]  /*b970*/  LDCU.64 UR6, c[0x0][0x5e8] ;  /* 0x0000bd00ff0677ac */ /* 0x000e220008000a00 */
[----:B------:R-:W-:Y:S02]  /*b980*/  PRMT R0, R19, 0x9910, RZ ;  /* 0x0000991013007816 */ /* 0x000fe400000000ff */
[-C--:B------:R-:W-:Y:S01]  /*b990*/  IABS R6, R7.reuse ;  /* 0x0000000700067213 */ /* 0x080fe20000000000 */
[----:B------:R-:W-:Y:S01]  /*b9a0*/  UPRMT UR4, UR43, 0x9910, URZ ;  /* 0x000099102b047896 */ /* 0x000fe200080000ff */
[----:B------:R-:W-:Y:S02]  /*b9b0*/  IABS R8, R0 ;  /* 0x0000000000087213 */ /* 0x000fe40000000000 */
[----:B------:R-:W1:Y:S01]  /*b9c0*/  I2F.RP R4, R6 ;  /* 0x0000000600047306 */ /* 0x000e620000209400 */
[----:B------:R-:W-:Y:S01]  /*b9d0*/  IABS R9, R7 ;  /* 0x0000000700097213 */ /* 0x000fe20000000000 */
[----:B------:R-:W-:Y:S01]  /*b9e0*/  UISETP.GT.AND UP0, UPT, UR4, 0x9, UPT ;  /* 0x000000090400788c */ /* 0x000fe2000bf04270 */
[----:B------:R-:W-:-:S05]  /*b9f0*/  ISETP.GE.AND P1, PT, R0, RZ, PT ;  /* 0x000000ff0000720c */ /* 0x000fca0003f26270 */
[----:B-1----:R-:W2:Y:S02]  /*ba00*/  MUFU.RCP R4, R4 ;  /* 0x0000000400047308 */ /* 0x002ea40000001000 */
[----:B--2-4-:R-:W-:Y:S01]  /*ba10*/  VIADD R2, R4, 0xffffffe ;  /* 0x0ffffffe04027836 */ /* 0x014fe20000000000 */
[----:B------:R-:W-:-:S05]  /*ba20*/  IADD3 R4, PT, PT, RZ, -R9, RZ ;  /* 0x80000009ff047210 */ /* 0x000fca0007ffe0ff */
[----:B------:R1:W2:Y:S02]  /*ba30*/  F2I.FTZ.U32.TRUNC.NTZ R3, R2 ;  /* 0x0000000200037305 */ /* 0x0002a4000021f000 */
[----:B-1----:R-:W-:Y:S02]  /*ba40*/  IMAD.MOV.U32 R2, RZ, RZ, RZ ;  /* 0x000000ffff027224 */ /* 0x002fe400078e00ff */
[----:B--2---:R-:W-:-:S04]  /*ba50*/  IMAD.MOV R5, RZ, RZ, -R3 ;  /* 0x000000ffff057224 */ /* 0x004fc800078e0a03 */
[----:B------:R-:W-:-:S04]  /*ba60*/  IMAD R5, R5, R6, RZ ;  /* 0x0000000605057224 */ /* 0x000fc800078e02ff */
[----:B------:R-:W-:-:S04]  /*ba70*/  IMAD.HI.U32 R3, R3, R5, R2 ;  /* 0x0000000503037227 */ /* 0x000fc800078e0002 */
[----:B------:R-:W-:-:S04]  /*ba80*/  IMAD.MOV.U32 R2, RZ, RZ, R8 ;  /* 0x000000ffff027224 */ /* 0x000fc800078e0008 */
[----:B------:R-:W-:-:S04]  /*ba90*/  IMAD.HI.U32 R3, R3, R2, RZ ;  /* 0x0000000203037227 */ /* 0x000fc800078e00ff */
[----:B------:R-:W-:-:S05]  /*baa0*/  IMAD R3, R3, R4, R2 ;  /* 0x0000000403037224 */ /* 0x000fca00078e0202 */
[----:B------:R-:W-:-:S13]  /*bab0*/  ISETP.GT.U32.AND P0, PT, R6, R3, PT ;  /* 0x000000030600720c */ /* 0x000fda0003f04070 */
[----:B------:R-:W-:Y:S01]  /*bac0*/  @!P0 IMAD.IADD R3, R3, 0x1, -R6 ;  /* 0x0000000103038824 */ /* 0x000fe200078e0a06 */
[----:B------:R-:W-:-:S04]  /*bad0*/  ISETP.NE.AND P0, PT, R7, RZ, PT ;  /* 0x000000ff0700720c */ /* 0x000fc80003f05270 */
[----:B------:R-:W-:-:S13]  /*bae0*/  ISETP.GT.U32.AND P2, PT, R6, R3, PT ;  /* 0x000000030600720c */ /* 0x000fda0003f44070 */
[----:B------:R-:W-:Y:S02]  /*baf0*/  @!P2 IADD3 R3, PT, PT, R3, -R6, RZ ;  /* 0x800000060303a210 */ /* 0x000fe40007ffe0ff */
[----:B0-----:R-:W-:-:S03]  /*bb00*/  IADD3 R2, P2, PT, R16, UR6, RZ ;  /* 0x0000000610027c10 */ /* 0x001fc6000ff5e0ff */
[----:B------:R-:W-:Y:S02]  /*bb10*/  IMAD.MOV.U32 R4, RZ, RZ, R3 ;  /* 0x000000ffff047224 */ /* 0x000fe400078e0003 */
[----:B------:R-:W-:Y:S02]  /*bb20*/  IMAD.X R3, RZ, RZ, UR7, P2 ;  /* 0x00000007ff037e24 */ /* 0x000fe400090e06ff */
[----:B------:R-:W-:Y:S01]  /*bb30*/  @!P1 IMAD.MOV R4, RZ, RZ, -R4 ;  /* 0x000000ffff049224 */ /* 0x000fe200078e0a04 */
        /* <DEDUP_REMOVED lines=12> */
.L_x_15541:
[----:B------:R0:W-:Y:S01]  /*bc00*/  STG.E.U8 desc[UR36][R2.64], R4 ;  /* 0x0000000402007986 */ /* 0x0001e2000c101124 */
[----:B------:R-:W-:Y:S05]  /*bc10*/  BRA `(.L_x_15543) ;  /* 0x0000000c00387947 */ /* 0x000fea0003800000 */
.L_x_15540:
        /* <DEDUP_REMOVED lines=9> */
.L_x_15545:
[----:B------:R0:W-:Y:S01]  /*bcb0*/  STG.E desc[UR36][R2.64], R4 ;  /* 0x0000000402007986 */ /* 0x0001e2000c101924 */
[----:B------:R-:W-:Y:S05]  /*bcc0*/  BRA `(.L_x_15543) ;  /* 0x0000000c000c7947 */ /* 0x000fea0003800000 */
.L_x_15544:
[----:B------:R0:W-:Y:S01]  /*bcd0*/  STG.E.U16 desc[UR36][R2.64], R4 ;  /* 0x0000000402007986 */ /* 0x0001e2000c101524 */
[----:B------:R-:W-:Y:S05]  /*bce0*/  BRA `(.L_x_15543) ;  /* 0x0000000c00047947 */ /* 0x000fea0003800000 */
.L_x_15539:
        /* <DEDUP_REMOVED lines=9> */
.L_x_15547:
[----:B------:R-:W0:Y:S02]  /*bd80*/  I2F.S16 R0, R4 ;  /* 0x0000000400007306 */ /* 0x000e240000101400 */
[----:B0-----:R-:W-:-:S05]  /*bd90*/  F2FP.F16.F32.PACK_AB R0, RZ, R0 ;  /* 0x00000000ff00723e */ /* 0x001fca00000000ff */
[----:B------:R0:W-:Y:S01]  /*bda0*/  STG.E.U16 desc[UR36][R2.64], R0 ;  /* 0x0000000002007986 */ /* 0x0001e2000c101524 */
[----:B------:R-:W-:Y:S05]  /*bdb0*/  BRA `(.L_x_15543) ;  /* 0x0000000800d07947 */ /* 0x000fea0003800000 */
.L_x_15546:
[----:B------:R-:W-:-:S09]  /*bdc0*/  UISETP.NE.AND UP0, UPT, UR4, 0x7, UPT ;  /* 0x000000070400788c */ /* 0x000fd2000bf05270 */
[----:B------:R-:W-:Y:S05]  /*bdd0*/  BRA.U !UP0, `(.L_x_15548) ;  /* 0x0000000108347547 */ /* 0x000fea000b800000 */
[----:B------:R-:W-:-:S09]  /*bde0*/  UISETP.NE.AND UP0, UPT, UR4, 0x8, UPT ;  /* 0x000000080400788c */ /* 0x000fd2000bf05270 */
[----:B------:R-:W-:Y:S05]  /*bdf0*/  BRA.U !UP0, `(.L_x_15549) ;  /* 0x0000000108187547 */ /* 0x000fea000b800000 */
[----:B------:R-:W-:-:S09]  /*be00*/  UISETP.NE.AND UP0, UPT, UR4, 0x9, UPT ;  /* 0x000000090400788c */ /* 0x000fd2000bf05270 */
[----:B------:R-:W-:Y:S05]  /*be10*/  BRA.U UP0, `(.L_x_15542) ;  /* 0x0000000500d47547 */ /* 0x000fea000b800000 */
[----:B------:R-:W0:Y:S01]  /*be20*/  I2F.S16 R4, R4 ;  /* 0x0000000400047306 */ /* 0x000e220000101400 */
[----:B------:R-:W-:-:S05]  /*be30*/  MOV R5, RZ ;  /* 0x000000ff00057202 */ /* 0x000fca0000000f00 */
[----:B0-----:R0:W-:Y:S01]  /*be40*/  STG.E.64 desc[UR36][R2.64], R4 ;  /* 0x0000000402007986 */ /* 0x0011e2000c101b24 */
[----:B------:R-:W-:Y:S05]  /*be50*/  BRA `(.L_x_15543) ;  /* 0x0000000800a87947 */ /* 0x000fea0003800000 */
.L_x_15549:
[----:B------:R-:W0:Y:S02]  /*be60*/  I2F.S16 R4, R4 ;  /* 0x0000000400047306 */ /* 0x000e240000101400 */
[----:B0-----:R-:W-:-:S04]  /*be70*/  F2FP.F16.F32.PACK_AB R5, RZ, R4 ;  /* 0x00000004ff05723e */ /* 0x001fc800000000ff */
[----:B------:R-:W-:-:S05]  /*be80*/  PRMT R5, R5, 0x5410, RZ ;  /* 0x0000541005057816 */ /* 0x000fca00000000ff */
[----:B------:R0:W-:Y:S01]  /*be90*/  STG.E desc[UR36][R2.64], R5 ;  /* 0x0000000502007986 */ /* 0x0001e2000c101924 */
[----:B------:R-:W-:Y:S05]  /*bea0*/  BRA `(.L_x_15543) ;  /* 0x0000000800947947 */ /* 0x000fea0003800000 */
.L_x_15548:
[----:B------:R-:W0:Y:S02]  /*beb0*/  I2F.F64.S16 R4, R4 ;  /* 0x0000000400047312 */ /* 0x000e240000101c00 */
[----:B0-----:R0:W-:Y:S01]  /*bec0*/  STG.E.64 desc[UR36][R2.64], R4 ;  /* 0x0000000402007986 */ /* 0x0011e2000c101b24 */
[----:B------:R-:W-:Y:S05]  /*bed0*/  BRA `(.L_x_15543) ;  /* 0x0000000800887947 */ /* 0x000fea0003800000 */
.L_x_15538:
        /* <DEDUP_REMOVED lines=12> */
.L_x_15553:
        /* <DEDUP_REMOVED lines=18> */
.L_x_15556:
[----:B------:R-:W-:-:S04]  /*c0c0*/  SHF.R.U32.HI R5, RZ, 0x18, R7 ;  /* 0x00000018ff057819 */ /* 0x000fc80000011607 */
[----:B------:R-:W-:-:S07]  /*c0d0*/  LOP3.LUT R0, R0, 0x80, R5, 0xf8, !PT ;  /* 0x0000008000007812 */ /* 0x000fce00078ef805 */
.L_x_15555:
[----:B------:R-:W-:Y:S05]  /*c0e0*/  BSYNC.RECONVERGENT B0 ;  /* 0x0000000000007941 */ /* 0x000fea0003800200 */
.L_x_15554:
[----:B------:R0:W-:Y:S01]  /*c0f0*/  STG.E.U8 desc[UR36][R2.64], R0 ;  /* 0x0000000002007986 */ /* 0x0001e2000c101124 */
[----:B------:R-:W-:Y:S05]  /*c100*/  BRA `(.L_x_15543) ;  /* 0x0000000400fc7947 */ /* 0x000fea0003800000 */
.L_x_15552:
        /* <DEDUP_REMOVED lines=18> */
.L_x_15559:
[----:B------:R-:W-:-:S04]  /*c230*/  SHF.R.U32.HI R5, RZ, 0x18, R7 ;  /* 0x00000018ff057819 */ /* 0x000fc80000011607 */
[----:B------:R-:W-:-:S07]  /*c240*/  LOP3.LUT R0, R0, 0x80, R5, 0xf8, !PT ;  /* 0x0000008000007812 */ /* 0x000fce00078ef805 */
.L_x_15558:
[----:B------:R-:W-:Y:S05]  /*c250*/  BSYNC.RECONVERGENT B0 ;  /* 0x0000000000007941 */ /* 0x000fea0003800200 */
.L_x_15557:
[----:B------:R0:W-:Y:S01]  /*c260*/  STG.E.U8 desc[UR36][R2.64], R0 ;  /* 0x0000000002007986 */ /* 0x0001e2000c101124 */
[----:B------:R-:W-:Y:S05]  /*c270*/  BRA `(.L_x_15543) ;  /* 0x0000000400a07947 */ /* 0x000fea0003800000 */
.L_x_15551:
        /* <DEDUP_REMOVED lines=22> */
.L_x_15561:
[----:B------:R-:W-:-:S05]  /*c3e0*/  SHF.R.S32.HI R5, RZ, 0x1f, R4 ;  /* 0x0000001fff057819 */ /* 0x000fca0000011404 */
[----:B------:R0:W-:Y:S01]  /*c3f0*/  STG.E.64 desc[UR36][R2.64], R4 ;  /* 0x0000000402007986 */ /* 0x0001e2000c101b24 */
[----:B------:R-:W-:Y:S05]  /*c400*/  BRA `(.L_x_15543) ;  /* 0x00000004003c7947 */ /* 0x000fea0003800000 */
.L_x_15560:
[----:B------:R0:W-:Y:S01]  /*c410*/  STG.E desc[UR36][R2.64], R4 ;  /* 0x0000000402007986 */ /* 0x0001e2000c101924 */
[----:B------:R-:W-:Y:S05]  /*c420*/  BRA `(.L_x_15543) ;  /* 0x0000000400347947 */ /* 0x000fea0003800000 */
.L_x_15550:
        /* <DEDUP_REMOVED lines=10> */
.L_x_15563:
[----:B------:R-:W0:Y:S01]  /*c4d0*/  I2F.F64.S16 R4, R4 ;  /* 0x0000000400047312 */ /* 0x000e220000101c00 */
[----:B------:R-:W-:-:S05]  /*c4e0*/  CS2R R6, SRZ ;  /* 0x0000000000067805 */ /* 0x000fca000001ff00 */
[----:B0-----:R0:W-:Y:S01]  /*c4f0*/  STG.E.128 desc[UR36][R2.64], R4 ;  /* 0x0000000402007986 */ /* 0x0011e2000c101d24 */
[----:B------:R-:W-:Y:S05]  /*c500*/  BRA `(.L_x_15543) ;  /* 0x0000000000fc7947 */ /* 0x000fea0003800000 */
.L_x_15562:
[----:B------:R-:W-:-:S09]  /*c510*/  UISETP.NE.AND UP0, UPT, UR4, 0xf, UPT ;  /* 0x0000000f0400788c */ /* 0x000fd2000bf05270 */
[----:B------:R-:W-:Y:S05]  /*c520*/  BRA.U !UP0, `(.L_x_15564) ;  /* 0x0000000108e87547 */ /* 0x000fea000b800000 */
[----:B------:R-:W-:-:S09]  /*c530*/  UISETP.NE.AND UP0, UPT, UR4, 0x17, UPT ;  /* 0x000000170400788c */ /* 0x000fd2000bf05270 */
[----:B------:R-:W-:Y:S05]  /*c540*/  BRA.U !UP0, `(.L_x_15565) ;  /* 0x0000000108907547 */ /* 0x000fea000b800000 */
[----:B------:R-:W-:-:S09]  /*c550*/  UISETP.NE.AND UP0, UPT, UR4, 0x18, UPT ;  /* 0x000000180400788c */ /* 0x000fd2000bf05270 */
[----:B------:R-:W-:Y:S05]  /*c560*/  BRA.U !UP0, `(.L_x_15566) ;  /* 0x0000000108447547 */ /* 0x000fea000b800000 */
.L_x_15542:
        /* <DEDUP_REMOVED lines=16> */
.L_x_15567:
[----:B------:R-:W-:Y:S05]  /*c670*/  BRA `(.L_x_15543) ;  /* 0x0000000000a07947 */ /* 0x000fea0003800000 */
.L_x_15566:
[----:B------:R-:W0:Y:S01]  /*c680*/  I2F.S16 R7, R4 ;  /* 0x0000000400077306 */ /* 0x000e220000101400 */
[----:B------:R-:W-:Y:S01]  /*c690*/  BSSY.RECONVERGENT B0, `(.L_x_15568) ;  /* 0x000000c000007945 */ /* 0x000fe20003800200 */
[----:B------:R-:W-:Y:S01]  /*c6a0*/  IMAD.MOV.U32 R0, RZ, RZ, 0x7f ;  /* 0x0000007fff007424 */ /* 0x000fe200078e00ff */
        /* <DEDUP_REMOVED lines=10> */
.L_x_15569:
[----:B------:R-:W-:Y:S05]  /*c750*/  BSYNC.RECONVERGENT B0 ;  /* 0x0000000000007941 */ /* 0x000fea0003800200 */
.L_x_15568:
[----:B------:R-:W-:-:S05]  /*c760*/  LOP3.LUT R5, R0, 0x80, R5, 0xf8, !PT ;  /* 0x0000008000057812 */ /* 0x000fca00078ef805 */
[----:B------:R3:W-:Y:S01]  /*c770*/  STG.E.U8 desc[UR36][R2.64], R5 ;  /* 0x0000000502007986 */ /* 0x0007e2000c101124 */
[----:B------:R-:W-:Y:S05]  /*c780*/  BRA `(.L_x_15543) ;  /* 0x00000000005c7947 */ /* 0x000fea0003800000 */
.L_x_15565:
        /* <DEDUP_REMOVED lines=12> */
.L_x_15571:
[----:B------:R-:W-:Y:S01]  /*c850*/  IMAD.MOV.U32 R0, RZ, RZ, 0x7f ;  /* 0x0000007fff007424 */ /* 0x000fe200078e00ff */
[----:B------:R-:W-:-:S04]  /*c860*/  ISETP.GT.U32.AND P0, PT, R5, 0x7f800000, PT ;  /* 0x7f8000000500780c */ /* 0x000fc80003f04070 */
[----:B------:R-:W-:-:S09]  /*c870*/  SEL R0, R0, 0x7c, P0 ;  /* 0x0000007c00007807 */ /* 0x000fd20000000000 */
.L_x_15572:
[----:B------:R-:W-:Y:S05]  /*c880*/  BSYNC.RECONVERGENT B0 ;  /* 0x0000000000007941 */ /* 0x000fea0003800200 */
.L_x_15570:
[----:B------:R-:W-:-:S04]  /*c890*/  SHF.R.U32.HI R5, RZ, 0x18, R7 ;  /* 0x00000018ff057819 */ /* 0x000fc80000011607 */
[----:B------:R-:W-:-:S05]  /*c8a0*/  LOP3.LUT R5, R0, 0x80, R5, 0xf8, !PT ;  /* 0x0000008000057812 */ /* 0x000fca00078ef805 */
[----:B------:R2:W-:Y:S01]  /*c8b0*/  STG.E.U8 desc[UR36][R2.64], R5 ;  /* 0x0000000502007986 */ /* 0x0005e2000c101124 */
[----:B------:R-:W-:Y:S05]  /*c8c0*/  BRA `(.L_x_15543) ;  /* 0x00000000000c7947 */ /* 0x000fea0003800000 */
.L_x_15564:
[----:B------:R-:W0:Y:S02]  /*c8d0*/  I2F.S16 R0, R4 ;  /* 0x0000000400007306 */ /* 0x000e240000101400 */
[----:B0-----:R-:W-:-:S05]  /*c8e0*/  F2FP.BF16.F32.PACK_AB R0, RZ, R0 ;  /* 0x00000000ff00723e */ /* 0x001fca00000010ff */
[----:B------:R4:W-:Y:S02]  /*c8f0*/  STG.E.U16 desc[UR36][R2.64], R0 ;  /* 0x0000000002007986 */ /* 0x0009e4000c101524 */
.L_x_15543:
[----:B------:R-:W-:-:S07]  /*c900*/  IADD3 R17, PT, PT, R17, 0x80, RZ ;  /* 0x0000008011117810 */ /* 0x000fce0007ffe0ff */
.L_x_15470:
[----:B------:R-:W-:Y:S05]  /*c910*/  BSYNC.RECONVERGENT B6 ;  /* 0x0000000000067941 */ /* 0x000fea0003800200 */
.L_x_15469:
        /* <DEDUP_REMOVED lines=10> */
[----:B------:R-:W-:Y:S01]  /*c9c0*/  MOV R16, RZ ;  /* 0x000000ff00107202 */ /* 0x000fe20000000f00 */
[----:B------:R-:W0:Y:S01]  /*c9d0*/  LDCU UR6, c[0x0][0x38c] ;  /* 0x00007180ff0677ac */ /* 0x000e220008000800 */
[----:B------:R-:W3:Y:S01]  /*c9e0*/  LDCU.64 UR8, c[0x0][0x4b8] ;  /* 0x00009700ff0877ac */ /* 0x000ee20008000a00 */
[----:B------:R-:W-:Y:S02]  /*c9f0*/  UISETP.NE.AND UP0, UPT, UR41, URZ, UPT ;  /* 0x000000ff2900728c */ /* 0x000fe4000bf05270 */
        /* <DEDUP_REMOVED lines=343> */
.L_x_15573:
        /* <DEDUP_REMOVED lines=19> */
.L_x_15577:
[----:B------:R0:W5:Y:S01]  /*e0a0*/  LDG.E.U8 R19, desc[UR36][R2.64] ;  /* 0x0000002402137981 */ /* 0x000162000c1e1100 */
[----:B------:R-:W-:Y:S05]  /*e0b0*/  BRA `(.L_x_15579) ;  /* 0x0000000c004c7947 */ /* 0x000fea0003800000 */
.L_x_15576:
        /* <DEDUP_REMOVED lines=8> */
.L_x_15581:
[----:B------:R0:W5:Y:S01]  /*e140*/  LDG.E.U16 R19, desc[UR36][R2.64] ;  /* 0x0000002402137981 */ /* 0x000162000c1e1500 */
[----:B------:R-:W-:Y:S05]  /*e150*/  BRA `(.L_x_15579) ;  /* 0x0000000c00247947 */ /* 0x000fea0003800000 */
.L_x_15580:
[----:B------:R0:W5:Y:S01]  /*e160*/  LDG.E.U16 R19, desc[UR36][R2.64] ;  /* 0x0000002402137981 */ /* 0x000162000c1e1500 */
[----:B------:R-:W-:Y:S05]  /*e170*/  BRA `(.L_x_15579) ;  /* 0x0000000c001c7947 */ /* 0x000fea0003800000 */
.L_x_15575:
        /* <DEDUP_REMOVED lines=9> */
.L_x_15583:
[----:B------:R-:W2:Y:S02]  /*e210*/  LDG.E.U16 R0, desc[UR36][R2.64] ;  /* 0x0000002402007981 */ /* 0x000ea4000c1e1500 */
[----:B--2---:R-:W-:-:S06]  /*e220*/  HADD2.F32 R0, -RZ, R0.H0_H0 ;  /* 0x20000000ff007230 */ /* 0x004fcc0000004100 */
[----:B------:R-:W0:Y:S02]  /*e230*/  F2I.FTZ.TRUNC.NTZ R0, R0 ;  /* 0x0000000000007305 */ /* 0x000e24000021f100 */
[----:B0-----:R-:W-:Y:S01]  /*e240*/  PRMT R19, R0, 0x7610, R19 ;  /* 0x0000761000137816 */ /* 0x001fe20000000013 */
[----:B------:R-:W-:Y:S06]  /*e250*/  BRA `(.L_x_15579) ;  /* 0x0000000800e47947 */ /* 0x000fec0003800000 */
.L_x_15582:
        /* <DEDUP_REMOVED lines=9> */
.L_x_15585:
[----:B------:R-:W2:Y:S02]  /*e2f0*/  LDG.E.U16 R2, desc[UR36][R2.64] ;  /* 0x0000002402027981 */ /* 0x000ea4000c1e1500 */
[----:B--2---:R-:W-:-:S06]  /*e300*/  HADD2.F32 R0, -RZ, R2.H0_H0 ;  /* 0x20000002ff007230 */ /* 0x004fcc0000004100 */
[----:B------:R-:W0:Y:S02]  /*e310*/  F2I.FTZ.TRUNC.NTZ R0, R0 ;  /* 0x0000000000007305 */ /* 0x000e24000021f100 */
[----:B0-----:R-:W-:Y:S01]  /*e320*/  PRMT R19, R0, 0x7610, R19 ;  /* 0x0000761000137816 */ /* 0x001fe20000000013 */
[----:B------:R-:W-:Y:S06]  /*e330*/  BRA `(.L_x_15579) ;  /* 0x0000000800ac7947 */ /* 0x000fec0003800000 */
.L_x_15584:
[----:B------:R-:W2:Y:S02]  /*e340*/  LDG.E.64 R2, desc[UR36][R2.64] ;  /* 0x0000002402027981 */ /* 0x000ea4000c1e1b00 */
[----:B--2---:R0:W1:Y:S01]  /*e350*/  F2I.F64.TRUNC R19, R2 ;  /* 0x0000000200137311 */ /* 0x004062000030d100 */
[----:B------:R-:W-:Y:S05]  /*e360*/  BRA `(.L_x_15579) ;  /* 0x0000000800a07947 */ /* 0x000fea0003800000 */
.L_x_15574:
        /* <DEDUP_REMOVED lines=12> */
.L_x_15588:
[----:B------:R-:W2:Y:S02]  /*e430*/  LDG.E.64 R2, desc[UR36][R2.64] ;  /* 0x0000002402027981 */ /* 0x000ea4000c1e1b00 */
[----:B--2---:R0:W1:Y:S01]  /*e440*/  F2I.F64.TRUNC R19, R2 ;  /* 0x0000000200137311 */ /* 0x004062000030d100 */
[----:B------:R-:W-:Y:S05]  /*e450*/  BRA `(.L_x_15579) ;  /* 0x0000000800647947 */ /* 0x000fea0003800000 */
.L_x_15587:
        /* <DEDUP_REMOVED lines=27> */
.L_x_15590:
        /* <DEDUP_REMOVED lines=14> */
.L_x_15589:
[----:B------:R-:W2:Y:S02]  /*e6f0*/  LDG.E.U16 R0, desc[UR36][R2.64] ;  /* 0x0000002402007981 */ /* 0x000ea4000c1e1500 */
[----:B--2---:R-:W-:-:S06]  /*e700*/  SHF.L.U32 R0, R0, 0x10, RZ ;  /* 0x0000001000007819 */ /* 0x004fcc00000006ff */
[----:B------:R-:W0:Y:S02]  /*e710*/  F2I.FTZ.TRUNC.NTZ R0, R0 ;  /* 0x0000000000007305 */ /* 0x000e24000021f100 */
[----:B0-----:R-:W-:Y:S01]  /*e720*/  PRMT R19, R0, 0x7610, R19 ;  /* 0x0000761000137816 */ /* 0x001fe20000000013 */
[----:B------:R-:W-:Y:S06]  /*e730*/  BRA `(.L_x_15579) ;  /* 0x0000000400ac7947 */ /* 0x000fec0003800000 */
.L_x_15586:
        /* <DEDUP_REMOVED lines=10> */
.L_x_15593:
        /* <DEDUP_REMOVED lines=21> */
.L_x_15597:
[----:B------:R-:W-:Y:S05]  /*e930*/  BSYNC.RECONVERGENT B1 ;  /* 0x0000000000017941 */ /* 0x000fea0003800200 */
.L_x_15596:
[----:B------:R-:W-:Y:S01]  /*e940*/  IMAD.SHL.U32 R0, R0, 0x100000, RZ ;  /* 0x0010000000007824 */ /* 0x000fe200078e00ff */
[----:B------:R-:W-:-:S04]  /*e950*/  LEA R2, R2, 0x3b800000, 0x17 ;  /* 0x3b80000002027811 */ /* 0x000fc800078eb8ff */
[----:B------:R-:W-:-:S07]  /*e960*/  LOP3.LUT R0, R2, R0, R7, 0xfe, !PT ;  /* 0x0000000002007212 */ /* 0x000fce00078efe07 */
.L_x_15595:
[----:B------:R-:W-:Y:S05]  /*e970*/  BSYNC.RECONVERGENT B0 ;  /* 0x0000000000007941 */ /* 0x000fea0003800200 */
.L_x_15594:
[----:B------:R-:W0:Y:S02]  /*e980*/  F2I.FTZ.TRUNC.NTZ R0, R0 ;  /* 0x0000000000007305 */ /* 0x000e24000021f100 */
[----:B0-----:R-:W-:Y:S01]  /*e990*/  PRMT R19, R0, 0x7610, R19 ;  /* 0x0000761000137816 */ /* 0x001fe20000000013 */
[----:B------:R-:W-:Y:S06]  /*e9a0*/  BRA `(.L_x_15579) ;  /* 0x0000000400107947 */ /* 0x000fec0003800000 */
.L_x_15592:
        /* <DEDUP_REMOVED lines=21> */
.L_x_15601:
[----:B------:R-:W-:Y:S05]  /*eb00*/  BSYNC.RECONVERGENT B1 ;  /* 0x0000000000017941 */ /* 0x000fea0003800200 */
.L_x_15600:
[----:B------:R-:W-:Y:S01]  /*eb10*/  IMAD.SHL.U32 R0, R0, 0x200000, RZ ;  /* 0x0020000000007824 */ /* 0x000fe200078e00ff */
[----:B------:R-:W-:-:S04]  /*eb20*/  LEA R2, R2, 0x37800000, 0x17 ;  /* 0x3780000002027811 */ /* 0x000fc800078eb8ff */
[----:B------:R-:W-:-:S07]  /*eb30*/  LOP3.LUT R0, R2, R0, R7, 0xfe, !PT ;  /* 0x0000000002007212 */ /* 0x000fce00078efe07 */
.L_x_15599:
[----:B------:R-:W-:Y:S05]  /*eb40*/  BSYNC.RECONVERGENT B0 ;  /* 0x0000000000007941 */ /* 0x000fea0003800200 */
.L_x_15598:
[----:B------:R-:W0:Y:S02]  /*eb50*/  F2I.FTZ.TRUNC.NTZ R0, R0 ;  /* 0x0000000000007305 */ /* 0x000e24000021f100 */
[----:B0-----:R-:W-:Y:S01]  /*eb60*/  PRMT R19, R0, 0x7610, R19 ;  /* 0x0000761000137816 */ /* 0x001fe20000000013 */
[----:B------:R-:W-:Y:S06]  /*eb70*/  BRA `(.L_x_15579) ;  /* 0x00000000009c7947 */ /* 0x000fec0003800000 */
.L_x_15591:
        /* <DEDUP_REMOVED lines=14> */
.L_x_15605:
[----:B------:R-:W-:Y:S05]  /*ec60*/  BSYNC.RECONVERGENT B0 ;  /* 0x0000000000007941 */ /* 0x000fea0003800200 */
.L_x_15604:
[----:B------:R-:W0:Y:S02]  /*ec70*/  F2I.FTZ.TRUNC.NTZ R0, R0 ;  /* 0x0000000000007305 */ /* 0x000e24000021f100 */
[----:B0-----:R-:W-:Y:S01]  /*ec80*/  PRMT R19, R0, 0x7610, R19 ;  /* 0x0000761000137816 */ /* 0x001fe20000000013 */
[----:B------:R-:W-:Y:S06]  /*ec90*/  BRA `(.L_x_15579) ;  /* 0x0000000000547947 */ /* 0x000fec0003800000 */
.L_x_15578:
        /* <DEDUP_REMOVED lines=16> */
.L_x_15606:
[----:B------:R-:W-:Y:S01]  /*eda0*/  PRMT R19, RZ, 0x7610, R19 ;  /* 0x00007610ff137816 */ /* 0x000fe20000000013 */
[----:B------:R-:W-:Y:S06]  /*edb0*/  BRA `(.L_x_15579) ;  /* 0x00000000000c7947 */ /* 0x000fec0003800000 */
.L_x_15603:
[----:B------:R2:W5:Y:S01]  /*edc0*/  LDG.E.U16 R19, desc[UR36][R2.64] ;  /* 0x0000002402137981 */ /* 0x000562000c1e1500 */
[----:B------:R-:W-:Y:S05]  /*edd0*/  BRA `(.L_x_15579) ;  /* 0x0000000000047947 */ /* 0x000fea0003800000 */
.L_x_15602:
[----:B------:R3:W5:Y:S02]  /*ede0*/  LDG.E.U16 R19, desc[UR36][R2.64] ;  /* 0x0000002402137981 */ /* 0x000764000c1e1500 */
.L_x_15579:
[----:B------:R-:W0:Y:S01]  /*edf0*/  LDCU.64 UR6, c[0x0][0x5f8] ;  /* 0x0000bf00ff0677ac */ /* 0x000e220008000a00 */
        /* <DEDUP_REMOVED lines=15> */
.L_x_15610:
[----:B------:R2:W5:Y:S01]  /*eef0*/  LDG.E.U8 R0, desc[UR36][R2.64] ;  /* 0x0000002402007981 */ /* 0x000562000c1e1100 */
[----:B------:R-:W-:Y:S05]  /*ef00*/  BRA `(.L_x_15612) ;  /* 0x0000000c004c7947 */ /* 0x000fea0003800000 */
.L_x_15609:
        /* <DEDUP_REMOVED lines=8> */
.L_x_15614:
[----:B------:R0:W5:Y:S01]  /*ef90*/  LDG.E.U16 R0, desc[UR36][R2.64] ;  /* 0x0000002402007981 */ /* 0x000162000c1e1500 */
[----:B------:R-:W-:Y:S05]  /*efa0*/  BRA `(.L_x_15612) ;  /* 0x0000000c00247947 */ /* 0x000fea0003800000 */
.L_x_15613:
[----:B------:R3:W5:Y:S01]  /*efb0*/  LDG.E.U16 R0, desc[UR36][R2.64] ;  /* 0x0000002402007981 */ /* 0x000762000c1e1500 */
[----:B------:R-:W-:Y:S05]  /*efc0*/  BRA `(.L_x_15612) ;  /* 0x0000000c001c7947 */ /* 0x000fea0003800000 */
.L_x_15608:
[----:B------:R-:W-:-:S09]  /*efd0*/  UISETP.GT.AND UP0, UPT, UR4, 0x6, UPT ;  /* 0x000000060400788c */ /* 0x000fd2000bf04270 */
[----:B------:R-:W-:Y:S05]  /*efe0*/  BRA.U UP0, `(.L_x_15615) ;  /* 0x0000000100307547 */ /* 0x000fea000b800000 */
[----:B------:R-:W-:-:S09]  /*eff0*/  UISETP.NE.AND UP0, UPT, UR4, 0x5, UPT ;  /* 0x000000050400788c */ /* 0x000fd2000bf05270 */
[----:B------:R-:W-:Y:S05]  /*f000*/  BRA.U !UP0, `(.L_x_15616) ;  /* 0x0000000108147547 */ /* 0x000fea000b800000 */
[----:B------:R-:W-:-:S09]  /*f010*/  UISETP.NE.AND UP0, UPT, UR4, 0x6, UPT ;  /* 0x000000060400788c */ /* 0x000fd2000bf05270 */
[----:B------:R-:W-:Y:S05]  /*f020*/  BRA.U UP0, `(.L_x_15611) ;  /* 0x0000000900b07547 */ /* 0x000fea000b800000 */
[----:B------:R-:W2:Y:S02]  /*f030*/  LDG.E R2, desc[UR36][R2.64] ;  /* 0x0000002402027981 */ /* 0x000ea4000c1e1900 */
[----:B--2---:R0:W2:Y:S01]  /*f040*/  F2I.FTZ.TRUNC.NTZ R0, R2 ;  /* 0x0000000200007305 */ /* 0x0040a2000021f100 */
[----:B------:R-:W-:Y:S05]  /*f050*/  BRA `(.L_x_15612) ;  /* 0x0000000800f87947 */ /* 0x000fea0003800000 */
.L_x_15616:
[----:B------:R-:W2:Y:S02]  /*f060*/  LDG.E.U16 R4, desc[UR36][R2.64] ;  /* 0x0000002402047981 */ /* 0x000ea4000c1e1500 */
[----:B--2---:R-:W-:-:S06]  /*f070*/  HADD2.F32 R4, -RZ, R4.H0_H0 ;  /* 0x20000004ff047230 */ /* 0x004fcc0000004100 */
[----:B------:R-:W0:Y:S02]  /*f080*/  F2I.FTZ.TRUNC.NTZ R4, R4 ;  /* 0x0000000400047305 */ /* 0x000e24000021f100 */
[----:B0-----:R-:W-:Y:S01]  /*f090*/  PRMT R0, R4, 0x7610, R0 ;  /* 0x0000761004007816 */ /* 0x001fe20000000000 */
[----:B------:R-:W-:Y:S06]  /*f0a0*/  BRA `(.L_x_15612) ;  /* 0x0000000800e47947 */ /* 0x000fec0003800000 */
.L_x_15615:
[----:B------:R-:W-:-:S09]  /*f0b0*/  UISETP.NE.AND UP0, UPT, UR4, 0x7, UPT ;  /* 0x000000070400788c */ /* 0x000fd2000bf05270 */
[----:B------:R-:W-:Y:S05]  /*f0c0*/  BRA.U !UP0, `(.L_x_15617) ;  /* 0x0000000108307547 */ /* 0x000fea000b800000 */
[----:B------:R-:W-:-:S09]  /*f0d0*/  UISETP.NE.AND UP0, UPT, UR4, 0x8, UPT ;  /* 0x000000080400788c */ /* 0x000fd2000bf05270 */
[----:B------:R-:W-:Y:S05]  /*f0e0*/  BRA.U !UP0, `(.L_x_15618) ;  /* 0x0000000108147547 */ /* 0x000fea000b800000 */
[----:B------:R-:W-:-:S09]  /*f0f0*/  UISETP.NE.AND UP0, UPT, UR4, 0x9, UPT ;  /* 0x000000090400788c */ /* 0x000fd2000bf05270 */
[----:B------:R-:W-:Y:S05]  /*f100*/  BRA.U UP0, `(.L_x_15611) ;  /* 0x0000000900787547 */ /* 0x000fea000b800000 */
[----:B------:R-:W2:Y:S02]  /*f110*/  LDG.E R2, desc[UR36][R2.64] ;  /* 0x0000002402027981 */ /* 0x000ea4000c1e1900 */
[----:B--2---:R0:W2:Y:S01]  /*f120*/  F2I.FTZ.TRUNC.NTZ R0, R2 ;  /* 0x0000000200007305 */ /* 0x0040a2000021f100 */
[----:B------:R-:W-:Y:S05]  /*f130*/  BRA `(.L_x_15612) ;  /* 0x0000000800c07947 */ /* 0x000fea0003800000 */
.L_x_15618:
[----:B------:R-:W2:Y:S02]  /*f140*/  LDG.E.U16 R2, desc[UR36][R2.64] ;  /* 0x0000002402027981 */ /* 0x000ea4000c1e1500 */
[----:B--2---:R-:W-:-:S06]  /*f150*/  HADD2.F32 R4, -RZ, R2.H0_H0 ;  /* 0x20000002ff047230 */ /* 0x004fcc0000004100 */
[----:B------:R-:W0:Y:S02]  /*f160*/  F2I.FTZ.TRUNC.NTZ R4, R4 ;  /* 0x0000000400047305 */ /* 0x000e24000021f100 */
[----:B0-----:R-:W-:Y:S01]  /*f170*/  PRMT R0, R4, 0x7610, R0 ;  /* 0x0000761004007816 */ /* 0x001fe20000000000 */
[----:B------:R-:W-:Y:S06]  /*f180*/  BRA `(.L_x_15612) ;  /* 0x0000000800ac7947 */ /* 0x000fec0003800000 */
.L_x_15617:
[----:B------:R-:W2:Y:S02]  /*f190*/  LDG.E.64 R2, desc[UR36][R2.64] ;  /* 0x0000002402027981 */ /* 0x000ea4000c1e1b00 */
[----:B--2---:R0:W2:Y:S01]  /*f1a0*/  F2I.F64.TRUNC R0, R2 ;  /* 0x0000000200007311 */ /* 0x0040a2000030d100 */
[----:B------:R-:W-:Y:S05]  /*f1b0*/  BRA `(.L_x_15612) ;  /* 0x0000000800a07947 */ /* 0x000fea0003800000 */
.L_x_15607:
        /* <DEDUP_REMOVED lines=12> */
.L_x_15621:
[----:B------:R-:W2:Y:S02]  /*f280*/  LDG.E.64 R2, desc[UR36][R2.64] ;  /* 0x0000002402027981 */ /* 0x000ea4000c1e1b00 */
[----:B--2---:R0:W2:Y:S01]  /*f290*/  F2I.F64.TRUNC R0, R2 ;  /* 0x0000000200007311 */ /* 0x0040a2000030d100 */
[----:B------:R-:W-:Y:S05]  /*f2a0*/  BRA `(.L_x_15612) ;  /* 0x0000000800647947 */ /* 0x000fea0003800000 */
.L_x_15620:
        /* <DEDUP_REMOVED lines=27> */
.L_x_15623:
        /* <DEDUP_REMOVED lines=14> */
.L_x_15622:
[----:B------:R-:W2:Y:S02]  /*f540*/  LDG.E.U16 R4, desc[UR36][R2.64] ;  /* 0x0000002402047981 */ /* 0x000ea4000c1e1500 */
[----:B--2---:R-:W-:-:S06]  /*f550*/  SHF.L.U32 R4, R4, 0x10, RZ ;  /* 0x0000001004047819 */ /* 0x004fcc00000006ff */
[----:B------:R-:W0:Y:S02]  /*f560*/  F2I.FTZ.TRUNC.NTZ R4, R4 ;  /* 0x0000000400047305 */ /* 0x000e24000021f100 */
[----:B0-----:R-:W-:Y:S01]  /*f570*/  PRMT R0, R4, 0x7610, R0 ;  /* 0x0000761004007816 */ /* 0x001fe20000000000 */
[----:B------:R-:W-:Y:S06]  /*f580*/  BRA `(.L_x_15612) ;  /* 0x0000000400ac7947 */ /* 0x000fec0003800000 */
.L_x_15619:
        /* <DEDUP_REMOVED lines=10> */
.L_x_15626:
        /* <DEDUP_REMOVED lines=21> */
.L_x_15630:
[----:B------:R-:W-:Y:S05]  /*f780*/  BSYNC.RECONVERGENT B1 ;  /* 0x0000000000017941 */ /* 0x000fea0003800200 */
.L_x_15629:
[----:B------:R-:W-:Y:S01]  /*f790*/  IMAD.SHL.U32 R0, R0, 0x100000, RZ ;  /* 0x0010000000007824 */ /* 0x000fe200078e00ff */
[----:B------:R-:W-:-:S04]  /*f7a0*/  LEA R2, R2, 0x3b800000, 0x17 ;  /* 0x3b80000002027811 */ /* 0x000fc800078eb8ff */
[----:B------:R-:W-:-:S07]  /*f7b0*/  LOP3.LUT R4, R2, R0, R7, 0xfe, !PT ;  /* 0x0000000002047212 */ /* 0x000fce00078efe07 */
.L_x_15628:
[----:B------:R-:W-:Y:S05]  /*f7c0*/  BSYNC.RECONVERGENT B0 ;  /* 0x0000000000007941 */ /* 0x000fea0003800200 */
.L_x_15627:
[----:B------:R-:W0:Y:S02]  /*f7d0*/  F2I.FTZ.TRUNC.NTZ R4, R4 ;  /* 0x0000000400047305 */ /* 0x000e24000021f100 */
[----:B0-----:R-:W-:Y:S01]  /*f7e0*/  PRMT R0, R4, 0x7610, R0 ;  /* 0x0000761004007816 */ /* 0x001fe20000000000 */
[----:B------:R-:W-:Y:S06]  /*f7f0*/  BRA `(.L_x_15612) ;  /* 0x0000000400107947 */ /* 0x000fec0003800000 */
.L_x_15625:
        /* <DEDUP_REMOVED lines=21> */
.L_x_15634:
[----:B------:R-:W-:Y:S05]  /*f950*/  BSYNC.RECONVERGENT B1 ;  /* 0x0000000000017941 */ /* 0x000fea0003800200 */
.L_x_15633:
[----:B------:R-:W-:Y:S01]  /*f960*/  IMAD.SHL.U32 R0, R0, 0x200000, RZ ;  /* 0x0020000000007824 */ /* 0x000fe200078e00ff */
[----:B------:R-:W-:-:S04]  /*f970*/  LEA R2, R2, 0x37800000, 0x17 ;  /* 0x3780000002027811 */ /* 0x000fc800078eb8ff */
[----:B------:R-:W-:-:S07]  /*f980*/  LOP3.LUT R4, R2, R0, R7, 0xfe, !PT ;  /* 0x0000000002047212 */ /* 0x000fce00078efe07 */
.L_x_15632:
[----:B------:R-:W-:Y:S05]  /*f990*/  BSYNC.RECONVERGENT B0 ;  /* 0x0000000000007941 */ /* 0x000fea0003800200 */
.L_x_15631:
[----:B------:R-:W0:Y:S02]  /*f9a0*/  F2I.FTZ.TRUNC.NTZ R4, R4 ;  /* 0x0000000400047305 */ /* 0x000e24000021f100 */
[----:B0-----:R-:W-:Y:S01]  /*f9b0*/  PRMT R0, R4, 0x7610, R0 ;  /* 0x0000761004007816 */ /* 0x001fe20000000000 */
[----:B------:R-:W-:Y:S06]  /*f9c0*/  BRA `(.L_x_15612) ;  /* 0x00000000009c7947 */ /* 0x000fec0003800000 */
.L_x_15624:
        /* <DEDUP_REMOVED lines=14> */
.L_x_15638:
[----:B------:R-:W-:Y:S05]  /*fab0*/  BSYNC.RECONVERGENT B0 ;  /* 0x0000000000007941 */ /* 0x000fea0003800200 */
.L_x_15637:
[----:B------:R-:W0:Y:S02]  /*fac0*/  F2I.FTZ.TRUNC.NTZ R4, R4 ;  /* 0x0000000400047305 */ /* 0x000e24000021f100 */
[----:B0-----:R-:W-:Y:S01]  /*fad0*/  PRMT R0, R4, 0x7610, R0 ;  /* 0x0000761004007816 */ /* 0x001fe20000000000 */
[----:B------:R-:W-:Y:S06]  /*fae0*/  BRA `(.L_x_15612) ;  /* 0x0000000000547947 */ /* 0x000fec0003800000 */
.L_x_15611:
[----:B------:R-:W-:Y:S01]  /*faf0*/  MOV R2, 0x0 ;  /* 0x0000000000027802 */ /* 0x000fe20000000f00 */
[----:B------:R-:W0:Y:S01]  /*fb00*/  LDCU.64 UR4, c[0x4][0x178] ;  /* 0x01002f00ff0477ac */ /* 0x000e220008000a00 */
[----:B------:R-:W-:Y:S02]  /*fb10*/  HFMA2 R12, -RZ, RZ, 0, 5.9604644775390625e-08 ;  /* 0x00000001ff0c7431 */ /* 0x000fe400000001ff */
[----:B------:R-:W-:Y:S01]  /*fb20*/  IMAD.MOV.U32 R8, RZ, RZ, 0x4e ;  /* 0x0000004eff087424 */ /* 0x000fe200078e00ff */
[----:B------:R-:W2:Y:S01]  /*fb30*/  LDCU.64 UR6, c[0x4][0x180] ;  /* 0x01003000ff0677ac */ /* 0x000ea20008000a00 */
[----:B------:R-:W3:Y:S01]  /*fb40*/  LDC.64 R2, c[0x4][R2] ;  /* 0x0100000002027b82 */ /* 0x000ee20000000a00 */
[----:B------:R-:W-:Y:S01]  /*fb50*/  IMAD.MOV.U32 R13, RZ, RZ, RZ ;  /* 0x000000ffff0d7224 */ /* 0x000fe200078e00ff */
[----:B------:R-:W4:Y:S01]  /*fb60*/  LDCU.64 UR8, c[0x4][0x48] ;  /* 0x01000900ff0877ac */ /* 0x000f220008000a00 */
[----:B0-----:R-:W-:Y:S01]  /*fb70*/  IMAD.U32 R4, RZ, RZ, UR4 ;  /* 0x00000004ff047e24 */ /* 0x001fe2000f8e00ff */
[----:B------:R-:W-:Y:S01]  /*fb80*/  MOV R5, UR5 ;  /* 0x0000000500057c02 */ /* 0x000fe20008000f00 */
[----:B--2---:R-:W-:-:S02]  /*fb90*/  IMAD.U32 R6, RZ, RZ, UR6 ;  /* 0x00000006ff067e24 */ /* 0x004fc4000f8e00ff */
[----:B------:R-:W-:Y:S01]  /*fba0*/  IMAD.U32 R7, RZ, RZ, UR7 ;  /* 0x00000007ff077e24 */ /* 0x000fe2000f8e00ff */
[----:B----4-:R-:W-:Y:S01]  /*fbb0*/  MOV R10, UR8 ;  /* 0x00000008000a7c02 */ /* 0x010fe20008000f00 */
[----:B------:R-:W-:-:S07]  /*fbc0*/  IMAD.U32 R11, RZ, RZ, UR9 ;  /* 0x00000009ff0b7e24 */ /* 0x000fce000f8e00ff */
[----:B------:R-:W-:-:S07]  /*fbd0*/  LEPC R20, `(.L_x_15639) ;  /* 0x000000001014794e */ /* 0x000fce0000000000 */
[----:B-1-3-5:R-:W-:Y:S05]  /*fbe0*/  CALL.ABS.NOINC R2 ;  /* 0x0000000002007343 */ /* 0x02afea0003c00000 */
.L_x_15639:
[----:B------:R-:W-:Y:S01]  /*fbf0*/  PRMT R0, RZ, 0x7610, R0 ;  /* 0x00007610ff007816 */ /* 0x000fe20000000000 */
[----:B------:R-:W-:Y:S06]  /*fc00*/  BRA `(.L_x_15612) ;  /* 0x00000000000c7947 */ /* 0x000fec0003800000 */
.L_x_15636:
[----:B------:R0:W5:Y:S01]  /*fc10*/  LDG.E.U16 R0, desc[UR36][R2.64] ;  /* 0x0000002402007981 */ /* 0x000162000c1e1500 */
[----:B------:R-:W-:Y:S05]  /*fc20*/  BRA `(.L_x_15612) ;  /* 0x0000000000047947 */ /* 0x000fea0003800000 */
.L_x_15635:
[----:B------:R0:W5:Y:S02]  /*fc30*/  LDG.E.U16 R0, desc[UR36][R2.64] ;  /* 0x0000002402007981 */ /* 0x000164000c1e1500 */
.L_x_15612:
[----:B--2--5:R-:W-:Y:S01]  /*fc40*/  PRMT R7, R0, 0x9910, RZ ;  /* 0x0000991000077816 */ /* 0x024fe200000000ff */
[----:B------:R-:W-:Y:S01]  /*fc50*/  UPRMT UR4, UR43, 0x9910, URZ ;  /* 0x000099102b047896 */ /* 0x000fe200080000ff */
[----:B-1----:R-:W-:Y:S02]  /*fc60*/  PRMT R0, R19, 0x9910, RZ ;  /* 0x0000991013007816 */ /* 0x002fe400000000ff */
[-C--:B------:R-:W-:Y:S01]  /*fc70*/  IABS R6, R7.reuse ;  /* 0x0000000700067213 */ /* 0x080fe20000000000 */
[----:B------:R-:W-:Y:S01]  /*fc80*/  UISETP.GT.AND UP0, UPT, UR4, 0x9, UPT ;  /* 0x000000090400788c */ /* 0x000fe2000bf04270 */
[----:B------:R-:W-:Y:S02]  /*fc90*/  IABS R8, R0 ;  /* 0x0000000000087213 */ /* 0x000fe40000000000 */
[----:B------:R-:W1:Y:S01]  /*fca0*/  I2F.RP R4, R6 ;  /* 0x0000000600047306 */ /* 0x000e620000209400 */
[----:B------:R-:W-:Y:S02]  /*fcb0*/  IABS R9, R7 ;  /* 0x0000000700097213 */ /* 0x000fe40000000000 */
[----:B------:R-:W-:-:S05]  /*fcc0*/  ISETP.GE.AND P2, PT, R0, RZ, PT ;  /* 0x000000ff0000720c */ /* 0x000fca0003f46270 */
[----:B-1----:R-:W0:Y:S02]  /*fcd0*/  MUFU.RCP R4, R4 ;  /* 0x0000000400047308 */ /* 0x002e240000001000 */
[----:B0--34-:R-:W-:Y:S02]  /*fce0*/  VIADD R2, R4, 0xffffffe ;  /* 0x0ffffffe04027836 */ /* 0x019fe40000000000 */
[----:B------:R-:W-:-:S04]  /*fcf0*/  IMAD.MOV R4, RZ, RZ, -R9 ;  /* 0x000000ffff047224 */ /* 0x000fc800078e0a09 */
[----:B------:R0:W1:Y:S02]  /*fd00*/  F2I.FTZ.U32.TRUNC.NTZ R3, R2 ;  /* 0x0000000200037305 */ /* 0x000064000021f000 */
[----:B0-----:R-:W-:Y:S01]  /*fd10*/  IMAD.MOV.U32 R2, RZ, RZ, RZ ;  /* 0x000000ffff027224 */ /* 0x001fe200078e00ff */
[----:B-1----:R-:W-:-:S05]  /*fd20*/  IADD3 R5, PT, PT, RZ, -R3, RZ ;  /* 0x80000003ff057210 */ /* 0x002fca0007ffe0ff */
        /* <DEDUP_REMOVED lines=9> */
[----:B------:R-:W-:-:S05]  /*fdc0*/  @!P1 IMAD.IADD R3, R3, 0x1, -R6 ;  /* 0x0000000103039824 */ /* 0x000fca00078e0a06 */
[----:B------:R-:W-:-:S05]  /*fdd0*/  MOV R2, R3 ;  /* 0x0000000300027202 */ /* 0x000fca0000000f00 */
        /* <DEDUP_REMOVED lines=11> */
[----:B------:R-:W-:Y:S01]  /*fe90*/  STG.E.U8 desc[UR36][R16.64], R2 ;  /* 0x0000000210007986 */ /* 0x000fe2000c101124 */
[----:B------:R-:W-:Y:S05]  /*fea0*/  EXIT ;  /* 0x000000000000794d */ /* 0x000fea0003800000 */
.L_x_15643:
[----:B------:R-:W-:Y:S01]  /*feb0*/  STG.E.U8 desc[UR36][R16.64], R2 ;  /* 0x0000000210007986 */ /* 0x000fe2000c101124 */
[----:B------:R-:W-:Y:S05]  /*fec0*/  EXIT ;  /* 0x000000000000794d */ /* 0x000fea0003800000 */
.L_x_15642:
[----:B------:R-:W-:-:S09]  /*fed0*/  UISETP.NE.AND UP0, UPT, UR4, 0x2, UPT ;  /* 0x000000020400788c */ /* 0x000fd2000bf05270 */
[----:B------:R-:W-:Y:S05]  /*fee0*/  BRA.U !UP0, `(.L_x_15645) ;  /* 0x0000000108247547 */ /* 0x000fea000b800000 */
[----:B------:R-:W-:-:S09]  /*fef0*/  UISETP.NE.AND UP0, UPT, UR4, 0x3, UPT ;  /* 0x000000030400788c */ /* 0x000fd2000bf05270 */
[----:B------:R-:W-:Y:S05]  /*ff00*/  BRA.U !UP0, `(.L_x_15646) ;  /* 0x0000000108147547 */ /* 0x000fea000b800000 */
[----:B------:R-:W-:-:S09]  /*ff10*/  UISETP.NE.AND UP0, UPT, UR4, 0x4, UPT ;  /* 0x000000040400788c */ /* 0x000fd2000bf05270 */
[----:B------:R-:W-:Y:S05]  /*ff20*/  BRA.U UP0, `(.L_x_15644) ;  /* 0x00000009003c7547 */ /* 0x000fea000b800000 */
[----:B------:R-:W-:-:S05]  /*ff30*/  SHF.R.S32.HI R3, RZ, 0x1f, R2 ;  /* 0x0000001fff037819 */ /* 0x000fca0000011402 */
[----:B------:R-:W-:Y:S01]  /*ff40*/  STG.E.64 desc[UR36][R16.64], R2 ;  /* 0x0000000210007986 */ /* 0x000fe2000c101b24 */
[----:B------:R-:W-:Y:S05]  /*ff50*/  EXIT ;  /* 0x000000000000794d */ /* 0x000fea0003800000 */
.L_x_15646:
[----:B------:R-:W-:Y:S01]  /*ff60*/  STG.E desc[UR36][R16.64], R2 ;  /* 0x0000000210007986 */ /* 0x000fe2000c101924 */
[----:B------:R-:W-:Y:S05]  /*ff70*/  EXIT ;  /* 0x000000000000794d */ /* 0x000fea0003800000 */
.L_x_15645:
[----:B------:R-:W-:Y:S01]  /*ff80*/  STG.E.U16 desc[UR36][R16.64], R2 ;  /* 0x0000000210007986 */ /* 0x000fe2000c101524 */
[----:B------:R-:W-:Y:S05]  /*ff90*/  EXIT ;  /* 0x000000000000794d */ /* 0x000fea0003800000 */
.L_x_15641:
[----:B------:R-:W-:-:S09]  /*ffa0*/  UISETP.GT.AND UP0, UPT, UR4, 0x6, UPT ;  /* 0x000000060400788c */ /* 0x000fd2000bf04270 */
[----:B------:R-:W-:Y:S05]  /*ffb0*/  BRA.U UP0, `(.L_x_15647) ;  /* 0x00000001002c7547 */ /* 0x000fea000b800000 */
[----:B------:R-:W-:-:S09]  /*ffc0*/  UISETP.NE.AND UP0, UPT, UR4, 0x5, UPT ;  /* 0x000000050400788c */ /* 0x000fd2000bf05270 */
[----:B------:R-:W-:Y:S05]  /*ffd0*/  BRA.U !UP0, `(.L_x_15648) ;  /* 0x0000000108147547 */ /* 0x000fea000b800000 */
[----:B------:R-:W-:-:S09]  /*ffe0*/  UISETP.NE.AND UP0, UPT, UR4, 0x6, UPT ;  /* 0x000000060400788c */ /* 0x000fd2000bf05270 */
[----:B------:R-:W-:Y:S05]  /*fff0*/  BRA.U UP0, `(.L_x_15644) ;  /* 0x0000000900087547 */ /* 0x000fea000b800000 */
[----:B------:R-:W0:Y:S02]  /*10000*/  I2F.S16 R3, R2 ;  /* 0x0000000200037306 */ /* 0x000e240000101400 */
[----:B0-----:R-:W-:Y:S01]  /*10010*/  STG.E desc[UR36][R16.64], R3 ;  /* 0x0000000310007986 */ /* 0x001fe2000c101924 */
[----:B------:R-:W-:Y:S05]  /*10020*/  EXIT ;  /* 0x000000000000794d */ /* 0x000fea0003800000 */
.L_x_15648:
[----:B------:R-:W0:Y:S02]  /*10030*/  I2F.S16 R0, R2 ;  /* 0x0000000200007306 */ /* 0x000e240000101400 */
[----:B0-----:R-:W-:-:S05]  /*10040*/  F2FP.F16.F32.PACK_AB R0, RZ, R0 ;  /* 0x00000000ff00723e */ /* 0x001fca00000000ff */
[----:B------:R-:W-:Y:S01]  /*10050*/  STG.E.U16 desc[UR36][R16.64], R0 ;  /* 0x0000000010007986 */ /* 0x000fe2000c101524 */
[----:B------:R-:W-:Y:S05]  /*10060*/  EXIT ;  /* 0x000000000000794d */ /* 0x000fea0003800000 */
.L_x_15647:
        /* <DEDUP_REMOVED lines=8> */
[----:B0-----:R-:W-:Y:S01]  /*100f0*/  STG.E.64 desc[UR36][R16.64], R2 ;  /* 0x0000000210007986 */ /* 0x001fe2000c101b24 */
[----:B------:R-:W-:Y:S05]  /*10100*/  EXIT ;  /* 0x000000000000794d */ /* 0x000fea0003800000 */
.L_x_15650:
[----:B------:R-:W0:Y:S02]  /*10110*/  I2F.S16 R2, R2 ;  /* 0x0000000200027306 */ /* 0x000e240000101400 */
[----:B0-----:R-:W-:-:S04]  /*10120*/  F2FP.F16.F32.PACK_AB R3, RZ, R2 ;  /* 0x00000002ff03723e */ /* 0x001fc800000000ff */
[----:B------:R-:W-:-:S05]  /*10130*/  PRMT R3, R3, 0x5410, RZ ;  /* 0x0000541003037816 */ /* 0x000fca00000000ff */
[----:B------:R-:W-:Y:S01]  /*10140*/  STG.E desc[UR36][R16.64], R3 ;  /* 0x0000000310007986 */ /* 0x000fe2000c101924 */
[----:B------:R-:W-:Y:S05]  /*10150*/  EXIT ;  /* 0x000000000000794d */ /* 0x000fea0003800000 */
.L_x_15649:
[----:B------:R-:W0:Y:S02]  /*10160*/  I2F.F64.S16 R2, R2 ;  /* 0x0000000200027312 */ /* 0x000e240000101c00 */
[----:B0-----:R-:W-:Y:S01]  /*10170*/  STG.E.64 desc[UR36][R16.64], R2 ;  /* 0x0000000210007986 */ /* 0x001fe2000c101b24 */
[----:B------:R-:W-:Y:S05]  /*10180*/  EXIT ;  /* 0x000000000000794d */ /* 0x000fea0003800000 */
.L_x_15640:
        /* <DEDUP_REMOVED lines=10> */
[----:B------:R-:W-:Y:S01]  /*10230*/  STG.E.U16 desc[UR36][R16.64], R2 ;  /* 0x0000000210007986 */ /* 0x000fe2000c101524 */
[----:B------:R-:W-:Y:S05]  /*10240*/  EXIT ;  /* 0x000000000000794d */ /* 0x000fea0003800000 */
.L_x_15654:
[----:B------:R-:W0:Y:S01]  /*10250*/  I2F.S16 R5, R2 ;  /* 0x0000000200057306 */ /* 0x000e220000101400 */
[----:B------:R-:W-:Y:S01]  /*10260*/  BSSY.RECONVERGENT B0, `(.L_x_15655) ;  /* 0x0000013000007945 */ /* 0x000fe20003800200 */
[----:B------:R-:W-:Y:S01]  /*10270*/  HFMA2 R8, -RZ, RZ, 0, 7.62939453125e-06 ;  /* 0x00000080ff087431 */ /* 0x000fe200000001ff */
        /* <DEDUP_REMOVED lines=14> */
.L_x_15657:
[----:B------:R-:W-:-:S04]  /*10360*/  SHF.R.U32.HI R3, RZ, 0x18, R5 ;  /* 0x00000018ff037819 */ /* 0x000fc80000011605 */
[----:B------:R-:W-:-:S04]  /*10370*/  LOP3.LUT R0, R0, 0x80, R3, 0xf8, !PT ;  /* 0x0000008000007812 */ /* 0x000fc800078ef803 */
[----:B------:R-:W-:-:S07]  /*10380*/  PRMT R8, R0, 0x7610, R8 ;  /* 0x0000761000087816 */ /* 0x000fce0000000008 */
.L_x_15656:
[----:B------:R-:W-:Y:S05]  /*10390*/  BSYNC.RECONVERGENT B0 ;  /* 0x0000000000007941 */ /* 0x000fea0003800200 */
.L_x_15655:
[----:B------:R-:W-:Y:S01]  /*103a0*/  STG.E.U8 desc[UR36][R16.64], R8 ;  /* 0x0000000810007986 */ /* 0x000fe2000c101124 */
[----:B------:R-:W-:Y:S05]  /*103b0*/  EXIT ;  /* 0x000000000000794d */ /* 0x000fea0003800000 */
.L_x_15653:
        /* <DEDUP_REMOVED lines=17> */
.L_x_15660:
[----:B------:R-:W-:-:S04]  /*104d0*/  SHF.R.U32.HI R3, RZ, 0x18, R5 ;  /* 0x00000018ff037819 */ /* 0x000fc80000011605 */
[----:B------:R-:W-:-:S04]  /*104e0*/  LOP3.LUT R0, R0, 0x80, R3, 0xf8, !PT ;  /* 0x0000008000007812 */ /* 0x000fc800078ef803 */
[----:B------:R-:W-:-:S07]  /*104f0*/  PRMT R8, R0, 0x7610, R8 ;  /* 0x0000761000087816 */ /* 0x000fce0000000008 */
.L_x_15659:
[----:B------:R-:W-:Y:S05]  /*10500*/  BSYNC.RECONVERGENT B0 ;  /* 0x0000000000007941 */ /* 0x000fea0003800200 */
.L_x_15658:
[----:B------:R-:W-:Y:S01]  /*10510*/  STG.E.U8 desc[UR36][R16.64], R8 ;  /* 0x0000000810007986 */ /* 0x000fe2000c101124 */
[----:B------:R-:W-:Y:S05]  /*10520*/  EXIT ;  /* 0x000000000000794d */ /* 0x000fea0003800000 */
.L_x_15652:
        /* <DEDUP_REMOVED lines=22> */
.L_x_15662:
[----:B------:R-:W-:-:S05]  /*10690*/  SHF.R.S32.HI R3, RZ, 0x1f, R2 ;  /* 0x0000001fff037819 */ /* 0x000fca0000011402 */
[----:B------:R-:W-:Y:S01]  /*106a0*/  STG.E.64 desc[UR36][R16.64], R2 ;  /* 0x0000000210007986 */ /* 0x000fe2000c101b24 */
[----:B------:R-:W-:Y:S05]  /*106b0*/  EXIT ;  /* 0x000000000000794d */ /* 0x000fea0003800000 */
.L_x_15661:
[----:B------:R-:W-:Y:S01]  /*106c0*/  STG.E desc[UR36][R16.64], R2 ;  /* 0x0000000210007986 */ /* 0x000fe2000c101924 */
[----:B------:R-:W-:Y:S05]  /*106d0*/  EXIT ;  /* 0x000000000000794d */ /* 0x000fea0003800000 */
.L_x_15651:
        /* <DEDUP_REMOVED lines=8> */
[----:B------:R-:W-:Y:S01]  /*10760*/  STG.E.U8 desc[UR36][R16.64], R3 ;  /* 0x0000000310007986 */ /* 0x000fe2000c101124 */
[----:B------:R-:W-:Y:S05]  /*10770*/  EXIT ;  /* 0x000000000000794d */ /* 0x000fea0003800000 */
.L_x_15664:
[----:B------:R-:W0:Y:S01]  /*10780*/  I2F.F64.S16 R4, R2 ;  /* 0x0000000200047312 */ /* 0x000e220000101c00 */
[----:B------:R-:W-:-:S05]  /*10790*/  CS2R R6, SRZ ;  /* 0x0000000000067805 */ /* 0x000fca000001ff00 */
[----:B0-----:R-:W-:Y:S01]  /*107a0*/  STG.E.128 desc[UR36][R16.64], R4 ;  /* 0x0000000410007986 */ /* 0x001fe2000c101d24 */
[----:B------:R-:W-:Y:S05]  /*107b0*/  EXIT ;  /* 0x000000000000794d */ /* 0x000fea0003800000 */
.L_x_15663:
[----:B------:R-:W-:-:S09]  /*107c0*/  UISETP.NE.AND UP0, UPT, UR4, 0xf, UPT ;  /* 0x0000000f0400788c */ /* 0x000fd2000bf05270 */
[----:B------:R-:W-:Y:S05]  /*107d0*/  BRA.U !UP0, `(.L_x_15665) ;  /* 0x0000000108e87547 */ /* 0x000fea000b800000 */
[----:B------:R-:W-:-:S09]  /*107e0*/  UISETP.NE.AND UP0, UPT, UR4, 0x17, UPT ;  /* 0x000000170400788c */ /* 0x000fd2000bf05270 */
[----:B------:R-:W-:Y:S05]  /*107f0*/  BRA.U !UP0, `(.L_x_15666) ;  /* 0x0000000108907547 */ /* 0x000fea000b800000 */
[----:B------:R-:W-:-:S09]  /*10800*/  UISETP.NE.AND UP0, UPT, UR4, 0x18, UPT ;  /* 0x000000180400788c */ /* 0x000fd2000bf05270 */
[----:B------:R-:W-:Y:S05]  /*10810*/  BRA.U !UP0, `(.L_x_15667) ;  /* 0x0000000108447547 */ /* 0x000fea000b800000 */
.L_x_15644:
        /* <DEDUP_REMOVED lines=16> */
.L_x_15668:
[----:B------:R-:W-:Y:S05]  /*10920*/  EXIT ;  /* 0x000000000000794d */ /* 0x000fea0003800000 */
.L_x_15667:
[----:B------:R-:W0:Y:S01]  /*10930*/  I2F.S16 R5, R2 ;  /* 0x0000000200057306 */ /* 0x000e220000101400 */
[----:B------:R-:W-:Y:S01]  /*10940*/  BSSY.RECONVERGENT B0, `(.L_x_15669) ;  /* 0x000000c000007945 */ /* 0x000fe20003800200 */
[----:B------:R-:W-:Y:S02]  /*10950*/  MOV R0, 0x7f ;  /* 0x0000007f00007802 */ /* 0x000fe40000000f00 */
        /* <DEDUP_REMOVED lines=10> */
.L_x_15670:
[----:B------:R-:W-:Y:S05]  /*10a00*/  BSYNC.RECONVERGENT B0 ;  /* 0x0000000000007941 */ /* 0x000fea0003800200 */
.L_x_15669:
[----:B------:R-:W-:-:S05]  /*10a10*/  LOP3.LUT R3, R0, 0x80, R3, 0xf8, !PT ;  /* 0x0000008000037812 */ /* 0x000fca00078ef803 */
[----:B------:R-:W-:Y:S01]  /*10a20*/  STG.E.U8 desc[UR36][R16.64], R3 ;  /* 0x0000000310007986 */ /* 0x000fe2000c101124 */
[----:B------:R-:W-:Y:S05]  /*10a30*/  EXIT ;  /* 0x000000000000794d */ /* 0x000fea0003800000 */
.L_x_15666:
        /* <DEDUP_REMOVED lines=12> */
.L_x_15672:
[----:B------:R-:W-:Y:S01]  /*10b00*/  IMAD.MOV.U32 R0, RZ, RZ, 0x7f ;  /* 0x0000007fff007424 */ /* 0x000fe200078e00ff */
[----:B------:R-:W-:-:S04]  /*10b10*/  ISETP.GT.U32.AND P0, PT, R3, 0x7f800000, PT ;  /* 0x7f8000000300780c */ /* 0x000fc80003f04070 */
[----:B------:R-:W-:-:S09]  /*10b20*/  SEL R0, R0, 0x7c, P0 ;  /* 0x0000007c00007807 */ /* 0x000fd20000000000 */
.L_x_15673:
[----:B------:R-:W-:Y:S05]  /*10b30*/  BSYNC.RECONVERGENT B0 ;  /* 0x0000000000007941 */ /* 0x000fea0003800200 */
.L_x_15671:
[----:B------:R-:W-:-:S04]  /*10b40*/  SHF.R.U32.HI R3, RZ, 0x18, R5 ;  /* 0x00000018ff037819 */ /* 0x000fc80000011605 */
[----:B------:R-:W-:-:S05]  /*10b50*/  LOP3.LUT R3, R0, 0x80, R3, 0xf8, !PT ;  /* 0x0000008000037812 */ /* 0x000fca00078ef803 */
[----:B------:R-:W-:Y:S01]  /*10b60*/  STG.E.U8 desc[UR36][R16.64], R3 ;  /* 0x0000000310007986 */ /* 0x000fe2000c101124 */
[----:B------:R-:W-:Y:S05]  /*10b70*/  EXIT ;  /* 0x000000000000794d */ /* 0x000fea0003800000 */
.L_x_15665:
[----:B------:R-:W0:Y:S02]  /*10b80*/  I2F.S16 R0, R2 ;  /* 0x0000000200007306 */ /* 0x000e240000101400 */
[----:B0-----:R-:W-:-:S05]  /*10b90*/  F2FP.BF16.F32.PACK_AB R0, RZ, R0 ;  /* 0x00000000ff00723e */ /* 0x001fca00000010ff */
[----:B------:R-:W-:Y:S01]  /*10ba0*/  STG.E.U16 desc[UR36][R16.64], R0 ;  /* 0x0000000010007986 */ /* 0x000fe2000c101524 */
[----:B------:R-:W-:Y:S05]  /*10bb0*/  EXIT ;  /* 0x000000000000794d */ /* 0x000fea0003800000 */
.L_x_15674:
        /* <DEDUP_REMOVED lines=12> */
.L_x_54862:


//--------------------- .text._ZN2at6native27unrolled_elementwise_kernelINS0_13BinaryFunctorIsssZZZNS0_16fmod_kernel_cudaERNS_18TensorIteratorBaseEENKUlvE_clEvENKUlvE3_clEvEUlssE_EESt5arrayIPcLm3EELi4E23TrivialOffsetCalculatorILi2EjESC_ILi1EjENS0_6memory12LoadWithCastILi2EEENSF_13StoreWithCastILi1EEEEEviT_T0_T2_T3_T4_T5_ --------------------------
	.section	.text._ZN2at6native27unrolled_elementwise_kernelINS0_13BinaryFunctorIsssZZZNS0_16fmod_kernel_cudaERNS_18TensorIteratorBaseEENKUlvE_clEvENKUlvE3_clEvEUlssE_EESt5arrayIPcLm3EELi4E23TrivialOffsetCalculatorILi2EjESC_ILi1EjENS0_6memory12LoadWithCastILi2EEENSF_13StoreWithCastILi1EEEEEviT_T0_T2_T3_T4_T5_,"ax",@progbits
	.align	128
        .global         _ZN2at6native27unrolled_elementwise_kernelINS0_13BinaryFunctorIsssZZZNS0_16fmod_kernel_cudaERNS_18TensorIteratorBaseEENKUlvE_clEvENKUlvE3_clEvEUlssE_EESt5arrayIPcLm3EELi4E23TrivialOffsetCalculatorILi2EjESC_ILi1EjENS0_6memory12LoadWithCastILi2EEENSF_13StoreWithCastILi1EEEEEviT_T0_T2_T3_T4_T5_
        .type           _ZN2at6native27unrolled_elementwise_kernelINS0_13BinaryFunctorIsssZZZNS0_16fmod_kernel_cudaERNS_18TensorIteratorBaseEENKUlvE_clEvENKUlvE3_clEvEUlssE_EESt5arrayIPcLm3EELi4E23TrivialOffsetCalculatorILi2EjESC_ILi1EjENS0_6memory12LoadWithCastILi2EEENSF_13StoreWithCastILi1EEEEEviT_T0_T2_T3_T4_T5_,@function
        .size           _ZN2at6native27unrolled_elementwise_kernelINS0_13BinaryFunctorIsssZZZNS0_16fmod_kernel_cudaERNS_18TensorIteratorBaseEENKUlvE_clEvENKUlvE3_clEvEUlssE_EESt5arrayIPcLm3EELi4E23TrivialOffsetCalculatorILi2EjESC_ILi1EjENS0_6memory12LoadWithCastILi2EEENSF_13StoreWithCastILi1EEEEEviT_T0_T2_T3_T4_T5_,(.L_x_54863 - _ZN2at6native27unrolled_elementwise_kernelINS0_13BinaryFunctorIsssZZZNS0_16fmod_kernel_cudaERNS_18TensorIteratorBaseEENKUlvE_clEvENKUlvE3_clEvEUlssE_EESt5arrayIPcLm3EELi4E23TrivialOffsetCalculatorILi2EjESC_ILi1EjENS0_6memory12LoadWithCastILi2EEENSF_13StoreWithCastILi1EEEEEviT_T0_T2_T3_T4_T5_)
        .other          _ZN2at6native27unrolled_elementwise_kernelINS0_13BinaryFunctorIsssZZZNS0_16fmod_kernel_cudaERNS_18TensorIteratorBaseEENKUlvE_clEvENKUlvE3_clEvEUlssE_EESt5arrayIPcLm3EELi4E23TrivialOffsetCalculatorILi2EjESC_ILi1EjENS0_6memory12LoadWithCastILi2EEENSF_13StoreWithCastILi1EEEEEviT_T0_T2_T3_T4_T5_,@"STO_CUDA_ENTRY STV_DEFAULT"
_ZN2at6native27unrolled_elementwise_kernelINS0_13BinaryFunctorIsssZZZNS0_16fmod_kernel_cudaERNS_18TensorIteratorBaseEENKUlvE_clEvENKUlvE3_clEvEUlssE_EESt5arrayIPcLm3EELi4E23TrivialOffsetCalculatorILi2EjESC_ILi1EjENS0_6memory12LoadWithCastILi2EEENSF_13StoreWithCastILi1EEEEEviT_T0_T2_T3_T4_T5_:
.text._ZN2at6native27unrolled_elementwise_kernelINS0_13BinaryFunctorIsssZZZNS0_16fmod_kernel_cudaERNS_18TensorIteratorBaseEENKUlvE_clEvENKUlvE3_clEvEUlssE_EESt5arrayIPcLm3EELi4E23TrivialOffsetCalculatorILi2EjESC_ILi1EjENS0_6memory12LoadWithCastILi2EEENSF_13StoreWithCastILi1EEEEEviT_T0_T2_T3_T4_T5_:
        /* <DEDUP_REMOVED lines=32> */
.L_x_15680:
[----:B------:R3:W5:Y:S01]  /*0200*/  LDG.E.U8 R18, desc[UR36][R4.64] ;  /* 0x0000002404127981 */ /* 0x000762000c1e1100 */
[----:B------:R-:W-:Y:S05]  /*0210*/  BRA `(.L_x_15682) ;  /* 0x0000000c00507947 */ /* 0x000fea0003800000 */
.L_x_15679:
        /* <DEDUP_REMOVED lines=8> */
.L_x_15684:
[----:B------:R1:W5:Y:S01]  /*02a0*/  LDG.E.U16 R18, desc[UR36][R4.64] ;  /* 0x0000002404127981 */ /* 0x000362000c1e1500 */
[----:B------:R-:W-:Y:S05]  /*02b0*/  BRA `(.L_x_15682) ;  /* 0x0000000c00287947 */ /* 0x000fea0003800000 */
.L_x_15683:
[----:B------:R2:W5:Y:S01]  /*02c0*/  LDG.E.U16 R18, desc[UR36][R4.64] ;  /* 0x0000002404127981 */ /* 0x000562000c1e1500 */
[----:B------:R-:W-:Y:S05]  /*02d0*/  BRA `(.L_x_15682) ;  /* 0x0000000c00207947 */ /* 0x000fea0003800000 */
.L_x_15678:
        /* <DEDUP_REMOVED lines=9> */
.L_x_15686:
[----:B------:R-:W2:Y:S02]  /*0370*/  LDG.E.U16 R0, desc[UR36][R4.64] ;  /* 0x0000002404007981 */ /* 0x000ea4000c1e1500 */
[----:B--2---:R-:W-:-:S06]  /*0380*/  HADD2.F32 R0, -RZ, R0.H0_H0 ;  /* 0x20000000ff007230 */ /* 0x004fcc0000004100 */
[----:B------:R-:W0:Y:S02]  /*0390*/  F2I.FTZ.TRUNC.NTZ R0, R0 ;  /* 0x0000000000007305 */ /* 0x000e24000021f100 */
[----:B0-----:R-:W-:Y:S01]  /*03a0*/  PRMT R18, R0, 0x7610, R18 ;  /* 0x0000761000127816 */ /* 0x001fe20000000012 */
[----:B------:R-:W-:Y:S06]  /*03b0*/  BRA `(.L_x_15682) ;  /* 0x0000000800e87947 */ /* 0x000fec0003800000 */
.L_x_15685:
        /* <DEDUP_REMOVED lines=9> */
.L_x_15688:
[----:B------:R-:W2:Y:S02]  /*0450*/  LDG.E.U16 R4, desc[UR36][R4.64] ;  /* 0x0000002404047981 */ /* 0x000ea4000c1e1500 */
[----:B--2---:R-:W-:-:S06]  /*0460*/  HADD2.F32 R0, -RZ, R4.H0_H0 ;  /* 0x20000004ff007230 */ /* 0x004fcc0000004100 */
[----:B------:R-:W0:Y:S02]  /*0470*/  F2I.FTZ.TRUNC.NTZ R0, R0 ;  /* 0x0000000000007305 */ /* 0x000e24000021f100 */
[----:B0-----:R-:W-:Y:S01]  /*0480*/  PRMT R18, R0, 0x7610, R18 ;  /* 0x0000761000127816 */ /* 0x001fe20000000012 */
[----:B------:R-:W-:Y:S06]  /*0490*/  BRA `(.L_x_15682) ;  /* 0x0000000800b07947 */ /* 0x000fec0003800000 */
.L_x_15687:
[----:B------:R-:W2:Y:S02]  /*04a0*/  LDG.E.64 R4, desc[UR36][R4.64] ;  /* 0x0000002404047981 */ /* 0x000ea4000c1e1b00 */
[----:B--2---:R0:W1:Y:S01]  /*04b0*/  F2I.F64.TRUNC R18, R4 ;  /* 0x0000000400127311 */ /* 0x004062000030d100 */
[----:B------:R-:W-:Y:S05]  /*04c0*/  BRA `(.L_x_15682) ;  /* 0x0000000800a47947 */ /* 0x000fea0003800000 */
.L_x_15677:
        /* <DEDUP_REMOVED lines=12> */
.L_x_15691:
[----:B------:R-:W2:Y:S02]  /*0590*/  LDG.E.64 R4, desc[UR36][R4.64] ;  /* 0x0000002404047981 */ /* 0x000ea4000c1e1b00 */
[----:B--2---:R0:W1:Y:S01]  /*05a0*/  F2I.F64.TRUNC R18, R4 ;  /* 0x0000000400127311 */ /* 0x004062000030d100 */
[----:B------:R-:W-:Y:S05]  /*05b0*/  BRA `(.L_x_15682) ;  /* 0x0000000800687947 */ /* 0x000fea0003800000 */
.L_x_15690:
        /* <DEDUP_REMOVED lines=27> */
.L_x_15693:
        /* <DEDUP_REMOVED lines=11> */
[----:B------:R-:W-:-:S06]  /*0820*/  LOP3.LUT R0, R0, 0x80000000, R3, 0xf8, !PT ;  /* 0x8000000000007812 */ /* 0x000fcc00078ef803 */
[----:B------:R-:W0:Y:S02]  /*0830*/  F2I.FTZ.TRUNC.NTZ R0, R0 ;  /* 0x0000000000007305 */ /* 0x000e24000021f100 */
[----:B0-----:R-:W-:Y:S01]  /*0840*/  PRMT R18, R0, 0x7610, R18 ;  /* 0x0000761000127816 */ /* 0x001fe20000000012 */
[----:B------:R-:W-:Y:S06]  /*0850*/  BRA `(.L_x_15682) ;  /* 0x0000000400c07947 */ /* 0x000fec0003800000 */
.L_x_15692:
[----:B------:R-:W2:Y:S02]  /*0860*/  LDG.E.U16 R0, desc[UR36][R4.64] ;  /* 0x0000002404007981 */ /* 0x000ea4000c1e1500 */
[----:B--2---:R-:W-:-:S06]  /*0870*/  IMAD.U32 R0, R0, 0x10000, RZ ;  /* 0x0001000000007824 */ /* 0x004fcc00078e00ff */
[----:B------:R-:W0:Y:S02]  /*0880*/  F2I.FTZ.TRUNC.NTZ R0, R0 ;  /* 0x0000000000007305 */ /* 0x000e24000021f100 */
[----:B0-----:R-:W-:Y:S01]  /*0890*/  PRMT R18, R0, 0x7610, R18 ;  /* 0x0000761000127816 */ /* 0x001fe20000000012 */
[----:B------:R-:W-:Y:S06]  /*08a0*/  BRA `(.L_x_15682) ;  /* 0x0000000400ac7947 */ /* 0x000fec0003800000 */
.L_x_15689:
        /* <DEDUP_REMOVED lines=10> */
.L_x_15696:
        /* <DEDUP_REMOVED lines=21> */
.L_x_15700:
[----:B------:R-:W-:Y:S05]  /*0aa0*/  BSYNC.RECONVERGENT B1 ;  /* 0x0000000000017941 */ /* 0x000fea0003800200 */
.L_x_15699:
[----:B------:R-:W-:Y:S01]  /*0ab0*/  IMAD.SHL.U32 R0, R0, 0x100000, RZ ;  /* 0x0010000000007824 */ /* 0x000fe200078e00ff */
[----:B------:R-:W-:-:S04]  /*0ac0*/  LEA R3, R3, 0x3b800000, 0x17 ;  /* 0x3b80000003037811 */ /* 0x000fc800078eb8ff */
[----:B------:R-:W-:-:S07]  /*0ad0*/  LOP3.LUT R0, R3, R0, R7, 0xfe, !PT ;  /* 0x0000000003007212 */ /* 0x000fce00078efe07 */
.L_x_15698:
[----:B------:R-:W-:Y:S05]  /*0ae0*/  BSYNC.RECONVERGENT B0 ;  /* 0x0000000000007941 */ /* 0x000fea0003800200 */
.L_x_15697:
[----:B------:R-:W0:Y:S02]  /*0af0*/  F2I.FTZ.TRUNC.NTZ R0, R0 ;  /* 0x0000000000007305 */ /* 0x000e24000021f100 */
[----:B0-----:R-:W-:Y:S01]  /*0b00*/  PRMT R18, R0, 0x7610, R18 ;  /* 0x0000761000127816 */ /* 0x001fe20000000012 */
[----:B------:R-:W-:Y:S06]  /*0b10*/  BRA `(.L_x_15682) ;  /* 0x0000000400107947 */ /* 0x000fec0003800000 */
.L_x_15695:
        /* <DEDUP_REMOVED lines=21> */
.L_x_15704:
[----:B------:R-:W-:Y:S05]  /*0c70*/  BSYNC.RECONVERGENT B1 ;  /* 0x0000000000017941 */ /* 0x000fea0003800200 */
.L_x_15703:
[----:B------:R-:W-:Y:S01]  /*0c80*/  IMAD.SHL.U32 R0, R0, 0x200000, RZ ;  /* 0x0020000000007824 */ /* 0x000fe200078e00ff */
[----:B------:R-:W-:-:S04]  /*0c90*/  LEA R3, R3, 0x37800000, 0x17 ;  /* 0x3780000003037811 */ /* 0x000fc800078eb8ff */
[----:B------:R-:W-:-:S07]  /*0ca0*/  LOP3.LUT R0, R3, R0, R7, 0xfe, !PT ;  /* 0x0000000003007212 */ /* 0x000fce00078efe07 */
.L_x_15702:
[----:B------:R-:W-:Y:S05]  /*0cb0*/  BSYNC.RECONVERGENT B0 ;  /* 0x0000000000007941 */ /* 0x000fea0003800200 */
.L_x_15701:
[----:B------:R-:W0:Y:S02]  /*0cc0*/  F2I.FTZ.TRUNC.NTZ R0, R0 ;  /* 0x0000000000007305 */ /* 0x000e24000021f100 */
[----:B0-----:R-:W-:Y:S01]  /*0cd0*/  PRMT R18, R0, 0x7610, R18 ;  /* 0x0000761000127816 */ /* 0x001fe20000000012 */
[----:B------:R-:W-:Y:S06]  /*0ce0*/  BRA `(.L_x_15682) ;  /* 0x00000000009c7947 */ /* 0x000fec0003800000 */
.L_x_15694:
[----:B------:R-:W-:-:S09]  /*0cf0*/  UISETP.NE.AND UP0, UPT, UR4, 0x1c, UPT ;  /* 0x0000001c0400788c */ /* 0x000fd2000bf05270 */
[----:B------:R-:W-:Y:S05]  /*0d00*/  BRA.U !UP0, `(.L_x_15705) ;  /* 0x0000000108907547 */ /* 0x000fea000b800000 */
[----:B------:R-:W-:-:S09]  /*0d10*/  UISETP.NE.AND UP0, UPT, UR4, 0x1d, UPT ;  /* 0x0000001d0400788c */ /* 0x000fd2000bf05270 */
[----:B------:R-:W-:Y:S05]  /*0d20*/  BRA.U !UP0, `(.L_x_15706) ;  /* 0x0000000108807547 */ /* 0x000fea000b800000 */
[----:B------:R-:W-:-:S09]  /*0d30*/  UISETP.NE.AND UP0, UPT, UR4, 0x2c, UPT ;  /* 0x0000002c0400788c */ /* 0x000fd2000bf05270 */
[----:B------:R-:W-:Y:S05]  /*0d40*/  BRA.U !UP0, `(.L_x_15707) ;  /* 0x0000000108487547 */ /* 0x000fea000b800000 */
.L_x_15681:
        /* <DEDUP_REMOVED lines=16> */
.L_x_15708:
[----:B------:R-:W-:Y:S01]  /*0e50*/  PRMT R18, RZ, 0x7610, R18 ;  /* 0x00007610ff127816 */ /* 0x000fe20000000012 */
[----:B------:R-:W-:Y:S06]  /*0e60*/  BRA `(.L_x_15682) ;  /* 0x00000000003c7947 */ /* 0x000fec0003800000 */
.L_x_15707:
        /* <DEDUP_REMOVED lines=8> */
.L_x_15710:
[----:B------:R-:W-:Y:S05]  /*0ef0*/  BSYNC.RECONVERGENT B0 ;  /* 0x0000000000007941 */ /* 0x000fea0003800200 */
.L_x_15709:
[----:B------:R-:W0:Y:S02]  /*0f00*/  F2I.FTZ.TRUNC.NTZ R0, R0 ;  /* 0x0000000000007305 */ /* 0x000e24000021f100 */
[----:B0-----:R-:W-:Y:S01]  /*0f10*/  PRMT R18, R0, 0x7610, R18 ;  /* 0x0000761000127816 */ /* 0x001fe20000000012 */
[----:B------:R-:W-:Y:S06]  /*0f20*/  BRA `(.L_x_15682) ;  /* 0x00000000000c7947 */ /* 0x000fec0003800000 */
.L_x_15706:
[----:B------:R0:W5:Y:S01]  /*0f30*/  LDG.E.U16 R18, desc[UR36][R4.64] ;  /* 0x0000002404127981 */ /* 0x000162000c1e1500 */
[----:B------:R-:W-:Y:S05]  /*0f40*/  BRA `(.L_x_15682) ;  /* 0x0000000000047947 */ /* 0x000fea0003800000 */
.L_x_15705:
[----:B------:R0:W5:Y:S02]  /*0f50*/  LDG.E.U16 R18, desc[UR36][R4.64] ;  /* 0x0000002404127981 */ /* 0x000164000c1e1500 */
.L_x_15682:
[----:B01234-:R-:W0:Y:S01]  /*0f60*/  LDC.64 R4, c[0x0][0x398] ;  /* 0x0000e600ff047b82 */ /* 0x01fe220000000a00 */
        /* <DEDUP_REMOVED lines=17> */
.L_x_15714:
[----:B------:R1:W5:Y:S01]  /*1080*/  LDG.E.U8 R0, desc[UR36][R4.64] ;  /* 0x0000002404007981 */ /* 0x000362000c1e1100 */
[----:B------:R-:W-:Y:S05]  /*1090*/  BRA `(.L_x_15716) ;  /* 0x0000000c00507947 */ /* 0x000fea0003800000 */
.L_x_15713:
        /* <DEDUP_REMOVED lines=8> */
.L_x_15718:
[----:B------:R3:W5:Y:S01]  /*1120*/  LDG.E.U16 R0, desc[UR36][R4.64] ;  /* 0x0000002404007981 */ /* 0x000762000c1e1500 */
[----:B------:R-:W-:Y:S05]  /*1130*/  BRA `(.L_x_15716) ;  /* 0x0000000c00287947 */ /* 0x000fea0003800000 */
.L_x_15717:
[----:B------:R2:W5:Y:S01]  /*1140*/  LDG.E.U16 R0, desc[UR36][R4.64] ;  /* 0x0000002404007981 */ /* 0x000562000c1e1500 */
[----:B------:R-:W-:Y:S05]  /*1150*/  BRA `(.L_x_15716) ;  /* 0x0000000c00207947 */ /* 0x000fea0003800000 */
.L_x_15712:
        /* <DEDUP_REMOVED lines=9> */
.L_x_15720:
[----:B------:R-:W2:Y:S02]  /*11f0*/  LDG.E.U16 R3, desc[UR36][R4.64] ;  /* 0x0000002404037981 */ /* 0x000ea4000c1e1500 */
[----:B--2---:R-:W-:-:S06]  /*1200*/  HADD2.F32 R3, -RZ, R3.H0_H0 ;  /* 0x20000003ff037230 */ /* 0x004fcc0000004100 */
[----:B------:R-:W0:Y:S02]  /*1210*/  F2I.FTZ.TRUNC.NTZ R3, R3 ;  /* 0x0000000300037305 */ /* 0x000e24000021f100 */
[----:B0-----:R-:W-:Y:S01]  /*1220*/  PRMT R0, R3, 0x7610, R0 ;  /* 0x0000761003007816 */ /* 0x001fe20000000000 */
[----:B------:R-:W-:Y:S06]  /*1230*/  BRA `(.L_x_15716) ;  /* 0x0000000800e87947 */ /* 0x000fec0003800000 */
.L_x_15719:
        /* <DEDUP_REMOVED lines=9> */
.L_x_15722:
[----:B------:R-:W2:Y:S02]  /*12d0*/  LDG.E.U16 R4, desc[UR36][R4.64] ;  /* 0x0000002404047981 */ /* 0x000ea4000c1e1500 */
[----:B--2---:R-:W-:-:S06]  /*12e0*/  HADD2.F32 R3, -RZ, R4.H0_H0 ;  /* 0x20000004ff037230 */ /* 0x004fcc0000004100 */
[----:B------:R-:W0:Y:S02]  /*12f0*/  F2I.FTZ.TRUNC.NTZ R3, R3 ;  /* 0x0000000300037305 */ /* 0x000e24000021f100 */
[----:B0-----:R-:W-:Y:S01]  /*1300*/  PRMT R0, R3, 0x7610, R0 ;  /* 0x0000761003007816 */ /* 0x001fe20000000000 */
[----:B------:R-:W-:Y:S06]  /*1310*/  BRA `(.L_x_15716) ;  /* 0x0000000800b07947 */ /* 0x000fec0003800000 */
.L_x_15721:
[----:B------:R-:W2:Y:S02]  /*1320*/  LDG.E.64 R4, desc[UR36][R4.64] ;  /* 0x0000002404047981 */ /* 0x000ea4000c1e1b00 */
[----:B--2---:R0:W1:Y:S01]  /*1330*/  F2I.F64.TRUNC R0, R4 ;  /* 0x0000000400007311 */ /* 0x004062000030d100 */
[----:B------:R-:W-:Y:S05]  /*1340*/  BRA `(.L_x_15716) ;  /* 0x0000000800a47947 */ /* 0x000fea0003800000 */
.L_x_15711:
        /* <DEDUP_REMOVED lines=12> */
.L_x_15725:
[----:B------:R-:W2:Y:S02]  /*1410*/  LDG.E.64 R4, desc[UR36][R4.64] ;  /* 0x0000002404047981 */ /* 0x000ea4000c1e1b00 */
[----:B--2---:R0:W1:Y:S01]  /*1420*/  F2I.F64.TRUNC R0, R4 ;  /* 0x0000000400007311 */ /* 0x004062000030d100 */
[----:B------:R-:W-:Y:S05]  /*1430*/  BRA `(.L_x_15716) ;  /* 0x0000000800687947 */ /* 0x000fea0003800000 */
.L_x_15724:
        /* <DEDUP_REMOVED lines=27> */
.L_x_15727:
        /* <DEDUP_REMOVED lines=15> */
.L_x_15726:
[----:B------:R-:W2:Y:S02]  /*16e0*/  LDG.E.U16 R3, desc[UR36][R4.64] ;  /* 0x0000002404037981 */ /* 0x000ea4000c1e1500 */
[----:B--2---:R-:W-:-:S06]  /*16f0*/  IMAD.U32 R3, R3, 0x10000, RZ ;  /* 0x0001000003037824 */ /* 0x004fcc00078e00ff */
[----:B------:R-:W0:Y:S02]  /*1700*/  F2I.FTZ.TRUNC.NTZ R3, R3 ;  /* 0x0000000300037305 */ /* 0x000e24000021f100 */
[----:B0-----:R-:W-:Y:S01]  /*1710*/  PRMT R0, R3, 0x7610, R0 ;  /* 0x0000761003007816 */ /* 0x001fe20000000000 */
[----:B------:R-:W-:Y:S06]  /*1720*/  BRA `(.L_x_15716) ;  /* 0x0000000400ac7947 */ /* 0x000fec0003800000 */
.L_x_15723:
        /* <DEDUP_REMOVED lines=10> */
.L_x_15730:
        /* <DEDUP_REMOVED lines=21> */
.L_x_15734:
[----:B------:R-:W-:Y:S05]  /*1920*/  BSYNC.RECONVERGENT B1 ;  /* 0x0000000000017941 */ /* 0x000fea0003800200 */
.L_x_15733:
[----:B------:R-:W-:Y:S01]  /*1930*/  IMAD.SHL.U32 R0, R0, 0x100000, RZ ;  /* 0x0010000000007824 */ /* 0x000fe200078e00ff */
[----:B------:R-:W-:-:S04]  /*1940*/  LEA R3, R3, 0x3b800000, 0x17 ;  /* 0x3b80000003037811 */ /* 0x000fc800078eb8ff */
[----:B------:R-:W-:-:S07]  /*1950*/  LOP3.LUT R3, R3, R0, R7, 0xfe, !PT ;  /* 0x0000000003037212 */ /* 0x000fce00078efe07 */
.L_x_15732:
[----:B------:R-:W-:Y:S05]  /*1960*/  BSYNC.RECONVERGENT B0 ;  /* 0x0000000000007941 */ /* 0x000fea0003800200 */
.L_x_15731:
[----:B------:R-:W0:Y:S02]  /*1970*/  F2I.FTZ.TRUNC.NTZ R3, R3 ;  /* 0x0000000300037305 */ /* 0x000e24000021f100 */
[----:B0-----:R-:W-:Y:S01]  /*1980*/  PRMT R0, R3, 0x7610, R0 ;  /* 0x0000761003007816 */ /* 0x001fe20000000000 */
[----:B------:R-:W-:Y:S06]  /*1990*/  BRA `(.L_x_15716) ;  /* 0x0000000400107947 */ /* 0x000fec0003800000 */
.L_x_15729:
        /* <DEDUP_REMOVED lines=21> */
.L_x_15738:
[----:B------:R-:W-:Y:S05]  /*1af0*/  BSYNC.RECONVERGENT B1 ;  /* 0x0000000000017941 */ /* 0x000fea0003800200 */
.L_x_15737:
[----:B------:R-:W-:Y:S01]  /*1b00*/  IMAD.SHL.U32 R0, R0, 0x200000, RZ ;  /* 0x0020000000007824 */ /* 0x000fe200078e00ff */
[----:B------:R-:W-:-:S04]  /*1b10*/  LEA R3, R3, 0x37800000, 0x17 ;  /* 0x3780000003037811 */ /* 0x000fc800078eb8ff */
[----:B------:R-:W-:-:S07]  /*1b20*/  LOP3.LUT R3, R3, R0, R7, 0xfe, !PT ;  /* 0x0000000003037212 */ /* 0x000fce00078efe07 */
.L_x_15736:
[----:B------:R-:W-:Y:S05]  /*1b30*/  BSYNC.RECONVERGENT B0 ;  /* 0x0000000000007941 */ /* 0x000fea0003800200 */
.L_x_15735:
[----:B------:R-:W0:Y:S02]  /*1b40*/  F2I.FTZ.TRUNC.NTZ R3, R3 ;  /* 0x0000000300037305 */ /* 0x000e24000021f100 */
[----:B0-----:R-:W-:Y:S01]  /*1b50*/  PRMT R0, R3, 0x7610, R0 ;  /* 0x0000761003007816 */ /* 0x001fe20000000000 */
[----:B------:R-:W-:Y:S06]  /*1b60*/  BRA `(.L_x_15716) ;  /* 0x00000000009c7947 */ /* 0x000fec0003800000 */
.L_x_15728:
[----:B------:R-:W-:-:S09]  /*1b70*/  UISETP.NE.AND UP0, UPT, UR4, 0x1c, UPT ;  /* 0x0000001c0400788c */ /* 0x000fd2000bf05270 */
[----:B------:R-:W-:Y:S05]  /*1b80*/  BRA.U !UP0, `(.L_x_15739) ;  /* 0x0000000108907547 */ /* 0x000fea000b800000 */
[----:B------:R-:W-:-:S09]  /*1b90*/  UISETP.NE.AND UP0, UPT, UR4, 0x1d, UPT ;  /* 0x0000001d0400788c */ /* 0x000fd2000bf05270 */
[----:B------:R-:W-:Y:S05]  /*1ba0*/  BRA.U !UP0, `(.L_x_15740) ;  /* 0x0000000108807547 */ /* 0x000fea000b800000 */
[----:B------:R-:W-:-:S09]  /*1bb0*/  UISETP.NE.AND UP0, UPT, UR4, 0x2c, UPT ;  /* 0x0000002c0400788c */ /* 0x000fd2000bf05270 */
[----:B------:R-:W-:Y:S05]  /*1bc0*/  BRA.U !UP0, `(.L_x_15741) ;  /* 0x0000000108487547 */ /* 0x000fea000b800000 */
.L_x_15715:
        /* <DEDUP_REMOVED lines=16> */
.L_x_15742:
[----:B------:R-:W-:Y:S01]  /*1cd0*/  PRMT R0, RZ, 0x7610, R0 ;  /* 0x00007610ff007816 */ /* 0x000fe20000000000 */
[----:B------:R-:W-:Y:S06]  /*1ce0*/  BRA `(.L_x_15716) ;  /* 0x00000000003c7947 */ /* 0x000fec0003800000 */
.L_x_15741:
        /* <DEDUP_REMOVED lines=8> */
.L_x_15744:
[----:B------:R-:W-:Y:S05]  /*1d70*/  BSYNC.RECONVERGENT B0 ;  /* 0x0000000000007941 */ /* 0x000fea0003800200 */
.L_x_15743:
[----:B------:R-:W0:Y:S02]  /*1d80*/  F2I.FTZ.TRUNC.NTZ R3, R3 ;  /* 0x0000000300037305 */ /* 0x000e24000021f100 */
[----:B0-----:R-:W-:Y:S01]  /*1d90*/  PRMT R0, R3, 0x7610, R0 ;  /* 0x0000761003007816 */ /* 0x001fe20000000000 */
[----:B------:R-:W-:Y:S06]  /*1da0*/  BRA `(.L_x_15716) ;  /* 0x00000000000c7947 */ /* 0x000fec0003800000 */
.L_x_15740:
[----:B------:R0:W5:Y:S01]  /*1db0*/  LDG.E.U16 R0, desc[UR36][R4.64] ;  /* 0x0000002404007981 */ /* 0x000162000c1e1500 */
[----:B------:R-:W-:Y:S05]  /*1dc0*/  BRA `(.L_x_15716) ;  /* 0x0000000000047947 */ /* 0x000fea0003800000 */
.L_x_15739:
[----:B------:R0:W5:Y:S02]  /*1dd0*/  LDG.E.U16 R0, desc[UR36][R4.64] ;  /* 0x0000002404007981 */ /* 0x000164000c1e1500 */
.L_x_15716:
[----:B-----5:R-:W-:Y:S01]  /*1de0*/  PRMT R27, R18, 0x9910, RZ ;  /* 0x00009910121b7816 */ /* 0x020fe200000000ff */
[----:B------:R-:W-:Y:S01]  /*1df0*/  VIADD R17, R25, 0x80 ;  /* 0x0000008019117836 */ /* 0x000fe20000000000 */
[----:B-1----:R-:W-:-:S07]  /*1e00*/  PRMT R26, R0, 0x9910, RZ ;  /* 0x00009910001a7816 */ /* 0x002fce00000000ff */
.L_x_15676:
[----:B------:R-:W-:Y:S05]  /*1e10*/  BSYNC.RECONVERGENT B6 ;  /* 0x0000000000067941 */ /* 0x000fea0003800200 */
.L_x_15675:
[----:B------:R-:W-:Y:S01]  /*1e20*/  ISETP.GE.AND P0, PT, R17, R16, PT ;  /* 0x000000101100720c */ /* 0x000fe20003f06270 */
[----:B------:R-:W-:Y:S01]  /*1e30*/  BSSY.RECONVERGENT B6, `(.L_x_15745) ;  /* 0x00001d8000067945 */ /* 0x000fe20003800200 */
[----:B------:R-:W-:Y:S02]  /*1e40*/  IMAD.MOV.U32 R22, RZ, RZ, RZ ;  /* 0x000000ffff167224 */ /* 0x000fe400078e00ff */
[----:B------:R-:W-:-:S09]  /*1e50*/  IMAD.MOV.U32 R18, RZ, RZ, RZ ;  /* 0x000000ffff127224 */ /* 0x000fd200078e00ff */
[----:B------:R-:W-:Y:S05]  /*1e60*/  @P0 BRA `(.L_x_15746) ;  /* 0x0000001c00500947 */ /* 0x000fea0003800000 */
[----:B0-234-:R-:W0:Y:S01]  /*1e70*/  LDC.64 R4, c[0x0][0x390] ;  /* 0x0000e400ff047b82 */ /* 0x01de220000000a00 */
        /* <DEDUP_REMOVED lines=18> */
.L_x_15750:
[----:B------:R0:W5:Y:S01]  /*1fa0*/  LDG.E.U8 R18, desc[UR36][R4.64] ;  /* 0x0000002404127981 */ /* 0x000162000c1e1100 */
[----:B------:R-:W-:Y:S05]  /*1fb0*/  BRA `(.L_x_15752) ;  /* 0x0000000c00507947 */ /* 0x000fea0003800000 */
.L_x_15749:
        /* <DEDUP_REMOVED lines=8> */
.L_x_15754:
[----:B------:R0:W5:Y:S01]  /*2040*/  LDG.E.U16 R18, desc[UR36][R4.64] ;  /* 0x0000002404127981 */ /* 0x000162000c1e1500 */
[----:B------:R-:W-:Y:S05]  /*2050*/  BRA `(.L_x_15752) ;  /* 0x0000000c00287947 */ /* 0x000fea0003800000 */
.L_x_15753:
[----:B------:R0:W5:Y:S01]  /*2060*/  LDG.E.U16 R18, desc[UR36][R4.64] ;  /* 0x0000002404127981 */ /* 0x000162000c1e1500 */
[----:B------:R-:W-:Y:S05]  /*2070*/  BRA `(.L_x_15752) ;  /* 0x0000000c00207947 */ /* 0x000fea0003800000 */
.L_x_15748:
        /* <DEDUP_REMOVED lines=9> */
.L_x_15756:
[----:B------:R-:W2:Y:S02]  /*2110*/  LDG.E.U16 R0, desc[UR36][R4.64] ;  /* 0x0000002404007981 */ /* 0x000ea4000c1e1500 */
[----:B--2---:R-:W-:-:S06]  /*2120*/  HADD2.F32 R0, -RZ, R0.H0_H0 ;  /* 0x20000000ff007230 */ /* 0x004fcc0000004100 */
[----:B------:R-:W0:Y:S02]  /*2130*/  F2I.FTZ.TRUNC.NTZ R0, R0 ;  /* 0x0000000000007305 */ /* 0x000e24000021f100 */
[----:B0-----:R-:W-:Y:S01]  /*2140*/  PRMT R18, R0, 0x7610, R18 ;  /* 0x0000761000127816 */ /* 0x001fe20000000012 */
[----:B------:R-:W-:Y:S06]  /*2150*/  BRA `(.L_x_15752) ;  /* 0x0000000800e87947 */ /* 0x000fec0003800000 */
.L_x_15755:
        /* <DEDUP_REMOVED lines=9> */
.L_x_15758:
[----:B------:R-:W2:Y:S02]  /*21f0*/  LDG.E.U16 R4, desc[UR36][R4.64] ;  /* 0x0000002404047981 */ /* 0x000ea4000c1e1500 */
[----:B--2---:R-:W-:-:S06]  /*2200*/  HADD2.F32 R0, -RZ, R4.H0_H0 ;  /* 0x20000004ff007230 */ /* 0x004fcc0000004100 */
[----:B------:R-:W0:Y:S02]  /*2210*/  F2I.FTZ.TRUNC.NTZ R0, R0 ;  /* 0x0000000000007305 */ /* 0x000e24000021f100 */
[----:B0-----:R-:W-:Y:S01]  /*2220*/  PRMT R18, R0, 0x7610, R18 ;  /* 0x0000761000127816 */ /* 0x001fe20000000012 */
[----:B------:R-:W-:Y:S06]  /*2230*/  BRA `(.L_x_15752) ;  /* 0x0000000800b07947 */ /* 0x000fec0003800000 */
.L_x_15757:
[----:B------:R-:W2:Y:S02]  /*2240*/  LDG.E.64 R4, desc[UR36][R4.64] ;  /* 0x0000002404047981 */ /* 0x000ea4000c1e1b00 */
[----:B--2---:R0:W1:Y:S01]  /*2250*/  F2I.F64.TRUNC R18, R4 ;  /* 0x0000000400127311 */ /* 0x004062000030d100 */
[----:B------:R-:W-:Y:S05]  /*2260*/  BRA `(.L_x_15752) ;  /* 0x0000000800a47947 */ /* 0x000fea0003800000 */
.L_x_15747:
        /* <DEDUP_REMOVED lines=12> */
.L_x_15761:
[----:B------:R-:W2:Y:S02]  /*2330*/  LDG.E.64 R4, desc[UR36][R4.64] ;  /* 0x0000002404047981 */ /* 0x000ea4000c1e1b00 */
[----:B--2---:R0:W1:Y:S01]  /*2340*/  F2I.F64.TRUNC R18, R4 ;  /* 0x0000000400127311 */ /* 0x004062000030d100 */
[----:B------:R-:W-:Y:S05]  /*2350*/  BRA `(.L_x_15752) ;  /* 0x0000000800687947 */ /* 0x000fea0003800000 */
.L_x_15760:
        /* <DEDUP_REMOVED lines=27> */
.L_x_15763:
        /* <DEDUP_REMOVED lines=11> */
[----:B------:R-:W-:-:S06]  /*25c0*/  LOP3.LUT R0, R0, 0x80000000, R3, 0xf8, !PT ;  /* 0x8000000000007812 */ /* 0x000fcc00078ef803 */
[----:B------:R-:W0:Y:S02]  /*25d0*/  F2I.FTZ.TRUNC.NTZ R0, R0 ;  /* 0x0000000000007305 */ /* 0x000e24000021f100 */
[----:B0-----:R-:W-:Y:S01]  /*25e0*/  PRMT R18, R0, 0x7610, R18 ;  /* 0x0000761000127816 */ /* 0x001fe20000000012 */
[----:B------:R-:W-:Y:S06]  /*25f0*/  BRA `(.L_x_15752) ;  /* 0x0000000400c07947 */ /* 0x000fec0003800000 */
.L_x_15762:
[----:B------:R-:W2:Y:S02]  /*2600*/  LDG.E.U16 R0, desc[UR36][R4.64] ;  /* 0x0000002404007981 */ /* 0x000ea4000c1e1500 */
[----:B--2---:R-:W-:-:S06]  /*2610*/  IMAD.U32 R0, R0, 0x10000, RZ ;  /* 0x0001000000007824 */ /* 0x004fcc00078e00ff */
[----:B------:R-:W0:Y:S02]  /*2620*/  F2I.FTZ.TRUNC.NTZ R0, R0 ;  /* 0x0000000000007305 */ /* 0x000e24000021f100 */
[----:B0-----:R-:W-:Y:S01]  /*2630*/  PRMT R18, R0, 0x7610, R18 ;  /* 0x0000761000127816 */ /* 0x001fe20000000012 */
[----:B------:R-:W-:Y:S06]  /*2640*/  BRA `(.L_x_15752) ;  /* 0x0000000400ac7947 */ /* 0x000fec0003800000 */
.L_x_15759:
        /* <DEDUP_REMOVED lines=10> */
.L_x_15766:
        /* <DEDUP_REMOVED lines=21> */
.L_x_15770:
[----:B------:R-:W-:Y:S05]  /*2840*/  BSYNC.RECONVERGENT B1 ;  /* 0x0000000000017941 */ /* 0x000fea0003800200 */
.L_x_15769:
[----:B------:R-:W-:Y:S01]  /*2850*/  IMAD.SHL.U32 R0, R0, 0x100000, RZ ;  /* 0x0010000000007824 */ /* 0x000fe200078e00ff */
[----:B------:R-:W-:-:S04]  /*2860*/  LEA R3, R3, 0x3b800000, 0x17 ;  /* 0x3b80000003037811 */ /* 0x000fc800078eb8ff */
[----:B------:R-:W-:-:S07]  /*2870*/  LOP3.LUT R0, R3, R0, R7, 0xfe, !PT ;  /* 0x0000000003007212 */ /* 0x000fce00078efe07 */
.L_x_15768:
[----:B------:R-:W-:Y:S05]  /*2880*/  BSYNC.RECONVERGENT B0 ;  /* 0x0000000000007941 */ /* 0x000fea0003800200 */
.L_x_15767:
[----:B------:R-:W0:Y:S02]  /*2890*/  F2I.FTZ.TRUNC.NTZ R0, R0 ;  /* 0x0000000000007305 */ /* 0x000e24000021f100 */
[----:B0-----:R-:W-:Y:S01]  /*28a0*/  PRMT R18, R0, 0x7610, R18 ;  /* 0x0000761000127816 */ /* 0x001fe20000000012 */
[----:B------:R-:W-:Y:S06]  /*28b0*/  BRA `(.L_x_15752) ;  /* 0x0000000400107947 */ /* 0x000fec0003800000 */
.L_x_15765:
        /* <DEDUP_REMOVED lines=21> */
.L_x_15774:
[----:B------:R-:W-:Y:S05]  /*2a10*/  BSYNC.RECONVERGENT B1 ;  /* 0x0000000000017941 */ /* 0x000fea0003800200 */
.L_x_15773:
[----:B------:R-:W-:Y:S01]  /*2a20*/  IMAD.SHL.U32 R0, R0, 0x200000, RZ ;  /* 0x0020000000007824 */ /* 0x000fe200078e00ff */
[----:B------:R-:W-:-:S04]  /*2a30*/  LEA R3, R3, 0x37800000, 0x17 ;  /* 0x3780000003037811 */ /* 0x000fc800078eb8ff */
[----:B------:R-:W-:-:S07]  /*2a40*/  LOP3.LUT R0, R3, R0, R7, 0xfe, !PT ;  /* 0x0000000003007212 */ /* 0x000fce00078efe07 */
.L_x_15772:
[----:B------:R-:W-:Y:S05]  /*2a50*/  BSYNC.RECONVERGENT B0 ;  /* 0x0000000000007941 */ /* 0x000fea0003800200 */
.L_x_15771:
[----:B------:R-:W0:Y:S02]  /*2a60*/  F2I.FTZ.TRUNC.NTZ R0, R0 ;  /* 0x0000000000007305 */ /* 0x000e24000021f100 */
[----:B0-----:R-:W-:Y:S01]  /*2a70*/  PRMT R18, R0, 0x7610, R18 ;  /* 0x0000761000127816 */ /* 0x001fe20000000012 */
[----:B------:R-:W-:Y:S06]  /*2a80*/  BRA `(.L_x_15752) ;  /* 0x00000000009c7947 */ /* 0x000fec0003800000 */
.L_x_15764:
        /* <DEDUP_REMOVED lines=14> */
.L_x_15778:
[----:B------:R-:W-:Y:S05]  /*2b70*/  BSYNC.RECONVERGENT B0 ;  /* 0x0000000000007941 */ /* 0x000fea0003800200 */
.L_x_15777:
[----:B------:R-:W0:Y:S02]  /*2b80*/  F2I.FTZ.TRUNC.NTZ R0, R0 ;  /* 0x0000000000007305 */ /* 0x000e24000021f100 */
[----:B0-----:R-:W-:Y:S01]  /*2b90*/  PRMT R18, R0, 0x7610, R18 ;  /* 0x0000761000127816 */ /* 0x001fe20000000012 */
[----:B------:R-:W-:Y:S06]  /*2ba0*/  BRA `(.L_x_15752) ;  /* 0x0000000000547947 */ /* 0x000fec0003800000 */
.L_x_15751:
        /* <DEDUP_REMOVED lines=16> */
.L_x_15779:
[----:B------:R-:W-:Y:S01]  /*2cb0*/  PRMT R18, RZ, 0x7610, R18 ;  /* 0x00007610ff127816 */ /* 0x000fe20000000012 */
[----:B------:R-:W-:Y:S06]  /*2cc0*/  BRA `(.L_x_15752) ;  /* 0x00000000000c7947 */ /* 0x000fec0003800000 */
.L_x_15776:
[----:B------:R2:W5:Y:S01]  /*2cd0*/  LDG.E.U16 R18, desc[UR36][R4.64] ;  /* 0x0000002404127981 */ /* 0x000562000c1e1500 */
[----:B------:R-:W-:Y:S05]  /*2ce0*/  BRA `(.L_x_15752) ;  /* 0x0000000000047947 */ /* 0x000fea0003800000 */
.L_x_15775:
[----:B------:R3:W5:Y:S02]  /*2cf0*/  LDG.E.U16 R18, desc[UR36][R4.64] ;  /* 0x0000002404127981 */ /* 0x000764000c1e1500 */
.L_x_15752:
[----:B0-234-:R-:W0:Y:S01]  /*2d00*/  LDC.64 R4, c[0x0][0x398] ;  /* 0x0000e600ff047b82 */ /* 0x01de220000000a00 */
[----:B------:R-:W2:Y:S01]  /*2d10*/  LDCU UR5, c[0x0][0x3ac] ;  /* 0x00007580ff0577ac */ /* 0x000ea20008000800 */
        /* <DEDUP_REMOVED lines=16> */
.L_x_15783:
[----:B------:R0:W5:Y:S01]  /*2e20*/  LDG.E.U8 R0, desc[UR36][R4.64] ;  /* 0x0000002404007981 */ /* 0x000162000c1e1100 */
[----:B------:R-:W-:Y:S05]  /*2e30*/  BRA `(.L_x_15785) ;  /* 0x0000000c00507947 */ /* 0x000fea0003800000 */
.L_x_15782:
        /* <DEDUP_REMOVED lines=8> */
.L_x_15787:
[----:B------:R0:W5:Y:S01]  /*2ec0*/  LDG.E.U16 R0, desc[UR36][R4.64] ;  /* 0x0000002404007981 */ /* 0x000162000c1e1500 */
[----:B------:R-:W-:Y:S05]  /*2ed0*/  BRA `(.L_x_15785) ;  /* 0x0000000c00287947 */ /* 0x000fea0003800000 */
.L_x_15786:
[----:B------:R0:W5:Y:S01]  /*2ee0*/  LDG.E.U16 R0, desc[UR36][R4.64] ;  /* 0x0000002404007981 */ /* 0x000162000c1e1500 */
[----:B------:R-:W-:Y:S05]  /*2ef0*/  BRA `(.L_x_15785) ;  /* 0x0000000c00207947 */ /* 0x000fea0003800000 */
.L_x_15781:
        /* <DEDUP_REMOVED lines=9> */
.L_x_15789:
[----:B------:R-:W2:Y:S02]  /*2f90*/  LDG.E.U16 R3, desc[UR36][R4.64] ;  /* 0x0000002404037981 */ /* 0x000ea4000c1e1500 */
[----:B--2---:R-:W-:-:S06]  /*2fa0*/  HADD2.F32 R3, -RZ, R3.H0_H0 ;  /* 0x20000003ff037230 */ /* 0x004fcc0000004100 */
[----:B------:R-:W0:Y:S02]  /*2fb0*/  F2I.FTZ.TRUNC.NTZ R3, R3 ;  /* 0x0000000300037305 */ /* 0x000e24000021f100 */
[----:B0-----:R-:W-:Y:S01]  /*2fc0*/  PRMT R0, R3, 0x7610, R0 ;  /* 0x0000761003007816 */ /* 0x001fe20000000000 */
[----:B------:R-:W-:Y:S06]  /*2fd0*/  BRA `(.L_x_15785) ;  /* 0x0000000800e87947 */ /* 0x000fec0003800000 */
.L_x_15788:
        /* <DEDUP_REMOVED lines=9> */
.L_x_15791:
[----:B------:R-:W2:Y:S02]  /*3070*/  LDG.E.U16 R4, desc[UR36][R4.64] ;  /* 0x0000002404047981 */ /* 0x000ea4000c1e1500 */
[----:B--2---:R-:W-:-:S06]  /*3080*/  HADD2.F32 R3, -RZ, R4.H0_H0 ;  /* 0x20000004ff037230 */ /* 0x004fcc0000004100 */
[----:B------:R-:W0:Y:S02]  /*3090*/  F2I.FTZ.TRUNC.NTZ R3, R3 ;  /* 0x0000000300037305 */ /* 0x000e24000021f100 */
[----:B0-----:R-:W-:Y:S01]  /*30a0*/  PRMT R0, R3, 0x7610, R0 ;  /* 0x0000761003007816 */ /* 0x001fe20000000000 */
[----:B------:R-:W-:Y:S06]  /*30b0*/  BRA `(.L_x_15785) ;  /* 0x0000000800b07947 */ /* 0x000fec0003800000 */
.L_x_15790:
[----:B------:R-:W2:Y:S02]  /*30c0*/  LDG.E.64 R4, desc[UR36][R4.64] ;  /* 0x0000002404047981 */ /* 0x000ea4000c1e1b00 */
[----:B--2---:R0:W2:Y:S01]  /*30d0*/  F2I.F64.TRUNC R0, R4 ;  /* 0x0000000400007311 */ /* 0x0040a2000030d100 */
[----:B------:R-:W-:Y:S05]  /*30e0*/  BRA `(.L_x_15785) ;  /* 0x0000000800a47947 */ /* 0x000fea0003800000 */
.L_x_15780:
        /* <DEDUP_REMOVED lines=12> */
.L_x_15794:
[----:B------:R-:W2:Y:S02]  /*31b0*/  LDG.E.64 R4, desc[UR36][R4.64] ;  /* 0x0000002404047981 */ /* 0x000ea4000c1e1b00 */
[----:B--2---:R4:W0:Y:S01]  /*31c0*/  F2I.F64.TRUNC R0, R4 ;  /* 0x0000000400007311 */ /* 0x004822000030d100 */
[----:B------:R-:W-:Y:S05]  /*31d0*/  BRA `(.L_x_15785) ;  /* 0x0000000800687947 */ /* 0x000fea0003800000 */
.L_x_15793:
        /* <DEDUP_REMOVED lines=27> */
.L_x_15796:
        /* <DEDUP_REMOVED lines=15> */
.L_x_15795:
[----:B------:R-:W2:Y:S02]  /*3480*/  LDG.E.U16 R3, desc[UR36][R4.64] ;  /* 0x0000002404037981 */ /* 0x000ea4000c1e1500 */
[----:B--2---:R-:W-:-:S06]  /*3490*/  IMAD.U32 R3, R3, 0x10000, RZ ;  /* 0x0001000003037824 */ /* 0x004fcc00078e00ff */
[----:B------:R-:W0:Y:S02]  /*34a0*/  F2I.FTZ.TRUNC.NTZ R3, R3 ;  /* 0x0000000300037305 */ /* 0x000e24000021f100 */
[----:B0-----:R-:W-:Y:S01]  /*34b0*/  PRMT R0, R3, 0x7610, R0 ;  /* 0x0000761003007816 */ /* 0x001fe20000000000 */
[----:B------:R-:W-:Y:S06]  /*34c0*/  BRA `(.L_x_15785) ;  /* 0x0000000400ac7947 */ /* 0x000fec0003800000 */
.L_x_15792:
        /* <DEDUP_REMOVED lines=10> */
.L_x_15799:
        /* <DEDUP_REMOVED lines=21> */
.L_x_15803:
[----:B------:R-:W-:Y:S05]  /*36c0*/  BSYNC.RECONVERGENT B1 ;  /* 0x0000000000017941 */ /* 0x000fea0003800200 */
.L_x_15802:
[----:B------:R-:W-:Y:S01]  /*36d0*/  IMAD.SHL.U32 R0, R0, 0x100000, RZ ;  /* 0x0010000000007824 */ /* 0x000fe200078e00ff */
[----:B------:R-:W-:-:S04]  /*36e0*/  LEA R3, R3, 0x3b800000, 0x17 ;  /* 0x3b80000003037811 */ /* 0x000fc800078eb8ff */
[----:B------:R-:W-:-:S07]  /*36f0*/  LOP3.LUT R3, R3, R0, R7, 0xfe, !PT ;  /* 0x0000000003037212 */ /* 0x000fce00078efe07 */
.L_x_15801:
[----:B------:R-:W-:Y:S05]  /*3700*/  BSYNC.RECONVERGENT B0 ;  /* 0x0000000000007941 */ /* 0x000fea0003800200 */
.L_x_15800:
[----:B------:R-:W0:Y:S02]  /*3710*/  F2I.FTZ.TRUNC.NTZ R3, R3 ;  /* 0x0000000300037305 */ /* 0x000e24000021f100 */
[----:B0-----:R-:W-:Y:S01]  /*3720*/  PRMT R0, R3, 0x7610, R0 ;  /* 0x0000761003007816 */ /* 0x001fe20000000000 */
[----:B------:R-:W-:Y:S06]  /*3730*/  BRA `(.L_x_15785) ;  /* 0x0000000400107947 */ /* 0x000fec0003800000 */
.L_x_15798:
        /* <DEDUP_REMOVED lines=21> */
.L_x_15807:
[----:B------:R-:W-:Y:S05]  /*3890*/  BSYNC.RECONVERGENT B1 ;  /* 0x0000000000017941 */ /* 0x000fea0003800200 */
.L_x_15806:
[----:B------:R-:W-:Y:S01]  /*38a0*/  IMAD.SHL.U32 R0, R0, 0x200000, RZ ;  /* 0x0020000000007824 */ /* 0x000fe200078e00ff */
[----:B------:R-:W-:-:S04]  /*38b0*/  LEA R3, R3, 0x37800000, 0x17 ;  /* 0x3780000003037811 */ /* 0x000fc800078eb8ff */
[----:B------:R-:W-:-:S07]  /*38c0*/  LOP3.LUT R3, R3, R0, R7, 0xfe, !PT ;  /* 0x0000000003037212 */ /* 0x000fce00078efe07 */
.L_x_15805:
[----:B------:R-:W-:Y:S05]  /*38d0*/  BSYNC.RECONVERGENT B0 ;  /* 0x0000000000007941 */ /* 0x000fea0003800200 */
.L_x_15804:
[----:B------:R-:W0:Y:S02]  /*38e0*/  F2I.FTZ.TRUNC.NTZ R3, R3 ;  /* 0x0000000300037305 */ /* 0x000e24000021f100 */
[----:B0-----:R-:W-:Y:S01]  /*38f0*/  PRMT R0, R3, 0x7610, R0 ;  /* 0x0000761003007816 */ /* 0x001fe20000000000 */
[----:B------:R-:W-:Y:S06]  /*3900*/  BRA `(.L_x_15785) ;  /* 0x00000000009c7947 */ /* 0x000fec0003800000 */
.L_x_15797:
        /* <DEDUP_REMOVED lines=14> */
.L_x_15811:
[----:B------:R-:W-:Y:S05]  /*39f0*/  BSYNC.RECONVERGENT B0 ;  /* 0x0000000000007941 */ /* 0x000fea0003800200 */
.L_x_15810:
[----:B------:R-:W0:Y:S02]  /*3a00*/  F2I.FTZ.TRUNC.NTZ R3, R3 ;  /* 0x0000000300037305 */ /* 0x000e24000021f100 */
[----:B0-----:R-:W-:Y:S01]  /*3a10*/  PRMT R0, R3, 0x7610, R0 ;  /* 0x0000761003007816 */ /* 0x001fe20000000000 */
[----:B------:R-:W-:Y:S06]  /*3a20*/  BRA `(.L_x_15785) ;  /* 0x0000000000547947 */ /* 0x000fec0003800000 */
.L_x_15784:
[----:B------:R-:W-:Y:S01]  /*3a30*/  MOV R14, 0x0 ;  /* 0x00000000000e7802 */ /* 0x000fe20000000f00 */
[----:B------:R-:W0:Y:S01]  /*3a40*/  LDCU.64 UR4, c[0x4][0x178] ;  /* 0x01002f00ff0477ac */ /* 0x000e220008000a00 */
[----:B------:R-:W-:Y:S02]  /*3a50*/  IMAD.MOV.U32 R8, RZ, RZ, 0x4e ;  /* 0x0000004eff087424 */ /* 0x000fe400078e00ff */
[----:B------:R-:W-:Y:S01]  /*3a60*/  IMAD.MOV.U32 R12, RZ, RZ, 0x1 ;  /* 0x00000001ff0c7424 */ /* 0x000fe200078e00ff */
[----:B------:R-:W2:Y:S01]  /*3a70*/  LDCU.64 UR6, c[0x4][0x180] ;  /* 0x01003000ff0677ac */ /* 0x000ea20008000a00 */
[----:B------:R-:W3:Y:S01]  /*3a80*/  LDC.64 R14, c[0x4][R14] ;  /* 0x010000000e0e7b82 */ /* 0x000ee20000000a00 */
        /* <DEDUP_REMOVED lines=9> */
[----:B-1-3-5:R-:W-:Y:S05]  /*3b20*/  CALL.ABS.NOINC R14 ;  /* 0x000000000e007343 */ /* 0x02afea0003c00000 */
.L_x_15812:
[----:B------:R-:W-:Y:S01]  /*3b30*/  PRMT R0, RZ, 0x7610, R0 ;  /* 0x00007610ff007816 */ /* 0x000fe20000000000 */
[----:B------:R-:W-:Y:S06]  /*3b40*/  BRA `(.L_x_15785) ;  /* 0x00000000000c7947 */ /* 0x000fec0003800000 */
.L_x_15809:
[----:B------:R2:W5:Y:S01]  /*3b50*/  LDG.E.U16 R0, desc[UR36][R4.64] ;  /* 0x0000002404007981 */ /* 0x000562000c1e1500 */
[----:B------:R-:W-:Y:S05]  /*3b60*/  BRA `(.L_x_15785) ;  /* 0x0000000000047947 */ /* 0x000fea0003800000 */
.L_x_15808:
[----:B------:R3:W5:Y:S02]  /*3b70*/  LDG.E.U16 R0, desc[UR36][R4.64] ;  /* 0x0000002404007981 */ /* 0x000764000c1e1500 */
.L_x_15785:
[----:B-1---5:R-:W-:Y:S01]  /*3b80*/  PRMT R22, R18, 0x9910, RZ ;  /* 0x0000991012167816 */ /* 0x022fe200000000ff */
[----:B------:R-:W-:Y:S01]  /*3b90*/  VIADD R17, R17, 0x80 ;  /* 0x0000008011117836 */ /* 0x000fe20000000000 */
[----:B0-2---:R-:W-:-:S07]  /*3ba0*/  PRMT R18, R0, 0x9910, RZ ;  /* 0x0000991000127816 */ /* 0x005fce00000000ff */
.L_x_15746:
[----:B------:R-:W-:Y:S05]  /*3bb0*/  BSYNC.RECONVERGENT B6 ;  /* 0x0000000000067941 */ /* 0x000fea0003800200 */
.L_x_15745:
        /* <DEDUP_REMOVED lines=24> */
.L_x_15818:
[----:B------:R0:W5:Y:S01]  /*3d40*/  LDG.E.U8 R19, desc[UR36][R4.64] ;  /* 0x0000002404137981 */ /* 0x000162000c1e1100 */
[----:B------:R-:W-:Y:S05]  /*3d50*/  BRA `(.L_x_15820) ;  /* 0x0000000c00507947 */ /* 0x000fea0003800000 */
.L_x_15817:
        /* <DEDUP_REMOVED lines=8> */
.L_x_15822:
[----:B------:R0:W5:Y:S01]  /*3de0*/  LDG.E.U16 R19, desc[UR36][R4.64] ;  /* 0x0000002404137981 */ /* 0x000162000c1e1500 */
[----:B------:R-:W-:Y:S05]  /*3df0*/  BRA `(.L_x_15820) ;  /* 0x0000000c00287947 */ /* 0x000fea0003800000 */
.L_x_15821:
[----:B------:R0:W5:Y:S01]  /*3e00*/  LDG.E.U16 R19, desc[UR36][R4.64] ;  /* 0x0000002404137981 */ /* 0x000162000c1e1500 */
[----:B------:R-:W-:Y:S05]  /*3e10*/  BRA `(.L_x_15820) ;  /* 0x0000000c00207947 */ /* 0x000fea0003800000 */
.L_x_15816:
        /* <DEDUP_REMOVED lines=9> */
.L_x_15824:
[----:B------:R-:W2:Y:S02]  /*3eb0*/  LDG.E.U16 R0, desc[UR36][R4.64] ;  /* 0x0000002404007981 */ /* 0x000ea4000c1e1500 */
[----:B--2---:R-:W-:-:S06]  /*3ec0*/  HADD2.F32 R0, -RZ, R0.H0_H0 ;  /* 0x20000000ff007230 */ /* 0x004fcc0000004100 */
[----:B------:R-:W0:Y:S02]  /*3ed0*/  F2I.FTZ.TRUNC.NTZ R0, R0 ;  /* 0x0000000000007305 */ /* 0x000e24000021f100 */
[----:B0-----:R-:W-:Y:S01]  /*3ee0*/  PRMT R19, R0, 0x7610, R19 ;  /* 0x0000761000137816 */ /* 0x001fe20000000013 */
[----:B------:R-:W-:Y:S06]  /*3ef0*/  BRA `(.L_x_15820) ;  /* 0x0000000800e87947 */ /* 0x000fec0003800000 */
.L_x_15823:
        /* <DEDUP_REMOVED lines=9> */
.L_x_15826:
[----:B------:R-:W2:Y:S02]  /*3f90*/  LDG.E.U16 R4, desc[UR36][R4.64] ;  /* 0x0000002404047981 */ /* 0x000ea4000c1e1500 */
[----:B--2---:R-:W-:-:S06]  /*3fa0*/  HADD2.F32 R0, -RZ, R4.H0_H0 ;  /* 0x20000004ff007230 */ /* 0x004fcc0000004100 */
[----:B------:R-:W0:Y:S02]  /*3fb0*/  F2I.FTZ.TRUNC.NTZ R0, R0 ;  /* 0x0000000000007305 */ /* 0x000e24000021f100 */
[----:B0-----:R-:W-:Y:S01]  /*3fc0*/  PRMT R19, R0, 0x7610, R19 ;  /* 0x0000761000137816 */ /* 0x001fe20000000013 */
[----:B------:R-:W-:Y:S06]  /*3fd0*/  BRA `(.L_x_15820) ;  /* 0x0000000800b07947 */ /* 0x000fec0003800000 */
.L_x_15825:
[----:B------:R-:W2:Y:S02]  /*3fe0*/  LDG.E.64 R4, desc[UR36][R4.64] ;  /* 0x0000002404047981 */ /* 0x000ea4000c1e1b00 */
[----:B--2---:R0:W1:Y:S01]  /*3ff0*/  F2I.F64.TRUNC R19, R4 ;  /* 0x0000000400137311 */ /* 0x004062000030d100 */
[----:B------:R-:W-:Y:S05]  /*4000*/  BRA `(.L_x_15820) ;  /* 0x0000000800a47947 */ /* 0x000fea0003800000 */
.L_x_15815:
        /* <DEDUP_REMOVED lines=12> */
.L_x_15829:
[----:B------:R-:W2:Y:S02]  /*40d0*/  LDG.E.64 R4, desc[UR36][R4.64] ;  /* 0x0000002404047981 */ /* 0x000ea4000c1e1b00 */
[----:B--2---:R0:W1:Y:S01]  /*40e0*/  F2I.F64.TRUNC R19, R4 ;  /* 0x0000000400137311 */ /* 0x004062000030d100 */
[----:B------:R-:W-:Y:S05]  /*40f0*/  BRA `(.L_x_15820) ;  /* 0x0000000800687947 */ /* 0x000fea0003800000 */
.L_x_15828:
        /* <DEDUP_REMOVED lines=27> */
.L_x_15831:
        /* <DEDUP_REMOVED lines=15> */
.L_x_15830:
[----:B------:R-:W2:Y:S02]  /*43a0*/  LDG.E.U16 R0, desc[UR36][R4.64] ;  /* 0x0000002404007981 */ /* 0x000ea4000c1e1500 */
[----:B--2---:R-:W-:-:S06]  /*43b0*/  IMAD.U32 R0, R0, 0x10000, RZ ;  /* 0x0001000000007824 */ /* 0x004fcc00078e00ff */
[----:B------:R-:W0:Y:S02]  /*43c0*/  F2I.FTZ.TRUNC.NTZ R0, R0 ;  /* 0x0000000000007305 */ /* 0x000e24000021f100 */
[----:B0-----:R-:W-:Y:S01]  /*43d0*/  PRMT R19, R0, 0x7610, R19 ;  /* 0x0000761000137816 */ /* 0x001fe20000000013 */
[----:B------:R-:W-:Y:S06]  /*43e0*/  BRA `(.L_x_15820) ;  /* 0x0000000400ac7947 */ /* 0x000fec0003800000 */
.L_x_15827:
        /* <DEDUP_REMOVED lines=10> */
.L_x_15834:
        /* <DEDUP_REMOVED lines=21> */
.L_x_15838:
[----:B------:R-:W-:Y:S05]  /*45e0*/  BSYNC.RECONVERGENT B1 ;  /* 0x0000000000017941 */ /* 0x000fea0003800200 */
.L_x_15837:
[----:B------:R-:W-:Y:S01]  /*45f0*/  IMAD.SHL.U32 R0, R0, 0x100000, RZ ;  /* 0x0010000000007824 */ /* 0x000fe200078e00ff */
[----:B------:R-:W-:-:S04]  /*4600*/  LEA R3, R3, 0x3b800000, 0x17 ;  /* 0x3b80000003037811 */ /* 0x000fc800078eb8ff */
[----:B------:R-:W-:-:S07]  /*4610*/  LOP3.LUT R0, R3, R0, R7, 0xfe, !PT ;  /* 0x0000000003007212 */ /* 0x000fce00078efe07 */
.L_x_15836:
[----:B------:R-:W-:Y:S05]  /*4620*/  BSYNC.RECONVERGENT B0 ;  /* 0x0000000000007941 */ /* 0x000fea0003800200 */
.L_x_15835:
[----:B------:R-:W0:Y:S02]  /*4630*/  F2I.FTZ.TRUNC.NTZ R0, R0 ;  /* 0x0000000000007305 */ /* 0x000e24000021f100 */
[----:B0-----:R-:W-:Y:S01]  /*4640*/  PRMT R19, R0, 0x7610, R19 ;  /* 0x0000761000137816 */ /* 0x001fe20000000013 */
[----:B------:R-:W-:Y:S06]  /*4650*/  BRA `(.L_x_15820) ;  /* 0x0000000400107947 */ /* 0x000fec0003800000 */
.L_x_15833:
        /* <DEDUP_REMOVED lines=21> */
.L_x_15842:
[----:B------:R-:W-:Y:S05]  /*47b0*/  BSYNC.RECONVERGENT B1 ;  /* 0x0000000000017941 */ /* 0x000fea0003800200 */
.L_x_15841:
[----:B------:R-:W-:Y:S01]  /*47c0*/  IMAD.SHL.U32 R0, R0, 0x200000, RZ ;  /* 0x0020000000007824 */ /* 0x000fe200078e00ff */
[----:B------:R-:W-:-:S04]  /*47d0*/  LEA R3, R3, 0x37800000, 0x17 ;  /* 0x3780000003037811 */ /* 0x000fc800078eb8ff */
[----:B------:R-:W-:-:S07]  /*47e0*/  LOP3.LUT R0, R3, R0, R7, 0xfe, !PT ;  /* 0x0000000003007212 */ /* 0x000fce00078efe07 */
.L_x_15840:
[----:B------:R-:W-:Y:S05]  /*47f0*/  BSYNC.RECONVERGENT B0 ;  /* 0x0000000000007941 */ /* 0x000fea0003800200 */
.L_x_15839:
[----:B------:R-:W0:Y:S02]  /*4800*/  F2I.FTZ.TRUNC.NTZ R0, R0 ;  /* 0x0000000000007305 */ /* 0x000e24000021f100 */
[----:B0-----:R-:W-:Y:S01]  /*4810*/  PRMT R19, R0, 0x7610, R19 ;  /* 0x0000761000137816 */ /* 0x001fe20000000013 */
[----:B------:R-:W-:Y:S06]  /*4820*/  BRA `(.L_x_15820) ;  /* 0x00000000009c7947 */ /* 0x000fec0003800000 */
.L_x_15832:
        /* <DEDUP_REMOVED lines=14> */
.L_x_15846:
[----:B------:R-:W-:Y:S05]  /*4910*/  BSYNC.RECONVERGENT B0 ;  /* 0x0000000000007941 */ /* 0x000fea0003800200 */
.L_x_15845:
[----:B------:R-:W0:Y:S02]  /*4920*/  F2I.FTZ.TRUNC.NTZ R0, R0 ;  /* 0x0000000000007305 */ /* 0x000e24000021f100 */
[----:B0-----:R-:W-:Y:S01]  /*4930*/  PRMT R19, R0, 0x7610, R19 ;  /* 0x0000761000137816 */ /* 0x001fe20000000013 */
[----:B------:R-:W-:Y:S06]  /*4940*/  BRA `(.L_x_15820) ;  /* 0x0000000000547947 */ /* 0x000fec0003800000 */
.L_x_15819:
        /* <DEDUP_REMOVED lines=16> */
.L_x_15847:
[----:B------:R-:W-:Y:S01]  /*4a50*/  PRMT R19, RZ, 0x7610, R19 ;  /* 0x00007610ff137816 */ /* 0x000fe20000000013 */
[----:B------:R-:W-:Y:S06]  /*4a60*/  BRA `(.L_x_15820) ;  /* 0x00000000000c7947 */ /* 0x000fec0003800000 */
.L_x_15844:
[----:B------:R3:W5:Y:S01]  /*4a70*/  LDG.E.U16 R19, desc[UR36][R4.64] ;  /* 0x0000002404137981 */ /* 0x000762000c1e1500 */
[----:B------:R-:W-:Y:S05]  /*4a80*/  BRA `(.L_x_15820) ;  /* 0x0000000000047947 */ /* 0x000fea0003800000 */
.L_x_15843:
[----:B------:R4:W5:Y:S02]  /*4a90*/  LDG.E.U16 R19, desc[UR36][R4.64] ;  /* 0x0000002404137981 */ /* 0x000964000c1e1500 */
.L_x_15820:
[----:B------:R-:W1:Y:S01]  /*4aa0*/  LDCU.U8 UR6, c[0x0][0x3a5] ;  /* 0x000074a0ff0677ac */ /* 0x000e620008000000 */
[----:B0-234-:R-:W0:Y:S01]  /*4ab0*/  LDC.64 R4, c[0x0][0x398] ;  /* 0x0000e600ff047b82 */ /* 0x01de220000000a00 */
        /* <DEDUP_REMOVED lines=17> */
.L_x_15851:
[----:B------:R0:W5:Y:S01]  /*4bd0*/  LDG.E.U8 R0, desc[UR36][R4.64] ;  /* 0x0000002404007981 */ /* 0x000162000c1e1100 */
[----:B------:R-:W-:Y:S05]  /*4be0*/  BRA `(.L_x_15853) ;  /* 0x0000000c00507947 */ /* 0x000fea0003800000 */
.L_x_15850:
        /* <DEDUP_REMOVED lines=8> */
.L_x_15855:
[----:B------:R0:W5:Y:S01]  /*4c70*/  LDG.E.U16 R0, desc[UR36][R4.64] ;  /* 0x0000002404007981 */ /* 0x000162000c1e1500 */
[----:B------:R-:W-:Y:S05]  /*4c80*/  BRA `(.L_x_15853) ;  /* 0x0000000c00287947 */ /* 0x000fea0003800000 */
.L_x_15854:
[----:B------:R0:W5:Y:S01]  /*4c90*/  LDG.E.U16 R0, desc[UR36][R4.64] ;  /* 0x0000002404007981 */ /* 0x000162000c1e1500 */
[----:B------:R-:W-:Y:S05]  /*4ca0*/  BRA `(.L_x_15853) ;  /* 0x0000000c00207947 */ /* 0x000fea0003800000 */
.L_x_15849:
        /* <DEDUP_REMOVED lines=9> */
.L_x_15857:
[----:B------:R-:W2:Y:S02]  /*4d40*/  LDG.E.U16 R3, desc[UR36][R4.64] ;  /* 0x0000002404037981 */ /* 0x000ea4000c1e1500 */
[----:B--2---:R-:W-:-:S06]  /*4d50*/  HADD2.F32 R3, -RZ, R3.H0_H0 ;  /* 0x20000003ff037230 */ /* 0x004fcc0000004100 */
[----:B------:R-:W0:Y:S02]  /*4d60*/  F2I.FTZ.TRUNC.NTZ R3, R3 ;  /* 0x0000000300037305 */ /* 0x000e24000021f100 */
[----:B0-----:R-:W-:Y:S01]  /*4d70*/  PRMT R0, R3, 0x7610, R0 ;  /* 0x0000761003007816 */ /* 0x001fe20000000000 */
[----:B------:R-:W-:Y:S06]  /*4d80*/  BRA `(.L_x_15853) ;  /* 0x0000000800e87947 */ /* 0x000fec0003800000 */
.L_x_15856:
        /* <DEDUP_REMOVED lines=9> */
.L_x_15859:
[----:B------:R-:W2:Y:S02]  /*4e20*/  LDG.E.U16 R4, desc[UR36][R4.64] ;  /* 0x0000002404047981 */ /* 0x000ea4000c1e1500 */
[----:B--2---:R-:W-:-:S06]  /*4e30*/  HADD2.F32 R3, -RZ, R4.H0_H0 ;  /* 0x20000004ff037230 */ /* 0x004fcc0000004100 */
[----:B------:R-:W0:Y:S02]  /*4e40*/  F2I.FTZ.TRUNC.NTZ R3, R3 ;  /* 0x0000000300037305 */ /* 0x000e24000021f100 */
[----:B0-----:R-:W-:Y:S01]  /*4e50*/  PRMT R0, R3, 0x7610, R0 ;  /* 0x0000761003007816 */ /* 0x001fe20000000000 */
[----:B------:R-:W-:Y:S06]  /*4e60*/  BRA `(.L_x_15853) ;  /* 0x0000000800b07947 */ /* 0x000fec0003800000 */
.L_x_15858:
[----:B------:R-:W2:Y:S02]  /*4e70*/  LDG.E.64 R4, desc[UR36][R4.64] ;  /* 0x0000002404047981 */ /* 0x000ea4000c1e1b00 */
[----:B--2---:R0:W1:Y:S01]  /*4e80*/  F2I.F64.TRUNC R0, R4 ;  /* 0x0000000400007311 */ /* 0x004062000030d100 */
[----:B------:R-:W-:Y:S05]  /*4e90*/  BRA `(.L_x_15853) ;  /* 0x0000000800a47947 */ /* 0x000fea0003800000 */
.L_x_15848:
        /* <DEDUP_REMOVED lines=12> */
.L_x_15862:
[----:B------:R-:W2:Y:S02]  /*4f60*/  LDG.E.64 R4, desc[UR36][R4.64] ;  /* 0x0000002404047981 */ /* 0x000ea4000c1e1b00 */
[----:B--2---:R3:W4:Y:S01]  /*4f70*/  F2I.F64.TRUNC R0, R4 ;  /* 0x0000000400007311 */ /* 0x004722000030d100 */
[----:B------:R-:W-:Y:S05]  /*4f80*/  BRA `(.L_x_15853) ;  /* 0x0000000800687947 */ /* 0x000fea0003800000 */
.L_x_15861:
        /* <DEDUP_REMOVED lines=27> */
.L_x_15864:
        /* <DEDUP_REMOVED lines=15> */
.L_x_15863:
[----:B------:R-:W2:Y:S02]  /*5230*/  LDG.E.U16 R3, desc[UR36][R4.64] ;  /* 0x0000002404037981 */ /* 0x000ea4000c1e1500 */
[----:B--2---:R-:W-:-:S06]  /*5240*/  IMAD.U32 R3, R3, 0x10000, RZ ;  /* 0x0001000003037824 */ /* 0x004fcc00078e00ff */
[----:B------:R-:W0:Y:S02]  /*5250*/  F2I.FTZ.TRUNC.NTZ R3, R3 ;  /* 0x0000000300037305 */ /* 0x000e24000021f100 */
[----:B0-----:R-:W-:Y:S01]  /*5260*/  PRMT R0, R3, 0x7610, R0 ;  /* 0x0000761003007816 */ /* 0x001fe20000000000 */
[----:B------:R-:W-:Y:S06]  /*5270*/  BRA `(.L_x_15853) ;  /* 0x0000000400ac7947 */ /* 0x000fec0003800000 */
.L_x_15860:
        /* <DEDUP_REMOVED lines=10> */
.L_x_15867:
        /* <DEDUP_REMOVED lines=21> */
.L_x_15871:
[----:B------:R-:W-:Y:S05]  /*5470*/  BSYNC.RECONVERGENT B1 ;  /* 0x0000000000017941 */ /* 0x000fea0003800200 */
.L_x_15870:
[----:B------:R-:W-:Y:S01]  /*5480*/  IMAD.SHL.U32 R0, R0, 0x100000, RZ ;  /* 0x0010000000007824 */ /* 0x000fe200078e00ff */
[----:B------:R-:W-:-:S04]  /*5490*/  LEA R3, R3, 0x3b800000, 0x17 ;  /* 0x3b80000003037811 */ /* 0x000fc800078eb8ff */
[----:B------:R-:W-:-:S07]  /*54a0*/  LOP3.LUT R3, R3, R0, R7, 0xfe, !PT ;  /* 0x0000000003037212 */ /* 0x000fce00078efe07 */
.L_x_15869:
[----:B------:R-:W-:Y:S05]  /*54b0*/  BSYNC.RECONVERGENT B0 ;  /* 0x0000000000007941 */ /* 0x000fea0003800200 */
.L_x_15868:
[----:B------:R-:W0:Y:S02]  /*54c0*/  F2I.FTZ.TRUNC.NTZ R3, R3 ;  /* 0x0000000300037305 */ /* 0x000e24000021f100 */
[----:B0-----:R-:W-:Y:S01]  /*54d0*/  PRMT R0, R3, 0x7610, R0 ;  /* 0x0000761003007816 */ /* 0x001fe20000000000 */
[----:B------:R-:W-:Y:S06]  /*54e0*/  BRA `(.L_x_15853) ;  /* 0x0000000400107947 */ /* 0x000fec0003800000 */
.L_x_15866:
        /* <DEDUP_REMOVED lines=21> */
.L_x_15875:
[----:B------:R-:W-:Y:S05]  /*5640*/  BSYNC.RECONVERGENT B1 ;  /* 0x0000000000017941 */ /* 0x000fea0003800200 */
.L_x_15874:
[----:B------:R-:W-:Y:S01]  /*5650*/  IMAD.SHL.U32 R0, R0, 0x200000, RZ ;  /* 0x0020000000007824 */ /* 0x000fe200078e00ff */
[----:B------:R-:W-:-:S04]  /*5660*/  LEA R3, R3, 0x37800000, 0x17 ;  /* 0x3780000003037811 */ /* 0x000fc800078eb8ff */
[----:B------:R-:W-:-:S07]  /*5670*/  LOP3.LUT R3, R3, R0, R7, 0xfe, !PT ;  /* 0x0000000003037212 */ /* 0x000fce00078efe07 */
.L_x_15873:
[----:B------:R-:W-:Y:S05]  /*5680*/  BSYNC.RECONVERGENT B0 ;  /* 0x0000000000007941 */ /* 0x000fea0003800200 */
.L_x_15872:
[----:B------:R-:W0:Y:S02]  /*5690*/  F2I.FTZ.TRUNC.NTZ R3, R3 ;  /* 0x0000000300037305 */ /* 0x000e24000021f100 */
[----:B0-----:R-:W-:Y:S01]  /*56a0*/  PRMT R0, R3, 0x7610, R0 ;  /* 0x0000761003007816 */ /* 0x001fe20000000000 */
[----:B------:R-:W-:Y:S06]  /*56b0*/  BRA `(.L_x_15853) ;  /* 0x00000000009c7947 */ /* 0x000fec0003800000 */
.L_x_15865:
        /* <DEDUP_REMOVED lines=14> */
.L_x_15879:
[----:B------:R-:W-:Y:S05]  /*57a0*/  BSYNC.RECONVERGENT B0 ;  /* 0x0000000000007941 */ /* 0x000fea0003800200 */
.L_x_15878:
[----:B------:R-:W0:Y:S02]  /*57b0*/  F2I.FTZ.TRUNC.NTZ R3, R3 ;  /* 0x0000000300037305 */ /* 0x000e24000021f100 */
[----:B0-----:R-:W-:Y:S01]  /*57c0*/  PRMT R0, R3, 0x7610, R0 ;  /* 0x0000761003007816 */ /* 0x001fe20000000000 */
[----:B------:R-:W-:Y:S06]  /*57d0*/  BRA `(.L_x_15853) ;  /* 0x0000000000547947 */ /* 0x000fec0003800000 */
.L_x_15852:
        /* <DEDUP_REMOVED lines=16> */
.L_x_15880:
[----:B------:R-:W-:Y:S01]  /*58e0*/  PRMT R0, RZ, 0x7610, R0 ;  /* 0x00007610ff007816 */ /* 0x000fe20000000000 */
[----:B------:R-:W-:Y:S06]  /*58f0*/  BRA `(.L_x_15853) ;  /* 0x00000000000c7947 */ /* 0x000fec0003800000 */
.L_x_15877:
[----:B------:R1:W5:Y:S01]  /*5900*/  LDG.E.U16 R0, desc[UR36][R4.64] ;  /* 0x0000002404007981 */ /* 0x000362000c1e1500 */
[----:B------:R-:W-:Y:S05]  /*5910*/  BRA `(.L_x_15853) ;  /* 0x0000000000047947 */ /* 0x000fea0003800000 */
.L_x_15876:
[----:B------:R2:W5:Y:S02]  /*5920*/  LDG.E.U16 R0, desc[UR36][R4.64] ;  /* 0x0000002404007981 */ /* 0x000564000c1e1500 */
.L_x_15853:
[----:B-----5:R-:W-:Y:S01]  /*5930*/  PRMT R24, R19, 0x9910, RZ ;  /* 0x0000991013187816 */ /* 0x020fe200000000ff */
[----:B------:R-:W-:Y:S01]  /*5940*/  VIADD R17, R17, 0x80 ;  /* 0x0000008011117836 */ /* 0x000fe20000000000 */
[----:B-1--4-:R-:W-:-:S07]  /*5950*/  PRMT R19, R0, 0x9910, RZ ;  /* 0x0000991000137816 */ /* 0x012fce00000000ff */
.L_x_15814:
[----:B------:R-:W-:Y:S05]  /*5960*/  BSYNC.RECONVERGENT B6 ;  /* 0x0000000000067941 */ /* 0x000fea0003800200 */
.L_x_15813:
        /* <DEDUP_REMOVED lines=24> */
.L_x_15886:
[----:B------:R0:W5:Y:S01]  /*5af0*/  LDG.E.U8 R17, desc[UR36][R4.64] ;  /* 0x0000002404117981 */ /* 0x000162000c1e1100 */
[----:B------:R-:W-:Y:S05]  /*5b00*/  BRA `(.L_x_15888) ;  /* 0x0000000c00507947 */ /* 0x000fea0003800000 */
.L_x_15885:
        /* <DEDUP_REMOVED lines=8> */
.L_x_15890:
[----:B------:R3:W5:Y:S01]  /*5b90*/  LDG.E.U16 R17, desc[UR36][R4.64] ;  /* 0x0000002404117981 */ /* 0x000762000c1e1500 */
[----:B------:R-:W-:Y:S05]  /*5ba0*/  BRA `(.L_x_15888) ;  /* 0x0000000c00287947 */ /* 0x000fea0003800000 */
.L_x_15889:
[----:B------:R2:W5:Y:S01]  /*5bb0*/  LDG.E.U16 R17, desc[UR36][R4.64] ;  /* 0x0000002404117981 */ /* 0x000562000c1e1500 */
[----:B------:R-:W-:Y:S05]  /*5bc0*/  BRA `(.L_x_15888) ;  /* 0x0000000c00207947 */ /* 0x000fea0003800000 */
.L_x_15884:
        /* <DEDUP_REMOVED lines=9> */
.L_x_15892:
[----:B------:R-:W2:Y:S02]  /*5c60*/  LDG.E.U16 R0, desc[UR36][R4.64] ;  /* 0x0000002404007981 */ /* 0x000ea4000c1e1500 */
[----:B--2---:R-:W-:-:S06]  /*5c70*/  HADD2.F32 R0, -RZ, R0.H0_H0 ;  /* 0x20000000ff007230 */ /* 0x004fcc0000004100 */
[----:B------:R-:W0:Y:S02]  /*5c80*/  F2I.FTZ.TRUNC.NTZ R0, R0 ;  /* 0x0000000000007305 */ /* 0x000e24000021f100 */
[----:B0-----:R-:W-:Y:S01]  /*5c90*/  PRMT R17, R0, 0x7610, R17 ;  /* 0x0000761000117816 */ /* 0x001fe20000000011 */
[----:B------:R-:W-:Y:S06]  /*5ca0*/  BRA `(.L_x_15888) ;  /* 0x0000000800e87947 */ /* 0x000fec0003800000 */
.L_x_15891:
        /* <DEDUP_REMOVED lines=9> */
.L_x_15894:
[----:B------:R-:W2:Y:S02]  /*5d40*/  LDG.E.U16 R4, desc[UR36][R4.64] ;  /* 0x0000002404047981 */ /* 0x000ea4000c1e1500 */
[----:B--2---:R-:W-:-:S06]  /*5d50*/  HADD2.F32 R0, -RZ, R4.H0_H0 ;  /* 0x20000004ff007230 */ /* 0x004fcc0000004100 */
[----:B------:R-:W0:Y:S02]  /*5d60*/  F2I.FTZ.TRUNC.NTZ R0, R0 ;  /* 0x0000000000007305 */ /* 0x000e24000021f100 */
[----:B0-----:R-:W-:Y:S01]  /*5d70*/  PRMT R17, R0, 0x7610, R17 ;  /* 0x0000761000117816 */ /* 0x001fe20000000011 */
[----:B------:R-:W-:Y:S06]  /*5d80*/  BRA `(.L_x_15888) ;  /* 0x0000000800b07947 */ /* 0x000fec0003800000 */
.L_x_15893:
[----:B------:R-:W2:Y:S02]  /*5d90*/  LDG.E.64 R4, desc[UR36][R4.64] ;  /* 0x0000002404047981 */ /* 0x000ea4000c1e1b00 */
[----:B--2---:R0:W1:Y:S01]  /*5da0*/  F2I.F64.TRUNC R17, R4 ;  /* 0x0000000400117311 */ /* 0x004062000030d100 */
[----:B------:R-:W-:Y:S05]  /*5db0*/  BRA `(.L_x_15888) ;  /* 0x0000000800a47947 */ /* 0x000fea0003800000 */
.L_x_15883:
        /* <DEDUP_REMOVED lines=12> */
.L_x_15897:
[----:B------:R-:W2:Y:S02]  /*5e80*/  LDG.E.64 R4, desc[UR36][R4.64] ;  /* 0x0000002404047981 */ /* 0x000ea4000c1e1b00 */
[----:B--2---:R0:W1:Y:S01]  /*5e90*/  F2I.F64.TRUNC R17, R4 ;  /* 0x0000000400117311 */ /* 0x004062000030d100 */
[----:B------:R-:W-:Y:S05]  /*5ea0*/  BRA `(.L_x_15888) ;  /* 0x0000000800687947 */ /* 0x000fea0003800000 */
.L_x_15896:
        /* <DEDUP_REMOVED lines=27> */
.L_x_15899:
        /* <DEDUP_REMOVED lines=15> */
.L_x_15898:
[----:B------:R-:W2:Y:S02]  /*6150*/  LDG.E.U16 R0, desc[UR36][R4.64] ;  /* 0x0000002404007981 */ /* 0x000ea4000c1e1500 */
[----:B--2---:R-:W-:-:S06]  /*6160*/  IMAD.U32 R0, R0, 0x10000, RZ ;  /* 0x0001000000007824 */ /* 0x004fcc00078e00ff */
[----:B------:R-:W0:Y:S02]  /*6170*/  F2I.FTZ.TRUNC.NTZ R0, R0 ;  /* 0x0000000000007305 */ /* 0x000e24000021f100 */
[----:B0-----:R-:W-:Y:S01]  /*6180*/  PRMT R17, R0, 0x7610, R17 ;  /* 0x0000761000117816 */ /* 0x001fe20000000011 */
[----:B------:R-:W-:Y:S06]  /*6190*/  BRA `(.L_x_15888) ;  /* 0x0000000400ac7947 */ /* 0x000fec0003800000 */
.L_x_15895:
        /* <DEDUP_REMOVED lines=10> */
.L_x_15902:
        /* <DEDUP_REMOVED lines=21> */
.L_x_15906:
[----:B------:R-:W-:Y:S05]  /*6390*/  BSYNC.RECONVERGENT B1 ;  /* 0x0000000000017941 */ /* 0x000fea0003800200 */
.L_x_15905:
[----:B------:R-:W-:Y:S01]  /*63a0*/  IMAD.SHL.U32 R0, R0, 0x100000, RZ ;  /* 0x0010000000007824 */ /* 0x000fe200078e00ff */
[----:B------:R-:W-:-:S04]  /*63b0*/  LEA R3, R3, 0x3b800000, 0x17 ;  /* 0x3b80000003037811 */ /* 0x000fc800078eb8ff */
[----:B------:R-:W-:-:S07]  /*63c0*/  LOP3.LUT R0, R3, R0, R7, 0xfe, !PT ;  /* 0x0000000003007212 */ /* 0x000fce00078efe07 */
.L_x_15904:
[----:B------:R-:W-:Y:S05]  /*63d0*/  BSYNC.RECONVERGENT B0 ;  /* 0x0000000000007941 */ /* 0x000fea0003800200 */
.L_x_15903:
[----:B------:R-:W0:Y:S02]  /*63e0*/  F2I.FTZ.TRUNC.NTZ R0, R0 ;  /* 0x0000000000007305 */ /* 0x000e24000021f100 */
[----:B0-----:R-:W-:Y:S01]  /*63f0*/  PRMT R17, R0, 0x7610, R17 ;  /* 0x0000761000117816 */ /* 0x001fe20000000011 */
[----:B------:R-:W-:Y:S06]  /*6400*/  BRA `(.L_x_15888) ;  /* 0x0000000400107947 */ /* 0x000fec0003800000 */
.L_x_15901:
        /* <DEDUP_REMOVED lines=21> */
.L_x_15910:
[----:B------:R-:W-:Y:S05]  /*6560*/  BSYNC.RECONVERGENT B1 ;  /* 0x0000000000017941 */ /* 0x000fea0003800200 */
.L_x_15909:
[----:B------:R-:W-:Y:S01]  /*6570*/  IMAD.SHL.U32 R0, R0, 0x200000, RZ ;  /* 0x0020000000007824 */ /* 0x000fe200078e00ff */
[----:B------:R-:W-:-:S04]  /*6580*/  LEA R3, R3, 0x37800000, 0x17 ;  /* 0x3780000003037811 */ /* 0x000fc800078eb8ff */
[----:B------:R-:W-:-:S07]  /*6590*/  LOP3.LUT R0, R3, R0, R7, 0xfe, !PT ;  /* 0x0000000003007212 */ /* 0x000fce00078efe07 */
.L_x_15908:
[----:B------:R-:W-:Y:S05]  /*65a0*/  BSYNC.RECONVERGENT B0 ;  /* 0x0000000000007941 */ /* 0x000fea0003800200 */
.L_x_15907:
[----:B------:R-:W0:Y:S02]  /*65b0*/  F2I.FTZ.TRUNC.NTZ R0, R0 ;  /* 0x0000000000007305 */ /* 0x000e24000021f100 */
[----:B0-----:R-:W-:Y:S01]  /*65c0*/  PRMT R17, R0, 0x7610, R17 ;  /* 0x0000761000117816 */ /* 0x001fe20000000011 */
[----:B------:R-:W-:Y:S06]  /*65d0*/  BRA `(.L_x_15888) ;  /* 0x00000000009c7947 */ /* 0x000fec0003800000 */
.L_x_15900:
        /* <DEDUP_REMOVED lines=14> */
.L_x_15914:
[----:B------:R-:W-:Y:S05]  /*66c0*/  BSYNC.RECONVERGENT B0 ;  /* 0x0000000000007941 */ /* 0x000fea0003800200 */
.L_x_15913:
[----:B------:R-:W0:Y:S02]  /*66d0*/  F2I.FTZ.TRUNC.NTZ R0, R0 ;  /* 0x0000000000007305 */ /* 0x000e24000021f100 */
[----:B0-----:R-:W-:Y:S01]  /*66e0*/  PRMT R17, R0, 0x7610, R17 ;  /* 0x0000761000117816 */ /* 0x001fe20000000011 */
[----:B------:R-:W-:Y:S06]  /*66f0*/  BRA `(.L_x_15888) ;  /* 0x0000000000547947 */ /* 0x000fec0003800000 */
.L_x_15887:
        /* <DEDUP_REMOVED lines=16> */
.L_x_15915:
[----:B------:R-:W-:Y:S01]  /*6800*/  PRMT R17, RZ, 0x7610, R17 ;  /* 0x00007610ff117816 */ /* 0x000fe20000000011 */
[----:B------:R-:W-:Y:S06]  /*6810*/  BRA `(.L_x_15888) ;  /* 0x00000000000c7947 */ /* 0x000fec0003800000 */
.L_x_15912:
[----:B------:R0:W5:Y:S01]  /*6820*/  LDG.E.U16 R17, desc[UR36][R4.64] ;  /* 0x0000002404117981 */ /* 0x000162000c1e1500 */
[----:B------:R-:W-:Y:S05]  /*6830*/  BRA `(.L_x_15888) ;  /* 0x0000000000047947 */ /* 0x000fea0003800000 */
.L_x_15911:
[----:B------:R0:W5:Y:S02]  /*6840*/  LDG.E.U16 R17, desc[UR36][R4.64] ;  /* 0x0000002404117981 */ /* 0x000164000c1e1500 */
.L_x_15888:
[----:B------:R-:W0:Y:S02]  /*6850*/  LDCU.U8 UR6, c[0x0][0x3a5] ;  /* 0x000074a0ff0677ac */ /* 0x000e240008000000 */
        /* <DEDUP_REMOVED lines=18> */
.L_x_15919:
[----:B------:R0:W5:Y:S01]  /*6980*/  LDG.E.U8 R0, desc[UR36][R4.64] ;  /* 0x0000002404007981 */ /* 0x000162000c1e1100 */
[----:B------:R-:W-:Y:S05]  /*6990*/  BRA `(.L_x_15921) ;  /* 0x0000000c00507947 */ /* 0x000fea0003800000 */
.L_x_15918:
        /* <DEDUP_REMOVED lines=8> */
.L_x_15923:
[----:B------:R0:W5:Y:S01]  /*6a20*/  LDG.E.U16 R0, desc[UR36][R4.64] ;  /* 0x0000002404007981 */ /* 0x000162000c1e1500 */
[----:B------:R-:W-:Y:S05]  /*6a30*/  BRA `(.L_x_15921) ;  /* 0x0000000c00287947 */ /* 0x000fea0003800000 */
.L_x_15922:
[----:B------:R0:W5:Y:S01]  /*6a40*/  LDG.E.U16 R0, desc[UR36][R4.64] ;  /* 0x0000002404007981 */ /* 0x000162000c1e1500 */
[----:B------:R-:W-:Y:S05]  /*6a50*/  BRA `(.L_x_15921) ;  /* 0x0000000c00207947 */ /* 0x000fea0003800000 */
.L_x_15917:
        /* <DEDUP_REMOVED lines=9> */
.L_x_15925:
[----:B------:R-:W2:Y:S02]  /*6af0*/  LDG.E.U16 R3, desc[UR36][R4.64] ;  /* 0x0000002404037981 */ /* 0x000ea4000c1e1500 */
[----:B--2---:R-:W-:-:S06]  /*6b00*/  HADD2.F32 R3, -RZ, R3.H0_H0 ;  /* 0x20000003ff037230 */ /* 0x004fcc0000004100 */
[----:B------:R-:W0:Y:S02]  /*6b10*/  F2I.FTZ.TRUNC.NTZ R3, R3 ;  /* 0x0000000300037305 */ /* 0x000e24000021f100 */
[----:B0-----:R-:W-:Y:S01]  /*6b20*/  PRMT R0, R3, 0x7610, R0 ;  /* 0x0000761003007816 */ /* 0x001fe20000000000 */
[----:B------:R-:W-:Y:S06]  /*6b30*/  BRA `(.L_x_15921) ;  /* 0x0000000800e87947 */ /* 0x000fec0003800000 */
.L_x_15924:
        /* <DEDUP_REMOVED lines=9> */
.L_x_15927:
[----:B------:R-:W2:Y:S02]  /*6bd0*/  LDG.E.U16 R4, desc[UR36][R4.64] ;  /* 0x0000002404047981 */ /* 0x000ea4000c1e1500 */
[----:B--2---:R-:W-:-:S06]  /*6be0*/  HADD2.F32 R3, -RZ, R4.H0_H0 ;  /* 0x20000004ff037230 */ /* 0x004fcc0000004100 */
[----:B------:R-:W0:Y:S02]  /*6bf0*/  F2I.FTZ.TRUNC.NTZ R3, R3 ;  /* 0x0000000300037305 */ /* 0x000e24000021f100 */
[----:B0-----:R-:W-:Y:S01]  /*6c00*/  PRMT R0, R3, 0x7610, R0 ;  /* 0x0000761003007816 */ /* 0x001fe20000000000 */
[----:B------:R-:W-:Y:S06]  /*6c10*/  BRA `(.L_x_15921) ;  /* 0x0000000800b07947 */ /* 0x000fec0003800000 */
.L_x_15926:
[----:B------:R-:W2:Y:S02]  /*6c20*/  LDG.E.64 R4, desc[UR36][R4.64] ;  /* 0x0000002404047981 */ /* 0x000ea4000c1e1b00 */
[----:B--2---:R0:W1:Y:S01]  /*6c30*/  F2I.F64.TRUNC R0, R4 ;  /* 0x0000000400007311 */ /* 0x004062000030d100 */
[----:B------:R-:W-:Y:S05]  /*6c40*/  BRA `(.L_x_15921) ;  /* 0x0000000800a47947 */ /* 0x000fea0003800000 */
.L_x_15916:
        /* <DEDUP_REMOVED lines=12> */
.L_x_15930:
[----:B------:R-:W2:Y:S02]  /*6d10*/  LDG.E.64 R4, desc[UR36][R4.64] ;  /* 0x0000002404047981 */ /* 0x000ea4000c1e1b00 */
[----:B--2---:R3:W4:Y:S01]  /*6d20*/  F2I.F64.TRUNC R0, R4 ;  /* 0x0000000400007311 */ /* 0x004722000030d100 */
[----:B------:R-:W-:Y:S05]  /*6d30*/  BRA `(.L_x_15921) ;  /* 0x0000000800687947 */ /* 0x000fea0003800000 */
.L_x_15929:
        /* <DEDUP_REMOVED lines=27> */
.L_x_15932:
        /* <DEDUP_REMOVED lines=15> */
.L_x_15931:
[----:B------:R-:W2:Y:S02]  /*6fe0*/  LDG.E.U16 R3, desc[UR36][R4.64] ;  /* 0x0000002404037981 */ /* 0x000ea4000c1e1500 */
[----:B--2---:R-:W-:-:S06]  /*6ff0*/  IMAD.U32 R3, R3, 0x10000, RZ ;  /* 0x0001000003037824 */ /* 0x004fcc00078e00ff */
[----:B------:R-:W0:Y:S02]  /*7000*/  F2I.FTZ.TRUNC.NTZ R3, R3 ;  /* 0x0000000300037305 */ /* 0x000e24000021f100 */
[----:B0-----:R-:W-:Y:S01]  /*7010*/  PRMT R0, R3, 0x7610, R0 ;  /* 0x0000761003007816 */ /* 0x001fe20000000000 */
[----:B------:R-:W-:Y:S06]  /*7020*/  BRA `(.L_x_15921) ;  /* 0x0000000400ac7947 */ /* 0x000fec0003800000 */
.L_x_15928:
        /* <DEDUP_REMOVED lines=10> */
.L_x_15935:
        /* <DEDUP_REMOVED lines=21> */
.L_x_15939:
[----:B------:R-:W-:Y:S05]  /*7220*/  BSYNC.RECONVERGENT B1 ;  /* 0x0000000000017941 */ /* 0x000fea0003800200 */
.L_x_15938:
[----:B------:R-:W-:Y:S01]  /*7230*/  IMAD.SHL.U32 R0, R0, 0x100000, RZ ;  /* 0x0010000000007824 */ /* 0x000fe200078e00ff */
[----:B------:R-:W-:-:S04]  /*7240*/  LEA R3, R3, 0x3b800000, 0x17 ;  /* 0x3b80000003037811 */ /* 0x000fc800078eb8ff */
[----:B------:R-:W-:-:S07]  /*7250*/  LOP3.LUT R3, R3, R0, R7, 0xfe, !PT ;  /* 0x0000000003037212 */ /* 0x000fce00078efe07 */
.L_x_15937:
[----:B------:R-:W-:Y:S05]  /*7260*/  BSYNC.RECONVERGENT B0 ;  /* 0x0000000000007941 */ /* 0x000fea0003800200 */
.L_x_15936:
[----:B------:R-:W0:Y:S02]  /*7270*/  F2I.FTZ.TRUNC.NTZ R3, R3 ;  /* 0x0000000300037305 */ /* 0x000e24000021f100 */
[----:B0-----:R-:W-:Y:S01]  /*7280*/  PRMT R0, R3, 0x7610, R0 ;  /* 0x0000761003007816 */ /* 0x001fe20000000000 */
[----:B------:R-:W-:Y:S06]  /*7290*/  BRA `(.L_x_15921) ;  /* 0x0000000400107947 */ /* 0x000fec0003800000 */
.L_x_15934:
        /* <DEDUP_REMOVED lines=21> */
.L_x_15943:
[----:B------:R-:W-:Y:S05]  /*73f0*/  BSYNC.RECONVERGENT B1 ;  /* 0x0000000000017941 */ /* 0x000fea0003800200 */
.L_x_15942:
[----:B------:R-:W-:Y:S01]  /*7400*/  IMAD.SHL.U32 R0, R0, 0x200000, RZ ;  /* 0x0020000000007824 */ /* 0x000fe200078e00ff */
[----:B------:R-:W-:-:S04]  /*7410*/  LEA R3, R3, 0x37800000, 0x17 ;  /* 0x3780000003037811 */ /* 0x000fc800078eb8ff */
[----:B------:R-:W-:-:S07]  /*7420*/  LOP3.LUT R3, R3, R0, R7, 0xfe, !PT ;  /* 0x0000000003037212 */ /* 0x000fce00078efe07 */
.L_x_15941:
[----:B------:R-:W-:Y:S05]  /*7430*/  BSYNC.RECONVERGENT B0 ;  /* 0x0000000000007941 */ /* 0x000fea0003800200 */
.L_x_15940:
[----:B------:R-:W0:Y:S02]  /*7440*/  F2I.FTZ.TRUNC.NTZ R3, R3 ;  /* 0x0000000300037305 */ /* 0x000e24000021f100 */
[----:B0-----:R-:W-:Y:S01]  /*7450*/  PRMT R0, R3, 0x7610, R0 ;  /* 0x0000761003007816 */ /* 0x001fe20000000000 */
[----:B------:R-:W-:Y:S06]  /*7460*/  BRA `(.L_x_15921) ;  /* 0x00000000009c7947 */ /* 0x000fec0003800000 */
.L_x_15933:
        /* <DEDUP_REMOVED lines=14> */
.L_x_15947:
[----:B------:R-:W-:Y:S05]  /*7550*/  BSYNC.RECONVERGENT B0 ;  /* 0x0000000000007941 */ /* 0x000fea0003800200 */
.L_x_15946:
[----:B------:R-:W0:Y:S02]  /*7560*/  F2I.FTZ.TRUNC.NTZ R3, R3 ;  /* 0x0000000300037305 */ /* 0x000e24000021f100 */
[----:B0-----:R-:W-:Y:S01]  /*7570*/  PRMT R0, R3, 0x7610, R0 ;  /* 0x0000761003007816 */ /* 0x001fe20000000000 */
[----:B------:R-:W-:Y:S06]  /*7580*/  BRA `(.L_x_15921) ;  /* 0x0000000000547947 */ /* 0x000fec0003800000 */
.L_x_15920:
        /* <DEDUP_REMOVED lines=16> */
.L_x_15948:
[----:B------:R-:W-:Y:S01]  /*7690*/  PRMT R0, RZ, 0x7610, R0 ;  /* 0x00007610ff007816 */ /* 0x000fe20000000000 */
[----:B------:R-:W-:Y:S06]  /*76a0*/  BRA `(.L_x_15921) ;  /* 0x00000000000c7947 */ /* 0x000fec0003800000 */
.L_x_15945:
[----:B------:R1:W5:Y:S01]  /*76b0*/  LDG.E.U16 R0, desc[UR36][R4.64] ;  /* 0x0000002404007981 */ /* 0x000362000c1e1500 */
[----:B------:R-:W-:Y:S05]  /*76c0*/  BRA `(.L_x_15921) ;  /* 0x0000000000047947 */ /* 0x000fea0003800000 */
.L_x_15944:
[----:B------:R0:W5:Y:S02]  /*76d0*/  LDG.E.U16 R0, desc[UR36][R4.64] ;  /* 0x0000002404007981 */ /* 0x000164000c1e1500 */
.L_x_15921:
[----:B-----5:R-:W-:Y:S02]  /*76e0*/  PRMT R3, R17, 0x9910, RZ ;  /* 0x0000991011037816 */ /* 0x020fe400000000ff */
[----:B-1--4-:R-:W-:-:S07]  /*76f0*/  PRMT R0, R0, 0x9910, RZ ;  /* 0x0000991000007816 */ /* 0x012fce00000000ff */
.L_x_15882:
[----:B------:R-:W-:Y:S05]  /*7700*/  BSYNC.RECONVERGENT B6 ;  /* 0x0000000000067941 */ /* 0x000fea0003800200 */
.L_x_15881:
[----:B------:R-:W1:Y:S01]  /*7710*/  LDC.U8 R17, c[0x0][0x3b0] ;  /* 0x0000ec00ff117b82 */ /* 0x000e620000000000 */
[CC--:B------:R-:W-:Y:S01]  /*7720*/  ISETP.GE.AND P0, PT, R25.reuse, R16.reuse, PT ;  /* 0x000000101900720c */ /* 0x0c0fe20003f06270 */
[C---:B0-234-:R-:W-:Y:S01]  /*7730*/  VIADD R5, R25.reuse, 0x100 ;  /* 0x0000010019057836 */ /* 0x05dfe20000000000 */
[----:B------:R-:W-:Y:S01]  /*7740*/  BSSY.RECONVERGENT B0, `(.L_x_15949) ;  /* 0x000001d000007945 */ /* 0x000fe20003800200 */
[C---:B------:R-:W-:Y:S02]  /*7750*/  VIADD R7, R25.reuse, 0x180 ;  /* 0x0000018019077836 */ /* 0x040fe40000000000 */
[----:B------:R-:W-:Y:S01]  /*7760*/  VIADD R23, R25, 0x80 ;  /* 0x0000008019177836 */ /* 0x000fe20000000000 */
[-C--:B------:R-:W-:Y:S02]  /*7770*/  ISETP.GE.AND P2, PT, R5, R16.reuse, PT ;  /* 0x000000100500720c */ /* 0x080fe40003f46270 */
[-C--:B------:R-:W-:Y:S02]  /*7780*/  ISETP.GE.AND P1, PT, R7, R16.reuse, PT ;  /* 0x000000100700720c */ /* 0x080fe40003f26270 */
[----:B------:R-:W-:-:S03]  /*7790*/  ISETP.GE.AND P3, PT, R23, R16, PT ;  /* 0x000000101700720c */ /* 0x000fc60003f66270 */
[----:B------:R-:W-:Y:S10]  /*77a0*/  @P0 BRA `(.L_x_15950) ;  /* 0x0000000000580947 */ /* 0x000ff40003800000 */
[-C--:B------:R-:W-:Y:S02]  /*77b0*/  IABS R6, R26.reuse ;  /* 0x0000001a00067213 */ /* 0x080fe40000000000 */
[----:B------:R-:W-:Y:S02]  /*77c0*/  IABS R10, R26 ;  /* 0x0000001a000a7213 */ /* 0x000fe40000000000 */
[----:B------:R-:W0:Y:S01]  /*77d0*/  I2F.RP R7, R6 ;  /* 0x0000000600077306 */ /* 0x000e220000209400 */
[----:B------:R-:W-:Y:S02]  /*77e0*/  IABS R8, R27 ;  /* 0x0000001b00087213 */ /* 0x000fe40000000000 */
[----:B------:R-:W-:-:S05]  /*77f0*/  ISETP.GE.AND P6, PT, R27, RZ, PT ;  /* 0x000000ff1b00720c */ /* 0x000fca0003fc6270 */
[----:B0-----:R-:W0:Y:S02]  /*7800*/  MUFU.RCP R7, R7 ;  /* 0x0000000700077308 */ /* 0x001e240000001000 */
[----:B0-----:R-:W-:Y:S02]  /*7810*/  VIADD R4, R7, 0xffffffe ;  /* 0x0ffffffe07047836 */ /* 0x001fe40000000000 */
[----:B------:R-:W-:-:S04]  /*7820*/  IMAD.MOV R7, RZ, RZ, -R10 ;  /* 0x000000ffff077224 */ /* 0x000fc800078e0a0a */
[----:B------:R0:W2:Y:S02]  /*7830*/  F2I.FTZ.U32.TRUNC.NTZ R5, R4 ;  /* 0x0000000400057305 */ /* 0x0000a4000021f000 */
[----:B0-----:R-:W-:Y:S02]  /*7840*/  IMAD.MOV.U32 R4, RZ, RZ, RZ ;  /* 0x000000ffff047224 */ /* 0x001fe400078e00ff */
[----:B--2---:R-:W-:-:S04]  /*7850*/  IMAD.MOV R9, RZ, RZ, -R5 ;  /* 0x000000ffff097224 */ /* 0x004fc800078e0a05 */
[----:B------:R-:W-:-:S04]  /*7860*/  IMAD R9, R9, R6, RZ ;  /* 0x0000000609097224 */ /* 0x000fc800078e02ff */
[----:B------:R-:W-:-:S06]  /*7870*/  IMAD.HI.U32 R5, R5, R9, R4 ;  /* 0x0000000905057227 */ /* 0x000fcc00078e0004 */
[----:B------:R-:W-:-:S04]  /*7880*/  IMAD.HI.U32 R5, R5, R8, RZ ;  /* 0x0000000805057227 */ /* 0x000fc800078e00ff */
[----:B------:R-:W-:-:S05]  /*7890*/  IMAD R5, R5, R7, R8 ;  /* 0x0000000705057224 */ /* 0x000fca00078e0208 */
[----:B------:R-:W-:-:S13]  /*78a0*/  ISETP.GT.U32.AND P4, PT, R6, R5, PT ;  /* 0x000000050600720c */ /* 0x000fda0003f84070 */
[----:B------:R-:W-:Y:S01]  /*78b0*/  @!P4 IMAD.IADD R5, R5, 0x1, -R6 ;  /* 0x000000010505c824 */ /* 0x000fe200078e0a06 */
[----:B------:R-:W-:-:S04]  /*78c0*/  ISETP.NE.AND P4, PT, R26, RZ, PT ;  /* 0x000000ff1a00720c */ /* 0x000fc80003f85270 */
[----:B------:R-:W-:-:S13]  /*78d0*/  ISETP.GT.U32.AND P5, PT, R6, R5, PT ;  /* 0x000000050600720c */ /* 0x000fda0003fa4070 */
[----:B------:R-:W-:-:S04]  /*78e0*/  @!P5 IMAD.IADD R5, R5, 0x1, -R6 ;  /* 0x000000010505d824 */ /* 0x000fc800078e0a06 */
[----:B------:R-:W-:Y:S01]  /*78f0*/  @!P6 IMAD.MOV R5, RZ, RZ, -R5 ;  /* 0x000000ffff05e224 */ /* 0x000fe200078e0a05 */
[----:B------:R-:W-:-:S07]  /*7900*/  @!P4 LOP3.LUT R5, RZ, R26, RZ, 0x33, !PT ;  /* 0x0000001aff05c212 */ /* 0x000fce00078e33ff */
.L_x_15950:
[----:B------:R-:W-:Y:S05]  /*7910*/  BSYNC.RECONVERGENT B0 ;  /* 0x0000000000007941 */ /* 0x000fea0003800200 */
.L_x_15949:
[----:B------:R-:W-:Y:S04]  /*7920*/  BSSY.RECONVERGENT B0, `(.L_x_15951) ;  /* 0x000001a000007945 */ /* 0x000fe80003800200 */
[----:B------:R-:W-:Y:S05]  /*7930*/  @P3 BRA `(.L_x_15952) ;  /* 0x0000000000603947 */ /* 0x000fea0003800000 */
[-C--:B------:R-:W-:Y:S02]  /*7940*/  IABS R8, R18.reuse ;  /* 0x0000001200087213 */ /* 0x080fe40000000000 */
[----:B------:R-:W-:Y:S02]  /*7950*/  IABS R10, R18 ;  /* 0x00000012000a7213 */ /* 0x000fe40000000000 */
[----:B------:R-:W0:Y:S01]  /*7960*/  I2F.RP R4, R8 ;  /* 0x0000000800047306 */ /* 0x000e220000209400 */
[----:B------:R-:W-:Y:S02]  /*7970*/  ISETP.GE.AND P5, PT, R22, RZ, PT ;  /* 0x000000ff1600720c */ /* 0x000fe40003fa6270 */
[----:B------:R-:W-:-:S05]  /*7980*/  IMAD.MOV R10, RZ, RZ, -R10 ;  /* 0x000000ffff0a7224 */ /* 0x000fca00078e0a0a */
[----:B0-----:R-:W0:Y:S02]  /*7990*/  MUFU.RCP R4, R4 ;  /* 0x0000000400047308 */ /* 0x001e240000001000 */
[----:B0-----:R-:W-:Y:S01]  /*79a0*/  VIADD R6, R4, 0xffffffe ;  /* 0x0ffffffe04067836 */ /* 0x001fe20000000000 */
[----:B------:R-:W-:-:S05]  /*79b0*/  IABS R4, R22 ;  /* 0x0000001600047213 */ /* 0x000fca0000000000 */
[----:B------:R0:W2:Y:S02]  /*79c0*/  F2I.FTZ.U32.TRUNC.NTZ R7, R6 ;  /* 0x0000000600077305 */ /* 0x0000a4000021f000 */
[----:B0-----:R-:W-:Y:S02]  /*79d0*/  IMAD.MOV.U32 R6, RZ, RZ, RZ ;  /* 0x000000ffff067224 */ /* 0x001fe400078e00ff */
[----:B--2---:R-:W-:-:S04]  /*79e0*/  IMAD.MOV R9, RZ, RZ, -R7 ;  /* 0x000000ffff097224 */ /* 0x004fc800078e0a07 */
[----:B------:R-:W-:-:S04]  /*79f0*/  IMAD R9, R9, R8, RZ ;  /* 0x0000000809097224 */ /* 0x000fc800078e02ff */
[----:B------:R-:W-:-:S04]  /*7a00*/  IMAD.HI.U32 R7, R7, R9, R6 ;  /* 0x0000000907077227 */ /* 0x000fc800078e0006 */
[----:B------:R-:W-:Y:S02]  /*7a10*/  IMAD.MOV.U32 R9, RZ, RZ, R10 ;  /* 0x000000ffff097224 */ /* 0x000fe400078e000a */
[----:B------:R-:W-:-:S04]  /*7a20*/  IMAD.HI.U32 R7, R7, R4, RZ ;  /* 0x0000000407077227 */ /* 0x000fc800078e00ff */
[----:B------:R-:W-:-:S05]  /*7a30*/  IMAD R7, R7, R9, R4 ;  /* 0x0000000907077224 */ /* 0x000fca00078e0204 */
[----:B------:R-:W-:-:S13]  /*7a40*/  ISETP.GT.U32.AND P3, PT, R8, R7, PT ;  /* 0x000000070800720c */ /* 0x000fda0003f64070 */
[----:B------:R-:W-:Y:S01]  /*7a50*/  @!P3 IMAD.IADD R7, R7, 0x1, -R8 ;  /* 0x000000010707b824 */ /* 0x000fe200078e0a08 */
[----:B------:R-:W-:-:S04]  /*7a60*/  ISETP.NE.AND P3, PT, R18, RZ, PT ;  /* 0x000000ff1200720c */ /* 0x000fc80003f65270 */
[----:B------:R-:W-:-:S13]  /*7a70*/  ISETP.GT.U32.AND P4, PT, R8, R7, PT ;  /* 0x000000070800720c */ /* 0x000fda0003f84070 */
[----:B------:R-:W-:-:S04]  /*7a80*/  @!P4 IMAD.IADD R7, R7, 0x1, -R8 ;  /* 0x000000010707c824 */ /* 0x000fc800078e0a08 */
[----:B------:R-:W-:-:S04]  /*7a90*/  IMAD.MOV.U32 R22, RZ, RZ, R7 ;  /* 0x000000ffff167224 */ /* 0x000fc800078e0007 */
[----:B------:R-:W-:Y:S01]  /*7aa0*/  @!P5 IMAD.MOV R22, RZ, RZ, -R22 ;  /* 0x000000ffff16d224 */ /* 0x000fe200078e0a16 */
[----:B------:R-:W-:-:S07]  /*7ab0*/  @!P3 LOP3.LUT R22, RZ, R18, RZ, 0x33, !PT ;  /* 0x00000012ff16b212 */ /* 0x000fce00078e33ff */
.L_x_15952:
[----:B------:R-:W-:Y:S05]  /*7ac0*/  BSYNC.RECONVERGENT B0 ;  /* 0x0000000000007941 */ /* 0x000fea0003800200 */
.L_x_15951:
[----:B------:R-:W-:Y:S04]  /*7ad0*/  BSSY.RECONVERGENT B0, `(.L_x_15953) ;  /* 0x0000018000007945 */ /* 0x000fe80003800200 */
[----:B------:R-:W-:Y:S05]  /*7ae0*/  @P2 BRA `(.L_x_15954) ;  /* 0x0000000000582947 */ /* 0x000fea0003800000 */
        /* <DEDUP_REMOVED lines=22> */
.L_x_15954:
[----:B------:R-:W-:Y:S05]  /*7c50*/  BSYNC.RECONVERGENT B0 ;  /* 0x0000000000007941 */ /* 0x000fea0003800200 */
.L_x_15953:
        /* <DEDUP_REMOVED lines=24> */
.L_x_15956:
[----:B------:R-:W-:Y:S05]  /*7de0*/  BSYNC.RECONVERGENT B0 ;  /* 0x0000000000007941 */ /* 0x000fea0003800200 */
.L_x_15955:
[----:B------:R-:W-:Y:S04]  /*7df0*/  BSSY.RECONVERGENT B6, `(.L_x_15957) ;  /* 0x0000104000067945 */ /* 0x000fe80003800200 */
[----:B------:R-:W-:Y:S05]  /*7e00*/  @P0 BRA `(.L_x_15958) ;  /* 0x0000001000080947 */ /* 0x000fea0003800000 */
[----:B------:R-:W0:Y:S01]  /*7e10*/  LDCU UR4, c[0x0][0x3b4] ;  /* 0x00007680ff0477ac */ /* 0x000e220008000800 */
[----:B------:R-:W2:Y:S01]  /*7e20*/  LDC.64 R8, c[0x0][0x388] ;  /* 0x0000e200ff087b82 */ /* 0x000ea20000000a00 */
[----:B------:R-:W-:Y:S01]  /*7e30*/  IMAD R0, R2, 0x200, R25 ;  /* 0x0000020002007824 */ /* 0x000fe200078e0219 */
[----:B-1----:R-:W-:-:S03]  /*7e40*/  PRMT R4, R17, 0x9910, RZ ;  /* 0x0000991011047816 */ /* 0x002fc600000000ff */
[----:B0-----:R-:W-:Y:S02]  /*7e50*/  IMAD R3, R0, UR4, RZ ;  /* 0x0000000400037c24 */ /* 0x001fe4000f8e02ff */
        /* <DEDUP_REMOVED lines=13> */
[----:B------:R0:W-:Y:S01]  /*7f30*/  STG.E.U8 desc[UR36][R8.64], R5 ;  /* 0x0000000508007986 */ /* 0x0001e2000c101124 */
[----:B------:R-:W-:Y:S01]  /*7f40*/  IMAD.MOV.U32 R25, RZ, RZ, R23 ;  /* 0x000000ffff197224 */ /* 0x000fe200078e0017 */
[----:B------:R-:W-:Y:S06]  /*7f50*/  BRA `(.L_x_15958) ;  /* 0x0000000c00b47947 */ /* 0x000fec0003800000 */
.L_x_15962:
[----:B------:R0:W-:Y:S01]  /*7f60*/  STG.E.U8 desc[UR36][R8.64], R5 ;  /* 0x0000000508007986 */ /* 0x0001e2000c101124 */
[----:B------:R-:W-:Y:S01]  /*7f70*/  IMAD.MOV.U32 R25, RZ, RZ, R23 ;  /* 0x000000ffff197224 */ /* 0x000fe200078e0017 */
[----:B------:R-:W-:Y:S06]  /*7f80*/  BRA `(.L_x_15958) ;  /* 0x0000000c00a87947 */ /* 0x000fec0003800000 */
.L_x_15961:
[----:B------:R-:W-:-:S13]  /*7f90*/  ISETP.NE.AND P0, PT, R0, 0x2, PT ;  /* 0x000000020000780c */ /* 0x000fda0003f05270 */
[----:B------:R-:W-:Y:S05]  /*7fa0*/  @!P0 BRA `(.L_x_15964) ;  /* 0x0000000000388947 */ /* 0x000fea0003800000 */
[----:B------:R-:W-:-:S13]  /*7fb0*/  ISETP.NE.AND P0, PT, R0, 0x3, PT ;  /* 0x000000030000780c */ /* 0x000fda0003f05270 */
[----:B------:R-:W-:Y:S05]  /*7fc0*/  @!P0 BRA `(.L_x_15965) ;  /* 0x0000000000208947 */ /* 0x000fea0003800000 */
[----:B------:R-:W-:-:S13]  /*7fd0*/  ISETP.NE.AND P0, PT, R0, 0x4, PT ;  /* 0x000000040000780c */ /* 0x000fda0003f05270 */
[----:B------:R-:W-:Y:S05]  /*7fe0*/  @P0 BRA `(.L_x_15963) ;  /* 0x0000000800e00947 */ /* 0x000fea0003800000 */
[----:B------:R-:W-:Y:S01]  /*7ff0*/  PRMT R5, R5, 0x9910, RZ ;  /* 0x0000991005057816 */ /* 0x000fe200000000ff */
[----:B------:R-:W-:-:S04]  /*8000*/  IMAD.MOV.U32 R25, RZ, RZ, R23 ;  /* 0x000000ffff197224 */ /* 0x000fc800078e0017 */
[----:B------:R-:W-:-:S05]  /*8010*/  IMAD.MOV.U32 R4, RZ, RZ, R5 ;  /* 0x000000ffff047224 */ /* 0x000fca00078e0005 */
[----:B------:R-:W-:-:S05]  /*8020*/  SHF.R.S32.HI R5, RZ, 0x1f, R4 ;  /* 0x0000001fff057819 */ /* 0x000fca0000011404 */
[----:B------:R0:W-:Y:S01]  /*8030*/  STG.E.64 desc[UR36][R8.64], R4 ;  /* 0x0000000408007986 */ /* 0x0001e2000c101b24 */
[----:B------:R-:W-:Y:S05]  /*8040*/  BRA `(.L_x_15958) ;  /* 0x0000000c00787947 */ /* 0x000fea0003800000 */
.L_x_15965:
[----:B------:R-:W-:Y:S01]  /*8050*/  PRMT R3, R5, 0x9910, RZ ;  /* 0x0000991005037816 */ /* 0x000fe200000000ff */
[----:B------:R-:W-:-:S04]  /*8060*/  IMAD.MOV.U32 R25, RZ, RZ, R23 ;  /* 0x000000ffff197224 */ /* 0x000fc800078e0017 */
[----:B------:R0:W-:Y:S01]  /*8070*/  STG.E desc[UR36][R8.64], R3 ;  /* 0x0000000308007986 */ /* 0x0001e2000c101924 */
[----:B------:R-:W-:Y:S05]  /*8080*/  BRA `(.L_x_15958) ;  /* 0x0000000c00687947 */ /* 0x000fea0003800000 */
.L_x_15964:
[----:B------:R0:W-:Y:S01]  /*8090*/  STG.E.U16 desc[UR36][R8.64], R5 ;  /* 0x0000000508007986 */ /* 0x0001e2000c101524 */
[----:B------:R-:W-:Y:S01]  /*80a0*/  IMAD.MOV.U32 R25, RZ, RZ, R23 ;  /* 0x000000ffff197224 */ /* 0x000fe200078e0017 */
[----:B------:R-:W-:Y:S06]  /*80b0*/  BRA `(.L_x_15958) ;  /* 0x0000000c005c7947 */ /* 0x000fec0003800000 */
.L_x_15960:
[----:B------:R-:W-:-:S13]  /*80c0*/  ISETP.GT.AND P0, PT, R0, 0x6, PT ;  /* 0x000000060000780c */ /* 0x000fda0003f04270 */
[----:B------:R-:W-:Y:S05]  /*80d0*/  @P0 BRA `(.L_x_15966) ;  /* 0x0000000000340947 */ /* 0x000fea0003800000 */
[----:B------:R-:W-:-:S13]  /*80e0*/  ISETP.NE.AND P0, PT, R0, 0x5, PT ;  /* 0x000000050000780c */ /* 0x000fda0003f05270 */
[----:B------:R-:W-:Y:S05]  /*80f0*/  @!P0 BRA `(.L_x_15967) ;  /* 0x0000000000188947 */ /* 0x000fea0003800000 */
[----:B------:R-:W-:-:S13]  /*8100*/  ISETP.NE.AND P0, PT, R0, 0x6, PT ;  /* 0x000000060000780c */ /* 0x000fda0003f05270 */
[----:B------:R-:W-:Y:S05]  /*8110*/  @P0 BRA `(.L_x_15963) ;  /* 0x0000000800940947 */ /* 0x000fea0003800000 */
[----:B------:R-:W0:Y:S01]  /*8120*/  I2F.S16 R5, R5 ;  /* 0x0000000500057306 */ /* 0x000e220000101400 */
[----:B------:R-:W-:Y:S01]  /*8130*/  IMAD.MOV.U32 R25, RZ, RZ, R23 ;  /* 0x000000ffff197224 */ /* 0x000fe200078e0017 */
[----:B0-----:R0:W-:Y:S01]  /*8140*/  STG.E desc[UR36][R8.64], R5 ;  /* 0x0000000508007986 */ /* 0x0011e2000c101924 */
[----:B------:R-:W-:Y:S05]  /*8150*/  BRA `(.L_x_15958) ;  /* 0x0000000c00347947 */ /* 0x000fea0003800000 */
.L_x_15967:
[----:B------:R-:W0:Y:S01]  /*8160*/  I2F.S16 R0, R5 ;  /* 0x0000000500007306 */ /* 0x000e220000101400 */
[----:B------:R-:W-:Y:S01]  /*8170*/  IMAD.MOV.U32 R25, RZ, RZ, R23 ;  /* 0x000000ffff197224 */ /* 0x000fe200078e0017 */
[----:B0-----:R-:W-:-:S05]  /*8180*/  F2FP.F16.F32.PACK_AB R0, RZ, R0 ;  /* 0x00000000ff00723e */ /* 0x001fca00000000ff */
[----:B------:R2:W-:Y:S01]  /*8190*/  STG.E.U16 desc[UR36][R8.64], R0 ;  /* 0x0000000008007986 */ /* 0x0005e2000c101524 */
[----:B------:R-:W-:Y:S05]  /*81a0*/  BRA `(.L_x_15958) ;  /* 0x0000000c00207947 */ /* 0x000fea0003800000 */
.L_x_15966:
[----:B------:R-:W-:-:S13]  /*81b0*/  ISETP.NE.AND P0, PT, R0, 0x7, PT ;  /* 0x000000070000780c */ /* 0x000fda0003f05270 */
[----:B------:R-:W-:Y:S05]  /*81c0*/  @!P0 BRA `(.L_x_15968) ;  /* 0x00000000003c8947 */ /* 0x000fea0003800000 */
[----:B------:R-:W-:-:S13]  /*81d0*/  ISETP.NE.AND P0, PT, R0, 0x8, PT ;  /* 0x000000080000780c */ /* 0x000fda0003f05270 */
[----:B------:R-:W-:Y:S05]  /*81e0*/  @!P0 BRA `(.L_x_15969) ;  /* 0x00000000001c8947 */ /* 0x000fea0003800000 */
[----:B------:R-:W-:-:S13]  /*81f0*/  ISETP.NE.AND P0, PT, R0, 0x9, PT ;  /* 0x000000090000780c */ /* 0x000fda0003f05270 */
[----:B------:R-:W-:Y:S05]  /*8200*/  @P0 BRA `(.L_x_15963) ;  /* 0x0000000800580947 */ /* 0x000fea0003800000 */
[----:B------:R-:W0:Y:S01]  /*8210*/  I2F.S16 R6, R5 ;  /* 0x0000000500067306 */ /* 0x000e220000101400 */
[----:B------:R-:W-:Y:S02]  /*8220*/  IMAD.MOV.U32 R7, RZ, RZ, RZ ;  /* 0x000000ffff077224 */ /* 0x000fe400078e00ff */
[----:B------:R-:W-:-:S03]  /*8230*/  IMAD.MOV.U32 R25, RZ, RZ, R23 ;  /* 0x000000ffff197224 */ /* 0x000fc600078e0017 */
[----:B0-----:R4:W-:Y:S01]  /*8240*/  STG.E.64 desc[UR36][R8.64], R6 ;  /* 0x0000000608007986 */ /* 0x0019e2000c101b24 */
[----:B------:R-:W-:Y:S05]  /*8250*/  BRA `(.L_x_15958) ;  /* 0x0000000800f47947 */ /* 0x000fea0003800000 */
.L_x_15969:
[----:B------:R-:W0:Y:S01]  /*8260*/  I2F.S16 R5, R5 ;  /* 0x0000000500057306 */ /* 0x000e220000101400 */
[----:B------:R-:W-:Y:S01]  /*8270*/  IMAD.MOV.U32 R25, RZ, RZ, R23 ;  /* 0x000000ffff197224 */ /* 0x000fe200078e0017 */
[----:B0-----:R-:W-:-:S04]  /*8280*/  F2FP.F16.F32.PACK_AB R3, RZ, R5 ;  /* 0x00000005ff03723e */ /* 0x001fc800000000ff */
[----:B------:R-:W-:-:S05]  /*8290*/  PRMT R3, R3, 0x5410, RZ ;  /* 0x0000541003037816 */ /* 0x000fca00000000ff */
[----:B------:R0:W-:Y:S01]  /*82a0*/  STG.E desc[UR36][R8.64], R3 ;  /* 0x0000000308007986 */ /* 0x0001e2000c101924 */
[----:B------:R-:W-:Y:S05]  /*82b0*/  BRA `(.L_x_15958) ;  /* 0x0000000800dc7947 */ /* 0x000fea0003800000 */
.L_x_15968:
[----:B------:R-:W0:Y:S01]  /*82c0*/  I2F.F64.S16 R4, R5 ;  /* 0x0000000500047312 */ /* 0x000e220000101c00 */
[----:B------:R-:W-:Y:S01]  /*82d0*/  IMAD.MOV.U32 R25, RZ, RZ, R23 ;  /* 0x000000ffff197224 */ /* 0x000fe200078e0017 */
[----:B0-----:R3:W-:Y:S01]  /*82e0*/  STG.E.64 desc[UR36][R8.64], R4 ;  /* 0x0000000408007986 */ /* 0x0017e2000c101b24 */
[----:B------:R-:W-:Y:S05]  /*82f0*/  BRA `(.L_x_15958) ;  /* 0x0000000800cc7947 */ /* 0x000fea0003800000 */
.L_x_15959:
        /* <DEDUP_REMOVED lines=8> */
[----:B------:R-:W-:Y:S01]  /*8380*/  PRMT R0, R5, 0x9910, RZ ;  /* 0x0000991005007816 */ /* 0x000fe200000000ff */
[----:B------:R-:W-:-:S03]  /*8390*/  IMAD.MOV.U32 R25, RZ, RZ, R23 ;  /* 0x000000ffff197224 */ /* 0x000fc600078e0017 */
[----:B------:R-:W-:-:S04]  /*83a0*/  ISETP.NE.AND P0, PT, R0, RZ, PT ;  /* 0x000000ff0000720c */ /* 0x000fc80003f05270 */
[----:B------:R-:W-:-:S05]  /*83b0*/  SEL R3, RZ, 0x1, !P0 ;  /* 0x00000001ff037807 */ /* 0x000fca0004000000 */
[----:B------:R0:W-:Y:S01]  /*83c0*/  STG.E.U8 desc[UR36][R8.64], R3 ;  /* 0x0000000308007986 */ /* 0x0001e2000c101124 */
[----:B------:R-:W-:Y:S05]  /*83d0*/  BRA `(.L_x_15958) ;  /* 0x0000000800947947 */ /* 0x000fea0003800000 */
.L_x_15972:
[----:B------:R-:W0:Y:S01]  /*83e0*/  I2F.F64.S16 R4, R5 ;  /* 0x0000000500047312 */ /* 0x000e220000101c00 */
[----:B------:R-:W-:Y:S01]  /*83f0*/  CS2R R6, SRZ ;  /* 0x0000000000067805 */ /* 0x000fe2000001ff00 */
[----:B------:R-:W-:-:S04]  /*8400*/  IMAD.MOV.U32 R25, RZ, RZ, R23 ;  /* 0x000000ffff197224 */ /* 0x000fc800078e0017 */
[----:B0-----:R0:W-:Y:S01]  /*8410*/  STG.E.128 desc[UR36][R8.64], R4 ;  /* 0x0000000408007986 */ /* 0x0011e2000c101d24 */
[----:B------:R-:W-:Y:S05]  /*8420*/  BRA `(.L_x_15958) ;  /* 0x0000000800807947 */ /* 0x000fea0003800000 */
.L_x_15971:
[----:B------:R-:W-:-:S13]  /*8430*/  ISETP.NE.AND P0, PT, R0, 0xf, PT ;  /* 0x0000000f0000780c */ /* 0x000fda0003f05270 */
[----:B------:R-:W-:Y:S05]  /*8440*/  @!P0 BRA `(.L_x_15973) ;  /* 0x0000000000a88947 */ /* 0x000fea0003800000 */
[----:B------:R-:W-:-:S13]  /*8450*/  ISETP.NE.AND P0, PT, R0, 0x17, PT ;  /* 0x000000170000780c */ /* 0x000fda0003f05270 */
[----:B------:R-:W-:Y:S05]  /*8460*/  @!P0 BRA `(.L_x_15974) ;  /* 0x0000000000508947 */ /* 0x000fea0003800000 */
[----:B------:R-:W-:-:S13]  /*8470*/  ISETP.NE.AND P0, PT, R0, 0x18, PT ;  /* 0x000000180000780c */ /* 0x000fda0003f05270 */
[----:B------:R-:W-:Y:S05]  /*8480*/  @P0 BRA `(.L_x_15963) ;  /* 0x0000000400b80947 */ /* 0x000fea0003800000 */
        /* <DEDUP_REMOVED lines=13> */
.L_x_15976:
[----:B------:R-:W-:Y:S05]  /*8560*/  BSYNC.RECONVERGENT B0 ;  /* 0x0000000000007941 */ /* 0x000fea0003800200 */
.L_x_15975:
[----:B------:R-:W-:Y:S01]  /*8570*/  LOP3.LUT R7, R0, 0x80, R7, 0xf8, !PT ;  /* 0x0000008000077812 */ /* 0x000fe200078ef807 */
[----:B------:R-:W-:-:S04]  /*8580*/  IMAD.MOV.U32 R25, RZ, RZ, R23 ;  /* 0x000000ffff197224 */ /* 0x000fc800078e0017 */
[----:B------:R0:W-:Y:S01]  /*8590*/  STG.E.U8 desc[UR36][R8.64], R7 ;  /* 0x0000000708007986 */ /* 0x0001e2000c101124 */
[----:B------:R-:W-:Y:S05]  /*85a0*/  BRA `(.L_x_15958) ;  /* 0x0000000800207947 */ /* 0x000fea0003800000 */
.L_x_15974:
[----:B------:R-:W0:Y:S01]  /*85b0*/  I2F.S16 R6, R5 ;  /* 0x0000000500067306 */ /* 0x000e220000101400 */
[----:B------:R-:W-:Y:S01]  /*85c0*/  BSSY.RECONVERGENT B0, `(.L_x_15977) ;  /* 0x000000e000007945 */ /* 0x000fe20003800200 */
[----:B0-----:R-:W-:Y:S02]  /*85d0*/  LOP3.LUT R4, R6, 0x7fffffff, RZ, 0xc0, !PT ;  /* 0x7fffffff06047812 */ /* 0x001fe400078ec0ff */
        /* <DEDUP_REMOVED lines=12> */
.L_x_15978:
[----:B------:R-:W-:Y:S05]  /*86a0*/  BSYNC.RECONVERGENT B0 ;  /* 0x0000000000007941 */ /* 0x000fea0003800200 */
.L_x_15977:
[----:B------:R-:W-:Y:S01]  /*86b0*/  LOP3.LUT R7, R0, 0x80, R7, 0xf8, !PT ;  /* 0x0000008000077812 */ /* 0x000fe200078ef807 */
[----:B------:R-:W-:-:S04]  /*86c0*/  IMAD.MOV.U32 R25, RZ, RZ, R23 ;  /* 0x000000ffff197224 */ /* 0x000fc800078e0017 */
[----:B------:R0:W-:Y:S01]  /*86d0*/  STG.E.U8 desc[UR36][R8.64], R7 ;  /* 0x0000000708007986 */ /* 0x0001e2000c101124 */
[----:B------:R-:W-:Y:S05]  /*86e0*/  BRA `(.L_x_15958) ;  /* 0x0000000400d07947 */ /* 0x000fea0003800000 */
.L_x_15973:
[----:B------:R-:W0:Y:S01]  /*86f0*/  I2F.S16 R0, R5 ;  /* 0x0000000500007306 */ /* 0x000e220000101400 */
[----:B------:R-:W-:Y:S01]  /*8700*/  IMAD.MOV.U32 R25, RZ, RZ, R23 ;  /* 0x000000ffff197224 */ /* 0x000fe200078e0017 */
[----:B0-----:R-:W-:-:S05]  /*8710*/  F2FP.BF16.F32.PACK_AB R0, RZ, R0 ;  /* 0x00000000ff00723e */ /* 0x001fca00000010ff */
[----:B------:R0:W-:Y:S01]  /*8720*/  STG.E.U16 desc[UR36][R8.64], R0 ;  /* 0x0000000008007986 */ /* 0x0001e2000c101524 */
[----:B------:R-:W-:Y:S05]  /*8730*/  BRA `(.L_x_15958) ;  /* 0x0000000400bc7947 */ /* 0x000fea0003800000 */
.L_x_15970:
        /* <DEDUP_REMOVED lines=8> */
[----:B------:R0:W-:Y:S01]  /*87c0*/  STG.E.U16 desc[UR36][R8.64], R5 ;  /* 0x0000000508007986 */ /* 0x0001e2000c101524 */
[----:B------:R-:W-:Y:S01]  /*87d0*/  IMAD.MOV.U32 R25, RZ, RZ, R23 ;  /* 0x000000ffff197224 */ /* 0x000fe200078e0017 */
[----:B------:R-:W-:Y:S06]  /*87e0*/  BRA `(.L_x_15958) ;  /* 0x0000000400907947 */ /* 0x000fec0003800000 */
.L_x_15981:
        /* <DEDUP_REMOVED lines=13> */
.L_x_15984:
[----:B------:R-:W-:-:S04]  /*88c0*/  SHF.R.U32.HI R0, RZ, 0x14, R3 ;  /* 0x00000014ff007819 */ /* 0x000fc80000011603 */
[----:B------:R-:W-:-:S04]  /*88d0*/  LOP3.LUT R0, R0, 0x1, RZ, 0xc0, !PT ;  /* 0x0000000100007812 */ /* 0x000fc800078ec0ff */
[----:B------:R-:W-:-:S04]  /*88e0*/  IADD3 R0, PT, PT, R3, 0x487ffff, R0 ;  /* 0x0487ffff03007810 */ /* 0x000fc80007ffe000 */
[----:B------:R-:W-:-:S04]  /*88f0*/  SHF.R.U32.HI R0, RZ, 0x14, R0 ;  /* 0x00000014ff007819 */ /* 0x000fc80000011600 */
[----:B------:R-:W-:-:S07]  /*8900*/  LOP3.LUT R0, R0, 0xff, RZ, 0xc0, !PT ;  /* 0x000000ff00007812 */ /* 0x000fce00078ec0ff */
.L_x_15985:
[----:B------:R-:W-:-:S04]  /*8910*/  SHF.R.U32.HI R3, RZ, 0x18, R3 ;  /* 0x00000018ff037819 */ /* 0x000fc80000011603 */
[----:B------:R-:W-:-:S04]  /*8920*/  LOP3.LUT R0, R0, 0x80, R3, 0xf8, !PT ;  /* 0x0000008000007812 */ /* 0x000fc800078ef803 */
[----:B------:R-:W-:-:S07]  /*8930*/  PRMT R4, R0, 0x7610, R4 ;  /* 0x0000761000047816 */ /* 0x000fce0000000004 */
.L_x_15983:
[----:B------:R-:W-:Y:S05]  /*8940*/  BSYNC.RECONVERGENT B0 ;  /* 0x0000000000007941 */ /* 0x000fea0003800200 */
.L_x_15982:
[----:B------:R0:W-:Y:S01]  /*8950*/  STG.E.U8 desc[UR36][R8.64], R4 ;  /* 0x0000000408007986 */ /* 0x0001e2000c101124 */
[----:B------:R-:W-:Y:S01]  /*8960*/  IMAD.MOV.U32 R25, RZ, RZ, R23 ;  /* 0x000000ffff197224 */ /* 0x000fe200078e0017 */
[----:B------:R-:W-:Y:S06]  /*8970*/  BRA `(.L_x_15958) ;  /* 0x00000004002c7947 */ /* 0x000fec0003800000 */
.L_x_15980:
        /* <DEDUP_REMOVED lines=13> */
.L_x_15988:
[----:B------:R-:W-:-:S04]  /*8a50*/  SHF.R.U32.HI R0, RZ, 0x15, R3 ;  /* 0x00000015ff007819 */ /* 0x000fc80000011603 */
[----:B------:R-:W-:-:S04]  /*8a60*/  LOP3.LUT R0, R0, 0x1, RZ, 0xc0, !PT ;  /* 0x0000000100007812 */ /* 0x000fc800078ec0ff */
[----:B------:R-:W-:-:S04]  /*8a70*/  IADD3 R0, PT, PT, R3, 0x88fffff, R0 ;  /* 0x088fffff03007810 */ /* 0x000fc80007ffe000 */
[----:B------:R-:W-:-:S04]  /*8a80*/  SHF.R.U32.HI R0, RZ, 0x15, R0 ;  /* 0x00000015ff007819 */ /* 0x000fc80000011600 */
[----:B------:R-:W-:-:S07]  /*8a90*/  LOP3.LUT R0, R0, 0xff, RZ, 0xc0, !PT ;  /* 0x000000ff00007812 */ /* 0x000fce00078ec0ff */
.L_x_15989:
[----:B------:R-:W-:-:S04]  /*8aa0*/  SHF.R.U32.HI R3, RZ, 0x18, R3 ;  /* 0x00000018ff037819 */ /* 0x000fc80000011603 */
[----:B------:R-:W-:-:S04]  /*8ab0*/  LOP3.LUT R0, R0, 0x80, R3, 0xf8, !PT ;  /* 0x0000008000007812 */ /* 0x000fc800078ef803 */
[----:B------:R-:W-:-:S07]  /*8ac0*/  PRMT R4, R0, 0x7610, R4 ;  /* 0x0000761000047816 */ /* 0x000fce0000000004 */
.L_x_15987:
[----:B------:R-:W-:Y:S05]  /*8ad0*/  BSYNC.RECONVERGENT B0 ;  /* 0x0000000000007941 */ /* 0x000fea0003800200 */
.L_x_15986:
[----:B------:R0:W-:Y:S01]  /*8ae0*/  STG.E.U8 desc[UR36][R8.64], R4 ;  /* 0x0000000408007986 */ /* 0x0001e2000c101124 */
[----:B------:R-:W-:Y:S01]  /*8af0*/  IMAD.MOV.U32 R25, RZ, RZ, R23 ;  /* 0x000000ffff197224 */ /* 0x000fe200078e0017 */
[----:B------:R-:W-:Y:S06]  /*8b00*/  BRA `(.L_x_15958) ;  /* 0x0000000000c87947 */ /* 0x000fec0003800000 */
.L_x_15979:
[----:B------:R-:W-:-:S13]  /*8b10*/  ISETP.NE.AND P0, PT, R0, 0x1c, PT ;  /* 0x0000001c0000780c */ /* 0x000fda0003f05270 */
[----:B------:R-:W-:Y:S05]  /*8b20*/  @!P0 BRA `(.L_x_15990) ;  /* 0x0000000000b48947 */ /* 0x000fea0003800000 */
[----:B------:R-:W-:-:S13]  /*8b30*/  ISETP.NE.AND P0, PT, R0, 0x1d, PT ;  /* 0x0000001d0000780c */ /* 0x000fda0003f05270 */
[----:B------:R-:W-:Y:S05]  /*8b40*/  @!P0 BRA `(.L_x_15991) ;  /* 0x0000000000948947 */ /* 0x000fea0003800000 */
[----:B------:R-:W-:-:S13]  /*8b50*/  ISETP.NE.AND P0, PT, R0, 0x2c, PT ;  /* 0x0000002c0000780c */ /* 0x000fda0003f05270 */
[----:B------:R-:W-:Y:S05]  /*8b60*/  @!P0 BRA `(.L_x_15992) ;  /* 0x0000000000488947 */ /* 0x000fea0003800000 */
.L_x_15963:
        /* <DEDUP_REMOVED lines=16> */
.L_x_15993:
[----:B------:R-:W-:Y:S01]  /*8c70*/  IMAD.MOV.U32 R25, RZ, RZ, R23 ;  /* 0x000000ffff197224 */ /* 0x000fe200078e0017 */
[----:B------:R-:W-:Y:S06]  /*8c80*/  BRA `(.L_x_15958) ;  /* 0x0000000000687947 */ /* 0x000fec0003800000 */
.L_x_15992:
[----:B------:R-:W0:Y:S01]  /*8c90*/  I2F.S16 R6, R5 ;  /* 0x0000000500067306 */ /* 0x000e220000101400 */
[----:B------:R-:W-:Y:S01]  /*8ca0*/  IMAD.MOV.U32 R25, RZ, RZ, R23 ;  /* 0x000000ffff197224 */ /* 0x000fe200078e0017 */
        /* <DEDUP_REMOVED lines=15> */
.L_x_15991:
[----:B------:R-:W-:Y:S01]  /*8da0*/  PRMT R5, R5, 0x9910, RZ ;  /* 0x0000991005057816 */ /* 0x000fe200000000ff */
[----:B------:R-:W-:-:S04]  /*8db0*/  IMAD.MOV.U32 R25, RZ, RZ, R23 ;  /* 0x000000ffff197224 */ /* 0x000fc800078e0017 */
[----:B------:R-:W-:-:S05]  /*8dc0*/  IMAD.MOV.U32 R4, RZ, RZ, R5 ;  /* 0x000000ffff047224 */ /* 0x000fca00078e0005 */
[----:B------:R-:W-:-:S05]  /*8dd0*/  SHF.R.S32.HI R5, RZ, 0x1f, R4 ;  /* 0x0000001fff057819 */ /* 0x000fca0000011404 */
[----:B------:R0:W-:Y:S01]  /*8de0*/  STG.E.64 desc[UR36][R8.64], R4 ;  /* 0x0000000408007986 */ /* 0x0001e2000c101b24 */
[----:B------:R-:W-:Y:S05]  /*8df0*/  BRA `(.L_x_15958) ;  /* 0x00000000000c7947 */ /* 0x000fea0003800000 */
.L_x_15990:
[----:B------:R-:W-:Y:S01]  /*8e00*/  PRMT R3, R5, 0x9910, RZ ;  /* 0x0000991005037816 */ /* 0x000fe200000000ff */
[----:B------:R-:W-:-:S04]  /*8e10*/  IMAD.MOV.U32 R25, RZ, RZ, R23 ;  /* 0x000000ffff197224 */ /* 0x000fc800078e0017 */
[----:B------:R0:W-:Y:S03]  /*8e20*/  STG.E desc[UR36][R8.64], R3 ;  /* 0x0000000308007986 */ /* 0x0001e6000c101924 */
.L_x_15958:
[----:B------:R-:W-:Y:S05]  /*8e30*/  BSYNC.RECONVERGENT B6 ;  /* 0x0000000000067941 */ /* 0x000fea0003800200 */
.L_x_15957:
[----:B------:R-:W-:Y:S01]  /*8e40*/  ISETP.GE.AND P0, PT, R25, R16, PT ;  /* 0x000000101900720c */ /* 0x000fe20003f06270 */
[----:B------:R-:W-:-:S12]  /*8e50*/  BSSY.RECONVERGENT B6, `(.L_x_15994) ;  /* 0x00001d8000067945 */ /* 0x000fd80003800200 */
[----:B------:R-:W-:Y:S05]  /*8e60*/  @P0 BRA `(.L_x_15995) ;  /* 0x0000001c00580947 */ /* 0x000fea0003800000 */
[----:B------:R-:W5:Y:S01]  /*8e70*/  LDCU UR4, c[0x0][0x3b4] ;  /* 0x00007680ff0477ac */ /* 0x000f620008000800 */
[----:B0-234-:R-:W0:Y:S01]  /*8e80*/  LDC.64 R8, c[0x0][0x388] ;  /* 0x0000e200ff087b82 */ /* 0x01de220000000a00 */
[----:B------:R-:W-:Y:S01]  /*8e90*/  IMAD R0, R2, 0x200, R25 ;  /* 0x0000020002007824 */ /* 0x000fe200078e0219 */
[----:B-1----:R-:W-:-:S03]  /*8ea0*/  PRMT R4, R17, 0x9910, RZ ;  /* 0x0000991011047816 */ /* 0x002fc600000000ff */
        /* <DEDUP_REMOVED lines=15> */
[----:B------:R-:W-:Y:S05]  /*8fa0*/  BRA `(.L_x_16001) ;  /* 0x0000000c00547947 */ /* 0x000fea0003800000 */
.L_x_15999:
[----:B------:R0:W-:Y:S01]  /*8fb0*/  STG.E.U8 desc[UR36][R8.64], R22 ;  /* 0x0000001608007986 */ /* 0x0001e2000c101124 */
[----:B------:R-:W-:Y:S05]  /*8fc0*/  BRA `(.L_x_16001) ;  /* 0x0000000c004c7947 */ /* 0x000fea0003800000 */
.L_x_15998:
[----:B------:R-:W-:-:S13]  /*8fd0*/  ISETP.NE.AND P0, PT, R0, 0x2, PT ;  /* 0x000000020000780c */ /* 0x000fda0003f05270 */
[----:B------:R-:W-:Y:S05]  /*8fe0*/  @!P0 BRA `(.L_x_16002) ;  /* 0x00000000002c8947 */ /* 0x000fea0003800000 */
[----:B------:R-:W-:-:S13]  /*8ff0*/  ISETP.NE.AND P0, PT, R0, 0x3, PT ;  /* 0x000000030000780c */ /* 0x000fda0003f05270 */
[----:B------:R-:W-:Y:S05]  /*9000*/  @!P0 BRA `(.L_x_16003) ;  /* 0x0000000000188947 */ /* 0x000fea0003800000 */
[----:B------:R-:W-:-:S13]  /*9010*/  ISETP.NE.AND P0, PT, R0, 0x4, PT ;  /* 0x000000040000780c */ /* 0x000fda0003f05270 */
[----:B------:R-:W-:Y:S05]  /*9020*/  @P0 BRA `(.L_x_16000) ;  /* 0x0000000800500947 */ /* 0x000fea0003800000 */
[----:B------:R-:W-:-:S04]  /*9030*/  PRMT R4, R22, 0x9910, RZ ;  /* 0x0000991016047816 */ /* 0x000fc800000000ff */
[----:B------:R-:W-:-:S05]  /*9040*/  SHF.R.S32.HI R5, RZ, 0x1f, R4 ;  /* 0x0000001fff057819 */ /* 0x000fca0000011404 */
[----:B------:R0:W-:Y:S01]  /*9050*/  STG.E.64 desc[UR36][R8.64], R4 ;  /* 0x0000000408007986 */ /* 0x0001e2000c101b24 */
[----:B------:R-:W-:Y:S05]  /*9060*/  BRA `(.L_x_16001) ;  /* 0x0000000c00247947 */ /* 0x000fea0003800000 */
.L_x_16003:
[----:B------:R-:W-:-:S05]  /*9070*/  PRMT R3, R22, 0x9910, RZ ;  /* 0x0000991016037816 */ /* 0x000fca00000000ff */
[----:B------:R0:W-:Y:S01]  /*9080*/  STG.E desc[UR36][R8.64], R3 ;  /* 0x0000000308007986 */ /* 0x0001e2000c101924 */
[----:B------:R-:W-:Y:S05]  /*9090*/  BRA `(.L_x_16001) ;  /* 0x0000000c00187947 */ /* 0x000fea0003800000 */
.L_x_16002:
[----:B------:R0:W-:Y:S01]  /*90a0*/  STG.E.U16 desc[UR36][R8.64], R22 ;  /* 0x0000001608007986 */ /* 0x0001e2000c101524 */
[----:B------:R-:W-:Y:S05]  /*90b0*/  BRA `(.L_x_16001) ;  /* 0x0000000c00107947 */ /* 0x000fea0003800000 */
.L_x_15997:
[----:B------:R-:W-:-:S13]  /*90c0*/  ISETP.GT.AND P0, PT, R0, 0x6, PT ;  /* 0x000000060000780c */ /* 0x000fda0003f04270 */
[----:B------:R-:W-:Y:S05]  /*90d0*/  @P0 BRA `(.L_x_16004) ;  /* 0x00000000002c0947 */ /* 0x000fea0003800000 */
[----:B------:R-:W-:-:S13]  /*90e0*/  ISETP.NE.AND P0, PT, R0, 0x5, PT ;  /* 0x000000050000780c */ /* 0x000fda0003f05270 */
[----:B------:R-:W-:Y:S05]  /*90f0*/  @!P0 BRA `(.L_x_16005) ;  /* 0x0000000000148947 */ /* 0x000fea0003800000 */
[----:B------:R-:W-:-:S13]  /*9100*/  ISETP.NE.AND P0, PT, R0, 0x6, PT ;  /* 0x000000060000780c */ /* 0x000fda0003f05270 */
[----:B------:R-:W-:Y:S05]  /*9110*/  @P0 BRA `(.L_x_16000) ;  /* 0x0000000800140947 */ /* 0x000fea0003800000 */
[----:B------:R-:W0:Y:S02]  /*9120*/  I2F.S16 R3, R22 ;  /* 0x0000001600037306 */ /* 0x000e240000101400 */
[----:B0-----:R1:W-:Y:S01]  /*9130*/  STG.E desc[UR36][R8.64], R3 ;  /* 0x0000000308007986 */ /* 0x0013e2000c101924 */
[----:B------:R-:W-:Y:S05]  /*9140*/  BRA `(.L_x_16001) ;  /* 0x0000000800ec7947 */ /* 0x000fea0003800000 */
.L_x_16005:
[----:B------:R-:W0:Y:S02]  /*9150*/  I2F.S16 R0, R22 ;  /* 0x0000001600007306 */ /* 0x000e240000101400 */
[----:B0-----:R-:W-:-:S05]  /*9160*/  F2FP.F16.F32.PACK_AB R0, RZ, R0 ;  /* 0x00000000ff00723e */ /* 0x001fca00000000ff */
[----:B------:R0:W-:Y:S01]  /*9170*/  STG.E.U16 desc[UR36][R8.64], R0 ;  /* 0x0000000008007986 */ /* 0x0001e2000c101524 */
[----:B------:R-:W-:Y:S05]  /*9180*/  BRA `(.L_x_16001) ;  /* 0x0000000800dc7947 */ /* 0x000fea0003800000 */
.L_x_16004:
[----:B------:R-:W-:-:S13]  /*9190*/  ISETP.NE.AND P0, PT, R0, 0x7, PT ;  /* 0x000000070000780c */ /* 0x000fda0003f05270 */
[----:B------:R-:W-:Y:S05]  /*91a0*/  @!P0 BRA `(.L_x_16006) ;  /* 0x0000000000348947 */ /* 0x000fea0003800000 */
[----:B------:R-:W-:-:S13]  /*91b0*/  ISETP.NE.AND P0, PT, R0, 0x8, PT ;  /* 0x000000080000780c */ /* 0x000fda0003f05270 */
[----:B------:R-:W-:Y:S05]  /*91c0*/  @!P0 BRA `(.L_x_16007) ;  /* 0x0000000000188947 */ /* 0x000fea0003800000 */
[----:B------:R-:W-:-:S13]  /*91d0*/  ISETP.NE.AND P0, PT, R0, 0x9, PT ;  /* 0x000000090000780c */ /* 0x000fda0003f05270 */
[----:B------:R-:W-:Y:S05]  /*91e0*/  @P0 BRA `(.L_x_16000) ;  /* 0x0000000400e00947 */ /* 0x000fea0003800000 */
[----:B------:R-:W0:Y:S01]  /*91f0*/  I2F.S16 R22, R22 ;  /* 0x0000001600167306 */ /* 0x000e220000101400 */
[----:B------:R-:W-:-:S05]  /*9200*/  IMAD.MOV.U32 R23, RZ, RZ, RZ ;  /* 0x000000ffff177224 */ /* 0x000fca00078e00ff */
[----:B0-----:R2:W-:Y:S01]  /*9210*/  STG.E.64 desc[UR36][R8.64], R22 ;  /* 0x0000001608007986 */ /* 0x0015e2000c101b24 */
[----:B------:R-:W-:Y:S05]  /*9220*/  BRA `(.L_x_16001) ;  /* 0x0000000800b47947 */ /* 0x000fea0003800000 */
.L_x_16007:
[----:B------:R-:W0:Y:S02]  /*9230*/  I2F.S16 R22, R22 ;  /* 0x0000001600167306 */ /* 0x000e240000101400 */
[----:B0-----:R-:W-:-:S04]  /*9240*/  F2FP.F16.F32.PACK_AB R3, RZ, R22 ;  /* 0x00000016ff03723e */ /* 0x001fc800000000ff */
[----:B------:R-:W-:-:S05]  /*9250*/  PRMT R3, R3, 0x5410, RZ ;  /* 0x0000541003037816 */ /* 0x000fca00000000ff */
[----:B------:R3:W-:Y:S01]  /*9260*/  STG.E desc[UR36][R8.64], R3 ;  /* 0x0000000308007986 */ /* 0x0007e2000c101924 */
[----:B------:R-:W-:Y:S05]  /*9270*/  BRA `(.L_x_16001) ;  /* 0x0000000800a07947 */ /* 0x000fea0003800000 */
.L_x_16006:
[----:B------:R-:W0:Y:S02]  /*9280*/  I2F.F64.S16 R22, R22 ;  /* 0x0000001600167312 */ /* 0x000e240000101c00 */
[----:B0-----:R4:W-:Y:S01]  /*9290*/  STG.E.64 desc[UR36][R8.64], R22 ;  /* 0x0000001608007986 */ /* 0x0019e2000c101b24 */
[----:B------:R-:W-:Y:S05]  /*92a0*/  BRA `(.L_x_16001) ;  /* 0x0000000800947947 */ /* 0x000fea0003800000 */
.L_x_15996:
        /* <DEDUP_REMOVED lines=11> */
[----:B------:R-:W-:Y:S05]  /*9360*/  BRA `(.L_x_16001) ;  /* 0x0000000800647947 */ /* 0x000fea0003800000 */
.L_x_16011:
        /* <DEDUP_REMOVED lines=17> */
.L_x_16014:
[----:B------:R-:W-:-:S04]  /*9480*/  SHF.R.U32.HI R3, RZ, 0x18, R5 ;  /* 0x00000018ff037819 */ /* 0x000fc80000011605 */
[----:B------:R-:W-:-:S04]  /*9490*/  LOP3.LUT R0, R0, 0x80, R3, 0xf8, !PT ;  /* 0x0000008000007812 */ /* 0x000fc800078ef803 */
[----:B------:R-:W-:-:S07]  /*94a0*/  PRMT R4, R0, 0x7610, R4 ;  /* 0x0000761000047816 */ /* 0x000fce0000000004 */
.L_x_16013:
[----:B------:R-:W-:Y:S05]  /*94b0*/  BSYNC.RECONVERGENT B0 ;  /* 0x0000000000007941 */ /* 0x000fea0003800200 */
.L_x_16012:
[----:B------:R0:W-:Y:S01]  /*94c0*/  STG.E.U8 desc[UR36][R8.64], R4 ;  /* 0x0000000408007986 */ /* 0x0001e2000c101124 */
[----:B------:R-:W-:Y:S05]  /*94d0*/  BRA `(.L_x_16001) ;  /* 0x0000000800087947 */ /* 0x000fea0003800000 */
.L_x_16010:
        /* <DEDUP_REMOVED lines=17> */
.L_x_16017:
[----:B------:R-:W-:-:S04]  /*95f0*/  SHF.R.U32.HI R3, RZ, 0x18, R5 ;  /* 0x00000018ff037819 */ /* 0x000fc80000011605 */
[----:B------:R-:W-:-:S04]  /*9600*/  LOP3.LUT R0, R0, 0x80, R3, 0xf8, !PT ;  /* 0x0000008000007812 */ /* 0x000fc800078ef803 */
[----:B------:R-:W-:-:S07]  /*9610*/  PRMT R4, R0, 0x7610, R4 ;  /* 0x0000761000047816 */ /* 0x000fce0000000004 */
.L_x_16016:
[----:B------:R-:W-:Y:S05]  /*9620*/  BSYNC.RECONVERGENT B0 ;  /* 0x0000000000007941 */ /* 0x000fea0003800200 */
.L_x_16015:
[----:B------:R0:W-:Y:S01]  /*9630*/  STG.E.U8 desc[UR36][R8.64], R4 ;  /* 0x0000000408007986 */ /* 0x0001e2000c101124 */
[----:B------:R-:W-:Y:S05]  /*9640*/  BRA `(.L_x_16001) ;  /* 0x0000000400ac7947 */ /* 0x000fea0003800000 */
.L_x_16009:
[----:B------:R-:W-:-:S13]  /*9650*/  ISETP.NE.AND P0, PT, R0, 0x1c, PT ;  /* 0x0000001c0000780c */ /* 0x000fda0003f05270 */
[----:B------:R-:W-:Y:S05]  /*9660*/  @!P0 BRA `(.L_x_16018) ;  /* 0x0000000000608947 */ /* 0x000fea0003800000 */
[----:B------:R-:W-:-:S13]  /*9670*/  ISETP.NE.AND P0, PT, R0, 0x1d, PT ;  /* 0x0000001d0000780c */ /* 0x000fda0003f05270 */
[----:B------:R-:W-:Y:S05]  /*9680*/  @!P0 BRA `(.L_x_16019) ;  /* 0x0000000000488947 */ /* 0x000fea0003800000 */
[----:B------:R-:W-:-:S13]  /*9690*/  ISETP.NE.AND P0, PT, R0, 0x2c, PT ;  /* 0x0000002c0000780c */ /* 0x000fda0003f05270 */
[----:B------:R-:W-:Y:S05]  /*96a0*/  @P0 BRA `(.L_x_16000) ;  /* 0x0000000000b00947 */ /* 0x000fea0003800000 */
        /* <DEDUP_REMOVED lines=16> */
.L_x_16019:
[----:B------:R-:W-:-:S04]  /*97b0*/  PRMT R4, R22, 0x9910, RZ ;  /* 0x0000991016047816 */ /* 0x000fc800000000ff */
[----:B------:R-:W-:-:S05]  /*97c0*/  SHF.R.S32.HI R5, RZ, 0x1f, R4 ;  /* 0x0000001fff057819 */ /* 0x000fca0000011404 */
[----:B------:R0:W-:Y:S01]  /*97d0*/  STG.E.64 desc[UR36][R8.64], R4 ;  /* 0x0000000408007986 */ /* 0x0001e2000c101b24 */
[----:B------:R-:W-:Y:S05]  /*97e0*/  BRA `(.L_x_16001) ;  /* 0x0000000400447947 */ /* 0x000fea0003800000 */
.L_x_16018:
[----:B------:R-:W-:-:S05]  /*97f0*/  PRMT R3, R22, 0x9910, RZ ;  /* 0x0000991016037816 */ /* 0x000fca00000000ff */
[----:B------:R0:W-:Y:S01]  /*9800*/  STG.E desc[UR36][R8.64], R3 ;  /* 0x0000000308007986 */ /* 0x0001e2000c101924 */
[----:B------:R-:W-:Y:S05]  /*9810*/  BRA `(.L_x_16001) ;  /* 0x0000000400387947 */ /* 0x000fea0003800000 */
.L_x_16008:
[----:B------:R-:W-:-:S13]  /*9820*/  ISETP.GT.AND P0, PT, R0, 0xe, PT ;  /* 0x0000000e0000780c */ /* 0x000fda0003f04270 */
[----:B------:R-:W-:Y:S05]  /*9830*/  @P0 BRA `(.L_x_16020) ;  /* 0x0000000000340947 */ /* 0x000fea0003800000 */
[----:B------:R-:W-:-:S13]  /*9840*/  ISETP.NE.AND P0, PT, R0, 0xa, PT ;  /* 0x0000000a0000780c */ /* 0x000fda0003f05270 */
[----:B------:R-:W-:Y:S05]  /*9850*/  @!P0 BRA `(.L_x_16021) ;  /* 0x00000000001c8947 */ /* 0x000fea0003800000 */
[----:B------:R-:W-:-:S13]  /*9860*/  ISETP.NE.AND P0, PT, R0, 0xb, PT ;  /* 0x0000000b0000780c */ /* 0x000fda0003f05270 */
[----:B------:R-:W-:Y:S05]  /*9870*/  @P0 BRA `(.L_x_16000) ;  /* 0x00000000003c0947 */ /* 0x000fea0003800000 */
[----:B------:R-:W-:-:S04]  /*9880*/  PRMT R0, R22, 0x9910, RZ ;  /* 0x0000991016007816 */ /* 0x000fc800000000ff */
[----:B------:R-:W-:-:S04]  /*9890*/  ISETP.NE.AND P0, PT, R0, RZ, PT ;  /* 0x000000ff0000720c */ /* 0x000fc80003f05270 */
[----:B------:R-:W-:-:S05]  /*98a0*/  SEL R3, RZ, 0x1, !P0 ;  /* 0x00000001ff037807 */ /* 0x000fca0004000000 */
[----:B------:R0:W-:Y:S01]  /*98b0*/  STG.E.U8 desc[UR36][R8.64], R3 ;  /* 0x0000000308007986 */ /* 0x0001e2000c101124 */
[----:B------:R-:W-:Y:S05]  /*98c0*/  BRA `(.L_x_16001) ;  /* 0x00000004000c7947 */ /* 0x000fea0003800000 */
.L_x_16021:
[----:B------:R-:W0:Y:S01]  /*98d0*/  I2F.F64.S16 R4, R22 ;  /* 0x0000001600047312 */ /* 0x000e220000101c00 */
[----:B------:R-:W-:-:S05]  /*98e0*/  CS2R R6, SRZ ;  /* 0x0000000000067805 */ /* 0x000fca000001ff00 */
[----:B0-----:R0:W-:Y:S01]  /*98f0*/  STG.E.128 desc[UR36][R8.64], R4 ;  /* 0x0000000408007986 */ /* 0x0011e2000c101d24 */
[----:B------:R-:W-:Y:S05]  /*9900*/  BRA `(.L_x_16001) ;  /* 0x0000000000fc7947 */ /* 0x000fea0003800000 */
.L_x_16020:
[----:B------:R-:W-:-:S13]  /*9910*/  ISETP.NE.AND P0, PT, R0, 0xf, PT ;  /* 0x0000000f0000780c */ /* 0x000fda0003f05270 */
[----:B------:R-:W-:Y:S05]  /*9920*/  @!P0 BRA `(.L_x_16022) ;  /* 0x0000000000e88947 */ /* 0x000fea0003800000 */
[----:B------:R-:W-:-:S13]  /*9930*/  ISETP.NE.AND P0, PT, R0, 0x17, PT ;  /* 0x000000170000780c */ /* 0x000fda0003f05270 */
[----:B------:R-:W-:Y:S05]  /*9940*/  @!P0 BRA `(.L_x_16023) ;  /* 0x0000000000908947 */ /* 0x000fea0003800000 */
[----:B------:R-:W-:-:S13]  /*9950*/  ISETP.NE.AND P0, PT, R0, 0x18, PT ;  /* 0x000000180000780c */ /* 0x000fda0003f05270 */
[----:B------:R-:W-:Y:S05]  /*9960*/  @!P0 BRA `(.L_x_16024) ;  /* 0x0000000000448947 */ /* 0x000fea0003800000 */
.L_x_16000:
        /* <DEDUP_REMOVED lines=16> */
.L_x_16025:
[----:B------:R-:W-:Y:S05]  /*9a70*/  BRA `(.L_x_16001) ;  /* 0x0000000000a07947 */ /* 0x000fea0003800000 */
.L_x_16024:
        /* <DEDUP_REMOVED lines=13> */
.L_x_16027:
[----:B------:R-:W-:Y:S05]  /*9b50*/  BSYNC.RECONVERGENT B0 ;  /* 0x0000000000007941 */ /* 0x000fea0003800200 */
.L_x_16026:
[----:B------:R-:W-:-:S05]  /*9b60*/  LOP3.LUT R3, R0, 0x80, R3, 0xf8, !PT ;  /* 0x0000008000037812 */ /* 0x000fca00078ef803 */
[----:B------:R0:W-:Y:S01]  /*9b70*/  STG.E.U8 desc[UR36][R8.64], R3 ;  /* 0x0000000308007986 */ /* 0x0001e2000c101124 */
[----:B------:R-:W-:Y:S05]  /*9b80*/  BRA `(.L_x_16001) ;  /* 0x00000000005c7947 */ /* 0x000fea0003800000 */
.L_x_16023:
        /* <DEDUP_REMOVED lines=12> */
.L_x_16029:
[----:B------:R-:W-:Y:S01]  /*9c50*/  IMAD.MOV.U32 R0, RZ, RZ, 0x7f ;  /* 0x0000007fff007424 */ /* 0x000fe200078e00ff */
[----:B------:R-:W-:-:S04]  /*9c60*/  ISETP.GT.U32.AND P0, PT, R3, 0x7f800000, PT ;  /* 0x7f8000000300780c */ /* 0x000fc80003f04070 */
[----:B------:R-:W-:-:S09]  /*9c70*/  SEL R0, R0, 0x7c, P0 ;  /* 0x0000007c00007807 */ /* 0x000fd20000000000 */
.L_x_16030:
[----:B------:R-:W-:Y:S05]  /*9c80*/  BSYNC.RECONVERGENT B0 ;  /* 0x0000000000007941 */ /* 0x000fea0003800200 */
.L_x_16028:
[----:B------:R-:W-:-:S04]  /*9c90*/  SHF.R.U32.HI R3, RZ, 0x18, R5 ;  /* 0x00000018ff037819 */ /* 0x000fc80000011605 */
[----:B------:R-:W-:-:S05]  /*9ca0*/  LOP3.LUT R3, R0, 0x80, R3, 0xf8, !PT ;  /* 0x0000008000037812 */ /* 0x000fca00078ef803 */
[----:B------:R0:W-:Y:S01]  /*9cb0*/  STG.E.U8 desc[UR36][R8.64], R3 ;  /* 0x0000000308007986 */ /* 0x0001e2000c101124 */
[----:B------:R-:W-:Y:S05]  /*9cc0*/  BRA `(.L_x_16001) ;  /* 0x00000000000c7947 */ /* 0x000fea0003800000 */
.L_x_16022:
[----:B------:R-:W0:Y:S02]  /*9cd0*/  I2F.S16 R0, R22 ;  /* 0x0000001600007306 */ /* 0x000e240000101400 */
[----:B0-----:R-:W-:-:S05]  /*9ce0*/  F2FP.BF16.F32.PACK_AB R0, RZ, R0 ;  /* 0x00000000ff00723e */ /* 0x001fca00000010ff */
[----:B------:R0:W-:Y:S02]  /*9cf0*/  STG.E.U16 desc[UR36][R8.64], R0 ;  /* 0x0000000008007986 */ /* 0x0001e4000c101524 */
.L_x_16001:
[----:B------:R-:W-:-:S05]  /*9d00*/  VIADD R25, R25, 0x80 ;  /* 0x0000008019197836 */ /* 0x000fca0000000000 */
[----:B------:R-:W-:-:S13]  /*9d10*/  ISETP.GE.AND P0, PT, R25, R16, PT ;  /* 0x000000101900720c */ /* 0x000fda0003f06270 */
        /* <DEDUP_REMOVED lines=21> */
.L_x_16034:
[----:B------:R0:W-:Y:S01]  /*9e70*/  STG.E.U8 desc[UR36][R8.64], R18 ;  /* 0x0000001208007986 */ /* 0x0001e2000c101124 */
[----:B------:R-:W-:Y:S05]  /*9e80*/  BRA `(.L_x_16036) ;  /* 0x0000000c004c7947 */ /* 0x000fea0003800000 */
.L_x_16033:
        /* <DEDUP_REMOVED lines=10> */
.L_x_16038:
[----:B------:R-:W-:-:S05]  /*9f30*/  PRMT R3, R18, 0x9910, RZ ;  /* 0x0000991012037816 */ /* 0x000fca00000000ff */
[----:B------:R0:W-:Y:S01]  /*9f40*/  STG.E desc[UR36][R8.64], R3 ;  /* 0x0000000308007986 */ /* 0x0001e2000c101924 */
[----:B------:R-:W-:Y:S05]  /*9f50*/  BRA `(.L_x_16036) ;  /* 0x0000000c00187947 */ /* 0x000fea0003800000 */
.L_x_16037:
[----:B------:R0:W-:Y:S01]  /*9f60*/  STG.E.U16 desc[UR36][R8.64], R18 ;  /* 0x0000001208007986 */ /* 0x0001e2000c101524 */
[----:B------:R-:W-:Y:S05]  /*9f70*/  BRA `(.L_x_16036) ;  /* 0x0000000c00107947 */ /* 0x000fea0003800000 */
.L_x_16032:
        /* <DEDUP_REMOVED lines=9> */
.L_x_16040:
[----:B------:R-:W0:Y:S02]  /*a010*/  I2F.S16 R0, R18 ;  /* 0x0000001200007306 */ /* 0x000e240000101400 */
[----:B0-----:R-:W-:-:S05]  /*a020*/  F2FP.F16.F32.PACK_AB R0, RZ, R0 ;  /* 0x00000000ff00723e */ /* 0x001fca00000000ff */
[----:B------:R4:W-:Y:S01]  /*a030*/  STG.E.U16 desc[UR36][R8.64], R0 ;  /* 0x0000000008007986 */ /* 0x0009e2000c101524 */
[----:B------:R-:W-:Y:S05]  /*a040*/  BRA `(.L_x_16036) ;  /* 0x0000000800dc7947 */ /* 0x000fea0003800000 */
.L_x_16039:
        /* <DEDUP_REMOVED lines=10> */
.L_x_16042:
[----:B------:R-:W0:Y:S02]  /*a0f0*/  I2F.S16 R18, R18 ;  /* 0x0000001200127306 */ /* 0x000e240000101400 */
[----:B0-----:R-:W-:-:S04]  /*a100*/  F2FP.F16.F32.PACK_AB R3, RZ, R18 ;  /* 0x00000012ff03723e */ /* 0x001fc800000000ff */
[----:B------:R-:W-:-:S05]  /*a110*/  PRMT R3, R3, 0x5410, RZ ;  /* 0x0000541003037816 */ /* 0x000fca00000000ff */
[----:B------:R2:W-:Y:S01]  /*a120*/  STG.E desc[UR36][R8.64], R3 ;  /* 0x0000000308007986 */ /* 0x0005e2000c101924 */
[----:B------:R-:W-:Y:S05]  /*a130*/  BRA `(.L_x_16036) ;  /* 0x0000000800a07947 */ /* 0x000fea0003800000 */
.L_x_16041:
[----:B------:R-:W0:Y:S02]  /*a140*/  I2F.F64.S16 R4, R18 ;  /* 0x0000001200047312 */ /* 0x000e240000101c00 */
[----:B0-----:R0:W-:Y:S01]  /*a150*/  STG.E.64 desc[UR36][R8.64], R4 ;  /* 0x0000000408007986 */ /* 0x0011e2000c101b24 */
[----:B------:R-:W-:Y:S05]  /*a160*/  BRA `(.L_x_16036) ;  /* 0x0000000800947947 */ /* 0x000fea0003800000 */
.L_x_16031:
        /* <DEDUP_REMOVED lines=12> */
.L_x_16046:
        /* <DEDUP_REMOVED lines=17> */
.L_x_16049:
[----:B------:R-:W-:-:S04]  /*a340*/  SHF.R.U32.HI R3, RZ, 0x18, R5 ;  /* 0x00000018ff037819 */ /* 0x000fc80000011605 */
[----:B------:R-:W-:-:S04]  /*a350*/  LOP3.LUT R0, R0, 0x80, R3, 0xf8, !PT ;  /* 0x0000008000007812 */ /* 0x000fc800078ef803 */
[----:B------:R-:W-:-:S07]  /*a360*/  PRMT R4, R0, 0x7610, R4 ;  /* 0x0000761000047816 */ /* 0x000fce0000000004 */
.L_x_16048:
[----:B------:R-:W-:Y:S05]  /*a370*/  BSYNC.RECONVERGENT B0 ;  /* 0x0000000000007941 */ /* 0x000fea0003800200 */
.L_x_16047:
[----:B------:R0:W-:Y:S01]  /*a380*/  STG.E.U8 desc[UR36][R8.64], R4 ;  /* 0x0000000408007986 */ /* 0x0001e2000c101124 */
[----:B------:R-:W-:Y:S05]  /*a390*/  BRA `(.L_x_16036) ;  /* 0x0000000800087947 */ /* 0x000fea0003800000 */
.L_x_16045:
        /* <DEDUP_REMOVED lines=17> */
.L_x_16052:
[----:B------:R-:W-:-:S04]  /*a4b0*/  SHF.R.U32.HI R3, RZ, 0x18, R5 ;  /* 0x00000018ff037819 */ /* 0x000fc80000011605 */
[----:B------:R-:W-:-:S04]  /*a4c0*/  LOP3.LUT R0, R0, 0x80, R3, 0xf8, !PT ;  /* 0x0000008000007812 */ /* 0x000fc800078ef803 */
[----:B------:R-:W-:-:S07]  /*a4d0*/  PRMT R4, R0, 0x7610, R4 ;  /* 0x0000761000047816 */ /* 0x000fce0000000004 */
.L_x_16051:
[----:B------:R-:W-:Y:S05]  /*a4e0*/  BSYNC.RECONVERGENT B0 ;  /* 0x0000000000007941 */ /* 0x000fea0003800200 */
.L_x_16050:
[----:B------:R0:W-:Y:S01]  /*a4f0*/  STG.E.U8 desc[UR36][R8.64], R4 ;  /* 0x0000000408007986 */ /* 0x0001e2000c101124 */
[----:B------:R-:W-:Y:S05]  /*a500*/  BRA `(.L_x_16036) ;  /* 0x0000000400ac7947 */ /* 0x000fea0003800000 */
.L_x_16044:
        /* <DEDUP_REMOVED lines=22> */
.L_x_16054:
[----:B------:R-:W-:-:S04]  /*a670*/  PRMT R4, R18, 0x9910, RZ ;  /* 0x0000991012047816 */ /* 0x000fc800000000ff */
[----:B------:R-:W-:-:S05]  /*a680*/  SHF.R.S32.HI R5, RZ, 0x1f, R4 ;  /* 0x0000001fff057819 */ /* 0x000fca0000011404 */
[----:B------:R0:W-:Y:S01]  /*a690*/  STG.E.64 desc[UR36][R8.64], R4 ;  /* 0x0000000408007986 */ /* 0x0001e2000c101b24 */
[----:B------:R-:W-:Y:S05]  /*a6a0*/  BRA `(.L_x_16036) ;  /* 0x0000000400447947 */ /* 0x000fea0003800000 */
.L_x_16053:
[----:B------:R-:W-:-:S05]  /*a6b0*/  PRMT R3, R18, 0x9910, RZ ;  /* 0x0000991012037816 */ /* 0x000fca00000000ff */
[----:B------:R0:W-:Y:S01]  /*a6c0*/  STG.E desc[UR36][R8.64], R3 ;  /* 0x0000000308007986 */ /* 0x0001e2000c101924 */
[----:B------:R-:W-:Y:S05]  /*a6d0*/  BRA `(.L_x_16036) ;  /* 0x0000000400387947 */ /* 0x000fea0003800000 */
.L_x_16043:
        /* <DEDUP_REMOVED lines=11> */
.L_x_16056:
[----:B------:R-:W0:Y:S01]  /*a790*/  I2F.F64.S16 R4, R18 ;  /* 0x0000001200047312 */ /* 0x000e220000101c00 */
[----:B------:R-:W-:-:S05]  /*a7a0*/  CS2R R6, SRZ ;  /* 0x0000000000067805 */ /* 0x000fca000001ff00 */
[----:B0-----:R0:W-:Y:S01]  /*a7b0*/  STG.E.128 desc[UR36][R8.64], R4 ;  /* 0x0000000408007986 */ /* 0x0011e2000c101d24 */
[----:B------:R-:W-:Y:S05]  /*a7c0*/  BRA `(.L_x_16036) ;  /* 0x0000000000fc7947 */ /* 0x000fea0003800000 */
.L_x_16055:
[----:B------:R-:W-:-:S13]  /*a7d0*/  ISETP.NE.AND P0, PT, R0, 0xf, PT ;  /* 0x0000000f0000780c */ /* 0x000fda0003f05270 */
[----:B------:R-:W-:Y:S05]  /*a7e0*/  @!P0 BRA `(.L_x_16057) ;  /* 0x0000000000e88947 */ /* 0x000fea0003800000 */
[----:B------:R-:W-:-:S13]  /*a7f0*/  ISETP.NE.AND P0, PT, R0, 0x17, PT ;  /* 0x000000170000780c */ /* 0x000fda0003f05270 */
[----:B------:R-:W-:Y:S05]  /*a800*/  @!P0 BRA `(.L_x_16058) ;  /* 0x0000000000908947 */ /* 0x000fea0003800000 */
[----:B------:R-:W-:-:S13]  /*a810*/  ISETP.NE.AND P0, PT, R0, 0x18, PT ;  /* 0x000000180000780c */ /* 0x000fda0003f05270 */
[----:B------:R-:W-:Y:S05]  /*a820*/  @!P0 BRA `(.L_x_16059) ;  /* 0x0000000000448947 */ /* 0x000fea0003800000 */
.L_x_16035:
        /* <DEDUP_REMOVED lines=16> */
.L_x_16060:
[----:B------:R-:W-:Y:S05]  /*a930*/  BRA `(.L_x_16036) ;  /* 0x0000000000a07947 */ /* 0x000fea0003800000 */
.L_x_16059:
        /* <DEDUP_REMOVED lines=13> */
.L_x_16062:
[----:B------:R-:W-:Y:S05]  /*aa10*/  BSYNC.RECONVERGENT B0 ;  /* 0x0000000000007941 */ /* 0x000fea0003800200 */
.L_x_16061:
[----:B------:R-:W-:-:S05]  /*aa20*/  LOP3.LUT R3, R0, 0x80, R3, 0xf8, !PT ;  /* 0x0000008000037812 */ /* 0x000fca00078ef803 */
[----:B------:R0:W-:Y:S01]  /*aa30*/  STG.E.U8 desc[UR36][R8.64], R3 ;  /* 0x0000000308007986 */ /* 0x0001e2000c101124 */
[----:B------:R-:W-:Y:S05]  /*aa40*/  BRA `(.L_x_16036) ;  /* 0x00000000005c7947 */ /* 0x000fea0003800000 */
.L_x_16058:
        /* <DEDUP_REMOVED lines=12> */
.L_x_16064:
[----:B------:R-:W-:Y:S01]  /*ab10*/  IMAD.MOV.U32 R0, RZ, RZ, 0x7f ;  /* 0x0000007fff007424 */ /* 0x000fe200078e00ff */
[----:B------:R-:W-:-:S04]  /*ab20*/  ISETP.GT.U32.AND P0, PT, R3, 0x7f800000, PT ;  /* 0x7f8000000300780c */ /* 0x000fc80003f04070 */
[----:B------:R-:W-:-:S09]  /*ab30*/  SEL R0, R0, 0x7c, P0 ;  /* 0x0000007c00007807 */ /* 0x000fd20000000000 */
.L_x_16065:
[----:B------:R-:W-:Y:S05]  /*ab40*/  BSYNC.RECONVERGENT B0 ;  /* 0x0000000000007941 */ /* 0x000fea0003800200 */
.L_x_16063:
[----:B------:R-:W-:-:S04]  /*ab50*/  SHF.R.U32.HI R3, RZ, 0x18, R5 ;  /* 0x00000018ff037819 */ /* 0x000fc80000011605 */
[----:B------:R-:W-:-:S05]  /*ab60*/  LOP3.LUT R3, R0, 0x80, R3, 0xf8, !PT ;  /* 0x0000008000037812 */ /* 0x000fca00078ef803 */
[----:B------:R0:W-:Y:S01]  /*ab70*/  STG.E.U8 desc[UR36][R8.64], R3 ;  /* 0x0000000308007986 */ /* 0x0001e2000c101124 */
[----:B------:R-:W-:Y:S05]  /*ab80*/  BRA `(.L_x_16036) ;  /* 0x00000000000c7947 */ /* 0x000fea0003800000 */
.L_x_16057:
[----:B------:R-:W0:Y:S02]  /*ab90*/  I2F.S16 R0, R18 ;  /* 0x0000001200007306 */ /* 0x000e240000101400 */
[----:B0-----:R-:W-:-:S05]  /*aba0*/  F2FP.BF16.F32.PACK_AB R0, RZ, R0 ;  /* 0x00000000ff00723e */ /* 0x001fca00000010ff */
[----:B------:R0:W-:Y:S02]  /*abb0*/  STG.E.U16 desc[UR36][R8.64], R0 ;  /* 0x0000000008007986 */ /* 0x0001e4000c101524 */
.L_x_16036:
[----:B------:R-:W-:-:S07]  /*abc0*/  VIADD R25, R25, 0x80 ;  /* 0x0000008019197836 */ /* 0x000fce0000000000 */
.L_x_15995:
[----:B------:R-:W-:Y:S05]  /*abd0*/  BSYNC.RECONVERGENT B6 ;  /* 0x0000000000067941 */ /* 0x000fea0003800200 */
.L_x_15994:
[----:B------:R-:W-:-:S13]  /*abe0*/  ISETP.GE.AND P0, PT, R25, R16, PT ;  /* 0x000000101900720c */ /* 0x000fda0003f06270 */
[----:B------:R-:W-:Y:S05]  /*abf0*/  @P0 EXIT ;  /* 0x000000000000094d */ /* 0x000fea0003800000 */
[----:B01-3--:R-:W0:Y:S01]  /*ac00*/  LDC.64 R4, c[0x0][0x388] ;  /* 0x0000e200ff047b82 */ /* 0x00be220000000a00 */
[----:B------:R-:W1:Y:S01]  /*ac10*/  LDCU UR4, c[0x0][0x3b4] ;  /* 0x00007680ff0477ac */ /* 0x000e620008000800 */
[----:B--2-4-:R-:W-:Y:S01]  /*ac20*/  PRMT R0, R17, 0x9910, RZ ;  /* 0x0000991011007816 */ /* 0x014fe200000000ff */
        /* <DEDUP_REMOVED lines=14> */
[----:B------:R-:W-:Y:S01]  /*ad10*/  STG.E.U8 desc[UR36][R2.64], R19 ;  /* 0x0000001302007986 */ /* 0x000fe2000c101124 */
[----:B------:R-:W-:Y:S05]  /*ad20*/  EXIT ;  /* 0x000000000000794d */ /* 0x000fea0003800000 */
.L_x_16069:
[----:B------:R-:W-:Y:S01]  /*ad30*/  STG.E.U8 desc[UR36][R2.64], R19 ;  /* 0x0000001302007986 */ /* 0x000fe2000c101124 */
[----:B------:R-:W-:Y:S05]  /*ad40*/  EXIT ;  /* 0x000000000000794d */ /* 0x000fea0003800000 */
.L_x_16068:
        /* <DEDUP_REMOVED lines=8> */
[----:B------:R-:W-:Y:S01]  /*add0*/  STG.E.64 desc[UR36][R2.64], R4 ;  /* 0x0000000402007986 */ /* 0x000fe2000c101b24 */
[----:B------:R-:W-:Y:S05]  /*ade0*/  EXIT ;  /* 0x000000000000794d */ /* 0x000fea0003800000 */
.L_x_16072:
[----:B------:R-:W-:-:S05]  /*adf0*/  PRMT R5, R19, 0x9910, RZ ;  /* 0x0000991013057816 */ /* 0x000fca00000000ff */
[----:B------:R-:W-:Y:S01]  /*ae00*/  STG.E desc[UR36][R2.64], R5 ;  /* 0x0000000502007986 */ /* 0x000fe2000c101924 */
[----:B------:R-:W-:Y:S05]  /*ae10*/  EXIT ;  /* 0x000000000000794d */ /* 0x000fea0003800000 */
.L_x_16071:
[----:B------:R-:W-:Y:S01]  /*ae20*/  STG.E.U16 desc[UR36][R2.64], R19 ;  /* 0x0000001302007986 */ /* 0x000fe2000c101524 */
[----:B------:R-:W-:Y:S05]  /*ae30*/  EXIT ;  /* 0x000000000000794d */ /* 0x000fea0003800000 */
.L_x_16067:
[----:B------:R-:W-:-:S13]  /*ae40*/  ISETP.GT.AND P0, PT, R0, 0x6, PT ;  /* 0x000000060000780c */ /* 0x000fda0003f04270 */
[----:B------:R-:W-:Y:S05]  /*ae50*/  @P0 BRA `(.L_x_16073) ;  /* 0x00000000002c0947 */ /* 0x000fea0003800000 */
[----:B------:R-:W-:-:S13]  /*ae60*/  ISETP.NE.AND P0, PT, R0, 0x5, PT ;  /* 0x000000050000780c */ /* 0x000fda0003f05270 */
[----:B------:R-:W-:Y:S05]  /*ae70*/  @!P0 BRA `(.L_x_16074) ;  /* 0x0000000000148947 */ /* 0x000fea0003800000 */
[----:B------:R-:W-:-:S13]  /*ae80*/  ISETP.NE.AND P0, PT, R0, 0x6, PT ;  /* 0x000000060000780c */ /* 0x000fda0003f05270 */
[----:B------:R-:W-:Y:S05]  /*ae90*/  @P0 BRA `(.L_x_16070) ;  /* 0x0000000800140947 */ /* 0x000fea0003800000 */
[----:B------:R-:W0:Y:S02]  /*aea0*/  I2F.S16 R19, R19 ;  /* 0x0000001300137306 */ /* 0x000e240000101400 */
[----:B0-----:R-:W-:Y:S01]  /*aeb0*/  STG.E desc[UR36][R2.64], R19 ;  /* 0x0000001302007986 */ /* 0x001fe2000c101924 */
[----:B------:R-:W-:Y:S05]  /*aec0*/  EXIT ;  /* 0x000000000000794d */ /* 0x000fea0003800000 */
.L_x_16074:
[----:B------:R-:W0:Y:S02]  /*aed0*/  I2F.S16 R0, R19 ;  /* 0x0000001300007306 */ /* 0x000e240000101400 */
[----:B0-----:R-:W-:-:S05]  /*aee0*/  F2FP.F16.F32.PACK_AB R0, RZ, R0 ;  /* 0x00000000ff00723e */ /* 0x001fca00000000ff */
[----:B------:R-:W-:Y:S01]  /*aef0*/  STG.E.U16 desc[UR36][R2.64], R0 ;  /* 0x0000000002007986 */ /* 0x000fe2000c101524 */
[----:B------:R-:W-:Y:S05]  /*af00*/  EXIT ;  /* 0x000000000000794d */ /* 0x000fea0003800000 */
.L_x_16073:
        /* <DEDUP_REMOVED lines=8> */
[----:B0-----:R-:W-:Y:S01]  /*af90*/  STG.E.64 desc[UR36][R2.64], R4 ;  /* 0x0000000402007986 */ /* 0x001fe2000c101b24 */
[----:B------:R-:W-:Y:S05]  /*afa0*/  EXIT ;  /* 0x000000000000794d */ /* 0x000fea0003800000 */
.L_x_16076:
[----:B------:R-:W0:Y:S02]  /*afb0*/  I2F.S16 R19, R19 ;  /* 0x0000001300137306 */ /* 0x000e240000101400 */
[----:B0-----:R-:W-:-:S04]  /*afc0*/  F2FP.F16.F32.PACK_AB R5, RZ, R19 ;  /* 0x00000013ff05723e */ /* 0x001fc800000000ff */
[----:B------:R-:W-:-:S05]  /*afd0*/  PRMT R5, R5, 0x5410, RZ ;  /* 0x0000541005057816 */ /* 0x000fca00000000ff */
[----:B------:R-:W-:Y:S01]  /*afe0*/  STG.E desc[UR36][R2.64], R5 ;  /* 0x0000000502007986 */ /* 0x000fe2000c101924 */
[----:B------:R-:W-:Y:S05]  /*aff0*/  EXIT ;  /* 0x000000000000794d */ /* 0x000fea0003800000 */
.L_x_16075:
[----:B------:R-:W0:Y:S02]  /*b000*/  I2F.F64.S16 R4, R19 ;  /* 0x0000001300047312 */ /* 0x000e240000101c00 */
[----:B0-----:R-:W-:Y:S01]  /*b010*/  STG.E.64 desc[UR36][R2.64], R4 ;  /* 0x0000000402007986 */ /* 0x001fe2000c101b24 */
[----:B------:R-:W-:Y:S05]  /*b020*/  EXIT ;  /* 0x000000000000794d */ /* 0x000fea0003800000 */
.L_x_16066:
        /* <DEDUP_REMOVED lines=10> */
[----:B------:R-:W-:Y:S01]  /*b0d0*/  STG.E.U16 desc[UR36][R2.64], R19 ;  /* 0x0000001302007986 */ /* 0x000fe2000c101524 */
[----:B------:R-:W-:Y:S05]  /*b0e0*/  EXIT ;  /* 0x000000000000794d */ /* 0x000fea0003800000 */
.L_x_16080:
        /* <DEDUP_REMOVED lines=18> */
.L_x_16083:
[----:B------:R-:W-:-:S04]  /*b210*/  SHF.R.U32.HI R5, RZ, 0x18, R5 ;  /* 0x00000018ff057819 */ /* 0x000fc80000011605 */
[----:B------:R-:W-:-:S07]  /*b220*/  LOP3.LUT R0, R0, 0x80, R5, 0xf8, !PT ;  /* 0x0000008000007812 */ /* 0x000fce00078ef805 */
.L_x_16082:
[----:B------:R-:W-:Y:S05]  /*b230*/  BSYNC.RECONVERGENT B0 ;  /* 0x0000000000007941 */ /* 0x000fea0003800200 */
.L_x_16081:
[----:B------:R-:W-:Y:S01]  /*b240*/  STG.E.U8 desc[UR36][R2.64], R0 ;  /* 0x0000000002007986 */ /* 0x000fe2000c101124 */
[----:B------:R-:W-:Y:S05]  /*b250*/  EXIT ;  /* 0x000000000000794d */ /* 0x000fea0003800000 */
.L_x_16079:
        /* <DEDUP_REMOVED lines=18> */
.L_x_16086:
[----:B------:R-:W-:-:S04]  /*b380*/  SHF.R.U32.HI R5, RZ, 0x18, R5 ;  /* 0x00000018ff057819 */ /* 0x000fc80000011605 */
[----:B------:R-:W-:-:S07]  /*b390*/  LOP3.LUT R0, R0, 0x80, R5, 0xf8, !PT ;  /* 0x0000008000007812 */ /* 0x000fce00078ef805 */
.L_x_16085:
[----:B------:R-:W-:Y:S05]  /*b3a0*/  BSYNC.RECONVERGENT B0 ;  /* 0x0000000000007941 */ /* 0x000fea0003800200 */
.L_x_16084:
[----:B------:R-:W-:Y:S01]  /*b3b0*/  STG.E.U8 desc[UR36][R2.64], R0 ;  /* 0x0000000002007986 */ /* 0x000fe2000c101124 */
[----:B------:R-:W-:Y:S05]  /*b3c0*/  EXIT ;  /* 0x000000000000794d */ /* 0x000fea0003800000 */
.L_x_16078:
        /* <DEDUP_REMOVED lines=22> */
.L_x_16088:
[----:B------:R-:W-:-:S04]  /*b530*/  PRMT R4, R19, 0x9910, RZ ;  /* 0x0000991013047816 */ /* 0x000fc800000000ff */
[----:B------:R-:W-:-:S05]  /*b540*/  SHF.R.S32.HI R5, RZ, 0x1f, R4 ;  /* 0x0000001fff057819 */ /* 0x000fca0000011404 */
[----:B------:R-:W-:Y:S01]  /*b550*/  STG.E.64 desc[UR36][R2.64], R4 ;  /* 0x0000000402007986 */ /* 0x000fe2000c101b24 */
[----:B------:R-:W-:Y:S05]  /*b560*/  EXIT ;  /* 0x000000000000794d */ /* 0x000fea0003800000 */
.L_x_16087:
[----:B------:R-:W-:-:S05]  /*b570*/  PRMT R5, R19, 0x9910, RZ ;  /* 0x0000991013057816 */ /* 0x000fca00000000ff */
[----:B------:R-:W-:Y:S01]  /*b580*/  STG.E desc[UR36][R2.64], R5 ;  /* 0x0000000502007986 */ /* 0x000fe2000c101924 */
[----:B------:R-:W-:Y:S05]  /*b590*/  EXIT ;  /* 0x000000000000794d */ /* 0x000fea0003800000 */
.L_x_16077:
        /* <DEDUP_REMOVED lines=9> */
[----:B------:R-:W-:Y:S01]  /*b630*/  STG.E.U8 desc[UR36][R2.64], R5 ;  /* 0x0000000502007986 */ /* 0x000fe2000c101124 */
[----:B------:R-:W-:Y:S05]  /*b640*/  EXIT ;  /* 0x000000000000794d */ /* 0x000fea0003800000 */
.L_x_16090:
[----:B------:R-:W0:Y:S01]  /*b650*/  I2F.F64.S16 R4, R19 ;  /* 0x0000001300047312 */ /* 0x000e220000101c00 */
[----:B------:R-:W-:-:S05]  /*b660*/  CS2R R6, SRZ ;  /* 0x0000000000067805 */ /* 0x000fca000001ff00 */
[----:B0-----:R-:W-:Y:S01]  /*b670*/  STG.E.128 desc[UR36][R2.64], R4 ;  /* 0x0000000402007986 */ /* 0x001fe2000c101d24 */
[----:B------:R-:W-:Y:S05]  /*b680*/  EXIT ;  /* 0x000000000000794d */ /* 0x000fea0003800000 */
.L_x_16089:
[----:B------:R-:W-:-:S13]  /*b690*/  ISETP.NE.AND P0, PT, R0, 0xf, PT ;  /* 0x0000000f0000780c */ /* 0x000fda0003f05270 */
[----:B------:R-:W-:Y:S05]  /*b6a0*/  @!P0 BRA `(.L_x_16091) ;  /* 0x0000000000e88947 */ /* 0x000fea0003800000 */
[----:B------:R-:W-:-:S13]  /*b6b0*/  ISETP.NE.AND P0, PT, R0, 0x17, PT ;  /* 0x000000170000780c */ /* 0x000fda0003f05270 */
[----:B------:R-:W-:Y:S05]  /*b6c0*/  @!P0 BRA `(.L_x_16092) ;  /* 0x0000000000908947 */ /* 0x000fea0003800000 */
[----:B------:R-:W-:-:S13]  /*b6d0*/  ISETP.NE.AND P0, PT, R0, 0x18, PT ;  /* 0x000000180000780c */ /* 0x000fda0003f05270 */
[----:B------:R-:W-:Y:S05]  /*b6e0*/  @!P0 BRA `(.L_x_16093) ;  /* 0x0000000000448947 */ /* 0x000fea0003800000 */
.L_x_16070:
        /* <DEDUP_REMOVED lines=16> */
.L_x_16094:
[----:B------:R-:W-:Y:S05]  /*b7f0*/  EXIT ;  /* 0x000000000000794d */ /* 0x000fea0003800000 */
.L_x_16093:
        /* <DEDUP_REMOVED lines=13> */
.L_x_16096:
[----:B------:R-:W-:Y:S05]  /*b8d0*/  BSYNC.RECONVERGENT B0 ;  /* 0x0000000000007941 */ /* 0x000fea0003800200 */
.L_x_16095:
[----:B------:R-:W-:-:S05]  /*b8e0*/  LOP3.LUT R5, R0, 0x80, R5, 0xf8, !PT ;  /* 0x0000008000057812 */ /* 0x000fca00078ef805 */
[----:B------:R-:W-:Y:S01]  /*b8f0*/  STG.E.U8 desc[UR36][R2.64], R5 ;  /* 0x0000000502007986 */ /* 0x000fe2000c101124 */
[----:B------:R-:W-:Y:S05]  /*b900*/  EXIT ;  /* 0x000000000000794d */ /* 0x000fea0003800000 */
.L_x_16092:
        /* <DEDUP_REMOVED lines=12> */
.L_x_16098:
[----:B------:R-:W-:Y:S01]  /*b9d0*/  IMAD.MOV.U32 R0, RZ, RZ, 0x7f ;  /* 0x0000007fff007424 */ /* 0x000fe200078e00ff */
[----:B------:R-:W-:-:S04]  /*b9e0*/  ISETP.GT.U32.AND P0, PT, R4, 0x7f800000, PT ;  /* 0x7f8000000400780c */ /* 0x000fc80003f04070 */
[----:B------:R-:W-:-:S09]  /*b9f0*/  SEL R0, R0, 0x7c, P0 ;  /* 0x0000007c00007807 */ /* 0x000fd20000000000 */
.L_x_16099:
[----:B------:R-:W-:Y:S05]  /*ba00*/  BSYNC.RECONVERGENT B0 ;  /* 0x0000000000007941 */ /* 0x000fea0003800200 */
.L_x_16097:
[----:B------:R-:W-:-:S04]  /*ba10*/  SHF.R.U32.HI R5, RZ, 0x18, R5 ;  /* 0x00000018ff057819 */ /* 0x000fc80000011605 */
[----:B------:R-:W-:-:S05]  /*ba20*/  LOP3.LUT R5, R0, 0x80, R5, 0xf8, !PT ;  /* 0x0000008000057812 */ /* 0x000fca00078ef805 */
[----:B------:R-:W-:Y:S01]  /*ba30*/  STG.E.U8 desc[UR36][R2.64], R5 ;  /* 0x0000000502007986 */ /* 0x000fe2000c101124 */
[----:B------:R-:W-:Y:S05]  /*ba40*/  EXIT ;  /* 0x000000000000794d */ /* 0x000fea0003800000 */
.L_x_16091:
[----:B------:R-:W0:Y:S02]  /*ba50*/  I2F.S16 R0, R19 ;  /* 0x0000001300007306 */ /* 0x000e240000101400 */
[----:B0-----:R-:W-:-:S05]  /*ba60*/  F2FP.BF16.F32.PACK_AB R0, RZ, R0 ;  /* 0x00000000ff00723e */ /* 0x001fca00000010ff */
[----:B------:R-:W-:Y:S01]  /*ba70*/  STG.E.U16 desc[UR36][R2.64], R0 ;  /* 0x0000000002007986 */ /* 0x000fe2000c101524 */
[----:B------:R-:W-:Y:S05]  /*ba80*/  EXIT ;  /* 0x000000000000794d */ /* 0x000fea0003800000 */
.L_x_16100:
        /* <DEDUP_REMOVED lines=15> */
.L_x_54863:


//--------------------- .text._ZN2at6native18elementwise_kernelILi128ELi4EZNS0_22gpu_kernel_impl_nocastINS0_13BinaryFunctorIsssZZZNS0_16fmod_kernel_cudaERNS_18TensorIteratorBaseEENKUlvE_clEvENKUlvE3_clEvEUlssE_EEEEvS5_RKT_EUliE_EEviT1_ --------------------------
	.section	.text._ZN2at6native18elementwise_kernelILi128ELi4EZNS0_22gpu_kernel_impl_nocastINS0_13BinaryFunctorIsssZZZNS0_16fmod_kernel_cudaERNS_18TensorIteratorBaseEENKUlvE_clEvENKUlvE3_clEvEUlssE_EEEEvS5_RKT_EUliE_EEviT1_,"ax",@progbits
	.align	128
        .global         _ZN2at6native18elementwise_kernelILi128ELi4EZNS0_22gpu_kernel_impl_nocastINS0_13BinaryFunctorIsssZZZNS0_16fmod_kernel_cudaERNS_18TensorIteratorBaseEENKUlvE_clEvENKUlvE3_clEvEUlssE_EEEEvS5_RKT_EUliE_EEviT1_
        .type           _ZN2at6native18elementwise_kernelILi128ELi4EZNS0_22gpu_kernel_impl_nocastINS0_13BinaryFunctorIsssZZZNS0_16fmod_kernel_cudaERNS_18TensorIteratorBaseEENKUlvE_clEvENKUlvE3_clEvEUlssE_EEEEvS5_RKT_EUliE_EEviT1_,@function
        .size           _ZN2at6native18elementwise_kernelILi128ELi4EZNS0_22gpu_kernel_impl_nocastINS0_13BinaryFunctorIsssZZZNS0_16fmod_kernel_cudaERNS_18TensorIteratorBaseEENKUlvE_clEvENKUlvE3_clEvEUlssE_EEEEvS5_RKT_EUliE_EEviT1_,(.L_x_54864 - _ZN2at6native18elementwise_kernelILi128ELi4EZNS0_22gpu_kernel_impl_nocastINS0_13BinaryFunctorIsssZZZNS0_16fmod_kernel_cudaERNS_18TensorIteratorBaseEENKUlvE_clEvENKUlvE3_clEvEUlssE_EEEEvS5_RKT_EUliE_EEviT1_)
        .other          _ZN2at6native18elementwise_kernelILi128ELi4EZNS0_22gpu_kernel_impl_nocastINS0_13BinaryFunctorIsssZZZNS0_16fmod_kernel_cudaERNS_18TensorIteratorBaseEENKUlvE_clEvENKUlvE3_clEvEUlssE_EEEEvS5_RKT_EUliE_EEviT1_,@"STO_CUDA_ENTRY STV_DEFAULT"
_ZN2at6native18elementwise_kernelILi128ELi4EZNS0_22gpu_kernel_impl_nocastINS0_13BinaryFunctorIsssZZZNS0_16fmod_kernel_cudaERNS_18TensorIteratorBaseEENKUlvE_clEvENKUlvE3_clEvEUlssE_EEEEvS5_RKT_EUliE_EEviT1_:
.text._ZN2at6native18elementwise_kernelILi128ELi4EZNS0_22gpu_kernel_impl_nocastINS0_13BinaryFunctorIsssZZZNS0_16fmod_kernel_cudaERNS_18TensorIteratorBaseEENKUlvE_clEvENKUlvE3_clEvEUlssE_EEEEvS5_RKT_EUliE_EEviT1_:
        /* <DEDUP_REMOVED lines=15> */
[----:B0-----:R-:W2:Y:S06]  /*00f0*/  LDG.E.S16 R6, desc[UR6][R6.64] ;  /* 0x0000000606067981 */ /* 0x001eac000c1e1700 */
[----:B------:R-:W0:Y:S02]  /*0100*/  LDC.64 R4, c[0x0][0x5f0] ;  /* 0x00017c00ff047b82 */ /* 0x000e240000000a00 */
[----:B0-----:R0:W3:Y:S01]  /*0110*/  LDG.E.S16 R0, desc[UR6][R4.64] ;  /* 0x0000000604007981 */ /* 0x0010e2000c1e1700 */
[----:B------:R-:W-:-:S02]  /*0120*/  IADD3 R3, PT, PT, R3, 0x80, RZ ;  /* 0x0000008003037810 */ /* 0x000fc40007ffe0ff */
[-C--:B--2---:R-:W-:Y:S02]  /*0130*/  IABS R10, R6.reuse ;  /* 0x00000006000a7213 */ /* 0x084fe40000000000 */
[----:B0-----:R-:W-:Y:S02]  /*0140*/  IABS R5, R6 ;  /* 0x0000000600057213 */ /* 0x001fe40000000000 */
[----:B------:R-:W0:Y:S08]  /*0150*/  I2F.RP R2, R10 ;  /* 0x0000000a00027306 */ /* 0x000e300000209400 */
[----:B0-----:R-:W0:Y:S01]  /*0160*/  MUFU.RCP R2, R2 ;  /* 0x0000000200027308 */ /* 0x001e220000001000 */
[----:B---3--:R-:W-:-:S02]  /*0170*/  IABS R4, R0 ;  /* 0x0000000000047213 */ /* 0x008fc40000000000 */
[----:B------:R-:W-:Y:S02]  /*0180*/  ISETP.GE.AND P2, PT, R0, RZ, PT ;  /* 0x000000ff0000720c */ /* 0x000fe40003f46270 */
[----:B0-----:R-:W-:Y:S02]  /*0190*/  IADD3 R8, PT, PT, R2, 0xffffffe, RZ ;  /* 0x0ffffffe02087810 */ /* 0x001fe40007ffe0ff */
[----:B------:R-:W-:Y:S02]  /*01a0*/  IADD3 R2, PT, PT, RZ, -R5, RZ ;  /* 0x80000005ff027210 */ /* 0x000fe40007ffe0ff */
[----:B------:R0:W1:Y:S02]  /*01b0*/  F2I.FTZ.U32.TRUNC.NTZ R9, R8 ;  /* 0x0000000800097305 */ /* 0x000064000021f000 */
[----:B0-----:R-:W-:Y:S01]  /*01c0*/  HFMA2 R8, -RZ, RZ, 0, 0 ;  /* 0x00000000ff087431 */ /* 0x001fe200000001ff */
[----:B-1----:R-:W-:-:S05]  /*01d0*/  IADD3 R11, PT, PT, RZ, -R9, RZ ;  /* 0x80000009ff0b7210 */ /* 0x002fca0007ffe0ff */
[----:B------:R-:W-:-:S04]  /*01e0*/  IMAD R7, R11, R10, RZ ;  /* 0x0000000a0b077224 */ /* 0x000fc800078e02ff */
[----:B------:R-:W-:-:S06]  /*01f0*/  IMAD.HI.U32 R9, R9, R7, R8 ;  /* 0x0000000709097227 */ /* 0x000fcc00078e0008 */
[----:B------:R-:W-:-:S04]  /*0200*/  IMAD.HI.U32 R9, R9, R4, RZ ;  /* 0x0000000409097227 */ /* 0x000fc800078e00ff */
[----:B------:R-:W-:Y:S02]  /*0210*/  IMAD R9, R9, R2, R4 ;  /* 0x0000000209097224 */ /* 0x000fe400078e0204 */
[----:B------:R-:W0:Y:S03]  /*0220*/  LDC.64 R4, c[0x0][0x5e8] ;  /* 0x00017a00ff047b82 */ /* 0x000e260000000a00 */
[----:B------:R-:W-:-:S13]  /*0230*/  ISETP.GT.U32.AND P0, PT, R10, R9, PT ;  /* 0x000000090a00720c */ /* 0x000fda0003f04070 */
[----:B------:R-:W-:Y:S02]  /*0240*/  @!P0 IADD3 R9, PT, PT, R9, -R10, RZ ;  /* 0x8000000a09098210 */ /* 0x000fe40007ffe0ff */
[----:B------:R-:W-:Y:S02]  /*0250*/  ISETP.NE.AND P0, PT, R6, RZ, PT ;  /* 0x000000ff0600720c */ /* 0x000fe40003f05270 */
[----:B------:R-:W-:-:S13]  /*0260*/  ISETP.GT.U32.AND P1, PT, R10, R9, PT ;  /* 0x000000090a00720c */ /* 0x000fda0003f24070 */
[----:B------:R-:W-:-:S04]  /*0270*/  @!P1 IADD3 R9, PT, PT, R9, -R10, RZ ;  /* 0x8000000a09099210 */ /* 0x000fc80007ffe0ff */
[----:B------:R-:W-:Y:S02]  /*0280*/  @!P2 IADD3 R9, PT, PT, -R9, RZ, RZ ;  /* 0x000000ff0909a210 */ /* 0x000fe40007ffe1ff */
[----:B------:R-:W-:Y:S02]  /*0290*/  @!P0 LOP3.LUT R9, RZ, R6, RZ, 0x33, !PT ;  /* 0x00000006ff098212 */ /* 0x000fe400078e33ff */
[----:B------:R-:W-:-:S03]  /*02a0*/  ISETP.GE.AND P0, PT, R3, UR4, PT ;  /* 0x0000000403007c0c */ /* 0x000fc6000bf06270 */
[----:B0-----:R0:W-:Y:S10]  /*02b0*/  STG.E.U16 desc[UR6][R4.64], R9 ;  /* 0x0000000904007986 */ /* 0x0011f4000c101506 */
[----:B------:R-:W-:Y:S05]  /*02c0*/  @P0 BREAK.RELIABLE B1 ;  /* 0x0000000000010942 */ /* 0x000fea0003800100 */
[----:B------:R-:W-:Y:S05]  /*02d0*/  @P0 BRA `(.L_x_16105) ;  /* 0x0000000000f80947 */ /* 0x000fea0003800000 */
[----:B------:R-:W1:Y:S02]  /*02e0*/  LDC.64 R6, c[0x0][0x5f8] ;  /* 0x00017e00ff067b82 */ /* 0x000e640000000a00 */
[----:B-1----:R-:W2:Y:S06]  /*02f0*/  LDG.E.S16 R6, desc[UR6][R6.64] ;  /* 0x0000000606067981 */ /* 0x002eac000c1e1700 */
[----:B0-----:R-:W0:Y:S02]  /*0300*/  LDC.64 R4, c[0x0][0x5f0] ;  /* 0x00017c00ff047b82 */ /* 0x001e240000000a00 */
        /* <DEDUP_REMOVED lines=11> */
[----:B0-----:R-:W-:Y:S02]  /*03c0*/  MOV R8, RZ ;  /* 0x000000ff00087202 */ /* 0x001fe40000000f00 */
        /* <DEDUP_REMOVED lines=12> */
[----:B------:R-:W-:-:S05]  /*0490*/  @!P0 LOP3.LUT R9, RZ, R6, RZ, 0x33, !PT ;  /* 0x00000006ff098212 */ /* 0x000fca00078e33ff */
[----:B0-----:R0:W-:Y:S02]  /*04a0*/  STG.E.U16 desc[UR6][R4.64], R9 ;  /* 0x0000000904007986 */ /* 0x0011e4000c101506 */
.L_x_16104:
[----:B------:R-:W-:-:S13]  /*04b0*/  ISETP.GE.AND P0, PT, R3, UR4, PT ;  /* 0x0000000403007c0c */ /* 0x000fda000bf06270 */
[----:B------:R-:W-:Y:S05]  /*04c0*/  @P0 BREAK.RELIABLE B1 ;  /* 0x0000000000010942 */ /* 0x000fea0003800100 */
[----:B------:R-:W-:Y:S05]  /*04d0*/  @P0 BRA `(.L_x_16105) ;  /* 0x0000000000780947 */ /* 0x000fea0003800000 */
[----:B------:R-:W-:Y:S05]  /*04e0*/  BSYNC.RELIABLE B1 ;  /* 0x0000000000017941 */ /* 0x000fea0003800100 */
.L_x_16103:
        /* <DEDUP_REMOVED lines=14> */
[----:B0-----:R-:W-:Y:S02]  /*05d0*/  HFMA2 R8, -RZ, RZ, 0, 0 ;  /* 0x00000000ff087431 */ /* 0x001fe400000001ff */
[----:B-1----:R-:W-:-:S04]  /*05e0*/  IMAD.MOV R11, RZ, RZ, -R9 ;  /* 0x000000ffff0b7224 */ /* 0x002fc800078e0a09 */
        /* <DEDUP_REMOVED lines=13> */
.L_x_16105:
[----:B------:R-:W-:Y:S05]  /*06c0*/  BSYNC.RECONVERGENT B0 ;  /* 0x0000000000007941 */ /* 0x000fea0003800200 */
.L_x_16102:
[----:B------:R-:W-:Y:S05]  /*06d0*/  WARPSYNC.ALL ;  /* 0x0000000000007948 */ /* 0x000fea0003800000 */
[----:B------:R-:W-:-:S13]  /*06e0*/  ISETP.GE.AND P0, PT, R3, UR4, PT ;  /* 0x0000000403007c0c */ /* 0x000fda000bf06270 */
[----:B------:R-:W-:Y:S05]  /*06f0*/  @P0 EXIT ;  /* 0x000000000000094d */ /* 0x000fea0003800000 */
[----:B01----:R-:W0:Y:S02]  /*0700*/  LDC.64 R4, c[0x0][0x5f8] ;  /* 0x00017e00ff047b82 */ /* 0x003e240000000a00 */
[----:B0-----:R-:W2:Y:S06]  /*0710*/  LDG.E.S16 R4, desc[UR6][R4.64] ;  /* 0x0000000604047981 */ /* 0x001eac000c1e1700 */
[----:B------:R-:W0:Y:S02]  /*0720*/  LDC.64 R2, c[0x0][0x5f0] ;  /* 0x00017c00ff027b82 */ /* 0x000e240000000a00 */
[----:B0-----:R0:W3:Y:S01]  /*0730*/  LDG.E.S16 R0, desc[UR6][R2.64] ;  /* 0x0000000602007981 */ /* 0x0010e2000c1e1700 */
[----:B--2---:R-:W-:-:S02]  /*0740*/  IABS R10, R4 ;  /* 0x00000004000a7213 */ /* 0x004fc40000000000 */
[----:B0-----:R-:W-:Y:S02]  /*0750*/  IABS R3, R4 ;  /* 0x0000000400037213 */ /* 0x001fe40000000000 */
[----:B------:R-:W0:Y:S02]  /*0760*/  I2F.RP R8, R10 ;  /* 0x0000000a00087306 */ /* 0x000e240000209400 */
[----:B------:R-:W-:-:S06]  /*0770*/  IADD3 R3, PT, PT, RZ, -R3, RZ ;  /* 0x80000003ff037210 */ /* 0x000fcc0007ffe0ff */
[----:B0-----:R-:W0:Y:S01]  /*0780*/  MUFU.RCP R8, R8 ;  /* 0x0000000800087308 */ /* 0x001e220000001000 */
[----:B---3--:R-:W-:Y:S02]  /*0790*/  IABS R2, R0 ;  /* 0x0000000000027213 */ /* 0x008fe40000000000 */
[----:B------:R-:W-:Y:S02]  /*07a0*/  ISETP.GE.AND P2, PT, R0, RZ, PT ;  /* 0x000000ff0000720c */ /* 0x000fe40003f46270 */
[----:B0-----:R-:W-:-:S04]  /*07b0*/  IADD3 R6, PT, PT, R8, 0xffffffe, RZ ;  /* 0x0ffffffe08067810 */ /* 0x001fc80007ffe0ff */
        /* <DEDUP_REMOVED lines=15> */
[----:B0-----:R-:W-:Y:S01]  /*08b0*/  STG.E.U16 desc[UR6][R2.64], R7 ;  /* 0x0000000702007986 */ /* 0x001fe2000c101506 */
[----:B------:R-:W-:Y:S05]  /*08c0*/  EXIT ;  /* 0x000000000000794d */ /* 0x000fea0003800000 */
.L_x_16101:
        /* <DEDUP_REMOVED lines=9> */
[----:B------:R-:W-:Y:S02]  /*0960*/  HFMA2 R4, -RZ, RZ, 0, 0 ;  /* 0x00000000ff047431 */ /* 0x000fe400000001ff */
[----:B------:R-:W-:Y:S01]  /*0970*/  IMAD.MOV.U32 R5, RZ, RZ, R3 ;  /* 0x000000ffff057224 */ /* 0x000fe200078e0003 */
[----:B------:R-:W-:Y:S01]  /*0980*/  ISETP.NE.AND P0, PT, R2, RZ, PT ;  /* 0x000000ff0200720c */ /* 0x000fe20003f05270 */
[----:B------:R-:W1:Y:S01]  /*0990*/  LDCU UR5, c[0x0][0x38c] ;  /* 0x00007180ff0577ac */ /* 0x000e620008000800 */
        /* <DEDUP_REMOVED lines=343> */
.L_x_16109:
[----:B------:R-:W0:Y:S02]  /*1f10*/  LDCU.128 UR8, c[0x0][0x5f0] ;  /* 0x0000be00ff0877ac */ /* 0x000e240008000c00 */
[----:B0-----:R-:W-:-:S04]  /*1f20*/  IADD3 R6, P0, PT, R6, UR10, RZ ;  /* 0x0000000a06067c10 */ /* 0x001fc8000ff1e0ff */
[----:B------:R-:W-:-:S05]  /*1f30*/  IADD3.X R7, PT, PT, RZ, UR11, RZ, P0, !PT ;  /* 0x0000000bff077c10 */ /* 0x000fca00087fe4ff */
[----:B------:R-:W2:Y:S01]  /*1f40*/  LDG.E.S16 R6, desc[UR6][R6.64] ;  /* 0x0000000606067981 */ /* 0x000ea2000c1e1700 */
[----:B------:R-:W-:-:S05]  /*1f50*/  IADD3 R8, P0, PT, R4, UR8, RZ ;  /* 0x0000000804087c10 */ /* 0x000fca000ff1e0ff */
[----:B------:R-:W-:Y:S01]  /*1f60*/  IMAD.X R9, RZ, RZ, UR9, P0 ;  /* 0x00000009ff097e24 */ /* 0x000fe200080e06ff */
[----:B------:R-:W0:Y:S04]  /*1f70*/  LDCU.64 UR8, c[0x0][0x5e8] ;  /* 0x0000bd00ff0877ac */ /* 0x000e280008000a00 */
[----:B------:R1:W3:Y:S01]  /*1f80*/  LDG.E.S16 R8, desc[UR6][R8.64] ;  /* 0x0000000608087981 */ /* 0x0002e2000c1e1700 */
[----:B------:R-:W-:Y:S02]  /*1f90*/  IADD3 R3, PT, PT, R3, 0x80, RZ ;  /* 0x0000008003037810 */ /* 0x000fe40007ffe0ff */
[-C--:B--2---:R-:W-:Y:S02]  /*1fa0*/  IABS R12, R6.reuse ;  /* 0x00000006000c7213 */ /* 0x084fe40000000000 */
[----:B-1----:R-:W-:-:S02]  /*1fb0*/  IABS R9, R6 ;  /* 0x0000000600097213 */ /* 0x002fc40000000000 */
[----:B------:R-:W1:Y:S01]  /*1fc0*/  I2F.RP R4, R12 ;  /* 0x0000000c00047306 */ /* 0x000e620000209400 */
[----:B---3--:R-:W-:Y:S02]  /*1fd0*/  IABS R14, R8 ;  /* 0x00000008000e7213 */ /* 0x008fe40000000000 */
[----:B------:R-:W-:-:S05]  /*1fe0*/  ISETP.GE.AND P1, PT, R8, RZ, PT ;  /* 0x000000ff0800720c */ /* 0x000fca0003f26270 */
[----:B-1----:R-:W1:Y:S02]  /*1ff0*/  MUFU.RCP R4, R4 ;  /* 0x0000000400047308 */ /* 0x002e640000001000 */
[----:B-1----:R-:W-:Y:S02]  /*2000*/  IADD3 R10, PT, PT, R4, 0xffffffe, RZ ;  /* 0x0ffffffe040a7810 */ /* 0x002fe40007ffe0ff */
[----:B------:R-:W-:-:S04]  /*2010*/  IADD3 R4, PT, PT, RZ, -R9, RZ ;  /* 0x80000009ff047210 */ /* 0x000fc80007ffe0ff */
[----:B------:R1:W2:Y:S02]  /*2020*/  F2I.FTZ.U32.TRUNC.NTZ R11, R10 ;  /* 0x0000000a000b7305 */ /* 0x0002a4000021f000 */
[----:B-1----:R-:W-:Y:S02]  /*2030*/  MOV R10, RZ ;  /* 0x000000ff000a7202 */ /* 0x002fe40000000f00 */
[----:B--2---:R-:W-:-:S05]  /*2040*/  IADD3 R7, PT, PT, RZ, -R11, RZ ;  /* 0x8000000bff077210 */ /* 0x004fca0007ffe0ff */
[----:B------:R-:W-:-:S04]  /*2050*/  IMAD R7, R7, R12, RZ ;  /* 0x0000000c07077224 */ /* 0x000fc800078e02ff */
[----:B------:R-:W-:-:S06]  /*2060*/  IMAD.HI.U32 R11, R11, R7, R10 ;  /* 0x000000070b0b7227 */ /* 0x000fcc00078e000a */
[----:B------:R-:W-:-:S04]  /*2070*/  IMAD.HI.U32 R11, R11, R14, RZ ;  /* 0x0000000e0b0b7227 */ /* 0x000fc800078e00ff */
[----:B------:R-:W-:-:S05]  /*2080*/  IMAD R11, R11, R4, R14 ;  /* 0x000000040b0b7224 */ /* 0x000fca00078e020e */
[----:B------:R-:W-:-:S13]  /*2090*/  ISETP.GT.U32.AND P0, PT, R12, R11, PT ;  /* 0x0000000b0c00720c */ /* 0x000fda0003f04070 */
[----:B------:R-:W-:Y:S02]  /*20a0*/  @!P0 IADD3 R11, PT, PT, R11, -R12, RZ ;  /* 0x8000000c0b0b8210 */ /* 0x000fe40007ffe0ff */
[----:B------:R-:W-:Y:S02]  /*20b0*/  ISETP.NE.AND P0, PT, R6, RZ, PT ;  /* 0x000000ff0600720c */ /* 0x000fe40003f05270 */
[----:B------:R-:W-:-:S13]  /*20c0*/  ISETP.GT.U32.AND P2, PT, R12, R11, PT ;  /* 0x0000000b0c00720c */ /* 0x000fda0003f44070 */
[----:B------:R-:W-:Y:S02]  /*20d0*/  @!P2 IADD3 R11, PT, PT, R11, -R12, RZ ;  /* 0x8000000c0b0ba210 */ /* 0x000fe40007ffe0ff */
[----:B0-----:R-:W-:Y:S02]  /*20e0*/  IADD3 R4, P2, PT, R5, UR8, RZ ;  /* 0x0000000805047c10 */ /* 0x001fe4000ff5e0ff */
[----:B------:R-:W-:Y:S02]  /*20f0*/  @!P1 IADD3 R11, PT, PT, -R11, RZ, RZ ;  /* 0x000000ff0b0b9210 */ /* 0x000fe40007ffe1ff */
[----:B------:R-:W-:Y:S02]  /*2100*/  IADD3.X R5, PT, PT, RZ, UR9, RZ, P2, !PT ;  /* 0x00000009ff057c10 */ /* 0x000fe400097fe4ff */
[----:B------:R-:W-:Y:S02]  /*2110*/  @!P0 LOP3.LUT R11, RZ, R6, RZ, 0x33, !PT ;  /* 0x00000006ff0b8212 */ /* 0x000fe400078e33ff */
[----:B------:R-:W-:-:S03]  /*2120*/  ISETP.GE.AND P0, PT, R3, UR4, PT ;  /* 0x0000000403007c0c */ /* 0x000fc6000bf06270 */
[----:B------:R0:W-:Y:S10]  /*2130*/  STG.E.U16 desc[UR6][R4.64], R11 ;  /* 0x0000000b04007986 */ /* 0x0001f4000c101506 */
[----:B------:R-:W-:Y:S05]  /*2140*/  @P0 BREAK.RELIABLE B1 ;  /* 0x0000000000010942 */ /* 0x000fea0003800100 */
[----:B------:R-:W-:Y:S05]  /*2150*/  @P0 BRA `(.L_x_16110) ;  /* 0x0000003000000947 */ /* 0x000fea0003800000 */
[----:B------:R-:W1:Y:S01]  /*2160*/  LDCU.64 UR8, c[0x0][0x390] ;  /* 0x00007200ff0877ac */ /* 0x000e620008000a00 */
[----:B0-----:R-:W-:Y:S02]  /*2170*/  MOV R4, RZ ;  /* 0x000000ff00047202 */ /* 0x001fe40000000f00 */
[----:B------:R-:W-:Y:S01]  /*2180*/  MOV R5, R3 ;  /* 0x0000000300057202 */ /* 0x000fe20000000f00 */
[----:B------:R-:W0:Y:S01]  /*2190*/  LDCU UR5, c[0x0][0x38c] ;  /* 0x00007180ff0577ac */ /* 0x000e220008000800 */
[----:B------:R-:W-:Y:S01]  /*21a0*/  ISETP.NE.AND P0, PT, R2, RZ, PT ;  /* 0x000000ff0200720c */ /* 0x000fe20003f05270 */
        /* <DEDUP_REMOVED lines=343> */
.L_x_16111:
[----:B------:R-:W0:Y:S02]  /*3720*/  LDCU.128 UR8, c[0x0][0x5f0] ;  /* 0x0000be00ff0877ac */ /* 0x000e240008000c00 */
[----:B0-----:R-:W-:-:S04]  /*3730*/  IADD3 R6, P0, PT, R6, UR10, RZ ;  /* 0x0000000a06067c10 */ /* 0x001fc8000ff1e0ff */
[----:B------:R-:W-:-:S05]  /*3740*/  IADD3.X R7, PT, PT, RZ, UR11, RZ, P0, !PT ;  /* 0x0000000bff077c10 */ /* 0x000fca00087fe4ff */
[----:B------:R-:W2:Y:S01]  /*3750*/  LDG.E.S16 R6, desc[UR6][R6.64] ;  /* 0x0000000606067981 */ /* 0x000ea2000c1e1700 */
[----:B------:R-:W-:-:S04]  /*3760*/  IADD3 R8, P0, PT, R4, UR8, RZ ;  /* 0x0000000804087c10 */ /* 0x000fc8000ff1e0ff */
[----:B------:R-:W-:Y:S01]  /*3770*/  IADD3.X R9, PT, PT, RZ, UR9, RZ, P0, !PT ;  /* 0x00000009ff097c10 */ /* 0x000fe200087fe4ff */
        /* <DEDUP_REMOVED lines=23> */
[----:B0-----:R-:W-:-:S03]  /*38f0*/  IADD3 R4, P2, PT, R5, UR8, RZ ;  /* 0x0000000805047c10 */ /* 0x001fc6000ff5e0ff */
[----:B------:R-:W-:Y:S01]  /*3900*/  @!P1 IMAD.MOV R11, RZ, RZ, -R11 ;  /* 0x000000ffff0b9224 */ /* 0x000fe200078e0a0b */
[----:B------:R-:W-:Y:S02]  /*3910*/  IADD3.X R5, PT, PT, RZ, UR9, RZ, P2, !PT ;  /* 0x00000009ff057c10 */ /* 0x000fe400097fe4ff */
[----:B------:R-:W-:-:S05]  /*3920*/  @!P0 LOP3.LUT R11, RZ, R6, RZ, 0x33, !PT ;  /* 0x00000006ff0b8212 */ /* 0x000fca00078e33ff */
[----:B------:R0:W-:Y:S02]  /*3930*/  STG.E.U16 desc[UR6][R4.64], R11 ;  /* 0x0000000b04007986 */ /* 0x0001e4000c101506 */
.L_x_16108:
[----:B------:R-:W-:-:S13]  /*3940*/  ISETP.GE.AND P0, PT, R3, UR4, PT ;  /* 0x0000000403007c0c */ /* 0x000fda000bf06270 */
[----:B------:R-:W-:Y:S05]  /*3950*/  @P0 BREAK.RELIABLE B1 ;  /* 0x0000000000010942 */ /* 0x000fea0003800100 */
[----:B------:R-:W-:Y:S05]  /*3960*/  @P0 BRA `(.L_x_16110) ;  /* 0x0000001400fc0947 */ /* 0x000fea0003800000 */
[----:B------:R-:W-:Y:S05]  /*3970*/  BSYNC.RELIABLE B1 ;  /* 0x0000000000017941 */ /* 0x000fea0003800100 */
.L_x_16107:
[----:B------:R-:W1:Y:S01]  /*3980*/  LDCU.64 UR8, c[0x0][0x390] ;  /* 0x00007200ff0877ac */ /* 0x000e620008000a00 */
[----:B0-----:R-:W-:Y:S01]  /*3990*/  HFMA2 R4, -RZ, RZ, 0, 0 ;  /* 0x00000000ff047431 */ /* 0x001fe200000001ff */
        /* <DEDUP_REMOVED lines=346> */
.L_x_16112:
[----:B------:R-:W0:Y:S02]  /*4f40*/  LDCU.128 UR8, c[0x0][0x5f0] ;  /* 0x0000be00ff0877ac */ /* 0x000e240008000c00 */
[----:B0-----:R-:W-:-:S05]  /*4f50*/  IADD3 R6, P0, PT, R6, UR10, RZ ;  /* 0x0000000a06067c10 */ /* 0x001fca000ff1e0ff */
[----:B------:R-:W-:-:S05]  /*4f60*/  IMAD.X R7, RZ, RZ, UR11, P0 ;  /* 0x0000000bff077e24 */ /* 0x000fca00080e06ff */
        /* <DEDUP_REMOVED lines=29> */
[----:B------:R-:W-:-:S05]  /*5140*/  @!P0 LOP3.LUT R11, RZ, R6, RZ, 0x33, !PT ;  /* 0x00000006ff0b8212 */ /* 0x000fca00078e33ff */
[----:B------:R1:W-:Y:S02]  /*5150*/  STG.E.U16 desc[UR6][R4.64], R11 ;  /* 0x0000000b04007986 */ /* 0x0003e4000c101506 */
.L_x_16110:
[----:B------:R-:W-:Y:S05]  /*5160*/  BSYNC.RECONVERGENT B0 ;  /* 0x0000000000007941 */ /* 0x000fea0003800200 */
.L_x_16106:
[----:B------:R-:W-:Y:S05]  /*5170*/  WARPSYNC.ALL ;  /* 0x0000000000007948 */ /* 0x000fea0003800000 */
[----:B------:R-:W-:-:S13]  /*5180*/  ISETP.GE.AND P0, PT, R3, UR4, PT ;  /* 0x0000000403007c0c */ /* 0x000fda000bf06270 */
[----:B------:R-:W-:Y:S05]  /*5190*/  @P0 EXIT ;  /* 0x000000000000094d */ /* 0x000fea0003800000 */
[----:B------:R-:W2:Y:S01]  /*51a0*/  LDCU.64 UR4, c[0x0][0x390] ;  /* 0x00007200ff0477ac */ /* 0x000ea20008000a00 */
[----:B01----:R-:W-:Y:S01]  /*51b0*/  HFMA2 R4, -RZ, RZ, 0, 0 ;  /* 0x00000000ff047431 */ /* 0x003fe200000001ff */
[----:B------:R-:W-:Y:S01]  /*51c0*/  MOV R5, R3 ;  /* 0x0000000300057202 */ /* 0x000fe20000000f00 */
[----:B------:R-:W0:Y:S01]  /*51d0*/  LDCU UR8, c[0x0][0x38c] ;  /* 0x00007180ff0877ac */ /* 0x000e220008000800 */
[----:B------:R-:W-:Y:S01]  /*51e0*/  ISETP.NE.AND P0, PT, R2, RZ, PT ;  /* 0x000000ff0200720c */ /* 0x000fe20003f05270 */
[----:B------:R-:W1:Y:S01]  /*51f0*/  LDCU.64 UR10, c[0x0][0x4b8] ;  /* 0x00009700ff0a77ac */ /* 0x000e620008000a00 */
[----:B--2---:R-:W-:Y:S01]  /*5200*/  IMAD.HI.U32 R6, R3, UR4, R4 ;  /* 0x0000000403067c27 */ /* 0x004fe2000f8e0004 */
[----:B------:R-:W2:Y:S04]  /*5210*/  LDCU UR4, c[0x0][0x4c0] ;  /* 0x00009800ff0477ac */ /* 0x000ea80008000800 */
[----:B------:R-:W-:-:S04]  /*5220*/  SHF.R.U32.HI R7, RZ, UR5, R6 ;  /* 0x00000005ff077c19 */ /* 0x000fc80008011606 */
[----:B------:R-:W-:-:S05]  /*5230*/  IADD3 R4, PT, PT, -R7, RZ, RZ ;  /* 0x000000ff07047210 */ /* 0x000fca0007ffe1ff */
[----:B0-----:R-:W-:-:S04]  /*5240*/  IMAD R4, R4, UR8, R3 ;  /* 0x0000000804047c24 */ /* 0x001fc8000f8e0203 */
[C---:B-1----:R-:W-:Y:S02]  /*5250*/  IMAD R3, R4.reuse, UR10, RZ ;  /* 0x0000000a04037c24 */ /* 0x042fe4000f8e02ff */
[C---:B------:R-:W-:Y:S02]  /*5260*/  IMAD R2, R4.reuse, UR11, RZ ;  /* 0x0000000b04027c24 */ /* 0x040fe4000f8e02ff */
[----:B--2---:R-:W-:Y:S01]  /*5270*/  IMAD R4, R4, UR4, RZ ;  /* 0x0000000404047c24 */ /* 0x004fe2000f8e02ff */
        /* <DEDUP_REMOVED lines=313> */
[----:B------:R-:W2:Y:S09]  /*6610*/  LDCU UR5, c[0x0][0x5cc] ;  /* 0x0000b980ff0577ac */ /* 0x000eb20008000800 */
[----:B------:R-:W3:Y:S01]  /*6620*/  @P0 LDC.64 R12, c[0x0][0x4b0] ;  /* 0x00012c00ff0c0b82 */ /* 0x000ee20000000a00 */
[----:B------:R-:W4:Y:S01]  /*6630*/  LDCU.64 UR10, c[0x0][0x5d0] ;  /* 0x0000ba00ff0a77ac */ /* 0x000f220008000a00 */
[----:B0-----:R-:W-:-:S06]  /*6640*/  IMAD.HI.U32 R10, R7, UR9, R6 ;  /* 0x00000009070a7c27 */ /* 0x001fcc000f8e0006 */
[----:B------:R-:W0:Y:S01]  /*6650*/  @P0 LDC R15, c[0x0][0x4ac] ;  /* 0x00012b00ff0f0b82 */ /* 0x000e220000000800 */
[----:B-1----:R-:W-:Y:S02]  /*6660*/  SHF.R.U32.HI R11, RZ, UR4, R10 ;  /* 0x00000004ff0b7c19 */ /* 0x002fe4000801160a */
[----:B------:R-:W-:Y:S02]  /*6670*/  @P0 MOV R10, RZ ;  /* 0x000000ff000a0202 */ /* 0x000fe40000000f00 */
[----:B------:R-:W-:-:S03]  /*6680*/  IADD3 R5, PT, PT, -R11, RZ, RZ ;  /* 0x000000ff0b057210 */ /* 0x000fc60007ffe1ff */
[----:B------:R-:W1:Y:S02]  /*6690*/  @P0 LDC.64 R8, c[0x0][0x5d8] ;  /* 0x00017600ff080b82 */ /* 0x000e640000000a00 */
[----:B------:R-:W-:-:S06]  /*66a0*/  IMAD R7, R5, UR8, R7 ;  /* 0x0000000805077c24 */ /* 0x000fcc000f8e0207 */
        /* <DEDUP_REMOVED lines=11> */
.L_x_16113:
[----:B------:R-:W0:Y:S01]  /*6760*/  LDCU.128 UR8, c[0x0][0x5f0] ;  /* 0x0000be00ff0877ac */ /* 0x000e220008000c00 */
[----:B------:R-:W1:Y:S01]  /*6770*/  LDCU.64 UR4, c[0x0][0x5e8] ;  /* 0x0000bd00ff0477ac */ /* 0x000e620008000a00 */
[----:B0-----:R-:W-:-:S04]  /*6780*/  IADD3 R6, P0, PT, R4, UR10, RZ ;  /* 0x0000000a04067c10 */ /* 0x001fc8000ff1e0ff */
[----:B------:R-:W-:-:S05]  /*6790*/  IADD3.X R7, PT, PT, RZ, UR11, RZ, P0, !PT ;  /* 0x0000000bff077c10 */ /* 0x000fca00087fe4ff */
[----:B------:R-:W2:Y:S01]  /*67a0*/  LDG.E.S16 R10, desc[UR6][R6.64] ;  /* 0x00000006060a7981 */ /* 0x000ea2000c1e1700 */
[----:B------:R-:W-:-:S04]  /*67b0*/  IADD3 R4, P0, PT, R2, UR8, RZ ;  /* 0x0000000802047c10 */ /* 0x000fc8000ff1e0ff */
[----:B------:R-:W-:-:S05]  /*67c0*/  IADD3.X R5, PT, PT, RZ, UR9, RZ, P0, !PT ;  /* 0x00000009ff057c10 */ /* 0x000fca00087fe4ff */
[----:B------:R0:W3:Y:S01]  /*67d0*/  LDG.E.S16 R4, desc[UR6][R4.64] ;  /* 0x0000000604047981 */ /* 0x0000e2000c1e1700 */
[-C--:B--2---:R-:W-:Y:S02]  /*67e0*/  IABS R2, R10.reuse ;  /* 0x0000000a00027213 */ /* 0x084fe40000000000 */
[----:B0-----:R-:W-:Y:S02]  /*67f0*/  IABS R5, R10 ;  /* 0x0000000a00057213 */ /* 0x001fe40000000000 */
[----:B------:R-:W0:Y:S01]  /*6800*/  I2F.RP R0, R2 ;  /* 0x0000000200007306 */ /* 0x000e220000209400 */
[----:B---3--:R-:W-:Y:S02]  /*6810*/  IABS R6, R4 ;  /* 0x0000000400067213 */ /* 0x008fe40000000000 */
[----:B------:R-:W-:-:S05]  /*6820*/  ISETP.GE.AND P1, PT, R4, RZ, PT ;  /* 0x000000ff0400720c */ /* 0x000fca0003f26270 */
[----:B0-----:R-:W0:Y:S02]  /*6830*/  MUFU.RCP R0, R0 ;  /* 0x0000000000007308 */ /* 0x001e240000001000 */
[----:B0-----:R-:W-:Y:S02]  /*6840*/  IADD3 R8, PT, PT, R0, 0xffffffe, RZ ;  /* 0x0ffffffe00087810 */ /* 0x001fe40007ffe0ff */
[----:B------:R-:W-:-:S04]  /*6850*/  IADD3 R0, PT, PT, RZ, -R5, RZ ;  /* 0x80000005ff007210 */ /* 0x000fc80007ffe0ff */
[----:B------:R0:W2:Y:S02]  /*6860*/  F2I.FTZ.U32.TRUNC.NTZ R9, R8 ;  /* 0x0000000800097305 */ /* 0x0000a4000021f000 */
[----:B0-----:R-:W-:Y:S02]  /*6870*/  MOV R8, RZ ;  /* 0x000000ff00087202 */ /* 0x001fe40000000f00 */
        /* <DEDUP_REMOVED lines=10> */
[----:B-1----:R-:W-:Y:S02]  /*6920*/  IADD3 R2, P2, PT, R3, UR4, RZ ;  /* 0x0000000403027c10 */ /* 0x002fe4000ff5e0ff */
[----:B------:R-:W-:Y:S02]  /*6930*/  @!P1 IADD3 R9, PT, PT, -R9, RZ, RZ ;  /* 0x000000ff09099210 */ /* 0x000fe40007ffe1ff */
[----:B------:R-:W-:Y:S02]  /*6940*/  IADD3.X R3, PT, PT, RZ, UR5, RZ, P2, !PT ;  /* 0x00000005ff037c10 */ /* 0x000fe400097fe4ff */
[----:B------:R-:W-:-:S05]  /*6950*/  @!P0 LOP3.LUT R9, RZ, R10, RZ, 0x33, !PT ;  /* 0x0000000aff098212 */ /* 0x000fca00078e33ff */
[----:B------:R-:W-:Y:S01]  /*6960*/  STG.E.U16 desc[UR6][R2.64], R9 ;  /* 0x0000000902007986 */ /* 0x000fe2000c101506 */
[----:B------:R-:W-:Y:S05]  /*6970*/  EXIT ;  /* 0x000000000000794d */ /* 0x000fea0003800000 */
.L_x_16114:
        /* <DEDUP_REMOVED lines=16> */
.L_x_54864:


//--------------------- .text._ZN2at6native27unrolled_elementwise_kernelINS0_13BinaryFunctorIsssZZZNS0_16fmod_kernel_cudaERNS_18TensorIteratorBaseEENKUlvE_clEvENKUlvE3_clEvEUlssE_EESt5arrayIPcLm3EELi4E23TrivialOffsetCalculatorILi2EjESC_ILi1EjENS0_6memory15LoadWithoutCastENSF_16StoreWithoutCastEEEviT_T0_T2_T3_T4_T5_ --------------------------
	.section	.text._ZN2at6native27unrolled_elementwise_kernelINS0_13BinaryFunctorIsssZZZNS0_16fmod_kernel_cudaERNS_18TensorIteratorBaseEENKUlvE_clEvENKUlvE3_clEvEUlssE_EESt5arrayIPcLm3EELi4E23TrivialOffsetCalculatorILi2EjESC_ILi1EjENS0_6memory15LoadWithoutCastENSF_16StoreWithoutCastEEEviT_T0_T2_T3_T4_T5_,"ax",@progbits
	.align	128
        .global         _ZN2at6native27unrolled_elementwise_kernelINS0_13BinaryFunctorIsssZZZNS0_16fmod_kernel_cudaERNS_18TensorIteratorBaseEENKUlvE_clEvENKUlvE3_clEvEUlssE_EESt5arrayIPcLm3EELi4E23TrivialOffsetCalculatorILi2EjESC_ILi1EjENS0_6memory15LoadWithoutCastENSF_16StoreWithoutCastEEEviT_T0_T2_T3_T4_T5_
        .type           _ZN2at6native27unrolled_elementwise_kernelINS0_13BinaryFunctorIsssZZZNS0_16fmod_kernel_cudaERNS_18TensorIteratorBaseEENKUlvE_clEvENKUlvE3_clEvEUlssE_EESt5arrayIPcLm3EELi4E23TrivialOffsetCalculatorILi2EjESC_ILi1EjENS0_6memory15LoadWithoutCastENSF_16StoreWithoutCastEEEviT_T0_T2_T3_T4_T5_,@function
        .size           _ZN2at6native27unrolled_elementwise_kernelINS0_13BinaryFunctorIsssZZZNS0_16fmod_kernel_cudaERNS_18TensorIteratorBaseEENKUlvE_clEvENKUlvE3_clEvEUlssE_EESt5arrayIPcLm3EELi4E23TrivialOffsetCalculatorILi2EjESC_ILi1EjENS0_6memory15LoadWithoutCastENSF_16StoreWithoutCastEEEviT_T0_T2_T3_T4_T5_,(.L_x_54865 - _ZN2at6native27unrolled_elementwise_kernelINS0_13BinaryFunctorIsssZZZNS0_16fmod_kernel_cudaERNS_18TensorIteratorBaseEENKUlvE_clEvENKUlvE3_clEvEUlssE_EESt5arrayIPcLm3EELi4E23TrivialOffsetCalculatorILi2EjESC_ILi1EjENS0_6memory15LoadWithoutCastENSF_16StoreWithoutCastEEEviT_T0_T2_T3_T4_T5_)
        .other          _ZN2at6native27unrolled_elementwise_kernelINS0_13BinaryFunctorIsssZZZNS0_16fmod_kernel_cudaERNS_18TensorIteratorBaseEENKUlvE_clEvENKUlvE3_clEvEUlssE_EESt5arrayIPcLm3EELi4E23TrivialOffsetCalculatorILi2EjESC_ILi1EjENS0_6memory15LoadWithoutCastENSF_16StoreWithoutCastEEEviT_T0_T2_T3_T4_T5_,@"STO_CUDA_ENTRY STV_DEFAULT"
_ZN2at6native27unrolled_elementwise_kernelINS0_13BinaryFunctorIsssZZZNS0_16fmod_kernel_cudaERNS_18TensorIteratorBaseEENKUlvE_clEvENKUlvE3_clEvEUlssE_EESt5arrayIPcLm3EELi4E23TrivialOffsetCalculatorILi2EjESC_ILi1EjENS0_6memory15LoadWithoutCastENSF_16StoreWithoutCastEEEviT_T0_T2_T3_T4_T5_:
.text._ZN2at6native27unrolled_elementwise_kernelINS0_13BinaryFunctorIsssZZZNS0_16fmod_kernel_cudaERNS_18TensorIteratorBaseEENKUlvE_clEvENKUlvE3_clEvEUlssE_EESt5arrayIPcLm3EELi4E23TrivialOffsetCalculatorILi2EjESC_ILi1EjENS0_6memory15LoadWithoutCastENSF_16StoreWithoutCastEEEviT_T0_T2_T3_T4_T5_:
        /* <DEDUP_REMOVED lines=14> */
[----:B------:R-:W2:Y:S01]  /*00e0*/  LDC.64 R12, c[0x0][0x398] ;  /* 0x0000e600ff0c7b82 */ /* 0x000ea20000000a00 */
[----:B------:R-:W-:-:S05]  /*00f0*/  @!P0 VIADD R8, R0, 0x80 ;  /* 0x0000008000088836 */ /* 0x000fca0000000000 */
[----:B------:R-:W-:-:S13]  /*0100*/  ISETP.GE.AND P1, PT, R8, R9, PT ;  /* 0x000000090800720c */ /* 0x000fda0003f26270 */
[----:B------:R-:W-:Y:S01]  /*0110*/  @!P1 LEA R21, R11, R8, 0x9 ;  /* 0x000000080b159211 */ /* 0x000fe200078e48ff */
[----:B------:R-:W-:-:S04]  /*0120*/  @!P1 VIADD R8, R8, 0x80 ;  /* 0x0000008008089836 */ /* 0x000fc80000000000 */
[----:B---3--:R-:W-:Y:S01]  /*0130*/  @!P1 IMAD.WIDE.U32 R18, R21, 0x2, R18 ;  /* 0x0000000215129825 */ /* 0x008fe200078e0012 */
[----:B------:R-:W-:-:S04]  /*0140*/  ISETP.GE.AND P3, PT, R8, R9, PT ;  /* 0x000000090800720c */ /* 0x000fc80003f66270 */
[----:B-1----:R1:W5:Y:S09]  /*0150*/  @!P1 LDG.E.S16 R15, desc[UR4][R18.64] ;  /* 0x00000004120f9981 */ /* 0x002372000c1e1700 */
[----:B------:R-:W-:Y:S01]  /*0160*/  @!P3 IMAD R23, R11, 0x200, R8 ;  /* 0x000002000b17b824 */ /* 0x000fe200078e0208 */
[----:B-1----:R-:W1:Y:S01]  /*0170*/  LDC.64 R18, c[0x0][0x390] ;  /* 0x0000e400ff127b82 */ /* 0x002e620000000a00 */
[----:B------:R-:W-:-:S02]  /*0180*/  @!P3 IADD3 R8, PT, PT, R8, 0x80, RZ ;  /* 0x000000800808b810 */ /* 0x000fc40007ffe0ff */
[C---:B----4-:R-:W-:Y:S02]  /*0190*/  @!P3 IMAD.WIDE.U32 R4, R23.reuse, 0x2, R4 ;  /* 0x000000021704b825 */ /* 0x050fe400078e0004 */
[----:B------:R-:W-:Y:S02]  /*01a0*/  ISETP.GE.AND P2, PT, R8, R9, PT ;  /* 0x000000090800720c */ /* 0x000fe40003f46270 */
[----:B------:R-:W-:-:S04]  /*01b0*/  @!P3 IMAD.WIDE.U32 R6, R23, 0x2, R6 ;  /* 0x000000021706b825 */ /* 0x000fc800078e0006 */
[----:B------:R-:W-:Y:S01]  /*01c0*/  HFMA2 R10, -RZ, RZ, 0, 0 ;  /* 0x00000000ff0a7431 */ /* 0x000fe200000001ff */
[----:B------:R-:W3:Y:S01]  /*01d0*/  LDC.64 R22, c[0x0][0x398] ;  /* 0x0000e600ff167b82 */ /* 0x000ee20000000a00 */
[----:B------:R4:W5:Y:S01]  /*01e0*/  @!P3 LDG.E.S16 R14, desc[UR4][R4.64] ;  /* 0x00000004040eb981 */ /* 0x000962000c1e1700 */
[----:B0-----:R-:W-:-:S04]  /*01f0*/  @!P1 IMAD.WIDE.U32 R2, R21, 0x2, R2 ;  /* 0x0000000215029825 */ /* 0x001fc800078e0002 */
[C---:B------:R-:W-:Y:S02]  /*0200*/  @!P0 IMAD R21, R11.reuse, 0x200, R0 ;  /* 0x000002000b158824 */ /* 0x040fe400078e0200 */
[----:B------:R-:W-:Y:S02]  /*0210*/  @!P2 IMAD R25, R11, 0x200, R8 ;  /* 0x000002000b19a824 */ /* 0x000fe400078e0208 */
[----:B-1----:R-:W-:-:S04]  /*0220*/  @!P0 IMAD.WIDE.U32 R18, R21, 0x2, R18 ;  /* 0x0000000215128825 */ /* 0x002fc800078e0012 */
[----:B---3--:R-:W-:Y:S01]  /*0230*/  @!P0 IMAD.WIDE.U32 R22, R21, 0x2, R22 ;  /* 0x0000000215168825 */ /* 0x008fe200078e0016 */
[----:B------:R-:W-:-:S06]  /*0240*/  CS2R R20, SRZ ;  /* 0x0000000000147805 */ /* 0x000fcc000001ff00 */
[----:B------:R-:W5:Y:S04]  /*0250*/  @!P0 LDG.E.S16 R21, desc[UR4][R18.64] ;  /* 0x0000000412158981 */ /* 0x000f68000c1e1700 */
[----:B------:R-:W5:Y:S01]  /*0260*/  @!P0 LDG.E.S16 R20, desc[UR4][R22.64] ;  /* 0x0000000416148981 */ /* 0x000f62000c1e1700 */
[----:B------:R-:W-:Y:S01]  /*0270*/  ISETP.GE.AND P0, PT, R0, R9, PT ;  /* 0x000000090000720c */ /* 0x000fe20003f06270 */
[----:B--2---:R-:W-:-:S04]  /*0280*/  @!P2 IMAD.WIDE.U32 R16, R25, 0x2, R16 ;  /* 0x000000021910a825 */ /* 0x004fc800078e0010 */
[----:B------:R-:W-:Y:S01]  /*0290*/  @!P2 IMAD.WIDE.U32 R24, R25, 0x2, R12 ;  /* 0x000000021918a825 */ /* 0x000fe200078e000c */
[----:B------:R-:W-:Y:S01]  /*02a0*/  CS2R R12, SRZ ;  /* 0x00000000000c7805 */ /* 0x000fe2000001ff00 */
[----:B------:R0:W5:Y:S05]  /*02b0*/  @!P2 LDG.E.S16 R10, desc[UR4][R16.64] ;  /* 0x00000004100aa981 */ /* 0x00016a000c1e1700 */
[----:B------:R1:W5:Y:S01]  /*02c0*/  @!P1 LDG.E.S16 R13, desc[UR4][R2.64] ;  /* 0x00000004020d9981 */ /* 0x000362000c1e1700 */
[----:B------:R-:W-:Y:S01]  /*02d0*/  IMAD.MOV.U32 R8, RZ, RZ, RZ ;  /* 0x000000ffff087224 */ /* 0x000fe200078e00ff */
[C---:B----4-:R-:W-:Y:S01]  /*02e0*/  IADD3 R4, PT, PT, R0.reuse, 0x100, RZ ;  /* 0x0000010000047810 */ /* 0x050fe20007ffe0ff */
[----:B------:R-:W-:Y:S01]  /*02f0*/  @!P0 IMAD R5, R11, 0x200, R0 ;  /* 0x000002000b058824 */ /* 0x000fe200078e0200 */
[----:B------:R-:W-:Y:S01]  /*0300*/  BSSY.RECONVERGENT B0, `(.L_x_16115) ;  /* 0x0000023000007945 */ /* 0x000fe20003800200 */
[----:B0-----:R-:W-:Y:S01]  /*0310*/  VIADD R16, R0, 0x80 ;  /* 0x0000008000107836 */ /* 0x001fe20000000000 */
[----:B------:R-:W5:Y:S01]  /*0320*/  @!P2 LDG.E.S16 R12, desc[UR4][R24.64] ;  /* 0x00000004180ca981 */ /* 0x000f62000c1e1700 */
[----:B-1----:R-:W0:Y:S03]  /*0330*/  @!P0 LDC.64 R2, c[0x0][0x388] ;  /* 0x0000e200ff028b82 */ /* 0x002e260000000a00 */
[----:B------:R1:W5:Y:S01]  /*0340*/  @!P3 LDG.E.S16 R8, desc[UR4][R6.64] ;  /* 0x000000040608b981 */ /* 0x000362000c1e1700 */
[----:B------:R-:W-:-:S02]  /*0350*/  ISETP.GE.AND P4, PT, R16, R9, PT ;  /* 0x000000091000720c */ /* 0x000fc40003f86270 */
[----:B------:R-:W-:Y:S01]  /*0360*/  ISETP.GE.AND P1, PT, R4, R9, PT ;  /* 0x000000090400720c */ /* 0x000fe20003f26270 */
[----:B-1----:R-:W-:Y:S01]  /*0370*/  VIADD R6, R0, 0x180 ;  /* 0x0000018000067836 */ /* 0x002fe20000000000 */
[----:B------:R-:W-:-:S04]  /*0380*/  @!P0 MOV R0, R16 ;  /* 0x0000001000008202 */ /* 0x000fc80000000f00 */
[-C--:B------:R-:W-:Y:S02]  /*0390*/  ISETP.GE.AND P2, PT, R6, R9.reuse, PT ;  /* 0x000000090600720c */ /* 0x080fe40003f46270 */
[----:B------:R-:W-:Y:S01]  /*03a0*/  ISETP.GE.AND P3, PT, R0, R9, PT ;  /* 0x000000090000720c */ /* 0x000fe20003f66270 */
[----:B0-----:R-:W-:Y:S01]  /*03b0*/  @!P0 IMAD.WIDE.U32 R2, R5, 0x2, R2 ;  /* 0x0000000205028825 */ /* 0x001fe200078e0002 */
[----:B------:R-:W-:Y:S11]  /*03c0*/  @P0 BRA `(.L_x_16116) ;  /* 0x0000000000580947 */ /* 0x000ff60003800000 */
[-C--:B-----5:R-:W-:Y:S02]  /*03d0*/  IABS R6, R20.reuse ;  /* 0x0000001400067213 */ /* 0x0a0fe40000000000 */
[----:B------:R-:W-:Y:S02]  /*03e0*/  IABS R18, R20 ;  /* 0x0000001400127213 */ /* 0x000fe40000000000 */
[----:B------:R-:W0:Y:S01]  /*03f0*/  I2F.RP R7, R6 ;  /* 0x0000000600077306 */ /* 0x000e220000209400 */
[----:B------:R-:W-:-:S07]  /*0400*/  IABS R16, R21 ;  /* 0x0000001500107213 */ /* 0x000fce0000000000 */
[----:B0-----:R-:W0:Y:S02]  /*0410*/  MUFU.RCP R7, R7 ;  /* 0x0000000700077308 */ /* 0x001e240000001000 */
[----:B0-----:R-:W-:Y:S01]  /*0420*/  VIADD R4, R7, 0xffffffe ;  /* 0x0ffffffe07047836 */ /* 0x001fe20000000000 */
[----:B------:R-:W-:-:S05]  /*0430*/  IADD3 R7, PT, PT, RZ, -R18, RZ ;  /* 0x80000012ff077210 */ /* 0x000fca0007ffe0ff */
[----:B------:R0:W1:Y:S02]  /*0440*/  F2I.FTZ.U32.TRUNC.NTZ R5, R4 ;  /* 0x0000000400057305 */ /* 0x000064000021f000 */
[----:B0-----:R-:W-:Y:S02]  /*0450*/  IMAD.MOV.U32 R4, RZ, RZ, RZ ;  /* 0x000000ffff047224 */ /* 0x001fe400078e00ff */
[----:B-1----:R-:W-:-:S04]  /*0460*/  IMAD.MOV R17, RZ, RZ, -R5 ;  /* 0x000000ffff117224 */ /* 0x002fc800078e0a05 */
[----:B------:R-:W-:-:S04]  /*0470*/  IMAD R17, R17, R6, RZ ;  /* 0x0000000611117224 */ /* 0x000fc800078e02ff */
[----:B------:R-:W-:-:S06]  /*0480*/  IMAD.HI.U32 R5, R5, R17, R4 ;  /* 0x0000001105057227 */ /* 0x000fcc00078e0004 */
[----:B------:R-:W-:-:S04]  /*0490*/  IMAD.HI.U32 R5, R5, R16, RZ ;  /* 0x0000001005057227 */ /* 0x000fc800078e00ff */
[----:B------:R-:W-:-:S05]  /*04a0*/  IMAD R5, R5, R7, R16 ;  /* 0x0000000705057224 */ /* 0x000fca00078e0210 */
[----:B------:R-:W-:-:S13]  /*04b0*/  ISETP.GT.U32.AND P5, PT, R6, R5, PT ;  /* 0x000000050600720c */ /* 0x000fda0003fa4070 */
[----:B------:R-:W-:Y:S01]  /*04c0*/  @!P5 IMAD.IADD R5, R5, 0x1, -R6 ;  /* 0x000000010505d824 */ /* 0x000fe200078e0a06 */
[----:B------:R-:W-:-:S04]  /*04d0*/  ISETP.GE.AND P5, PT, R21, RZ, PT ;  /* 0x000000ff1500720c */ /* 0x000fc80003fa6270 */
[----:B------:R-:W-:-:S13]  /*04e0*/  ISETP.GT.U32.AND P6, PT, R6, R5, PT ;  /* 0x000000050600720c */ /* 0x000fda0003fc4070 */
[----:B------:R-:W-:Y:S02]  /*04f0*/  @!P6 IADD3 R5, PT, PT, R5, -R6, RZ ;  /* 0x800000060505e210 */ /* 0x000fe40007ffe0ff */
[----:B------:R-:W-:-:S03]  /*0500*/  ISETP.NE.AND P6, PT, R20, RZ, PT ;  /* 0x000000ff1400720c */ /* 0x000fc60003fc5270 */
[----:B------:R-:W-:-:S10]  /*0510*/  @!P5 IMAD.MOV R5, RZ, RZ, -R5 ;  /* 0x000000ffff05d224 */ /* 0x000fd400078e0a05 */
[----:B------:R-:W-:-:S07]  /*0520*/  @!P6 LOP3.LUT R5, RZ, R20, RZ, 0x33, !PT ;  /* 0x00000014ff05e212 */ /* 0x000fce00078e33ff */
.L_x_16116:
[----:B------:R-:W-:Y:S05]  /*0530*/  BSYNC.RECONVERGENT B0 ;  /* 0x0000000000007941 */ /* 0x000fea0003800200 */
.L_x_16115:
[----:B------:R-:W-:Y:S04]  /*0540*/  BSSY.RECONVERGENT B0, `(.L_x_16117) ;  /* 0x0000018000007945 */ /* 0x000fe80003800200 */
[----:B------:R-:W-:Y:S05]  /*0550*/  @P4 BRA `(.L_x_16118) ;  /* 0x0000000000584947 */ /* 0x000fea0003800000 */
[-C--:B-----5:R-:W-:Y:S02]  /*0560*/  IABS R17, R13.reuse ;  /* 0x0000000d00117213 */ /* 0x0a0fe40000000000 */
[----:B------:R-:W-:Y:S02]  /*0570*/  IABS R18, R13 ;  /* 0x0000000d00127213 */ /* 0x000fe40000000000 */
[----:B------:R-:W0:Y:S01]  /*0580*/  I2F.RP R4, R17 ;  /* 0x0000001100047306 */ /* 0x000e220000209400 */
[----:B------:R-:W-:-:S07]  /*0590*/  ISETP.GE.AND P6, PT, R15, RZ, PT ;  /* 0x000000ff0f00720c */ /* 0x000fce0003fc6270 */
[----:B0-----:R-:W0:Y:S02]  /*05a0*/  MUFU.RCP R4, R4 ;  /* 0x0000000400047308 */ /* 0x001e240000001000 */
[----:B0-----:R-:W-:Y:S01]  /*05b0*/  VIADD R6, R4, 0xffffffe ;  /* 0x0ffffffe04067836 */ /* 0x001fe20000000000 */
[----:B------:R-:W-:-:S05]  /*05c0*/  IABS R4, R15 ;  /* 0x0000000f00047213 */ /* 0x000fca0000000000 */
[----:B------:R0:W1:Y:S02]  /*05d0*/  F2I.FTZ.U32.TRUNC.NTZ R7, R6 ;  /* 0x0000000600077305 */ /* 0x000064000021f000 */
[----:B0-----:R-:W-:Y:S01]  /*05e0*/  IMAD.MOV.U32 R6, RZ, RZ, RZ ;  /* 0x000000ffff067224 */ /* 0x001fe200078e00ff */
[----:B-1----:R-:W-:-:S05]  /*05f0*/  IADD3 R16, PT, PT, RZ, -R7, RZ ;  /* 0x80000007ff107210 */ /* 0x002fca0007ffe0ff */
[----:B------:R-:W-:Y:S02]  /*0600*/  IMAD R19, R16, R17, RZ ;  /* 0x0000001110137224 */ /* 0x000fe400078e02ff */
[----:B------:R-:W-:Y:S02]  /*0610*/  IMAD.MOV R16, RZ, RZ, -R18 ;  /* 0x000000ffff107224 */ /* 0x000fe400078e0a12 */
[----:B------:R-:W-:-:S06]  /*0620*/  IMAD.HI.U32 R7, R7, R19, R6 ;  /* 0x0000001307077227 */ /* 0x000fcc00078e0006 */
[----:B------:R-:W-:-:S04]  /*0630*/  IMAD.HI.U32 R7, R7, R4, RZ ;  /* 0x0000000407077227 */ /* 0x000fc800078e00ff */
[----:B------:R-:W-:-:S05]  /*0640*/  IMAD R4, R7, R16, R4 ;  /* 0x0000001007047224 */ /* 0x000fca00078e0204 */
[----:B------:R-:W-:-:S13]  /*0650*/  ISETP.GT.U32.AND P4, PT, R17, R4, PT ;  /* 0x000000041100720c */ /* 0x000fda0003f84070 */
[----:B------:R-:W-:Y:S02]  /*0660*/  @!P4 IADD3 R4, PT, PT, R4, -R17, RZ ;  /* 0x800000110404c210 */ /* 0x000fe40007ffe0ff */
[----:B------:R-:W-:Y:S02]  /*0670*/  ISETP.NE.AND P4, PT, R13, RZ, PT ;  /* 0x000000ff0d00720c */ /* 0x000fe40003f85270 */
[----:B------:R-:W-:-:S13]  /*0680*/  ISETP.GT.U32.AND P5, PT, R17, R4, PT ;  /* 0x000000041100720c */ /* 0x000fda0003fa4070 */
[----:B------:R-:W-:-:S04]  /*0690*/  @!P5 IMAD.IADD R4, R4, 0x1, -R17 ;  /* 0x000000010404d824 */ /* 0x000fc800078e0a11 */
[----:B------:R-:W-:Y:S01]  /*06a0*/  @!P6 IMAD.MOV R4, RZ, RZ, -R4 ;  /* 0x000000ffff04e224 */ /* 0x000fe200078e0a04 */
[----:B------:R-:W-:-:S07]  /*06b0*/  @!P4 LOP3.LUT R4, RZ, R13, RZ, 0x33, !PT ;  /* 0x0000000dff04c212 */ /* 0x000fce00078e33ff */
.L_x_16118:
[----:B------:R-:W-:Y:S05]  /*06c0*/  BSYNC.RECONVERGENT B0 ;  /* 0x0000000000007941 */ /* 0x000fea0003800200 */
.L_x_16117:
[----:B------:R-:W-:Y:S04]  /*06d0*/  BSSY.RECONVERGENT B0, `(.L_x_16119) ;  /* 0x0000018000007945 */ /* 0x000fe80003800200 */
[----:B------:R-:W-:Y:S05]  /*06e0*/  @P1 BRA `(.L_x_16120) ;  /* 0x0000000000581947 */ /* 0x000fea0003800000 */
[-C--:B-----5:R-:W-:Y:S02]  /*06f0*/  IABS R15, R8.reuse ;  /* 0x00000008000f7213 */ /* 0x0a0fe40000000000 */
[----:B------:R-:W-:Y:S02]  /*0700*/  IABS R18, R8 ;  /* 0x0000000800127213 */ /* 0x000fe40000000000 */
[----:B------:R-:W0:Y:S01]  /*0710*/  I2F.RP R13, R15 ;  /* 0x0000000f000d7306 */ /* 0x000e220000209400 */
[----:B------:R-:W-:-:S07]  /*0720*/  ISETP.GE.AND P5, PT, R14, RZ, PT ;  /* 0x000000ff0e00720c */ /* 0x000fce0003fa6270 */
[----:B0-----:R-:W0:Y:S02]  /*0730*/  MUFU.RCP R13, R13 ;  /* 0x0000000d000d7308 */ /* 0x001e240000001000 */
[----:B0-----:R-:W-:Y:S01]  /*0740*/  IADD3 R6, PT, PT, R13, 0xffffffe, RZ ;  /* 0x0ffffffe0d067810 */ /* 0x001fe20007ffe0ff */
[----:B------:R-:W-:-:S05]  /*0750*/  IMAD.MOV R13, RZ, RZ, -R18 ;  /* 0x000000ffff0d7224 */ /* 0x000fca00078e0a12 */
[----:B------:R0:W1:Y:S02]  /*0760*/  F2I.FTZ.U32.TRUNC.NTZ R7, R6 ;  /* 0x0000000600077305 */ /* 0x000064000021f000 */
[----:B0-----:R-:W-:Y:S02]  /*0770*/  HFMA2 R6, -RZ, RZ, 0, 0 ;  /* 0x00000000ff067431 */ /* 0x001fe400000001ff */
[----:B-1----:R-:W-:-:S04]  /*0780*/  IMAD.MOV R16, RZ, RZ, -R7 ;  /* 0x000000ffff107224 */ /* 0x002fc800078e0a07 */
[----:B------:R-:W-:Y:S01]  /*0790*/  IMAD R17, R16, R15, RZ ;  /* 0x0000000f10117224 */ /* 0x000fe200078e02ff */
[----:B------:R-:W-:-:S03]  /*07a0*/  IABS R16, R14 ;  /* 0x0000000e00107213 */ /* 0x000fc60000000000 */
[----:B------:R-:W-:-:S06]  /*07b0*/  IMAD.HI.U32 R7, R7, R17, R6 ;  /* 0x0000001107077227 */ /* 0x000fcc00078e0006 */
[----:B------:R-:W-:-:S04]  /*07c0*/  IMAD.HI.U32 R7, R7, R16, RZ ;  /* 0x0000001007077227 */ /* 0x000fc800078e00ff */
[----:B------:R-:W-:-:S05]  /*07d0*/  IMAD R6, R7, R13, R16 ;  /* 0x0000000d07067224 */ /* 0x000fca00078e0210 */
[----:B------:R-:W-:-:S13]  /*07e0*/  ISETP.GT.U32.AND P1, PT, R15, R6, PT ;  /* 0x000000060f00720c */ /* 0x000fda0003f24070 */
[----:B------:R-:W-:Y:S01]  /*07f0*/  @!P1 IMAD.IADD R6, R6, 0x1, -R15 ;  /* 0x0000000106069824 */ /* 0x000fe200078e0a0f */
[----:B------:R-:W-:-:S04]  /*0800*/  ISETP.NE.AND P1, PT, R8, RZ, PT ;  /* 0x000000ff0800720c */ /* 0x000fc80003f25270 */
[----:B------:R-:W-:-:S13]  /*0810*/  ISETP.GT.U32.AND P4, PT, R15, R6, PT ;  /* 0x000000060f00720c */ /* 0x000fda0003f84070 */
[----:B------:R-:W-:-:S05]  /*0820*/  @!P4 IMAD.IADD R6, R6, 0x1, -R15 ;  /* 0x000000010606c824 */ /* 0x000fca00078e0a0f */
[----:B------:R-:W-:Y:S02]  /*0830*/  @!P5 IADD3 R6, PT, PT, -R6, RZ, RZ ;  /* 0x000000ff0606d210 */ /* 0x000fe40007ffe1ff */
[----:B------:R-:W-:-:S07]  /*0840*/  @!P1 LOP3.LUT R6, RZ, R8, RZ, 0x33, !PT ;  /* 0x00000008ff069212 */ /* 0x000fce00078e33ff */
.L_x_16120:
[----:B------:R-:W-:Y:S05]  /*0850*/  BSYNC.RECONVERGENT B0 ;  /* 0x0000000000007941 */ /* 0x000fea0003800200 */
.L_x_16119:
[----:B------:R-:W-:Y:S04]  /*0860*/  BSSY.RECONVERGENT B0, `(.L_x_16121) ;  /* 0x0000018000007945 */ /* 0x000fe80003800200 */
[----:B------:R-:W-:Y:S05]  /*0870*/  @P2 BRA `(.L_x_16122) ;  /* 0x0000000000582947 */ /* 0x000fea0003800000 */
[-C--:B-----5:R-:W-:Y:S02]  /*0880*/  IABS R8, R12.reuse ;  /* 0x0000000c00087213 */ /* 0x0a0fe40000000000 */
[----:B------:R-:W-:Y:S02]  /*0890*/  IABS R17, R12 ;  /* 0x0000000c00117213 */ /* 0x000fe40000000000 */
[----:B------:R-:W0:Y:S01]  /*08a0*/  I2F.RP R7, R8 ;  /* 0x0000000800077306 */ /* 0x000e220000209400 */
[----:B------:R-:W-:Y:S02]  /*08b0*/  IABS R16, R10 ;  /* 0x0000000a00107213 */ /* 0x000fe40000000000 */
[----:B------:R-:W-:-:S05]  /*08c0*/  ISETP.GE.AND P4, PT, R10, RZ, PT ;  /* 0x000000ff0a00720c */ /* 0x000fca0003f86270 */
        /* <DEDUP_REMOVED lines=14> */
[----:B------:R-:W-:-:S05]  /*09b0*/  @!P2 IADD3 R15, PT, PT, R15, -R8, RZ ;  /* 0x800000080f0fa210 */ /* 0x000fca0007ffe0ff */
[----:B------:R-:W-:Y:S01]  /*09c0*/  @!P4 IMAD.MOV R15, RZ, RZ, -R15 ;  /* 0x000000ffff0fc224 */ /* 0x000fe200078e0a0f */
[----:B------:R-:W-:-:S07]  /*09d0*/  @!P1 LOP3.LUT R15, RZ, R12, RZ, 0x33, !PT ;  /* 0x0000000cff0f9212 */ /* 0x000fce00078e33ff */
.L_x_16122:
[----:B------:R-:W-:Y:S05]  /*09e0*/  BSYNC.RECONVERGENT B0 ;  /* 0x0000000000007941 */ /* 0x000fea0003800200 */
.L_x_16121:
[----:B------:R0:W-:Y:S01]  /*09f0*/  @!P0 STG.E.U16 desc[UR4][R2.64], R5 ;  /* 0x0000000502008986 */ /* 0x0001e2000c101504 */
[----:B------:R-:W-:Y:S04]  /*0a00*/  BSSY.RECONVERGENT B0, `(.L_x_16123) ;  /* 0x000000c000007945 */ /* 0x000fe80003800200 */
[----:B------:R-:W-:Y:S05]  /*0a10*/  @P3 BRA `(.L_x_16124) ;  /* 0x0000000000283947 */ /* 0x000fea0003800000 */
[----:B0-----:R-:W0:Y:S01]  /*0a20*/  LDC.64 R2, c[0x0][0x388] ;  /* 0x0000e200ff027b82 */ /* 0x001e220000000a00 */
[----:B-----5:R-:W-:Y:S01]  /*0a30*/  LEA R13, R11, R0, 0x9 ;  /* 0x000000000b0d7211 */ /* 0x020fe200078e48ff */
[----:B------:R-:W-:-:S05]  /*0a40*/  VIADD R0, R0, 0x80 ;  /* 0x0000008000007836 */ /* 0x000fca0000000000 */
[----:B------:R-:W-:-:S13]  /*0a50*/  ISETP.GE.AND P0, PT, R0, R9, PT ;  /* 0x000000090000720c */ /* 0x000fda0003f06270 */
[----:B------:R-:W-:Y:S01]  /*0a60*/  @!P0 LEA R5, R11, R0, 0x9 ;  /* 0x000000000b058211 */ /* 0x000fe200078e48ff */
[----:B------:R-:W-:Y:S02]  /*0a70*/  @!P0 VIADD R0, R0, 0x80 ;  /* 0x0000008000008836 */ /* 0x000fe40000000000 */
[----:B0-----:R-:W-:-:S04]  /*0a80*/  IMAD.WIDE.U32 R12, R13, 0x2, R2 ;  /* 0x000000020d0c7825 */ /* 0x001fc800078e0002 */
[----:B------:R-:W-:Y:S01]  /*0a90*/  @!P0 IMAD.WIDE.U32 R2, R5, 0x2, R2 ;  /* 0x0000000205028825 */ /* 0x000fe200078e0002 */
[----:B------:R1:W-:Y:S04]  /*0aa0*/  STG.E.U16 desc[UR4][R12.64], R4 ;  /* 0x000000040c007986 */ /* 0x0003e8000c101504 */
[----:B------:R1:W-:Y:S02]  /*0ab0*/  @!P0 STG.E.U16 desc[UR4][R2.64], R6 ;  /* 0x0000000602008986 */ /* 0x0003e4000c101504 */
.L_x_16124:
[----:B------:R-:W-:Y:S05]  /*0ac0*/  BSYNC.RECONVERGENT B0 ;  /* 0x0000000000007941 */ /* 0x000fea0003800200 */
.L_x_16123:
[----:B------:R-:W-:-:S13]  /*0ad0*/  ISETP.GE.AND P0, PT, R0, R9, PT ;  /* 0x000000090000720c */ /* 0x000fda0003f06270 */
[----:B------:R-:W-:Y:S05]  /*0ae0*/  @P0 EXIT ;  /* 0x000000000000094d */ /* 0x000fea0003800000 */
[----:B01----:R-:W0:Y:S01]  /*0af0*/  LDC.64 R2, c[0x0][0x388] ;  /* 0x0000e200ff027b82 */ /* 0x003e220000000a00 */
[----:B------:R-:W-:-:S05]  /*0b00*/  LEA R11, R11, R0, 0x9 ;  /* 0x000000000b0b7211 */ /* 0x000fca00078e48ff */
[----:B0-----:R-:W-:-:S05]  /*0b10*/  IMAD.WIDE.U32 R2, R11, 0x2, R2 ;  /* 0x000000020b027825 */ /* 0x001fca00078e0002 */
[----:B-----5:R-:W-:Y:S01]  /*0b20*/  STG.E.U16 desc[UR4][R2.64], R15 ;  /* 0x0000000f02007986 */ /* 0x020fe2000c101504 */
[----:B------:R-:W-:Y:S05]  /*0b30*/  EXIT ;  /* 0x000000000000794d */ /* 0x000fea0003800000 */
.L_x_16125:
        /* <DEDUP_REMOVED lines=12> */
.L_x_54865:


//--------------------- .text._ZN2at6native29vectorized_elementwise_kernelILi2ENS0_13BinaryFunctorIsssZZZNS0_16fmod_kernel_cudaERNS_18TensorIteratorBaseEENKUlvE_clEvENKUlvE3_clEvEUlssE_EESt5arrayIPcLm3EEEEviT0_T1_ --------------------------
	.section	.text._ZN2at6native29vectorized_elementwise_kernelILi2ENS0_13BinaryFunctorIsssZZZNS0_16fmod_kernel_cudaERNS_18TensorIteratorBaseEENKUlvE_clEvENKUlvE3_clEvEUlssE_EESt5arrayIPcLm3EEEEviT0_T1_,"ax",@progbits
	.align	128
        .global         _ZN2at6native29vectorized_elementwise_kernelILi2ENS0_13BinaryFunctorIsssZZZNS0_16fmod_kernel_cudaERNS_18TensorIteratorBaseEENKUlvE_clEvENKUlvE3_clEvEUlssE_EESt5arrayIPcLm3EEEEviT0_T1_
        .type           _ZN2at6native29vectorized_elementwise_kernelILi2ENS0_13BinaryFunctorIsssZZZNS0_16fmod_kernel_cudaERNS_18TensorIteratorBaseEENKUlvE_clEvENKUlvE3_clEvEUlssE_EESt5arrayIPcLm3EEEEviT0_T1_,@function
        .size           _ZN2at6native29vectorized_elementwise_kernelILi2ENS0_13BinaryFunctorIsssZZZNS0_16fmod_kernel_cudaERNS_18TensorIteratorBaseEENKUlvE_clEvENKUlvE3_clEvEUlssE_EESt5arrayIPcLm3EEEEviT0_T1_,(.L_x_54866 - _ZN2at6native29vectorized_elementwise_kernelILi2ENS0_13BinaryFunctorIsssZZZNS0_16fmod_kernel_cudaERNS_18TensorIteratorBaseEENKUlvE_clEvENKUlvE3_clEvEUlssE_EESt5arrayIPcLm3EEEEviT0_T1_)
        .other          _ZN2at6native29vectorized_elementwise_kernelILi2ENS0_13BinaryFunctorIsssZZZNS0_16fmod_kernel_cudaERNS_18TensorIteratorBaseEENKUlvE_clEvENKUlvE3_clEvEUlssE_EESt5arrayIPcLm3EEEEviT0_T1_,@"STO_CUDA_ENTRY STV_DEFAULT"
_ZN2at6native29vectorized_elementwise_kernelILi2ENS0_13BinaryFunctorIsssZZZNS0_16fmod_kernel_cudaERNS_18TensorIteratorBaseEENKUlvE_clEvENKUlvE3_clEvEUlssE_EESt5arrayIPcLm3EEEEviT0_T1_:
.text._ZN2at6native29vectorized_elementwise_kernelILi2ENS0_13BinaryFunctorIsssZZZNS0_16fmod_kernel_cudaERNS_18TensorIteratorBaseEENKUlvE_clEvENKUlvE3_clEvEUlssE_EESt5arrayIPcLm3EEEEviT0_T1_:
        /* <DEDUP_REMOVED lines=18> */
[----:B------:R-:W-:Y:S01]  /*0120*/  @!P0 VIADD R25, R3, 0x80 ;  /* 0x0000008003198836 */ /* 0x000fe20000000000 */
[----:B------:R-:W-:-:S04]  /*0130*/  @!P0 IADD3 R5, PT, PT, R0, R3, RZ ;  /* 0x0000000300058210 */ /* 0x000fc80007ffe0ff */
[----:B------:R-:W-:Y:S01]  /*0140*/  ISETP.GE.U32.AND P1, PT, R25, R2, PT ;  /* 0x000000021900720c */ /* 0x000fe20003f26070 */
[C---:B-1----:R-:W-:Y:S01]  /*0150*/  @!P0 IMAD.WIDE.U32 R16, R5.reuse, 0x2, R16 ;  /* 0x0000000205108825 */ /* 0x042fe200078e0010 */
[----:B------:R-:W1:Y:S03]  /*0160*/  LDC.64 R18, c[0x0][0x398] ;  /* 0x0000e600ff127b82 */ /* 0x000e660000000a00 */
[----:B--2---:R-:W-:-:S05]  /*0170*/  @!P0 IMAD.WIDE.U32 R22, R5, 0x2, R22 ;  /* 0x0000000205168825 */ /* 0x004fca00078e0016 */
[----:B------:R-:W2:Y:S03]  /*0180*/  LDC.64 R8, c[0x0][0x398] ;  /* 0x0000e600ff087b82 */ /* 0x000ea60000000a00 */
[----:B------:R-:W-:Y:S01]  /*0190*/  @!P1 IMAD.IADD R7, R0, 0x1, R25 ;  /* 0x0000000100079824 */ /* 0x000fe200078e0219 */
[----:B------:R4:W5:Y:S01]  /*01a0*/  @!P0 LDG.E.S16 R4, desc[UR4][R16.64] ;  /* 0x0000000410048981 */ /* 0x000962000c1e1700 */
[----:B------:R-:W-:Y:S02]  /*01b0*/  @!P1 VIADD R25, R25, 0x80 ;  /* 0x0000008019199836 */ /* 0x000fe40000000000 */
[----:B------:R-:W-:-:S03]  /*01c0*/  HFMA2 R5, -RZ, RZ, 0, 0 ;  /* 0x00000000ff057431 */ /* 0x000fc600000001ff */
[----:B------:R-:W-:-:S03]  /*01d0*/  ISETP.GE.U32.AND P2, PT, R25, R2, PT ;  /* 0x000000021900720c */ /* 0x000fc60003f46070 */
[----:B------:R2:W5:Y:S01]  /*01e0*/  @!P0 LDG.E.S16 R5, desc[UR4][R22.64] ;  /* 0x0000000416058981 */ /* 0x000562000c1e1700 */
[----:B---3--:R-:W-:-:S04]  /*01f0*/  @!P1 IMAD.WIDE.U32 R14, R7, 0x2, R14 ;  /* 0x00000002070e9825 */ /* 0x008fc800078e000e */
[----:B----4-:R-:W-:Y:S01]  /*0200*/  @!P1 IMAD.WIDE.U32 R16, R7, 0x2, R12 ;  /* 0x0000000207109825 */ /* 0x010fe200078e000c */
[----:B------:R-:W-:-:S04]  /*0210*/  CS2R R6, SRZ ;  /* 0x0000000000067805 */ /* 0x000fc8000001ff00 */
[C---:B------:R-:W-:Y:S02]  /*0220*/  @!P2 IMAD.IADD R27, R0.reuse, 0x1, R25 ;  /* 0x00000001001ba824 */ /* 0x040fe400078e0219 */
[----:B------:R-:W-:Y:S01]  /*0230*/  @!P2 VIADD R25, R25, 0x80 ;  /* 0x000000801919a836 */ /* 0x000fe20000000000 */
[----:B------:R3:W5:Y:S04]  /*0240*/  @!P1 LDG.E.S16 R6, desc[UR4][R14.64] ;  /* 0x000000040e069981 */ /* 0x000768000c1e1700 */
[-C--:B------:R-:W-:Y:S01]  /*0250*/  ISETP.GE.U32.AND P0, PT, R25, R2.reuse, PT ;  /* 0x000000021900720c */ /* 0x080fe20003f06070 */
[C---:B0-----:R-:W-:Y:S01]  /*0260*/  @!P2 IMAD.WIDE.U32 R12, R27.reuse, 0x2, R10 ;  /* 0x000000021b0ca825 */ /* 0x041fe200078e000a */
[----:B------:R0:W5:Y:S03]  /*0270*/  @!P1 LDG.E.S16 R7, desc[UR4][R16.64] ;  /* 0x0000000410079981 */ /* 0x000166000c1e1700 */
[----:B--2---:R-:W-:Y:S01]  /*0280*/  @!P2 IMAD.WIDE.U32 R22, R27, 0x2, R8 ;  /* 0x000000021b16a825 */ /* 0x004fe200078e0008 */
[----:B------:R-:W-:Y:S01]  /*0290*/  CS2R R8, SRZ ;  /* 0x0000000000087805 */ /* 0x000fe2000001ff00 */
[----:B---3--:R-:W2:Y:S05]  /*02a0*/  LDC.64 R14, c[0x0][0x390] ;  /* 0x0000e400ff0e7b82 */ /* 0x008eaa0000000a00 */
[----:B------:R-:W5:Y:S01]  /*02b0*/  @!P2 LDG.E.S16 R8, desc[UR4][R12.64] ;  /* 0x000000040c08a981 */ /* 0x000f62000c1e1700 */
[----:B------:R-:W-:Y:S01]  /*02c0*/  @!P0 IMAD.IADD R11, R0, 0x1, R25 ;  /* 0x00000001000b8824 */ /* 0x000fe200078e0219 */
[----:B------:R-:W-:Y:S01]  /*02d0*/  @!P0 IADD3 R25, PT, PT, R25, 0x80, RZ ;  /* 0x0000008019198810 */ /* 0x000fe20007ffe0ff */
[----:B0-----:R-:W0:Y:S01]  /*02e0*/  LDC.64 R16, c[0x0][0x390] ;  /* 0x0000e400ff107b82 */ /* 0x001e220000000a00 */
[----:B------:R3:W5:Y:S01]  /*02f0*/  @!P2 LDG.E.S16 R9, desc[UR4][R22.64] ;  /* 0x000000041609a981 */ /* 0x000762000c1e1700 */
[----:B------:R-:W-:Y:S01]  /*0300*/  @!P0 IMAD.WIDE.U32 R20, R11, 0x2, R20 ;  /* 0x000000020b148825 */ /* 0x000fe200078e0014 */
[----:B------:R-:W-:-:S03]  /*0310*/  ISETP.GE.U32.AND P1, PT, R25, R2, PT ;  /* 0x000000021900720c */ /* 0x000fc60003f26070 */
[----:B-1----:R-:W-:Y:S01]  /*0320*/  @!P0 IMAD.WIDE.U32 R18, R11, 0x2, R18 ;  /* 0x000000020b128825 */ /* 0x002fe200078e0012 */
[----:B------:R-:W-:Y:S01]  /*0330*/  CS2R R10, SRZ ;  /* 0x00000000000a7805 */ /* 0x000fe2000001ff00 */
[----:B---3--:R-:W1:Y:S05]  /*0340*/  LDC.64 R22, c[0x0][0x398] ;  /* 0x0000e600ff167b82 */ /* 0x008e6a0000000a00 */
[----:B------:R3:W5:Y:S03]  /*0350*/  @!P0 LDG.E.S16 R11, desc[UR4][R18.64] ;  /* 0x00000004120b8981 */ /* 0x000766000c1e1700 */
[----:B------:R-:W-:Y:S01]  /*0360*/  @!P1 IMAD.IADD R13, R0, 0x1, R25 ;  /* 0x00000001000d9824 */ /* 0x000fe200078e0219 */
[----:B------:R4:W5:Y:S01]  /*0370*/  @!P0 LDG.E.S16 R10, desc[UR4][R20.64] ;  /* 0x00000004140a8981 */ /* 0x000962000c1e1700 */
[----:B------:R-:W-:Y:S01]  /*0380*/  @!P1 VIADD R25, R25, 0x80 ;  /* 0x0000008019199836 */ /* 0x000fe20000000000 */
[----:B---3--:R-:W3:Y:S04]  /*0390*/  LDC.64 R18, c[0x0][0x398] ;  /* 0x0000e600ff127b82 */ /* 0x008ee80000000a00 */
[----:B------:R-:W-:Y:S01]  /*03a0*/  ISETP.GE.U32.AND P0, PT, R25, R2, PT ;  /* 0x000000021900720c */ /* 0x000fe20003f06070 */
[----:B------:R-:W-:-:S02]  /*03b0*/  IMAD.MOV.U32 R12, RZ, RZ, RZ ;  /* 0x000000ffff0c7224 */ /* 0x000fc400078e00ff */
[----:B--2---:R-:W-:-:S04]  /*03c0*/  @!P1 IMAD.WIDE.U32 R14, R13, 0x2, R14 ;  /* 0x000000020d0e9825 */ /* 0x004fc800078e000e */
[----:B----4-:R-:W-:Y:S01]  /*03d0*/  IMAD.MOV.U32 R20, RZ, RZ, RZ ;  /* 0x000000ffff147224 */ /* 0x010fe200078e00ff */
[----:B------:R2:W5:Y:S05]  /*03e0*/  @!P1 LDG.E.S16 R12, desc[UR4][R14.64] ;  /* 0x000000040e0c9981 */ /* 0x00056a000c1e1700 */
[----:B------:R-:W-:-:S04]  /*03f0*/  @!P0 IMAD.IADD R21, R0, 0x1, R25 ;  /* 0x0000000100158824 */ /* 0x000fc800078e0219 */
[----:B0-----:R-:W-:Y:S01]  /*0400*/  @!P0 IMAD.WIDE.U32 R16, R21, 0x2, R16 ;  /* 0x0000000215108825 */ /* 0x001fe200078e0010 */
[----:B--2---:R-:W0:Y:S01]  /*0410*/  LDC.64 R14, c[0x0][0x390] ;  /* 0x0000e400ff0e7b82 */ /* 0x004e220000000a00 */
[----:B------:R-:W-:-:S03]  /*0420*/  @!P0 IADD3 R25, PT, PT, R25, 0x80, RZ ;  /* 0x0000008019198810 */ /* 0x000fc60007ffe0ff */
[----:B------:R2:W5:Y:S01]  /*0430*/  @!P0 LDG.E.S16 R20, desc[UR4][R16.64] ;  /* 0x0000000410148981 */ /* 0x000562000c1e1700 */
[----:B---3--:R-:W-:-:S04]  /*0440*/  @!P0 IMAD.WIDE.U32 R18, R21, 0x2, R18 ;  /* 0x0000000215128825 */ /* 0x008fc800078e0012 */
[----:B------:R-:W-:Y:S01]  /*0450*/  IMAD.MOV.U32 R21, RZ, RZ, RZ ;  /* 0x000000ffff157224 */ /* 0x000fe200078e00ff */
[----:B--2---:R-:W2:Y:S05]  /*0460*/  LDC.64 R16, c[0x0][0x398] ;  /* 0x0000e600ff107b82 */ /* 0x004eaa0000000a00 */
[----:B------:R3:W5:Y:S01]  /*0470*/  @!P0 LDG.E.S16 R21, desc[UR4][R18.64] ;  /* 0x0000000412158981 */ /* 0x000762000c1e1700 */
[----:B------:R-:W-:Y:S01]  /*0480*/  ISETP.GE.U32.AND P0, PT, R25, R2, PT ;  /* 0x000000021900720c */ /* 0x000fe20003f06070 */
[----:B-1----:R-:W-:Y:S01]  /*0490*/  @!P1 IMAD.WIDE.U32 R22, R13, 0x2, R22 ;  /* 0x000000020d169825 */ /* 0x002fe200078e0016 */
[----:B------:R-:W-:-:S06]  /*04a0*/  MOV R13, RZ ;  /* 0x000000ff000d7202 */ /* 0x000fcc0000000f00 */
[----:B------:R1:W5:Y:S01]  /*04b0*/  @!P1 LDG.E.S16 R13, desc[UR4][R22.64] ;  /* 0x00000004160d9981 */ /* 0x000362000c1e1700 */
[----:B---3--:R-:W3:Y:S04]  /*04c0*/  LDC.64 R18, c[0x0][0x390] ;  /* 0x0000e400ff127b82 */ /* 0x008ee80000000a00 */
[----:B-1----:R-:W-:Y:S02]  /*04d0*/  @!P0 IMAD.IADD R23, R0, 0x1, R25 ;  /* 0x0000000100178824 */ /* 0x002fe400078e0219 */
[----:B------:R-:W-:Y:S02]  /*04e0*/  IMAD.MOV.U32 R22, RZ, RZ, RZ ;  /* 0x000000ffff167224 */ /* 0x000fe400078e00ff */
[----:B0-----:R-:W-:-:S04]  /*04f0*/  @!P0 IMAD.WIDE.U32 R14, R23, 0x2, R14 ;  /* 0x00000002170e8825 */ /* 0x001fc800078e000e */
[----:B--2---:R-:W-:Y:S01]  /*0500*/  @!P0 IMAD.WIDE.U32 R16, R23, 0x2, R16 ;  /* 0x0000000217108825 */ /* 0x004fe200078e0010 */
[----:B------:R0:W5:Y:S03]  /*0510*/  @!P0 LDG.E.S16 R22, desc[UR4][R14.64] ;  /* 0x000000040e168981 */ /* 0x000166000c1e1700 */
[----:B------:R-:W-:Y:S01]  /*0520*/  IMAD.MOV.U32 R23, RZ, RZ, RZ ;  /* 0x000000ffff177224 */ /* 0x000fe200078e00ff */
[----:B------:R-:W-:-:S05]  /*0530*/  @!P0 IADD3 R25, PT, PT, R25, 0x80, RZ ;  /* 0x0000008019198810 */ /* 0x000fca0007ffe0ff */
[----:B------:R1:W5:Y:S01]  /*0540*/  @!P0 LDG.E.S16 R23, desc[UR4][R16.64] ;  /* 0x0000000410178981 */ /* 0x000362000c1e1700 */
[----:B0-----:R-:W0:Y:S01]  /*0550*/  LDC.64 R14, c[0x0][0x398] ;  /* 0x0000e600ff0e7b82 */ /* 0x001e220000000a00 */
[----:B------:R-:W-:Y:S01]  /*0560*/  ISETP.GE.U32.AND P0, PT, R25, R2, PT ;  /* 0x000000021900720c */ /* 0x000fe20003f06070 */
[----:B------:R-:W-:-:S12]  /*0570*/  IMAD.MOV.U32 R24, RZ, RZ, RZ ;  /* 0x000000ffff187224 */ /* 0x000fd800078e00ff */
[----:B------:R-:W-:-:S04]  /*0580*/  @!P0 IMAD.IADD R25, R0, 0x1, R25 ;  /* 0x0000000100198824 */ /* 0x000fc800078e0219 */
[----:B---3--:R-:W-:-:S05]  /*0590*/  @!P0 IMAD.WIDE.U32 R18, R25, 0x2, R18 ;  /* 0x0000000219128825 */ /* 0x008fca00078e0012 */
[----:B------:R1:W5:Y:S01]  /*05a0*/  @!P0 LDG.E.S16 R24, desc[UR4][R18.64] ;  /* 0x0000000412188981 */ /* 0x000362000c1e1700 */
[----:B0-----:R-:W-:-:S04]  /*05b0*/  @!P0 IMAD.WIDE.U32 R14, R25, 0x2, R14 ;  /* 0x00000002190e8825 */ /* 0x001fc800078e000e */
[----:B------:R-:W-:-:S06]  /*05c0*/  IMAD.MOV.U32 R25, RZ, RZ, RZ ;  /* 0x000000ffff197224 */ /* 0x000fcc00078e00ff */
[----:B------:R1:W5:Y:S01]  /*05d0*/  @!P0 LDG.E.S16 R25, desc[UR4][R14.64] ;  /* 0x000000040e198981 */ /* 0x000362000c1e1700 */
[----:B------:R-:W-:Y:S01]  /*05e0*/  ISETP.GE.U32.AND P0, PT, R3, R2, PT ;  /* 0x000000020300720c */ /* 0x000fe20003f06070 */
[----:B------:R-:W-:-:S12]  /*05f0*/  BSSY.RECONVERGENT B0, `(.L_x_16127) ;  /* 0x0000018000007945 */ /* 0x000fd80003800200 */
[----:B-1----:R-:W-:Y:S05]  /*0600*/  @P0 BRA `(.L_x_16128) ;  /* 0x0000000000580947 */ /* 0x002fea0003800000 */
[----:B-----5:R-:W-:Y:S02]  /*0610*/  IABS R16, R5 ;  /* 0x0000000500107213 */ /* 0x020fe40000000000 */
[----:B------:R-:W-:Y:S02]  /*0620*/  IABS R18, R4 ;  /* 0x0000000400127213 */ /* 0x000fe40000000000 */
[----:B------:R-:W0:Y:S01]  /*0630*/  I2F.RP R17, R16 ;  /* 0x0000001000117306 */ /* 0x000e220000209400 */
[----:B------:R-:W-:-:S07]  /*0640*/  ISETP.GE.AND P3, PT, R4, RZ, PT ;  /* 0x000000ff0400720c */ /* 0x000fce0003f66270 */
[----:B0-----:R-:W0:Y:S02]  /*0650*/  MUFU.RCP R17, R17 ;  /* 0x0000001100117308 */ /* 0x001e240000001000 */
[----:B0-----:R-:W-:-:S06]  /*0660*/  IADD3 R14, PT, PT, R17, 0xffffffe, RZ ;  /* 0x0ffffffe110e7810 */ /* 0x001fcc0007ffe0ff */
[----:B------:R0:W1:Y:S02]  /*0670*/  F2I.FTZ.U32.TRUNC.NTZ R15, R14 ;  /* 0x0000000e000f7305 */ /* 0x000064000021f000 */
[----:B0-----:R-:W-:Y:S02]  /*0680*/  IMAD.MOV.U32 R14, RZ, RZ, RZ ;  /* 0x000000ffff0e7224 */ /* 0x001fe400078e00ff */
[----:B-1----:R-:W-:-:S04]  /*0690*/  IMAD.MOV R19, RZ, RZ, -R15 ;  /* 0x000000ffff137224 */ /* 0x002fc800078e0a0f */
[----:B------:R-:W-:-:S04]  /*06a0*/  IMAD R19, R19, R16, RZ ;  /* 0x0000001013137224 */ /* 0x000fc800078e02ff */
[----:B------:R-:W-:Y:S01]  /*06b0*/  IMAD.HI.U32 R15, R15, R19, R14 ;  /* 0x000000130f0f7227 */ /* 0x000fe200078e000e */
[----:B------:R-:W-:-:S05]  /*06c0*/  IABS R19, R5 ;  /* 0x0000000500137213 */ /* 0x000fca0000000000 */
[----:B------:R-:W-:Y:S02]  /*06d0*/  IMAD.MOV R17, RZ, RZ, -R19 ;  /* 0x000000ffff117224 */ /* 0x000fe400078e0a13 */
        /* <DEDUP_REMOVED lines=9> */
.L_x_16128:
[----:B------:R-:W-:Y:S05]  /*0770*/  BSYNC.RECONVERGENT B0 ;  /* 0x0000000000007941 */ /* 0x000fea0003800200 */
.L_x_16127:
[----:B------:R-:W-:Y:S01]  /*0780*/  VIADD R15, R3, 0x80 ;  /* 0x00000080030f7836 */ /* 0x000fe20000000000 */
[----:B------:R-:W-:Y:S04]  /*0790*/  BSSY.RECONVERGENT B0, `(.L_x_16129) ;  /* 0x000001a000007945 */ /* 0x000fe80003800200 */
[----:B------:R-:W-:-:S13]  /*07a0*/  ISETP.GE.U32.AND P1, PT, R15, R2, PT ;  /* 0x000000020f00720c */ /* 0x000fda0003f26070 */
[----:B------:R-:W-:Y:S05]  /*07b0*/  @P1 BRA `(.L_x_16130) ;  /* 0x00000000005c1947 */ /* 0x000fea0003800000 */
        /* <DEDUP_REMOVED lines=20> */
[----:B------:R-:W-:-:S04]  /*0900*/  IMAD.MOV.U32 R16, RZ, RZ, R5 ;  /* 0x000000ffff107224 */ /* 0x000fc800078e0005 */
[----:B------:R-:W-:Y:S01]  /*0910*/  @!P3 IMAD.MOV R16, RZ, RZ, -R16 ;  /* 0x000000ffff10b224 */ /* 0x000fe200078e0a10 */
[----:B------:R-:W-:-:S07]  /*0920*/  @!P1 LOP3.LUT R16, RZ, R7, RZ, 0x33, !PT ;  /* 0x00000007ff109212 */ /* 0x000fce00078e33ff */
.L_x_16130:
[----:B------:R-:W-:Y:S05]  /*0930*/  BSYNC.RECONVERGENT B0 ;  /* 0x0000000000007941 */ /* 0x000fea0003800200 */
.L_x_16129:
[----:B-----5:R-:W-:Y:S01]  /*0940*/  IADD3 R5, PT, PT, R3, 0x100, RZ ;  /* 0x0000010003057810 */ /* 0x020fe20007ffe0ff */
[----:B------:R-:W-:Y:S03]  /*0950*/  BSSY.RECONVERGENT B0, `(.L_x_16131) ;  /* 0x000001a000007945 */ /* 0x000fe60003800200 */
[----:B------:R-:W-:-:S13]  /*0960*/  ISETP.GE.U32.AND P1, PT, R5, R2, PT ;  /* 0x000000020500720c */ /* 0x000fda0003f26070 */
[----:B------:R-:W-:Y:S05]  /*0970*/  @P1 BRA `(.L_x_16132) ;  /* 0x00000000005c1947 */ /* 0x000fea0003800000 */
[-C--:B------:R-:W-:Y:S02]  /*0980*/  IABS R6, R9.reuse ;  /* 0x0000000900067213 */ /* 0x080fe40000000000 */
        /* <DEDUP_REMOVED lines=19> */
[----:B------:R-:W-:-:S05]  /*0ac0*/  IMAD.MOV.U32 R8, RZ, RZ, R5 ;  /* 0x000000ffff087224 */ /* 0x000fca00078e0005 */
[----:B------:R-:W-:Y:S02]  /*0ad0*/  @!P3 IADD3 R8, PT, PT, -R8, RZ, RZ ;  /* 0x000000ff0808b210 */ /* 0x000fe40007ffe1ff */
[----:B------:R-:W-:-:S07]  /*0ae0*/  @!P1 LOP3.LUT R8, RZ, R9, RZ, 0x33, !PT ;  /* 0x00000009ff089212 */ /* 0x000fce00078e33ff */
.L_x_16132:
[----:B------:R-:W-:Y:S05]  /*0af0*/  BSYNC.RECONVERGENT B0 ;  /* 0x0000000000007941 */ /* 0x000fea0003800200 */
.L_x_16131:
[----:B------:R-:W-:Y:S01]  /*0b00*/  VIADD R5, R3, 0x180 ;  /* 0x0000018003057836 */ /* 0x000fe20000000000 */
[----:B------:R-:W-:Y:S04]  /*0b10*/  BSSY.RECONVERGENT B0, `(.L_x_16133) ;  /* 0x000001a000007945 */ /* 0x000fe80003800200 */
[----:B------:R-:W-:-:S13]  /*0b20*/  ISETP.GE.U32.AND P1, PT, R5, R2, PT ;  /* 0x000000020500720c */ /* 0x000fda0003f26070 */
[----:B------:R-:W-:Y:S05]  /*0b30*/  @P1 BRA `(.L_x_16134) ;  /* 0x00000000005c1947 */ /* 0x000fea0003800000 */
[-C--:B------:R-:W-:Y:S02]  /*0b40*/  IABS R6, R11.reuse ;  /* 0x0000000b00067213 */ /* 0x080fe40000000000 */
[----:B------:R-:W-:Y:S02]  /*0b50*/  IABS R17, R11 ;  /* 0x0000000b00117213 */ /* 0x000fe40000000000 */
[----:B------:R-:W0:Y:S01]  /*0b60*/  I2F.RP R7, R6 ;  /* 0x0000000600077306 */ /* 0x000e220000209400 */
[----:B------:R-:W-:Y:S02]  /*0b70*/  IABS R18, R10 ;  /* 0x0000000a00127213 */ /* 0x000fe40000000000 */
[----:B------:R-:W-:Y:S02]  /*0b80*/  IADD3 R17, PT, PT, RZ, -R17, RZ ;  /* 0x80000011ff117210 */ /* 0x000fe40007ffe0ff */
[----:B------:R-:W-:-:S03]  /*0b90*/  ISETP.GE.AND P3, PT, R10, RZ, PT ;  /* 0x000000ff0a00720c */ /* 0x000fc60003f66270 */
[----:B0-----:R-:W0:Y:S02]  /*0ba0*/  MUFU.RCP R7, R7 ;  /* 0x0000000700077308 */ /* 0x001e240000001000 */
[----:B0-----:R-:W-:-:S06]  /*0bb0*/  VIADD R4, R7, 0xffffffe ;  /* 0x0ffffffe07047836 */ /* 0x001fcc0000000000 */
[----:B------:R0:W1:Y:S02]  /*0bc0*/  F2I.FTZ.U32.TRUNC.NTZ R5, R4 ;  /* 0x0000000400057305 */ /* 0x000064000021f000 */
[----:B0-----:R-:W-:Y:S02]  /*0bd0*/  IMAD.MOV.U32 R4, RZ, RZ, RZ ;  /* 0x000000ffff047224 */ /* 0x001fe400078e00ff */
[----:B-1----:R-:W-:-:S04]  /*0be0*/  IMAD.MOV R9, RZ, RZ, -R5 ;  /* 0x000000ffff097224 */ /* 0x002fc800078e0a05 */
        /* <DEDUP_REMOVED lines=12> */
.L_x_16134:
[----:B------:R-:W-:Y:S05]  /*0cb0*/  BSYNC.RECONVERGENT B0 ;  /* 0x0000000000007941 */ /* 0x000fea0003800200 */
.L_x_16133:
[----:B------:R-:W0:Y:S01]  /*0cc0*/  @!P0 LDC.64 R4, c[0x0][0x388] ;  /* 0x0000e200ff048b82 */ /* 0x000e220000000a00 */
[C---:B------:R-:W-:Y:S01]  /*0cd0*/  VIADD R7, R3.reuse, 0x200 ;  /* 0x0000020003077836 */ /* 0x040fe20000000000 */
[C---:B------:R-:W-:Y:S01]  /*0ce0*/  IADD3 R11, PT, PT, R3.reuse, 0x300, RZ ;  /* 0x00000300030b7810 */ /* 0x040fe20007ffe0ff */
[----:B------:R-:W-:Y:S01]  /*0cf0*/  VIADD R17, R3, 0x380 ;  /* 0x0000038003117836 */ /* 0x000fe20000000000 */
[----:B------:R-:W-:Y:S02]  /*0d00*/  BSSY.RECONVERGENT B0, `(.L_x_16135) ;  /* 0x0000020000007945 */ /* 0x000fe40003800200 */
[-C--:B------:R-:W-:Y:S01]  /*0d10*/  ISETP.GE.U32.AND P4, PT, R7, R2.reuse, PT ;  /* 0x000000020700720c */ /* 0x080fe20003f86070 */
[----:B------:R-:W-:Y:S01]  /*0d20*/  VIADD R7, R3, 0x280 ;  /* 0x0000028003077836 */ /* 0x000fe20000000000 */
[-C--:B------:R-:W-:Y:S02]  /*0d30*/  ISETP.GE.U32.AND P2, PT, R11, R2.reuse, PT ;  /* 0x000000020b00720c */ /* 0x080fe40003f46070 */
[----:B------:R-:W-:-:S02]  /*0d40*/  ISETP.GE.U32.AND P1, PT, R17, R2, PT ;  /* 0x000000021100720c */ /* 0x000fc40003f26070 */
[----:B------:R-:W-:Y:S01]  /*0d50*/  ISETP.GE.U32.AND P3, PT, R7, R2, PT ;  /* 0x000000020700720c */ /* 0x000fe20003f66070 */
[----:B------:R-:W-:-:S04]  /*0d60*/  @!P0 IMAD.IADD R7, R0, 0x1, R3 ;  /* 0x0000000100078824 */ /* 0x000fc800078e0203 */
[----:B0-----:R-:W-:Y:S02]  /*0d70*/  @!P0 IMAD.WIDE.U32 R4, R7, 0x2, R4 ;  /* 0x0000000207048825 */ /* 0x001fe400078e0004 */
[----:B------:R-:W-:Y:S06]  /*0d80*/  @P4 BRA `(.L_x_16136) ;  /* 0x00000000005c4947 */ /* 0x000fec0003800000 */
        /* <DEDUP_REMOVED lines=8> */
[----:B------:R0:W1:Y:S02]  /*0e10*/  F2I.FTZ.U32.TRUNC.NTZ R7, R6 ;  /* 0x0000000600077305 */ /* 0x000064000021f000 */
[----:B0-----:R-:W-:Y:S01]  /*0e20*/  IMAD.MOV.U32 R6, RZ, RZ, RZ ;  /* 0x000000ffff067224 */ /* 0x001fe200078e00ff */
[----:B-1----:R-:W-:-:S05]  /*0e30*/  IADD3 R17, PT, PT, RZ, -R7, RZ ;  /* 0x80000007ff117210 */ /* 0x002fca0007ffe0ff */
        /* <DEDUP_REMOVED lines=9> */
[----:B------:R-:W-:-:S04]  /*0ed0*/  IMAD.MOV.U32 R10, RZ, RZ, R7 ;  /* 0x000000ffff0a7224 */ /* 0x000fc800078e0007 */
[----:B------:R-:W-:Y:S01]  /*0ee0*/  @!P6 IMAD.MOV R10, RZ, RZ, -R10 ;  /* 0x000000ffff0ae224 */ /* 0x000fe200078e0a0a */
[----:B------:R-:W-:-:S07]  /*0ef0*/  @!P4 LOP3.LUT R10, RZ, R13, RZ, 0x33, !PT ;  /* 0x0000000dff0ac212 */ /* 0x000fce00078e33ff */
.L_x_16136:
[----:B------:R-:W-:Y:S05]  /*0f00*/  BSYNC.RECONVERGENT B0 ;  /* 0x0000000000007941 */ /* 0x000fea0003800200 */
.L_x_16135:
        /* <DEDUP_REMOVED lines=10> */
[----:B------:R0:W1:Y:S02]  /*0fb0*/  F2I.FTZ.U32.TRUNC.NTZ R7, R6 ;  /* 0x0000000600077305 */ /* 0x000064000021f000 */
[----:B0-----:R-:W-:Y:S01]  /*0fc0*/  IMAD.MOV.U32 R6, RZ, RZ, RZ ;  /* 0x000000ffff067224 */ /* 0x001fe200078e00ff */
[----:B-1----:R-:W-:-:S05]  /*0fd0*/  IADD3 R18, PT, PT, RZ, -R7, RZ ;  /* 0x80000007ff127210 */ /* 0x002fca0007ffe0ff */
[----:B------:R-:W-:-:S04]  /*0fe0*/  IMAD R13, R18, R11, RZ ;  /* 0x0000000b120d7224 */ /* 0x000fc800078e02ff */
[----:B------:R-:W-:-:S04]  /*0ff0*/  IMAD.HI.U32 R7, R7, R13, R6 ;  /* 0x0000000d07077227 */ /* 0x000fc800078e0006 */
[----:B------:R-:W-:Y:S02]  /*1000*/  IMAD.MOV.U32 R13, RZ, RZ, R17 ;  /* 0x000000ffff0d7224 */ /* 0x000fe400078e0011 */
        /* <DEDUP_REMOVED lines=10> */
.L_x_16138:
[----:B------:R-:W-:Y:S05]  /*10b0*/  BSYNC.RECONVERGENT B0 ;  /* 0x0000000000007941 */ /* 0x000fea0003800200 */
.L_x_16137:
        /* <DEDUP_REMOVED lines=8> */
[----:B0-----:R-:W-:Y:S01]  /*1140*/  IADD3 R6, PT, PT, R13, 0xffffffe, RZ ;  /* 0x0ffffffe0d067810 */ /* 0x001fe20007ffe0ff */
[----:B------:R-:W-:-:S05]  /*1150*/  IMAD.MOV R13, RZ, RZ, -R19 ;  /* 0x000000ffff0d7224 */ /* 0x000fca00078e0a13 */
        /* <DEDUP_REMOVED lines=15> */
.L_x_16140:
[----:B------:R-:W-:Y:S05]  /*1250*/  BSYNC.RECONVERGENT B0 ;  /* 0x0000000000007941 */ /* 0x000fea0003800200 */
.L_x_16139:
[----:B------:R-:W-:Y:S04]  /*1260*/  BSSY.RECONVERGENT B0, `(.L_x_16141) ;  /* 0x0000018000007945 */ /* 0x000fe80003800200 */
[----:B------:R-:W-:Y:S05]  /*1270*/  @P1 BRA `(.L_x_16142) ;  /* 0x0000000000581947 */ /* 0x000fea0003800000 */
[-C--:B------:R-:W-:Y:S02]  /*1280*/  IABS R13, R25.reuse ;  /* 0x00000019000d7213 */ /* 0x080fe40000000000 */
[----:B------:R-:W-:Y:S02]  /*1290*/  IABS R20, R25 ;  /* 0x0000001900147213 */ /* 0x000fe40000000000 */
[----:B------:R-:W0:Y:S01]  /*12a0*/  I2F.RP R17, R13 ;  /* 0x0000000d00117306 */ /* 0x000e220000209400 */
[----:B------:R-:W-:-:S07]  /*12b0*/  ISETP.GE.AND P3, PT, R24, RZ, PT ;  /* 0x000000ff1800720c */ /* 0x000fce0003f66270 */
[----:B0-----:R-:W0:Y:S02]  /*12c0*/  MUFU.RCP R17, R17 ;  /* 0x0000001100117308 */ /* 0x001e240000001000 */
[----:B0-----:R-:W-:Y:S01]  /*12d0*/  IADD3 R6, PT, PT, R17, 0xffffffe, RZ ;  /* 0x0ffffffe11067810 */ /* 0x001fe20007ffe0ff */
[----:B------:R-:W-:-:S05]  /*12e0*/  IMAD.MOV R17, RZ, RZ, -R20 ;  /* 0x000000ffff117224 */ /* 0x000fca00078e0a14 */
[----:B------:R0:W1:Y:S02]  /*12f0*/  F2I.FTZ.U32.TRUNC.NTZ R7, R6 ;  /* 0x0000000600077305 */ /* 0x000064000021f000 */
[----:B0-----:R-:W-:Y:S02]  /*1300*/  IMAD.MOV.U32 R6, RZ, RZ, RZ ;  /* 0x000000ffff067224 */ /* 0x001fe400078e00ff */
[----:B-1----:R-:W-:-:S04]  /*1310*/  IMAD.MOV R18, RZ, RZ, -R7 ;  /* 0x000000ffff127224 */ /* 0x002fc800078e0a07 */
[----:B------:R-:W-:Y:S01]  /*1320*/  IMAD R19, R18, R13, RZ ;  /* 0x0000000d12137224 */ /* 0x000fe200078e02ff */
[----:B------:R-:W-:-:S03]  /*1330*/  IABS R18, R24 ;  /* 0x0000001800127213 */ /* 0x000fc60000000000 */
        /* <DEDUP_REMOVED lines=10> */
.L_x_16142:
[----:B------:R-:W-:Y:S05]  /*13e0*/  BSYNC.RECONVERGENT B0 ;  /* 0x0000000000007941 */ /* 0x000fea0003800200 */
.L_x_16141:
[----:B------:R-:W-:Y:S01]  /*13f0*/  @!P0 IMAD.MOV.U32 R3, RZ, RZ, R15 ;  /* 0x000000ffff038224 */ /* 0x000fe200078e000f */
[----:B------:R0:W-:Y:S01]  /*1400*/  @!P0 STG.E.U16 desc[UR4][R4.64], R14 ;  /* 0x0000000e04008986 */ /* 0x0001e2000c101504 */
[----:B------:R-:W-:Y:S04]  /*1410*/  BSSY.RECONVERGENT B0, `(.L_x_16143) ;  /* 0x000002d000007945 */ /* 0x000fe80003800200 */
[----:B------:R-:W-:Y:S01]  /*1420*/  BSSY.RELIABLE B1, `(.L_x_16144) ;  /* 0x0000025000017945 */ /* 0x000fe20003800100 */
[----:B------:R-:W-:-:S13]  /*1430*/  ISETP.GE.U32.AND P0, PT, R3, R2, PT ;  /* 0x000000020300720c */ /* 0x000fda0003f06070 */
[----:B0-----:R-:W-:Y:S05]  /*1440*/  @P0 BRA `(.L_x_16145) ;  /* 0x0000000000300947 */ /* 0x001fea0003800000 */
[----:B------:R-:W0:Y:S01]  /*1450*/  LDC.64 R4, c[0x0][0x388] ;  /* 0x0000e200ff047b82 */ /* 0x000e220000000a00 */
[----:B------:R-:W-:Y:S01]  /*1460*/  IADD3 R7, PT, PT, R0, R3, RZ ;  /* 0x0000000300077210 */ /* 0x000fe20007ffe0ff */
[----:B------:R-:W-:-:S05]  /*1470*/  VIADD R3, R3, 0x80 ;  /* 0x0000008003037836 */ /* 0x000fca0000000000 */
[----:B------:R-:W-:Y:S01]  /*1480*/  ISETP.GE.U32.AND P0, PT, R3, R2, PT ;  /* 0x000000020300720c */ /* 0x000fe20003f06070 */
[----:B0-----:R-:W-:-:S05]  /*1490*/  IMAD.WIDE.U32 R4, R7, 0x2, R4 ;  /* 0x0000000207047825 */ /* 0x001fca00078e0004 */
[----:B------:R0:W-:Y:S07]  /*14a0*/  STG.E.U16 desc[UR4][R4.64], R16 ;  /* 0x0000001004007986 */ /* 0x0001ee000c101504 */
[----:B------:R-:W-:Y:S05]  /*14b0*/  @P0 BRA `(.L_x_16146) ;  /* 0x0000000000300947 */ /* 0x000fea0003800000 */
[----:B0-----:R-:W0:Y:S01]  /*14c0*/  LDC.64 R4, c[0x0][0x388] ;  /* 0x0000e200ff047b82 */ /* 0x001e220000000a00 */
[----:B------:R-:W-:Y:S02]  /*14d0*/  IMAD.IADD R7, R0, 0x1, R3 ;  /* 0x0000000100077824 */ /* 0x000fe400078e0203 */
[----:B------:R-:W-:Y:S02]  /*14e0*/  VIADD R3, R3, 0x80 ;  /* 0x0000008003037836 */ /* 0x000fe40000000000 */
[----:B0-----:R-:W-:-:S05]  /*14f0*/  IMAD.WIDE.U32 R4, R7, 0x2, R4 ;  /* 0x0000000207047825 */ /* 0x001fca00078e0004 */
[----:B------:R0:W-:Y:S02]  /*1500*/  STG.E.U16 desc[UR4][R4.64], R8 ;  /* 0x0000000804007986 */ /* 0x0001e4000c101504 */
.L_x_16145:
[----:B------:R-:W-:-:S13]  /*1510*/  ISETP.GE.U32.AND P0, PT, R3, R2, PT ;  /* 0x000000020300720c */ /* 0x000fda0003f06070 */
[----:B------:R-:W-:Y:S05]  /*1520*/  @P0 BRA `(.L_x_16147) ;  /* 0x0000000000300947 */ /* 0x000fea0003800000 */
[----:B0-----:R-:W0:Y:S01]  /*1530*/  LDC.64 R4, c[0x0][0x388] ;  /* 0x0000e200ff047b82 */ /* 0x001e220000000a00 */
[----:B------:R-:W-:Y:S01]  /*1540*/  IADD3 R7, PT, PT, R0, R3, RZ ;  /* 0x0000000300077210 */ /* 0x000fe20007ffe0ff */
[----:B------:R-:W-:-:S04]  /*1550*/  VIADD R3, R3, 0x80 ;  /* 0x0000008003037836 */ /* 0x000fc80000000000 */
[----:B0-----:R-:W-:-:S05]  /*1560*/  IMAD.WIDE.U32 R4, R7, 0x2, R4 ;  /* 0x0000000207047825 */ /* 0x001fca00078e0004 */
[----:B------:R1:W-:Y:S02]  /*1570*/  STG.E.U16 desc[UR4][R4.64], R9 ;  /* 0x0000000904007986 */ /* 0x0003e4000c101504 */
.L_x_16146:
[----:B------:R-:W-:-:S13]  /*1580*/  ISETP.GE.U32.AND P0, PT, R3, R2, PT ;  /* 0x000000020300720c */ /* 0x000fda0003f06070 */
[----:B------:R-:W-:Y:S05]  /*1590*/  @P0 BRA `(.L_x_16148) ;  /* 0x0000000000340947 */ /* 0x000fea0003800000 */
[----:B01----:R-:W0:Y:S01]  /*15a0*/  LDC.64 R4, c[0x0][0x388] ;  /* 0x0000e200ff047b82 */ /* 0x003e220000000a00 */
[----:B------:R-:W-:Y:S02]  /*15b0*/  IMAD.IADD R7, R0, 0x1, R3 ;  /* 0x0000000100077824 */ /* 0x000fe400078e0203 */
[----:B------:R-:W-:Y:S02]  /*15c0*/  VIADD R3, R3, 0x80 ;  /* 0x0000008003037836 */ /* 0x000fe40000000000 */
[----:B0-----:R-:W-:-:S05]  /*15d0*/  IMAD.WIDE.U32 R4, R7, 0x2, R4 ;  /* 0x0000000207047825 */ /* 0x001fca00078e0004 */
[----:B------:R1:W-:Y:S02]  /*15e0*/  STG.E.U16 desc[UR4][R4.64], R10 ;  /* 0x0000000a04007986 */ /* 0x0003e4000c101504 */
.L_x_16147:
[----:B------:R-:W-:-:S13]  /*15f0*/  ISETP.GE.U32.AND P0, PT, R3, R2, PT ;  /* 0x000000020300720c */ /* 0x000fda0003f06070 */
[----:B------:R-:W-:Y:S05]  /*1600*/  @P0 BREAK.RELIABLE B1 ;  /* 0x0000000000010942 */ /* 0x000fea0003800100 */
[----:B------:R-:W-:Y:S05]  /*1610*/  @P0 BRA `(.L_x_16149) ;  /* 0x0000000000300947 */ /* 0x000fea0003800000 */
[----:B01----:R-:W0:Y:S01]  /*1620*/  LDC.64 R4, c[0x0][0x388] ;  /* 0x0000e200ff047b82 */ /* 0x003e220000000a00 */
[----:B------:R-:W-:Y:S01]  /*1630*/  IADD3 R7, PT, PT, R0, R3, RZ ;  /* 0x0000000300077210 */ /* 0x000fe20007ffe0ff */
[----:B------:R-:W-:-:S04]  /*1640*/  VIADD R3, R3, 0x80 ;  /* 0x0000008003037836 */ /* 0x000fc80000000000 */
[----:B0-----:R-:W-:-:S05]  /*1650*/  IMAD.WIDE.U32 R4, R7, 0x2, R4 ;  /* 0x0000000207047825 */ /* 0x001fca00078e0004 */
[----:B------:R2:W-:Y:S02]  /*1660*/  STG.E.U16 desc[UR4][R4.64], R11 ;  /* 0x0000000b04007986 */ /* 0x0005e4000c101504 */
.L_x_16148:
[----:B------:R-:W-:Y:S05]  /*1670*/  BSYNC.RELIABLE B1 ;  /* 0x0000000000017941 */ /* 0x000fea0003800100 */
.L_x_16144:
[----:B------:R-:W-:-:S13]  /*1680*/  ISETP.GE.U32.AND P0, PT, R3, R2, PT ;  /* 0x000000020300720c */ /* 0x000fda0003f06070 */
[----:B012---:R-:W0:Y:S01]  /*1690*/  @!P0 LDC.64 R4, c[0x0][0x388] ;  /* 0x0000e200ff048b82 */ /* 0x007e220000000a00 */
[----:B------:R-:W-:Y:S02]  /*16a0*/  @!P0 IMAD.IADD R7, R0, 0x1, R3 ;  /* 0x0000000100078824 */ /* 0x000fe400078e0203 */
[----:B------:R-:W-:Y:S02]  /*16b0*/  @!P0 VIADD R3, R3, 0x80 ;  /* 0x0000008003038836 */ /* 0x000fe40000000000 */
[----:B0-----:R-:W-:-:S05]  /*16c0*/  @!P0 IMAD.WIDE.U32 R4, R7, 0x2, R4 ;  /* 0x0000000207048825 */ /* 0x001fca00078e0004 */
[----:B------:R2:W-:Y:S02]  /*16d0*/  @!P0 STG.E.U16 desc[UR4][R4.64], R12 ;  /* 0x0000000c04008986 */ /* 0x0005e4000c101504 */
.L_x_16149:
[----:B------:R-:W-:Y:S05]  /*16e0*/  BSYNC.RECONVERGENT B0 ;  /* 0x0000000000007941 */ /* 0x000fea0003800200 */
.L_x_16143:
[----:B------:R-:W-:Y:S05]  /*16f0*/  WARPSYNC.ALL ;  /* 0x0000000000007948 */ /* 0x000fea0003800000 */
[----:B------:R-:W-:-:S13]  /*1700*/  ISETP.GE.U32.AND P0, PT, R3, R2, PT ;  /* 0x000000020300720c */ /* 0x000fda0003f06070 */
[----:B------:R-:W-:Y:S05]  /*1710*/  @P0 EXIT ;  /* 0x000000000000094d */ /* 0x000fea0003800000 */
[----:B012---:R-:W0:Y:S01]  /*1720*/  LDC.64 R4, c[0x0][0x388] ;  /* 0x0000e200ff047b82 */ /* 0x007e220000000a00 */
[----:B------:R-:W-:-:S05]  /*1730*/  IADD3 R3, PT, PT, R0, R3, RZ ;  /* 0x0000000300037210 */ /* 0x000fca0007ffe0ff */
[----:B0-----:R-:W-:-:S05]  /*1740*/  IMAD.WIDE.U32 R2, R3, 0x2, R4 ;  /* 0x0000000203027825 */ /* 0x001fca00078e0004 */
[----:B------:R-:W-:Y:S01]  /*1750*/  STG.E.U16 desc[UR4][R2.64], R6 ;  /* 0x0000000602007986 */ /* 0x000fe2000c101504 */
[----:B------:R-:W-:Y:S05]  /*1760*/  EXIT ;  /* 0x000000000000794d */ /* 0x000fea0003800000 */
.L_x_16126:
[----:B------:R-:W0:Y:S01]  /*1770*/  S2R R10, SR_TID.X ;  /* 0x00000000000a7919 */ /* 0x000e220000002100 */
[----:B------:R-:W1:Y:S08]  /*1780*/  LDC.64 R6, c[0x0][0x398] ;  /* 0x0000e600ff067b82 */ /* 0x000e700000000a00 */
[----:B------:R-:W2:Y:S01]  /*1790*/  LDC.64 R2, c[0x0][0x390] ;  /* 0x0000e400ff027b82 */ /* 0x000ea20000000a00 */
[----:B-1----:R-:W-:-:S04]  /*17a0*/  IMAD.WIDE.U32 R6, R0, 0x2, R6 ;  /* 0x0000000200067825 */ /* 0x002fc800078e0006 */
[----:B0-----:R-:W-:-:S05]  /*17b0*/  IMAD.WIDE.U32 R6, R10, 0x4, R6 ;  /* 0x000000040a067825 */ /* 0x001fca00078e0006 */
[----:B------:R-:W3:Y:S04]  /*17c0*/  LDG.E R5, desc[UR4][R6.64] ;  /* 0x0000000406057981 */ /* 0x000ee8000c1e1900 */
[----:B------:R-:W4:Y:S01]  /*17d0*/  LDG.E R4, desc[UR4][R6.64+0x200] ;  /* 0x0002000406047981 */ /* 0x000f22000c1e1900 */
[----:B--2---:R-:W-:-:S03]  /*17e0*/  IMAD.WIDE.U32 R2, R0, 0x2, R2 ;  /* 0x0000000200027825 */ /* 0x004fc600078e0002 */
[----:B------:R-:W2:Y:S01]  /*17f0*/  LDG.E R20, desc[UR4][R6.64+0x400] ;  /* 0x0004000406147981 */ /* 0x000ea2000c1e1900 */
[----:B------:R-:W-:-:S03]  /*1800*/  IMAD.WIDE.U32 R2, R10, 0x4, R2 ;  /* 0x000000040a027825 */ /* 0x000fc600078e0002 */
[----:B------:R0:W5:Y:S04]  /*1810*/  LDG.E R13, desc[UR4][R6.64+0x600] ;  /* 0x00060004060d7981 */ /* 0x000168000c1e1900 */
[----:B------:R-:W2:Y:S04]  /*1820*/  LDG.E R22, desc[UR4][R2.64] ;  /* 0x0000000402167981 */ /* 0x000ea8000c1e1900 */
[----:B------:R-:W5:Y:S01]  /*1830*/  LDG.E R21, desc[UR4][R2.64+0x200] ;  /* 0x0002000402157981 */ /* 0x000f62000c1e1900 */
[----:B---3--:R-:W-:-:S04]  /*1840*/  PRMT R11, R5, 0x9910, RZ ;  /* 0x00009910050b7816 */ /* 0x008fc800000000ff */
[----:B------:R-:W-:-:S04]  /*1850*/  IABS R18, R11 ;  /* 0x0000000b00127213 */ /* 0x000fc80000000000 */
[----:B------:R-:W1:Y:S01]  /*1860*/  I2F.RP R8, R18 ;  /* 0x0000001200087306 */ /* 0x000e620000209400 */
[----:B------:R-:W-:-:S04]  /*1870*/  PRMT R12, R5, 0xbb32, RZ ;  /* 0x0000bb32050c7816 */ /* 0x000fc800000000ff */
[----:B------:R-:W-:Y:S02]  /*1880*/  IABS R19, R12 ;  /* 0x0000000c00137213 */ /* 0x000fe40000000000 */
[----:B----4-:R-:W-:Y:S02]  /*1890*/  PRMT R14, R4, 0x9910, RZ ;  /* 0x00009910040e7816 */ /* 0x010fe400000000ff */
[----:B------:R-:W3:Y:S02]  /*18a0*/  I2F.RP R17, R19 ;  /* 0x0000001300117306 */ /* 0x000ee40000209400 */
[----:B------:R-:W-:-:S06]  /*18b0*/  IABS R15, R14 ;  /* 0x0000000e000f7213 */ /* 0x000fcc0000000000 */
[----:B-1----:R-:W1:Y:S08]  /*18c0*/  MUFU.RCP R8, R8 ;  /* 0x0000000800087308 */ /* 0x002e700000001000 */
[----:B------:R-:W4:Y:S08]  /*18d0*/  I2F.RP R23, R15 ;  /* 0x0000000f00177306 */ /* 0x000f300000209400 */
[----:B---3--:R-:W0:Y:S01]  /*18e0*/  MUFU.RCP R17, R17 ;  /* 0x0000001100117308 */ /* 0x008e220000001000 */
[----:B-1----:R-:W-:Y:S01]  /*18f0*/  VIADD R5, R8, 0xffffffe ;  /* 0x0ffffffe08057836 */ /* 0x002fe20000000000 */
[----:B------:R-:W-:-:S06]  /*1900*/  PRMT R16, R4, 0xbb32, RZ ;  /* 0x0000bb3204107816 */ /* 0x000fcc00000000ff */
[----:B----4-:R-:W1:Y:S08]  /*1910*/  MUFU.RCP R23, R23 ;  /* 0x0000001700177308 */ /* 0x010e700000001000 */
[----:B------:R-:W3:Y:S01]  /*1920*/  F2I.FTZ.U32.TRUNC.NTZ R5, R5 ;  /* 0x0000000500057305 */ /* 0x000ee2000021f000 */
[----:B0-----:R-:W-:Y:S01]  /*1930*/  VIADD R6, R17, 0xffffffe ;  /* 0x0ffffffe11067836 */ /* 0x001fe20000000000 */
[----:B------:R-:W-:-:S06]  /*1940*/  IABS R17, R16 ;  /* 0x0000001000117213 */ /* 0x000fcc0000000000 */
[----:B------:R-:W0:Y:S01]  /*1950*/  I2F.RP R8, R17 ;  /* 0x0000001100087306 */ /* 0x000e220000209400 */
[----:B-1----:R-:W-:-:S07]  /*1960*/  VIADD R9, R23, 0xffffffe ;  /* 0x0ffffffe17097836 */ /* 0x002fce0000000000 */
[----:B------:R-:W1:Y:S01]  /*1970*/  F2I.FTZ.U32.TRUNC.NTZ R7, R6 ;  /* 0x0000000600077305 */ /* 0x000e62000021f000 */
[----:B---3--:R-:W-:Y:S01]  /*1980*/  IADD3 R23, PT, PT, RZ, -R5, RZ ;  /* 0x80000005ff177210 */ /* 0x008fe20007ffe0ff */
[----:B------:R-:W-:-:S04]  /*1990*/  IMAD.MOV.U32 R4, RZ, RZ, RZ ;  /* 0x000000ffff047224 */ /* 0x000fc800078e00ff */
[----:B------:R-:W-:Y:S02]  /*19a0*/  IMAD R23, R23, R18, RZ ;  /* 0x0000001217177224 */ /* 0x000fe400078e02ff */
[----:B------:R-:W3:Y:S02]  /*19b0*/  F2I.FTZ.U32.TRUNC.NTZ R9, R9 ;  /* 0x0000000900097305 */ /* 0x000ee4000021f000 */
[----:B------:R-:W-:-:S06]  /*19c0*/  IMAD.HI.U32 R4, R5, R23, R4 ;  /* 0x0000001705047227 */ /* 0x000fcc00078e0004 */
[----:B0-----:R0:W4:Y:S01]  /*19d0*/  MUFU.RCP R5, R8 ;  /* 0x0000000800057308 */ /* 0x0011220000001000 */
[----:B-1----:R-:W-:-:S04]  /*19e0*/  IMAD.MOV R6, RZ, RZ, -R7 ;  /* 0x000000ffff067224 */ /* 0x002fc800078e0a07 */
[----:B------:R-:W-:Y:S02]  /*19f0*/  IMAD R23, R6, R19, RZ ;  /* 0x0000001306177224 */ /* 0x000fe400078e02ff */
[----:B------:R-:W-:Y:S02]  /*1a00*/  HFMA2 R6, -RZ, RZ, 0, 0 ;  /* 0x00000000ff067431 */ /* 0x000fe400000001ff */
[----:B---3--:R-:W-:Y:S02]  /*1a10*/  IMAD.MOV R24, RZ, RZ, -R9 ;  /* 0x000000ffff187224 */ /* 0x008fe400078e0a09 */
[----:B0-----:R-:W-:Y:S02]  /*1a20*/  IMAD.MOV.U32 R8, RZ, RZ, RZ ;  /* 0x000000ffff087224 */ /* 0x001fe400078e00ff */
[----:B------:R-:W-:-:S04]  /*1a30*/  IMAD.HI.U32 R6, R7, R23, R6 ;  /* 0x0000001707067227 */ /* 0x000fc800078e0006 */
[----:B----4-:R-:W-:Y:S02]  /*1a40*/  VIADD R5, R5, 0xffffffe ;  /* 0x0ffffffe05057836 */ /* 0x010fe40000000000 */
[----:B------:R-:W-:Y:S01]  /*1a50*/  IMAD R23, R24, R15, RZ ;  /* 0x0000000f18177224 */ /* 0x000fe200078e02ff */
[----:B--2---:R-:W-:-:S03]  /*1a60*/  PRMT R27, R22, 0x9910, RZ ;  /* 0x00009910161b7816 */ /* 0x004fc600000000ff */
[----:B------:R-:W-:Y:S01]  /*1a70*/  IMAD.HI.U32 R23, R9, R23, R8 ;  /* 0x0000001709177227 */ /* 0x000fe200078e0008 */
[----:B------:R-:W-:Y:S01]  /*1a80*/  IABS R9, R11 ;  /* 0x0000000b00097213 */ /* 0x000fe20000000000 */
[----:B------:R-:W0:Y:S01]  /*1a90*/  F2I.FTZ.U32.TRUNC.NTZ R5, R5 ;  /* 0x0000000500057305 */ /* 0x000e22000021f000 */
[----:B------:R-:W-:Y:S02]  /*1aa0*/  IABS R7, R27 ;  /* 0x0000001b00077213 */ /* 0x000fe40000000000 */
[----:B------:R-:W-:Y:S01]  /*1ab0*/  PRMT R26, R22, 0xbb32, RZ ;  /* 0x0000bb32161a7816 */ /* 0x000fe200000000ff */
[----:B------:R-:W-:Y:S01]  /*1ac0*/  IMAD.MOV R8, RZ, RZ, -R9 ;  /* 0x000000ffff087224 */ /* 0x000fe200078e0a09 */
[----:B------:R-:W-:Y:S01]  /*1ad0*/  IABS R9, R12 ;  /* 0x0000000c00097213 */ /* 0x000fe20000000000 */
[----:B------:R-:W-:Y:S01]  /*1ae0*/  IMAD.HI.U32 R4, R4, R7, RZ ;  /* 0x0000000704047227 */ /* 0x000fe200078e00ff */
[----:B------:R-:W-:Y:S02]  /*1af0*/  IABS R25, R26 ;  /* 0x0000001a00197213 */ /* 0x000fe40000000000 */
[----:B------:R-:W-:Y:S01]  /*1b00*/  IADD3 R9, PT, PT, RZ, -R9, RZ ;  /* 0x80000009ff097210 */ /* 0x000fe20007ffe0ff */
[----:B------:R-:W-:Y:S01]  /*1b10*/  IMAD R7, R4, R8, R7 ;  /* 0x0000000804077224 */ /* 0x000fe200078e0207 */
[----:B-----5:R-:W-:Y:S01]  /*1b20*/  PRMT R4, R21, 0x9910, RZ ;  /* 0x0000991015047816 */ /* 0x020fe200000000ff */
[----:B------:R-:W-:-:S04]  /*1b30*/  IMAD.HI.U32 R6, R6, R25, RZ ;  /* 0x0000001906067227 */ /* 0x000fc800078e00ff */
[----:B------:R-:W-:Y:S02]  /*1b40*/  IMAD.MOV.U32 R8, RZ, RZ, R9 ;  /* 0x000000ffff087224 */ /* 0x000fe400078e0009 */
[----:B0-----:R-:W-:Y:S02]  /*1b50*/  IMAD.MOV R22, RZ, RZ, -R5 ;  /* 0x000000ffff167224 */ /* 0x001fe400078e0a05 */
[----:B------:R-:W-:Y:S02]  /*1b60*/  IMAD R8, R6, R8, R25 ;  /* 0x0000000806087224 */ /* 0x000fe400078e0219 */
[----:B------:R-:W-:Y:S02]  /*1b70*/  IMAD R25, R22, R17, RZ ;  /* 0x0000001116197224 */ /* 0x000fe400078e02ff */
[----:B------:R-:W-:Y:S01]  /*1b80*/  IMAD.MOV.U32 R9, RZ, RZ, R4 ;  /* 0x000000ffff097224 */ /* 0x000fe200078e0004 */
[----:B------:R-:W2:Y:S01]  /*1b90*/  LDG.E R22, desc[UR4][R2.64+0x400] ;  /* 0x0004000402167981 */ /* 0x000ea2000c1e1900 */
[----:B------:R-:W-:-:S03]  /*1ba0*/  IABS R4, R14 ;  /* 0x0000000e00047213 */ /* 0x000fc60000000000 */
[----:B------:R-:W-:Y:S02]  /*1bb0*/  IABS R6, R9 ;  /* 0x0000000900067213 */ /* 0x000fe40000000000 */
[----:B------:R-:W-:-:S03]  /*1bc0*/  IADD3 R4, PT, PT, RZ, -R4, RZ ;  /* 0x80000004ff047210 */ /* 0x000fc60007ffe0ff */
[----:B------:R-:W-:-:S04]  /*1bd0*/  IMAD.HI.U32 R23, R23, R6, RZ ;  /* 0x0000000617177227 */ /* 0x000fc800078e00ff */
[----:B------:R-:W-:Y:S02]  /*1be0*/  IMAD R6, R23, R4, R6 ;  /* 0x0000000417067224 */ /* 0x000fe400078e0206 */
[----:B------:R-:W-:-:S04]  /*1bf0*/  IMAD.MOV.U32 R4, RZ, RZ, RZ ;  /* 0x000000ffff047224 */ /* 0x000fc800078e00ff */
[----:B------:R-:W-:Y:S02]  /*1c00*/  IMAD.HI.U32 R4, R5, R25, R4 ;  /* 0x0000001905047227 */ /* 0x000fe400078e0004 */
[----:B------:R0:W3:Y:S01]  /*1c10*/  LDG.E R25, desc[UR4][R2.64+0x600] ;  /* 0x0006000402197981 */ /* 0x0000e2000c1e1900 */
[----:B------:R-:W-:-:S04]  /*1c20*/  PRMT R23, R20, 0x9910, RZ ;  /* 0x0000991014177816 */ /* 0x000fc800000000ff */
[----:B------:R-:W-:-:S04]  /*1c30*/  IABS R24, R23 ;  /* 0x0000001700187213 */ /* 0x000fc80000000000 */
[----:B------:R-:W1:Y:S08]  /*1c40*/  I2F.RP R28, R24 ;  /* 0x00000018001c7306 */ /* 0x000e700000209400 */
[----:B-1----:R-:W1:Y:S01]  /*1c50*/  MUFU.RCP R28, R28 ;  /* 0x0000001c001c7308 */ /* 0x002e620000001000 */
[----:B------:R-:W-:Y:S02]  /*1c60*/  PRMT R21, R21, 0xbb32, RZ ;  /* 0x0000bb3215157816 */ /* 0x000fe400000000ff */
[----:B------:R-:W-:-:S02]  /*1c70*/  ISETP.GE.AND P1, PT, R27, RZ, PT ;  /* 0x000000ff1b00720c */ /* 0x000fc40003f26270 */
[----:B------:R-:W-:Y:S01]  /*1c80*/  IABS R27, R16 ;  /* 0x00000010001b7213 */ /* 0x000fe20000000000 */
[----:B-1----:R-:W-:Y:S01]  /*1c90*/  VIADD R5, R28, 0xffffffe ;  /* 0x0ffffffe1c057836 */ /* 0x002fe20000000000 */
[----:B0-----:R-:W-:-:S05]  /*1ca0*/  IABS R3, R21 ;  /* 0x0000001500037213 */ /* 0x001fca0000000000 */
[----:B------:R-:W0:Y:S01]  /*1cb0*/  F2I.FTZ.U32.TRUNC.NTZ R5, R5 ;  /* 0x0000000500057305 */ /* 0x000e22000021f000 */
[----:B------:R-:W-:Y:S02]  /*1cc0*/  IMAD.MOV R2, RZ, RZ, -R27 ;  /* 0x000000ffff027224 */ /* 0x000fe400078e0a1b */
[----:B------:R-:W-:-:S04]  /*1cd0*/  IMAD.HI.U32 R4, R4, R3, RZ ;  /* 0x0000000304047227 */ /* 0x000fc800078e00ff */
[----:B------:R-:W-:Y:S02]  /*1ce0*/  IMAD R28, R4, R2, R3 ;  /* 0x00000002041c7224 */ /* 0x000fe400078e0203 */
[----:B------:R-:W-:Y:S01]  /*1cf0*/  IMAD.MOV.U32 R4, RZ, RZ, RZ ;  /* 0x000000ffff047224 */ /* 0x000fe200078e00ff */
[----:B0-----:R-:W-:Y:S02]  /*1d00*/  IADD3 R3, PT, PT, RZ, -R5, RZ ;  /* 0x80000005ff037210 */ /* 0x001fe40007ffe0ff */
[----:B------:R-:W-:-:S03]  /*1d10*/  ISETP.GE.AND P0, PT, R26, RZ, PT ;  /* 0x000000ff1a00720c */ /* 0x000fc60003f06270 */
[----:B------:R-:W-:-:S04]  /*1d20*/  IMAD R3, R3, R24, RZ ;  /* 0x0000001803037224 */ /* 0x000fc800078e02ff */
[----:B------:R-:W-:Y:S01]  /*1d30*/  IMAD.HI.U32 R26, R5, R3, R4 ;  /* 0x00000003051a7227 */ /* 0x000fe200078e0004 */
[----:B------:R-:W-:-:S04]  /*1d40*/  PRMT R4, R20, 0xbb32, RZ ;  /* 0x0000bb3214047816 */ /* 0x000fc800000000ff */
[----:B------:R-:W-:-:S04]  /*1d50*/  IABS R5, R4 ;  /* 0x0000000400057213 */ /* 0x000fc80000000000 */
[----:B------:R-:W0:Y:S01]  /*1d60*/  I2F.RP R20, R5 ;  /* 0x0000000500147306 */ /* 0x000e220000209400 */
[----:B------:R-:W-:-:S07]  /*1d70*/  ISETP.GT.U32.AND P3, PT, R19, R8, PT ;  /* 0x000000081300720c */ /* 0x000fce0003f64070 */
[----:B0-----:R-:W0:Y:S01]  /*1d80*/  MUFU.RCP R20, R20 ;  /* 0x0000001400147308 */ /* 0x001e220000001000 */
[----:B------:R-:W-:-:S05]  /*1d90*/  ISETP.GT.U32.AND P2, PT, R18, R7, PT ;  /* 0x000000071200720c */ /* 0x000fca0003f44070 */
[----:B------:R-:W-:-:S05]  /*1da0*/  @!P3 IMAD.IADD R8, R8, 0x1, -R19 ;  /* 0x000000010808b824 */ /* 0x000fca00078e0a13 */
[----:B------:R-:W-:Y:S01]  /*1db0*/  ISETP.GT.U32.AND P3, PT, R19, R8, PT ;  /* 0x000000081300720c */ /* 0x000fe20003f64070 */
[----:B0-----:R-:W-:-:S04]  /*1dc0*/  VIADD R2, R20, 0xffffffe ;  /* 0x0ffffffe14027836 */ /* 0x001fc80000000000 */
[----:B------:R0:W1:Y:S01]  /*1dd0*/  F2I.FTZ.U32.TRUNC.NTZ R3, R2 ;  /* 0x0000000200037305 */ /* 0x000062000021f000 */
[----:B------:R-:W-:-:S04]  /*1de0*/  @!P2 IADD3 R7, PT, PT, R7, -R18, RZ ;  /* 0x800000120707a210 */ /* 0x000fc80007ffe0ff */
[----:B------:R-:W-:-:S03]  /*1df0*/  ISETP.GT.U32.AND P2, PT, R18, R7, PT ;  /* 0x000000071200720c */ /* 0x000fc60003f44070 */
[----:B------:R-:W-:Y:S01]  /*1e00*/  @!P3 IMAD.IADD R8, R8, 0x1, -R19 ;  /* 0x000000010808b824 */ /* 0x000fe200078e0a13 */
[----:B------:R-:W-:Y:S01]  /*1e10*/  PRMT R19, R13, 0x9910, RZ ;  /* 0x000099100d137816 */ /* 0x000fe200000000ff */
[----:B0-----:R-:W-:Y:S02]  /*1e20*/  IMAD.MOV.U32 R2, RZ, RZ, RZ ;  /* 0x000000ffff027224 */ /* 0x001fe400078e00ff */
[----:B-1----:R-:W-:Y:S01]  /*1e30*/  IMAD.MOV R27, RZ, RZ, -R3 ;  /* 0x000000ffff1b7224 */ /* 0x002fe200078e0a03 */
[----:B------:R-:W-:-:S03]  /*1e40*/  IABS R20, R19 ;  /* 0x0000001300147213 */ /* 0x000fc60000000000 */
[----:B------:R-:W-:Y:S02]  /*1e50*/  IMAD R27, R27, R5, RZ ;  /* 0x000000051b1b7224 */ /* 0x000fe400078e02ff */
[----:B------:R-:W-:Y:S02]  /*1e60*/  @!P2 IADD3 R7, PT, PT, R7, -R18, RZ ;  /* 0x800000120707a210 */ /* 0x000fe40007ffe0ff */
[----:B------:R-:W-:Y:S02]  /*1e70*/  IMAD.HI.U32 R18, R3, R27, R2 ;  /* 0x0000001b03127227 */ /* 0x000fe400078e0002 */
[----:B------:R-:W0:Y:S01]  /*1e80*/  I2F.RP R27, R20 ;  /* 0x00000014001b7306 */ /* 0x000e220000209400 */
[----:B------:R-:W-:-:S07]  /*1e90*/  ISETP.GT.U32.AND P3, PT, R15, R6, PT ;  /* 0x000000060f00720c */ /* 0x000fce0003f64070 */
[----:B0-----:R-:W0:Y:S01]  /*1ea0*/  MUFU.RCP R27, R27 ;  /* 0x0000001b001b7308 */ /* 0x001e220000001000 */
[----:B------:R-:W-:-:S05]  /*1eb0*/  ISETP.NE.AND P2, PT, R11, RZ, PT ;  /* 0x000000ff0b00720c */ /* 0x000fca0003f45270 */
[----:B------:R-:W-:Y:S02]  /*1ec0*/  @!P3 IMAD.IADD R6, R6, 0x1, -R15 ;  /* 0x000000010606b824 */ /* 0x000fe400078e0a0f */
[----:B------:R-:W-:Y:S01]  /*1ed0*/  @!P1 IMAD.MOV R7, RZ, RZ, -R7 ;  /* 0x000000ffff079224 */ /* 0x000fe200078e0a07 */
[----:B0-----:R-:W-:-:S04]  /*1ee0*/  IADD3 R2, PT, PT, R27, 0xffffffe, RZ ;  /* 0x0ffffffe1b027810 */ /* 0x001fc80007ffe0ff */
[----:B------:R0:W1:Y:S01]  /*1ef0*/  F2I.FTZ.U32.TRUNC.NTZ R3, R2 ;  /* 0x0000000200037305 */ /* 0x000062000021f000 */
[----:B------:R-:W-:Y:S02]  /*1f00*/  @!P2 LOP3.LUT R7, RZ, R11, RZ, 0x33, !PT ;  /* 0x0000000bff07a212 */ /* 0x000fe400078e33ff */
[----:B------:R-:W-:Y:S02]  /*1f10*/  ISETP.GT.U32.AND P2, PT, R15, R6, PT ;  /* 0x000000060f00720c */ /* 0x000fe40003f44070 */
[----:B------:R-:W-:Y:S01]  /*1f20*/  ISETP.GE.AND P1, PT, R9, RZ, PT ;  /* 0x000000ff0900720c */ /* 0x000fe20003f26270 */
[----:B0-----:R-:W-:Y:S01]  /*1f30*/  IMAD.MOV.U32 R2, RZ, RZ, RZ ;  /* 0x000000ffff027224 */ /* 0x001fe200078e00ff */
[----:B-1----:R-:W-:-:S09]  /*1f40*/  IADD3 R11, PT, PT, RZ, -R3, RZ ;  /* 0x80000003ff0b7210 */ /* 0x002fd20007ffe0ff */
[----:B------:R-:W-:Y:S02]  /*1f50*/  @!P2 IMAD.IADD R6, R6, 0x1, -R15 ;  /* 0x000000010606a824 */ /* 0x000fe400078e0a0f */
[----:B------:R-:W-:-:S04]  /*1f60*/  IMAD R9, R11, R20, RZ ;  /* 0x000000140b097224 */ /* 0x000fc800078e02ff */
[----:B------:R-:W-:Y:S01]  /*1f70*/  IMAD.HI.U32 R15, R3, R9, R2 ;  /* 0x00000009030f7227 */ /* 0x000fe200078e0002 */
[----:B------:R-:W-:-:S04]  /*1f80*/  PRMT R9, R13, 0xbb32, RZ ;  /* 0x0000bb320d097816 */ /* 0x000fc800000000ff */
[----:B------:R-:W-:-:S04]  /*1f90*/  IABS R11, R9 ;  /* 0x00000009000b7213 */ /* 0x000fc80000000000 */
[----:B------:R-:W0:Y:S01]  /*1fa0*/  I2F.RP R3, R11 ;  /* 0x0000000b00037306 */ /* 0x000e220000209400 */
[----:B------:R-:W-:Y:S02]  /*1fb0*/  ISETP.GT.U32.AND P3, PT, R17, R28, PT ;  /* 0x0000001c1100720c */ /* 0x000fe40003f64070 */
[----:B------:R-:W-:-:S05]  /*1fc0*/  ISETP.NE.AND P2, PT, R12, RZ, PT ;  /* 0x000000ff0c00720c */ /* 0x000fca0003f45270 */
[----:B0-----:R-:W0:Y:S06]  /*1fd0*/  MUFU.RCP R3, R3 ;  /* 0x0000000300037308 */ /* 0x001e2c0000001000 */
[----:B------:R-:W-:Y:S01]  /*1fe0*/  @!P3 IADD3 R28, PT, PT, R28, -R17, RZ ;  /* 0x800000111c1cb210 */ /* 0x000fe20007ffe0ff */
[----:B------:R-:W-:-:S03]  /*1ff0*/  @!P0 IMAD.MOV R8, RZ, RZ, -R8 ;  /* 0x000000ffff088224 */ /* 0x000fc600078e0a08 */
[----:B------:R-:W-:Y:S02]  /*2000*/  ISETP.GT.U32.AND P4, PT, R17, R28, PT ;  /* 0x0000001c1100720c */ /* 0x000fe40003f84070 */
[----:B------:R-:W-:Y:S02]  /*2010*/  @!P2 LOP3.LUT R8, RZ, R12, RZ, 0x33, !PT ;  /* 0x0000000cff08a212 */ /* 0x000fe400078e33ff */
[----:B------:R-:W-:Y:S01]  /*2020*/  ISETP.GE.AND P2, PT, R21, RZ, PT ;  /* 0x000000ff1500720c */ /* 0x000fe20003f46270 */
[----:B0-----:R-:W-:Y:S01]  /*2030*/  VIADD R3, R3, 0xffffffe ;  /* 0x0ffffffe03037836 */ /* 0x001fe20000000000 */
[----:B------:R-:W-:Y:S02]  /*2040*/  ISETP.NE.AND P0, PT, R16, RZ, PT ;  /* 0x000000ff1000720c */ /* 0x000fe40003f05270 */
[----:B------:R-:W-:-:S03]  /*2050*/  ISETP.NE.AND P3, PT, R14, RZ, PT ;  /* 0x000000ff0e00720c */ /* 0x000fc60003f65270 */
[----:B------:R-:W0:Y:S02]  /*2060*/  F2I.FTZ.U32.TRUNC.NTZ R3, R3 ;  /* 0x0000000300037305 */ /* 0x000e24000021f000 */
[----:B------:R-:W-:Y:S02]  /*2070*/  @!P4 IADD3 R28, PT, PT, R28, -R17, RZ ;  /* 0x800000111c1cc210 */ /* 0x000fe40007ffe0ff */
[----:B------:R-:W-:Y:S01]  /*2080*/  IABS R12, R23 ;  /* 0x00000017000c7213 */ /* 0x000fe20000000000 */
[----:B------:R-:W-:Y:S01]  /*2090*/  @!P1 IMAD.MOV R6, RZ, RZ, -R6 ;  /* 0x000000ffff069224 */ /* 0x000fe200078e0a06 */
[----:B------:R-:W-:Y:S02]  /*20a0*/  @!P2 IADD3 R28, PT, PT, -R28, RZ, RZ ;  /* 0x000000ff1c1ca210 */ /* 0x000fe40007ffe1ff */
[----:B------:R-:W-:Y:S02]  /*20b0*/  @!P0 LOP3.LUT R28, RZ, R16, RZ, 0x33, !PT ;  /* 0x00000010ff1c8212 */ /* 0x000fe400078e33ff */
[----:B------:R-:W-:Y:S01]  /*20c0*/  @!P3 LOP3.LUT R6, RZ, R14, RZ, 0x33, !PT ;  /* 0x0000000eff06b212 */ /* 0x000fe200078e33ff */
[----:B------:R-:W-:-:S02]  /*20d0*/  IMAD.MOV R14, RZ, RZ, -R12 ;  /* 0x000000ffff0e7224 */ /* 0x000fc400078e0a0c */
[----:B0-----:R-:W-:Y:S01]  /*20e0*/  IMAD.MOV R16, RZ, RZ, -R3 ;  /* 0x000000ffff107224 */ /* 0x001fe200078e0a03 */
[----:B--2---:R-:W-:-:S04]  /*20f0*/  PRMT R2, R22, 0x9910, RZ ;  /* 0x0000991016027816 */ /* 0x004fc800000000ff */
[----:B------:R-:W-:Y:S02]  /*2100*/  IABS R13, R2 ;  /* 0x00000002000d7213 */ /* 0x000fe40000000000 */
[----:B------:R-:W-:-:S03]  /*2110*/  PRMT R12, R22, 0xbb32, RZ ;  /* 0x0000bb32160c7816 */ /* 0x000fc600000000ff */
[----:B------:R-:W-:Y:S01]  /*2120*/  IMAD.HI.U32 R26, R26, R13, RZ ;  /* 0x0000000d1a1a7227 */ /* 0x000fe200078e00ff */
[----:B------:R-:W-:Y:S02]  /*2130*/  ISETP.GE.AND P2, PT, R2, RZ, PT ;  /* 0x000000ff0200720c */ /* 0x000fe40003f46270 */
[----:B------:R-:W-:Y:S01]  /*2140*/  MOV R2, R16 ;  /* 0x0000001000027202 */ /* 0x000fe20000000f00 */
[----:B------:R-:W-:Y:S01]  /*2150*/  IMAD R13, R26, R14, R13 ;  /* 0x0000000e1a0d7224 */ /* 0x000fe200078e020d */
[----:B------:R-:W-:Y:S02]  /*2160*/  IABS R17, R12 ;  /* 0x0000000c00117213 */ /* 0x000fe40000000000 */
[----:B------:R-:W-:Y:S01]  /*2170*/  IABS R14, R4 ;  /* 0x00000004000e7213 */ /* 0x000fe20000000000 */
[----:B------:R-:W-:Y:S02]  /*2180*/  IMAD R21, R2, R11, RZ ;  /* 0x0000000b02157224 */ /* 0x000fe400078e02ff */
[----:B------:R-:W-:Y:S01]  /*2190*/  IMAD.HI.U32 R18, R18, R17, RZ ;  /* 0x0000001112127227 */ /* 0x000fe200078e00ff */
[----:B---3--:R-:W-:-:S03]  /*21a0*/  PRMT R16, R25, 0x9910, RZ ;  /* 0x0000991019107816 */ /* 0x008fc600000000ff */
[----:B------:R-:W-:Y:S02]  /*21b0*/  IMAD.MOV R14, RZ, RZ, -R14 ;  /* 0x000000ffff0e7224 */ /* 0x000fe400078e0a0e */
[----:B------:R-:W-:Y:S02]  /*21c0*/  IMAD.MOV.U32 R2, RZ, RZ, RZ ;  /* 0x000000ffff027224 */ /* 0x000fe400078e00ff */
[----:B------:R-:W-:Y:S01]  /*21d0*/  IMAD R14, R18, R14, R17 ;  /* 0x0000000e120e7224 */ /* 0x000fe200078e0211 */
[----:B------:R-:W-:Y:S01]  /*21e0*/  IABS R18, R16 ;  /* 0x0000001000127213 */ /* 0x000fe20000000000 */
[----:B------:R-:W-:Y:S01]  /*21f0*/  IMAD.HI.U32 R2, R3, R21, R2 ;  /* 0x0000001503027227 */ /* 0x000fe200078e0002 */
[----:B------:R-:W-:Y:S02]  /*2200*/  IABS R3, R19 ;  /* 0x0000001300037213 */ /* 0x000fe40000000000 */
[----:B------:R-:W-:Y:S01]  /*2210*/  PRMT R25, R25, 0xbb32, RZ ;  /* 0x0000bb3219197816 */ /* 0x000fe200000000ff */
[----:B------:R-:W-:-:S03]  /*2220*/  IMAD.HI.U32 R17, R15, R18, RZ ;  /* 0x000000120f117227 */ /* 0x000fc600078e00ff */
[----:B------:R-:W-:Y:S01]  /*2230*/  MOV R15, R25 ;  /* 0x00000019000f7202 */ /* 0x000fe20000000f00 */
[----:B------:R-:W-:-:S04]  /*2240*/  IMAD.MOV R3, RZ, RZ, -R3 ;  /* 0x000000ffff037224 */ /* 0x000fc800078e0a03 */
[----:B------:R-:W-:Y:S01]  /*2250*/  IMAD R17, R17, R3, R18 ;  /* 0x0000000311117224 */ /* 0x000fe200078e0212 */
[----:B------:R-:W-:Y:S02]  /*2260*/  IABS R3, R15 ;  /* 0x0000000f00037213 */ /* 0x000fe40000000000 */
[----:B------:R-:W-:-:S03]  /*2270*/  IABS R18, R9 ;  /* 0x0000000900127213 */ /* 0x000fc60000000000 */
[----:B------:R-:W-:-:S04]  /*2280*/  IMAD.HI.U32 R2, R2, R3, RZ ;  /* 0x0000000302027227 */ /* 0x000fc800078e00ff */
[----:B------:R-:W-:Y:S01]  /*2290*/  IMAD.MOV R18, RZ, RZ, -R18 ;  /* 0x000000ffff127224 */ /* 0x000fe200078e0a12 */
[----:B------:R-:W-:-:S03]  /*22a0*/  ISETP.GT.U32.AND P1, PT, R24, R13, PT ;  /* 0x0000000d1800720c */ /* 0x000fc60003f24070 */
[----:B------:R-:W-:Y:S01]  /*22b0*/  IMAD R18, R2, R18, R3 ;  /* 0x0000001202127224 */ /* 0x000fe200078e0203 */
[----:B------:R-:W-:Y:S01]  /*22c0*/  ISETP.GT.U32.AND P5, PT, R20, R17, PT ;  /* 0x000000111400720c */ /* 0x000fe20003fa4070 */
[----:B------:R-:W0:Y:S01]  /*22d0*/  LDC.64 R2, c[0x0][0x388] ;  /* 0x0000e200ff027b82 */ /* 0x000e220000000a00 */
[----:B------:R-:W-:Y:S02]  /*22e0*/  ISETP.GT.U32.AND P4, PT, R5, R14, PT ;  /* 0x0000000e0500720c */ /* 0x000fe40003f84070 */
[----:B------:R-:W-:-:S05]  /*22f0*/  ISETP.GT.U32.AND P3, PT, R11, R18, PT ;  /* 0x000000120b00720c */ /* 0x000fca0003f64070 */
[----:B------:R-:W-:-:S04]  /*2300*/  @!P1 IMAD.IADD R13, R13, 0x1, -R24 ;  /* 0x000000010d0d9824 */ /* 0x000fc800078e0a18 */
[----:B------:R-:W-:Y:S01]  /*2310*/  @!P5 IMAD.IADD R17, R17, 0x1, -R20 ;  /* 0x000000011111d824 */ /* 0x000fe200078e0a14 */
[----:B------:R-:W-:Y:S02]  /*2320*/  ISETP.GT.U32.AND P6, PT, R24, R13, PT ;  /* 0x0000000d1800720c */ /* 0x000fe40003fc4070 */
[----:B------:R-:W-:Y:S01]  /*2330*/  @!P4 IADD3 R14, PT, PT, R14, -R5, RZ ;  /* 0x800000050e0ec210 */ /* 0x000fe20007ffe0ff */
[----:B------:R-:W-:Y:S01]  /*2340*/  @!P3 IMAD.IADD R18, R18, 0x1, -R11 ;  /* 0x000000011212b824 */ /* 0x000fe200078e0a0b */
[----:B------:R-:W-:Y:S02]  /*2350*/  ISETP.GT.U32.AND P4, PT, R20, R17, PT ;  /* 0x000000111400720c */ /* 0x000fe40003f84070 */
[----:B------:R-:W-:Y:S02]  /*2360*/  ISETP.GT.U32.AND P3, PT, R5, R14, PT ;  /* 0x0000000e0500720c */ /* 0x000fe40003f64070 */
[----:B------:R-:W-:-:S05]  /*2370*/  ISETP.GT.U32.AND P5, PT, R11, R18, PT ;  /* 0x000000120b00720c */ /* 0x000fca0003fa4070 */
[----:B------:R-:W-:Y:S02]  /*2380*/  @!P6 IADD3 R13, PT, PT, R13, -R24, RZ ;  /* 0x800000180d0de210 */ /* 0x000fe40007ffe0ff */
[----:B------:R-:W-:Y:S02]  /*2390*/  ISETP.GE.AND P0, PT, R12, RZ, PT ;  /* 0x000000ff0c00720c */ /* 0x000fe40003f06270 */
[----:B------:R-:W-:Y:S01]  /*23a0*/  ISETP.GE.AND P1, PT, R16, RZ, PT ;  /* 0x000000ff1000720c */ /* 0x000fe20003f26270 */
[----:B------:R-:W-:Y:S01]  /*23b0*/  @!P4 IMAD.IADD R17, R17, 0x1, -R20 ;  /* 0x000000011111c824 */ /* 0x000fe200078e0a14 */
[----:B------:R-:W-:Y:S01]  /*23c0*/  ISETP.GE.AND P6, PT, R15, RZ, PT ;  /* 0x000000ff0f00720c */ /* 0x000fe20003fc6270 */
[----:B------:R-:W-:Y:S01]  /*23d0*/  @!P3 IMAD.IADD R14, R14, 0x1, -R5 ;  /* 0x000000010e0eb824 */ /* 0x000fe200078e0a05 */
[----:B------:R-:W-:Y:S01]  /*23e0*/  @!P5 IADD3 R18, PT, PT, R18, -R11, RZ ;  /* 0x8000000b1212d210 */ /* 0x000fe20007ffe0ff */
[----:B------:R-:W-:Y:S01]  /*23f0*/  @!P2 IMAD.MOV R13, RZ, RZ, -R13 ;  /* 0x000000ffff0da224 */ /* 0x000fe200078e0a0d */
[----:B------:R-:W-:-:S02]  /*2400*/  ISETP.NE.AND P4, PT, R23, RZ, PT ;  /* 0x000000ff1700720c */ /* 0x000fc40003f85270 */
[----:B------:R-:W-:Y:S02]  /*2410*/  ISETP.NE.AND P3, PT, R4, RZ, PT ;  /* 0x000000ff0400720c */ /* 0x000fe40003f65270 */
[----:B------:R-:W-:Y:S02]  /*2420*/  ISETP.NE.AND P2, PT, R19, RZ, PT ;  /* 0x000000ff1300720c */ /* 0x000fe40003f45270 */
[----:B------:R-:W-:Y:S01]  /*2430*/  ISETP.NE.AND P5, PT, R9, RZ, PT ;  /* 0x000000ff0900720c */ /* 0x000fe20003fa5270 */
[----:B0-----:R-:W-:Y:S01]  /*2440*/  IMAD.WIDE.U32 R2, R0, 0x2, R2 ;  /* 0x0000000200027825 */ /* 0x001fe200078e0002 */
[----:B------:R-:W-:-:S03]  /*2450*/  @!P1 IADD3 R17, PT, PT, -R17, RZ, RZ ;  /* 0x000000ff11119210 */ /* 0x000fc60007ffe1ff */
[----:B------:R-:W-:Y:S02]  /*2460*/  @!P0 IMAD.MOV R14, RZ, RZ, -R14 ;  /* 0x000000ffff0e8224 */ /* 0x000fe400078e0a0e */
[----:B------:R-:W-:Y:S01]  /*2470*/  @!P6 IMAD.MOV R18, RZ, RZ, -R18 ;  /* 0x000000ffff12e224 */ /* 0x000fe200078e0a12 */
[----:B------:R-:W-:Y:S02]  /*2480*/  @!P4 LOP3.LUT R13, RZ, R23, RZ, 0x33, !PT ;  /* 0x00000017ff0dc212 */ /* 0x000fe400078e33ff */
[----:B------:R-:W-:Y:S02]  /*2490*/  @!P3 LOP3.LUT R14, RZ, R4, RZ, 0x33, !PT ;  /* 0x00000004ff0eb212 */ /* 0x000fe400078e33ff */
[----:B------:R-:W-:Y:S02]  /*24a0*/  @!P2 LOP3.LUT R17, RZ, R19, RZ, 0x33, !PT ;  /* 0x00000013ff11a212 */ /* 0x000fe400078e33ff */
[----:B------:R-:W-:Y:S01]  /*24b0*/  @!P5 LOP3.LUT R18, RZ, R9, RZ, 0x33, !PT ;  /* 0x00000009ff12d212 */ /* 0x000fe200078e33ff */
[----:B------:R-:W-:Y:S01]  /*24c0*/  IMAD.WIDE.U32 R2, R10, 0x4, R2 ;  /* 0x000000040a027825 */ /* 0x000fe200078e0002 */
[----:B------:R-:W-:-:S02]  /*24d0*/  PRMT R7, R7, 0x5410, R8 ;  /* 0x0000541007077816 */ /* 0x000fc40000000008 */
[----:B------:R-:W-:Y:S02]  /*24e0*/  PRMT R5, R6, 0x5410, R28 ;  /* 0x0000541006057816 */ /* 0x000fe4000000001c */
[----:B------:R-:W-:Y:S02]  /*24f0*/  PRMT R9, R13, 0x5410, R14 ;  /* 0x000054100d097816 */ /* 0x000fe4000000000e */
[----:B------:R-:W-:Y:S01]  /*2500*/  PRMT R11, R17, 0x5410, R18 ;  /* 0x00005410110b7816 */ /* 0x000fe20000000012 */
[----:B------:R-:W-:Y:S04]  /*2510*/  STG.E desc[UR4][R2.64], R7 ;  /* 0x0000000702007986 */ /* 0x000fe8000c101904 */
[----:B------:R-:W-:Y:S04]  /*2520*/  STG.E desc[UR4][R2.64+0x200], R5 ;  /* 0x0002000502007986 */ /* 0x000fe8000c101904 */
[----:B------:R-:W-:Y:S04]  /*2530*/  STG.E desc[UR4][R2.64+0x400], R9 ;  /* 0x0004000902007986 */ /* 0x000fe8000c101904 */
[----:B------:R-:W-:Y:S01]  /*2540*/  STG.E desc[UR4][R2.64+0x600], R11 ;  /* 0x0006000b02007986 */ /* 0x000fe2000c101904 */
[----:B------:R-:W-:Y:S05]  /*2550*/  EXIT ;  /* 0x000000000000794d */ /* 0x000fea0003800000 */
.L_x_16150:
        /* <DEDUP_REMOVED lines=10> */
.L_x_54866:


//--------------------- .text._ZN2at6native29vectorized_elementwise_kernelILi4ENS0_13BinaryFunctorIsssZZZNS0_16fmod_kernel_cudaERNS_18TensorIteratorBaseEENKUlvE_clEvENKUlvE3_clEvEUlssE_EESt5arrayIPcLm3EEEEviT0_T1_ --------------------------
	.section	.text._ZN2at6native29vectorized_elementwise_kernelILi4ENS0_13BinaryFunctorIsssZZZNS0_16fmod_kernel_cudaERNS_18TensorIteratorBaseEENKUlvE_clEvENKUlvE3_clEvEUlssE_EESt5arrayIPcLm3EEEEviT0_T1_,"ax",@progbits
	.align	128
        .global         _ZN2at6native29vectorized_elementwise_kernelILi4ENS0_13BinaryFunctorIsssZZZNS0_16fmod_kernel_cudaERNS_18TensorIteratorBaseEENKUlvE_clEvENKUlvE3_clEvEUlssE_EESt5arrayIPcLm3EEEEviT0_T1_
        .type           _ZN2at6native29vectorized_elementwise_kernelILi4ENS0_13BinaryFunctorIsssZZZNS0_16fmod_kernel_cudaERNS_18TensorIteratorBaseEENKUlvE_clEvENKUlvE3_clEvEUlssE_EESt5arrayIPcLm3EEEEviT0_T1_,@function
        .size           _ZN2at6native29vectorized_elementwise_kernelILi4ENS0_13BinaryFunctorIsssZZZNS0_16fmod_kernel_cudaERNS_18TensorIteratorBaseEENKUlvE_clEvENKUlvE3_clEvEUlssE_EESt5arrayIPcLm3EEEEviT0_T1_,(.L_x_54867 - _ZN2at6native29vectorized_elementwise_kernelILi4ENS0_13BinaryFunctorIsssZZZNS0_16fmod_kernel_cudaERNS_18TensorIteratorBaseEENKUlvE_clEvENKUlvE3_clEvEUlssE_EESt5arrayIPcLm3EEEEviT0_T1_)
        .other          _ZN2at6native29vectorized_elementwise_kernelILi4ENS0_13BinaryFunctorIsssZZZNS0_16fmod_kernel_cudaERNS_18TensorIteratorBaseEENKUlvE_clEvENKUlvE3_clEvEUlssE_EESt5arrayIPcLm3EEEEviT0_T1_,@"STO_CUDA_ENTRY STV_DEFAULT"
_ZN2at6native29vectorized_elementwise_kernelILi4ENS0_13BinaryFunctorIsssZZZNS0_16fmod_kernel_cudaERNS_18TensorIteratorBaseEENKUlvE_clEvENKUlvE3_clEvEUlssE_EESt5arrayIPcLm3EEEEviT0_T1_:
.text._ZN2at6native29vectorized_elementwise_kernelILi4ENS0_13BinaryFunctorIsssZZZNS0_16fmod_kernel_cudaERNS_18TensorIteratorBaseEENKUlvE_clEvENKUlvE3_clEvEUlssE_EESt5arrayIPcLm3EEEEviT0_T1_:
        /* <DEDUP_REMOVED lines=23> */
[----:B--2---:R-:W-:-:S08]  /*0170*/  @!P0 IMAD.WIDE.U32 R22, R5, 0x2, R22 ;  /* 0x0000000205168825 */ /* 0x004fd000078e0016 */
[----:B------:R-:W-:Y:S01]  /*0180*/  @!P1 IMAD.IADD R19, R7, 0x1, R25 ;  /* 0x0000000107139824 */ /* 0x000fe200078e0219 */
[----:B------:R4:W5:Y:S01]  /*0190*/  @!P0 LDG.E.S16 R3, desc[UR4][R16.64] ;  /* 0x0000000410038981 */ /* 0x000962000c1e1700 */
[----:B------:R-:W-:Y:S01]  /*01a0*/  @!P1 VIADD R25, R25, 0x80 ;  /* 0x0000008019199836 */ /* 0x000fe20000000000 */
[----:B------:R-:W-:-:S04]  /*01b0*/  CS2R R4, SRZ ;  /* 0x0000000000047805 */ /* 0x000fc8000001ff00 */
[----:B------:R-:W-:Y:S01]  /*01c0*/  ISETP.GE.U32.AND P2, PT, R25, R0, PT ;  /* 0x000000001900720c */ /* 0x000fe20003f46070 */
[C---:B---3--:R-:W-:Y:S01]  /*01d0*/  @!P1 IMAD.WIDE.U32 R14, R19.reuse, 0x2, R14 ;  /* 0x00000002130e9825 */ /* 0x048fe200078e000e */
[----:B------:R-:W5:Y:S03]  /*01e0*/  @!P0 LDG.E.S16 R4, desc[UR4][R22.64] ;  /* 0x0000000416048981 */ /* 0x000f66000c1e1700 */
[----:B------:R-:W-:Y:S02]  /*01f0*/  HFMA2 R6, -RZ, RZ, 0, 0 ;  /* 0x00000000ff067431 */ /* 0x000fe400000001ff */
[----:B----4-:R-:W-:Y:S01]  /*0200*/  @!P1 IMAD.WIDE.U32 R16, R19, 0x2, R12 ;  /* 0x0000000213109825 */ /* 0x010fe200078e000c */
[----:B------:R2:W5:Y:S01]  /*0210*/  @!P1 LDG.E.S16 R5, desc[UR4][R14.64] ;  /* 0x000000040e059981 */ /* 0x000562000c1e1700 */
[----:B------:R-:W3:Y:S04]  /*0220*/  LDC.64 R18, c[0x0][0x398] ;  /* 0x0000e600ff127b82 */ /* 0x000ee80000000a00 */
[----:B------:R-:W-:Y:S01]  /*0230*/  @!P2 IMAD.IADD R27, R7, 0x1, R25 ;  /* 0x00000001071ba824 */ /* 0x000fe200078e0219 */
[----:B------:R4:W5:Y:S01]  /*0240*/  @!P1 LDG.E.S16 R6, desc[UR4][R16.64] ;  /* 0x0000000410069981 */ /* 0x000962000c1e1700 */
[----:B------:R-:W-:-:S02]  /*0250*/  @!P2 VIADD R25, R25, 0x80 ;  /* 0x000000801919a836 */ /* 0x000fc40000000000 */
[----:B--2---:R-:W2:Y:S03]  /*0260*/  LDC.64 R14, c[0x0][0x390] ;  /* 0x0000e400ff0e7b82 */ /* 0x004ea60000000a00 */
[----:B------:R-:W-:Y:S01]  /*0270*/  ISETP.GE.U32.AND P0, PT, R25, R0, PT ;  /* 0x000000001900720c */ /* 0x000fe20003f06070 */
[----:B0-----:R-:W-:-:S04]  /*0280*/  @!P2 IMAD.WIDE.U32 R12, R27, 0x2, R10 ;  /* 0x000000021b0ca825 */ /* 0x001fc800078e000a */
[----:B----4-:R-:W0:Y:S08]  /*0290*/  LDC.64 R16, c[0x0][0x390] ;  /* 0x0000e400ff107b82 */ /* 0x010e300000000a00 */
[----:B------:R-:W-:Y:S01]  /*02a0*/  @!P0 IMAD.IADD R11, R7, 0x1, R25 ;  /* 0x00000001070b8824 */ /* 0x000fe200078e0219 */
[----:B------:R-:W-:-:S04]  /*02b0*/  @!P0 IADD3 R25, PT, PT, R25, 0x80, RZ ;  /* 0x0000008019198810 */ /* 0x000fc80007ffe0ff */
[----:B------:R-:W-:Y:S01]  /*02c0*/  ISETP.GE.U32.AND P1, PT, R25, R0, PT ;  /* 0x000000001900720c */ /* 0x000fe20003f26070 */
[----:B------:R-:W-:-:S04]  /*02d0*/  @!P0 IMAD.WIDE.U32 R20, R11, 0x2, R20 ;  /* 0x000000020b148825 */ /* 0x000fc800078e0014 */
[----:B---3--:R-:W-:Y:S01]  /*02e0*/  @!P0 IMAD.WIDE.U32 R18, R11, 0x2, R18 ;  /* 0x000000020b128825 */ /* 0x008fe200078e0012 */
[----:B------:R-:W-:-:S03]  /*02f0*/  CS2R R10, SRZ ;  /* 0x00000000000a7805 */ /* 0x000fc6000001ff00 */
[----:B-1----:R-:W-:Y:S01]  /*0300*/  @!P2 IMAD.WIDE.U32 R22, R27, 0x2, R8 ;  /* 0x000000021b16a825 */ /* 0x002fe200078e0008 */
[----:B------:R-:W-:Y:S02]  /*0310*/  CS2R R8, SRZ ;  /* 0x0000000000087805 */ /* 0x000fe4000001ff00 */
[----:B------:R1:W5:Y:S04]  /*0320*/  @!P0 LDG.E.S16 R11, desc[UR4][R18.64] ;  /* 0x00000004120b8981 */ /* 0x000368000c1e1700 */
[----:B------:R3:W5:Y:S04]  /*0330*/  @!P2 LDG.E.S16 R8, desc[UR4][R12.64] ;  /* 0x000000040c08a981 */ /* 0x000768000c1e1700 */
[----:B------:R-:W5:Y:S01]  /*0340*/  @!P0 LDG.E.S16 R10, desc[UR4][R20.64] ;  /* 0x00000004140a8981 */ /* 0x000f62000c1e1700 */
[----:B-1----:R-:W1:Y:S03]  /*0350*/  LDC.64 R18, c[0x0][0x398] ;  /* 0x0000e600ff127b82 */ /* 0x002e660000000a00 */
[----:B------:R4:W5:Y:S01]  /*0360*/  @!P2 LDG.E.S16 R9, desc[UR4][R22.64] ;  /* 0x000000041609a981 */ /* 0x000962000c1e1700 */
[----:B---3--:R-:W-:-:S02]  /*0370*/  @!P1 IMAD.IADD R13, R7, 0x1, R25 ;  /* 0x00000001070d9824 */ /* 0x008fc400078e0219 */
[----:B------:R-:W-:-:S05]  /*0380*/  @!P1 VIADD R25, R25, 0x80 ;  /* 0x0000008019199836 */ /* 0x000fca0000000000 */
[----:B------:R-:W-:Y:S01]  /*0390*/  ISETP.GE.U32.AND P0, PT, R25, R0, PT ;  /* 0x000000001900720c */ /* 0x000fe20003f06070 */
[----:B----4-:R-:W3:Y:S01]  /*03a0*/  LDC.64 R22, c[0x0][0x398] ;  /* 0x0000e600ff167b82 */ /* 0x010ee20000000a00 */
[----:B------:R-:W-:Y:S02]  /*03b0*/  IMAD.MOV.U32 R12, RZ, RZ, RZ ;  /* 0x000000ffff0c7224 */ /* 0x000fe400078e00ff */
[----:B--2---:R-:W-:-:S04]  /*03c0*/  @!P1 IMAD.WIDE.U32 R14, R13, 0x2, R14 ;  /* 0x000000020d0e9825 */ /* 0x004fc800078e000e */
[----:B------:R-:W-:Y:S01]  /*03d0*/  IMAD.MOV.U32 R20, RZ, RZ, RZ ;  /* 0x000000ffff147224 */ /* 0x000fe200078e00ff */
[----:B------:R2:W5:Y:S04]  /*03e0*/  @!P1 LDG.E.S16 R12, desc[UR4][R14.64] ;  /* 0x000000040e0c9981 */ /* 0x000568000c1e1700 */
[----:B------:R-:W-:-:S04]  /*03f0*/  @!P0 IMAD.IADD R21, R7, 0x1, R25 ;  /* 0x0000000107158824 */ /* 0x000fc800078e0219 */
[C---:B0-----:R-:W-:Y:S01]  /*0400*/  @!P0 IMAD.WIDE.U32 R16, R21.reuse, 0x2, R16 ;  /* 0x0000000215108825 */ /* 0x041fe200078e0010 */
[----:B--2---:R-:W0:Y:S03]  /*0410*/  LDC.64 R14, c[0x0][0x390] ;  /* 0x0000e400ff0e7b82 */ /* 0x004e260000000a00 */
[----:B-1----:R-:W-:Y:S01]  /*0420*/  @!P0 IMAD.WIDE.U32 R18, R21, 0x2, R18 ;  /* 0x0000000215128825 */ /* 0x002fe200078e0012 */
[----:B------:R-:W-:Y:S01]  /*0430*/  @!P0 IADD3 R25, PT, PT, R25, 0x80, RZ ;  /* 0x0000008019198810 */ /* 0x000fe20007ffe0ff */
[----:B------:R1:W5:Y:S02]  /*0440*/  @!P0 LDG.E.S16 R20, desc[UR4][R16.64] ;  /* 0x0000000410148981 */ /* 0x000364000c1e1700 */
[----:B------:R-:W-:-:S06]  /*0450*/  IMAD.MOV.U32 R21, RZ, RZ, RZ ;  /* 0x000000ffff157224 */ /* 0x000fcc00078e00ff */
[----:B------:R2:W5:Y:S01]  /*0460*/  @!P0 LDG.E.S16 R21, desc[UR4][R18.64] ;  /* 0x0000000412158981 */ /* 0x000562000c1e1700 */
[----:B-1----:R-:W1:Y:S01]  /*0470*/  LDC.64 R16, c[0x0][0x398] ;  /* 0x0000e600ff107b82 */ /* 0x002e620000000a00 */
[----:B------:R-:W-:Y:S01]  /*0480*/  ISETP.GE.U32.AND P0, PT, R25, R0, PT ;  /* 0x000000001900720c */ /* 0x000fe20003f06070 */
[----:B---3--:R-:W-:Y:S01]  /*0490*/  @!P1 IMAD.WIDE.U32 R22, R13, 0x2, R22 ;  /* 0x000000020d169825 */ /* 0x008fe200078e0016 */
[----:B------:R-:W-:-:S05]  /*04a0*/  MOV R13, RZ ;  /* 0x000000ff000d7202 */ /* 0x000fca0000000f00 */
[----:B--2---:R-:W2:Y:S01]  /*04b0*/  LDC.64 R18, c[0x0][0x390] ;  /* 0x0000e400ff127b82 */ /* 0x004ea20000000a00 */
[----:B------:R3:W5:Y:S05]  /*04c0*/  @!P1 LDG.E.S16 R13, desc[UR4][R22.64] ;  /* 0x00000004160d9981 */ /* 0x00076a000c1e1700 */
[----:B---3--:R-:W-:Y:S02]  /*04d0*/  @!P0 IMAD.IADD R23, R7, 0x1, R25 ;  /* 0x0000000107178824 */ /* 0x008fe400078e0219 */
[----:B------:R-:W-:Y:S02]  /*04e0*/  IMAD.MOV.U32 R22, RZ, RZ, RZ ;  /* 0x000000ffff167224 */ /* 0x000fe400078e00ff */
[----:B0-----:R-:W-:-:S04]  /*04f0*/  @!P0 IMAD.WIDE.U32 R14, R23, 0x2, R14 ;  /* 0x00000002170e8825 */ /* 0x001fc800078e000e */
[----:B-1----:R-:W-:Y:S01]  /*0500*/  @!P0 IMAD.WIDE.U32 R16, R23, 0x2, R16 ;  /* 0x0000000217108825 */ /* 0x002fe200078e0010 */
        /* <DEDUP_REMOVED lines=8> */
[----:B--2---:R-:W-:-:S05]  /*0590*/  @!P0 IMAD.WIDE.U32 R18, R25, 0x2, R18 ;  /* 0x0000000219128825 */ /* 0x004fca00078e0012 */
        /* <DEDUP_REMOVED lines=30> */
.L_x_16153:
[----:B------:R-:W-:Y:S05]  /*0780*/  BSYNC.RECONVERGENT B0 ;  /* 0x0000000000007941 */ /* 0x000fea0003800200 */
.L_x_16152:
[----:B------:R-:W-:Y:S01]  /*0790*/  IADD3 R17, PT, PT, R2, 0x80, RZ ;  /* 0x0000008002117810 */ /* 0x000fe20007ffe0ff */
[----:B------:R-:W-:Y:S03]  /*07a0*/  BSSY.RECONVERGENT B0, `(.L_x_16154) ;  /* 0x0000019000007945 */ /* 0x000fe60003800200 */
[----:B------:R-:W-:-:S13]  /*07b0*/  ISETP.GE.U32.AND P1, PT, R17, R0, PT ;  /* 0x000000001100720c */ /* 0x000fda0003f26070 */
[----:B------:R-:W-:Y:S05]  /*07c0*/  @P1 BRA `(.L_x_16155) ;  /* 0x0000000000581947 */ /* 0x000fea0003800000 */
[-C--:B-----5:R-:W-:Y:S02]  /*07d0*/  IABS R4, R6.reuse ;  /* 0x0000000600047213 */ /* 0x0a0fe40000000000 */
[----:B------:R-:W-:Y:S02]  /*07e0*/  IABS R18, R6 ;  /* 0x0000000600127213 */ /* 0x000fe40000000000 */
[----:B------:R-:W0:Y:S01]  /*07f0*/  I2F.RP R16, R4 ;  /* 0x0000000400107306 */ /* 0x000e220000209400 */
[----:B------:R-:W-:Y:S02]  /*0800*/  ISETP.GE.AND P3, PT, R5, RZ, PT ;  /* 0x000000ff0500720c */ /* 0x000fe40003f66270 */
[----:B------:R-:W-:-:S05]  /*0810*/  IADD3 R18, PT, PT, RZ, -R18, RZ ;  /* 0x80000012ff127210 */ /* 0x000fca0007ffe0ff */
[----:B0-----:R-:W0:Y:S02]  /*0820*/  MUFU.RCP R16, R16 ;  /* 0x0000001000107308 */ /* 0x001e240000001000 */
[----:B0-----:R-:W-:Y:S01]  /*0830*/  VIADD R14, R16, 0xffffffe ;  /* 0x0ffffffe100e7836 */ /* 0x001fe20000000000 */
[----:B------:R-:W-:-:S05]  /*0840*/  IABS R16, R5 ;  /* 0x0000000500107213 */ /* 0x000fca0000000000 */
        /* <DEDUP_REMOVED lines=14> */
.L_x_16155:
[----:B------:R-:W-:Y:S05]  /*0930*/  BSYNC.RECONVERGENT B0 ;  /* 0x0000000000007941 */ /* 0x000fea0003800200 */
.L_x_16154:
        /* <DEDUP_REMOVED lines=27> */
.L_x_16157:
[----:B------:R-:W-:Y:S05]  /*0af0*/  BSYNC.RECONVERGENT B0 ;  /* 0x0000000000007941 */ /* 0x000fea0003800200 */
.L_x_16156:
        /* <DEDUP_REMOVED lines=26> */
[----:B------:R-:W-:-:S07]  /*0ca0*/  @!P1 LOP3.LUT R10, RZ, R11, RZ, 0x33, !PT ;  /* 0x0000000bff0a9212 */ /* 0x000fce00078e33ff */
.L_x_16159:
[----:B------:R-:W-:Y:S05]  /*0cb0*/  BSYNC.RECONVERGENT B0 ;  /* 0x0000000000007941 */ /* 0x000fea0003800200 */
.L_x_16158:
[----:B------:R-:W0:Y:S01]  /*0cc0*/  @!P0 LDC.64 R4, c[0x0][0x388] ;  /* 0x0000e200ff048b82 */ /* 0x000e220000000a00 */
[C---:B------:R-:W-:Y:S01]  /*0cd0*/  VIADD R9, R2.reuse, 0x200 ;  /* 0x0000020002097836 */ /* 0x040fe20000000000 */
[C---:B------:R-:W-:Y:S01]  /*0ce0*/  IADD3 R11, PT, PT, R2.reuse, 0x300, RZ ;  /* 0x00000300020b7810 */ /* 0x040fe20007ffe0ff */
[C---:B------:R-:W-:Y:S01]  /*0cf0*/  VIADD R15, R2.reuse, 0x380 ;  /* 0x00000380020f7836 */ /* 0x040fe20000000000 */
        /* <DEDUP_REMOVED lines=12> */
[----:B------:R-:W-:-:S07]  /*0dc0*/  ISETP.GE.AND P6, PT, R12, RZ, PT ;  /* 0x000000ff0c00720c */ /* 0x000fce0003fc6270 */
[----:B0-----:R-:W0:Y:S02]  /*0dd0*/  MUFU.RCP R15, R15 ;  /* 0x0000000f000f7308 */ /* 0x001e240000001000 */
[----:B0-----:R-:W-:Y:S02]  /*0de0*/  VIADD R8, R15, 0xffffffe ;  /* 0x0ffffffe0f087836 */ /* 0x001fe40000000000 */
[----:B------:R-:W-:-:S04]  /*0df0*/  IMAD.MOV R15, RZ, RZ, -R18 ;  /* 0x000000ffff0f7224 */ /* 0x000fc800078e0a12 */
[----:B------:R0:W1:Y:S02]  /*0e00*/  F2I.FTZ.U32.TRUNC.NTZ R9, R8 ;  /* 0x0000000800097305 */ /* 0x000064000021f000 */
[----:B0-----:R-:W-:Y:S01]  /*0e10*/  IMAD.MOV.U32 R8, RZ, RZ, RZ ;  /* 0x000000ffff087224 */ /* 0x001fe200078e00ff */
[----:B-1----:R-:W-:-:S05]  /*0e20*/  IADD3 R16, PT, PT, RZ, -R9, RZ ;  /* 0x80000009ff107210 */ /* 0x002fca0007ffe0ff */
        /* <DEDUP_REMOVED lines=13> */
.L_x_16161:
[----:B------:R-:W-:Y:S05]  /*0f00*/  BSYNC.RECONVERGENT B0 ;  /* 0x0000000000007941 */ /* 0x000fea0003800200 */
.L_x_16160:
        /* <DEDUP_REMOVED lines=25> */
.L_x_16163:
[----:B------:R-:W-:Y:S05]  /*10a0*/  BSYNC.RECONVERGENT B0 ;  /* 0x0000000000007941 */ /* 0x000fea0003800200 */
.L_x_16162:
[----:B------:R-:W-:Y:S04]  /*10b0*/  BSSY.RECONVERGENT B0, `(.L_x_16164) ;  /* 0x0000019000007945 */ /* 0x000fe80003800200 */
[----:B------:R-:W-:Y:S05]  /*10c0*/  @P2 BRA `(.L_x_16165) ;  /* 0x00000000005c2947 */ /* 0x000fea0003800000 */
        /* <DEDUP_REMOVED lines=23> */
.L_x_16165:
[----:B------:R-:W-:Y:S05]  /*1240*/  BSYNC.RECONVERGENT B0 ;  /* 0x0000000000007941 */ /* 0x000fea0003800200 */
.L_x_16164:
[----:B------:R-:W-:Y:S04]  /*1250*/  BSSY.RECONVERGENT B0, `(.L_x_16166) ;  /* 0x0000018000007945 */ /* 0x000fe80003800200 */
[----:B------:R-:W-:Y:S05]  /*1260*/  @P1 BRA `(.L_x_16167) ;  /* 0x0000000000581947 */ /* 0x000fea0003800000 */
[-C--:B------:R-:W-:Y:S02]  /*1270*/  IABS R15, R25.reuse ;  /* 0x00000019000f7213 */ /* 0x080fe40000000000 */
        /* <DEDUP_REMOVED lines=21> */
.L_x_16167:
[----:B------:R-:W-:Y:S05]  /*13d0*/  BSYNC.RECONVERGENT B0 ;  /* 0x0000000000007941 */ /* 0x000fea0003800200 */
.L_x_16166:
[----:B------:R-:W-:Y:S01]  /*13e0*/  @!P0 IMAD.MOV.U32 R2, RZ, RZ, R17 ;  /* 0x000000ffff028224 */ /* 0x000fe200078e0011 */
[----:B------:R0:W-:Y:S01]  /*13f0*/  @!P0 STG.E.U16 desc[UR4][R4.64], R3 ;  /* 0x0000000304008986 */ /* 0x0001e2000c101504 */
[----:B------:R-:W-:Y:S04]  /*1400*/  BSSY.RECONVERGENT B0, `(.L_x_16168) ;  /* 0x000002d000007945 */ /* 0x000fe80003800200 */
[----:B------:R-:W-:Y:S01]  /*1410*/  BSSY.RELIABLE B1, `(.L_x_16169) ;  /* 0x0000025000017945 */ /* 0x000fe20003800100 */
[----:B------:R-:W-:-:S13]  /*1420*/  ISETP.GE.U32.AND P0, PT, R2, R0, PT ;  /* 0x000000000200720c */ /* 0x000fda0003f06070 */
[----:B0-----:R-:W-:Y:S05]  /*1430*/  @P0 BRA `(.L_x_16170) ;  /* 0x0000000000300947 */ /* 0x001fea0003800000 */
[----:B------:R-:W0:Y:S01]  /*1440*/  LDC.64 R4, c[0x0][0x388] ;  /* 0x0000e200ff047b82 */ /* 0x000e220000000a00 */
[----:B------:R-:W-:Y:S01]  /*1450*/  IMAD.IADD R3, R7, 0x1, R2 ;  /* 0x0000000107037824 */ /* 0x000fe200078e0202 */
[----:B------:R-:W-:-:S04]  /*1460*/  IADD3 R2, PT, PT, R2, 0x80, RZ ;  /* 0x0000008002027810 */ /* 0x000fc80007ffe0ff */
        /* <DEDUP_REMOVED lines=9> */
.L_x_16170:
[----:B------:R-:W-:-:S13]  /*1500*/  ISETP.GE.U32.AND P0, PT, R2, R0, PT ;  /* 0x000000000200720c */ /* 0x000fda0003f06070 */
[----:B------:R-:W-:Y:S05]  /*1510*/  @P0 BRA `(.L_x_16172) ;  /* 0x0000000000300947 */ /* 0x000fea0003800000 */
[----:B0-----:R-:W0:Y:S01]  /*1520*/  LDC.64 R4, c[0x0][0x388] ;  /* 0x0000e200ff047b82 */ /* 0x001e220000000a00 */
[----:B------:R-:W-:Y:S01]  /*1530*/  IMAD.IADD R3, R7, 0x1, R2 ;  /* 0x0000000107037824 */ /* 0x000fe200078e0202 */
[----:B------:R-:W-:-:S03]  /*1540*/  IADD3 R2, PT, PT, R2, 0x80, RZ ;  /* 0x0000008002027810 */ /* 0x000fc60007ffe0ff */
[----:B0-----:R-:W-:-:S05]  /*1550*/  IMAD.WIDE.U32 R4, R3, 0x2, R4 ;  /* 0x0000000203047825 */ /* 0x001fca00078e0004 */
[----:B------:R1:W-:Y:S02]  /*1560*/  STG.E.U16 desc[UR4][R4.64], R10 ;  /* 0x0000000a04007986 */ /* 0x0003e4000c101504 */
.L_x_16171:
[----:B------:R-:W-:-:S13]  /*1570*/  ISETP.GE.U32.AND P0, PT, R2, R0, PT ;  /* 0x000000000200720c */ /* 0x000fda0003f06070 */
[----:B------:R-:W-:Y:S05]  /*1580*/  @P0 BRA `(.L_x_16173) ;  /* 0x0000000000340947 */ /* 0x000fea0003800000 */
[----:B01----:R-:W0:Y:S01]  /*1590*/  LDC.64 R4, c[0x0][0x388] ;  /* 0x0000e200ff047b82 */ /* 0x003e220000000a00 */
[----:B------:R-:W-:Y:S02]  /*15a0*/  IMAD.IADD R3, R7, 0x1, R2 ;  /* 0x0000000107037824 */ /* 0x000fe400078e0202 */
[----:B------:R-:W-:Y:S02]  /*15b0*/  VIADD R2, R2, 0x80 ;  /* 0x0000008002027836 */ /* 0x000fe40000000000 */
[----:B0-----:R-:W-:-:S05]  /*15c0*/  IMAD.WIDE.U32 R4, R3, 0x2, R4 ;  /* 0x0000000203047825 */ /* 0x001fca00078e0004 */
[----:B------:R1:W-:Y:S02]  /*15d0*/  STG.E.U16 desc[UR4][R4.64], R11 ;  /* 0x0000000b04007986 */ /* 0x0003e4000c101504 */
.L_x_16172:
[----:B------:R-:W-:-:S13]  /*15e0*/  ISETP.GE.U32.AND P0, PT, R2, R0, PT ;  /* 0x000000000200720c */ /* 0x000fda0003f06070 */
[----:B------:R-:W-:Y:S05]  /*15f0*/  @P0 BREAK.RELIABLE B1 ;  /* 0x0000000000010942 */ /* 0x000fea0003800100 */
[----:B------:R-:W-:Y:S05]  /*1600*/  @P0 BRA `(.L_x_16174) ;  /* 0x0000000000300947 */ /* 0x000fea0003800000 */
[----:B01----:R-:W0:Y:S01]  /*1610*/  LDC.64 R4, c[0x0][0x388] ;  /* 0x0000e200ff047b82 */ /* 0x003e220000000a00 */
[----:B------:R-:W-:Y:S01]  /*1620*/  IMAD.IADD R3, R7, 0x1, R2 ;  /* 0x0000000107037824 */ /* 0x000fe200078e0202 */
[----:B------:R-:W-:-:S03]  /*1630*/  IADD3 R2, PT, PT, R2, 0x80, RZ ;  /* 0x0000008002027810 */ /* 0x000fc60007ffe0ff */
[----:B0-----:R-:W-:-:S05]  /*1640*/  IMAD.WIDE.U32 R4, R3, 0x2, R4 ;  /* 0x0000000203047825 */ /* 0x001fca00078e0004 */
[----:B------:R2:W-:Y:S02]  /*1650*/  STG.E.U16 desc[UR4][R4.64], R12 ;  /* 0x0000000c04007986 */ /* 0x0005e4000c101504 */
.L_x_16173:
[----:B------:R-:W-:Y:S05]  /*1660*/  BSYNC.RELIABLE B1 ;  /* 0x0000000000017941 */ /* 0x000fea0003800100 */
.L_x_16169:
[----:B------:R-:W-:-:S13]  /*1670*/  ISETP.GE.U32.AND P0, PT, R2, R0, PT ;  /* 0x000000000200720c */ /* 0x000fda0003f06070 */
[----:B012---:R-:W0:Y:S01]  /*1680*/  @!P0 LDC.64 R4, c[0x0][0x388] ;  /* 0x0000e200ff048b82 */ /* 0x007e220000000a00 */
[----:B------:R-:W-:Y:S02]  /*1690*/  @!P0 IMAD.IADD R3, R7, 0x1, R2 ;  /* 0x0000000107038824 */ /* 0x000fe400078e0202 */
[----:B------:R-:W-:Y:S02]  /*16a0*/  @!P0 VIADD R2, R2, 0x80 ;  /* 0x0000008002028836 */ /* 0x000fe40000000000 */
[----:B0-----:R-:W-:-:S05]  /*16b0*/  @!P0 IMAD.WIDE.U32 R4, R3, 0x2, R4 ;  /* 0x0000000203048825 */ /* 0x001fca00078e0004 */
[----:B------:R2:W-:Y:S02]  /*16c0*/  @!P0 STG.E.U16 desc[UR4][R4.64], R13 ;  /* 0x0000000d04008986 */ /* 0x0005e4000c101504 */
.L_x_16174:
[----:B------:R-:W-:Y:S05]  /*16d0*/  BSYNC.RECONVERGENT B0 ;  /* 0x0000000000007941 */ /* 0x000fea0003800200 */
.L_x_16168:
[----:B------:R-:W-:Y:S05]  /*16e0*/  WARPSYNC.ALL ;  /* 0x0000000000007948 */ /* 0x000fea0003800000 */
[----:B------:R-:W-:-:S13]  /*16f0*/  ISETP.GE.U32.AND P0, PT, R2, R0, PT ;  /* 0x000000000200720c */ /* 0x000fda0003f06070 */
[----:B------:R-:W-:Y:S05]  /*1700*/  @P0 EXIT ;  /* 0x000000000000094d */ /* 0x000fea0003800000 */
[----:B012---:R-:W0:Y:S01]  /*1710*/  LDC.64 R4, c[0x0][0x388] ;  /* 0x0000e200ff047b82 */ /* 0x007e220000000a00 */
[----:B------:R-:W-:-:S04]  /*1720*/  IMAD.IADD R3, R7, 0x1, R2 ;  /* 0x0000000107037824 */ /* 0x000fc800078e0202 */
[----:B0-----:R-:W-:-:S05]  /*1730*/  IMAD.WIDE.U32 R2, R3, 0x2, R4 ;  /* 0x0000000203027825 */ /* 0x001fca00078e0004 */
[----:B------:R-:W-:Y:S01]  /*1740*/  STG.E.U16 desc[UR4][R2.64], R8 ;  /* 0x0000000802007986 */ /* 0x000fe2000c101504 */
[----:B------:R-:W-:Y:S05]  /*1750*/  EXIT ;  /* 0x000000000000794d */ /* 0x000fea0003800000 */
.L_x_16151:
[----:B------:R-:W0:Y:S01]  /*1760*/  S2R R3, SR_TID.X ;  /* 0x0000000000037919 */ /* 0x000e220000002100 */
[----:B------:R-:W1:Y:S08]  /*1770*/  LDC.64 R4, c[0x0][0x398] ;  /* 0x0000e600ff047b82 */ /* 0x000e700000000a00 */
[----:B------:R-:W2:Y:S01]  /*1780*/  LDC.64 R12, c[0x0][0x390] ;  /* 0x0000e400ff0c7b82 */ /* 0x000ea20000000a00 */
[----:B-1----:R-:W-:-:S04]  /*1790*/  IMAD.WIDE.U32 R4, R7, 0x2, R4 ;  /* 0x0000000207047825 */ /* 0x002fc800078e0004 */
[----:B0-----:R-:W-:-:S05]  /*17a0*/  IMAD.WIDE.U32 R8, R3, 0x8, R4 ;  /* 0x0000000803087825 */ /* 0x001fca00078e0004 */
[----:B------:R-:W3:Y:S01]  /*17b0*/  LDG.E.64 R10, desc[UR4][R8.64] ;  /* 0x00000004080a7981 */ /* 0x000ee2000c1e1b00 */
[----:B--2---:R-:W-:-:S03]  /*17c0*/  IMAD.WIDE.U32 R12, R7, 0x2, R12 ;  /* 0x00000002070c7825 */ /* 0x004fc600078e000c */
[----:B------:R0:W2:Y:S01]  /*17d0*/  LDG.E.64 R16, desc[UR4][R8.64+0x400] ;  /* 0x0004000408107981 */ /* 0x0000a2000c1e1b00 */
[----:B------:R-:W-:-:S05]  /*17e0*/  IMAD.WIDE.U32 R12, R3, 0x8, R12 ;  /* 0x00000008030c7825 */ /* 0x000fca00078e000c */
[----:B------:R-:W4:Y:S04]  /*17f0*/  LDG.E.64 R14, desc[UR4][R12.64] ;  /* 0x000000040c0e7981 */ /* 0x000f28000c1e1b00 */
[----:B------:R-:W5:Y:S01]  /*1800*/  LDG.E.64 R12, desc[UR4][R12.64+0x400] ;  /* 0x000400040c0c7981 */ /* 0x000f62000c1e1b00 */
[C---:B---3--:R-:W-:Y:S02]  /*1810*/  PRMT R5, R10.reuse, 0x9910, RZ ;  /* 0x000099100a057816 */ /* 0x048fe400000000ff */
[----:B------:R-:W-:Y:S02]  /*1820*/  PRMT R0, R10, 0xbb32, RZ ;  /* 0x0000bb320a007816 */ /* 0x000fe400000000ff */
[----:B------:R-:W-:Y:S02]  /*1830*/  IABS R6, R5 ;  /* 0x0000000500067213 */ /* 0x000fe40000000000 */
[----:B0-----:R-:W-:-:S02]  /*1840*/  IABS R9, R0 ;  /* 0x0000000000097213 */ /* 0x001fc40000000000 */
[----:B------:R-:W0:Y:S01]  /*1850*/  I2F.RP R2, R6 ;  /* 0x0000000600027306 */ /* 0x000e220000209400 */
[----:B------:R-:W-:-:S04]  /*1860*/  PRMT R10, R11, 0x9910, RZ ;  /* 0x000099100b0a7816 */ /* 0x000fc800000000ff */
[----:B------:R-:W-:-:S03]  /*1870*/  IABS R8, R10 ;  /* 0x0000000a00087213 */ /* 0x000fc60000000000 */
[----:B------:R-:W1:Y:S08]  /*1880*/  I2F.RP R24, R9 ;  /* 0x0000000900187306 */ /* 0x000e700000209400 */
[----:B------:R-:W3:Y:S08]  /*1890*/  I2F.RP R25, R8 ;  /* 0x0000000800197306 */ /* 0x000ef00000209400 */
[----:B0-----:R-:W0:Y:S08]  /*18a0*/  MUFU.RCP R2, R2 ;  /* 0x0000000200027308 */ /* 0x001e300000001000 */
[----:B-1----:R-:W1:Y:S08]  /*18b0*/  MUFU.RCP R24, R24 ;  /* 0x0000001800187308 */ /* 0x002e700000001000 */
[----:B---3--:R-:W3:Y:S01]  /*18c0*/  MUFU.RCP R25, R25 ;  /* 0x0000001900197308 */ /* 0x008ee20000001000 */
[----:B0-----:R-:W-:-:S02]  /*18d0*/  IADD3 R22, PT, PT, R2, 0xffffffe, RZ ;  /* 0x0ffffffe02167810 */ /* 0x001fc40007ffe0ff */
[----:B------:R-:W-:-:S05]  /*18e0*/  PRMT R4, R11, 0xbb32, RZ ;  /* 0x0000bb320b047816 */ /* 0x000fca00000000ff */
[----:B------:R-:W0:Y:S01]  /*18f0*/  F2I.FTZ.U32.TRUNC.NTZ R23, R22 ;  /* 0x0000001600177305 */ /* 0x000e22000021f000 */
[----:B-1----:R-:W-:Y:S01]  /*1900*/  VIADD R20, R24, 0xffffffe ;  /* 0x0ffffffe18147836 */ /* 0x002fe20000000000 */
[----:B------:R-:W-:-:S06]  /*1910*/  IABS R2, R4 ;  /* 0x0000000400027213 */ /* 0x000fcc0000000000 */
[----:B------:R-:W1:Y:S01]  /*1920*/  F2I.FTZ.U32.TRUNC.NTZ R21, R20 ;  /* 0x0000001400157305 */ /* 0x000e62000021f000 */
[----:B---3--:R-:W-:-:S07]  /*1930*/  VIADD R18, R25, 0xffffffe ;  /* 0x0ffffffe19127836 */ /* 0x008fce0000000000 */
[----:B------:R-:W3:Y:S01]  /*1940*/  I2F.RP R11, R2 ;  /* 0x00000002000b7306 */ /* 0x000ee20000209400 */
[----:B0-----:R-:W-:-:S07]  /*1950*/  IMAD.MOV R25, RZ, RZ, -R23 ;  /* 0x000000ffff197224 */ /* 0x001fce00078e0a17 */
[----:B------:R0:W2:Y:S01]  /*1960*/  F2I.FTZ.U32.TRUNC.NTZ R19, R18 ;  /* 0x0000001200137305 */ /* 0x0000a2000021f000 */
[----:B-1----:R-:W-:Y:S01]  /*1970*/  IADD3 R20, PT, PT, RZ, -R21, RZ ;  /* 0x80000015ff147210 */ /* 0x002fe20007ffe0ff */
[----:B------:R-:W-:Y:S02]  /*1980*/  IMAD R25, R25, R6, RZ ;  /* 0x0000000619197224 */ /* 0x000fe400078e02ff */
[----:B------:R-:W-:-:S04]  /*1990*/  IMAD.MOV.U32 R22, RZ, RZ, RZ ;  /* 0x000000ffff167224 */ /* 0x000fc800078e00ff */
[----:B------:R-:W-:Y:S01]  /*19a0*/  IMAD.HI.U32 R22, R23, R25, R22 ;  /* 0x0000001917167227 */ /* 0x000fe200078e0016 */
[----:B---3--:R-:W1:Y:S03]  /*19b0*/  MUFU.RCP R11, R11 ;  /* 0x0000000b000b7308 */ /* 0x008e660000001000 */
[----:B0-----:R-:W-:Y:S02]  /*19c0*/  HFMA2 R18, -RZ, RZ, 0, 0 ;  /* 0x00000000ff127431 */ /* 0x001fe400000001ff */
[----:B------:R-:W-:Y:S02]  /*19d0*/  IMAD R23, R20, R9, RZ ;  /* 0x0000000914177224 */ /* 0x000fe400078e02ff */
[----:B------:R-:W-:Y:S02]  /*19e0*/  IMAD.MOV.U32 R20, RZ, RZ, RZ ;  /* 0x000000ffff147224 */ /* 0x000fe400078e00ff */
[----:B--2---:R-:W-:-:S02]  /*19f0*/  IMAD.MOV R25, RZ, RZ, -R19 ;  /* 0x000000ffff197224 */ /* 0x004fc400078e0a13 */
[----:B------:R-:W-:-:S04]  /*1a00*/  IMAD.HI.U32 R20, R21, R23, R20 ;  /* 0x0000001715147227 */ /* 0x000fc800078e0014 */
[----:B------:R-:W-:Y:S01]  /*1a10*/  IMAD R21, R25, R8, RZ ;  /* 0x0000000819157224 */ /* 0x000fe200078e02ff */
[----:B----4-:R-:W-:-:S03]  /*1a20*/  PRMT R23, R14, 0x9910, RZ ;  /* 0x000099100e177816 */ /* 0x010fc600000000ff */
[----:B------:R-:W-:Y:S01]  /*1a30*/  IMAD.HI.U32 R18, R19, R21, R18 ;  /* 0x0000001513127227 */ /* 0x000fe200078e0012 */
[----:B------:R-:W-:Y:S02]  /*1a40*/  IABS R19, R5 ;  /* 0x0000000500137213 */ /* 0x000fe40000000000 */
[----:B------:R-:W-:Y:S02]  /*1a50*/  IABS R21, R23 ;  /* 0x0000001700157213 */ /* 0x000fe40000000000 */
[----:B------:R-:W-:Y:S01]  /*1a60*/  IABS R25, R0 ;  /* 0x0000000000197213 */ /* 0x000fe20000000000 */
[----:B------:R-:W-:Y:S01]  /*1a70*/  IMAD.MOV R24, RZ, RZ, -R19 ;  /* 0x000000ffff187224 */ /* 0x000fe200078e0a13 */
[----:B------:R-:W-:Y:S01]  /*1a80*/  PRMT R14, R14, 0xbb32, RZ ;  /* 0x0000bb320e0e7816 */ /* 0x000fe200000000ff */
[----:B-1----:R-:W-:Y:S02]  /*1a90*/  VIADD R19, R11, 0xffffffe ;  /* 0x0ffffffe0b137836 */ /* 0x002fe40000000000 */
[----:B------:R-:W-:Y:S01]  /*1aa0*/  IMAD.HI.U32 R22, R22, R21, RZ ;  /* 0x0000001516167227 */ /* 0x000fe200078e00ff */
[----:B------:R-:W-:-:S03]  /*1ab0*/  IABS R11, R14 ;  /* 0x0000000e000b7213 */ /* 0x000fc60000000000 */
[----:B------:R-:W-:Y:S01]  /*1ac0*/  IMAD.MOV R25, RZ, RZ, -R25 ;  /* 0x000000ffff197224 */ /* 0x000fe200078e0a19 */
[----:B------:R-:W0:Y:S01]  /*1ad0*/  F2I.FTZ.U32.TRUNC.NTZ R19, R19 ;  /* 0x0000001300137305 */ /* 0x000e22000021f000 */
[----:B------:R-:W-:Y:S01]  /*1ae0*/  IMAD R21, R22, R24, R21 ;  /* 0x0000001816157224 */ /* 0x000fe200078e0215 */
[----:B------:R-:W-:Y:S01]  /*1af0*/  PRMT R22, R15, 0x9910, RZ ;  /* 0x000099100f167816 */ /* 0x000fe200000000ff */
[----:B------:R-:W-:Y:S01]  /*1b00*/  IMAD.HI.U32 R20, R20, R11, RZ ;  /* 0x0000000b14147227 */ /* 0x000fe200078e00ff */
[----:B------:R-:W-:-:S05]  /*1b10*/  MOV R24, R25 ;  /* 0x0000001900187202 */ /* 0x000fca0000000f00 */
[----:B------:R-:W-:Y:S01]  /*1b20*/  IMAD R20, R20, R24, R11 ;  /* 0x0000001814147224 */ /* 0x000fe200078e020b */
[----:B------:R-:W-:Y:S02]  /*1b30*/  IABS R24, R10 ;  /* 0x0000000a00187213 */ /* 0x000fe40000000000 */
[----:B------:R-:W-:-:S03]  /*1b40*/  IABS R11, R22 ;  /* 0x00000016000b7213 */ /* 0x000fc60000000000 */
[----:B------:R-:W-:Y:S02]  /*1b50*/  IMAD.MOV R24, RZ, RZ, -R24 ;  /* 0x000000ffff187224 */ /* 0x000fe400078e0a18 */
[----:B------:R-:W-:-:S04]  /*1b60*/  IMAD.HI.U32 R18, R18, R11, RZ ;  /* 0x0000000b12127227 */ /* 0x000fc800078e00ff */
[----:B0-----:R-:W-:Y:S02]  /*1b70*/  IMAD.MOV R25, RZ, RZ, -R19 ;  /* 0x000000ffff197224 */ /* 0x001fe400078e0a13 */
[----:B------:R-:W-:Y:S02]  /*1b80*/  IMAD R11, R18, R24, R11 ;  /* 0x00000018120b7224 */ /* 0x000fe400078e020b */
[----:B------:R-:W-:Y:S02]  /*1b90*/  IMAD R25, R25, R2, RZ ;  /* 0x0000000219197224 */ /* 0x000fe400078e02ff */
[----:B------:R-:W-:-:S04]  /*1ba0*/  IMAD.MOV.U32 R18, RZ, RZ, RZ ;  /* 0x000000ffff127224 */ /* 0x000fc800078e00ff */
[----:B------:R-:W-:Y:S01]  /*1bb0*/  IMAD.HI.U32 R25, R19, R25, R18 ;  /* 0x0000001913197227 */ /* 0x000fe200078e0012 */
[----:B------:R-:W-:-:S04]  /*1bc0*/  PRMT R18, R16, 0x9910, RZ ;  /* 0x0000991010127816 */ /* 0x000fc800000000ff */
[----:B------:R-:W-:-:S04]  /*1bd0*/  IABS R19, R18 ;  /* 0x0000001200137213 */ /* 0x000fc80000000000 */
[----:B------:R-:W0:Y:S08]  /*1be0*/  I2F.RP R26, R19 ;  /* 0x00000013001a7306 */ /* 0x000e300000209400 */
[----:B0-----:R-:W0:Y:S01]  /*1bf0*/  MUFU.RCP R26, R26 ;  /* 0x0000001a001a7308 */ /* 0x001e220000001000 */
[----:B------:R-:W-:Y:S02]  /*1c00*/  PRMT R24, R15, 0xbb32, RZ ;  /* 0x0000bb320f187816 */ /* 0x000fe400000000ff */
[----:B------:R-:W-:-:S02]  /*1c10*/  ISETP.GE.AND P3, PT, R23, RZ, PT ;  /* 0x000000ff1700720c */ /* 0x000fc40003f66270 */
[----:B0-----:R-:W-:-:S06]  /*1c20*/  IADD3 R15, PT, PT, R26, 0xffffffe, RZ ;  /* 0x0ffffffe1a0f7810 */ /* 0x001fcc0007ffe0ff */
[----:B------:R-:W0:Y:S01]  /*1c30*/  F2I.FTZ.U32.TRUNC.NTZ R15, R15 ;  /* 0x0000000f000f7305 */ /* 0x000e22000021f000 */
[----:B------:R-:W-:Y:S02]  /*1c40*/  IABS R23, R4 ;  /* 0x0000000400177213 */ /* 0x000fe40000000000 */
[----:B------:R-:W-:-:S03]  /*1c50*/  IABS R28, R24 ;  /* 0x00000018001c7213 */ /* 0x000fc60000000000 */
[----:B------:R-:W-:Y:S02]  /*1c60*/  IMAD.MOV R23, RZ, RZ, -R23 ;  /* 0x000000ffff177224 */ /* 0x000fe400078e0a17 */
[----:B------:R-:W-:Y:S01]  /*1c70*/  IMAD.HI.U32 R25, R25, R28, RZ ;  /* 0x0000001c19197227 */ /* 0x000fe200078e00ff */
[----:B------:R-:W-:-:S03]  /*1c80*/  PRMT R16, R16, 0xbb32, RZ ;  /* 0x0000bb3210107816 */ /* 0x000fc600000000ff */
[----:B------:R-:W-:Y:S02]  /*1c90*/  IMAD R23, R25, R23, R28 ;  /* 0x0000001719177224 */ /* 0x000fe400078e021c */
[----:B0-----:R-:W-:-:S04]  /*1ca0*/  IMAD.MOV R26, RZ, RZ, -R15 ;  /* 0x000000ffff1a7224 */ /* 0x001fc800078e0a0f */
[----:B------:R-:W-:Y:S01]  /*1cb0*/  IMAD R25, R26, R19, RZ ;  /* 0x000000131a197224 */ /* 0x000fe200078e02ff */
[----:B------:R-:W-:-:S04]  /*1cc0*/  IABS R26, R16 ;  /* 0x00000010001a7213 */ /* 0x000fc80000000000 */
[----:B------:R-:W0:Y:S01]  /*1cd0*/  I2F.RP R27, R26 ;  /* 0x0000001a001b7306 */ /* 0x000e220000209400 */
[----:B------:R-:W-:Y:S01]  /*1ce0*/  ISETP.GE.AND P2, PT, R14, RZ, PT ;  /* 0x000000ff0e00720c */ /* 0x000fe20003f46270 */
[----:B------:R-:W-:-:S06]  /*1cf0*/  HFMA2 R14, -RZ, RZ, 0, 0 ;  /* 0x00000000ff0e7431 */ /* 0x000fcc00000001ff */
[----:B0-----:R-:W0:Y:S01]  /*1d00*/  MUFU.RCP R27, R27 ;  /* 0x0000001b001b7308 */ /* 0x001e220000001000 */
[----:B------:R-:W-:Y:S02]  /*1d10*/  ISETP.GE.AND P1, PT, R22, RZ, PT ;  /* 0x000000ff1600720c */ /* 0x000fe40003f26270 */
[----:B------:R-:W-:Y:S01]  /*1d20*/  PRMT R22, R17, 0x9910, RZ ;  /* 0x0000991011167816 */ /* 0x000fe200000000ff */
[----:B------:R-:W-:-:S04]  /*1d30*/  IMAD.HI.U32 R25, R15, R25, R14 ;  /* 0x000000190f197227 */ /* 0x000fc800078e000e */
[----:B0-----:R-:W-:Y:S01]  /*1d40*/  VIADD R14, R27, 0xffffffe ;  /* 0x0ffffffe1b0e7836 */ /* 0x001fe20000000000 */
[----:B------:R-:W-:-:S04]  /*1d50*/  IABS R27, R22 ;  /* 0x00000016001b7213 */ /* 0x000fc80000000000 */
[----:B------:R-:W0:Y:S01]  /*1d60*/  I2F.RP R28, R27 ;  /* 0x0000001b001c7306 */ /* 0x000e220000209400 */
[----:B------:R-:W-:-:S07]  /*1d70*/  ISETP.GT.U32.AND P4, PT, R6, R21, PT ;  /* 0x000000150600720c */ /* 0x000fce0003f84070 */
[----:B------:R1:W2:Y:S08]  /*1d80*/  F2I.FTZ.U32.TRUNC.NTZ R15, R14 ;  /* 0x0000000e000f7305 */ /* 0x0002b0000021f000 */
[----:B0-----:R-:W0:Y:S01]  /*1d90*/  MUFU.RCP R28, R28 ;  /* 0x0000001c001c7308 */ /* 0x001e220000001000 */
[----:B------:R-:W-:Y:S01]  /*1da0*/  @!P4 IMAD.IADD R21, R21, 0x1, -R6 ;  /* 0x000000011515c824 */ /* 0x000fe200078e0a06 */
[----:B------:R-:W-:-:S02]  /*1db0*/  ISETP.GT.U32.AND P5, PT, R9, R20, PT ;  /* 0x000000140900720c */ /* 0x000fc40003fa4070 */
[----:B-1----:R-:W-:Y:S01]  /*1dc0*/  MOV R14, RZ ;  /* 0x000000ff000e7202 */ /* 0x002fe20000000f00 */
[----:B--2---:R-:W-:Y:S01]  /*1dd0*/  IMAD.MOV R29, RZ, RZ, -R15 ;  /* 0x000000ffff1d7224 */ /* 0x004fe200078e0a0f */
[----:B------:R-:W-:-:S03]  /*1de0*/  ISETP.GT.U32.AND P4, PT, R6, R21, PT ;  /* 0x000000150600720c */ /* 0x000fc60003f84070 */
[----:B------:R-:W-:Y:S01]  /*1df0*/  IMAD R29, R29, R26, RZ ;  /* 0x0000001a1d1d7224 */ /* 0x000fe200078e02ff */
[----:B------:R-:W-:-:S03]  /*1e00*/  ISETP.GE.AND P0, PT, R24, RZ, PT ;  /* 0x000000ff1800720c */ /* 0x000fc60003f06270 */
[----:B------:R-:W-:-:S04]  /*1e10*/  IMAD.HI.U32 R24, R15, R29, R14 ;  /* 0x0000001d0f187227 */ /* 0x000fc800078e000e */
[----:B0-----:R-:W-:Y:S02]  /*1e20*/  VIADD R14, R28, 0xffffffe ;  /* 0x0ffffffe1c0e7836 */ /* 0x001fe40000000000 */
[----:B------:R-:W-:Y:S02]  /*1e30*/  @!P5 IMAD.IADD R20, R20, 0x1, -R9 ;  /* 0x000000011414d824 */ /* 0x000fe400078e0a09 */
[----:B------:R0:W1:Y:S01]  /*1e40*/  F2I.FTZ.U32.TRUNC.NTZ R15, R14 ;  /* 0x0000000e000f7305 */ /* 0x000062000021f000 */
[----:B------:R-:W-:Y:S02]  /*1e50*/  @!P4 IADD3 R21, PT, PT, R21, -R6, RZ ;  /* 0x800000061515c210 */ /* 0x000fe40007ffe0ff */
[----:B------:R-:W-:Y:S01]  /*1e60*/  ISETP.GT.U32.AND P4, PT, R9, R20, PT ;  /* 0x000000140900720c */ /* 0x000fe20003f84070 */
[----:B0-----:R-:W-:Y:S01]  /*1e70*/  HFMA2 R14, -RZ, RZ, 0, 0 ;  /* 0x00000000ff0e7431 */ /* 0x001fe200000001ff */
[----:B-1----:R-:W-:-:S11]  /*1e80*/  IADD3 R6, PT, PT, RZ, -R15, RZ ;  /* 0x8000000fff067210 */ /* 0x002fd60007ffe0ff */
[----:B------:R-:W-:Y:S01]  /*1e90*/  @!P4 IMAD.IADD R20, R20, 0x1, -R9 ;  /* 0x000000011414c824 */ /* 0x000fe200078e0a09 */
[----:B------:R-:W-:Y:S01]  /*1ea0*/  ISETP.GT.U32.AND P4, PT, R2, R23, PT ;  /* 0x000000170200720c */ /* 0x000fe20003f84070 */
[----:B------:R-:W-:Y:S01]  /*1eb0*/  IMAD R9, R6, R27, RZ ;  /* 0x0000001b06097224 */ /* 0x000fe200078e02ff */
[----:B------:R-:W-:-:S03]  /*1ec0*/  PRMT R6, R17, 0xbb32, RZ ;  /* 0x0000bb3211067816 */ /* 0x000fc600000000ff */
[----:B------:R-:W-:Y:S01]  /*1ed0*/  IMAD.HI.U32 R15, R15, R9, R14 ;  /* 0x000000090f0f7227 */ /* 0x000fe200078e000e */
[----:B------:R-:W-:Y:S02]  /*1ee0*/  IABS R14, R6 ;  /* 0x00000006000e7213 */ /* 0x000fe40000000000 */
[----:B------:R-:W-:Y:S02]  /*1ef0*/  ISETP.GT.U32.AND P6, PT, R8, R11, PT ;  /* 0x0000000b0800720c */ /* 0x000fe40003fc4070 */
[----:B------:R-:W0:Y:S03]  /*1f00*/  I2F.RP R17, R14 ;  /* 0x0000000e00117306 */ /* 0x000e260000209400 */
[----:B------:R-:W-:-:S05]  /*1f10*/  @!P4 IMAD.IADD R23, R23, 0x1, -R2 ;  /* 0x000000011717c824 */ /* 0x000fca00078e0a02 */
[----:B------:R-:W-:-:S03]  /*1f20*/  ISETP.GT.U32.AND P4, PT, R2, R23, PT ;  /* 0x000000170200720c */ /* 0x000fc60003f84070 */
[----:B------:R-:W-:Y:S01]  /*1f30*/  @!P6 IMAD.IADD R11, R11, 0x1, -R8 ;  /* 0x000000010b0be824 */ /* 0x000fe200078e0a08 */
[----:B0-----:R-:W0:Y:S04]  /*1f40*/  MUFU.RCP R17, R17 ;  /* 0x0000001100117308 */ /* 0x001e280000001000 */
[----:B------:R-:W-:-:S05]  /*1f50*/  ISETP.GT.U32.AND P5, PT, R8, R11, PT ;  /* 0x0000000b0800720c */ /* 0x000fca0003fa4070 */
[----:B------:R-:W-:Y:S02]  /*1f60*/  @!P4 IADD3 R23, PT, PT, R23, -R2, RZ ;  /* 0x800000021717c210 */ /* 0x000fe40007ffe0ff */
[----:B------:R-:W-:Y:S01]  /*1f70*/  ISETP.NE.AND P4, PT, R5, RZ, PT ;  /* 0x000000ff0500720c */ /* 0x000fe20003f85270 */
[----:B------:R-:W-:Y:S01]  /*1f80*/  @!P3 IMAD.MOV R21, RZ, RZ, -R21 ;  /* 0x000000ffff15b224 */ /* 0x000fe200078e0a15 */
[----:B------:R-:W-:-:S04]  /*1f90*/  ISETP.NE.AND P3, PT, R0, RZ, PT ;  /* 0x000000ff0000720c */ /* 0x000fc80003f65270 */
[----:B------:R-:W-:Y:S02]  /*1fa0*/  @!P5 IMAD.IADD R11, R11, 0x1, -R8 ;  /* 0x000000010b0bd824 */ /* 0x000fe400078e0a08 */
[----:B0-----:R-:W-:Y:S01]  /*1fb0*/  VIADD R8, R17, 0xffffffe ;  /* 0x0ffffffe11087836 */ /* 0x001fe20000000000 */
[----:B------:R-:W-:-:S03]  /*1fc0*/  ISETP.NE.AND P5, PT, R4, RZ, PT ;  /* 0x000000ff0400720c */ /* 0x000fc60003fa5270 */
[----:B------:R-:W0:Y:S01]  /*1fd0*/  F2I.FTZ.U32.TRUNC.NTZ R9, R8 ;  /* 0x0000000800097305 */ /* 0x000e22000021f000 */
[----:B------:R-:W-:Y:S02]  /*1fe0*/  @!P4 LOP3.LUT R21, RZ, R5, RZ, 0x33, !PT ;  /* 0x00000005ff15c212 */ /* 0x000fe400078e33ff */
[----:B-----5:R-:W-:Y:S01]  /*1ff0*/  PRMT R5, R12, 0x9910, RZ ;  /* 0x000099100c057816 */ /* 0x020fe200000000ff */
[----:B------:R-:W-:Y:S01]  /*2000*/  @!P2 IMAD.MOV R20, RZ, RZ, -R20 ;  /* 0x000000ffff14a224 */ /* 0x000fe200078e0a14 */
[----:B------:R-:W-:Y:S02]  /*2010*/  @!P3 LOP3.LUT R20, RZ, R0, RZ, 0x33, !PT ;  /* 0x00000000ff14b212 */ /* 0x000fe400078e33ff */
[----:B------:R-:W-:Y:S02]  /*2020*/  IABS R2, R18 ;  /* 0x0000001200027213 */ /* 0x000fe40000000000 */
[----:B------:R-:W-:Y:S02]  /*2030*/  IABS R0, R5 ;  /* 0x0000000500007213 */ /* 0x000fe40000000000 */
[----:B------:R-:W-:-:S02]  /*2040*/  ISETP.NE.AND P4, PT, R10, RZ, PT ;  /* 0x000000ff0a00720c */ /* 0x000fc40003f85270 */
[----:B------:R-:W-:Y:S01]  /*2050*/  @!P0 IADD3 R23, PT, PT, -R23, RZ, RZ ;  /* 0x000000ff17178210 */ /* 0x000fe20007ffe1ff */
[----:B------:R-:W-:Y:S01]  /*2060*/  IMAD.HI.U32 R25, R25, R0, RZ ;  /* 0x0000000019197227 */ /* 0x000fe200078e00ff */
[----:B------:R-:W-:-:S03]  /*2070*/  @!P5 LOP3.LUT R23, RZ, R4, RZ, 0x33, !PT ;  /* 0x00000004ff17d212 */ /* 0x000fc600078e33ff */
[----:B------:R-:W-:Y:S02]  /*2080*/  IMAD.MOV R4, RZ, RZ, -R2 ;  /* 0x000000ffff047224 */ /* 0x000fe400078e0a02 */
[----:B0-----:R-:W-:Y:S01]  /*2090*/  IMAD.MOV R29, RZ, RZ, -R9 ;  /* 0x000000ffff1d7224 */ /* 0x001fe200078e0a09 */
[----:B------:R-:W-:Y:S01]  /*20a0*/  MOV R8, RZ ;  /* 0x000000ff00087202 */ /* 0x000fe20000000f00 */
[----:B------:R-:W-:Y:S01]  /*20b0*/  IMAD R0, R25, R4, R0 ;  /* 0x0000000419007224 */ /* 0x000fe200078e0200 */
[----:B------:R-:W-:Y:S01]  /*20c0*/  IABS R4, R16 ;  /* 0x0000001000047213 */ /* 0x000fe20000000000 */
[----:B------:R-:W-:Y:S01]  /*20d0*/  IMAD R17, R29, R14, RZ ;  /* 0x0000000e1d117224 */ /* 0x000fe200078e02ff */
[----:B------:R-:W-:Y:S01]  /*20e0*/  PRMT R2, R12, 0xbb32, RZ ;  /* 0x0000bb320c027816 */ /* 0x000fe200000000ff */
[----:B------:R-:W-:Y:S01]  /*20f0*/  @!P1 IMAD.MOV R11, RZ, RZ, -R11 ;  /* 0x000000ffff0b9224 */ /* 0x000fe200078e0a0b */
[----:B------:R-:W-:Y:S01]  /*2100*/  @!P4 LOP3.LUT R11, RZ, R10, RZ, 0x33, !PT ;  /* 0x0000000aff0bc212 */ /* 0x000fe200078e33ff */
[----:B------:R-:W-:Y:S01]  /*2110*/  IMAD.HI.U32 R8, R9, R17, R8 ;  /* 0x0000001109087227 */ /* 0x000fe200078e0008 */
[----:B------:R-:W-:-:S02]  /*2120*/  IABS R9, R2 ;  /* 0x0000000200097213 */ /* 0x000fc40000000000 */
[----:B------:R-:W-:Y:S01]  /*2130*/  PRMT R10, R13, 0x9910, RZ ;  /* 0x000099100d0a7816 */ /* 0x000fe200000000ff */
[----:B------:R-:W-:Y:S01]  /*2140*/  IMAD.MOV R4, RZ, RZ, -R4 ;  /* 0x000000ffff047224 */ /* 0x000fe200078e0a04 */
[----:B------:R-:W-:Y:S01]  /*2150*/  ISETP.GE.AND P2, PT, R5, RZ, PT ;  /* 0x000000ff0500720c */ /* 0x000fe20003f46270 */
[----:B------:R-:W-:-:S03]  /*2160*/  IMAD.HI.U32 R24, R24, R9, RZ ;  /* 0x0000000918187227 */ /* 0x000fc600078e00ff */
[----:B------:R-:W-:Y:S01]  /*2170*/  MOV R5, R4 ;  /* 0x0000000400057202 */ /* 0x000fe20000000f00 */
[----:B------:R-:W-:-:S04]  /*2180*/  IMAD.MOV.U32 R4, RZ, RZ, R10 ;  /* 0x000000ffff047224 */ /* 0x000fc800078e000a */
[----:B------:R-:W-:Y:S01]  /*2190*/  IMAD R9, R24, R5, R9 ;  /* 0x0000000518097224 */ /* 0x000fe200078e0209 */
[----:B------:R-:W-:Y:S02]  /*21a0*/  IABS R5, R22 ;  /* 0x0000001600057213 */ /* 0x000fe40000000000 */
[----:B------:R-:W-:Y:S02]  /*21b0*/  IABS R12, R4 ;  /* 0x00000004000c7213 */ /* 0x000fe40000000000 */
[----:B------:R-:W-:Y:S01]  /*21c0*/  PRMT R10, R13, 0xbb32, RZ ;  /* 0x0000bb320d0a7816 */ /* 0x000fe200000000ff */
[----:B------:R-:W-:Y:S02]  /*21d0*/  IMAD.MOV R5, RZ, RZ, -R5 ;  /* 0x000000ffff057224 */ /* 0x000fe400078e0a05 */
[----:B------:R-:W-:Y:S01]  /*21e0*/  IMAD.HI.U32 R15, R15, R12, RZ ;  /* 0x0000000c0f0f7227 */ /* 0x000fe200078e00ff */
[----:B------:R-:W-:-:S03]  /*21f0*/  IABS R13, R10 ;  /* 0x0000000a000d7213 */ /* 0x000fc60000000000 */
[----:B------:R-:W-:Y:S01]  /*2200*/  IMAD R12, R15, R5, R12 ;  /* 0x000000050f0c7224 */ /* 0x000fe200078e020c */
[----:B------:R-:W-:Y:S01]  /*2210*/  IABS R5, R6 ;  /* 0x0000000600057213 */ /* 0x000fe20000000000 */
[----:B------:R-:W-:-:S03]  /*2220*/  IMAD.HI.U32 R8, R8, R13, RZ ;  /* 0x0000000d08087227 */ /* 0x000fc600078e00ff */
[----:B------:R-:W-:Y:S02]  /*2230*/  IADD3 R5, PT, PT, RZ, -R5, RZ ;  /* 0x80000005ff057210 */ /* 0x000fe40007ffe0ff */
[----:B------:R-:W-:-:S03]  /*2240*/  ISETP.GT.U32.AND P1, PT, R19, R0, PT ;  /* 0x000000001300720c */ /* 0x000fc60003f24070 */
[----:B------:R-:W-:Y:S01]  /*2250*/  IMAD R13, R8, R5, R13 ;  /* 0x00000005080d7224 */ /* 0x000fe200078e020d */
[----:B------:R-:W-:Y:S02]  /*2260*/  ISETP.GT.U32.AND P4, PT, R26, R9, PT ;  /* 0x000000091a00720c */ /* 0x000fe40003f84070 */
[----:B------:R-:W-:Y:S02]  /*2270*/  ISETP.GT.U32.AND P5, PT, R27, R12, PT ;  /* 0x0000000c1b00720c */ /* 0x000fe40003fa4070 */
[----:B------:R-:W-:-:S05]  /*2280*/  ISETP.GT.U32.AND P3, PT, R14, R13, PT ;  /* 0x0000000d0e00720c */ /* 0x000fca0003f64070 */
[----:B------:R-:W-:-:S04]  /*2290*/  @!P1 IMAD.IADD R0, R0, 0x1, -R19 ;  /* 0x0000000100009824 */ /* 0x000fc800078e0a13 */
[----:B------:R-:W-:Y:S01]  /*22a0*/  @!P4 IMAD.IADD R9, R9, 0x1, -R26 ;  /* 0x000000010909c824 */ /* 0x000fe200078e0a1a */
[----:B------:R-:W-:Y:S02]  /*22b0*/  ISETP.GT.U32.AND P6, PT, R19, R0, PT ;  /* 0x000000001300720c */ /* 0x000fe40003fc4070 */
[----:B------:R-:W-:Y:S01]  /*22c0*/  @!P5 IADD3 R12, PT, PT, R12, -R27, RZ ;  /* 0x8000001b0c0cd210 */ /* 0x000fe20007ffe0ff */
[----:B------:R-:W-:Y:S01]  /*22d0*/  @!P3 IMAD.IADD R13, R13, 0x1, -R14 ;  /* 0x000000010d0db824 */ /* 0x000fe200078e0a0e */
[----:B------:R-:W-:Y:S02]  /*22e0*/  ISETP.GE.AND P1, PT, R4, RZ, PT ;  /* 0x000000ff0400720c */ /* 0x000fe40003f26270 */
[----:B------:R-:W-:Y:S01]  /*22f0*/  ISETP.GT.U32.AND P3, PT, R26, R9, PT ;  /* 0x000000091a00720c */ /* 0x000fe20003f64070 */
[----:B------:R-:W0:Y:S01]  /*2300*/  LDC.64 R4, c[0x0][0x388] ;  /* 0x0000e200ff047b82 */ /* 0x000e220000000a00 */
[----:B------:R-:W-:Y:S02]  /*2310*/  ISETP.GT.U32.AND P4, PT, R27, R12, PT ;  /* 0x0000000c1b00720c */ /* 0x000fe40003f84070 */
[----:B------:R-:W-:-:S03]  /*2320*/  ISETP.GT.U32.AND P5, PT, R14, R13, PT ;  /* 0x0000000d0e00720c */ /* 0x000fc60003fa4070 */
[----:B------:R-:W-:Y:S01]  /*2330*/  @!P6 IMAD.IADD R0, R0, 0x1, -R19 ;  /* 0x000000010000e824 */ /* 0x000fe200078e0a13 */
[----:B------:R-:W-:Y:S02]  /*2340*/  ISETP.GE.AND P0, PT, R2, RZ, PT ;  /* 0x000000ff0200720c */ /* 0x000fe40003f06270 */
[----:B------:R-:W-:Y:S02]  /*2350*/  ISETP.GE.AND P6, PT, R10, RZ, PT ;  /* 0x000000ff0a00720c */ /* 0x000fe40003fc6270 */
[----:B------:R-:W-:Y:S02]  /*2360*/  @!P2 IADD3 R0, PT, PT, -R0, RZ, RZ ;  /* 0x000000ff0000a210 */ /* 0x000fe40007ffe1ff */
[----:B------:R-:W-:Y:S01]  /*2370*/  @!P3 IADD3 R9, PT, PT, R9, -R26, RZ ;  /* 0x8000001a0909b210 */ /* 0x000fe20007ffe0ff */
[----:B------:R-:W-:Y:S01]  /*2380*/  @!P4 IMAD.IADD R12, R12, 0x1, -R27 ;  /* 0x000000010c0cc824 */ /* 0x000fe200078e0a1b */
[----:B------:R-:W-:Y:S01]  /*2390*/  ISETP.NE.AND P4, PT, R18, RZ, PT ;  /* 0x000000ff1200720c */ /* 0x000fe20003f85270 */
[----:B------:R-:W-:Y:S01]  /*23a0*/  @!P5 IMAD.IADD R13, R13, 0x1, -R14 ;  /* 0x000000010d0dd824 */ /* 0x000fe200078e0a0e */
[----:B------:R-:W-:-:S02]  /*23b0*/  ISETP.NE.AND P3, PT, R16, RZ, PT ;  /* 0x000000ff1000720c */ /* 0x000fc40003f65270 */
[----:B------:R-:W-:Y:S02]  /*23c0*/  ISETP.NE.AND P2, PT, R22, RZ, PT ;  /* 0x000000ff1600720c */ /* 0x000fe40003f45270 */
[----:B------:R-:W-:Y:S01]  /*23d0*/  ISETP.NE.AND P5, PT, R6, RZ, PT ;  /* 0x000000ff0600720c */ /* 0x000fe20003fa5270 */
[----:B------:R-:W-:Y:S02]  /*23e0*/  IMAD.MOV.U32 R2, RZ, RZ, R12 ;  /* 0x000000ffff027224 */ /* 0x000fe400078e000c */
[----:B0-----:R-:W-:-:S03]  /*23f0*/  IMAD.WIDE.U32 R4, R7, 0x2, R4 ;  /* 0x0000000207047825 */ /* 0x001fc600078e0004 */
[----:B------:R-:W-:Y:S01]  /*2400*/  @!P1 IADD3 R2, PT, PT, -R2, RZ, RZ ;  /* 0x000000ff02029210 */ /* 0x000fe20007ffe1ff */
[----:B------:R-:W-:Y:S01]  /*2410*/  @!P0 IMAD.MOV R9, RZ, RZ, -R9 ;  /* 0x000000ffff098224 */ /* 0x000fe200078e0a09 */
[----:B------:R-:W-:Y:S01]  /*2420*/  @!P4 LOP3.LUT R0, RZ, R18, RZ, 0x33, !PT ;  /* 0x00000012ff00c212 */ /* 0x000fe200078e33ff */
[----:B------:R-:W-:Y:S01]  /*2430*/  @!P6 IMAD.MOV R13, RZ, RZ, -R13 ;  /* 0x000000ffff0de224 */ /* 0x000fe200078e0a0d */
        /* <DEDUP_REMOVED lines=8> */
[----:B------:R-:W-:Y:S04]  /*24c0*/  STG.E.64 desc[UR4][R4.64], R10 ;  /* 0x0000000a04007986 */ /* 0x000fe8000c101b04 */
[----:B------:R-:W-:Y:S01]  /*24d0*/  STG.E.64 desc[UR4][R4.64+0x400], R12 ;  /* 0x0004000c04007986 */ /* 0x000fe2000c101b04 */
[----:B------:R-:W-:Y:S05]  /*24e0*/  EXIT ;  /* 0x000000000000794d */ /* 0x000fea0003800000 */
.L_x_16175:
        /* <DEDUP_REMOVED lines=9> */
.L_x_54867:


//--------------------- .text._ZN2at6native29vectorized_elementwise_kernelILi8ENS0_13BinaryFunctorIsssZZZNS0_16fmod_kernel_cudaERNS_18TensorIteratorBaseEENKUlvE_clEvENKUlvE3_clEvEUlssE_EESt5arrayIPcLm3EEEEviT0_T1_ --------------------------
	.section	.text._ZN2at6native29vectorized_elementwise_kernelILi8ENS0_13BinaryFunctorIsssZZZNS0_16fmod_kernel_cudaERNS_18TensorIteratorBaseEENKUlvE_clEvENKUlvE3_clEvEUlssE_EESt5arrayIPcLm3EEEEviT0_T1_,"ax",@progbits
	.align	128
        .global         _ZN2at6native29vectorized_elementwise_kernelILi8ENS0_13BinaryFunctorIsssZZZNS0_16fmod_kernel_cudaERNS_18TensorIteratorBaseEENKUlvE_clEvENKUlvE3_clEvEUlssE_EESt5arrayIPcLm3EEEEviT0_T1_
        .type           _ZN2at6native29vectorized_elementwise_kernelILi8ENS0_13BinaryFunctorIsssZZZNS0_16fmod_kernel_cudaERNS_18TensorIteratorBaseEENKUlvE_clEvENKUlvE3_clEvEUlssE_EESt5arrayIPcLm3EEEEviT0_T1_,@function
        .size           _ZN2at6native29vectorized_elementwise_kernelILi8ENS0_13BinaryFunctorIsssZZZNS0_16fmod_kernel_cudaERNS_18TensorIteratorBaseEENKUlvE_clEvENKUlvE3_clEvEUlssE_EESt5arrayIPcLm3EEEEviT0_T1_,(.L_x_54868 - _ZN2at6native29vectorized_elementwise_kernelILi8ENS0_13BinaryFunctorIsssZZZNS0_16fmod_kernel_cudaERNS_18TensorIteratorBaseEENKUlvE_clEvENKUlvE3_clEvEUlssE_EESt5arrayIPcLm3EEEEviT0_T1_)
        .other          _ZN2at6native29vectorized_elementwise_kernelILi8ENS0_13BinaryFunctorIsssZZZNS0_16fmod_kernel_cudaERNS_18TensorIteratorBaseEENKUlvE_clEvENKUlvE3_clEvEUlssE_EESt5arrayIPcLm3EEEEviT0_T1_,@"STO_CUDA_ENTRY STV_DEFAULT"
_ZN2at6native29vectorized_elementwise_kernelILi8ENS0_13BinaryFunctorIsssZZZNS0_16fmod_kernel_cudaERNS_18TensorIteratorBaseEENKUlvE_clEvENKUlvE3_clEvEUlssE_EESt5arrayIPcLm3EEEEviT0_T1_:
.text._ZN2at6native29vectorized_elementwise_kernelILi8ENS0_13BinaryFunctorIsssZZZNS0_16fmod_kernel_cudaERNS_18TensorIteratorBaseEENKUlvE_clEvENKUlvE3_clEvEUlssE_EESt5arrayIPcLm3EEEEviT0_T1_:
        /* <DEDUP_REMOVED lines=119> */
.L_x_16178:
[----:B------:R-:W-:Y:S05]  /*0770*/  BSYNC.RECONVERGENT B0 ;  /* 0x0000000000007941 */ /* 0x000fea0003800200 */
.L_x_16177:
        /* <DEDUP_REMOVED lines=27> */
.L_x_16180:
[----:B------:R-:W-:Y:S05]  /*0930*/  BSYNC.RECONVERGENT B0 ;  /* 0x0000000000007941 */ /* 0x000fea0003800200 */
.L_x_16179:
        /* <DEDUP_REMOVED lines=27> */
.L_x_16182:
[----:B------:R-:W-:Y:S05]  /*0af0*/  BSYNC.RECONVERGENT B0 ;  /* 0x0000000000007941 */ /* 0x000fea0003800200 */
.L_x_16181:
        /* <DEDUP_REMOVED lines=27> */
.L_x_16184:
[----:B------:R-:W-:Y:S05]  /*0cb0*/  BSYNC.RECONVERGENT B0 ;  /* 0x0000000000007941 */ /* 0x000fea0003800200 */
.L_x_16183:
        /* <DEDUP_REMOVED lines=36> */
.L_x_16186:
[----:B------:R-:W-:Y:S05]  /*0f00*/  BSYNC.RECONVERGENT B0 ;  /* 0x0000000000007941 */ /* 0x000fea0003800200 */
.L_x_16185:
        /* <DEDUP_REMOVED lines=26> */
.L_x_16188:
[----:B------:R-:W-:Y:S05]  /*10b0*/  BSYNC.RECONVERGENT B0 ;  /* 0x0000000000007941 */ /* 0x000fea0003800200 */
.L_x_16187:
        /* <DEDUP_REMOVED lines=25> */
.L_x_16190:
[----:B------:R-:W-:Y:S05]  /*1250*/  BSYNC.RECONVERGENT B0 ;  /* 0x0000000000007941 */ /* 0x000fea0003800200 */
.L_x_16189:
        /* <DEDUP_REMOVED lines=24> */
.L_x_16192:
[----:B------:R-:W-:Y:S05]  /*13e0*/  BSYNC.RECONVERGENT B0 ;  /* 0x0000000000007941 */ /* 0x000fea0003800200 */
.L_x_16191:
        /* <DEDUP_REMOVED lines=18> */
.L_x_16195:
[----:B------:R-:W-:-:S13]  /*1510*/  ISETP.GE.U32.AND P0, PT, R3, R2, PT ;  /* 0x000000020300720c */ /* 0x000fda0003f06070 */
[----:B------:R-:W-:Y:S05]  /*1520*/  @P0 BRA `(.L_x_16197) ;  /* 0x0000000000300947 */ /* 0x000fea0003800000 */
[----:B0-----:R-:W0:Y:S01]  /*1530*/  LDC.64 R4, c[0x0][0x388] ;  /* 0x0000e200ff047b82 */ /* 0x001e220000000a00 */
[----:B------:R-:W-:Y:S01]  /*1540*/  IADD3 R7, PT, PT, R0, R3, RZ ;  /* 0x0000000300077210 */ /* 0x000fe20007ffe0ff */
[----:B------:R-:W-:-:S04]  /*1550*/  VIADD R3, R3, 0x80 ;  /* 0x0000008003037836 */ /* 0x000fc80000000000 */
[----:B0-----:R-:W-:-:S05]  /*1560*/  IMAD.WIDE.U32 R4, R7, 0x2, R4 ;  /* 0x0000000207047825 */ /* 0x001fca00078e0004 */
[----:B------:R1:W-:Y:S02]  /*1570*/  STG.E.U16 desc[UR4][R4.64], R9 ;  /* 0x0000000904007986 */ /* 0x0003e4000c101504 */
.L_x_16196:
[----:B------:R-:W-:-:S13]  /*1580*/  ISETP.GE.U32.AND P0, PT, R3, R2, PT ;  /* 0x000000020300720c */ /* 0x000fda0003f06070 */
[----:B------:R-:W-:Y:S05]  /*1590*/  @P0 BRA `(.L_x_16198) ;  /* 0x0000000000340947 */ /* 0x000fea0003800000 */
[----:B01----:R-:W0:Y:S01]  /*15a0*/  LDC.64 R4, c[0x0][0x388] ;  /* 0x0000e200ff047b82 */ /* 0x003e220000000a00 */
[----:B------:R-:W-:Y:S02]  /*15b0*/  IMAD.IADD R7, R0, 0x1, R3 ;  /* 0x0000000100077824 */ /* 0x000fe400078e0203 */
[----:B------:R-:W-:Y:S02]  /*15c0*/  VIADD R3, R3, 0x80 ;  /* 0x0000008003037836 */ /* 0x000fe40000000000 */
[----:B0-----:R-:W-:-:S05]  /*15d0*/  IMAD.WIDE.U32 R4, R7, 0x2, R4 ;  /* 0x0000000207047825 */ /* 0x001fca00078e0004 */
[----:B------:R1:W-:Y:S02]  /*15e0*/  STG.E.U16 desc[UR4][R4.64], R10 ;  /* 0x0000000a04007986 */ /* 0x0003e4000c101504 */
.L_x_16197:
        /* <DEDUP_REMOVED lines=8> */
.L_x_16198:
[----:B------:R-:W-:Y:S05]  /*1670*/  BSYNC.RELIABLE B1 ;  /* 0x0000000000017941 */ /* 0x000fea0003800100 */
.L_x_16194:
[----:B------:R-:W-:-:S13]  /*1680*/  ISETP.GE.U32.AND P0, PT, R3, R2, PT ;  /* 0x000000020300720c */ /* 0x000fda0003f06070 */
[----:B012---:R-:W0:Y:S01]  /*1690*/  @!P0 LDC.64 R4, c[0x0][0x388] ;  /* 0x0000e200ff048b82 */ /* 0x007e220000000a00 */
[----:B------:R-:W-:Y:S02]  /*16a0*/  @!P0 IMAD.IADD R7, R0, 0x1, R3 ;  /* 0x0000000100078824 */ /* 0x000fe400078e0203 */
[----:B------:R-:W-:Y:S02]  /*16b0*/  @!P0 VIADD R3, R3, 0x80 ;  /* 0x0000008003038836 */ /* 0x000fe40000000000 */
[----:B0-----:R-:W-:-:S05]  /*16c0*/  @!P0 IMAD.WIDE.U32 R4, R7, 0x2, R4 ;  /* 0x0000000207048825 */ /* 0x001fca00078e0004 */
[----:B------:R2:W-:Y:S02]  /*16d0*/  @!P0 STG.E.U16 desc[UR4][R4.64], R12 ;  /* 0x0000000c04008986 */ /* 0x0005e4000c101504 */
.L_x_16199:
[----:B------:R-:W-:Y:S05]  /*16e0*/  BSYNC.RECONVERGENT B0 ;  /* 0x0000000000007941 */ /* 0x000fea0003800200 */
.L_x_16193:
        /* <DEDUP_REMOVED lines=8> */
.L_x_16176:
[----:B------:R-:W0:Y:S01]  /*1770*/  S2R R14, SR_TID.X ;  /* 0x00000000000e7919 */ /* 0x000e220000002100 */
[----:B------:R-:W1:Y:S02]  /*1780*/  LDC.64 R2, c[0x0][0x398] ;  /* 0x0000e600ff027b82 */ /* 0x000e640000000a00 */
[----:B-1----:R-:W-:-:S04]  /*1790*/  IMAD.WIDE.U32 R2, R0, 0x2, R2 ;  /* 0x0000000200027825 */ /* 0x002fc800078e0002 */
[----:B0-----:R-:W-:Y:S02]  /*17a0*/  IMAD.WIDE.U32 R4, R14, 0x10, R2 ;  /* 0x000000100e047825 */ /* 0x001fe400078e0002 */
[----:B------:R-:W0:Y:S04]  /*17b0*/  LDC.64 R2, c[0x0][0x390] ;  /* 0x0000e400ff027b82 */ /* 0x000e280000000a00 */
[----:B------:R-:W2:Y:S01]  /*17c0*/  LDG.E.128 R4, desc[UR4][R4.64] ;  /* 0x0000000404047981 */ /* 0x000ea2000c1e1d00 */
[----:B0-----:R-:W-:-:S04]  /*17d0*/  IMAD.WIDE.U32 R2, R0, 0x2, R2 ;  /* 0x0000000200027825 */ /* 0x001fc800078e0002 */
[----:B------:R-:W-:-:S05]  /*17e0*/  IMAD.WIDE.U32 R2, R14, 0x10, R2 ;  /* 0x000000100e027825 */ /* 0x000fca00078e0002 */
[----:B------:R0:W3:Y:S01]  /*17f0*/  LDG.E.128 R8, desc[UR4][R2.64] ;  /* 0x0000000402087981 */ /* 0x0000e2000c1e1d00 */
[C---:B--2---:R-:W-:Y:S02]  /*1800*/  PRMT R15, R4.reuse, 0x9910, RZ ;  /* 0x00009910040f7816 */ /* 0x044fe400000000ff */
[----:B------:R-:W-:Y:S02]  /*1810*/  PRMT R19, R4, 0xbb32, RZ ;  /* 0x0000bb3204137816 */ /* 0x000fe400000000ff */
[----:B------:R-:W-:Y:S02]  /*1820*/  IABS R21, R15 ;  /* 0x0000000f00157213 */ /* 0x000fe40000000000 */
[----:B------:R-:W-:Y:S02]  /*1830*/  IABS R22, R19 ;  /* 0x0000001300167213 */ /* 0x000fe40000000000 */
[----:B------:R-:W1:Y:S01]  /*1840*/  I2F.RP R12, R21 ;  /* 0x00000015000c7306 */ /* 0x000e620000209400 */
[----:B------:R-:W-:-:S02]  /*1850*/  PRMT R18, R5, 0x9910, RZ ;  /* 0x0000991005127816 */ /* 0x000fc400000000ff */
[----:B------:R-:W-:Y:S02]  /*1860*/  PRMT R16, R5, 0xbb32, RZ ;  /* 0x0000bb3205107816 */ /* 0x000fe400000000ff */
[----:B------:R-:W-:Y:S02]  /*1870*/  IABS R20, R18 ;  /* 0x0000001200147213 */ /* 0x000fe40000000000 */
[----:B------:R-:W-:Y:S01]  /*1880*/  IABS R26, R19 ;  /* 0x00000013001a7213 */ /* 0x000fe20000000000 */
[----:B------:R-:W2:Y:S03]  /*1890*/  I2F.RP R17, R22 ;  /* 0x0000001600117306 */ /* 0x000ea60000209400 */
[----:B------:R-:W-:-:S05]  /*18a0*/  IADD3 R26, PT, PT, RZ, -R26, RZ ;  /* 0x8000001aff1a7210 */ /* 0x000fca0007ffe0ff */
[----:B-1----:R-:W0:Y:S08]  /*18b0*/  MUFU.RCP R12, R12 ;  /* 0x0000000c000c7308 */ /* 0x002e300000001000 */
[----:B------:R-:W1:Y:S08]  /*18c0*/  I2F.RP R24, R20 ;  /* 0x0000001400187306 */ /* 0x000e700000209400 */
[----:B--2---:R-:W2:Y:S01]  /*18d0*/  MUFU.RCP R17, R17 ;  /* 0x0000001100117308 */ /* 0x004ea20000001000 */
[----:B0-----:R-:W-:-:S02]  /*18e0*/  VIADD R2, R12, 0xffffffe ;  /* 0x0ffffffe0c027836 */ /* 0x001fc40000000000 */
[----:B------:R-:W-:-:S05]  /*18f0*/  IMAD.MOV.U32 R12, RZ, RZ, RZ ;  /* 0x000000ffff0c7224 */ /* 0x000fca00078e00ff */
[----:B-1----:R-:W0:Y:S08]  /*1900*/  MUFU.RCP R24, R24 ;  /* 0x0000001800187308 */ /* 0x002e300000001000 */
[----:B------:R-:W1:Y:S01]  /*1910*/  F2I.FTZ.U32.TRUNC.NTZ R3, R2 ;  /* 0x0000000200037305 */ /* 0x000e62000021f000 */
[----:B--2---:R-:W-:Y:S01]  /*1920*/  VIADD R23, R17, 0xffffffe ;  /* 0x0ffffffe11177836 */ /* 0x004fe20000000000 */
[----:B------:R-:W-:-:S06]  /*1930*/  IABS R17, R16 ;  /* 0x0000001000117213 */ /* 0x000fcc0000000000 */
[----:B------:R-:W-:Y:S01]  /*1940*/  I2F.RP R4, R17 ;  /* 0x0000001100047306 */ /* 0x000fe20000209400 */
[----:B0-----:R-:W-:Y:S01]  /*1950*/  VIADD R13, R24, 0xffffffe ;  /* 0x0ffffffe180d7836 */ /* 0x001fe20000000000 */
[----:B---3--:R-:W-:-:S04]  /*1960*/  PRMT R24, R8, 0x9910, RZ ;  /* 0x0000991008187816 */ /* 0x008fc800000000ff */
[----:B------:R-:W-:Y:S02]  /*1970*/  ISETP.GE.AND P4, PT, R24, RZ, PT ;  /* 0x000000ff1800720c */ /* 0x000fe40003f86270 */
[----:B-1----:R-:W-:Y:S01]  /*1980*/  IADD3 R2, PT, PT, RZ, -R3, RZ ;  /* 0x80000003ff027210 */ /* 0x002fe20007ffe0ff */
[----:B------:R-:W0:Y:S04]  /*1990*/  F2I.FTZ.U32.TRUNC.NTZ R5, R23 ;  /* 0x0000001700057305 */ /* 0x000e28000021f000 */
[----:B------:R-:W-:Y:S02]  /*19a0*/  IMAD R25, R2, R21, RZ ;  /* 0x0000001502197224 */ /* 0x000fe400078e02ff */
[----:B------:R-:W-:Y:S02]  /*19b0*/  IMAD.MOV.U32 R2, RZ, RZ, RZ ;  /* 0x000000ffff027224 */ /* 0x000fe400078e00ff */
[----:B------:R-:W1:Y:S02]  /*19c0*/  F2I.FTZ.U32.TRUNC.NTZ R13, R13 ;  /* 0x0000000d000d7305 */ /* 0x000e64000021f000 */
[----:B------:R-:W-:-:S04]  /*19d0*/  IMAD.HI.U32 R2, R3, R25, R2 ;  /* 0x0000001903027227 */ /* 0x000fc800078e0002 */
[----:B0-----:R-:W-:Y:S02]  /*19e0*/  IMAD.MOV R23, RZ, RZ, -R5 ;  /* 0x000000ffff177224 */ /* 0x001fe400078e0a05 */
[----:B------:R0:W2:Y:S02]  /*19f0*/  MUFU.RCP R3, R4 ;  /* 0x0000000400037308 */ /* 0x0000a40000001000 */
[----:B------:R-:W-:Y:S02]  /*1a00*/  IMAD R23, R23, R22, RZ ;  /* 0x0000001617177224 */ /* 0x000fe400078e02ff */
[----:B-1----:R-:W-:Y:S02]  /*1a10*/  IMAD.MOV R25, RZ, RZ, -R13 ;  /* 0x000000ffff197224 */ /* 0x002fe400078e0a0d */
[----:B0-----:R-:W-:Y:S02]  /*1a20*/  HFMA2 R4, -RZ, RZ, 0, 0 ;  /* 0x00000000ff047431 */ /* 0x001fe400000001ff */
[----:B--2---:R-:W-:-:S03]  /*1a30*/  VIADD R3, R3, 0xffffffe ;  /* 0x0ffffffe03037836 */ /* 0x004fc60000000000 */
[----:B------:R-:W-:-:S04]  /*1a40*/  IMAD.HI.U32 R5, R5, R23, R4 ;  /* 0x0000001705057227 */ /* 0x000fc800078e0004 */
[----:B------:R-:W-:Y:S01]  /*1a50*/  IMAD R23, R25, R20, RZ ;  /* 0x0000001419177224 */ /* 0x000fe200078e02ff */
[----:B------:R-:W-:Y:S01]  /*1a60*/  PRMT R25, R8, 0xbb32, RZ ;  /* 0x0000bb3208197816 */ /* 0x000fe200000000ff */
[----:B------:R-:W0:Y:S01]  /*1a70*/  F2I.FTZ.U32.TRUNC.NTZ R3, R3 ;  /* 0x0000000300037305 */ /* 0x000e22000021f000 */
[----:B------:R-:W-:Y:S01]  /*1a80*/  IABS R8, R15 ;  /* 0x0000000f00087213 */ /* 0x000fe20000000000 */
[----:B------:R-:W-:Y:S01]  /*1a90*/  IMAD.HI.U32 R12, R13, R23, R12 ;  /* 0x000000170d0c7227 */ /* 0x000fe200078e000c */
[----:B------:R-:W-:Y:S02]  /*1aa0*/  IABS R13, R24 ;  /* 0x00000018000d7213 */ /* 0x000fe40000000000 */
[----:B------:R-:W-:Y:S01]  /*1ab0*/  IABS R23, R25 ;  /* 0x0000001900177213 */ /* 0x000fe20000000000 */
[----:B------:R-:W-:Y:S01]  /*1ac0*/  IMAD.MOV R4, RZ, RZ, -R8 ;  /* 0x000000ffff047224 */ /* 0x000fe200078e0a08 */
[----:B------:R-:W-:Y:S01]  /*1ad0*/  ISETP.GE.AND P5, PT, R25, RZ, PT ;  /* 0x000000ff1900720c */ /* 0x000fe20003fa6270 */
[----:B------:R-:W-:Y:S01]  /*1ae0*/  IMAD.HI.U32 R8, R2, R13, RZ ;  /* 0x0000000d02087227 */ /* 0x000fe200078e00ff */
[----:B------:R-:W-:-:S02]  /*1af0*/  PRMT R25, R6, 0xbb32, RZ ;  /* 0x0000bb3206197816 */ /* 0x000fc400000000ff */
[----:B------:R-:W-:Y:S01]  /*1b00*/  IABS R24, R16 ;  /* 0x0000001000187213 */ /* 0x000fe20000000000 */
[----:B------:R-:W-:Y:S01]  /*1b10*/  IMAD.MOV.U32 R2, RZ, RZ, R23 ;  /* 0x000000ffff027224 */ /* 0x000fe200078e0017 */
[C---:B------:R-:W-:Y:S01]  /*1b20*/  PRMT R23, R9.reuse, 0x9910, RZ ;  /* 0x0000991009177816 */ /* 0x040fe200000000ff */
[----:B------:R-:W-:Y:S02]  /*1b30*/  IMAD R4, R8, R4, R13 ;  /* 0x0000000408047224 */ /* 0x000fe400078e020d */
[----:B------:R-:W-:Y:S01]  /*1b40*/  IMAD.MOV.U32 R13, RZ, RZ, R26 ;  /* 0x000000ffff0d7224 */ /* 0x000fe200078e001a */
[----:B------:R-:W-:Y:S01]  /*1b50*/  PRMT R26, R9, 0xbb32, RZ ;  /* 0x0000bb32091a7816 */ /* 0x000fe200000000ff */
[----:B------:R-:W-:Y:S01]  /*1b60*/  IMAD.HI.U32 R5, R5, R2, RZ ;  /* 0x0000000205057227 */ /* 0x000fe200078e00ff */
[----:B------:R-:W-:Y:S02]  /*1b70*/  ISETP.GE.AND P2, PT, R23, RZ, PT ;  /* 0x000000ff1700720c */ /* 0x000fe40003f46270 */
[----:B------:R-:W-:Y:S01]  /*1b80*/  IABS R9, R26 ;  /* 0x0000001a00097213 */ /* 0x000fe20000000000 */
[----:B------:R-:W-:Y:S01]  /*1b90*/  IMAD R13, R5, R13, R2 ;  /* 0x0000000d050d7224 */ /* 0x000fe200078e0202 */
[----:B------:R-:W-:Y:S01]  /*1ba0*/  IABS R2, R18 ;  /* 0x0000001200027213 */ /* 0x000fe20000000000 */
[----:B0-----:R-:W-:Y:S01]  /*1bb0*/  IMAD.MOV R8, RZ, RZ, -R3 ;  /* 0x000000ffff087224 */ /* 0x001fe200078e0a03 */
[----:B------:R-:W-:Y:S01]  /*1bc0*/  IABS R5, R23 ;  /* 0x0000001700057213 */ /* 0x000fe20000000000 */
[----:B------:R-:W-:Y:S01]  /*1bd0*/  IMAD.MOV R24, RZ, RZ, -R24 ;  /* 0x000000ffff187224 */ /* 0x000fe200078e0a18 */
[----:B------:R-:W-:Y:S01]  /*1be0*/  IADD3 R2, PT, PT, RZ, -R2, RZ ;  /* 0x80000002ff027210 */ /* 0x000fe20007ffe0ff */
[----:B------:R-:W-:Y:S01]  /*1bf0*/  IMAD R27, R8, R17, RZ ;  /* 0x00000011081b7224 */ /* 0x000fe200078e02ff */
[----:B------:R-:W-:Y:S01]  /*1c00*/  PRMT R8, R6, 0x9910, RZ ;  /* 0x0000991006087816 */ /* 0x000fe200000000ff */
[----:B------:R-:W-:Y:S01]  /*1c10*/  IMAD.HI.U32 R12, R12, R5, RZ ;  /* 0x000000050c0c7227 */ /* 0x000fe200078e00ff */
[----:B------:R-:W-:-:S02]  /*1c20*/  IABS R6, R25 ;  /* 0x0000001900067213 */ /* 0x000fc40000000000 */
[----:B------:R-:W-:Y:S01]  /*1c30*/  ISETP.GE.AND P3, PT, R26, RZ, PT ;  /* 0x000000ff1a00720c */ /* 0x000fe20003f66270 */
[----:B------:R-:W-:Y:S01]  /*1c40*/  IMAD R5, R12, R2, R5 ;  /* 0x000000020c057224 */ /* 0x000fe200078e0205 */
[----:B------:R-:W-:Y:S01]  /*1c50*/  IABS R12, R8 ;  /* 0x00000008000c7213 */ /* 0x000fe20000000000 */
[----:B------:R-:W-:Y:S01]  /*1c60*/  IMAD.MOV.U32 R2, RZ, RZ, RZ ;  /* 0x000000ffff027224 */ /* 0x000fe200078e00ff */
[----:B------:R-:W-:Y:S02]  /*1c70*/  ISETP.GT.U32.AND P0, PT, R21, R4, PT ;  /* 0x000000041500720c */ /* 0x000fe40003f04070 */
[----:B------:R-:W-:Y:S01]  /*1c80*/  ISETP.GT.U32.AND P6, PT, R22, R13, PT ;  /* 0x0000000d1600720c */ /* 0x000fe20003fc4070 */
[----:B------:R-:W-:Y:S02]  /*1c90*/  IMAD.HI.U32 R2, R3, R27, R2 ;  /* 0x0000001b03027227 */ /* 0x000fe400078e0002 */
[----:B------:R-:W0:Y:S04]  /*1ca0*/  I2F.RP R27, R12 ;  /* 0x0000000c001b7306 */ /* 0x000e280000209400 */
[----:B------:R-:W-:-:S04]  /*1cb0*/  IMAD.HI.U32 R2, R2, R9, RZ ;  /* 0x0000000902027227 */ /* 0x000fc800078e00ff */
[----:B------:R-:W-:Y:S02]  /*1cc0*/  IMAD R24, R2, R24, R9 ;  /* 0x0000001802187224 */ /* 0x000fe400078e0209 */
[----:B------:R-:W-:Y:S01]  /*1cd0*/  IMAD.MOV.U32 R2, RZ, RZ, RZ ;  /* 0x000000ffff027224 */ /* 0x000fe200078e00ff */
[----:B------:R-:W-:Y:S01]  /*1ce0*/  @!P6 IADD3 R13, PT, PT, R13, -R22, RZ ;  /* 0x800000160d0de210 */ /* 0x000fe20007ffe0ff */
[----:B------:R-:W-:Y:S01]  /*1cf0*/  @!P0 IMAD.IADD R4, R4, 0x1, -R21 ;  /* 0x0000000104048824 */ /* 0x000fe200078e0a15 */
[----:B0-----:R-:W0:Y:S02]  /*1d00*/  MUFU.RCP R27, R27 ;  /* 0x0000001b001b7308 */ /* 0x001e240000001000 */
[----:B------:R-:W-:Y:S02]  /*1d10*/  ISETP.GT.U32.AND P6, PT, R22, R13, PT ;  /* 0x0000000d1600720c */ /* 0x000fe40003fc4070 */
[----:B------:R-:W-:-:S11]  /*1d20*/  ISETP.GT.U32.AND P0, PT, R21, R4, PT ;  /* 0x000000041500720c */ /* 0x000fd60003f04070 */
[----:B------:R-:W-:Y:S02]  /*1d30*/  @!P6 IMAD.IADD R13, R13, 0x1, -R22 ;  /* 0x000000010d0de824 */ /* 0x000fe400078e0a16 */
[----:B------:R-:W-:Y:S01]  /*1d40*/  @!P0 IMAD.IADD R4, R4, 0x1, -R21 ;  /* 0x0000000104048824 */ /* 0x000fe200078e0a15 */
[----:B------:R-:W-:Y:S01]  /*1d50*/  ISETP.GT.U32.AND P0, PT, R20, R5, PT ;  /* 0x000000051400720c */ /* 0x000fe20003f04070 */
[----:B0-----:R-:W-:Y:S02]  /*1d60*/  VIADD R3, R27, 0xffffffe ;  /* 0x0ffffffe1b037836 */ /* 0x001fe40000000000 */
[----:B------:R-:W0:Y:S01]  /*1d70*/  I2F.RP R27, R6 ;  /* 0x00000006001b7306 */ /* 0x000e220000209400 */
[----:B------:R-:W-:Y:S02]  /*1d80*/  @!P4 IMAD.MOV R4, RZ, RZ, -R4 ;  /* 0x000000ffff04c224 */ /* 0x000fe400078e0a04 */
[----:B------:R-:W-:Y:S01]  /*1d90*/  @!P5 IMAD.MOV R13, RZ, RZ, -R13 ;  /* 0x000000ffff0dd224 */ /* 0x000fe200078e0a0d */
[----:B------:R-:W-:-:S04]  /*1da0*/  ISETP.NE.AND P5, PT, R15, RZ, PT ;  /* 0x000000ff0f00720c */ /* 0x000fc80003fa5270 */
[----:B------:R-:W1:Y:S02]  /*1db0*/  F2I.FTZ.U32.TRUNC.NTZ R3, R3 ;  /* 0x0000000300037305 */ /* 0x000e64000021f000 */
[----:B------:R-:W-:-:S05]  /*1dc0*/  @!P0 IMAD.IADD R5, R5, 0x1, -R20 ;  /* 0x0000000105058824 */ /* 0x000fca00078e0a14 */
[----:B------:R-:W-:Y:S01]  /*1dd0*/  ISETP.GT.U32.AND P0, PT, R20, R5, PT ;  /* 0x000000051400720c */ /* 0x000fe20003f04070 */
[----:B0-----:R-:W0:Y:S01]  /*1de0*/  MUFU.RCP R27, R27 ;  /* 0x0000001b001b7308 */ /* 0x001e220000001000 */
[----:B------:R-:W-:Y:S02]  /*1df0*/  @!P5 LOP3.LUT R4, RZ, R15, RZ, 0x33, !PT ;  /* 0x0000000fff04d212 */ /* 0x000fe400078e33ff */
[----:B-1----:R-:W-:-:S05]  /*1e00*/  IADD3 R9, PT, PT, RZ, -R3, RZ ;  /* 0x80000003ff097210 */ /* 0x002fca0007ffe0ff */
[----:B------:R-:W-:-:S04]  /*1e10*/  IMAD R9, R9, R12, RZ ;  /* 0x0000000c09097224 */ /* 0x000fc800078e02ff */
[----:B------:R-:W-:Y:S01]  /*1e20*/  @!P0 IMAD.IADD R5, R5, 0x1, -R20 ;  /* 0x0000000105058824 */ /* 0x000fe200078e0a14 */
[----:B------:R-:W-:Y:S01]  /*1e30*/  PRMT R20, R11, 0x9910, RZ ;  /* 0x000099100b147816 */ /* 0x000fe200000000ff */
[----:B------:R-:W-:Y:S01]  /*1e40*/  IMAD.HI.U32 R3, R3, R9, R2 ;  /* 0x0000000903037227 */ /* 0x000fe200078e0002 */
[----:B------:R-:W-:Y:S02]  /*1e50*/  PRMT R2, R10, 0x9910, RZ ;  /* 0x000099100a027816 */ /* 0x000fe400000000ff */
[----:B------:R-:W-:Y:S01]  /*1e60*/  IABS R9, R8 ;  /* 0x0000000800097213 */ /* 0x000fe20000000000 */
[----:B------:R-:W-:Y:S01]  /*1e70*/  @!P2 IMAD.MOV R5, RZ, RZ, -R5 ;  /* 0x000000ffff05a224 */ /* 0x000fe200078e0a05 */
[----:B------:R-:W-:Y:S02]  /*1e80*/  IABS R28, R2 ;  /* 0x00000002001c7213 */ /* 0x000fe40000000000 */
[----:B------:R-:W-:Y:S01]  /*1e90*/  ISETP.GE.AND P1, PT, R2, RZ, PT ;  /* 0x000000ff0200720c */ /* 0x000fe20003f26270 */
[----:B------:R-:W-:Y:S01]  /*1ea0*/  IMAD.MOV R9, RZ, RZ, -R9 ;  /* 0x000000ffff097224 */ /* 0x000fe200078e0a09 */
[----:B------:R-:W-:Y:S01]  /*1eb0*/  PRMT R10, R10, 0xbb32, RZ ;  /* 0x0000bb320a0a7816 */ /* 0x000fe200000000ff */
[----:B------:R-:W-:Y:S01]  /*1ec0*/  IMAD.HI.U32 R3, R3, R28, RZ ;  /* 0x0000001c03037227 */ /* 0x000fe200078e00ff */
[----:B------:R-:W-:-:S02]  /*1ed0*/  ISETP.GT.U32.AND P0, PT, R17, R24, PT ;  /* 0x000000181100720c */ /* 0x000fc40003f04070 */
[----:B------:R-:W-:Y:S01]  /*1ee0*/  IABS R21, R10 ;  /* 0x0000000a00157213 */ /* 0x000fe20000000000 */
[----:B------:R-:W-:Y:S02]  /*1ef0*/  IMAD R9, R3, R9, R28 ;  /* 0x0000000903097224 */ /* 0x000fe400078e021c */
[----:B0-----:R-:W-:Y:S01]  /*1f00*/  VIADD R3, R27, 0xffffffe ;  /* 0x0ffffffe1b037836 */ /* 0x001fe20000000000 */
[----:B------:R-:W-:Y:S01]  /*1f10*/  IABS R27, R25 ;  /* 0x00000019001b7213 */ /* 0x000fe20000000000 */
[----:B------:R-:W-:Y:S01]  /*1f20*/  IMAD.MOV.U32 R2, RZ, RZ, RZ ;  /* 0x000000ffff027224 */ /* 0x000fe200078e00ff */
[----:B------:R-:W-:-:S03]  /*1f30*/  ISETP.GT.U32.AND P6, PT, R12, R9, PT ;  /* 0x000000090c00720c */ /* 0x000fc60003fc4070 */
[----:B------:R-:W0:Y:S01]  /*1f40*/  F2I.FTZ.U32.TRUNC.NTZ R3, R3 ;  /* 0x0000000300037305 */ /* 0x000e22000021f000 */
[----:B------:R-:W-:Y:S02]  /*1f50*/  IMAD.MOV R27, RZ, RZ, -R27 ;  /* 0x000000ffff1b7224 */ /* 0x000fe400078e0a1b */
[----:B------:R-:W-:-:S05]  /*1f60*/  @!P0 IMAD.IADD R24, R24, 0x1, -R17 ;  /* 0x0000000118188824 */ /* 0x000fca00078e0a11 */
[----:B------:R-:W-:Y:S02]  /*1f70*/  ISETP.GT.U32.AND P0, PT, R17, R24, PT ;  /* 0x000000181100720c */ /* 0x000fe40003f04070 */
[----:B------:R-:W-:Y:S01]  /*1f80*/  @!P6 IMAD.IADD R9, R9, 0x1, -R12 ;  /* 0x000000010909e824 */ /* 0x000fe200078e0a0c */
[----:B------:R-:W-:Y:S02]  /*1f90*/  ISETP.NE.AND P6, PT, R19, RZ, PT ;  /* 0x000000ff1300720c */ /* 0x000fe40003fc5270 */
[----:B0-----:R-:W-:Y:S02]  /*1fa0*/  IADD3 R23, PT, PT, RZ, -R3, RZ ;  /* 0x80000003ff177210 */ /* 0x001fe40007ffe0ff */
[----:B------:R-:W-:-:S03]  /*1fb0*/  ISETP.GT.U32.AND P4, PT, R12, R9, PT ;  /* 0x000000090c00720c */ /* 0x000fc60003f84070 */
[----:B------:R-:W-:-:S03]  /*1fc0*/  IMAD R23, R23, R6, RZ ;  /* 0x0000000617177224 */ /* 0x000fc600078e02ff */
[----:B------:R-:W-:Y:S02]  /*1fd0*/  @!P0 IADD3 R24, PT, PT, R24, -R17, RZ ;  /* 0x8000001118188210 */ /* 0x000fe40007ffe0ff */
[----:B------:R-:W-:Y:S01]  /*1fe0*/  ISETP.GE.AND P0, PT, R10, RZ, PT ;  /* 0x000000ff0a00720c */ /* 0x000fe20003f06270 */
[----:B------:R-:W-:Y:S01]  /*1ff0*/  IMAD.HI.U32 R2, R3, R23, R2 ;  /* 0x0000001703027227 */ /* 0x000fe200078e0002 */
[C---:B------:R-:W-:Y:S02]  /*2000*/  PRMT R23, R7.reuse, 0x9910, RZ ;  /* 0x0000991007177816 */ /* 0x040fe400000000ff */
[----:B------:R-:W-:Y:S02]  /*2010*/  PRMT R7, R7, 0xbb32, RZ ;  /* 0x0000bb3207077816 */ /* 0x000fe400000000ff */
[----:B------:R-:W-:Y:S01]  /*2020*/  IABS R26, R23 ;  /* 0x00000017001a7213 */ /* 0x000fe20000000000 */
[----:B------:R-:W-:Y:S01]  /*2030*/  IMAD.HI.U32 R2, R2, R21, RZ ;  /* 0x0000001502027227 */ /* 0x000fe200078e00ff */
[----:B------:R-:W-:-:S02]  /*2040*/  PRMT R10, R11, 0xbb32, RZ ;  /* 0x0000bb320b0a7816 */ /* 0x000fc400000000ff */
[----:B------:R-:W0:Y:S01]  /*2050*/  I2F.RP R3, R26 ;  /* 0x0000001a00037306 */ /* 0x000e220000209400 */
[----:B------:R-:W-:Y:S01]  /*2060*/  IMAD R21, R2, R27, R21 ;  /* 0x0000001b02157224 */ /* 0x000fe200078e0215 */
[----:B------:R-:W-:Y:S01]  /*2070*/  IABS R11, R10 ;  /* 0x0000000a000b7213 */ /* 0x000fe20000000000 */
[----:B------:R-:W-:Y:S01]  /*2080*/  IMAD.MOV.U32 R2, RZ, RZ, RZ ;  /* 0x000000ffff027224 */ /* 0x000fe200078e00ff */
[----:B------:R-:W-:Y:S01]  /*2090*/  @!P6 LOP3.LUT R13, RZ, R19, RZ, 0x33, !PT ;  /* 0x00000013ff0de212 */ /* 0x000fe200078e33ff */
[----:B------:R-:W-:Y:S01]  /*20a0*/  @!P4 IMAD.IADD R9, R9, 0x1, -R12 ;  /* 0x000000010909c824 */ /* 0x000fe200078e0a0c */
[----:B------:R-:W-:Y:S02]  /*20b0*/  ISETP.GT.U32.AND P4, PT, R6, R21, PT ;  /* 0x000000150600720c */ /* 0x000fe40003f84070 */
[----:B------:R-:W-:Y:S01]  /*20c0*/  @!P3 IADD3 R24, PT, PT, -R24, RZ, RZ ;  /* 0x000000ff1818b210 */ /* 0x000fe20007ffe1ff */
[----:B------:R-:W-:Y:S01]  /*20d0*/  @!P1 IMAD.MOV R9, RZ, RZ, -R9 ;  /* 0x000000ffff099224 */ /* 0x000fe200078e0a09 */
[----:B------:R-:W-:-:S02]  /*20e0*/  ISETP.NE.AND P3, PT, R16, RZ, PT ;  /* 0x000000ff1000720c */ /* 0x000fc40003f65270 */
[----:B------:R-:W-:Y:S02]  /*20f0*/  ISETP.NE.AND P1, PT, R23, RZ, PT ;  /* 0x000000ff1700720c */ /* 0x000fe40003f25270 */
[----:B------:R-:W-:Y:S01]  /*2100*/  PRMT R4, R4, 0x5410, R13 ;  /* 0x0000541004047816 */ /* 0x000fe2000000000d */
[----:B0-----:R-:W0:Y:S04]  /*2110*/  MUFU.RCP R3, R3 ;  /* 0x0000000300037308 */ /* 0x001e280000001000 */
[----:B------:R-:W-:Y:S01]  /*2120*/  @!P4 IMAD.IADD R21, R21, 0x1, -R6 ;  /* 0x000000011515c824 */ /* 0x000fe200078e0a06 */
[----:B------:R-:W-:-:S03]  /*2130*/  ISETP.NE.AND P4, PT, R18, RZ, PT ;  /* 0x000000ff1200720c */ /* 0x000fc60003f85270 */
[----:B------:R-:W-:Y:S02]  /*2140*/  @!P3 LOP3.LUT R24, RZ, R16, RZ, 0x33, !PT ;  /* 0x00000010ff18b212 */ /* 0x000fe400078e33ff */
[----:B------:R-:W-:Y:S02]  /*2150*/  ISETP.NE.AND P3, PT, R8, RZ, PT ;  /* 0x000000ff0800720c */ /* 0x000fe40003f65270 */
[----:B0-----:R-:W-:-:S06]  /*2160*/  IADD3 R22, PT, PT, R3, 0xffffffe, RZ ;  /* 0x0ffffffe03167810 */ /* 0x001fcc0007ffe0ff */
[----:B------:R-:W-:Y:S01]  /*2170*/  @!P4 LOP3.LUT R5, RZ, R18, RZ, 0x33, !PT ;  /* 0x00000012ff05c212 */ /* 0x000fe200078e33ff */
[----:B------:R0:W1:Y:S01]  /*2180*/  F2I.FTZ.U32.TRUNC.NTZ R3, R22 ;  /* 0x0000001600037305 */ /* 0x000062000021f000 */
[----:B------:R-:W-:-:S03]  /*2190*/  ISETP.NE.AND P4, PT, R7, RZ, PT ;  /* 0x000000ff0700720c */ /* 0x000fc60003f85270 */
[----:B------:R-:W-:Y:S02]  /*21a0*/  @!P3 LOP3.LUT R9, RZ, R8, RZ, 0x33, !PT ;  /* 0x00000008ff09b212 */ /* 0x000fe400078e33ff */
[----:B------:R-:W-:Y:S02]  /*21b0*/  PRMT R5, R5, 0x5410, R24 ;  /* 0x0000541005057816 */ /* 0x000fe40000000018 */
[----:B0-----:R-:W-:-:S04]  /*21c0*/  IABS R22, R7 ;  /* 0x0000000700167213 */ /* 0x001fc80000000000 */
[----:B------:R-:W0:Y:S01]  /*21d0*/  I2F.RP R28, R22 ;  /* 0x00000016001c7306 */ /* 0x000e220000209400 */
[----:B-1----:R-:W-:-:S05]  /*21e0*/  IADD3 R27, PT, PT, RZ, -R3, RZ ;  /* 0x80000003ff1b7210 */ /* 0x002fca0007ffe0ff */
[----:B------:R-:W-:-:S04]  /*21f0*/  IMAD R27, R27, R26, RZ ;  /* 0x0000001a1b1b7224 */ /* 0x000fc800078e02ff */
[----:B------:R-:W-:Y:S01]  /*2200*/  IMAD.HI.U32 R2, R3, R27, R2 ;  /* 0x0000001b03027227 */ /* 0x000fe200078e0002 */
[----:B------:R-:W-:Y:S02]  /*2210*/  IABS R3, R23 ;  /* 0x0000001700037213 */ /* 0x000fe40000000000 */
[----:B------:R-:W-:Y:S01]  /*2220*/  IABS R27, R20 ;  /* 0x00000014001b7213 */ /* 0x000fe20000000000 */
[----:B0-----:R-:W0:Y:S01]  /*2230*/  MUFU.RCP R28, R28 ;  /* 0x0000001c001c7308 */ /* 0x001e220000001000 */
[----:B------:R-:W-:-:S03]  /*2240*/  IADD3 R3, PT, PT, RZ, -R3, RZ ;  /* 0x80000003ff037210 */ /* 0x000fc60007ffe0ff */
[----:B------:R-:W-:-:S04]  /*2250*/  IMAD.HI.U32 R2, R2, R27, RZ ;  /* 0x0000001b02027227 */ /* 0x000fc800078e00ff */
[----:B------:R-:W-:-:S05]  /*2260*/  IMAD R27, R2, R3, R27 ;  /* 0x00000003021b7224 */ /* 0x000fca00078e021b */
[----:B------:R-:W-:Y:S01]  /*2270*/  ISETP.GT.U32.AND P5, PT, R26, R27, PT ;  /* 0x0000001b1a00720c */ /* 0x000fe20003fa4070 */
[----:B0-----:R-:W-:-:S04]  /*2280*/  VIADD R2, R28, 0xffffffe ;  /* 0x0ffffffe1c027836 */ /* 0x001fc80000000000 */
[----:B------:R0:W1:Y:S08]  /*2290*/  F2I.FTZ.U32.TRUNC.NTZ R3, R2 ;  /* 0x0000000200037305 */ /* 0x000070000021f000 */
[----:B------:R-:W-:Y:S02]  /*22a0*/  @!P5 IADD3 R27, PT, PT, R27, -R26, RZ ;  /* 0x8000001a1b1bd210 */ /* 0x000fe40007ffe0ff */
[----:B0-----:R-:W-:-:S02]  /*22b0*/  MOV R2, RZ ;  /* 0x000000ff00027202 */ /* 0x001fc40000000f00 */
[----:B------:R-:W-:Y:S02]  /*22c0*/  ISETP.GT.U32.AND P5, PT, R26, R27, PT ;  /* 0x0000001b1a00720c */ /* 0x000fe40003fa4070 */
[----:B-1----:R-:W-:-:S05]  /*22d0*/  IADD3 R17, PT, PT, RZ, -R3, RZ ;  /* 0x80000003ff117210 */ /* 0x002fca0007ffe0ff */
[----:B------:R-:W-:-:S04]  /*22e0*/  IMAD R17, R17, R22, RZ ;  /* 0x0000001611117224 */ /* 0x000fc800078e02ff */
[----:B------:R-:W-:Y:S01]  /*22f0*/  IMAD.HI.U32 R2, R3, R17, R2 ;  /* 0x0000001103027227 */ /* 0x000fe200078e0002 */
[----:B------:R-:W-:-:S03]  /*2300*/  IABS R3, R7 ;  /* 0x0000000700037213 */ /* 0x000fc60000000000 */
[----:B------:R-:W-:Y:S01]  /*2310*/  @!P5 IMAD.IADD R27, R27, 0x1, -R26 ;  /* 0x000000011b1bd824 */ /* 0x000fe200078e0a1a */
[----:B------:R-:W-:Y:S01]  /*2320*/  ISETP.GE.AND P5, PT, R10, RZ, PT ;  /* 0x000000ff0a00720c */ /* 0x000fe20003fa6270 */
[----:B------:R-:W-:Y:S02]  /*2330*/  IMAD.MOV R3, RZ, RZ, -R3 ;  /* 0x000000ffff037224 */ /* 0x000fe400078e0a03 */
[----:B------:R-:W-:-:S04]  /*2340*/  IMAD.HI.U32 R2, R2, R11, RZ ;  /* 0x0000000b02027227 */ /* 0x000fc800078e00ff */
[----:B------:R-:W-:Y:S02]  /*2350*/  IMAD R11, R2, R3, R11 ;  /* 0x00000003020b7224 */ /* 0x000fe400078e020b */
[----:B------:R-:W0:Y:S03]  /*2360*/  LDC.64 R2, c[0x0][0x388] ;  /* 0x0000e200ff027b82 */ /* 0x000e260000000a00 */
[----:B------:R-:W-:-:S13]  /*2370*/  ISETP.GT.U32.AND P6, PT, R22, R11, PT ;  /* 0x0000000b1600720c */ /* 0x000fda0003fc4070 */
[----:B------:R-:W-:Y:S01]  /*2380*/  @!P6 IMAD.IADD R11, R11, 0x1, -R22 ;  /* 0x000000010b0be824 */ /* 0x000fe200078e0a16 */
[----:B------:R-:W-:-:S04]  /*2390*/  ISETP.GT.U32.AND P6, PT, R6, R21, PT ;  /* 0x000000150600720c */ /* 0x000fc80003fc4070 */
[----:B------:R-:W-:Y:S01]  /*23a0*/  ISETP.GT.U32.AND P2, PT, R22, R11, PT ;  /* 0x0000000b1600720c */ /* 0x000fe20003f44070 */
[----:B0-----:R-:W-:-:S08]  /*23b0*/  IMAD.WIDE.U32 R2, R0, 0x2, R2 ;  /* 0x0000000200027825 */ /* 0x001fd000078e0002 */
[----:B------:R-:W-:Y:S01]  /*23c0*/  @!P6 IMAD.IADD R21, R21, 0x1, -R6 ;  /* 0x000000011515e824 */ /* 0x000fe200078e0a06 */
[----:B------:R-:W-:Y:S01]  /*23d0*/  ISETP.GE.AND P6, PT, R20, RZ, PT ;  /* 0x000000ff1400720c */ /* 0x000fe20003fc6270 */
[----:B------:R-:W-:Y:S02]  /*23e0*/  IMAD.WIDE.U32 R2, R14, 0x10, R2 ;  /* 0x000000100e027825 */ /* 0x000fe400078e0002 */
[----:B------:R-:W-:Y:S02]  /*23f0*/  @!P2 IADD3 R11, PT, PT, R11, -R22, RZ ;  /* 0x800000160b0ba210 */ /* 0x000fe40007ffe0ff */
[----:B------:R-:W-:Y:S01]  /*2400*/  ISETP.NE.AND P2, PT, R25, RZ, PT ;  /* 0x000000ff1900720c */ /* 0x000fe20003f45270 */
[----:B------:R-:W-:Y:S02]  /*2410*/  @!P0 IMAD.MOV R21, RZ, RZ, -R21 ;  /* 0x000000ffff158224 */ /* 0x000fe400078e0a15 */
[----:B------:R-:W-:Y:S01]  /*2420*/  @!P5 IMAD.MOV R11, RZ, RZ, -R11 ;  /* 0x000000ffff0bd224 */ /* 0x000fe200078e0a0b */
[----:B------:R-:W-:-:S04]  /*2430*/  @!P4 LOP3.LUT R11, RZ, R7, RZ, 0x33, !PT ;  /* 0x00000007ff0bc212 */ /* 0x000fc800078e33ff */
[----:B------:R-:W-:Y:S02]  /*2440*/  @!P6 IADD3 R27, PT, PT, -R27, RZ, RZ ;  /* 0x000000ff1b1be210 */ /* 0x000fe40007ffe1ff */
[----:B------:R-:W-:-:S03]  /*2450*/  @!P1 LOP3.LUT R27, RZ, R23, RZ, 0x33, !PT ;  /* 0x00000017ff1b9212 */ /* 0x000fc600078e33ff */
[----:B------:R-:W-:Y:S02]  /*2460*/  @!P2 LOP3.LUT R21, RZ, R25, RZ, 0x33, !PT ;  /* 0x00000019ff15a212 */ /* 0x000fe400078e33ff */
[----:B------:R-:W-:Y:S02]  /*2470*/  PRMT R7, R27, 0x5410, R11 ;  /* 0x000054101b077816 */ /* 0x000fe4000000000b */
[----:B------:R-:W-:-:S05]  /*2480*/  PRMT R6, R9, 0x5410, R21 ;  /* 0x0000541009067816 */ /* 0x000fca0000000015 */
[----:B------:R-:W-:Y:S01]  /*2490*/  STG.E.128 desc[UR4][R2.64], R4 ;  /* 0x0000000402007986 */ /* 0x000fe2000c101d04 */
[----:B------:R-:W-:Y:S05]  /*24a0*/  EXIT ;  /* 0x000000000000794d */ /* 0x000fea0003800000 */
.L_x_16200:
        /* <DEDUP_REMOVED lines=13> */
.L_x_54868:


//--------------------- .text._ZN2at6native18elementwise_kernelILi128ELi4EZNS0_15gpu_kernel_implINS0_13BUnaryFunctorIsssZZZNS0_16fmod_kernel_cudaERNS_18TensorIteratorBaseEENKUlvE_clEvENKUlvE3_clEvEUlssE_EEEEvS5_RKT_EUliE_EEviT1_ --------------------------
	.section	.text._ZN2at6native18elementwise_kernelILi128ELi4EZNS0_15gpu_kernel_implINS0_13BUnaryFunctorIsssZZZNS0_16fmod_kernel_cudaERNS_18TensorIteratorBaseEENKUlvE_clEvENKUlvE3_clEvEUlssE_EEEEvS5_RKT_EUliE_EEviT1_,"ax",@progbits
	.align	128
        .global         _ZN2at6native18elementwise_kernelILi128ELi4EZNS0_15gpu_kernel_implINS0_13BUnaryFunctorIsssZZZNS0_16fmod_kernel_cudaERNS_18TensorIteratorBaseEENKUlvE_clEvENKUlvE3_clEvEUlssE_EEEEvS5_RKT_EUliE_EEviT1_
        .type           _ZN2at6native18elementwise_kernelILi128ELi4EZNS0_15gpu_kernel_implINS0_13BUnaryFunctorIsssZZZNS0_16fmod_kernel_cudaERNS_18TensorIteratorBaseEENKUlvE_clEvENKUlvE3_clEvEUlssE_EEEEvS5_RKT_EUliE_EEviT1_,@function
        .size           _ZN2at6native18elementwise_kernelILi128ELi4EZNS0_15gpu_kernel_implINS0_13BUnaryFunctorIsssZZZNS0_16fmod_kernel_cudaERNS_18TensorIteratorBaseEENKUlvE_clEvENKUlvE3_clEvEUlssE_EEEEvS5_RKT_EUliE_EEviT1_,(.L_x_54869 - _ZN2at6native18elementwise_kernelILi128ELi4EZNS0_15gpu_kernel_implINS0_13BUnaryFunctorIsssZZZNS0_16fmod_kernel_cudaERNS_18TensorIteratorBaseEENKUlvE_clEvENKUlvE3_clEvEUlssE_EEEEvS5_RKT_EUliE_EEviT1_)
        .other          _ZN2at6native18elementwise_kernelILi128ELi4EZNS0_15gpu_kernel_implINS0_13BUnaryFunctorIsssZZZNS0_16fmod_kernel_cudaERNS_18TensorIteratorBaseEENKUlvE_clEvENKUlvE3_clEvEUlssE_EEEEvS5_RKT_EUliE_EEviT1_,@"STO_CUDA_ENTRY STV_DEFAULT"
_ZN2at6native18elementwise_kernelILi128ELi4EZNS0_15gpu_kernel_implINS0_13BUnaryFunctorIsssZZZNS0_16fmod_kernel_cudaERNS_18TensorIteratorBaseEENKUlvE_clEvENKUlvE3_clEvEUlssE_EEEEvS5_RKT_EUliE_EEviT1_:
.text._ZN2at6native18elementwise_kernelILi128ELi4EZNS0_15gpu_kernel_implINS0_13BUnaryFunctorIsssZZZNS0_16fmod_kernel_cudaERNS_18TensorIteratorBaseEENKUlvE_clEvENKUlvE3_clEvEUlssE_EEEEvS5_RKT_EUliE_EEviT1_:
[----:B------:R-:W0:Y:S01]  /*0000*/  LDC R1, c[0x0][0x37c] ;  /* 0x0000df00ff017b82 */ /* 0x000e220000000800 */
[----:B------:R-:W1:Y:S07]  /*0010*/  S2R R17, SR_TID.X ;  /* 0x0000000000117919 */ /* 0x000e6e0000002100 */
[----:B------:R-:W2:Y:S01]  /*0020*/  S2UR UR4, SR_CTAID.X ;  /* 0x00000000000479c3 */ /* 0x000ea20000002500 */
[----:B------:R-:W3:Y:S01]  /*0030*/  LDCU UR39, c[0x0][0x388] ;  /* 0x00007100ff2777ac */ /* 0x000ee20008000800 */
[----:B------:R-:W-:Y:S01]  /*0040*/  BSSY.RECONVERGENT B6, `(.L_x_16201) ;  /* 0x000031d000067945 */ /* 0x000fe20003800200 */
[----:B------:R-:W4:Y:S05]  /*0050*/  LDCU UR5, c[0x0][0x380] ;  /* 0x00007000ff0577ac */ /* 0x000f2a0008000800 */
[----:B------:R-:W5:Y:S01]  /*0060*/  LDC.U16 R0, c[0x0][0x592] ;  /* 0x00016480ff007b82 */ /* 0x000f620000000400 */
        /* <DEDUP_REMOVED lines=8> */
[----:B-----5:R-:W-:Y:S01]  /*00f0*/  PRMT R18, R0, 0x9910, RZ ;  /* 0x0000991000127816 */ /* 0x020fe200000000ff */
        /* <DEDUP_REMOVED lines=8> */
[----:B------:R-:W-:Y:S01]  /*0180*/  IMAD.MOV.U32 R16, RZ, RZ, RZ ;  /* 0x000000ffff107224 */ /* 0x000fe200078e00ff */
        /* <DEDUP_REMOVED lines=296> */
.L_x_16203:
        /* <DEDUP_REMOVED lines=16> */
.L_x_16207:
[----:B------:R0:W5:Y:S01]  /*1510*/  LDG.E.U8 R0, desc[UR36][R2.64] ;  /* 0x0000002402007981 */ /* 0x000162000c1e1100 */
[----:B------:R-:W-:Y:S05]  /*1520*/  BRA `(.L_x_16209) ;  /* 0x0000000c004c7947 */ /* 0x000fea0003800000 */
.L_x_16206:
        /* <DEDUP_REMOVED lines=8> */
.L_x_16211:
[----:B------:R0:W5:Y:S01]  /*15b0*/  LDG.E.U16 R0, desc[UR36][R2.64] ;  /* 0x0000002402007981 */ /* 0x000162000c1e1500 */
[----:B------:R-:W-:Y:S05]  /*15c0*/  BRA `(.L_x_16209) ;  /* 0x0000000c00247947 */ /* 0x000fea0003800000 */
.L_x_16210:
[----:B------:R0:W5:Y:S01]  /*15d0*/  LDG.E.U16 R0, desc[UR36][R2.64] ;  /* 0x0000002402007981 */ /* 0x000162000c1e1500 */
[----:B------:R-:W-:Y:S05]  /*15e0*/  BRA `(.L_x_16209) ;  /* 0x0000000c001c7947 */ /* 0x000fea0003800000 */
.L_x_16205:
        /* <DEDUP_REMOVED lines=9> */
.L_x_16213:
[----:B------:R-:W2:Y:S02]  /*1680*/  LDG.E.U16 R4, desc[UR36][R2.64] ;  /* 0x0000002402047981 */ /* 0x000ea4000c1e1500 */
[----:B--2---:R-:W-:-:S06]  /*1690*/  HADD2.F32 R4, -RZ, R4.H0_H0 ;  /* 0x20000004ff047230 */ /* 0x004fcc0000004100 */
[----:B------:R-:W0:Y:S02]  /*16a0*/  F2I.FTZ.TRUNC.NTZ R4, R4 ;  /* 0x0000000400047305 */ /* 0x000e24000021f100 */
[----:B0-----:R-:W-:Y:S01]  /*16b0*/  PRMT R0, R4, 0x7610, R0 ;  /* 0x0000761004007816 */ /* 0x001fe20000000000 */
[----:B------:R-:W-:Y:S06]  /*16c0*/  BRA `(.L_x_16209) ;  /* 0x0000000800e47947 */ /* 0x000fec0003800000 */
.L_x_16212:
        /* <DEDUP_REMOVED lines=9> */
.L_x_16215:
[----:B------:R-:W2:Y:S02]  /*1760*/  LDG.E.U16 R2, desc[UR36][R2.64] ;  /* 0x0000002402027981 */ /* 0x000ea4000c1e1500 */
[----:B--2---:R-:W-:-:S06]  /*1770*/  HADD2.F32 R4, -RZ, R2.H0_H0 ;  /* 0x20000002ff047230 */ /* 0x004fcc0000004100 */
[----:B------:R-:W0:Y:S02]  /*1780*/  F2I.FTZ.TRUNC.NTZ R4, R4 ;  /* 0x0000000400047305 */ /* 0x000e24000021f100 */
[----:B0-----:R-:W-:Y:S01]  /*1790*/  PRMT R0, R4, 0x7610, R0 ;  /* 0x0000761004007816 */ /* 0x001fe20000000000 */
[----:B------:R-:W-:Y:S06]  /*17a0*/  BRA `(.L_x_16209) ;  /* 0x0000000800ac7947 */ /* 0x000fec0003800000 */
.L_x_16214:
[----:B------:R-:W2:Y:S02]  /*17b0*/  LDG.E.64 R2, desc[UR36][R2.64] ;  /* 0x0000002402027981 */ /* 0x000ea4000c1e1b00 */
[----:B--2---:R0:W1:Y:S01]  /*17c0*/  F2I.F64.TRUNC R0, R2 ;  /* 0x0000000200007311 */ /* 0x004062000030d100 */
[----:B------:R-:W-:Y:S05]  /*17d0*/  BRA `(.L_x_16209) ;  /* 0x0000000800a07947 */ /* 0x000fea0003800000 */
.L_x_16204:
        /* <DEDUP_REMOVED lines=12> */
.L_x_16218:
[----:B------:R-:W2:Y:S02]  /*18a0*/  LDG.E.64 R2, desc[UR36][R2.64] ;  /* 0x0000002402027981 */ /* 0x000ea4000c1e1b00 */
[----:B--2---:R3:W4:Y:S01]  /*18b0*/  F2I.F64.TRUNC R0, R2 ;  /* 0x0000000200007311 */ /* 0x004722000030d100 */
[----:B------:R-:W-:Y:S05]  /*18c0*/  BRA `(.L_x_16209) ;  /* 0x0000000800647947 */ /* 0x000fea0003800000 */
.L_x_16217:
        /* <DEDUP_REMOVED lines=27> */
.L_x_16220:
        /* <DEDUP_REMOVED lines=14> */
.L_x_16219:
[----:B------:R-:W2:Y:S02]  /*1b60*/  LDG.E.U16 R4, desc[UR36][R2.64] ;  /* 0x0000002402047981 */ /* 0x000ea4000c1e1500 */
[----:B--2---:R-:W-:-:S06]  /*1b70*/  IMAD.U32 R4, R4, 0x10000, RZ ;  /* 0x0001000004047824 */ /* 0x004fcc00078e00ff */
[----:B------:R-:W0:Y:S02]  /*1b80*/  F2I.FTZ.TRUNC.NTZ R4, R4 ;  /* 0x0000000400047305 */ /* 0x000e24000021f100 */
[----:B0-----:R-:W-:Y:S01]  /*1b90*/  PRMT R0, R4, 0x7610, R0 ;  /* 0x0000761004007816 */ /* 0x001fe20000000000 */
[----:B------:R-:W-:Y:S06]  /*1ba0*/  BRA `(.L_x_16209) ;  /* 0x0000000400ac7947 */ /* 0x000fec0003800000 */
.L_x_16216:
        /* <DEDUP_REMOVED lines=10> */
.L_x_16223:
        /* <DEDUP_REMOVED lines=21> */
.L_x_16227:
[----:B------:R-:W-:Y:S05]  /*1da0*/  BSYNC.RECONVERGENT B1 ;  /* 0x0000000000017941 */ /* 0x000fea0003800200 */
.L_x_16226:
[----:B------:R-:W-:Y:S02]  /*1db0*/  SHF.L.U32 R0, R0, 0x14, RZ ;  /* 0x0000001400007819 */ /* 0x000fe400000006ff */
[----:B------:R-:W-:-:S04]  /*1dc0*/  LEA R2, R2, 0x3b800000, 0x17 ;  /* 0x3b80000002027811 */ /* 0x000fc800078eb8ff */
[----:B------:R-:W-:-:S07]  /*1dd0*/  LOP3.LUT R4, R2, R0, R7, 0xfe, !PT ;  /* 0x0000000002047212 */ /* 0x000fce00078efe07 */
.L_x_16225:
[----:B------:R-:W-:Y:S05]  /*1de0*/  BSYNC.RECONVERGENT B0 ;  /* 0x0000000000007941 */ /* 0x000fea0003800200 */
.L_x_16224:
[----:B------:R-:W0:Y:S02]  /*1df0*/  F2I.FTZ.TRUNC.NTZ R4, R4 ;  /* 0x0000000400047305 */ /* 0x000e24000021f100 */
[----:B0-----:R-:W-:Y:S01]  /*1e00*/  PRMT R0, R4, 0x7610, R0 ;  /* 0x0000761004007816 */ /* 0x001fe20000000000 */
[----:B------:R-:W-:Y:S06]  /*1e10*/  BRA `(.L_x_16209) ;  /* 0x0000000400107947 */ /* 0x000fec0003800000 */
.L_x_16222:
        /* <DEDUP_REMOVED lines=21> */
.L_x_16231:
[----:B------:R-:W-:Y:S05]  /*1f70*/  BSYNC.RECONVERGENT B1 ;  /* 0x0000000000017941 */ /* 0x000fea0003800200 */
.L_x_16230:
[----:B------:R-:W-:Y:S01]  /*1f80*/  IMAD.SHL.U32 R0, R0, 0x200000, RZ ;  /* 0x0020000000007824 */ /* 0x000fe200078e00ff */
[----:B------:R-:W-:-:S04]  /*1f90*/  LEA R2, R2, 0x37800000, 0x17 ;  /* 0x3780000002027811 */ /* 0x000fc800078eb8ff */
[----:B------:R-:W-:-:S07]  /*1fa0*/  LOP3.LUT R4, R2, R0, R7, 0xfe, !PT ;  /* 0x0000000002047212 */ /* 0x000fce00078efe07 */
.L_x_16229:
[----:B------:R-:W-:Y:S05]  /*1fb0*/  BSYNC.RECONVERGENT B0 ;  /* 0x0000000000007941 */ /* 0x000fea0003800200 */
.L_x_16228:
[----:B------:R-:W0:Y:S02]  /*1fc0*/  F2I.FTZ.TRUNC.NTZ R4, R4 ;  /* 0x0000000400047305 */ /* 0x000e24000021f100 */
[----:B0-----:R-:W-:Y:S01]  /*1fd0*/  PRMT R0, R4, 0x7610, R0 ;  /* 0x0000761004007816 */ /* 0x001fe20000000000 */
[----:B------:R-:W-:Y:S06]  /*1fe0*/  BRA `(.L_x_16209) ;  /* 0x00000000009c7947 */ /* 0x000fec0003800000 */
.L_x_16221:
[----:B------:R-:W-:-:S09]  /*1ff0*/  UISETP.NE.AND UP0, UPT, UR4, 0x1c, UPT ;  /* 0x0000001c0400788c */ /* 0x000fd2000bf05270 */
[----:B------:R-:W-:Y:S05]  /*2000*/  BRA.U !UP0, `(.L_x_16232) ;  /* 0x0000000108907547 */ /* 0x000fea000b800000 */
[----:B------:R-:W-:-:S09]  /*2010*/  UISETP.NE.AND UP0, UPT, UR4, 0x1d, UPT ;  /* 0x0000001d0400788c */ /* 0x000fd2000bf05270 */
[----:B------:R-:W-:Y:S05]  /*2020*/  BRA.U !UP0, `(.L_x_16233) ;  /* 0x0000000108807547 */ /* 0x000fea000b800000 */
[----:B------:R-:W-:-:S09]  /*2030*/  UISETP.NE.AND UP0, UPT, UR4, 0x2c, UPT ;  /* 0x0000002c0400788c */ /* 0x000fd2000bf05270 */
[----:B------:R-:W-:Y:S05]  /*2040*/  BRA.U !UP0, `(.L_x_16234) ;  /* 0x0000000108487547 */ /* 0x000fea000b800000 */
.L_x_16208:
        /* <DEDUP_REMOVED lines=16> */
.L_x_16235:
[----:B------:R-:W-:Y:S01]  /*2150*/  PRMT R0, RZ, 0x7610, R0 ;  /* 0x00007610ff007816 */ /* 0x000fe20000000000 */
[----:B------:R-:W-:Y:S06]  /*2160*/  BRA `(.L_x_16209) ;  /* 0x00000000003c7947 */ /* 0x000fec0003800000 */
.L_x_16234:
        /* <DEDUP_REMOVED lines=8> */
.L_x_16237:
[----:B------:R-:W-:Y:S05]  /*21f0*/  BSYNC.RECONVERGENT B0 ;  /* 0x0000000000007941 */ /* 0x000fea0003800200 */
.L_x_16236:
[----:B------:R-:W0:Y:S02]  /*2200*/  F2I.FTZ.TRUNC.NTZ R4, R4 ;  /* 0x0000000400047305 */ /* 0x000e24000021f100 */
[----:B0-----:R-:W-:Y:S01]  /*2210*/  PRMT R0, R4, 0x7610, R0 ;  /* 0x0000761004007816 */ /* 0x001fe20000000000 */
[----:B------:R-:W-:Y:S06]  /*2220*/  BRA `(.L_x_16209) ;  /* 0x00000000000c7947 */ /* 0x000fec0003800000 */
.L_x_16233:
[----:B------:R2:W5:Y:S01]  /*2230*/  LDG.E.U16 R0, desc[UR36][R2.64] ;  /* 0x0000002402007981 */ /* 0x000562000c1e1500 */
[----:B------:R-:W-:Y:S05]  /*2240*/  BRA `(.L_x_16209) ;  /* 0x0000000000047947 */ /* 0x000fea0003800000 */
.L_x_16232:
[----:B------:R1:W5:Y:S02]  /*2250*/  LDG.E.U16 R0, desc[UR36][R2.64] ;  /* 0x0000002402007981 */ /* 0x000364000c1e1500 */
.L_x_16209:
[-C--:B------:R-:W-:Y:S01]  /*2260*/  IABS R6, R18.reuse ;  /* 0x0000001200067213 */ /* 0x080fe20000000000 */
[----:B------:R-:W0:Y:S01]  /*2270*/  LDCU.64 UR6, c[0x0][0x580] ;  /* 0x0000b000ff0677ac */ /* 0x000e220008000a00 */
[----:B-1--45:R-:W-:Y:S02]  /*2280*/  PRMT R0, R0, 0x9910, RZ ;  /* 0x0000991000007816 */ /* 0x032fe400000000ff */
[----:B------:R-:W1:Y:S01]  /*2290*/  I2F.RP R4, R6 ;  /* 0x0000000600047306 */ /* 0x000e620000209400 */
[----:B------:R-:W-:Y:S01]  /*22a0*/  IABS R8, R18 ;  /* 0x0000001200087213 */ /* 0x000fe20000000000 */
[----:B------:R-:W-:Y:S01]  /*22b0*/  UPRMT UR4, UR41, 0x9910, URZ ;  /* 0x0000991029047896 */ /* 0x000fe200080000ff */
[----:B------:R-:W-:Y:S02]  /*22c0*/  IABS R7, R0 ;  /* 0x0000000000077213 */ /* 0x000fe40000000000 */
[----:B------:R-:W-:Y:S01]  /*22d0*/  ISETP.GE.AND P1, PT, R0, RZ, PT ;  /* 0x000000ff0000720c */ /* 0x000fe20003f26270 */
[----:B------:R-:W-:-:S02]  /*22e0*/  UISETP.GT.AND UP0, UPT, UR4, 0x9, UPT ;  /* 0x000000090400788c */ /* 0x000fc4000bf04270 */
[----:B-1----:R-:W0:Y:S02]  /*22f0*/  MUFU.RCP R4, R4 ;  /* 0x0000000400047308 */ /* 0x002e240000001000 */
[----:B0-23--:R-:W-:Y:S01]  /*2300*/  VIADD R2, R4, 0xffffffe ;  /* 0x0ffffffe04027836 */ /* 0x00dfe20000000000 */
[----:B------:R-:W-:-:S05]  /*2310*/  IADD3 R4, PT, PT, RZ, -R8, RZ ;  /* 0x80000008ff047210 */ /* 0x000fca0007ffe0ff */
[----:B------:R0:W1:Y:S02]  /*2320*/  F2I.FTZ.U32.TRUNC.NTZ R3, R2 ;  /* 0x0000000200037305 */ /* 0x000064000021f000 */
[----:B0-----:R-:W-:Y:S02]  /*2330*/  IMAD.MOV.U32 R2, RZ, RZ, RZ ;  /* 0x000000ffff027224 */ /* 0x001fe400078e00ff */
[----:B-1----:R-:W-:-:S04]  /*2340*/  IMAD.MOV R5, RZ, RZ, -R3 ;  /* 0x000000ffff057224 */ /* 0x002fc800078e0a03 */
        /* <DEDUP_REMOVED lines=10> */
[----:B------:R-:W-:-:S03]  /*23f0*/  IADD3 R2, P2, PT, R16, UR6, RZ ;  /* 0x0000000610027c10 */ /* 0x000fc6000ff5e0ff */
        /* <DEDUP_REMOVED lines=15> */
.L_x_16241:
[----:B------:R3:W-:Y:S01]  /*24f0*/  STG.E.U8 desc[UR36][R2.64], R4 ;  /* 0x0000000402007986 */ /* 0x0007e2000c101124 */
[----:B------:R-:W-:Y:S05]  /*2500*/  BRA `(.L_x_16243) ;  /* 0x0000000c003c7947 */ /* 0x000fea0003800000 */
.L_x_16240:
        /* <DEDUP_REMOVED lines=9> */
.L_x_16245:
[----:B------:R1:W-:Y:S01]  /*25a0*/  STG.E desc[UR36][R2.64], R4 ;  /* 0x0000000402007986 */ /* 0x0003e2000c101924 */
[----:B------:R-:W-:Y:S05]  /*25b0*/  BRA `(.L_x_16243) ;  /* 0x0000000c00107947 */ /* 0x000fea0003800000 */
.L_x_16244:
[----:B------:R2:W-:Y:S01]  /*25c0*/  STG.E.U16 desc[UR36][R2.64], R4 ;  /* 0x0000000402007986 */ /* 0x0005e2000c101524 */
[----:B------:R-:W-:Y:S05]  /*25d0*/  BRA `(.L_x_16243) ;  /* 0x0000000c00087947 */ /* 0x000fea0003800000 */
.L_x_16239:
        /* <DEDUP_REMOVED lines=9> */
.L_x_16247:
[----:B------:R-:W0:Y:S02]  /*2670*/  I2F.S16 R0, R4 ;  /* 0x0000000400007306 */ /* 0x000e240000101400 */
[----:B0-----:R-:W-:-:S05]  /*2680*/  F2FP.F16.F32.PACK_AB R0, RZ, R0 ;  /* 0x00000000ff00723e */ /* 0x001fca00000000ff */
[----:B------:R0:W-:Y:S01]  /*2690*/  STG.E.U16 desc[UR36][R2.64], R0 ;  /* 0x0000000002007986 */ /* 0x0001e2000c101524 */
[----:B------:R-:W-:Y:S05]  /*26a0*/  BRA `(.L_x_16243) ;  /* 0x0000000800d47947 */ /* 0x000fea0003800000 */
.L_x_16246:
[----:B------:R-:W-:-:S09]  /*26b0*/  UISETP.NE.AND UP0, UPT, UR4, 0x7, UPT ;  /* 0x000000070400788c */ /* 0x000fd2000bf05270 */
[----:B------:R-:W-:Y:S05]  /*26c0*/  BRA.U !UP0, `(.L_x_16248) ;  /* 0x0000000108347547 */ /* 0x000fea000b800000 */
[----:B------:R-:W-:-:S09]  /*26d0*/  UISETP.NE.AND UP0, UPT, UR4, 0x8, UPT ;  /* 0x000000080400788c */ /* 0x000fd2000bf05270 */
[----:B------:R-:W-:Y:S05]  /*26e0*/  BRA.U !UP0, `(.L_x_16249) ;  /* 0x0000000108187547 */ /* 0x000fea000b800000 */
[----:B------:R-:W-:-:S09]  /*26f0*/  UISETP.NE.AND UP0, UPT, UR4, 0x9, UPT ;  /* 0x000000090400788c */ /* 0x000fd2000bf05270 */
[----:B------:R-:W-:Y:S05]  /*2700*/  BRA.U UP0, `(.L_x_16242) ;  /* 0x0000000900287547 */ /* 0x000fea000b800000 */
[----:B------:R-:W0:Y:S01]  /*2710*/  I2F.S16 R4, R4 ;  /* 0x0000000400047306 */ /* 0x000e220000101400 */
[----:B------:R-:W-:-:S05]  /*2720*/  HFMA2 R5, -RZ, RZ, 0, 0 ;  /* 0x00000000ff057431 */ /* 0x000fca00000001ff */
[----:B0-----:R0:W-:Y:S01]  /*2730*/  STG.E.64 desc[UR36][R2.64], R4 ;  /* 0x0000000402007986 */ /* 0x0011e2000c101b24 */
[----:B------:R-:W-:Y:S05]  /*2740*/  BRA `(.L_x_16243) ;  /* 0x0000000800ac7947 */ /* 0x000fea0003800000 */
.L_x_16249:
[----:B------:R-:W0:Y:S02]  /*2750*/  I2F.S16 R4, R4 ;  /* 0x0000000400047306 */ /* 0x000e240000101400 */
[----:B0-----:R-:W-:-:S04]  /*2760*/  F2FP.F16.F32.PACK_AB R5, RZ, R4 ;  /* 0x00000004ff05723e */ /* 0x001fc800000000ff */
[----:B------:R-:W-:-:S05]  /*2770*/  PRMT R5, R5, 0x5410, RZ ;  /* 0x0000541005057816 */ /* 0x000fca00000000ff */
[----:B------:R0:W-:Y:S01]  /*2780*/  STG.E desc[UR36][R2.64], R5 ;  /* 0x0000000502007986 */ /* 0x0001e2000c101924 */
[----:B------:R-:W-:Y:S05]  /*2790*/  BRA `(.L_x_16243) ;  /* 0x0000000800987947 */ /* 0x000fea0003800000 */
.L_x_16248:
[----:B------:R-:W0:Y:S02]  /*27a0*/  I2F.F64.S16 R4, R4 ;  /* 0x0000000400047312 */ /* 0x000e240000101c00 */
[----:B0-----:R0:W-:Y:S01]  /*27b0*/  STG.E.64 desc[UR36][R2.64], R4 ;  /* 0x0000000402007986 */ /* 0x0011e2000c101b24 */
[----:B------:R-:W-:Y:S05]  /*27c0*/  BRA `(.L_x_16243) ;  /* 0x00000008008c7947 */ /* 0x000fea0003800000 */
.L_x_16238:
        /* <DEDUP_REMOVED lines=12> */
.L_x_16252:
[----:B------:R-:W0:Y:S01]  /*2890*/  I2F.F64.S16 R4, R4 ;  /* 0x0000000400047312 */ /* 0x000e220000101c00 */
[----:B------:R-:W-:-:S05]  /*28a0*/  CS2R R6, SRZ ;  /* 0x0000000000067805 */ /* 0x000fca000001ff00 */
[----:B0-----:R0:W-:Y:S01]  /*28b0*/  STG.E.128 desc[UR36][R2.64], R4 ;  /* 0x0000000402007986 */ /* 0x0011e2000c101d24 */
[----:B------:R-:W-:Y:S05]  /*28c0*/  BRA `(.L_x_16243) ;  /* 0x00000008004c7947 */ /* 0x000fea0003800000 */
.L_x_16251:
        /* <DEDUP_REMOVED lines=19> */
.L_x_16256:
[----:B------:R-:W-:Y:S05]  /*2a00*/  BSYNC.RECONVERGENT B0 ;  /* 0x0000000000007941 */ /* 0x000fea0003800200 */
.L_x_16255:
[----:B------:R-:W-:-:S05]  /*2a10*/  LOP3.LUT R5, R0, 0x80, R5, 0xf8, !PT ;  /* 0x0000008000057812 */ /* 0x000fca00078ef805 */
[----:B------:R0:W-:Y:S01]  /*2a20*/  STG.E.U8 desc[UR36][R2.64], R5 ;  /* 0x0000000502007986 */ /* 0x0001e2000c101124 */
[----:B------:R-:W-:Y:S05]  /*2a30*/  BRA `(.L_x_16243) ;  /* 0x0000000400f07947 */ /* 0x000fea0003800000 */
.L_x_16254:
        /* <DEDUP_REMOVED lines=15> */
.L_x_16258:
[----:B------:R-:W-:Y:S05]  /*2b30*/  BSYNC.RECONVERGENT B0 ;  /* 0x0000000000007941 */ /* 0x000fea0003800200 */
.L_x_16257:
[----:B------:R-:W-:-:S05]  /*2b40*/  LOP3.LUT R5, R0, 0x80, R5, 0xf8, !PT ;  /* 0x0000008000057812 */ /* 0x000fca00078ef805 */
[----:B------:R0:W-:Y:S01]  /*2b50*/  STG.E.U8 desc[UR36][R2.64], R5 ;  /* 0x0000000502007986 */ /* 0x0001e2000c101124 */
[----:B------:R-:W-:Y:S05]  /*2b60*/  BRA `(.L_x_16243) ;  /* 0x0000000400a47947 */ /* 0x000fea0003800000 */
.L_x_16253:
[----:B------:R-:W0:Y:S02]  /*2b70*/  I2F.S16 R0, R4 ;  /* 0x0000000400007306 */ /* 0x000e240000101400 */
[----:B0-----:R-:W-:-:S05]  /*2b80*/  F2FP.BF16.F32.PACK_AB R0, RZ, R0 ;  /* 0x00000000ff00723e */ /* 0x001fca00000010ff */
[----:B------:R0:W-:Y:S01]  /*2b90*/  STG.E.U16 desc[UR36][R2.64], R0 ;  /* 0x0000000002007986 */ /* 0x0001e2000c101524 */
[----:B------:R-:W-:Y:S05]  /*2ba0*/  BRA `(.L_x_16243) ;  /* 0x0000000400947947 */ /* 0x000fea0003800000 */
.L_x_16250:
        /* <DEDUP_REMOVED lines=10> */
.L_x_16261:
        /* <DEDUP_REMOVED lines=13> */
.L_x_16264:
[----:B------:R-:W-:-:S04]  /*2d20*/  SHF.R.U32.HI R0, RZ, 0x14, R7 ;  /* 0x00000014ff007819 */ /* 0x000fc80000011607 */
[----:B------:R-:W-:-:S04]  /*2d30*/  LOP3.LUT R0, R0, 0x1, RZ, 0xc0, !PT ;  /* 0x0000000100007812 */ /* 0x000fc800078ec0ff */
[----:B------:R-:W-:-:S04]  /*2d40*/  IADD3 R0, PT, PT, R7, 0x487ffff, R0 ;  /* 0x0487ffff07007810 */ /* 0x000fc80007ffe000 */
[----:B------:R-:W-:-:S04]  /*2d50*/  SHF.R.U32.HI R0, RZ, 0x14, R0 ;  /* 0x00000014ff007819 */ /* 0x000fc80000011600 */
[----:B------:R-:W-:-:S07]  /*2d60*/  LOP3.LUT R4, R0, 0xff, RZ, 0xc0, !PT ;  /* 0x000000ff00047812 */ /* 0x000fce00078ec0ff */
.L_x_16265:
[----:B------:R-:W-:-:S04]  /*2d70*/  SHF.R.U32.HI R5, RZ, 0x18, R7 ;  /* 0x00000018ff057819 */ /* 0x000fc80000011607 */
[----:B------:R-:W-:-:S04]  /*2d80*/  LOP3.LUT R4, R4, 0x80, R5, 0xf8, !PT ;  /* 0x0000008004047812 */ /* 0x000fc800078ef805 */
[----:B------:R-:W-:-:S07]  /*2d90*/  PRMT R0, R4, 0x7610, R0 ;  /* 0x0000761004007816 */ /* 0x000fce0000000000 */
.L_x_16263:
[----:B------:R-:W-:Y:S05]  /*2da0*/  BSYNC.RECONVERGENT B0 ;  /* 0x0000000000007941 */ /* 0x000fea0003800200 */
.L_x_16262:
[----:B------:R0:W-:Y:S01]  /*2db0*/  STG.E.U8 desc[UR36][R2.64], R0 ;  /* 0x0000000002007986 */ /* 0x0001e2000c101124 */
[----:B------:R-:W-:Y:S05]  /*2dc0*/  BRA `(.L_x_16243) ;  /* 0x00000004000c7947 */ /* 0x000fea0003800000 */
.L_x_16260:
[----:B------:R-:W0:Y:S01]  /*2dd0*/  I2F.S16 R7, R4 ;  /* 0x0000000400077306 */ /* 0x000e220000101400 */
[----:B------:R-:W-:Y:S01]  /*2de0*/  BSSY.RECONVERGENT B0, `(.L_x_16266) ;  /* 0x0000014000007945 */ /* 0x000fe20003800200 */
[----:B------:R-:W-:Y:S02]  /*2df0*/  MOV R0, 0x80 ;  /* 0x0000008000007802 */ /* 0x000fe40000000f00 */
        /* <DEDUP_REMOVED lines=10> */
.L_x_16268:
[----:B------:R-:W-:-:S04]  /*2ea0*/  SHF.R.U32.HI R0, RZ, 0x15, R7 ;  /* 0x00000015ff007819 */ /* 0x000fc80000011607 */
[----:B------:R-:W-:-:S04]  /*2eb0*/  LOP3.LUT R0, R0, 0x1, RZ, 0xc0, !PT ;  /* 0x0000000100007812 */ /* 0x000fc800078ec0ff */
[----:B------:R-:W-:-:S04]  /*2ec0*/  IADD3 R0, PT, PT, R7, 0x88fffff, R0 ;  /* 0x088fffff07007810 */ /* 0x000fc80007ffe000 */
[----:B------:R-:W-:-:S04]  /*2ed0*/  SHF.R.U32.HI R0, RZ, 0x15, R0 ;  /* 0x00000015ff007819 */ /* 0x000fc80000011600 */
[----:B------:R-:W-:-:S07]  /*2ee0*/  LOP3.LUT R4, R0, 0xff, RZ, 0xc0, !PT ;  /* 0x000000ff00047812 */ /* 0x000fce00078ec0ff */
.L_x_16269:
[----:B------:R-:W-:-:S04]  /*2ef0*/  SHF.R.U32.HI R5, RZ, 0x18, R7 ;  /* 0x00000018ff057819 */ /* 0x000fc80000011607 */
[----:B------:R-:W-:-:S04]  /*2f00*/  LOP3.LUT R4, R4, 0x80, R5, 0xf8, !PT ;  /* 0x0000008004047812 */ /* 0x000fc800078ef805 */
[----:B------:R-:W-:-:S07]  /*2f10*/  PRMT R0, R4, 0x7610, R0 ;  /* 0x0000761004007816 */ /* 0x000fce0000000000 */
.L_x_16267:
[----:B------:R-:W-:Y:S05]  /*2f20*/  BSYNC.RECONVERGENT B0 ;  /* 0x0000000000007941 */ /* 0x000fea0003800200 */
.L_x_16266:
[----:B------:R0:W-:Y:S01]  /*2f30*/  STG.E.U8 desc[UR36][R2.64], R0 ;  /* 0x0000000002007986 */ /* 0x0001e2000c101124 */
[----:B------:R-:W-:Y:S05]  /*2f40*/  BRA `(.L_x_16243) ;  /* 0x0000000000ac7947 */ /* 0x000fea0003800000 */
.L_x_16259:
[----:B------:R-:W-:-:S09]  /*2f50*/  UISETP.NE.AND UP0, UPT, UR4, 0x1c, UPT ;  /* 0x0000001c0400788c */ /* 0x000fd2000bf05270 */
[----:B------:R-:W-:Y:S05]  /*2f60*/  BRA.U !UP0, `(.L_x_16270) ;  /* 0x0000000108a07547 */ /* 0x000fea000b800000 */
[----:B------:R-:W-:-:S09]  /*2f70*/  UISETP.NE.AND UP0, UPT, UR4, 0x1d, UPT ;  /* 0x0000001d0400788c */ /* 0x000fd2000bf05270 */
[----:B------:R-:W-:Y:S05]  /*2f80*/  BRA.U !UP0, `(.L_x_16271) ;  /* 0x00000001088c7547 */ /* 0x000fea000b800000 */
[----:B------:R-:W-:-:S09]  /*2f90*/  UISETP.NE.AND UP0, UPT, UR4, 0x2c, UPT ;  /* 0x0000002c0400788c */ /* 0x000fd2000bf05270 */
[----:B------:R-:W-:Y:S05]  /*2fa0*/  BRA.U !UP0, `(.L_x_16272) ;  /* 0x0000000108447547 */ /* 0x000fea000b800000 */
.L_x_16242:
        /* <DEDUP_REMOVED lines=16> */
.L_x_16273:
[----:B------:R-:W-:Y:S05]  /*30b0*/  BRA `(.L_x_16243) ;  /* 0x0000000000507947 */ /* 0x000fea0003800000 */
.L_x_16272:
        /* <DEDUP_REMOVED lines=16> */
.L_x_16271:
[----:B------:R-:W-:-:S05]  /*31c0*/  SHF.R.S32.HI R5, RZ, 0x1f, R4 ;  /* 0x0000001fff057819 */ /* 0x000fca0000011404 */
[----:B------:R0:W-:Y:S01]  /*31d0*/  STG.E.64 desc[UR36][R2.64], R4 ;  /* 0x0000000402007986 */ /* 0x0001e2000c101b24 */
[----:B------:R-:W-:Y:S05]  /*31e0*/  BRA `(.L_x_16243) ;  /* 0x0000000000047947 */ /* 0x000fea0003800000 */
.L_x_16270:
[----:B------:R0:W-:Y:S02]  /*31f0*/  STG.E desc[UR36][R2.64], R4 ;  /* 0x0000000402007986 */ /* 0x0001e4000c101924 */
.L_x_16243:
[----:B------:R-:W-:-:S07]  /*3200*/  VIADD R17, R17, 0x80 ;  /* 0x0000008011117836 */ /* 0x000fce0000000000 */
.L_x_16202:
[----:B------:R-:W-:Y:S05]  /*3210*/  BSYNC.RECONVERGENT B6 ;  /* 0x0000000000067941 */ /* 0x000fea0003800200 */
.L_x_16201:
        /* <DEDUP_REMOVED lines=9> */
[----:B------:R-:W1:Y:S01]  /*32b0*/  LDCU.64 UR4, c[0x0][0x390] ;  /* 0x00007200ff0477ac */ /* 0x000e620008000a00 */
[----:B------:R-:W-:Y:S01]  /*32c0*/  IMAD.MOV.U32 R16, RZ, RZ, RZ ;  /* 0x000000ffff107224 */ /* 0x000fe200078e00ff */
[----:B------:R-:W0:Y:S01]  /*32d0*/  LDCU UR6, c[0x0][0x38c] ;  /* 0x00007180ff0677ac */ /* 0x000e220008000800 */
[----:B------:R-:W5:Y:S01]  /*32e0*/  LDCU.64 UR8, c[0x0][0x4b8] ;  /* 0x00009700ff0877ac */ /* 0x000f620008000a00 */
[----:B------:R-:W-:Y:S01]  /*32f0*/  UISETP.NE.AND UP0, UPT, UR40, URZ, UPT ;  /* 0x000000ff2800728c */ /* 0x000fe2000bf05270 */
[----:B-1234-:R-:W-:-:S05]  /*3300*/  IMAD.HI.U32 R2, R17, UR4, R16 ;  /* 0x0000000411027c27 */ /* 0x01efca000f8e0010 */
[----:B------:R-:W-:-:S05]  /*3310*/  SHF.R.U32.HI R3, RZ, UR5, R2 ;  /* 0x00000005ff037c19 */ /* 0x000fca0008011602 */
[----:B------:R-:W-:-:S04]  /*3320*/  IMAD.MOV R0, RZ, RZ, -R3 ;  /* 0x000000ffff007224 */ /* 0x000fc800078e0a03 */
[----:B0-----:R-:W-:-:S04]  /*3330*/  IMAD R0, R0, UR6, R17 ;  /* 0x0000000600007c24 */ /* 0x001fc8000f8e0211 */
        /* <DEDUP_REMOVED lines=289> */
.L_x_16276:
[----:B------:R-:W1:Y:S01]  /*4550*/  LDCU.64 UR6, c[0x0][0x588] ;  /* 0x0000b100ff0677ac */ /* 0x000e620008000a00 */
[----:B------:R-:W-:-:S04]  /*4560*/  UPRMT UR4, UR42, 0x9910, URZ ;  /* 0x000099102a047896 */ /* 0x000fc800080000ff */
[----:B------:R-:W-:Y:S01]  /*4570*/  UISETP.GT.AND UP0, UPT, UR4, 0x9, UPT ;  /* 0x000000090400788c */ /* 0x000fe2000bf04270 */
[----:B-1234-:R-:W-:-:S04]  /*4580*/  IADD3 R2, P0, PT, R0, UR6, RZ ;  /* 0x0000000600027c10 */ /* 0x01efc8000ff1e0ff */
        /* <DEDUP_REMOVED lines=12> */
.L_x_16280:
[----:B------:R1:W5:Y:S01]  /*4650*/  LDG.E.U8 R0, desc[UR36][R2.64] ;  /* 0x0000002402007981 */ /* 0x000362000c1e1100 */
[----:B------:R-:W-:Y:S05]  /*4660*/  BRA `(.L_x_16282) ;  /* 0x0000000c004c7947 */ /* 0x000fea0003800000 */
.L_x_16279:
        /* <DEDUP_REMOVED lines=8> */
.L_x_16284:
[----:B------:R3:W5:Y:S01]  /*46f0*/  LDG.E.U16 R0, desc[UR36][R2.64] ;  /* 0x0000002402007981 */ /* 0x000762000c1e1500 */
[----:B------:R-:W-:Y:S05]  /*4700*/  BRA `(.L_x_16282) ;  /* 0x0000000c00247947 */ /* 0x000fea0003800000 */
.L_x_16283:
[----:B------:R2:W5:Y:S01]  /*4710*/  LDG.E.U16 R0, desc[UR36][R2.64] ;  /* 0x0000002402007981 */ /* 0x000562000c1e1500 */
[----:B------:R-:W-:Y:S05]  /*4720*/  BRA `(.L_x_16282) ;  /* 0x0000000c001c7947 */ /* 0x000fea0003800000 */
.L_x_16278:
        /* <DEDUP_REMOVED lines=9> */
.L_x_16286:
[----:B------:R-:W2:Y:S02]  /*47c0*/  LDG.E.U16 R4, desc[UR36][R2.64] ;  /* 0x0000002402047981 */ /* 0x000ea4000c1e1500 */
[----:B--2---:R-:W-:-:S06]  /*47d0*/  HADD2.F32 R4, -RZ, R4.H0_H0 ;  /* 0x20000004ff047230 */ /* 0x004fcc0000004100 */
[----:B------:R-:W0:Y:S02]  /*47e0*/  F2I.FTZ.TRUNC.NTZ R4, R4 ;  /* 0x0000000400047305 */ /* 0x000e24000021f100 */
[----:B0-----:R-:W-:Y:S01]  /*47f0*/  PRMT R0, R4, 0x7610, R0 ;  /* 0x0000761004007816 */ /* 0x001fe20000000000 */
[----:B------:R-:W-:Y:S06]  /*4800*/  BRA `(.L_x_16282) ;  /* 0x0000000800e47947 */ /* 0x000fec0003800000 */
.L_x_16285:
        /* <DEDUP_REMOVED lines=9> */
.L_x_16288:
[----:B------:R-:W2:Y:S02]  /*48a0*/  LDG.E.U16 R2, desc[UR36][R2.64] ;  /* 0x0000002402027981 */ /* 0x000ea4000c1e1500 */
[----:B--2---:R-:W-:-:S06]  /*48b0*/  HADD2.F32 R4, -RZ, R2.H0_H0 ;  /* 0x20000002ff047230 */ /* 0x004fcc0000004100 */
[----:B------:R-:W0:Y:S02]  /*48c0*/  F2I.FTZ.TRUNC.NTZ R4, R4 ;  /* 0x0000000400047305 */ /* 0x000e24000021f100 */
[----:B0-----:R-:W-:Y:S01]  /*48d0*/  PRMT R0, R4, 0x7610, R0 ;  /* 0x0000761004007816 */ /* 0x001fe20000000000 */
[----:B------:R-:W-:Y:S06]  /*48e0*/  BRA `(.L_x_16282) ;  /* 0x0000000800ac7947 */ /* 0x000fec0003800000 */
.L_x_16287:
[----:B------:R-:W2:Y:S02]  /*48f0*/  LDG.E.64 R2, desc[UR36][R2.64] ;  /* 0x0000002402027981 */ /* 0x000ea4000c1e1b00 */
[----:B--2---:R0:W1:Y:S01]  /*4900*/  F2I.F64.TRUNC R0, R2 ;  /* 0x0000000200007311 */ /* 0x004062000030d100 */
[----:B------:R-:W-:Y:S05]  /*4910*/  BRA `(.L_x_16282) ;  /* 0x0000000800a07947 */ /* 0x000fea0003800000 */
.L_x_16277:
        /* <DEDUP_REMOVED lines=12> */
.L_x_16291:
[----:B------:R-:W2:Y:S02]  /*49e0*/  LDG.E.64 R2, desc[UR36][R2.64] ;  /* 0x0000002402027981 */ /* 0x000ea4000c1e1b00 */
[----:B--2---:R0:W1:Y:S01]  /*49f0*/  F2I.F64.TRUNC R0, R2 ;  /* 0x0000000200007311 */ /* 0x004062000030d100 */
[----:B------:R-:W-:Y:S05]  /*4a00*/  BRA `(.L_x_16282) ;  /* 0x0000000800647947 */ /* 0x000fea0003800000 */
.L_x_16290:
        /* <DEDUP_REMOVED lines=27> */
.L_x_16293:
        /* <DEDUP_REMOVED lines=14> */
.L_x_16292:
[----:B------:R-:W2:Y:S02]  /*4ca0*/  LDG.E.U16 R4, desc[UR36][R2.64] ;  /* 0x0000002402047981 */ /* 0x000ea4000c1e1500 */
[----:B--2---:R-:W-:-:S06]  /*4cb0*/  IMAD.U32 R4, R4, 0x10000, RZ ;  /* 0x0001000004047824 */ /* 0x004fcc00078e00ff */
[----:B------:R-:W0:Y:S02]  /*4cc0*/  F2I.FTZ.TRUNC.NTZ R4, R4 ;  /* 0x0000000400047305 */ /* 0x000e24000021f100 */
[----:B0-----:R-:W-:Y:S01]  /*4cd0*/  PRMT R0, R4, 0x7610, R0 ;  /* 0x0000761004007816 */ /* 0x001fe20000000000 */
[----:B------:R-:W-:Y:S06]  /*4ce0*/  BRA `(.L_x_16282) ;  /* 0x0000000400ac7947 */ /* 0x000fec0003800000 */
.L_x_16289:
        /* <DEDUP_REMOVED lines=10> */
.L_x_16296:
        /* <DEDUP_REMOVED lines=21> */
.L_x_16300:
[----:B------:R-:W-:Y:S05]  /*4ee0*/  BSYNC.RECONVERGENT B1 ;  /* 0x0000000000017941 */ /* 0x000fea0003800200 */
.L_x_16299:
[----:B------:R-:W-:Y:S02]  /*4ef0*/  SHF.L.U32 R0, R0, 0x14, RZ ;  /* 0x0000001400007819 */ /* 0x000fe400000006ff */
[----:B------:R-:W-:-:S04]  /*4f00*/  LEA R2, R2, 0x3b800000, 0x17 ;  /* 0x3b80000002027811 */ /* 0x000fc800078eb8ff */
[----:B------:R-:W-:-:S07]  /*4f10*/  LOP3.LUT R4, R2, R0, R7, 0xfe, !PT ;  /* 0x0000000002047212 */ /* 0x000fce00078efe07 */
.L_x_16298:
[----:B------:R-:W-:Y:S05]  /*4f20*/  BSYNC.RECONVERGENT B0 ;  /* 0x0000000000007941 */ /* 0x000fea0003800200 */
.L_x_16297:
[----:B------:R-:W0:Y:S02]  /*4f30*/  F2I.FTZ.TRUNC.NTZ R4, R4 ;  /* 0x0000000400047305 */ /* 0x000e24000021f100 */
[----:B0-----:R-:W-:Y:S01]  /*4f40*/  PRMT R0, R4, 0x7610, R0 ;  /* 0x0000761004007816 */ /* 0x001fe20000000000 */
[----:B------:R-:W-:Y:S06]  /*4f50*/  BRA `(.L_x_16282) ;  /* 0x0000000400107947 */ /* 0x000fec0003800000 */
.L_x_16295:
        /* <DEDUP_REMOVED lines=21> */
.L_x_16304:
[----:B------:R-:W-:Y:S05]  /*50b0*/  BSYNC.RECONVERGENT B1 ;  /* 0x0000000000017941 */ /* 0x000fea0003800200 */
.L_x_16303:
[----:B------:R-:W-:Y:S01]  /*50c0*/  IMAD.SHL.U32 R0, R0, 0x200000, RZ ;  /* 0x0020000000007824 */ /* 0x000fe200078e00ff */
[----:B------:R-:W-:-:S04]  /*50d0*/  LEA R2, R2, 0x37800000, 0x17 ;  /* 0x3780000002027811 */ /* 0x000fc800078eb8ff */
[----:B------:R-:W-:-:S07]  /*50e0*/  LOP3.LUT R4, R2, R0, R7, 0xfe, !PT ;  /* 0x0000000002047212 */ /* 0x000fce00078efe07 */
.L_x_16302:
[----:B------:R-:W-:Y:S05]  /*50f0*/  BSYNC.RECONVERGENT B0 ;  /* 0x0000000000007941 */ /* 0x000fea0003800200 */
.L_x_16301:
[----:B------:R-:W0:Y:S02]  /*5100*/  F2I.FTZ.TRUNC.NTZ R4, R4 ;  /* 0x0000000400047305 */ /* 0x000e24000021f100 */
[----:B0-----:R-:W-:Y:S01]  /*5110*/  PRMT R0, R4, 0x7610, R0 ;  /* 0x0000761004007816 */ /* 0x001fe20000000000 */
[----:B------:R-:W-:Y:S06]  /*5120*/  BRA `(.L_x_16282) ;  /* 0x00000000009c7947 */ /* 0x000fec0003800000 */
.L_x_16294:
        /* <DEDUP_REMOVED lines=14> */
.L_x_16308:
[----:B------:R-:W-:Y:S05]  /*5210*/  BSYNC.RECONVERGENT B0 ;  /* 0x0000000000007941 */ /* 0x000fea0003800200 */
.L_x_16307:
[----:B------:R-:W0:Y:S02]  /*5220*/  F2I.FTZ.TRUNC.NTZ R4, R4 ;  /* 0x0000000400047305 */ /* 0x000e24000021f100 */
[----:B0-----:R-:W-:Y:S01]  /*5230*/  PRMT R0, R4, 0x7610, R0 ;  /* 0x0000761004007816 */ /* 0x001fe20000000000 */
[----:B------:R-:W-:Y:S06]  /*5240*/  BRA `(.L_x_16282) ;  /* 0x0000000000547947 */ /* 0x000fec0003800000 */
.L_x_16281:
        /* <DEDUP_REMOVED lines=16> */
.L_x_16309:
[----:B------:R-:W-:Y:S01]  /*5350*/  PRMT R0, RZ, 0x7610, R0 ;  /* 0x00007610ff007816 */ /* 0x000fe20000000000 */
[----:B------:R-:W-:Y:S06]  /*5360*/  BRA `(.L_x_16282) ;  /* 0x00000000000c7947 */ /* 0x000fec0003800000 */
.L_x_16306:
[----:B------:R0:W5:Y:S01]  /*5370*/  LDG.E.U16 R0, desc[UR36][R2.64] ;  /* 0x0000002402007981 */ /* 0x000162000c1e1500 */
[----:B------:R-:W-:Y:S05]  /*5380*/  BRA `(.L_x_16282) ;  /* 0x0000000000047947 */ /* 0x000fea0003800000 */
.L_x_16305:
[----:B------:R0:W5:Y:S02]  /*5390*/  LDG.E.U16 R0, desc[UR36][R2.64] ;  /* 0x0000002402007981 */ /* 0x000164000c1e1500 */
.L_x_16282:
[-C--:B------:R-:W-:Y:S01]  /*53a0*/  IABS R4, R18.reuse ;  /* 0x0000001200047213 */ /* 0x080fe20000000000 */
[----:B------:R-:W0:Y:S01]  /*53b0*/  LDCU.64 UR6, c[0x0][0x580] ;  /* 0x0000b000ff0677ac */ /* 0x000e220008000a00 */
[----:B-1---5:R-:W-:Y:S02]  /*53c0*/  PRMT R0, R0, 0x9910, RZ ;  /* 0x0000991000007816 */ /* 0x022fe400000000ff */
[----:B------:R-:W1:Y:S01]  /*53d0*/  I2F.RP R5, R4 ;  /* 0x0000000400057306 */ /* 0x000e620000209400 */
[----:B------:R-:W-:Y:S01]  /*53e0*/  IABS R6, R18 ;  /* 0x0000001200067213 */ /* 0x000fe20000000000 */
[----:B------:R-:W-:Y:S01]  /*53f0*/  UPRMT UR4, UR41, 0x9910, URZ ;  /* 0x0000991029047896 */ /* 0x000fe200080000ff */
[----:B------:R-:W-:Y:S02]  /*5400*/  IABS R8, R0 ;  /* 0x0000000000087213 */ /* 0x000fe40000000000 */
[----:B------:R-:W-:Y:S01]  /*5410*/  ISETP.GE.AND P1, PT, R0, RZ, PT ;  /* 0x000000ff0000720c */ /* 0x000fe20003f26270 */
[----:B------:R-:W-:-:S02]  /*5420*/  UISETP.GT.AND UP0, UPT, UR4, 0x9, UPT ;  /* 0x000000090400788c */ /* 0x000fc4000bf04270 */
[----:B-1----:R-:W0:Y:S02]  /*5430*/  MUFU.RCP R5, R5 ;  /* 0x0000000500057308 */ /* 0x002e240000001000 */
[----:B0-234-:R-:W-:Y:S01]  /*5440*/  IADD3 R2, PT, PT, R5, 0xffffffe, RZ ;  /* 0x0ffffffe05027810 */ /* 0x01dfe20007ffe0ff */
[----:B------:R-:W-:-:S05]  /*5450*/  IMAD.MOV R5, RZ, RZ, -R6 ;  /* 0x000000ffff057224 */ /* 0x000fca00078e0a06 */
[----:B------:R0:W1:Y:S02]  /*5460*/  F2I.FTZ.U32.TRUNC.NTZ R3, R2 ;  /* 0x0000000200037305 */ /* 0x000064000021f000 */
[----:B0-----:R-:W-:Y:S01]  /*5470*/  MOV R2, RZ ;  /* 0x000000ff00027202 */ /* 0x001fe20000000f00 */
        /* <DEDUP_REMOVED lines=12> */
[----:B------:R-:W-:Y:S01]  /*5540*/  IMAD.MOV.U32 R4, RZ, RZ, R3 ;  /* 0x000000ffff047224 */ /* 0x000fe200078e0003 */
[----:B------:R-:W-:-:S03]  /*5550*/  IADD3.X R3, PT, PT, RZ, UR7, RZ, P2, !PT ;  /* 0x00000007ff037c10 */ /* 0x000fc600097fe4ff */
        /* <DEDUP_REMOVED lines=13> */
.L_x_16313:
[----:B------:R0:W-:Y:S01]  /*5630*/  STG.E.U8 desc[UR36][R2.64], R4 ;  /* 0x0000000402007986 */ /* 0x0001e2000c101124 */
[----:B------:R-:W-:Y:S05]  /*5640*/  BRA `(.L_x_16315) ;  /* 0x0000000c00387947 */ /* 0x000fea0003800000 */
.L_x_16312:
        /* <DEDUP_REMOVED lines=9> */
.L_x_16317:
[----:B------:R0:W-:Y:S01]  /*56e0*/  STG.E desc[UR36][R2.64], R4 ;  /* 0x0000000402007986 */ /* 0x0001e2000c101924 */
[----:B------:R-:W-:Y:S05]  /*56f0*/  BRA `(.L_x_16315) ;  /* 0x0000000c000c7947 */ /* 0x000fea0003800000 */
.L_x_16316:
[----:B------:R0:W-:Y:S01]  /*5700*/  STG.E.U16 desc[UR36][R2.64], R4 ;  /* 0x0000000402007986 */ /* 0x0001e2000c101524 */
[----:B------:R-:W-:Y:S05]  /*5710*/  BRA `(.L_x_16315) ;  /* 0x0000000c00047947 */ /* 0x000fea0003800000 */
.L_x_16311:
        /* <DEDUP_REMOVED lines=9> */
.L_x_16319:
[----:B------:R-:W0:Y:S02]  /*57b0*/  I2F.S16 R0, R4 ;  /* 0x0000000400007306 */ /* 0x000e240000101400 */
[----:B0-----:R-:W-:-:S05]  /*57c0*/  F2FP.F16.F32.PACK_AB R0, RZ, R0 ;  /* 0x00000000ff00723e */ /* 0x001fca00000000ff */
[----:B------:R0:W-:Y:S01]  /*57d0*/  STG.E.U16 desc[UR36][R2.64], R0 ;  /* 0x0000000002007986 */ /* 0x0001e2000c101524 */
[----:B------:R-:W-:Y:S05]  /*57e0*/  BRA `(.L_x_16315) ;  /* 0x0000000800d07947 */ /* 0x000fea0003800000 */
.L_x_16318:
        /* <DEDUP_REMOVED lines=10> */
.L_x_16321:
[----:B------:R-:W0:Y:S02]  /*5890*/  I2F.S16 R4, R4 ;  /* 0x0000000400047306 */ /* 0x000e240000101400 */
[----:B0-----:R-:W-:-:S04]  /*58a0*/  F2FP.F16.F32.PACK_AB R5, RZ, R4 ;  /* 0x00000004ff05723e */ /* 0x001fc800000000ff */
[----:B------:R-:W-:-:S05]  /*58b0*/  PRMT R5, R5, 0x5410, RZ ;  /* 0x0000541005057816 */ /* 0x000fca00000000ff */
[----:B------:R0:W-:Y:S01]  /*58c0*/  STG.E desc[UR36][R2.64], R5 ;  /* 0x0000000502007986 */ /* 0x0001e2000c101924 */
[----:B------:R-:W-:Y:S05]  /*58d0*/  BRA `(.L_x_16315) ;  /* 0x0000000800947947 */ /* 0x000fea0003800000 */
.L_x_16320:
[----:B------:R-:W0:Y:S02]  /*58e0*/  I2F.F64.S16 R4, R4 ;  /* 0x0000000400047312 */ /* 0x000e240000101c00 */
[----:B0-----:R0:W-:Y:S01]  /*58f0*/  STG.E.64 desc[UR36][R2.64], R4 ;  /* 0x0000000402007986 */ /* 0x0011e2000c101b24 */
[----:B------:R-:W-:Y:S05]  /*5900*/  BRA `(.L_x_16315) ;  /* 0x0000000800887947 */ /* 0x000fea0003800000 */
.L_x_16310:
        /* <DEDUP_REMOVED lines=12> */
.L_x_16325:
        /* <DEDUP_REMOVED lines=18> */
.L_x_16328:
[----:B------:R-:W-:-:S04]  /*5af0*/  SHF.R.U32.HI R5, RZ, 0x18, R7 ;  /* 0x00000018ff057819 */ /* 0x000fc80000011607 */
[----:B------:R-:W-:-:S07]  /*5b00*/  LOP3.LUT R0, R0, 0x80, R5, 0xf8, !PT ;  /* 0x0000008000007812 */ /* 0x000fce00078ef805 */
.L_x_16327:
[----:B------:R-:W-:Y:S05]  /*5b10*/  BSYNC.RECONVERGENT B0 ;  /* 0x0000000000007941 */ /* 0x000fea0003800200 */
.L_x_16326:
[----:B------:R0:W-:Y:S01]  /*5b20*/  STG.E.U8 desc[UR36][R2.64], R0 ;  /* 0x0000000002007986 */ /* 0x0001e2000c101124 */
[----:B------:R-:W-:Y:S05]  /*5b30*/  BRA `(.L_x_16315) ;  /* 0x0000000400fc7947 */ /* 0x000fea0003800000 */
.L_x_16324:
        /* <DEDUP_REMOVED lines=18> */
.L_x_16331:
[----:B------:R-:W-:-:S04]  /*5c60*/  SHF.R.U32.HI R5, RZ, 0x18, R7 ;  /* 0x00000018ff057819 */ /* 0x000fc80000011607 */
[----:B------:R-:W-:-:S07]  /*5c70*/  LOP3.LUT R0, R0, 0x80, R5, 0xf8, !PT ;  /* 0x0000008000007812 */ /* 0x000fce00078ef805 */
.L_x_16330:
[----:B------:R-:W-:Y:S05]  /*5c80*/  BSYNC.RECONVERGENT B0 ;  /* 0x0000000000007941 */ /* 0x000fea0003800200 */
.L_x_16329:
[----:B------:R0:W-:Y:S01]  /*5c90*/  STG.E.U8 desc[UR36][R2.64], R0 ;  /* 0x0000000002007986 */ /* 0x0001e2000c101124 */
[----:B------:R-:W-:Y:S05]  /*5ca0*/  BRA `(.L_x_16315) ;  /* 0x0000000400a07947 */ /* 0x000fea0003800000 */
.L_x_16323:
        /* <DEDUP_REMOVED lines=22> */
.L_x_16333:
[----:B------:R-:W-:-:S05]  /*5e10*/  SHF.R.S32.HI R5, RZ, 0x1f, R4 ;  /* 0x0000001fff057819 */ /* 0x000fca0000011404 */
[----:B------:R0:W-:Y:S01]  /*5e20*/  STG.E.64 desc[UR36][R2.64], R4 ;  /* 0x0000000402007986 */ /* 0x0001e2000c101b24 */
[----:B------:R-:W-:Y:S05]  /*5e30*/  BRA `(.L_x_16315) ;  /* 0x00000004003c7947 */ /* 0x000fea0003800000 */
.L_x_16332:
[----:B------:R0:W-:Y:S01]  /*5e40*/  STG.E desc[UR36][R2.64], R4 ;  /* 0x0000000402007986 */ /* 0x0001e2000c101924 */
[----:B------:R-:W-:Y:S05]  /*5e50*/  BRA `(.L_x_16315) ;  /* 0x0000000400347947 */ /* 0x000fea0003800000 */
.L_x_16322:
        /* <DEDUP_REMOVED lines=10> */
.L_x_16335:
[----:B------:R-:W0:Y:S01]  /*5f00*/  I2F.F64.S16 R4, R4 ;  /* 0x0000000400047312 */ /* 0x000e220000101c00 */
[----:B------:R-:W-:-:S05]  /*5f10*/  CS2R R6, SRZ ;  /* 0x0000000000067805 */ /* 0x000fca000001ff00 */
[----:B0-----:R4:W-:Y:S01]  /*5f20*/  STG.E.128 desc[UR36][R2.64], R4 ;  /* 0x0000000402007986 */ /* 0x0019e2000c101d24 */
[----:B------:R-:W-:Y:S05]  /*5f30*/  BRA `(.L_x_16315) ;  /* 0x0000000000fc7947 */ /* 0x000fea0003800000 */
.L_x_16334:
[----:B------:R-:W-:-:S09]  /*5f40*/  UISETP.NE.AND UP0, UPT, UR4, 0xf, UPT ;  /* 0x0000000f0400788c */ /* 0x000fd2000bf05270 */
[----:B------:R-:W-:Y:S05]  /*5f50*/  BRA.U !UP0, `(.L_x_16336) ;  /* 0x0000000108e87547 */ /* 0x000fea000b800000 */
[----:B------:R-:W-:-:S09]  /*5f60*/  UISETP.NE.AND UP0, UPT, UR4, 0x17, UPT ;  /* 0x000000170400788c */ /* 0x000fd2000bf05270 */
[----:B------:R-:W-:Y:S05]  /*5f70*/  BRA.U !UP0, `(.L_x_16337) ;  /* 0x0000000108907547 */ /* 0x000fea000b800000 */
[----:B------:R-:W-:-:S09]  /*5f80*/  UISETP.NE.AND UP0, UPT, UR4, 0x18, UPT ;  /* 0x000000180400788c */ /* 0x000fd2000bf05270 */
[----:B------:R-:W-:Y:S05]  /*5f90*/  BRA.U !UP0, `(.L_x_16338) ;  /* 0x0000000108447547 */ /* 0x000fea000b800000 */
.L_x_16314:
        /* <DEDUP_REMOVED lines=16> */
.L_x_16339:
[----:B------:R-:W-:Y:S05]  /*60a0*/  BRA `(.L_x_16315) ;  /* 0x0000000000a07947 */ /* 0x000fea0003800000 */
.L_x_16338:
        /* <DEDUP_REMOVED lines=13> */
.L_x_16341:
[----:B------:R-:W-:Y:S05]  /*6180*/  BSYNC.RECONVERGENT B0 ;  /* 0x0000000000007941 */ /* 0x000fea0003800200 */
.L_x_16340:
[----:B------:R-:W-:-:S05]  /*6190*/  LOP3.LUT R5, R0, 0x80, R5, 0xf8, !PT ;  /* 0x0000008000057812 */ /* 0x000fca00078ef805 */
[----:B------:R2:W-:Y:S01]  /*61a0*/  STG.E.U8 desc[UR36][R2.64], R5 ;  /* 0x0000000502007986 */ /* 0x0005e2000c101124 */
[----:B------:R-:W-:Y:S05]  /*61b0*/  BRA `(.L_x_16315) ;  /* 0x00000000005c7947 */ /* 0x000fea0003800000 */
.L_x_16337:
        /* <DEDUP_REMOVED lines=12> */
.L_x_16343:
[----:B------:R-:W-:Y:S01]  /*6280*/  IMAD.MOV.U32 R0, RZ, RZ, 0x7f ;  /* 0x0000007fff007424 */ /* 0x000fe200078e00ff */
[----:B------:R-:W-:-:S04]  /*6290*/  ISETP.GT.U32.AND P0, PT, R5, 0x7f800000, PT ;  /* 0x7f8000000500780c */ /* 0x000fc80003f04070 */
[----:B------:R-:W-:-:S09]  /*62a0*/  SEL R0, R0, 0x7c, P0 ;  /* 0x0000007c00007807 */ /* 0x000fd20000000000 */
.L_x_16344:
[----:B------:R-:W-:Y:S05]  /*62b0*/  BSYNC.RECONVERGENT B0 ;  /* 0x0000000000007941 */ /* 0x000fea0003800200 */
.L_x_16342:
[----:B------:R-:W-:-:S04]  /*62c0*/  SHF.R.U32.HI R5, RZ, 0x18, R7 ;  /* 0x00000018ff057819 */ /* 0x000fc80000011607 */
[----:B------:R-:W-:-:S05]  /*62d0*/  LOP3.LUT R5, R0, 0x80, R5, 0xf8, !PT ;  /* 0x0000008000057812 */ /* 0x000fca00078ef805 */
[----:B------:R1:W-:Y:S01]  /*62e0*/  STG.E.U8 desc[UR36][R2.64], R5 ;  /* 0x0000000502007986 */ /* 0x0003e2000c101124 */
[----:B------:R-:W-:Y:S05]  /*62f0*/  BRA `(.L_x_16315) ;  /* 0x00000000000c7947 */ /* 0x000fea0003800000 */
.L_x_16336:
[----:B------:R-:W0:Y:S02]  /*6300*/  I2F.S16 R0, R4 ;  /* 0x0000000400007306 */ /* 0x000e240000101400 */
[----:B0-----:R-:W-:-:S05]  /*6310*/  F2FP.BF16.F32.PACK_AB R0, RZ, R0 ;  /* 0x00000000ff00723e */ /* 0x001fca00000010ff */
[----:B------:R0:W-:Y:S02]  /*6320*/  STG.E.U16 desc[UR36][R2.64], R0 ;  /* 0x0000000002007986 */ /* 0x0001e4000c101524 */
.L_x_16315:
[----:B------:R-:W-:-:S07]  /*6330*/  IADD3 R17, PT, PT, R17, 0x80, RZ ;  /* 0x0000008011117810 */ /* 0x000fce0007ffe0ff */
.L_x_16275:
[----:B------:R-:W-:Y:S05]  /*6340*/  BSYNC.RECONVERGENT B6 ;  /* 0x0000000000067941 */ /* 0x000fea0003800200 */
.L_x_16274:
[----:B------:R-:W5:Y:S01]  /*6350*/  LDCU UR4, c[0x0][0x380] ;  /* 0x00007000ff0477ac */ /* 0x000f620008000800 */
[----:B------:R-:W-:Y:S01]  /*6360*/  BSSY.RECONVERGENT B6, `(.L_x_16345) ;  /* 0x0000311000067945 */ /* 0x000fe20003800200 */
[----:B-----5:R-:W-:-:S13]  /*6370*/  ISETP.GE.AND P0, PT, R17, UR4, PT ;  /* 0x0000000411007c0c */ /* 0x020fda000bf06270 */
[----:B------:R-:W-:Y:S05]  /*6380*/  @P0 BRA `(.L_x_16346) ;  /* 0x0000003000380947 */ /* 0x000fea0003800000 */
[----:B------:R-:W5:Y:S01]  /*6390*/  LDCU UR4, c[0x0][0x388] ;  /* 0x00007100ff0477ac */ /* 0x000f620008000800 */
        /* <DEDUP_REMOVED lines=302> */
.L_x_16347:
        /* <DEDUP_REMOVED lines=16> */
.L_x_16351:
[----:B------:R0:W5:Y:S01]  /*7780*/  LDG.E.U8 R0, desc[UR36][R2.64] ;  /* 0x0000002402007981 */ /* 0x000162000c1e1100 */
[----:B------:R-:W-:Y:S05]  /*7790*/  BRA `(.L_x_16353) ;  /* 0x0000000c004c7947 */ /* 0x000fea0003800000 */
.L_x_16350:
        /* <DEDUP_REMOVED lines=8> */
.L_x_16355:
[----:B------:R0:W5:Y:S01]  /*7820*/  LDG.E.U16 R0, desc[UR36][R2.64] ;  /* 0x0000002402007981 */ /* 0x000162000c1e1500 */
[----:B------:R-:W-:Y:S05]  /*7830*/  BRA `(.L_x_16353) ;  /* 0x0000000c00247947 */ /* 0x000fea0003800000 */
.L_x_16354:
[----:B------:R0:W5:Y:S01]  /*7840*/  LDG.E.U16 R0, desc[UR36][R2.64] ;  /* 0x0000002402007981 */ /* 0x000162000c1e1500 */
[----:B------:R-:W-:Y:S05]  /*7850*/  BRA `(.L_x_16353) ;  /* 0x0000000c001c7947 */ /* 0x000fea0003800000 */
.L_x_16349:
        /* <DEDUP_REMOVED lines=9> */
.L_x_16357:
[----:B------:R-:W2:Y:S02]  /*78f0*/  LDG.E.U16 R4, desc[UR36][R2.64] ;  /* 0x0000002402047981 */ /* 0x000ea4000c1e1500 */
[----:B--2---:R-:W-:-:S06]  /*7900*/  HADD2.F32 R4, -RZ, R4.H0_H0 ;  /* 0x20000004ff047230 */ /* 0x004fcc0000004100 */
[----:B------:R-:W0:Y:S02]  /*7910*/  F2I.FTZ.TRUNC.NTZ R4, R4 ;  /* 0x0000000400047305 */ /* 0x000e24000021f100 */
[----:B0-----:R-:W-:Y:S01]  /*7920*/  PRMT R0, R4, 0x7610, R0 ;  /* 0x0000761004007816 */ /* 0x001fe20000000000 */
[----:B------:R-:W-:Y:S06]  /*7930*/  BRA `(.L_x_16353) ;  /* 0x0000000800e47947 */ /* 0x000fec0003800000 */
.L_x_16356:
        /* <DEDUP_REMOVED lines=9> */
.L_x_16359:
[----:B------:R-:W2:Y:S02]  /*79d0*/  LDG.E.U16 R2, desc[UR36][R2.64] ;  /* 0x0000002402027981 */ /* 0x000ea4000c1e1500 */
[----:B--2---:R-:W-:-:S06]  /*79e0*/  HADD2.F32 R4, -RZ, R2.H0_H0 ;  /* 0x20000002ff047230 */ /* 0x004fcc0000004100 */
[----:B------:R-:W0:Y:S02]  /*79f0*/  F2I.FTZ.TRUNC.NTZ R4, R4 ;  /* 0x0000000400047305 */ /* 0x000e24000021f100 */
[----:B0-----:R-:W-:Y:S01]  /*7a00*/  PRMT R0, R4, 0x7610, R0 ;  /* 0x0000761004007816 */ /* 0x001fe20000000000 */
[----:B------:R-:W-:Y:S06]  /*7a10*/  BRA `(.L_x_16353) ;  /* 0x0000000800ac7947 */ /* 0x000fec0003800000 */
.L_x_16358:
[----:B------:R-:W2:Y:S02]  /*7a20*/  LDG.E.64 R2, desc[UR36][R2.64] ;  /* 0x0000002402027981 */ /* 0x000ea4000c1e1b00 */
[----:B--2---:R0:W1:Y:S01]  /*7a30*/  F2I.F64.TRUNC R0, R2 ;  /* 0x0000000200007311 */ /* 0x004062000030d100 */
[----:B------:R-:W-:Y:S05]  /*7a40*/  BRA `(.L_x_16353) ;  /* 0x0000000800a07947 */ /* 0x000fea0003800000 */
.L_x_16348:
        /* <DEDUP_REMOVED lines=12> */
.L_x_16362:
[----:B------:R-:W2:Y:S02]  /*7b10*/  LDG.E.64 R2, desc[UR36][R2.64] ;  /* 0x0000002402027981 */ /* 0x000ea4000c1e1b00 */
[----:B--2---:R0:W1:Y:S01]  /*7b20*/  F2I.F64.TRUNC R0, R2 ;  /* 0x0000000200007311 */ /* 0x004062000030d100 */
[----:B------:R-:W-:Y:S05]  /*7b30*/  BRA `(.L_x_16353) ;  /* 0x0000000800647947 */ /* 0x000fea0003800000 */
.L_x_16361:
        /* <DEDUP_REMOVED lines=27> */
.L_x_16364:
        /* <DEDUP_REMOVED lines=14> */
.L_x_16363:
[----:B------:R-:W2:Y:S02]  /*7dd0*/  LDG.E.U16 R4, desc[UR36][R2.64] ;  /* 0x0000002402047981 */ /* 0x000ea4000c1e1500 */
[----:B--2---:R-:W-:-:S06]  /*7de0*/  SHF.L.U32 R4, R4, 0x10, RZ ;  /* 0x0000001004047819 */ /* 0x004fcc00000006ff */
[----:B------:R-:W0:Y:S02]  /*7df0*/  F2I.FTZ.TRUNC.NTZ R4, R4 ;  /* 0x0000000400047305 */ /* 0x000e24000021f100 */
[----:B0-----:R-:W-:Y:S01]  /*7e00*/  PRMT R0, R4, 0x7610, R0 ;  /* 0x0000761004007816 */ /* 0x001fe20000000000 */
[----:B------:R-:W-:Y:S06]  /*7e10*/  BRA `(.L_x_16353) ;  /* 0x0000000400ac7947 */ /* 0x000fec0003800000 */
.L_x_16360:
        /* <DEDUP_REMOVED lines=10> */
.L_x_16367:
        /* <DEDUP_REMOVED lines=21> */
.L_x_16371:
[----:B------:R-:W-:Y:S05]  /*8010*/  BSYNC.RECONVERGENT B1 ;  /* 0x0000000000017941 */ /* 0x000fea0003800200 */
.L_x_16370:
[----:B------:R-:W-:Y:S01]  /*8020*/  IMAD.SHL.U32 R0, R0, 0x100000, RZ ;  /* 0x0010000000007824 */ /* 0x000fe200078e00ff */
[----:B------:R-:W-:-:S04]  /*8030*/  LEA R2, R2, 0x3b800000, 0x17 ;  /* 0x3b80000002027811 */ /* 0x000fc800078eb8ff */
[----:B------:R-:W-:-:S07]  /*8040*/  LOP3.LUT R4, R2, R0, R7, 0xfe, !PT ;  /* 0x0000000002047212 */ /* 0x000fce00078efe07 */
.L_x_16369:
[----:B------:R-:W-:Y:S05]  /*8050*/  BSYNC.RECONVERGENT B0 ;  /* 0x0000000000007941 */ /* 0x000fea0003800200 */
.L_x_16368:
[----:B------:R-:W0:Y:S02]  /*8060*/  F2I.FTZ.TRUNC.NTZ R4, R4 ;  /* 0x0000000400047305 */ /* 0x000e24000021f100 */
[----:B0-----:R-:W-:Y:S01]  /*8070*/  PRMT R0, R4, 0x7610, R0 ;  /* 0x0000761004007816 */ /* 0x001fe20000000000 */
[----:B------:R-:W-:Y:S06]  /*8080*/  BRA `(.L_x_16353) ;  /* 0x0000000400107947 */ /* 0x000fec0003800000 */
.L_x_16366:
        /* <DEDUP_REMOVED lines=21> */
.L_x_16375:
[----:B------:R-:W-:Y:S05]  /*81e0*/  BSYNC.RECONVERGENT B1 ;  /* 0x0000000000017941 */ /* 0x000fea0003800200 */
.L_x_16374:
[----:B------:R-:W-:Y:S01]  /*81f0*/  IMAD.SHL.U32 R0, R0, 0x200000, RZ ;  /* 0x0020000000007824 */ /* 0x000fe200078e00ff */
[----:B------:R-:W-:-:S04]  /*8200*/  LEA R2, R2, 0x37800000, 0x17 ;  /* 0x3780000002027811 */ /* 0x000fc800078eb8ff */
[----:B------:R-:W-:-:S07]  /*8210*/  LOP3.LUT R4, R2, R0, R7, 0xfe, !PT ;  /* 0x0000000002047212 */ /* 0x000fce00078efe07 */
.L_x_16373:
[----:B------:R-:W-:Y:S05]  /*8220*/  BSYNC.RECONVERGENT B0 ;  /* 0x0000000000007941 */ /* 0x000fea0003800200 */
.L_x_16372:
[----:B------:R-:W0:Y:S02]  /*8230*/  F2I.FTZ.TRUNC.NTZ R4, R4 ;  /* 0x0000000400047305 */ /* 0x000e24000021f100 */
[----:B0-----:R-:W-:Y:S01]  /*8240*/  PRMT R0, R4, 0x7610, R0 ;  /* 0x0000761004007816 */ /* 0x001fe20000000000 */
[----:B------:R-:W-:Y:S06]  /*8250*/  BRA `(.L_x_16353) ;  /* 0x00000000009c7947 */ /* 0x000fec0003800000 */
.L_x_16365:
        /* <DEDUP_REMOVED lines=14> */
.L_x_16379:
[----:B------:R-:W-:Y:S05]  /*8340*/  BSYNC.RECONVERGENT B0 ;  /* 0x0000000000007941 */ /* 0x000fea0003800200 */
.L_x_16378:
[----:B------:R-:W0:Y:S02]  /*8350*/  F2I.FTZ.TRUNC.NTZ R4, R4 ;  /* 0x0000000400047305 */ /* 0x000e24000021f100 */
[----:B0-----:R-:W-:Y:S01]  /*8360*/  PRMT R0, R4, 0x7610, R0 ;  /* 0x0000761004007816 */ /* 0x001fe20000000000 */
[----:B------:R-:W-:Y:S06]  /*8370*/  BRA `(.L_x_16353) ;  /* 0x0000000000547947 */ /* 0x000fec0003800000 */
.L_x_16352:
        /* <DEDUP_REMOVED lines=16> */
.L_x_16380:
[----:B------:R-:W-:Y:S01]  /*8480*/  PRMT R0, RZ, 0x7610, R0 ;  /* 0x00007610ff007816 */ /* 0x000fe20000000000 */
[----:B------:R-:W-:Y:S06]  /*8490*/  BRA `(.L_x_16353) ;  /* 0x00000000000c7947 */ /* 0x000fec0003800000 */
.L_x_16377:
[----:B------:R3:W5:Y:S01]  /*84a0*/  LDG.E.U16 R0, desc[UR36][R2.64] ;  /* 0x0000002402007981 */ /* 0x000762000c1e1500 */
[----:B------:R-:W-:Y:S05]  /*84b0*/  BRA `(.L_x_16353) ;  /* 0x0000000000047947 */ /* 0x000fea0003800000 */
.L_x_16376:
[----:B------:R4:W5:Y:S02]  /*84c0*/  LDG.E.U16 R0, desc[UR36][R2.64] ;  /* 0x0000002402007981 */ /* 0x000964000c1e1500 */
.L_x_16353:
        /* <DEDUP_REMOVED lines=10> */
[----:B0-234-:R-:W-:Y:S02]  /*8570*/  VIADD R2, R5, 0xffffffe ;  /* 0x0ffffffe05027836 */ /* 0x01dfe40000000000 */
        /* <DEDUP_REMOVED lines=14> */
[----:B------:R-:W-:-:S04]  /*8660*/  IADD3 R2, P2, PT, R16, UR6, RZ ;  /* 0x0000000610027c10 */ /* 0x000fc8000ff5e0ff */
[----:B------:R-:W-:Y:S01]  /*8670*/  MOV R4, R3 ;  /* 0x0000000300047202 */ /* 0x000fe20000000f00 */
[----:B------:R-:W-:-:S04]  /*8680*/  IMAD.X R3, RZ, RZ, UR7, P2 ;  /* 0x00000007ff037e24 */ /* 0x000fc800090e06ff */
        /* <DEDUP_REMOVED lines=13> */
.L_x_16384:
[----:B------:R4:W-:Y:S01]  /*8760*/  STG.E.U8 desc[UR36][R2.64], R4 ;  /* 0x0000000402007986 */ /* 0x0009e2000c101124 */
[----:B------:R-:W-:Y:S05]  /*8770*/  BRA `(.L_x_16386) ;  /* 0x0000000c00387947 */ /* 0x000fea0003800000 */
.L_x_16383:
        /* <DEDUP_REMOVED lines=9> */
.L_x_16388:
[----:B------:R2:W-:Y:S01]  /*8810*/  STG.E desc[UR36][R2.64], R4 ;  /* 0x0000000402007986 */ /* 0x0005e2000c101924 */
[----:B------:R-:W-:Y:S05]  /*8820*/  BRA `(.L_x_16386) ;  /* 0x0000000c000c7947 */ /* 0x000fea0003800000 */
.L_x_16387:
[----:B------:R0:W-:Y:S01]  /*8830*/  STG.E.U16 desc[UR36][R2.64], R4 ;  /* 0x0000000402007986 */ /* 0x0001e2000c101524 */
[----:B------:R-:W-:Y:S05]  /*8840*/  BRA `(.L_x_16386) ;  /* 0x0000000c00047947 */ /* 0x000fea0003800000 */
.L_x_16382:
        /* <DEDUP_REMOVED lines=9> */
.L_x_16390:
[----:B------:R-:W0:Y:S02]  /*88e0*/  I2F.S16 R0, R4 ;  /* 0x0000000400007306 */ /* 0x000e240000101400 */
[----:B0-----:R-:W-:-:S05]  /*88f0*/  F2FP.F16.F32.PACK_AB R0, RZ, R0 ;  /* 0x00000000ff00723e */ /* 0x001fca00000000ff */
[----:B------:R0:W-:Y:S01]  /*8900*/  STG.E.U16 desc[UR36][R2.64], R0 ;  /* 0x0000000002007986 */ /* 0x0001e2000c101524 */
[----:B------:R-:W-:Y:S05]  /*8910*/  BRA `(.L_x_16386) ;  /* 0x0000000800d07947 */ /* 0x000fea0003800000 */
.L_x_16389:
        /* <DEDUP_REMOVED lines=10> */
.L_x_16392:
[----:B------:R-:W0:Y:S02]  /*89c0*/  I2F.S16 R4, R4 ;  /* 0x0000000400047306 */ /* 0x000e240000101400 */
[----:B0-----:R-:W-:-:S04]  /*89d0*/  F2FP.F16.F32.PACK_AB R5, RZ, R4 ;  /* 0x00000004ff05723e */ /* 0x001fc800000000ff */
[----:B------:R-:W-:-:S05]  /*89e0*/  PRMT R5, R5, 0x5410, RZ ;  /* 0x0000541005057816 */ /* 0x000fca00000000ff */
[----:B------:R0:W-:Y:S01]  /*89f0*/  STG.E desc[UR36][R2.64], R5 ;  /* 0x0000000502007986 */ /* 0x0001e2000c101924 */
[----:B------:R-:W-:Y:S05]  /*8a00*/  BRA `(.L_x_16386) ;  /* 0x0000000800947947 */ /* 0x000fea0003800000 */
.L_x_16391:
[----:B------:R-:W0:Y:S02]  /*8a10*/  I2F.F64.S16 R4, R4 ;  /* 0x0000000400047312 */ /* 0x000e240000101c00 */
[----:B0-----:R0:W-:Y:S01]  /*8a20*/  STG.E.64 desc[UR36][R2.64], R4 ;  /* 0x0000000402007986 */ /* 0x0011e2000c101b24 */
[----:B------:R-:W-:Y:S05]  /*8a30*/  BRA `(.L_x_16386) ;  /* 0x0000000800887947 */ /* 0x000fea0003800000 */
.L_x_16381:
        /* <DEDUP_REMOVED lines=12> */
.L_x_16396:
        /* <DEDUP_REMOVED lines=18> */
.L_x_16399:
[----:B------:R-:W-:-:S04]  /*8c20*/  SHF.R.U32.HI R5, RZ, 0x18, R7 ;  /* 0x00000018ff057819 */ /* 0x000fc80000011607 */
[----:B------:R-:W-:-:S07]  /*8c30*/  LOP3.LUT R0, R0, 0x80, R5, 0xf8, !PT ;  /* 0x0000008000007812 */ /* 0x000fce00078ef805 */
.L_x_16398:
[----:B------:R-:W-:Y:S05]  /*8c40*/  BSYNC.RECONVERGENT B0 ;  /* 0x0000000000007941 */ /* 0x000fea0003800200 */
.L_x_16397:
[----:B------:R0:W-:Y:S01]  /*8c50*/  STG.E.U8 desc[UR36][R2.64], R0 ;  /* 0x0000000002007986 */ /* 0x0001e2000c101124 */
[----:B------:R-:W-:Y:S05]  /*8c60*/  BRA `(.L_x_16386) ;  /* 0x0000000400fc7947 */ /* 0x000fea0003800000 */
.L_x_16395:
[----:B------:R-:W0:Y:S01]  /*8c70*/  I2F.S16 R7, R4 ;  /* 0x0000000400077306 */ /* 0x000e220000101400 */
[----:B------:R-:W-:Y:S01]  /*8c80*/  BSSY.RECONVERGENT B0, `(.L_x_16400) ;  /* 0x0000013000007945 */ /* 0x000fe20003800200 */
[----:B------:R-:W-:Y:S02]  /*8c90*/  MOV R0, 0x80 ;  /* 0x0000008000007802 */ /* 0x000fe40000000f00 */
        /* <DEDUP_REMOVED lines=15> */
.L_x_16402:
[----:B------:R-:W-:-:S04]  /*8d90*/  SHF.R.U32.HI R5, RZ, 0x18, R7 ;  /* 0x00000018ff057819 */ /* 0x000fc80000011607 */
[----:B------:R-:W-:-:S07]  /*8da0*/  LOP3.LUT R0, R0, 0x80, R5, 0xf8, !PT ;  /* 0x0000008000007812 */ /* 0x000fce00078ef805 */
.L_x_16401:
[----:B------:R-:W-:Y:S05]  /*8db0*/  BSYNC.RECONVERGENT B0 ;  /* 0x0000000000007941 */ /* 0x000fea0003800200 */
.L_x_16400:
[----:B------:R0:W-:Y:S01]  /*8dc0*/  STG.E.U8 desc[UR36][R2.64], R0 ;  /* 0x0000000002007986 */ /* 0x0001e2000c101124 */
[----:B------:R-:W-:Y:S05]  /*8dd0*/  BRA `(.L_x_16386) ;  /* 0x0000000400a07947 */ /* 0x000fea0003800000 */
.L_x_16394:
        /* <DEDUP_REMOVED lines=22> */
.L_x_16404:
[----:B------:R-:W-:-:S05]  /*8f40*/  SHF.R.S32.HI R5, RZ, 0x1f, R4 ;  /* 0x0000001fff057819 */ /* 0x000fca0000011404 */
[----:B------:R0:W-:Y:S01]  /*8f50*/  STG.E.64 desc[UR36][R2.64], R4 ;  /* 0x0000000402007986 */ /* 0x0001e2000c101b24 */
[----:B------:R-:W-:Y:S05]  /*8f60*/  BRA `(.L_x_16386) ;  /* 0x00000004003c7947 */ /* 0x000fea0003800000 */
.L_x_16403:
[----:B------:R0:W-:Y:S01]  /*8f70*/  STG.E desc[UR36][R2.64], R4 ;  /* 0x0000000402007986 */ /* 0x0001e2000c101924 */
[----:B------:R-:W-:Y:S05]  /*8f80*/  BRA `(.L_x_16386) ;  /* 0x0000000400347947 */ /* 0x000fea0003800000 */
.L_x_16393:
        /* <DEDUP_REMOVED lines=10> */
.L_x_16406:
[----:B------:R-:W0:Y:S01]  /*9030*/  I2F.F64.S16 R4, R4 ;  /* 0x0000000400047312 */ /* 0x000e220000101c00 */
[----:B------:R-:W-:-:S05]  /*9040*/  CS2R R6, SRZ ;  /* 0x0000000000067805 */ /* 0x000fca000001ff00 */
[----:B0-----:R0:W-:Y:S01]  /*9050*/  STG.E.128 desc[UR36][R2.64], R4 ;  /* 0x0000000402007986 */ /* 0x0011e2000c101d24 */
[----:B------:R-:W-:Y:S05]  /*9060*/  BRA `(.L_x_16386) ;  /* 0x0000000000fc7947 */ /* 0x000fea0003800000 */
.L_x_16405:
[----:B------:R-:W-:-:S09]  /*9070*/  UISETP.NE.AND UP0, UPT, UR4, 0xf, UPT ;  /* 0x0000000f0400788c */ /* 0x000fd2000bf05270 */
[----:B------:R-:W-:Y:S05]  /*9080*/  BRA.U !UP0, `(.L_x_16407) ;  /* 0x0000000108e87547 */ /* 0x000fea000b800000 */
[----:B------:R-:W-:-:S09]  /*9090*/  UISETP.NE.AND UP0, UPT, UR4, 0x17, UPT ;  /* 0x000000170400788c */ /* 0x000fd2000bf05270 */
[----:B------:R-:W-:Y:S05]  /*90a0*/  BRA.U !UP0, `(.L_x_16408) ;  /* 0x0000000108907547 */ /* 0x000fea000b800000 */
[----:B------:R-:W-:-:S09]  /*90b0*/  UISETP.NE.AND UP0, UPT, UR4, 0x18, UPT ;  /* 0x000000180400788c */ /* 0x000fd2000bf05270 */
[----:B------:R-:W-:Y:S05]  /*90c0*/  BRA.U !UP0, `(.L_x_16409) ;  /* 0x0000000108447547 */ /* 0x000fea000b800000 */
.L_x_16385:
        /* <DEDUP_REMOVED lines=16> */
.L_x_16410:
[----:B------:R-:W-:Y:S05]  /*91d0*/  BRA `(.L_x_16386) ;  /* 0x0000000000a07947 */ /* 0x000fea0003800000 */
.L_x_16409:
        /* <DEDUP_REMOVED lines=13> */
.L_x_16412:
[----:B------:R-:W-:Y:S05]  /*92b0*/  BSYNC.RECONVERGENT B0 ;  /* 0x0000000000007941 */ /* 0x000fea0003800200 */
.L_x_16411:
[----:B------:R-:W-:-:S05]  /*92c0*/  LOP3.LUT R5, R0, 0x80, R5, 0xf8, !PT ;  /* 0x0000008000057812 */ /* 0x000fca00078ef805 */
[----:B------:R0:W-:Y:S01]  /*92d0*/  STG.E.U8 desc[UR36][R2.64], R5 ;  /* 0x0000000502007986 */ /* 0x0001e2000c101124 */
[----:B------:R-:W-:Y:S05]  /*92e0*/  BRA `(.L_x_16386) ;  /* 0x00000000005c7947 */ /* 0x000fea0003800000 */
.L_x_16408:
        /* <DEDUP_REMOVED lines=12> */
.L_x_16414:
[----:B------:R-:W-:Y:S01]  /*93b0*/  IMAD.MOV.U32 R0, RZ, RZ, 0x7f ;  /* 0x0000007fff007424 */ /* 0x000fe200078e00ff */
[----:B------:R-:W-:-:S04]  /*93c0*/  ISETP.GT.U32.AND P0, PT, R5, 0x7f800000, PT ;  /* 0x7f8000000500780c */ /* 0x000fc80003f04070 */
[----:B------:R-:W-:-:S09]  /*93d0*/  SEL R0, R0, 0x7c, P0 ;  /* 0x0000007c00007807 */ /* 0x000fd20000000000 */
.L_x_16415:
[----:B------:R-:W-:Y:S05]  /*93e0*/  BSYNC.RECONVERGENT B0 ;  /* 0x0000000000007941 */ /* 0x000fea0003800200 */
.L_x_16413:
[----:B------:R-:W-:-:S04]  /*93f0*/  SHF.R.U32.HI R5, RZ, 0x18, R7 ;  /* 0x00000018ff057819 */ /* 0x000fc80000011607 */
[----:B------:R-:W-:-:S05]  /*9400*/  LOP3.LUT R5, R0, 0x80, R5, 0xf8, !PT ;  /* 0x0000008000057812 */ /* 0x000fca00078ef805 */
[----:B------:R0:W-:Y:S01]  /*9410*/  STG.E.U8 desc[UR36][R2.64], R5 ;  /* 0x0000000502007986 */ /* 0x0001e2000c101124 */
[----:B------:R-:W-:Y:S05]  /*9420*/  BRA `(.L_x_16386) ;  /* 0x00000000000c7947 */ /* 0x000fea0003800000 */
.L_x_16407:
[----:B------:R-:W0:Y:S02]  /*9430*/  I2F.S16 R0, R4 ;  /* 0x0000000400007306 */ /* 0x000e240000101400 */
[----:B0-----:R-:W-:-:S05]  /*9440*/  F2FP.BF16.F32.PACK_AB R0, RZ, R0 ;  /* 0x00000000ff00723e */ /* 0x001fca00000010ff */
[----:B------:R0:W-:Y:S02]  /*9450*/  STG.E.U16 desc[UR36][R2.64], R0 ;  /* 0x0000000002007986 */ /* 0x0001e4000c101524 */
.L_x_16386:
[----:B------:R-:W-:-:S07]  /*9460*/  VIADD R17, R17, 0x80 ;  /* 0x0000008011117836 */ /* 0x000fce0000000000 */
.L_x_16346:
[----:B------:R-:W-:Y:S05]  /*9470*/  BSYNC.RECONVERGENT B6 ;  /* 0x0000000000067941 */ /* 0x000fea0003800200 */
.L_x_16345:
        /* <DEDUP_REMOVED lines=14> */
[----:B------:R-:W-:-:S04]  /*9560*/  SHF.R.U32.HI R3, RZ, UR5, R2 ;  /* 0x00000005ff037c19 */ /* 0x000fc80008011602 */
[----:B------:R-:W-:-:S05]  /*9570*/  IADD3 R0, PT, PT, -R3, RZ, RZ ;  /* 0x000000ff03007210 */ /* 0x000fca0007ffe1ff */
        /* <DEDUP_REMOVED lines=290> */
.L_x_16416:
[----:B------:R-:W0:Y:S01]  /*a7a0*/  LDCU.128 UR8, c[0x0][0x580] ;  /* 0x0000b000ff0877ac */ /* 0x000e220008000c00 */
[----:B------:R-:W-:-:S04]  /*a7b0*/  UPRMT UR4, UR42, 0x9910, URZ ;  /* 0x000099102a047896 */ /* 0x000fc800080000ff */
[----:B------:R-:W-:Y:S01]  /*a7c0*/  UISETP.GT.AND UP0, UPT, UR4, 0x9, UPT ;  /* 0x000000090400788c */ /* 0x000fe2000bf04270 */
[----:B0-----:R-:W-:Y:S02]  /*a7d0*/  IADD3 R16, P0, PT, R16, UR8, RZ ;  /* 0x0000000810107c10 */ /* 0x001fe4000ff1e0ff */
[----:B-1234-:R-:W-:-:S03]  /*a7e0*/  IADD3 R2, P1, PT, R0, UR10, RZ ;  /* 0x0000000a00027c10 */ /* 0x01efc6000ff3e0ff */
        /* <DEDUP_REMOVED lines=13> */
.L_x_16420:
[----:B------:R0:W5:Y:S01]  /*a8c0*/  LDG.E.U8 R0, desc[UR36][R2.64] ;  /* 0x0000002402007981 */ /* 0x000162000c1e1100 */
[----:B------:R-:W-:Y:S05]  /*a8d0*/  BRA `(.L_x_16422) ;  /* 0x0000000c004c7947 */ /* 0x000fea0003800000 */
.L_x_16419:
        /* <DEDUP_REMOVED lines=8> */
.L_x_16424:
[----:B------:R0:W5:Y:S01]  /*a960*/  LDG.E.U16 R0, desc[UR36][R2.64] ;  /* 0x0000002402007981 */ /* 0x000162000c1e1500 */
[----:B------:R-:W-:Y:S05]  /*a970*/  BRA `(.L_x_16422) ;  /* 0x0000000c00247947 */ /* 0x000fea0003800000 */
.L_x_16423:
[----:B------:R0:W5:Y:S01]  /*a980*/  LDG.E.U16 R0, desc[UR36][R2.64] ;  /* 0x0000002402007981 */ /* 0x000162000c1e1500 */
[----:B------:R-:W-:Y:S05]  /*a990*/  BRA `(.L_x_16422) ;  /* 0x0000000c001c7947 */ /* 0x000fea0003800000 */
.L_x_16418:
        /* <DEDUP_REMOVED lines=9> */
.L_x_16426:
[----:B------:R-:W2:Y:S02]  /*aa30*/  LDG.E.U16 R4, desc[UR36][R2.64] ;  /* 0x0000002402047981 */ /* 0x000ea4000c1e1500 */
[----:B--2---:R-:W-:-:S06]  /*aa40*/  HADD2.F32 R4, -RZ, R4.H0_H0 ;  /* 0x20000004ff047230 */ /* 0x004fcc0000004100 */
[----:B------:R-:W0:Y:S02]  /*aa50*/  F2I.FTZ.TRUNC.NTZ R4, R4 ;  /* 0x0000000400047305 */ /* 0x000e24000021f100 */
[----:B0-----:R-:W-:Y:S01]  /*aa60*/  PRMT R0, R4, 0x7610, R0 ;  /* 0x0000761004007816 */ /* 0x001fe20000000000 */
[----:B------:R-:W-:Y:S06]  /*aa70*/  BRA `(.L_x_16422) ;  /* 0x0000000800e47947 */ /* 0x000fec0003800000 */
.L_x_16425:
        /* <DEDUP_REMOVED lines=9> */
.L_x_16428:
[----:B------:R-:W2:Y:S02]  /*ab10*/  LDG.E.U16 R2, desc[UR36][R2.64] ;  /* 0x0000002402027981 */ /* 0x000ea4000c1e1500 */
[----:B--2---:R-:W-:-:S06]  /*ab20*/  HADD2.F32 R4, -RZ, R2.H0_H0 ;  /* 0x20000002ff047230 */ /* 0x004fcc0000004100 */
[----:B------:R-:W0:Y:S02]  /*ab30*/  F2I.FTZ.TRUNC.NTZ R4, R4 ;  /* 0x0000000400047305 */ /* 0x000e24000021f100 */
[----:B0-----:R-:W-:Y:S01]  /*ab40*/  PRMT R0, R4, 0x7610, R0 ;  /* 0x0000761004007816 */ /* 0x001fe20000000000 */
[----:B------:R-:W-:Y:S06]  /*ab50*/  BRA `(.L_x_16422) ;  /* 0x0000000800ac7947 */ /* 0x000fec0003800000 */
.L_x_16427:
[----:B------:R-:W2:Y:S02]  /*ab60*/  LDG.E.64 R2, desc[UR36][R2.64] ;  /* 0x0000002402027981 */ /* 0x000ea4000c1e1b00 */
[----:B--2---:R0:W1:Y:S01]  /*ab70*/  F2I.F64.TRUNC R0, R2 ;  /* 0x0000000200007311 */ /* 0x004062000030d100 */
[----:B------:R-:W-:Y:S05]  /*ab80*/  BRA `(.L_x_16422) ;  /* 0x0000000800a07947 */ /* 0x000fea0003800000 */
.L_x_16417:
        /* <DEDUP_REMOVED lines=12> */
.L_x_16431:
[----:B------:R-:W2:Y:S02]  /*ac50*/  LDG.E.64 R2, desc[UR36][R2.64] ;  /* 0x0000002402027981 */ /* 0x000ea4000c1e1b00 */
[----:B--2---:R3:W4:Y:S01]  /*ac60*/  F2I.F64.TRUNC R0, R2 ;  /* 0x0000000200007311 */ /* 0x004722000030d100 */
[----:B------:R-:W-:Y:S05]  /*ac70*/  BRA `(.L_x_16422) ;  /* 0x0000000800647947 */ /* 0x000fea0003800000 */
.L_x_16430:
        /* <DEDUP_REMOVED lines=27> */
.L_x_16433:
        /* <DEDUP_REMOVED lines=14> */
.L_x_16432:
[----:B------:R-:W2:Y:S02]  /*af10*/  LDG.E.U16 R4, desc[UR36][R2.64] ;  /* 0x0000002402047981 */ /* 0x000ea4000c1e1500 */
[----:B--2---:R-:W-:-:S06]  /*af20*/  SHF.L.U32 R4, R4, 0x10, RZ ;  /* 0x0000001004047819 */ /* 0x004fcc00000006ff */
[----:B------:R-:W0:Y:S02]  /*af30*/  F2I.FTZ.TRUNC.NTZ R4, R4 ;  /* 0x0000000400047305 */ /* 0x000e24000021f100 */
[----:B0-----:R-:W-:Y:S01]  /*af40*/  PRMT R0, R4, 0x7610, R0 ;  /* 0x0000761004007816 */ /* 0x001fe20000000000 */
[----:B------:R-:W-:Y:S06]  /*af50*/  BRA `(.L_x_16422) ;  /* 0x0000000400ac7947 */ /* 0x000fec0003800000 */
.L_x_16429:
        /* <DEDUP_REMOVED lines=10> */
.L_x_16436:
        /* <DEDUP_REMOVED lines=21> */
.L_x_16440:
[----:B------:R-:W-:Y:S05]  /*b150*/  BSYNC.RECONVERGENT B1 ;  /* 0x0000000000017941 */ /* 0x000fea0003800200 */
.L_x_16439:
[----:B------:R-:W-:Y:S01]  /*b160*/  IMAD.SHL.U32 R0, R0, 0x100000, RZ ;  /* 0x0010000000007824 */ /* 0x000fe200078e00ff */
[----:B------:R-:W-:-:S04]  /*b170*/  LEA R2, R2, 0x3b800000, 0x17 ;  /* 0x3b80000002027811 */ /* 0x000fc800078eb8ff */
[----:B------:R-:W-:-:S07]  /*b180*/  LOP3.LUT R4, R2, R0, R7, 0xfe, !PT ;  /* 0x0000000002047212 */ /* 0x000fce00078efe07 */
.L_x_16438:
[----:B------:R-:W-:Y:S05]  /*b190*/  BSYNC.RECONVERGENT B0 ;  /* 0x0000000000007941 */ /* 0x000fea0003800200 */
.L_x_16437:
[----:B------:R-:W0:Y:S02]  /*b1a0*/  F2I.FTZ.TRUNC.NTZ R4, R4 ;  /* 0x0000000400047305 */ /* 0x000e24000021f100 */
[----:B0-----:R-:W-:Y:S01]  /*b1b0*/  PRMT R0, R4, 0x7610, R0 ;  /* 0x0000761004007816 */ /* 0x001fe20000000000 */
[----:B------:R-:W-:Y:S06]  /*b1c0*/  BRA `(.L_x_16422) ;  /* 0x0000000400107947 */ /* 0x000fec0003800000 */
.L_x_16435:
        /* <DEDUP_REMOVED lines=21> */
.L_x_16444:
[----:B------:R-:W-:Y:S05]  /*b320*/  BSYNC.RECONVERGENT B1 ;  /* 0x0000000000017941 */ /* 0x000fea0003800200 */
.L_x_16443:
[----:B------:R-:W-:Y:S01]  /*b330*/  IMAD.SHL.U32 R0, R0, 0x200000, RZ ;  /* 0x0020000000007824 */ /* 0x000fe200078e00ff */
[----:B------:R-:W-:-:S04]  /*b340*/  LEA R2, R2, 0x37800000, 0x17 ;  /* 0x3780000002027811 */ /* 0x000fc800078eb8ff */
[----:B------:R-:W-:-:S07]  /*b350*/  LOP3.LUT R4, R2, R0, R7, 0xfe, !PT ;  /* 0x0000000002047212 */ /* 0x000fce00078efe07 */
.L_x_16442:
[----:B------:R-:W-:Y:S05]  /*b360*/  BSYNC.RECONVERGENT B0 ;  /* 0x0000000000007941 */ /* 0x000fea0003800200 */
.L_x_16441:
[----:B------:R-:W0:Y:S02]  /*b370*/  F2I.FTZ.TRUNC.NTZ R4, R4 ;  /* 0x0000000400047305 */ /* 0x000e24000021f100 */
[----:B0-----:R-:W-:Y:S01]  /*b380*/  PRMT R0, R4, 0x7610, R0 ;  /* 0x0000761004007816 */ /* 0x001fe20000000000 */
[----:B------:R-:W-:Y:S06]  /*b390*/  BRA `(.L_x_16422) ;  /* 0x00000000009c7947 */ /* 0x000fec0003800000 */
.L_x_16434:
        /* <DEDUP_REMOVED lines=14> */
.L_x_16448:
[----:B------:R-:W-:Y:S05]  /*b480*/  BSYNC.RECONVERGENT B0 ;  /* 0x0000000000007941 */ /* 0x000fea0003800200 */
.L_x_16447:
[----:B------:R-:W0:Y:S02]  /*b490*/  F2I.FTZ.TRUNC.NTZ R4, R4 ;  /* 0x0000000400047305 */ /* 0x000e24000021f100 */
[----:B0-----:R-:W-:Y:S01]  /*b4a0*/  PRMT R0, R4, 0x7610, R0 ;  /* 0x0000761004007816 */ /* 0x001fe20000000000 */
[----:B------:R-:W-:Y:S06]  /*b4b0*/  BRA `(.L_x_16422) ;  /* 0x0000000000547947 */ /* 0x000fec0003800000 */
.L_x_16421:
        /* <DEDUP_REMOVED lines=16> */
.L_x_16449:
[----:B------:R-:W-:Y:S01]  /*b5c0*/  PRMT R0, RZ, 0x7610, R0 ;  /* 0x00007610ff007816 */ /* 0x000fe20000000000 */
[----:B------:R-:W-:Y:S06]  /*b5d0*/  BRA `(.L_x_16422) ;  /* 0x00000000000c7947 */ /* 0x000fec0003800000 */
.L_x_16446:
[----:B------:R2:W5:Y:S01]  /*b5e0*/  LDG.E.U16 R0, desc[UR36][R2.64] ;  /* 0x0000002402007981 */ /* 0x000562000c1e1500 */
[----:B------:R-:W-:Y:S05]  /*b5f0*/  BRA `(.L_x_16422) ;  /* 0x0000000000047947 */ /* 0x000fea0003800000 */
.L_x_16445:
[----:B------:R1:W5:Y:S02]  /*b600*/  LDG.E.U16 R0, desc[UR36][R2.64] ;  /* 0x0000002402007981 */ /* 0x000364000c1e1500 */
.L_x_16422:
[-C--:B------:R-:W-:Y:S01]  /*b610*/  IABS R5, R18.reuse ;  /* 0x0000001200057213 */ /* 0x080fe20000000000 */
[----:B------:R-:W-:Y:S01]  /*b620*/  UPRMT UR4, UR41, 0x9910, URZ ;  /* 0x0000991029047896 */ /* 0x000fe200080000ff */
[----:B-1--45:R-:W-:Y:S02]  /*b630*/  PRMT R0, R0, 0x9910, RZ ;  /* 0x0000991000007816 */ /* 0x032fe400000000ff */
[----:B------:R-:W1:Y:S01]  /*b640*/  I2F.RP R4, R5 ;  /* 0x0000000500047306 */ /* 0x000e620000209400 */
[----:B------:R-:W-:Y:S01]  /*b650*/  IABS R8, R18 ;  /* 0x0000001200087213 */ /* 0x000fe20000000000 */
[----:B------:R-:W-:Y:S01]  /*b660*/  UISETP.GT.AND UP0, UPT, UR4, 0x9, UPT ;  /* 0x000000090400788c */ /* 0x000fe2000bf04270 */
[----:B------:R-:W-:Y:S02]  /*b670*/  ISETP.GE.AND P1, PT, R0, RZ, PT ;  /* 0x000000ff0000720c */ /* 0x000fe40003f26270 */
[----:B------:R-:W-:Y:S01]  /*b680*/  ISETP.NE.AND P2, PT, R18, RZ, PT ;  /* 0x000000ff1200720c */ /* 0x000fe20003f45270 */
[----:B------:R-:W-:-:S02]  /*b690*/  IMAD.MOV R8, RZ, RZ, -R8 ;  /* 0x000000ffff087224 */ /* 0x000fc400078e0a08 */
[----:B-1----:R-:W0:Y:S02]  /*b6a0*/  MUFU.RCP R4, R4 ;  /* 0x0000000400047308 */ /* 0x002e240000001000 */
[----:B0-23--:R-:W-:-:S06]  /*b6b0*/  VIADD R2, R4, 0xffffffe ;  /* 0x0ffffffe04027836 */ /* 0x00dfcc0000000000 */
[----:B------:R0:W1:Y:S02]  /*b6c0*/  F2I.FTZ.U32.TRUNC.NTZ R3, R2 ;  /* 0x0000000200037305 */ /* 0x000064000021f000 */
[----:B0-----:R-:W-:Y:S01]  /*b6d0*/  IMAD.MOV.U32 R2, RZ, RZ, RZ ;  /* 0x000000ffff027224 */ /* 0x001fe200078e00ff */
[----:B-1----:R-:W-:-:S05]  /*b6e0*/  IADD3 R6, PT, PT, RZ, -R3, RZ ;  /* 0x80000003ff067210 */ /* 0x002fca0007ffe0ff */
[----:B------:R-:W-:Y:S01]  /*b6f0*/  IMAD R7, R6, R5, RZ ;  /* 0x0000000506077224 */ /* 0x000fe200078e02ff */
[----:B------:R-:W-:-:S03]  /*b700*/  IABS R6, R0 ;  /* 0x0000000000067213 */ /* 0x000fc60000000000 */
[----:B------:R-:W-:Y:S01]  /*b710*/  IMAD.HI.U32 R4, R3, R7, R2 ;  /* 0x0000000703047227 */ /* 0x000fe200078e0002 */
[----:B------:R-:W-:-:S03]  /*b720*/  MOV R3, R6 ;  /* 0x0000000600037202 */ /* 0x000fc60000000f00 */
[----:B------:R-:W-:Y:S02]  /*b730*/  IMAD.MOV.U32 R6, RZ, RZ, R8 ;  /* 0x000000ffff067224 */ /* 0x000fe400078e0008 */
[----:B------:R-:W-:-:S04]  /*b740*/  IMAD.HI.U32 R2, R4, R3, RZ ;  /* 0x0000000304027227 */ /* 0x000fc800078e00ff */
[----:B------:R-:W-:-:S05]  /*b750*/  IMAD R2, R2, R6, R3 ;  /* 0x0000000602027224 */ /* 0x000fca00078e0203 */
[----:B------:R-:W-:-:S13]  /*b760*/  ISETP.GT.U32.AND P0, PT, R5, R2, PT ;  /* 0x000000020500720c */ /* 0x000fda0003f04070 */
[----:B------:R-:W-:-:S05]  /*b770*/  @!P0 IMAD.IADD R2, R2, 0x1, -R5 ;  /* 0x0000000102028824 */ /* 0x000fca00078e0a05 */
[----:B------:R-:W-:-:S13]  /*b780*/  ISETP.GT.U32.AND P0, PT, R5, R2, PT ;  /* 0x000000020500720c */ /* 0x000fda0003f04070 */
[----:B------:R-:W-:-:S05]  /*b790*/  @!P0 IADD3 R2, PT, PT, R2, -R5, RZ ;  /* 0x8000000502028210 */ /* 0x000fca0007ffe0ff */
        /* <DEDUP_REMOVED lines=13> */
.L_x_16453:
[----:B------:R-:W-:Y:S01]  /*b870*/  STG.E.U8 desc[UR36][R16.64], R2 ;  /* 0x0000000210007986 */ /* 0x000fe2000c101124 */
[----:B------:R-:W-:Y:S05]  /*b880*/  EXIT ;  /* 0x000000000000794d */ /* 0x000fea0003800000 */
.L_x_16452:
        /* <DEDUP_REMOVED lines=9> */
.L_x_16456:
[----:B------:R-:W-:Y:S01]  /*b920*/  STG.E desc[UR36][R16.64], R2 ;  /* 0x0000000210007986 */ /* 0x000fe2000c101924 */
[----:B------:R-:W-:Y:S05]  /*b930*/  EXIT ;  /* 0x000000000000794d */ /* 0x000fea0003800000 */
.L_x_16455:
[----:B------:R-:W-:Y:S01]  /*b940*/  STG.E.U16 desc[UR36][R16.64], R2 ;  /* 0x0000000210007986 */ /* 0x000fe2000c101524 */
[----:B------:R-:W-:Y:S05]  /*b950*/  EXIT ;  /* 0x000000000000794d */ /* 0x000fea0003800000 */
.L_x_16451:
        /* <DEDUP_REMOVED lines=9> */
.L_x_16458:
[----:B------:R-:W0:Y:S02]  /*b9f0*/  I2F.S16 R0, R2 ;  /* 0x0000000200007306 */ /* 0x000e240000101400 */
[----:B0-----:R-:W-:-:S05]  /*ba00*/  F2FP.F16.F32.PACK_AB R0, RZ, R0 ;  /* 0x00000000ff00723e */ /* 0x001fca00000000ff */
[----:B------:R-:W-:Y:S01]  /*ba10*/  STG.E.U16 desc[UR36][R16.64], R0 ;  /* 0x0000000010007986 */ /* 0x000fe2000c101524 */
[----:B------:R-:W-:Y:S05]  /*ba20*/  EXIT ;  /* 0x000000000000794d */ /* 0x000fea0003800000 */
.L_x_16457:
        /* <DEDUP_REMOVED lines=10> */
.L_x_16460:
[----:B------:R-:W0:Y:S02]  /*bad0*/  I2F.S16 R2, R2 ;  /* 0x0000000200027306 */ /* 0x000e240000101400 */
[----:B0-----:R-:W-:-:S04]  /*bae0*/  F2FP.F16.F32.PACK_AB R3, RZ, R2 ;  /* 0x00000002ff03723e */ /* 0x001fc800000000ff */
[----:B------:R-:W-:-:S05]  /*baf0*/  PRMT R3, R3, 0x5410, RZ ;  /* 0x0000541003037816 */ /* 0x000fca00000000ff */
[----:B------:R-:W-:Y:S01]  /*bb00*/  STG.E desc[UR36][R16.64], R3 ;  /* 0x0000000310007986 */ /* 0x000fe2000c101924 */
[----:B------:R-:W-:Y:S05]  /*bb10*/  EXIT ;  /* 0x000000000000794d */ /* 0x000fea0003800000 */
.L_x_16459:
[----:B------:R-:W0:Y:S02]  /*bb20*/  I2F.F64.S16 R2, R2 ;  /* 0x0000000200027312 */ /* 0x000e240000101c00 */
[----:B0-----:R-:W-:Y:S01]  /*bb30*/  STG.E.64 desc[UR36][R16.64], R2 ;  /* 0x0000000210007986 */ /* 0x001fe2000c101b24 */
[----:B------:R-:W-:Y:S05]  /*bb40*/  EXIT ;  /* 0x000000000000794d */ /* 0x000fea0003800000 */
.L_x_16450:
        /* <DEDUP_REMOVED lines=12> */
.L_x_16464:
        /* <DEDUP_REMOVED lines=17> */
.L_x_16467:
[----:B------:R-:W-:-:S04]  /*bd20*/  SHF.R.U32.HI R3, RZ, 0x18, R5 ;  /* 0x00000018ff037819 */ /* 0x000fc80000011605 */
[----:B------:R-:W-:-:S04]  /*bd30*/  LOP3.LUT R0, R0, 0x80, R3, 0xf8, !PT ;  /* 0x0000008000007812 */ /* 0x000fc800078ef803 */
[----:B------:R-:W-:-:S07]  /*bd40*/  PRMT R8, R0, 0x7610, R8 ;  /* 0x0000761000087816 */ /* 0x000fce0000000008 */
.L_x_16466:
[----:B------:R-:W-:Y:S05]  /*bd50*/  BSYNC.RECONVERGENT B0 ;  /* 0x0000000000007941 */ /* 0x000fea0003800200 */
.L_x_16465:
[----:B------:R-:W-:Y:S01]  /*bd60*/  STG.E.U8 desc[UR36][R16.64], R8 ;  /* 0x0000000810007986 */ /* 0x000fe2000c101124 */
[----:B------:R-:W-:Y:S05]  /*bd70*/  EXIT ;  /* 0x000000000000794d */ /* 0x000fea0003800000 */
.L_x_16463:
        /* <DEDUP_REMOVED lines=17> */
.L_x_16470:
[----:B------:R-:W-:-:S04]  /*be90*/  SHF.R.U32.HI R3, RZ, 0x18, R5 ;  /* 0x00000018ff037819 */ /* 0x000fc80000011605 */
[----:B------:R-:W-:-:S04]  /*bea0*/  LOP3.LUT R0, R0, 0x80, R3, 0xf8, !PT ;  /* 0x0000008000007812 */ /* 0x000fc800078ef803 */
[----:B------:R-:W-:-:S07]  /*beb0*/  PRMT R8, R0, 0x7610, R8 ;  /* 0x0000761000087816 */ /* 0x000fce0000000008 */
.L_x_16469:
[----:B------:R-:W-:Y:S05]  /*bec0*/  BSYNC.RECONVERGENT B0 ;  /* 0x0000000000007941 */ /* 0x000fea0003800200 */
.L_x_16468:
[----:B------:R-:W-:Y:S01]  /*bed0*/  STG.E.U8 desc[UR36][R16.64], R8 ;  /* 0x0000000810007986 */ /* 0x000fe2000c101124 */
[----:B------:R-:W-:Y:S05]  /*bee0*/  EXIT ;  /* 0x000000000000794d */ /* 0x000fea0003800000 */
.L_x_16462:
        /* <DEDUP_REMOVED lines=22> */
.L_x_16472:
[----:B------:R-:W-:-:S05]  /*c050*/  SHF.R.S32.HI R3, RZ, 0x1f, R2 ;  /* 0x0000001fff037819 */ /* 0x000fca0000011402 */
[----:B------:R-:W-:Y:S01]  /*c060*/  STG.E.64 desc[UR36][R16.64], R2 ;  /* 0x0000000210007986 */ /* 0x000fe2000c101b24 */
[----:B------:R-:W-:Y:S05]  /*c070*/  EXIT ;  /* 0x000000000000794d */ /* 0x000fea0003800000 */
.L_x_16471:
[----:B------:R-:W-:Y:S01]  /*c080*/  STG.E desc[UR36][R16.64], R2 ;  /* 0x0000000210007986 */ /* 0x000fe2000c101924 */
[----:B------:R-:W-:Y:S05]  /*c090*/  EXIT ;  /* 0x000000000000794d */ /* 0x000fea0003800000 */
.L_x_16461:
        /* <DEDUP_REMOVED lines=10> */
.L_x_16474:
[----:B------:R-:W0:Y:S01]  /*c140*/  I2F.F64.S16 R4, R2 ;  /* 0x0000000200047312 */ /* 0x000e220000101c00 */
[----:B------:R-:W-:-:S05]  /*c150*/  CS2R R6, SRZ ;  /* 0x0000000000067805 */ /* 0x000fca000001ff00 */
[----:B0-----:R-:W-:Y:S01]  /*c160*/  STG.E.128 desc[UR36][R16.64], R4 ;  /* 0x0000000410007986 */ /* 0x001fe2000c101d24 */
[----:B------:R-:W-:Y:S05]  /*c170*/  EXIT ;  /* 0x000000000000794d */ /* 0x000fea0003800000 */
.L_x_16473:
[----:B------:R-:W-:-:S09]  /*c180*/  UISETP.NE.AND UP0, UPT, UR4, 0xf, UPT ;  /* 0x0000000f0400788c */ /* 0x000fd2000bf05270 */
[----:B------:R-:W-:Y:S05]  /*c190*/  BRA.U !UP0, `(.L_x_16475) ;  /* 0x0000000108e87547 */ /* 0x000fea000b800000 */
[----:B------:R-:W-:-:S09]  /*c1a0*/  UISETP.NE.AND UP0, UPT, UR4, 0x17, UPT ;  /* 0x000000170400788c */ /* 0x000fd2000bf05270 */
[----:B------:R-:W-:Y:S05]  /*c1b0*/  BRA.U !UP0, `(.L_x_16476) ;  /* 0x0000000108907547 */ /* 0x000fea000b800000 */
[----:B------:R-:W-:-:S09]  /*c1c0*/  UISETP.NE.AND UP0, UPT, UR4, 0x18, UPT ;  /* 0x000000180400788c */ /* 0x000fd2000bf05270 */
[----:B------:R-:W-:Y:S05]  /*c1d0*/  BRA.U !UP0, `(.L_x_16477) ;  /* 0x0000000108447547 */ /* 0x000fea000b800000 */
.L_x_16454:
        /* <DEDUP_REMOVED lines=16> */
.L_x_16478:
[----:B------:R-:W-:Y:S05]  /*c2e0*/  EXIT ;  /* 0x000000000000794d */ /* 0x000fea0003800000 */
.L_x_16477:
        /* <DEDUP_REMOVED lines=13> */
.L_x_16480:
[----:B------:R-:W-:Y:S05]  /*c3c0*/  BSYNC.RECONVERGENT B0 ;  /* 0x0000000000007941 */ /* 0x000fea0003800200 */
.L_x_16479:
[----:B------:R-:W-:-:S05]  /*c3d0*/  LOP3.LUT R3, R0, 0x80, R3, 0xf8, !PT ;  /* 0x0000008000037812 */ /* 0x000fca00078ef803 */
[----:B------:R-:W-:Y:S01]  /*c3e0*/  STG.E.U8 desc[UR36][R16.64], R3 ;  /* 0x0000000310007986 */ /* 0x000fe2000c101124 */
[----:B------:R-:W-:Y:S05]  /*c3f0*/  EXIT ;  /* 0x000000000000794d */ /* 0x000fea0003800000 */
.L_x_16476:
        /* <DEDUP_REMOVED lines=12> */
.L_x_16482:
[----:B------:R-:W-:Y:S01]  /*c4c0*/  IMAD.MOV.U32 R0, RZ, RZ, 0x7f ;  /* 0x0000007fff007424 */ /* 0x000fe200078e00ff */
[----:B------:R-:W-:-:S04]  /*c4d0*/  ISETP.GT.U32.AND P0, PT, R3, 0x7f800000, PT ;  /* 0x7f8000000300780c */ /* 0x000fc80003f04070 */
[----:B------:R-:W-:-:S09]  /*c4e0*/  SEL R0, R0, 0x7c, P0 ;  /* 0x0000007c00007807 */ /* 0x000fd20000000000 */
.L_x_16483:
[----:B------:R-:W-:Y:S05]  /*c4f0*/  BSYNC.RECONVERGENT B0 ;  /* 0x0000000000007941 */ /* 0x000fea0003800200 */
.L_x_16481:
[----:B------:R-:W-:-:S04]  /*c500*/  SHF.R.U32.HI R3, RZ, 0x18, R5 ;  /* 0x00000018ff037819 */ /* 0x000fc80000011605 */
[----:B------:R-:W-:-:S05]  /*c510*/  LOP3.LUT R3, R0, 0x80, R3, 0xf8, !PT ;  /* 0x0000008000037812 */ /* 0x000fca00078ef803 */
[----:B------:R-:W-:Y:S01]  /*c520*/  STG.E.U8 desc[UR36][R16.64], R3 ;  /* 0x0000000310007986 */ /* 0x000fe2000c101124 */
[----:B------:R-:W-:Y:S05]  /*c530*/  EXIT ;  /* 0x000000000000794d */ /* 0x000fea0003800000 */
.L_x_16475:
[----:B------:R-:W0:Y:S02]  /*c540*/  I2F.S16 R0, R2 ;  /* 0x0000000200007306 */ /* 0x000e240000101400 */
[----:B0-----:R-:W-:-:S05]  /*c550*/  F2FP.BF16.F32.PACK_AB R0, RZ, R0 ;  /* 0x00000000ff00723e */ /* 0x001fca00000010ff */
[----:B------:R-:W-:Y:S01]  /*c560*/  STG.E.U16 desc[UR36][R16.64], R0 ;  /* 0x0000000010007986 */ /* 0x000fe2000c101524 */
[----:B------:R-:W-:Y:S05]  /*c570*/  EXIT ;  /* 0x000000000000794d */ /* 0x000fea0003800000 */
.L_x_16484:
        /* <DEDUP_REMOVED lines=16> */
.L_x_54869:


//--------------------- .text._ZN2at6native27unrolled_elementwise_kernelINS0_13BUnaryFunctorIsssZZZNS0_16fmod_kernel_cudaERNS_18TensorIteratorBaseEENKUlvE_clEvENKUlvE3_clEvEUlssE_EESt5arrayIPcLm2EELi4E23TrivialOffsetCalculatorILi1EjESD_NS0_6memory12LoadWithCastILi1EEENSE_13StoreWithCastILi1EEEEEviT_T0_T2_T3_T4_T5_ --------------------------
	.section	.text._ZN2at6native27unrolled_elementwise_kernelINS0_13BUnaryFunctorIsssZZZNS0_16fmod_kernel_cudaERNS_18TensorIteratorBaseEENKUlvE_clEvENKUlvE3_clEvEUlssE_EESt5arrayIPcLm2EELi4E23TrivialOffsetCalculatorILi1EjESD_NS0_6memory12LoadWithCastILi1EEENSE_13StoreWithCastILi1EEEEEviT_T0_T2_T3_T4_T5_,"ax",@progbits
	.align	128
        .global         _ZN2at6native27unrolled_elementwise_kernelINS0_13BUnaryFunctorIsssZZZNS0_16fmod_kernel_cudaERNS_18TensorIteratorBaseEENKUlvE_clEvENKUlvE3_clEvEUlssE_EESt5arrayIPcLm2EELi4E23TrivialOffsetCalculatorILi1EjESD_NS0_6memory12LoadWithCastILi1EEENSE_13StoreWithCastILi1EEEEEviT_T0_T2_T3_T4_T5_
        .type           _ZN2at6native27unrolled_elementwise_kernelINS0_13BUnaryFunctorIsssZZZNS0_16fmod_kernel_cudaERNS_18TensorIteratorBaseEENKUlvE_clEvENKUlvE3_clEvEUlssE_EESt5arrayIPcLm2EELi4E23TrivialOffsetCalculatorILi1EjESD_NS0_6memory12LoadWithCastILi1EEENSE_13StoreWithCastILi1EEEEEviT_T0_T2_T3_T4_T5_,@function
        .size           _ZN2at6native27unrolled_elementwise_kernelINS0_13BUnaryFunctorIsssZZZNS0_16fmod_kernel_cudaERNS_18TensorIteratorBaseEENKUlvE_clEvENKUlvE3_clEvEUlssE_EESt5arrayIPcLm2EELi4E23TrivialOffsetCalculatorILi1EjESD_NS0_6memory12LoadWithCastILi1EEENSE_13StoreWithCastILi1EEEEEviT_T0_T2_T3_T4_T5_,(.L_x_54870 - _ZN2at6native27unrolled_elementwise_kernelINS0_13BUnaryFunctorIsssZZZNS0_16fmod_kernel_cudaERNS_18TensorIteratorBaseEENKUlvE_clEvENKUlvE3_clEvEUlssE_EESt5arrayIPcLm2EELi4E23TrivialOffsetCalculatorILi1EjESD_NS0_6memory12LoadWithCastILi1EEENSE_13StoreWithCastILi1EEEEEviT_T0_T2_T3_T4_T5_)
        .other          _ZN2at6native27unrolled_elementwise_kernelINS0_13BUnaryFunctorIsssZZZNS0_16fmod_kernel_cudaERNS_18TensorIteratorBaseEENKUlvE_clEvENKUlvE3_clEvEUlssE_EESt5arrayIPcLm2EELi4E23TrivialOffsetCalculatorILi1EjESD_NS0_6memory12LoadWithCastILi1EEENSE_13StoreWithCastILi1EEEEEviT_T0_T2_T3_T4_T5_,@"STO_CUDA_ENTRY STV_DEFAULT"
_ZN2at6native27unrolled_elementwise_kernelINS0_13BUnaryFunctorIsssZZZNS0_16fmod_kernel_cudaERNS_18TensorIteratorBaseEENKUlvE_clEvENKUlvE3_clEvEUlssE_EESt5arrayIPcLm2EELi4E23TrivialOffsetCalculatorILi1EjESD_NS0_6memory12LoadWithCastILi1EEENSE_13StoreWithCastILi1EEEEEviT_T0_T2_T3_T4_T5_:
.text._ZN2at6native27unrolled_elementwise_kernelINS0_13BUnaryFunctorIsssZZZNS0_16fmod_kernel_cudaERNS_18TensorIteratorBaseEENKUlvE_clEvENKUlvE3_clEvEUlssE_EESt5arrayIPcLm2EELi4E23TrivialOffsetCalculatorILi1EjESD_NS0_6memory12LoadWithCastILi1EEENSE_13StoreWithCastILi1EEEEEviT_T0_T2_T3_T4_T5_:
        /* <DEDUP_REMOVED lines=31> */
.L_x_16490:
[----:B------:R3:W5:Y:S01]  /*01f0*/  LDG.E.U8 R0, desc[UR36][R4.64] ;  /* 0x0000002404007981 */ /* 0x000762000c1e1100 */
[----:B------:R-:W-:Y:S05]  /*0200*/  BRA `(.L_x_16492) ;  /* 0x0000000c00507947 */ /* 0x000fea0003800000 */
.L_x_16489:
        /* <DEDUP_REMOVED lines=8> */
.L_x_16494:
[----:B------:R1:W5:Y:S01]  /*0290*/  LDG.E.U16 R0, desc[UR36][R4.64] ;  /* 0x0000002404007981 */ /* 0x000362000c1e1500 */
[----:B------:R-:W-:Y:S05]  /*02a0*/  BRA `(.L_x_16492) ;  /* 0x0000000c00287947 */ /* 0x000fea0003800000 */
.L_x_16493:
[----:B------:R2:W5:Y:S01]  /*02b0*/  LDG.E.U16 R0, desc[UR36][R4.64] ;  /* 0x0000002404007981 */ /* 0x000562000c1e1500 */
[----:B------:R-:W-:Y:S05]  /*02c0*/  BRA `(.L_x_16492) ;  /* 0x0000000c00207947 */ /* 0x000fea0003800000 */
.L_x_16488:
        /* <DEDUP_REMOVED lines=9> */
.L_x_16496:
[----:B------:R-:W2:Y:S02]  /*0360*/  LDG.E.U16 R3, desc[UR36][R4.64] ;  /* 0x0000002404037981 */ /* 0x000ea4000c1e1500 */
[----:B--2---:R-:W-:-:S06]  /*0370*/  HADD2.F32 R3, -RZ, R3.H0_H0 ;  /* 0x20000003ff037230 */ /* 0x004fcc0000004100 */
[----:B------:R-:W0:Y:S02]  /*0380*/  F2I.FTZ.TRUNC.NTZ R3, R3 ;  /* 0x0000000300037305 */ /* 0x000e24000021f100 */
[----:B0-----:R-:W-:Y:S01]  /*0390*/  PRMT R0, R3, 0x7610, R0 ;  /* 0x0000761003007816 */ /* 0x001fe20000000000 */
[----:B------:R-:W-:Y:S06]  /*03a0*/  BRA `(.L_x_16492) ;  /* 0x0000000800e87947 */ /* 0x000fec0003800000 */
.L_x_16495:
        /* <DEDUP_REMOVED lines=9> */
.L_x_16498:
[----:B------:R-:W2:Y:S02]  /*0440*/  LDG.E.U16 R4, desc[UR36][R4.64] ;  /* 0x0000002404047981 */ /* 0x000ea4000c1e1500 */
[----:B--2---:R-:W-:-:S06]  /*0450*/  HADD2.F32 R3, -RZ, R4.H0_H0 ;  /* 0x20000004ff037230 */ /* 0x004fcc0000004100 */
[----:B------:R-:W0:Y:S02]  /*0460*/  F2I.FTZ.TRUNC.NTZ R3, R3 ;  /* 0x0000000300037305 */ /* 0x000e24000021f100 */
[----:B0-----:R-:W-:Y:S01]  /*0470*/  PRMT R0, R3, 0x7610, R0 ;  /* 0x0000761003007816 */ /* 0x001fe20000000000 */
[----:B------:R-:W-:Y:S06]  /*0480*/  BRA `(.L_x_16492) ;  /* 0x0000000800b07947 */ /* 0x000fec0003800000 */
.L_x_16497:
[----:B------:R-:W2:Y:S02]  /*0490*/  LDG.E.64 R4, desc[UR36][R4.64] ;  /* 0x0000002404047981 */ /* 0x000ea4000c1e1b00 */
[----:B--2---:R0:W1:Y:S01]  /*04a0*/  F2I.F64.TRUNC R0, R4 ;  /* 0x0000000400007311 */ /* 0x004062000030d100 */
[----:B------:R-:W-:Y:S05]  /*04b0*/  BRA `(.L_x_16492) ;  /* 0x0000000800a47947 */ /* 0x000fea0003800000 */
.L_x_16487:
        /* <DEDUP_REMOVED lines=12> */
.L_x_16501:
[----:B------:R-:W2:Y:S02]  /*0580*/  LDG.E.64 R4, desc[UR36][R4.64] ;  /* 0x0000002404047981 */ /* 0x000ea4000c1e1b00 */
[----:B--2---:R0:W1:Y:S01]  /*0590*/  F2I.F64.TRUNC R0, R4 ;  /* 0x0000000400007311 */ /* 0x004062000030d100 */
[----:B------:R-:W-:Y:S05]  /*05a0*/  BRA `(.L_x_16492) ;  /* 0x0000000800687947 */ /* 0x000fea0003800000 */
.L_x_16500:
        /* <DEDUP_REMOVED lines=27> */
.L_x_16503:
        /* <DEDUP_REMOVED lines=15> */
.L_x_16502:
[----:B------:R-:W2:Y:S02]  /*0850*/  LDG.E.U16 R3, desc[UR36][R4.64] ;  /* 0x0000002404037981 */ /* 0x000ea4000c1e1500 */
[----:B--2---:R-:W-:-:S06]  /*0860*/  IMAD.U32 R3, R3, 0x10000, RZ ;  /* 0x0001000003037824 */ /* 0x004fcc00078e00ff */
[----:B------:R-:W0:Y:S02]  /*0870*/  F2I.FTZ.TRUNC.NTZ R3, R3 ;  /* 0x0000000300037305 */ /* 0x000e24000021f100 */
[----:B0-----:R-:W-:Y:S01]  /*0880*/  PRMT R0, R3, 0x7610, R0 ;  /* 0x0000761003007816 */ /* 0x001fe20000000000 */
[----:B------:R-:W-:Y:S06]  /*0890*/  BRA `(.L_x_16492) ;  /* 0x0000000400ac7947 */ /* 0x000fec0003800000 */
.L_x_16499:
        /* <DEDUP_REMOVED lines=10> */
.L_x_16506:
        /* <DEDUP_REMOVED lines=21> */
.L_x_16510:
[----:B------:R-:W-:Y:S05]  /*0a90*/  BSYNC.RECONVERGENT B1 ;  /* 0x0000000000017941 */ /* 0x000fea0003800200 */
.L_x_16509:
[----:B------:R-:W-:Y:S01]  /*0aa0*/  IMAD.SHL.U32 R0, R0, 0x100000, RZ ;  /* 0x0010000000007824 */ /* 0x000fe200078e00ff */
[----:B------:R-:W-:-:S04]  /*0ab0*/  LEA R3, R3, 0x3b800000, 0x17 ;  /* 0x3b80000003037811 */ /* 0x000fc800078eb8ff */
[----:B------:R-:W-:-:S07]  /*0ac0*/  LOP3.LUT R3, R3, R0, R7, 0xfe, !PT ;  /* 0x0000000003037212 */ /* 0x000fce00078efe07 */
.L_x_16508:
[----:B------:R-:W-:Y:S05]  /*0ad0*/  BSYNC.RECONVERGENT B0 ;  /* 0x0000000000007941 */ /* 0x000fea0003800200 */
.L_x_16507:
[----:B------:R-:W0:Y:S02]  /*0ae0*/  F2I.FTZ.TRUNC.NTZ R3, R3 ;  /* 0x0000000300037305 */ /* 0x000e24000021f100 */
[----:B0-----:R-:W-:Y:S01]  /*0af0*/  PRMT R0, R3, 0x7610, R0 ;  /* 0x0000761003007816 */ /* 0x001fe20000000000 */
[----:B------:R-:W-:Y:S06]  /*0b00*/  BRA `(.L_x_16492) ;  /* 0x0000000400107947 */ /* 0x000fec0003800000 */
.L_x_16505:
        /* <DEDUP_REMOVED lines=21> */
.L_x_16514:
[----:B------:R-:W-:Y:S05]  /*0c60*/  BSYNC.RECONVERGENT B1 ;  /* 0x0000000000017941 */ /* 0x000fea0003800200 */
.L_x_16513:
[----:B------:R-:W-:Y:S01]  /*0c70*/  IMAD.SHL.U32 R0, R0, 0x200000, RZ ;  /* 0x0020000000007824 */ /* 0x000fe200078e00ff */
[----:B------:R-:W-:-:S04]  /*0c80*/  LEA R3, R3, 0x37800000, 0x17 ;  /* 0x3780000003037811 */ /* 0x000fc800078eb8ff */
[----:B------:R-:W-:-:S07]  /*0c90*/  LOP3.LUT R3, R3, R0, R7, 0xfe, !PT ;  /* 0x0000000003037212 */ /* 0x000fce00078efe07 */
.L_x_16512:
[----:B------:R-:W-:Y:S05]  /*0ca0*/  BSYNC.RECONVERGENT B0 ;  /* 0x0000000000007941 */ /* 0x000fea0003800200 */
.L_x_16511:
[----:B------:R-:W0:Y:S02]  /*0cb0*/  F2I.FTZ.TRUNC.NTZ R3, R3 ;  /* 0x0000000300037305 */ /* 0x000e24000021f100 */
[----:B0-----:R-:W-:Y:S01]  /*0cc0*/  PRMT R0, R3, 0x7610, R0 ;  /* 0x0000761003007816 */ /* 0x001fe20000000000 */
[----:B------:R-:W-:Y:S06]  /*0cd0*/  BRA `(.L_x_16492) ;  /* 0x00000000009c7947 */ /* 0x000fec0003800000 */
.L_x_16504:
[----:B------:R-:W-:-:S09]  /*0ce0*/  UISETP.NE.AND UP0, UPT, UR4, 0x1c, UPT ;  /* 0x0000001c0400788c */ /* 0x000fd2000bf05270 */
[----:B------:R-:W-:Y:S05]  /*0cf0*/  BRA.U !UP0, `(.L_x_16515) ;  /* 0x0000000108907547 */ /* 0x000fea000b800000 */
[----:B------:R-:W-:-:S09]  /*0d00*/  UISETP.NE.AND UP0, UPT, UR4, 0x1d, UPT ;  /* 0x0000001d0400788c */ /* 0x000fd2000bf05270 */
[----:B------:R-:W-:Y:S05]  /*0d10*/  BRA.U !UP0, `(.L_x_16516) ;  /* 0x0000000108807547 */ /* 0x000fea000b800000 */
[----:B------:R-:W-:-:S09]  /*0d20*/  UISETP.NE.AND UP0, UPT, UR4, 0x2c, UPT ;  /* 0x0000002c0400788c */ /* 0x000fd2000bf05270 */
[----:B------:R-:W-:Y:S05]  /*0d30*/  BRA.U !UP0, `(.L_x_16517) ;  /* 0x0000000108487547 */ /* 0x000fea000b800000 */
.L_x_16491:
        /* <DEDUP_REMOVED lines=16> */
.L_x_16518:
[----:B------:R-:W-:Y:S01]  /*0e40*/  PRMT R0, RZ, 0x7610, R0 ;  /* 0x00007610ff007816 */ /* 0x000fe20000000000 */
[----:B------:R-:W-:Y:S06]  /*0e50*/  BRA `(.L_x_16492) ;  /* 0x00000000003c7947 */ /* 0x000fec0003800000 */
.L_x_16517:
        /* <DEDUP_REMOVED lines=8> */
.L_x_16520:
[----:B------:R-:W-:Y:S05]  /*0ee0*/  BSYNC.RECONVERGENT B0 ;  /* 0x0000000000007941 */ /* 0x000fea0003800200 */
.L_x_16519:
[----:B------:R-:W0:Y:S02]  /*0ef0*/  F2I.FTZ.TRUNC.NTZ R3, R3 ;  /* 0x0000000300037305 */ /* 0x000e24000021f100 */
[----:B0-----:R-:W-:Y:S01]  /*0f00*/  PRMT R0, R3, 0x7610, R0 ;  /* 0x0000761003007816 */ /* 0x001fe20000000000 */
[----:B------:R-:W-:Y:S06]  /*0f10*/  BRA `(.L_x_16492) ;  /* 0x00000000000c7947 */ /* 0x000fec0003800000 */
.L_x_16516:
[----:B------:R0:W5:Y:S01]  /*0f20*/  LDG.E.U16 R0, desc[UR36][R4.64] ;  /* 0x0000002404007981 */ /* 0x000162000c1e1500 */
[----:B------:R-:W-:Y:S05]  /*0f30*/  BRA `(.L_x_16492) ;  /* 0x0000000000047947 */ /* 0x000fea0003800000 */
.L_x_16515:
[----:B------:R0:W5:Y:S02]  /*0f40*/  LDG.E.U16 R0, desc[UR36][R4.64] ;  /* 0x0000002404007981 */ /* 0x000164000c1e1500 */
.L_x_16492:
[----:B-1---5:R-:W-:Y:S01]  /*0f50*/  PRMT R19, R0, 0x9910, RZ ;  /* 0x0000991000137816 */ /* 0x022fe200000000ff */
[----:B------:R-:W-:-:S07]  /*0f60*/  VIADD R17, R25, 0x80 ;  /* 0x0000008019117836 */ /* 0x000fce0000000000 */
.L_x_16486:
[----:B------:R-:W-:Y:S05]  /*0f70*/  BSYNC.RECONVERGENT B6 ;  /* 0x0000000000067941 */ /* 0x000fea0003800200 */
.L_x_16485:
[----:B------:R-:W-:Y:S01]  /*0f80*/  ISETP.GE.AND P0, PT, R17, R16, PT ;  /* 0x000000101100720c */ /* 0x000fe20003f06270 */
[----:B------:R-:W-:Y:S01]  /*0f90*/  BSSY.RECONVERGENT B6, `(.L_x_16521) ;  /* 0x00000ee000067945 */ /* 0x000fe20003800200 */
[----:B------:R-:W-:-:S11]  /*0fa0*/  IMAD.MOV.U32 R18, RZ, RZ, RZ ;  /* 0x000000ffff127224 */ /* 0x000fd600078e00ff */
        /* <DEDUP_REMOVED lines=20> */
.L_x_16526:
[----:B------:R0:W5:Y:S01]  /*10f0*/  LDG.E.U8 R0, desc[UR36][R4.64] ;  /* 0x0000002404007981 */ /* 0x000162000c1e1100 */
[----:B------:R-:W-:Y:S05]  /*1100*/  BRA `(.L_x_16528) ;  /* 0x0000000c00507947 */ /* 0x000fea0003800000 */
.L_x_16525:
        /* <DEDUP_REMOVED lines=8> */
.L_x_16530:
[----:B------:R0:W5:Y:S01]  /*1190*/  LDG.E.U16 R0, desc[UR36][R4.64] ;  /* 0x0000002404007981 */ /* 0x000162000c1e1500 */
[----:B------:R-:W-:Y:S05]  /*11a0*/  BRA `(.L_x_16528) ;  /* 0x0000000c00287947 */ /* 0x000fea0003800000 */
.L_x_16529:
[----:B------:R0:W5:Y:S01]  /*11b0*/  LDG.E.U16 R0, desc[UR36][R4.64] ;  /* 0x0000002404007981 */ /* 0x000162000c1e1500 */
[----:B------:R-:W-:Y:S05]  /*11c0*/  BRA `(.L_x_16528) ;  /* 0x0000000c00207947 */ /* 0x000fea0003800000 */
.L_x_16524:
        /* <DEDUP_REMOVED lines=9> */
.L_x_16532:
[----:B------:R-:W2:Y:S02]  /*1260*/  LDG.E.U16 R3, desc[UR36][R4.64] ;  /* 0x0000002404037981 */ /* 0x000ea4000c1e1500 */
[----:B--2---:R-:W-:-:S06]  /*1270*/  HADD2.F32 R3, -RZ, R3.H0_H0 ;  /* 0x20000003ff037230 */ /* 0x004fcc0000004100 */
[----:B------:R-:W0:Y:S02]  /*1280*/  F2I.FTZ.TRUNC.NTZ R3, R3 ;  /* 0x0000000300037305 */ /* 0x000e24000021f100 */
[----:B0-----:R-:W-:Y:S01]  /*1290*/  PRMT R0, R3, 0x7610, R0 ;  /* 0x0000761003007816 */ /* 0x001fe20000000000 */
[----:B------:R-:W-:Y:S06]  /*12a0*/  BRA `(.L_x_16528) ;  /* 0x0000000800e87947 */ /* 0x000fec0003800000 */
.L_x_16531:
        /* <DEDUP_REMOVED lines=9> */
.L_x_16534:
[----:B------:R-:W2:Y:S02]  /*1340*/  LDG.E.U16 R4, desc[UR36][R4.64] ;  /* 0x0000002404047981 */ /* 0x000ea4000c1e1500 */
[----:B--2---:R-:W-:-:S06]  /*1350*/  HADD2.F32 R3, -RZ, R4.H0_H0 ;  /* 0x20000004ff037230 */ /* 0x004fcc0000004100 */
[----:B------:R-:W0:Y:S02]  /*1360*/  F2I.FTZ.TRUNC.NTZ R3, R3 ;  /* 0x0000000300037305 */ /* 0x000e24000021f100 */
[----:B0-----:R-:W-:Y:S01]  /*1370*/  PRMT R0, R3, 0x7610, R0 ;  /* 0x0000761003007816 */ /* 0x001fe20000000000 */
[----:B------:R-:W-:Y:S06]  /*1380*/  BRA `(.L_x_16528) ;  /* 0x0000000800b07947 */ /* 0x000fec0003800000 */
.L_x_16533:
[----:B------:R-:W2:Y:S02]  /*1390*/  LDG.E.64 R4, desc[UR36][R4.64] ;  /* 0x0000002404047981 */ /* 0x000ea4000c1e1b00 */
[----:B--2---:R0:W1:Y:S01]  /*13a0*/  F2I.F64.TRUNC R0, R4 ;  /* 0x0000000400007311 */ /* 0x004062000030d100 */
[----:B------:R-:W-:Y:S05]  /*13b0*/  BRA `(.L_x_16528) ;  /* 0x0000000800a47947 */ /* 0x000fea0003800000 */
.L_x_16523:
        /* <DEDUP_REMOVED lines=12> */
.L_x_16537:
[----:B------:R-:W2:Y:S02]  /*1480*/  LDG.E.64 R4, desc[UR36][R4.64] ;  /* 0x0000002404047981 */ /* 0x000ea4000c1e1b00 */
[----:B--2---:R0:W1:Y:S01]  /*1490*/  F2I.F64.TRUNC R0, R4 ;  /* 0x0000000400007311 */ /* 0x004062000030d100 */
[----:B------:R-:W-:Y:S05]  /*14a0*/  BRA `(.L_x_16528) ;  /* 0x0000000800687947 */ /* 0x000fea0003800000 */
.L_x_16536:
        /* <DEDUP_REMOVED lines=27> */
.L_x_16539:
        /* <DEDUP_REMOVED lines=15> */
.L_x_16538:
[----:B------:R-:W2:Y:S02]  /*1750*/  LDG.E.U16 R3, desc[UR36][R4.64] ;  /* 0x0000002404037981 */ /* 0x000ea4000c1e1500 */
[----:B--2---:R-:W-:-:S06]  /*1760*/  IMAD.U32 R3, R3, 0x10000, RZ ;  /* 0x0001000003037824 */ /* 0x004fcc00078e00ff */
[----:B------:R-:W0:Y:S02]  /*1770*/  F2I.FTZ.TRUNC.NTZ R3, R3 ;  /* 0x0000000300037305 */ /* 0x000e24000021f100 */
[----:B0-----:R-:W-:Y:S01]  /*1780*/  PRMT R0, R3, 0x7610, R0 ;  /* 0x0000761003007816 */ /* 0x001fe20000000000 */
[----:B------:R-:W-:Y:S06]  /*1790*/  BRA `(.L_x_16528) ;  /* 0x0000000400ac7947 */ /* 0x000fec0003800000 */
.L_x_16535:
        /* <DEDUP_REMOVED lines=10> */
.L_x_16542:
        /* <DEDUP_REMOVED lines=21> */
.L_x_16546:
[----:B------:R-:W-:Y:S05]  /*1990*/  BSYNC.RECONVERGENT B1 ;  /* 0x0000000000017941 */ /* 0x000fea0003800200 */
.L_x_16545:
[----:B------:R-:W-:Y:S01]  /*19a0*/  IMAD.SHL.U32 R0, R0, 0x100000, RZ ;  /* 0x0010000000007824 */ /* 0x000fe200078e00ff */
[----:B------:R-:W-:-:S04]  /*19b0*/  LEA R3, R3, 0x3b800000, 0x17 ;  /* 0x3b80000003037811 */ /* 0x000fc800078eb8ff */
[----:B------:R-:W-:-:S07]  /*19c0*/  LOP3.LUT R3, R3, R0, R7, 0xfe, !PT ;  /* 0x0000000003037212 */ /* 0x000fce00078efe07 */
.L_x_16544:
[----:B------:R-:W-:Y:S05]  /*19d0*/  BSYNC.RECONVERGENT B0 ;  /* 0x0000000000007941 */ /* 0x000fea0003800200 */
.L_x_16543:
[----:B------:R-:W0:Y:S02]  /*19e0*/  F2I.FTZ.TRUNC.NTZ R3, R3 ;  /* 0x0000000300037305 */ /* 0x000e24000021f100 */
[----:B0-----:R-:W-:Y:S01]  /*19f0*/  PRMT R0, R3, 0x7610, R0 ;  /* 0x0000761003007816 */ /* 0x001fe20000000000 */
[----:B------:R-:W-:Y:S06]  /*1a00*/  BRA `(.L_x_16528) ;  /* 0x0000000400107947 */ /* 0x000fec0003800000 */
.L_x_16541:
        /* <DEDUP_REMOVED lines=21> */
.L_x_16550:
[----:B------:R-:W-:Y:S05]  /*1b60*/  BSYNC.RECONVERGENT B1 ;  /* 0x0000000000017941 */ /* 0x000fea0003800200 */
.L_x_16549:
[----:B------:R-:W-:Y:S01]  /*1b70*/  IMAD.SHL.U32 R0, R0, 0x200000, RZ ;  /* 0x0020000000007824 */ /* 0x000fe200078e00ff */
[----:B------:R-:W-:-:S04]  /*1b80*/  LEA R3, R3, 0x37800000, 0x17 ;  /* 0x3780000003037811 */ /* 0x000fc800078eb8ff */
[----:B------:R-:W-:-:S07]  /*1b90*/  LOP3.LUT R3, R3, R0, R7, 0xfe, !PT ;  /* 0x0000000003037212 */ /* 0x000fce00078efe07 */
.L_x_16548:
[----:B------:R-:W-:Y:S05]  /*1ba0*/  BSYNC.RECONVERGENT B0 ;  /* 0x0000000000007941 */ /* 0x000fea0003800200 */
.L_x_16547:
[----:B------:R-:W0:Y:S02]  /*1bb0*/  F2I.FTZ.TRUNC.NTZ R3, R3 ;  /* 0x0000000300037305 */ /* 0x000e24000021f100 */
[----:B0-----:R-:W-:Y:S01]  /*1bc0*/  PRMT R0, R3, 0x7610, R0 ;  /* 0x0000761003007816 */ /* 0x001fe20000000000 */
[----:B------:R-:W-:Y:S06]  /*1bd0*/  BRA `(.L_x_16528) ;  /* 0x00000000009c7947 */ /* 0x000fec0003800000 */
.L_x_16540:
        /* <DEDUP_REMOVED lines=14> */
.L_x_16554:
[----:B------:R-:W-:Y:S05]  /*1cc0*/  BSYNC.RECONVERGENT B0 ;  /* 0x0000000000007941 */ /* 0x000fea0003800200 */
.L_x_16553:
[----:B------:R-:W0:Y:S02]  /*1cd0*/  F2I.FTZ.TRUNC.NTZ R3, R3 ;  /* 0x0000000300037305 */ /* 0x000e24000021f100 */
[----:B0-----:R-:W-:Y:S01]  /*1ce0*/  PRMT R0, R3, 0x7610, R0 ;  /* 0x0000761003007816 */ /* 0x001fe20000000000 */
[----:B------:R-:W-:Y:S06]  /*1cf0*/  BRA `(.L_x_16528) ;  /* 0x0000000000547947 */ /* 0x000fec0003800000 */
.L_x_16527:
        /* <DEDUP_REMOVED lines=16> */
.L_x_16555:
[----:B------:R-:W-:Y:S01]  /*1e00*/  PRMT R0, RZ, 0x7610, R0 ;  /* 0x00007610ff007816 */ /* 0x000fe20000000000 */
[----:B------:R-:W-:Y:S06]  /*1e10*/  BRA `(.L_x_16528) ;  /* 0x00000000000c7947 */ /* 0x000fec0003800000 */
.L_x_16552:
[----:B------:R3:W5:Y:S01]  /*1e20*/  LDG.E.U16 R0, desc[UR36][R4.64] ;  /* 0x0000002404007981 */ /* 0x000762000c1e1500 */
[----:B------:R-:W-:Y:S05]  /*1e30*/  BRA `(.L_x_16528) ;  /* 0x0000000000047947 */ /* 0x000fea0003800000 */
.L_x_16551:
[----:B------:R2:W5:Y:S02]  /*1e40*/  LDG.E.U16 R0, desc[UR36][R4.64] ;  /* 0x0000002404007981 */ /* 0x000564000c1e1500 */
.L_x_16528:
[----:B-1---5:R-:W-:Y:S01]  /*1e50*/  PRMT R18, R0, 0x9910, RZ ;  /* 0x0000991000127816 */ /* 0x022fe200000000ff */
[----:B------:R-:W-:-:S07]  /*1e60*/  VIADD R17, R17, 0x80 ;  /* 0x0000008011117836 */ /* 0x000fce0000000000 */
.L_x_16522:
[----:B------:R-:W-:Y:S05]  /*1e70*/  BSYNC.RECONVERGENT B6 ;  /* 0x0000000000067941 */ /* 0x000fea0003800200 */
.L_x_16521:
        /* <DEDUP_REMOVED lines=23> */
.L_x_16561:
[----:B------:R0:W5:Y:S01]  /*1ff0*/  LDG.E.U8 R0, desc[UR36][R4.64] ;  /* 0x0000002404007981 */ /* 0x000162000c1e1100 */
[----:B------:R-:W-:Y:S05]  /*2000*/  BRA `(.L_x_16563) ;  /* 0x0000000c00507947 */ /* 0x000fea0003800000 */
.L_x_16560:
        /* <DEDUP_REMOVED lines=8> */
.L_x_16565:
[----:B------:R0:W5:Y:S01]  /*2090*/  LDG.E.U16 R0, desc[UR36][R4.64] ;  /* 0x0000002404007981 */ /* 0x000162000c1e1500 */
[----:B------:R-:W-:Y:S05]  /*20a0*/  BRA `(.L_x_16563) ;  /* 0x0000000c00287947 */ /* 0x000fea0003800000 */
.L_x_16564:
[----:B------:R0:W5:Y:S01]  /*20b0*/  LDG.E.U16 R0, desc[UR36][R4.64] ;  /* 0x0000002404007981 */ /* 0x000162000c1e1500 */
[----:B------:R-:W-:Y:S05]  /*20c0*/  BRA `(.L_x_16563) ;  /* 0x0000000c00207947 */ /* 0x000fea0003800000 */
.L_x_16559:
        /* <DEDUP_REMOVED lines=9> */
.L_x_16567:
[----:B------:R-:W2:Y:S02]  /*2160*/  LDG.E.U16 R3, desc[UR36][R4.64] ;  /* 0x0000002404037981 */ /* 0x000ea4000c1e1500 */
[----:B--2---:R-:W-:-:S06]  /*2170*/  HADD2.F32 R3, -RZ, R3.H0_H0 ;  /* 0x20000003ff037230 */ /* 0x004fcc0000004100 */
[----:B------:R-:W0:Y:S02]  /*2180*/  F2I.FTZ.TRUNC.NTZ R3, R3 ;  /* 0x0000000300037305 */ /* 0x000e24000021f100 */
[----:B0-----:R-:W-:Y:S01]  /*2190*/  PRMT R0, R3, 0x7610, R0 ;  /* 0x0000761003007816 */ /* 0x001fe20000000000 */
[----:B------:R-:W-:Y:S06]  /*21a0*/  BRA `(.L_x_16563) ;  /* 0x0000000800e87947 */ /* 0x000fec0003800000 */
.L_x_16566:
        /* <DEDUP_REMOVED lines=9> */
.L_x_16569:
[----:B------:R-:W2:Y:S02]  /*2240*/  LDG.E.U16 R4, desc[UR36][R4.64] ;  /* 0x0000002404047981 */ /* 0x000ea4000c1e1500 */
[----:B--2---:R-:W-:-:S06]  /*2250*/  HADD2.F32 R3, -RZ, R4.H0_H0 ;  /* 0x20000004ff037230 */ /* 0x004fcc0000004100 */
[----:B------:R-:W0:Y:S02]  /*2260*/  F2I.FTZ.TRUNC.NTZ R3, R3 ;  /* 0x0000000300037305 */ /* 0x000e24000021f100 */
[----:B0-----:R-:W-:Y:S01]  /*2270*/  PRMT R0, R3, 0x7610, R0 ;  /* 0x0000761003007816 */ /* 0x001fe20000000000 */
[----:B------:R-:W-:Y:S06]  /*2280*/  BRA `(.L_x_16563) ;  /* 0x0000000800b07947 */ /* 0x000fec0003800000 */
.L_x_16568:
[----:B------:R-:W2:Y:S02]  /*2290*/  LDG.E.64 R4, desc[UR36][R4.64] ;  /* 0x0000002404047981 */ /* 0x000ea4000c1e1b00 */
[----:B--2---:R0:W1:Y:S01]  /*22a0*/  F2I.F64.TRUNC R0, R4 ;  /* 0x0000000400007311 */ /* 0x004062000030d100 */
[----:B------:R-:W-:Y:S05]  /*22b0*/  BRA `(.L_x_16563) ;  /* 0x0000000800a47947 */ /* 0x000fea0003800000 */
.L_x_16558:
        /* <DEDUP_REMOVED lines=12> */
.L_x_16572:
[----:B------:R-:W2:Y:S02]  /*2380*/  LDG.E.64 R4, desc[UR36][R4.64] ;  /* 0x0000002404047981 */ /* 0x000ea4000c1e1b00 */
[----:B--2---:R3:W4:Y:S01]  /*2390*/  F2I.F64.TRUNC R0, R4 ;  /* 0x0000000400007311 */ /* 0x004722000030d100 */
[----:B------:R-:W-:Y:S05]  /*23a0*/  BRA `(.L_x_16563) ;  /* 0x0000000800687947 */ /* 0x000fea0003800000 */
.L_x_16571:
        /* <DEDUP_REMOVED lines=27> */
.L_x_16574:
        /* <DEDUP_REMOVED lines=15> */
.L_x_16573:
[----:B------:R-:W2:Y:S02]  /*2650*/  LDG.E.U16 R3, desc[UR36][R4.64] ;  /* 0x0000002404037981 */ /* 0x000ea4000c1e1500 */
[----:B--2---:R-:W-:-:S06]  /*2660*/  IMAD.U32 R3, R3, 0x10000, RZ ;  /* 0x0001000003037824 */ /* 0x004fcc00078e00ff */
[----:B------:R-:W0:Y:S02]  /*2670*/  F2I.FTZ.TRUNC.NTZ R3, R3 ;  /* 0x0000000300037305 */ /* 0x000e24000021f100 */
[----:B0-----:R-:W-:Y:S01]  /*2680*/  PRMT R0, R3, 0x7610, R0 ;  /* 0x0000761003007816 */ /* 0x001fe20000000000 */
[----:B------:R-:W-:Y:S06]  /*2690*/  BRA `(.L_x_16563) ;  /* 0x0000000400ac7947 */ /* 0x000fec0003800000 */
.L_x_16570:
        /* <DEDUP_REMOVED lines=10> */
.L_x_16577:
        /* <DEDUP_REMOVED lines=21> */
.L_x_16581:
[----:B------:R-:W-:Y:S05]  /*2890*/  BSYNC.RECONVERGENT B1 ;  /* 0x0000000000017941 */ /* 0x000fea0003800200 */
.L_x_16580:
[----:B------:R-:W-:Y:S01]  /*28a0*/  IMAD.SHL.U32 R0, R0, 0x100000, RZ ;  /* 0x0010000000007824 */ /* 0x000fe200078e00ff */
[----:B------:R-:W-:-:S04]  /*28b0*/  LEA R3, R3, 0x3b800000, 0x17 ;  /* 0x3b80000003037811 */ /* 0x000fc800078eb8ff */
[----:B------:R-:W-:-:S07]  /*28c0*/  LOP3.LUT R3, R3, R0, R7, 0xfe, !PT ;  /* 0x0000000003037212 */ /* 0x000fce00078efe07 */
.L_x_16579:
[----:B------:R-:W-:Y:S05]  /*28d0*/  BSYNC.RECONVERGENT B0 ;  /* 0x0000000000007941 */ /* 0x000fea0003800200 */
.L_x_16578:
[----:B------:R-:W0:Y:S02]  /*28e0*/  F2I.FTZ.TRUNC.NTZ R3, R3 ;  /* 0x0000000300037305 */ /* 0x000e24000021f100 */
[----:B0-----:R-:W-:Y:S01]  /*28f0*/  PRMT R0, R3, 0x7610, R0 ;  /* 0x0000761003007816 */ /* 0x001fe20000000000 */
[----:B------:R-:W-:Y:S06]  /*2900*/  BRA `(.L_x_16563) ;  /* 0x0000000400107947 */ /* 0x000fec0003800000 */
.L_x_16576:
        /* <DEDUP_REMOVED lines=21> */
.L_x_16585:
[----:B------:R-:W-:Y:S05]  /*2a60*/  BSYNC.RECONVERGENT B1 ;  /* 0x0000000000017941 */ /* 0x000fea0003800200 */
.L_x_16584:
[----:B------:R-:W-:Y:S01]  /*2a70*/  IMAD.SHL.U32 R0, R0, 0x200000, RZ ;  /* 0x0020000000007824 */ /* 0x000fe200078e00ff */
[----:B------:R-:W-:-:S04]  /*2a80*/  LEA R3, R3, 0x37800000, 0x17 ;  /* 0x3780000003037811 */ /* 0x000fc800078eb8ff */
[----:B------:R-:W-:-:S07]  /*2a90*/  LOP3.LUT R3, R3, R0, R7, 0xfe, !PT ;  /* 0x0000000003037212 */ /* 0x000fce00078efe07 */
.L_x_16583:
[----:B------:R-:W-:Y:S05]  /*2aa0*/  BSYNC.RECONVERGENT B0 ;  /* 0x0000000000007941 */ /* 0x000fea0003800200 */
.L_x_16582:
[----:B------:R-:W0:Y:S02]  /*2ab0*/  F2I.FTZ.TRUNC.NTZ R3, R3 ;  /* 0x0000000300037305 */ /* 0x000e24000021f100 */
[----:B0-----:R-:W-:Y:S01]  /*2ac0*/  PRMT R0, R3, 0x7610, R0 ;  /* 0x0000761003007816 */ /* 0x001fe20000000000 */
[----:B------:R-:W-:Y:S06]  /*2ad0*/  BRA `(.L_x_16563) ;  /* 0x00000000009c7947 */ /* 0x000fec0003800000 */
.L_x_16575:
        /* <DEDUP_REMOVED lines=14> */
.L_x_16589:
[----:B------:R-:W-:Y:S05]  /*2bc0*/  BSYNC.RECONVERGENT B0 ;  /* 0x0000000000007941 */ /* 0x000fea0003800200 */
.L_x_16588:
[----:B------:R-:W0:Y:S02]  /*2bd0*/  F2I.FTZ.TRUNC.NTZ R3, R3 ;  /* 0x0000000300037305 */ /* 0x000e24000021f100 */
[----:B0-----:R-:W-:Y:S01]  /*2be0*/  PRMT R0, R3, 0x7610, R0 ;  /* 0x0000761003007816 */ /* 0x001fe20000000000 */
[----:B------:R-:W-:Y:S06]  /*2bf0*/  BRA `(.L_x_16563) ;  /* 0x0000000000547947 */ /* 0x000fec0003800000 */
.L_x_16562:
        /* <DEDUP_REMOVED lines=16> */
.L_x_16590:
[----:B------:R-:W-:Y:S01]  /*2d00*/  PRMT R0, RZ, 0x7610, R0 ;  /* 0x00007610ff007816 */ /* 0x000fe20000000000 */
[----:B------:R-:W-:Y:S06]  /*2d10*/  BRA `(.L_x_16563) ;  /* 0x00000000000c7947 */ /* 0x000fec0003800000 */
.L_x_16587:
[----:B------:R2:W5:Y:S01]  /*2d20*/  LDG.E.U16 R0, desc[UR36][R4.64] ;  /* 0x0000002404007981 */ /* 0x000562000c1e1500 */
[----:B------:R-:W-:Y:S05]  /*2d30*/  BRA `(.L_x_16563) ;  /* 0x0000000000047947 */ /* 0x000fea0003800000 */
.L_x_16586:
[----:B------:R1:W5:Y:S02]  /*2d40*/  LDG.E.U16 R0, desc[UR36][R4.64] ;  /* 0x0000002404007981 */ /* 0x000364000c1e1500 */
.L_x_16563:
[----:B-1--45:R-:W-:Y:S01]  /*2d50*/  PRMT R24, R0, 0x9910, RZ ;  /* 0x0000991000187816 */ /* 0x032fe200000000ff */
[----:B------:R-:W-:-:S07]  /*2d60*/  VIADD R17, R17, 0x80 ;  /* 0x0000008011117836 */ /* 0x000fce0000000000 */
.L_x_16557:
[----:B------:R-:W-:Y:S05]  /*2d70*/  BSYNC.RECONVERGENT B6 ;  /* 0x0000000000067941 */ /* 0x000fea0003800200 */
.L_x_16556:
        /* <DEDUP_REMOVED lines=23> */
.L_x_16596:
[----:B------:R0:W5:Y:S01]  /*2ef0*/  LDG.E.U8 R0, desc[UR36][R4.64] ;  /* 0x0000002404007981 */ /* 0x000162000c1e1100 */
[----:B------:R-:W-:Y:S05]  /*2f00*/  BRA `(.L_x_16598) ;  /* 0x0000000c00507947 */ /* 0x000fea0003800000 */
.L_x_16595:
        /* <DEDUP_REMOVED lines=8> */
.L_x_16600:
[----:B------:R0:W5:Y:S01]  /*2f90*/  LDG.E.U16 R0, desc[UR36][R4.64] ;  /* 0x0000002404007981 */ /* 0x000162000c1e1500 */
[----:B------:R-:W-:Y:S05]  /*2fa0*/  BRA `(.L_x_16598) ;  /* 0x0000000c00287947 */ /* 0x000fea0003800000 */
.L_x_16599:
[----:B------:R0:W5:Y:S01]  /*2fb0*/  LDG.E.U16 R0, desc[UR36][R4.64] ;  /* 0x0000002404007981 */ /* 0x000162000c1e1500 */
[----:B------:R-:W-:Y:S05]  /*2fc0*/  BRA `(.L_x_16598) ;  /* 0x0000000c00207947 */ /* 0x000fea0003800000 */
.L_x_16594:
        /* <DEDUP_REMOVED lines=9> */
.L_x_16602:
[----:B------:R-:W2:Y:S02]  /*3060*/  LDG.E.U16 R3, desc[UR36][R4.64] ;  /* 0x0000002404037981 */ /* 0x000ea4000c1e1500 */
[----:B--2---:R-:W-:-:S06]  /*3070*/  HADD2.F32 R3, -RZ, R3.H0_H0 ;  /* 0x20000003ff037230 */ /* 0x004fcc0000004100 */
[----:B------:R-:W0:Y:S02]  /*3080*/  F2I.FTZ.TRUNC.NTZ R3, R3 ;  /* 0x0000000300037305 */ /* 0x000e24000021f100 */
[----:B0-----:R-:W-:Y:S01]  /*3090*/  PRMT R0, R3, 0x7610, R0 ;  /* 0x0000761003007816 */ /* 0x001fe20000000000 */
[----:B------:R-:W-:Y:S06]  /*30a0*/  BRA `(.L_x_16598) ;  /* 0x0000000800e87947 */ /* 0x000fec0003800000 */
.L_x_16601:
        /* <DEDUP_REMOVED lines=9> */
.L_x_16604:
[----:B------:R-:W2:Y:S02]  /*3140*/  LDG.E.U16 R4, desc[UR36][R4.64] ;  /* 0x0000002404047981 */ /* 0x000ea4000c1e1500 */
[----:B--2---:R-:W-:-:S06]  /*3150*/  HADD2.F32 R3, -RZ, R4.H0_H0 ;  /* 0x20000004ff037230 */ /* 0x004fcc0000004100 */
[----:B------:R-:W0:Y:S02]  /*3160*/  F2I.FTZ.TRUNC.NTZ R3, R3 ;  /* 0x0000000300037305 */ /* 0x000e24000021f100 */
[----:B0-----:R-:W-:Y:S01]  /*3170*/  PRMT R0, R3, 0x7610, R0 ;  /* 0x0000761003007816 */ /* 0x001fe20000000000 */
[----:B------:R-:W-:Y:S06]  /*3180*/  BRA `(.L_x_16598) ;  /* 0x0000000800b07947 */ /* 0x000fec0003800000 */
.L_x_16603:
[----:B------:R-:W2:Y:S02]  /*3190*/  LDG.E.64 R4, desc[UR36][R4.64] ;  /* 0x0000002404047981 */ /* 0x000ea4000c1e1b00 */
[----:B--2---:R0:W1:Y:S01]  /*31a0*/  F2I.F64.TRUNC R0, R4 ;  /* 0x0000000400007311 */ /* 0x004062000030d100 */
[----:B------:R-:W-:Y:S05]  /*31b0*/  BRA `(.L_x_16598) ;  /* 0x0000000800a47947 */ /* 0x000fea0003800000 */
.L_x_16593:
        /* <DEDUP_REMOVED lines=12> */
.L_x_16607:
[----:B------:R-:W2:Y:S02]  /*3280*/  LDG.E.64 R4, desc[UR36][R4.64] ;  /* 0x0000002404047981 */ /* 0x000ea4000c1e1b00 */
[----:B--2---:R3:W4:Y:S01]  /*3290*/  F2I.F64.TRUNC R0, R4 ;  /* 0x0000000400007311 */ /* 0x004722000030d100 */
[----:B------:R-:W-:Y:S05]  /*32a0*/  BRA `(.L_x_16598) ;  /* 0x0000000800687947 */ /* 0x000fea0003800000 */
.L_x_16606:
        /* <DEDUP_REMOVED lines=27> */
.L_x_16609:
        /* <DEDUP_REMOVED lines=15> */
.L_x_16608:
[----:B------:R-:W2:Y:S02]  /*3550*/  LDG.E.U16 R3, desc[UR36][R4.64] ;  /* 0x0000002404037981 */ /* 0x000ea4000c1e1500 */
[----:B--2---:R-:W-:-:S06]  /*3560*/  IMAD.U32 R3, R3, 0x10000, RZ ;  /* 0x0001000003037824 */ /* 0x004fcc00078e00ff */
[----:B------:R-:W0:Y:S02]  /*3570*/  F2I.FTZ.TRUNC.NTZ R3, R3 ;  /* 0x0000000300037305 */ /* 0x000e24000021f100 */
[----:B0-----:R-:W-:Y:S01]  /*3580*/  PRMT R0, R3, 0x7610, R0 ;  /* 0x0000761003007816 */ /* 0x001fe20000000000 */
[----:B------:R-:W-:Y:S06]  /*3590*/  BRA `(.L_x_16598) ;  /* 0x0000000400ac7947 */ /* 0x000fec0003800000 */
.L_x_16605:
        /* <DEDUP_REMOVED lines=10> */
.L_x_16612:
        /* <DEDUP_REMOVED lines=21> */
.L_x_16616:
[----:B------:R-:W-:Y:S05]  /*3790*/  BSYNC.RECONVERGENT B1 ;  /* 0x0000000000017941 */ /* 0x000fea0003800200 */
.L_x_16615:
[----:B------:R-:W-:Y:S01]  /*37a0*/  IMAD.SHL.U32 R0, R0, 0x100000, RZ ;  /* 0x0010000000007824 */ /* 0x000fe200078e00ff */
[----:B------:R-:W-:-:S04]  /*37b0*/  LEA R3, R3, 0x3b800000, 0x17 ;  /* 0x3b80000003037811 */ /* 0x000fc800078eb8ff */
[----:B------:R-:W-:-:S07]  /*37c0*/  LOP3.LUT R3, R3, R0, R7, 0xfe, !PT ;  /* 0x0000000003037212 */ /* 0x000fce00078efe07 */
.L_x_16614:
[----:B------:R-:W-:Y:S05]  /*37d0*/  BSYNC.RECONVERGENT B0 ;  /* 0x0000000000007941 */ /* 0x000fea0003800200 */
.L_x_16613:
[----:B------:R-:W0:Y:S02]  /*37e0*/  F2I.FTZ.TRUNC.NTZ R3, R3 ;  /* 0x0000000300037305 */ /* 0x000e24000021f100 */
[----:B0-----:R-:W-:Y:S01]  /*37f0*/  PRMT R0, R3, 0x7610, R0 ;  /* 0x0000761003007816 */ /* 0x001fe20000000000 */
[----:B------:R-:W-:Y:S06]  /*3800*/  BRA `(.L_x_16598) ;  /* 0x0000000400107947 */ /* 0x000fec0003800000 */
.L_x_16611:
        /* <DEDUP_REMOVED lines=21> */
.L_x_16620:
[----:B------:R-:W-:Y:S05]  /*3960*/  BSYNC.RECONVERGENT B1 ;  /* 0x0000000000017941 */ /* 0x000fea0003800200 */
.L_x_16619:
[----:B------:R-:W-:Y:S01]  /*3970*/  IMAD.SHL.U32 R0, R0, 0x200000, RZ ;  /* 0x0020000000007824 */ /* 0x000fe200078e00ff */
[----:B------:R-:W-:-:S04]  /*3980*/  LEA R3, R3, 0x37800000, 0x17 ;  /* 0x3780000003037811 */ /* 0x000fc800078eb8ff */
[----:B------:R-:W-:-:S07]  /*3990*/  LOP3.LUT R3, R3, R0, R7, 0xfe, !PT ;  /* 0x0000000003037212 */ /* 0x000fce00078efe07 */
.L_x_16618:
[----:B------:R-:W-:Y:S05]  /*39a0*/  BSYNC.RECONVERGENT B0 ;  /* 0x0000000000007941 */ /* 0x000fea0003800200 */
.L_x_16617:
[----:B------:R-:W0:Y:S02]  /*39b0*/  F2I.FTZ.TRUNC.NTZ R3, R3 ;  /* 0x0000000300037305 */ /* 0x000e24000021f100 */
[----:B0-----:R-:W-:Y:S01]  /*39c0*/  PRMT R0, R3, 0x7610, R0 ;  /* 0x0000761003007816 */ /* 0x001fe20000000000 */
[----:B------:R-:W-:Y:S06]  /*39d0*/  BRA `(.L_x_16598) ;  /* 0x00000000009c7947 */ /* 0x000fec0003800000 */
.L_x_16610:
        /* <DEDUP_REMOVED lines=14> */
.L_x_16624:
[----:B------:R-:W-:Y:S05]  /*3ac0*/  BSYNC.RECONVERGENT B0 ;  /* 0x0000000000007941 */ /* 0x000fea0003800200 */
.L_x_16623:
[----:B------:R-:W0:Y:S02]  /*3ad0*/  F2I.FTZ.TRUNC.NTZ R3, R3 ;  /* 0x0000000300037305 */ /* 0x000e24000021f100 */
[----:B0-----:R-:W-:Y:S01]  /*3ae0*/  PRMT R0, R3, 0x7610, R0 ;  /* 0x0000761003007816 */ /* 0x001fe20000000000 */
[----:B------:R-:W-:Y:S06]  /*3af0*/  BRA `(.L_x_16598) ;  /* 0x0000000000547947 */ /* 0x000fec0003800000 */
.L_x_16597:
        /* <DEDUP_REMOVED lines=16> */
.L_x_16625:
[----:B------:R-:W-:Y:S01]  /*3c00*/  PRMT R0, RZ, 0x7610, R0 ;  /* 0x00007610ff007816 */ /* 0x000fe20000000000 */
[----:B------:R-:W-:Y:S06]  /*3c10*/  BRA `(.L_x_16598) ;  /* 0x00000000000c7947 */ /* 0x000fec0003800000 */
.L_x_16622:
[----:B------:R2:W5:Y:S01]  /*3c20*/  LDG.E.U16 R0, desc[UR36][R4.64] ;  /* 0x0000002404007981 */ /* 0x000562000c1e1500 */
[----:B------:R-:W-:Y:S05]  /*3c30*/  BRA `(.L_x_16598) ;  /* 0x0000000000047947 */ /* 0x000fea0003800000 */
.L_x_16621:
[----:B------:R1:W5:Y:S02]  /*3c40*/  LDG.E.U16 R0, desc[UR36][R4.64] ;  /* 0x0000002404007981 */ /* 0x000364000c1e1500 */
.L_x_16598:
[----:B-1--45:R-:W-:-:S07]  /*3c50*/  PRMT R3, R0, 0x9910, RZ ;  /* 0x0000991000037816 */ /* 0x032fce00000000ff */
.L_x_16592:
[----:B------:R-:W-:Y:S05]  /*3c60*/  BSYNC.RECONVERGENT B6 ;  /* 0x0000000000067941 */ /* 0x000fea0003800200 */
.L_x_16591:
[----:B------:R-:W1:Y:S01]  /*3c70*/  LDC.U16 R0, c[0x0][0x386] ;  /* 0x0000e180ff007b82 */ /* 0x000e620000000400 */
[CC--:B------:R-:W-:Y:S01]  /*3c80*/  ISETP.GE.AND P2, PT, R25.reuse, R16.reuse, PT ;  /* 0x000000101900720c */ /* 0x0c0fe20003f46270 */
[C---:B0-234-:R-:W-:Y:S01]  /*3c90*/  VIADD R5, R25.reuse, 0x100 ;  /* 0x0000010019057836 */ /* 0x05dfe20000000000 */
[----:B------:R-:W-:Y:S01]  /*3ca0*/  BSSY.RECONVERGENT B0, `(.L_x_16626) ;  /* 0x0000020000007945 */ /* 0x000fe20003800200 */
[C---:B------:R-:W-:Y:S02]  /*3cb0*/  VIADD R7, R25.reuse, 0x180 ;  /* 0x0000018019077836 */ /* 0x040fe40000000000 */
[----:B------:R-:W-:Y:S01]  /*3cc0*/  VIADD R23, R25, 0x80 ;  /* 0x0000008019177836 */ /* 0x000fe20000000000 */
[-C--:B------:R-:W-:Y:S01]  /*3cd0*/  ISETP.GE.AND P0, PT, R5, R16.reuse, PT ;  /* 0x000000100500720c */ /* 0x080fe20003f06270 */
[----:B------:R-:W0:Y:S01]  /*3ce0*/  LDC.U8 R17, c[0x0][0x3a4] ;  /* 0x0000e900ff117b82 */ /* 0x000e220000000000 */
[-C--:B------:R-:W-:Y:S02]  /*3cf0*/  ISETP.GE.AND P1, PT, R7, R16.reuse, PT ;  /* 0x000000100700720c */ /* 0x080fe40003f26270 */
[----:B------:R-:W-:-:S02]  /*3d00*/  ISETP.GE.AND P3, PT, R23, R16, PT ;  /* 0x000000101700720c */ /* 0x000fc40003f66270 */
[----:B-1----:R-:W-:Y:S01]  /*3d10*/  PRMT R0, R0, 0x9910, RZ ;  /* 0x0000991000007816 */ /* 0x002fe200000000ff */
[----:B------:R-:W-:Y:S10]  /*3d20*/  @P2 BRA `(.L_x_16627) ;  /* 0x00000000005c2947 */ /* 0x000ff40003800000 */
[-C--:B------:R-:W-:Y:S02]  /*3d30*/  IABS R8, R0.reuse ;  /* 0x0000000000087213 */ /* 0x080fe40000000000 */
[----:B------:R-:W-:Y:S02]  /*3d40*/  IABS R9, R0 ;  /* 0x0000000000097213 */ /* 0x000fe40000000000 */
[----:B------:R-:W1:Y:S01]  /*3d50*/  I2F.RP R6, R8 ;  /* 0x0000000800067306 */ /* 0x000e620000209400 */
[----:B------:R-:W-:Y:S02]  /*3d60*/  ISETP.GE.AND P6, PT, R19, RZ, PT ;  /* 0x000000ff1300720c */ /* 0x000fe40003fc6270 */
[----:B------:R-:W-:-:S05]  /*3d70*/  IMAD.MOV R9, RZ, RZ, -R9 ;  /* 0x000000ffff097224 */ /* 0x000fca00078e0a09 */
[----:B-1----:R-:W1:Y:S02]  /*3d80*/  MUFU.RCP R6, R6 ;  /* 0x0000000600067308 */ /* 0x002e640000001000 */
[----:B-1----:R-:W-:Y:S01]  /*3d90*/  VIADD R4, R6, 0xffffffe ;  /* 0x0ffffffe06047836 */ /* 0x002fe20000000000 */
[----:B------:R-:W-:-:S05]  /*3da0*/  IABS R6, R19 ;  /* 0x0000001300067213 */ /* 0x000fca0000000000 */
[----:B------:R1:W2:Y:S02]  /*3db0*/  F2I.FTZ.U32.TRUNC.NTZ R5, R4 ;  /* 0x0000000400057305 */ /* 0x0002a4000021f000 */
[----:B-1----:R-:W-:Y:S02]  /*3dc0*/  IMAD.MOV.U32 R4, RZ, RZ, RZ ;  /* 0x000000ffff047224 */ /* 0x002fe400078e00ff */
        /* <DEDUP_REMOVED lines=13> */
.L_x_16627:
[----:B------:R-:W-:Y:S05]  /*3ea0*/  BSYNC.RECONVERGENT B0 ;  /* 0x0000000000007941 */ /* 0x000fea0003800200 */
.L_x_16626:
[----:B------:R-:W-:Y:S04]  /*3eb0*/  BSSY.RECONVERGENT B0, `(.L_x_16628) ;  /* 0x0000019000007945 */ /* 0x000fe80003800200 */
[----:B------:R-:W-:Y:S05]  /*3ec0*/  @P3 BRA `(.L_x_16629) ;  /* 0x00000000005c3947 */ /* 0x000fea0003800000 */
[----:B------:R-:W-:Y:S02]  /*3ed0*/  IABS R9, R0 ;  /* 0x0000000000097213 */ /* 0x000fe40000000000 */
[----:B------:R-:W-:Y:S02]  /*3ee0*/  IABS R10, R18 ;  /* 0x00000012000a7213 */ /* 0x000fe40000000000 */
[----:B------:R-:W1:Y:S01]  /*3ef0*/  I2F.RP R4, R9 ;  /* 0x0000000900047306 */ /* 0x000e620000209400 */
[----:B------:R-:W-:Y:S02]  /*3f00*/  IABS R12, R0 ;  /* 0x00000000000c7213 */ /* 0x000fe40000000000 */
[----:B------:R-:W-:Y:S02]  /*3f10*/  ISETP.GE.AND P4, PT, R18, RZ, PT ;  /* 0x000000ff1200720c */ /* 0x000fe40003f86270 */
[----:B------:R-:W-:Y:S01]  /*3f20*/  ISETP.NE.AND P5, PT, R0, RZ, PT ;  /* 0x000000ff0000720c */ /* 0x000fe20003fa5270 */
[----:B------:R-:W-:-:S02]  /*3f30*/  IMAD.MOV R22, RZ, RZ, -R12 ;  /* 0x000000ffff167224 */ /* 0x000fc400078e0a0c */
[----:B-1----:R-:W1:Y:S02]  /*3f40*/  MUFU.RCP R4, R4 ;  /* 0x0000000400047308 */ /* 0x002e640000001000 */
[----:B-1----:R-:W-:-:S06]  /*3f50*/  VIADD R6, R4, 0xffffffe ;  /* 0x0ffffffe04067836 */ /* 0x002fcc0000000000 */
        /* <DEDUP_REMOVED lines=9> */
[----:B------:R-:W-:-:S05]  /*3ff0*/  @!P3 IMAD.IADD R22, R22, 0x1, -R9 ;  /* 0x000000011616b824 */ /* 0x000fca00078e0a09 */
[----:B------:R-:W-:-:S13]  /*4000*/  ISETP.GT.U32.AND P3, PT, R9, R22, PT ;  /* 0x000000160900720c */ /* 0x000fda0003f64070 */
[----:B------:R-:W-:-:S04]  /*4010*/  @!P3 IMAD.IADD R22, R22, 0x1, -R9 ;  /* 0x000000011616b824 */ /* 0x000fc800078e0a09 */
[----:B------:R-:W-:Y:S01]  /*4020*/  @!P4 IMAD.MOV R22, RZ, RZ, -R22 ;  /* 0x000000ffff16c224 */ /* 0x000fe200078e0a16 */
[----:B------:R-:W-:-:S07]  /*4030*/  @!P5 LOP3.LUT R22, RZ, R0, RZ, 0x33, !PT ;  /* 0x00000000ff16d212 */ /* 0x000fce00078e33ff */
.L_x_16629:
[----:B------:R-:W-:Y:S05]  /*4040*/  BSYNC.RECONVERGENT B0 ;  /* 0x0000000000007941 */ /* 0x000fea0003800200 */
.L_x_16628:
        /* <DEDUP_REMOVED lines=25> */
.L_x_16631:
[----:B------:R-:W-:Y:S05]  /*41e0*/  BSYNC.RECONVERGENT B0 ;  /* 0x0000000000007941 */ /* 0x000fea0003800200 */
.L_x_16630:
[----:B------:R-:W-:Y:S04]  /*41f0*/  BSSY.RECONVERGENT B0, `(.L_x_16632) ;  /* 0x0000019000007945 */ /* 0x000fe80003800200 */
[----:B------:R-:W-:Y:S05]  /*4200*/  @P1 BRA `(.L_x_16633) ;  /* 0x00000000005c1947 */ /* 0x000fea0003800000 */
[-C--:B------:R-:W-:Y:S02]  /*4210*/  IABS R8, R0.reuse ;  /* 0x0000000000087213 */ /* 0x080fe40000000000 */
[----:B------:R-:W-:Y:S02]  /*4220*/  IABS R10, R0 ;  /* 0x00000000000a7213 */ /* 0x000fe40000000000 */
[----:B------:R-:W1:Y:S01]  /*4230*/  I2F.RP R4, R8 ;  /* 0x0000000800047306 */ /* 0x000e620000209400 */
[----:B------:R-:W-:Y:S02]  /*4240*/  IABS R19, R3 ;  /* 0x0000000300137213 */ /* 0x000fe40000000000 */
[----:B------:R-:W-:Y:S01]  /*4250*/  IMAD.MOV R11, RZ, RZ, -R10 ;  /* 0x000000ffff0b7224 */ /* 0x000fe200078e0a0a */
[----:B------:R-:W-:Y:S02]  /*4260*/  ISETP.GE.AND P1, PT, R3, RZ, PT ;  /* 0x000000ff0300720c */ /* 0x000fe40003f26270 */
[----:B------:R-:W-:-:S02]  /*4270*/  ISETP.NE.AND P3, PT, R0, RZ, PT ;  /* 0x000000ff0000720c */ /* 0x000fc40003f65270 */
[----:B-1----:R-:W1:Y:S02]  /*4280*/  MUFU.RCP R4, R4 ;  /* 0x0000000400047308 */ /* 0x002e640000001000 */
[----:B-1----:R-:W-:-:S06]  /*4290*/  VIADD R6, R4, 0xffffffe ;  /* 0x0ffffffe04067836 */ /* 0x002fcc0000000000 */
        /* <DEDUP_REMOVED lines=14> */
.L_x_16633:
[----:B------:R-:W-:Y:S05]  /*4380*/  BSYNC.RECONVERGENT B0 ;  /* 0x0000000000007941 */ /* 0x000fea0003800200 */
.L_x_16632:
[----:B------:R-:W-:Y:S04]  /*4390*/  BSSY.RECONVERGENT B6, `(.L_x_16634) ;  /* 0x0000104000067945 */ /* 0x000fe80003800200 */
[----:B------:R-:W-:Y:S05]  /*43a0*/  @P2 BRA `(.L_x_16635) ;  /* 0x0000001000082947 */ /* 0x000fea0003800000 */
[----:B------:R-:W1:Y:S01]  /*43b0*/  LDCU UR4, c[0x0][0x3a8] ;  /* 0x00007500ff0477ac */ /* 0x000e620008000800 */
[----:B------:R-:W2:Y:S01]  /*43c0*/  LDC.64 R8, c[0x0][0x388] ;  /* 0x0000e200ff087b82 */ /* 0x000ea20000000a00 */
[----:B------:R-:W-:Y:S01]  /*43d0*/  IMAD R0, R2, 0x200, R25 ;  /* 0x0000020002007824 */ /* 0x000fe200078e0219 */
        /* <DEDUP_REMOVED lines=18> */
.L_x_16639:
[----:B------:R0:W-:Y:S01]  /*4500*/  STG.E.U8 desc[UR36][R8.64], R5 ;  /* 0x0000000508007986 */ /* 0x0001e2000c101124 */
[----:B------:R-:W-:Y:S01]  /*4510*/  IMAD.MOV.U32 R25, RZ, RZ, R23 ;  /* 0x000000ffff197224 */ /* 0x000fe200078e0017 */
[----:B------:R-:W-:Y:S06]  /*4520*/  BRA `(.L_x_16635) ;  /* 0x0000000c00a87947 */ /* 0x000fec0003800000 */
.L_x_16638:
        /* <DEDUP_REMOVED lines=12> */
.L_x_16642:
[----:B------:R-:W-:Y:S01]  /*45f0*/  PRMT R3, R5, 0x9910, RZ ;  /* 0x0000991005037816 */ /* 0x000fe200000000ff */
[----:B------:R-:W-:-:S04]  /*4600*/  IMAD.MOV.U32 R25, RZ, RZ, R23 ;  /* 0x000000ffff197224 */ /* 0x000fc800078e0017 */
[----:B------:R0:W-:Y:S01]  /*4610*/  STG.E desc[UR36][R8.64], R3 ;  /* 0x0000000308007986 */ /* 0x0001e2000c101924 */
[----:B------:R-:W-:Y:S05]  /*4620*/  BRA `(.L_x_16635) ;  /* 0x0000000c00687947 */ /* 0x000fea0003800000 */
.L_x_16641:
[----:B------:R0:W-:Y:S01]  /*4630*/  STG.E.U16 desc[UR36][R8.64], R5 ;  /* 0x0000000508007986 */ /* 0x0001e2000c101524 */
[----:B------:R-:W-:Y:S01]  /*4640*/  IMAD.MOV.U32 R25, RZ, RZ, R23 ;  /* 0x000000ffff197224 */ /* 0x000fe200078e0017 */
[----:B------:R-:W-:Y:S06]  /*4650*/  BRA `(.L_x_16635) ;  /* 0x0000000c005c7947 */ /* 0x000fec0003800000 */
.L_x_16637:
        /* <DEDUP_REMOVED lines=10> */
.L_x_16644:
[----:B------:R-:W0:Y:S01]  /*4700*/  I2F.S16 R0, R5 ;  /* 0x0000000500007306 */ /* 0x000e220000101400 */
[----:B------:R-:W-:Y:S01]  /*4710*/  IMAD.MOV.U32 R25, RZ, RZ, R23 ;  /* 0x000000ffff197224 */ /* 0x000fe200078e0017 */
[----:B0-----:R-:W-:-:S05]  /*4720*/  F2FP.F16.F32.PACK_AB R0, RZ, R0 ;  /* 0x00000000ff00723e */ /* 0x001fca00000000ff */
[----:B------:R0:W-:Y:S01]  /*4730*/  STG.E.U16 desc[UR36][R8.64], R0 ;  /* 0x0000000008007986 */ /* 0x0001e2000c101524 */
[----:B------:R-:W-:Y:S05]  /*4740*/  BRA `(.L_x_16635) ;  /* 0x0000000c00207947 */ /* 0x000fea0003800000 */
.L_x_16643:
        /* <DEDUP_REMOVED lines=11> */
.L_x_16646:
[----:B------:R-:W0:Y:S01]  /*4800*/  I2F.S16 R5, R5 ;  /* 0x0000000500057306 */ /* 0x000e220000101400 */
[----:B------:R-:W-:Y:S01]  /*4810*/  IMAD.MOV.U32 R25, RZ, RZ, R23 ;  /* 0x000000ffff197224 */ /* 0x000fe200078e0017 */
[----:B0-----:R-:W-:-:S04]  /*4820*/  F2FP.F16.F32.PACK_AB R3, RZ, R5 ;  /* 0x00000005ff03723e */ /* 0x001fc800000000ff */
[----:B------:R-:W-:-:S05]  /*4830*/  PRMT R3, R3, 0x5410, RZ ;  /* 0x0000541003037816 */ /* 0x000fca00000000ff */
[----:B------:R0:W-:Y:S01]  /*4840*/  STG.E desc[UR36][R8.64], R3 ;  /* 0x0000000308007986 */ /* 0x0001e2000c101924 */
[----:B------:R-:W-:Y:S05]  /*4850*/  BRA `(.L_x_16635) ;  /* 0x0000000800dc7947 */ /* 0x000fea0003800000 */
.L_x_16645:
[----:B------:R-:W0:Y:S01]  /*4860*/  I2F.F64.S16 R4, R5 ;  /* 0x0000000500047312 */ /* 0x000e220000101c00 */
[----:B------:R-:W-:Y:S01]  /*4870*/  IMAD.MOV.U32 R25, RZ, RZ, R23 ;  /* 0x000000ffff197224 */ /* 0x000fe200078e0017 */
[----:B0-----:R0:W-:Y:S01]  /*4880*/  STG.E.64 desc[UR36][R8.64], R4 ;  /* 0x0000000408007986 */ /* 0x0011e2000c101b24 */
[----:B------:R-:W-:Y:S05]  /*4890*/  BRA `(.L_x_16635) ;  /* 0x0000000800cc7947 */ /* 0x000fea0003800000 */
.L_x_16636:
        /* <DEDUP_REMOVED lines=14> */
.L_x_16649:
[----:B------:R-:W0:Y:S01]  /*4980*/  I2F.F64.S16 R4, R5 ;  /* 0x0000000500047312 */ /* 0x000e220000101c00 */
[----:B------:R-:W-:Y:S01]  /*4990*/  CS2R R6, SRZ ;  /* 0x0000000000067805 */ /* 0x000fe2000001ff00 */
[----:B------:R-:W-:-:S04]  /*49a0*/  IMAD.MOV.U32 R25, RZ, RZ, R23 ;  /* 0x000000ffff197224 */ /* 0x000fc800078e0017 */
[----:B0-----:R0:W-:Y:S01]  /*49b0*/  STG.E.128 desc[UR36][R8.64], R4 ;  /* 0x0000000408007986 */ /* 0x0011e2000c101d24 */
[----:B------:R-:W-:Y:S05]  /*49c0*/  BRA `(.L_x_16635) ;  /* 0x0000000800807947 */ /* 0x000fea0003800000 */
.L_x_16648:
        /* <DEDUP_REMOVED lines=19> */
.L_x_16653:
[----:B------:R-:W-:Y:S05]  /*4b00*/  BSYNC.RECONVERGENT B0 ;  /* 0x0000000000007941 */ /* 0x000fea0003800200 */
.L_x_16652:
[----:B------:R-:W-:Y:S01]  /*4b10*/  LOP3.LUT R7, R0, 0x80, R7, 0xf8, !PT ;  /* 0x0000008000077812 */ /* 0x000fe200078ef807 */
[----:B------:R-:W-:-:S04]  /*4b20*/  IMAD.MOV.U32 R25, RZ, RZ, R23 ;  /* 0x000000ffff197224 */ /* 0x000fc800078e0017 */
[----:B------:R2:W-:Y:S01]  /*4b30*/  STG.E.U8 desc[UR36][R8.64], R7 ;  /* 0x0000000708007986 */ /* 0x0005e2000c101124 */
[----:B------:R-:W-:Y:S05]  /*4b40*/  BRA `(.L_x_16635) ;  /* 0x0000000800207947 */ /* 0x000fea0003800000 */
.L_x_16651:
        /* <DEDUP_REMOVED lines=15> */
.L_x_16655:
[----:B------:R-:W-:Y:S05]  /*4c40*/  BSYNC.RECONVERGENT B0 ;  /* 0x0000000000007941 */ /* 0x000fea0003800200 */
.L_x_16654:
[----:B------:R-:W-:Y:S01]  /*4c50*/  LOP3.LUT R7, R0, 0x80, R7, 0xf8, !PT ;  /* 0x0000008000077812 */ /* 0x000fe200078ef807 */
[----:B------:R-:W-:-:S04]  /*4c60*/  IMAD.MOV.U32 R25, RZ, RZ, R23 ;  /* 0x000000ffff197224 */ /* 0x000fc800078e0017 */
[----:B------:R3:W-:Y:S01]  /*4c70*/  STG.E.U8 desc[UR36][R8.64], R7 ;  /* 0x0000000708007986 */ /* 0x0007e2000c101124 */
[----:B------:R-:W-:Y:S05]  /*4c80*/  BRA `(.L_x_16635) ;  /* 0x0000000400d07947 */ /* 0x000fea0003800000 */
.L_x_16650:
[----:B------:R-:W0:Y:S01]  /*4c90*/  I2F.S16 R0, R5 ;  /* 0x0000000500007306 */ /* 0x000e220000101400 */
[----:B------:R-:W-:Y:S01]  /*4ca0*/  IMAD.MOV.U32 R25, RZ, RZ, R23 ;  /* 0x000000ffff197224 */ /* 0x000fe200078e0017 */
[----:B0-----:R-:W-:-:S05]  /*4cb0*/  F2FP.BF16.F32.PACK_AB R0, RZ, R0 ;  /* 0x00000000ff00723e */ /* 0x001fca00000010ff */
[----:B------:R1:W-:Y:S01]  /*4cc0*/  STG.E.U16 desc[UR36][R8.64], R0 ;  /* 0x0000000008007986 */ /* 0x0003e2000c101524 */
[----:B------:R-:W-:Y:S05]  /*4cd0*/  BRA `(.L_x_16635) ;  /* 0x0000000400bc7947 */ /* 0x000fea0003800000 */
.L_x_16647:
        /* <DEDUP_REMOVED lines=11> */
.L_x_16658:
        /* <DEDUP_REMOVED lines=13> */
.L_x_16661:
[----:B------:R-:W-:-:S04]  /*4e60*/  SHF.R.U32.HI R0, RZ, 0x14, R3 ;  /* 0x00000014ff007819 */ /* 0x000fc80000011603 */
[----:B------:R-:W-:-:S04]  /*4e70*/  LOP3.LUT R0, R0, 0x1, RZ, 0xc0, !PT ;  /* 0x0000000100007812 */ /* 0x000fc800078ec0ff */
[----:B------:R-:W-:-:S04]  /*4e80*/  IADD3 R0, PT, PT, R3, 0x487ffff, R0 ;  /* 0x0487ffff03007810 */ /* 0x000fc80007ffe000 */
[----:B------:R-:W-:-:S04]  /*4e90*/  SHF.R.U32.HI R0, RZ, 0x14, R0 ;  /* 0x00000014ff007819 */ /* 0x000fc80000011600 */
[----:B------:R-:W-:-:S07]  /*4ea0*/  LOP3.LUT R0, R0, 0xff, RZ, 0xc0, !PT ;  /* 0x000000ff00007812 */ /* 0x000fce00078ec0ff */
.L_x_16662:
[----:B------:R-:W-:-:S04]  /*4eb0*/  SHF.R.U32.HI R3, RZ, 0x18, R3 ;  /* 0x00000018ff037819 */ /* 0x000fc80000011603 */
[----:B------:R-:W-:-:S04]  /*4ec0*/  LOP3.LUT R0, R0, 0x80, R3, 0xf8, !PT ;  /* 0x0000008000007812 */ /* 0x000fc800078ef803 */
[----:B------:R-:W-:-:S07]  /*4ed0*/  PRMT R4, R0, 0x7610, R4 ;  /* 0x0000761000047816 */ /* 0x000fce0000000004 */
.L_x_16660:
[----:B------:R-:W-:Y:S05]  /*4ee0*/  BSYNC.RECONVERGENT B0 ;  /* 0x0000000000007941 */ /* 0x000fea0003800200 */
.L_x_16659:
[----:B------:R0:W-:Y:S01]  /*4ef0*/  STG.E.U8 desc[UR36][R8.64], R4 ;  /* 0x0000000408007986 */ /* 0x0001e2000c101124 */
[----:B------:R-:W-:Y:S01]  /*4f00*/  IMAD.MOV.U32 R25, RZ, RZ, R23 ;  /* 0x000000ffff197224 */ /* 0x000fe200078e0017 */
[----:B------:R-:W-:Y:S06]  /*4f10*/  BRA `(.L_x_16635) ;  /* 0x00000004002c7947 */ /* 0x000fec0003800000 */
.L_x_16657:
        /* <DEDUP_REMOVED lines=13> */
.L_x_16665:
[----:B------:R-:W-:-:S04]  /*4ff0*/  SHF.R.U32.HI R0, RZ, 0x15, R3 ;  /* 0x00000015ff007819 */ /* 0x000fc80000011603 */
[----:B------:R-:W-:-:S04]  /*5000*/  LOP3.LUT R0, R0, 0x1, RZ, 0xc0, !PT ;  /* 0x0000000100007812 */ /* 0x000fc800078ec0ff */
[----:B------:R-:W-:-:S04]  /*5010*/  IADD3 R0, PT, PT, R3, 0x88fffff, R0 ;  /* 0x088fffff03007810 */ /* 0x000fc80007ffe000 */
[----:B------:R-:W-:-:S04]  /*5020*/  SHF.R.U32.HI R0, RZ, 0x15, R0 ;  /* 0x00000015ff007819 */ /* 0x000fc80000011600 */
[----:B------:R-:W-:-:S07]  /*5030*/  LOP3.LUT R0, R0, 0xff, RZ, 0xc0, !PT ;  /* 0x000000ff00007812 */ /* 0x000fce00078ec0ff */
.L_x_16666:
[----:B------:R-:W-:-:S04]  /*5040*/  SHF.R.U32.HI R3, RZ, 0x18, R3 ;  /* 0x00000018ff037819 */ /* 0x000fc80000011603 */
[----:B------:R-:W-:-:S04]  /*5050*/  LOP3.LUT R0, R0, 0x80, R3, 0xf8, !PT ;  /* 0x0000008000007812 */ /* 0x000fc800078ef803 */
[----:B------:R-:W-:-:S07]  /*5060*/  PRMT R4, R0, 0x7610, R4 ;  /* 0x0000761000047816 */ /* 0x000fce0000000004 */
.L_x_16664:
[----:B------:R-:W-:Y:S05]  /*5070*/  BSYNC.RECONVERGENT B0 ;  /* 0x0000000000007941 */ /* 0x000fea0003800200 */
.L_x_16663:
[----:B------:R0:W-:Y:S01]  /*5080*/  STG.E.U8 desc[UR36][R8.64], R4 ;  /* 0x0000000408007986 */ /* 0x0001e2000c101124 */
[----:B------:R-:W-:Y:S01]  /*5090*/  IMAD.MOV.U32 R25, RZ, RZ, R23 ;  /* 0x000000ffff197224 */ /* 0x000fe200078e0017 */
[----:B------:R-:W-:Y:S06]  /*50a0*/  BRA `(.L_x_16635) ;  /* 0x0000000000c87947 */ /* 0x000fec0003800000 */
.L_x_16656:
[----:B------:R-:W-:-:S13]  /*50b0*/  ISETP.NE.AND P0, PT, R0, 0x1c, PT ;  /* 0x0000001c0000780c */ /* 0x000fda0003f05270 */
[----:B------:R-:W-:Y:S05]  /*50c0*/  @!P0 BRA `(.L_x_16667) ;  /* 0x0000000000b48947 */ /* 0x000fea0003800000 */
[----:B------:R-:W-:-:S13]  /*50d0*/  ISETP.NE.AND P0, PT, R0, 0x1d, PT ;  /* 0x0000001d0000780c */ /* 0x000fda0003f05270 */
[----:B------:R-:W-:Y:S05]  /*50e0*/  @!P0 BRA `(.L_x_16668) ;  /* 0x0000000000948947 */ /* 0x000fea0003800000 */
[----:B------:R-:W-:-:S13]  /*50f0*/  ISETP.NE.AND P0, PT, R0, 0x2c, PT ;  /* 0x0000002c0000780c */ /* 0x000fda0003f05270 */
[----:B------:R-:W-:Y:S05]  /*5100*/  @!P0 BRA `(.L_x_16669) ;  /* 0x0000000000488947 */ /* 0x000fea0003800000 */
.L_x_16640:
        /* <DEDUP_REMOVED lines=16> */
.L_x_16670:
[----:B------:R-:W-:Y:S01]  /*5210*/  IMAD.MOV.U32 R25, RZ, RZ, R23 ;  /* 0x000000ffff197224 */ /* 0x000fe200078e0017 */
[----:B------:R-:W-:Y:S06]  /*5220*/  BRA `(.L_x_16635) ;  /* 0x0000000000687947 */ /* 0x000fec0003800000 */
.L_x_16669:
        /* <DEDUP_REMOVED lines=17> */
.L_x_16668:
[----:B------:R-:W-:Y:S01]  /*5340*/  PRMT R5, R5, 0x9910, RZ ;  /* 0x0000991005057816 */ /* 0x000fe200000000ff */
[----:B------:R-:W-:-:S04]  /*5350*/  IMAD.MOV.U32 R25, RZ, RZ, R23 ;  /* 0x000000ffff197224 */ /* 0x000fc800078e0017 */
[----:B------:R-:W-:-:S05]  /*5360*/  IMAD.MOV.U32 R4, RZ, RZ, R5 ;  /* 0x000000ffff047224 */ /* 0x000fca00078e0005 */
[----:B------:R-:W-:-:S05]  /*5370*/  SHF.R.S32.HI R5, RZ, 0x1f, R4 ;  /* 0x0000001fff057819 */ /* 0x000fca0000011404 */
[----:B------:R0:W-:Y:S01]  /*5380*/  STG.E.64 desc[UR36][R8.64], R4 ;  /* 0x0000000408007986 */ /* 0x0001e2000c101b24 */
[----:B------:R-:W-:Y:S05]  /*5390*/  BRA `(.L_x_16635) ;  /* 0x00000000000c7947 */ /* 0x000fea0003800000 */
.L_x_16667:
[----:B------:R-:W-:Y:S01]  /*53a0*/  PRMT R3, R5, 0x9910, RZ ;  /* 0x0000991005037816 */ /* 0x000fe200000000ff */
[----:B------:R-:W-:-:S04]  /*53b0*/  IMAD.MOV.U32 R25, RZ, RZ, R23 ;  /* 0x000000ffff197224 */ /* 0x000fc800078e0017 */
[----:B------:R0:W-:Y:S03]  /*53c0*/  STG.E desc[UR36][R8.64], R3 ;  /* 0x0000000308007986 */ /* 0x0001e6000c101924 */
.L_x_16635:
[----:B------:R-:W-:Y:S05]  /*53d0*/  BSYNC.RECONVERGENT B6 ;  /* 0x0000000000067941 */ /* 0x000fea0003800200 */
.L_x_16634:
[----:B------:R-:W-:Y:S01]  /*53e0*/  ISETP.GE.AND P0, PT, R25, R16, PT ;  /* 0x000000101900720c */ /* 0x000fe20003f06270 */
[----:B------:R-:W-:-:S12]  /*53f0*/  BSSY.RECONVERGENT B6, `(.L_x_16671) ;  /* 0x00001d8000067945 */ /* 0x000fd80003800200 */
        /* <DEDUP_REMOVED lines=21> */
.L_x_16676:
[----:B------:R0:W-:Y:S01]  /*5550*/  STG.E.U8 desc[UR36][R8.64], R22 ;  /* 0x0000001608007986 */ /* 0x0001e2000c101124 */
[----:B------:R-:W-:Y:S05]  /*5560*/  BRA `(.L_x_16678) ;  /* 0x0000000c004c7947 */ /* 0x000fea0003800000 */
.L_x_16675:
        /* <DEDUP_REMOVED lines=10> */
.L_x_16680:
[----:B------:R-:W-:-:S05]  /*5610*/  PRMT R3, R22, 0x9910, RZ ;  /* 0x0000991016037816 */ /* 0x000fca00000000ff */
[----:B------:R0:W-:Y:S01]  /*5620*/  STG.E desc[UR36][R8.64], R3 ;  /* 0x0000000308007986 */ /* 0x0001e2000c101924 */
[----:B------:R-:W-:Y:S05]  /*5630*/  BRA `(.L_x_16678) ;  /* 0x0000000c00187947 */ /* 0x000fea0003800000 */
.L_x_16679:
[----:B------:R0:W-:Y:S01]  /*5640*/  STG.E.U16 desc[UR36][R8.64], R22 ;  /* 0x0000001608007986 */ /* 0x0001e2000c101524 */
[----:B------:R-:W-:Y:S05]  /*5650*/  BRA `(.L_x_16678) ;  /* 0x0000000c00107947 */ /* 0x000fea0003800000 */
.L_x_16674:
        /* <DEDUP_REMOVED lines=9> */
.L_x_16682:
[----:B------:R-:W0:Y:S02]  /*56f0*/  I2F.S16 R0, R22 ;  /* 0x0000001600007306 */ /* 0x000e240000101400 */
[----:B0-----:R-:W-:-:S05]  /*5700*/  F2FP.F16.F32.PACK_AB R0, RZ, R0 ;  /* 0x00000000ff00723e */ /* 0x001fca00000000ff */
[----:B------:R0:W-:Y:S01]  /*5710*/  STG.E.U16 desc[UR36][R8.64], R0 ;  /* 0x0000000008007986 */ /* 0x0001e2000c101524 */
[----:B------:R-:W-:Y:S05]  /*5720*/  BRA `(.L_x_16678) ;  /* 0x0000000800dc7947 */ /* 0x000fea0003800000 */
.L_x_16681:
        /* <DEDUP_REMOVED lines=10> */
.L_x_16684:
[----:B------:R-:W0:Y:S02]  /*57d0*/  I2F.S16 R22, R22 ;  /* 0x0000001600167306 */ /* 0x000e240000101400 */
[----:B0-----:R-:W-:-:S04]  /*57e0*/  F2FP.F16.F32.PACK_AB R3, RZ, R22 ;  /* 0x00000016ff03723e */ /* 0x001fc800000000ff */
[----:B------:R-:W-:-:S05]  /*57f0*/  PRMT R3, R3, 0x5410, RZ ;  /* 0x0000541003037816 */ /* 0x000fca00000000ff */
[----:B------:R0:W-:Y:S01]  /*5800*/  STG.E desc[UR36][R8.64], R3 ;  /* 0x0000000308007986 */ /* 0x0001e2000c101924 */
[----:B------:R-:W-:Y:S05]  /*5810*/  BRA `(.L_x_16678) ;  /* 0x0000000800a07947 */ /* 0x000fea0003800000 */
.L_x_16683:
[----:B------:R-:W0:Y:S02]  /*5820*/  I2F.F64.S16 R22, R22 ;  /* 0x0000001600167312 */ /* 0x000e240000101c00 */
[----:B0-----:R0:W-:Y:S01]  /*5830*/  STG.E.64 desc[UR36][R8.64], R22 ;  /* 0x0000001608007986 */ /* 0x0011e2000c101b24 */
[----:B------:R-:W-:Y:S05]  /*5840*/  BRA `(.L_x_16678) ;  /* 0x0000000800947947 */ /* 0x000fea0003800000 */
.L_x_16673:
        /* <DEDUP_REMOVED lines=12> */
.L_x_16688:
        /* <DEDUP_REMOVED lines=17> */
.L_x_16691:
[----:B------:R-:W-:-:S04]  /*5a20*/  SHF.R.U32.HI R3, RZ, 0x18, R5 ;  /* 0x00000018ff037819 */ /* 0x000fc80000011605 */
[----:B------:R-:W-:-:S04]  /*5a30*/  LOP3.LUT R0, R0, 0x80, R3, 0xf8, !PT ;  /* 0x0000008000007812 */ /* 0x000fc800078ef803 */
[----:B------:R-:W-:-:S07]  /*5a40*/  PRMT R4, R0, 0x7610, R4 ;  /* 0x0000761000047816 */ /* 0x000fce0000000004 */
.L_x_16690:
[----:B------:R-:W-:Y:S05]  /*5a50*/  BSYNC.RECONVERGENT B0 ;  /* 0x0000000000007941 */ /* 0x000fea0003800200 */
.L_x_16689:
[----:B------:R0:W-:Y:S01]  /*5a60*/  STG.E.U8 desc[UR36][R8.64], R4 ;  /* 0x0000000408007986 */ /* 0x0001e2000c101124 */
[----:B------:R-:W-:Y:S05]  /*5a70*/  BRA `(.L_x_16678) ;  /* 0x0000000800087947 */ /* 0x000fea0003800000 */
.L_x_16687:
        /* <DEDUP_REMOVED lines=17> */
.L_x_16694:
[----:B------:R-:W-:-:S04]  /*5b90*/  SHF.R.U32.HI R3, RZ, 0x18, R5 ;  /* 0x00000018ff037819 */ /* 0x000fc80000011605 */
[----:B------:R-:W-:-:S04]  /*5ba0*/  LOP3.LUT R0, R0, 0x80, R3, 0xf8, !PT ;  /* 0x0000008000007812 */ /* 0x000fc800078ef803 */
[----:B------:R-:W-:-:S07]  /*5bb0*/  PRMT R4, R0, 0x7610, R4 ;  /* 0x0000761000047816 */ /* 0x000fce0000000004 */
.L_x_16693:
[----:B------:R-:W-:Y:S05]  /*5bc0*/  BSYNC.RECONVERGENT B0 ;  /* 0x0000000000007941 */ /* 0x000fea0003800200 */
.L_x_16692:
[----:B------:R0:W-:Y:S01]  /*5bd0*/  STG.E.U8 desc[UR36][R8.64], R4 ;  /* 0x0000000408007986 */ /* 0x0001e2000c101124 */
[----:B------:R-:W-:Y:S05]  /*5be0*/  BRA `(.L_x_16678) ;  /* 0x0000000400ac7947 */ /* 0x000fea0003800000 */
.L_x_16686:
        /* <DEDUP_REMOVED lines=22> */
.L_x_16696:
[----:B------:R-:W-:-:S04]  /*5d50*/  PRMT R4, R22, 0x9910, RZ ;  /* 0x0000991016047816 */ /* 0x000fc800000000ff */
[----:B------:R-:W-:-:S05]  /*5d60*/  SHF.R.S32.HI R5, RZ, 0x1f, R4 ;  /* 0x0000001fff057819 */ /* 0x000fca0000011404 */
[----:B------:R0:W-:Y:S01]  /*5d70*/  STG.E.64 desc[UR36][R8.64], R4 ;  /* 0x0000000408007986 */ /* 0x0001e2000c101b24 */
[----:B------:R-:W-:Y:S05]  /*5d80*/  BRA `(.L_x_16678) ;  /* 0x0000000400447947 */ /* 0x000fea0003800000 */
.L_x_16695:
[----:B------:R-:W-:-:S05]  /*5d90*/  PRMT R3, R22, 0x9910, RZ ;  /* 0x0000991016037816 */ /* 0x000fca00000000ff */
[----:B------:R0:W-:Y:S01]  /*5da0*/  STG.E desc[UR36][R8.64], R3 ;  /* 0x0000000308007986 */ /* 0x0001e2000c101924 */
[----:B------:R-:W-:Y:S05]  /*5db0*/  BRA `(.L_x_16678) ;  /* 0x0000000400387947 */ /* 0x000fea0003800000 */
.L_x_16685:
        /* <DEDUP_REMOVED lines=11> */
.L_x_16698:
[----:B------:R-:W0:Y:S01]  /*5e70*/  I2F.F64.S16 R4, R22 ;  /* 0x0000001600047312 */ /* 0x000e220000101c00 */
[----:B------:R-:W-:-:S05]  /*5e80*/  CS2R R6, SRZ ;  /* 0x0000000000067805 */ /* 0x000fca000001ff00 */
[----:B0-----:R3:W-:Y:S01]  /*5e90*/  STG.E.128 desc[UR36][R8.64], R4 ;  /* 0x0000000408007986 */ /* 0x0017e2000c101d24 */
[----:B------:R-:W-:Y:S05]  /*5ea0*/  BRA `(.L_x_16678) ;  /* 0x0000000000fc7947 */ /* 0x000fea0003800000 */
.L_x_16697:
[----:B------:R-:W-:-:S13]  /*5eb0*/  ISETP.NE.AND P0, PT, R0, 0xf, PT ;  /* 0x0000000f0000780c */ /* 0x000fda0003f05270 */
[----:B------:R-:W-:Y:S05]  /*5ec0*/  @!P0 BRA `(.L_x_16699) ;  /* 0x0000000000e88947 */ /* 0x000fea0003800000 */
[----:B------:R-:W-:-:S13]  /*5ed0*/  ISETP.NE.AND P0, PT, R0, 0x17, PT ;  /* 0x000000170000780c */ /* 0x000fda0003f05270 */
[----:B------:R-:W-:Y:S05]  /*5ee0*/  @!P0 BRA `(.L_x_16700) ;  /* 0x0000000000908947 */ /* 0x000fea0003800000 */
[----:B------:R-:W-:-:S13]  /*5ef0*/  ISETP.NE.AND P0, PT, R0, 0x18, PT ;  /* 0x000000180000780c */ /* 0x000fda0003f05270 */
[----:B------:R-:W-:Y:S05]  /*5f00*/  @!P0 BRA `(.L_x_16701) ;  /* 0x0000000000448947 */ /* 0x000fea0003800000 */
.L_x_16677:
        /* <DEDUP_REMOVED lines=16> */
.L_x_16702:
[----:B------:R-:W-:Y:S05]  /*6010*/  BRA `(.L_x_16678) ;  /* 0x0000000000a07947 */ /* 0x000fea0003800000 */
.L_x_16701:
        /* <DEDUP_REMOVED lines=13> */
.L_x_16704:
[----:B------:R-:W-:Y:S05]  /*60f0*/  BSYNC.RECONVERGENT B0 ;  /* 0x0000000000007941 */ /* 0x000fea0003800200 */
.L_x_16703:
[----:B------:R-:W-:-:S05]  /*6100*/  LOP3.LUT R3, R0, 0x80, R3, 0xf8, !PT ;  /* 0x0000008000037812 */ /* 0x000fca00078ef803 */
[----:B------:R2:W-:Y:S01]  /*6110*/  STG.E.U8 desc[UR36][R8.64], R3 ;  /* 0x0000000308007986 */ /* 0x0005e2000c101124 */
[----:B------:R-:W-:Y:S05]  /*6120*/  BRA `(.L_x_16678) ;  /* 0x00000000005c7947 */ /* 0x000fea0003800000 */
.L_x_16700:
        /* <DEDUP_REMOVED lines=12> */
.L_x_16706:
[----:B------:R-:W-:Y:S01]  /*61f0*/  IMAD.MOV.U32 R0, RZ, RZ, 0x7f ;  /* 0x0000007fff007424 */ /* 0x000fe200078e00ff */
[----:B------:R-:W-:-:S04]  /*6200*/  ISETP.GT.U32.AND P0, PT, R3, 0x7f800000, PT ;  /* 0x7f8000000300780c */ /* 0x000fc80003f04070 */
[----:B------:R-:W-:-:S09]  /*6210*/  SEL R0, R0, 0x7c, P0 ;  /* 0x0000007c00007807 */ /* 0x000fd20000000000 */
.L_x_16707:
[----:B------:R-:W-:Y:S05]  /*6220*/  BSYNC.RECONVERGENT B0 ;  /* 0x0000000000007941 */ /* 0x000fea0003800200 */
.L_x_16705:
[----:B------:R-:W-:-:S04]  /*6230*/  SHF.R.U32.HI R3, RZ, 0x18, R5 ;  /* 0x00000018ff037819 */ /* 0x000fc80000011605 */
[----:B------:R-:W-:-:S05]  /*6240*/  LOP3.LUT R3, R0, 0x80, R3, 0xf8, !PT ;  /* 0x0000008000037812 */ /* 0x000fca00078ef803 */
[----:B------:R1:W-:Y:S01]  /*6250*/  STG.E.U8 desc[UR36][R8.64], R3 ;  /* 0x0000000308007986 */ /* 0x0003e2000c101124 */
[----:B------:R-:W-:Y:S05]  /*6260*/  BRA `(.L_x_16678) ;  /* 0x00000000000c7947 */ /* 0x000fea0003800000 */
.L_x_16699:
[----:B------:R-:W0:Y:S02]  /*6270*/  I2F.S16 R0, R22 ;  /* 0x0000001600007306 */ /* 0x000e240000101400 */
[----:B0-----:R-:W-:-:S05]  /*6280*/  F2FP.BF16.F32.PACK_AB R0, RZ, R0 ;  /* 0x00000000ff00723e */ /* 0x001fca00000010ff */
[----:B------:R0:W-:Y:S02]  /*6290*/  STG.E.U16 desc[UR36][R8.64], R0 ;  /* 0x0000000008007986 */ /* 0x0001e4000c101524 */
.L_x_16678:
        /* <DEDUP_REMOVED lines=23> */
.L_x_16711:
[----:B------:R3:W-:Y:S01]  /*6410*/  STG.E.U8 desc[UR36][R8.64], R18 ;  /* 0x0000001208007986 */ /* 0x0007e2000c101124 */
[----:B------:R-:W-:Y:S05]  /*6420*/  BRA `(.L_x_16713) ;  /* 0x0000000c004c7947 */ /* 0x000fea0003800000 */
.L_x_16710:
        /* <DEDUP_REMOVED lines=10> */
.L_x_16715:
[----:B------:R-:W-:-:S05]  /*64d0*/  PRMT R3, R18, 0x9910, RZ ;  /* 0x0000991012037816 */ /* 0x000fca00000000ff */
[----:B------:R2:W-:Y:S01]  /*64e0*/  STG.E desc[UR36][R8.64], R3 ;  /* 0x0000000308007986 */ /* 0x0005e2000c101924 */
[----:B------:R-:W-:Y:S05]  /*64f0*/  BRA `(.L_x_16713) ;  /* 0x0000000c00187947 */ /* 0x000fea0003800000 */
.L_x_16714:
[----:B------:R0:W-:Y:S01]  /*6500*/  STG.E.U16 desc[UR36][R8.64], R18 ;  /* 0x0000001208007986 */ /* 0x0001e2000c101524 */
[----:B------:R-:W-:Y:S05]  /*6510*/  BRA `(.L_x_16713) ;  /* 0x0000000c00107947 */ /* 0x000fea0003800000 */
.L_x_16709:
        /* <DEDUP_REMOVED lines=9> */
.L_x_16717:
[----:B------:R-:W0:Y:S02]  /*65b0*/  I2F.S16 R0, R18 ;  /* 0x0000001200007306 */ /* 0x000e240000101400 */
[----:B0-----:R-:W-:-:S05]  /*65c0*/  F2FP.F16.F32.PACK_AB R0, RZ, R0 ;  /* 0x00000000ff00723e */ /* 0x001fca00000000ff */
[----:B------:R0:W-:Y:S01]  /*65d0*/  STG.E.U16 desc[UR36][R8.64], R0 ;  /* 0x0000000008007986 */ /* 0x0001e2000c101524 */
[----:B------:R-:W-:Y:S05]  /*65e0*/  BRA `(.L_x_16713) ;  /* 0x0000000800dc7947 */ /* 0x000fea0003800000 */
.L_x_16716:
        /* <DEDUP_REMOVED lines=10> */
.L_x_16719:
[----:B------:R-:W0:Y:S02]  /*6690*/  I2F.S16 R18, R18 ;  /* 0x0000001200127306 */ /* 0x000e240000101400 */
[----:B0-----:R-:W-:-:S04]  /*66a0*/  F2FP.F16.F32.PACK_AB R3, RZ, R18 ;  /* 0x00000012ff03723e */ /* 0x001fc800000000ff */
[----:B------:R-:W-:-:S05]  /*66b0*/  PRMT R3, R3, 0x5410, RZ ;  /* 0x0000541003037816 */ /* 0x000fca00000000ff */
[----:B------:R0:W-:Y:S01]  /*66c0*/  STG.E desc[UR36][R8.64], R3 ;  /* 0x0000000308007986 */ /* 0x0001e2000c101924 */
[----:B------:R-:W-:Y:S05]  /*66d0*/  BRA `(.L_x_16713) ;  /* 0x0000000800a07947 */ /* 0x000fea0003800000 */
.L_x_16718:
[----:B------:R-:W0:Y:S02]  /*66e0*/  I2F.F64.S16 R4, R18 ;  /* 0x0000001200047312 */ /* 0x000e240000101c00 */
[----:B0-----:R0:W-:Y:S01]  /*66f0*/  STG.E.64 desc[UR36][R8.64], R4 ;  /* 0x0000000408007986 */ /* 0x0011e2000c101b24 */
[----:B------:R-:W-:Y:S05]  /*6700*/  BRA `(.L_x_16713) ;  /* 0x0000000800947947 */ /* 0x000fea0003800000 */
.L_x_16708:
        /* <DEDUP_REMOVED lines=12> */
.L_x_16723:
        /* <DEDUP_REMOVED lines=17> */
.L_x_16726:
[----:B------:R-:W-:-:S04]  /*68e0*/  SHF.R.U32.HI R3, RZ, 0x18, R5 ;  /* 0x00000018ff037819 */ /* 0x000fc80000011605 */
[----:B------:R-:W-:-:S04]  /*68f0*/  LOP3.LUT R0, R0, 0x80, R3, 0xf8, !PT ;  /* 0x0000008000007812 */ /* 0x000fc800078ef803 */
[----:B------:R-:W-:-:S07]  /*6900*/  PRMT R4, R0, 0x7610, R4 ;  /* 0x0000761000047816 */ /* 0x000fce0000000004 */
.L_x_16725:
[----:B------:R-:W-:Y:S05]  /*6910*/  BSYNC.RECONVERGENT B0 ;  /* 0x0000000000007941 */ /* 0x000fea0003800200 */
.L_x_16724:
[----:B------:R0:W-:Y:S01]  /*6920*/  STG.E.U8 desc[UR36][R8.64], R4 ;  /* 0x0000000408007986 */ /* 0x0001e2000c101124 */
[----:B------:R-:W-:Y:S05]  /*6930*/  BRA `(.L_x_16713) ;  /* 0x0000000800087947 */ /* 0x000fea0003800000 */
.L_x_16722:
        /* <DEDUP_REMOVED lines=17> */
.L_x_16729:
[----:B------:R-:W-:-:S04]  /*6a50*/  SHF.R.U32.HI R3, RZ, 0x18, R5 ;  /* 0x00000018ff037819 */ /* 0x000fc80000011605 */
[----:B------:R-:W-:-:S04]  /*6a60*/  LOP3.LUT R0, R0, 0x80, R3, 0xf8, !PT ;  /* 0x0000008000007812 */ /* 0x000fc800078ef803 */
[----:B------:R-:W-:-:S07]  /*6a70*/  PRMT R4, R0, 0x7610, R4 ;  /* 0x0000761000047816 */ /* 0x000fce0000000004 */
.L_x_16728:
[----:B------:R-:W-:Y:S05]  /*6a80*/  BSYNC.RECONVERGENT B0 ;  /* 0x0000000000007941 */ /* 0x000fea0003800200 */
.L_x_16727:
[----:B------:R0:W-:Y:S01]  /*6a90*/  STG.E.U8 desc[UR36][R8.64], R4 ;  /* 0x0000000408007986 */ /* 0x0001e2000c101124 */
[----:B------:R-:W-:Y:S05]  /*6aa0*/  BRA `(.L_x_16713) ;  /* 0x0000000400ac7947 */ /* 0x000fea0003800000 */
.L_x_16721:
        /* <DEDUP_REMOVED lines=22> */
.L_x_16731:
[----:B------:R-:W-:-:S04]  /*6c10*/  PRMT R4, R18, 0x9910, RZ ;  /* 0x0000991012047816 */ /* 0x000fc800000000ff */
[----:B------:R-:W-:-:S05]  /*6c20*/  SHF.R.S32.HI R5, RZ, 0x1f, R4 ;  /* 0x0000001fff057819 */ /* 0x000fca0000011404 */
[----:B------:R0:W-:Y:S01]  /*6c30*/  STG.E.64 desc[UR36][R8.64], R4 ;  /* 0x0000000408007986 */ /* 0x0001e2000c101b24 */
[----:B------:R-:W-:Y:S05]  /*6c40*/  BRA `(.L_x_16713) ;  /* 0x0000000400447947 */ /* 0x000fea0003800000 */
.L_x_16730:
[----:B------:R-:W-:-:S05]  /*6c50*/  PRMT R3, R18, 0x9910, RZ ;  /* 0x0000991012037816 */ /* 0x000fca00000000ff */
[----:B------:R0:W-:Y:S01]  /*6c60*/  STG.E desc[UR36][R8.64], R3 ;  /* 0x0000000308007986 */ /* 0x0001e2000c101924 */
[----:B------:R-:W-:Y:S05]  /*6c70*/  BRA `(.L_x_16713) ;  /* 0x0000000400387947 */ /* 0x000fea0003800000 */
.L_x_16720:
        /* <DEDUP_REMOVED lines=11> */
.L_x_16733:
[----:B------:R-:W0:Y:S01]  /*6d30*/  I2F.F64.S16 R4, R18 ;  /* 0x0000001200047312 */ /* 0x000e220000101c00 */
[----:B------:R-:W-:-:S05]  /*6d40*/  CS2R R6, SRZ ;  /* 0x0000000000067805 */ /* 0x000fca000001ff00 */
[----:B0-----:R0:W-:Y:S01]  /*6d50*/  STG.E.128 desc[UR36][R8.64], R4 ;  /* 0x0000000408007986 */ /* 0x0011e2000c101d24 */
[----:B------:R-:W-:Y:S05]  /*6d60*/  BRA `(.L_x_16713) ;  /* 0x0000000000fc7947 */ /* 0x000fea0003800000 */
.L_x_16732:
[----:B------:R-:W-:-:S13]  /*6d70*/  ISETP.NE.AND P0, PT, R0, 0xf, PT ;  /* 0x0000000f0000780c */ /* 0x000fda0003f05270 */
[----:B------:R-:W-:Y:S05]  /*6d80*/  @!P0 BRA `(.L_x_16734) ;  /* 0x0000000000e88947 */ /* 0x000fea0003800000 */
[----:B------:R-:W-:-:S13]  /*6d90*/  ISETP.NE.AND P0, PT, R0, 0x17, PT ;  /* 0x000000170000780c */ /* 0x000fda0003f05270 */
[----:B------:R-:W-:Y:S05]  /*6da0*/  @!P0 BRA `(.L_x_16735) ;  /* 0x0000000000908947 */ /* 0x000fea0003800000 */
[----:B------:R-:W-:-:S13]  /*6db0*/  ISETP.NE.AND P0, PT, R0, 0x18, PT ;  /* 0x000000180000780c */ /* 0x000fda0003f05270 */
[----:B------:R-:W-:Y:S05]  /*6dc0*/  @!P0 BRA `(.L_x_16736) ;  /* 0x0000000000448947 */ /* 0x000fea0003800000 */
.L_x_16712:
        /* <DEDUP_REMOVED lines=16> */
.L_x_16737:
[----:B------:R-:W-:Y:S05]  /*6ed0*/  BRA `(.L_x_16713) ;  /* 0x0000000000a07947 */ /* 0x000fea0003800000 */
.L_x_16736:
        /* <DEDUP_REMOVED lines=13> */
.L_x_16739:
[----:B------:R-:W-:Y:S05]  /*6fb0*/  BSYNC.RECONVERGENT B0 ;  /* 0x0000000000007941 */ /* 0x000fea0003800200 */
.L_x_16738:
[----:B------:R-:W-:-:S05]  /*6fc0*/  LOP3.LUT R3, R0, 0x80, R3, 0xf8, !PT ;  /* 0x0000008000037812 */ /* 0x000fca00078ef803 */
[----:B------:R0:W-:Y:S01]  /*6fd0*/  STG.E.U8 desc[UR36][R8.64], R3 ;  /* 0x0000000308007986 */ /* 0x0001e2000c101124 */
[----:B------:R-:W-:Y:S05]  /*6fe0*/  BRA `(.L_x_16713) ;  /* 0x00000000005c7947 */ /* 0x000fea0003800000 */
.L_x_16735:
        /* <DEDUP_REMOVED lines=12> */
.L_x_16741:
[----:B------:R-:W-:Y:S01]  /*70b0*/  IMAD.MOV.U32 R0, RZ, RZ, 0x7f ;  /* 0x0000007fff007424 */ /* 0x000fe200078e00ff */
[----:B------:R-:W-:-:S04]  /*70c0*/  ISETP.GT.U32.AND P0, PT, R3, 0x7f800000, PT ;  /* 0x7f8000000300780c */ /* 0x000fc80003f04070 */
[----:B------:R-:W-:-:S09]  /*70d0*/  SEL R0, R0, 0x7c, P0 ;  /* 0x0000007c00007807 */ /* 0x000fd20000000000 */
.L_x_16742:
[----:B------:R-:W-:Y:S05]  /*70e0*/  BSYNC.RECONVERGENT B0 ;  /* 0x0000000000007941 */ /* 0x000fea0003800200 */
.L_x_16740:
[----:B------:R-:W-:-:S04]  /*70f0*/  SHF.R.U32.HI R3, RZ, 0x18, R5 ;  /* 0x00000018ff037819 */ /* 0x000fc80000011605 */
[----:B------:R-:W-:-:S05]  /*7100*/  LOP3.LUT R3, R0, 0x80, R3, 0xf8, !PT ;  /* 0x0000008000037812 */ /* 0x000fca00078ef803 */
[----:B------:R0:W-:Y:S01]  /*7110*/  STG.E.U8 desc[UR36][R8.64], R3 ;  /* 0x0000000308007986 */ /* 0x0001e2000c101124 */
[----:B------:R-:W-:Y:S05]  /*7120*/  BRA `(.L_x_16713) ;  /* 0x00000000000c7947 */ /* 0x000fea0003800000 */
.L_x_16734:
[----:B------:R-:W0:Y:S02]  /*7130*/  I2F.S16 R0, R18 ;  /* 0x0000001200007306 */ /* 0x000e240000101400 */
[----:B0-----:R-:W-:-:S05]  /*7140*/  F2FP.BF16.F32.PACK_AB R0, RZ, R0 ;  /* 0x00000000ff00723e */ /* 0x001fca00000010ff */
[----:B------:R0:W-:Y:S02]  /*7150*/  STG.E.U16 desc[UR36][R8.64], R0 ;  /* 0x0000000008007986 */ /* 0x0001e4000c101524 */
.L_x_16713:
[----:B------:R-:W-:-:S07]  /*7160*/  VIADD R25, R25, 0x80 ;  /* 0x0000008019197836 */ /* 0x000fce0000000000 */
.L_x_16672:
[----:B------:R-:W-:Y:S05]  /*7170*/  BSYNC.RECONVERGENT B6 ;  /* 0x0000000000067941 */ /* 0x000fea0003800200 */
.L_x_16671:
[----:B------:R-:W-:-:S13]  /*7180*/  ISETP.GE.AND P0, PT, R25, R16, PT ;  /* 0x000000101900720c */ /* 0x000fda0003f06270 */
[----:B------:R-:W-:Y:S05]  /*7190*/  @P0 EXIT ;  /* 0x000000000000094d */ /* 0x000fea0003800000 */
[----:B01-3--:R-:W0:Y:S01]  /*71a0*/  LDC.64 R4, c[0x0][0x388] ;  /* 0x0000e200ff047b82 */ /* 0x00be220000000a00 */
[----:B------:R-:W2:Y:S01]  /*71b0*/  LDCU UR4, c[0x0][0x3a8] ;  /* 0x00007500ff0477ac */ /* 0x000ea20008000800 */
[----:B------:R-:W-:Y:S01]  /*71c0*/  PRMT R0, R17, 0x9910, RZ ;  /* 0x0000991011007816 */ /* 0x000fe200000000ff */
[----:B------:R-:W-:-:S03]  /*71d0*/  IMAD R2, R2, 0x200, R25 ;  /* 0x0000020002027824 */ /* 0x000fc600078e0219 */
[----:B------:R-:W-:Y:S01]  /*71e0*/  ISETP.GT.AND P1, PT, R0, 0x9, PT ;  /* 0x000000090000780c */ /* 0x000fe20003f24270 */
[----:B--2-4-:R-:W-:-:S05]  /*71f0*/  IMAD R3, R2, UR4, RZ ;  /* 0x0000000402037c24 */ /* 0x014fca000f8e02ff */
        /* <DEDUP_REMOVED lines=13> */
.L_x_16746:
[----:B------:R-:W-:Y:S01]  /*72d0*/  STG.E.U8 desc[UR36][R2.64], R19 ;  /* 0x0000001302007986 */ /* 0x000fe2000c101124 */
[----:B------:R-:W-:Y:S05]  /*72e0*/  EXIT ;  /* 0x000000000000794d */ /* 0x000fea0003800000 */
.L_x_16745:
        /* <DEDUP_REMOVED lines=10> */
.L_x_16749:
[----:B------:R-:W-:-:S05]  /*7390*/  PRMT R5, R19, 0x9910, RZ ;  /* 0x0000991013057816 */ /* 0x000fca00000000ff */
[----:B------:R-:W-:Y:S01]  /*73a0*/  STG.E desc[UR36][R2.64], R5 ;  /* 0x0000000502007986 */ /* 0x000fe2000c101924 */
[----:B------:R-:W-:Y:S05]  /*73b0*/  EXIT ;  /* 0x000000000000794d */ /* 0x000fea0003800000 */
.L_x_16748:
[----:B------:R-:W-:Y:S01]  /*73c0*/  STG.E.U16 desc[UR36][R2.64], R19 ;  /* 0x0000001302007986 */ /* 0x000fe2000c101524 */
[----:B------:R-:W-:Y:S05]  /*73d0*/  EXIT ;  /* 0x000000000000794d */ /* 0x000fea0003800000 */
.L_x_16744:
        /* <DEDUP_REMOVED lines=9> */
.L_x_16751:
[----:B------:R-:W0:Y:S02]  /*7470*/  I2F.S16 R0, R19 ;  /* 0x0000001300007306 */ /* 0x000e240000101400 */
[----:B0-----:R-:W-:-:S05]  /*7480*/  F2FP.F16.F32.PACK_AB R0, RZ, R0 ;  /* 0x00000000ff00723e */ /* 0x001fca00000000ff */
[----:B------:R-:W-:Y:S01]  /*7490*/  STG.E.U16 desc[UR36][R2.64], R0 ;  /* 0x0000000002007986 */ /* 0x000fe2000c101524 */
[----:B------:R-:W-:Y:S05]  /*74a0*/  EXIT ;  /* 0x000000000000794d */ /* 0x000fea0003800000 */
.L_x_16750:
        /* <DEDUP_REMOVED lines=10> */
.L_x_16753:
[----:B------:R-:W0:Y:S02]  /*7550*/  I2F.S16 R19, R19 ;  /* 0x0000001300137306 */ /* 0x000e240000101400 */
[----:B0-----:R-:W-:-:S04]  /*7560*/  F2FP.F16.F32.PACK_AB R5, RZ, R19 ;  /* 0x00000013ff05723e */ /* 0x001fc800000000ff */
[----:B------:R-:W-:-:S05]  /*7570*/  PRMT R5, R5, 0x5410, RZ ;  /* 0x0000541005057816 */ /* 0x000fca00000000ff */
[----:B------:R-:W-:Y:S01]  /*7580*/  STG.E desc[UR36][R2.64], R5 ;  /* 0x0000000502007986 */ /* 0x000fe2000c101924 */
[----:B------:R-:W-:Y:S05]  /*7590*/  EXIT ;  /* 0x000000000000794d */ /* 0x000fea0003800000 */
.L_x_16752:
[----:B------:R-:W0:Y:S02]  /*75a0*/  I2F.F64.S16 R4, R19 ;  /* 0x0000001300047312 */ /* 0x000e240000101c00 */
[----:B0-----:R-:W-:Y:S01]  /*75b0*/  STG.E.64 desc[UR36][R2.64], R4 ;  /* 0x0000000402007986 */ /* 0x001fe2000c101b24 */
[----:B------:R-:W-:Y:S05]  /*75c0*/  EXIT ;  /* 0x000000000000794d */ /* 0x000fea0003800000 */
.L_x_16743:
        /* <DEDUP_REMOVED lines=12> */
.L_x_16757:
        /* <DEDUP_REMOVED lines=18> */
.L_x_16760:
[----:B------:R-:W-:-:S04]  /*77b0*/  SHF.R.U32.HI R5, RZ, 0x18, R5 ;  /* 0x00000018ff057819 */ /* 0x000fc80000011605 */
[----:B------:R-:W-:-:S07]  /*77c0*/  LOP3.LUT R0, R0, 0x80, R5, 0xf8, !PT ;  /* 0x0000008000007812 */ /* 0x000fce00078ef805 */
.L_x_16759:
[----:B------:R-:W-:Y:S05]  /*77d0*/  BSYNC.RECONVERGENT B0 ;  /* 0x0000000000007941 */ /* 0x000fea0003800200 */
.L_x_16758:
[----:B------:R-:W-:Y:S01]  /*77e0*/  STG.E.U8 desc[UR36][R2.64], R0 ;  /* 0x0000000002007986 */ /* 0x000fe2000c101124 */
[----:B------:R-:W-:Y:S05]  /*77f0*/  EXIT ;  /* 0x000000000000794d */ /* 0x000fea0003800000 */
.L_x_16756:
        /* <DEDUP_REMOVED lines=18> */
.L_x_16763:
[----:B------:R-:W-:-:S04]  /*7920*/  SHF.R.U32.HI R5, RZ, 0x18, R5 ;  /* 0x00000018ff057819 */ /* 0x000fc80000011605 */
[----:B------:R-:W-:-:S07]  /*7930*/  LOP3.LUT R0, R0, 0x80, R5, 0xf8, !PT ;  /* 0x0000008000007812 */ /* 0x000fce00078ef805 */
.L_x_16762:
[----:B------:R-:W-:Y:S05]  /*7940*/  BSYNC.RECONVERGENT B0 ;  /* 0x0000000000007941 */ /* 0x000fea0003800200 */
.L_x_16761:
[----:B------:R-:W-:Y:S01]  /*7950*/  STG.E.U8 desc[UR36][R2.64], R0 ;  /* 0x0000000002007986 */ /* 0x000fe2000c101124 */
[----:B------:R-:W-:Y:S05]  /*7960*/  EXIT ;  /* 0x000000000000794d */ /* 0x000fea0003800000 */
.L_x_16755:
        /* <DEDUP_REMOVED lines=22> */
.L_x_16765:
[----:B------:R-:W-:-:S04]  /*7ad0*/  PRMT R4, R19, 0x9910, RZ ;  /* 0x0000991013047816 */ /* 0x000fc800000000ff */
[----:B------:R-:W-:-:S05]  /*7ae0*/  SHF.R.S32.HI R5, RZ, 0x1f, R4 ;  /* 0x0000001fff057819 */ /* 0x000fca0000011404 */
[----:B------:R-:W-:Y:S01]  /*7af0*/  STG.E.64 desc[UR36][R2.64], R4 ;  /* 0x0000000402007986 */ /* 0x000fe2000c101b24 */
[----:B------:R-:W-:Y:S05]  /*7b00*/  EXIT ;  /* 0x000000000000794d */ /* 0x000fea0003800000 */
.L_x_16764:
[----:B------:R-:W-:-:S05]  /*7b10*/  PRMT R5, R19, 0x9910, RZ ;  /* 0x0000991013057816 */ /* 0x000fca00000000ff */
[----:B------:R-:W-:Y:S01]  /*7b20*/  STG.E desc[UR36][R2.64], R5 ;  /* 0x0000000502007986 */ /* 0x000fe2000c101924 */
[----:B------:R-:W-:Y:S05]  /*7b30*/  EXIT ;  /* 0x000000000000794d */ /* 0x000fea0003800000 */
.L_x_16754:
        /* <DEDUP_REMOVED lines=11> */
.L_x_16767:
[----:B------:R-:W0:Y:S01]  /*7bf0*/  I2F.F64.S16 R4, R19 ;  /* 0x0000001300047312 */ /* 0x000e220000101c00 */
[----:B------:R-:W-:-:S05]  /*7c00*/  CS2R R6, SRZ ;  /* 0x0000000000067805 */ /* 0x000fca000001ff00 */
[----:B0-----:R-:W-:Y:S01]  /*7c10*/  STG.E.128 desc[UR36][R2.64], R4 ;  /* 0x0000000402007986 */ /* 0x001fe2000c101d24 */
[----:B------:R-:W-:Y:S05]  /*7c20*/  EXIT ;  /* 0x000000000000794d */ /* 0x000fea0003800000 */
.L_x_16766:
[----:B------:R-:W-:-:S13]  /*7c30*/  ISETP.NE.AND P0, PT, R0, 0xf, PT ;  /* 0x0000000f0000780c */ /* 0x000fda0003f05270 */
[----:B------:R-:W-:Y:S05]  /*7c40*/  @!P0 BRA `(.L_x_16768) ;  /* 0x0000000000e88947 */ /* 0x000fea0003800000 */
[----:B------:R-:W-:-:S13]  /*7c50*/  ISETP.NE.AND P0, PT, R0, 0x17, PT ;  /* 0x000000170000780c */ /* 0x000fda0003f05270 */
[----:B------:R-:W-:Y:S05]  /*7c60*/  @!P0 BRA `(.L_x_16769) ;  /* 0x0000000000908947 */ /* 0x000fea0003800000 */
[----:B------:R-:W-:-:S13]  /*7c70*/  ISETP.NE.AND P0, PT, R0, 0x18, PT ;  /* 0x000000180000780c */ /* 0x000fda0003f05270 */
[----:B------:R-:W-:Y:S05]  /*7c80*/  @!P0 BRA `(.L_x_16770) ;  /* 0x0000000000448947 */ /* 0x000fea0003800000 */
.L_x_16747:
        /* <DEDUP_REMOVED lines=16> */
.L_x_16771:
[----:B------:R-:W-:Y:S05]  /*7d90*/  EXIT ;  /* 0x000000000000794d */ /* 0x000fea0003800000 */
.L_x_16770:
        /* <DEDUP_REMOVED lines=13> */
.L_x_16773:
[----:B------:R-:W-:Y:S05]  /*7e70*/  BSYNC.RECONVERGENT B0 ;  /* 0x0000000000007941 */ /* 0x000fea0003800200 */
.L_x_16772:
[----:B------:R-:W-:-:S05]  /*7e80*/  LOP3.LUT R5, R0, 0x80, R5, 0xf8, !PT ;  /* 0x0000008000057812 */ /* 0x000fca00078ef805 */
[----:B------:R-:W-:Y:S01]  /*7e90*/  STG.E.U8 desc[UR36][R2.64], R5 ;  /* 0x0000000502007986 */ /* 0x000fe2000c101124 */
[----:B------:R-:W-:Y:S05]  /*7ea0*/  EXIT ;  /* 0x000000000000794d */ /* 0x000fea0003800000 */
.L_x_16769:
        /* <DEDUP_REMOVED lines=12> */
.L_x_16775:
[----:B------:R-:W-:Y:S01]  /*7f70*/  IMAD.MOV.U32 R0, RZ, RZ, 0x7f ;  /* 0x0000007fff007424 */ /* 0x000fe200078e00ff */
[----:B------:R-:W-:-:S04]  /*7f80*/  ISETP.GT.U32.AND P0, PT, R4, 0x7f800000, PT ;  /* 0x7f8000000400780c */ /* 0x000fc80003f04070 */
[----:B------:R-:W-:-:S09]  /*7f90*/  SEL R0, R0, 0x7c, P0 ;  /* 0x0000007c00007807 */ /* 0x000fd20000000000 */
.L_x_16776:
[----:B------:R-:W-:Y:S05]  /*7fa0*/  BSYNC.RECONVERGENT B0 ;  /* 0x0000000000007941 */ /* 0x000fea0003800200 */
.L_x_16774:
[----:B------:R-:W-:-:S04]  /*7fb0*/  SHF.R.U32.HI R5, RZ, 0x18, R5 ;  /* 0x00000018ff057819 */ /* 0x000fc80000011605 */
[----:B------:R-:W-:-:S05]  /*7fc0*/  LOP3.LUT R5, R0, 0x80, R5, 0xf8, !PT ;  /* 0x0000008000057812 */ /* 0x000fca00078ef805 */
[----:B------:R-:W-:Y:S01]  /*7fd0*/  STG.E.U8 desc[UR36][R2.64], R5 ;  /* 0x0000000502007986 */ /* 0x000fe2000c101124 */
[----:B------:R-:W-:Y:S05]  /*7fe0*/  EXIT ;  /* 0x000000000000794d */ /* 0x000fea0003800000 */
.L_x_16768:
[----:B------:R-:W0:Y:S02]  /*7ff0*/  I2F.S16 R0, R19 ;  /* 0x0000001300007306 */ /* 0x000e240000101400 */
[----:B0-----:R-:W-:-:S05]  /*8000*/  F2FP.BF16.F32.PACK_AB R0, RZ, R0 ;  /* 0x00000000ff00723e */ /* 0x001fca00000010ff */
[----:B------:R-:W-:Y:S01]  /*8010*/  STG.E.U16 desc[UR36][R2.64], R0 ;  /* 0x0000000002007986 */ /* 0x000fe2000c101524 */
[----:B------:R-:W-:Y:S05]  /*8020*/  EXIT ;  /* 0x000000000000794d */ /* 0x000fea0003800000 */
.L_x_16777:
        /* <DEDUP_REMOVED lines=13> */
.L_x_54870:


//--------------------- .text._ZN2at6native18elementwise_kernelILi128ELi4EZNS0_22gpu_kernel_impl_nocastINS0_13BUnaryFunctorIsssZZZNS0_16fmod_kernel_cudaERNS_18TensorIteratorBaseEENKUlvE_clEvENKUlvE3_clEvEUlssE_EEEEvS5_RKT_EUliE_EEviT1_ --------------------------
	.section	.text._ZN2at6native18elementwise_kernelILi128ELi4EZNS0_22gpu_kernel_impl_nocastINS0_13BUnaryFunctorIsssZZZNS0_16fmod_kernel_cudaERNS_18TensorIteratorBaseEENKUlvE_clEvENKUlvE3_clEvEUlssE_EEEEvS5_RKT_EUliE_EEviT1_,"ax",@progbits
	.align	128
        .global         _ZN2at6native18elementwise_kernelILi128ELi4EZNS0_22gpu_kernel_impl_nocastINS0_13BUnaryFunctorIsssZZZNS0_16fmod_kernel_cudaERNS_18TensorIteratorBaseEENKUlvE_clEvENKUlvE3_clEvEUlssE_EEEEvS5_RKT_EUliE_EEviT1_
        .type           _ZN2at6native18elementwise_kernelILi128ELi4EZNS0_22gpu_kernel_impl_nocastINS0_13BUnaryFunctorIsssZZZNS0_16fmod_kernel_cudaERNS_18TensorIteratorBaseEENKUlvE_clEvENKUlvE3_clEvEUlssE_EEEEvS5_RKT_EUliE_EEviT1_,@function
        .size           _ZN2at6native18elementwise_kernelILi128ELi4EZNS0_22gpu_kernel_impl_nocastINS0_13BUnaryFunctorIsssZZZNS0_16fmod_kernel_cudaERNS_18TensorIteratorBaseEENKUlvE_clEvENKUlvE3_clEvEUlssE_EEEEvS5_RKT_EUliE_EEviT1_,(.L_x_54871 - _ZN2at6native18elementwise_kernelILi128ELi4EZNS0_22gpu_kernel_impl_nocastINS0_13BUnaryFunctorIsssZZZNS0_16fmod_kernel_cudaERNS_18TensorIteratorBaseEENKUlvE_clEvENKUlvE3_clEvEUlssE_EEEEvS5_RKT_EUliE_EEviT1_)
        .other          _ZN2at6native18elementwise_kernelILi128ELi4EZNS0_22gpu_kernel_impl_nocastINS0_13BUnaryFunctorIsssZZZNS0_16fmod_kernel_cudaERNS_18TensorIteratorBaseEENKUlvE_clEvENKUlvE3_clEvEUlssE_EEEEvS5_RKT_EUliE_EEviT1_,@"STO_CUDA_ENTRY STV_DEFAULT"
_ZN2at6native18elementwise_kernelILi128ELi4EZNS0_22gpu_kernel_impl_nocastINS0_13BUnaryFunctorIsssZZZNS0_16fmod_kernel_cudaERNS_18TensorIteratorBaseEENKUlvE_clEvENKUlvE3_clEvEUlssE_EEEEvS5_RKT_EUliE_EEviT1_:
.text._ZN2at6native18elementwise_kernelILi128ELi4EZNS0_22gpu_kernel_impl_nocastINS0_13BUnaryFunctorIsssZZZNS0_16fmod_kernel_cudaERNS_18TensorIteratorBaseEENKUlvE_clEvENKUlvE3_clEvEUlssE_EEEEvS5_RKT_EUliE_EEviT1_:
        /* <DEDUP_REMOVED lines=8> */
[----:B-1----:R-:W-:Y:S02]  /*0080*/  LOP3.LUT R3, R3, UR4, RZ, 0xfc, !PT ;  /* 0x0000000403037c12 */ /* 0x002fe4000f8efcff */
[----:B----4-:R-:W-:-:S04]  /*0090*/  PRMT R0, R0, 0x9910, RZ ;  /* 0x0000991000007816 */ /* 0x010fc800000000ff */
[----:B--2---:R-:W-:Y:S05]  /*00a0*/  @P0 BRA `(.L_x_16778) ;  /* 0x0000000400fc0947 */ /* 0x004fea0003800000 */
[----:B------:R-:W0:Y:S01]  /*00b0*/  LDCU UR4, c[0x0][0x380] ;  /* 0x00007000ff0477ac */ /* 0x000e220008000800 */
[----:B------:R-:W-:Y:S04]  /*00c0*/  BSSY.RECONVERGENT B0, `(.L_x_16779) ;  /* 0x000005e000007945 */ /* 0x000fe80003800200 */
[----:B------:R-:W-:Y:S01]  /*00d0*/  BSSY.RELIABLE B1, `(.L_x_16780) ;  /* 0x0000040000017945 */ /* 0x000fe20003800100 */
[----:B0-----:R-:W-:-:S13]  /*00e0*/  ISETP.GE.AND P0, PT, R3, UR4, PT ;  /* 0x0000000403007c0c */ /* 0x001fda000bf06270 */
[----:B------:R-:W-:Y:S05]  /*00f0*/  @P0 BRA `(.L_x_16781) ;  /* 0x0000000000e80947 */ /* 0x000fea0003800000 */
[----:B------:R-:W0:Y:S02]  /*0100*/  LDC.64 R4, c[0x0][0x588] ;  /* 0x00016200ff047b82 */ /* 0x000e240000000a00 */
[----:B0-----:R0:W2:Y:S01]  /*0110*/  LDG.E.S16 R2, desc[UR6][R4.64] ;  /* 0x0000000604027981 */ /* 0x0010a2000c1e1700 */
[-C--:B------:R-:W-:Y:S01]  /*0120*/  IABS R10, R0.reuse ;  /* 0x00000000000a7213 */ /* 0x080fe20000000000 */
[----:B------:R-:W-:Y:S01]  /*0130*/  VIADD R3, R3, 0x80 ;  /* 0x0000008003037836 */ /* 0x000fe20000000000 */
[----:B------:R-:W-:Y:S02]  /*0140*/  IABS R11, R0 ;  /* 0x00000000000b7213 */ /* 0x000fe40000000000 */
[----:B------:R-:W1:Y:S02]  /*0150*/  I2F.RP R8, R10 ;  /* 0x0000000a00087306 */ /* 0x000e640000209400 */
[----:B0-----:R-:W-:-:S06]  /*0160*/  IADD3 R5, PT, PT, RZ, -R11, RZ ;  /* 0x8000000bff057210 */ /* 0x001fcc0007ffe0ff */
[----:B-1----:R-:W0:Y:S02]  /*0170*/  MUFU.RCP R8, R8 ;  /* 0x0000000800087308 */ /* 0x002e240000001000 */
[----:B0-----:R-:W-:-:S06]  /*0180*/  IADD3 R6, PT, PT, R8, 0xffffffe, RZ ;  /* 0x0ffffffe08067810 */ /* 0x001fcc0007ffe0ff */
[----:B------:R0:W1:Y:S02]  /*0190*/  F2I.FTZ.U32.TRUNC.NTZ R7, R6 ;  /* 0x0000000600077305 */ /* 0x000064000021f000 */
[----:B0-----:R-:W-:Y:S01]  /*01a0*/  IMAD.MOV.U32 R6, RZ, RZ, RZ ;  /* 0x000000ffff067224 */ /* 0x001fe200078e00ff */
[----:B-1----:R-:W-:-:S05]  /*01b0*/  IADD3 R9, PT, PT, RZ, -R7, RZ ;  /* 0x80000007ff097210 */ /* 0x002fca0007ffe0ff */
[----:B------:R-:W-:-:S04]  /*01c0*/  IMAD R9, R9, R10, RZ ;  /* 0x0000000a09097224 */ /* 0x000fc800078e02ff */
[----:B------:R-:W-:Y:S01]  /*01d0*/  IMAD.HI.U32 R7, R7, R9, R6 ;  /* 0x0000000907077227 */ /* 0x000fe200078e0006 */
[----:B--2---:R-:W-:Y:S02]  /*01e0*/  IABS R4, R2 ;  /* 0x0000000200047213 */ /* 0x004fe40000000000 */
[----:B------:R-:W-:-:S03]  /*01f0*/  ISETP.GE.AND P2, PT, R2, RZ, PT ;  /* 0x000000ff0200720c */ /* 0x000fc60003f46270 */
        /* <DEDUP_REMOVED lines=14> */
[----:B0-----:R-:W0:Y:S02]  /*02e0*/  LDC.64 R4, c[0x0][0x588] ;  /* 0x00016200ff047b82 */ /* 0x001e240000000a00 */
[----:B0-----:R0:W2:Y:S01]  /*02f0*/  LDG.E.S16 R2, desc[UR6][R4.64] ;  /* 0x0000000604027981 */ /* 0x0010a2000c1e1700 */
[-C--:B------:R-:W-:Y:S02]  /*0300*/  IABS R9, R0.reuse ;  /* 0x0000000000097213 */ /* 0x080fe40000000000 */
[----:B------:R-:W-:Y:S02]  /*0310*/  IABS R12, R0 ;  /* 0x00000000000c7213 */ /* 0x000fe40000000000 */
[----:B------:R-:W1:Y:S01]  /*0320*/  I2F.RP R8, R9 ;  /* 0x0000000900087306 */ /* 0x000e620000209400 */
[----:B------:R-:W-:Y:S02]  /*0330*/  ISETP.NE.AND P2, PT, R0, RZ, PT ;  /* 0x000000ff0000720c */ /* 0x000fe40003f45270 */
[----:B------:R-:W-:-:S02]  /*0340*/  IADD3 R12, PT, PT, RZ, -R12, RZ ;  /* 0x8000000cff0c7210 */ /* 0x000fc40007ffe0ff */
[----:B------:R-:W-:-:S03]  /*0350*/  IADD3 R3, PT, PT, R3, 0x80, RZ ;  /* 0x0000008003037810 */ /* 0x000fc60007ffe0ff */
[----:B-1----:R-:W1:Y:S02]  /*0360*/  MUFU.RCP R8, R8 ;  /* 0x0000000800087308 */ /* 0x002e640000001000 */
[----:B-1----:R-:W-:-:S06]  /*0370*/  IADD3 R6, PT, PT, R8, 0xffffffe, RZ ;  /* 0x0ffffffe08067810 */ /* 0x002fcc0007ffe0ff */
[----:B------:R1:W3:Y:S02]  /*0380*/  F2I.FTZ.U32.TRUNC.NTZ R7, R6 ;  /* 0x0000000600077305 */ /* 0x0002e4000021f000 */
[----:B-1----:R-:W-:Y:S01]  /*0390*/  IMAD.MOV.U32 R6, RZ, RZ, RZ ;  /* 0x000000ffff067224 */ /* 0x002fe200078e00ff */
[----:B---3--:R-:W-:-:S05]  /*03a0*/  IADD3 R10, PT, PT, RZ, -R7, RZ ;  /* 0x80000007ff0a7210 */ /* 0x008fca0007ffe0ff */
[----:B------:R-:W-:-:S04]  /*03b0*/  IMAD R11, R10, R9, RZ ;  /* 0x000000090a0b7224 */ /* 0x000fc800078e02ff */
[----:B0-----:R-:W-:Y:S01]  /*03c0*/  IMAD.HI.U32 R4, R7, R11, R6 ;  /* 0x0000000b07047227 */ /* 0x001fe200078e0006 */
[----:B------:R-:W-:Y:S02]  /*03d0*/  MOV R7, R12 ;  /* 0x0000000c00077202 */ /* 0x000fe40000000f00 */
[----:B--2---:R-:W-:Y:S02]  /*03e0*/  IABS R5, R2 ;  /* 0x0000000200057213 */ /* 0x004fe40000000000 */
[----:B------:R-:W-:-:S03]  /*03f0*/  ISETP.GE.AND P1, PT, R2, RZ, PT ;  /* 0x000000ff0200720c */ /* 0x000fc60003f26270 */
[----:B------:R-:W-:-:S04]  /*0400*/  IMAD.HI.U32 R4, R4, R5, RZ ;  /* 0x0000000504047227 */ /* 0x000fc800078e00ff */
[----:B------:R-:W-:Y:S02]  /*0410*/  IMAD R6, R4, R7, R5 ;  /* 0x0000000704067224 */ /* 0x000fe400078e0205 */
[----:B------:R-:W0:Y:S03]  /*0420*/  LDC.64 R4, c[0x0][0x580] ;  /* 0x00016000ff047b82 */ /* 0x000e260000000a00 */
[----:B------:R-:W-:-:S13]  /*0430*/  ISETP.GT.U32.AND P0, PT, R9, R6, PT ;  /* 0x000000060900720c */ /* 0x000fda0003f04070 */
[----:B------:R-:W-:-:S04]  /*0440*/  @!P0 IADD3 R6, PT, PT, R6, -R9, RZ ;  /* 0x8000000906068210 */ /* 0x000fc80007ffe0ff */
[----:B------:R-:W-:-:S13]  /*0450*/  ISETP.GT.U32.AND P0, PT, R9, R6, PT ;  /* 0x000000060900720c */ /* 0x000fda0003f04070 */
[----:B------:R-:W-:-:S05]  /*0460*/  @!P0 IADD3 R6, PT, PT, R6, -R9, RZ ;  /* 0x8000000906068210 */ /* 0x000fca0007ffe0ff */
[----:B------:R-:W-:Y:S01]  /*0470*/  @!P1 IMAD.MOV R6, RZ, RZ, -R6 ;  /* 0x000000ffff069224 */ /* 0x000fe200078e0a06 */
[----:B------:R-:W-:-:S05]  /*0480*/  @!P2 LOP3.LUT R6, RZ, R0, RZ, 0x33, !PT ;  /* 0x00000000ff06a212 */ /* 0x000fca00078e33ff */
[----:B0-----:R0:W-:Y:S02]  /*0490*/  STG.E.U16 desc[UR6][R4.64], R6 ;  /* 0x0000000604007986 */ /* 0x0011e4000c101506 */
.L_x_16781:
[----:B------:R-:W-:-:S13]  /*04a0*/  ISETP.GE.AND P0, PT, R3, UR4, PT ;  /* 0x0000000403007c0c */ /* 0x000fda000bf06270 */
[----:B------:R-:W-:Y:S05]  /*04b0*/  @P0 BREAK.RELIABLE B1 ;  /* 0x0000000000010942 */ /* 0x000fea0003800100 */
[----:B------:R-:W-:Y:S05]  /*04c0*/  @P0 BRA `(.L_x_16782) ;  /* 0x0000000000740947 */ /* 0x000fea0003800000 */
[----:B------:R-:W-:Y:S05]  /*04d0*/  BSYNC.RELIABLE B1 ;  /* 0x0000000000017941 */ /* 0x000fea0003800100 */
.L_x_16780:
[----:B0-----:R-:W0:Y:S02]  /*04e0*/  LDC.64 R4, c[0x0][0x588] ;  /* 0x00016200ff047b82 */ /* 0x001e240000000a00 */
[----:B0-----:R0:W2:Y:S01]  /*04f0*/  LDG.E.S16 R2, desc[UR6][R4.64] ;  /* 0x0000000604027981 */ /* 0x0010a2000c1e1700 */
[-C--:B------:R-:W-:Y:S02]  /*0500*/  IABS R9, R0.reuse ;  /* 0x0000000000097213 */ /* 0x080fe40000000000 */
[----:B------:R-:W-:Y:S02]  /*0510*/  IABS R12, R0 ;  /* 0x00000000000c7213 */ /* 0x000fe40000000000 */
[----:B------:R-:W1:Y:S01]  /*0520*/  I2F.RP R8, R9 ;  /* 0x0000000900087306 */ /* 0x000e620000209400 */
[----:B------:R-:W-:Y:S02]  /*0530*/  ISETP.NE.AND P2, PT, R0, RZ, PT ;  /* 0x000000ff0000720c */ /* 0x000fe40003f45270 */
[----:B------:R-:W-:Y:S01]  /*0540*/  IMAD.MOV R12, RZ, RZ, -R12 ;  /* 0x000000ffff0c7224 */ /* 0x000fe200078e0a0c */
[----:B------:R-:W-:-:S04]  /*0550*/  IADD3 R3, PT, PT, R3, 0x80, RZ ;  /* 0x0000008003037810 */ /* 0x000fc80007ffe0ff */
[----:B-1----:R-:W1:Y:S02]  /*0560*/  MUFU.RCP R8, R8 ;  /* 0x0000000800087308 */ /* 0x002e640000001000 */
[----:B-1----:R-:W-:-:S06]  /*0570*/  IADD3 R6, PT, PT, R8, 0xffffffe, RZ ;  /* 0x0ffffffe08067810 */ /* 0x002fcc0007ffe0ff */
[----:B------:R1:W3:Y:S02]  /*0580*/  F2I.FTZ.U32.TRUNC.NTZ R7, R6 ;  /* 0x0000000600077305 */ /* 0x0002e4000021f000 */
[----:B-1----:R-:W-:Y:S01]  /*0590*/  HFMA2 R6, -RZ, RZ, 0, 0 ;  /* 0x00000000ff067431 */ /* 0x002fe200000001ff */
        /* <DEDUP_REMOVED lines=12> */
[----:B------:R-:W-:-:S05]  /*0660*/  @!P0 IMAD.IADD R6, R6, 0x1, -R9 ;  /* 0x0000000106068824 */ /* 0x000fca00078e0a09 */
[----:B------:R-:W-:Y:S02]  /*0670*/  @!P1 IADD3 R6, PT, PT, -R6, RZ, RZ ;  /* 0x000000ff06069210 */ /* 0x000fe40007ffe1ff */
[----:B------:R-:W-:-:S05]  /*0680*/  @!P2 LOP3.LUT R6, RZ, R0, RZ, 0x33, !PT ;  /* 0x00000000ff06a212 */ /* 0x000fca00078e33ff */
[----:B0-----:R1:W-:Y:S02]  /*0690*/  STG.E.U16 desc[UR6][R4.64], R6 ;  /* 0x0000000604007986 */ /* 0x0013e4000c101506 */
.L_x_16782:
[----:B------:R-:W-:Y:S05]  /*06a0*/  BSYNC.RECONVERGENT B0 ;  /* 0x0000000000007941 */ /* 0x000fea0003800200 */
.L_x_16779:
[----:B------:R-:W-:Y:S05]  /*06b0*/  WARPSYNC.ALL ;  /* 0x0000000000007948 */ /* 0x000fea0003800000 */
[----:B------:R-:W-:-:S13]  /*06c0*/  ISETP.GE.AND P0, PT, R3, UR4, PT ;  /* 0x0000000403007c0c */ /* 0x000fda000bf06270 */
[----:B------:R-:W-:Y:S05]  /*06d0*/  @P0 EXIT ;  /* 0x000000000000094d */ /* 0x000fea0003800000 */
[----:B------:R-:W0:Y:S02]  /*06e0*/  LDC.64 R2, c[0x0][0x588] ;  /* 0x00016200ff027b82 */ /* 0x000e240000000a00 */
[----:B01----:R0:W2:Y:S01]  /*06f0*/  LDG.E.S16 R6, desc[UR6][R2.64] ;  /* 0x0000000602067981 */ /* 0x0030a2000c1e1700 */
[-C--:B------:R-:W-:Y:S02]  /*0700*/  IABS R7, R0.reuse ;  /* 0x0000000000077213 */ /* 0x080fe40000000000 */
[----:B------:R-:W-:Y:S02]  /*0710*/  IABS R11, R0 ;  /* 0x00000000000b7213 */ /* 0x000fe40000000000 */
[----:B------:R-:W1:Y:S01]  /*0720*/  I2F.RP R8, R7 ;  /* 0x0000000700087306 */ /* 0x000e620000209400 */
[----:B------:R-:W-:Y:S02]  /*0730*/  ISETP.NE.AND P2, PT, R0, RZ, PT ;  /* 0x000000ff0000720c */ /* 0x000fe40003f45270 */
[----:B------:R-:W-:-:S05]  /*0740*/  IADD3 R11, PT, PT, RZ, -R11, RZ ;  /* 0x8000000bff0b7210 */ /* 0x000fca0007ffe0ff */
[----:B-1----:R-:W1:Y:S02]  /*0750*/  MUFU.RCP R8, R8 ;  /* 0x0000000800087308 */ /* 0x002e640000001000 */
[----:B-1----:R-:W-:-:S06]  /*0760*/  IADD3 R4, PT, PT, R8, 0xffffffe, RZ ;  /* 0x0ffffffe08047810 */ /* 0x002fcc0007ffe0ff */
[----:B------:R1:W3:Y:S02]  /*0770*/  F2I.FTZ.U32.TRUNC.NTZ R5, R4 ;  /* 0x0000000400057305 */ /* 0x0002e4000021f000 */
[----:B-1----:R-:W-:Y:S02]  /*0780*/  HFMA2 R4, -RZ, RZ, 0, 0 ;  /* 0x00000000ff047431 */ /* 0x002fe400000001ff */
[----:B---3--:R-:W-:-:S04]  /*0790*/  IMAD.MOV R10, RZ, RZ, -R5 ;  /* 0x000000ffff0a7224 */ /* 0x008fc800078e0a05 */
        /* <DEDUP_REMOVED lines=9> */
[----:B------:R-:W-:-:S05]  /*0830*/  @!P0 IMAD.IADD R4, R4, 0x1, -R7 ;  /* 0x0000000104048824 */ /* 0x000fca00078e0a07 */
[----:B------:R-:W-:-:S13]  /*0840*/  ISETP.GT.U32.AND P0, PT, R7, R4, PT ;  /* 0x000000040700720c */ /* 0x000fda0003f04070 */
[----:B------:R-:W-:-:S04]  /*0850*/  @!P0 IADD3 R4, PT, PT, R4, -R7, RZ ;  /* 0x8000000704048210 */ /* 0x000fc80007ffe0ff */
[----:B------:R-:W-:Y:S02]  /*0860*/  @!P1 IADD3 R4, PT, PT, -R4, RZ, RZ ;  /* 0x000000ff04049210 */ /* 0x000fe40007ffe1ff */
[----:B------:R-:W-:-:S05]  /*0870*/  @!P2 LOP3.LUT R4, RZ, R0, RZ, 0x33, !PT ;  /* 0x00000000ff04a212 */ /* 0x000fca00078e33ff */
[----:B0-----:R-:W-:Y:S01]  /*0880*/  STG.E.U16 desc[UR6][R2.64], R4 ;  /* 0x0000000402007986 */ /* 0x001fe2000c101506 */
[----:B------:R-:W-:Y:S05]  /*0890*/  EXIT ;  /* 0x000000000000794d */ /* 0x000fea0003800000 */
.L_x_16778:
[----:B------:R-:W0:Y:S01]  /*08a0*/  LDCU UR4, c[0x0][0x380] ;  /* 0x00007000ff0477ac */ /* 0x000e220008000800 */
[----:B------:R-:W-:Y:S01]  /*08b0*/  IADD3 R4, PT, PT, R4, -0x1, RZ ;  /* 0xffffffff04047810 */ /* 0x000fe20007ffe0ff */
[----:B------:R-:W-:Y:S04]  /*08c0*/  BSSY.RECONVERGENT B0, `(.L_x_16783) ;  /* 0x00003eb000007945 */ /* 0x000fe80003800200 */
[----:B------:R-:W-:Y:S01]  /*08d0*/  BSSY.RELIABLE B1, `(.L_x_16784) ;  /* 0x000029f000017945 */ /* 0x000fe20003800100 */
[----:B------:R-:W-:-:S05]  /*08e0*/  VIMNMX.U32 R2, PT, PT, R4, 0x18, PT ;  /* 0x0000001804027848 */ /* 0x000fca0003fe0000 */
[----:B------:R-:W-:Y:S01]  /*08f0*/  VIADD R2, R2, 0x1 ;  /* 0x0000000102027836 */ /* 0x000fe20000000000 */
        /* <DEDUP_REMOVED lines=300> */
.L_x_16786:
[----:B------:R-:W0:Y:S02]  /*1bc0*/  LDCU.128 UR8, c[0x0][0x580] ;  /* 0x0000b000ff0877ac */ /* 0x000e240008000c00 */
[----:B0-----:R-:W-:-:S05]  /*1bd0*/  IADD3 R6, P0, PT, R6, UR10, RZ ;  /* 0x0000000a06067c10 */ /* 0x001fca000ff1e0ff */
[----:B------:R-:W-:-:S05]  /*1be0*/  IMAD.X R7, RZ, RZ, UR11, P0 ;  /* 0x0000000bff077e24 */ /* 0x000fca00080e06ff */
[----:B------:R0:W2:Y:S01]  /*1bf0*/  LDG.E.S16 R6, desc[UR6][R6.64] ;  /* 0x0000000606067981 */ /* 0x0000a2000c1e1700 */
[-C--:B------:R-:W-:Y:S02]  /*1c00*/  IABS R10, R0.reuse ;  /* 0x00000000000a7213 */ /* 0x080fe40000000000 */
[----:B------:R-:W-:Y:S02]  /*1c10*/  IABS R8, R0 ;  /* 0x0000000000087213 */ /* 0x000fe40000000000 */
[----:B------:R-:W1:Y:S01]  /*1c20*/  I2F.RP R11, R10 ;  /* 0x0000000a000b7306 */ /* 0x000e620000209400 */
[----:B------:R-:W-:-:S07]  /*1c30*/  IADD3 R3, PT, PT, R3, 0x80, RZ ;  /* 0x0000008003037810 */ /* 0x000fce0007ffe0ff */
[----:B-1----:R-:W1:Y:S02]  /*1c40*/  MUFU.RCP R11, R11 ;  /* 0x0000000b000b7308 */ /* 0x002e640000001000 */
[----:B-1----:R-:W-:Y:S02]  /*1c50*/  IADD3 R9, PT, PT, R11, 0xffffffe, RZ ;  /* 0x0ffffffe0b097810 */ /* 0x002fe40007ffe0ff */
[----:B------:R-:W-:Y:S01]  /*1c60*/  IADD3 R11, PT, PT, RZ, -R8, RZ ;  /* 0x80000008ff0b7210 */ /* 0x000fe20007ffe0ff */
[----:B------:R-:W-:-:S03]  /*1c70*/  IMAD.MOV.U32 R8, RZ, RZ, RZ ;  /* 0x000000ffff087224 */ /* 0x000fc600078e00ff */
[----:B------:R-:W1:Y:S02]  /*1c80*/  F2I.FTZ.U32.TRUNC.NTZ R9, R9 ;  /* 0x0000000900097305 */ /* 0x000e64000021f000 */
[----:B-1----:R-:W-:-:S05]  /*1c90*/  IADD3 R13, PT, PT, RZ, -R9, RZ ;  /* 0x80000009ff0d7210 */ /* 0x002fca0007ffe0ff */
[----:B------:R-:W-:-:S04]  /*1ca0*/  IMAD R13, R13, R10, RZ ;  /* 0x0000000a0d0d7224 */ /* 0x000fc800078e02ff */
[----:B0-----:R-:W-:Y:S01]  /*1cb0*/  IMAD.HI.U32 R7, R9, R13, R8 ;  /* 0x0000000d09077227 */ /* 0x001fe200078e0008 */
[----:B--2---:R-:W-:Y:S02]  /*1cc0*/  IABS R12, R6 ;  /* 0x00000006000c7213 */ /* 0x004fe40000000000 */
[----:B------:R-:W-:Y:S02]  /*1cd0*/  ISETP.GE.AND P1, PT, R6, RZ, PT ;  /* 0x000000ff0600720c */ /* 0x000fe40003f26270 */
[----:B------:R-:W-:-:S05]  /*1ce0*/  MOV R8, R12 ;  /* 0x0000000c00087202 */ /* 0x000fca0000000f00 */
[----:B------:R-:W-:-:S04]  /*1cf0*/  IMAD.HI.U32 R7, R7, R8, RZ ;  /* 0x0000000807077227 */ /* 0x000fc800078e00ff */
[----:B------:R-:W-:-:S05]  /*1d00*/  IMAD R7, R7, R11, R8 ;  /* 0x0000000b07077224 */ /* 0x000fca00078e0208 */
[----:B------:R-:W-:-:S13]  /*1d10*/  ISETP.GT.U32.AND P0, PT, R10, R7, PT ;  /* 0x000000070a00720c */ /* 0x000fda0003f04070 */
[----:B------:R-:W-:Y:S02]  /*1d20*/  @!P0 IADD3 R7, PT, PT, R7, -R10, RZ ;  /* 0x8000000a07078210 */ /* 0x000fe40007ffe0ff */
[----:B------:R-:W-:Y:S02]  /*1d30*/  ISETP.NE.AND P0, PT, R0, RZ, PT ;  /* 0x000000ff0000720c */ /* 0x000fe40003f05270 */
[----:B------:R-:W-:-:S13]  /*1d40*/  ISETP.GT.U32.AND P2, PT, R10, R7, PT ;  /* 0x000000070a00720c */ /* 0x000fda0003f44070 */
[----:B------:R-:W-:Y:S02]  /*1d50*/  @!P2 IADD3 R7, PT, PT, R7, -R10, RZ ;  /* 0x8000000a0707a210 */ /* 0x000fe40007ffe0ff */
[----:B------:R-:W-:-:S03]  /*1d60*/  IADD3 R6, P2, PT, R5, UR8, RZ ;  /* 0x0000000805067c10 */ /* 0x000fc6000ff5e0ff */
[----:B------:R-:W-:Y:S01]  /*1d70*/  IMAD.MOV.U32 R9, RZ, RZ, R7 ;  /* 0x000000ffff097224 */ /* 0x000fe200078e0007 */
[----:B------:R-:W-:-:S04]  /*1d80*/  IADD3.X R7, PT, PT, RZ, UR9, RZ, P2, !PT ;  /* 0x00000009ff077c10 */ /* 0x000fc800097fe4ff */
[----:B------:R-:W-:Y:S02]  /*1d90*/  @!P1 IADD3 R9, PT, PT, -R9, RZ, RZ ;  /* 0x000000ff09099210 */ /* 0x000fe40007ffe1ff */
[----:B------:R-:W-:Y:S02]  /*1da0*/  @!P0 LOP3.LUT R9, RZ, R0, RZ, 0x33, !PT ;  /* 0x00000000ff098212 */ /* 0x000fe400078e33ff */
[----:B------:R-:W-:-:S03]  /*1db0*/  ISETP.GE.AND P0, PT, R3, UR4, PT ;  /* 0x0000000403007c0c */ /* 0x000fc6000bf06270 */
[----:B------:R0:W-:Y:S10]  /*1dc0*/  STG.E.U16 desc[UR6][R6.64], R9 ;  /* 0x0000000906007986 */ /* 0x0001f4000c101506 */
[----:B------:R-:W-:Y:S05]  /*1dd0*/  @P0 BREAK.RELIABLE B1 ;  /* 0x0000000000010942 */ /* 0x000fea0003800100 */
[----:B------:R-:W-:Y:S05]  /*1de0*/  @P0 BRA `(.L_x_16787) ;  /* 0x0000002800600947 */ /* 0x000fea0003800000 */
[----:B------:R-:W1:Y:S01]  /*1df0*/  LDCU.64 UR8, c[0x0][0x390] ;  /* 0x00007200ff0877ac */ /* 0x000e620008000a00 */
[----:B0-----:R-:W-:Y:S01]  /*1e00*/  MOV R7, R3 ;  /* 0x0000000300077202 */ /* 0x001fe20000000f00 */
[----:B------:R-:W-:Y:S01]  /*1e10*/  IMAD.MOV.U32 R6, RZ, RZ, RZ ;  /* 0x000000ffff067224 */ /* 0x000fe200078e00ff */
        /* <DEDUP_REMOVED lines=295> */
.L_x_16788:
[----:B------:R-:W0:Y:S02]  /*3090*/  LDCU.128 UR8, c[0x0][0x580] ;  /* 0x0000b000ff0877ac */ /* 0x000e240008000c00 */
[----:B0-----:R-:W-:-:S04]  /*30a0*/  IADD3 R6, P0, PT, R6, UR10, RZ ;  /* 0x0000000a06067c10 */ /* 0x001fc8000ff1e0ff */
[----:B------:R-:W-:-:S05]  /*30b0*/  IADD3.X R7, PT, PT, RZ, UR11, RZ, P0, !PT ;  /* 0x0000000bff077c10 */ /* 0x000fca00087fe4ff */
[----:B------:R0:W2:Y:S01]  /*30c0*/  LDG.E.S16 R6, desc[UR6][R6.64] ;  /* 0x0000000606067981 */ /* 0x0000a2000c1e1700 */
[-C--:B------:R-:W-:Y:S02]  /*30d0*/  IABS R10, R0.reuse ;  /* 0x00000000000a7213 */ /* 0x080fe40000000000 */
[----:B------:R-:W-:Y:S02]  /*30e0*/  IABS R8, R0 ;  /* 0x0000000000087213 */ /* 0x000fe40000000000 */
[----:B------:R-:W1:Y:S01]  /*30f0*/  I2F.RP R11, R10 ;  /* 0x0000000a000b7306 */ /* 0x000e620000209400 */
[----:B------:R-:W-:-:S07]  /*3100*/  IADD3 R3, PT, PT, R3, 0x80, RZ ;  /* 0x0000008003037810 */ /* 0x000fce0007ffe0ff */
[----:B-1----:R-:W1:Y:S02]  /*3110*/  MUFU.RCP R11, R11 ;  /* 0x0000000b000b7308 */ /* 0x002e640000001000 */
[----:B-1----:R-:W-:Y:S01]  /*3120*/  VIADD R9, R11, 0xffffffe ;  /* 0x0ffffffe0b097836 */ /* 0x002fe20000000000 */
[----:B------:R-:W-:Y:S02]  /*3130*/  IADD3 R11, PT, PT, RZ, -R8, RZ ;  /* 0x80000008ff0b7210 */ /* 0x000fe40007ffe0ff */
[----:B------:R-:W-:-:S03]  /*3140*/  MOV R8, RZ ;  /* 0x000000ff00087202 */ /* 0x000fc60000000f00 */
[----:B------:R-:W1:Y:S02]  /*3150*/  F2I.FTZ.U32.TRUNC.NTZ R9, R9 ;  /* 0x0000000900097305 */ /* 0x000e64000021f000 */
[----:B-1----:R-:W-:-:S05]  /*3160*/  IADD3 R13, PT, PT, RZ, -R9, RZ ;  /* 0x80000009ff0d7210 */ /* 0x002fca0007ffe0ff */
[----:B------:R-:W-:-:S04]  /*3170*/  IMAD R13, R13, R10, RZ ;  /* 0x0000000a0d0d7224 */ /* 0x000fc800078e02ff */
[----:B0-----:R-:W-:Y:S01]  /*3180*/  IMAD.HI.U32 R7, R9, R13, R8 ;  /* 0x0000000d09077227 */ /* 0x001fe200078e0008 */
[----:B--2---:R-:W-:Y:S02]  /*3190*/  IABS R12, R6 ;  /* 0x00000006000c7213 */ /* 0x004fe40000000000 */
[----:B------:R-:W-:-:S03]  /*31a0*/  ISETP.GE.AND P1, PT, R6, RZ, PT ;  /* 0x000000ff0600720c */ /* 0x000fc60003f26270 */
[----:B------:R-:W-:-:S04]  /*31b0*/  IMAD.MOV.U32 R8, RZ, RZ, R12 ;  /* 0x000000ffff087224 */ /* 0x000fc800078e000c */
[----:B------:R-:W-:-:S04]  /*31c0*/  IMAD.HI.U32 R7, R7, R8, RZ ;  /* 0x0000000807077227 */ /* 0x000fc800078e00ff */
[----:B------:R-:W-:-:S05]  /*31d0*/  IMAD R7, R7, R11, R8 ;  /* 0x0000000b07077224 */ /* 0x000fca00078e0208 */
[----:B------:R-:W-:-:S13]  /*31e0*/  ISETP.GT.U32.AND P0, PT, R10, R7, PT ;  /* 0x000000070a00720c */ /* 0x000fda0003f04070 */
[----:B------:R-:W-:Y:S02]  /*31f0*/  @!P0 IADD3 R7, PT, PT, R7, -R10, RZ ;  /* 0x8000000a07078210 */ /* 0x000fe40007ffe0ff */
[----:B------:R-:W-:Y:S02]  /*3200*/  ISETP.NE.AND P0, PT, R0, RZ, PT ;  /* 0x000000ff0000720c */ /* 0x000fe40003f05270 */
[----:B------:R-:W-:-:S13]  /*3210*/  ISETP.GT.U32.AND P2, PT, R10, R7, PT ;  /* 0x000000070a00720c */ /* 0x000fda0003f44070 */
[----:B------:R-:W-:Y:S02]  /*3220*/  @!P2 IADD3 R7, PT, PT, R7, -R10, RZ ;  /* 0x8000000a0707a210 */ /* 0x000fe40007ffe0ff */
[----:B------:R-:W-:Y:S02]  /*3230*/  IADD3 R6, P2, PT, R5, UR8, RZ ;  /* 0x0000000805067c10 */ /* 0x000fe4000ff5e0ff */
[----:B------:R-:W-:Y:S02]  /*3240*/  MOV R9, R7 ;  /* 0x0000000700097202 */ /* 0x000fe40000000f00 */
[----:B------:R-:W-:-:S03]  /*3250*/  IADD3.X R7, PT, PT, RZ, UR9, RZ, P2, !PT ;  /* 0x00000009ff077c10 */ /* 0x000fc600097fe4ff */
[----:B------:R-:W-:Y:S01]  /*3260*/  @!P1 IMAD.MOV R9, RZ, RZ, -R9 ;  /* 0x000000ffff099224 */ /* 0x000fe200078e0a09 */
[----:B------:R-:W-:-:S05]  /*3270*/  @!P0 LOP3.LUT R9, RZ, R0, RZ, 0x33, !PT ;  /* 0x00000000ff098212 */ /* 0x000fca00078e33ff */
[----:B------:R0:W-:Y:S02]  /*3280*/  STG.E.U16 desc[UR6][R6.64], R9 ;  /* 0x0000000906007986 */ /* 0x0001e4000c101506 */
.L_x_16785:
[----:B------:R-:W-:-:S13]  /*3290*/  ISETP.GE.AND P0, PT, R3, UR4, PT ;  /* 0x0000000403007c0c */ /* 0x000fda000bf06270 */
[----:B------:R-:W-:Y:S05]  /*32a0*/  @P0 BREAK.RELIABLE B1 ;  /* 0x0000000000010942 */ /* 0x000fea0003800100 */
[----:B------:R-:W-:Y:S05]  /*32b0*/  @P0 BRA `(.L_x_16787) ;  /* 0x00000014002c0947 */ /* 0x000fea0003800000 */
[----:B------:R-:W-:Y:S05]  /*32c0*/  BSYNC.RELIABLE B1 ;  /* 0x0000000000017941 */ /* 0x000fea0003800100 */
.L_x_16784:
[----:B------:R-:W1:Y:S01]  /*32d0*/  LDCU.64 UR8, c[0x0][0x390] ;  /* 0x00007200ff0877ac */ /* 0x000e620008000a00 */
[----:B0-----:R-:W-:Y:S01]  /*32e0*/  MOV R6, RZ ;  /* 0x000000ff00067202 */ /* 0x001fe20000000f00 */
        /* <DEDUP_REMOVED lines=289> */
[----:B------:R-:W-:-:S04]  /*4500*/  IMAD R8, R15, UR8, R9 ;  /* 0x000000080f087c24 */ /* 0x000fc8000f8e0209 */
[----:B------:R-:W-:Y:S02]  /*4510*/  @P0 IMAD.MOV R7, RZ, RZ, -R7 ;  /* 0x000000ffff070224 */ /* 0x000fe400078e0a07 */
[----:B--2---:R-:W-:Y:S02]  /*4520*/  IMAD R5, R8, UR10, R5 ;  /* 0x0000000a08057c24 */ /* 0x004fe4000f8e0205 */
[----:B0-----:R-:W-:Y:S02]  /*4530*/  @P0 IMAD R12, R14, R7, R13 ;  /* 0x000000070e0c0224 */ /* 0x001fe400078e020d */
[----:B------:R-:W-:Y:S02]  /*4540*/  IMAD R6, R8, UR11, R6 ;  /* 0x0000000b08067c24 */ /* 0x000fe4000f8e0206 */
[C---:B-1----:R-:W-:Y:S02]  /*4550*/  @P0 IMAD R5, R12.reuse, R10, R5 ;  /* 0x0000000a0c050224 */ /* 0x042fe400078e0205 */
[----:B------:R-:W-:-:S07]  /*4560*/  @P0 IMAD R6, R12, R11, R6 ;  /* 0x0000000b0c060224 */ /* 0x000fce00078e0206 */
.L_x_16789:
        /* <DEDUP_REMOVED lines=32> */
.L_x_16787:
[----:B------:R-:W-:Y:S05]  /*4770*/  BSYNC.RECONVERGENT B0 ;  /* 0x0000000000007941 */ /* 0x000fea0003800200 */
.L_x_16783:
        /* <DEDUP_REMOVED lines=9> */
[----:B--2---:R-:W-:-:S05]  /*4810*/  IMAD.HI.U32 R6, R3, UR4, R6 ;  /* 0x0000000403067c27 */ /* 0x004fca000f8e0006 */
[----:B------:R-:W-:-:S05]  /*4820*/  SHF.R.U32.HI R7, RZ, UR5, R6 ;  /* 0x00000005ff077c19 */ /* 0x000fca0008011606 */
[----:B------:R-:W-:-:S04]  /*4830*/  IMAD.MOV R8, RZ, RZ, -R7 ;  /* 0x000000ffff087224 */ /* 0x000fc800078e0a07 */
[----:B0-----:R-:W-:-:S04]  /*4840*/  IMAD R4, R8, UR8, R3 ;  /* 0x0000000808047c24 */ /* 0x001fc8000f8e0203 */
[C---:B-1----:R-:W-:Y:S02]  /*4850*/  IMAD R3, R4.reuse, UR10, RZ ;  /* 0x0000000a04037c24 */ /* 0x042fe4000f8e02ff */
        /* <DEDUP_REMOVED lines=275> */
[----:B------:R-:W-:Y:S02]  /*5990*/  @P0 MOV R10, RZ ;  /* 0x000000ff000a0202 */ /* 0x000fe40000000f00 */
[----:B------:R-:W-:-:S03]  /*59a0*/  IADD3 R6, PT, PT, -R11, RZ, RZ ;  /* 0x000000ff0b067210 */ /* 0x000fc60007ffe1ff */
[----:B------:R-:W3:Y:S02]  /*59b0*/  @P0 LDC.64 R8, c[0x0][0x578] ;  /* 0x00015e00ff080b82 */ /* 0x000ee40000000a00 */
        /* <DEDUP_REMOVED lines=9> */
.L_x_16790:
[----:B------:R-:W0:Y:S02]  /*5a50*/  LDCU.128 UR8, c[0x0][0x580] ;  /* 0x0000b000ff0877ac */ /* 0x000e240008000c00 */
[----:B0-----:R-:W-:-:S04]  /*5a60*/  IADD3 R4, P0, PT, R4, UR10, RZ ;  /* 0x0000000a04047c10 */ /* 0x001fc8000ff1e0ff */
[----:B------:R-:W-:-:S05]  /*5a70*/  IADD3.X R5, PT, PT, RZ, UR11, RZ, P0, !PT ;  /* 0x0000000bff057c10 */ /* 0x000fca00087fe4ff */
[----:B------:R-:W2:Y:S01]  /*5a80*/  LDG.E.S16 R4, desc[UR6][R4.64] ;  /* 0x0000000604047981 */ /* 0x000ea2000c1e1700 */
[-C--:B------:R-:W-:Y:S02]  /*5a90*/  IABS R9, R0.reuse ;  /* 0x0000000000097213 */ /* 0x080fe40000000000 */
[----:B------:R-:W-:Y:S02]  /*5aa0*/  IABS R10, R0 ;  /* 0x00000000000a7213 */ /* 0x000fe40000000000 */
[----:B------:R-:W0:Y:S02]  /*5ab0*/  I2F.RP R2, R9 ;  /* 0x0000000900027306 */ /* 0x000e240000209400 */
[----:B------:R-:W-:-:S06]  /*5ac0*/  IADD3 R10, PT, PT, RZ, -R10, RZ ;  /* 0x8000000aff0a7210 */ /* 0x000fcc0007ffe0ff */
[----:B0-----:R-:W0:Y:S02]  /*5ad0*/  MUFU.RCP R2, R2 ;  /* 0x0000000200027308 */ /* 0x001e240000001000 */
[----:B0-----:R-:W-:-:S06]  /*5ae0*/  VIADD R6, R2, 0xffffffe ;  /* 0x0ffffffe02067836 */ /* 0x001fcc0000000000 */
[----:B------:R0:W1:Y:S02]  /*5af0*/  F2I.FTZ.U32.TRUNC.NTZ R7, R6 ;  /* 0x0000000600077305 */ /* 0x000064000021f000 */
[----:B0-----:R-:W-:Y:S02]  /*5b00*/  MOV R6, RZ ;  /* 0x000000ff00067202 */ /* 0x001fe40000000f00 */
[----:B-1----:R-:W-:-:S05]  /*5b10*/  IADD3 R8, PT, PT, RZ, -R7, RZ ;  /* 0x80000007ff087210 */ /* 0x002fca0007ffe0ff */
[----:B------:R-:W-:-:S04]  /*5b20*/  IMAD R11, R8, R9, RZ ;  /* 0x00000009080b7224 */ /* 0x000fc800078e02ff */
[----:B------:R-:W-:Y:S01]  /*5b30*/  IMAD.HI.U32 R8, R7, R11, R6 ;  /* 0x0000000b07087227 */ /* 0x000fe200078e0006 */
[----:B------:R-:W-:Y:S02]  /*5b40*/  MOV R7, R10 ;  /* 0x0000000a00077202 */ /* 0x000fe40000000f00 */
[----:B--2---:R-:W-:Y:S02]  /*5b50*/  IABS R5, R4 ;  /* 0x0000000400057213 */ /* 0x004fe40000000000 */
[----:B------:R-:W-:-:S03]  /*5b60*/  ISETP.GE.AND P1, PT, R4, RZ, PT ;  /* 0x000000ff0400720c */ /* 0x000fc60003f26270 */
[----:B------:R-:W-:-:S04]  /*5b70*/  IMAD.HI.U32 R2, R8, R5, RZ ;  /* 0x0000000508027227 */ /* 0x000fc800078e00ff */
[----:B------:R-:W-:-:S05]  /*5b80*/  IMAD R2, R2, R7, R5 ;  /* 0x0000000702027224 */ /* 0x000fca00078e0205 */
[----:B------:R-:W-:-:S13]  /*5b90*/  ISETP.GT.U32.AND P0, PT, R9, R2, PT ;  /* 0x000000020900720c */ /* 0x000fda0003f04070 */
[----:B------:R-:W-:Y:S01]  /*5ba0*/  @!P0 IMAD.IADD R2, R2, 0x1, -R9 ;  /* 0x0000000102028824 */ /* 0x000fe200078e0a09 */
[----:B------:R-:W-:-:S04]  /*5bb0*/  ISETP.NE.AND P0, PT, R0, RZ, PT ;  /* 0x000000ff0000720c */ /* 0x000fc80003f05270 */
[----:B------:R-:W-:-:S13]  /*5bc0*/  ISETP.GT.U32.AND P2, PT, R9, R2, PT ;  /* 0x000000020900720c */ /* 0x000fda0003f44070 */
[----:B------:R-:W-:-:S04]  /*5bd0*/  @!P2 IADD3 R2, PT, PT, R2, -R9, RZ ;  /* 0x800000090202a210 */ /* 0x000fc80007ffe0ff */
[----:B------:R-:W-:Y:S02]  /*5be0*/  MOV R5, R2 ;  /* 0x0000000200057202 */ /* 0x000fe40000000f00 */
[----:B------:R-:W-:Y:S02]  /*5bf0*/  IADD3 R2, P2, PT, R3, UR8, RZ ;  /* 0x0000000803027c10 */ /* 0x000fe4000ff5e0ff */
[----:B------:R-:W-:Y:S02]  /*5c00*/  @!P1 IADD3 R5, PT, PT, -R5, RZ, RZ ;  /* 0x000000ff05059210 */ /* 0x000fe40007ffe1ff */
[----:B------:R-:W-:Y:S02]  /*5c10*/  IADD3.X R3, PT, PT, RZ, UR9, RZ, P2, !PT ;  /* 0x00000009ff037c10 */ /* 0x000fe400097fe4ff */
[----:B------:R-:W-:-:S05]  /*5c20*/  @!P0 LOP3.LUT R5, RZ, R0, RZ, 0x33, !PT ;  /* 0x00000000ff058212 */ /* 0x000fca00078e33ff */
[----:B------:R-:W-:Y:S01]  /*5c30*/  STG.E.U16 desc[UR6][R2.64], R5 ;  /* 0x0000000502007986 */ /* 0x000fe2000c101506 */
[----:B------:R-:W-:Y:S05]  /*5c40*/  EXIT ;  /* 0x000000000000794d */ /* 0x000fea0003800000 */
.L_x_16791:
        /* <DEDUP_REMOVED lines=11> */
.L_x_54871:


//--------------------- .text._ZN2at6native27unrolled_elementwise_kernelINS0_13BUnaryFunctorIsssZZZNS0_16fmod_kernel_cudaERNS_18TensorIteratorBaseEENKUlvE_clEvENKUlvE3_clEvEUlssE_EESt5arrayIPcLm2EELi4E23TrivialOffsetCalculatorILi1EjESD_NS0_6memory15LoadWithoutCastENSE_16StoreWithoutCastEEEviT_T0_T2_T3_T4_T5_ --------------------------
	.section	.text._ZN2at6native27unrolled_elementwise_kernelINS0_13BUnaryFunctorIsssZZZNS0_16fmod_kernel_cudaERNS_18TensorIteratorBaseEENKUlvE_clEvENKUlvE3_clEvEUlssE_EESt5arrayIPcLm2EELi4E23TrivialOffsetCalculatorILi1EjESD_NS0_6memory15LoadWithoutCastENSE_16StoreWithoutCastEEEviT_T0_T2_T3_T4_T5_,"ax",@progbits
	.align	128
        .global         _ZN2at6native27unrolled_elementwise_kernelINS0_13BUnaryFunctorIsssZZZNS0_16fmod_kernel_cudaERNS_18TensorIteratorBaseEENKUlvE_clEvENKUlvE3_clEvEUlssE_EESt5arrayIPcLm2EELi4E23TrivialOffsetCalculatorILi1EjESD_NS0_6memory15LoadWithoutCastENSE_16StoreWithoutCastEEEviT_T0_T2_T3_T4_T5_
        .type           _ZN2at6native27unrolled_elementwise_kernelINS0_13BUnaryFunctorIsssZZZNS0_16fmod_kernel_cudaERNS_18TensorIteratorBaseEENKUlvE_clEvENKUlvE3_clEvEUlssE_EESt5arrayIPcLm2EELi4E23TrivialOffsetCalculatorILi1EjESD_NS0_6memory15LoadWithoutCastENSE_16StoreWithoutCastEEEviT_T0_T2_T3_T4_T5_,@function
        .size           _ZN2at6native27unrolled_elementwise_kernelINS0_13BUnaryFunctorIsssZZZNS0_16fmod_kernel_cudaERNS_18TensorIteratorBaseEENKUlvE_clEvENKUlvE3_clEvEUlssE_EESt5arrayIPcLm2EELi4E23TrivialOffsetCalculatorILi1EjESD_NS0_6memory15LoadWithoutCastENSE_16StoreWithoutCastEEEviT_T0_T2_T3_T4_T5_,(.L_x_54872 - _ZN2at6native27unrolled_elementwise_kernelINS0_13BUnaryFunctorIsssZZZNS0_16fmod_kernel_cudaERNS_18TensorIteratorBaseEENKUlvE_clEvENKUlvE3_clEvEUlssE_EESt5arrayIPcLm2EELi4E23TrivialOffsetCalculatorILi1EjESD_NS0_6memory15LoadWithoutCastENSE_16StoreWithoutCastEEEviT_T0_T2_T3_T4_T5_)
        .other          _ZN2at6native27unrolled_elementwise_kernelINS0_13BUnaryFunctorIsssZZZNS0_16fmod_kernel_cudaERNS_18TensorIteratorBaseEENKUlvE_clEvENKUlvE3_clEvEUlssE_EESt5arrayIPcLm2EELi4E23TrivialOffsetCalculatorILi1EjESD_NS0_6memory15LoadWithoutCastENSE_16StoreWithoutCastEEEviT_T0_T2_T3_T4_T5_,@"STO_CUDA_ENTRY STV_DEFAULT"
_ZN2at6native27unrolled_elementwise_kernelINS0_13BUnaryFunctorIsssZZZNS0_16fmod_kernel_cudaERNS_18TensorIteratorBaseEENKUlvE_clEvENKUlvE3_clEvEUlssE_EESt5arrayIPcLm2EELi4E23TrivialOffsetCalculatorILi1EjESD_NS0_6memory15LoadWithoutCastENSE_16StoreWithoutCastEEEviT_T0_T2_T3_T4_T5_:
.text._ZN2at6native27unrolled_elementwise_kernelINS0_13BUnaryFunctorIsssZZZNS0_16fmod_kernel_cudaERNS_18TensorIteratorBaseEENKUlvE_clEvENKUlvE3_clEvEUlssE_EESt5arrayIPcLm2EELi4E23TrivialOffsetCalculatorILi1EjESD_NS0_6memory15LoadWithoutCastENSE_16StoreWithoutCastEEEviT_T0_T2_T3_T4_T5_:
[----:B------:R-:W-:Y:S01]  /*0000*/  LDC R1, c[0x0][0x37c] ;  /* 0x0000df00ff017b82 */ /* 0x000fe20000000800 */
[----:B------:R-:W0:Y:S07]  /*0010*/  S2R R5, SR_CTAID.X ;  /* 0x0000000000057919 */ /* 0x000e2e0000002500 */
[----:B------:R-:W0:Y:S01]  /*0020*/  LDC R0, c[0x0][0x380] ;  /* 0x0000e000ff007b82 */ /* 0x000e220000000800 */
[----:B------:R-:W1:Y:S01]  /*0030*/  LDCU.64 UR4, c[0x0][0x358] ;  /* 0x00006b00ff0477ac */ /* 0x000e620008000a00 */
[----:B------:R-:W-:Y:S01]  /*0040*/  IMAD.MOV.U32 R18, RZ, RZ, RZ ;  /* 0x000000ffff127224 */ /* 0x000fe200078e00ff */
[----:B------:R-:W2:Y:S01]  /*0050*/  S2R R4, SR_TID.X ;  /* 0x0000000000047919 */ /* 0x000ea20000002100 */
[----:B------:R-:W-:-:S02]  /*0060*/  HFMA2 R6, -RZ, RZ, 0, 0 ;  /* 0x00000000ff067431 */ /* 0x000fc400000001ff */
[----:B0-----:R-:W-:Y:S02]  /*0070*/  IMAD R7, R5, -0x200, R0 ;  /* 0xfffffe0005077824 */ /* 0x001fe400078e0200 */
[----:B--2---:R-:W-:-:S03]  /*0080*/  IMAD.MOV.U32 R0, RZ, RZ, R4 ;  /* 0x000000ffff007224 */ /* 0x004fc600078e0004 */
[----:B------:R-:W-:-:S13]  /*0090*/  ISETP.GE.AND P0, PT, R4, R7, PT ;  /* 0x000000070400720c */ /* 0x000fda0003f06270 */
[----:B------:R-:W-:-:S05]  /*00a0*/  @!P0 VIADD R4, R0, 0x80 ;  /* 0x0000008000048836 */ /* 0x000fca0000000000 */
[----:B------:R-:W-:-:S13]  /*00b0*/  ISETP.GE.AND P1, PT, R4, R7, PT ;  /* 0x000000070400720c */ /* 0x000fda0003f26270 */
[----:B------:R-:W-:Y:S01]  /*00c0*/  @!P1 LEA R9, R5, R4, 0x9 ;  /* 0x0000000405099211 */ /* 0x000fe200078e48ff */
[----:B------:R-:W-:Y:S01]  /*00d0*/  @!P1 VIADD R4, R4, 0x80 ;  /* 0x0000008004049836 */ /* 0x000fe20000000000 */
[----:B------:R-:W0:Y:S04]  /*00e0*/  @!P1 LDC.64 R10, c[0x0][0x390] ;  /* 0x0000e400ff0a9b82 */ /* 0x000e280000000a00 */
[----:B------:R-:W-:-:S13]  /*00f0*/  ISETP.GE.AND P3, PT, R4, R7, PT ;  /* 0x000000070400720c */ /* 0x000fda0003f66270 */
[----:B------:R-:W2:Y:S01]  /*0100*/  @!P3 LDC.64 R2, c[0x0][0x390] ;  /* 0x0000e400ff02bb82 */ /* 0x000ea20000000a00 */
[----:B------:R-:W-:Y:S01]  /*0110*/  @!P3 IMAD R17, R5, 0x200, R4 ;  /* 0x000002000511b824 */ /* 0x000fe200078e0204 */
[----:B------:R-:W-:-:S04]  /*0120*/  @!P3 IADD3 R4, PT, PT, R4, 0x80, RZ ;  /* 0x000000800404b810 */ /* 0x000fc80007ffe0ff */
[----:B------:R-:W-:Y:S01]  /*0130*/  ISETP.GE.AND P2, PT, R4, R7, PT ;  /* 0x000000070400720c */ /* 0x000fe20003f46270 */
[----:B0-----:R-:W-:-:S04]  /*0140*/  @!P1 IMAD.WIDE.U32 R10, R9, 0x2, R10 ;  /* 0x00000002090a9825 */ /* 0x001fc800078e000a */
[----:B--2---:R-:W-:-:S08]  /*0150*/  @!P3 IMAD.WIDE.U32 R16, R17, 0x2, R2 ;  /* 0x000000021110b825 */ /* 0x004fd000078e0002 */
[----:B------:R-:W0:Y:S01]  /*0160*/  @!P2 LDC.64 R12, c[0x0][0x390] ;  /* 0x0000e400ff0cab82 */ /* 0x000e220000000a00 */
[----:B-1----:R1:W5:Y:S01]  /*0170*/  @!P1 LDG.E.S16 R18, desc[UR4][R10.64] ;  /* 0x000000040a129981 */ /* 0x002362000c1e1700 */
[C---:B------:R-:W-:Y:S02]  /*0180*/  @!P0 IMAD R9, R5.reuse, 0x200, R0 ;  /* 0x0000020005098824 */ /* 0x040fe400078e0200 */
[----:B------:R-:W-:-:S04]  /*0190*/  @!P2 IMAD R15, R5, 0x200, R4 ;  /* 0x00000200050fa824 */ /* 0x000fc800078e0204 */
[----:B------:R-:W2:Y:S01]  /*01a0*/  LDC.U16 R19, c[0x0][0x386] ;  /* 0x0000e180ff137b82 */ /* 0x000ea20000000400 */
[C---:B------:R-:W-:Y:S01]  /*01b0*/  VIADD R20, R0.reuse, 0x80 ;  /* 0x0000008000147836 */ /* 0x040fe20000000000 */
[----:B------:R-:W-:Y:S01]  /*01c0*/  BSSY.RECONVERGENT B0, `(.L_x_16792) ;  /* 0x000002e000007945 */ /* 0x000fe20003800200 */
[----:B------:R-:W-:Y:S01]  /*01d0*/  IMAD.MOV.U32 R4, RZ, RZ, RZ ;  /* 0x000000ffff047224 */ /* 0x000fe200078e00ff */
[----:B------:R-:W5:Y:S04]  /*01e0*/  @!P3 LDG.E.S16 R6, desc[UR4][R16.64] ;  /* 0x000000041006b981 */ /* 0x000f68000c1e1700 */
[----:B------:R-:W3:Y:S01]  /*01f0*/  @!P0 LDC.64 R2, c[0x0][0x390] ;  /* 0x0000e400ff028b82 */ /* 0x000ee20000000a00 */
[----:B0-----:R-:W-:Y:S01]  /*0200*/  @!P2 IMAD.WIDE.U32 R12, R15, 0x2, R12 ;  /* 0x000000020f0ca825 */ /* 0x001fe200078e000c */
[----:B-1----:R-:W-:-:S03]  /*0210*/  IADD3 R10, PT, PT, R0, 0x180, RZ ;  /* 0x00000180000a7810 */ /* 0x002fc60007ffe0ff */
[----:B------:R-:W-:Y:S01]  /*0220*/  VIADD R8, R0, 0x100 ;  /* 0x0000010000087836 */ /* 0x000fe20000000000 */
[----:B------:R-:W5:Y:S01]  /*0230*/  @!P2 LDG.E.S16 R4, desc[UR4][R12.64] ;  /* 0x000000040c04a981 */ /* 0x000f62000c1e1700 */
[----:B---3--:R-:W-:Y:S01]  /*0240*/  @!P0 IMAD.WIDE.U32 R2, R9, 0x2, R2 ;  /* 0x0000000209028825 */ /* 0x008fe200078e0002 */
[----:B------:R-:W-:-:S06]  /*0250*/  MOV R9, RZ ;  /* 0x000000ff00097202 */ /* 0x000fcc0000000f00 */
[----:B------:R0:W5:Y:S01]  /*0260*/  @!P0 LDG.E.S16 R9, desc[UR4][R2.64] ;  /* 0x0000000402098981 */ /* 0x000162000c1e1700 */
[----:B------:R-:W-:-:S13]  /*0270*/  ISETP.GE.AND P0, PT, R0, R7, PT ;  /* 0x000000070000720c */ /* 0x000fda0003f06270 */
[----:B------:R-:W0:Y:S01]  /*0280*/  @!P0 LDC.64 R14, c[0x0][0x388] ;  /* 0x0000e200ff0e8b82 */ /* 0x000e220000000a00 */
[----:B------:R-:W-:Y:S02]  /*0290*/  @!P0 IMAD R11, R5, 0x200, R0 ;  /* 0x00000200050b8824 */ /* 0x000fe400078e0200 */
[----:B------:R-:W-:Y:S01]  /*02a0*/  @!P0 IMAD.MOV.U32 R0, RZ, RZ, R20 ;  /* 0x000000ffff008224 */ /* 0x000fe200078e0014 */
[-C--:B------:R-:W-:Y:S02]  /*02b0*/  ISETP.GE.AND P2, PT, R8, R7.reuse, PT ;  /* 0x000000070800720c */ /* 0x080fe40003f46270 */
[-C--:B------:R-:W-:Y:S02]  /*02c0*/  ISETP.GE.AND P1, PT, R20, R7.reuse, PT ;  /* 0x000000071400720c */ /* 0x080fe40003f26270 */
[-C--:B------:R-:W-:Y:S02]  /*02d0*/  ISETP.GE.AND P3, PT, R10, R7.reuse, PT ;  /* 0x000000070a00720c */ /* 0x080fe40003f66270 */
[----:B------:R-:W-:-:S02]  /*02e0*/  ISETP.GE.AND P4, PT, R0, R7, PT ;  /* 0x000000070000720c */ /* 0x000fc40003f86270 */
[----:B--2---:R-:W-:Y:S01]  /*02f0*/  PRMT R8, R19, 0x9910, RZ ;  /* 0x0000991013087816 */ /* 0x004fe200000000ff */
[----:B0-----:R-:W-:Y:S01]  /*0300*/  @!P0 IMAD.WIDE.U32 R2, R11, 0x2, R14 ;  /* 0x000000020b028825 */ /* 0x001fe200078e000e */
[----:B------:R-:W-:Y:S09]  /*0310*/  @P0 BRA `(.L_x_16793) ;  /* 0x0000000000600947 */ /* 0x000ff20003800000 */
[-C--:B------:R-:W-:Y:S02]  /*0320*/  IABS R14, R8.reuse ;  /* 0x00000008000e7213 */ /* 0x080fe40000000000 */
[----:B------:R-:W-:Y:S02]  /*0330*/  IABS R15, R8 ;  /* 0x00000008000f7213 */ /* 0x000fe40000000000 */
[----:B------:R-:W0:Y:S03]  /*0340*/  I2F.RP R12, R14 ;  /* 0x0000000e000c7306 */ /* 0x000e260000209400 */
[----:B------:R-:W-:-:S05]  /*0350*/  IMAD.MOV R15, RZ, RZ, -R15 ;  /* 0x000000ffff0f7224 */ /* 0x000fca00078e0a0f */
[----:B0-----:R-:W0:Y:S02]  /*0360*/  MUFU.RCP R12, R12 ;  /* 0x0000000c000c7308 */ /* 0x001e240000001000 */
[----:B0-----:R-:W-:Y:S02]  /*0370*/  IADD3 R10, PT, PT, R12, 0xffffffe, RZ ;  /* 0x0ffffffe0c0a7810 */ /* 0x001fe40007ffe0ff */
[----:B-----5:R-:W-:-:S04]  /*0380*/  IABS R12, R9 ;  /* 0x00000009000c7213 */ /* 0x020fc80000000000 */
[----:B------:R0:W1:Y:S02]  /*0390*/  F2I.FTZ.U32.TRUNC.NTZ R11, R10 ;  /* 0x0000000a000b7305 */ /* 0x000064000021f000 */
[----:B0-----:R-:W-:Y:S01]  /*03a0*/  MOV R10, RZ ;  /* 0x000000ff000a7202 */ /* 0x001fe20000000f00 */
        /* <DEDUP_REMOVED lines=12> */
[----:B------:R-:W-:-:S04]  /*0470*/  IMAD.MOV.U32 R9, RZ, RZ, R11 ;  /* 0x000000ffff097224 */ /* 0x000fc800078e000b */
[----:B------:R-:W-:-:S06]  /*0480*/  @!P5 IMAD.MOV R9, RZ, RZ, -R9 ;  /* 0x000000ffff09d224 */ /* 0x000fcc00078e0a09 */
[----:B------:R-:W-:-:S07]  /*0490*/  @!P6 LOP3.LUT R9, RZ, R8, RZ, 0x33, !PT ;  /* 0x00000008ff09e212 */ /* 0x000fce00078e33ff */
.L_x_16793:
[----:B------:R-:W-:Y:S05]  /*04a0*/  BSYNC.RECONVERGENT B0 ;  /* 0x0000000000007941 */ /* 0x000fea0003800200 */
.L_x_16792:
[----:B------:R-:W-:Y:S04]  /*04b0*/  BSSY.RECONVERGENT B0, `(.L_x_16794) ;  /* 0x0000019000007945 */ /* 0x000fe80003800200 */
[----:B------:R-:W-:Y:S05]  /*04c0*/  @P1 BRA `(.L_x_16795) ;  /* 0x00000000005c1947 */ /* 0x000fea0003800000 */
[----:B------:R-:W-:Y:S02]  /*04d0*/  IABS R13, R8 ;  /* 0x00000008000d7213 */ /* 0x000fe40000000000 */
[----:B-----5:R-:W-:Y:S02]  /*04e0*/  IABS R16, R18 ;  /* 0x0000001200107213 */ /* 0x020fe40000000000 */
[----:B------:R-:W0:Y:S01]  /*04f0*/  I2F.RP R12, R13 ;  /* 0x0000000d000c7306 */ /* 0x000e220000209400 */
[----:B------:R-:W-:Y:S02]  /*0500*/  IABS R17, R8 ;  /* 0x0000000800117213 */ /* 0x000fe40000000000 */
[----:B------:R-:W-:Y:S02]  /*0510*/  ISETP.GE.AND P5, PT, R18, RZ, PT ;  /* 0x000000ff1200720c */ /* 0x000fe40003fa6270 */
[----:B------:R-:W-:-:S03]  /*0520*/  ISETP.NE.AND P6, PT, R8, RZ, PT ;  /* 0x000000ff0800720c */ /* 0x000fc60003fc5270 */
[----:B0-----:R-:W0:Y:S02]  /*0530*/  MUFU.RCP R12, R12 ;  /* 0x0000000c000c7308 */ /* 0x001e240000001000 */
[----:B0-----:R-:W-:Y:S01]  /*0540*/  IADD3 R10, PT, PT, R12, 0xffffffe, RZ ;  /* 0x0ffffffe0c0a7810 */ /* 0x001fe20007ffe0ff */
[----:B------:R-:W-:-:S05]  /*0550*/  IMAD.MOV R12, RZ, RZ, -R17 ;  /* 0x000000ffff0c7224 */ /* 0x000fca00078e0a11 */
[----:B------:R0:W1:Y:S02]  /*0560*/  F2I.FTZ.U32.TRUNC.NTZ R11, R10 ;  /* 0x0000000a000b7305 */ /* 0x000064000021f000 */
[----:B0-----:R-:W-:Y:S02]  /*0570*/  HFMA2 R10, -RZ, RZ, 0, 0 ;  /* 0x00000000ff0a7431 */ /* 0x001fe400000001ff */
[----:B-1----:R-:W-:-:S04]  /*0580*/  IMAD.MOV R14, RZ, RZ, -R11 ;  /* 0x000000ffff0e7224 */ /* 0x002fc800078e0a0b */
        /* <DEDUP_REMOVED lines=8> */
[----:B------:R-:W-:-:S05]  /*0610*/  @!P1 IADD3 R10, PT, PT, R10, -R13, RZ ;  /* 0x8000000d0a0a9210 */ /* 0x000fca0007ffe0ff */
[----:B------:R-:W-:Y:S01]  /*0620*/  @!P5 IMAD.MOV R10, RZ, RZ, -R10 ;  /* 0x000000ffff0ad224 */ /* 0x000fe200078e0a0a */
[----:B------:R-:W-:-:S07]  /*0630*/  @!P6 LOP3.LUT R10, RZ, R8, RZ, 0x33, !PT ;  /* 0x00000008ff0ae212 */ /* 0x000fce00078e33ff */
.L_x_16795:
[----:B------:R-:W-:Y:S05]  /*0640*/  BSYNC.RECONVERGENT B0 ;  /* 0x0000000000007941 */ /* 0x000fea0003800200 */
.L_x_16794:
[----:B------:R-:W-:Y:S04]  /*0650*/  BSSY.RECONVERGENT B0, `(.L_x_16796) ;  /* 0x000001b000007945 */ /* 0x000fe80003800200 */
[----:B------:R-:W-:Y:S05]  /*0660*/  @P2 BRA `(.L_x_16797) ;  /* 0x0000000000642947 */ /* 0x000fea0003800000 */
[-C--:B------:R-:W-:Y:S02]  /*0670*/  IABS R14, R8.reuse ;  /* 0x00000008000e7213 */ /* 0x080fe40000000000 */
[----:B------:R-:W-:Y:S02]  /*0680*/  IABS R12, R8 ;  /* 0x00000008000c7213 */ /* 0x000fe40000000000 */
[----:B------:R-:W0:Y:S01]  /*0690*/  I2F.RP R11, R14 ;  /* 0x0000000e000b7306 */ /* 0x000e220000209400 */
[----:B-----5:R-:W-:Y:S02]  /*06a0*/  IABS R16, R6 ;  /* 0x0000000600107213 */ /* 0x020fe40000000000 */
[----:B------:R-:W-:Y:S01]  /*06b0*/  IMAD.MOV R17, RZ, RZ, -R12 ;  /* 0x000000ffff117224 */ /* 0x000fe200078e0a0c */
[----:B------:R-:W-:Y:S01]  /*06c0*/  ISETP.GE.AND P2, PT, R6, RZ, PT ;  /* 0x000000ff0600720c */ /* 0x000fe20003f46270 */
[----:B------:R-:W-:Y:S01]  /*06d0*/  IMAD.MOV.U32 R12, RZ, RZ, RZ ;  /* 0x000000ffff0c7224 */ /* 0x000fe200078e00ff */
[----:B------:R-:W-:-:S02]  /*06e0*/  ISETP.NE.AND P5, PT, R8, RZ, PT ;  /* 0x000000ff0800720c */ /* 0x000fc40003fa5270 */
[----:B0-----:R-:W0:Y:S02]  /*06f0*/  MUFU.RCP R11, R11 ;  /* 0x0000000b000b7308 */ /* 0x001e240000001000 */
[----:B0-----:R-:W-:-:S06]  /*0700*/  VIADD R13, R11, 0xffffffe ;  /* 0x0ffffffe0b0d7836 */ /* 0x001fcc0000000000 */
[----:B------:R-:W0:Y:S02]  /*0710*/  F2I.FTZ.U32.TRUNC.NTZ R13, R13 ;  /* 0x0000000d000d7305 */ /* 0x000e24000021f000 */
[----:B0-----:R-:W-:-:S05]  /*0720*/  IADD3 R15, PT, PT, RZ, -R13, RZ ;  /* 0x8000000dff0f7210 */ /* 0x001fca0007ffe0ff */
[----:B------:R-:W-:-:S04]  /*0730*/  IMAD R15, R15, R14, RZ ;  /* 0x0000000e0f0f7224 */ /* 0x000fc800078e02ff */
        /* <DEDUP_REMOVED lines=9> */
[----:B------:R-:W-:-:S04]  /*07d0*/  IMAD.MOV.U32 R6, RZ, RZ, R11 ;  /* 0x000000ffff067224 */ /* 0x000fc800078e000b */
[----:B------:R-:W-:Y:S01]  /*07e0*/  @!P2 IMAD.MOV R6, RZ, RZ, -R6 ;  /* 0x000000ffff06a224 */ /* 0x000fe200078e0a06 */
[----:B------:R-:W-:-:S07]  /*07f0*/  @!P5 LOP3.LUT R6, RZ, R8, RZ, 0x33, !PT ;  /* 0x00000008ff06d212 */ /* 0x000fce00078e33ff */
.L_x_16797:
[----:B------:R-:W-:Y:S05]  /*0800*/  BSYNC.RECONVERGENT B0 ;  /* 0x0000000000007941 */ /* 0x000fea0003800200 */
.L_x_16796:
[----:B------:R-:W-:Y:S04]  /*0810*/  BSSY.RECONVERGENT B0, `(.L_x_16798) ;  /* 0x000001a000007945 */ /* 0x000fe80003800200 */
[----:B------:R-:W-:Y:S05]  /*0820*/  @P3 BRA `(.L_x_16799) ;  /* 0x0000000000603947 */ /* 0x000fea0003800000 */
[-C--:B------:R-:W-:Y:S02]  /*0830*/  IABS R14, R8.reuse ;  /* 0x00000008000e7213 */ /* 0x080fe40000000000 */
[----:B------:R-:W-:Y:S02]  /*0840*/  IABS R12, R8 ;  /* 0x00000008000c7213 */ /* 0x000fe40000000000 */
[----:B------:R-:W0:Y:S01]  /*0850*/  I2F.RP R11, R14 ;  /* 0x0000000e000b7306 */ /* 0x000e220000209400 */
[----:B-----5:R-:W-:Y:S02]  /*0860*/  IABS R16, R4 ;  /* 0x0000000400107213 */ /* 0x020fe40000000000 */
[----:B------:R-:W-:Y:S02]  /*0870*/  IMAD.MOV R17, RZ, RZ, -R12 ;  /* 0x000000ffff117224 */ /* 0x000fe400078e0a0c */
[----:B------:R-:W-:Y:S01]  /*0880*/  HFMA2 R12, -RZ, RZ, 0, 0 ;  /* 0x00000000ff0c7431 */ /* 0x000fe200000001ff */
[----:B------:R-:W-:-:S02]  /*0890*/  ISETP.GE.AND P2, PT, R4, RZ, PT ;  /* 0x000000ff0400720c */ /* 0x000fc40003f46270 */
[----:B------:R-:W-:Y:S01]  /*08a0*/  ISETP.NE.AND P3, PT, R8, RZ, PT ;  /* 0x000000ff0800720c */ /* 0x000fe20003f65270 */
[----:B0-----:R-:W0:Y:S02]  /*08b0*/  MUFU.RCP R11, R11 ;  /* 0x0000000b000b7308 */ /* 0x001e240000001000 */
[----:B0-----:R-:W-:-:S06]  /*08c0*/  IADD3 R13, PT, PT, R11, 0xffffffe, RZ ;  /* 0x0ffffffe0b0d7810 */ /* 0x001fcc0007ffe0ff */
[----:B------:R-:W0:Y:S02]  /*08d0*/  F2I.FTZ.U32.TRUNC.NTZ R13, R13 ;  /* 0x0000000d000d7305 */ /* 0x000e24000021f000 */
[----:B0-----:R-:W-:-:S04]  /*08e0*/  IMAD.MOV R15, RZ, RZ, -R13 ;  /* 0x000000ffff0f7224 */ /* 0x001fc800078e0a0d */
[----:B------:R-:W-:-:S04]  /*08f0*/  IMAD R15, R15, R14, RZ ;  /* 0x0000000e0f0f7224 */ /* 0x000fc800078e02ff */
[----:B------:R-:W-:-:S04]  /*0900*/  IMAD.HI.U32 R15, R13, R15, R12 ;  /* 0x0000000f0d0f7227 */ /* 0x000fc800078e000c */
[----:B------:R-:W-:Y:S01]  /*0910*/  IMAD.MOV.U32 R12, RZ, RZ, R16 ;  /* 0x000000ffff0c7224 */ /* 0x000fe200078e0010 */
[----:B------:R-:W-:-:S03]  /*0920*/  MOV R16, R17 ;  /* 0x0000001100107202 */ /* 0x000fc60000000f00 */
        /* <DEDUP_REMOVED lines=8> */
.L_x_16799:
[----:B------:R-:W-:Y:S05]  /*09b0*/  BSYNC.RECONVERGENT B0 ;  /* 0x0000000000007941 */ /* 0x000fea0003800200 */
.L_x_16798:
[----:B-----5:R0:W-:Y:S01]  /*09c0*/  @!P0 STG.E.U16 desc[UR4][R2.64], R9 ;  /* 0x0000000902008986 */ /* 0x0201e2000c101504 */
[----:B------:R-:W-:Y:S04]  /*09d0*/  BSSY.RECONVERGENT B0, `(.L_x_16800) ;  /* 0x000000c000007945 */ /* 0x000fe80003800200 */
[----:B------:R-:W-:Y:S05]  /*09e0*/  @P4 BRA `(.L_x_16801) ;  /* 0x0000000000284947 */ /* 0x000fea0003800000 */
[----:B0-----:R-:W0:Y:S01]  /*09f0*/  LDC.64 R2, c[0x0][0x388] ;  /* 0x0000e200ff027b82 */ /* 0x001e220000000a00 */
[----:B------:R-:W-:Y:S01]  /*0a00*/  LEA R9, R5, R0, 0x9 ;  /* 0x0000000005097211 */ /* 0x000fe200078e48ff */
        /* <DEDUP_REMOVED lines=8> */
.L_x_16801:
[----:B------:R-:W-:Y:S05]  /*0a90*/  BSYNC.RECONVERGENT B0 ;  /* 0x0000000000007941 */ /* 0x000fea0003800200 */
.L_x_16800:
[----:B------:R-:W-:-:S13]  /*0aa0*/  ISETP.GE.AND P0, PT, R0, R7, PT ;  /* 0x000000070000720c */ /* 0x000fda0003f06270 */
[----:B------:R-:W-:Y:S05]  /*0ab0*/  @P0 EXIT ;  /* 0x000000000000094d */ /* 0x000fea0003800000 */
[----:B01----:R-:W0:Y:S01]  /*0ac0*/  LDC.64 R2, c[0x0][0x388] ;  /* 0x0000e200ff027b82 */ /* 0x003e220000000a00 */
[----:B------:R-:W-:-:S05]  /*0ad0*/  LEA R5, R5, R0, 0x9 ;  /* 0x0000000005057211 */ /* 0x000fca00078e48ff */
[----:B0-----:R-:W-:-:S05]  /*0ae0*/  IMAD.WIDE.U32 R2, R5, 0x2, R2 ;  /* 0x0000000205027825 */ /* 0x001fca00078e0002 */
[----:B------:R-:W-:Y:S01]  /*0af0*/  STG.E.U16 desc[UR4][R2.64], R11 ;  /* 0x0000000b02007986 */ /* 0x000fe2000c101504 */
[----:B------:R-:W-:Y:S05]  /*0b00*/  EXIT ;  /* 0x000000000000794d */ /* 0x000fea0003800000 */
.L_x_16802:
        /* <DEDUP_REMOVED lines=15> */
.L_x_54872:


//--------------------- .text._ZN2at6native29vectorized_elementwise_kernelILi2ENS0_13BUnaryFunctorIsssZZZNS0_16fmod_kernel_cudaERNS_18TensorIteratorBaseEENKUlvE_clEvENKUlvE3_clEvEUlssE_EESt5arrayIPcLm2EEEEviT0_T1_ --------------------------
	.section	.text._ZN2at6native29vectorized_elementwise_kernelILi2ENS0_13BUnaryFunctorIsssZZZNS0_16fmod_kernel_cudaERNS_18TensorIteratorBaseEENKUlvE_clEvENKUlvE3_clEvEUlssE_EESt5arrayIPcLm2EEEEviT0_T1_,"ax",@progbits
	.align	128
        .global         _ZN2at6native29vectorized_elementwise_kernelILi2ENS0_13BUnaryFunctorIsssZZZNS0_16fmod_kernel_cudaERNS_18TensorIteratorBaseEENKUlvE_clEvENKUlvE3_clEvEUlssE_EESt5arrayIPcLm2EEEEviT0_T1_
        .type           _ZN2at6native29vectorized_elementwise_kernelILi2ENS0_13BUnaryFunctorIsssZZZNS0_16fmod_kernel_cudaERNS_18TensorIteratorBaseEENKUlvE_clEvENKUlvE3_clEvEUlssE_EESt5arrayIPcLm2EEEEviT0_T1_,@function
        .size           _ZN2at6native29vectorized_elementwise_kernelILi2ENS0_13BUnaryFunctorIsssZZZNS0_16fmod_kernel_cudaERNS_18TensorIteratorBaseEENKUlvE_clEvENKUlvE3_clEvEUlssE_EESt5arrayIPcLm2EEEEviT0_T1_,(.L_x_54873 - _ZN2at6native29vectorized_elementwise_kernelILi2ENS0_13BUnaryFunctorIsssZZZNS0_16fmod_kernel_cudaERNS_18TensorIteratorBaseEENKUlvE_clEvENKUlvE3_clEvEUlssE_EESt5arrayIPcLm2EEEEviT0_T1_)
        .other          _ZN2at6native29vectorized_elementwise_kernelILi2ENS0_13BUnaryFunctorIsssZZZNS0_16fmod_kernel_cudaERNS_18TensorIteratorBaseEENKUlvE_clEvENKUlvE3_clEvEUlssE_EESt5arrayIPcLm2EEEEviT0_T1_,@"STO_CUDA_ENTRY STV_DEFAULT"
_ZN2at6native29vectorized_elementwise_kernelILi2ENS0_13BUnaryFunctorIsssZZZNS0_16fmod_kernel_cudaERNS_18TensorIteratorBaseEENKUlvE_clEvENKUlvE3_clEvEUlssE_EESt5arrayIPcLm2EEEEviT0_T1_:
.text._ZN2at6native29vectorized_elementwise_kernelILi2ENS0_13BUnaryFunctorIsssZZZNS0_16fmod_kernel_cudaERNS_18TensorIteratorBaseEENKUlvE_clEvENKUlvE3_clEvEUlssE_EESt5arrayIPcLm2EEEEviT0_T1_:
        /* <DEDUP_REMOVED lines=12> */
[----:B------:R-:W-:-:S05]  /*00c0*/  @!P0 VIADD R8, R9, 0x80 ;  /* 0x0000008009088836 */ /* 0x000fca0000000000 */
[----:B------:R-:W-:-:S13]  /*00d0*/  ISETP.GE.U32.AND P6, PT, R8, R7, PT ;  /* 0x000000070800720c */ /* 0x000fda0003fc6070 */
[----:B------:R-:W-:Y:S01]  /*00e0*/  @!P6 IMAD.IADD R11, R6, 0x1, R8 ;  /* 0x00000001060be824 */ /* 0x000fe200078e0208 */
[----:B------:R-:W-:Y:S01]  /*00f0*/  @!P6 IADD3 R8, PT, PT, R8, 0x80, RZ ;  /* 0x000000800808e810 */ /* 0x000fe20007ffe0ff */
[----:B------:R-:W0:Y:S03]  /*0100*/  @!P6 LDC.64 R26, c[0x0][0x390] ;  /* 0x0000e400ff1aeb82 */ /* 0x000e260000000a00 */
[----:B------:R-:W-:-:S13]  /*0110*/  ISETP.GE.U32.AND P5, PT, R8, R7, PT ;  /* 0x000000070800720c */ /* 0x000fda0003fa6070 */
[----:B------:R-:W-:Y:S01]  /*0120*/  @!P5 IMAD.IADD R25, R6, 0x1, R8 ;  /* 0x000000010619d824 */ /* 0x000fe200078e0208 */
[----:B------:R-:W1:Y:S01]  /*0130*/  @!P5 LDC.64 R4, c[0x0][0x390] ;  /* 0x0000e400ff04db82 */ /* 0x000e620000000a00 */
[----:B------:R-:W-:-:S05]  /*0140*/  @!P5 VIADD R8, R8, 0x80 ;  /* 0x000000800808d836 */ /* 0x000fca0000000000 */
[----:B------:R-:W-:Y:S01]  /*0150*/  ISETP.GE.U32.AND P4, PT, R8, R7, PT ;  /* 0x000000070800720c */ /* 0x000fe20003f86070 */
[----:B0-----:R-:W-:-:S05]  /*0160*/  @!P6 IMAD.WIDE.U32 R26, R11, 0x2, R26 ;  /* 0x000000020b1ae825 */ /* 0x001fca00078e001a */
[----:B------:R0:W5:Y:S07]  /*0170*/  @!P6 LDG.E.S16 R18, desc[UR4][R26.64] ;  /* 0x000000041a12e981 */ /* 0x00016e000c1e1700 */
[----:B------:R-:W-:Y:S01]  /*0180*/  @!P4 IMAD.IADD R29, R6, 0x1, R8 ;  /* 0x00000001061dc824 */ /* 0x000fe200078e0208 */
[----:B------:R-:W2:Y:S01]  /*0190*/  @!P4 LDC.64 R2, c[0x0][0x390] ;  /* 0x0000e400ff02cb82 */ /* 0x000ea20000000a00 */
[----:B------:R-:W-:-:S05]  /*01a0*/  @!P4 VIADD R8, R8, 0x80 ;  /* 0x000000800808c836 */ /* 0x000fca0000000000 */
[----:B------:R-:W-:-:S13]  /*01b0*/  ISETP.GE.U32.AND P3, PT, R8, R7, PT ;  /* 0x000000070800720c */ /* 0x000fda0003f66070 */
[----:B------:R-:W-:Y:S01]  /*01c0*/  @!P3 IADD3 R19, PT, PT, R6, R8, RZ ;  /* 0x000000080613b210 */ /* 0x000fe20007ffe0ff */
[----:B------:R-:W-:Y:S01]  /*01d0*/  @!P3 VIADD R8, R8, 0x80 ;  /* 0x000000800808b836 */ /* 0x000fe20000000000 */
[----:B------:R-:W0:Y:S04]  /*01e0*/  @!P3 LDC.64 R12, c[0x0][0x390] ;  /* 0x0000e400ff0cbb82 */ /* 0x000e280000000a00 */
[----:B------:R-:W-:-:S13]  /*01f0*/  ISETP.GE.U32.AND P2, PT, R8, R7, PT ;  /* 0x000000070800720c */ /* 0x000fda0003f46070 */
[----:B------:R-:W-:Y:S01]  /*0200*/  @!P2 IMAD.IADD R21, R6, 0x1, R8 ;  /* 0x000000010615a824 */ /* 0x000fe200078e0208 */
[----:B------:R-:W3:Y:S01]  /*0210*/  @!P2 LDC.64 R10, c[0x0][0x390] ;  /* 0x0000e400ff0aab82 */ /* 0x000ee20000000a00 */
[----:B------:R-:W-:-:S05]  /*0220*/  @!P2 VIADD R8, R8, 0x80 ;  /* 0x000000800808a836 */ /* 0x000fca0000000000 */
[----:B------:R-:W-:-:S13]  /*0230*/  ISETP.GE.U32.AND P1, PT, R8, R7, PT ;  /* 0x000000070800720c */ /* 0x000fda0003f26070 */
[----:B------:R-:W-:Y:S01]  /*0240*/  @!P1 IADD3 R23, PT, PT, R6, R8, RZ ;  /* 0x0000000806179210 */ /* 0x000fe20007ffe0ff */
[----:B------:R-:W-:-:S05]  /*0250*/  @!P1 VIADD R8, R8, 0x80 ;  /* 0x0000008008089836 */ /* 0x000fca0000000000 */
[----:B------:R-:W-:Y:S01]  /*0260*/  ISETP.GE.U32.AND P6, PT, R8, R7, PT ;  /* 0x000000070800720c */ /* 0x000fe20003fc6070 */
[----:B--2---:R-:W-:Y:S02]  /*0270*/  @!P4 IMAD.WIDE.U32 R28, R29, 0x2, R2 ;  /* 0x000000021d1cc825 */ /* 0x004fe400078e0002 */
[----:B------:R-:W2:Y:S02]  /*0280*/  @!P1 LDC.64 R2, c[0x0][0x390] ;  /* 0x0000e400ff029b82 */ /* 0x000ea40000000a00 */
[----:B-1----:R-:W-:-:S08]  /*0290*/  @!P5 IMAD.WIDE.U32 R24, R25, 0x2, R4 ;  /* 0x000000021918d825 */ /* 0x002fd000078e0004 */
[----:B------:R-:W1:Y:S01]  /*02a0*/  @!P6 LDC.64 R4, c[0x0][0x390] ;  /* 0x0000e400ff04eb82 */ /* 0x000e620000000a00 */
[----:B0-----:R-:W-:Y:S01]  /*02b0*/  @!P3 IMAD.WIDE.U32 R26, R19, 0x2, R12 ;  /* 0x00000002131ab825 */ /* 0x001fe200078e000c */
[----:B------:R-:W-:-:S03]  /*02c0*/  CS2R R16, SRZ ;  /* 0x0000000000107805 */ /* 0x000fc6000001ff00 */
[----:B------:R-:W-:Y:S01]  /*02d0*/  @!P6 IMAD.IADD R13, R6, 0x1, R8 ;  /* 0x00000001060de824 */ /* 0x000fe200078e0208 */
[----:B------:R-:W-:Y:S01]  /*02e0*/  CS2R R14, SRZ ;  /* 0x00000000000e7805 */ /* 0x000fe2000001ff00 */
[----:B---3--:R-:W-:Y:S01]  /*02f0*/  @!P2 IMAD.WIDE.U32 R10, R21, 0x2, R10 ;  /* 0x00000002150aa825 */ /* 0x008fe200078e000a */
[----:B------:R-:W5:Y:S03]  /*0300*/  @!P5 LDG.E.S16 R17, desc[UR4][R24.64] ;  /* 0x000000041811d981 */ /* 0x000f66000c1e1700 */
[----:B------:R-:W-:Y:S01]  /*0310*/  IMAD.MOV.U32 R0, RZ, RZ, RZ ;  /* 0x000000ffff007224 */ /* 0x000fe200078e00ff */
[----:B------:R-:W5:Y:S01]  /*0320*/  @!P4 LDG.E.S16 R15, desc[UR4][R28.64] ;  /* 0x000000041c0fc981 */ /* 0x000f62000c1e1700 */
[----:B------:R-:W-:Y:S02]  /*0330*/  IMAD.MOV.U32 R12, RZ, RZ, RZ ;  /* 0x000000ffff0c7224 */ /* 0x000fe400078e00ff */
[----:B--2---:R-:W-:Y:S01]  /*0340*/  @!P1 IMAD.WIDE.U32 R20, R23, 0x2, R2 ;  /* 0x0000000217149825 */ /* 0x004fe200078e0002 */
[----:B------:R-:W-:Y:S01]  /*0350*/  BSSY.RECONVERGENT B0, `(.L_x_16804) ;  /* 0x0000027000007945 */ /* 0x000fe20003800200 */
[----:B------:R-:W5:Y:S04]  /*0360*/  @!P3 LDG.E.S16 R0, desc[UR4][R26.64] ;  /* 0x000000041a00b981 */ /* 0x000f68000c1e1700 */
[----:B------:R-:W5:Y:S01]  /*0370*/  @!P1 LDG.E.S16 R14, desc[UR4][R20.64] ;  /* 0x00000004140e9981 */ /* 0x000f62000c1e1700 */
[----:B-1----:R-:W-:-:S03]  /*0380*/  @!P6 IMAD.WIDE.U32 R22, R13, 0x2, R4 ;  /* 0x000000020d16e825 */ /* 0x002fc600078e0004 */
[----:B------:R0:W5:Y:S01]  /*0390*/  @!P2 LDG.E.S16 R16, desc[UR4][R10.64] ;  /* 0x000000040a10a981 */ /* 0x000162000c1e1700 */
[----:B------:R-:W1:Y:S03]  /*03a0*/  @!P0 LDC.64 R4, c[0x0][0x390] ;  /* 0x0000e400ff048b82 */ /* 0x000e660000000a00 */
[----:B------:R2:W5:Y:S01]  /*03b0*/  @!P6 LDG.E.S16 R12, desc[UR4][R22.64] ;  /* 0x00000004160ce981 */ /* 0x000562000c1e1700 */
[----:B------:R-:W-:Y:S01]  /*03c0*/  @!P0 IADD3 R3, PT, PT, R6, R9, RZ ;  /* 0x0000000906038210 */ /* 0x000fe20007ffe0ff */
[----:B------:R-:W-:-:S03]  /*03d0*/  IMAD.MOV.U32 R8, RZ, RZ, RZ ;  /* 0x000000ffff087224 */ /* 0x000fc600078e00ff */
[----:B------:R-:W0:Y:S01]  /*03e0*/  LDC.U16 R13, c[0x0][0x386] ;  /* 0x0000e180ff0d7b82 */ /* 0x000e220000000400 */
[----:B-1----:R-:W-:-:S05]  /*03f0*/  @!P0 IMAD.WIDE.U32 R4, R3, 0x2, R4 ;  /* 0x0000000203048825 */ /* 0x002fca00078e0004 */
[----:B------:R2:W5:Y:S01]  /*0400*/  @!P0 LDG.E.S16 R8, desc[UR4][R4.64] ;  /* 0x0000000404088981 */ /* 0x000562000c1e1700 */
[----:B------:R-:W-:-:S13]  /*0410*/  ISETP.GE.U32.AND P0, PT, R9, R7, PT ;  /* 0x000000070900720c */ /* 0x000fda0003f06070 */
[----:B------:R-:W1:Y:S01]  /*0420*/  @!P0 LDC.64 R2, c[0x0][0x388] ;  /* 0x0000e200ff028b82 */ /* 0x000e620000000a00 */
[----:B0-----:R-:W-:Y:S01]  /*0430*/  PRMT R10, R13, 0x9910, RZ ;  /* 0x000099100d0a7816 */ /* 0x001fe200000000ff */
[----:B--2---:R-:W-:Y:S06]  /*0440*/  @P0 BRA `(.L_x_16805) ;  /* 0x00000000005c0947 */ /* 0x004fec0003800000 */
[-C--:B------:R-:W-:Y:S02]  /*0450*/  IABS R11, R10.reuse ;  /* 0x0000000a000b7213 */ /* 0x080fe40000000000 */
[----:B------:R-:W-:Y:S02]  /*0460*/  IABS R21, R10 ;  /* 0x0000000a00157213 */ /* 0x000fe40000000000 */
[----:B------:R-:W0:Y:S01]  /*0470*/  I2F.RP R13, R11 ;  /* 0x0000000b000d7306 */ /* 0x000e220000209400 */
[----:B-----5:R-:W-:-:S07]  /*0480*/  ISETP.GE.AND P3, PT, R8, RZ, PT ;  /* 0x000000ff0800720c */ /* 0x020fce0003f66270 */
[----:B0-----:R-:W0:Y:S02]  /*0490*/  MUFU.RCP R13, R13 ;  /* 0x0000000d000d7308 */ /* 0x001e240000001000 */
[----:B0-----:R-:W-:Y:S02]  /*04a0*/  VIADD R4, R13, 0xffffffe ;  /* 0x0ffffffe0d047836 */ /* 0x001fe40000000000 */
[----:B------:R-:W-:-:S04]  /*04b0*/  IMAD.MOV R13, RZ, RZ, -R21 ;  /* 0x000000ffff0d7224 */ /* 0x000fc800078e0a15 */
[----:B------:R0:W2:Y:S02]  /*04c0*/  F2I.FTZ.U32.TRUNC.NTZ R5, R4 ;  /* 0x0000000400057305 */ /* 0x0000a4000021f000 */
[----:B0-----:R-:W-:Y:S02]  /*04d0*/  HFMA2 R4, -RZ, RZ, 0, 0 ;  /* 0x00000000ff047431 */ /* 0x001fe400000001ff */
[----:B--2---:R-:W-:-:S04]  /*04e0*/  IMAD.MOV R20, RZ, RZ, -R5 ;  /* 0x000000ffff147224 */ /* 0x004fc800078e0a05 */
        /* <DEDUP_REMOVED lines=13> */
.L_x_16805:
[----:B------:R-:W-:Y:S05]  /*05c0*/  BSYNC.RECONVERGENT B0 ;  /* 0x0000000000007941 */ /* 0x000fea0003800200 */
.L_x_16804:
[C---:B-----5:R-:W-:Y:S01]  /*05d0*/  VIADD R8, R9.reuse, 0x80 ;  /* 0x0000008009087836 */ /* 0x060fe20000000000 */
[C---:B------:R-:W-:Y:S01]  /*05e0*/  IADD3 R4, PT, PT, R9.reuse, 0x100, RZ ;  /* 0x0000010009047810 */ /* 0x040fe20007ffe0ff */
[----:B------:R-:W-:Y:S01]  /*05f0*/  VIADD R20, R9, 0x180 ;  /* 0x0000018009147836 */ /* 0x000fe20000000000 */
[----:B------:R-:W-:Y:S02]  /*0600*/  BSSY.RECONVERGENT B0, `(.L_x_16806) ;  /* 0x000001d000007945 */ /* 0x000fe40003800200 */
[-C--:B------:R-:W-:Y:S02]  /*0610*/  ISETP.GE.U32.AND P1, PT, R8, R7.reuse, PT ;  /* 0x000000070800720c */ /* 0x080fe40003f26070 */
[-C--:B------:R-:W-:Y:S02]  /*0620*/  ISETP.GE.U32.AND P6, PT, R4, R7.reuse, PT ;  /* 0x000000070400720c */ /* 0x080fe40003fc6070 */
[----:B------:R-:W-:-:S09]  /*0630*/  ISETP.GE.U32.AND P5, PT, R20, R7, PT ;  /* 0x000000071400720c */ /* 0x000fd20003fa6070 */
[----:B------:R-:W-:Y:S05]  /*0640*/  @P1 BRA `(.L_x_16807) ;  /* 0x0000000000601947 */ /* 0x000fea0003800000 */
[----:B------:R-:W-:Y:S02]  /*0650*/  IABS R13, R10 ;  /* 0x0000000a000d7213 */ /* 0x000fe40000000000 */
[----:B------:R-:W-:Y:S02]  /*0660*/  IABS R22, R18 ;  /* 0x0000001200167213 */ /* 0x000fe40000000000 */
[----:B------:R-:W0:Y:S01]  /*0670*/  I2F.RP R19, R13 ;  /* 0x0000000d00137306 */ /* 0x000e220000209400 */
[----:B------:R-:W-:Y:S02]  /*0680*/  IABS R23, R10 ;  /* 0x0000000a00177213 */ /* 0x000fe40000000000 */
[----:B------:R-:W-:Y:S02]  /*0690*/  ISETP.GE.AND P2, PT, R18, RZ, PT ;  /* 0x000000ff1200720c */ /* 0x000fe40003f46270 */
[----:B------:R-:W-:-:S03]  /*06a0*/  ISETP.NE.AND P3, PT, R10, RZ, PT ;  /* 0x000000ff0a00720c */ /* 0x000fc60003f65270 */
[----:B0-----:R-:W0:Y:S02]  /*06b0*/  MUFU.RCP R19, R19 ;  /* 0x0000001300137308 */ /* 0x001e240000001000 */
[----:B0-----:R-:W-:Y:S02]  /*06c0*/  VIADD R4, R19, 0xffffffe ;  /* 0x0ffffffe13047836 */ /* 0x001fe40000000000 */
[----:B------:R-:W-:-:S04]  /*06d0*/  IMAD.MOV R19, RZ, RZ, -R23 ;  /* 0x000000ffff137224 */ /* 0x000fc800078e0a17 */
[----:B------:R0:W2:Y:S02]  /*06e0*/  F2I.FTZ.U32.TRUNC.NTZ R5, R4 ;  /* 0x0000000400057305 */ /* 0x0000a4000021f000 */
[----:B0-----:R-:W-:Y:S01]  /*06f0*/  IMAD.MOV.U32 R4, RZ, RZ, RZ ;  /* 0x000000ffff047224 */ /* 0x001fe200078e00ff */
[----:B--2---:R-:W-:-:S05]  /*0700*/  IADD3 R20, PT, PT, RZ, -R5, RZ ;  /* 0x80000005ff147210 */ /* 0x004fca0007ffe0ff */
[----:B------:R-:W-:-:S04]  /*0710*/  IMAD R21, R20, R13, RZ ;  /* 0x0000000d14157224 */ /* 0x000fc800078e02ff */
[----:B------:R-:W-:-:S04]  /*0720*/  IMAD.HI.U32 R20, R5, R21, R4 ;  /* 0x0000001505147227 */ /* 0x000fc800078e0004 */
[----:B------:R-:W-:-:S04]  /*0730*/  IMAD.MOV.U32 R5, RZ, RZ, R22 ;  /* 0x000000ffff057224 */ /* 0x000fc800078e0016 */
[----:B------:R-:W-:-:S04]  /*0740*/  IMAD.HI.U32 R4, R20, R5, RZ ;  /* 0x0000000514047227 */ /* 0x000fc800078e00ff */
[----:B------:R-:W-:-:S05]  /*0750*/  IMAD R4, R4, R19, R5 ;  /* 0x0000001304047224 */ /* 0x000fca00078e0205 */
[----:B------:R-:W-:-:S13]  /*0760*/  ISETP.GT.U32.AND P1, PT, R13, R4, PT ;  /* 0x000000040d00720c */ /* 0x000fda0003f24070 */
[----:B------:R-:W-:-:S04]  /*0770*/  @!P1 IADD3 R4, PT, PT, R4, -R13, RZ ;  /* 0x8000000d04049210 */ /* 0x000fc80007ffe0ff */
[----:B------:R-:W-:-:S13]  /*0780*/  ISETP.GT.U32.AND P1, PT, R13, R4, PT ;  /* 0x000000040d00720c */ /* 0x000fda0003f24070 */
[----:B------:R-:W-:-:S04]  /*0790*/  @!P1 IMAD.IADD R4, R4, 0x1, -R13 ;  /* 0x0000000104049824 */ /* 0x000fc800078e0a0d */
[----:B------:R-:W-:-:S04]  /*07a0*/  IMAD.MOV.U32 R13, RZ, RZ, R4 ;  /* 0x000000ffff0d7224 */ /* 0x000fc800078e0004 */
[----:B------:R-:W-:Y:S01]  /*07b0*/  @!P2 IMAD.MOV R13, RZ, RZ, -R13 ;  /* 0x000000ffff0da224 */ /* 0x000fe200078e0a0d */
[----:B------:R-:W-:-:S07]  /*07c0*/  @!P3 LOP3.LUT R13, RZ, R10, RZ, 0x33, !PT ;  /* 0x0000000aff0db212 */ /* 0x000fce00078e33ff */
.L_x_16807:
[----:B------:R-:W-:Y:S05]  /*07d0*/  BSYNC.RECONVERGENT B0 ;  /* 0x0000000000007941 */ /* 0x000fea0003800200 */
.L_x_16806:
[C---:B------:R-:W-:Y:S01]  /*07e0*/  VIADD R18, R9.reuse, 0x280 ;  /* 0x0000028009127836 */ /* 0x040fe20000000000 */
[----:B------:R-:W-:Y:S01]  /*07f0*/  @!P0 IADD3 R5, PT, PT, R6, R9, RZ ;  /* 0x0000000906058210 */ /* 0x000fe20007ffe0ff */
[C---:B------:R-:W-:Y:S01]  /*0800*/  VIADD R20, R9.reuse, 0x300 ;  /* 0x0000030009147836 */ /* 0x040fe20000000000 */
[C---:B------:R-:W-:Y:S01]  /*0810*/  IADD3 R4, PT, PT, R9.reuse, 0x200, RZ ;  /* 0x0000020009047810 */ /* 0x040fe20007ffe0ff */
[----:B------:R-:W-:Y:S01]  /*0820*/  VIADD R22, R9, 0x380 ;  /* 0x0000038009167836 */ /* 0x000fe20000000000 */
[----:B------:R-:W-:Y:S01]  /*0830*/  BSSY.RECONVERGENT B0, `(.L_x_16808) ;  /* 0x000001f000007945 */ /* 0x000fe20003800200 */
[-C--:B------:R-:W-:Y:S01]  /*0840*/  ISETP.GE.U32.AND P2, PT, R18, R7.reuse, PT ;  /* 0x000000071200720c */ /* 0x080fe20003f46070 */
[----:B-1----:R-:W-:Y:S01]  /*0850*/  @!P0 IMAD.WIDE.U32 R2, R5, 0x2, R2 ;  /* 0x0000000205028825 */ /* 0x002fe200078e0002 */
[-C--:B------:R-:W-:Y:S02]  /*0860*/  ISETP.GE.U32.AND P1, PT, R4, R7.reuse, PT ;  /* 0x000000070400720c */ /* 0x080fe40003f26070 */
[----:B------:R-:W-:-:S02]  /*0870*/  ISETP.GE.U32.AND P3, PT, R20, R7, PT ;  /* 0x000000071400720c */ /* 0x000fc40003f66070 */
[----:B------:R-:W-:Y:S01]  /*0880*/  ISETP.GE.U32.AND P4, PT, R22, R7, PT ;  /* 0x000000071600720c */ /* 0x000fe20003f86070 */
[----:B------:R-:W-:-:S12]  /*0890*/  @P6 BRA `(.L_x_16809) ;  /* 0x0000000000606947 */ /* 0x000fd80003800000 */
[-C--:B------:R-:W-:Y:S02]  /*08a0*/  IABS R18, R10.reuse ;  /* 0x0000000a00127213 */ /* 0x080fe40000000000 */
[----:B------:R-:W-:Y:S02]  /*08b0*/  IABS R20, R10 ;  /* 0x0000000a00147213 */ /* 0x000fe40000000000 */
[----:B------:R-:W0:Y:S01]  /*08c0*/  I2F.RP R19, R18 ;  /* 0x0000001200137306 */ /* 0x000e220000209400 */
[----:B------:R-:W-:-:S07]  /*08d0*/  IABS R22, R17 ;  /* 0x0000001100167213 */ /* 0x000fce0000000000 */
[----:B0-----:R-:W0:Y:S02]  /*08e0*/  MUFU.RCP R19, R19 ;  /* 0x0000001300137308 */ /* 0x001e240000001000 */
[----:B0-----:R-:W-:Y:S02]  /*08f0*/  VIADD R4, R19, 0xffffffe ;  /* 0x0ffffffe13047836 */ /* 0x001fe40000000000 */
[----:B------:R-:W-:-:S04]  /*0900*/  IMAD.MOV R19, RZ, RZ, -R20 ;  /* 0x000000ffff137224 */ /* 0x000fc800078e0a14 */
        /* <DEDUP_REMOVED lines=11> */
[----:B------:R-:W-:Y:S01]  /*09c0*/  @!P6 IMAD.IADD R5, R5, 0x1, -R18 ;  /* 0x000000010505e824 */ /* 0x000fe200078e0a12 */
[----:B------:R-:W-:-:S04]  /*09d0*/  ISETP.GE.AND P6, PT, R17, RZ, PT ;  /* 0x000000ff1100720c */ /* 0x000fc80003fc6270 */
[----:B------:R-:W-:-:S09]  /*09e0*/  MOV R17, R5 ;  /* 0x0000000500117202 */ /* 0x000fd20000000f00 */
[----:B------:R-:W-:Y:S01]  /*09f0*/  @!P6 IMAD.MOV R17, RZ, RZ, -R17 ;  /* 0x000000ffff11e224 */ /* 0x000fe200078e0a11 */
[----:B------:R-:W-:-:S13]  /*0a00*/  ISETP.NE.AND P6, PT, R10, RZ, PT ;  /* 0x000000ff0a00720c */ /* 0x000fda0003fc5270 */
[----:B------:R-:W-:-:S07]  /*0a10*/  @!P6 LOP3.LUT R17, RZ, R10, RZ, 0x33, !PT ;  /* 0x0000000aff11e212 */ /* 0x000fce00078e33ff */
.L_x_16809:
[----:B------:R-:W-:Y:S05]  /*0a20*/  BSYNC.RECONVERGENT B0 ;  /* 0x0000000000007941 */ /* 0x000fea0003800200 */
.L_x_16808:
[----:B------:R-:W-:Y:S04]  /*0a30*/  BSSY.RECONVERGENT B0, `(.L_x_16810) ;  /* 0x000001a000007945 */ /* 0x000fe80003800200 */
[----:B------:R-:W-:Y:S05]  /*0a40*/  @P5 BRA `(.L_x_16811) ;  /* 0x0000000000605947 */ /* 0x000fea0003800000 */
[-C--:B------:R-:W-:Y:S02]  /*0a50*/  IABS R18, R10.reuse ;  /* 0x0000000a00127213 */ /* 0x080fe40000000000 */
        /* <DEDUP_REMOVED lines=23> */
.L_x_16811:
[----:B------:R-:W-:Y:S05]  /*0bd0*/  BSYNC.RECONVERGENT B0 ;  /* 0x0000000000007941 */ /* 0x000fea0003800200 */
.L_x_16810:
[----:B------:R-:W-:Y:S04]  /*0be0*/  BSSY.RECONVERGENT B0, `(.L_x_16812) ;  /* 0x000001a000007945 */ /* 0x000fe80003800200 */
[----:B------:R-:W-:Y:S05]  /*0bf0*/  @P1 BRA `(.L_x_16813) ;  /* 0x0000000000601947 */ /* 0x000fea0003800000 */
[-C--:B------:R-:W-:Y:S02]  /*0c00*/  IABS R18, R10.reuse ;  /* 0x0000000a00127213 */ /* 0x080fe40000000000 */
        /* <DEDUP_REMOVED lines=8> */
[----:B------:R0:W1:Y:S02]  /*0c90*/  F2I.FTZ.U32.TRUNC.NTZ R5, R4 ;  /* 0x0000000400057305 */ /* 0x000064000021f000 */
[----:B0-----:R-:W-:Y:S01]  /*0ca0*/  IMAD.MOV.U32 R4, RZ, RZ, RZ ;  /* 0x000000ffff047224 */ /* 0x001fe200078e00ff */
[----:B-1----:R-:W-:-:S05]  /*0cb0*/  IADD3 R21, PT, PT, RZ, -R5, RZ ;  /* 0x80000005ff157210 */ /* 0x002fca0007ffe0ff */
        /* <DEDUP_REMOVED lines=12> */
.L_x_16813:
[----:B------:R-:W-:Y:S05]  /*0d80*/  BSYNC.RECONVERGENT B0 ;  /* 0x0000000000007941 */ /* 0x000fea0003800200 */
.L_x_16812:
        /* <DEDUP_REMOVED lines=12> */
[----:B0-----:R-:W-:Y:S02]  /*0e50*/  IMAD.MOV.U32 R4, RZ, RZ, RZ ;  /* 0x000000ffff047224 */ /* 0x001fe400078e00ff */
[----:B-1----:R-:W-:-:S04]  /*0e60*/  IMAD.MOV R21, RZ, RZ, -R5 ;  /* 0x000000ffff157224 */ /* 0x002fc800078e0a05 */
[----:B------:R-:W-:-:S04]  /*0e70*/  IMAD R21, R21, R18, RZ ;  /* 0x0000001215157224 */ /* 0x000fc800078e02ff */
[----:B------:R-:W-:Y:S01]  /*0e80*/  IMAD.HI.U32 R20, R5, R21, R4 ;  /* 0x0000001505147227 */ /* 0x000fe200078e0004 */
[----:B------:R-:W-:-:S05]  /*0e90*/  MOV R5, R22 ;  /* 0x0000001600057202 */ /* 0x000fca0000000f00 */
[----:B------:R-:W-:-:S04]  /*0ea0*/  IMAD.HI.U32 R4, R20, R5, RZ ;  /* 0x0000000514047227 */ /* 0x000fc800078e00ff */
[----:B------:R-:W-:-:S05]  /*0eb0*/  IMAD R5, R4, R19, R5 ;  /* 0x0000001304057224 */ /* 0x000fca00078e0205 */
[----:B------:R-:W-:-:S13]  /*0ec0*/  ISETP.GT.U32.AND P1, PT, R18, R5, PT ;  /* 0x000000051200720c */ /* 0x000fda0003f24070 */
[----:B------:R-:W-:-:S05]  /*0ed0*/  @!P1 IMAD.IADD R5, R5, 0x1, -R18 ;  /* 0x0000000105059824 */ /* 0x000fca00078e0a12 */
[----:B------:R-:W-:-:S13]  /*0ee0*/  ISETP.GT.U32.AND P1, PT, R18, R5, PT ;  /* 0x000000051200720c */ /* 0x000fda0003f24070 */
[----:B------:R-:W-:-:S04]  /*0ef0*/  @!P1 IMAD.IADD R5, R5, 0x1, -R18 ;  /* 0x0000000105059824 */ /* 0x000fc800078e0a12 */
[----:B------:R-:W-:-:S05]  /*0f00*/  IMAD.MOV.U32 R16, RZ, RZ, R5 ;  /* 0x000000ffff107224 */ /* 0x000fca00078e0005 */
[----:B------:R-:W-:Y:S02]  /*0f10*/  @!P2 IADD3 R16, PT, PT, -R16, RZ, RZ ;  /* 0x000000ff1010a210 */ /* 0x000fe40007ffe1ff */
[----:B------:R-:W-:-:S07]  /*0f20*/  @!P5 LOP3.LUT R16, RZ, R10, RZ, 0x33, !PT ;  /* 0x0000000aff10d212 */ /* 0x000fce00078e33ff */
.L_x_16815:
[----:B------:R-:W-:Y:S05]  /*0f30*/  BSYNC.RECONVERGENT B0 ;  /* 0x0000000000007941 */ /* 0x000fea0003800200 */
.L_x_16814:
        /* <DEDUP_REMOVED lines=22> */
[----:B------:R-:W-:-:S05]  /*10a0*/  @!P1 IMAD.IADD R5, R5, 0x1, -R18 ;  /* 0x0000000105059824 */ /* 0x000fca00078e0a12 */
[----:B------:R-:W-:-:S05]  /*10b0*/  MOV R14, R5 ;  /* 0x00000005000e7202 */ /* 0x000fca0000000f00 */
[----:B------:R-:W-:Y:S01]  /*10c0*/  @!P2 IMAD.MOV R14, RZ, RZ, -R14 ;  /* 0x000000ffff0ea224 */ /* 0x000fe200078e0a0e */
[----:B------:R-:W-:-:S07]  /*10d0*/  @!P3 LOP3.LUT R14, RZ, R10, RZ, 0x33, !PT ;  /* 0x0000000aff0eb212 */ /* 0x000fce00078e33ff */
.L_x_16817:
[----:B------:R-:W-:Y:S05]  /*10e0*/  BSYNC.RECONVERGENT B0 ;  /* 0x0000000000007941 */ /* 0x000fea0003800200 */
.L_x_16816:
        /* <DEDUP_REMOVED lines=25> */
.L_x_16819:
[----:B------:R-:W-:Y:S05]  /*1280*/  BSYNC.RECONVERGENT B0 ;  /* 0x0000000000007941 */ /* 0x000fea0003800200 */
.L_x_16818:
        /* <DEDUP_REMOVED lines=18> */
.L_x_16822:
[----:B------:R-:W-:-:S13]  /*13b0*/  ISETP.GE.U32.AND P0, PT, R9, R7, PT ;  /* 0x000000070900720c */ /* 0x000fda0003f06070 */
[----:B------:R-:W-:Y:S05]  /*13c0*/  @P0 BRA `(.L_x_16824) ;  /* 0x0000000000300947 */ /* 0x000fea0003800000 */
[----:B0-----:R-:W0:Y:S01]  /*13d0*/  LDC.64 R2, c[0x0][0x388] ;  /* 0x0000e200ff027b82 */ /* 0x001e220000000a00 */
[----:B------:R-:W-:Y:S01]  /*13e0*/  IMAD.IADD R5, R6, 0x1, R9 ;  /* 0x0000000106057824 */ /* 0x000fe200078e0209 */
[----:B------:R-:W-:-:S03]  /*13f0*/  IADD3 R9, PT, PT, R9, 0x80, RZ ;  /* 0x0000008009097810 */ /* 0x000fc60007ffe0ff */
[----:B0-----:R-:W-:-:S05]  /*1400*/  IMAD.WIDE.U32 R2, R5, 0x2, R2 ;  /* 0x0000000205027825 */ /* 0x001fca00078e0002 */
[----:B------:R1:W-:Y:S02]  /*1410*/  STG.E.U16 desc[UR4][R2.64], R15 ;  /* 0x0000000f02007986 */ /* 0x0003e4000c101504 */
.L_x_16823:
[----:B------:R-:W-:-:S13]  /*1420*/  ISETP.GE.U32.AND P0, PT, R9, R7, PT ;  /* 0x000000070900720c */ /* 0x000fda0003f06070 */
[----:B------:R-:W-:Y:S05]  /*1430*/  @P0 BRA `(.L_x_16825) ;  /* 0x0000000000340947 */ /* 0x000fea0003800000 */
[----:B01----:R-:W0:Y:S01]  /*1440*/  LDC.64 R2, c[0x0][0x388] ;  /* 0x0000e200ff027b82 */ /* 0x003e220000000a00 */
[----:B------:R-:W-:Y:S02]  /*1450*/  IMAD.IADD R5, R6, 0x1, R9 ;  /* 0x0000000106057824 */ /* 0x000fe400078e0209 */
[----:B------:R-:W-:Y:S02]  /*1460*/  VIADD R9, R9, 0x80 ;  /* 0x0000008009097836 */ /* 0x000fe40000000000 */
[----:B0-----:R-:W-:-:S05]  /*1470*/  IMAD.WIDE.U32 R2, R5, 0x2, R2 ;  /* 0x0000000205027825 */ /* 0x001fca00078e0002 */
[----:B------:R1:W-:Y:S02]  /*1480*/  STG.E.U16 desc[UR4][R2.64], R0 ;  /* 0x0000000002007986 */ /* 0x0003e4000c101504 */
.L_x_16824:
        /* <DEDUP_REMOVED lines=8> */
.L_x_16825:
[----:B------:R-:W-:Y:S05]  /*1510*/  BSYNC.RELIABLE B1 ;  /* 0x0000000000017941 */ /* 0x000fea0003800100 */
.L_x_16821:
[----:B------:R-:W-:-:S13]  /*1520*/  ISETP.GE.U32.AND P0, PT, R9, R7, PT ;  /* 0x000000070900720c */ /* 0x000fda0003f06070 */
[----:B012---:R-:W0:Y:S01]  /*1530*/  @!P0 LDC.64 R2, c[0x0][0x388] ;  /* 0x0000e200ff028b82 */ /* 0x007e220000000a00 */
[----:B------:R-:W-:Y:S02]  /*1540*/  @!P0 IMAD.IADD R5, R6, 0x1, R9 ;  /* 0x0000000106058824 */ /* 0x000fe400078e0209 */
[----:B------:R-:W-:Y:S02]  /*1550*/  @!P0 VIADD R9, R9, 0x80 ;  /* 0x0000008009098836 */ /* 0x000fe40000000000 */
[----:B0-----:R-:W-:-:S05]  /*1560*/  @!P0 IMAD.WIDE.U32 R2, R5, 0x2, R2 ;  /* 0x0000000205028825 */ /* 0x001fca00078e0002 */
[----:B------:R2:W-:Y:S02]  /*1570*/  @!P0 STG.E.U16 desc[UR4][R2.64], R14 ;  /* 0x0000000e02008986 */ /* 0x0005e4000c101504 */
.L_x_16826:
[----:B------:R-:W-:Y:S05]  /*1580*/  BSYNC.RECONVERGENT B0 ;  /* 0x0000000000007941 */ /* 0x000fea0003800200 */
.L_x_16820:
        /* <DEDUP_REMOVED lines=8> */
.L_x_16803:
[----:B------:R-:W0:Y:S01]  /*1610*/  S2R R4, SR_TID.X ;  /* 0x0000000000047919 */ /* 0x000e220000002100 */
[----:B------:R-:W1:Y:S02]  /*1620*/  LDC.64 R2, c[0x0][0x390] ;  /* 0x0000e400ff027b82 */ /* 0x000e640000000a00 */
[----:B-1----:R-:W-:-:S04]  /*1630*/  IMAD.WIDE.U32 R2, R6, 0x2, R2 ;  /* 0x0000000206027825 */ /* 0x002fc800078e0002 */
[----:B0-----:R-:W-:-:S05]  /*1640*/  IMAD.WIDE.U32 R2, R4, 0x4, R2 ;  /* 0x0000000404027825 */ /* 0x001fca00078e0002 */
[----:B------:R-:W2:Y:S04]  /*1650*/  LDG.E R8, desc[UR4][R2.64] ;  /* 0x0000000402087981 */ /* 0x000ea8000c1e1900 */
[----:B------:R-:W3:Y:S04]  /*1660*/  LDG.E R0, desc[UR4][R2.64+0x200] ;  /* 0x0002000402007981 */ /* 0x000ee8000c1e1900 */
[----:B------:R-:W4:Y:S04]  /*1670*/  LDG.E R10, desc[UR4][R2.64+0x400] ;  /* 0x00040004020a7981 */ /* 0x000f28000c1e1900 */
[----:B------:R0:W5:Y:S01]  /*1680*/  LDG.E R11, desc[UR4][R2.64+0x600] ;  /* 0x00060004020b7981 */ /* 0x000162000c1e1900 */
[----:B------:R-:W1:Y:S01]  /*1690*/  LDC.U16 R5, c[0x0][0x386] ;  /* 0x0000e180ff057b82 */ /* 0x000e620000000400 */
[----:B------:R-:W-:Y:S01]  /*16a0*/  IMAD.MOV.U32 R16, RZ, RZ, RZ ;  /* 0x000000ffff107224 */ /* 0x000fe200078e00ff */
[----:B-1----:R-:W-:-:S04]  /*16b0*/  PRMT R7, R5, 0x9910, RZ ;  /* 0x0000991005077816 */ /* 0x002fc800000000ff */
[----:B------:R-:W-:-:S04]  /*16c0*/  IABS R5, R7 ;  /* 0x0000000700057213 */ /* 0x000fc80000000000 */
[----:B------:R-:W1:Y:S08]  /*16d0*/  I2F.RP R9, R5 ;  /* 0x0000000500097306 */ /* 0x000e700000209400 */
[----:B-1----:R-:W1:Y:S02]  /*16e0*/  MUFU.RCP R9, R9 ;  /* 0x0000000900097308 */ /* 0x002e640000001000 */
[----:B-1----:R-:W-:-:S02]  /*16f0*/  IADD3 R17, PT, PT, R9, 0xffffffe, RZ ;  /* 0x0ffffffe09117810 */ /* 0x002fc40007ffe0ff */
[----:B------:R-:W-:-:S04]  /*1700*/  IABS R9, R7 ;  /* 0x0000000700097213 */ /* 0x000fc80000000000 */
[----:B------:R-:W1:Y:S01]  /*1710*/  F2I.FTZ.U32.TRUNC.NTZ R17, R17 ;  /* 0x0000001100117305 */ /* 0x000e62000021f000 */
[----:B------:R-:W-:Y:S02]  /*1720*/  IMAD.MOV R22, RZ, RZ, -R9 ;  /* 0x000000ffff167224 */ /* 0x000fe400078e0a09 */
[----:B-1----:R-:W-:-:S04]  /*1730*/  IMAD.MOV R12, RZ, RZ, -R17 ;  /* 0x000000ffff0c7224 */ /* 0x002fc800078e0a11 */
[----:B0-----:R-:W-:-:S04]  /*1740*/  IMAD R3, R12, R5, RZ ;  /* 0x000000050c037224 */ /* 0x001fc800078e02ff */
[----:B------:R-:W-:Y:S01]  /*1750*/  IMAD.HI.U32 R16, R17, R3, R16 ;  /* 0x0000000311107227 */ /* 0x000fe200078e0010 */
[C---:B--2---:R-:W-:Y:S02]  /*1760*/  PRMT R2, R8.reuse, 0x9910, RZ ;  /* 0x0000991008027816 */ /* 0x044fe400000000ff */
[----:B------:R-:W-:Y:S02]  /*1770*/  PRMT R8, R8, 0xbb32, RZ ;  /* 0x0000bb3208087816 */ /* 0x000fe400000000ff */
[C---:B---3--:R-:W-:Y:S02]  /*1780*/  PRMT R12, R0.reuse, 0x9910, RZ ;  /* 0x00009910000c7816 */ /* 0x048fe400000000ff */
[----:B------:R-:W-:Y:S01]  /*1790*/  IABS R17, R2 ;  /* 0x0000000200117213 */ /* 0x000fe20000000000 */
[----:B------:R-:W-:Y:S01]  /*17a0*/  IMAD.MOV.U32 R3, RZ, RZ, R8 ;  /* 0x000000ffff037224 */ /* 0x000fe200078e0008 */
[----:B------:R-:W-:Y:S02]  /*17b0*/  MOV R8, R12 ;  /* 0x0000000c00087202 */ /* 0x000fe40000000f00 */
[----:B------:R-:W-:Y:S01]  /*17c0*/  PRMT R12, R0, 0xbb32, RZ ;  /* 0x0000bb32000c7816 */ /* 0x000fe200000000ff */
[----:B------:R-:W-:Y:S01]  /*17d0*/  IMAD.HI.U32 R9, R16, R17, RZ ;  /* 0x0000001110097227 */ /* 0x000fe200078e00ff */
[----:B------:R-:W-:-:S02]  /*17e0*/  IABS R21, R8 ;  /* 0x0000000800157213 */ /* 0x000fc40000000000 */
[----:B------:R-:W-:Y:S01]  /*17f0*/  IABS R19, R3 ;  /* 0x0000000300137213 */ /* 0x000fe20000000000 */
[----:B------:R-:W-:Y:S01]  /*1800*/  IMAD R18, R9, R22, R17 ;  /* 0x0000001609127224 */ /* 0x000fe200078e0211 */
[----:B----4-:R-:W-:Y:S01]  /*1810*/  PRMT R17, R10, 0x9910, RZ ;  /* 0x000099100a117816 */ /* 0x010fe200000000ff */
[----:B------:R-:W-:-:S03]  /*1820*/  IMAD.HI.U32 R15, R16, R21, RZ ;  /* 0x00000015100f7227 */ /* 0x000fc600078e00ff */
[----:B------:R-:W-:Y:S01]  /*1830*/  IABS R23, R17 ;  /* 0x0000001100177213 */ /* 0x000fe20000000000 */
[----:B------:R-:W-:Y:S01]  /*1840*/  IMAD.MOV.U32 R9, RZ, RZ, R12 ;  /* 0x000000ffff097224 */ /* 0x000fe200078e000c */
[----:B------:R-:W-:Y:S01]  /*1850*/  ISETP.GT.U32.AND P1, PT, R5, R18, PT ;  /* 0x000000120500720c */ /* 0x000fe20003f24070 */
[-C--:B------:R-:W-:Y:S01]  /*1860*/  IMAD R0, R15, R22.reuse, R21 ;  /* 0x000000160f007224 */ /* 0x080fe200078e0215 */
[----:B------:R-:W-:Y:S01]  /*1870*/  PRMT R15, R10, 0xbb32, RZ ;  /* 0x0000bb320a0f7816 */ /* 0x000fe200000000ff */
[C---:B------:R-:W-:Y:S01]  /*1880*/  IMAD.HI.U32 R13, R16.reuse, R19, RZ ;  /* 0x00000013100d7227 */ /* 0x040fe200078e00ff */
[----:B------:R-:W-:Y:S02]  /*1890*/  IABS R21, R9 ;  /* 0x0000000900157213 */ /* 0x000fe40000000000 */
[----:B------:R-:W-:Y:S01]  /*18a0*/  IABS R25, R15 ;  /* 0x0000000f00197213 */ /* 0x000fe20000000000 */
[----:B------:R-:W-:Y:S01]  /*18b0*/  IMAD R20, R13, R22, R19 ;  /* 0x000000160d147224 */ /* 0x000fe200078e0213 */
[C---:B-----5:R-:W-:Y:S01]  /*18c0*/  PRMT R13, R11.reuse, 0x9910, RZ ;  /* 0x000099100b0d7816 */ /* 0x060fe200000000ff */
[----:B------:R-:W-:Y:S01]  /*18d0*/  IMAD.HI.U32 R19, R16, R21, RZ ;  /* 0x0000001510137227 */ /* 0x000fe200078e00ff */
[----:B------:R-:W-:-:S02]  /*18e0*/  PRMT R11, R11, 0xbb32, RZ ;  /* 0x0000bb320b0b7816 */ /* 0x000fc400000000ff */
[----:B------:R-:W-:Y:S01]  /*18f0*/  ISETP.GT.U32.AND P2, PT, R5, R20, PT ;  /* 0x000000140500720c */ /* 0x000fe20003f44070 */
[----:B------:R-:W-:Y:S01]  /*1900*/  IMAD R12, R19, R22, R21 ;  /* 0x00000016130c7224 */ /* 0x000fe200078e0215 */
[----:B------:R-:W-:Y:S01]  /*1910*/  IABS R27, R13 ;  /* 0x0000000d001b7213 */ /* 0x000fe20000000000 */
[C---:B------:R-:W-:Y:S01]  /*1920*/  IMAD.HI.U32 R19, R16.reuse, R23, RZ ;  /* 0x0000001710137227 */ /* 0x040fe200078e00ff */
[----:B------:R-:W-:Y:S02]  /*1930*/  ISETP.GT.U32.AND P3, PT, R5, R0, PT ;  /* 0x000000000500720c */ /* 0x000fe40003f64070 */
[----:B------:R-:W-:Y:S01]  /*1940*/  IABS R29, R11 ;  /* 0x0000000b001d7213 */ /* 0x000fe20000000000 */
[----:B------:R-:W-:Y:S01]  /*1950*/  IMAD R14, R19, R22, R23 ;  /* 0x00000016130e7224 */ /* 0x000fe200078e0217 */
[----:B------:R-:W-:Y:S01]  /*1960*/  ISETP.GT.U32.AND P4, PT, R5, R12, PT ;  /* 0x0000000c0500720c */ /* 0x000fe20003f84070 */
[----:B------:R-:W-:-:S03]  /*1970*/  IMAD.HI.U32 R21, R16, R25, RZ ;  /* 0x0000001910157227 */ /* 0x000fc600078e00ff */
[----:B------:R-:W-:Y:S01]  /*1980*/  ISETP.GT.U32.AND P5, PT, R5, R14, PT ;  /* 0x0000000e0500720c */ /* 0x000fe20003fa4070 */
[----:B------:R-:W-:Y:S01]  /*1990*/  IMAD.HI.U32 R19, R16, R27, RZ ;  /* 0x0000001b10137227 */ /* 0x000fe200078e00ff */
[----:B------:R-:W-:-:S03]  /*19a0*/  @!P2 IADD3 R20, PT, PT, R20, -R5, RZ ;  /* 0x800000051414a210 */ /* 0x000fc60007ffe0ff */
[----:B------:R-:W-:Y:S02]  /*19b0*/  IMAD R10, R21, R22, R25 ;  /* 0x00000016150a7224 */ /* 0x000fe400078e0219 */
[----:B------:R-:W-:-:S03]  /*19c0*/  IMAD.HI.U32 R21, R16, R29, RZ ;  /* 0x0000001d10157227 */ /* 0x000fc600078e00ff */
[----:B------:R-:W-:Y:S01]  /*19d0*/  ISETP.GT.U32.AND P0, PT, R5, R10, PT ;  /* 0x0000000a0500720c */ /* 0x000fe20003f04070 */
[-C--:B------:R-:W-:Y:S02]  /*19e0*/  IMAD R16, R19, R22.reuse, R27 ;  /* 0x0000001613107224 */ /* 0x080fe400078e021b */
[----:B------:R-:W-:Y:S02]  /*19f0*/  @!P1 IMAD.IADD R18, R18, 0x1, -R5 ;  /* 0x0000000112129824 */ /* 0x000fe400078e0a05 */
[----:B------:R-:W-:Y:S01]  /*1a00*/  IMAD R22, R21, R22, R29 ;  /* 0x0000001615167224 */ /* 0x000fe200078e021d */
[C---:B------:R-:W-:Y:S01]  /*1a10*/  ISETP.GT.U32.AND P1, PT, R5.reuse, R16, PT ;  /* 0x000000100500720c */ /* 0x040fe20003f24070 */
[--C-:B------:R-:W-:Y:S01]  /*1a20*/  @!P3 IMAD.IADD R0, R0, 0x1, -R5.reuse ;  /* 0x000000010000b824 */ /* 0x100fe200078e0a05 */
[C---:B------:R-:W-:Y:S01]  /*1a30*/  ISETP.GT.U32.AND P3, PT, R5.reuse, R20, PT ;  /* 0x000000140500720c */ /* 0x040fe20003f64070 */
[--C-:B------:R-:W-:Y:S01]  /*1a40*/  @!P5 IMAD.IADD R14, R14, 0x1, -R5.reuse ;  /* 0x000000010e0ed824 */ /* 0x100fe200078e0a05 */
[C---:B------:R-:W-:Y:S01]  /*1a50*/  ISETP.GT.U32.AND P2, PT, R5.reuse, R18, PT ;  /* 0x000000120500720c */ /* 0x040fe20003f44070 */
[----:B------:R-:W-:Y:S01]  /*1a60*/  @!P4 IMAD.IADD R12, R12, 0x1, -R5 ;  /* 0x000000010c0cc824 */ /* 0x000fe200078e0a05 */
[----:B------:R-:W-:-:S02]  /*1a70*/  ISETP.GT.U32.AND P6, PT, R5, R22, PT ;  /* 0x000000160500720c */ /* 0x000fc40003fc4070 */
[----:B------:R-:W-:Y:S02]  /*1a80*/  ISETP.GE.AND P5, PT, R3, RZ, PT ;  /* 0x000000ff0300720c */ /* 0x000fe40003fa6270 */
[----:B------:R-:W-:Y:S02]  /*1a90*/  ISETP.GE.AND P4, PT, R2, RZ, PT ;  /* 0x000000ff0200720c */ /* 0x000fe40003f86270 */
[-C--:B------:R-:W-:Y:S01]  /*1aa0*/  @!P0 IADD3 R10, PT, PT, R10, -R5.reuse, RZ ;  /* 0x800000050a0a8210 */ /* 0x080fe20007ffe0ff */
[--C-:B------:R-:W-:Y:S01]  /*1ab0*/  @!P1 IMAD.IADD R16, R16, 0x1, -R5.reuse ;  /* 0x0000000110109824 */ /* 0x100fe200078e0a05 */
[C---:B------:R-:W-:Y:S01]  /*1ac0*/  ISETP.GT.U32.AND P1, PT, R5.reuse, R0, PT ;  /* 0x000000000500720c */ /* 0x040fe20003f24070 */
[--C-:B------:R-:W-:Y:S01]  /*1ad0*/  @!P3 IMAD.IADD R20, R20, 0x1, -R5.reuse ;  /* 0x000000011414b824 */ /* 0x100fe200078e0a05 */
[C---:B------:R-:W-:Y:S01]  /*1ae0*/  ISETP.GT.U32.AND P3, PT, R5.reuse, R14, PT ;  /* 0x0000000e0500720c */ /* 0x040fe20003f64070 */
[----:B------:R-:W-:Y:S01]  /*1af0*/  @!P2 IMAD.IADD R18, R18, 0x1, -R5 ;  /* 0x000000011212a824 */ /* 0x000fe200078e0a05 */
[C---:B------:R-:W-:Y:S01]  /*1b00*/  ISETP.GT.U32.AND P2, PT, R5.reuse, R12, PT ;  /* 0x0000000c0500720c */ /* 0x040fe20003f44070 */
[----:B------:R-:W0:Y:S01]  /*1b10*/  LDC.64 R2, c[0x0][0x388] ;  /* 0x0000e200ff027b82 */ /* 0x000e220000000a00 */
[----:B------:R-:W-:Y:S01]  /*1b20*/  @!P6 IADD3 R22, PT, PT, R22, -R5, RZ ;  /* 0x800000051616e210 */ /* 0x000fe20007ffe0ff */
[----:B------:R-:W-:Y:S01]  /*1b30*/  @!P5 IMAD.MOV R20, RZ, RZ, -R20 ;  /* 0x000000ffff14d224 */ /* 0x000fe200078e0a14 */
[C---:B------:R-:W-:Y:S01]  /*1b40*/  ISETP.GT.U32.AND P5, PT, R5.reuse, R16, PT ;  /* 0x000000100500720c */ /* 0x040fe20003fa4070 */
[----:B------:R-:W-:Y:S01]  /*1b50*/  @!P4 IMAD.MOV R18, RZ, RZ, -R18 ;  /* 0x000000ffff12c224 */ /* 0x000fe200078e0a12 */
[----:B------:R-:W-:-:S02]  /*1b60*/  ISETP.GT.U32.AND P6, PT, R5, R10, PT ;  /* 0x0000000a0500720c */ /* 0x000fc40003fc4070 */
[----:B------:R-:W-:Y:S01]  /*1b70*/  ISETP.GT.U32.AND P4, PT, R5, R22, PT ;  /* 0x000000160500720c */ /* 0x000fe20003f84070 */
[--C-:B------:R-:W-:Y:S01]  /*1b80*/  @!P1 IMAD.IADD R0, R0, 0x1, -R5.reuse ;  /* 0x0000000100009824 */ /* 0x100fe200078e0a05 */
[----:B------:R-:W-:Y:S01]  /*1b90*/  ISETP.GE.AND P1, PT, R8, RZ, PT ;  /* 0x000000ff0800720c */ /* 0x000fe20003f26270 */
[--C-:B------:R-:W-:Y:S01]  /*1ba0*/  @!P3 IMAD.IADD R14, R14, 0x1, -R5.reuse ;  /* 0x000000010e0eb824 */ /* 0x100fe200078e0a05 */
[----:B------:R-:W-:Y:S02]  /*1bb0*/  ISETP.GE.AND P3, PT, R17, RZ, PT ;  /* 0x000000ff1100720c */ /* 0x000fe40003f66270 */
[----:B------:R-:W-:Y:S02]  /*1bc0*/  @!P2 IADD3 R12, PT, PT, R12, -R5, RZ ;  /* 0x800000050c0ca210 */ /* 0x000fe40007ffe0ff */
[----:B------:R-:W-:Y:S01]  /*1bd0*/  ISETP.GE.AND P2, PT, R9, RZ, PT ;  /* 0x000000ff0900720c */ /* 0x000fe20003f46270 */
[--C-:B------:R-:W-:Y:S01]  /*1be0*/  @!P5 IMAD.IADD R16, R16, 0x1, -R5.reuse ;  /* 0x000000011010d824 */ /* 0x100fe200078e0a05 */
[----:B------:R-:W-:Y:S01]  /*1bf0*/  ISETP.GE.AND P5, PT, R13, RZ, PT ;  /* 0x000000ff0d00720c */ /* 0x000fe20003fa6270 */
[----:B------:R-:W-:Y:S01]  /*1c00*/  @!P6 IMAD.IADD R10, R10, 0x1, -R5 ;  /* 0x000000010a0ae824 */ /* 0x000fe200078e0a05 */
[----:B------:R-:W-:-:S02]  /*1c10*/  ISETP.GE.AND P6, PT, R15, RZ, PT ;  /* 0x000000ff0f00720c */ /* 0x000fc40003fc6270 */
[----:B------:R-:W-:Y:S01]  /*1c20*/  @!P4 IADD3 R22, PT, PT, R22, -R5, RZ ;  /* 0x800000051616c210 */ /* 0x000fe20007ffe0ff */
[----:B------:R-:W-:Y:S01]  /*1c30*/  @!P1 IMAD.MOV R0, RZ, RZ, -R0 ;  /* 0x000000ffff009224 */ /* 0x000fe200078e0a00 */
[----:B------:R-:W-:Y:S01]  /*1c40*/  ISETP.GE.AND P4, PT, R11, RZ, PT ;  /* 0x000000ff0b00720c */ /* 0x000fe20003f86270 */
[----:B------:R-:W-:Y:S01]  /*1c50*/  @!P3 IMAD.MOV R14, RZ, RZ, -R14 ;  /* 0x000000ffff0eb224 */ /* 0x000fe200078e0a0e */
[----:B------:R-:W-:Y:S01]  /*1c60*/  ISETP.NE.AND P0, PT, R7, RZ, PT ;  /* 0x000000ff0700720c */ /* 0x000fe20003f05270 */
[----:B0-----:R-:W-:Y:S01]  /*1c70*/  IMAD.WIDE.U32 R2, R6, 0x2, R2 ;  /* 0x0000000206027825 */ /* 0x001fe200078e0002 */
[----:B------:R-:W-:-:S03]  /*1c80*/  LOP3.LUT R7, RZ, R7, RZ, 0x33, !PT ;  /* 0x00000007ff077212 */ /* 0x000fc600078e33ff */
[----:B------:R-:W-:Y:S01]  /*1c90*/  @!P2 IMAD.MOV R12, RZ, RZ, -R12 ;  /* 0x000000ffff0ca224 */ /* 0x000fe200078e0a0c */
[C---:B------:R-:W-:Y:S01]  /*1ca0*/  SEL R18, R7.reuse, R18, !P0 ;  /* 0x0000001207127207 */ /* 0x040fe20004000000 */
[----:B------:R-:W-:Y:S01]  /*1cb0*/  @!P5 IMAD.MOV R16, RZ, RZ, -R16 ;  /* 0x000000ffff10d224 */ /* 0x000fe200078e0a10 */
[----:B------:R-:W-:Y:S01]  /*1cc0*/  @!P6 IADD3 R10, PT, PT, -R10, RZ, RZ ;  /* 0x000000ff0a0ae210 */ /* 0x000fe20007ffe1ff */
[----:B------:R-:W-:Y:S01]  /*1cd0*/  IMAD.WIDE.U32 R2, R4, 0x4, R2 ;  /* 0x0000000404027825 */ /* 0x000fe200078e0002 */
[C---:B------:R-:W-:Y:S02]  /*1ce0*/  SEL R19, R7.reuse, R20, !P0 ;  /* 0x0000001407137207 */ /* 0x040fe40004000000 */
[C---:B------:R-:W-:Y:S01]  /*1cf0*/  SEL R5, R7.reuse, R0, !P0 ;  /* 0x0000000007057207 */ /* 0x040fe20004000000 */
[----:B------:R-:W-:Y:S01]  /*1d00*/  @!P4 IMAD.MOV R22, RZ, RZ, -R22 ;  /* 0x000000ffff16c224 */ /* 0x000fe200078e0a16 */
[C---:B------:R-:W-:Y:S02]  /*1d10*/  SEL R12, R7.reuse, R12, !P0 ;  /* 0x0000000c070c7207 */ /* 0x040fe40004000000 */
[----:B------:R-:W-:-:S02]  /*1d20*/  SEL R9, R7, R14, !P0 ;  /* 0x0000000e07097207 */ /* 0x000fc40004000000 */
[C---:B------:R-:W-:Y:S02]  /*1d30*/  SEL R10, R7.reuse, R10, !P0 ;  /* 0x0000000a070a7207 */ /* 0x040fe40004000000 */
[C---:B------:R-:W-:Y:S02]  /*1d40*/  SEL R16, R7.reuse, R16, !P0 ;  /* 0x0000001007107207 */ /* 0x040fe40004000000 */
[----:B------:R-:W-:Y:S02]  /*1d50*/  SEL R7, R7, R22, !P0 ;  /* 0x0000001607077207 */ /* 0x000fe40004000000 */
[----:B------:R-:W-:Y:S02]  /*1d60*/  PRMT R18, R18, 0x5410, R19 ;  /* 0x0000541012127816 */ /* 0x000fe40000000013 */
[----:B------:R-:W-:Y:S02]  /*1d70*/  PRMT R5, R5, 0x5410, R12 ;  /* 0x0000541005057816 */ /* 0x000fe4000000000c */
[----:B------:R-:W-:Y:S01]  /*1d80*/  PRMT R9, R9, 0x5410, R10 ;  /* 0x0000541009097816 */ /* 0x000fe2000000000a */
[----:B------:R-:W-:Y:S01]  /*1d90*/  STG.E desc[UR4][R2.64], R18 ;  /* 0x0000001202007986 */ /* 0x000fe2000c101904 */
[----:B------:R-:W-:-:S03]  /*1da0*/  PRMT R7, R16, 0x5410, R7 ;  /* 0x0000541010077816 */ /* 0x000fc60000000007 */
[----:B------:R-:W-:Y:S04]  /*1db0*/  STG.E desc[UR4][R2.64+0x200], R5 ;  /* 0x0002000502007986 */ /* 0x000fe8000c101904 */
[----:B------:R-:W-:Y:S04]  /*1dc0*/  STG.E desc[UR4][R2.64+0x400], R9 ;  /* 0x0004000902007986 */ /* 0x000fe8000c101904 */
[----:B------:R-:W-:Y:S01]  /*1dd0*/  STG.E desc[UR4][R2.64+0x600], R7 ;  /* 0x0006000702007986 */ /* 0x000fe2000c101904 */
[----:B------:R-:W-:Y:S05]  /*1de0*/  EXIT ;  /* 0x000000000000794d */ /* 0x000fea0003800000 */
.L_x_16827:
        /* <DEDUP_REMOVED lines=9> */
.L_x_54873:


//--------------------- .text._ZN2at6native29vectorized_elementwise_kernelILi4ENS0_13BUnaryFunctorIsssZZZNS0_16fmod_kernel_cudaERNS_18TensorIteratorBaseEENKUlvE_clEvENKUlvE3_clEvEUlssE_EESt5arrayIPcLm2EEEEviT0_T1_ --------------------------
	.section	.text._ZN2at6native29vectorized_elementwise_kernelILi4ENS0_13BUnaryFunctorIsssZZZNS0_16fmod_kernel_cudaERNS_18TensorIteratorBaseEENKUlvE_clEvENKUlvE3_clEvEUlssE_EESt5arrayIPcLm2EEEEviT0_T1_,"ax",@progbits
	.align	128
        .global         _ZN2at6native29vectorized_elementwise_kernelILi4ENS0_13BUnaryFunctorIsssZZZNS0_16fmod_kernel_cudaERNS_18TensorIteratorBaseEENKUlvE_clEvENKUlvE3_clEvEUlssE_EESt5arrayIPcLm2EEEEviT0_T1_
        .type           _ZN2at6native29vectorized_elementwise_kernelILi4ENS0_13BUnaryFunctorIsssZZZNS0_16fmod_kernel_cudaERNS_18TensorIteratorBaseEENKUlvE_clEvENKUlvE3_clEvEUlssE_EESt5arrayIPcLm2EEEEviT0_T1_,@function
        .size           _ZN2at6native29vectorized_elementwise_kernelILi4ENS0_13BUnaryFunctorIsssZZZNS0_16fmod_kernel_cudaERNS_18TensorIteratorBaseEENKUlvE_clEvENKUlvE3_clEvEUlssE_EESt5arrayIPcLm2EEEEviT0_T1_,(.L_x_54874 - _ZN2at6native29vectorized_elementwise_kernelILi4ENS0_13BUnaryFunctorIsssZZZNS0_16fmod_kernel_cudaERNS_18TensorIteratorBaseEENKUlvE_clEvENKUlvE3_clEvEUlssE_EESt5arrayIPcLm2EEEEviT0_T1_)
        .other          _ZN2at6native29vectorized_elementwise_kernelILi4ENS0_13BUnaryFunctorIsssZZZNS0_16fmod_kernel_cudaERNS_18TensorIteratorBaseEENKUlvE_clEvENKUlvE3_clEvEUlssE_EESt5arrayIPcLm2EEEEviT0_T1_,@"STO_CUDA_ENTRY STV_DEFAULT"
_ZN2at6native29vectorized_elementwise_kernelILi4ENS0_13BUnaryFunctorIsssZZZNS0_16fmod_kernel_cudaERNS_18TensorIteratorBaseEENKUlvE_clEvENKUlvE3_clEvEUlssE_EESt5arrayIPcLm2EEEEviT0_T1_:
.text._ZN2at6native29vectorized_elementwise_kernelILi4ENS0_13BUnaryFunctorIsssZZZNS0_16fmod_kernel_cudaERNS_18TensorIteratorBaseEENKUlvE_clEvENKUlvE3_clEvEUlssE_EESt5arrayIPcLm2EEEEviT0_T1_:
        /* <DEDUP_REMOVED lines=92> */
.L_x_16830:
[----:B------:R-:W-:Y:S05]  /*05c0*/  BSYNC.RECONVERGENT B0 ;  /* 0x0000000000007941 */ /* 0x000fea0003800200 */
.L_x_16829:
        /* <DEDUP_REMOVED lines=17> */
[----:B------:R0:W2:Y:S02]  /*06e0*/  F2I.FTZ.U32.TRUNC.NTZ R5, R4 ;  /* 0x0000000400057305 */ /* 0x0000a4000021f000 */
[----:B0-----:R-:W-:Y:S02]  /*06f0*/  IMAD.MOV.U32 R4, RZ, RZ, RZ ;  /* 0x000000ffff047224 */ /* 0x001fe400078e00ff */
        /* <DEDUP_REMOVED lines=13> */
.L_x_16832:
[----:B------:R-:W-:Y:S05]  /*07d0*/  BSYNC.RECONVERGENT B0 ;  /* 0x0000000000007941 */ /* 0x000fea0003800200 */
.L_x_16831:
[C---:B------:R-:W-:Y:S01]  /*07e0*/  VIADD R4, R9.reuse, 0x200 ;  /* 0x0000020009047836 */ /* 0x040fe20000000000 */
[C---:B------:R-:W-:Y:S01]  /*07f0*/  IADD3 R18, PT, PT, R9.reuse, 0x280, RZ ;  /* 0x0000028009127810 */ /* 0x040fe20007ffe0ff */
[C---:B------:R-:W-:Y:S01]  /*0800*/  VIADD R20, R9.reuse, 0x300 ;  /* 0x0000030009147836 */ /* 0x040fe20000000000 */
[----:B------:R-:W-:Y:S01]  /*0810*/  BSSY.RECONVERGENT B0, `(.L_x_16833) ;  /* 0x0000021000007945 */ /* 0x000fe20003800200 */
[----:B------:R-:W-:Y:S01]  /*0820*/  VIADD R22, R9, 0x380 ;  /* 0x0000038009167836 */ /* 0x000fe20000000000 */
[-C--:B------:R-:W-:Y:S01]  /*0830*/  ISETP.GE.U32.AND P1, PT, R4, R7.reuse, PT ;  /* 0x000000070400720c */ /* 0x080fe20003f26070 */
[----:B------:R-:W-:Y:S01]  /*0840*/  @!P0 IMAD.IADD R5, R6, 0x1, R9 ;  /* 0x0000000106058824 */ /* 0x000fe200078e0209 */
[-C--:B------:R-:W-:Y:S02]  /*0850*/  ISETP.GE.U32.AND P2, PT, R18, R7.reuse, PT ;  /* 0x000000071200720c */ /* 0x080fe40003f46070 */
[-C--:B------:R-:W-:Y:S01]  /*0860*/  ISETP.GE.U32.AND P3, PT, R20, R7.reuse, PT ;  /* 0x000000071400720c */ /* 0x080fe20003f66070 */
[----:B-1----:R-:W-:Y:S01]  /*0870*/  @!P0 IMAD.WIDE.U32 R2, R5, 0x2, R2 ;  /* 0x0000000205028825 */ /* 0x002fe200078e0002 */
[----:B------:R-:W-:Y:S01]  /*0880*/  ISETP.GE.U32.AND P4, PT, R22, R7, PT ;  /* 0x000000071600720c */ /* 0x000fe20003f86070 */
[----:B------:R-:W-:-:S12]  /*0890*/  @P6 BRA `(.L_x_16834) ;  /* 0x0000000000606947 */ /* 0x000fd80003800000 */
[-C--:B------:R-:W-:Y:S02]  /*08a0*/  IABS R18, R10.reuse ;  /* 0x0000000a00127213 */ /* 0x080fe40000000000 */
[----:B------:R-:W-:Y:S02]  /*08b0*/  IABS R20, R10 ;  /* 0x0000000a00147213 */ /* 0x000fe40000000000 */
[----:B------:R-:W0:Y:S01]  /*08c0*/  I2F.RP R19, R18 ;  /* 0x0000001200137306 */ /* 0x000e220000209400 */
[----:B------:R-:W-:-:S07]  /*08d0*/  IABS R22, R17 ;  /* 0x0000001100167213 */ /* 0x000fce0000000000 */
        /* <DEDUP_REMOVED lines=14> */
[----:B------:R-:W-:Y:S01]  /*09c0*/  @!P6 IMAD.IADD R5, R5, 0x1, -R18 ;  /* 0x000000010505e824 */ /* 0x000fe200078e0a12 */
[----:B------:R-:W-:-:S03]  /*09d0*/  ISETP.GE.AND P6, PT, R17, RZ, PT ;  /* 0x000000ff1100720c */ /* 0x000fc60003fc6270 */
[----:B------:R-:W-:-:S10]  /*09e0*/  IMAD.MOV.U32 R17, RZ, RZ, R5 ;  /* 0x000000ffff117224 */ /* 0x000fd400078e0005 */
[----:B------:R-:W-:Y:S02]  /*09f0*/  @!P6 IADD3 R17, PT, PT, -R17, RZ, RZ ;  /* 0x000000ff1111e210 */ /* 0x000fe40007ffe1ff */
[----:B------:R-:W-:-:S13]  /*0a00*/  ISETP.NE.AND P6, PT, R10, RZ, PT ;  /* 0x000000ff0a00720c */ /* 0x000fda0003fc5270 */
[----:B------:R-:W-:-:S07]  /*0a10*/  @!P6 LOP3.LUT R17, RZ, R10, RZ, 0x33, !PT ;  /* 0x0000000aff11e212 */ /* 0x000fce00078e33ff */
.L_x_16834:
[----:B------:R-:W-:Y:S05]  /*0a20*/  BSYNC.RECONVERGENT B0 ;  /* 0x0000000000007941 */ /* 0x000fea0003800200 */
.L_x_16833:
[----:B------:R-:W-:Y:S04]  /*0a30*/  BSSY.RECONVERGENT B0, `(.L_x_16835) ;  /* 0x000001a000007945 */ /* 0x000fe80003800200 */
[----:B------:R-:W-:Y:S05]  /*0a40*/  @P5 BRA `(.L_x_16836) ;  /* 0x0000000000605947 */ /* 0x000fea0003800000 */
        /* <DEDUP_REMOVED lines=19> */
[----:B------:R-:W-:Y:S01]  /*0b80*/  @!P6 IMAD.IADD R5, R5, 0x1, -R18 ;  /* 0x000000010505e824 */ /* 0x000fe200078e0a12 */
[----:B------:R-:W-:-:S04]  /*0b90*/  ISETP.NE.AND P6, PT, R10, RZ, PT ;  /* 0x000000ff0a00720c */ /* 0x000fc80003fc5270 */
[----:B------:R-:W-:-:S05]  /*0ba0*/  MOV R15, R5 ;  /* 0x00000005000f7202 */ /* 0x000fca0000000f00 */
[----:B------:R-:W-:-:S04]  /*0bb0*/  @!P5 IMAD.MOV R15, RZ, RZ, -R15 ;  /* 0x000000ffff0fd224 */ /* 0x000fc800078e0a0f */
[----:B------:R-:W-:-:S07]  /*0bc0*/  @!P6 LOP3.LUT R15, RZ, R10, RZ, 0x33, !PT ;  /* 0x0000000aff0fe212 */ /* 0x000fce00078e33ff */
.L_x_16836:
[----:B------:R-:W-:Y:S05]  /*0bd0*/  BSYNC.RECONVERGENT B0 ;  /* 0x0000000000007941 */ /* 0x000fea0003800200 */
.L_x_16835:
        /* <DEDUP_REMOVED lines=26> */
.L_x_16838:
[----:B------:R-:W-:Y:S05]  /*0d80*/  BSYNC.RECONVERGENT B0 ;  /* 0x0000000000007941 */ /* 0x000fea0003800200 */
.L_x_16837:
        /* <DEDUP_REMOVED lines=26> */
.L_x_16840:
[----:B------:R-:W-:Y:S05]  /*0f30*/  BSYNC.RECONVERGENT B0 ;  /* 0x0000000000007941 */ /* 0x000fea0003800200 */
.L_x_16839:
        /* <DEDUP_REMOVED lines=26> */
.L_x_16842:
[----:B------:R-:W-:Y:S05]  /*10e0*/  BSYNC.RECONVERGENT B0 ;  /* 0x0000000000007941 */ /* 0x000fea0003800200 */
.L_x_16841:
        /* <DEDUP_REMOVED lines=23> */
[----:B------:R-:W-:Y:S02]  /*1260*/  @!P2 IADD3 R4, PT, PT, -R4, RZ, RZ ;  /* 0x000000ff0404a210 */ /* 0x000fe40007ffe1ff */
[----:B------:R-:W-:-:S07]  /*1270*/  @!P3 LOP3.LUT R4, RZ, R10, RZ, 0x33, !PT ;  /* 0x0000000aff04b212 */ /* 0x000fce00078e33ff */
.L_x_16844:
[----:B------:R-:W-:Y:S05]  /*1280*/  BSYNC.RECONVERGENT B0 ;  /* 0x0000000000007941 */ /* 0x000fea0003800200 */
.L_x_16843:
[----:B------:R-:W-:Y:S01]  /*1290*/  @!P0 IMAD.MOV.U32 R9, RZ, RZ, R8 ;  /* 0x000000ffff098224 */ /* 0x000fe200078e0008 */
[----:B------:R0:W-:Y:S01]  /*12a0*/  @!P0 STG.E.U16 desc[UR4][R2.64], R11 ;  /* 0x0000000b02008986 */ /* 0x0001e2000c101504 */
[----:B------:R-:W-:Y:S04]  /*12b0*/  BSSY.RECONVERGENT B0, `(.L_x_16845) ;  /* 0x000002d000007945 */ /* 0x000fe80003800200 */
[----:B------:R-:W-:Y:S01]  /*12c0*/  BSSY.RELIABLE B1, `(.L_x_16846) ;  /* 0x0000025000017945 */ /* 0x000fe20003800100 */
[----:B------:R-:W-:-:S13]  /*12d0*/  ISETP.GE.U32.AND P0, PT, R9, R7, PT ;  /* 0x000000070900720c */ /* 0x000fda0003f06070 */
[----:B0-----:R-:W-:Y:S05]  /*12e0*/  @P0 BRA `(.L_x_16847) ;  /* 0x0000000000300947 */ /* 0x001fea0003800000 */
[----:B------:R-:W0:Y:S01]  /*12f0*/  LDC.64 R2, c[0x0][0x388] ;  /* 0x0000e200ff027b82 */ /* 0x000e220000000a00 */
[----:B------:R-:W-:Y:S02]  /*1300*/  IMAD.IADD R5, R6, 0x1, R9 ;  /* 0x0000000106057824 */ /* 0x000fe400078e0209 */
[----:B------:R-:W-:-:S05]  /*1310*/  VIADD R9, R9, 0x80 ;  /* 0x0000008009097836 */ /* 0x000fca0000000000 */
        /* <DEDUP_REMOVED lines=9> */
.L_x_16847:
[----:B------:R-:W-:-:S13]  /*13b0*/  ISETP.GE.U32.AND P0, PT, R9, R7, PT ;  /* 0x000000070900720c */ /* 0x000fda0003f06070 */
[----:B------:R-:W-:Y:S05]  /*13c0*/  @P0 BRA `(.L_x_16849) ;  /* 0x0000000000300947 */ /* 0x000fea0003800000 */
[----:B0-----:R-:W0:Y:S01]  /*13d0*/  LDC.64 R2, c[0x0][0x388] ;  /* 0x0000e200ff027b82 */ /* 0x001e220000000a00 */
[----:B------:R-:W-:Y:S02]  /*13e0*/  IMAD.IADD R5, R6, 0x1, R9 ;  /* 0x0000000106057824 */ /* 0x000fe400078e0209 */
[----:B------:R-:W-:Y:S02]  /*13f0*/  VIADD R9, R9, 0x80 ;  /* 0x0000008009097836 */ /* 0x000fe40000000000 */
[----:B0-----:R-:W-:-:S05]  /*1400*/  IMAD.WIDE.U32 R2, R5, 0x2, R2 ;  /* 0x0000000205027825 */ /* 0x001fca00078e0002 */
[----:B------:R1:W-:Y:S02]  /*1410*/  STG.E.U16 desc[UR4][R2.64], R15 ;  /* 0x0000000f02007986 */ /* 0x0003e4000c101504 */
.L_x_16848:
[----:B------:R-:W-:-:S13]  /*1420*/  ISETP.GE.U32.AND P0, PT, R9, R7, PT ;  /* 0x000000070900720c */ /* 0x000fda0003f06070 */
[----:B------:R-:W-:Y:S05]  /*1430*/  @P0 BRA `(.L_x_16850) ;  /* 0x0000000000340947 */ /* 0x000fea0003800000 */
[----:B01----:R-:W0:Y:S01]  /*1440*/  LDC.64 R2, c[0x0][0x388] ;  /* 0x0000e200ff027b82 */ /* 0x003e220000000a00 */
[----:B------:R-:W-:Y:S01]  /*1450*/  IADD3 R5, PT, PT, R6, R9, RZ ;  /* 0x0000000906057210 */ /* 0x000fe20007ffe0ff */
[----:B------:R-:W-:-:S04]  /*1460*/  VIADD R9, R9, 0x80 ;  /* 0x0000008009097836 */ /* 0x000fc80000000000 */
[----:B0-----:R-:W-:-:S05]  /*1470*/  IMAD.WIDE.U32 R2, R5, 0x2, R2 ;  /* 0x0000000205027825 */ /* 0x001fca00078e0002 */
[----:B------:R1:W-:Y:S02]  /*1480*/  STG.E.U16 desc[UR4][R2.64], R0 ;  /* 0x0000000002007986 */ /* 0x0003e4000c101504 */
.L_x_16849:
[----:B------:R-:W-:-:S13]  /*1490*/  ISETP.GE.U32.AND P0, PT, R9, R7, PT ;  /* 0x000000070900720c */ /* 0x000fda0003f06070 */
[----:B------:R-:W-:Y:S05]  /*14a0*/  @P0 BREAK.RELIABLE B1 ;  /* 0x0000000000010942 */ /* 0x000fea0003800100 */
[----:B------:R-:W-:Y:S05]  /*14b0*/  @P0 BRA `(.L_x_16851) ;  /* 0x0000000000300947 */ /* 0x000fea0003800000 */
[----:B01----:R-:W0:Y:S01]  /*14c0*/  LDC.64 R2, c[0x0][0x388] ;  /* 0x0000e200ff027b82 */ /* 0x003e220000000a00 */
[----:B------:R-:W-:Y:S02]  /*14d0*/  IMAD.IADD R5, R6, 0x1, R9 ;  /* 0x0000000106057824 */ /* 0x000fe400078e0209 */
[----:B------:R-:W-:Y:S02]  /*14e0*/  VIADD R9, R9, 0x80 ;  /* 0x0000008009097836 */ /* 0x000fe40000000000 */
[----:B0-----:R-:W-:-:S05]  /*14f0*/  IMAD.WIDE.U32 R2, R5, 0x2, R2 ;  /* 0x0000000205027825 */ /* 0x001fca00078e0002 */
[----:B------:R2:W-:Y:S02]  /*1500*/  STG.E.U16 desc[UR4][R2.64], R16 ;  /* 0x0000001002007986 */ /* 0x0005e4000c101504 */
.L_x_16850:
[----:B------:R-:W-:Y:S05]  /*1510*/  BSYNC.RELIABLE B1 ;  /* 0x0000000000017941 */ /* 0x000fea0003800100 */
.L_x_16846:
[----:B------:R-:W-:-:S13]  /*1520*/  ISETP.GE.U32.AND P0, PT, R9, R7, PT ;  /* 0x000000070900720c */ /* 0x000fda0003f06070 */
[----:B012---:R-:W0:Y:S01]  /*1530*/  @!P0 LDC.64 R2, c[0x0][0x388] ;  /* 0x0000e200ff028b82 */ /* 0x007e220000000a00 */
[----:B------:R-:W-:Y:S01]  /*1540*/  @!P0 IADD3 R5, PT, PT, R6, R9, RZ ;  /* 0x0000000906058210 */ /* 0x000fe20007ffe0ff */
[----:B------:R-:W-:-:S04]  /*1550*/  @!P0 VIADD R9, R9, 0x80 ;  /* 0x0000008009098836 */ /* 0x000fc80000000000 */
[----:B0-----:R-:W-:-:S05]  /*1560*/  @!P0 IMAD.WIDE.U32 R2, R5, 0x2, R2 ;  /* 0x0000000205028825 */ /* 0x001fca00078e0002 */
[----:B------:R2:W-:Y:S02]  /*1570*/  @!P0 STG.E.U16 desc[UR4][R2.64], R14 ;  /* 0x0000000e02008986 */ /* 0x0005e4000c101504 */
.L_x_16851:
[----:B------:R-:W-:Y:S05]  /*1580*/  BSYNC.RECONVERGENT B0 ;  /* 0x0000000000007941 */ /* 0x000fea0003800200 */
.L_x_16845:
        /* <DEDUP_REMOVED lines=8> */
.L_x_16828:
[----:B------:R-:W0:Y:S01]  /*1610*/  S2R R0, SR_TID.X ;  /* 0x0000000000007919 */ /* 0x000e220000002100 */
[----:B------:R-:W1:Y:S02]  /*1620*/  LDC.64 R2, c[0x0][0x390] ;  /* 0x0000e400ff027b82 */ /* 0x000e640000000a00 */
[----:B-1----:R-:W-:-:S04]  /*1630*/  IMAD.WIDE.U32 R2, R6, 0x2, R2 ;  /* 0x0000000206027825 */ /* 0x002fc800078e0002 */
[----:B0-----:R-:W-:-:S05]  /*1640*/  IMAD.WIDE.U32 R12, R0, 0x8, R2 ;  /* 0x00000008000c7825 */ /* 0x001fca00078e0002 */
[----:B------:R-:W2:Y:S04]  /*1650*/  LDG.E.64 R10, desc[UR4][R12.64] ;  /* 0x000000040c0a7981 */ /* 0x000ea8000c1e1b00 */
[----:B------:R0:W3:Y:S01]  /*1660*/  LDG.E.64 R2, desc[UR4][R12.64+0x400] ;  /* 0x000400040c027981 */ /* 0x0000e2000c1e1b00 */
[----:B------:R-:W1:Y:S02]  /*1670*/  LDC.U16 R4, c[0x0][0x386] ;  /* 0x0000e180ff047b82 */ /* 0x000e640000000400 */
[----:B-1----:R-:W-:-:S04]  /*1680*/  PRMT R4, R4, 0x9910, RZ ;  /* 0x0000991004047816 */ /* 0x002fc800000000ff */
[----:B------:R-:W-:-:S04]  /*1690*/  IABS R8, R4 ;  /* 0x0000000400087213 */ /* 0x000fc80000000000 */
[----:B------:R-:W1:Y:S08]  /*16a0*/  I2F.RP R5, R8 ;  /* 0x0000000800057306 */ /* 0x000e700000209400 */
[----:B-1----:R-:W1:Y:S02]  /*16b0*/  MUFU.RCP R5, R5 ;  /* 0x0000000500057308 */ /* 0x002e640000001000 */
[----:B-1----:R-:W-:Y:S01]  /*16c0*/  VIADD R14, R5, 0xffffffe ;  /* 0x0ffffffe050e7836 */ /* 0x002fe20000000000 */
[----:B------:R-:W-:-:S05]  /*16d0*/  IABS R5, R4 ;  /* 0x0000000400057213 */ /* 0x000fca0000000000 */
[----:B------:R1:W4:Y:S01]  /*16e0*/  F2I.FTZ.U32.TRUNC.NTZ R15, R14 ;  /* 0x0000000e000f7305 */ /* 0x000322000021f000 */
[----:B------:R-:W-:Y:S01]  /*16f0*/  IADD3 R16, PT, PT, RZ, -R5, RZ ;  /* 0x80000005ff107210 */ /* 0x000fe20007ffe0ff */
[----:B-1----:R-:W-:Y:S01]  /*1700*/  IMAD.MOV.U32 R14, RZ, RZ, RZ ;  /* 0x000000ffff0e7224 */ /* 0x002fe200078e00ff */
[----:B----4-:R-:W-:-:S05]  /*1710*/  IADD3 R19, PT, PT, RZ, -R15, RZ ;  /* 0x8000000fff137210 */ /* 0x010fca0007ffe0ff */
[----:B------:R-:W-:-:S04]  /*1720*/  IMAD R19, R19, R8, RZ ;  /* 0x0000000813137224 */ /* 0x000fc800078e02ff */
[----:B------:R-:W-:Y:S01]  /*1730*/  IMAD.HI.U32 R19, R15, R19, R14 ;  /* 0x000000130f137227 */ /* 0x000fe200078e000e */
[C---:B--2---:R-:W-:Y:S02]  /*1740*/  PRMT R7, R10.reuse, 0x9910, RZ ;  /* 0x000099100a077816 */ /* 0x044fe400000000ff */
[----:B0-----:R-:W-:Y:S02]  /*1750*/  PRMT R12, R10, 0xbb32, RZ ;  /* 0x0000bb320a0c7816 */ /* 0x001fe400000000ff */
[----:B------:R-:W-:Y:S01]  /*1760*/  PRMT R9, R11, 0x9910, RZ ;  /* 0x000099100b097816 */ /* 0x000fe200000000ff */
[----:B------:R-:W-:Y:S01]  /*1770*/  IMAD.MOV.U32 R10, RZ, RZ, R7 ;  /* 0x000000ffff0a7224 */ /* 0x000fe200078e0007 */
[----:B------:R-:W-:Y:S02]  /*1780*/  IABS R18, R12 ;  /* 0x0000000c00127213 */ /* 0x000fe40000000000 */
[----:B---3--:R-:W-:Y:S01]  /*1790*/  PRMT R22, R2, 0xbb32, RZ ;  /* 0x0000bb3202167816 */ /* 0x008fe200000000ff */
[----:B------:R-:W-:Y:S01]  /*17a0*/  IMAD.MOV.U32 R7, RZ, RZ, R9 ;  /* 0x000000ffff077224 */ /* 0x000fe200078e0009 */
[----:B------:R-:W-:Y:S01]  /*17b0*/  IABS R14, R10 ;  /* 0x0000000a000e7213 */ /* 0x000fe20000000000 */
[----:B------:R-:W-:Y:S01]  /*17c0*/  IMAD.HI.U32 R15, R19, R18, RZ ;  /* 0x00000012130f7227 */ /* 0x000fe200078e00ff */
[----:B------:R-:W-:-:S02]  /*17d0*/  PRMT R9, R11, 0xbb32, RZ ;  /* 0x0000bb320b097816 */ /* 0x000fc400000000ff */
[----:B------:R-:W-:Y:S01]  /*17e0*/  IABS R20, R7 ;  /* 0x0000000700147213 */ /* 0x000fe20000000000 */
[----:B------:R-:W-:Y:S01]  /*17f0*/  IMAD.HI.U32 R17, R19, R14, RZ ;  /* 0x0000000e13117227 */ /* 0x000fe200078e00ff */
[----:B------:R-:W-:-:S03]  /*1800*/  IABS R11, R9 ;  /* 0x00000009000b7213 */ /* 0x000fc60000000000 */
[----:B------:R-:W-:-:S04]  /*1810*/  IMAD.HI.U32 R5, R19, R20, RZ ;  /* 0x0000001413057227 */ /* 0x000fc800078e00ff */
[-C--:B------:R-:W-:Y:S01]  /*1820*/  IMAD R17, R17, R16.reuse, R14 ;  /* 0x0000001011117224 */ /* 0x080fe200078e020e */
[----:B------:R-:W-:Y:S01]  /*1830*/  PRMT R14, R2, 0x9910, RZ ;  /* 0x00009910020e7816 */ /* 0x000fe200000000ff */
[----:B------:R-:W-:Y:S02]  /*1840*/  IMAD.MOV.U32 R2, RZ, RZ, R11 ;  /* 0x000000ffff027224 */ /* 0x000fe400078e000b */
[-C--:B------:R-:W-:Y:S01]  /*1850*/  IMAD R15, R15, R16.reuse, R18 ;  /* 0x000000100f0f7224 */ /* 0x080fe200078e0212 */
[----:B------:R-:W-:Y:S01]  /*1860*/  PRMT R18, R3, 0xbb32, RZ ;  /* 0x0000bb3203127816 */ /* 0x000fe200000000ff */
[----:B------:R-:W-:Y:S01]  /*1870*/  IMAD R5, R5, R16, R20 ;  /* 0x0000001005057224 */ /* 0x000fe200078e0214 */
[----:B------:R-:W-:Y:S01]  /*1880*/  PRMT R20, R3, 0x9910, RZ ;  /* 0x0000991003147816 */ /* 0x000fe200000000ff */
[----:B------:R-:W-:Y:S01]  /*1890*/  IMAD.HI.U32 R13, R19, R2, RZ ;  /* 0x00000002130d7227 */ /* 0x000fe200078e00ff */
[----:B------:R-:W-:Y:S02]  /*18a0*/  IABS R3, R22 ;  /* 0x0000001600037213 */ /* 0x000fe40000000000 */
[----:B------:R-:W-:Y:S01]  /*18b0*/  IABS R26, R20 ;  /* 0x00000014001a7213 */ /* 0x000fe20000000000 */
[----:B------:R-:W-:Y:S01]  /*18c0*/  IMAD R13, R13, R16, R2 ;  /* 0x000000100d0d7224 */ /* 0x000fe200078e0202 */
[C---:B------:R-:W-:Y:S01]  /*18d0*/  ISETP.GT.U32.AND P2, PT, R8.reuse, R17, PT ;  /* 0x000000110800720c */ /* 0x040fe20003f44070 */
[----:B------:R-:W-:Y:S01]  /*18e0*/  IMAD.MOV.U32 R2, RZ, RZ, R3 ;  /* 0x000000ffff027224 */ /* 0x000fe200078e0003 */
[----:B------:R-:W-:Y:S01]  /*18f0*/  IABS R24, R14 ;  /* 0x0000000e00187213 */ /* 0x000fe20000000000 */
[----:B------:R-:W-:Y:S01]  /*1900*/  IMAD.HI.U32 R3, R19, R26, RZ ;  /* 0x0000001a13037227 */ /* 0x000fe200078e00ff */
[----:B------:R-:W-:-:S02]  /*1910*/  ISETP.GT.U32.AND P6, PT, R8, R15, PT ;  /* 0x0000000f0800720c */ /* 0x000fc40003fc4070 */
[----:B------:R-:W-:Y:S01]  /*1920*/  IABS R28, R18 ;  /* 0x00000012001c7213 */ /* 0x000fe20000000000 */
[C---:B------:R-:W-:Y:S01]  /*1930*/  IMAD.HI.U32 R11, R19.reuse, R24, RZ ;  /* 0x00000018130b7227 */ /* 0x040fe200078e00ff */
[C---:B------:R-:W-:Y:S02]  /*1940*/  ISETP.GT.U32.AND P3, PT, R8.reuse, R5, PT ;  /* 0x000000050800720c */ /* 0x040fe40003f64070 */
[----:B------:R-:W-:Y:S01]  /*1950*/  ISETP.GT.U32.AND P5, PT, R8, R13, PT ;  /* 0x0000000d0800720c */ /* 0x000fe20003fa4070 */
[----:B------:R-:W-:-:S04]  /*1960*/  IMAD.HI.U32 R21, R19, R2, RZ ;  /* 0x0000000213157227 */ /* 0x000fc800078e00ff */
[----:B------:R-:W-:Y:S02]  /*1970*/  IMAD.HI.U32 R23, R19, R28, RZ ;  /* 0x0000001c13177227 */ /* 0x000fe400078e00ff */
[----:B------:R-:W-:Y:S02]  /*1980*/  @!P6 IADD3 R15, PT, PT, R15, -R8, RZ ;  /* 0x800000080f0fe210 */ /* 0x000fe40007ffe0ff */
[-C--:B------:R-:W-:Y:S02]  /*1990*/  IMAD R19, R3, R16.reuse, R26 ;  /* 0x0000001003137224 */ /* 0x080fe400078e021a */
[-C--:B------:R-:W-:Y:S02]  /*19a0*/  IMAD R11, R11, R16.reuse, R24 ;  /* 0x000000100b0b7224 */ /* 0x080fe400078e0218 */
[-C--:B------:R-:W-:Y:S02]  /*19b0*/  IMAD R21, R21, R16.reuse, R2 ;  /* 0x0000001015157224 */ /* 0x080fe400078e0202 */
[----:B------:R-:W-:Y:S01]  /*19c0*/  IMAD R23, R23, R16, R28 ;  /* 0x0000001017177224 */ /* 0x000fe200078e021c */
[C---:B------:R-:W-:Y:S01]  /*19d0*/  ISETP.GT.U32.AND P0, PT, R8.reuse, R11, PT ;  /* 0x0000000b0800720c */ /* 0x040fe20003f04070 */
[--C-:B------:R-:W-:Y:S01]  /*19e0*/  @!P2 IMAD.IADD R17, R17, 0x1, -R8.reuse ;  /* 0x000000011111a824 */ /* 0x100fe200078e0a08 */
[C---:B------:R-:W-:Y:S01]  /*19f0*/  ISETP.GT.U32.AND P2, PT, R8.reuse, R19, PT ;  /* 0x000000130800720c */ /* 0x040fe20003f44070 */
[--C-:B------:R-:W-:Y:S01]  /*1a00*/  @!P3 IMAD.IADD R5, R5, 0x1, -R8.reuse ;  /* 0x000000010505b824 */ /* 0x100fe200078e0a08 */
[C---:B------:R-:W-:Y:S01]  /*1a10*/  ISETP.GT.U32.AND P1, PT, R8.reuse, R21, PT ;  /* 0x000000150800720c */ /* 0x040fe20003f24070 */
[----:B------:R-:W-:Y:S01]  /*1a20*/  @!P5 IMAD.IADD R13, R13, 0x1, -R8 ;  /* 0x000000010d0dd824 */ /* 0x000fe200078e0a08 */
[C---:B------:R-:W-:Y:S01]  /*1a30*/  ISETP.GT.U32.AND P4, PT, R8.reuse, R23, PT ;  /* 0x000000170800720c */ /* 0x040fe20003f84070 */
[----:B------:R-:W0:Y:S01]  /*1a40*/  LDC.64 R2, c[0x0][0x388] ;  /* 0x0000e200ff027b82 */ /* 0x000e220000000a00 */
[----:B------:R-:W-:-:S02]  /*1a50*/  ISETP.GT.U32.AND P6, PT, R8, R17, PT ;  /* 0x000000110800720c */ /* 0x000fc40003fc4070 */
[----:B------:R-:W-:Y:S02]  /*1a60*/  ISETP.GT.U32.AND P3, PT, R8, R15, PT ;  /* 0x0000000f0800720c */ /* 0x000fe40003f64070 */
[----:B------:R-:W-:Y:S01]  /*1a70*/  ISETP.GE.AND P5, PT, R10, RZ, PT ;  /* 0x000000ff0a00720c */ /* 0x000fe20003fa6270 */
[--C-:B------:R-:W-:Y:S01]  /*1a80*/  @!P0 IMAD.IADD R11, R11, 0x1, -R8.reuse ;  /* 0x000000010b0b8824 */ /* 0x100fe200078e0a08 */
[----:B------:R-:W-:Y:S01]  /*1a90*/  ISETP.GE.AND P0, PT, R12, RZ, PT ;  /* 0x000000ff0c00720c */ /* 0x000fe20003f06270 */
[--C-:B------:R-:W-:Y:S01]  /*1aa0*/  @!P2 IMAD.IADD R19, R19, 0x1, -R8.reuse ;  /* 0x000000011313a824 */ /* 0x100fe200078e0a08 */
[C---:B------:R-:W-:Y:S02]  /*1ab0*/  ISETP.GT.U32.AND P2, PT, R8.reuse, R13, PT ;  /* 0x0000000d0800720c */ /* 0x040fe40003f44070 */
[----:B------:R-:W-:Y:S01]  /*1ac0*/  @!P1 IADD3 R21, PT, PT, R21, -R8, RZ ;  /* 0x8000000815159210 */ /* 0x000fe20007ffe0ff */
[--C-:B------:R-:W-:Y:S01]  /*1ad0*/  @!P4 IMAD.IADD R23, R23, 0x1, -R8.reuse ;  /* 0x000000011717c824 */ /* 0x100fe200078e0a08 */
[C---:B------:R-:W-:Y:S01]  /*1ae0*/  ISETP.GT.U32.AND P1, PT, R8.reuse, R5, PT ;  /* 0x000000050800720c */ /* 0x040fe20003f24070 */
[----:B------:R-:W-:Y:S01]  /*1af0*/  @!P6 IMAD.IADD R17, R17, 0x1, -R8 ;  /* 0x000000011111e824 */ /* 0x000fe200078e0a08 */
[----:B------:R-:W-:-:S02]  /*1b00*/  ISETP.GT.U32.AND P4, PT, R8, R21, PT ;  /* 0x000000150800720c */ /* 0x000fc40003f84070 */
[-C--:B------:R-:W-:Y:S01]  /*1b10*/  @!P3 IADD3 R15, PT, PT, R15, -R8.reuse, RZ ;  /* 0x800000080f0fb210 */ /* 0x080fe20007ffe0ff */
[----:B------:R-:W-:Y:S01]  /*1b20*/  @!P5 IMAD.MOV R17, RZ, RZ, -R17 ;  /* 0x000000ffff11d224 */ /* 0x000fe200078e0a11 */
[C---:B------:R-:W-:Y:S02]  /*1b30*/  ISETP.GT.U32.AND P6, PT, R8.reuse, R19, PT ;  /* 0x000000130800720c */ /* 0x040fe40003fc4070 */
[C---:B------:R-:W-:Y:S01]  /*1b40*/  ISETP.GT.U32.AND P3, PT, R8.reuse, R11, PT ;  /* 0x0000000b0800720c */ /* 0x040fe20003f64070 */
[----:B------:R-:W-:Y:S01]  /*1b50*/  @!P0 IMAD.MOV R15, RZ, RZ, -R15 ;  /* 0x000000ffff0f8224 */ /* 0x000fe200078e0a0f */
[----:B------:R-:W-:Y:S01]  /*1b60*/  ISETP.GT.U32.AND P5, PT, R8, R23, PT ;  /* 0x000000170800720c */ /* 0x000fe20003fa4070 */
[----:B0-----:R-:W-:Y:S01]  /*1b70*/  IMAD.WIDE.U32 R2, R6, 0x2, R2 ;  /* 0x0000000206027825 */ /* 0x001fe200078e0002 */
[----:B------:R-:W-:Y:S02]  /*1b80*/  @!P2 IADD3 R13, PT, PT, R13, -R8, RZ ;  /* 0x800000080d0da210 */ /* 0x000fe40007ffe0ff */
[----:B------:R-:W-:Y:S01]  /*1b90*/  ISETP.GE.AND P0, PT, R7, RZ, PT ;  /* 0x000000ff0700720c */ /* 0x000fe20003f06270 */
[--C-:B------:R-:W-:Y:S01]  /*1ba0*/  @!P1 IMAD.IADD R5, R5, 0x1, -R8.reuse ;  /* 0x0000000105059824 */ /* 0x100fe200078e0a08 */
[----:B------:R-:W-:Y:S01]  /*1bb0*/  ISETP.GE.AND P1, PT, R9, RZ, PT ;  /* 0x000000ff0900720c */ /* 0x000fe20003f26270 */
[--C-:B------:R-:W-:Y:S01]  /*1bc0*/  @!P4 IMAD.IADD R21, R21, 0x1, -R8.reuse ;  /* 0x000000011515c824 */ /* 0x100fe200078e0a08 */
[----:B------:R-:W-:Y:S01]  /*1bd0*/  ISETP.GE.AND P2, PT, R14, RZ, PT ;  /* 0x000000ff0e00720c */ /* 0x000fe20003f46270 */
[--C-:B------:R-:W-:Y:S01]  /*1be0*/  @!P6 IMAD.IADD R19, R19, 0x1, -R8.reuse ;  /* 0x000000011313e824 */ /* 0x100fe200078e0a08 */
[----:B------:R-:W-:Y:S01]  /*1bf0*/  ISETP.GE.AND P4, PT, R20, RZ, PT ;  /* 0x000000ff1400720c */ /* 0x000fe20003f86270 */
[----:B------:R-:W-:Y:S01]  /*1c00*/  @!P3 IMAD.IADD R11, R11, 0x1, -R8 ;  /* 0x000000010b0bb824 */ /* 0x000fe200078e0a08 */
[----:B------:R-:W-:Y:S01]  /*1c10*/  ISETP.GE.AND P6, PT, R18, RZ, PT ;  /* 0x000000ff1200720c */ /* 0x000fe20003fc6270 */
[----:B------:R-:W-:Y:S01]  /*1c20*/  IMAD.WIDE.U32 R2, R0, 0x8, R2 ;  /* 0x0000000800027825 */ /* 0x000fe200078e0002 */
[----:B------:R-:W-:-:S02]  /*1c30*/  ISETP.GE.AND P3, PT, R22, RZ, PT ;  /* 0x000000ff1600720c */ /* 0x000fc40003f66270 */
[----:B------:R-:W-:Y:S01]  /*1c40*/  @!P5 IADD3 R23, PT, PT, R23, -R8, RZ ;  /* 0x800000081717d210 */ /* 0x000fe20007ffe0ff */
[----:B------:R-:W-:Y:S01]  /*1c50*/  @!P0 IMAD.MOV R5, RZ, RZ, -R5 ;  /* 0x000000ffff058224 */ /* 0x000fe200078e0a05 */
[----:B------:R-:W-:Y:S01]  /*1c60*/  ISETP.NE.AND P5, PT, R4, RZ, PT ;  /* 0x000000ff0400720c */ /* 0x000fe20003fa5270 */
[----:B------:R-:W-:Y:S01]  /*1c70*/  @!P1 IMAD.MOV R13, RZ, RZ, -R13 ;  /* 0x000000ffff0d9224 */ /* 0x000fe200078e0a0d */
[----:B------:R-:W-:Y:S01]  /*1c80*/  LOP3.LUT R10, RZ, R4, RZ, 0x33, !PT ;  /* 0x00000004ff0a7212 */ /* 0x000fe200078e33ff */
[----:B------:R-:W-:Y:S02]  /*1c90*/  @!P2 IMAD.MOV R11, RZ, RZ, -R11 ;  /* 0x000000ffff0ba224 */ /* 0x000fe400078e0a0b */
[----:B------:R-:W-:Y:S01]  /*1ca0*/  @!P4 IMAD.MOV R19, RZ, RZ, -R19 ;  /* 0x000000ffff13c224 */ /* 0x000fe200078e0a13 */
[C---:B------:R-:W-:Y:S01]  /*1cb0*/  SEL R4, R10.reuse, R17, !P5 ;  /* 0x000000110a047207 */ /* 0x040fe20006800000 */
[----:B------:R-:W-:Y:S01]  /*1cc0*/  @!P6 IMAD.MOV R23, RZ, RZ, -R23 ;  /* 0x000000ffff17e224 */ /* 0x000fe200078e0a17 */
[----:B------:R-:W-:-:S02]  /*1cd0*/  SEL R15, R10, R15, !P5 ;  /* 0x0000000f0a0f7207 */ /* 0x000fc40006800000 */
[----:B------:R-:W-:Y:S02]  /*1ce0*/  @!P3 IADD3 R21, PT, PT, -R21, RZ, RZ ;  /* 0x000000ff1515b210 */ /* 0x000fe40007ffe1ff */
[C---:B------:R-:W-:Y:S02]  /*1cf0*/  SEL R5, R10.reuse, R5, !P5 ;  /* 0x000000050a057207 */ /* 0x040fe40006800000 */
[C---:B------:R-:W-:Y:S02]  /*1d00*/  SEL R6, R10.reuse, R13, !P5 ;  /* 0x0000000d0a067207 */ /* 0x040fe40006800000 */
[C---:B------:R-:W-:Y:S02]  /*1d10*/  SEL R22, R10.reuse, R11, !P5 ;  /* 0x0000000b0a167207 */ /* 0x040fe40006800000 */
[C---:B------:R-:W-:Y:S02]  /*1d20*/  SEL R21, R10.reuse, R21, !P5 ;  /* 0x000000150a157207 */ /* 0x040fe40006800000 */
[----:B------:R-:W-:-:S02]  /*1d30*/  SEL R8, R10, R19, !P5 ;  /* 0x000000130a087207 */ /* 0x000fc40006800000 */
[----:B------:R-:W-:Y:S02]  /*1d40*/  SEL R23, R10, R23, !P5 ;  /* 0x000000170a177207 */ /* 0x000fe40006800000 */
[----:B------:R-:W-:Y:S02]  /*1d50*/  PRMT R4, R4, 0x5410, R15 ;  /* 0x0000541004047816 */ /* 0x000fe4000000000f */
[----:B------:R-:W-:Y:S02]  /*1d60*/  PRMT R5, R5, 0x5410, R6 ;  /* 0x0000541005057816 */ /* 0x000fe40000000006 */
[----:B------:R-:W-:Y:S02]  /*1d70*/  PRMT R22, R22, 0x5410, R21 ;  /* 0x0000541016167816 */ /* 0x000fe40000000015 */
[----:B------:R-:W-:Y:S01]  /*1d80*/  PRMT R23, R8, 0x5410, R23 ;  /* 0x0000541008177816 */ /* 0x000fe20000000017 */
[----:B------:R-:W-:Y:S04]  /*1d90*/  STG.E.64 desc[UR4][R2.64], R4 ;  /* 0x0000000402007986 */ /* 0x000fe8000c101b04 */
[----:B------:R-:W-:Y:S01]  /*1da0*/  STG.E.64 desc[UR4][R2.64+0x400], R22 ;  /* 0x0004001602007986 */ /* 0x000fe2000c101b04 */
[----:B------:R-:W-:Y:S05]  /*1db0*/  EXIT ;  /* 0x000000000000794d */ /* 0x000fea0003800000 */
.L_x_16852:
        /* <DEDUP_REMOVED lines=12> */
.L_x_54874:


//--------------------- .text._ZN2at6native29vectorized_elementwise_kernelILi8ENS0_13BUnaryFunctorIsssZZZNS0_16fmod_kernel_cudaERNS_18TensorIteratorBaseEENKUlvE_clEvENKUlvE3_clEvEUlssE_EESt5arrayIPcLm2EEEEviT0_T1_ --------------------------
	.section	.text._ZN2at6native29vectorized_elementwise_kernelILi8ENS0_13BUnaryFunctorIsssZZZNS0_16fmod_kernel_cudaERNS_18TensorIteratorBaseEENKUlvE_clEvENKUlvE3_clEvEUlssE_EESt5arrayIPcLm2EEEEviT0_T1_,"ax",@progbits
	.align	128
        .global         _ZN2at6native29vectorized_elementwise_kernelILi8ENS0_13BUnaryFunctorIsssZZZNS0_16fmod_kernel_cudaERNS_18TensorIteratorBaseEENKUlvE_clEvENKUlvE3_clEvEUlssE_EESt5arrayIPcLm2EEEEviT0_T1_
        .type           _ZN2at6native29vectorized_elementwise_kernelILi8ENS0_13BUnaryFunctorIsssZZZNS0_16fmod_kernel_cudaERNS_18TensorIteratorBaseEENKUlvE_clEvENKUlvE3_clEvEUlssE_EESt5arrayIPcLm2EEEEviT0_T1_,@function
        .size           _ZN2at6native29vectorized_elementwise_kernelILi8ENS0_13BUnaryFunctorIsssZZZNS0_16fmod_kernel_cudaERNS_18TensorIteratorBaseEENKUlvE_clEvENKUlvE3_clEvEUlssE_EESt5arrayIPcLm2EEEEviT0_T1_,(.L_x_54875 - _ZN2at6native29vectorized_elementwise_kernelILi8ENS0_13BUnaryFunctorIsssZZZNS0_16fmod_kernel_cudaERNS_18TensorIteratorBaseEENKUlvE_clEvENKUlvE3_clEvEUlssE_EESt5arrayIPcLm2EEEEviT0_T1_)
        .other          _ZN2at6native29vectorized_elementwise_kernelILi8ENS0_13BUnaryFunctorIsssZZZNS0_16fmod_kernel_cudaERNS_18TensorIteratorBaseEENKUlvE_clEvENKUlvE3_clEvEUlssE_EESt5arrayIPcLm2EEEEviT0_T1_,@"STO_CUDA_ENTRY STV_DEFAULT"
_ZN2at6native29vectorized_elementwise_kernelILi8ENS0_13BUnaryFunctorIsssZZZNS0_16fmod_kernel_cudaERNS_18TensorIteratorBaseEENKUlvE_clEvENKUlvE3_clEvEUlssE_EESt5arrayIPcLm2EEEEviT0_T1_:
.text._ZN2at6native29vectorized_elementwise_kernelILi8ENS0_13BUnaryFunctorIsssZZZNS0_16fmod_kernel_cudaERNS_18TensorIteratorBaseEENKUlvE_clEvENKUlvE3_clEvEUlssE_EESt5arrayIPcLm2EEEEviT0_T1_:
        /* <DEDUP_REMOVED lines=92> */
.L_x_16855:
[----:B------:R-:W-:Y:S05]  /*05c0*/  BSYNC.RECONVERGENT B0 ;  /* 0x0000000000007941 */ /* 0x000fea0003800200 */
.L_x_16854:
        /* <DEDUP_REMOVED lines=32> */
.L_x_16857:
[----:B------:R-:W-:Y:S05]  /*07d0*/  BSYNC.RECONVERGENT B0 ;  /* 0x0000000000007941 */ /* 0x000fea0003800200 */
.L_x_16856:
        /* <DEDUP_REMOVED lines=36> */
.L_x_16859:
[----:B------:R-:W-:Y:S05]  /*0a20*/  BSYNC.RECONVERGENT B0 ;  /* 0x0000000000007941 */ /* 0x000fea0003800200 */
.L_x_16858:
        /* <DEDUP_REMOVED lines=26> */
.L_x_16861:
[----:B------:R-:W-:Y:S05]  /*0bd0*/  BSYNC.RECONVERGENT B0 ;  /* 0x0000000000007941 */ /* 0x000fea0003800200 */
.L_x_16860:
        /* <DEDUP_REMOVED lines=26> */
.L_x_16863:
[----:B------:R-:W-:Y:S05]  /*0d80*/  BSYNC.RECONVERGENT B0 ;  /* 0x0000000000007941 */ /* 0x000fea0003800200 */
.L_x_16862:
        /* <DEDUP_REMOVED lines=26> */
.L_x_16865:
[----:B------:R-:W-:Y:S05]  /*0f30*/  BSYNC.RECONVERGENT B0 ;  /* 0x0000000000007941 */ /* 0x000fea0003800200 */
.L_x_16864:
        /* <DEDUP_REMOVED lines=26> */
.L_x_16867:
[----:B------:R-:W-:Y:S05]  /*10e0*/  BSYNC.RECONVERGENT B0 ;  /* 0x0000000000007941 */ /* 0x000fea0003800200 */
.L_x_16866:
        /* <DEDUP_REMOVED lines=25> */
.L_x_16869:
[----:B------:R-:W-:Y:S05]  /*1280*/  BSYNC.RECONVERGENT B0 ;  /* 0x0000000000007941 */ /* 0x000fea0003800200 */
.L_x_16868:
        /* <DEDUP_REMOVED lines=18> */
.L_x_16872:
[----:B------:R-:W-:-:S13]  /*13b0*/  ISETP.GE.U32.AND P0, PT, R9, R7, PT ;  /* 0x000000070900720c */ /* 0x000fda0003f06070 */
[----:B------:R-:W-:Y:S05]  /*13c0*/  @P0 BRA `(.L_x_16874) ;  /* 0x0000000000300947 */ /* 0x000fea0003800000 */
[----:B0-----:R-:W0:Y:S01]  /*13d0*/  LDC.64 R2, c[0x0][0x388] ;  /* 0x0000e200ff027b82 */ /* 0x001e220000000a00 */
[----:B------:R-:W-:Y:S02]  /*13e0*/  IMAD.IADD R5, R0, 0x1, R9 ;  /* 0x0000000100057824 */ /* 0x000fe400078e0209 */
[----:B------:R-:W-:Y:S02]  /*13f0*/  VIADD R9, R9, 0x80 ;  /* 0x0000008009097836 */ /* 0x000fe40000000000 */
[----:B0-----:R-:W-:-:S05]  /*1400*/  IMAD.WIDE.U32 R2, R5, 0x2, R2 ;  /* 0x0000000205027825 */ /* 0x001fca00078e0002 */
[----:B------:R1:W-:Y:S02]  /*1410*/  STG.E.U16 desc[UR4][R2.64], R15 ;  /* 0x0000000f02007986 */ /* 0x0003e4000c101504 */
.L_x_16873:
[----:B------:R-:W-:-:S13]  /*1420*/  ISETP.GE.U32.AND P0, PT, R9, R7, PT ;  /* 0x000000070900720c */ /* 0x000fda0003f06070 */
[----:B------:R-:W-:Y:S05]  /*1430*/  @P0 BRA `(.L_x_16875) ;  /* 0x0000000000340947 */ /* 0x000fea0003800000 */
[----:B01----:R-:W0:Y:S01]  /*1440*/  LDC.64 R2, c[0x0][0x388] ;  /* 0x0000e200ff027b82 */ /* 0x003e220000000a00 */
[----:B------:R-:W-:Y:S01]  /*1450*/  IADD3 R5, PT, PT, R0, R9, RZ ;  /* 0x0000000900057210 */ /* 0x000fe20007ffe0ff */
[----:B------:R-:W-:-:S04]  /*1460*/  VIADD R9, R9, 0x80 ;  /* 0x0000008009097836 */ /* 0x000fc80000000000 */
[----:B0-----:R-:W-:-:S05]  /*1470*/  IMAD.WIDE.U32 R2, R5, 0x2, R2 ;  /* 0x0000000205027825 */ /* 0x001fca00078e0002 */
[----:B------:R1:W-:Y:S02]  /*1480*/  STG.E.U16 desc[UR4][R2.64], R6 ;  /* 0x0000000602007986 */ /* 0x0003e4000c101504 */
.L_x_16874:
        /* <DEDUP_REMOVED lines=8> */
.L_x_16875:
[----:B------:R-:W-:Y:S05]  /*1510*/  BSYNC.RELIABLE B1 ;  /* 0x0000000000017941 */ /* 0x000fea0003800100 */
.L_x_16871:
[----:B------:R-:W-:-:S13]  /*1520*/  ISETP.GE.U32.AND P0, PT, R9, R7, PT ;  /* 0x000000070900720c */ /* 0x000fda0003f06070 */
[----:B012---:R-:W0:Y:S01]  /*1530*/  @!P0 LDC.64 R2, c[0x0][0x388] ;  /* 0x0000e200ff028b82 */ /* 0x007e220000000a00 */
[----:B------:R-:W-:Y:S01]  /*1540*/  @!P0 IADD3 R5, PT, PT, R0, R9, RZ ;  /* 0x0000000900058210 */ /* 0x000fe20007ffe0ff */
[----:B------:R-:W-:-:S04]  /*1550*/  @!P0 VIADD R9, R9, 0x80 ;  /* 0x0000008009098836 */ /* 0x000fc80000000000 */
[----:B0-----:R-:W-:-:S05]  /*1560*/  @!P0 IMAD.WIDE.U32 R2, R5, 0x2, R2 ;  /* 0x0000000205028825 */ /* 0x001fca00078e0002 */
[----:B------:R2:W-:Y:S02]  /*1570*/  @!P0 STG.E.U16 desc[UR4][R2.64], R14 ;  /* 0x0000000e02008986 */ /* 0x0005e4000c101504 */
.L_x_16876:
[----:B------:R-:W-:Y:S05]  /*1580*/  BSYNC.RECONVERGENT B0 ;  /* 0x0000000000007941 */ /* 0x000fea0003800200 */
.L_x_16870:
        /* <DEDUP_REMOVED lines=8> */
.L_x_16853:
[----:B------:R-:W0:Y:S01]  /*1610*/  S2R R9, SR_TID.X ;  /* 0x0000000000097919 */ /* 0x000e220000002100 */
[----:B------:R-:W1:Y:S02]  /*1620*/  LDC.64 R2, c[0x0][0x390] ;  /* 0x0000e400ff027b82 */ /* 0x000e640000000a00 */
[----:B-1----:R-:W-:-:S04]  /*1630*/  IMAD.WIDE.U32 R2, R0, 0x2, R2 ;  /* 0x0000000200027825 */ /* 0x002fc800078e0002 */
[----:B0-----:R-:W-:-:S05]  /*1640*/  IMAD.WIDE.U32 R2, R9, 0x10, R2 ;  /* 0x0000001009027825 */ /* 0x001fca00078e0002 */
[----:B------:R0:W2:Y:S01]  /*1650*/  LDG.E.128 R4, desc[UR4][R2.64] ;  /* 0x0000000402047981 */ /* 0x0000a2000c1e1d00 */
[----:B------:R-:W1:Y:S02]  /*1660*/  LDC.U16 R8, c[0x0][0x386] ;  /* 0x0000e180ff087b82 */ /* 0x000e640000000400 */
[----:B-1----:R-:W-:-:S04]  /*1670*/  PRMT R8, R8, 0x9910, RZ ;  /* 0x0000991008087816 */ /* 0x002fc800000000ff */
[-C--:B------:R-:W-:Y:S02]  /*1680*/  IABS R10, R8.reuse ;  /* 0x00000008000a7213 */ /* 0x080fe40000000000 */
[----:B0-----:R-:W-:Y:S02]  /*1690*/  IABS R3, R8 ;  /* 0x0000000800037213 */ /* 0x001fe40000000000 */
[----:B------:R-:W0:Y:S08]  /*16a0*/  I2F.RP R14, R10 ;  /* 0x0000000a000e7306 */ /* 0x000e300000209400 */
[----:B0-----:R-:W0:Y:S02]  /*16b0*/  MUFU.RCP R14, R14 ;  /* 0x0000000e000e7308 */ /* 0x001e240000001000 */
[----:B0-----:R-:W-:-:S02]  /*16c0*/  VIADD R12, R14, 0xffffffe ;  /* 0x0ffffffe0e0c7836 */ /* 0x001fc40000000000 */
[----:B------:R-:W-:-:S04]  /*16d0*/  IMAD.MOV R14, RZ, RZ, -R3 ;  /* 0x000000ffff0e7224 */ /* 0x000fc800078e0a03 */
[----:B------:R0:W1:Y:S02]  /*16e0*/  F2I.FTZ.U32.TRUNC.NTZ R13, R12 ;  /* 0x0000000c000d7305 */ /* 0x000064000021f000 */
[----:B0-----:R-:W-:Y:S01]  /*16f0*/  IMAD.MOV.U32 R12, RZ, RZ, RZ ;  /* 0x000000ffff0c7224 */ /* 0x001fe200078e00ff */
[----:B-1----:R-:W-:-:S05]  /*1700*/  IADD3 R11, PT, PT, RZ, -R13, RZ ;  /* 0x8000000dff0b7210 */ /* 0x002fca0007ffe0ff */
[----:B------:R-:W-:-:S04]  /*1710*/  IMAD R11, R11, R10, RZ ;  /* 0x0000000a0b0b7224 */ /* 0x000fc800078e02ff */
[----:B------:R-:W-:Y:S01]  /*1720*/  IMAD.HI.U32 R11, R13, R11, R12 ;  /* 0x0000000b0d0b7227 */ /* 0x000fe200078e000c */
[C---:B--2---:R-:W-:Y:S02]  /*1730*/  PRMT R2, R4.reuse, 0x9910, RZ ;  /* 0x0000991004027816 */ /* 0x044fe400000000ff */
[----:B------:R-:W-:Y:S02]  /*1740*/  PRMT R4, R4, 0xbb32, RZ ;  /* 0x0000bb3204047816 */ /* 0x000fe400000000ff */
[C---:B------:R-:W-:Y:S02]  /*1750*/  PRMT R13, R5.reuse, 0x9910, RZ ;  /* 0x00009910050d7816 */ /* 0x040fe400000000ff */
[----:B------:R-:W-:Y:S01]  /*1760*/  PRMT R5, R5, 0xbb32, RZ ;  /* 0x0000bb3205057816 */ /* 0x000fe200000000ff */
[----:B------:R-:W-:Y:S01]  /*1770*/  IMAD.MOV.U32 R3, RZ, RZ, R4 ;  /* 0x000000ffff037224 */ /* 0x000fe200078e0004 */
[----:B------:R-:W-:Y:S02]  /*1780*/  IABS R22, R2 ;  /* 0x0000000200167213 */ /* 0x000fe40000000000 */
[----:B------:R-:W-:-:S02]  /*1790*/  PRMT R12, R6, 0x9910, RZ ;  /* 0x00009910060c7816 */ /* 0x000fc400000000ff */
[----:B------:R-:W-:Y:S01]  /*17a0*/  PRMT R16, R6, 0xbb32, RZ ;  /* 0x0000bb3206107816 */ /* 0x000fe200000000ff */
[----:B------:R-:W-:Y:S01]  /*17b0*/  IMAD.MOV.U32 R6, RZ, RZ, R5 ;  /* 0x000000ffff067224 */ /* 0x000fe200078e0005 */
[----:B------:R-:W-:Y:S01]  /*17c0*/  MOV R4, R13 ;  /* 0x0000000d00047202 */ /* 0x000fe20000000f00 */
[----:B------:R-:W-:Y:S01]  /*17d0*/  IMAD.HI.U32 R13, R11, R22, RZ ;  /* 0x000000160b0d7227 */ /* 0x000fe200078e00ff */
[----:B------:R-:W-:Y:S02]  /*17e0*/  IABS R24, R3 ;  /* 0x0000000300187213 */ /* 0x000fe40000000000 */
[----:B------:R-:W-:Y:S01]  /*17f0*/  IABS R26, R4 ;  /* 0x00000004001a7213 */ /* 0x000fe20000000000 */
[----:B------:R-:W-:Y:S01]  /*1800*/  IMAD R13, R13, R14, R22 ;  /* 0x0000000e0d0d7224 */ /* 0x000fe200078e0216 */
[C---:B------:R-:W-:Y:S02]  /*1810*/  PRMT R18, R7.reuse, 0x9910, RZ ;  /* 0x0000991007127816 */ /* 0x040fe400000000ff */
[----:B------:R-:W-:Y:S01]  /*1820*/  PRMT R20, R7, 0xbb32, RZ ;  /* 0x0000bb3207147816 */ /* 0x000fe200000000ff */
[----:B------:R-:W-:Y:S01]  /*1830*/  IMAD.HI.U32 R7, R11, R24, RZ ;  /* 0x000000180b077227 */ /* 0x000fe200078e00ff */
[----:B------:R-:W-:-:S02]  /*1840*/  IABS R22, R6 ;  /* 0x0000000600167213 */ /* 0x000fc40000000000 */
[----:B------:R-:W-:Y:S01]  /*1850*/  IABS R15, R16 ;  /* 0x00000010000f7213 */ /* 0x000fe20000000000 */
[----:B------:R-:W-:Y:S01]  /*1860*/  IMAD.HI.U32 R5, R11, R26, RZ ;  /* 0x0000001a0b057227 */ /* 0x000fe200078e00ff */
[----:B------:R-:W-:Y:S02]  /*1870*/  ISETP.GT.U32.AND P2, PT, R10, R13, PT ;  /* 0x0000000d0a00720c */ /* 0x000fe40003f44070 */
[----:B------:R-:W-:Y:S01]  /*1880*/  IABS R28, R20 ;  /* 0x00000014001c7213 */ /* 0x000fe20000000000 */
[----:B------:R-:W-:Y:S01]  /*1890*/  IMAD R7, R7, R14, R24 ;  /* 0x0000000e07077224 */ /* 0x000fe200078e0218 */
[----:B------:R-:W-:Y:S01]  /*18a0*/  IABS R24, R12 ;  /* 0x0000000c00187213 */ /* 0x000fe20000000000 */
[----:B------:R-:W-:-:S03]  /*18b0*/  IMAD.HI.U32 R17, R11, R22, RZ ;  /* 0x000000160b117227 */ /* 0x000fc600078e00ff */
[C---:B------:R-:W-:Y:S01]  /*18c0*/  ISETP.GT.U32.AND P6, PT, R10.reuse, R7, PT ;  /* 0x000000070a00720c */ /* 0x040fe20003fc4070 */
[----:B------:R-:W-:Y:S01]  /*18d0*/  IMAD R5, R5, R14, R26 ;  /* 0x0000000e05057224 */ /* 0x000fe200078e021a */
[----:B------:R-:W-:Y:S01]  /*18e0*/  IABS R26, R18 ;  /* 0x00000012001a7213 */ /* 0x000fe20000000000 */
[----:B------:R-:W-:Y:S02]  /*18f0*/  IMAD R17, R17, R14, R22 ;  /* 0x0000000e11117224 */ /* 0x000fe400078e0216 */
[----:B------:R-:W-:Y:S01]  /*1900*/  IMAD.MOV.U32 R22, RZ, RZ, R15 ;  /* 0x000000ffff167224 */ /* 0x000fe200078e000f */
[C---:B------:R-:W-:Y:S01]  /*1910*/  ISETP.GT.U32.AND P3, PT, R10.reuse, R5, PT ;  /* 0x000000050a00720c */ /* 0x040fe20003f64070 */
[----:B------:R-:W-:Y:S01]  /*1920*/  IMAD.HI.U32 R21, R11, R26, RZ ;  /* 0x0000001a0b157227 */ /* 0x000fe200078e00ff */
[----:B------:R-:W-:-:S03]  /*1930*/  ISETP.GT.U32.AND P5, PT, R10, R17, PT ;  /* 0x000000110a00720c */ /* 0x000fc60003fa4070 */
[----:B------:R-:W-:Y:S02]  /*1940*/  IMAD.HI.U32 R15, R11, R24, RZ ;  /* 0x000000180b0f7227 */ /* 0x000fe400078e00ff */
[----:B------:R-:W-:Y:S02]  /*1950*/  @!P6 IADD3 R7, PT, PT, R7, -R10, RZ ;  /* 0x8000000a0707e210 */ /* 0x000fe40007ffe0ff */
[----:B------:R-:W-:-:S04]  /*1960*/  IMAD.HI.U32 R19, R11, R22, RZ ;  /* 0x000000160b137227 */ /* 0x000fc800078e00ff */
[----:B------:R-:W-:-:S04]  /*1970*/  IMAD.HI.U32 R23, R11, R28, RZ ;  /* 0x0000001c0b177227 */ /* 0x000fc800078e00ff */
        /* <DEDUP_REMOVED lines=11> */
[C---:B------:R-:W-:Y:S02]  /*1a30*/  ISETP.GT.U32.AND P6, PT, R10.reuse, R13, PT ;  /* 0x0000000d0a00720c */ /* 0x040fe40003fc4070 */
[----:B------:R-:W-:Y:S02]  /*1a40*/  ISETP.GT.U32.AND P3, PT, R10, R7, PT ;  /* 0x000000070a00720c */ /* 0x000fe40003f64070 */
[----:B------:R-:W-:Y:S01]  /*1a50*/  ISETP.GE.AND P5, PT, R2, RZ, PT ;  /* 0x000000ff0200720c */ /* 0x000fe20003fa6270 */
[--C-:B------:R-:W-:Y:S01]  /*1a60*/  @!P0 IMAD.IADD R15, R15, 0x1, -R10.reuse ;  /* 0x000000010f0f8824 */ /* 0x100fe200078e0a0a */
[----:B------:R-:W-:Y:S01]  /*1a70*/  ISETP.GE.AND P0, PT, R3, RZ, PT ;  /* 0x000000ff0300720c */ /* 0x000fe20003f06270 */
[--C-:B------:R-:W-:Y:S01]  /*1a80*/  @!P2 IMAD.IADD R11, R11, 0x1, -R10.reuse ;  /* 0x000000010b0ba824 */ /* 0x100fe200078e0a0a */
[C---:B------:R-:W-:Y:S01]  /*1a90*/  ISETP.GT.U32.AND P2, PT, R10.reuse, R17, PT ;  /* 0x000000110a00720c */ /* 0x040fe20003f44070 */
[----:B------:R-:W0:Y:S01]  /*1aa0*/  LDC.64 R2, c[0x0][0x388] ;  /* 0x0000e200ff027b82 */ /* 0x000e220000000a00 */
        /* <DEDUP_REMOVED lines=10> */
[----:B------:R-:W-:Y:S02]  /*1b50*/  ISETP.GT.U32.AND P5, PT, R10, R21, PT ;  /* 0x000000150a00720c */ /* 0x000fe40003fa4070 */
[----:B------:R-:W-:Y:S01]  /*1b60*/  @!P2 IADD3 R17, PT, PT, R17, -R10, RZ ;  /* 0x8000000a1111a210 */ /* 0x000fe20007ffe0ff */
[--C-:B------:R-:W-:Y:S01]  /*1b70*/  @!P1 IMAD.IADD R5, R5, 0x1, -R10.reuse ;  /* 0x0000000105059824 */ /* 0x100fe200078e0a0a */
[----:B------:R-:W-:Y:S01]  /*1b80*/  ISETP.GE.AND P0, PT, R4, RZ, PT ;  /* 0x000000ff0400720c */ /* 0x000fe20003f06270 */
[----:B------:R-:W-:Y:S01]  /*1b90*/  @!P4 IMAD.IADD R19, R19, 0x1, -R10 ;  /* 0x000000011313c824 */ /* 0x000fe200078e0a0a */
[----:B------:R-:W-:-:S02]  /*1ba0*/  ISETP.GE.AND P1, PT, R6, RZ, PT ;  /* 0x000000ff0600720c */ /* 0x000fc40003f26270 */
[----:B------:R-:W-:Y:S01]  /*1bb0*/  ISETP.GE.AND P2, PT, R12, RZ, PT ;  /* 0x000000ff0c00720c */ /* 0x000fe20003f46270 */
[--C-:B------:R-:W-:Y:S01]  /*1bc0*/  @!P6 IMAD.IADD R11, R11, 0x1, -R10.reuse ;  /* 0x000000010b0be824 */ /* 0x100fe200078e0a0a */
[----:B------:R-:W-:Y:S01]  /*1bd0*/  ISETP.GE.AND P4, PT, R18, RZ, PT ;  /* 0x000000ff1200720c */ /* 0x000fe20003f86270 */
[----:B------:R-:W-:Y:S01]  /*1be0*/  @!P3 IMAD.IADD R15, R15, 0x1, -R10 ;  /* 0x000000010f0fb824 */ /* 0x000fe200078e0a0a */
[----:B------:R-:W-:Y:S01]  /*1bf0*/  ISETP.GE.AND P6, PT, R20, RZ, PT ;  /* 0x000000ff1400720c */ /* 0x000fe20003fc6270 */
[----:B0-----:R-:W-:Y:S01]  /*1c00*/  IMAD.WIDE.U32 R2, R0, 0x2, R2 ;  /* 0x0000000200027825 */ /* 0x001fe200078e0002 */
[----:B------:R-:W-:Y:S02]  /*1c10*/  ISETP.GE.AND P3, PT, R16, RZ, PT ;  /* 0x000000ff1000720c */ /* 0x000fe40003f66270 */
[----:B------:R-:W-:Y:S01]  /*1c20*/  @!P5 IADD3 R21, PT, PT, R21, -R10, RZ ;  /* 0x8000000a1515d210 */ /* 0x000fe20007ffe0ff */
[----:B------:R-:W-:Y:S01]  /*1c30*/  @!P0 IMAD.MOV R5, RZ, RZ, -R5 ;  /* 0x000000ffff058224 */ /* 0x000fe200078e0a05 */
[----:B------:R-:W-:Y:S01]  /*1c40*/  ISETP.NE.AND P5, PT, R8, RZ, PT ;  /* 0x000000ff0800720c */ /* 0x000fe20003fa5270 */
[----:B------:R-:W-:Y:S01]  /*1c50*/  @!P1 IMAD.MOV R17, RZ, RZ, -R17 ;  /* 0x000000ffff119224 */ /* 0x000fe200078e0a11 */
[----:B------:R-:W-:Y:S01]  /*1c60*/  LOP3.LUT R10, RZ, R8, RZ, 0x33, !PT ;  /* 0x00000008ff0a7212 */ /* 0x000fe200078e33ff */
[----:B------:R-:W-:-:S02]  /*1c70*/  @!P2 IMAD.MOV R15, RZ, RZ, -R15 ;  /* 0x000000ffff0fa224 */ /* 0x000fc400078e0a0f */
[----:B------:R-:W-:Y:S01]  /*1c80*/  @!P4 IMAD.MOV R11, RZ, RZ, -R11 ;  /* 0x000000ffff0bc224 */ /* 0x000fe200078e0a0b */
[C---:B------:R-:W-:Y:S01]  /*1c90*/  SEL R4, R10.reuse, R13, !P5 ;  /* 0x0000000d0a047207 */ /* 0x040fe20006800000 */
[----:B------:R-:W-:Y:S01]  /*1ca0*/  @!P6 IMAD.MOV R21, RZ, RZ, -R21 ;  /* 0x000000ffff15e224 */ /* 0x000fe200078e0a15 */
[C---:B------:R-:W-:Y:S01]  /*1cb0*/  SEL R13, R10.reuse, R7, !P5 ;  /* 0x000000070a0d7207 */ /* 0x040fe20006800000 */
[----:B------:R-:W-:Y:S01]  /*1cc0*/  IMAD.WIDE.U32 R2, R9, 0x10, R2 ;  /* 0x0000001009027825 */ /* 0x000fe200078e0002 */
[----:B------:R-:W-:Y:S02]  /*1cd0*/  @!P3 IADD3 R19, PT, PT, -R19, RZ, RZ ;  /* 0x000000ff1313b210 */ /* 0x000fe40007ffe1ff */
[C---:B------:R-:W-:Y:S02]  /*1ce0*/  SEL R5, R10.reuse, R5, !P5 ;  /* 0x000000050a057207 */ /* 0x040fe40006800000 */
[C---:B------:R-:W-:Y:S02]  /*1cf0*/  SEL R0, R10.reuse, R17, !P5 ;  /* 0x000000110a007207 */ /* 0x040fe40006800000 */
[----:B------:R-:W-:-:S02]  /*1d00*/  SEL R6, R10, R15, !P5 ;  /* 0x0000000f0a067207 */ /* 0x000fc40006800000 */
[C---:B------:R-:W-:Y:S02]  /*1d10*/  SEL R19, R10.reuse, R19, !P5 ;  /* 0x000000130a137207 */ /* 0x040fe40006800000 */
[C---:B------:R-:W-:Y:S02]  /*1d20*/  SEL R8, R10.reuse, R11, !P5 ;  /* 0x0000000b0a087207 */ /* 0x040fe40006800000 */
[----:B------:R-:W-:Y:S02]  /*1d30*/  SEL R7, R10, R21, !P5 ;  /* 0x000000150a077207 */ /* 0x000fe40006800000 */
[----:B------:R-:W-:Y:S02]  /*1d40*/  PRMT R4, R4, 0x5410, R13 ;  /* 0x0000541004047816 */ /* 0x000fe4000000000d */
[----:B------:R-:W-:Y:S02]  /*1d50*/  PRMT R5, R5, 0x5410, R0 ;  /* 0x0000541005057816 */ /* 0x000fe40000000000 */
[----:B------:R-:W-:-:S02]  /*1d60*/  PRMT R6, R6, 0x5410, R19 ;  /* 0x0000541006067816 */ /* 0x000fc40000000013 */
[----:B------:R-:W-:-:S05]  /*1d70*/  PRMT R7, R8, 0x5410, R7 ;  /* 0x0000541008077816 */ /* 0x000fca0000000007 */
[----:B------:R-:W-:Y:S01]  /*1d80*/  STG.E.128 desc[UR4][R2.64], R4 ;  /* 0x0000000402007986 */ /* 0x000fe2000c101d04 */
[----:B------:R-:W-:Y:S05]  /*1d90*/  EXIT ;  /* 0x000000000000794d */ /* 0x000fea0003800000 */
.L_x_16877:
        /* <DEDUP_REMOVED lines=14> */
.L_x_54875:


//--------------------- .text._ZN2at6native18elementwise_kernelILi128ELi4EZNS0_15gpu_kernel_implINS0_13AUnaryFunctorIsssZZZNS0_16fmod_kernel_cudaERNS_18TensorIteratorBaseEENKUlvE_clEvENKUlvE3_clEvEUlssE_EEEEvS5_RKT_EUliE_EEviT1_ --------------------------
	.section	.text._ZN2at6native18elementwise_kernelILi128ELi4EZNS0_15gpu_kernel_implINS0_13AUnaryFunctorIsssZZZNS0_16fmod_kernel_cudaERNS_18TensorIteratorBaseEENKUlvE_clEvENKUlvE3_clEvEUlssE_EEEEvS5_RKT_EUliE_EEviT1_,"ax",@progbits
	.align	128
        .global         _ZN2at6native18elementwise_kernelILi128ELi4EZNS0_15gpu_kernel_implINS0_13AUnaryFunctorIsssZZZNS0_16fmod_kernel_cudaERNS_18TensorIteratorBaseEENKUlvE_clEvENKUlvE3_clEvEUlssE_EEEEvS5_RKT_EUliE_EEviT1_
        .type           _ZN2at6native18elementwise_kernelILi128ELi4EZNS0_15gpu_kernel_implINS0_13AUnaryFunctorIsssZZZNS0_16fmod_kernel_cudaERNS_18TensorIteratorBaseEENKUlvE_clEvENKUlvE3_clEvEUlssE_EEEEvS5_RKT_EUliE_EEviT1_,@function
        .size           _ZN2at6native18elementwise_kernelILi128ELi4EZNS0_15gpu_kernel_implINS0_13AUnaryFunctorIsssZZZNS0_16fmod_kernel_cudaERNS_18TensorIteratorBaseEENKUlvE_clEvENKUlvE3_clEvEUlssE_EEEEvS5_RKT_EUliE_EEviT1_,(.L_x_54876 - _ZN2at6native18elementwise_kernelILi128ELi4EZNS0_15gpu_kernel_implINS0_13AUnaryFunctorIsssZZZNS0_16fmod_kernel_cudaERNS_18TensorIteratorBaseEENKUlvE_clEvENKUlvE3_clEvEUlssE_EEEEvS5_RKT_EUliE_EEviT1_)
        .other          _ZN2at6native18elementwise_kernelILi128ELi4EZNS0_15gpu_kernel_implINS0_13AUnaryFunctorIsssZZZNS0_16fmod_kernel_cudaERNS_18TensorIteratorBaseEENKUlvE_clEvENKUlvE3_clEvEUlssE_EEEEvS5_RKT_EUliE_EEviT1_,@"STO_CUDA_ENTRY STV_DEFAULT"
_ZN2at6native18elementwise_kernelILi128ELi4EZNS0_15gpu_kernel_implINS0_13AUnaryFunctorIsssZZZNS0_16fmod_kernel_cudaERNS_18TensorIteratorBaseEENKUlvE_clEvENKUlvE3_clEvEUlssE_EEEEvS5_RKT_EUliE_EEviT1_:
.text._ZN2at6native18elementwise_kernelILi128ELi4EZNS0_15gpu_kernel_implINS0_13AUnaryFunctorIsssZZZNS0_16fmod_kernel_cudaERNS_18TensorIteratorBaseEENKUlvE_clEvENKUlvE3_clEvEUlssE_EEEEvS5_RKT_EUliE_EEviT1_:
        /* <DEDUP_REMOVED lines=321> */
.L_x_16880:
        /* <DEDUP_REMOVED lines=16> */
.L_x_16884:
[----:B------:R0:W5:Y:S01]  /*1510*/  LDG.E.U8 R0, desc[UR36][R2.64] ;  /* 0x0000002402007981 */ /* 0x000162000c1e1100 */
[----:B------:R-:W-:Y:S05]  /*1520*/  BRA `(.L_x_16886) ;  /* 0x0000000c004c7947 */ /* 0x000fea0003800000 */
.L_x_16883:
        /* <DEDUP_REMOVED lines=8> */
.L_x_16888:
[----:B------:R0:W5:Y:S01]  /*15b0*/  LDG.E.U16 R0, desc[UR36][R2.64] ;  /* 0x0000002402007981 */ /* 0x000162000c1e1500 */
[----:B------:R-:W-:Y:S05]  /*15c0*/  BRA `(.L_x_16886) ;  /* 0x0000000c00247947 */ /* 0x000fea0003800000 */
.L_x_16887:
[----:B------:R0:W5:Y:S01]  /*15d0*/  LDG.E.U16 R0, desc[UR36][R2.64] ;  /* 0x0000002402007981 */ /* 0x000162000c1e1500 */
[----:B------:R-:W-:Y:S05]  /*15e0*/  BRA `(.L_x_16886) ;  /* 0x0000000c001c7947 */ /* 0x000fea0003800000 */
.L_x_16882:
        /* <DEDUP_REMOVED lines=9> */
.L_x_16890:
[----:B------:R-:W2:Y:S02]  /*1680*/  LDG.E.U16 R4, desc[UR36][R2.64] ;  /* 0x0000002402047981 */ /* 0x000ea4000c1e1500 */
[----:B--2---:R-:W-:-:S06]  /*1690*/  HADD2.F32 R4, -RZ, R4.H0_H0 ;  /* 0x20000004ff047230 */ /* 0x004fcc0000004100 */
[----:B------:R-:W0:Y:S02]  /*16a0*/  F2I.FTZ.TRUNC.NTZ R4, R4 ;  /* 0x0000000400047305 */ /* 0x000e24000021f100 */
[----:B0-----:R-:W-:Y:S01]  /*16b0*/  PRMT R0, R4, 0x7610, R0 ;  /* 0x0000761004007816 */ /* 0x001fe20000000000 */
[----:B------:R-:W-:Y:S06]  /*16c0*/  BRA `(.L_x_16886) ;  /* 0x0000000800e47947 */ /* 0x000fec0003800000 */
.L_x_16889:
        /* <DEDUP_REMOVED lines=9> */
.L_x_16892:
[----:B------:R-:W2:Y:S02]  /*1760*/  LDG.E.U16 R2, desc[UR36][R2.64] ;  /* 0x0000002402027981 */ /* 0x000ea4000c1e1500 */
[----:B--2---:R-:W-:-:S06]  /*1770*/  HADD2.F32 R4, -RZ, R2.H0_H0 ;  /* 0x20000002ff047230 */ /* 0x004fcc0000004100 */
[----:B------:R-:W0:Y:S02]  /*1780*/  F2I.FTZ.TRUNC.NTZ R4, R4 ;  /* 0x0000000400047305 */ /* 0x000e24000021f100 */
[----:B0-----:R-:W-:Y:S01]  /*1790*/  PRMT R0, R4, 0x7610, R0 ;  /* 0x0000761004007816 */ /* 0x001fe20000000000 */
[----:B------:R-:W-:Y:S06]  /*17a0*/  BRA `(.L_x_16886) ;  /* 0x0000000800ac7947 */ /* 0x000fec0003800000 */
.L_x_16891:
[----:B------:R-:W2:Y:S02]  /*17b0*/  LDG.E.64 R2, desc[UR36][R2.64] ;  /* 0x0000002402027981 */ /* 0x000ea4000c1e1b00 */
[----:B--2---:R0:W1:Y:S01]  /*17c0*/  F2I.F64.TRUNC R0, R2 ;  /* 0x0000000200007311 */ /* 0x004062000030d100 */
[----:B------:R-:W-:Y:S05]  /*17d0*/  BRA `(.L_x_16886) ;  /* 0x0000000800a07947 */ /* 0x000fea0003800000 */
.L_x_16881:
        /* <DEDUP_REMOVED lines=12> */
.L_x_16895:
[----:B------:R-:W2:Y:S02]  /*18a0*/  LDG.E.64 R2, desc[UR36][R2.64] ;  /* 0x0000002402027981 */ /* 0x000ea4000c1e1b00 */
[----:B--2---:R3:W4:Y:S01]  /*18b0*/  F2I.F64.TRUNC R0, R2 ;  /* 0x0000000200007311 */ /* 0x004722000030d100 */
[----:B------:R-:W-:Y:S05]  /*18c0*/  BRA `(.L_x_16886) ;  /* 0x0000000800647947 */ /* 0x000fea0003800000 */
.L_x_16894:
        /* <DEDUP_REMOVED lines=27> */
.L_x_16897:
        /* <DEDUP_REMOVED lines=14> */
.L_x_16896:
[----:B------:R-:W2:Y:S02]  /*1b60*/  LDG.E.U16 R4, desc[UR36][R2.64] ;  /* 0x0000002402047981 */ /* 0x000ea4000c1e1500 */
[----:B--2---:R-:W-:-:S06]  /*1b70*/  IMAD.U32 R4, R4, 0x10000, RZ ;  /* 0x0001000004047824 */ /* 0x004fcc00078e00ff */
[----:B------:R-:W0:Y:S02]  /*1b80*/  F2I.FTZ.TRUNC.NTZ R4, R4 ;  /* 0x0000000400047305 */ /* 0x000e24000021f100 */
[----:B0-----:R-:W-:Y:S01]  /*1b90*/  PRMT R0, R4, 0x7610, R0 ;  /* 0x0000761004007816 */ /* 0x001fe20000000000 */
[----:B------:R-:W-:Y:S06]  /*1ba0*/  BRA `(.L_x_16886) ;  /* 0x0000000400ac7947 */ /* 0x000fec0003800000 */
.L_x_16893:
        /* <DEDUP_REMOVED lines=10> */
.L_x_16900:
        /* <DEDUP_REMOVED lines=21> */
.L_x_16904:
[----:B------:R-:W-:Y:S05]  /*1da0*/  BSYNC.RECONVERGENT B1 ;  /* 0x0000000000017941 */ /* 0x000fea0003800200 */
.L_x_16903:
[----:B------:R-:W-:Y:S02]  /*1db0*/  SHF.L.U32 R0, R0, 0x14, RZ ;  /* 0x0000001400007819 */ /* 0x000fe400000006ff */
[----:B------:R-:W-:-:S04]  /*1dc0*/  LEA R2, R2, 0x3b800000, 0x17 ;  /* 0x3b80000002027811 */ /* 0x000fc800078eb8ff */
[----:B------:R-:W-:-:S07]  /*1dd0*/  LOP3.LUT R4, R2, R0, R7, 0xfe, !PT ;  /* 0x0000000002047212 */ /* 0x000fce00078efe07 */
.L_x_16902:
[----:B------:R-:W-:Y:S05]  /*1de0*/  BSYNC.RECONVERGENT B0 ;  /* 0x0000000000007941 */ /* 0x000fea0003800200 */
.L_x_16901:
[----:B------:R-:W0:Y:S02]  /*1df0*/  F2I.FTZ.TRUNC.NTZ R4, R4 ;  /* 0x0000000400047305 */ /* 0x000e24000021f100 */
[----:B0-----:R-:W-:Y:S01]  /*1e00*/  PRMT R0, R4, 0x7610, R0 ;  /* 0x0000761004007816 */ /* 0x001fe20000000000 */
[----:B------:R-:W-:Y:S06]  /*1e10*/  BRA `(.L_x_16886) ;  /* 0x0000000400107947 */ /* 0x000fec0003800000 */
.L_x_16899:
        /* <DEDUP_REMOVED lines=21> */
.L_x_16908:
[----:B------:R-:W-:Y:S05]  /*1f70*/  BSYNC.RECONVERGENT B1 ;  /* 0x0000000000017941 */ /* 0x000fea0003800200 */
.L_x_16907:
[----:B------:R-:W-:Y:S01]  /*1f80*/  IMAD.SHL.U32 R0, R0, 0x200000, RZ ;  /* 0x0020000000007824 */ /* 0x000fe200078e00ff */
[----:B------:R-:W-:-:S04]  /*1f90*/  LEA R2, R2, 0x37800000, 0x17 ;  /* 0x3780000002027811 */ /* 0x000fc800078eb8ff */
[----:B------:R-:W-:-:S07]  /*1fa0*/  LOP3.LUT R4, R2, R0, R7, 0xfe, !PT ;  /* 0x0000000002047212 */ /* 0x000fce00078efe07 */
.L_x_16906:
[----:B------:R-:W-:Y:S05]  /*1fb0*/  BSYNC.RECONVERGENT B0 ;  /* 0x0000000000007941 */ /* 0x000fea0003800200 */
.L_x_16905:
[----:B------:R-:W0:Y:S02]  /*1fc0*/  F2I.FTZ.TRUNC.NTZ R4, R4 ;  /* 0x0000000400047305 */ /* 0x000e24000021f100 */
[----:B0-----:R-:W-:Y:S01]  /*1fd0*/  PRMT R0, R4, 0x7610, R0 ;  /* 0x0000761004007816 */ /* 0x001fe20000000000 */
[----:B------:R-:W-:Y:S06]  /*1fe0*/  BRA `(.L_x_16886) ;  /* 0x00000000009c7947 */ /* 0x000fec0003800000 */
.L_x_16898:
[----:B------:R-:W-:-:S09]  /*1ff0*/  UISETP.NE.AND UP0, UPT, UR4, 0x1c, UPT ;  /* 0x0000001c0400788c */ /* 0x000fd2000bf05270 */
[----:B------:R-:W-:Y:S05]  /*2000*/  BRA.U !UP0, `(.L_x_16909) ;  /* 0x0000000108907547 */ /* 0x000fea000b800000 */
[----:B------:R-:W-:-:S09]  /*2010*/  UISETP.NE.AND UP0, UPT, UR4, 0x1d, UPT ;  /* 0x0000001d0400788c */ /* 0x000fd2000bf05270 */
[----:B------:R-:W-:Y:S05]  /*2020*/  BRA.U !UP0, `(.L_x_16910) ;  /* 0x0000000108807547 */ /* 0x000fea000b800000 */
[----:B------:R-:W-:-:S09]  /*2030*/  UISETP.NE.AND UP0, UPT, UR4, 0x2c, UPT ;  /* 0x0000002c0400788c */ /* 0x000fd2000bf05270 */
[----:B------:R-:W-:Y:S05]  /*2040*/  BRA.U !UP0, `(.L_x_16911) ;  /* 0x0000000108487547 */ /* 0x000fea000b800000 */
.L_x_16885:
        /* <DEDUP_REMOVED lines=16> */
.L_x_16912:
[----:B------:R-:W-:Y:S01]  /*2150*/  PRMT R0, RZ, 0x7610, R0 ;  /* 0x00007610ff007816 */ /* 0x000fe20000000000 */
[----:B------:R-:W-:Y:S06]  /*2160*/  BRA `(.L_x_16886) ;  /* 0x00000000003c7947 */ /* 0x000fec0003800000 */
.L_x_16911:
        /* <DEDUP_REMOVED lines=8> */
.L_x_16914:
[----:B------:R-:W-:Y:S05]  /*21f0*/  BSYNC.RECONVERGENT B0 ;  /* 0x0000000000007941 */ /* 0x000fea0003800200 */
.L_x_16913:
[----:B------:R-:W0:Y:S02]  /*2200*/  F2I.FTZ.TRUNC.NTZ R4, R4 ;  /* 0x0000000400047305 */ /* 0x000e24000021f100 */
[----:B0-----:R-:W-:Y:S01]  /*2210*/  PRMT R0, R4, 0x7610, R0 ;  /* 0x0000761004007816 */ /* 0x001fe20000000000 */
[----:B------:R-:W-:Y:S06]  /*2220*/  BRA `(.L_x_16886) ;  /* 0x00000000000c7947 */ /* 0x000fec0003800000 */
.L_x_16910:
[----:B------:R2:W5:Y:S01]  /*2230*/  LDG.E.U16 R0, desc[UR36][R2.64] ;  /* 0x0000002402007981 */ /* 0x000562000c1e1500 */
[----:B------:R-:W-:Y:S05]  /*2240*/  BRA `(.L_x_16886) ;  /* 0x0000000000047947 */ /* 0x000fea0003800000 */
.L_x_16909:
[----:B------:R1:W5:Y:S02]  /*2250*/  LDG.E.U16 R0, desc[UR36][R2.64] ;  /* 0x0000002402007981 */ /* 0x000364000c1e1500 */
.L_x_16886:
[----:B-1--45:R-:W-:Y:S01]  /*2260*/  PRMT R7, R0, 0x9910, RZ ;  /* 0x0000991000077816 */ /* 0x032fe200000000ff */
[----:B------:R-:W1:Y:S01]  /*2270*/  LDCU.64 UR6, c[0x0][0x580] ;  /* 0x0000b000ff0677ac */ /* 0x000e620008000a00 */
[----:B------:R-:W-:Y:S02]  /*2280*/  IABS R6, R18 ;  /* 0x0000001200067213 */ /* 0x000fe40000000000 */
[-C--:B------:R-:W-:Y:S01]  /*2290*/  IABS R4, R7.reuse ;  /* 0x0000000700047213 */ /* 0x080fe20000000000 */
[----:B------:R-:W-:Y:S01]  /*22a0*/  UPRMT UR4, UR41, 0x9910, URZ ;  /* 0x0000991029047896 */ /* 0x000fe200080000ff */
[----:B------:R-:W-:Y:S02]  /*22b0*/  IABS R8, R7 ;  /* 0x0000000700087213 */ /* 0x000fe40000000000 */
[----:B------:R-:W4:Y:S01]  /*22c0*/  I2F.RP R0, R4 ;  /* 0x0000000400007306 */ /* 0x000f220000209400 */
[----:B------:R-:W-:Y:S01]  /*22d0*/  ISETP.GE.AND P1, PT, R18, RZ, PT ;  /* 0x000000ff1200720c */ /* 0x000fe20003f26270 */
[----:B------:R-:W-:-:S06]  /*22e0*/  UISETP.GT.AND UP0, UPT, UR4, 0x9, UPT ;  /* 0x000000090400788c */ /* 0x000fcc000bf04270 */
[----:B----4-:R-:W0:Y:S02]  /*22f0*/  MUFU.RCP R0, R0 ;  /* 0x0000000000007308 */ /* 0x010e240000001000 */
[----:B0-23--:R-:W-:Y:S02]  /*2300*/  VIADD R2, R0, 0xffffffe ;  /* 0x0ffffffe00027836 */ /* 0x00dfe40000000000 */
[----:B------:R-:W-:-:S04]  /*2310*/  IMAD.MOV R0, RZ, RZ, -R8 ;  /* 0x000000ffff007224 */ /* 0x000fc800078e0a08 */
[----:B------:R0:W2:Y:S02]  /*2320*/  F2I.FTZ.U32.TRUNC.NTZ R3, R2 ;  /* 0x0000000200037305 */ /* 0x0000a4000021f000 */
[----:B0-----:R-:W-:Y:S02]  /*2330*/  HFMA2 R2, -RZ, RZ, 0, 0 ;  /* 0x00000000ff027431 */ /* 0x001fe400000001ff */
        /* <DEDUP_REMOVED lines=9> */
[----:B------:R-:W-:Y:S01]  /*23d0*/  @!P2 IMAD.IADD R3, R3, 0x1, -R4 ;  /* 0x000000010303a824 */ /* 0x000fe200078e0a04 */
[----:B-1----:R-:W-:-:S04]  /*23e0*/  IADD3 R2, P2, PT, R16, UR6, RZ ;  /* 0x0000000610027c10 */ /* 0x002fc8000ff5e0ff */
        /* <DEDUP_REMOVED lines=15> */
.L_x_16918:
[----:B------:R3:W-:Y:S01]  /*24e0*/  STG.E.U8 desc[UR36][R2.64], R4 ;  /* 0x0000000402007986 */ /* 0x0007e2000c101124 */
[----:B------:R-:W-:Y:S05]  /*24f0*/  BRA `(.L_x_16920) ;  /* 0x0000000c003c7947 */ /* 0x000fea0003800000 */
.L_x_16917:
        /* <DEDUP_REMOVED lines=9> */
.L_x_16922:
[----:B------:R1:W-:Y:S01]  /*2590*/  STG.E desc[UR36][R2.64], R4 ;  /* 0x0000000402007986 */ /* 0x0003e2000c101924 */
[----:B------:R-:W-:Y:S05]  /*25a0*/  BRA `(.L_x_16920) ;  /* 0x0000000c00107947 */ /* 0x000fea0003800000 */
.L_x_16921:
[----:B------:R2:W-:Y:S01]  /*25b0*/  STG.E.U16 desc[UR36][R2.64], R4 ;  /* 0x0000000402007986 */ /* 0x0005e2000c101524 */
[----:B------:R-:W-:Y:S05]  /*25c0*/  BRA `(.L_x_16920) ;  /* 0x0000000c00087947 */ /* 0x000fea0003800000 */
.L_x_16916:
        /* <DEDUP_REMOVED lines=9> */
.L_x_16924:
[----:B------:R-:W0:Y:S02]  /*2660*/  I2F.S16 R0, R4 ;  /* 0x0000000400007306 */ /* 0x000e240000101400 */
[----:B0-----:R-:W-:-:S05]  /*2670*/  F2FP.F16.F32.PACK_AB R0, RZ, R0 ;  /* 0x00000000ff00723e */ /* 0x001fca00000000ff */
[----:B------:R0:W-:Y:S01]  /*2680*/  STG.E.U16 desc[UR36][R2.64], R0 ;  /* 0x0000000002007986 */ /* 0x0001e2000c101524 */
[----:B------:R-:W-:Y:S05]  /*2690*/  BRA `(.L_x_16920) ;  /* 0x0000000800d47947 */ /* 0x000fea0003800000 */
.L_x_16923:
        /* <DEDUP_REMOVED lines=10> */
.L_x_16926:
[----:B------:R-:W0:Y:S02]  /*2740*/  I2F.S16 R4, R4 ;  /* 0x0000000400047306 */ /* 0x000e240000101400 */
[----:B0-----:R-:W-:-:S04]  /*2750*/  F2FP.F16.F32.PACK_AB R5, RZ, R4 ;  /* 0x00000004ff05723e */ /* 0x001fc800000000ff */
[----:B------:R-:W-:-:S05]  /*2760*/  PRMT R5, R5, 0x5410, RZ ;  /* 0x0000541005057816 */ /* 0x000fca00000000ff */
[----:B------:R0:W-:Y:S01]  /*2770*/  STG.E desc[UR36][R2.64], R5 ;  /* 0x0000000502007986 */ /* 0x0001e2000c101924 */
[----:B------:R-:W-:Y:S05]  /*2780*/  BRA `(.L_x_16920) ;  /* 0x0000000800987947 */ /* 0x000fea0003800000 */
.L_x_16925:
[----:B------:R-:W0:Y:S02]  /*2790*/  I2F.F64.S16 R4, R4 ;  /* 0x0000000400047312 */ /* 0x000e240000101c00 */
[----:B0-----:R0:W-:Y:S01]  /*27a0*/  STG.E.64 desc[UR36][R2.64], R4 ;  /* 0x0000000402007986 */ /* 0x0011e2000c101b24 */
[----:B------:R-:W-:Y:S05]  /*27b0*/  BRA `(.L_x_16920) ;  /* 0x00000008008c7947 */ /* 0x000fea0003800000 */
.L_x_16915:
        /* <DEDUP_REMOVED lines=12> */
.L_x_16929:
[----:B------:R-:W0:Y:S01]  /*2880*/  I2F.F64.S16 R4, R4 ;  /* 0x0000000400047312 */ /* 0x000e220000101c00 */
[----:B------:R-:W-:-:S05]  /*2890*/  CS2R R6, SRZ ;  /* 0x0000000000067805 */ /* 0x000fca000001ff00 */
[----:B0-----:R0:W-:Y:S01]  /*28a0*/  STG.E.128 desc[UR36][R2.64], R4 ;  /* 0x0000000402007986 */ /* 0x0011e2000c101d24 */
[----:B------:R-:W-:Y:S05]  /*28b0*/  BRA `(.L_x_16920) ;  /* 0x00000008004c7947 */ /* 0x000fea0003800000 */
.L_x_16928:
        /* <DEDUP_REMOVED lines=8> */
[----:B------:R-:W-:Y:S01]  /*2940*/  HFMA2 R0, -RZ, RZ, 0, 7.569789886474609375e-06 ;  /* 0x0000007fff007431 */ /* 0x000fe200000001ff */
        /* <DEDUP_REMOVED lines=10> */
.L_x_16933:
[----:B------:R-:W-:Y:S05]  /*29f0*/  BSYNC.RECONVERGENT B0 ;  /* 0x0000000000007941 */ /* 0x000fea0003800200 */
.L_x_16932:
[----:B------:R-:W-:-:S05]  /*2a00*/  LOP3.LUT R5, R0, 0x80, R5, 0xf8, !PT ;  /* 0x0000008000057812 */ /* 0x000fca00078ef805 */
[----:B------:R0:W-:Y:S01]  /*2a10*/  STG.E.U8 desc[UR36][R2.64], R5 ;  /* 0x0000000502007986 */ /* 0x0001e2000c101124 */
[----:B------:R-:W-:Y:S05]  /*2a20*/  BRA `(.L_x_16920) ;  /* 0x0000000400f07947 */ /* 0x000fea0003800000 */
.L_x_16931:
        /* <DEDUP_REMOVED lines=15> */
.L_x_16935:
[----:B------:R-:W-:Y:S05]  /*2b20*/  BSYNC.RECONVERGENT B0 ;  /* 0x0000000000007941 */ /* 0x000fea0003800200 */
.L_x_16934:
[----:B------:R-:W-:-:S05]  /*2b30*/  LOP3.LUT R5, R0, 0x80, R5, 0xf8, !PT ;  /* 0x0000008000057812 */ /* 0x000fca00078ef805 */
[----:B------:R0:W-:Y:S01]  /*2b40*/  STG.E.U8 desc[UR36][R2.64], R5 ;  /* 0x0000000502007986 */ /* 0x0001e2000c101124 */
[----:B------:R-:W-:Y:S05]  /*2b50*/  BRA `(.L_x_16920) ;  /* 0x0000000400a47947 */ /* 0x000fea0003800000 */
.L_x_16930:
[----:B------:R-:W0:Y:S02]  /*2b60*/  I2F.S16 R0, R4 ;  /* 0x0000000400007306 */ /* 0x000e240000101400 */
[----:B0-----:R-:W-:-:S05]  /*2b70*/  F2FP.BF16.F32.PACK_AB R0, RZ, R0 ;  /* 0x00000000ff00723e */ /* 0x001fca00000010ff */
[----:B------:R0:W-:Y:S01]  /*2b80*/  STG.E.U16 desc[UR36][R2.64], R0 ;  /* 0x0000000002007986 */ /* 0x0001e2000c101524 */
[----:B------:R-:W-:Y:S05]  /*2b90*/  BRA `(.L_x_16920) ;  /* 0x0000000400947947 */ /* 0x000fea0003800000 */
.L_x_16927:
        /* <DEDUP_REMOVED lines=10> */
.L_x_16938:
        /* <DEDUP_REMOVED lines=13> */
.L_x_16941:
[----:B------:R-:W-:-:S04]  /*2d10*/  SHF.R.U32.HI R0, RZ, 0x14, R7 ;  /* 0x00000014ff007819 */ /* 0x000fc80000011607 */
[----:B------:R-:W-:-:S04]  /*2d20*/  LOP3.LUT R0, R0, 0x1, RZ, 0xc0, !PT ;  /* 0x0000000100007812 */ /* 0x000fc800078ec0ff */
[----:B------:R-:W-:-:S04]  /*2d30*/  IADD3 R0, PT, PT, R7, 0x487ffff, R0 ;  /* 0x0487ffff07007810 */ /* 0x000fc80007ffe000 */
[----:B------:R-:W-:-:S04]  /*2d40*/  SHF.R.U32.HI R0, RZ, 0x14, R0 ;  /* 0x00000014ff007819 */ /* 0x000fc80000011600 */
[----:B------:R-:W-:-:S07]  /*2d50*/  LOP3.LUT R4, R0, 0xff, RZ, 0xc0, !PT ;  /* 0x000000ff00047812 */ /* 0x000fce00078ec0ff */
.L_x_16942:
[----:B------:R-:W-:-:S04]  /*2d60*/  SHF.R.U32.HI R5, RZ, 0x18, R7 ;  /* 0x00000018ff057819 */ /* 0x000fc80000011607 */
[----:B------:R-:W-:-:S04]  /*2d70*/  LOP3.LUT R4, R4, 0x80, R5, 0xf8, !PT ;  /* 0x0000008004047812 */ /* 0x000fc800078ef805 */
[----:B------:R-:W-:-:S07]  /*2d80*/  PRMT R0, R4, 0x7610, R0 ;  /* 0x0000761004007816 */ /* 0x000fce0000000000 */
.L_x_16940:
[----:B------:R-:W-:Y:S05]  /*2d90*/  BSYNC.RECONVERGENT B0 ;  /* 0x0000000000007941 */ /* 0x000fea0003800200 */
.L_x_16939:
[----:B------:R0:W-:Y:S01]  /*2da0*/  STG.E.U8 desc[UR36][R2.64], R0 ;  /* 0x0000000002007986 */ /* 0x0001e2000c101124 */
[----:B------:R-:W-:Y:S05]  /*2db0*/  BRA `(.L_x_16920) ;  /* 0x00000004000c7947 */ /* 0x000fea0003800000 */
.L_x_16937:
        /* <DEDUP_REMOVED lines=13> */
.L_x_16945:
[----:B------:R-:W-:-:S04]  /*2e90*/  SHF.R.U32.HI R0, RZ, 0x15, R7 ;  /* 0x00000015ff007819 */ /* 0x000fc80000011607 */
[----:B------:R-:W-:-:S04]  /*2ea0*/  LOP3.LUT R0, R0, 0x1, RZ, 0xc0, !PT ;  /* 0x0000000100007812 */ /* 0x000fc800078ec0ff */
[----:B------:R-:W-:-:S04]  /*2eb0*/  IADD3 R0, PT, PT, R7, 0x88fffff, R0 ;  /* 0x088fffff07007810 */ /* 0x000fc80007ffe000 */
[----:B------:R-:W-:-:S04]  /*2ec0*/  SHF.R.U32.HI R0, RZ, 0x15, R0 ;  /* 0x00000015ff007819 */ /* 0x000fc80000011600 */
[----:B------:R-:W-:-:S07]  /*2ed0*/  LOP3.LUT R4, R0, 0xff, RZ, 0xc0, !PT ;  /* 0x000000ff00047812 */ /* 0x000fce00078ec0ff */
.L_x_16946:
[----:B------:R-:W-:-:S04]  /*2ee0*/  SHF.R.U32.HI R5, RZ, 0x18, R7 ;  /* 0x00000018ff057819 */ /* 0x000fc80000011607 */
[----:B------:R-:W-:-:S04]  /*2ef0*/  LOP3.LUT R4, R4, 0x80, R5, 0xf8, !PT ;  /* 0x0000008004047812 */ /* 0x000fc800078ef805 */
[----:B------:R-:W-:-:S07]  /*2f00*/  PRMT R0, R4, 0x7610, R0 ;  /* 0x0000761004007816 */ /* 0x000fce0000000000 */
.L_x_16944:
[----:B------:R-:W-:Y:S05]  /*2f10*/  BSYNC.RECONVERGENT B0 ;  /* 0x0000000000007941 */ /* 0x000fea0003800200 */
.L_x_16943:
[----:B------:R0:W-:Y:S01]  /*2f20*/  STG.E.U8 desc[UR36][R2.64], R0 ;  /* 0x0000000002007986 */ /* 0x0001e2000c101124 */
[----:B------:R-:W-:Y:S05]  /*2f30*/  BRA `(.L_x_16920) ;  /* 0x0000000000ac7947 */ /* 0x000fea0003800000 */
.L_x_16936:
[----:B------:R-:W-:-:S09]  /*2f40*/  UISETP.NE.AND UP0, UPT, UR4, 0x1c, UPT ;  /* 0x0000001c0400788c */ /* 0x000fd2000bf05270 */
[----:B------:R-:W-:Y:S05]  /*2f50*/  BRA.U !UP0, `(.L_x_16947) ;  /* 0x0000000108a07547 */ /* 0x000fea000b800000 */
[----:B------:R-:W-:-:S09]  /*2f60*/  UISETP.NE.AND UP0, UPT, UR4, 0x1d, UPT ;  /* 0x0000001d0400788c */ /* 0x000fd2000bf05270 */
[----:B------:R-:W-:Y:S05]  /*2f70*/  BRA.U !UP0, `(.L_x_16948) ;  /* 0x00000001088c7547 */ /* 0x000fea000b800000 */
[----:B------:R-:W-:-:S09]  /*2f80*/  UISETP.NE.AND UP0, UPT, UR4, 0x2c, UPT ;  /* 0x0000002c0400788c */ /* 0x000fd2000bf05270 */
[----:B------:R-:W-:Y:S05]  /*2f90*/  BRA.U !UP0, `(.L_x_16949) ;  /* 0x0000000108447547 */ /* 0x000fea000b800000 */
.L_x_16919:
        /* <DEDUP_REMOVED lines=16> */
.L_x_16950:
[----:B------:R-:W-:Y:S05]  /*30a0*/  BRA `(.L_x_16920) ;  /* 0x0000000000507947 */ /* 0x000fea0003800000 */
.L_x_16949:
        /* <DEDUP_REMOVED lines=16> */
.L_x_16948:
[----:B------:R-:W-:-:S05]  /*31b0*/  SHF.R.S32.HI R5, RZ, 0x1f, R4 ;  /* 0x0000001fff057819 */ /* 0x000fca0000011404 */
[----:B------:R0:W-:Y:S01]  /*31c0*/  STG.E.64 desc[UR36][R2.64], R4 ;  /* 0x0000000402007986 */ /* 0x0001e2000c101b24 */
[----:B------:R-:W-:Y:S05]  /*31d0*/  BRA `(.L_x_16920) ;  /* 0x0000000000047947 */ /* 0x000fea0003800000 */
.L_x_16947:
[----:B------:R0:W-:Y:S02]  /*31e0*/  STG.E desc[UR36][R2.64], R4 ;  /* 0x0000000402007986 */ /* 0x0001e4000c101924 */
.L_x_16920:
[----:B------:R-:W-:-:S07]  /*31f0*/  VIADD R17, R17, 0x80 ;  /* 0x0000008011117836 */ /* 0x000fce0000000000 */
.L_x_16879:
[----:B------:R-:W-:Y:S05]  /*3200*/  BSYNC.RECONVERGENT B6 ;  /* 0x0000000000067941 */ /* 0x000fea0003800200 */
.L_x_16878:
        /* <DEDUP_REMOVED lines=10> */
[----:B------:R-:W-:Y:S01]  /*32b0*/  HFMA2 R16, -RZ, RZ, 0, 0 ;  /* 0x00000000ff107431 */ /* 0x000fe200000001ff */
        /* <DEDUP_REMOVED lines=296> */
.L_x_16953:
        /* <DEDUP_REMOVED lines=16> */
.L_x_16957:
[----:B------:R1:W5:Y:S01]  /*4640*/  LDG.E.U8 R0, desc[UR36][R2.64] ;  /* 0x0000002402007981 */ /* 0x000362000c1e1100 */
[----:B------:R-:W-:Y:S05]  /*4650*/  BRA `(.L_x_16959) ;  /* 0x0000000c004c7947 */ /* 0x000fea0003800000 */
.L_x_16956:
        /* <DEDUP_REMOVED lines=8> */
.L_x_16961:
[----:B------:R3:W5:Y:S01]  /*46e0*/  LDG.E.U16 R0, desc[UR36][R2.64] ;  /* 0x0000002402007981 */ /* 0x000762000c1e1500 */
[----:B------:R-:W-:Y:S05]  /*46f0*/  BRA `(.L_x_16959) ;  /* 0x0000000c00247947 */ /* 0x000fea0003800000 */
.L_x_16960:
[----:B------:R2:W5:Y:S01]  /*4700*/  LDG.E.U16 R0, desc[UR36][R2.64] ;  /* 0x0000002402007981 */ /* 0x000562000c1e1500 */
[----:B------:R-:W-:Y:S05]  /*4710*/  BRA `(.L_x_16959) ;  /* 0x0000000c001c7947 */ /* 0x000fea0003800000 */
.L_x_16955:
        /* <DEDUP_REMOVED lines=9> */
.L_x_16963:
[----:B------:R-:W2:Y:S02]  /*47b0*/  LDG.E.U16 R4, desc[UR36][R2.64] ;  /* 0x0000002402047981 */ /* 0x000ea4000c1e1500 */
[----:B--2---:R-:W-:-:S06]  /*47c0*/  HADD2.F32 R4, -RZ, R4.H0_H0 ;  /* 0x20000004ff047230 */ /* 0x004fcc0000004100 */
[----:B------:R-:W0:Y:S02]  /*47d0*/  F2I.FTZ.TRUNC.NTZ R4, R4 ;  /* 0x0000000400047305 */ /* 0x000e24000021f100 */
[----:B0-----:R-:W-:Y:S01]  /*47e0*/  PRMT R0, R4, 0x7610, R0 ;  /* 0x0000761004007816 */ /* 0x001fe20000000000 */
[----:B------:R-:W-:Y:S06]  /*47f0*/  BRA `(.L_x_16959) ;  /* 0x0000000800e47947 */ /* 0x000fec0003800000 */
.L_x_16962:
        /* <DEDUP_REMOVED lines=9> */
.L_x_16965:
[----:B------:R-:W2:Y:S02]  /*4890*/  LDG.E.U16 R2, desc[UR36][R2.64] ;  /* 0x0000002402027981 */ /* 0x000ea4000c1e1500 */
[----:B--2---:R-:W-:-:S06]  /*48a0*/  HADD2.F32 R4, -RZ, R2.H0_H0 ;  /* 0x20000002ff047230 */ /* 0x004fcc0000004100 */
[----:B------:R-:W0:Y:S02]  /*48b0*/  F2I.FTZ.TRUNC.NTZ R4, R4 ;  /* 0x0000000400047305 */ /* 0x000e24000021f100 */
[----:B0-----:R-:W-:Y:S01]  /*48c0*/  PRMT R0, R4, 0x7610, R0 ;  /* 0x0000761004007816 */ /* 0x001fe20000000000 */
[----:B------:R-:W-:Y:S06]  /*48d0*/  BRA `(.L_x_16959) ;  /* 0x0000000800ac7947 */ /* 0x000fec0003800000 */
.L_x_16964:
[----:B------:R-:W2:Y:S02]  /*48e0*/  LDG.E.64 R2, desc[UR36][R2.64] ;  /* 0x0000002402027981 */ /* 0x000ea4000c1e1b00 */
[----:B--2---:R0:W1:Y:S01]  /*48f0*/  F2I.F64.TRUNC R0, R2 ;  /* 0x0000000200007311 */ /* 0x004062000030d100 */
[----:B------:R-:W-:Y:S05]  /*4900*/  BRA `(.L_x_16959) ;  /* 0x0000000800a07947 */ /* 0x000fea0003800000 */
.L_x_16954:
        /* <DEDUP_REMOVED lines=12> */
.L_x_16968:
[----:B------:R-:W2:Y:S02]  /*49d0*/  LDG.E.64 R2, desc[UR36][R2.64] ;  /* 0x0000002402027981 */ /* 0x000ea4000c1e1b00 */
[----:B--2---:R0:W1:Y:S01]  /*49e0*/  F2I.F64.TRUNC R0, R2 ;  /* 0x0000000200007311 */ /* 0x004062000030d100 */
[----:B------:R-:W-:Y:S05]  /*49f0*/  BRA `(.L_x_16959) ;  /* 0x0000000800647947 */ /* 0x000fea0003800000 */
.L_x_16967:
        /* <DEDUP_REMOVED lines=27> */
.L_x_16970:
        /* <DEDUP_REMOVED lines=14> */
.L_x_16969:
[----:B------:R-:W2:Y:S02]  /*4c90*/  LDG.E.U16 R4, desc[UR36][R2.64] ;  /* 0x0000002402047981 */ /* 0x000ea4000c1e1500 */
[----:B--2---:R-:W-:-:S06]  /*4ca0*/  IMAD.U32 R4, R4, 0x10000, RZ ;  /* 0x0001000004047824 */ /* 0x004fcc00078e00ff */
[----:B------:R-:W0:Y:S02]  /*4cb0*/  F2I.FTZ.TRUNC.NTZ R4, R4 ;  /* 0x0000000400047305 */ /* 0x000e24000021f100 */
[----:B0-----:R-:W-:Y:S01]  /*4cc0*/  PRMT R0, R4, 0x7610, R0 ;  /* 0x0000761004007816 */ /* 0x001fe20000000000 */
[----:B------:R-:W-:Y:S06]  /*4cd0*/  BRA `(.L_x_16959) ;  /* 0x0000000400ac7947 */ /* 0x000fec0003800000 */
.L_x_16966:
        /* <DEDUP_REMOVED lines=10> */
.L_x_16973:
        /* <DEDUP_REMOVED lines=21> */
.L_x_16977:
[----:B------:R-:W-:Y:S05]  /*4ed0*/  BSYNC.RECONVERGENT B1 ;  /* 0x0000000000017941 */ /* 0x000fea0003800200 */
.L_x_16976:
[----:B------:R-:W-:Y:S02]  /*4ee0*/  SHF.L.U32 R0, R0, 0x14, RZ ;  /* 0x0000001400007819 */ /* 0x000fe400000006ff */
[----:B------:R-:W-:-:S04]  /*4ef0*/  LEA R2, R2, 0x3b800000, 0x17 ;  /* 0x3b80000002027811 */ /* 0x000fc800078eb8ff */
[----:B------:R-:W-:-:S07]  /*4f00*/  LOP3.LUT R4, R2, R0, R7, 0xfe, !PT ;  /* 0x0000000002047212 */ /* 0x000fce00078efe07 */
.L_x_16975:
[----:B------:R-:W-:Y:S05]  /*4f10*/  BSYNC.RECONVERGENT B0 ;  /* 0x0000000000007941 */ /* 0x000fea0003800200 */
.L_x_16974:
[----:B------:R-:W0:Y:S02]  /*4f20*/  F2I.FTZ.TRUNC.NTZ R4, R4 ;  /* 0x0000000400047305 */ /* 0x000e24000021f100 */
[----:B0-----:R-:W-:Y:S01]  /*4f30*/  PRMT R0, R4, 0x7610, R0 ;  /* 0x0000761004007816 */ /* 0x001fe20000000000 */
[----:B------:R-:W-:Y:S06]  /*4f40*/  BRA `(.L_x_16959) ;  /* 0x0000000400107947 */ /* 0x000fec0003800000 */
.L_x_16972:
        /* <DEDUP_REMOVED lines=21> */
.L_x_16981:
[----:B------:R-:W-:Y:S05]  /*50a0*/  BSYNC.RECONVERGENT B1 ;  /* 0x0000000000017941 */ /* 0x000fea0003800200 */
.L_x_16980:
[----:B------:R-:W-:Y:S01]  /*50b0*/  IMAD.SHL.U32 R0, R0, 0x200000, RZ ;  /* 0x0020000000007824 */ /* 0x000fe200078e00ff */
[----:B------:R-:W-:-:S04]  /*50c0*/  LEA R2, R2, 0x37800000, 0x17 ;  /* 0x3780000002027811 */ /* 0x000fc800078eb8ff */
[----:B------:R-:W-:-:S07]  /*50d0*/  LOP3.LUT R4, R2, R0, R7, 0xfe, !PT ;  /* 0x0000000002047212 */ /* 0x000fce00078efe07 */
.L_x_16979:
[----:B------:R-:W-:Y:S05]  /*50e0*/  BSYNC.RECONVERGENT B0 ;  /* 0x0000000000007941 */ /* 0x000fea0003800200 */
.L_x_16978:
[----:B------:R-:W0:Y:S02]  /*50f0*/  F2I.FTZ.TRUNC.NTZ R4, R4 ;  /* 0x0000000400047305 */ /* 0x000e24000021f100 */
[----:B0-----:R-:W-:Y:S01]  /*5100*/  PRMT R0, R4, 0x7610, R0 ;  /* 0x0000761004007816 */ /* 0x001fe20000000000 */
[----:B------:R-:W-:Y:S06]  /*5110*/  BRA `(.L_x_16959) ;  /* 0x00000000009c7947 */ /* 0x000fec0003800000 */
.L_x_16971:
        /* <DEDUP_REMOVED lines=14> */
.L_x_16985:
[----:B------:R-:W-:Y:S05]  /*5200*/  BSYNC.RECONVERGENT B0 ;  /* 0x0000000000007941 */ /* 0x000fea0003800200 */
.L_x_16984:
[----:B------:R-:W0:Y:S02]  /*5210*/  F2I.FTZ.TRUNC.NTZ R4, R4 ;  /* 0x0000000400047305 */ /* 0x000e24000021f100 */
[----:B0-----:R-:W-:Y:S01]  /*5220*/  PRMT R0, R4, 0x7610, R0 ;  /* 0x0000761004007816 */ /* 0x001fe20000000000 */
[----:B------:R-:W-:Y:S06]  /*5230*/  BRA `(.L_x_16959) ;  /* 0x0000000000547947 */ /* 0x000fec0003800000 */
.L_x_16958:
        /* <DEDUP_REMOVED lines=16> */
.L_x_16986:
[----:B------:R-:W-:Y:S01]  /*5340*/  PRMT R0, RZ, 0x7610, R0 ;  /* 0x00007610ff007816 */ /* 0x000fe20000000000 */
[----:B------:R-:W-:Y:S06]  /*5350*/  BRA `(.L_x_16959) ;  /* 0x00000000000c7947 */ /* 0x000fec0003800000 */
.L_x_16983:
[----:B------:R0:W5:Y:S01]  /*5360*/  LDG.E.U16 R0, desc[UR36][R2.64] ;  /* 0x0000002402007981 */ /* 0x000162000c1e1500 */
[----:B------:R-:W-:Y:S05]  /*5370*/  BRA `(.L_x_16959) ;  /* 0x0000000000047947 */ /* 0x000fea0003800000 */
.L_x_16982:
[----:B------:R0:W5:Y:S02]  /*5380*/  LDG.E.U16 R0, desc[UR36][R2.64] ;  /* 0x0000002402007981 */ /* 0x000164000c1e1500 */
.L_x_16959:
[----:B-1---5:R-:W-:Y:S01]  /*5390*/  PRMT R6, R0, 0x9910, RZ ;  /* 0x0000991000067816 */ /* 0x022fe200000000ff */
[----:B------:R-:W1:Y:S01]  /*53a0*/  LDCU.64 UR6, c[0x0][0x580] ;  /* 0x0000b000ff0677ac */ /* 0x000e620008000a00 */
[----:B------:R-:W-:Y:S02]  /*53b0*/  IABS R8, R18 ;  /* 0x0000001200087213 */ /* 0x000fe40000000000 */
[-C--:B------:R-:W-:Y:S01]  /*53c0*/  IABS R4, R6.reuse ;  /* 0x0000000600047213 */ /* 0x080fe20000000000 */
[----:B------:R-:W-:Y:S01]  /*53d0*/  UPRMT UR4, UR41, 0x9910, URZ ;  /* 0x0000991029047896 */ /* 0x000fe200080000ff */
[----:B------:R-:W-:Y:S02]  /*53e0*/  IABS R7, R6 ;  /* 0x0000000600077213 */ /* 0x000fe40000000000 */
[----:B------:R-:W2:Y:S01]  /*53f0*/  I2F.RP R0, R4 ;  /* 0x0000000400007306 */ /* 0x000ea20000209400 */
[----:B------:R-:W-:Y:S01]  /*5400*/  ISETP.GE.AND P1, PT, R18, RZ, PT ;  /* 0x000000ff1200720c */ /* 0x000fe20003f26270 */
[----:B------:R-:W-:-:S06]  /*5410*/  UISETP.GT.AND UP0, UPT, UR4, 0x9, UPT ;  /* 0x000000090400788c */ /* 0x000fcc000bf04270 */
[----:B--2---:R-:W0:Y:S02]  /*5420*/  MUFU.RCP R0, R0 ;  /* 0x0000000000007308 */ /* 0x004e240000001000 */
[----:B0--34-:R-:W-:Y:S02]  /*5430*/  IADD3 R2, PT, PT, R0, 0xffffffe, RZ ;  /* 0x0ffffffe00027810 */ /* 0x019fe40007ffe0ff */
[----:B------:R-:W-:-:S04]  /*5440*/  IADD3 R0, PT, PT, RZ, -R7, RZ ;  /* 0x80000007ff007210 */ /* 0x000fc80007ffe0ff */
        /* <DEDUP_REMOVED lines=28> */
.L_x_16990:
[----:B------:R0:W-:Y:S01]  /*5610*/  STG.E.U8 desc[UR36][R2.64], R4 ;  /* 0x0000000402007986 */ /* 0x0001e2000c101124 */
[----:B------:R-:W-:Y:S05]  /*5620*/  BRA `(.L_x_16992) ;  /* 0x0000000c00387947 */ /* 0x000fea0003800000 */
.L_x_16989:
        /* <DEDUP_REMOVED lines=9> */
.L_x_16994:
[----:B------:R0:W-:Y:S01]  /*56c0*/  STG.E desc[UR36][R2.64], R4 ;  /* 0x0000000402007986 */ /* 0x0001e2000c101924 */
[----:B------:R-:W-:Y:S05]  /*56d0*/  BRA `(.L_x_16992) ;  /* 0x0000000c000c7947 */ /* 0x000fea0003800000 */
.L_x_16993:
[----:B------:R0:W-:Y:S01]  /*56e0*/  STG.E.U16 desc[UR36][R2.64], R4 ;  /* 0x0000000402007986 */ /* 0x0001e2000c101524 */
[----:B------:R-:W-:Y:S05]  /*56f0*/  BRA `(.L_x_16992) ;  /* 0x0000000c00047947 */ /* 0x000fea0003800000 */
.L_x_16988:
        /* <DEDUP_REMOVED lines=9> */
.L_x_16996:
[----:B------:R-:W0:Y:S02]  /*5790*/  I2F.S16 R0, R4 ;  /* 0x0000000400007306 */ /* 0x000e240000101400 */
[----:B0-----:R-:W-:-:S05]  /*57a0*/  F2FP.F16.F32.PACK_AB R0, RZ, R0 ;  /* 0x00000000ff00723e */ /* 0x001fca00000000ff */
[----:B------:R0:W-:Y:S01]  /*57b0*/  STG.E.U16 desc[UR36][R2.64], R0 ;  /* 0x0000000002007986 */ /* 0x0001e2000c101524 */
[----:B------:R-:W-:Y:S05]  /*57c0*/  BRA `(.L_x_16992) ;  /* 0x0000000800d07947 */ /* 0x000fea0003800000 */
.L_x_16995:
        /* <DEDUP_REMOVED lines=10> */
.L_x_16998:
[----:B------:R-:W0:Y:S02]  /*5870*/  I2F.S16 R4, R4 ;  /* 0x0000000400047306 */ /* 0x000e240000101400 */
[----:B0-----:R-:W-:-:S04]  /*5880*/  F2FP.F16.F32.PACK_AB R5, RZ, R4 ;  /* 0x00000004ff05723e */ /* 0x001fc800000000ff */
[----:B------:R-:W-:-:S05]  /*5890*/  PRMT R5, R5, 0x5410, RZ ;  /* 0x0000541005057816 */ /* 0x000fca00000000ff */
[----:B------:R0:W-:Y:S01]  /*58a0*/  STG.E desc[UR36][R2.64], R5 ;  /* 0x0000000502007986 */ /* 0x0001e2000c101924 */
[----:B------:R-:W-:Y:S05]  /*58b0*/  BRA `(.L_x_16992) ;  /* 0x0000000800947947 */ /* 0x000fea0003800000 */
.L_x_16997:
[----:B------:R-:W0:Y:S02]  /*58c0*/  I2F.F64.S16 R4, R4 ;  /* 0x0000000400047312 */ /* 0x000e240000101c00 */
[----:B0-----:R0:W-:Y:S01]  /*58d0*/  STG.E.64 desc[UR36][R2.64], R4 ;  /* 0x0000000402007986 */ /* 0x0011e2000c101b24 */
[----:B------:R-:W-:Y:S05]  /*58e0*/  BRA `(.L_x_16992) ;  /* 0x0000000800887947 */ /* 0x000fea0003800000 */
.L_x_16987:
        /* <DEDUP_REMOVED lines=12> */
.L_x_17002:
        /* <DEDUP_REMOVED lines=18> */
.L_x_17005:
[----:B------:R-:W-:-:S04]  /*5ad0*/  SHF.R.U32.HI R5, RZ, 0x18, R7 ;  /* 0x00000018ff057819 */ /* 0x000fc80000011607 */
[----:B------:R-:W-:-:S07]  /*5ae0*/  LOP3.LUT R0, R0, 0x80, R5, 0xf8, !PT ;  /* 0x0000008000007812 */ /* 0x000fce00078ef805 */
.L_x_17004:
[----:B------:R-:W-:Y:S05]  /*5af0*/  BSYNC.RECONVERGENT B0 ;  /* 0x0000000000007941 */ /* 0x000fea0003800200 */
.L_x_17003:
[----:B------:R0:W-:Y:S01]  /*5b00*/  STG.E.U8 desc[UR36][R2.64], R0 ;  /* 0x0000000002007986 */ /* 0x0001e2000c101124 */
[----:B------:R-:W-:Y:S05]  /*5b10*/  BRA `(.L_x_16992) ;  /* 0x0000000400fc7947 */ /* 0x000fea0003800000 */
.L_x_17001:
        /* <DEDUP_REMOVED lines=18> */
.L_x_17008:
[----:B------:R-:W-:-:S04]  /*5c40*/  SHF.R.U32.HI R5, RZ, 0x18, R7 ;  /* 0x00000018ff057819 */ /* 0x000fc80000011607 */
[----:B------:R-:W-:-:S07]  /*5c50*/  LOP3.LUT R0, R0, 0x80, R5, 0xf8, !PT ;  /* 0x0000008000007812 */ /* 0x000fce00078ef805 */
.L_x_17007:
[----:B------:R-:W-:Y:S05]  /*5c60*/  BSYNC.RECONVERGENT B0 ;  /* 0x0000000000007941 */ /* 0x000fea0003800200 */
.L_x_17006:
[----:B------:R0:W-:Y:S01]  /*5c70*/  STG.E.U8 desc[UR36][R2.64], R0 ;  /* 0x0000000002007986 */ /* 0x0001e2000c101124 */
[----:B------:R-:W-:Y:S05]  /*5c80*/  BRA `(.L_x_16992) ;  /* 0x0000000400a07947 */ /* 0x000fea0003800000 */
.L_x_17000:
        /* <DEDUP_REMOVED lines=22> */
.L_x_17010:
[----:B------:R-:W-:-:S05]  /*5df0*/  SHF.R.S32.HI R5, RZ, 0x1f, R4 ;  /* 0x0000001fff057819 */ /* 0x000fca0000011404 */
[----:B------:R0:W-:Y:S01]  /*5e00*/  STG.E.64 desc[UR36][R2.64], R4 ;  /* 0x0000000402007986 */ /* 0x0001e2000c101b24 */
[----:B------:R-:W-:Y:S05]  /*5e10*/  BRA `(.L_x_16992) ;  /* 0x00000004003c7947 */ /* 0x000fea0003800000 */
.L_x_17009:
[----:B------:R0:W-:Y:S01]  /*5e20*/  STG.E desc[UR36][R2.64], R4 ;  /* 0x0000000402007986 */ /* 0x0001e2000c101924 */
[----:B------:R-:W-:Y:S05]  /*5e30*/  BRA `(.L_x_16992) ;  /* 0x0000000400347947 */ /* 0x000fea0003800000 */
.L_x_16999:
        /* <DEDUP_REMOVED lines=10> */
.L_x_17012:
[----:B------:R-:W0:Y:S01]  /*5ee0*/  I2F.F64.S16 R4, R4 ;  /* 0x0000000400047312 */ /* 0x000e220000101c00 */
[----:B------:R-:W-:-:S05]  /*5ef0*/  CS2R R6, SRZ ;  /* 0x0000000000067805 */ /* 0x000fca000001ff00 */
[----:B0-----:R4:W-:Y:S01]  /*5f00*/  STG.E.128 desc[UR36][R2.64], R4 ;  /* 0x0000000402007986 */ /* 0x0019e2000c101d24 */
[----:B------:R-:W-:Y:S05]  /*5f10*/  BRA `(.L_x_16992) ;  /* 0x0000000000fc7947 */ /* 0x000fea0003800000 */
.L_x_17011:
[----:B------:R-:W-:-:S09]  /*5f20*/  UISETP.NE.AND UP0, UPT, UR4, 0xf, UPT ;  /* 0x0000000f0400788c */ /* 0x000fd2000bf05270 */
[----:B------:R-:W-:Y:S05]  /*5f30*/  BRA.U !UP0, `(.L_x_17013) ;  /* 0x0000000108e87547 */ /* 0x000fea000b800000 */
[----:B------:R-:W-:-:S09]  /*5f40*/  UISETP.NE.AND UP0, UPT, UR4, 0x17, UPT ;  /* 0x000000170400788c */ /* 0x000fd2000bf05270 */
[----:B------:R-:W-:Y:S05]  /*5f50*/  BRA.U !UP0, `(.L_x_17014) ;  /* 0x0000000108907547 */ /* 0x000fea000b800000 */
[----:B------:R-:W-:-:S09]  /*5f60*/  UISETP.NE.AND UP0, UPT, UR4, 0x18, UPT ;  /* 0x000000180400788c */ /* 0x000fd2000bf05270 */
[----:B------:R-:W-:Y:S05]  /*5f70*/  BRA.U !UP0, `(.L_x_17015) ;  /* 0x0000000108447547 */ /* 0x000fea000b800000 */
.L_x_16991:
        /* <DEDUP_REMOVED lines=16> */
.L_x_17016:
[----:B------:R-:W-:Y:S05]  /*6080*/  BRA `(.L_x_16992) ;  /* 0x0000000000a07947 */ /* 0x000fea0003800000 */
.L_x_17015:
        /* <DEDUP_REMOVED lines=13> */
.L_x_17018:
[----:B------:R-:W-:Y:S05]  /*6160*/  BSYNC.RECONVERGENT B0 ;  /* 0x0000000000007941 */ /* 0x000fea0003800200 */
.L_x_17017:
[----:B------:R-:W-:-:S05]  /*6170*/  LOP3.LUT R5, R0, 0x80, R5, 0xf8, !PT ;  /* 0x0000008000057812 */ /* 0x000fca00078ef805 */
[----:B------:R2:W-:Y:S01]  /*6180*/  STG.E.U8 desc[UR36][R2.64], R5 ;  /* 0x0000000502007986 */ /* 0x0005e2000c101124 */
[----:B------:R-:W-:Y:S05]  /*6190*/  BRA `(.L_x_16992) ;  /* 0x00000000005c7947 */ /* 0x000fea0003800000 */
.L_x_17014:
        /* <DEDUP_REMOVED lines=12> */
.L_x_17020:
[----:B------:R-:W-:Y:S01]  /*6260*/  IMAD.MOV.U32 R0, RZ, RZ, 0x7f ;  /* 0x0000007fff007424 */ /* 0x000fe200078e00ff */
[----:B------:R-:W-:-:S04]  /*6270*/  ISETP.GT.U32.AND P0, PT, R5, 0x7f800000, PT ;  /* 0x7f8000000500780c */ /* 0x000fc80003f04070 */
[----:B------:R-:W-:-:S09]  /*6280*/  SEL R0, R0, 0x7c, P0 ;  /* 0x0000007c00007807 */ /* 0x000fd20000000000 */
.L_x_17021:
[----:B------:R-:W-:Y:S05]  /*6290*/  BSYNC.RECONVERGENT B0 ;  /* 0x0000000000007941 */ /* 0x000fea0003800200 */
.L_x_17019:
[----:B------:R-:W-:-:S04]  /*62a0*/  SHF.R.U32.HI R5, RZ, 0x18, R7 ;  /* 0x00000018ff057819 */ /* 0x000fc80000011607 */
[----:B------:R-:W-:-:S05]  /*62b0*/  LOP3.LUT R5, R0, 0x80, R5, 0xf8, !PT ;  /* 0x0000008000057812 */ /* 0x000fca00078ef805 */
[----:B------:R1:W-:Y:S01]  /*62c0*/  STG.E.U8 desc[UR36][R2.64], R5 ;  /* 0x0000000502007986 */ /* 0x0003e2000c101124 */
[----:B------:R-:W-:Y:S05]  /*62d0*/  BRA `(.L_x_16992) ;  /* 0x00000000000c7947 */ /* 0x000fea0003800000 */
.L_x_17013:
[----:B------:R-:W0:Y:S02]  /*62e0*/  I2F.S16 R0, R4 ;  /* 0x0000000400007306 */ /* 0x000e240000101400 */
[----:B0-----:R-:W-:-:S05]  /*62f0*/  F2FP.BF16.F32.PACK_AB R0, RZ, R0 ;  /* 0x00000000ff00723e */ /* 0x001fca00000010ff */
[----:B------:R0:W-:Y:S02]  /*6300*/  STG.E.U16 desc[UR36][R2.64], R0 ;  /* 0x0000000002007986 */ /* 0x0001e4000c101524 */
.L_x_16992:
[----:B------:R-:W-:-:S07]  /*6310*/  VIADD R17, R17, 0x80 ;  /* 0x0000008011117836 */ /* 0x000fce0000000000 */
.L_x_16952:
[----:B------:R-:W-:Y:S05]  /*6320*/  BSYNC.RECONVERGENT B6 ;  /* 0x0000000000067941 */ /* 0x000fea0003800200 */
.L_x_16951:
        /* <DEDUP_REMOVED lines=307> */
.L_x_17024:
        /* <DEDUP_REMOVED lines=16> */
.L_x_17028:
[----:B------:R0:W5:Y:S01]  /*7760*/  LDG.E.U8 R0, desc[UR36][R2.64] ;  /* 0x0000002402007981 */ /* 0x000162000c1e1100 */
[----:B------:R-:W-:Y:S05]  /*7770*/  BRA `(.L_x_17030) ;  /* 0x0000000c004c7947 */ /* 0x000fea0003800000 */
.L_x_17027:
        /* <DEDUP_REMOVED lines=8> */
.L_x_17032:
[----:B------:R0:W5:Y:S01]  /*7800*/  LDG.E.U16 R0, desc[UR36][R2.64] ;  /* 0x0000002402007981 */ /* 0x000162000c1e1500 */
[----:B------:R-:W-:Y:S05]  /*7810*/  BRA `(.L_x_17030) ;  /* 0x0000000c00247947 */ /* 0x000fea0003800000 */
.L_x_17031:
[----:B------:R0:W5:Y:S01]  /*7820*/  LDG.E.U16 R0, desc[UR36][R2.64] ;  /* 0x0000002402007981 */ /* 0x000162000c1e1500 */
[----:B------:R-:W-:Y:S05]  /*7830*/  BRA `(.L_x_17030) ;  /* 0x0000000c001c7947 */ /* 0x000fea0003800000 */
.L_x_17026:
        /* <DEDUP_REMOVED lines=9> */
.L_x_17034:
[----:B------:R-:W2:Y:S02]  /*78d0*/  LDG.E.U16 R4, desc[UR36][R2.64] ;  /* 0x0000002402047981 */ /* 0x000ea4000c1e1500 */
[----:B--2---:R-:W-:-:S06]  /*78e0*/  HADD2.F32 R4, -RZ, R4.H0_H0 ;  /* 0x20000004ff047230 */ /* 0x004fcc0000004100 */
[----:B------:R-:W0:Y:S02]  /*78f0*/  F2I.FTZ.TRUNC.NTZ R4, R4 ;  /* 0x0000000400047305 */ /* 0x000e24000021f100 */
[----:B0-----:R-:W-:Y:S01]  /*7900*/  PRMT R0, R4, 0x7610, R0 ;  /* 0x0000761004007816 */ /* 0x001fe20000000000 */
[----:B------:R-:W-:Y:S06]  /*7910*/  BRA `(.L_x_17030) ;  /* 0x0000000800e47947 */ /* 0x000fec0003800000 */
.L_x_17033:
        /* <DEDUP_REMOVED lines=9> */
.L_x_17036:
[----:B------:R-:W2:Y:S02]  /*79b0*/  LDG.E.U16 R2, desc[UR36][R2.64] ;  /* 0x0000002402027981 */ /* 0x000ea4000c1e1500 */
[----:B--2---:R-:W-:-:S06]  /*79c0*/  HADD2.F32 R4, -RZ, R2.H0_H0 ;  /* 0x20000002ff047230 */ /* 0x004fcc0000004100 */
[----:B------:R-:W0:Y:S02]  /*79d0*/  F2I.FTZ.TRUNC.NTZ R4, R4 ;  /* 0x0000000400047305 */ /* 0x000e24000021f100 */
[----:B0-----:R-:W-:Y:S01]  /*79e0*/  PRMT R0, R4, 0x7610, R0 ;  /* 0x0000761004007816 */ /* 0x001fe20000000000 */
[----:B------:R-:W-:Y:S06]  /*79f0*/  BRA `(.L_x_17030) ;  /* 0x0000000800ac7947 */ /* 0x000fec0003800000 */
.L_x_17035:
[----:B------:R-:W2:Y:S02]  /*7a00*/  LDG.E.64 R2, desc[UR36][R2.64] ;  /* 0x0000002402027981 */ /* 0x000ea4000c1e1b00 */
[----:B--2---:R0:W1:Y:S01]  /*7a10*/  F2I.F64.TRUNC R0, R2 ;  /* 0x0000000200007311 */ /* 0x004062000030d100 */
[----:B------:R-:W-:Y:S05]  /*7a20*/  BRA `(.L_x_17030) ;  /* 0x0000000800a07947 */ /* 0x000fea0003800000 */
.L_x_17025:
        /* <DEDUP_REMOVED lines=12> */
.L_x_17039:
[----:B------:R-:W2:Y:S02]  /*7af0*/  LDG.E.64 R2, desc[UR36][R2.64] ;  /* 0x0000002402027981 */ /* 0x000ea4000c1e1b00 */
[----:B--2---:R0:W1:Y:S01]  /*7b00*/  F2I.F64.TRUNC R0, R2 ;  /* 0x0000000200007311 */ /* 0x004062000030d100 */
[----:B------:R-:W-:Y:S05]  /*7b10*/  BRA `(.L_x_17030) ;  /* 0x0000000800647947 */ /* 0x000fea0003800000 */
.L_x_17038:
        /* <DEDUP_REMOVED lines=27> */
.L_x_17041:
        /* <DEDUP_REMOVED lines=14> */
.L_x_17040:
[----:B------:R-:W2:Y:S02]  /*7db0*/  LDG.E.U16 R4, desc[UR36][R2.64] ;  /* 0x0000002402047981 */ /* 0x000ea4000c1e1500 */
[----:B--2---:R-:W-:-:S06]  /*7dc0*/  IMAD.U32 R4, R4, 0x10000, RZ ;  /* 0x0001000004047824 */ /* 0x004fcc00078e00ff */
[----:B------:R-:W0:Y:S02]  /*7dd0*/  F2I.FTZ.TRUNC.NTZ R4, R4 ;  /* 0x0000000400047305 */ /* 0x000e24000021f100 */
[----:B0-----:R-:W-:Y:S01]  /*7de0*/  PRMT R0, R4, 0x7610, R0 ;  /* 0x0000761004007816 */ /* 0x001fe20000000000 */
[----:B------:R-:W-:Y:S06]  /*7df0*/  BRA `(.L_x_17030) ;  /* 0x0000000400ac7947 */ /* 0x000fec0003800000 */
.L_x_17037:
        /* <DEDUP_REMOVED lines=10> */
.L_x_17044:
        /* <DEDUP_REMOVED lines=21> */
.L_x_17048:
[----:B------:R-:W-:Y:S05]  /*7ff0*/  BSYNC.RECONVERGENT B1 ;  /* 0x0000000000017941 */ /* 0x000fea0003800200 */
.L_x_17047:
[----:B------:R-:W-:Y:S01]  /*8000*/  IMAD.SHL.U32 R0, R0, 0x100000, RZ ;  /* 0x0010000000007824 */ /* 0x000fe200078e00ff */
[----:B------:R-:W-:-:S04]  /*8010*/  LEA R2, R2, 0x3b800000, 0x17 ;  /* 0x3b80000002027811 */ /* 0x000fc800078eb8ff */
[----:B------:R-:W-:-:S07]  /*8020*/  LOP3.LUT R4, R2, R0, R7, 0xfe, !PT ;  /* 0x0000000002047212 */ /* 0x000fce00078efe07 */
.L_x_17046:
[----:B------:R-:W-:Y:S05]  /*8030*/  BSYNC.RECONVERGENT B0 ;  /* 0x0000000000007941 */ /* 0x000fea0003800200 */
.L_x_17045:
[----:B------:R-:W0:Y:S02]  /*8040*/  F2I.FTZ.TRUNC.NTZ R4, R4 ;  /* 0x0000000400047305 */ /* 0x000e24000021f100 */
[----:B0-----:R-:W-:Y:S01]  /*8050*/  PRMT R0, R4, 0x7610, R0 ;  /* 0x0000761004007816 */ /* 0x001fe20000000000 */
[----:B------:R-:W-:Y:S06]  /*8060*/  BRA `(.L_x_17030) ;  /* 0x0000000400107947 */ /* 0x000fec0003800000 */
.L_x_17043:
        /* <DEDUP_REMOVED lines=21> */
.L_x_17052:
[----:B------:R-:W-:Y:S05]  /*81c0*/  BSYNC.RECONVERGENT B1 ;  /* 0x0000000000017941 */ /* 0x000fea0003800200 */
.L_x_17051:
[----:B------:R-:W-:Y:S02]  /*81d0*/  SHF.L.U32 R0, R0, 0x15, RZ ;  /* 0x0000001500007819 */ /* 0x000fe400000006ff */
[----:B------:R-:W-:-:S04]  /*81e0*/  LEA R2, R2, 0x37800000, 0x17 ;  /* 0x3780000002027811 */ /* 0x000fc800078eb8ff */
[----:B------:R-:W-:-:S07]  /*81f0*/  LOP3.LUT R4, R2, R0, R7, 0xfe, !PT ;  /* 0x0000000002047212 */ /* 0x000fce00078efe07 */
.L_x_17050:
[----:B------:R-:W-:Y:S05]  /*8200*/  BSYNC.RECONVERGENT B0 ;  /* 0x0000000000007941 */ /* 0x000fea0003800200 */
.L_x_17049:
[----:B------:R-:W0:Y:S02]  /*8210*/  F2I.FTZ.TRUNC.NTZ R4, R4 ;  /* 0x0000000400047305 */ /* 0x000e24000021f100 */
[----:B0-----:R-:W-:Y:S01]  /*8220*/  PRMT R0, R4, 0x7610, R0 ;  /* 0x0000761004007816 */ /* 0x001fe20000000000 */
[----:B------:R-:W-:Y:S06]  /*8230*/  BRA `(.L_x_17030) ;  /* 0x00000000009c7947 */ /* 0x000fec0003800000 */
.L_x_17042:
        /* <DEDUP_REMOVED lines=14> */
.L_x_17056:
[----:B------:R-:W-:Y:S05]  /*8320*/  BSYNC.RECONVERGENT B0 ;  /* 0x0000000000007941 */ /* 0x000fea0003800200 */
.L_x_17055:
[----:B------:R-:W0:Y:S02]  /*8330*/  F2I.FTZ.TRUNC.NTZ R4, R4 ;  /* 0x0000000400047305 */ /* 0x000e24000021f100 */
[----:B0-----:R-:W-:Y:S01]  /*8340*/  PRMT R0, R4, 0x7610, R0 ;  /* 0x0000761004007816 */ /* 0x001fe20000000000 */
[----:B------:R-:W-:Y:S06]  /*8350*/  BRA `(.L_x_17030) ;  /* 0x0000000000547947 */ /* 0x000fec0003800000 */
.L_x_17029:
        /* <DEDUP_REMOVED lines=16> */
.L_x_17057:
[----:B------:R-:W-:Y:S01]  /*8460*/  PRMT R0, RZ, 0x7610, R0 ;  /* 0x00007610ff007816 */ /* 0x000fe20000000000 */
[----:B------:R-:W-:Y:S06]  /*8470*/  BRA `(.L_x_17030) ;  /* 0x00000000000c7947 */ /* 0x000fec0003800000 */
.L_x_17054:
[----:B------:R3:W5:Y:S01]  /*8480*/  LDG.E.U16 R0, desc[UR36][R2.64] ;  /* 0x0000002402007981 */ /* 0x000762000c1e1500 */
[----:B------:R-:W-:Y:S05]  /*8490*/  BRA `(.L_x_17030) ;  /* 0x0000000000047947 */ /* 0x000fea0003800000 */
.L_x_17053:
[----:B------:R4:W5:Y:S02]  /*84a0*/  LDG.E.U16 R0, desc[UR36][R2.64] ;  /* 0x0000002402007981 */ /* 0x000964000c1e1500 */
.L_x_17030:
[----:B-1---5:R-:W-:Y:S01]  /*84b0*/  PRMT R6, R0, 0x9910, RZ ;  /* 0x0000991000067816 */ /* 0x022fe200000000ff */
[----:B------:R-:W1:Y:S01]  /*84c0*/  LDCU.64 UR6, c[0x0][0x580] ;  /* 0x0000b000ff0677ac */ /* 0x000e620008000a00 */
[----:B------:R-:W-:Y:S02]  /*84d0*/  IABS R8, R18 ;  /* 0x0000001200087213 */ /* 0x000fe40000000000 */
[-C--:B------:R-:W-:Y:S01]  /*84e0*/  IABS R4, R6.reuse ;  /* 0x0000000600047213 */ /* 0x080fe20000000000 */
[----:B------:R-:W-:Y:S01]  /*84f0*/  UPRMT UR4, UR41, 0x9910, URZ ;  /* 0x0000991029047896 */ /* 0x000fe200080000ff */
[----:B------:R-:W-:Y:S02]  /*8500*/  IABS R7, R6 ;  /* 0x0000000600077213 */ /* 0x000fe40000000000 */
[----:B------:R-:W0:Y:S01]  /*8510*/  I2F.RP R0, R4 ;  /* 0x0000000400007306 */ /* 0x000e220000209400 */
[----:B------:R-:W-:Y:S01]  /*8520*/  ISETP.GE.AND P1, PT, R18, RZ, PT ;  /* 0x000000ff1200720c */ /* 0x000fe20003f26270 */
[----:B------:R-:W-:-:S06]  /*8530*/  UISETP.GT.AND UP0, UPT, UR4, 0x9, UPT ;  /* 0x000000090400788c */ /* 0x000fcc000bf04270 */
[----:B0-----:R-:W2:Y:S02]  /*8540*/  MUFU.RCP R0, R0 ;  /* 0x0000000000007308 */ /* 0x001ea40000001000 */
[----:B--234-:R-:W-:Y:S02]  /*8550*/  VIADD R2, R0, 0xffffffe ;  /* 0x0ffffffe00027836 */ /* 0x01cfe40000000000 */
[----:B------:R-:W-:-:S04]  /*8560*/  IMAD.MOV R0, RZ, RZ, -R7 ;  /* 0x000000ffff007224 */ /* 0x000fc800078e0a07 */
[----:B------:R0:W2:Y:S02]  /*8570*/  F2I.FTZ.U32.TRUNC.NTZ R3, R2 ;  /* 0x0000000200037305 */ /* 0x0000a4000021f000 */
[----:B0-----:R-:W-:Y:S01]  /*8580*/  MOV R2, RZ ;  /* 0x000000ff00027202 */ /* 0x001fe20000000f00 */
        /* <DEDUP_REMOVED lines=9> */
[----:B------:R-:W-:Y:S02]  /*8620*/  @!P2 IADD3 R3, PT, PT, R3, -R4, RZ ;  /* 0x800000040303a210 */ /* 0x000fe40007ffe0ff */
[----:B-1----:R-:W-:-:S03]  /*8630*/  IADD3 R2, P2, PT, R16, UR6, RZ ;  /* 0x0000000610027c10 */ /* 0x002fc6000ff5e0ff */
        /* <DEDUP_REMOVED lines=15> */
.L_x_17061:
[----:B------:R4:W-:Y:S01]  /*8730*/  STG.E.U8 desc[UR36][R2.64], R4 ;  /* 0x0000000402007986 */ /* 0x0009e2000c101124 */
[----:B------:R-:W-:Y:S05]  /*8740*/  BRA `(.L_x_17063) ;  /* 0x0000000c00387947 */ /* 0x000fea0003800000 */
.L_x_17060:
        /* <DEDUP_REMOVED lines=9> */
.L_x_17065:
[----:B------:R2:W-:Y:S01]  /*87e0*/  STG.E desc[UR36][R2.64], R4 ;  /* 0x0000000402007986 */ /* 0x0005e2000c101924 */
[----:B------:R-:W-:Y:S05]  /*87f0*/  BRA `(.L_x_17063) ;  /* 0x0000000c000c7947 */ /* 0x000fea0003800000 */
.L_x_17064:
[----:B------:R0:W-:Y:S01]  /*8800*/  STG.E.U16 desc[UR36][R2.64], R4 ;  /* 0x0000000402007986 */ /* 0x0001e2000c101524 */
[----:B------:R-:W-:Y:S05]  /*8810*/  BRA `(.L_x_17063) ;  /* 0x0000000c00047947 */ /* 0x000fea0003800000 */
.L_x_17059:
        /* <DEDUP_REMOVED lines=9> */
.L_x_17067:
[----:B------:R-:W0:Y:S02]  /*88b0*/  I2F.S16 R0, R4 ;  /* 0x0000000400007306 */ /* 0x000e240000101400 */
[----:B0-----:R-:W-:-:S05]  /*88c0*/  F2FP.F16.F32.PACK_AB R0, RZ, R0 ;  /* 0x00000000ff00723e */ /* 0x001fca00000000ff */
[----:B------:R0:W-:Y:S01]  /*88d0*/  STG.E.U16 desc[UR36][R2.64], R0 ;  /* 0x0000000002007986 */ /* 0x0001e2000c101524 */
[----:B------:R-:W-:Y:S05]  /*88e0*/  BRA `(.L_x_17063) ;  /* 0x0000000800d07947 */ /* 0x000fea0003800000 */
.L_x_17066:
        /* <DEDUP_REMOVED lines=10> */
.L_x_17069:
[----:B------:R-:W0:Y:S02]  /*8990*/  I2F.S16 R4, R4 ;  /* 0x0000000400047306 */ /* 0x000e240000101400 */
[----:B0-----:R-:W-:-:S04]  /*89a0*/  F2FP.F16.F32.PACK_AB R5, RZ, R4 ;  /* 0x00000004ff05723e */ /* 0x001fc800000000ff */
[----:B------:R-:W-:-:S05]  /*89b0*/  PRMT R5, R5, 0x5410, RZ ;  /* 0x0000541005057816 */ /* 0x000fca00000000ff */
[----:B------:R0:W-:Y:S01]  /*89c0*/  STG.E desc[UR36][R2.64], R5 ;  /* 0x0000000502007986 */ /* 0x0001e2000c101924 */
[----:B------:R-:W-:Y:S05]  /*89d0*/  BRA `(.L_x_17063) ;  /* 0x0000000800947947 */ /* 0x000fea0003800000 */
.L_x_17068:
[----:B------:R-:W0:Y:S02]  /*89e0*/  I2F.F64.S16 R4, R4 ;  /* 0x0000000400047312 */ /* 0x000e240000101c00 */
[----:B0-----:R0:W-:Y:S01]  /*89f0*/  STG.E.64 desc[UR36][R2.64], R4 ;  /* 0x0000000402007986 */ /* 0x0011e2000c101b24 */
[----:B------:R-:W-:Y:S05]  /*8a00*/  BRA `(.L_x_17063) ;  /* 0x0000000800887947 */ /* 0x000fea0003800000 */
.L_x_17058:
        /* <DEDUP_REMOVED lines=12> */
.L_x_17073:
        /* <DEDUP_REMOVED lines=18> */
.L_x_17076:
[----:B------:R-:W-:-:S04]  /*8bf0*/  SHF.R.U32.HI R5, RZ, 0x18, R7 ;  /* 0x00000018ff057819 */ /* 0x000fc80000011607 */
[----:B------:R-:W-:-:S07]  /*8c00*/  LOP3.LUT R0, R0, 0x80, R5, 0xf8, !PT ;  /* 0x0000008000007812 */ /* 0x000fce00078ef805 */
.L_x_17075:
[----:B------:R-:W-:Y:S05]  /*8c10*/  BSYNC.RECONVERGENT B0 ;  /* 0x0000000000007941 */ /* 0x000fea0003800200 */
.L_x_17074:
[----:B------:R0:W-:Y:S01]  /*8c20*/  STG.E.U8 desc[UR36][R2.64], R0 ;  /* 0x0000000002007986 */ /* 0x0001e2000c101124 */
[----:B------:R-:W-:Y:S05]  /*8c30*/  BRA `(.L_x_17063) ;  /* 0x0000000400fc7947 */ /* 0x000fea0003800000 */
.L_x_17072:
        /* <DEDUP_REMOVED lines=18> */
.L_x_17079:
[----:B------:R-:W-:-:S04]  /*8d60*/  SHF.R.U32.HI R5, RZ, 0x18, R7 ;  /* 0x00000018ff057819 */ /* 0x000fc80000011607 */
[----:B------:R-:W-:-:S07]  /*8d70*/  LOP3.LUT R0, R0, 0x80, R5, 0xf8, !PT ;  /* 0x0000008000007812 */ /* 0x000fce00078ef805 */
.L_x_17078:
[----:B------:R-:W-:Y:S05]  /*8d80*/  BSYNC.RECONVERGENT B0 ;  /* 0x0000000000007941 */ /* 0x000fea0003800200 */
.L_x_17077:
[----:B------:R0:W-:Y:S01]  /*8d90*/  STG.E.U8 desc[UR36][R2.64], R0 ;  /* 0x0000000002007986 */ /* 0x0001e2000c101124 */
[----:B------:R-:W-:Y:S05]  /*8da0*/  BRA `(.L_x_17063) ;  /* 0x0000000400a07947 */ /* 0x000fea0003800000 */
.L_x_17071:
        /* <DEDUP_REMOVED lines=22> */
.L_x_17081:
[----:B------:R-:W-:-:S05]  /*8f10*/  SHF.R.S32.HI R5, RZ, 0x1f, R4 ;  /* 0x0000001fff057819 */ /* 0x000fca0000011404 */
[----:B------:R0:W-:Y:S01]  /*8f20*/  STG.E.64 desc[UR36][R2.64], R4 ;  /* 0x0000000402007986 */ /* 0x0001e2000c101b24 */
[----:B------:R-:W-:Y:S05]  /*8f30*/  BRA `(.L_x_17063) ;  /* 0x00000004003c7947 */ /* 0x000fea0003800000 */
.L_x_17080:
[----:B------:R0:W-:Y:S01]  /*8f40*/  STG.E desc[UR36][R2.64], R4 ;  /* 0x0000000402007986 */ /* 0x0001e2000c101924 */
[----:B------:R-:W-:Y:S05]  /*8f50*/  BRA `(.L_x_17063) ;  /* 0x0000000400347947 */ /* 0x000fea0003800000 */
.L_x_17070:
        /* <DEDUP_REMOVED lines=10> */
.L_x_17083:
[----:B------:R-:W0:Y:S01]  /*9000*/  I2F.F64.S16 R4, R4 ;  /* 0x0000000400047312 */ /* 0x000e220000101c00 */
[----:B------:R-:W-:-:S05]  /*9010*/  CS2R R6, SRZ ;  /* 0x0000000000067805 */ /* 0x000fca000001ff00 */
[----:B0-----:R0:W-:Y:S01]  /*9020*/  STG.E.128 desc[UR36][R2.64], R4 ;  /* 0x0000000402007986 */ /* 0x0011e2000c101d24 */
[----:B------:R-:W-:Y:S05]  /*9030*/  BRA `(.L_x_17063) ;  /* 0x0000000000fc7947 */ /* 0x000fea0003800000 */
.L_x_17082:
[----:B------:R-:W-:-:S09]  /*9040*/  UISETP.NE.AND UP0, UPT, UR4, 0xf, UPT ;  /* 0x0000000f0400788c */ /* 0x000fd2000bf05270 */
[----:B------:R-:W-:Y:S05]  /*9050*/  BRA.U !UP0, `(.L_x_17084) ;  /* 0x0000000108e87547 */ /* 0x000fea000b800000 */
[----:B------:R-:W-:-:S09]  /*9060*/  UISETP.NE.AND UP0, UPT, UR4, 0x17, UPT ;  /* 0x000000170400788c */ /* 0x000fd2000bf05270 */
[----:B------:R-:W-:Y:S05]  /*9070*/  BRA.U !UP0, `(.L_x_17085) ;  /* 0x0000000108907547 */ /* 0x000fea000b800000 */
[----:B------:R-:W-:-:S09]  /*9080*/  UISETP.NE.AND UP0, UPT, UR4, 0x18, UPT ;  /* 0x000000180400788c */ /* 0x000fd2000bf05270 */
[----:B------:R-:W-:Y:S05]  /*9090*/  BRA.U !UP0, `(.L_x_17086) ;  /* 0x0000000108447547 */ /* 0x000fea000b800000 */
.L_x_17062:
        /* <DEDUP_REMOVED lines=16> */
.L_x_17087:
[----:B------:R-:W-:Y:S05]  /*91a0*/  BRA `(.L_x_17063) ;  /* 0x0000000000a07947 */ /* 0x000fea0003800000 */
.L_x_17086:
        /* <DEDUP_REMOVED lines=13> */
.L_x_17089:
[----:B------:R-:W-:Y:S05]  /*9280*/  BSYNC.RECONVERGENT B0 ;  /* 0x0000000000007941 */ /* 0x000fea0003800200 */
.L_x_17088:
[----:B------:R-:W-:-:S05]  /*9290*/  LOP3.LUT R5, R0, 0x80, R5, 0xf8, !PT ;  /* 0x0000008000057812 */ /* 0x000fca00078ef805 */
[----:B------:R0:W-:Y:S01]  /*92a0*/  STG.E.U8 desc[UR36][R2.64], R5 ;  /* 0x0000000502007986 */ /* 0x0001e2000c101124 */
[----:B------:R-:W-:Y:S05]  /*92b0*/  BRA `(.L_x_17063) ;  /* 0x00000000005c7947 */ /* 0x000fea0003800000 */
.L_x_17085:
        /* <DEDUP_REMOVED lines=12> */
.L_x_17091:
[----:B------:R-:W-:Y:S01]  /*9380*/  IMAD.MOV.U32 R0, RZ, RZ, 0x7f ;  /* 0x0000007fff007424 */ /* 0x000fe200078e00ff */
[----:B------:R-:W-:-:S04]  /*9390*/  ISETP.GT.U32.AND P0, PT, R5, 0x7f800000, PT ;  /* 0x7f8000000500780c */ /* 0x000fc80003f04070 */
[----:B------:R-:W-:-:S09]  /*93a0*/  SEL R0, R0, 0x7c, P0 ;  /* 0x0000007c00007807 */ /* 0x000fd20000000000 */
.L_x_17092:
[----:B------:R-:W-:Y:S05]  /*93b0*/  BSYNC.RECONVERGENT B0 ;  /* 0x0000000000007941 */ /* 0x000fea0003800200 */
.L_x_17090:
[----:B------:R-:W-:-:S04]  /*93c0*/  SHF.R.U32.HI R5, RZ, 0x18, R7 ;  /* 0x00000018ff057819 */ /* 0x000fc80000011607 */
[----:B------:R-:W-:-:S05]  /*93d0*/  LOP3.LUT R5, R0, 0x80, R5, 0xf8, !PT ;  /* 0x0000008000057812 */ /* 0x000fca00078ef805 */
[----:B------:R0:W-:Y:S01]  /*93e0*/  STG.E.U8 desc[UR36][R2.64], R5 ;  /* 0x0000000502007986 */ /* 0x0001e2000c101124 */
[----:B------:R-:W-:Y:S05]  /*93f0*/  BRA `(.L_x_17063) ;  /* 0x00000000000c7947 */ /* 0x000fea0003800000 */
.L_x_17084:
[----:B------:R-:W0:Y:S02]  /*9400*/  I2F.S16 R0, R4 ;  /* 0x0000000400007306 */ /* 0x000e240000101400 */
[----:B0-----:R-:W-:-:S05]  /*9410*/  F2FP.BF16.F32.PACK_AB R0, RZ, R0 ;  /* 0x00000000ff00723e */ /* 0x001fca00000010ff */
[----:B------:R0:W-:Y:S02]  /*9420*/  STG.E.U16 desc[UR36][R2.64], R0 ;  /* 0x0000000002007986 */ /* 0x0001e4000c101524 */
.L_x_17063:
[----:B------:R-:W-:-:S07]  /*9430*/  IADD3 R17, PT, PT, R17, 0x80, RZ ;  /* 0x0000008011117810 */ /* 0x000fce0007ffe0ff */
.L_x_17023:
[----:B------:R-:W-:Y:S05]  /*9440*/  BSYNC.RECONVERGENT B6 ;  /* 0x0000000000067941 */ /* 0x000fea0003800200 */
.L_x_17022:
[----:B------:R-:W5:Y:S02]  /*9450*/  LDCU UR4, c[0x0][0x380] ;  /* 0x00007000ff0477ac */ /* 0x000f640008000800 */
[----:B-----5:R-:W-:-:S13]  /*9460*/  ISETP.GE.AND P0, PT, R17, UR4, PT ;  /* 0x0000000411007c0c */ /* 0x020fda000bf06270 */
[----:B------:R-:W-:Y:S05]  /*9470*/  @P0 EXIT ;  /* 0x000000000000094d */ /* 0x000fea0003800000 */
        /* <DEDUP_REMOVED lines=303> */
.L_x_17093:
[----:B------:R-:W0:Y:S01]  /*a770*/  LDCU.128 UR8, c[0x0][0x580] ;  /* 0x0000b000ff0877ac */ /* 0x000e220008000c00 */
[----:B------:R-:W-:-:S04]  /*a780*/  UPRMT UR4, UR42, 0x9910, URZ ;  /* 0x000099102a047896 */ /* 0x000fc800080000ff */
[----:B------:R-:W-:Y:S01]  /*a790*/  UISETP.GT.AND UP0, UPT, UR4, 0x9, UPT ;  /* 0x000000090400788c */ /* 0x000fe2000bf04270 */
[----:B0-----:R-:W-:Y:S02]  /*a7a0*/  IADD3 R16, P0, PT, R16, UR8, RZ ;  /* 0x0000000810107c10 */ /* 0x001fe4000ff1e0ff */
[----:B-1234-:R-:W-:-:S03]  /*a7b0*/  IADD3 R2, P1, PT, R0, UR10, RZ ;  /* 0x0000000a00027c10 */ /* 0x01efc6000ff3e0ff */
        /* <DEDUP_REMOVED lines=13> */
.L_x_17097:
[----:B------:R0:W5:Y:S01]  /*a890*/  LDG.E.U8 R0, desc[UR36][R2.64] ;  /* 0x0000002402007981 */ /* 0x000162000c1e1100 */
[----:B------:R-:W-:Y:S05]  /*a8a0*/  BRA `(.L_x_17099) ;  /* 0x0000000c004c7947 */ /* 0x000fea0003800000 */
.L_x_17096:
        /* <DEDUP_REMOVED lines=8> */
.L_x_17101:
[----:B------:R0:W5:Y:S01]  /*a930*/  LDG.E.U16 R0, desc[UR36][R2.64] ;  /* 0x0000002402007981 */ /* 0x000162000c1e1500 */
[----:B------:R-:W-:Y:S05]  /*a940*/  BRA `(.L_x_17099) ;  /* 0x0000000c00247947 */ /* 0x000fea0003800000 */
.L_x_17100:
[----:B------:R0:W5:Y:S01]  /*a950*/  LDG.E.U16 R0, desc[UR36][R2.64] ;  /* 0x0000002402007981 */ /* 0x000162000c1e1500 */
[----:B------:R-:W-:Y:S05]  /*a960*/  BRA `(.L_x_17099) ;  /* 0x0000000c001c7947 */ /* 0x000fea0003800000 */
.L_x_17095:
        /* <DEDUP_REMOVED lines=9> */
.L_x_17103:
[----:B------:R-:W2:Y:S02]  /*aa00*/  LDG.E.U16 R4, desc[UR36][R2.64] ;  /* 0x0000002402047981 */ /* 0x000ea4000c1e1500 */
[----:B--2---:R-:W-:-:S06]  /*aa10*/  HADD2.F32 R4, -RZ, R4.H0_H0 ;  /* 0x20000004ff047230 */ /* 0x004fcc0000004100 */
[----:B------:R-:W0:Y:S02]  /*aa20*/  F2I.FTZ.TRUNC.NTZ R4, R4 ;  /* 0x0000000400047305 */ /* 0x000e24000021f100 */
[----:B0-----:R-:W-:Y:S01]  /*aa30*/  PRMT R0, R4, 0x7610, R0 ;  /* 0x0000761004007816 */ /* 0x001fe20000000000 */
[----:B------:R-:W-:Y:S06]  /*aa40*/  BRA `(.L_x_17099) ;  /* 0x0000000800e47947 */ /* 0x000fec0003800000 */
.L_x_17102:
        /* <DEDUP_REMOVED lines=9> */
.L_x_17105:
[----:B------:R-:W2:Y:S02]  /*aae0*/  LDG.E.U16 R2, desc[UR36][R2.64] ;  /* 0x0000002402027981 */ /* 0x000ea4000c1e1500 */
[----:B--2---:R-:W-:-:S06]  /*aaf0*/  HADD2.F32 R4, -RZ, R2.H0_H0 ;  /* 0x20000002ff047230 */ /* 0x004fcc0000004100 */
[----:B------:R-:W0:Y:S02]  /*ab00*/  F2I.FTZ.TRUNC.NTZ R4, R4 ;  /* 0x0000000400047305 */ /* 0x000e24000021f100 */
[----:B0-----:R-:W-:Y:S01]  /*ab10*/  PRMT R0, R4, 0x7610, R0 ;  /* 0x0000761004007816 */ /* 0x001fe20000000000 */
[----:B------:R-:W-:Y:S06]  /*ab20*/  BRA `(.L_x_17099) ;  /* 0x0000000800ac7947 */ /* 0x000fec0003800000 */
.L_x_17104:
[----:B------:R-:W2:Y:S02]  /*ab30*/  LDG.E.64 R2, desc[UR36][R2.64] ;  /* 0x0000002402027981 */ /* 0x000ea4000c1e1b00 */
[----:B--2---:R0:W1:Y:S01]  /*ab40*/  F2I.F64.TRUNC R0, R2 ;  /* 0x0000000200007311 */ /* 0x004062000030d100 */
[----:B------:R-:W-:Y:S05]  /*ab50*/  BRA `(.L_x_17099) ;  /* 0x0000000800a07947 */ /* 0x000fea0003800000 */
.L_x_17094:
        /* <DEDUP_REMOVED lines=12> */
.L_x_17108:
[----:B------:R-:W2:Y:S02]  /*ac20*/  LDG.E.64 R2, desc[UR36][R2.64] ;  /* 0x0000002402027981 */ /* 0x000ea4000c1e1b00 */
[----:B--2---:R3:W4:Y:S01]  /*ac30*/  F2I.F64.TRUNC R0, R2 ;  /* 0x0000000200007311 */ /* 0x004722000030d100 */
[----:B------:R-:W-:Y:S05]  /*ac40*/  BRA `(.L_x_17099) ;  /* 0x0000000800647947 */ /* 0x000fea0003800000 */
.L_x_17107:
        /* <DEDUP_REMOVED lines=27> */
.L_x_17110:
        /* <DEDUP_REMOVED lines=14> */
.L_x_17109:
[----:B------:R-:W2:Y:S02]  /*aee0*/  LDG.E.U16 R4, desc[UR36][R2.64] ;  /* 0x0000002402047981 */ /* 0x000ea4000c1e1500 */
[----:B--2---:R-:W-:-:S06]  /*aef0*/  IMAD.U32 R4, R4, 0x10000, RZ ;  /* 0x0001000004047824 */ /* 0x004fcc00078e00ff */
[----:B------:R-:W0:Y:S02]  /*af00*/  F2I.FTZ.TRUNC.NTZ R4, R4 ;  /* 0x0000000400047305 */ /* 0x000e24000021f100 */
[----:B0-----:R-:W-:Y:S01]  /*af10*/  PRMT R0, R4, 0x7610, R0 ;  /* 0x0000761004007816 */ /* 0x001fe20000000000 */
[----:B------:R-:W-:Y:S06]  /*af20*/  BRA `(.L_x_17099) ;  /* 0x0000000400ac7947 */ /* 0x000fec0003800000 */
.L_x_17106:
        /* <DEDUP_REMOVED lines=10> */
.L_x_17113:
        /* <DEDUP_REMOVED lines=21> */
.L_x_17117:
[----:B------:R-:W-:Y:S05]  /*b120*/  BSYNC.RECONVERGENT B1 ;  /* 0x0000000000017941 */ /* 0x000fea0003800200 */
.L_x_17116:
[----:B------:R-:W-:Y:S02]  /*b130*/  SHF.L.U32 R0, R0, 0x14, RZ ;  /* 0x0000001400007819 */ /* 0x000fe400000006ff */
[----:B------:R-:W-:-:S04]  /*b140*/  LEA R2, R2, 0x3b800000, 0x17 ;  /* 0x3b80000002027811 */ /* 0x000fc800078eb8ff */
[----:B------:R-:W-:-:S07]  /*b150*/  LOP3.LUT R4, R2, R0, R7, 0xfe, !PT ;  /* 0x0000000002047212 */ /* 0x000fce00078efe07 */
.L_x_17115:
[----:B------:R-:W-:Y:S05]  /*b160*/  BSYNC.RECONVERGENT B0 ;  /* 0x0000000000007941 */ /* 0x000fea0003800200 */
.L_x_17114:
[----:B------:R-:W0:Y:S02]  /*b170*/  F2I.FTZ.TRUNC.NTZ R4, R4 ;  /* 0x0000000400047305 */ /* 0x000e24000021f100 */
[----:B0-----:R-:W-:Y:S01]  /*b180*/  PRMT R0, R4, 0x7610, R0 ;  /* 0x0000761004007816 */ /* 0x001fe20000000000 */
[----:B------:R-:W-:Y:S06]  /*b190*/  BRA `(.L_x_17099) ;  /* 0x0000000400107947 */ /* 0x000fec0003800000 */
.L_x_17112:
        /* <DEDUP_REMOVED lines=21> */
.L_x_17121:
[----:B------:R-:W-:Y:S05]  /*b2f0*/  BSYNC.RECONVERGENT B1 ;  /* 0x0000000000017941 */ /* 0x000fea0003800200 */
.L_x_17120:
[----:B------:R-:W-:Y:S01]  /*b300*/  IMAD.SHL.U32 R0, R0, 0x200000, RZ ;  /* 0x0020000000007824 */ /* 0x000fe200078e00ff */
[----:B------:R-:W-:-:S04]  /*b310*/  LEA R2, R2, 0x37800000, 0x17 ;  /* 0x3780000002027811 */ /* 0x000fc800078eb8ff */
[----:B------:R-:W-:-:S07]  /*b320*/  LOP3.LUT R4, R2, R0, R7, 0xfe, !PT ;  /* 0x0000000002047212 */ /* 0x000fce00078efe07 */
.L_x_17119:
[----:B------:R-:W-:Y:S05]  /*b330*/  BSYNC.RECONVERGENT B0 ;  /* 0x0000000000007941 */ /* 0x000fea0003800200 */
.L_x_17118:
[----:B------:R-:W0:Y:S02]  /*b340*/  F2I.FTZ.TRUNC.NTZ R4, R4 ;  /* 0x0000000400047305 */ /* 0x000e24000021f100 */
[----:B0-----:R-:W-:Y:S01]  /*b350*/  PRMT R0, R4, 0x7610, R0 ;  /* 0x0000761004007816 */ /* 0x001fe20000000000 */
[----:B------:R-:W-:Y:S06]  /*b360*/  BRA `(.L_x_17099) ;  /* 0x00000000009c7947 */ /* 0x000fec0003800000 */
.L_x_17111:
        /* <DEDUP_REMOVED lines=14> */
.L_x_17125:
[----:B------:R-:W-:Y:S05]  /*b450*/  BSYNC.RECONVERGENT B0 ;  /* 0x0000000000007941 */ /* 0x000fea0003800200 */
.L_x_17124:
[----:B------:R-:W0:Y:S02]  /*b460*/  F2I.FTZ.TRUNC.NTZ R4, R4 ;  /* 0x0000000400047305 */ /* 0x000e24000021f100 */
[----:B0-----:R-:W-:Y:S01]  /*b470*/  PRMT R0, R4, 0x7610, R0 ;  /* 0x0000761004007816 */ /* 0x001fe20000000000 */
[----:B------:R-:W-:Y:S06]  /*b480*/  BRA `(.L_x_17099) ;  /* 0x0000000000547947 */ /* 0x000fec0003800000 */
.L_x_17098:
        /* <DEDUP_REMOVED lines=16> */
.L_x_17126:
[----:B------:R-:W-:Y:S01]  /*b590*/  PRMT R0, RZ, 0x7610, R0 ;  /* 0x00007610ff007816 */ /* 0x000fe20000000000 */
[----:B------:R-:W-:Y:S06]  /*b5a0*/  BRA `(.L_x_17099) ;  /* 0x00000000000c7947 */ /* 0x000fec0003800000 */
.L_x_17123:
[----:B------:R2:W5:Y:S01]  /*b5b0*/  LDG.E.U16 R0, desc[UR36][R2.64] ;  /* 0x0000002402007981 */ /* 0x000562000c1e1500 */
[----:B------:R-:W-:Y:S05]  /*b5c0*/  BRA `(.L_x_17099) ;  /* 0x0000000000047947 */ /* 0x000fea0003800000 */
.L_x_17122:
[----:B------:R1:W5:Y:S02]  /*b5d0*/  LDG.E.U16 R0, desc[UR36][R2.64] ;  /* 0x0000002402007981 */ /* 0x000364000c1e1500 */
.L_x_17099:
[----:B-1--45:R-:W-:Y:S01]  /*b5e0*/  PRMT R6, R0, 0x9910, RZ ;  /* 0x0000991000067816 */ /* 0x032fe200000000ff */
[----:B------:R-:W-:Y:S01]  /*b5f0*/  UPRMT UR4, UR41, 0x9910, URZ ;  /* 0x0000991029047896 */ /* 0x000fe200080000ff */
[----:B------:R-:W-:Y:S02]  /*b600*/  IABS R8, R18 ;  /* 0x0000001200087213 */ /* 0x000fe40000000000 */
[-C--:B------:R-:W-:Y:S01]  /*b610*/  IABS R4, R6.reuse ;  /* 0x0000000600047213 */ /* 0x080fe20000000000 */
[----:B------:R-:W-:Y:S01]  /*b620*/  UISETP.GT.AND UP0, UPT, UR4, 0x9, UPT ;  /* 0x000000090400788c */ /* 0x000fe2000bf04270 */
[----:B------:R-:W-:Y:S02]  /*b630*/  IABS R7, R6 ;  /* 0x0000000600077213 */ /* 0x000fe40000000000 */
[----:B------:R-:W1:Y:S01]  /*b640*/  I2F.RP R0, R4 ;  /* 0x0000000400007306 */ /* 0x000e620000209400 */
[----:B------:R-:W-:-:S07]  /*b650*/  ISETP.GE.AND P2, PT, R18, RZ, PT ;  /* 0x000000ff1200720c */ /* 0x000fce0003f46270 */
[----:B-1----:R-:W0:Y:S02]  /*b660*/  MUFU.RCP R0, R0 ;  /* 0x0000000000007308 */ /* 0x002e240000001000 */
[----:B0-23--:R-:W-:Y:S02]  /*b670*/  IADD3 R2, PT, PT, R0, 0xffffffe, RZ ;  /* 0x0ffffffe00027810 */ /* 0x00dfe40007ffe0ff */
[----:B------:R-:W-:-:S04]  /*b680*/  IADD3 R0, PT, PT, RZ, -R7, RZ ;  /* 0x80000007ff007210 */ /* 0x000fc80007ffe0ff */
        /* <DEDUP_REMOVED lines=26> */
.L_x_17130:
[----:B------:R-:W-:Y:S01]  /*b830*/  STG.E.U8 desc[UR36][R16.64], R2 ;  /* 0x0000000210007986 */ /* 0x000fe2000c101124 */
[----:B------:R-:W-:Y:S05]  /*b840*/  EXIT ;  /* 0x000000000000794d */ /* 0x000fea0003800000 */
.L_x_17129:
        /* <DEDUP_REMOVED lines=9> */
.L_x_17133:
[----:B------:R-:W-:Y:S01]  /*b8e0*/  STG.E desc[UR36][R16.64], R2 ;  /* 0x0000000210007986 */ /* 0x000fe2000c101924 */
[----:B------:R-:W-:Y:S05]  /*b8f0*/  EXIT ;  /* 0x000000000000794d */ /* 0x000fea0003800000 */
.L_x_17132:
[----:B------:R-:W-:Y:S01]  /*b900*/  STG.E.U16 desc[UR36][R16.64], R2 ;  /* 0x0000000210007986 */ /* 0x000fe2000c101524 */
[----:B------:R-:W-:Y:S05]  /*b910*/  EXIT ;  /* 0x000000000000794d */ /* 0x000fea0003800000 */
.L_x_17128:
        /* <DEDUP_REMOVED lines=9> */
.L_x_17135:
[----:B------:R-:W0:Y:S02]  /*b9b0*/  I2F.S16 R0, R2 ;  /* 0x0000000200007306 */ /* 0x000e240000101400 */
[----:B0-----:R-:W-:-:S05]  /*b9c0*/  F2FP.F16.F32.PACK_AB R0, RZ, R0 ;  /* 0x00000000ff00723e */ /* 0x001fca00000000ff */
[----:B------:R-:W-:Y:S01]  /*b9d0*/  STG.E.U16 desc[UR36][R16.64], R0 ;  /* 0x0000000010007986 */ /* 0x000fe2000c101524 */
[----:B------:R-:W-:Y:S05]  /*b9e0*/  EXIT ;  /* 0x000000000000794d */ /* 0x000fea0003800000 */
.L_x_17134:
        /* <DEDUP_REMOVED lines=10> */
.L_x_17137:
[----:B------:R-:W0:Y:S02]  /*ba90*/  I2F.S16 R2, R2 ;  /* 0x0000000200027306 */ /* 0x000e240000101400 */
[----:B0-----:R-:W-:-:S04]  /*baa0*/  F2FP.F16.F32.PACK_AB R3, RZ, R2 ;  /* 0x00000002ff03723e */ /* 0x001fc800000000ff */
[----:B------:R-:W-:-:S05]  /*bab0*/  PRMT R3, R3, 0x5410, RZ ;  /* 0x0000541003037816 */ /* 0x000fca00000000ff */
[----:B------:R-:W-:Y:S01]  /*bac0*/  STG.E desc[UR36][R16.64], R3 ;  /* 0x0000000310007986 */ /* 0x000fe2000c101924 */
[----:B------:R-:W-:Y:S05]  /*bad0*/  EXIT ;  /* 0x000000000000794d */ /* 0x000fea0003800000 */
.L_x_17136:
[----:B------:R-:W0:Y:S02]  /*bae0*/  I2F.F64.S16 R2, R2 ;  /* 0x0000000200027312 */ /* 0x000e240000101c00 */
[----:B0-----:R-:W-:Y:S01]  /*baf0*/  STG.E.64 desc[UR36][R16.64], R2 ;  /* 0x0000000210007986 */ /* 0x001fe2000c101b24 */
[----:B------:R-:W-:Y:S05]  /*bb00*/  EXIT ;  /* 0x000000000000794d */ /* 0x000fea0003800000 */
.L_x_17127:
        /* <DEDUP_REMOVED lines=12> */
.L_x_17141:
        /* <DEDUP_REMOVED lines=17> */
.L_x_17144:
[----:B------:R-:W-:-:S04]  /*bce0*/  SHF.R.U32.HI R3, RZ, 0x18, R5 ;  /* 0x00000018ff037819 */ /* 0x000fc80000011605 */
[----:B------:R-:W-:-:S04]  /*bcf0*/  LOP3.LUT R0, R0, 0x80, R3, 0xf8, !PT ;  /* 0x0000008000007812 */ /* 0x000fc800078ef803 */
[----:B------:R-:W-:-:S07]  /*bd00*/  PRMT R8, R0, 0x7610, R8 ;  /* 0x0000761000087816 */ /* 0x000fce0000000008 */
.L_x_17143:
[----:B------:R-:W-:Y:S05]  /*bd10*/  BSYNC.RECONVERGENT B0 ;  /* 0x0000000000007941 */ /* 0x000fea0003800200 */
.L_x_17142:
[----:B------:R-:W-:Y:S01]  /*bd20*/  STG.E.U8 desc[UR36][R16.64], R8 ;  /* 0x0000000810007986 */ /* 0x000fe2000c101124 */
[----:B------:R-:W-:Y:S05]  /*bd30*/  EXIT ;  /* 0x000000000000794d */ /* 0x000fea0003800000 */
.L_x_17140:
        /* <DEDUP_REMOVED lines=17> */
.L_x_17147:
[----:B------:R-:W-:-:S04]  /*be50*/  SHF.R.U32.HI R3, RZ, 0x18, R5 ;  /* 0x00000018ff037819 */ /* 0x000fc80000011605 */
[----:B------:R-:W-:-:S04]  /*be60*/  LOP3.LUT R0, R0, 0x80, R3, 0xf8, !PT ;  /* 0x0000008000007812 */ /* 0x000fc800078ef803 */
[----:B------:R-:W-:-:S07]  /*be70*/  PRMT R8, R0, 0x7610, R8 ;  /* 0x0000761000087816 */ /* 0x000fce0000000008 */
.L_x_17146:
[----:B------:R-:W-:Y:S05]  /*be80*/  BSYNC.RECONVERGENT B0 ;  /* 0x0000000000007941 */ /* 0x000fea0003800200 */
.L_x_17145:
[----:B------:R-:W-:Y:S01]  /*be90*/  STG.E.U8 desc[UR36][R16.64], R8 ;  /* 0x0000000810007986 */ /* 0x000fe2000c101124 */
[----:B------:R-:W-:Y:S05]  /*bea0*/  EXIT ;  /* 0x000000000000794d */ /* 0x000fea0003800000 */
.L_x_17139:
        /* <DEDUP_REMOVED lines=22> */
.L_x_17149:
[----:B------:R-:W-:-:S05]  /*c010*/  SHF.R.S32.HI R3, RZ, 0x1f, R2 ;  /* 0x0000001fff037819 */ /* 0x000fca0000011402 */
[----:B------:R-:W-:Y:S01]  /*c020*/  STG.E.64 desc[UR36][R16.64], R2 ;  /* 0x0000000210007986 */ /* 0x000fe2000c101b24 */
[----:B------:R-:W-:Y:S05]  /*c030*/  EXIT ;  /* 0x000000000000794d */ /* 0x000fea0003800000 */
.L_x_17148:
[----:B------:R-:W-:Y:S01]  /*c040*/  STG.E desc[UR36][R16.64], R2 ;  /* 0x0000000210007986 */ /* 0x000fe2000c101924 */
[----:B------:R-:W-:Y:S05]  /*c050*/  EXIT ;  /* 0x000000000000794d */ /* 0x000fea0003800000 */
.L_x_17138:
        /* <DEDUP_REMOVED lines=10> */
.L_x_17151:
[----:B------:R-:W0:Y:S01]  /*c100*/  I2F.F64.S16 R4, R2 ;  /* 0x0000000200047312 */ /* 0x000e220000101c00 */
[----:B------:R-:W-:-:S05]  /*c110*/  CS2R R6, SRZ ;  /* 0x0000000000067805 */ /* 0x000fca000001ff00 */
[----:B0-----:R-:W-:Y:S01]  /*c120*/  STG.E.128 desc[UR36][R16.64], R4 ;  /* 0x0000000410007986 */ /* 0x001fe2000c101d24 */
[----:B------:R-:W-:Y:S05]  /*c130*/  EXIT ;  /* 0x000000000000794d */ /* 0x000fea0003800000 */
.L_x_17150:
[----:B------:R-:W-:-:S09]  /*c140*/  UISETP.NE.AND UP0, UPT, UR4, 0xf, UPT ;  /* 0x0000000f0400788c */ /* 0x000fd2000bf05270 */
[----:B------:R-:W-:Y:S05]  /*c150*/  BRA.U !UP0, `(.L_x_17152) ;  /* 0x0000000108e87547 */ /* 0x000fea000b800000 */
[----:B------:R-:W-:-:S09]  /*c160*/  UISETP.NE.AND UP0, UPT, UR4, 0x17, UPT ;  /* 0x000000170400788c */ /* 0x000fd2000bf05270 */
[----:B------:R-:W-:Y:S05]  /*c170*/  BRA.U !UP0, `(.L_x_17153) ;  /* 0x0000000108907547 */ /* 0x000fea000b800000 */
[----:B------:R-:W-:-:S09]  /*c180*/  UISETP.NE.AND UP0, UPT, UR4, 0x18, UPT ;  /* 0x000000180400788c */ /* 0x000fd2000bf05270 */
[----:B------:R-:W-:Y:S05]  /*c190*/  BRA.U !UP0, `(.L_x_17154) ;  /* 0x0000000108447547 */ /* 0x000fea000b800000 */
.L_x_17131:
        /* <DEDUP_REMOVED lines=16> */
.L_x_17155:
[----:B------:R-:W-:Y:S05]  /*c2a0*/  EXIT ;  /* 0x000000000000794d */ /* 0x000fea0003800000 */
.L_x_17154:
        /* <DEDUP_REMOVED lines=13> */
.L_x_17157:
[----:B------:R-:W-:Y:S05]  /*c380*/  BSYNC.RECONVERGENT B0 ;  /* 0x0000000000007941 */ /* 0x000fea0003800200 */
.L_x_17156:
[----:B------:R-:W-:-:S05]  /*c390*/  LOP3.LUT R3, R0, 0x80, R3, 0xf8, !PT ;  /* 0x0000008000037812 */ /* 0x000fca00078ef803 */
[----:B------:R-:W-:Y:S01]  /*c3a0*/  STG.E.U8 desc[UR36][R16.64], R3 ;  /* 0x0000000310007986 */ /* 0x000fe2000c101124 */
[----:B------:R-:W-:Y:S05]  /*c3b0*/  EXIT ;  /* 0x000000000000794d */ /* 0x000fea0003800000 */
.L_x_17153:
        /* <DEDUP_REMOVED lines=12> */
.L_x_17159:
[----:B------:R-:W-:Y:S01]  /*c480*/  IMAD.MOV.U32 R0, RZ, RZ, 0x7f ;  /* 0x0000007fff007424 */ /* 0x000fe200078e00ff */
[----:B------:R-:W-:-:S04]  /*c490*/  ISETP.GT.U32.AND P0, PT, R3, 0x7f800000, PT ;  /* 0x7f8000000300780c */ /* 0x000fc80003f04070 */
[----:B------:R-:W-:-:S09]  /*c4a0*/  SEL R0, R0, 0x7c, P0 ;  /* 0x0000007c00007807 */ /* 0x000fd20000000000 */
.L_x_17160:
[----:B------:R-:W-:Y:S05]  /*c4b0*/  BSYNC.RECONVERGENT B0 ;  /* 0x0000000000007941 */ /* 0x000fea0003800200 */
.L_x_17158:
[----:B------:R-:W-:-:S04]  /*c4c0*/  SHF.R.U32.HI R3, RZ, 0x18, R5 ;  /* 0x00000018ff037819 */ /* 0x000fc80000011605 */
[----:B------:R-:W-:-:S05]  /*c4d0*/  LOP3.LUT R3, R0, 0x80, R3, 0xf8, !PT ;  /* 0x0000008000037812 */ /* 0x000fca00078ef803 */
[----:B------:R-:W-:Y:S01]  /*c4e0*/  STG.E.U8 desc[UR36][R16.64], R3 ;  /* 0x0000000310007986 */ /* 0x000fe2000c101124 */
[----:B------:R-:W-:Y:S05]  /*c4f0*/  EXIT ;  /* 0x000000000000794d */ /* 0x000fea0003800000 */
.L_x_17152:
[----:B------:R-:W0:Y:S02]  /*c500*/  I2F.S16 R0, R2 ;  /* 0x0000000200007306 */ /* 0x000e240000101400 */
[----:B0-----:R-:W-:-:S05]  /*c510*/  F2FP.BF16.F32.PACK_AB R0, RZ, R0 ;  /* 0x00000000ff00723e */ /* 0x001fca00000010ff */
[----:B------:R-:W-:Y:S01]  /*c520*/  STG.E.U16 desc[UR36][R16.64], R0 ;  /* 0x0000000010007986 */ /* 0x000fe2000c101524 */
[----:B------:R-:W-:Y:S05]  /*c530*/  EXIT ;  /* 0x000000000000794d */ /* 0x000fea0003800000 */
.L_x_17161:
        /* <DEDUP_REMOVED lines=12> */
.L_x_54876:


//--------------------- .text._ZN2at6native27unrolled_elementwise_kernelINS0_13AUnaryFunctorIsssZZZNS0_16fmod_kernel_cudaERNS_18TensorIteratorBaseEENKUlvE_clEvENKUlvE3_clEvEUlssE_EESt5arrayIPcLm2EELi4E23TrivialOffsetCalculatorILi1EjESD_NS0_6memory12LoadWithCastILi1EEENSE_13StoreWithCastILi1EEEEEviT_T0_T2_T3_T4_T5_ --------------------------
	.section	.text._ZN2at6native27unrolled_elementwise_kernelINS0_13AUnaryFunctorIsssZZZNS0_16fmod_kernel_cudaERNS_18TensorIteratorBaseEENKUlvE_clEvENKUlvE3_clEvEUlssE_EESt5arrayIPcLm2EELi4E23TrivialOffsetCalculatorILi1EjESD_NS0_6memory12LoadWithCastILi1EEENSE_13StoreWithCastILi1EEEEEviT_T0_T2_T3_T4_T5_,"ax",@progbits
	.align	128
        .global         _ZN2at6native27unrolled_elementwise_kernelINS0_13AUnaryFunctorIsssZZZNS0_16fmod_kernel_cudaERNS_18TensorIteratorBaseEENKUlvE_clEvENKUlvE3_clEvEUlssE_EESt5arrayIPcLm2EELi4E23TrivialOffsetCalculatorILi1EjESD_NS0_6memory12LoadWithCastILi1EEENSE_13StoreWithCastILi1EEEEEviT_T0_T2_T3_T4_T5_
        .type           _ZN2at6native27unrolled_elementwise_kernelINS0_13AUnaryFunctorIsssZZZNS0_16fmod_kernel_cudaERNS_18TensorIteratorBaseEENKUlvE_clEvENKUlvE3_clEvEUlssE_EESt5arrayIPcLm2EELi4E23TrivialOffsetCalculatorILi1EjESD_NS0_6memory12LoadWithCastILi1EEENSE_13StoreWithCastILi1EEEEEviT_T0_T2_T3_T4_T5_,@function
        .size           _ZN2at6native27unrolled_elementwise_kernelINS0_13AUnaryFunctorIsssZZZNS0_16fmod_kernel_cudaERNS_18TensorIteratorBaseEENKUlvE_clEvENKUlvE3_clEvEUlssE_EESt5arrayIPcLm2EELi4E23TrivialOffsetCalculatorILi1EjESD_NS0_6memory12LoadWithCastILi1EEENSE_13StoreWithCastILi1EEEEEviT_T0_T2_T3_T4_T5_,(.L_x_54877 - _ZN2at6native27unrolled_elementwise_kernelINS0_13AUnaryFunctorIsssZZZNS0_16fmod_kernel_cudaERNS_18TensorIteratorBaseEENKUlvE_clEvENKUlvE3_clEvEUlssE_EESt5arrayIPcLm2EELi4E23TrivialOffsetCalculatorILi1EjESD_NS0_6memory12LoadWithCastILi1EEENSE_13StoreWithCastILi1EEEEEviT_T0_T2_T3_T4_T5_)
        .other          _ZN2at6native27unrolled_elementwise_kernelINS0_13AUnaryFunctorIsssZZZNS0_16fmod_kernel_cudaERNS_18TensorIteratorBaseEENKUlvE_clEvENKUlvE3_clEvEUlssE_EESt5arrayIPcLm2EELi4E23TrivialOffsetCalculatorILi1EjESD_NS0_6memory12LoadWithCastILi1EEENSE_13StoreWithCastILi1EEEEEviT_T0_T2_T3_T4_T5_,@"STO_CUDA_ENTRY STV_DEFAULT"
_ZN2at6native27unrolled_elementwise_kernelINS0_13AUnaryFunctorIsssZZZNS0_16fmod_kernel_cudaERNS_18TensorIteratorBaseEENKUlvE_clEvENKUlvE3_clEvEUlssE_EESt5arrayIPcLm2EELi4E23TrivialOffsetCalculatorILi1EjESD_NS0_6memory12LoadWithCastILi1EEENSE_13StoreWithCastILi1EEEEEviT_T0_T2_T3_T4_T5_:
.text._ZN2at6native27unrolled_elementwise_kernelINS0_13AUnaryFunctorIsssZZZNS0_16fmod_kernel_cudaERNS_18TensorIteratorBaseEENKUlvE_clEvENKUlvE3_clEvEUlssE_EESt5arrayIPcLm2EELi4E23TrivialOffsetCalculatorILi1EjESD_NS0_6memory12LoadWithCastILi1EEENSE_13StoreWithCastILi1EEEEEviT_T0_T2_T3_T4_T5_:
        /* <DEDUP_REMOVED lines=31> */
.L_x_17167:
[----:B------:R3:W5:Y:S01]  /*01f0*/  LDG.E.U8 R0, desc[UR36][R4.64] ;  /* 0x0000002404007981 */ /* 0x000762000c1e1100 */
[----:B------:R-:W-:Y:S05]  /*0200*/  BRA `(.L_x_17169) ;  /* 0x0000000c00507947 */ /* 0x000fea0003800000 */
.L_x_17166:
        /* <DEDUP_REMOVED lines=8> */
.L_x_17171:
[----:B------:R1:W5:Y:S01]  /*0290*/  LDG.E.U16 R0, desc[UR36][R4.64] ;  /* 0x0000002404007981 */ /* 0x000362000c1e1500 */
[----:B------:R-:W-:Y:S05]  /*02a0*/  BRA `(.L_x_17169) ;  /* 0x0000000c00287947 */ /* 0x000fea0003800000 */
.L_x_17170:
[----:B------:R2:W5:Y:S01]  /*02b0*/  LDG.E.U16 R0, desc[UR36][R4.64] ;  /* 0x0000002404007981 */ /* 0x000562000c1e1500 */
[----:B------:R-:W-:Y:S05]  /*02c0*/  BRA `(.L_x_17169) ;  /* 0x0000000c00207947 */ /* 0x000fea0003800000 */
.L_x_17165:
        /* <DEDUP_REMOVED lines=9> */
.L_x_17173:
[----:B------:R-:W2:Y:S02]  /*0360*/  LDG.E.U16 R3, desc[UR36][R4.64] ;  /* 0x0000002404037981 */ /* 0x000ea4000c1e1500 */
[----:B--2---:R-:W-:-:S06]  /*0370*/  HADD2.F32 R3, -RZ, R3.H0_H0 ;  /* 0x20000003ff037230 */ /* 0x004fcc0000004100 */
[----:B------:R-:W0:Y:S02]  /*0380*/  F2I.FTZ.TRUNC.NTZ R3, R3 ;  /* 0x0000000300037305 */ /* 0x000e24000021f100 */
[----:B0-----:R-:W-:Y:S01]  /*0390*/  PRMT R0, R3, 0x7610, R0 ;  /* 0x0000761003007816 */ /* 0x001fe20000000000 */
[----:B------:R-:W-:Y:S06]  /*03a0*/  BRA `(.L_x_17169) ;  /* 0x0000000800e87947 */ /* 0x000fec0003800000 */
.L_x_17172:
        /* <DEDUP_REMOVED lines=9> */
.L_x_17175:
[----:B------:R-:W2:Y:S02]  /*0440*/  LDG.E.U16 R4, desc[UR36][R4.64] ;  /* 0x0000002404047981 */ /* 0x000ea4000c1e1500 */
[----:B--2---:R-:W-:-:S06]  /*0450*/  HADD2.F32 R3, -RZ, R4.H0_H0 ;  /* 0x20000004ff037230 */ /* 0x004fcc0000004100 */
[----:B------:R-:W0:Y:S02]  /*0460*/  F2I.FTZ.TRUNC.NTZ R3, R3 ;  /* 0x0000000300037305 */ /* 0x000e24000021f100 */
[----:B0-----:R-:W-:Y:S01]  /*0470*/  PRMT R0, R3, 0x7610, R0 ;  /* 0x0000761003007816 */ /* 0x001fe20000000000 */
[----:B------:R-:W-:Y:S06]  /*0480*/  BRA `(.L_x_17169) ;  /* 0x0000000800b07947 */ /* 0x000fec0003800000 */
.L_x_17174:
[----:B------:R-:W2:Y:S02]  /*0490*/  LDG.E.64 R4, desc[UR36][R4.64] ;  /* 0x0000002404047981 */ /* 0x000ea4000c1e1b00 */
[----:B--2---:R0:W1:Y:S01]  /*04a0*/  F2I.F64.TRUNC R0, R4 ;  /* 0x0000000400007311 */ /* 0x004062000030d100 */
[----:B------:R-:W-:Y:S05]  /*04b0*/  BRA `(.L_x_17169) ;  /* 0x0000000800a47947 */ /* 0x000fea0003800000 */
.L_x_17164:
        /* <DEDUP_REMOVED lines=12> */
.L_x_17178:
[----:B------:R-:W2:Y:S02]  /*0580*/  LDG.E.64 R4, desc[UR36][R4.64] ;  /* 0x0000002404047981 */ /* 0x000ea4000c1e1b00 */
[----:B--2---:R0:W1:Y:S01]  /*0590*/  F2I.F64.TRUNC R0, R4 ;  /* 0x0000000400007311 */ /* 0x004062000030d100 */
[----:B------:R-:W-:Y:S05]  /*05a0*/  BRA `(.L_x_17169) ;  /* 0x0000000800687947 */ /* 0x000fea0003800000 */
.L_x_17177:
        /* <DEDUP_REMOVED lines=27> */
.L_x_17180:
        /* <DEDUP_REMOVED lines=15> */
.L_x_17179:
[----:B------:R-:W2:Y:S02]  /*0850*/  LDG.E.U16 R3, desc[UR36][R4.64] ;  /* 0x0000002404037981 */ /* 0x000ea4000c1e1500 */
[----:B--2---:R-:W-:-:S06]  /*0860*/  IMAD.U32 R3, R3, 0x10000, RZ ;  /* 0x0001000003037824 */ /* 0x004fcc00078e00ff */
[----:B------:R-:W0:Y:S02]  /*0870*/  F2I.FTZ.TRUNC.NTZ R3, R3 ;  /* 0x0000000300037305 */ /* 0x000e24000021f100 */
[----:B0-----:R-:W-:Y:S01]  /*0880*/  PRMT R0, R3, 0x7610, R0 ;  /* 0x0000761003007816 */ /* 0x001fe20000000000 */
[----:B------:R-:W-:Y:S06]  /*0890*/  BRA `(.L_x_17169) ;  /* 0x0000000400ac7947 */ /* 0x000fec0003800000 */
.L_x_17176:
        /* <DEDUP_REMOVED lines=10> */
.L_x_17183:
        /* <DEDUP_REMOVED lines=21> */
.L_x_17187:
[----:B------:R-:W-:Y:S05]  /*0a90*/  BSYNC.RECONVERGENT B1 ;  /* 0x0000000000017941 */ /* 0x000fea0003800200 */
.L_x_17186:
[----:B------:R-:W-:Y:S01]  /*0aa0*/  IMAD.SHL.U32 R0, R0, 0x100000, RZ ;  /* 0x0010000000007824 */ /* 0x000fe200078e00ff */
[----:B------:R-:W-:-:S04]  /*0ab0*/  LEA R3, R3, 0x3b800000, 0x17 ;  /* 0x3b80000003037811 */ /* 0x000fc800078eb8ff */
[----:B------:R-:W-:-:S07]  /*0ac0*/  LOP3.LUT R3, R3, R0, R7, 0xfe, !PT ;  /* 0x0000000003037212 */ /* 0x000fce00078efe07 */
.L_x_17185:
[----:B------:R-:W-:Y:S05]  /*0ad0*/  BSYNC.RECONVERGENT B0 ;  /* 0x0000000000007941 */ /* 0x000fea0003800200 */
.L_x_17184:
[----:B------:R-:W0:Y:S02]  /*0ae0*/  F2I.FTZ.TRUNC.NTZ R3, R3 ;  /* 0x0000000300037305 */ /* 0x000e24000021f100 */
[----:B0-----:R-:W-:Y:S01]  /*0af0*/  PRMT R0, R3, 0x7610, R0 ;  /* 0x0000761003007816 */ /* 0x001fe20000000000 */
[----:B------:R-:W-:Y:S06]  /*0b00*/  BRA `(.L_x_17169) ;  /* 0x0000000400107947 */ /* 0x000fec0003800000 */
.L_x_17182:
        /* <DEDUP_REMOVED lines=21> */
.L_x_17191:
[----:B------:R-:W-:Y:S05]  /*0c60*/  BSYNC.RECONVERGENT B1 ;  /* 0x0000000000017941 */ /* 0x000fea0003800200 */
.L_x_17190:
[----:B------:R-:W-:Y:S01]  /*0c70*/  IMAD.SHL.U32 R0, R0, 0x200000, RZ ;  /* 0x0020000000007824 */ /* 0x000fe200078e00ff */
[----:B------:R-:W-:-:S04]  /*0c80*/  LEA R3, R3, 0x37800000, 0x17 ;  /* 0x3780000003037811 */ /* 0x000fc800078eb8ff */
[----:B------:R-:W-:-:S07]  /*0c90*/  LOP3.LUT R3, R3, R0, R7, 0xfe, !PT ;  /* 0x0000000003037212 */ /* 0x000fce00078efe07 */
.L_x_17189:
[----:B------:R-:W-:Y:S05]  /*0ca0*/  BSYNC.RECONVERGENT B0 ;  /* 0x0000000000007941 */ /* 0x000fea0003800200 */
.L_x_17188:
[----:B------:R-:W0:Y:S02]  /*0cb0*/  F2I.FTZ.TRUNC.NTZ R3, R3 ;  /* 0x0000000300037305 */ /* 0x000e24000021f100 */
[----:B0-----:R-:W-:Y:S01]  /*0cc0*/  PRMT R0, R3, 0x7610, R0 ;  /* 0x0000761003007816 */ /* 0x001fe20000000000 */
[----:B------:R-:W-:Y:S06]  /*0cd0*/  BRA `(.L_x_17169) ;  /* 0x00000000009c7947 */ /* 0x000fec0003800000 */
.L_x_17181:
[----:B------:R-:W-:-:S09]  /*0ce0*/  UISETP.NE.AND UP0, UPT, UR4, 0x1c, UPT ;  /* 0x0000001c0400788c */ /* 0x000fd2000bf05270 */
[----:B------:R-:W-:Y:S05]  /*0cf0*/  BRA.U !UP0, `(.L_x_17192) ;  /* 0x0000000108907547 */ /* 0x000fea000b800000 */
[----:B------:R-:W-:-:S09]  /*0d00*/  UISETP.NE.AND UP0, UPT, UR4, 0x1d, UPT ;  /* 0x0000001d0400788c */ /* 0x000fd2000bf05270 */
[----:B------:R-:W-:Y:S05]  /*0d10*/  BRA.U !UP0, `(.L_x_17193) ;  /* 0x0000000108807547 */ /* 0x000fea000b800000 */
[----:B------:R-:W-:-:S09]  /*0d20*/  UISETP.NE.AND UP0, UPT, UR4, 0x2c, UPT ;  /* 0x0000002c0400788c */ /* 0x000fd2000bf05270 */
[----:B------:R-:W-:Y:S05]  /*0d30*/  BRA.U !UP0, `(.L_x_17194) ;  /* 0x0000000108487547 */ /* 0x000fea000b800000 */
.L_x_17168:
        /* <DEDUP_REMOVED lines=16> */
.L_x_17195:
[----:B------:R-:W-:Y:S01]  /*0e40*/  PRMT R0, RZ, 0x7610, R0 ;  /* 0x00007610ff007816 */ /* 0x000fe20000000000 */
[----:B------:R-:W-:Y:S06]  /*0e50*/  BRA `(.L_x_17169) ;  /* 0x00000000003c7947 */ /* 0x000fec0003800000 */
.L_x_17194:
        /* <DEDUP_REMOVED lines=8> */
.L_x_17197:
[----:B------:R-:W-:Y:S05]  /*0ee0*/  BSYNC.RECONVERGENT B0 ;  /* 0x0000000000007941 */ /* 0x000fea0003800200 */
.L_x_17196:
[----:B------:R-:W0:Y:S02]  /*0ef0*/  F2I.FTZ.TRUNC.NTZ R3, R3 ;  /* 0x0000000300037305 */ /* 0x000e24000021f100 */
[----:B0-----:R-:W-:Y:S01]  /*0f00*/  PRMT R0, R3, 0x7610, R0 ;  /* 0x0000761003007816 */ /* 0x001fe20000000000 */
[----:B------:R-:W-:Y:S06]  /*0f10*/  BRA `(.L_x_17169) ;  /* 0x00000000000c7947 */ /* 0x000fec0003800000 */
.L_x_17193:
[----:B------:R0:W5:Y:S01]  /*0f20*/  LDG.E.U16 R0, desc[UR36][R4.64] ;  /* 0x0000002404007981 */ /* 0x000162000c1e1500 */
[----:B------:R-:W-:Y:S05]  /*0f30*/  BRA `(.L_x_17169) ;  /* 0x0000000000047947 */ /* 0x000fea0003800000 */
.L_x_17192:
[----:B------:R0:W5:Y:S02]  /*0f40*/  LDG.E.U16 R0, desc[UR36][R4.64] ;  /* 0x0000002404007981 */ /* 0x000164000c1e1500 */
.L_x_17169:
[----:B-1---5:R-:W-:Y:S01]  /*0f50*/  PRMT R22, R0, 0x9910, RZ ;  /* 0x0000991000167816 */ /* 0x022fe200000000ff */
[----:B------:R-:W-:-:S07]  /*0f60*/  VIADD R17, R25, 0x80 ;  /* 0x0000008019117836 */ /* 0x000fce0000000000 */
.L_x_17163:
[----:B------:R-:W-:Y:S05]  /*0f70*/  BSYNC.RECONVERGENT B6 ;  /* 0x0000000000067941 */ /* 0x000fea0003800200 */
.L_x_17162:
        /* <DEDUP_REMOVED lines=23> */
.L_x_17203:
[----:B------:R0:W5:Y:S01]  /*10f0*/  LDG.E.U8 R0, desc[UR36][R4.64] ;  /* 0x0000002404007981 */ /* 0x000162000c1e1100 */
[----:B------:R-:W-:Y:S05]  /*1100*/  BRA `(.L_x_17205) ;  /* 0x0000000c00507947 */ /* 0x000fea0003800000 */
.L_x_17202:
        /* <DEDUP_REMOVED lines=8> */
.L_x_17207:
[----:B------:R0:W5:Y:S01]  /*1190*/  LDG.E.U16 R0, desc[UR36][R4.64] ;  /* 0x0000002404007981 */ /* 0x000162000c1e1500 */
[----:B------:R-:W-:Y:S05]  /*11a0*/  BRA `(.L_x_17205) ;  /* 0x0000000c00287947 */ /* 0x000fea0003800000 */
.L_x_17206:
[----:B------:R0:W5:Y:S01]  /*11b0*/  LDG.E.U16 R0, desc[UR36][R4.64] ;  /* 0x0000002404007981 */ /* 0x000162000c1e1500 */
[----:B------:R-:W-:Y:S05]  /*11c0*/  BRA `(.L_x_17205) ;  /* 0x0000000c00207947 */ /* 0x000fea0003800000 */
.L_x_17201:
        /* <DEDUP_REMOVED lines=9> */
.L_x_17209:
[----:B------:R-:W2:Y:S02]  /*1260*/  LDG.E.U16 R3, desc[UR36][R4.64] ;  /* 0x0000002404037981 */ /* 0x000ea4000c1e1500 */
[----:B--2---:R-:W-:-:S06]  /*1270*/  HADD2.F32 R3, -RZ, R3.H0_H0 ;  /* 0x20000003ff037230 */ /* 0x004fcc0000004100 */
[----:B------:R-:W0:Y:S02]  /*1280*/  F2I.FTZ.TRUNC.NTZ R3, R3 ;  /* 0x0000000300037305 */ /* 0x000e24000021f100 */
[----:B0-----:R-:W-:Y:S01]  /*1290*/  PRMT R0, R3, 0x7610, R0 ;  /* 0x0000761003007816 */ /* 0x001fe20000000000 */
[----:B------:R-:W-:Y:S06]  /*12a0*/  BRA `(.L_x_17205) ;  /* 0x0000000800e87947 */ /* 0x000fec0003800000 */
.L_x_17208:
        /* <DEDUP_REMOVED lines=9> */
.L_x_17211:
[----:B------:R-:W2:Y:S02]  /*1340*/  LDG.E.U16 R4, desc[UR36][R4.64] ;  /* 0x0000002404047981 */ /* 0x000ea4000c1e1500 */
[----:B--2---:R-:W-:-:S06]  /*1350*/  HADD2.F32 R3, -RZ, R4.H0_H0 ;  /* 0x20000004ff037230 */ /* 0x004fcc0000004100 */
[----:B------:R-:W0:Y:S02]  /*1360*/  F2I.FTZ.TRUNC.NTZ R3, R3 ;  /* 0x0000000300037305 */ /* 0x000e24000021f100 */
[----:B0-----:R-:W-:Y:S01]  /*1370*/  PRMT R0, R3, 0x7610, R0 ;  /* 0x0000761003007816 */ /* 0x001fe20000000000 */
[----:B------:R-:W-:Y:S06]  /*1380*/  BRA `(.L_x_17205) ;  /* 0x0000000800b07947 */ /* 0x000fec0003800000 */
.L_x_17210:
[----:B------:R-:W2:Y:S02]  /*1390*/  LDG.E.64 R4, desc[UR36][R4.64] ;  /* 0x0000002404047981 */ /* 0x000ea4000c1e1b00 */
[----:B--2---:R0:W1:Y:S01]  /*13a0*/  F2I.F64.TRUNC R0, R4 ;  /* 0x0000000400007311 */ /* 0x004062000030d100 */
[----:B------:R-:W-:Y:S05]  /*13b0*/  BRA `(.L_x_17205) ;  /* 0x0000000800a47947 */ /* 0x000fea0003800000 */
.L_x_17200:
        /* <DEDUP_REMOVED lines=12> */
.L_x_17214:
[----:B------:R-:W2:Y:S02]  /*1480*/  LDG.E.64 R4, desc[UR36][R4.64] ;  /* 0x0000002404047981 */ /* 0x000ea4000c1e1b00 */
[----:B--2---:R0:W1:Y:S01]  /*1490*/  F2I.F64.TRUNC R0, R4 ;  /* 0x0000000400007311 */ /* 0x004062000030d100 */
[----:B------:R-:W-:Y:S05]  /*14a0*/  BRA `(.L_x_17205) ;  /* 0x0000000800687947 */ /* 0x000fea0003800000 */
.L_x_17213:
        /* <DEDUP_REMOVED lines=27> */
.L_x_17216:
        /* <DEDUP_REMOVED lines=15> */
.L_x_17215:
[----:B------:R-:W2:Y:S02]  /*1750*/  LDG.E.U16 R3, desc[UR36][R4.64] ;  /* 0x0000002404037981 */ /* 0x000ea4000c1e1500 */
[----:B--2---:R-:W-:-:S06]  /*1760*/  IMAD.U32 R3, R3, 0x10000, RZ ;  /* 0x0001000003037824 */ /* 0x004fcc00078e00ff */
[----:B------:R-:W0:Y:S02]  /*1770*/  F2I.FTZ.TRUNC.NTZ R3, R3 ;  /* 0x0000000300037305 */ /* 0x000e24000021f100 */
[----:B0-----:R-:W-:Y:S01]  /*1780*/  PRMT R0, R3, 0x7610, R0 ;  /* 0x0000761003007816 */ /* 0x001fe20000000000 */
[----:B------:R-:W-:Y:S06]  /*1790*/  BRA `(.L_x_17205) ;  /* 0x0000000400ac7947 */ /* 0x000fec0003800000 */
.L_x_17212:
        /* <DEDUP_REMOVED lines=10> */
.L_x_17219:
        /* <DEDUP_REMOVED lines=21> */
.L_x_17223:
[----:B------:R-:W-:Y:S05]  /*1990*/  BSYNC.RECONVERGENT B1 ;  /* 0x0000000000017941 */ /* 0x000fea0003800200 */
.L_x_17222:
[----:B------:R-:W-:Y:S01]  /*19a0*/  IMAD.SHL.U32 R0, R0, 0x100000, RZ ;  /* 0x0010000000007824 */ /* 0x000fe200078e00ff */
[----:B------:R-:W-:-:S04]  /*19b0*/  LEA R3, R3, 0x3b800000, 0x17 ;  /* 0x3b80000003037811 */ /* 0x000fc800078eb8ff */
[----:B------:R-:W-:-:S07]  /*19c0*/  LOP3.LUT R3, R3, R0, R7, 0xfe, !PT ;  /* 0x0000000003037212 */ /* 0x000fce00078efe07 */
.L_x_17221:
[----:B------:R-:W-:Y:S05]  /*19d0*/  BSYNC.RECONVERGENT B0 ;  /* 0x0000000000007941 */ /* 0x000fea0003800200 */
.L_x_17220:
[----:B------:R-:W0:Y:S02]  /*19e0*/  F2I.FTZ.TRUNC.NTZ R3, R3 ;  /* 0x0000000300037305 */ /* 0x000e24000021f100 */
[----:B0-----:R-:W-:Y:S01]  /*19f0*/  PRMT R0, R3, 0x7610, R0 ;  /* 0x0000761003007816 */ /* 0x001fe20000000000 */
[----:B------:R-:W-:Y:S06]  /*1a00*/  BRA `(.L_x_17205) ;  /* 0x0000000400107947 */ /* 0x000fec0003800000 */
.L_x_17218:
        /* <DEDUP_REMOVED lines=21> */
.L_x_17227:
[----:B------:R-:W-:Y:S05]  /*1b60*/  BSYNC.RECONVERGENT B1 ;  /* 0x0000000000017941 */ /* 0x000fea0003800200 */
.L_x_17226:
[----:B------:R-:W-:Y:S01]  /*1b70*/  IMAD.SHL.U32 R0, R0, 0x200000, RZ ;  /* 0x0020000000007824 */ /* 0x000fe200078e00ff */
[----:B------:R-:W-:-:S04]  /*1b80*/  LEA R3, R3, 0x37800000, 0x17 ;  /* 0x3780000003037811 */ /* 0x000fc800078eb8ff */
[----:B------:R-:W-:-:S07]  /*1b90*/  LOP3.LUT R3, R3, R0, R7, 0xfe, !PT ;  /* 0x0000000003037212 */ /* 0x000fce00078efe07 */
.L_x_17225:
[----:B------:R-:W-:Y:S05]  /*1ba0*/  BSYNC.RECONVERGENT B0 ;  /* 0x0000000000007941 */ /* 0x000fea0003800200 */
.L_x_17224:
[----:B------:R-:W0:Y:S02]  /*1bb0*/  F2I.FTZ.TRUNC.NTZ R3, R3 ;  /* 0x0000000300037305 */ /* 0x000e24000021f100 */
[----:B0-----:R-:W-:Y:S01]  /*1bc0*/  PRMT R0, R3, 0x7610, R0 ;  /* 0x0000761003007816 */ /* 0x001fe20000000000 */
[----:B------:R-:W-:Y:S06]  /*1bd0*/  BRA `(.L_x_17205) ;  /* 0x00000000009c7947 */ /* 0x000fec0003800000 */
.L_x_17217:
        /* <DEDUP_REMOVED lines=14> */
.L_x_17231:
[----:B------:R-:W-:Y:S05]  /*1cc0*/  BSYNC.RECONVERGENT B0 ;  /* 0x0000000000007941 */ /* 0x000fea0003800200 */
.L_x_17230:
[----:B------:R-:W0:Y:S02]  /*1cd0*/  F2I.FTZ.TRUNC.NTZ R3, R3 ;  /* 0x0000000300037305 */ /* 0x000e24000021f100 */
[----:B0-----:R-:W-:Y:S01]  /*1ce0*/  PRMT R0, R3, 0x7610, R0 ;  /* 0x0000761003007816 */ /* 0x001fe20000000000 */
[----:B------:R-:W-:Y:S06]  /*1cf0*/  BRA `(.L_x_17205) ;  /* 0x0000000000547947 */ /* 0x000fec0003800000 */
.L_x_17204:
        /* <DEDUP_REMOVED lines=16> */
.L_x_17232:
[----:B------:R-:W-:Y:S01]  /*1e00*/  PRMT R0, RZ, 0x7610, R0 ;  /* 0x00007610ff007816 */ /* 0x000fe20000000000 */
[----:B------:R-:W-:Y:S06]  /*1e10*/  BRA `(.L_x_17205) ;  /* 0x00000000000c7947 */ /* 0x000fec0003800000 */
.L_x_17229:
[----:B------:R3:W5:Y:S01]  /*1e20*/  LDG.E.U16 R0, desc[UR36][R4.64] ;  /* 0x0000002404007981 */ /* 0x000762000c1e1500 */
[----:B------:R-:W-:Y:S05]  /*1e30*/  BRA `(.L_x_17205) ;  /* 0x0000000000047947 */ /* 0x000fea0003800000 */
.L_x_17228:
[----:B------:R2:W5:Y:S02]  /*1e40*/  LDG.E.U16 R0, desc[UR36][R4.64] ;  /* 0x0000002404007981 */ /* 0x000564000c1e1500 */
.L_x_17205:
[----:B-1---5:R-:W-:Y:S01]  /*1e50*/  PRMT R18, R0, 0x9910, RZ ;  /* 0x0000991000127816 */ /* 0x022fe200000000ff */
[----:B------:R-:W-:-:S07]  /*1e60*/  VIADD R17, R17, 0x80 ;  /* 0x0000008011117836 */ /* 0x000fce0000000000 */
.L_x_17199:
[----:B------:R-:W-:Y:S05]  /*1e70*/  BSYNC.RECONVERGENT B6 ;  /* 0x0000000000067941 */ /* 0x000fea0003800200 */
.L_x_17198:
        /* <DEDUP_REMOVED lines=23> */
.L_x_17238:
[----:B------:R0:W5:Y:S01]  /*1ff0*/  LDG.E.U8 R0, desc[UR36][R4.64] ;  /* 0x0000002404007981 */ /* 0x000162000c1e1100 */
[----:B------:R-:W-:Y:S05]  /*2000*/  BRA `(.L_x_17240) ;  /* 0x0000000c00507947 */ /* 0x000fea0003800000 */
.L_x_17237:
        /* <DEDUP_REMOVED lines=8> */
.L_x_17242:
[----:B------:R0:W5:Y:S01]  /*2090*/  LDG.E.U16 R0, desc[UR36][R4.64] ;  /* 0x0000002404007981 */ /* 0x000162000c1e1500 */
[----:B------:R-:W-:Y:S05]  /*20a0*/  BRA `(.L_x_17240) ;  /* 0x0000000c00287947 */ /* 0x000fea0003800000 */
.L_x_17241:
[----:B------:R0:W5:Y:S01]  /*20b0*/  LDG.E.U16 R0, desc[UR36][R4.64] ;  /* 0x0000002404007981 */ /* 0x000162000c1e1500 */
[----:B------:R-:W-:Y:S05]  /*20c0*/  BRA `(.L_x_17240) ;  /* 0x0000000c00207947 */ /* 0x000fea0003800000 */
.L_x_17236:
        /* <DEDUP_REMOVED lines=9> */
.L_x_17244:
[----:B------:R-:W2:Y:S02]  /*2160*/  LDG.E.U16 R3, desc[UR36][R4.64] ;  /* 0x0000002404037981 */ /* 0x000ea4000c1e1500 */
[----:B--2---:R-:W-:-:S06]  /*2170*/  HADD2.F32 R3, -RZ, R3.H0_H0 ;  /* 0x20000003ff037230 */ /* 0x004fcc0000004100 */
[----:B------:R-:W0:Y:S02]  /*2180*/  F2I.FTZ.TRUNC.NTZ R3, R3 ;  /* 0x0000000300037305 */ /* 0x000e24000021f100 */
[----:B0-----:R-:W-:Y:S01]  /*2190*/  PRMT R0, R3, 0x7610, R0 ;  /* 0x0000761003007816 */ /* 0x001fe20000000000 */
[----:B------:R-:W-:Y:S06]  /*21a0*/  BRA `(.L_x_17240) ;  /* 0x0000000800e87947 */ /* 0x000fec0003800000 */
.L_x_17243:
        /* <DEDUP_REMOVED lines=9> */
.L_x_17246:
[----:B------:R-:W2:Y:S02]  /*2240*/  LDG.E.U16 R4, desc[UR36][R4.64] ;  /* 0x0000002404047981 */ /* 0x000ea4000c1e1500 */
[----:B--2---:R-:W-:-:S06]  /*2250*/  HADD2.F32 R3, -RZ, R4.H0_H0 ;  /* 0x20000004ff037230 */ /* 0x004fcc0000004100 */
[----:B------:R-:W0:Y:S02]  /*2260*/  F2I.FTZ.TRUNC.NTZ R3, R3 ;  /* 0x0000000300037305 */ /* 0x000e24000021f100 */
[----:B0-----:R-:W-:Y:S01]  /*2270*/  PRMT R0, R3, 0x7610, R0 ;  /* 0x0000761003007816 */ /* 0x001fe20000000000 */
[----:B------:R-:W-:Y:S06]  /*2280*/  BRA `(.L_x_17240) ;  /* 0x0000000800b07947 */ /* 0x000fec0003800000 */
.L_x_17245:
[----:B------:R-:W2:Y:S02]  /*2290*/  LDG.E.64 R4, desc[UR36][R4.64] ;  /* 0x0000002404047981 */ /* 0x000ea4000c1e1b00 */
[----:B--2---:R0:W1:Y:S01]  /*22a0*/  F2I.F64.TRUNC R0, R4 ;  /* 0x0000000400007311 */ /* 0x004062000030d100 */
[----:B------:R-:W-:Y:S05]  /*22b0*/  BRA `(.L_x_17240) ;  /* 0x0000000800a47947 */ /* 0x000fea0003800000 */
.L_x_17235:
        /* <DEDUP_REMOVED lines=12> */
.L_x_17249:
[----:B------:R-:W2:Y:S02]  /*2380*/  LDG.E.64 R4, desc[UR36][R4.64] ;  /* 0x0000002404047981 */ /* 0x000ea4000c1e1b00 */
[----:B--2---:R3:W4:Y:S01]  /*2390*/  F2I.F64.TRUNC R0, R4 ;  /* 0x0000000400007311 */ /* 0x004722000030d100 */
[----:B------:R-:W-:Y:S05]  /*23a0*/  BRA `(.L_x_17240) ;  /* 0x0000000800687947 */ /* 0x000fea0003800000 */
.L_x_17248:
        /* <DEDUP_REMOVED lines=27> */
.L_x_17251:
        /* <DEDUP_REMOVED lines=15> */
.L_x_17250:
[----:B------:R-:W2:Y:S02]  /*2650*/  LDG.E.U16 R3, desc[UR36][R4.64] ;  /* 0x0000002404037981 */ /* 0x000ea4000c1e1500 */
[----:B--2---:R-:W-:-:S06]  /*2660*/  IMAD.U32 R3, R3, 0x10000, RZ ;  /* 0x0001000003037824 */ /* 0x004fcc00078e00ff */
[----:B------:R-:W0:Y:S02]  /*2670*/  F2I.FTZ.TRUNC.NTZ R3, R3 ;  /* 0x0000000300037305 */ /* 0x000e24000021f100 */
[----:B0-----:R-:W-:Y:S01]  /*2680*/  PRMT R0, R3, 0x7610, R0 ;  /* 0x0000761003007816 */ /* 0x001fe20000000000 */
[----:B------:R-:W-:Y:S06]  /*2690*/  BRA `(.L_x_17240) ;  /* 0x0000000400ac7947 */ /* 0x000fec0003800000 */
.L_x_17247:
        /* <DEDUP_REMOVED lines=10> */
.L_x_17254:
        /* <DEDUP_REMOVED lines=21> */
.L_x_17258:
[----:B------:R-:W-:Y:S05]  /*2890*/  BSYNC.RECONVERGENT B1 ;  /* 0x0000000000017941 */ /* 0x000fea0003800200 */
.L_x_17257:
[----:B------:R-:W-:Y:S01]  /*28a0*/  IMAD.SHL.U32 R0, R0, 0x100000, RZ ;  /* 0x0010000000007824 */ /* 0x000fe200078e00ff */
[----:B------:R-:W-:-:S04]  /*28b0*/  LEA R3, R3, 0x3b800000, 0x17 ;  /* 0x3b80000003037811 */ /* 0x000fc800078eb8ff */
[----:B------:R-:W-:-:S07]  /*28c0*/  LOP3.LUT R3, R3, R0, R7, 0xfe, !PT ;  /* 0x0000000003037212 */ /* 0x000fce00078efe07 */
.L_x_17256:
[----:B------:R-:W-:Y:S05]  /*28d0*/  BSYNC.RECONVERGENT B0 ;  /* 0x0000000000007941 */ /* 0x000fea0003800200 */
.L_x_17255:
[----:B------:R-:W0:Y:S02]  /*28e0*/  F2I.FTZ.TRUNC.NTZ R3, R3 ;  /* 0x0000000300037305 */ /* 0x000e24000021f100 */
[----:B0-----:R-:W-:Y:S01]  /*28f0*/  PRMT R0, R3, 0x7610, R0 ;  /* 0x0000761003007816 */ /* 0x001fe20000000000 */
[----:B------:R-:W-:Y:S06]  /*2900*/  BRA `(.L_x_17240) ;  /* 0x0000000400107947 */ /* 0x000fec0003800000 */
.L_x_17253:
        /* <DEDUP_REMOVED lines=21> */
.L_x_17262:
[----:B------:R-:W-:Y:S05]  /*2a60*/  BSYNC.RECONVERGENT B1 ;  /* 0x0000000000017941 */ /* 0x000fea0003800200 */
.L_x_17261:
[----:B------:R-:W-:Y:S01]  /*2a70*/  IMAD.SHL.U32 R0, R0, 0x200000, RZ ;  /* 0x0020000000007824 */ /* 0x000fe200078e00ff */
[----:B------:R-:W-:-:S04]  /*2a80*/  LEA R3, R3, 0x37800000, 0x17 ;  /* 0x3780000003037811 */ /* 0x000fc800078eb8ff */
[----:B------:R-:W-:-:S07]  /*2a90*/  LOP3.LUT R3, R3, R0, R7, 0xfe, !PT ;  /* 0x0000000003037212 */ /* 0x000fce00078efe07 */
.L_x_17260:
[----:B------:R-:W-:Y:S05]  /*2aa0*/  BSYNC.RECONVERGENT B0 ;  /* 0x0000000000007941 */ /* 0x000fea0003800200 */
.L_x_17259:
[----:B------:R-:W0:Y:S02]  /*2ab0*/  F2I.FTZ.TRUNC.NTZ R3, R3 ;  /* 0x0000000300037305 */ /* 0x000e24000021f100 */
[----:B0-----:R-:W-:Y:S01]  /*2ac0*/  PRMT R0, R3, 0x7610, R0 ;  /* 0x0000761003007816 */ /* 0x001fe20000000000 */
[----:B------:R-:W-:Y:S06]  /*2ad0*/  BRA `(.L_x_17240) ;  /* 0x00000000009c7947 */ /* 0x000fec0003800000 */
.L_x_17252:
        /* <DEDUP_REMOVED lines=14> */
.L_x_17266:
[----:B------:R-:W-:Y:S05]  /*2bc0*/  BSYNC.RECONVERGENT B0 ;  /* 0x0000000000007941 */ /* 0x000fea0003800200 */
.L_x_17265:
[----:B------:R-:W0:Y:S02]  /*2bd0*/  F2I.FTZ.TRUNC.NTZ R3, R3 ;  /* 0x0000000300037305 */ /* 0x000e24000021f100 */
[----:B0-----:R-:W-:Y:S01]  /*2be0*/  PRMT R0, R3, 0x7610, R0 ;  /* 0x0000761003007816 */ /* 0x001fe20000000000 */
[----:B------:R-:W-:Y:S06]  /*2bf0*/  BRA `(.L_x_17240) ;  /* 0x0000000000547947 */ /* 0x000fec0003800000 */
.L_x_17239:
        /* <DEDUP_REMOVED lines=16> */
.L_x_17267:
[----:B------:R-:W-:Y:S01]  /*2d00*/  PRMT R0, RZ, 0x7610, R0 ;  /* 0x00007610ff007816 */ /* 0x000fe20000000000 */
[----:B------:R-:W-:Y:S06]  /*2d10*/  BRA `(.L_x_17240) ;  /* 0x00000000000c7947 */ /* 0x000fec0003800000 */
.L_x_17264:
[----:B------:R2:W5:Y:S01]  /*2d20*/  LDG.E.U16 R0, desc[UR36][R4.64] ;  /* 0x0000002404007981 */ /* 0x000562000c1e1500 */
[----:B------:R-:W-:Y:S05]  /*2d30*/  BRA `(.L_x_17240) ;  /* 0x0000000000047947 */ /* 0x000fea0003800000 */
.L_x_17263:
[----:B------:R1:W5:Y:S02]  /*2d40*/  LDG.E.U16 R0, desc[UR36][R4.64] ;  /* 0x0000002404007981 */ /* 0x000364000c1e1500 */
.L_x_17240:
[----:B-1--45:R-:W-:Y:S01]  /*2d50*/  PRMT R19, R0, 0x9910, RZ ;  /* 0x0000991000137816 */ /* 0x032fe200000000ff */
[----:B------:R-:W-:-:S07]  /*2d60*/  VIADD R17, R17, 0x80 ;  /* 0x0000008011117836 */ /* 0x000fce0000000000 */
.L_x_17234:
[----:B------:R-:W-:Y:S05]  /*2d70*/  BSYNC.RECONVERGENT B6 ;  /* 0x0000000000067941 */ /* 0x000fea0003800200 */
.L_x_17233:
        /* <DEDUP_REMOVED lines=23> */
.L_x_17273:
[----:B------:R0:W5:Y:S01]  /*2ef0*/  LDG.E.U8 R0, desc[UR36][R4.64] ;  /* 0x0000002404007981 */ /* 0x000162000c1e1100 */
[----:B------:R-:W-:Y:S05]  /*2f00*/  BRA `(.L_x_17275) ;  /* 0x0000000c00507947 */ /* 0x000fea0003800000 */
.L_x_17272:
        /* <DEDUP_REMOVED lines=8> */
.L_x_17277:
[----:B------:R0:W5:Y:S01]  /*2f90*/  LDG.E.U16 R0, desc[UR36][R4.64] ;  /* 0x0000002404007981 */ /* 0x000162000c1e1500 */
[----:B------:R-:W-:Y:S05]  /*2fa0*/  BRA `(.L_x_17275) ;  /* 0x0000000c00287947 */ /* 0x000fea0003800000 */
.L_x_17276:
[----:B------:R0:W5:Y:S01]  /*2fb0*/  LDG.E.U16 R0, desc[UR36][R4.64] ;  /* 0x0000002404007981 */ /* 0x000162000c1e1500 */
[----:B------:R-:W-:Y:S05]  /*2fc0*/  BRA `(.L_x_17275) ;  /* 0x0000000c00207947 */ /* 0x000fea0003800000 */
.L_x_17271:
        /* <DEDUP_REMOVED lines=9> */
.L_x_17279:
[----:B------:R-:W2:Y:S02]  /*3060*/  LDG.E.U16 R3, desc[UR36][R4.64] ;  /* 0x0000002404037981 */ /* 0x000ea4000c1e1500 */
[----:B--2---:R-:W-:-:S06]  /*3070*/  HADD2.F32 R3, -RZ, R3.H0_H0 ;  /* 0x20000003ff037230 */ /* 0x004fcc0000004100 */
[----:B------:R-:W0:Y:S02]  /*3080*/  F2I.FTZ.TRUNC.NTZ R3, R3 ;  /* 0x0000000300037305 */ /* 0x000e24000021f100 */
[----:B0-----:R-:W-:Y:S01]  /*3090*/  PRMT R0, R3, 0x7610, R0 ;  /* 0x0000761003007816 */ /* 0x001fe20000000000 */
[----:B------:R-:W-:Y:S06]  /*30a0*/  BRA `(.L_x_17275) ;  /* 0x0000000800e87947 */ /* 0x000fec0003800000 */
.L_x_17278:
        /* <DEDUP_REMOVED lines=9> */
.L_x_17281:
[----:B------:R-:W2:Y:S02]  /*3140*/  LDG.E.U16 R4, desc[UR36][R4.64] ;  /* 0x0000002404047981 */ /* 0x000ea4000c1e1500 */
[----:B--2---:R-:W-:-:S06]  /*3150*/  HADD2.F32 R3, -RZ, R4.H0_H0 ;  /* 0x20000004ff037230 */ /* 0x004fcc0000004100 */
[----:B------:R-:W0:Y:S02]  /*3160*/  F2I.FTZ.TRUNC.NTZ R3, R3 ;  /* 0x0000000300037305 */ /* 0x000e24000021f100 */
[----:B0-----:R-:W-:Y:S01]  /*3170*/  PRMT R0, R3, 0x7610, R0 ;  /* 0x0000761003007816 */ /* 0x001fe20000000000 */
[----:B------:R-:W-:Y:S06]  /*3180*/  BRA `(.L_x_17275) ;  /* 0x0000000800b07947 */ /* 0x000fec0003800000 */
.L_x_17280:
[----:B------:R-:W2:Y:S02]  /*3190*/  LDG.E.64 R4, desc[UR36][R4.64] ;  /* 0x0000002404047981 */ /* 0x000ea4000c1e1b00 */
[----:B--2---:R0:W1:Y:S01]  /*31a0*/  F2I.F64.TRUNC R0, R4 ;  /* 0x0000000400007311 */ /* 0x004062000030d100 */
[----:B------:R-:W-:Y:S05]  /*31b0*/  BRA `(.L_x_17275) ;  /* 0x0000000800a47947 */ /* 0x000fea0003800000 */
.L_x_17270:
        /* <DEDUP_REMOVED lines=12> */
.L_x_17284:
[----:B------:R-:W2:Y:S02]  /*3280*/  LDG.E.64 R4, desc[UR36][R4.64] ;  /* 0x0000002404047981 */ /* 0x000ea4000c1e1b00 */
[----:B--2---:R3:W4:Y:S01]  /*3290*/  F2I.F64.TRUNC R0, R4 ;  /* 0x0000000400007311 */ /* 0x004722000030d100 */
[----:B------:R-:W-:Y:S05]  /*32a0*/  BRA `(.L_x_17275) ;  /* 0x0000000800687947 */ /* 0x000fea0003800000 */
.L_x_17283:
        /* <DEDUP_REMOVED lines=27> */
.L_x_17286:
        /* <DEDUP_REMOVED lines=15> */
.L_x_17285:
[----:B------:R-:W2:Y:S02]  /*3550*/  LDG.E.U16 R3, desc[UR36][R4.64] ;  /* 0x0000002404037981 */ /* 0x000ea4000c1e1500 */
[----:B--2---:R-:W-:-:S06]  /*3560*/  IMAD.U32 R3, R3, 0x10000, RZ ;  /* 0x0001000003037824 */ /* 0x004fcc00078e00ff */
[----:B------:R-:W0:Y:S02]  /*3570*/  F2I.FTZ.TRUNC.NTZ R3, R3 ;  /* 0x0000000300037305 */ /* 0x000e24000021f100 */
[----:B0-----:R-:W-:Y:S01]  /*3580*/  PRMT R0, R3, 0x7610, R0 ;  /* 0x0000761003007816 */ /* 0x001fe20000000000 */
[----:B------:R-:W-:Y:S06]  /*3590*/  BRA `(.L_x_17275) ;  /* 0x0000000400ac7947 */ /* 0x000fec0003800000 */
.L_x_17282:
        /* <DEDUP_REMOVED lines=10> */
.L_x_17289:
        /* <DEDUP_REMOVED lines=21> */
.L_x_17293:
[----:B------:R-:W-:Y:S05]  /*3790*/  BSYNC.RECONVERGENT B1 ;  /* 0x0000000000017941 */ /* 0x000fea0003800200 */
.L_x_17292:
[----:B------:R-:W-:Y:S01]  /*37a0*/  IMAD.SHL.U32 R0, R0, 0x100000, RZ ;  /* 0x0010000000007824 */ /* 0x000fe200078e00ff */
[----:B------:R-:W-:-:S04]  /*37b0*/  LEA R3, R3, 0x3b800000, 0x17 ;  /* 0x3b80000003037811 */ /* 0x000fc800078eb8ff */
[----:B------:R-:W-:-:S07]  /*37c0*/  LOP3.LUT R3, R3, R0, R7, 0xfe, !PT ;  /* 0x0000000003037212 */ /* 0x000fce00078efe07 */
.L_x_17291:
[----:B------:R-:W-:Y:S05]  /*37d0*/  BSYNC.RECONVERGENT B0 ;  /* 0x0000000000007941 */ /* 0x000fea0003800200 */
.L_x_17290:
[----:B------:R-:W0:Y:S02]  /*37e0*/  F2I.FTZ.TRUNC.NTZ R3, R3 ;  /* 0x0000000300037305 */ /* 0x000e24000021f100 */
[----:B0-----:R-:W-:Y:S01]  /*37f0*/  PRMT R0, R3, 0x7610, R0 ;  /* 0x0000761003007816 */ /* 0x001fe20000000000 */
[----:B------:R-:W-:Y:S06]  /*3800*/  BRA `(.L_x_17275) ;  /* 0x0000000400107947 */ /* 0x000fec0003800000 */
.L_x_17288:
        /* <DEDUP_REMOVED lines=21> */
.L_x_17297:
[----:B------:R-:W-:Y:S05]  /*3960*/  BSYNC.RECONVERGENT B1 ;  /* 0x0000000000017941 */ /* 0x000fea0003800200 */
.L_x_17296:
[----:B------:R-:W-:Y:S01]  /*3970*/  IMAD.SHL.U32 R0, R0, 0x200000, RZ ;  /* 0x0020000000007824 */ /* 0x000fe200078e00ff */
[----:B------:R-:W-:-:S04]  /*3980*/  LEA R3, R3, 0x37800000, 0x17 ;  /* 0x3780000003037811 */ /* 0x000fc800078eb8ff */
[----:B------:R-:W-:-:S07]  /*3990*/  LOP3.LUT R3, R3, R0, R7, 0xfe, !PT ;  /* 0x0000000003037212 */ /* 0x000fce00078efe07 */
.L_x_17295:
[----:B------:R-:W-:Y:S05]  /*39a0*/  BSYNC.RECONVERGENT B0 ;  /* 0x0000000000007941 */ /* 0x000fea0003800200 */
.L_x_17294:
[----:B------:R-:W0:Y:S02]  /*39b0*/  F2I.FTZ.TRUNC.NTZ R3, R3 ;  /* 0x0000000300037305 */ /* 0x000e24000021f100 */
[----:B0-----:R-:W-:Y:S01]  /*39c0*/  PRMT R0, R3, 0x7610, R0 ;  /* 0x0000761003007816 */ /* 0x001fe20000000000 */
[----:B------:R-:W-:Y:S06]  /*39d0*/  BRA `(.L_x_17275) ;  /* 0x00000000009c7947 */ /* 0x000fec0003800000 */
.L_x_17287:
        /* <DEDUP_REMOVED lines=14> */
.L_x_17301:
[----:B------:R-:W-:Y:S05]  /*3ac0*/  BSYNC.RECONVERGENT B0 ;  /* 0x0000000000007941 */ /* 0x000fea0003800200 */
.L_x_17300:
[----:B------:R-:W0:Y:S02]  /*3ad0*/  F2I.FTZ.TRUNC.NTZ R3, R3 ;  /* 0x0000000300037305 */ /* 0x000e24000021f100 */
[----:B0-----:R-:W-:Y:S01]  /*3ae0*/  PRMT R0, R3, 0x7610, R0 ;  /* 0x0000761003007816 */ /* 0x001fe20000000000 */
[----:B------:R-:W-:Y:S06]  /*3af0*/  BRA `(.L_x_17275) ;  /* 0x0000000000547947 */ /* 0x000fec0003800000 */
.L_x_17274:
        /* <DEDUP_REMOVED lines=16> */
.L_x_17302:
[----:B------:R-:W-:Y:S01]  /*3c00*/  PRMT R0, RZ, 0x7610, R0 ;  /* 0x00007610ff007816 */ /* 0x000fe20000000000 */
[----:B------:R-:W-:Y:S06]  /*3c10*/  BRA `(.L_x_17275) ;  /* 0x00000000000c7947 */ /* 0x000fec0003800000 */
.L_x_17299:
[----:B------:R2:W5:Y:S01]  /*3c20*/  LDG.E.U16 R0, desc[UR36][R4.64] ;  /* 0x0000002404007981 */ /* 0x000562000c1e1500 */
[----:B------:R-:W-:Y:S05]  /*3c30*/  BRA `(.L_x_17275) ;  /* 0x0000000000047947 */ /* 0x000fea0003800000 */
.L_x_17298:
[----:B------:R1:W5:Y:S02]  /*3c40*/  LDG.E.U16 R0, desc[UR36][R4.64] ;  /* 0x0000002404007981 */ /* 0x000364000c1e1500 */
.L_x_17275:
[----:B-1--45:R-:W-:-:S07]  /*3c50*/  PRMT R0, R0, 0x9910, RZ ;  /* 0x0000991000007816 */ /* 0x032fce00000000ff */
.L_x_17269:
[----:B------:R-:W-:Y:S05]  /*3c60*/  BSYNC.RECONVERGENT B6 ;  /* 0x0000000000067941 */ /* 0x000fea0003800200 */
.L_x_17268:
[----:B0-234-:R-:W0:Y:S01]  /*3c70*/  LDC.U16 R4, c[0x0][0x386] ;  /* 0x0000e180ff047b82 */ /* 0x01de220000000400 */
[CC--:B------:R-:W-:Y:S01]  /*3c80*/  ISETP.GE.AND P0, PT, R25.reuse, R16.reuse, PT ;  /* 0x000000101900720c */ /* 0x0c0fe20003f06270 */
[C---:B------:R-:W-:Y:S01]  /*3c90*/  VIADD R3, R25.reuse, 0x100 ;  /* 0x0000010019037836 */ /* 0x040fe20000000000 */
[----:B------:R-:W-:Y:S01]  /*3ca0*/  BSSY.RECONVERGENT B0, `(.L_x_17303) ;  /* 0x0000020000007945 */ /* 0x000fe20003800200 */
[C---:B------:R-:W-:Y:S02]  /*3cb0*/  VIADD R5, R25.reuse, 0x180 ;  /* 0x0000018019057836 */ /* 0x040fe40000000000 */
[----:B------:R-:W-:Y:S01]  /*3cc0*/  VIADD R23, R25, 0x80 ;  /* 0x0000008019177836 */ /* 0x000fe20000000000 */
[-C--:B------:R-:W-:Y:S01]  /*3cd0*/  ISETP.GE.AND P2, PT, R3, R16.reuse, PT ;  /* 0x000000100300720c */ /* 0x080fe20003f46270 */
[----:B------:R-:W1:Y:S01]  /*3ce0*/  LDC.U8 R17, c[0x0][0x3a4] ;  /* 0x0000e900ff117b82 */ /* 0x000e620000000000 */
[-C--:B------:R-:W-:Y:S02]  /*3cf0*/  ISETP.GE.AND P1, PT, R5, R16.reuse, PT ;  /* 0x000000100500720c */ /* 0x080fe40003f26270 */
[----:B------:R-:W-:-:S02]  /*3d00*/  ISETP.GE.AND P3, PT, R23, R16, PT ;  /* 0x000000101700720c */ /* 0x000fc40003f66270 */
[----:B0-----:R-:W-:Y:S01]  /*3d10*/  PRMT R3, R4, 0x9910, RZ ;  /* 0x0000991004037816 */ /* 0x001fe200000000ff */
[----:B------:R-:W-:Y:S10]  /*3d20*/  @P0 BRA `(.L_x_17304) ;  /* 0x00000000005c0947 */ /* 0x000ff40003800000 */
        /* <DEDUP_REMOVED lines=23> */
.L_x_17304:
[----:B------:R-:W-:Y:S05]  /*3ea0*/  BSYNC.RECONVERGENT B0 ;  /* 0x0000000000007941 */ /* 0x000fea0003800200 */
.L_x_17303:
        /* <DEDUP_REMOVED lines=24> */
.L_x_17306:
[----:B------:R-:W-:Y:S05]  /*4030*/  BSYNC.RECONVERGENT B0 ;  /* 0x0000000000007941 */ /* 0x000fea0003800200 */
.L_x_17305:
        /* <DEDUP_REMOVED lines=24> */
.L_x_17308:
[----:B------:R-:W-:Y:S05]  /*41c0*/  BSYNC.RECONVERGENT B0 ;  /* 0x0000000000007941 */ /* 0x000fea0003800200 */
.L_x_17307:
        /* <DEDUP_REMOVED lines=24> */
.L_x_17310:
[----:B------:R-:W-:Y:S05]  /*4350*/  BSYNC.RECONVERGENT B0 ;  /* 0x0000000000007941 */ /* 0x000fea0003800200 */
.L_x_17309:
        /* <DEDUP_REMOVED lines=23> */
.L_x_17316:
[----:B------:R0:W-:Y:S01]  /*44d0*/  STG.E.U8 desc[UR36][R8.64], R5 ;  /* 0x0000000508007986 */ /* 0x0001e2000c101124 */
[----:B------:R-:W-:Y:S01]  /*44e0*/  IMAD.MOV.U32 R25, RZ, RZ, R23 ;  /* 0x000000ffff197224 */ /* 0x000fe200078e0017 */
[----:B------:R-:W-:Y:S06]  /*44f0*/  BRA `(.L_x_17312) ;  /* 0x0000000c00a87947 */ /* 0x000fec0003800000 */
.L_x_17315:
        /* <DEDUP_REMOVED lines=12> */
.L_x_17319:
[----:B------:R-:W-:Y:S01]  /*45c0*/  PRMT R3, R5, 0x9910, RZ ;  /* 0x0000991005037816 */ /* 0x000fe200000000ff */
[----:B------:R-:W-:-:S04]  /*45d0*/  IMAD.MOV.U32 R25, RZ, RZ, R23 ;  /* 0x000000ffff197224 */ /* 0x000fc800078e0017 */
[----:B------:R0:W-:Y:S01]  /*45e0*/  STG.E desc[UR36][R8.64], R3 ;  /* 0x0000000308007986 */ /* 0x0001e2000c101924 */
[----:B------:R-:W-:Y:S05]  /*45f0*/  BRA `(.L_x_17312) ;  /* 0x0000000c00687947 */ /* 0x000fea0003800000 */
.L_x_17318:
[----:B------:R0:W-:Y:S01]  /*4600*/  STG.E.U16 desc[UR36][R8.64], R5 ;  /* 0x0000000508007986 */ /* 0x0001e2000c101524 */
[----:B------:R-:W-:Y:S01]  /*4610*/  IMAD.MOV.U32 R25, RZ, RZ, R23 ;  /* 0x000000ffff197224 */ /* 0x000fe200078e0017 */
[----:B------:R-:W-:Y:S06]  /*4620*/  BRA `(.L_x_17312) ;  /* 0x0000000c005c7947 */ /* 0x000fec0003800000 */
.L_x_17314:
        /* <DEDUP_REMOVED lines=10> */
.L_x_17321:
[----:B------:R-:W0:Y:S01]  /*46d0*/  I2F.S16 R0, R5 ;  /* 0x0000000500007306 */ /* 0x000e220000101400 */
[----:B------:R-:W-:Y:S01]  /*46e0*/  IMAD.MOV.U32 R25, RZ, RZ, R23 ;  /* 0x000000ffff197224 */ /* 0x000fe200078e0017 */
[----:B0-----:R-:W-:-:S05]  /*46f0*/  F2FP.F16.F32.PACK_AB R0, RZ, R0 ;  /* 0x00000000ff00723e */ /* 0x001fca00000000ff */
[----:B------:R0:W-:Y:S01]  /*4700*/  STG.E.U16 desc[UR36][R8.64], R0 ;  /* 0x0000000008007986 */ /* 0x0001e2000c101524 */
[----:B------:R-:W-:Y:S05]  /*4710*/  BRA `(.L_x_17312) ;  /* 0x0000000c00207947 */ /* 0x000fea0003800000 */
.L_x_17320:
        /* <DEDUP_REMOVED lines=11> */
.L_x_17323:
[----:B------:R-:W0:Y:S01]  /*47d0*/  I2F.S16 R5, R5 ;  /* 0x0000000500057306 */ /* 0x000e220000101400 */
[----:B------:R-:W-:Y:S01]  /*47e0*/  IMAD.MOV.U32 R25, RZ, RZ, R23 ;  /* 0x000000ffff197224 */ /* 0x000fe200078e0017 */
[----:B0-----:R-:W-:-:S04]  /*47f0*/  F2FP.F16.F32.PACK_AB R3, RZ, R5 ;  /* 0x00000005ff03723e */ /* 0x001fc800000000ff */
[----:B------:R-:W-:-:S05]  /*4800*/  PRMT R3, R3, 0x5410, RZ ;  /* 0x0000541003037816 */ /* 0x000fca00000000ff */
[----:B------:R0:W-:Y:S01]  /*4810*/  STG.E desc[UR36][R8.64], R3 ;  /* 0x0000000308007986 */ /* 0x0001e2000c101924 */
[----:B------:R-:W-:Y:S05]  /*4820*/  BRA `(.L_x_17312) ;  /* 0x0000000800dc7947 */ /* 0x000fea0003800000 */
.L_x_17322:
[----:B------:R-:W0:Y:S01]  /*4830*/  I2F.F64.S16 R4, R5 ;  /* 0x0000000500047312 */ /* 0x000e220000101c00 */
[----:B------:R-:W-:Y:S01]  /*4840*/  IMAD.MOV.U32 R25, RZ, RZ, R23 ;  /* 0x000000ffff197224 */ /* 0x000fe200078e0017 */
[----:B0-----:R0:W-:Y:S01]  /*4850*/  STG.E.64 desc[UR36][R8.64], R4 ;  /* 0x0000000408007986 */ /* 0x0011e2000c101b24 */
[----:B------:R-:W-:Y:S05]  /*4860*/  BRA `(.L_x_17312) ;  /* 0x0000000800cc7947 */ /* 0x000fea0003800000 */
.L_x_17313:
        /* <DEDUP_REMOVED lines=14> */
.L_x_17326:
[----:B------:R-:W0:Y:S01]  /*4950*/  I2F.F64.S16 R4, R5 ;  /* 0x0000000500047312 */ /* 0x000e220000101c00 */
[----:B------:R-:W-:Y:S01]  /*4960*/  CS2R R6, SRZ ;  /* 0x0000000000067805 */ /* 0x000fe2000001ff00 */
[----:B------:R-:W-:-:S04]  /*4970*/  IMAD.MOV.U32 R25, RZ, RZ, R23 ;  /* 0x000000ffff197224 */ /* 0x000fc800078e0017 */
[----:B0-----:R0:W-:Y:S01]  /*4980*/  STG.E.128 desc[UR36][R8.64], R4 ;  /* 0x0000000408007986 */ /* 0x0011e2000c101d24 */
[----:B------:R-:W-:Y:S05]  /*4990*/  BRA `(.L_x_17312) ;  /* 0x0000000800807947 */ /* 0x000fea0003800000 */
.L_x_17325:
        /* <DEDUP_REMOVED lines=19> */
.L_x_17330:
[----:B------:R-:W-:Y:S05]  /*4ad0*/  BSYNC.RECONVERGENT B0 ;  /* 0x0000000000007941 */ /* 0x000fea0003800200 */
.L_x_17329:
[----:B------:R-:W-:Y:S01]  /*4ae0*/  LOP3.LUT R7, R0, 0x80, R7, 0xf8, !PT ;  /* 0x0000008000077812 */ /* 0x000fe200078ef807 */
[----:B------:R-:W-:-:S04]  /*4af0*/  IMAD.MOV.U32 R25, RZ, RZ, R23 ;  /* 0x000000ffff197224 */ /* 0x000fc800078e0017 */
[----:B------:R2:W-:Y:S01]  /*4b00*/  STG.E.U8 desc[UR36][R8.64], R7 ;  /* 0x0000000708007986 */ /* 0x0005e2000c101124 */
[----:B------:R-:W-:Y:S05]  /*4b10*/  BRA `(.L_x_17312) ;  /* 0x0000000800207947 */ /* 0x000fea0003800000 */
.L_x_17328:
        /* <DEDUP_REMOVED lines=15> */
.L_x_17332:
[----:B------:R-:W-:Y:S05]  /*4c10*/  BSYNC.RECONVERGENT B0 ;  /* 0x0000000000007941 */ /* 0x000fea0003800200 */
.L_x_17331:
[----:B------:R-:W-:Y:S01]  /*4c20*/  LOP3.LUT R7, R0, 0x80, R7, 0xf8, !PT ;  /* 0x0000008000077812 */ /* 0x000fe200078ef807 */
[----:B------:R-:W-:-:S04]  /*4c30*/  IMAD.MOV.U32 R25, RZ, RZ, R23 ;  /* 0x000000ffff197224 */ /* 0x000fc800078e0017 */
[----:B------:R3:W-:Y:S01]  /*4c40*/  STG.E.U8 desc[UR36][R8.64], R7 ;  /* 0x0000000708007986 */ /* 0x0007e2000c101124 */
[----:B------:R-:W-:Y:S05]  /*4c50*/  BRA `(.L_x_17312) ;  /* 0x0000000400d07947 */ /* 0x000fea0003800000 */
.L_x_17327:
[----:B------:R-:W0:Y:S01]  /*4c60*/  I2F.S16 R0, R5 ;  /* 0x0000000500007306 */ /* 0x000e220000101400 */
[----:B------:R-:W-:Y:S01]  /*4c70*/  IMAD.MOV.U32 R25, RZ, RZ, R23 ;  /* 0x000000ffff197224 */ /* 0x000fe200078e0017 */
[----:B0-----:R-:W-:-:S05]  /*4c80*/  F2FP.BF16.F32.PACK_AB R0, RZ, R0 ;  /* 0x00000000ff00723e */ /* 0x001fca00000010ff */
[----:B------:R0:W-:Y:S01]  /*4c90*/  STG.E.U16 desc[UR36][R8.64], R0 ;  /* 0x0000000008007986 */ /* 0x0001e2000c101524 */
[----:B------:R-:W-:Y:S05]  /*4ca0*/  BRA `(.L_x_17312) ;  /* 0x0000000400bc7947 */ /* 0x000fea0003800000 */
.L_x_17324:
        /* <DEDUP_REMOVED lines=11> */
.L_x_17335:
        /* <DEDUP_REMOVED lines=13> */
.L_x_17338:
[----:B------:R-:W-:-:S04]  /*4e30*/  SHF.R.U32.HI R0, RZ, 0x14, R3 ;  /* 0x00000014ff007819 */ /* 0x000fc80000011603 */
[----:B------:R-:W-:-:S04]  /*4e40*/  LOP3.LUT R0, R0, 0x1, RZ, 0xc0, !PT ;  /* 0x0000000100007812 */ /* 0x000fc800078ec0ff */
[----:B------:R-:W-:-:S04]  /*4e50*/  IADD3 R0, PT, PT, R3, 0x487ffff, R0 ;  /* 0x0487ffff03007810 */ /* 0x000fc80007ffe000 */
[----:B------:R-:W-:-:S04]  /*4e60*/  SHF.R.U32.HI R0, RZ, 0x14, R0 ;  /* 0x00000014ff007819 */ /* 0x000fc80000011600 */
[----:B------:R-:W-:-:S07]  /*4e70*/  LOP3.LUT R0, R0, 0xff, RZ, 0xc0, !PT ;  /* 0x000000ff00007812 */ /* 0x000fce00078ec0ff */
.L_x_17339:
[----:B------:R-:W-:-:S04]  /*4e80*/  SHF.R.U32.HI R3, RZ, 0x18, R3 ;  /* 0x00000018ff037819 */ /* 0x000fc80000011603 */
[----:B------:R-:W-:-:S04]  /*4e90*/  LOP3.LUT R0, R0, 0x80, R3, 0xf8, !PT ;  /* 0x0000008000007812 */ /* 0x000fc800078ef803 */
[----:B------:R-:W-:-:S07]  /*4ea0*/  PRMT R4, R0, 0x7610, R4 ;  /* 0x0000761000047816 */ /* 0x000fce0000000004 */
.L_x_17337:
[----:B------:R-:W-:Y:S05]  /*4eb0*/  BSYNC.RECONVERGENT B0 ;  /* 0x0000000000007941 */ /* 0x000fea0003800200 */
.L_x_17336:
[----:B------:R0:W-:Y:S01]  /*4ec0*/  STG.E.U8 desc[UR36][R8.64], R4 ;  /* 0x0000000408007986 */ /* 0x0001e2000c101124 */
[----:B------:R-:W-:Y:S01]  /*4ed0*/  IMAD.MOV.U32 R25, RZ, RZ, R23 ;  /* 0x000000ffff197224 */ /* 0x000fe200078e0017 */
[----:B------:R-:W-:Y:S06]  /*4ee0*/  BRA `(.L_x_17312) ;  /* 0x00000004002c7947 */ /* 0x000fec0003800000 */
.L_x_17334:
        /* <DEDUP_REMOVED lines=13> */
.L_x_17342:
[----:B------:R-:W-:-:S04]  /*4fc0*/  SHF.R.U32.HI R0, RZ, 0x15, R3 ;  /* 0x00000015ff007819 */ /* 0x000fc80000011603 */
[----:B------:R-:W-:-:S04]  /*4fd0*/  LOP3.LUT R0, R0, 0x1, RZ, 0xc0, !PT ;  /* 0x0000000100007812 */ /* 0x000fc800078ec0ff */
[----:B------:R-:W-:-:S04]  /*4fe0*/  IADD3 R0, PT, PT, R3, 0x88fffff, R0 ;  /* 0x088fffff03007810 */ /* 0x000fc80007ffe000 */
[----:B------:R-:W-:-:S04]  /*4ff0*/  SHF.R.U32.HI R0, RZ, 0x15, R0 ;  /* 0x00000015ff007819 */ /* 0x000fc80000011600 */
[----:B------:R-:W-:-:S07]  /*5000*/  LOP3.LUT R0, R0, 0xff, RZ, 0xc0, !PT ;  /* 0x000000ff00007812 */ /* 0x000fce00078ec0ff */
.L_x_17343:
[----:B------:R-:W-:-:S04]  /*5010*/  SHF.R.U32.HI R3, RZ, 0x18, R3 ;  /* 0x00000018ff037819 */ /* 0x000fc80000011603 */
[----:B------:R-:W-:-:S04]  /*5020*/  LOP3.LUT R0, R0, 0x80, R3, 0xf8, !PT ;  /* 0x0000008000007812 */ /* 0x000fc800078ef803 */
[----:B------:R-:W-:-:S07]  /*5030*/  PRMT R4, R0, 0x7610, R4 ;  /* 0x0000761000047816 */ /* 0x000fce0000000004 */
.L_x_17341:
[----:B------:R-:W-:Y:S05]  /*5040*/  BSYNC.RECONVERGENT B0 ;  /* 0x0000000000007941 */ /* 0x000fea0003800200 */
.L_x_17340:
[----:B------:R0:W-:Y:S01]  /*5050*/  STG.E.U8 desc[UR36][R8.64], R4 ;  /* 0x0000000408007986 */ /* 0x0001e2000c101124 */
[----:B------:R-:W-:Y:S01]  /*5060*/  IMAD.MOV.U32 R25, RZ, RZ, R23 ;  /* 0x000000ffff197224 */ /* 0x000fe200078e0017 */
[----:B------:R-:W-:Y:S06]  /*5070*/  BRA `(.L_x_17312) ;  /* 0x0000000000c87947 */ /* 0x000fec0003800000 */
.L_x_17333:
[----:B------:R-:W-:-:S13]  /*5080*/  ISETP.NE.AND P0, PT, R0, 0x1c, PT ;  /* 0x0000001c0000780c */ /* 0x000fda0003f05270 */
[----:B------:R-:W-:Y:S05]  /*5090*/  @!P0 BRA `(.L_x_17344) ;  /* 0x0000000000b48947 */ /* 0x000fea0003800000 */
[----:B------:R-:W-:-:S13]  /*50a0*/  ISETP.NE.AND P0, PT, R0, 0x1d, PT ;  /* 0x0000001d0000780c */ /* 0x000fda0003f05270 */
[----:B------:R-:W-:Y:S05]  /*50b0*/  @!P0 BRA `(.L_x_17345) ;  /* 0x0000000000948947 */ /* 0x000fea0003800000 */
[----:B------:R-:W-:-:S13]  /*50c0*/  ISETP.NE.AND P0, PT, R0, 0x2c, PT ;  /* 0x0000002c0000780c */ /* 0x000fda0003f05270 */
[----:B------:R-:W-:Y:S05]  /*50d0*/  @!P0 BRA `(.L_x_17346) ;  /* 0x0000000000488947 */ /* 0x000fea0003800000 */
.L_x_17317:
        /* <DEDUP_REMOVED lines=16> */
.L_x_17347:
[----:B------:R-:W-:Y:S01]  /*51e0*/  IMAD.MOV.U32 R25, RZ, RZ, R23 ;  /* 0x000000ffff197224 */ /* 0x000fe200078e0017 */
[----:B------:R-:W-:Y:S06]  /*51f0*/  BRA `(.L_x_17312) ;  /* 0x0000000000687947 */ /* 0x000fec0003800000 */
.L_x_17346:
        /* <DEDUP_REMOVED lines=17> */
.L_x_17345:
[----:B------:R-:W-:Y:S01]  /*5310*/  PRMT R5, R5, 0x9910, RZ ;  /* 0x0000991005057816 */ /* 0x000fe200000000ff */
[----:B------:R-:W-:-:S04]  /*5320*/  IMAD.MOV.U32 R25, RZ, RZ, R23 ;  /* 0x000000ffff197224 */ /* 0x000fc800078e0017 */
[----:B------:R-:W-:-:S05]  /*5330*/  IMAD.MOV.U32 R4, RZ, RZ, R5 ;  /* 0x000000ffff047224 */ /* 0x000fca00078e0005 */
[----:B------:R-:W-:-:S05]  /*5340*/  SHF.R.S32.HI R5, RZ, 0x1f, R4 ;  /* 0x0000001fff057819 */ /* 0x000fca0000011404 */
[----:B------:R0:W-:Y:S01]  /*5350*/  STG.E.64 desc[UR36][R8.64], R4 ;  /* 0x0000000408007986 */ /* 0x0001e2000c101b24 */
[----:B------:R-:W-:Y:S05]  /*5360*/  BRA `(.L_x_17312) ;  /* 0x00000000000c7947 */ /* 0x000fea0003800000 */
.L_x_17344:
[----:B------:R-:W-:Y:S01]  /*5370*/  PRMT R3, R5, 0x9910, RZ ;  /* 0x0000991005037816 */ /* 0x000fe200000000ff */
[----:B------:R-:W-:-:S04]  /*5380*/  IMAD.MOV.U32 R25, RZ, RZ, R23 ;  /* 0x000000ffff197224 */ /* 0x000fc800078e0017 */
[----:B------:R0:W-:Y:S03]  /*5390*/  STG.E desc[UR36][R8.64], R3 ;  /* 0x0000000308007986 */ /* 0x0001e6000c101924 */
.L_x_17312:
[----:B------:R-:W-:Y:S05]  /*53a0*/  BSYNC.RECONVERGENT B6 ;  /* 0x0000000000067941 */ /* 0x000fea0003800200 */
.L_x_17311:
        /* <DEDUP_REMOVED lines=23> */
.L_x_17353:
[----:B------:R0:W-:Y:S01]  /*5520*/  STG.E.U8 desc[UR36][R8.64], R22 ;  /* 0x0000001608007986 */ /* 0x0001e2000c101124 */
[----:B------:R-:W-:Y:S05]  /*5530*/  BRA `(.L_x_17355) ;  /* 0x0000000c004c7947 */ /* 0x000fea0003800000 */
.L_x_17352:
        /* <DEDUP_REMOVED lines=10> */
.L_x_17357:
[----:B------:R-:W-:-:S05]  /*55e0*/  PRMT R3, R22, 0x9910, RZ ;  /* 0x0000991016037816 */ /* 0x000fca00000000ff */
[----:B------:R0:W-:Y:S01]  /*55f0*/  STG.E desc[UR36][R8.64], R3 ;  /* 0x0000000308007986 */ /* 0x0001e2000c101924 */
[----:B------:R-:W-:Y:S05]  /*5600*/  BRA `(.L_x_17355) ;  /* 0x0000000c00187947 */ /* 0x000fea0003800000 */
.L_x_17356:
[----:B------:R0:W-:Y:S01]  /*5610*/  STG.E.U16 desc[UR36][R8.64], R22 ;  /* 0x0000001608007986 */ /* 0x0001e2000c101524 */
[----:B------:R-:W-:Y:S05]  /*5620*/  BRA `(.L_x_17355) ;  /* 0x0000000c00107947 */ /* 0x000fea0003800000 */
.L_x_17351:
        /* <DEDUP_REMOVED lines=9> */
.L_x_17359:
[----:B------:R-:W0:Y:S02]  /*56c0*/  I2F.S16 R0, R22 ;  /* 0x0000001600007306 */ /* 0x000e240000101400 */
[----:B0-----:R-:W-:-:S05]  /*56d0*/  F2FP.F16.F32.PACK_AB R0, RZ, R0 ;  /* 0x00000000ff00723e */ /* 0x001fca00000000ff */
[----:B------:R0:W-:Y:S01]  /*56e0*/  STG.E.U16 desc[UR36][R8.64], R0 ;  /* 0x0000000008007986 */ /* 0x0001e2000c101524 */
[----:B------:R-:W-:Y:S05]  /*56f0*/  BRA `(.L_x_17355) ;  /* 0x0000000800dc7947 */ /* 0x000fea0003800000 */
.L_x_17358:
        /* <DEDUP_REMOVED lines=10> */
.L_x_17361:
[----:B------:R-:W0:Y:S02]  /*57a0*/  I2F.S16 R22, R22 ;  /* 0x0000001600167306 */ /* 0x000e240000101400 */
[----:B0-----:R-:W-:-:S04]  /*57b0*/  F2FP.F16.F32.PACK_AB R3, RZ, R22 ;  /* 0x00000016ff03723e */ /* 0x001fc800000000ff */
[----:B------:R-:W-:-:S05]  /*57c0*/  PRMT R3, R3, 0x5410, RZ ;  /* 0x0000541003037816 */ /* 0x000fca00000000ff */
[----:B------:R0:W-:Y:S01]  /*57d0*/  STG.E desc[UR36][R8.64], R3 ;  /* 0x0000000308007986 */ /* 0x0001e2000c101924 */
[----:B------:R-:W-:Y:S05]  /*57e0*/  BRA `(.L_x_17355) ;  /* 0x0000000800a07947 */ /* 0x000fea0003800000 */
.L_x_17360:
[----:B------:R-:W0:Y:S02]  /*57f0*/  I2F.F64.S16 R22, R22 ;  /* 0x0000001600167312 */ /* 0x000e240000101c00 */
[----:B0-----:R0:W-:Y:S01]  /*5800*/  STG.E.64 desc[UR36][R8.64], R22 ;  /* 0x0000001608007986 */ /* 0x0011e2000c101b24 */
[----:B------:R-:W-:Y:S05]  /*5810*/  BRA `(.L_x_17355) ;  /* 0x0000000800947947 */ /* 0x000fea0003800000 */
.L_x_17350:
        /* <DEDUP_REMOVED lines=12> */
.L_x_17365:
        /* <DEDUP_REMOVED lines=17> */
.L_x_17368:
[----:B------:R-:W-:-:S04]  /*59f0*/  SHF.R.U32.HI R3, RZ, 0x18, R5 ;  /* 0x00000018ff037819 */ /* 0x000fc80000011605 */
[----:B------:R-:W-:-:S04]  /*5a00*/  LOP3.LUT R0, R0, 0x80, R3, 0xf8, !PT ;  /* 0x0000008000007812 */ /* 0x000fc800078ef803 */
[----:B------:R-:W-:-:S07]  /*5a10*/  PRMT R4, R0, 0x7610, R4 ;  /* 0x0000761000047816 */ /* 0x000fce0000000004 */
.L_x_17367:
[----:B------:R-:W-:Y:S05]  /*5a20*/  BSYNC.RECONVERGENT B0 ;  /* 0x0000000000007941 */ /* 0x000fea0003800200 */
.L_x_17366:
[----:B------:R0:W-:Y:S01]  /*5a30*/  STG.E.U8 desc[UR36][R8.64], R4 ;  /* 0x0000000408007986 */ /* 0x0001e2000c101124 */
[----:B------:R-:W-:Y:S05]  /*5a40*/  BRA `(.L_x_17355) ;  /* 0x0000000800087947 */ /* 0x000fea0003800000 */
.L_x_17364:
        /* <DEDUP_REMOVED lines=17> */
.L_x_17371:
[----:B------:R-:W-:-:S04]  /*5b60*/  SHF.R.U32.HI R3, RZ, 0x18, R5 ;  /* 0x00000018ff037819 */ /* 0x000fc80000011605 */
[----:B------:R-:W-:-:S04]  /*5b70*/  LOP3.LUT R0, R0, 0x80, R3, 0xf8, !PT ;  /* 0x0000008000007812 */ /* 0x000fc800078ef803 */
[----:B------:R-:W-:-:S07]  /*5b80*/  PRMT R4, R0, 0x7610, R4 ;  /* 0x0000761000047816 */ /* 0x000fce0000000004 */
.L_x_17370:
[----:B------:R-:W-:Y:S05]  /*5b90*/  BSYNC.RECONVERGENT B0 ;  /* 0x0000000000007941 */ /* 0x000fea0003800200 */
.L_x_17369:
[----:B------:R0:W-:Y:S01]  /*5ba0*/  STG.E.U8 desc[UR36][R8.64], R4 ;  /* 0x0000000408007986 */ /* 0x0001e2000c101124 */
[----:B------:R-:W-:Y:S05]  /*5bb0*/  BRA `(.L_x_17355) ;  /* 0x0000000400ac7947 */ /* 0x000fea0003800000 */
.L_x_17363:
        /* <DEDUP_REMOVED lines=22> */
.L_x_17373:
[----:B------:R-:W-:-:S04]  /*5d20*/  PRMT R4, R22, 0x9910, RZ ;  /* 0x0000991016047816 */ /* 0x000fc800000000ff */
[----:B------:R-:W-:-:S05]  /*5d30*/  SHF.R.S32.HI R5, RZ, 0x1f, R4 ;  /* 0x0000001fff057819 */ /* 0x000fca0000011404 */
[----:B------:R0:W-:Y:S01]  /*5d40*/  STG.E.64 desc[UR36][R8.64], R4 ;  /* 0x0000000408007986 */ /* 0x0001e2000c101b24 */
[----:B------:R-:W-:Y:S05]  /*5d50*/  BRA `(.L_x_17355) ;  /* 0x0000000400447947 */ /* 0x000fea0003800000 */
.L_x_17372:
[----:B------:R-:W-:-:S05]  /*5d60*/  PRMT R3, R22, 0x9910, RZ ;  /* 0x0000991016037816 */ /* 0x000fca00000000ff */
[----:B------:R0:W-:Y:S01]  /*5d70*/  STG.E desc[UR36][R8.64], R3 ;  /* 0x0000000308007986 */ /* 0x0001e2000c101924 */
[----:B------:R-:W-:Y:S05]  /*5d80*/  BRA `(.L_x_17355) ;  /* 0x0000000400387947 */ /* 0x000fea0003800000 */
.L_x_17362:
        /* <DEDUP_REMOVED lines=11> */
.L_x_17375:
[----:B------:R-:W0:Y:S01]  /*5e40*/  I2F.F64.S16 R4, R22 ;  /* 0x0000001600047312 */ /* 0x000e220000101c00 */
[----:B------:R-:W-:-:S05]  /*5e50*/  CS2R R6, SRZ ;  /* 0x0000000000067805 */ /* 0x000fca000001ff00 */
[----:B0-----:R3:W-:Y:S01]  /*5e60*/  STG.E.128 desc[UR36][R8.64], R4 ;  /* 0x0000000408007986 */ /* 0x0017e2000c101d24 */
[----:B------:R-:W-:Y:S05]  /*5e70*/  BRA `(.L_x_17355) ;  /* 0x0000000000fc7947 */ /* 0x000fea0003800000 */
.L_x_17374:
[----:B------:R-:W-:-:S13]  /*5e80*/  ISETP.NE.AND P0, PT, R0, 0xf, PT ;  /* 0x0000000f0000780c */ /* 0x000fda0003f05270 */
[----:B------:R-:W-:Y:S05]  /*5e90*/  @!P0 BRA `(.L_x_17376) ;  /* 0x0000000000e88947 */ /* 0x000fea0003800000 */
[----:B------:R-:W-:-:S13]  /*5ea0*/  ISETP.NE.AND P0, PT, R0, 0x17, PT ;  /* 0x000000170000780c */ /* 0x000fda0003f05270 */
[----:B------:R-:W-:Y:S05]  /*5eb0*/  @!P0 BRA `(.L_x_17377) ;  /* 0x0000000000908947 */ /* 0x000fea0003800000 */
[----:B------:R-:W-:-:S13]  /*5ec0*/  ISETP.NE.AND P0, PT, R0, 0x18, PT ;  /* 0x000000180000780c */ /* 0x000fda0003f05270 */
[----:B------:R-:W-:Y:S05]  /*5ed0*/  @!P0 BRA `(.L_x_17378) ;  /* 0x0000000000448947 */ /* 0x000fea0003800000 */
.L_x_17354:
        /* <DEDUP_REMOVED lines=16> */
.L_x_17379:
[----:B------:R-:W-:Y:S05]  /*5fe0*/  BRA `(.L_x_17355) ;  /* 0x0000000000a07947 */ /* 0x000fea0003800000 */
.L_x_17378:
        /* <DEDUP_REMOVED lines=13> */
.L_x_17381:
[----:B------:R-:W-:Y:S05]  /*60c0*/  BSYNC.RECONVERGENT B0 ;  /* 0x0000000000007941 */ /* 0x000fea0003800200 */
.L_x_17380:
[----:B------:R-:W-:-:S05]  /*60d0*/  LOP3.LUT R3, R0, 0x80, R3, 0xf8, !PT ;  /* 0x0000008000037812 */ /* 0x000fca00078ef803 */
[----:B------:R2:W-:Y:S01]  /*60e0*/  STG.E.U8 desc[UR36][R8.64], R3 ;  /* 0x0000000308007986 */ /* 0x0005e2000c101124 */
[----:B------:R-:W-:Y:S05]  /*60f0*/  BRA `(.L_x_17355) ;  /* 0x00000000005c7947 */ /* 0x000fea0003800000 */
.L_x_17377:
        /* <DEDUP_REMOVED lines=12> */
.L_x_17383:
[----:B------:R-:W-:Y:S01]  /*61c0*/  IMAD.MOV.U32 R0, RZ, RZ, 0x7f ;  /* 0x0000007fff007424 */ /* 0x000fe200078e00ff */
[----:B------:R-:W-:-:S04]  /*61d0*/  ISETP.GT.U32.AND P0, PT, R3, 0x7f800000, PT ;  /* 0x7f8000000300780c */ /* 0x000fc80003f04070 */
[----:B------:R-:W-:-:S09]  /*61e0*/  SEL R0, R0, 0x7c, P0 ;  /* 0x0000007c00007807 */ /* 0x000fd20000000000 */
.L_x_17384:
[----:B------:R-:W-:Y:S05]  /*61f0*/  BSYNC.RECONVERGENT B0 ;  /* 0x0000000000007941 */ /* 0x000fea0003800200 */
.L_x_17382:
[----:B------:R-:W-:-:S04]  /*6200*/  SHF.R.U32.HI R3, RZ, 0x18, R5 ;  /* 0x00000018ff037819 */ /* 0x000fc80000011605 */
[----:B------:R-:W-:-:S05]  /*6210*/  LOP3.LUT R3, R0, 0x80, R3, 0xf8, !PT ;  /* 0x0000008000037812 */ /* 0x000fca00078ef803 */
[----:B------:R1:W-:Y:S01]  /*6220*/  STG.E.U8 desc[UR36][R8.64], R3 ;  /* 0x0000000308007986 */ /* 0x0003e2000c101124 */
[----:B------:R-:W-:Y:S05]  /*6230*/  BRA `(.L_x_17355) ;  /* 0x00000000000c7947 */ /* 0x000fea0003800000 */
.L_x_17376:
[----:B------:R-:W0:Y:S02]  /*6240*/  I2F.S16 R0, R22 ;  /* 0x0000001600007306 */ /* 0x000e240000101400 */
[----:B0-----:R-:W-:-:S05]  /*6250*/  F2FP.BF16.F32.PACK_AB R0, RZ, R0 ;  /* 0x00000000ff00723e */ /* 0x001fca00000010ff */
[----:B------:R0:W-:Y:S02]  /*6260*/  STG.E.U16 desc[UR36][R8.64], R0 ;  /* 0x0000000008007986 */ /* 0x0001e4000c101524 */
.L_x_17355:
        /* <DEDUP_REMOVED lines=23> */
.L_x_17388:
[----:B------:R3:W-:Y:S01]  /*63e0*/  STG.E.U8 desc[UR36][R8.64], R18 ;  /* 0x0000001208007986 */ /* 0x0007e2000c101124 */
[----:B------:R-:W-:Y:S05]  /*63f0*/  BRA `(.L_x_17390) ;  /* 0x0000000c004c7947 */ /* 0x000fea0003800000 */
.L_x_17387:
        /* <DEDUP_REMOVED lines=10> */
.L_x_17392:
[----:B------:R-:W-:-:S05]  /*64a0*/  PRMT R3, R18, 0x9910, RZ ;  /* 0x0000991012037816 */ /* 0x000fca00000000ff */
[----:B------:R2:W-:Y:S01]  /*64b0*/  STG.E desc[UR36][R8.64], R3 ;  /* 0x0000000308007986 */ /* 0x0005e2000c101924 */
[----:B------:R-:W-:Y:S05]  /*64c0*/  BRA `(.L_x_17390) ;  /* 0x0000000c00187947 */ /* 0x000fea0003800000 */
.L_x_17391:
[----:B------:R0:W-:Y:S01]  /*64d0*/  STG.E.U16 desc[UR36][R8.64], R18 ;  /* 0x0000001208007986 */ /* 0x0001e2000c101524 */
[----:B------:R-:W-:Y:S05]  /*64e0*/  BRA `(.L_x_17390) ;  /* 0x0000000c00107947 */ /* 0x000fea0003800000 */
.L_x_17386:
        /* <DEDUP_REMOVED lines=9> */
.L_x_17394:
[----:B------:R-:W0:Y:S02]  /*6580*/  I2F.S16 R0, R18 ;  /* 0x0000001200007306 */ /* 0x000e240000101400 */
[----:B0-----:R-:W-:-:S05]  /*6590*/  F2FP.F16.F32.PACK_AB R0, RZ, R0 ;  /* 0x00000000ff00723e */ /* 0x001fca00000000ff */
[----:B------:R0:W-:Y:S01]  /*65a0*/  STG.E.U16 desc[UR36][R8.64], R0 ;  /* 0x0000000008007986 */ /* 0x0001e2000c101524 */
[----:B------:R-:W-:Y:S05]  /*65b0*/  BRA `(.L_x_17390) ;  /* 0x0000000800dc7947 */ /* 0x000fea0003800000 */
.L_x_17393:
        /* <DEDUP_REMOVED lines=10> */
.L_x_17396:
[----:B------:R-:W0:Y:S02]  /*6660*/  I2F.S16 R18, R18 ;  /* 0x0000001200127306 */ /* 0x000e240000101400 */
[----:B0-----:R-:W-:-:S04]  /*6670*/  F2FP.F16.F32.PACK_AB R3, RZ, R18 ;  /* 0x00000012ff03723e */ /* 0x001fc800000000ff */
[----:B------:R-:W-:-:S05]  /*6680*/  PRMT R3, R3, 0x5410, RZ ;  /* 0x0000541003037816 */ /* 0x000fca00000000ff */
[----:B------:R0:W-:Y:S01]  /*6690*/  STG.E desc[UR36][R8.64], R3 ;  /* 0x0000000308007986 */ /* 0x0001e2000c101924 */
[----:B------:R-:W-:Y:S05]  /*66a0*/  BRA `(.L_x_17390) ;  /* 0x0000000800a07947 */ /* 0x000fea0003800000 */
.L_x_17395:
[----:B------:R-:W0:Y:S02]  /*66b0*/  I2F.F64.S16 R4, R18 ;  /* 0x0000001200047312 */ /* 0x000e240000101c00 */
[----:B0-----:R0:W-:Y:S01]  /*66c0*/  STG.E.64 desc[UR36][R8.64], R4 ;  /* 0x0000000408007986 */ /* 0x0011e2000c101b24 */
[----:B------:R-:W-:Y:S05]  /*66d0*/  BRA `(.L_x_17390) ;  /* 0x0000000800947947 */ /* 0x000fea0003800000 */
.L_x_17385:
        /* <DEDUP_REMOVED lines=12> */
.L_x_17400:
        /* <DEDUP_REMOVED lines=17> */
.L_x_17403:
[----:B------:R-:W-:-:S04]  /*68b0*/  SHF.R.U32.HI R3, RZ, 0x18, R5 ;  /* 0x00000018ff037819 */ /* 0x000fc80000011605 */
[----:B------:R-:W-:-:S04]  /*68c0*/  LOP3.LUT R0, R0, 0x80, R3, 0xf8, !PT ;  /* 0x0000008000007812 */ /* 0x000fc800078ef803 */
[----:B------:R-:W-:-:S07]  /*68d0*/  PRMT R4, R0, 0x7610, R4 ;  /* 0x0000761000047816 */ /* 0x000fce0000000004 */
.L_x_17402:
[----:B------:R-:W-:Y:S05]  /*68e0*/  BSYNC.RECONVERGENT B0 ;  /* 0x0000000000007941 */ /* 0x000fea0003800200 */
.L_x_17401:
[----:B------:R0:W-:Y:S01]  /*68f0*/  STG.E.U8 desc[UR36][R8.64], R4 ;  /* 0x0000000408007986 */ /* 0x0001e2000c101124 */
[----:B------:R-:W-:Y:S05]  /*6900*/  BRA `(.L_x_17390) ;  /* 0x0000000800087947 */ /* 0x000fea0003800000 */
.L_x_17399:
        /* <DEDUP_REMOVED lines=17> */
.L_x_17406:
[----:B------:R-:W-:-:S04]  /*6a20*/  SHF.R.U32.HI R3, RZ, 0x18, R5 ;  /* 0x00000018ff037819 */ /* 0x000fc80000011605 */
[----:B------:R-:W-:-:S04]  /*6a30*/  LOP3.LUT R0, R0, 0x80, R3, 0xf8, !PT ;  /* 0x0000008000007812 */ /* 0x000fc800078ef803 */
[----:B------:R-:W-:-:S07]  /*6a40*/  PRMT R4, R0, 0x7610, R4 ;  /* 0x0000761000047816 */ /* 0x000fce0000000004 */
.L_x_17405:
[----:B------:R-:W-:Y:S05]  /*6a50*/  BSYNC.RECONVERGENT B0 ;  /* 0x0000000000007941 */ /* 0x000fea0003800200 */
.L_x_17404:
[----:B------:R0:W-:Y:S01]  /*6a60*/  STG.E.U8 desc[UR36][R8.64], R4 ;  /* 0x0000000408007986 */ /* 0x0001e2000c101124 */
[----:B------:R-:W-:Y:S05]  /*6a70*/  BRA `(.L_x_17390) ;  /* 0x0000000400ac7947 */ /* 0x000fea0003800000 */
.L_x_17398:
        /* <DEDUP_REMOVED lines=22> */
.L_x_17408:
[----:B------:R-:W-:-:S04]  /*6be0*/  PRMT R4, R18, 0x9910, RZ ;  /* 0x0000991012047816 */ /* 0x000fc800000000ff */
[----:B------:R-:W-:-:S05]  /*6bf0*/  SHF.R.S32.HI R5, RZ, 0x1f, R4 ;  /* 0x0000001fff057819 */ /* 0x000fca0000011404 */
[----:B------:R0:W-:Y:S01]  /*6c00*/  STG.E.64 desc[UR36][R8.64], R4 ;  /* 0x0000000408007986 */ /* 0x0001e2000c101b24 */
[----:B------:R-:W-:Y:S05]  /*6c10*/  BRA `(.L_x_17390) ;  /* 0x0000000400447947 */ /* 0x000fea0003800000 */
.L_x_17407:
[----:B------:R-:W-:-:S05]  /*6c20*/  PRMT R3, R18, 0x9910, RZ ;  /* 0x0000991012037816 */ /* 0x000fca00000000ff */
[----:B------:R0:W-:Y:S01]  /*6c30*/  STG.E desc[UR36][R8.64], R3 ;  /* 0x0000000308007986 */ /* 0x0001e2000c101924 */
[----:B------:R-:W-:Y:S05]  /*6c40*/  BRA `(.L_x_17390) ;  /* 0x0000000400387947 */ /* 0x000fea0003800000 */
.L_x_17397:
        /* <DEDUP_REMOVED lines=11> */
.L_x_17410:
[----:B------:R-:W0:Y:S01]  /*6d00*/  I2F.F64.S16 R4, R18 ;  /* 0x0000001200047312 */ /* 0x000e220000101c00 */
[----:B------:R-:W-:-:S05]  /*6d10*/  CS2R R6, SRZ ;  /* 0x0000000000067805 */ /* 0x000fca000001ff00 */
[----:B0-----:R0:W-:Y:S01]  /*6d20*/  STG.E.128 desc[UR36][R8.64], R4 ;  /* 0x0000000408007986 */ /* 0x0011e2000c101d24 */
[----:B------:R-:W-:Y:S05]  /*6d30*/  BRA `(.L_x_17390) ;  /* 0x0000000000fc7947 */ /* 0x000fea0003800000 */
.L_x_17409:
[----:B------:R-:W-:-:S13]  /*6d40*/  ISETP.NE.AND P0, PT, R0, 0xf, PT ;  /* 0x0000000f0000780c */ /* 0x000fda0003f05270 */
[----:B------:R-:W-:Y:S05]  /*6d50*/  @!P0 BRA `(.L_x_17411) ;  /* 0x0000000000e88947 */ /* 0x000fea0003800000 */
[----:B------:R-:W-:-:S13]  /*6d60*/  ISETP.NE.AND P0, PT, R0, 0x17, PT ;  /* 0x000000170000780c */ /* 0x000fda0003f05270 */
[----:B------:R-:W-:Y:S05]  /*6d70*/  @!P0 BRA `(.L_x_17412) ;  /* 0x0000000000908947 */ /* 0x000fea0003800000 */
[----:B------:R-:W-:-:S13]  /*6d80*/  ISETP.NE.AND P0, PT, R0, 0x18, PT ;  /* 0x000000180000780c */ /* 0x000fda0003f05270 */
[----:B------:R-:W-:Y:S05]  /*6d90*/  @!P0 BRA `(.L_x_17413) ;  /* 0x0000000000448947 */ /* 0x000fea0003800000 */
.L_x_17389:
        /* <DEDUP_REMOVED lines=16> */
.L_x_17414:
[----:B------:R-:W-:Y:S05]  /*6ea0*/  BRA `(.L_x_17390) ;  /* 0x0000000000a07947 */ /* 0x000fea0003800000 */
.L_x_17413:
        /* <DEDUP_REMOVED lines=13> */
.L_x_17416:
[----:B------:R-:W-:Y:S05]  /*6f80*/  BSYNC.RECONVERGENT B0 ;  /* 0x0000000000007941 */ /* 0x000fea0003800200 */
.L_x_17415:
[----:B------:R-:W-:-:S05]  /*6f90*/  LOP3.LUT R3, R0, 0x80, R3, 0xf8, !PT ;  /* 0x0000008000037812 */ /* 0x000fca00078ef803 */
[----:B------:R0:W-:Y:S01]  /*6fa0*/  STG.E.U8 desc[UR36][R8.64], R3 ;  /* 0x0000000308007986 */ /* 0x0001e2000c101124 */
[----:B------:R-:W-:Y:S05]  /*6fb0*/  BRA `(.L_x_17390) ;  /* 0x00000000005c7947 */ /* 0x000fea0003800000 */
.L_x_17412:
        /* <DEDUP_REMOVED lines=12> */
.L_x_17418:
[----:B------:R-:W-:Y:S01]  /*7080*/  IMAD.MOV.U32 R0, RZ, RZ, 0x7f ;  /* 0x0000007fff007424 */ /* 0x000fe200078e00ff */
[----:B------:R-:W-:-:S04]  /*7090*/  ISETP.GT.U32.AND P0, PT, R3, 0x7f800000, PT ;  /* 0x7f8000000300780c */ /* 0x000fc80003f04070 */
[----:B------:R-:W-:-:S09]  /*70a0*/  SEL R0, R0, 0x7c, P0 ;  /* 0x0000007c00007807 */ /* 0x000fd20000000000 */
.L_x_17419:
[----:B------:R-:W-:Y:S05]  /*70b0*/  BSYNC.RECONVERGENT B0 ;  /* 0x0000000000007941 */ /* 0x000fea0003800200 */
.L_x_17417:
[----:B------:R-:W-:-:S04]  /*70c0*/  SHF.R.U32.HI R3, RZ, 0x18, R5 ;  /* 0x00000018ff037819 */ /* 0x000fc80000011605 */
[----:B------:R-:W-:-:S05]  /*70d0*/  LOP3.LUT R3, R0, 0x80, R3, 0xf8, !PT ;  /* 0x0000008000037812 */ /* 0x000fca00078ef803 */
[----:B------:R0:W-:Y:S01]  /*70e0*/  STG.E.U8 desc[UR36][R8.64], R3 ;  /* 0x0000000308007986 */ /* 0x0001e2000c101124 */
[----:B------:R-:W-:Y:S05]  /*70f0*/  BRA `(.L_x_17390) ;  /* 0x00000000000c7947 */ /* 0x000fea0003800000 */
.L_x_17411:
[----:B------:R-:W0:Y:S02]  /*7100*/  I2F.S16 R0, R18 ;  /* 0x0000001200007306 */ /* 0x000e240000101400 */
[----:B0-----:R-:W-:-:S05]  /*7110*/  F2FP.BF16.F32.PACK_AB R0, RZ, R0 ;  /* 0x00000000ff00723e */ /* 0x001fca00000010ff */
[----:B------:R0:W-:Y:S02]  /*7120*/  STG.E.U16 desc[UR36][R8.64], R0 ;  /* 0x0000000008007986 */ /* 0x0001e4000c101524 */
.L_x_17390:
[----:B------:R-:W-:-:S07]  /*7130*/  VIADD R25, R25, 0x80 ;  /* 0x0000008019197836 */ /* 0x000fce0000000000 */
.L_x_17349:
[----:B------:R-:W-:Y:S05]  /*7140*/  BSYNC.RECONVERGENT B6 ;  /* 0x0000000000067941 */ /* 0x000fea0003800200 */
.L_x_17348:
        /* <DEDUP_REMOVED lines=21> */
.L_x_17423:
[----:B------:R-:W-:Y:S01]  /*72a0*/  STG.E.U8 desc[UR36][R2.64], R19 ;  /* 0x0000001302007986 */ /* 0x000fe2000c101124 */
[----:B------:R-:W-:Y:S05]  /*72b0*/  EXIT ;  /* 0x000000000000794d */ /* 0x000fea0003800000 */
.L_x_17422:
        /* <DEDUP_REMOVED lines=10> */
.L_x_17426:
[----:B------:R-:W-:-:S05]  /*7360*/  PRMT R5, R19, 0x9910, RZ ;  /* 0x0000991013057816 */ /* 0x000fca00000000ff */
[----:B------:R-:W-:Y:S01]  /*7370*/  STG.E desc[UR36][R2.64], R5 ;  /* 0x0000000502007986 */ /* 0x000fe2000c101924 */
[----:B------:R-:W-:Y:S05]  /*7380*/  EXIT ;  /* 0x000000000000794d */ /* 0x000fea0003800000 */
.L_x_17425:
[----:B------:R-:W-:Y:S01]  /*7390*/  STG.E.U16 desc[UR36][R2.64], R19 ;  /* 0x0000001302007986 */ /* 0x000fe2000c101524 */
[----:B------:R-:W-:Y:S05]  /*73a0*/  EXIT ;  /* 0x000000000000794d */ /* 0x000fea0003800000 */
.L_x_17421:
        /* <DEDUP_REMOVED lines=9> */
.L_x_17428:
[----:B------:R-:W0:Y:S02]  /*7440*/  I2F.S16 R0, R19 ;  /* 0x0000001300007306 */ /* 0x000e240000101400 */
[----:B0-----:R-:W-:-:S05]  /*7450*/  F2FP.F16.F32.PACK_AB R0, RZ, R0 ;  /* 0x00000000ff00723e */ /* 0x001fca00000000ff */
[----:B------:R-:W-:Y:S01]  /*7460*/  STG.E.U16 desc[UR36][R2.64], R0 ;  /* 0x0000000002007986 */ /* 0x000fe2000c101524 */
[----:B------:R-:W-:Y:S05]  /*7470*/  EXIT ;  /* 0x000000000000794d */ /* 0x000fea0003800000 */
.L_x_17427:
        /* <DEDUP_REMOVED lines=10> */
.L_x_17430:
[----:B------:R-:W0:Y:S02]  /*7520*/  I2F.S16 R19, R19 ;  /* 0x0000001300137306 */ /* 0x000e240000101400 */
[----:B0-----:R-:W-:-:S04]  /*7530*/  F2FP.F16.F32.PACK_AB R5, RZ, R19 ;  /* 0x00000013ff05723e */ /* 0x001fc800000000ff */
[----:B------:R-:W-:-:S05]  /*7540*/  PRMT R5, R5, 0x5410, RZ ;  /* 0x0000541005057816 */ /* 0x000fca00000000ff */
[----:B------:R-:W-:Y:S01]  /*7550*/  STG.E desc[UR36][R2.64], R5 ;  /* 0x0000000502007986 */ /* 0x000fe2000c101924 */
[----:B------:R-:W-:Y:S05]  /*7560*/  EXIT ;  /* 0x000000000000794d */ /* 0x000fea0003800000 */
.L_x_17429:
[----:B------:R-:W0:Y:S02]  /*7570*/  I2F.F64.S16 R4, R19 ;  /* 0x0000001300047312 */ /* 0x000e240000101c00 */
[----:B0-----:R-:W-:Y:S01]  /*7580*/  STG.E.64 desc[UR36][R2.64], R4 ;  /* 0x0000000402007986 */ /* 0x001fe2000c101b24 */
[----:B------:R-:W-:Y:S05]  /*7590*/  EXIT ;  /* 0x000000000000794d */ /* 0x000fea0003800000 */
.L_x_17420:
        /* <DEDUP_REMOVED lines=12> */
.L_x_17434:
        /* <DEDUP_REMOVED lines=18> */
.L_x_17437:
[----:B------:R-:W-:-:S04]  /*7780*/  SHF.R.U32.HI R5, RZ, 0x18, R5 ;  /* 0x00000018ff057819 */ /* 0x000fc80000011605 */
[----:B------:R-:W-:-:S07]  /*7790*/  LOP3.LUT R0, R0, 0x80, R5, 0xf8, !PT ;  /* 0x0000008000007812 */ /* 0x000fce00078ef805 */
.L_x_17436:
[----:B------:R-:W-:Y:S05]  /*77a0*/  BSYNC.RECONVERGENT B0 ;  /* 0x0000000000007941 */ /* 0x000fea0003800200 */
.L_x_17435:
[----:B------:R-:W-:Y:S01]  /*77b0*/  STG.E.U8 desc[UR36][R2.64], R0 ;  /* 0x0000000002007986 */ /* 0x000fe2000c101124 */
[----:B------:R-:W-:Y:S05]  /*77c0*/  EXIT ;  /* 0x000000000000794d */ /* 0x000fea0003800000 */
.L_x_17433:
        /* <DEDUP_REMOVED lines=18> */
.L_x_17440:
[----:B------:R-:W-:-:S04]  /*78f0*/  SHF.R.U32.HI R5, RZ, 0x18, R5 ;  /* 0x00000018ff057819 */ /* 0x000fc80000011605 */
[----:B------:R-:W-:-:S07]  /*7900*/  LOP3.LUT R0, R0, 0x80, R5, 0xf8, !PT ;  /* 0x0000008000007812 */ /* 0x000fce00078ef805 */
.L_x_17439:
[----:B------:R-:W-:Y:S05]  /*7910*/  BSYNC.RECONVERGENT B0 ;  /* 0x0000000000007941 */ /* 0x000fea0003800200 */
.L_x_17438:
[----:B------:R-:W-:Y:S01]  /*7920*/  STG.E.U8 desc[UR36][R2.64], R0 ;  /* 0x0000000002007986 */ /* 0x000fe2000c101124 */
[----:B------:R-:W-:Y:S05]  /*7930*/  EXIT ;  /* 0x000000000000794d */ /* 0x000fea0003800000 */
.L_x_17432:
        /* <DEDUP_REMOVED lines=22> */
.L_x_17442:
[----:B------:R-:W-:-:S04]  /*7aa0*/  PRMT R4, R19, 0x9910, RZ ;  /* 0x0000991013047816 */ /* 0x000fc800000000ff */
[----:B------:R-:W-:-:S05]  /*7ab0*/  SHF.R.S32.HI R5, RZ, 0x1f, R4 ;  /* 0x0000001fff057819 */ /* 0x000fca0000011404 */
[----:B------:R-:W-:Y:S01]  /*7ac0*/  STG.E.64 desc[UR36][R2.64], R4 ;  /* 0x0000000402007986 */ /* 0x000fe2000c101b24 */
[----:B------:R-:W-:Y:S05]  /*7ad0*/  EXIT ;  /* 0x000000000000794d */ /* 0x000fea0003800000 */
.L_x_17441:
[----:B------:R-:W-:-:S05]  /*7ae0*/  PRMT R5, R19, 0x9910, RZ ;  /* 0x0000991013057816 */ /* 0x000fca00000000ff */
[----:B------:R-:W-:Y:S01]  /*7af0*/  STG.E desc[UR36][R2.64], R5 ;  /* 0x0000000502007986 */ /* 0x000fe2000c101924 */
[----:B------:R-:W-:Y:S05]  /*7b00*/  EXIT ;  /* 0x000000000000794d */ /* 0x000fea0003800000 */
.L_x_17431:
        /* <DEDUP_REMOVED lines=11> */
.L_x_17444:
[----:B------:R-:W0:Y:S01]  /*7bc0*/  I2F.F64.S16 R4, R19 ;  /* 0x0000001300047312 */ /* 0x000e220000101c00 */
[----:B------:R-:W-:-:S05]  /*7bd0*/  CS2R R6, SRZ ;  /* 0x0000000000067805 */ /* 0x000fca000001ff00 */
[----:B0-----:R-:W-:Y:S01]  /*7be0*/  STG.E.128 desc[UR36][R2.64], R4 ;  /* 0x0000000402007986 */ /* 0x001fe2000c101d24 */
[----:B------:R-:W-:Y:S05]  /*7bf0*/  EXIT ;  /* 0x000000000000794d */ /* 0x000fea0003800000 */
.L_x_17443:
[----:B------:R-:W-:-:S13]  /*7c00*/  ISETP.NE.AND P0, PT, R0, 0xf, PT ;  /* 0x0000000f0000780c */ /* 0x000fda0003f05270 */
[----:B------:R-:W-:Y:S05]  /*7c10*/  @!P0 BRA `(.L_x_17445) ;  /* 0x0000000000e88947 */ /* 0x000fea0003800000 */
[----:B------:R-:W-:-:S13]  /*7c20*/  ISETP.NE.AND P0, PT, R0, 0x17, PT ;  /* 0x000000170000780c */ /* 0x000fda0003f05270 */
[----:B------:R-:W-:Y:S05]  /*7c30*/  @!P0 BRA `(.L_x_17446) ;  /* 0x0000000000908947 */ /* 0x000fea0003800000 */
[----:B------:R-:W-:-:S13]  /*7c40*/  ISETP.NE.AND P0, PT, R0, 0x18, PT ;  /* 0x000000180000780c */ /* 0x000fda0003f05270 */
[----:B------:R-:W-:Y:S05]  /*7c50*/  @!P0 BRA `(.L_x_17447) ;  /* 0x0000000000448947 */ /* 0x000fea0003800000 */
.L_x_17424:
        /* <DEDUP_REMOVED lines=16> */
.L_x_17448:
[----:B------:R-:W-:Y:S05]  /*7d60*/  EXIT ;  /* 0x000000000000794d */ /* 0x000fea0003800000 */
.L_x_17447:
        /* <DEDUP_REMOVED lines=13> */
.L_x_17450:
[----:B------:R-:W-:Y:S05]  /*7e40*/  BSYNC.RECONVERGENT B0 ;  /* 0x0000000000007941 */ /* 0x000fea0003800200 */
.L_x_17449:
[----:B------:R-:W-:-:S05]  /*7e50*/  LOP3.LUT R5, R0, 0x80, R5, 0xf8, !PT ;  /* 0x0000008000057812 */ /* 0x000fca00078ef805 */
[----:B------:R-:W-:Y:S01]  /*7e60*/  STG.E.U8 desc[UR36][R2.64], R5 ;  /* 0x0000000502007986 */ /* 0x000fe2000c101124 */
[----:B------:R-:W-:Y:S05]  /*7e70*/  EXIT ;  /* 0x000000000000794d */ /* 0x000fea0003800000 */
.L_x_17446:
        /* <DEDUP_REMOVED lines=12> */
.L_x_17452:
[----:B------:R-:W-:Y:S01]  /*7f40*/  IMAD.MOV.U32 R0, RZ, RZ, 0x7f ;  /* 0x0000007fff007424 */ /* 0x000fe200078e00ff */
[----:B------:R-:W-:-:S04]  /*7f50*/  ISETP.GT.U32.AND P0, PT, R4, 0x7f800000, PT ;  /* 0x7f8000000400780c */ /* 0x000fc80003f04070 */
[----:B------:R-:W-:-:S09]  /*7f60*/  SEL R0, R0, 0x7c, P0 ;  /* 0x0000007c00007807 */ /* 0x000fd20000000000 */
.L_x_17453:
[----:B------:R-:W-:Y:S05]  /*7f70*/  BSYNC.RECONVERGENT B0 ;  /* 0x0000000000007941 */ /* 0x000fea0003800200 */
.L_x_17451:
[----:B------:R-:W-:-:S04]  /*7f80*/  SHF.R.U32.HI R5, RZ, 0x18, R5 ;  /* 0x00000018ff057819 */ /* 0x000fc80000011605 */
[----:B------:R-:W-:-:S05]  /*7f90*/  LOP3.LUT R5, R0, 0x80, R5, 0xf8, !PT ;  /* 0x0000008000057812 */ /* 0x000fca00078ef805 */
[----:B------:R-:W-:Y:S01]  /*7fa0*/  STG.E.U8 desc[UR36][R2.64], R5 ;  /* 0x0000000502007986 */ /* 0x000fe2000c101124 */
[----:B------:R-:W-:Y:S05]  /*7fb0*/  EXIT ;  /* 0x000000000000794d */ /* 0x000fea0003800000 */
.L_x_17445:
[----:B------:R-:W0:Y:S02]  /*7fc0*/  I2F.S16 R0, R19 ;  /* 0x0000001300007306 */ /* 0x000e240000101400 */
[----:B0-----:R-:W-:-:S05]  /*7fd0*/  F2FP.BF16.F32.PACK_AB R0, RZ, R0 ;  /* 0x00000000ff00723e */ /* 0x001fca00000010ff */
[----:B------:R-:W-:Y:S01]  /*7fe0*/  STG.E.U16 desc[UR36][R2.64], R0 ;  /* 0x0000000002007986 */ /* 0x000fe2000c101524 */
[----:B------:R-:W-:Y:S05]  /*7ff0*/  EXIT ;  /* 0x000000000000794d */ /* 0x000fea0003800000 */
.L_x_17454:
        /* <DEDUP_REMOVED lines=16> */
.L_x_54877:


//--------------------- .text._ZN2at6native18elementwise_kernelILi128ELi4EZNS0_22gpu_kernel_impl_nocastINS0_13AUnaryFunctorIsssZZZNS0_16fmod_kernel_cudaERNS_18TensorIteratorBaseEENKUlvE_clEvENKUlvE3_clEvEUlssE_EEEEvS5_RKT_EUliE_EEviT1_ --------------------------
	.section	.text._ZN2at6native18elementwise_kernelILi128ELi4EZNS0_22gpu_kernel_impl_nocastINS0_13AUnaryFunctorIsssZZZNS0_16fmod_kernel_cudaERNS_18TensorIteratorBaseEENKUlvE_clEvENKUlvE3_clEvEUlssE_EEEEvS5_RKT_EUliE_EEviT1_,"ax",@progbits
	.align	128
        .global         _ZN2at6native18elementwise_kernelILi128ELi4EZNS0_22gpu_kernel_impl_nocastINS0_13AUnaryFunctorIsssZZZNS0_16fmod_kernel_cudaERNS_18TensorIteratorBaseEENKUlvE_clEvENKUlvE3_clEvEUlssE_EEEEvS5_RKT_EUliE_EEviT1_
        .type           _ZN2at6native18elementwise_kernelILi128ELi4EZNS0_22gpu_kernel_impl_nocastINS0_13AUnaryFunctorIsssZZZNS0_16fmod_kernel_cudaERNS_18TensorIteratorBaseEENKUlvE_clEvENKUlvE3_clEvEUlssE_EEEEvS5_RKT_EUliE_EEviT1_,@function
        .size           _ZN2at6native18elementwise_kernelILi128ELi4EZNS0_22gpu_kernel_impl_nocastINS0_13AUnaryFunctorIsssZZZNS0_16fmod_kernel_cudaERNS_18TensorIteratorBaseEENKUlvE_clEvENKUlvE3_clEvEUlssE_EEEEvS5_RKT_EUliE_EEviT1_,(.L_x_54878 - _ZN2at6native18elementwise_kernelILi128ELi4EZNS0_22gpu_kernel_impl_nocastINS0_13AUnaryFunctorIsssZZZNS0_16fmod_kernel_cudaERNS_18TensorIteratorBaseEENKUlvE_clEvENKUlvE3_clEvEUlssE_EEEEvS5_RKT_EUliE_EEviT1_)
        .other          _ZN2at6native18elementwise_kernelILi128ELi4EZNS0_22gpu_kernel_impl_nocastINS0_13AUnaryFunctorIsssZZZNS0_16fmod_kernel_cudaERNS_18TensorIteratorBaseEENKUlvE_clEvENKUlvE3_clEvEUlssE_EEEEvS5_RKT_EUliE_EEviT1_,@"STO_CUDA_ENTRY STV_DEFAULT"
_ZN2at6native18elementwise_kernelILi128ELi4EZNS0_22gpu_kernel_impl_nocastINS0_13AUnaryFunctorIsssZZZNS0_16fmod_kernel_cudaERNS_18TensorIteratorBaseEENKUlvE_clEvENKUlvE3_clEvEUlssE_EEEEvS5_RKT_EUliE_EEviT1_:
.text._ZN2at6native18elementwise_kernelILi128ELi4EZNS0_22gpu_kernel_impl_nocastINS0_13AUnaryFunctorIsssZZZNS0_16fmod_kernel_cudaERNS_18TensorIteratorBaseEENKUlvE_clEvENKUlvE3_clEvEUlssE_EEEEvS5_RKT_EUliE_EEviT1_:
        /* <DEDUP_REMOVED lines=18> */
[----:B------:R-:W-:Y:S01]  /*0120*/  ISETP.GE.AND P2, PT, R0, RZ, PT ;  /* 0x000000ff0000720c */ /* 0x000fe20003f46270 */
[----:B------:R-:W-:Y:S01]  /*0130*/  VIADD R3, R3, 0x80 ;  /* 0x0000008003037836 */ /* 0x000fe20000000000 */
[----:B0-----:R-:W-:Y:S02]  /*0140*/  IABS R4, R0 ;  /* 0x0000000000047213 */ /* 0x001fe40000000000 */
[-C--:B--2---:R-:W-:Y:S02]  /*0150*/  IABS R10, R2.reuse ;  /* 0x00000002000a7213 */ /* 0x084fe40000000000 */
[----:B------:R-:W-:Y:S02]  /*0160*/  IABS R5, R2 ;  /* 0x0000000200057213 */ /* 0x000fe40000000000 */
[----:B------:R-:W0:Y:S03]  /*0170*/  I2F.RP R8, R10 ;  /* 0x0000000a00087306 */ /* 0x000e260000209400 */
[----:B------:R-:W-:-:S05]  /*0180*/  IMAD.MOV R5, RZ, RZ, -R5 ;  /* 0x000000ffff057224 */ /* 0x000fca00078e0a05 */
[----:B0-----:R-:W0:Y:S02]  /*0190*/  MUFU.RCP R8, R8 ;  /* 0x0000000800087308 */ /* 0x001e240000001000 */
[----:B0-----:R-:W-:-:S06]  /*01a0*/  IADD3 R6, PT, PT, R8, 0xffffffe, RZ ;  /* 0x0ffffffe08067810 */ /* 0x001fcc0007ffe0ff */
        /* <DEDUP_REMOVED lines=20> */
[----:B0-----:R-:W2:Y:S01]  /*02f0*/  LDG.E.S16 R2, desc[UR6][R4.64] ;  /* 0x0000000604027981 */ /* 0x001ea2000c1e1700 */
[----:B------:R-:W-:Y:S01]  /*0300*/  IABS R12, R0 ;  /* 0x00000000000c7213 */ /* 0x000fe20000000000 */
[----:B------:R-:W-:Y:S01]  /*0310*/  VIADD R3, R3, 0x80 ;  /* 0x0000008003037836 */ /* 0x000fe20000000000 */
[----:B------:R-:W-:Y:S02]  /*0320*/  ISETP.GE.AND P2, PT, R0, RZ, PT ;  /* 0x000000ff0000720c */ /* 0x000fe40003f46270 */
[-C--:B--2---:R-:W-:Y:S02]  /*0330*/  IABS R10, R2.reuse ;  /* 0x00000002000a7213 */ /* 0x084fe40000000000 */
[----:B------:R-:W-:Y:S02]  /*0340*/  IABS R4, R2 ;  /* 0x0000000200047213 */ /* 0x000fe40000000000 */
[----:B------:R-:W0:Y:S03]  /*0350*/  I2F.RP R8, R10 ;  /* 0x0000000a00087306 */ /* 0x000e260000209400 */
[----:B------:R-:W-:-:S05]  /*0360*/  IMAD.MOV R4, RZ, RZ, -R4 ;  /* 0x000000ffff047224 */ /* 0x000fca00078e0a04 */
[----:B0-----:R-:W0:Y:S02]  /*0370*/  MUFU.RCP R8, R8 ;  /* 0x0000000800087308 */ /* 0x001e240000001000 */
[----:B0-----:R-:W-:-:S06]  /*0380*/  IADD3 R6, PT, PT, R8, 0xffffffe, RZ ;  /* 0x0ffffffe08067810 */ /* 0x001fcc0007ffe0ff */
        /* <DEDUP_REMOVED lines=16> */
.L_x_17458:
[----:B------:R-:W-:-:S13]  /*0490*/  ISETP.GE.AND P0, PT, R3, UR4, PT ;  /* 0x0000000403007c0c */ /* 0x000fda000bf06270 */
[----:B------:R-:W-:Y:S05]  /*04a0*/  @P0 BREAK.RELIABLE B1 ;  /* 0x0000000000010942 */ /* 0x000fea0003800100 */
[----:B------:R-:W-:Y:S05]  /*04b0*/  @P0 BRA `(.L_x_17459) ;  /* 0x0000000000700947 */ /* 0x000fea0003800000 */
[----:B------:R-:W-:Y:S05]  /*04c0*/  BSYNC.RELIABLE B1 ;  /* 0x0000000000017941 */ /* 0x000fea0003800100 */
.L_x_17457:
        /* <DEDUP_REMOVED lines=27> */
.L_x_17459:
[----:B------:R-:W-:Y:S05]  /*0680*/  BSYNC.RECONVERGENT B0 ;  /* 0x0000000000007941 */ /* 0x000fea0003800200 */
.L_x_17456:
[----:B------:R-:W-:Y:S05]  /*0690*/  WARPSYNC.ALL ;  /* 0x0000000000007948 */ /* 0x000fea0003800000 */
[----:B------:R-:W-:-:S13]  /*06a0*/  ISETP.GE.AND P0, PT, R3, UR4, PT ;  /* 0x0000000403007c0c */ /* 0x000fda000bf06270 */
[----:B------:R-:W-:Y:S05]  /*06b0*/  @P0 EXIT ;  /* 0x000000000000094d */ /* 0x000fea0003800000 */
[----:B------:R-:W2:Y:S02]  /*06c0*/  LDC.64 R2, c[0x0][0x588] ;  /* 0x00016200ff027b82 */ /* 0x000ea40000000a00 */
[----:B--2---:R-:W2:Y:S01]  /*06d0*/  LDG.E.S16 R6, desc[UR6][R2.64] ;  /* 0x0000000602067981 */ /* 0x004ea2000c1e1700 */
[----:B------:R-:W-:Y:S02]  /*06e0*/  IABS R10, R0 ;  /* 0x00000000000a7213 */ /* 0x000fe40000000000 */
[----:B------:R-:W-:Y:S02]  /*06f0*/  ISETP.GE.AND P2, PT, R0, RZ, PT ;  /* 0x000000ff0000720c */ /* 0x000fe40003f46270 */
[-C--:B--2---:R-:W-:Y:S02]  /*0700*/  IABS R8, R6.reuse ;  /* 0x0000000600087213 */ /* 0x084fe40000000000 */
[----:B------:R-:W-:Y:S02]  /*0710*/  IABS R2, R6 ;  /* 0x0000000600027213 */ /* 0x000fe40000000000 */
[----:B01----:R-:W0:Y:S03]  /*0720*/  I2F.RP R7, R8 ;  /* 0x0000000800077306 */ /* 0x003e260000209400 */
        /* <DEDUP_REMOVED lines=20> */
.L_x_17455:
        /* <DEDUP_REMOVED lines=301> */
[C---:B--2---:R-:W-:Y:S02]  /*1b40*/  IMAD R5, R8.reuse, UR10, R5 ;  /* 0x0000000a08057c24 */ /* 0x044fe4000f8e0205 */
[----:B0-----:R-:W-:Y:S02]  /*1b50*/  @P0 IMAD R12, R7, R14, R13 ;  /* 0x0000000e070c0224 */ /* 0x001fe400078e020d */
[----:B------:R-:W-:Y:S02]  /*1b60*/  IMAD R6, R8, UR11, R6 ;  /* 0x0000000b08067c24 */ /* 0x000fe4000f8e0206 */
[C---:B-1----:R-:W-:Y:S02]  /*1b70*/  @P0 IMAD R5, R12.reuse, R10, R5 ;  /* 0x0000000a0c050224 */ /* 0x042fe400078e0205 */
[----:B------:R-:W-:-:S07]  /*1b80*/  @P0 IMAD R6, R12, R11, R6 ;  /* 0x0000000b0c060224 */ /* 0x000fce00078e0206 */
.L_x_17463:
[----:B------:R-:W0:Y:S02]  /*1b90*/  LDCU.128 UR8, c[0x0][0x580] ;  /* 0x0000b000ff0877ac */ /* 0x000e240008000c00 */
[----:B0-----:R-:W-:-:S04]  /*1ba0*/  IADD3 R6, P0, PT, R6, UR10, RZ ;  /* 0x0000000a06067c10 */ /* 0x001fc8000ff1e0ff */
[----:B------:R-:W-:-:S05]  /*1bb0*/  IADD3.X R7, PT, PT, RZ, UR11, RZ, P0, !PT ;  /* 0x0000000bff077c10 */ /* 0x000fca00087fe4ff */
[----:B------:R-:W2:Y:S01]  /*1bc0*/  LDG.E.S16 R13, desc[UR6][R6.64] ;  /* 0x00000006060d7981 */ /* 0x000ea2000c1e1700 */
[----:B------:R-:W-:Y:S02]  /*1bd0*/  IABS R14, R0 ;  /* 0x00000000000e7213 */ /* 0x000fe40000000000 */
[----:B------:R-:W-:Y:S02]  /*1be0*/  ISETP.GE.AND P1, PT, R0, RZ, PT ;  /* 0x000000ff0000720c */ /* 0x000fe40003f26270 */
[----:B------:R-:W-:Y:S02]  /*1bf0*/  IADD3 R3, PT, PT, R3, 0x80, RZ ;  /* 0x0000008003037810 */ /* 0x000fe40007ffe0ff */
[-C--:B--2---:R-:W-:Y:S02]  /*1c00*/  IABS R12, R13.reuse ;  /* 0x0000000d000c7213 */ /* 0x084fe40000000000 */
[----:B------:R-:W-:Y:S02]  /*1c10*/  IABS R6, R13 ;  /* 0x0000000d00067213 */ /* 0x000fe40000000000 */
[----:B------:R-:W0:Y:S02]  /*1c20*/  I2F.RP R10, R12 ;  /* 0x0000000c000a7306 */ /* 0x000e240000209400 */
[----:B------:R-:W-:-:S06]  /*1c30*/  IADD3 R6, PT, PT, RZ, -R6, RZ ;  /* 0x80000006ff067210 */ /* 0x000fcc0007ffe0ff */
[----:B0-----:R-:W0:Y:S02]  /*1c40*/  MUFU.RCP R10, R10 ;  /* 0x0000000a000a7308 */ /* 0x001e240000001000 */
[----:B0-----:R-:W-:-:S06]  /*1c50*/  IADD3 R8, PT, PT, R10, 0xffffffe, RZ ;  /* 0x0ffffffe0a087810 */ /* 0x001fcc0007ffe0ff */
        /* <DEDUP_REMOVED lines=13> */
[----:B------:R-:W-:Y:S01]  /*1d30*/  @!P1 IMAD.MOV R9, RZ, RZ, -R9 ;  /* 0x000000ffff099224 */ /* 0x000fe200078e0a09 */
[----:B------:R-:W-:Y:S02]  /*1d40*/  IADD3.X R7, PT, PT, RZ, UR9, RZ, P2, !PT ;  /* 0x00000009ff077c10 */ /* 0x000fe400097fe4ff */
[----:B------:R-:W-:Y:S02]  /*1d50*/  @!P0 LOP3.LUT R9, RZ, R13, RZ, 0x33, !PT ;  /* 0x0000000dff098212 */ /* 0x000fe400078e33ff */
[----:B------:R-:W-:-:S03]  /*1d60*/  ISETP.GE.AND P0, PT, R3, UR4, PT ;  /* 0x0000000403007c0c */ /* 0x000fc6000bf06270 */
[----:B------:R0:W-:Y:S10]  /*1d70*/  STG.E.U16 desc[UR6][R6.64], R9 ;  /* 0x0000000906007986 */ /* 0x0001f4000c101506 */
[----:B------:R-:W-:Y:S05]  /*1d80*/  @P0 BREAK.RELIABLE B1 ;  /* 0x0000000000010942 */ /* 0x000fea0003800100 */
[----:B------:R-:W-:Y:S05]  /*1d90*/  @P0 BRA `(.L_x_17464) ;  /* 0x0000002800500947 */ /* 0x000fea0003800000 */
        /* <DEDUP_REMOVED lines=298> */
.L_x_17465:
        /* <DEDUP_REMOVED lines=14> */
[----:B0-----:R-:W-:Y:S01]  /*3120*/  MOV R8, RZ ;  /* 0x000000ff00087202 */ /* 0x001fe20000000f00 */
        /* <DEDUP_REMOVED lines=9> */
[----:B------:R-:W-:Y:S01]  /*31c0*/  @!P2 IMAD.IADD R9, R9, 0x1, -R12 ;  /* 0x000000010909a824 */ /* 0x000fe200078e0a0c */
[----:B------:R-:W-:-:S04]  /*31d0*/  IADD3 R6, P2, PT, R5, UR8, RZ ;  /* 0x0000000805067c10 */ /* 0x000fc8000ff5e0ff */
[----:B------:R-:W-:Y:S02]  /*31e0*/  @!P1 IADD3 R9, PT, PT, -R9, RZ, RZ ;  /* 0x000000ff09099210 */ /* 0x000fe40007ffe1ff */
[----:B------:R-:W-:Y:S02]  /*31f0*/  IADD3.X R7, PT, PT, RZ, UR9, RZ, P2, !PT ;  /* 0x00000009ff077c10 */ /* 0x000fe400097fe4ff */
[----:B------:R-:W-:-:S05]  /*3200*/  @!P0 LOP3.LUT R9, RZ, R13, RZ, 0x33, !PT ;  /* 0x0000000dff098212 */ /* 0x000fca00078e33ff */
[----:B------:R0:W-:Y:S02]  /*3210*/  STG.E.U16 desc[UR6][R6.64], R9 ;  /* 0x0000000906007986 */ /* 0x0001e4000c101506 */
.L_x_17462:
[----:B------:R-:W-:-:S13]  /*3220*/  ISETP.GE.AND P0, PT, R3, UR4, PT ;  /* 0x0000000403007c0c */ /* 0x000fda000bf06270 */
[----:B------:R-:W-:Y:S05]  /*3230*/  @P0 BREAK.RELIABLE B1 ;  /* 0x0000000000010942 */ /* 0x000fea0003800100 */
[----:B------:R-:W-:Y:S05]  /*3240*/  @P0 BRA `(.L_x_17464) ;  /* 0x0000001400240947 */ /* 0x000fea0003800000 */
[----:B------:R-:W-:Y:S05]  /*3250*/  BSYNC.RELIABLE B1 ;  /* 0x0000000000017941 */ /* 0x000fea0003800100 */
.L_x_17461:
        /* <DEDUP_REMOVED lines=298> */
.L_x_17466:
[----:B------:R-:W0:Y:S02]  /*4500*/  LDCU.128 UR8, c[0x0][0x580] ;  /* 0x0000b000ff0877ac */ /* 0x000e240008000c00 */
[----:B0-----:R-:W-:-:S05]  /*4510*/  IADD3 R6, P0, PT, R6, UR10, RZ ;  /* 0x0000000a06067c10 */ /* 0x001fca000ff1e0ff */
[----:B------:R-:W-:-:S05]  /*4520*/  IMAD.X R7, RZ, RZ, UR11, P0 ;  /* 0x0000000bff077e24 */ /* 0x000fca00080e06ff */
        /* <DEDUP_REMOVED lines=22> */
[----:B------:R-:W-:Y:S02]  /*4690*/  IADD3 R6, P2, PT, R5, UR8, RZ ;  /* 0x0000000805067c10 */ /* 0x000fe4000ff5e0ff */
[----:B------:R-:W-:Y:S02]  /*46a0*/  @!P1 IADD3 R9, PT, PT, -R9, RZ, RZ ;  /* 0x000000ff09099210 */ /* 0x000fe40007ffe1ff */
[----:B------:R-:W-:Y:S02]  /*46b0*/  IADD3.X R7, PT, PT, RZ, UR9, RZ, P2, !PT ;  /* 0x00000009ff077c10 */ /* 0x000fe400097fe4ff */
[----:B------:R-:W-:-:S05]  /*46c0*/  @!P0 LOP3.LUT R9, RZ, R13, RZ, 0x33, !PT ;  /* 0x0000000dff098212 */ /* 0x000fca00078e33ff */
[----:B------:R1:W-:Y:S02]  /*46d0*/  STG.E.U16 desc[UR6][R6.64], R9 ;  /* 0x0000000906007986 */ /* 0x0003e4000c101506 */
.L_x_17464:
[----:B------:R-:W-:Y:S05]  /*46e0*/  BSYNC.RECONVERGENT B0 ;  /* 0x0000000000007941 */ /* 0x000fea0003800200 */
.L_x_17460:
[----:B------:R-:W-:Y:S05]  /*46f0*/  WARPSYNC.ALL ;  /* 0x0000000000007948 */ /* 0x000fea0003800000 */
[----:B------:R-:W-:-:S13]  /*4700*/  ISETP.GE.AND P0, PT, R3, UR4, PT ;  /* 0x0000000403007c0c */ /* 0x000fda000bf06270 */
[----:B------:R-:W-:Y:S05]  /*4710*/  @P0 EXIT ;  /* 0x000000000000094d */ /* 0x000fea0003800000 */
[----:B------:R-:W2:Y:S01]  /*4720*/  LDCU.64 UR4, c[0x0][0x390] ;  /* 0x00007200ff0477ac */ /* 0x000ea20008000a00 */
[----:B01----:R-:W-:Y:S01]  /*4730*/  MOV R7, R3 ;  /* 0x0000000300077202 */ /* 0x003fe20000000f00 */
[----:B------:R-:W-:Y:S01]  /*4740*/  IMAD.MOV.U32 R6, RZ, RZ, RZ ;  /* 0x000000ffff067224 */ /* 0x000fe200078e00ff */
[----:B------:R-:W-:Y:S01]  /*4750*/  ISETP.NE.AND P0, PT, R4, RZ, PT ;  /* 0x000000ff0400720c */ /* 0x000fe20003f05270 */
[----:B------:R-:W0:Y:S01]  /*4760*/  LDCU UR8, c[0x0][0x38c] ;  /* 0x00007180ff0877ac */ /* 0x000e220008000800 */
[----:B------:R-:W1:Y:S01]  /*4770*/  LDCU.64 UR10, c[0x0][0x4b8] ;  /* 0x00009700ff0a77ac */ /* 0x000e620008000a00 */
[----:B--2---:R-:W-:-:S05]  /*4780*/  IMAD.HI.U32 R6, R3, UR4, R6 ;  /* 0x0000000403067c27 */ /* 0x004fca000f8e0006 */
[----:B------:R-:W-:-:S04]  /*4790*/  SHF.R.U32.HI R7, RZ, UR5, R6 ;  /* 0x00000005ff077c19 */ /* 0x000fc80008011606 */
[----:B------:R-:W-:-:S05]  /*47a0*/  IADD3 R8, PT, PT, -R7, RZ, RZ ;  /* 0x000000ff07087210 */ /* 0x000fca0007ffe1ff */
[----:B0-----:R-:W-:-:S04]  /*47b0*/  IMAD R4, R8, UR8, R3 ;  /* 0x0000000808047c24 */ /* 0x001fc8000f8e0203 */
[C---:B-1----:R-:W-:Y:S02]  /*47c0*/  IMAD R3, R4.reuse, UR10, RZ ;  /* 0x0000000a04037c24 */ /* 0x042fe4000f8e02ff */
        /* <DEDUP_REMOVED lines=287> */
.L_x_17467:
[----:B------:R-:W0:Y:S02]  /*59c0*/  LDCU.128 UR8, c[0x0][0x580] ;  /* 0x0000b000ff0877ac */ /* 0x000e240008000c00 */
[----:B0-----:R-:W-:-:S04]  /*59d0*/  IADD3 R4, P0, PT, R4, UR10, RZ ;  /* 0x0000000a04047c10 */ /* 0x001fc8000ff1e0ff */
[----:B------:R-:W-:-:S05]  /*59e0*/  IADD3.X R5, PT, PT, RZ, UR11, RZ, P0, !PT ;  /* 0x0000000bff057c10 */ /* 0x000fca00087fe4ff */
[----:B------:R-:W2:Y:S01]  /*59f0*/  LDG.E.S16 R4, desc[UR6][R4.64] ;  /* 0x0000000604047981 */ /* 0x000ea2000c1e1700 */
[----:B------:R-:W-:Y:S02]  /*5a00*/  IABS R10, R0 ;  /* 0x00000000000a7213 */ /* 0x000fe40000000000 */
[----:B------:R-:W-:Y:S02]  /*5a10*/  ISETP.GE.AND P1, PT, R0, RZ, PT ;  /* 0x000000ff0000720c */ /* 0x000fe40003f26270 */
[-C--:B--2---:R-:W-:Y:S02]  /*5a20*/  IABS R8, R4.reuse ;  /* 0x0000000400087213 */ /* 0x084fe40000000000 */
[----:B------:R-:W-:Y:S02]  /*5a30*/  IABS R5, R4 ;  /* 0x0000000400057213 */ /* 0x000fe40000000000 */
[----:B------:R-:W0:Y:S08]  /*5a40*/  I2F.RP R2, R8 ;  /* 0x0000000800027306 */ /* 0x000e300000209400 */
[----:B0-----:R-:W0:Y:S02]  /*5a50*/  MUFU.RCP R2, R2 ;  /* 0x0000000200027308 */ /* 0x001e240000001000 */
[----:B0-----:R-:W-:Y:S01]  /*5a60*/  IADD3 R6, PT, PT, R2, 0xffffffe, RZ ;  /* 0x0ffffffe02067810 */ /* 0x001fe20007ffe0ff */
[----:B------:R-:W-:-:S05]  /*5a70*/  IMAD.MOV R2, RZ, RZ, -R5 ;  /* 0x000000ffff027224 */ /* 0x000fca00078e0a05 */
        /* <DEDUP_REMOVED lines=13> */
[----:B------:R-:W-:Y:S02]  /*5b50*/  @!P1 IADD3 R7, PT, PT, -R7, RZ, RZ ;  /* 0x000000ff07079210 */ /* 0x000fe40007ffe1ff */
[----:B------:R-:W-:Y:S02]  /*5b60*/  IADD3.X R3, PT, PT, RZ, UR9, RZ, P2, !PT ;  /* 0x00000009ff037c10 */ /* 0x000fe400097fe4ff */
[----:B------:R-:W-:-:S05]  /*5b70*/  @!P0 LOP3.LUT R7, RZ, R4, RZ, 0x33, !PT ;  /* 0x00000004ff078212 */ /* 0x000fca00078e33ff */
[----:B------:R-:W-:Y:S01]  /*5b80*/  STG.E.U16 desc[UR6][R2.64], R7 ;  /* 0x0000000702007986 */ /* 0x000fe2000c101506 */
[----:B------:R-:W-:Y:S05]  /*5b90*/  EXIT ;  /* 0x000000000000794d */ /* 0x000fea0003800000 */
.L_x_17468:
        /* <DEDUP_REMOVED lines=14> */
.L_x_54878:


//--------------------- .text._ZN2at6native27unrolled_elementwise_kernelINS0_13AUnaryFunctorIsssZZZNS0_16fmod_kernel_cudaERNS_18TensorIteratorBaseEENKUlvE_clEvENKUlvE3_clEvEUlssE_EESt5arrayIPcLm2EELi4E23TrivialOffsetCalculatorILi1EjESD_NS0_6memory15LoadWithoutCastENSE_16StoreWithoutCastEEEviT_T0_T2_T3_T4_T5_ --------------------------
	.section	.text._ZN2at6native27unrolled_elementwise_kernelINS0_13AUnaryFunctorIsssZZZNS0_16fmod_kernel_cudaERNS_18TensorIteratorBaseEENKUlvE_clEvENKUlvE3_clEvEUlssE_EESt5arrayIPcLm2EELi4E23TrivialOffsetCalculatorILi1EjESD_NS0_6memory15LoadWithoutCastENSE_16StoreWithoutCastEEEviT_T0_T2_T3_T4_T5_,"ax",@progbits
	.align	128
        .global         _ZN2at6native27unrolled_elementwise_kernelINS0_13AUnaryFunctorIsssZZZNS0_16fmod_kernel_cudaERNS_18TensorIteratorBaseEENKUlvE_clEvENKUlvE3_clEvEUlssE_EESt5arrayIPcLm2EELi4E23TrivialOffsetCalculatorILi1EjESD_NS0_6memory15LoadWithoutCastENSE_16StoreWithoutCastEEEviT_T0_T2_T3_T4_T5_
        .type           _ZN2at6native27unrolled_elementwise_kernelINS0_13AUnaryFunctorIsssZZZNS0_16fmod_kernel_cudaERNS_18TensorIteratorBaseEENKUlvE_clEvENKUlvE3_clEvEUlssE_EESt5arrayIPcLm2EELi4E23TrivialOffsetCalculatorILi1EjESD_NS0_6memory15LoadWithoutCastENSE_16StoreWithoutCastEEEviT_T0_T2_T3_T4_T5_,@function
        .size           _ZN2at6native27unrolled_elementwise_kernelINS0_13AUnaryFunctorIsssZZZNS0_16fmod_kernel_cudaERNS_18TensorIteratorBaseEENKUlvE_clEvENKUlvE3_clEvEUlssE_EESt5arrayIPcLm2EELi4E23TrivialOffsetCalculatorILi1EjESD_NS0_6memory15LoadWithoutCastENSE_16StoreWithoutCastEEEviT_T0_T2_T3_T4_T5_,(.L_x_54879 - _ZN2at6native27unrolled_elementwise_kernelINS0_13AUnaryFunctorIsssZZZNS0_16fmod_kernel_cudaERNS_18TensorIteratorBaseEENKUlvE_clEvENKUlvE3_clEvEUlssE_EESt5arrayIPcLm2EELi4E23TrivialOffsetCalculatorILi1EjESD_NS0_6memory15LoadWithoutCastENSE_16StoreWithoutCastEEEviT_T0_T2_T3_T4_T5_)
        .other          _ZN2at6native27unrolled_elementwise_kernelINS0_13AUnaryFunctorIsssZZZNS0_16fmod_kernel_cudaERNS_18TensorIteratorBaseEENKUlvE_clEvENKUlvE3_clEvEUlssE_EESt5arrayIPcLm2EELi4E23TrivialOffsetCalculatorILi1EjESD_NS0_6memory15LoadWithoutCastENSE_16StoreWithoutCastEEEviT_T0_T2_T3_T4_T5_,@"STO_CUDA_ENTRY STV_DEFAULT"
_ZN2at6native27unrolled_elementwise_kernelINS0_13AUnaryFunctorIsssZZZNS0_16fmod_kernel_cudaERNS_18TensorIteratorBaseEENKUlvE_clEvENKUlvE3_clEvEUlssE_EESt5arrayIPcLm2EELi4E23TrivialOffsetCalculatorILi1EjESD_NS0_6memory15LoadWithoutCastENSE_16StoreWithoutCastEEEviT_T0_T2_T3_T4_T5_:
.text._ZN2at6native27unrolled_elementwise_kernelINS0_13AUnaryFunctorIsssZZZNS0_16fmod_kernel_cudaERNS_18TensorIteratorBaseEENKUlvE_clEvENKUlvE3_clEvEUlssE_EESt5arrayIPcLm2EELi4E23TrivialOffsetCalculatorILi1EjESD_NS0_6memory15LoadWithoutCastENSE_16StoreWithoutCastEEEviT_T0_T2_T3_T4_T5_:
        /* <DEDUP_REMOVED lines=23> */
[----:B------:R-:W-:Y:S01]  /*0170*/  MOV R10, RZ ;  /* 0x000000ff000a7202 */ /* 0x000fe20000000f00 */
[----:B-1----:R1:W5:Y:S01]  /*0180*/  @!P1 LDG.E.S16 R18, desc[UR4][R8.64] ;  /* 0x0000000408129981 */ /* 0x002362000c1e1700 */
[C---:B------:R-:W-:Y:S02]  /*0190*/  @!P0 IMAD R11, R5.reuse, 0x200, R0 ;  /* 0x00000200050b8824 */ /* 0x040fe400078e0200 */
[----:B------:R-:W-:Y:S01]  /*01a0*/  @!P2 IMAD R15, R5, 0x200, R4 ;  /* 0x00000200050fa824 */ /* 0x000fe200078e0204 */
[----:B------:R-:W-:Y:S01]  /*01b0*/  BSSY.RECONVERGENT B0, `(.L_x_17469) ;  /* 0x000002d000007945 */ /* 0x000fe20003800200 */
[----:B------:R-:W-:Y:S01]  /*01c0*/  IMAD.MOV.U32 R4, RZ, RZ, RZ ;  /* 0x000000ffff047224 */ /* 0x000fe200078e00ff */
[----:B------:R-:W2:Y:S01]  /*01d0*/  @!P0 LDC.64 R2, c[0x0][0x390] ;  /* 0x0000e400ff028b82 */ /* 0x000ea20000000a00 */
[----:B------:R-:W-:Y:S01]  /*01e0*/  VIADD R20, R0, 0x80 ;  /* 0x0000008000147836 */ /* 0x000fe20000000000 */
[----:B------:R-:W5:Y:S01]  /*01f0*/  @!P3 LDG.E.S16 R6, desc[UR4][R16.64] ;  /* 0x000000041006b981 */ /* 0x000f62000c1e1700 */
[----:B0-----:R-:W-:-:S04]  /*0200*/  @!P2 IMAD.WIDE.U32 R12, R15, 0x2, R12 ;  /* 0x000000020f0ca825 */ /* 0x001fc800078e000c */
[----:B-1----:R-:W-:Y:S01]  /*0210*/  VIADD R8, R0, 0x100 ;  /* 0x0000010000087836 */ /* 0x002fe20000000000 */
[----:B------:R0:W5:Y:S01]  /*0220*/  @!P2 LDG.E.S16 R4, desc[UR4][R12.64] ;  /* 0x000000040c04a981 */ /* 0x000162000c1e1700 */
[----:B--2---:R-:W-:-:S05]  /*0230*/  @!P0 IMAD.WIDE.U32 R2, R11, 0x2, R2 ;  /* 0x000000020b028825 */ /* 0x004fca00078e0002 */
[----:B------:R1:W5:Y:S01]  /*0240*/  @!P0 LDG.E.S16 R10, desc[UR4][R2.64] ;  /* 0x00000004020a8981 */ /* 0x000362000c1e1700 */
[----:B------:R-:W-:Y:S01]  /*0250*/  ISETP.GE.AND P0, PT, R0, R7, PT ;  /* 0x000000070000720c */ /* 0x000fe20003f06270 */
[----:B------:R-:W2:-:S12]  /*0260*/  LDC.U16 R11, c[0x0][0x386] ;  /* 0x0000e180ff0b7b82 */ /* 0x000e980000000400 */
[----:B------:R-:W1:Y:S01]  /*0270*/  @!P0 LDC.64 R14, c[0x0][0x388] ;  /* 0x0000e200ff0e8b82 */ /* 0x000e620000000a00 */
[----:B0-----:R-:W-:Y:S01]  /*0280*/  IADD3 R12, PT, PT, R0, 0x180, RZ ;  /* 0x00000180000c7810 */ /* 0x001fe20007ffe0ff */
[----:B------:R-:W-:Y:S02]  /*0290*/  @!P0 IMAD R9, R5, 0x200, R0 ;  /* 0x0000020005098824 */ /* 0x000fe400078e0200 */
[----:B------:R-:W-:Y:S01]  /*02a0*/  @!P0 IMAD.MOV.U32 R0, RZ, RZ, R20 ;  /* 0x000000ffff008224 */ /* 0x000fe200078e0014 */
[-C--:B------:R-:W-:Y:S02]  /*02b0*/  ISETP.GE.AND P1, PT, R8, R7.reuse, PT ;  /* 0x000000070800720c */ /* 0x080fe40003f26270 */
[-C--:B------:R-:W-:Y:S02]  /*02c0*/  ISETP.GE.AND P4, PT, R20, R7.reuse, PT ;  /* 0x000000071400720c */ /* 0x080fe40003f86270 */
[-C--:B------:R-:W-:Y:S02]  /*02d0*/  ISETP.GE.AND P2, PT, R12, R7.reuse, PT ;  /* 0x000000070c00720c */ /* 0x080fe40003f46270 */
[----:B------:R-:W-:-:S02]  /*02e0*/  ISETP.GE.AND P3, PT, R0, R7, PT ;  /* 0x000000070000720c */ /* 0x000fc40003f66270 */
[----:B--2---:R-:W-:Y:S01]  /*02f0*/  PRMT R8, R11, 0x9910, RZ ;  /* 0x000099100b087816 */ /* 0x004fe200000000ff */
[----:B-1----:R-:W-:Y:S01]  /*0300*/  @!P0 IMAD.WIDE.U32 R2, R9, 0x2, R14 ;  /* 0x0000000209028825 */ /* 0x002fe200078e000e */
[----:B------:R-:W-:Y:S09]  /*0310*/  @P0 BRA `(.L_x_17470) ;  /* 0x0000000000580947 */ /* 0x000ff20003800000 */
[-C--:B-----5:R-:W-:Y:S02]  /*0320*/  IABS R14, R10.reuse ;  /* 0x0000000a000e7213 */ /* 0x0a0fe40000000000 */
[----:B------:R-:W-:Y:S02]  /*0330*/  IABS R15, R10 ;  /* 0x0000000a000f7213 */ /* 0x000fe40000000000 */
[----:B------:R-:W0:Y:S01]  /*0340*/  I2F.RP R9, R14 ;  /* 0x0000000e00097306 */ /* 0x000e220000209400 */
[----:B------:R-:W-:-:S07]  /*0350*/  IABS R16, R8 ;  /* 0x0000000800107213 */ /* 0x000fce0000000000 */
[----:B0-----:R-:W0:Y:S02]  /*0360*/  MUFU.RCP R9, R9 ;  /* 0x0000000900097308 */ /* 0x001e240000001000 */
[----:B0-----:R-:W-:Y:S01]  /*0370*/  IADD3 R12, PT, PT, R9, 0xffffffe, RZ ;  /* 0x0ffffffe090c7810 */ /* 0x001fe20007ffe0ff */
[----:B------:R-:W-:-:S05]  /*0380*/  IMAD.MOV R9, RZ, RZ, -R15 ;  /* 0x000000ffff097224 */ /* 0x000fca00078e0a0f */
        /* <DEDUP_REMOVED lines=13> */
[----:B------:R-:W-:-:S09]  /*0460*/  @!P5 IADD3 R9, PT, PT, -R9, RZ, RZ ;  /* 0x000000ff0909d210 */ /* 0x000fd20007ffe1ff */
[----:B------:R-:W-:-:S07]  /*0470*/  @!P6 LOP3.LUT R9, RZ, R10, RZ, 0x33, !PT ;  /* 0x0000000aff09e212 */ /* 0x000fce00078e33ff */
.L_x_17470:
[----:B------:R-:W-:Y:S05]  /*0480*/  BSYNC.RECONVERGENT B0 ;  /* 0x0000000000007941 */ /* 0x000fea0003800200 */
.L_x_17469:
        /* <DEDUP_REMOVED lines=8> */
[----:B------:R-:W-:-:S05]  /*0510*/  IADD3 R12, PT, PT, RZ, -R16, RZ ;  /* 0x80000010ff0c7210 */ /* 0x000fca0007ffe0ff */
        /* <DEDUP_REMOVED lines=15> */
.L_x_17472:
[----:B------:R-:W-:Y:S05]  /*0610*/  BSYNC.RECONVERGENT B0 ;  /* 0x0000000000007941 */ /* 0x000fea0003800200 */
.L_x_17471:
[----:B------:R-:W-:Y:S04]  /*0620*/  BSSY.RECONVERGENT B0, `(.L_x_17473) ;  /* 0x0000018000007945 */ /* 0x000fe80003800200 */
[----:B------:R-:W-:Y:S05]  /*0630*/  @P1 BRA `(.L_x_17474) ;  /* 0x0000000000581947 */ /* 0x000fea0003800000 */
[-C--:B-----5:R-:W-:Y:S02]  /*0640*/  IABS R14, R6.reuse ;  /* 0x00000006000e7213 */ /* 0x0a0fe40000000000 */
[----:B------:R-:W-:Y:S02]  /*0650*/  IABS R16, R6 ;  /* 0x0000000600107213 */ /* 0x000fe40000000000 */
[----:B------:R-:W0:Y:S01]  /*0660*/  I2F.RP R11, R14 ;  /* 0x0000000e000b7306 */ /* 0x000e220000209400 */
[----:B------:R-:W-:Y:S02]  /*0670*/  IABS R18, R8 ;  /* 0x0000000800127213 */ /* 0x000fe40000000000 */
[----:B------:R-:W-:Y:S01]  /*0680*/  IMAD.MOV R16, RZ, RZ, -R16 ;  /* 0x000000ffff107224 */ /* 0x000fe200078e0a10 */
[----:B------:R-:W-:-:S04]  /*0690*/  ISETP.GE.AND P5, PT, R8, RZ, PT ;  /* 0x000000ff0800720c */ /* 0x000fc80003fa6270 */
[----:B0-----:R-:W0:Y:S02]  /*06a0*/  MUFU.RCP R11, R11 ;  /* 0x0000000b000b7308 */ /* 0x001e240000001000 */
[----:B0-----:R-:W-:-:S06]  /*06b0*/  VIADD R12, R11, 0xffffffe ;  /* 0x0ffffffe0b0c7836 */ /* 0x001fcc0000000000 */
        /* <DEDUP_REMOVED lines=14> */
.L_x_17474:
[----:B------:R-:W-:Y:S05]  /*07a0*/  BSYNC.RECONVERGENT B0 ;  /* 0x0000000000007941 */ /* 0x000fea0003800200 */
.L_x_17473:
        /* <DEDUP_REMOVED lines=11> */
[----:B0-----:R-:W-:Y:S02]  /*0860*/  HFMA2 R12, -RZ, RZ, 0, 0 ;  /* 0x00000000ff0c7431 */ /* 0x001fe400000001ff */
        /* <DEDUP_REMOVED lines=12> */
.L_x_17476:
[----:B------:R-:W-:Y:S05]  /*0930*/  BSYNC.RECONVERGENT B0 ;  /* 0x0000000000007941 */ /* 0x000fea0003800200 */
.L_x_17475:
[----:B------:R0:W-:Y:S01]  /*0940*/  @!P0 STG.E.U16 desc[UR4][R2.64], R9 ;  /* 0x0000000902008986 */ /* 0x0001e2000c101504 */
[----:B------:R-:W-:Y:S04]  /*0950*/  BSSY.RECONVERGENT B0, `(.L_x_17477) ;  /* 0x000000c000007945 */ /* 0x000fe80003800200 */
[----:B------:R-:W-:Y:S05]  /*0960*/  @P3 BRA `(.L_x_17478) ;  /* 0x0000000000283947 */ /* 0x000fea0003800000 */
[----:B0-----:R-:W0:Y:S01]  /*0970*/  LDC.64 R2, c[0x0][0x388] ;  /* 0x0000e200ff027b82 */ /* 0x001e220000000a00 */
[----:B------:R-:W-:Y:S02]  /*0980*/  IMAD R9, R5, 0x200, R0 ;  /* 0x0000020005097824 */ /* 0x000fe400078e0200 */
[----:B------:R-:W-:-:S05]  /*0990*/  VIADD R0, R0, 0x80 ;  /* 0x0000008000007836 */ /* 0x000fca0000000000 */
[----:B------:R-:W-:-:S13]  /*09a0*/  ISETP.GE.AND P0, PT, R0, R7, PT ;  /* 0x000000070000720c */ /* 0x000fda0003f06270 */
[----:B------:R-:W-:Y:S01]  /*09b0*/  @!P0 LEA R15, R5, R0, 0x9 ;  /* 0x00000000050f8211 */ /* 0x000fe200078e48ff */
[----:B------:R-:W-:Y:S02]  /*09c0*/  @!P0 VIADD R0, R0, 0x80 ;  /* 0x0000008000008836 */ /* 0x000fe40000000000 */
[----:B0-----:R-:W-:-:S04]  /*09d0*/  IMAD.WIDE.U32 R8, R9, 0x2, R2 ;  /* 0x0000000209087825 */ /* 0x001fc800078e0002 */
[----:B------:R-:W-:Y:S01]  /*09e0*/  @!P0 IMAD.WIDE.U32 R2, R15, 0x2, R2 ;  /* 0x000000020f028825 */ /* 0x000fe200078e0002 */
[----:B-----5:R1:W-:Y:S04]  /*09f0*/  STG.E.U16 desc[UR4][R8.64], R10 ;  /* 0x0000000a08007986 */ /* 0x0203e8000c101504 */
[----:B------:R1:W-:Y:S02]  /*0a00*/  @!P0 STG.E.U16 desc[UR4][R2.64], R11 ;  /* 0x0000000b02008986 */ /* 0x0003e4000c101504 */
.L_x_17478:
[----:B------:R-:W-:Y:S05]  /*0a10*/  BSYNC.RECONVERGENT B0 ;  /* 0x0000000000007941 */ /* 0x000fea0003800200 */
.L_x_17477:
[----:B------:R-:W-:-:S13]  /*0a20*/  ISETP.GE.AND P0, PT, R0, R7, PT ;  /* 0x000000070000720c */ /* 0x000fda0003f06270 */
[----:B------:R-:W-:Y:S05]  /*0a30*/  @P0 EXIT ;  /* 0x000000000000094d */ /* 0x000fea0003800000 */
[----:B01----:R-:W0:Y:S01]  /*0a40*/  LDC.64 R2, c[0x0][0x388] ;  /* 0x0000e200ff027b82 */ /* 0x003e220000000a00 */
[----:B------:R-:W-:-:S05]  /*0a50*/  LEA R5, R5, R0, 0x9 ;  /* 0x0000000005057211 */ /* 0x000fca00078e48ff */
[----:B0-----:R-:W-:-:S05]  /*0a60*/  IMAD.WIDE.U32 R2, R5, 0x2, R2 ;  /* 0x0000000205027825 */ /* 0x001fca00078e0002 */
[----:B------:R-:W-:Y:S01]  /*0a70*/  STG.E.U16 desc[UR4][R2.64], R13 ;  /* 0x0000000d02007986 */ /* 0x000fe2000c101504 */
[----:B------:R-:W-:Y:S05]  /*0a80*/  EXIT ;  /* 0x000000000000794d */ /* 0x000fea0003800000 */
.L_x_17479:
        /* <DEDUP_REMOVED lines=15> */
.L_x_54879:


//--------------------- .text._ZN2at6native29vectorized_elementwise_kernelILi2ENS0_13AUnaryFunctorIsssZZZNS0_16fmod_kernel_cudaERNS_18TensorIteratorBaseEENKUlvE_clEvENKUlvE3_clEvEUlssE_EESt5arrayIPcLm2EEEEviT0_T1_ --------------------------
	.section	.text._ZN2at6native29vectorized_elementwise_kernelILi2ENS0_13AUnaryFunctorIsssZZZNS0_16fmod_kernel_cudaERNS_18TensorIteratorBaseEENKUlvE_clEvENKUlvE3_clEvEUlssE_EESt5arrayIPcLm2EEEEviT0_T1_,"ax",@progbits
	.align	128
        .global         _ZN2at6native29vectorized_elementwise_kernelILi2ENS0_13AUnaryFunctorIsssZZZNS0_16fmod_kernel_cudaERNS_18TensorIteratorBaseEENKUlvE_clEvENKUlvE3_clEvEUlssE_EESt5arrayIPcLm2EEEEviT0_T1_
        .type           _ZN2at6native29vectorized_elementwise_kernelILi2ENS0_13AUnaryFunctorIsssZZZNS0_16fmod_kernel_cudaERNS_18TensorIteratorBaseEENKUlvE_clEvENKUlvE3_clEvEUlssE_EESt5arrayIPcLm2EEEEviT0_T1_,@function
        .size           _ZN2at6native29vectorized_elementwise_kernelILi2ENS0_13AUnaryFunctorIsssZZZNS0_16fmod_kernel_cudaERNS_18TensorIteratorBaseEENKUlvE_clEvENKUlvE3_clEvEUlssE_EESt5arrayIPcLm2EEEEviT0_T1_,(.L_x_54880 - _ZN2at6native29vectorized_elementwise_kernelILi2ENS0_13AUnaryFunctorIsssZZZNS0_16fmod_kernel_cudaERNS_18TensorIteratorBaseEENKUlvE_clEvENKUlvE3_clEvEUlssE_EESt5arrayIPcLm2EEEEviT0_T1_)
        .other          _ZN2at6native29vectorized_elementwise_kernelILi2ENS0_13AUnaryFunctorIsssZZZNS0_16fmod_kernel_cudaERNS_18TensorIteratorBaseEENKUlvE_clEvENKUlvE3_clEvEUlssE_EESt5arrayIPcLm2EEEEviT0_T1_,@"STO_CUDA_ENTRY STV_DEFAULT"
_ZN2at6native29vectorized_elementwise_kernelILi2ENS0_13AUnaryFunctorIsssZZZNS0_16fmod_kernel_cudaERNS_18TensorIteratorBaseEENKUlvE_clEvENKUlvE3_clEvEUlssE_EESt5arrayIPcLm2EEEEviT0_T1_:
.text._ZN2at6native29vectorized_elementwise_kernelILi2ENS0_13AUnaryFunctorIsssZZZNS0_16fmod_kernel_cudaERNS_18TensorIteratorBaseEENKUlvE_clEvENKUlvE3_clEvEUlssE_EESt5arrayIPcLm2EEEEviT0_T1_:
        /* <DEDUP_REMOVED lines=14> */
[----:B------:R-:W-:Y:S01]  /*00e0*/  @!P6 IADD3 R9, PT, PT, R10, R11, RZ ;  /* 0x0000000b0a09e210 */ /* 0x000fe20007ffe0ff */
[----:B------:R-:W-:Y:S01]  /*00f0*/  @!P6 VIADD R11, R11, 0x80 ;  /* 0x000000800b0be836 */ /* 0x000fe20000000000 */
[----:B------:R-:W0:Y:S04]  /*0100*/  @!P6 LDC.64 R20, c[0x0][0x390] ;  /* 0x0000e400ff14eb82 */ /* 0x000e280000000a00 */
[----:B------:R-:W-:-:S13]  /*0110*/  ISETP.GE.U32.AND P5, PT, R11, R6, PT ;  /* 0x000000060b00720c */ /* 0x000fda0003fa6070 */
[----:B------:R-:W-:Y:S01]  /*0120*/  @!P5 IMAD.IADD R23, R10, 0x1, R11 ;  /* 0x000000010a17d824 */ /* 0x000fe200078e020b */
[----:B------:R-:W1:Y:S01]  /*0130*/  @!P5 LDC.64 R4, c[0x0][0x390] ;  /* 0x0000e400ff04db82 */ /* 0x000e620000000a00 */
[----:B------:R-:W-:-:S05]  /*0140*/  @!P5 VIADD R11, R11, 0x80 ;  /* 0x000000800b0bd836 */ /* 0x000fca0000000000 */
[----:B------:R-:W-:Y:S01]  /*0150*/  ISETP.GE.U32.AND P4, PT, R11, R6, PT ;  /* 0x000000060b00720c */ /* 0x000fe20003f86070 */
[----:B0-----:R-:W-:-:S05]  /*0160*/  @!P6 IMAD.WIDE.U32 R20, R9, 0x2, R20 ;  /* 0x000000020914e825 */ /* 0x001fca00078e0014 */
[----:B------:R0:W5:Y:S07]  /*0170*/  @!P6 LDG.E.S16 R18, desc[UR4][R20.64] ;  /* 0x000000041412e981 */ /* 0x00016e000c1e1700 */
[----:B------:R-:W-:Y:S01]  /*0180*/  @!P4 IADD3 R25, PT, PT, R10, R11, RZ ;  /* 0x0000000b0a19c210 */ /* 0x000fe20007ffe0ff */
[----:B------:R-:W-:Y:S01]  /*0190*/  @!P4 VIADD R11, R11, 0x80 ;  /* 0x000000800b0bc836 */ /* 0x000fe20000000000 */
[----:B------:R-:W2:Y:S04]  /*01a0*/  @!P4 LDC.64 R2, c[0x0][0x390] ;  /* 0x0000e400ff02cb82 */ /* 0x000ea80000000a00 */
[----:B------:R-:W-:-:S13]  /*01b0*/  ISETP.GE.U32.AND P3, PT, R11, R6, PT ;  /* 0x000000060b00720c */ /* 0x000fda0003f66070 */
[----:B------:R-:W-:Y:S01]  /*01c0*/  @!P3 IMAD.IADD R15, R10, 0x1, R11 ;  /* 0x000000010a0fb824 */ /* 0x000fe200078e020b */
[----:B------:R-:W3:Y:S01]  /*01d0*/  @!P3 LDC.64 R12, c[0x0][0x390] ;  /* 0x0000e400ff0cbb82 */ /* 0x000ee20000000a00 */
[----:B------:R-:W-:-:S05]  /*01e0*/  @!P3 VIADD R11, R11, 0x80 ;  /* 0x000000800b0bb836 */ /* 0x000fca0000000000 */
[----:B------:R-:W-:-:S13]  /*01f0*/  ISETP.GE.U32.AND P2, PT, R11, R6, PT ;  /* 0x000000060b00720c */ /* 0x000fda0003f46070 */
[----:B------:R-:W-:Y:S01]  /*0200*/  @!P2 IADD3 R17, PT, PT, R10, R11, RZ ;  /* 0x0000000b0a11a210 */ /* 0x000fe20007ffe0ff */
[----:B------:R-:W-:Y:S01]  /*0210*/  @!P2 VIADD R11, R11, 0x80 ;  /* 0x000000800b0ba836 */ /* 0x000fe20000000000 */
[----:B------:R-:W4:Y:S04]  /*0220*/  @!P2 LDC.64 R8, c[0x0][0x390] ;  /* 0x0000e400ff08ab82 */ /* 0x000f280000000a00 */
[----:B------:R-:W-:-:S13]  /*0230*/  ISETP.GE.U32.AND P1, PT, R11, R6, PT ;  /* 0x000000060b00720c */ /* 0x000fda0003f26070 */
[----:B------:R-:W-:Y:S01]  /*0240*/  @!P1 IMAD.IADD R19, R10, 0x1, R11 ;  /* 0x000000010a139824 */ /* 0x000fe200078e020b */
[----:B------:R-:W-:-:S04]  /*0250*/  @!P1 IADD3 R11, PT, PT, R11, 0x80, RZ ;  /* 0x000000800b0b9810 */ /* 0x000fc80007ffe0ff */
[----:B------:R-:W-:Y:S01]  /*0260*/  ISETP.GE.U32.AND P6, PT, R11, R6, PT ;  /* 0x000000060b00720c */ /* 0x000fe20003fc6070 */
[----:B-1----:R-:W-:-:S04]  /*0270*/  @!P5 IMAD.WIDE.U32 R22, R23, 0x2, R4 ;  /* 0x000000021716d825 */ /* 0x002fc800078e0004 */
[----:B--2---:R-:W-:Y:S02]  /*0280*/  @!P4 IMAD.WIDE.U32 R24, R25, 0x2, R2 ;  /* 0x000000021918c825 */ /* 0x004fe400078e0002 */
[----:B------:R-:W0:Y:S08]  /*0290*/  @!P1 LDC.64 R2, c[0x0][0x390] ;  /* 0x0000e400ff029b82 */ /* 0x000e300000000a00 */
[----:B------:R-:W1:Y:S01]  /*02a0*/  @!P6 LDC.64 R4, c[0x0][0x390] ;  /* 0x0000e400ff04eb82 */ /* 0x000e620000000a00 */
[----:B------:R-:W-:Y:S01]  /*02b0*/  IMAD.MOV.U32 R16, RZ, RZ, RZ ;  /* 0x000000ffff107224 */ /* 0x000fe200078e00ff */
[----:B------:R-:W-:Y:S01]  /*02c0*/  @!P6 IADD3 R11, PT, PT, R10, R11, RZ ;  /* 0x0000000b0a0be210 */ /* 0x000fe20007ffe0ff */
[----:B---3--:R-:W-:Y:S01]  /*02d0*/  @!P3 IMAD.WIDE.U32 R26, R15, 0x2, R12 ;  /* 0x000000020f1ab825 */ /* 0x008fe200078e000c */
[----:B------:R-:W-:-:S03]  /*02e0*/  CS2R R12, SRZ ;  /* 0x00000000000c7805 */ /* 0x000fc6000001ff00 */
[----:B------:R-:W-:Y:S01]  /*02f0*/  IMAD.MOV.U32 R14, RZ, RZ, RZ ;  /* 0x000000ffff0e7224 */ /* 0x000fe200078e00ff */
[----:B------:R1:W5:Y:S01]  /*0300*/  @!P5 LDG.E.S16 R16, desc[UR4][R22.64] ;  /* 0x000000041610d981 */ /* 0x000362000c1e1700 */
[----:B------:R-:W-:-:S04]  /*0310*/  IMAD.MOV.U32 R0, RZ, RZ, RZ ;  /* 0x000000ffff007224 */ /* 0x000fc800078e00ff */
[----:B------:R-:W5:Y:S01]  /*0320*/  @!P4 LDG.E.S16 R14, desc[UR4][R24.64] ;  /* 0x00000004180ec981 */ /* 0x000f62000c1e1700 */
[----:B0-----:R-:W-:-:S03]  /*0330*/  @!P1 IMAD.WIDE.U32 R20, R19, 0x2, R2 ;  /* 0x0000000213149825 */ /* 0x001fc600078e0002 */
[----:B------:R-:W5:Y:S04]  /*0340*/  @!P3 LDG.E.S16 R0, desc[UR4][R26.64] ;  /* 0x000000041a00b981 */ /* 0x000f68000c1e1700 */
[----:B------:R-:W5:Y:S01]  /*0350*/  @!P1 LDG.E.S16 R13, desc[UR4][R20.64] ;  /* 0x00000004140d9981 */ /* 0x000f62000c1e1700 */
[----:B-1----:R-:W-:Y:S02]  /*0360*/  @!P6 IMAD.WIDE.U32 R22, R11, 0x2, R4 ;  /* 0x000000020b16e825 */ /* 0x002fe400078e0004 */
[----:B------:R-:W0:Y:S03]  /*0370*/  @!P0 LDC.64 R4, c[0x0][0x390] ;  /* 0x0000e400ff048b82 */ /* 0x000e260000000a00 */
[----:B------:R-:W5:Y:S01]  /*0380*/  @!P6 LDG.E.S16 R12, desc[UR4][R22.64] ;  /* 0x00000004160ce981 */ /* 0x000f62000c1e1700 */
[----:B------:R-:W-:-:S02]  /*0390*/  @!P0 IMAD.IADD R3, R10, 0x1, R7 ;  /* 0x000000010a038824 */ /* 0x000fc400078e0207 */
[----:B------:R-:W-:Y:S02]  /*03a0*/  IMAD.MOV.U32 R15, RZ, RZ, RZ ;  /* 0x000000ffff0f7224 */ /* 0x000fe400078e00ff */
[----:B------:R-:W1:Y:S01]  /*03b0*/  LDC.U16 R11, c[0x0][0x386] ;  /* 0x0000e180ff0b7b82 */ /* 0x000e620000000400 */
[----:B0-----:R-:W-:-:S05]  /*03c0*/  @!P0 IMAD.WIDE.U32 R4, R3, 0x2, R4 ;  /* 0x0000000203048825 */ /* 0x001fca00078e0004 */
[----:B------:R-:W5:Y:S01]  /*03d0*/  @!P0 LDG.E.S16 R15, desc[UR4][R4.64] ;  /* 0x00000004040f8981 */ /* 0x000f62000c1e1700 */
[----:B------:R-:W-:Y:S01]  /*03e0*/  ISETP.GE.U32.AND P0, PT, R7, R6, PT ;  /* 0x000000060700720c */ /* 0x000fe20003f06070 */
[----:B----4-:R-:W-:-:S12]  /*03f0*/  @!P2 IMAD.WIDE.U32 R8, R17, 0x2, R8 ;  /* 0x000000021108a825 */ /* 0x010fd800078e0008 */
[----:B------:R-:W0:Y:S01]  /*0400*/  @!P0 LDC.64 R2, c[0x0][0x388] ;  /* 0x0000e200ff028b82 */ /* 0x000e220000000a00 */
[----:B------:R-:W-:Y:S01]  /*0410*/  IMAD.MOV.U32 R17, RZ, RZ, RZ ;  /* 0x000000ffff117224 */ /* 0x000fe200078e00ff */
[----:B------:R-:W-:Y:S05]  /*0420*/  BSSY.RECONVERGENT B0, `(.L_x_17481) ;  /* 0x000001a000007945 */ /* 0x000fea0003800200 */
[----:B------:R1:W5:Y:S02]  /*0430*/  @!P2 LDG.E.S16 R17, desc[UR4][R8.64] ;  /* 0x000000040811a981 */ /* 0x000364000c1e1700 */
[----:B-1----:R-:W-:Y:S01]  /*0440*/  PRMT R8, R11, 0x9910, RZ ;  /* 0x000099100b087816 */ /* 0x002fe200000000ff */
[----:B------:R-:W-:Y:S06]  /*0450*/  @P0 BRA `(.L_x_17482) ;  /* 0x0000000000580947 */ /* 0x000fec0003800000 */
[-C--:B-----5:R-:W-:Y:S02]  /*0460*/  IABS R9, R15.reuse ;  /* 0x0000000f00097213 */ /* 0x0a0fe40000000000 */
[----:B------:R-:W-:Y:S02]  /*0470*/  IABS R21, R15 ;  /* 0x0000000f00157213 */ /* 0x000fe40000000000 */
[----:B------:R-:W1:Y:S01]  /*0480*/  I2F.RP R11, R9 ;  /* 0x00000009000b7306 */ /* 0x000e620000209400 */
[----:B------:R-:W-:-:S07]  /*0490*/  ISETP.GE.AND P3, PT, R8, RZ, PT ;  /* 0x000000ff0800720c */ /* 0x000fce0003f66270 */
[----:B-1----:R-:W1:Y:S02]  /*04a0*/  MUFU.RCP R11, R11 ;  /* 0x0000000b000b7308 */ /* 0x002e640000001000 */
[----:B-1----:R-:W-:Y:S01]  /*04b0*/  IADD3 R4, PT, PT, R11, 0xffffffe, RZ ;  /* 0x0ffffffe0b047810 */ /* 0x002fe20007ffe0ff */
[----:B------:R-:W-:-:S05]  /*04c0*/  IMAD.MOV R11, RZ, RZ, -R21 ;  /* 0x000000ffff0b7224 */ /* 0x000fca00078e0a15 */
[----:B------:R1:W2:Y:S02]  /*04d0*/  F2I.FTZ.U32.TRUNC.NTZ R5, R4 ;  /* 0x0000000400057305 */ /* 0x0002a4000021f000 */
[----:B-1----:R-:W-:Y:S02]  /*04e0*/  IMAD.MOV.U32 R4, RZ, RZ, RZ ;  /* 0x000000ffff047224 */ /* 0x002fe400078e00ff */
[----:B--2---:R-:W-:-:S04]  /*04f0*/  IMAD.MOV R20, RZ, RZ, -R5 ;  /* 0x000000ffff147224 */ /* 0x004fc800078e0a05 */
        /* <DEDUP_REMOVED lines=12> */
.L_x_17482:
[----:B------:R-:W-:Y:S05]  /*05c0*/  BSYNC.RECONVERGENT B0 ;  /* 0x0000000000007941 */ /* 0x000fea0003800200 */
.L_x_17481:
[C---:B------:R-:W-:Y:S01]  /*05d0*/  IADD3 R9, PT, PT, R7.reuse, 0x80, RZ ;  /* 0x0000008007097810 */ /* 0x040fe20007ffe0ff */
[C---:B------:R-:W-:Y:S01]  /*05e0*/  VIADD R5, R7.reuse, 0x100 ;  /* 0x0000010007057836 */ /* 0x040fe20000000000 */
[----:B------:R-:W-:Y:S01]  /*05f0*/  BSSY.RECONVERGENT B0, `(.L_x_17483) ;  /* 0x000001d000007945 */ /* 0x000fe20003800200 */
[----:B-----5:R-:W-:Y:S01]  /*0600*/  VIADD R15, R7, 0x180 ;  /* 0x00000180070f7836 */ /* 0x020fe20000000000 */
[-C--:B------:R-:W-:Y:S02]  /*0610*/  ISETP.GE.U32.AND P1, PT, R9, R6.reuse, PT ;  /* 0x000000060900720c */ /* 0x080fe40003f26070 */
[-C--:B------:R-:W-:Y:S02]  /*0620*/  ISETP.GE.U32.AND P5, PT, R5, R6.reuse, PT ;  /* 0x000000060500720c */ /* 0x080fe40003fa6070 */
[----:B------:R-:W-:-:S09]  /*0630*/  ISETP.GE.U32.AND P6, PT, R15, R6, PT ;  /* 0x000000060f00720c */ /* 0x000fd20003fc6070 */
[----:B------:R-:W-:Y:S05]  /*0640*/  @P1 BRA `(.L_x_17484) ;  /* 0x00000000005c1947 */ /* 0x000fea0003800000 */
[-C--:B------:R-:W-:Y:S02]  /*0650*/  IABS R15, R18.reuse ;  /* 0x00000012000f7213 */ /* 0x080fe40000000000 */
[----:B------:R-:W-:Y:S02]  /*0660*/  IABS R23, R18 ;  /* 0x0000001200177213 */ /* 0x000fe40000000000 */
[----:B------:R-:W1:Y:S01]  /*0670*/  I2F.RP R19, R15 ;  /* 0x0000000f00137306 */ /* 0x000e620000209400 */
[----:B------:R-:W-:Y:S02]  /*0680*/  IABS R22, R8 ;  /* 0x0000000800167213 */ /* 0x000fe40000000000 */
[----:B------:R-:W-:-:S05]  /*0690*/  ISETP.GE.AND P3, PT, R8, RZ, PT ;  /* 0x000000ff0800720c */ /* 0x000fca0003f66270 */
[----:B-1----:R-:W1:Y:S02]  /*06a0*/  MUFU.RCP R19, R19 ;  /* 0x0000001300137308 */ /* 0x002e640000001000 */
[----:B-1----:R-:W-:-:S06]  /*06b0*/  VIADD R4, R19, 0xffffffe ;  /* 0x0ffffffe13047836 */ /* 0x002fcc0000000000 */
[----:B------:R1:W2:Y:S02]  /*06c0*/  F2I.FTZ.U32.TRUNC.NTZ R5, R4 ;  /* 0x0000000400057305 */ /* 0x0002a4000021f000 */
[----:B-1----:R-:W-:Y:S02]  /*06d0*/  IMAD.MOV.U32 R4, RZ, RZ, RZ ;  /* 0x000000ffff047224 */ /* 0x002fe400078e00ff */
[----:B--2---:R-:W-:-:S04]  /*06e0*/  IMAD.MOV R20, RZ, RZ, -R5 ;  /* 0x000000ffff147224 */ /* 0x004fc800078e0a05 */
[----:B------:R-:W-:Y:S01]  /*06f0*/  IMAD R21, R20, R15, RZ ;  /* 0x0000000f14157224 */ /* 0x000fe200078e02ff */
[----:B------:R-:W-:-:S03]  /*0700*/  IADD3 R20, PT, PT, RZ, -R23, RZ ;  /* 0x80000017ff147210 */ /* 0x000fc60007ffe0ff */
        /* <DEDUP_REMOVED lines=11> */
.L_x_17484:
[----:B------:R-:W-:Y:S05]  /*07c0*/  BSYNC.RECONVERGENT B0 ;  /* 0x0000000000007941 */ /* 0x000fea0003800200 */
.L_x_17483:
        /* <DEDUP_REMOVED lines=9> */
[----:B0-----:R-:W-:Y:S01]  /*0860*/  @!P0 IMAD.WIDE.U32 R2, R5, 0x2, R2 ;  /* 0x0000000205028825 */ /* 0x001fe200078e0002 */
[----:B------:R-:W-:Y:S01]  /*0870*/  ISETP.GE.U32.AND P4, PT, R23, R6, PT ;  /* 0x000000061700720c */ /* 0x000fe20003f86070 */
[----:B------:R-:W-:-:S12]  /*0880*/  @P5 BRA `(.L_x_17486) ;  /* 0x00000000005c5947 */ /* 0x000fd80003800000 */
[-C--:B------:R-:W-:Y:S02]  /*0890*/  IABS R18, R16.reuse ;  /* 0x0000001000127213 */ /* 0x080fe40000000000 */
[----:B------:R-:W-:Y:S02]  /*08a0*/  IABS R20, R16 ;  /* 0x0000001000147213 */ /* 0x000fe40000000000 */
[----:B------:R-:W0:Y:S01]  /*08b0*/  I2F.RP R19, R18 ;  /* 0x0000001200137306 */ /* 0x000e220000209400 */
[----:B------:R-:W-:Y:S02]  /*08c0*/  IABS R22, R8 ;  /* 0x0000000800167213 */ /* 0x000fe40000000000 */
[----:B------:R-:W-:-:S05]  /*08d0*/  IMAD.MOV R20, RZ, RZ, -R20 ;  /* 0x000000ffff147224 */ /* 0x000fca00078e0a14 */
        /* <DEDUP_REMOVED lines=10> */
[----:B------:R-:W-:-:S05]  /*0980*/  @!P5 IMAD.IADD R5, R5, 0x1, -R18 ;  /* 0x000000010505d824 */ /* 0x000fca00078e0a12 */
[----:B------:R-:W-:-:S13]  /*0990*/  ISETP.GT.U32.AND P5, PT, R18, R5, PT ;  /* 0x000000051200720c */ /* 0x000fda0003fa4070 */
[----:B------:R-:W-:Y:S02]  /*09a0*/  @!P5 IADD3 R5, PT, PT, R5, -R18, RZ ;  /* 0x800000120505d210 */ /* 0x000fe40007ffe0ff */
[----:B------:R-:W-:-:S03]  /*09b0*/  ISETP.GE.AND P5, PT, R8, RZ, PT ;  /* 0x000000ff0800720c */ /* 0x000fc60003fa6270 */
[----:B------:R-:W-:-:S10]  /*09c0*/  IMAD.MOV.U32 R18, RZ, RZ, R5 ;  /* 0x000000ffff127224 */ /* 0x000fd400078e0005 */
[----:B------:R-:W-:Y:S01]  /*09d0*/  @!P5 IMAD.MOV R18, RZ, RZ, -R18 ;  /* 0x000000ffff12d224 */ /* 0x000fe200078e0a12 */
[----:B------:R-:W-:-:S13]  /*09e0*/  ISETP.NE.AND P5, PT, R16, RZ, PT ;  /* 0x000000ff1000720c */ /* 0x000fda0003fa5270 */
[----:B------:R-:W-:-:S07]  /*09f0*/  @!P5 LOP3.LUT R18, RZ, R16, RZ, 0x33, !PT ;  /* 0x00000010ff12d212 */ /* 0x000fce00078e33ff */
.L_x_17486:
[----:B------:R-:W-:Y:S05]  /*0a00*/  BSYNC.RECONVERGENT B0 ;  /* 0x0000000000007941 */ /* 0x000fea0003800200 */
.L_x_17485:
[----:B------:R-:W-:Y:S04]  /*0a10*/  BSSY.RECONVERGENT B0, `(.L_x_17487) ;  /* 0x0000019000007945 */ /* 0x000fe80003800200 */
[----:B------:R-:W-:Y:S05]  /*0a20*/  @P6 BRA `(.L_x_17488) ;  /* 0x00000000005c6947 */ /* 0x000fea0003800000 */
        /* <DEDUP_REMOVED lines=23> */
.L_x_17488:
[----:B------:R-:W-:Y:S05]  /*0ba0*/  BSYNC.RECONVERGENT B0 ;  /* 0x0000000000007941 */ /* 0x000fea0003800200 */
.L_x_17487:
[----:B------:R-:W-:Y:S04]  /*0bb0*/  BSSY.RECONVERGENT B0, `(.L_x_17489) ;  /* 0x0000019000007945 */ /* 0x000fe80003800200 */
[----:B------:R-:W-:Y:S05]  /*0bc0*/  @P1 BRA `(.L_x_17490) ;  /* 0x00000000005c1947 */ /* 0x000fea0003800000 */
[-C--:B------:R-:W-:Y:S02]  /*0bd0*/  IABS R14, R0.reuse ;  /* 0x00000000000e7213 */ /* 0x080fe40000000000 */
        /* <DEDUP_REMOVED lines=22> */
.L_x_17490:
[----:B------:R-:W-:Y:S05]  /*0d40*/  BSYNC.RECONVERGENT B0 ;  /* 0x0000000000007941 */ /* 0x000fea0003800200 */
.L_x_17489:
        /* <DEDUP_REMOVED lines=25> */
.L_x_17492:
[----:B------:R-:W-:Y:S05]  /*0ee0*/  BSYNC.RECONVERGENT B0 ;  /* 0x0000000000007941 */ /* 0x000fea0003800200 */
.L_x_17491:
        /* <DEDUP_REMOVED lines=8> */
[----:B0-----:R-:W-:-:S06]  /*0f70*/  IADD3 R4, PT, PT, R19, 0xffffffe, RZ ;  /* 0x0ffffffe13047810 */ /* 0x001fcc0007ffe0ff */
[----:B------:R0:W1:Y:S02]  /*0f80*/  F2I.FTZ.U32.TRUNC.NTZ R5, R4 ;  /* 0x0000000400057305 */ /* 0x000064000021f000 */
[----:B0-----:R-:W-:Y:S02]  /*0f90*/  HFMA2 R4, -RZ, RZ, 0, 0 ;  /* 0x00000000ff047431 */ /* 0x001fe400000001ff */
[----:B-1----:R-:W-:-:S04]  /*0fa0*/  IMAD.MOV R20, RZ, RZ, -R5 ;  /* 0x000000ffff147224 */ /* 0x002fc800078e0a05 */
        /* <DEDUP_REMOVED lines=13> */
.L_x_17494:
[----:B------:R-:W-:Y:S05]  /*1080*/  BSYNC.RECONVERGENT B0 ;  /* 0x0000000000007941 */ /* 0x000fea0003800200 */
.L_x_17493:
        /* <DEDUP_REMOVED lines=8> */
[----:B0-----:R-:W-:-:S06]  /*1110*/  VIADD R4, R19, 0xffffffe ;  /* 0x0ffffffe13047836 */ /* 0x001fcc0000000000 */
        /* <DEDUP_REMOVED lines=15> */
.L_x_17496:
[----:B------:R-:W-:Y:S05]  /*1210*/  BSYNC.RECONVERGENT B0 ;  /* 0x0000000000007941 */ /* 0x000fea0003800200 */
.L_x_17495:
[----:B------:R-:W-:Y:S01]  /*1220*/  @!P0 MOV R7, R9 ;  /* 0x0000000900078202 */ /* 0x000fe20000000f00 */
        /* <DEDUP_REMOVED lines=17> */
.L_x_17499:
[----:B------:R-:W-:-:S13]  /*1340*/  ISETP.GE.U32.AND P0, PT, R7, R6, PT ;  /* 0x000000060700720c */ /* 0x000fda0003f06070 */
[----:B------:R-:W-:Y:S05]  /*1350*/  @P0 BRA `(.L_x_17501) ;  /* 0x0000000000300947 */ /* 0x000fea0003800000 */
[----:B0-----:R-:W0:Y:S01]  /*1360*/  LDC.64 R2, c[0x0][0x388] ;  /* 0x0000e200ff027b82 */ /* 0x001e220000000a00 */
[----:B------:R-:W-:Y:S01]  /*1370*/  IMAD.IADD R5, R10, 0x1, R7 ;  /* 0x000000010a057824 */ /* 0x000fe200078e0207 */
[----:B------:R-:W-:-:S03]  /*1380*/  IADD3 R7, PT, PT, R7, 0x80, RZ ;  /* 0x0000008007077810 */ /* 0x000fc60007ffe0ff */
[----:B0-----:R-:W-:-:S05]  /*1390*/  IMAD.WIDE.U32 R2, R5, 0x2, R2 ;  /* 0x0000000205027825 */ /* 0x001fca00078e0002 */
[----:B------:R1:W-:Y:S02]  /*13a0*/  STG.E.U16 desc[UR4][R2.64], R16 ;  /* 0x0000001002007986 */ /* 0x0003e4000c101504 */
.L_x_17500:
[----:B------:R-:W-:-:S13]  /*13b0*/  ISETP.GE.U32.AND P0, PT, R7, R6, PT ;  /* 0x000000060700720c */ /* 0x000fda0003f06070 */
[----:B------:R-:W-:Y:S05]  /*13c0*/  @P0 BRA `(.L_x_17502) ;  /* 0x0000000000340947 */ /* 0x000fea0003800000 */
[----:B01----:R-:W0:Y:S01]  /*13d0*/  LDC.64 R2, c[0x0][0x388] ;  /* 0x0000e200ff027b82 */ /* 0x003e220000000a00 */
[----:B------:R-:W-:Y:S02]  /*13e0*/  IMAD.IADD R5, R10, 0x1, R7 ;  /* 0x000000010a057824 */ /* 0x000fe400078e0207 */
[----:B------:R-:W-:Y:S02]  /*13f0*/  VIADD R7, R7, 0x80 ;  /* 0x0000008007077836 */ /* 0x000fe40000000000 */
[----:B0-----:R-:W-:-:S05]  /*1400*/  IMAD.WIDE.U32 R2, R5, 0x2, R2 ;  /* 0x0000000205027825 */ /* 0x001fca00078e0002 */
[----:B------:R1:W-:Y:S02]  /*1410*/  STG.E.U16 desc[UR4][R2.64], R14 ;  /* 0x0000000e02007986 */ /* 0x0003e4000c101504 */
.L_x_17501:
        /* <DEDUP_REMOVED lines=8> */
.L_x_17502:
[----:B------:R-:W-:Y:S05]  /*14a0*/  BSYNC.RELIABLE B1 ;  /* 0x0000000000017941 */ /* 0x000fea0003800100 */
.L_x_17498:
[----:B------:R-:W-:-:S13]  /*14b0*/  ISETP.GE.U32.AND P0, PT, R7, R6, PT ;  /* 0x000000060700720c */ /* 0x000fda0003f06070 */
[----:B012---:R-:W0:Y:S01]  /*14c0*/  @!P0 LDC.64 R2, c[0x0][0x388] ;  /* 0x0000e200ff028b82 */ /* 0x007e220000000a00 */
[----:B------:R-:W-:Y:S01]  /*14d0*/  @!P0 IMAD.IADD R5, R10, 0x1, R7 ;  /* 0x000000010a058824 */ /* 0x000fe200078e0207 */
[----:B------:R-:W-:-:S03]  /*14e0*/  @!P0 IADD3 R7, PT, PT, R7, 0x80, RZ ;  /* 0x0000008007078810 */ /* 0x000fc60007ffe0ff */
[----:B0-----:R-:W-:-:S05]  /*14f0*/  @!P0 IMAD.WIDE.U32 R2, R5, 0x2, R2 ;  /* 0x0000000205028825 */ /* 0x001fca00078e0002 */
[----:B------:R2:W-:Y:S02]  /*1500*/  @!P0 STG.E.U16 desc[UR4][R2.64], R17 ;  /* 0x0000001102008986 */ /* 0x0005e4000c101504 */
.L_x_17503:
[----:B------:R-:W-:Y:S05]  /*1510*/  BSYNC.RECONVERGENT B0 ;  /* 0x0000000000007941 */ /* 0x000fea0003800200 */
.L_x_17497:
        /* <DEDUP_REMOVED lines=8> */
.L_x_17480:
        /* <DEDUP_REMOVED lines=8> */
[----:B--2---:R-:W-:-:S02]  /*1620*/  PRMT R20, R0, 0x9910, RZ ;  /* 0x0000991000147816 */ /* 0x004fc400000000ff */
[----:B------:R-:W-:Y:S02]  /*1630*/  PRMT R19, R0, 0xbb32, RZ ;  /* 0x0000bb3200137816 */ /* 0x000fe400000000ff */
[----:B------:R-:W-:Y:S02]  /*1640*/  IABS R22, R20 ;  /* 0x0000001400167213 */ /* 0x000fe40000000000 */
[----:B------:R-:W-:Y:S02]  /*1650*/  IABS R23, R19 ;  /* 0x0000001300177213 */ /* 0x000fe40000000000 */
[----:B------:R-:W1:Y:S01]  /*1660*/  I2F.RP R8, R22 ;  /* 0x0000001600087306 */ /* 0x000e620000209400 */
[C---:B---3--:R-:W-:Y:S02]  /*1670*/  PRMT R12, R5.reuse, 0x9910, RZ ;  /* 0x00009910050c7816 */ /* 0x048fe400000000ff */
[----:B------:R-:W-:Y:S02]  /*1680*/  PRMT R16, R5, 0xbb32, RZ ;  /* 0x0000bb3205107816 */ /* 0x000fe400000000ff */
[----:B------:R-:W-:-:S02]  /*1690*/  IABS R17, R12 ;  /* 0x0000000c00117213 */ /* 0x000fc40000000000 */
[----:B------:R-:W-:Y:S01]  /*16a0*/  IABS R18, R16 ;  /* 0x0000001000127213 */ /* 0x000fe20000000000 */
[----:B0-----:R-:W0:Y:S01]  /*16b0*/  I2F.RP R3, R23 ;  /* 0x0000001700037306 */ /* 0x001e220000209400 */
[----:B----4-:R-:W-:-:S04]  /*16c0*/  PRMT R0, R4, 0x9910, RZ ;  /* 0x0000991004007816 */ /* 0x010fc800000000ff */
[----:B------:R-:W-:-:S03]  /*16d0*/  IABS R15, R0 ;  /* 0x00000000000f7213 */ /* 0x000fc60000000000 */
[----:B-1----:R-:W1:Y:S08]  /*16e0*/  MUFU.RCP R8, R8 ;  /* 0x0000000800087308 */ /* 0x002e700000001000 */
[----:B0-----:R-:W0:Y:S08]  /*16f0*/  MUFU.RCP R3, R3 ;  /* 0x0000000300037308 */ /* 0x001e300000001000 */
[----:B------:R-:W2:Y:S01]  /*1700*/  I2F.RP R13, R17 ;  /* 0x00000011000d7306 */ /* 0x000ea20000209400 */
[----:B-1----:R-:W-:-:S07]  /*1710*/  VIADD R6, R8, 0xffffffe ;  /* 0x0ffffffe08067836 */ /* 0x002fce0000000000 */
[----:B------:R-:W1:Y:S01]  /*1720*/  I2F.RP R5, R18 ;  /* 0x0000001200057306 */ /* 0x000e620000209400 */
[----:B0-----:R-:W-:-:S07]  /*1730*/  IADD3 R9, PT, PT, R3, 0xffffffe, RZ ;  /* 0x0ffffffe03097810 */ /* 0x001fce0007ffe0ff */
[----:B------:R-:W-:Y:S08]  /*1740*/  I2F.RP R14, R15 ;  /* 0x0000000f000e7306 */ /* 0x000ff00000209400 */
[----:B--2---:R-:W0:Y:S08]  /*1750*/  MUFU.RCP R13, R13 ;  /* 0x0000000d000d7308 */ /* 0x004e300000001000 */
[----:B------:R2:W3:Y:S08]  /*1760*/  F2I.FTZ.U32.TRUNC.NTZ R7, R6 ;  /* 0x0000000600077305 */ /* 0x0004f0000021f000 */
[----:B-1----:R-:W1:Y:S01]  /*1770*/  MUFU.RCP R5, R5 ;  /* 0x0000000500057308 */ /* 0x002e620000001000 */
[----:B0-----:R-:W-:Y:S01]  /*1780*/  VIADD R8, R13, 0xffffffe ;  /* 0x0ffffffe0d087836 */ /* 0x001fe20000000000 */
[----:B------:R-:W-:Y:S01]  /*1790*/  PRMT R13, R4, 0xbb32, RZ ;  /* 0x0000bb32040d7816 */ /* 0x000fe200000000ff */
[----:B--2---:R-:W-:-:S02]  /*17a0*/  IMAD.MOV.U32 R6, RZ, RZ, RZ ;  /* 0x000000ffff067224 */ /* 0x004fc400078e00ff */
[----:B---3--:R-:W-:-:S03]  /*17b0*/  IMAD.MOV R25, RZ, RZ, -R7 ;  /* 0x000000ffff197224 */ /* 0x008fc600078e0a07 */
[----:B------:R-:W0:Y:S01]  /*17c0*/  F2I.FTZ.U32.TRUNC.NTZ R9, R9 ;  /* 0x0000000900097305 */ /* 0x000e22000021f000 */
[----:B------:R-:W-:-:S07]  /*17d0*/  IMAD R25, R25, R22, RZ ;  /* 0x0000001619197224 */ /* 0x000fce00078e02ff */
[----:B------:R2:W3:Y:S01]  /*17e0*/  MUFU.RCP R2, R14 ;  /* 0x0000000e00027308 */ /* 0x0004e20000001000 */
[----:B-1----:R-:W-:Y:S01]  /*17f0*/  IADD3 R4, PT, PT, R5, 0xffffffe, RZ ;  /* 0x0ffffffe05047810 */ /* 0x002fe20007ffe0ff */
[----:B0-----:R-:W-:-:S06]  /*1800*/  IMAD.MOV R24, RZ, RZ, -R9 ;  /* 0x000000ffff187224 */ /* 0x001fcc00078e0a09 */
[----:B------:R0:W1:Y:S01]  /*1810*/  F2I.FTZ.U32.TRUNC.NTZ R3, R8 ;  /* 0x0000000800037305 */ /* 0x000062000021f000 */
[----:B--2---:R-:W-:Y:S01]  /*1820*/  IABS R14, R13 ;  /* 0x0000000d000e7213 */ /* 0x004fe20000000000 */
[----:B------:R-:W-:Y:S02]  /*1830*/  IMAD R27, R24, R23, RZ ;  /* 0x00000017181b7224 */ /* 0x000fe400078e02ff */
[----:B------:R-:W-:Y:S02]  /*1840*/  IMAD.HI.U32 R24, R7, R25, R6 ;  /* 0x0000001907187227 */ /* 0x000fe400078e0006 */
[----:B------:R-:W2:Y:S02]  /*1850*/  LDC.U16 R6, c[0x0][0x386] ;  /* 0x0000e180ff067b82 */ /* 0x000ea40000000400 */
[----:B------:R1:W4:Y:S01]  /*1860*/  F2I.FTZ.U32.TRUNC.NTZ R5, R4 ;  /* 0x0000000400057305 */ /* 0x000322000021f000 */
[----:B---3--:R-:W-:Y:S02]  /*1870*/  VIADD R2, R2, 0xffffffe ;  /* 0x0ffffffe02027836 */ /* 0x008fe40000000000 */
[----:B0-----:R-:W-:-:S05]  /*1880*/  HFMA2 R8, -RZ, RZ, 0, 0 ;  /* 0x00000000ff087431 */ /* 0x001fca00000001ff */
[----:B------:R-:W0:Y:S01]  /*1890*/  I2F.RP R25, R14 ;  /* 0x0000000e00197306 */ /* 0x000e220000209400 */
[----:B-1----:R-:W-:Y:S02]  /*18a0*/  IMAD.MOV R4, RZ, RZ, -R3 ;  /* 0x000000ffff047224 */ /* 0x002fe400078e0a03 */
[----:B------:R-:W-:Y:S01]  /*18b0*/  IMAD.HI.U32 R8, R9, R27, R8 ;  /* 0x0000001b09087227 */ /* 0x000fe200078e0008 */
[----:B----4-:R-:W-:-:S04]  /*18c0*/  IADD3 R27, PT, PT, RZ, -R5, RZ ;  /* 0x80000005ff1b7210 */ /* 0x010fc80007ffe0ff */
[----:B------:R1:W3:Y:S01]  /*18d0*/  F2I.FTZ.U32.TRUNC.NTZ R7, R2 ;  /* 0x0000000200077305 */ /* 0x0002e2000021f000 */
[----:B------:R-:W-:Y:S02]  /*18e0*/  IMAD R9, R4, R17, RZ ;  /* 0x0000001104097224 */ /* 0x000fe400078e02ff */
[----:B------:R-:W-:-:S05]  /*18f0*/  IMAD.MOV.U32 R4, RZ, RZ, RZ ;  /* 0x000000ffff047224 */ /* 0x000fca00078e00ff */
[----:B0-----:R-:W0:Y:S01]  /*1900*/  MUFU.RCP R25, R25 ;  /* 0x0000001900197308 */ /* 0x001e220000001000 */
[----:B-1----:R-:W-:-:S04]  /*1910*/  IMAD.MOV.U32 R2, RZ, RZ, RZ ;  /* 0x000000ffff027224 */ /* 0x002fc800078e00ff */
[----:B------:R-:W-:Y:S01]  /*1920*/  IMAD.HI.U32 R9, R3, R9, R2 ;  /* 0x0000000903097227 */ /* 0x000fe200078e0002 */
[----:B---3--:R-:W-:-:S03]  /*1930*/  IADD3 R26, PT, PT, RZ, -R7, RZ ;  /* 0x80000007ff1a7210 */ /* 0x008fc60007ffe0ff */
[----:B------:R-:W-:Y:S01]  /*1940*/  IMAD R3, R27, R18, RZ ;  /* 0x000000121b037224 */ /* 0x000fe200078e02ff */
[----:B------:R-:W-:-:S03]  /*1950*/  IABS R27, R19 ;  /* 0x00000013001b7213 */ /* 0x000fc60000000000 */
[----:B------:R-:W-:Y:S01]  /*1960*/  IMAD.HI.U32 R4, R5, R3, R4 ;  /* 0x0000000305047227 */ /* 0x000fe200078e0004 */
[----:B--2---:R-:W-:-:S03]  /*1970*/  PRMT R5, R6, 0x9910, RZ ;  /* 0x0000991006057816 */ /* 0x004fc600000000ff */
[----:B------:R-:W-:Y:S01]  /*1980*/  IMAD R3, R26, R15, RZ ;  /* 0x0000000f1a037224 */ /* 0x000fe200078e02ff */
[----:B------:R-:W-:Y:S01]  /*1990*/  IABS R26, R20 ;  /* 0x00000014001a7213 */ /* 0x000fe20000000000 */
[----:B------:R-:W-:Y:S02]  /*19a0*/  IMAD.MOV.U32 R6, RZ, RZ, RZ ;  /* 0x000000ffff067224 */ /* 0x000fe400078e00ff */
[----:B0-----:R-:W-:Y:S01]  /*19b0*/  VIADD R2, R25, 0xffffffe ;  /* 0x0ffffffe19027836 */ /* 0x001fe20000000000 */
[----:B------:R-:W-:Y:S01]  /*19c0*/  IADD3 R25, PT, PT, RZ, -R26, RZ ;  /* 0x8000001aff197210 */ /* 0x000fe20007ffe0ff */
[----:B------:R-:W-:Y:S01]  /*19d0*/  IMAD.HI.U32 R6, R7, R3, R6 ;  /* 0x0000000307067227 */ /* 0x000fe200078e0006 */
[----:B------:R-:W-:Y:S01]  /*19e0*/  IABS R7, R5 ;  /* 0x0000000500077213 */ /* 0x000fe20000000000 */
[----:B------:R0:W1:Y:S02]  /*19f0*/  F2I.FTZ.U32.TRUNC.NTZ R3, R2 ;  /* 0x0000000200037305 */ /* 0x000064000021f000 */
[----:B------:R-:W-:-:S02]  /*1a00*/  IMAD.MOV R26, RZ, RZ, -R27 ;  /* 0x000000ffff1a7224 */ /* 0x000fc400078e0a1b */
[----:B------:R-:W-:-:S04]  /*1a10*/  IMAD.HI.U32 R24, R24, R7, RZ ;  /* 0x0000000718187227 */ /* 0x000fc800078e00ff */
[----:B------:R-:W-:-:S04]  /*1a20*/  IMAD.HI.U32 R8, R8, R7, RZ ;  /* 0x0000000708087227 */ /* 0x000fc800078e00ff */
[----:B0-----:R-:W-:Y:S02]  /*1a30*/  HFMA2 R2, -RZ, RZ, 0, 0 ;  /* 0x00000000ff027431 */ /* 0x001fe400000001ff */
[--C-:B------:R-:W-:Y:S01]  /*1a40*/  IMAD R25, R24, R25, R7.reuse ;  /* 0x0000001918197224 */ /* 0x100fe200078e0207 */
[C---:B-----5:R-:W-:Y:S01]  /*1a50*/  PRMT R24, R21.reuse, 0x9910, RZ ;  /* 0x0000991015187816 */ /* 0x060fe200000000ff */
[----:B------:R-:W-:Y:S01]  /*1a60*/  IMAD R8, R8, R26, R7 ;  /* 0x0000001a08087224 */ /* 0x000fe200078e0207 */
[----:B------:R-:W-:Y:S01]  /*1a70*/  PRMT R21, R21, 0xbb32, RZ ;  /* 0x0000bb3215157816 */ /* 0x000fe200000000ff */
[----:B-1----:R-:W-:Y:S01]  /*1a80*/  IMAD.MOV R27, RZ, RZ, -R3 ;  /* 0x000000ffff1b7224 */ /* 0x002fe200078e0a03 */
[----:B------:R-:W-:Y:S01]  /*1a90*/  ISETP.GT.U32.AND P0, PT, R22, R25, PT ;  /* 0x000000191600720c */ /* 0x000fe20003f04070 */
[----:B------:R-:W-:Y:S01]  /*1aa0*/  IMAD.HI.U32 R28, R9, R7, RZ ;  /* 0x00000007091c7227 */ /* 0x000fe200078e00ff */
[----:B------:R-:W-:-:S03]  /*1ab0*/  ISETP.GT.U32.AND P1, PT, R23, R8, PT ;  /* 0x000000081700720c */ /* 0x000fc60003f24070 */
[----:B------:R-:W-:Y:S02]  /*1ac0*/  IMAD R27, R27, R14, RZ ;  /* 0x0000000e1b1b7224 */ /* 0x000fe400078e02ff */
[----:B------:R-:W-:-:S04]  /*1ad0*/  IMAD.HI.U32 R4, R4, R7, RZ ;  /* 0x0000000704047227 */ /* 0x000fc800078e00ff */
[----:B------:R-:W-:Y:S01]  /*1ae0*/  IMAD.HI.U32 R26, R3, R27, R2 ;  /* 0x0000001b031a7227 */ /* 0x000fe200078e0002 */
[----:B------:R-:W-:Y:S02]  /*1af0*/  IABS R27, R24 ;  /* 0x00000018001b7213 */ /* 0x000fe40000000000 */
[----:B------:R-:W-:Y:S01]  /*1b00*/  IABS R2, R12 ;  /* 0x0000000c00027213 */ /* 0x000fe20000000000 */
[----:B------:R-:W-:Y:S01]  /*1b10*/  @!P0 IMAD.IADD R25, R25, 0x1, -R22 ;  /* 0x0000000119198824 */ /* 0x000fe200078e0a16 */
[----:B------:R-:W0:Y:S01]  /*1b20*/  I2F.RP R3, R27 ;  /* 0x0000001b00037306 */ /* 0x000e220000209400 */
[----:B------:R-:W-:Y:S01]  /*1b30*/  @!P1 IMAD.IADD R8, R8, 0x1, -R23 ;  /* 0x0000000108089824 */ /* 0x000fe200078e0a17 */
[----:B------:R-:W-:Y:S01]  /*1b40*/  ISETP.GE.AND P0, PT, R5, RZ, PT ;  /* 0x000000ff0500720c */ /* 0x000fe20003f06270 */
[----:B------:R-:W-:Y:S01]  /*1b50*/  IMAD.MOV R2, RZ, RZ, -R2 ;  /* 0x000000ffff027224 */ /* 0x000fe200078e0a02 */
[----:B------:R-:W-:Y:S01]  /*1b60*/  ISETP.GT.U32.AND P1, PT, R22, R25, PT ;  /* 0x000000191600720c */ /* 0x000fe20003f24070 */
[----:B------:R-:W-:Y:S01]  /*1b70*/  IMAD.HI.U32 R6, R6, R7, RZ ;  /* 0x0000000706067227 */ /* 0x000fe200078e00ff */
[----:B------:R-:W-:-:S03]  /*1b80*/  ISETP.GT.U32.AND P2, PT, R23, R8, PT ;  /* 0x000000081700720c */ /* 0x000fc60003f44070 */
[----:B------:R-:W-:Y:S01]  /*1b90*/  IMAD R28, R28, R2, R7 ;  /* 0x000000021c1c7224 */ /* 0x000fe200078e0207 */
[----:B------:R-:W-:Y:S01]  /*1ba0*/  IABS R2, R16 ;  /* 0x0000001000027213 */ /* 0x000fe20000000000 */
[----:B------:R-:W-:-:S03]  /*1bb0*/  IMAD.HI.U32 R26, R26, R7, RZ ;  /* 0x000000071a1a7227 */ /* 0x000fc600078e00ff */
[----:B------:R-:W-:Y:S01]  /*1bc0*/  IADD3 R9, PT, PT, RZ, -R2, RZ ;  /* 0x80000002ff097210 */ /* 0x000fe20007ffe0ff */
[----:B0-----:R-:W0:Y:S01]  /*1bd0*/  MUFU.RCP R3, R3 ;  /* 0x0000000300037308 */ /* 0x001e220000001000 */
[----:B------:R-:W-:Y:S02]  /*1be0*/  ISETP.GT.U32.AND P3, PT, R17, R28, PT ;  /* 0x0000001c1100720c */ /* 0x000fe40003f64070 */
[----:B------:R-:W-:Y:S01]  /*1bf0*/  @!P1 IADD3 R25, PT, PT, R25, -R22, RZ ;  /* 0x8000001619199210 */ /* 0x000fe20007ffe0ff */
[----:B------:R-:W-:Y:S01]  /*1c00*/  IMAD R9, R4, R9, R7 ;  /* 0x0000000904097224 */ /* 0x000fe200078e0207 */
[----:B------:R-:W-:Y:S01]  /*1c10*/  IABS R22, R21 ;  /* 0x0000001500167213 */ /* 0x000fe20000000000 */
[----:B------:R-:W-:Y:S01]  /*1c20*/  @!P2 IMAD.IADD R8, R8, 0x1, -R23 ;  /* 0x000000010808a824 */ /* 0x000fe200078e0a17 */
[----:B------:R-:W-:Y:S01]  /*1c30*/  ISETP.NE.AND P1, PT, R20, RZ, PT ;  /* 0x000000ff1400720c */ /* 0x000fe20003f25270 */
[----:B------:R-:W-:Y:S01]  /*1c40*/  @!P0 IMAD.MOV R25, RZ, RZ, -R25 ;  /* 0x000000ffff198224 */ /* 0x000fe200078e0a19 */
[----:B------:R-:W1:Y:S01]  /*1c50*/  I2F.RP R5, R22 ;  /* 0x0000001600057306 */ /* 0x000e620000209400 */
[----:B------:R-:W-:Y:S01]  /*1c60*/  ISETP.GT.U32.AND P4, PT, R18, R9, PT ;  /* 0x000000091200720c */ /* 0x000fe20003f84070 */
[----:B------:R-:W-:Y:S01]  /*1c70*/  @!P0 IMAD.MOV R8, RZ, RZ, -R8 ;  /* 0x000000ffff088224 */ /* 0x000fe200078e0a08 */
[----:B------:R-:W-:-:S02]  /*1c80*/  ISETP.NE.AND P2, PT, R19, RZ, PT ;  /* 0x000000ff1300720c */ /* 0x000fc40003f45270 */
[----:B------:R-:W-:Y:S01]  /*1c90*/  @!P3 IMAD.IADD R28, R28, 0x1, -R17 ;  /* 0x000000011c1cb824 */ /* 0x000fe200078e0a11 */
[----:B------:R-:W-:Y:S01]  /*1ca0*/  IABS R4, R0 ;  /* 0x0000000000047213 */ /* 0x000fe20000000000 */
[----:B0-----:R-:W-:-:S03]  /*1cb0*/  VIADD R23, R3, 0xffffffe ;  /* 0x0ffffffe03177836 */ /* 0x001fc60000000000 */
[----:B------:R-:W-:Y:S01]  /*1cc0*/  ISETP.GT.U32.AND P3, PT, R17, R28, PT ;  /* 0x0000001c1100720c */ /* 0x000fe20003f64070 */
[----:B------:R-:W-:Y:S01]  /*1cd0*/  F2I.FTZ.U32.TRUNC.NTZ R3, R23 ;  /* 0x0000001700037305 */ /* 0x000fe2000021f000 */
[----:B------:R-:W-:Y:S02]  /*1ce0*/  @!P1 LOP3.LUT R25, RZ, R20, RZ, 0x33, !PT ;  /* 0x00000014ff199212 */ /* 0x000fe400078e33ff */
[----:B------:R-:W-:Y:S02]  /*1cf0*/  @!P4 IADD3 R9, PT, PT, R9, -R18, RZ ;  /* 0x800000120909c210 */ /* 0x000fe40007ffe0ff */
[----:B------:R-:W-:Y:S02]  /*1d00*/  @!P2 LOP3.LUT R8, RZ, R19, RZ, 0x33, !PT ;  /* 0x00000013ff08a212 */ /* 0x000fe400078e33ff */
[----:B------:R-:W-:Y:S01]  /*1d10*/  ISETP.GT.U32.AND P1, PT, R18, R9, PT ;  /* 0x000000091200720c */ /* 0x000fe20003f24070 */
[----:B-1----:R-:W0:Y:S01]  /*1d20*/  MUFU.RCP R2, R5 ;  /* 0x0000000500027308 */ /* 0x002e220000001000 */
[----:B------:R-:W-:-:S03]  /*1d30*/  ISETP.NE.AND P2, PT, R12, RZ, PT ;  /* 0x000000ff0c00720c */ /* 0x000fc60003f45270 */
[----:B------:R-:W-:Y:S01]  /*1d40*/  @!P3 IMAD.IADD R28, R28, 0x1, -R17 ;  /* 0x000000011c1cb824 */ /* 0x000fe200078e0a11 */
[----:B------:R-:W-:Y:S02]  /*1d50*/  ISETP.NE.AND P3, PT, R16, RZ, PT ;  /* 0x000000ff1000720c */ /* 0x000fe40003f65270 */
[----:B------:R-:W-:Y:S02]  /*1d60*/  PRMT R8, R25, 0x5410, R8 ;  /* 0x0000541019087816 */ /* 0x000fe40000000008 */
[----:B------:R-:W-:-:S03]  /*1d70*/  @!P0 IADD3 R28, PT, PT, -R28, RZ, RZ ;  /* 0x000000ff1c1c8210 */ /* 0x000fc60007ffe1ff */
[----:B------:R-:W-:Y:S01]  /*1d80*/  @!P1 IMAD.IADD R9, R9, 0x1, -R18 ;  /* 0x0000000109099824 */ /* 0x000fe200078e0a12 */
[----:B------:R-:W-:Y:S02]  /*1d90*/  IABS R18, R21 ;  /* 0x0000001500127213 */ /* 0x000fe40000000000 */
[----:B------:R-:W-:Y:S01]  /*1da0*/  @!P2 LOP3.LUT R28, RZ, R12, RZ, 0x33, !PT ;  /* 0x0000000cff1ca212 */ /* 0x000fe200078e33ff */
[----:B------:R-:W-:Y:S01]  /*1db0*/  @!P0 IMAD.MOV R9, RZ, RZ, -R9 ;  /* 0x000000ffff098224 */ /* 0x000fe200078e0a09 */
[----:B0-----:R-:W-:Y:S02]  /*1dc0*/  IADD3 R2, PT, PT, R2, 0xffffffe, RZ ;  /* 0x0ffffffe02027810 */ /* 0x001fe40007ffe0ff */
[----:B------:R-:W-:Y:S02]  /*1dd0*/  @!P3 LOP3.LUT R9, RZ, R16, RZ, 0x33, !PT ;  /* 0x00000010ff09b212 */ /* 0x000fe400078e33ff */
[----:B------:R0:W1:Y:S01]  /*1de0*/  F2I.FTZ.U32.TRUNC.NTZ R5, R2 ;  /* 0x0000000200057305 */ /* 0x000062000021f000 */
[----:B------:R-:W-:-:S02]  /*1df0*/  ISETP.NE.AND P2, PT, R0, RZ, PT ;  /* 0x000000ff0000720c */ /* 0x000fc40003f45270 */
[----:B------:R-:W-:Y:S01]  /*1e00*/  ISETP.NE.AND P3, PT, R13, RZ, PT ;  /* 0x000000ff0d00720c */ /* 0x000fe20003f65270 */
[----:B0-----:R-:W-:Y:S01]  /*1e10*/  IMAD.MOV R2, RZ, RZ, -R4 ;  /* 0x000000ffff027224 */ /* 0x001fe200078e0a04 */
[----:B------:R-:W-:-:S03]  /*1e20*/  IADD3 R4, PT, PT, RZ, -R3, RZ ;  /* 0x80000003ff047210 */ /* 0x000fc60007ffe0ff */
[----:B------:R-:W-:Y:S01]  /*1e30*/  IMAD R6, R6, R2, R7 ;  /* 0x0000000206067224 */ /* 0x000fe200078e0207 */
[----:B------:R-:W-:Y:S01]  /*1e40*/  MOV R2, RZ ;  /* 0x000000ff00027202 */ /* 0x000fe20000000f00 */
[----:B------:R-:W-:Y:S02]  /*1e50*/  IMAD R17, R4, R27, RZ ;  /* 0x0000001b04117224 */ /* 0x000fe400078e02ff */
[----:B-1----:R-:W-:Y:S01]  /*1e60*/  IMAD.MOV R19, RZ, RZ, -R5 ;  /* 0x000000ffff137224 */ /* 0x002fe200078e0a05 */
[----:B------:R-:W-:Y:S01]  /*1e70*/  ISETP.GT.U32.AND P1, PT, R15, R6, PT ;  /* 0x000000060f00720c */ /* 0x000fe20003f24070 */
[----:B------:R-:W-:Y:S01]  /*1e80*/  IMAD.HI.U32 R2, R3, R17, R2 ;  /* 0x0000001103027227 */ /* 0x000fe200078e0002 */
[----:B------:R-:W-:Y:S02]  /*1e90*/  IABS R3, R13 ;  /* 0x0000000d00037213 */ /* 0x000fe40000000000 */
[----:B------:R-:W-:Y:S01]  /*1ea0*/  IABS R17, R24 ;  /* 0x0000001800117213 */ /* 0x000fe20000000000 */
[----:B------:R-:W-:-:S02]  /*1eb0*/  IMAD R19, R19, R22, RZ ;  /* 0x0000001613137224 */ /* 0x000fc400078e02ff */
[----:B------:R-:W-:Y:S02]  /*1ec0*/  IMAD.MOV.U32 R4, RZ, RZ, RZ ;  /* 0x000000ffff047224 */ /* 0x000fe400078e00ff */
[----:B------:R-:W-:-:S04]  /*1ed0*/  IMAD.HI.U32 R2, R2, R7, RZ ;  /* 0x0000000702027227 */ /* 0x000fc800078e00ff */
[----:B------:R-:W-:-:S04]  /*1ee0*/  IMAD.HI.U32 R4, R5, R19, R4 ;  /* 0x0000001305047227 */ /* 0x000fc800078e0004 */
[----:B------:R-:W-:Y:S01]  /*1ef0*/  IMAD.MOV R5, RZ, RZ, -R3 ;  /* 0x000000ffff057224 */ /* 0x000fe200078e0a03 */
[----:B------:R-:W-:Y:S01]  /*1f00*/  IADD3 R3, PT, PT, RZ, -R17, RZ ;  /* 0x80000011ff037210 */ /* 0x000fe20007ffe0ff */
[----:B------:R-:W-:Y:S02]  /*1f10*/  IMAD.MOV R17, RZ, RZ, -R18 ;  /* 0x000000ffff117224 */ /* 0x000fe400078e0a12 */
[----:B------:R-:W-:Y:S02]  /*1f20*/  IMAD R5, R26, R5, R7 ;  /* 0x000000051a057224 */ /* 0x000fe400078e0207 */
[----:B------:R-:W-:-:S03]  /*1f30*/  IMAD.HI.U32 R18, R4, R7, RZ ;  /* 0x0000000704127227 */ /* 0x000fc600078e00ff */
[----:B------:R-:W-:Y:S01]  /*1f40*/  ISETP.GT.U32.AND P4, PT, R14, R5, PT ;  /* 0x000000050e00720c */ /* 0x000fe20003f84070 */
[--C-:B------:R-:W-:Y:S02]  /*1f50*/  IMAD R4, R2, R3, R7.reuse ;  /* 0x0000000302047224 */ /* 0x100fe400078e0207 */
[----:B------:R-:W-:Y:S01]  /*1f60*/  IMAD R7, R18, R17, R7 ;  /* 0x0000001112077224 */ /* 0x000fe200078e0207 */
[----:B------:R-:W0:Y:S01]  /*1f70*/  LDC.64 R2, c[0x0][0x388] ;  /* 0x0000e200ff027b82 */ /* 0x000e220000000a00 */
[----:B------:R-:W-:Y:S01]  /*1f80*/  @!P1 IMAD.IADD R6, R6, 0x1, -R15 ;  /* 0x0000000106069824 */ /* 0x000fe200078e0a0f */
[----:B------:R-:W-:Y:S02]  /*1f90*/  ISETP.GT.U32.AND P5, PT, R27, R4, PT ;  /* 0x000000041b00720c */ /* 0x000fe40003fa4070 */
[----:B------:R-:W-:-:S05]  /*1fa0*/  ISETP.GT.U32.AND P6, PT, R22, R7, PT ;  /* 0x000000071600720c */ /* 0x000fca0003fc4070 */
[----:B------:R-:W-:Y:S02]  /*1fb0*/  @!P4 IADD3 R5, PT, PT, R5, -R14, RZ ;  /* 0x8000000e0505c210 */ /* 0x000fe40007ffe0ff */
[----:B------:R-:W-:-:S04]  /*1fc0*/  ISETP.GT.U32.AND P4, PT, R15, R6, PT ;  /* 0x000000060f00720c */ /* 0x000fc80003f84070 */
[----:B------:R-:W-:Y:S01]  /*1fd0*/  @!P5 IMAD.IADD R4, R4, 0x1, -R27 ;  /* 0x000000010404d824 */ /* 0x000fe200078e0a1b */
[----:B------:R-:W-:Y:S01]  /*1fe0*/  ISETP.GT.U32.AND P5, PT, R14, R5, PT ;  /* 0x000000050e00720c */ /* 0x000fe20003fa4070 */
[----:B------:R-:W-:-:S03]  /*1ff0*/  @!P6 IMAD.IADD R7, R7, 0x1, -R22 ;  /* 0x000000010707e824 */ /* 0x000fc600078e0a16 */
[----:B------:R-:W-:Y:S02]  /*2000*/  ISETP.GT.U32.AND P6, PT, R27, R4, PT ;  /* 0x000000041b00720c */ /* 0x000fe40003fc4070 */
[----:B------:R-:W-:Y:S02]  /*2010*/  ISETP.GT.U32.AND P1, PT, R22, R7, PT ;  /* 0x000000071600720c */ /* 0x000fe40003f24070 */
[----:B------:R-:W-:Y:S01]  /*2020*/  @!P4 IMAD.IADD R6, R6, 0x1, -R15 ;  /* 0x000000010606c824 */ /* 0x000fe200078e0a0f */
[----:B------:R-:W-:Y:S01]  /*2030*/  ISETP.NE.AND P4, PT, R24, RZ, PT ;  /* 0x000000ff1800720c */ /* 0x000fe20003f85270 */
[----:B0-----:R-:W-:-:S03]  /*2040*/  IMAD.WIDE.U32 R2, R10, 0x2, R2 ;  /* 0x000000020a027825 */ /* 0x001fc600078e0002 */
[----:B------:R-:W-:Y:S01]  /*2050*/  @!P5 IADD3 R5, PT, PT, R5, -R14, RZ ;  /* 0x8000000e0505d210 */ /* 0x000fe20007ffe0ff */
[----:B------:R-:W-:Y:S01]  /*2060*/  @!P0 IMAD.MOV R6, RZ, RZ, -R6 ;  /* 0x000000ffff068224 */ /* 0x000fe200078e0a06 */
[----:B------:R-:W-:Y:S01]  /*2070*/  ISETP.NE.AND P5, PT, R21, RZ, PT ;  /* 0x000000ff1500720c */ /* 0x000fe20003fa5270 */
[----:B------:R-:W-:Y:S01]  /*2080*/  IMAD.WIDE.U32 R2, R11, 0x4, R2 ;  /* 0x000000040b027825 */ /* 0x000fe200078e0002 */
[----:B------:R-:W-:Y:S02]  /*2090*/  MOV R15, R5 ;  /* 0x00000005000f7202 */ /* 0x000fe40000000f00 */
[----:B------:R-:W-:Y:S01]  /*20a0*/  @!P2 LOP3.LUT R6, RZ, R0, RZ, 0x33, !PT ;  /* 0x00000000ff06a212 */ /* 0x000fe200078e33ff */
[----:B------:R-:W-:Y:S01]  /*20b0*/  @!P6 IMAD.IADD R4, R4, 0x1, -R27 ;  /* 0x000000010404e824 */ /* 0x000fe200078e0a1b */
[----:B------:R-:W-:Y:S01]  /*20c0*/  PRMT R5, R28, 0x5410, R9 ;  /* 0x000054101c057816 */ /* 0x000fe20000000009 */
[----:B------:R-:W-:Y:S01]  /*20d0*/  @!P1 IMAD.IADD R7, R7, 0x1, -R22 ;  /* 0x0000000107079824 */ /* 0x000fe200078e0a16 */
[----:B------:R-:W-:Y:S01]  /*20e0*/  STG.E desc[UR4][R2.64], R8 ;  /* 0x0000000802007986 */ /* 0x000fe2000c101904 */
[----:B------:R-:W-:Y:S01]  /*20f0*/  @!P0 IMAD.MOV R15, RZ, RZ, -R15 ;  /* 0x000000ffff0f8224 */ /* 0x000fe200078e0a0f */
[----:B------:R-:W-:Y:S01]  /*2100*/  @!P0 IADD3 R4, PT, PT, -R4, RZ, RZ ;  /* 0x000000ff04048210 */ /* 0x000fe20007ffe1ff */
[----:B------:R-:W-:Y:S01]  /*2110*/  @!P0 IMAD.MOV R7, RZ, RZ, -R7 ;  /* 0x000000ffff078224 */ /* 0x000fe200078e0a07 */
[----:B------:R-:W-:Y:S01]  /*2120*/  @!P3 LOP3.LUT R15, RZ, R13, RZ, 0x33, !PT ;  /* 0x0000000dff0fb212 */ /* 0x000fe200078e33ff */
[----:B------:R-:W-:Y:S01]  /*2130*/  STG.E desc[UR4][R2.64+0x200], R5 ;  /* 0x0002000502007986 */ /* 0x000fe2000c101904 */
[----:B------:R-:W-:-:S02]  /*2140*/  @!P4 LOP3.LUT R4, RZ, R24, RZ, 0x33, !PT ;  /* 0x00000018ff04c212 */ /* 0x000fc400078e33ff */
[----:B------:R-:W-:Y:S02]  /*2150*/  @!P5 LOP3.LUT R7, RZ, R21, RZ, 0x33, !PT ;  /* 0x00000015ff07d212 */ /* 0x000fe400078e33ff */
[----:B------:R-:W-:Y:S02]  /*2160*/  PRMT R9, R6, 0x5410, R15 ;  /* 0x0000541006097816 */ /* 0x000fe4000000000f */
[----:B------:R-:W-:-:S03]  /*2170*/  PRMT R7, R4, 0x5410, R7 ;  /* 0x0000541004077816 */ /* 0x000fc60000000007 */
[----:B------:R-:W-:Y:S04]  /*2180*/  STG.E desc[UR4][R2.64+0x400], R9 ;  /* 0x0004000902007986 */ /* 0x000fe8000c101904 */
[----:B------:R-:W-:Y:S01]  /*2190*/  STG.E desc[UR4][R2.64+0x600], R7 ;  /* 0x0006000702007986 */ /* 0x000fe2000c101904 */
[----:B------:R-:W-:Y:S05]  /*21a0*/  EXIT ;  /* 0x000000000000794d */ /* 0x000fea0003800000 */
.L_x_17504:
        /* <DEDUP_REMOVED lines=13> */
.L_x_54880:


//--------------------- .text._ZN2at6native29vectorized_elementwise_kernelILi4ENS0_13AUnaryFunctorIsssZZZNS0_16fmod_kernel_cudaERNS_18TensorIteratorBaseEENKUlvE_clEvENKUlvE3_clEvEUlssE_EESt5arrayIPcLm2EEEEviT0_T1_ --------------------------
	.section	.text._ZN2at6native29vectorized_elementwise_kernelILi4ENS0_13AUnaryFunctorIsssZZZNS0_16fmod_kernel_cudaERNS_18TensorIteratorBaseEENKUlvE_clEvENKUlvE3_clEvEUlssE_EESt5arrayIPcLm2EEEEviT0_T1_,"ax",@progbits
	.align	128
        .global         _ZN2at6native29vectorized_elementwise_kernelILi4ENS0_13AUnaryFunctorIsssZZZNS0_16fmod_kernel_cudaERNS_18TensorIteratorBaseEENKUlvE_clEvENKUlvE3_clEvEUlssE_EESt5arrayIPcLm2EEEEviT0_T1_
        .type           _ZN2at6native29vectorized_elementwise_kernelILi4ENS0_13AUnaryFunctorIsssZZZNS0_16fmod_kernel_cudaERNS_18TensorIteratorBaseEENKUlvE_clEvENKUlvE3_clEvEUlssE_EESt5arrayIPcLm2EEEEviT0_T1_,@function
        .size           _ZN2at6native29vectorized_elementwise_kernelILi4ENS0_13AUnaryFunctorIsssZZZNS0_16fmod_kernel_cudaERNS_18TensorIteratorBaseEENKUlvE_clEvENKUlvE3_clEvEUlssE_EESt5arrayIPcLm2EEEEviT0_T1_,(.L_x_54881 - _ZN2at6native29vectorized_elementwise_kernelILi4ENS0_13AUnaryFunctorIsssZZZNS0_16fmod_kernel_cudaERNS_18TensorIteratorBaseEENKUlvE_clEvENKUlvE3_clEvEUlssE_EESt5arrayIPcLm2EEEEviT0_T1_)
        .other          _ZN2at6native29vectorized_elementwise_kernelILi4ENS0_13AUnaryFunctorIsssZZZNS0_16fmod_kernel_cudaERNS_18TensorIteratorBaseEENKUlvE_clEvENKUlvE3_clEvEUlssE_EESt5arrayIPcLm2EEEEviT0_T1_,@"STO_CUDA_ENTRY STV_DEFAULT"
_ZN2at6native29vectorized_elementwise_kernelILi4ENS0_13AUnaryFunctorIsssZZZNS0_16fmod_kernel_cudaERNS_18TensorIteratorBaseEENKUlvE_clEvENKUlvE3_clEvEUlssE_EESt5arrayIPcLm2EEEEviT0_T1_:
.text._ZN2at6native29vectorized_elementwise_kernelILi4ENS0_13AUnaryFunctorIsssZZZNS0_16fmod_kernel_cudaERNS_18TensorIteratorBaseEENKUlvE_clEvENKUlvE3_clEvEUlssE_EESt5arrayIPcLm2EEEEviT0_T1_:
        /* <DEDUP_REMOVED lines=29> */
[----:B------:R-:W0:Y:S01]  /*01d0*/  @!P3 LDC.64 R16, c[0x0][0x390] ;  /* 0x0000e400ff10bb82 */ /* 0x000e220000000a00 */
[----:B------:R-:W-:-:S05]  /*01e0*/  @!P3 VIADD R7, R7, 0x80 ;  /* 0x000000800707b836 */ /* 0x000fca0000000000 */
[----:B------:R-:W-:-:S13]  /*01f0*/  ISETP.GE.U32.AND P2, PT, R7, R6, PT ;  /* 0x000000060700720c */ /* 0x000fda0003f46070 */
[----:B------:R-:W-:Y:S01]  /*0200*/  @!P2 IADD3 R21, PT, PT, R19, R7, RZ ;  /* 0x000000071315a210 */ /* 0x000fe20007ffe0ff */
[----:B------:R-:W-:Y:S01]  /*0210*/  @!P2 VIADD R7, R7, 0x80 ;  /* 0x000000800707a836 */ /* 0x000fe20000000000 */
[----:B------:R-:W3:Y:S04]  /*0220*/  @!P2 LDC.64 R10, c[0x0][0x390] ;  /* 0x0000e400ff0aab82 */ /* 0x000ee80000000a00 */
[----:B------:R-:W-:-:S13]  /*0230*/  ISETP.GE.U32.AND P1, PT, R7, R6, PT ;  /* 0x000000060700720c */ /* 0x000fda0003f26070 */
[----:B------:R-:W-:Y:S01]  /*0240*/  @!P1 IMAD.IADD R23, R19, 0x1, R7 ;  /* 0x0000000113179824 */ /* 0x000fe200078e0207 */
[----:B------:R-:W-:-:S04]  /*0250*/  @!P1 IADD3 R7, PT, PT, R7, 0x80, RZ ;  /* 0x0000008007079810 */ /* 0x000fc80007ffe0ff */
[----:B------:R-:W-:Y:S01]  /*0260*/  ISETP.GE.U32.AND P6, PT, R7, R6, PT ;  /* 0x000000060700720c */ /* 0x000fe20003fc6070 */
[----:B-1----:R-:W-:-:S04]  /*0270*/  @!P5 IMAD.WIDE.U32 R24, R25, 0x2, R4 ;  /* 0x000000021918d825 */ /* 0x002fc800078e0004 */
[----:B--2---:R-:W-:Y:S02]  /*0280*/  @!P4 IMAD.WIDE.U32 R28, R29, 0x2, R2 ;  /* 0x000000021d1cc825 */ /* 0x004fe400078e0002 */
[----:B------:R-:W1:Y:S08]  /*0290*/  @!P1 LDC.64 R2, c[0x0][0x390] ;  /* 0x0000e400ff029b82 */ /* 0x000e700000000a00 */
[----:B------:R-:W2:Y:S01]  /*02a0*/  @!P6 LDC.64 R4, c[0x0][0x390] ;  /* 0x0000e400ff04eb82 */ /* 0x000ea20000000a00 */
[----:B------:R-:W-:-:S02]  /*02b0*/  IMAD.MOV.U32 R15, RZ, RZ, RZ ;  /* 0x000000ffff0f7224 */ /* 0x000fc400078e00ff */
[----:B0-----:R-:W-:-:S04]  /*02c0*/  @!P3 IMAD.WIDE.U32 R26, R9, 0x2, R16 ;  /* 0x00000002091ab825 */ /* 0x001fc800078e0010 */
[----:B------:R-:W-:Y:S02]  /*02d0*/  HFMA2 R16, -RZ, RZ, 0, 0 ;  /* 0x00000000ff107431 */ /* 0x000fe400000001ff */
[----:B------:R-:W-:Y:S01]  /*02e0*/  @!P6 IMAD.IADD R7, R19, 0x1, R7 ;  /* 0x000000011307e824 */ /* 0x000fe200078e0207 */
[----:B------:R-:W-:Y:S01]  /*02f0*/  CS2R R12, SRZ ;  /* 0x00000000000c7805 */ /* 0x000fe2000001ff00 */
[----:B---3--:R-:W-:Y:S01]  /*0300*/  @!P2 IMAD.WIDE.U32 R20, R21, 0x2, R10 ;  /* 0x000000021514a825 */ /* 0x008fe200078e000a */
[----:B------:R2:W5:Y:S03]  /*0310*/  @!P5 LDG.E.S16 R15, desc[UR4][R24.64] ;  /* 0x00000004180fd981 */ /* 0x000566000c1e1700 */
[----:B------:R-:W-:Y:S01]  /*0320*/  IMAD.MOV.U32 R0, RZ, RZ, RZ ;  /* 0x000000ffff007224 */ /* 0x000fe200078e00ff */
[----:B------:R0:W5:Y:S01]  /*0330*/  @!P4 LDG.E.S16 R13, desc[UR4][R28.64] ;  /* 0x000000041c0dc981 */ /* 0x000162000c1e1700 */
[----:B------:R-:W-:-:S02]  /*0340*/  IMAD.MOV.U32 R11, RZ, RZ, RZ ;  /* 0x000000ffff0b7224 */ /* 0x000fc400078e00ff */
[----:B-1----:R-:W-:Y:S01]  /*0350*/  @!P1 IMAD.WIDE.U32 R22, R23, 0x2, R2 ;  /* 0x0000000217169825 */ /* 0x002fe200078e0002 */
[----:B------:R0:W5:Y:S04]  /*0360*/  @!P2 LDG.E.S16 R16, desc[UR4][R20.64] ;  /* 0x000000041410a981 */ /* 0x000168000c1e1700 */
[----:B------:R0:W5:Y:S01]  /*0370*/  @!P3 LDG.E.S16 R0, desc[UR4][R26.64] ;  /* 0x000000041a00b981 */ /* 0x000162000c1e1700 */
[----:B--2---:R-:W-:-:S03]  /*0380*/  @!P6 IMAD.WIDE.U32 R24, R7, 0x2, R4 ;  /* 0x000000020718e825 */ /* 0x004fc600078e0004 */
[----:B------:R0:W5:Y:S01]  /*0390*/  @!P1 LDG.E.S16 R12, desc[UR4][R22.64] ;  /* 0x00000004160c9981 */ /* 0x000162000c1e1700 */
[----:B------:R-:W1:Y:S03]  /*03a0*/  @!P0 LDC.64 R4, c[0x0][0x390] ;  /* 0x0000e400ff048b82 */ /* 0x000e660000000a00 */
[----:B------:R0:W5:Y:S01]  /*03b0*/  @!P6 LDG.E.S16 R11, desc[UR4][R24.64] ;  /* 0x00000004180be981 */ /* 0x000162000c1e1700 */
[----:B------:R-:W-:Y:S02]  /*03c0*/  @!P0 IMAD.IADD R3, R19, 0x1, R8 ;  /* 0x0000000113038824 */ /* 0x000fe400078e0208 */
[----:B------:R-:W-:Y:S02]  /*03d0*/  IMAD.MOV.U32 R7, RZ, RZ, RZ ;  /* 0x000000ffff077224 */ /* 0x000fe400078e00ff */
[----:B------:R-:W2:Y:S01]  /*03e0*/  LDC.U16 R9, c[0x0][0x386] ;  /* 0x0000e180ff097b82 */ /* 0x000ea20000000400 */
[----:B-1----:R-:W-:-:S05]  /*03f0*/  @!P0 IMAD.WIDE.U32 R4, R3, 0x2, R4 ;  /* 0x0000000203048825 */ /* 0x002fca00078e0004 */
[----:B------:R0:W5:Y:S01]  /*0400*/  @!P0 LDG.E.S16 R7, desc[UR4][R4.64] ;  /* 0x0000000404078981 */ /* 0x000162000c1e1700 */
[----:B------:R-:W-:-:S13]  /*0410*/  ISETP.GE.U32.AND P0, PT, R8, R6, PT ;  /* 0x000000060800720c */ /* 0x000fda0003f06070 */
[----:B------:R-:W1:Y:S01]  /*0420*/  @!P0 LDC.64 R2, c[0x0][0x388] ;  /* 0x0000e200ff028b82 */ /* 0x000e620000000a00 */
[----:B------:R-:W-:Y:S01]  /*0430*/  BSSY.RECONVERGENT B0, `(.L_x_17506) ;  /* 0x000001b000007945 */ /* 0x000fe20003800200 */
[----:B--2---:R-:W-:-:S03]  /*0440*/  PRMT R10, R9, 0x9910, RZ ;  /* 0x00009910090a7816 */ /* 0x004fc600000000ff */
[----:B0-----:R-:W-:Y:S05]  /*0450*/  @P0 BRA `(.L_x_17507) ;  /* 0x0000000000600947 */ /* 0x001fea0003800000 */
[-C--:B-----5:R-:W-:Y:S02]  /*0460*/  IABS R9, R7.reuse ;  /* 0x0000000700097213 */ /* 0x0a0fe40000000000 */
[----:B------:R-:W-:Y:S02]  /*0470*/  IABS R21, R7 ;  /* 0x0000000700157213 */ /* 0x000fe40000000000 */
[----:B------:R-:W0:Y:S01]  /*0480*/  I2F.RP R14, R9 ;  /* 0x00000009000e7306 */ /* 0x000e220000209400 */
[----:B------:R-:W-:Y:S02]  /*0490*/  ISETP.GE.AND P3, PT, R10, RZ, PT ;  /* 0x000000ff0a00720c */ /* 0x000fe40003f66270 */
[----:B------:R-:W-:-:S05]  /*04a0*/  IMAD.MOV R21, RZ, RZ, -R21 ;  /* 0x000000ffff157224 */ /* 0x000fca00078e0a15 */
[----:B0-----:R-:W0:Y:S02]  /*04b0*/  MUFU.RCP R14, R14 ;  /* 0x0000000e000e7308 */ /* 0x001e240000001000 */
[----:B0-----:R-:W-:Y:S02]  /*04c0*/  IADD3 R4, PT, PT, R14, 0xffffffe, RZ ;  /* 0x0ffffffe0e047810 */ /* 0x001fe40007ffe0ff */
[----:B------:R-:W-:-:S04]  /*04d0*/  IABS R14, R10 ;  /* 0x0000000a000e7213 */ /* 0x000fc80000000000 */
        /* <DEDUP_REMOVED lines=16> */
.L_x_17507:
[----:B------:R-:W-:Y:S05]  /*05e0*/  BSYNC.RECONVERGENT B0 ;  /* 0x0000000000007941 */ /* 0x000fea0003800200 */
.L_x_17506:
[C---:B-----5:R-:W-:Y:S01]  /*05f0*/  VIADD R7, R8.reuse, 0x80 ;  /* 0x0000008008077836 */ /* 0x060fe20000000000 */
[----:B------:R-:W-:Y:S01]  /*0600*/  BSSY.RECONVERGENT B0, `(.L_x_17508) ;  /* 0x000001e000007945 */ /* 0x000fe20003800200 */
[C---:B------:R-:W-:Y:S02]  /*0610*/  VIADD R5, R8.reuse, 0x100 ;  /* 0x0000010008057836 */ /* 0x040fe40000000000 */
[----:B------:R-:W-:Y:S01]  /*0620*/  VIADD R17, R8, 0x180 ;  /* 0x0000018008117836 */ /* 0x000fe20000000000 */
[-C--:B------:R-:W-:Y:S02]  /*0630*/  ISETP.GE.U32.AND P1, PT, R7, R6.reuse, PT ;  /* 0x000000060700720c */ /* 0x080fe40003f26070 */
[-C--:B------:R-:W-:Y:S02]  /*0640*/  ISETP.GE.U32.AND P5, PT, R5, R6.reuse, PT ;  /* 0x000000060500720c */ /* 0x080fe40003fa6070 */
[----:B------:R-:W-:-:S09]  /*0650*/  ISETP.GE.U32.AND P6, PT, R17, R6, PT ;  /* 0x000000061100720c */ /* 0x000fd20003fc6070 */
        /* <DEDUP_REMOVED lines=8> */
[----:B0-----:R-:W-:-:S06]  /*06e0*/  IADD3 R4, PT, PT, R17, 0xffffffe, RZ ;  /* 0x0ffffffe11047810 */ /* 0x001fcc0007ffe0ff */
        /* <DEDUP_REMOVED lines=15> */
.L_x_17509:
[----:B------:R-:W-:Y:S05]  /*07e0*/  BSYNC.RECONVERGENT B0 ;  /* 0x0000000000007941 */ /* 0x000fea0003800200 */
.L_x_17508:
[C---:B------:R-:W-:Y:S01]  /*07f0*/  IADD3 R5, PT, PT, R8.reuse, 0x200, RZ ;  /* 0x0000020008057810 */ /* 0x040fe20007ffe0ff */
[C---:B------:R-:W-:Y:S01]  /*0800*/  VIADD R17, R8.reuse, 0x280 ;  /* 0x0000028008117836 */ /* 0x040fe20000000000 */
[----:B------:R-:W-:Y:S01]  /*0810*/  BSSY.RECONVERGENT B0, `(.L_x_17510) ;  /* 0x0000021000007945 */ /* 0x000fe20003800200 */
[C---:B------:R-:W-:Y:S01]  /*0820*/  VIADD R21, R8.reuse, 0x300 ;  /* 0x0000030008157836 */ /* 0x040fe20000000000 */
[----:B------:R-:W-:Y:S01]  /*0830*/  ISETP.GE.U32.AND P1, PT, R5, R6, PT ;  /* 0x000000060500720c */ /* 0x000fe20003f26070 */
[----:B------:R-:W-:Y:S01]  /*0840*/  VIADD R23, R8, 0x380 ;  /* 0x0000038008177836 */ /* 0x000fe20000000000 */
[----:B------:R-:W-:Y:S02]  /*0850*/  @!P0 IADD3 R5, PT, PT, R19, R8, RZ ;  /* 0x0000000813058210 */ /* 0x000fe40007ffe0ff */
[-C--:B------:R-:W-:Y:S02]  /*0860*/  ISETP.GE.U32.AND P2, PT, R17, R6.reuse, PT ;  /* 0x000000061100720c */ /* 0x080fe40003f46070 */
[-C--:B------:R-:W-:Y:S01]  /*0870*/  ISETP.GE.U32.AND P3, PT, R21, R6.reuse, PT ;  /* 0x000000061500720c */ /* 0x080fe20003f66070 */
[----:B-1----:R-:W-:Y:S01]  /*0880*/  @!P0 IMAD.WIDE.U32 R2, R5, 0x2, R2 ;  /* 0x0000000205028825 */ /* 0x002fe200078e0002 */
[----:B------:R-:W-:Y:S01]  /*0890*/  ISETP.GE.U32.AND P4, PT, R23, R6, PT ;  /* 0x000000061700720c */ /* 0x000fe20003f86070 */
[----:B------:R-:W-:-:S12]  /*08a0*/  @P5 BRA `(.L_x_17511) ;  /* 0x00000000005c5947 */ /* 0x000fd80003800000 */
[-C--:B------:R-:W-:Y:S02]  /*08b0*/  IABS R17, R15.reuse ;  /* 0x0000000f00117213 */ /* 0x080fe40000000000 */
[----:B------:R-:W-:Y:S02]  /*08c0*/  IABS R22, R15 ;  /* 0x0000000f00167213 */ /* 0x000fe40000000000 */
[----:B------:R-:W0:Y:S08]  /*08d0*/  I2F.RP R18, R17 ;  /* 0x0000001100127306 */ /* 0x000e300000209400 */
[----:B0-----:R-:W0:Y:S02]  /*08e0*/  MUFU.RCP R18, R18 ;  /* 0x0000001200127308 */ /* 0x001e240000001000 */
[----:B0-----:R-:W-:-:S02]  /*08f0*/  VIADD R4, R18, 0xffffffe ;  /* 0x0ffffffe12047836 */ /* 0x001fc40000000000 */
[----:B------:R-:W-:-:S04]  /*0900*/  IMAD.MOV R18, RZ, RZ, -R22 ;  /* 0x000000ffff127224 */ /* 0x000fc800078e0a16 */
        /* <DEDUP_REMOVED lines=17> */
.L_x_17511:
[----:B------:R-:W-:Y:S05]  /*0a20*/  BSYNC.RECONVERGENT B0 ;  /* 0x0000000000007941 */ /* 0x000fea0003800200 */
.L_x_17510:
[----:B------:R-:W-:Y:S04]  /*0a30*/  BSSY.RECONVERGENT B0, `(.L_x_17512) ;  /* 0x0000019000007945 */ /* 0x000fe80003800200 */
[----:B------:R-:W-:Y:S05]  /*0a40*/  @P6 BRA `(.L_x_17513) ;  /* 0x00000000005c6947 */ /* 0x000fea0003800000 */
[-C--:B------:R-:W-:Y:S02]  /*0a50*/  IABS R15, R13.reuse ;  /* 0x0000000d000f7213 */ /* 0x080fe40000000000 */
[----:B------:R-:W-:Y:S02]  /*0a60*/  IABS R22, R13 ;  /* 0x0000000d00167213 */ /* 0x000fe40000000000 */
[----:B------:R-:W0:Y:S08]  /*0a70*/  I2F.RP R18, R15 ;  /* 0x0000000f00127306 */ /* 0x000e300000209400 */
[----:B0-----:R-:W0:Y:S02]  /*0a80*/  MUFU.RCP R18, R18 ;  /* 0x0000001200127308 */ /* 0x001e240000001000 */
[----:B0-----:R-:W-:-:S02]  /*0a90*/  VIADD R4, R18, 0xffffffe ;  /* 0x0ffffffe12047836 */ /* 0x001fc40000000000 */
[----:B------:R-:W-:-:S04]  /*0aa0*/  IMAD.MOV R18, RZ, RZ, -R22 ;  /* 0x000000ffff127224 */ /* 0x000fc800078e0a16 */
[----:B------:R0:W1:Y:S02]  /*0ab0*/  F2I.FTZ.U32.TRUNC.NTZ R5, R4 ;  /* 0x0000000400057305 */ /* 0x000064000021f000 */
[----:B0-----:R-:W-:Y:S01]  /*0ac0*/  MOV R4, RZ ;  /* 0x000000ff00047202 */ /* 0x001fe20000000f00 */
        /* <DEDUP_REMOVED lines=11> */
[----:B------:R-:W-:-:S03]  /*0b80*/  ISETP.NE.AND P6, PT, R13, RZ, PT ;  /* 0x000000ff0d00720c */ /* 0x000fc60003fc5270 */
[----:B------:R-:W-:-:S05]  /*0b90*/  IMAD.MOV.U32 R15, RZ, RZ, R4 ;  /* 0x000000ffff0f7224 */ /* 0x000fca00078e0004 */
[----:B------:R-:W-:-:S05]  /*0ba0*/  @!P5 IADD3 R15, PT, PT, -R15, RZ, RZ ;  /* 0x000000ff0f0fd210 */ /* 0x000fca0007ffe1ff */
[----:B------:R-:W-:-:S07]  /*0bb0*/  @!P6 LOP3.LUT R15, RZ, R13, RZ, 0x33, !PT ;  /* 0x0000000dff0fe212 */ /* 0x000fce00078e33ff */
.L_x_17513:
[----:B------:R-:W-:Y:S05]  /*0bc0*/  BSYNC.RECONVERGENT B0 ;  /* 0x0000000000007941 */ /* 0x000fea0003800200 */
.L_x_17512:
        /* <DEDUP_REMOVED lines=25> */
.L_x_17515:
[----:B------:R-:W-:Y:S05]  /*0d60*/  BSYNC.RECONVERGENT B0 ;  /* 0x0000000000007941 */ /* 0x000fea0003800200 */
.L_x_17514:
        /* <DEDUP_REMOVED lines=22> */
[----:B------:R-:W-:-:S05]  /*0ed0*/  IMAD.MOV.U32 R0, RZ, RZ, R5 ;  /* 0x000000ffff007224 */ /* 0x000fca00078e0005 */
[----:B------:R-:W-:Y:S02]  /*0ee0*/  @!P5 IADD3 R0, PT, PT, -R0, RZ, RZ ;  /* 0x000000ff0000d210 */ /* 0x000fe40007ffe1ff */
[----:B------:R-:W-:-:S07]  /*0ef0*/  @!P1 LOP3.LUT R0, RZ, R16, RZ, 0x33, !PT ;  /* 0x00000010ff009212 */ /* 0x000fce00078e33ff */
.L_x_17517:
[----:B------:R-:W-:Y:S05]  /*0f00*/  BSYNC.RECONVERGENT B0 ;  /* 0x0000000000007941 */ /* 0x000fea0003800200 */
.L_x_17516:
        /* <DEDUP_REMOVED lines=25> */
.L_x_17519:
[----:B------:R-:W-:Y:S05]  /*10a0*/  BSYNC.RECONVERGENT B0 ;  /* 0x0000000000007941 */ /* 0x000fea0003800200 */
.L_x_17518:
        /* <DEDUP_REMOVED lines=24> */
.L_x_17521:
[----:B------:R-:W-:Y:S05]  /*1230*/  BSYNC.RECONVERGENT B0 ;  /* 0x0000000000007941 */ /* 0x000fea0003800200 */
.L_x_17520:
        /* <DEDUP_REMOVED lines=18> */
.L_x_17524:
[----:B------:R-:W-:-:S13]  /*1360*/  ISETP.GE.U32.AND P0, PT, R8, R6, PT ;  /* 0x000000060800720c */ /* 0x000fda0003f06070 */
[----:B------:R-:W-:Y:S05]  /*1370*/  @P0 BRA `(.L_x_17526) ;  /* 0x0000000000300947 */ /* 0x000fea0003800000 */
[----:B0-----:R-:W0:Y:S01]  /*1380*/  LDC.64 R2, c[0x0][0x388] ;  /* 0x0000e200ff027b82 */ /* 0x001e220000000a00 */
[----:B------:R-:W-:Y:S01]  /*1390*/  IADD3 R5, PT, PT, R19, R8, RZ ;  /* 0x0000000813057210 */ /* 0x000fe20007ffe0ff */
[----:B------:R-:W-:-:S04]  /*13a0*/  VIADD R8, R8, 0x80 ;  /* 0x0000008008087836 */ /* 0x000fc80000000000 */
[----:B0-----:R-:W-:-:S05]  /*13b0*/  IMAD.WIDE.U32 R2, R5, 0x2, R2 ;  /* 0x0000000205027825 */ /* 0x001fca00078e0002 */
[----:B------:R1:W-:Y:S02]  /*13c0*/  STG.E.U16 desc[UR4][R2.64], R15 ;  /* 0x0000000f02007986 */ /* 0x0003e4000c101504 */
.L_x_17525:
[----:B------:R-:W-:-:S13]  /*13d0*/  ISETP.GE.U32.AND P0, PT, R8, R6, PT ;  /* 0x000000060800720c */ /* 0x000fda0003f06070 */
[----:B------:R-:W-:Y:S05]  /*13e0*/  @P0 BRA `(.L_x_17527) ;  /* 0x0000000000340947 */ /* 0x000fea0003800000 */
[----:B01----:R-:W0:Y:S01]  /*13f0*/  LDC.64 R2, c[0x0][0x388] ;  /* 0x0000e200ff027b82 */ /* 0x003e220000000a00 */
[----:B------:R-:W-:Y:S01]  /*1400*/  IMAD.IADD R5, R19, 0x1, R8 ;  /* 0x0000000113057824 */ /* 0x000fe200078e0208 */
[----:B------:R-:W-:-:S03]  /*1410*/  IADD3 R8, PT, PT, R8, 0x80, RZ ;  /* 0x0000008008087810 */ /* 0x000fc60007ffe0ff */
[----:B0-----:R-:W-:-:S05]  /*1420*/  IMAD.WIDE.U32 R2, R5, 0x2, R2 ;  /* 0x0000000205027825 */ /* 0x001fca00078e0002 */
[----:B------:R1:W-:Y:S02]  /*1430*/  STG.E.U16 desc[UR4][R2.64], R13 ;  /* 0x0000000d02007986 */ /* 0x0003e4000c101504 */
.L_x_17526:
        /* <DEDUP_REMOVED lines=8> */
.L_x_17527:
[----:B------:R-:W-:Y:S05]  /*14c0*/  BSYNC.RELIABLE B1 ;  /* 0x0000000000017941 */ /* 0x000fea0003800100 */
.L_x_17523:
[----:B------:R-:W-:-:S13]  /*14d0*/  ISETP.GE.U32.AND P0, PT, R8, R6, PT ;  /* 0x000000060800720c */ /* 0x000fda0003f06070 */
[----:B012---:R-:W0:Y:S01]  /*14e0*/  @!P0 LDC.64 R2, c[0x0][0x388] ;  /* 0x0000e200ff028b82 */ /* 0x007e220000000a00 */
[----:B------:R-:W-:Y:S01]  /*14f0*/  @!P0 IADD3 R5, PT, PT, R19, R8, RZ ;  /* 0x0000000813058210 */ /* 0x000fe20007ffe0ff */
[----:B------:R-:W-:-:S04]  /*1500*/  @!P0 VIADD R8, R8, 0x80 ;  /* 0x0000008008088836 */ /* 0x000fc80000000000 */
[----:B0-----:R-:W-:-:S05]  /*1510*/  @!P0 IMAD.WIDE.U32 R2, R5, 0x2, R2 ;  /* 0x0000000205028825 */ /* 0x001fca00078e0002 */
[----:B------:R2:W-:Y:S02]  /*1520*/  @!P0 STG.E.U16 desc[UR4][R2.64], R16 ;  /* 0x0000001002008986 */ /* 0x0005e4000c101504 */
.L_x_17528:
[----:B------:R-:W-:Y:S05]  /*1530*/  BSYNC.RECONVERGENT B0 ;  /* 0x0000000000007941 */ /* 0x000fea0003800200 */
.L_x_17522:
        /* <DEDUP_REMOVED lines=8> */
.L_x_17505:
[----:B------:R-:W0:Y:S01]  /*15c0*/  S2R R16, SR_TID.X ;  /* 0x0000000000107919 */ /* 0x000e220000002100 */
[----:B------:R-:W1:Y:S02]  /*15d0*/  LDC.64 R2, c[0x0][0x390] ;  /* 0x0000e400ff027b82 */ /* 0x000e640000000a00 */
[----:B-1----:R-:W-:-:S04]  /*15e0*/  IMAD.WIDE.U32 R2, R19, 0x2, R2 ;  /* 0x0000000213027825 */ /* 0x002fc800078e0002 */
[----:B0-----:R-:W-:-:S05]  /*15f0*/  IMAD.WIDE.U32 R8, R16, 0x8, R2 ;  /* 0x0000000810087825 */ /* 0x001fca00078e0002 */
[----:B------:R-:W2:Y:S04]  /*1600*/  LDG.E.64 R4, desc[UR4][R8.64] ;  /* 0x0000000408047981 */ /* 0x000ea8000c1e1b00 */
[----:B------:R-:W3:Y:S01]  /*1610*/  LDG.E.64 R2, desc[UR4][R8.64+0x400] ;  /* 0x0004000408027981 */ /* 0x000ee2000c1e1b00 */
[C---:B--2---:R-:W-:Y:S02]  /*1620*/  PRMT R13, R4.reuse, 0x9910, RZ ;  /* 0x00009910040d7816 */ /* 0x044fe400000000ff */
[----:B------:R-:W-:Y:S02]  /*1630*/  PRMT R22, R4, 0xbb32, RZ ;  /* 0x0000bb3204167816 */ /* 0x000fe400000000ff */
[----:B------:R-:W-:Y:S02]  /*1640*/  IABS R14, R13 ;  /* 0x0000000d000e7213 */ /* 0x000fe40000000000 */
[----:B------:R-:W-:-:S02]  /*1650*/  IABS R18, R22 ;  /* 0x0000001600127213 */ /* 0x000fc40000000000 */
[----:B------:R-:W0:Y:S01]  /*1660*/  I2F.RP R7, R14 ;  /* 0x0000000e00077306 */ /* 0x000e220000209400 */
[C---:B------:R-:W-:Y:S02]  /*1670*/  PRMT R21, R5.reuse, 0x9910, RZ ;  /* 0x0000991005157816 */ /* 0x040fe400000000ff */
[----:B------:R-:W-:Y:S02]  /*1680*/  PRMT R20, R5, 0xbb32, RZ ;  /* 0x0000bb3205147816 */ /* 0x000fe400000000ff */
[----:B------:R-:W-:Y:S02]  /*1690*/  IABS R12, R21 ;  /* 0x00000015000c7213 */ /* 0x000fe40000000000 */
[----:B------:R-:W-:Y:S01]  /*16a0*/  IABS R17, R20 ;  /* 0x0000001400117213 */ /* 0x000fe20000000000 */
[----:B------:R-:W-:Y:S01]  /*16b0*/  I2F.RP R11, R18 ;  /* 0x00000012000b7306 */ /* 0x000fe20000209400 */
[C---:B---3--:R-:W-:Y:S02]  /*16c0*/  PRMT R0, R2.reuse, 0x9910, RZ ;  /* 0x0000991002007816 */ /* 0x048fe400000000ff */
[----:B------:R-:W-:-:S02]  /*16d0*/  PRMT R2, R2, 0xbb32, RZ ;  /* 0x0000bb3202027816 */ /* 0x000fc400000000ff */
[----:B------:R-:W-:Y:S02]  /*16e0*/  IABS R15, R0 ;  /* 0x00000000000f7213 */ /* 0x000fe40000000000 */
[----:B------:R-:W-:Y:S01]  /*16f0*/  IABS R23, R2 ;  /* 0x0000000200177213 */ /* 0x000fe20000000000 */
[----:B0-----:R-:W0:Y:S01]  /*1700*/  MUFU.RCP R7, R7 ;  /* 0x0000000700077308 */ /* 0x001e220000001000 */
[----:B------:R-:W-:-:S07]  /*1710*/  ISETP.NE.AND P5, PT, R20, RZ, PT ;  /* 0x000000ff1400720c */ /* 0x000fce0003fa5270 */
[----:B------:R-:W1:Y:S08]  /*1720*/  I2F.RP R24, R12 ;  /* 0x0000000c00187306 */ /* 0x000e700000209400 */
[----:B------:R-:W-:Y:S01]  /*1730*/  I2F.RP R25, R17 ;  /* 0x0000001100197306 */ /* 0x000fe20000209400 */
[----:B0-----:R-:W-:-:S07]  /*1740*/  IADD3 R8, PT, PT, R7, 0xffffffe, RZ ;  /* 0x0ffffffe07087810 */ /* 0x001fce0007ffe0ff */
[----:B------:R-:W0:Y:S08]  /*1750*/  MUFU.RCP R11, R11 ;  /* 0x0000000b000b7308 */ /* 0x000e300000001000 */
[----:B------:R-:W-:Y:S08]  /*1760*/  I2F.RP R10, R15 ;  /* 0x0000000f000a7306 */ /* 0x000ff00000209400 */
[----:B-1----:R-:W1:Y:S01]  /*1770*/  MUFU.RCP R24, R24 ;  /* 0x0000001800187308 */ /* 0x002e620000001000 */
[----:B0-----:R-:W-:-:S07]  /*1780*/  VIADD R5, R11, 0xffffffe ;  /* 0x0ffffffe0b057836 */ /* 0x001fce0000000000 */
[----:B------:R0:W2:Y:S08]  /*1790*/  F2I.FTZ.U32.TRUNC.NTZ R9, R8 ;  /* 0x0000000800097305 */ /* 0x0000b0000021f000 */
[----:B------:R-:W3:Y:S01]  /*17a0*/  MUFU.RCP R4, R25 ;  /* 0x0000001900047308 */ /* 0x000ee20000001000 */
[----:B-1----:R-:W-:Y:S02]  /*17b0*/  VIADD R7, R24, 0xffffffe ;  /* 0x0ffffffe18077836 */ /* 0x002fe40000000000 */
[----:B0-----:R-:W-:Y:S01]  /*17c0*/  IMAD.MOV.U32 R8, RZ, RZ, RZ ;  /* 0x000000ffff087224 */ /* 0x001fe200078e00ff */
[----:B--2---:R-:W-:-:S04]  /*17d0*/  IADD3 R11, PT, PT, RZ, -R9, RZ ;  /* 0x80000009ff0b7210 */ /* 0x004fc80007ffe0ff */
[----:B------:R-:W-:Y:S01]  /*17e0*/  I2F.RP R6, R23 ;  /* 0x0000001700067306 */ /* 0x000fe20000209400 */
[----:B------:R-:W-:-:S07]  /*17f0*/  IMAD R11, R11, R14, RZ ;  /* 0x0000000e0b0b7224 */ /* 0x000fce00078e02ff */
[----:B------:R-:W0:Y:S01]  /*1800*/  MUFU.RCP R10, R10 ;  /* 0x0000000a000a7308 */ /* 0x000e220000001000 */
[----:B---3--:R-:W-:Y:S02]  /*1810*/  VIADD R4, R4, 0xffffffe ;  /* 0x0ffffffe04047836 */ /* 0x008fe40000000000 */
[----:B------:R-:W-:-:S05]  /*1820*/  IMAD.HI.U32 R24, R9, R11, R8 ;  /* 0x0000000b09187227 */ /* 0x000fca00078e0008 */
[----:B------:R-:W1:Y:S08]  /*1830*/  F2I.FTZ.U32.TRUNC.NTZ R5, R5 ;  /* 0x0000000500057305 */ /* 0x000e70000021f000 */
[----:B------:R-:W2:Y:S01]  /*1840*/  F2I.FTZ.U32.TRUNC.NTZ R7, R7 ;  /* 0x0000000700077305 */ /* 0x000ea2000021f000 */
[----:B0-----:R-:W-:Y:S01]  /*1850*/  VIADD R10, R10, 0xffffffe ;  /* 0x0ffffffe0a0a7836 */ /* 0x001fe20000000000 */
[----:B-1----:R-:W-:-:S06]  /*1860*/  IADD3 R25, PT, PT, RZ, -R5, RZ ;  /* 0x80000005ff197210 */ /* 0x002fcc0007ffe0ff */
[----:B------:R-:W-:Y:S01]  /*1870*/  MUFU.RCP R6, R6 ;  /* 0x0000000600067308 */ /* 0x000fe20000001000 */
[----:B------:R-:W-:Y:S02]  /*1880*/  IMAD R25, R25, R18, RZ ;  /* 0x0000001219197224 */ /* 0x000fe400078e02ff */
[----:B--2---:R-:W-:-:S05]  /*1890*/  IMAD.MOV R27, RZ, RZ, -R7 ;  /* 0x000000ffff1b7224 */ /* 0x004fca00078e0a07 */
[----:B------:R0:W1:Y:S01]  /*18a0*/  F2I.FTZ.U32.TRUNC.NTZ R9, R4 ;  /* 0x0000000400097305 */ /* 0x000062000021f000 */
[----:B------:R-:W-:-:S07]  /*18b0*/  IMAD R27, R27, R12, RZ ;  /* 0x0000000c1b1b7224 */ /* 0x000fce00078e02ff */
[----:B------:R-:W2:Y:S01]  /*18c0*/  F2I.FTZ.U32.TRUNC.NTZ R11, R10 ;  /* 0x0000000a000b7305 */ /* 0x000ea2000021f000 */
[----:B0-----:R-:W-:-:S05]  /*18d0*/  MOV R4, RZ ;  /* 0x000000ff00047202 */ /* 0x001fca0000000f00 */
[----:B------:R-:W-:Y:S01]  /*18e0*/  IMAD.HI.U32 R25, R5, R25, R4 ;  /* 0x0000001905197227 */ /* 0x000fe200078e0004 */
[----:B-1----:R-:W-:Y:S01]  /*18f0*/  IADD3 R8, PT, PT, RZ, -R9, RZ ;  /* 0x80000009ff087210 */ /* 0x002fe20007ffe0ff */
[----:B------:R-:W0:Y:S02]  /*1900*/  LDC.U16 R4, c[0x0][0x386] ;  /* 0x0000e180ff047b82 */ /* 0x000e240000000400 */
[----:B------:R-:W-:Y:S02]  /*1910*/  VIADD R5, R6, 0xffffffe ;  /* 0x0ffffffe06057836 */ /* 0x000fe40000000000 */
[----:B------:R-:W-:Y:S02]  /*1920*/  IMAD.MOV.U32 R6, RZ, RZ, RZ ;  /* 0x000000ffff067224 */ /* 0x000fe400078e00ff */
[----:B--2---:R-:W-:Y:S02]  /*1930*/  IMAD.MOV R10, RZ, RZ, -R11 ;  /* 0x000000ffff0a7224 */ /* 0x004fe400078e0a0b */
[----:B------:R-:W1:Y:S01]  /*1940*/  F2I.FTZ.U32.TRUNC.NTZ R5, R5 ;  /* 0x0000000500057305 */ /* 0x000e62000021f000 */
[----:B------:R-:W-:-:S04]  /*1950*/  IMAD.HI.U32 R6, R7, R27, R6 ;  /* 0x0000001b07067227 */ /* 0x000fc800078e0006 */
[----:B------:R-:W-:Y:S02]  /*1960*/  IMAD R7, R8, R17, RZ ;  /* 0x0000001108077224 */ /* 0x000fe400078e02ff */
[----:B------:R-:W-:-:S04]  /*1970*/  IMAD.MOV.U32 R8, RZ, RZ, RZ ;  /* 0x000000ffff087224 */ /* 0x000fc800078e00ff */
[----:B------:R-:W-:-:S04]  /*1980*/  IMAD.HI.U32 R8, R9, R7, R8 ;  /* 0x0000000709087227 */ /* 0x000fc800078e0008 */
[----:B------:R-:W-:Y:S02]  /*1990*/  IMAD R7, R10, R15, RZ ;  /* 0x0000000f0a077224 */ /* 0x000fe400078e02ff */
[----:B------:R-:W-:Y:S01]  /*19a0*/  HFMA2 R10, -RZ, RZ, 0, 0 ;  /* 0x00000000ff0a7431 */ /* 0x000fe200000001ff */
[----:B0-----:R-:W-:Y:S01]  /*19b0*/  PRMT R9, R4, 0x9910, RZ ;  /* 0x0000991004097816 */ /* 0x001fe200000000ff */
[----:B------:R-:W-:-:S03]  /*19c0*/  IMAD.MOV.U32 R4, RZ, RZ, RZ ;  /* 0x000000ffff047224 */ /* 0x000fc600078e00ff */
[----:B------:R-:W-:Y:S01]  /*19d0*/  ISETP.GE.AND P0, PT, R9, RZ, PT ;  /* 0x000000ff0900720c */ /* 0x000fe20003f06270 */
[----:B------:R-:W-:-:S04]  /*19e0*/  IMAD.HI.U32 R26, R11, R7, R10 ;  /* 0x000000070b1a7227 */ /* 0x000fc800078e000a */
[----:B-1----:R-:W-:-:S04]  /*19f0*/  IMAD.MOV R10, RZ, RZ, -R5 ;  /* 0x000000ffff0a7224 */ /* 0x002fc800078e0a05 */
[----:B------:R-:W-:-:S04]  /*1a00*/  IMAD R7, R10, R23, RZ ;  /* 0x000000170a077224 */ /* 0x000fc800078e02ff */
[----:B------:R-:W-:Y:S01]  /*1a10*/  IMAD.HI.U32 R4, R5, R7, R4 ;  /* 0x0000000705047227 */ /* 0x000fe200078e0004 */
[----:B------:R-:W-:Y:S02]  /*1a20*/  IABS R5, R13 ;  /* 0x0000000d00057213 */ /* 0x000fe40000000000 */
[----:B------:R-:W-:Y:S02]  /*1a30*/  IABS R7, R9 ;  /* 0x0000000900077213 */ /* 0x000fe40000000000 */
[----:B------:R-:W-:Y:S02]  /*1a40*/  IADD3 R9, PT, PT, RZ, -R5, RZ ;  /* 0x80000005ff097210 */ /* 0x000fe40007ffe0ff */
[----:B------:R-:W-:Y:S01]  /*1a50*/  IABS R5, R22 ;  /* 0x0000001600057213 */ /* 0x000fe20000000000 */
[----:B------:R-:W-:-:S04]  /*1a60*/  IMAD.HI.U32 R10, R25, R7, RZ ;  /* 0x00000007190a7227 */ /* 0x000fc800078e00ff */
[----:B------:R-:W-:Y:S01]  /*1a70*/  IMAD.MOV R11, RZ, RZ, -R5 ;  /* 0x000000ffff0b7224 */ /* 0x000fe200078e0a05 */
[----:B------:R-:W-:Y:S01]  /*1a80*/  IABS R5, R21 ;  /* 0x0000001500057213 */ /* 0x000fe20000000000 */
[----:B------:R-:W-:-:S04]  /*1a90*/  IMAD.HI.U32 R24, R24, R7, RZ ;  /* 0x0000000718187227 */ /* 0x000fc800078e00ff */
[--C-:B------:R-:W-:Y:S01]  /*1aa0*/  IMAD R11, R10, R11, R7.reuse ;  /* 0x0000000b0a0b7224 */ /* 0x100fe200078e0207 */
[----:B------:R-:W-:Y:S01]  /*1ab0*/  PRMT R10, R3, 0x9910, RZ ;  /* 0x00009910030a7816 */ /* 0x000fe200000000ff */
[----:B------:R-:W-:Y:S02]  /*1ac0*/  IMAD R9, R24, R9, R7 ;  /* 0x0000000918097224 */ /* 0x000fe400078e0207 */
[----:B------:R-:W-:Y:S01]  /*1ad0*/  IMAD.MOV R25, RZ, RZ, -R5 ;  /* 0x000000ffff197224 */ /* 0x000fe200078e0a05 */
[----:B------:R-:W-:Y:S01]  /*1ae0*/  IABS R24, R10 ;  /* 0x0000000a00187213 */ /* 0x000fe20000000000 */
[----:B------:R-:W-:Y:S01]  /*1af0*/  IMAD.HI.U32 R6, R6, R7, RZ ;  /* 0x0000000706067227 */ /* 0x000fe200078e00ff */
[----:B------:R-:W-:Y:S02]  /*1b00*/  ISETP.GT.U32.AND P1, PT, R14, R9, PT ;  /* 0x000000090e00720c */ /* 0x000fe40003f24070 */
[----:B------:R-:W0:Y:S01]  /*1b10*/  I2F.RP R5, R24 ;  /* 0x0000001800057306 */ /* 0x000e220000209400 */
[----:B------:R-:W-:Y:S01]  /*1b20*/  ISETP.GT.U32.AND P2, PT, R18, R11, PT ;  /* 0x0000000b1200720c */ /* 0x000fe20003f44070 */
[----:B------:R-:W-:Y:S01]  /*1b30*/  IMAD R25, R6, R25, R7 ;  /* 0x0000001906197224 */ /* 0x000fe200078e0207 */
[----:B------:R-:W-:Y:S01]  /*1b40*/  IABS R6, R20 ;  /* 0x0000001400067213 */ /* 0x000fe20000000000 */
[----:B------:R-:W-:-:S03]  /*1b50*/  IMAD.HI.U32 R8, R8, R7, RZ ;  /* 0x0000000708087227 */ /* 0x000fc600078e00ff */
[----:B------:R-:W-:Y:S01]  /*1b60*/  IADD3 R6, PT, PT, RZ, -R6, RZ ;  /* 0x80000006ff067210 */ /* 0x000fe20007ffe0ff */
[----:B------:R-:W-:-:S04]  /*1b70*/  IMAD.HI.U32 R26, R26, R7, RZ ;  /* 0x000000071a1a7227 */ /* 0x000fc800078e00ff */
[----:B------:R-:W-:Y:S02]  /*1b80*/  @!P1 IMAD.IADD R9, R9, 0x1, -R14 ;  /* 0x0000000109099824 */ /* 0x000fe400078e0a0e */
[----:B------:R-:W-:Y:S01]  /*1b90*/  @!P2 IMAD.IADD R11, R11, 0x1, -R18 ;  /* 0x000000010b0ba824 */ /* 0x000fe200078e0a12 */
[----:B0-----:R-:W0:Y:S01]  /*1ba0*/  MUFU.RCP R5, R5 ;  /* 0x0000000500057308 */ /* 0x001e220000001000 */
[----:B------:R-:W-:Y:S01]  /*1bb0*/  IMAD R8, R8, R6, R7 ;  /* 0x0000000608087224 */ /* 0x000fe200078e0207 */
[----:B------:R-:W-:Y:S01]  /*1bc0*/  ISETP.GT.U32.AND P1, PT, R14, R9, PT ;  /* 0x000000090e00720c */ /* 0x000fe20003f24070 */
[----:B------:R-:W-:Y:S01]  /*1bd0*/  IMAD.HI.U32 R4, R4, R7, RZ ;  /* 0x0000000704047227 */ /* 0x000fe200078e00ff */
[----:B------:R-:W-:Y:S02]  /*1be0*/  ISETP.GT.U32.AND P2, PT, R18, R11, PT ;  /* 0x0000000b1200720c */ /* 0x000fe40003f44070 */
[----:B------:R-:W-:-:S05]  /*1bf0*/  IABS R6, R0 ;  /* 0x0000000000067213 */ /* 0x000fca0000000000 */
[----:B------:R-:W-:-:S04]  /*1c00*/  IMAD.MOV R6, RZ, RZ, -R6 ;  /* 0x000000ffff067224 */ /* 0x000fc800078e0a06 */
[----:B------:R-:W-:Y:S01]  /*1c10*/  @!P1 IMAD.IADD R9, R9, 0x1, -R14 ;  /* 0x0000000109099824 */ /* 0x000fe200078e0a0e */
[----:B------:R-:W-:Y:S01]  /*1c20*/  PRMT R14, R3, 0xbb32, RZ ;  /* 0x0000bb32030e7816 */ /* 0x000fe200000000ff */
[----:B------:R-:W-:Y:S01]  /*1c30*/  @!P2 IMAD.IADD R11, R11, 0x1, -R18 ;  /* 0x000000010b0ba824 */ /* 0x000fe200078e0a12 */
[----:B0-----:R-:W-:Y:S01]  /*1c40*/  IADD3 R27, PT, PT, R5, 0xffffffe, RZ ;  /* 0x0ffffffe051b7810 */ /* 0x001fe20007ffe0ff */
[----:B------:R-:W-:Y:S01]  /*1c50*/  IMAD R26, R26, R6, R7 ;  /* 0x000000061a1a7224 */ /* 0x000fe200078e0207 */
[----:B------:R-:W-:Y:S01]  /*1c60*/  IABS R18, R14 ;  /* 0x0000000e00127213 */ /* 0x000fe20000000000 */
[----:B------:R-:W-:Y:S01]  /*1c70*/  @!P0 IMAD.MOV R11, RZ, RZ, -R11 ;  /* 0x000000ffff0b8224 */ /* 0x000fe200078e0a0b */
[----:B------:R-:W0:Y:S01]  /*1c80*/  F2I.FTZ.U32.TRUNC.NTZ R5, R27 ;  /* 0x0000001b00057305 */ /* 0x000e22000021f000 */
[----:B------:R-:W-:Y:S02]  /*1c90*/  IABS R6, R2 ;  /* 0x0000000200067213 */ /* 0x000fe40000000000 */
[----:B------:R-:W-:-:S02]  /*1ca0*/  ISETP.GT.U32.AND P2, PT, R17, R8, PT ;  /* 0x000000081100720c */ /* 0x000fc40003f44070 */
[----:B------:R-:W-:Y:S01]  /*1cb0*/  ISETP.GT.U32.AND P1, PT, R12, R25, PT ;  /* 0x000000190c00720c */ /* 0x000fe20003f24070 */
[----:B------:R-:W-:Y:S01]  /*1cc0*/  IMAD.MOV R6, RZ, RZ, -R6 ;  /* 0x000000ffff067224 */ /* 0x000fe200078e0a06 */
[----:B------:R-:W-:Y:S01]  /*1cd0*/  IABS R3, R10 ;  /* 0x0000000a00037213 */ /* 0x000fe20000000000 */
[----:B------:R-:W1:Y:S01]  /*1ce0*/  I2F.RP R27, R18 ;  /* 0x00000012001b7306 */ /* 0x000e620000209400 */
[----:B------:R-:W-:Y:S01]  /*1cf0*/  ISETP.GT.U32.AND P3, PT, R15, R26, PT ;  /* 0x0000001a0f00720c */ /* 0x000fe20003f64070 */
[----:B------:R-:W-:Y:S01]  /*1d00*/  IMAD R6, R4, R6, R7 ;  /* 0x0000000604067224 */ /* 0x000fe200078e0207 */
[----:B------:R-:W-:Y:S01]  /*1d10*/  MOV R4, RZ ;  /* 0x000000ff00047202 */ /* 0x000fe20000000f00 */
[----:B------:R-:W-:Y:S01]  /*1d20*/  IMAD.MOV R3, RZ, RZ, -R3 ;  /* 0x000000ffff037224 */ /* 0x000fe200078e0a03 */
[----:B------:R-:W-:Y:S02]  /*1d30*/  @!P0 IADD3 R9, PT, PT, -R9, RZ, RZ ;  /* 0x000000ff09098210 */ /* 0x000fe40007ffe1ff */
[----:B0-----:R-:W-:Y:S01]  /*1d40*/  IADD3 R29, PT, PT, RZ, -R5, RZ ;  /* 0x80000005ff1d7210 */ /* 0x001fe20007ffe0ff */
[----:B------:R-:W-:-:S02]  /*1d50*/  @!P2 IMAD.IADD R8, R8, 0x1, -R17 ;  /* 0x000000010808a824 */ /* 0x000fc400078e0a11 */
[----:B------:R-:W-:Y:S02]  /*1d60*/  @!P1 IADD3 R25, PT, PT, R25, -R12, RZ ;  /* 0x8000000c19199210 */ /* 0x000fe40007ffe0ff */
[----:B------:R-:W-:Y:S01]  /*1d70*/  IMAD R29, R29, R24, RZ ;  /* 0x000000181d1d7224 */ /* 0x000fe200078e02ff */
[----:B------:R-:W-:Y:S01]  /*1d80*/  ISETP.GT.U32.AND P2, PT, R17, R8, PT ;  /* 0x000000081100720c */ /* 0x000fe20003f44070 */
[----:B------:R-:W-:Y:S01]  /*1d90*/  @!P3 IMAD.IADD R26, R26, 0x1, -R15 ;  /* 0x000000011a1ab824 */ /* 0x000fe200078e0a0f */
[----:B-1----:R-:W0:Y:S01]  /*1da0*/  MUFU.RCP R27, R27 ;  /* 0x0000001b001b7308 */ /* 0x002e220000001000 */
[----:B------:R-:W-:Y:S01]  /*1db0*/  IMAD.HI.U32 R4, R5, R29, R4 ;  /* 0x0000001d05047227 */ /* 0x000fe200078e0004 */
[----:B------:R-:W-:Y:S02]  /*1dc0*/  ISETP.GT.U32.AND P1, PT, R12, R25, PT ;  /* 0x000000190c00720c */ /* 0x000fe40003f24070 */
[----:B------:R-:W-:-:S03]  /*1dd0*/  ISETP.GT.U32.AND P3, PT, R15, R26, PT ;  /* 0x0000001a0f00720c */ /* 0x000fc60003f64070 */
[----:B------:R-:W-:-:S04]  /*1de0*/  IMAD.HI.U32 R4, R4, R7, RZ ;  /* 0x0000000704047227 */ /* 0x000fc800078e00ff */
[----:B------:R-:W-:Y:S02]  /*1df0*/  IMAD R3, R4, R3, R7 ;  /* 0x0000000304037224 */ /* 0x000fe400078e0207 */
[----:B------:R-:W-:Y:S02]  /*1e00*/  HFMA2 R4, -RZ, RZ, 0, 0 ;  /* 0x00000000ff047431 */ /* 0x000fe400000001ff */
[----:B------:R-:W-:Y:S02]  /*1e10*/  @!P2 IMAD.IADD R8, R8, 0x1, -R17 ;  /* 0x000000010808a824 */ /* 0x000fe400078e0a11 */
[----:B------:R-:W-:Y:S01]  /*1e20*/  @!P1 IMAD.IADD R25, R25, 0x1, -R12 ;  /* 0x0000000119199824 */ /* 0x000fe200078e0a0c */
[----:B------:R-:W-:Y:S01]  /*1e30*/  ISETP.GT.U32.AND P2, PT, R24, R3, PT ;  /* 0x000000031800720c */ /* 0x000fe20003f44070 */
[----:B0-----:R-:W-:Y:S01]  /*1e40*/  VIADD R5, R27, 0xffffffe ;  /* 0x0ffffffe1b057836 */ /* 0x001fe20000000000 */
[----:B------:R-:W-:Y:S01]  /*1e50*/  ISETP.GT.U32.AND P1, PT, R23, R6, PT ;  /* 0x000000061700720c */ /* 0x000fe20003f24070 */
[----:B------:R-:W-:Y:S01]  /*1e60*/  @!P3 IMAD.IADD R26, R26, 0x1, -R15 ;  /* 0x000000011a1ab824 */ /* 0x000fe200078e0a0f */
[----:B------:R-:W-:Y:S01]  /*1e70*/  @!P0 IADD3 R8, PT, PT, -R8, RZ, RZ ;  /* 0x000000ff08088210 */ /* 0x000fe20007ffe1ff */
[----:B------:R-:W-:Y:S01]  /*1e80*/  @!P0 IMAD.MOV R25, RZ, RZ, -R25 ;  /* 0x000000ffff198224 */ /* 0x000fe200078e0a19 */
[----:B------:R-:W-:Y:S01]  /*1e90*/  @!P5 LOP3.LUT R8, RZ, R20, RZ, 0x33, !PT ;  /* 0x00000014ff08d212 */ /* 0x000fe200078e33ff */
[----:B------:R-:W0:Y:S01]  /*1ea0*/  F2I.FTZ.U32.TRUNC.NTZ R5, R5 ;  /* 0x0000000500057305 */ /* 0x000e22000021f000 */
[----:B------:R-:W-:-:S05]  /*1eb0*/  @!P0 IMAD.MOV R26, RZ, RZ, -R26 ;  /* 0x000000ffff1a8224 */ /* 0x000fca00078e0a1a */
[----:B------:R-:W-:Y:S02]  /*1ec0*/  @!P2 IMAD.IADD R3, R3, 0x1, -R24 ;  /* 0x000000010303a824 */ /* 0x000fe400078e0a18 */
[----:B------:R-:W-:-:S03]  /*1ed0*/  @!P1 IADD3 R6, PT, PT, R6, -R23, RZ ;  /* 0x8000001706069210 */ /* 0x000fc60007ffe0ff */
[----:B------:R-:W-:Y:S02]  /*1ee0*/  ISETP.GT.U32.AND P3, PT, R24, R3, PT ;  /* 0x000000031800720c */ /* 0x000fe40003f64070 */
[----:B------:R-:W-:Y:S02]  /*1ef0*/  ISETP.GT.U32.AND P2, PT, R23, R6, PT ;  /* 0x000000061700720c */ /* 0x000fe40003f44070 */
[----:B0-----:R-:W-:-:S05]  /*1f00*/  IADD3 R27, PT, PT, RZ, -R5, RZ ;  /* 0x80000005ff1b7210 */ /* 0x001fca0007ffe0ff */
[----:B------:R-:W-:-:S04]  /*1f10*/  IMAD R27, R27, R18, RZ ;  /* 0x000000121b1b7224 */ /* 0x000fc800078e02ff */
[----:B------:R-:W-:Y:S01]  /*1f20*/  IMAD.HI.U32 R4, R5, R27, R4 ;  /* 0x0000001b05047227 */ /* 0x000fe200078e0004 */
[----:B------:R-:W-:Y:S02]  /*1f30*/  IABS R5, R14 ;  /* 0x0000000e00057213 */ /* 0x000fe40000000000 */
[----:B------:R-:W-:Y:S01]  /*1f40*/  @!P2 IADD3 R6, PT, PT, R6, -R23, RZ ;  /* 0x800000170606a210 */ /* 0x000fe20007ffe0ff */
[----:B------:R-:W-:Y:S01]  /*1f50*/  @!P3 IMAD.IADD R3, R3, 0x1, -R24 ;  /* 0x000000010303b824 */ /* 0x000fe200078e0a18 */
[----:B------:R-:W-:Y:S01]  /*1f60*/  ISETP.NE.AND P2, PT, R13, RZ, PT ;  /* 0x000000ff0d00720c */ /* 0x000fe20003f45270 */
[----:B------:R-:W-:Y:S01]  /*1f70*/  IMAD.MOV R5, RZ, RZ, -R5 ;  /* 0x000000ffff057224 */ /* 0x000fe200078e0a05 */
[----:B------:R-:W-:Y:S01]  /*1f80*/  ISETP.NE.AND P3, PT, R22, RZ, PT ;  /* 0x000000ff1600720c */ /* 0x000fe20003f65270 */
[----:B------:R-:W-:Y:S01]  /*1f90*/  IMAD.HI.U32 R4, R4, R7, RZ ;  /* 0x0000000704047227 */ /* 0x000fe200078e00ff */
[----:B------:R-:W-:-:S03]  /*1fa0*/  @!P0 IADD3 R3, PT, PT, -R3, RZ, RZ ;  /* 0x000000ff03038210 */ /* 0x000fc60007ffe1ff */
[----:B------:R-:W-:Y:S02]  /*1fb0*/  IMAD R7, R4, R5, R7 ;  /* 0x0000000504077224 */ /* 0x000fe400078e0207 */
[----:B------:R-:W0:Y:S01]  /*1fc0*/  LDC.64 R4, c[0x0][0x388] ;  /* 0x0000e200ff047b82 */ /* 0x000e220000000a00 */
[----:B------:R-:W-:Y:S02]  /*1fd0*/  @!P0 IMAD.MOV R6, RZ, RZ, -R6 ;  /* 0x000000ffff068224 */ /* 0x000fe400078e0a06 */
[----:B------:R-:W-:Y:S02]  /*1fe0*/  ISETP.GT.U32.AND P4, PT, R18, R7, PT ;  /* 0x000000071200720c */ /* 0x000fe40003f84070 */
[----:B------:R-:W-:Y:S02]  /*1ff0*/  @!P2 LOP3.LUT R9, RZ, R13, RZ, 0x33, !PT ;  /* 0x0000000dff09a212 */ /* 0x000fe400078e33ff */
[----:B------:R-:W-:Y:S02]  /*2000*/  @!P3 LOP3.LUT R11, RZ, R22, RZ, 0x33, !PT ;  /* 0x00000016ff0bb212 */ /* 0x000fe400078e33ff */
[----:B------:R-:W-:-:S02]  /*2010*/  ISETP.NE.AND P2, PT, R2, RZ, PT ;  /* 0x000000ff0200720c */ /* 0x000fc40003f45270 */
[----:B------:R-:W-:Y:S02]  /*2020*/  ISETP.NE.AND P3, PT, R10, RZ, PT ;  /* 0x000000ff0a00720c */ /* 0x000fe40003f65270 */
[----:B------:R-:W-:-:S03]  /*2030*/  PRMT R24, R9, 0x5410, R11 ;  /* 0x0000541009187816 */ /* 0x000fc6000000000b */
[----:B------:R-:W-:Y:S01]  /*2040*/  @!P4 IMAD.IADD R7, R7, 0x1, -R18 ;  /* 0x000000010707c824 */ /* 0x000fe200078e0a12 */
[----:B------:R-:W-:-:S04]  /*2050*/  ISETP.NE.AND P4, PT, R21, RZ, PT ;  /* 0x000000ff1500720c */ /* 0x000fc80003f85270 */
[----:B------:R-:W-:Y:S02]  /*2060*/  ISETP.GT.U32.AND P1, PT, R18, R7, PT ;  /* 0x000000071200720c */ /* 0x000fe40003f24070 */
[----:B------:R-:W-:Y:S01]  /*2070*/  @!P2 LOP3.LUT R6, RZ, R2, RZ, 0x33, !PT ;  /* 0x00000002ff06a212 */ /* 0x000fe200078e33ff */
[----:B0-----:R-:W-:Y:S01]  /*2080*/  IMAD.WIDE.U32 R4, R19, 0x2, R4 ;  /* 0x0000000213047825 */ /* 0x001fe200078e0004 */
[----:B------:R-:W-:-:S05]  /*2090*/  @!P3 LOP3.LUT R3, RZ, R10, RZ, 0x33, !PT ;  /* 0x0000000aff03b212 */ /* 0x000fca00078e33ff */
[----:B------:R-:W-:Y:S01]  /*20a0*/  @!P4 LOP3.LUT R25, RZ, R21, RZ, 0x33, !PT ;  /* 0x00000015ff19c212 */ /* 0x000fe200078e33ff */
[----:B------:R-:W-:Y:S01]  /*20b0*/  IMAD.WIDE.U32 R4, R16, 0x8, R4 ;  /* 0x0000000810047825 */ /* 0x000fe200078e0004 */
[----:B------:R-:W-:Y:S02]  /*20c0*/  ISETP.NE.AND P4, PT, R14, RZ, PT ;  /* 0x000000ff0e00720c */ /* 0x000fe40003f85270 */
[----:B------:R-:W-:Y:S01]  /*20d0*/  PRMT R25, R25, 0x5410, R8 ;  /* 0x0000541019197816 */ /* 0x000fe20000000008 */
[----:B------:R-:W-:Y:S01]  /*20e0*/  @!P1 IMAD.IADD R7, R7, 0x1, -R18 ;  /* 0x0000000107079824 */ /* 0x000fe200078e0a12 */
[----:B------:R-:W-:-:S03]  /*20f0*/  ISETP.NE.AND P1, PT, R0, RZ, PT ;  /* 0x000000ff0000720c */ /* 0x000fc60003f25270 */
[----:B------:R-:W-:Y:S01]  /*2100*/  @!P0 IMAD.MOV R7, RZ, RZ, -R7 ;  /* 0x000000ffff078224 */ /* 0x000fe200078e0a07 */
[----:B------:R-:W-:Y:S05]  /*2110*/  STG.E.64 desc[UR4][R4.64], R24 ;  /* 0x0000001804007986 */ /* 0x000fea000c101b04 */
[----:B------:R-:W-:-:S04]  /*2120*/  @!P4 LOP3.LUT R7, RZ, R14, RZ, 0x33, !PT ;  /* 0x0000000eff07c212 */ /* 0x000fc800078e33ff */
[----:B------:R-:W-:Y:S02]  /*2130*/  @!P1 LOP3.LUT R26, RZ, R0, RZ, 0x33, !PT ;  /* 0x00000000ff1a9212 */ /* 0x000fe400078e33ff */
[----:B------:R-:W-:Y:S02]  /*2140*/  PRMT R7, R3, 0x5410, R7 ;  /* 0x0000541003077816 */ /* 0x000fe40000000007 */
[----:B------:R-:W-:-:S05]  /*2150*/  PRMT R6, R26, 0x5410, R6 ;  /* 0x000054101a067816 */ /* 0x000fca0000000006 */
[----:B------:R-:W-:Y:S01]  /*2160*/  STG.E.64 desc[UR4][R4.64+0x400], R6 ;  /* 0x0004000604007986 */ /* 0x000fe2000c101b04 */
[----:B------:R-:W-:Y:S05]  /*2170*/  EXIT ;  /* 0x000000000000794d */ /* 0x000fea0003800000 */
.L_x_17529:
        /* <DEDUP_REMOVED lines=16> */
.L_x_54881:


//--------------------- .text._ZN2at6native29vectorized_elementwise_kernelILi8ENS0_13AUnaryFunctorIsssZZZNS0_16fmod_kernel_cudaERNS_18TensorIteratorBaseEENKUlvE_clEvENKUlvE3_clEvEUlssE_EESt5arrayIPcLm2EEEEviT0_T1_ --------------------------
	.section	.text._ZN2at6native29vectorized_elementwise_kernelILi8ENS0_13AUnaryFunctorIsssZZZNS0_16fmod_kernel_cudaERNS_18TensorIteratorBaseEENKUlvE_clEvENKUlvE3_clEvEUlssE_EESt5arrayIPcLm2EEEEviT0_T1_,"ax",@progbits
	.align	128
        .global         _ZN2at6native29vectorized_elementwise_kernelILi8ENS0_13AUnaryFunctorIsssZZZNS0_16fmod_kernel_cudaERNS_18TensorIteratorBaseEENKUlvE_clEvENKUlvE3_clEvEUlssE_EESt5arrayIPcLm2EEEEviT0_T1_
        .type           _ZN2at6native29vectorized_elementwise_kernelILi8ENS0_13AUnaryFunctorIsssZZZNS0_16fmod_kernel_cudaERNS_18TensorIteratorBaseEENKUlvE_clEvENKUlvE3_clEvEUlssE_EESt5arrayIPcLm2EEEEviT0_T1_,@function
        .size           _ZN2at6native29vectorized_elementwise_kernelILi8ENS0_13AUnaryFunctorIsssZZZNS0_16fmod_kernel_cudaERNS_18TensorIteratorBaseEENKUlvE_clEvENKUlvE3_clEvEUlssE_EESt5arrayIPcLm2EEEEviT0_T1_,(.L_x_54882 - _ZN2at6native29vectorized_elementwise_kernelILi8ENS0_13AUnaryFunctorIsssZZZNS0_16fmod_kernel_cudaERNS_18TensorIteratorBaseEENKUlvE_clEvENKUlvE3_clEvEUlssE_EESt5arrayIPcLm2EEEEviT0_T1_)
        .other          _ZN2at6native29vectorized_elementwise_kernelILi8ENS0_13AUnaryFunctorIsssZZZNS0_16fmod_kernel_cudaERNS_18TensorIteratorBaseEENKUlvE_clEvENKUlvE3_clEvEUlssE_EESt5arrayIPcLm2EEEEviT0_T1_,@"STO_CUDA_ENTRY STV_DEFAULT"
_ZN2at6native29vectorized_elementwise_kernelILi8ENS0_13AUnaryFunctorIsssZZZNS0_16fmod_kernel_cudaERNS_18TensorIteratorBaseEENKUlvE_clEvENKUlvE3_clEvEUlssE_EESt5arrayIPcLm2EEEEviT0_T1_:
.text._ZN2at6native29vectorized_elementwise_kernelILi8ENS0_13AUnaryFunctorIsssZZZNS0_16fmod_kernel_cudaERNS_18TensorIteratorBaseEENKUlvE_clEvENKUlvE3_clEvEUlssE_EESt5arrayIPcLm2EEEEviT0_T1_:
        /* <DEDUP_REMOVED lines=39> */
[----:B--2---:R-:W-:Y:S02]  /*0270*/  @!P4 IMAD.WIDE.U32 R26, R27, 0x2, R2 ;  /* 0x000000021b1ac825 */ /* 0x004fe400078e0002 */
[----:B------:R-:W0:Y:S02]  /*0280*/  @!P1 LDC.64 R2, c[0x0][0x390] ;  /* 0x0000e400ff029b82 */ /* 0x000e240000000a00 */
[----:B-1----:R-:W-:-:S08]  /*0290*/  @!P5 IMAD.WIDE.U32 R24, R25, 0x2, R4 ;  /* 0x000000021918d825 */ /* 0x002fd000078e0004 */
[----:B------:R-:W1:Y:S01]  /*02a0*/  @!P6 LDC.64 R4, c[0x0][0x390] ;  /* 0x0000e400ff04eb82 */ /* 0x000e620000000a00 */
[----:B------:R-:W-:Y:S01]  /*02b0*/  IMAD.MOV.U32 R16, RZ, RZ, RZ ;  /* 0x000000ffff107224 */ /* 0x000fe200078e00ff */
[----:B------:R-:W-:Y:S01]  /*02c0*/  @!P6 IADD3 R7, PT, PT, R13, R7, RZ ;  /* 0x000000070d07e210 */ /* 0x000fe20007ffe0ff */
[----:B---3--:R-:W-:-:S04]  /*02d0*/  @!P3 IMAD.WIDE.U32 R28, R9, 0x2, R18 ;  /* 0x00000002091cb825 */ /* 0x008fc800078e0012 */
[----:B----4-:R-:W-:Y:S01]  /*02e0*/  @!P2 IMAD.WIDE.U32 R18, R15, 0x2, R10 ;  /* 0x000000020f12a825 */ /* 0x010fe200078e000a */
[----:B------:R1:W5:Y:S03]  /*02f0*/  @!P5 LDG.E.S16 R16, desc[UR4][R24.64] ;  /* 0x000000041810d981 */ /* 0x000366000c1e1700 */
[----:B------:R-:W-:Y:S02]  /*0300*/  IMAD.MOV.U32 R14, RZ, RZ, RZ ;  /* 0x000000ffff0e7224 */ /* 0x000fe400078e00ff */
[----:B------:R-:W-:Y:S02]  /*0310*/  IMAD.MOV.U32 R0, RZ, RZ, RZ ;  /* 0x000000ffff007224 */ /* 0x000fe400078e00ff */
[----:B0-----:R-:W-:Y:S02]  /*0320*/  @!P1 IMAD.WIDE.U32 R22, R17, 0x2, R2 ;  /* 0x0000000211169825 */ /* 0x001fe400078e0002 */
[----:B------:R0:W5:Y:S02]  /*0330*/  @!P4 LDG.E.S16 R14, desc[UR4][R26.64] ;  /* 0x000000041a0ec981 */ /* 0x000164000c1e1700 */
[----:B------:R-:W-:-:S02]  /*0340*/  IMAD.MOV.U32 R17, RZ, RZ, RZ ;  /* 0x000000ffff117224 */ /* 0x000fc400078e00ff */
[----:B------:R-:W-:Y:S01]  /*0350*/  IMAD.MOV.U32 R12, RZ, RZ, RZ ;  /* 0x000000ffff0c7224 */ /* 0x000fe200078e00ff */
[----:B------:R0:W5:Y:S01]  /*0360*/  @!P3 LDG.E.S16 R0, desc[UR4][R28.64] ;  /* 0x000000041c00b981 */ /* 0x000162000c1e1700 */
[----:B------:R-:W-:Y:S02]  /*0370*/  IMAD.MOV.U32 R11, RZ, RZ, RZ ;  /* 0x000000ffff0b7224 */ /* 0x000fe400078e00ff */
[----:B-1----:R-:W-:Y:S01]  /*0380*/  @!P6 IMAD.WIDE.U32 R24, R7, 0x2, R4 ;  /* 0x000000020718e825 */ /* 0x002fe200078e0004 */
[----:B------:R0:W5:Y:S01]  /*0390*/  @!P2 LDG.E.S16 R17, desc[UR4][R18.64] ;  /* 0x000000041211a981 */ /* 0x000162000c1e1700 */
[----:B------:R-:W1:Y:S03]  /*03a0*/  @!P0 LDC.64 R4, c[0x0][0x390] ;  /* 0x0000e400ff048b82 */ /* 0x000e660000000a00 */
[----:B------:R0:W5:Y:S04]  /*03b0*/  @!P1 LDG.E.S16 R12, desc[UR4][R22.64] ;  /* 0x00000004160c9981 */ /* 0x000168000c1e1700 */
[----:B------:R0:W5:Y:S01]  /*03c0*/  @!P6 LDG.E.S16 R11, desc[UR4][R24.64] ;  /* 0x00000004180be981 */ /* 0x000162000c1e1700 */
[----:B------:R-:W-:Y:S01]  /*03d0*/  @!P0 IADD3 R3, PT, PT, R13, R8, RZ ;  /* 0x000000080d038210 */ /* 0x000fe20007ffe0ff */
[----:B------:R-:W-:-:S04]  /*03e0*/  IMAD.MOV.U32 R7, RZ, RZ, RZ ;  /* 0x000000ffff077224 */ /* 0x000fc800078e00ff */
[----:B-1----:R-:W-:-:S05]  /*03f0*/  @!P0 IMAD.WIDE.U32 R4, R3, 0x2, R4 ;  /* 0x0000000203048825 */ /* 0x002fca00078e0004 */
[----:B------:R0:W5:Y:S01]  /*0400*/  @!P0 LDG.E.S16 R7, desc[UR4][R4.64] ;  /* 0x0000000404078981 */ /* 0x000162000c1e1700 */
[----:B------:R-:W-:Y:S01]  /*0410*/  ISETP.GE.U32.AND P0, PT, R8, R6, PT ;  /* 0x000000060800720c */ /* 0x000fe20003f06070 */
[----:B------:R-:W1:-:S12]  /*0420*/  LDC.U16 R9, c[0x0][0x386] ;  /* 0x0000e180ff097b82 */ /* 0x000e580000000400 */
[----:B------:R-:W2:Y:S01]  /*0430*/  @!P0 LDC.64 R2, c[0x0][0x388] ;  /* 0x0000e200ff028b82 */ /* 0x000ea20000000a00 */
[----:B------:R-:W-:Y:S01]  /*0440*/  BSSY.RECONVERGENT B0, `(.L_x_17531) ;  /* 0x000001a000007945 */ /* 0x000fe20003800200 */
[----:B-1----:R-:W-:-:S03]  /*0450*/  PRMT R10, R9, 0x9910, RZ ;  /* 0x00009910090a7816 */ /* 0x002fc600000000ff */
[----:B0-----:R-:W-:Y:S05]  /*0460*/  @P0 BRA `(.L_x_17532) ;  /* 0x00000000005c0947 */ /* 0x001fea0003800000 */
        /* <DEDUP_REMOVED lines=23> */
.L_x_17532:
[----:B------:R-:W-:Y:S05]  /*05e0*/  BSYNC.RECONVERGENT B0 ;  /* 0x0000000000007941 */ /* 0x000fea0003800200 */
.L_x_17531:
        /* <DEDUP_REMOVED lines=31> */
.L_x_17534:
[----:B------:R-:W-:Y:S05]  /*07e0*/  BSYNC.RECONVERGENT B0 ;  /* 0x0000000000007941 */ /* 0x000fea0003800200 */
.L_x_17533:
        /* <DEDUP_REMOVED lines=9> */
[----:B--2---:R-:W-:Y:S01]  /*0880*/  @!P0 IMAD.WIDE.U32 R2, R5, 0x2, R2 ;  /* 0x0000000205028825 */ /* 0x004fe200078e0002 */
[----:B------:R-:W-:Y:S01]  /*0890*/  ISETP.GE.U32.AND P4, PT, R23, R6, PT ;  /* 0x000000061700720c */ /* 0x000fe20003f86070 */
[----:B------:R-:W-:-:S12]  /*08a0*/  @P5 BRA `(.L_x_17536) ;  /* 0x00000000005c5947 */ /* 0x000fd80003800000 */
[-C--:B------:R-:W-:Y:S02]  /*08b0*/  IABS R18, R16.reuse ;  /* 0x0000001000127213 */ /* 0x080fe40000000000 */
[----:B------:R-:W-:Y:S02]  /*08c0*/  IABS R20, R16 ;  /* 0x0000001000147213 */ /* 0x000fe40000000000 */
[----:B------:R-:W0:Y:S01]  /*08d0*/  I2F.RP R19, R18 ;  /* 0x0000001200137306 */ /* 0x000e220000209400 */
[----:B------:R-:W-:Y:S02]  /*08e0*/  IABS R22, R10 ;  /* 0x0000000a00167213 */ /* 0x000fe40000000000 */
[----:B------:R-:W-:-:S05]  /*08f0*/  IADD3 R20, PT, PT, RZ, -R20, RZ ;  /* 0x80000014ff147210 */ /* 0x000fca0007ffe0ff */
[----:B0-----:R-:W0:Y:S02]  /*0900*/  MUFU.RCP R19, R19 ;  /* 0x0000001300137308 */ /* 0x001e240000001000 */
[----:B0-----:R-:W-:-:S06]  /*0910*/  VIADD R4, R19, 0xffffffe ;  /* 0x0ffffffe13047836 */ /* 0x001fcc0000000000 */
        /* <DEDUP_REMOVED lines=16> */
.L_x_17536:
[----:B------:R-:W-:Y:S05]  /*0a20*/  BSYNC.RECONVERGENT B0 ;  /* 0x0000000000007941 */ /* 0x000fea0003800200 */
.L_x_17535:
[----:B------:R-:W-:Y:S04]  /*0a30*/  BSSY.RECONVERGENT B0, `(.L_x_17537) ;  /* 0x0000019000007945 */ /* 0x000fe80003800200 */
[----:B------:R-:W-:Y:S05]  /*0a40*/  @P6 BRA `(.L_x_17538) ;  /* 0x00000000005c6947 */ /* 0x000fea0003800000 */
        /* <DEDUP_REMOVED lines=23> */
.L_x_17538:
[----:B------:R-:W-:Y:S05]  /*0bc0*/  BSYNC.RECONVERGENT B0 ;  /* 0x0000000000007941 */ /* 0x000fea0003800200 */
.L_x_17537:
        /* <DEDUP_REMOVED lines=25> */
.L_x_17540:
[----:B------:R-:W-:Y:S05]  /*0d60*/  BSYNC.RECONVERGENT B0 ;  /* 0x0000000000007941 */ /* 0x000fea0003800200 */
.L_x_17539:
[----:B------:R-:W-:Y:S04]  /*0d70*/  BSSY.RECONVERGENT B0, `(.L_x_17541) ;  /* 0x0000019000007945 */ /* 0x000fe80003800200 */
        /* <DEDUP_REMOVED lines=24> */
.L_x_17542:
[----:B------:R-:W-:Y:S05]  /*0f00*/  BSYNC.RECONVERGENT B0 ;  /* 0x0000000000007941 */ /* 0x000fea0003800200 */
.L_x_17541:
        /* <DEDUP_REMOVED lines=25> */
.L_x_17544:
[----:B------:R-:W-:Y:S05]  /*10a0*/  BSYNC.RECONVERGENT B0 ;  /* 0x0000000000007941 */ /* 0x000fea0003800200 */
.L_x_17543:
        /* <DEDUP_REMOVED lines=24> */
.L_x_17546:
[----:B------:R-:W-:Y:S05]  /*1230*/  BSYNC.RECONVERGENT B0 ;  /* 0x0000000000007941 */ /* 0x000fea0003800200 */
.L_x_17545:
        /* <DEDUP_REMOVED lines=18> */
.L_x_17549:
[----:B------:R-:W-:-:S13]  /*1360*/  ISETP.GE.U32.AND P0, PT, R8, R6, PT ;  /* 0x000000060800720c */ /* 0x000fda0003f06070 */
[----:B------:R-:W-:Y:S05]  /*1370*/  @P0 BRA `(.L_x_17551) ;  /* 0x0000000000300947 */ /* 0x000fea0003800000 */
[----:B0-----:R-:W0:Y:S01]  /*1380*/  LDC.64 R2, c[0x0][0x388] ;  /* 0x0000e200ff027b82 */ /* 0x001e220000000a00 */
[----:B------:R-:W-:Y:S01]  /*1390*/  IMAD.IADD R5, R13, 0x1, R8 ;  /* 0x000000010d057824 */ /* 0x000fe200078e0208 */
[----:B------:R-:W-:-:S03]  /*13a0*/  IADD3 R8, PT, PT, R8, 0x80, RZ ;  /* 0x0000008008087810 */ /* 0x000fc60007ffe0ff */
[----:B0-----:R-:W-:-:S05]  /*13b0*/  IMAD.WIDE.U32 R2, R5, 0x2, R2 ;  /* 0x0000000205027825 */ /* 0x001fca00078e0002 */
[----:B------:R1:W-:Y:S02]  /*13c0*/  STG.E.U16 desc[UR4][R2.64], R16 ;  /* 0x0000001002007986 */ /* 0x0003e4000c101504 */
.L_x_17550:
[----:B------:R-:W-:-:S13]  /*13d0*/  ISETP.GE.U32.AND P0, PT, R8, R6, PT ;  /* 0x000000060800720c */ /* 0x000fda0003f06070 */
[----:B------:R-:W-:Y:S05]  /*13e0*/  @P0 BRA `(.L_x_17552) ;  /* 0x0000000000340947 */ /* 0x000fea0003800000 */
[----:B01----:R-:W0:Y:S01]  /*13f0*/  LDC.64 R2, c[0x0][0x388] ;  /* 0x0000e200ff027b82 */ /* 0x003e220000000a00 */
[----:B------:R-:W-:Y:S02]  /*1400*/  IMAD.IADD R5, R13, 0x1, R8 ;  /* 0x000000010d057824 */ /* 0x000fe400078e0208 */
[----:B------:R-:W-:Y:S02]  /*1410*/  VIADD R8, R8, 0x80 ;  /* 0x0000008008087836 */ /* 0x000fe40000000000 */
[----:B0-----:R-:W-:-:S05]  /*1420*/  IMAD.WIDE.U32 R2, R5, 0x2, R2 ;  /* 0x0000000205027825 */ /* 0x001fca00078e0002 */
[----:B------:R1:W-:Y:S02]  /*1430*/  STG.E.U16 desc[UR4][R2.64], R14 ;  /* 0x0000000e02007986 */ /* 0x0003e4000c101504 */
.L_x_17551:
        /* <DEDUP_REMOVED lines=8> */
.L_x_17552:
[----:B------:R-:W-:Y:S05]  /*14c0*/  BSYNC.RELIABLE B1 ;  /* 0x0000000000017941 */ /* 0x000fea0003800100 */
.L_x_17548:
[----:B------:R-:W-:-:S13]  /*14d0*/  ISETP.GE.U32.AND P0, PT, R8, R6, PT ;  /* 0x000000060800720c */ /* 0x000fda0003f06070 */
[----:B012---:R-:W0:Y:S01]  /*14e0*/  @!P0 LDC.64 R2, c[0x0][0x388] ;  /* 0x0000e200ff028b82 */ /* 0x007e220000000a00 */
[----:B------:R-:W-:Y:S01]  /*14f0*/  @!P0 IMAD.IADD R5, R13, 0x1, R8 ;  /* 0x000000010d058824 */ /* 0x000fe200078e0208 */
[----:B------:R-:W-:-:S03]  /*1500*/  @!P0 IADD3 R8, PT, PT, R8, 0x80, RZ ;  /* 0x0000008008088810 */ /* 0x000fc60007ffe0ff */
[----:B0-----:R-:W-:-:S05]  /*1510*/  @!P0 IMAD.WIDE.U32 R2, R5, 0x2, R2 ;  /* 0x0000000205028825 */ /* 0x001fca00078e0002 */
[----:B------:R2:W-:Y:S02]  /*1520*/  @!P0 STG.E.U16 desc[UR4][R2.64], R17 ;  /* 0x0000001102008986 */ /* 0x0005e4000c101504 */
.L_x_17553:
[----:B------:R-:W-:Y:S05]  /*1530*/  BSYNC.RECONVERGENT B0 ;  /* 0x0000000000007941 */ /* 0x000fea0003800200 */
.L_x_17547:
        /* <DEDUP_REMOVED lines=8> */
.L_x_17530:
[----:B------:R-:W0:Y:S01]  /*15c0*/  S2R R12, SR_TID.X ;  /* 0x00000000000c7919 */ /* 0x000e220000002100 */
[----:B------:R-:W1:Y:S02]  /*15d0*/  LDC.64 R2, c[0x0][0x390] ;  /* 0x0000e400ff027b82 */ /* 0x000e640000000a00 */
[----:B-1----:R-:W-:-:S04]  /*15e0*/  IMAD.WIDE.U32 R2, R13, 0x2, R2 ;  /* 0x000000020d027825 */ /* 0x002fc800078e0002 */
[----:B0-----:R-:W-:-:S05]  /*15f0*/  IMAD.WIDE.U32 R2, R12, 0x10, R2 ;  /* 0x000000100c027825 */ /* 0x001fca00078e0002 */
[----:B------:R-:W2:Y:S02]  /*1600*/  LDG.E.128 R4, desc[UR4][R2.64] ;  /* 0x0000000402047981 */ /* 0x000ea4000c1e1d00 */
[C---:B--2---:R-:W-:Y:S02]  /*1610*/  PRMT R0, R4.reuse, 0x9910, RZ ;  /* 0x0000991004007816 */ /* 0x044fe400000000ff */
[----:B------:R-:W-:Y:S02]  /*1620*/  PRMT R17, R4, 0xbb32, RZ ;  /* 0x0000bb3204117816 */ /* 0x000fe400000000ff */
[----:B------:R-:W-:Y:S02]  /*1630*/  IABS R14, R0 ;  /* 0x00000000000e7213 */ /* 0x000fe40000000000 */
[----:B------:R-:W-:Y:S02]  /*1640*/  IABS R15, R17 ;  /* 0x00000011000f7213 */ /* 0x000fe40000000000 */
[----:B------:R-:W0:Y:S01]  /*1650*/  I2F.RP R24, R14 ;  /* 0x0000000e00187306 */ /* 0x000e220000209400 */
[----:B------:R-:W-:-:S02]  /*1660*/  PRMT R16, R5, 0x9910, RZ ;  /* 0x0000991005107816 */ /* 0x000fc400000000ff */
[----:B------:R-:W-:Y:S02]  /*1670*/  PRMT R22, R5, 0xbb32, RZ ;  /* 0x0000bb3205167816 */ /* 0x000fe400000000ff */
[----:B------:R-:W-:Y:S02]  /*1680*/  IABS R18, R16 ;  /* 0x0000001000127213 */ /* 0x000fe40000000000 */
[----:B------:R-:W-:Y:S01]  /*1690*/  IABS R21, R22 ;  /* 0x0000001600157213 */ /* 0x000fe20000000000 */
[----:B------:R-:W1:Y:S01]  /*16a0*/  I2F.RP R11, R15 ;  /* 0x0000000f000b7306 */ /* 0x000e620000209400 */
[C---:B------:R-:W-:Y:S02]  /*16b0*/  PRMT R19, R6.reuse, 0x9910, RZ ;  /* 0x0000991006137816 */ /* 0x040fe400000000ff */
[----:B------:R-:W-:Y:S02]  /*16c0*/  PRMT R6, R6, 0xbb32, RZ ;  /* 0x0000bb3206067816 */ /* 0x000fe400000000ff */
[----:B------:R-:W-:-:S02]  /*16d0*/  IABS R20, R19 ;  /* 0x0000001300147213 */ /* 0x000fc40000000000 */
[----:B------:R-:W-:Y:S01]  /*16e0*/  IABS R23, R6 ;  /* 0x0000000600177213 */ /* 0x000fe20000000000 */
[----:B0-----:R-:W0:Y:S01]  /*16f0*/  MUFU.RCP R24, R24 ;  /* 0x0000001800187308 */ /* 0x001e220000001000 */
[----:B------:R-:W-:-:S07]  /*1700*/  ISETP.NE.AND P5, PT, R22, RZ, PT ;  /* 0x000000ff1600720c */ /* 0x000fce0003fa5270 */
[----:B------:R-:W-:Y:S08]  /*1710*/  I2F.RP R25, R18 ;  /* 0x0000001200197306 */ /* 0x000ff00000209400 */
[----:B-1----:R-:W1:Y:S01]  /*1720*/  MUFU.RCP R11, R11 ;  /* 0x0000000b000b7308 */ /* 0x002e620000001000 */
[----:B0-----:R-:W-:-:S07]  /*1730*/  VIADD R8, R24, 0xffffffe ;  /* 0x0ffffffe18087836 */ /* 0x001fce0000000000 */
[----:B------:R-:W-:Y:S08]  /*1740*/  I2F.RP R26, R21 ;  /* 0x00000015001a7306 */ /* 0x000ff00000209400 */
[----:B------:R-:W-:Y:S01]  /*1750*/  I2F.RP R10, R20 ;  /* 0x00000014000a7306 */ /* 0x000fe20000209400 */
[----:B-1----:R-:W-:-:S07]  /*1760*/  IADD3 R3, PT, PT, R11, 0xffffffe, RZ ;  /* 0x0ffffffe0b037810 */ /* 0x002fce0007ffe0ff */
[----:B------:R-:W0:Y:S08]  /*1770*/  MUFU.RCP R25, R25 ;  /* 0x0000001900197308 */ /* 0x000e300000001000 */
[----:B------:R1:W2:Y:S08]  /*1780*/  F2I.FTZ.U32.TRUNC.NTZ R9, R8 ;  /* 0x0000000800097305 */ /* 0x0002b0000021f000 */
[----:B------:R-:W-:Y:S01]  /*1790*/  I2F.RP R4, R23 ;  /* 0x0000001700047306 */ /* 0x000fe20000209400 */
[----:B0-----:R-:W-:-:S02]  /*17a0*/  VIADD R5, R25, 0xffffffe ;  /* 0x0ffffffe19057836 */ /* 0x001fc40000000000 */
[----:B-1----:R-:W-:Y:S02]  /*17b0*/  IMAD.MOV.U32 R8, RZ, RZ, RZ ;  /* 0x000000ffff087224 */ /* 0x002fe400078e00ff */
[----:B--2---:R-:W-:-:S03]  /*17c0*/  IMAD.MOV R11, RZ, RZ, -R9 ;  /* 0x000000ffff0b7224 */ /* 0x004fc600078e0a09 */
[----:B------:R-:W0:Y:S01]  /*17d0*/  MUFU.RCP R2, R26 ;  /* 0x0000001a00027308 */ /* 0x000e220000001000 */
[----:B------:R-:W-:-:S04]  /*17e0*/  IMAD R11, R11, R14, RZ ;  /* 0x0000000e0b0b7224 */ /* 0x000fc800078e02ff */
[----:B------:R-:W-:-:S03]  /*17f0*/  IMAD.HI.U32 R24, R9, R11, R8 ;  /* 0x0000000b09187227 */ /* 0x000fc600078e0008 */
[----:B------:R-:W1:Y:S08]  /*1800*/  MUFU.RCP R10, R10 ;  /* 0x0000000a000a7308 */ /* 0x000e700000001000 */
[----:B------:R-:W2:Y:S01]  /*1810*/  F2I.FTZ.U32.TRUNC.NTZ R3, R3 ;  /* 0x0000000300037305 */ /* 0x000ea2000021f000 */
[----:B0-----:R-:W-:-:S07]  /*1820*/  IADD3 R2, PT, PT, R2, 0xffffffe, RZ ;  /* 0x0ffffffe02027810 */ /* 0x001fce0007ffe0ff */
[----:B------:R-:W-:Y:S01]  /*1830*/  MUFU.RCP R4, R4 ;  /* 0x0000000400047308 */ /* 0x000fe20000001000 */
[----:B-1----:R-:W-:Y:S01]  /*1840*/  IADD3 R10, PT, PT, R10, 0xffffffe, RZ ;  /* 0x0ffffffe0a0a7810 */ /* 0x002fe20007ffe0ff */
[----:B--2---:R-:W-:-:S06]  /*1850*/  IMAD.MOV R8, RZ, RZ, -R3 ;  /* 0x000000ffff087224 */ /* 0x004fcc00078e0a03 */
[----:B------:R-:W0:Y:S01]  /*1860*/  F2I.FTZ.U32.TRUNC.NTZ R5, R5 ;  /* 0x0000000500057305 */ /* 0x000e22000021f000 */
[----:B------:R-:W-:-:S07]  /*1870*/  IMAD R25, R8, R15, RZ ;  /* 0x0000000f08197224 */ /* 0x000fce00078e02ff */
[----:B------:R1:W2:Y:S01]  /*1880*/  F2I.FTZ.U32.TRUNC.NTZ R9, R2 ;  /* 0x0000000200097305 */ /* 0x0002a2000021f000 */
[----:B0-----:R-:W-:-:S07]  /*1890*/  IMAD.MOV R27, RZ, RZ, -R5 ;  /* 0x000000ffff1b7224 */ /* 0x001fce00078e0a05 */
[----:B------:R-:W0:Y:S01]  /*18a0*/  F2I.FTZ.U32.TRUNC.NTZ R11, R10 ;  /* 0x0000000a000b7305 */ /* 0x000e22000021f000 */
[----:B-1----:R-:W-:Y:S02]  /*18b0*/  IMAD.MOV.U32 R2, RZ, RZ, RZ ;  /* 0x000000ffff027224 */ /* 0x002fe400078e00ff */
[----:B------:R-:W-:Y:S02]  /*18c0*/  IMAD R27, R27, R18, RZ ;  /* 0x000000121b1b7224 */ /* 0x000fe400078e02ff */
[----:B------:R-:W-:Y:S01]  /*18d0*/  IMAD.HI.U32 R25, R3, R25, R2 ;  /* 0x0000001903197227 */ /* 0x000fe200078e0002 */
[----:B------:R-:W-:Y:S01]  /*18e0*/  IADD3 R3, PT, PT, R4, 0xffffffe, RZ ;  /* 0x0ffffffe04037810 */ /* 0x000fe20007ffe0ff */
[----:B------:R-:W1:Y:S02]  /*18f0*/  LDC.U16 R2, c[0x0][0x386] ;  /* 0x0000e180ff027b82 */ /* 0x000e640000000400 */
[----:B------:R-:W-:Y:S02]  /*1900*/  IMAD.MOV.U32 R4, RZ, RZ, RZ ;  /* 0x000000ffff047224 */ /* 0x000fe400078e00ff */
[----:B--2---:R-:W-:Y:S01]  /*1910*/  IMAD.MOV R8, RZ, RZ, -R9 ;  /* 0x000000ffff087224 */ /* 0x004fe200078e0a09 */
[----:B------:R-:W2:Y:S01]  /*1920*/  F2I.FTZ.U32.TRUNC.NTZ R3, R3 ;  /* 0x0000000300037305 */ /* 0x000ea2000021f000 */
[----:B------:R-:W-:Y:S01]  /*1930*/  IMAD.HI.U32 R4, R5, R27, R4 ;  /* 0x0000001b05047227 */ /* 0x000fe200078e0004 */
[----:B0-----:R-:W-:-:S03]  /*1940*/  IADD3 R27, PT, PT, RZ, -R11, RZ ;  /* 0x8000000bff1b7210 */ /* 0x001fc60007ffe0ff */
[----:B------:R-:W-:Y:S02]  /*1950*/  IMAD R5, R8, R21, RZ ;  /* 0x0000001508057224 */ /* 0x000fe400078e02ff */
[----:B------:R-:W-:Y:S02]  /*1960*/  IMAD.MOV.U32 R8, RZ, RZ, RZ ;  /* 0x000000ffff087224 */ /* 0x000fe400078e00ff */
[----:B------:R-:W-:Y:S02]  /*1970*/  IMAD.MOV.U32 R10, RZ, RZ, RZ ;  /* 0x000000ffff0a7224 */ /* 0x000fe400078e00ff */
[----:B------:R-:W-:-:S04]  /*1980*/  IMAD.HI.U32 R8, R9, R5, R8 ;  /* 0x0000000509087227 */ /* 0x000fc800078e0008 */
[----:B------:R-:W-:-:S04]  /*1990*/  IMAD R5, R27, R20, RZ ;  /* 0x000000141b057224 */ /* 0x000fc800078e02ff */
[----:B------:R-:W-:Y:S01]  /*19a0*/  IMAD.HI.U32 R26, R11, R5, R10 ;  /* 0x000000050b1a7227 */ /* 0x000fe200078e000a */
[----:B--2---:R-:W-:Y:S02]  /*19b0*/  IADD3 R10, PT, PT, RZ, -R3, RZ ;  /* 0x80000003ff0a7210 */ /* 0x004fe40007ffe0ff */
[----:B-1----:R-:W-:Y:S01]  /*19c0*/  PRMT R9, R2, 0x9910, RZ ;  /* 0x0000991002097816 */ /* 0x002fe200000000ff */
[----:B------:R-:W-:Y:S01]  /*19d0*/  IMAD.MOV.U32 R2, RZ, RZ, RZ ;  /* 0x000000ffff027224 */ /* 0x000fe200078e00ff */
[----:B------:R-:W-:Y:S01]  /*19e0*/  PRMT R11, R7, 0x9910, RZ ;  /* 0x00009910070b7816 */ /* 0x000fe200000000ff */
[----:B------:R-:W-:Y:S01]  /*19f0*/  IMAD R5, R10, R23, RZ ;  /* 0x000000170a057224 */ /* 0x000fe200078e02ff */
[----:B------:R-:W-:-:S03]  /*1a00*/  ISETP.GE.AND P0, PT, R9, RZ, PT ;  /* 0x000000ff0900720c */ /* 0x000fc60003f06270 */
[----:B------:R-:W-:Y:S01]  /*1a10*/  IMAD.HI.U32 R2, R3, R5, R2 ;  /* 0x0000000503027227 */ /* 0x000fe200078e0002 */
[----:B------:R-:W-:Y:S02]  /*1a20*/  IABS R3, R0 ;  /* 0x0000000000037213 */ /* 0x000fe40000000000 */
[----:B------:R-:W-:-:S03]  /*1a30*/  IABS R5, R9 ;  /* 0x0000000900057213 */ /* 0x000fc60000000000 */
[----:B------:R-:W-:Y:S01]  /*1a40*/  IMAD.MOV R9, RZ, RZ, -R3 ;  /* 0x000000ffff097224 */ /* 0x000fe200078e0a03 */
[----:B------:R-:W-:Y:S01]  /*1a50*/  IABS R3, R17 ;  /* 0x0000001100037213 */ /* 0x000fe20000000000 */
[----:B------:R-:W-:-:S03]  /*1a60*/  IMAD.HI.U32 R10, R25, R5, RZ ;  /* 0x00000005190a7227 */ /* 0x000fc600078e00ff */
[----:B------:R-:W-:Y:S01]  /*1a70*/  IADD3 R3, PT, PT, RZ, -R3, RZ ;  /* 0x80000003ff037210 */ /* 0x000fe20007ffe0ff */
[----:B------:R-:W-:-:S04]  /*1a80*/  IMAD.HI.U32 R24, R24, R5, RZ ;  /* 0x0000000518187227 */ /* 0x000fc800078e00ff */
[--C-:B------:R-:W-:Y:S01]  /*1a90*/  IMAD R10, R10, R3, R5.reuse ;  /* 0x000000030a0a7224 */ /* 0x100fe200078e0205 */
[----:B------:R-:W-:Y:S01]  /*1aa0*/  IABS R3, R16 ;  /* 0x0000001000037213 */ /* 0x000fe20000000000 */
[----:B------:R-:W-:Y:S01]  /*1ab0*/  IMAD R9, R24, R9, R5 ;  /* 0x0000000918097224 */ /* 0x000fe200078e0205 */
[----:B------:R-:W-:Y:S01]  /*1ac0*/  IABS R24, R11 ;  /* 0x0000000b00187213 */ /* 0x000fe20000000000 */
[----:B------:R-:W-:Y:S01]  /*1ad0*/  IMAD.HI.U32 R4, R4, R5, RZ ;  /* 0x0000000504047227 */ /* 0x000fe200078e00ff */
[----:B------:R-:W-:Y:S02]  /*1ae0*/  ISETP.GT.U32.AND P2, PT, R15, R10, PT ;  /* 0x0000000a0f00720c */ /* 0x000fe40003f44070 */
[----:B------:R-:W-:Y:S01]  /*1af0*/  ISETP.GT.U32.AND P1, PT, R14, R9, PT ;  /* 0x000000090e00720c */ /* 0x000fe20003f24070 */
[----:B------:R-:W-:Y:S02]  /*1b00*/  IMAD.MOV R25, RZ, RZ, -R3 ;  /* 0x000000ffff197224 */ /* 0x000fe400078e0a03 */
[----:B------:R-:W0:Y:S01]  /*1b10*/  I2F.RP R3, R24 ;  /* 0x0000001800037306 */ /* 0x000e220000209400 */
[----:B------:R-:W-:-:S04]  /*1b20*/  IMAD.HI.U32 R8, R8, R5, RZ ;  /* 0x0000000508087227 */ /* 0x000fc800078e00ff */
[----:B------:R-:W-:Y:S01]  /*1b30*/  IMAD R25, R4, R25, R5 ;  /* 0x0000001904197224 */ /* 0x000fe200078e0205 */
[----:B------:R-:W-:Y:S01]  /*1b40*/  IABS R4, R22 ;  /* 0x0000001600047213 */ /* 0x000fe20000000000 */
[----:B------:R-:W-:-:S03]  /*1b50*/  IMAD.HI.U32 R26, R26, R5, RZ ;  /* 0x000000051a1a7227 */ /* 0x000fc600078e00ff */
[----:B------:R-:W-:Y:S01]  /*1b60*/  @!P1 IADD3 R9, PT, PT, R9, -R14, RZ ;  /* 0x8000000e09099210 */ /* 0x000fe20007ffe0ff */
[----:B------:R-:W-:Y:S02]  /*1b70*/  @!P2 IMAD.IADD R10, R10, 0x1, -R15 ;  /* 0x000000010a0aa824 */ /* 0x000fe400078e0a0f */
[----:B------:R-:W-:Y:S01]  /*1b80*/  IMAD.MOV R4, RZ, RZ, -R4 ;  /* 0x000000ffff047224 */ /* 0x000fe200078e0a04 */
[----:B------:R-:W-:Y:S01]  /*1b90*/  ISETP.GT.U32.AND P1, PT, R14, R9, PT ;  /* 0x000000090e00720c */ /* 0x000fe20003f24070 */
[----:B0-----:R-:W0:Y:S01]  /*1ba0*/  MUFU.RCP R3, R3 ;  /* 0x0000000300037308 */ /* 0x001e220000001000 */
[----:B------:R-:W-:Y:S01]  /*1bb0*/  ISETP.GT.U32.AND P2, PT, R15, R10, PT ;  /* 0x0000000a0f00720c */ /* 0x000fe20003f44070 */
[----:B------:R-:W-:Y:S01]  /*1bc0*/  IMAD R8, R8, R4, R5 ;  /* 0x0000000408087224 */ /* 0x000fe200078e0205 */
[----:B------:R-:W-:Y:S01]  /*1bd0*/  IABS R4, R19 ;  /* 0x0000001300047213 */ /* 0x000fe20000000000 */
[----:B------:R-:W-:-:S03]  /*1be0*/  IMAD.HI.U32 R2, R2, R5, RZ ;  /* 0x0000000502027227 */ /* 0x000fc600078e00ff */
[----:B------:R-:W-:Y:S02]  /*1bf0*/  IADD3 R27, PT, PT, RZ, -R4, RZ ;  /* 0x80000004ff1b7210 */ /* 0x000fe40007ffe0ff */
[----:B------:R-:W-:-:S03]  /*1c00*/  IABS R4, R6 ;  /* 0x0000000600047213 */ /* 0x000fc60000000000 */
[----:B------:R-:W-:Y:S01]  /*1c10*/  @!P1 IADD3 R9, PT, PT, R9, -R14, RZ ;  /* 0x8000000e09099210 */ /* 0x000fe20007ffe0ff */
[----:B------:R-:W-:Y:S01]  /*1c20*/  IMAD R27, R26, R27, R5 ;  /* 0x0000001b1a1b7224 */ /* 0x000fe200078e0205 */
[----:B------:R-:W-:Y:S01]  /*1c30*/  PRMT R14, R7, 0xbb32, RZ ;  /* 0x0000bb32070e7816 */ /* 0x000fe200000000ff */
[----:B------:R-:W-:Y:S01]  /*1c40*/  @!P2 IMAD.IADD R10, R10, 0x1, -R15 ;  /* 0x000000010a0aa824 */ /* 0x000fe200078e0a0f */
[----:B------:R-:W-:Y:S01]  /*1c50*/  ISETP.GT.U32.AND P1, PT, R18, R25, PT ;  /* 0x000000191200720c */ /* 0x000fe20003f24070 */
[----:B0-----:R-:W-:Y:S01]  /*1c60*/  VIADD R26, R3, 0xffffffe ;  /* 0x0ffffffe031a7836 */ /* 0x001fe20000000000 */
[----:B------:R-:W-:Y:S01]  /*1c70*/  IABS R15, R14 ;  /* 0x0000000e000f7213 */ /* 0x000fe20000000000 */
[----:B------:R-:W-:Y:S01]  /*1c80*/  IMAD.MOV R4, RZ, RZ, -R4 ;  /* 0x000000ffff047224 */ /* 0x000fe200078e0a04 */
[----:B------:R-:W-:Y:S01]  /*1c90*/  ISETP.GT.U32.AND P2, PT, R21, R8, PT ;  /* 0x000000081500720c */ /* 0x000fe20003f44070 */
[----:B------:R-:W0:Y:S01]  /*1ca0*/  F2I.FTZ.U32.TRUNC.NTZ R3, R26 ;  /* 0x0000001a00037305 */ /* 0x000e22000021f000 */
[----:B------:R-:W-:Y:S01]  /*1cb0*/  ISETP.GT.U32.AND P3, PT, R20, R27, PT ;  /* 0x0000001b1400720c */ /* 0x000fe20003f64070 */
[----:B------:R-:W-:Y:S01]  /*1cc0*/  IMAD R4, R2, R4, R5 ;  /* 0x0000000402047224 */ /* 0x000fe200078e0205 */
[----:B------:R-:W-:Y:S01]  /*1cd0*/  @!P0 IADD3 R10, PT, PT, -R10, RZ, RZ ;  /* 0x000000ff0a0a8210 */ /* 0x000fe20007ffe1ff */
[----:B------:R-:W-:-:S02]  /*1ce0*/  IMAD.MOV.U32 R2, RZ, RZ, RZ ;  /* 0x000000ffff027224 */ /* 0x000fc400078e00ff */
[----:B------:R-:W-:Y:S02]  /*1cf0*/  @!P0 IMAD.MOV R9, RZ, RZ, -R9 ;  /* 0x000000ffff098224 */ /* 0x000fe400078e0a09 */
[----:B------:R-:W1:Y:S01]  /*1d00*/  I2F.RP R26, R15 ;  /* 0x0000000f001a7306 */ /* 0x000e620000209400 */
[----:B------:R-:W-:-:S03]  /*1d10*/  @!P1 IMAD.IADD R25, R25, 0x1, -R18 ;  /* 0x0000000119199824 */ /* 0x000fc600078e0a12 */
[----:B------:R-:W-:Y:S02]  /*1d20*/  @!P2 IADD3 R8, PT, PT, R8, -R21, RZ ;  /* 0x800000150808a210 */ /* 0x000fe40007ffe0ff */
[----:B------:R-:W-:Y:S01]  /*1d30*/  ISETP.GT.U32.AND P1, PT, R18, R25, PT ;  /* 0x000000191200720c */ /* 0x000fe20003f24070 */
[----:B0-----:R-:W-:Y:S01]  /*1d40*/  IMAD.MOV R29, RZ, RZ, -R3 ;  /* 0x000000ffff1d7224 */ /* 0x001fe200078e0a03 */
[----:B------:R-:W-:Y:S01]  /*1d50*/  ISETP.GT.U32.AND P2, PT, R21, R8, PT ;  /* 0x000000081500720c */ /* 0x000fe20003f44070 */
[----:B------:R-:W-:Y:S02]  /*1d60*/  @!P3 IMAD.IADD R27, R27, 0x1, -R20 ;  /* 0x000000011b1bb824 */ /* 0x000fe400078e0a14 */
[----:B------:R-:W-:-:S03]  /*1d70*/  IMAD R29, R29, R24, RZ ;  /* 0x000000181d1d7224 */ /* 0x000fc600078e02ff */
[----:B------:R-:W-:Y:S01]  /*1d80*/  ISETP.GT.U32.AND P3, PT, R20, R27, PT ;  /* 0x0000001b1400720c */ /* 0x000fe20003f64070 */
[----:B-1----:R-:W0:Y:S01]  /*1d90*/  MUFU.RCP R26, R26 ;  /* 0x0000001a001a7308 */ /* 0x002e220000001000 */
[----:B------:R-:W-:Y:S01]  /*1da0*/  IMAD.HI.U32 R2, R3, R29, R2 ;  /* 0x0000001d03027227 */ /* 0x000fe200078e0002 */
[----:B------:R-:W-:Y:S02]  /*1db0*/  IABS R3, R11 ;  /* 0x0000000b00037213 */ /* 0x000fe40000000000 */
[----:B------:R-:W-:Y:S02]  /*1dc0*/  @!P1 IADD3 R25, PT, PT, R25, -R18, RZ ;  /* 0x8000001219199210 */ /* 0x000fe40007ffe0ff */
[----:B------:R-:W-:Y:S01]  /*1dd0*/  IADD3 R7, PT, PT, RZ, -R3, RZ ;  /* 0x80000003ff077210 */ /* 0x000fe20007ffe0ff */
[----:B------:R-:W-:Y:S01]  /*1de0*/  IMAD.HI.U32 R2, R2, R5, RZ ;  /* 0x0000000502027227 */ /* 0x000fe200078e00ff */
[----:B------:R-:W-:-:S03]  /*1df0*/  ISETP.GT.U32.AND P1, PT, R23, R4, PT ;  /* 0x000000041700720c */ /* 0x000fc60003f24070 */
[----:B------:R-:W-:Y:S01]  /*1e00*/  IMAD R7, R2, R7, R5 ;  /* 0x0000000702077224 */ /* 0x000fe200078e0205 */
[----:B------:R-:W-:Y:S01]  /*1e10*/  @!P3 IADD3 R27, PT, PT, R27, -R20, RZ ;  /* 0x800000141b1bb210 */ /* 0x000fe20007ffe0ff */
[----:B------:R-:W-:Y:S02]  /*1e20*/  @!P2 IMAD.IADD R8, R8, 0x1, -R21 ;  /* 0x000000010808a824 */ /* 0x000fe400078e0a15 */
[----:B------:R-:W-:Y:S01]  /*1e30*/  @!P0 IMAD.MOV R25, RZ, RZ, -R25 ;  /* 0x000000ffff198224 */ /* 0x000fe200078e0a19 */
[----:B------:R-:W-:Y:S01]  /*1e40*/  ISETP.GT.U32.AND P2, PT, R24, R7, PT ;  /* 0x000000071800720c */ /* 0x000fe20003f44070 */
[----:B0-----:R-:W-:Y:S02]  /*1e50*/  VIADD R3, R26, 0xffffffe ;  /* 0x0ffffffe1a037836 */ /* 0x001fe40000000000 */
[----:B------:R-:W-:Y:S01]  /*1e60*/  @!P0 IMAD.MOV R8, RZ, RZ, -R8 ;  /* 0x000000ffff088224 */ /* 0x000fe200078e0a08 */
[----:B------:R-:W-:Y:S01]  /*1e70*/  @!P5 LOP3.LUT R8, RZ, R22, RZ, 0x33, !PT ;  /* 0x00000016ff08d212 */ /* 0x000fe200078e33ff */
[----:B------:R-:W-:-:S02]  /*1e80*/  @!P1 IMAD.IADD R4, R4, 0x1, -R23 ;  /* 0x0000000104049824 */ /* 0x000fc400078e0a17 */
[----:B------:R-:W0:Y:S01]  /*1e90*/  F2I.FTZ.U32.TRUNC.NTZ R3, R3 ;  /* 0x0000000300037305 */ /* 0x000e22000021f000 */
[----:B------:R-:W-:-:S05]  /*1ea0*/  @!P0 IMAD.MOV R27, RZ, RZ, -R27 ;  /* 0x000000ffff1b8224 */ /* 0x000fca00078e0a1b */
[----:B------:R-:W-:Y:S02]  /*1eb0*/  @!P2 IADD3 R7, PT, PT, R7, -R24, RZ ;  /* 0x800000180707a210 */ /* 0x000fe40007ffe0ff */
[----:B------:R-:W-:Y:S02]  /*1ec0*/  ISETP.GT.U32.AND P2, PT, R23, R4, PT ;  /* 0x000000041700720c */ /* 0x000fe40003f44070 */
[----:B------:R-:W-:Y:S01]  /*1ed0*/  ISETP.GT.U32.AND P3, PT, R24, R7, PT ;  /* 0x000000071800720c */ /* 0x000fe20003f64070 */
[----:B0-----:R-:W-:-:S04]  /*1ee0*/  IMAD.MOV R2, RZ, RZ, -R3 ;  /* 0x000000ffff027224 */ /* 0x001fc800078e0a03 */
[----:B------:R-:W-:Y:S02]  /*1ef0*/  IMAD R29, R2, R15, RZ ;  /* 0x0000000f021d7224 */ /* 0x000fe400078e02ff */
[----:B------:R-:W-:-:S04]  /*1f00*/  IMAD.MOV.U32 R2, RZ, RZ, RZ ;  /* 0x000000ffff027224 */ /* 0x000fc800078e00ff */
[----:B------:R-:W-:Y:S02]  /*1f10*/  @!P2 IMAD.IADD R4, R4, 0x1, -R23 ;  /* 0x000000010404a824 */ /* 0x000fe400078e0a17 */
[----:B------:R-:W-:Y:S01]  /*1f20*/  @!P3 IADD3 R7, PT, PT, R7, -R24, RZ ;  /* 0x800000180707b210 */ /* 0x000fe20007ffe0ff */
[----:B------:R-:W-:Y:S01]  /*1f30*/  IMAD.HI.U32 R2, R3, R29, R2 ;  /* 0x0000001d03027227 */ /* 0x000fe200078e0002 */
[----:B------:R-:W-:Y:S02]  /*1f40*/  IABS R3, R14 ;  /* 0x0000000e00037213 */ /* 0x000fe40000000000 */
[----:B------:R-:W-:Y:S02]  /*1f50*/  ISETP.NE.AND P2, PT, R0, RZ, PT ;  /* 0x000000ff0000720c */ /* 0x000fe40003f45270 */
[----:B------:R-:W-:Y:S01]  /*1f60*/  ISETP.NE.AND P3, PT, R17, RZ, PT ;  /* 0x000000ff1100720c */ /* 0x000fe20003f65270 */
[----:B------:R-:W-:Y:S01]  /*1f70*/  IMAD.MOV R18, RZ, RZ, -R3 ;  /* 0x000000ffff127224 */ /* 0x000fe200078e0a03 */
[----:B------:R-:W-:Y:S01]  /*1f80*/  @!P0 IADD3 R7, PT, PT, -R7, RZ, RZ ;  /* 0x000000ff07078210 */ /* 0x000fe20007ffe1ff */
[----:B------:R-:W-:-:S04]  /*1f90*/  IMAD.HI.U32 R2, R2, R5, RZ ;  /* 0x0000000502027227 */ /* 0x000fc800078e00ff */
[----:B------:R-:W-:Y:S02]  /*1fa0*/  IMAD R18, R2, R18, R5 ;  /* 0x0000001202127224 */ /* 0x000fe400078e0205 */
[----:B------:R-:W0:Y:S02]  /*1fb0*/  LDC.64 R2, c[0x0][0x388] ;  /* 0x0000e200ff027b82 */ /* 0x000e240000000a00 */
[----:B------:R-:W-:Y:S02]  /*1fc0*/  @!P2 LOP3.LUT R9, RZ, R0, RZ, 0x33, !PT ;  /* 0x00000000ff09a212 */ /* 0x000fe400078e33ff */
[----:B------:R-:W-:Y:S02]  /*1fd0*/  ISETP.GT.U32.AND P4, PT, R15, R18, PT ;  /* 0x000000120f00720c */ /* 0x000fe40003f84070 */
[----:B------:R-:W-:Y:S02]  /*1fe0*/  @!P3 LOP3.LUT R10, RZ, R17, RZ, 0x33, !PT ;  /* 0x00000011ff0ab212 */ /* 0x000fe400078e33ff */
[----:B------:R-:W-:-:S02]  /*1ff0*/  ISETP.NE.AND P2, PT, R6, RZ, PT ;  /* 0x000000ff0600720c */ /* 0x000fc40003f45270 */
[----:B------:R-:W-:Y:S02]  /*2000*/  ISETP.NE.AND P3, PT, R11, RZ, PT ;  /* 0x000000ff0b00720c */ /* 0x000fe40003f65270 */
[----:B------:R-:W-:Y:S02]  /*2010*/  MOV R0, R4 ;  /* 0x0000000400007202 */ /* 0x000fe40000000f00 */
[----:B------:R-:W-:-:S03]  /*2020*/  PRMT R4, R9, 0x5410, R10 ;  /* 0x0000541009047816 */ /* 0x000fc6000000000a */
[----:B------:R-:W-:Y:S01]  /*2030*/  @!P4 IMAD.IADD R18, R18, 0x1, -R15 ;  /* 0x000000011212c824 */ /* 0x000fe200078e0a0f */
[----:B------:R-:W-:Y:S01]  /*2040*/  ISETP.NE.AND P4, PT, R16, RZ, PT ;  /* 0x000000ff1000720c */ /* 0x000fe20003f85270 */
[----:B------:R-:W-:Y:S02]  /*2050*/  @!P0 IMAD.MOV R0, RZ, RZ, -R0 ;  /* 0x000000ffff008224 */ /* 0x000fe400078e0a00 */
[----:B------:R-:W-:Y:S02]  /*2060*/  @!P2 LOP3.LUT R0, RZ, R6, RZ, 0x33, !PT ;  /* 0x00000006ff00a212 */ /* 0x000fe400078e33ff */
[----:B------:R-:W-:Y:S01]  /*2070*/  ISETP.GT.U32.AND P1, PT, R15, R18, PT ;  /* 0x000000120f00720c */ /* 0x000fe20003f24070 */
[----:B0-----:R-:W-:Y:S01]  /*2080*/  IMAD.WIDE.U32 R2, R13, 0x2, R2 ;  /* 0x000000020d027825 */ /* 0x001fe200078e0002 */
[----:B------:R-:W-:-:S03]  /*2090*/  @!P3 LOP3.LUT R7, RZ, R11, RZ, 0x33, !PT ;  /* 0x0000000bff07b212 */ /* 0x000fc600078e33ff */
[----:B------:R-:W-:-:S03]  /*20a0*/  IMAD.WIDE.U32 R2, R12, 0x10, R2 ;  /* 0x000000100c027825 */ /* 0x000fc600078e0002 */
[----:B------:R-:W-:Y:S02]  /*20b0*/  @!P4 LOP3.LUT R25, RZ, R16, RZ, 0x33, !PT ;  /* 0x00000010ff19c212 */ /* 0x000fe400078e33ff */
[----:B------:R-:W-:Y:S02]  /*20c0*/  ISETP.NE.AND P4, PT, R14, RZ, PT ;  /* 0x000000ff0e00720c */ /* 0x000fe40003f85270 */
[----:B------:R-:W-:Y:S01]  /*20d0*/  PRMT R5, R25, 0x5410, R8 ;  /* 0x0000541019057816 */ /* 0x000fe20000000008 */
[----:B------:R-:W-:Y:S01]  /*20e0*/  @!P1 IMAD.IADD R18, R18, 0x1, -R15 ;  /* 0x0000000112129824 */ /* 0x000fe200078e0a0f */
[----:B------:R-:W-:-:S03]  /*20f0*/  ISETP.NE.AND P1, PT, R19, RZ, PT ;  /* 0x000000ff1300720c */ /* 0x000fc60003f25270 */
[----:B------:R-:W-:-:S06]  /*2100*/  @!P0 IMAD.MOV R18, RZ, RZ, -R18 ;  /* 0x000000ffff128224 */ /* 0x000fcc00078e0a12 */
[----:B------:R-:W-:-:S04]  /*2110*/  @!P4 LOP3.LUT R18, RZ, R14, RZ, 0x33, !PT ;  /* 0x0000000eff12c212 */ /* 0x000fc800078e33ff */
[----:B------:R-:W-:Y:S02]  /*2120*/  @!P1 LOP3.LUT R27, RZ, R19, RZ, 0x33, !PT ;  /* 0x00000013ff1b9212 */ /* 0x000fe400078e33ff */
[----:B------:R-:W-:Y:S02]  /*2130*/  PRMT R7, R7, 0x5410, R18 ;  /* 0x0000541007077816 */ /* 0x000fe40000000012 */
[----:B------:R-:W-:-:S05]  /*2140*/  PRMT R6, R27, 0x5410, R0 ;  /* 0x000054101b067816 */ /* 0x000fca0000000000 */
[----:B------:R-:W-:Y:S01]  /*2150*/  STG.E.128 desc[UR4][R2.64], R4 ;  /* 0x0000000402007986 */ /* 0x000fe2000c101d04 */
[----:B------:R-:W-:Y:S05]  /*2160*/  EXIT ;  /* 0x000000000000794d */ /* 0x000fea0003800000 */
.L_x_17554:
        /* <DEDUP_REMOVED lines=9> */
.L_x_54882:


//--------------------- .text._ZN2at6native18elementwise_kernelILi128ELi4EZNS0_15gpu_kernel_implINS0_13BinaryFunctorIlllZZZNS0_16fmod_kernel_cudaERNS_18TensorIteratorBaseEENKUlvE_clEvENKUlvE2_clEvEUlllE_EEEEvS5_RKT_EUliE_EEviT1_ --------------------------
	.section	.text._ZN2at6native18elementwise_kernelILi128ELi4EZNS0_15gpu_kernel_implINS0_13BinaryFunctorIlllZZZNS0_16fmod_kernel_cudaERNS_18TensorIteratorBaseEENKUlvE_clEvENKUlvE2_clEvEUlllE_EEEEvS5_RKT_EUliE_EEviT1_,"ax",@progbits
	.align	128
        .global         _ZN2at6native18elementwise_kernelILi128ELi4EZNS0_15gpu_kernel_implINS0_13BinaryFunctorIlllZZZNS0_16fmod_kernel_cudaERNS_18TensorIteratorBaseEENKUlvE_clEvENKUlvE2_clEvEUlllE_EEEEvS5_RKT_EUliE_EEviT1_
        .type           _ZN2at6native18elementwise_kernelILi128ELi4EZNS0_15gpu_kernel_implINS0_13BinaryFunctorIlllZZZNS0_16fmod_kernel_cudaERNS_18TensorIteratorBaseEENKUlvE_clEvENKUlvE2_clEvEUlllE_EEEEvS5_RKT_EUliE_EEviT1_,@function
        .size           _ZN2at6native18elementwise_kernelILi128ELi4EZNS0_15gpu_kernel_implINS0_13BinaryFunctorIlllZZZNS0_16fmod_kernel_cudaERNS_18TensorIteratorBaseEENKUlvE_clEvENKUlvE2_clEvEUlllE_EEEEvS5_RKT_EUliE_EEviT1_,(.L_x_54652 - _ZN2at6native18elementwise_kernelILi128ELi4EZNS0_15gpu_kernel_implINS0_13BinaryFunctorIlllZZZNS0_16fmod_kernel_cudaERNS_18TensorIteratorBaseEENKUlvE_clEvENKUlvE2_clEvEUlllE_EEEEvS5_RKT_EUliE_EEviT1_)
        .other          _ZN2at6native18elementwise_kernelILi128ELi4EZNS0_15gpu_kernel_implINS0_13BinaryFunctorIlllZZZNS0_16fmod_kernel_cudaERNS_18TensorIteratorBaseEENKUlvE_clEvENKUlvE2_clEvEUlllE_EEEEvS5_RKT_EUliE_EEviT1_,@"STO_CUDA_ENTRY STV_DEFAULT"
_ZN2at6native18elementwise_kernelILi128ELi4EZNS0_15gpu_kernel_implINS0_13BinaryFunctorIlllZZZNS0_16fmod_kernel_cudaERNS_18TensorIteratorBaseEENKUlvE_clEvENKUlvE2_clEvEUlllE_EEEEvS5_RKT_EUliE_EEviT1_:
.text._ZN2at6native18elementwise_kernelILi128ELi4EZNS0_15gpu_kernel_implINS0_13BinaryFunctorIlllZZZNS0_16fmod_kernel_cudaERNS_18TensorIteratorBaseEENKUlvE_clEvENKUlvE2_clEvEUlllE_EEEEvS5_RKT_EUliE_EEviT1_:
        /* <DEDUP_REMOVED lines=371> */
.L_x_17557:
        /* <DEDUP_REMOVED lines=15> */
[----:B--2---:R-:W-:Y:S01]  /*1820*/  SHF.R.S32.HI R23, RZ, 0x1f, R22 ;  /* 0x0000001fff177819 */ /* 0x004fe20000011416 */
[----:B------:R-:W-:Y:S06]  /*1830*/  BRA `(.L_x_17563) ;  /* 0x0000000c004c7947 */ /* 0x000fec0003800000 */
.L_x_17561:
[----:B------:R0:W5:Y:S01]  /*1840*/  LDG.E.U8 R22, desc[UR36][R2.64] ;  /* 0x0000002402167981 */ /* 0x000162000c1e1100 */
[----:B------:R-:W-:Y:S01]  /*1850*/  IMAD.MOV.U32 R23, RZ, RZ, RZ ;  /* 0x000000ffff177224 */ /* 0x000fe200078e00ff */
[----:B------:R-:W-:Y:S06]  /*1860*/  BRA `(.L_x_17563) ;  /* 0x0000000c00407947 */ /* 0x000fec0003800000 */
.L_x_17560:
[----:B------:R-:W-:-:S09]  /*1870*/  UISETP.NE.AND UP0, UPT, UR4, 0x2, UPT ;  /* 0x000000020400788c */ /* 0x000fd2000bf05270 */
[----:B------:R-:W-:Y:S05]  /*1880*/  BRA.U !UP0, `(.L_x_17564) ;  /* 0x0000000108247547 */ /* 0x000fea000b800000 */
[----:B------:R-:W-:-:S09]  /*1890*/  UISETP.NE.AND UP0, UPT, UR4, 0x3, UPT ;  /* 0x000000030400788c */ /* 0x000fd2000bf05270 */
[----:B------:R-:W-:Y:S05]  /*18a0*/  BRA.U !UP0, `(.L_x_17565) ;  /* 0x0000000108107547 */ /* 0x000fea000b800000 */
[----:B------:R-:W-:-:S09]  /*18b0*/  UISETP.NE.AND UP0, UPT, UR4, 0x4, UPT ;  /* 0x000000040400788c */ /* 0x000fd2000bf05270 */
[----:B------:R-:W-:Y:S05]  /*18c0*/  BRA.U UP0, `(.L_x_17562) ;  /* 0x0000000900a47547 */ /* 0x000fea000b800000 */
[----:B------:R0:W5:Y:S01]  /*18d0*/  LDG.E.64 R22, desc[UR36][R2.64] ;  /* 0x0000002402167981 */ /* 0x000162000c1e1b00 */
[----:B------:R-:W-:Y:S05]  /*18e0*/  BRA `(.L_x_17563) ;  /* 0x0000000c00207947 */ /* 0x000fea0003800000 */
.L_x_17565:
[----:B------:R-:W2:Y:S02]  /*18f0*/  LDG.E R22, desc[UR36][R2.64] ;  /* 0x0000002402167981 */ /* 0x000ea4000c1e1900 */
[----:B--2---:R-:W-:Y:S01]  /*1900*/  SHF.R.S32.HI R23, RZ, 0x1f, R22 ;  /* 0x0000001fff177819 */ /* 0x004fe20000011416 */
[----:B------:R-:W-:Y:S06]  /*1910*/  BRA `(.L_x_17563) ;  /* 0x0000000c00147947 */ /* 0x000fec0003800000 */
.L_x_17564:
[----:B------:R-:W2:Y:S02]  /*1920*/  LDG.E.S16 R22, desc[UR36][R2.64] ;  /* 0x0000002402167981 */ /* 0x000ea4000c1e1700 */
[----:B--2---:R-:W-:Y:S01]  /*1930*/  SHF.R.S32.HI R23, RZ, 0x1f, R22 ;  /* 0x0000001fff177819 */ /* 0x004fe20000011416 */
[----:B------:R-:W-:Y:S06]  /*1940*/  BRA `(.L_x_17563) ;  /* 0x0000000c00087947 */ /* 0x000fec0003800000 */
.L_x_17559:
[----:B------:R-:W-:-:S09]  /*1950*/  UISETP.GT.AND UP0, UPT, UR4, 0x6, UPT ;  /* 0x000000060400788c */ /* 0x000fd2000bf04270 */
[----:B------:R-:W-:Y:S05]  /*1960*/  BRA.U UP0, `(.L_x_17566) ;  /* 0x00000001002c7547 */ /* 0x000fea000b800000 */
[----:B------:R-:W-:-:S09]  /*1970*/  UISETP.NE.AND UP0, UPT, UR4, 0x5, UPT ;  /* 0x000000050400788c */ /* 0x000fd2000bf05270 */
[----:B------:R-:W-:Y:S05]  /*1980*/  BRA.U !UP0, `(.L_x_17567) ;  /* 0x0000000108147547 */ /* 0x000fea000b800000 */
[----:B------:R-:W-:-:S09]  /*1990*/  UISETP.NE.AND UP0, UPT, UR4, 0x6, UPT ;  /* 0x000000060400788c */ /* 0x000fd2000bf05270 */
[----:B------:R-:W-:Y:S05]  /*19a0*/  BRA.U UP0, `(.L_x_17562) ;  /* 0x00000009006c7547 */ /* 0x000fea000b800000 */
[----:B------:R-:W2:Y:S02]  /*19b0*/  LDG.E R2, desc[UR36][R2.64] ;  /* 0x0000002402027981 */ /* 0x000ea4000c1e1900 */
[----:B--2---:R0:W1:Y:S01]  /*19c0*/  F2I.S64.TRUNC R22, R2 ;  /* 0x0000000200167311 */ /* 0x004062000020d900 */
[----:B------:R-:W-:Y:S05]  /*19d0*/  BRA `(.L_x_17563) ;  /* 0x0000000800e47947 */ /* 0x000fea0003800000 */
.L_x_17567:
[----:B------:R-:W2:Y:S02]  /*19e0*/  LDG.E.U16 R2, desc[UR36][R2.64] ;  /* 0x0000002402027981 */ /* 0x000ea4000c1e1500 */
[----:B--2---:R-:W-:-:S06]  /*19f0*/  HADD2.F32 R22, -RZ, R2.H0_H0 ;  /* 0x20000002ff167230 */ /* 0x004fcc0000004100 */
[----:B------:R-:W0:Y:S01]  /*1a00*/  F2I.S64.TRUNC R22, R22 ;  /* 0x0000001600167311 */ /* 0x000e22000020d900 */
[----:B------:R-:W-:Y:S05]  /*1a10*/  BRA `(.L_x_17563) ;  /* 0x0000000800d47947 */ /* 0x000fea0003800000 */
.L_x_17566:
[----:B------:R-:W-:-:S09]  /*1a20*/  UISETP.NE.AND UP0, UPT, UR4, 0x7, UPT ;  /* 0x000000070400788c */ /* 0x000fd2000bf05270 */
[----:B------:R-:W-:Y:S05]  /*1a30*/  BRA.U !UP0, `(.L_x_17568) ;  /* 0x00000001082c7547 */ /* 0x000fea000b800000 */
[----:B------:R-:W-:-:S09]  /*1a40*/  UISETP.NE.AND UP0, UPT, UR4, 0x8, UPT ;  /* 0x000000080400788c */ /* 0x000fd2000bf05270 */
[----:B------:R-:W-:Y:S05]  /*1a50*/  BRA.U !UP0, `(.L_x_17569) ;  /* 0x0000000108147547 */ /* 0x000fea000b800000 */
[----:B------:R-:W-:-:S09]  /*1a60*/  UISETP.NE.AND UP0, UPT, UR4, 0x9, UPT ;  /* 0x000000090400788c */ /* 0x000fd2000bf05270 */
[----:B------:R-:W-:Y:S05]  /*1a70*/  BRA.U UP0, `(.L_x_17562) ;  /* 0x0000000900387547 */ /* 0x000fea000b800000 */
[----:B------:R-:W2:Y:S02]  /*1a80*/  LDG.E R2, desc[UR36][R2.64] ;  /* 0x0000002402027981 */ /* 0x000ea4000c1e1900 */
[----:B--2---:R0:W1:Y:S01]  /*1a90*/  F2I.S64.TRUNC R22, R2 ;  /* 0x0000000200167311 */ /* 0x004062000020d900 */
[----:B------:R-:W-:Y:S05]  /*1aa0*/  BRA `(.L_x_17563) ;  /* 0x0000000800b07947 */ /* 0x000fea0003800000 */
.L_x_17569:
[----:B------:R-:W2:Y:S02]  /*1ab0*/  LDG.E.U16 R2, desc[UR36][R2.64] ;  /* 0x0000002402027981 */ /* 0x000ea4000c1e1500 */
[----:B--2---:R-:W-:-:S06]  /*1ac0*/  HADD2.F32 R22, -RZ, R2.H0_H0 ;  /* 0x20000002ff167230 */ /* 0x004fcc0000004100 */
[----:B------:R-:W0:Y:S01]  /*1ad0*/  F2I.S64.TRUNC R22, R22 ;  /* 0x0000001600167311 */ /* 0x000e22000020d900 */
[----:B------:R-:W-:Y:S05]  /*1ae0*/  BRA `(.L_x_17563) ;  /* 0x0000000800a07947 */ /* 0x000fea0003800000 */
.L_x_17568:
[----:B------:R-:W2:Y:S02]  /*1af0*/  LDG.E.64 R2, desc[UR36][R2.64] ;  /* 0x0000002402027981 */ /* 0x000ea4000c1e1b00 */
[----:B--2---:R0:W1:Y:S01]  /*1b00*/  F2I.S64.F64.TRUNC R22, R2 ;  /* 0x0000000200167311 */ /* 0x004062000030d900 */
[----:B------:R-:W-:Y:S05]  /*1b10*/  BRA `(.L_x_17563) ;  /* 0x0000000800947947 */ /* 0x000fea0003800000 */
.L_x_17558:
        /* <DEDUP_REMOVED lines=11> */
[----:B------:R-:W-:Y:S01]  /*1bd0*/  SEL R22, RZ, 0x1, !P0 ;  /* 0x00000001ff167807 */ /* 0x000fe20004000000 */
[----:B------:R-:W-:Y:S08]  /*1be0*/  BRA `(.L_x_17563) ;  /* 0x0000000800607947 */ /* 0x000ff00003800000 */
.L_x_17572:
[----:B------:R-:W2:Y:S02]  /*1bf0*/  LDG.E.64 R2, desc[UR36][R2.64] ;  /* 0x0000002402027981 */ /* 0x000ea4000c1e1b00 */
[----:B--2---:R0:W1:Y:S01]  /*1c00*/  F2I.S64.F64.TRUNC R22, R2 ;  /* 0x0000000200167311 */ /* 0x004062000030d900 */
[----:B------:R-:W-:Y:S05]  /*1c10*/  BRA `(.L_x_17563) ;  /* 0x0000000800547947 */ /* 0x000fea0003800000 */
.L_x_17571:
        /* <DEDUP_REMOVED lines=24> */
[----:B------:R0:W1:Y:S01]  /*1da0*/  F2I.S64.TRUNC R22, R5 ;  /* 0x0000000500167311 */ /* 0x000062000020d900 */
[----:B------:R-:W-:Y:S05]  /*1db0*/  BRA `(.L_x_17563) ;  /* 0x0000000400ec7947 */ /* 0x000fea0003800000 */
.L_x_17574:
        /* <DEDUP_REMOVED lines=11> */
[----:B------:R0:W1:Y:S01]  /*1e70*/  F2I.S64.TRUNC R22, R0 ;  /* 0x0000000000167311 */ /* 0x000062000020d900 */
[----:B------:R-:W-:Y:S05]  /*1e80*/  BRA `(.L_x_17563) ;  /* 0x0000000400b87947 */ /* 0x000fea0003800000 */
.L_x_17573:
[----:B------:R-:W2:Y:S02]  /*1e90*/  LDG.E.U16 R22, desc[UR36][R2.64] ;  /* 0x0000002402167981 */ /* 0x000ea4000c1e1500 */
[----:B--2---:R-:W-:-:S06]  /*1ea0*/  IMAD.U32 R22, R22, 0x10000, RZ ;  /* 0x0001000016167824 */ /* 0x004fcc00078e00ff */
[----:B------:R-:W0:Y:S01]  /*1eb0*/  F2I.S64.TRUNC R22, R22 ;  /* 0x0000001600167311 */ /* 0x000e22000020d900 */
[----:B------:R-:W-:Y:S05]  /*1ec0*/  BRA `(.L_x_17563) ;  /* 0x0000000400a87947 */ /* 0x000fea0003800000 */
.L_x_17570:
        /* <DEDUP_REMOVED lines=9> */
[----:B------:R-:W-:Y:S01]  /*1f60*/  IMAD.MOV.U32 R23, RZ, RZ, RZ ;  /* 0x000000ffff177224 */ /* 0x000fe200078e00ff */
[----:B------:R-:W-:Y:S06]  /*1f70*/  BRA `(.L_x_17563) ;  /* 0x00000004007c7947 */ /* 0x000fec0003800000 */
.L_x_17577:
        /* <DEDUP_REMOVED lines=21> */
.L_x_17581:
[----:B------:R-:W-:Y:S05]  /*20d0*/  BSYNC.RECONVERGENT B1 ;  /* 0x0000000000017941 */ /* 0x000fea0003800200 */
.L_x_17580:
[----:B------:R-:W-:Y:S01]  /*20e0*/  IMAD.SHL.U32 R0, R0, 0x100000, RZ ;  /* 0x0010000000007824 */ /* 0x000fe200078e00ff */
[----:B------:R-:W-:-:S04]  /*20f0*/  LEA R2, R2, 0x3b800000, 0x17 ;  /* 0x3b80000002027811 */ /* 0x000fc800078eb8ff */
[----:B------:R-:W-:-:S07]  /*2100*/  LOP3.LUT R22, R2, R0, R7, 0xfe, !PT ;  /* 0x0000000002167212 */ /* 0x000fce00078efe07 */
.L_x_17579:
[----:B------:R-:W-:Y:S05]  /*2110*/  BSYNC.RECONVERGENT B0 ;  /* 0x0000000000007941 */ /* 0x000fea0003800200 */
.L_x_17578:
[----:B------:R-:W1:Y:S01]  /*2120*/  F2I.S64.TRUNC R22, R22 ;  /* 0x0000001600167311 */ /* 0x000e62000020d900 */
[----:B------:R-:W-:Y:S05]  /*2130*/  BRA `(.L_x_17563) ;  /* 0x00000004000c7947 */ /* 0x000fea0003800000 */
.L_x_17576:
        /* <DEDUP_REMOVED lines=21> */
.L_x_17585:
[----:B------:R-:W-:Y:S05]  /*2290*/  BSYNC.RECONVERGENT B1 ;  /* 0x0000000000017941 */ /* 0x000fea0003800200 */
.L_x_17584:
[----:B------:R-:W-:Y:S02]  /*22a0*/  SHF.L.U32 R0, R0, 0x15, RZ ;  /* 0x0000001500007819 */ /* 0x000fe400000006ff */
[----:B------:R-:W-:-:S04]  /*22b0*/  LEA R2, R2, 0x37800000, 0x17 ;  /* 0x3780000002027811 */ /* 0x000fc800078eb8ff */
[----:B------:R-:W-:-:S07]  /*22c0*/  LOP3.LUT R22, R2, R0, R7, 0xfe, !PT ;  /* 0x0000000002167212 */ /* 0x000fce00078efe07 */
.L_x_17583:
[----:B------:R-:W-:Y:S05]  /*22d0*/  BSYNC.RECONVERGENT B0 ;  /* 0x0000000000007941 */ /* 0x000fea0003800200 */
.L_x_17582:
[----:B------:R-:W2:Y:S01]  /*22e0*/  F2I.S64.TRUNC R22, R22 ;  /* 0x0000001600167311 */ /* 0x000ea2000020d900 */
[----:B------:R-:W-:Y:S05]  /*22f0*/  BRA `(.L_x_17563) ;  /* 0x00000000009c7947 */ /* 0x000fea0003800000 */
.L_x_17575:
[----:B------:R-:W-:-:S09]  /*2300*/  UISETP.NE.AND UP0, UPT, UR4, 0x1c, UPT ;  /* 0x0000001c0400788c */ /* 0x000fd2000bf05270 */
[----:B------:R-:W-:Y:S05]  /*2310*/  BRA.U !UP0, `(.L_x_17586) ;  /* 0x00000001088c7547 */ /* 0x000fea000b800000 */
[----:B------:R-:W-:-:S09]  /*2320*/  UISETP.NE.AND UP0, UPT, UR4, 0x1d, UPT ;  /* 0x0000001d0400788c */ /* 0x000fd2000bf05270 */
[----:B------:R-:W-:Y:S05]  /*2330*/  BRA.U !UP0, `(.L_x_17587) ;  /* 0x00000001087c7547 */ /* 0x000fea000b800000 */
[----:B------:R-:W-:-:S09]  /*2340*/  UISETP.NE.AND UP0, UPT, UR4, 0x2c, UPT ;  /* 0x0000002c0400788c */ /* 0x000fd2000bf05270 */
[----:B------:R-:W-:Y:S05]  /*2350*/  BRA.U !UP0, `(.L_x_17588) ;  /* 0x0000000108487547 */ /* 0x000fea000b800000 */
.L_x_17562:
        /* <DEDUP_REMOVED lines=16> */
.L_x_17589:
[----:B------:R-:W-:Y:S01]  /*2460*/  CS2R R22, SRZ ;  /* 0x0000000000167805 */ /* 0x000fe2000001ff00 */
[----:B------:R-:W-:Y:S06]  /*2470*/  BRA `(.L_x_17563) ;  /* 0x00000000003c7947 */ /* 0x000fec0003800000 */
.L_x_17588:
        /* <DEDUP_REMOVED lines=8> */
.L_x_17591:
[----:B------:R-:W-:Y:S05]  /*2500*/  BSYNC.RECONVERGENT B0 ;  /* 0x0000000000007941 */ /* 0x000fea0003800200 */
.L_x_17590:
[----:B------:R-:W4:Y:S01]  /*2510*/  F2I.S64.TRUNC R22, R22 ;  /* 0x0000001600167311 */ /* 0x000f22000020d900 */
[----:B------:R-:W-:Y:S05]  /*2520*/  BRA `(.L_x_17563) ;  /* 0x0000000000107947 */ /* 0x000fea0003800000 */
.L_x_17587:
[----:B------:R0:W5:Y:S01]  /*2530*/  LDG.E.64 R22, desc[UR36][R2.64] ;  /* 0x0000002402167981 */ /* 0x000162000c1e1b00 */
[----:B------:R-:W-:Y:S05]  /*2540*/  BRA `(.L_x_17563) ;  /* 0x0000000000087947 */ /* 0x000fea0003800000 */
.L_x_17586:
[----:B------:R3:W5:Y:S01]  /*2550*/  LDG.E R22, desc[UR36][R2.64] ;  /* 0x0000002402167981 */ /* 0x000762000c1e1900 */
[----:B------:R-:W-:-:S07]  /*2560*/  IMAD.MOV.U32 R23, RZ, RZ, RZ ;  /* 0x000000ffff177224 */ /* 0x000fce00078e00ff */
.L_x_17563:
        /* <DEDUP_REMOVED lines=15> */
[----:B---3--:R-:W-:Y:S01]  /*2660*/  SHF.R.S32.HI R9, RZ, 0x1f, R8 ;  /* 0x0000001fff097819 */ /* 0x008fe20000011408 */
[----:B------:R-:W-:Y:S06]  /*2670*/  BRA `(.L_x_17597) ;  /* 0x0000000c00447947 */ /* 0x000fec0003800000 */
.L_x_17595:
[----:B------:R3:W5:Y:S01]  /*2680*/  LDG.E.U8 R8, desc[UR36][R18.64] ;  /* 0x0000002412087981 */ /* 0x000762000c1e1100 */
[----:B------:R-:W-:Y:S01]  /*2690*/  MOV R9, RZ ;  /* 0x000000ff00097202 */ /* 0x000fe20000000f00 */
[----:B------:R-:W-:Y:S06]  /*26a0*/  BRA `(.L_x_17597) ;  /* 0x0000000c00387947 */ /* 0x000fec0003800000 */
.L_x_17594:
        /* <DEDUP_REMOVED lines=8> */
.L_x_17599:
[----:B------:R-:W3:Y:S02]  /*2730*/  LDG.E R8, desc[UR36][R18.64] ;  /* 0x0000002412087981 */ /* 0x000ee4000c1e1900 */
[----:B---3--:R-:W-:Y:S01]  /*2740*/  SHF.R.S32.HI R9, RZ, 0x1f, R8 ;  /* 0x0000001fff097819 */ /* 0x008fe20000011408 */
[----:B------:R-:W-:Y:S06]  /*2750*/  BRA `(.L_x_17597) ;  /* 0x0000000c000c7947 */ /* 0x000fec0003800000 */
.L_x_17593:
[----:B------:R-:W-:-:S09]  /*2760*/  UISETP.GT.AND UP0, UPT, UR4, 0x6, UPT ;  /* 0x000000060400788c */ /* 0x000fd2000bf04270 */
[----:B------:R-:W-:Y:S05]  /*2770*/  BRA.U UP0, `(.L_x_17600) ;  /* 0x00000001002c7547 */ /* 0x000fea000b800000 */
[----:B------:R-:W-:-:S09]  /*2780*/  UISETP.NE.AND UP0, UPT, UR4, 0x5, UPT ;  /* 0x000000050400788c */ /* 0x000fd2000bf05270 */
[----:B------:R-:W-:Y:S05]  /*2790*/  BRA.U !UP0, `(.L_x_17601) ;  /* 0x0000000108147547 */ /* 0x000fea000b800000 */
[----:B------:R-:W-:-:S09]  /*27a0*/  UISETP.NE.AND UP0, UPT, UR4, 0x6, UPT ;  /* 0x000000060400788c */ /* 0x000fd2000bf05270 */
[----:B------:R-:W-:Y:S05]  /*27b0*/  BRA.U UP0, `(.L_x_17596) ;  /* 0x00000009006c7547 */ /* 0x000fea000b800000 */
[----:B------:R-:W3:Y:S02]  /*27c0*/  LDG.E R8, desc[UR36][R18.64] ;  /* 0x0000002412087981 */ /* 0x000ee4000c1e1900 */
[----:B---3--:R-:W3:Y:S01]  /*27d0*/  F2I.S64.TRUNC R8, R8 ;  /* 0x0000000800087311 */ /* 0x008ee2000020d900 */
[----:B------:R-:W-:Y:S05]  /*27e0*/  BRA `(.L_x_17597) ;  /* 0x0000000800e87947 */ /* 0x000fea0003800000 */
.L_x_17601:
[----:B0-----:R-:W3:Y:S02]  /*27f0*/  LDG.E.U16 R0, desc[UR36][R18.64] ;  /* 0x0000002412007981 */ /* 0x001ee4000c1e1500 */
[----:B---3--:R-:W-:-:S04]  /*2800*/  HADD2.F32 R0, -RZ, R0.H0_H0 ;  /* 0x20000000ff007230 */ /* 0x008fc80000004100 */
[----:B------:R0:W3:Y:S01]  /*2810*/  F2I.S64.TRUNC R8, R0 ;  /* 0x0000000000087311 */ /* 0x0000e2000020d900 */
[----:B------:R-:W-:Y:S05]  /*2820*/  BRA `(.L_x_17597) ;  /* 0x0000000800d87947 */ /* 0x000fea0003800000 */
.L_x_17600:
[----:B------:R-:W-:-:S09]  /*2830*/  UISETP.NE.AND UP0, UPT, UR4, 0x7, UPT ;  /* 0x000000070400788c */ /* 0x000fd2000bf05270 */
[----:B------:R-:W-:Y:S05]  /*2840*/  BRA.U !UP0, `(.L_x_17602) ;  /* 0x00000001082c7547 */ /* 0x000fea000b800000 */
[----:B------:R-:W-:-:S09]  /*2850*/  UISETP.NE.AND UP0, UPT, UR4, 0x8, UPT ;  /* 0x000000080400788c */ /* 0x000fd2000bf05270 */
[----:B------:R-:W-:Y:S05]  /*2860*/  BRA.U !UP0, `(.L_x_17603) ;  /* 0x0000000108147547 */ /* 0x000fea000b800000 */
[----:B------:R-:W-:-:S09]  /*2870*/  UISETP.NE.AND UP0, UPT, UR4, 0x9, UPT ;  /* 0x000000090400788c */ /* 0x000fd2000bf05270 */
[----:B------:R-:W-:Y:S05]  /*2880*/  BRA.U UP0, `(.L_x_17596) ;  /* 0x0000000900387547 */ /* 0x000fea000b800000 */
[----:B------:R-:W3:Y:S02]  /*2890*/  LDG.E R8, desc[UR36][R18.64] ;  /* 0x0000002412087981 */ /* 0x000ee4000c1e1900 */
[----:B---3--:R-:W3:Y:S01]  /*28a0*/  F2I.S64.TRUNC R8, R8 ;  /* 0x0000000800087311 */ /* 0x008ee2000020d900 */
[----:B------:R-:W-:Y:S05]  /*28b0*/  BRA `(.L_x_17597) ;  /* 0x0000000800b47947 */ /* 0x000fea0003800000 */
.L_x_17603:
[----:B0-----:R-:W3:Y:S02]  /*28c0*/  LDG.E.U16 R0, desc[UR36][R18.64] ;  /* 0x0000002412007981 */ /* 0x001ee4000c1e1500 */
[----:B---3--:R-:W-:-:S04]  /*28d0*/  HADD2.F32 R0, -RZ, R0.H0_H0 ;  /* 0x20000000ff007230 */ /* 0x008fc80000004100 */
[----:B------:R0:W3:Y:S01]  /*28e0*/  F2I.S64.TRUNC R8, R0 ;  /* 0x0000000000087311 */ /* 0x0000e2000020d900 */
[----:B------:R-:W-:Y:S05]  /*28f0*/  BRA `(.L_x_17597) ;  /* 0x0000000800a47947 */ /* 0x000fea0003800000 */
.L_x_17602:
[----:B------:R-:W3:Y:S02]  /*2900*/  LDG.E.64 R8, desc[UR36][R18.64] ;  /* 0x0000002412087981 */ /* 0x000ee4000c1e1b00 */
[----:B---3--:R-:W3:Y:S01]  /*2910*/  F2I.S64.F64.TRUNC R8, R8 ;  /* 0x0000000800087311 */ /* 0x008ee2000030d900 */
[----:B------:R-:W-:Y:S05]  /*2920*/  BRA `(.L_x_17597) ;  /* 0x0000000800987947 */ /* 0x000fea0003800000 */
.L_x_17592:
        /* <DEDUP_REMOVED lines=8> */
[----:B0-----:R-:W3:Y:S01]  /*29b0*/  LDG.E.U8 R0, desc[UR36][R18.64] ;  /* 0x0000002412007981 */ /* 0x001ee2000c1e1100 */
[----:B------:R-:W-:Y:S01]  /*29c0*/  IMAD.MOV.U32 R9, RZ, RZ, RZ ;  /* 0x000000ffff097224 */ /* 0x000fe200078e00ff */
[----:B---3--:R-:W-:-:S04]  /*29d0*/  ISETP.NE.AND P0, PT, R0, RZ, PT ;  /* 0x000000ff0000720c */ /* 0x008fc80003f05270 */
[----:B------:R-:W-:Y:S01]  /*29e0*/  SEL R8, RZ, 0x1, !P0 ;  /* 0x00000001ff087807 */ /* 0x000fe20004000000 */
[----:B------:R-:W-:Y:S08]  /*29f0*/  BRA `(.L_x_17597) ;  /* 0x0000000800647947 */ /* 0x000ff00003800000 */
.L_x_17606:
[----:B------:R-:W3:Y:S02]  /*2a00*/  LDG.E.64 R8, desc[UR36][R18.64] ;  /* 0x0000002412087981 */ /* 0x000ee4000c1e1b00 */
[----:B---3--:R-:W3:Y:S01]  /*2a10*/  F2I.S64.F64.TRUNC R8, R8 ;  /* 0x0000000800087311 */ /* 0x008ee2000030d900 */
[----:B------:R-:W-:Y:S05]  /*2a20*/  BRA `(.L_x_17597) ;  /* 0x0000000800587947 */ /* 0x000fea0003800000 */
.L_x_17605:
[----:B------:R-:W-:-:S09]  /*2a30*/  UISETP.NE.AND UP0, UPT, UR4, 0xf, UPT ;  /* 0x0000000f0400788c */ /* 0x000fd2000bf05270 */
[----:B------:R-:W-:Y:S05]  /*2a40*/  BRA.U !UP0, `(.L_x_17607) ;  /* 0x0000000108947547 */ /* 0x000fea000b800000 */
[----:B------:R-:W-:-:S09]  /*2a50*/  UISETP.NE.AND UP0, UPT, UR4, 0x17, UPT ;  /* 0x000000170400788c */ /* 0x000fd2000bf05270 */
[----:B------:R-:W-:Y:S05]  /*2a60*/  BRA.U !UP0, `(.L_x_17608) ;  /* 0x0000000108587547 */ /* 0x000fea000b800000 */
[----:B------:R-:W-:-:S09]  /*2a70*/  UISETP.NE.AND UP0, UPT, UR4, 0x18, UPT ;  /* 0x000000180400788c */ /* 0x000fd2000bf05270 */
[----:B------:R-:W-:Y:S05]  /*2a80*/  BRA.U UP0, `(.L_x_17596) ;  /* 0x0000000500b87547 */ /* 0x000fea000b800000 */
[----:B0-----:R-:W3:Y:S01]  /*2a90*/  LDG.E.U8 R0, desc[UR36][R18.64] ;  /* 0x0000002412007981 */ /* 0x001ee2000c1e1100 */
[----:B------:R-:W-:Y:S02]  /*2aa0*/  HFMA2 R4, -RZ, RZ, 0, 1.847743988037109375e-06 ;  /* 0x0000001fff047431 */ /* 0x000fe400000001ff */
[----:B---3--:R-:W-:-:S05]  /*2ab0*/  IMAD.SHL.U32 R0, R0, 0x1000000, RZ ;  /* 0x0100000000007824 */ /* 0x008fca00078e00ff */
        /* <DEDUP_REMOVED lines=15> */
[----:B------:R0:W3:Y:S01]  /*2bb0*/  F2I.S64.TRUNC R8, R3 ;  /* 0x0000000300087311 */ /* 0x0000e2000020d900 */
[----:B------:R-:W-:Y:S05]  /*2bc0*/  BRA `(.L_x_17597) ;  /* 0x0000000400f07947 */ /* 0x000fea0003800000 */
.L_x_17608:
[----:B0-----:R-:W3:Y:S02]  /*2bd0*/  LDG.E.U8 R3, desc[UR36][R18.64] ;  /* 0x0000002412037981 */ /* 0x001ee4000c1e1100 */
[C---:B---3--:R-:W-:Y:S01]  /*2be0*/  SHF.L.U32 R2, R3.reuse, 0x19, RZ ;  /* 0x0000001903027819 */ /* 0x048fe200000006ff */
        /* <DEDUP_REMOVED lines=9> */
[----:B------:R0:W3:Y:S01]  /*2c80*/  F2I.S64.TRUNC R8, R0 ;  /* 0x0000000000087311 */ /* 0x0000e2000020d900 */
[----:B------:R-:W-:Y:S05]  /*2c90*/  BRA `(.L_x_17597) ;  /* 0x0000000400bc7947 */ /* 0x000fea0003800000 */
.L_x_17607:
[----:B------:R-:W3:Y:S02]  /*2ca0*/  LDG.E.U16 R8, desc[UR36][R18.64] ;  /* 0x0000002412087981 */ /* 0x000ee4000c1e1500 */
[----:B---3--:R-:W-:-:S06]  /*2cb0*/  IMAD.U32 R8, R8, 0x10000, RZ ;  /* 0x0001000008087824 */ /* 0x008fcc00078e00ff */
[----:B------:R-:W3:Y:S01]  /*2cc0*/  F2I.S64.TRUNC R8, R8 ;  /* 0x0000000800087311 */ /* 0x000ee2000020d900 */
[----:B------:R-:W-:Y:S05]  /*2cd0*/  BRA `(.L_x_17597) ;  /* 0x0000000400ac7947 */ /* 0x000fea0003800000 */
.L_x_17604:
        /* <DEDUP_REMOVED lines=9> */
[----:B------:R-:W-:Y:S01]  /*2d70*/  MOV R9, RZ ;  /* 0x000000ff00097202 */ /* 0x000fe20000000f00 */
[----:B------:R-:W-:Y:S06]  /*2d80*/  BRA `(.L_x_17597) ;  /* 0x0000000400807947 */ /* 0x000fec0003800000 */
.L_x_17611:
[----:B0-----:R-:W3:Y:S01]  /*2d90*/  LDG.E.U8 R3, desc[UR36][R18.64] ;  /* 0x0000002412037981 */ /* 0x001ee2000c1e1100 */
[----:B------:R-:W-:Y:S01]  /*2da0*/  BSSY.RECONVERGENT B0, `(.L_x_17612) ;  /* 0x0000018000007945 */ /* 0x000fe20003800200 */
        /* <DEDUP_REMOVED lines=19> */
.L_x_17615:
[----:B------:R-:W-:Y:S05]  /*2ee0*/  BSYNC.RECONVERGENT B1 ;  /* 0x0000000000017941 */ /* 0x000fea0003800200 */
.L_x_17614:
[----:B------:R-:W-:Y:S01]  /*2ef0*/  IMAD.SHL.U32 R0, R0, 0x100000, RZ ;  /* 0x0010000000007824 */ /* 0x000fe200078e00ff */
[----:B------:R-:W-:-:S04]  /*2f00*/  LEA R2, R2, 0x3b800000, 0x17 ;  /* 0x3b80000002027811 */ /* 0x000fc800078eb8ff */
[----:B------:R-:W-:-:S07]  /*2f10*/  LOP3.LUT R8, R2, R0, R7, 0xfe, !PT ;  /* 0x0000000002087212 */ /* 0x000fce00078efe07 */
.L_x_17613:
[----:B------:R-:W-:Y:S05]  /*2f20*/  BSYNC.RECONVERGENT B0 ;  /* 0x0000000000007941 */ /* 0x000fea0003800200 */
.L_x_17612:
[----:B------:R-:W0:Y:S01]  /*2f30*/  F2I.S64.TRUNC R8, R8 ;  /* 0x0000000800087311 */ /* 0x000e22000020d900 */
[----:B------:R-:W-:Y:S05]  /*2f40*/  BRA `(.L_x_17597) ;  /* 0x0000000400107947 */ /* 0x000fea0003800000 */
.L_x_17610:
[----:B0-----:R-:W3:Y:S01]  /*2f50*/  LDG.E.U8 R3, desc[UR36][R18.64] ;  /* 0x0000002412037981 */ /* 0x001ee2000c1e1100 */
[----:B------:R-:W-:Y:S01]  /*2f60*/  BSSY.RECONVERGENT B0, `(.L_x_17616) ;  /* 0x0000018000007945 */ /* 0x000fe20003800200 */
        /* <DEDUP_REMOVED lines=19> */
.L_x_17619:
[----:B------:R-:W-:Y:S05]  /*30a0*/  BSYNC.RECONVERGENT B1 ;  /* 0x0000000000017941 */ /* 0x000fea0003800200 */
.L_x_17618:
[----:B------:R-:W-:Y:S01]  /*30b0*/  IMAD.SHL.U32 R0, R0, 0x200000, RZ ;  /* 0x0020000000007824 */ /* 0x000fe200078e00ff */
[----:B------:R-:W-:-:S04]  /*30c0*/  LEA R2, R2, 0x37800000, 0x17 ;  /* 0x3780000002027811 */ /* 0x000fc800078eb8ff */
[----:B------:R-:W-:-:S07]  /*30d0*/  LOP3.LUT R8, R2, R0, R7, 0xfe, !PT ;  /* 0x0000000002087212 */ /* 0x000fce00078efe07 */
.L_x_17617:
[----:B------:R-:W-:Y:S05]  /*30e0*/  BSYNC.RECONVERGENT B0 ;  /* 0x0000000000007941 */ /* 0x000fea0003800200 */
.L_x_17616:
[----:B------:R-:W0:Y:S01]  /*30f0*/  F2I.S64.TRUNC R8, R8 ;  /* 0x0000000800087311 */ /* 0x000e22000020d900 */
[----:B------:R-:W-:Y:S05]  /*3100*/  BRA `(.L_x_17597) ;  /* 0x0000000000a07947 */ /* 0x000fea0003800000 */
.L_x_17609:
[----:B------:R-:W-:-:S09]  /*3110*/  UISETP.NE.AND UP0, UPT, UR4, 0x1c, UPT ;  /* 0x0000001c0400788c */ /* 0x000fd2000bf05270 */
[----:B------:R-:W-:Y:S05]  /*3120*/  BRA.U !UP0, `(.L_x_17620) ;  /* 0x0000000108907547 */ /* 0x000fea000b800000 */
[----:B------:R-:W-:-:S09]  /*3130*/  UISETP.NE.AND UP0, UPT, UR4, 0x1d, UPT ;  /* 0x0000001d0400788c */ /* 0x000fd2000bf05270 */
[----:B------:R-:W-:Y:S05]  /*3140*/  BRA.U !UP0, `(.L_x_17621) ;  /* 0x0000000108807547 */ /* 0x000fea000b800000 */
[----:B------:R-:W-:-:S09]  /*3150*/  UISETP.NE.AND UP0, UPT, UR4, 0x2c, UPT ;  /* 0x0000002c0400788c */ /* 0x000fd2000bf05270 */
[----:B------:R-:W-:Y:S05]  /*3160*/  BRA.U !UP0, `(.L_x_17622) ;  /* 0x00000001084c7547 */ /* 0x000fea000b800000 */
.L_x_17596:
[----:B0-----:R-:W-:Y:S01]  /*3170*/  MOV R2, 0x0 ;  /* 0x0000000000027802 */ /* 0x001fe20000000f00 */
[----:B------:R-:W0:Y:S01]  /*3180*/  LDCU.64 UR4, c[0x4][0x178] ;  /* 0x01002f00ff0477ac */ /* 0x000e220008000a00 */
[----:B------:R-:W-:Y:S02]  /*3190*/  HFMA2 R12, -RZ, RZ, 0, 5.9604644775390625e-08 ;  /* 0x00000001ff0c7431 */ /* 0x000fe400000001ff */
[----:B------:R-:W-:Y:S01]  /*31a0*/  IMAD.MOV.U32 R8, RZ, RZ, 0x4e ;  /* 0x0000004eff087424 */ /* 0x000fe200078e00ff */
[----:B------:R-:W1:Y:S01]  /*31b0*/  LDCU.64 UR6, c[0x4][0x180] ;  /* 0x01003000ff0677ac */ /* 0x000e620008000a00 */
[----:B------:R-:W2:Y:S01]  /*31c0*/  LDC.64 R2, c[0x4][R2] ;  /* 0x0100000002027b82 */ /* 0x000ea20000000a00 */
[----:B------:R-:W-:Y:S01]  /*31d0*/  IMAD.MOV.U32 R13, RZ, RZ, RZ ;  /* 0x000000ffff0d7224 */ /* 0x000fe200078e00ff */
[----:B------:R-:W2:Y:S01]  /*31e0*/  LDCU.64 UR8, c[0x4][0x38] ;  /* 0x01000700ff0877ac */ /* 0x000ea20008000a00 */
[----:B0-----:R-:W-:Y:S01]  /*31f0*/  IMAD.U32 R4, RZ, RZ, UR4 ;  /* 0x00000004ff047e24 */ /* 0x001fe2000f8e00ff */
[----:B------:R-:W-:Y:S01]  /*3200*/  MOV R5, UR5 ;  /* 0x0000000500057c02 */ /* 0x000fe20008000f00 */
[----:B-1----:R-:W-:-:S02]  /*3210*/  IMAD.U32 R6, RZ, RZ, UR6 ;  /* 0x00000006ff067e24 */ /* 0x002fc4000f8e00ff */
[----:B------:R-:W-:Y:S01]  /*3220*/  IMAD.U32 R7, RZ, RZ, UR7 ;  /* 0x00000007ff077e24 */ /* 0x000fe2000f8e00ff */
[----:B--2345:R-:W-:Y:S01]  /*3230*/  MOV R10, UR8 ;  /* 0x00000008000a7c02 */ /* 0x03cfe20008000f00 */
[----:B------:R-:W-:-:S07]  /*3240*/  IMAD.U32 R11, RZ, RZ, UR9 ;  /* 0x00000009ff0b7e24 */ /* 0x000fce000f8e00ff */
[----:B------:R-:W-:-:S07]  /*3250*/  LEPC R20, `(.L_x_17598) ;  /* 0x000000001014794e */ /* 0x000fce0000000000 */
[----:B------:R-:W-:Y:S05]  /*3260*/  CALL.ABS.NOINC R2 ;  /* 0x0000000002007343 */ /* 0x000fea0003c00000 */
.L_x_17598:
[----:B------:R-:W3:Y:S02]  /*3270*/  LDG.E.S16 R8, desc[UR36][R18.64] ;  /* 0x0000002412087981 */ /* 0x000ee4000c1e1700 */
[----:B---3--:R-:W-:Y:S01]  /*3280*/  SHF.R.S32.HI R9, RZ, 0x1f, R8 ;  /* 0x0000001fff097819 */ /* 0x008fe20000011408 */
[----:B------:R-:W-:Y:S06]  /*3290*/  BRA `(.L_x_17597) ;  /* 0x00000000003c7947 */ /* 0x000fec0003800000 */
.L_x_17622:
[----:B0-----:R-:W3:Y:S01]  /*32a0*/  LDG.E.U8 R0, desc[UR36][R18.64] ;  /* 0x0000002412007981 */ /* 0x001ee2000c1e1100 */
[----:B------:R-:W-:Y:S01]  /*32b0*/  BSSY.RECONVERGENT B0, `(.L_x_17623) ;  /* 0x0000007000007945 */ /* 0x000fe20003800200 */
[----:B------:R-:W-:Y:S01]  /*32c0*/  IMAD.MOV.U32 R8, RZ, RZ, 0x400000 ;  /* 0x00400000ff087424 */ /* 0x000fe200078e00ff */
[----:B---3--:R-:W-:-:S13]  /*32d0*/  ISETP.NE.AND P0, PT, R0, RZ, PT ;  /* 0x000000ff0000720c */ /* 0x008fda0003f05270 */
[----:B------:R-:W-:Y:S05]  /*32e0*/  @!P0 BRA `(.L_x_17624) ;  /* 0x00000000000c8947 */ /* 0x000fea0003800000 */
[----:B------:R-:W-:-:S13]  /*32f0*/  ISETP.NE.AND P0, PT, R0, 0xff, PT ;  /* 0x000000ff0000780c */ /* 0x000fda0003f05270 */
[----:B------:R-:W-:Y:S01]  /*3300*/  @!P0 MOV R8, 0x7f800001 ;  /* 0x7f80000100088802 */ /* 0x000fe20000000f00 */
[----:B------:R-:W-:-:S07]  /*3310*/  @P0 IMAD.SHL.U32 R8, R0, 0x800000, RZ ;  /* 0x0080000000080824 */ /* 0x000fce00078e00ff */
.L_x_17624:
[----:B------:R-:W-:Y:S05]  /*3320*/  BSYNC.RECONVERGENT B0 ;  /* 0x0000000000007941 */ /* 0x000fea0003800200 */
.L_x_17623:
[----:B------:R-:W0:Y:S01]  /*3330*/  F2I.S64.TRUNC R8, R8 ;  /* 0x0000000800087311 */ /* 0x000e22000020d900 */
[----:B------:R-:W-:Y:S05]  /*3340*/  BRA `(.L_x_17597) ;  /* 0x0000000000107947 */ /* 0x000fea0003800000 */
.L_x_17621:
[----:B------:R3:W5:Y:S01]  /*3350*/  LDG.E.64 R8, desc[UR36][R18.64] ;  /* 0x0000002412087981 */ /* 0x000762000c1e1b00 */
[----:B------:R-:W-:Y:S05]  /*3360*/  BRA `(.L_x_17597) ;  /* 0x0000000000087947 */ /* 0x000fea0003800000 */
.L_x_17620:
[----:B------:R3:W5:Y:S01]  /*3370*/  LDG.E R8, desc[UR36][R18.64] ;  /* 0x0000002412087981 */ /* 0x000762000c1e1900 */
[----:B------:R-:W-:-:S07]  /*3380*/  IMAD.MOV.U32 R9, RZ, RZ, RZ ;  /* 0x000000ffff097224 */ /* 0x000fce00078e00ff */
.L_x_17597:
[----:B012345:R-:W-:Y:S01]  /*3390*/  LOP3.LUT R0, R23, R9, RZ, 0xfc, !PT ;  /* 0x0000000917007212 */ /* 0x03ffe200078efcff */
[----:B------:R-:W-:Y:S03]  /*33a0*/  BSSY.RECONVERGENT B0, `(.L_x_17625) ;  /* 0x000001a000007945 */ /* 0x000fe60003800200 */
[----:B------:R-:W-:-:S13]  /*33b0*/  ISETP.NE.U32.AND P0, PT, R0, RZ, PT ;  /* 0x000000ff0000720c */ /* 0x000fda0003f05070 */
[----:B------:R-:W-:Y:S05]  /*33c0*/  @P0 BRA `(.L_x_17626) ;  /* 0x00000000004c0947 */ /* 0x000fea0003800000 */
[----:B------:R-:W0:Y:S01]  /*33d0*/  I2F.U32.RP R0, R8 ;  /* 0x0000000800007306 */ /* 0x000e220000209000 */
[----:B------:R-:W-:-:S07]  /*33e0*/  ISETP.NE.U32.AND P1, PT, R8, RZ, PT ;  /* 0x000000ff0800720c */ /* 0x000fce0003f25070 */
[----:B0-----:R-:W0:Y:S02]  /*33f0*/  MUFU.RCP R0, R0 ;  /* 0x0000000000007308 */ /* 0x001e240000001000 */
[----:B0-----:R-:W-:-:S06]  /*3400*/  IADD3 R2, PT, PT, R0, 0xffffffe, RZ ;  /* 0x0ffffffe00027810 */ /* 0x001fcc0007ffe0ff */
[----:B------:R0:W1:Y:S02]  /*3410*/  F2I.FTZ.U32.TRUNC.NTZ R3, R2 ;  /* 0x0000000200037305 */ /* 0x000064000021f000 */
[----:B0-----:R-:W-:Y:S02]  /*3420*/  IMAD.MOV.U32 R2, RZ, RZ, RZ ;  /* 0x000000ffff027224 */ /* 0x001fe400078e00ff */
[----:B-1----:R-:W-:-:S04]  /*3430*/  IMAD.MOV R5, RZ, RZ, -R3 ;  /* 0x000000ffff057224 */ /* 0x002fc800078e0a03 */
[----:B------:R-:W-:-:S04]  /*3440*/  IMAD R5, R5, R8, RZ ;  /* 0x0000000805057224 */ /* 0x000fc800078e02ff */
[----:B------:R-:W-:-:S04]  /*3450*/  IMAD.HI.U32 R3, R3, R5, R2 ;  /* 0x0000000503037227 */ /* 0x000fc800078e0002 */
[----:B------:R-:W-:Y:S02]  /*3460*/  HFMA2 R5, -RZ, RZ, 0, 0 ;  /* 0x00000000ff057431 */ /* 0x000fe400000001ff */
[----:B------:R-:W-:-:S05]  /*3470*/  IMAD.HI.U32 R3, R3, R22, RZ ;  /* 0x0000001603037227 */ /* 0x000fca00078e00ff */
[----:B------:R-:W-:-:S05]  /*3480*/  IADD3 R3, PT, PT, -R3, RZ, RZ ;  /* 0x000000ff03037210 */ /* 0x000fca0007ffe1ff */
[----:B------:R-:W-:-:S05]  /*3490*/  IMAD R4, R8, R3, R22 ;  /* 0x0000000308047224 */ /* 0x000fca00078e0216 */
[----:B------:R-:W-:-:S13]  /*34a0*/  ISETP.GE.U32.AND P0, PT, R4, R8, PT ;  /* 0x000000080400720c */ /* 0x000fda0003f06070 */
[----:B------:R-:W-:-:S05]  /*34b0*/  @P0 IMAD.IADD R4, R4, 0x1, -R8 ;  /* 0x0000000104040824 */ /* 0x000fca00078e0a08 */
[----:B------:R-:W-:-:S13]  /*34c0*/  ISETP.GE.U32.AND P0, PT, R4, R8, PT ;  /* 0x000000080400720c */ /* 0x000fda0003f06070 */
[----:B------:R-:W-:Y:S01]  /*34d0*/  @P0 IMAD.IADD R4, R4, 0x1, -R8 ;  /* 0x0000000104040824 */ /* 0x000fe200078e0a08 */
[----:B------:R-:W-:Y:S01]  /*34e0*/  @!P1 LOP3.LUT R4, RZ, R8, RZ, 0x33, !PT ;  /* 0x00000008ff049212 */ /* 0x000fe200078e33ff */
[----:B------:R-:W-:Y:S06]  /*34f0*/  BRA `(.L_x_17627) ;  /* 0x0000000000107947 */ /* 0x000fec0003800000 */
.L_x_17626:
[----:B------:R-:W-:Y:S01]  /*3500*/  IMAD.MOV.U32 R10, RZ, RZ, R22 ;  /* 0x000000ffff0a7224 */ /* 0x000fe200078e0016 */
[----:B------:R-:W-:Y:S01]  /*3510*/  MOV R0, 0x3540 ;  /* 0x0000354000007802 */ /* 0x000fe20000000f00 */
[----:B------:R-:W-:-:S07]  /*3520*/  IMAD.MOV.U32 R11, RZ, RZ, R23 ;  /* 0x000000ffff0b7224 */ /* 0x000fce00078e0017 */
[----:B------:R-:W-:Y:S05]  /*3530*/  CALL.REL.NOINC `($__internal_0_$__cuda_sm20_rem_s64) ;  /* 0x000000d400e07944 */ /* 0x000fea0003c00000 */
.L_x_17627:
[----:B------:R-:W-:Y:S05]  /*3540*/  BSYNC.RECONVERGENT B0 ;  /* 0x0000000000007941 */ /* 0x000fea0003800200 */
.L_x_17625:
        /* <DEDUP_REMOVED lines=16> */
.L_x_17631:
[----:B------:R0:W-:Y:S01]  /*3650*/  STG.E.U8 desc[UR36][R2.64], R4 ;  /* 0x0000000402007986 */ /* 0x0001e2000c101124 */
[----:B------:R-:W-:Y:S05]  /*3660*/  BRA `(.L_x_17633) ;  /* 0x0000000c003c7947 */ /* 0x000fea0003800000 */
.L_x_17630:
[----:B------:R-:W-:-:S09]  /*3670*/  UISETP.NE.AND UP0, UPT, UR4, 0x2, UPT ;  /* 0x000000020400788c */ /* 0x000fd2000bf05270 */
[----:B------:R-:W-:Y:S05]  /*3680*/  BRA.U !UP0, `(.L_x_17634) ;  /* 0x0000000108207547 */ /* 0x000fea000b800000 */
[----:B------:R-:W-:-:S09]  /*3690*/  UISETP.NE.AND UP0, UPT, UR4, 0x3, UPT ;  /* 0x000000030400788c */ /* 0x000fd2000bf05270 */
[----:B------:R-:W-:Y:S05]  /*36a0*/  BRA.U !UP0, `(.L_x_17635) ;  /* 0x0000000108107547 */ /* 0x000fea000b800000 */
[----:B------:R-:W-:-:S09]  /*36b0*/  UISETP.NE.AND UP0, UPT, UR4, 0x4, UPT ;  /* 0x000000040400788c */ /* 0x000fd2000bf05270 */
[----:B------:R-:W-:Y:S05]  /*36c0*/  BRA.U UP0, `(.L_x_17632) ;  /* 0x0000000900907547 */ /* 0x000fea000b800000 */
[----:B------:R0:W-:Y:S01]  /*36d0*/  STG.E.64 desc[UR36][R2.64], R4 ;  /* 0x0000000402007986 */ /* 0x0001e2000c101b24 */
[----:B------:R-:W-:Y:S05]  /*36e0*/  BRA `(.L_x_17633) ;  /* 0x0000000c001c7947 */ /* 0x000fea0003800000 */
.L_x_17635:
[----:B------:R0:W-:Y:S01]  /*36f0*/  STG.E desc[UR36][R2.64], R4 ;  /* 0x0000000402007986 */ /* 0x0001e2000c101924 */
[----:B------:R-:W-:Y:S05]  /*3700*/  BRA `(.L_x_17633) ;  /* 0x0000000c00147947 */ /* 0x000fea0003800000 */
.L_x_17634:
[----:B------:R0:W-:Y:S01]  /*3710*/  STG.E.U16 desc[UR36][R2.64], R4 ;  /* 0x0000000402007986 */ /* 0x0001e2000c101524 */
[----:B------:R-:W-:Y:S05]  /*3720*/  BRA `(.L_x_17633) ;  /* 0x0000000c000c7947 */ /* 0x000fea0003800000 */
.L_x_17629:
[----:B------:R-:W-:-:S09]  /*3730*/  UISETP.GT.AND UP0, UPT, UR4, 0x6, UPT ;  /* 0x000000060400788c */ /* 0x000fd2000bf04270 */
[----:B------:R-:W-:Y:S05]  /*3740*/  BRA.U UP0, `(.L_x_17636) ;  /* 0x00000001002c7547 */ /* 0x000fea000b800000 */
[----:B------:R-:W-:-:S09]  /*3750*/  UISETP.NE.AND UP0, UPT, UR4, 0x5, UPT ;  /* 0x000000050400788c */ /* 0x000fd2000bf05270 */
[----:B------:R-:W-:Y:S05]  /*3760*/  BRA.U !UP0, `(.L_x_17637) ;  /* 0x0000000108147547 */ /* 0x000fea000b800000 */
[----:B------:R-:W-:-:S09]  /*3770*/  UISETP.NE.AND UP0, UPT, UR4, 0x6, UPT ;  /* 0x000000060400788c */ /* 0x000fd2000bf05270 */
[----:B------:R-:W-:Y:S05]  /*3780*/  BRA.U UP0, `(.L_x_17632) ;  /* 0x0000000900607547 */ /* 0x000fea000b800000 */
[----:B------:R-:W0:Y:S02]  /*3790*/  I2F.S64 R5, R4 ;  /* 0x0000000400057312 */ /* 0x000e240000301400 */
[----:B0-----:R0:W-:Y:S01]  /*37a0*/  STG.E desc[UR36][R2.64], R5 ;  /* 0x0000000502007986 */ /* 0x0011e2000c101924 */
[----:B------:R-:W-:Y:S05]  /*37b0*/  BRA `(.L_x_17633) ;  /* 0x0000000800e87947 */ /* 0x000fea0003800000 */
.L_x_17637:
[----:B------:R-:W0:Y:S02]  /*37c0*/  I2F.S64 R0, R4 ;  /* 0x0000000400007312 */ /* 0x000e240000301400 */
[----:B0-----:R-:W-:-:S05]  /*37d0*/  F2FP.F16.F32.PACK_AB R0, RZ, R0 ;  /* 0x00000000ff00723e */ /* 0x001fca00000000ff */
[----:B------:R0:W-:Y:S01]  /*37e0*/  STG.E.U16 desc[UR36][R2.64], R0 ;  /* 0x0000000002007986 */ /* 0x0001e2000c101524 */
[----:B------:R-:W-:Y:S05]  /*37f0*/  BRA `(.L_x_17633) ;  /* 0x0000000800d87947 */ /* 0x000fea0003800000 */
.L_x_17636:
[----:B------:R-:W-:-:S09]  /*3800*/  UISETP.NE.AND UP0, UPT, UR4, 0x7, UPT ;  /* 0x000000070400788c */ /* 0x000fd2000bf05270 */
[----:B------:R-:W-:Y:S05]  /*3810*/  BRA.U !UP0, `(.L_x_17638) ;  /* 0x0000000108347547 */ /* 0x000fea000b800000 */
[----:B------:R-:W-:-:S09]  /*3820*/  UISETP.NE.AND UP0, UPT, UR4, 0x8, UPT ;  /* 0x000000080400788c */ /* 0x000fd2000bf05270 */
[----:B------:R-:W-:Y:S05]  /*3830*/  BRA.U !UP0, `(.L_x_17639) ;  /* 0x0000000108187547 */ /* 0x000fea000b800000 */
[----:B------:R-:W-:-:S09]  /*3840*/  UISETP.NE.AND UP0, UPT, UR4, 0x9, UPT ;  /* 0x000000090400788c */ /* 0x000fd2000bf05270 */
[----:B------:R-:W-:Y:S05]  /*3850*/  BRA.U UP0, `(.L_x_17632) ;  /* 0x00000009002c7547 */ /* 0x000fea000b800000 */
[----:B------:R-:W0:Y:S01]  /*3860*/  I2F.S64 R6, R4 ;  /* 0x0000000400067312 */ /* 0x000e220000301400 */
[----:B------:R-:W-:-:S05]  /*3870*/  IMAD.MOV.U32 R7, RZ, RZ, RZ ;  /* 0x000000ffff077224 */ /* 0x000fca00078e00ff */
[----:B0-----:R0:W-:Y:S01]  /*3880*/  STG.E.64 desc[UR36][R2.64], R6 ;  /* 0x0000000602007986 */ /* 0x0011e2000c101b24 */
[----:B------:R-:W-:Y:S05]  /*3890*/  BRA `(.L_x_17633) ;  /* 0x0000000800b07947 */ /* 0x000fea0003800000 */
.L_x_17639:
[----:B------:R-:W0:Y:S02]  /*38a0*/  I2F.S64 R4, R4 ;  /* 0x0000000400047312 */ /* 0x000e240000301400 */
[----:B0-----:R-:W-:-:S04]  /*38b0*/  F2FP.F16.F32.PACK_AB R5, RZ, R4 ;  /* 0x00000004ff05723e */ /* 0x001fc800000000ff */
[----:B------:R-:W-:-:S05]  /*38c0*/  PRMT R5, R5, 0x5410, RZ ;  /* 0x0000541005057816 */ /* 0x000fca00000000ff */
[----:B------:R0:W-:Y:S01]  /*38d0*/  STG.E desc[UR36][R2.64], R5 ;  /* 0x0000000502007986 */ /* 0x0001e2000c101924 */
[----:B------:R-:W-:Y:S05]  /*38e0*/  BRA `(.L_x_17633) ;  /* 0x00000008009c7947 */ /* 0x000fea0003800000 */
.L_x_17638:
[----:B------:R-:W0:Y:S02]  /*38f0*/  I2F.F64.S64 R4, R4 ;  /* 0x0000000400047312 */ /* 0x000e240000301c00 */
[----:B0-----:R0:W-:Y:S01]  /*3900*/  STG.E.64 desc[UR36][R2.64], R4 ;  /* 0x0000000402007986 */ /* 0x0011e2000c101b24 */
[----:B------:R-:W-:Y:S05]  /*3910*/  BRA `(.L_x_17633) ;  /* 0x0000000800907947 */ /* 0x000fea0003800000 */
.L_x_17628:
        /* <DEDUP_REMOVED lines=8> */
[----:B------:R-:W-:-:S04]  /*39a0*/  ISETP.NE.U32.AND P0, PT, R4, RZ, PT ;  /* 0x000000ff0400720c */ /* 0x000fc80003f05070 */
[----:B------:R-:W-:-:S04]  /*39b0*/  ISETP.NE.AND.EX P0, PT, R5, RZ, PT, P0 ;  /* 0x000000ff0500720c */ /* 0x000fc80003f05300 */
[----:B------:R-:W-:-:S05]  /*39c0*/  SEL R5, RZ, 0x1, !P0 ;  /* 0x00000001ff057807 */ /* 0x000fca0004000000 */
[----:B------:R4:W-:Y:S01]  /*39d0*/  STG.E.U8 desc[UR36][R2.64], R5 ;  /* 0x0000000502007986 */ /* 0x0009e2000c101124 */
[----:B------:R-:W-:Y:S05]  /*39e0*/  BRA `(.L_x_17633) ;  /* 0x00000008005c7947 */ /* 0x000fea0003800000 */
.L_x_17642:
[----:B------:R-:W0:Y:S01]  /*39f0*/  I2F.F64.S64 R4, R4 ;  /* 0x0000000400047312 */ /* 0x000e220000301c00 */
[----:B------:R-:W-:-:S05]  /*3a00*/  CS2R R6, SRZ ;  /* 0x0000000000067805 */ /* 0x000fca000001ff00 */
[----:B0-----:R3:W-:Y:S01]  /*3a10*/  STG.E.128 desc[UR36][R2.64], R4 ;  /* 0x0000000402007986 */ /* 0x0017e2000c101d24 */
[----:B------:R-:W-:Y:S05]  /*3a20*/  BRA `(.L_x_17633) ;  /* 0x00000008004c7947 */ /* 0x000fea0003800000 */
.L_x_17641:
[----:B------:R-:W-:-:S09]  /*3a30*/  UISETP.NE.AND UP0, UPT, UR4, 0xf, UPT ;  /* 0x0000000f0400788c */ /* 0x000fd2000bf05270 */
[----:B------:R-:W-:Y:S05]  /*3a40*/  BRA.U !UP0, `(.L_x_17643) ;  /* 0x0000000108a07547 */ /* 0x000fea000b800000 */
[----:B------:R-:W-:-:S09]  /*3a50*/  UISETP.NE.AND UP0, UPT, UR4, 0x17, UPT ;  /* 0x000000170400788c */ /* 0x000fd2000bf05270 */
[----:B------:R-:W-:Y:S05]  /*3a60*/  BRA.U !UP0, `(.L_x_17644) ;  /* 0x00000001084c7547 */ /* 0x000fea000b800000 */
[----:B------:R-:W-:-:S09]  /*3a70*/  UISETP.NE.AND UP0, UPT, UR4, 0x18, UPT ;  /* 0x000000180400788c */ /* 0x000fd2000bf05270 */
[----:B------:R-:W-:Y:S05]  /*3a80*/  BRA.U UP0, `(.L_x_17632) ;  /* 0x0000000500a07547 */ /* 0x000fea000b800000 */
[----:B------:R-:W0:Y:S01]  /*3a90*/  I2F.S64 R5, R4 ;  /* 0x0000000400057312 */ /* 0x000e220000301400 */
        /* <DEDUP_REMOVED lines=12> */
.L_x_17646:
[----:B------:R-:W-:Y:S05]  /*3b60*/  BSYNC.RECONVERGENT B0 ;  /* 0x0000000000007941 */ /* 0x000fea0003800200 */
.L_x_17645:
[----:B------:R-:W-:-:S05]  /*3b70*/  LOP3.LUT R7, R0, 0x80, R7, 0xf8, !PT ;  /* 0x0000008000077812 */ /* 0x000fca00078ef807 */
[----:B------:R0:W-:Y:S01]  /*3b80*/  STG.E.U8 desc[UR36][R2.64], R7 ;  /* 0x0000000702007986 */ /* 0x0001e2000c101124 */
[----:B------:R-:W-:Y:S05]  /*3b90*/  BRA `(.L_x_17633) ;  /* 0x0000000400f07947 */ /* 0x000fea0003800000 */
.L_x_17644:
[----:B------:R-:W0:Y:S01]  /*3ba0*/  I2F.S64 R5, R4 ;  /* 0x0000000400057312 */ /* 0x000e220000301400 */
        /* <DEDUP_REMOVED lines=14> */
.L_x_17648:
[----:B------:R-:W-:Y:S05]  /*3c90*/  BSYNC.RECONVERGENT B0 ;  /* 0x0000000000007941 */ /* 0x000fea0003800200 */
.L_x_17647:
[----:B------:R-:W-:-:S05]  /*3ca0*/  LOP3.LUT R7, R0, 0x80, R7, 0xf8, !PT ;  /* 0x0000008000077812 */ /* 0x000fca00078ef807 */
[----:B------:R1:W-:Y:S01]  /*3cb0*/  STG.E.U8 desc[UR36][R2.64], R7 ;  /* 0x0000000702007986 */ /* 0x0003e2000c101124 */
[----:B------:R-:W-:Y:S05]  /*3cc0*/  BRA `(.L_x_17633) ;  /* 0x0000000400a47947 */ /* 0x000fea0003800000 */
.L_x_17643:
[----:B------:R-:W0:Y:S02]  /*3cd0*/  I2F.S64 R0, R4 ;  /* 0x0000000400007312 */ /* 0x000e240000301400 */
[----:B0-----:R-:W-:-:S05]  /*3ce0*/  F2FP.BF16.F32.PACK_AB R0, RZ, R0 ;  /* 0x00000000ff00723e */ /* 0x001fca00000010ff */
[----:B------:R2:W-:Y:S01]  /*3cf0*/  STG.E.U16 desc[UR36][R2.64], R0 ;  /* 0x0000000002007986 */ /* 0x0005e2000c101524 */
[----:B------:R-:W-:Y:S05]  /*3d00*/  BRA `(.L_x_17633) ;  /* 0x0000000400947947 */ /* 0x000fea0003800000 */
.L_x_17640:
        /* <DEDUP_REMOVED lines=10> */
.L_x_17651:
[----:B------:R-:W0:Y:S01]  /*3db0*/  I2F.S64 R5, R4 ;  /* 0x0000000400057312 */ /* 0x000e220000301400 */
        /* <DEDUP_REMOVED lines=12> */
.L_x_17654:
[----:B------:R-:W-:-:S04]  /*3e80*/  SHF.R.U32.HI R0, RZ, 0x14, R5 ;  /* 0x00000014ff007819 */ /* 0x000fc80000011605 */
[----:B------:R-:W-:-:S04]  /*3e90*/  LOP3.LUT R0, R0, 0x1, RZ, 0xc0, !PT ;  /* 0x0000000100007812 */ /* 0x000fc800078ec0ff */
[----:B------:R-:W-:-:S04]  /*3ea0*/  IADD3 R0, PT, PT, R5, 0x487ffff, R0 ;  /* 0x0487ffff05007810 */ /* 0x000fc80007ffe000 */
[----:B------:R-:W-:-:S04]  /*3eb0*/  SHF.R.U32.HI R0, RZ, 0x14, R0 ;  /* 0x00000014ff007819 */ /* 0x000fc80000011600 */
[----:B------:R-:W-:-:S07]  /*3ec0*/  LOP3.LUT R4, R0, 0xff, RZ, 0xc0, !PT ;  /* 0x000000ff00047812 */ /* 0x000fce00078ec0ff */
.L_x_17655:
[----:B------:R-:W-:-:S04]  /*3ed0*/  SHF.R.U32.HI R5, RZ, 0x18, R5 ;  /* 0x00000018ff057819 */ /* 0x000fc80000011605 */
[----:B------:R-:W-:-:S04]  /*3ee0*/  LOP3.LUT R4, R4, 0x80, R5, 0xf8, !PT ;  /* 0x0000008004047812 */ /* 0x000fc800078ef805 */
[----:B------:R-:W-:-:S07]  /*3ef0*/  PRMT R0, R4, 0x7610, R0 ;  /* 0x0000761004007816 */ /* 0x000fce0000000000 */
.L_x_17653:
[----:B------:R-:W-:Y:S05]  /*3f00*/  BSYNC.RECONVERGENT B0 ;  /* 0x0000000000007941 */ /* 0x000fea0003800200 */
.L_x_17652:
[----:B------:R0:W-:Y:S01]  /*3f10*/  STG.E.U8 desc[UR36][R2.64], R0 ;  /* 0x0000000002007986 */ /* 0x0001e2000c101124 */
[----:B------:R-:W-:Y:S05]  /*3f20*/  BRA `(.L_x_17633) ;  /* 0x00000004000c7947 */ /* 0x000fea0003800000 */
.L_x_17650:
        /* <DEDUP_REMOVED lines=13> */
.L_x_17658:
[----:B------:R-:W-:-:S04]  /*4000*/  SHF.R.U32.HI R0, RZ, 0x15, R5 ;  /* 0x00000015ff007819 */ /* 0x000fc80000011605 */
[----:B------:R-:W-:-:S04]  /*4010*/  LOP3.LUT R0, R0, 0x1, RZ, 0xc0, !PT ;  /* 0x0000000100007812 */ /* 0x000fc800078ec0ff */
[----:B------:R-:W-:-:S04]  /*4020*/  IADD3 R0, PT, PT, R5, 0x88fffff, R0 ;  /* 0x088fffff05007810 */ /* 0x000fc80007ffe000 */
[----:B------:R-:W-:-:S04]  /*4030*/  SHF.R.U32.HI R0, RZ, 0x15, R0 ;  /* 0x00000015ff007819 */ /* 0x000fc80000011600 */
[----:B------:R-:W-:-:S07]  /*4040*/  LOP3.LUT R4, R0, 0xff, RZ, 0xc0, !PT ;  /* 0x000000ff00047812 */ /* 0x000fce00078ec0ff */
.L_x_17659:
[----:B------:R-:W-:-:S04]  /*4050*/  SHF.R.U32.HI R5, RZ, 0x18, R5 ;  /* 0x00000018ff057819 */ /* 0x000fc80000011605 */
[----:B------:R-:W-:-:S04]  /*4060*/  LOP3.LUT R4, R4, 0x80, R5, 0xf8, !PT ;  /* 0x0000008004047812 */ /* 0x000fc800078ef805 */
[----:B------:R-:W-:-:S07]  /*4070*/  PRMT R0, R4, 0x7610, R0 ;  /* 0x0000761004007816 */ /* 0x000fce0000000000 */
.L_x_17657:
[----:B------:R-:W-:Y:S05]  /*4080*/  BSYNC.RECONVERGENT B0 ;  /* 0x0000000000007941 */ /* 0x000fea0003800200 */
.L_x_17656:
[----:B------:R0:W-:Y:S01]  /*4090*/  STG.E.U8 desc[UR36][R2.64], R0 ;  /* 0x0000000002007986 */ /* 0x0001e2000c101124 */
[----:B------:R-:W-:Y:S05]  /*40a0*/  BRA `(.L_x_17633) ;  /* 0x0000000000ac7947 */ /* 0x000fea0003800000 */
.L_x_17649:
[----:B------:R-:W-:-:S09]  /*40b0*/  UISETP.NE.AND UP0, UPT, UR4, 0x1c, UPT ;  /* 0x0000001c0400788c */ /* 0x000fd2000bf05270 */
[----:B------:R-:W-:Y:S05]  /*40c0*/  BRA.U !UP0, `(.L_x_17660) ;  /* 0x0000000108a07547 */ /* 0x000fea000b800000 */
[----:B------:R-:W-:-:S09]  /*40d0*/  UISETP.NE.AND UP0, UPT, UR4, 0x1d, UPT ;  /* 0x0000001d0400788c */ /* 0x000fd2000bf05270 */
[----:B------:R-:W-:Y:S05]  /*40e0*/  BRA.U !UP0, `(.L_x_17661) ;  /* 0x0000000108907547 */ /* 0x000fea000b800000 */
[----:B------:R-:W-:-:S09]  /*40f0*/  UISETP.NE.AND UP0, UPT, UR4, 0x2c, UPT ;  /* 0x0000002c0400788c */ /* 0x000fd2000bf05270 */
[----:B------:R-:W-:Y:S05]  /*4100*/  BRA.U !UP0, `(.L_x_17662) ;  /* 0x0000000108447547 */ /* 0x000fea000b800000 */
.L_x_17632:
        /* <DEDUP_REMOVED lines=16> */
.L_x_17663:
[----:B------:R-:W-:Y:S05]  /*4210*/  BRA `(.L_x_17633) ;  /* 0x0000000000507947 */ /* 0x000fea0003800000 */
.L_x_17662:
[----:B------:R-:W0:Y:S02]  /*4220*/  I2F.S64 R4, R4 ;  /* 0x0000000400047312 */ /* 0x000e240000301400 */
[----:B0-----:R-:W-:-:S04]  /*4230*/  SHF.R.U32.HI R6, RZ, 0x17, R4 ;  /* 0x00000017ff067819 */ /* 0x001fc80000011604 */
[----:B------:R-:W-:-:S04]  /*4240*/  LOP3.LUT R7, R6, 0xff, RZ, 0xc0, !PT ;  /* 0x000000ff06077812 */ /* 0x000fc800078ec0ff */
[----:B------:R-:W-:-:S13]  /*4250*/  ISETP.NE.AND P2, PT, R7, 0xff, PT ;  /* 0x000000ff0700780c */ /* 0x000fda0003f45270 */
[--C-:B------:R-:W-:Y:S02]  /*4260*/  @P2 SHF.R.U32.HI R0, RZ, 0x16, R4.reuse ;  /* 0x00000016ff002819 */ /* 0x100fe40000011604 */
[----:B------:R-:W-:Y:S01]  /*4270*/  @P2 LOP3.LUT P0, RZ, R7, 0x3fffff, R4, 0xf8, !PT ;  /* 0x003fffff07ff2812 */ /* 0x000fe2000780f804 */
[----:B------:R-:W-:Y:S01]  /*4280*/  @P2 VIADD R4, R6, 0x1 ;  /* 0x0000000106042836 */ /* 0x000fe20000000000 */
[----:B------:R-:W-:-:S04]  /*4290*/  @P2 LOP3.LUT R0, R0, 0x1, RZ, 0xc0, !PT ;  /* 0x0000000100002812 */ /* 0x000fc800078ec0ff */
[----:B------:R-:W-:Y:S01]  /*42a0*/  @P2 ISETP.EQ.U32.AND P1, PT, R0, 0x1, P0 ;  /* 0x000000010000280c */ /* 0x000fe20000722070 */
[----:B------:R-:W-:Y:S01]  /*42b0*/  HFMA2 R0, -RZ, RZ, 0, 1.5199184417724609375e-05 ;  /* 0x000000ffff007431 */ /* 0x000fe200000001ff */
[----:B------:R-:W-:Y:S02]  /*42c0*/  PLOP3.LUT P0, PT, PT, PT, PT, 0x80, 0x8 ;  /* 0x000000000008781c */ /* 0x000fe40003f0f070 */
[----:B------:R-:W-:Y:S02]  /*42d0*/  @P2 PLOP3.LUT P0, PT, P1, PT, PT, 0x80, 0x8 ;  /* 0x000000000008281c */ /* 0x000fe40000f0f070 */
[----:B------:R-:W-:-:S11]  /*42e0*/  PRMT R5, R0, 0x7610, R5 ;  /* 0x0000761000057816 */ /* 0x000fd60000000005 */
[----:B------:R-:W-:-:S05]  /*42f0*/  @!P0 IMAD.MOV R4, RZ, RZ, R6 ;  /* 0x000000ffff048224 */ /* 0x000fca00078e0206 */
[----:B------:R-:W-:-:S05]  /*4300*/  @P2 MOV R5, R4 ;  /* 0x0000000400052202 */ /* 0x000fca0000000f00 */
[----:B------:R0:W-:Y:S01]  /*4310*/  STG.E.U8 desc[UR36][R2.64], R5 ;  /* 0x0000000502007986 */ /* 0x0001e2000c101124 */
[----:B------:R-:W-:Y:S05]  /*4320*/  BRA `(.L_x_17633) ;  /* 0x00000000000c7947 */ /* 0x000fea0003800000 */
.L_x_17661:
[----:B------:R0:W-:Y:S01]  /*4330*/  STG.E.64 desc[UR36][R2.64], R4 ;  /* 0x0000000402007986 */ /* 0x0001e2000c101b24 */
[----:B------:R-:W-:Y:S05]  /*4340*/  BRA `(.L_x_17633) ;  /* 0x0000000000047947 */ /* 0x000fea0003800000 */
.L_x_17660:
[----:B------:R0:W-:Y:S02]  /*4350*/  STG.E desc[UR36][R2.64], R4 ;  /* 0x0000000402007986 */ /* 0x0001e4000c101924 */
.L_x_17633:
[----:B------:R-:W-:-:S07]  /*4360*/  VIADD R25, R25, 0x80 ;  /* 0x0000008019197836 */ /* 0x000fce0000000000 */
.L_x_17556:
[----:B0-----:R-:W0:Y:S02]  /*4370*/  LDCU UR4, c[0x0][0x380] ;  /* 0x00007000ff0477ac */ /* 0x001e240008000800 */
[----:B0-----:R-:W-:-:S13]  /*4380*/  ISETP.GE.AND P0, PT, R25, UR4, PT ;  /* 0x0000000419007c0c */ /* 0x001fda000bf06270 */
[----:B-1234-:R-:W-:Y:S05]  /*4390*/  @P0 BRA `(.L_x_17664) ;  /* 0x0000004000b80947 */ /* 0x01efea0003800000 */
[----:B------:R-:W0:Y:S01]  /*43a0*/  LDCU UR4, c[0x0][0x388] ;  /* 0x00007100ff0477ac */ /* 0x000e220008000800 */
[----:B------:R-:W-:Y:S01]  /*43b0*/  CS2R R16, SRZ ;  /* 0x0000000000107805 */ /* 0x000fe2000001ff00 */
[----:B------:R-:W-:Y:S01]  /*43c0*/  IMAD.MOV.U32 R0, RZ, RZ, RZ ;  /* 0x000000ffff007224 */ /* 0x000fe200078e00ff */
[----:B0-----:R-:W-:-:S09]  /*43d0*/  UISETP.NE.AND UP0, UPT, UR4, URZ, UPT ;  /* 0x000000ff0400728c */ /* 0x001fd2000bf05270 */
[----:B------:R-:W-:Y:S05]  /*43e0*/  BRA.U !UP0, `(.L_x_17665) ;  /* 0x0000001508d47547 */ /* 0x000fea000b800000 */
[----:B------:R-:W0:Y:S01]  /*43f0*/  LDCU.64 UR4, c[0x0][0x390] ;  /* 0x00007200ff0477ac */ /* 0x000e220008000a00 */
[----:B------:R-:W-:Y:S02]  /*4400*/  HFMA2 R2, -RZ, RZ, 0, 0 ;  /* 0x00000000ff027431 */ /* 0x000fe400000001ff */
[----:B------:R-:W-:Y:S01]  /*4410*/  IMAD.MOV.U32 R3, RZ, RZ, R25 ;  /* 0x000000ffff037224 */ /* 0x000fe200078e0019 */
        /* <DEDUP_REMOVED lines=14> */
[----:B------:R-:W-:Y:S01]  /*4500*/  IMAD.MOV.U32 R3, RZ, RZ, R5 ;  /* 0x000000ffff037224 */ /* 0x000fe200078e0005 */
        /* <DEDUP_REMOVED lines=14> */
[----:B------:R-:W-:Y:S01]  /*45f0*/  IMAD.MOV.U32 R3, RZ, RZ, R4 ;  /* 0x000000ffff037224 */ /* 0x000fe200078e0004 */
        /* <DEDUP_REMOVED lines=13> */
[----:B------:R-:W-:Y:S02]  /*46d0*/  HFMA2 R2, -RZ, RZ, 0, 0 ;  /* 0x00000000ff027431 */ /* 0x000fe400000001ff */
        /* <DEDUP_REMOVED lines=44> */
[----:B------:R-:W-:Y:S02]  /*49a0*/  HFMA2 R2, -RZ, RZ, 0, 0 ;  /* 0x00000000ff027431 */ /* 0x000fe400000001ff */
        /* <DEDUP_REMOVED lines=281> */
.L_x_17665:
        /* <DEDUP_REMOVED lines=17> */
.L_x_17669:
[----:B------:R1:W5:Y:S01]  /*5c50*/  LDG.E.U8 R10, desc[UR36][R2.64] ;  /* 0x00000024020a7981 */ /* 0x000362000c1e1100 */
[----:B------:R-:W-:Y:S01]  /*5c60*/  IMAD.MOV.U32 R11, RZ, RZ, RZ ;  /* 0x000000ffff0b7224 */ /* 0x000fe200078e00ff */
[----:B------:R-:W-:Y:S06]  /*5c70*/  BRA `(.L_x_17671) ;  /* 0x0000000c00407947 */ /* 0x000fec0003800000 */
.L_x_17668:
        /* <DEDUP_REMOVED lines=8> */
.L_x_17673:
[----:B------:R-:W2:Y:S02]  /*5d00*/  LDG.E R10, desc[UR36][R2.64] ;  /* 0x00000024020a7981 */ /* 0x000ea4000c1e1900 */
[----:B--2---:R-:W-:Y:S01]  /*5d10*/  SHF.R.S32.HI R11, RZ, 0x1f, R10 ;  /* 0x0000001fff0b7819 */ /* 0x004fe2000001140a */
[----:B------:R-:W-:Y:S06]  /*5d20*/  BRA `(.L_x_17671) ;  /* 0x0000000c00147947 */ /* 0x000fec0003800000 */
.L_x_17672:
[----:B------:R-:W2:Y:S02]  /*5d30*/  LDG.E.S16 R10, desc[UR36][R2.64] ;  /* 0x00000024020a7981 */ /* 0x000ea4000c1e1700 */
[----:B--2---:R-:W-:Y:S01]  /*5d40*/  SHF.R.S32.HI R11, RZ, 0x1f, R10 ;  /* 0x0000001fff0b7819 */ /* 0x004fe2000001140a */
[----:B------:R-:W-:Y:S06]  /*5d50*/  BRA `(.L_x_17671) ;  /* 0x0000000c00087947 */ /* 0x000fec0003800000 */
.L_x_17667:
        /* <DEDUP_REMOVED lines=9> */
.L_x_17675:
[----:B------:R-:W2:Y:S02]  /*5df0*/  LDG.E.U16 R2, desc[UR36][R2.64] ;  /* 0x0000002402027981 */ /* 0x000ea4000c1e1500 */
[----:B--2---:R-:W-:-:S06]  /*5e00*/  HADD2.F32 R10, -RZ, R2.H0_H0 ;  /* 0x20000002ff0a7230 */ /* 0x004fcc0000004100 */
[----:B------:R-:W0:Y:S01]  /*5e10*/  F2I.S64.TRUNC R10, R10 ;  /* 0x0000000a000a7311 */ /* 0x000e22000020d900 */
[----:B------:R-:W-:Y:S05]  /*5e20*/  BRA `(.L_x_17671) ;  /* 0x0000000800d47947 */ /* 0x000fea0003800000 */
.L_x_17674:
[----:B------:R-:W-:-:S09]  /*5e30*/  UISETP.NE.AND UP0, UPT, UR4, 0x7, UPT ;  /* 0x000000070400788c */ /* 0x000fd2000bf05270 */
[----:B------:R-:W-:Y:S05]  /*5e40*/  BRA.U !UP0, `(.L_x_17676) ;  /* 0x00000001082c7547 */ /* 0x000fea000b800000 */
[----:B------:R-:W-:-:S09]  /*5e50*/  UISETP.NE.AND UP0, UPT, UR4, 0x8, UPT ;  /* 0x000000080400788c */ /* 0x000fd2000bf05270 */
[----:B------:R-:W-:Y:S05]  /*5e60*/  BRA.U !UP0, `(.L_x_17677) ;  /* 0x0000000108147547 */ /* 0x000fea000b800000 */
[----:B------:R-:W-:-:S09]  /*5e70*/  UISETP.NE.AND UP0, UPT, UR4, 0x9, UPT ;  /* 0x000000090400788c */ /* 0x000fd2000bf05270 */
[----:B------:R-:W-:Y:S05]  /*5e80*/  BRA.U UP0, `(.L_x_17670) ;  /* 0x0000000900647547 */ /* 0x000fea000b800000 */
[----:B------:R-:W2:Y:S02]  /*5e90*/  LDG.E R2, desc[UR36][R2.64] ;  /* 0x0000002402027981 */ /* 0x000ea4000c1e1900 */
[----:B--2---:R4:W0:Y:S01]  /*5ea0*/  F2I.S64.TRUNC R10, R2 ;  /* 0x00000002000a7311 */ /* 0x004822000020d900 */
[----:B------:R-:W-:Y:S05]  /*5eb0*/  BRA `(.L_x_17671) ;  /* 0x0000000800b07947 */ /* 0x000fea0003800000 */
.L_x_17677:
[----:B------:R-:W2:Y:S02]  /*5ec0*/  LDG.E.U16 R2, desc[UR36][R2.64] ;  /* 0x0000002402027981 */ /* 0x000ea4000c1e1500 */
[----:B--2---:R-:W-:-:S06]  /*5ed0*/  HADD2.F32 R10, -RZ, R2.H0_H0 ;  /* 0x20000002ff0a7230 */ /* 0x004fcc0000004100 */
[----:B------:R-:W0:Y:S01]  /*5ee0*/  F2I.S64.TRUNC R10, R10 ;  /* 0x0000000a000a7311 */ /* 0x000e22000020d900 */
[----:B------:R-:W-:Y:S05]  /*5ef0*/  BRA `(.L_x_17671) ;  /* 0x0000000800a07947 */ /* 0x000fea0003800000 */
.L_x_17676:
[----:B------:R-:W2:Y:S02]  /*5f00*/  LDG.E.64 R2, desc[UR36][R2.64] ;  /* 0x0000002402027981 */ /* 0x000ea4000c1e1b00 */
[----:B--2---:R2:W3:Y:S01]  /*5f10*/  F2I.S64.F64.TRUNC R10, R2 ;  /* 0x00000002000a7311 */ /* 0x0044e2000030d900 */
[----:B------:R-:W-:Y:S05]  /*5f20*/  BRA `(.L_x_17671) ;  /* 0x0000000800947947 */ /* 0x000fea0003800000 */
.L_x_17666:
        /* <DEDUP_REMOVED lines=11> */
[----:B------:R-:W-:Y:S01]  /*5fe0*/  SEL R10, RZ, 0x1, !P0 ;  /* 0x00000001ff0a7807 */ /* 0x000fe20004000000 */
[----:B------:R-:W-:Y:S08]  /*5ff0*/  BRA `(.L_x_17671) ;  /* 0x0000000800607947 */ /* 0x000ff00003800000 */
.L_x_17680:
[----:B------:R-:W2:Y:S02]  /*6000*/  LDG.E.64 R2, desc[UR36][R2.64] ;  /* 0x0000002402027981 */ /* 0x000ea4000c1e1b00 */
[----:B--2---:R0:W1:Y:S01]  /*6010*/  F2I.S64.F64.TRUNC R10, R2 ;  /* 0x00000002000a7311 */ /* 0x004062000030d900 */
[----:B------:R-:W-:Y:S05]  /*6020*/  BRA `(.L_x_17671) ;  /* 0x0000000800547947 */ /* 0x000fea0003800000 */
.L_x_17679:
        /* <DEDUP_REMOVED lines=24> */
[----:B------:R0:W1:Y:S01]  /*61b0*/  F2I.S64.TRUNC R10, R5 ;  /* 0x00000005000a7311 */ /* 0x000062000020d900 */
[----:B------:R-:W-:Y:S05]  /*61c0*/  BRA `(.L_x_17671) ;  /* 0x0000000400ec7947 */ /* 0x000fea0003800000 */
.L_x_17682:
        /* <DEDUP_REMOVED lines=11> */
[----:B------:R0:W1:Y:S01]  /*6280*/  F2I.S64.TRUNC R10, R0 ;  /* 0x00000000000a7311 */ /* 0x000062000020d900 */
[----:B------:R-:W-:Y:S05]  /*6290*/  BRA `(.L_x_17671) ;  /* 0x0000000400b87947 */ /* 0x000fea0003800000 */
.L_x_17681:
[----:B------:R-:W2:Y:S02]  /*62a0*/  LDG.E.U16 R10, desc[UR36][R2.64] ;  /* 0x00000024020a7981 */ /* 0x000ea4000c1e1500 */
[----:B--2---:R-:W-:-:S06]  /*62b0*/  SHF.L.U32 R10, R10, 0x10, RZ ;  /* 0x000000100a0a7819 */ /* 0x004fcc00000006ff */
[----:B------:R-:W0:Y:S01]  /*62c0*/  F2I.S64.TRUNC R10, R10 ;  /* 0x0000000a000a7311 */ /* 0x000e22000020d900 */
[----:B------:R-:W-:Y:S05]  /*62d0*/  BRA `(.L_x_17671) ;  /* 0x0000000400a87947 */ /* 0x000fea0003800000 */
.L_x_17678:
        /* <DEDUP_REMOVED lines=11> */
.L_x_17685:
        /* <DEDUP_REMOVED lines=21> */
.L_x_17689:
[----:B------:R-:W-:Y:S05]  /*64e0*/  BSYNC.RECONVERGENT B1 ;  /* 0x0000000000017941 */ /* 0x000fea0003800200 */
.L_x_17688:
[----:B------:R-:W-:Y:S02]  /*64f0*/  SHF.L.U32 R0, R0, 0x14, RZ ;  /* 0x0000001400007819 */ /* 0x000fe400000006ff */
[----:B------:R-:W-:-:S04]  /*6500*/  LEA R2, R2, 0x3b800000, 0x17 ;  /* 0x3b80000002027811 */ /* 0x000fc800078eb8ff */
[----:B------:R-:W-:-:S07]  /*6510*/  LOP3.LUT R10, R2, R0, R7, 0xfe, !PT ;  /* 0x00000000020a7212 */ /* 0x000fce00078efe07 */
.L_x_17687:
[----:B------:R-:W-:Y:S05]  /*6520*/  BSYNC.RECONVERGENT B0 ;  /* 0x0000000000007941 */ /* 0x000fea0003800200 */
.L_x_17686:
[----:B------:R-:W0:Y:S01]  /*6530*/  F2I.S64.TRUNC R10, R10 ;  /* 0x0000000a000a7311 */ /* 0x000e22000020d900 */
[----:B------:R-:W-:Y:S05]  /*6540*/  BRA `(.L_x_17671) ;  /* 0x00000004000c7947 */ /* 0x000fea0003800000 */
.L_x_17684:
        /* <DEDUP_REMOVED lines=21> */
.L_x_17693:
[----:B------:R-:W-:Y:S05]  /*66a0*/  BSYNC.RECONVERGENT B1 ;  /* 0x0000000000017941 */ /* 0x000fea0003800200 */
.L_x_17692:
[----:B------:R-:W-:Y:S01]  /*66b0*/  IMAD.SHL.U32 R0, R0, 0x200000, RZ ;  /* 0x0020000000007824 */ /* 0x000fe200078e00ff */
[----:B------:R-:W-:-:S04]  /*66c0*/  LEA R2, R2, 0x37800000, 0x17 ;  /* 0x3780000002027811 */ /* 0x000fc800078eb8ff */
[----:B------:R-:W-:-:S07]  /*66d0*/  LOP3.LUT R10, R2, R0, R7, 0xfe, !PT ;  /* 0x00000000020a7212 */ /* 0x000fce00078efe07 */
.L_x_17691:
[----:B------:R-:W-:Y:S05]  /*66e0*/  BSYNC.RECONVERGENT B0 ;  /* 0x0000000000007941 */ /* 0x000fea0003800200 */
.L_x_17690:
[----:B------:R-:W0:Y:S01]  /*66f0*/  F2I.S64.TRUNC R10, R10 ;  /* 0x0000000a000a7311 */ /* 0x000e22000020d900 */
[----:B------:R-:W-:Y:S05]  /*6700*/  BRA `(.L_x_17671) ;  /* 0x00000000009c7947 */ /* 0x000fea0003800000 */
.L_x_17683:
        /* <DEDUP_REMOVED lines=14> */
.L_x_17697:
[----:B------:R-:W-:Y:S05]  /*67f0*/  BSYNC.RECONVERGENT B0 ;  /* 0x0000000000007941 */ /* 0x000fea0003800200 */
.L_x_17696:
[----:B------:R-:W0:Y:S01]  /*6800*/  F2I.S64.TRUNC R10, R10 ;  /* 0x0000000a000a7311 */ /* 0x000e22000020d900 */
[----:B------:R-:W-:Y:S05]  /*6810*/  BRA `(.L_x_17671) ;  /* 0x0000000000587947 */ /* 0x000fea0003800000 */
.L_x_17670:
        /* <DEDUP_REMOVED lines=16> */
.L_x_17698:
[----:B------:R-:W-:Y:S01]  /*6920*/  CS2R R10, SRZ ;  /* 0x00000000000a7805 */ /* 0x000fe2000001ff00 */
[----:B------:R-:W-:Y:S06]  /*6930*/  BRA `(.L_x_17671) ;  /* 0x0000000000107947 */ /* 0x000fec0003800000 */
.L_x_17695:
[----:B------:R0:W5:Y:S01]  /*6940*/  LDG.E.64 R10, desc[UR36][R2.64] ;  /* 0x00000024020a7981 */ /* 0x000162000c1e1b00 */
[----:B------:R-:W-:Y:S05]  /*6950*/  BRA `(.L_x_17671) ;  /* 0x0000000000087947 */ /* 0x000fea0003800000 */
.L_x_17694:
[----:B------:R0:W5:Y:S01]  /*6960*/  LDG.E R10, desc[UR36][R2.64] ;  /* 0x00000024020a7981 */ /* 0x000162000c1e1900 */
[----:B------:R-:W-:-:S07]  /*6970*/  MOV R11, RZ ;  /* 0x000000ff000b7202 */ /* 0x000fce0000000f00 */
.L_x_17671:
        /* <DEDUP_REMOVED lines=17> */
.L_x_17702:
[----:B------:R0:W5:Y:S01]  /*6a90*/  LDG.E.U8 R8, desc[UR36][R2.64] ;  /* 0x0000002402087981 */ /* 0x000162000c1e1100 */
[----:B------:R-:W-:Y:S01]  /*6aa0*/  IMAD.MOV.U32 R9, RZ, RZ, RZ ;  /* 0x000000ffff097224 */ /* 0x000fe200078e00ff */
[----:B------:R-:W-:Y:S06]  /*6ab0*/  BRA `(.L_x_17703) ;  /* 0x0000000800f87947 */ /* 0x000fec0003800000 */
.L_x_17701:
        /* <DEDUP_REMOVED lines=8> */
.L_x_17705:
[----:B------:R-:W2:Y:S02]  /*6b40*/  LDG.E R8, desc[UR36][R2.64] ;  /* 0x0000002402087981 */ /* 0x000ea4000c1e1900 */
[----:B--2---:R-:W-:Y:S01]  /*6b50*/  SHF.R.S32.HI R9, RZ, 0x1f, R8 ;  /* 0x0000001fff097819 */ /* 0x004fe20000011408 */
[----:B------:R-:W-:Y:S06]  /*6b60*/  BRA `(.L_x_17703) ;  /* 0x0000000800cc7947 */ /* 0x000fec0003800000 */
.L_x_17704:
[----:B------:R-:W2:Y:S02]  /*6b70*/  LDG.E.S16 R8, desc[UR36][R2.64] ;  /* 0x0000002402087981 */ /* 0x000ea4000c1e1700 */
[----:B--2---:R-:W-:Y:S01]  /*6b80*/  SHF.R.S32.HI R9, RZ, 0x1f, R8 ;  /* 0x0000001fff097819 */ /* 0x004fe20000011408 */
[----:B------:R-:W-:Y:S06]  /*6b90*/  BRA `(.L_x_17703) ;  /* 0x0000000800c07947 */ /* 0x000fec0003800000 */
.L_x_17700:
[----:B------:R-:W-:-:S09]  /*6ba0*/  UISETP.GT.AND UP0, UPT, UR4, 0x6, UPT ;  /* 0x000000060400788c */ /* 0x000fd2000bf04270 */
[----:B------:R-:W-:Y:S05]  /*6bb0*/  BRA.U UP0, `(.L_x_17706) ;  /* 0x00000001002c7547 */ /* 0x000fea000b800000 */
[----:B------:R-:W-:-:S09]  /*6bc0*/  UISETP.NE.AND UP0, UPT, UR4, 0x5, UPT ;  /* 0x000000050400788c */ /* 0x000fd2000bf05270 */
[----:B------:R-:W-:Y:S05]  /*6bd0*/  BRA.U !UP0, `(.L_x_17707) ;  /* 0x0000000108147547 */ /* 0x000fea000b800000 */
[----:B------:R-:W-:-:S09]  /*6be0*/  UISETP.NE.AND UP0, UPT, UR4, 0x6, UPT ;  /* 0x000000060400788c */ /* 0x000fd2000bf05270 */
[----:B------:R-:W-:Y:S05]  /*6bf0*/  BRA.U UP0, `(.L_x_17596) ;  /* 0xffffffc5005c7547 */ /* 0x000fea000b83ffff */
[----:B------:R-:W2:Y:S02]  /*6c00*/  LDG.E R2, desc[UR36][R2.64] ;  /* 0x0000002402027981 */ /* 0x000ea4000c1e1900 */
[----:B--2---:R4:W0:Y:S01]  /*6c10*/  F2I.S64.TRUNC R8, R2 ;  /* 0x0000000200087311 */ /* 0x004822000020d900 */
[----:B------:R-:W-:Y:S05]  /*6c20*/  BRA `(.L_x_17703) ;  /* 0x00000008009c7947 */ /* 0x000fea0003800000 */
.L_x_17707:
[----:B------:R-:W2:Y:S02]  /*6c30*/  LDG.E.U16 R2, desc[UR36][R2.64] ;  /* 0x0000002402027981 */ /* 0x000ea4000c1e1500 */
[----:B--2---:R-:W-:-:S06]  /*6c40*/  HADD2.F32 R8, -RZ, R2.H0_H0 ;  /* 0x20000002ff087230 */ /* 0x004fcc0000004100 */
[----:B------:R-:W2:Y:S01]  /*6c50*/  F2I.S64.TRUNC R8, R8 ;  /* 0x0000000800087311 */ /* 0x000ea2000020d900 */
[----:B------:R-:W-:Y:S05]  /*6c60*/  BRA `(.L_x_17703) ;  /* 0x00000008008c7947 */ /* 0x000fea0003800000 */
.L_x_17706:
        /* <DEDUP_REMOVED lines=9> */
.L_x_17709:
[----:B------:R-:W2:Y:S02]  /*6d00*/  LDG.E.U16 R2, desc[UR36][R2.64] ;  /* 0x0000002402027981 */ /* 0x000ea4000c1e1500 */
[----:B--2---:R-:W-:-:S06]  /*6d10*/  HADD2.F32 R8, -RZ, R2.H0_H0 ;  /* 0x20000002ff087230 */ /* 0x004fcc0000004100 */
[----:B------:R-:W0:Y:S01]  /*6d20*/  F2I.S64.TRUNC R8, R8 ;  /* 0x0000000800087311 */ /* 0x000e22000020d900 */
[----:B------:R-:W-:Y:S05]  /*6d30*/  BRA `(.L_x_17703) ;  /* 0x0000000800587947 */ /* 0x000fea0003800000 */
.L_x_17708:
[----:B------:R-:W2:Y:S02]  /*6d40*/  LDG.E.64 R2, desc[UR36][R2.64] ;  /* 0x0000002402027981 */ /* 0x000ea4000c1e1b00 */
[----:B--2---:R0:W1:Y:S01]  /*6d50*/  F2I.S64.F64.TRUNC R8, R2 ;  /* 0x0000000200087311 */ /* 0x004062000030d900 */
[----:B------:R-:W-:Y:S05]  /*6d60*/  BRA `(.L_x_17703) ;  /* 0x00000008004c7947 */ /* 0x000fea0003800000 */
.L_x_17699:
        /* <DEDUP_REMOVED lines=11> */
[----:B------:R-:W-:Y:S01]  /*6e20*/  SEL R8, RZ, 0x1, !P0 ;  /* 0x00000001ff087807 */ /* 0x000fe20004000000 */
[----:B------:R-:W-:Y:S08]  /*6e30*/  BRA `(.L_x_17703) ;  /* 0x0000000800187947 */ /* 0x000ff00003800000 */
.L_x_17712:
[----:B------:R-:W2:Y:S02]  /*6e40*/  LDG.E.64 R2, desc[UR36][R2.64] ;  /* 0x0000002402027981 */ /* 0x000ea4000c1e1b00 */
[----:B--2---:R0:W1:Y:S01]  /*6e50*/  F2I.S64.F64.TRUNC R8, R2 ;  /* 0x0000000200087311 */ /* 0x004062000030d900 */
[----:B------:R-:W-:Y:S05]  /*6e60*/  BRA `(.L_x_17703) ;  /* 0x00000008000c7947 */ /* 0x000fea0003800000 */
.L_x_17711:
        /* <DEDUP_REMOVED lines=26> */
.L_x_17714:
        /* <DEDUP_REMOVED lines=13> */
.L_x_17713:
[----:B------:R-:W2:Y:S02]  /*70e0*/  LDG.E.U16 R8, desc[UR36][R2.64] ;  /* 0x0000002402087981 */ /* 0x000ea4000c1e1500 */
[----:B--2---:R-:W-:-:S06]  /*70f0*/  IMAD.U32 R8, R8, 0x10000, RZ ;  /* 0x0001000008087824 */ /* 0x004fcc00078e00ff */
[----:B------:R-:W0:Y:S01]  /*7100*/  F2I.S64.TRUNC R8, R8 ;  /* 0x0000000800087311 */ /* 0x000e22000020d900 */
[----:B------:R-:W-:Y:S05]  /*7110*/  BRA `(.L_x_17703) ;  /* 0x0000000400607947 */ /* 0x000fea0003800000 */
.L_x_17710:
        /* <DEDUP_REMOVED lines=11> */
.L_x_17717:
        /* <DEDUP_REMOVED lines=21> */
.L_x_17721:
[----:B------:R-:W-:Y:S05]  /*7320*/  BSYNC.RECONVERGENT B1 ;  /* 0x0000000000017941 */ /* 0x000fea0003800200 */
.L_x_17720:
[----:B------:R-:W-:Y:S01]  /*7330*/  IMAD.SHL.U32 R0, R0, 0x100000, RZ ;  /* 0x0010000000007824 */ /* 0x000fe200078e00ff */
[----:B------:R-:W-:-:S04]  /*7340*/  LEA R2, R2, 0x3b800000, 0x17 ;  /* 0x3b80000002027811 */ /* 0x000fc800078eb8ff */
[----:B------:R-:W-:-:S07]  /*7350*/  LOP3.LUT R8, R2, R0, R7, 0xfe, !PT ;  /* 0x0000000002087212 */ /* 0x000fce00078efe07 */
.L_x_17719:
[----:B------:R-:W-:Y:S05]  /*7360*/  BSYNC.RECONVERGENT B0 ;  /* 0x0000000000007941 */ /* 0x000fea0003800200 */
.L_x_17718:
[----:B------:R-:W0:Y:S01]  /*7370*/  F2I.S64.TRUNC R8, R8 ;  /* 0x0000000800087311 */ /* 0x000e22000020d900 */
[----:B------:R-:W-:Y:S05]  /*7380*/  BRA `(.L_x_17703) ;  /* 0x0000000000c47947 */ /* 0x000fea0003800000 */
.L_x_17716:
        /* <DEDUP_REMOVED lines=21> */
.L_x_17725:
[----:B------:R-:W-:Y:S05]  /*74e0*/  BSYNC.RECONVERGENT B1 ;  /* 0x0000000000017941 */ /* 0x000fea0003800200 */
.L_x_17724:
[----:B------:R-:W-:Y:S02]  /*74f0*/  SHF.L.U32 R0, R0, 0x15, RZ ;  /* 0x0000001500007819 */ /* 0x000fe400000006ff */
[----:B------:R-:W-:-:S04]  /*7500*/  LEA R2, R2, 0x37800000, 0x17 ;  /* 0x3780000002027811 */ /* 0x000fc800078eb8ff */
[----:B------:R-:W-:-:S07]  /*7510*/  LOP3.LUT R8, R2, R0, R7, 0xfe, !PT ;  /* 0x0000000002087212 */ /* 0x000fce00078efe07 */
.L_x_17723:
[----:B------:R-:W-:Y:S05]  /*7520*/  BSYNC.RECONVERGENT B0 ;  /* 0x0000000000007941 */ /* 0x000fea0003800200 */
.L_x_17722:
[----:B------:R-:W0:Y:S01]  /*7530*/  F2I.S64.TRUNC R8, R8 ;  /* 0x0000000800087311 */ /* 0x000e22000020d900 */
[----:B------:R-:W-:Y:S05]  /*7540*/  BRA `(.L_x_17703) ;  /* 0x0000000000547947 */ /* 0x000fea0003800000 */
.L_x_17715:
        /* <DEDUP_REMOVED lines=14> */
.L_x_17729:
[----:B------:R-:W-:Y:S05]  /*7630*/  BSYNC.RECONVERGENT B0 ;  /* 0x0000000000007941 */ /* 0x000fea0003800200 */
.L_x_17728:
[----:B------:R-:W0:Y:S01]  /*7640*/  F2I.S64.TRUNC R8, R8 ;  /* 0x0000000800087311 */ /* 0x000e22000020d900 */
[----:B------:R-:W-:Y:S05]  /*7650*/  BRA `(.L_x_17703) ;  /* 0x0000000000107947 */ /* 0x000fea0003800000 */
.L_x_17727:
[----:B------:R0:W5:Y:S01]  /*7660*/  LDG.E.64 R8, desc[UR36][R2.64] ;  /* 0x0000002402087981 */ /* 0x000162000c1e1b00 */
[----:B------:R-:W-:Y:S05]  /*7670*/  BRA `(.L_x_17703) ;  /* 0x0000000000087947 */ /* 0x000fea0003800000 */
.L_x_17726:
[----:B------:R0:W5:Y:S01]  /*7680*/  LDG.E R8, desc[UR36][R2.64] ;  /* 0x0000002402087981 */ /* 0x000162000c1e1900 */
[----:B------:R-:W-:-:S07]  /*7690*/  IMAD.MOV.U32 R9, RZ, RZ, RZ ;  /* 0x000000ffff097224 */ /* 0x000fce00078e00ff */
.L_x_17703:
[----:B0123-5:R-:W-:Y:S01]  /*76a0*/  LOP3.LUT R0, R11, R9, RZ, 0xfc, !PT ;  /* 0x000000090b007212 */ /* 0x02ffe200078efcff */
[----:B------:R-:W-:Y:S03]  /*76b0*/  BSSY.RECONVERGENT B0, `(.L_x_17730) ;  /* 0x000001b000007945 */ /* 0x000fe60003800200 */
[----:B------:R-:W-:-:S13]  /*76c0*/  ISETP.NE.U32.AND P0, PT, R0, RZ, PT ;  /* 0x000000ff0000720c */ /* 0x000fda0003f05070 */
[----:B------:R-:W-:Y:S05]  /*76d0*/  @P0 BRA `(.L_x_17731) ;  /* 0x0000000000500947 */ /* 0x000fea0003800000 */
[----:B------:R-:W0:Y:S01]  /*76e0*/  I2F.U32.RP R0, R8 ;  /* 0x0000000800007306 */ /* 0x000e220000209000 */
[----:B------:R-:W-:-:S07]  /*76f0*/  ISETP.NE.U32.AND P1, PT, R8, RZ, PT ;  /* 0x000000ff0800720c */ /* 0x000fce0003f25070 */
[----:B0-----:R-:W4:Y:S02]  /*7700*/  MUFU.RCP R0, R0 ;  /* 0x0000000000007308 */ /* 0x001f240000001000 */
[----:B----4-:R-:W-:-:S06]  /*7710*/  VIADD R2, R0, 0xffffffe ;  /* 0x0ffffffe00027836 */ /* 0x010fcc0000000000 */
[----:B------:R0:W1:Y:S02]  /*7720*/  F2I.FTZ.U32.TRUNC.NTZ R3, R2 ;  /* 0x0000000200037305 */ /* 0x000064000021f000 */
[----:B0-----:R-:W-:Y:S01]  /*7730*/  IMAD.MOV.U32 R2, RZ, RZ, RZ ;  /* 0x000000ffff027224 */ /* 0x001fe200078e00ff */
[----:B-1----:R-:W-:-:S05]  /*7740*/  IADD3 R5, PT, PT, RZ, -R3, RZ ;  /* 0x80000003ff057210 */ /* 0x002fca0007ffe0ff */
[----:B------:R-:W-:-:S04]  /*7750*/  IMAD R5, R5, R8, RZ ;  /* 0x0000000805057224 */ /* 0x000fc800078e02ff */
[----:B------:R-:W-:-:S06]  /*7760*/  IMAD.HI.U32 R3, R3, R5, R2 ;  /* 0x0000000503037227 */ /* 0x000fcc00078e0002 */
[----:B------:R-:W-:-:S04]  /*7770*/  IMAD.HI.U32 R3, R3, R10, RZ ;  /* 0x0000000a03037227 */ /* 0x000fc800078e00ff */
[----:B------:R-:W-:-:S04]  /*7780*/  IMAD.MOV R3, RZ, RZ, -R3 ;  /* 0x000000ffff037224 */ /* 0x000fc800078e0a03 */
[----:B------:R-:W-:Y:S02]  /*7790*/  IMAD R11, R8, R3, R10 ;  /* 0x00000003080b7224 */ /* 0x000fe400078e020a */
[----:B------:R-:W-:-:S03]  /*77a0*/  HFMA2 R3, -RZ, RZ, 0, 0 ;  /* 0x00000000ff037431 */ /* 0x000fc600000001ff */
[----:B------:R-:W-:-:S13]  /*77b0*/  ISETP.GE.U32.AND P0, PT, R11, R8, PT ;  /* 0x000000080b00720c */ /* 0x000fda0003f06070 */
[----:B------:R-:W-:-:S04]  /*77c0*/  @P0 IADD3 R11, PT, PT, R11, -R8, RZ ;  /* 0x800000080b0b0210 */ /* 0x000fc80007ffe0ff */
[----:B------:R-:W-:-:S13]  /*77d0*/  ISETP.GE.U32.AND P0, PT, R11, R8, PT ;  /* 0x000000080b00720c */ /* 0x000fda0003f06070 */
[----:B------:R-:W-:Y:S01]  /*77e0*/  @P0 IMAD.IADD R11, R11, 0x1, -R8 ;  /* 0x000000010b0b0824 */ /* 0x000fe200078e0a08 */
[----:B------:R-:W-:-:S05]  /*77f0*/  @!P1 LOP3.LUT R11, RZ, R8, RZ, 0x33, !PT ;  /* 0x00000008ff0b9212 */ /* 0x000fca00078e33ff */
[----:B------:R-:W-:Y:S01]  /*7800*/  IMAD.MOV.U32 R2, RZ, RZ, R11 ;  /* 0x000000ffff027224 */ /* 0x000fe200078e000b */
[----:B------:R-:W-:Y:S06]  /*7810*/  BRA `(.L_x_17732) ;  /* 0x0000000000107947 */ /* 0x000fec0003800000 */
.L_x_17731:
[----:B------:R-:W-:-:S07]  /*7820*/  MOV R0, 0x7840 ;  /* 0x0000784000007802 */ /* 0x000fce0000000f00 */
[----:B----4-:R-:W-:Y:S05]  /*7830*/  CALL.REL.NOINC `($__internal_0_$__cuda_sm20_rem_s64) ;  /* 0x0000009400207944 */ /* 0x010fea0003c00000 */
[----:B------:R-:W-:Y:S02]  /*7840*/  IMAD.MOV.U32 R2, RZ, RZ, R4 ;  /* 0x000000ffff027224 */ /* 0x000fe400078e0004 */
[----:B------:R-:W-:-:S07]  /*7850*/  IMAD.MOV.U32 R3, RZ, RZ, R5 ;  /* 0x000000ffff037224 */ /* 0x000fce00078e0005 */
.L_x_17732:
[----:B------:R-:W-:Y:S05]  /*7860*/  BSYNC.RECONVERGENT B0 ;  /* 0x0000000000007941 */ /* 0x000fea0003800200 */
.L_x_17730:
        /* <DEDUP_REMOVED lines=16> */
.L_x_17736:
[----:B------:R0:W-:Y:S01]  /*7970*/  STG.E.U8 desc[UR36][R16.64], R2 ;  /* 0x0000000210007986 */ /* 0x0001e2000c101124 */
[----:B------:R-:W-:Y:S05]  /*7980*/  BRA `(.L_x_17738) ;  /* 0x0000000c00387947 */ /* 0x000fea0003800000 */
.L_x_17735:
        /* <DEDUP_REMOVED lines=8> */
.L_x_17740:
[----:B------:R3:W-:Y:S01]  /*7a10*/  STG.E desc[UR36][R16.64], R2 ;  /* 0x0000000210007986 */ /* 0x0007e2000c101924 */
[----:B------:R-:W-:Y:S05]  /*7a20*/  BRA `(.L_x_17738) ;  /* 0x0000000c00107947 */ /* 0x000fea0003800000 */
.L_x_17739:
[----:B------:R2:W-:Y:S01]  /*7a30*/  STG.E.U16 desc[UR36][R16.64], R2 ;  /* 0x0000000210007986 */ /* 0x0005e2000c101524 */
[----:B------:R-:W-:Y:S05]  /*7a40*/  BRA `(.L_x_17738) ;  /* 0x0000000c00087947 */ /* 0x000fea0003800000 */
.L_x_17734:
        /* <DEDUP_REMOVED lines=9> */
.L_x_17742:
[----:B------:R-:W0:Y:S02]  /*7ae0*/  I2F.S64 R0, R2 ;  /* 0x0000000200007312 */ /* 0x000e240000301400 */
[----:B0-----:R-:W-:-:S05]  /*7af0*/  F2FP.F16.F32.PACK_AB R0, RZ, R0 ;  /* 0x00000000ff00723e */ /* 0x001fca00000000ff */
[----:B------:R0:W-:Y:S01]  /*7b00*/  STG.E.U16 desc[UR36][R16.64], R0 ;  /* 0x0000000010007986 */ /* 0x0001e2000c101524 */
[----:B------:R-:W-:Y:S05]  /*7b10*/  BRA `(.L_x_17738) ;  /* 0x0000000800d47947 */ /* 0x000fea0003800000 */
.L_x_17741:
        /* <DEDUP_REMOVED lines=10> */
.L_x_17744:
[----:B------:R-:W0:Y:S02]  /*7bc0*/  I2F.S64 R2, R2 ;  /* 0x0000000200027312 */ /* 0x000e240000301400 */
[----:B0-----:R-:W-:-:S04]  /*7bd0*/  F2FP.F16.F32.PACK_AB R3, RZ, R2 ;  /* 0x00000002ff03723e */ /* 0x001fc800000000ff */
[----:B------:R-:W-:-:S05]  /*7be0*/  PRMT R3, R3, 0x5410, RZ ;  /* 0x0000541003037816 */ /* 0x000fca00000000ff */
[----:B------:R0:W-:Y:S01]  /*7bf0*/  STG.E desc[UR36][R16.64], R3 ;  /* 0x0000000310007986 */ /* 0x0001e2000c101924 */
[----:B------:R-:W-:Y:S05]  /*7c00*/  BRA `(.L_x_17738) ;  /* 0x0000000800987947 */ /* 0x000fea0003800000 */
.L_x_17743:
[----:B------:R-:W0:Y:S02]  /*7c10*/  I2F.F64.S64 R2, R2 ;  /* 0x0000000200027312 */ /* 0x000e240000301c00 */
[----:B0-----:R0:W-:Y:S01]  /*7c20*/  STG.E.64 desc[UR36][R16.64], R2 ;  /* 0x0000000210007986 */ /* 0x0011e2000c101b24 */
[----:B------:R-:W-:Y:S05]  /*7c30*/  BRA `(.L_x_17738) ;  /* 0x00000008008c7947 */ /* 0x000fea0003800000 */
.L_x_17733:
        /* <DEDUP_REMOVED lines=12> */
.L_x_17748:
[----:B------:R-:W0:Y:S01]  /*7d00*/  I2F.S64 R3, R2 ;  /* 0x0000000200037312 */ /* 0x000e220000301400 */
        /* <DEDUP_REMOVED lines=16> */
.L_x_17751:
[----:B------:R-:W-:-:S04]  /*7e10*/  SHF.R.U32.HI R3, RZ, 0x18, R3 ;  /* 0x00000018ff037819 */ /* 0x000fc80000011603 */
[----:B------:R-:W-:-:S04]  /*7e20*/  LOP3.LUT R0, R0, 0x80, R3, 0xf8, !PT ;  /* 0x0000008000007812 */ /* 0x000fc800078ef803 */
[----:B------:R-:W-:-:S07]  /*7e30*/  PRMT R8, R0, 0x7610, R8 ;  /* 0x0000761000087816 */ /* 0x000fce0000000008 */
.L_x_17750:
[----:B------:R-:W-:Y:S05]  /*7e40*/  BSYNC.RECONVERGENT B0 ;  /* 0x0000000000007941 */ /* 0x000fea0003800200 */
.L_x_17749:
[----:B------:R0:W-:Y:S01]  /*7e50*/  STG.E.U8 desc[UR36][R16.64], R8 ;  /* 0x0000000810007986 */ /* 0x0001e2000c101124 */
[----:B------:R-:W-:Y:S05]  /*7e60*/  BRA `(.L_x_17738) ;  /* 0x0000000800007947 */ /* 0x000fea0003800000 */
.L_x_17747:
[----:B------:R-:W0:Y:S01]  /*7e70*/  I2F.S64 R3, R2 ;  /* 0x0000000200037312 */ /* 0x000e220000301400 */
        /* <DEDUP_REMOVED lines=16> */
.L_x_17754:
[----:B------:R-:W-:-:S04]  /*7f80*/  SHF.R.U32.HI R3, RZ, 0x18, R3 ;  /* 0x00000018ff037819 */ /* 0x000fc80000011603 */
[----:B------:R-:W-:-:S04]  /*7f90*/  LOP3.LUT R0, R0, 0x80, R3, 0xf8, !PT ;  /* 0x0000008000007812 */ /* 0x000fc800078ef803 */
[----:B------:R-:W-:-:S07]  /*7fa0*/  PRMT R8, R0, 0x7610, R8 ;  /* 0x0000761000087816 */ /* 0x000fce0000000008 */
.L_x_17753:
[----:B------:R-:W-:Y:S05]  /*7fb0*/  BSYNC.RECONVERGENT B0 ;  /* 0x0000000000007941 */ /* 0x000fea0003800200 */
.L_x_17752:
[----:B------:R0:W-:Y:S01]  /*7fc0*/  STG.E.U8 desc[UR36][R16.64], R8 ;  /* 0x0000000810007986 */ /* 0x0001e2000c101124 */
[----:B------:R-:W-:Y:S05]  /*7fd0*/  BRA `(.L_x_17738) ;  /* 0x0000000400a47947 */ /* 0x000fea0003800000 */
.L_x_17746:
[----:B------:R-:W-:-:S09]  /*7fe0*/  UISETP.NE.AND UP0, UPT, UR4, 0x1c, UPT ;  /* 0x0000001c0400788c */ /* 0x000fd2000bf05270 */
[----:B------:R-:W-:Y:S05]  /*7ff0*/  BRA.U !UP0, `(.L_x_17755) ;  /* 0x00000001085c7547 */ /* 0x000fea000b800000 */
[----:B------:R-:W-:-:S09]  /*8000*/  UISETP.NE.AND UP0, UPT, UR4, 0x1d, UPT ;  /* 0x0000001d0400788c */ /* 0x000fd2000bf05270 */
[----:B------:R-:W-:Y:S05]  /*8010*/  BRA.U !UP0, `(.L_x_17756) ;  /* 0x00000001084c7547 */ /* 0x000fea000b800000 */
[----:B------:R-:W-:-:S09]  /*8020*/  UISETP.NE.AND UP0, UPT, UR4, 0x2c, UPT ;  /* 0x0000002c0400788c */ /* 0x000fd2000bf05270 */
[----:B------:R-:W-:Y:S05]  /*8030*/  BRA.U UP0, `(.L_x_17737) ;  /* 0x0000000100a87547 */ /* 0x000fea000b800000 */
        /* <DEDUP_REMOVED lines=9> */
[----:B------:R-:W-:Y:S01]  /*80d0*/  IMAD.MOV.U32 R0, RZ, RZ, 0xff ;  /* 0x000000ffff007424 */ /* 0x000fe200078e00ff */
[----:B------:R-:W-:Y:S02]  /*80e0*/  PLOP3.LUT P0, PT, PT, PT, PT, 0x80, 0x8 ;  /* 0x000000000008781c */ /* 0x000fe40003f0f070 */
[----:B------:R-:W-:Y:S02]  /*80f0*/  @P2 PLOP3.LUT P0, PT, P1, PT, PT, 0x80, 0x8 ;  /* 0x000000000008281c */ /* 0x000fe40000f0f070 */
[----:B------:R-:W-:-:S11]  /*8100*/  PRMT R3, R0, 0x7610, R3 ;  /* 0x0000761000037816 */ /* 0x000fd60000000003 */
[----:B------:R-:W-:-:S05]  /*8110*/  @!P0 IADD3 R2, PT, PT, R4, RZ, RZ ;  /* 0x000000ff04028210 */ /* 0x000fca0007ffe0ff */
[----:B------:R-:W-:-:S05]  /*8120*/  @P2 IMAD.MOV.U32 R3, RZ, RZ, R2 ;  /* 0x000000ffff032224 */ /* 0x000fca00078e0002 */
[----:B------:R0:W-:Y:S01]  /*8130*/  STG.E.U8 desc[UR36][R16.64], R3 ;  /* 0x0000000310007986 */ /* 0x0001e2000c101124 */
[----:B------:R-:W-:Y:S05]  /*8140*/  BRA `(.L_x_17738) ;  /* 0x0000000400487947 */ /* 0x000fea0003800000 */
.L_x_17756:
[----:B------:R0:W-:Y:S01]  /*8150*/  STG.E.64 desc[UR36][R16.64], R2 ;  /* 0x0000000210007986 */ /* 0x0001e2000c101b24 */
[----:B------:R-:W-:Y:S05]  /*8160*/  BRA `(.L_x_17738) ;  /* 0x0000000400407947 */ /* 0x000fea0003800000 */
.L_x_17755:
[----:B------:R0:W-:Y:S01]  /*8170*/  STG.E desc[UR36][R16.64], R2 ;  /* 0x0000000210007986 */ /* 0x0001e2000c101924 */
[----:B------:R-:W-:Y:S05]  /*8180*/  BRA `(.L_x_17738) ;  /* 0x0000000400387947 */ /* 0x000fea0003800000 */
.L_x_17745:
        /* <DEDUP_REMOVED lines=11> */
.L_x_17758:
[----:B------:R-:W0:Y:S01]  /*8240*/  I2F.F64.S64 R4, R2 ;  /* 0x0000000200047312 */ /* 0x000e220000301c00 */
[----:B------:R-:W-:-:S05]  /*8250*/  CS2R R6, SRZ ;  /* 0x0000000000067805 */ /* 0x000fca000001ff00 */
[----:B0-----:R0:W-:Y:S01]  /*8260*/  STG.E.128 desc[UR36][R16.64], R4 ;  /* 0x0000000410007986 */ /* 0x0011e2000c101d24 */
[----:B------:R-:W-:Y:S05]  /*8270*/  BRA `(.L_x_17738) ;  /* 0x0000000000fc7947 */ /* 0x000fea0003800000 */
.L_x_17757:
[----:B------:R-:W-:-:S09]  /*8280*/  UISETP.NE.AND UP0, UPT, UR4, 0xf, UPT ;  /* 0x0000000f0400788c */ /* 0x000fd2000bf05270 */
[----:B------:R-:W-:Y:S05]  /*8290*/  BRA.U !UP0, `(.L_x_17759) ;  /* 0x0000000108e87547 */ /* 0x000fea000b800000 */
[----:B------:R-:W-:-:S09]  /*82a0*/  UISETP.NE.AND UP0, UPT, UR4, 0x17, UPT ;  /* 0x000000170400788c */ /* 0x000fd2000bf05270 */
[----:B------:R-:W-:Y:S05]  /*82b0*/  BRA.U !UP0, `(.L_x_17760) ;  /* 0x0000000108907547 */ /* 0x000fea000b800000 */
[----:B------:R-:W-:-:S09]  /*82c0*/  UISETP.NE.AND UP0, UPT, UR4, 0x18, UPT ;  /* 0x000000180400788c */ /* 0x000fd2000bf05270 */
[----:B------:R-:W-:Y:S05]  /*82d0*/  BRA.U !UP0, `(.L_x_17761) ;  /* 0x0000000108447547 */ /* 0x000fea000b800000 */
.L_x_17737:
        /* <DEDUP_REMOVED lines=16> */
.L_x_17762:
[----:B------:R-:W-:Y:S05]  /*83e0*/  BRA `(.L_x_17738) ;  /* 0x0000000000a07947 */ /* 0x000fea0003800000 */
.L_x_17761:
[----:B------:R-:W0:Y:S01]  /*83f0*/  I2F.S64 R3, R2 ;  /* 0x0000000200037312 */ /* 0x000e220000301400 */
        /* <DEDUP_REMOVED lines=12> */
.L_x_17764:
[----:B------:R-:W-:Y:S05]  /*84c0*/  BSYNC.RECONVERGENT B0 ;  /* 0x0000000000007941 */ /* 0x000fea0003800200 */
.L_x_17763:
[----:B------:R-:W-:-:S05]  /*84d0*/  LOP3.LUT R5, R0, 0x80, R5, 0xf8, !PT ;  /* 0x0000008000057812 */ /* 0x000fca00078ef805 */
[----:B------:R0:W-:Y:S01]  /*84e0*/  STG.E.U8 desc[UR36][R16.64], R5 ;  /* 0x0000000510007986 */ /* 0x0001e2000c101124 */
[----:B------:R-:W-:Y:S05]  /*84f0*/  BRA `(.L_x_17738) ;  /* 0x00000000005c7947 */ /* 0x000fea0003800000 */
.L_x_17760:
[----:B------:R-:W0:Y:S01]  /*8500*/  I2F.S64 R3, R2 ;  /* 0x0000000200037312 */ /* 0x000e220000301400 */
        /* <DEDUP_REMOVED lines=11> */
.L_x_17766:
[----:B------:R-:W-:Y:S02]  /*85c0*/  ISETP.GT.U32.AND P0, PT, R4, 0x7f800000, PT ;  /* 0x7f8000000400780c */ /* 0x000fe40003f04070 */
[----:B------:R-:W-:-:S04]  /*85d0*/  MOV R0, 0x7f ;  /* 0x0000007f00007802 */ /* 0x000fc80000000f00 */
[----:B------:R-:W-:-:S07]  /*85e0*/  SEL R0, R0, 0x7c, P0 ;  /* 0x0000007c00007807 */ /* 0x000fce0000000000 */
.L_x_17767:
[----:B------:R-:W-:Y:S05]  /*85f0*/  BSYNC.RECONVERGENT B0 ;  /* 0x0000000000007941 */ /* 0x000fea0003800200 */
.L_x_17765:
[----:B------:R-:W-:-:S04]  /*8600*/  SHF.R.U32.HI R3, RZ, 0x18, R3 ;  /* 0x00000018ff037819 */ /* 0x000fc80000011603 */
[----:B------:R-:W-:-:S05]  /*8610*/  LOP3.LUT R3, R0, 0x80, R3, 0xf8, !PT ;  /* 0x0000008000037812 */ /* 0x000fca00078ef803 */
[----:B------:R0:W-:Y:S01]  /*8620*/  STG.E.U8 desc[UR36][R16.64], R3 ;  /* 0x0000000310007986 */ /* 0x0001e2000c101124 */
[----:B------:R-:W-:Y:S05]  /*8630*/  BRA `(.L_x_17738) ;  /* 0x00000000000c7947 */ /* 0x000fea0003800000 */
.L_x_17759:
[----:B------:R-:W0:Y:S02]  /*8640*/  I2F.S64 R0, R2 ;  /* 0x0000000200007312 */ /* 0x000e240000301400 */
[----:B0-----:R-:W-:-:S05]  /*8650*/  F2FP.BF16.F32.PACK_AB R0, RZ, R0 ;  /* 0x00000000ff00723e */ /* 0x001fca00000010ff */
[----:B------:R0:W-:Y:S02]  /*8660*/  STG.E.U16 desc[UR36][R16.64], R0 ;  /* 0x0000000010007986 */ /* 0x0001e4000c101524 */
.L_x_17738:
[----:B------:R-:W-:-:S07]  /*8670*/  VIADD R25, R25, 0x80 ;  /* 0x0000008019197836 */ /* 0x000fce0000000000 */
.L_x_17664:
[----:B------:R-:W5:Y:S02]  /*8680*/  LDCU UR4, c[0x0][0x380] ;  /* 0x00007000ff0477ac */ /* 0x000f640008000800 */
[----:B-----5:R-:W-:-:S13]  /*8690*/  ISETP.GE.AND P0, PT, R25, UR4, PT ;  /* 0x0000000419007c0c */ /* 0x020fda000bf06270 */
[----:B------:R-:W-:Y:S05]  /*86a0*/  @P0 BRA `(.L_x_17768) ;  /* 0x0000004000b80947 */ /* 0x000fea0003800000 */
[----:B------:R-:W5:Y:S01]  /*86b0*/  LDCU UR4, c[0x0][0x388] ;  /* 0x00007100ff0477ac */ /* 0x000f620008000800 */
[----:B01234-:R-:W-:Y:S01]  /*86c0*/  CS2R R16, SRZ ;  /* 0x0000000000107805 */ /* 0x01ffe2000001ff00 */
[----:B------:R-:W-:Y:S01]  /*86d0*/  IMAD.MOV.U32 R0, RZ, RZ, RZ ;  /* 0x000000ffff007224 */ /* 0x000fe200078e00ff */
[----:B-----5:R-:W-:-:S09]  /*86e0*/  UISETP.NE.AND UP0, UPT, UR4, URZ, UPT ;  /* 0x000000ff0400728c */ /* 0x020fd2000bf05270 */
        /* <DEDUP_REMOVED lines=374> */
.L_x_17769:
        /* <DEDUP_REMOVED lines=17> */
.L_x_17773:
[----:B------:R0:W5:Y:S01]  /*9f60*/  LDG.E.U8 R10, desc[UR36][R2.64] ;  /* 0x00000024020a7981 */ /* 0x000162000c1e1100 */
[----:B------:R-:W-:Y:S01]  /*9f70*/  IMAD.MOV.U32 R11, RZ, RZ, RZ ;  /* 0x000000ffff0b7224 */ /* 0x000fe200078e00ff */
[----:B------:R-:W-:Y:S06]  /*9f80*/  BRA `(.L_x_17775) ;  /* 0x0000000c00407947 */ /* 0x000fec0003800000 */
.L_x_17772:
        /* <DEDUP_REMOVED lines=8> */
.L_x_17777:
[----:B------:R-:W2:Y:S02]  /*a010*/  LDG.E R10, desc[UR36][R2.64] ;  /* 0x00000024020a7981 */ /* 0x000ea4000c1e1900 */
[----:B--2---:R-:W-:Y:S01]  /*a020*/  SHF.R.S32.HI R11, RZ, 0x1f, R10 ;  /* 0x0000001fff0b7819 */ /* 0x004fe2000001140a */
[----:B------:R-:W-:Y:S06]  /*a030*/  BRA `(.L_x_17775) ;  /* 0x0000000c00147947 */ /* 0x000fec0003800000 */
.L_x_17776:
[----:B------:R-:W2:Y:S02]  /*a040*/  LDG.E.S16 R10, desc[UR36][R2.64] ;  /* 0x00000024020a7981 */ /* 0x000ea4000c1e1700 */
[----:B--2---:R-:W-:Y:S01]  /*a050*/  SHF.R.S32.HI R11, RZ, 0x1f, R10 ;  /* 0x0000001fff0b7819 */ /* 0x004fe2000001140a */
[----:B------:R-:W-:Y:S06]  /*a060*/  BRA `(.L_x_17775) ;  /* 0x0000000c00087947 */ /* 0x000fec0003800000 */
.L_x_17771:
        /* <DEDUP_REMOVED lines=9> */
.L_x_17779:
[----:B------:R-:W2:Y:S02]  /*a100*/  LDG.E.U16 R2, desc[UR36][R2.64] ;  /* 0x0000002402027981 */ /* 0x000ea4000c1e1500 */
[----:B--2---:R-:W-:-:S06]  /*a110*/  HADD2.F32 R10, -RZ, R2.H0_H0 ;  /* 0x20000002ff0a7230 */ /* 0x004fcc0000004100 */
[----:B------:R-:W0:Y:S01]  /*a120*/  F2I.S64.TRUNC R10, R10 ;  /* 0x0000000a000a7311 */ /* 0x000e22000020d900 */
[----:B------:R-:W-:Y:S05]  /*a130*/  BRA `(.L_x_17775) ;  /* 0x0000000800d47947 */ /* 0x000fea0003800000 */
.L_x_17778:
        /* <DEDUP_REMOVED lines=9> */
.L_x_17781:
[----:B------:R-:W2:Y:S02]  /*a1d0*/  LDG.E.U16 R2, desc[UR36][R2.64] ;  /* 0x0000002402027981 */ /* 0x000ea4000c1e1500 */
[----:B--2---:R-:W-:-:S06]  /*a1e0*/  HADD2.F32 R10, -RZ, R2.H0_H0 ;  /* 0x20000002ff0a7230 */ /* 0x004fcc0000004100 */
[----:B------:R-:W0:Y:S01]  /*a1f0*/  F2I.S64.TRUNC R10, R10 ;  /* 0x0000000a000a7311 */ /* 0x000e22000020d900 */
[----:B------:R-:W-:Y:S05]  /*a200*/  BRA `(.L_x_17775) ;  /* 0x0000000800a07947 */ /* 0x000fea0003800000 */
.L_x_17780:
[----:B------:R-:W2:Y:S02]  /*a210*/  LDG.E.64 R2, desc[UR36][R2.64] ;  /* 0x0000002402027981 */ /* 0x000ea4000c1e1b00 */
[----:B--2---:R0:W1:Y:S01]  /*a220*/  F2I.S64.F64.TRUNC R10, R2 ;  /* 0x00000002000a7311 */ /* 0x004062000030d900 */
[----:B------:R-:W-:Y:S05]  /*a230*/  BRA `(.L_x_17775) ;  /* 0x0000000800947947 */ /* 0x000fea0003800000 */
.L_x_17770:
        /* <DEDUP_REMOVED lines=13> */
.L_x_17784:
[----:B------:R-:W2:Y:S02]  /*a310*/  LDG.E.64 R2, desc[UR36][R2.64] ;  /* 0x0000002402027981 */ /* 0x000ea4000c1e1b00 */
[----:B--2---:R0:W1:Y:S01]  /*a320*/  F2I.S64.F64.TRUNC R10, R2 ;  /* 0x00000002000a7311 */ /* 0x004062000030d900 */
[----:B------:R-:W-:Y:S05]  /*a330*/  BRA `(.L_x_17775) ;  /* 0x0000000800547947 */ /* 0x000fea0003800000 */
.L_x_17783:
        /* <DEDUP_REMOVED lines=26> */
.L_x_17786:
        /* <DEDUP_REMOVED lines=13> */
.L_x_17785:
[----:B------:R-:W2:Y:S02]  /*a5b0*/  LDG.E.U16 R10, desc[UR36][R2.64] ;  /* 0x00000024020a7981 */ /* 0x000ea4000c1e1500 */
[----:B--2---:R-:W-:-:S06]  /*a5c0*/  SHF.L.U32 R10, R10, 0x10, RZ ;  /* 0x000000100a0a7819 */ /* 0x004fcc00000006ff */
[----:B------:R-:W0:Y:S01]  /*a5d0*/  F2I.S64.TRUNC R10, R10 ;  /* 0x0000000a000a7311 */ /* 0x000e22000020d900 */
[----:B------:R-:W-:Y:S05]  /*a5e0*/  BRA `(.L_x_17775) ;  /* 0x0000000400a87947 */ /* 0x000fea0003800000 */
.L_x_17782:
        /* <DEDUP_REMOVED lines=11> */
.L_x_17789:
        /* <DEDUP_REMOVED lines=21> */
.L_x_17793:
[----:B------:R-:W-:Y:S05]  /*a7f0*/  BSYNC.RECONVERGENT B1 ;  /* 0x0000000000017941 */ /* 0x000fea0003800200 */
.L_x_17792:
[----:B------:R-:W-:Y:S02]  /*a800*/  SHF.L.U32 R0, R0, 0x14, RZ ;  /* 0x0000001400007819 */ /* 0x000fe400000006ff */
[----:B------:R-:W-:-:S04]  /*a810*/  LEA R2, R2, 0x3b800000, 0x17 ;  /* 0x3b80000002027811 */ /* 0x000fc800078eb8ff */
[----:B------:R-:W-:-:S07]  /*a820*/  LOP3.LUT R10, R2, R0, R7, 0xfe, !PT ;  /* 0x00000000020a7212 */ /* 0x000fce00078efe07 */
.L_x_17791:
[----:B------:R-:W-:Y:S05]  /*a830*/  BSYNC.RECONVERGENT B0 ;  /* 0x0000000000007941 */ /* 0x000fea0003800200 */
.L_x_17790:
[----:B------:R-:W2:Y:S01]  /*a840*/  F2I.S64.TRUNC R10, R10 ;  /* 0x0000000a000a7311 */ /* 0x000ea2000020d900 */
[----:B------:R-:W-:Y:S05]  /*a850*/  BRA `(.L_x_17775) ;  /* 0x00000004000c7947 */ /* 0x000fea0003800000 */
.L_x_17788:
        /* <DEDUP_REMOVED lines=21> */
.L_x_17797:
[----:B------:R-:W-:Y:S05]  /*a9b0*/  BSYNC.RECONVERGENT B1 ;  /* 0x0000000000017941 */ /* 0x000fea0003800200 */
.L_x_17796:
[----:B------:R-:W-:Y:S01]  /*a9c0*/  IMAD.SHL.U32 R0, R0, 0x200000, RZ ;  /* 0x0020000000007824 */ /* 0x000fe200078e00ff */
[----:B------:R-:W-:-:S04]  /*a9d0*/  LEA R2, R2, 0x37800000, 0x17 ;  /* 0x3780000002027811 */ /* 0x000fc800078eb8ff */
[----:B------:R-:W-:-:S07]  /*a9e0*/  LOP3.LUT R10, R2, R0, R7, 0xfe, !PT ;  /* 0x00000000020a7212 */ /* 0x000fce00078efe07 */
.L_x_17795:
[----:B------:R-:W-:Y:S05]  /*a9f0*/  BSYNC.RECONVERGENT B0 ;  /* 0x0000000000007941 */ /* 0x000fea0003800200 */
.L_x_17794:
[----:B------:R-:W0:Y:S01]  /*aa00*/  F2I.S64.TRUNC R10, R10 ;  /* 0x0000000a000a7311 */ /* 0x000e22000020d900 */
[----:B------:R-:W-:Y:S05]  /*aa10*/  BRA `(.L_x_17775) ;  /* 0x00000000009c7947 */ /* 0x000fea0003800000 */
.L_x_17787:
        /* <DEDUP_REMOVED lines=14> */
.L_x_17801:
[----:B------:R-:W-:Y:S05]  /*ab00*/  BSYNC.RECONVERGENT B0 ;  /* 0x0000000000007941 */ /* 0x000fea0003800200 */
.L_x_17800:
[----:B------:R-:W0:Y:S01]  /*ab10*/  F2I.S64.TRUNC R10, R10 ;  /* 0x0000000a000a7311 */ /* 0x000e22000020d900 */
[----:B------:R-:W-:Y:S05]  /*ab20*/  BRA `(.L_x_17775) ;  /* 0x0000000000587947 */ /* 0x000fea0003800000 */
.L_x_17774:
        /* <DEDUP_REMOVED lines=16> */
.L_x_17802:
[----:B------:R-:W-:Y:S01]  /*ac30*/  CS2R R10, SRZ ;  /* 0x00000000000a7805 */ /* 0x000fe2000001ff00 */
[----:B------:R-:W-:Y:S06]  /*ac40*/  BRA `(.L_x_17775) ;  /* 0x0000000000107947 */ /* 0x000fec0003800000 */
.L_x_17799:
[----:B------:R4:W5:Y:S01]  /*ac50*/  LDG.E.64 R10, desc[UR36][R2.64] ;  /* 0x00000024020a7981 */ /* 0x000962000c1e1b00 */
[----:B------:R-:W-:Y:S05]  /*ac60*/  BRA `(.L_x_17775) ;  /* 0x0000000000087947 */ /* 0x000fea0003800000 */
.L_x_17798:
[----:B------:R3:W5:Y:S01]  /*ac70*/  LDG.E R10, desc[UR36][R2.64] ;  /* 0x00000024020a7981 */ /* 0x000762000c1e1900 */
[----:B------:R-:W-:-:S07]  /*ac80*/  MOV R11, RZ ;  /* 0x000000ff000b7202 */ /* 0x000fce0000000f00 */
.L_x_17775:
        /* <DEDUP_REMOVED lines=17> */
.L_x_17806:
[----:B------:R1:W5:Y:S01]  /*ada0*/  LDG.E.U8 R8, desc[UR36][R2.64] ;  /* 0x0000002402087981 */ /* 0x000362000c1e1100 */
[----:B------:R-:W-:Y:S01]  /*adb0*/  IMAD.MOV.U32 R9, RZ, RZ, RZ ;  /* 0x000000ffff097224 */ /* 0x000fe200078e00ff */
[----:B------:R-:W-:Y:S06]  /*adc0*/  BRA `(.L_x_17807) ;  /* 0x0000000800f87947 */ /* 0x000fec0003800000 */
.L_x_17805:
        /* <DEDUP_REMOVED lines=8> */
.L_x_17809:
[----:B------:R-:W3:Y:S02]  /*ae50*/  LDG.E R8, desc[UR36][R2.64] ;  /* 0x0000002402087981 */ /* 0x000ee4000c1e1900 */
[----:B---3--:R-:W-:Y:S01]  /*ae60*/  SHF.R.S32.HI R9, RZ, 0x1f, R8 ;  /* 0x0000001fff097819 */ /* 0x008fe20000011408 */
[----:B------:R-:W-:Y:S06]  /*ae70*/  BRA `(.L_x_17807) ;  /* 0x0000000800cc7947 */ /* 0x000fec0003800000 */
.L_x_17808:
[----:B------:R-:W3:Y:S02]  /*ae80*/  LDG.E.S16 R8, desc[UR36][R2.64] ;  /* 0x0000002402087981 */ /* 0x000ee4000c1e1700 */
[----:B---3--:R-:W-:Y:S01]  /*ae90*/  SHF.R.S32.HI R9, RZ, 0x1f, R8 ;  /* 0x0000001fff097819 */ /* 0x008fe20000011408 */
[----:B------:R-:W-:Y:S06]  /*aea0*/  BRA `(.L_x_17807) ;  /* 0x0000000800c07947 */ /* 0x000fec0003800000 */
.L_x_17804:
[----:B------:R-:W-:-:S09]  /*aeb0*/  UISETP.GT.AND UP0, UPT, UR4, 0x6, UPT ;  /* 0x000000060400788c */ /* 0x000fd2000bf04270 */
[----:B------:R-:W-:Y:S05]  /*aec0*/  BRA.U UP0, `(.L_x_17810) ;  /* 0x00000001002c7547 */ /* 0x000fea000b800000 */
[----:B------:R-:W-:-:S09]  /*aed0*/  UISETP.NE.AND UP0, UPT, UR4, 0x5, UPT ;  /* 0x000000050400788c */ /* 0x000fd2000bf05270 */
[----:B------:R-:W-:Y:S05]  /*aee0*/  BRA.U !UP0, `(.L_x_17811) ;  /* 0x0000000108147547 */ /* 0x000fea000b800000 */
[----:B------:R-:W-:-:S09]  /*aef0*/  UISETP.NE.AND UP0, UPT, UR4, 0x6, UPT ;  /* 0x000000060400788c */ /* 0x000fd2000bf05270 */
[----:B------:R-:W-:Y:S05]  /*af00*/  BRA.U UP0, `(.L_x_17596) ;  /* 0xffffff8100987547 */ /* 0x000fea000b83ffff */
[----:B------:R-:W3:Y:S02]  /*af10*/  LDG.E R2, desc[UR36][R2.64] ;  /* 0x0000002402027981 */ /* 0x000ee4000c1e1900 */
[----:B---3--:R0:W1:Y:S01]  /*af20*/  F2I.S64.TRUNC R8, R2 ;  /* 0x0000000200087311 */ /* 0x008062000020d900 */
[----:B------:R-:W-:Y:S05]  /*af30*/  BRA `(.L_x_17807) ;  /* 0x00000008009c7947 */ /* 0x000fea0003800000 */
.L_x_17811:
[----:B------:R-:W3:Y:S02]  /*af40*/  LDG.E.U16 R2, desc[UR36][R2.64] ;  /* 0x0000002402027981 */ /* 0x000ee4000c1e1500 */
[----:B---3--:R-:W-:-:S06]  /*af50*/  HADD2.F32 R8, -RZ, R2.H0_H0 ;  /* 0x20000002ff087230 */ /* 0x008fcc0000004100 */
[----:B------:R-:W0:Y:S01]  /*af60*/  F2I.S64.TRUNC R8, R8 ;  /* 0x0000000800087311 */ /* 0x000e22000020d900 */
[----:B------:R-:W-:Y:S05]  /*af70*/  BRA `(.L_x_17807) ;  /* 0x00000008008c7947 */ /* 0x000fea0003800000 */
.L_x_17810:
[----:B------:R-:W-:-:S09]  /*af80*/  UISETP.NE.AND UP0, UPT, UR4, 0x7, UPT ;  /* 0x000000070400788c */ /* 0x000fd2000bf05270 */
[----:B------:R-:W-:Y:S05]  /*af90*/  BRA.U !UP0, `(.L_x_17812) ;  /* 0x00000001082c7547 */ /* 0x000fea000b800000 */
[----:B------:R-:W-:-:S09]  /*afa0*/  UISETP.NE.AND UP0, UPT, UR4, 0x8, UPT ;  /* 0x000000080400788c */ /* 0x000fd2000bf05270 */
[----:B------:R-:W-:Y:S05]  /*afb0*/  BRA.U !UP0, `(.L_x_17813) ;  /* 0x0000000108147547 */ /* 0x000fea000b800000 */
[----:B------:R-:W-:-:S09]  /*afc0*/  UISETP.NE.AND UP0, UPT, UR4, 0x9, UPT ;  /* 0x000000090400788c */ /* 0x000fd2000bf05270 */
[----:B------:R-:W-:Y:S05]  /*afd0*/  BRA.U UP0, `(.L_x_17596) ;  /* 0xffffff8100647547 */ /* 0x000fea000b83ffff */
[----:B------:R-:W3:Y:S02]  /*afe0*/  LDG.E R2, desc[UR36][R2.64] ;  /* 0x0000002402027981 */ /* 0x000ee4000c1e1900 */
[----:B---3--:R0:W1:Y:S01]  /*aff0*/  F2I.S64.TRUNC R8, R2 ;  /* 0x0000000200087311 */ /* 0x008062000020d900 */
[----:B------:R-:W-:Y:S05]  /*b000*/  BRA `(.L_x_17807) ;  /* 0x0000000800687947 */ /* 0x000fea0003800000 */
.L_x_17813:
[----:B------:R-:W3:Y:S02]  /*b010*/  LDG.E.U16 R2, desc[UR36][R2.64] ;  /* 0x0000002402027981 */ /* 0x000ee4000c1e1500 */
[----:B---3--:R-:W-:-:S06]  /*b020*/  HADD2.F32 R8, -RZ, R2.H0_H0 ;  /* 0x20000002ff087230 */ /* 0x008fcc0000004100 */
[----:B------:R-:W0:Y:S01]  /*b030*/  F2I.S64.TRUNC R8, R8 ;  /* 0x0000000800087311 */ /* 0x000e22000020d900 */
[----:B------:R-:W-:Y:S05]  /*b040*/  BRA `(.L_x_17807) ;  /* 0x0000000800587947 */ /* 0x000fea0003800000 */
.L_x_17812:
[----:B------:R-:W3:Y:S02]  /*b050*/  LDG.E.64 R2, desc[UR36][R2.64] ;  /* 0x0000002402027981 */ /* 0x000ee4000c1e1b00 */
[----:B---3--:R3:W4:Y:S01]  /*b060*/  F2I.S64.F64.TRUNC R8, R2 ;  /* 0x0000000200087311 */ /* 0x008722000030d900 */
[----:B------:R-:W-:Y:S05]  /*b070*/  BRA `(.L_x_17807) ;  /* 0x00000008004c7947 */ /* 0x000fea0003800000 */
.L_x_17803:
        /* <DEDUP_REMOVED lines=9> */
[----:B------:R-:W-:Y:S01]  /*b110*/  HFMA2 R9, -RZ, RZ, 0, 0 ;  /* 0x00000000ff097431 */ /* 0x000fe200000001ff */
[----:B---3--:R-:W-:-:S04]  /*b120*/  ISETP.NE.AND P0, PT, R2, RZ, PT ;  /* 0x000000ff0200720c */ /* 0x008fc80003f05270 */
[----:B------:R-:W-:Y:S01]  /*b130*/  SEL R8, RZ, 0x1, !P0 ;  /* 0x00000001ff087807 */ /* 0x000fe20004000000 */
[----:B------:R-:W-:Y:S08]  /*b140*/  BRA `(.L_x_17807) ;  /* 0x0000000800187947 */ /* 0x000ff00003800000 */
.L_x_17816:
[----:B------:R-:W3:Y:S02]  /*b150*/  LDG.E.64 R2, desc[UR36][R2.64] ;  /* 0x0000002402027981 */ /* 0x000ee4000c1e1b00 */
[----:B---3--:R0:W1:Y:S01]  /*b160*/  F2I.S64.F64.TRUNC R8, R2 ;  /* 0x0000000200087311 */ /* 0x008062000030d900 */
[----:B------:R-:W-:Y:S05]  /*b170*/  BRA `(.L_x_17807) ;  /* 0x00000008000c7947 */ /* 0x000fea0003800000 */
.L_x_17815:
        /* <DEDUP_REMOVED lines=26> */
.L_x_17818:
[----:B------:R-:W3:Y:S02]  /*b320*/  LDG.E.U8 R2, desc[UR36][R2.64] ;  /* 0x0000002402027981 */ /* 0x000ee4000c1e1100 */
[C---:B---3--:R-:W-:Y:S01]  /*b330*/  IMAD.SHL.U32 R0, R2.reuse, 0x2000000, RZ ;  /* 0x0200000002007824 */ /* 0x048fe200078e00ff */
        /* <DEDUP_REMOVED lines=11> */
.L_x_17817:
[----:B------:R-:W3:Y:S02]  /*b3f0*/  LDG.E.U16 R8, desc[UR36][R2.64] ;  /* 0x0000002402087981 */ /* 0x000ee4000c1e1500 */
[----:B---3--:R-:W-:-:S06]  /*b400*/  IMAD.U32 R8, R8, 0x10000, RZ ;  /* 0x0001000008087824 */ /* 0x008fcc00078e00ff */
[----:B------:R-:W0:Y:S01]  /*b410*/  F2I.S64.TRUNC R8, R8 ;  /* 0x0000000800087311 */ /* 0x000e22000020d900 */
[----:B------:R-:W-:Y:S05]  /*b420*/  BRA `(.L_x_17807) ;  /* 0x0000000400607947 */ /* 0x000fea0003800000 */
.L_x_17814:
        /* <DEDUP_REMOVED lines=11> */
.L_x_17821:
[----:B------:R-:W3:Y:S01]  /*b4e0*/  LDG.E.U8 R3, desc[UR36][R2.64] ;  /* 0x0000002402037981 */ /* 0x000ee2000c1e1100 */
[----:B------:R-:W-:Y:S01]  /*b4f0*/  BSSY.RECONVERGENT B0, `(.L_x_17822) ;  /* 0x0000018000007945 */ /* 0x000fe20003800200 */
[----:B------:R-:W-:Y:S02]  /*b500*/  MOV R8, RZ ;  /* 0x000000ff00087202 */ /* 0x000fe40000000f00 */
        /* <DEDUP_REMOVED lines=18> */
.L_x_17825:
[----:B------:R-:W-:Y:S05]  /*b630*/  BSYNC.RECONVERGENT B1 ;  /* 0x0000000000017941 */ /* 0x000fea0003800200 */
.L_x_17824:
[----:B------:R-:W-:Y:S01]  /*b640*/  IMAD.SHL.U32 R0, R0, 0x100000, RZ ;  /* 0x0010000000007824 */ /* 0x000fe200078e00ff */
[----:B------:R-:W-:-:S04]  /*b650*/  LEA R2, R2, 0x3b800000, 0x17 ;  /* 0x3b80000002027811 */ /* 0x000fc800078eb8ff */
[----:B------:R-:W-:-:S07]  /*b660*/  LOP3.LUT R8, R2, R0, R7, 0xfe, !PT ;  /* 0x0000000002087212 */ /* 0x000fce00078efe07 */
.L_x_17823:
[----:B------:R-:W-:Y:S05]  /*b670*/  BSYNC.RECONVERGENT B0 ;  /* 0x0000000000007941 */ /* 0x000fea0003800200 */
.L_x_17822:
[----:B------:R-:W0:Y:S01]  /*b680*/  F2I.S64.TRUNC R8, R8 ;  /* 0x0000000800087311 */ /* 0x000e22000020d900 */
[----:B------:R-:W-:Y:S05]  /*b690*/  BRA `(.L_x_17807) ;  /* 0x0000000000c47947 */ /* 0x000fea0003800000 */
.L_x_17820:
[----:B------:R-:W3:Y:S01]  /*b6a0*/  LDG.E.U8 R3, desc[UR36][R2.64] ;  /* 0x0000002402037981 */ /* 0x000ee2000c1e1100 */
[----:B------:R-:W-:Y:S01]  /*b6b0*/  BSSY.RECONVERGENT B0, `(.L_x_17826) ;  /* 0x0000018000007945 */ /* 0x000fe20003800200 */
        /* <DEDUP_REMOVED lines=19> */
.L_x_17829:
[----:B------:R-:W-:Y:S05]  /*b7f0*/  BSYNC.RECONVERGENT B1 ;  /* 0x0000000000017941 */ /* 0x000fea0003800200 */
.L_x_17828:
[----:B------:R-:W-:Y:S02]  /*b800*/  SHF.L.U32 R0, R0, 0x15, RZ ;  /* 0x0000001500007819 */ /* 0x000fe400000006ff */
[----:B------:R-:W-:-:S04]  /*b810*/  LEA R2, R2, 0x37800000, 0x17 ;  /* 0x3780000002027811 */ /* 0x000fc800078eb8ff */
[----:B------:R-:W-:-:S07]  /*b820*/  LOP3.LUT R8, R2, R0, R7, 0xfe, !PT ;  /* 0x0000000002087212 */ /* 0x000fce00078efe07 */
.L_x_17827:
[----:B------:R-:W-:Y:S05]  /*b830*/  BSYNC.RECONVERGENT B0 ;  /* 0x0000000000007941 */ /* 0x000fea0003800200 */
.L_x_17826:
[----:B------:R-:W0:Y:S01]  /*b840*/  F2I.S64.TRUNC R8, R8 ;  /* 0x0000000800087311 */ /* 0x000e22000020d900 */
[----:B------:R-:W-:Y:S05]  /*b850*/  BRA `(.L_x_17807) ;  /* 0x0000000000547947 */ /* 0x000fea0003800000 */
.L_x_17819:
[----:B------:R-:W-:-:S09]  /*b860*/  UISETP.NE.AND UP0, UPT, UR4, 0x1c, UPT ;  /* 0x0000001c0400788c */ /* 0x000fd2000bf05270 */
[----:B------:R-:W-:Y:S05]  /*b870*/  BRA.U !UP0, `(.L_x_17830) ;  /* 0x0000000108447547 */ /* 0x000fea000b800000 */
[----:B------:R-:W-:-:S09]  /*b880*/  UISETP.NE.AND UP0, UPT, UR4, 0x1d, UPT ;  /* 0x0000001d0400788c */ /* 0x000fd2000bf05270 */
[----:B------:R-:W-:Y:S05]  /*b890*/  BRA.U !UP0, `(.L_x_17831) ;  /* 0x0000000108347547 */ /* 0x000fea000b800000 */
[----:B------:R-:W-:-:S09]  /*b8a0*/  UISETP.NE.AND UP0, UPT, UR4, 0x2c, UPT ;  /* 0x0000002c0400788c */ /* 0x000fd2000bf05270 */
[----:B------:R-:W-:Y:S05]  /*b8b0*/  BRA.U UP0, `(.L_x_17596) ;  /* 0xffffff79002c7547 */ /* 0x000fea000b83ffff */
[----:B------:R-:W3:Y:S01]  /*b8c0*/  LDG.E.U8 R2, desc[UR36][R2.64] ;  /* 0x0000002402027981 */ /* 0x000ee2000c1e1100 */
[----:B------:R-:W-:Y:S01]  /*b8d0*/  BSSY.RECONVERGENT B0, `(.L_x_17832) ;  /* 0x0000007000007945 */ /* 0x000fe20003800200 */
[----:B------:R-:W-:Y:S01]  /*b8e0*/  IMAD.MOV.U32 R8, RZ, RZ, 0x400000 ;  /* 0x00400000ff087424 */ /* 0x000fe200078e00ff */
[----:B---3--:R-:W-:-:S13]  /*b8f0*/  ISETP.NE.AND P0, PT, R2, RZ, PT ;  /* 0x000000ff0200720c */ /* 0x008fda0003f05270 */
[----:B------:R-:W-:Y:S05]  /*b900*/  @!P0 BRA `(.L_x_17833) ;  /* 0x00000000000c8947 */ /* 0x000fea0003800000 */
[----:B------:R-:W-:-:S13]  /*b910*/  ISETP.NE.AND P0, PT, R2, 0xff, PT ;  /* 0x000000ff0200780c */ /* 0x000fda0003f05270 */
[----:B------:R-:W-:Y:S01]  /*b920*/  @!P0 IMAD.MOV.U32 R8, RZ, RZ, 0x7f800001 ;  /* 0x7f800001ff088424 */ /* 0x000fe200078e00ff */
[----:B------:R-:W-:-:S07]  /*b930*/  @P0 SHF.L.U32 R8, R2, 0x17, RZ ;  /* 0x0000001702080819 */ /* 0x000fce00000006ff */
.L_x_17833:
[----:B------:R-:W-:Y:S05]  /*b940*/  BSYNC.RECONVERGENT B0 ;  /* 0x0000000000007941 */ /* 0x000fea0003800200 */
.L_x_17832:
[----:B------:R-:W0:Y:S01]  /*b950*/  F2I.S64.TRUNC R8, R8 ;  /* 0x0000000800087311 */ /* 0x000e22000020d900 */
[----:B------:R-:W-:Y:S05]  /*b960*/  BRA `(.L_x_17807) ;  /* 0x0000000000107947 */ /* 0x000fea0003800000 */
.L_x_17831:
[----:B------:R0:W5:Y:S01]  /*b970*/  LDG.E.64 R8, desc[UR36][R2.64] ;  /* 0x0000002402087981 */ /* 0x000162000c1e1b00 */
[----:B------:R-:W-:Y:S05]  /*b980*/  BRA `(.L_x_17807) ;  /* 0x0000000000087947 */ /* 0x000fea0003800000 */
.L_x_17830:
[----:B------:R0:W5:Y:S01]  /*b990*/  LDG.E R8, desc[UR36][R2.64] ;  /* 0x0000002402087981 */ /* 0x000162000c1e1900 */
[----:B------:R-:W-:-:S07]  /*b9a0*/  IMAD.MOV.U32 R9, RZ, RZ, RZ ;  /* 0x000000ffff097224 */ /* 0x000fce00078e00ff */
.L_x_17807:
[----:B012-45:R-:W-:Y:S01]  /*b9b0*/  LOP3.LUT R0, R11, R9, RZ, 0xfc, !PT ;  /* 0x000000090b007212 */ /* 0x037fe200078efcff */
[----:B------:R-:W-:Y:S03]  /*b9c0*/  BSSY.RECONVERGENT B0, `(.L_x_17834) ;  /* 0x000001b000007945 */ /* 0x000fe60003800200 */
[----:B------:R-:W-:-:S13]  /*b9d0*/  ISETP.NE.U32.AND P0, PT, R0, RZ, PT ;  /* 0x000000ff0000720c */ /* 0x000fda0003f05070 */
[----:B------:R-:W-:Y:S05]  /*b9e0*/  @P0 BRA `(.L_x_17835) ;  /* 0x0000000000500947 */ /* 0x000fea0003800000 */
[----:B------:R-:W0:Y:S01]  /*b9f0*/  I2F.U32.RP R0, R8 ;  /* 0x0000000800007306 */ /* 0x000e220000209000 */
[----:B------:R-:W-:-:S07]  /*ba00*/  ISETP.NE.U32.AND P1, PT, R8, RZ, PT ;  /* 0x000000ff0800720c */ /* 0x000fce0003f25070 */
[----:B0-----:R-:W3:Y:S02]  /*ba10*/  MUFU.RCP R0, R0 ;  /* 0x0000000000007308 */ /* 0x001ee40000001000 */
[----:B---3--:R-:W-:-:S06]  /*ba20*/  VIADD R2, R0, 0xffffffe ;  /* 0x0ffffffe00027836 */ /* 0x008fcc0000000000 */
        /* <DEDUP_REMOVED lines=16> */
.L_x_17835:
[----:B------:R-:W-:-:S07]  /*bb30*/  MOV R0, 0xbb50 ;  /* 0x0000bb5000007802 */ /* 0x000fce0000000f00 */
[----:B---3--:R-:W-:Y:S05]  /*bb40*/  CALL.REL.NOINC `($__internal_0_$__cuda_sm20_rem_s64) ;  /* 0x00000050005c7944 */ /* 0x008fea0003c00000 */
[----:B------:R-:W-:Y:S02]  /*bb50*/  IMAD.MOV.U32 R2, RZ, RZ, R4 ;  /* 0x000000ffff027224 */ /* 0x000fe400078e0004 */
[----:B------:R-:W-:-:S07]  /*bb60*/  IMAD.MOV.U32 R3, RZ, RZ, R5 ;  /* 0x000000ffff037224 */ /* 0x000fce00078e0005 */
.L_x_17836:
[----:B------:R-:W-:Y:S05]  /*bb70*/  BSYNC.RECONVERGENT B0 ;  /* 0x0000000000007941 */ /* 0x000fea0003800200 */
.L_x_17834:
        /* <DEDUP_REMOVED lines=16> */
.L_x_17840:
[----:B------:R4:W-:Y:S01]  /*bc80*/  STG.E.U8 desc[UR36][R16.64], R2 ;  /* 0x0000000210007986 */ /* 0x0009e2000c101124 */
[----:B------:R-:W-:Y:S05]  /*bc90*/  BRA `(.L_x_17842) ;  /* 0x0000000c00387947 */ /* 0x000fea0003800000 */
.L_x_17839:
        /* <DEDUP_REMOVED lines=8> */
.L_x_17844:
[----:B------:R2:W-:Y:S01]  /*bd20*/  STG.E desc[UR36][R16.64], R2 ;  /* 0x0000000210007986 */ /* 0x0005e2000c101924 */
[----:B------:R-:W-:Y:S05]  /*bd30*/  BRA `(.L_x_17842) ;  /* 0x0000000c00107947 */ /* 0x000fea0003800000 */
.L_x_17843:
[----:B------:R0:W-:Y:S01]  /*bd40*/  STG.E.U16 desc[UR36][R16.64], R2 ;  /* 0x0000000210007986 */ /* 0x0001e2000c101524 */
[----:B------:R-:W-:Y:S05]  /*bd50*/  BRA `(.L_x_17842) ;  /* 0x0000000c00087947 */ /* 0x000fea0003800000 */
.L_x_17838:
        /* <DEDUP_REMOVED lines=9> */
.L_x_17846:
[----:B------:R-:W0:Y:S02]  /*bdf0*/  I2F.S64 R0, R2 ;  /* 0x0000000200007312 */ /* 0x000e240000301400 */
[----:B0-----:R-:W-:-:S05]  /*be00*/  F2FP.F16.F32.PACK_AB R0, RZ, R0 ;  /* 0x00000000ff00723e */ /* 0x001fca00000000ff */
[----:B------:R0:W-:Y:S01]  /*be10*/  STG.E.U16 desc[UR36][R16.64], R0 ;  /* 0x0000000010007986 */ /* 0x0001e2000c101524 */
[----:B------:R-:W-:Y:S05]  /*be20*/  BRA `(.L_x_17842) ;  /* 0x0000000800d47947 */ /* 0x000fea0003800000 */
.L_x_17845:
        /* <DEDUP_REMOVED lines=10> */
.L_x_17848:
[----:B------:R-:W0:Y:S02]  /*bed0*/  I2F.S64 R2, R2 ;  /* 0x0000000200027312 */ /* 0x000e240000301400 */
[----:B0-----:R-:W-:-:S04]  /*bee0*/  F2FP.F16.F32.PACK_AB R3, RZ, R2 ;  /* 0x00000002ff03723e */ /* 0x001fc800000000ff */
[----:B------:R-:W-:-:S05]  /*bef0*/  PRMT R3, R3, 0x5410, RZ ;  /* 0x0000541003037816 */ /* 0x000fca00000000ff */
[----:B------:R0:W-:Y:S01]  /*bf00*/  STG.E desc[UR36][R16.64], R3 ;  /* 0x0000000310007986 */ /* 0x0001e2000c101924 */
[----:B------:R-:W-:Y:S05]  /*bf10*/  BRA `(.L_x_17842) ;  /* 0x0000000800987947 */ /* 0x000fea0003800000 */
.L_x_17847:
[----:B------:R-:W0:Y:S02]  /*bf20*/  I2F.F64.S64 R2, R2 ;  /* 0x0000000200027312 */ /* 0x000e240000301c00 */
[----:B0-----:R0:W-:Y:S01]  /*bf30*/  STG.E.64 desc[UR36][R16.64], R2 ;  /* 0x0000000210007986 */ /* 0x0011e2000c101b24 */
[----:B------:R-:W-:Y:S05]  /*bf40*/  BRA `(.L_x_17842) ;  /* 0x00000008008c7947 */ /* 0x000fea0003800000 */
.L_x_17837:
        /* <DEDUP_REMOVED lines=12> */
.L_x_17852:
        /* <DEDUP_REMOVED lines=17> */
.L_x_17855:
[----:B------:R-:W-:-:S04]  /*c120*/  SHF.R.U32.HI R3, RZ, 0x18, R3 ;  /* 0x00000018ff037819 */ /* 0x000fc80000011603 */
[----:B------:R-:W-:-:S04]  /*c130*/  LOP3.LUT R0, R0, 0x80, R3, 0xf8, !PT ;  /* 0x0000008000007812 */ /* 0x000fc800078ef803 */
[----:B------:R-:W-:-:S07]  /*c140*/  PRMT R8, R0, 0x7610, R8 ;  /* 0x0000761000087816 */ /* 0x000fce0000000008 */
.L_x_17854:
[----:B------:R-:W-:Y:S05]  /*c150*/  BSYNC.RECONVERGENT B0 ;  /* 0x0000000000007941 */ /* 0x000fea0003800200 */
.L_x_17853:
[----:B------:R0:W-:Y:S01]  /*c160*/  STG.E.U8 desc[UR36][R16.64], R8 ;  /* 0x0000000810007986 */ /* 0x0001e2000c101124 */
[----:B------:R-:W-:Y:S05]  /*c170*/  BRA `(.L_x_17842) ;  /* 0x0000000800007947 */ /* 0x000fea0003800000 */
.L_x_17851:
        /* <DEDUP_REMOVED lines=17> */
.L_x_17858:
[----:B------:R-:W-:-:S04]  /*c290*/  SHF.R.U32.HI R3, RZ, 0x18, R3 ;  /* 0x00000018ff037819 */ /* 0x000fc80000011603 */
[----:B------:R-:W-:-:S04]  /*c2a0*/  LOP3.LUT R0, R0, 0x80, R3, 0xf8, !PT ;  /* 0x0000008000007812 */ /* 0x000fc800078ef803 */
[----:B------:R-:W-:-:S07]  /*c2b0*/  PRMT R8, R0, 0x7610, R8 ;  /* 0x0000761000087816 */ /* 0x000fce0000000008 */
.L_x_17857:
[----:B------:R-:W-:Y:S05]  /*c2c0*/  BSYNC.RECONVERGENT B0 ;  /* 0x0000000000007941 */ /* 0x000fea0003800200 */
.L_x_17856:
[----:B------:R0:W-:Y:S01]  /*c2d0*/  STG.E.U8 desc[UR36][R16.64], R8 ;  /* 0x0000000810007986 */ /* 0x0001e2000c101124 */
[----:B------:R-:W-:Y:S05]  /*c2e0*/  BRA `(.L_x_17842) ;  /* 0x0000000400a47947 */ /* 0x000fea0003800000 */
.L_x_17850:
        /* <DEDUP_REMOVED lines=23> */
.L_x_17860:
[----:B------:R0:W-:Y:S01]  /*c460*/  STG.E.64 desc[UR36][R16.64], R2 ;  /* 0x0000000210007986 */ /* 0x0001e2000c101b24 */
[----:B------:R-:W-:Y:S05]  /*c470*/  BRA `(.L_x_17842) ;  /* 0x0000000400407947 */ /* 0x000fea0003800000 */
.L_x_17859:
[----:B------:R0:W-:Y:S01]  /*c480*/  STG.E desc[UR36][R16.64], R2 ;  /* 0x0000000210007986 */ /* 0x0001e2000c101924 */
[----:B------:R-:W-:Y:S05]  /*c490*/  BRA `(.L_x_17842) ;  /* 0x0000000400387947 */ /* 0x000fea0003800000 */
.L_x_17849:
        /* <DEDUP_REMOVED lines=11> */
.L_x_17862:
[----:B------:R-:W0:Y:S01]  /*c550*/  I2F.F64.S64 R4, R2 ;  /* 0x0000000200047312 */ /* 0x000e220000301c00 */
[----:B------:R-:W-:-:S05]  /*c560*/  CS2R R6, SRZ ;  /* 0x0000000000067805 */ /* 0x000fca000001ff00 */
[----:B0-----:R0:W-:Y:S01]  /*c570*/  STG.E.128 desc[UR36][R16.64], R4 ;  /* 0x0000000410007986 */ /* 0x0011e2000c101d24 */
[----:B------:R-:W-:Y:S05]  /*c580*/  BRA `(.L_x_17842) ;  /* 0x0000000000fc7947 */ /* 0x000fea0003800000 */
.L_x_17861:
[----:B------:R-:W-:-:S09]  /*c590*/  UISETP.NE.AND UP0, UPT, UR4, 0xf, UPT ;  /* 0x0000000f0400788c */ /* 0x000fd2000bf05270 */
[----:B------:R-:W-:Y:S05]  /*c5a0*/  BRA.U !UP0, `(.L_x_17863) ;  /* 0x0000000108e87547 */ /* 0x000fea000b800000 */
[----:B------:R-:W-:-:S09]  /*c5b0*/  UISETP.NE.AND UP0, UPT, UR4, 0x17, UPT ;  /* 0x000000170400788c */ /* 0x000fd2000bf05270 */
[----:B------:R-:W-:Y:S05]  /*c5c0*/  BRA.U !UP0, `(.L_x_17864) ;  /* 0x0000000108907547 */ /* 0x000fea000b800000 */
[----:B------:R-:W-:-:S09]  /*c5d0*/  UISETP.NE.AND UP0, UPT, UR4, 0x18, UPT ;  /* 0x000000180400788c */ /* 0x000fd2000bf05270 */
[----:B------:R-:W-:Y:S05]  /*c5e0*/  BRA.U !UP0, `(.L_x_17865) ;  /* 0x0000000108447547 */ /* 0x000fea000b800000 */
.L_x_17841:
        /* <DEDUP_REMOVED lines=16> */
.L_x_17866:
[----:B------:R-:W-:Y:S05]  /*c6f0*/  BRA `(.L_x_17842) ;  /* 0x0000000000a07947 */ /* 0x000fea0003800000 */
.L_x_17865:
        /* <DEDUP_REMOVED lines=13> */
.L_x_17868:
[----:B------:R-:W-:Y:S05]  /*c7d0*/  BSYNC.RECONVERGENT B0 ;  /* 0x0000000000007941 */ /* 0x000fea0003800200 */
.L_x_17867:
[----:B------:R-:W-:-:S05]  /*c7e0*/  LOP3.LUT R5, R0, 0x80, R5, 0xf8, !PT ;  /* 0x0000008000057812 */ /* 0x000fca00078ef805 */
[----:B------:R0:W-:Y:S01]  /*c7f0*/  STG.E.U8 desc[UR36][R16.64], R5 ;  /* 0x0000000510007986 */ /* 0x0001e2000c101124 */
[----:B------:R-:W-:Y:S05]  /*c800*/  BRA `(.L_x_17842) ;  /* 0x00000000005c7947 */ /* 0x000fea0003800000 */
.L_x_17864:
        /* <DEDUP_REMOVED lines=12> */
.L_x_17870:
[----:B------:R-:W-:Y:S02]  /*c8d0*/  ISETP.GT.U32.AND P0, PT, R4, 0x7f800000, PT ;  /* 0x7f8000000400780c */ /* 0x000fe40003f04070 */
[----:B------:R-:W-:-:S04]  /*c8e0*/  MOV R0, 0x7f ;  /* 0x0000007f00007802 */ /* 0x000fc80000000f00 */
[----:B------:R-:W-:-:S07]  /*c8f0*/  SEL R0, R0, 0x7c, P0 ;  /* 0x0000007c00007807 */ /* 0x000fce0000000000 */
.L_x_17871:
[----:B------:R-:W-:Y:S05]  /*c900*/  BSYNC.RECONVERGENT B0 ;  /* 0x0000000000007941 */ /* 0x000fea0003800200 */
.L_x_17869:
[----:B------:R-:W-:-:S04]  /*c910*/  SHF.R.U32.HI R3, RZ, 0x18, R3 ;  /* 0x00000018ff037819 */ /* 0x000fc80000011603 */
[----:B------:R-:W-:-:S05]  /*c920*/  LOP3.LUT R3, R0, 0x80, R3, 0xf8, !PT ;  /* 0x0000008000037812 */ /* 0x000fca00078ef803 */
[----:B------:R0:W-:Y:S01]  /*c930*/  STG.E.U8 desc[UR36][R16.64], R3 ;  /* 0x0000000310007986 */ /* 0x0001e2000c101124 */
[----:B------:R-:W-:Y:S05]  /*c940*/  BRA `(.L_x_17842) ;  /* 0x00000000000c7947 */ /* 0x000fea0003800000 */
.L_x_17863:
[----:B------:R-:W0:Y:S02]  /*c950*/  I2F.S64 R0, R2 ;  /* 0x0000000200007312 */ /* 0x000e240000301400 */
[----:B0-----:R-:W-:-:S05]  /*c960*/  F2FP.BF16.F32.PACK_AB R0, RZ, R0 ;  /* 0x00000000ff00723e */ /* 0x001fca00000010ff */
[----:B------:R0:W-:Y:S02]  /*c970*/  STG.E.U16 desc[UR36][R16.64], R0 ;  /* 0x0000000010007986 */ /* 0x0001e4000c101524 */
.L_x_17842:
[----:B------:R-:W-:-:S07]  /*c980*/  VIADD R25, R25, 0x80 ;  /* 0x0000008019197836 */ /* 0x000fce0000000000 */
.L_x_17768:
[----:B------:R-:W5:Y:S02]  /*c990*/  LDCU UR4, c[0x0][0x380] ;  /* 0x00007000ff0477ac */ /* 0x000f640008000800 */
[----:B-----5:R-:W-:-:S13]  /*c9a0*/  ISETP.GE.AND P0, PT, R25, UR4, PT ;  /* 0x0000000419007c0c */ /* 0x020fda000bf06270 */
[----:B------:R-:W-:Y:S05]  /*c9b0*/  @P0 EXIT ;  /* 0x000000000000094d */ /* 0x000fea0003800000 */
[----:B------:R-:W5:Y:S01]  /*c9c0*/  LDCU UR4, c[0x0][0x388] ;  /* 0x00007100ff0477ac */ /* 0x000f620008000800 */
[----:B0-----:R-:W-:Y:S02]  /*c9d0*/  HFMA2 R0, -RZ, RZ, 0, 0 ;  /* 0x00000000ff007431 */ /* 0x001fe400000001ff */
[----:B------:R-:W-:Y:S02]  /*c9e0*/  IMAD.MOV.U32 R26, RZ, RZ, RZ ;  /* 0x000000ffff1a7224 */ /* 0x000fe400078e00ff */
[----:B-1234-:R-:W-:Y:S01]  /*c9f0*/  IMAD.MOV.U32 R16, RZ, RZ, RZ ;  /* 0x000000ffff107224 */ /* 0x01efe200078e00ff */
[----:B-----5:R-:W-:-:S09]  /*ca00*/  UISETP.NE.AND UP0, UPT, UR4, URZ, UPT ;  /* 0x000000ff0400728c */ /* 0x020fd2000bf05270 */
[----:B------:R-:W-:Y:S05]  /*ca10*/  BRA.U !UP0, `(.L_x_17872) ;  /* 0x0000001508d47547 */ /* 0x000fea000b800000 */
[----:B------:R-:W0:Y:S01]  /*ca20*/  LDCU.64 UR4, c[0x0][0x390] ;  /* 0x00007200ff0477ac */ /* 0x000e220008000a00 */
[----:B------:R-:W-:Y:S01]  /*ca30*/  MOV R3, R25 ;  /* 0x0000001900037202 */ /* 0x000fe20000000f00 */
        /* <DEDUP_REMOVED lines=14> */
[----:B------:R-:W-:Y:S01]  /*cb20*/  MOV R3, R5 ;  /* 0x0000000500037202 */ /* 0x000fe20000000f00 */
        /* <DEDUP_REMOVED lines=14> */
[----:B------:R-:W-:Y:S01]  /*cc10*/  MOV R3, R4 ;  /* 0x0000000400037202 */ /* 0x000fe20000000f00 */
        /* <DEDUP_REMOVED lines=341> */
.L_x_17872:
[----:B------:R-:W0:Y:S01]  /*e170*/  LDCU.64 UR6, c[0x0][0x5e8] ;  /* 0x0000bd00ff0677ac */ /* 0x000e220008000a00 */
[----:B------:R-:W1:Y:S01]  /*e180*/  LDCU.64 UR8, c[0x0][0x5f0] ;  /* 0x0000be00ff0877ac */ /* 0x000e620008000a00 */
[----:B------:R-:W-:-:S04]  /*e190*/  UPRMT UR4, UR39, 0x9910, URZ ;  /* 0x0000991027047896 */ /* 0x000fc800080000ff */
[----:B------:R-:W-:Y:S01]  /*e1a0*/  UISETP.GT.AND UP0, UPT, UR4, 0x9, UPT ;  /* 0x000000090400788c */ /* 0x000fe2000bf04270 */
[----:B0-----:R-:W-:Y:S02]  /*e1b0*/  IADD3 R16, P0, PT, R16, UR6, RZ ;  /* 0x0000000610107c10 */ /* 0x001fe4000ff1e0ff */
[----:B-1----:R-:W-:-:S03]  /*e1c0*/  IADD3 R2, P1, PT, R0, UR8, RZ ;  /* 0x0000000800027c10 */ /* 0x002fc6000ff3e0ff */
        /* <DEDUP_REMOVED lines=14> */
.L_x_17876:
[----:B------:R0:W5:Y:S01]  /*e2b0*/  LDG.E.U8 R10, desc[UR36][R2.64] ;  /* 0x00000024020a7981 */ /* 0x000162000c1e1100 */
[----:B------:R-:W-:Y:S01]  /*e2c0*/  IMAD.MOV.U32 R11, RZ, RZ, RZ ;  /* 0x000000ffff0b7224 */ /* 0x000fe200078e00ff */
[----:B------:R-:W-:Y:S06]  /*e2d0*/  BRA `(.L_x_17878) ;  /* 0x0000000c00407947 */ /* 0x000fec0003800000 */
.L_x_17875:
        /* <DEDUP_REMOVED lines=8> */
.L_x_17880:
[----:B------:R-:W2:Y:S02]  /*e360*/  LDG.E R10, desc[UR36][R2.64] ;  /* 0x00000024020a7981 */ /* 0x000ea4000c1e1900 */
[----:B--2---:R-:W-:Y:S01]  /*e370*/  SHF.R.S32.HI R11, RZ, 0x1f, R10 ;  /* 0x0000001fff0b7819 */ /* 0x004fe2000001140a */
[----:B------:R-:W-:Y:S06]  /*e380*/  BRA `(.L_x_17878) ;  /* 0x0000000c00147947 */ /* 0x000fec0003800000 */
.L_x_17879:
[----:B------:R-:W2:Y:S02]  /*e390*/  LDG.E.S16 R10, desc[UR36][R2.64] ;  /* 0x00000024020a7981 */ /* 0x000ea4000c1e1700 */
[----:B--2---:R-:W-:Y:S01]  /*e3a0*/  SHF.R.S32.HI R11, RZ, 0x1f, R10 ;  /* 0x0000001fff0b7819 */ /* 0x004fe2000001140a */
[----:B------:R-:W-:Y:S06]  /*e3b0*/  BRA `(.L_x_17878) ;  /* 0x0000000c00087947 */ /* 0x000fec0003800000 */
.L_x_17874:
        /* <DEDUP_REMOVED lines=9> */
.L_x_17882:
[----:B------:R-:W2:Y:S02]  /*e450*/  LDG.E.U16 R2, desc[UR36][R2.64] ;  /* 0x0000002402027981 */ /* 0x000ea4000c1e1500 */
[----:B--2---:R-:W-:-:S06]  /*e460*/  HADD2.F32 R10, -RZ, R2.H0_H0 ;  /* 0x20000002ff0a7230 */ /* 0x004fcc0000004100 */
[----:B------:R-:W0:Y:S01]  /*e470*/  F2I.S64.TRUNC R10, R10 ;  /* 0x0000000a000a7311 */ /* 0x000e22000020d900 */
[----:B------:R-:W-:Y:S05]  /*e480*/  BRA `(.L_x_17878) ;  /* 0x0000000800d47947 */ /* 0x000fea0003800000 */
.L_x_17881:
        /* <DEDUP_REMOVED lines=9> */
.L_x_17884:
[----:B------:R-:W2:Y:S02]  /*e520*/  LDG.E.U16 R2, desc[UR36][R2.64] ;  /* 0x0000002402027981 */ /* 0x000ea4000c1e1500 */
[----:B--2---:R-:W-:-:S06]  /*e530*/  HADD2.F32 R10, -RZ, R2.H0_H0 ;  /* 0x20000002ff0a7230 */ /* 0x004fcc0000004100 */
[----:B------:R-:W0:Y:S01]  /*e540*/  F2I.S64.TRUNC R10, R10 ;  /* 0x0000000a000a7311 */ /* 0x000e22000020d900 */
[----:B------:R-:W-:Y:S05]  /*e550*/  BRA `(.L_x_17878) ;  /* 0x0000000800a07947 */ /* 0x000fea0003800000 */
.L_x_17883:
[----:B------:R-:W2:Y:S02]  /*e560*/  LDG.E.64 R2, desc[UR36][R2.64] ;  /* 0x0000002402027981 */ /* 0x000ea4000c1e1b00 */
[----:B--2---:R0:W1:Y:S01]  /*e570*/  F2I.S64.F64.TRUNC R10, R2 ;  /* 0x00000002000a7311 */ /* 0x004062000030d900 */
[----:B------:R-:W-:Y:S05]  /*e580*/  BRA `(.L_x_17878) ;  /* 0x0000000800947947 */ /* 0x000fea0003800000 */
.L_x_17873:
        /* <DEDUP_REMOVED lines=13> */
.L_x_17887:
[----:B------:R-:W2:Y:S02]  /*e660*/  LDG.E.64 R2, desc[UR36][R2.64] ;  /* 0x0000002402027981 */ /* 0x000ea4000c1e1b00 */
[----:B--2---:R0:W1:Y:S01]  /*e670*/  F2I.S64.F64.TRUNC R10, R2 ;  /* 0x00000002000a7311 */ /* 0x004062000030d900 */
[----:B------:R-:W-:Y:S05]  /*e680*/  BRA `(.L_x_17878) ;  /* 0x0000000800547947 */ /* 0x000fea0003800000 */
.L_x_17886:
        /* <DEDUP_REMOVED lines=26> */
.L_x_17889:
        /* <DEDUP_REMOVED lines=11> */
[----:B------:R2:W3:Y:S01]  /*e8e0*/  F2I.S64.TRUNC R10, R0 ;  /* 0x00000000000a7311 */ /* 0x0004e2000020d900 */
[----:B------:R-:W-:Y:S05]  /*e8f0*/  BRA `(.L_x_17878) ;  /* 0x0000000400b87947 */ /* 0x000fea0003800000 */
.L_x_17888:
[----:B------:R-:W2:Y:S02]  /*e900*/  LDG.E.U16 R10, desc[UR36][R2.64] ;  /* 0x00000024020a7981 */ /* 0x000ea4000c1e1500 */
[----:B--2---:R-:W-:-:S06]  /*e910*/  SHF.L.U32 R10, R10, 0x10, RZ ;  /* 0x000000100a0a7819 */ /* 0x004fcc00000006ff */
[----:B------:R-:W4:Y:S01]  /*e920*/  F2I.S64.TRUNC R10, R10 ;  /* 0x0000000a000a7311 */ /* 0x000f22000020d900 */
[----:B------:R-:W-:Y:S05]  /*e930*/  BRA `(.L_x_17878) ;  /* 0x0000000400a87947 */ /* 0x000fea0003800000 */
.L_x_17885:
        /* <DEDUP_REMOVED lines=11> */
.L_x_17892:
        /* <DEDUP_REMOVED lines=21> */
.L_x_17896:
[----:B------:R-:W-:Y:S05]  /*eb40*/  BSYNC.RECONVERGENT B1 ;  /* 0x0000000000017941 */ /* 0x000fea0003800200 */
.L_x_17895:
[----:B------:R-:W-:Y:S02]  /*eb50*/  SHF.L.U32 R0, R0, 0x14, RZ ;  /* 0x0000001400007819 */ /* 0x000fe400000006ff */
[----:B------:R-:W-:-:S04]  /*eb60*/  LEA R2, R2, 0x3b800000, 0x17 ;  /* 0x3b80000002027811 */ /* 0x000fc800078eb8ff */
[----:B------:R-:W-:-:S07]  /*eb70*/  LOP3.LUT R10, R2, R0, R7, 0xfe, !PT ;  /* 0x00000000020a7212 */ /* 0x000fce00078efe07 */
.L_x_17894:
[----:B------:R-:W-:Y:S05]  /*eb80*/  BSYNC.RECONVERGENT B0 ;  /* 0x0000000000007941 */ /* 0x000fea0003800200 */
.L_x_17893:
[----:B------:R-:W0:Y:S01]  /*eb90*/  F2I.S64.TRUNC R10, R10 ;  /* 0x0000000a000a7311 */ /* 0x000e22000020d900 */
[----:B------:R-:W-:Y:S05]  /*eba0*/  BRA `(.L_x_17878) ;  /* 0x00000004000c7947 */ /* 0x000fea0003800000 */
.L_x_17891:
        /* <DEDUP_REMOVED lines=21> */
.L_x_17900:
[----:B------:R-:W-:Y:S05]  /*ed00*/  BSYNC.RECONVERGENT B1 ;  /* 0x0000000000017941 */ /* 0x000fea0003800200 */
.L_x_17899:
[----:B------:R-:W-:Y:S01]  /*ed10*/  IMAD.SHL.U32 R0, R0, 0x200000, RZ ;  /* 0x0020000000007824 */ /* 0x000fe200078e00ff */
[----:B------:R-:W-:-:S04]  /*ed20*/  LEA R2, R2, 0x37800000, 0x17 ;  /* 0x3780000002027811 */ /* 0x000fc800078eb8ff */
[----:B------:R-:W-:-:S07]  /*ed30*/  LOP3.LUT R10, R2, R0, R7, 0xfe, !PT ;  /* 0x00000000020a7212 */ /* 0x000fce00078efe07 */
.L_x_17898:
[----:B------:R-:W-:Y:S05]  /*ed40*/  BSYNC.RECONVERGENT B0 ;  /* 0x0000000000007941 */ /* 0x000fea0003800200 */
.L_x_17897:
[----:B------:R-:W0:Y:S01]  /*ed50*/  F2I.S64.TRUNC R10, R10 ;  /* 0x0000000a000a7311 */ /* 0x000e22000020d900 */
[----:B------:R-:W-:Y:S05]  /*ed60*/  BRA `(.L_x_17878) ;  /* 0x00000000009c7947 */ /* 0x000fea0003800000 */
.L_x_17890:
        /* <DEDUP_REMOVED lines=14> */
.L_x_17904:
[----:B------:R-:W-:Y:S05]  /*ee50*/  BSYNC.RECONVERGENT B0 ;  /* 0x0000000000007941 */ /* 0x000fea0003800200 */
.L_x_17903:
[----:B------:R-:W0:Y:S01]  /*ee60*/  F2I.S64.TRUNC R10, R10 ;  /* 0x0000000a000a7311 */ /* 0x000e22000020d900 */
[----:B------:R-:W-:Y:S05]  /*ee70*/  BRA `(.L_x_17878) ;  /* 0x0000000000587947 */ /* 0x000fea0003800000 */
.L_x_17877:
        /* <DEDUP_REMOVED lines=16> */
.L_x_17905:
[----:B------:R-:W-:Y:S01]  /*ef80*/  CS2R R10, SRZ ;  /* 0x00000000000a7805 */ /* 0x000fe2000001ff00 */
[----:B------:R-:W-:Y:S06]  /*ef90*/  BRA `(.L_x_17878) ;  /* 0x0000000000107947 */ /* 0x000fec0003800000 */
.L_x_17902:
[----:B------:R0:W5:Y:S01]  /*efa0*/  LDG.E.64 R10, desc[UR36][R2.64] ;  /* 0x00000024020a7981 */ /* 0x000162000c1e1b00 */
[----:B------:R-:W-:Y:S05]  /*efb0*/  BRA `(.L_x_17878) ;  /* 0x0000000000087947 */ /* 0x000fea0003800000 */
.L_x_17901:
[----:B------:R0:W5:Y:S01]  /*efc0*/  LDG.E R10, desc[UR36][R2.64] ;  /* 0x00000024020a7981 */ /* 0x000162000c1e1900 */
[----:B------:R-:W-:-:S07]  /*efd0*/  MOV R11, RZ ;  /* 0x000000ff000b7202 */ /* 0x000fce0000000f00 */
.L_x_17878:
[----:B------:R-:W2:Y:S01]  /*efe0*/  LDCU.64 UR6, c[0x0][0x5f8] ;  /* 0x0000bf00ff0677ac */ /* 0x000ea20008000a00 */
[----:B------:R-:W-:-:S04]  /*eff0*/  UPRMT UR4, UR42, 0x9910, URZ ;  /* 0x000099102a047896 */ /* 0x000fc800080000ff */
[----:B------:R-:W-:Y:S01]  /*f000*/  UISETP.GT.AND UP0, UPT, UR4, 0x9, UPT ;  /* 0x000000090400788c */ /* 0x000fe2000bf04270 */
[----:B--2---:R-:W-:-:S05]  /*f010*/  IADD3 R26, P0, PT, R26, UR6, RZ ;  /* 0x000000061a1a7c10 */ /* 0x004fca000ff1e0ff */
        /* <DEDUP_REMOVED lines=13> */
.L_x_17909:
[----:B------:R2:W5:Y:S01]  /*f0f0*/  LDG.E.U8 R8, desc[UR36][R26.64] ;  /* 0x000000241a087981 */ /* 0x000562000c1e1100 */
[----:B------:R-:W-:Y:S01]  /*f100*/  IMAD.MOV.U32 R9, RZ, RZ, RZ ;  /* 0x000000ffff097224 */ /* 0x000fe200078e00ff */
[----:B------:R-:W-:Y:S06]  /*f110*/  BRA `(.L_x_17910) ;  /* 0x0000000800f87947 */ /* 0x000fec0003800000 */
.L_x_17908:
        /* <DEDUP_REMOVED lines=8> */
.L_x_17912:
[----:B------:R-:W2:Y:S02]  /*f1a0*/  LDG.E R8, desc[UR36][R26.64] ;  /* 0x000000241a087981 */ /* 0x000ea4000c1e1900 */
[----:B--2---:R-:W-:Y:S01]  /*f1b0*/  SHF.R.S32.HI R9, RZ, 0x1f, R8 ;  /* 0x0000001fff097819 */ /* 0x004fe20000011408 */
[----:B------:R-:W-:Y:S06]  /*f1c0*/  BRA `(.L_x_17910) ;  /* 0x0000000800cc7947 */ /* 0x000fec0003800000 */
.L_x_17911:
[----:B------:R-:W2:Y:S02]  /*f1d0*/  LDG.E.S16 R8, desc[UR36][R26.64] ;  /* 0x000000241a087981 */ /* 0x000ea4000c1e1700 */
[----:B--2---:R-:W-:Y:S01]  /*f1e0*/  SHF.R.S32.HI R9, RZ, 0x1f, R8 ;  /* 0x0000001fff097819 */ /* 0x004fe20000011408 */
[----:B------:R-:W-:Y:S06]  /*f1f0*/  BRA `(.L_x_17910) ;  /* 0x0000000800c07947 */ /* 0x000fec0003800000 */
.L_x_17907:
[----:B------:R-:W-:-:S09]  /*f200*/  UISETP.GT.AND UP0, UPT, UR4, 0x6, UPT ;  /* 0x000000060400788c */ /* 0x000fd2000bf04270 */
[----:B------:R-:W-:Y:S05]  /*f210*/  BRA.U UP0, `(.L_x_17913) ;  /* 0x00000001002c7547 */ /* 0x000fea000b800000 */
[----:B------:R-:W-:-:S09]  /*f220*/  UISETP.NE.AND UP0, UPT, UR4, 0x5, UPT ;  /* 0x000000050400788c */ /* 0x000fd2000bf05270 */
[----:B------:R-:W-:Y:S05]  /*f230*/  BRA.U !UP0, `(.L_x_17914) ;  /* 0x0000000108147547 */ /* 0x000fea000b800000 */
[----:B------:R-:W-:-:S09]  /*f240*/  UISETP.NE.AND UP0, UPT, UR4, 0x6, UPT ;  /* 0x000000060400788c */ /* 0x000fd2000bf05270 */
[----:B------:R-:W-:Y:S05]  /*f250*/  BRA.U UP0, `(.L_x_17596) ;  /* 0xffffff3d00c47547 */ /* 0x000fea000b83ffff */
[----:B------:R-:W2:Y:S02]  /*f260*/  LDG.E R8, desc[UR36][R26.64] ;  /* 0x000000241a087981 */ /* 0x000ea4000c1e1900 */
[----:B--2---:R-:W2:Y:S01]  /*f270*/  F2I.S64.TRUNC R8, R8 ;  /* 0x0000000800087311 */ /* 0x004ea2000020d900 */
[----:B------:R-:W-:Y:S05]  /*f280*/  BRA `(.L_x_17910) ;  /* 0x00000008009c7947 */ /* 0x000fea0003800000 */
.L_x_17914:
[----:B------:R-:W2:Y:S02]  /*f290*/  LDG.E.U16 R26, desc[UR36][R26.64] ;  /* 0x000000241a1a7981 */ /* 0x000ea4000c1e1500 */
[----:B--2---:R-:W-:-:S06]  /*f2a0*/  HADD2.F32 R8, -RZ, R26.H0_H0 ;  /* 0x2000001aff087230 */ /* 0x004fcc0000004100 */
[----:B------:R-:W2:Y:S01]  /*f2b0*/  F2I.S64.TRUNC R8, R8 ;  /* 0x0000000800087311 */ /* 0x000ea2000020d900 */
[----:B------:R-:W-:Y:S05]  /*f2c0*/  BRA `(.L_x_17910) ;  /* 0x00000008008c7947 */ /* 0x000fea0003800000 */
.L_x_17913:
[----:B------:R-:W-:-:S09]  /*f2d0*/  UISETP.NE.AND UP0, UPT, UR4, 0x7, UPT ;  /* 0x000000070400788c */ /* 0x000fd2000bf05270 */
[----:B------:R-:W-:Y:S05]  /*f2e0*/  BRA.U !UP0, `(.L_x_17915) ;  /* 0x00000001082c7547 */ /* 0x000fea000b800000 */
[----:B------:R-:W-:-:S09]  /*f2f0*/  UISETP.NE.AND UP0, UPT, UR4, 0x8, UPT ;  /* 0x000000080400788c */ /* 0x000fd2000bf05270 */
[----:B------:R-:W-:Y:S05]  /*f300*/  BRA.U !UP0, `(.L_x_17916) ;  /* 0x0000000108147547 */ /* 0x000fea000b800000 */
[----:B------:R-:W-:-:S09]  /*f310*/  UISETP.NE.AND UP0, UPT, UR4, 0x9, UPT ;  /* 0x000000090400788c */ /* 0x000fd2000bf05270 */
[----:B------:R-:W-:Y:S05]  /*f320*/  BRA.U UP0, `(.L_x_17596) ;  /* 0xffffff3d00907547 */ /* 0x000fea000b83ffff */
[----:B------:R-:W2:Y:S02]  /*f330*/  LDG.E R8, desc[UR36][R26.64] ;  /* 0x000000241a087981 */ /* 0x000ea4000c1e1900 */
[----:B--2---:R-:W2:Y:S01]  /*f340*/  F2I.S64.TRUNC R8, R8 ;  /* 0x0000000800087311 */ /* 0x004ea2000020d900 */
[----:B------:R-:W-:Y:S05]  /*f350*/  BRA `(.L_x_17910) ;  /* 0x0000000800687947 */ /* 0x000fea0003800000 */
.L_x_17916:
[----:B------:R-:W2:Y:S02]  /*f360*/  LDG.E.U16 R26, desc[UR36][R26.64] ;  /* 0x000000241a1a7981 */ /* 0x000ea4000c1e1500 */
[----:B--2---:R-:W-:-:S06]  /*f370*/  HADD2.F32 R8, -RZ, R26.H0_H0 ;  /* 0x2000001aff087230 */ /* 0x004fcc0000004100 */
[----:B------:R-:W2:Y:S01]  /*f380*/  F2I.S64.TRUNC R8, R8 ;  /* 0x0000000800087311 */ /* 0x000ea2000020d900 */
[----:B------:R-:W-:Y:S05]  /*f390*/  BRA `(.L_x_17910) ;  /* 0x0000000800587947 */ /* 0x000fea0003800000 */
.L_x_17915:
[----:B------:R-:W2:Y:S02]  /*f3a0*/  LDG.E.64 R8, desc[UR36][R26.64] ;  /* 0x000000241a087981 */ /* 0x000ea4000c1e1b00 */
[----:B--2---:R-:W2:Y:S01]  /*f3b0*/  F2I.S64.F64.TRUNC R8, R8 ;  /* 0x0000000800087311 */ /* 0x004ea2000030d900 */
[----:B------:R-:W-:Y:S05]  /*f3c0*/  BRA `(.L_x_17910) ;  /* 0x00000008004c7947 */ /* 0x000fea0003800000 */
.L_x_17906:
        /* <DEDUP_REMOVED lines=13> */
.L_x_17919:
[----:B------:R-:W2:Y:S02]  /*f4a0*/  LDG.E.64 R8, desc[UR36][R26.64] ;  /* 0x000000241a087981 */ /* 0x000ea4000c1e1b00 */
[----:B--2---:R-:W2:Y:S01]  /*f4b0*/  F2I.S64.F64.TRUNC R8, R8 ;  /* 0x0000000800087311 */ /* 0x004ea2000030d900 */
[----:B------:R-:W-:Y:S05]  /*f4c0*/  BRA `(.L_x_17910) ;  /* 0x00000008000c7947 */ /* 0x000fea0003800000 */
.L_x_17918:
        /* <DEDUP_REMOVED lines=9> */
[C---:B0-----:R-:W-:Y:S02]  /*f560*/  LOP3.LUT R2, R0.reuse, 0x7f000000, RZ, 0xc0, !PT ;  /* 0x7f00000000027812 */ /* 0x041fe400078ec0ff */
        /* <DEDUP_REMOVED lines=14> */
[----:B------:R0:W2:Y:S01]  /*f650*/  F2I.S64.TRUNC R8, R3 ;  /* 0x0000000300087311 */ /* 0x0000a2000020d900 */
[----:B------:R-:W-:Y:S05]  /*f660*/  BRA `(.L_x_17910) ;  /* 0x0000000400a47947 */ /* 0x000fea0003800000 */
.L_x_17921:
[----:B0-----:R-:W2:Y:S02]  /*f670*/  LDG.E.U8 R3, desc[UR36][R26.64] ;  /* 0x000000241a037981 */ /* 0x001ea4000c1e1100 */
        /* <DEDUP_REMOVED lines=10> */
[----:B------:R0:W2:Y:S01]  /*f720*/  F2I.S64.TRUNC R8, R0 ;  /* 0x0000000000087311 */ /* 0x0000a2000020d900 */
[----:B------:R-:W-:Y:S05]  /*f730*/  BRA `(.L_x_17910) ;  /* 0x0000000400707947 */ /* 0x000fea0003800000 */
.L_x_17920:
[----:B------:R-:W2:Y:S02]  /*f740*/  LDG.E.U16 R8, desc[UR36][R26.64] ;  /* 0x000000241a087981 */ /* 0x000ea4000c1e1500 */
[----:B--2---:R-:W-:-:S06]  /*f750*/  IMAD.U32 R8, R8, 0x10000, RZ ;  /* 0x0001000008087824 */ /* 0x004fcc00078e00ff */
[----:B------:R-:W2:Y:S01]  /*f760*/  F2I.S64.TRUNC R8, R8 ;  /* 0x0000000800087311 */ /* 0x000ea2000020d900 */
[----:B------:R-:W-:Y:S05]  /*f770*/  BRA `(.L_x_17910) ;  /* 0x0000000400607947 */ /* 0x000fea0003800000 */
.L_x_17917:
        /* <DEDUP_REMOVED lines=11> */
.L_x_17924:
        /* <DEDUP_REMOVED lines=10> */
[----:B0-----:R-:W-:Y:S02]  /*f8d0*/  LOP3.LUT P0, R2, R0, 0xf, RZ, 0xc0, !PT ;  /* 0x0000000f00027812 */ /* 0x001fe4000780c0ff */
        /* <DEDUP_REMOVED lines=10> */
.L_x_17928:
[----:B------:R-:W-:Y:S05]  /*f980*/  BSYNC.RECONVERGENT B1 ;  /* 0x0000000000017941 */ /* 0x000fea0003800200 */
.L_x_17927:
[----:B------:R-:W-:Y:S01]  /*f990*/  IMAD.SHL.U32 R0, R0, 0x100000, RZ ;  /* 0x0010000000007824 */ /* 0x000fe200078e00ff */
[----:B------:R-:W-:-:S04]  /*f9a0*/  LEA R2, R2, 0x3b800000, 0x17 ;  /* 0x3b80000002027811 */ /* 0x000fc800078eb8ff */
[----:B------:R-:W-:-:S07]  /*f9b0*/  LOP3.LUT R8, R2, R0, R7, 0xfe, !PT ;  /* 0x0000000002087212 */ /* 0x000fce00078efe07 */
.L_x_17926:
[----:B------:R-:W-:Y:S05]  /*f9c0*/  BSYNC.RECONVERGENT B0 ;  /* 0x0000000000007941 */ /* 0x000fea0003800200 */
.L_x_17925:
[----:B------:R-:W2:Y:S01]  /*f9d0*/  F2I.S64.TRUNC R8, R8 ;  /* 0x0000000800087311 */ /* 0x000ea2000020d900 */
[----:B------:R-:W-:Y:S05]  /*f9e0*/  BRA `(.L_x_17910) ;  /* 0x0000000000c47947 */ /* 0x000fea0003800000 */
.L_x_17923:
        /* <DEDUP_REMOVED lines=21> */
.L_x_17932:
[----:B------:R-:W-:Y:S05]  /*fb40*/  BSYNC.RECONVERGENT B1 ;  /* 0x0000000000017941 */ /* 0x000fea0003800200 */
.L_x_17931:
[----:B------:R-:W-:Y:S02]  /*fb50*/  SHF.L.U32 R0, R0, 0x15, RZ ;  /* 0x0000001500007819 */ /* 0x000fe400000006ff */
[----:B------:R-:W-:-:S04]  /*fb60*/  LEA R2, R2, 0x37800000, 0x17 ;  /* 0x3780000002027811 */ /* 0x000fc800078eb8ff */
[----:B------:R-:W-:-:S07]  /*fb70*/  LOP3.LUT R8, R2, R0, R7, 0xfe, !PT ;  /* 0x0000000002087212 */ /* 0x000fce00078efe07 */
.L_x_17930:
[----:B------:R-:W-:Y:S05]  /*fb80*/  BSYNC.RECONVERGENT B0 ;  /* 0x0000000000007941 */ /* 0x000fea0003800200 */
.L_x_17929:
[----:B------:R-:W2:Y:S01]  /*fb90*/  F2I.S64.TRUNC R8, R8 ;  /* 0x0000000800087311 */ /* 0x000ea2000020d900 */
[----:B------:R-:W-:Y:S05]  /*fba0*/  BRA `(.L_x_17910) ;  /* 0x0000000000547947 */ /* 0x000fea0003800000 */
.L_x_17922:
        /* <DEDUP_REMOVED lines=14> */
.L_x_17936:
[----:B------:R-:W-:Y:S05]  /*fc90*/  BSYNC.RECONVERGENT B0 ;  /* 0x0000000000007941 */ /* 0x000fea0003800200 */
.L_x_17935:
[----:B------:R-:W2:Y:S01]  /*fca0*/  F2I.S64.TRUNC R8, R8 ;  /* 0x0000000800087311 */ /* 0x000ea2000020d900 */
[----:B------:R-:W-:Y:S05]  /*fcb0*/  BRA `(.L_x_17910) ;  /* 0x0000000000107947 */ /* 0x000fea0003800000 */
.L_x_17934:
[----:B------:R2:W5:Y:S01]  /*fcc0*/  LDG.E.64 R8, desc[UR36][R26.64] ;  /* 0x000000241a087981 */ /* 0x000562000c1e1b00 */
[----:B------:R-:W-:Y:S05]  /*fcd0*/  BRA `(.L_x_17910) ;  /* 0x0000000000087947 */ /* 0x000fea0003800000 */
.L_x_17933:
[----:B------:R2:W5:Y:S01]  /*fce0*/  LDG.E R8, desc[UR36][R26.64] ;  /* 0x000000241a087981 */ /* 0x000562000c1e1900 */
[----:B------:R-:W-:-:S07]  /*fcf0*/  IMAD.MOV.U32 R9, RZ, RZ, RZ ;  /* 0x000000ffff097224 */ /* 0x000fce00078e00ff */
.L_x_17910:
[----:B------:R-:W-:Y:S05]  /*fd00*/  BSYNC.RECONVERGENT B6 ;  /* 0x0000000000067941 */ /* 0x000fea0003800200 */
.L_x_17555:
[----:B012345:R-:W-:Y:S01]  /*fd10*/  LOP3.LUT R0, R11, R9, RZ, 0xfc, !PT ;  /* 0x000000090b007212 */ /* 0x03ffe200078efcff */
[----:B------:R-:W-:Y:S03]  /*fd20*/  BSSY.RECONVERGENT B0, `(.L_x_17937) ;  /* 0x000001b000007945 */ /* 0x000fe60003800200 */
[----:B------:R-:W-:-:S13]  /*fd30*/  ISETP.NE.U32.AND P0, PT, R0, RZ, PT ;  /* 0x000000ff0000720c */ /* 0x000fda0003f05070 */
[----:B------:R-:W-:Y:S05]  /*fd40*/  @P0 BRA `(.L_x_17938) ;  /* 0x0000000000500947 */ /* 0x000fea0003800000 */
[----:B------:R-:W0:Y:S01]  /*fd50*/  I2F.U32.RP R0, R8 ;  /* 0x0000000800007306 */ /* 0x000e220000209000 */
[----:B------:R-:W-:-:S07]  /*fd60*/  ISETP.NE.U32.AND P1, PT, R8, RZ, PT ;  /* 0x000000ff0800720c */ /* 0x000fce0003f25070 */
        /* <DEDUP_REMOVED lines=18> */
.L_x_17938:
[----:B------:R-:W-:-:S07]  /*fe90*/  MOV R0, 0xfeb0 ;  /* 0x0000feb000007802 */ /* 0x000fce0000000f00 */
[----:B------:R-:W-:Y:S05]  /*fea0*/  CALL.REL.NOINC `($__internal_0_$__cuda_sm20_rem_s64) ;  /* 0x0000000c00847944 */ /* 0x000fea0003c00000 */
[----:B------:R-:W-:Y:S02]  /*feb0*/  IMAD.MOV.U32 R2, RZ, RZ, R4 ;  /* 0x000000ffff027224 */ /* 0x000fe400078e0004 */
[----:B------:R-:W-:-:S07]  /*fec0*/  IMAD.MOV.U32 R3, RZ, RZ, R5 ;  /* 0x000000ffff037224 */ /* 0x000fce00078e0005 */
.L_x_17939:
[----:B------:R-:W-:Y:S05]  /*fed0*/  BSYNC.RECONVERGENT B0 ;  /* 0x0000000000007941 */ /* 0x000fea0003800200 */
.L_x_17937:
        /* <DEDUP_REMOVED lines=13> */
.L_x_17943:
[----:B------:R-:W-:Y:S01]  /*ffb0*/  STG.E.U8 desc[UR36][R16.64], R2 ;  /* 0x0000000210007986 */ /* 0x000fe2000c101124 */
[----:B------:R-:W-:Y:S05]  /*ffc0*/  EXIT ;  /* 0x000000000000794d */ /* 0x000fea0003800000 */
.L_x_17942:
[----:B------:R-:W-:-:S09]  /*ffd0*/  UISETP.NE.AND UP0, UPT, UR4, 0x2, UPT ;  /* 0x000000020400788c */ /* 0x000fd2000bf05270 */
[----:B------:R-:W-:Y:S05]  /*ffe0*/  BRA.U !UP0, `(.L_x_17945) ;  /* 0x0000000108207547 */ /* 0x000fea000b800000 */
[----:B------:R-:W-:-:S09]  /*fff0*/  UISETP.NE.AND UP0, UPT, UR4, 0x3, UPT ;  /* 0x000000030400788c */ /* 0x000fd2000bf05270 */
[----:B------:R-:W-:Y:S05]  /*10000*/  BRA.U !UP0, `(.L_x_17946) ;  /* 0x0000000108107547 */ /* 0x000fea000b800000 */
[----:B------:R-:W-:-:S09]  /*10010*/  UISETP.NE.AND UP0, UPT, UR4, 0x4, UPT ;  /* 0x000000040400788c */ /* 0x000fd2000bf05270 */
[----:B------:R-:W-:Y:S05]  /*10020*/  BRA.U UP0, `(.L_x_17944) ;  /* 0x00000009003c7547 */ /* 0x000fea000b800000 */
[----:B------:R-:W-:Y:S01]  /*10030*/  STG.E.64 desc[UR36][R16.64], R2 ;  /* 0x0000000210007986 */ /* 0x000fe2000c101b24 */
[----:B------:R-:W-:Y:S05]  /*10040*/  EXIT ;  /* 0x000000000000794d */ /* 0x000fea0003800000 */
.L_x_17946:
[----:B------:R-:W-:Y:S01]  /*10050*/  STG.E desc[UR36][R16.64], R2 ;  /* 0x0000000210007986 */ /* 0x000fe2000c101924 */
[----:B------:R-:W-:Y:S05]  /*10060*/  EXIT ;  /* 0x000000000000794d */ /* 0x000fea0003800000 */
.L_x_17945:
[----:B------:R-:W-:Y:S01]  /*10070*/  STG.E.U16 desc[UR36][R16.64], R2 ;  /* 0x0000000210007986 */ /* 0x000fe2000c101524 */
[----:B------:R-:W-:Y:S05]  /*10080*/  EXIT ;  /* 0x000000000000794d */ /* 0x000fea0003800000 */
.L_x_17941:
[----:B------:R-:W-:-:S09]  /*10090*/  UISETP.GT.AND UP0, UPT, UR4, 0x6, UPT ;  /* 0x000000060400788c */ /* 0x000fd2000bf04270 */
[----:B------:R-:W-:Y:S05]  /*100a0*/  BRA.U UP0, `(.L_x_17947) ;  /* 0x00000001002c7547 */ /* 0x000fea000b800000 */
[----:B------:R-:W-:-:S09]  /*100b0*/  UISETP.NE.AND UP0, UPT, UR4, 0x5, UPT ;  /* 0x000000050400788c */ /* 0x000fd2000bf05270 */
[----:B------:R-:W-:Y:S05]  /*100c0*/  BRA.U !UP0, `(.L_x_17948) ;  /* 0x0000000108147547 */ /* 0x000fea000b800000 */
[----:B------:R-:W-:-:S09]  /*100d0*/  UISETP.NE.AND UP0, UPT, UR4, 0x6, UPT ;  /* 0x000000060400788c */ /* 0x000fd2000bf05270 */
[----:B------:R-:W-:Y:S05]  /*100e0*/  BRA.U UP0, `(.L_x_17944) ;  /* 0x00000009000c7547 */ /* 0x000fea000b800000 */
[----:B------:R-:W0:Y:S02]  /*100f0*/  I2F.S64 R3, R2 ;  /* 0x0000000200037312 */ /* 0x000e240000301400 */
[----:B0-----:R-:W-:Y:S01]  /*10100*/  STG.E desc[UR36][R16.64], R3 ;  /* 0x0000000310007986 */ /* 0x001fe2000c101924 */
[----:B------:R-:W-:Y:S05]  /*10110*/  EXIT ;  /* 0x000000000000794d */ /* 0x000fea0003800000 */
.L_x_17948:
[----:B------:R-:W0:Y:S02]  /*10120*/  I2F.S64 R0, R2 ;  /* 0x0000000200007312 */ /* 0x000e240000301400 */
[----:B0-----:R-:W-:-:S05]  /*10130*/  F2FP.F16.F32.PACK_AB R0, RZ, R0 ;  /* 0x00000000ff00723e */ /* 0x001fca00000000ff */
[----:B------:R-:W-:Y:S01]  /*10140*/  STG.E.U16 desc[UR36][R16.64], R0 ;  /* 0x0000000010007986 */ /* 0x000fe2000c101524 */
[----:B------:R-:W-:Y:S05]  /*10150*/  EXIT ;  /* 0x000000000000794d */ /* 0x000fea0003800000 */
.L_x_17947:
[----:B------:R-:W-:-:S09]  /*10160*/  UISETP.NE.AND UP0, UPT, UR4, 0x7, UPT ;  /* 0x000000070400788c */ /* 0x000fd2000bf05270 */
[----:B------:R-:W-:Y:S05]  /*10170*/  BRA.U !UP0, `(.L_x_17949) ;  /* 0x0000000108347547 */ /* 0x000fea000b800000 */
[----:B------:R-:W-:-:S09]  /*10180*/  UISETP.NE.AND UP0, UPT, UR4, 0x8, UPT ;  /* 0x000000080400788c */ /* 0x000fd2000bf05270 */
[----:B------:R-:W-:Y:S05]  /*10190*/  BRA.U !UP0, `(.L_x_17950) ;  /* 0x0000000108187547 */ /* 0x000fea000b800000 */
[----:B------:R-:W-:-:S09]  /*101a0*/  UISETP.NE.AND UP0, UPT, UR4, 0x9, UPT ;  /* 0x000000090400788c */ /* 0x000fd2000bf05270 */
[----:B------:R-:W-:Y:S05]  /*101b0*/  BRA.U UP0, `(.L_x_17944) ;  /* 0x0000000500d87547 */ /* 0x000fea000b800000 */
[----:B------:R-:W0:Y:S01]  /*101c0*/  I2F.S64 R4, R2 ;  /* 0x0000000200047312 */ /* 0x000e220000301400 */
[----:B------:R-:W-:-:S05]  /*101d0*/  MOV R5, RZ ;  /* 0x000000ff00057202 */ /* 0x000fca0000000f00 */
[----:B0-----:R-:W-:Y:S01]  /*101e0*/  STG.E.64 desc[UR36][R16.64], R4 ;  /* 0x0000000410007986 */ /* 0x001fe2000c101b24 */
[----:B------:R-:W-:Y:S05]  /*101f0*/  EXIT ;  /* 0x000000000000794d */ /* 0x000fea0003800000 */
.L_x_17950:
[----:B------:R-:W0:Y:S02]  /*10200*/  I2F.S64 R2, R2 ;  /* 0x0000000200027312 */ /* 0x000e240000301400 */
[----:B0-----:R-:W-:-:S04]  /*10210*/  F2FP.F16.F32.PACK_AB R3, RZ, R2 ;  /* 0x00000002ff03723e */ /* 0x001fc800000000ff */
[----:B------:R-:W-:-:S05]  /*10220*/  PRMT R3, R3, 0x5410, RZ ;  /* 0x0000541003037816 */ /* 0x000fca00000000ff */
[----:B------:R-:W-:Y:S01]  /*10230*/  STG.E desc[UR36][R16.64], R3 ;  /* 0x0000000310007986 */ /* 0x000fe2000c101924 */
[----:B------:R-:W-:Y:S05]  /*10240*/  EXIT ;  /* 0x000000000000794d */ /* 0x000fea0003800000 */
.L_x_17949:
[----:B------:R-:W0:Y:S02]  /*10250*/  I2F.F64.S64 R2, R2 ;  /* 0x0000000200027312 */ /* 0x000e240000301c00 */
[----:B0-----:R-:W-:Y:S01]  /*10260*/  STG.E.64 desc[UR36][R16.64], R2 ;  /* 0x0000000210007986 */ /* 0x001fe2000c101b24 */
[----:B------:R-:W-:Y:S05]  /*10270*/  EXIT ;  /* 0x000000000000794d */ /* 0x000fea0003800000 */
.L_x_17940:
        /* <DEDUP_REMOVED lines=12> */
.L_x_17954:
        /* <DEDUP_REMOVED lines=17> */
.L_x_17957:
[----:B------:R-:W-:-:S04]  /*10450*/  SHF.R.U32.HI R3, RZ, 0x18, R3 ;  /* 0x00000018ff037819 */ /* 0x000fc80000011603 */
[----:B------:R-:W-:-:S04]  /*10460*/  LOP3.LUT R0, R0, 0x80, R3, 0xf8, !PT ;  /* 0x0000008000007812 */ /* 0x000fc800078ef803 */
[----:B------:R-:W-:-:S07]  /*10470*/  PRMT R8, R0, 0x7610, R8 ;  /* 0x0000761000087816 */ /* 0x000fce0000000008 */
.L_x_17956:
[----:B------:R-:W-:Y:S05]  /*10480*/  BSYNC.RECONVERGENT B0 ;  /* 0x0000000000007941 */ /* 0x000fea0003800200 */
.L_x_17955:
[----:B------:R-:W-:Y:S01]  /*10490*/  STG.E.U8 desc[UR36][R16.64], R8 ;  /* 0x0000000810007986 */ /* 0x000fe2000c101124 */
[----:B------:R-:W-:Y:S05]  /*104a0*/  EXIT ;  /* 0x000000000000794d */ /* 0x000fea0003800000 */
.L_x_17953:
        /* <DEDUP_REMOVED lines=17> */
.L_x_17960:
[----:B------:R-:W-:-:S04]  /*105c0*/  SHF.R.U32.HI R3, RZ, 0x18, R3 ;  /* 0x00000018ff037819 */ /* 0x000fc80000011603 */
[----:B------:R-:W-:-:S04]  /*105d0*/  LOP3.LUT R0, R0, 0x80, R3, 0xf8, !PT ;  /* 0x0000008000007812 */ /* 0x000fc800078ef803 */
[----:B------:R-:W-:-:S07]  /*105e0*/  PRMT R8, R0, 0x7610, R8 ;  /* 0x0000761000087816 */ /* 0x000fce0000000008 */
.L_x_17959:
[----:B------:R-:W-:Y:S05]  /*105f0*/  BSYNC.RECONVERGENT B0 ;  /* 0x0000000000007941 */ /* 0x000fea0003800200 */
.L_x_17958:
[----:B------:R-:W-:Y:S01]  /*10600*/  STG.E.U8 desc[UR36][R16.64], R8 ;  /* 0x0000000810007986 */ /* 0x000fe2000c101124 */
[----:B------:R-:W-:Y:S05]  /*10610*/  EXIT ;  /* 0x000000000000794d */ /* 0x000fea0003800000 */
.L_x_17952:
        /* <DEDUP_REMOVED lines=21> */
[----:B------:R-:W-:Y:S01]  /*10770*/  STG.E.U8 desc[UR36][R16.64], R3 ;  /* 0x0000000310007986 */ /* 0x000fe2000c101124 */
[----:B------:R-:W-:Y:S05]  /*10780*/  EXIT ;  /* 0x000000000000794d */ /* 0x000fea0003800000 */
.L_x_17962:
[----:B------:R-:W-:Y:S01]  /*10790*/  STG.E.64 desc[UR36][R16.64], R2 ;  /* 0x0000000210007986 */ /* 0x000fe2000c101b24 */
[----:B------:R-:W-:Y:S05]  /*107a0*/  EXIT ;  /* 0x000000000000794d */ /* 0x000fea0003800000 */
.L_x_17961:
[----:B------:R-:W-:Y:S01]  /*107b0*/  STG.E desc[UR36][R16.64], R2 ;  /* 0x0000000210007986 */ /* 0x000fe2000c101924 */
[----:B------:R-:W-:Y:S05]  /*107c0*/  EXIT ;  /* 0x000000000000794d */ /* 0x000fea0003800000 */
.L_x_17951:
        /* <DEDUP_REMOVED lines=9> */
[----:B------:R-:W-:Y:S01]  /*10860*/  STG.E.U8 desc[UR36][R16.64], R3 ;  /* 0x0000000310007986 */ /* 0x000fe2000c101124 */
[----:B------:R-:W-:Y:S05]  /*10870*/  EXIT ;  /* 0x000000000000794d */ /* 0x000fea0003800000 */
.L_x_17964:
[----:B------:R-:W0:Y:S01]  /*10880*/  I2F.F64.S64 R4, R2 ;  /* 0x0000000200047312 */ /* 0x000e220000301c00 */
[----:B------:R-:W-:-:S05]  /*10890*/  CS2R R6, SRZ ;  /* 0x0000000000067805 */ /* 0x000fca000001ff00 */
[----:B0-----:R-:W-:Y:S01]  /*108a0*/  STG.E.128 desc[UR36][R16.64], R4 ;  /* 0x0000000410007986 */ /* 0x001fe2000c101d24 */
[----:B------:R-:W-:Y:S05]  /*108b0*/  EXIT ;  /* 0x000000000000794d */ /* 0x000fea0003800000 */
.L_x_17963:
[----:B------:R-:W-:-:S09]  /*108c0*/  UISETP.NE.AND UP0, UPT, UR4, 0xf, UPT ;  /* 0x0000000f0400788c */ /* 0x000fd2000bf05270 */
[----:B------:R-:W-:Y:S05]  /*108d0*/  BRA.U !UP0, `(.L_x_17965) ;  /* 0x0000000108e87547 */ /* 0x000fea000b800000 */
[----:B------:R-:W-:-:S09]  /*108e0*/  UISETP.NE.AND UP0, UPT, UR4, 0x17, UPT ;  /* 0x000000170400788c */ /* 0x000fd2000bf05270 */
[----:B------:R-:W-:Y:S05]  /*108f0*/  BRA.U !UP0, `(.L_x_17966) ;  /* 0x0000000108907547 */ /* 0x000fea000b800000 */
[----:B------:R-:W-:-:S09]  /*10900*/  UISETP.NE.AND UP0, UPT, UR4, 0x18, UPT ;  /* 0x000000180400788c */ /* 0x000fd2000bf05270 */
[----:B------:R-:W-:Y:S05]  /*10910*/  BRA.U !UP0, `(.L_x_17967) ;  /* 0x0000000108447547 */ /* 0x000fea000b800000 */
.L_x_17944:
        /* <DEDUP_REMOVED lines=12> */
[----:B----4-:R-:W-:Y:S01]  /*109e0*/  IMAD.U32 R10, RZ, RZ, UR8 ;  /* 0x00000008ff0a7e24 */ /* 0x010fe2000f8e00ff */
[----:B-1----:R-:W-:-:S07]  /*109f0*/  MOV R11, UR9 ;  /* 0x00000009000b7c02 */ /* 0x002fce0008000f00 */
[----:B------:R-:W-:-:S07]  /*10a00*/  LEPC R20, `(.L_x_17968) ;  /* 0x000000001014794e */ /* 0x000fce0000000000 */
[----:B--2---:R-:W-:Y:S05]  /*10a10*/  CALL.ABS.NOINC R2 ;  /* 0x0000000002007343 */ /* 0x004fea0003c00000 */
.L_x_17968:
[----:B------:R-:W-:Y:S05]  /*10a20*/  EXIT ;  /* 0x000000000000794d */ /* 0x000fea0003800000 */
.L_x_17967:
        /* <DEDUP_REMOVED lines=13> */
.L_x_17970:
[----:B------:R-:W-:Y:S05]  /*10b00*/  BSYNC.RECONVERGENT B0 ;  /* 0x0000000000007941 */ /* 0x000fea0003800200 */
.L_x_17969:
[----:B------:R-:W-:-:S05]  /*10b10*/  LOP3.LUT R5, R0, 0x80, R5, 0xf8, !PT ;  /* 0x0000008000057812 */ /* 0x000fca00078ef805 */
[----:B------:R-:W-:Y:S01]  /*10b20*/  STG.E.U8 desc[UR36][R16.64], R5 ;  /* 0x0000000510007986 */ /* 0x000fe2000c101124 */
[----:B------:R-:W-:Y:S05]  /*10b30*/  EXIT ;  /* 0x000000000000794d */ /* 0x000fea0003800000 */
.L_x_17966:
        /* <DEDUP_REMOVED lines=12> */
.L_x_17972:
[----:B------:R-:W-:Y:S01]  /*10c00*/  IMAD.MOV.U32 R0, RZ, RZ, 0x7f ;  /* 0x0000007fff007424 */ /* 0x000fe200078e00ff */
[----:B------:R-:W-:-:S04]  /*10c10*/  ISETP.GT.U32.AND P0, PT, R4, 0x7f800000, PT ;  /* 0x7f8000000400780c */ /* 0x000fc80003f04070 */
[----:B------:R-:W-:-:S09]  /*10c20*/  SEL R0, R0, 0x7c, P0 ;  /* 0x0000007c00007807 */ /* 0x000fd20000000000 */
.L_x_17973:
[----:B------:R-:W-:Y:S05]  /*10c30*/  BSYNC.RECONVERGENT B0 ;  /* 0x0000000000007941 */ /* 0x000fea0003800200 */
.L_x_17971:
[----:B------:R-:W-:-:S04]  /*10c40*/  SHF.R.U32.HI R3, RZ, 0x18, R3 ;  /* 0x00000018ff037819 */ /* 0x000fc80000011603 */
[----:B------:R-:W-:-:S05]  /*10c50*/  LOP3.LUT R3, R0, 0x80, R3, 0xf8, !PT ;  /* 0x0000008000037812 */ /* 0x000fca00078ef803 */
[----:B------:R-:W-:Y:S01]  /*10c60*/  STG.E.U8 desc[UR36][R16.64], R3 ;  /* 0x0000000310007986 */ /* 0x000fe2000c101124 */
[----:B------:R-:W-:Y:S05]  /*10c70*/  EXIT ;  /* 0x000000000000794d */ /* 0x000fea0003800000 */
.L_x_17965:
[----:B------:R-:W0:Y:S02]  /*10c80*/  I2F.S64 R0, R2 ;  /* 0x0000000200007312 */ /* 0x000e240000301400 */
[----:B0-----:R-:W-:-:S05]  /*10c90*/  F2FP.BF16.F32.PACK_AB R0, RZ, R0 ;  /* 0x00000000ff00723e */ /* 0x001fca00000010ff */
[----:B------:R-:W-:Y:S01]  /*10ca0*/  STG.E.U16 desc[UR36][R16.64], R0 ;  /* 0x0000000010007986 */ /* 0x000fe2000c101524 */
[----:B------:R-:W-:Y:S05]  /*10cb0*/  EXIT ;  /* 0x000000000000794d */ /* 0x000fea0003800000 */
        .weak           $__internal_0_$__cuda_sm20_rem_s64
        .type           $__internal_0_$__cuda_sm20_rem_s64,@function
        .size           $__internal_0_$__cuda_sm20_rem_s64,(.L_x_54652 - $__internal_0_$__cuda_sm20_rem_s64)
$__internal_0_$__cuda_sm20_rem_s64:
[-C--:B------:R-:W-:Y:S02]  /*10cc0*/  IADD3 R3, P1, PT, RZ, -R8.reuse, RZ ;  /* 0x80000008ff037210 */ /* 0x080fe40007f3e0ff */
[----:B------:R-:W-:Y:S02]  /*10cd0*/  ISETP.GE.AND P0, PT, R9, RZ, PT ;  /* 0x000000ff0900720c */ /* 0x000fe40003f06270 */
[-C--:B------:R-:W-:Y:S02]  /*10ce0*/  IADD3.X R4, PT, PT, RZ, ~R9.reuse, RZ, P1, !PT ;  /* 0x80000009ff047210 */ /* 0x080fe40000ffe4ff */
[----:B------:R-:W-:Y:S02]  /*10cf0*/  SEL R2, R3, R8, !P0 ;  /* 0x0000000803027207 */ /* 0x000fe40004000000 */
[----:B------:R-:W-:-:S04]  /*10d00*/  SEL R3, R4, R9, !P0 ;  /* 0x0000000904037207 */ /* 0x000fc80004000000 */
[----:B------:R-:W0:Y:S08]  /*10d10*/  I2F.U64.RP R12, R2 ;  /* 0x00000002000c7312 */ /* 0x000e300000309000 */
[----:B0-----:R-:W0:Y:S02]  /*10d20*/  MUFU.RCP R12, R12 ;  /* 0x0000000c000c7308 */ /* 0x001e240000001000 */
[----:B0-----:R-:W-:-:S06]  /*10d30*/  VIADD R4, R12, 0x1ffffffe ;  /* 0x1ffffffe0c047836 */ /* 0x001fcc0000000000 */
[----:B------:R-:W0:Y:S02]  /*10d40*/  F2I.U64.TRUNC R4, R4 ;  /* 0x0000000400047311 */ /* 0x000e24000020d800 */
[----:B0-----:R-:W-:-:S04]  /*10d50*/  IMAD.WIDE.U32 R6, R4, R2, RZ ;  /* 0x0000000204067225 */ /* 0x001fc800078e00ff */
[----:B------:R-:W-:Y:S01]  /*10d60*/  IMAD R7, R4, R3, R7 ;  /* 0x0000000304077224 */ /* 0x000fe200078e0207 */
[----:B------:R-:W-:-:S03]  /*10d70*/  IADD3 R13, P0, PT, RZ, -R6, RZ ;  /* 0x80000006ff0d7210 */ /* 0x000fc60007f1e0ff */
[----:B------:R-:W-:Y:S02]  /*10d80*/  IMAD R7, R5, R2, R7 ;  /* 0x0000000205077224 */ /* 0x000fe400078e0207 */
[----:B------:R-:W-:-:S04]  /*10d90*/  IMAD.HI.U32 R6, R4, R13, RZ ;  /* 0x0000000d04067227 */ /* 0x000fc800078e00ff */
[----:B------:R-:W-:Y:S01]  /*10da0*/  IMAD.X R15, RZ, RZ, ~R7, P0 ;  /* 0x000000ffff0f7224 */ /* 0x000fe200000e0e07 */
[----:B------:R-:W-:-:S03]  /*10db0*/  MOV R7, R4 ;  /* 0x0000000400077202 */ /* 0x000fc60000000f00 */
[-C--:B------:R-:W-:Y:S02]  /*10dc0*/  IMAD R21, R5, R15.reuse, RZ ;  /* 0x0000000f05157224 */ /* 0x080fe400078e02ff */
[----:B------:R-:W-:-:S04]  /*10dd0*/  IMAD.WIDE.U32 R6, P0, R4, R15, R6 ;  /* 0x0000000f04067225 */ /* 0x000fc80007800006 */
[----:B------:R-:W-:-:S04]  /*10de0*/  IMAD.HI.U32 R6, P1, R5, R13, R6 ;  /* 0x0000000d05067227 */ /* 0x000fc80007820006 */
[----:B------:R-:W-:Y:S01]  /*10df0*/  IMAD.HI.U32 R13, R5, R15, RZ ;  /* 0x0000000f050d7227 */ /* 0x000fe200078e00ff */
[----:B------:R-:W-:-:S03]  /*10e00*/  IADD3 R7, P2, PT, R21, R6, RZ ;  /* 0x0000000615077210 */ /* 0x000fc60007f5e0ff */
[----:B------:R-:W-:Y:S02]  /*10e10*/  IMAD.X R13, R13, 0x1, R5, P0 ;  /* 0x000000010d0d7824 */ /* 0x000fe400000e0605 */
[----:B------:R-:W-:-:S03]  /*10e20*/  IMAD.WIDE.U32 R4, R7, R2, RZ ;  /* 0x0000000207047225 */ /* 0x000fc600078e00ff */
[----:B------:R-:W-:Y:S01]  /*10e30*/  IADD3.X R13, PT, PT, RZ, RZ, R13, P2, P1 ;  /* 0x000000ffff0d7210 */ /* 0x000fe200017e240d */
[----:B------:R-:W-:Y:S01]  /*10e40*/  IMAD R5, R7, R3, R5 ;  /* 0x0000000307057224 */ /* 0x000fe200078e0205 */
[----:B------:R-:W-:Y:S02]  /*10e50*/  IADD3 R15, P0, PT, RZ, -R4, RZ ;  /* 0x80000004ff0f7210 */ /* 0x000fe40007f1e0ff */
[----:B------:R-:W-:Y:S01]  /*10e60*/  ISETP.GE.AND P1, PT, R11, RZ, PT ;  /* 0x000000ff0b00720c */ /* 0x000fe20003f26270 */
[----:B------:R-:W-:Y:S02]  /*10e70*/  IMAD R5, R13, R2, R5 ;  /* 0x000000020d057224 */ /* 0x000fe400078e0205 */
[----:B------:R-:W-:-:S04]  /*10e80*/  IMAD.HI.U32 R6, R7, R15, RZ ;  /* 0x0000000f07067227 */ /* 0x000fc800078e00ff */
[----:B------:R-:W-:Y:S01]  /*10e90*/  IMAD.X R4, RZ, RZ, ~R5, P0 ;  /* 0x000000ffff047224 */ /* 0x000fe200000e0e05 */
[----:B------:R-:W-:-:S03]  /*10ea0*/  IADD3 R5, P4, PT, RZ, -R10, RZ ;  /* 0x8000000aff057210 */ /* 0x000fc60007f9e0ff */
[----:B------:R-:W-:-:S04]  /*10eb0*/  IMAD.WIDE.U32 R6, P0, R7, R4, R6 ;  /* 0x0000000407067225 */ /* 0x000fc80007800006 */
[----:B------:R-:W-:Y:S01]  /*10ec0*/  IMAD.HI.U32 R6, P2, R13, R15, R6 ;  /* 0x0000000f0d067227 */ /* 0x000fe20007840006 */
[----:B------:R-:W-:Y:S02]  /*10ed0*/  SEL R7, R5, R10, !P1 ;  /* 0x0000000a05077207 */ /* 0x000fe40004800000 */
[-C--:B------:R-:W-:Y:S01]  /*10ee0*/  IADD3.X R10, PT, PT, RZ, ~R11.reuse, RZ, P4, !PT ;  /* 0x8000000bff0a7210 */ /* 0x080fe200027fe4ff */
[CC--:B------:R-:W-:Y:S02]  /*10ef0*/  IMAD R15, R13.reuse, R4.reuse, RZ ;  /* 0x000000040d0f7224 */ /* 0x0c0fe400078e02ff */
[----:B------:R-:W-:Y:S01]  /*10f00*/  IMAD.HI.U32 R4, R13, R4, RZ ;  /* 0x000000040d047227 */ /* 0x000fe200078e00ff */
[----:B------:R-:W-:Y:S02]  /*10f10*/  SEL R11, R10, R11, !P1 ;  /* 0x0000000b0a0b7207 */ /* 0x000fe40004800000 */
[----:B------:R-:W-:Y:S01]  /*10f20*/  IADD3 R6, P3, PT, R15, R6, RZ ;  /* 0x000000060f067210 */ /* 0x000fe20007f7e0ff */
[----:B------:R-:W-:-:S02]  /*10f30*/  IMAD.X R13, R4, 0x1, R13, P0 ;  /* 0x00000001040d7824 */ /* 0x000fc400000e060d */
[----:B------:R-:W-:Y:S02]  /*10f40*/  IMAD.MOV.U32 R5, RZ, RZ, RZ ;  /* 0x000000ffff057224 */ /* 0x000fe400078e00ff */
[----:B------:R-:W-:Y:S01]  /*10f50*/  IMAD.HI.U32 R4, R6, R7, RZ ;  /* 0x0000000706047227 */ /* 0x000fe200078e00ff */
[----:B------:R-:W-:-:S03]  /*10f60*/  IADD3.X R10, PT, PT, RZ, RZ, R13, P3, P2 ;  /* 0x000000ffff0a7210 */ /* 0x000fc60001fe440d */
[----:B------:R-:W-:-:S04]  /*10f70*/  IMAD.WIDE.U32 R4, R6, R11, R4 ;  /* 0x0000000b06047225 */ /* 0x000fc800078e0004 */
[C---:B------:R-:W-:Y:S02]  /*10f80*/  IMAD R13, R10.reuse, R11, RZ ;  /* 0x0000000b0a0d7224 */ /* 0x040fe400078e02ff */
[----:B------:R-:W-:-:S04]  /*10f90*/  IMAD.HI.U32 R4, P0, R10, R7, R4 ;  /* 0x000000070a047227 */ /* 0x000fc80007800004 */
[----:B------:R-:W-:Y:S01]  /*10fa0*/  IMAD.HI.U32 R6, R10, R11, RZ ;  /* 0x0000000b0a067227 */ /* 0x000fe200078e00ff */
[----:B------:R-:W-:-:S04]  /*10fb0*/  IADD3 R13, P2, PT, R13, R4, RZ ;  /* 0x000000040d0d7210 */ /* 0x000fc80007f5e0ff */
[----:B------:R-:W-:Y:S01]  /*10fc0*/  IADD3.X R6, PT, PT, R6, RZ, RZ, P0, !PT ;  /* 0x000000ff06067210 */ /* 0x000fe200007fe4ff */
[----:B------:R-:W-:-:S04]  /*10fd0*/  IMAD.WIDE.U32 R4, R13, R2, RZ ;  /* 0x000000020d047225 */ /* 0x000fc800078e00ff */
[----:B------:R-:W-:Y:S02]  /*10fe0*/  IMAD.X R15, RZ, RZ, R6, P2 ;  /* 0x000000ffff0f7224 */ /* 0x000fe400010e0606 */
[----:B------:R-:W-:Y:S01]  /*10ff0*/  IMAD R13, R13, R3, R5 ;  /* 0x000000030d0d7224 */ /* 0x000fe200078e0205 */
[----:B------:R-:W-:-:S03]  /*11000*/  IADD3 R5, P2, PT, -R4, R7, RZ ;  /* 0x0000000704057210 */ /* 0x000fc60007f5e1ff */
[-C--:B------:R-:W-:Y:S01]  /*11010*/  IMAD R4, R15, R2.reuse, R13 ;  /* 0x000000020f047224 */ /* 0x080fe200078e020d */
[----:B------:R-:W-:-:S03]  /*11020*/  ISETP.GE.U32.AND P0, PT, R5, R2, PT ;  /* 0x000000020500720c */ /* 0x000fc60003f06070 */
[----:B------:R-:W-:Y:S01]  /*11030*/  IMAD.X R13, R11, 0x1, ~R4, P2 ;  /* 0x000000010b0d7824 */ /* 0x000fe200010e0e04 */
[----:B------:R-:W-:-:S04]  /*11040*/  IADD3 R7, P2, PT, R5, -R2, RZ ;  /* 0x8000000205077210 */ /* 0x000fc80007f5e0ff */
[CC--:B------:R-:W-:Y:S02]  /*11050*/  ISETP.GE.U32.AND.EX P0, PT, R13.reuse, R3.reuse, PT, P0 ;  /* 0x000000030d00720c */ /* 0x0c0fe40003f06100 */
[----:B------:R-:W-:Y:S02]  /*11060*/  IADD3.X R11, PT, PT, R13, ~R3, RZ, P2, !PT ;  /* 0x800000030d0b7210 */ /* 0x000fe400017fe4ff */
[----:B------:R-:W-:Y:S02]  /*11070*/  SEL R7, R7, R5, P0 ;  /* 0x0000000507077207 */ /* 0x000fe40000000000 */
[----:B------:R-:W-:Y:S02]  /*11080*/  SEL R11, R11, R13, P0 ;  /* 0x0000000d0b0b7207 */ /* 0x000fe40000000000 */
[CC--:B------:R-:W-:Y:S02]  /*11090*/  ISETP.GE.U32.AND P0, PT, R7.reuse, R2.reuse, PT ;  /* 0x000000020700720c */ /* 0x0c0fe40003f06070 */
[----:B------:R-:W-:-:S02]  /*110a0*/  IADD3 R4, P2, PT, R7, -R2, RZ ;  /* 0x8000000207047210 */ /* 0x000fc40007f5e0ff */
[----:B------:R-:W-:-:S03]  /*110b0*/  ISETP.GE.U32.AND.EX P0, PT, R11, R3, PT, P0 ;  /* 0x000000030b00720c */ /* 0x000fc60003f06100 */
[----:B------:R-:W-:Y:S01]  /*110c0*/  IMAD.X R5, R11, 0x1, ~R3, P2 ;  /* 0x000000010b057824 */ /* 0x000fe200010e0e03 */
[----:B------:R-:W-:-:S04]  /*110d0*/  SEL R4, R4, R7, P0 ;  /* 0x0000000704047207 */ /* 0x000fc80000000000 */
[----:B------:R-:W-:Y:S02]  /*110e0*/  SEL R5, R5, R11, P0 ;  /* 0x0000000b05057207 */ /* 0x000fe40000000000 */
[-C--:B------:R-:W-:Y:S02]  /*110f0*/  IADD3 R3, P2, PT, RZ, -R4.reuse, RZ ;  /* 0x80000004ff037210 */ /* 0x080fe40007f5e0ff */
[----:B------:R-:W-:Y:S02]  /*11100*/  ISETP.NE.U32.AND P0, PT, R8, RZ, PT ;  /* 0x000000ff0800720c */ /* 0x000fe40003f05070 */
[----:B------:R-:W-:Y:S01]  /*11110*/  SEL R4, R3, R4, !P1 ;  /* 0x0000000403047207 */ /* 0x000fe20004800000 */
[----:B------:R-:W-:Y:S01]  /*11120*/  IMAD.X R2, RZ, RZ, ~R5, P2 ;  /* 0x000000ffff027224 */ /* 0x000fe200010e0e05 */
[----:B------:R-:W-:Y:S01]  /*11130*/  ISETP.NE.AND.EX P0, PT, R9, RZ, PT, P0 ;  /* 0x000000ff0900720c */ /* 0x000fe20003f05300 */
[----:B------:R-:W-:-:S03]  /*11140*/  IMAD.MOV.U32 R3, RZ, RZ, 0x0 ;  /* 0x00000000ff037424 */ /* 0x000fc600078e00ff */
[----:B------:R-:W-:Y:S02]  /*11150*/  SEL R5, R2, R5, !P1 ;  /* 0x0000000502057207 */ /* 0x000fe40004800000 */
[----:B------:R-:W-:Y:S02]  /*11160*/  MOV R2, R0 ;  /* 0x0000000000027202 */ /* 0x000fe40000000f00 */
[----:B------:R-:W-:Y:S02]  /*11170*/  SEL R4, R4, 0xffffffff, P0 ;  /* 0xffffffff04047807 */ /* 0x000fe40000000000 */
[----:B------:R-:W-:Y:S01]  /*11180*/  SEL R5, R5, 0xffffffff, P0 ;  /* 0xffffffff05057807 */ /* 0x000fe20000000000 */
[----:B------:R-:W-:Y:S06]  /*11190*/  RET.REL.NODEC R2 `(_ZN2at6native18elementwise_kernelILi128ELi4EZNS0_15gpu_kernel_implINS0_13BinaryFunctorIlllZZZNS0_16fmod_kernel_cudaERNS_18TensorIteratorBaseEENKUlvE_clEvENKUlvE2_clEvEUlllE_EEEEvS5_RKT_EUliE_EEviT1_) ;  /* 0xfffffeec02987950 */ /* 0x000fec0003c3ffff */
.L_x_17974:
        /* <DEDUP_REMOVED lines=14> */
.L_x_54652:


//--------------------- .text._ZN2at6native27unrolled_elementwise_kernelINS0_13BinaryFunctorIlllZZZNS0_16fmod_kernel_cudaERNS_18TensorIteratorBaseEENKUlvE_clEvENKUlvE2_clEvEUlllE_EESt5arrayIPcLm3EELi4E23TrivialOffsetCalculatorILi2EjESC_ILi1EjENS0_6memory12LoadWithCastILi2EEENSF_13StoreWithCastILi1EEEEEviT_T0_T2_T3_T4_T5_ --------------------------
	.section	.text._ZN2at6native27unrolled_elementwise_kernelINS0_13BinaryFunctorIlllZZZNS0_16fmod_kernel_cudaERNS_18TensorIteratorBaseEENKUlvE_clEvENKUlvE2_clEvEUlllE_EESt5arrayIPcLm3EELi4E23TrivialOffsetCalculatorILi2EjESC_ILi1EjENS0_6memory12LoadWithCastILi2EEENSF_13StoreWithCastILi1EEEEEviT_T0_T2_T3_T4_T5_,"ax",@progbits
	.align	128
        .global         _ZN2at6native27unrolled_elementwise_kernelINS0_13BinaryFunctorIlllZZZNS0_16fmod_kernel_cudaERNS_18TensorIteratorBaseEENKUlvE_clEvENKUlvE2_clEvEUlllE_EESt5arrayIPcLm3EELi4E23TrivialOffsetCalculatorILi2EjESC_ILi1EjENS0_6memory12LoadWithCastILi2EEENSF_13StoreWithCastILi1EEEEEviT_T0_T2_T3_T4_T5_
        .type           _ZN2at6native27unrolled_elementwise_kernelINS0_13BinaryFunctorIlllZZZNS0_16fmod_kernel_cudaERNS_18TensorIteratorBaseEENKUlvE_clEvENKUlvE2_clEvEUlllE_EESt5arrayIPcLm3EELi4E23TrivialOffsetCalculatorILi2EjESC_ILi1EjENS0_6memory12LoadWithCastILi2EEENSF_13StoreWithCastILi1EEEEEviT_T0_T2_T3_T4_T5_,@function
        .size           _ZN2at6native27unrolled_elementwise_kernelINS0_13BinaryFunctorIlllZZZNS0_16fmod_kernel_cudaERNS_18TensorIteratorBaseEENKUlvE_clEvENKUlvE2_clEvEUlllE_EESt5arrayIPcLm3EELi4E23TrivialOffsetCalculatorILi2EjESC_ILi1EjENS0_6memory12LoadWithCastILi2EEENSF_13StoreWithCastILi1EEEEEviT_T0_T2_T3_T4_T5_,(.L_x_54653 - _ZN2at6native27unrolled_elementwise_kernelINS0_13BinaryFunctorIlllZZZNS0_16fmod_kernel_cudaERNS_18TensorIteratorBaseEENKUlvE_clEvENKUlvE2_clEvEUlllE_EESt5arrayIPcLm3EELi4E23TrivialOffsetCalculatorILi2EjESC_ILi1EjENS0_6memory12LoadWithCastILi2EEENSF_13StoreWithCastILi1EEEEEviT_T0_T2_T3_T4_T5_)
        .other          _ZN2at6native27unrolled_elementwise_kernelINS0_13BinaryFunctorIlllZZZNS0_16fmod_kernel_cudaERNS_18TensorIteratorBaseEENKUlvE_clEvENKUlvE2_clEvEUlllE_EESt5arrayIPcLm3EELi4E23TrivialOffsetCalculatorILi2EjESC_ILi1EjENS0_6memory12LoadWithCastILi2EEENSF_13StoreWithCastILi1EEEEEviT_T0_T2_T3_T4_T5_,@"STO_CUDA_ENTRY STV_DEFAULT"
_ZN2at6native27unrolled_elementwise_kernelINS0_13BinaryFunctorIlllZZZNS0_16fmod_kernel_cudaERNS_18TensorIteratorBaseEENKUlvE_clEvENKUlvE2_clEvEUlllE_EESt5arrayIPcLm3EELi4E23TrivialOffsetCalculatorILi2EjESC_ILi1EjENS0_6memory12LoadWithCastILi2EEENSF_13StoreWithCastILi1EEEEEviT_T0_T2_T3_T4_T5_:
.text._ZN2at6native27unrolled_elementwise_kernelINS0_13BinaryFunctorIlllZZZNS0_16fmod_kernel_cudaERNS_18TensorIteratorBaseEENKUlvE_clEvENKUlvE2_clEvEUlllE_EESt5arrayIPcLm3EELi4E23TrivialOffsetCalculatorILi2EjESC_ILi1EjENS0_6memory12LoadWithCastILi2EEENSF_13StoreWithCastILi1EEEEEviT_T0_T2_T3_T4_T5_:
        /* <DEDUP_REMOVED lines=34> */
.L_x_17980:
[----:B------:R1:W5:Y:S01]  /*0220*/  LDG.E.U8 R36, desc[UR36][R4.64] ;  /* 0x0000002404247981 */ /* 0x000362000c1e1100 */
[----:B------:R-:W-:Y:S01]  /*0230*/  IMAD.MOV.U32 R37, RZ, RZ, RZ ;  /* 0x000000ffff257224 */ /* 0x000fe200078e00ff */
[----:B------:R-:W-:Y:S06]  /*0240*/  BRA `(.L_x_17982) ;  /* 0x0000000c00447947 */ /* 0x000fec0003800000 */
.L_x_17979:
        /* <DEDUP_REMOVED lines=8> */
.L_x_17984:
[----:B------:R-:W2:Y:S02]  /*02d0*/  LDG.E R36, desc[UR36][R4.64] ;  /* 0x0000002404247981 */ /* 0x000ea4000c1e1900 */
[----:B--2---:R-:W-:Y:S01]  /*02e0*/  SHF.R.S32.HI R37, RZ, 0x1f, R36 ;  /* 0x0000001fff257819 */ /* 0x004fe20000011424 */
[----:B------:R-:W-:Y:S06]  /*02f0*/  BRA `(.L_x_17982) ;  /* 0x0000000c00187947 */ /* 0x000fec0003800000 */
.L_x_17983:
[----:B------:R-:W2:Y:S02]  /*0300*/  LDG.E.S16 R36, desc[UR36][R4.64] ;  /* 0x0000002404247981 */ /* 0x000ea4000c1e1700 */
[----:B--2---:R-:W-:Y:S01]  /*0310*/  SHF.R.S32.HI R37, RZ, 0x1f, R36 ;  /* 0x0000001fff257819 */ /* 0x004fe20000011424 */
[----:B------:R-:W-:Y:S06]  /*0320*/  BRA `(.L_x_17982) ;  /* 0x0000000c000c7947 */ /* 0x000fec0003800000 */
.L_x_17978:
        /* <DEDUP_REMOVED lines=9> */
.L_x_17986:
[----:B------:R-:W2:Y:S02]  /*03c0*/  LDG.E.U16 R4, desc[UR36][R4.64] ;  /* 0x0000002404047981 */ /* 0x000ea4000c1e1500 */
[----:B--2---:R-:W-:-:S06]  /*03d0*/  HADD2.F32 R36, -RZ, R4.H0_H0 ;  /* 0x20000004ff247230 */ /* 0x004fcc0000004100 */
[----:B------:R-:W0:Y:S01]  /*03e0*/  F2I.S64.TRUNC R36, R36 ;  /* 0x0000002400247311 */ /* 0x000e22000020d900 */
[----:B------:R-:W-:Y:S05]  /*03f0*/  BRA `(.L_x_17982) ;  /* 0x0000000800d87947 */ /* 0x000fea0003800000 */
.L_x_17985:
        /* <DEDUP_REMOVED lines=9> */
.L_x_17988:
[----:B------:R-:W2:Y:S02]  /*0490*/  LDG.E.U16 R4, desc[UR36][R4.64] ;  /* 0x0000002404047981 */ /* 0x000ea4000c1e1500 */
[----:B--2---:R-:W-:-:S06]  /*04a0*/  HADD2.F32 R36, -RZ, R4.H0_H0 ;  /* 0x20000004ff247230 */ /* 0x004fcc0000004100 */
[----:B------:R-:W4:Y:S01]  /*04b0*/  F2I.S64.TRUNC R36, R36 ;  /* 0x0000002400247311 */ /* 0x000f22000020d900 */
[----:B------:R-:W-:Y:S05]  /*04c0*/  BRA `(.L_x_17982) ;  /* 0x0000000800a47947 */ /* 0x000fea0003800000 */
.L_x_17987:
[----:B------:R-:W2:Y:S02]  /*04d0*/  LDG.E.64 R4, desc[UR36][R4.64] ;  /* 0x0000002404047981 */ /* 0x000ea4000c1e1b00 */
[----:B--2---:R2:W3:Y:S01]  /*04e0*/  F2I.S64.F64.TRUNC R36, R4 ;  /* 0x0000000400247311 */ /* 0x0044e2000030d900 */
[----:B------:R-:W-:Y:S05]  /*04f0*/  BRA `(.L_x_17982) ;  /* 0x0000000800987947 */ /* 0x000fea0003800000 */
.L_x_17977:
        /* <DEDUP_REMOVED lines=13> */
.L_x_17991:
[----:B------:R-:W2:Y:S02]  /*05d0*/  LDG.E.64 R4, desc[UR36][R4.64] ;  /* 0x0000002404047981 */ /* 0x000ea4000c1e1b00 */
[----:B--2---:R0:W1:Y:S01]  /*05e0*/  F2I.S64.F64.TRUNC R36, R4 ;  /* 0x0000000400247311 */ /* 0x004062000030d900 */
[----:B------:R-:W-:Y:S05]  /*05f0*/  BRA `(.L_x_17982) ;  /* 0x0000000800587947 */ /* 0x000fea0003800000 */
.L_x_17990:
        /* <DEDUP_REMOVED lines=26> */
.L_x_17993:
        /* <DEDUP_REMOVED lines=12> */
[----:B------:R0:W1:Y:S01]  /*0860*/  F2I.S64.TRUNC R36, R0 ;  /* 0x0000000000247311 */ /* 0x000062000020d900 */
[----:B------:R-:W-:Y:S05]  /*0870*/  BRA `(.L_x_17982) ;  /* 0x0000000400b87947 */ /* 0x000fea0003800000 */
.L_x_17992:
[----:B------:R-:W2:Y:S02]  /*0880*/  LDG.E.U16 R36, desc[UR36][R4.64] ;  /* 0x0000002404247981 */ /* 0x000ea4000c1e1500 */
[----:B--2---:R-:W-:-:S06]  /*0890*/  IMAD.U32 R36, R36, 0x10000, RZ ;  /* 0x0001000024247824 */ /* 0x004fcc00078e00ff */
[----:B------:R-:W0:Y:S01]  /*08a0*/  F2I.S64.TRUNC R36, R36 ;  /* 0x0000002400247311 */ /* 0x000e22000020d900 */
[----:B------:R-:W-:Y:S05]  /*08b0*/  BRA `(.L_x_17982) ;  /* 0x0000000400a87947 */ /* 0x000fea0003800000 */
.L_x_17989:
        /* <DEDUP_REMOVED lines=11> */
.L_x_17996:
        /* <DEDUP_REMOVED lines=21> */
.L_x_18000:
[----:B------:R-:W-:Y:S05]  /*0ac0*/  BSYNC.RECONVERGENT B1 ;  /* 0x0000000000017941 */ /* 0x000fea0003800200 */
.L_x_17999:
[----:B------:R-:W-:Y:S01]  /*0ad0*/  IMAD.SHL.U32 R0, R0, 0x100000, RZ ;  /* 0x0010000000007824 */ /* 0x000fe200078e00ff */
[----:B------:R-:W-:-:S04]  /*0ae0*/  LEA R3, R3, 0x3b800000, 0x17 ;  /* 0x3b80000003037811 */ /* 0x000fc800078eb8ff */
[----:B------:R-:W-:-:S07]  /*0af0*/  LOP3.LUT R36, R3, R0, R7, 0xfe, !PT ;  /* 0x0000000003247212 */ /* 0x000fce00078efe07 */
.L_x_17998:
[----:B------:R-:W-:Y:S05]  /*0b00*/  BSYNC.RECONVERGENT B0 ;  /* 0x0000000000007941 */ /* 0x000fea0003800200 */
.L_x_17997:
[----:B------:R-:W0:Y:S01]  /*0b10*/  F2I.S64.TRUNC R36, R36 ;  /* 0x0000002400247311 */ /* 0x000e22000020d900 */
[----:B------:R-:W-:Y:S05]  /*0b20*/  BRA `(.L_x_17982) ;  /* 0x00000004000c7947 */ /* 0x000fea0003800000 */
.L_x_17995:
        /* <DEDUP_REMOVED lines=21> */
.L_x_18004:
[----:B------:R-:W-:Y:S05]  /*0c80*/  BSYNC.RECONVERGENT B1 ;  /* 0x0000000000017941 */ /* 0x000fea0003800200 */
.L_x_18003:
[----:B------:R-:W-:Y:S01]  /*0c90*/  IMAD.SHL.U32 R0, R0, 0x200000, RZ ;  /* 0x0020000000007824 */ /* 0x000fe200078e00ff */
[----:B------:R-:W-:-:S04]  /*0ca0*/  LEA R3, R3, 0x37800000, 0x17 ;  /* 0x3780000003037811 */ /* 0x000fc800078eb8ff */
[----:B------:R-:W-:-:S07]  /*0cb0*/  LOP3.LUT R36, R3, R0, R7, 0xfe, !PT ;  /* 0x0000000003247212 */ /* 0x000fce00078efe07 */
.L_x_18002:
[----:B------:R-:W-:Y:S05]  /*0cc0*/  BSYNC.RECONVERGENT B0 ;  /* 0x0000000000007941 */ /* 0x000fea0003800200 */
.L_x_18001:
[----:B------:R-:W0:Y:S01]  /*0cd0*/  F2I.S64.TRUNC R36, R36 ;  /* 0x0000002400247311 */ /* 0x000e22000020d900 */
[----:B------:R-:W-:Y:S05]  /*0ce0*/  BRA `(.L_x_17982) ;  /* 0x00000000009c7947 */ /* 0x000fea0003800000 */
.L_x_17994:
[----:B------:R-:W-:-:S09]  /*0cf0*/  UISETP.NE.AND UP0, UPT, UR4, 0x1c, UPT ;  /* 0x0000001c0400788c */ /* 0x000fd2000bf05270 */
[----:B------:R-:W-:Y:S05]  /*0d00*/  BRA.U !UP0, `(.L_x_18005) ;  /* 0x00000001088c7547 */ /* 0x000fea000b800000 */
[----:B------:R-:W-:-:S09]  /*0d10*/  UISETP.NE.AND UP0, UPT, UR4, 0x1d, UPT ;  /* 0x0000001d0400788c */ /* 0x000fd2000bf05270 */
[----:B------:R-:W-:Y:S05]  /*0d20*/  BRA.U !UP0, `(.L_x_18006) ;  /* 0x00000001087c7547 */ /* 0x000fea000b800000 */
[----:B------:R-:W-:-:S09]  /*0d30*/  UISETP.NE.AND UP0, UPT, UR4, 0x2c, UPT ;  /* 0x0000002c0400788c */ /* 0x000fd2000bf05270 */
[----:B------:R-:W-:Y:S05]  /*0d40*/  BRA.U !UP0, `(.L_x_18007) ;  /* 0x0000000108487547 */ /* 0x000fea000b800000 */
.L_x_17981:
        /* <DEDUP_REMOVED lines=16> */
.L_x_18008:
[----:B------:R-:W-:Y:S01]  /*0e50*/  CS2R R36, SRZ ;  /* 0x0000000000247805 */ /* 0x000fe2000001ff00 */
[----:B------:R-:W-:Y:S06]  /*0e60*/  BRA `(.L_x_17982) ;  /* 0x00000000003c7947 */ /* 0x000fec0003800000 */
.L_x_18007:
        /* <DEDUP_REMOVED lines=8> */
.L_x_18010:
[----:B------:R-:W-:Y:S05]  /*0ef0*/  BSYNC.RECONVERGENT B0 ;  /* 0x0000000000007941 */ /* 0x000fea0003800200 */
.L_x_18009:
[----:B------:R-:W0:Y:S01]  /*0f00*/  F2I.S64.TRUNC R36, R36 ;  /* 0x0000002400247311 */ /* 0x000e22000020d900 */
[----:B------:R-:W-:Y:S05]  /*0f10*/  BRA `(.L_x_17982) ;  /* 0x0000000000107947 */ /* 0x000fea0003800000 */
.L_x_18006:
[----:B------:R0:W5:Y:S01]  /*0f20*/  LDG.E.64 R36, desc[UR36][R4.64] ;  /* 0x0000002404247981 */ /* 0x000162000c1e1b00 */
[----:B------:R-:W-:Y:S05]  /*0f30*/  BRA `(.L_x_17982) ;  /* 0x0000000000087947 */ /* 0x000fea0003800000 */
.L_x_18005:
[----:B------:R0:W5:Y:S01]  /*0f40*/  LDG.E R36, desc[UR36][R4.64] ;  /* 0x0000002404247981 */ /* 0x000162000c1e1900 */
[----:B------:R-:W-:-:S07]  /*0f50*/  IMAD.MOV.U32 R37, RZ, RZ, RZ ;  /* 0x000000ffff257224 */ /* 0x000fce00078e00ff */
.L_x_17982:
[----:B012---:R-:W0:Y:S01]  /*0f60*/  LDC.64 R4, c[0x0][0x398] ;  /* 0x0000e600ff047b82 */ /* 0x007e220000000a00 */
        /* <DEDUP_REMOVED lines=18> */
.L_x_18014:
[----:B------:R0:W5:Y:S01]  /*1090*/  LDG.E.U8 R30, desc[UR36][R4.64] ;  /* 0x00000024041e7981 */ /* 0x000162000c1e1100 */
[----:B------:R-:W-:Y:S01]  /*10a0*/  IMAD.MOV.U32 R31, RZ, RZ, RZ ;  /* 0x000000ffff1f7224 */ /* 0x000fe200078e00ff */
[----:B------:R-:W-:Y:S06]  /*10b0*/  BRA `(.L_x_18016) ;  /* 0x0000000c00447947 */ /* 0x000fec0003800000 */
.L_x_18013:
        /* <DEDUP_REMOVED lines=8> */
.L_x_18018:
[----:B------:R-:W2:Y:S02]  /*1140*/  LDG.E R30, desc[UR36][R4.64] ;  /* 0x00000024041e7981 */ /* 0x000ea4000c1e1900 */
[----:B--2---:R-:W-:Y:S01]  /*1150*/  SHF.R.S32.HI R31, RZ, 0x1f, R30 ;  /* 0x0000001fff1f7819 */ /* 0x004fe2000001141e */
[----:B------:R-:W-:Y:S06]  /*1160*/  BRA `(.L_x_18016) ;  /* 0x0000000c00187947 */ /* 0x000fec0003800000 */
.L_x_18017:
[----:B------:R-:W2:Y:S02]  /*1170*/  LDG.E.S16 R30, desc[UR36][R4.64] ;  /* 0x00000024041e7981 */ /* 0x000ea4000c1e1700 */
[----:B--2---:R-:W-:Y:S01]  /*1180*/  SHF.R.S32.HI R31, RZ, 0x1f, R30 ;  /* 0x0000001fff1f7819 */ /* 0x004fe2000001141e */
[----:B------:R-:W-:Y:S06]  /*1190*/  BRA `(.L_x_18016) ;  /* 0x0000000c000c7947 */ /* 0x000fec0003800000 */
.L_x_18012:
        /* <DEDUP_REMOVED lines=9> */
.L_x_18020:
[----:B------:R-:W2:Y:S02]  /*1230*/  LDG.E.U16 R4, desc[UR36][R4.64] ;  /* 0x0000002404047981 */ /* 0x000ea4000c1e1500 */
[----:B--2---:R-:W-:-:S06]  /*1240*/  HADD2.F32 R30, -RZ, R4.H0_H0 ;  /* 0x20000004ff1e7230 */ /* 0x004fcc0000004100 */
[----:B------:R-:W0:Y:S01]  /*1250*/  F2I.S64.TRUNC R30, R30 ;  /* 0x0000001e001e7311 */ /* 0x000e22000020d900 */
[----:B------:R-:W-:Y:S05]  /*1260*/  BRA `(.L_x_18016) ;  /* 0x0000000800d87947 */ /* 0x000fea0003800000 */
.L_x_18019:
        /* <DEDUP_REMOVED lines=9> */
.L_x_18022:
[----:B------:R-:W2:Y:S02]  /*1300*/  LDG.E.U16 R4, desc[UR36][R4.64] ;  /* 0x0000002404047981 */ /* 0x000ea4000c1e1500 */
[----:B--2---:R-:W-:-:S06]  /*1310*/  HADD2.F32 R30, -RZ, R4.H0_H0 ;  /* 0x20000004ff1e7230 */ /* 0x004fcc0000004100 */
[----:B------:R-:W0:Y:S01]  /*1320*/  F2I.S64.TRUNC R30, R30 ;  /* 0x0000001e001e7311 */ /* 0x000e22000020d900 */
[----:B------:R-:W-:Y:S05]  /*1330*/  BRA `(.L_x_18016) ;  /* 0x0000000800a47947 */ /* 0x000fea0003800000 */
.L_x_18021:
[----:B------:R-:W2:Y:S02]  /*1340*/  LDG.E.64 R4, desc[UR36][R4.64] ;  /* 0x0000002404047981 */ /* 0x000ea4000c1e1b00 */
[----:B--2---:R0:W1:Y:S01]  /*1350*/  F2I.S64.F64.TRUNC R30, R4 ;  /* 0x00000004001e7311 */ /* 0x004062000030d900 */
[----:B------:R-:W-:Y:S05]  /*1360*/  BRA `(.L_x_18016) ;  /* 0x0000000800987947 */ /* 0x000fea0003800000 */
.L_x_18011:
        /* <DEDUP_REMOVED lines=13> */
.L_x_18025:
[----:B------:R-:W2:Y:S02]  /*1440*/  LDG.E.64 R4, desc[UR36][R4.64] ;  /* 0x0000002404047981 */ /* 0x000ea4000c1e1b00 */
[----:B--2---:R0:W1:Y:S01]  /*1450*/  F2I.S64.F64.TRUNC R30, R4 ;  /* 0x00000004001e7311 */ /* 0x004062000030d900 */
[----:B------:R-:W-:Y:S05]  /*1460*/  BRA `(.L_x_18016) ;  /* 0x0000000800587947 */ /* 0x000fea0003800000 */
.L_x_18024:
        /* <DEDUP_REMOVED lines=26> */
.L_x_18027:
        /* <DEDUP_REMOVED lines=14> */
.L_x_18026:
[----:B------:R-:W2:Y:S02]  /*16f0*/  LDG.E.U16 R30, desc[UR36][R4.64] ;  /* 0x00000024041e7981 */ /* 0x000ea4000c1e1500 */
[----:B--2---:R-:W-:-:S06]  /*1700*/  IMAD.U32 R30, R30, 0x10000, RZ ;  /* 0x000100001e1e7824 */ /* 0x004fcc00078e00ff */
[----:B------:R-:W0:Y:S01]  /*1710*/  F2I.S64.TRUNC R30, R30 ;  /* 0x0000001e001e7311 */ /* 0x000e22000020d900 */
[----:B------:R-:W-:Y:S05]  /*1720*/  BRA `(.L_x_18016) ;  /* 0x0000000400a87947 */ /* 0x000fea0003800000 */
.L_x_18023:
        /* <DEDUP_REMOVED lines=11> */
.L_x_18030:
        /* <DEDUP_REMOVED lines=21> */
.L_x_18034:
[----:B------:R-:W-:Y:S05]  /*1930*/  BSYNC.RECONVERGENT B1 ;  /* 0x0000000000017941 */ /* 0x000fea0003800200 */
.L_x_18033:
[----:B------:R-:W-:Y:S01]  /*1940*/  IMAD.SHL.U32 R0, R0, 0x100000, RZ ;  /* 0x0010000000007824 */ /* 0x000fe200078e00ff */
[----:B------:R-:W-:-:S04]  /*1950*/  LEA R3, R3, 0x3b800000, 0x17 ;  /* 0x3b80000003037811 */ /* 0x000fc800078eb8ff */
[----:B------:R-:W-:-:S07]  /*1960*/  LOP3.LUT R30, R3, R0, R7, 0xfe, !PT ;  /* 0x00000000031e7212 */ /* 0x000fce00078efe07 */
.L_x_18032:
[----:B------:R-:W-:Y:S05]  /*1970*/  BSYNC.RECONVERGENT B0 ;  /* 0x0000000000007941 */ /* 0x000fea0003800200 */
.L_x_18031:
[----:B------:R-:W0:Y:S01]  /*1980*/  F2I.S64.TRUNC R30, R30 ;  /* 0x0000001e001e7311 */ /* 0x000e22000020d900 */
[----:B------:R-:W-:Y:S05]  /*1990*/  BRA `(.L_x_18016) ;  /* 0x00000004000c7947 */ /* 0x000fea0003800000 */
.L_x_18029:
        /* <DEDUP_REMOVED lines=21> */
.L_x_18038:
[----:B------:R-:W-:Y:S05]  /*1af0*/  BSYNC.RECONVERGENT B1 ;  /* 0x0000000000017941 */ /* 0x000fea0003800200 */
.L_x_18037:
[----:B------:R-:W-:Y:S01]  /*1b00*/  IMAD.SHL.U32 R0, R0, 0x200000, RZ ;  /* 0x0020000000007824 */ /* 0x000fe200078e00ff */
[----:B------:R-:W-:-:S04]  /*1b10*/  LEA R3, R3, 0x37800000, 0x17 ;  /* 0x3780000003037811 */ /* 0x000fc800078eb8ff */
[----:B------:R-:W-:-:S07]  /*1b20*/  LOP3.LUT R30, R3, R0, R7, 0xfe, !PT ;  /* 0x00000000031e7212 */ /* 0x000fce00078efe07 */
.L_x_18036:
[----:B------:R-:W-:Y:S05]  /*1b30*/  BSYNC.RECONVERGENT B0 ;  /* 0x0000000000007941 */ /* 0x000fea0003800200 */
.L_x_18035:
[----:B------:R-:W0:Y:S01]  /*1b40*/  F2I.S64.TRUNC R30, R30 ;  /* 0x0000001e001e7311 */ /* 0x000e22000020d900 */
[----:B------:R-:W-:Y:S05]  /*1b50*/  BRA `(.L_x_18016) ;  /* 0x00000000009c7947 */ /* 0x000fea0003800000 */
.L_x_18028:
[----:B------:R-:W-:-:S09]  /*1b60*/  UISETP.NE.AND UP0, UPT, UR4, 0x1c, UPT ;  /* 0x0000001c0400788c */ /* 0x000fd2000bf05270 */
[----:B------:R-:W-:Y:S05]  /*1b70*/  BRA.U !UP0, `(.L_x_18039) ;  /* 0x00000001088c7547 */ /* 0x000fea000b800000 */
[----:B------:R-:W-:-:S09]  /*1b80*/  UISETP.NE.AND UP0, UPT, UR4, 0x1d, UPT ;  /* 0x0000001d0400788c */ /* 0x000fd2000bf05270 */
[----:B------:R-:W-:Y:S05]  /*1b90*/  BRA.U !UP0, `(.L_x_18040) ;  /* 0x00000001087c7547 */ /* 0x000fea000b800000 */
[----:B------:R-:W-:-:S09]  /*1ba0*/  UISETP.NE.AND UP0, UPT, UR4, 0x2c, UPT ;  /* 0x0000002c0400788c */ /* 0x000fd2000bf05270 */
[----:B------:R-:W-:Y:S05]  /*1bb0*/  BRA.U !UP0, `(.L_x_18041) ;  /* 0x0000000108487547 */ /* 0x000fea000b800000 */
.L_x_18015:
        /* <DEDUP_REMOVED lines=15> */
[----:B--2--5:R-:W-:Y:S05]  /*1cb0*/  CALL.ABS.NOINC R14 ;  /* 0x000000000e007343 */ /* 0x024fea0003c00000 */
.L_x_18042:
[----:B------:R-:W-:Y:S01]  /*1cc0*/  CS2R R30, SRZ ;  /* 0x00000000001e7805 */ /* 0x000fe2000001ff00 */
[----:B------:R-:W-:Y:S06]  /*1cd0*/  BRA `(.L_x_18016) ;  /* 0x00000000003c7947 */ /* 0x000fec0003800000 */
.L_x_18041:
        /* <DEDUP_REMOVED lines=8> */
.L_x_18044:
[----:B------:R-:W-:Y:S05]  /*1d60*/  BSYNC.RECONVERGENT B0 ;  /* 0x0000000000007941 */ /* 0x000fea0003800200 */
.L_x_18043:
[----:B------:R-:W0:Y:S01]  /*1d70*/  F2I.S64.TRUNC R30, R30 ;  /* 0x0000001e001e7311 */ /* 0x000e22000020d900 */
[----:B------:R-:W-:Y:S05]  /*1d80*/  BRA `(.L_x_18016) ;  /* 0x0000000000107947 */ /* 0x000fea0003800000 */
.L_x_18040:
[----:B------:R0:W5:Y:S01]  /*1d90*/  LDG.E.64 R30, desc[UR36][R4.64] ;  /* 0x00000024041e7981 */ /* 0x000162000c1e1b00 */
[----:B------:R-:W-:Y:S05]  /*1da0*/  BRA `(.L_x_18016) ;  /* 0x0000000000087947 */ /* 0x000fea0003800000 */
.L_x_18039:
[----:B------:R0:W5:Y:S01]  /*1db0*/  LDG.E R30, desc[UR36][R4.64] ;  /* 0x00000024041e7981 */ /* 0x000162000c1e1900 */
[----:B------:R-:W-:-:S07]  /*1dc0*/  IMAD.MOV.U32 R31, RZ, RZ, RZ ;  /* 0x000000ffff1f7224 */ /* 0x000fce00078e00ff */
.L_x_18016:
[----:B------:R-:W-:-:S07]  /*1dd0*/  VIADD R33, R35, 0x80 ;  /* 0x0000008023217836 */ /* 0x000fce0000000000 */
.L_x_17976:
[----:B------:R-:W-:Y:S05]  /*1de0*/  BSYNC.RECONVERGENT B6 ;  /* 0x0000000000067941 */ /* 0x000fea0003800200 */
.L_x_17975:
[----:B------:R-:W-:Y:S01]  /*1df0*/  ISETP.GE.AND P0, PT, R33, R2, PT ;  /* 0x000000022100720c */ /* 0x000fe20003f06270 */
[----:B------:R-:W-:Y:S01]  /*1e00*/  BSSY.RECONVERGENT B6, `(.L_x_18045) ;  /* 0x00001d4000067945 */ /* 0x000fe20003800200 */
[----:B------:R-:W-:Y:S02]  /*1e10*/  CS2R R28, SRZ ;  /* 0x00000000001c7805 */ /* 0x000fe4000001ff00 */
[----:B------:R-:W-:-:S09]  /*1e20*/  CS2R R26, SRZ ;  /* 0x00000000001a7805 */ /* 0x000fd2000001ff00 */
[----:B------:R-:W-:Y:S05]  /*1e30*/  @P0 BRA `(.L_x_18046) ;  /* 0x0000001c00400947 */ /* 0x000fea0003800000 */
[----:B012---:R-:W0:Y:S01]  /*1e40*/  LDC.64 R4, c[0x0][0x390] ;  /* 0x0000e400ff047b82 */ /* 0x007e220000000a00 */
        /* <DEDUP_REMOVED lines=19> */
.L_x_18050:
[----:B------:R0:W5:Y:S01]  /*1f80*/  LDG.E.U8 R28, desc[UR36][R4.64] ;  /* 0x00000024041c7981 */ /* 0x000162000c1e1100 */
[----:B------:R-:W-:Y:S01]  /*1f90*/  IMAD.MOV.U32 R29, RZ, RZ, RZ ;  /* 0x000000ffff1d7224 */ /* 0x000fe200078e00ff */
[----:B------:R-:W-:Y:S06]  /*1fa0*/  BRA `(.L_x_18052) ;  /* 0x0000000c00447947 */ /* 0x000fec0003800000 */
.L_x_18049:
        /* <DEDUP_REMOVED lines=8> */
.L_x_18054:
[----:B------:R-:W2:Y:S02]  /*2030*/  LDG.E R28, desc[UR36][R4.64] ;  /* 0x00000024041c7981 */ /* 0x000ea4000c1e1900 */
[----:B--2---:R-:W-:Y:S01]  /*2040*/  SHF.R.S32.HI R29, RZ, 0x1f, R28 ;  /* 0x0000001fff1d7819 */ /* 0x004fe2000001141c */
[----:B------:R-:W-:Y:S06]  /*2050*/  BRA `(.L_x_18052) ;  /* 0x0000000c00187947 */ /* 0x000fec0003800000 */
.L_x_18053:
[----:B------:R-:W2:Y:S02]  /*2060*/  LDG.E.S16 R28, desc[UR36][R4.64] ;  /* 0x00000024041c7981 */ /* 0x000ea4000c1e1700 */
[----:B--2---:R-:W-:Y:S01]  /*2070*/  SHF.R.S32.HI R29, RZ, 0x1f, R28 ;  /* 0x0000001fff1d7819 */ /* 0x004fe2000001141c */
[----:B------:R-:W-:Y:S06]  /*2080*/  BRA `(.L_x_18052) ;  /* 0x0000000c000c7947 */ /* 0x000fec0003800000 */
.L_x_18048:
        /* <DEDUP_REMOVED lines=9> */
.L_x_18056:
[----:B------:R-:W2:Y:S02]  /*2120*/  LDG.E.U16 R4, desc[UR36][R4.64] ;  /* 0x0000002404047981 */ /* 0x000ea4000c1e1500 */
[----:B--2---:R-:W-:-:S06]  /*2130*/  HADD2.F32 R28, -RZ, R4.H0_H0 ;  /* 0x20000004ff1c7230 */ /* 0x004fcc0000004100 */
[----:B------:R-:W0:Y:S01]  /*2140*/  F2I.S64.TRUNC R28, R28 ;  /* 0x0000001c001c7311 */ /* 0x000e22000020d900 */
[----:B------:R-:W-:Y:S05]  /*2150*/  BRA `(.L_x_18052) ;  /* 0x0000000800d87947 */ /* 0x000fea0003800000 */
.L_x_18055:
        /* <DEDUP_REMOVED lines=9> */
.L_x_18058:
[----:B------:R-:W2:Y:S02]  /*21f0*/  LDG.E.U16 R4, desc[UR36][R4.64] ;  /* 0x0000002404047981 */ /* 0x000ea4000c1e1500 */
[----:B--2---:R-:W-:-:S06]  /*2200*/  HADD2.F32 R28, -RZ, R4.H0_H0 ;  /* 0x20000004ff1c7230 */ /* 0x004fcc0000004100 */
[----:B------:R-:W0:Y:S01]  /*2210*/  F2I.S64.TRUNC R28, R28 ;  /* 0x0000001c001c7311 */ /* 0x000e22000020d900 */
[----:B------:R-:W-:Y:S05]  /*2220*/  BRA `(.L_x_18052) ;  /* 0x0000000800a47947 */ /* 0x000fea0003800000 */
.L_x_18057:
[----:B------:R-:W2:Y:S02]  /*2230*/  LDG.E.64 R4, desc[UR36][R4.64] ;  /* 0x0000002404047981 */ /* 0x000ea4000c1e1b00 */
[----:B--2---:R0:W1:Y:S01]  /*2240*/  F2I.S64.F64.TRUNC R28, R4 ;  /* 0x00000004001c7311 */ /* 0x004062000030d900 */
[----:B------:R-:W-:Y:S05]  /*2250*/  BRA `(.L_x_18052) ;  /* 0x0000000800987947 */ /* 0x000fea0003800000 */
.L_x_18047:
        /* <DEDUP_REMOVED lines=13> */
.L_x_18061:
[----:B------:R-:W2:Y:S02]  /*2330*/  LDG.E.64 R4, desc[UR36][R4.64] ;  /* 0x0000002404047981 */ /* 0x000ea4000c1e1b00 */
[----:B--2---:R0:W1:Y:S01]  /*2340*/  F2I.S64.F64.TRUNC R28, R4 ;  /* 0x00000004001c7311 */ /* 0x004062000030d900 */
[----:B------:R-:W-:Y:S05]  /*2350*/  BRA `(.L_x_18052) ;  /* 0x0000000800587947 */ /* 0x000fea0003800000 */
.L_x_18060:
        /* <DEDUP_REMOVED lines=26> */
.L_x_18063:
        /* <DEDUP_REMOVED lines=12> */
[----:B------:R0:W1:Y:S01]  /*25c0*/  F2I.S64.TRUNC R28, R0 ;  /* 0x00000000001c7311 */ /* 0x000062000020d900 */
[----:B------:R-:W-:Y:S05]  /*25d0*/  BRA `(.L_x_18052) ;  /* 0x0000000400b87947 */ /* 0x000fea0003800000 */
.L_x_18062:
[----:B------:R-:W2:Y:S02]  /*25e0*/  LDG.E.U16 R28, desc[UR36][R4.64] ;  /* 0x00000024041c7981 */ /* 0x000ea4000c1e1500 */
[----:B--2---:R-:W-:-:S06]  /*25f0*/  IMAD.U32 R28, R28, 0x10000, RZ ;  /* 0x000100001c1c7824 */ /* 0x004fcc00078e00ff */
[----:B------:R-:W2:Y:S01]  /*2600*/  F2I.S64.TRUNC R28, R28 ;  /* 0x0000001c001c7311 */ /* 0x000ea2000020d900 */
[----:B------:R-:W-:Y:S05]  /*2610*/  BRA `(.L_x_18052) ;  /* 0x0000000400a87947 */ /* 0x000fea0003800000 */
.L_x_18059:
        /* <DEDUP_REMOVED lines=11> */
.L_x_18066:
        /* <DEDUP_REMOVED lines=21> */
.L_x_18070:
[----:B------:R-:W-:Y:S05]  /*2820*/  BSYNC.RECONVERGENT B1 ;  /* 0x0000000000017941 */ /* 0x000fea0003800200 */
.L_x_18069:
[----:B------:R-:W-:Y:S01]  /*2830*/  IMAD.SHL.U32 R0, R0, 0x100000, RZ ;  /* 0x0010000000007824 */ /* 0x000fe200078e00ff */
[----:B------:R-:W-:-:S04]  /*2840*/  LEA R3, R3, 0x3b800000, 0x17 ;  /* 0x3b80000003037811 */ /* 0x000fc800078eb8ff */
[----:B------:R-:W-:-:S07]  /*2850*/  LOP3.LUT R28, R3, R0, R7, 0xfe, !PT ;  /* 0x00000000031c7212 */ /* 0x000fce00078efe07 */
.L_x_18068:
[----:B------:R-:W-:Y:S05]  /*2860*/  BSYNC.RECONVERGENT B0 ;  /* 0x0000000000007941 */ /* 0x000fea0003800200 */
.L_x_18067:
[----:B------:R-:W0:Y:S01]  /*2870*/  F2I.S64.TRUNC R28, R28 ;  /* 0x0000001c001c7311 */ /* 0x000e22000020d900 */
[----:B------:R-:W-:Y:S05]  /*2880*/  BRA `(.L_x_18052) ;  /* 0x00000004000c7947 */ /* 0x000fea0003800000 */
.L_x_18065:
        /* <DEDUP_REMOVED lines=21> */
.L_x_18074:
[----:B------:R-:W-:Y:S05]  /*29e0*/  BSYNC.RECONVERGENT B1 ;  /* 0x0000000000017941 */ /* 0x000fea0003800200 */
.L_x_18073:
[----:B------:R-:W-:Y:S01]  /*29f0*/  IMAD.SHL.U32 R0, R0, 0x200000, RZ ;  /* 0x0020000000007824 */ /* 0x000fe200078e00ff */
[----:B------:R-:W-:-:S04]  /*2a00*/  LEA R3, R3, 0x37800000, 0x17 ;  /* 0x3780000003037811 */ /* 0x000fc800078eb8ff */
[----:B------:R-:W-:-:S07]  /*2a10*/  LOP3.LUT R28, R3, R0, R7, 0xfe, !PT ;  /* 0x00000000031c7212 */ /* 0x000fce00078efe07 */
.L_x_18072:
[----:B------:R-:W-:Y:S05]  /*2a20*/  BSYNC.RECONVERGENT B0 ;  /* 0x0000000000007941 */ /* 0x000fea0003800200 */
.L_x_18071:
[----:B------:R-:W0:Y:S01]  /*2a30*/  F2I.S64.TRUNC R28, R28 ;  /* 0x0000001c001c7311 */ /* 0x000e22000020d900 */
[----:B------:R-:W-:Y:S05]  /*2a40*/  BRA `(.L_x_18052) ;  /* 0x00000000009c7947 */ /* 0x000fea0003800000 */
.L_x_18064:
        /* <DEDUP_REMOVED lines=14> */
.L_x_18078:
[----:B------:R-:W-:Y:S05]  /*2b30*/  BSYNC.RECONVERGENT B0 ;  /* 0x0000000000007941 */ /* 0x000fea0003800200 */
.L_x_18077:
[----:B------:R-:W0:Y:S01]  /*2b40*/  F2I.S64.TRUNC R28, R28 ;  /* 0x0000001c001c7311 */ /* 0x000e22000020d900 */
[----:B------:R-:W-:Y:S05]  /*2b50*/  BRA `(.L_x_18052) ;  /* 0x0000000000587947 */ /* 0x000fea0003800000 */
.L_x_18051:
        /* <DEDUP_REMOVED lines=16> */
.L_x_18079:
[----:B------:R-:W-:Y:S01]  /*2c60*/  CS2R R28, SRZ ;  /* 0x00000000001c7805 */ /* 0x000fe2000001ff00 */
[----:B------:R-:W-:Y:S06]  /*2c70*/  BRA `(.L_x_18052) ;  /* 0x0000000000107947 */ /* 0x000fec0003800000 */
.L_x_18076:
[----:B------:R0:W5:Y:S01]  /*2c80*/  LDG.E.64 R28, desc[UR36][R4.64] ;  /* 0x00000024041c7981 */ /* 0x000162000c1e1b00 */
[----:B------:R-:W-:Y:S05]  /*2c90*/  BRA `(.L_x_18052) ;  /* 0x0000000000087947 */ /* 0x000fea0003800000 */
.L_x_18075:
[----:B------:R0:W5:Y:S01]  /*2ca0*/  LDG.E R28, desc[UR36][R4.64] ;  /* 0x00000024041c7981 */ /* 0x000162000c1e1900 */
[----:B------:R-:W-:-:S07]  /*2cb0*/  IMAD.MOV.U32 R29, RZ, RZ, RZ ;  /* 0x000000ffff1d7224 */ /* 0x000fce00078e00ff */
.L_x_18052:
        /* <DEDUP_REMOVED lines=19> */
.L_x_18083:
[----:B------:R0:W5:Y:S01]  /*2df0*/  LDG.E.U8 R26, desc[UR36][R4.64] ;  /* 0x00000024041a7981 */ /* 0x000162000c1e1100 */
[----:B------:R-:W-:Y:S01]  /*2e00*/  IMAD.MOV.U32 R27, RZ, RZ, RZ ;  /* 0x000000ffff1b7224 */ /* 0x000fe200078e00ff */
[----:B------:R-:W-:Y:S06]  /*2e10*/  BRA `(.L_x_18085) ;  /* 0x0000000c00447947 */ /* 0x000fec0003800000 */
.L_x_18082:
        /* <DEDUP_REMOVED lines=8> */
.L_x_18087:
[----:B------:R-:W3:Y:S02]  /*2ea0*/  LDG.E R26, desc[UR36][R4.64] ;  /* 0x00000024041a7981 */ /* 0x000ee4000c1e1900 */
[----:B---3--:R-:W-:Y:S01]  /*2eb0*/  SHF.R.S32.HI R27, RZ, 0x1f, R26 ;  /* 0x0000001fff1b7819 */ /* 0x008fe2000001141a */
[----:B------:R-:W-:Y:S06]  /*2ec0*/  BRA `(.L_x_18085) ;  /* 0x0000000c00187947 */ /* 0x000fec0003800000 */
.L_x_18086:
[----:B------:R-:W3:Y:S02]  /*2ed0*/  LDG.E.S16 R26, desc[UR36][R4.64] ;  /* 0x00000024041a7981 */ /* 0x000ee4000c1e1700 */
[----:B---3--:R-:W-:Y:S01]  /*2ee0*/  SHF.R.S32.HI R27, RZ, 0x1f, R26 ;  /* 0x0000001fff1b7819 */ /* 0x008fe2000001141a */
[----:B------:R-:W-:Y:S06]  /*2ef0*/  BRA `(.L_x_18085) ;  /* 0x0000000c000c7947 */ /* 0x000fec0003800000 */
.L_x_18081:
[----:B------:R-:W-:-:S09]  /*2f00*/  UISETP.GT.AND UP0, UPT, UR4, 0x6, UPT ;  /* 0x000000060400788c */ /* 0x000fd2000bf04270 */
[----:B------:R-:W-:Y:S05]  /*2f10*/  BRA.U UP0, `(.L_x_18088) ;  /* 0x00000001002c7547 */ /* 0x000fea000b800000 */
[----:B------:R-:W-:-:S09]  /*2f20*/  UISETP.NE.AND UP0, UPT, UR4, 0x5, UPT ;  /* 0x000000050400788c */ /* 0x000fd2000bf05270 */
[----:B------:R-:W-:Y:S05]  /*2f30*/  BRA.U !UP0, `(.L_x_18089) ;  /* 0x0000000108147547 */ /* 0x000fea000b800000 */
[----:B------:R-:W-:-:S09]  /*2f40*/  UISETP.NE.AND UP0, UPT, UR4, 0x6, UPT ;  /* 0x000000060400788c */ /* 0x000fd2000bf05270 */
[----:B------:R-:W-:Y:S05]  /*2f50*/  BRA.U UP0, `(.L_x_18084) ;  /* 0x00000009009c7547 */ /* 0x000fea000b800000 */
[----:B------:R-:W3:Y:S02]  /*2f60*/  LDG.E R4, desc[UR36][R4.64] ;  /* 0x0000002404047981 */ /* 0x000ee4000c1e1900 */
[----:B---3--:R0:W3:Y:S01]  /*2f70*/  F2I.S64.TRUNC R26, R4 ;  /* 0x00000004001a7311 */ /* 0x0080e2000020d900 */
[----:B------:R-:W-:Y:S05]  /*2f80*/  BRA `(.L_x_18085) ;  /* 0x0000000800e87947 */ /* 0x000fea0003800000 */
.L_x_18089:
[----:B------:R-:W3:Y:S02]  /*2f90*/  LDG.E.U16 R4, desc[UR36][R4.64] ;  /* 0x0000002404047981 */ /* 0x000ee4000c1e1500 */
[----:B---3--:R-:W-:-:S06]  /*2fa0*/  HADD2.F32 R26, -RZ, R4.H0_H0 ;  /* 0x20000004ff1a7230 */ /* 0x008fcc0000004100 */
[----:B------:R-:W0:Y:S01]  /*2fb0*/  F2I.S64.TRUNC R26, R26 ;  /* 0x0000001a001a7311 */ /* 0x000e22000020d900 */
[----:B------:R-:W-:Y:S05]  /*2fc0*/  BRA `(.L_x_18085) ;  /* 0x0000000800d87947 */ /* 0x000fea0003800000 */
.L_x_18088:
[----:B------:R-:W-:-:S09]  /*2fd0*/  UISETP.NE.AND UP0, UPT, UR4, 0x7, UPT ;  /* 0x000000070400788c */ /* 0x000fd2000bf05270 */
[----:B------:R-:W-:Y:S05]  /*2fe0*/  BRA.U !UP0, `(.L_x_18090) ;  /* 0x00000001082c7547 */ /* 0x000fea000b800000 */
[----:B------:R-:W-:-:S09]  /*2ff0*/  UISETP.NE.AND UP0, UPT, UR4, 0x8, UPT ;  /* 0x000000080400788c */ /* 0x000fd2000bf05270 */
[----:B------:R-:W-:Y:S05]  /*3000*/  BRA.U !UP0, `(.L_x_18091) ;  /* 0x0000000108147547 */ /* 0x000fea000b800000 */
[----:B------:R-:W-:-:S09]  /*3010*/  UISETP.NE.AND UP0, UPT, UR4, 0x9, UPT ;  /* 0x000000090400788c */ /* 0x000fd2000bf05270 */
[----:B------:R-:W-:Y:S05]  /*3020*/  BRA.U UP0, `(.L_x_18084) ;  /* 0x0000000900687547 */ /* 0x000fea000b800000 */
[----:B------:R-:W3:Y:S02]  /*3030*/  LDG.E R4, desc[UR36][R4.64] ;  /* 0x0000002404047981 */ /* 0x000ee4000c1e1900 */
[----:B---3--:R0:W3:Y:S01]  /*3040*/  F2I.S64.TRUNC R26, R4 ;  /* 0x00000004001a7311 */ /* 0x0080e2000020d900 */
[----:B------:R-:W-:Y:S05]  /*3050*/  BRA `(.L_x_18085) ;  /* 0x0000000800b47947 */ /* 0x000fea0003800000 */
.L_x_18091:
[----:B------:R-:W3:Y:S02]  /*3060*/  LDG.E.U16 R4, desc[UR36][R4.64] ;  /* 0x0000002404047981 */ /* 0x000ee4000c1e1500 */
[----:B---3--:R-:W-:-:S06]  /*3070*/  HADD2.F32 R26, -RZ, R4.H0_H0 ;  /* 0x20000004ff1a7230 */ /* 0x008fcc0000004100 */
[----:B------:R-:W0:Y:S01]  /*3080*/  F2I.S64.TRUNC R26, R26 ;  /* 0x0000001a001a7311 */ /* 0x000e22000020d900 */
[----:B------:R-:W-:Y:S05]  /*3090*/  BRA `(.L_x_18085) ;  /* 0x0000000800a47947 */ /* 0x000fea0003800000 */
.L_x_18090:
[----:B------:R-:W3:Y:S02]  /*30a0*/  LDG.E.64 R4, desc[UR36][R4.64] ;  /* 0x0000002404047981 */ /* 0x000ee4000c1e1b00 */
[----:B---3--:R0:W3:Y:S01]  /*30b0*/  F2I.S64.F64.TRUNC R26, R4 ;  /* 0x00000004001a7311 */ /* 0x0080e2000030d900 */
[----:B------:R-:W-:Y:S05]  /*30c0*/  BRA `(.L_x_18085) ;  /* 0x0000000800987947 */ /* 0x000fea0003800000 */
.L_x_18080:
        /* <DEDUP_REMOVED lines=11> */
[----:B------:R-:W-:Y:S01]  /*3180*/  SEL R26, RZ, 0x1, !P0 ;  /* 0x00000001ff1a7807 */ /* 0x000fe20004000000 */
[----:B------:R-:W-:Y:S08]  /*3190*/  BRA `(.L_x_18085) ;  /* 0x0000000800647947 */ /* 0x000ff00003800000 */
.L_x_18094:
[----:B------:R-:W3:Y:S02]  /*31a0*/  LDG.E.64 R4, desc[UR36][R4.64] ;  /* 0x0000002404047981 */ /* 0x000ee4000c1e1b00 */
[----:B---3--:R0:W3:Y:S01]  /*31b0*/  F2I.S64.F64.TRUNC R26, R4 ;  /* 0x00000004001a7311 */ /* 0x0080e2000030d900 */
[----:B------:R-:W-:Y:S05]  /*31c0*/  BRA `(.L_x_18085) ;  /* 0x0000000800587947 */ /* 0x000fea0003800000 */
.L_x_18093:
        /* <DEDUP_REMOVED lines=26> */
.L_x_18096:
        /* <DEDUP_REMOVED lines=12> */
[----:B------:R0:W3:Y:S01]  /*3430*/  F2I.S64.TRUNC R26, R0 ;  /* 0x00000000001a7311 */ /* 0x0000e2000020d900 */
[----:B------:R-:W-:Y:S05]  /*3440*/  BRA `(.L_x_18085) ;  /* 0x0000000400b87947 */ /* 0x000fea0003800000 */
.L_x_18095:
[----:B------:R-:W3:Y:S02]  /*3450*/  LDG.E.U16 R26, desc[UR36][R4.64] ;  /* 0x00000024041a7981 */ /* 0x000ee4000c1e1500 */
[----:B---3--:R-:W-:-:S06]  /*3460*/  IMAD.U32 R26, R26, 0x10000, RZ ;  /* 0x000100001a1a7824 */ /* 0x008fcc00078e00ff */
[----:B------:R-:W0:Y:S01]  /*3470*/  F2I.S64.TRUNC R26, R26 ;  /* 0x0000001a001a7311 */ /* 0x000e22000020d900 */
[----:B------:R-:W-:Y:S05]  /*3480*/  BRA `(.L_x_18085) ;  /* 0x0000000400a87947 */ /* 0x000fea0003800000 */
.L_x_18092:
        /* <DEDUP_REMOVED lines=11> */
.L_x_18099:
[----:B------:R-:W3:Y:S01]  /*3540*/  LDG.E.U8 R4, desc[UR36][R4.64] ;  /* 0x0000002404047981 */ /* 0x000ee2000c1e1100 */
        /* <DEDUP_REMOVED lines=20> */
.L_x_18103:
[----:B------:R-:W-:Y:S05]  /*3690*/  BSYNC.RECONVERGENT B1 ;  /* 0x0000000000017941 */ /* 0x000fea0003800200 */
.L_x_18102:
[----:B------:R-:W-:Y:S01]  /*36a0*/  IMAD.SHL.U32 R0, R0, 0x100000, RZ ;  /* 0x0010000000007824 */ /* 0x000fe200078e00ff */
[----:B------:R-:W-:-:S04]  /*36b0*/  LEA R3, R3, 0x3b800000, 0x17 ;  /* 0x3b80000003037811 */ /* 0x000fc800078eb8ff */
[----:B------:R-:W-:-:S07]  /*36c0*/  LOP3.LUT R26, R3, R0, R7, 0xfe, !PT ;  /* 0x00000000031a7212 */ /* 0x000fce00078efe07 */
.L_x_18101:
[----:B------:R-:W-:Y:S05]  /*36d0*/  BSYNC.RECONVERGENT B0 ;  /* 0x0000000000007941 */ /* 0x000fea0003800200 */
.L_x_18100:
[----:B------:R-:W3:Y:S01]  /*36e0*/  F2I.S64.TRUNC R26, R26 ;  /* 0x0000001a001a7311 */ /* 0x000ee2000020d900 */
[----:B------:R-:W-:Y:S05]  /*36f0*/  BRA `(.L_x_18085) ;  /* 0x00000004000c7947 */ /* 0x000fea0003800000 */
.L_x_18098:
        /* <DEDUP_REMOVED lines=21> */
.L_x_18107:
[----:B------:R-:W-:Y:S05]  /*3850*/  BSYNC.RECONVERGENT B1 ;  /* 0x0000000000017941 */ /* 0x000fea0003800200 */
.L_x_18106:
[----:B------:R-:W-:Y:S01]  /*3860*/  IMAD.SHL.U32 R0, R0, 0x200000, RZ ;  /* 0x0020000000007824 */ /* 0x000fe200078e00ff */
[----:B------:R-:W-:-:S04]  /*3870*/  LEA R3, R3, 0x37800000, 0x17 ;  /* 0x3780000003037811 */ /* 0x000fc800078eb8ff */
[----:B------:R-:W-:-:S07]  /*3880*/  LOP3.LUT R26, R3, R0, R7, 0xfe, !PT ;  /* 0x00000000031a7212 */ /* 0x000fce00078efe07 */
.L_x_18105:
[----:B------:R-:W-:Y:S05]  /*3890*/  BSYNC.RECONVERGENT B0 ;  /* 0x0000000000007941 */ /* 0x000fea0003800200 */
.L_x_18104:
[----:B------:R-:W0:Y:S01]  /*38a0*/  F2I.S64.TRUNC R26, R26 ;  /* 0x0000001a001a7311 */ /* 0x000e22000020d900 */
[----:B------:R-:W-:Y:S05]  /*38b0*/  BRA `(.L_x_18085) ;  /* 0x00000000009c7947 */ /* 0x000fea0003800000 */
.L_x_18097:
        /* <DEDUP_REMOVED lines=12> */
[----:B------:R-:W-:Y:S02]  /*3980*/  @!P0 IMAD.MOV.U32 R26, RZ, RZ, 0x7f800001 ;  /* 0x7f800001ff1a8424 */ /* 0x000fe400078e00ff */
[----:B------:R-:W-:-:S07]  /*3990*/  @P0 IMAD.SHL.U32 R26, R4, 0x800000, RZ ;  /* 0x00800000041a0824 */ /* 0x000fce00078e00ff */
.L_x_18111:
[----:B------:R-:W-:Y:S05]  /*39a0*/  BSYNC.RECONVERGENT B0 ;  /* 0x0000000000007941 */ /* 0x000fea0003800200 */
.L_x_18110:
[----:B------:R-:W0:Y:S01]  /*39b0*/  F2I.S64.TRUNC R26, R26 ;  /* 0x0000001a001a7311 */ /* 0x000e22000020d900 */
[----:B------:R-:W-:Y:S05]  /*39c0*/  BRA `(.L_x_18085) ;  /* 0x0000000000587947 */ /* 0x000fea0003800000 */
.L_x_18084:
        /* <DEDUP_REMOVED lines=16> */
.L_x_18112:
[----:B------:R-:W-:Y:S01]  /*3ad0*/  CS2R R26, SRZ ;  /* 0x00000000001a7805 */ /* 0x000fe2000001ff00 */
[----:B------:R-:W-:Y:S06]  /*3ae0*/  BRA `(.L_x_18085) ;  /* 0x0000000000107947 */ /* 0x000fec0003800000 */
.L_x_18109:
[----:B------:R0:W5:Y:S01]  /*3af0*/  LDG.E.64 R26, desc[UR36][R4.64] ;  /* 0x00000024041a7981 */ /* 0x000162000c1e1b00 */
[----:B------:R-:W-:Y:S05]  /*3b00*/  BRA `(.L_x_18085) ;  /* 0x0000000000087947 */ /* 0x000fea0003800000 */
.L_x_18108:
[----:B------:R0:W5:Y:S01]  /*3b10*/  LDG.E R26, desc[UR36][R4.64] ;  /* 0x00000024041a7981 */ /* 0x000162000c1e1900 */
[----:B------:R-:W-:-:S07]  /*3b20*/  IMAD.MOV.U32 R27, RZ, RZ, RZ ;  /* 0x000000ffff1b7224 */ /* 0x000fce00078e00ff */
.L_x_18085:
[----:B------:R-:W-:-:S07]  /*3b30*/  VIADD R33, R33, 0x80 ;  /* 0x0000008021217836 */ /* 0x000fce0000000000 */
.L_x_18046:
[----:B------:R-:W-:Y:S05]  /*3b40*/  BSYNC.RECONVERGENT B6 ;  /* 0x0000000000067941 */ /* 0x000fea0003800200 */
.L_x_18045:
        /* <DEDUP_REMOVED lines=25> */
.L_x_18118:
[----:B------:R0:W5:Y:S01]  /*3ce0*/  LDG.E.U8 R24, desc[UR36][R4.64] ;  /* 0x0000002404187981 */ /* 0x000162000c1e1100 */
[----:B------:R-:W-:Y:S01]  /*3cf0*/  IMAD.MOV.U32 R25, RZ, RZ, RZ ;  /* 0x000000ffff197224 */ /* 0x000fe200078e00ff */
[----:B------:R-:W-:Y:S06]  /*3d00*/  BRA `(.L_x_18120) ;  /* 0x0000000c00447947 */ /* 0x000fec0003800000 */
.L_x_18117:
        /* <DEDUP_REMOVED lines=8> */
.L_x_18122:
[----:B------:R-:W2:Y:S02]  /*3d90*/  LDG.E R24, desc[UR36][R4.64] ;  /* 0x0000002404187981 */ /* 0x000ea4000c1e1900 */
[----:B--2---:R-:W-:Y:S01]  /*3da0*/  SHF.R.S32.HI R25, RZ, 0x1f, R24 ;  /* 0x0000001fff197819 */ /* 0x004fe20000011418 */
[----:B------:R-:W-:Y:S06]  /*3db0*/  BRA `(.L_x_18120) ;  /* 0x0000000c00187947 */ /* 0x000fec0003800000 */
.L_x_18121:
[----:B------:R-:W2:Y:S02]  /*3dc0*/  LDG.E.S16 R24, desc[UR36][R4.64] ;  /* 0x0000002404187981 */ /* 0x000ea4000c1e1700 */
[----:B--2---:R-:W-:Y:S01]  /*3dd0*/  SHF.R.S32.HI R25, RZ, 0x1f, R24 ;  /* 0x0000001fff197819 */ /* 0x004fe20000011418 */
[----:B------:R-:W-:Y:S06]  /*3de0*/  BRA `(.L_x_18120) ;  /* 0x0000000c000c7947 */ /* 0x000fec0003800000 */
.L_x_18116:
        /* <DEDUP_REMOVED lines=9> */
.L_x_18124:
[----:B------:R-:W2:Y:S02]  /*3e80*/  LDG.E.U16 R4, desc[UR36][R4.64] ;  /* 0x0000002404047981 */ /* 0x000ea4000c1e1500 */
[----:B--2---:R-:W-:-:S06]  /*3e90*/  HADD2.F32 R24, -RZ, R4.H0_H0 ;  /* 0x20000004ff187230 */ /* 0x004fcc0000004100 */
[----:B------:R-:W0:Y:S01]  /*3ea0*/  F2I.S64.TRUNC R24, R24 ;  /* 0x0000001800187311 */ /* 0x000e22000020d900 */
[----:B------:R-:W-:Y:S05]  /*3eb0*/  BRA `(.L_x_18120) ;  /* 0x0000000800d87947 */ /* 0x000fea0003800000 */
.L_x_18123:
        /* <DEDUP_REMOVED lines=9> */
.L_x_18126:
[----:B------:R-:W2:Y:S02]  /*3f50*/  LDG.E.U16 R4, desc[UR36][R4.64] ;  /* 0x0000002404047981 */ /* 0x000ea4000c1e1500 */
[----:B--2---:R-:W-:-:S06]  /*3f60*/  HADD2.F32 R24, -RZ, R4.H0_H0 ;  /* 0x20000004ff187230 */ /* 0x004fcc0000004100 */
[----:B------:R-:W0:Y:S01]  /*3f70*/  F2I.S64.TRUNC R24, R24 ;  /* 0x0000001800187311 */ /* 0x000e22000020d900 */
[----:B------:R-:W-:Y:S05]  /*3f80*/  BRA `(.L_x_18120) ;  /* 0x0000000800a47947 */ /* 0x000fea0003800000 */
.L_x_18125:
[----:B------:R-:W2:Y:S02]  /*3f90*/  LDG.E.64 R4, desc[UR36][R4.64] ;  /* 0x0000002404047981 */ /* 0x000ea4000c1e1b00 */
[----:B--2---:R0:W1:Y:S01]  /*3fa0*/  F2I.S64.F64.TRUNC R24, R4 ;  /* 0x0000000400187311 */ /* 0x004062000030d900 */
[----:B------:R-:W-:Y:S05]  /*3fb0*/  BRA `(.L_x_18120) ;  /* 0x0000000800987947 */ /* 0x000fea0003800000 */
.L_x_18115:
        /* <DEDUP_REMOVED lines=13> */
.L_x_18129:
[----:B------:R-:W2:Y:S02]  /*4090*/  LDG.E.64 R4, desc[UR36][R4.64] ;  /* 0x0000002404047981 */ /* 0x000ea4000c1e1b00 */
[----:B--2---:R0:W1:Y:S01]  /*40a0*/  F2I.S64.F64.TRUNC R24, R4 ;  /* 0x0000000400187311 */ /* 0x004062000030d900 */
[----:B------:R-:W-:Y:S05]  /*40b0*/  BRA `(.L_x_18120) ;  /* 0x0000000800587947 */ /* 0x000fea0003800000 */
.L_x_18128:
        /* <DEDUP_REMOVED lines=26> */
.L_x_18131:
        /* <DEDUP_REMOVED lines=14> */
.L_x_18130:
[----:B------:R-:W2:Y:S02]  /*4340*/  LDG.E.U16 R24, desc[UR36][R4.64] ;  /* 0x0000002404187981 */ /* 0x000ea4000c1e1500 */
[----:B--2---:R-:W-:-:S06]  /*4350*/  IMAD.U32 R24, R24, 0x10000, RZ ;  /* 0x0001000018187824 */ /* 0x004fcc00078e00ff */
[----:B------:R-:W2:Y:S01]  /*4360*/  F2I.S64.TRUNC R24, R24 ;  /* 0x0000001800187311 */ /* 0x000ea2000020d900 */
[----:B------:R-:W-:Y:S05]  /*4370*/  BRA `(.L_x_18120) ;  /* 0x0000000400a87947 */ /* 0x000fea0003800000 */
.L_x_18127:
        /* <DEDUP_REMOVED lines=11> */
.L_x_18134:
        /* <DEDUP_REMOVED lines=21> */
.L_x_18138:
[----:B------:R-:W-:Y:S05]  /*4580*/  BSYNC.RECONVERGENT B1 ;  /* 0x0000000000017941 */ /* 0x000fea0003800200 */
.L_x_18137:
[----:B------:R-:W-:Y:S01]  /*4590*/  IMAD.SHL.U32 R0, R0, 0x100000, RZ ;  /* 0x0010000000007824 */ /* 0x000fe200078e00ff */
[----:B------:R-:W-:-:S04]  /*45a0*/  LEA R3, R3, 0x3b800000, 0x17 ;  /* 0x3b80000003037811 */ /* 0x000fc800078eb8ff */
[----:B------:R-:W-:-:S07]  /*45b0*/  LOP3.LUT R24, R3, R0, R7, 0xfe, !PT ;  /* 0x0000000003187212 */ /* 0x000fce00078efe07 */
.L_x_18136:
[----:B------:R-:W-:Y:S05]  /*45c0*/  BSYNC.RECONVERGENT B0 ;  /* 0x0000000000007941 */ /* 0x000fea0003800200 */
.L_x_18135:
[----:B------:R-:W0:Y:S01]  /*45d0*/  F2I.S64.TRUNC R24, R24 ;  /* 0x0000001800187311 */ /* 0x000e22000020d900 */
[----:B------:R-:W-:Y:S05]  /*45e0*/  BRA `(.L_x_18120) ;  /* 0x00000004000c7947 */ /* 0x000fea0003800000 */
.L_x_18133:
        /* <DEDUP_REMOVED lines=21> */
.L_x_18142:
[----:B------:R-:W-:Y:S05]  /*4740*/  BSYNC.RECONVERGENT B1 ;  /* 0x0000000000017941 */ /* 0x000fea0003800200 */
.L_x_18141:
[----:B------:R-:W-:Y:S01]  /*4750*/  IMAD.SHL.U32 R0, R0, 0x200000, RZ ;  /* 0x0020000000007824 */ /* 0x000fe200078e00ff */
[----:B------:R-:W-:-:S04]  /*4760*/  LEA R3, R3, 0x37800000, 0x17 ;  /* 0x3780000003037811 */ /* 0x000fc800078eb8ff */
[----:B------:R-:W-:-:S07]  /*4770*/  LOP3.LUT R24, R3, R0, R7, 0xfe, !PT ;  /* 0x0000000003187212 */ /* 0x000fce00078efe07 */
.L_x_18140:
[----:B------:R-:W-:Y:S05]  /*4780*/  BSYNC.RECONVERGENT B0 ;  /* 0x0000000000007941 */ /* 0x000fea0003800200 */
.L_x_18139:
[----:B------:R-:W0:Y:S01]  /*4790*/  F2I.S64.TRUNC R24, R24 ;  /* 0x0000001800187311 */ /* 0x000e22000020d900 */
[----:B------:R-:W-:Y:S05]  /*47a0*/  BRA `(.L_x_18120) ;  /* 0x00000000009c7947 */ /* 0x000fea0003800000 */
.L_x_18132:
        /* <DEDUP_REMOVED lines=14> */
.L_x_18146:
[----:B------:R-:W-:Y:S05]  /*4890*/  BSYNC.RECONVERGENT B0 ;  /* 0x0000000000007941 */ /* 0x000fea0003800200 */
.L_x_18145:
[----:B------:R-:W0:Y:S01]  /*48a0*/  F2I.S64.TRUNC R24, R24 ;  /* 0x0000001800187311 */ /* 0x000e22000020d900 */
[----:B------:R-:W-:Y:S05]  /*48b0*/  BRA `(.L_x_18120) ;  /* 0x0000000000587947 */ /* 0x000fea0003800000 */
.L_x_18119:
        /* <DEDUP_REMOVED lines=16> */
.L_x_18147:
[----:B------:R-:W-:Y:S01]  /*49c0*/  CS2R R24, SRZ ;  /* 0x0000000000187805 */ /* 0x000fe2000001ff00 */
[----:B------:R-:W-:Y:S06]  /*49d0*/  BRA `(.L_x_18120) ;  /* 0x0000000000107947 */ /* 0x000fec0003800000 */
.L_x_18144:
[----:B------:R0:W5:Y:S01]  /*49e0*/  LDG.E.64 R24, desc[UR36][R4.64] ;  /* 0x0000002404187981 */ /* 0x000162000c1e1b00 */
[----:B------:R-:W-:Y:S05]  /*49f0*/  BRA `(.L_x_18120) ;  /* 0x0000000000087947 */ /* 0x000fea0003800000 */
.L_x_18143:
[----:B------:R0:W5:Y:S01]  /*4a00*/  LDG.E R24, desc[UR36][R4.64] ;  /* 0x0000002404187981 */ /* 0x000162000c1e1900 */
[----:B------:R-:W-:-:S07]  /*4a10*/  IMAD.MOV.U32 R25, RZ, RZ, RZ ;  /* 0x000000ffff197224 */ /* 0x000fce00078e00ff */
.L_x_18120:
        /* <DEDUP_REMOVED lines=19> */
.L_x_18151:
[----:B------:R0:W5:Y:S01]  /*4b50*/  LDG.E.U8 R22, desc[UR36][R4.64] ;  /* 0x0000002404167981 */ /* 0x000162000c1e1100 */
[----:B------:R-:W-:Y:S01]  /*4b60*/  IMAD.MOV.U32 R23, RZ, RZ, RZ ;  /* 0x000000ffff177224 */ /* 0x000fe200078e00ff */
[----:B------:R-:W-:Y:S06]  /*4b70*/  BRA `(.L_x_18153) ;  /* 0x0000000c00447947 */ /* 0x000fec0003800000 */
.L_x_18150:
        /* <DEDUP_REMOVED lines=8> */
.L_x_18155:
[----:B------:R-:W3:Y:S02]  /*4c00*/  LDG.E R22, desc[UR36][R4.64] ;  /* 0x0000002404167981 */ /* 0x000ee4000c1e1900 */
[----:B---3--:R-:W-:Y:S01]  /*4c10*/  SHF.R.S32.HI R23, RZ, 0x1f, R22 ;  /* 0x0000001fff177819 */ /* 0x008fe20000011416 */
[----:B------:R-:W-:Y:S06]  /*4c20*/  BRA `(.L_x_18153) ;  /* 0x0000000c00187947 */ /* 0x000fec0003800000 */
.L_x_18154:
[----:B------:R-:W3:Y:S02]  /*4c30*/  LDG.E.S16 R22, desc[UR36][R4.64] ;  /* 0x0000002404167981 */ /* 0x000ee4000c1e1700 */
[----:B---3--:R-:W-:Y:S01]  /*4c40*/  SHF.R.S32.HI R23, RZ, 0x1f, R22 ;  /* 0x0000001fff177819 */ /* 0x008fe20000011416 */
[----:B------:R-:W-:Y:S06]  /*4c50*/  BRA `(.L_x_18153) ;  /* 0x0000000c000c7947 */ /* 0x000fec0003800000 */
.L_x_18149:
        /* <DEDUP_REMOVED lines=9> */
.L_x_18157:
[----:B------:R-:W3:Y:S02]  /*4cf0*/  LDG.E.U16 R4, desc[UR36][R4.64] ;  /* 0x0000002404047981 */ /* 0x000ee4000c1e1500 */
[----:B---3--:R-:W-:-:S06]  /*4d00*/  HADD2.F32 R22, -RZ, R4.H0_H0 ;  /* 0x20000004ff167230 */ /* 0x008fcc0000004100 */
[----:B------:R-:W0:Y:S01]  /*4d10*/  F2I.S64.TRUNC R22, R22 ;  /* 0x0000001600167311 */ /* 0x000e22000020d900 */
[----:B------:R-:W-:Y:S05]  /*4d20*/  BRA `(.L_x_18153) ;  /* 0x0000000800d87947 */ /* 0x000fea0003800000 */
.L_x_18156:
        /* <DEDUP_REMOVED lines=9> */
.L_x_18159:
[----:B------:R-:W3:Y:S02]  /*4dc0*/  LDG.E.U16 R4, desc[UR36][R4.64] ;  /* 0x0000002404047981 */ /* 0x000ee4000c1e1500 */
[----:B---3--:R-:W-:-:S06]  /*4dd0*/  HADD2.F32 R22, -RZ, R4.H0_H0 ;  /* 0x20000004ff167230 */ /* 0x008fcc0000004100 */
[----:B------:R-:W0:Y:S01]  /*4de0*/  F2I.S64.TRUNC R22, R22 ;  /* 0x0000001600167311 */ /* 0x000e22000020d900 */
[----:B------:R-:W-:Y:S05]  /*4df0*/  BRA `(.L_x_18153) ;  /* 0x0000000800a47947 */ /* 0x000fea0003800000 */
.L_x_18158:
[----:B------:R-:W3:Y:S02]  /*4e00*/  LDG.E.64 R4, desc[UR36][R4.64] ;  /* 0x0000002404047981 */ /* 0x000ee4000c1e1b00 */
[----:B---3--:R0:W3:Y:S01]  /*4e10*/  F2I.S64.F64.TRUNC R22, R4 ;  /* 0x0000000400167311 */ /* 0x0080e2000030d900 */
[----:B------:R-:W-:Y:S05]  /*4e20*/  BRA `(.L_x_18153) ;  /* 0x0000000800987947 */ /* 0x000fea0003800000 */
.L_x_18148:
        /* <DEDUP_REMOVED lines=13> */
.L_x_18162:
[----:B------:R-:W3:Y:S02]  /*4f00*/  LDG.E.64 R4, desc[UR36][R4.64] ;  /* 0x0000002404047981 */ /* 0x000ee4000c1e1b00 */
[----:B---3--:R0:W3:Y:S01]  /*4f10*/  F2I.S64.F64.TRUNC R22, R4 ;  /* 0x0000000400167311 */ /* 0x0080e2000030d900 */
[----:B------:R-:W-:Y:S05]  /*4f20*/  BRA `(.L_x_18153) ;  /* 0x0000000800587947 */ /* 0x000fea0003800000 */
.L_x_18161:
        /* <DEDUP_REMOVED lines=26> */
.L_x_18164:
        /* <DEDUP_REMOVED lines=14> */
.L_x_18163:
[----:B------:R-:W3:Y:S02]  /*51b0*/  LDG.E.U16 R22, desc[UR36][R4.64] ;  /* 0x0000002404167981 */ /* 0x000ee4000c1e1500 */
[----:B---3--:R-:W-:-:S06]  /*51c0*/  IMAD.U32 R22, R22, 0x10000, RZ ;  /* 0x0001000016167824 */ /* 0x008fcc00078e00ff */
[----:B------:R-:W0:Y:S01]  /*51d0*/  F2I.S64.TRUNC R22, R22 ;  /* 0x0000001600167311 */ /* 0x000e22000020d900 */
[----:B------:R-:W-:Y:S05]  /*51e0*/  BRA `(.L_x_18153) ;  /* 0x0000000400a87947 */ /* 0x000fea0003800000 */
.L_x_18160:
        /* <DEDUP_REMOVED lines=11> */
.L_x_18167:
        /* <DEDUP_REMOVED lines=21> */
.L_x_18171:
[----:B------:R-:W-:Y:S05]  /*53f0*/  BSYNC.RECONVERGENT B1 ;  /* 0x0000000000017941 */ /* 0x000fea0003800200 */
.L_x_18170:
[----:B------:R-:W-:Y:S01]  /*5400*/  IMAD.SHL.U32 R0, R0, 0x100000, RZ ;  /* 0x0010000000007824 */ /* 0x000fe200078e00ff */
[----:B------:R-:W-:-:S04]  /*5410*/  LEA R3, R3, 0x3b800000, 0x17 ;  /* 0x3b80000003037811 */ /* 0x000fc800078eb8ff */
[----:B------:R-:W-:-:S07]  /*5420*/  LOP3.LUT R22, R3, R0, R7, 0xfe, !PT ;  /* 0x0000000003167212 */ /* 0x000fce00078efe07 */
.L_x_18169:
[----:B------:R-:W-:Y:S05]  /*5430*/  BSYNC.RECONVERGENT B0 ;  /* 0x0000000000007941 */ /* 0x000fea0003800200 */
.L_x_18168:
[----:B------:R-:W3:Y:S01]  /*5440*/  F2I.S64.TRUNC R22, R22 ;  /* 0x0000001600167311 */ /* 0x000ee2000020d900 */
[----:B------:R-:W-:Y:S05]  /*5450*/  BRA `(.L_x_18153) ;  /* 0x00000004000c7947 */ /* 0x000fea0003800000 */
.L_x_18166:
        /* <DEDUP_REMOVED lines=21> */
.L_x_18175:
[----:B------:R-:W-:Y:S05]  /*55b0*/  BSYNC.RECONVERGENT B1 ;  /* 0x0000000000017941 */ /* 0x000fea0003800200 */
.L_x_18174:
[----:B------:R-:W-:Y:S01]  /*55c0*/  IMAD.SHL.U32 R0, R0, 0x200000, RZ ;  /* 0x0020000000007824 */ /* 0x000fe200078e00ff */
[----:B------:R-:W-:-:S04]  /*55d0*/  LEA R3, R3, 0x37800000, 0x17 ;  /* 0x3780000003037811 */ /* 0x000fc800078eb8ff */
[----:B------:R-:W-:-:S07]  /*55e0*/  LOP3.LUT R22, R3, R0, R7, 0xfe, !PT ;  /* 0x0000000003167212 */ /* 0x000fce00078efe07 */
.L_x_18173:
[----:B------:R-:W-:Y:S05]  /*55f0*/  BSYNC.RECONVERGENT B0 ;  /* 0x0000000000007941 */ /* 0x000fea0003800200 */
.L_x_18172:
[----:B------:R-:W0:Y:S01]  /*5600*/  F2I.S64.TRUNC R22, R22 ;  /* 0x0000001600167311 */ /* 0x000e22000020d900 */
[----:B------:R-:W-:Y:S05]  /*5610*/  BRA `(.L_x_18153) ;  /* 0x00000000009c7947 */ /* 0x000fea0003800000 */
.L_x_18165:
        /* <DEDUP_REMOVED lines=14> */
.L_x_18179:
[----:B------:R-:W-:Y:S05]  /*5700*/  BSYNC.RECONVERGENT B0 ;  /* 0x0000000000007941 */ /* 0x000fea0003800200 */
.L_x_18178:
[----:B------:R-:W0:Y:S01]  /*5710*/  F2I.S64.TRUNC R22, R22 ;  /* 0x0000001600167311 */ /* 0x000e22000020d900 */
[----:B------:R-:W-:Y:S05]  /*5720*/  BRA `(.L_x_18153) ;  /* 0x0000000000587947 */ /* 0x000fea0003800000 */
.L_x_18152:
        /* <DEDUP_REMOVED lines=16> */
.L_x_18180:
[----:B------:R-:W-:Y:S01]  /*5830*/  CS2R R22, SRZ ;  /* 0x0000000000167805 */ /* 0x000fe2000001ff00 */
[----:B------:R-:W-:Y:S06]  /*5840*/  BRA `(.L_x_18153) ;  /* 0x0000000000107947 */ /* 0x000fec0003800000 */
.L_x_18177:
[----:B------:R0:W5:Y:S01]  /*5850*/  LDG.E.64 R22, desc[UR36][R4.64] ;  /* 0x0000002404167981 */ /* 0x000162000c1e1b00 */
[----:B------:R-:W-:Y:S05]  /*5860*/  BRA `(.L_x_18153) ;  /* 0x0000000000087947 */ /* 0x000fea0003800000 */
.L_x_18176:
[----:B------:R0:W5:Y:S01]  /*5870*/  LDG.E R22, desc[UR36][R4.64] ;  /* 0x0000002404167981 */ /* 0x000162000c1e1900 */
[----:B------:R-:W-:-:S07]  /*5880*/  IMAD.MOV.U32 R23, RZ, RZ, RZ ;  /* 0x000000ffff177224 */ /* 0x000fce00078e00ff */
.L_x_18153:
[----:B------:R-:W-:-:S07]  /*5890*/  VIADD R33, R33, 0x80 ;  /* 0x0000008021217836 */ /* 0x000fce0000000000 */
.L_x_18114:
[----:B------:R-:W-:Y:S05]  /*58a0*/  BSYNC.RECONVERGENT B6 ;  /* 0x0000000000067941 */ /* 0x000fea0003800200 */
.L_x_18113:
        /* <DEDUP_REMOVED lines=25> */
.L_x_18186:
[----:B------:R0:W5:Y:S01]  /*5a40*/  LDG.E.U8 R16, desc[UR36][R4.64] ;  /* 0x0000002404107981 */ /* 0x000162000c1e1100 */
[----:B------:R-:W-:Y:S01]  /*5a50*/  IMAD.MOV.U32 R17, RZ, RZ, RZ ;  /* 0x000000ffff117224 */ /* 0x000fe200078e00ff */
[----:B------:R-:W-:Y:S06]  /*5a60*/  BRA `(.L_x_18188) ;  /* 0x0000000c00447947 */ /* 0x000fec0003800000 */
.L_x_18185:
        /* <DEDUP_REMOVED lines=8> */
.L_x_18190:
[----:B------:R-:W2:Y:S02]  /*5af0*/  LDG.E R16, desc[UR36][R4.64] ;  /* 0x0000002404107981 */ /* 0x000ea4000c1e1900 */
[----:B--2---:R-:W-:Y:S01]  /*5b00*/  SHF.R.S32.HI R17, RZ, 0x1f, R16 ;  /* 0x0000001fff117819 */ /* 0x004fe20000011410 */
[----:B------:R-:W-:Y:S06]  /*5b10*/  BRA `(.L_x_18188) ;  /* 0x0000000c00187947 */ /* 0x000fec0003800000 */
.L_x_18189:
[----:B------:R-:W2:Y:S02]  /*5b20*/  LDG.E.S16 R16, desc[UR36][R4.64] ;  /* 0x0000002404107981 */ /* 0x000ea4000c1e1700 */
[----:B--2---:R-:W-:Y:S01]  /*5b30*/  SHF.R.S32.HI R17, RZ, 0x1f, R16 ;  /* 0x0000001fff117819 */ /* 0x004fe20000011410 */
[----:B------:R-:W-:Y:S06]  /*5b40*/  BRA `(.L_x_18188) ;  /* 0x0000000c000c7947 */ /* 0x000fec0003800000 */
.L_x_18184:
        /* <DEDUP_REMOVED lines=9> */
.L_x_18192:
[----:B------:R-:W2:Y:S02]  /*5be0*/  LDG.E.U16 R4, desc[UR36][R4.64] ;  /* 0x0000002404047981 */ /* 0x000ea4000c1e1500 */
[----:B--2---:R-:W-:-:S06]  /*5bf0*/  HADD2.F32 R16, -RZ, R4.H0_H0 ;  /* 0x20000004ff107230 */ /* 0x004fcc0000004100 */
[----:B------:R-:W2:Y:S01]  /*5c00*/  F2I.S64.TRUNC R16, R16 ;  /* 0x0000001000107311 */ /* 0x000ea2000020d900 */
[----:B------:R-:W-:Y:S05]  /*5c10*/  BRA `(.L_x_18188) ;  /* 0x0000000800d87947 */ /* 0x000fea0003800000 */
.L_x_18191:
        /* <DEDUP_REMOVED lines=9> */
.L_x_18194:
[----:B------:R-:W2:Y:S02]  /*5cb0*/  LDG.E.U16 R4, desc[UR36][R4.64] ;  /* 0x0000002404047981 */ /* 0x000ea4000c1e1500 */
[----:B--2---:R-:W-:-:S06]  /*5cc0*/  HADD2.F32 R16, -RZ, R4.H0_H0 ;  /* 0x20000004ff107230 */ /* 0x004fcc0000004100 */
[----:B------:R-:W0:Y:S01]  /*5cd0*/  F2I.S64.TRUNC R16, R16 ;  /* 0x0000001000107311 */ /* 0x000e22000020d900 */
[----:B------:R-:W-:Y:S05]  /*5ce0*/  BRA `(.L_x_18188) ;  /* 0x0000000800a47947 */ /* 0x000fea0003800000 */
.L_x_18193:
[----:B------:R-:W2:Y:S02]  /*5cf0*/  LDG.E.64 R4, desc[UR36][R4.64] ;  /* 0x0000002404047981 */ /* 0x000ea4000c1e1b00 */
[----:B--2---:R0:W1:Y:S01]  /*5d00*/  F2I.S64.F64.TRUNC R16, R4 ;  /* 0x0000000400107311 */ /* 0x004062000030d900 */
[----:B------:R-:W-:Y:S05]  /*5d10*/  BRA `(.L_x_18188) ;  /* 0x0000000800987947 */ /* 0x000fea0003800000 */
.L_x_18183:
        /* <DEDUP_REMOVED lines=13> */
.L_x_18197:
[----:B------:R-:W2:Y:S02]  /*5df0*/  LDG.E.64 R4, desc[UR36][R4.64] ;  /* 0x0000002404047981 */ /* 0x000ea4000c1e1b00 */
[----:B--2---:R0:W1:Y:S01]  /*5e00*/  F2I.S64.F64.TRUNC R16, R4 ;  /* 0x0000000400107311 */ /* 0x004062000030d900 */
[----:B------:R-:W-:Y:S05]  /*5e10*/  BRA `(.L_x_18188) ;  /* 0x0000000800587947 */ /* 0x000fea0003800000 */
.L_x_18196:
        /* <DEDUP_REMOVED lines=26> */
.L_x_18199:
        /* <DEDUP_REMOVED lines=14> */
.L_x_18198:
[----:B------:R-:W2:Y:S02]  /*60a0*/  LDG.E.U16 R16, desc[UR36][R4.64] ;  /* 0x0000002404107981 */ /* 0x000ea4000c1e1500 */
[----:B--2---:R-:W-:-:S06]  /*60b0*/  IMAD.U32 R16, R16, 0x10000, RZ ;  /* 0x0001000010107824 */ /* 0x004fcc00078e00ff */
[----:B------:R-:W0:Y:S01]  /*60c0*/  F2I.S64.TRUNC R16, R16 ;  /* 0x0000001000107311 */ /* 0x000e22000020d900 */
[----:B------:R-:W-:Y:S05]  /*60d0*/  BRA `(.L_x_18188) ;  /* 0x0000000400a87947 */ /* 0x000fea0003800000 */
.L_x_18195:
        /* <DEDUP_REMOVED lines=11> */
.L_x_18202:
        /* <DEDUP_REMOVED lines=21> */
.L_x_18206:
[----:B------:R-:W-:Y:S05]  /*62e0*/  BSYNC.RECONVERGENT B1 ;  /* 0x0000000000017941 */ /* 0x000fea0003800200 */
.L_x_18205:
[----:B------:R-:W-:Y:S01]  /*62f0*/  IMAD.SHL.U32 R0, R0, 0x100000, RZ ;  /* 0x0010000000007824 */ /* 0x000fe200078e00ff */
[----:B------:R-:W-:-:S04]  /*6300*/  LEA R3, R3, 0x3b800000, 0x17 ;  /* 0x3b80000003037811 */ /* 0x000fc800078eb8ff */
[----:B------:R-:W-:-:S07]  /*6310*/  LOP3.LUT R16, R3, R0, R7, 0xfe, !PT ;  /* 0x0000000003107212 */ /* 0x000fce00078efe07 */
.L_x_18204:
[----:B------:R-:W-:Y:S05]  /*6320*/  BSYNC.RECONVERGENT B0 ;  /* 0x0000000000007941 */ /* 0x000fea0003800200 */
.L_x_18203:
[----:B------:R-:W0:Y:S01]  /*6330*/  F2I.S64.TRUNC R16, R16 ;  /* 0x0000001000107311 */ /* 0x000e22000020d900 */
[----:B------:R-:W-:Y:S05]  /*6340*/  BRA `(.L_x_18188) ;  /* 0x00000004000c7947 */ /* 0x000fea0003800000 */
.L_x_18201:
        /* <DEDUP_REMOVED lines=21> */
.L_x_18210:
[----:B------:R-:W-:Y:S05]  /*64a0*/  BSYNC.RECONVERGENT B1 ;  /* 0x0000000000017941 */ /* 0x000fea0003800200 */
.L_x_18209:
[----:B------:R-:W-:Y:S01]  /*64b0*/  IMAD.SHL.U32 R0, R0, 0x200000, RZ ;  /* 0x0020000000007824 */ /* 0x000fe200078e00ff */
[----:B------:R-:W-:-:S04]  /*64c0*/  LEA R3, R3, 0x37800000, 0x17 ;  /* 0x3780000003037811 */ /* 0x000fc800078eb8ff */
[----:B------:R-:W-:-:S07]  /*64d0*/  LOP3.LUT R16, R3, R0, R7, 0xfe, !PT ;  /* 0x0000000003107212 */ /* 0x000fce00078efe07 */
.L_x_18208:
[----:B------:R-:W-:Y:S05]  /*64e0*/  BSYNC.RECONVERGENT B0 ;  /* 0x0000000000007941 */ /* 0x000fea0003800200 */
.L_x_18207:
[----:B------:R-:W0:Y:S01]  /*64f0*/  F2I.S64.TRUNC R16, R16 ;  /* 0x0000001000107311 */ /* 0x000e22000020d900 */
[----:B------:R-:W-:Y:S05]  /*6500*/  BRA `(.L_x_18188) ;  /* 0x00000000009c7947 */ /* 0x000fea0003800000 */
.L_x_18200:
        /* <DEDUP_REMOVED lines=14> */
.L_x_18214:
[----:B------:R-:W-:Y:S05]  /*65f0*/  BSYNC.RECONVERGENT B0 ;  /* 0x0000000000007941 */ /* 0x000fea0003800200 */
.L_x_18213:
[----:B------:R-:W0:Y:S01]  /*6600*/  F2I.S64.TRUNC R16, R16 ;  /* 0x0000001000107311 */ /* 0x000e22000020d900 */
[----:B------:R-:W-:Y:S05]  /*6610*/  BRA `(.L_x_18188) ;  /* 0x0000000000587947 */ /* 0x000fea0003800000 */
.L_x_18187:
        /* <DEDUP_REMOVED lines=16> */
.L_x_18215:
[----:B------:R-:W-:Y:S01]  /*6720*/  CS2R R16, SRZ ;  /* 0x0000000000107805 */ /* 0x000fe2000001ff00 */
[----:B------:R-:W-:Y:S06]  /*6730*/  BRA `(.L_x_18188) ;  /* 0x0000000000107947 */ /* 0x000fec0003800000 */
.L_x_18212:
[----:B------:R0:W5:Y:S01]  /*6740*/  LDG.E.64 R16, desc[UR36][R4.64] ;  /* 0x0000002404107981 */ /* 0x000162000c1e1b00 */
[----:B------:R-:W-:Y:S05]  /*6750*/  BRA `(.L_x_18188) ;  /* 0x0000000000087947 */ /* 0x000fea0003800000 */
.L_x_18211:
[----:B------:R0:W5:Y:S01]  /*6760*/  LDG.E R16, desc[UR36][R4.64] ;  /* 0x0000002404107981 */ /* 0x000162000c1e1900 */
[----:B------:R-:W-:-:S07]  /*6770*/  IMAD.MOV.U32 R17, RZ, RZ, RZ ;  /* 0x000000ffff117224 */ /* 0x000fce00078e00ff */
.L_x_18188:
        /* <DEDUP_REMOVED lines=19> */
.L_x_18219:
[----:B------:R0:W5:Y:S01]  /*68b0*/  LDG.E.U8 R18, desc[UR36][R4.64] ;  /* 0x0000002404127981 */ /* 0x000162000c1e1100 */
[----:B------:R-:W-:Y:S01]  /*68c0*/  IMAD.MOV.U32 R19, RZ, RZ, RZ ;  /* 0x000000ffff137224 */ /* 0x000fe200078e00ff */
[----:B------:R-:W-:Y:S06]  /*68d0*/  BRA `(.L_x_18182) ;  /* 0x0000000c00407947 */ /* 0x000fec0003800000 */
.L_x_18218:
        /* <DEDUP_REMOVED lines=8> */
.L_x_18222:
[----:B------:R-:W2:Y:S02]  /*6960*/  LDG.E R18, desc[UR36][R4.64] ;  /* 0x0000002404127981 */ /* 0x000ea4000c1e1900 */
[----:B--2---:R-:W-:Y:S01]  /*6970*/  SHF.R.S32.HI R19, RZ, 0x1f, R18 ;  /* 0x0000001fff137819 */ /* 0x004fe20000011412 */
[----:B------:R-:W-:Y:S06]  /*6980*/  BRA `(.L_x_18182) ;  /* 0x0000000c00147947 */ /* 0x000fec0003800000 */
.L_x_18221:
[----:B------:R-:W2:Y:S02]  /*6990*/  LDG.E.S16 R18, desc[UR36][R4.64] ;  /* 0x0000002404127981 */ /* 0x000ea4000c1e1700 */
[----:B--2---:R-:W-:Y:S01]  /*69a0*/  SHF.R.S32.HI R19, RZ, 0x1f, R18 ;  /* 0x0000001fff137819 */ /* 0x004fe20000011412 */
[----:B------:R-:W-:Y:S06]  /*69b0*/  BRA `(.L_x_18182) ;  /* 0x0000000c00087947 */ /* 0x000fec0003800000 */
.L_x_18217:
        /* <DEDUP_REMOVED lines=9> */
.L_x_18224:
[----:B------:R-:W2:Y:S02]  /*6a50*/  LDG.E.U16 R4, desc[UR36][R4.64] ;  /* 0x0000002404047981 */ /* 0x000ea4000c1e1500 */
[----:B--2---:R-:W-:-:S06]  /*6a60*/  HADD2.F32 R18, -RZ, R4.H0_H0 ;  /* 0x20000004ff127230 */ /* 0x004fcc0000004100 */
[----:B------:R-:W0:Y:S01]  /*6a70*/  F2I.S64.TRUNC R18, R18 ;  /* 0x0000001200127311 */ /* 0x000e22000020d900 */
[----:B------:R-:W-:Y:S05]  /*6a80*/  BRA `(.L_x_18182) ;  /* 0x0000000800d47947 */ /* 0x000fea0003800000 */
.L_x_18223:
        /* <DEDUP_REMOVED lines=9> */
.L_x_18226:
[----:B------:R-:W2:Y:S02]  /*6b20*/  LDG.E.U16 R4, desc[UR36][R4.64] ;  /* 0x0000002404047981 */ /* 0x000ea4000c1e1500 */
[----:B--2---:R-:W-:-:S06]  /*6b30*/  HADD2.F32 R18, -RZ, R4.H0_H0 ;  /* 0x20000004ff127230 */ /* 0x004fcc0000004100 */
[----:B------:R-:W0:Y:S01]  /*6b40*/  F2I.S64.TRUNC R18, R18 ;  /* 0x0000001200127311 */ /* 0x000e22000020d900 */
[----:B------:R-:W-:Y:S05]  /*6b50*/  BRA `(.L_x_18182) ;  /* 0x0000000800a07947 */ /* 0x000fea0003800000 */
.L_x_18225:
[----:B------:R-:W2:Y:S02]  /*6b60*/  LDG.E.64 R4, desc[UR36][R4.64] ;  /* 0x0000002404047981 */ /* 0x000ea4000c1e1b00 */
[----:B--2---:R0:W1:Y:S01]  /*6b70*/  F2I.S64.F64.TRUNC R18, R4 ;  /* 0x0000000400127311 */ /* 0x004062000030d900 */
[----:B------:R-:W-:Y:S05]  /*6b80*/  BRA `(.L_x_18182) ;  /* 0x0000000800947947 */ /* 0x000fea0003800000 */
.L_x_18216:
        /* <DEDUP_REMOVED lines=13> */
.L_x_18229:
[----:B------:R-:W2:Y:S02]  /*6c60*/  LDG.E.64 R4, desc[UR36][R4.64] ;  /* 0x0000002404047981 */ /* 0x000ea4000c1e1b00 */
[----:B--2---:R0:W1:Y:S01]  /*6c70*/  F2I.S64.F64.TRUNC R18, R4 ;  /* 0x0000000400127311 */ /* 0x004062000030d900 */
[----:B------:R-:W-:Y:S05]  /*6c80*/  BRA `(.L_x_18182) ;  /* 0x0000000800547947 */ /* 0x000fea0003800000 */
.L_x_18228:
        /* <DEDUP_REMOVED lines=26> */
.L_x_18231:
        /* <DEDUP_REMOVED lines=14> */
.L_x_18230:
[----:B------:R-:W2:Y:S02]  /*6f10*/  LDG.E.U16 R18, desc[UR36][R4.64] ;  /* 0x0000002404127981 */ /* 0x000ea4000c1e1500 */
[----:B--2---:R-:W-:-:S06]  /*6f20*/  IMAD.U32 R18, R18, 0x10000, RZ ;  /* 0x0001000012127824 */ /* 0x004fcc00078e00ff */
[----:B------:R-:W0:Y:S01]  /*6f30*/  F2I.S64.TRUNC R18, R18 ;  /* 0x0000001200127311 */ /* 0x000e22000020d900 */
[----:B------:R-:W-:Y:S05]  /*6f40*/  BRA `(.L_x_18182) ;  /* 0x0000000400a47947 */ /* 0x000fea0003800000 */
.L_x_18227:
        /* <DEDUP_REMOVED lines=11> */
.L_x_18234:
        /* <DEDUP_REMOVED lines=21> */
.L_x_18238:
[----:B------:R-:W-:Y:S05]  /*7150*/  BSYNC.RECONVERGENT B1 ;  /* 0x0000000000017941 */ /* 0x000fea0003800200 */
.L_x_18237:
[----:B------:R-:W-:Y:S01]  /*7160*/  IMAD.SHL.U32 R0, R0, 0x100000, RZ ;  /* 0x0010000000007824 */ /* 0x000fe200078e00ff */
[----:B------:R-:W-:-:S04]  /*7170*/  LEA R3, R3, 0x3b800000, 0x17 ;  /* 0x3b80000003037811 */ /* 0x000fc800078eb8ff */
[----:B------:R-:W-:-:S07]  /*7180*/  LOP3.LUT R18, R3, R0, R7, 0xfe, !PT ;  /* 0x0000000003127212 */ /* 0x000fce00078efe07 */
.L_x_18236:
[----:B------:R-:W-:Y:S05]  /*7190*/  BSYNC.RECONVERGENT B0 ;  /* 0x0000000000007941 */ /* 0x000fea0003800200 */
.L_x_18235:
[----:B------:R-:W0:Y:S01]  /*71a0*/  F2I.S64.TRUNC R18, R18 ;  /* 0x0000001200127311 */ /* 0x000e22000020d900 */
[----:B------:R-:W-:Y:S05]  /*71b0*/  BRA `(.L_x_18182) ;  /* 0x0000000400087947 */ /* 0x000fea0003800000 */
.L_x_18233:
        /* <DEDUP_REMOVED lines=21> */
.L_x_18242:
[----:B------:R-:W-:Y:S05]  /*7310*/  BSYNC.RECONVERGENT B1 ;  /* 0x0000000000017941 */ /* 0x000fea0003800200 */
.L_x_18241:
[----:B------:R-:W-:Y:S01]  /*7320*/  IMAD.SHL.U32 R0, R0, 0x200000, RZ ;  /* 0x0020000000007824 */ /* 0x000fe200078e00ff */
[----:B------:R-:W-:-:S04]  /*7330*/  LEA R3, R3, 0x37800000, 0x17 ;  /* 0x3780000003037811 */ /* 0x000fc800078eb8ff */
[----:B------:R-:W-:-:S07]  /*7340*/  LOP3.LUT R18, R3, R0, R7, 0xfe, !PT ;  /* 0x0000000003127212 */ /* 0x000fce00078efe07 */
.L_x_18240:
[----:B------:R-:W-:Y:S05]  /*7350*/  BSYNC.RECONVERGENT B0 ;  /* 0x0000000000007941 */ /* 0x000fea0003800200 */
.L_x_18239:
[----:B------:R-:W0:Y:S01]  /*7360*/  F2I.S64.TRUNC R18, R18 ;  /* 0x0000001200127311 */ /* 0x000e22000020d900 */
[----:B------:R-:W-:Y:S05]  /*7370*/  BRA `(.L_x_18182) ;  /* 0x0000000000987947 */ /* 0x000fea0003800000 */
.L_x_18232:
        /* <DEDUP_REMOVED lines=14> */
.L_x_18246:
[----:B------:R-:W-:Y:S05]  /*7460*/  BSYNC.RECONVERGENT B0 ;  /* 0x0000000000007941 */ /* 0x000fea0003800200 */
.L_x_18245:
[----:B------:R-:W0:Y:S01]  /*7470*/  F2I.S64.TRUNC R18, R18 ;  /* 0x0000001200127311 */ /* 0x000e22000020d900 */
[----:B------:R-:W-:Y:S05]  /*7480*/  BRA `(.L_x_18182) ;  /* 0x0000000000547947 */ /* 0x000fea0003800000 */
.L_x_18220:
        /* <DEDUP_REMOVED lines=16> */
.L_x_18247:
[----:B------:R-:W-:Y:S05]  /*7590*/  BRA `(.L_x_18182) ;  /* 0x0000000000107947 */ /* 0x000fea0003800000 */
.L_x_18244:
[----:B------:R0:W5:Y:S01]  /*75a0*/  LDG.E.64 R18, desc[UR36][R4.64] ;  /* 0x0000002404127981 */ /* 0x000162000c1e1b00 */
[----:B------:R-:W-:Y:S05]  /*75b0*/  BRA `(.L_x_18182) ;  /* 0x0000000000087947 */ /* 0x000fea0003800000 */
.L_x_18243:
[----:B------:R0:W5:Y:S01]  /*75c0*/  LDG.E R18, desc[UR36][R4.64] ;  /* 0x0000002404127981 */ /* 0x000162000c1e1900 */
[----:B------:R-:W-:-:S07]  /*75d0*/  IMAD.MOV.U32 R19, RZ, RZ, RZ ;  /* 0x000000ffff137224 */ /* 0x000fce00078e00ff */
.L_x_18182:
[----:B------:R-:W-:Y:S05]  /*75e0*/  BSYNC.RECONVERGENT B6 ;  /* 0x0000000000067941 */ /* 0x000fea0003800200 */
.L_x_18181:
[----:B------:R-:W-:Y:S01]  /*75f0*/  ISETP.GE.AND P0, PT, R35, R2, PT ;  /* 0x000000022300720c */ /* 0x000fe20003f06270 */
[----:B------:R-:W-:-:S12]  /*7600*/  BSSY.RECONVERGENT B0, `(.L_x_18248) ;  /* 0x000001e000007945 */ /* 0x000fd80003800200 */
[----:B------:R-:W-:Y:S05]  /*7610*/  @P0 BRA `(.L_x_18249) ;  /* 0x0000000000700947 */ /* 0x000fea0003800000 */
[----:B01-345:R-:W-:-:S04]  /*7620*/  LOP3.LUT R0, R37, R31, RZ, 0xfc, !PT ;  /* 0x0000001f25007212 */ /* 0x03bfc800078efcff */
[----:B------:R-:W-:-:S13]  /*7630*/  ISETP.NE.U32.AND P0, PT, R0, RZ, PT ;  /* 0x000000ff0000720c */ /* 0x000fda0003f05070 */
[----:B------:R-:W-:Y:S05]  /*7640*/  @P0 BRA `(.L_x_18250) ;  /* 0x0000000000500947 */ /* 0x000fea0003800000 */
[----:B------:R-:W0:Y:S01]  /*7650*/  I2F.U32.RP R0, R30 ;  /* 0x0000001e00007306 */ /* 0x000e220000209000 */
[----:B------:R-:W-:-:S07]  /*7660*/  ISETP.NE.U32.AND P1, PT, R30, RZ, PT ;  /* 0x000000ff1e00720c */ /* 0x000fce0003f25070 */
[----:B0-----:R-:W2:Y:S02]  /*7670*/  MUFU.RCP R0, R0 ;  /* 0x0000000000007308 */ /* 0x001ea40000001000 */
[----:B--2---:R-:W-:-:S06]  /*7680*/  VIADD R4, R0, 0xffffffe ;  /* 0x0ffffffe00047836 */ /* 0x004fcc0000000000 */
[----:B------:R0:W1:Y:S02]  /*7690*/  F2I.FTZ.U32.TRUNC.NTZ R5, R4 ;  /* 0x0000000400057305 */ /* 0x000064000021f000 */
[----:B0-----:R-:W-:Y:S02]  /*76a0*/  IMAD.MOV.U32 R4, RZ, RZ, RZ ;  /* 0x000000ffff047224 */ /* 0x001fe400078e00ff */
[----:B-1----:R-:W-:-:S04]  /*76b0*/  IMAD.MOV R3, RZ, RZ, -R5 ;  /* 0x000000ffff037224 */ /* 0x002fc800078e0a05 */
[----:B------:R-:W-:-:S04]  /*76c0*/  IMAD R3, R3, R30, RZ ;  /* 0x0000001e03037224 */ /* 0x000fc800078e02ff */
[----:B------:R-:W-:-:S06]  /*76d0*/  IMAD.HI.U32 R5, R5, R3, R4 ;  /* 0x0000000305057227 */ /* 0x000fcc00078e0004 */
[----:B------:R-:W-:-:S04]  /*76e0*/  IMAD.HI.U32 R5, R5, R36, RZ ;  /* 0x0000002405057227 */ /* 0x000fc800078e00ff */
[----:B------:R-:W-:-:S04]  /*76f0*/  IMAD.MOV R5, RZ, RZ, -R5 ;  /* 0x000000ffff057224 */ /* 0x000fc800078e0a05 */
[----:B------:R-:W-:Y:S02]  /*7700*/  IMAD R37, R30, R5, R36 ;  /* 0x000000051e257224 */ /* 0x000fe400078e0224 */
[----:B------:R-:W-:-:S03]  /*7710*/  IMAD.MOV.U32 R5, RZ, RZ, RZ ;  /* 0x000000ffff057224 */ /* 0x000fc600078e00ff */
[----:B------:R-:W-:-:S13]  /*7720*/  ISETP.GE.U32.AND P0, PT, R37, R30, PT ;  /* 0x0000001e2500720c */ /* 0x000fda0003f06070 */
[----:B------:R-:W-:-:S05]  /*7730*/  @P0 IMAD.IADD R37, R37, 0x1, -R30 ;  /* 0x0000000125250824 */ /* 0x000fca00078e0a1e */
[----:B------:R-:W-:-:S13]  /*7740*/  ISETP.GE.U32.AND P0, PT, R37, R30, PT ;  /* 0x0000001e2500720c */ /* 0x000fda0003f06070 */
[----:B------:R-:W-:Y:S01]  /*7750*/  @P0 IMAD.IADD R37, R37, 0x1, -R30 ;  /* 0x0000000125250824 */ /* 0x000fe200078e0a1e */
[----:B------:R-:W-:-:S05]  /*7760*/  @!P1 LOP3.LUT R37, RZ, R30, RZ, 0x33, !PT ;  /* 0x0000001eff259212 */ /* 0x000fca00078e33ff */
[----:B------:R-:W-:Y:S01]  /*7770*/  IMAD.MOV.U32 R4, RZ, RZ, R37 ;  /* 0x000000ffff047224 */ /* 0x000fe200078e0025 */
[----:B------:R-:W-:Y:S06]  /*7780*/  BRA `(.L_x_18249) ;  /* 0x0000000000147947 */ /* 0x000fec0003800000 */
.L_x_18250:
[----:B------:R-:W-:Y:S01]  /*7790*/  IMAD.MOV.U32 R3, RZ, RZ, R31 ;  /* 0x000000ffff037224 */ /* 0x000fe200078e001f */
[----:B------:R-:W-:-:S07]  /*77a0*/  MOV R0, 0x77c0 ;  /* 0x000077c000007802 */ /* 0x000fce0000000f00 */
[----:B--2---:R-:W-:Y:S05]  /*77b0*/  CALL.REL.NOINC `($__internal_1_$__cuda_sm20_rem_s64) ;  /* 0x0000004000807944 */ /* 0x004fea0003c00000 */
[----:B------:R-:W-:Y:S02]  /*77c0*/  IMAD.MOV.U32 R4, RZ, RZ, R3 ;  /* 0x000000ffff047224 */ /* 0x000fe400078e0003 */
[----:B------:R-:W-:-:S07]  /*77d0*/  IMAD.MOV.U32 R5, RZ, RZ, R8 ;  /* 0x000000ffff057224 */ /* 0x000fce00078e0008 */
.L_x_18249:
[----:B------:R-:W-:Y:S05]  /*77e0*/  BSYNC.RECONVERGENT B0 ;  /* 0x0000000000007941 */ /* 0x000fea0003800200 */
.L_x_18248:
[----:B01---5:R-:W-:Y:S01]  /*77f0*/  VIADD R31, R35, 0x80 ;  /* 0x00000080231f7836 */ /* 0x023fe20000000000 */
[----:B------:R-:W-:Y:S04]  /*7800*/  BSSY.RECONVERGENT B0, `(.L_x_18251) ;  /* 0x0000022000007945 */ /* 0x000fe80003800200 */
[----:B------:R-:W-:-:S13]  /*7810*/  ISETP.GE.AND P0, PT, R31, R2, PT ;  /* 0x000000021f00720c */ /* 0x000fda0003f06270 */
[----:B------:R-:W-:Y:S05]  /*7820*/  @P0 BRA `(.L_x_18252) ;  /* 0x00000000007c0947 */ /* 0x000fea0003800000 */
[----:B--23--:R-:W-:-:S04]  /*7830*/  LOP3.LUT R0, R29, R27, RZ, 0xfc, !PT ;  /* 0x0000001b1d007212 */ /* 0x00cfc800078efcff */
[----:B------:R-:W-:-:S13]  /*7840*/  ISETP.NE.U32.AND P0, PT, R0, RZ, PT ;  /* 0x000000ff0000720c */ /* 0x000fda0003f05070 */
[----:B------:R-:W-:Y:S05]  /*7850*/  @P0 BRA `(.L_x_18253) ;  /* 0x0000000000500947 */ /* 0x000fea0003800000 */
[----:B------:R-:W0:Y:S01]  /*7860*/  I2F.U32.RP R0, R26 ;  /* 0x0000001a00007306 */ /* 0x000e220000209000 */
[----:B------:R-:W-:Y:S01]  /*7870*/  ISETP.NE.U32.AND P1, PT, R26, RZ, PT ;  /* 0x000000ff1a00720c */ /* 0x000fe20003f25070 */
[----:B------:R-:W-:-:S06]  /*7880*/  IMAD.MOV.U32 R27, RZ, RZ, RZ ;  /* 0x000000ffff1b7224 */ /* 0x000fcc00078e00ff */
        /* <DEDUP_REMOVED lines=8> */
[----:B------:R-:W-:-:S04]  /*7910*/  IMAD.MOV R7, RZ, RZ, -R7 ;  /* 0x000000ffff077224 */ /* 0x000fc800078e0a07 */
[----:B------:R-:W-:-:S05]  /*7920*/  IMAD R29, R26, R7, R28 ;  /* 0x000000071a1d7224 */ /* 0x000fca00078e021c */
[----:B------:R-:W-:-:S13]  /*7930*/  ISETP.GE.U32.AND P0, PT, R29, R26, PT ;  /* 0x0000001a1d00720c */ /* 0x000fda0003f06070 */
[----:B------:R-:W-:-:S05]  /*7940*/  @P0 IMAD.IADD R29, R29, 0x1, -R26 ;  /* 0x000000011d1d0824 */ /* 0x000fca00078e0a1a */
[----:B------:R-:W-:-:S13]  /*7950*/  ISETP.GE.U32.AND P0, PT, R29, R26, PT ;  /* 0x0000001a1d00720c */ /* 0x000fda0003f06070 */
[----:B------:R-:W-:Y:S01]  /*7960*/  @P0 IMAD.IADD R29, R29, 0x1, -R26 ;  /* 0x000000011d1d0824 */ /* 0x000fe200078e0a1a */
[----:B------:R-:W-:-:S05]  /*7970*/  @!P1 LOP3.LUT R29, RZ, R26, RZ, 0x33, !PT ;  /* 0x0000001aff1d9212 */ /* 0x000fca00078e33ff */
[----:B------:R-:W-:Y:S01]  /*7980*/  IMAD.MOV.U32 R26, RZ, RZ, R29 ;  /* 0x000000ffff1a7224 */ /* 0x000fe200078e001d */
[----:B------:R-:W-:Y:S06]  /*7990*/  BRA `(.L_x_18252) ;  /* 0x0000000000207947 */ /* 0x000fec0003800000 */
.L_x_18253:
[----:B----4-:R-:W-:Y:S01]  /*79a0*/  IMAD.MOV.U32 R36, RZ, RZ, R28 ;  /* 0x000000ffff247224 */ /* 0x010fe200078e001c */
[----:B------:R-:W-:Y:S01]  /*79b0*/  MOV R0, 0x7a00 ;  /* 0x00007a0000007802 */ /* 0x000fe20000000f00 */
[----:B------:R-:W-:Y:S02]  /*79c0*/  IMAD.MOV.U32 R37, RZ, RZ, R29 ;  /* 0x000000ffff257224 */ /* 0x000fe400078e001d */
[----:B------:R-:W-:Y:S02]  /*79d0*/  IMAD.MOV.U32 R30, RZ, RZ, R26 ;  /* 0x000000ffff1e7224 */ /* 0x000fe400078e001a */
[----:B------:R-:W-:-:S07]  /*79e0*/  IMAD.MOV.U32 R3, RZ, RZ, R27 ;  /* 0x000000ffff037224 */ /* 0x000fce00078e001b */
[----:B------:R-:W-:Y:S05]  /*79f0*/  CALL.REL.NOINC `($__internal_1_$__cuda_sm20_rem_s64) ;  /* 0x0000003c00f07944 */ /* 0x000fea0003c00000 */
[----:B------:R-:W-:Y:S02]  /*7a00*/  IMAD.MOV.U32 R26, RZ, RZ, R3 ;  /* 0x000000ffff1a7224 */ /* 0x000fe400078e0003 */
[----:B------:R-:W-:-:S07]  /*7a10*/  IMAD.MOV.U32 R27, RZ, RZ, R8 ;  /* 0x000000ffff1b7224 */ /* 0x000fce00078e0008 */
.L_x_18252:
[----:B------:R-:W-:Y:S05]  /*7a20*/  BSYNC.RECONVERGENT B0 ;  /* 0x0000000000007941 */ /* 0x000fea0003800200 */
.L_x_18251:
[----:B------:R-:W-:Y:S01]  /*7a30*/  VIADD R3, R35, 0x100 ;  /* 0x0000010023037836 */ /* 0x000fe20000000000 */
        /* <DEDUP_REMOVED lines=26> */
.L_x_18256:
        /* <DEDUP_REMOVED lines=8> */
.L_x_18255:
[----:B------:R-:W-:Y:S05]  /*7c60*/  BSYNC.RECONVERGENT B0 ;  /* 0x0000000000007941 */ /* 0x000fea0003800200 */
.L_x_18254:
[----:B------:R-:W-:Y:S01]  /*7c70*/  VIADD R3, R35, 0x180 ;  /* 0x0000018023037836 */ /* 0x000fe20000000000 */
[----:B------:R-:W-:Y:S04]  /*7c80*/  BSSY.RECONVERGENT B0, `(.L_x_18257) ;  /* 0x0000021000007945 */ /* 0x000fe80003800200 */
[----:B------:R-:W-:-:S13]  /*7c90*/  ISETP.GE.AND P0, PT, R3, R2, PT ;  /* 0x000000020300720c */ /* 0x000fda0003f06270 */
[----:B------:R-:W-:Y:S05]  /*7ca0*/  @P0 BRA `(.L_x_18258) ;  /* 0x0000000000780947 */ /* 0x000fea0003800000 */
[----:B--2---:R-:W-:-:S04]  /*7cb0*/  LOP3.LUT R0, R17, R19, RZ, 0xfc, !PT ;  /* 0x0000001311007212 */ /* 0x004fc800078efcff */
        /* <DEDUP_REMOVED lines=19> */
[----:B------:R-:W-:Y:S01]  /*7df0*/  @!P1 LOP3.LUT R16, RZ, R18, RZ, 0x33, !PT ;  /* 0x00000012ff109212 */ /* 0x000fe200078e33ff */
[----:B------:R-:W-:Y:S06]  /*7e00*/  BRA `(.L_x_18258) ;  /* 0x0000000000207947 */ /* 0x000fec0003800000 */
.L_x_18259:
[----:B---34-:R-:W-:Y:S01]  /*7e10*/  IMAD.MOV.U32 R36, RZ, RZ, R16 ;  /* 0x000000ffff247224 */ /* 0x018fe200078e0010 */
[----:B------:R-:W-:Y:S01]  /*7e20*/  MOV R0, 0x7e70 ;  /* 0x00007e7000007802 */ /* 0x000fe20000000f00 */
[----:B------:R-:W-:Y:S02]  /*7e30*/  IMAD.MOV.U32 R37, RZ, RZ, R17 ;  /* 0x000000ffff257224 */ /* 0x000fe400078e0011 */
[----:B------:R-:W-:Y:S02]  /*7e40*/  IMAD.MOV.U32 R30, RZ, RZ, R18 ;  /* 0x000000ffff1e7224 */ /* 0x000fe400078e0012 */
[----:B------:R-:W-:-:S07]  /*7e50*/  IMAD.MOV.U32 R3, RZ, RZ, R19 ;  /* 0x000000ffff037224 */ /* 0x000fce00078e0013 */
[----:B------:R-:W-:Y:S05]  /*7e60*/  CALL.REL.NOINC `($__internal_1_$__cuda_sm20_rem_s64) ;  /* 0x0000003800d47944 */ /* 0x000fea0003c00000 */
[----:B------:R-:W-:Y:S02]  /*7e70*/  IMAD.MOV.U32 R16, RZ, RZ, R3 ;  /* 0x000000ffff107224 */ /* 0x000fe400078e0003 */
[----:B------:R-:W-:-:S07]  /*7e80*/  IMAD.MOV.U32 R17, RZ, RZ, R8 ;  /* 0x000000ffff117224 */ /* 0x000fce00078e0008 */
.L_x_18258:
[----:B------:R-:W-:Y:S05]  /*7e90*/  BSYNC.RECONVERGENT B0 ;  /* 0x0000000000007941 */ /* 0x000fea0003800200 */
.L_x_18257:
[----:B------:R-:W0:Y:S01]  /*7ea0*/  LDC.U8 R18, c[0x0][0x3b0] ;  /* 0x0000ec00ff127b82 */ /* 0x000e220000000000 */
[----:B------:R-:W-:Y:S01]  /*7eb0*/  ISETP.GE.AND P0, PT, R35, R2, PT ;  /* 0x000000022300720c */ /* 0x000fe20003f06270 */
[----:B------:R-:W-:Y:S04]  /*7ec0*/  BSSY.RECONVERGENT B7, `(.L_x_18260) ;  /* 0x00002ca000077945 */ /* 0x000fe80003800200 */
[----:B------:R-:W-:Y:S08]  /*7ed0*/  BSSY.RELIABLE B6, `(.L_x_18261) ;  /* 0x00001e4000067945 */ /* 0x000ff00003800100 */
[----:B------:R-:W-:Y:S05]  /*7ee0*/  @P0 BRA `(.L_x_18262) ;  /* 0x0000001c007c0947 */ /* 0x000fea0003800000 */
[----:B------:R-:W1:Y:S01]  /*7ef0*/  LDCU UR4, c[0x0][0x3b4] ;  /* 0x00007680ff0477ac */ /* 0x000e620008000800 */
[----:B------:R-:W5:Y:S01]  /*7f00*/  LDC.64 R8, c[0x0][0x388] ;  /* 0x0000e200ff087b82 */ /* 0x000f620000000a00 */
[----:B------:R-:W-:Y:S01]  /*7f10*/  IMAD R0, R32, 0x200, R35 ;  /* 0x0000020020007824 */ /* 0x000fe200078e0223 */
[----:B0-----:R-:W-:-:S03]  /*7f20*/  PRMT R6, R18, 0x9910, RZ ;  /* 0x0000991012067816 */ /* 0x001fc600000000ff */
[----:B-1----:R-:W-:Y:S02]  /*7f30*/  IMAD R3, R0, UR4, RZ ;  /* 0x0000000400037c24 */ /* 0x002fe4000f8e02ff */
        /* <DEDUP_REMOVED lines=16> */
.L_x_18266:
[----:B------:R0:W-:Y:S01]  /*8040*/  STG.E.U8 desc[UR36][R8.64], R4 ;  /* 0x0000000408007986 */ /* 0x0001e2000c101124 */
[----:B------:R-:W-:Y:S01]  /*8050*/  IMAD.MOV.U32 R35, RZ, RZ, R31 ;  /* 0x000000ffff237224 */ /* 0x000fe200078e001f */
[----:B------:R-:W-:Y:S06]  /*8060*/  BRA `(.L_x_18268) ;  /* 0x0000000c00807947 */ /* 0x000fec0003800000 */
.L_x_18265:
[----:B------:R-:W-:-:S13]  /*8070*/  ISETP.NE.AND P0, PT, R0, 0x2, PT ;  /* 0x000000020000780c */ /* 0x000fda0003f05270 */
[----:B------:R-:W-:Y:S05]  /*8080*/  @!P0 BRA `(.L_x_18269) ;  /* 0x0000000000288947 */ /* 0x000fea0003800000 */
[----:B------:R-:W-:-:S13]  /*8090*/  ISETP.NE.AND P0, PT, R0, 0x3, PT ;  /* 0x000000030000780c */ /* 0x000fda0003f05270 */
[----:B------:R-:W-:Y:S05]  /*80a0*/  @!P0 BRA `(.L_x_18270) ;  /* 0x0000000000148947 */ /* 0x000fea0003800000 */
[----:B------:R-:W-:-:S13]  /*80b0*/  ISETP.NE.AND P0, PT, R0, 0x4, PT ;  /* 0x000000040000780c */ /* 0x000fda0003f05270 */
[----:B------:R-:W-:Y:S05]  /*80c0*/  @P0 BRA `(.L_x_18267) ;  /* 0x0000000800c80947 */ /* 0x000fea0003800000 */
[----:B------:R0:W-:Y:S01]  /*80d0*/  STG.E.64 desc[UR36][R8.64], R4 ;  /* 0x0000000408007986 */ /* 0x0001e2000c101b24 */
[----:B------:R-:W-:Y:S01]  /*80e0*/  IMAD.MOV.U32 R35, RZ, RZ, R31 ;  /* 0x000000ffff237224 */ /* 0x000fe200078e001f */
[----:B------:R-:W-:Y:S06]  /*80f0*/  BRA `(.L_x_18268) ;  /* 0x0000000c005c7947 */ /* 0x000fec0003800000 */
.L_x_18270:
[----:B------:R0:W-:Y:S01]  /*8100*/  STG.E desc[UR36][R8.64], R4 ;  /* 0x0000000408007986 */ /* 0x0001e2000c101924 */
[----:B------:R-:W-:Y:S01]  /*8110*/  IMAD.MOV.U32 R35, RZ, RZ, R31 ;  /* 0x000000ffff237224 */ /* 0x000fe200078e001f */
[----:B------:R-:W-:Y:S06]  /*8120*/  BRA `(.L_x_18268) ;  /* 0x0000000c00507947 */ /* 0x000fec0003800000 */
.L_x_18269:
[----:B------:R0:W-:Y:S01]  /*8130*/  STG.E.U16 desc[UR36][R8.64], R4 ;  /* 0x0000000408007986 */ /* 0x0001e2000c101524 */
[----:B------:R-:W-:Y:S01]  /*8140*/  IMAD.MOV.U32 R35, RZ, RZ, R31 ;  /* 0x000000ffff237224 */ /* 0x000fe200078e001f */
[----:B------:R-:W-:Y:S06]  /*8150*/  BRA `(.L_x_18268) ;  /* 0x0000000c00447947 */ /* 0x000fec0003800000 */
.L_x_18264:
[----:B------:R-:W-:-:S13]  /*8160*/  ISETP.GT.AND P0, PT, R0, 0x6, PT ;  /* 0x000000060000780c */ /* 0x000fda0003f04270 */
[----:B------:R-:W-:Y:S05]  /*8170*/  @P0 BRA `(.L_x_18271) ;  /* 0x0000000000340947 */ /* 0x000fea0003800000 */
[----:B------:R-:W-:-:S13]  /*8180*/  ISETP.NE.AND P0, PT, R0, 0x5, PT ;  /* 0x000000050000780c */ /* 0x000fda0003f05270 */
[----:B------:R-:W-:Y:S05]  /*8190*/  @!P0 BRA `(.L_x_18272) ;  /* 0x0000000000188947 */ /* 0x000fea0003800000 */
[----:B------:R-:W-:-:S13]  /*81a0*/  ISETP.NE.AND P0, PT, R0, 0x6, PT ;  /* 0x000000060000780c */ /* 0x000fda0003f05270 */
[----:B------:R-:W-:Y:S05]  /*81b0*/  @P0 BRA `(.L_x_18267) ;  /* 0x00000008008c0947 */ /* 0x000fea0003800000 */
[----:B------:R-:W0:Y:S01]  /*81c0*/  I2F.S64 R5, R4 ;  /* 0x0000000400057312 */ /* 0x000e220000301400 */
[----:B------:R-:W-:Y:S01]  /*81d0*/  IMAD.MOV.U32 R35, RZ, RZ, R31 ;  /* 0x000000ffff237224 */ /* 0x000fe200078e001f */
[----:B0-----:R0:W-:Y:S01]  /*81e0*/  STG.E desc[UR36][R8.64], R5 ;  /* 0x0000000508007986 */ /* 0x0011e2000c101924 */
[----:B------:R-:W-:Y:S05]  /*81f0*/  BRA `(.L_x_18268) ;  /* 0x0000000c001c7947 */ /* 0x000fea0003800000 */
.L_x_18272:
[----:B------:R-:W0:Y:S01]  /*8200*/  I2F.S64 R0, R4 ;  /* 0x0000000400007312 */ /* 0x000e220000301400 */
[----:B------:R-:W-:Y:S01]  /*8210*/  IMAD.MOV.U32 R35, RZ, RZ, R31 ;  /* 0x000000ffff237224 */ /* 0x000fe200078e001f */
[----:B0-----:R-:W-:-:S05]  /*8220*/  F2FP.F16.F32.PACK_AB R0, RZ, R0 ;  /* 0x00000000ff00723e */ /* 0x001fca00000000ff */
[----:B------:R0:W-:Y:S01]  /*8230*/  STG.E.U16 desc[UR36][R8.64], R0 ;  /* 0x0000000008007986 */ /* 0x0001e2000c101524 */
[----:B------:R-:W-:Y:S05]  /*8240*/  BRA `(.L_x_18268) ;  /* 0x0000000c00087947 */ /* 0x000fea0003800000 */
.L_x_18271:
[----:B------:R-:W-:-:S13]  /*8250*/  ISETP.NE.AND P0, PT, R0, 0x7, PT ;  /* 0x000000070000780c */ /* 0x000fda0003f05270 */
[----:B------:R-:W-:Y:S05]  /*8260*/  @!P0 BRA `(.L_x_18273) ;  /* 0x00000000003c8947 */ /* 0x000fea0003800000 */
[----:B------:R-:W-:-:S13]  /*8270*/  ISETP.NE.AND P0, PT, R0, 0x8, PT ;  /* 0x000000080000780c */ /* 0x000fda0003f05270 */
[----:B------:R-:W-:Y:S05]  /*8280*/  @!P0 BRA `(.L_x_18274) ;  /* 0x00000000001c8947 */ /* 0x000fea0003800000 */
[----:B------:R-:W-:-:S13]  /*8290*/  ISETP.NE.AND P0, PT, R0, 0x9, PT ;  /* 0x000000090000780c */ /* 0x000fda0003f05270 */
[----:B------:R-:W-:Y:S05]  /*82a0*/  @P0 BRA `(.L_x_18267) ;  /* 0x0000000800500947 */ /* 0x000fea0003800000 */
[----:B------:R-:W0:Y:S01]  /*82b0*/  I2F.S64 R6, R4 ;  /* 0x0000000400067312 */ /* 0x000e220000301400 */
[----:B------:R-:W-:Y:S02]  /*82c0*/  IMAD.MOV.U32 R7, RZ, RZ, RZ ;  /* 0x000000ffff077224 */ /* 0x000fe400078e00ff */
[----:B------:R-:W-:-:S03]  /*82d0*/  IMAD.MOV.U32 R35, RZ, RZ, R31 ;  /* 0x000000ffff237224 */ /* 0x000fc600078e001f */
[----:B0-----:R0:W-:Y:S01]  /*82e0*/  STG.E.64 desc[UR36][R8.64], R6 ;  /* 0x0000000608007986 */ /* 0x0011e2000c101b24 */
[----:B------:R-:W-:Y:S05]  /*82f0*/  BRA `(.L_x_18268) ;  /* 0x0000000800dc7947 */ /* 0x000fea0003800000 */
.L_x_18274:
[----:B--2---:R-:W0:Y:S01]  /*8300*/  I2F.S64 R4, R4 ;  /* 0x0000000400047312 */ /* 0x004e220000301400 */
[----:B------:R-:W-:Y:S01]  /*8310*/  IMAD.MOV.U32 R35, RZ, RZ, R31 ;  /* 0x000000ffff237224 */ /* 0x000fe200078e001f */
[----:B0-----:R-:W-:-:S04]  /*8320*/  F2FP.F16.F32.PACK_AB R3, RZ, R4 ;  /* 0x00000004ff03723e */ /* 0x001fc800000000ff */
[----:B------:R-:W-:-:S05]  /*8330*/  PRMT R3, R3, 0x5410, RZ ;  /* 0x0000541003037816 */ /* 0x000fca00000000ff */
[----:B------:R0:W-:Y:S01]  /*8340*/  STG.E desc[UR36][R8.64], R3 ;  /* 0x0000000308007986 */ /* 0x0001e2000c101924 */
[----:B------:R-:W-:Y:S05]  /*8350*/  BRA `(.L_x_18268) ;  /* 0x0000000800c47947 */ /* 0x000fea0003800000 */
.L_x_18273:
[----:B--2---:R-:W0:Y:S01]  /*8360*/  I2F.F64.S64 R4, R4 ;  /* 0x0000000400047312 */ /* 0x004e220000301c00 */
[----:B------:R-:W-:Y:S01]  /*8370*/  IMAD.MOV.U32 R35, RZ, RZ, R31 ;  /* 0x000000ffff237224 */ /* 0x000fe200078e001f */
[----:B0-----:R0:W-:Y:S01]  /*8380*/  STG.E.64 desc[UR36][R8.64], R4 ;  /* 0x0000000408007986 */ /* 0x0011e2000c101b24 */
[----:B------:R-:W-:Y:S05]  /*8390*/  BRA `(.L_x_18268) ;  /* 0x0000000800b47947 */ /* 0x000fea0003800000 */
.L_x_18263:
        /* <DEDUP_REMOVED lines=8> */
[----:B------:R-:W-:Y:S01]  /*8420*/  ISETP.NE.U32.AND P0, PT, R4, RZ, PT ;  /* 0x000000ff0400720c */ /* 0x000fe20003f05070 */
[----:B------:R-:W-:-:S03]  /*8430*/  IMAD.MOV.U32 R35, RZ, RZ, R31 ;  /* 0x000000ffff237224 */ /* 0x000fc600078e001f */
[----:B------:R-:W-:-:S04]  /*8440*/  ISETP.NE.AND.EX P0, PT, R5, RZ, PT, P0 ;  /* 0x000000ff0500720c */ /* 0x000fc80003f05300 */
[----:B------:R-:W-:-:S05]  /*8450*/  SEL R3, RZ, 0x1, !P0 ;  /* 0x00000001ff037807 */ /* 0x000fca0004000000 */
[----:B------:R0:W-:Y:S01]  /*8460*/  STG.E.U8 desc[UR36][R8.64], R3 ;  /* 0x0000000308007986 */ /* 0x0001e2000c101124 */
[----:B------:R-:W-:Y:S05]  /*8470*/  BRA `(.L_x_18268) ;  /* 0x00000008007c7947 */ /* 0x000fea0003800000 */
.L_x_18277:
[----:B--2---:R-:W0:Y:S01]  /*8480*/  I2F.F64.S64 R4, R4 ;  /* 0x0000000400047312 */ /* 0x004e220000301c00 */
[----:B------:R-:W-:Y:S01]  /*8490*/  CS2R R6, SRZ ;  /* 0x0000000000067805 */ /* 0x000fe2000001ff00 */
[----:B------:R-:W-:-:S04]  /*84a0*/  IMAD.MOV.U32 R35, RZ, RZ, R31 ;  /* 0x000000ffff237224 */ /* 0x000fc800078e001f */
[----:B0-----:R0:W-:Y:S01]  /*84b0*/  STG.E.128 desc[UR36][R8.64], R4 ;  /* 0x0000000408007986 */ /* 0x0011e2000c101d24 */
[----:B------:R-:W-:Y:S05]  /*84c0*/  BRA `(.L_x_18268) ;  /* 0x0000000800687947 */ /* 0x000fea0003800000 */
.L_x_18276:
[----:B------:R-:W-:-:S13]  /*84d0*/  ISETP.NE.AND P0, PT, R0, 0xf, PT ;  /* 0x0000000f0000780c */ /* 0x000fda0003f05270 */
[----:B------:R-:W-:Y:S05]  /*84e0*/  @!P0 BRA `(.L_x_18278) ;  /* 0x0000000000a88947 */ /* 0x000fea0003800000 */
[----:B------:R-:W-:-:S13]  /*84f0*/  ISETP.NE.AND P0, PT, R0, 0x17, PT ;  /* 0x000000170000780c */ /* 0x000fda0003f05270 */
[----:B------:R-:W-:Y:S05]  /*8500*/  @!P0 BRA `(.L_x_18279) ;  /* 0x0000000000508947 */ /* 0x000fea0003800000 */
[----:B------:R-:W-:-:S13]  /*8510*/  ISETP.NE.AND P0, PT, R0, 0x18, PT ;  /* 0x000000180000780c */ /* 0x000fda0003f05270 */
[----:B------:R-:W-:Y:S05]  /*8520*/  @P0 BRA `(.L_x_18267) ;  /* 0x0000000400b00947 */ /* 0x000fea0003800000 */
[----:B--2---:R-:W0:Y:S01]  /*8530*/  I2F.S64 R4, R4 ;  /* 0x0000000400047312 */ /* 0x004e220000301400 */
        /* <DEDUP_REMOVED lines=12> */
.L_x_18281:
[----:B------:R-:W-:Y:S05]  /*8600*/  BSYNC.RECONVERGENT B0 ;  /* 0x0000000000007941 */ /* 0x000fea0003800200 */
.L_x_18280:
[----:B------:R-:W-:Y:S01]  /*8610*/  LOP3.LUT R7, R0, 0x80, R7, 0xf8, !PT ;  /* 0x0000008000077812 */ /* 0x000fe200078ef807 */
[----:B------:R-:W-:-:S04]  /*8620*/  IMAD.MOV.U32 R35, RZ, RZ, R31 ;  /* 0x000000ffff237224 */ /* 0x000fc800078e001f */
[----:B------:R0:W-:Y:S01]  /*8630*/  STG.E.U8 desc[UR36][R8.64], R7 ;  /* 0x0000000708007986 */ /* 0x0001e2000c101124 */
[----:B------:R-:W-:Y:S05]  /*8640*/  BRA `(.L_x_18268) ;  /* 0x0000000800087947 */ /* 0x000fea0003800000 */
.L_x_18279:
[----:B--2---:R-:W0:Y:S01]  /*8650*/  I2F.S64 R4, R4 ;  /* 0x0000000400047312 */ /* 0x004e220000301400 */
        /* <DEDUP_REMOVED lines=14> */
.L_x_18283:
[----:B------:R-:W-:Y:S05]  /*8740*/  BSYNC.RECONVERGENT B0 ;  /* 0x0000000000007941 */ /* 0x000fea0003800200 */
.L_x_18282:
[----:B------:R-:W-:Y:S01]  /*8750*/  LOP3.LUT R7, R0, 0x80, R7, 0xf8, !PT ;  /* 0x0000008000077812 */ /* 0x000fe200078ef807 */
[----:B------:R-:W-:-:S04]  /*8760*/  IMAD.MOV.U32 R35, RZ, RZ, R31 ;  /* 0x000000ffff237224 */ /* 0x000fc800078e001f */
[----:B------:R0:W-:Y:S01]  /*8770*/  STG.E.U8 desc[UR36][R8.64], R7 ;  /* 0x0000000708007986 */ /* 0x0001e2000c101124 */
[----:B------:R-:W-:Y:S05]  /*8780*/  BRA `(.L_x_18268) ;  /* 0x0000000400b87947 */ /* 0x000fea0003800000 */
.L_x_18278:
[----:B------:R-:W0:Y:S01]  /*8790*/  I2F.S64 R0, R4 ;  /* 0x0000000400007312 */ /* 0x000e220000301400 */
[----:B------:R-:W-:Y:S01]  /*87a0*/  IMAD.MOV.U32 R35, RZ, RZ, R31 ;  /* 0x000000ffff237224 */ /* 0x000fe200078e001f */
[----:B0-----:R-:W-:-:S05]  /*87b0*/  F2FP.BF16.F32.PACK_AB R0, RZ, R0 ;  /* 0x00000000ff00723e */ /* 0x001fca00000010ff */
[----:B------:R0:W-:Y:S01]  /*87c0*/  STG.E.U16 desc[UR36][R8.64], R0 ;  /* 0x0000000008007986 */ /* 0x0001e2000c101524 */
[----:B------:R-:W-:Y:S05]  /*87d0*/  BRA `(.L_x_18268) ;  /* 0x0000000400a47947 */ /* 0x000fea0003800000 */
.L_x_18275:
        /* <DEDUP_REMOVED lines=11> */
.L_x_18286:
        /* <DEDUP_REMOVED lines=13> */
.L_x_18289:
[----:B------:R-:W-:-:S04]  /*8960*/  SHF.R.U32.HI R0, RZ, 0x14, R5 ;  /* 0x00000014ff007819 */ /* 0x000fc80000011605 */
[----:B------:R-:W-:-:S04]  /*8970*/  LOP3.LUT R0, R0, 0x1, RZ, 0xc0, !PT ;  /* 0x0000000100007812 */ /* 0x000fc800078ec0ff */
[----:B------:R-:W-:-:S04]  /*8980*/  IADD3 R0, PT, PT, R5, 0x487ffff, R0 ;  /* 0x0487ffff05007810 */ /* 0x000fc80007ffe000 */
[----:B------:R-:W-:-:S04]  /*8990*/  SHF.R.U32.HI R0, RZ, 0x14, R0 ;  /* 0x00000014ff007819 */ /* 0x000fc80000011600 */
[----:B------:R-:W-:-:S07]  /*89a0*/  LOP3.LUT R3, R0, 0xff, RZ, 0xc0, !PT ;  /* 0x000000ff00037812 */ /* 0x000fce00078ec0ff */
.L_x_18290:
[----:B------:R-:W-:-:S04]  /*89b0*/  SHF.R.U32.HI R0, RZ, 0x18, R5 ;  /* 0x00000018ff007819 */ /* 0x000fc80000011605 */
[----:B------:R-:W-:-:S07]  /*89c0*/  LOP3.LUT R0, R3, 0x80, R0, 0xf8, !PT ;  /* 0x0000008003007812 */ /* 0x000fce00078ef800 */
.L_x_18288:
[----:B------:R-:W-:Y:S05]  /*89d0*/  BSYNC.RECONVERGENT B0 ;  /* 0x0000000000007941 */ /* 0x000fea0003800200 */
.L_x_18287:
[----:B------:R0:W-:Y:S01]  /*89e0*/  STG.E.U8 desc[UR36][R8.64], R0 ;  /* 0x0000000008007986 */ /* 0x0001e2000c101124 */
[----:B------:R-:W-:Y:S01]  /*89f0*/  IMAD.MOV.U32 R35, RZ, RZ, R31 ;  /* 0x000000ffff237224 */ /* 0x000fe200078e001f */
[----:B------:R-:W-:Y:S06]  /*8a00*/  BRA `(.L_x_18268) ;  /* 0x0000000400187947 */ /* 0x000fec0003800000 */
.L_x_18285:
        /* <DEDUP_REMOVED lines=13> */
.L_x_18293:
[----:B------:R-:W-:-:S04]  /*8ae0*/  SHF.R.U32.HI R0, RZ, 0x15, R5 ;  /* 0x00000015ff007819 */ /* 0x000fc80000011605 */
[----:B------:R-:W-:-:S04]  /*8af0*/  LOP3.LUT R0, R0, 0x1, RZ, 0xc0, !PT ;  /* 0x0000000100007812 */ /* 0x000fc800078ec0ff */
[----:B------:R-:W-:-:S04]  /*8b00*/  IADD3 R0, PT, PT, R5, 0x88fffff, R0 ;  /* 0x088fffff05007810 */ /* 0x000fc80007ffe000 */
[----:B------:R-:W-:-:S04]  /*8b10*/  SHF.R.U32.HI R0, RZ, 0x15, R0 ;  /* 0x00000015ff007819 */ /* 0x000fc80000011600 */
[----:B------:R-:W-:-:S07]  /*8b20*/  LOP3.LUT R3, R0, 0xff, RZ, 0xc0, !PT ;  /* 0x000000ff00037812 */ /* 0x000fce00078ec0ff */
.L_x_18294:
[----:B------:R-:W-:-:S04]  /*8b30*/  SHF.R.U32.HI R0, RZ, 0x18, R5 ;  /* 0x00000018ff007819 */ /* 0x000fc80000011605 */
[----:B------:R-:W-:-:S07]  /*8b40*/  LOP3.LUT R0, R3, 0x80, R0, 0xf8, !PT ;  /* 0x0000008003007812 */ /* 0x000fce00078ef800 */
.L_x_18292:
[----:B------:R-:W-:Y:S05]  /*8b50*/  BSYNC.RECONVERGENT B0 ;  /* 0x0000000000007941 */ /* 0x000fea0003800200 */
.L_x_18291:
[----:B------:R0:W-:Y:S01]  /*8b60*/  STG.E.U8 desc[UR36][R8.64], R0 ;  /* 0x0000000008007986 */ /* 0x0001e2000c101124 */
[----:B------:R-:W-:Y:S01]  /*8b70*/  IMAD.MOV.U32 R35, RZ, RZ, R31 ;  /* 0x000000ffff237224 */ /* 0x000fe200078e001f */
[----:B------:R-:W-:Y:S06]  /*8b80*/  BRA `(.L_x_18268) ;  /* 0x0000000000b87947 */ /* 0x000fec0003800000 */
.L_x_18284:
[----:B------:R-:W-:-:S13]  /*8b90*/  ISETP.NE.AND P0, PT, R0, 0x1c, PT ;  /* 0x0000001c0000780c */ /* 0x000fda0003f05270 */
[----:B------:R-:W-:Y:S05]  /*8ba0*/  @!P0 BRA `(.L_x_18295) ;  /* 0x0000000000a88947 */ /* 0x000fea0003800000 */
[----:B------:R-:W-:-:S13]  /*8bb0*/  ISETP.NE.AND P0, PT, R0, 0x1d, PT ;  /* 0x0000001d0000780c */ /* 0x000fda0003f05270 */
[----:B------:R-:W-:Y:S05]  /*8bc0*/  @!P0 BRA `(.L_x_18296) ;  /* 0x0000000000948947 */ /* 0x000fea0003800000 */
[----:B------:R-:W-:-:S13]  /*8bd0*/  ISETP.NE.AND P0, PT, R0, 0x2c, PT ;  /* 0x0000002c0000780c */ /* 0x000fda0003f05270 */
[----:B------:R-:W-:Y:S05]  /*8be0*/  @!P0 BRA `(.L_x_18297) ;  /* 0x0000000000488947 */ /* 0x000fea0003800000 */
.L_x_18267:
[----:B------:R-:W-:Y:S01]  /*8bf0*/  MOV R14, 0x0 ;  /* 0x00000000000e7802 */ /* 0x000fe20000000f00 */
[----:B------:R-:W2:Y:S01]  /*8c00*/  LDCU.64 UR6, c[0x4][0x178] ;  /* 0x01002f00ff0677ac */ /* 0x000ea20008000a00 */
[----:B------:R-:W-:Y:S02]  /*8c10*/  IMAD.MOV.U32 R8, RZ, RZ, 0x65 ;  /* 0x00000065ff087424 */ /* 0x000fe400078e00ff */
[----:B------:R-:W-:Y:S01]  /*8c20*/  IMAD.MOV.U32 R12, RZ, RZ, 0x1 ;  /* 0x00000001ff0c7424 */ /* 0x000fe200078e00ff */
[----:B------:R-:W0:Y:S01]  /*8c30*/  LDCU.64 UR8, c[0x4][0x180] ;  /* 0x01003000ff0877ac */ /* 0x000e220008000a00 */
[----:B------:R-:W1:Y:S01]  /*8c40*/  LDC.64 R14, c[0x4][R14] ;  /* 0x010000000e0e7b82 */ /* 0x000e620000000a00 */
[----:B------:R-:W-:Y:S01]  /*8c50*/  IMAD.MOV.U32 R13, RZ, RZ, RZ ;  /* 0x000000ffff0d7224 */ /* 0x000fe200078e00ff */
[----:B------:R-:W5:Y:S01]  /*8c60*/  LDCU.64 UR4, c[0x4][0x40] ;  /* 0x01000800ff0477ac */ /* 0x000f620008000a00 */
[----:B--2---:R-:W-:Y:S02]  /*8c70*/  IMAD.U32 R4, RZ, RZ, UR6 ;  /* 0x00000006ff047e24 */ /* 0x004fe4000f8e00ff */
[----:B------:R-:W-:-:S02]  /*8c80*/  IMAD.U32 R5, RZ, RZ, UR7 ;  /* 0x00000007ff057e24 */ /* 0x000fc4000f8e00ff */
[----:B0-----:R-:W-:Y:S02]  /*8c90*/  IMAD.U32 R6, RZ, RZ, UR8 ;  /* 0x00000008ff067e24 */ /* 0x001fe4000f8e00ff */
[----:B------:R-:W-:Y:S02]  /*8ca0*/  IMAD.U32 R7, RZ, RZ, UR9 ;  /* 0x00000009ff077e24 */ /* 0x000fe4000f8e00ff */
[----:B-----5:R-:W-:Y:S02]  /*8cb0*/  IMAD.U32 R10, RZ, RZ, UR4 ;  /* 0x00000004ff0a7e24 */ /* 0x020fe4000f8e00ff */
[----:B------:R-:W-:-:S07]  /*8cc0*/  IMAD.U32 R11, RZ, RZ, UR5 ;  /* 0x00000005ff0b7e24 */ /* 0x000fce000f8e00ff */
[----:B------:R-:W-:-:S07]  /*8cd0*/  LEPC R20, `(.L_x_18298) ;  /* 0x000000001014794e */ /* 0x000fce0000000000 */
[----:B-1-34-:R-:W-:Y:S05]  /*8ce0*/  CALL.ABS.NOINC R14 ;  /* 0x000000000e007343 */ /* 0x01afea0003c00000 */
.L_x_18298:
[----:B------:R-:W-:Y:S01]  /*8cf0*/  IMAD.MOV.U32 R35, RZ, RZ, R31 ;  /* 0x000000ffff237224 */ /* 0x000fe200078e001f */
[----:B------:R-:W-:Y:S06]  /*8d00*/  BRA `(.L_x_18268) ;  /* 0x0000000000587947 */ /* 0x000fec0003800000 */
.L_x_18297:
[----:B--2---:R-:W0:Y:S01]  /*8d10*/  I2F.S64 R4, R4 ;  /* 0x0000000400047312 */ /* 0x004e220000301400 */
        /* <DEDUP_REMOVED lines=16> */
.L_x_18296:
[----:B------:R1:W-:Y:S01]  /*8e20*/  STG.E.64 desc[UR36][R8.64], R4 ;  /* 0x0000000408007986 */ /* 0x0003e2000c101b24 */
[----:B------:R-:W-:Y:S01]  /*8e30*/  IMAD.MOV.U32 R35, RZ, RZ, R31 ;  /* 0x000000ffff237224 */ /* 0x000fe200078e001f */
[----:B------:R-:W-:Y:S06]  /*8e40*/  BRA `(.L_x_18268) ;  /* 0x0000000000087947 */ /* 0x000fec0003800000 */
.L_x_18295:
[----:B------:R0:W-:Y:S01]  /*8e50*/  STG.E desc[UR36][R8.64], R4 ;  /* 0x0000000408007986 */ /* 0x0001e2000c101924 */
[----:B------:R-:W-:-:S07]  /*8e60*/  IMAD.MOV.U32 R35, RZ, RZ, R31 ;  /* 0x000000ffff237224 */ /* 0x000fce00078e001f */
.L_x_18268:
        /* <DEDUP_REMOVED lines=21> */
[----:B---3--:R0:W-:Y:S01]  /*8fc0*/  STG.E.U8 desc[UR36][R4.64], R26 ;  /* 0x0000001a04007986 */ /* 0x0081e2000c101124 */
[----:B------:R-:W-:Y:S05]  /*8fd0*/  BRA `(.L_x_18305) ;  /* 0x0000000c003c7947 */ /* 0x000fea0003800000 */
.L_x_18303:
[----:B---3--:R0:W-:Y:S01]  /*8fe0*/  STG.E.U8 desc[UR36][R4.64], R26 ;  /* 0x0000001a04007986 */ /* 0x0081e2000c101124 */
[----:B------:R-:W-:Y:S05]  /*8ff0*/  BRA `(.L_x_18305) ;  /* 0x0000000c00347947 */ /* 0x000fea0003800000 */
.L_x_18302:
[----:B------:R-:W-:-:S13]  /*9000*/  ISETP.NE.AND P0, PT, R0, 0x2, PT ;  /* 0x000000020000780c */ /* 0x000fda0003f05270 */
[----:B------:R-:W-:Y:S05]  /*9010*/  @!P0 BRA `(.L_x_18306) ;  /* 0x0000000000208947 */ /* 0x000fea0003800000 */
[----:B------:R-:W-:-:S13]  /*9020*/  ISETP.NE.AND P0, PT, R0, 0x3, PT ;  /* 0x000000030000780c */ /* 0x000fda0003f05270 */
[----:B------:R-:W-:Y:S05]  /*9030*/  @!P0 BRA `(.L_x_18307) ;  /* 0x0000000000108947 */ /* 0x000fea0003800000 */
[----:B------:R-:W-:-:S13]  /*9040*/  ISETP.NE.AND P0, PT, R0, 0x4, PT ;  /* 0x000000040000780c */ /* 0x000fda0003f05270 */
[----:B------:R-:W-:Y:S05]  /*9050*/  @P0 BRA `(.L_x_18304) ;  /* 0x0000000800380947 */ /* 0x000fea0003800000 */
[----:B---3--:R0:W-:Y:S01]  /*9060*/  STG.E.64 desc[UR36][R4.64], R26 ;  /* 0x0000001a04007986 */ /* 0x0081e2000c101b24 */
[----:B------:R-:W-:Y:S05]  /*9070*/  BRA `(.L_x_18305) ;  /* 0x0000000c00147947 */ /* 0x000fea0003800000 */
.L_x_18307:
[----:B---3--:R0:W-:Y:S01]  /*9080*/  STG.E desc[UR36][R4.64], R26 ;  /* 0x0000001a04007986 */ /* 0x0081e2000c101924 */
[----:B------:R-:W-:Y:S05]  /*9090*/  BRA `(.L_x_18305) ;  /* 0x0000000c000c7947 */ /* 0x000fea0003800000 */
.L_x_18306:
[----:B---3--:R0:W-:Y:S01]  /*90a0*/  STG.E.U16 desc[UR36][R4.64], R26 ;  /* 0x0000001a04007986 */ /* 0x0081e2000c101524 */
[----:B------:R-:W-:Y:S05]  /*90b0*/  BRA `(.L_x_18305) ;  /* 0x0000000c00047947 */ /* 0x000fea0003800000 */
.L_x_18301:
[----:B------:R-:W-:-:S13]  /*90c0*/  ISETP.GT.AND P0, PT, R0, 0x6, PT ;  /* 0x000000060000780c */ /* 0x000fda0003f04270 */
[----:B------:R-:W-:Y:S05]  /*90d0*/  @P0 BRA `(.L_x_18308) ;  /* 0x00000000002c0947 */ /* 0x000fea0003800000 */
[----:B------:R-:W-:-:S13]  /*90e0*/  ISETP.NE.AND P0, PT, R0, 0x5, PT ;  /* 0x000000050000780c */ /* 0x000fda0003f05270 */
[----:B------:R-:W-:Y:S05]  /*90f0*/  @!P0 BRA `(.L_x_18309) ;  /* 0x0000000000148947 */ /* 0x000fea0003800000 */
[----:B------:R-:W-:-:S13]  /*9100*/  ISETP.NE.AND P0, PT, R0, 0x6, PT ;  /* 0x000000060000780c */ /* 0x000fda0003f05270 */
[----:B------:R-:W-:Y:S05]  /*9110*/  @P0 BRA `(.L_x_18304) ;  /* 0x0000000800080947 */ /* 0x000fea0003800000 */
[----:B---3--:R-:W0:Y:S02]  /*9120*/  I2F.S64 R27, R26 ;  /* 0x0000001a001b7312 */ /* 0x008e240000301400 */
[----:B0-----:R0:W-:Y:S01]  /*9130*/  STG.E desc[UR36][R4.64], R27 ;  /* 0x0000001b04007986 */ /* 0x0011e2000c101924 */
[----:B------:R-:W-:Y:S05]  /*9140*/  BRA `(.L_x_18305) ;  /* 0x0000000800e07947 */ /* 0x000fea0003800000 */
.L_x_18309:
[----:B---3--:R-:W0:Y:S02]  /*9150*/  I2F.S64 R0, R26 ;  /* 0x0000001a00007312 */ /* 0x008e240000301400 */
[----:B0-----:R-:W-:-:S05]  /*9160*/  F2FP.F16.F32.PACK_AB R0, RZ, R0 ;  /* 0x00000000ff00723e */ /* 0x001fca00000000ff */
[----:B------:R0:W-:Y:S01]  /*9170*/  STG.E.U16 desc[UR36][R4.64], R0 ;  /* 0x0000000004007986 */ /* 0x0001e2000c101524 */
[----:B------:R-:W-:Y:S05]  /*9180*/  BRA `(.L_x_18305) ;  /* 0x0000000800d07947 */ /* 0x000fea0003800000 */
.L_x_18308:
[----:B------:R-:W-:-:S13]  /*9190*/  ISETP.NE.AND P0, PT, R0, 0x7, PT ;  /* 0x000000070000780c */ /* 0x000fda0003f05270 */
[----:B------:R-:W-:Y:S05]  /*91a0*/  @!P0 BRA `(.L_x_18310) ;  /* 0x0000000000348947 */ /* 0x000fea0003800000 */
[----:B------:R-:W-:-:S13]  /*91b0*/  ISETP.NE.AND P0, PT, R0, 0x8, PT ;  /* 0x000000080000780c */ /* 0x000fda0003f05270 */
[----:B------:R-:W-:Y:S05]  /*91c0*/  @!P0 BRA `(.L_x_18311) ;  /* 0x0000000000188947 */ /* 0x000fea0003800000 */
[----:B------:R-:W-:-:S13]  /*91d0*/  ISETP.NE.AND P0, PT, R0, 0x9, PT ;  /* 0x000000090000780c */ /* 0x000fda0003f05270 */
[----:B------:R-:W-:Y:S05]  /*91e0*/  @P0 BRA `(.L_x_18304) ;  /* 0x0000000400d40947 */ /* 0x000fea0003800000 */
[----:B---3--:R-:W0:Y:S01]  /*91f0*/  I2F.S64 R6, R26 ;  /* 0x0000001a00067312 */ /* 0x008e220000301400 */
[----:B------:R-:W-:-:S05]  /*9200*/  IMAD.MOV.U32 R7, RZ, RZ, RZ ;  /* 0x000000ffff077224 */ /* 0x000fca00078e00ff */
[----:B0-----:R0:W-:Y:S01]  /*9210*/  STG.E.64 desc[UR36][R4.64], R6 ;  /* 0x0000000604007986 */ /* 0x0011e2000c101b24 */
[----:B------:R-:W-:Y:S05]  /*9220*/  BRA `(.L_x_18305) ;  /* 0x0000000800a87947 */ /* 0x000fea0003800000 */
.L_x_18311:
[----:B---3--:R-:W0:Y:S02]  /*9230*/  I2F.S64 R26, R26 ;  /* 0x0000001a001a7312 */ /* 0x008e240000301400 */
[----:B0-----:R-:W-:-:S04]  /*9240*/  F2FP.F16.F32.PACK_AB R3, RZ, R26 ;  /* 0x0000001aff03723e */ /* 0x001fc800000000ff */
[----:B------:R-:W-:-:S05]  /*9250*/  PRMT R3, R3, 0x5410, RZ ;  /* 0x0000541003037816 */ /* 0x000fca00000000ff */
[----:B------:R0:W-:Y:S01]  /*9260*/  STG.E desc[UR36][R4.64], R3 ;  /* 0x0000000304007986 */ /* 0x0001e2000c101924 */
[----:B------:R-:W-:Y:S05]  /*9270*/  BRA `(.L_x_18305) ;  /* 0x0000000800947947 */ /* 0x000fea0003800000 */
.L_x_18310:
[----:B---3--:R-:W0:Y:S02]  /*9280*/  I2F.F64.S64 R26, R26 ;  /* 0x0000001a001a7312 */ /* 0x008e240000301c00 */
[----:B0-----:R0:W-:Y:S01]  /*9290*/  STG.E.64 desc[UR36][R4.64], R26 ;  /* 0x0000001a04007986 */ /* 0x0011e2000c101b24 */
[----:B------:R-:W-:Y:S05]  /*92a0*/  BRA `(.L_x_18305) ;  /* 0x0000000800887947 */ /* 0x000fea0003800000 */
.L_x_18300:
        /* <DEDUP_REMOVED lines=10> */
[----:B---3--:R0:W-:Y:S01]  /*9350*/  STG.E.U16 desc[UR36][R4.64], R26 ;  /* 0x0000001a04007986 */ /* 0x0081e2000c101524 */
[----:B------:R-:W-:Y:S05]  /*9360*/  BRA `(.L_x_18305) ;  /* 0x0000000800587947 */ /* 0x000fea0003800000 */
.L_x_18315:
[----:B---3--:R-:W0:Y:S01]  /*9370*/  I2F.S64 R27, R26 ;  /* 0x0000001a001b7312 */ /* 0x008e220000301400 */
        /* <DEDUP_REMOVED lines=17> */
.L_x_18318:
[----:B------:R-:W-:-:S04]  /*9490*/  SHF.R.U32.HI R3, RZ, 0x18, R27 ;  /* 0x00000018ff037819 */ /* 0x000fc8000001161b */
[----:B------:R-:W-:-:S07]  /*94a0*/  LOP3.LUT R0, R0, 0x80, R3, 0xf8, !PT ;  /* 0x0000008000007812 */ /* 0x000fce00078ef803 */
.L_x_18317:
[----:B------:R-:W-:Y:S05]  /*94b0*/  BSYNC.RECONVERGENT B0 ;  /* 0x0000000000007941 */ /* 0x000fea0003800200 */
.L_x_18316:
[----:B------:R0:W-:Y:S01]  /*94c0*/  STG.E.U8 desc[UR36][R4.64], R0 ;  /* 0x0000000004007986 */ /* 0x0001e2000c101124 */
[----:B------:R-:W-:Y:S05]  /*94d0*/  BRA `(.L_x_18305) ;  /* 0x0000000400fc7947 */ /* 0x000fea0003800000 */
.L_x_18314:
        /* <DEDUP_REMOVED lines=18> */
.L_x_18321:
[----:B------:R-:W-:-:S04]  /*9600*/  SHF.R.U32.HI R3, RZ, 0x18, R27 ;  /* 0x00000018ff037819 */ /* 0x000fc8000001161b */
[----:B------:R-:W-:-:S07]  /*9610*/  LOP3.LUT R0, R0, 0x80, R3, 0xf8, !PT ;  /* 0x0000008000007812 */ /* 0x000fce00078ef803 */
.L_x_18320:
[----:B------:R-:W-:Y:S05]  /*9620*/  BSYNC.RECONVERGENT B0 ;  /* 0x0000000000007941 */ /* 0x000fea0003800200 */
.L_x_18319:
[----:B------:R0:W-:Y:S01]  /*9630*/  STG.E.U8 desc[UR36][R4.64], R0 ;  /* 0x0000000004007986 */ /* 0x0001e2000c101124 */
[----:B------:R-:W-:Y:S05]  /*9640*/  BRA `(.L_x_18305) ;  /* 0x0000000400a07947 */ /* 0x000fea0003800000 */
.L_x_18313:
[----:B------:R-:W-:-:S13]  /*9650*/  ISETP.NE.AND P0, PT, R0, 0x1c, PT ;  /* 0x0000001c0000780c */ /* 0x000fda0003f05270 */
[----:B------:R-:W-:Y:S05]  /*9660*/  @!P0 BRA `(.L_x_18322) ;  /* 0x0000000000588947 */ /* 0x000fea0003800000 */
[----:B------:R-:W-:-:S13]  /*9670*/  ISETP.NE.AND P0, PT, R0, 0x1d, PT ;  /* 0x0000001d0000780c */ /* 0x000fda0003f05270 */
[----:B------:R-:W-:Y:S05]  /*9680*/  @!P0 BRA `(.L_x_18323) ;  /* 0x0000000000488947 */ /* 0x000fea0003800000 */
[----:B------:R-:W-:-:S13]  /*9690*/  ISETP.NE.AND P0, PT, R0, 0x2c, PT ;  /* 0x0000002c0000780c */ /* 0x000fda0003f05270 */
[----:B------:R-:W-:Y:S05]  /*96a0*/  @P0 BRA `(.L_x_18304) ;  /* 0x0000000000a40947 */ /* 0x000fea0003800000 */
[----:B---3--:R-:W0:Y:S02]  /*96b0*/  I2F.S64 R26, R26 ;  /* 0x0000001a001a7312 */ /* 0x008e240000301400 */
        /* <DEDUP_REMOVED lines=15> */
.L_x_18323:
[----:B---3--:R0:W-:Y:S01]  /*97b0*/  STG.E.64 desc[UR36][R4.64], R26 ;  /* 0x0000001a04007986 */ /* 0x0081e2000c101b24 */
[----:B------:R-:W-:Y:S05]  /*97c0*/  BRA `(.L_x_18305) ;  /* 0x0000000400407947 */ /* 0x000fea0003800000 */
.L_x_18322:
[----:B---3--:R0:W-:Y:S01]  /*97d0*/  STG.E desc[UR36][R4.64], R26 ;  /* 0x0000001a04007986 */ /* 0x0081e2000c101924 */
[----:B------:R-:W-:Y:S05]  /*97e0*/  BRA `(.L_x_18305) ;  /* 0x0000000400387947 */ /* 0x000fea0003800000 */
.L_x_18312:
[----:B------:R-:W-:-:S13]  /*97f0*/  ISETP.GT.AND P0, PT, R0, 0xe, PT ;  /* 0x0000000e0000780c */ /* 0x000fda0003f04270 */
[----:B------:R-:W-:Y:S05]  /*9800*/  @P0 BRA `(.L_x_18324) ;  /* 0x0000000000340947 */ /* 0x000fea0003800000 */
[----:B------:R-:W-:-:S13]  /*9810*/  ISETP.NE.AND P0, PT, R0, 0xa, PT ;  /* 0x0000000a0000780c */ /* 0x000fda0003f05270 */
[----:B------:R-:W-:Y:S05]  /*9820*/  @!P0 BRA `(.L_x_18325) ;  /* 0x00000000001c8947 */ /* 0x000fea0003800000 */
[----:B------:R-:W-:-:S13]  /*9830*/  ISETP.NE.AND P0, PT, R0, 0xb, PT ;  /* 0x0000000b0000780c */ /* 0x000fda0003f05270 */
[----:B------:R-:W-:Y:S05]  /*9840*/  @P0 BRA `(.L_x_18304) ;  /* 0x00000000003c0947 */ /* 0x000fea0003800000 */
[----:B---3--:R-:W-:-:S04]  /*9850*/  ISETP.NE.U32.AND P0, PT, R26, RZ, PT ;  /* 0x000000ff1a00720c */ /* 0x008fc80003f05070 */
[----:B------:R-:W-:-:S04]  /*9860*/  ISETP.NE.AND.EX P0, PT, R27, RZ, PT, P0 ;  /* 0x000000ff1b00720c */ /* 0x000fc80003f05300 */
[----:B------:R-:W-:-:S05]  /*9870*/  SEL R3, RZ, 0x1, !P0 ;  /* 0x00000001ff037807 */ /* 0x000fca0004000000 */
[----:B------:R1:W-:Y:S01]  /*9880*/  STG.E.U8 desc[UR36][R4.64], R3 ;  /* 0x0000000304007986 */ /* 0x0003e2000c101124 */
[----:B------:R-:W-:Y:S05]  /*9890*/  BRA `(.L_x_18305) ;  /* 0x00000004000c7947 */ /* 0x000fea0003800000 */
.L_x_18325:
[----:B---3--:R-:W0:Y:S01]  /*98a0*/  I2F.F64.S64 R8, R26 ;  /* 0x0000001a00087312 */ /* 0x008e220000301c00 */
[----:B------:R-:W-:-:S05]  /*98b0*/  CS2R R10, SRZ ;  /* 0x00000000000a7805 */ /* 0x000fca000001ff00 */
[----:B0-----:R0:W-:Y:S01]  /*98c0*/  STG.E.128 desc[UR36][R4.64], R8 ;  /* 0x0000000804007986 */ /* 0x0011e2000c101d24 */
[----:B------:R-:W-:Y:S05]  /*98d0*/  BRA `(.L_x_18305) ;  /* 0x0000000000fc7947 */ /* 0x000fea0003800000 */
.L_x_18324:
[----:B------:R-:W-:-:S13]  /*98e0*/  ISETP.NE.AND P0, PT, R0, 0xf, PT ;  /* 0x0000000f0000780c */ /* 0x000fda0003f05270 */
[----:B------:R-:W-:Y:S05]  /*98f0*/  @!P0 BRA `(.L_x_18326) ;  /* 0x0000000000e88947 */ /* 0x000fea0003800000 */
[----:B------:R-:W-:-:S13]  /*9900*/  ISETP.NE.AND P0, PT, R0, 0x17, PT ;  /* 0x000000170000780c */ /* 0x000fda0003f05270 */
[----:B------:R-:W-:Y:S05]  /*9910*/  @!P0 BRA `(.L_x_18327) ;  /* 0x0000000000908947 */ /* 0x000fea0003800000 */
[----:B------:R-:W-:-:S13]  /*9920*/  ISETP.NE.AND P0, PT, R0, 0x18, PT ;  /* 0x000000180000780c */ /* 0x000fda0003f05270 */
[----:B------:R-:W-:Y:S05]  /*9930*/  @!P0 BRA `(.L_x_18328) ;  /* 0x0000000000448947 */ /* 0x000fea0003800000 */
.L_x_18304:
[----:B------:R-:W-:Y:S01]  /*9940*/  MOV R14, 0x0 ;  /* 0x00000000000e7802 */ /* 0x000fe20000000f00 */
[----:B------:R-:W0:Y:S01]  /*9950*/  LDCU.64 UR4, c[0x4][0x178] ;  /* 0x01002f00ff0477ac */ /* 0x000e220008000a00 */
[----:B------:R-:W-:Y:S02]  /*9960*/  IMAD.MOV.U32 R8, RZ, RZ, 0x65 ;  /* 0x00000065ff087424 */ /* 0x000fe400078e00ff */
[----:B------:R-:W-:Y:S01]  /*9970*/  IMAD.MOV.U32 R12, RZ, RZ, 0x1 ;  /* 0x00000001ff0c7424 */ /* 0x000fe200078e00ff */
[----:B------:R-:W1:Y:S01]  /*9980*/  LDCU.64 UR6, c[0x4][0x180] ;  /* 0x01003000ff0677ac */ /* 0x000e620008000a00 */
[----:B------:R-:W2:Y:S01]  /*9990*/  LDC.64 R14, c[0x4][R14] ;  /* 0x010000000e0e7b82 */ /* 0x000ea20000000a00 */
[----:B------:R-:W-:Y:S01]  /*99a0*/  IMAD.MOV.U32 R13, RZ, RZ, RZ ;  /* 0x000000ffff0d7224 */ /* 0x000fe200078e00ff */
[----:B------:R-:W5:Y:S01]  /*99b0*/  LDCU.64 UR8, c[0x4][0x40] ;  /* 0x01000800ff0877ac */ /* 0x000f620008000a00 */
[----:B0-----:R-:W-:Y:S02]  /*99c0*/  IMAD.U32 R4, RZ, RZ, UR4 ;  /* 0x00000004ff047e24 */ /* 0x001fe4000f8e00ff */
[----:B------:R-:W-:-:S02]  /*99d0*/  IMAD.U32 R5, RZ, RZ, UR5 ;  /* 0x00000005ff057e24 */ /* 0x000fc4000f8e00ff */
[----:B-1----:R-:W-:Y:S02]  /*99e0*/  IMAD.U32 R6, RZ, RZ, UR6 ;  /* 0x00000006ff067e24 */ /* 0x002fe4000f8e00ff */
[----:B------:R-:W-:Y:S02]  /*99f0*/  IMAD.U32 R7, RZ, RZ, UR7 ;  /* 0x00000007ff077e24 */ /* 0x000fe4000f8e00ff */
[----:B-----5:R-:W-:Y:S02]  /*9a00*/  IMAD.U32 R10, RZ, RZ, UR8 ;  /* 0x00000008ff0a7e24 */ /* 0x020fe4000f8e00ff */
[----:B------:R-:W-:-:S07]  /*9a10*/  IMAD.U32 R11, RZ, RZ, UR9 ;  /* 0x00000009ff0b7e24 */ /* 0x000fce000f8e00ff */
[----:B------:R-:W-:-:S07]  /*9a20*/  LEPC R20, `(.L_x_18329) ;  /* 0x000000001014794e */ /* 0x000fce0000000000 */
[----:B--234-:R-:W-:Y:S05]  /*9a30*/  CALL.ABS.NOINC R14 ;  /* 0x000000000e007343 */ /* 0x01cfea0003c00000 */
.L_x_18329:
[----:B------:R-:W-:Y:S05]  /*9a40*/  BRA `(.L_x_18305) ;  /* 0x0000000000a07947 */ /* 0x000fea0003800000 */
.L_x_18328:
[----:B---3--:R-:W0:Y:S01]  /*9a50*/  I2F.S64 R27, R26 ;  /* 0x0000001a001b7312 */ /* 0x008e220000301400 */
        /* <DEDUP_REMOVED lines=12> */
.L_x_18331:
[----:B------:R-:W-:Y:S05]  /*9b20*/  BSYNC.RECONVERGENT B0 ;  /* 0x0000000000007941 */ /* 0x000fea0003800200 */
.L_x_18330:
[----:B------:R-:W-:-:S05]  /*9b30*/  LOP3.LUT R3, R0, 0x80, R3, 0xf8, !PT ;  /* 0x0000008000037812 */ /* 0x000fca00078ef803 */
[----:B------:R3:W-:Y:S01]  /*9b40*/  STG.E.U8 desc[UR36][R4.64], R3 ;  /* 0x0000000304007986 */ /* 0x0007e2000c101124 */
[----:B------:R-:W-:Y:S05]  /*9b50*/  BRA `(.L_x_18305) ;  /* 0x00000000005c7947 */ /* 0x000fea0003800000 */
.L_x_18327:
[----:B---3--:R-:W0:Y:S01]  /*9b60*/  I2F.S64 R27, R26 ;  /* 0x0000001a001b7312 */ /* 0x008e220000301400 */
        /* <DEDUP_REMOVED lines=11> */
.L_x_18333:
[----:B------:R-:W-:Y:S01]  /*9c20*/  IMAD.MOV.U32 R0, RZ, RZ, 0x7f ;  /* 0x0000007fff007424 */ /* 0x000fe200078e00ff */
[----:B------:R-:W-:-:S04]  /*9c30*/  ISETP.GT.U32.AND P0, PT, R3, 0x7f800000, PT ;  /* 0x7f8000000300780c */ /* 0x000fc80003f04070 */
[----:B------:R-:W-:-:S09]  /*9c40*/  SEL R0, R0, 0x7c, P0 ;  /* 0x0000007c00007807 */ /* 0x000fd20000000000 */
.L_x_18334:
[----:B------:R-:W-:Y:S05]  /*9c50*/  BSYNC.RECONVERGENT B0 ;  /* 0x0000000000007941 */ /* 0x000fea0003800200 */
.L_x_18332:
[----:B------:R-:W-:-:S04]  /*9c60*/  SHF.R.U32.HI R3, RZ, 0x18, R27 ;  /* 0x00000018ff037819 */ /* 0x000fc8000001161b */
[----:B------:R-:W-:-:S05]  /*9c70*/  LOP3.LUT R3, R0, 0x80, R3, 0xf8, !PT ;  /* 0x0000008000037812 */ /* 0x000fca00078ef803 */
[----:B------:R2:W-:Y:S01]  /*9c80*/  STG.E.U8 desc[UR36][R4.64], R3 ;  /* 0x0000000304007986 */ /* 0x0005e2000c101124 */
[----:B------:R-:W-:Y:S05]  /*9c90*/  BRA `(.L_x_18305) ;  /* 0x00000000000c7947 */ /* 0x000fea0003800000 */
.L_x_18326:
[----:B---3--:R-:W0:Y:S02]  /*9ca0*/  I2F.S64 R0, R26 ;  /* 0x0000001a00007312 */ /* 0x008e240000301400 */
[----:B0-----:R-:W-:-:S05]  /*9cb0*/  F2FP.BF16.F32.PACK_AB R0, RZ, R0 ;  /* 0x00000000ff00723e */ /* 0x001fca00000010ff */
[----:B------:R0:W-:Y:S02]  /*9cc0*/  STG.E.U16 desc[UR36][R4.64], R0 ;  /* 0x0000000004007986 */ /* 0x0001e4000c101524 */
.L_x_18305:
[----:B------:R-:W-:-:S07]  /*9cd0*/  VIADD R35, R35, 0x80 ;  /* 0x0000008023237836 */ /* 0x000fce0000000000 */
.L_x_18262:
[----:B------:R-:W-:-:S13]  /*9ce0*/  ISETP.GE.AND P0, PT, R35, R2, PT ;  /* 0x000000022300720c */ /* 0x000fda0003f06270 */
[----:B------:R-:W-:Y:S05]  /*9cf0*/  @P0 BREAK.RELIABLE B6 ;  /* 0x0000000000060942 */ /* 0x000fea0003800100 */
[----:B------:R-:W-:Y:S05]  /*9d00*/  @P0 BRA `(.L_x_18299) ;  /* 0x0000000c00940947 */ /* 0x000fea0003800000 */
[----:B------:R-:W-:Y:S05]  /*9d10*/  BSYNC.RELIABLE B6 ;  /* 0x0000000000067941 */ /* 0x000fea0003800100 */
.L_x_18261:
        /* <DEDUP_REMOVED lines=20> */
.L_x_18338:
[----:B------:R0:W-:Y:S01]  /*9e60*/  STG.E.U8 desc[UR36][R4.64], R22 ;  /* 0x0000001604007986 */ /* 0x0001e2000c101124 */
[----:B------:R-:W-:Y:S05]  /*9e70*/  BRA `(.L_x_18340) ;  /* 0x0000000c00347947 */ /* 0x000fea0003800000 */
.L_x_18337:
[----:B------:R-:W-:-:S13]  /*9e80*/  ISETP.NE.AND P0, PT, R0, 0x2, PT ;  /* 0x000000020000780c */ /* 0x000fda0003f05270 */
[----:B------:R-:W-:Y:S05]  /*9e90*/  @!P0 BRA `(.L_x_18341) ;  /* 0x0000000000208947 */ /* 0x000fea0003800000 */
[----:B------:R-:W-:-:S13]  /*9ea0*/  ISETP.NE.AND P0, PT, R0, 0x3, PT ;  /* 0x000000030000780c */ /* 0x000fda0003f05270 */
[----:B------:R-:W-:Y:S05]  /*9eb0*/  @!P0 BRA `(.L_x_18342) ;  /* 0x0000000000108947 */ /* 0x000fea0003800000 */
[----:B------:R-:W-:-:S13]  /*9ec0*/  ISETP.NE.AND P0, PT, R0, 0x4, PT ;  /* 0x000000040000780c */ /* 0x000fda0003f05270 */
[----:B------:R-:W-:Y:S05]  /*9ed0*/  @P0 BRA `(.L_x_18339) ;  /* 0x0000000800380947 */ /* 0x000fea0003800000 */
[----:B------:R0:W-:Y:S01]  /*9ee0*/  STG.E.64 desc[UR36][R4.64], R22 ;  /* 0x0000001604007986 */ /* 0x0001e2000c101b24 */
[----:B------:R-:W-:Y:S05]  /*9ef0*/  BRA `(.L_x_18340) ;  /* 0x0000000c00147947 */ /* 0x000fea0003800000 */
.L_x_18342:
[----:B------:R0:W-:Y:S01]  /*9f00*/  STG.E desc[UR36][R4.64], R22 ;  /* 0x0000001604007986 */ /* 0x0001e2000c101924 */
[----:B------:R-:W-:Y:S05]  /*9f10*/  BRA `(.L_x_18340) ;  /* 0x0000000c000c7947 */ /* 0x000fea0003800000 */
.L_x_18341:
[----:B------:R0:W-:Y:S01]  /*9f20*/  STG.E.U16 desc[UR36][R4.64], R22 ;  /* 0x0000001604007986 */ /* 0x0001e2000c101524 */
[----:B------:R-:W-:Y:S05]  /*9f30*/  BRA `(.L_x_18340) ;  /* 0x0000000c00047947 */ /* 0x000fea0003800000 */
.L_x_18336:
[----:B------:R-:W-:-:S13]  /*9f40*/  ISETP.GT.AND P0, PT, R0, 0x6, PT ;  /* 0x000000060000780c */ /* 0x000fda0003f04270 */
[----:B------:R-:W-:Y:S05]  /*9f50*/  @P0 BRA `(.L_x_18343) ;  /* 0x00000000002c0947 */ /* 0x000fea0003800000 */
[----:B------:R-:W-:-:S13]  /*9f60*/  ISETP.NE.AND P0, PT, R0, 0x5, PT ;  /* 0x000000050000780c */ /* 0x000fda0003f05270 */
[----:B------:R-:W-:Y:S05]  /*9f70*/  @!P0 BRA `(.L_x_18344) ;  /* 0x0000000000148947 */ /* 0x000fea0003800000 */
[----:B------:R-:W-:-:S13]  /*9f80*/  ISETP.NE.AND P0, PT, R0, 0x6, PT ;  /* 0x000000060000780c */ /* 0x000fda0003f05270 */
[----:B------:R-:W-:Y:S05]  /*9f90*/  @P0 BRA `(.L_x_18339) ;  /* 0x0000000800080947 */ /* 0x000fea0003800000 */
[----:B------:R-:W0:Y:S02]  /*9fa0*/  I2F.S64 R23, R22 ;  /* 0x0000001600177312 */ /* 0x000e240000301400 */
[----:B0-----:R0:W-:Y:S01]  /*9fb0*/  STG.E desc[UR36][R4.64], R23 ;  /* 0x0000001704007986 */ /* 0x0011e2000c101924 */
[----:B------:R-:W-:Y:S05]  /*9fc0*/  BRA `(.L_x_18340) ;  /* 0x0000000800e07947 */ /* 0x000fea0003800000 */
.L_x_18344:
[----:B------:R-:W0:Y:S02]  /*9fd0*/  I2F.S64 R0, R22 ;  /* 0x0000001600007312 */ /* 0x000e240000301400 */
[----:B0-----:R-:W-:-:S05]  /*9fe0*/  F2FP.F16.F32.PACK_AB R0, RZ, R0 ;  /* 0x00000000ff00723e */ /* 0x001fca00000000ff */
[----:B------:R0:W-:Y:S01]  /*9ff0*/  STG.E.U16 desc[UR36][R4.64], R0 ;  /* 0x0000000004007986 */ /* 0x0001e2000c101524 */
[----:B------:R-:W-:Y:S05]  /*a000*/  BRA `(.L_x_18340) ;  /* 0x0000000800d07947 */ /* 0x000fea0003800000 */
.L_x_18343:
[----:B------:R-:W-:-:S13]  /*a010*/  ISETP.NE.AND P0, PT, R0, 0x7, PT ;  /* 0x000000070000780c */ /* 0x000fda0003f05270 */
[----:B------:R-:W-:Y:S05]  /*a020*/  @!P0 BRA `(.L_x_18345) ;  /* 0x0000000000348947 */ /* 0x000fea0003800000 */
[----:B------:R-:W-:-:S13]  /*a030*/  ISETP.NE.AND P0, PT, R0, 0x8, PT ;  /* 0x000000080000780c */ /* 0x000fda0003f05270 */
[----:B------:R-:W-:Y:S05]  /*a040*/  @!P0 BRA `(.L_x_18346) ;  /* 0x0000000000188947 */ /* 0x000fea0003800000 */
[----:B------:R-:W-:-:S13]  /*a050*/  ISETP.NE.AND P0, PT, R0, 0x9, PT ;  /* 0x000000090000780c */ /* 0x000fda0003f05270 */
[----:B------:R-:W-:Y:S05]  /*a060*/  @P0 BRA `(.L_x_18339) ;  /* 0x0000000400d40947 */ /* 0x000fea0003800000 */
[----:B------:R-:W0:Y:S01]  /*a070*/  I2F.S64 R6, R22 ;  /* 0x0000001600067312 */ /* 0x000e220000301400 */
[----:B------:R-:W-:-:S05]  /*a080*/  IMAD.MOV.U32 R7, RZ, RZ, RZ ;  /* 0x000000ffff077224 */ /* 0x000fca00078e00ff */
[----:B0-----:R0:W-:Y:S01]  /*a090*/  STG.E.64 desc[UR36][R4.64], R6 ;  /* 0x0000000604007986 */ /* 0x0011e2000c101b24 */
[----:B------:R-:W-:Y:S05]  /*a0a0*/  BRA `(.L_x_18340) ;  /* 0x0000000800a87947 */ /* 0x000fea0003800000 */
.L_x_18346:
[----:B------:R-:W0:Y:S02]  /*a0b0*/  I2F.S64 R22, R22 ;  /* 0x0000001600167312 */ /* 0x000e240000301400 */
[----:B0-----:R-:W-:-:S04]  /*a0c0*/  F2FP.F16.F32.PACK_AB R3, RZ, R22 ;  /* 0x00000016ff03723e */ /* 0x001fc800000000ff */
[----:B------:R-:W-:-:S05]  /*a0d0*/  PRMT R3, R3, 0x5410, RZ ;  /* 0x0000541003037816 */ /* 0x000fca00000000ff */
[----:B------:R0:W-:Y:S01]  /*a0e0*/  STG.E desc[UR36][R4.64], R3 ;  /* 0x0000000304007986 */ /* 0x0001e2000c101924 */
[----:B------:R-:W-:Y:S05]  /*a0f0*/  BRA `(.L_x_18340) ;  /* 0x0000000800947947 */ /* 0x000fea0003800000 */
.L_x_18345:
[----:B------:R-:W0:Y:S02]  /*a100*/  I2F.F64.S64 R22, R22 ;  /* 0x0000001600167312 */ /* 0x000e240000301c00 */
[----:B0-----:R0:W-:Y:S01]  /*a110*/  STG.E.64 desc[UR36][R4.64], R22 ;  /* 0x0000001604007986 */ /* 0x0011e2000c101b24 */
[----:B------:R-:W-:Y:S05]  /*a120*/  BRA `(.L_x_18340) ;  /* 0x0000000800887947 */ /* 0x000fea0003800000 */
.L_x_18335:
        /* <DEDUP_REMOVED lines=12> */
.L_x_18350:
        /* <DEDUP_REMOVED lines=18> */
.L_x_18353:
[----:B------:R-:W-:-:S04]  /*a310*/  SHF.R.U32.HI R3, RZ, 0x18, R23 ;  /* 0x00000018ff037819 */ /* 0x000fc80000011617 */
[----:B------:R-:W-:-:S07]  /*a320*/  LOP3.LUT R0, R0, 0x80, R3, 0xf8, !PT ;  /* 0x0000008000007812 */ /* 0x000fce00078ef803 */
.L_x_18352:
[----:B------:R-:W-:Y:S05]  /*a330*/  BSYNC.RECONVERGENT B0 ;  /* 0x0000000000007941 */ /* 0x000fea0003800200 */
.L_x_18351:
[----:B------:R0:W-:Y:S01]  /*a340*/  STG.E.U8 desc[UR36][R4.64], R0 ;  /* 0x0000000004007986 */ /* 0x0001e2000c101124 */
[----:B------:R-:W-:Y:S05]  /*a350*/  BRA `(.L_x_18340) ;  /* 0x0000000400fc7947 */ /* 0x000fea0003800000 */
.L_x_18349:
        /* <DEDUP_REMOVED lines=18> */
.L_x_18356:
[----:B------:R-:W-:-:S04]  /*a480*/  SHF.R.U32.HI R3, RZ, 0x18, R23 ;  /* 0x00000018ff037819 */ /* 0x000fc80000011617 */
[----:B------:R-:W-:-:S07]  /*a490*/  LOP3.LUT R0, R0, 0x80, R3, 0xf8, !PT ;  /* 0x0000008000007812 */ /* 0x000fce00078ef803 */
.L_x_18355:
[----:B------:R-:W-:Y:S05]  /*a4a0*/  BSYNC.RECONVERGENT B0 ;  /* 0x0000000000007941 */ /* 0x000fea0003800200 */
.L_x_18354:
[----:B------:R0:W-:Y:S01]  /*a4b0*/  STG.E.U8 desc[UR36][R4.64], R0 ;  /* 0x0000000004007986 */ /* 0x0001e2000c101124 */
[----:B------:R-:W-:Y:S05]  /*a4c0*/  BRA `(.L_x_18340) ;  /* 0x0000000400a07947 */ /* 0x000fea0003800000 */
.L_x_18348:
[----:B------:R-:W-:-:S13]  /*a4d0*/  ISETP.NE.AND P0, PT, R0, 0x1c, PT ;  /* 0x0000001c0000780c */ /* 0x000fda0003f05270 */
[----:B------:R-:W-:Y:S05]  /*a4e0*/  @!P0 BRA `(.L_x_18357) ;  /* 0x0000000000588947 */ /* 0x000fea0003800000 */
[----:B------:R-:W-:-:S13]  /*a4f0*/  ISETP.NE.AND P0, PT, R0, 0x1d, PT ;  /* 0x0000001d0000780c */ /* 0x000fda0003f05270 */
[----:B------:R-:W-:Y:S05]  /*a500*/  @!P0 BRA `(.L_x_18358) ;  /* 0x0000000000488947 */ /* 0x000fea0003800000 */
[----:B------:R-:W-:-:S13]  /*a510*/  ISETP.NE.AND P0, PT, R0, 0x2c, PT ;  /* 0x0000002c0000780c */ /* 0x000fda0003f05270 */
[----:B------:R-:W-:Y:S05]  /*a520*/  @P0 BRA `(.L_x_18339) ;  /* 0x0000000000a40947 */ /* 0x000fea0003800000 */
[----:B------:R-:W0:Y:S02]  /*a530*/  I2F.S64 R22, R22 ;  /* 0x0000001600167312 */ /* 0x000e240000301400 */
        /* <DEDUP_REMOVED lines=15> */
.L_x_18358:
[----:B------:R0:W-:Y:S01]  /*a630*/  STG.E.64 desc[UR36][R4.64], R22 ;  /* 0x0000001604007986 */ /* 0x0001e2000c101b24 */
[----:B------:R-:W-:Y:S05]  /*a640*/  BRA `(.L_x_18340) ;  /* 0x0000000400407947 */ /* 0x000fea0003800000 */
.L_x_18357:
[----:B------:R0:W-:Y:S01]  /*a650*/  STG.E desc[UR36][R4.64], R22 ;  /* 0x0000001604007986 */ /* 0x0001e2000c101924 */
[----:B------:R-:W-:Y:S05]  /*a660*/  BRA `(.L_x_18340) ;  /* 0x0000000400387947 */ /* 0x000fea0003800000 */
.L_x_18347:
[----:B------:R-:W-:-:S13]  /*a670*/  ISETP.GT.AND P0, PT, R0, 0xe, PT ;  /* 0x0000000e0000780c */ /* 0x000fda0003f04270 */
[----:B------:R-:W-:Y:S05]  /*a680*/  @P0 BRA `(.L_x_18359) ;  /* 0x0000000000340947 */ /* 0x000fea0003800000 */
[----:B------:R-:W-:-:S13]  /*a690*/  ISETP.NE.AND P0, PT, R0, 0xa, PT ;  /* 0x0000000a0000780c */ /* 0x000fda0003f05270 */
[----:B------:R-:W-:Y:S05]  /*a6a0*/  @!P0 BRA `(.L_x_18360) ;  /* 0x00000000001c8947 */ /* 0x000fea0003800000 */
[----:B------:R-:W-:-:S13]  /*a6b0*/  ISETP.NE.AND P0, PT, R0, 0xb, PT ;  /* 0x0000000b0000780c */ /* 0x000fda0003f05270 */
[----:B------:R-:W-:Y:S05]  /*a6c0*/  @P0 BRA `(.L_x_18339) ;  /* 0x00000000003c0947 */ /* 0x000fea0003800000 */
[----:B------:R-:W-:-:S04]  /*a6d0*/  ISETP.NE.U32.AND P0, PT, R22, RZ, PT ;  /* 0x000000ff1600720c */ /* 0x000fc80003f05070 */
[----:B------:R-:W-:-:S04]  /*a6e0*/  ISETP.NE.AND.EX P0, PT, R23, RZ, PT, P0 ;  /* 0x000000ff1700720c */ /* 0x000fc80003f05300 */
[----:B------:R-:W-:-:S05]  /*a6f0*/  SEL R3, RZ, 0x1, !P0 ;  /* 0x00000001ff037807 */ /* 0x000fca0004000000 */
[----:B------:R0:W-:Y:S01]  /*a700*/  STG.E.U8 desc[UR36][R4.64], R3 ;  /* 0x0000000304007986 */ /* 0x0001e2000c101124 */
[----:B------:R-:W-:Y:S05]  /*a710*/  BRA `(.L_x_18340) ;  /* 0x00000004000c7947 */ /* 0x000fea0003800000 */
.L_x_18360:
[----:B------:R-:W0:Y:S01]  /*a720*/  I2F.F64.S64 R8, R22 ;  /* 0x0000001600087312 */ /* 0x000e220000301c00 */
[----:B------:R-:W-:-:S05]  /*a730*/  CS2R R10, SRZ ;  /* 0x00000000000a7805 */ /* 0x000fca000001ff00 */
[----:B0-----:R1:W-:Y:S01]  /*a740*/  STG.E.128 desc[UR36][R4.64], R8 ;  /* 0x0000000804007986 */ /* 0x0013e2000c101d24 */
[----:B------:R-:W-:Y:S05]  /*a750*/  BRA `(.L_x_18340) ;  /* 0x0000000000fc7947 */ /* 0x000fea0003800000 */
.L_x_18359:
[----:B------:R-:W-:-:S13]  /*a760*/  ISETP.NE.AND P0, PT, R0, 0xf, PT ;  /* 0x0000000f0000780c */ /* 0x000fda0003f05270 */
[----:B------:R-:W-:Y:S05]  /*a770*/  @!P0 BRA `(.L_x_18361) ;  /* 0x0000000000e88947 */ /* 0x000fea0003800000 */
[----:B------:R-:W-:-:S13]  /*a780*/  ISETP.NE.AND P0, PT, R0, 0x17, PT ;  /* 0x000000170000780c */ /* 0x000fda0003f05270 */
[----:B------:R-:W-:Y:S05]  /*a790*/  @!P0 BRA `(.L_x_18362) ;  /* 0x0000000000908947 */ /* 0x000fea0003800000 */
[----:B------:R-:W-:-:S13]  /*a7a0*/  ISETP.NE.AND P0, PT, R0, 0x18, PT ;  /* 0x000000180000780c */ /* 0x000fda0003f05270 */
[----:B------:R-:W-:Y:S05]  /*a7b0*/  @!P0 BRA `(.L_x_18363) ;  /* 0x0000000000448947 */ /* 0x000fea0003800000 */
.L_x_18339:
        /* <DEDUP_REMOVED lines=16> */
.L_x_18364:
[----:B------:R-:W-:Y:S05]  /*a8c0*/  BRA `(.L_x_18340) ;  /* 0x0000000000a07947 */ /* 0x000fea0003800000 */
.L_x_18363:
        /* <DEDUP_REMOVED lines=13> */
.L_x_18366:
[----:B------:R-:W-:Y:S05]  /*a9a0*/  BSYNC.RECONVERGENT B0 ;  /* 0x0000000000007941 */ /* 0x000fea0003800200 */
.L_x_18365:
[----:B------:R-:W-:-:S05]  /*a9b0*/  LOP3.LUT R3, R0, 0x80, R3, 0xf8, !PT ;  /* 0x0000008000037812 */ /* 0x000fca00078ef803 */
[----:B------:R3:W-:Y:S01]  /*a9c0*/  STG.E.U8 desc[UR36][R4.64], R3 ;  /* 0x0000000304007986 */ /* 0x0007e2000c101124 */
[----:B------:R-:W-:Y:S05]  /*a9d0*/  BRA `(.L_x_18340) ;  /* 0x00000000005c7947 */ /* 0x000fea0003800000 */
.L_x_18362:
        /* <DEDUP_REMOVED lines=12> */
.L_x_18368:
[----:B------:R-:W-:Y:S01]  /*aaa0*/  IMAD.MOV.U32 R0, RZ, RZ, 0x7f ;  /* 0x0000007fff007424 */ /* 0x000fe200078e00ff */
[----:B------:R-:W-:-:S04]  /*aab0*/  ISETP.GT.U32.AND P0, PT, R3, 0x7f800000, PT ;  /* 0x7f8000000300780c */ /* 0x000fc80003f04070 */
[----:B------:R-:W-:-:S09]  /*aac0*/  SEL R0, R0, 0x7c, P0 ;  /* 0x0000007c00007807 */ /* 0x000fd20000000000 */
.L_x_18369:
[----:B------:R-:W-:Y:S05]  /*aad0*/  BSYNC.RECONVERGENT B0 ;  /* 0x0000000000007941 */ /* 0x000fea0003800200 */
.L_x_18367:
[----:B------:R-:W-:-:S04]  /*aae0*/  SHF.R.U32.HI R3, RZ, 0x18, R23 ;  /* 0x00000018ff037819 */ /* 0x000fc80000011617 */
[----:B------:R-:W-:-:S05]  /*aaf0*/  LOP3.LUT R3, R0, 0x80, R3, 0xf8, !PT ;  /* 0x0000008000037812 */ /* 0x000fca00078ef803 */
[----:B------:R2:W-:Y:S01]  /*ab00*/  STG.E.U8 desc[UR36][R4.64], R3 ;  /* 0x0000000304007986 */ /* 0x0005e2000c101124 */
[----:B------:R-:W-:Y:S05]  /*ab10*/  BRA `(.L_x_18340) ;  /* 0x00000000000c7947 */ /* 0x000fea0003800000 */
.L_x_18361:
[----:B------:R-:W0:Y:S02]  /*ab20*/  I2F.S64 R0, R22 ;  /* 0x0000001600007312 */ /* 0x000e240000301400 */
[----:B0-----:R-:W-:-:S05]  /*ab30*/  F2FP.BF16.F32.PACK_AB R0, RZ, R0 ;  /* 0x00000000ff00723e */ /* 0x001fca00000010ff */
[----:B------:R0:W-:Y:S02]  /*ab40*/  STG.E.U16 desc[UR36][R4.64], R0 ;  /* 0x0000000004007986 */ /* 0x0001e4000c101524 */
.L_x_18340:
[----:B------:R-:W-:-:S07]  /*ab50*/  VIADD R35, R35, 0x80 ;  /* 0x0000008023237836 */ /* 0x000fce0000000000 */
.L_x_18299:
[----:B------:R-:W-:Y:S05]  /*ab60*/  BSYNC.RECONVERGENT B7 ;  /* 0x0000000000077941 */ /* 0x000fea0003800200 */
.L_x_18260:
        /* <DEDUP_REMOVED lines=21> */
.L_x_18373:
[----:B------:R-:W-:Y:S01]  /*acc0*/  STG.E.U8 desc[UR36][R2.64], R16 ;  /* 0x0000001002007986 */ /* 0x000fe2000c101124 */
[----:B------:R-:W-:Y:S05]  /*acd0*/  EXIT ;  /* 0x000000000000794d */ /* 0x000fea0003800000 */
.L_x_18372:
[----:B------:R-:W-:-:S13]  /*ace0*/  ISETP.NE.AND P0, PT, R0, 0x2, PT ;  /* 0x000000020000780c */ /* 0x000fda0003f05270 */
[----:B------:R-:W-:Y:S05]  /*acf0*/  @!P0 BRA `(.L_x_18375) ;  /* 0x0000000000208947 */ /* 0x000fea0003800000 */
[----:B------:R-:W-:-:S13]  /*ad00*/  ISETP.NE.AND P0, PT, R0, 0x3, PT ;  /* 0x000000030000780c */ /* 0x000fda0003f05270 */
[----:B------:R-:W-:Y:S05]  /*ad10*/  @!P0 BRA `(.L_x_18376) ;  /* 0x0000000000108947 */ /* 0x000fea0003800000 */
[----:B------:R-:W-:-:S13]  /*ad20*/  ISETP.NE.AND P0, PT, R0, 0x4, PT ;  /* 0x000000040000780c */ /* 0x000fda0003f05270 */
[----:B------:R-:W-:Y:S05]  /*ad30*/  @P0 BRA `(.L_x_18374) ;  /* 0x0000000800380947 */ /* 0x000fea0003800000 */
[----:B------:R-:W-:Y:S01]  /*ad40*/  STG.E.64 desc[UR36][R2.64], R16 ;  /* 0x0000001002007986 */ /* 0x000fe2000c101b24 */
[----:B------:R-:W-:Y:S05]  /*ad50*/  EXIT ;  /* 0x000000000000794d */ /* 0x000fea0003800000 */
.L_x_18376:
[----:B------:R-:W-:Y:S01]  /*ad60*/  STG.E desc[UR36][R2.64], R16 ;  /* 0x0000001002007986 */ /* 0x000fe2000c101924 */
[----:B------:R-:W-:Y:S05]  /*ad70*/  EXIT ;  /* 0x000000000000794d */ /* 0x000fea0003800000 */
.L_x_18375:
[----:B------:R-:W-:Y:S01]  /*ad80*/  STG.E.U16 desc[UR36][R2.64], R16 ;  /* 0x0000001002007986 */ /* 0x000fe2000c101524 */
[----:B------:R-:W-:Y:S05]  /*ad90*/  EXIT ;  /* 0x000000000000794d */ /* 0x000fea0003800000 */
.L_x_18371:
[----:B------:R-:W-:-:S13]  /*ada0*/  ISETP.GT.AND P0, PT, R0, 0x6, PT ;  /* 0x000000060000780c */ /* 0x000fda0003f04270 */
[----:B------:R-:W-:Y:S05]  /*adb0*/  @P0 BRA `(.L_x_18377) ;  /* 0x00000000002c0947 */ /* 0x000fea0003800000 */
[----:B------:R-:W-:-:S13]  /*adc0*/  ISETP.NE.AND P0, PT, R0, 0x5, PT ;  /* 0x000000050000780c */ /* 0x000fda0003f05270 */
[----:B------:R-:W-:Y:S05]  /*add0*/  @!P0 BRA `(.L_x_18378) ;  /* 0x0000000000148947 */ /* 0x000fea0003800000 */
[----:B------:R-:W-:-:S13]  /*ade0*/  ISETP.NE.AND P0, PT, R0, 0x6, PT ;  /* 0x000000060000780c */ /* 0x000fda0003f05270 */
[----:B------:R-:W-:Y:S05]  /*adf0*/  @P0 BRA `(.L_x_18374) ;  /* 0x0000000800080947 */ /* 0x000fea0003800000 */
[----:B------:R-:W0:Y:S02]  /*ae00*/  I2F.S64 R17, R16 ;  /* 0x0000001000117312 */ /* 0x000e240000301400 */
[----:B0-----:R-:W-:Y:S01]  /*ae10*/  STG.E desc[UR36][R2.64], R17 ;  /* 0x0000001102007986 */ /* 0x001fe2000c101924 */
[----:B------:R-:W-:Y:S05]  /*ae20*/  EXIT ;  /* 0x000000000000794d */ /* 0x000fea0003800000 */
.L_x_18378:
[----:B------:R-:W0:Y:S02]  /*ae30*/  I2F.S64 R0, R16 ;  /* 0x0000001000007312 */ /* 0x000e240000301400 */
[----:B0-----:R-:W-:-:S05]  /*ae40*/  F2FP.F16.F32.PACK_AB R0, RZ, R0 ;  /* 0x00000000ff00723e */ /* 0x001fca00000000ff */
[----:B------:R-:W-:Y:S01]  /*ae50*/  STG.E.U16 desc[UR36][R2.64], R0 ;  /* 0x0000000002007986 */ /* 0x000fe2000c101524 */
[----:B------:R-:W-:Y:S05]  /*ae60*/  EXIT ;  /* 0x000000000000794d */ /* 0x000fea0003800000 */
.L_x_18377:
        /* <DEDUP_REMOVED lines=8> */
[----:B0-----:R-:W-:Y:S01]  /*aef0*/  STG.E.64 desc[UR36][R2.64], R4 ;  /* 0x0000000402007986 */ /* 0x001fe2000c101b24 */
[----:B------:R-:W-:Y:S05]  /*af00*/  EXIT ;  /* 0x000000000000794d */ /* 0x000fea0003800000 */
.L_x_18380:
[----:B------:R-:W0:Y:S02]  /*af10*/  I2F.S64 R16, R16 ;  /* 0x0000001000107312 */ /* 0x000e240000301400 */
[----:B0-----:R-:W-:-:S04]  /*af20*/  F2FP.F16.F32.PACK_AB R5, RZ, R16 ;  /* 0x00000010ff05723e */ /* 0x001fc800000000ff */
[----:B------:R-:W-:-:S05]  /*af30*/  PRMT R5, R5, 0x5410, RZ ;  /* 0x0000541005057816 */ /* 0x000fca00000000ff */
[----:B------:R-:W-:Y:S01]  /*af40*/  STG.E desc[UR36][R2.64], R5 ;  /* 0x0000000502007986 */ /* 0x000fe2000c101924 */
[----:B------:R-:W-:Y:S05]  /*af50*/  EXIT ;  /* 0x000000000000794d */ /* 0x000fea0003800000 */
.L_x_18379:
[----:B------:R-:W0:Y:S02]  /*af60*/  I2F.F64.S64 R16, R16 ;  /* 0x0000001000107312 */ /* 0x000e240000301c00 */
[----:B0-----:R-:W-:Y:S01]  /*af70*/  STG.E.64 desc[UR36][R2.64], R16 ;  /* 0x0000001002007986 */ /* 0x001fe2000c101b24 */
[----:B------:R-:W-:Y:S05]  /*af80*/  EXIT ;  /* 0x000000000000794d */ /* 0x000fea0003800000 */
.L_x_18370:
        /* <DEDUP_REMOVED lines=12> */
.L_x_18384:
        /* <DEDUP_REMOVED lines=18> */
.L_x_18387:
[----:B------:R-:W-:-:S04]  /*b170*/  SHF.R.U32.HI R5, RZ, 0x18, R5 ;  /* 0x00000018ff057819 */ /* 0x000fc80000011605 */
[----:B------:R-:W-:-:S07]  /*b180*/  LOP3.LUT R0, R0, 0x80, R5, 0xf8, !PT ;  /* 0x0000008000007812 */ /* 0x000fce00078ef805 */
.L_x_18386:
[----:B------:R-:W-:Y:S05]  /*b190*/  BSYNC.RECONVERGENT B0 ;  /* 0x0000000000007941 */ /* 0x000fea0003800200 */
.L_x_18385:
[----:B------:R-:W-:Y:S01]  /*b1a0*/  STG.E.U8 desc[UR36][R2.64], R0 ;  /* 0x0000000002007986 */ /* 0x000fe2000c101124 */
[----:B------:R-:W-:Y:S05]  /*b1b0*/  EXIT ;  /* 0x000000000000794d */ /* 0x000fea0003800000 */
.L_x_18383:
        /* <DEDUP_REMOVED lines=18> */
.L_x_18390:
[----:B------:R-:W-:-:S04]  /*b2e0*/  SHF.R.U32.HI R5, RZ, 0x18, R5 ;  /* 0x00000018ff057819 */ /* 0x000fc80000011605 */
[----:B------:R-:W-:-:S07]  /*b2f0*/  LOP3.LUT R0, R0, 0x80, R5, 0xf8, !PT ;  /* 0x0000008000007812 */ /* 0x000fce00078ef805 */
.L_x_18389:
[----:B------:R-:W-:Y:S05]  /*b300*/  BSYNC.RECONVERGENT B0 ;  /* 0x0000000000007941 */ /* 0x000fea0003800200 */
.L_x_18388:
[----:B------:R-:W-:Y:S01]  /*b310*/  STG.E.U8 desc[UR36][R2.64], R0 ;  /* 0x0000000002007986 */ /* 0x000fe2000c101124 */
[----:B------:R-:W-:Y:S05]  /*b320*/  EXIT ;  /* 0x000000000000794d */ /* 0x000fea0003800000 */
.L_x_18382:
        /* <DEDUP_REMOVED lines=22> */
.L_x_18392:
[----:B------:R-:W-:Y:S01]  /*b490*/  STG.E.64 desc[UR36][R2.64], R16 ;  /* 0x0000001002007986 */ /* 0x000fe2000c101b24 */
[----:B------:R-:W-:Y:S05]  /*b4a0*/  EXIT ;  /* 0x000000000000794d */ /* 0x000fea0003800000 */
.L_x_18391:
[----:B------:R-:W-:Y:S01]  /*b4b0*/  STG.E desc[UR36][R2.64], R16 ;  /* 0x0000001002007986 */ /* 0x000fe2000c101924 */
[----:B------:R-:W-:Y:S05]  /*b4c0*/  EXIT ;  /* 0x000000000000794d */ /* 0x000fea0003800000 */
.L_x_18381:
        /* <DEDUP_REMOVED lines=9> */
[----:B------:R-:W-:Y:S01]  /*b560*/  STG.E.U8 desc[UR36][R2.64], R5 ;  /* 0x0000000502007986 */ /* 0x000fe2000c101124 */
[----:B------:R-:W-:Y:S05]  /*b570*/  EXIT ;  /* 0x000000000000794d */ /* 0x000fea0003800000 */
.L_x_18394:
[----:B------:R-:W0:Y:S01]  /*b580*/  I2F.F64.S64 R16, R16 ;  /* 0x0000001000107312 */ /* 0x000e220000301c00 */
[----:B------:R-:W-:-:S05]  /*b590*/  CS2R R18, SRZ ;  /* 0x0000000000127805 */ /* 0x000fca000001ff00 */
[----:B0-----:R-:W-:Y:S01]  /*b5a0*/  STG.E.128 desc[UR36][R2.64], R16 ;  /* 0x0000001002007986 */ /* 0x001fe2000c101d24 */
[----:B------:R-:W-:Y:S05]  /*b5b0*/  EXIT ;  /* 0x000000000000794d */ /* 0x000fea0003800000 */
.L_x_18393:
[----:B------:R-:W-:-:S13]  /*b5c0*/  ISETP.NE.AND P0, PT, R0, 0xf, PT ;  /* 0x0000000f0000780c */ /* 0x000fda0003f05270 */
[----:B------:R-:W-:Y:S05]  /*b5d0*/  @!P0 BRA `(.L_x_18395) ;  /* 0x0000000000e88947 */ /* 0x000fea0003800000 */
[----:B------:R-:W-:-:S13]  /*b5e0*/  ISETP.NE.AND P0, PT, R0, 0x17, PT ;  /* 0x000000170000780c */ /* 0x000fda0003f05270 */
[----:B------:R-:W-:Y:S05]  /*b5f0*/  @!P0 BRA `(.L_x_18396) ;  /* 0x0000000000908947 */ /* 0x000fea0003800000 */
[----:B------:R-:W-:-:S13]  /*b600*/  ISETP.NE.AND P0, PT, R0, 0x18, PT ;  /* 0x000000180000780c */ /* 0x000fda0003f05270 */
[----:B------:R-:W-:Y:S05]  /*b610*/  @!P0 BRA `(.L_x_18397) ;  /* 0x0000000000448947 */ /* 0x000fea0003800000 */
.L_x_18374:
        /* <DEDUP_REMOVED lines=16> */
.L_x_18398:
[----:B------:R-:W-:Y:S05]  /*b720*/  EXIT ;  /* 0x000000000000794d */ /* 0x000fea0003800000 */
.L_x_18397:
        /* <DEDUP_REMOVED lines=13> */
.L_x_18400:
[----:B------:R-:W-:Y:S05]  /*b800*/  BSYNC.RECONVERGENT B0 ;  /* 0x0000000000007941 */ /* 0x000fea0003800200 */
.L_x_18399:
[----:B------:R-:W-:-:S05]  /*b810*/  LOP3.LUT R5, R0, 0x80, R5, 0xf8, !PT ;  /* 0x0000008000057812 */ /* 0x000fca00078ef805 */
[----:B------:R-:W-:Y:S01]  /*b820*/  STG.E.U8 desc[UR36][R2.64], R5 ;  /* 0x0000000502007986 */ /* 0x000fe2000c101124 */
[----:B------:R-:W-:Y:S05]  /*b830*/  EXIT ;  /* 0x000000000000794d */ /* 0x000fea0003800000 */
.L_x_18396:
        /* <DEDUP_REMOVED lines=12> */
.L_x_18402:
[----:B------:R-:W-:Y:S01]  /*b900*/  IMAD.MOV.U32 R0, RZ, RZ, 0x7f ;  /* 0x0000007fff007424 */ /* 0x000fe200078e00ff */
[----:B------:R-:W-:-:S04]  /*b910*/  ISETP.GT.U32.AND P0, PT, R4, 0x7f800000, PT ;  /* 0x7f8000000400780c */ /* 0x000fc80003f04070 */
[----:B------:R-:W-:-:S09]  /*b920*/  SEL R0, R0, 0x7c, P0 ;  /* 0x0000007c00007807 */ /* 0x000fd20000000000 */
.L_x_18403:
[----:B------:R-:W-:Y:S05]  /*b930*/  BSYNC.RECONVERGENT B0 ;  /* 0x0000000000007941 */ /* 0x000fea0003800200 */
.L_x_18401:
[----:B------:R-:W-:-:S04]  /*b940*/  SHF.R.U32.HI R5, RZ, 0x18, R5 ;  /* 0x00000018ff057819 */ /* 0x000fc80000011605 */
[----:B------:R-:W-:-:S05]  /*b950*/  LOP3.LUT R5, R0, 0x80, R5, 0xf8, !PT ;  /* 0x0000008000057812 */ /* 0x000fca00078ef805 */
[----:B------:R-:W-:Y:S01]  /*b960*/  STG.E.U8 desc[UR36][R2.64], R5 ;  /* 0x0000000502007986 */ /* 0x000fe2000c101124 */
[----:B------:R-:W-:Y:S05]  /*b970*/  EXIT ;  /* 0x000000000000794d */ /* 0x000fea0003800000 */
.L_x_18395:
[----:B------:R-:W0:Y:S02]  /*b980*/  I2F.S64 R0, R16 ;  /* 0x0000001000007312 */ /* 0x000e240000301400 */
[----:B0-----:R-:W-:-:S05]  /*b990*/  F2FP.BF16.F32.PACK_AB R0, RZ, R0 ;  /* 0x00000000ff00723e */ /* 0x001fca00000010ff */
[----:B------:R-:W-:Y:S01]  /*b9a0*/  STG.E.U16 desc[UR36][R2.64], R0 ;  /* 0x0000000002007986 */ /* 0x000fe2000c101524 */
[----:B------:R-:W-:Y:S05]  /*b9b0*/  EXIT ;  /* 0x000000000000794d */ /* 0x000fea0003800000 */
        .weak           $__internal_1_$__cuda_sm20_rem_s64
        .type           $__internal_1_$__cuda_sm20_rem_s64,@function
        .size           $__internal_1_$__cuda_sm20_rem_s64,(.L_x_54653 - $__internal_1_$__cuda_sm20_rem_s64)
$__internal_1_$__cuda_sm20_rem_s64:
[----:B------:R-:W-:Y:S02]  /*b9c0*/  IADD3 R7, P1, PT, RZ, -R30, RZ ;  /* 0x8000001eff077210 */ /* 0x000fe40007f3e0ff */
[----:B------:R-:W-:-:S03]  /*b9d0*/  ISETP.GE.AND P0, PT, R3, RZ, PT ;  /* 0x000000ff0300720c */ /* 0x000fc60003f06270 */
[----:B------:R-:W-:Y:S01]  /*b9e0*/  IMAD.X R8, RZ, RZ, ~R3, P1 ;  /* 0x000000ffff087224 */ /* 0x000fe200008e0e03 */
[----:B------:R-:W-:-:S04]  /*b9f0*/  SEL R6, R7, R30, !P0 ;  /* 0x0000001e07067207 */ /* 0x000fc80004000000 */
        /* <DEDUP_REMOVED lines=10> */
[----:B------:R-:W-:Y:S02]  /*baa0*/  IMAD.X R15, RZ, RZ, ~R11, P0 ;  /* 0x000000ffff0f7224 */ /* 0x000fe400000e0e0b */
[----:B------:R-:W-:Y:S02]  /*bab0*/  IMAD.MOV.U32 R11, RZ, RZ, R8 ;  /* 0x000000ffff0b7224 */ /* 0x000fe400078e0008 */
[----:B------:R-:W-:-:S04]  /*bac0*/  IMAD.WIDE.U32 R10, P0, R8, R15, R10 ;  /* 0x0000000f080a7225 */ /* 0x000fc8000780000a */
[----:B------:R-:W-:-:S04]  /*bad0*/  IMAD.HI.U32 R10, P1, R9, R13, R10 ;  /* 0x0000000d090a7227 */ /* 0x000fc8000782000a */
[CC--:B------:R-:W-:Y:S02]  /*bae0*/  IMAD R11, R9.reuse, R15.reuse, RZ ;  /* 0x0000000f090b7224 */ /* 0x0c0fe400078e02ff */
[----:B------:R-:W-:Y:S01]  /*baf0*/  IMAD.HI.U32 R13, R9, R15, RZ ;  /* 0x0000000f090d7227 */ /* 0x000fe200078e00ff */
[----:B------:R-:W-:Y:S02]  /*bb00*/  IADD3 R15, P4, PT, RZ, -R36, RZ ;  /* 0x80000024ff0f7210 */ /* 0x000fe40007f9e0ff */
[----:B------:R-:W-:Y:S01]  /*bb10*/  IADD3 R11, P2, PT, R11, R10, RZ ;  /* 0x0000000a0b0b7210 */ /* 0x000fe20007f5e0ff */
[----:B------:R-:W-:Y:S02]  /*bb20*/  IMAD.X R13, R13, 0x1, R9, P0 ;  /* 0x000000010d0d7824 */ /* 0x000fe400000e0609 */
[----:B------:R-:W-:Y:S02]  /*bb30*/  IMAD.X R12, RZ, RZ, ~R37, P4 ;  /* 0x000000ffff0c7224 */ /* 0x000fe400020e0e25 */
[----:B------:R-:W-:Y:S01]  /*bb40*/  IMAD.WIDE.U32 R8, R11, R6, RZ ;  /* 0x000000060b087225 */ /* 0x000fe200078e00ff */
[----:B------:R-:W-:-:S02]  /*bb50*/  IADD3.X R13, PT, PT, RZ, RZ, R13, P2, P1 ;  /* 0x000000ffff0d7210 */ /* 0x000fc400017e240d */
[----:B------:R-:W-:Y:S01]  /*bb60*/  ISETP.GE.AND P1, PT, R37, RZ, PT ;  /* 0x000000ff2500720c */ /* 0x000fe20003f26270 */
[----:B------:R-:W-:Y:S01]  /*bb70*/  IMAD R10, R11, R7, R9 ;  /* 0x000000070b0a7224 */ /* 0x000fe200078e0209 */
[----:B------:R-:W-:-:S03]  /*bb80*/  IADD3 R9, P0, PT, RZ, -R8, RZ ;  /* 0x80000008ff097210 */ /* 0x000fc60007f1e0ff */
[----:B------:R-:W-:Y:S02]  /*bb90*/  IMAD R8, R13, R6, R10 ;  /* 0x000000060d087224 */ /* 0x000fe400078e020a */
[----:B------:R-:W-:-:S04]  /*bba0*/  IMAD.HI.U32 R10, R11, R9, RZ ;  /* 0x000000090b0a7227 */ /* 0x000fc800078e00ff */
[----:B------:R-:W-:-:S04]  /*bbb0*/  IMAD.X R8, RZ, RZ, ~R8, P0 ;  /* 0x000000ffff087224 */ /* 0x000fc800000e0e08 */
[----:B------:R-:W-:-:S04]  /*bbc0*/  IMAD.WIDE.U32 R10, P0, R11, R8, R10 ;  /* 0x000000080b0a7225 */ /* 0x000fc8000780000a */
[----:B------:R-:W-:Y:S01]  /*bbd0*/  IMAD.HI.U32 R10, P2, R13, R9, R10 ;  /* 0x000000090d0a7227 */ /* 0x000fe2000784000a */
[----:B------:R-:W-:-:S03]  /*bbe0*/  SEL R11, R15, R36, !P1 ;  /* 0x000000240f0b7207 */ /* 0x000fc60004800000 */
[CC--:B------:R-:W-:Y:S02]  /*bbf0*/  IMAD R9, R13.reuse, R8.reuse, RZ ;  /* 0x000000080d097224 */ /* 0x0c0fe400078e02ff */
[----:B------:R-:W-:-:S03]  /*bc00*/  IMAD.HI.U32 R8, R13, R8, RZ ;  /* 0x000000080d087227 */ /* 0x000fc600078e00ff */
[----:B------:R-:W-:Y:S01]  /*bc10*/  IADD3 R10, P3, PT, R9, R10, RZ ;  /* 0x0000000a090a7210 */ /* 0x000fe20007f7e0ff */
[----:B------:R-:W-:Y:S01]  /*bc20*/  IMAD.X R9, R8, 0x1, R13, P0 ;  /* 0x0000000108097824 */ /* 0x000fe200000e060d */
[----:B------:R-:W-:-:S03]  /*bc30*/  SEL R13, R12, R37, !P1 ;  /* 0x000000250c0d7207 */ /* 0x000fc60004800000 */
[----:B------:R-:W-:Y:S01]  /*bc40*/  IMAD.HI.U32 R8, R10, R11, RZ ;  /* 0x0000000b0a087227 */ /* 0x000fe200078e00ff */
[----:B------:R-:W-:-:S03]  /*bc50*/  IADD3.X R12, PT, PT, RZ, RZ, R9, P3, P2 ;  /* 0x000000ffff0c7210 */ /* 0x000fc60001fe4409 */
[----:B------:R-:W-:Y:S02]  /*bc60*/  IMAD.MOV.U32 R9, RZ, RZ, RZ ;  /* 0x000000ffff097224 */ /* 0x000fe400078e00ff */
[-C--:B------:R-:W-:Y:S02]  /*bc70*/  IMAD R15, R12, R13.reuse, RZ ;  /* 0x0000000d0c0f7224 */ /* 0x080fe400078e02ff */
[----:B------:R-:W-:-:S04]  /*bc80*/  IMAD.WIDE.U32 R8, R10, R13, R8 ;  /* 0x0000000d0a087225 */ /* 0x000fc800078e0008 */
[----:B------:R-:W-:-:S04]  /*bc90*/  IMAD.HI.U32 R10, R12, R13, RZ ;  /* 0x0000000d0c0a7227 */ /* 0x000fc800078e00ff */
[----:B------:R-:W-:-:S04]  /*bca0*/  IMAD.HI.U32 R8, P0, R12, R11, R8 ;  /* 0x0000000b0c087227 */ /* 0x000fc80007800008 */
[----:B------:R-:W-:Y:S01]  /*bcb0*/  IMAD.X R10, RZ, RZ, R10, P0 ;  /* 0x000000ffff0a7224 */ /* 0x000fe200000e060a */
[----:B------:R-:W-:-:S05]  /*bcc0*/  IADD3 R15, P2, PT, R15, R8, RZ ;  /* 0x000000080f0f7210 */ /* 0x000fca0007f5e0ff */
[----:B------:R-:W-:-:S04]  /*bcd0*/  IMAD.WIDE.U32 R8, R15, R6, RZ ;  /* 0x000000060f087225 */ /* 0x000fc800078e00ff */
[----:B------:R-:W-:Y:S01]  /*bce0*/  IMAD.X R21, RZ, RZ, R10, P2 ;  /* 0x000000ffff157224 */ /* 0x000fe200010e060a */
[----:B------:R-:W-:Y:S01]  /*bcf0*/  IADD3 R33, P2, PT, -R8, R11, RZ ;  /* 0x0000000b08217210 */ /* 0x000fe20007f5e1ff */
[----:B------:R-:W-:-:S03]  /*bd00*/  IMAD R15, R15, R7, R9 ;  /* 0x000000070f0f7224 */ /* 0x000fc600078e0209 */
[-C--:B------:R-:W-:Y:S01]  /*bd10*/  ISETP.GE.U32.AND P0, PT, R33, R6.reuse, PT ;  /* 0x000000062100720c */ /* 0x080fe20003f06070 */
[----:B------:R-:W-:-:S04]  /*bd20*/  IMAD R8, R21, R6, R15 ;  /* 0x0000000615087224 */ /* 0x000fc800078e020f */
[----:B------:R-:W-:Y:S01]  /*bd30*/  IMAD.X R13, R13, 0x1, ~R8, P2 ;  /* 0x000000010d0d7824 */ /* 0x000fe200010e0e08 */
[----:B------:R-:W-:-:S04]  /*bd40*/  IADD3 R9, P2, PT, R33, -R6, RZ ;  /* 0x8000000621097210 */ /* 0x000fc80007f5e0ff */
[C---:B------:R-:W-:Y:S01]  /*bd50*/  ISETP.GE.U32.AND.EX P0, PT, R13.reuse, R7, PT, P0 ;  /* 0x000000070d00720c */ /* 0x040fe20003f06100 */
[----:B------:R-:W-:-:S03]  /*bd60*/  IMAD.X R11, R13, 0x1, ~R7, P2 ;  /* 0x000000010d0b7824 */ /* 0x000fc600010e0e07 */
[----:B------:R-:W-:Y:S02]  /*bd70*/  SEL R9, R9, R33, P0 ;  /* 0x0000002109097207 */ /* 0x000fe40000000000 */
[----:B------:R-:W-:Y:S02]  /*bd80*/  SEL R11, R11, R13, P0 ;  /* 0x0000000d0b0b7207 */ /* 0x000fe40000000000 */
[CC--:B------:R-:W-:Y:S02]  /*bd90*/  ISETP.GE.U32.AND P0, PT, R9.reuse, R6.reuse, PT ;  /* 0x000000060900720c */ /* 0x0c0fe40003f06070 */
[----:B------:R-:W-:Y:S02]  /*bda0*/  IADD3 R6, P2, PT, R9, -R6, RZ ;  /* 0x8000000609067210 */ /* 0x000fe40007f5e0ff */
[----:B------:R-:W-:-:S03]  /*bdb0*/  ISETP.GE.U32.AND.EX P0, PT, R11, R7, PT, P0 ;  /* 0x000000070b00720c */ /* 0x000fc60003f06100 */
[----:B------:R-:W-:Y:S01]  /*bdc0*/  IMAD.X R8, R11, 0x1, ~R7, P2 ;  /* 0x000000010b087824 */ /* 0x000fe200010e0e07 */
[----:B------:R-:W-:-:S04]  /*bdd0*/  SEL R6, R6, R9, P0 ;  /* 0x0000000906067207 */ /* 0x000fc80000000000 */
[----:B------:R-:W-:Y:S02]  /*bde0*/  SEL R8, R8, R11, P0 ;  /* 0x0000000b08087207 */ /* 0x000fe40000000000 */
[----:B------:R-:W-:Y:S02]  /*bdf0*/  IADD3 R7, P2, PT, RZ, -R6, RZ ;  /* 0x80000006ff077210 */ /* 0x000fe40007f5e0ff */
[----:B------:R-:W-:-:S03]  /*be00*/  ISETP.NE.U32.AND P0, PT, R30, RZ, PT ;  /* 0x000000ff1e00720c */ /* 0x000fc60003f05070 */
[----:B------:R-:W-:Y:S01]  /*be10*/  IMAD.X R9, RZ, RZ, ~R8, P2 ;  /* 0x000000ffff097224 */ /* 0x000fe200010e0e08 */
[----:B------:R-:W-:Y:S02]  /*be20*/  ISETP.NE.AND.EX P0, PT, R3, RZ, PT, P0 ;  /* 0x000000ff0300720c */ /* 0x000fe40003f05300 */
[----:B------:R-:W-:Y:S01]  /*be30*/  SEL R3, R7, R6, !P1 ;  /* 0x0000000607037207 */ /* 0x000fe20004800000 */
[----:B------:R-:W-:Y:S01]  /*be40*/  IMAD.MOV.U32 R6, RZ, RZ, R0 ;  /* 0x000000ffff067224 */ /* 0x000fe200078e0000 */
[----:B------:R-:W-:Y:S01]  /*be50*/  SEL R8, R9, R8, !P1 ;  /* 0x0000000809087207 */ /* 0x000fe20004800000 */
[----:B------:R-:W-:Y:S01]  /*be60*/  IMAD.MOV.U32 R7, RZ, RZ, 0x0 ;  /* 0x00000000ff077424 */ /* 0x000fe200078e00ff */
[----:B------:R-:W-:Y:S02]  /*be70*/  SEL R3, R3, 0xffffffff, P0 ;  /* 0xffffffff03037807 */ /* 0x000fe40000000000 */
[----:B------:R-:W-:Y:S01]  /*be80*/  SEL R8, R8, 0xffffffff, P0 ;  /* 0xffffffff08087807 */ /* 0x000fe20000000000 */
[----:B------:R-:W-:Y:S06]  /*be90*/  RET.REL.NODEC R6 `(_ZN2at6native27unrolled_elementwise_kernelINS0_13BinaryFunctorIlllZZZNS0_16fmod_kernel_cudaERNS_18TensorIteratorBaseEENKUlvE_clEvENKUlvE2_clEvEUlllE_EESt5arrayIPcLm3EELi4E23TrivialOffsetCalculatorILi2EjESC_ILi1EjENS0_6memory12LoadWithCastILi2EEENSF_13StoreWithCastILi1EEEEEviT_T0_T2_T3_T4_T5_) ;  /* 0xffffff4006587950 */ /* 0x000fec0003c3ffff */
.L_x_18404:
        /* <DEDUP_REMOVED lines=14> */
.L_x_54653:


//--------------------- .text._ZN2at6native18elementwise_kernelILi128ELi2EZNS0_22gpu_kernel_impl_nocastINS0_13BinaryFunctorIlllZZZNS0_16fmod_kernel_cudaERNS_18TensorIteratorBaseEENKUlvE_clEvENKUlvE2_clEvEUlllE_EEEEvS5_RKT_EUliE_EEviT1_ --------------------------
	.section	.text._ZN2at6native18elementwise_kernelILi128ELi2EZNS0_22gpu_kernel_impl_nocastINS0_13BinaryFunctorIlllZZZNS0_16fmod_kernel_cudaERNS_18TensorIteratorBaseEENKUlvE_clEvENKUlvE2_clEvEUlllE_EEEEvS5_RKT_EUliE_EEviT1_,"ax",@progbits
	.align	128
        .global         _ZN2at6native18elementwise_kernelILi128ELi2EZNS0_22gpu_kernel_impl_nocastINS0_13BinaryFunctorIlllZZZNS0_16fmod_kernel_cudaERNS_18TensorIteratorBaseEENKUlvE_clEvENKUlvE2_clEvEUlllE_EEEEvS5_RKT_EUliE_EEviT1_
        .type           _ZN2at6native18elementwise_kernelILi128ELi2EZNS0_22gpu_kernel_impl_nocastINS0_13BinaryFunctorIlllZZZNS0_16fmod_kernel_cudaERNS_18TensorIteratorBaseEENKUlvE_clEvENKUlvE2_clEvEUlllE_EEEEvS5_RKT_EUliE_EEviT1_,@function
        .size           _ZN2at6native18elementwise_kernelILi128ELi2EZNS0_22gpu_kernel_impl_nocastINS0_13BinaryFunctorIlllZZZNS0_16fmod_kernel_cudaERNS_18TensorIteratorBaseEENKUlvE_clEvENKUlvE2_clEvEUlllE_EEEEvS5_RKT_EUliE_EEviT1_,(.L_x_54654 - _ZN2at6native18elementwise_kernelILi128ELi2EZNS0_22gpu_kernel_impl_nocastINS0_13BinaryFunctorIlllZZZNS0_16fmod_kernel_cudaERNS_18TensorIteratorBaseEENKUlvE_clEvENKUlvE2_clEvEUlllE_EEEEvS5_RKT_EUliE_EEviT1_)
        .other          _ZN2at6native18elementwise_kernelILi128ELi2EZNS0_22gpu_kernel_impl_nocastINS0_13BinaryFunctorIlllZZZNS0_16fmod_kernel_cudaERNS_18TensorIteratorBaseEENKUlvE_clEvENKUlvE2_clEvEUlllE_EEEEvS5_RKT_EUliE_EEviT1_,@"STO_CUDA_ENTRY STV_DEFAULT"
_ZN2at6native18elementwise_kernelILi128ELi2EZNS0_22gpu_kernel_impl_nocastINS0_13BinaryFunctorIlllZZZNS0_16fmod_kernel_cudaERNS_18TensorIteratorBaseEENKUlvE_clEvENKUlvE2_clEvEUlllE_EEEEvS5_RKT_EUliE_EEviT1_:
.text._ZN2at6native18elementwise_kernelILi128ELi2EZNS0_22gpu_kernel_impl_nocastINS0_13BinaryFunctorIlllZZZNS0_16fmod_kernel_cudaERNS_18TensorIteratorBaseEENKUlvE_clEvENKUlvE2_clEvEUlllE_EEEEvS5_RKT_EUliE_EEviT1_:
        /* <DEDUP_REMOVED lines=16> */
[----:B-1----:R-:W2:Y:S02]  /*0100*/  LDG.E.64 R6, desc[UR6][R6.64] ;  /* 0x0000000606067981 */ /* 0x002ea4000c1e1b00 */
[----:B--2---:R-:W-:-:S04]  /*0110*/  LOP3.LUT R0, R11, R7, RZ, 0xfc, !PT ;  /* 0x000000070b007212 */ /* 0x004fc800078efcff */
[----:B------:R-:W-:-:S13]  /*0120*/  ISETP.NE.U32.AND P0, PT, R0, RZ, PT ;  /* 0x000000ff0000720c */ /* 0x000fda0003f05070 */
[----:B------:R-:W-:Y:S05]  /*0130*/  @P0 BRA `(.L_x_18408) ;  /* 0x0000000000500947 */ /* 0x000fea0003800000 */
[----:B------:R-:W0:Y:S01]  /*0140*/  I2F.U32.RP R0, R6 ;  /* 0x0000000600007306 */ /* 0x000e220000209000 */
[----:B------:R-:W-:Y:S02]  /*0150*/  IADD3 R7, PT, PT, RZ, -R6, RZ ;  /* 0x80000006ff077210 */ /* 0x000fe40007ffe0ff */
[----:B------:R-:W-:-:S05]  /*0160*/  ISETP.NE.U32.AND P1, PT, R6, RZ, PT ;  /* 0x000000ff0600720c */ /* 0x000fca0003f25070 */
[----:B0-----:R-:W0:Y:S02]  /*0170*/  MUFU.RCP R0, R0 ;  /* 0x0000000000007308 */ /* 0x001e240000001000 */
[----:B0-----:R-:W-:-:S06]  /*0180*/  IADD3 R2, PT, PT, R0, 0xffffffe, RZ ;  /* 0x0ffffffe00027810 */ /* 0x001fcc0007ffe0ff */
[----:B------:R0:W1:Y:S02]  /*0190*/  F2I.FTZ.U32.TRUNC.NTZ R3, R2 ;  /* 0x0000000200037305 */ /* 0x000064000021f000 */
[----:B0-----:R-:W-:Y:S02]  /*01a0*/  HFMA2 R2, -RZ, RZ, 0, 0 ;  /* 0x00000000ff027431 */ /* 0x001fe400000001ff */
[----:B-1----:R-:W-:-:S04]  /*01b0*/  IMAD R7, R7, R3, RZ ;  /* 0x0000000307077224 */ /* 0x002fc800078e02ff */
[----:B------:R-:W-:-:S06]  /*01c0*/  IMAD.HI.U32 R3, R3, R7, R2 ;  /* 0x0000000703037227 */ /* 0x000fcc00078e0002 */
[----:B------:R-:W-:-:S05]  /*01d0*/  IMAD.HI.U32 R3, R3, R10, RZ ;  /* 0x0000000a03037227 */ /* 0x000fca00078e00ff */
[----:B------:R-:W-:-:S05]  /*01e0*/  IADD3 R3, PT, PT, -R3, RZ, RZ ;  /* 0x000000ff03037210 */ /* 0x000fca0007ffe1ff */
[----:B------:R-:W-:Y:S02]  /*01f0*/  IMAD R7, R6, R3, R10 ;  /* 0x0000000306077224 */ /* 0x000fe400078e020a */
[----:B------:R-:W-:-:S03]  /*0200*/  HFMA2 R3, -RZ, RZ, 0, 0 ;  /* 0x00000000ff037431 */ /* 0x000fc600000001ff */
[----:B------:R-:W-:-:S13]  /*0210*/  ISETP.GE.U32.AND P0, PT, R7, R6, PT ;  /* 0x000000060700720c */ /* 0x000fda0003f06070 */
[----:B------:R-:W-:-:S04]  /*0220*/  @P0 IADD3 R7, PT, PT, -R6, R7, RZ ;  /* 0x0000000706070210 */ /* 0x000fc80007ffe1ff */
[----:B------:R-:W-:-:S13]  /*0230*/  ISETP.GE.U32.AND P0, PT, R7, R6, PT ;  /* 0x000000060700720c */ /* 0x000fda0003f06070 */
[----:B------:R-:W-:Y:S01]  /*0240*/  @P0 IMAD.IADD R7, R7, 0x1, -R6 ;  /* 0x0000000107070824 */ /* 0x000fe200078e0a06 */
[----:B------:R-:W-:-:S04]  /*0250*/  @!P1 LOP3.LUT R7, RZ, R6, RZ, 0x33, !PT ;  /* 0x00000006ff079212 */ /* 0x000fc800078e33ff */
[----:B------:R-:W-:Y:S01]  /*0260*/  MOV R2, R7 ;  /* 0x0000000700027202 */ /* 0x000fe20000000f00 */
[----:B------:R-:W-:Y:S06]  /*0270*/  BRA `(.L_x_18409) ;  /* 0x0000000000107947 */ /* 0x000fec0003800000 */
.L_x_18408:
[----:B------:R-:W-:Y:S02]  /*0280*/  MOV R12, R10 ;  /* 0x0000000a000c7202 */ /* 0x000fe40000000f00 */
[----:B------:R-:W-:Y:S02]  /*0290*/  MOV R13, R7 ;  /* 0x00000007000d7202 */ /* 0x000fe40000000f00 */
[----:B------:R-:W-:-:S07]  /*02a0*/  MOV R10, 0x2c0 ;  /* 0x000002c0000a7802 */ /* 0x000fce0000000f00 */
[----:B------:R-:W-:Y:S05]  /*02b0*/  CALL.REL.NOINC `($__internal_2_$__cuda_sm20_rem_s64) ;  /* 0x0000003400047944 */ /* 0x000fea0003c00000 */
.L_x_18409:
[----:B------:R-:W0:Y:S01]  /*02c0*/  LDC.64 R6, c[0x0][0x5e8] ;  /* 0x00017a00ff067b82 */ /* 0x000e220000000a00 */
[----:B------:R-:W-:Y:S01]  /*02d0*/  IADD3 R5, PT, PT, R5, 0x80, RZ ;  /* 0x0000008005057810 */ /* 0x000fe20007ffe0ff */
[----:B0-----:R0:W-:Y:S06]  /*02e0*/  STG.E.64 desc[UR6][R6.64], R2 ;  /* 0x0000000206007986 */ /* 0x0011ec000c101b06 */
.L_x_18407:
[----:B------:R-:W-:Y:S05]  /*02f0*/  BSYNC.RECONVERGENT B0 ;  /* 0x0000000000007941 */ /* 0x000fea0003800200 */
.L_x_18406:
[----:B------:R-:W1:Y:S02]  /*0300*/  LDCU UR4, c[0x0][0x380] ;  /* 0x00007000ff0477ac */ /* 0x000e640008000800 */
[----:B-1----:R-:W-:-:S13]  /*0310*/  ISETP.GE.AND P0, PT, R5, UR4, PT ;  /* 0x0000000405007c0c */ /* 0x002fda000bf06270 */
[----:B------:R-:W-:Y:S05]  /*0320*/  @P0 EXIT ;  /* 0x000000000000094d */ /* 0x000fea0003800000 */
[----:B------:R-:W1:Y:S08]  /*0330*/  LDC.64 R10, c[0x0][0x5f0] ;  /* 0x00017c00ff0a7b82 */ /* 0x000e700000000a00 */
[----:B0-----:R-:W0:Y:S01]  /*0340*/  LDC.64 R6, c[0x0][0x5f8] ;  /* 0x00017e00ff067b82 */ /* 0x001e220000000a00 */
[----:B-1----:R-:W2:Y:S04]  /*0350*/  LDG.E.64 R10, desc[UR6][R10.64] ;  /* 0x000000060a0a7981 */ /* 0x002ea8000c1e1b00 */
[----:B0-----:R-:W2:Y:S02]  /*0360*/  LDG.E.64 R6, desc[UR6][R6.64] ;  /* 0x0000000606067981 */ /* 0x001ea4000c1e1b00 */
[----:B--2---:R-:W-:-:S04]  /*0370*/  LOP3.LUT R0, R11, R7, RZ, 0xfc, !PT ;  /* 0x000000070b007212 */ /* 0x004fc800078efcff */
[----:B------:R-:W-:-:S13]  /*0380*/  ISETP.NE.U32.AND P0, PT, R0, RZ, PT ;  /* 0x000000ff0000720c */ /* 0x000fda0003f05070 */
[----:B------:R-:W-:Y:S05]  /*0390*/  @P0 BRA `(.L_x_18410) ;  /* 0x0000000000580947 */ /* 0x000fea0003800000 */
[----:B------:R-:W0:Y:S01]  /*03a0*/  I2F.U32.RP R0, R6 ;  /* 0x0000000600007306 */ /* 0x000e220000209000 */
[----:B------:R-:W-:Y:S02]  /*03b0*/  IADD3 R5, PT, PT, RZ, -R6, RZ ;  /* 0x80000006ff057210 */ /* 0x000fe40007ffe0ff */
[----:B------:R-:W-:-:S05]  /*03c0*/  ISETP.NE.U32.AND P1, PT, R6, RZ, PT ;  /* 0x000000ff0600720c */ /* 0x000fca0003f25070 */
[----:B0-----:R-:W0:Y:S02]  /*03d0*/  MUFU.RCP R0, R0 ;  /* 0x0000000000007308 */ /* 0x001e240000001000 */
[----:B0-----:R-:W-:-:S06]  /*03e0*/  VIADD R2, R0, 0xffffffe ;  /* 0x0ffffffe00027836 */ /* 0x001fcc0000000000 */
[----:B------:R0:W1:Y:S02]  /*03f0*/  F2I.FTZ.U32.TRUNC.NTZ R3, R2 ;  /* 0x0000000200037305 */ /* 0x000064000021f000 */
[----:B0-----:R-:W-:Y:S02]  /*0400*/  HFMA2 R2, -RZ, RZ, 0, 0 ;  /* 0x00000000ff027431 */ /* 0x001fe400000001ff */
[----:B-1----:R-:W-:-:S04]  /*0410*/  IMAD R5, R5, R3, RZ ;  /* 0x0000000305057224 */ /* 0x002fc800078e02ff */
[----:B------:R-:W-:Y:S02]  /*0420*/  IMAD.HI.U32 R3, R3, R5, R2 ;  /* 0x0000000503037227 */ /* 0x000fe400078e0002 */
[----:B------:R-:W0:Y:S04]  /*0430*/  LDC.64 R4, c[0x0][0x5e8] ;  /* 0x00017a00ff047b82 */ /* 0x000e280000000a00 */
[----:B------:R-:W-:-:S05]  /*0440*/  IMAD.HI.U32 R3, R3, R10, RZ ;  /* 0x0000000a03037227 */ /* 0x000fca00078e00ff */
[----:B------:R-:W-:-:S05]  /*0450*/  IADD3 R3, PT, PT, -R3, RZ, RZ ;  /* 0x000000ff03037210 */ /* 0x000fca0007ffe1ff */
[----:B------:R-:W-:Y:S02]  /*0460*/  IMAD R7, R6, R3, R10 ;  /* 0x0000000306077224 */ /* 0x000fe400078e020a */
[----:B------:R-:W-:-:S03]  /*0470*/  HFMA2 R3, -RZ, RZ, 0, 0 ;  /* 0x00000000ff037431 */ /* 0x000fc600000001ff */
[----:B------:R-:W-:-:S13]  /*0480*/  ISETP.GE.U32.AND P0, PT, R7, R6, PT ;  /* 0x000000060700720c */ /* 0x000fda0003f06070 */
[----:B------:R-:W-:-:S04]  /*0490*/  @P0 IADD3 R7, PT, PT, -R6, R7, RZ ;  /* 0x0000000706070210 */ /* 0x000fc80007ffe1ff */
[----:B------:R-:W-:-:S13]  /*04a0*/  ISETP.GE.U32.AND P0, PT, R7, R6, PT ;  /* 0x000000060700720c */ /* 0x000fda0003f06070 */
[----:B------:R-:W-:Y:S02]  /*04b0*/  @P0 IADD3 R7, PT, PT, -R6, R7, RZ ;  /* 0x0000000706070210 */ /* 0x000fe40007ffe1ff */
[----:B------:R-:W-:-:S05]  /*04c0*/  @!P1 LOP3.LUT R7, RZ, R6, RZ, 0x33, !PT ;  /* 0x00000006ff079212 */ /* 0x000fca00078e33ff */
[----:B------:R-:W-:-:S05]  /*04d0*/  IMAD.MOV.U32 R2, RZ, RZ, R7 ;  /* 0x000000ffff027224 */ /* 0x000fca00078e0007 */
[----:B0-----:R-:W-:Y:S01]  /*04e0*/  STG.E.64 desc[UR6][R4.64], R2 ;  /* 0x0000000204007986 */ /* 0x001fe2000c101b06 */
[----:B------:R-:W-:Y:S05]  /*04f0*/  EXIT ;  /* 0x000000000000794d */ /* 0x000fea0003800000 */
.L_x_18410:
[----:B------:R-:W-:Y:S02]  /*0500*/  MOV R12, R10 ;  /* 0x0000000a000c7202 */ /* 0x000fe40000000f00 */
[----:B------:R-:W-:Y:S02]  /*0510*/  MOV R13, R7 ;  /* 0x00000007000d7202 */ /* 0x000fe40000000f00 */
[----:B------:R-:W-:-:S07]  /*0520*/  MOV R10, 0x540 ;  /* 0x00000540000a7802 */ /* 0x000fce0000000f00 */
[----:B------:R-:W-:Y:S05]  /*0530*/  CALL.REL.NOINC `($__internal_2_$__cuda_sm20_rem_s64) ;  /* 0x0000003000647944 */ /* 0x000fea0003c00000 */
[----:B------:R-:W0:Y:S02]  /*0540*/  LDC.64 R4, c[0x0][0x5e8] ;  /* 0x00017a00ff047b82 */ /* 0x000e240000000a00 */
[----:B0-----:R-:W-:Y:S01]  /*0550*/  STG.E.64 desc[UR6][R4.64], R2 ;  /* 0x0000000204007986 */ /* 0x001fe2000c101b06 */
[----:B------:R-:W-:Y:S05]  /*0560*/  EXIT ;  /* 0x000000000000794d */ /* 0x000fea0003800000 */
.L_x_18405:
        /* <DEDUP_REMOVED lines=334> */
[----:B------:R-:W2:Y:S09]  /*1a50*/  LDCU UR5, c[0x0][0x5cc] ;  /* 0x0000b980ff0577ac */ /* 0x000eb20008000800 */
[----:B------:R-:W3:Y:S01]  /*1a60*/  @P0 LDC.64 R14, c[0x0][0x4b0] ;  /* 0x00012c00ff0e0b82 */ /* 0x000ee20000000a00 */
[----:B------:R-:W4:Y:S01]  /*1a70*/  LDCU.64 UR10, c[0x0][0x5d0] ;  /* 0x0000ba00ff0a77ac */ /* 0x000f220008000a00 */
[----:B0-----:R-:W-:-:S06]  /*1a80*/  IMAD.HI.U32 R12, R9, UR9, R8 ;  /* 0x00000009090c7c27 */ /* 0x001fcc000f8e0008 */
[----:B------:R-:W0:Y:S01]  /*1a90*/  @P0 LDC R17, c[0x0][0x4ac] ;  /* 0x00012b00ff110b82 */ /* 0x000e220000000800 */
[----:B-1----:R-:W-:Y:S01]  /*1aa0*/  SHF.R.U32.HI R13, RZ, UR4, R12 ;  /* 0x00000004ff0d7c19 */ /* 0x002fe2000801160c */
[----:B------:R-:W-:-:S03]  /*1ab0*/  @P0 IMAD.MOV.U32 R12, RZ, RZ, RZ ;  /* 0x000000ffff0c0224 */ /* 0x000fc600078e00ff */
        /* <DEDUP_REMOVED lines=14> */
.L_x_18413:
[----:B------:R-:W0:Y:S02]  /*1ba0*/  LDCU.128 UR8, c[0x0][0x5f0] ;  /* 0x0000be00ff0877ac */ /* 0x000e240008000c00 */
[----:B0-----:R-:W-:Y:S02]  /*1bb0*/  IADD3 R10, P0, PT, R6, UR8, RZ ;  /* 0x00000008060a7c10 */ /* 0x001fe4000ff1e0ff */
[----:B------:R-:W-:Y:S02]  /*1bc0*/  IADD3 R2, P1, PT, R2, UR10, RZ ;  /* 0x0000000a02027c10 */ /* 0x000fe4000ff3e0ff */
[----:B------:R-:W-:Y:S02]  /*1bd0*/  IADD3.X R11, PT, PT, RZ, UR9, RZ, P0, !PT ;  /* 0x00000009ff0b7c10 */ /* 0x000fe400087fe4ff */
[----:B------:R-:W-:-:S04]  /*1be0*/  IADD3.X R3, PT, PT, RZ, UR11, RZ, P1, !PT ;  /* 0x0000000bff037c10 */ /* 0x000fc80008ffe4ff */
[----:B------:R-:W2:Y:S04]  /*1bf0*/  LDG.E.64 R10, desc[UR6][R10.64] ;  /* 0x000000060a0a7981 */ /* 0x000ea8000c1e1b00 */
[----:B------:R-:W2:Y:S01]  /*1c00*/  LDG.E.64 R2, desc[UR6][R2.64] ;  /* 0x0000000602027981 */ /* 0x000ea2000c1e1b00 */
[----:B------:R-:W-:Y:S01]  /*1c10*/  BSSY.RECONVERGENT B1, `(.L_x_18414) ;  /* 0x000001d000017945 */ /* 0x000fe20003800200 */
[----:B--2---:R-:W-:-:S04]  /*1c20*/  LOP3.LUT R6, R11, R3, RZ, 0xfc, !PT ;  /* 0x000000030b067212 */ /* 0x004fc800078efcff */
[----:B------:R-:W-:-:S13]  /*1c30*/  ISETP.NE.U32.AND P0, PT, R6, RZ, PT ;  /* 0x000000ff0600720c */ /* 0x000fda0003f05070 */
[----:B------:R-:W-:Y:S05]  /*1c40*/  @P0 BRA `(.L_x_18415) ;  /* 0x0000000000500947 */ /* 0x000fea0003800000 */
[----:B------:R-:W0:Y:S01]  /*1c50*/  I2F.U32.RP R3, R2 ;  /* 0x0000000200037306 */ /* 0x000e220000209000 */
[----:B------:R-:W-:Y:S02]  /*1c60*/  IADD3 R11, PT, PT, RZ, -R2, RZ ;  /* 0x80000002ff0b7210 */ /* 0x000fe40007ffe0ff */
[----:B------:R-:W-:-:S05]  /*1c70*/  ISETP.NE.U32.AND P1, PT, R2, RZ, PT ;  /* 0x000000ff0200720c */ /* 0x000fca0003f25070 */
[----:B0-----:R-:W0:Y:S02]  /*1c80*/  MUFU.RCP R3, R3 ;  /* 0x0000000300037308 */ /* 0x001e240000001000 */
[----:B0-----:R-:W-:Y:S01]  /*1c90*/  IADD3 R8, PT, PT, R3, 0xffffffe, RZ ;  /* 0x0ffffffe03087810 */ /* 0x001fe20007ffe0ff */
[----:B------:R-:W-:-:S05]  /*1ca0*/  HFMA2 R3, -RZ, RZ, 0, 0 ;  /* 0x00000000ff037431 */ /* 0x000fca00000001ff */
[----:B------:R0:W1:Y:S02]  /*1cb0*/  F2I.FTZ.U32.TRUNC.NTZ R9, R8 ;  /* 0x0000000800097305 */ /* 0x000064000021f000 */
[----:B0-----:R-:W-:Y:S02]  /*1cc0*/  IMAD.MOV.U32 R8, RZ, RZ, RZ ;  /* 0x000000ffff087224 */ /* 0x001fe400078e00ff */
[----:B-1----:R-:W-:-:S04]  /*1cd0*/  IMAD R11, R11, R9, RZ ;  /* 0x000000090b0b7224 */ /* 0x002fc800078e02ff */
[----:B------:R-:W-:-:S06]  /*1ce0*/  IMAD.HI.U32 R9, R9, R11, R8 ;  /* 0x0000000b09097227 */ /* 0x000fcc00078e0008 */
[----:B------:R-:W-:-:S05]  /*1cf0*/  IMAD.HI.U32 R9, R9, R10, RZ ;  /* 0x0000000a09097227 */ /* 0x000fca00078e00ff */
[----:B------:R-:W-:-:S05]  /*1d00*/  IADD3 R9, PT, PT, -R9, RZ, RZ ;  /* 0x000000ff09097210 */ /* 0x000fca0007ffe1ff */
[----:B------:R-:W-:-:S05]  /*1d10*/  IMAD R11, R2, R9, R10 ;  /* 0x00000009020b7224 */ /* 0x000fca00078e020a */
[----:B------:R-:W-:-:S13]  /*1d20*/  ISETP.GE.U32.AND P0, PT, R11, R2, PT ;  /* 0x000000020b00720c */ /* 0x000fda0003f06070 */
[----:B------:R-:W-:-:S04]  /*1d30*/  @P0 IADD3 R11, PT, PT, -R2, R11, RZ ;  /* 0x0000000b020b0210 */ /* 0x000fc80007ffe1ff */
[----:B------:R-:W-:-:S13]  /*1d40*/  ISETP.GE.U32.AND P0, PT, R11, R2, PT ;  /* 0x000000020b00720c */ /* 0x000fda0003f06070 */
[----:B------:R-:W-:Y:S02]  /*1d50*/  @P0 IADD3 R11, PT, PT, -R2, R11, RZ ;  /* 0x0000000b020b0210 */ /* 0x000fe40007ffe1ff */
[----:B------:R-:W-:-:S04]  /*1d60*/  @!P1 LOP3.LUT R11, RZ, R2, RZ, 0x33, !PT ;  /* 0x00000002ff0b9212 */ /* 0x000fc800078e33ff */
[----:B------:R-:W-:Y:S01]  /*1d70*/  MOV R2, R11 ;  /* 0x0000000b00027202 */ /* 0x000fe20000000f00 */
[----:B------:R-:W-:Y:S06]  /*1d80*/  BRA `(.L_x_18416) ;  /* 0x0000000000147947 */ /* 0x000fec0003800000 */
.L_x_18415:
[----:B------:R-:W-:Y:S01]  /*1d90*/  MOV R12, R10 ;  /* 0x0000000a000c7202 */ /* 0x000fe20000000f00 */
[----:B------:R-:W-:Y:S01]  /*1da0*/  IMAD.MOV.U32 R6, RZ, RZ, R2 ;  /* 0x000000ffff067224 */ /* 0x000fe200078e0002 */
[----:B------:R-:W-:Y:S02]  /*1db0*/  MOV R13, R3 ;  /* 0x00000003000d7202 */ /* 0x000fe40000000f00 */
[----:B------:R-:W-:-:S07]  /*1dc0*/  MOV R10, 0x1de0 ;  /* 0x00001de0000a7802 */ /* 0x000fce0000000f00 */
[----:B------:R-:W-:Y:S05]  /*1dd0*/  CALL.REL.NOINC `($__internal_2_$__cuda_sm20_rem_s64) ;  /* 0x00000018003c7944 */ /* 0x000fea0003c00000 */
.L_x_18416:
[----:B------:R-:W-:Y:S05]  /*1de0*/  BSYNC.RECONVERGENT B1 ;  /* 0x0000000000017941 */ /* 0x000fea0003800200 */
.L_x_18414:
[----:B------:R-:W0:Y:S01]  /*1df0*/  LDCU.64 UR4, c[0x0][0x5e8] ;  /* 0x0000bd00ff0477ac */ /* 0x000e220008000a00 */
[----:B------:R-:W-:Y:S02]  /*1e00*/  IADD3 R5, PT, PT, R5, 0x80, RZ ;  /* 0x0000008005057810 */ /* 0x000fe40007ffe0ff */
[----:B0-----:R-:W-:-:S04]  /*1e10*/  IADD3 R6, P0, PT, R7, UR4, RZ ;  /* 0x0000000407067c10 */ /* 0x001fc8000ff1e0ff */
[----:B------:R-:W-:-:S05]  /*1e20*/  IADD3.X R7, PT, PT, RZ, UR5, RZ, P0, !PT ;  /* 0x00000005ff077c10 */ /* 0x000fca00087fe4ff */
[----:B------:R0:W-:Y:S04]  /*1e30*/  STG.E.64 desc[UR6][R6.64], R2 ;  /* 0x0000000206007986 */ /* 0x0001e8000c101b06 */
.L_x_18412:
[----:B------:R-:W-:Y:S05]  /*1e40*/  BSYNC.RECONVERGENT B0 ;  /* 0x0000000000007941 */ /* 0x000fea0003800200 */
.L_x_18411:
[----:B------:R-:W1:Y:S02]  /*1e50*/  LDCU UR4, c[0x0][0x380] ;  /* 0x00007000ff0477ac */ /* 0x000e640008000800 */
[----:B-1----:R-:W-:-:S13]  /*1e60*/  ISETP.GE.AND P0, PT, R5, UR4, PT ;  /* 0x0000000405007c0c */ /* 0x002fda000bf06270 */
[----:B------:R-:W-:Y:S05]  /*1e70*/  @P0 EXIT ;  /* 0x000000000000094d */ /* 0x000fea0003800000 */
        /* <DEDUP_REMOVED lines=348> */
.L_x_18417:
[----:B------:R-:W0:Y:S01]  /*3440*/  LDCU.128 UR8, c[0x0][0x5f0] ;  /* 0x0000be00ff0877ac */ /* 0x000e220008000c00 */
[----:B------:R-:W1:Y:S01]  /*3450*/  LDCU.64 UR4, c[0x0][0x5e8] ;  /* 0x0000bd00ff0477ac */ /* 0x000e620008000a00 */
[----:B0-----:R-:W-:Y:S02]  /*3460*/  IADD3 R6, P1, PT, R2, UR10, RZ ;  /* 0x0000000a02067c10 */ /* 0x001fe4000ff3e0ff */
[----:B------:R-:W-:-:S03]  /*3470*/  IADD3 R10, P0, PT, R4, UR8, RZ ;  /* 0x00000008040a7c10 */ /* 0x000fc6000ff1e0ff */
[----:B------:R-:W-:Y:S01]  /*3480*/  IMAD.X R7, RZ, RZ, UR11, P1 ;  /* 0x0000000bff077e24 */ /* 0x000fe200088e06ff */
[----:B------:R-:W-:-:S05]  /*3490*/  IADD3.X R11, PT, PT, RZ, UR9, RZ, P0, !PT ;  /* 0x00000009ff0b7c10 */ /* 0x000fca00087fe4ff */
[----:B------:R-:W2:Y:S04]  /*34a0*/  LDG.E.64 R6, desc[UR6][R6.64] ;  /* 0x0000000606067981 */ /* 0x000ea8000c1e1b00 */
[----:B------:R-:W2:Y:S01]  /*34b0*/  LDG.E.64 R10, desc[UR6][R10.64] ;  /* 0x000000060a0a7981 */ /* 0x000ea2000c1e1b00 */
[----:B-1----:R-:W-:Y:S01]  /*34c0*/  IADD3 R4, P1, PT, R5, UR4, RZ ;  /* 0x0000000405047c10 */ /* 0x002fe2000ff3e0ff */
[----:B------:R-:W-:Y:S03]  /*34d0*/  BSSY.RECONVERGENT B0, `(.L_x_18418) ;  /* 0x000001d000007945 */ /* 0x000fe60003800200 */
[----:B------:R-:W-:Y:S02]  /*34e0*/  IADD3.X R5, PT, PT, RZ, UR5, RZ, P1, !PT ;  /* 0x00000005ff057c10 */ /* 0x000fe40008ffe4ff */
        /* <DEDUP_REMOVED lines=23> */
.L_x_18419:
[----:B------:R-:W-:Y:S02]  /*3660*/  MOV R12, R10 ;  /* 0x0000000a000c7202 */ /* 0x000fe40000000f00 */
[----:B------:R-:W-:Y:S02]  /*3670*/  MOV R13, R7 ;  /* 0x00000007000d7202 */ /* 0x000fe40000000f00 */
[----:B------:R-:W-:-:S07]  /*3680*/  MOV R10, 0x36a0 ;  /* 0x000036a0000a7802 */ /* 0x000fce0000000f00 */
[----:B------:R-:W-:Y:S05]  /*3690*/  CALL.REL.NOINC `($__internal_2_$__cuda_sm20_rem_s64) ;  /* 0x00000000000c7944 */ /* 0x000fea0003c00000 */
.L_x_18420:
[----:B------:R-:W-:Y:S05]  /*36a0*/  BSYNC.RECONVERGENT B0 ;  /* 0x0000000000007941 */ /* 0x000fea0003800200 */
.L_x_18418:
[----:B------:R-:W-:Y:S01]  /*36b0*/  STG.E.64 desc[UR6][R4.64], R2 ;  /* 0x0000000204007986 */ /* 0x000fe2000c101b06 */
[----:B------:R-:W-:Y:S05]  /*36c0*/  EXIT ;  /* 0x000000000000794d */ /* 0x000fea0003800000 */
        .weak           $__internal_2_$__cuda_sm20_rem_s64
        .type           $__internal_2_$__cuda_sm20_rem_s64,@function
        .size           $__internal_2_$__cuda_sm20_rem_s64,(.L_x_54654 - $__internal_2_$__cuda_sm20_rem_s64)
$__internal_2_$__cuda_sm20_rem_s64:
[-C--:B------:R-:W-:Y:S02]  /*36d0*/  IADD3 R3, P1, PT, RZ, -R6.reuse, RZ ;  /* 0x80000006ff037210 */ /* 0x080fe40007f3e0ff */
[----:B------:R-:W-:Y:S02]  /*36e0*/  ISETP.GE.AND P0, PT, R13, RZ, PT ;  /* 0x000000ff0d00720c */ /* 0x000fe40003f06270 */
[-C--:B------:R-:W-:Y:S02]  /*36f0*/  IADD3.X R8, PT, PT, RZ, ~R13.reuse, RZ, P1, !PT ;  /* 0x8000000dff087210 */ /* 0x080fe40000ffe4ff */
[----:B------:R-:W-:Y:S02]  /*3700*/  SEL R2, R3, R6, !P0 ;  /* 0x0000000603027207 */ /* 0x000fe40004000000 */
[----:B------:R-:W-:-:S04]  /*3710*/  SEL R3, R8, R13, !P0 ;  /* 0x0000000d08037207 */ /* 0x000fc80004000000 */
[----:B------:R-:W0:Y:S08]  /*3720*/  I2F.U64.RP R16, R2 ;  /* 0x0000000200107312 */ /* 0x000e300000309000 */
[----:B0-----:R-:W0:Y:S02]  /*3730*/  MUFU.RCP R16, R16 ;  /* 0x0000001000107308 */ /* 0x001e240000001000 */
[----:B0-----:R-:W-:-:S06]  /*3740*/  IADD3 R8, PT, PT, R16, 0x1ffffffe, RZ ;  /* 0x1ffffffe10087810 */ /* 0x001fcc0007ffe0ff */
        /* <DEDUP_REMOVED lines=12> */
[----:B------:R-:W-:-:S04]  /*3810*/  IADD3 R15, P2, PT, R21, R14, RZ ;  /* 0x0000000e150f7210 */ /* 0x000fc80007f5e0ff */
[----:B------:R-:W-:Y:S01]  /*3820*/  IADD3.X R17, PT, PT, R17, R9, RZ, P0, !PT ;  /* 0x0000000911117210 */ /* 0x000fe200007fe4ff */
[----:B------:R-:W-:-:S03]  /*3830*/  IMAD.WIDE.U32 R8, R15, R2, RZ ;  /* 0x000000020f087225 */ /* 0x000fc600078e00ff */
[----:B------:R-:W-:Y:S01]  /*3840*/  IADD3.X R17, PT, PT, RZ, RZ, R17, P2, P1 ;  /* 0x000000ffff117210 */ /* 0x000fe200017e2411 */
[----:B------:R-:W-:Y:S01]  /*3850*/  IMAD R9, R15, R3, R9 ;  /* 0x000000030f097224 */ /* 0x000fe200078e0209 */
[----:B------:R-:W-:Y:S02]  /*3860*/  IADD3 R19, P0, PT, RZ, -R8, RZ ;  /* 0x80000008ff137210 */ /* 0x000fe40007f1e0ff */
[----:B------:R-:W-:Y:S01]  /*3870*/  ISETP.GE.AND P1, PT, R11, RZ, PT ;  /* 0x000000ff0b00720c */ /* 0x000fe20003f26270 */
[----:B------:R-:W-:Y:S02]  /*3880*/  IMAD R9, R17, R2, R9 ;  /* 0x0000000211097224 */ /* 0x000fe400078e0209 */
[----:B------:R-:W-:-:S03]  /*3890*/  IMAD.HI.U32 R14, R15, R19, RZ ;  /* 0x000000130f0e7227 */ /* 0x000fc600078e00ff */
[----:B------:R-:W-:Y:S02]  /*38a0*/  IADD3.X R8, PT, PT, RZ, ~R9, RZ, P0, !PT ;  /* 0x80000009ff087210 */ /* 0x000fe400007fe4ff */
[----:B------:R-:W-:-:S03]  /*38b0*/  IADD3 R9, P4, PT, RZ, -R12, RZ ;  /* 0x8000000cff097210 */ /* 0x000fc60007f9e0ff */
[----:B------:R-:W-:-:S04]  /*38c0*/  IMAD.WIDE.U32 R14, P0, R15, R8, R14 ;  /* 0x000000080f0e7225 */ /* 0x000fc8000780000e */
[----:B------:R-:W-:Y:S01]  /*38d0*/  IMAD.HI.U32 R14, P2, R17, R19, R14 ;  /* 0x00000013110e7227 */ /* 0x000fe2000784000e */
[----:B------:R-:W-:-:S03]  /*38e0*/  SEL R15, R9, R12, !P1 ;  /* 0x0000000c090f7207 */ /* 0x000fc60004800000 */
[----:B------:R-:W-:Y:S02]  /*38f0*/  HFMA2 R9, -RZ, RZ, 0, 0 ;  /* 0x00000000ff097431 */ /* 0x000fe400000001ff */
[CC--:B------:R-:W-:Y:S02]  /*3900*/  IMAD R19, R17.reuse, R8.reuse, RZ ;  /* 0x0000000811137224 */ /* 0x0c0fe400078e02ff */
[----:B------:R-:W-:-:S03]  /*3910*/  IMAD.HI.U32 R8, R17, R8, RZ ;  /* 0x0000000811087227 */ /* 0x000fc600078e00ff */
[----:B------:R-:W-:Y:S02]  /*3920*/  IADD3 R12, P3, PT, R19, R14, RZ ;  /* 0x0000000e130c7210 */ /* 0x000fe40007f7e0ff */
[----:B------:R-:W-:Y:S02]  /*3930*/  IADD3.X R14, PT, PT, RZ, ~R11, RZ, P4, !PT ;  /* 0x8000000bff0e7210 */ /* 0x000fe400027fe4ff */
[----:B------:R-:W-:Y:S01]  /*3940*/  IADD3.X R17, PT, PT, R8, R17, RZ, P0, !PT ;  /* 0x0000001108117210 */ /* 0x000fe200007fe4ff */
[----:B------:R-:W-:Y:S01]  /*3950*/  IMAD.HI.U32 R8, R12, R15, RZ ;  /* 0x0000000f0c087227 */ /* 0x000fe200078e00ff */
[----:B------:R-:W-:Y:S02]  /*3960*/  SEL R11, R14, R11, !P1 ;  /* 0x0000000b0e0b7207 */ /* 0x000fe40004800000 */
[----:B------:R-:W-:-:S03]  /*3970*/  IADD3.X R14, PT, PT, RZ, RZ, R17, P3, P2 ;  /* 0x000000ffff0e7210 */ /* 0x000fc60001fe4411 */
[----:B------:R-:W-:-:S04]  /*3980*/  IMAD.WIDE.U32 R8, R12, R11, R8 ;  /* 0x0000000b0c087225 */ /* 0x000fc800078e0008 */
[C---:B------:R-:W-:Y:S02]  /*3990*/  IMAD R17, R14.reuse, R11, RZ ;  /* 0x0000000b0e117224 */ /* 0x040fe400078e02ff */
[----:B------:R-:W-:-:S04]  /*39a0*/  IMAD.HI.U32 R8, P0, R14, R15, R8 ;  /* 0x0000000f0e087227 */ /* 0x000fc80007800008 */
[----:B------:R-:W-:Y:S01]  /*39b0*/  IMAD.HI.U32 R12, R14, R11, RZ ;  /* 0x0000000b0e0c7227 */ /* 0x000fe200078e00ff */
[----:B------:R-:W-:-:S03]  /*39c0*/  IADD3 R17, P2, PT, R17, R8, RZ ;  /* 0x0000000811117210 */ /* 0x000fc60007f5e0ff */
[----:B------:R-:W-:Y:S02]  /*39d0*/  IMAD.X R12, RZ, RZ, R12, P0 ;  /* 0x000000ffff0c7224 */ /* 0x000fe400000e060c */
[----:B------:R-:W-:-:S03]  /*39e0*/  IMAD.WIDE.U32 R8, R17, R2, RZ ;  /* 0x0000000211087225 */ /* 0x000fc600078e00ff */
[----:B------:R-:W-:Y:S01]  /*39f0*/  IADD3.X R19, PT, PT, RZ, R12, RZ, P2, !PT ;  /* 0x0000000cff137210 */ /* 0x000fe200017fe4ff */
[----:B------:R-:W-:Y:S01]  /*3a00*/  IMAD R17, R17, R3, R9 ;  /* 0x0000000311117224 */ /* 0x000fe200078e0209 */
[----:B------:R-:W-:-:S03]  /*3a10*/  IADD3 R15, P2, PT, -R8, R15, RZ ;  /* 0x0000000f080f7210 */ /* 0x000fc60007f5e1ff */
[-C--:B------:R-:W-:Y:S01]  /*3a20*/  IMAD R8, R19, R2.reuse, R17 ;  /* 0x0000000213087224 */ /* 0x080fe200078e0211 */
[----:B------:R-:W-:-:S04]  /*3a30*/  ISETP.GE.U32.AND P0, PT, R15, R2, PT ;  /* 0x000000020f00720c */ /* 0x000fc80003f06070 */
[----:B------:R-:W-:Y:S02]  /*3a40*/  IADD3.X R17, PT, PT, ~R8, R11, RZ, P2, !PT ;  /* 0x0000000b08117210 */ /* 0x000fe400017fe5ff */
[----:B------:R-:W-:Y:S02]  /*3a50*/  IADD3 R9, P2, PT, R15, -R2, RZ ;  /* 0x800000020f097210 */ /* 0x000fe40007f5e0ff */
[CC--:B------:R-:W-:Y:S02]  /*3a60*/  ISETP.GE.U32.AND.EX P0, PT, R17.reuse, R3.reuse, PT, P0 ;  /* 0x000000031100720c */ /* 0x0c0fe40003f06100 */
[----:B------:R-:W-:Y:S02]  /*3a70*/  IADD3.X R11, PT, PT, R17, ~R3, RZ, P2, !PT ;  /* 0x80000003110b7210 */ /* 0x000fe400017fe4ff */
[----:B------:R-:W-:Y:S02]  /*3a80*/  SEL R9, R9, R15, P0 ;  /* 0x0000000f09097207 */ /* 0x000fe40000000000 */
[----:B------:R-:W-:-:S02]  /*3a90*/  SEL R11, R11, R17, P0 ;  /* 0x000000110b0b7207 */ /* 0x000fc40000000000 */
[CC--:B------:R-:W-:Y:S02]  /*3aa0*/  ISETP.GE.U32.AND P0, PT, R9.reuse, R2.reuse, PT ;  /* 0x000000020900720c */ /* 0x0c0fe40003f06070 */
[----:B------:R-:W-:Y:S02]  /*3ab0*/  IADD3 R2, P2, PT, R9, -R2, RZ ;  /* 0x8000000209027210 */ /* 0x000fe40007f5e0ff */
[CC--:B------:R-:W-:Y:S02]  /*3ac0*/  ISETP.GE.U32.AND.EX P0, PT, R11.reuse, R3.reuse, PT, P0 ;  /* 0x000000030b00720c */ /* 0x0c0fe40003f06100 */
[----:B------:R-:W-:Y:S02]  /*3ad0*/  IADD3.X R3, PT, PT, R11, ~R3, RZ, P2, !PT ;  /* 0x800000030b037210 */ /* 0x000fe400017fe4ff */
[----:B------:R-:W-:Y:S02]  /*3ae0*/  SEL R2, R2, R9, P0 ;  /* 0x0000000902027207 */ /* 0x000fe40000000000 */
[----:B------:R-:W-:-:S02]  /*3af0*/  SEL R3, R3, R11, P0 ;  /* 0x0000000b03037207 */ /* 0x000fc40000000000 */
[-C--:B------:R-:W-:Y:S02]  /*3b00*/  IADD3 R9, P2, PT, RZ, -R2.reuse, RZ ;  /* 0x80000002ff097210 */ /* 0x080fe40007f5e0ff */
[----:B------:R-:W-:Y:S02]  /*3b10*/  ISETP.NE.U32.AND P0, PT, R6, RZ, PT ;  /* 0x000000ff0600720c */ /* 0x000fe40003f05070 */
[----:B------:R-:W-:Y:S02]  /*3b20*/  IADD3.X R6, PT, PT, RZ, ~R3, RZ, P2, !PT ;  /* 0x80000003ff067210 */ /* 0x000fe400017fe4ff */
[----:B------:R-:W-:Y:S02]  /*3b30*/  MOV R11, 0x0 ;  /* 0x00000000000b7802 */ /* 0x000fe40000000f00 */
[----:B------:R-:W-:Y:S02]  /*3b40*/  ISETP.NE.AND.EX P0, PT, R13, RZ, PT, P0 ;  /* 0x000000ff0d00720c */ /* 0x000fe40003f05300 */
[----:B------:R-:W-:-:S02]  /*3b50*/  SEL R2, R9, R2, !P1 ;  /* 0x0000000209027207 */ /* 0x000fc40004800000 */
[----:B------:R-:W-:Y:S02]  /*3b60*/  SEL R3, R6, R3, !P1 ;  /* 0x0000000306037207 */ /* 0x000fe40004800000 */
[----:B------:R-:W-:Y:S02]  /*3b70*/  SEL R2, R2, 0xffffffff, P0 ;  /* 0xffffffff02027807 */ /* 0x000fe40000000000 */
[----:B------:R-:W-:Y:S01]  /*3b80*/  SEL R3, R3, 0xffffffff, P0 ;  /* 0xffffffff03037807 */ /* 0x000fe20000000000 */
[----:B------:R-:W-:Y:S06]  /*3b90*/  RET.REL.NODEC R10 `(_ZN2at6native18elementwise_kernelILi128ELi2EZNS0_22gpu_kernel_impl_nocastINS0_13BinaryFunctorIlllZZZNS0_16fmod_kernel_cudaERNS_18TensorIteratorBaseEENKUlvE_clEvENKUlvE2_clEvEUlllE_EEEEvS5_RKT_EUliE_EEviT1_) ;  /* 0xffffffc40a187950 */ /* 0x000fec0003c3ffff */
.L_x_18421:
        /* <DEDUP_REMOVED lines=14> */
.L_x_54654:


//--------------------- .text._ZN2at6native27unrolled_elementwise_kernelINS0_13BinaryFunctorIlllZZZNS0_16fmod_kernel_cudaERNS_18TensorIteratorBaseEENKUlvE_clEvENKUlvE2_clEvEUlllE_EESt5arrayIPcLm3EELi4E23TrivialOffsetCalculatorILi2EjESC_ILi1EjENS0_6memory15LoadWithoutCastENSF_16StoreWithoutCastEEEviT_T0_T2_T3_T4_T5_ --------------------------
	.section	.text._ZN2at6native27unrolled_elementwise_kernelINS0_13BinaryFunctorIlllZZZNS0_16fmod_kernel_cudaERNS_18TensorIteratorBaseEENKUlvE_clEvENKUlvE2_clEvEUlllE_EESt5arrayIPcLm3EELi4E23TrivialOffsetCalculatorILi2EjESC_ILi1EjENS0_6memory15LoadWithoutCastENSF_16StoreWithoutCastEEEviT_T0_T2_T3_T4_T5_,"ax",@progbits
	.align	128
        .global         _ZN2at6native27unrolled_elementwise_kernelINS0_13BinaryFunctorIlllZZZNS0_16fmod_kernel_cudaERNS_18TensorIteratorBaseEENKUlvE_clEvENKUlvE2_clEvEUlllE_EESt5arrayIPcLm3EELi4E23TrivialOffsetCalculatorILi2EjESC_ILi1EjENS0_6memory15LoadWithoutCastENSF_16StoreWithoutCastEEEviT_T0_T2_T3_T4_T5_
        .type           _ZN2at6native27unrolled_elementwise_kernelINS0_13BinaryFunctorIlllZZZNS0_16fmod_kernel_cudaERNS_18TensorIteratorBaseEENKUlvE_clEvENKUlvE2_clEvEUlllE_EESt5arrayIPcLm3EELi4E23TrivialOffsetCalculatorILi2EjESC_ILi1EjENS0_6memory15LoadWithoutCastENSF_16StoreWithoutCastEEEviT_T0_T2_T3_T4_T5_,@function
        .size           _ZN2at6native27unrolled_elementwise_kernelINS0_13BinaryFunctorIlllZZZNS0_16fmod_kernel_cudaERNS_18TensorIteratorBaseEENKUlvE_clEvENKUlvE2_clEvEUlllE_EESt5arrayIPcLm3EELi4E23TrivialOffsetCalculatorILi2EjESC_ILi1EjENS0_6memory15LoadWithoutCastENSF_16StoreWithoutCastEEEviT_T0_T2_T3_T4_T5_,(.L_x_54655 - _ZN2at6native27unrolled_elementwise_kernelINS0_13BinaryFunctorIlllZZZNS0_16fmod_kernel_cudaERNS_18TensorIteratorBaseEENKUlvE_clEvENKUlvE2_clEvEUlllE_EESt5arrayIPcLm3EELi4E23TrivialOffsetCalculatorILi2EjESC_ILi1EjENS0_6memory15LoadWithoutCastENSF_16StoreWithoutCastEEEviT_T0_T2_T3_T4_T5_)
        .other          _ZN2at6native27unrolled_elementwise_kernelINS0_13BinaryFunctorIlllZZZNS0_16fmod_kernel_cudaERNS_18TensorIteratorBaseEENKUlvE_clEvENKUlvE2_clEvEUlllE_EESt5arrayIPcLm3EELi4E23TrivialOffsetCalculatorILi2EjESC_ILi1EjENS0_6memory15LoadWithoutCastENSF_16StoreWithoutCastEEEviT_T0_T2_T3_T4_T5_,@"STO_CUDA_ENTRY STV_DEFAULT"
_ZN2at6native27unrolled_elementwise_kernelINS0_13BinaryFunctorIlllZZZNS0_16fmod_kernel_cudaERNS_18TensorIteratorBaseEENKUlvE_clEvENKUlvE2_clEvEUlllE_EESt5arrayIPcLm3EELi4E23TrivialOffsetCalculatorILi2EjESC_ILi1EjENS0_6memory15LoadWithoutCastENSF_16StoreWithoutCastEEEviT_T0_T2_T3_T4_T5_:
.text._ZN2at6native27unrolled_elementwise_kernelINS0_13BinaryFunctorIlllZZZNS0_16fmod_kernel_cudaERNS_18TensorIteratorBaseEENKUlvE_clEvENKUlvE2_clEvEUlllE_EESt5arrayIPcLm3EELi4E23TrivialOffsetCalculatorILi2EjESC_ILi1EjENS0_6memory15LoadWithoutCastENSF_16StoreWithoutCastEEEviT_T0_T2_T3_T4_T5_:
[----:B------:R-:W-:Y:S01]  /*0000*/  LDC R1, c[0x0][0x37c] ;  /* 0x0000df00ff017b82 */ /* 0x000fe20000000800 */
[----:B------:R-:W0:Y:S07]  /*0010*/  S2R R0, SR_CTAID.X ;  /* 0x0000000000007919 */ /* 0x000e2e0000002500 */
[----:B------:R-:W0:Y:S01]  /*0020*/  LDC R3, c[0x0][0x380] ;  /* 0x0000e000ff037b82 */ /* 0x000e220000000800 */
[----:B------:R-:W1:Y:S01]  /*0030*/  LDCU.64 UR4, c[0x0][0x358] ;  /* 0x00006b00ff0477ac */ /* 0x000e620008000a00 */
[----:B------:R-:W-:Y:S01]  /*0040*/  CS2R R22, SRZ ;  /* 0x0000000000167805 */ /* 0x000fe2000001ff00 */
[----:B------:R-:W2:Y:S01]  /*0050*/  S2R R25, SR_TID.X ;  /* 0x0000000000197919 */ /* 0x000ea20000002100 */
[----:B------:R-:W-:-:S04]  /*0060*/  CS2R R28, SRZ ;  /* 0x00000000001c7805 */ /* 0x000fc8000001ff00 */
        /* <DEDUP_REMOVED lines=8> */
[----:B------:R-:W2:Y:S01]  /*00f0*/  LDC.64 R8, c[0x0][0x398] ;  /* 0x0000e600ff087b82 */ /* 0x000ea20000000a00 */
[----:B------:R-:W-:Y:S02]  /*0100*/  @!P0 VIADD R25, R3, 0x80 ;  /* 0x0000008003198836 */ /* 0x000fe40000000000 */
[----:B------:R-:W-:-:S03]  /*0110*/  @!P0 IMAD R7, R0, 0x200, R3 ;  /* 0x0000020000078824 */ /* 0x000fc600078e0203 */
[C---:B------:R-:W-:Y:S02]  /*0120*/  ISETP.GE.AND P1, PT, R25.reuse, R2, PT ;  /* 0x000000021900720c */ /* 0x040fe40003f26270 */
[----:B------:R-:W0:Y:S08]  /*0130*/  LDC.64 R20, c[0x0][0x390] ;  /* 0x0000e400ff147b82 */ /* 0x000e300000000a00 */
[----:B------:R-:W2:Y:S03]  /*0140*/  LDC.64 R30, c[0x0][0x398] ;  /* 0x0000e600ff1e7b82 */ /* 0x000ea60000000a00 */
[----:B------:R-:W-:Y:S01]  /*0150*/  @!P1 LEA R27, R0, R25, 0x9 ;  /* 0x00000019001b9211 */ /* 0x000fe200078e48ff */
[----:B------:R-:W-:-:S04]  /*0160*/  @!P1 VIADD R25, R25, 0x80 ;  /* 0x0000008019199836 */ /* 0x000fc80000000000 */
[----:B---3--:R-:W-:Y:S01]  /*0170*/  @!P1 IMAD.WIDE.U32 R32, R27, 0x8, R14 ;  /* 0x000000081b209825 */ /* 0x008fe200078e000e */
[----:B------:R-:W-:-:S03]  /*0180*/  ISETP.GE.AND P3, PT, R25, R2, PT ;  /* 0x000000021900720c */ /* 0x000fc60003f66270 */
[----:B----4-:R-:W-:Y:S01]  /*0190*/  @!P1 IMAD.WIDE.U32 R4, R27, 0x8, R4 ;  /* 0x000000081b049825 */ /* 0x010fe200078e0004 */
[----:B-1----:R1:W5:Y:S03]  /*01a0*/  @!P1 LDG.E.64 R22, desc[UR4][R32.64] ;  /* 0x0000000420169981 */ /* 0x002366000c1e1b00 */
[----:B0-----:R-:W-:-:S05]  /*01b0*/  @!P0 IMAD.WIDE.U32 R20, R7, 0x8, R20 ;  /* 0x0000000807148825 */ /* 0x001fca00078e0014 */
[----:B------:R1:W5:Y:S01]  /*01c0*/  @!P0 LDG.E.64 R28, desc[UR4][R20.64] ;  /* 0x00000004141c8981 */ /* 0x000362000c1e1b00 */
[----:B------:R-:W-:Y:S01]  /*01d0*/  @!P3 IMAD R17, R0, 0x200, R25 ;  /* 0x000002000011b824 */ /* 0x000fe200078e0219 */
[----:B------:R-:W-:Y:S01]  /*01e0*/  @!P3 IADD3 R25, PT, PT, R25, 0x80, RZ ;  /* 0x000000801919b810 */ /* 0x000fe20007ffe0ff */
[----:B--2---:R-:W-:Y:S01]  /*01f0*/  @!P0 IMAD.WIDE.U32 R30, R7, 0x8, R30 ;  /* 0x00000008071e8825 */ /* 0x004fe200078e001e */
[----:B------:R-:W-:Y:S02]  /*0200*/  CS2R R6, SRZ ;  /* 0x0000000000067805 */ /* 0x000fe4000001ff00 */
[----:B------:R-:W-:Y:S01]  /*0210*/  ISETP.GE.AND P2, PT, R25, R2, PT ;  /* 0x000000021900720c */ /* 0x000fe20003f46270 */
[----:B------:R-:W-:-:S03]  /*0220*/  @!P3 IMAD.WIDE.U32 R18, R17, 0x8, R18 ;  /* 0x000000081112b825 */ /* 0x000fc600078e0012 */
[----:B------:R1:W5:Y:S01]  /*0230*/  @!P0 LDG.E.64 R6, desc[UR4][R30.64] ;  /* 0x000000041e068981 */ /* 0x000362000c1e1b00 */
[----:B------:R-:W-:Y:S01]  /*0240*/  @!P3 IMAD.WIDE.U32 R26, R17, 0x8, R12 ;  /* 0x00000008111ab825 */ /* 0x000fe200078e000c */
[----:B------:R-:W-:Y:S02]  /*0250*/  CS2R R16, SRZ ;  /* 0x0000000000107805 */ /* 0x000fe4000001ff00 */
[----:B------:R-:W-:-:S04]  /*0260*/  CS2R R12, SRZ ;  /* 0x00000000000c7805 */ /* 0x000fc8000001ff00 */
[----:B------:R1:W5:Y:S01]  /*0270*/  @!P3 LDG.E.64 R16, desc[UR4][R18.64] ;  /* 0x000000041210b981 */ /* 0x000362000c1e1b00 */
[----:B------:R-:W-:Y:S01]  /*0280*/  @!P2 IMAD R15, R0, 0x200, R25 ;  /* 0x00000200000fa824 */ /* 0x000fe200078e0219 */
[----:B------:R-:W-:-:S03]  /*0290*/  CS2R R24, SRZ ;  /* 0x0000000000187805 */ /* 0x000fc6000001ff00 */
[C---:B------:R-:W-:Y:S01]  /*02a0*/  @!P2 IMAD.WIDE.U32 R34, R15.reuse, 0x8, R10 ;  /* 0x000000080f22a825 */ /* 0x040fe200078e000a */
[----:B------:R-:W-:Y:S02]  /*02b0*/  CS2R R10, SRZ ;  /* 0x00000000000a7805 */ /* 0x000fe4000001ff00 */
[----:B------:R1:W5:Y:S01]  /*02c0*/  @!P1 LDG.E.64 R24, desc[UR4][R4.64] ;  /* 0x0000000404189981 */ /* 0x000362000c1e1b00 */
[----:B------:R-:W-:Y:S01]  /*02d0*/  @!P2 IMAD.WIDE.U32 R8, R15, 0x8, R8 ;  /* 0x000000080f08a825 */ /* 0x000fe200078e0008 */
[----:B------:R-:W-:Y:S02]  /*02e0*/  CS2R R14, SRZ ;  /* 0x00000000000e7805 */ /* 0x000fe4000001ff00 */
[----:B------:R1:W5:Y:S04]  /*02f0*/  @!P2 LDG.E.64 R12, desc[UR4][R34.64] ;  /* 0x00000004220ca981 */ /* 0x000368000c1e1b00 */
[----:B------:R1:W5:Y:S04]  /*0300*/  @!P3 LDG.E.64 R14, desc[UR4][R26.64] ;  /* 0x000000041a0eb981 */ /* 0x000368000c1e1b00 */
[----:B------:R1:W5:Y:S01]  /*0310*/  @!P2 LDG.E.64 R10, desc[UR4][R8.64] ;  /* 0x00000004080aa981 */ /* 0x000362000c1e1b00 */
[----:B------:R-:W-:Y:S01]  /*0320*/  ISETP.GE.AND P0, PT, R3, R2, PT ;  /* 0x000000020300720c */ /* 0x000fe20003f06270 */
[----:B------:R-:W-:-:S12]  /*0330*/  BSSY.RECONVERGENT B0, `(.L_x_18422) ;  /* 0x000001c000007945 */ /* 0x000fd80003800200 */
[----:B-1----:R-:W-:Y:S05]  /*0340*/  @P0 BRA `(.L_x_18423) ;  /* 0x0000000000680947 */ /* 0x002fea0003800000 */
[----:B-----5:R-:W-:-:S04]  /*0350*/  LOP3.LUT R4, R29, R7, RZ, 0xfc, !PT ;  /* 0x000000071d047212 */ /* 0x020fc800078efcff */
        /* <DEDUP_REMOVED lines=21> */
.L_x_18424:
[----:B------:R-:W-:-:S07]  /*04b0*/  MOV R4, 0x4d0 ;  /* 0x000004d000047802 */ /* 0x000fce0000000f00 */
[----:B------:R-:W-:Y:S05]  /*04c0*/  CALL.REL.NOINC `($__internal_3_$__cuda_sm20_rem_s64) ;  /* 0x00000008003c7944 */ /* 0x000fea0003c00000 */
[----:B------:R-:W-:Y:S02]  /*04d0*/  IMAD.MOV.U32 R8, RZ, RZ, R18 ;  /* 0x000000ffff087224 */ /* 0x000fe400078e0012 */
[----:B------:R-:W-:-:S07]  /*04e0*/  IMAD.MOV.U32 R9, RZ, RZ, R19 ;  /* 0x000000ffff097224 */ /* 0x000fce00078e0013 */
.L_x_18423:
[----:B------:R-:W-:Y:S05]  /*04f0*/  BSYNC.RECONVERGENT B0 ;  /* 0x0000000000007941 */ /* 0x000fea0003800200 */
.L_x_18422:
[----:B------:R-:W-:Y:S01]  /*0500*/  IADD3 R5, PT, PT, R3, 0x80, RZ ;  /* 0x0000008003057810 */ /* 0x000fe20007ffe0ff */
[----:B------:R-:W-:Y:S03]  /*0510*/  BSSY.RECONVERGENT B0, `(.L_x_18425) ;  /* 0x0000021000007945 */ /* 0x000fe60003800200 */
[----:B------:R-:W-:-:S13]  /*0520*/  ISETP.GE.AND P0, PT, R5, R2, PT ;  /* 0x000000020500720c */ /* 0x000fda0003f06270 */
[----:B------:R-:W-:Y:S05]  /*0530*/  @P0 BRA `(.L_x_18426) ;  /* 0x0000000000780947 */ /* 0x000fea0003800000 */
[----:B-----5:R-:W-:-:S04]  /*0540*/  LOP3.LUT R4, R23, R25, RZ, 0xfc, !PT ;  /* 0x0000001917047212 */ /* 0x020fc800078efcff */
        /* <DEDUP_REMOVED lines=8> */
[----:B0-----:R-:W-:Y:S01]  /*05d0*/  MOV R6, RZ ;  /* 0x000000ff00067202 */ /* 0x001fe20000000f00 */
        /* <DEDUP_REMOVED lines=9> */
[-C--:B------:R-:W-:Y:S02]  /*0670*/  @P0 IADD3 R22, PT, PT, R22, -R24.reuse, RZ ;  /* 0x8000001816160210 */ /* 0x080fe40007ffe0ff */
[----:B------:R-:W-:Y:S01]  /*0680*/  @!P1 LOP3.LUT R22, RZ, R24, RZ, 0x33, !PT ;  /* 0x00000018ff169212 */ /* 0x000fe200078e33ff */
[----:B------:R-:W-:Y:S06]  /*0690*/  BRA `(.L_x_18426) ;  /* 0x0000000000207947 */ /* 0x000fec0003800000 */
.L_x_18427:
[----:B------:R-:W-:Y:S01]  /*06a0*/  IMAD.MOV.U32 R28, RZ, RZ, R22 ;  /* 0x000000ffff1c7224 */ /* 0x000fe200078e0016 */
[----:B------:R-:W-:Y:S01]  /*06b0*/  MOV R29, R23 ;  /* 0x00000017001d7202 */ /* 0x000fe20000000f00 */
[----:B------:R-:W-:Y:S01]  /*06c0*/  IMAD.MOV.U32 R6, RZ, RZ, R24 ;  /* 0x000000ffff067224 */ /* 0x000fe200078e0018 */
[----:B------:R-:W-:Y:S01]  /*06d0*/  MOV R4, 0x700 ;  /* 0x0000070000047802 */ /* 0x000fe20000000f00 */
[----:B------:R-:W-:-:S07]  /*06e0*/  IMAD.MOV.U32 R7, RZ, RZ, R25 ;  /* 0x000000ffff077224 */ /* 0x000fce00078e0019 */
[----:B------:R-:W-:Y:S05]  /*06f0*/  CALL.REL.NOINC `($__internal_3_$__cuda_sm20_rem_s64) ;  /* 0x0000000400b07944 */ /* 0x000fea0003c00000 */
[----:B------:R-:W-:Y:S01]  /*0700*/  MOV R22, R18 ;  /* 0x0000001200167202 */ /* 0x000fe20000000f00 */
[----:B------:R-:W-:-:S07]  /*0710*/  IMAD.MOV.U32 R23, RZ, RZ, R19 ;  /* 0x000000ffff177224 */ /* 0x000fce00078e0013 */
.L_x_18426:
[----:B------:R-:W-:Y:S05]  /*0720*/  BSYNC.RECONVERGENT B0 ;  /* 0x0000000000007941 */ /* 0x000fea0003800200 */
.L_x_18425:
[----:B-----5:R-:W-:Y:S01]  /*0730*/  VIADD R7, R3, 0x100 ;  /* 0x0000010003077836 */ /* 0x020fe20000000000 */
[----:B------:R-:W-:Y:S04]  /*0740*/  BSSY.RECONVERGENT B0, `(.L_x_18428) ;  /* 0x0000022000007945 */ /* 0x000fe80003800200 */
[----:B------:R-:W-:-:S13]  /*0750*/  ISETP.GE.AND P0, PT, R7, R2, PT ;  /* 0x000000020700720c */ /* 0x000fda0003f06270 */
[----:B------:R-:W-:Y:S05]  /*0760*/  @P0 BRA `(.L_x_18429) ;  /* 0x00000000007c0947 */ /* 0x000fea0003800000 */
[----:B------:R-:W-:-:S04]  /*0770*/  LOP3.LUT R4, R17, R15, RZ, 0xfc, !PT ;  /* 0x0000000f11047212 */ /* 0x000fc800078efcff */
        /* <DEDUP_REMOVED lines=11> */
[----:B------:R-:W-:Y:S02]  /*0830*/  IMAD.MOV.U32 R15, RZ, RZ, RZ ;  /* 0x000000ffff0f7224 */ /* 0x000fe400078e00ff */
[----:B------:R-:W-:-:S05]  /*0840*/  IMAD.HI.U32 R7, R7, R16, RZ ;  /* 0x0000001007077227 */ /* 0x000fca00078e00ff */
[----:B------:R-:W-:-:S05]  /*0850*/  IADD3 R7, PT, PT, -R7, RZ, RZ ;  /* 0x000000ff07077210 */ /* 0x000fca0007ffe1ff */
[----:B------:R-:W-:-:S05]  /*0860*/  IMAD R17, R14, R7, R16 ;  /* 0x000000070e117224 */ /* 0x000fca00078e0210 */
[----:B------:R-:W-:-:S13]  /*0870*/  ISETP.GE.U32.AND P0, PT, R17, R14, PT ;  /* 0x0000000e1100720c */ /* 0x000fda0003f06070 */
[----:B------:R-:W-:-:S05]  /*0880*/  @P0 IMAD.IADD R17, R17, 0x1, -R14 ;  /* 0x0000000111110824 */ /* 0x000fca00078e0a0e */
[----:B------:R-:W-:-:S13]  /*0890*/  ISETP.GE.U32.AND P0, PT, R17, R14, PT ;  /* 0x0000000e1100720c */ /* 0x000fda0003f06070 */
[----:B------:R-:W-:Y:S01]  /*08a0*/  @P0 IMAD.IADD R17, R17, 0x1, -R14 ;  /* 0x0000000111110824 */ /* 0x000fe200078e0a0e */
[----:B------:R-:W-:-:S04]  /*08b0*/  @!P1 LOP3.LUT R17, RZ, R14, RZ, 0x33, !PT ;  /* 0x0000000eff119212 */ /* 0x000fc800078e33ff */
[----:B------:R-:W-:Y:S01]  /*08c0*/  MOV R14, R17 ;  /* 0x00000011000e7202 */ /* 0x000fe20000000f00 */
[----:B------:R-:W-:Y:S06]  /*08d0*/  BRA `(.L_x_18429) ;  /* 0x0000000000207947 */ /* 0x000fec0003800000 */
.L_x_18430:
        /* <DEDUP_REMOVED lines=8> */
.L_x_18429:
[----:B------:R-:W-:Y:S05]  /*0960*/  BSYNC.RECONVERGENT B0 ;  /* 0x0000000000007941 */ /* 0x000fea0003800200 */
.L_x_18428:
[----:B------:R-:W-:Y:S01]  /*0970*/  VIADD R7, R3, 0x180 ;  /* 0x0000018003077836 */ /* 0x000fe20000000000 */
        /* <DEDUP_REMOVED lines=14> */
[----:B------:R-:W-:-:S06]  /*0a60*/  IMAD.HI.U32 R7, R7, R11, R6 ;  /* 0x0000000b07077227 */ /* 0x000fcc00078e0006 */
[----:B------:R-:W-:-:S05]  /*0a70*/  IMAD.HI.U32 R7, R7, R12, RZ ;  /* 0x0000000c07077227 */ /* 0x000fca00078e00ff */
[----:B------:R-:W-:-:S05]  /*0a80*/  IADD3 R7, PT, PT, -R7, RZ, RZ ;  /* 0x000000ff07077210 */ /* 0x000fca0007ffe1ff */
[----:B------:R-:W-:Y:S02]  /*0a90*/  IMAD R13, R10, R7, R12 ;  /* 0x000000070a0d7224 */ /* 0x000fe400078e020c */
[----:B------:R-:W-:-:S03]  /*0aa0*/  IMAD.MOV.U32 R7, RZ, RZ, RZ ;  /* 0x000000ffff077224 */ /* 0x000fc600078e00ff */
[----:B------:R-:W-:-:S13]  /*0ab0*/  ISETP.GE.U32.AND P0, PT, R13, R10, PT ;  /* 0x0000000a0d00720c */ /* 0x000fda0003f06070 */
[----:B------:R-:W-:-:S05]  /*0ac0*/  @P0 IMAD.IADD R13, R13, 0x1, -R10 ;  /* 0x000000010d0d0824 */ /* 0x000fca00078e0a0a */
[----:B------:R-:W-:-:S13]  /*0ad0*/  ISETP.GE.U32.AND P0, PT, R13, R10, PT ;  /* 0x0000000a0d00720c */ /* 0x000fda0003f06070 */
[----:B------:R-:W-:Y:S01]  /*0ae0*/  @P0 IMAD.IADD R13, R13, 0x1, -R10 ;  /* 0x000000010d0d0824 */ /* 0x000fe200078e0a0a */
[----:B------:R-:W-:-:S04]  /*0af0*/  @!P1 LOP3.LUT R13, RZ, R10, RZ, 0x33, !PT ;  /* 0x0000000aff0d9212 */ /* 0x000fc800078e33ff */
[----:B------:R-:W-:Y:S01]  /*0b00*/  MOV R6, R13 ;  /* 0x0000000d00067202 */ /* 0x000fe20000000f00 */
[----:B------:R-:W-:Y:S06]  /*0b10*/  BRA `(.L_x_18432) ;  /* 0x0000000000207947 */ /* 0x000fec0003800000 */
.L_x_18433:
        /* <DEDUP_REMOVED lines=8> */
.L_x_18432:
[----:B------:R-:W-:Y:S05]  /*0ba0*/  BSYNC.RECONVERGENT B0 ;  /* 0x0000000000007941 */ /* 0x000fea0003800200 */
.L_x_18431:
[----:B------:R-:W-:Y:S01]  /*0bb0*/  ISETP.GE.AND P0, PT, R3, R2, PT ;  /* 0x000000020300720c */ /* 0x000fe20003f06270 */
[----:B------:R-:W-:Y:S04]  /*0bc0*/  BSSY.RECONVERGENT B0, `(.L_x_18434) ;  /* 0x0000017000007945 */ /* 0x000fe80003800200 */
[----:B------:R-:W-:Y:S08]  /*0bd0*/  BSSY.RELIABLE B1, `(.L_x_18435) ;  /* 0x000000f000017945 */ /* 0x000ff00003800100 */
[----:B------:R-:W-:Y:S05]  /*0be0*/  @P0 BRA `(.L_x_18436) ;  /* 0x0000000000340947 */ /* 0x000fea0003800000 */
[----:B------:R-:W0:Y:S01]  /*0bf0*/  LDC.64 R10, c[0x0][0x388] ;  /* 0x0000e200ff0a7b82 */ /* 0x000e220000000a00 */
[----:B------:R-:W-:-:S04]  /*0c00*/  IMAD R3, R0, 0x200, R3 ;  /* 0x0000020000037824 */ /* 0x000fc800078e0203 */
[----:B0-----:R-:W-:Y:S01]  /*0c10*/  IMAD.WIDE.U32 R10, R3, 0x8, R10 ;  /* 0x00000008030a7825 */ /* 0x001fe200078e000a */
[----:B------:R-:W-:-:S04]  /*0c20*/  MOV R3, R5 ;  /* 0x0000000500037202 */ /* 0x000fc80000000f00 */
[----:B------:R0:W-:Y:S01]  /*0c30*/  STG.E.64 desc[UR4][R10.64], R8 ;  /* 0x000000080a007986 */ /* 0x0001e2000c101b04 */
[----:B------:R-:W-:-:S13]  /*0c40*/  ISETP.GE.AND P0, PT, R3, R2, PT ;  /* 0x000000020300720c */ /* 0x000fda0003f06270 */
[----:B------:R-:W-:Y:S05]  /*0c50*/  @P0 BREAK.RELIABLE B1 ;  /* 0x0000000000010942 */ /* 0x000fea0003800100 */
[----:B0-----:R-:W-:Y:S05]  /*0c60*/  @P0 BRA `(.L_x_18437) ;  /* 0x0000000000300947 */ /* 0x001fea0003800000 */
[----:B------:R-:W0:Y:S01]  /*0c70*/  LDC.64 R4, c[0x0][0x388] ;  /* 0x0000e200ff047b82 */ /* 0x000e220000000a00 */
[----:B------:R-:W-:Y:S02]  /*0c80*/  IMAD R9, R0, 0x200, R3 ;  /* 0x0000020000097824 */ /* 0x000fe400078e0203 */
[----:B------:R-:W-:Y:S02]  /*0c90*/  VIADD R3, R3, 0x80 ;  /* 0x0000008003037836 */ /* 0x000fe40000000000 */
[----:B0-----:R-:W-:-:S05]  /*0ca0*/  IMAD.WIDE.U32 R4, R9, 0x8, R4 ;  /* 0x0000000809047825 */ /* 0x001fca00078e0004 */
[----:B------:R0:W-:Y:S02]  /*0cb0*/  STG.E.64 desc[UR4][R4.64], R22 ;  /* 0x0000001604007986 */ /* 0x0001e4000c101b04 */
.L_x_18436:
[----:B------:R-:W-:Y:S05]  /*0cc0*/  BSYNC.RELIABLE B1 ;  /* 0x0000000000017941 */ /* 0x000fea0003800100 */
.L_x_18435:
[----:B------:R-:W-:-:S13]  /*0cd0*/  ISETP.GE.AND P0, PT, R3, R2, PT ;  /* 0x000000020300720c */ /* 0x000fda0003f06270 */
[----:B0-----:R-:W0:Y:S01]  /*0ce0*/  @!P0 LDC.64 R4, c[0x0][0x388] ;  /* 0x0000e200ff048b82 */ /* 0x001e220000000a00 */
[----:B------:R-:W-:Y:S01]  /*0cf0*/  @!P0 LEA R9, R0, R3, 0x9 ;  /* 0x0000000300098211 */ /* 0x000fe200078e48ff */
[----:B------:R-:W-:-:S04]  /*0d00*/  @!P0 VIADD R3, R3, 0x80 ;  /* 0x0000008003038836 */ /* 0x000fc80000000000 */
[----:B0-----:R-:W-:-:S05]  /*0d10*/  @!P0 IMAD.WIDE.U32 R4, R9, 0x8, R4 ;  /* 0x0000000809048825 */ /* 0x001fca00078e0004 */
[----:B------:R0:W-:Y:S02]  /*0d20*/  @!P0 STG.E.64 desc[UR4][R4.64], R14 ;  /* 0x0000000e04008986 */ /* 0x0001e4000c101b04 */
.L_x_18437:
[----:B------:R-:W-:Y:S05]  /*0d30*/  BSYNC.RECONVERGENT B0 ;  /* 0x0000000000007941 */ /* 0x000fea0003800200 */
.L_x_18434:
[----:B------:R-:W-:Y:S05]  /*0d40*/  WARPSYNC.ALL ;  /* 0x0000000000007948 */ /* 0x000fea0003800000 */
[----:B------:R-:W-:-:S13]  /*0d50*/  ISETP.GE.AND P0, PT, R3, R2, PT ;  /* 0x000000020300720c */ /* 0x000fda0003f06270 */
[----:B------:R-:W-:Y:S05]  /*0d60*/  @P0 EXIT ;  /* 0x000000000000094d */ /* 0x000fea0003800000 */
[----:B0-----:R-:W0:Y:S01]  /*0d70*/  LDC.64 R4, c[0x0][0x388] ;  /* 0x0000e200ff047b82 */ /* 0x001e220000000a00 */
[----:B------:R-:W-:-:S04]  /*0d80*/  IMAD R3, R0, 0x200, R3 ;  /* 0x0000020000037824 */ /* 0x000fc800078e0203 */
[----:B0-----:R-:W-:-:S05]  /*0d90*/  IMAD.WIDE.U32 R2, R3, 0x8, R4 ;  /* 0x0000000803027825 */ /* 0x001fca00078e0004 */
[----:B------:R-:W-:Y:S01]  /*0da0*/  STG.E.64 desc[UR4][R2.64], R6 ;  /* 0x0000000602007986 */ /* 0x000fe2000c101b04 */
[----:B------:R-:W-:Y:S05]  /*0db0*/  EXIT ;  /* 0x000000000000794d */ /* 0x000fea0003800000 */
        .weak           $__internal_3_$__cuda_sm20_rem_s64
        .type           $__internal_3_$__cuda_sm20_rem_s64,@function
        .size           $__internal_3_$__cuda_sm20_rem_s64,(.L_x_54655 - $__internal_3_$__cuda_sm20_rem_s64)
$__internal_3_$__cuda_sm20_rem_s64:
        /* <DEDUP_REMOVED lines=16> */
[----:B------:R-:W-:-:S04]  /*0ec0*/  IMAD.WIDE.U32 R26, P0, R20, R33, R26 ;  /* 0x00000021141a7225 */ /* 0x000fc8000780001a */
[----:B------:R-:W-:-:S04]  /*0ed0*/  IMAD.HI.U32 R26, P1, R21, R31, R26 ;  /* 0x0000001f151a7227 */ /* 0x000fc8000782001a */
[CC--:B------:R-:W-:Y:S02]  /*0ee0*/  IMAD R27, R21.reuse, R33.reuse, RZ ;  /* 0x00000021151b7224 */ /* 0x0c0fe400078e02ff */
[----:B------:R-:W-:Y:S01]  /*0ef0*/  IMAD.HI.U32 R31, R21, R33, RZ ;  /* 0x00000021151f7227 */ /* 0x000fe200078e00ff */
[----:B------:R-:W-:Y:S02]  /*0f00*/  IADD3 R33, P4, PT, RZ, -R28, RZ ;  /* 0x8000001cff217210 */ /* 0x000fe40007f9e0ff */
[----:B------:R-:W-:Y:S01]  /*0f10*/  IADD3 R27, P2, PT, R27, R26, RZ ;  /* 0x0000001a1b1b7210 */ /* 0x000fe20007f5e0ff */
[----:B------:R-:W-:-:S04]  /*0f20*/  IMAD.X R31, R31, 0x1, R21, P0 ;  /* 0x000000011f1f7824 */ /* 0x000fc800000e0615 */
[----:B------:R-:W-:Y:S01]  /*0f30*/  IMAD.WIDE.U32 R20, R27, R18, RZ ;  /* 0x000000121b147225 */ /* 0x000fe200078e00ff */
[----:B------:R-:W-:Y:S02]  /*0f40*/  IADD3.X R31, PT, PT, RZ, RZ, R31, P2, P1 ;  /* 0x000000ffff1f7210 */ /* 0x000fe400017e241f */
        /* <DEDUP_REMOVED lines=14> */
[----:B------:R-:W-:-:S02]  /*1030*/  HFMA2 R21, -RZ, RZ, 0, 0 ;  /* 0x00000000ff157431 */ /* 0x000fc400000001ff */
[----:B------:R-:W-:Y:S02]  /*1040*/  IMAD.X R31, R20, 0x1, R31, P0 ;  /* 0x00000001141f7824 */ /* 0x000fe400000e061f */
[----:B------:R-:W-:-:S03]  /*1050*/  IMAD.HI.U32 R20, R26, R27, RZ ;  /* 0x0000001b1a147227 */ /* 0x000fc600078e00ff */
[----:B------:R-:W-:Y:S01]  /*1060*/  IADD3.X R28, PT, PT, RZ, RZ, R31, P3, P2 ;  /* 0x000000ffff1c7210 */ /* 0x000fe20001fe441f */
        /* <DEDUP_REMOVED lines=24> */
[----:B------:R-:W-:Y:S02]  /*11f0*/  IADD3 R21, P2, PT, RZ, -R18, RZ ;  /* 0x80000012ff157210 */ /* 0x000fe40007f5e0ff */
[----:B------:R-:W-:Y:S02]  /*1200*/  ISETP.NE.U32.AND P0, PT, R6, RZ, PT ;  /* 0x000000ff0600720c */ /* 0x000fe40003f05070 */
[-C--:B------:R-:W-:Y:S02]  /*1210*/  IADD3.X R6, PT, PT, RZ, ~R19.reuse, RZ, P2, !PT ;  /* 0x80000013ff067210 */ /* 0x080fe400017fe4ff */
[----:B------:R-:W-:Y:S02]  /*1220*/  ISETP.NE.AND.EX P0, PT, R7, RZ, PT, P0 ;  /* 0x000000ff0700720c */ /* 0x000fe40003f05300 */
[----:B------:R-:W-:Y:S01]  /*1230*/  SEL R19, R6, R19, !P1 ;  /* 0x0000001306137207 */ /* 0x000fe20004800000 */
[----:B------:R-:W-:Y:S01]  /*1240*/  IMAD.MOV.U32 R6, RZ, RZ, R4 ;  /* 0x000000ffff067224 */ /* 0x000fe200078e0004 */
[----:B------:R-:W-:-:S02]  /*1250*/  MOV R7, 0x0 ;  /* 0x0000000000077802 */ /* 0x000fc40000000f00 */
[----:B------:R-:W-:Y:S02]  /*1260*/  SEL R18, R21, R18, !P1 ;  /* 0x0000001215127207 */ /* 0x000fe40004800000 */
[----:B------:R-:W-:Y:S02]  /*1270*/  SEL R19, R19, 0xffffffff, P0 ;  /* 0xffffffff13137807 */ /* 0x000fe40000000000 */
[----:B------:R-:W-:Y:S01]  /*1280*/  SEL R18, R18, 0xffffffff, P0 ;  /* 0xffffffff12127807 */ /* 0x000fe20000000000 */
[----:B------:R-:W-:Y:S06]  /*1290*/  RET.REL.NODEC R6 `(_ZN2at6native27unrolled_elementwise_kernelINS0_13BinaryFunctorIlllZZZNS0_16fmod_kernel_cudaERNS_18TensorIteratorBaseEENKUlvE_clEvENKUlvE2_clEvEUlllE_EESt5arrayIPcLm3EELi4E23TrivialOffsetCalculatorILi2EjESC_ILi1EjENS0_6memory15LoadWithoutCastENSF_16StoreWithoutCastEEEviT_T0_T2_T3_T4_T5_) ;  /* 0xffffffec06587950 */ /* 0x000fec0003c3ffff */
.L_x_18438:
        /* <DEDUP_REMOVED lines=14> */
.L_x_54655:


//--------------------- .text._ZN2at6native29vectorized_elementwise_kernelILi2ENS0_13BinaryFunctorIlllZZZNS0_16fmod_kernel_cudaERNS_18TensorIteratorBaseEENKUlvE_clEvENKUlvE2_clEvEUlllE_EESt5arrayIPcLm3EEEEviT0_T1_ --------------------------
	.section	.text._ZN2at6native29vectorized_elementwise_kernelILi2ENS0_13BinaryFunctorIlllZZZNS0_16fmod_kernel_cudaERNS_18TensorIteratorBaseEENKUlvE_clEvENKUlvE2_clEvEUlllE_EESt5arrayIPcLm3EEEEviT0_T1_,"ax",@progbits
	.align	128
        .global         _ZN2at6native29vectorized_elementwise_kernelILi2ENS0_13BinaryFunctorIlllZZZNS0_16fmod_kernel_cudaERNS_18TensorIteratorBaseEENKUlvE_clEvENKUlvE2_clEvEUlllE_EESt5arrayIPcLm3EEEEviT0_T1_
        .type           _ZN2at6native29vectorized_elementwise_kernelILi2ENS0_13BinaryFunctorIlllZZZNS0_16fmod_kernel_cudaERNS_18TensorIteratorBaseEENKUlvE_clEvENKUlvE2_clEvEUlllE_EESt5arrayIPcLm3EEEEviT0_T1_,@function
        .size           _ZN2at6native29vectorized_elementwise_kernelILi2ENS0_13BinaryFunctorIlllZZZNS0_16fmod_kernel_cudaERNS_18TensorIteratorBaseEENKUlvE_clEvENKUlvE2_clEvEUlllE_EESt5arrayIPcLm3EEEEviT0_T1_,(.L_x_54656 - _ZN2at6native29vectorized_elementwise_kernelILi2ENS0_13BinaryFunctorIlllZZZNS0_16fmod_kernel_cudaERNS_18TensorIteratorBaseEENKUlvE_clEvENKUlvE2_clEvEUlllE_EESt5arrayIPcLm3EEEEviT0_T1_)
        .other          _ZN2at6native29vectorized_elementwise_kernelILi2ENS0_13BinaryFunctorIlllZZZNS0_16fmod_kernel_cudaERNS_18TensorIteratorBaseEENKUlvE_clEvENKUlvE2_clEvEUlllE_EESt5arrayIPcLm3EEEEviT0_T1_,@"STO_CUDA_ENTRY STV_DEFAULT"
_ZN2at6native29vectorized_elementwise_kernelILi2ENS0_13BinaryFunctorIlllZZZNS0_16fmod_kernel_cudaERNS_18TensorIteratorBaseEENKUlvE_clEvENKUlvE2_clEvEUlllE_EESt5arrayIPcLm3EEEEviT0_T1_:
.text._ZN2at6native29vectorized_elementwise_kernelILi2ENS0_13BinaryFunctorIlllZZZNS0_16fmod_kernel_cudaERNS_18TensorIteratorBaseEENKUlvE_clEvENKUlvE2_clEvEUlllE_EESt5arrayIPcLm3EEEEviT0_T1_:
        /* <DEDUP_REMOVED lines=9> */
[----:B------:R-:W-:-:S07]  /*0090*/  CS2R R36, SRZ ;  /* 0x0000000000247805 */ /* 0x000fce000001ff00 */
[----:B------:R-:W2:Y:S08]  /*00a0*/  LDC.64 R4, c[0x0][0x398] ;  /* 0x0000e600ff047b82 */ /* 0x000eb00000000a00 */
[----:B------:R-:W3:Y:S08]  /*00b0*/  LDC.64 R52, c[0x0][0x390] ;  /* 0x0000e400ff347b82 */ /* 0x000ef00000000a00 */
[----:B------:R-:W4:Y:S01]  /*00c0*/  LDC.64 R8, c[0x0][0x398] ;  /* 0x0000e600ff087b82 */ /* 0x000f220000000a00 */
[----:B0-----:R-:W-:-:S07]  /*00d0*/  ISETP.GE.U32.AND P0, PT, R19, R10, PT ;  /* 0x0000000a1300720c */ /* 0x001fce0003f06070 */
[----:B------:R-:W0:Y:S08]  /*00e0*/  LDC.64 R44, c[0x0][0x390] ;  /* 0x0000e400ff2c7b82 */ /* 0x000e300000000a00 */
[----:B------:R-:W0:Y:S01]  /*00f0*/  LDC.64 R46, c[0x0][0x398] ;  /* 0x0000e600ff2e7b82 */ /* 0x000e220000000a00 */
[----:B------:R-:W-:Y:S02]  /*0100*/  @!P0 IMAD R39, R12, 0x400, R19 ;  /* 0x000004000c278824 */ /* 0x000fe400078e0213 */
[----:B------:R-:W-:-:S05]  /*0110*/  @!P0 VIADD R19, R19, 0x80 ;  /* 0x0000008013138836 */ /* 0x000fca0000000000 */
[----:B------:R-:W0:Y:S01]  /*0120*/  LDC.64 R20, c[0x0][0x398] ;  /* 0x0000e600ff147b82 */ /* 0x000e220000000a00 */
[----:B------:R-:W-:-:S07]  /*0130*/  ISETP.GE.U32.AND P6, PT, R19, R10, PT ;  /* 0x0000000a1300720c */ /* 0x000fce0003fc6070 */
[----:B------:R-:W0:Y:S06]  /*0140*/  LDC.64 R14, c[0x0][0x390] ;  /* 0x0000e400ff0e7b82 */ /* 0x000e2c0000000a00 */
[----:B------:R-:W-:Y:S01]  /*0150*/  @!P6 LEA R7, R12, R19, 0xa ;  /* 0x000000130c07e211 */ /* 0x000fe200078e50ff */
[----:B------:R-:W-:Y:S01]  /*0160*/  @!P6 VIADD R19, R19, 0x80 ;  /* 0x000000801313e836 */ /* 0x000fe20000000000 */
[----:B------:R-:W0:Y:S03]  /*0170*/  LDC.64 R26, c[0x0][0x398] ;  /* 0x0000e600ff1a7b82 */ /* 0x000e260000000a00 */
[----:B-1----:R-:W-:Y:S01]  /*0180*/  @!P6 IMAD.WIDE.U32 R2, R7, 0x8, R2 ;  /* 0x000000080702e825 */ /* 0x002fe200078e0002 */
[----:B------:R-:W-:-:S03]  /*0190*/  ISETP.GE.U32.AND P5, PT, R19, R10, PT ;  /* 0x0000000a1300720c */ /* 0x000fc60003fa6070 */
[----:B--2---:R-:W-:Y:S01]  /*01a0*/  @!P6 IMAD.WIDE.U32 R4, R7, 0x8, R4 ;  /* 0x000000080704e825 */ /* 0x004fe200078e0004 */
[----:B------:R-:W-:Y:S01]  /*01b0*/  CS2R R6, SRZ ;  /* 0x0000000000067805 */ /* 0x000fe2000001ff00 */
[----:B------:R-:W5:Y:S01]  /*01c0*/  @!P6 LDG.E.64 R36, desc[UR6][R2.64] ;  /* 0x000000060224e981 */ /* 0x000f62000c1e1b00 */
[----:B------:R-:W1:Y:S04]  /*01d0*/  LDC.64 R24, c[0x0][0x390] ;  /* 0x0000e400ff187b82 */ /* 0x000e680000000a00 */
[----:B------:R2:W5:Y:S03]  /*01e0*/  @!P6 LDG.E.64 R6, desc[UR6][R4.64] ;  /* 0x000000060406e981 */ /* 0x000566000c1e1b00 */
[----:B------:R-:W-:Y:S01]  /*01f0*/  @!P5 IMAD R11, R12, 0x400, R19 ;  /* 0x000004000c0bd824 */ /* 0x000fe200078e0213 */
[----:B------:R-:W-:Y:S01]  /*0200*/  @!P5 IADD3 R19, PT, PT, R19, 0x80, RZ ;  /* 0x000000801313d810 */ /* 0x000fe20007ffe0ff */
[----:B------:R-:W1:Y:S03]  /*0210*/  LDC.64 R16, c[0x0][0x398] ;  /* 0x0000e600ff107b82 */ /* 0x000e660000000a00 */
[----:B------:R-:W-:-:S05]  /*0220*/  ISETP.GE.U32.AND P4, PT, R19, R10, PT ;  /* 0x0000000a1300720c */ /* 0x000fca0003f86070 */
[----:B--2---:R-:W2:Y:S08]  /*0230*/  LDC.64 R4, c[0x0][0x398] ;  /* 0x0000e600ff047b82 */ /* 0x004eb00000000a00 */
[----:B------:R-:W-:Y:S01]  /*0240*/  @!P4 IMAD R29, R12, 0x400, R19 ;  /* 0x000004000c1dc824 */ /* 0x000fe200078e0213 */
[----:B------:R-:W1:Y:S01]  /*0250*/  LDC.64 R2, c[0x0][0x390] ;  /* 0x0000e400ff027b82 */ /* 0x000e620000000a00 */
[----:B------:R-:W-:-:S05]  /*0260*/  @!P4 VIADD R19, R19, 0x80 ;  /* 0x000000801313c836 */ /* 0x000fca0000000000 */
[C---:B------:R-:W-:Y:S02]  /*0270*/  ISETP.GE.U32.AND P3, PT, R19.reuse, R10, PT ;  /* 0x0000000a1300720c */ /* 0x040fe40003f66070 */
[----:B------:R-:W1:Y:S11]  /*0280*/  LDC.64 R40, c[0x0][0x390] ;  /* 0x0000e400ff287b82 */ /* 0x000e760000000a00 */
[----:B------:R-:W-:Y:S01]  /*0290*/  @!P3 LEA R0, R12, R19, 0xa ;  /* 0x000000130c00b211 */ /* 0x000fe200078e50ff */
[----:B------:R-:W-:-:S05]  /*02a0*/  @!P3 VIADD R19, R19, 0x80 ;  /* 0x000000801313b836 */ /* 0x000fca0000000000 */
[----:B------:R-:W-:-:S13]  /*02b0*/  ISETP.GE.U32.AND P2, PT, R19, R10, PT ;  /* 0x0000000a1300720c */ /* 0x000fda0003f46070 */
[----:B------:R-:W-:Y:S01]  /*02c0*/  @!P2 IMAD R23, R12, 0x400, R19 ;  /* 0x000004000c17a824 */ /* 0x000fe200078e0213 */
[----:B------:R-:W-:-:S04]  /*02d0*/  @!P2 IADD3 R19, PT, PT, R19, 0x80, RZ ;  /* 0x000000801313a810 */ /* 0x000fc80007ffe0ff */
[----:B------:R-:W-:-:S13]  /*02e0*/  ISETP.GE.U32.AND P1, PT, R19, R10, PT ;  /* 0x0000000a1300720c */ /* 0x000fda0003f26070 */
[----:B------:R-:W-:Y:S02]  /*02f0*/  @!P1 IMAD R43, R12, 0x400, R19 ;  /* 0x000004000c2b9824 */ /* 0x000fe400078e0213 */
[----:B------:R-:W-:-:S05]  /*0300*/  @!P1 VIADD R19, R19, 0x80 ;  /* 0x0000008013139836 */ /* 0x000fca0000000000 */
[----:B------:R-:W-:Y:S01]  /*0310*/  ISETP.GE.U32.AND P6, PT, R19, R10, PT ;  /* 0x0000000a1300720c */ /* 0x000fe20003fc6070 */
[----:B---3--:R-:W-:-:S04]  /*0320*/  @!P4 IMAD.WIDE.U32 R52, R29, 0x8, R52 ;  /* 0x000000081d34c825 */ /* 0x008fc800078e0034 */
[----:B----4-:R-:W-:Y:S02]  /*0330*/  @!P4 IMAD.WIDE.U32 R28, R29, 0x8, R8 ;  /* 0x000000081d1cc825 */ /* 0x010fe400078e0008 */
[----:B------:R-:W3:Y:S06]  /*0340*/  LDC.64 R8, c[0x0][0x390] ;  /* 0x0000e400ff087b82 */ /* 0x000eec0000000a00 */
[----:B------:R-:W-:Y:S02]  /*0350*/  @!P6 LEA R19, R12, R19, 0xa ;  /* 0x000000130c13e211 */ /* 0x000fe400078e50ff */
[----:B------:R-:W4:Y:S01]  /*0360*/  LDC.64 R12, c[0x0][0x398] ;  /* 0x0000e600ff0c7b82 */ /* 0x000f220000000a00 */
[----:B------:R-:W-:-:S02]  /*0370*/  CS2R R30, SRZ ;  /* 0x00000000001e7805 */ /* 0x000fc4000001ff00 */
[----:B------:R-:W-:Y:S01]  /*0380*/  CS2R R32, SRZ ;  /* 0x0000000000207805 */ /* 0x000fe2000001ff00 */
[C---:B0-----:R-:W-:Y:S01]  /*0390*/  @!P5 IMAD.WIDE.U32 R44, R11.reuse, 0x8, R44 ;  /* 0x000000080b2cd825 */ /* 0x041fe200078e002c */
[----:B------:R-:W-:Y:S02]  /*03a0*/  CS2R R34, SRZ ;  /* 0x0000000000227805 */ /* 0x000fe4000001ff00 */
[----:B------:R0:W5:Y:S01]  /*03b0*/  @!P4 LDG.E.64 R30, desc[UR6][R52.64] ;  /* 0x00000006341ec981 */ /* 0x000162000c1e1b00 */
[----:B------:R-:W-:Y:S01]  /*03c0*/  @!P5 IMAD.WIDE.U32 R46, R11, 0x8, R46 ;  /* 0x000000080b2ed825 */ /* 0x000fe200078e002e */
[----:B------:R-:W-:Y:S02]  /*03d0*/  CS2R R10, SRZ ;  /* 0x00000000000a7805 */ /* 0x000fe4000001ff00 */
[----:B------:R-:W5:Y:S01]  /*03e0*/  @!P5 LDG.E.64 R34, desc[UR6][R44.64] ;  /* 0x000000062c22d981 */ /* 0x000f62000c1e1b00 */
[----:B------:R-:W-:-:S03]  /*03f0*/  @!P1 IMAD.WIDE.U32 R14, R43, 0x8, R14 ;  /* 0x000000082b0e9825 */ /* 0x000fc600078e000e */
[----:B------:R2:W5:Y:S01]  /*0400*/  @!P5 LDG.E.64 R32, desc[UR6][R46.64] ;  /* 0x000000062e20d981 */ /* 0x000562000c1e1b00 */
[----:B0-----:R-:W-:Y:S01]  /*0410*/  @!P2 IMAD.WIDE.U32 R52, R23, 0x8, R20 ;  /* 0x000000081734a825 */ /* 0x001fe200078e0014 */
[----:B------:R-:W-:Y:S02]  /*0420*/  CS2R R20, SRZ ;  /* 0x0000000000147805 */ /* 0x000fe4000001ff00 */
[----:B------:R0:W5:Y:S01]  /*0430*/  @!P4 LDG.E.64 R10, desc[UR6][R28.64] ;  /* 0x000000061c0ac981 */ /* 0x000162000c1e1b00 */
[----:B------:R-:W-:Y:S01]  /*0440*/  @!P3 IMAD.WIDE.U32 R48, R0, 0x8, R26 ;  /* 0x000000080030b825 */ /* 0x000fe200078e001a */
[----:B------:R-:W-:Y:S02]  /*0450*/  CS2R R26, SRZ ;  /* 0x00000000001a7805 */ /* 0x000fe4000001ff00 */
[----:B------:R3:W5:Y:S01]  /*0460*/  @!P1 LDG.E.64 R20, desc[UR6][R14.64] ;  /* 0x000000060e149981 */ /* 0x000762000c1e1b00 */
[----:B--2---:R-:W-:-:S03]  /*0470*/  @!P6 IMAD.WIDE.U32 R46, R19, 0x8, R4 ;  /* 0x00000008132ee825 */ /* 0x004fc600078e0004 */
[----:B------:R2:W5:Y:S01]  /*0480*/  @!P3 LDG.E.64 R26, desc[UR6][R48.64] ;  /* 0x00000006301ab981 */ /* 0x000562000c1e1b00 */
[----:B-1----:R-:W-:Y:S01]  /*0490*/  @!P2 IMAD.WIDE.U32 R50, R23, 0x8, R24 ;  /* 0x000000081732a825 */ /* 0x002fe200078e0018 */
[----:B0-----:R-:W-:Y:S02]  /*04a0*/  CS2R R28, SRZ ;  /* 0x00000000001c7805 */ /* 0x001fe4000001ff00 */
[----:B------:R-:W-:Y:S02]  /*04b0*/  CS2R R24, SRZ ;  /* 0x0000000000187805 */ /* 0x000fe4000001ff00 */
[----:B------:R-:W-:Y:S01]  /*04c0*/  CS2R R22, SRZ ;  /* 0x0000000000167805 */ /* 0x000fe2000001ff00 */
[----:B------:R-:W-:Y:S01]  /*04d0*/  @!P1 IMAD.WIDE.U32 R42, R43, 0x8, R16 ;  /* 0x000000082b2a9825 */ /* 0x000fe200078e0010 */
[----:B------:R-:W-:Y:S02]  /*04e0*/  CS2R R16, SRZ ;  /* 0x0000000000107805 */ /* 0x000fe4000001ff00 */
[----:B---3--:R-:W-:Y:S01]  /*04f0*/  CS2R R14, SRZ ;  /* 0x00000000000e7805 */ /* 0x008fe2000001ff00 */
[----:B------:R-:W-:Y:S01]  /*0500*/  @!P6 IMAD.WIDE.U32 R44, R19, 0x8, R2 ;  /* 0x00000008132ce825 */ /* 0x000fe200078e0002 */
[----:B------:R-:W-:-:S02]  /*0510*/  CS2R R18, SRZ ;  /* 0x0000000000127805 */ /* 0x000fc4000001ff00 */
[----:B------:R-:W-:Y:S01]  /*0520*/  CS2R R2, SRZ ;  /* 0x0000000000027805 */ /* 0x000fe2000001ff00 */
[----:B------:R2:W5:Y:S01]  /*0530*/  @!P2 LDG.E.64 R24, desc[UR6][R50.64] ;  /* 0x000000063218a981 */ /* 0x000562000c1e1b00 */
[----:B------:R-:W-:Y:S01]  /*0540*/  @!P0 IMAD.WIDE.U32 R4, R39, 0x8, R8 ;  /* 0x0000000827048825 */ /* 0x000fe200078e0008 */
[----:B------:R-:W-:Y:S02]  /*0550*/  CS2R R8, SRZ ;  /* 0x0000000000087805 */ /* 0x000fe4000001ff00 */
[----:B------:R2:W5:Y:S01]  /*0560*/  @!P2 LDG.E.64 R22, desc[UR6][R52.64] ;  /* 0x000000063416a981 */ /* 0x000562000c1e1b00 */
[----:B------:R-:W-:-:S03]  /*0570*/  @!P3 IMAD.WIDE.U32 R40, R0, 0x8, R40 ;  /* 0x000000080028b825 */ /* 0x000fc600078e0028 */
[----:B------:R2:W5:Y:S01]  /*0580*/  @!P1 LDG.E.64 R18, desc[UR6][R42.64] ;  /* 0x000000062a129981 */ /* 0x000562000c1e1b00 */
[----:B----4-:R-:W-:-:S03]  /*0590*/  @!P0 IMAD.WIDE.U32 R12, R39, 0x8, R12 ;  /* 0x00000008270c8825 */ /* 0x010fc600078e000c */
[----:B------:R2:W5:Y:S04]  /*05a0*/  @!P3 LDG.E.64 R28, desc[UR6][R40.64] ;  /* 0x00000006281cb981 */ /* 0x000568000c1e1b00 */
[----:B------:R2:W5:Y:S04]  /*05b0*/  @!P6 LDG.E.64 R16, desc[UR6][R44.64] ;  /* 0x000000062c10e981 */ /* 0x000568000c1e1b00 */
[----:B------:R2:W5:Y:S04]  /*05c0*/  @!P6 LDG.E.64 R14, desc[UR6][R46.64] ;  /* 0x000000062e0ee981 */ /* 0x000568000c1e1b00 */
[----:B------:R2:W5:Y:S04]  /*05d0*/  @!P0 LDG.E.64 R2, desc[UR6][R4.64] ;  /* 0x0000000604028981 */ /* 0x000568000c1e1b00 */
[----:B------:R2:W5:Y:S01]  /*05e0*/  @!P0 LDG.E.64 R8, desc[UR6][R12.64] ;  /* 0x000000060c088981 */ /* 0x000562000c1e1b00 */
[----:B------:R-:W-:Y:S04]  /*05f0*/  BSSY.RECONVERGENT B0, `(.L_x_18440) ;  /* 0x000001e000007945 */ /* 0x000fe80003800200 */
[----:B------:R-:W-:Y:S05]  /*0600*/  @P0 BRA `(.L_x_18441) ;  /* 0x0000000000700947 */ /* 0x000fea0003800000 */
[----:B-----5:R-:W-:-:S04]  /*0610*/  LOP3.LUT R0, R3, R9, RZ, 0xfc, !PT ;  /* 0x0000000903007212 */ /* 0x020fc800078efcff */
[----:B------:R-:W-:-:S13]  /*0620*/  ISETP.NE.U32.AND P0, PT, R0, RZ, PT ;  /* 0x000000ff0000720c */ /* 0x000fda0003f05070 */
[----:B------:R-:W-:Y:S05]  /*0630*/  @P0 BRA `(.L_x_18442) ;  /* 0x00000000004c0947 */ /* 0x000fea0003800000 */
[----:B------:R-:W0:Y:S01]  /*0640*/  I2F.U32.RP R0, R8 ;  /* 0x0000000800007306 */ /* 0x000e220000209000 */
[----:B------:R-:W-:Y:S01]  /*0650*/  ISETP.NE.U32.AND P1, PT, R8, RZ, PT ;  /* 0x000000ff0800720c */ /* 0x000fe20003f25070 */
[----:B--2---:R-:W-:-:S06]  /*0660*/  IMAD.MOV.U32 R13, RZ, RZ, RZ ;  /* 0x000000ffff0d7224 */ /* 0x004fcc00078e00ff */
[----:B0-----:R-:W0:Y:S02]  /*0670*/  MUFU.RCP R0, R0 ;  /* 0x0000000000007308 */ /* 0x001e240000001000 */
[----:B0-----:R-:W-:-:S06]  /*0680*/  VIADD R4, R0, 0xffffffe ;  /* 0x0ffffffe00047836 */ /* 0x001fcc0000000000 */
[----:B------:R0:W1:Y:S02]  /*0690*/  F2I.FTZ.U32.TRUNC.NTZ R5, R4 ;  /* 0x0000000400057305 */ /* 0x000064000021f000 */
[----:B0-----:R-:W-:Y:S02]  /*06a0*/  HFMA2 R4, -RZ, RZ, 0, 0 ;  /* 0x00000000ff047431 */ /* 0x001fe400000001ff */
        /* <DEDUP_REMOVED lines=12> */
.L_x_18442:
[----:B------:R-:W-:Y:S01]  /*0770*/  IMAD.MOV.U32 R0, RZ, RZ, R2 ;  /* 0x000000ffff007224 */ /* 0x000fe200078e0002 */
[----:B------:R-:W-:Y:S02]  /*0780*/  MOV R2, R8 ;  /* 0x0000000800027202 */ /* 0x000fe40000000f00 */
[----:B--2---:R-:W-:-:S07]  /*0790*/  MOV R4, 0x7b0 ;  /* 0x000007b000047802 */ /* 0x004fce0000000f00 */
[----:B------:R-:W-:Y:S05]  /*07a0*/  CALL.REL.NOINC `($__internal_4_$__cuda_sm20_rem_s64) ;  /* 0x0000002400987944 */ /* 0x000fea0003c00000 */
[----:B------:R-:W-:Y:S02]  /*07b0*/  IMAD.MOV.U32 R12, RZ, RZ, R0 ;  /* 0x000000ffff0c7224 */ /* 0x000fe400078e0000 */
[----:B------:R-:W-:-:S07]  /*07c0*/  IMAD.MOV.U32 R13, RZ, RZ, R5 ;  /* 0x000000ffff0d7224 */ /* 0x000fce00078e0005 */
.L_x_18441:
[----:B------:R-:W-:Y:S05]  /*07d0*/  BSYNC.RECONVERGENT B0 ;  /* 0x0000000000007941 */ /* 0x000fea0003800200 */
.L_x_18440:
[----:B------:R-:W0:Y:S01]  /*07e0*/  S2R R0, SR_TID.X ;  /* 0x0000000000007919 */ /* 0x000e220000002100 */
[----:B------:R-:W1:Y:S01]  /*07f0*/  S2UR UR4, SR_CTAID.X ;  /* 0x00000000000479c3 */ /* 0x000e620000002500 */
[----:B------:R-:W1:Y:S01]  /*0800*/  LDCU UR5, c[0x0][0x380] ;  /* 0x00007000ff0577ac */ /* 0x000e620008000800 */
[----:B------:R-:W-:Y:S01]  /*0810*/  BSSY.RECONVERGENT B0, `(.L_x_18443) ;  /* 0x0000024000007945 */ /* 0x000fe20003800200 */
[----:B-1----:R-:W-:Y:S01]  /*0820*/  UIMAD UR4, UR4, -0x400, UR5 ;  /* 0xfffffc00040478a4 */ /* 0x002fe2000f8e0205 */
[----:B0-----:R-:W-:-:S05]  /*0830*/  IADD3 R0, PT, PT, R0, 0x80, RZ ;  /* 0x0000008000007810 */ /* 0x001fca0007ffe0ff */
[----:B------:R-:W-:-:S13]  /*0840*/  ISETP.GE.U32.AND P0, PT, R0, UR4, PT ;  /* 0x0000000400007c0c */ /* 0x000fda000bf06070 */
        /* <DEDUP_REMOVED lines=9> */
[----:B------:R0:W2:Y:S02]  /*08e0*/  F2I.FTZ.U32.TRUNC.NTZ R3, R2 ;  /* 0x0000000200037305 */ /* 0x0000a4000021f000 */
[----:B0-----:R-:W-:Y:S02]  /*08f0*/  HFMA2 R2, -RZ, RZ, 0, 0 ;  /* 0x00000000ff027431 */ /* 0x001fe400000001ff */
[----:B--2---:R-:W-:-:S04]  /*0900*/  IMAD.MOV R5, RZ, RZ, -R3 ;  /* 0x000000ffff057224 */ /* 0x004fc800078e0a03 */
        /* <DEDUP_REMOVED lines=9> */
[----:B------:R-:W-:-:S05]  /*09a0*/  @!P1 LOP3.LUT R37, RZ, R6, RZ, 0x33, !PT ;  /* 0x00000006ff259212 */ /* 0x000fca00078e33ff */
[----:B------:R-:W-:Y:S01]  /*09b0*/  IMAD.MOV.U32 R6, RZ, RZ, R37 ;  /* 0x000000ffff067224 */ /* 0x000fe200078e0025 */
[----:B------:R-:W-:Y:S06]  /*09c0*/  BRA `(.L_x_18444) ;  /* 0x0000000000207947 */ /* 0x000fec0003800000 */
.L_x_18445:
[----:B------:R-:W-:Y:S01]  /*09d0*/  MOV R0, R36 ;  /* 0x0000002400007202 */ /* 0x000fe20000000f00 */
[----:B------:R-:W-:Y:S01]  /*09e0*/  IMAD.MOV.U32 R3, RZ, RZ, R37 ;  /* 0x000000ffff037224 */ /* 0x000fe200078e0025 */
[----:B------:R-:W-:Y:S01]  /*09f0*/  MOV R9, R7 ;  /* 0x0000000700097202 */ /* 0x000fe20000000f00 */
[----:B------:R-:W-:Y:S01]  /*0a00*/  IMAD.MOV.U32 R2, RZ, RZ, R6 ;  /* 0x000000ffff027224 */ /* 0x000fe200078e0006 */
[----:B--2---:R-:W-:-:S07]  /*0a10*/  MOV R4, 0xa30 ;  /* 0x00000a3000047802 */ /* 0x004fce0000000f00 */
[----:B------:R-:W-:Y:S05]  /*0a20*/  CALL.REL.NOINC `($__internal_4_$__cuda_sm20_rem_s64) ;  /* 0x0000002000f87944 */ /* 0x000fea0003c00000 */
[----:B------:R-:W-:Y:S02]  /*0a30*/  IMAD.MOV.U32 R6, RZ, RZ, R0 ;  /* 0x000000ffff067224 */ /* 0x000fe400078e0000 */
[----:B------:R-:W-:-:S07]  /*0a40*/  IMAD.MOV.U32 R7, RZ, RZ, R5 ;  /* 0x000000ffff077224 */ /* 0x000fce00078e0005 */
.L_x_18444:
[----:B------:R-:W-:Y:S05]  /*0a50*/  BSYNC.RECONVERGENT B0 ;  /* 0x0000000000007941 */ /* 0x000fea0003800200 */
.L_x_18443:
        /* <DEDUP_REMOVED lines=31> */
.L_x_18448:
        /* <DEDUP_REMOVED lines=8> */
.L_x_18447:
[----:B------:R-:W-:Y:S05]  /*0cd0*/  BSYNC.RECONVERGENT B0 ;  /* 0x0000000000007941 */ /* 0x000fea0003800200 */
.L_x_18446:
        /* <DEDUP_REMOVED lines=30> */
.L_x_18451:
[----:B------:R-:W-:Y:S01]  /*0ec0*/  IMAD.MOV.U32 R0, RZ, RZ, R30 ;  /* 0x000000ffff007224 */ /* 0x000fe200078e001e */
[----:B------:R-:W-:Y:S01]  /*0ed0*/  MOV R3, R31 ;  /* 0x0000001f00037202 */ /* 0x000fe20000000f00 */
[----:B------:R-:W-:Y:S01]  /*0ee0*/  IMAD.MOV.U32 R2, RZ, RZ, R10 ;  /* 0x000000ffff027224 */ /* 0x000fe200078e000a */
[----:B--2---:R-:W-:Y:S01]  /*0ef0*/  MOV R4, 0xf20 ;  /* 0x00000f2000047802 */ /* 0x004fe20000000f00 */
[----:B------:R-:W-:-:S07]  /*0f00*/  IMAD.MOV.U32 R9, RZ, RZ, R11 ;  /* 0x000000ffff097224 */ /* 0x000fce00078e000b */
[----:B------:R-:W-:Y:S05]  /*0f10*/  CALL.REL.NOINC `($__internal_4_$__cuda_sm20_rem_s64) ;  /* 0x0000001c00bc7944 */ /* 0x000fea0003c00000 */
[----:B------:R-:W-:Y:S01]  /*0f20*/  MOV R30, R0 ;  /* 0x00000000001e7202 */ /* 0x000fe20000000f00 */
[----:B------:R-:W-:-:S07]  /*0f30*/  IMAD.MOV.U32 R31, RZ, RZ, R5 ;  /* 0x000000ffff1f7224 */ /* 0x000fce00078e0005 */
.L_x_18450:
[----:B------:R-:W-:Y:S05]  /*0f40*/  BSYNC.RECONVERGENT B0 ;  /* 0x0000000000007941 */ /* 0x000fea0003800200 */
.L_x_18449:
[----:B-----5:R-:W0:Y:S01]  /*0f50*/  S2R R10, SR_TID.X ;  /* 0x00000000000a7919 */ /* 0x020e220000002100 */
[----:B------:R-:W1:Y:S01]  /*0f60*/  S2UR UR4, SR_CTAID.X ;  /* 0x00000000000479c3 */ /* 0x000e620000002500 */
[----:B------:R-:W1:Y:S01]  /*0f70*/  LDCU UR5, c[0x0][0x380] ;  /* 0x00007000ff0577ac */ /* 0x000e620008000800 */
[----:B------:R-:W-:Y:S01]  /*0f80*/  BSSY.RECONVERGENT B0, `(.L_x_18452) ;  /* 0x0000024000007945 */ /* 0x000fe20003800200 */
[----:B-1----:R-:W-:Y:S01]  /*0f90*/  UIMAD UR5, UR4, -0x400, UR5 ;  /* 0xfffffc00040578a4 */ /* 0x002fe2000f8e0205 */
[----:B0-----:R-:W-:-:S05]  /*0fa0*/  VIADD R0, R10, 0x200 ;  /* 0x000002000a007836 */ /* 0x001fca0000000000 */
[----:B------:R-:W-:-:S13]  /*0fb0*/  ISETP.GE.U32.AND P0, PT, R0, UR5, PT ;  /* 0x0000000500007c0c */ /* 0x000fda000bf06070 */
[----:B------:R-:W-:Y:S05]  /*0fc0*/  @P0 BRA `(.L_x_18453) ;  /* 0x00000000007c0947 */ /* 0x000fea0003800000 */
[----:B------:R-:W-:-:S04]  /*0fd0*/  LOP3.LUT R0, R29, R27, RZ, 0xfc, !PT ;  /* 0x0000001b1d007212 */ /* 0x000fc800078efcff */
[----:B------:R-:W-:-:S13]  /*0fe0*/  ISETP.NE.U32.AND P0, PT, R0, RZ, PT ;  /* 0x000000ff0000720c */ /* 0x000fda0003f05070 */
[----:B------:R-:W-:Y:S05]  /*0ff0*/  @P0 BRA `(.L_x_18454) ;  /* 0x0000000000500947 */ /* 0x000fea0003800000 */
[----:B------:R-:W0:Y:S01]  /*1000*/  I2F.U32.RP R0, R26 ;  /* 0x0000001a00007306 */ /* 0x000e220000209000 */
[----:B------:R-:W-:Y:S01]  /*1010*/  ISETP.NE.U32.AND P1, PT, R26, RZ, PT ;  /* 0x000000ff1a00720c */ /* 0x000fe20003f25070 */
[----:B------:R-:W-:-:S06]  /*1020*/  IMAD.MOV.U32 R27, RZ, RZ, RZ ;  /* 0x000000ffff1b7224 */ /* 0x000fcc00078e00ff */
[----:B0-----:R-:W0:Y:S02]  /*1030*/  MUFU.RCP R0, R0 ;  /* 0x0000000000007308 */ /* 0x001e240000001000 */
[----:B0-----:R-:W-:-:S06]  /*1040*/  IADD3 R2, PT, PT, R0, 0xffffffe, RZ ;  /* 0x0ffffffe00027810 */ /* 0x001fcc0007ffe0ff */
[----:B------:R0:W2:Y:S02]  /*1050*/  F2I.FTZ.U32.TRUNC.NTZ R3, R2 ;  /* 0x0000000200037305 */ /* 0x0000a4000021f000 */
[----:B0-----:R-:W-:Y:S02]  /*1060*/  IMAD.MOV.U32 R2, RZ, RZ, RZ ;  /* 0x000000ffff027224 */ /* 0x001fe400078e00ff */
[----:B--2---:R-:W-:-:S04]  /*1070*/  IMAD.MOV R5, RZ, RZ, -R3 ;  /* 0x000000ffff057224 */ /* 0x004fc800078e0a03 */
[----:B------:R-:W-:-:S04]  /*1080*/  IMAD R5, R5, R26, RZ ;  /* 0x0000001a05057224 */ /* 0x000fc800078e02ff */
[----:B------:R-:W-:-:S06]  /*1090*/  IMAD.HI.U32 R3, R3, R5, R2 ;  /* 0x0000000503037227 */ /* 0x000fcc00078e0002 */
        /* <DEDUP_REMOVED lines=10> */
.L_x_18454:
        /* <DEDUP_REMOVED lines=8> */
.L_x_18453:
[----:B------:R-:W-:Y:S05]  /*11c0*/  BSYNC.RECONVERGENT B0 ;  /* 0x0000000000007941 */ /* 0x000fea0003800200 */
.L_x_18452:
[----:B------:R-:W0:Y:S01]  /*11d0*/  LDCU UR5, c[0x0][0x380] ;  /* 0x00007000ff0577ac */ /* 0x000e220008000800 */
[----:B------:R-:W-:Y:S01]  /*11e0*/  VIADD R0, R10, 0x280 ;  /* 0x000002800a007836 */ /* 0x000fe20000000000 */
[----:B------:R-:W-:Y:S01]  /*11f0*/  BSSY.RECONVERGENT B0, `(.L_x_18455) ;  /* 0x0000023000007945 */ /* 0x000fe20003800200 */
[----:B0-----:R-:W-:-:S06]  /*1200*/  UIMAD UR5, UR4, -0x400, UR5 ;  /* 0xfffffc00040578a4 */ /* 0x001fcc000f8e0205 */
        /* <DEDUP_REMOVED lines=25> */
.L_x_18457:
        /* <DEDUP_REMOVED lines=8> */
.L_x_18456:
[----:B------:R-:W-:Y:S05]  /*1420*/  BSYNC.RECONVERGENT B0 ;  /* 0x0000000000007941 */ /* 0x000fea0003800200 */
.L_x_18455:
[----:B------:R-:W-:Y:S01]  /*1430*/  VIADD R0, R10, 0x300 ;  /* 0x000003000a007836 */ /* 0x000fe20000000000 */
[----:B------:R-:W-:Y:S04]  /*1440*/  BSSY.RECONVERGENT B0, `(.L_x_18458) ;  /* 0x0000022000007945 */ /* 0x000fe80003800200 */
        /* <DEDUP_REMOVED lines=25> */
.L_x_18460:
        /* <DEDUP_REMOVED lines=8> */
.L_x_18459:
[----:B------:R-:W-:Y:S05]  /*1660*/  BSYNC.RECONVERGENT B0 ;  /* 0x0000000000007941 */ /* 0x000fea0003800200 */
.L_x_18458:
        /* <DEDUP_REMOVED lines=11> */
[----:B------:R0:W2:Y:S02]  /*1720*/  F2I.FTZ.U32.TRUNC.NTZ R3, R2 ;  /* 0x0000000200037305 */ /* 0x0000a4000021f000 */
[----:B0-----:R-:W-:Y:S02]  /*1730*/  IMAD.MOV.U32 R2, RZ, RZ, RZ ;  /* 0x000000ffff027224 */ /* 0x001fe400078e00ff */
[----:B--2---:R-:W-:-:S04]  /*1740*/  IMAD.MOV R5, RZ, RZ, -R3 ;  /* 0x000000ffff057224 */ /* 0x004fc800078e0a03 */
        /* <DEDUP_REMOVED lines=12> */
.L_x_18463:
[----:B------:R-:W-:Y:S01]  /*1810*/  IMAD.MOV.U32 R0, RZ, RZ, R16 ;  /* 0x000000ffff007224 */ /* 0x000fe200078e0010 */
[----:B------:R-:W-:Y:S01]  /*1820*/  MOV R2, R14 ;  /* 0x0000000e00027202 */ /* 0x000fe20000000f00 */
[----:B------:R-:W-:Y:S01]  /*1830*/  IMAD.MOV.U32 R3, RZ, RZ, R17 ;  /* 0x000000ffff037224 */ /* 0x000fe200078e0011 */
[----:B--2---:R-:W-:Y:S01]  /*1840*/  MOV R4, 0x1870 ;  /* 0x0000187000047802 */ /* 0x004fe20000000f00 */
[----:B------:R-:W-:-:S07]  /*1850*/  IMAD.MOV.U32 R9, RZ, RZ, R15 ;  /* 0x000000ffff097224 */ /* 0x000fce00078e000f */
[----:B------:R-:W-:Y:S05]  /*1860*/  CALL.REL.NOINC `($__internal_4_$__cuda_sm20_rem_s64) ;  /* 0x0000001400687944 */ /* 0x000fea0003c00000 */
[----:B------:R-:W-:-:S07]  /*1870*/  IMAD.MOV.U32 R4, RZ, RZ, R0 ;  /* 0x000000ffff047224 */ /* 0x000fce00078e0000 */
.L_x_18462:
[----:B------:R-:W-:Y:S05]  /*1880*/  BSYNC.RECONVERGENT B0 ;  /* 0x0000000000007941 */ /* 0x000fea0003800200 */
.L_x_18461:
[----:B------:R-:W0:Y:S01]  /*1890*/  S2R R3, SR_CTAID.X ;  /* 0x0000000000037919 */ /* 0x000e220000002500 */
[----:B------:R-:W-:Y:S01]  /*18a0*/  ISETP.GE.U32.AND P0, PT, R10, UR5, PT ;  /* 0x000000050a007c0c */ /* 0x000fe2000bf06070 */
[----:B------:R-:W-:Y:S04]  /*18b0*/  BSSY.RECONVERGENT B0, `(.L_x_18464) ;  /* 0x0000033000007945 */ /* 0x000fe80003800200 */
[----:B------:R-:W-:Y:S08]  /*18c0*/  BSSY.RELIABLE B1, `(.L_x_18465) ;  /* 0x000002b000017945 */ /* 0x000ff00003800100 */
[----:B------:R-:W-:Y:S05]  /*18d0*/  @P0 BRA `(.L_x_18466) ;  /* 0x0000000000300947 */ /* 0x000fea0003800000 */
[----:B------:R-:W1:Y:S01]  /*18e0*/  LDC.64 R8, c[0x0][0x388] ;  /* 0x0000e200ff087b82 */ /* 0x000e620000000a00 */
[----:B0-----:R-:W-:Y:S01]  /*18f0*/  LEA R11, R3, R10, 0xa ;  /* 0x0000000a030b7211 */ /* 0x001fe200078e50ff */
[----:B------:R-:W-:-:S05]  /*1900*/  VIADD R10, R10, 0x80 ;  /* 0x000000800a0a7836 */ /* 0x000fca0000000000 */
[----:B------:R-:W-:Y:S01]  /*1910*/  ISETP.GE.U32.AND P0, PT, R10, UR5, PT ;  /* 0x000000050a007c0c */ /* 0x000fe2000bf06070 */
[----:B-1----:R-:W-:-:S05]  /*1920*/  IMAD.WIDE.U32 R8, R11, 0x8, R8 ;  /* 0x000000080b087825 */ /* 0x002fca00078e0008 */
[----:B------:R0:W-:Y:S07]  /*1930*/  STG.E.64 desc[UR6][R8.64], R12 ;  /* 0x0000000c08007986 */ /* 0x0001ee000c101b06 */
[----:B------:R-:W-:Y:S05]  /*1940*/  @P0 BRA `(.L_x_18467) ;  /* 0x0000000000300947 */ /* 0x000fea0003800000 */
[----:B0-----:R-:W0:Y:S01]  /*1950*/  LDC.64 R8, c[0x0][0x388] ;  /* 0x0000e200ff087b82 */ /* 0x001e220000000a00 */
[----:B------:R-:W-:Y:S01]  /*1960*/  IMAD R11, R3, 0x400, R10 ;  /* 0x00000400030b7824 */ /* 0x000fe200078e020a */
[----:B------:R-:W-:-:S03]  /*1970*/  IADD3 R10, PT, PT, R10, 0x80, RZ ;  /* 0x000000800a0a7810 */ /* 0x000fc60007ffe0ff */
[----:B0-----:R-:W-:-:S05]  /*1980*/  IMAD.WIDE.U32 R8, R11, 0x8, R8 ;  /* 0x000000080b087825 */ /* 0x001fca00078e0008 */
[----:B------:R1:W-:Y:S02]  /*1990*/  STG.E.64 desc[UR6][R8.64], R6 ;  /* 0x0000000608007986 */ /* 0x0003e4000c101b06 */
.L_x_18466:
[----:B------:R-:W-:-:S13]  /*19a0*/  ISETP.GE.U32.AND P0, PT, R10, UR5, PT ;  /* 0x000000050a007c0c */ /* 0x000fda000bf06070 */
[----:B------:R-:W-:Y:S05]  /*19b0*/  @P0 BRA `(.L_x_18468) ;  /* 0x0000000000300947 */ /* 0x000fea0003800000 */
[----:B-1----:R-:W1:Y:S01]  /*19c0*/  LDC.64 R6, c[0x0][0x388] ;  /* 0x0000e200ff067b82 */ /* 0x002e620000000a00 */
[----:B0-----:R-:W-:Y:S02]  /*19d0*/  IMAD R9, R3, 0x400, R10 ;  /* 0x0000040003097824 */ /* 0x001fe400078e020a */
[----:B------:R-:W-:Y:S02]  /*19e0*/  VIADD R10, R10, 0x80 ;  /* 0x000000800a0a7836 */ /* 0x000fe40000000000 */
[----:B-1----:R-:W-:-:S05]  /*19f0*/  IMAD.WIDE.U32 R6, R9, 0x8, R6 ;  /* 0x0000000809067825 */ /* 0x002fca00078e0006 */
[----:B------:R1:W-:Y:S02]  /*1a00*/  STG.E.64 desc[UR6][R6.64], R32 ;  /* 0x0000002006007986 */ /* 0x0003e4000c101b06 */
.L_x_18467:
[----:B------:R-:W-:-:S13]  /*1a10*/  ISETP.GE.U32.AND P0, PT, R10, UR5, PT ;  /* 0x000000050a007c0c */ /* 0x000fda000bf06070 */
[----:B------:R-:W-:Y:S05]  /*1a20*/  @P0 BRA `(.L_x_18469) ;  /* 0x0000000000300947 */ /* 0x000fea0003800000 */
[----:B-1----:R-:W1:Y:S01]  /*1a30*/  LDC.64 R6, c[0x0][0x388] ;  /* 0x0000e200ff067b82 */ /* 0x002e620000000a00 */
[----:B0-----:R-:W-:Y:S01]  /*1a40*/  LEA R9, R3, R10, 0xa ;  /* 0x0000000a03097211 */ /* 0x001fe200078e50ff */
[----:B------:R-:W-:-:S04]  /*1a50*/  VIADD R10, R10, 0x80 ;  /* 0x000000800a0a7836 */ /* 0x000fc80000000000 */
[----:B-1----:R-:W-:-:S05]  /*1a60*/  IMAD.WIDE.U32 R6, R9, 0x8, R6 ;  /* 0x0000000809067825 */ /* 0x002fca00078e0006 */
[----:B------:R3:W-:Y:S02]  /*1a70*/  STG.E.64 desc[UR6][R6.64], R30 ;  /* 0x0000001e06007986 */ /* 0x0007e4000c101b06 */
.L_x_18468:
[----:B------:R-:W-:-:S13]  /*1a80*/  ISETP.GE.U32.AND P0, PT, R10, UR5, PT ;  /* 0x000000050a007c0c */ /* 0x000fda000bf06070 */
[----:B------:R-:W-:Y:S05]  /*1a90*/  @P0 BRA `(.L_x_18470) ;  /* 0x0000000000340947 */ /* 0x000fea0003800000 */
[----:B-1-3--:R-:W1:Y:S01]  /*1aa0*/  LDC.64 R6, c[0x0][0x388] ;  /* 0x0000e200ff067b82 */ /* 0x00ae620000000a00 */
[----:B0-----:R-:W-:Y:S01]  /*1ab0*/  IMAD R9, R3, 0x400, R10 ;  /* 0x0000040003097824 */ /* 0x001fe200078e020a */
[----:B------:R-:W-:-:S03]  /*1ac0*/  IADD3 R10, PT, PT, R10, 0x80, RZ ;  /* 0x000000800a0a7810 */ /* 0x000fc60007ffe0ff */
[----:B-1----:R-:W-:-:S05]  /*1ad0*/  IMAD.WIDE.U32 R6, R9, 0x8, R6 ;  /* 0x0000000809067825 */ /* 0x002fca00078e0006 */
[----:B------:R3:W-:Y:S02]  /*1ae0*/  STG.E.64 desc[UR6][R6.64], R26 ;  /* 0x0000001a06007986 */ /* 0x0007e4000c101b06 */
.L_x_18469:
[----:B------:R-:W-:-:S13]  /*1af0*/  ISETP.GE.U32.AND P0, PT, R10, UR5, PT ;  /* 0x000000050a007c0c */ /* 0x000fda000bf06070 */
[----:B------:R-:W-:Y:S05]  /*1b00*/  @P0 BREAK.RELIABLE B1 ;  /* 0x0000000000010942 */ /* 0x000fea0003800100 */
[----:B------:R-:W-:Y:S05]  /*1b10*/  @P0 BRA `(.L_x_18471) ;  /* 0x0000000000300947 */ /* 0x000fea0003800000 */
[----:B-1-3--:R-:W1:Y:S01]  /*1b20*/  LDC.64 R6, c[0x0][0x388] ;  /* 0x0000e200ff067b82 */ /* 0x00ae620000000a00 */
[----:B0-----:R-:W-:Y:S02]  /*1b30*/  IMAD R9, R3, 0x400, R10 ;  /* 0x0000040003097824 */ /* 0x001fe400078e020a */
[----:B------:R-:W-:Y:S02]  /*1b40*/  VIADD R10, R10, 0x80 ;  /* 0x000000800a0a7836 */ /* 0x000fe40000000000 */
[----:B-1----:R-:W-:-:S05]  /*1b50*/  IMAD.WIDE.U32 R6, R9, 0x8, R6 ;  /* 0x0000000809067825 */ /* 0x002fca00078e0006 */
[----:B------:R4:W-:Y:S02]  /*1b60*/  STG.E.64 desc[UR6][R6.64], R22 ;  /* 0x0000001606007986 */ /* 0x0009e4000c101b06 */
.L_x_18470:
[----:B------:R-:W-:Y:S05]  /*1b70*/  BSYNC.RELIABLE B1 ;  /* 0x0000000000017941 */ /* 0x000fea0003800100 */
.L_x_18465:
[----:B------:R-:W-:-:S13]  /*1b80*/  ISETP.GE.U32.AND P0, PT, R10, UR5, PT ;  /* 0x000000050a007c0c */ /* 0x000fda000bf06070 */
[----:B-1-34-:R-:W1:Y:S01]  /*1b90*/  @!P0 LDC.64 R6, c[0x0][0x388] ;  /* 0x0000e200ff068b82 */ /* 0x01ae620000000a00 */
[----:B0-----:R-:W-:Y:S01]  /*1ba0*/  @!P0 LEA R9, R3, R10, 0xa ;  /* 0x0000000a03098211 */ /* 0x001fe200078e50ff */
[----:B------:R-:W-:-:S04]  /*1bb0*/  @!P0 VIADD R10, R10, 0x80 ;  /* 0x000000800a0a8836 */ /* 0x000fc80000000000 */
[----:B-1----:R-:W-:-:S05]  /*1bc0*/  @!P0 IMAD.WIDE.U32 R6, R9, 0x8, R6 ;  /* 0x0000000809068825 */ /* 0x002fca00078e0006 */
[----:B------:R4:W-:Y:S02]  /*1bd0*/  @!P0 STG.E.64 desc[UR6][R6.64], R18 ;  /* 0x0000001206008986 */ /* 0x0009e4000c101b06 */
.L_x_18471:
[----:B------:R-:W-:Y:S05]  /*1be0*/  BSYNC.RECONVERGENT B0 ;  /* 0x0000000000007941 */ /* 0x000fea0003800200 */
.L_x_18464:
[----:B------:R-:W-:Y:S05]  /*1bf0*/  WARPSYNC.ALL ;  /* 0x0000000000007948 */ /* 0x000fea0003800000 */
[----:B------:R-:W-:-:S13]  /*1c00*/  ISETP.GE.U32.AND P0, PT, R10, UR5, PT ;  /* 0x000000050a007c0c */ /* 0x000fda000bf06070 */
[----:B------:R-:W-:Y:S05]  /*1c10*/  @P0 EXIT ;  /* 0x000000000000094d */ /* 0x000fea0003800000 */
[----:B-1-34-:R-:W1:Y:S01]  /*1c20*/  LDC.64 R6, c[0x0][0x388] ;  /* 0x0000e200ff067b82 */ /* 0x01ae620000000a00 */
[----:B------:R-:W-:-:S04]  /*1c30*/  IMAD R3, R3, 0x400, R10 ;  /* 0x0000040003037824 */ /* 0x000fc800078e020a */
[----:B-1----:R-:W-:-:S05]  /*1c40*/  IMAD.WIDE.U32 R2, R3, 0x8, R6 ;  /* 0x0000000803027825 */ /* 0x002fca00078e0006 */
[----:B------:R-:W-:Y:S01]  /*1c50*/  STG.E.64 desc[UR6][R2.64], R4 ;  /* 0x0000000402007986 */ /* 0x000fe2000c101b06 */
[----:B------:R-:W-:Y:S05]  /*1c60*/  EXIT ;  /* 0x000000000000794d */ /* 0x000fea0003800000 */
.L_x_18439:
[----:B------:R-:W0:Y:S01]  /*1c70*/  S2R R37, SR_TID.X ;  /* 0x0000000000257919 */ /* 0x000e220000002100 */
[----:B------:R-:W1:Y:S01]  /*1c80*/  LDC.64 R2, c[0x0][0x390] ;  /* 0x0000e400ff027b82 */ /* 0x000e620000000a00 */
[----:B------:R-:W-:-:S07]  /*1c90*/  SHF.L.U32 R7, R12, 0xa, RZ ;  /* 0x0000000a0c077819 */ /* 0x000fce00000006ff */
[----:B------:R-:W2:Y:S01]  /*1ca0*/  LDC.64 R4, c[0x0][0x398] ;  /* 0x0000e600ff047b82 */ /* 0x000ea20000000a00 */
[----:B-1----:R-:W-:-:S04]  /*1cb0*/  IMAD.WIDE.U32 R2, R7, 0x8, R2 ;  /* 0x0000000807027825 */ /* 0x002fc800078e0002 */
[----:B0-----:R-:W-:-:S04]  /*1cc0*/  IMAD.WIDE.U32 R2, R37, 0x10, R2 ;  /* 0x0000001025027825 */ /* 0x001fc800078e0002 */
[----:B--2---:R-:W-:Y:S01]  /*1cd0*/  IMAD.WIDE.U32 R4, R7, 0x8, R4 ;  /* 0x0000000807047825 */ /* 0x004fe200078e0004 */
[----:B------:R0:W5:Y:S04]  /*1ce0*/  LDG.E.128 R12, desc[UR6][R2.64+0x800] ;  /* 0x00080006020c7981 */ /* 0x000168000c1e1d00 */
[----:B------:R0:W5:Y:S01]  /*1cf0*/  LDG.E.128 R16, desc[UR6][R2.64+0x1000] ;  /* 0x0010000602107981 */ /* 0x000162000c1e1d00 */
[----:B------:R-:W-:-:S03]  /*1d00*/  IMAD.WIDE.U32 R36, R37, 0x10, R4 ;  /* 0x0000001025247825 */ /* 0x000fc600078e0004 */
[----:B------:R-:W2:Y:S04]  /*1d10*/  LDG.E.128 R4, desc[UR6][R2.64] ;  /* 0x0000000602047981 */ /* 0x000ea8000c1e1d00 */
[----:B------:R-:W2:Y:S04]  /*1d20*/  LDG.E.128 R8, desc[UR6][R36.64] ;  /* 0x0000000624087981 */ /* 0x000ea8000c1e1d00 */
[----:B------:R0:W5:Y:S04]  /*1d30*/  LDG.E.128 R20, desc[UR6][R2.64+0x1800] ;  /* 0x0018000602147981 */ /* 0x000168000c1e1d00 */
[----:B------:R0:W5:Y:S04]  /*1d40*/  LDG.E.128 R24, desc[UR6][R36.64+0x800] ;  /* 0x0008000624187981 */ /* 0x000168000c1e1d00 */
[----:B------:R0:W5:Y:S04]  /*1d50*/  LDG.E.128 R28, desc[UR6][R36.64+0x1000] ;  /* 0x00100006241c7981 */ /* 0x000168000c1e1d00 */
[----:B------:R0:W5:Y:S01]  /*1d60*/  LDG.E.128 R32, desc[UR6][R36.64+0x1800] ;  /* 0x0018000624207981 */ /* 0x000162000c1e1d00 */
[----:B------:R-:W-:Y:S01]  /*1d70*/  BSSY.RECONVERGENT B0, `(.L_x_18472) ;  /* 0x000001e000007945 */ /* 0x000fe20003800200 */
[----:B--2---:R-:W-:-:S04]  /*1d80*/  LOP3.LUT R0, R5, R9, RZ, 0xfc, !PT ;  /* 0x0000000905007212 */ /* 0x004fc800078efcff */
[----:B------:R-:W-:-:S13]  /*1d90*/  ISETP.NE.U32.AND P0, PT, R0, RZ, PT ;  /* 0x000000ff0000720c */ /* 0x000fda0003f05070 */
[----:B0-----:R-:W-:Y:S05]  /*1da0*/  @P0 BRA `(.L_x_18473) ;  /* 0x00000000004c0947 */ /* 0x001fea0003800000 */
[----:B------:R-:W0:Y:S01]  /*1db0*/  I2F.U32.RP R0, R8 ;  /* 0x0000000800007306 */ /* 0x000e220000209000 */
[----:B------:R-:W-:Y:S01]  /*1dc0*/  IMAD.MOV R5, RZ, RZ, -R8 ;  /* 0x000000ffff057224 */ /* 0x000fe200078e0a08 */
[----:B------:R-:W-:Y:S01]  /*1dd0*/  ISETP.NE.U32.AND P1, PT, R8, RZ, PT ;  /* 0x000000ff0800720c */ /* 0x000fe20003f25070 */
[----:B------:R-:W-:-:S05]  /*1de0*/  IMAD.MOV.U32 R37, RZ, RZ, RZ ;  /* 0x000000ffff257224 */ /* 0x000fca00078e00ff */
[----:B0-----:R-:W0:Y:S02]  /*1df0*/  MUFU.RCP R0, R0 ;  /* 0x0000000000007308 */ /* 0x001e240000001000 */
[----:B0-----:R-:W-:-:S06]  /*1e00*/  VIADD R2, R0, 0xffffffe ;  /* 0x0ffffffe00027836 */ /* 0x001fcc0000000000 */
[----:B------:R0:W1:Y:S02]  /*1e10*/  F2I.FTZ.U32.TRUNC.NTZ R3, R2 ;  /* 0x0000000200037305 */ /* 0x000064000021f000 */
[----:B0-----:R-:W-:Y:S02]  /*1e20*/  HFMA2 R2, -RZ, RZ, 0, 0 ;  /* 0x00000000ff027431 */ /* 0x001fe400000001ff */
[----:B-1----:R-:W-:-:S04]  /*1e30*/  IMAD R5, R5, R3, RZ ;  /* 0x0000000305057224 */ /* 0x002fc800078e02ff */
[----:B------:R-:W-:-:S06]  /*1e40*/  IMAD.HI.U32 R3, R3, R5, R2 ;  /* 0x0000000503037227 */ /* 0x000fcc00078e0002 */
[----:B------:R-:W-:-:S04]  /*1e50*/  IMAD.HI.U32 R3, R3, R4, RZ ;  /* 0x0000000403037227 */ /* 0x000fc800078e00ff */
[----:B------:R-:W-:-:S04]  /*1e60*/  IMAD.MOV R3, RZ, RZ, -R3 ;  /* 0x000000ffff037224 */ /* 0x000fc800078e0a03 */
[----:B------:R-:W-:-:S05]  /*1e70*/  IMAD R36, R8, R3, R4 ;  /* 0x0000000308247224 */ /* 0x000fca00078e0204 */
[----:B------:R-:W-:-:S13]  /*1e80*/  ISETP.GE.U32.AND P0, PT, R36, R8, PT ;  /* 0x000000082400720c */ /* 0x000fda0003f06070 */
[----:B------:R-:W-:-:S05]  /*1e90*/  @P0 IMAD.IADD R36, R36, 0x1, -R8 ;  /* 0x0000000124240824 */ /* 0x000fca00078e0a08 */
[----:B------:R-:W-:-:S13]  /*1ea0*/  ISETP.GE.U32.AND P0, PT, R36, R8, PT ;  /* 0x000000082400720c */ /* 0x000fda0003f06070 */
[----:B------:R-:W-:Y:S02]  /*1eb0*/  @P0 IADD3 R36, PT, PT, -R8, R36, RZ ;  /* 0x0000002408240210 */ /* 0x000fe40007ffe1ff */
[----:B------:R-:W-:Y:S01]  /*1ec0*/  @!P1 LOP3.LUT R36, RZ, R8, RZ, 0x33, !PT ;  /* 0x00000008ff249212 */ /* 0x000fe200078e33ff */
[----:B------:R-:W-:Y:S06]  /*1ed0*/  BRA `(.L_x_18474) ;  /* 0x00000000001c7947 */ /* 0x000fec0003800000 */
.L_x_18473:
[----:B------:R-:W-:Y:S01]  /*1ee0*/  IMAD.MOV.U32 R0, RZ, RZ, R4 ;  /* 0x000000ffff007224 */ /* 0x000fe200078e0004 */
[----:B------:R-:W-:Y:S01]  /*1ef0*/  MOV R3, R5 ;  /* 0x0000000500037202 */ /* 0x000fe20000000f00 */
[----:B------:R-:W-:Y:S01]  /*1f00*/  IMAD.MOV.U32 R2, RZ, RZ, R8 ;  /* 0x000000ffff027224 */ /* 0x000fe200078e0008 */
[----:B------:R-:W-:-:S07]  /*1f10*/  MOV R4, 0x1f30 ;  /* 0x00001f3000047802 */ /* 0x000fce0000000f00 */
[----:B-----5:R-:W-:Y:S05]  /*1f20*/  CALL.REL.NOINC `($__internal_4_$__cuda_sm20_rem_s64) ;  /* 0x0000000c00b87944 */ /* 0x020fea0003c00000 */
[----:B------:R-:W-:Y:S01]  /*1f30*/  IMAD.MOV.U32 R36, RZ, RZ, R0 ;  /* 0x000000ffff247224 */ /* 0x000fe200078e0000 */
[----:B------:R-:W-:-:S07]  /*1f40*/  MOV R37, R5 ;  /* 0x0000000500257202 */ /* 0x000fce0000000f00 */
.L_x_18474:
[----:B------:R-:W-:Y:S05]  /*1f50*/  BSYNC.RECONVERGENT B0 ;  /* 0x0000000000007941 */ /* 0x000fea0003800200 */
.L_x_18472:
[----:B------:R-:W-:Y:S01]  /*1f60*/  LOP3.LUT R0, R7, R11, RZ, 0xfc, !PT ;  /* 0x0000000b07007212 */ /* 0x000fe200078efcff */
[----:B------:R-:W-:Y:S03]  /*1f70*/  BSSY.RECONVERGENT B0, `(.L_x_18475) ;  /* 0x000001e000007945 */ /* 0x000fe60003800200 */
[----:B------:R-:W-:-:S13]  /*1f80*/  ISETP.NE.U32.AND P0, PT, R0, RZ, PT ;  /* 0x000000ff0000720c */ /* 0x000fda0003f05070 */
[----:B------:R-:W-:Y:S05]  /*1f90*/  @P0 BRA `(.L_x_18476) ;  /* 0x00000000004c0947 */ /* 0x000fea0003800000 */
        /* <DEDUP_REMOVED lines=19> */
.L_x_18476:
[----:B------:R-:W-:Y:S01]  /*20d0*/  IMAD.MOV.U32 R0, RZ, RZ, R6 ;  /* 0x000000ffff007224 */ /* 0x000fe200078e0006 */
[----:B------:R-:W-:Y:S01]  /*20e0*/  MOV R3, R7 ;  /* 0x0000000700037202 */ /* 0x000fe20000000f00 */
[----:B------:R-:W-:Y:S01]  /*20f0*/  IMAD.MOV.U32 R2, RZ, RZ, R10 ;  /* 0x000000ffff027224 */ /* 0x000fe200078e000a */
[----:B------:R-:W-:Y:S01]  /*2100*/  MOV R4, 0x2130 ;  /* 0x0000213000047802 */ /* 0x000fe20000000f00 */
[----:B------:R-:W-:-:S07]  /*2110*/  IMAD.MOV.U32 R9, RZ, RZ, R11 ;  /* 0x000000ffff097224 */ /* 0x000fce00078e000b */
[----:B-----5:R-:W-:Y:S05]  /*2120*/  CALL.REL.NOINC `($__internal_4_$__cuda_sm20_rem_s64) ;  /* 0x0000000c00387944 */ /* 0x020fea0003c00000 */
[----:B------:R-:W-:Y:S01]  /*2130*/  MOV R38, R0 ;  /* 0x0000000000267202 */ /* 0x000fe20000000f00 */
[----:B------:R-:W-:-:S07]  /*2140*/  IMAD.MOV.U32 R39, RZ, RZ, R5 ;  /* 0x000000ffff277224 */ /* 0x000fce00078e0005 */
.L_x_18477:
[----:B------:R-:W-:Y:S05]  /*2150*/  BSYNC.RECONVERGENT B0 ;  /* 0x0000000000007941 */ /* 0x000fea0003800200 */
.L_x_18475:
[----:B-----5:R-:W-:Y:S01]  /*2160*/  LOP3.LUT R0, R13, R25, RZ, 0xfc, !PT ;  /* 0x000000190d007212 */ /* 0x020fe200078efcff */
[----:B------:R-:W-:Y:S03]  /*2170*/  BSSY.RECONVERGENT B0, `(.L_x_18478) ;  /* 0x000001e000007945 */ /* 0x000fe60003800200 */
[----:B------:R-:W-:-:S13]  /*2180*/  ISETP.NE.U32.AND P0, PT, R0, RZ, PT ;  /* 0x000000ff0000720c */ /* 0x000fda0003f05070 */
[----:B------:R-:W-:Y:S05]  /*2190*/  @P0 BRA `(.L_x_18479) ;  /* 0x00000000004c0947 */ /* 0x000fea0003800000 */
[----:B------:R-:W0:Y:S01]  /*21a0*/  I2F.U32.RP R0, R24 ;  /* 0x0000001800007306 */ /* 0x000e220000209000 */
[----:B------:R-:W-:Y:S01]  /*21b0*/  IADD3 R5, PT, PT, RZ, -R24, RZ ;  /* 0x80000018ff057210 */ /* 0x000fe20007ffe0ff */
[----:B------:R-:W-:Y:S01]  /*21c0*/  IMAD.MOV.U32 R13, RZ, RZ, RZ ;  /* 0x000000ffff0d7224 */ /* 0x000fe200078e00ff */
[----:B------:R-:W-:-:S05]  /*21d0*/  ISETP.NE.U32.AND P1, PT, R24, RZ, PT ;  /* 0x000000ff1800720c */ /* 0x000fca0003f25070 */
[----:B0-----:R-:W0:Y:S02]  /*21e0*/  MUFU.RCP R0, R0 ;  /* 0x0000000000007308 */ /* 0x001e240000001000 */
[----:B0-----:R-:W-:-:S06]  /*21f0*/  VIADD R2, R0, 0xffffffe ;  /* 0x0ffffffe00027836 */ /* 0x001fcc0000000000 */
[----:B------:R0:W1:Y:S02]  /*2200*/  F2I.FTZ.U32.TRUNC.NTZ R3, R2 ;  /* 0x0000000200037305 */ /* 0x000064000021f000 */
[----:B0-----:R-:W-:Y:S02]  /*2210*/  IMAD.MOV.U32 R2, RZ, RZ, RZ ;  /* 0x000000ffff027224 */ /* 0x001fe400078e00ff */
[----:B-1----:R-:W-:-:S04]  /*2220*/  IMAD R5, R5, R3, RZ ;  /* 0x0000000305057224 */ /* 0x002fc800078e02ff */
[----:B------:R-:W-:-:S06]  /*2230*/  IMAD.HI.U32 R3, R3, R5, R2 ;  /* 0x0000000503037227 */ /* 0x000fcc00078e0002 */
[----:B------:R-:W-:-:S04]  /*2240*/  IMAD.HI.U32 R3, R3, R12, RZ ;  /* 0x0000000c03037227 */ /* 0x000fc800078e00ff */
[----:B------:R-:W-:-:S04]  /*2250*/  IMAD.MOV R3, RZ, RZ, -R3 ;  /* 0x000000ffff037224 */ /* 0x000fc800078e0a03 */
[----:B------:R-:W-:-:S05]  /*2260*/  IMAD R12, R24, R3, R12 ;  /* 0x00000003180c7224 */ /* 0x000fca00078e020c */
[----:B------:R-:W-:-:S13]  /*2270*/  ISETP.GE.U32.AND P0, PT, R12, R24, PT ;  /* 0x000000180c00720c */ /* 0x000fda0003f06070 */
[----:B------:R-:W-:-:S04]  /*2280*/  @P0 IADD3 R12, PT, PT, -R24, R12, RZ ;  /* 0x0000000c180c0210 */ /* 0x000fc80007ffe1ff */
[----:B------:R-:W-:-:S13]  /*2290*/  ISETP.GE.U32.AND P0, PT, R12, R24, PT ;  /* 0x000000180c00720c */ /* 0x000fda0003f06070 */
[----:B------:R-:W-:Y:S01]  /*22a0*/  @P0 IMAD.IADD R12, R12, 0x1, -R24 ;  /* 0x000000010c0c0824 */ /* 0x000fe200078e0a18 */
[----:B------:R-:W-:Y:S01]  /*22b0*/  @!P1 LOP3.LUT R12, RZ, R24, RZ, 0x33, !PT ;  /* 0x00000018ff0c9212 */ /* 0x000fe200078e33ff */
[----:B------:R-:W-:Y:S06]  /*22c0*/  BRA `(.L_x_18480) ;  /* 0x0000000000207947 */ /* 0x000fec0003800000 */
.L_x_18479:
[----:B------:R-:W-:Y:S01]  /*22d0*/  MOV R0, R12 ;  /* 0x0000000c00007202 */ /* 0x000fe20000000f00 */
[----:B------:R-:W-:Y:S01]  /*22e0*/  IMAD.MOV.U32 R3, RZ, RZ, R13 ;  /* 0x000000ffff037224 */ /* 0x000fe200078e000d */
[----:B------:R-:W-:Y:S01]  /*22f0*/  MOV R9, R25 ;  /* 0x0000001900097202 */ /* 0x000fe20000000f00 */
[----:B------:R-:W-:Y:S01]  /*2300*/  IMAD.MOV.U32 R2, RZ, RZ, R24 ;  /* 0x000000ffff027224 */ /* 0x000fe200078e0018 */
[----:B------:R-:W-:-:S07]  /*2310*/  MOV R4, 0x2330 ;  /* 0x0000233000047802 */ /* 0x000fce0000000f00 */
[----:B------:R-:W-:Y:S05]  /*2320*/  CALL.REL.NOINC `($__internal_4_$__cuda_sm20_rem_s64) ;  /* 0x0000000800b87944 */ /* 0x000fea0003c00000 */
[----:B------:R-:W-:Y:S02]  /*2330*/  IMAD.MOV.U32 R12, RZ, RZ, R0 ;  /* 0x000000ffff0c7224 */ /* 0x000fe400078e0000 */
[----:B------:R-:W-:-:S07]  /*2340*/  IMAD.MOV.U32 R13, RZ, RZ, R5 ;  /* 0x000000ffff0d7224 */ /* 0x000fce00078e0005 */
.L_x_18480:
[----:B------:R-:W-:Y:S05]  /*2350*/  BSYNC.RECONVERGENT B0 ;  /* 0x0000000000007941 */ /* 0x000fea0003800200 */
.L_x_18478:
[----:B------:R-:W-:Y:S01]  /*2360*/  LOP3.LUT R0, R15, R27, RZ, 0xfc, !PT ;  /* 0x0000001b0f007212 */ /* 0x000fe200078efcff */
[----:B------:R-:W-:Y:S03]  /*2370*/  BSSY.RECONVERGENT B0, `(.L_x_18481) ;  /* 0x000001e000007945 */ /* 0x000fe60003800200 */
[----:B------:R-:W-:-:S13]  /*2380*/  ISETP.NE.U32.AND P0, PT, R0, RZ, PT ;  /* 0x000000ff0000720c */ /* 0x000fda0003f05070 */
[----:B------:R-:W-:Y:S05]  /*2390*/  @P0 BRA `(.L_x_18482) ;  /* 0x00000000004c0947 */ /* 0x000fea0003800000 */
[----:B------:R-:W0:Y:S01]  /*23a0*/  I2F.U32.RP R0, R26 ;  /* 0x0000001a00007306 */ /* 0x000e220000209000 */
[----:B------:R-:W-:Y:S01]  /*23b0*/  IMAD.MOV R5, RZ, RZ, -R26 ;  /* 0x000000ffff057224 */ /* 0x000fe200078e0a1a */
[----:B------:R-:W-:Y:S01]  /*23c0*/  ISETP.NE.U32.AND P1, PT, R26, RZ, PT ;  /* 0x000000ff1a00720c */ /* 0x000fe20003f25070 */
[----:B------:R-:W-:-:S05]  /*23d0*/  HFMA2 R15, -RZ, RZ, 0, 0 ;  /* 0x00000000ff0f7431 */ /* 0x000fca00000001ff */
[----:B0-----:R-:W0:Y:S02]  /*23e0*/  MUFU.RCP R0, R0 ;  /* 0x0000000000007308 */ /* 0x001e240000001000 */
[----:B0-----:R-:W-:-:S06]  /*23f0*/  IADD3 R2, PT, PT, R0, 0xffffffe, RZ ;  /* 0x0ffffffe00027810 */ /* 0x001fcc0007ffe0ff */
        /* <DEDUP_REMOVED lines=13> */
.L_x_18482:
[----:B------:R-:W-:Y:S01]  /*24d0*/  IMAD.MOV.U32 R0, RZ, RZ, R14 ;  /* 0x000000ffff007224 */ /* 0x000fe200078e000e */
[----:B------:R-:W-:Y:S01]  /*24e0*/  MOV R3, R15 ;  /* 0x0000000f00037202 */ /* 0x000fe20000000f00 */
[----:B------:R-:W-:Y:S01]  /*24f0*/  IMAD.MOV.U32 R2, RZ, RZ, R26 ;  /* 0x000000ffff027224 */ /* 0x000fe200078e001a */
[----:B------:R-:W-:Y:S02]  /*2500*/  MOV R9, R27 ;  /* 0x0000001b00097202 */ /* 0x000fe40000000f00 */
[----:B------:R-:W-:-:S07]  /*2510*/  MOV R4, 0x2530 ;  /* 0x0000253000047802 */ /* 0x000fce0000000f00 */
[----:B------:R-:W-:Y:S05]  /*2520*/  CALL.REL.NOINC `($__internal_4_$__cuda_sm20_rem_s64) ;  /* 0x0000000800387944 */ /* 0x000fea0003c00000 */
[----:B------:R-:W-:Y:S01]  /*2530*/  IMAD.MOV.U32 R14, RZ, RZ, R0 ;  /* 0x000000ffff0e7224 */ /* 0x000fe200078e0000 */
[----:B------:R-:W-:-:S07]  /*2540*/  MOV R15, R5 ;  /* 0x00000005000f7202 */ /* 0x000fce0000000f00 */
.L_x_18483:
[----:B------:R-:W-:Y:S05]  /*2550*/  BSYNC.RECONVERGENT B0 ;  /* 0x0000000000007941 */ /* 0x000fea0003800200 */
.L_x_18481:
[----:B------:R-:W-:Y:S01]  /*2560*/  LOP3.LUT R0, R17, R29, RZ, 0xfc, !PT ;  /* 0x0000001d11007212 */ /* 0x000fe200078efcff */
        /* <DEDUP_REMOVED lines=19> */
[----:B------:R-:W-:Y:S02]  /*26a0*/  @P0 IADD3 R16, PT, PT, -R28, R16, RZ ;  /* 0x000000101c100210 */ /* 0x000fe40007ffe1ff */
[----:B------:R-:W-:Y:S01]  /*26b0*/  @!P1 LOP3.LUT R16, RZ, R28, RZ, 0x33, !PT ;  /* 0x0000001cff109212 */ /* 0x000fe200078e33ff */
[----:B------:R-:W-:Y:S06]  /*26c0*/  BRA `(.L_x_18486) ;  /* 0x0000000000207947 */ /* 0x000fec0003800000 */
.L_x_18485:
[----:B------:R-:W-:Y:S01]  /*26d0*/  MOV R0, R16 ;  /* 0x0000001000007202 */ /* 0x000fe20000000f00 */
[----:B------:R-:W-:Y:S01]  /*26e0*/  IMAD.MOV.U32 R3, RZ, RZ, R17 ;  /* 0x000000ffff037224 */ /* 0x000fe200078e0011 */
[----:B------:R-:W-:Y:S01]  /*26f0*/  MOV R2, R28 ;  /* 0x0000001c00027202 */ /* 0x000fe20000000f00 */
[----:B------:R-:W-:Y:S01]  /*2700*/  IMAD.MOV.U32 R9, RZ, RZ, R29 ;  /* 0x000000ffff097224 */ /* 0x000fe200078e001d */
[----:B------:R-:W-:-:S07]  /*2710*/  MOV R4, 0x2730 ;  /* 0x0000273000047802 */ /* 0x000fce0000000f00 */
[----:B------:R-:W-:Y:S05]  /*2720*/  CALL.REL.NOINC `($__internal_4_$__cuda_sm20_rem_s64) ;  /* 0x0000000400b87944 */ /* 0x000fea0003c00000 */
[----:B------:R-:W-:Y:S01]  /*2730*/  MOV R16, R0 ;  /* 0x0000000000107202 */ /* 0x000fe20000000f00 */
[----:B------:R-:W-:-:S07]  /*2740*/  IMAD.MOV.U32 R17, RZ, RZ, R5 ;  /* 0x000000ffff117224 */ /* 0x000fce00078e0005 */
.L_x_18486:
[----:B------:R-:W-:Y:S05]  /*2750*/  BSYNC.RECONVERGENT B0 ;  /* 0x0000000000007941 */ /* 0x000fea0003800200 */
.L_x_18484:
[----:B------:R-:W-:Y:S01]  /*2760*/  LOP3.LUT R0, R19, R31, RZ, 0xfc, !PT ;  /* 0x0000001f13007212 */ /* 0x000fe200078efcff */
[----:B------:R-:W-:Y:S03]  /*2770*/  BSSY.RECONVERGENT B0, `(.L_x_18487) ;  /* 0x000001e000007945 */ /* 0x000fe60003800200 */
[----:B------:R-:W-:-:S13]  /*2780*/  ISETP.NE.U32.AND P0, PT, R0, RZ, PT ;  /* 0x000000ff0000720c */ /* 0x000fda0003f05070 */
[----:B------:R-:W-:Y:S05]  /*2790*/  @P0 BRA `(.L_x_18488) ;  /* 0x00000000004c0947 */ /* 0x000fea0003800000 */
[----:B------:R-:W0:Y:S01]  /*27a0*/  I2F.U32.RP R0, R30 ;  /* 0x0000001e00007306 */ /* 0x000e220000209000 */
[----:B------:R-:W-:Y:S01]  /*27b0*/  IMAD.MOV R5, RZ, RZ, -R30 ;  /* 0x000000ffff057224 */ /* 0x000fe200078e0a1e */
[----:B------:R-:W-:Y:S02]  /*27c0*/  ISETP.NE.U32.AND P1, PT, R30, RZ, PT ;  /* 0x000000ff1e00720c */ /* 0x000fe40003f25070 */
[----:B------:R-:W-:-:S04]  /*27d0*/  MOV R19, RZ ;  /* 0x000000ff00137202 */ /* 0x000fc80000000f00 */
[----:B0-----:R-:W0:Y:S02]  /*27e0*/  MUFU.RCP R0, R0 ;  /* 0x0000000000007308 */ /* 0x001e240000001000 */
[----:B0-----:R-:W-:-:S06]  /*27f0*/  IADD3 R2, PT, PT, R0, 0xffffffe, RZ ;  /* 0x0ffffffe00027810 */ /* 0x001fcc0007ffe0ff */
        /* <DEDUP_REMOVED lines=13> */
.L_x_18488:
        /* <DEDUP_REMOVED lines=8> */
.L_x_18489:
[----:B------:R-:W-:Y:S05]  /*2950*/  BSYNC.RECONVERGENT B0 ;  /* 0x0000000000007941 */ /* 0x000fea0003800200 */
.L_x_18487:
        /* <DEDUP_REMOVED lines=23> */
.L_x_18491:
        /* <DEDUP_REMOVED lines=8> */
.L_x_18492:
[----:B------:R-:W-:Y:S05]  /*2b50*/  BSYNC.RECONVERGENT B0 ;  /* 0x0000000000007941 */ /* 0x000fea0003800200 */
.L_x_18490:
        /* <DEDUP_REMOVED lines=23> */
.L_x_18494:
        /* <DEDUP_REMOVED lines=8> */
.L_x_18495:
[----:B------:R-:W-:Y:S05]  /*2d50*/  BSYNC.RECONVERGENT B0 ;  /* 0x0000000000007941 */ /* 0x000fea0003800200 */
.L_x_18493:
[----:B------:R-:W0:Y:S01]  /*2d60*/  S2R R0, SR_CTAID.X ;  /* 0x0000000000007919 */ /* 0x000e220000002500 */
[----:B------:R-:W1:Y:S01]  /*2d70*/  LDC.64 R2, c[0x0][0x388] ;  /* 0x0000e200ff027b82 */ /* 0x000e620000000a00 */
[----:B------:R-:W2:Y:S01]  /*2d80*/  S2R R5, SR_TID.X ;  /* 0x0000000000057919 */ /* 0x000ea20000002100 */
[----:B0-----:R-:W-:-:S04]  /*2d90*/  IMAD.SHL.U32 R7, R0, 0x400, RZ ;  /* 0x0000040000077824 */ /* 0x001fc800078e00ff */
[----:B-1----:R-:W-:-:S04]  /*2da0*/  IMAD.WIDE.U32 R2, R7, 0x8, R2 ;  /* 0x0000000807027825 */ /* 0x002fc800078e0002 */
[----:B--2---:R-:W-:-:S05]  /*2db0*/  IMAD.WIDE.U32 R2, R5, 0x10, R2 ;  /* 0x0000001005027825 */ /* 0x004fca00078e0002 */
[----:B------:R-:W-:Y:S04]  /*2dc0*/  STG.E.128 desc[UR6][R2.64], R36 ;  /* 0x0000002402007986 */ /* 0x000fe8000c101d06 */
[----:B------:R-:W-:Y:S04]  /*2dd0*/  STG.E.128 desc[UR6][R2.64+0x800], R12 ;  /* 0x0008000c02007986 */ /* 0x000fe8000c101d06 */
[----:B------:R-:W-:Y:S04]  /*2de0*/  STG.E.128 desc[UR6][R2.64+0x1000], R16 ;  /* 0x0010001002007986 */ /* 0x000fe8000c101d06 */
[----:B------:R-:W-:Y:S01]  /*2df0*/  STG.E.128 desc[UR6][R2.64+0x1800], R20 ;  /* 0x0018001402007986 */ /* 0x000fe2000c101d06 */
[----:B------:R-:W-:Y:S05]  /*2e00*/  EXIT ;  /* 0x000000000000794d */ /* 0x000fea0003800000 */
        .weak           $__internal_4_$__cuda_sm20_rem_s64
        .type           $__internal_4_$__cuda_sm20_rem_s64,@function
        .size           $__internal_4_$__cuda_sm20_rem_s64,(.L_x_54656 - $__internal_4_$__cuda_sm20_rem_s64)
$__internal_4_$__cuda_sm20_rem_s64:
        /* <DEDUP_REMOVED lines=10> */
[C---:B------:R-:W-:Y:S01]  /*2eb0*/  IMAD R43, R44.reuse, R41, R47 ;  /* 0x000000292c2b7224 */ /* 0x040fe200078e022f */
[----:B------:R-:W-:Y:S01]  /*2ec0*/  IADD3 R5, P0, PT, RZ, -R46, RZ ;  /* 0x8000002eff057210 */ /* 0x000fe20007f1e0ff */
[----:B------:R-:W-:Y:S02]  /*2ed0*/  IMAD.MOV.U32 R47, RZ, RZ, R44 ;  /* 0x000000ffff2f7224 */ /* 0x000fe400078e002c */
[----:B------:R-:W-:Y:S02]  /*2ee0*/  IMAD R8, R45, R40, R43 ;  /* 0x000000282d087224 */ /* 0x000fe400078e022b */
[----:B------:R-:W-:-:S03]  /*2ef0*/  IMAD.HI.U32 R46, R44, R5, RZ ;  /* 0x000000052c2e7227 */ /* 0x000fc600078e00ff */
[----:B------:R-:W-:-:S05]  /*2f00*/  IADD3.X R8, PT, PT, RZ, ~R8, RZ, P0, !PT ;  /* 0x80000008ff087210 */ /* 0x000fca00007fe4ff */
[----:B------:R-:W-:-:S04]  /*2f10*/  IMAD.WIDE.U32 R46, P0, R44, R8, R46 ;  /* 0x000000082c2e7225 */ /* 0x000fc8000780002e */
[----:B------:R-:W-:-:S04]  /*2f20*/  IMAD.HI.U32 R42, R45, R8, RZ ;  /* 0x000000082d2a7227 */ /* 0x000fc800078e00ff */
[----:B------:R-:W-:Y:S01]  /*2f30*/  IMAD.HI.U32 R5, P1, R45, R5, R46 ;  /* 0x000000052d057227 */ /* 0x000fe2000782002e */
[----:B------:R-:W-:-:S03]  /*2f40*/  IADD3.X R42, PT, PT, R42, R45, RZ, P0, !PT ;  /* 0x0000002d2a2a7210 */ /* 0x000fc600007fe4ff */
[----:B------:R-:W-:-:S05]  /*2f50*/  IMAD R8, R45, R8, RZ ;  /* 0x000000082d087224 */ /* 0x000fca00078e02ff */
[----:B------:R-:W-:-:S04]  /*2f60*/  IADD3 R45, P0, PT, R8, R5, RZ ;  /* 0x00000005082d7210 */ /* 0x000fc80007f1e0ff */
[----:B------:R-:W-:Y:S01]  /*2f70*/  IADD3.X R43, PT, PT, RZ, RZ, R42, P0, P1 ;  /* 0x000000ffff2b7210 */ /* 0x000fe200007e242a */
[----:B------:R-:W-:Y:S01]  /*2f80*/  IMAD.WIDE.U32 R46, R45, R40, RZ ;  /* 0x000000282d2e7225 */ /* 0x000fe200078e00ff */
[----:B------:R-:W-:-:S03]  /*2f90*/  ISETP.GE.AND P1, PT, R3, RZ, PT ;  /* 0x000000ff0300720c */ /* 0x000fc60003f26270 */
[----:B------:R-:W-:Y:S01]  /*2fa0*/  IMAD R5, R45, R41, R47 ;  /* 0x000000292d057224 */ /* 0x000fe200078e022f */
[----:B------:R-:W-:-:S03]  /*2fb0*/  IADD3 R8, P0, PT, RZ, -R46, RZ ;  /* 0x8000002eff087210 */ /* 0x000fc60007f1e0ff */
[----:B------:R-:W-:Y:S02]  /*2fc0*/  IMAD R5, R43, R40, R5 ;  /* 0x000000282b057224 */ /* 0x000fe400078e0205 */
[----:B------:R-:W-:-:S04]  /*2fd0*/  IMAD.HI.U32 R44, R45, R8, RZ ;  /* 0x000000082d2c7227 */ /* 0x000fc800078e00ff */
[----:B------:R-:W-:-:S04]  /*2fe0*/  IMAD.X R42, RZ, RZ, ~R5, P0 ;  /* 0x000000ffff2a7224 */ /* 0x000fc800000e0e05 */
[----:B------:R-:W-:-:S04]  /*2ff0*/  IMAD.WIDE.U32 R44, P0, R45, R42, R44 ;  /* 0x0000002a2d2c7225 */ /* 0x000fc8000780002c */
[----:B------:R-:W-:-:S04]  /*3000*/  IMAD.HI.U32 R5, P2, R43, R8, R44 ;  /* 0x000000082b057227 */ /* 0x000fc8000784002c */
[----:B------:R-:W-:Y:S02]  /*3010*/  HFMA2 R45, -RZ, RZ, 0, 0 ;  /* 0x00000000ff2d7431 */ /* 0x000fe400000001ff */
[----:B------:R-:W-:-:S04]  /*3020*/  IMAD.HI.U32 R8, R43, R42, RZ ;  /* 0x0000002a2b087227 */ /* 0x000fc800078e00ff */
[----:B------:R-:W-:Y:S01]  /*3030*/  IMAD R42, R43, R42, RZ ;  /* 0x0000002a2b2a7224 */ /* 0x000fe200078e02ff */
[----:B------:R-:W-:Y:S02]  /*3040*/  IADD3.X R8, PT, PT, R8, R43, RZ, P0, !PT ;  /* 0x0000002b08087210 */ /* 0x000fe400007fe4ff */
[-C--:B------:R-:W-:Y:S02]  /*3050*/  IADD3 R43, P3, PT, RZ, -R0.reuse, RZ ;  /* 0x80000000ff2b7210 */ /* 0x080fe40007f7e0ff */
[----:B------:R-:W-:Y:S02]  /*3060*/  IADD3 R5, P0, PT, R42, R5, RZ ;  /* 0x000000052a057210 */ /* 0x000fe40007f1e0ff */
[----:B------:R-:W-:Y:S01]  /*3070*/  SEL R0, R43, R0, !P1 ;  /* 0x000000002b007207 */ /* 0x000fe20004800000 */
[----:B------:R-:W-:-:S04]  /*3080*/  IMAD.X R42, RZ, RZ, ~R3, P3 ;  /* 0x000000ffff2a7224 */ /* 0x000fc800018e0e03 */
        /* <DEDUP_REMOVED lines=14> */
[CC--:B------:R-:W-:Y:S02]  /*3170*/  ISETP.GE.U32.AND P0, PT, R43.reuse, R40.reuse, PT ;  /* 0x000000282b00720c */ /* 0x0c0fe40003f06070 */
[----:B------:R-:W-:Y:S01]  /*3180*/  IADD3 R0, P2, PT, R43, -R40, RZ ;  /* 0x800000282b007210 */ /* 0x000fe20007f5e0ff */
[----:B------:R-:W-:-:S05]  /*3190*/  IMAD.X R3, R42, 0x1, ~R3, P3 ;  /* 0x000000012a037824 */ /* 0x000fca00018e0e03 */
[----:B------:R-:W-:-:S04]  /*31a0*/  ISETP.GE.U32.AND.EX P0, PT, R3, R41, PT, P0 ;  /* 0x000000290300720c */ /* 0x000fc80003f06100 */
[----:B------:R-:W-:Y:S02]  /*31b0*/  SEL R43, R0, R43, P0 ;  /* 0x0000002b002b7207 */ /* 0x000fe40000000000 */
[----:B------:R-:W-:-:S04]  /*31c0*/  IADD3.X R0, PT, PT, R3, ~R41, RZ, P2, !PT ;  /* 0x8000002903007210 */ /* 0x000fc800017fe4ff */
[----:B------:R-:W-:Y:S02]  /*31d0*/  SEL R3, R0, R3, P0 ;  /* 0x0000000300037207 */ /* 0x000fe40000000000 */
[CC--:B------:R-:W-:Y:S02]  /*31e0*/  ISETP.GE.U32.AND P0, PT, R43.reuse, R40.reuse, PT ;  /* 0x000000282b00720c */ /* 0x0c0fe40003f06070 */
[----:B------:R-:W-:Y:S02]  /*31f0*/  IADD3 R0, P2, PT, R43, -R40, RZ ;  /* 0x800000282b007210 */ /* 0x000fe40007f5e0ff */
[----:B------:R-:W-:-:S03]  /*3200*/  ISETP.GE.U32.AND.EX P0, PT, R3, R41, PT, P0 ;  /* 0x000000290300720c */ /* 0x000fc60003f06100 */
[----:B------:R-:W-:Y:S01]  /*3210*/  IMAD.X R40, R3, 0x1, ~R41, P2 ;  /* 0x0000000103287824 */ /* 0x000fe200010e0e29 */
[----:B------:R-:W-:-:S04]  /*3220*/  SEL R0, R0, R43, P0 ;  /* 0x0000002b00007207 */ /* 0x000fc80000000000 */
[----:B------:R-:W-:Y:S02]  /*3230*/  SEL R40, R40, R3, P0 ;  /* 0x0000000328287207 */ /* 0x000fe40000000000 */
[-C--:B------:R-:W-:Y:S02]  /*3240*/  IADD3 R3, P2, PT, RZ, -R0.reuse, RZ ;  /* 0x80000000ff037210 */ /* 0x080fe40007f5e0ff */
[----:B------:R-:W-:Y:S01]  /*3250*/  ISETP.NE.U32.AND P0, PT, R2, RZ, PT ;  /* 0x000000ff0200720c */ /* 0x000fe20003f05070 */
[----:B------:R-:W-:Y:S01]  /*3260*/  IMAD.MOV.U32 R2, RZ, RZ, R4 ;  /* 0x000000ffff027224 */ /* 0x000fe200078e0004 */
[----:B------:R-:W-:Y:S02]  /*3270*/  SEL R3, R3, R0, !P1 ;  /* 0x0000000003037207 */ /* 0x000fe40004800000 */
[----:B------:R-:W-:Y:S02]  /*3280*/  ISETP.NE.AND.EX P0, PT, R9, RZ, PT, P0 ;  /* 0x000000ff0900720c */ /* 0x000fe40003f05300 */
[----:B------:R-:W-:-:S02]  /*3290*/  IADD3.X R5, PT, PT, RZ, ~R40, RZ, P2, !PT ;  /* 0x80000028ff057210 */ /* 0x000fc400017fe4ff */
[----:B------:R-:W-:Y:S02]  /*32a0*/  SEL R0, R3, 0xffffffff, P0 ;  /* 0xffffffff03007807 */ /* 0x000fe40000000000 */
[----:B------:R-:W-:Y:S02]  /*32b0*/  MOV R3, 0x0 ;  /* 0x0000000000037802 */ /* 0x000fe40000000f00 */
[----:B------:R-:W-:-:S04]  /*32c0*/  SEL R5, R5, R40, !P1 ;  /* 0x0000002805057207 */ /* 0x000fc80004800000 */
[----:B------:R-:W-:Y:S01]  /*32d0*/  SEL R5, R5, 0xffffffff, P0 ;  /* 0xffffffff05057807 */ /* 0x000fe20000000000 */
[----:B------:R-:W-:Y:S06]  /*32e0*/  RET.REL.NODEC R2 `(_ZN2at6native29vectorized_elementwise_kernelILi2ENS0_13BinaryFunctorIlllZZZNS0_16fmod_kernel_cudaERNS_18TensorIteratorBaseEENKUlvE_clEvENKUlvE2_clEvEUlllE_EESt5arrayIPcLm3EEEEviT0_T1_) ;  /* 0xffffffcc02447950 */ /* 0x000fec0003c3ffff */
.L_x_18496:
        /* <DEDUP_REMOVED lines=9> */
.L_x_54656:


//--------------------- .text._ZN2at6native29vectorized_elementwise_kernelILi4ENS0_13BinaryFunctorIlllZZZNS0_16fmod_kernel_cudaERNS_18TensorIteratorBaseEENKUlvE_clEvENKUlvE2_clEvEUlllE_EESt5arrayIPcLm3EEEEviT0_T1_ --------------------------
	.section	.text._ZN2at6native29vectorized_elementwise_kernelILi4ENS0_13BinaryFunctorIlllZZZNS0_16fmod_kernel_cudaERNS_18TensorIteratorBaseEENKUlvE_clEvENKUlvE2_clEvEUlllE_EESt5arrayIPcLm3EEEEviT0_T1_,"ax",@progbits
	.align	128
        .global         _ZN2at6native29vectorized_elementwise_kernelILi4ENS0_13BinaryFunctorIlllZZZNS0_16fmod_kernel_cudaERNS_18TensorIteratorBaseEENKUlvE_clEvENKUlvE2_clEvEUlllE_EESt5arrayIPcLm3EEEEviT0_T1_
        .type           _ZN2at6native29vectorized_elementwise_kernelILi4ENS0_13BinaryFunctorIlllZZZNS0_16fmod_kernel_cudaERNS_18TensorIteratorBaseEENKUlvE_clEvENKUlvE2_clEvEUlllE_EESt5arrayIPcLm3EEEEviT0_T1_,@function
        .size           _ZN2at6native29vectorized_elementwise_kernelILi4ENS0_13BinaryFunctorIlllZZZNS0_16fmod_kernel_cudaERNS_18TensorIteratorBaseEENKUlvE_clEvENKUlvE2_clEvEUlllE_EESt5arrayIPcLm3EEEEviT0_T1_,(.L_x_54657 - _ZN2at6native29vectorized_elementwise_kernelILi4ENS0_13BinaryFunctorIlllZZZNS0_16fmod_kernel_cudaERNS_18TensorIteratorBaseEENKUlvE_clEvENKUlvE2_clEvEUlllE_EESt5arrayIPcLm3EEEEviT0_T1_)
        .other          _ZN2at6native29vectorized_elementwise_kernelILi4ENS0_13BinaryFunctorIlllZZZNS0_16fmod_kernel_cudaERNS_18TensorIteratorBaseEENKUlvE_clEvENKUlvE2_clEvEUlllE_EESt5arrayIPcLm3EEEEviT0_T1_,@"STO_CUDA_ENTRY STV_DEFAULT"
_ZN2at6native29vectorized_elementwise_kernelILi4ENS0_13BinaryFunctorIlllZZZNS0_16fmod_kernel_cudaERNS_18TensorIteratorBaseEENKUlvE_clEvENKUlvE2_clEvEUlllE_EESt5arrayIPcLm3EEEEviT0_T1_:
.text._ZN2at6native29vectorized_elementwise_kernelILi4ENS0_13BinaryFunctorIlllZZZNS0_16fmod_kernel_cudaERNS_18TensorIteratorBaseEENKUlvE_clEvENKUlvE2_clEvEUlllE_EESt5arrayIPcLm3EEEEviT0_T1_:
        /* <DEDUP_REMOVED lines=55> */
[----:B------:R-:W-:Y:S01]  /*0370*/  CS2R R30, SRZ ;  /* 0x00000000001e7805 */ /* 0x000fe2000001ff00 */
[----:B0-----:R-:W-:Y:S01]  /*0380*/  @!P4 IMAD.WIDE.U32 R52, R29, 0x8, R52 ;  /* 0x000000081d34c825 */ /* 0x001fe200078e0034 */
[----:B------:R-:W-:-:S02]  /*0390*/  CS2R R32, SRZ ;  /* 0x0000000000207805 */ /* 0x000fc4000001ff00 */
[----:B------:R-:W-:Y:S01]  /*03a0*/  CS2R R34, SRZ ;  /* 0x0000000000227805 */ /* 0x000fe2000001ff00 */
[----:B------:R-:W-:Y:S01]  /*03b0*/  @!P4 IMAD.WIDE.U32 R28, R29, 0x8, R8 ;  /* 0x000000081d1cc825 */ /* 0x000fe200078e0008 */
[----:B------:R0:W5:Y:S01]  /*03c0*/  @!P4 LDG.E.64 R30, desc[UR6][R52.64] ;  /* 0x00000006341ec981 */ /* 0x000162000c1e1b00 */
[----:B------:R-:W-:Y:S02]  /*03d0*/  CS2R R8, SRZ ;  /* 0x0000000000087805 */ /* 0x000fe4000001ff00 */
[----:B------:R-:W-:Y:S01]  /*03e0*/  @!P1 IMAD.WIDE.U32 R14, R43, 0x8, R14 ;  /* 0x000000082b0e9825 */ /* 0x000fe200078e000e */
[----:B------:R2:W5:Y:S03]  /*03f0*/  @!P5 LDG.E.64 R32, desc[UR6][R46.64] ;  /* 0x000000062e20d981 */ /* 0x000566000c1e1b00 */
[----:B------:R-:W-:Y:S01]  /*0400*/  @!P3 IMAD.WIDE.U32 R48, R0, 0x8, R26 ;  /* 0x000000080030b825 */ /* 0x000fe200078e001a */
[----:B------:R-:W5:Y:S03]  /*0410*/  @!P5 LDG.E.64 R34, desc[UR6][R44.64] ;  /* 0x000000062c22d981 */ /* 0x000f66000c1e1b00 */
[----:B0-----:R-:W-:Y:S01]  /*0420*/  @!P2 IMAD.WIDE.U32 R52, R23, 0x8, R20 ;  /* 0x000000081734a825 */ /* 0x001fe200078e0014 */
[----:B------:R-:W-:Y:S01]  /*0430*/  CS2R R20, SRZ ;  /* 0x0000000000147805 */ /* 0x000fe2000001ff00 */
[----:B------:R0:W5:Y:S02]  /*0440*/  @!P4 LDG.E.64 R8, desc[UR6][R28.64] ;  /* 0x000000061c08c981 */ /* 0x000164000c1e1b00 */
[----:B--2---:R-:W-:Y:S01]  /*0450*/  @!P6 IMAD.WIDE.U32 R46, R19, 0x8, R4 ;  /* 0x00000008132ee825 */ /* 0x004fe200078e0004 */
[----:B------:R-:W-:-:S02]  /*0460*/  CS2R R26, SRZ ;  /* 0x00000000001a7805 */ /* 0x000fc4000001ff00 */
[----:B------:R2:W5:Y:S01]  /*0470*/  @!P1 LDG.E.64 R20, desc[UR6][R14.64] ;  /* 0x000000060e149981 */ /* 0x000562000c1e1b00 */
[----:B-1----:R-:W-:Y:S01]  /*0480*/  @!P2 IMAD.WIDE.U32 R50, R23, 0x8, R24 ;  /* 0x000000081732a825 */ /* 0x002fe200078e0018 */
[----:B------:R-:W-:Y:S02]  /*0490*/  CS2R R24, SRZ ;  /* 0x0000000000187805 */ /* 0x000fe4000001ff00 */
[----:B------:R-:W-:Y:S01]  /*04a0*/  CS2R R22, SRZ ;  /* 0x0000000000167805 */ /* 0x000fe2000001ff00 */
[----:B------:R1:W5:Y:S01]  /*04b0*/  @!P3 LDG.E.64 R26, desc[UR6][R48.64] ;  /* 0x00000006301ab981 */ /* 0x000362000c1e1b00 */
[----:B------:R-:W-:Y:S01]  /*04c0*/  @!P1 IMAD.WIDE.U32 R42, R43, 0x8, R16 ;  /* 0x000000082b2a9825 */ /* 0x000fe200078e0010 */
[----:B0-----:R-:W-:Y:S02]  /*04d0*/  CS2R R28, SRZ ;  /* 0x00000000001c7805 */ /* 0x001fe4000001ff00 */
[----:B------:R-:W-:Y:S01]  /*04e0*/  CS2R R16, SRZ ;  /* 0x0000000000107805 */ /* 0x000fe2000001ff00 */
[----:B------:R1:W5:Y:S01]  /*04f0*/  @!P2 LDG.E.64 R24, desc[UR6][R50.64] ;  /* 0x000000063218a981 */ /* 0x000362000c1e1b00 */
[----:B------:R-:W-:Y:S01]  /*0500*/  @!P6 IMAD.WIDE.U32 R44, R19, 0x8, R2 ;  /* 0x00000008132ce825 */ /* 0x000fe200078e0002 */
[----:B------:R-:W-:-:S02]  /*0510*/  CS2R R18, SRZ ;  /* 0x0000000000127805 */ /* 0x000fc4000001ff00 */
[----:B--2---:R-:W-:Y:S02]  /*0520*/  CS2R R14, SRZ ;  /* 0x00000000000e7805 */ /* 0x004fe4000001ff00 */
[----:B------:R-:W-:Y:S01]  /*0530*/  CS2R R2, SRZ ;  /* 0x0000000000027805 */ /* 0x000fe2000001ff00 */
[C---:B----4-:R-:W-:Y:S01]  /*0540*/  @!P0 IMAD.WIDE.U32 R4, R39.reuse, 0x8, R12 ;  /* 0x0000000827048825 */ /* 0x050fe200078e000c */
[----:B------:R-:W-:Y:S01]  /*0550*/  CS2R R12, SRZ ;  /* 0x00000000000c7805 */ /* 0x000fe2000001ff00 */
[----:B------:R1:W5:Y:S02]  /*0560*/  @!P2 LDG.E.64 R22, desc[UR6][R52.64] ;  /* 0x000000063416a981 */ /* 0x000364000c1e1b00 */
[----:B------:R-:W-:Y:S02]  /*0570*/  @!P3 IMAD.WIDE.U32 R40, R0, 0x8, R40 ;  /* 0x000000080028b825 */ /* 0x000fe400078e0028 */
[----:B------:R1:W5:Y:S02]  /*0580*/  @!P1 LDG.E.64 R18, desc[UR6][R42.64] ;  /* 0x000000062a129981 */ /* 0x000364000c1e1b00 */
[----:B---3--:R-:W-:-:S02]  /*0590*/  @!P0 IMAD.WIDE.U32 R10, R39, 0x8, R10 ;  /* 0x00000008270a8825 */ /* 0x008fc400078e000a */
        /* <DEDUP_REMOVED lines=12> */
[----:B-1----:R-:W-:-:S06]  /*0660*/  IMAD.MOV.U32 R11, RZ, RZ, RZ ;  /* 0x000000ffff0b7224 */ /* 0x002fcc00078e00ff */
        /* <DEDUP_REMOVED lines=16> */
.L_x_18500:
[----:B------:R-:W-:Y:S01]  /*0770*/  IMAD.MOV.U32 R0, RZ, RZ, R2 ;  /* 0x000000ffff007224 */ /* 0x000fe200078e0002 */
[----:B------:R-:W-:Y:S02]  /*0780*/  MOV R2, R12 ;  /* 0x0000000c00027202 */ /* 0x000fe40000000f00 */
[----:B-1----:R-:W-:-:S07]  /*0790*/  MOV R4, 0x7b0 ;  /* 0x000007b000047802 */ /* 0x002fce0000000f00 */
[----:B------:R-:W-:Y:S05]  /*07a0*/  CALL.REL.NOINC `($__internal_5_$__cuda_sm20_rem_s64) ;  /* 0x0000002400807944 */ /* 0x000fea0003c00000 */
[----:B------:R-:W-:Y:S02]  /*07b0*/  IMAD.MOV.U32 R10, RZ, RZ, R0 ;  /* 0x000000ffff0a7224 */ /* 0x000fe400078e0000 */
[----:B------:R-:W-:-:S07]  /*07c0*/  IMAD.MOV.U32 R11, RZ, RZ, R5 ;  /* 0x000000ffff0b7224 */ /* 0x000fce00078e0005 */
.L_x_18499:
[----:B------:R-:W-:Y:S05]  /*07d0*/  BSYNC.RECONVERGENT B0 ;  /* 0x0000000000007941 */ /* 0x000fea0003800200 */
.L_x_18498:
[----:B------:R-:W0:Y:S01]  /*07e0*/  S2R R0, SR_TID.X ;  /* 0x0000000000007919 */ /* 0x000e220000002100 */
[----:B------:R-:W2:Y:S01]  /*07f0*/  S2UR UR4, SR_CTAID.X ;  /* 0x00000000000479c3 */ /* 0x000ea20000002500 */
[----:B------:R-:W2:Y:S01]  /*0800*/  LDCU UR5, c[0x0][0x380] ;  /* 0x00007000ff0577ac */ /* 0x000ea20008000800 */
[----:B------:R-:W-:Y:S01]  /*0810*/  BSSY.RECONVERGENT B0, `(.L_x_18501) ;  /* 0x0000024000007945 */ /* 0x000fe20003800200 */
[----:B--2---:R-:W-:Y:S01]  /*0820*/  UIMAD UR4, UR4, -0x400, UR5 ;  /* 0xfffffc00040478a4 */ /* 0x004fe2000f8e0205 */
        /* <DEDUP_REMOVED lines=26> */
.L_x_18503:
[----:B------:R-:W-:Y:S01]  /*09d0*/  MOV R0, R36 ;  /* 0x0000002400007202 */ /* 0x000fe20000000f00 */
[----:B------:R-:W-:Y:S01]  /*09e0*/  IMAD.MOV.U32 R3, RZ, RZ, R37 ;  /* 0x000000ffff037224 */ /* 0x000fe200078e0025 */
[----:B------:R-:W-:Y:S01]  /*09f0*/  MOV R13, R7 ;  /* 0x00000007000d7202 */ /* 0x000fe20000000f00 */
[----:B------:R-:W-:Y:S01]  /*0a00*/  IMAD.MOV.U32 R2, RZ, RZ, R6 ;  /* 0x000000ffff027224 */ /* 0x000fe200078e0006 */
[----:B-1----:R-:W-:-:S07]  /*0a10*/  MOV R4, 0xa30 ;  /* 0x00000a3000047802 */ /* 0x002fce0000000f00 */
[----:B------:R-:W-:Y:S05]  /*0a20*/  CALL.REL.NOINC `($__internal_5_$__cuda_sm20_rem_s64) ;  /* 0x0000002000e07944 */ /* 0x000fea0003c00000 */
[----:B------:R-:W-:Y:S02]  /*0a30*/  IMAD.MOV.U32 R6, RZ, RZ, R0 ;  /* 0x000000ffff067224 */ /* 0x000fe400078e0000 */
[----:B------:R-:W-:-:S07]  /*0a40*/  IMAD.MOV.U32 R7, RZ, RZ, R5 ;  /* 0x000000ffff077224 */ /* 0x000fce00078e0005 */
.L_x_18502:
[----:B------:R-:W-:Y:S05]  /*0a50*/  BSYNC.RECONVERGENT B0 ;  /* 0x0000000000007941 */ /* 0x000fea0003800200 */
.L_x_18501:
        /* <DEDUP_REMOVED lines=31> */
.L_x_18506:
        /* <DEDUP_REMOVED lines=8> */
.L_x_18505:
[----:B------:R-:W-:Y:S05]  /*0cd0*/  BSYNC.RECONVERGENT B0 ;  /* 0x0000000000007941 */ /* 0x000fea0003800200 */
.L_x_18504:
        /* <DEDUP_REMOVED lines=30> */
.L_x_18509:
[----:B------:R-:W-:Y:S01]  /*0ec0*/  IMAD.MOV.U32 R0, RZ, RZ, R30 ;  /* 0x000000ffff007224 */ /* 0x000fe200078e001e */
[----:B------:R-:W-:Y:S01]  /*0ed0*/  MOV R3, R31 ;  /* 0x0000001f00037202 */ /* 0x000fe20000000f00 */
[----:B------:R-:W-:Y:S01]  /*0ee0*/  IMAD.MOV.U32 R2, RZ, RZ, R8 ;  /* 0x000000ffff027224 */ /* 0x000fe200078e0008 */
[----:B-1----:R-:W-:Y:S01]  /*0ef0*/  MOV R4, 0xf20 ;  /* 0x00000f2000047802 */ /* 0x002fe20000000f00 */
[----:B------:R-:W-:-:S07]  /*0f00*/  IMAD.MOV.U32 R13, RZ, RZ, R9 ;  /* 0x000000ffff0d7224 */ /* 0x000fce00078e0009 */
[----:B------:R-:W-:Y:S05]  /*0f10*/  CALL.REL.NOINC `($__internal_5_$__cuda_sm20_rem_s64) ;  /* 0x0000001c00a47944 */ /* 0x000fea0003c00000 */
[----:B------:R-:W-:Y:S01]  /*0f20*/  MOV R30, R0 ;  /* 0x00000000001e7202 */ /* 0x000fe20000000f00 */
[----:B------:R-:W-:-:S07]  /*0f30*/  IMAD.MOV.U32 R31, RZ, RZ, R5 ;  /* 0x000000ffff1f7224 */ /* 0x000fce00078e0005 */
.L_x_18508:
[----:B------:R-:W-:Y:S05]  /*0f40*/  BSYNC.RECONVERGENT B0 ;  /* 0x0000000000007941 */ /* 0x000fea0003800200 */
.L_x_18507:
[----:B-----5:R-:W0:Y:S01]  /*0f50*/  S2R R8, SR_TID.X ;  /* 0x0000000000087919 */ /* 0x020e220000002100 */
[----:B------:R-:W2:Y:S01]  /*0f60*/  S2UR UR4, SR_CTAID.X ;  /* 0x00000000000479c3 */ /* 0x000ea20000002500 */
[----:B------:R-:W2:Y:S01]  /*0f70*/  LDCU UR5, c[0x0][0x380] ;  /* 0x00007000ff0577ac */ /* 0x000ea20008000800 */
[----:B------:R-:W-:Y:S01]  /*0f80*/  BSSY.RECONVERGENT B0, `(.L_x_18510) ;  /* 0x0000024000007945 */ /* 0x000fe20003800200 */
[----:B--2---:R-:W-:Y:S01]  /*0f90*/  UIMAD UR5, UR4, -0x400, UR5 ;  /* 0xfffffc00040578a4 */ /* 0x004fe2000f8e0205 */
        /* <DEDUP_REMOVED lines=26> */
.L_x_18512:
        /* <DEDUP_REMOVED lines=8> */
.L_x_18511:
[----:B------:R-:W-:Y:S05]  /*11c0*/  BSYNC.RECONVERGENT B0 ;  /* 0x0000000000007941 */ /* 0x000fea0003800200 */
.L_x_18510:
        /* <DEDUP_REMOVED lines=29> */
.L_x_18515:
        /* <DEDUP_REMOVED lines=8> */
.L_x_18514:
[----:B------:R-:W-:Y:S05]  /*1420*/  BSYNC.RECONVERGENT B0 ;  /* 0x0000000000007941 */ /* 0x000fea0003800200 */
.L_x_18513:
        /* <DEDUP_REMOVED lines=27> */
.L_x_18518:
        /* <DEDUP_REMOVED lines=8> */
.L_x_18517:
[----:B------:R-:W-:Y:S05]  /*1660*/  BSYNC.RECONVERGENT B0 ;  /* 0x0000000000007941 */ /* 0x000fea0003800200 */
.L_x_18516:
        /* <DEDUP_REMOVED lines=26> */
.L_x_18521:
[----:B------:R-:W-:Y:S01]  /*1810*/  IMAD.MOV.U32 R0, RZ, RZ, R16 ;  /* 0x000000ffff007224 */ /* 0x000fe200078e0010 */
[----:B------:R-:W-:Y:S01]  /*1820*/  MOV R2, R14 ;  /* 0x0000000e00027202 */ /* 0x000fe20000000f00 */
[----:B------:R-:W-:Y:S01]  /*1830*/  IMAD.MOV.U32 R3, RZ, RZ, R17 ;  /* 0x000000ffff037224 */ /* 0x000fe200078e0011 */
[----:B-1----:R-:W-:Y:S01]  /*1840*/  MOV R4, 0x1870 ;  /* 0x0000187000047802 */ /* 0x002fe20000000f00 */
[----:B------:R-:W-:-:S07]  /*1850*/  IMAD.MOV.U32 R13, RZ, RZ, R15 ;  /* 0x000000ffff0d7224 */ /* 0x000fce00078e000f */
[----:B------:R-:W-:Y:S05]  /*1860*/  CALL.REL.NOINC `($__internal_5_$__cuda_sm20_rem_s64) ;  /* 0x0000001400507944 */ /* 0x000fea0003c00000 */
[----:B------:R-:W-:-:S07]  /*1870*/  IMAD.MOV.U32 R4, RZ, RZ, R0 ;  /* 0x000000ffff047224 */ /* 0x000fce00078e0000 */
.L_x_18520:
[----:B------:R-:W-:Y:S05]  /*1880*/  BSYNC.RECONVERGENT B0 ;  /* 0x0000000000007941 */ /* 0x000fea0003800200 */
.L_x_18519:
[----:B------:R-:W0:Y:S01]  /*1890*/  S2R R3, SR_CTAID.X ;  /* 0x0000000000037919 */ /* 0x000e220000002500 */
[----:B------:R-:W-:Y:S01]  /*18a0*/  ISETP.GE.U32.AND P0, PT, R8, UR5, PT ;  /* 0x0000000508007c0c */ /* 0x000fe2000bf06070 */
[----:B------:R-:W-:Y:S04]  /*18b0*/  BSSY.RECONVERGENT B0, `(.L_x_18522) ;  /* 0x0000033000007945 */ /* 0x000fe80003800200 */
[----:B------:R-:W-:Y:S08]  /*18c0*/  BSSY.RELIABLE B1, `(.L_x_18523) ;  /* 0x000002b000017945 */ /* 0x000ff00003800100 */
[----:B------:R-:W-:Y:S05]  /*18d0*/  @P0 BRA `(.L_x_18524) ;  /* 0x0000000000300947 */ /* 0x000fea0003800000 */
[----:B------:R-:W2:Y:S01]  /*18e0*/  LDC.64 R12, c[0x0][0x388] ;  /* 0x0000e200ff0c7b82 */ /* 0x000ea20000000a00 */
[----:B0-----:R-:W-:Y:S01]  /*18f0*/  LEA R9, R3, R8, 0xa ;  /* 0x0000000803097211 */ /* 0x001fe200078e50ff */
[----:B------:R-:W-:-:S05]  /*1900*/  VIADD R8, R8, 0x80 ;  /* 0x0000008008087836 */ /* 0x000fca0000000000 */
[----:B------:R-:W-:Y:S01]  /*1910*/  ISETP.GE.U32.AND P0, PT, R8, UR5, PT ;  /* 0x0000000508007c0c */ /* 0x000fe2000bf06070 */
[----:B--2---:R-:W-:-:S05]  /*1920*/  IMAD.WIDE.U32 R12, R9, 0x8, R12 ;  /* 0x00000008090c7825 */ /* 0x004fca00078e000c */
[----:B------:R0:W-:Y:S07]  /*1930*/  STG.E.64 desc[UR6][R12.64], R10 ;  /* 0x0000000a0c007986 */ /* 0x0001ee000c101b06 */
[----:B------:R-:W-:Y:S05]  /*1940*/  @P0 BRA `(.L_x_18525) ;  /* 0x0000000000300947 */ /* 0x000fea0003800000 */
[----:B01----:R-:W0:Y:S01]  /*1950*/  LDC.64 R10, c[0x0][0x388] ;  /* 0x0000e200ff0a7b82 */ /* 0x003e220000000a00 */
[----:B------:R-:W-:Y:S01]  /*1960*/  IMAD R9, R3, 0x400, R8 ;  /* 0x0000040003097824 */ /* 0x000fe200078e0208 */
[----:B------:R-:W-:-:S03]  /*1970*/  IADD3 R8, PT, PT, R8, 0x80, RZ ;  /* 0x0000008008087810 */ /* 0x000fc60007ffe0ff */
[----:B0-----:R-:W-:-:S05]  /*1980*/  IMAD.WIDE.U32 R10, R9, 0x8, R10 ;  /* 0x00000008090a7825 */ /* 0x001fca00078e000a */
[----:B------:R2:W-:Y:S02]  /*1990*/  STG.E.64 desc[UR6][R10.64], R6 ;  /* 0x000000060a007986 */ /* 0x0005e4000c101b06 */
.L_x_18524:
[----:B------:R-:W-:-:S13]  /*19a0*/  ISETP.GE.U32.AND P0, PT, R8, UR5, PT ;  /* 0x0000000508007c0c */ /* 0x000fda000bf06070 */
[----:B------:R-:W-:Y:S05]  /*19b0*/  @P0 BRA `(.L_x_18526) ;  /* 0x0000000000300947 */ /* 0x000fea0003800000 */
[----:B--2---:R-:W2:Y:S01]  /*19c0*/  LDC.64 R6, c[0x0][0x388] ;  /* 0x0000e200ff067b82 */ /* 0x004ea20000000a00 */
[----:B0-----:R-:W-:Y:S02]  /*19d0*/  IMAD R9, R3, 0x400, R8 ;  /* 0x0000040003097824 */ /* 0x001fe400078e0208 */
[----:B------:R-:W-:Y:S02]  /*19e0*/  VIADD R8, R8, 0x80 ;  /* 0x0000008008087836 */ /* 0x000fe40000000000 */
[----:B--2---:R-:W-:-:S05]  /*19f0*/  IMAD.WIDE.U32 R6, R9, 0x8, R6 ;  /* 0x0000000809067825 */ /* 0x004fca00078e0006 */
[----:B------:R2:W-:Y:S02]  /*1a00*/  STG.E.64 desc[UR6][R6.64], R32 ;  /* 0x0000002006007986 */ /* 0x0005e4000c101b06 */
.L_x_18525:
[----:B------:R-:W-:-:S13]  /*1a10*/  ISETP.GE.U32.AND P0, PT, R8, UR5, PT ;  /* 0x0000000508007c0c */ /* 0x000fda000bf06070 */
[----:B------:R-:W-:Y:S05]  /*1a20*/  @P0 BRA `(.L_x_18527) ;  /* 0x0000000000300947 */ /* 0x000fea0003800000 */
[----:B--2---:R-:W2:Y:S01]  /*1a30*/  LDC.64 R6, c[0x0][0x388] ;  /* 0x0000e200ff067b82 */ /* 0x004ea20000000a00 */
[----:B------:R-:W-:Y:S01]  /*1a40*/  LEA R9, R3, R8, 0xa ;  /* 0x0000000803097211 */ /* 0x000fe200078e50ff */
[----:B------:R-:W-:-:S04]  /*1a50*/  VIADD R8, R8, 0x80 ;  /* 0x0000008008087836 */ /* 0x000fc80000000000 */
[----:B--2---:R-:W-:-:S05]  /*1a60*/  IMAD.WIDE.U32 R6, R9, 0x8, R6 ;  /* 0x0000000809067825 */ /* 0x004fca00078e0006 */
[----:B------:R3:W-:Y:S02]  /*1a70*/  STG.E.64 desc[UR6][R6.64], R30 ;  /* 0x0000001e06007986 */ /* 0x0007e4000c101b06 */
.L_x_18526:
[----:B------:R-:W-:-:S13]  /*1a80*/  ISETP.GE.U32.AND P0, PT, R8, UR5, PT ;  /* 0x0000000508007c0c */ /* 0x000fda000bf06070 */
[----:B------:R-:W-:Y:S05]  /*1a90*/  @P0 BRA `(.L_x_18528) ;  /* 0x0000000000340947 */ /* 0x000fea0003800000 */
[----:B--23--:R-:W2:Y:S01]  /*1aa0*/  LDC.64 R6, c[0x0][0x388] ;  /* 0x0000e200ff067b82 */ /* 0x00cea20000000a00 */
[----:B0-----:R-:W-:Y:S01]  /*1ab0*/  IMAD R9, R3, 0x400, R8 ;  /* 0x0000040003097824 */ /* 0x001fe200078e0208 */
[----:B------:R-:W-:-:S03]  /*1ac0*/  IADD3 R8, PT, PT, R8, 0x80, RZ ;  /* 0x0000008008087810 */ /* 0x000fc60007ffe0ff */
[----:B--2---:R-:W-:-:S05]  /*1ad0*/  IMAD.WIDE.U32 R6, R9, 0x8, R6 ;  /* 0x0000000809067825 */ /* 0x004fca00078e0006 */
[----:B------:R3:W-:Y:S02]  /*1ae0*/  STG.E.64 desc[UR6][R6.64], R26 ;  /* 0x0000001a06007986 */ /* 0x0007e4000c101b06 */
.L_x_18527:
[----:B------:R-:W-:-:S13]  /*1af0*/  ISETP.GE.U32.AND P0, PT, R8, UR5, PT ;  /* 0x0000000508007c0c */ /* 0x000fda000bf06070 */
[----:B------:R-:W-:Y:S05]  /*1b00*/  @P0 BREAK.RELIABLE B1 ;  /* 0x0000000000010942 */ /* 0x000fea0003800100 */
[----:B------:R-:W-:Y:S05]  /*1b10*/  @P0 BRA `(.L_x_18529) ;  /* 0x0000000000300947 */ /* 0x000fea0003800000 */
[----:B--23--:R-:W2:Y:S01]  /*1b20*/  LDC.64 R6, c[0x0][0x388] ;  /* 0x0000e200ff067b82 */ /* 0x00cea20000000a00 */
[----:B------:R-:W-:Y:S02]  /*1b30*/  IMAD R9, R3, 0x400, R8 ;  /* 0x0000040003097824 */ /* 0x000fe400078e0208 */
[----:B------:R-:W-:Y:S02]  /*1b40*/  VIADD R8, R8, 0x80 ;  /* 0x0000008008087836 */ /* 0x000fe40000000000 */
[----:B--2---:R-:W-:-:S05]  /*1b50*/  IMAD.WIDE.U32 R6, R9, 0x8, R6 ;  /* 0x0000000809067825 */ /* 0x004fca00078e0006 */
[----:B------:R4:W-:Y:S02]  /*1b60*/  STG.E.64 desc[UR6][R6.64], R22 ;  /* 0x0000001606007986 */ /* 0x0009e4000c101b06 */
.L_x_18528:
[----:B------:R-:W-:Y:S05]  /*1b70*/  BSYNC.RELIABLE B1 ;  /* 0x0000000000017941 */ /* 0x000fea0003800100 */
.L_x_18523:
[----:B------:R-:W-:-:S13]  /*1b80*/  ISETP.GE.U32.AND P0, PT, R8, UR5, PT ;  /* 0x0000000508007c0c */ /* 0x000fda000bf06070 */
[----:B--234-:R-:W2:Y:S01]  /*1b90*/  @!P0 LDC.64 R6, c[0x0][0x388] ;  /* 0x0000e200ff068b82 */ /* 0x01cea20000000a00 */
[----:B0-----:R-:W-:Y:S01]  /*1ba0*/  @!P0 LEA R9, R3, R8, 0xa ;  /* 0x0000000803098211 */ /* 0x001fe200078e50ff */
[----:B------:R-:W-:-:S04]  /*1bb0*/  @!P0 VIADD R8, R8, 0x80 ;  /* 0x0000008008088836 */ /* 0x000fc80000000000 */
[----:B--2---:R-:W-:-:S05]  /*1bc0*/  @!P0 IMAD.WIDE.U32 R6, R9, 0x8, R6 ;  /* 0x0000000809068825 */ /* 0x004fca00078e0006 */
[----:B------:R4:W-:Y:S02]  /*1bd0*/  @!P0 STG.E.64 desc[UR6][R6.64], R18 ;  /* 0x0000001206008986 */ /* 0x0009e4000c101b06 */
.L_x_18529:
[----:B------:R-:W-:Y:S05]  /*1be0*/  BSYNC.RECONVERGENT B0 ;  /* 0x0000000000007941 */ /* 0x000fea0003800200 */
.L_x_18522:
[----:B------:R-:W-:Y:S05]  /*1bf0*/  WARPSYNC.ALL ;  /* 0x0000000000007948 */ /* 0x000fea0003800000 */
[----:B------:R-:W-:-:S13]  /*1c00*/  ISETP.GE.U32.AND P0, PT, R8, UR5, PT ;  /* 0x0000000508007c0c */ /* 0x000fda000bf06070 */
[----:B------:R-:W-:Y:S05]  /*1c10*/  @P0 EXIT ;  /* 0x000000000000094d */ /* 0x000fea0003800000 */
[----:B--234-:R-:W2:Y:S01]  /*1c20*/  LDC.64 R6, c[0x0][0x388] ;  /* 0x0000e200ff067b82 */ /* 0x01cea20000000a00 */
[----:B------:R-:W-:-:S04]  /*1c30*/  IMAD R3, R3, 0x400, R8 ;  /* 0x0000040003037824 */ /* 0x000fc800078e0208 */
[----:B--2---:R-:W-:-:S05]  /*1c40*/  IMAD.WIDE.U32 R2, R3, 0x8, R6 ;  /* 0x0000000803027825 */ /* 0x004fca00078e0006 */
[----:B------:R-:W-:Y:S01]  /*1c50*/  STG.E.64 desc[UR6][R2.64], R4 ;  /* 0x0000000402007986 */ /* 0x000fe2000c101b06 */
[----:B------:R-:W-:Y:S05]  /*1c60*/  EXIT ;  /* 0x000000000000794d */ /* 0x000fea0003800000 */
.L_x_18497:
[----:B------:R-:W0:Y:S01]  /*1c70*/  S2R R37, SR_TID.X ;  /* 0x0000000000257919 */ /* 0x000e220000002100 */
[----:B------:R-:W1:Y:S01]  /*1c80*/  LDC.64 R2, c[0x0][0x390] ;  /* 0x0000e400ff027b82 */ /* 0x000e620000000a00 */
[----:B------:R-:W-:-:S07]  /*1c90*/  SHF.L.U32 R7, R12, 0xa, RZ ;  /* 0x0000000a0c077819 */ /* 0x000fce00000006ff */
[----:B------:R-:W2:Y:S01]  /*1ca0*/  LDC.64 R4, c[0x0][0x398] ;  /* 0x0000e600ff047b82 */ /* 0x000ea20000000a00 */
[----:B-1----:R-:W-:-:S04]  /*1cb0*/  IMAD.WIDE.U32 R2, R7, 0x8, R2 ;  /* 0x0000000807027825 */ /* 0x002fc800078e0002 */
[----:B0-----:R-:W-:-:S04]  /*1cc0*/  IMAD.WIDE.U32 R2, R37, 0x20, R2 ;  /* 0x0000002025027825 */ /* 0x001fc800078e0002 */
[----:B--2---:R-:W-:Y:S01]  /*1cd0*/  IMAD.WIDE.U32 R4, R7, 0x8, R4 ;  /* 0x0000000807047825 */ /* 0x004fe200078e0004 */
[----:B------:R0:W5:Y:S03]  /*1ce0*/  LDG.E.ENL2.256 R24, R20, desc[UR6][R2.64+0x1000] ;  /* 0xfe0080060214797e */ /* 0x0001660008121918 */
[----:B------:R-:W-:Y:S02]  /*1cf0*/  IMAD.WIDE.U32 R36, R37, 0x20, R4 ;  /* 0x0000002025247825 */ /* 0x000fe400078e0004 */
[----:B------:R-:W2:Y:S04]  /*1d00*/  LDG.E.ENL2.256 R8, R4, desc[UR6][R2.64] ;  /* 0xfe0000060204797e */ /* 0x000ea80008121908 */
[----:B------:R-:W2:Y:S04]  /*1d10*/  LDG.E.ENL2.256 R16, R12, desc[UR6][R36.64] ;  /* 0xfe000006240c797e */ /* 0x000ea80008121910 */
[----:B------:R0:W5:Y:S01]  /*1d20*/  LDG.E.ENL2.256 R32, R28, desc[UR6][R36.64+0x1000] ;  /* 0xfe008006241c797e */ /* 0x0001620008121920 */
        /* <DEDUP_REMOVED lines=23> */
.L_x_18531:
[----:B------:R-:W-:Y:S01]  /*1ea0*/  IMAD.MOV.U32 R0, RZ, RZ, R4 ;  /* 0x000000ffff007224 */ /* 0x000fe200078e0004 */
[----:B------:R-:W-:Y:S01]  /*1eb0*/  MOV R3, R5 ;  /* 0x0000000500037202 */ /* 0x000fe20000000f00 */
[----:B------:R-:W-:Y:S01]  /*1ec0*/  IMAD.MOV.U32 R2, RZ, RZ, R12 ;  /* 0x000000ffff027224 */ /* 0x000fe200078e000c */
[----:B------:R-:W-:-:S07]  /*1ed0*/  MOV R4, 0x1ef0 ;  /* 0x00001ef000047802 */ /* 0x000fce0000000f00 */
[----:B-----5:R-:W-:Y:S05]  /*1ee0*/  CALL.REL.NOINC `($__internal_5_$__cuda_sm20_rem_s64) ;  /* 0x0000000c00b07944 */ /* 0x020fea0003c00000 */
[----:B------:R-:W-:Y:S01]  /*1ef0*/  IMAD.MOV.U32 R36, RZ, RZ, R0 ;  /* 0x000000ffff247224 */ /* 0x000fe200078e0000 */
[----:B------:R-:W-:-:S07]  /*1f00*/  MOV R37, R5 ;  /* 0x0000000500257202 */ /* 0x000fce0000000f00 */
.L_x_18532:
[----:B------:R-:W-:Y:S05]  /*1f10*/  BSYNC.RECONVERGENT B0 ;  /* 0x0000000000007941 */ /* 0x000fea0003800200 */
.L_x_18530:
        /* <DEDUP_REMOVED lines=23> */
.L_x_18534:
[----:B------:R-:W-:Y:S01]  /*2090*/  IMAD.MOV.U32 R0, RZ, RZ, R6 ;  /* 0x000000ffff007224 */ /* 0x000fe200078e0006 */
[----:B------:R-:W-:Y:S01]  /*20a0*/  MOV R3, R7 ;  /* 0x0000000700037202 */ /* 0x000fe20000000f00 */
[----:B------:R-:W-:Y:S01]  /*20b0*/  IMAD.MOV.U32 R2, RZ, RZ, R14 ;  /* 0x000000ffff027224 */ /* 0x000fe200078e000e */
[----:B------:R-:W-:Y:S01]  /*20c0*/  MOV R4, 0x20f0 ;  /* 0x000020f000047802 */ /* 0x000fe20000000f00 */
[----:B------:R-:W-:-:S07]  /*20d0*/  IMAD.MOV.U32 R13, RZ, RZ, R15 ;  /* 0x000000ffff0d7224 */ /* 0x000fce00078e000f */
[----:B-----5:R-:W-:Y:S05]  /*20e0*/  CALL.REL.NOINC `($__internal_5_$__cuda_sm20_rem_s64) ;  /* 0x0000000c00307944 */ /* 0x020fea0003c00000 */
[----:B------:R-:W-:Y:S01]  /*20f0*/  MOV R38, R0 ;  /* 0x0000000000267202 */ /* 0x000fe20000000f00 */
[----:B------:R-:W-:-:S07]  /*2100*/  IMAD.MOV.U32 R39, RZ, RZ, R5 ;  /* 0x000000ffff277224 */ /* 0x000fce00078e0005 */
.L_x_18535:
[----:B------:R-:W-:Y:S05]  /*2110*/  BSYNC.RECONVERGENT B0 ;  /* 0x0000000000007941 */ /* 0x000fea0003800200 */
.L_x_18533:
        /* <DEDUP_REMOVED lines=23> */
.L_x_18537:
[----:B------:R-:W-:Y:S01]  /*2290*/  MOV R0, R8 ;  /* 0x0000000800007202 */ /* 0x000fe20000000f00 */
[----:B------:R-:W-:Y:S01]  /*22a0*/  IMAD.MOV.U32 R3, RZ, RZ, R9 ;  /* 0x000000ffff037224 */ /* 0x000fe200078e0009 */
[----:B------:R-:W-:Y:S01]  /*22b0*/  MOV R13, R17 ;  /* 0x00000011000d7202 */ /* 0x000fe20000000f00 */
[----:B------:R-:W-:Y:S01]  /*22c0*/  IMAD.MOV.U32 R2, RZ, RZ, R16 ;  /* 0x000000ffff027224 */ /* 0x000fe200078e0010 */
[----:B------:R-:W-:-:S07]  /*22d0*/  MOV R4, 0x22f0 ;  /* 0x000022f000047802 */ /* 0x000fce0000000f00 */
[----:B-----5:R-:W-:Y:S05]  /*22e0*/  CALL.REL.NOINC `($__internal_5_$__cuda_sm20_rem_s64) ;  /* 0x0000000800b07944 */ /* 0x020fea0003c00000 */
[----:B------:R-:W-:Y:S02]  /*22f0*/  IMAD.MOV.U32 R8, RZ, RZ, R0 ;  /* 0x000000ffff087224 */ /* 0x000fe400078e0000 */
[----:B------:R-:W-:-:S07]  /*2300*/  IMAD.MOV.U32 R9, RZ, RZ, R5 ;  /* 0x000000ffff097224 */ /* 0x000fce00078e0005 */
.L_x_18538:
[----:B------:R-:W-:Y:S05]  /*2310*/  BSYNC.RECONVERGENT B0 ;  /* 0x0000000000007941 */ /* 0x000fea0003800200 */
.L_x_18536:
        /* <DEDUP_REMOVED lines=23> */
.L_x_18540:
[----:B------:R-:W-:Y:S01]  /*2490*/  IMAD.MOV.U32 R0, RZ, RZ, R10 ;  /* 0x000000ffff007224 */ /* 0x000fe200078e000a */
[----:B------:R-:W-:Y:S01]  /*24a0*/  MOV R3, R11 ;  /* 0x0000000b00037202 */ /* 0x000fe20000000f00 */
[----:B------:R-:W-:Y:S01]  /*24b0*/  IMAD.MOV.U32 R2, RZ, RZ, R18 ;  /* 0x000000ffff027224 */ /* 0x000fe200078e0012 */
[----:B------:R-:W-:Y:S02]  /*24c0*/  MOV R13, R19 ;  /* 0x00000013000d7202 */ /* 0x000fe40000000f00 */
[----:B------:R-:W-:-:S07]  /*24d0*/  MOV R4, 0x24f0 ;  /* 0x000024f000047802 */ /* 0x000fce0000000f00 */
[----:B-----5:R-:W-:Y:S05]  /*24e0*/  CALL.REL.NOINC `($__internal_5_$__cuda_sm20_rem_s64) ;  /* 0x0000000800307944 */ /* 0x020fea0003c00000 */
[----:B------:R-:W-:Y:S01]  /*24f0*/  IMAD.MOV.U32 R10, RZ, RZ, R0 ;  /* 0x000000ffff0a7224 */ /* 0x000fe200078e0000 */
[----:B------:R-:W-:-:S07]  /*2500*/  MOV R11, R5 ;  /* 0x00000005000b7202 */ /* 0x000fce0000000f00 */
.L_x_18541:
[----:B------:R-:W-:Y:S05]  /*2510*/  BSYNC.RECONVERGENT B0 ;  /* 0x0000000000007941 */ /* 0x000fea0003800200 */
.L_x_18539:
        /* <DEDUP_REMOVED lines=23> */
.L_x_18543:
[----:B------:R-:W-:Y:S01]  /*2690*/  MOV R0, R20 ;  /* 0x0000001400007202 */ /* 0x000fe20000000f00 */
[----:B------:R-:W-:Y:S01]  /*26a0*/  IMAD.MOV.U32 R3, RZ, RZ, R21 ;  /* 0x000000ffff037224 */ /* 0x000fe200078e0015 */
[----:B------:R-:W-:Y:S01]  /*26b0*/  MOV R2, R28 ;  /* 0x0000001c00027202 */ /* 0x000fe20000000f00 */
[----:B------:R-:W-:Y:S01]  /*26c0*/  IMAD.MOV.U32 R13, RZ, RZ, R29 ;  /* 0x000000ffff0d7224 */ /* 0x000fe200078e001d */
[----:B------:R-:W-:-:S07]  /*26d0*/  MOV R4, 0x26f0 ;  /* 0x000026f000047802 */ /* 0x000fce0000000f00 */
[----:B------:R-:W-:Y:S05]  /*26e0*/  CALL.REL.NOINC `($__internal_5_$__cuda_sm20_rem_s64) ;  /* 0x0000000400b07944 */ /* 0x000fea0003c00000 */
[----:B------:R-:W-:Y:S01]  /*26f0*/  MOV R16, R0 ;  /* 0x0000000000107202 */ /* 0x000fe20000000f00 */
[----:B------:R-:W-:-:S07]  /*2700*/  IMAD.MOV.U32 R17, RZ, RZ, R5 ;  /* 0x000000ffff117224 */ /* 0x000fce00078e0005 */
.L_x_18544:
[----:B------:R-:W-:Y:S05]  /*2710*/  BSYNC.RECONVERGENT B0 ;  /* 0x0000000000007941 */ /* 0x000fea0003800200 */
.L_x_18542:
        /* <DEDUP_REMOVED lines=23> */
.L_x_18546:
[----:B------:R-:W-:Y:S01]  /*2890*/  IMAD.MOV.U32 R0, RZ, RZ, R22 ;  /* 0x000000ffff007224 */ /* 0x000fe200078e0016 */
[----:B------:R-:W-:Y:S01]  /*28a0*/  MOV R3, R23 ;  /* 0x0000001700037202 */ /* 0x000fe20000000f00 */
[----:B------:R-:W-:Y:S01]  /*28b0*/  IMAD.MOV.U32 R2, RZ, RZ, R30 ;  /* 0x000000ffff027224 */ /* 0x000fe200078e001e */
[----:B------:R-:W-:Y:S02]  /*28c0*/  MOV R13, R31 ;  /* 0x0000001f000d7202 */ /* 0x000fe40000000f00 */
[----:B------:R-:W-:-:S07]  /*28d0*/  MOV R4, 0x28f0 ;  /* 0x000028f000047802 */ /* 0x000fce0000000f00 */
[----:B------:R-:W-:Y:S05]  /*28e0*/  CALL.REL.NOINC `($__internal_5_$__cuda_sm20_rem_s64) ;  /* 0x0000000400307944 */ /* 0x000fea0003c00000 */
[----:B------:R-:W-:Y:S01]  /*28f0*/  IMAD.MOV.U32 R18, RZ, RZ, R0 ;  /* 0x000000ffff127224 */ /* 0x000fe200078e0000 */
[----:B------:R-:W-:-:S07]  /*2900*/  MOV R19, R5 ;  /* 0x0000000500137202 */ /* 0x000fce0000000f00 */
.L_x_18547:
[----:B------:R-:W-:Y:S05]  /*2910*/  BSYNC.RECONVERGENT B0 ;  /* 0x0000000000007941 */ /* 0x000fea0003800200 */
.L_x_18545:
        /* <DEDUP_REMOVED lines=23> */
.L_x_18549:
        /* <DEDUP_REMOVED lines=8> */
.L_x_18550:
[----:B------:R-:W-:Y:S05]  /*2b10*/  BSYNC.RECONVERGENT B0 ;  /* 0x0000000000007941 */ /* 0x000fea0003800200 */
.L_x_18548:
        /* <DEDUP_REMOVED lines=23> */
.L_x_18552:
        /* <DEDUP_REMOVED lines=8> */
.L_x_18553:
[----:B------:R-:W-:Y:S05]  /*2d10*/  BSYNC.RECONVERGENT B0 ;  /* 0x0000000000007941 */ /* 0x000fea0003800200 */
.L_x_18551:
[----:B------:R-:W0:Y:S01]  /*2d20*/  S2R R0, SR_CTAID.X ;  /* 0x0000000000007919 */ /* 0x000e220000002500 */
[----:B------:R-:W1:Y:S01]  /*2d30*/  LDC.64 R2, c[0x0][0x388] ;  /* 0x0000e200ff027b82 */ /* 0x000e620000000a00 */
[----:B------:R-:W2:Y:S01]  /*2d40*/  S2R R5, SR_TID.X ;  /* 0x0000000000057919 */ /* 0x000ea20000002100 */
[----:B0-----:R-:W-:-:S04]  /*2d50*/  IMAD.SHL.U32 R7, R0, 0x400, RZ ;  /* 0x0000040000077824 */ /* 0x001fc800078e00ff */
[----:B-1----:R-:W-:-:S04]  /*2d60*/  IMAD.WIDE.U32 R2, R7, 0x8, R2 ;  /* 0x0000000807027825 */ /* 0x002fc800078e0002 */
[----:B--2---:R-:W-:-:S05]  /*2d70*/  IMAD.WIDE.U32 R2, R5, 0x20, R2 ;  /* 0x0000002005027825 */ /* 0x004fca00078e0002 */
[----:B------:R-:W-:Y:S04]  /*2d80*/  STG.E.ENL2.256 desc[UR6][R2.64], R36, R8 ;  /* 0xf80000240208797f */ /* 0x000fe8000f121806 */
[----:B------:R-:W-:Y:S01]  /*2d90*/  STG.E.ENL2.256 desc[UR6][R2.64+0x1000], R16, R20 ;  /* 0xf80080100214797f */ /* 0x000fe2000f121806 */
[----:B------:R-:W-:Y:S05]  /*2da0*/  EXIT ;  /* 0x000000000000794d */ /* 0x000fea0003800000 */
        .weak           $__internal_5_$__cuda_sm20_rem_s64
        .type           $__internal_5_$__cuda_sm20_rem_s64,@function
        .size           $__internal_5_$__cuda_sm20_rem_s64,(.L_x_54657 - $__internal_5_$__cuda_sm20_rem_s64)
$__internal_5_$__cuda_sm20_rem_s64:
        /* <DEDUP_REMOVED lines=77> */
[----:B------:R-:W-:Y:S06]  /*3280*/  RET.REL.NODEC R2 `(_ZN2at6native29vectorized_elementwise_kernelILi4ENS0_13BinaryFunctorIlllZZZNS0_16fmod_kernel_cudaERNS_18TensorIteratorBaseEENKUlvE_clEvENKUlvE2_clEvEUlllE_EESt5arrayIPcLm3EEEEviT0_T1_) ;  /* 0xffffffcc025c7950 */ /* 0x000fec0003c3ffff */
.L_x_18554:
        /* <DEDUP_REMOVED lines=15> */
.L_x_54657:


//--------------------- .text._ZN2at6native29vectorized_elementwise_kernelILi8ENS0_13BinaryFunctorIlllZZZNS0_16fmod_kernel_cudaERNS_18TensorIteratorBaseEENKUlvE_clEvENKUlvE2_clEvEUlllE_EESt5arrayIPcLm3EEEEviT0_T1_ --------------------------
	.section	.text._ZN2at6native29vectorized_elementwise_kernelILi8ENS0_13BinaryFunctorIlllZZZNS0_16fmod_kernel_cudaERNS_18TensorIteratorBaseEENKUlvE_clEvENKUlvE2_clEvEUlllE_EESt5arrayIPcLm3EEEEviT0_T1_,"ax",@progbits
	.align	128
        .global         _ZN2at6native29vectorized_elementwise_kernelILi8ENS0_13BinaryFunctorIlllZZZNS0_16fmod_kernel_cudaERNS_18TensorIteratorBaseEENKUlvE_clEvENKUlvE2_clEvEUlllE_EESt5arrayIPcLm3EEEEviT0_T1_
        .type           _ZN2at6native29vectorized_elementwise_kernelILi8ENS0_13BinaryFunctorIlllZZZNS0_16fmod_kernel_cudaERNS_18TensorIteratorBaseEENKUlvE_clEvENKUlvE2_clEvEUlllE_EESt5arrayIPcLm3EEEEviT0_T1_,@function
        .size           _ZN2at6native29vectorized_elementwise_kernelILi8ENS0_13BinaryFunctorIlllZZZNS0_16fmod_kernel_cudaERNS_18TensorIteratorBaseEENKUlvE_clEvENKUlvE2_clEvEUlllE_EESt5arrayIPcLm3EEEEviT0_T1_,(.L_x_54658 - _ZN2at6native29vectorized_elementwise_kernelILi8ENS0_13BinaryFunctorIlllZZZNS0_16fmod_kernel_cudaERNS_18TensorIteratorBaseEENKUlvE_clEvENKUlvE2_clEvEUlllE_EESt5arrayIPcLm3EEEEviT0_T1_)
        .other          _ZN2at6native29vectorized_elementwise_kernelILi8ENS0_13BinaryFunctorIlllZZZNS0_16fmod_kernel_cudaERNS_18TensorIteratorBaseEENKUlvE_clEvENKUlvE2_clEvEUlllE_EESt5arrayIPcLm3EEEEviT0_T1_,@"STO_CUDA_ENTRY STV_DEFAULT"
_ZN2at6native29vectorized_elementwise_kernelILi8ENS0_13BinaryFunctorIlllZZZNS0_16fmod_kernel_cudaERNS_18TensorIteratorBaseEENKUlvE_clEvENKUlvE2_clEvEUlllE_EESt5arrayIPcLm3EEEEviT0_T1_:
.text._ZN2at6native29vectorized_elementwise_kernelILi8ENS0_13BinaryFunctorIlllZZZNS0_16fmod_kernel_cudaERNS_18TensorIteratorBaseEENKUlvE_clEvENKUlvE2_clEvEUlllE_EESt5arrayIPcLm3EEEEviT0_T1_:
        /* <DEDUP_REMOVED lines=119> */
.L_x_18558:
[----:B------:R-:W-:Y:S01]  /*0770*/  IMAD.MOV.U32 R0, RZ, RZ, R2 ;  /* 0x000000ffff007224 */ /* 0x000fe200078e0002 */
[----:B------:R-:W-:Y:S02]  /*0780*/  MOV R2, R12 ;  /* 0x0000000c00027202 */ /* 0x000fe40000000f00 */
[----:B-1----:R-:W-:-:S07]  /*0790*/  MOV R4, 0x7b0 ;  /* 0x000007b000047802 */ /* 0x002fce0000000f00 */
[----:B------:R-:W-:Y:S05]  /*07a0*/  CALL.REL.NOINC `($__internal_6_$__cuda_sm20_rem_s64) ;  /* 0x0000002400807944 */ /* 0x000fea0003c00000 */
[----:B------:R-:W-:Y:S02]  /*07b0*/  IMAD.MOV.U32 R10, RZ, RZ, R0 ;  /* 0x000000ffff0a7224 */ /* 0x000fe400078e0000 */
[----:B------:R-:W-:-:S07]  /*07c0*/  IMAD.MOV.U32 R11, RZ, RZ, R5 ;  /* 0x000000ffff0b7224 */ /* 0x000fce00078e0005 */
.L_x_18557:
[----:B------:R-:W-:Y:S05]  /*07d0*/  BSYNC.RECONVERGENT B0 ;  /* 0x0000000000007941 */ /* 0x000fea0003800200 */
.L_x_18556:
        /* <DEDUP_REMOVED lines=31> */
.L_x_18561:
[----:B------:R-:W-:Y:S01]  /*09d0*/  MOV R0, R36 ;  /* 0x0000002400007202 */ /* 0x000fe20000000f00 */
[----:B------:R-:W-:Y:S01]  /*09e0*/  IMAD.MOV.U32 R3, RZ, RZ, R37 ;  /* 0x000000ffff037224 */ /* 0x000fe200078e0025 */
[----:B------:R-:W-:Y:S01]  /*09f0*/  MOV R13, R7 ;  /* 0x00000007000d7202 */ /* 0x000fe20000000f00 */
[----:B------:R-:W-:Y:S01]  /*0a00*/  IMAD.MOV.U32 R2, RZ, RZ, R6 ;  /* 0x000000ffff027224 */ /* 0x000fe200078e0006 */
[----:B-1----:R-:W-:-:S07]  /*0a10*/  MOV R4, 0xa30 ;  /* 0x00000a3000047802 */ /* 0x002fce0000000f00 */
[----:B------:R-:W-:Y:S05]  /*0a20*/  CALL.REL.NOINC `($__internal_6_$__cuda_sm20_rem_s64) ;  /* 0x0000002000e07944 */ /* 0x000fea0003c00000 */
[----:B------:R-:W-:Y:S02]  /*0a30*/  IMAD.MOV.U32 R6, RZ, RZ, R0 ;  /* 0x000000ffff067224 */ /* 0x000fe400078e0000 */
[----:B------:R-:W-:-:S07]  /*0a40*/  IMAD.MOV.U32 R7, RZ, RZ, R5 ;  /* 0x000000ffff077224 */ /* 0x000fce00078e0005 */
.L_x_18560:
[----:B------:R-:W-:Y:S05]  /*0a50*/  BSYNC.RECONVERGENT B0 ;  /* 0x0000000000007941 */ /* 0x000fea0003800200 */
.L_x_18559:
        /* <DEDUP_REMOVED lines=31> */
.L_x_18564:
        /* <DEDUP_REMOVED lines=8> */
.L_x_18563:
[----:B------:R-:W-:Y:S05]  /*0cd0*/  BSYNC.RECONVERGENT B0 ;  /* 0x0000000000007941 */ /* 0x000fea0003800200 */
.L_x_18562:
        /* <DEDUP_REMOVED lines=30> */
.L_x_18567:
[----:B------:R-:W-:Y:S01]  /*0ec0*/  IMAD.MOV.U32 R0, RZ, RZ, R30 ;  /* 0x000000ffff007224 */ /* 0x000fe200078e001e */
[----:B------:R-:W-:Y:S01]  /*0ed0*/  MOV R3, R31 ;  /* 0x0000001f00037202 */ /* 0x000fe20000000f00 */
[----:B------:R-:W-:Y:S01]  /*0ee0*/  IMAD.MOV.U32 R2, RZ, RZ, R8 ;  /* 0x000000ffff027224 */ /* 0x000fe200078e0008 */
[----:B-1----:R-:W-:Y:S01]  /*0ef0*/  MOV R4, 0xf20 ;  /* 0x00000f2000047802 */ /* 0x002fe20000000f00 */
[----:B------:R-:W-:-:S07]  /*0f00*/  IMAD.MOV.U32 R13, RZ, RZ, R9 ;  /* 0x000000ffff0d7224 */ /* 0x000fce00078e0009 */
[----:B------:R-:W-:Y:S05]  /*0f10*/  CALL.REL.NOINC `($__internal_6_$__cuda_sm20_rem_s64) ;  /* 0x0000001c00a47944 */ /* 0x000fea0003c00000 */
[----:B------:R-:W-:Y:S01]  /*0f20*/  MOV R30, R0 ;  /* 0x00000000001e7202 */ /* 0x000fe20000000f00 */
[----:B------:R-:W-:-:S07]  /*0f30*/  IMAD.MOV.U32 R31, RZ, RZ, R5 ;  /* 0x000000ffff1f7224 */ /* 0x000fce00078e0005 */
.L_x_18566:
[----:B------:R-:W-:Y:S05]  /*0f40*/  BSYNC.RECONVERGENT B0 ;  /* 0x0000000000007941 */ /* 0x000fea0003800200 */
.L_x_18565:
        /* <DEDUP_REMOVED lines=31> */
.L_x_18570:
        /* <DEDUP_REMOVED lines=8> */
.L_x_18569:
[----:B------:R-:W-:Y:S05]  /*11c0*/  BSYNC.RECONVERGENT B0 ;  /* 0x0000000000007941 */ /* 0x000fea0003800200 */
.L_x_18568:
        /* <DEDUP_REMOVED lines=29> */
.L_x_18573:
        /* <DEDUP_REMOVED lines=8> */
.L_x_18572:
[----:B------:R-:W-:Y:S05]  /*1420*/  BSYNC.RECONVERGENT B0 ;  /* 0x0000000000007941 */ /* 0x000fea0003800200 */
.L_x_18571:
        /* <DEDUP_REMOVED lines=27> */
.L_x_18576:
        /* <DEDUP_REMOVED lines=8> */
.L_x_18575:
[----:B------:R-:W-:Y:S05]  /*1660*/  BSYNC.RECONVERGENT B0 ;  /* 0x0000000000007941 */ /* 0x000fea0003800200 */
.L_x_18574:
        /* <DEDUP_REMOVED lines=26> */
.L_x_18579:
[----:B------:R-:W-:Y:S01]  /*1810*/  IMAD.MOV.U32 R0, RZ, RZ, R16 ;  /* 0x000000ffff007224 */ /* 0x000fe200078e0010 */
[----:B------:R-:W-:Y:S01]  /*1820*/  MOV R2, R14 ;  /* 0x0000000e00027202 */ /* 0x000fe20000000f00 */
[----:B------:R-:W-:Y:S01]  /*1830*/  IMAD.MOV.U32 R3, RZ, RZ, R17 ;  /* 0x000000ffff037224 */ /* 0x000fe200078e0011 */
[----:B-1----:R-:W-:Y:S01]  /*1840*/  MOV R4, 0x1870 ;  /* 0x0000187000047802 */ /* 0x002fe20000000f00 */
[----:B------:R-:W-:-:S07]  /*1850*/  IMAD.MOV.U32 R13, RZ, RZ, R15 ;  /* 0x000000ffff0d7224 */ /* 0x000fce00078e000f */
[----:B------:R-:W-:Y:S05]  /*1860*/  CALL.REL.NOINC `($__internal_6_$__cuda_sm20_rem_s64) ;  /* 0x0000001400507944 */ /* 0x000fea0003c00000 */
[----:B------:R-:W-:-:S07]  /*1870*/  IMAD.MOV.U32 R4, RZ, RZ, R0 ;  /* 0x000000ffff047224 */ /* 0x000fce00078e0000 */
.L_x_18578:
[----:B------:R-:W-:Y:S05]  /*1880*/  BSYNC.RECONVERGENT B0 ;  /* 0x0000000000007941 */ /* 0x000fea0003800200 */
.L_x_18577:
        /* <DEDUP_REMOVED lines=17> */
.L_x_18582:
[----:B------:R-:W-:-:S13]  /*19a0*/  ISETP.GE.U32.AND P0, PT, R8, UR5, PT ;  /* 0x0000000508007c0c */ /* 0x000fda000bf06070 */
[----:B------:R-:W-:Y:S05]  /*19b0*/  @P0 BRA `(.L_x_18584) ;  /* 0x0000000000300947 */ /* 0x000fea0003800000 */
[----:B--2---:R-:W2:Y:S01]  /*19c0*/  LDC.64 R6, c[0x0][0x388] ;  /* 0x0000e200ff067b82 */ /* 0x004ea20000000a00 */
[----:B0-----:R-:W-:Y:S02]  /*19d0*/  IMAD R9, R3, 0x400, R8 ;  /* 0x0000040003097824 */ /* 0x001fe400078e0208 */
[----:B------:R-:W-:Y:S02]  /*19e0*/  VIADD R8, R8, 0x80 ;  /* 0x0000008008087836 */ /* 0x000fe40000000000 */
[----:B--2---:R-:W-:-:S05]  /*19f0*/  IMAD.WIDE.U32 R6, R9, 0x8, R6 ;  /* 0x0000000809067825 */ /* 0x004fca00078e0006 */
[----:B------:R2:W-:Y:S02]  /*1a00*/  STG.E.64 desc[UR6][R6.64], R32 ;  /* 0x0000002006007986 */ /* 0x0005e4000c101b06 */
.L_x_18583:
[----:B------:R-:W-:-:S13]  /*1a10*/  ISETP.GE.U32.AND P0, PT, R8, UR5, PT ;  /* 0x0000000508007c0c */ /* 0x000fda000bf06070 */
[----:B------:R-:W-:Y:S05]  /*1a20*/  @P0 BRA `(.L_x_18585) ;  /* 0x0000000000300947 */ /* 0x000fea0003800000 */
[----:B--2---:R-:W2:Y:S01]  /*1a30*/  LDC.64 R6, c[0x0][0x388] ;  /* 0x0000e200ff067b82 */ /* 0x004ea20000000a00 */
[----:B------:R-:W-:Y:S01]  /*1a40*/  LEA R9, R3, R8, 0xa ;  /* 0x0000000803097211 */ /* 0x000fe200078e50ff */
[----:B------:R-:W-:-:S04]  /*1a50*/  VIADD R8, R8, 0x80 ;  /* 0x0000008008087836 */ /* 0x000fc80000000000 */
[----:B--2---:R-:W-:-:S05]  /*1a60*/  IMAD.WIDE.U32 R6, R9, 0x8, R6 ;  /* 0x0000000809067825 */ /* 0x004fca00078e0006 */
[----:B------:R3:W-:Y:S02]  /*1a70*/  STG.E.64 desc[UR6][R6.64], R30 ;  /* 0x0000001e06007986 */ /* 0x0007e4000c101b06 */
.L_x_18584:
[----:B------:R-:W-:-:S13]  /*1a80*/  ISETP.GE.U32.AND P0, PT, R8, UR5, PT ;  /* 0x0000000508007c0c */ /* 0x000fda000bf06070 */
[----:B------:R-:W-:Y:S05]  /*1a90*/  @P0 BRA `(.L_x_18586) ;  /* 0x0000000000340947 */ /* 0x000fea0003800000 */
[----:B--23--:R-:W2:Y:S01]  /*1aa0*/  LDC.64 R6, c[0x0][0x388] ;  /* 0x0000e200ff067b82 */ /* 0x00cea20000000a00 */
[----:B0-----:R-:W-:Y:S01]  /*1ab0*/  IMAD R9, R3, 0x400, R8 ;  /* 0x0000040003097824 */ /* 0x001fe200078e0208 */
[----:B------:R-:W-:-:S03]  /*1ac0*/  IADD3 R8, PT, PT, R8, 0x80, RZ ;  /* 0x0000008008087810 */ /* 0x000fc60007ffe0ff */
[----:B--2---:R-:W-:-:S05]  /*1ad0*/  IMAD.WIDE.U32 R6, R9, 0x8, R6 ;  /* 0x0000000809067825 */ /* 0x004fca00078e0006 */
[----:B------:R3:W-:Y:S02]  /*1ae0*/  STG.E.64 desc[UR6][R6.64], R26 ;  /* 0x0000001a06007986 */ /* 0x0007e4000c101b06 */
.L_x_18585:
        /* <DEDUP_REMOVED lines=8> */
.L_x_18586:
[----:B------:R-:W-:Y:S05]  /*1b70*/  BSYNC.RELIABLE B1 ;  /* 0x0000000000017941 */ /* 0x000fea0003800100 */
.L_x_18581:
[----:B------:R-:W-:-:S13]  /*1b80*/  ISETP.GE.U32.AND P0, PT, R8, UR5, PT ;  /* 0x0000000508007c0c */ /* 0x000fda000bf06070 */
[----:B--234-:R-:W2:Y:S01]  /*1b90*/  @!P0 LDC.64 R6, c[0x0][0x388] ;  /* 0x0000e200ff068b82 */ /* 0x01cea20000000a00 */
[----:B0-----:R-:W-:Y:S01]  /*1ba0*/  @!P0 LEA R9, R3, R8, 0xa ;  /* 0x0000000803098211 */ /* 0x001fe200078e50ff */
[----:B------:R-:W-:-:S04]  /*1bb0*/  @!P0 VIADD R8, R8, 0x80 ;  /* 0x0000008008088836 */ /* 0x000fc80000000000 */
[----:B--2---:R-:W-:-:S05]  /*1bc0*/  @!P0 IMAD.WIDE.U32 R6, R9, 0x8, R6 ;  /* 0x0000000809068825 */ /* 0x004fca00078e0006 */
[----:B------:R4:W-:Y:S02]  /*1bd0*/  @!P0 STG.E.64 desc[UR6][R6.64], R18 ;  /* 0x0000001206008986 */ /* 0x0009e4000c101b06 */
.L_x_18587:
[----:B------:R-:W-:Y:S05]  /*1be0*/  BSYNC.RECONVERGENT B0 ;  /* 0x0000000000007941 */ /* 0x000fea0003800200 */
.L_x_18580:
        /* <DEDUP_REMOVED lines=8> */
.L_x_18555:
        /* <DEDUP_REMOVED lines=35> */
.L_x_18589:
[----:B------:R-:W-:Y:S01]  /*1ea0*/  IMAD.MOV.U32 R0, RZ, RZ, R4 ;  /* 0x000000ffff007224 */ /* 0x000fe200078e0004 */
[----:B------:R-:W-:Y:S01]  /*1eb0*/  MOV R3, R5 ;  /* 0x0000000500037202 */ /* 0x000fe20000000f00 */
[----:B------:R-:W-:Y:S01]  /*1ec0*/  IMAD.MOV.U32 R2, RZ, RZ, R12 ;  /* 0x000000ffff027224 */ /* 0x000fe200078e000c */
[----:B------:R-:W-:-:S07]  /*1ed0*/  MOV R4, 0x1ef0 ;  /* 0x00001ef000047802 */ /* 0x000fce0000000f00 */
[----:B-----5:R-:W-:Y:S05]  /*1ee0*/  CALL.REL.NOINC `($__internal_6_$__cuda_sm20_rem_s64) ;  /* 0x0000000c00b07944 */ /* 0x020fea0003c00000 */
[----:B------:R-:W-:Y:S01]  /*1ef0*/  IMAD.MOV.U32 R36, RZ, RZ, R0 ;  /* 0x000000ffff247224 */ /* 0x000fe200078e0000 */
[----:B------:R-:W-:-:S07]  /*1f00*/  MOV R37, R5 ;  /* 0x0000000500257202 */ /* 0x000fce0000000f00 */
.L_x_18590:
[----:B------:R-:W-:Y:S05]  /*1f10*/  BSYNC.RECONVERGENT B0 ;  /* 0x0000000000007941 */ /* 0x000fea0003800200 */
.L_x_18588:
        /* <DEDUP_REMOVED lines=23> */
.L_x_18592:
[----:B------:R-:W-:Y:S01]  /*2090*/  IMAD.MOV.U32 R0, RZ, RZ, R6 ;  /* 0x000000ffff007224 */ /* 0x000fe200078e0006 */
[----:B------:R-:W-:Y:S01]  /*20a0*/  MOV R3, R7 ;  /* 0x0000000700037202 */ /* 0x000fe20000000f00 */
[----:B------:R-:W-:Y:S01]  /*20b0*/  IMAD.MOV.U32 R2, RZ, RZ, R14 ;  /* 0x000000ffff027224 */ /* 0x000fe200078e000e */
[----:B------:R-:W-:Y:S01]  /*20c0*/  MOV R4, 0x20f0 ;  /* 0x000020f000047802 */ /* 0x000fe20000000f00 */
[----:B------:R-:W-:-:S07]  /*20d0*/  IMAD.MOV.U32 R13, RZ, RZ, R15 ;  /* 0x000000ffff0d7224 */ /* 0x000fce00078e000f */
[----:B-----5:R-:W-:Y:S05]  /*20e0*/  CALL.REL.NOINC `($__internal_6_$__cuda_sm20_rem_s64) ;  /* 0x0000000c00307944 */ /* 0x020fea0003c00000 */
[----:B------:R-:W-:Y:S01]  /*20f0*/  MOV R38, R0 ;  /* 0x0000000000267202 */ /* 0x000fe20000000f00 */
[----:B------:R-:W-:-:S07]  /*2100*/  IMAD.MOV.U32 R39, RZ, RZ, R5 ;  /* 0x000000ffff277224 */ /* 0x000fce00078e0005 */
.L_x_18593:
[----:B------:R-:W-:Y:S05]  /*2110*/  BSYNC.RECONVERGENT B0 ;  /* 0x0000000000007941 */ /* 0x000fea0003800200 */
.L_x_18591:
        /* <DEDUP_REMOVED lines=23> */
.L_x_18595:
[----:B------:R-:W-:Y:S01]  /*2290*/  MOV R0, R8 ;  /* 0x0000000800007202 */ /* 0x000fe20000000f00 */
[----:B------:R-:W-:Y:S01]  /*22a0*/  IMAD.MOV.U32 R3, RZ, RZ, R9 ;  /* 0x000000ffff037224 */ /* 0x000fe200078e0009 */
[----:B------:R-:W-:Y:S01]  /*22b0*/  MOV R13, R17 ;  /* 0x00000011000d7202 */ /* 0x000fe20000000f00 */
[----:B------:R-:W-:Y:S01]  /*22c0*/  IMAD.MOV.U32 R2, RZ, RZ, R16 ;  /* 0x000000ffff027224 */ /* 0x000fe200078e0010 */
[----:B------:R-:W-:-:S07]  /*22d0*/  MOV R4, 0x22f0 ;  /* 0x000022f000047802 */ /* 0x000fce0000000f00 */
[----:B-----5:R-:W-:Y:S05]  /*22e0*/  CALL.REL.NOINC `($__internal_6_$__cuda_sm20_rem_s64) ;  /* 0x0000000800b07944 */ /* 0x020fea0003c00000 */
[----:B------:R-:W-:Y:S02]  /*22f0*/  IMAD.MOV.U32 R8, RZ, RZ, R0 ;  /* 0x000000ffff087224 */ /* 0x000fe400078e0000 */
[----:B------:R-:W-:-:S07]  /*2300*/  IMAD.MOV.U32 R9, RZ, RZ, R5 ;  /* 0x000000ffff097224 */ /* 0x000fce00078e0005 */
.L_x_18596:
[----:B------:R-:W-:Y:S05]  /*2310*/  BSYNC.RECONVERGENT B0 ;  /* 0x0000000000007941 */ /* 0x000fea0003800200 */
.L_x_18594:
        /* <DEDUP_REMOVED lines=23> */
.L_x_18598:
[----:B------:R-:W-:Y:S01]  /*2490*/  IMAD.MOV.U32 R0, RZ, RZ, R10 ;  /* 0x000000ffff007224 */ /* 0x000fe200078e000a */
[----:B------:R-:W-:Y:S01]  /*24a0*/  MOV R3, R11 ;  /* 0x0000000b00037202 */ /* 0x000fe20000000f00 */
[----:B------:R-:W-:Y:S01]  /*24b0*/  IMAD.MOV.U32 R2, RZ, RZ, R18 ;  /* 0x000000ffff027224 */ /* 0x000fe200078e0012 */
[----:B------:R-:W-:Y:S02]  /*24c0*/  MOV R13, R19 ;  /* 0x00000013000d7202 */ /* 0x000fe40000000f00 */
[----:B------:R-:W-:-:S07]  /*24d0*/  MOV R4, 0x24f0 ;  /* 0x000024f000047802 */ /* 0x000fce0000000f00 */
[----:B-----5:R-:W-:Y:S05]  /*24e0*/  CALL.REL.NOINC `($__internal_6_$__cuda_sm20_rem_s64) ;  /* 0x0000000800307944 */ /* 0x020fea0003c00000 */
[----:B------:R-:W-:Y:S01]  /*24f0*/  IMAD.MOV.U32 R10, RZ, RZ, R0 ;  /* 0x000000ffff0a7224 */ /* 0x000fe200078e0000 */
[----:B------:R-:W-:-:S07]  /*2500*/  MOV R11, R5 ;  /* 0x00000005000b7202 */ /* 0x000fce0000000f00 */
.L_x_18599:
[----:B------:R-:W-:Y:S05]  /*2510*/  BSYNC.RECONVERGENT B0 ;  /* 0x0000000000007941 */ /* 0x000fea0003800200 */
.L_x_18597:
        /* <DEDUP_REMOVED lines=23> */
.L_x_18601:
[----:B------:R-:W-:Y:S01]  /*2690*/  MOV R0, R20 ;  /* 0x0000001400007202 */ /* 0x000fe20000000f00 */
[----:B------:R-:W-:Y:S01]  /*26a0*/  IMAD.MOV.U32 R3, RZ, RZ, R21 ;  /* 0x000000ffff037224 */ /* 0x000fe200078e0015 */
[----:B------:R-:W-:Y:S01]  /*26b0*/  MOV R2, R28 ;  /* 0x0000001c00027202 */ /* 0x000fe20000000f00 */
[----:B------:R-:W-:Y:S01]  /*26c0*/  IMAD.MOV.U32 R13, RZ, RZ, R29 ;  /* 0x000000ffff0d7224 */ /* 0x000fe200078e001d */
[----:B------:R-:W-:-:S07]  /*26d0*/  MOV R4, 0x26f0 ;  /* 0x000026f000047802 */ /* 0x000fce0000000f00 */
[----:B------:R-:W-:Y:S05]  /*26e0*/  CALL.REL.NOINC `($__internal_6_$__cuda_sm20_rem_s64) ;  /* 0x0000000400b07944 */ /* 0x000fea0003c00000 */
[----:B------:R-:W-:Y:S01]  /*26f0*/  MOV R16, R0 ;  /* 0x0000000000107202 */ /* 0x000fe20000000f00 */
[----:B------:R-:W-:-:S07]  /*2700*/  IMAD.MOV.U32 R17, RZ, RZ, R5 ;  /* 0x000000ffff117224 */ /* 0x000fce00078e0005 */
.L_x_18602:
[----:B------:R-:W-:Y:S05]  /*2710*/  BSYNC.RECONVERGENT B0 ;  /* 0x0000000000007941 */ /* 0x000fea0003800200 */
.L_x_18600:
        /* <DEDUP_REMOVED lines=23> */
.L_x_18604:
[----:B------:R-:W-:Y:S01]  /*2890*/  IMAD.MOV.U32 R0, RZ, RZ, R22 ;  /* 0x000000ffff007224 */ /* 0x000fe200078e0016 */
[----:B------:R-:W-:Y:S01]  /*28a0*/  MOV R3, R23 ;  /* 0x0000001700037202 */ /* 0x000fe20000000f00 */
[----:B------:R-:W-:Y:S01]  /*28b0*/  IMAD.MOV.U32 R2, RZ, RZ, R30 ;  /* 0x000000ffff027224 */ /* 0x000fe200078e001e */
[----:B------:R-:W-:Y:S02]  /*28c0*/  MOV R13, R31 ;  /* 0x0000001f000d7202 */ /* 0x000fe40000000f00 */
[----:B------:R-:W-:-:S07]  /*28d0*/  MOV R4, 0x28f0 ;  /* 0x000028f000047802 */ /* 0x000fce0000000f00 */
[----:B------:R-:W-:Y:S05]  /*28e0*/  CALL.REL.NOINC `($__internal_6_$__cuda_sm20_rem_s64) ;  /* 0x0000000400307944 */ /* 0x000fea0003c00000 */
[----:B------:R-:W-:Y:S01]  /*28f0*/  IMAD.MOV.U32 R18, RZ, RZ, R0 ;  /* 0x000000ffff127224 */ /* 0x000fe200078e0000 */
[----:B------:R-:W-:-:S07]  /*2900*/  MOV R19, R5 ;  /* 0x0000000500137202 */ /* 0x000fce0000000f00 */
.L_x_18605:
[----:B------:R-:W-:Y:S05]  /*2910*/  BSYNC.RECONVERGENT B0 ;  /* 0x0000000000007941 */ /* 0x000fea0003800200 */
.L_x_18603:
        /* <DEDUP_REMOVED lines=23> */
.L_x_18607:
        /* <DEDUP_REMOVED lines=8> */
.L_x_18608:
[----:B------:R-:W-:Y:S05]  /*2b10*/  BSYNC.RECONVERGENT B0 ;  /* 0x0000000000007941 */ /* 0x000fea0003800200 */
.L_x_18606:
        /* <DEDUP_REMOVED lines=23> */
.L_x_18610:
        /* <DEDUP_REMOVED lines=8> */
.L_x_18611:
[----:B------:R-:W-:Y:S05]  /*2d10*/  BSYNC.RECONVERGENT B0 ;  /* 0x0000000000007941 */ /* 0x000fea0003800200 */
.L_x_18609:
        /* <DEDUP_REMOVED lines=9> */
        .weak           $__internal_6_$__cuda_sm20_rem_s64
        .type           $__internal_6_$__cuda_sm20_rem_s64,@function
        .size           $__internal_6_$__cuda_sm20_rem_s64,(.L_x_54658 - $__internal_6_$__cuda_sm20_rem_s64)
$__internal_6_$__cuda_sm20_rem_s64:
        /* <DEDUP_REMOVED lines=77> */
[----:B------:R-:W-:Y:S06]  /*3280*/  RET.REL.NODEC R2 `(_ZN2at6native29vectorized_elementwise_kernelILi8ENS0_13BinaryFunctorIlllZZZNS0_16fmod_kernel_cudaERNS_18TensorIteratorBaseEENKUlvE_clEvENKUlvE2_clEvEUlllE_EESt5arrayIPcLm3EEEEviT0_T1_) ;  /* 0xffffffcc025c7950 */ /* 0x000fec0003c3ffff */
.L_x_18612:
        /* <DEDUP_REMOVED lines=15> */
.L_x_54658:


//--------------------- .text._ZN2at6native18elementwise_kernelILi128ELi4EZNS0_15gpu_kernel_implINS0_13BUnaryFunctorIlllZZZNS0_16fmod_kernel_cudaERNS_18TensorIteratorBaseEENKUlvE_clEvENKUlvE2_clEvEUlllE_EEEEvS5_RKT_EUliE_EEviT1_ --------------------------
	.section	.text._ZN2at6native18elementwise_kernelILi128ELi4EZNS0_15gpu_kernel_implINS0_13BUnaryFunctorIlllZZZNS0_16fmod_kernel_cudaERNS_18TensorIteratorBaseEENKUlvE_clEvENKUlvE2_clEvEUlllE_EEEEvS5_RKT_EUliE_EEviT1_,"ax",@progbits
	.align	128
        .global         _ZN2at6native18elementwise_kernelILi128ELi4EZNS0_15gpu_kernel_implINS0_13BUnaryFunctorIlllZZZNS0_16fmod_kernel_cudaERNS_18TensorIteratorBaseEENKUlvE_clEvENKUlvE2_clEvEUlllE_EEEEvS5_RKT_EUliE_EEviT1_
        .type           _ZN2at6native18elementwise_kernelILi128ELi4EZNS0_15gpu_kernel_implINS0_13BUnaryFunctorIlllZZZNS0_16fmod_kernel_cudaERNS_18TensorIteratorBaseEENKUlvE_clEvENKUlvE2_clEvEUlllE_EEEEvS5_RKT_EUliE_EEviT1_,@function
        .size           _ZN2at6native18elementwise_kernelILi128ELi4EZNS0_15gpu_kernel_implINS0_13BUnaryFunctorIlllZZZNS0_16fmod_kernel_cudaERNS_18TensorIteratorBaseEENKUlvE_clEvENKUlvE2_clEvEUlllE_EEEEvS5_RKT_EUliE_EEviT1_,(.L_x_54659 - _ZN2at6native18elementwise_kernelILi128ELi4EZNS0_15gpu_kernel_implINS0_13BUnaryFunctorIlllZZZNS0_16fmod_kernel_cudaERNS_18TensorIteratorBaseEENKUlvE_clEvENKUlvE2_clEvEUlllE_EEEEvS5_RKT_EUliE_EEviT1_)
        .other          _ZN2at6native18elementwise_kernelILi128ELi4EZNS0_15gpu_kernel_implINS0_13BUnaryFunctorIlllZZZNS0_16fmod_kernel_cudaERNS_18TensorIteratorBaseEENKUlvE_clEvENKUlvE2_clEvEUlllE_EEEEvS5_RKT_EUliE_EEviT1_,@"STO_CUDA_ENTRY STV_DEFAULT"
_ZN2at6native18elementwise_kernelILi128ELi4EZNS0_15gpu_kernel_implINS0_13BUnaryFunctorIlllZZZNS0_16fmod_kernel_cudaERNS_18TensorIteratorBaseEENKUlvE_clEvENKUlvE2_clEvEUlllE_EEEEvS5_RKT_EUliE_EEviT1_:
.text._ZN2at6native18elementwise_kernelILi128ELi4EZNS0_15gpu_kernel_implINS0_13BUnaryFunctorIlllZZZNS0_16fmod_kernel_cudaERNS_18TensorIteratorBaseEENKUlvE_clEvENKUlvE2_clEvEUlllE_EEEEvS5_RKT_EUliE_EEviT1_:
        /* <DEDUP_REMOVED lines=10> */
[----:B------:R-:W3:Y:S01]  /*00a0*/  LDCU.64 UR40, c[0x0][0x598] ;  /* 0x0000b300ff2877ac */ /* 0x000ee20008000a00 */
        /* <DEDUP_REMOVED lines=309> */
.L_x_18615:
        /* <DEDUP_REMOVED lines=17> */
.L_x_18619:
[----:B------:R0:W5:Y:S01]  /*1510*/  LDG.E.U8 R2, desc[UR36][R4.64] ;  /* 0x0000002404027981 */ /* 0x000162000c1e1100 */
[----:B------:R-:W-:Y:S01]  /*1520*/  MOV R3, RZ ;  /* 0x000000ff00037202 */ /* 0x000fe20000000f00 */
[----:B------:R-:W-:Y:S06]  /*1530*/  BRA `(.L_x_18621) ;  /* 0x0000000c00407947 */ /* 0x000fec0003800000 */
.L_x_18618:
        /* <DEDUP_REMOVED lines=8> */
.L_x_18623:
[----:B------:R-:W2:Y:S02]  /*15c0*/  LDG.E R2, desc[UR36][R4.64] ;  /* 0x0000002404027981 */ /* 0x000ea4000c1e1900 */
[----:B--2---:R-:W-:Y:S01]  /*15d0*/  SHF.R.S32.HI R3, RZ, 0x1f, R2 ;  /* 0x0000001fff037819 */ /* 0x004fe20000011402 */
[----:B------:R-:W-:Y:S06]  /*15e0*/  BRA `(.L_x_18621) ;  /* 0x0000000c00147947 */ /* 0x000fec0003800000 */
.L_x_18622:
[----:B------:R-:W2:Y:S02]  /*15f0*/  LDG.E.S16 R2, desc[UR36][R4.64] ;  /* 0x0000002404027981 */ /* 0x000ea4000c1e1700 */
[----:B--2---:R-:W-:Y:S01]  /*1600*/  SHF.R.S32.HI R3, RZ, 0x1f, R2 ;  /* 0x0000001fff037819 */ /* 0x004fe20000011402 */
[----:B------:R-:W-:Y:S06]  /*1610*/  BRA `(.L_x_18621) ;  /* 0x0000000c00087947 */ /* 0x000fec0003800000 */
.L_x_18617:
[----:B------:R-:W-:-:S09]  /*1620*/  UISETP.GT.AND UP0, UPT, UR4, 0x6, UPT ;  /* 0x000000060400788c */ /* 0x000fd2000bf04270 */
[----:B------:R-:W-:Y:S05]  /*1630*/  BRA.U UP0, `(.L_x_18624) ;  /* 0x00000001002c7547 */ /* 0x000fea000b800000 */
[----:B------:R-:W-:-:S09]  /*1640*/  UISETP.NE.AND UP0, UPT, UR4, 0x5, UPT ;  /* 0x000000050400788c */ /* 0x000fd2000bf05270 */
[----:B------:R-:W-:Y:S05]  /*1650*/  BRA.U !UP0, `(.L_x_18625) ;  /* 0x0000000108147547 */ /* 0x000fea000b800000 */
[----:B------:R-:W-:-:S09]  /*1660*/  UISETP.NE.AND UP0, UPT, UR4, 0x6, UPT ;  /* 0x000000060400788c */ /* 0x000fd2000bf05270 */
[----:B------:R-:W-:Y:S05]  /*1670*/  BRA.U UP0, `(.L_x_18620) ;  /* 0x00000009006c7547 */ /* 0x000fea000b800000 */
[----:B------:R-:W2:Y:S02]  /*1680*/  LDG.E R2, desc[UR36][R4.64] ;  /* 0x0000002404027981 */ /* 0x000ea4000c1e1900 */
[----:B--2---:R-:W0:Y:S01]  /*1690*/  F2I.S64.TRUNC R2, R2 ;  /* 0x0000000200027311 */ /* 0x004e22000020d900 */
[----:B------:R-:W-:Y:S05]  /*16a0*/  BRA `(.L_x_18621) ;  /* 0x0000000800e47947 */ /* 0x000fea0003800000 */
.L_x_18625:
[----:B------:R-:W2:Y:S02]  /*16b0*/  LDG.E.U16 R4, desc[UR36][R4.64] ;  /* 0x0000002404047981 */ /* 0x000ea4000c1e1500 */
[----:B--2---:R-:W-:-:S06]  /*16c0*/  HADD2.F32 R2, -RZ, R4.H0_H0 ;  /* 0x20000004ff027230 */ /* 0x004fcc0000004100 */
[----:B------:R-:W0:Y:S01]  /*16d0*/  F2I.S64.TRUNC R2, R2 ;  /* 0x0000000200027311 */ /* 0x000e22000020d900 */
[----:B------:R-:W-:Y:S05]  /*16e0*/  BRA `(.L_x_18621) ;  /* 0x0000000800d47947 */ /* 0x000fea0003800000 */
.L_x_18624:
[----:B------:R-:W-:-:S09]  /*16f0*/  UISETP.NE.AND UP0, UPT, UR4, 0x7, UPT ;  /* 0x000000070400788c */ /* 0x000fd2000bf05270 */
[----:B------:R-:W-:Y:S05]  /*1700*/  BRA.U !UP0, `(.L_x_18626) ;  /* 0x00000001082c7547 */ /* 0x000fea000b800000 */
[----:B------:R-:W-:-:S09]  /*1710*/  UISETP.NE.AND UP0, UPT, UR4, 0x8, UPT ;  /* 0x000000080400788c */ /* 0x000fd2000bf05270 */
[----:B------:R-:W-:Y:S05]  /*1720*/  BRA.U !UP0, `(.L_x_18627) ;  /* 0x0000000108147547 */ /* 0x000fea000b800000 */
[----:B------:R-:W-:-:S09]  /*1730*/  UISETP.NE.AND UP0, UPT, UR4, 0x9, UPT ;  /* 0x000000090400788c */ /* 0x000fd2000bf05270 */
[----:B------:R-:W-:Y:S05]  /*1740*/  BRA.U UP0, `(.L_x_18620) ;  /* 0x0000000900387547 */ /* 0x000fea000b800000 */
[----:B------:R-:W2:Y:S02]  /*1750*/  LDG.E R2, desc[UR36][R4.64] ;  /* 0x0000002404027981 */ /* 0x000ea4000c1e1900 */
[----:B--2---:R-:W0:Y:S01]  /*1760*/  F2I.S64.TRUNC R2, R2 ;  /* 0x0000000200027311 */ /* 0x004e22000020d900 */
[----:B------:R-:W-:Y:S05]  /*1770*/  BRA `(.L_x_18621) ;  /* 0x0000000800b07947 */ /* 0x000fea0003800000 */
.L_x_18627:
[----:B------:R-:W2:Y:S02]  /*1780*/  LDG.E.U16 R4, desc[UR36][R4.64] ;  /* 0x0000002404047981 */ /* 0x000ea4000c1e1500 */
[----:B--2---:R-:W-:-:S06]  /*1790*/  HADD2.F32 R2, -RZ, R4.H0_H0 ;  /* 0x20000004ff027230 */ /* 0x004fcc0000004100 */
[----:B------:R-:W0:Y:S01]  /*17a0*/  F2I.S64.TRUNC R2, R2 ;  /* 0x0000000200027311 */ /* 0x000e22000020d900 */
[----:B------:R-:W-:Y:S05]  /*17b0*/  BRA `(.L_x_18621) ;  /* 0x0000000800a07947 */ /* 0x000fea0003800000 */
.L_x_18626:
[----:B------:R-:W2:Y:S02]  /*17c0*/  LDG.E.64 R2, desc[UR36][R4.64] ;  /* 0x0000002404027981 */ /* 0x000ea4000c1e1b00 */
[----:B--2---:R-:W0:Y:S01]  /*17d0*/  F2I.S64.F64.TRUNC R2, R2 ;  /* 0x0000000200027311 */ /* 0x004e22000030d900 */
[----:B------:R-:W-:Y:S05]  /*17e0*/  BRA `(.L_x_18621) ;  /* 0x0000000800947947 */ /* 0x000fea0003800000 */
.L_x_18616:
        /* <DEDUP_REMOVED lines=13> */
.L_x_18630:
[----:B------:R-:W2:Y:S02]  /*18c0*/  LDG.E.64 R2, desc[UR36][R4.64] ;  /* 0x0000002404027981 */ /* 0x000ea4000c1e1b00 */
[----:B--2---:R-:W0:Y:S01]  /*18d0*/  F2I.S64.F64.TRUNC R2, R2 ;  /* 0x0000000200027311 */ /* 0x004e22000030d900 */
[----:B------:R-:W-:Y:S05]  /*18e0*/  BRA `(.L_x_18621) ;  /* 0x0000000800547947 */ /* 0x000fea0003800000 */
.L_x_18629:
        /* <DEDUP_REMOVED lines=24> */
[----:B------:R-:W0:Y:S01]  /*1a70*/  F2I.S64.TRUNC R2, R3 ;  /* 0x0000000300027311 */ /* 0x000e22000020d900 */
[----:B------:R-:W-:Y:S05]  /*1a80*/  BRA `(.L_x_18621) ;  /* 0x0000000400ec7947 */ /* 0x000fea0003800000 */
.L_x_18632:
        /* <DEDUP_REMOVED lines=11> */
[----:B------:R-:W0:Y:S01]  /*1b40*/  F2I.S64.TRUNC R2, R3 ;  /* 0x0000000300027311 */ /* 0x000e22000020d900 */
[----:B------:R-:W-:Y:S05]  /*1b50*/  BRA `(.L_x_18621) ;  /* 0x0000000400b87947 */ /* 0x000fea0003800000 */
.L_x_18631:
[----:B------:R-:W2:Y:S02]  /*1b60*/  LDG.E.U16 R2, desc[UR36][R4.64] ;  /* 0x0000002404027981 */ /* 0x000ea4000c1e1500 */
[----:B--2---:R-:W-:-:S06]  /*1b70*/  IMAD.U32 R2, R2, 0x10000, RZ ;  /* 0x0001000002027824 */ /* 0x004fcc00078e00ff */
[----:B------:R-:W0:Y:S01]  /*1b80*/  F2I.S64.TRUNC R2, R2 ;  /* 0x0000000200027311 */ /* 0x000e22000020d900 */
[----:B------:R-:W-:Y:S05]  /*1b90*/  BRA `(.L_x_18621) ;  /* 0x0000000400a87947 */ /* 0x000fea0003800000 */
.L_x_18628:
        /* <DEDUP_REMOVED lines=11> */
.L_x_18635:
        /* <DEDUP_REMOVED lines=21> */
.L_x_18639:
[----:B------:R-:W-:Y:S05]  /*1da0*/  BSYNC.RECONVERGENT B1 ;  /* 0x0000000000017941 */ /* 0x000fea0003800200 */
.L_x_18638:
[----:B------:R-:W-:Y:S01]  /*1db0*/  IMAD.SHL.U32 R0, R0, 0x100000, RZ ;  /* 0x0010000000007824 */ /* 0x000fe200078e00ff */
[----:B------:R-:W-:-:S04]  /*1dc0*/  LEA R2, R2, 0x3b800000, 0x17 ;  /* 0x3b80000002027811 */ /* 0x000fc800078eb8ff */
[----:B------:R-:W-:-:S07]  /*1dd0*/  LOP3.LUT R2, R2, R0, R7, 0xfe, !PT ;  /* 0x0000000002027212 */ /* 0x000fce00078efe07 */
.L_x_18637:
[----:B------:R-:W-:Y:S05]  /*1de0*/  BSYNC.RECONVERGENT B0 ;  /* 0x0000000000007941 */ /* 0x000fea0003800200 */
.L_x_18636:
[----:B------:R-:W1:Y:S01]  /*1df0*/  F2I.S64.TRUNC R2, R2 ;  /* 0x0000000200027311 */ /* 0x000e62000020d900 */
[----:B------:R-:W-:Y:S05]  /*1e00*/  BRA `(.L_x_18621) ;  /* 0x00000004000c7947 */ /* 0x000fea0003800000 */
.L_x_18634:
        /* <DEDUP_REMOVED lines=21> */
.L_x_18643:
[----:B------:R-:W-:Y:S05]  /*1f60*/  BSYNC.RECONVERGENT B1 ;  /* 0x0000000000017941 */ /* 0x000fea0003800200 */
.L_x_18642:
[----:B------:R-:W-:Y:S01]  /*1f70*/  IMAD.SHL.U32 R0, R0, 0x200000, RZ ;  /* 0x0020000000007824 */ /* 0x000fe200078e00ff */
[----:B------:R-:W-:-:S04]  /*1f80*/  LEA R2, R2, 0x37800000, 0x17 ;  /* 0x3780000002027811 */ /* 0x000fc800078eb8ff */
[----:B------:R-:W-:-:S07]  /*1f90*/  LOP3.LUT R2, R2, R0, R7, 0xfe, !PT ;  /* 0x0000000002027212 */ /* 0x000fce00078efe07 */
.L_x_18641:
[----:B------:R-:W-:Y:S05]  /*1fa0*/  BSYNC.RECONVERGENT B0 ;  /* 0x0000000000007941 */ /* 0x000fea0003800200 */
.L_x_18640:
[----:B------:R-:W2:Y:S01]  /*1fb0*/  F2I.S64.TRUNC R2, R2 ;  /* 0x0000000200027311 */ /* 0x000ea2000020d900 */
[----:B------:R-:W-:Y:S05]  /*1fc0*/  BRA `(.L_x_18621) ;  /* 0x00000000009c7947 */ /* 0x000fea0003800000 */
.L_x_18633:
[----:B------:R-:W-:-:S09]  /*1fd0*/  UISETP.NE.AND UP0, UPT, UR4, 0x1c, UPT ;  /* 0x0000001c0400788c */ /* 0x000fd2000bf05270 */
[----:B------:R-:W-:Y:S05]  /*1fe0*/  BRA.U !UP0, `(.L_x_18644) ;  /* 0x00000001088c7547 */ /* 0x000fea000b800000 */
[----:B------:R-:W-:-:S09]  /*1ff0*/  UISETP.NE.AND UP0, UPT, UR4, 0x1d, UPT ;  /* 0x0000001d0400788c */ /* 0x000fd2000bf05270 */
[----:B------:R-:W-:Y:S05]  /*2000*/  BRA.U !UP0, `(.L_x_18645) ;  /* 0x00000001087c7547 */ /* 0x000fea000b800000 */
[----:B------:R-:W-:-:S09]  /*2010*/  UISETP.NE.AND UP0, UPT, UR4, 0x2c, UPT ;  /* 0x0000002c0400788c */ /* 0x000fd2000bf05270 */
[----:B------:R-:W-:Y:S05]  /*2020*/  BRA.U !UP0, `(.L_x_18646) ;  /* 0x0000000108487547 */ /* 0x000fea000b800000 */
.L_x_18620:
        /* <DEDUP_REMOVED lines=16> */
.L_x_18647:
[----:B------:R-:W-:Y:S01]  /*2130*/  CS2R R2, SRZ ;  /* 0x0000000000027805 */ /* 0x000fe2000001ff00 */
[----:B------:R-:W-:Y:S06]  /*2140*/  BRA `(.L_x_18621) ;  /* 0x00000000003c7947 */ /* 0x000fec0003800000 */
.L_x_18646:
        /* <DEDUP_REMOVED lines=8> */
.L_x_18649:
[----:B------:R-:W-:Y:S05]  /*21d0*/  BSYNC.RECONVERGENT B0 ;  /* 0x0000000000007941 */ /* 0x000fea0003800200 */
.L_x_18648:
[----:B------:R-:W4:Y:S01]  /*21e0*/  F2I.S64.TRUNC R2, R2 ;  /* 0x0000000200027311 */ /* 0x000f22000020d900 */
[----:B------:R-:W-:Y:S05]  /*21f0*/  BRA `(.L_x_18621) ;  /* 0x0000000000107947 */ /* 0x000fea0003800000 */
.L_x_18645:
[----:B------:R0:W5:Y:S01]  /*2200*/  LDG.E.64 R2, desc[UR36][R4.64] ;  /* 0x0000002404027981 */ /* 0x000162000c1e1b00 */
[----:B------:R-:W-:Y:S05]  /*2210*/  BRA `(.L_x_18621) ;  /* 0x0000000000087947 */ /* 0x000fea0003800000 */
.L_x_18644:
[----:B------:R3:W5:Y:S01]  /*2220*/  LDG.E R2, desc[UR36][R4.64] ;  /* 0x0000002404027981 */ /* 0x000762000c1e1900 */
[----:B------:R-:W-:-:S07]  /*2230*/  IMAD.MOV.U32 R3, RZ, RZ, RZ ;  /* 0x000000ffff037224 */ /* 0x000fce00078e00ff */
.L_x_18621:
[----:B------:R-:W0:Y:S01]  /*2240*/  LDCU UR4, c[0x0][0x59c] ;  /* 0x0000b380ff0477ac */ /* 0x000e220008000800 */
[----:B------:R-:W-:Y:S01]  /*2250*/  BSSY.RECONVERGENT B0, `(.L_x_18650) ;  /* 0x000001c000007945 */ /* 0x000fe20003800200 */
[----:B012-45:R-:W-:-:S04]  /*2260*/  LOP3.LUT R0, R3, UR4, RZ, 0xfc, !PT ;  /* 0x0000000403007c12 */ /* 0x037fc8000f8efcff */
[----:B------:R-:W-:-:S13]  /*2270*/  ISETP.NE.U32.AND P0, PT, R0, RZ, PT ;  /* 0x000000ff0000720c */ /* 0x000fda0003f05070 */
[----:B------:R-:W-:Y:S05]  /*2280*/  @P0 BRA `(.L_x_18651) ;  /* 0x0000000000540947 */ /* 0x000fea0003800000 */
[----:B------:R-:W0:Y:S02]  /*2290*/  LDCU UR4, c[0x0][0x598] ;  /* 0x0000b300ff0477ac */ /* 0x000e240008000800 */
[----:B0-----:R-:W0:Y:S01]  /*22a0*/  I2F.U32.RP R0, UR4 ;  /* 0x0000000400007d06 */ /* 0x001e220008209000 */
[----:B------:R-:W-:-:S07]  /*22b0*/  ISETP.NE.U32.AND P1, PT, RZ, UR4, PT ;  /* 0x00000004ff007c0c */ /* 0x000fce000bf25070 */
[----:B0-----:R-:W3:Y:S02]  /*22c0*/  MUFU.RCP R0, R0 ;  /* 0x0000000000007308 */ /* 0x001ee40000001000 */
[----:B---3--:R-:W-:-:S06]  /*22d0*/  IADD3 R4, PT, PT, R0, 0xffffffe, RZ ;  /* 0x0ffffffe00047810 */ /* 0x008fcc0007ffe0ff */
[----:B------:R0:W1:Y:S02]  /*22e0*/  F2I.FTZ.U32.TRUNC.NTZ R5, R4 ;  /* 0x0000000400057305 */ /* 0x000064000021f000 */
[----:B0-----:R-:W-:Y:S02]  /*22f0*/  IMAD.MOV.U32 R4, RZ, RZ, RZ ;  /* 0x000000ffff047224 */ /* 0x001fe400078e00ff */
[----:B-1----:R-:W-:-:S04]  /*2300*/  IMAD.MOV R3, RZ, RZ, -R5 ;  /* 0x000000ffff037224 */ /* 0x002fc800078e0a05 */
[----:B------:R-:W-:-:S04]  /*2310*/  IMAD R3, R3, UR4, RZ ;  /* 0x0000000403037c24 */ /* 0x000fc8000f8e02ff */
[----:B------:R-:W-:-:S06]  /*2320*/  IMAD.HI.U32 R5, R5, R3, R4 ;  /* 0x0000000305057227 */ /* 0x000fcc00078e0004 */
[----:B------:R-:W-:-:S05]  /*2330*/  IMAD.HI.U32 R5, R5, R2, RZ ;  /* 0x0000000205057227 */ /* 0x000fca00078e00ff */
[----:B------:R-:W-:-:S05]  /*2340*/  IADD3 R5, PT, PT, -R5, RZ, RZ ;  /* 0x000000ff05057210 */ /* 0x000fca0007ffe1ff */
[----:B------:R-:W-:Y:S02]  /*2350*/  IMAD R2, R5, UR4, R2 ;  /* 0x0000000405027c24 */ /* 0x000fe4000f8e0202 */
[----:B------:R-:W-:-:S03]  /*2360*/  IMAD.MOV.U32 R5, RZ, RZ, RZ ;  /* 0x000000ffff057224 */ /* 0x000fc600078e00ff */
[----:B------:R-:W-:-:S13]  /*2370*/  ISETP.GE.U32.AND P0, PT, R2, UR4, PT ;  /* 0x0000000402007c0c */ /* 0x000fda000bf06070 */
[----:B------:R-:W-:-:S05]  /*2380*/  @P0 VIADD R2, R2, -UR4 ;  /* 0x8000000402020c36 */ /* 0x000fca0008000000 */
[----:B------:R-:W-:-:S13]  /*2390*/  ISETP.GE.U32.AND P0, PT, R2, UR4, PT ;  /* 0x0000000402007c0c */ /* 0x000fda000bf06070 */
[----:B------:R-:W-:Y:S01]  /*23a0*/  @P0 VIADD R2, R2, -UR4 ;  /* 0x8000000402020c36 */ /* 0x000fe20008000000 */
[----:B------:R-:W-:-:S04]  /*23b0*/  @!P1 LOP3.LUT R2, RZ, UR4, RZ, 0x33, !PT ;  /* 0x00000004ff029c12 */ /* 0x000fc8000f8e33ff */
[----:B------:R-:W-:Y:S01]  /*23c0*/  MOV R4, R2 ;  /* 0x0000000200047202 */ /* 0x000fe20000000f00 */
[----:B------:R-:W-:Y:S06]  /*23d0*/  BRA `(.L_x_18652) ;  /* 0x00000000000c7947 */ /* 0x000fec0003800000 */
.L_x_18651:
[----:B------:R-:W-:Y:S01]  /*23e0*/  IMAD.MOV.U32 R0, RZ, RZ, R2 ;  /* 0x000000ffff007224 */ /* 0x000fe200078e0002 */
[----:B------:R-:W-:-:S07]  /*23f0*/  MOV R2, 0x2410 ;  /* 0x0000241000027802 */ /* 0x000fce0000000f00 */
[----:B---3--:R-:W-:Y:S05]  /*2400*/  CALL.REL.NOINC `($__internal_7_$__cuda_sm20_rem_s64) ;  /* 0x000000a000947944 */ /* 0x008fea0003c00000 */
.L_x_18652:
[----:B------:R-:W-:Y:S05]  /*2410*/  BSYNC.RECONVERGENT B0 ;  /* 0x0000000000007941 */ /* 0x000fea0003800200 */
.L_x_18650:
        /* <DEDUP_REMOVED lines=16> */
.L_x_18656:
[----:B------:R0:W-:Y:S01]  /*2520*/  STG.E.U8 desc[UR36][R2.64], R4 ;  /* 0x0000000402007986 */ /* 0x0001e2000c101124 */
[----:B------:R-:W-:Y:S05]  /*2530*/  BRA `(.L_x_18658) ;  /* 0x0000000c003c7947 */ /* 0x000fea0003800000 */
.L_x_18655:
        /* <DEDUP_REMOVED lines=8> */
.L_x_18660:
[----:B------:R0:W-:Y:S01]  /*25c0*/  STG.E desc[UR36][R2.64], R4 ;  /* 0x0000000402007986 */ /* 0x0001e2000c101924 */
[----:B------:R-:W-:Y:S05]  /*25d0*/  BRA `(.L_x_18658) ;  /* 0x0000000c00147947 */ /* 0x000fea0003800000 */
.L_x_18659:
[----:B------:R0:W-:Y:S01]  /*25e0*/  STG.E.U16 desc[UR36][R2.64], R4 ;  /* 0x0000000402007986 */ /* 0x0001e2000c101524 */
[----:B------:R-:W-:Y:S05]  /*25f0*/  BRA `(.L_x_18658) ;  /* 0x0000000c000c7947 */ /* 0x000fea0003800000 */
.L_x_18654:
        /* <DEDUP_REMOVED lines=9> */
.L_x_18662:
[----:B------:R-:W0:Y:S02]  /*2690*/  I2F.S64 R0, R4 ;  /* 0x0000000400007312 */ /* 0x000e240000301400 */
[----:B0-----:R-:W-:-:S05]  /*26a0*/  F2FP.F16.F32.PACK_AB R0, RZ, R0 ;  /* 0x00000000ff00723e */ /* 0x001fca00000000ff */
[----:B------:R0:W-:Y:S01]  /*26b0*/  STG.E.U16 desc[UR36][R2.64], R0 ;  /* 0x0000000002007986 */ /* 0x0001e2000c101524 */
[----:B------:R-:W-:Y:S05]  /*26c0*/  BRA `(.L_x_18658) ;  /* 0x0000000800d87947 */ /* 0x000fea0003800000 */
.L_x_18661:
        /* <DEDUP_REMOVED lines=10> */
.L_x_18664:
[----:B------:R-:W0:Y:S02]  /*2770*/  I2F.S64 R4, R4 ;  /* 0x0000000400047312 */ /* 0x000e240000301400 */
[----:B0-----:R-:W-:-:S04]  /*2780*/  F2FP.F16.F32.PACK_AB R5, RZ, R4 ;  /* 0x00000004ff05723e */ /* 0x001fc800000000ff */
[----:B------:R-:W-:-:S05]  /*2790*/  PRMT R5, R5, 0x5410, RZ ;  /* 0x0000541005057816 */ /* 0x000fca00000000ff */
[----:B------:R0:W-:Y:S01]  /*27a0*/  STG.E desc[UR36][R2.64], R5 ;  /* 0x0000000502007986 */ /* 0x0001e2000c101924 */
[----:B------:R-:W-:Y:S05]  /*27b0*/  BRA `(.L_x_18658) ;  /* 0x00000008009c7947 */ /* 0x000fea0003800000 */
.L_x_18663:
[----:B------:R-:W0:Y:S02]  /*27c0*/  I2F.F64.S64 R4, R4 ;  /* 0x0000000400047312 */ /* 0x000e240000301c00 */
[----:B0-----:R0:W-:Y:S01]  /*27d0*/  STG.E.64 desc[UR36][R2.64], R4 ;  /* 0x0000000402007986 */ /* 0x0011e2000c101b24 */
[----:B------:R-:W-:Y:S05]  /*27e0*/  BRA `(.L_x_18658) ;  /* 0x0000000800907947 */ /* 0x000fea0003800000 */
.L_x_18653:
        /* <DEDUP_REMOVED lines=13> */
.L_x_18667:
[----:B------:R-:W0:Y:S01]  /*28c0*/  I2F.F64.S64 R4, R4 ;  /* 0x0000000400047312 */ /* 0x000e220000301c00 */
[----:B------:R-:W-:-:S05]  /*28d0*/  CS2R R6, SRZ ;  /* 0x0000000000067805 */ /* 0x000fca000001ff00 */
[----:B0-----:R0:W-:Y:S01]  /*28e0*/  STG.E.128 desc[UR36][R2.64], R4 ;  /* 0x0000000402007986 */ /* 0x0011e2000c101d24 */
[----:B------:R-:W-:Y:S05]  /*28f0*/  BRA `(.L_x_18658) ;  /* 0x00000008004c7947 */ /* 0x000fea0003800000 */
.L_x_18666:
        /* <DEDUP_REMOVED lines=19> */
.L_x_18671:
[----:B------:R-:W-:Y:S05]  /*2a30*/  BSYNC.RECONVERGENT B0 ;  /* 0x0000000000007941 */ /* 0x000fea0003800200 */
.L_x_18670:
[----:B------:R-:W-:-:S05]  /*2a40*/  LOP3.LUT R7, R0, 0x80, R7, 0xf8, !PT ;  /* 0x0000008000077812 */ /* 0x000fca00078ef807 */
[----:B------:R0:W-:Y:S01]  /*2a50*/  STG.E.U8 desc[UR36][R2.64], R7 ;  /* 0x0000000702007986 */ /* 0x0001e2000c101124 */
[----:B------:R-:W-:Y:S05]  /*2a60*/  BRA `(.L_x_18658) ;  /* 0x0000000400f07947 */ /* 0x000fea0003800000 */
.L_x_18669:
        /* <DEDUP_REMOVED lines=15> */
.L_x_18673:
[----:B------:R-:W-:Y:S05]  /*2b60*/  BSYNC.RECONVERGENT B0 ;  /* 0x0000000000007941 */ /* 0x000fea0003800200 */
.L_x_18672:
[----:B------:R-:W-:-:S05]  /*2b70*/  LOP3.LUT R7, R0, 0x80, R7, 0xf8, !PT ;  /* 0x0000008000077812 */ /* 0x000fca00078ef807 */
[----:B------:R0:W-:Y:S01]  /*2b80*/  STG.E.U8 desc[UR36][R2.64], R7 ;  /* 0x0000000702007986 */ /* 0x0001e2000c101124 */
[----:B------:R-:W-:Y:S05]  /*2b90*/  BRA `(.L_x_18658) ;  /* 0x0000000400a47947 */ /* 0x000fea0003800000 */
.L_x_18668:
[----:B------:R-:W0:Y:S02]  /*2ba0*/  I2F.S64 R0, R4 ;  /* 0x0000000400007312 */ /* 0x000e240000301400 */
[----:B0-----:R-:W-:-:S05]  /*2bb0*/  F2FP.BF16.F32.PACK_AB R0, RZ, R0 ;  /* 0x00000000ff00723e */ /* 0x001fca00000010ff */
[----:B------:R0:W-:Y:S01]  /*2bc0*/  STG.E.U16 desc[UR36][R2.64], R0 ;  /* 0x0000000002007986 */ /* 0x0001e2000c101524 */
[----:B------:R-:W-:Y:S05]  /*2bd0*/  BRA `(.L_x_18658) ;  /* 0x0000000400947947 */ /* 0x000fea0003800000 */
.L_x_18665:
        /* <DEDUP_REMOVED lines=10> */
.L_x_18676:
        /* <DEDUP_REMOVED lines=13> */
.L_x_18679:
[----:B------:R-:W-:-:S04]  /*2d50*/  SHF.R.U32.HI R0, RZ, 0x14, R5 ;  /* 0x00000014ff007819 */ /* 0x000fc80000011605 */
[----:B------:R-:W-:-:S04]  /*2d60*/  LOP3.LUT R0, R0, 0x1, RZ, 0xc0, !PT ;  /* 0x0000000100007812 */ /* 0x000fc800078ec0ff */
[----:B------:R-:W-:-:S04]  /*2d70*/  IADD3 R0, PT, PT, R5, 0x487ffff, R0 ;  /* 0x0487ffff05007810 */ /* 0x000fc80007ffe000 */
[----:B------:R-:W-:-:S04]  /*2d80*/  SHF.R.U32.HI R0, RZ, 0x14, R0 ;  /* 0x00000014ff007819 */ /* 0x000fc80000011600 */
[----:B------:R-:W-:-:S07]  /*2d90*/  LOP3.LUT R4, R0, 0xff, RZ, 0xc0, !PT ;  /* 0x000000ff00047812 */ /* 0x000fce00078ec0ff */
.L_x_18680:
[----:B------:R-:W-:-:S04]  /*2da0*/  SHF.R.U32.HI R5, RZ, 0x18, R5 ;  /* 0x00000018ff057819 */ /* 0x000fc80000011605 */
[----:B------:R-:W-:-:S04]  /*2db0*/  LOP3.LUT R4, R4, 0x80, R5, 0xf8, !PT ;  /* 0x0000008004047812 */ /* 0x000fc800078ef805 */
[----:B------:R-:W-:-:S07]  /*2dc0*/  PRMT R0, R4, 0x7610, R0 ;  /* 0x0000761004007816 */ /* 0x000fce0000000000 */
.L_x_18678:
[----:B------:R-:W-:Y:S05]  /*2dd0*/  BSYNC.RECONVERGENT B0 ;  /* 0x0000000000007941 */ /* 0x000fea0003800200 */
.L_x_18677:
[----:B------:R1:W-:Y:S01]  /*2de0*/  STG.E.U8 desc[UR36][R2.64], R0 ;  /* 0x0000000002007986 */ /* 0x0003e2000c101124 */
[----:B------:R-:W-:Y:S05]  /*2df0*/  BRA `(.L_x_18658) ;  /* 0x00000004000c7947 */ /* 0x000fea0003800000 */
.L_x_18675:
        /* <DEDUP_REMOVED lines=13> */
.L_x_18683:
[----:B------:R-:W-:-:S04]  /*2ed0*/  SHF.R.U32.HI R0, RZ, 0x15, R5 ;  /* 0x00000015ff007819 */ /* 0x000fc80000011605 */
[----:B------:R-:W-:-:S04]  /*2ee0*/  LOP3.LUT R0, R0, 0x1, RZ, 0xc0, !PT ;  /* 0x0000000100007812 */ /* 0x000fc800078ec0ff */
[----:B------:R-:W-:-:S04]  /*2ef0*/  IADD3 R0, PT, PT, R5, 0x88fffff, R0 ;  /* 0x088fffff05007810 */ /* 0x000fc80007ffe000 */
[----:B------:R-:W-:-:S04]  /*2f00*/  SHF.R.U32.HI R0, RZ, 0x15, R0 ;  /* 0x00000015ff007819 */ /* 0x000fc80000011600 */
[----:B------:R-:W-:-:S07]  /*2f10*/  LOP3.LUT R4, R0, 0xff, RZ, 0xc0, !PT ;  /* 0x000000ff00047812 */ /* 0x000fce00078ec0ff */
.L_x_18684:
[----:B------:R-:W-:-:S04]  /*2f20*/  SHF.R.U32.HI R5, RZ, 0x18, R5 ;  /* 0x00000018ff057819 */ /* 0x000fc80000011605 */
[----:B------:R-:W-:-:S04]  /*2f30*/  LOP3.LUT R4, R4, 0x80, R5, 0xf8, !PT ;  /* 0x0000008004047812 */ /* 0x000fc800078ef805 */
[----:B------:R-:W-:-:S07]  /*2f40*/  PRMT R0, R4, 0x7610, R0 ;  /* 0x0000761004007816 */ /* 0x000fce0000000000 */
.L_x_18682:
[----:B------:R-:W-:Y:S05]  /*2f50*/  BSYNC.RECONVERGENT B0 ;  /* 0x0000000000007941 */ /* 0x000fea0003800200 */
.L_x_18681:
[----:B------:R2:W-:Y:S01]  /*2f60*/  STG.E.U8 desc[UR36][R2.64], R0 ;  /* 0x0000000002007986 */ /* 0x0005e2000c101124 */
[----:B------:R-:W-:Y:S05]  /*2f70*/  BRA `(.L_x_18658) ;  /* 0x0000000000ac7947 */ /* 0x000fea0003800000 */
.L_x_18674:
[----:B------:R-:W-:-:S09]  /*2f80*/  UISETP.NE.AND UP0, UPT, UR4, 0x1c, UPT ;  /* 0x0000001c0400788c */ /* 0x000fd2000bf05270 */
[----:B------:R-:W-:Y:S05]  /*2f90*/  BRA.U !UP0, `(.L_x_18685) ;  /* 0x0000000108a07547 */ /* 0x000fea000b800000 */
[----:B------:R-:W-:-:S09]  /*2fa0*/  UISETP.NE.AND UP0, UPT, UR4, 0x1d, UPT ;  /* 0x0000001d0400788c */ /* 0x000fd2000bf05270 */
[----:B------:R-:W-:Y:S05]  /*2fb0*/  BRA.U !UP0, `(.L_x_18686) ;  /* 0x0000000108907547 */ /* 0x000fea000b800000 */
[----:B------:R-:W-:-:S09]  /*2fc0*/  UISETP.NE.AND UP0, UPT, UR4, 0x2c, UPT ;  /* 0x0000002c0400788c */ /* 0x000fd2000bf05270 */
[----:B------:R-:W-:Y:S05]  /*2fd0*/  BRA.U !UP0, `(.L_x_18687) ;  /* 0x0000000108447547 */ /* 0x000fea000b800000 */
.L_x_18657:
        /* <DEDUP_REMOVED lines=16> */
.L_x_18688:
[----:B------:R-:W-:Y:S05]  /*30e0*/  BRA `(.L_x_18658) ;  /* 0x0000000000507947 */ /* 0x000fea0003800000 */
.L_x_18687:
        /* <DEDUP_REMOVED lines=17> */
.L_x_18686:
[----:B------:R0:W-:Y:S01]  /*3200*/  STG.E.64 desc[UR36][R2.64], R4 ;  /* 0x0000000402007986 */ /* 0x0001e2000c101b24 */
[----:B------:R-:W-:Y:S05]  /*3210*/  BRA `(.L_x_18658) ;  /* 0x0000000000047947 */ /* 0x000fea0003800000 */
.L_x_18685:
[----:B------:R3:W-:Y:S02]  /*3220*/  STG.E desc[UR36][R2.64], R4 ;  /* 0x0000000402007986 */ /* 0x0007e4000c101924 */
.L_x_18658:
[----:B------:R-:W-:-:S07]  /*3230*/  VIADD R17, R17, 0x80 ;  /* 0x0000008011117836 */ /* 0x000fce0000000000 */
.L_x_18614:
[----:B------:R-:W-:Y:S05]  /*3240*/  BSYNC.RECONVERGENT B6 ;  /* 0x0000000000067941 */ /* 0x000fea0003800200 */
.L_x_18613:
        /* <DEDUP_REMOVED lines=307> */
.L_x_18691:
[----:B------:R-:W3:Y:S01]  /*4580*/  LDCU.64 UR6, c[0x0][0x588] ;  /* 0x0000b100ff0677ac */ /* 0x000ee20008000a00 */
[----:B------:R-:W-:-:S04]  /*4590*/  UPRMT UR4, UR44, 0x9910, URZ ;  /* 0x000099102c047896 */ /* 0x000fc800080000ff */
[----:B------:R-:W-:Y:S01]  /*45a0*/  UISETP.GT.AND UP0, UPT, UR4, 0x9, UPT ;  /* 0x000000090400788c */ /* 0x000fe2000bf04270 */
[----:B---3--:R-:W-:-:S04]  /*45b0*/  IADD3 R4, P0, PT, R0, UR6, RZ ;  /* 0x0000000600047c10 */ /* 0x008fc8000ff1e0ff */
[----:B----4-:R-:W-:-:S04]  /*45c0*/  IADD3.X R5, PT, PT, RZ, UR7, RZ, P0, !PT ;  /* 0x00000007ff057c10 */ /* 0x010fc800087fe4ff */
        /* <DEDUP_REMOVED lines=12> */
.L_x_18695:
[----:B------:R0:W5:Y:S01]  /*4690*/  LDG.E.U8 R2, desc[UR36][R4.64] ;  /* 0x0000002404027981 */ /* 0x000162000c1e1100 */
[----:B------:R-:W-:Y:S01]  /*46a0*/  IMAD.MOV.U32 R3, RZ, RZ, RZ ;  /* 0x000000ffff037224 */ /* 0x000fe200078e00ff */
[----:B------:R-:W-:Y:S06]  /*46b0*/  BRA `(.L_x_18697) ;  /* 0x0000000c00407947 */ /* 0x000fec0003800000 */
.L_x_18694:
        /* <DEDUP_REMOVED lines=8> */
.L_x_18699:
[----:B------:R-:W2:Y:S02]  /*4740*/  LDG.E R2, desc[UR36][R4.64] ;  /* 0x0000002404027981 */ /* 0x000ea4000c1e1900 */
[----:B--2---:R-:W-:Y:S01]  /*4750*/  SHF.R.S32.HI R3, RZ, 0x1f, R2 ;  /* 0x0000001fff037819 */ /* 0x004fe20000011402 */
[----:B------:R-:W-:Y:S06]  /*4760*/  BRA `(.L_x_18697) ;  /* 0x0000000c00147947 */ /* 0x000fec0003800000 */
.L_x_18698:
[----:B------:R-:W2:Y:S02]  /*4770*/  LDG.E.S16 R2, desc[UR36][R4.64] ;  /* 0x0000002404027981 */ /* 0x000ea4000c1e1700 */
[----:B--2---:R-:W-:Y:S01]  /*4780*/  SHF.R.S32.HI R3, RZ, 0x1f, R2 ;  /* 0x0000001fff037819 */ /* 0x004fe20000011402 */
[----:B------:R-:W-:Y:S06]  /*4790*/  BRA `(.L_x_18697) ;  /* 0x0000000c00087947 */ /* 0x000fec0003800000 */
.L_x_18693:
        /* <DEDUP_REMOVED lines=9> */
.L_x_18701:
[----:B------:R-:W2:Y:S02]  /*4830*/  LDG.E.U16 R4, desc[UR36][R4.64] ;  /* 0x0000002404047981 */ /* 0x000ea4000c1e1500 */
[----:B--2---:R-:W-:-:S06]  /*4840*/  HADD2.F32 R2, -RZ, R4.H0_H0 ;  /* 0x20000004ff027230 */ /* 0x004fcc0000004100 */
[----:B------:R-:W0:Y:S01]  /*4850*/  F2I.S64.TRUNC R2, R2 ;  /* 0x0000000200027311 */ /* 0x000e22000020d900 */
[----:B------:R-:W-:Y:S05]  /*4860*/  BRA `(.L_x_18697) ;  /* 0x0000000800d47947 */ /* 0x000fea0003800000 */
.L_x_18700:
        /* <DEDUP_REMOVED lines=9> */
.L_x_18703:
[----:B------:R-:W2:Y:S02]  /*4900*/  LDG.E.U16 R4, desc[UR36][R4.64] ;  /* 0x0000002404047981 */ /* 0x000ea4000c1e1500 */
[----:B--2---:R-:W-:-:S06]  /*4910*/  HADD2.F32 R2, -RZ, R4.H0_H0 ;  /* 0x20000004ff027230 */ /* 0x004fcc0000004100 */
[----:B------:R-:W0:Y:S01]  /*4920*/  F2I.S64.TRUNC R2, R2 ;  /* 0x0000000200027311 */ /* 0x000e22000020d900 */
[----:B------:R-:W-:Y:S05]  /*4930*/  BRA `(.L_x_18697) ;  /* 0x0000000800a07947 */ /* 0x000fea0003800000 */
.L_x_18702:
[----:B------:R-:W2:Y:S02]  /*4940*/  LDG.E.64 R2, desc[UR36][R4.64] ;  /* 0x0000002404027981 */ /* 0x000ea4000c1e1b00 */
[----:B--2---:R-:W0:Y:S01]  /*4950*/  F2I.S64.F64.TRUNC R2, R2 ;  /* 0x0000000200027311 */ /* 0x004e22000030d900 */
[----:B------:R-:W-:Y:S05]  /*4960*/  BRA `(.L_x_18697) ;  /* 0x0000000800947947 */ /* 0x000fea0003800000 */
.L_x_18692:
        /* <DEDUP_REMOVED lines=13> */
.L_x_18706:
[----:B------:R-:W2:Y:S02]  /*4a40*/  LDG.E.64 R2, desc[UR36][R4.64] ;  /* 0x0000002404027981 */ /* 0x000ea4000c1e1b00 */
[----:B--2---:R-:W0:Y:S01]  /*4a50*/  F2I.S64.F64.TRUNC R2, R2 ;  /* 0x0000000200027311 */ /* 0x004e22000030d900 */
[----:B------:R-:W-:Y:S05]  /*4a60*/  BRA `(.L_x_18697) ;  /* 0x0000000800547947 */ /* 0x000fea0003800000 */
.L_x_18705:
        /* <DEDUP_REMOVED lines=24> */
[----:B------:R-:W0:Y:S01]  /*4bf0*/  F2I.S64.TRUNC R2, R3 ;  /* 0x0000000300027311 */ /* 0x000e22000020d900 */
[----:B------:R-:W-:Y:S05]  /*4c00*/  BRA `(.L_x_18697) ;  /* 0x0000000400ec7947 */ /* 0x000fea0003800000 */
.L_x_18708:
        /* <DEDUP_REMOVED lines=11> */
[----:B------:R-:W0:Y:S01]  /*4cc0*/  F2I.S64.TRUNC R2, R3 ;  /* 0x0000000300027311 */ /* 0x000e22000020d900 */
[----:B------:R-:W-:Y:S05]  /*4cd0*/  BRA `(.L_x_18697) ;  /* 0x0000000400b87947 */ /* 0x000fea0003800000 */
.L_x_18707:
[----:B------:R-:W2:Y:S02]  /*4ce0*/  LDG.E.U16 R2, desc[UR36][R4.64] ;  /* 0x0000002404027981 */ /* 0x000ea4000c1e1500 */
[----:B--2---:R-:W-:-:S06]  /*4cf0*/  SHF.L.U32 R2, R2, 0x10, RZ ;  /* 0x0000001002027819 */ /* 0x004fcc00000006ff */
[----:B------:R-:W0:Y:S01]  /*4d00*/  F2I.S64.TRUNC R2, R2 ;  /* 0x0000000200027311 */ /* 0x000e22000020d900 */
[----:B------:R-:W-:Y:S05]  /*4d10*/  BRA `(.L_x_18697) ;  /* 0x0000000400a87947 */ /* 0x000fea0003800000 */
.L_x_18704:
        /* <DEDUP_REMOVED lines=11> */
.L_x_18711:
        /* <DEDUP_REMOVED lines=21> */
.L_x_18715:
[----:B------:R-:W-:Y:S05]  /*4f20*/  BSYNC.RECONVERGENT B1 ;  /* 0x0000000000017941 */ /* 0x000fea0003800200 */
.L_x_18714:
[----:B------:R-:W-:Y:S02]  /*4f30*/  SHF.L.U32 R0, R0, 0x14, RZ ;  /* 0x0000001400007819 */ /* 0x000fe400000006ff */
[----:B------:R-:W-:-:S04]  /*4f40*/  LEA R2, R2, 0x3b800000, 0x17 ;  /* 0x3b80000002027811 */ /* 0x000fc800078eb8ff */
[----:B------:R-:W-:-:S07]  /*4f50*/  LOP3.LUT R2, R2, R0, R7, 0xfe, !PT ;  /* 0x0000000002027212 */ /* 0x000fce00078efe07 */
.L_x_18713:
[----:B------:R-:W-:Y:S05]  /*4f60*/  BSYNC.RECONVERGENT B0 ;  /* 0x0000000000007941 */ /* 0x000fea0003800200 */
.L_x_18712:
[----:B------:R-:W1:Y:S01]  /*4f70*/  F2I.S64.TRUNC R2, R2 ;  /* 0x0000000200027311 */ /* 0x000e62000020d900 */
[----:B------:R-:W-:Y:S05]  /*4f80*/  BRA `(.L_x_18697) ;  /* 0x00000004000c7947 */ /* 0x000fea0003800000 */
.L_x_18710:
        /* <DEDUP_REMOVED lines=21> */
.L_x_18719:
[----:B------:R-:W-:Y:S05]  /*50e0*/  BSYNC.RECONVERGENT B1 ;  /* 0x0000000000017941 */ /* 0x000fea0003800200 */
.L_x_18718:
[----:B------:R-:W-:Y:S01]  /*50f0*/  IMAD.SHL.U32 R0, R0, 0x200000, RZ ;  /* 0x0020000000007824 */ /* 0x000fe200078e00ff */
[----:B------:R-:W-:-:S04]  /*5100*/  LEA R2, R2, 0x37800000, 0x17 ;  /* 0x3780000002027811 */ /* 0x000fc800078eb8ff */
[----:B------:R-:W-:-:S07]  /*5110*/  LOP3.LUT R2, R2, R0, R7, 0xfe, !PT ;  /* 0x0000000002027212 */ /* 0x000fce00078efe07 */
.L_x_18717:
[----:B------:R-:W-:Y:S05]  /*5120*/  BSYNC.RECONVERGENT B0 ;  /* 0x0000000000007941 */ /* 0x000fea0003800200 */
.L_x_18716:
[----:B------:R-:W2:Y:S01]  /*5130*/  F2I.S64.TRUNC R2, R2 ;  /* 0x0000000200027311 */ /* 0x000ea2000020d900 */
[----:B------:R-:W-:Y:S05]  /*5140*/  BRA `(.L_x_18697) ;  /* 0x00000000009c7947 */ /* 0x000fea0003800000 */
.L_x_18709:
        /* <DEDUP_REMOVED lines=14> */
.L_x_18723:
[----:B------:R-:W-:Y:S05]  /*5230*/  BSYNC.RECONVERGENT B0 ;  /* 0x0000000000007941 */ /* 0x000fea0003800200 */
.L_x_18722:
[----:B------:R-:W4:Y:S01]  /*5240*/  F2I.S64.TRUNC R2, R2 ;  /* 0x0000000200027311 */ /* 0x000f22000020d900 */
[----:B------:R-:W-:Y:S05]  /*5250*/  BRA `(.L_x_18697) ;  /* 0x0000000000587947 */ /* 0x000fea0003800000 */
.L_x_18696:
        /* <DEDUP_REMOVED lines=16> */
.L_x_18724:
[----:B------:R-:W-:Y:S01]  /*5360*/  CS2R R2, SRZ ;  /* 0x0000000000027805 */ /* 0x000fe2000001ff00 */
[----:B------:R-:W-:Y:S06]  /*5370*/  BRA `(.L_x_18697) ;  /* 0x0000000000107947 */ /* 0x000fec0003800000 */
.L_x_18721:
[----:B------:R0:W5:Y:S01]  /*5380*/  LDG.E.64 R2, desc[UR36][R4.64] ;  /* 0x0000002404027981 */ /* 0x000162000c1e1b00 */
[----:B------:R-:W-:Y:S05]  /*5390*/  BRA `(.L_x_18697) ;  /* 0x0000000000087947 */ /* 0x000fea0003800000 */
.L_x_18720:
[----:B------:R3:W5:Y:S01]  /*53a0*/  LDG.E R2, desc[UR36][R4.64] ;  /* 0x0000002404027981 */ /* 0x000762000c1e1900 */
[----:B------:R-:W-:-:S07]  /*53b0*/  MOV R3, RZ ;  /* 0x000000ff00037202 */ /* 0x000fce0000000f00 */
.L_x_18697:
[----:B------:R-:W0:Y:S01]  /*53c0*/  LDCU UR4, c[0x0][0x59c] ;  /* 0x0000b380ff0477ac */ /* 0x000e220008000800 */
[----:B------:R-:W-:Y:S01]  /*53d0*/  BSSY.RECONVERGENT B0, `(.L_x_18725) ;  /* 0x000001b000007945 */ /* 0x000fe20003800200 */
[----:B012-45:R-:W-:-:S04]  /*53e0*/  LOP3.LUT R0, R3, UR4, RZ, 0xfc, !PT ;  /* 0x0000000403007c12 */ /* 0x037fc8000f8efcff */
[----:B------:R-:W-:-:S13]  /*53f0*/  ISETP.NE.U32.AND P0, PT, R0, RZ, PT ;  /* 0x000000ff0000720c */ /* 0x000fda0003f05070 */
[----:B------:R-:W-:Y:S05]  /*5400*/  @P0 BRA `(.L_x_18726) ;  /* 0x0000000000500947 */ /* 0x000fea0003800000 */
[----:B------:R-:W0:Y:S01]  /*5410*/  LDCU UR4, c[0x0][0x598] ;  /* 0x0000b300ff0477ac */ /* 0x000e220008000800 */
[----:B---3--:R-:W-:Y:S01]  /*5420*/  HFMA2 R4, -RZ, RZ, 0, 0 ;  /* 0x00000000ff047431 */ /* 0x008fe200000001ff */
[----:B0-----:R-:W0:Y:S01]  /*5430*/  I2F.U32.RP R6, UR4 ;  /* 0x0000000400067d06 */ /* 0x001e220008209000 */
[----:B------:R-:W-:-:S07]  /*5440*/  ISETP.NE.U32.AND P1, PT, RZ, UR4, PT ;  /* 0x00000004ff007c0c */ /* 0x000fce000bf25070 */
[----:B0-----:R-:W0:Y:S02]  /*5450*/  MUFU.RCP R6, R6 ;  /* 0x0000000600067308 */ /* 0x001e240000001000 */
[----:B0-----:R-:W-:-:S06]  /*5460*/  VIADD R5, R6, 0xffffffe ;  /* 0x0ffffffe06057836 */ /* 0x001fcc0000000000 */
[----:B------:R-:W0:Y:S02]  /*5470*/  F2I.FTZ.U32.TRUNC.NTZ R5, R5 ;  /* 0x0000000500057305 */ /* 0x000e24000021f000 */
[----:B0-----:R-:W-:-:S04]  /*5480*/  IMAD.MOV R3, RZ, RZ, -R5 ;  /* 0x000000ffff037224 */ /* 0x001fc800078e0a05 */
[----:B------:R-:W-:-:S04]  /*5490*/  IMAD R3, R3, UR4, RZ ;  /* 0x0000000403037c24 */ /* 0x000fc8000f8e02ff */
[----:B------:R-:W-:-:S04]  /*54a0*/  IMAD.HI.U32 R3, R5, R3, R4 ;  /* 0x0000000305037227 */ /* 0x000fc800078e0004 */
[----:B------:R-:W-:Y:S02]  /*54b0*/  IMAD.MOV.U32 R5, RZ, RZ, RZ ;  /* 0x000000ffff057224 */ /* 0x000fe400078e00ff */
[----:B------:R-:W-:-:S04]  /*54c0*/  IMAD.HI.U32 R0, R3, R2, RZ ;  /* 0x0000000203007227 */ /* 0x000fc800078e00ff */
[----:B------:R-:W-:-:S04]  /*54d0*/  IMAD.MOV R3, RZ, RZ, -R0 ;  /* 0x000000ffff037224 */ /* 0x000fc800078e0a00 */
[----:B------:R-:W-:-:S05]  /*54e0*/  IMAD R4, R3, UR4, R2 ;  /* 0x0000000403047c24 */ /* 0x000fca000f8e0202 */
[----:B------:R-:W-:-:S13]  /*54f0*/  ISETP.GE.U32.AND P0, PT, R4, UR4, PT ;  /* 0x0000000404007c0c */ /* 0x000fda000bf06070 */
[----:B------:R-:W-:-:S05]  /*5500*/  @P0 VIADD R4, R4, -UR4 ;  /* 0x8000000404040c36 */ /* 0x000fca0008000000 */
[----:B------:R-:W-:-:S13]  /*5510*/  ISETP.GE.U32.AND P0, PT, R4, UR4, PT ;  /* 0x0000000404007c0c */ /* 0x000fda000bf06070 */
[----:B------:R-:W-:Y:S02]  /*5520*/  @P0 IADD3 R4, PT, PT, R4, -UR4, RZ ;  /* 0x8000000404040c10 */ /* 0x000fe4000fffe0ff */
[----:B------:R-:W-:Y:S01]  /*5530*/  @!P1 LOP3.LUT R4, RZ, UR4, RZ, 0x33, !PT ;  /* 0x00000004ff049c12 */ /* 0x000fe2000f8e33ff */
[----:B------:R-:W-:Y:S06]  /*5540*/  BRA `(.L_x_18727) ;  /* 0x00000000000c7947 */ /* 0x000fec0003800000 */
.L_x_18726:
[----:B------:R-:W-:Y:S01]  /*5550*/  IMAD.MOV.U32 R0, RZ, RZ, R2 ;  /* 0x000000ffff007224 */ /* 0x000fe200078e0002 */
[----:B------:R-:W-:-:S07]  /*5560*/  MOV R2, 0x5580 ;  /* 0x0000558000027802 */ /* 0x000fce0000000f00 */
[----:B---3--:R-:W-:Y:S05]  /*5570*/  CALL.REL.NOINC `($__internal_7_$__cuda_sm20_rem_s64) ;  /* 0x0000007000387944 */ /* 0x008fea0003c00000 */
.L_x_18727:
[----:B------:R-:W-:Y:S05]  /*5580*/  BSYNC.RECONVERGENT B0 ;  /* 0x0000000000007941 */ /* 0x000fea0003800200 */
.L_x_18725:
        /* <DEDUP_REMOVED lines=16> */
.L_x_18731:
[----:B------:R0:W-:Y:S01]  /*5690*/  STG.E.U8 desc[UR36][R2.64], R4 ;  /* 0x0000000402007986 */ /* 0x0001e2000c101124 */
[----:B------:R-:W-:Y:S05]  /*56a0*/  BRA `(.L_x_18733) ;  /* 0x0000000c00387947 */ /* 0x000fea0003800000 */
.L_x_18730:
        /* <DEDUP_REMOVED lines=8> */
.L_x_18735:
[----:B------:R0:W-:Y:S01]  /*5730*/  STG.E desc[UR36][R2.64], R4 ;  /* 0x0000000402007986 */ /* 0x0001e2000c101924 */
[----:B------:R-:W-:Y:S05]  /*5740*/  BRA `(.L_x_18733) ;  /* 0x0000000c00107947 */ /* 0x000fea0003800000 */
.L_x_18734:
[----:B------:R0:W-:Y:S01]  /*5750*/  STG.E.U16 desc[UR36][R2.64], R4 ;  /* 0x0000000402007986 */ /* 0x0001e2000c101524 */
[----:B------:R-:W-:Y:S05]  /*5760*/  BRA `(.L_x_18733) ;  /* 0x0000000c00087947 */ /* 0x000fea0003800000 */
.L_x_18729:
        /* <DEDUP_REMOVED lines=9> */
.L_x_18737:
[----:B------:R-:W0:Y:S02]  /*5800*/  I2F.S64 R0, R4 ;  /* 0x0000000400007312 */ /* 0x000e240000301400 */
[----:B0-----:R-:W-:-:S05]  /*5810*/  F2FP.F16.F32.PACK_AB R0, RZ, R0 ;  /* 0x00000000ff00723e */ /* 0x001fca00000000ff */
[----:B------:R0:W-:Y:S01]  /*5820*/  STG.E.U16 desc[UR36][R2.64], R0 ;  /* 0x0000000002007986 */ /* 0x0001e2000c101524 */
[----:B------:R-:W-:Y:S05]  /*5830*/  BRA `(.L_x_18733) ;  /* 0x0000000800d47947 */ /* 0x000fea0003800000 */
.L_x_18736:
        /* <DEDUP_REMOVED lines=10> */
.L_x_18739:
[----:B------:R-:W0:Y:S02]  /*58e0*/  I2F.S64 R4, R4 ;  /* 0x0000000400047312 */ /* 0x000e240000301400 */
[----:B0-----:R-:W-:-:S04]  /*58f0*/  F2FP.F16.F32.PACK_AB R5, RZ, R4 ;  /* 0x00000004ff05723e */ /* 0x001fc800000000ff */
[----:B------:R-:W-:-:S05]  /*5900*/  PRMT R5, R5, 0x5410, RZ ;  /* 0x0000541005057816 */ /* 0x000fca00000000ff */
[----:B------:R0:W-:Y:S01]  /*5910*/  STG.E desc[UR36][R2.64], R5 ;  /* 0x0000000502007986 */ /* 0x0001e2000c101924 */
[----:B------:R-:W-:Y:S05]  /*5920*/  BRA `(.L_x_18733) ;  /* 0x0000000800987947 */ /* 0x000fea0003800000 */
.L_x_18738:
[----:B------:R-:W0:Y:S02]  /*5930*/  I2F.F64.S64 R4, R4 ;  /* 0x0000000400047312 */ /* 0x000e240000301c00 */
[----:B0-----:R0:W-:Y:S01]  /*5940*/  STG.E.64 desc[UR36][R2.64], R4 ;  /* 0x0000000402007986 */ /* 0x0011e2000c101b24 */
[----:B------:R-:W-:Y:S05]  /*5950*/  BRA `(.L_x_18733) ;  /* 0x00000008008c7947 */ /* 0x000fea0003800000 */
.L_x_18728:
        /* <DEDUP_REMOVED lines=12> */
.L_x_18743:
        /* <DEDUP_REMOVED lines=18> */
.L_x_18746:
[----:B------:R-:W-:-:S04]  /*5b40*/  SHF.R.U32.HI R5, RZ, 0x18, R5 ;  /* 0x00000018ff057819 */ /* 0x000fc80000011605 */
[----:B------:R-:W-:-:S07]  /*5b50*/  LOP3.LUT R0, R0, 0x80, R5, 0xf8, !PT ;  /* 0x0000008000007812 */ /* 0x000fce00078ef805 */
.L_x_18745:
[----:B------:R-:W-:Y:S05]  /*5b60*/  BSYNC.RECONVERGENT B0 ;  /* 0x0000000000007941 */ /* 0x000fea0003800200 */
.L_x_18744:
[----:B------:R0:W-:Y:S01]  /*5b70*/  STG.E.U8 desc[UR36][R2.64], R0 ;  /* 0x0000000002007986 */ /* 0x0001e2000c101124 */
[----:B------:R-:W-:Y:S05]  /*5b80*/  BRA `(.L_x_18733) ;  /* 0x0000000800007947 */ /* 0x000fea0003800000 */
.L_x_18742:
        /* <DEDUP_REMOVED lines=18> */
.L_x_18749:
[----:B------:R-:W-:-:S04]  /*5cb0*/  SHF.R.U32.HI R5, RZ, 0x18, R5 ;  /* 0x00000018ff057819 */ /* 0x000fc80000011605 */
[----:B------:R-:W-:-:S07]  /*5cc0*/  LOP3.LUT R0, R0, 0x80, R5, 0xf8, !PT ;  /* 0x0000008000007812 */ /* 0x000fce00078ef805 */
.L_x_18748:
[----:B------:R-:W-:Y:S05]  /*5cd0*/  BSYNC.RECONVERGENT B0 ;  /* 0x0000000000007941 */ /* 0x000fea0003800200 */
.L_x_18747:
[----:B------:R0:W-:Y:S01]  /*5ce0*/  STG.E.U8 desc[UR36][R2.64], R0 ;  /* 0x0000000002007986 */ /* 0x0001e2000c101124 */
[----:B------:R-:W-:Y:S05]  /*5cf0*/  BRA `(.L_x_18733) ;  /* 0x0000000400a47947 */ /* 0x000fea0003800000 */
.L_x_18741:
        /* <DEDUP_REMOVED lines=23> */
.L_x_18751:
[----:B------:R0:W-:Y:S01]  /*5e70*/  STG.E.64 desc[UR36][R2.64], R4 ;  /* 0x0000000402007986 */ /* 0x0001e2000c101b24 */
[----:B------:R-:W-:Y:S05]  /*5e80*/  BRA `(.L_x_18733) ;  /* 0x0000000400407947 */ /* 0x000fea0003800000 */
.L_x_18750:
[----:B------:R0:W-:Y:S01]  /*5e90*/  STG.E desc[UR36][R2.64], R4 ;  /* 0x0000000402007986 */ /* 0x0001e2000c101924 */
[----:B------:R-:W-:Y:S05]  /*5ea0*/  BRA `(.L_x_18733) ;  /* 0x0000000400387947 */ /* 0x000fea0003800000 */
.L_x_18740:
        /* <DEDUP_REMOVED lines=11> */
.L_x_18753:
[----:B------:R-:W0:Y:S01]  /*5f60*/  I2F.F64.S64 R4, R4 ;  /* 0x0000000400047312 */ /* 0x000e220000301c00 */
[----:B------:R-:W-:-:S05]  /*5f70*/  CS2R R6, SRZ ;  /* 0x0000000000067805 */ /* 0x000fca000001ff00 */
[----:B0-----:R0:W-:Y:S01]  /*5f80*/  STG.E.128 desc[UR36][R2.64], R4 ;  /* 0x0000000402007986 */ /* 0x0011e2000c101d24 */
[----:B------:R-:W-:Y:S05]  /*5f90*/  BRA `(.L_x_18733) ;  /* 0x0000000000fc7947 */ /* 0x000fea0003800000 */
.L_x_18752:
[----:B------:R-:W-:-:S09]  /*5fa0*/  UISETP.NE.AND UP0, UPT, UR4, 0xf, UPT ;  /* 0x0000000f0400788c */ /* 0x000fd2000bf05270 */
[----:B------:R-:W-:Y:S05]  /*5fb0*/  BRA.U !UP0, `(.L_x_18754) ;  /* 0x0000000108e87547 */ /* 0x000fea000b800000 */
[----:B------:R-:W-:-:S09]  /*5fc0*/  UISETP.NE.AND UP0, UPT, UR4, 0x17, UPT ;  /* 0x000000170400788c */ /* 0x000fd2000bf05270 */
[----:B------:R-:W-:Y:S05]  /*5fd0*/  BRA.U !UP0, `(.L_x_18755) ;  /* 0x0000000108907547 */ /* 0x000fea000b800000 */
[----:B------:R-:W-:-:S09]  /*5fe0*/  UISETP.NE.AND UP0, UPT, UR4, 0x18, UPT ;  /* 0x000000180400788c */ /* 0x000fd2000bf05270 */
[----:B------:R-:W-:Y:S05]  /*5ff0*/  BRA.U !UP0, `(.L_x_18756) ;  /* 0x0000000108447547 */ /* 0x000fea000b800000 */
.L_x_18732:
        /* <DEDUP_REMOVED lines=16> */
.L_x_18757:
[----:B------:R-:W-:Y:S05]  /*6100*/  BRA `(.L_x_18733) ;  /* 0x0000000000a07947 */ /* 0x000fea0003800000 */
.L_x_18756:
        /* <DEDUP_REMOVED lines=13> */
.L_x_18759:
[----:B------:R-:W-:Y:S05]  /*61e0*/  BSYNC.RECONVERGENT B0 ;  /* 0x0000000000007941 */ /* 0x000fea0003800200 */
.L_x_18758:
[----:B------:R-:W-:-:S05]  /*61f0*/  LOP3.LUT R7, R0, 0x80, R7, 0xf8, !PT ;  /* 0x0000008000077812 */ /* 0x000fca00078ef807 */
[----:B------:R3:W-:Y:S01]  /*6200*/  STG.E.U8 desc[UR36][R2.64], R7 ;  /* 0x0000000702007986 */ /* 0x0007e2000c101124 */
[----:B------:R-:W-:Y:S05]  /*6210*/  BRA `(.L_x_18733) ;  /* 0x00000000005c7947 */ /* 0x000fea0003800000 */
.L_x_18755:
        /* <DEDUP_REMOVED lines=12> */
.L_x_18761:
[----:B------:R-:W-:Y:S01]  /*62e0*/  IMAD.MOV.U32 R0, RZ, RZ, 0x7f ;  /* 0x0000007fff007424 */ /* 0x000fe200078e00ff */
[----:B------:R-:W-:-:S04]  /*62f0*/  ISETP.GT.U32.AND P0, PT, R6, 0x7f800000, PT ;  /* 0x7f8000000600780c */ /* 0x000fc80003f04070 */
[----:B------:R-:W-:-:S09]  /*6300*/  SEL R0, R0, 0x7c, P0 ;  /* 0x0000007c00007807 */ /* 0x000fd20000000000 */
.L_x_18762:
[----:B------:R-:W-:Y:S05]  /*6310*/  BSYNC.RECONVERGENT B0 ;  /* 0x0000000000007941 */ /* 0x000fea0003800200 */
.L_x_18760:
[----:B------:R-:W-:-:S04]  /*6320*/  SHF.R.U32.HI R5, RZ, 0x18, R5 ;  /* 0x00000018ff057819 */ /* 0x000fc80000011605 */
[----:B------:R-:W-:-:S05]  /*6330*/  LOP3.LUT R5, R0, 0x80, R5, 0xf8, !PT ;  /* 0x0000008000057812 */ /* 0x000fca00078ef805 */
[----:B------:R2:W-:Y:S01]  /*6340*/  STG.E.U8 desc[UR36][R2.64], R5 ;  /* 0x0000000502007986 */ /* 0x0005e2000c101124 */
[----:B------:R-:W-:Y:S05]  /*6350*/  BRA `(.L_x_18733) ;  /* 0x00000000000c7947 */ /* 0x000fea0003800000 */
.L_x_18754:
[----:B------:R-:W0:Y:S02]  /*6360*/  I2F.S64 R0, R4 ;  /* 0x0000000400007312 */ /* 0x000e240000301400 */
[----:B0-----:R-:W-:-:S05]  /*6370*/  F2FP.BF16.F32.PACK_AB R0, RZ, R0 ;  /* 0x00000000ff00723e */ /* 0x001fca00000010ff */
[----:B------:R4:W-:Y:S02]  /*6380*/  STG.E.U16 desc[UR36][R2.64], R0 ;  /* 0x0000000002007986 */ /* 0x0009e4000c101524 */
.L_x_18733:
[----:B------:R-:W-:-:S07]  /*6390*/  IADD3 R17, PT, PT, R17, 0x80, RZ ;  /* 0x0000008011117810 */ /* 0x000fce0007ffe0ff */
.L_x_18690:
[----:B------:R-:W-:Y:S05]  /*63a0*/  BSYNC.RECONVERGENT B6 ;  /* 0x0000000000067941 */ /* 0x000fea0003800200 */
.L_x_18689:
[----:B------:R-:W5:Y:S01]  /*63b0*/  LDCU UR4, c[0x0][0x380] ;  /* 0x00007000ff0477ac */ /* 0x000f620008000800 */
[----:B------:R-:W-:Y:S01]  /*63c0*/  BSSY.RECONVERGENT B6, `(.L_x_18763) ;  /* 0x0000314000067945 */ /* 0x000fe20003800200 */
[----:B-----5:R-:W-:-:S13]  /*63d0*/  ISETP.GE.AND P0, PT, R17, UR4, PT ;  /* 0x0000000411007c0c */ /* 0x020fda000bf06270 */
[----:B------:R-:W-:Y:S05]  /*63e0*/  @P0 BRA `(.L_x_18764) ;  /* 0x0000003000440947 */ /* 0x000fea0003800000 */
        /* <DEDUP_REMOVED lines=303> */
.L_x_18765:
        /* <DEDUP_REMOVED lines=17> */
.L_x_18769:
[----:B------:R0:W5:Y:S01]  /*77f0*/  LDG.E.U8 R2, desc[UR36][R4.64] ;  /* 0x0000002404027981 */ /* 0x000162000c1e1100 */
[----:B------:R-:W-:Y:S01]  /*7800*/  HFMA2 R3, -RZ, RZ, 0, 0 ;  /* 0x00000000ff037431 */ /* 0x000fe200000001ff */
[----:B------:R-:W-:Y:S06]  /*7810*/  BRA `(.L_x_18771) ;  /* 0x0000000c00407947 */ /* 0x000fec0003800000 */
.L_x_18768:
        /* <DEDUP_REMOVED lines=8> */
.L_x_18773:
[----:B------:R-:W2:Y:S02]  /*78a0*/  LDG.E R2, desc[UR36][R4.64] ;  /* 0x0000002404027981 */ /* 0x000ea4000c1e1900 */
[----:B--2---:R-:W-:Y:S01]  /*78b0*/  SHF.R.S32.HI R3, RZ, 0x1f, R2 ;  /* 0x0000001fff037819 */ /* 0x004fe20000011402 */
[----:B------:R-:W-:Y:S06]  /*78c0*/  BRA `(.L_x_18771) ;  /* 0x0000000c00147947 */ /* 0x000fec0003800000 */
.L_x_18772:
[----:B------:R-:W2:Y:S02]  /*78d0*/  LDG.E.S16 R2, desc[UR36][R4.64] ;  /* 0x0000002404027981 */ /* 0x000ea4000c1e1700 */
[----:B--2---:R-:W-:Y:S01]  /*78e0*/  SHF.R.S32.HI R3, RZ, 0x1f, R2 ;  /* 0x0000001fff037819 */ /* 0x004fe20000011402 */
[----:B------:R-:W-:Y:S06]  /*78f0*/  BRA `(.L_x_18771) ;  /* 0x0000000c00087947 */ /* 0x000fec0003800000 */
.L_x_18767:
        /* <DEDUP_REMOVED lines=9> */
.L_x_18775:
[----:B------:R-:W2:Y:S02]  /*7990*/  LDG.E.U16 R4, desc[UR36][R4.64] ;  /* 0x0000002404047981 */ /* 0x000ea4000c1e1500 */
[----:B--2---:R-:W-:-:S06]  /*79a0*/  HADD2.F32 R2, -RZ, R4.H0_H0 ;  /* 0x20000004ff027230 */ /* 0x004fcc0000004100 */
[----:B------:R-:W0:Y:S01]  /*79b0*/  F2I.S64.TRUNC R2, R2 ;  /* 0x0000000200027311 */ /* 0x000e22000020d900 */
[----:B------:R-:W-:Y:S05]  /*79c0*/  BRA `(.L_x_18771) ;  /* 0x0000000800d47947 */ /* 0x000fea0003800000 */
.L_x_18774:
        /* <DEDUP_REMOVED lines=9> */
.L_x_18777:
[----:B------:R-:W2:Y:S02]  /*7a60*/  LDG.E.U16 R4, desc[UR36][R4.64] ;  /* 0x0000002404047981 */ /* 0x000ea4000c1e1500 */
[----:B--2---:R-:W-:-:S06]  /*7a70*/  HADD2.F32 R2, -RZ, R4.H0_H0 ;  /* 0x20000004ff027230 */ /* 0x004fcc0000004100 */
[----:B------:R-:W0:Y:S01]  /*7a80*/  F2I.S64.TRUNC R2, R2 ;  /* 0x0000000200027311 */ /* 0x000e22000020d900 */
[----:B------:R-:W-:Y:S05]  /*7a90*/  BRA `(.L_x_18771) ;  /* 0x0000000800a07947 */ /* 0x000fea0003800000 */
.L_x_18776:
[----:B------:R-:W2:Y:S02]  /*7aa0*/  LDG.E.64 R2, desc[UR36][R4.64] ;  /* 0x0000002404027981 */ /* 0x000ea4000c1e1b00 */
[----:B--2---:R-:W0:Y:S01]  /*7ab0*/  F2I.S64.F64.TRUNC R2, R2 ;  /* 0x0000000200027311 */ /* 0x004e22000030d900 */
[----:B------:R-:W-:Y:S05]  /*7ac0*/  BRA `(.L_x_18771) ;  /* 0x0000000800947947 */ /* 0x000fea0003800000 */
.L_x_18766:
        /* <DEDUP_REMOVED lines=13> */
.L_x_18780:
[----:B------:R-:W2:Y:S02]  /*7ba0*/  LDG.E.64 R2, desc[UR36][R4.64] ;  /* 0x0000002404027981 */ /* 0x000ea4000c1e1b00 */
[----:B--2---:R-:W3:Y:S01]  /*7bb0*/  F2I.S64.F64.TRUNC R2, R2 ;  /* 0x0000000200027311 */ /* 0x004ee2000030d900 */
[----:B------:R-:W-:Y:S05]  /*7bc0*/  BRA `(.L_x_18771) ;  /* 0x0000000800547947 */ /* 0x000fea0003800000 */
.L_x_18779:
        /* <DEDUP_REMOVED lines=24> */
[----:B------:R-:W1:Y:S01]  /*7d50*/  F2I.S64.TRUNC R2, R3 ;  /* 0x0000000300027311 */ /* 0x000e62000020d900 */
[----:B------:R-:W-:Y:S05]  /*7d60*/  BRA `(.L_x_18771) ;  /* 0x0000000400ec7947 */ /* 0x000fea0003800000 */
.L_x_18782:
        /* <DEDUP_REMOVED lines=11> */
[----:B------:R-:W2:Y:S01]  /*7e20*/  F2I.S64.TRUNC R2, R3 ;  /* 0x0000000300027311 */ /* 0x000ea2000020d900 */
[----:B------:R-:W-:Y:S05]  /*7e30*/  BRA `(.L_x_18771) ;  /* 0x0000000400b87947 */ /* 0x000fea0003800000 */
.L_x_18781:
[----:B------:R-:W2:Y:S02]  /*7e40*/  LDG.E.U16 R2, desc[UR36][R4.64] ;  /* 0x0000002404027981 */ /* 0x000ea4000c1e1500 */
[----:B--2---:R-:W-:-:S06]  /*7e50*/  IMAD.U32 R2, R2, 0x10000, RZ ;  /* 0x0001000002027824 */ /* 0x004fcc00078e00ff */
[----:B------:R-:W0:Y:S01]  /*7e60*/  F2I.S64.TRUNC R2, R2 ;  /* 0x0000000200027311 */ /* 0x000e22000020d900 */
[----:B------:R-:W-:Y:S05]  /*7e70*/  BRA `(.L_x_18771) ;  /* 0x0000000400a87947 */ /* 0x000fea0003800000 */
.L_x_18778:
        /* <DEDUP_REMOVED lines=9> */
[----:B------:R-:W-:Y:S01]  /*7f10*/  HFMA2 R3, -RZ, RZ, 0, 0 ;  /* 0x00000000ff037431 */ /* 0x000fe200000001ff */
[----:B------:R-:W-:Y:S06]  /*7f20*/  BRA `(.L_x_18771) ;  /* 0x00000004007c7947 */ /* 0x000fec0003800000 */
.L_x_18785:
        /* <DEDUP_REMOVED lines=21> */
.L_x_18789:
[----:B------:R-:W-:Y:S05]  /*8080*/  BSYNC.RECONVERGENT B1 ;  /* 0x0000000000017941 */ /* 0x000fea0003800200 */
.L_x_18788:
[----:B------:R-:W-:Y:S01]  /*8090*/  IMAD.SHL.U32 R0, R0, 0x100000, RZ ;  /* 0x0010000000007824 */ /* 0x000fe200078e00ff */
[----:B------:R-:W-:-:S04]  /*80a0*/  LEA R2, R2, 0x3b800000, 0x17 ;  /* 0x3b80000002027811 */ /* 0x000fc800078eb8ff */
[----:B------:R-:W-:-:S07]  /*80b0*/  LOP3.LUT R2, R2, R0, R7, 0xfe, !PT ;  /* 0x0000000002027212 */ /* 0x000fce00078efe07 */
.L_x_18787:
[----:B------:R-:W-:Y:S05]  /*80c0*/  BSYNC.RECONVERGENT B0 ;  /* 0x0000000000007941 */ /* 0x000fea0003800200 */
.L_x_18786:
[----:B------:R-:W4:Y:S01]  /*80d0*/  F2I.S64.TRUNC R2, R2 ;  /* 0x0000000200027311 */ /* 0x000f22000020d900 */
[----:B------:R-:W-:Y:S05]  /*80e0*/  BRA `(.L_x_18771) ;  /* 0x00000004000c7947 */ /* 0x000fea0003800000 */
.L_x_18784:
        /* <DEDUP_REMOVED lines=21> */
.L_x_18793:
[----:B------:R-:W-:Y:S05]  /*8240*/  BSYNC.RECONVERGENT B1 ;  /* 0x0000000000017941 */ /* 0x000fea0003800200 */
.L_x_18792:
[----:B------:R-:W-:Y:S01]  /*8250*/  IMAD.SHL.U32 R0, R0, 0x200000, RZ ;  /* 0x0020000000007824 */ /* 0x000fe200078e00ff */
[----:B------:R-:W-:-:S04]  /*8260*/  LEA R2, R2, 0x37800000, 0x17 ;  /* 0x3780000002027811 */ /* 0x000fc800078eb8ff */
[----:B------:R-:W-:-:S07]  /*8270*/  LOP3.LUT R2, R2, R0, R7, 0xfe, !PT ;  /* 0x0000000002027212 */ /* 0x000fce00078efe07 */
.L_x_18791:
[----:B------:R-:W-:Y:S05]  /*8280*/  BSYNC.RECONVERGENT B0 ;  /* 0x0000000000007941 */ /* 0x000fea0003800200 */
.L_x_18790:
[----:B------:R-:W0:Y:S01]  /*8290*/  F2I.S64.TRUNC R2, R2 ;  /* 0x0000000200027311 */ /* 0x000e22000020d900 */
[----:B------:R-:W-:Y:S05]  /*82a0*/  BRA `(.L_x_18771) ;  /* 0x00000000009c7947 */ /* 0x000fea0003800000 */
.L_x_18783:
        /* <DEDUP_REMOVED lines=14> */
.L_x_18797:
[----:B------:R-:W-:Y:S05]  /*8390*/  BSYNC.RECONVERGENT B0 ;  /* 0x0000000000007941 */ /* 0x000fea0003800200 */
.L_x_18796:
[----:B------:R-:W0:Y:S01]  /*83a0*/  F2I.S64.TRUNC R2, R2 ;  /* 0x0000000200027311 */ /* 0x000e22000020d900 */
[----:B------:R-:W-:Y:S05]  /*83b0*/  BRA `(.L_x_18771) ;  /* 0x0000000000587947 */ /* 0x000fea0003800000 */
.L_x_18770:
        /* <DEDUP_REMOVED lines=16> */
.L_x_18798:
[----:B------:R-:W-:Y:S01]  /*84c0*/  CS2R R2, SRZ ;  /* 0x0000000000027805 */ /* 0x000fe2000001ff00 */
[----:B------:R-:W-:Y:S06]  /*84d0*/  BRA `(.L_x_18771) ;  /* 0x0000000000107947 */ /* 0x000fec0003800000 */
.L_x_18795:
[----:B------:R0:W5:Y:S01]  /*84e0*/  LDG.E.64 R2, desc[UR36][R4.64] ;  /* 0x0000002404027981 */ /* 0x000162000c1e1b00 */
[----:B------:R-:W-:Y:S05]  /*84f0*/  BRA `(.L_x_18771) ;  /* 0x0000000000087947 */ /* 0x000fea0003800000 */
.L_x_18794:
[----:B------:R0:W5:Y:S01]  /*8500*/  LDG.E R2, desc[UR36][R4.64] ;  /* 0x0000002404027981 */ /* 0x000162000c1e1900 */
[----:B------:R-:W-:-:S07]  /*8510*/  IMAD.MOV.U32 R3, RZ, RZ, RZ ;  /* 0x000000ffff037224 */ /* 0x000fce00078e00ff */
.L_x_18771:
[----:B------:R-:W0:Y:S01]  /*8520*/  LDCU UR4, c[0x0][0x59c] ;  /* 0x0000b380ff0477ac */ /* 0x000e220008000800 */
[----:B------:R-:W-:Y:S01]  /*8530*/  BSSY.RECONVERGENT B0, `(.L_x_18799) ;  /* 0x000001b000007945 */ /* 0x000fe20003800200 */
[----:B012345:R-:W-:-:S04]  /*8540*/  LOP3.LUT R0, R3, UR4, RZ, 0xfc, !PT ;  /* 0x0000000403007c12 */ /* 0x03ffc8000f8efcff */
[----:B------:R-:W-:-:S13]  /*8550*/  ISETP.NE.U32.AND P0, PT, R0, RZ, PT ;  /* 0x000000ff0000720c */ /* 0x000fda0003f05070 */
[----:B------:R-:W-:Y:S05]  /*8560*/  @P0 BRA `(.L_x_18800) ;  /* 0x0000000000500947 */ /* 0x000fea0003800000 */
[----:B------:R-:W0:Y:S01]  /*8570*/  LDCU UR4, c[0x0][0x598] ;  /* 0x0000b300ff0477ac */ /* 0x000e220008000800 */
[----:B------:R-:W-:Y:S01]  /*8580*/  IMAD.MOV.U32 R4, RZ, RZ, RZ ;  /* 0x000000ffff047224 */ /* 0x000fe200078e00ff */
[----:B0-----:R-:W0:Y:S01]  /*8590*/  I2F.U32.RP R6, UR4 ;  /* 0x0000000400067d06 */ /* 0x001e220008209000 */
[----:B------:R-:W-:-:S07]  /*85a0*/  ISETP.NE.U32.AND P1, PT, RZ, UR4, PT ;  /* 0x00000004ff007c0c */ /* 0x000fce000bf25070 */
[----:B0-----:R-:W0:Y:S02]  /*85b0*/  MUFU.RCP R6, R6 ;  /* 0x0000000600067308 */ /* 0x001e240000001000 */
[----:B0-----:R-:W-:-:S06]  /*85c0*/  IADD3 R5, PT, PT, R6, 0xffffffe, RZ ;  /* 0x0ffffffe06057810 */ /* 0x001fcc0007ffe0ff */
[----:B------:R-:W0:Y:S02]  /*85d0*/  F2I.FTZ.U32.TRUNC.NTZ R5, R5 ;  /* 0x0000000500057305 */ /* 0x000e24000021f000 */
[----:B0-----:R-:W-:-:S04]  /*85e0*/  IMAD.MOV R3, RZ, RZ, -R5 ;  /* 0x000000ffff037224 */ /* 0x001fc800078e0a05 */
[----:B------:R-:W-:-:S04]  /*85f0*/  IMAD R3, R3, UR4, RZ ;  /* 0x0000000403037c24 */ /* 0x000fc8000f8e02ff */
[----:B------:R-:W-:Y:S01]  /*8600*/  IMAD.HI.U32 R3, R5, R3, R4 ;  /* 0x0000000305037227 */ /* 0x000fe200078e0004 */
[----:B------:R-:W-:-:S05]  /*8610*/  MOV R5, RZ ;  /* 0x000000ff00057202 */ /* 0x000fca0000000f00 */
[----:B------:R-:W-:-:S05]  /*8620*/  IMAD.HI.U32 R0, R3, R2, RZ ;  /* 0x0000000203007227 */ /* 0x000fca00078e00ff */
[----:B------:R-:W-:-:S05]  /*8630*/  IADD3 R3, PT, PT, -R0, RZ, RZ ;  /* 0x000000ff00037210 */ /* 0x000fca0007ffe1ff */
[----:B------:R-:W-:-:S05]  /*8640*/  IMAD R4, R3, UR4, R2 ;  /* 0x0000000403047c24 */ /* 0x000fca000f8e0202 */
[----:B------:R-:W-:-:S13]  /*8650*/  ISETP.GE.U32.AND P0, PT, R4, UR4, PT ;  /* 0x0000000404007c0c */ /* 0x000fda000bf06070 */
[----:B------:R-:W-:-:S05]  /*8660*/  @P0 VIADD R4, R4, -UR4 ;  /* 0x8000000404040c36 */ /* 0x000fca0008000000 */
[----:B------:R-:W-:-:S13]  /*8670*/  ISETP.GE.U32.AND P0, PT, R4, UR4, PT ;  /* 0x0000000404007c0c */ /* 0x000fda000bf06070 */
[----:B------:R-:W-:Y:S01]  /*8680*/  @P0 VIADD R4, R4, -UR4 ;  /* 0x8000000404040c36 */ /* 0x000fe20008000000 */
[----:B------:R-:W-:Y:S01]  /*8690*/  @!P1 LOP3.LUT R4, RZ, UR4, RZ, 0x33, !PT ;  /* 0x00000004ff049c12 */ /* 0x000fe2000f8e33ff */
[----:B------:R-:W-:Y:S06]  /*86a0*/  BRA `(.L_x_18801) ;  /* 0x00000000000c7947 */ /* 0x000fec0003800000 */
.L_x_18800:
[----:B------:R-:W-:Y:S01]  /*86b0*/  IMAD.MOV.U32 R0, RZ, RZ, R2 ;  /* 0x000000ffff007224 */ /* 0x000fe200078e0002 */
[----:B------:R-:W-:-:S07]  /*86c0*/  MOV R2, 0x86e0 ;  /* 0x000086e000027802 */ /* 0x000fce0000000f00 */
[----:B------:R-:W-:Y:S05]  /*86d0*/  CALL.REL.NOINC `($__internal_7_$__cuda_sm20_rem_s64) ;  /* 0x0000003c00e07944 */ /* 0x000fea0003c00000 */
.L_x_18801:
[----:B------:R-:W-:Y:S05]  /*86e0*/  BSYNC.RECONVERGENT B0 ;  /* 0x0000000000007941 */ /* 0x000fea0003800200 */
.L_x_18799:
        /* <DEDUP_REMOVED lines=16> */
.L_x_18805:
[----:B------:R0:W-:Y:S01]  /*87f0*/  STG.E.U8 desc[UR36][R2.64], R4 ;  /* 0x0000000402007986 */ /* 0x0001e2000c101124 */
[----:B------:R-:W-:Y:S05]  /*8800*/  BRA `(.L_x_18807) ;  /* 0x0000000c00387947 */ /* 0x000fea0003800000 */
.L_x_18804:
        /* <DEDUP_REMOVED lines=8> */
.L_x_18809:
[----:B------:R0:W-:Y:S01]  /*8890*/  STG.E desc[UR36][R2.64], R4 ;  /* 0x0000000402007986 */ /* 0x0001e2000c101924 */
[----:B------:R-:W-:Y:S05]  /*88a0*/  BRA `(.L_x_18807) ;  /* 0x0000000c00107947 */ /* 0x000fea0003800000 */
.L_x_18808:
[----:B------:R0:W-:Y:S01]  /*88b0*/  STG.E.U16 desc[UR36][R2.64], R4 ;  /* 0x0000000402007986 */ /* 0x0001e2000c101524 */
[----:B------:R-:W-:Y:S05]  /*88c0*/  BRA `(.L_x_18807) ;  /* 0x0000000c00087947 */ /* 0x000fea0003800000 */
.L_x_18803:
        /* <DEDUP_REMOVED lines=9> */
.L_x_18811:
[----:B------:R-:W0:Y:S02]  /*8960*/  I2F.S64 R0, R4 ;  /* 0x0000000400007312 */ /* 0x000e240000301400 */
[----:B0-----:R-:W-:-:S05]  /*8970*/  F2FP.F16.F32.PACK_AB R0, RZ, R0 ;  /* 0x00000000ff00723e */ /* 0x001fca00000000ff */
[----:B------:R0:W-:Y:S01]  /*8980*/  STG.E.U16 desc[UR36][R2.64], R0 ;  /* 0x0000000002007986 */ /* 0x0001e2000c101524 */
[----:B------:R-:W-:Y:S05]  /*8990*/  BRA `(.L_x_18807) ;  /* 0x0000000800d47947 */ /* 0x000fea0003800000 */
.L_x_18810:
[----:B------:R-:W-:-:S09]  /*89a0*/  UISETP.NE.AND UP0, UPT, UR4, 0x7, UPT ;  /* 0x000000070400788c */ /* 0x000fd2000bf05270 */
[----:B------:R-:W-:Y:S05]  /*89b0*/  BRA.U !UP0, `(.L_x_18812) ;  /* 0x0000000108347547 */ /* 0x000fea000b800000 */
[----:B------:R-:W-:-:S09]  /*89c0*/  UISETP.NE.AND UP0, UPT, UR4, 0x8, UPT ;  /* 0x000000080400788c */ /* 0x000fd2000bf05270 */
[----:B------:R-:W-:Y:S05]  /*89d0*/  BRA.U !UP0, `(.L_x_18813) ;  /* 0x0000000108187547 */ /* 0x000fea000b800000 */
[----:B------:R-:W-:-:S09]  /*89e0*/  UISETP.NE.AND UP0, UPT, UR4, 0x9, UPT ;  /* 0x000000090400788c */ /* 0x000fd2000bf05270 */
[----:B------:R-:W-:Y:S05]  /*89f0*/  BRA.U UP0, `(.L_x_18806) ;  /* 0x0000000500d87547 */ /* 0x000fea000b800000 */
[----:B------:R-:W0:Y:S01]  /*8a00*/  I2F.S64 R6, R4 ;  /* 0x0000000400067312 */ /* 0x000e220000301400 */
[----:B------:R-:W-:-:S05]  /*8a10*/  HFMA2 R7, -RZ, RZ, 0, 0 ;  /* 0x00000000ff077431 */ /* 0x000fca00000001ff */
[----:B0-----:R0:W-:Y:S01]  /*8a20*/  STG.E.64 desc[UR36][R2.64], R6 ;  /* 0x0000000602007986 */ /* 0x0011e2000c101b24 */
[----:B------:R-:W-:Y:S05]  /*8a30*/  BRA `(.L_x_18807) ;  /* 0x0000000800ac7947 */ /* 0x000fea0003800000 */
.L_x_18813:
[----:B------:R-:W0:Y:S02]  /*8a40*/  I2F.S64 R4, R4 ;  /* 0x0000000400047312 */ /* 0x000e240000301400 */
[----:B0-----:R-:W-:-:S04]  /*8a50*/  F2FP.F16.F32.PACK_AB R5, RZ, R4 ;  /* 0x00000004ff05723e */ /* 0x001fc800000000ff */
[----:B------:R-:W-:-:S05]  /*8a60*/  PRMT R5, R5, 0x5410, RZ ;  /* 0x0000541005057816 */ /* 0x000fca00000000ff */
[----:B------:R0:W-:Y:S01]  /*8a70*/  STG.E desc[UR36][R2.64], R5 ;  /* 0x0000000502007986 */ /* 0x0001e2000c101924 */
[----:B------:R-:W-:Y:S05]  /*8a80*/  BRA `(.L_x_18807) ;  /* 0x0000000800987947 */ /* 0x000fea0003800000 */
.L_x_18812:
[----:B------:R-:W0:Y:S02]  /*8a90*/  I2F.F64.S64 R4, R4 ;  /* 0x0000000400047312 */ /* 0x000e240000301c00 */
[----:B0-----:R0:W-:Y:S01]  /*8aa0*/  STG.E.64 desc[UR36][R2.64], R4 ;  /* 0x0000000402007986 */ /* 0x0011e2000c101b24 */
[----:B------:R-:W-:Y:S05]  /*8ab0*/  BRA `(.L_x_18807) ;  /* 0x00000008008c7947 */ /* 0x000fea0003800000 */
.L_x_18802:
        /* <DEDUP_REMOVED lines=12> */
.L_x_18817:
        /* <DEDUP_REMOVED lines=18> */
.L_x_18820:
[----:B------:R-:W-:-:S04]  /*8ca0*/  SHF.R.U32.HI R5, RZ, 0x18, R5 ;  /* 0x00000018ff057819 */ /* 0x000fc80000011605 */
[----:B------:R-:W-:-:S07]  /*8cb0*/  LOP3.LUT R0, R0, 0x80, R5, 0xf8, !PT ;  /* 0x0000008000007812 */ /* 0x000fce00078ef805 */
.L_x_18819:
[----:B------:R-:W-:Y:S05]  /*8cc0*/  BSYNC.RECONVERGENT B0 ;  /* 0x0000000000007941 */ /* 0x000fea0003800200 */
.L_x_18818:
[----:B------:R0:W-:Y:S01]  /*8cd0*/  STG.E.U8 desc[UR36][R2.64], R0 ;  /* 0x0000000002007986 */ /* 0x0001e2000c101124 */
[----:B------:R-:W-:Y:S05]  /*8ce0*/  BRA `(.L_x_18807) ;  /* 0x0000000800007947 */ /* 0x000fea0003800000 */
.L_x_18816:
        /* <DEDUP_REMOVED lines=18> */
.L_x_18823:
[----:B------:R-:W-:-:S04]  /*8e10*/  SHF.R.U32.HI R5, RZ, 0x18, R5 ;  /* 0x00000018ff057819 */ /* 0x000fc80000011605 */
[----:B------:R-:W-:-:S07]  /*8e20*/  LOP3.LUT R0, R0, 0x80, R5, 0xf8, !PT ;  /* 0x0000008000007812 */ /* 0x000fce00078ef805 */
.L_x_18822:
[----:B------:R-:W-:Y:S05]  /*8e30*/  BSYNC.RECONVERGENT B0 ;  /* 0x0000000000007941 */ /* 0x000fea0003800200 */
.L_x_18821:
[----:B------:R0:W-:Y:S01]  /*8e40*/  STG.E.U8 desc[UR36][R2.64], R0 ;  /* 0x0000000002007986 */ /* 0x0001e2000c101124 */
[----:B------:R-:W-:Y:S05]  /*8e50*/  BRA `(.L_x_18807) ;  /* 0x0000000400a47947 */ /* 0x000fea0003800000 */
.L_x_18815:
        /* <DEDUP_REMOVED lines=11> */
[----:B------:R-:W-:Y:S02]  /*8f10*/  @P2 LOP3.LUT P0, RZ, R7, 0x3fffff, R4, 0xf8, !PT ;  /* 0x003fffff07ff2812 */ /* 0x000fe4000780f804 */
[----:B------:R-:W-:Y:S02]  /*8f20*/  @P2 LOP3.LUT R0, R0, 0x1, RZ, 0xc0, !PT ;  /* 0x0000000100002812 */ /* 0x000fe400078ec0ff */
[----:B------:R-:W-:Y:S02]  /*8f30*/  @P2 IADD3 R4, PT, PT, R6, 0x1, RZ ;  /* 0x0000000106042810 */ /* 0x000fe40007ffe0ff */
[----:B------:R-:W-:Y:S01]  /*8f40*/  @P2 ISETP.EQ.U32.AND P1, PT, R0, 0x1, P0 ;  /* 0x000000010000280c */ /* 0x000fe20000722070 */
[----:B------:R-:W-:Y:S01]  /*8f50*/  IMAD.MOV.U32 R0, RZ, RZ, 0xff ;  /* 0x000000ffff007424 */ /* 0x000fe200078e00ff */
[----:B------:R-:W-:-:S02]  /*8f60*/  PLOP3.LUT P0, PT, PT, PT, PT, 0x80, 0x8 ;  /* 0x000000000008781c */ /* 0x000fc40003f0f070 */
[----:B------:R-:W-:Y:S02]  /*8f70*/  @P2 PLOP3.LUT P0, PT, P1, PT, PT, 0x80, 0x8 ;  /* 0x000000000008281c */ /* 0x000fe40000f0f070 */
[----:B------:R-:W-:-:S11]  /*8f80*/  PRMT R5, R0, 0x7610, R5 ;  /* 0x0000761000057816 */ /* 0x000fd60000000005 */
[----:B------:R-:W-:-:S04]  /*8f90*/  @!P0 IMAD.MOV R4, RZ, RZ, R6 ;  /* 0x000000ffff048224 */ /* 0x000fc800078e0206 */
[----:B------:R-:W-:-:S05]  /*8fa0*/  @P2 IMAD.MOV.U32 R5, RZ, RZ, R4 ;  /* 0x000000ffff052224 */ /* 0x000fca00078e0004 */
[----:B------:R0:W-:Y:S01]  /*8fb0*/  STG.E.U8 desc[UR36][R2.64], R5 ;  /* 0x0000000502007986 */ /* 0x0001e2000c101124 */
[----:B------:R-:W-:Y:S05]  /*8fc0*/  BRA `(.L_x_18807) ;  /* 0x0000000400487947 */ /* 0x000fea0003800000 */
.L_x_18825:
[----:B------:R0:W-:Y:S01]  /*8fd0*/  STG.E.64 desc[UR36][R2.64], R4 ;  /* 0x0000000402007986 */ /* 0x0001e2000c101b24 */
[----:B------:R-:W-:Y:S05]  /*8fe0*/  BRA `(.L_x_18807) ;  /* 0x0000000400407947 */ /* 0x000fea0003800000 */
.L_x_18824:
[----:B------:R0:W-:Y:S01]  /*8ff0*/  STG.E desc[UR36][R2.64], R4 ;  /* 0x0000000402007986 */ /* 0x0001e2000c101924 */
[----:B------:R-:W-:Y:S05]  /*9000*/  BRA `(.L_x_18807) ;  /* 0x0000000400387947 */ /* 0x000fea0003800000 */
.L_x_18814:
        /* <DEDUP_REMOVED lines=11> */
.L_x_18827:
[----:B------:R-:W0:Y:S01]  /*90c0*/  I2F.F64.S64 R4, R4 ;  /* 0x0000000400047312 */ /* 0x000e220000301c00 */
[----:B------:R-:W-:-:S05]  /*90d0*/  CS2R R6, SRZ ;  /* 0x0000000000067805 */ /* 0x000fca000001ff00 */
[----:B0-----:R0:W-:Y:S01]  /*90e0*/  STG.E.128 desc[UR36][R2.64], R4 ;  /* 0x0000000402007986 */ /* 0x0011e2000c101d24 */
[----:B------:R-:W-:Y:S05]  /*90f0*/  BRA `(.L_x_18807) ;  /* 0x0000000000fc7947 */ /* 0x000fea0003800000 */
.L_x_18826:
[----:B------:R-:W-:-:S09]  /*9100*/  UISETP.NE.AND UP0, UPT, UR4, 0xf, UPT ;  /* 0x0000000f0400788c */ /* 0x000fd2000bf05270 */
[----:B------:R-:W-:Y:S05]  /*9110*/  BRA.U !UP0, `(.L_x_18828) ;  /* 0x0000000108e87547 */ /* 0x000fea000b800000 */
[----:B------:R-:W-:-:S09]  /*9120*/  UISETP.NE.AND UP0, UPT, UR4, 0x17, UPT ;  /* 0x000000170400788c */ /* 0x000fd2000bf05270 */
[----:B------:R-:W-:Y:S05]  /*9130*/  BRA.U !UP0, `(.L_x_18829) ;  /* 0x0000000108907547 */ /* 0x000fea000b800000 */
[----:B------:R-:W-:-:S09]  /*9140*/  UISETP.NE.AND UP0, UPT, UR4, 0x18, UPT ;  /* 0x000000180400788c */ /* 0x000fd2000bf05270 */
[----:B------:R-:W-:Y:S05]  /*9150*/  BRA.U !UP0, `(.L_x_18830) ;  /* 0x0000000108447547 */ /* 0x000fea000b800000 */
.L_x_18806:
        /* <DEDUP_REMOVED lines=16> */
.L_x_18831:
[----:B------:R-:W-:Y:S05]  /*9260*/  BRA `(.L_x_18807) ;  /* 0x0000000000a07947 */ /* 0x000fea0003800000 */
.L_x_18830:
[----:B------:R-:W0:Y:S01]  /*9270*/  I2F.S64 R5, R4 ;  /* 0x0000000400057312 */ /* 0x000e220000301400 */
        /* <DEDUP_REMOVED lines=12> */
.L_x_18833:
[----:B------:R-:W-:Y:S05]  /*9340*/  BSYNC.RECONVERGENT B0 ;  /* 0x0000000000007941 */ /* 0x000fea0003800200 */
.L_x_18832:
[----:B------:R-:W-:-:S05]  /*9350*/  LOP3.LUT R7, R0, 0x80, R7, 0xf8, !PT ;  /* 0x0000008000077812 */ /* 0x000fca00078ef807 */
[----:B------:R2:W-:Y:S01]  /*9360*/  STG.E.U8 desc[UR36][R2.64], R7 ;  /* 0x0000000702007986 */ /* 0x0005e2000c101124 */
[----:B------:R-:W-:Y:S05]  /*9370*/  BRA `(.L_x_18807) ;  /* 0x00000000005c7947 */ /* 0x000fea0003800000 */
.L_x_18829:
        /* <DEDUP_REMOVED lines=12> */
.L_x_18835:
[----:B------:R-:W-:Y:S01]  /*9440*/  IMAD.MOV.U32 R0, RZ, RZ, 0x7f ;  /* 0x0000007fff007424 */ /* 0x000fe200078e00ff */
[----:B------:R-:W-:-:S04]  /*9450*/  ISETP.GT.U32.AND P0, PT, R6, 0x7f800000, PT ;  /* 0x7f8000000600780c */ /* 0x000fc80003f04070 */
[----:B------:R-:W-:-:S09]  /*9460*/  SEL R0, R0, 0x7c, P0 ;  /* 0x0000007c00007807 */ /* 0x000fd20000000000 */
.L_x_18836:
[----:B------:R-:W-:Y:S05]  /*9470*/  BSYNC.RECONVERGENT B0 ;  /* 0x0000000000007941 */ /* 0x000fea0003800200 */
.L_x_18834:
[----:B------:R-:W-:-:S04]  /*9480*/  SHF.R.U32.HI R5, RZ, 0x18, R5 ;  /* 0x00000018ff057819 */ /* 0x000fc80000011605 */
[----:B------:R-:W-:-:S05]  /*9490*/  LOP3.LUT R5, R0, 0x80, R5, 0xf8, !PT ;  /* 0x0000008000057812 */ /* 0x000fca00078ef805 */
[----:B------:R3:W-:Y:S01]  /*94a0*/  STG.E.U8 desc[UR36][R2.64], R5 ;  /* 0x0000000502007986 */ /* 0x0007e2000c101124 */
[----:B------:R-:W-:Y:S05]  /*94b0*/  BRA `(.L_x_18807) ;  /* 0x00000000000c7947 */ /* 0x000fea0003800000 */
.L_x_18828:
[----:B------:R-:W0:Y:S02]  /*94c0*/  I2F.S64 R0, R4 ;  /* 0x0000000400007312 */ /* 0x000e240000301400 */
[----:B0-----:R-:W-:-:S05]  /*94d0*/  F2FP.BF16.F32.PACK_AB R0, RZ, R0 ;  /* 0x00000000ff00723e */ /* 0x001fca00000010ff */
[----:B------:R4:W-:Y:S02]  /*94e0*/  STG.E.U16 desc[UR36][R2.64], R0 ;  /* 0x0000000002007986 */ /* 0x0009e4000c101524 */
.L_x_18807:
[----:B------:R-:W-:-:S07]  /*94f0*/  VIADD R17, R17, 0x80 ;  /* 0x0000008011117836 */ /* 0x000fce0000000000 */
.L_x_18764:
[----:B------:R-:W-:Y:S05]  /*9500*/  BSYNC.RECONVERGENT B6 ;  /* 0x0000000000067941 */ /* 0x000fea0003800200 */
.L_x_18763:
[----:B------:R-:W5:Y:S02]  /*9510*/  LDCU UR4, c[0x0][0x380] ;  /* 0x00007000ff0477ac */ /* 0x000f640008000800 */
[----:B-----5:R-:W-:-:S13]  /*9520*/  ISETP.GE.AND P0, PT, R17, UR4, PT ;  /* 0x0000000411007c0c */ /* 0x020fda000bf06270 */
[----:B------:R-:W-:Y:S05]  /*9530*/  @P0 EXIT ;  /* 0x000000000000094d */ /* 0x000fea0003800000 */
        /* <DEDUP_REMOVED lines=303> */
.L_x_18837:
[----:B------:R-:W0:Y:S01]  /*a830*/  LDCU.128 UR8, c[0x0][0x580] ;  /* 0x0000b000ff0877ac */ /* 0x000e220008000c00 */
[----:B------:R-:W-:-:S04]  /*a840*/  UPRMT UR4, UR44, 0x9910, URZ ;  /* 0x000099102c047896 */ /* 0x000fc800080000ff */
[----:B------:R-:W-:Y:S01]  /*a850*/  UISETP.GT.AND UP0, UPT, UR4, 0x9, UPT ;  /* 0x000000090400788c */ /* 0x000fe2000bf04270 */
[----:B0-----:R-:W-:Y:S02]  /*a860*/  IADD3 R16, P0, PT, R16, UR8, RZ ;  /* 0x0000000810107c10 */ /* 0x001fe4000ff1e0ff */
[----:B---3--:R-:W-:-:S03]  /*a870*/  IADD3 R4, P1, PT, R0, UR10, RZ ;  /* 0x0000000a00047c10 */ /* 0x008fc6000ff3e0ff */
        /* <DEDUP_REMOVED lines=14> */
.L_x_18841:
[----:B------:R0:W5:Y:S01]  /*a960*/  LDG.E.U8 R2, desc[UR36][R4.64] ;  /* 0x0000002404027981 */ /* 0x000162000c1e1100 */
[----:B------:R-:W-:Y:S01]  /*a970*/  MOV R3, RZ ;  /* 0x000000ff00037202 */ /* 0x000fe20000000f00 */
[----:B------:R-:W-:Y:S06]  /*a980*/  BRA `(.L_x_18843) ;  /* 0x0000000c00407947 */ /* 0x000fec0003800000 */
.L_x_18840:
        /* <DEDUP_REMOVED lines=8> */
.L_x_18845:
[----:B------:R-:W2:Y:S02]  /*aa10*/  LDG.E R2, desc[UR36][R4.64] ;  /* 0x0000002404027981 */ /* 0x000ea4000c1e1900 */
[----:B--2---:R-:W-:Y:S01]  /*aa20*/  SHF.R.S32.HI R3, RZ, 0x1f, R2 ;  /* 0x0000001fff037819 */ /* 0x004fe20000011402 */
[----:B------:R-:W-:Y:S06]  /*aa30*/  BRA `(.L_x_18843) ;  /* 0x0000000c00147947 */ /* 0x000fec0003800000 */
.L_x_18844:
[----:B------:R-:W2:Y:S02]  /*aa40*/  LDG.E.S16 R2, desc[UR36][R4.64] ;  /* 0x0000002404027981 */ /* 0x000ea4000c1e1700 */
[----:B--2---:R-:W-:Y:S01]  /*aa50*/  SHF.R.S32.HI R3, RZ, 0x1f, R2 ;  /* 0x0000001fff037819 */ /* 0x004fe20000011402 */
[----:B------:R-:W-:Y:S06]  /*aa60*/  BRA `(.L_x_18843) ;  /* 0x0000000c00087947 */ /* 0x000fec0003800000 */
.L_x_18839:
[----:B------:R-:W-:-:S09]  /*aa70*/  UISETP.GT.AND UP0, UPT, UR4, 0x6, UPT ;  /* 0x000000060400788c */ /* 0x000fd2000bf04270 */
[----:B------:R-:W-:Y:S05]  /*aa80*/  BRA.U UP0, `(.L_x_18846) ;  /* 0x00000001002c7547 */ /* 0x000fea000b800000 */
[----:B------:R-:W-:-:S09]  /*aa90*/  UISETP.NE.AND UP0, UPT, UR4, 0x5, UPT ;  /* 0x000000050400788c */ /* 0x000fd2000bf05270 */
[----:B------:R-:W-:Y:S05]  /*aaa0*/  BRA.U !UP0, `(.L_x_18847) ;  /* 0x0000000108147547 */ /* 0x000fea000b800000 */
[----:B------:R-:W-:-:S09]  /*aab0*/  UISETP.NE.AND UP0, UPT, UR4, 0x6, UPT ;  /* 0x000000060400788c */ /* 0x000fd2000bf05270 */
[----:B------:R-:W-:Y:S05]  /*aac0*/  BRA.U UP0, `(.L_x_18842) ;  /* 0x0000000900987547 */ /* 0x000fea000b800000 */
[----:B------:R-:W2:Y:S02]  /*aad0*/  LDG.E R2, desc[UR36][R4.64] ;  /* 0x0000002404027981 */ /* 0x000ea4000c1e1900 */
[----:B--2---:R-:W1:Y:S01]  /*aae0*/  F2I.S64.TRUNC R2, R2 ;  /* 0x0000000200027311 */ /* 0x004e62000020d900 */
[----:B------:R-:W-:Y:S05]  /*aaf0*/  BRA `(.L_x_18843) ;  /* 0x0000000800e47947 */ /* 0x000fea0003800000 */
.L_x_18847:
[----:B------:R-:W2:Y:S02]  /*ab00*/  LDG.E.U16 R4, desc[UR36][R4.64] ;  /* 0x0000002404047981 */ /* 0x000ea4000c1e1500 */
[----:B--2---:R-:W-:-:S06]  /*ab10*/  HADD2.F32 R2, -RZ, R4.H0_H0 ;  /* 0x20000004ff027230 */ /* 0x004fcc0000004100 */
[----:B------:R-:W0:Y:S01]  /*ab20*/  F2I.S64.TRUNC R2, R2 ;  /* 0x0000000200027311 */ /* 0x000e22000020d900 */
[----:B------:R-:W-:Y:S05]  /*ab30*/  BRA `(.L_x_18843) ;  /* 0x0000000800d47947 */ /* 0x000fea0003800000 */
.L_x_18846:
        /* <DEDUP_REMOVED lines=9> */
.L_x_18849:
[----:B------:R-:W2:Y:S02]  /*abd0*/  LDG.E.U16 R4, desc[UR36][R4.64] ;  /* 0x0000002404047981 */ /* 0x000ea4000c1e1500 */
[----:B--2---:R-:W-:-:S06]  /*abe0*/  HADD2.F32 R2, -RZ, R4.H0_H0 ;  /* 0x20000004ff027230 */ /* 0x004fcc0000004100 */
[----:B------:R-:W3:Y:S01]  /*abf0*/  F2I.S64.TRUNC R2, R2 ;  /* 0x0000000200027311 */ /* 0x000ee2000020d900 */
[----:B------:R-:W-:Y:S05]  /*ac00*/  BRA `(.L_x_18843) ;  /* 0x0000000800a07947 */ /* 0x000fea0003800000 */
.L_x_18848:
[----:B------:R-:W2:Y:S02]  /*ac10*/  LDG.E.64 R2, desc[UR36][R4.64] ;  /* 0x0000002404027981 */ /* 0x000ea4000c1e1b00 */
[----:B--2---:R-:W4:Y:S01]  /*ac20*/  F2I.S64.F64.TRUNC R2, R2 ;  /* 0x0000000200027311 */ /* 0x004f22000030d900 */
[----:B------:R-:W-:Y:S05]  /*ac30*/  BRA `(.L_x_18843) ;  /* 0x0000000800947947 */ /* 0x000fea0003800000 */
.L_x_18838:
        /* <DEDUP_REMOVED lines=13> */
.L_x_18852:
[----:B------:R-:W2:Y:S02]  /*ad10*/  LDG.E.64 R2, desc[UR36][R4.64] ;  /* 0x0000002404027981 */ /* 0x000ea4000c1e1b00 */
[----:B--2---:R-:W0:Y:S01]  /*ad20*/  F2I.S64.F64.TRUNC R2, R2 ;  /* 0x0000000200027311 */ /* 0x004e22000030d900 */
[----:B------:R-:W-:Y:S05]  /*ad30*/  BRA `(.L_x_18843) ;  /* 0x0000000800547947 */ /* 0x000fea0003800000 */
.L_x_18851:
        /* <DEDUP_REMOVED lines=26> */
.L_x_18854:
        /* <DEDUP_REMOVED lines=13> */
.L_x_18853:
[----:B------:R-:W2:Y:S02]  /*afb0*/  LDG.E.U16 R2, desc[UR36][R4.64] ;  /* 0x0000002404027981 */ /* 0x000ea4000c1e1500 */
[----:B--2---:R-:W-:-:S06]  /*afc0*/  IMAD.U32 R2, R2, 0x10000, RZ ;  /* 0x0001000002027824 */ /* 0x004fcc00078e00ff */
[----:B------:R-:W0:Y:S01]  /*afd0*/  F2I.S64.TRUNC R2, R2 ;  /* 0x0000000200027311 */ /* 0x000e22000020d900 */
[----:B------:R-:W-:Y:S05]  /*afe0*/  BRA `(.L_x_18843) ;  /* 0x0000000400a87947 */ /* 0x000fea0003800000 */
.L_x_18850:
        /* <DEDUP_REMOVED lines=11> */
.L_x_18857:
        /* <DEDUP_REMOVED lines=21> */
.L_x_18861:
[----:B------:R-:W-:Y:S05]  /*b1f0*/  BSYNC.RECONVERGENT B1 ;  /* 0x0000000000017941 */ /* 0x000fea0003800200 */
.L_x_18860:
[----:B------:R-:W-:Y:S01]  /*b200*/  IMAD.SHL.U32 R0, R0, 0x100000, RZ ;  /* 0x0010000000007824 */ /* 0x000fe200078e00ff */
[----:B------:R-:W-:-:S04]  /*b210*/  LEA R2, R2, 0x3b800000, 0x17 ;  /* 0x3b80000002027811 */ /* 0x000fc800078eb8ff */
[----:B------:R-:W-:-:S07]  /*b220*/  LOP3.LUT R2, R2, R0, R7, 0xfe, !PT ;  /* 0x0000000002027212 */ /* 0x000fce00078efe07 */
.L_x_18859:
[----:B------:R-:W-:Y:S05]  /*b230*/  BSYNC.RECONVERGENT B0 ;  /* 0x0000000000007941 */ /* 0x000fea0003800200 */
.L_x_18858:
[----:B------:R-:W0:Y:S01]  /*b240*/  F2I.S64.TRUNC R2, R2 ;  /* 0x0000000200027311 */ /* 0x000e22000020d900 */
[----:B------:R-:W-:Y:S05]  /*b250*/  BRA `(.L_x_18843) ;  /* 0x00000004000c7947 */ /* 0x000fea0003800000 */
.L_x_18856:
        /* <DEDUP_REMOVED lines=21> */
.L_x_18865:
[----:B------:R-:W-:Y:S05]  /*b3b0*/  BSYNC.RECONVERGENT B1 ;  /* 0x0000000000017941 */ /* 0x000fea0003800200 */
.L_x_18864:
[----:B------:R-:W-:Y:S01]  /*b3c0*/  IMAD.SHL.U32 R0, R0, 0x200000, RZ ;  /* 0x0020000000007824 */ /* 0x000fe200078e00ff */
[----:B------:R-:W-:-:S04]  /*b3d0*/  LEA R2, R2, 0x37800000, 0x17 ;  /* 0x3780000002027811 */ /* 0x000fc800078eb8ff */
[----:B------:R-:W-:-:S07]  /*b3e0*/  LOP3.LUT R2, R2, R0, R7, 0xfe, !PT ;  /* 0x0000000002027212 */ /* 0x000fce00078efe07 */
.L_x_18863:
[----:B------:R-:W-:Y:S05]  /*b3f0*/  BSYNC.RECONVERGENT B0 ;  /* 0x0000000000007941 */ /* 0x000fea0003800200 */
.L_x_18862:
[----:B------:R-:W0:Y:S01]  /*b400*/  F2I.S64.TRUNC R2, R2 ;  /* 0x0000000200027311 */ /* 0x000e22000020d900 */
[----:B------:R-:W-:Y:S05]  /*b410*/  BRA `(.L_x_18843) ;  /* 0x00000000009c7947 */ /* 0x000fea0003800000 */
.L_x_18855:
        /* <DEDUP_REMOVED lines=14> */
.L_x_18869:
[----:B------:R-:W-:Y:S05]  /*b500*/  BSYNC.RECONVERGENT B0 ;  /* 0x0000000000007941 */ /* 0x000fea0003800200 */
.L_x_18868:
[----:B------:R-:W0:Y:S01]  /*b510*/  F2I.S64.TRUNC R2, R2 ;  /* 0x0000000200027311 */ /* 0x000e22000020d900 */
[----:B------:R-:W-:Y:S05]  /*b520*/  BRA `(.L_x_18843) ;  /* 0x0000000000587947 */ /* 0x000fea0003800000 */
.L_x_18842:
        /* <DEDUP_REMOVED lines=16> */
.L_x_18870:
[----:B------:R-:W-:Y:S01]  /*b630*/  CS2R R2, SRZ ;  /* 0x0000000000027805 */ /* 0x000fe2000001ff00 */
[----:B------:R-:W-:Y:S06]  /*b640*/  BRA `(.L_x_18843) ;  /* 0x0000000000107947 */ /* 0x000fec0003800000 */
.L_x_18867:
[----:B------:R0:W5:Y:S01]  /*b650*/  LDG.E.64 R2, desc[UR36][R4.64] ;  /* 0x0000002404027981 */ /* 0x000162000c1e1b00 */
[----:B------:R-:W-:Y:S05]  /*b660*/  BRA `(.L_x_18843) ;  /* 0x0000000000087947 */ /* 0x000fea0003800000 */
.L_x_18866:
[----:B------:R0:W5:Y:S01]  /*b670*/  LDG.E R2, desc[UR36][R4.64] ;  /* 0x0000002404027981 */ /* 0x000162000c1e1900 */
[----:B------:R-:W-:-:S07]  /*b680*/  IMAD.MOV.U32 R3, RZ, RZ, RZ ;  /* 0x000000ffff037224 */ /* 0x000fce00078e00ff */
.L_x_18843:
[----:B------:R-:W0:Y:S01]  /*b690*/  LDCU UR4, c[0x0][0x59c] ;  /* 0x0000b380ff0477ac */ /* 0x000e220008000800 */
[----:B------:R-:W-:Y:S01]  /*b6a0*/  BSSY.RECONVERGENT B0, `(.L_x_18871) ;  /* 0x000001d000007945 */ /* 0x000fe20003800200 */
[----:B012345:R-:W-:-:S04]  /*b6b0*/  LOP3.LUT R0, R3, UR4, RZ, 0xfc, !PT ;  /* 0x0000000403007c12 */ /* 0x03ffc8000f8efcff */
[----:B------:R-:W-:-:S13]  /*b6c0*/  ISETP.NE.U32.AND P0, PT, R0, RZ, PT ;  /* 0x000000ff0000720c */ /* 0x000fda0003f05070 */
[----:B------:R-:W-:Y:S05]  /*b6d0*/  @P0 BRA `(.L_x_18872) ;  /* 0x0000000000500947 */ /* 0x000fea0003800000 */
[----:B------:R-:W0:Y:S02]  /*b6e0*/  LDCU UR4, c[0x0][0x598] ;  /* 0x0000b300ff0477ac */ /* 0x000e240008000800 */
[----:B0-----:R-:W0:Y:S01]  /*b6f0*/  I2F.U32.RP R6, UR4 ;  /* 0x0000000400067d06 */ /* 0x001e220008209000 */
[----:B------:R-:W-:-:S07]  /*b700*/  ISETP.NE.U32.AND P1, PT, RZ, UR4, PT ;  /* 0x00000004ff007c0c */ /* 0x000fce000bf25070 */
[----:B0-----:R-:W0:Y:S02]  /*b710*/  MUFU.RCP R6, R6 ;  /* 0x0000000600067308 */ /* 0x001e240000001000 */
[----:B0-----:R-:W-:-:S06]  /*b720*/  IADD3 R4, PT, PT, R6, 0xffffffe, RZ ;  /* 0x0ffffffe06047810 */ /* 0x001fcc0007ffe0ff */
[----:B------:R0:W1:Y:S02]  /*b730*/  F2I.FTZ.U32.TRUNC.NTZ R5, R4 ;  /* 0x0000000400057305 */ /* 0x000064000021f000 */
[----:B0-----:R-:W-:Y:S02]  /*b740*/  IMAD.MOV.U32 R4, RZ, RZ, RZ ;  /* 0x000000ffff047224 */ /* 0x001fe400078e00ff */
[----:B-1----:R-:W-:-:S04]  /*b750*/  IMAD.MOV R3, RZ, RZ, -R5 ;  /* 0x000000ffff037224 */ /* 0x002fc800078e0a05 */
[----:B------:R-:W-:-:S04]  /*b760*/  IMAD R3, R3, UR4, RZ ;  /* 0x0000000403037c24 */ /* 0x000fc8000f8e02ff */
[----:B------:R-:W-:-:S06]  /*b770*/  IMAD.HI.U32 R3, R5, R3, R4 ;  /* 0x0000000305037227 */ /* 0x000fcc00078e0004 */
[----:B------:R-:W-:-:S05]  /*b780*/  IMAD.HI.U32 R0, R3, R2, RZ ;  /* 0x0000000203007227 */ /* 0x000fca00078e00ff */
[----:B------:R-:W-:-:S05]  /*b790*/  IADD3 R3, PT, PT, -R0, RZ, RZ ;  /* 0x000000ff00037210 */ /* 0x000fca0007ffe1ff */
[----:B------:R-:W-:Y:S01]  /*b7a0*/  IMAD R2, R3, UR4, R2 ;  /* 0x0000000403027c24 */ /* 0x000fe2000f8e0202 */
[----:B------:R-:W-:-:S04]  /*b7b0*/  MOV R3, RZ ;  /* 0x000000ff00037202 */ /* 0x000fc80000000f00 */
[----:B------:R-:W-:-:S13]  /*b7c0*/  ISETP.GE.U32.AND P0, PT, R2, UR4, PT ;  /* 0x0000000402007c0c */ /* 0x000fda000bf06070 */
[----:B------:R-:W-:-:S05]  /*b7d0*/  @P0 VIADD R2, R2, -UR4 ;  /* 0x8000000402020c36 */ /* 0x000fca0008000000 */
[----:B------:R-:W-:-:S13]  /*b7e0*/  ISETP.GE.U32.AND P0, PT, R2, UR4, PT ;  /* 0x0000000402007c0c */ /* 0x000fda000bf06070 */
[----:B------:R-:W-:Y:S01]  /*b7f0*/  @P0 VIADD R2, R2, -UR4 ;  /* 0x8000000402020c36 */ /* 0x000fe20008000000 */
[----:B------:R-:W-:Y:S01]  /*b800*/  @!P1 LOP3.LUT R2, RZ, UR4, RZ, 0x33, !PT ;  /* 0x00000004ff029c12 */ /* 0x000fe2000f8e33ff */
[----:B------:R-:W-:Y:S06]  /*b810*/  BRA `(.L_x_18873) ;  /* 0x0000000000147947 */ /* 0x000fec0003800000 */
.L_x_18872:
[----:B------:R-:W-:Y:S01]  /*b820*/  IMAD.MOV.U32 R0, RZ, RZ, R2 ;  /* 0x000000ffff007224 */ /* 0x000fe200078e0002 */
[----:B------:R-:W-:-:S07]  /*b830*/  MOV R2, 0xb850 ;  /* 0x0000b85000027802 */ /* 0x000fce0000000f00 */
[----:B------:R-:W-:Y:S05]  /*b840*/  CALL.REL.NOINC `($__internal_7_$__cuda_sm20_rem_s64) ;  /* 0x0000000c00847944 */ /* 0x000fea0003c00000 */
[----:B------:R-:W-:Y:S01]  /*b850*/  IMAD.MOV.U32 R2, RZ, RZ, R4 ;  /* 0x000000ffff027224 */ /* 0x000fe200078e0004 */
[----:B------:R-:W-:-:S07]  /*b860*/  MOV R3, R5 ;  /* 0x0000000500037202 */ /* 0x000fce0000000f00 */
.L_x_18873:
[----:B------:R-:W-:Y:S05]  /*b870*/  BSYNC.RECONVERGENT B0 ;  /* 0x0000000000007941 */ /* 0x000fea0003800200 */
.L_x_18871:
        /* <DEDUP_REMOVED lines=13> */
.L_x_18877:
[----:B------:R-:W-:Y:S01]  /*b950*/  STG.E.U8 desc[UR36][R16.64], R2 ;  /* 0x0000000210007986 */ /* 0x000fe2000c101124 */
[----:B------:R-:W-:Y:S05]  /*b960*/  EXIT ;  /* 0x000000000000794d */ /* 0x000fea0003800000 */
.L_x_18876:
        /* <DEDUP_REMOVED lines=8> */
.L_x_18880:
[----:B------:R-:W-:Y:S01]  /*b9f0*/  STG.E desc[UR36][R16.64], R2 ;  /* 0x0000000210007986 */ /* 0x000fe2000c101924 */
[----:B------:R-:W-:Y:S05]  /*ba00*/  EXIT ;  /* 0x000000000000794d */ /* 0x000fea0003800000 */
.L_x_18879:
[----:B------:R-:W-:Y:S01]  /*ba10*/  STG.E.U16 desc[UR36][R16.64], R2 ;  /* 0x0000000210007986 */ /* 0x000fe2000c101524 */
[----:B------:R-:W-:Y:S05]  /*ba20*/  EXIT ;  /* 0x000000000000794d */ /* 0x000fea0003800000 */
.L_x_18875:
        /* <DEDUP_REMOVED lines=9> */
.L_x_18882:
[----:B------:R-:W0:Y:S02]  /*bac0*/  I2F.S64 R0, R2 ;  /* 0x0000000200007312 */ /* 0x000e240000301400 */
[----:B0-----:R-:W-:-:S05]  /*bad0*/  F2FP.F16.F32.PACK_AB R0, RZ, R0 ;  /* 0x00000000ff00723e */ /* 0x001fca00000000ff */
[----:B------:R-:W-:Y:S01]  /*bae0*/  STG.E.U16 desc[UR36][R16.64], R0 ;  /* 0x0000000010007986 */ /* 0x000fe2000c101524 */
[----:B------:R-:W-:Y:S05]  /*baf0*/  EXIT ;  /* 0x000000000000794d */ /* 0x000fea0003800000 */
.L_x_18881:
        /* <DEDUP_REMOVED lines=8> */
[----:B0-----:R-:W-:Y:S01]  /*bb80*/  STG.E.64 desc[UR36][R16.64], R4 ;  /* 0x0000000410007986 */ /* 0x001fe2000c101b24 */
[----:B------:R-:W-:Y:S05]  /*bb90*/  EXIT ;  /* 0x000000000000794d */ /* 0x000fea0003800000 */
.L_x_18884:
[----:B------:R-:W0:Y:S02]  /*bba0*/  I2F.S64 R2, R2 ;  /* 0x0000000200027312 */ /* 0x000e240000301400 */
[----:B0-----:R-:W-:-:S04]  /*bbb0*/  F2FP.F16.F32.PACK_AB R3, RZ, R2 ;  /* 0x00000002ff03723e */ /* 0x001fc800000000ff */
[----:B------:R-:W-:-:S05]  /*bbc0*/  PRMT R3, R3, 0x5410, RZ ;  /* 0x0000541003037816 */ /* 0x000fca00000000ff */
[----:B------:R-:W-:Y:S01]  /*bbd0*/  STG.E desc[UR36][R16.64], R3 ;  /* 0x0000000310007986 */ /* 0x000fe2000c101924 */
[----:B------:R-:W-:Y:S05]  /*bbe0*/  EXIT ;  /* 0x000000000000794d */ /* 0x000fea0003800000 */
.L_x_18883:
[----:B------:R-:W0:Y:S02]  /*bbf0*/  I2F.F64.S64 R2, R2 ;  /* 0x0000000200027312 */ /* 0x000e240000301c00 */
[----:B0-----:R-:W-:Y:S01]  /*bc00*/  STG.E.64 desc[UR36][R16.64], R2 ;  /* 0x0000000210007986 */ /* 0x001fe2000c101b24 */
[----:B------:R-:W-:Y:S05]  /*bc10*/  EXIT ;  /* 0x000000000000794d */ /* 0x000fea0003800000 */
.L_x_18874:
        /* <DEDUP_REMOVED lines=12> */
.L_x_18888:
        /* <DEDUP_REMOVED lines=17> */
.L_x_18891:
[----:B------:R-:W-:-:S04]  /*bdf0*/  SHF.R.U32.HI R3, RZ, 0x18, R3 ;  /* 0x00000018ff037819 */ /* 0x000fc80000011603 */
[----:B------:R-:W-:-:S04]  /*be00*/  LOP3.LUT R0, R0, 0x80, R3, 0xf8, !PT ;  /* 0x0000008000007812 */ /* 0x000fc800078ef803 */
[----:B------:R-:W-:-:S07]  /*be10*/  PRMT R8, R0, 0x7610, R8 ;  /* 0x0000761000087816 */ /* 0x000fce0000000008 */
.L_x_18890:
[----:B------:R-:W-:Y:S05]  /*be20*/  BSYNC.RECONVERGENT B0 ;  /* 0x0000000000007941 */ /* 0x000fea0003800200 */
.L_x_18889:
[----:B------:R-:W-:Y:S01]  /*be30*/  STG.E.U8 desc[UR36][R16.64], R8 ;  /* 0x0000000810007986 */ /* 0x000fe2000c101124 */
[----:B------:R-:W-:Y:S05]  /*be40*/  EXIT ;  /* 0x000000000000794d */ /* 0x000fea0003800000 */
.L_x_18887:
[----:B------:R-:W0:Y:S01]  /*be50*/  I2F.S64 R3, R2 ;  /* 0x0000000200037312 */ /* 0x000e220000301400 */
        /* <DEDUP_REMOVED lines=16> */
.L_x_18894:
[----:B------:R-:W-:-:S04]  /*bf60*/  SHF.R.U32.HI R3, RZ, 0x18, R3 ;  /* 0x00000018ff037819 */ /* 0x000fc80000011603 */
[----:B------:R-:W-:-:S04]  /*bf70*/  LOP3.LUT R0, R0, 0x80, R3, 0xf8, !PT ;  /* 0x0000008000007812 */ /* 0x000fc800078ef803 */
[----:B------:R-:W-:-:S07]  /*bf80*/  PRMT R8, R0, 0x7610, R8 ;  /* 0x0000761000087816 */ /* 0x000fce0000000008 */
.L_x_18893:
[----:B------:R-:W-:Y:S05]  /*bf90*/  BSYNC.RECONVERGENT B0 ;  /* 0x0000000000007941 */ /* 0x000fea0003800200 */
.L_x_18892:
[----:B------:R-:W-:Y:S01]  /*bfa0*/  STG.E.U8 desc[UR36][R16.64], R8 ;  /* 0x0000000810007986 */ /* 0x000fe2000c101124 */
[----:B------:R-:W-:Y:S05]  /*bfb0*/  EXIT ;  /* 0x000000000000794d */ /* 0x000fea0003800000 */
.L_x_18886:
        /* <DEDUP_REMOVED lines=19> */
[----:B------:R-:W-:-:S05]  /*c0f0*/  @!P0 IMAD.MOV R2, RZ, RZ, R4 ;  /* 0x000000ffff028224 */ /* 0x000fca00078e0204 */
[----:B------:R-:W-:-:S05]  /*c100*/  @P2 MOV R3, R2 ;  /* 0x0000000200032202 */ /* 0x000fca0000000f00 */
[----:B------:R-:W-:Y:S01]  /*c110*/  STG.E.U8 desc[UR36][R16.64], R3 ;  /* 0x0000000310007986 */ /* 0x000fe2000c101124 */
[----:B------:R-:W-:Y:S05]  /*c120*/  EXIT ;  /* 0x000000000000794d */ /* 0x000fea0003800000 */
.L_x_18896:
[----:B------:R-:W-:Y:S01]  /*c130*/  STG.E.64 desc[UR36][R16.64], R2 ;  /* 0x0000000210007986 */ /* 0x000fe2000c101b24 */
[----:B------:R-:W-:Y:S05]  /*c140*/  EXIT ;  /* 0x000000000000794d */ /* 0x000fea0003800000 */
.L_x_18895:
[----:B------:R-:W-:Y:S01]  /*c150*/  STG.E desc[UR36][R16.64], R2 ;  /* 0x0000000210007986 */ /* 0x000fe2000c101924 */
[----:B------:R-:W-:Y:S05]  /*c160*/  EXIT ;  /* 0x000000000000794d */ /* 0x000fea0003800000 */
.L_x_18885:
        /* <DEDUP_REMOVED lines=11> */
.L_x_18898:
[----:B------:R-:W0:Y:S01]  /*c220*/  I2F.F64.S64 R4, R2 ;  /* 0x0000000200047312 */ /* 0x000e220000301c00 */
[----:B------:R-:W-:-:S05]  /*c230*/  CS2R R6, SRZ ;  /* 0x0000000000067805 */ /* 0x000fca000001ff00 */
[----:B0-----:R-:W-:Y:S01]  /*c240*/  STG.E.128 desc[UR36][R16.64], R4 ;  /* 0x0000000410007986 */ /* 0x001fe2000c101d24 */
[----:B------:R-:W-:Y:S05]  /*c250*/  EXIT ;  /* 0x000000000000794d */ /* 0x000fea0003800000 */
.L_x_18897:
[----:B------:R-:W-:-:S09]  /*c260*/  UISETP.NE.AND UP0, UPT, UR4, 0xf, UPT ;  /* 0x0000000f0400788c */ /* 0x000fd2000bf05270 */
[----:B------:R-:W-:Y:S05]  /*c270*/  BRA.U !UP0, `(.L_x_18899) ;  /* 0x0000000108e87547 */ /* 0x000fea000b800000 */
[----:B------:R-:W-:-:S09]  /*c280*/  UISETP.NE.AND UP0, UPT, UR4, 0x17, UPT ;  /* 0x000000170400788c */ /* 0x000fd2000bf05270 */
[----:B------:R-:W-:Y:S05]  /*c290*/  BRA.U !UP0, `(.L_x_18900) ;  /* 0x0000000108907547 */ /* 0x000fea000b800000 */
[----:B------:R-:W-:-:S09]  /*c2a0*/  UISETP.NE.AND UP0, UPT, UR4, 0x18, UPT ;  /* 0x000000180400788c */ /* 0x000fd2000bf05270 */
[----:B------:R-:W-:Y:S05]  /*c2b0*/  BRA.U !UP0, `(.L_x_18901) ;  /* 0x0000000108447547 */ /* 0x000fea000b800000 */
.L_x_18878:
        /* <DEDUP_REMOVED lines=10> */
[----:B---3--:R-:W-:Y:S01]  /*c360*/  IMAD.U32 R6, RZ, RZ, UR6 ;  /* 0x00000006ff067e24 */ /* 0x008fe2000f8e00ff */
[----:B------:R-:W-:Y:S01]  /*c370*/  MOV R7, UR7 ;  /* 0x0000000700077c02 */ /* 0x000fe20008000f00 */
[----:B----4-:R-:W-:Y:S01]  /*c380*/  IMAD.U32 R10, RZ, RZ, UR8 ;  /* 0x00000008ff0a7e24 */ /* 0x010fe2000f8e00ff */
[----:B-1----:R-:W-:-:S07]  /*c390*/  MOV R11, UR9 ;  /* 0x00000009000b7c02 */ /* 0x002fce0008000f00 */
[----:B------:R-:W-:-:S07]  /*c3a0*/  LEPC R20, `(.L_x_18902) ;  /* 0x000000001014794e */ /* 0x000fce0000000000 */
[----:B--2---:R-:W-:Y:S05]  /*c3b0*/  CALL.ABS.NOINC R2 ;  /* 0x0000000002007343 */ /* 0x004fea0003c00000 */
.L_x_18902:
[----:B------:R-:W-:Y:S05]  /*c3c0*/  EXIT ;  /* 0x000000000000794d */ /* 0x000fea0003800000 */
.L_x_18901:
        /* <DEDUP_REMOVED lines=13> */
.L_x_18904:
[----:B------:R-:W-:Y:S05]  /*c4a0*/  BSYNC.RECONVERGENT B0 ;  /* 0x0000000000007941 */ /* 0x000fea0003800200 */
.L_x_18903:
[----:B------:R-:W-:-:S05]  /*c4b0*/  LOP3.LUT R5, R0, 0x80, R5, 0xf8, !PT ;  /* 0x0000008000057812 */ /* 0x000fca00078ef805 */
[----:B------:R-:W-:Y:S01]  /*c4c0*/  STG.E.U8 desc[UR36][R16.64], R5 ;  /* 0x0000000510007986 */ /* 0x000fe2000c101124 */
[----:B------:R-:W-:Y:S05]  /*c4d0*/  EXIT ;  /* 0x000000000000794d */ /* 0x000fea0003800000 */
.L_x_18900:
        /* <DEDUP_REMOVED lines=12> */
.L_x_18906:
[----:B------:R-:W-:Y:S01]  /*c5a0*/  IMAD.MOV.U32 R0, RZ, RZ, 0x7f ;  /* 0x0000007fff007424 */ /* 0x000fe200078e00ff */
[----:B------:R-:W-:-:S04]  /*c5b0*/  ISETP.GT.U32.AND P0, PT, R4, 0x7f800000, PT ;  /* 0x7f8000000400780c */ /* 0x000fc80003f04070 */
[----:B------:R-:W-:-:S09]  /*c5c0*/  SEL R0, R0, 0x7c, P0 ;  /* 0x0000007c00007807 */ /* 0x000fd20000000000 */
.L_x_18907:
[----:B------:R-:W-:Y:S05]  /*c5d0*/  BSYNC.RECONVERGENT B0 ;  /* 0x0000000000007941 */ /* 0x000fea0003800200 */
.L_x_18905:
[----:B------:R-:W-:-:S04]  /*c5e0*/  SHF.R.U32.HI R3, RZ, 0x18, R3 ;  /* 0x00000018ff037819 */ /* 0x000fc80000011603 */
[----:B------:R-:W-:-:S05]  /*c5f0*/  LOP3.LUT R3, R0, 0x80, R3, 0xf8, !PT ;  /* 0x0000008000037812 */ /* 0x000fca00078ef803 */
[----:B------:R-:W-:Y:S01]  /*c600*/  STG.E.U8 desc[UR36][R16.64], R3 ;  /* 0x0000000310007986 */ /* 0x000fe2000c101124 */
[----:B------:R-:W-:Y:S05]  /*c610*/  EXIT ;  /* 0x000000000000794d */ /* 0x000fea0003800000 */
.L_x_18899:
[----:B------:R-:W0:Y:S02]  /*c620*/  I2F.S64 R0, R2 ;  /* 0x0000000200007312 */ /* 0x000e240000301400 */
[----:B0-----:R-:W-:-:S05]  /*c630*/  F2FP.BF16.F32.PACK_AB R0, RZ, R0 ;  /* 0x00000000ff00723e */ /* 0x001fca00000010ff */
[----:B------:R-:W-:Y:S01]  /*c640*/  STG.E.U16 desc[UR36][R16.64], R0 ;  /* 0x0000000010007986 */ /* 0x000fe2000c101524 */
[----:B------:R-:W-:Y:S05]  /*c650*/  EXIT ;  /* 0x000000000000794d */ /* 0x000fea0003800000 */
        .weak           $__internal_7_$__cuda_sm20_rem_s64
        .type           $__internal_7_$__cuda_sm20_rem_s64,@function
        .size           $__internal_7_$__cuda_sm20_rem_s64,(.L_x_54659 - $__internal_7_$__cuda_sm20_rem_s64)
$__internal_7_$__cuda_sm20_rem_s64:
[----:B------:R-:W-:Y:S02]  /*c660*/  UIADD3 UR4, UP1, UPT, URZ, -UR40, URZ ;  /* 0x80000028ff047290 */ /* 0x000fe4000ff3e0ff */
[----:B------:R-:W-:Y:S02]  /*c670*/  UISETP.GE.AND UP0, UPT, UR41, URZ, UPT ;  /* 0x000000ff2900728c */ /* 0x000fe4000bf06270 */
[----:B------:R-:W-:Y:S02]  /*c680*/  UIADD3.X UR5, UPT, UPT, URZ, ~UR41, URZ, UP1, !UPT ;  /* 0x80000029ff057290 */ /* 0x000fe40008ffe4ff */
[----:B------:R-:W-:Y:S02]  /*c690*/  USEL UR4, UR4, UR40, !UP0 ;  /* 0x0000002804047287 */ /* 0x000fe4000c000000 */
[----:B------:R-:W-:-:S09]  /*c6a0*/  USEL UR5, UR5, UR41, !UP0 ;  /* 0x0000002905057287 */ /* 0x000fd2000c000000 */
[----:B------:R-:W0:Y:S08]  /*c6b0*/  I2F.U64.RP R8, UR4 ;  /* 0x0000000400087d12 */ /* 0x000e300008309000 */
[----:B0-----:R-:W0:Y:S02]  /*c6c0*/  MUFU.RCP R8, R8 ;  /* 0x0000000800087308 */ /* 0x001e240000001000 */
[----:B0-----:R-:W-:-:S06]  /*c6d0*/  IADD3 R4, PT, PT, R8, 0x1ffffffe, RZ ;  /* 0x1ffffffe08047810 */ /* 0x001fcc0007ffe0ff */
[----:B------:R-:W0:Y:S02]  /*c6e0*/  F2I.U64.TRUNC R4, R4 ;  /* 0x0000000400047311 */ /* 0x000e24000020d800 */
[----:B0-----:R-:W-:-:S04]  /*c6f0*/  IMAD.WIDE.U32 R6, R4, UR4, RZ ;  /* 0x0000000404067c25 */ /* 0x001fc8000f8e00ff */
[----:B------:R-:W-:Y:S01]  /*c700*/  IMAD R7, R4, UR5, R7 ;  /* 0x0000000504077c24 */ /* 0x000fe2000f8e0207 */
[----:B------:R-:W-:-:S03]  /*c710*/  IADD3 R9, P0, PT, RZ, -R6, RZ ;  /* 0x80000006ff097210 */ /* 0x000fc60007f1e0ff */
[----:B------:R-:W-:Y:S02]  /*c720*/  IMAD R7, R5, UR4, R7 ;  /* 0x0000000405077c24 */ /* 0x000fe4000f8e0207 */
[----:B------:R-:W-:-:S04]  /*c730*/  IMAD.HI.U32 R6, R4, R9, RZ ;  /* 0x0000000904067227 */ /* 0x000fc800078e00ff */
[----:B------:R-:W-:Y:S01]  /*c740*/  IMAD.X R11, RZ, RZ, ~R7, P0 ;  /* 0x000000ffff0b7224 */ /* 0x000fe200000e0e07 */
[----:B------:R-:W-:-:S03]  /*c750*/  MOV R7, R4 ;  /* 0x0000000400077202 */ /* 0x000fc60000000f00 */
[-C--:B------:R-:W-:Y:S02]  /*c760*/  IMAD R13, R5, R11.reuse, RZ ;  /* 0x0000000b050d7224 */ /* 0x080fe400078e02ff */
[----:B------:R-:W-:-:S04]  /*c770*/  IMAD.WIDE.U32 R6, P0, R4, R11, R6 ;  /* 0x0000000b04067225 */ /* 0x000fc80007800006 */
[----:B------:R-:W-:-:S04]  /*c780*/  IMAD.HI.U32 R11, R5, R11, RZ ;  /* 0x0000000b050b7227 */ /* 0x000fc800078e00ff */
[----:B------:R-:W-:-:S05]  /*c790*/  IMAD.HI.U32 R6, P1, R5, R9, R6 ;  /* 0x0000000905067227 */ /* 0x000fca0007820006 */
[----:B------:R-:W-:Y:S01]  /*c7a0*/  IADD3 R7, P2, PT, R13, R6, RZ ;  /* 0x000000060d077210 */ /* 0x000fe20007f5e0ff */
[----:B------:R-:W-:-:S04]  /*c7b0*/  IMAD.X R6, R11, 0x1, R5, P0 ;  /* 0x000000010b067824 */ /* 0x000fc800000e0605 */
[----:B------:R-:W-:Y:S01]  /*c7c0*/  IMAD.WIDE.U32 R4, R7, UR4, RZ ;  /* 0x0000000407047c25 */ /* 0x000fe2000f8e00ff */
[----:B------:R-:W-:Y:S02]  /*c7d0*/  IADD3.X R9, PT, PT, RZ, RZ, R6, P2, P1 ;  /* 0x000000ffff097210 */ /* 0x000fe400017e2406 */
[----:B------:R-:W-:Y:S01]  /*c7e0*/  ISETP.GE.AND P1, PT, R3, RZ, PT ;  /* 0x000000ff0300720c */ /* 0x000fe20003f26270 */
[----:B------:R-:W-:Y:S01]  /*c7f0*/  IMAD R6, R7, UR5, R5 ;  /* 0x0000000507067c24 */ /* 0x000fe2000f8e0205 */
[----:B------:R-:W-:Y:S02]  /*c800*/  IADD3 R11, P0, PT, RZ, -R4, RZ ;  /* 0x80000004ff0b7210 */ /* 0x000fe40007f1e0ff */
[-C--:B------:R-:W-:Y:S01]  /*c810*/  IADD3 R5, P4, PT, RZ, -R0.reuse, RZ ;  /* 0x80000000ff057210 */ /* 0x080fe20007f9e0ff */
[----:B------:R-:W-:Y:S02]  /*c820*/  IMAD R4, R9, UR4, R6 ;  /* 0x0000000409047c24 */ /* 0x000fe4000f8e0206 */
[----:B------:R-:W-:Y:S01]  /*c830*/  IMAD.HI.U32 R6, R7, R11, RZ ;  /* 0x0000000b07067227 */ /* 0x000fe200078e00ff */
[----:B------:R-:W-:-:S02]  /*c840*/  SEL R0, R5, R0, !P1 ;  /* 0x0000000005007207 */ /* 0x000fc40004800000 */
[----:B------:R-:W-:Y:S01]  /*c850*/  IADD3.X R4, PT, PT, RZ, ~R4, RZ, P0, !PT ;  /* 0x80000004ff047210 */ /* 0x000fe200007fe4ff */
[----:B------:R-:W-:Y:S02]  /*c860*/  IMAD.X R8, RZ, RZ, ~R3, P4 ;  /* 0x000000ffff087224 */ /* 0x000fe400020e0e03 */
[----:B------:R-:W-:Y:S02]  /*c870*/  IMAD.MOV.U32 R5, RZ, RZ, RZ ;  /* 0x000000ffff057224 */ /* 0x000fe400078e00ff */
[----:B------:R-:W-:Y:S01]  /*c880*/  IMAD.WIDE.U32 R6, P0, R7, R4, R6 ;  /* 0x0000000407067225 */ /* 0x000fe20007800006 */
[----:B------:R-:W-:-:S03]  /*c890*/  SEL R8, R8, R3, !P1 ;  /* 0x0000000308087207 */ /* 0x000fc60004800000 */
[----:B------:R-:W-:-:S04]  /*c8a0*/  IMAD.HI.U32 R7, P2, R9, R11, R6 ;  /* 0x0000000b09077227 */ /* 0x000fc80007840006 */
[CC--:B------:R-:W-:Y:S02]  /*c8b0*/  IMAD R6, R9.reuse, R4.reuse, RZ ;  /* 0x0000000409067224 */ /* 0x0c0fe400078e02ff */
[----:B------:R-:W-:-:S03]  /*c8c0*/  IMAD.HI.U32 R4, R9, R4, RZ ;  /* 0x0000000409047227 */ /* 0x000fc600078e00ff */
[----:B------:R-:W-:Y:S02]  /*c8d0*/  IADD3 R7, P3, PT, R6, R7, RZ ;  /* 0x0000000706077210 */ /* 0x000fe40007f7e0ff */
[----:B------:R-:W-:-:S03]  /*c8e0*/  IADD3.X R9, PT, PT, R4, R9, RZ, P0, !PT ;  /* 0x0000000904097210 */ /* 0x000fc600007fe4ff */
        /* <DEDUP_REMOVED lines=8> */
[----:B------:R-:W-:-:S04]  /*c970*/  IMAD.WIDE.U32 R4, R7, UR4, RZ ;  /* 0x0000000407047c25 */ /* 0x000fc8000f8e00ff */
[----:B------:R-:W-:Y:S01]  /*c980*/  IMAD.X R3, RZ, RZ, R3, P2 ;  /* 0x000000ffff037224 */ /* 0x000fe200010e0603 */
[----:B------:R-:W-:Y:S01]  /*c990*/  IADD3 R4, P2, PT, -R4, R0, RZ ;  /* 0x0000000004047210 */ /* 0x000fe20007f5e1ff */
[----:B------:R-:W-:-:S03]  /*c9a0*/  IMAD R6, R7, UR5, R5 ;  /* 0x0000000507067c24 */ /* 0x000fc6000f8e0205 */
[----:B------:R-:W-:Y:S01]  /*c9b0*/  ISETP.GE.U32.AND P0, PT, R4, UR4, PT ;  /* 0x0000000404007c0c */ /* 0x000fe2000bf06070 */
[----:B------:R-:W-:-:S05]  /*c9c0*/  IMAD R3, R3, UR4, R6 ;  /* 0x0000000403037c24 */ /* 0x000fca000f8e0206 */
[----:B------:R-:W-:Y:S02]  /*c9d0*/  IADD3.X R5, PT, PT, ~R3, R8, RZ, P2, !PT ;  /* 0x0000000803057210 */ /* 0x000fe400017fe5ff */
[----:B------:R-:W-:Y:S02]  /*c9e0*/  IADD3 R3, P2, PT, R4, -UR4, RZ ;  /* 0x8000000404037c10 */ /* 0x000fe4000ff5e0ff */
[C---:B------:R-:W-:Y:S02]  /*c9f0*/  ISETP.GE.U32.AND.EX P0, PT, R5.reuse, UR5, PT, P0 ;  /* 0x0000000505007c0c */ /* 0x040fe4000bf06100 */
[----:B------:R-:W-:Y:S02]  /*ca00*/  IADD3.X R0, PT, PT, R5, ~UR5, RZ, P2, !PT ;  /* 0x8000000505007c10 */ /* 0x000fe400097fe4ff */
[----:B------:R-:W-:Y:S02]  /*ca10*/  SEL R3, R3, R4, P0 ;  /* 0x0000000403037207 */ /* 0x000fe40000000000 */
[----:B------:R-:W-:-:S02]  /*ca20*/  SEL R0, R0, R5, P0 ;  /* 0x0000000500007207 */ /* 0x000fc40000000000 */
[C---:B------:R-:W-:Y:S02]  /*ca30*/  ISETP.GE.U32.AND P0, PT, R3.reuse, UR4, PT ;  /* 0x0000000403007c0c */ /* 0x040fe4000bf06070 */
[----:B------:R-:W-:Y:S02]  /*ca40*/  IADD3 R4, P2, PT, R3, -UR4, RZ ;  /* 0x8000000403047c10 */ /* 0x000fe4000ff5e0ff */
[C---:B------:R-:W-:Y:S02]  /*ca50*/  ISETP.GE.U32.AND.EX P0, PT, R0.reuse, UR5, PT, P0 ;  /* 0x0000000500007c0c */ /* 0x040fe4000bf06100 */
[----:B------:R-:W-:Y:S02]  /*ca60*/  IADD3.X R5, PT, PT, R0, ~UR5, RZ, P2, !PT ;  /* 0x8000000500057c10 */ /* 0x000fe400097fe4ff */
[----:B------:R-:W-:Y:S02]  /*ca70*/  SEL R4, R4, R3, P0 ;  /* 0x0000000304047207 */ /* 0x000fe40000000000 */
[----:B------:R-:W-:-:S02]  /*ca80*/  SEL R5, R5, R0, P0 ;  /* 0x0000000005057207 */ /* 0x000fc40000000000 */
[-C--:B------:R-:W-:Y:S02]  /*ca90*/  IADD3 R3, P2, PT, RZ, -R4.reuse, RZ ;  /* 0x80000004ff037210 */ /* 0x080fe40007f5e0ff */
[----:B------:R-:W-:Y:S02]  /*caa0*/  ISETP.NE.U32.AND P0, PT, RZ, UR40, PT ;  /* 0x00000028ff007c0c */ /* 0x000fe4000bf05070 */
[----:B------:R-:W-:Y:S01]  /*cab0*/  SEL R4, R3, R4, !P1 ;  /* 0x0000000403047207 */ /* 0x000fe20004800000 */
[----:B------:R-:W-:Y:S02]  /*cac0*/  IMAD.X R0, RZ, RZ, ~R5, P2 ;  /* 0x000000ffff007224 */ /* 0x000fe400010e0e05 */
[----:B------:R-:W-:Y:S01]  /*cad0*/  HFMA2 R3, -RZ, RZ, 0, 0 ;  /* 0x00000000ff037431 */ /* 0x000fe200000001ff */
[----:B------:R-:W-:Y:S02]  /*cae0*/  ISETP.NE.AND.EX P0, PT, RZ, UR41, PT, P0 ;  /* 0x00000029ff007c0c */ /* 0x000fe4000bf05300 */
[----:B------:R-:W-:-:S02]  /*caf0*/  SEL R5, R0, R5, !P1 ;  /* 0x0000000500057207 */ /* 0x000fc40004800000 */
[----:B------:R-:W-:Y:S02]  /*cb00*/  SEL R4, R4, 0xffffffff, P0 ;  /* 0xffffffff04047807 */ /* 0x000fe40000000000 */
[----:B------:R-:W-:Y:S01]  /*cb10*/  SEL R5, R5, 0xffffffff, P0 ;  /* 0xffffffff05057807 */ /* 0x000fe20000000000 */
[----:B------:R-:W-:Y:S06]  /*cb20*/  RET.REL.NODEC R2 `(_ZN2at6native18elementwise_kernelILi128ELi4EZNS0_15gpu_kernel_implINS0_13BUnaryFunctorIlllZZZNS0_16fmod_kernel_cudaERNS_18TensorIteratorBaseEENKUlvE_clEvENKUlvE2_clEvEUlllE_EEEEvS5_RKT_EUliE_EEviT1_) ;  /* 0xffffff3402347950 */ /* 0x000fec0003c3ffff */
.L_x_18908:
        /* <DEDUP_REMOVED lines=13> */
.L_x_54659:


//--------------------- .text._ZN2at6native27unrolled_elementwise_kernelINS0_13BUnaryFunctorIlllZZZNS0_16fmod_kernel_cudaERNS_18TensorIteratorBaseEENKUlvE_clEvENKUlvE2_clEvEUlllE_EESt5arrayIPcLm2EELi4E23TrivialOffsetCalculatorILi1EjESD_NS0_6memory12LoadWithCastILi1EEENSE_13StoreWithCastILi1EEEEEviT_T0_T2_T3_T4_T5_ --------------------------
	.section	.text._ZN2at6native27unrolled_elementwise_kernelINS0_13BUnaryFunctorIlllZZZNS0_16fmod_kernel_cudaERNS_18TensorIteratorBaseEENKUlvE_clEvENKUlvE2_clEvEUlllE_EESt5arrayIPcLm2EELi4E23TrivialOffsetCalculatorILi1EjESD_NS0_6memory12LoadWithCastILi1EEENSE_13StoreWithCastILi1EEEEEviT_T0_T2_T3_T4_T5_,"ax",@progbits
	.align	128
        .global         _ZN2at6native27unrolled_elementwise_kernelINS0_13BUnaryFunctorIlllZZZNS0_16fmod_kernel_cudaERNS_18TensorIteratorBaseEENKUlvE_clEvENKUlvE2_clEvEUlllE_EESt5arrayIPcLm2EELi4E23TrivialOffsetCalculatorILi1EjESD_NS0_6memory12LoadWithCastILi1EEENSE_13StoreWithCastILi1EEEEEviT_T0_T2_T3_T4_T5_
        .type           _ZN2at6native27unrolled_elementwise_kernelINS0_13BUnaryFunctorIlllZZZNS0_16fmod_kernel_cudaERNS_18TensorIteratorBaseEENKUlvE_clEvENKUlvE2_clEvEUlllE_EESt5arrayIPcLm2EELi4E23TrivialOffsetCalculatorILi1EjESD_NS0_6memory12LoadWithCastILi1EEENSE_13StoreWithCastILi1EEEEEviT_T0_T2_T3_T4_T5_,@function
        .size           _ZN2at6native27unrolled_elementwise_kernelINS0_13BUnaryFunctorIlllZZZNS0_16fmod_kernel_cudaERNS_18TensorIteratorBaseEENKUlvE_clEvENKUlvE2_clEvEUlllE_EESt5arrayIPcLm2EELi4E23TrivialOffsetCalculatorILi1EjESD_NS0_6memory12LoadWithCastILi1EEENSE_13StoreWithCastILi1EEEEEviT_T0_T2_T3_T4_T5_,(.L_x_54660 - _ZN2at6native27unrolled_elementwise_kernelINS0_13BUnaryFunctorIlllZZZNS0_16fmod_kernel_cudaERNS_18TensorIteratorBaseEENKUlvE_clEvENKUlvE2_clEvEUlllE_EESt5arrayIPcLm2EELi4E23TrivialOffsetCalculatorILi1EjESD_NS0_6memory12LoadWithCastILi1EEENSE_13StoreWithCastILi1EEEEEviT_T0_T2_T3_T4_T5_)
        .other          _ZN2at6native27unrolled_elementwise_kernelINS0_13BUnaryFunctorIlllZZZNS0_16fmod_kernel_cudaERNS_18TensorIteratorBaseEENKUlvE_clEvENKUlvE2_clEvEUlllE_EESt5arrayIPcLm2EELi4E23TrivialOffsetCalculatorILi1EjESD_NS0_6memory12LoadWithCastILi1EEENSE_13StoreWithCastILi1EEEEEviT_T0_T2_T3_T4_T5_,@"STO_CUDA_ENTRY STV_DEFAULT"
_ZN2at6native27unrolled_elementwise_kernelINS0_13BUnaryFunctorIlllZZZNS0_16fmod_kernel_cudaERNS_18TensorIteratorBaseEENKUlvE_clEvENKUlvE2_clEvEUlllE_EESt5arrayIPcLm2EELi4E23TrivialOffsetCalculatorILi1EjESD_NS0_6memory12LoadWithCastILi1EEENSE_13StoreWithCastILi1EEEEEviT_T0_T2_T3_T4_T5_:
.text._ZN2at6native27unrolled_elementwise_kernelINS0_13BUnaryFunctorIlllZZZNS0_16fmod_kernel_cudaERNS_18TensorIteratorBaseEENKUlvE_clEvENKUlvE2_clEvEUlllE_EESt5arrayIPcLm2EELi4E23TrivialOffsetCalculatorILi1EjESD_NS0_6memory12LoadWithCastILi1EEENSE_13StoreWithCastILi1EEEEEviT_T0_T2_T3_T4_T5_:
        /* <DEDUP_REMOVED lines=32> */
.L_x_18914:
[----:B------:R1:W5:Y:S01]  /*0200*/  LDG.E.U8 R22, desc[UR36][R4.64] ;  /* 0x0000002404167981 */ /* 0x000362000c1e1100 */
[----:B------:R-:W-:Y:S01]  /*0210*/  IMAD.MOV.U32 R23, RZ, RZ, RZ ;  /* 0x000000ffff177224 */ /* 0x000fe200078e00ff */
[----:B------:R-:W-:Y:S06]  /*0220*/  BRA `(.L_x_18916) ;  /* 0x0000000c00447947 */ /* 0x000fec0003800000 */
.L_x_18913:
        /* <DEDUP_REMOVED lines=8> */
.L_x_18918:
[----:B------:R-:W2:Y:S02]  /*02b0*/  LDG.E R22, desc[UR36][R4.64] ;  /* 0x0000002404167981 */ /* 0x000ea4000c1e1900 */
[----:B--2---:R-:W-:Y:S01]  /*02c0*/  SHF.R.S32.HI R23, RZ, 0x1f, R22 ;  /* 0x0000001fff177819 */ /* 0x004fe20000011416 */
[----:B------:R-:W-:Y:S06]  /*02d0*/  BRA `(.L_x_18916) ;  /* 0x0000000c00187947 */ /* 0x000fec0003800000 */
.L_x_18917:
[----:B------:R-:W2:Y:S02]  /*02e0*/  LDG.E.S16 R22, desc[UR36][R4.64] ;  /* 0x0000002404167981 */ /* 0x000ea4000c1e1700 */
[----:B--2---:R-:W-:Y:S01]  /*02f0*/  SHF.R.S32.HI R23, RZ, 0x1f, R22 ;  /* 0x0000001fff177819 */ /* 0x004fe20000011416 */
[----:B------:R-:W-:Y:S06]  /*0300*/  BRA `(.L_x_18916) ;  /* 0x0000000c000c7947 */ /* 0x000fec0003800000 */
.L_x_18912:
        /* <DEDUP_REMOVED lines=9> */
.L_x_18920:
[----:B------:R-:W2:Y:S02]  /*03a0*/  LDG.E.U16 R4, desc[UR36][R4.64] ;  /* 0x0000002404047981 */ /* 0x000ea4000c1e1500 */
[----:B--2---:R-:W-:-:S06]  /*03b0*/  HADD2.F32 R22, -RZ, R4.H0_H0 ;  /* 0x20000004ff167230 */ /* 0x004fcc0000004100 */
[----:B------:R-:W0:Y:S01]  /*03c0*/  F2I.S64.TRUNC R22, R22 ;  /* 0x0000001600167311 */ /* 0x000e22000020d900 */
[----:B------:R-:W-:Y:S05]  /*03d0*/  BRA `(.L_x_18916) ;  /* 0x0000000800d87947 */ /* 0x000fea0003800000 */
.L_x_18919:
        /* <DEDUP_REMOVED lines=9> */
.L_x_18922:
[----:B------:R-:W2:Y:S02]  /*0470*/  LDG.E.U16 R4, desc[UR36][R4.64] ;  /* 0x0000002404047981 */ /* 0x000ea4000c1e1500 */
[----:B--2---:R-:W-:-:S06]  /*0480*/  HADD2.F32 R22, -RZ, R4.H0_H0 ;  /* 0x20000004ff167230 */ /* 0x004fcc0000004100 */
[----:B------:R-:W4:Y:S01]  /*0490*/  F2I.S64.TRUNC R22, R22 ;  /* 0x0000001600167311 */ /* 0x000f22000020d900 */
[----:B------:R-:W-:Y:S05]  /*04a0*/  BRA `(.L_x_18916) ;  /* 0x0000000800a47947 */ /* 0x000fea0003800000 */
.L_x_18921:
[----:B------:R-:W2:Y:S02]  /*04b0*/  LDG.E.64 R4, desc[UR36][R4.64] ;  /* 0x0000002404047981 */ /* 0x000ea4000c1e1b00 */
[----:B--2---:R2:W3:Y:S01]  /*04c0*/  F2I.S64.F64.TRUNC R22, R4 ;  /* 0x0000000400167311 */ /* 0x0044e2000030d900 */
[----:B------:R-:W-:Y:S05]  /*04d0*/  BRA `(.L_x_18916) ;  /* 0x0000000800987947 */ /* 0x000fea0003800000 */
.L_x_18911:
        /* <DEDUP_REMOVED lines=13> */
.L_x_18925:
[----:B------:R-:W2:Y:S02]  /*05b0*/  LDG.E.64 R4, desc[UR36][R4.64] ;  /* 0x0000002404047981 */ /* 0x000ea4000c1e1b00 */
[----:B--2---:R0:W1:Y:S01]  /*05c0*/  F2I.S64.F64.TRUNC R22, R4 ;  /* 0x0000000400167311 */ /* 0x004062000030d900 */
[----:B------:R-:W-:Y:S05]  /*05d0*/  BRA `(.L_x_18916) ;  /* 0x0000000800587947 */ /* 0x000fea0003800000 */
.L_x_18924:
        /* <DEDUP_REMOVED lines=26> */
.L_x_18927:
        /* <DEDUP_REMOVED lines=14> */
.L_x_18926:
[----:B------:R-:W2:Y:S02]  /*0860*/  LDG.E.U16 R22, desc[UR36][R4.64] ;  /* 0x0000002404167981 */ /* 0x000ea4000c1e1500 */
[----:B--2---:R-:W-:-:S06]  /*0870*/  IMAD.U32 R22, R22, 0x10000, RZ ;  /* 0x0001000016167824 */ /* 0x004fcc00078e00ff */
[----:B------:R-:W0:Y:S01]  /*0880*/  F2I.S64.TRUNC R22, R22 ;  /* 0x0000001600167311 */ /* 0x000e22000020d900 */
[----:B------:R-:W-:Y:S05]  /*0890*/  BRA `(.L_x_18916) ;  /* 0x0000000400a87947 */ /* 0x000fea0003800000 */
.L_x_18923:
        /* <DEDUP_REMOVED lines=11> */
.L_x_18930:
        /* <DEDUP_REMOVED lines=21> */
.L_x_18934:
[----:B------:R-:W-:Y:S05]  /*0aa0*/  BSYNC.RECONVERGENT B1 ;  /* 0x0000000000017941 */ /* 0x000fea0003800200 */
.L_x_18933:
[----:B------:R-:W-:Y:S01]  /*0ab0*/  IMAD.SHL.U32 R0, R0, 0x100000, RZ ;  /* 0x0010000000007824 */ /* 0x000fe200078e00ff */
[----:B------:R-:W-:-:S04]  /*0ac0*/  LEA R3, R3, 0x3b800000, 0x17 ;  /* 0x3b80000003037811 */ /* 0x000fc800078eb8ff */
[----:B------:R-:W-:-:S07]  /*0ad0*/  LOP3.LUT R22, R3, R0, R7, 0xfe, !PT ;  /* 0x0000000003167212 */ /* 0x000fce00078efe07 */
.L_x_18932:
[----:B------:R-:W-:Y:S05]  /*0ae0*/  BSYNC.RECONVERGENT B0 ;  /* 0x0000000000007941 */ /* 0x000fea0003800200 */
.L_x_18931:
[----:B------:R-:W0:Y:S01]  /*0af0*/  F2I.S64.TRUNC R22, R22 ;  /* 0x0000001600167311 */ /* 0x000e22000020d900 */
[----:B------:R-:W-:Y:S05]  /*0b00*/  BRA `(.L_x_18916) ;  /* 0x00000004000c7947 */ /* 0x000fea0003800000 */
.L_x_18929:
        /* <DEDUP_REMOVED lines=21> */
.L_x_18938:
[----:B------:R-:W-:Y:S05]  /*0c60*/  BSYNC.RECONVERGENT B1 ;  /* 0x0000000000017941 */ /* 0x000fea0003800200 */
.L_x_18937:
[----:B------:R-:W-:Y:S01]  /*0c70*/  IMAD.SHL.U32 R0, R0, 0x200000, RZ ;  /* 0x0020000000007824 */ /* 0x000fe200078e00ff */
[----:B------:R-:W-:-:S04]  /*0c80*/  LEA R3, R3, 0x37800000, 0x17 ;  /* 0x3780000003037811 */ /* 0x000fc800078eb8ff */
[----:B------:R-:W-:-:S07]  /*0c90*/  LOP3.LUT R22, R3, R0, R7, 0xfe, !PT ;  /* 0x0000000003167212 */ /* 0x000fce00078efe07 */
.L_x_18936:
[----:B------:R-:W-:Y:S05]  /*0ca0*/  BSYNC.RECONVERGENT B0 ;  /* 0x0000000000007941 */ /* 0x000fea0003800200 */
.L_x_18935:
[----:B------:R-:W0:Y:S01]  /*0cb0*/  F2I.S64.TRUNC R22, R22 ;  /* 0x0000001600167311 */ /* 0x000e22000020d900 */
[----:B------:R-:W-:Y:S05]  /*0cc0*/  BRA `(.L_x_18916) ;  /* 0x00000000009c7947 */ /* 0x000fea0003800000 */
.L_x_18928:
[----:B------:R-:W-:-:S09]  /*0cd0*/  UISETP.NE.AND UP0, UPT, UR4, 0x1c, UPT ;  /* 0x0000001c0400788c */ /* 0x000fd2000bf05270 */
[----:B------:R-:W-:Y:S05]  /*0ce0*/  BRA.U !UP0, `(.L_x_18939) ;  /* 0x00000001088c7547 */ /* 0x000fea000b800000 */
[----:B------:R-:W-:-:S09]  /*0cf0*/  UISETP.NE.AND UP0, UPT, UR4, 0x1d, UPT ;  /* 0x0000001d0400788c */ /* 0x000fd2000bf05270 */
[----:B------:R-:W-:Y:S05]  /*0d00*/  BRA.U !UP0, `(.L_x_18940) ;  /* 0x00000001087c7547 */ /* 0x000fea000b800000 */
[----:B------:R-:W-:-:S09]  /*0d10*/  UISETP.NE.AND UP0, UPT, UR4, 0x2c, UPT ;  /* 0x0000002c0400788c */ /* 0x000fd2000bf05270 */
[----:B------:R-:W-:Y:S05]  /*0d20*/  BRA.U !UP0, `(.L_x_18941) ;  /* 0x0000000108487547 */ /* 0x000fea000b800000 */
.L_x_18915:
        /* <DEDUP_REMOVED lines=16> */
.L_x_18942:
[----:B------:R-:W-:Y:S01]  /*0e30*/  CS2R R22, SRZ ;  /* 0x0000000000167805 */ /* 0x000fe2000001ff00 */
[----:B------:R-:W-:Y:S06]  /*0e40*/  BRA `(.L_x_18916) ;  /* 0x00000000003c7947 */ /* 0x000fec0003800000 */
.L_x_18941:
        /* <DEDUP_REMOVED lines=8> */
.L_x_18944:
[----:B------:R-:W-:Y:S05]  /*0ed0*/  BSYNC.RECONVERGENT B0 ;  /* 0x0000000000007941 */ /* 0x000fea0003800200 */
.L_x_18943:
[----:B------:R-:W0:Y:S01]  /*0ee0*/  F2I.S64.TRUNC R22, R22 ;  /* 0x0000001600167311 */ /* 0x000e22000020d900 */
[----:B------:R-:W-:Y:S05]  /*0ef0*/  BRA `(.L_x_18916) ;  /* 0x0000000000107947 */ /* 0x000fea0003800000 */
.L_x_18940:
[----:B------:R0:W5:Y:S01]  /*0f00*/  LDG.E.64 R22, desc[UR36][R4.64] ;  /* 0x0000002404167981 */ /* 0x000162000c1e1b00 */
[----:B------:R-:W-:Y:S05]  /*0f10*/  BRA `(.L_x_18916) ;  /* 0x0000000000087947 */ /* 0x000fea0003800000 */
.L_x_18939:
[----:B------:R0:W5:Y:S01]  /*0f20*/  LDG.E R22, desc[UR36][R4.64] ;  /* 0x0000002404167981 */ /* 0x000162000c1e1900 */
[----:B------:R-:W-:-:S07]  /*0f30*/  IMAD.MOV.U32 R23, RZ, RZ, RZ ;  /* 0x000000ffff177224 */ /* 0x000fce00078e00ff */
.L_x_18916:
[----:B------:R-:W-:-:S07]  /*0f40*/  VIADD R19, R25, 0x80 ;  /* 0x0000008019137836 */ /* 0x000fce0000000000 */
.L_x_18910:
[----:B------:R-:W-:Y:S05]  /*0f50*/  BSYNC.RECONVERGENT B6 ;  /* 0x0000000000067941 */ /* 0x000fea0003800200 */
.L_x_18909:
[----:B------:R-:W-:Y:S01]  /*0f60*/  ISETP.GE.AND P0, PT, R19, R18, PT ;  /* 0x000000121300720c */ /* 0x000fe20003f06270 */
[----:B------:R-:W-:Y:S01]  /*0f70*/  BSSY.RECONVERGENT B6, `(.L_x_18945) ;  /* 0x00000ec000067945 */ /* 0x000fe20003800200 */
[----:B------:R-:W-:-:S11]  /*0f80*/  CS2R R28, SRZ ;  /* 0x00000000001c7805 */ /* 0x000fd6000001ff00 */
        /* <DEDUP_REMOVED lines=21> */
.L_x_18950:
[----:B------:R0:W5:Y:S01]  /*10e0*/  LDG.E.U8 R28, desc[UR36][R4.64] ;  /* 0x00000024041c7981 */ /* 0x000162000c1e1100 */
[----:B------:R-:W-:Y:S01]  /*10f0*/  IMAD.MOV.U32 R29, RZ, RZ, RZ ;  /* 0x000000ffff1d7224 */ /* 0x000fe200078e00ff */
[----:B------:R-:W-:Y:S06]  /*1100*/  BRA `(.L_x_18952) ;  /* 0x0000000c00447947 */ /* 0x000fec0003800000 */
.L_x_18949:
        /* <DEDUP_REMOVED lines=8> */
.L_x_18954:
[----:B------:R-:W2:Y:S02]  /*1190*/  LDG.E R28, desc[UR36][R4.64] ;  /* 0x00000024041c7981 */ /* 0x000ea4000c1e1900 */
[----:B--2---:R-:W-:Y:S01]  /*11a0*/  SHF.R.S32.HI R29, RZ, 0x1f, R28 ;  /* 0x0000001fff1d7819 */ /* 0x004fe2000001141c */
[----:B------:R-:W-:Y:S06]  /*11b0*/  BRA `(.L_x_18952) ;  /* 0x0000000c00187947 */ /* 0x000fec0003800000 */
.L_x_18953:
[----:B------:R-:W2:Y:S02]  /*11c0*/  LDG.E.S16 R28, desc[UR36][R4.64] ;  /* 0x00000024041c7981 */ /* 0x000ea4000c1e1700 */
[----:B--2---:R-:W-:Y:S01]  /*11d0*/  SHF.R.S32.HI R29, RZ, 0x1f, R28 ;  /* 0x0000001fff1d7819 */ /* 0x004fe2000001141c */
[----:B------:R-:W-:Y:S06]  /*11e0*/  BRA `(.L_x_18952) ;  /* 0x0000000c000c7947 */ /* 0x000fec0003800000 */
.L_x_18948:
        /* <DEDUP_REMOVED lines=9> */
.L_x_18956:
[----:B------:R-:W2:Y:S02]  /*1280*/  LDG.E.U16 R4, desc[UR36][R4.64] ;  /* 0x0000002404047981 */ /* 0x000ea4000c1e1500 */
[----:B--2---:R-:W-:-:S06]  /*1290*/  HADD2.F32 R28, -RZ, R4.H0_H0 ;  /* 0x20000004ff1c7230 */ /* 0x004fcc0000004100 */
[----:B------:R-:W0:Y:S01]  /*12a0*/  F2I.S64.TRUNC R28, R28 ;  /* 0x0000001c001c7311 */ /* 0x000e22000020d900 */
[----:B------:R-:W-:Y:S05]  /*12b0*/  BRA `(.L_x_18952) ;  /* 0x0000000800d87947 */ /* 0x000fea0003800000 */
.L_x_18955:
        /* <DEDUP_REMOVED lines=9> */
.L_x_18958:
[----:B------:R-:W2:Y:S02]  /*1350*/  LDG.E.U16 R4, desc[UR36][R4.64] ;  /* 0x0000002404047981 */ /* 0x000ea4000c1e1500 */
[----:B--2---:R-:W-:-:S06]  /*1360*/  HADD2.F32 R28, -RZ, R4.H0_H0 ;  /* 0x20000004ff1c7230 */ /* 0x004fcc0000004100 */
[----:B------:R-:W0:Y:S01]  /*1370*/  F2I.S64.TRUNC R28, R28 ;  /* 0x0000001c001c7311 */ /* 0x000e22000020d900 */
[----:B------:R-:W-:Y:S05]  /*1380*/  BRA `(.L_x_18952) ;  /* 0x0000000800a47947 */ /* 0x000fea0003800000 */
.L_x_18957:
[----:B------:R-:W2:Y:S02]  /*1390*/  LDG.E.64 R4, desc[UR36][R4.64] ;  /* 0x0000002404047981 */ /* 0x000ea4000c1e1b00 */
[----:B--2---:R0:W1:Y:S01]  /*13a0*/  F2I.S64.F64.TRUNC R28, R4 ;  /* 0x00000004001c7311 */ /* 0x004062000030d900 */
[----:B------:R-:W-:Y:S05]  /*13b0*/  BRA `(.L_x_18952) ;  /* 0x0000000800987947 */ /* 0x000fea0003800000 */
.L_x_18947:
        /* <DEDUP_REMOVED lines=13> */
.L_x_18961:
[----:B------:R-:W2:Y:S02]  /*1490*/  LDG.E.64 R4, desc[UR36][R4.64] ;  /* 0x0000002404047981 */ /* 0x000ea4000c1e1b00 */
[----:B--2---:R0:W1:Y:S01]  /*14a0*/  F2I.S64.F64.TRUNC R28, R4 ;  /* 0x00000004001c7311 */ /* 0x004062000030d900 */
[----:B------:R-:W-:Y:S05]  /*14b0*/  BRA `(.L_x_18952) ;  /* 0x0000000800587947 */ /* 0x000fea0003800000 */
.L_x_18960:
        /* <DEDUP_REMOVED lines=26> */
.L_x_18963:
        /* <DEDUP_REMOVED lines=12> */
[----:B------:R2:W0:Y:S01]  /*1720*/  F2I.S64.TRUNC R28, R0 ;  /* 0x00000000001c7311 */ /* 0x000422000020d900 */
[----:B------:R-:W-:Y:S05]  /*1730*/  BRA `(.L_x_18952) ;  /* 0x0000000400b87947 */ /* 0x000fea0003800000 */
.L_x_18962:
[----:B------:R-:W2:Y:S02]  /*1740*/  LDG.E.U16 R28, desc[UR36][R4.64] ;  /* 0x00000024041c7981 */ /* 0x000ea4000c1e1500 */
[----:B--2---:R-:W-:-:S06]  /*1750*/  IMAD.U32 R28, R28, 0x10000, RZ ;  /* 0x000100001c1c7824 */ /* 0x004fcc00078e00ff */
[----:B------:R-:W0:Y:S01]  /*1760*/  F2I.S64.TRUNC R28, R28 ;  /* 0x0000001c001c7311 */ /* 0x000e22000020d900 */
[----:B------:R-:W-:Y:S05]  /*1770*/  BRA `(.L_x_18952) ;  /* 0x0000000400a87947 */ /* 0x000fea0003800000 */
.L_x_18959:
        /* <DEDUP_REMOVED lines=11> */
.L_x_18966:
        /* <DEDUP_REMOVED lines=21> */
.L_x_18970:
[----:B------:R-:W-:Y:S05]  /*1980*/  BSYNC.RECONVERGENT B1 ;  /* 0x0000000000017941 */ /* 0x000fea0003800200 */
.L_x_18969:
[----:B------:R-:W-:Y:S01]  /*1990*/  IMAD.SHL.U32 R0, R0, 0x100000, RZ ;  /* 0x0010000000007824 */ /* 0x000fe200078e00ff */
[----:B------:R-:W-:-:S04]  /*19a0*/  LEA R3, R3, 0x3b800000, 0x17 ;  /* 0x3b80000003037811 */ /* 0x000fc800078eb8ff */
[----:B------:R-:W-:-:S07]  /*19b0*/  LOP3.LUT R28, R3, R0, R7, 0xfe, !PT ;  /* 0x00000000031c7212 */ /* 0x000fce00078efe07 */
.L_x_18968:
[----:B------:R-:W-:Y:S05]  /*19c0*/  BSYNC.RECONVERGENT B0 ;  /* 0x0000000000007941 */ /* 0x000fea0003800200 */
.L_x_18967:
[----:B------:R-:W0:Y:S01]  /*19d0*/  F2I.S64.TRUNC R28, R28 ;  /* 0x0000001c001c7311 */ /* 0x000e22000020d900 */
[----:B------:R-:W-:Y:S05]  /*19e0*/  BRA `(.L_x_18952) ;  /* 0x00000004000c7947 */ /* 0x000fea0003800000 */
.L_x_18965:
        /* <DEDUP_REMOVED lines=21> */
.L_x_18974:
[----:B------:R-:W-:Y:S05]  /*1b40*/  BSYNC.RECONVERGENT B1 ;  /* 0x0000000000017941 */ /* 0x000fea0003800200 */
.L_x_18973:
[----:B------:R-:W-:Y:S01]  /*1b50*/  IMAD.SHL.U32 R0, R0, 0x200000, RZ ;  /* 0x0020000000007824 */ /* 0x000fe200078e00ff */
[----:B------:R-:W-:-:S04]  /*1b60*/  LEA R3, R3, 0x37800000, 0x17 ;  /* 0x3780000003037811 */ /* 0x000fc800078eb8ff */
[----:B------:R-:W-:-:S07]  /*1b70*/  LOP3.LUT R28, R3, R0, R7, 0xfe, !PT ;  /* 0x00000000031c7212 */ /* 0x000fce00078efe07 */
.L_x_18972:
[----:B------:R-:W-:Y:S05]  /*1b80*/  BSYNC.RECONVERGENT B0 ;  /* 0x0000000000007941 */ /* 0x000fea0003800200 */
.L_x_18971:
[----:B------:R-:W0:Y:S01]  /*1b90*/  F2I.S64.TRUNC R28, R28 ;  /* 0x0000001c001c7311 */ /* 0x000e22000020d900 */
[----:B------:R-:W-:Y:S05]  /*1ba0*/  BRA `(.L_x_18952) ;  /* 0x00000000009c7947 */ /* 0x000fea0003800000 */
.L_x_18964:
        /* <DEDUP_REMOVED lines=14> */
.L_x_18978:
[----:B------:R-:W-:Y:S05]  /*1c90*/  BSYNC.RECONVERGENT B0 ;  /* 0x0000000000007941 */ /* 0x000fea0003800200 */
.L_x_18977:
[----:B------:R-:W0:Y:S01]  /*1ca0*/  F2I.S64.TRUNC R28, R28 ;  /* 0x0000001c001c7311 */ /* 0x000e22000020d900 */
[----:B------:R-:W-:Y:S05]  /*1cb0*/  BRA `(.L_x_18952) ;  /* 0x0000000000587947 */ /* 0x000fea0003800000 */
.L_x_18951:
        /* <DEDUP_REMOVED lines=16> */
.L_x_18979:
[----:B------:R-:W-:Y:S01]  /*1dc0*/  CS2R R28, SRZ ;  /* 0x00000000001c7805 */ /* 0x000fe2000001ff00 */
[----:B------:R-:W-:Y:S06]  /*1dd0*/  BRA `(.L_x_18952) ;  /* 0x0000000000107947 */ /* 0x000fec0003800000 */
.L_x_18976:
[----:B------:R0:W5:Y:S01]  /*1de0*/  LDG.E.64 R28, desc[UR36][R4.64] ;  /* 0x00000024041c7981 */ /* 0x000162000c1e1b00 */
[----:B------:R-:W-:Y:S05]  /*1df0*/  BRA `(.L_x_18952) ;  /* 0x0000000000087947 */ /* 0x000fea0003800000 */
.L_x_18975:
[----:B------:R0:W5:Y:S01]  /*1e00*/  LDG.E R28, desc[UR36][R4.64] ;  /* 0x00000024041c7981 */ /* 0x000162000c1e1900 */
[----:B------:R-:W-:-:S07]  /*1e10*/  IMAD.MOV.U32 R29, RZ, RZ, RZ ;  /* 0x000000ffff1d7224 */ /* 0x000fce00078e00ff */
.L_x_18952:
[----:B------:R-:W-:-:S07]  /*1e20*/  VIADD R19, R19, 0x80 ;  /* 0x0000008013137836 */ /* 0x000fce0000000000 */
.L_x_18946:
[----:B------:R-:W-:Y:S05]  /*1e30*/  BSYNC.RECONVERGENT B6 ;  /* 0x0000000000067941 */ /* 0x000fea0003800200 */
.L_x_18945:
        /* <DEDUP_REMOVED lines=24> */
.L_x_18985:
[----:B------:R0:W5:Y:S01]  /*1fc0*/  LDG.E.U8 R26, desc[UR36][R4.64] ;  /* 0x00000024041a7981 */ /* 0x000162000c1e1100 */
[----:B------:R-:W-:Y:S01]  /*1fd0*/  IMAD.MOV.U32 R27, RZ, RZ, RZ ;  /* 0x000000ffff1b7224 */ /* 0x000fe200078e00ff */
[----:B------:R-:W-:Y:S06]  /*1fe0*/  BRA `(.L_x_18987) ;  /* 0x0000000c00447947 */ /* 0x000fec0003800000 */
.L_x_18984:
        /* <DEDUP_REMOVED lines=8> */
.L_x_18989:
[----:B------:R-:W2:Y:S02]  /*2070*/  LDG.E R26, desc[UR36][R4.64] ;  /* 0x00000024041a7981 */ /* 0x000ea4000c1e1900 */
[----:B--2---:R-:W-:Y:S01]  /*2080*/  SHF.R.S32.HI R27, RZ, 0x1f, R26 ;  /* 0x0000001fff1b7819 */ /* 0x004fe2000001141a */
[----:B------:R-:W-:Y:S06]  /*2090*/  BRA `(.L_x_18987) ;  /* 0x0000000c00187947 */ /* 0x000fec0003800000 */
.L_x_18988:
[----:B------:R-:W2:Y:S02]  /*20a0*/  LDG.E.S16 R26, desc[UR36][R4.64] ;  /* 0x00000024041a7981 */ /* 0x000ea4000c1e1700 */
[----:B--2---:R-:W-:Y:S01]  /*20b0*/  SHF.R.S32.HI R27, RZ, 0x1f, R26 ;  /* 0x0000001fff1b7819 */ /* 0x004fe2000001141a */
[----:B------:R-:W-:Y:S06]  /*20c0*/  BRA `(.L_x_18987) ;  /* 0x0000000c000c7947 */ /* 0x000fec0003800000 */
.L_x_18983:
        /* <DEDUP_REMOVED lines=9> */
.L_x_18991:
[----:B------:R-:W2:Y:S02]  /*2160*/  LDG.E.U16 R4, desc[UR36][R4.64] ;  /* 0x0000002404047981 */ /* 0x000ea4000c1e1500 */
[----:B--2---:R-:W-:-:S06]  /*2170*/  HADD2.F32 R26, -RZ, R4.H0_H0 ;  /* 0x20000004ff1a7230 */ /* 0x004fcc0000004100 */
[----:B------:R-:W0:Y:S01]  /*2180*/  F2I.S64.TRUNC R26, R26 ;  /* 0x0000001a001a7311 */ /* 0x000e22000020d900 */
[----:B------:R-:W-:Y:S05]  /*2190*/  BRA `(.L_x_18987) ;  /* 0x0000000800d87947 */ /* 0x000fea0003800000 */
.L_x_18990:
        /* <DEDUP_REMOVED lines=9> */
.L_x_18993:
[----:B------:R-:W2:Y:S02]  /*2230*/  LDG.E.U16 R4, desc[UR36][R4.64] ;  /* 0x0000002404047981 */ /* 0x000ea4000c1e1500 */
[----:B--2---:R-:W-:-:S06]  /*2240*/  HADD2.F32 R26, -RZ, R4.H0_H0 ;  /* 0x20000004ff1a7230 */ /* 0x004fcc0000004100 */
[----:B------:R-:W0:Y:S01]  /*2250*/  F2I.S64.TRUNC R26, R26 ;  /* 0x0000001a001a7311 */ /* 0x000e22000020d900 */
[----:B------:R-:W-:Y:S05]  /*2260*/  BRA `(.L_x_18987) ;  /* 0x0000000800a47947 */ /* 0x000fea0003800000 */
.L_x_18992:
[----:B------:R-:W2:Y:S02]  /*2270*/  LDG.E.64 R4, desc[UR36][R4.64] ;  /* 0x0000002404047981 */ /* 0x000ea4000c1e1b00 */
[----:B--2---:R0:W1:Y:S01]  /*2280*/  F2I.S64.F64.TRUNC R26, R4 ;  /* 0x00000004001a7311 */ /* 0x004062000030d900 */
[----:B------:R-:W-:Y:S05]  /*2290*/  BRA `(.L_x_18987) ;  /* 0x0000000800987947 */ /* 0x000fea0003800000 */
.L_x_18982:
        /* <DEDUP_REMOVED lines=13> */
.L_x_18996:
[----:B------:R-:W2:Y:S02]  /*2370*/  LDG.E.64 R4, desc[UR36][R4.64] ;  /* 0x0000002404047981 */ /* 0x000ea4000c1e1b00 */
[----:B--2---:R0:W1:Y:S01]  /*2380*/  F2I.S64.F64.TRUNC R26, R4 ;  /* 0x00000004001a7311 */ /* 0x004062000030d900 */
[----:B------:R-:W-:Y:S05]  /*2390*/  BRA `(.L_x_18987) ;  /* 0x0000000800587947 */ /* 0x000fea0003800000 */
.L_x_18995:
        /* <DEDUP_REMOVED lines=26> */
.L_x_18998:
        /* <DEDUP_REMOVED lines=14> */
.L_x_18997:
[----:B------:R-:W2:Y:S02]  /*2620*/  LDG.E.U16 R26, desc[UR36][R4.64] ;  /* 0x00000024041a7981 */ /* 0x000ea4000c1e1500 */
[----:B--2---:R-:W-:-:S06]  /*2630*/  IMAD.U32 R26, R26, 0x10000, RZ ;  /* 0x000100001a1a7824 */ /* 0x004fcc00078e00ff */
[----:B------:R-:W0:Y:S01]  /*2640*/  F2I.S64.TRUNC R26, R26 ;  /* 0x0000001a001a7311 */ /* 0x000e22000020d900 */
[----:B------:R-:W-:Y:S05]  /*2650*/  BRA `(.L_x_18987) ;  /* 0x0000000400a87947 */ /* 0x000fea0003800000 */
.L_x_18994:
        /* <DEDUP_REMOVED lines=11> */
.L_x_19001:
        /* <DEDUP_REMOVED lines=21> */
.L_x_19005:
[----:B------:R-:W-:Y:S05]  /*2860*/  BSYNC.RECONVERGENT B1 ;  /* 0x0000000000017941 */ /* 0x000fea0003800200 */
.L_x_19004:
[----:B------:R-:W-:Y:S01]  /*2870*/  IMAD.SHL.U32 R0, R0, 0x100000, RZ ;  /* 0x0010000000007824 */ /* 0x000fe200078e00ff */
[----:B------:R-:W-:-:S04]  /*2880*/  LEA R3, R3, 0x3b800000, 0x17 ;  /* 0x3b80000003037811 */ /* 0x000fc800078eb8ff */
[----:B------:R-:W-:-:S07]  /*2890*/  LOP3.LUT R26, R3, R0, R7, 0xfe, !PT ;  /* 0x00000000031a7212 */ /* 0x000fce00078efe07 */
.L_x_19003:
[----:B------:R-:W-:Y:S05]  /*28a0*/  BSYNC.RECONVERGENT B0 ;  /* 0x0000000000007941 */ /* 0x000fea0003800200 */
.L_x_19002:
[----:B------:R-:W1:Y:S01]  /*28b0*/  F2I.S64.TRUNC R26, R26 ;  /* 0x0000001a001a7311 */ /* 0x000e62000020d900 */
[----:B------:R-:W-:Y:S05]  /*28c0*/  BRA `(.L_x_18987) ;  /* 0x00000004000c7947 */ /* 0x000fea0003800000 */
.L_x_19000:
        /* <DEDUP_REMOVED lines=21> */
.L_x_19009:
[----:B------:R-:W-:Y:S05]  /*2a20*/  BSYNC.RECONVERGENT B1 ;  /* 0x0000000000017941 */ /* 0x000fea0003800200 */
.L_x_19008:
[----:B------:R-:W-:Y:S01]  /*2a30*/  IMAD.SHL.U32 R0, R0, 0x200000, RZ ;  /* 0x0020000000007824 */ /* 0x000fe200078e00ff */
[----:B------:R-:W-:-:S04]  /*2a40*/  LEA R3, R3, 0x37800000, 0x17 ;  /* 0x3780000003037811 */ /* 0x000fc800078eb8ff */
[----:B------:R-:W-:-:S07]  /*2a50*/  LOP3.LUT R26, R3, R0, R7, 0xfe, !PT ;  /* 0x00000000031a7212 */ /* 0x000fce00078efe07 */
.L_x_19007:
[----:B------:R-:W-:Y:S05]  /*2a60*/  BSYNC.RECONVERGENT B0 ;  /* 0x0000000000007941 */ /* 0x000fea0003800200 */
.L_x_19006:
[----:B------:R-:W2:Y:S01]  /*2a70*/  F2I.S64.TRUNC R26, R26 ;  /* 0x0000001a001a7311 */ /* 0x000ea2000020d900 */
[----:B------:R-:W-:Y:S05]  /*2a80*/  BRA `(.L_x_18987) ;  /* 0x00000000009c7947 */ /* 0x000fea0003800000 */
.L_x_18999:
        /* <DEDUP_REMOVED lines=14> */
.L_x_19013:
[----:B------:R-:W-:Y:S05]  /*2b70*/  BSYNC.RECONVERGENT B0 ;  /* 0x0000000000007941 */ /* 0x000fea0003800200 */
.L_x_19012:
[----:B------:R-:W0:Y:S01]  /*2b80*/  F2I.S64.TRUNC R26, R26 ;  /* 0x0000001a001a7311 */ /* 0x000e22000020d900 */
[----:B------:R-:W-:Y:S05]  /*2b90*/  BRA `(.L_x_18987) ;  /* 0x0000000000587947 */ /* 0x000fea0003800000 */
.L_x_18986:
        /* <DEDUP_REMOVED lines=16> */
.L_x_19014:
[----:B------:R-:W-:Y:S01]  /*2ca0*/  CS2R R26, SRZ ;  /* 0x00000000001a7805 */ /* 0x000fe2000001ff00 */
[----:B------:R-:W-:Y:S06]  /*2cb0*/  BRA `(.L_x_18987) ;  /* 0x0000000000107947 */ /* 0x000fec0003800000 */
.L_x_19011:
[----:B------:R0:W5:Y:S01]  /*2cc0*/  LDG.E.64 R26, desc[UR36][R4.64] ;  /* 0x00000024041a7981 */ /* 0x000162000c1e1b00 */
[----:B------:R-:W-:Y:S05]  /*2cd0*/  BRA `(.L_x_18987) ;  /* 0x0000000000087947 */ /* 0x000fea0003800000 */
.L_x_19010:
[----:B------:R0:W5:Y:S01]  /*2ce0*/  LDG.E R26, desc[UR36][R4.64] ;  /* 0x00000024041a7981 */ /* 0x000162000c1e1900 */
[----:B------:R-:W-:-:S07]  /*2cf0*/  IMAD.MOV.U32 R27, RZ, RZ, RZ ;  /* 0x000000ffff1b7224 */ /* 0x000fce00078e00ff */
.L_x_18987:
[----:B------:R-:W-:-:S07]  /*2d00*/  VIADD R19, R19, 0x80 ;  /* 0x0000008013137836 */ /* 0x000fce0000000000 */
.L_x_18981:
[----:B------:R-:W-:Y:S05]  /*2d10*/  BSYNC.RECONVERGENT B6 ;  /* 0x0000000000067941 */ /* 0x000fea0003800200 */
.L_x_18980:
        /* <DEDUP_REMOVED lines=24> */
.L_x_19020:
[----:B------:R0:W5:Y:S01]  /*2ea0*/  LDG.E.U8 R16, desc[UR36][R4.64] ;  /* 0x0000002404107981 */ /* 0x000162000c1e1100 */
[----:B------:R-:W-:Y:S01]  /*2eb0*/  IMAD.MOV.U32 R17, RZ, RZ, RZ ;  /* 0x000000ffff117224 */ /* 0x000fe200078e00ff */
[----:B------:R-:W-:Y:S06]  /*2ec0*/  BRA `(.L_x_19016) ;  /* 0x0000000c00407947 */ /* 0x000fec0003800000 */
.L_x_19019:
        /* <DEDUP_REMOVED lines=8> */
.L_x_19023:
[----:B------:R-:W2:Y:S02]  /*2f50*/  LDG.E R16, desc[UR36][R4.64] ;  /* 0x0000002404107981 */ /* 0x000ea4000c1e1900 */
[----:B--2---:R-:W-:Y:S01]  /*2f60*/  SHF.R.S32.HI R17, RZ, 0x1f, R16 ;  /* 0x0000001fff117819 */ /* 0x004fe20000011410 */
[----:B------:R-:W-:Y:S06]  /*2f70*/  BRA `(.L_x_19016) ;  /* 0x0000000c00147947 */ /* 0x000fec0003800000 */
.L_x_19022:
[----:B------:R-:W2:Y:S02]  /*2f80*/  LDG.E.S16 R16, desc[UR36][R4.64] ;  /* 0x0000002404107981 */ /* 0x000ea4000c1e1700 */
[----:B--2---:R-:W-:Y:S01]  /*2f90*/  SHF.R.S32.HI R17, RZ, 0x1f, R16 ;  /* 0x0000001fff117819 */ /* 0x004fe20000011410 */
[----:B------:R-:W-:Y:S06]  /*2fa0*/  BRA `(.L_x_19016) ;  /* 0x0000000c00087947 */ /* 0x000fec0003800000 */
.L_x_19018:
        /* <DEDUP_REMOVED lines=9> */
.L_x_19025:
[----:B------:R-:W2:Y:S02]  /*3040*/  LDG.E.U16 R4, desc[UR36][R4.64] ;  /* 0x0000002404047981 */ /* 0x000ea4000c1e1500 */
[----:B--2---:R-:W-:-:S06]  /*3050*/  HADD2.F32 R16, -RZ, R4.H0_H0 ;  /* 0x20000004ff107230 */ /* 0x004fcc0000004100 */
[----:B------:R-:W0:Y:S01]  /*3060*/  F2I.S64.TRUNC R16, R16 ;  /* 0x0000001000107311 */ /* 0x000e22000020d900 */
[----:B------:R-:W-:Y:S05]  /*3070*/  BRA `(.L_x_19016) ;  /* 0x0000000800d47947 */ /* 0x000fea0003800000 */
.L_x_19024:
        /* <DEDUP_REMOVED lines=9> */
.L_x_19027:
[----:B------:R-:W2:Y:S02]  /*3110*/  LDG.E.U16 R4, desc[UR36][R4.64] ;  /* 0x0000002404047981 */ /* 0x000ea4000c1e1500 */
[----:B--2---:R-:W-:-:S06]  /*3120*/  HADD2.F32 R16, -RZ, R4.H0_H0 ;  /* 0x20000004ff107230 */ /* 0x004fcc0000004100 */
[----:B------:R-:W0:Y:S01]  /*3130*/  F2I.S64.TRUNC R16, R16 ;  /* 0x0000001000107311 */ /* 0x000e22000020d900 */
[----:B------:R-:W-:Y:S05]  /*3140*/  BRA `(.L_x_19016) ;  /* 0x0000000800a07947 */ /* 0x000fea0003800000 */
.L_x_19026:
[----:B------:R-:W2:Y:S02]  /*3150*/  LDG.E.64 R4, desc[UR36][R4.64] ;  /* 0x0000002404047981 */ /* 0x000ea4000c1e1b00 */
[----:B--2---:R0:W1:Y:S01]  /*3160*/  F2I.S64.F64.TRUNC R16, R4 ;  /* 0x0000000400107311 */ /* 0x004062000030d900 */
[----:B------:R-:W-:Y:S05]  /*3170*/  BRA `(.L_x_19016) ;  /* 0x0000000800947947 */ /* 0x000fea0003800000 */
.L_x_19017:
        /* <DEDUP_REMOVED lines=13> */
.L_x_19030:
[----:B------:R-:W2:Y:S02]  /*3250*/  LDG.E.64 R4, desc[UR36][R4.64] ;  /* 0x0000002404047981 */ /* 0x000ea4000c1e1b00 */
[----:B--2---:R0:W1:Y:S01]  /*3260*/  F2I.S64.F64.TRUNC R16, R4 ;  /* 0x0000000400107311 */ /* 0x004062000030d900 */
[----:B------:R-:W-:Y:S05]  /*3270*/  BRA `(.L_x_19016) ;  /* 0x0000000800547947 */ /* 0x000fea0003800000 */
.L_x_19029:
        /* <DEDUP_REMOVED lines=26> */
.L_x_19032:
        /* <DEDUP_REMOVED lines=14> */
.L_x_19031:
[----:B------:R-:W2:Y:S02]  /*3500*/  LDG.E.U16 R16, desc[UR36][R4.64] ;  /* 0x0000002404107981 */ /* 0x000ea4000c1e1500 */
[----:B--2---:R-:W-:-:S06]  /*3510*/  IMAD.U32 R16, R16, 0x10000, RZ ;  /* 0x0001000010107824 */ /* 0x004fcc00078e00ff */
[----:B------:R-:W0:Y:S01]  /*3520*/  F2I.S64.TRUNC R16, R16 ;  /* 0x0000001000107311 */ /* 0x000e22000020d900 */
[----:B------:R-:W-:Y:S05]  /*3530*/  BRA `(.L_x_19016) ;  /* 0x0000000400a47947 */ /* 0x000fea0003800000 */
.L_x_19028:
        /* <DEDUP_REMOVED lines=11> */
.L_x_19035:
        /* <DEDUP_REMOVED lines=21> */
.L_x_19039:
[----:B------:R-:W-:Y:S05]  /*3740*/  BSYNC.RECONVERGENT B1 ;  /* 0x0000000000017941 */ /* 0x000fea0003800200 */
.L_x_19038:
[----:B------:R-:W-:Y:S01]  /*3750*/  IMAD.SHL.U32 R0, R0, 0x100000, RZ ;  /* 0x0010000000007824 */ /* 0x000fe200078e00ff */
[----:B------:R-:W-:-:S04]  /*3760*/  LEA R3, R3, 0x3b800000, 0x17 ;  /* 0x3b80000003037811 */ /* 0x000fc800078eb8ff */
[----:B------:R-:W-:-:S07]  /*3770*/  LOP3.LUT R16, R3, R0, R7, 0xfe, !PT ;  /* 0x0000000003107212 */ /* 0x000fce00078efe07 */
.L_x_19037:
[----:B------:R-:W-:Y:S05]  /*3780*/  BSYNC.RECONVERGENT B0 ;  /* 0x0000000000007941 */ /* 0x000fea0003800200 */
.L_x_19036:
[----:B------:R-:W0:Y:S01]  /*3790*/  F2I.S64.TRUNC R16, R16 ;  /* 0x0000001000107311 */ /* 0x000e22000020d900 */
[----:B------:R-:W-:Y:S05]  /*37a0*/  BRA `(.L_x_19016) ;  /* 0x0000000400087947 */ /* 0x000fea0003800000 */
.L_x_19034:
        /* <DEDUP_REMOVED lines=21> */
.L_x_19043:
[----:B------:R-:W-:Y:S05]  /*3900*/  BSYNC.RECONVERGENT B1 ;  /* 0x0000000000017941 */ /* 0x000fea0003800200 */
.L_x_19042:
[----:B------:R-:W-:Y:S01]  /*3910*/  IMAD.SHL.U32 R0, R0, 0x200000, RZ ;  /* 0x0020000000007824 */ /* 0x000fe200078e00ff */
[----:B------:R-:W-:-:S04]  /*3920*/  LEA R3, R3, 0x37800000, 0x17 ;  /* 0x3780000003037811 */ /* 0x000fc800078eb8ff */
[----:B------:R-:W-:-:S07]  /*3930*/  LOP3.LUT R16, R3, R0, R7, 0xfe, !PT ;  /* 0x0000000003107212 */ /* 0x000fce00078efe07 */
.L_x_19041:
[----:B------:R-:W-:Y:S05]  /*3940*/  BSYNC.RECONVERGENT B0 ;  /* 0x0000000000007941 */ /* 0x000fea0003800200 */
.L_x_19040:
[----:B------:R-:W0:Y:S01]  /*3950*/  F2I.S64.TRUNC R16, R16 ;  /* 0x0000001000107311 */ /* 0x000e22000020d900 */
[----:B------:R-:W-:Y:S05]  /*3960*/  BRA `(.L_x_19016) ;  /* 0x0000000000987947 */ /* 0x000fea0003800000 */
.L_x_19033:
        /* <DEDUP_REMOVED lines=14> */
.L_x_19047:
[----:B------:R-:W-:Y:S05]  /*3a50*/  BSYNC.RECONVERGENT B0 ;  /* 0x0000000000007941 */ /* 0x000fea0003800200 */
.L_x_19046:
[----:B------:R-:W0:Y:S01]  /*3a60*/  F2I.S64.TRUNC R16, R16 ;  /* 0x0000001000107311 */ /* 0x000e22000020d900 */
[----:B------:R-:W-:Y:S05]  /*3a70*/  BRA `(.L_x_19016) ;  /* 0x0000000000547947 */ /* 0x000fea0003800000 */
.L_x_19021:
        /* <DEDUP_REMOVED lines=16> */
.L_x_19048:
[----:B------:R-:W-:Y:S05]  /*3b80*/  BRA `(.L_x_19016) ;  /* 0x0000000000107947 */ /* 0x000fea0003800000 */
.L_x_19045:
[----:B------:R0:W5:Y:S01]  /*3b90*/  LDG.E.64 R16, desc[UR36][R4.64] ;  /* 0x0000002404107981 */ /* 0x000162000c1e1b00 */
[----:B------:R-:W-:Y:S05]  /*3ba0*/  BRA `(.L_x_19016) ;  /* 0x0000000000087947 */ /* 0x000fea0003800000 */
.L_x_19044:
[----:B------:R0:W5:Y:S01]  /*3bb0*/  LDG.E R16, desc[UR36][R4.64] ;  /* 0x0000002404107981 */ /* 0x000162000c1e1900 */
[----:B------:R-:W-:-:S07]  /*3bc0*/  IMAD.MOV.U32 R17, RZ, RZ, RZ ;  /* 0x000000ffff117224 */ /* 0x000fce00078e00ff */
.L_x_19016:
[----:B------:R-:W-:Y:S05]  /*3bd0*/  BSYNC.RECONVERGENT B6 ;  /* 0x0000000000067941 */ /* 0x000fea0003800200 */
.L_x_19015:
[----:B0-2---:R-:W0:Y:S01]  /*3be0*/  LDC R0, c[0x0][0x390] ;  /* 0x0000e400ff007b82 */ /* 0x005e220000000800 */
[----:B------:R-:W-:Y:S01]  /*3bf0*/  ISETP.GE.AND P0, PT, R25, R18, PT ;  /* 0x000000121900720c */ /* 0x000fe20003f06270 */
[----:B------:R-:W-:Y:S06]  /*3c00*/  BSSY.RECONVERGENT B0, `(.L_x_19049) ;  /* 0x0000021000007945 */ /* 0x000fec0003800200 */
[----:B------:R-:W2:Y:S06]  /*3c10*/  LDC R3, c[0x0][0x394] ;  /* 0x0000e500ff037b82 */ /* 0x000eac0000000800 */
[----:B------:R-:W-:Y:S05]  /*3c20*/  @P0 BRA `(.L_x_19050) ;  /* 0x0000000000780947 */ /* 0x000fea0003800000 */
[----:B------:R-:W1:Y:S02]  /*3c30*/  LDCU UR4, c[0x0][0x394] ;  /* 0x00007280ff0477ac */ /* 0x000e640008000800 */
[----:B-1-345:R-:W-:-:S04]  /*3c40*/  LOP3.LUT R4, R23, UR4, RZ, 0xfc, !PT ;  /* 0x0000000417047c12 */ /* 0x03afc8000f8efcff */
[----:B------:R-:W-:-:S13]  /*3c50*/  ISETP.NE.U32.AND P0, PT, R4, RZ, PT ;  /* 0x000000ff0400720c */ /* 0x000fda0003f05070 */
[----:B------:R-:W-:Y:S05]  /*3c60*/  @P0 BRA `(.L_x_19051) ;  /* 0x0000000000540947 */ /* 0x000fea0003800000 */
[----:B------:R-:W1:Y:S02]  /*3c70*/  LDCU UR4, c[0x0][0x390] ;  /* 0x00007200ff0477ac */ /* 0x000e640008000800 */
[----:B-1----:R-:W1:Y:S01]  /*3c80*/  I2F.U32.RP R6, UR4 ;  /* 0x0000000400067d06 */ /* 0x002e620008209000 */
[----:B------:R-:W-:-:S07]  /*3c90*/  ISETP.NE.U32.AND P1, PT, RZ, UR4, PT ;  /* 0x00000004ff007c0c */ /* 0x000fce000bf25070 */
[----:B-1----:R-:W1:Y:S02]  /*3ca0*/  MUFU.RCP R6, R6 ;  /* 0x0000000600067308 */ /* 0x002e640000001000 */
[----:B-1----:R-:W-:-:S06]  /*3cb0*/  VIADD R4, R6, 0xffffffe ;  /* 0x0ffffffe06047836 */ /* 0x002fcc0000000000 */
[----:B------:R1:W3:Y:S02]  /*3cc0*/  F2I.FTZ.U32.TRUNC.NTZ R5, R4 ;  /* 0x0000000400057305 */ /* 0x0002e4000021f000 */
[----:B-1----:R-:W-:Y:S02]  /*3cd0*/  IMAD.MOV.U32 R4, RZ, RZ, RZ ;  /* 0x000000ffff047224 */ /* 0x002fe400078e00ff */
[----:B---3--:R-:W-:-:S04]  /*3ce0*/  IMAD.MOV R7, RZ, RZ, -R5 ;  /* 0x000000ffff077224 */ /* 0x008fc800078e0a05 */
[----:B------:R-:W-:-:S04]  /*3cf0*/  IMAD R7, R7, UR4, RZ ;  /* 0x0000000407077c24 */ /* 0x000fc8000f8e02ff */
[----:B------:R-:W-:-:S06]  /*3d00*/  IMAD.HI.U32 R5, R5, R7, R4 ;  /* 0x0000000705057227 */ /* 0x000fcc00078e0004 */
[----:B------:R-:W-:-:S04]  /*3d10*/  IMAD.HI.U32 R5, R5, R22, RZ ;  /* 0x0000001605057227 */ /* 0x000fc800078e00ff */
[----:B------:R-:W-:-:S04]  /*3d20*/  IMAD.MOV R5, RZ, RZ, -R5 ;  /* 0x000000ffff057224 */ /* 0x000fc800078e0a05 */
[----:B------:R-:W-:Y:S02]  /*3d30*/  IMAD R22, R5, UR4, R22 ;  /* 0x0000000405167c24 */ /* 0x000fe4000f8e0216 */
[----:B------:R-:W-:-:S03]  /*3d40*/  IMAD.MOV.U32 R5, RZ, RZ, RZ ;  /* 0x000000ffff057224 */ /* 0x000fc600078e00ff */
[----:B------:R-:W-:-:S13]  /*3d50*/  ISETP.GE.U32.AND P0, PT, R22, UR4, PT ;  /* 0x0000000416007c0c */ /* 0x000fda000bf06070 */
[----:B------:R-:W-:-:S05]  /*3d60*/  @P0 VIADD R22, R22, -UR4 ;  /* 0x8000000416160c36 */ /* 0x000fca0008000000 */
[----:B------:R-:W-:-:S13]  /*3d70*/  ISETP.GE.U32.AND P0, PT, R22, UR4, PT ;  /* 0x0000000416007c0c */ /* 0x000fda000bf06070 */
[----:B------:R-:W-:Y:S01]  /*3d80*/  @P0 VIADD R22, R22, -UR4 ;  /* 0x8000000416160c36 */ /* 0x000fe20008000000 */
[----:B------:R-:W-:-:S05]  /*3d90*/  @!P1 LOP3.LUT R22, RZ, UR4, RZ, 0x33, !PT ;  /* 0x00000004ff169c12 */ /* 0x000fca000f8e33ff */
[----:B------:R-:W-:Y:S01]  /*3da0*/  IMAD.MOV.U32 R4, RZ, RZ, R22 ;  /* 0x000000ffff047224 */ /* 0x000fe200078e0016 */
[----:B------:R-:W-:Y:S06]  /*3db0*/  BRA `(.L_x_19050) ;  /* 0x0000000000147947 */ /* 0x000fec0003800000 */
.L_x_19051:
[----:B------:R-:W-:Y:S01]  /*3dc0*/  IMAD.MOV.U32 R11, RZ, RZ, R23 ;  /* 0x000000ffff0b7224 */ /* 0x000fe200078e0017 */
[----:B------:R-:W-:-:S07]  /*3dd0*/  MOV R10, 0x3df0 ;  /* 0x00003df0000a7802 */ /* 0x000fce0000000f00 */
[----:B0-2---:R-:W-:Y:S05]  /*3de0*/  CALL.REL.NOINC `($__internal_8_$__cuda_sm20_rem_s64) ;  /* 0x0000004000787944 */ /* 0x005fea0003c00000 */
[----:B------:R-:W-:Y:S02]  /*3df0*/  IMAD.MOV.U32 R4, RZ, RZ, R6 ;  /* 0x000000ffff047224 */ /* 0x000fe400078e0006 */
[----:B------:R-:W-:-:S07]  /*3e00*/  IMAD.MOV.U32 R5, RZ, RZ, R7 ;  /* 0x000000ffff057224 */ /* 0x000fce00078e0007 */
.L_x_19050:
[----:B------:R-:W-:Y:S05]  /*3e10*/  BSYNC.RECONVERGENT B0 ;  /* 0x0000000000007941 */ /* 0x000fea0003800200 */
.L_x_19049:
[----:B-1-345:R-:W-:Y:S01]  /*3e20*/  VIADD R23, R25, 0x80 ;  /* 0x0000008019177836 */ /* 0x03afe20000000000 */
[----:B------:R-:W-:Y:S04]  /*3e30*/  BSSY.RECONVERGENT B0, `(.L_x_19052) ;  /* 0x0000021000007945 */ /* 0x000fe80003800200 */
[----:B------:R-:W-:-:S13]  /*3e40*/  ISETP.GE.AND P0, PT, R23, R18, PT ;  /* 0x000000121700720c */ /* 0x000fda0003f06270 */
[----:B------:R-:W-:Y:S05]  /*3e50*/  @P0 BRA `(.L_x_19053) ;  /* 0x0000000000780947 */ /* 0x000fea0003800000 */
[----:B------:R-:W1:Y:S02]  /*3e60*/  LDCU UR4, c[0x0][0x394] ;  /* 0x00007280ff0477ac */ /* 0x000e640008000800 */
[----:B-1----:R-:W-:-:S04]  /*3e70*/  LOP3.LUT R6, R29, UR4, RZ, 0xfc, !PT ;  /* 0x000000041d067c12 */ /* 0x002fc8000f8efcff */
[----:B------:R-:W-:-:S13]  /*3e80*/  ISETP.NE.U32.AND P0, PT, R6, RZ, PT ;  /* 0x000000ff0600720c */ /* 0x000fda0003f05070 */
[----:B------:R-:W-:Y:S05]  /*3e90*/  @P0 BRA `(.L_x_19054) ;  /* 0x0000000000500947 */ /* 0x000fea0003800000 */
[----:B------:R-:W1:Y:S01]  /*3ea0*/  LDCU UR4, c[0x0][0x390] ;  /* 0x00007200ff0477ac */ /* 0x000e620008000800 */
[----:B------:R-:W-:Y:S02]  /*3eb0*/  IMAD.MOV.U32 R6, RZ, RZ, RZ ;  /* 0x000000ffff067224 */ /* 0x000fe400078e00ff */
[----:B------:R-:W-:Y:S01]  /*3ec0*/  IMAD.MOV.U32 R29, RZ, RZ, RZ ;  /* 0x000000ffff1d7224 */ /* 0x000fe200078e00ff */
[----:B-1----:R-:W1:Y:S01]  /*3ed0*/  I2F.U32.RP R8, UR4 ;  /* 0x0000000400087d06 */ /* 0x002e620008209000 */
[----:B------:R-:W-:-:S07]  /*3ee0*/  ISETP.NE.U32.AND P1, PT, RZ, UR4, PT ;  /* 0x00000004ff007c0c */ /* 0x000fce000bf25070 */
[----:B-1----:R-:W1:Y:S02]  /*3ef0*/  MUFU.RCP R8, R8 ;  /* 0x0000000800087308 */ /* 0x002e640000001000 */
[----:B-1----:R-:W-:-:S06]  /*3f00*/  VIADD R9, R8, 0xffffffe ;  /* 0x0ffffffe08097836 */ /* 0x002fcc0000000000 */
[----:B------:R-:W1:Y:S02]  /*3f10*/  F2I.FTZ.U32.TRUNC.NTZ R7, R9 ;  /* 0x0000000900077305 */ /* 0x000e64000021f000 */
[----:B-1----:R-:W-:-:S04]  /*3f20*/  IMAD.MOV R11, RZ, RZ, -R7 ;  /* 0x000000ffff0b7224 */ /* 0x002fc800078e0a07 */
[----:B------:R-:W-:-:S04]  /*3f30*/  IMAD R11, R11, UR4, RZ ;  /* 0x000000040b0b7c24 */ /* 0x000fc8000f8e02ff */
[----:B------:R-:W-:-:S06]  /*3f40*/  IMAD.HI.U32 R11, R7, R11, R6 ;  /* 0x0000000b070b7227 */ /* 0x000fcc00078e0006 */
[----:B------:R-:W-:-:S04]  /*3f50*/  IMAD.HI.U32 R6, R11, R28, RZ ;  /* 0x0000001c0b067227 */ /* 0x000fc800078e00ff */
[----:B------:R-:W-:-:S04]  /*3f60*/  IMAD.MOV R7, RZ, RZ, -R6 ;  /* 0x000000ffff077224 */ /* 0x000fc800078e0a06 */
[----:B------:R-:W-:-:S05]  /*3f70*/  IMAD R28, R7, UR4, R28 ;  /* 0x00000004071c7c24 */ /* 0x000fca000f8e021c */
[----:B------:R-:W-:-:S13]  /*3f80*/  ISETP.GE.U32.AND P0, PT, R28, UR4, PT ;  /* 0x000000041c007c0c */ /* 0x000fda000bf06070 */
[----:B------:R-:W-:-:S05]  /*3f90*/  @P0 VIADD R28, R28, -UR4 ;  /* 0x800000041c1c0c36 */ /* 0x000fca0008000000 */
[----:B------:R-:W-:-:S13]  /*3fa0*/  ISETP.GE.U32.AND P0, PT, R28, UR4, PT ;  /* 0x000000041c007c0c */ /* 0x000fda000bf06070 */
[----:B------:R-:W-:Y:S01]  /*3fb0*/  @P0 VIADD R28, R28, -UR4 ;  /* 0x800000041c1c0c36 */ /* 0x000fe20008000000 */
[----:B------:R-:W-:Y:S01]  /*3fc0*/  @!P1 LOP3.LUT R28, RZ, UR4, RZ, 0x33, !PT ;  /* 0x00000004ff1c9c12 */ /* 0x000fe2000f8e33ff */
[----:B------:R-:W-:Y:S06]  /*3fd0*/  BRA `(.L_x_19053) ;  /* 0x0000000000187947 */ /* 0x000fec0003800000 */
.L_x_19054:
[----:B------:R-:W-:Y:S01]  /*3fe0*/  IMAD.MOV.U32 R22, RZ, RZ, R28 ;  /* 0x000000ffff167224 */ /* 0x000fe200078e001c */
[----:B------:R-:W-:Y:S01]  /*3ff0*/  MOV R10, 0x4020 ;  /* 0x00004020000a7802 */ /* 0x000fe20000000f00 */
[----:B------:R-:W-:-:S07]  /*4000*/  IMAD.MOV.U32 R11, RZ, RZ, R29 ;  /* 0x000000ffff0b7224 */ /* 0x000fce00078e001d */
[----:B0-2---:R-:W-:Y:S05]  /*4010*/  CALL.REL.NOINC `($__internal_8_$__cuda_sm20_rem_s64) ;  /* 0x0000003c00ec7944 */ /* 0x005fea0003c00000 */
[----:B------:R-:W-:Y:S02]  /*4020*/  IMAD.MOV.U32 R28, RZ, RZ, R6 ;  /* 0x000000ffff1c7224 */ /* 0x000fe400078e0006 */
[----:B------:R-:W-:-:S07]  /*4030*/  IMAD.MOV.U32 R29, RZ, RZ, R7 ;  /* 0x000000ffff1d7224 */ /* 0x000fce00078e0007 */
.L_x_19053:
[----:B------:R-:W-:Y:S05]  /*4040*/  BSYNC.RECONVERGENT B0 ;  /* 0x0000000000007941 */ /* 0x000fea0003800200 */
.L_x_19052:
[----:B------:R-:W-:Y:S01]  /*4050*/  VIADD R7, R25, 0x100 ;  /* 0x0000010019077836 */ /* 0x000fe20000000000 */
        /* <DEDUP_REMOVED lines=27> */
.L_x_19057:
[----:B------:R-:W-:Y:S01]  /*4210*/  IMAD.MOV.U32 R22, RZ, RZ, R26 ;  /* 0x000000ffff167224 */ /* 0x000fe200078e001a */
[----:B------:R-:W-:Y:S01]  /*4220*/  MOV R10, 0x4250 ;  /* 0x00004250000a7802 */ /* 0x000fe20000000f00 */
[----:B------:R-:W-:-:S07]  /*4230*/  IMAD.MOV.U32 R11, RZ, RZ, R27 ;  /* 0x000000ffff0b7224 */ /* 0x000fce00078e001b */
[----:B0-2---:R-:W-:Y:S05]  /*4240*/  CALL.REL.NOINC `($__internal_8_$__cuda_sm20_rem_s64) ;  /* 0x0000003c00607944 */ /* 0x005fea0003c00000 */
[----:B------:R-:W-:Y:S02]  /*4250*/  IMAD.MOV.U32 R26, RZ, RZ, R6 ;  /* 0x000000ffff1a7224 */ /* 0x000fe400078e0006 */
[----:B------:R-:W-:-:S07]  /*4260*/  IMAD.MOV.U32 R27, RZ, RZ, R7 ;  /* 0x000000ffff1b7224 */ /* 0x000fce00078e0007 */
.L_x_19056:
[----:B------:R-:W-:Y:S05]  /*4270*/  BSYNC.RECONVERGENT B0 ;  /* 0x0000000000007941 */ /* 0x000fea0003800200 */
.L_x_19055:
        /* <DEDUP_REMOVED lines=9> */
[----:B------:R-:W-:Y:S01]  /*4310*/  IMAD.MOV.U32 R17, RZ, RZ, RZ ;  /* 0x000000ffff117224 */ /* 0x000fe200078e00ff */
[----:B-1----:R-:W1:Y:S01]  /*4320*/  I2F.U32.RP R8, UR4 ;  /* 0x0000000400087d06 */ /* 0x002e620008209000 */
[----:B------:R-:W-:-:S07]  /*4330*/  ISETP.NE.U32.AND P1, PT, RZ, UR4, PT ;  /* 0x00000004ff007c0c */ /* 0x000fce000bf25070 */
[----:B-1----:R-:W1:Y:S02]  /*4340*/  MUFU.RCP R8, R8 ;  /* 0x0000000800087308 */ /* 0x002e640000001000 */
[----:B-1----:R-:W-:-:S06]  /*4350*/  VIADD R6, R8, 0xffffffe ;  /* 0x0ffffffe08067836 */ /* 0x002fcc0000000000 */
[----:B------:R1:W2:Y:S02]  /*4360*/  F2I.FTZ.U32.TRUNC.NTZ R7, R6 ;  /* 0x0000000600077305 */ /* 0x0002a4000021f000 */
[----:B-1----:R-:W-:Y:S02]  /*4370*/  IMAD.MOV.U32 R6, RZ, RZ, RZ ;  /* 0x000000ffff067224 */ /* 0x002fe400078e00ff */
[----:B--2---:R-:W-:-:S04]  /*4380*/  IMAD.MOV R3, RZ, RZ, -R7 ;  /* 0x000000ffff037224 */ /* 0x004fc800078e0a07 */
[----:B------:R-:W-:-:S04]  /*4390*/  IMAD R3, R3, UR4, RZ ;  /* 0x0000000403037c24 */ /* 0x000fc8000f8e02ff */
[----:B------:R-:W-:-:S06]  /*43a0*/  IMAD.HI.U32 R3, R7, R3, R6 ;  /* 0x0000000307037227 */ /* 0x000fcc00078e0006 */
[----:B0-----:R-:W-:-:S04]  /*43b0*/  IMAD.HI.U32 R0, R3, R16, RZ ;  /* 0x0000001003007227 */ /* 0x001fc800078e00ff */
        /* <DEDUP_REMOVED lines=8> */
.L_x_19060:
[----:B------:R-:W-:Y:S01]  /*4440*/  IMAD.MOV.U32 R22, RZ, RZ, R16 ;  /* 0x000000ffff167224 */ /* 0x000fe200078e0010 */
[----:B------:R-:W-:Y:S01]  /*4450*/  MOV R10, 0x4480 ;  /* 0x00004480000a7802 */ /* 0x000fe20000000f00 */
[----:B------:R-:W-:-:S07]  /*4460*/  IMAD.MOV.U32 R11, RZ, RZ, R17 ;  /* 0x000000ffff0b7224 */ /* 0x000fce00078e0011 */
[----:B0-2---:R-:W-:Y:S05]  /*4470*/  CALL.REL.NOINC `($__internal_8_$__cuda_sm20_rem_s64) ;  /* 0x0000003800d47944 */ /* 0x005fea0003c00000 */
[----:B------:R-:W-:Y:S02]  /*4480*/  IMAD.MOV.U32 R16, RZ, RZ, R6 ;  /* 0x000000ffff107224 */ /* 0x000fe400078e0006 */
[----:B------:R-:W-:-:S07]  /*4490*/  IMAD.MOV.U32 R17, RZ, RZ, R7 ;  /* 0x000000ffff117224 */ /* 0x000fce00078e0007 */
.L_x_19059:
[----:B------:R-:W-:Y:S05]  /*44a0*/  BSYNC.RECONVERGENT B0 ;  /* 0x0000000000007941 */ /* 0x000fea0003800200 */
.L_x_19058:
[----:B------:R-:W1:Y:S01]  /*44b0*/  LDC.U8 R19, c[0x0][0x3b4] ;  /* 0x0000ed00ff137b82 */ /* 0x000e620000000000 */
[----:B------:R-:W-:Y:S01]  /*44c0*/  ISETP.GE.AND P0, PT, R25, R18, PT ;  /* 0x000000121900720c */ /* 0x000fe20003f06270 */
[----:B------:R-:W-:Y:S04]  /*44d0*/  BSSY.RECONVERGENT B7, `(.L_x_19061) ;  /* 0x00002ca000077945 */ /* 0x000fe80003800200 */
[----:B------:R-:W-:Y:S08]  /*44e0*/  BSSY.RELIABLE B6, `(.L_x_19062) ;  /* 0x00001e4000067945 */ /* 0x000ff00003800100 */
[----:B------:R-:W-:Y:S05]  /*44f0*/  @P0 BRA `(.L_x_19063) ;  /* 0x0000001c007c0947 */ /* 0x000fea0003800000 */
[----:B------:R-:W2:Y:S01]  /*4500*/  LDCU UR4, c[0x0][0x3b8] ;  /* 0x00007700ff0477ac */ /* 0x000ea20008000800 */
[----:B------:R-:W3:Y:S01]  /*4510*/  LDC.64 R8, c[0x0][0x398] ;  /* 0x0000e600ff087b82 */ /* 0x000ee20000000a00 */
[----:B0-----:R-:W-:Y:S01]  /*4520*/  IMAD R0, R2, 0x200, R25 ;  /* 0x0000020002007824 */ /* 0x001fe200078e0219 */
        /* <DEDUP_REMOVED lines=18> */
.L_x_19067:
[----:B------:R4:W-:Y:S01]  /*4650*/  STG.E.U8 desc[UR36][R8.64], R4 ;  /* 0x0000000408007986 */ /* 0x0009e2000c101124 */
[----:B------:R-:W-:Y:S01]  /*4660*/  IMAD.MOV.U32 R25, RZ, RZ, R23 ;  /* 0x000000ffff197224 */ /* 0x000fe200078e0017 */
[----:B------:R-:W-:Y:S06]  /*4670*/  BRA `(.L_x_19069) ;  /* 0x0000000c00807947 */ /* 0x000fec0003800000 */
.L_x_19066:
        /* <DEDUP_REMOVED lines=9> */
.L_x_19071:
[----:B------:R2:W-:Y:S01]  /*4710*/  STG.E desc[UR36][R8.64], R4 ;  /* 0x0000000408007986 */ /* 0x0005e2000c101924 */
[----:B------:R-:W-:Y:S01]  /*4720*/  IMAD.MOV.U32 R25, RZ, RZ, R23 ;  /* 0x000000ffff197224 */ /* 0x000fe200078e0017 */
[----:B------:R-:W-:Y:S06]  /*4730*/  BRA `(.L_x_19069) ;  /* 0x0000000c00507947 */ /* 0x000fec0003800000 */
.L_x_19070:
[----:B------:R0:W-:Y:S01]  /*4740*/  STG.E.U16 desc[UR36][R8.64], R4 ;  /* 0x0000000408007986 */ /* 0x0001e2000c101524 */
[----:B------:R-:W-:Y:S01]  /*4750*/  IMAD.MOV.U32 R25, RZ, RZ, R23 ;  /* 0x000000ffff197224 */ /* 0x000fe200078e0017 */
[----:B------:R-:W-:Y:S06]  /*4760*/  BRA `(.L_x_19069) ;  /* 0x0000000c00447947 */ /* 0x000fec0003800000 */
.L_x_19065:
        /* <DEDUP_REMOVED lines=10> */
.L_x_19073:
[----:B------:R-:W0:Y:S01]  /*4810*/  I2F.S64 R0, R4 ;  /* 0x0000000400007312 */ /* 0x000e220000301400 */
[----:B------:R-:W-:Y:S01]  /*4820*/  IMAD.MOV.U32 R25, RZ, RZ, R23 ;  /* 0x000000ffff197224 */ /* 0x000fe200078e0017 */
[----:B0-----:R-:W-:-:S05]  /*4830*/  F2FP.F16.F32.PACK_AB R0, RZ, R0 ;  /* 0x00000000ff00723e */ /* 0x001fca00000000ff */
[----:B------:R0:W-:Y:S01]  /*4840*/  STG.E.U16 desc[UR36][R8.64], R0 ;  /* 0x0000000008007986 */ /* 0x0001e2000c101524 */
[----:B------:R-:W-:Y:S05]  /*4850*/  BRA `(.L_x_19069) ;  /* 0x0000000c00087947 */ /* 0x000fea0003800000 */
.L_x_19072:
        /* <DEDUP_REMOVED lines=11> */
.L_x_19075:
[----:B------:R-:W0:Y:S01]  /*4910*/  I2F.S64 R4, R4 ;  /* 0x0000000400047312 */ /* 0x000e220000301400 */
[----:B------:R-:W-:Y:S01]  /*4920*/  IMAD.MOV.U32 R25, RZ, RZ, R23 ;  /* 0x000000ffff197224 */ /* 0x000fe200078e0017 */
[----:B0-----:R-:W-:-:S04]  /*4930*/  F2FP.F16.F32.PACK_AB R3, RZ, R4 ;  /* 0x00000004ff03723e */ /* 0x001fc800000000ff */
[----:B------:R-:W-:-:S05]  /*4940*/  PRMT R3, R3, 0x5410, RZ ;  /* 0x0000541003037816 */ /* 0x000fca00000000ff */
[----:B------:R0:W-:Y:S01]  /*4950*/  STG.E desc[UR36][R8.64], R3 ;  /* 0x0000000308007986 */ /* 0x0001e2000c101924 */
[----:B------:R-:W-:Y:S05]  /*4960*/  BRA `(.L_x_19069) ;  /* 0x0000000800c47947 */ /* 0x000fea0003800000 */
.L_x_19074:
[----:B------:R-:W0:Y:S01]  /*4970*/  I2F.F64.S64 R4, R4 ;  /* 0x0000000400047312 */ /* 0x000e220000301c00 */
[----:B------:R-:W-:Y:S01]  /*4980*/  IMAD.MOV.U32 R25, RZ, RZ, R23 ;  /* 0x000000ffff197224 */ /* 0x000fe200078e0017 */
[----:B0-----:R0:W-:Y:S01]  /*4990*/  STG.E.64 desc[UR36][R8.64], R4 ;  /* 0x0000000408007986 */ /* 0x0011e2000c101b24 */
[----:B------:R-:W-:Y:S05]  /*49a0*/  BRA `(.L_x_19069) ;  /* 0x0000000800b47947 */ /* 0x000fea0003800000 */
.L_x_19064:
        /* <DEDUP_REMOVED lines=14> */
.L_x_19078:
[----:B------:R-:W0:Y:S01]  /*4a90*/  I2F.F64.S64 R4, R4 ;  /* 0x0000000400047312 */ /* 0x000e220000301c00 */
[----:B------:R-:W-:Y:S01]  /*4aa0*/  CS2R R6, SRZ ;  /* 0x0000000000067805 */ /* 0x000fe2000001ff00 */
[----:B------:R-:W-:-:S04]  /*4ab0*/  IMAD.MOV.U32 R25, RZ, RZ, R23 ;  /* 0x000000ffff197224 */ /* 0x000fc800078e0017 */
[----:B0-----:R0:W-:Y:S01]  /*4ac0*/  STG.E.128 desc[UR36][R8.64], R4 ;  /* 0x0000000408007986 */ /* 0x0011e2000c101d24 */
[----:B------:R-:W-:Y:S05]  /*4ad0*/  BRA `(.L_x_19069) ;  /* 0x0000000800687947 */ /* 0x000fea0003800000 */
.L_x_19077:
[----:B------:R-:W-:-:S13]  /*4ae0*/  ISETP.NE.AND P0, PT, R0, 0xf, PT ;  /* 0x0000000f0000780c */ /* 0x000fda0003f05270 */
[----:B------:R-:W-:Y:S05]  /*4af0*/  @!P0 BRA `(.L_x_19079) ;  /* 0x0000000000a88947 */ /* 0x000fea0003800000 */
[----:B------:R-:W-:-:S13]  /*4b00*/  ISETP.NE.AND P0, PT, R0, 0x17, PT ;  /* 0x000000170000780c */ /* 0x000fda0003f05270 */
[----:B------:R-:W-:Y:S05]  /*4b10*/  @!P0 BRA `(.L_x_19080) ;  /* 0x0000000000508947 */ /* 0x000fea0003800000 */
[----:B------:R-:W-:-:S13]  /*4b20*/  ISETP.NE.AND P0, PT, R0, 0x18, PT ;  /* 0x000000180000780c */ /* 0x000fda0003f05270 */
[----:B------:R-:W-:Y:S05]  /*4b30*/  @P0 BRA `(.L_x_19068) ;  /* 0x0000000400b00947 */ /* 0x000fea0003800000 */
        /* <DEDUP_REMOVED lines=13> */
.L_x_19082:
[----:B------:R-:W-:Y:S05]  /*4c10*/  BSYNC.RECONVERGENT B0 ;  /* 0x0000000000007941 */ /* 0x000fea0003800200 */
.L_x_19081:
[----:B------:R-:W-:Y:S01]  /*4c20*/  LOP3.LUT R7, R0, 0x80, R7, 0xf8, !PT ;  /* 0x0000008000077812 */ /* 0x000fe200078ef807 */
[----:B------:R-:W-:-:S04]  /*4c30*/  IMAD.MOV.U32 R25, RZ, RZ, R23 ;  /* 0x000000ffff197224 */ /* 0x000fc800078e0017 */
[----:B------:R0:W-:Y:S01]  /*4c40*/  STG.E.U8 desc[UR36][R8.64], R7 ;  /* 0x0000000708007986 */ /* 0x0001e2000c101124 */
[----:B------:R-:W-:Y:S05]  /*4c50*/  BRA `(.L_x_19069) ;  /* 0x0000000800087947 */ /* 0x000fea0003800000 */
.L_x_19080:
[----:B------:R-:W0:Y:S01]  /*4c60*/  I2F.S64 R4, R4 ;  /* 0x0000000400047312 */ /* 0x000e220000301400 */
        /* <DEDUP_REMOVED lines=14> */
.L_x_19084:
[----:B------:R-:W-:Y:S05]  /*4d50*/  BSYNC.RECONVERGENT B0 ;  /* 0x0000000000007941 */ /* 0x000fea0003800200 */
.L_x_19083:
[----:B------:R-:W-:Y:S01]  /*4d60*/  LOP3.LUT R7, R0, 0x80, R7, 0xf8, !PT ;  /* 0x0000008000077812 */ /* 0x000fe200078ef807 */
[----:B------:R-:W-:-:S04]  /*4d70*/  IMAD.MOV.U32 R25, RZ, RZ, R23 ;  /* 0x000000ffff197224 */ /* 0x000fc800078e0017 */
[----:B------:R0:W-:Y:S01]  /*4d80*/  STG.E.U8 desc[UR36][R8.64], R7 ;  /* 0x0000000708007986 */ /* 0x0001e2000c101124 */
[----:B------:R-:W-:Y:S05]  /*4d90*/  BRA `(.L_x_19069) ;  /* 0x0000000400b87947 */ /* 0x000fea0003800000 */
.L_x_19079:
[----:B------:R-:W0:Y:S01]  /*4da0*/  I2F.S64 R0, R4 ;  /* 0x0000000400007312 */ /* 0x000e220000301400 */
[----:B------:R-:W-:Y:S01]  /*4db0*/  IMAD.MOV.U32 R25, RZ, RZ, R23 ;  /* 0x000000ffff197224 */ /* 0x000fe200078e0017 */
[----:B0-----:R-:W-:-:S05]  /*4dc0*/  F2FP.BF16.F32.PACK_AB R0, RZ, R0 ;  /* 0x00000000ff00723e */ /* 0x001fca00000010ff */
[----:B------:R0:W-:Y:S01]  /*4dd0*/  STG.E.U16 desc[UR36][R8.64], R0 ;  /* 0x0000000008007986 */ /* 0x0001e2000c101524 */
[----:B------:R-:W-:Y:S05]  /*4de0*/  BRA `(.L_x_19069) ;  /* 0x0000000400a47947 */ /* 0x000fea0003800000 */
.L_x_19076:
        /* <DEDUP_REMOVED lines=11> */
.L_x_19087:
        /* <DEDUP_REMOVED lines=13> */
.L_x_19090:
[----:B------:R-:W-:-:S04]  /*4f70*/  SHF.R.U32.HI R0, RZ, 0x14, R5 ;  /* 0x00000014ff007819 */ /* 0x000fc80000011605 */
[----:B------:R-:W-:-:S04]  /*4f80*/  LOP3.LUT R0, R0, 0x1, RZ, 0xc0, !PT ;  /* 0x0000000100007812 */ /* 0x000fc800078ec0ff */
[----:B------:R-:W-:-:S04]  /*4f90*/  IADD3 R0, PT, PT, R5, 0x487ffff, R0 ;  /* 0x0487ffff05007810 */ /* 0x000fc80007ffe000 */
[----:B------:R-:W-:-:S04]  /*4fa0*/  SHF.R.U32.HI R0, RZ, 0x14, R0 ;  /* 0x00000014ff007819 */ /* 0x000fc80000011600 */
[----:B------:R-:W-:-:S07]  /*4fb0*/  LOP3.LUT R3, R0, 0xff, RZ, 0xc0, !PT ;  /* 0x000000ff00037812 */ /* 0x000fce00078ec0ff */
.L_x_19091:
[----:B------:R-:W-:-:S04]  /*4fc0*/  SHF.R.U32.HI R0, RZ, 0x18, R5 ;  /* 0x00000018ff007819 */ /* 0x000fc80000011605 */
[----:B------:R-:W-:-:S07]  /*4fd0*/  LOP3.LUT R0, R3, 0x80, R0, 0xf8, !PT ;  /* 0x0000008003007812 */ /* 0x000fce00078ef800 */
.L_x_19089:
[----:B------:R-:W-:Y:S05]  /*4fe0*/  BSYNC.RECONVERGENT B0 ;  /* 0x0000000000007941 */ /* 0x000fea0003800200 */
.L_x_19088:
[----:B------:R0:W-:Y:S01]  /*4ff0*/  STG.E.U8 desc[UR36][R8.64], R0 ;  /* 0x0000000008007986 */ /* 0x0001e2000c101124 */
[----:B------:R-:W-:Y:S01]  /*5000*/  IMAD.MOV.U32 R25, RZ, RZ, R23 ;  /* 0x000000ffff197224 */ /* 0x000fe200078e0017 */
[----:B------:R-:W-:Y:S06]  /*5010*/  BRA `(.L_x_19069) ;  /* 0x0000000400187947 */ /* 0x000fec0003800000 */
.L_x_19086:
        /* <DEDUP_REMOVED lines=13> */
.L_x_19094:
[----:B------:R-:W-:-:S04]  /*50f0*/  SHF.R.U32.HI R0, RZ, 0x15, R5 ;  /* 0x00000015ff007819 */ /* 0x000fc80000011605 */
[----:B------:R-:W-:-:S04]  /*5100*/  LOP3.LUT R0, R0, 0x1, RZ, 0xc0, !PT ;  /* 0x0000000100007812 */ /* 0x000fc800078ec0ff */
[----:B------:R-:W-:-:S04]  /*5110*/  IADD3 R0, PT, PT, R5, 0x88fffff, R0 ;  /* 0x088fffff05007810 */ /* 0x000fc80007ffe000 */
[----:B------:R-:W-:-:S04]  /*5120*/  SHF.R.U32.HI R0, RZ, 0x15, R0 ;  /* 0x00000015ff007819 */ /* 0x000fc80000011600 */
[----:B------:R-:W-:-:S07]  /*5130*/  LOP3.LUT R3, R0, 0xff, RZ, 0xc0, !PT ;  /* 0x000000ff00037812 */ /* 0x000fce00078ec0ff */
.L_x_19095:
[----:B------:R-:W-:-:S04]  /*5140*/  SHF.R.U32.HI R0, RZ, 0x18, R5 ;  /* 0x00000018ff007819 */ /* 0x000fc80000011605 */
[----:B------:R-:W-:-:S07]  /*5150*/  LOP3.LUT R0, R3, 0x80, R0, 0xf8, !PT ;  /* 0x0000008003007812 */ /* 0x000fce00078ef800 */
.L_x_19093:
[----:B------:R-:W-:Y:S05]  /*5160*/  BSYNC.RECONVERGENT B0 ;  /* 0x0000000000007941 */ /* 0x000fea0003800200 */
.L_x_19092:
[----:B------:R0:W-:Y:S01]  /*5170*/  STG.E.U8 desc[UR36][R8.64], R0 ;  /* 0x0000000008007986 */ /* 0x0001e2000c101124 */
[----:B------:R-:W-:Y:S01]  /*5180*/  IMAD.MOV.U32 R25, RZ, RZ, R23 ;  /* 0x000000ffff197224 */ /* 0x000fe200078e0017 */
[----:B------:R-:W-:Y:S06]  /*5190*/  BRA `(.L_x_19069) ;  /* 0x0000000000b87947 */ /* 0x000fec0003800000 */
.L_x_19085:
[----:B------:R-:W-:-:S13]  /*51a0*/  ISETP.NE.AND P0, PT, R0, 0x1c, PT ;  /* 0x0000001c0000780c */ /* 0x000fda0003f05270 */
[----:B------:R-:W-:Y:S05]  /*51b0*/  @!P0 BRA `(.L_x_19096) ;  /* 0x0000000000a88947 */ /* 0x000fea0003800000 */
[----:B------:R-:W-:-:S13]  /*51c0*/  ISETP.NE.AND P0, PT, R0, 0x1d, PT ;  /* 0x0000001d0000780c */ /* 0x000fda0003f05270 */
[----:B------:R-:W-:Y:S05]  /*51d0*/  @!P0 BRA `(.L_x_19097) ;  /* 0x0000000000948947 */ /* 0x000fea0003800000 */
[----:B------:R-:W-:-:S13]  /*51e0*/  ISETP.NE.AND P0, PT, R0, 0x2c, PT ;  /* 0x0000002c0000780c */ /* 0x000fda0003f05270 */
[----:B------:R-:W-:Y:S05]  /*51f0*/  @!P0 BRA `(.L_x_19098) ;  /* 0x0000000000488947 */ /* 0x000fea0003800000 */
.L_x_19068:
        /* <DEDUP_REMOVED lines=16> */
.L_x_19099:
[----:B------:R-:W-:Y:S01]  /*5300*/  IMAD.MOV.U32 R25, RZ, RZ, R23 ;  /* 0x000000ffff197224 */ /* 0x000fe200078e0017 */
[----:B------:R-:W-:Y:S06]  /*5310*/  BRA `(.L_x_19069) ;  /* 0x0000000000587947 */ /* 0x000fec0003800000 */
.L_x_19098:
[----:B------:R-:W0:Y:S01]  /*5320*/  I2F.S64 R4, R4 ;  /* 0x0000000400047312 */ /* 0x000e220000301400 */
        /* <DEDUP_REMOVED lines=16> */
.L_x_19097:
[----:B------:R0:W-:Y:S01]  /*5430*/  STG.E.64 desc[UR36][R8.64], R4 ;  /* 0x0000000408007986 */ /* 0x0001e2000c101b24 */
[----:B------:R-:W-:Y:S01]  /*5440*/  IMAD.MOV.U32 R25, RZ, RZ, R23 ;  /* 0x000000ffff197224 */ /* 0x000fe200078e0017 */
[----:B------:R-:W-:Y:S06]  /*5450*/  BRA `(.L_x_19069) ;  /* 0x0000000000087947 */ /* 0x000fec0003800000 */
.L_x_19096:
[----:B------:R0:W-:Y:S01]  /*5460*/  STG.E desc[UR36][R8.64], R4 ;  /* 0x0000000408007986 */ /* 0x0001e2000c101924 */
[----:B------:R-:W-:-:S07]  /*5470*/  IMAD.MOV.U32 R25, RZ, RZ, R23 ;  /* 0x000000ffff197224 */ /* 0x000fce00078e0017 */
.L_x_19069:
        /* <DEDUP_REMOVED lines=23> */
.L_x_19104:
[----:B------:R0:W-:Y:S01]  /*55f0*/  STG.E.U8 desc[UR36][R8.64], R28 ;  /* 0x0000001c08007986 */ /* 0x0001e2000c101124 */
[----:B------:R-:W-:Y:S05]  /*5600*/  BRA `(.L_x_19106) ;  /* 0x0000000c00347947 */ /* 0x000fea0003800000 */
.L_x_19103:
        /* <DEDUP_REMOVED lines=8> */
.L_x_19108:
[----:B------:R0:W-:Y:S01]  /*5690*/  STG.E desc[UR36][R8.64], R28 ;  /* 0x0000001c08007986 */ /* 0x0001e2000c101924 */
[----:B------:R-:W-:Y:S05]  /*56a0*/  BRA `(.L_x_19106) ;  /* 0x0000000c000c7947 */ /* 0x000fea0003800000 */
.L_x_19107:
[----:B------:R0:W-:Y:S01]  /*56b0*/  STG.E.U16 desc[UR36][R8.64], R28 ;  /* 0x0000001c08007986 */ /* 0x0001e2000c101524 */
[----:B------:R-:W-:Y:S05]  /*56c0*/  BRA `(.L_x_19106) ;  /* 0x0000000c00047947 */ /* 0x000fea0003800000 */
.L_x_19102:
        /* <DEDUP_REMOVED lines=9> */
.L_x_19110:
[----:B------:R-:W0:Y:S02]  /*5760*/  I2F.S64 R0, R28 ;  /* 0x0000001c00007312 */ /* 0x000e240000301400 */
[----:B0-----:R-:W-:-:S05]  /*5770*/  F2FP.F16.F32.PACK_AB R0, RZ, R0 ;  /* 0x00000000ff00723e */ /* 0x001fca00000000ff */
[----:B------:R0:W-:Y:S01]  /*5780*/  STG.E.U16 desc[UR36][R8.64], R0 ;  /* 0x0000000008007986 */ /* 0x0001e2000c101524 */
[----:B------:R-:W-:Y:S05]  /*5790*/  BRA `(.L_x_19106) ;  /* 0x0000000800d07947 */ /* 0x000fea0003800000 */
.L_x_19109:
        /* <DEDUP_REMOVED lines=10> */
.L_x_19112:
[----:B------:R-:W0:Y:S02]  /*5840*/  I2F.S64 R28, R28 ;  /* 0x0000001c001c7312 */ /* 0x000e240000301400 */
[----:B0-----:R-:W-:-:S04]  /*5850*/  F2FP.F16.F32.PACK_AB R3, RZ, R28 ;  /* 0x0000001cff03723e */ /* 0x001fc800000000ff */
[----:B------:R-:W-:-:S05]  /*5860*/  PRMT R3, R3, 0x5410, RZ ;  /* 0x0000541003037816 */ /* 0x000fca00000000ff */
[----:B------:R0:W-:Y:S01]  /*5870*/  STG.E desc[UR36][R8.64], R3 ;  /* 0x0000000308007986 */ /* 0x0001e2000c101924 */
[----:B------:R-:W-:Y:S05]  /*5880*/  BRA `(.L_x_19106) ;  /* 0x0000000800947947 */ /* 0x000fea0003800000 */
.L_x_19111:
[----:B------:R-:W0:Y:S02]  /*5890*/  I2F.F64.S64 R28, R28 ;  /* 0x0000001c001c7312 */ /* 0x000e240000301c00 */
[----:B0-----:R0:W-:Y:S01]  /*58a0*/  STG.E.64 desc[UR36][R8.64], R28 ;  /* 0x0000001c08007986 */ /* 0x0011e2000c101b24 */
[----:B------:R-:W-:Y:S05]  /*58b0*/  BRA `(.L_x_19106) ;  /* 0x0000000800887947 */ /* 0x000fea0003800000 */
.L_x_19101:
        /* <DEDUP_REMOVED lines=12> */
.L_x_19116:
        /* <DEDUP_REMOVED lines=17> */
.L_x_19119:
[----:B------:R-:W-:-:S04]  /*5a90*/  SHF.R.U32.HI R3, RZ, 0x18, R29 ;  /* 0x00000018ff037819 */ /* 0x000fc8000001161d */
[----:B------:R-:W-:-:S04]  /*5aa0*/  LOP3.LUT R0, R0, 0x80, R3, 0xf8, !PT ;  /* 0x0000008000007812 */ /* 0x000fc800078ef803 */
[----:B------:R-:W-:-:S07]  /*5ab0*/  PRMT R4, R0, 0x7610, R4 ;  /* 0x0000761000047816 */ /* 0x000fce0000000004 */
.L_x_19118:
[----:B------:R-:W-:Y:S05]  /*5ac0*/  BSYNC.RECONVERGENT B0 ;  /* 0x0000000000007941 */ /* 0x000fea0003800200 */
.L_x_19117:
[----:B------:R0:W-:Y:S01]  /*5ad0*/  STG.E.U8 desc[UR36][R8.64], R4 ;  /* 0x0000000408007986 */ /* 0x0001e2000c101124 */
[----:B------:R-:W-:Y:S05]  /*5ae0*/  BRA `(.L_x_19106) ;  /* 0x0000000400fc7947 */ /* 0x000fea0003800000 */
.L_x_19115:
        /* <DEDUP_REMOVED lines=17> */
.L_x_19122:
[----:B------:R-:W-:-:S04]  /*5c00*/  SHF.R.U32.HI R3, RZ, 0x18, R29 ;  /* 0x00000018ff037819 */ /* 0x000fc8000001161d */
[----:B------:R-:W-:-:S04]  /*5c10*/  LOP3.LUT R0, R0, 0x80, R3, 0xf8, !PT ;  /* 0x0000008000007812 */ /* 0x000fc800078ef803 */
[----:B------:R-:W-:-:S07]  /*5c20*/  PRMT R4, R0, 0x7610, R4 ;  /* 0x0000761000047816 */ /* 0x000fce0000000004 */
.L_x_19121:
[----:B------:R-:W-:Y:S05]  /*5c30*/  BSYNC.RECONVERGENT B0 ;  /* 0x0000000000007941 */ /* 0x000fea0003800200 */
.L_x_19120:
[----:B------:R0:W-:Y:S01]  /*5c40*/  STG.E.U8 desc[UR36][R8.64], R4 ;  /* 0x0000000408007986 */ /* 0x0001e2000c101124 */
[----:B------:R-:W-:Y:S05]  /*5c50*/  BRA `(.L_x_19106) ;  /* 0x0000000400a07947 */ /* 0x000fea0003800000 */
.L_x_19114:
        /* <DEDUP_REMOVED lines=22> */
.L_x_19124:
[----:B------:R0:W-:Y:S01]  /*5dc0*/  STG.E.64 desc[UR36][R8.64], R28 ;  /* 0x0000001c08007986 */ /* 0x0001e2000c101b24 */
[----:B------:R-:W-:Y:S05]  /*5dd0*/  BRA `(.L_x_19106) ;  /* 0x0000000400407947 */ /* 0x000fea0003800000 */
.L_x_19123:
[----:B------:R0:W-:Y:S01]  /*5de0*/  STG.E desc[UR36][R8.64], R28 ;  /* 0x0000001c08007986 */ /* 0x0001e2000c101924 */
[----:B------:R-:W-:Y:S05]  /*5df0*/  BRA `(.L_x_19106) ;  /* 0x0000000400387947 */ /* 0x000fea0003800000 */
.L_x_19113:
        /* <DEDUP_REMOVED lines=11> */
.L_x_19126:
[----:B------:R-:W0:Y:S01]  /*5eb0*/  I2F.F64.S64 R4, R28 ;  /* 0x0000001c00047312 */ /* 0x000e220000301c00 */
[----:B------:R-:W-:-:S05]  /*5ec0*/  CS2R R6, SRZ ;  /* 0x0000000000067805 */ /* 0x000fca000001ff00 */
[----:B0-----:R4:W-:Y:S01]  /*5ed0*/  STG.E.128 desc[UR36][R8.64], R4 ;  /* 0x0000000408007986 */ /* 0x0019e2000c101d24 */
[----:B------:R-:W-:Y:S05]  /*5ee0*/  BRA `(.L_x_19106) ;  /* 0x0000000000fc7947 */ /* 0x000fea0003800000 */
.L_x_19125:
[----:B------:R-:W-:-:S13]  /*5ef0*/  ISETP.NE.AND P0, PT, R0, 0xf, PT ;  /* 0x0000000f0000780c */ /* 0x000fda0003f05270 */
[----:B------:R-:W-:Y:S05]  /*5f00*/  @!P0 BRA `(.L_x_19127) ;  /* 0x0000000000e88947 */ /* 0x000fea0003800000 */
[----:B------:R-:W-:-:S13]  /*5f10*/  ISETP.NE.AND P0, PT, R0, 0x17, PT ;  /* 0x000000170000780c */ /* 0x000fda0003f05270 */
[----:B------:R-:W-:Y:S05]  /*5f20*/  @!P0 BRA `(.L_x_19128) ;  /* 0x0000000000908947 */ /* 0x000fea0003800000 */
[----:B------:R-:W-:-:S13]  /*5f30*/  ISETP.NE.AND P0, PT, R0, 0x18, PT ;  /* 0x000000180000780c */ /* 0x000fda0003f05270 */
[----:B------:R-:W-:Y:S05]  /*5f40*/  @!P0 BRA `(.L_x_19129) ;  /* 0x0000000000448947 */ /* 0x000fea0003800000 */
.L_x_19105:
        /* <DEDUP_REMOVED lines=16> */
.L_x_19130:
[----:B------:R-:W-:Y:S05]  /*6050*/  BRA `(.L_x_19106) ;  /* 0x0000000000a07947 */ /* 0x000fea0003800000 */
.L_x_19129:
        /* <DEDUP_REMOVED lines=13> */
.L_x_19132:
[----:B------:R-:W-:Y:S05]  /*6130*/  BSYNC.RECONVERGENT B0 ;  /* 0x0000000000007941 */ /* 0x000fea0003800200 */
.L_x_19131:
[----:B------:R-:W-:-:S05]  /*6140*/  LOP3.LUT R3, R0, 0x80, R3, 0xf8, !PT ;  /* 0x0000008000037812 */ /* 0x000fca00078ef803 */
[----:B------:R1:W-:Y:S01]  /*6150*/  STG.E.U8 desc[UR36][R8.64], R3 ;  /* 0x0000000308007986 */ /* 0x0003e2000c101124 */
[----:B------:R-:W-:Y:S05]  /*6160*/  BRA `(.L_x_19106) ;  /* 0x00000000005c7947 */ /* 0x000fea0003800000 */
.L_x_19128:
        /* <DEDUP_REMOVED lines=12> */
.L_x_19134:
[----:B------:R-:W-:Y:S01]  /*6230*/  IMAD.MOV.U32 R0, RZ, RZ, 0x7f ;  /* 0x0000007fff007424 */ /* 0x000fe200078e00ff */
[----:B------:R-:W-:-:S04]  /*6240*/  ISETP.GT.U32.AND P0, PT, R3, 0x7f800000, PT ;  /* 0x7f8000000300780c */ /* 0x000fc80003f04070 */
[----:B------:R-:W-:-:S09]  /*6250*/  SEL R0, R0, 0x7c, P0 ;  /* 0x0000007c00007807 */ /* 0x000fd20000000000 */
.L_x_19135:
[----:B------:R-:W-:Y:S05]  /*6260*/  BSYNC.RECONVERGENT B0 ;  /* 0x0000000000007941 */ /* 0x000fea0003800200 */
.L_x_19133:
[----:B------:R-:W-:-:S04]  /*6270*/  SHF.R.U32.HI R3, RZ, 0x18, R29 ;  /* 0x00000018ff037819 */ /* 0x000fc8000001161d */
[----:B------:R-:W-:-:S05]  /*6280*/  LOP3.LUT R3, R0, 0x80, R3, 0xf8, !PT ;  /* 0x0000008000037812 */ /* 0x000fca00078ef803 */
[----:B------:R2:W-:Y:S01]  /*6290*/  STG.E.U8 desc[UR36][R8.64], R3 ;  /* 0x0000000308007986 */ /* 0x0005e2000c101124 */
[----:B------:R-:W-:Y:S05]  /*62a0*/  BRA `(.L_x_19106) ;  /* 0x00000000000c7947 */ /* 0x000fea0003800000 */
.L_x_19127:
[----:B------:R-:W0:Y:S02]  /*62b0*/  I2F.S64 R0, R28 ;  /* 0x0000001c00007312 */ /* 0x000e240000301400 */
[----:B0-----:R-:W-:-:S05]  /*62c0*/  F2FP.BF16.F32.PACK_AB R0, RZ, R0 ;  /* 0x00000000ff00723e */ /* 0x001fca00000010ff */
[----:B------:R0:W-:Y:S02]  /*62d0*/  STG.E.U16 desc[UR36][R8.64], R0 ;  /* 0x0000000008007986 */ /* 0x0001e4000c101524 */
.L_x_19106:
[----:B------:R-:W-:-:S07]  /*62e0*/  VIADD R25, R25, 0x80 ;  /* 0x0000008019197836 */ /* 0x000fce0000000000 */
.L_x_19063:
[----:B------:R-:W-:-:S13]  /*62f0*/  ISETP.GE.AND P0, PT, R25, R18, PT ;  /* 0x000000121900720c */ /* 0x000fda0003f06270 */
[----:B------:R-:W-:Y:S05]  /*6300*/  @P0 BREAK.RELIABLE B6 ;  /* 0x0000000000060942 */ /* 0x000fea0003800100 */
[----:B------:R-:W-:Y:S05]  /*6310*/  @P0 BRA `(.L_x_19100) ;  /* 0x0000000c00940947 */ /* 0x000fea0003800000 */
[----:B------:R-:W-:Y:S05]  /*6320*/  BSYNC.RELIABLE B6 ;  /* 0x0000000000067941 */ /* 0x000fea0003800100 */
.L_x_19062:
        /* <DEDUP_REMOVED lines=20> */
.L_x_19139:
[----:B------:R3:W-:Y:S01]  /*6470*/  STG.E.U8 desc[UR36][R8.64], R26 ;  /* 0x0000001a08007986 */ /* 0x0007e2000c101124 */
[----:B------:R-:W-:Y:S05]  /*6480*/  BRA `(.L_x_19141) ;  /* 0x0000000c00347947 */ /* 0x000fea0003800000 */
.L_x_19138:
        /* <DEDUP_REMOVED lines=8> */
.L_x_19143:
[----:B------:R2:W-:Y:S01]  /*6510*/  STG.E desc[UR36][R8.64], R26 ;  /* 0x0000001a08007986 */ /* 0x0005e2000c101924 */
[----:B------:R-:W-:Y:S05]  /*6520*/  BRA `(.L_x_19141) ;  /* 0x0000000c000c7947 */ /* 0x000fea0003800000 */
.L_x_19142:
[----:B------:R0:W-:Y:S01]  /*6530*/  STG.E.U16 desc[UR36][R8.64], R26 ;  /* 0x0000001a08007986 */ /* 0x0001e2000c101524 */
[----:B------:R-:W-:Y:S05]  /*6540*/  BRA `(.L_x_19141) ;  /* 0x0000000c00047947 */ /* 0x000fea0003800000 */
.L_x_19137:
        /* <DEDUP_REMOVED lines=9> */
.L_x_19145:
[----:B------:R-:W0:Y:S02]  /*65e0*/  I2F.S64 R0, R26 ;  /* 0x0000001a00007312 */ /* 0x000e240000301400 */
[----:B0-----:R-:W-:-:S05]  /*65f0*/  F2FP.F16.F32.PACK_AB R0, RZ, R0 ;  /* 0x00000000ff00723e */ /* 0x001fca00000000ff */
[----:B------:R0:W-:Y:S01]  /*6600*/  STG.E.U16 desc[UR36][R8.64], R0 ;  /* 0x0000000008007986 */ /* 0x0001e2000c101524 */
[----:B------:R-:W-:Y:S05]  /*6610*/  BRA `(.L_x_19141) ;  /* 0x0000000800d07947 */ /* 0x000fea0003800000 */
.L_x_19144:
        /* <DEDUP_REMOVED lines=10> */
.L_x_19147:
[----:B------:R-:W0:Y:S02]  /*66c0*/  I2F.S64 R26, R26 ;  /* 0x0000001a001a7312 */ /* 0x000e240000301400 */
[----:B0-----:R-:W-:-:S04]  /*66d0*/  F2FP.F16.F32.PACK_AB R3, RZ, R26 ;  /* 0x0000001aff03723e */ /* 0x001fc800000000ff */
[----:B------:R-:W-:-:S05]  /*66e0*/  PRMT R3, R3, 0x5410, RZ ;  /* 0x0000541003037816 */ /* 0x000fca00000000ff */
[----:B------:R0:W-:Y:S01]  /*66f0*/  STG.E desc[UR36][R8.64], R3 ;  /* 0x0000000308007986 */ /* 0x0001e2000c101924 */
[----:B------:R-:W-:Y:S05]  /*6700*/  BRA `(.L_x_19141) ;  /* 0x0000000800947947 */ /* 0x000fea0003800000 */
.L_x_19146:
[----:B------:R-:W0:Y:S02]  /*6710*/  I2F.F64.S64 R26, R26 ;  /* 0x0000001a001a7312 */ /* 0x000e240000301c00 */
[----:B0-----:R0:W-:Y:S01]  /*6720*/  STG.E.64 desc[UR36][R8.64], R26 ;  /* 0x0000001a08007986 */ /* 0x0011e2000c101b24 */
[----:B------:R-:W-:Y:S05]  /*6730*/  BRA `(.L_x_19141) ;  /* 0x0000000800887947 */ /* 0x000fea0003800000 */
.L_x_19136:
        /* <DEDUP_REMOVED lines=12> */
.L_x_19151:
        /* <DEDUP_REMOVED lines=17> */
.L_x_19154:
[----:B------:R-:W-:-:S04]  /*6910*/  SHF.R.U32.HI R3, RZ, 0x18, R27 ;  /* 0x00000018ff037819 */ /* 0x000fc8000001161b */
[----:B------:R-:W-:-:S04]  /*6920*/  LOP3.LUT R0, R0, 0x80, R3, 0xf8, !PT ;  /* 0x0000008000007812 */ /* 0x000fc800078ef803 */
[----:B------:R-:W-:-:S07]  /*6930*/  PRMT R4, R0, 0x7610, R4 ;  /* 0x0000761000047816 */ /* 0x000fce0000000004 */
.L_x_19153:
[----:B------:R-:W-:Y:S05]  /*6940*/  BSYNC.RECONVERGENT B0 ;  /* 0x0000000000007941 */ /* 0x000fea0003800200 */
.L_x_19152:
[----:B------:R0:W-:Y:S01]  /*6950*/  STG.E.U8 desc[UR36][R8.64], R4 ;  /* 0x0000000408007986 */ /* 0x0001e2000c101124 */
[----:B------:R-:W-:Y:S05]  /*6960*/  BRA `(.L_x_19141) ;  /* 0x0000000400fc7947 */ /* 0x000fea0003800000 */
.L_x_19150:
        /* <DEDUP_REMOVED lines=17> */
.L_x_19157:
[----:B------:R-:W-:-:S04]  /*6a80*/  SHF.R.U32.HI R3, RZ, 0x18, R27 ;  /* 0x00000018ff037819 */ /* 0x000fc8000001161b */
[----:B------:R-:W-:-:S04]  /*6a90*/  LOP3.LUT R0, R0, 0x80, R3, 0xf8, !PT ;  /* 0x0000008000007812 */ /* 0x000fc800078ef803 */
[----:B------:R-:W-:-:S07]  /*6aa0*/  PRMT R4, R0, 0x7610, R4 ;  /* 0x0000761000047816 */ /* 0x000fce0000000004 */
.L_x_19156:
[----:B------:R-:W-:Y:S05]  /*6ab0*/  BSYNC.RECONVERGENT B0 ;  /* 0x0000000000007941 */ /* 0x000fea0003800200 */
.L_x_19155:
[----:B------:R0:W-:Y:S01]  /*6ac0*/  STG.E.U8 desc[UR36][R8.64], R4 ;  /* 0x0000000408007986 */ /* 0x0001e2000c101124 */
[----:B------:R-:W-:Y:S05]  /*6ad0*/  BRA `(.L_x_19141) ;  /* 0x0000000400a07947 */ /* 0x000fea0003800000 */
.L_x_19149:
        /* <DEDUP_REMOVED lines=22> */
.L_x_19159:
[----:B------:R0:W-:Y:S01]  /*6c40*/  STG.E.64 desc[UR36][R8.64], R26 ;  /* 0x0000001a08007986 */ /* 0x0001e2000c101b24 */
[----:B------:R-:W-:Y:S05]  /*6c50*/  BRA `(.L_x_19141) ;  /* 0x0000000400407947 */ /* 0x000fea0003800000 */
.L_x_19158:
[----:B------:R0:W-:Y:S01]  /*6c60*/  STG.E desc[UR36][R8.64], R26 ;  /* 0x0000001a08007986 */ /* 0x0001e2000c101924 */
[----:B------:R-:W-:Y:S05]  /*6c70*/  BRA `(.L_x_19141) ;  /* 0x0000000400387947 */ /* 0x000fea0003800000 */
.L_x_19148:
        /* <DEDUP_REMOVED lines=11> */
.L_x_19161:
[----:B------:R-:W0:Y:S01]  /*6d30*/  I2F.F64.S64 R4, R26 ;  /* 0x0000001a00047312 */ /* 0x000e220000301c00 */
[----:B------:R-:W-:-:S05]  /*6d40*/  CS2R R6, SRZ ;  /* 0x0000000000067805 */ /* 0x000fca000001ff00 */
[----:B0-----:R0:W-:Y:S01]  /*6d50*/  STG.E.128 desc[UR36][R8.64], R4 ;  /* 0x0000000408007986 */ /* 0x0011e2000c101d24 */
[----:B------:R-:W-:Y:S05]  /*6d60*/  BRA `(.L_x_19141) ;  /* 0x0000000000fc7947 */ /* 0x000fea0003800000 */
.L_x_19160:
[----:B------:R-:W-:-:S13]  /*6d70*/  ISETP.NE.AND P0, PT, R0, 0xf, PT ;  /* 0x0000000f0000780c */ /* 0x000fda0003f05270 */
[----:B------:R-:W-:Y:S05]  /*6d80*/  @!P0 BRA `(.L_x_19162) ;  /* 0x0000000000e88947 */ /* 0x000fea0003800000 */
[----:B------:R-:W-:-:S13]  /*6d90*/  ISETP.NE.AND P0, PT, R0, 0x17, PT ;  /* 0x000000170000780c */ /* 0x000fda0003f05270 */
[----:B------:R-:W-:Y:S05]  /*6da0*/  @!P0 BRA `(.L_x_19163) ;  /* 0x0000000000908947 */ /* 0x000fea0003800000 */
[----:B------:R-:W-:-:S13]  /*6db0*/  ISETP.NE.AND P0, PT, R0, 0x18, PT ;  /* 0x000000180000780c */ /* 0x000fda0003f05270 */
[----:B------:R-:W-:Y:S05]  /*6dc0*/  @!P0 BRA `(.L_x_19164) ;  /* 0x0000000000448947 */ /* 0x000fea0003800000 */
.L_x_19140:
        /* <DEDUP_REMOVED lines=16> */
.L_x_19165:
[----:B------:R-:W-:Y:S05]  /*6ed0*/  BRA `(.L_x_19141) ;  /* 0x0000000000a07947 */ /* 0x000fea0003800000 */
.L_x_19164:
        /* <DEDUP_REMOVED lines=13> */
.L_x_19167:
[----:B------:R-:W-:Y:S05]  /*6fb0*/  BSYNC.RECONVERGENT B0 ;  /* 0x0000000000007941 */ /* 0x000fea0003800200 */
.L_x_19166:
[----:B------:R-:W-:-:S05]  /*6fc0*/  LOP3.LUT R3, R0, 0x80, R3, 0xf8, !PT ;  /* 0x0000008000037812 */ /* 0x000fca00078ef803 */
[----:B------:R0:W-:Y:S01]  /*6fd0*/  STG.E.U8 desc[UR36][R8.64], R3 ;  /* 0x0000000308007986 */ /* 0x0001e2000c101124 */
[----:B------:R-:W-:Y:S05]  /*6fe0*/  BRA `(.L_x_19141) ;  /* 0x00000000005c7947 */ /* 0x000fea0003800000 */
.L_x_19163:
        /* <DEDUP_REMOVED lines=12> */
.L_x_19169:
[----:B------:R-:W-:Y:S01]  /*70b0*/  IMAD.MOV.U32 R0, RZ, RZ, 0x7f ;  /* 0x0000007fff007424 */ /* 0x000fe200078e00ff */
[----:B------:R-:W-:-:S04]  /*70c0*/  ISETP.GT.U32.AND P0, PT, R3, 0x7f800000, PT ;  /* 0x7f8000000300780c */ /* 0x000fc80003f04070 */
[----:B------:R-:W-:-:S09]  /*70d0*/  SEL R0, R0, 0x7c, P0 ;  /* 0x0000007c00007807 */ /* 0x000fd20000000000 */
.L_x_19170:
[----:B------:R-:W-:Y:S05]  /*70e0*/  BSYNC.RECONVERGENT B0 ;  /* 0x0000000000007941 */ /* 0x000fea0003800200 */
.L_x_19168:
[----:B------:R-:W-:-:S04]  /*70f0*/  SHF.R.U32.HI R3, RZ, 0x18, R27 ;  /* 0x00000018ff037819 */ /* 0x000fc8000001161b */
[----:B------:R-:W-:-:S05]  /*7100*/  LOP3.LUT R3, R0, 0x80, R3, 0xf8, !PT ;  /* 0x0000008000037812 */ /* 0x000fca00078ef803 */
[----:B------:R0:W-:Y:S01]  /*7110*/  STG.E.U8 desc[UR36][R8.64], R3 ;  /* 0x0000000308007986 */ /* 0x0001e2000c101124 */
[----:B------:R-:W-:Y:S05]  /*7120*/  BRA `(.L_x_19141) ;  /* 0x00000000000c7947 */ /* 0x000fea0003800000 */
.L_x_19162:
[----:B------:R-:W0:Y:S02]  /*7130*/  I2F.S64 R0, R26 ;  /* 0x0000001a00007312 */ /* 0x000e240000301400 */
[----:B0-----:R-:W-:-:S05]  /*7140*/  F2FP.BF16.F32.PACK_AB R0, RZ, R0 ;  /* 0x00000000ff00723e */ /* 0x001fca00000010ff */
[----:B------:R0:W-:Y:S02]  /*7150*/  STG.E.U16 desc[UR36][R8.64], R0 ;  /* 0x0000000008007986 */ /* 0x0001e4000c101524 */
.L_x_19141:
[----:B------:R-:W-:-:S07]  /*7160*/  VIADD R25, R25, 0x80 ;  /* 0x0000008019197836 */ /* 0x000fce0000000000 */
.L_x_19100:
[----:B------:R-:W-:Y:S05]  /*7170*/  BSYNC.RECONVERGENT B7 ;  /* 0x0000000000077941 */ /* 0x000fea0003800200 */
.L_x_19061:
        /* <DEDUP_REMOVED lines=21> */
.L_x_19174:
[----:B------:R-:W-:Y:S01]  /*72d0*/  STG.E.U8 desc[UR36][R2.64], R16 ;  /* 0x0000001002007986 */ /* 0x000fe2000c101124 */
[----:B------:R-:W-:Y:S05]  /*72e0*/  EXIT ;  /* 0x000000000000794d */ /* 0x000fea0003800000 */
.L_x_19173:
        /* <DEDUP_REMOVED lines=8> */
.L_x_19177:
[----:B------:R-:W-:Y:S01]  /*7370*/  STG.E desc[UR36][R2.64], R16 ;  /* 0x0000001002007986 */ /* 0x000fe2000c101924 */
[----:B------:R-:W-:Y:S05]  /*7380*/  EXIT ;  /* 0x000000000000794d */ /* 0x000fea0003800000 */
.L_x_19176:
[----:B------:R-:W-:Y:S01]  /*7390*/  STG.E.U16 desc[UR36][R2.64], R16 ;  /* 0x0000001002007986 */ /* 0x000fe2000c101524 */
[----:B------:R-:W-:Y:S05]  /*73a0*/  EXIT ;  /* 0x000000000000794d */ /* 0x000fea0003800000 */
.L_x_19172:
        /* <DEDUP_REMOVED lines=9> */
.L_x_19179:
[----:B------:R-:W0:Y:S02]  /*7440*/  I2F.S64 R0, R16 ;  /* 0x0000001000007312 */ /* 0x000e240000301400 */
[----:B0-----:R-:W-:-:S05]  /*7450*/  F2FP.F16.F32.PACK_AB R0, RZ, R0 ;  /* 0x00000000ff00723e */ /* 0x001fca00000000ff */
[----:B------:R-:W-:Y:S01]  /*7460*/  STG.E.U16 desc[UR36][R2.64], R0 ;  /* 0x0000000002007986 */ /* 0x000fe2000c101524 */
[----:B------:R-:W-:Y:S05]  /*7470*/  EXIT ;  /* 0x000000000000794d */ /* 0x000fea0003800000 */
.L_x_19178:
        /* <DEDUP_REMOVED lines=10> */
.L_x_19181:
[----:B------:R-:W0:Y:S02]  /*7520*/  I2F.S64 R16, R16 ;  /* 0x0000001000107312 */ /* 0x000e240000301400 */
[----:B0-----:R-:W-:-:S04]  /*7530*/  F2FP.F16.F32.PACK_AB R5, RZ, R16 ;  /* 0x00000010ff05723e */ /* 0x001fc800000000ff */
[----:B------:R-:W-:-:S05]  /*7540*/  PRMT R5, R5, 0x5410, RZ ;  /* 0x0000541005057816 */ /* 0x000fca00000000ff */
[----:B------:R-:W-:Y:S01]  /*7550*/  STG.E desc[UR36][R2.64], R5 ;  /* 0x0000000502007986 */ /* 0x000fe2000c101924 */
[----:B------:R-:W-:Y:S05]  /*7560*/  EXIT ;  /* 0x000000000000794d */ /* 0x000fea0003800000 */
.L_x_19180:
[----:B------:R-:W0:Y:S02]  /*7570*/  I2F.F64.S64 R16, R16 ;  /* 0x0000001000107312 */ /* 0x000e240000301c00 */
[----:B0-----:R-:W-:Y:S01]  /*7580*/  STG.E.64 desc[UR36][R2.64], R16 ;  /* 0x0000001002007986 */ /* 0x001fe2000c101b24 */
[----:B------:R-:W-:Y:S05]  /*7590*/  EXIT ;  /* 0x000000000000794d */ /* 0x000fea0003800000 */
.L_x_19171:
        /* <DEDUP_REMOVED lines=12> */
.L_x_19185:
        /* <DEDUP_REMOVED lines=18> */
.L_x_19188:
[----:B------:R-:W-:-:S04]  /*7780*/  SHF.R.U32.HI R5, RZ, 0x18, R5 ;  /* 0x00000018ff057819 */ /* 0x000fc80000011605 */
[----:B------:R-:W-:-:S07]  /*7790*/  LOP3.LUT R0, R0, 0x80, R5, 0xf8, !PT ;  /* 0x0000008000007812 */ /* 0x000fce00078ef805 */
.L_x_19187:
[----:B------:R-:W-:Y:S05]  /*77a0*/  BSYNC.RECONVERGENT B0 ;  /* 0x0000000000007941 */ /* 0x000fea0003800200 */
.L_x_19186:
[----:B------:R-:W-:Y:S01]  /*77b0*/  STG.E.U8 desc[UR36][R2.64], R0 ;  /* 0x0000000002007986 */ /* 0x000fe2000c101124 */
[----:B------:R-:W-:Y:S05]  /*77c0*/  EXIT ;  /* 0x000000000000794d */ /* 0x000fea0003800000 */
.L_x_19184:
        /* <DEDUP_REMOVED lines=18> */
.L_x_19191:
[----:B------:R-:W-:-:S04]  /*78f0*/  SHF.R.U32.HI R5, RZ, 0x18, R5 ;  /* 0x00000018ff057819 */ /* 0x000fc80000011605 */
[----:B------:R-:W-:-:S07]  /*7900*/  LOP3.LUT R0, R0, 0x80, R5, 0xf8, !PT ;  /* 0x0000008000007812 */ /* 0x000fce00078ef805 */
.L_x_19190:
[----:B------:R-:W-:Y:S05]  /*7910*/  BSYNC.RECONVERGENT B0 ;  /* 0x0000000000007941 */ /* 0x000fea0003800200 */
.L_x_19189:
[----:B------:R-:W-:Y:S01]  /*7920*/  STG.E.U8 desc[UR36][R2.64], R0 ;  /* 0x0000000002007986 */ /* 0x000fe2000c101124 */
[----:B------:R-:W-:Y:S05]  /*7930*/  EXIT ;  /* 0x000000000000794d */ /* 0x000fea0003800000 */
.L_x_19183:
        /* <DEDUP_REMOVED lines=22> */
.L_x_19193:
[----:B------:R-:W-:Y:S01]  /*7aa0*/  STG.E.64 desc[UR36][R2.64], R16 ;  /* 0x0000001002007986 */ /* 0x000fe2000c101b24 */
[----:B------:R-:W-:Y:S05]  /*7ab0*/  EXIT ;  /* 0x000000000000794d */ /* 0x000fea0003800000 */
.L_x_19192:
[----:B------:R-:W-:Y:S01]  /*7ac0*/  STG.E desc[UR36][R2.64], R16 ;  /* 0x0000001002007986 */ /* 0x000fe2000c101924 */
[----:B------:R-:W-:Y:S05]  /*7ad0*/  EXIT ;  /* 0x000000000000794d */ /* 0x000fea0003800000 */
.L_x_19182:
        /* <DEDUP_REMOVED lines=11> */
.L_x_19195:
[----:B------:R-:W0:Y:S01]  /*7b90*/  I2F.F64.S64 R16, R16 ;  /* 0x0000001000107312 */ /* 0x000e220000301c00 */
[----:B------:R-:W-:-:S05]  /*7ba0*/  CS2R R18, SRZ ;  /* 0x0000000000127805 */ /* 0x000fca000001ff00 */
[----:B0-----:R-:W-:Y:S01]  /*7bb0*/  STG.E.128 desc[UR36][R2.64], R16 ;  /* 0x0000001002007986 */ /* 0x001fe2000c101d24 */
[----:B------:R-:W-:Y:S05]  /*7bc0*/  EXIT ;  /* 0x000000000000794d */ /* 0x000fea0003800000 */
.L_x_19194:
[----:B------:R-:W-:-:S13]  /*7bd0*/  ISETP.NE.AND P0, PT, R0, 0xf, PT ;  /* 0x0000000f0000780c */ /* 0x000fda0003f05270 */
[----:B------:R-:W-:Y:S05]  /*7be0*/  @!P0 BRA `(.L_x_19196) ;  /* 0x0000000000e88947 */ /* 0x000fea0003800000 */
[----:B------:R-:W-:-:S13]  /*7bf0*/  ISETP.NE.AND P0, PT, R0, 0x17, PT ;  /* 0x000000170000780c */ /* 0x000fda0003f05270 */
[----:B------:R-:W-:Y:S05]  /*7c00*/  @!P0 BRA `(.L_x_19197) ;  /* 0x0000000000908947 */ /* 0x000fea0003800000 */
[----:B------:R-:W-:-:S13]  /*7c10*/  ISETP.NE.AND P0, PT, R0, 0x18, PT ;  /* 0x000000180000780c */ /* 0x000fda0003f05270 */
[----:B------:R-:W-:Y:S05]  /*7c20*/  @!P0 BRA `(.L_x_19198) ;  /* 0x0000000000448947 */ /* 0x000fea0003800000 */
.L_x_19175:
        /* <DEDUP_REMOVED lines=16> */
.L_x_19199:
[----:B------:R-:W-:Y:S05]  /*7d30*/  EXIT ;  /* 0x000000000000794d */ /* 0x000fea0003800000 */
.L_x_19198:
        /* <DEDUP_REMOVED lines=13> */
.L_x_19201:
[----:B------:R-:W-:Y:S05]  /*7e10*/  BSYNC.RECONVERGENT B0 ;  /* 0x0000000000007941 */ /* 0x000fea0003800200 */
.L_x_19200:
[----:B------:R-:W-:-:S05]  /*7e20*/  LOP3.LUT R5, R0, 0x80, R5, 0xf8, !PT ;  /* 0x0000008000057812 */ /* 0x000fca00078ef805 */
[----:B------:R-:W-:Y:S01]  /*7e30*/  STG.E.U8 desc[UR36][R2.64], R5 ;  /* 0x0000000502007986 */ /* 0x000fe2000c101124 */
[----:B------:R-:W-:Y:S05]  /*7e40*/  EXIT ;  /* 0x000000000000794d */ /* 0x000fea0003800000 */
.L_x_19197:
        /* <DEDUP_REMOVED lines=12> */
.L_x_19203:
[----:B------:R-:W-:Y:S01]  /*7f10*/  IMAD.MOV.U32 R0, RZ, RZ, 0x7f ;  /* 0x0000007fff007424 */ /* 0x000fe200078e00ff */
[----:B------:R-:W-:-:S04]  /*7f20*/  ISETP.GT.U32.AND P0, PT, R4, 0x7f800000, PT ;  /* 0x7f8000000400780c */ /* 0x000fc80003f04070 */
[----:B------:R-:W-:-:S09]  /*7f30*/  SEL R0, R0, 0x7c, P0 ;  /* 0x0000007c00007807 */ /* 0x000fd20000000000 */
.L_x_19204:
[----:B------:R-:W-:Y:S05]  /*7f40*/  BSYNC.RECONVERGENT B0 ;  /* 0x0000000000007941 */ /* 0x000fea0003800200 */
.L_x_19202:
[----:B------:R-:W-:-:S04]  /*7f50*/  SHF.R.U32.HI R5, RZ, 0x18, R5 ;  /* 0x00000018ff057819 */ /* 0x000fc80000011605 */
[----:B------:R-:W-:-:S05]  /*7f60*/  LOP3.LUT R5, R0, 0x80, R5, 0xf8, !PT ;  /* 0x0000008000057812 */ /* 0x000fca00078ef805 */
[----:B------:R-:W-:Y:S01]  /*7f70*/  STG.E.U8 desc[UR36][R2.64], R5 ;  /* 0x0000000502007986 */ /* 0x000fe2000c101124 */
[----:B------:R-:W-:Y:S05]  /*7f80*/  EXIT ;  /* 0x000000000000794d */ /* 0x000fea0003800000 */
.L_x_19196:
[----:B------:R-:W0:Y:S02]  /*7f90*/  I2F.S64 R0, R16 ;  /* 0x0000001000007312 */ /* 0x000e240000301400 */
[----:B0-----:R-:W-:-:S05]  /*7fa0*/  F2FP.BF16.F32.PACK_AB R0, RZ, R0 ;  /* 0x00000000ff00723e */ /* 0x001fca00000010ff */
[----:B------:R-:W-:Y:S01]  /*7fb0*/  STG.E.U16 desc[UR36][R2.64], R0 ;  /* 0x0000000002007986 */ /* 0x000fe2000c101524 */
[----:B------:R-:W-:Y:S05]  /*7fc0*/  EXIT ;  /* 0x000000000000794d */ /* 0x000fea0003800000 */
        .weak           $__internal_8_$__cuda_sm20_rem_s64
        .type           $__internal_8_$__cuda_sm20_rem_s64,@function
        .size           $__internal_8_$__cuda_sm20_rem_s64,(.L_x_54660 - $__internal_8_$__cuda_sm20_rem_s64)
$__internal_8_$__cuda_sm20_rem_s64:
        /* <DEDUP_REMOVED lines=19> */
[----:B------:R-:W-:-:S03]  /*8100*/  IMAD.HI.U32 R19, R13, R19, RZ ;  /* 0x000000130d137227 */ /* 0x000fc600078e00ff */
[----:B------:R-:W-:Y:S01]  /*8110*/  IADD3 R9, P2, PT, R9, R8, RZ ;  /* 0x0000000809097210 */ /* 0x000fe20007f5e0ff */
[----:B------:R-:W-:-:S04]  /*8120*/  IMAD.X R13, R19, 0x1, R13, P0 ;  /* 0x00000001130d7824 */ /* 0x000fc800000e060d */
[----:B------:R-:W-:Y:S01]  /*8130*/  IMAD.WIDE.U32 R14, R9, R6, RZ ;  /* 0x00000006090e7225 */ /* 0x000fe200078e00ff */
[----:B------:R-:W-:Y:S02]  /*8140*/  IADD3.X R13, PT, PT, RZ, RZ, R13, P2, P1 ;  /* 0x000000ffff0d7210 */ /* 0x000fe400017e240d */
[----:B------:R-:W-:Y:S01]  /*8150*/  ISETP.GE.AND P1, PT, R11, RZ, PT ;  /* 0x000000ff0b00720c */ /* 0x000fe20003f26270 */
[----:B------:R-:W-:Y:S01]  /*8160*/  IMAD R8, R9, R7, R15 ;  /* 0x0000000709087224 */ /* 0x000fe200078e020f */
[----:B------:R-:W-:Y:S02]  /*8170*/  IADD3 R12, P0, PT, RZ, -R14, RZ ;  /* 0x8000000eff0c7210 */ /* 0x000fe40007f1e0ff */
[----:B------:R-:W-:Y:S01]  /*8180*/  IADD3 R15, P4, PT, RZ, -R22, RZ ;  /* 0x80000016ff0f7210 */ /* 0x000fe20007f9e0ff */
[----:B------:R-:W-:Y:S02]  /*8190*/  IMAD R14, R13, R6, R8 ;  /* 0x000000060d0e7224 */ /* 0x000fe400078e0208 */
[----:B------:R-:W-:Y:S01]  /*81a0*/  IMAD.HI.U32 R8, R9, R12, RZ ;  /* 0x0000000c09087227 */ /* 0x000fe200078e00ff */
[----:B------:R-:W-:-:S03]  /*81b0*/  SEL R15, R15, R22, !P1 ;  /* 0x000000160f0f7207 */ /* 0x000fc60004800000 */
[----:B------:R-:W-:-:S04]  /*81c0*/  IMAD.X R14, RZ, RZ, ~R14, P0 ;  /* 0x000000ffff0e7224 */ /* 0x000fc800000e0e0e */
[----:B------:R-:W-:-:S04]  /*81d0*/  IMAD.WIDE.U32 R8, P0, R9, R14, R8 ;  /* 0x0000000e09087225 */ /* 0x000fc80007800008 */
[----:B------:R-:W-:-:S04]  /*81e0*/  IMAD.HI.U32 R9, P2, R13, R12, R8 ;  /* 0x0000000c0d097227 */ /* 0x000fc80007840008 */
[CC--:B------:R-:W-:Y:S02]  /*81f0*/  IMAD R12, R13.reuse, R14.reuse, RZ ;  /* 0x0000000e0d0c7224 */ /* 0x0c0fe400078e02ff */
[----:B------:R-:W-:-:S03]  /*8200*/  IMAD.HI.U32 R8, R13, R14, RZ ;  /* 0x0000000e0d087227 */ /* 0x000fc600078e00ff */
[----:B------:R-:W-:Y:S01]  /*8210*/  IADD3 R12, P3, PT, R12, R9, RZ ;  /* 0x000000090c0c7210 */ /* 0x000fe20007f7e0ff */
[----:B------:R-:W-:Y:S02]  /*8220*/  IMAD.X R14, RZ, RZ, ~R11, P4 ;  /* 0x000000ffff0e7224 */ /* 0x000fe400020e0e0b */
[----:B------:R-:W-:Y:S02]  /*8230*/  IMAD.X R13, R8, 0x1, R13, P0 ;  /* 0x00000001080d7824 */ /* 0x000fe400000e060d */
[----:B------:R-:W-:Y:S01]  /*8240*/  IMAD.HI.U32 R8, R12, R15, RZ ;  /* 0x0000000f0c087227 */ /* 0x000fe200078e00ff */
[----:B------:R-:W-:Y:S02]  /*8250*/  SEL R11, R14, R11, !P1 ;  /* 0x0000000b0e0b7207 */ /* 0x000fe40004800000 */
[----:B------:R-:W-:Y:S01]  /*8260*/  IADD3.X R14, PT, PT, RZ, RZ, R13, P3, P2 ;  /* 0x000000ffff0e7210 */ /* 0x000fe20001fe440d */
[----:B------:R-:W-:Y:S02]  /*8270*/  IMAD.MOV.U32 R9, RZ, RZ, RZ ;  /* 0x000000ffff097224 */ /* 0x000fe400078e00ff */
[----:B------:R-:W-:-:S04]  /*8280*/  IMAD.WIDE.U32 R8, R12, R11, R8 ;  /* 0x0000000b0c087225 */ /* 0x000fc800078e0008 */
[C---:B------:R-:W-:Y:S02]  /*8290*/  IMAD R13, R14.reuse, R11, RZ ;  /* 0x0000000b0e0d7224 */ /* 0x040fe400078e02ff */
[----:B------:R-:W-:-:S04]  /*82a0*/  IMAD.HI.U32 R8, P0, R14, R15, R8 ;  /* 0x0000000f0e087227 */ /* 0x000fc80007800008 */
[----:B------:R-:W-:Y:S01]  /*82b0*/  IMAD.HI.U32 R12, R14, R11, RZ ;  /* 0x0000000b0e0c7227 */ /* 0x000fe200078e00ff */
[----:B------:R-:W-:-:S03]  /*82c0*/  IADD3 R13, P2, PT, R13, R8, RZ ;  /* 0x000000080d0d7210 */ /* 0x000fc60007f5e0ff */
[----:B------:R-:W-:Y:S02]  /*82d0*/  IMAD.X R12, RZ, RZ, R12, P0 ;  /* 0x000000ffff0c7224 */ /* 0x000fe400000e060c */
        /* <DEDUP_REMOVED lines=17> */
[----:B------:R-:W-:Y:S01]  /*83f0*/  SEL R7, R7, R11, P0 ;  /* 0x0000000b07077207 */ /* 0x000fe20000000000 */
[----:B------:R-:W-:Y:S01]  /*8400*/  IMAD.MOV.U32 R11, RZ, RZ, 0x0 ;  /* 0x00000000ff0b7424 */ /* 0x000fe200078e00ff */
[-C--:B------:R-:W-:Y:S02]  /*8410*/  IADD3 R9, P2, PT, RZ, -R6.reuse, RZ ;  /* 0x80000006ff097210 */ /* 0x080fe40007f5e0ff */
[----:B------:R-:W-:Y:S02]  /*8420*/  ISETP.NE.U32.AND P0, PT, R0, RZ, PT ;  /* 0x000000ff0000720c */ /* 0x000fe40003f05070 */
[----:B------:R-:W-:Y:S01]  /*8430*/  SEL R6, R9, R6, !P1 ;  /* 0x0000000609067207 */ /* 0x000fe20004800000 */
[----:B------:R-:W-:Y:S01]  /*8440*/  IMAD.X R8, RZ, RZ, ~R7, P2 ;  /* 0x000000ffff087224 */ /* 0x000fe200010e0e07 */
[----:B------:R-:W-:-:S04]  /*8450*/  ISETP.NE.AND.EX P0, PT, R3, RZ, PT, P0 ;  /* 0x000000ff0300720c */ /* 0x000fc80003f05300 */
[----:B------:R-:W-:Y:S02]  /*8460*/  SEL R7, R8, R7, !P1 ;  /* 0x0000000708077207 */ /* 0x000fe40004800000 */
[----:B------:R-:W-:Y:S02]  /*8470*/  SEL R6, R6, 0xffffffff, P0 ;  /* 0xffffffff06067807 */ /* 0x000fe40000000000 */
[----:B------:R-:W-:Y:S01]  /*8480*/  SEL R7, R7, 0xffffffff, P0 ;  /* 0xffffffff07077807 */ /* 0x000fe20000000000 */
[----:B------:R-:W-:Y:S06]  /*8490*/  RET.REL.NODEC R10 `(_ZN2at6native27unrolled_elementwise_kernelINS0_13BUnaryFunctorIlllZZZNS0_16fmod_kernel_cudaERNS_18TensorIteratorBaseEENKUlvE_clEvENKUlvE2_clEvEUlllE_EESt5arrayIPcLm2EELi4E23TrivialOffsetCalculatorILi1EjESD_NS0_6memory12LoadWithCastILi1EEENSE_13StoreWithCastILi1EEEEEviT_T0_T2_T3_T4_T5_) ;  /* 0xffffff780ad87950 */ /* 0x000fec0003c3ffff */
.L_x_19205:
        /* <DEDUP_REMOVED lines=14> */
.L_x_54660:


//--------------------- .text._ZN2at6native18elementwise_kernelILi128ELi2EZNS0_22gpu_kernel_impl_nocastINS0_13BUnaryFunctorIlllZZZNS0_16fmod_kernel_cudaERNS_18TensorIteratorBaseEENKUlvE_clEvENKUlvE2_clEvEUlllE_EEEEvS5_RKT_EUliE_EEviT1_ --------------------------
	.section	.text._ZN2at6native18elementwise_kernelILi128ELi2EZNS0_22gpu_kernel_impl_nocastINS0_13BUnaryFunctorIlllZZZNS0_16fmod_kernel_cudaERNS_18TensorIteratorBaseEENKUlvE_clEvENKUlvE2_clEvEUlllE_EEEEvS5_RKT_EUliE_EEviT1_,"ax",@progbits
	.align	128
        .global         _ZN2at6native18elementwise_kernelILi128ELi2EZNS0_22gpu_kernel_impl_nocastINS0_13BUnaryFunctorIlllZZZNS0_16fmod_kernel_cudaERNS_18TensorIteratorBaseEENKUlvE_clEvENKUlvE2_clEvEUlllE_EEEEvS5_RKT_EUliE_EEviT1_
        .type           _ZN2at6native18elementwise_kernelILi128ELi2EZNS0_22gpu_kernel_impl_nocastINS0_13BUnaryFunctorIlllZZZNS0_16fmod_kernel_cudaERNS_18TensorIteratorBaseEENKUlvE_clEvENKUlvE2_clEvEUlllE_EEEEvS5_RKT_EUliE_EEviT1_,@function
        .size           _ZN2at6native18elementwise_kernelILi128ELi2EZNS0_22gpu_kernel_impl_nocastINS0_13BUnaryFunctorIlllZZZNS0_16fmod_kernel_cudaERNS_18TensorIteratorBaseEENKUlvE_clEvENKUlvE2_clEvEUlllE_EEEEvS5_RKT_EUliE_EEviT1_,(.L_x_54661 - _ZN2at6native18elementwise_kernelILi128ELi2EZNS0_22gpu_kernel_impl_nocastINS0_13BUnaryFunctorIlllZZZNS0_16fmod_kernel_cudaERNS_18TensorIteratorBaseEENKUlvE_clEvENKUlvE2_clEvEUlllE_EEEEvS5_RKT_EUliE_EEviT1_)
        .other          _ZN2at6native18elementwise_kernelILi128ELi2EZNS0_22gpu_kernel_impl_nocastINS0_13BUnaryFunctorIlllZZZNS0_16fmod_kernel_cudaERNS_18TensorIteratorBaseEENKUlvE_clEvENKUlvE2_clEvEUlllE_EEEEvS5_RKT_EUliE_EEviT1_,@"STO_CUDA_ENTRY STV_DEFAULT"
_ZN2at6native18elementwise_kernelILi128ELi2EZNS0_22gpu_kernel_impl_nocastINS0_13BUnaryFunctorIlllZZZNS0_16fmod_kernel_cudaERNS_18TensorIteratorBaseEENKUlvE_clEvENKUlvE2_clEvEUlllE_EEEEvS5_RKT_EUliE_EEviT1_:
.text._ZN2at6native18elementwise_kernelILi128ELi2EZNS0_22gpu_kernel_impl_nocastINS0_13BUnaryFunctorIlllZZZNS0_16fmod_kernel_cudaERNS_18TensorIteratorBaseEENKUlvE_clEvENKUlvE2_clEvEUlllE_EEEEvS5_RKT_EUliE_EEviT1_:
[----:B------:R-:W-:Y:S08]  /*0000*/  LDC R1, c[0x0][0x37c] ;  /* 0x0000df00ff017b82 */ /* 0x000ff00000000800 */
[----:B------:R-:W0:Y:S01]  /*0010*/  LDC R2, c[0x0][0x388] ;  /* 0x0000e200ff027b82 */ /* 0x000e220000000800 */
[----:B------:R-:W1:Y:S01]  /*0020*/  S2R R3, SR_TID.X ;  /* 0x0000000000037919 */ /* 0x000e620000002100 */
[----:B------:R-:W2:Y:S01]  /*0030*/  LDCU.64 UR6, c[0x0][0x358] ;  /* 0x00006b00ff0677ac */ /* 0x000ea20008000a00 */
[----:B------:R-:W3:Y:S05]  /*0040*/  LDCU.64 UR8, c[0x0][0x598] ;  /* 0x0000b300ff0877ac */ /* 0x000eea0008000a00 */
[----:B------:R-:W4:Y:S01]  /*0050*/  S2UR UR4, SR_CTAID.X ;  /* 0x00000000000479c3 */ /* 0x000f220000002500 */
[----:B0-----:R-:W-:Y:S01]  /*0060*/  ISETP.NE.AND P0, PT, R2, RZ, PT ;  /* 0x000000ff0200720c */ /* 0x001fe20003f05270 */
[----:B----4-:R-:W-:-:S06]  /*0070*/  USHF.L.U32 UR4, UR4, 0x8, URZ ;  /* 0x0000000804047899 */ /* 0x010fcc00080006ff */
[----:B-1----:R-:W-:-:S06]  /*0080*/  LOP3.LUT R3, R3, UR4, RZ, 0xfc, !PT ;  /* 0x0000000403037c12 */ /* 0x002fcc000f8efcff */
[----:B--23--:R-:W-:Y:S05]  /*0090*/  @P0 BRA `(.L_x_19206) ;  /* 0x0000000400340947 */ /* 0x00cfea0003800000 */
[----:B------:R-:W0:Y:S01]  /*00a0*/  LDCU UR4, c[0x0][0x380] ;  /* 0x00007000ff0477ac */ /* 0x000e220008000800 */
[----:B------:R-:W-:Y:S01]  /*00b0*/  BSSY.RECONVERGENT B0, `(.L_x_19207) ;  /* 0x0000025000007945 */ /* 0x000fe20003800200 */
[----:B0-----:R-:W-:-:S13]  /*00c0*/  ISETP.GE.AND P0, PT, R3, UR4, PT ;  /* 0x0000000403007c0c */ /* 0x001fda000bf06270 */
[----:B------:R-:W-:Y:S05]  /*00d0*/  @P0 BRA `(.L_x_19208) ;  /* 0x0000000000880947 */ /* 0x000fea0003800000 */
[----:B------:R-:W0:Y:S01]  /*00e0*/  LDC.64 R4, c[0x0][0x588] ;  /* 0x00016200ff047b82 */ /* 0x000e220000000a00 */
[----:B------:R-:W1:Y:S01]  /*00f0*/  LDCU UR4, c[0x0][0x59c] ;  /* 0x0000b380ff0477ac */ /* 0x000e620008000800 */
[----:B0-----:R-:W1:Y:S02]  /*0100*/  LDG.E.64 R6, desc[UR6][R4.64] ;  /* 0x0000000604067981 */ /* 0x001e64000c1e1b00 */
[----:B-1----:R-:W-:-:S04]  /*0110*/  LOP3.LUT R0, R7, UR4, RZ, 0xfc, !PT ;  /* 0x0000000407007c12 */ /* 0x002fc8000f8efcff */
        /* <DEDUP_REMOVED lines=8> */
[----:B0-----:R-:W-:Y:S01]  /*01a0*/  IMAD.MOV.U32 R4, RZ, RZ, RZ ;  /* 0x000000ffff047224 */ /* 0x001fe200078e00ff */
[----:B-1----:R-:W-:-:S05]  /*01b0*/  IADD3 R7, PT, PT, RZ, -R5, RZ ;  /* 0x80000005ff077210 */ /* 0x002fca0007ffe0ff */
[----:B------:R-:W-:-:S04]  /*01c0*/  IMAD R7, R7, UR4, RZ ;  /* 0x0000000407077c24 */ /* 0x000fc8000f8e02ff */
[----:B------:R-:W-:-:S06]  /*01d0*/  IMAD.HI.U32 R5, R5, R7, R4 ;  /* 0x0000000705057227 */ /* 0x000fcc00078e0004 */
[----:B------:R-:W-:-:S05]  /*01e0*/  IMAD.HI.U32 R5, R5, R6, RZ ;  /* 0x0000000605057227 */ /* 0x000fca00078e00ff */
[----:B------:R-:W-:-:S05]  /*01f0*/  IADD3 R5, PT, PT, -R5, RZ, RZ ;  /* 0x000000ff05057210 */ /* 0x000fca0007ffe1ff */
[----:B------:R-:W-:Y:S02]  /*0200*/  IMAD R2, R5, UR4, R6 ;  /* 0x0000000405027c24 */ /* 0x000fe4000f8e0206 */
[----:B------:R-:W-:-:S03]  /*0210*/  HFMA2 R5, -RZ, RZ, 0, 0 ;  /* 0x00000000ff057431 */ /* 0x000fc600000001ff */
[----:B------:R-:W-:-:S13]  /*0220*/  ISETP.GE.U32.AND P0, PT, R2, UR4, PT ;  /* 0x0000000402007c0c */ /* 0x000fda000bf06070 */
[----:B------:R-:W-:-:S04]  /*0230*/  @P0 IADD3 R2, PT, PT, R2, -UR4, RZ ;  /* 0x8000000402020c10 */ /* 0x000fc8000fffe0ff */
[----:B------:R-:W-:-:S13]  /*0240*/  ISETP.GE.U32.AND P0, PT, R2, UR4, PT ;  /* 0x0000000402007c0c */ /* 0x000fda000bf06070 */
[----:B------:R-:W-:Y:S01]  /*0250*/  @P0 VIADD R2, R2, -UR4 ;  /* 0x8000000402020c36 */ /* 0x000fe20008000000 */
[----:B------:R-:W-:-:S04]  /*0260*/  @!P1 LOP3.LUT R2, RZ, UR4, RZ, 0x33, !PT ;  /* 0x00000004ff029c12 */ /* 0x000fc8000f8e33ff */
[----:B------:R-:W-:Y:S01]  /*0270*/  MOV R4, R2 ;  /* 0x0000000200047202 */ /* 0x000fe20000000f00 */
[----:B------:R-:W-:Y:S06]  /*0280*/  BRA `(.L_x_19210) ;  /* 0x0000000000107947 */ /* 0x000fec0003800000 */
.L_x_19209:
[----:B------:R-:W-:-:S07]  /*0290*/  MOV R4, 0x2b0 ;  /* 0x000002b000047802 */ /* 0x000fce0000000f00 */
[----:B------:R-:W-:Y:S05]  /*02a0*/  CALL.REL.NOINC `($__internal_9_$__cuda_sm20_rem_s64) ;  /* 0x0000002c00607944 */ /* 0x000fea0003c00000 */
[----:B------:R-:W-:Y:S01]  /*02b0*/  IMAD.MOV.U32 R4, RZ, RZ, R8 ;  /* 0x000000ffff047224 */ /* 0x000fe200078e0008 */
[----:B------:R-:W-:-:S07]  /*02c0*/  MOV R5, R9 ;  /* 0x0000000900057202 */ /* 0x000fce0000000f00 */
.L_x_19210:
[----:B------:R-:W0:Y:S01]  /*02d0*/  LDC.64 R6, c[0x0][0x580] ;  /* 0x00016000ff067b82 */ /* 0x000e220000000a00 */
[----:B------:R-:W-:Y:S01]  /*02e0*/  IADD3 R3, PT, PT, R3, 0x80, RZ ;  /* 0x0000008003037810 */ /* 0x000fe20007ffe0ff */
[----:B0-----:R0:W-:Y:S06]  /*02f0*/  STG.E.64 desc[UR6][R6.64], R4 ;  /* 0x0000000406007986 */ /* 0x0011ec000c101b06 */
.L_x_19208:
[----:B------:R-:W-:Y:S05]  /*0300*/  BSYNC.RECONVERGENT B0 ;  /* 0x0000000000007941 */ /* 0x000fea0003800200 */
.L_x_19207:
[----:B------:R-:W1:Y:S02]  /*0310*/  LDCU UR4, c[0x0][0x380] ;  /* 0x00007000ff0477ac */ /* 0x000e640008000800 */
[----:B-1----:R-:W-:-:S13]  /*0320*/  ISETP.GE.AND P0, PT, R3, UR4, PT ;  /* 0x0000000403007c0c */ /* 0x002fda000bf06270 */
[----:B------:R-:W-:Y:S05]  /*0330*/  @P0 EXIT ;  /* 0x000000000000094d */ /* 0x000fea0003800000 */
[----:B------:R-:W0:Y:S01]  /*0340*/  LDC.64 R2, c[0x0][0x588] ;  /* 0x00016200ff027b82 */ /* 0x000e220000000a00 */
[----:B------:R-:W1:Y:S01]  /*0350*/  LDCU UR4, c[0x0][0x59c] ;  /* 0x0000b380ff0477ac */ /* 0x000e620008000800 */
[----:B0-----:R-:W1:Y:S02]  /*0360*/  LDG.E.64 R6, desc[UR6][R2.64] ;  /* 0x0000000602067981 */ /* 0x001e64000c1e1b00 */
[----:B-1----:R-:W-:-:S04]  /*0370*/  LOP3.LUT R0, R7, UR4, RZ, 0xfc, !PT ;  /* 0x0000000407007c12 */ /* 0x002fc8000f8efcff */
[----:B------:R-:W-:-:S13]  /*0380*/  ISETP.NE.U32.AND P0, PT, R0, RZ, PT ;  /* 0x000000ff0000720c */ /* 0x000fda0003f05070 */
[----:B------:R-:W-:Y:S05]  /*0390*/  @P0 BRA `(.L_x_19211) ;  /* 0x0000000000580947 */ /* 0x000fea0003800000 */
[----:B------:R-:W0:Y:S01]  /*03a0*/  LDCU UR4, c[0x0][0x598] ;  /* 0x0000b300ff0477ac */ /* 0x000e220008000800 */
[----:B------:R-:W-:Y:S01]  /*03b0*/  HFMA2 R2, -RZ, RZ, 0, 0 ;  /* 0x00000000ff027431 */ /* 0x000fe200000001ff */
[----:B0-----:R-:W0:Y:S01]  /*03c0*/  I2F.U32.RP R4, UR4 ;  /* 0x0000000400047d06 */ /* 0x001e220008209000 */
[----:B------:R-:W-:-:S07]  /*03d0*/  ISETP.NE.U32.AND P1, PT, RZ, UR4, PT ;  /* 0x00000004ff007c0c */ /* 0x000fce000bf25070 */
[----:B0-----:R-:W0:Y:S02]  /*03e0*/  MUFU.RCP R4, R4 ;  /* 0x0000000400047308 */ /* 0x001e240000001000 */
[----:B0-----:R-:W-:-:S06]  /*03f0*/  VIADD R5, R4, 0xffffffe ;  /* 0x0ffffffe04057836 */ /* 0x001fcc0000000000 */
[----:B------:R0:W1:Y:S02]  /*0400*/  F2I.FTZ.U32.TRUNC.NTZ R3, R5 ;  /* 0x0000000500037305 */ /* 0x000064000021f000 */
[----:B0-----:R-:W0:Y:S01]  /*0410*/  LDC.64 R4, c[0x0][0x580] ;  /* 0x00016000ff047b82 */ /* 0x001e220000000a00 */
[----:B-1----:R-:W-:-:S05]  /*0420*/  IADD3 R7, PT, PT, RZ, -R3, RZ ;  /* 0x80000003ff077210 */ /* 0x002fca0007ffe0ff */
[----:B------:R-:W-:-:S04]  /*0430*/  IMAD R7, R7, UR4, RZ ;  /* 0x0000000407077c24 */ /* 0x000fc8000f8e02ff */
[----:B------:R-:W-:-:S06]  /*0440*/  IMAD.HI.U32 R7, R3, R7, R2 ;  /* 0x0000000703077227 */ /* 0x000fcc00078e0002 */
[----:B------:R-:W-:-:S04]  /*0450*/  IMAD.HI.U32 R0, R7, R6, RZ ;  /* 0x0000000607007227 */ /* 0x000fc800078e00ff */
[----:B------:R-:W-:-:S04]  /*0460*/  IMAD.MOV R3, RZ, RZ, -R0 ;  /* 0x000000ffff037224 */ /* 0x000fc800078e0a00 */
[----:B------:R-:W-:Y:S02]  /*0470*/  IMAD R2, R3, UR4, R6 ;  /* 0x0000000403027c24 */ /* 0x000fe4000f8e0206 */
[----:B------:R-:W-:-:S03]  /*0480*/  IMAD.MOV.U32 R3, RZ, RZ, RZ ;  /* 0x000000ffff037224 */ /* 0x000fc600078e00ff */
[----:B------:R-:W-:-:S13]  /*0490*/  ISETP.GE.U32.AND P0, PT, R2, UR4, PT ;  /* 0x0000000402007c0c */ /* 0x000fda000bf06070 */
[----:B------:R-:W-:-:S04]  /*04a0*/  @P0 IADD3 R2, PT, PT, R2, -UR4, RZ ;  /* 0x8000000402020c10 */ /* 0x000fc8000fffe0ff */
[----:B------:R-:W-:-:S13]  /*04b0*/  ISETP.GE.U32.AND P0, PT, R2, UR4, PT ;  /* 0x0000000402007c0c */ /* 0x000fda000bf06070 */
[----:B------:R-:W-:Y:S02]  /*04c0*/  @P0 IADD3 R2, PT, PT, R2, -UR4, RZ ;  /* 0x8000000402020c10 */ /* 0x000fe4000fffe0ff */
[----:B------:R-:W-:-:S05]  /*04d0*/  @!P1 LOP3.LUT R2, RZ, UR4, RZ, 0x33, !PT ;  /* 0x00000004ff029c12 */ /* 0x000fca000f8e33ff */
[----:B0-----:R-:W-:Y:S01]  /*04e0*/  STG.E.64 desc[UR6][R4.64], R2 ;  /* 0x0000000204007986 */ /* 0x001fe2000c101b06 */
[----:B------:R-:W-:Y:S05]  /*04f0*/  EXIT ;  /* 0x000000000000794d */ /* 0x000fea0003800000 */
.L_x_19211:
[----:B------:R-:W-:-:S07]  /*0500*/  MOV R4, 0x520 ;  /* 0x0000052000047802 */ /* 0x000fce0000000f00 */
[----:B------:R-:W-:Y:S05]  /*0510*/  CALL.REL.NOINC `($__internal_9_$__cuda_sm20_rem_s64) ;  /* 0x0000002800c47944 */ /* 0x000fea0003c00000 */
[----:B------:R-:W0:Y:S01]  /*0520*/  LDC.64 R4, c[0x0][0x580] ;  /* 0x00016000ff047b82 */ /* 0x000e220000000a00 */
[----:B------:R-:W-:Y:S02]  /*0530*/  MOV R2, R8 ;  /* 0x0000000800027202 */ /* 0x000fe40000000f00 */
[----:B------:R-:W-:-:S05]  /*0540*/  MOV R3, R9 ;  /* 0x0000000900037202 */ /* 0x000fca0000000f00 */
[----:B0-----:R-:W-:Y:S01]  /*0550*/  STG.E.64 desc[UR6][R4.64], R2 ;  /* 0x0000000204007986 */ /* 0x001fe2000c101b06 */
[----:B------:R-:W-:Y:S05]  /*0560*/  EXIT ;  /* 0x000000000000794d */ /* 0x000fea0003800000 */
.L_x_19206:
        /* <DEDUP_REMOVED lines=295> */
[----:B------:R-:W3:Y:S01]  /*17e0*/  @P0 LDC.64 R8, c[0x0][0x578] ;  /* 0x00015e00ff080b82 */ /* 0x000ee20000000a00 */
[----:B--2---:R-:W-:-:S05]  /*17f0*/  @P0 IMAD.HI.U32 R6, R11, R14, R10 ;  /* 0x0000000e0b060227 */ /* 0x004fca00078e000a */
[----:B------:R-:W-:Y:S01]  /*1800*/  @P0 SHF.R.U32.HI R10, RZ, R15, R6 ;  /* 0x0000000fff0a0219 */ /* 0x000fe20000011606 */
[----:B------:R-:W-:-:S03]  /*1810*/  IMAD R6, R13, UR10, R7 ;  /* 0x0000000a0d067c24 */ /* 0x000fc6000f8e0207 */
[----:B------:R-:W-:Y:S01]  /*1820*/  @P0 IADD3 R10, PT, PT, -R10, RZ, RZ ;  /* 0x000000ff0a0a0210 */ /* 0x000fe20007ffe1ff */
[C---:B-1----:R-:W-:Y:S02]  /*1830*/  IMAD R5, R6.reuse, UR4, R5 ;  /* 0x0000000406057c24 */ /* 0x042fe4000f8e0205 */
[----:B------:R-:W-:Y:S02]  /*1840*/  IMAD R4, R6, UR5, R4 ;  /* 0x0000000506047c24 */ /* 0x000fe4000f8e0204 */
[----:B0-----:R-:W-:-:S04]  /*1850*/  @P0 IMAD R10, R10, R17, R11 ;  /* 0x000000110a0a0224 */ /* 0x001fc800078e020b */
[C---:B---3--:R-:W-:Y:S02]  /*1860*/  @P0 IMAD R5, R10.reuse, R8, R5 ;  /* 0x000000080a050224 */ /* 0x048fe400078e0205 */
[----:B------:R-:W-:-:S07]  /*1870*/  @P0 IMAD R4, R10, R9, R4 ;  /* 0x000000090a040224 */ /* 0x000fce00078e0204 */
.L_x_19214:
[----:B------:R-:W0:Y:S02]  /*1880*/  LDCU.64 UR4, c[0x0][0x588] ;  /* 0x0000b100ff0477ac */ /* 0x000e240008000a00 */
[----:B0-----:R-:W-:Y:S01]  /*1890*/  IADD3 R6, P0, PT, R4, UR4, RZ ;  /* 0x0000000404067c10 */ /* 0x001fe2000ff1e0ff */
[----:B------:R-:W0:Y:S04]  /*18a0*/  LDCU UR4, c[0x0][0x59c] ;  /* 0x0000b380ff0477ac */ /* 0x000e280008000800 */
[----:B------:R-:W-:-:S06]  /*18b0*/  IMAD.X R7, RZ, RZ, UR5, P0 ;  /* 0x00000005ff077e24 */ /* 0x000fcc00080e06ff */
[----:B------:R-:W0:Y:S01]  /*18c0*/  LDG.E.64 R6, desc[UR6][R6.64] ;  /* 0x0000000606067981 */ /* 0x000e22000c1e1b00 */
[----:B------:R-:W-:Y:S01]  /*18d0*/  BSSY.RECONVERGENT B1, `(.L_x_19215) ;  /* 0x000001c000017945 */ /* 0x000fe20003800200 */
[----:B0-----:R-:W-:-:S04]  /*18e0*/  LOP3.LUT R4, R7, UR4, RZ, 0xfc, !PT ;  /* 0x0000000407047c12 */ /* 0x001fc8000f8efcff */
        /* <DEDUP_REMOVED lines=8> */
[----:B0-----:R-:W-:Y:S02]  /*1970*/  MOV R8, RZ ;  /* 0x000000ff00087202 */ /* 0x001fe40000000f00 */
[----:B-1----:R-:W-:-:S05]  /*1980*/  IADD3 R7, PT, PT, RZ, -R9, RZ ;  /* 0x80000009ff077210 */ /* 0x002fca0007ffe0ff */
[----:B------:R-:W-:-:S04]  /*1990*/  IMAD R7, R7, UR4, RZ ;  /* 0x0000000407077c24 */ /* 0x000fc8000f8e02ff */
[----:B------:R-:W-:-:S06]  /*19a0*/  IMAD.HI.U32 R7, R9, R7, R8 ;  /* 0x0000000709077227 */ /* 0x000fcc00078e0008 */
[----:B------:R-:W-:-:S04]  /*19b0*/  IMAD.HI.U32 R4, R7, R6, RZ ;  /* 0x0000000607047227 */ /* 0x000fc800078e00ff */
[----:B------:R-:W-:-:S04]  /*19c0*/  IMAD.MOV R7, RZ, RZ, -R4 ;  /* 0x000000ffff077224 */ /* 0x000fc800078e0a04 */
[----:B------:R-:W-:Y:S02]  /*19d0*/  IMAD R6, R7, UR4, R6 ;  /* 0x0000000407067c24 */ /* 0x000fe4000f8e0206 */
[----:B------:R-:W-:-:S03]  /*19e0*/  HFMA2 R7, -RZ, RZ, 0, 0 ;  /* 0x00000000ff077431 */ /* 0x000fc600000001ff */
[----:B------:R-:W-:-:S13]  /*19f0*/  ISETP.GE.U32.AND P0, PT, R6, UR4, PT ;  /* 0x0000000406007c0c */ /* 0x000fda000bf06070 */
[----:B------:R-:W-:-:S04]  /*1a00*/  @P0 IADD3 R6, PT, PT, R6, -UR4, RZ ;  /* 0x8000000406060c10 */ /* 0x000fc8000fffe0ff */
[----:B------:R-:W-:-:S13]  /*1a10*/  ISETP.GE.U32.AND P0, PT, R6, UR4, PT ;  /* 0x0000000406007c0c */ /* 0x000fda000bf06070 */
[----:B------:R-:W-:Y:S02]  /*1a20*/  @P0 IADD3 R6, PT, PT, R6, -UR4, RZ ;  /* 0x8000000406060c10 */ /* 0x000fe4000fffe0ff */
[----:B------:R-:W-:Y:S01]  /*1a30*/  @!P1 LOP3.LUT R6, RZ, UR4, RZ, 0x33, !PT ;  /* 0x00000004ff069c12 */ /* 0x000fe2000f8e33ff */
[----:B------:R-:W-:Y:S06]  /*1a40*/  BRA `(.L_x_19217) ;  /* 0x0000000000107947 */ /* 0x000fec0003800000 */
.L_x_19216:
[----:B------:R-:W-:-:S07]  /*1a50*/  MOV R4, 0x1a70 ;  /* 0x00001a7000047802 */ /* 0x000fce0000000f00 */
[----:B------:R-:W-:Y:S05]  /*1a60*/  CALL.REL.NOINC `($__internal_9_$__cuda_sm20_rem_s64) ;  /* 0x0000001400707944 */ /* 0x000fea0003c00000 */
[----:B------:R-:W-:Y:S01]  /*1a70*/  IMAD.MOV.U32 R6, RZ, RZ, R8 ;  /* 0x000000ffff067224 */ /* 0x000fe200078e0008 */
[----:B------:R-:W-:-:S07]  /*1a80*/  MOV R7, R9 ;  /* 0x0000000900077202 */ /* 0x000fce0000000f00 */
.L_x_19217:
[----:B------:R-:W-:Y:S05]  /*1a90*/  BSYNC.RECONVERGENT B1 ;  /* 0x0000000000017941 */ /* 0x000fea0003800200 */
.L_x_19215:
[----:B------:R-:W0:Y:S01]  /*1aa0*/  LDCU.64 UR4, c[0x0][0x580] ;  /* 0x0000b000ff0477ac */ /* 0x000e220008000a00 */
[----:B------:R-:W-:Y:S02]  /*1ab0*/  IADD3 R3, PT, PT, R3, 0x80, RZ ;  /* 0x0000008003037810 */ /* 0x000fe40007ffe0ff */
[----:B0-----:R-:W-:-:S04]  /*1ac0*/  IADD3 R4, P0, PT, R5, UR4, RZ ;  /* 0x0000000405047c10 */ /* 0x001fc8000ff1e0ff */
[----:B------:R-:W-:-:S05]  /*1ad0*/  IADD3.X R5, PT, PT, RZ, UR5, RZ, P0, !PT ;  /* 0x00000005ff057c10 */ /* 0x000fca00087fe4ff */
[----:B------:R0:W-:Y:S04]  /*1ae0*/  STG.E.64 desc[UR6][R4.64], R6 ;  /* 0x0000000604007986 */ /* 0x0001e8000c101b06 */
.L_x_19213:
[----:B------:R-:W-:Y:S05]  /*1af0*/  BSYNC.RECONVERGENT B0 ;  /* 0x0000000000007941 */ /* 0x000fea0003800200 */
.L_x_19212:
[----:B------:R-:W1:Y:S02]  /*1b00*/  LDCU UR4, c[0x0][0x380] ;  /* 0x00007000ff0477ac */ /* 0x000e640008000800 */
[----:B-1----:R-:W-:-:S13]  /*1b10*/  ISETP.GE.AND P0, PT, R3, UR4, PT ;  /* 0x0000000403007c0c */ /* 0x002fda000bf06270 */
[----:B------:R-:W-:Y:S05]  /*1b20*/  @P0 EXIT ;  /* 0x000000000000094d */ /* 0x000fea0003800000 */
        /* <DEDUP_REMOVED lines=286> */
[----:B------:R-:W-:Y:S02]  /*2d10*/  @P0 IMAD.MOV.U32 R6, RZ, RZ, RZ ;  /* 0x000000ffff060224 */ /* 0x000fe400078e00ff */
        /* <DEDUP_REMOVED lines=11> */
.L_x_19218:
[----:B------:R-:W0:Y:S01]  /*2dd0*/  LDCU.128 UR12, c[0x0][0x580] ;  /* 0x0000b000ff0c77ac */ /* 0x000e220008000c00 */
[----:B------:R-:W1:Y:S01]  /*2de0*/  LDCU UR4, c[0x0][0x59c] ;  /* 0x0000b380ff0477ac */ /* 0x000e620008000800 */
[----:B0-----:R-:W-:-:S04]  /*2df0*/  IADD3 R6, P0, PT, R2, UR14, RZ ;  /* 0x0000000e02067c10 */ /* 0x001fc8000ff1e0ff */
[----:B------:R-:W-:-:S06]  /*2e00*/  IADD3.X R7, PT, PT, RZ, UR15, RZ, P0, !PT ;  /* 0x0000000fff077c10 */ /* 0x000fcc00087fe4ff */
[----:B------:R-:W1:Y:S01]  /*2e10*/  LDG.E.64 R6, desc[UR6][R6.64] ;  /* 0x0000000606067981 */ /* 0x000e62000c1e1b00 */
[----:B------:R-:W-:Y:S01]  /*2e20*/  IADD3 R2, P1, PT, R3, UR12, RZ ;  /* 0x0000000c03027c10 */ /* 0x000fe2000ff3e0ff */
[----:B------:R-:W-:Y:S04]  /*2e30*/  BSSY.RECONVERGENT B0, `(.L_x_19219) ;  /* 0x000001d000007945 */ /* 0x000fe80003800200 */
[----:B------:R-:W-:Y:S01]  /*2e40*/  IMAD.X R3, RZ, RZ, UR13, P1 ;  /* 0x0000000dff037e24 */ /* 0x000fe200088e06ff */
[----:B-1----:R-:W-:-:S04]  /*2e50*/  LOP3.LUT R0, R7, UR4, RZ, 0xfc, !PT ;  /* 0x0000000407007c12 */ /* 0x002fc8000f8efcff */
[----:B------:R-:W-:-:S13]  /*2e60*/  ISETP.NE.U32.AND P0, PT, R0, RZ, PT ;  /* 0x000000ff0000720c */ /* 0x000fda0003f05070 */
[----:B------:R-:W-:Y:S05]  /*2e70*/  @P0 BRA `(.L_x_19220) ;  /* 0x0000000000500947 */ /* 0x000fea0003800000 */
[----:B------:R-:W0:Y:S01]  /*2e80*/  LDCU UR4, c[0x0][0x598] ;  /* 0x0000b300ff0477ac */ /* 0x000e220008000800 */
[----:B------:R-:W-:Y:S01]  /*2e90*/  MOV R4, RZ ;  /* 0x000000ff00047202 */ /* 0x000fe20000000f00 */
[----:B0-----:R-:W0:Y:S01]  /*2ea0*/  I2F.U32.RP R7, UR4 ;  /* 0x0000000400077d06 */ /* 0x001e220008209000 */
[----:B------:R-:W-:-:S07]  /*2eb0*/  ISETP.NE.U32.AND P1, PT, RZ, UR4, PT ;  /* 0x00000004ff007c0c */ /* 0x000fce000bf25070 */
[----:B0-----:R-:W0:Y:S02]  /*2ec0*/  MUFU.RCP R7, R7 ;  /* 0x0000000700077308 */ /* 0x001e240000001000 */
[----:B0-----:R-:W-:-:S06]  /*2ed0*/  IADD3 R8, PT, PT, R7, 0xffffffe, RZ ;  /* 0x0ffffffe07087810 */ /* 0x001fcc0007ffe0ff */
[----:B------:R-:W0:Y:S02]  /*2ee0*/  F2I.FTZ.U32.TRUNC.NTZ R5, R8 ;  /* 0x0000000800057305 */ /* 0x000e24000021f000 */
[----:B0-----:R-:W-:-:S05]  /*2ef0*/  IADD3 R9, PT, PT, RZ, -R5, RZ ;  /* 0x80000005ff097210 */ /* 0x001fca0007ffe0ff */
        /* <DEDUP_REMOVED lines=12> */
.L_x_19220:
[----:B------:R-:W-:-:S07]  /*2fc0*/  MOV R4, 0x2fe0 ;  /* 0x00002fe000047802 */ /* 0x000fce0000000f00 */
[----:B------:R-:W-:Y:S05]  /*2fd0*/  CALL.REL.NOINC `($__internal_9_$__cuda_sm20_rem_s64) ;  /* 0x0000000000147944 */ /* 0x000fea0003c00000 */
[----:B------:R-:W-:Y:S01]  /*2fe0*/  IMAD.MOV.U32 R4, RZ, RZ, R8 ;  /* 0x000000ffff047224 */ /* 0x000fe200078e0008 */
[----:B------:R-:W-:-:S07]  /*2ff0*/  MOV R5, R9 ;  /* 0x0000000900057202 */ /* 0x000fce0000000f00 */
.L_x_19221:
[----:B------:R-:W-:Y:S05]  /*3000*/  BSYNC.RECONVERGENT B0 ;  /* 0x0000000000007941 */ /* 0x000fea0003800200 */
.L_x_19219:
[----:B------:R-:W-:Y:S01]  /*3010*/  STG.E.64 desc[UR6][R2.64], R4 ;  /* 0x0000000402007986 */ /* 0x000fe2000c101b06 */
[----:B------:R-:W-:Y:S05]  /*3020*/  EXIT ;  /* 0x000000000000794d */ /* 0x000fea0003800000 */
        .weak           $__internal_9_$__cuda_sm20_rem_s64
        .type           $__internal_9_$__cuda_sm20_rem_s64,@function
        .size           $__internal_9_$__cuda_sm20_rem_s64,(.L_x_54661 - $__internal_9_$__cuda_sm20_rem_s64)
$__internal_9_$__cuda_sm20_rem_s64:
        /* <DEDUP_REMOVED lines=13> */
[----:B------:R-:W-:-:S03]  /*3100*/  IMAD.HI.U32 R10, R8, R13, RZ ;  /* 0x0000000d080a7227 */ /* 0x000fc600078e00ff */
[----:B------:R-:W-:Y:S01]  /*3110*/  IADD3.X R15, PT, PT, RZ, ~R11, RZ, P0, !PT ;  /* 0x8000000bff0f7210 */ /* 0x000fe200007fe4ff */
[----:B------:R-:W-:-:S04]  /*3120*/  IMAD.MOV.U32 R11, RZ, RZ, R8 ;  /* 0x000000ffff0b7224 */ /* 0x000fc800078e0008 */
[----:B------:R-:W-:-:S04]  /*3130*/  IMAD.WIDE.U32 R10, P0, R8, R15, R10 ;  /* 0x0000000f080a7225 */ /* 0x000fc8000780000a */
[C---:B------:R-:W-:Y:S02]  /*3140*/  IMAD R17, R9.reuse, R15, RZ ;  /* 0x0000000f09117224 */ /* 0x040fe400078e02ff */
[----:B------:R-:W-:-:S04]  /*3150*/  IMAD.HI.U32 R10, P1, R9, R13, R10 ;  /* 0x0000000d090a7227 */ /* 0x000fc8000782000a */
[----:B------:R-:W-:Y:S01]  /*3160*/  IMAD.HI.U32 R15, R9, R15, RZ ;  /* 0x0000000f090f7227 */ /* 0x000fe200078e00ff */
[----:B------:R-:W-:-:S04]  /*3170*/  IADD3 R11, P2, PT, R17, R10, RZ ;  /* 0x0000000a110b7210 */ /* 0x000fc80007f5e0ff */
[----:B------:R-:W-:Y:S01]  /*3180*/  IADD3.X R10, PT, PT, R15, R9, RZ, P0, !PT ;  /* 0x000000090f0a7210 */ /* 0x000fe200007fe4ff */
[----:B------:R-:W-:-:S03]  /*3190*/  IMAD.WIDE.U32 R8, R11, UR4, RZ ;  /* 0x000000040b087c25 */ /* 0x000fc6000f8e00ff */
[----:B------:R-:W-:Y:S01]  /*31a0*/  IADD3.X R13, PT, PT, RZ, RZ, R10, P2, P1 ;  /* 0x000000ffff0d7210 */ /* 0x000fe200017e240a */
[----:B------:R-:W-:Y:S01]  /*31b0*/  IMAD R10, R11, UR5, R9 ;  /* 0x000000050b0a7c24 */ /* 0x000fe2000f8e0209 */
[----:B------:R-:W-:Y:S02]  /*31c0*/  IADD3 R15, P0, PT, RZ, -R8, RZ ;  /* 0x80000008ff0f7210 */ /* 0x000fe40007f1e0ff */
[----:B------:R-:W-:Y:S01]  /*31d0*/  ISETP.GE.AND P1, PT, R7, RZ, PT ;  /* 0x000000ff0700720c */ /* 0x000fe20003f26270 */
[----:B------:R-:W-:Y:S01]  /*31e0*/  IMAD R8, R13, UR4, R10 ;  /* 0x000000040d087c24 */ /* 0x000fe2000f8e020a */
[----:B------:R-:W-:Y:S01]  /*31f0*/  IADD3 R9, P4, PT, RZ, -R6, RZ ;  /* 0x80000006ff097210 */ /* 0x000fe20007f9e0ff */
[----:B------:R-:W-:-:S03]  /*3200*/  IMAD.HI.U32 R10, R11, R15, RZ ;  /* 0x0000000f0b0a7227 */ /* 0x000fc600078e00ff */
[----:B------:R-:W-:Y:S02]  /*3210*/  IADD3.X R8, PT, PT, RZ, ~R8, RZ, P0, !PT ;  /* 0x80000008ff087210 */ /* 0x000fe400007fe4ff */
[----:B------:R-:W-:Y:S01]  /*3220*/  SEL R6, R9, R6, !P1 ;  /* 0x0000000609067207 */ /* 0x000fe20004800000 */
[----:B------:R-:W-:Y:S01]  /*3230*/  HFMA2 R9, -RZ, RZ, 0, 0 ;  /* 0x00000000ff097431 */ /* 0x000fe200000001ff */
[----:B------:R-:W-:Y:S01]  /*3240*/  IADD3.X R12, PT, PT, RZ, ~R7, RZ, P4, !PT ;  /* 0x80000007ff0c7210 */ /* 0x000fe200027fe4ff */
[----:B------:R-:W-:-:S03]  /*3250*/  IMAD.WIDE.U32 R10, P0, R11, R8, R10 ;  /* 0x000000080b0a7225 */ /* 0x000fc6000780000a */
[----:B------:R-:W-:Y:S01]  /*3260*/  SEL R12, R12, R7, !P1 ;  /* 0x000000070c0c7207 */ /* 0x000fe20004800000 */
[----:B------:R-:W-:-:S04]  /*3270*/  IMAD.HI.U32 R11, P2, R13, R15, R10 ;  /* 0x0000000f0d0b7227 */ /* 0x000fc8000784000a */
[CC--:B------:R-:W-:Y:S02]  /*3280*/  IMAD R10, R13.reuse, R8.reuse, RZ ;  /* 0x000000080d0a7224 */ /* 0x0c0fe400078e02ff */
[----:B------:R-:W-:-:S03]  /*3290*/  IMAD.HI.U32 R8, R13, R8, RZ ;  /* 0x000000080d087227 */ /* 0x000fc600078e00ff */
[----:B------:R-:W-:Y:S01]  /*32a0*/  IADD3 R11, P3, PT, R10, R11, RZ ;  /* 0x0000000b0a0b7210 */ /* 0x000fe20007f7e0ff */
[----:B------:R-:W-:-:S04]  /*32b0*/  IMAD.X R13, R8, 0x1, R13, P0 ;  /* 0x00000001080d7824 */ /* 0x000fc800000e060d */
        /* <DEDUP_REMOVED lines=8> */
[----:B------:R-:W-:-:S03]  /*3340*/  IMAD.WIDE.U32 R8, R11, UR4, RZ ;  /* 0x000000040b087c25 */ /* 0x000fc6000f8e00ff */
[----:B------:R-:W-:Y:S01]  /*3350*/  IADD3.X R7, PT, PT, RZ, R7, RZ, P2, !PT ;  /* 0x00000007ff077210 */ /* 0x000fe200017fe4ff */
[----:B------:R-:W-:Y:S01]  /*3360*/  IMAD R10, R11, UR5, R9 ;  /* 0x000000050b0a7c24 */ /* 0x000fe2000f8e0209 */
[----:B------:R-:W-:-:S03]  /*3370*/  IADD3 R8, P2, PT, -R8, R6, RZ ;  /* 0x0000000608087210 */ /* 0x000fc60007f5e1ff */
[----:B------:R-:W-:Y:S01]  /*3380*/  IMAD R7, R7, UR4, R10 ;  /* 0x0000000407077c24 */ /* 0x000fe2000f8e020a */
[----:B------:R-:W-:-:S03]  /*3390*/  ISETP.GE.U32.AND P0, PT, R8, UR4, PT ;  /* 0x0000000408007c0c */ /* 0x000fc6000bf06070 */
[----:B------:R-:W-:Y:S01]  /*33a0*/  IMAD.X R9, R12, 0x1, ~R7, P2 ;  /* 0x000000010c097824 */ /* 0x000fe200010e0e07 */
[----:B------:R-:W-:-:S04]  /*33b0*/  IADD3 R7, P2, PT, R8, -UR4, RZ ;  /* 0x8000000408077c10 */ /* 0x000fc8000ff5e0ff */
[C---:B------:R-:W-:Y:S02]  /*33c0*/  ISETP.GE.U32.AND.EX P0, PT, R9.reuse, UR5, PT, P0 ;  /* 0x0000000509007c0c */ /* 0x040fe4000bf06100 */
[----:B------:R-:W-:Y:S02]  /*33d0*/  IADD3.X R6, PT, PT, R9, ~UR5, RZ, P2, !PT ;  /* 0x8000000509067c10 */ /* 0x000fe400097fe4ff */
[----:B------:R-:W-:Y:S02]  /*33e0*/  SEL R7, R7, R8, P0 ;  /* 0x0000000807077207 */ /* 0x000fe40000000000 */
[----:B------:R-:W-:Y:S02]  /*33f0*/  SEL R6, R6, R9, P0 ;  /* 0x0000000906067207 */ /* 0x000fe40000000000 */
[C---:B------:R-:W-:Y:S02]  /*3400*/  ISETP.GE.U32.AND P0, PT, R7.reuse, UR4, PT ;  /* 0x0000000407007c0c */ /* 0x040fe4000bf06070 */
[----:B------:R-:W-:-:S02]  /*3410*/  IADD3 R8, P2, PT, R7, -UR4, RZ ;  /* 0x8000000407087c10 */ /* 0x000fc4000ff5e0ff */
[C---:B------:R-:W-:Y:S02]  /*3420*/  ISETP.GE.U32.AND.EX P0, PT, R6.reuse, UR5, PT, P0 ;  /* 0x0000000506007c0c */ /* 0x040fe4000bf06100 */
[----:B------:R-:W-:Y:S02]  /*3430*/  IADD3.X R9, PT, PT, R6, ~UR5, RZ, P2, !PT ;  /* 0x8000000506097c10 */ /* 0x000fe400097fe4ff */
[----:B------:R-:W-:Y:S02]  /*3440*/  SEL R8, R8, R7, P0 ;  /* 0x0000000708087207 */ /* 0x000fe40000000000 */
[----:B------:R-:W-:Y:S02]  /*3450*/  SEL R9, R9, R6, P0 ;  /* 0x0000000609097207 */ /* 0x000fe40000000000 */
[----:B------:R-:W-:Y:S02]  /*3460*/  IADD3 R7, P2, PT, RZ, -R8, RZ ;  /* 0x80000008ff077210 */ /* 0x000fe40007f5e0ff */
[----:B------:R-:W-:-:S02]  /*3470*/  ISETP.NE.U32.AND P0, PT, RZ, UR8, PT ;  /* 0x00000008ff007c0c */ /* 0x000fc4000bf05070 */
[-C--:B------:R-:W-:Y:S02]  /*3480*/  IADD3.X R6, PT, PT, RZ, ~R9.reuse, RZ, P2, !PT ;  /* 0x80000009ff067210 */ /* 0x080fe400017fe4ff */
[----:B------:R-:W-:Y:S01]  /*3490*/  SEL R8, R7, R8, !P1 ;  /* 0x0000000807087207 */ /* 0x000fe20004800000 */
[----:B------:R-:W-:Y:S01]  /*34a0*/  HFMA2 R7, -RZ, RZ, 0, 0 ;  /* 0x00000000ff077431 */ /* 0x000fe200000001ff */
[----:B------:R-:W-:Y:S02]  /*34b0*/  SEL R9, R6, R9, !P1 ;  /* 0x0000000906097207 */ /* 0x000fe40004800000 */
[----:B------:R-:W-:Y:S02]  /*34c0*/  MOV R6, R4 ;  /* 0x0000000400067202 */ /* 0x000fe40000000f00 */
[----:B------:R-:W-:-:S04]  /*34d0*/  ISETP.NE.AND.EX P0, PT, RZ, UR9, PT, P0 ;  /* 0x00000009ff007c0c */ /* 0x000fc8000bf05300 */
[----:B------:R-:W-:Y:S02]  /*34e0*/  SEL R8, R8, 0xffffffff, P0 ;  /* 0xffffffff08087807 */ /* 0x000fe40000000000 */
[----:B------:R-:W-:Y:S01]  /*34f0*/  SEL R9, R9, 0xffffffff, P0 ;  /* 0xffffffff09097807 */ /* 0x000fe20000000000 */
[----:B------:R-:W-:Y:S06]  /*3500*/  RET.REL.NODEC R6 `(_ZN2at6native18elementwise_kernelILi128ELi2EZNS0_22gpu_kernel_impl_nocastINS0_13BUnaryFunctorIlllZZZNS0_16fmod_kernel_cudaERNS_18TensorIteratorBaseEENKUlvE_clEvENKUlvE2_clEvEUlllE_EEEEvS5_RKT_EUliE_EEviT1_) ;  /* 0xffffffc806bc7950 */ /* 0x000fec0003c3ffff */
.L_x_19222:
        /* <DEDUP_REMOVED lines=15> */
.L_x_54661:


//--------------------- .text._ZN2at6native27unrolled_elementwise_kernelINS0_13BUnaryFunctorIlllZZZNS0_16fmod_kernel_cudaERNS_18TensorIteratorBaseEENKUlvE_clEvENKUlvE2_clEvEUlllE_EESt5arrayIPcLm2EELi4E23TrivialOffsetCalculatorILi1EjESD_NS0_6memory15LoadWithoutCastENSE_16StoreWithoutCastEEEviT_T0_T2_T3_T4_T5_ --------------------------
	.section	.text._ZN2at6native27unrolled_elementwise_kernelINS0_13BUnaryFunctorIlllZZZNS0_16fmod_kernel_cudaERNS_18TensorIteratorBaseEENKUlvE_clEvENKUlvE2_clEvEUlllE_EESt5arrayIPcLm2EELi4E23TrivialOffsetCalculatorILi1EjESD_NS0_6memory15LoadWithoutCastENSE_16StoreWithoutCastEEEviT_T0_T2_T3_T4_T5_,"ax",@progbits
	.align	128
        .global         _ZN2at6native27unrolled_elementwise_kernelINS0_13BUnaryFunctorIlllZZZNS0_16fmod_kernel_cudaERNS_18TensorIteratorBaseEENKUlvE_clEvENKUlvE2_clEvEUlllE_EESt5arrayIPcLm2EELi4E23TrivialOffsetCalculatorILi1EjESD_NS0_6memory15LoadWithoutCastENSE_16StoreWithoutCastEEEviT_T0_T2_T3_T4_T5_
        .type           _ZN2at6native27unrolled_elementwise_kernelINS0_13BUnaryFunctorIlllZZZNS0_16fmod_kernel_cudaERNS_18TensorIteratorBaseEENKUlvE_clEvENKUlvE2_clEvEUlllE_EESt5arrayIPcLm2EELi4E23TrivialOffsetCalculatorILi1EjESD_NS0_6memory15LoadWithoutCastENSE_16StoreWithoutCastEEEviT_T0_T2_T3_T4_T5_,@function
        .size           _ZN2at6native27unrolled_elementwise_kernelINS0_13BUnaryFunctorIlllZZZNS0_16fmod_kernel_cudaERNS_18TensorIteratorBaseEENKUlvE_clEvENKUlvE2_clEvEUlllE_EESt5arrayIPcLm2EELi4E23TrivialOffsetCalculatorILi1EjESD_NS0_6memory15LoadWithoutCastENSE_16StoreWithoutCastEEEviT_T0_T2_T3_T4_T5_,(.L_x_54662 - _ZN2at6native27unrolled_elementwise_kernelINS0_13BUnaryFunctorIlllZZZNS0_16fmod_kernel_cudaERNS_18TensorIteratorBaseEENKUlvE_clEvENKUlvE2_clEvEUlllE_EESt5arrayIPcLm2EELi4E23TrivialOffsetCalculatorILi1EjESD_NS0_6memory15LoadWithoutCastENSE_16StoreWithoutCastEEEviT_T0_T2_T3_T4_T5_)
        .other          _ZN2at6native27unrolled_elementwise_kernelINS0_13BUnaryFunctorIlllZZZNS0_16fmod_kernel_cudaERNS_18TensorIteratorBaseEENKUlvE_clEvENKUlvE2_clEvEUlllE_EESt5arrayIPcLm2EELi4E23TrivialOffsetCalculatorILi1EjESD_NS0_6memory15LoadWithoutCastENSE_16StoreWithoutCastEEEviT_T0_T2_T3_T4_T5_,@"STO_CUDA_ENTRY STV_DEFAULT"
_ZN2at6native27unrolled_elementwise_kernelINS0_13BUnaryFunctorIlllZZZNS0_16fmod_kernel_cudaERNS_18TensorIteratorBaseEENKUlvE_clEvENKUlvE2_clEvEUlllE_EESt5arrayIPcLm2EELi4E23TrivialOffsetCalculatorILi1EjESD_NS0_6memory15LoadWithoutCastENSE_16StoreWithoutCastEEEviT_T0_T2_T3_T4_T5_:
.text._ZN2at6native27unrolled_elementwise_kernelINS0_13BUnaryFunctorIlllZZZNS0_16fmod_kernel_cudaERNS_18TensorIteratorBaseEENKUlvE_clEvENKUlvE2_clEvEUlllE_EESt5arrayIPcLm2EELi4E23TrivialOffsetCalculatorILi1EjESD_NS0_6memory15LoadWithoutCastENSE_16StoreWithoutCastEEEviT_T0_T2_T3_T4_T5_:
[----:B------:R-:W-:Y:S01]  /*0000*/  LDC R1, c[0x0][0x37c] ;  /* 0x0000df00ff017b82 */ /* 0x000fe20000000800 */
[----:B------:R-:W0:Y:S07]  /*0010*/  S2R R0, SR_CTAID.X ;  /* 0x0000000000007919 */ /* 0x000e2e0000002500 */
[----:B------:R-:W0:Y:S01]  /*0020*/  LDC R3, c[0x0][0x380] ;  /* 0x0000e000ff037b82 */ /* 0x000e220000000800 */
[----:B------:R-:W1:Y:S01]  /*0030*/  LDCU.64 UR6, c[0x0][0x358] ;  /* 0x00006b00ff0677ac */ /* 0x000e620008000a00 */
[----:B------:R-:W2:Y:S01]  /*0040*/  S2R R13, SR_TID.X ;  /* 0x00000000000d7919 */ /* 0x000ea20000002100 */
[----:B------:R-:W3:Y:S01]  /*0050*/  LDCU.64 UR8, c[0x0][0x390] ;  /* 0x00007200ff0877ac */ /* 0x000ee20008000a00 */
        /* <DEDUP_REMOVED lines=11> */
[----:B0-----:R-:W-:Y:S01]  /*0110*/  @!P0 IMAD.WIDE.U32 R4, R15, 0x8, R4 ;  /* 0x000000080f048825 */ /* 0x001fe200078e0004 */
[----:B------:R-:W-:-:S11]  /*0120*/  CS2R R14, SRZ ;  /* 0x00000000000e7805 */ /* 0x000fd6000001ff00 */
[----:B------:R-:W-:Y:S01]  /*0130*/  @!P3 IMAD R19, R0, 0x200, R13 ;  /* 0x000002000013b824 */ /* 0x000fe200078e020d */
[----:B------:R-:W-:Y:S01]  /*0140*/  @!P3 IADD3 R13, PT, PT, R13, 0x80, RZ ;  /* 0x000000800d0db810 */ /* 0x000fe20007ffe0ff */
[----:B------:R-:W0:Y:S03]  /*0150*/  @!P3 LDC.64 R8, c[0x0][0x3a0] ;  /* 0x0000e800ff08bb82 */ /* 0x000e260000000a00 */
[----:B------:R-:W-:Y:S01]  /*0160*/  ISETP.GE.AND P2, PT, R13, R2, PT ;  /* 0x000000020d00720c */ /* 0x000fe20003f46270 */
[----:B--2---:R-:W-:Y:S01]  /*0170*/  @!P1 IMAD.WIDE.U32 R10, R17, 0x8, R10 ;  /* 0x00000008110a9825 */ /* 0x004fe200078e000a */
[----:B------:R-:W-:-:S06]  /*0180*/  CS2R R16, SRZ ;  /* 0x0000000000107805 */ /* 0x000fcc000001ff00 */
[----:B-1----:R1:W5:Y:S05]  /*0190*/  @!P1 LDG.E.64 R16, desc[UR6][R10.64] ;  /* 0x000000060a109981 */ /* 0x00236a000c1e1b00 */
[----:B------:R-:W2:Y:S01]  /*01a0*/  @!P2 LDC.64 R6, c[0x0][0x3a0] ;  /* 0x0000e800ff06ab82 */ /* 0x000ea20000000a00 */
[----:B------:R-:W-:Y:S02]  /*01b0*/  @!P2 IMAD R13, R0, 0x200, R13 ;  /* 0x00000200000da824 */ /* 0x000fe400078e020d */
[----:B0-----:R-:W-:Y:S01]  /*01c0*/  @!P3 IMAD.WIDE.U32 R18, R19, 0x8, R8 ;  /* 0x000000081312b825 */ /* 0x001fe200078e0008 */
[----:B------:R-:W-:-:S04]  /*01d0*/  CS2R R8, SRZ ;  /* 0x0000000000087805 */ /* 0x000fc8000001ff00 */
[----:B------:R1:W5:Y:S01]  /*01e0*/  @!P3 LDG.E.64 R14, desc[UR6][R18.64] ;  /* 0x00000006120eb981 */ /* 0x000362000c1e1b00 */
[----:B--2---:R-:W-:Y:S01]  /*01f0*/  @!P2 IMAD.WIDE.U32 R12, R13, 0x8, R6 ;  /* 0x000000080d0ca825 */ /* 0x004fe200078e0006 */
[----:B------:R-:W-:-:S04]  /*0200*/  CS2R R6, SRZ ;  /* 0x0000000000067805 */ /* 0x000fc8000001ff00 */
[----:B------:R1:W5:Y:S04]  /*0210*/  @!P2 LDG.E.64 R8, desc[UR6][R12.64] ;  /* 0x000000060c08a981 */ /* 0x000368000c1e1b00 */
[----:B------:R1:W5:Y:S01]  /*0220*/  @!P0 LDG.E.64 R6, desc[UR6][R4.64] ;  /* 0x0000000604068981 */ /* 0x000362000c1e1b00 */
[----:B------:R-:W-:Y:S01]  /*0230*/  ISETP.GE.AND P0, PT, R3, R2, PT ;  /* 0x000000020300720c */ /* 0x000fe20003f06270 */
[----:B------:R-:W-:-:S12]  /*0240*/  BSSY.RECONVERGENT B0, `(.L_x_19223) ;  /* 0x000001f000007945 */ /* 0x000fd80003800200 */
[----:B-1-3--:R-:W-:Y:S05]  /*0250*/  @P0 BRA `(.L_x_19224) ;  /* 0x0000000000740947 */ /* 0x00afea0003800000 */
[----:B------:R-:W0:Y:S02]  /*0260*/  LDCU UR4, c[0x0][0x394] ;  /* 0x00007280ff0477ac */ /* 0x000e240008000800 */
[----:B0----5:R-:W-:-:S04]  /*0270*/  LOP3.LUT R4, R7, UR4, RZ, 0xfc, !PT ;  /* 0x0000000407047c12 */ /* 0x021fc8000f8efcff */
        /* <DEDUP_REMOVED lines=11> */
[----:B------:R-:W-:-:S04]  /*0330*/  IMAD.HI.U32 R5, R5, R11, R4 ;  /* 0x0000000b05057227 */ /* 0x000fc800078e0004 */
[----:B------:R-:W-:Y:S02]  /*0340*/  HFMA2 R11, -RZ, RZ, 0, 0 ;  /* 0x00000000ff0b7431 */ /* 0x000fe400000001ff */
        /* <DEDUP_REMOVED lines=9> */
.L_x_19225:
[----:B------:R-:W-:Y:S01]  /*03e0*/  IMAD.MOV.U32 R5, RZ, RZ, R7 ;  /* 0x000000ffff057224 */ /* 0x000fe200078e0007 */
[----:B------:R-:W-:-:S07]  /*03f0*/  MOV R4, 0x410 ;  /* 0x0000041000047802 */ /* 0x000fce0000000f00 */
[----:B------:R-:W-:Y:S05]  /*0400*/  CALL.REL.NOINC `($__internal_10_$__cuda_sm20_rem_s64) ;  /* 0x0000000800347944 */ /* 0x000fea0003c00000 */
[----:B------:R-:W-:Y:S01]  /*0410*/  IMAD.MOV.U32 R10, RZ, RZ, R6 ;  /* 0x000000ffff0a7224 */ /* 0x000fe200078e0006 */
[----:B------:R-:W-:-:S07]  /*0420*/  MOV R11, R13 ;  /* 0x0000000d000b7202 */ /* 0x000fce0000000f00 */
.L_x_19224:
[----:B------:R-:W-:Y:S05]  /*0430*/  BSYNC.RECONVERGENT B0 ;  /* 0x0000000000007941 */ /* 0x000fea0003800200 */
.L_x_19223:
[----:B-----5:R-:W-:Y:S01]  /*0440*/  VIADD R7, R3, 0x80 ;  /* 0x0000008003077836 */ /* 0x020fe20000000000 */
[----:B------:R-:W-:Y:S04]  /*0450*/  BSSY.RECONVERGENT B0, `(.L_x_19226) ;  /* 0x0000021000007945 */ /* 0x000fe80003800200 */
[----:B------:R-:W-:-:S13]  /*0460*/  ISETP.GE.AND P0, PT, R7, R2, PT ;  /* 0x000000020700720c */ /* 0x000fda0003f06270 */
[----:B------:R-:W-:Y:S05]  /*0470*/  @P0 BRA `(.L_x_19227) ;  /* 0x0000000000780947 */ /* 0x000fea0003800000 */
[----:B------:R-:W0:Y:S02]  /*0480*/  LDCU UR4, c[0x0][0x394] ;  /* 0x00007280ff0477ac */ /* 0x000e240008000800 */
[----:B0-----:R-:W-:-:S04]  /*0490*/  LOP3.LUT R4, R17, UR4, RZ, 0xfc, !PT ;  /* 0x0000000411047c12 */ /* 0x001fc8000f8efcff */
[----:B------:R-:W-:-:S13]  /*04a0*/  ISETP.NE.U32.AND P0, PT, R4, RZ, PT ;  /* 0x000000ff0400720c */ /* 0x000fda0003f05070 */
[----:B------:R-:W-:Y:S05]  /*04b0*/  @P0 BRA `(.L_x_19228) ;  /* 0x0000000000500947 */ /* 0x000fea0003800000 */
[----:B------:R-:W0:Y:S01]  /*04c0*/  LDCU UR4, c[0x0][0x390] ;  /* 0x00007200ff0477ac */ /* 0x000e220008000800 */
[----:B------:R-:W-:Y:S02]  /*04d0*/  IMAD.MOV.U32 R4, RZ, RZ, RZ ;  /* 0x000000ffff047224 */ /* 0x000fe400078e00ff */
[----:B------:R-:W-:Y:S01]  /*04e0*/  IMAD.MOV.U32 R17, RZ, RZ, RZ ;  /* 0x000000ffff117224 */ /* 0x000fe200078e00ff */
[----:B0-----:R-:W0:Y:S01]  /*04f0*/  I2F.U32.RP R6, UR4 ;  /* 0x0000000400067d06 */ /* 0x001e220008209000 */
[----:B------:R-:W-:-:S07]  /*0500*/  ISETP.NE.U32.AND P1, PT, RZ, UR4, PT ;  /* 0x00000004ff007c0c */ /* 0x000fce000bf25070 */
[----:B0-----:R-:W0:Y:S02]  /*0510*/  MUFU.RCP R6, R6 ;  /* 0x0000000600067308 */ /* 0x001e240000001000 */
[----:B0-----:R-:W-:-:S06]  /*0520*/  VIADD R12, R6, 0xffffffe ;  /* 0x0ffffffe060c7836 */ /* 0x001fcc0000000000 */
[----:B------:R-:W0:Y:S02]  /*0530*/  F2I.FTZ.U32.TRUNC.NTZ R5, R12 ;  /* 0x0000000c00057305 */ /* 0x000e24000021f000 */
[----:B0-----:R-:W-:-:S05]  /*0540*/  IADD3 R13, PT, PT, RZ, -R5, RZ ;  /* 0x80000005ff0d7210 */ /* 0x001fca0007ffe0ff */
[----:B------:R-:W-:-:S04]  /*0550*/  IMAD R13, R13, UR4, RZ ;  /* 0x000000040d0d7c24 */ /* 0x000fc8000f8e02ff */
[----:B------:R-:W-:-:S06]  /*0560*/  IMAD.HI.U32 R13, R5, R13, R4 ;  /* 0x0000000d050d7227 */ /* 0x000fcc00078e0004 */
[----:B------:R-:W-:-:S04]  /*0570*/  IMAD.HI.U32 R4, R13, R16, RZ ;  /* 0x000000100d047227 */ /* 0x000fc800078e00ff */
[----:B------:R-:W-:-:S04]  /*0580*/  IMAD.MOV R5, RZ, RZ, -R4 ;  /* 0x000000ffff057224 */ /* 0x000fc800078e0a04 */
[----:B------:R-:W-:-:S05]  /*0590*/  IMAD R16, R5, UR4, R16 ;  /* 0x0000000405107c24 */ /* 0x000fca000f8e0210 */
[----:B------:R-:W-:-:S13]  /*05a0*/  ISETP.GE.U32.AND P0, PT, R16, UR4, PT ;  /* 0x0000000410007c0c */ /* 0x000fda000bf06070 */
[----:B------:R-:W-:-:S04]  /*05b0*/  @P0 IADD3 R16, PT, PT, R16, -UR4, RZ ;  /* 0x8000000410100c10 */ /* 0x000fc8000fffe0ff */
[----:B------:R-:W-:-:S13]  /*05c0*/  ISETP.GE.U32.AND P0, PT, R16, UR4, PT ;  /* 0x0000000410007c0c */ /* 0x000fda000bf06070 */
[----:B------:R-:W-:Y:S01]  /*05d0*/  @P0 VIADD R16, R16, -UR4 ;  /* 0x8000000410100c36 */ /* 0x000fe20008000000 */
[----:B------:R-:W-:Y:S01]  /*05e0*/  @!P1 LOP3.LUT R16, RZ, UR4, RZ, 0x33, !PT ;  /* 0x00000004ff109c12 */ /* 0x000fe2000f8e33ff */
[----:B------:R-:W-:Y:S06]  /*05f0*/  BRA `(.L_x_19227) ;  /* 0x0000000000187947 */ /* 0x000fec0003800000 */
.L_x_19228:
[----:B------:R-:W-:Y:S01]  /*0600*/  MOV R6, R16 ;  /* 0x0000001000067202 */ /* 0x000fe20000000f00 */
[----:B------:R-:W-:Y:S01]  /*0610*/  IMAD.MOV.U32 R5, RZ, RZ, R17 ;  /* 0x000000ffff057224 */ /* 0x000fe200078e0011 */
[----:B------:R-:W-:-:S07]  /*0620*/  MOV R4, 0x640 ;  /* 0x0000064000047802 */ /* 0x000fce0000000f00 */
[----:B------:R-:W-:Y:S05]  /*0630*/  CALL.REL.NOINC `($__internal_10_$__cuda_sm20_rem_s64) ;  /* 0x0000000400a87944 */ /* 0x000fea0003c00000 */
[----:B------:R-:W-:Y:S01]  /*0640*/  IMAD.MOV.U32 R16, RZ, RZ, R6 ;  /* 0x000000ffff107224 */ /* 0x000fe200078e0006 */
[----:B------:R-:W-:-:S07]  /*0650*/  MOV R17, R13 ;  /* 0x0000000d00117202 */ /* 0x000fce0000000f00 */
.L_x_19227:
[----:B------:R-:W-:Y:S05]  /*0660*/  BSYNC.RECONVERGENT B0 ;  /* 0x0000000000007941 */ /* 0x000fea0003800200 */
.L_x_19226:
[----:B------:R-:W-:Y:S01]  /*0670*/  VIADD R5, R3, 0x100 ;  /* 0x0000010003057836 */ /* 0x000fe20000000000 */
        /* <DEDUP_REMOVED lines=27> */
.L_x_19231:
[----:B------:R-:W-:Y:S01]  /*0830*/  MOV R6, R14 ;  /* 0x0000000e00067202 */ /* 0x000fe20000000f00 */
[----:B------:R-:W-:Y:S01]  /*0840*/  IMAD.MOV.U32 R5, RZ, RZ, R15 ;  /* 0x000000ffff057224 */ /* 0x000fe200078e000f */
[----:B------:R-:W-:-:S07]  /*0850*/  MOV R4, 0x870 ;  /* 0x0000087000047802 */ /* 0x000fce0000000f00 */
[----:B------:R-:W-:Y:S05]  /*0860*/  CALL.REL.NOINC `($__internal_10_$__cuda_sm20_rem_s64) ;  /* 0x00000004001c7944 */ /* 0x000fea0003c00000 */
[----:B------:R-:W-:Y:S01]  /*0870*/  IMAD.MOV.U32 R14, RZ, RZ, R6 ;  /* 0x000000ffff0e7224 */ /* 0x000fe200078e0006 */
[----:B------:R-:W-:-:S07]  /*0880*/  MOV R15, R13 ;  /* 0x0000000d000f7202 */ /* 0x000fce0000000f00 */
.L_x_19230:
[----:B------:R-:W-:Y:S05]  /*0890*/  BSYNC.RECONVERGENT B0 ;  /* 0x0000000000007941 */ /* 0x000fea0003800200 */
.L_x_19229:
        /* <DEDUP_REMOVED lines=25> */
[----:B------:R-:W-:Y:S01]  /*0a30*/  @P0 VIADD R4, R4, -UR4 ;  /* 0x8000000404040c36 */ /* 0x000fe20008000000 */
[----:B------:R-:W-:Y:S01]  /*0a40*/  @!P1 LOP3.LUT R4, RZ, UR4, RZ, 0x33, !PT ;  /* 0x00000004ff049c12 */ /* 0x000fe2000f8e33ff */
[----:B------:R-:W-:Y:S06]  /*0a50*/  BRA `(.L_x_19233) ;  /* 0x0000000000187947 */ /* 0x000fec0003800000 */
.L_x_19234:
[----:B------:R-:W-:Y:S01]  /*0a60*/  MOV R6, R8 ;  /* 0x0000000800067202 */ /* 0x000fe20000000f00 */
[----:B------:R-:W-:Y:S01]  /*0a70*/  IMAD.MOV.U32 R5, RZ, RZ, R9 ;  /* 0x000000ffff057224 */ /* 0x000fe200078e0009 */
[----:B------:R-:W-:-:S07]  /*0a80*/  MOV R4, 0xaa0 ;  /* 0x00000aa000047802 */ /* 0x000fce0000000f00 */
[----:B------:R-:W-:Y:S05]  /*0a90*/  CALL.REL.NOINC `($__internal_10_$__cuda_sm20_rem_s64) ;  /* 0x0000000000907944 */ /* 0x000fea0003c00000 */
[----:B------:R-:W-:Y:S01]  /*0aa0*/  IMAD.MOV.U32 R4, RZ, RZ, R6 ;  /* 0x000000ffff047224 */ /* 0x000fe200078e0006 */
[----:B------:R-:W-:-:S07]  /*0ab0*/  MOV R5, R13 ;  /* 0x0000000d00057202 */ /* 0x000fce0000000f00 */
.L_x_19233:
[----:B------:R-:W-:Y:S05]  /*0ac0*/  BSYNC.RECONVERGENT B0 ;  /* 0x0000000000007941 */ /* 0x000fea0003800200 */
.L_x_19232:
        /* <DEDUP_REMOVED lines=8> */
[----:B------:R0:W-:Y:S04]  /*0b50*/  STG.E.64 desc[UR6][R8.64], R10 ;  /* 0x0000000a08007986 */ /* 0x0001e8000c101b06 */
[----:B------:R-:W-:-:S13]  /*0b60*/  ISETP.GE.AND P0, PT, R3, R2, PT ;  /* 0x000000020300720c */ /* 0x000fda0003f06270 */
[----:B------:R-:W-:Y:S05]  /*0b70*/  @P0 BREAK.RELIABLE B1 ;  /* 0x0000000000010942 */ /* 0x000fea0003800100 */
[----:B0-----:R-:W-:Y:S05]  /*0b80*/  @P0 BRA `(.L_x_19238) ;  /* 0x0000000000300947 */ /* 0x001fea0003800000 */
[----:B------:R-:W0:Y:S01]  /*0b90*/  LDC.64 R6, c[0x0][0x398] ;  /* 0x0000e600ff067b82 */ /* 0x000e220000000a00 */
[----:B------:R-:W-:Y:S01]  /*0ba0*/  LEA R9, R0, R3, 0x9 ;  /* 0x0000000300097211 */ /* 0x000fe200078e48ff */
[----:B------:R-:W-:-:S04]  /*0bb0*/  VIADD R3, R3, 0x80 ;  /* 0x0000008003037836 */ /* 0x000fc80000000000 */
[----:B0-----:R-:W-:-:S05]  /*0bc0*/  IMAD.WIDE.U32 R6, R9, 0x8, R6 ;  /* 0x0000000809067825 */ /* 0x001fca00078e0006 */
[----:B------:R0:W-:Y:S02]  /*0bd0*/  STG.E.64 desc[UR6][R6.64], R16 ;  /* 0x0000001006007986 */ /* 0x0001e4000c101b06 */
.L_x_19237:
[----:B------:R-:W-:Y:S05]  /*0be0*/  BSYNC.RELIABLE B1 ;  /* 0x0000000000017941 */ /* 0x000fea0003800100 */
.L_x_19236:
[----:B------:R-:W-:-:S13]  /*0bf0*/  ISETP.GE.AND P0, PT, R3, R2, PT ;  /* 0x000000020300720c */ /* 0x000fda0003f06270 */
[----:B0-----:R-:W0:Y:S01]  /*0c00*/  @!P0 LDC.64 R6, c[0x0][0x398] ;  /* 0x0000e600ff068b82 */ /* 0x001e220000000a00 */
[----:B------:R-:W-:Y:S01]  /*0c10*/  @!P0 IMAD R9, R0, 0x200, R3 ;  /* 0x0000020000098824 */ /* 0x000fe200078e0203 */
[----:B------:R-:W-:-:S03]  /*0c20*/  @!P0 IADD3 R3, PT, PT, R3, 0x80, RZ ;  /* 0x0000008003038810 */ /* 0x000fc60007ffe0ff */
[----:B0-----:R-:W-:-:S05]  /*0c30*/  @!P0 IMAD.WIDE.U32 R6, R9, 0x8, R6 ;  /* 0x0000000809068825 */ /* 0x001fca00078e0006 */
[----:B------:R0:W-:Y:S02]  /*0c40*/  @!P0 STG.E.64 desc[UR6][R6.64], R14 ;  /* 0x0000000e06008986 */ /* 0x0001e4000c101b06 */
.L_x_19238:
[----:B------:R-:W-:Y:S05]  /*0c50*/  BSYNC.RECONVERGENT B0 ;  /* 0x0000000000007941 */ /* 0x000fea0003800200 */
.L_x_19235:
        /* <DEDUP_REMOVED lines=8> */
        .weak           $__internal_10_$__cuda_sm20_rem_s64
        .type           $__internal_10_$__cuda_sm20_rem_s64,@function
        .size           $__internal_10_$__cuda_sm20_rem_s64,(.L_x_54662 - $__internal_10_$__cuda_sm20_rem_s64)
$__internal_10_$__cuda_sm20_rem_s64:
[----:B------:R-:W-:Y:S01]  /*0ce0*/  UIADD3 UR4, UP1, UPT, URZ, -UR8, URZ ;  /* 0x80000008ff047290 */ /* 0x000fe2000ff3e0ff */
[----:B------:R-:W-:Y:S01]  /*0cf0*/  ISETP.LE.AND P3, PT, RZ, UR9, PT ;  /* 0x00000009ff007c0c */ /* 0x000fe2000bf63270 */
[----:B------:R-:W-:Y:S02]  /*0d00*/  UISETP.GE.AND UP0, UPT, UR9, URZ, UPT ;  /* 0x000000ff0900728c */ /* 0x000fe4000bf06270 */
[----:B------:R-:W-:Y:S02]  /*0d10*/  UIADD3.X UR5, UPT, UPT, URZ, ~UR9, URZ, UP1, !UPT ;  /* 0x80000009ff057290 */ /* 0x000fe40008ffe4ff */
[----:B------:R-:W-:Y:S02]  /*0d20*/  USEL UR4, UR4, UR8, !UP0 ;  /* 0x0000000804047287 */ /* 0x000fe4000c000000 */
[----:B------:R-:W-:-:S09]  /*0d30*/  USEL UR5, UR5, UR9, !UP0 ;  /* 0x0000000905057287 */ /* 0x000fd2000c000000 */
[----:B------:R-:W0:Y:S08]  /*0d40*/  I2F.U64.RP R20, UR4 ;  /* 0x0000000400147d12 */ /* 0x000e300008309000 */
[----:B0-----:R-:W0:Y:S02]  /*0d50*/  MUFU.RCP R20, R20 ;  /* 0x0000001400147308 */ /* 0x001e240000001000 */
[----:B0-----:R-:W-:Y:S01]  /*0d60*/  VIADD R12, R20, 0x1ffffffe ;  /* 0x1ffffffe140c7836 */ /* 0x001fe20000000000 */
[----:B------:R-:W-:-:S05]  /*0d70*/  IADD3 R20, P4, PT, RZ, -UR8, RZ ;  /* 0x80000008ff147c10 */ /* 0x000fca000ff9e0ff */
        /* <DEDUP_REMOVED lines=9> */
[----:B------:R-:W-:-:S04]  /*0e10*/  IMAD.HI.U32 R12, R13, R23, RZ ;  /* 0x000000170d0c7227 */ /* 0x000fc800078e00ff */
[C---:B------:R-:W-:Y:S01]  /*0e20*/  IMAD.HI.U32 R18, P1, R13.reuse, R21, R18 ;  /* 0x000000150d127227 */ /* 0x040fe20007820012 */
[----:B------:R-:W-:Y:S02]  /*0e30*/  SEL R21, R20, UR8, !P3 ;  /* 0x0000000814157c07 */ /* 0x000fe4000d800000 */
[----:B------:R-:W-:Y:S01]  /*0e40*/  IADD3.X R20, PT, PT, R12, R13, RZ, P0, !PT ;  /* 0x0000000d0c147210 */ /* 0x000fe200007fe4ff */
[----:B------:R-:W-:Y:S02]  /*0e50*/  IMAD R19, R13, R23, RZ ;  /* 0x000000170d137224 */ /* 0x000fe400078e02ff */
[----:B------:R-:W-:Y:S01]  /*0e60*/  IMAD.X R23, RZ, RZ, ~UR9, P4 ;  /* 0x80000009ff177e24 */ /* 0x000fe2000a0e06ff */
[----:B------:R-:W-:Y:S02]  /*0e70*/  IADD3 R27, P4, PT, RZ, -R6, RZ ;  /* 0x80000006ff1b7210 */ /* 0x000fe40007f9e0ff */
[----:B------:R-:W-:Y:S02]  /*0e80*/  IADD3 R19, P2, PT, R19, R18, RZ ;  /* 0x0000001213137210 */ /* 0x000fe40007f5e0ff */
[----:B------:R-:W-:-:S02]  /*0e90*/  SEL R23, R23, UR9, !P3 ;  /* 0x0000000917177c07 */ /* 0x000fc4000d800000 */
        /* <DEDUP_REMOVED lines=14> */
[----:B------:R-:W-:Y:S01]  /*0f80*/  IMAD.X R18, RZ, RZ, ~R5, P4 ;  /* 0x000000ffff127224 */ /* 0x000fe200020e0e05 */
[----:B------:R-:W-:Y:S01]  /*0f90*/  IADD3.X R20, PT, PT, R25, R20, RZ, P0, !PT ;  /* 0x0000001419147210 */ /* 0x000fe200007fe4ff */
[----:B------:R-:W-:Y:S02]  /*0fa0*/  IMAD.MOV.U32 R13, RZ, RZ, RZ ;  /* 0x000000ffff0d7224 */ /* 0x000fe400078e00ff */
        /* <DEDUP_REMOVED lines=23> */
[CC--:B------:R-:W-:Y:S02]  /*1120*/  ISETP.GE.U32.AND.EX P0, PT, R18.reuse, R23.reuse, PT, P0 ;  /* 0x000000171200720c */ /* 0x0c0fe40003f06100 */
[----:B------:R-:W-:-:S02]  /*1130*/  IADD3.X R13, PT, PT, R18, ~R23, RZ, P2, !PT ;  /* 0x80000017120d7210 */ /* 0x000fc400017fe4ff */
[----:B------:R-:W-:Y:S02]  /*1140*/  SEL R6, R6, R12, P0 ;  /* 0x0000000c06067207 */ /* 0x000fe40000000000 */
[----:B------:R-:W-:Y:S02]  /*1150*/  SEL R13, R13, R18, P0 ;  /* 0x000000120d0d7207 */ /* 0x000fe40000000000 */
[-C--:B------:R-:W-:Y:S02]  /*1160*/  IADD3 R5, P2, PT, RZ, -R6.reuse, RZ ;  /* 0x80000006ff057210 */ /* 0x080fe40007f5e0ff */
[----:B------:R-:W-:Y:S02]  /*1170*/  ISETP.NE.U32.AND P0, PT, RZ, UR8, PT ;  /* 0x00000008ff007c0c */ /* 0x000fe4000bf05070 */
[----:B------:R-:W-:Y:S01]  /*1180*/  SEL R6, R5, R6, !P1 ;  /* 0x0000000605067207 */ /* 0x000fe20004800000 */
[----:B------:R-:W-:Y:S02]  /*1190*/  IMAD.X R12, RZ, RZ, ~R13, P2 ;  /* 0x000000ffff0c7224 */ /* 0x000fe400010e0e0d */
[----:B------:R-:W-:Y:S01]  /*11a0*/  HFMA2 R5, -RZ, RZ, 0, 0 ;  /* 0x00000000ff057431 */ /* 0x000fe200000001ff */
[----:B------:R-:W-:-:S02]  /*11b0*/  ISETP.NE.AND.EX P0, PT, RZ, UR9, PT, P0 ;  /* 0x00000009ff007c0c */ /* 0x000fc4000bf05300 */
[----:B------:R-:W-:Y:S02]  /*11c0*/  SEL R13, R12, R13, !P1 ;  /* 0x0000000d0c0d7207 */ /* 0x000fe40004800000 */
[----:B------:R-:W-:Y:S02]  /*11d0*/  SEL R6, R6, 0xffffffff, P0 ;  /* 0xffffffff06067807 */ /* 0x000fe40000000000 */
[----:B------:R-:W-:Y:S01]  /*11e0*/  SEL R13, R13, 0xffffffff, P0 ;  /* 0xffffffff0d0d7807 */ /* 0x000fe20000000000 */
[----:B------:R-:W-:Y:S06]  /*11f0*/  RET.REL.NODEC R4 `(_ZN2at6native27unrolled_elementwise_kernelINS0_13BUnaryFunctorIlllZZZNS0_16fmod_kernel_cudaERNS_18TensorIteratorBaseEENKUlvE_clEvENKUlvE2_clEvEUlllE_EESt5arrayIPcLm2EELi4E23TrivialOffsetCalculatorILi1EjESD_NS0_6memory15LoadWithoutCastENSE_16StoreWithoutCastEEEviT_T0_T2_T3_T4_T5_) ;  /* 0xffffffec04807950 */ /* 0x000fec0003c3ffff */
.L_x_19239:
        /* <DEDUP_REMOVED lines=16> */
.L_x_54662:


//--------------------- .text._ZN2at6native29vectorized_elementwise_kernelILi2ENS0_13BUnaryFunctorIlllZZZNS0_16fmod_kernel_cudaERNS_18TensorIteratorBaseEENKUlvE_clEvENKUlvE2_clEvEUlllE_EESt5arrayIPcLm2EEEEviT0_T1_ --------------------------
	.section	.text._ZN2at6native29vectorized_elementwise_kernelILi2ENS0_13BUnaryFunctorIlllZZZNS0_16fmod_kernel_cudaERNS_18TensorIteratorBaseEENKUlvE_clEvENKUlvE2_clEvEUlllE_EESt5arrayIPcLm2EEEEviT0_T1_,"ax",@progbits
	.align	128
        .global         _ZN2at6native29vectorized_elementwise_kernelILi2ENS0_13BUnaryFunctorIlllZZZNS0_16fmod_kernel_cudaERNS_18TensorIteratorBaseEENKUlvE_clEvENKUlvE2_clEvEUlllE_EESt5arrayIPcLm2EEEEviT0_T1_
        .type           _ZN2at6native29vectorized_elementwise_kernelILi2ENS0_13BUnaryFunctorIlllZZZNS0_16fmod_kernel_cudaERNS_18TensorIteratorBaseEENKUlvE_clEvENKUlvE2_clEvEUlllE_EESt5arrayIPcLm2EEEEviT0_T1_,@function
        .size           _ZN2at6native29vectorized_elementwise_kernelILi2ENS0_13BUnaryFunctorIlllZZZNS0_16fmod_kernel_cudaERNS_18TensorIteratorBaseEENKUlvE_clEvENKUlvE2_clEvEUlllE_EESt5arrayIPcLm2EEEEviT0_T1_,(.L_x_54663 - _ZN2at6native29vectorized_elementwise_kernelILi2ENS0_13BUnaryFunctorIlllZZZNS0_16fmod_kernel_cudaERNS_18TensorIteratorBaseEENKUlvE_clEvENKUlvE2_clEvEUlllE_EESt5arrayIPcLm2EEEEviT0_T1_)
        .other          _ZN2at6native29vectorized_elementwise_kernelILi2ENS0_13BUnaryFunctorIlllZZZNS0_16fmod_kernel_cudaERNS_18TensorIteratorBaseEENKUlvE_clEvENKUlvE2_clEvEUlllE_EESt5arrayIPcLm2EEEEviT0_T1_,@"STO_CUDA_ENTRY STV_DEFAULT"
_ZN2at6native29vectorized_elementwise_kernelILi2ENS0_13BUnaryFunctorIlllZZZNS0_16fmod_kernel_cudaERNS_18TensorIteratorBaseEENKUlvE_clEvENKUlvE2_clEvEUlllE_EESt5arrayIPcLm2EEEEviT0_T1_:
.text._ZN2at6native29vectorized_elementwise_kernelILi2ENS0_13BUnaryFunctorIlllZZZNS0_16fmod_kernel_cudaERNS_18TensorIteratorBaseEENKUlvE_clEvENKUlvE2_clEvEUlllE_EESt5arrayIPcLm2EEEEviT0_T1_:
[----:B------:R-:W-:Y:S08]  /*0000*/  LDC R1, c[0x0][0x37c] ;  /* 0x0000df00ff017b82 */ /* 0x000ff00000000800 */
[----:B------:R-:W0:Y:S01]  /*0010*/  S2UR UR4, SR_CTAID.X ;  /* 0x00000000000479c3 */ /* 0x000e220000002500 */
[----:B------:R-:W1:Y:S01]  /*0020*/  LDCU UR5, c[0x0][0x380] ;  /* 0x00007000ff0577ac */ /* 0x000e620008000800 */
[----:B------:R-:W2:Y:S01]  /*0030*/  LDCU.64 UR16, c[0x0][0x358] ;  /* 0x00006b00ff1077ac */ /* 0x000ea20008000a00 */
[----:B------:R-:W3:Y:S01]  /*0040*/  LDCU.64 UR18, c[0x0][0x390] ;  /* 0x00007200ff1277ac */ /* 0x000ee20008000a00 */
[----:B0-----:R-:W-:-:S04]  /*0050*/  USHF.L.U32 UR4, UR4, 0xa, URZ ;  /* 0x0000000a04047899 */ /* 0x001fc800080006ff */
[----:B-1----:R-:W-:-:S04]  /*0060*/  UIADD3 UR5, UPT, UPT, -UR4, UR5, URZ ;  /* 0x0000000504057290 */ /* 0x002fc8000fffe1ff */
[----:B------:R-:W-:-:S09]  /*0070*/  UISETP.GT.U32.AND UP0, UPT, UR5, 0x3ff, UPT ;  /* 0x000003ff0500788c */ /* 0x000fd2000bf04070 */
[----:B--23--:R-:W-:Y:S05]  /*0080*/  BRA.U UP0, `(.L_x_19240) ;  /* 0x0000001900247547 */ /* 0x00cfea000b800000 */
        /* <DEDUP_REMOVED lines=9> */
[----:B------:R-:W-:Y:S01]  /*0120*/  @!P5 IADD3 R12, PT, PT, R12, 0x80, RZ ;  /* 0x000000800c0cd810 */ /* 0x000fe20007ffe0ff */
[----:B------:R-:W1:Y:S03]  /*0130*/  @!P5 LDC.64 R26, c[0x0][0x3a0] ;  /* 0x0000e800ff1adb82 */ /* 0x000e660000000a00 */
        /* <DEDUP_REMOVED lines=8> */
[----:B------:R-:W-:Y:S01]  /*01c0*/  @!P3 IADD3 R12, PT, PT, R12, 0x80, RZ ;  /* 0x000000800c0cb810 */ /* 0x000fe20007ffe0ff */
[----:B------:R-:W3:Y:S03]  /*01d0*/  @!P3 LDC.64 R2, c[0x0][0x3a0] ;  /* 0x0000e800ff02bb82 */ /* 0x000ee60000000a00 */
[----:B------:R-:W-:-:S13]  /*01e0*/  ISETP.GE.U32.AND P2, PT, R12, UR5, PT ;  /* 0x000000050c007c0c */ /* 0x000fda000bf46070 */
[C---:B------:R-:W-:Y:S01]  /*01f0*/  @!P2 VIADD R23, R12.reuse, UR4 ;  /* 0x000000040c17ac36 */ /* 0x040fe20008000000 */
[----:B------:R-:W4:Y:S01]  /*0200*/  @!P2 LDC.64 R20, c[0x0][0x3a0] ;  /* 0x0000e800ff14ab82 */ /* 0x000f220000000a00 */
[----:B------:R-:W-:-:S05]  /*0210*/  @!P2 VIADD R12, R12, 0x80 ;  /* 0x000000800c0ca836 */ /* 0x000fca0000000000 */
[----:B------:R-:W-:-:S13]  /*0220*/  ISETP.GE.U32.AND P1, PT, R12, UR5, PT ;  /* 0x000000050c007c0c */ /* 0x000fda000bf26070 */
[C---:B------:R-:W-:Y:S01]  /*0230*/  @!P1 VIADD R13, R12.reuse, UR4 ;  /* 0x000000040c0d9c36 */ /* 0x040fe20008000000 */
[----:B------:R-:W-:Y:S01]  /*0240*/  @!P1 IADD3 R12, PT, PT, R12, 0x80, RZ ;  /* 0x000000800c0c9810 */ /* 0x000fe20007ffe0ff */
[----:B------:R-:W4:Y:S03]  /*0250*/  @!P1 LDC.64 R10, c[0x0][0x3a0] ;  /* 0x0000e800ff0a9b82 */ /* 0x000f260000000a00 */
[----:B------:R-:W-:-:S13]  /*0260*/  ISETP.GE.U32.AND P0, PT, R12, UR5, PT ;  /* 0x000000050c007c0c */ /* 0x000fda000bf06070 */
[C---:B------:R-:W-:Y:S01]  /*0270*/  @!P0 VIADD R15, R12.reuse, UR4 ;  /* 0x000000040c0f8c36 */ /* 0x040fe20008000000 */
[----:B------:R-:W4:Y:S01]  /*0280*/  @!P0 LDC.64 R8, c[0x0][0x3a0] ;  /* 0x0000e800ff088b82 */ /* 0x000f220000000a00 */
[----:B------:R-:W-:-:S05]  /*0290*/  @!P0 VIADD R12, R12, 0x80 ;  /* 0x000000800c0c8836 */ /* 0x000fca0000000000 */
[----:B------:R-:W-:-:S13]  /*02a0*/  ISETP.GE.U32.AND P6, PT, R12, UR5, PT ;  /* 0x000000050c007c0c */ /* 0x000fda000bfc6070 */
[----:B------:R-:W4:Y:S01]  /*02b0*/  @!P6 LDC.64 R6, c[0x0][0x3a0] ;  /* 0x0000e800ff06eb82 */ /* 0x000f220000000a00 */
[----:B------:R-:W-:Y:S01]  /*02c0*/  @!P6 IADD3 R33, PT, PT, R12, UR4, RZ ;  /* 0x000000040c21ec10 */ /* 0x000fe2000fffe0ff */
[----:B-1----:R-:W-:Y:S01]  /*02d0*/  @!P5 IMAD.WIDE.U32 R26, R29, 0x8, R26 ;  /* 0x000000081d1ad825 */ /* 0x002fe200078e001a */
[----:B0-----:R-:W-:-:S03]  /*02e0*/  CS2R R16, SRZ ;  /* 0x0000000000107805 */ /* 0x001fc6000001ff00 */
[----:B--2---:R-:W-:Y:S01]  /*02f0*/  @!P4 IMAD.WIDE.U32 R28, R31, 0x8, R18 ;  /* 0x000000081f1cc825 */ /* 0x004fe200078e0012 */
[----:B------:R-:W-:-:S03]  /*0300*/  CS2R R18, SRZ ;  /* 0x0000000000127805 */ /* 0x000fc6000001ff00 */
[----:B---3--:R-:W-:Y:S01]  /*0310*/  @!P3 IMAD.WIDE.U32 R2, R25, 0x8, R2 ;  /* 0x000000081902b825 */ /* 0x008fe200078e0002 */
[----:B------:R0:W5:Y:S03]  /*0320*/  @!P4 LDG.E.64 R16, desc[UR16][R28.64] ;  /* 0x000000101c10c981 */ /* 0x000166000c1e1b00 */
[----:B----4-:R-:W-:Y:S01]  /*0330*/  @!P2 IMAD.WIDE.U32 R20, R23, 0x8, R20 ;  /* 0x000000081714a825 */ /* 0x010fe200078e0014 */
[----:B------:R-:W-:Y:S01]  /*0340*/  CS2R R22, SRZ ;  /* 0x0000000000167805 */ /* 0x000fe2000001ff00 */
[----:B------:R0:W5:Y:S02]  /*0350*/  @!P5 LDG.E.64 R18, desc[UR16][R26.64] ;  /* 0x000000101a12d981 */ /* 0x000164000c1e1b00 */
[----:B------:R-:W-:Y:S01]  /*0360*/  @!P1 IMAD.WIDE.U32 R24, R13, 0x8, R10 ;  /* 0x000000080d189825 */ /* 0x000fe200078e000a */
[----:B------:R-:W-:Y:S02]  /*0370*/  CS2R R12, SRZ ;  /* 0x00000000000c7805 */ /* 0x000fe4000001ff00 */
[----:B------:R-:W-:Y:S01]  /*0380*/  CS2R R10, SRZ ;  /* 0x00000000000a7805 */ /* 0x000fe2000001ff00 */
[----:B------:R-:W-:Y:S01]  /*0390*/  @!P0 IMAD.WIDE.U32 R30, R15, 0x8, R8 ;  /* 0x000000080f1e8825 */ /* 0x000fe200078e0008 */
[----:B------:R-:W-:-:S02]  /*03a0*/  CS2R R14, SRZ ;  /* 0x00000000000e7805 */ /* 0x000fc4000001ff00 */
[----:B------:R0:W5:Y:S01]  /*03b0*/  @!P2 LDG.E.64 R12, desc[UR16][R20.64] ;  /* 0x00000010140ca981 */ /* 0x000162000c1e1b00 */
[----:B------:R-:W-:-:S03]  /*03c0*/  @!P6 IMAD.WIDE.U32 R8, R33, 0x8, R6 ;  /* 0x000000082108e825 */ /* 0x000fc600078e0006 */
[----:B------:R0:W5:Y:S04]  /*03d0*/  @!P3 LDG.E.64 R14, desc[UR16][R2.64] ;  /* 0x00000010020eb981 */ /* 0x000168000c1e1b00 */
[----:B------:R0:W5:Y:S04]  /*03e0*/  @!P1 LDG.E.64 R10, desc[UR16][R24.64] ;  /* 0x00000010180a9981 */ /* 0x000168000c1e1b00 */
[----:B------:R0:W5:Y:S01]  /*03f0*/  @!P6 LDG.E.64 R22, desc[UR16][R8.64] ;  /* 0x000000100816e981 */ /* 0x000162000c1e1b00 */
[----:B------:R-:W-:-:S06]  /*0400*/  CS2R R6, SRZ ;  /* 0x0000000000067805 */ /* 0x000fcc000001ff00 */
[----:B------:R0:W5:Y:S01]  /*0410*/  @!P0 LDG.E.64 R6, desc[UR16][R30.64] ;  /* 0x000000101e068981 */ /* 0x000162000c1e1b00 */
[----:B------:R-:W-:Y:S01]  /*0420*/  ISETP.GE.U32.AND P0, PT, R0, UR5, PT ;  /* 0x0000000500007c0c */ /* 0x000fe2000bf06070 */
[----:B------:R-:W-:-:S12]  /*0430*/  BSSY.RECONVERGENT B0, `(.L_x_19241) ;  /* 0x000001e000007945 */ /* 0x000fd80003800200 */
[----:B0-----:R-:W-:Y:S05]  /*0440*/  @P0 BRA `(.L_x_19242) ;  /* 0x0000000000700947 */ /* 0x001fea0003800000 */
[----:B------:R-:W0:Y:S02]  /*0450*/  LDCU UR6, c[0x0][0x394] ;  /* 0x00007280ff0677ac */ /* 0x000e240008000800 */
[----:B0----5:R-:W-:-:S04]  /*0460*/  LOP3.LUT R2, R5, UR6, RZ, 0xfc, !PT ;  /* 0x0000000605027c12 */ /* 0x021fc8000f8efcff */
        /* <DEDUP_REMOVED lines=8> */
[----:B------:R0:W1:Y:S02]  /*04f0*/  F2I.FTZ.U32.TRUNC.NTZ R3, R2 ;  /* 0x0000000200037305 */ /* 0x000064000021f000 */
[----:B0-----:R-:W-:Y:S02]  /*0500*/  IMAD.MOV.U32 R2, RZ, RZ, RZ ;  /* 0x000000ffff027224 */ /* 0x001fe400078e00ff */
[----:B-1----:R-:W-:-:S04]  /*0510*/  IMAD.MOV R9, RZ, RZ, -R3 ;  /* 0x000000ffff097224 */ /* 0x002fc800078e0a03 */
[----:B------:R-:W-:-:S04]  /*0520*/  IMAD R9, R9, UR6, RZ ;  /* 0x0000000609097c24 */ /* 0x000fc8000f8e02ff */
[----:B------:R-:W-:-:S06]  /*0530*/  IMAD.HI.U32 R3, R3, R9, R2 ;  /* 0x0000000903037227 */ /* 0x000fcc00078e0002 */
        /* <DEDUP_REMOVED lines=9> */
.L_x_19243:
[----:B------:R-:W-:-:S07]  /*05d0*/  MOV R2, 0x5f0 ;  /* 0x000005f000027802 */ /* 0x000fce0000000f00 */
[----:B------:R-:W-:Y:S05]  /*05e0*/  CALL.REL.NOINC `($__internal_11_$__cuda_sm20_rem_s64) ;  /* 0x0000002400147944 */ /* 0x000fea0003c00000 */
[----:B------:R-:W-:Y:S01]  /*05f0*/  MOV R20, R4 ;  /* 0x0000000400147202 */ /* 0x000fe20000000f00 */
[----:B------:R-:W-:-:S07]  /*0600*/  IMAD.MOV.U32 R21, RZ, RZ, R5 ;  /* 0x000000ffff157224 */ /* 0x000fce00078e0005 */
.L_x_19242:
[----:B------:R-:W-:Y:S05]  /*0610*/  BSYNC.RECONVERGENT B0 ;  /* 0x0000000000007941 */ /* 0x000fea0003800200 */
.L_x_19241:
[----:B------:R-:W-:Y:S01]  /*0620*/  VIADD R8, R0, 0x80 ;  /* 0x0000008000087836 */ /* 0x000fe20000000000 */
[----:B------:R-:W-:Y:S04]  /*0630*/  BSSY.RECONVERGENT B0, `(.L_x_19244) ;  /* 0x0000021000007945 */ /* 0x000fe80003800200 */
[----:B------:R-:W-:-:S13]  /*0640*/  ISETP.GE.U32.AND P0, PT, R8, UR5, PT ;  /* 0x0000000508007c0c */ /* 0x000fda000bf06070 */
[----:B------:R-:W-:Y:S05]  /*0650*/  @P0 BRA `(.L_x_19245) ;  /* 0x0000000000780947 */ /* 0x000fea0003800000 */
[----:B------:R-:W0:Y:S02]  /*0660*/  LDCU UR6, c[0x0][0x394] ;  /* 0x00007280ff0677ac */ /* 0x000e240008000800 */
[----:B0----5:R-:W-:-:S04]  /*0670*/  LOP3.LUT R2, R19, UR6, RZ, 0xfc, !PT ;  /* 0x0000000613027c12 */ /* 0x021fc8000f8efcff */
[----:B------:R-:W-:-:S13]  /*0680*/  ISETP.NE.U32.AND P0, PT, R2, RZ, PT ;  /* 0x000000ff0200720c */ /* 0x000fda0003f05070 */
[----:B------:R-:W-:Y:S05]  /*0690*/  @P0 BRA `(.L_x_19246) ;  /* 0x0000000000500947 */ /* 0x000fea0003800000 */
[----:B------:R-:W0:Y:S01]  /*06a0*/  LDCU UR6, c[0x0][0x390] ;  /* 0x00007200ff0677ac */ /* 0x000e220008000800 */
[----:B------:R-:W-:Y:S02]  /*06b0*/  IMAD.MOV.U32 R2, RZ, RZ, RZ ;  /* 0x000000ffff027224 */ /* 0x000fe400078e00ff */
[----:B------:R-:W-:Y:S01]  /*06c0*/  HFMA2 R19, -RZ, RZ, 0, 0 ;  /* 0x00000000ff137431 */ /* 0x000fe200000001ff */
[----:B0-----:R-:W0:Y:S01]  /*06d0*/  I2F.U32.RP R4, UR6 ;  /* 0x0000000600047d06 */ /* 0x001e220008209000 */
[----:B------:R-:W-:-:S07]  /*06e0*/  ISETP.NE.U32.AND P1, PT, RZ, UR6, PT ;  /* 0x00000006ff007c0c */ /* 0x000fce000bf25070 */
[----:B0-----:R-:W0:Y:S02]  /*06f0*/  MUFU.RCP R4, R4 ;  /* 0x0000000400047308 */ /* 0x001e240000001000 */
[----:B0-----:R-:W-:-:S06]  /*0700*/  IADD3 R5, PT, PT, R4, 0xffffffe, RZ ;  /* 0x0ffffffe04057810 */ /* 0x001fcc0007ffe0ff */
[----:B------:R-:W0:Y:S02]  /*0710*/  F2I.FTZ.U32.TRUNC.NTZ R3, R5 ;  /* 0x0000000500037305 */ /* 0x000e24000021f000 */
[----:B0-----:R-:W-:-:S04]  /*0720*/  IMAD.MOV R9, RZ, RZ, -R3 ;  /* 0x000000ffff097224 */ /* 0x001fc800078e0a03 */
        /* <DEDUP_REMOVED lines=11> */
.L_x_19246:
[----:B------:R-:W-:Y:S01]  /*07e0*/  IMAD.MOV.U32 R4, RZ, RZ, R18 ;  /* 0x000000ffff047224 */ /* 0x000fe200078e0012 */
[----:B------:R-:W-:Y:S01]  /*07f0*/  MOV R2, 0x820 ;  /* 0x0000082000027802 */ /* 0x000fe20000000f00 */
[----:B------:R-:W-:-:S07]  /*0800*/  IMAD.MOV.U32 R5, RZ, RZ, R19 ;  /* 0x000000ffff057224 */ /* 0x000fce00078e0013 */
[----:B------:R-:W-:Y:S05]  /*0810*/  CALL.REL.NOINC `($__internal_11_$__cuda_sm20_rem_s64) ;  /* 0x0000002000887944 */ /* 0x000fea0003c00000 */
[----:B------:R-:W-:Y:S01]  /*0820*/  MOV R18, R4 ;  /* 0x0000000400127202 */ /* 0x000fe20000000f00 */
[----:B------:R-:W-:-:S07]  /*0830*/  IMAD.MOV.U32 R19, RZ, RZ, R5 ;  /* 0x000000ffff137224 */ /* 0x000fce00078e0005 */
.L_x_19245:
[----:B------:R-:W-:Y:S05]  /*0840*/  BSYNC.RECONVERGENT B0 ;  /* 0x0000000000007941 */ /* 0x000fea0003800200 */
.L_x_19244:
        /* <DEDUP_REMOVED lines=28> */
.L_x_19249:
[----:B------:R-:W-:Y:S01]  /*0a10*/  IMAD.MOV.U32 R4, RZ, RZ, R16 ;  /* 0x000000ffff047224 */ /* 0x000fe200078e0010 */
[----:B------:R-:W-:Y:S01]  /*0a20*/  MOV R2, 0xa50 ;  /* 0x00000a5000027802 */ /* 0x000fe20000000f00 */
[----:B------:R-:W-:-:S07]  /*0a30*/  IMAD.MOV.U32 R5, RZ, RZ, R17 ;  /* 0x000000ffff057224 */ /* 0x000fce00078e0011 */
[----:B------:R-:W-:Y:S05]  /*0a40*/  CALL.REL.NOINC `($__internal_11_$__cuda_sm20_rem_s64) ;  /* 0x0000001c00fc7944 */ /* 0x000fea0003c00000 */
[----:B------:R-:W-:Y:S01]  /*0a50*/  MOV R16, R4 ;  /* 0x0000000400107202 */ /* 0x000fe20000000f00 */
[----:B------:R-:W-:-:S07]  /*0a60*/  IMAD.MOV.U32 R17, RZ, RZ, R5 ;  /* 0x000000ffff117224 */ /* 0x000fce00078e0005 */
.L_x_19248:
[----:B------:R-:W-:Y:S05]  /*0a70*/  BSYNC.RECONVERGENT B0 ;  /* 0x0000000000007941 */ /* 0x000fea0003800200 */
.L_x_19247:
        /* <DEDUP_REMOVED lines=28> */
.L_x_19252:
[----:B------:R-:W-:Y:S01]  /*0c40*/  IMAD.MOV.U32 R4, RZ, RZ, R14 ;  /* 0x000000ffff047224 */ /* 0x000fe200078e000e */
[----:B------:R-:W-:Y:S01]  /*0c50*/  MOV R2, 0xc80 ;  /* 0x00000c8000027802 */ /* 0x000fe20000000f00 */
[----:B------:R-:W-:-:S07]  /*0c60*/  IMAD.MOV.U32 R5, RZ, RZ, R15 ;  /* 0x000000ffff057224 */ /* 0x000fce00078e000f */
[----:B------:R-:W-:Y:S05]  /*0c70*/  CALL.REL.NOINC `($__internal_11_$__cuda_sm20_rem_s64) ;  /* 0x0000001c00707944 */ /* 0x000fea0003c00000 */
[----:B------:R-:W-:Y:S01]  /*0c80*/  MOV R14, R4 ;  /* 0x00000004000e7202 */ /* 0x000fe20000000f00 */
[----:B------:R-:W-:-:S07]  /*0c90*/  IMAD.MOV.U32 R15, RZ, RZ, R5 ;  /* 0x000000ffff0f7224 */ /* 0x000fce00078e0005 */
.L_x_19251:
[----:B------:R-:W-:Y:S05]  /*0ca0*/  BSYNC.RECONVERGENT B0 ;  /* 0x0000000000007941 */ /* 0x000fea0003800200 */
.L_x_19250:
        /* <DEDUP_REMOVED lines=28> */
.L_x_19255:
[----:B------:R-:W-:Y:S01]  /*0e70*/  IMAD.MOV.U32 R4, RZ, RZ, R12 ;  /* 0x000000ffff047224 */ /* 0x000fe200078e000c */
[----:B------:R-:W-:Y:S01]  /*0e80*/  MOV R2, 0xeb0 ;  /* 0x00000eb000027802 */ /* 0x000fe20000000f00 */
[----:B------:R-:W-:-:S07]  /*0e90*/  IMAD.MOV.U32 R5, RZ, RZ, R13 ;  /* 0x000000ffff057224 */ /* 0x000fce00078e000d */
[----:B------:R-:W-:Y:S05]  /*0ea0*/  CALL.REL.NOINC `($__internal_11_$__cuda_sm20_rem_s64) ;  /* 0x0000001800e47944 */ /* 0x000fea0003c00000 */
[----:B------:R-:W-:Y:S01]  /*0eb0*/  MOV R12, R4 ;  /* 0x00000004000c7202 */ /* 0x000fe20000000f00 */
[----:B------:R-:W-:-:S07]  /*0ec0*/  IMAD.MOV.U32 R13, RZ, RZ, R5 ;  /* 0x000000ffff0d7224 */ /* 0x000fce00078e0005 */
.L_x_19254:
[----:B------:R-:W-:Y:S05]  /*0ed0*/  BSYNC.RECONVERGENT B0 ;  /* 0x0000000000007941 */ /* 0x000fea0003800200 */
.L_x_19253:
        /* <DEDUP_REMOVED lines=28> */
.L_x_19258:
[----:B------:R-:W-:Y:S01]  /*10a0*/  IMAD.MOV.U32 R4, RZ, RZ, R10 ;  /* 0x000000ffff047224 */ /* 0x000fe200078e000a */
[----:B------:R-:W-:Y:S01]  /*10b0*/  MOV R2, 0x10e0 ;  /* 0x000010e000027802 */ /* 0x000fe20000000f00 */
[----:B------:R-:W-:-:S07]  /*10c0*/  IMAD.MOV.U32 R5, RZ, RZ, R11 ;  /* 0x000000ffff057224 */ /* 0x000fce00078e000b */
[----:B------:R-:W-:Y:S05]  /*10d0*/  CALL.REL.NOINC `($__internal_11_$__cuda_sm20_rem_s64) ;  /* 0x0000001800587944 */ /* 0x000fea0003c00000 */
[----:B------:R-:W-:Y:S01]  /*10e0*/  MOV R10, R4 ;  /* 0x00000004000a7202 */ /* 0x000fe20000000f00 */
[----:B------:R-:W-:-:S07]  /*10f0*/  IMAD.MOV.U32 R11, RZ, RZ, R5 ;  /* 0x000000ffff0b7224 */ /* 0x000fce00078e0005 */
.L_x_19257:
[----:B------:R-:W-:Y:S05]  /*1100*/  BSYNC.RECONVERGENT B0 ;  /* 0x0000000000007941 */ /* 0x000fea0003800200 */
.L_x_19256:
        /* <DEDUP_REMOVED lines=18> */
[----:B------:R-:W-:-:S04]  /*1230*/  IMAD.HI.U32 R2, R7, R6, RZ ;  /* 0x0000000607027227 */ /* 0x000fc800078e00ff */
[----:B------:R-:W-:Y:S01]  /*1240*/  HFMA2 R7, -RZ, RZ, 0, 0 ;  /* 0x00000000ff077431 */ /* 0x000fe200000001ff */
        /* <DEDUP_REMOVED lines=8> */
.L_x_19261:
[----:B------:R-:W-:Y:S01]  /*12d0*/  IMAD.MOV.U32 R4, RZ, RZ, R6 ;  /* 0x000000ffff047224 */ /* 0x000fe200078e0006 */
[----:B------:R-:W-:Y:S01]  /*12e0*/  MOV R2, 0x1310 ;  /* 0x0000131000027802 */ /* 0x000fe20000000f00 */
[----:B------:R-:W-:-:S07]  /*12f0*/  IMAD.MOV.U32 R5, RZ, RZ, R7 ;  /* 0x000000ffff057224 */ /* 0x000fce00078e0007 */
[----:B------:R-:W-:Y:S05]  /*1300*/  CALL.REL.NOINC `($__internal_11_$__cuda_sm20_rem_s64) ;  /* 0x0000001400cc7944 */ /* 0x000fea0003c00000 */
[----:B------:R-:W-:Y:S01]  /*1310*/  MOV R6, R4 ;  /* 0x0000000400067202 */ /* 0x000fe20000000f00 */
[----:B------:R-:W-:-:S07]  /*1320*/  IMAD.MOV.U32 R7, RZ, RZ, R5 ;  /* 0x000000ffff077224 */ /* 0x000fce00078e0005 */
.L_x_19260:
[----:B------:R-:W-:Y:S05]  /*1330*/  BSYNC.RECONVERGENT B0 ;  /* 0x0000000000007941 */ /* 0x000fea0003800200 */
.L_x_19259:
        /* <DEDUP_REMOVED lines=13> */
[----:B0-----:R-:W-:Y:S01]  /*1410*/  IADD3 R9, PT, PT, R5, 0xffffffe, RZ ;  /* 0x0ffffffe05097810 */ /* 0x001fe20007ffe0ff */
[----:B------:R-:W-:-:S05]  /*1420*/  HFMA2 R5, -RZ, RZ, 0, 0 ;  /* 0x00000000ff057431 */ /* 0x000fca00000001ff */
        /* <DEDUP_REMOVED lines=13> */
.L_x_19264:
[----:B------:R-:W-:Y:S01]  /*1500*/  IMAD.MOV.U32 R4, RZ, RZ, R22 ;  /* 0x000000ffff047224 */ /* 0x000fe200078e0016 */
[----:B------:R-:W-:Y:S01]  /*1510*/  MOV R2, 0x1540 ;  /* 0x0000154000027802 */ /* 0x000fe20000000f00 */
[----:B------:R-:W-:-:S07]  /*1520*/  IMAD.MOV.U32 R5, RZ, RZ, R23 ;  /* 0x000000ffff057224 */ /* 0x000fce00078e0017 */
[----:B------:R-:W-:Y:S05]  /*1530*/  CALL.REL.NOINC `($__internal_11_$__cuda_sm20_rem_s64) ;  /* 0x0000001400407944 */ /* 0x000fea0003c00000 */
.L_x_19263:
[----:B------:R-:W-:Y:S05]  /*1540*/  BSYNC.RECONVERGENT B0 ;  /* 0x0000000000007941 */ /* 0x000fea0003800200 */
.L_x_19262:
[----:B------:R-:W-:Y:S01]  /*1550*/  ISETP.GE.U32.AND P0, PT, R0, UR5, PT ;  /* 0x0000000500007c0c */ /* 0x000fe2000bf06070 */
[----:B------:R-:W-:Y:S04]  /*1560*/  BSSY.RECONVERGENT B0, `(.L_x_19265) ;  /* 0x0000033000007945 */ /* 0x000fe80003800200 */
[----:B------:R-:W-:Y:S08]  /*1570*/  BSSY.RELIABLE B1, `(.L_x_19266) ;  /* 0x000002b000017945 */ /* 0x000ff00003800100 */
[----:B------:R-:W-:Y:S05]  /*1580*/  @P0 BRA `(.L_x_19267) ;  /* 0x0000000000300947 */ /* 0x000fea0003800000 */
[----:B------:R-:W0:Y:S01]  /*1590*/  LDC.64 R2, c[0x0][0x398] ;  /* 0x0000e600ff027b82 */ /* 0x000e220000000a00 */
[----:B------:R-:W-:Y:S01]  /*15a0*/  IADD3 R9, PT, PT, R0, UR4, RZ ;  /* 0x0000000400097c10 */ /* 0x000fe2000fffe0ff */
[----:B------:R-:W-:-:S05]  /*15b0*/  IMAD.MOV.U32 R0, RZ, RZ, R8 ;  /* 0x000000ffff007224 */ /* 0x000fca00078e0008 */
[----:B------:R-:W-:Y:S01]  /*15c0*/  ISETP.GE.U32.AND P0, PT, R0, UR5, PT ;  /* 0x0000000500007c0c */ /* 0x000fe2000bf06070 */
[----:B0-----:R-:W-:-:S05]  /*15d0*/  IMAD.WIDE.U32 R2, R9, 0x8, R2 ;  /* 0x0000000809027825 */ /* 0x001fca00078e0002 */
[----:B------:R0:W-:Y:S07]  /*15e0*/  STG.E.64 desc[UR16][R2.64], R20 ;  /* 0x0000001402007986 */ /* 0x0001ee000c101b10 */
[----:B------:R-:W-:Y:S05]  /*15f0*/  @P0 BRA `(.L_x_19268) ;  /* 0x0000000000300947 */ /* 0x000fea0003800000 */
[----:B0-----:R-:W0:Y:S01]  /*1600*/  LDC.64 R2, c[0x0][0x398] ;  /* 0x0000e600ff027b82 */ /* 0x001e220000000a00 */
[C---:B------:R-:W-:Y:S01]  /*1610*/  VIADD R9, R0.reuse, UR4 ;  /* 0x0000000400097c36 */ /* 0x040fe20008000000 */
[----:B------:R-:W-:-:S03]  /*1620*/  IADD3 R0, PT, PT, R0, 0x80, RZ ;  /* 0x0000008000007810 */ /* 0x000fc60007ffe0ff */
[----:B0-----:R-:W-:-:S05]  /*1630*/  IMAD.WIDE.U32 R2, R9, 0x8, R2 ;  /* 0x0000000809027825 */ /* 0x001fca00078e0002 */
[----:B-----5:R0:W-:Y:S02]  /*1640*/  STG.E.64 desc[UR16][R2.64], R18 ;  /* 0x0000001202007986 */ /* 0x0201e4000c101b10 */
.L_x_19267:
[----:B------:R-:W-:-:S13]  /*1650*/  ISETP.GE.U32.AND P0, PT, R0, UR5, PT ;  /* 0x0000000500007c0c */ /* 0x000fda000bf06070 */
[----:B------:R-:W-:Y:S05]  /*1660*/  @P0 BRA `(.L_x_19269) ;  /* 0x0000000000300947 */ /* 0x000fea0003800000 */
[----:B0-----:R-:W0:Y:S01]  /*1670*/  LDC.64 R2, c[0x0][0x398] ;  /* 0x0000e600ff027b82 */ /* 0x001e220000000a00 */
[C---:B------:R-:W-:Y:S02]  /*1680*/  VIADD R9, R0.reuse, UR4 ;  /* 0x0000000400097c36 */ /* 0x040fe40008000000 */
[----:B------:R-:W-:Y:S02]  /*1690*/  VIADD R0, R0, 0x80 ;  /* 0x0000008000007836 */ /* 0x000fe40000000000 */
[----:B0-----:R-:W-:-:S05]  /*16a0*/  IMAD.WIDE.U32 R2, R9, 0x8, R2 ;  /* 0x0000000809027825 */ /* 0x001fca00078e0002 */
[----:B-----5:R1:W-:Y:S02]  /*16b0*/  STG.E.64 desc[UR16][R2.64], R16 ;  /* 0x0000001002007986 */ /* 0x0203e4000c101b10 */
.L_x_19268:
[----:B------:R-:W-:-:S13]  /*16c0*/  ISETP.GE.U32.AND P0, PT, R0, UR5, PT ;  /* 0x0000000500007c0c */ /* 0x000fda000bf06070 */
[----:B------:R-:W-:Y:S05]  /*16d0*/  @P0 BRA `(.L_x_19270) ;  /* 0x0000000000300947 */ /* 0x000fea0003800000 */
[----:B01----:R-:W0:Y:S01]  /*16e0*/  LDC.64 R2, c[0x0][0x398] ;  /* 0x0000e600ff027b82 */ /* 0x003e220000000a00 */
[C---:B------:R-:W-:Y:S01]  /*16f0*/  IADD3 R9, PT, PT, R0.reuse, UR4, RZ ;  /* 0x0000000400097c10 */ /* 0x040fe2000fffe0ff */
[----:B------:R-:W-:-:S04]  /*1700*/  VIADD R0, R0, 0x80 ;  /* 0x0000008000007836 */ /* 0x000fc80000000000 */
[----:B0-----:R-:W-:-:S05]  /*1710*/  IMAD.WIDE.U32 R2, R9, 0x8, R2 ;  /* 0x0000000809027825 */ /* 0x001fca00078e0002 */
[----:B-----5:R1:W-:Y:S02]  /*1720*/  STG.E.64 desc[UR16][R2.64], R14 ;  /* 0x0000000e02007986 */ /* 0x0203e4000c101b10 */
.L_x_19269:
[----:B------:R-:W-:-:S13]  /*1730*/  ISETP.GE.U32.AND P0, PT, R0, UR5, PT ;  /* 0x0000000500007c0c */ /* 0x000fda000bf06070 */
[----:B------:R-:W-:Y:S05]  /*1740*/  @P0 BRA `(.L_x_19271) ;  /* 0x0000000000340947 */ /* 0x000fea0003800000 */
[----:B01----:R-:W0:Y:S01]  /*1750*/  LDC.64 R2, c[0x0][0x398] ;  /* 0x0000e600ff027b82 */ /* 0x003e220000000a00 */
[C---:B------:R-:W-:Y:S01]  /*1760*/  VIADD R9, R0.reuse, UR4 ;  /* 0x0000000400097c36 */ /* 0x040fe20008000000 */
[----:B------:R-:W-:-:S03]  /*1770*/  IADD3 R0, PT, PT, R0, 0x80, RZ ;  /* 0x0000008000007810 */ /* 0x000fc60007ffe0ff */
[----:B0-----:R-:W-:-:S05]  /*1780*/  IMAD.WIDE.U32 R2, R9, 0x8, R2 ;  /* 0x0000000809027825 */ /* 0x001fca00078e0002 */
[----:B-----5:R2:W-:Y:S02]  /*1790*/  STG.E.64 desc[UR16][R2.64], R12 ;  /* 0x0000000c02007986 */ /* 0x0205e4000c101b10 */
.L_x_19270:
[----:B------:R-:W-:-:S13]  /*17a0*/  ISETP.GE.U32.AND P0, PT, R0, UR5, PT ;  /* 0x0000000500007c0c */ /* 0x000fda000bf06070 */
[----:B------:R-:W-:Y:S05]  /*17b0*/  @P0 BREAK.RELIABLE B1 ;  /* 0x0000000000010942 */ /* 0x000fea0003800100 */
[----:B------:R-:W-:Y:S05]  /*17c0*/  @P0 BRA `(.L_x_19272) ;  /* 0x0000000000300947 */ /* 0x000fea0003800000 */
[----:B012---:R-:W0:Y:S01]  /*17d0*/  LDC.64 R2, c[0x0][0x398] ;  /* 0x0000e600ff027b82 */ /* 0x007e220000000a00 */
[C---:B------:R-:W-:Y:S02]  /*17e0*/  VIADD R9, R0.reuse, UR4 ;  /* 0x0000000400097c36 */ /* 0x040fe40008000000 */
[----:B------:R-:W-:Y:S02]  /*17f0*/  VIADD R0, R0, 0x80 ;  /* 0x0000008000007836 */ /* 0x000fe40000000000 */
[----:B0-----:R-:W-:-:S05]  /*1800*/  IMAD.WIDE.U32 R2, R9, 0x8, R2 ;  /* 0x0000000809027825 */ /* 0x001fca00078e0002 */
[----:B-----5:R2:W-:Y:S02]  /*1810*/  STG.E.64 desc[UR16][R2.64], R10 ;  /* 0x0000000a02007986 */ /* 0x0205e4000c101b10 */
.L_x_19271:
[----:B------:R-:W-:Y:S05]  /*1820*/  BSYNC.RELIABLE B1 ;  /* 0x0000000000017941 */ /* 0x000fea0003800100 */
.L_x_19266:
[----:B------:R-:W-:-:S13]  /*1830*/  ISETP.GE.U32.AND P0, PT, R0, UR5, PT ;  /* 0x0000000500007c0c */ /* 0x000fda000bf06070 */
[----:B012---:R-:W0:Y:S01]  /*1840*/  @!P0 LDC.64 R2, c[0x0][0x398] ;  /* 0x0000e600ff028b82 */ /* 0x007e220000000a00 */
[C---:B------:R-:W-:Y:S01]  /*1850*/  @!P0 IADD3 R9, PT, PT, R0.reuse, UR4, RZ ;  /* 0x0000000400098c10 */ /* 0x040fe2000fffe0ff */
[----:B------:R-:W-:-:S04]  /*1860*/  @!P0 VIADD R0, R0, 0x80 ;  /* 0x0000008000008836 */ /* 0x000fc80000000000 */
[----:B0-----:R-:W-:-:S05]  /*1870*/  @!P0 IMAD.WIDE.U32 R2, R9, 0x8, R2 ;  /* 0x0000000809028825 */ /* 0x001fca00078e0002 */
[----:B-----5:R3:W-:Y:S02]  /*1880*/  @!P0 STG.E.64 desc[UR16][R2.64], R6 ;  /* 0x0000000602008986 */ /* 0x0207e4000c101b10 */
.L_x_19272:
[----:B------:R-:W-:Y:S05]  /*1890*/  BSYNC.RECONVERGENT B0 ;  /* 0x0000000000007941 */ /* 0x000fea0003800200 */
.L_x_19265:
[----:B------:R-:W-:Y:S05]  /*18a0*/  WARPSYNC.ALL ;  /* 0x0000000000007948 */ /* 0x000fea0003800000 */
[----:B------:R-:W-:-:S13]  /*18b0*/  ISETP.GE.U32.AND P0, PT, R0, UR5, PT ;  /* 0x0000000500007c0c */ /* 0x000fda000bf06070 */
[----:B------:R-:W-:Y:S05]  /*18c0*/  @P0 EXIT ;  /* 0x000000000000094d */ /* 0x000fea0003800000 */
[----:B0123--:R-:W0:Y:S01]  /*18d0*/  LDC.64 R2, c[0x0][0x398] ;  /* 0x0000e600ff027b82 */ /* 0x00fe220000000a00 */
[----:B-----5:R-:W-:-:S04]  /*18e0*/  VIADD R7, R0, UR4 ;  /* 0x0000000400077c36 */ /* 0x020fc80008000000 */
[----:B0-----:R-:W-:-:S05]  /*18f0*/  IMAD.WIDE.U32 R2, R7, 0x8, R2 ;  /* 0x0000000807027825 */ /* 0x001fca00078e0002 */
[----:B------:R-:W-:Y:S01]  /*1900*/  STG.E.64 desc[UR16][R2.64], R4 ;  /* 0x0000000402007986 */ /* 0x000fe2000c101b10 */
[----:B------:R-:W-:Y:S05]  /*1910*/  EXIT ;  /* 0x000000000000794d */ /* 0x000fea0003800000 */
.L_x_19240:
[----:B------:R-:W0:Y:S01]  /*1920*/  S2R R0, SR_TID.X ;  /* 0x0000000000007919 */ /* 0x000e220000002100 */
[----:B------:R-:W1:Y:S01]  /*1930*/  LDCU.64 UR6, c[0x0][0x3a0] ;  /* 0x00007400ff0677ac */ /* 0x000e620008000a00 */
[----:B------:R-:W2:Y:S01]  /*1940*/  LDCU UR5, c[0x0][0x394] ;  /* 0x00007280ff0577ac */ /* 0x000ea20008000800 */
[----:B-1----:R-:W-:-:S06]  /*1950*/  UIMAD.WIDE.U32 UR6, UR4, 0x8, UR6 ;  /* 0x00000008040678a5 */ /* 0x002fcc000f8e0006 */
[----:B------:R-:W-:Y:S01]  /*1960*/  MOV R2, UR6 ;  /* 0x0000000600027c02 */ /* 0x000fe20008000f00 */
[----:B------:R-:W-:-:S04]  /*1970*/  IMAD.U32 R3, RZ, RZ, UR7 ;  /* 0x00000007ff037e24 */ /* 0x000fc8000f8e00ff */
[----:B0-----:R-:W-:-:S05]  /*1980*/  IMAD.WIDE.U32 R2, R0, 0x10, R2 ;  /* 0x0000001000027825 */ /* 0x001fca00078e0002 */
[----:B------:R-:W2:Y:S04]  /*1990*/  LDG.E.128 R4, desc[UR16][R2.64] ;  /* 0x0000001002047981 */ /* 0x000ea8000c1e1d00 */
[----:B------:R0:W5:Y:S04]  /*19a0*/  LDG.E.128 R20, desc[UR16][R2.64+0x800] ;  /* 0x0008001002147981 */ /* 0x000168000c1e1d00 */
[----:B------:R0:W5:Y:S04]  /*19b0*/  LDG.E.128 R8, desc[UR16][R2.64+0x1000] ;  /* 0x0010001002087981 */ /* 0x000168000c1e1d00 */
[----:B------:R0:W5:Y:S01]  /*19c0*/  LDG.E.128 R12, desc[UR16][R2.64+0x1800] ;  /* 0x00180010020c7981 */ /* 0x000162000c1e1d00 */
[----:B------:R-:W-:Y:S01]  /*19d0*/  BSSY.RECONVERGENT B0, `(.L_x_19273) ;  /* 0x000001c000007945 */ /* 0x000fe20003800200 */
[----:B--2---:R-:W-:-:S04]  /*19e0*/  LOP3.LUT R16, R5, UR5, RZ, 0xfc, !PT ;  /* 0x0000000505107c12 */ /* 0x004fc8000f8efcff */
[----:B------:R-:W-:-:S13]  /*19f0*/  ISETP.NE.U32.AND P0, PT, R16, RZ, PT ;  /* 0x000000ff1000720c */ /* 0x000fda0003f05070 */
[----:B0-----:R-:W-:Y:S05]  /*1a00*/  @P0 BRA `(.L_x_19274) ;  /* 0x0000000000500947 */ /* 0x001fea0003800000 */
[----:B------:R-:W0:Y:S01]  /*1a10*/  LDCU UR5, c[0x0][0x390] ;  /* 0x00007200ff0577ac */ /* 0x000e220008000800 */
[----:B------:R-:W-:Y:S01]  /*1a20*/  IMAD.MOV.U32 R2, RZ, RZ, RZ ;  /* 0x000000ffff027224 */ /* 0x000fe200078e00ff */
[----:B0-----:R-:W0:Y:S01]  /*1a30*/  I2F.U32.RP R5, UR5 ;  /* 0x0000000500057d06 */ /* 0x001e220008209000 */
[----:B------:R-:W-:-:S07]  /*1a40*/  ISETP.NE.U32.AND P1, PT, RZ, UR5, PT ;  /* 0x00000005ff007c0c */ /* 0x000fce000bf25070 */
[----:B0-----:R-:W0:Y:S02]  /*1a50*/  MUFU.RCP R5, R5 ;  /* 0x0000000500057308 */ /* 0x001e240000001000 */
[----:B0-----:R-:W-:-:S06]  /*1a60*/  VIADD R17, R5, 0xffffffe ;  /* 0x0ffffffe05117836 */ /* 0x001fcc0000000000 */
[----:B------:R0:W1:Y:S02]  /*1a70*/  F2I.FTZ.U32.TRUNC.NTZ R3, R17 ;  /* 0x0000001100037305 */ /* 0x000064000021f000 */
[----:B0-----:R-:W-:Y:S01]  /*1a80*/  IMAD.MOV.U32 R17, RZ, RZ, RZ ;  /* 0x000000ffff117224 */ /* 0x001fe200078e00ff */
[----:B-1----:R-:W-:-:S05]  /*1a90*/  IADD3 R19, PT, PT, RZ, -R3, RZ ;  /* 0x80000003ff137210 */ /* 0x002fca0007ffe0ff */
        /* <DEDUP_REMOVED lines=11> */
.L_x_19274:
[----:B------:R-:W-:-:S07]  /*1b50*/  MOV R2, 0x1b70 ;  /* 0x00001b7000027802 */ /* 0x000fce0000000f00 */
[----:B-----5:R-:W-:Y:S05]  /*1b60*/  CALL.REL.NOINC `($__internal_11_$__cuda_sm20_rem_s64) ;  /* 0x0000000c00b47944 */ /* 0x020fea0003c00000 */
[----:B------:R-:W-:Y:S01]  /*1b70*/  MOV R16, R4 ;  /* 0x0000000400107202 */ /* 0x000fe20000000f00 */
[----:B------:R-:W-:-:S07]  /*1b80*/  IMAD.MOV.U32 R17, RZ, RZ, R5 ;  /* 0x000000ffff117224 */ /* 0x000fce00078e0005 */
.L_x_19275:
[----:B------:R-:W-:Y:S05]  /*1b90*/  BSYNC.RECONVERGENT B0 ;  /* 0x0000000000007941 */ /* 0x000fea0003800200 */
.L_x_19273:
[----:B------:R-:W0:Y:S01]  /*1ba0*/  LDCU UR5, c[0x0][0x394] ;  /* 0x00007280ff0577ac */ /* 0x000e220008000800 */
[----:B------:R-:W-:Y:S01]  /*1bb0*/  BSSY.RECONVERGENT B0, `(.L_x_19276) ;  /* 0x000001e000007945 */ /* 0x000fe20003800200 */
        /* <DEDUP_REMOVED lines=23> */
.L_x_19277:
[----:B------:R-:W-:Y:S01]  /*1d30*/  MOV R4, R6 ;  /* 0x0000000600047202 */ /* 0x000fe20000000f00 */
[----:B------:R-:W-:Y:S01]  /*1d40*/  IMAD.MOV.U32 R5, RZ, RZ, R7 ;  /* 0x000000ffff057224 */ /* 0x000fe200078e0007 */
[----:B------:R-:W-:-:S07]  /*1d50*/  MOV R2, 0x1d70 ;  /* 0x00001d7000027802 */ /* 0x000fce0000000f00 */
[----:B-----5:R-:W-:Y:S05]  /*1d60*/  CALL.REL.NOINC `($__internal_11_$__cuda_sm20_rem_s64) ;  /* 0x0000000c00347944 */ /* 0x020fea0003c00000 */
[----:B------:R-:W-:Y:S01]  /*1d70*/  IMAD.MOV.U32 R18, RZ, RZ, R4 ;  /* 0x000000ffff127224 */ /* 0x000fe200078e0004 */
[----:B------:R-:W-:-:S07]  /*1d80*/  MOV R19, R5 ;  /* 0x0000000500137202 */ /* 0x000fce0000000f00 */
.L_x_19278:
[----:B------:R-:W-:Y:S05]  /*1d90*/  BSYNC.RECONVERGENT B0 ;  /* 0x0000000000007941 */ /* 0x000fea0003800200 */
.L_x_19276:
[----:B------:R-:W0:Y:S01]  /*1da0*/  LDCU UR5, c[0x0][0x394] ;  /* 0x00007280ff0577ac */ /* 0x000e220008000800 */
[----:B------:R-:W-:Y:S01]  /*1db0*/  BSSY.RECONVERGENT B0, `(.L_x_19279) ;  /* 0x000001e000007945 */ /* 0x000fe20003800200 */
[----:B0----5:R-:W-:-:S04]  /*1dc0*/  LOP3.LUT R2, R21, UR5, RZ, 0xfc, !PT ;  /* 0x0000000515027c12 */ /* 0x021fc8000f8efcff */
[----:B------:R-:W-:-:S13]  /*1dd0*/  ISETP.NE.U32.AND P0, PT, R2, RZ, PT ;  /* 0x000000ff0200720c */ /* 0x000fda0003f05070 */
[----:B------:R-:W-:Y:S05]  /*1de0*/  @P0 BRA `(.L_x_19280) ;  /* 0x0000000000500947 */ /* 0x000fea0003800000 */
[----:B------:R-:W0:Y:S01]  /*1df0*/  LDCU UR5, c[0x0][0x390] ;  /* 0x00007200ff0577ac */ /* 0x000e220008000800 */
[----:B------:R-:W-:Y:S02]  /*1e00*/  HFMA2 R2, -RZ, RZ, 0, 0 ;  /* 0x00000000ff027431 */ /* 0x000fe400000001ff */
[----:B------:R-:W-:Y:S01]  /*1e10*/  IMAD.MOV.U32 R21, RZ, RZ, RZ ;  /* 0x000000ffff157224 */ /* 0x000fe200078e00ff */
[----:B0-----:R-:W0:Y:S01]  /*1e20*/  I2F.U32.RP R4, UR5 ;  /* 0x0000000500047d06 */ /* 0x001e220008209000 */
[----:B------:R-:W-:-:S07]  /*1e30*/  ISETP.NE.U32.AND P1, PT, RZ, UR5, PT ;  /* 0x00000005ff007c0c */ /* 0x000fce000bf25070 */
[----:B0-----:R-:W0:Y:S02]  /*1e40*/  MUFU.RCP R4, R4 ;  /* 0x0000000400047308 */ /* 0x001e240000001000 */
[----:B0-----:R-:W-:-:S06]  /*1e50*/  VIADD R5, R4, 0xffffffe ;  /* 0x0ffffffe04057836 */ /* 0x001fcc0000000000 */
[----:B------:R-:W0:Y:S02]  /*1e60*/  F2I.FTZ.U32.TRUNC.NTZ R3, R5 ;  /* 0x0000000500037305 */ /* 0x000e24000021f000 */
[----:B0-----:R-:W-:-:S04]  /*1e70*/  IMAD.MOV R7, RZ, RZ, -R3 ;  /* 0x000000ffff077224 */ /* 0x001fc800078e0a03 */
        /* <DEDUP_REMOVED lines=11> */
.L_x_19280:
[----:B------:R-:W-:Y:S01]  /*1f30*/  IMAD.MOV.U32 R4, RZ, RZ, R20 ;  /* 0x000000ffff047224 */ /* 0x000fe200078e0014 */
[----:B------:R-:W-:Y:S02]  /*1f40*/  MOV R5, R21 ;  /* 0x0000001500057202 */ /* 0x000fe40000000f00 */
[----:B------:R-:W-:-:S07]  /*1f50*/  MOV R2, 0x1f70 ;  /* 0x00001f7000027802 */ /* 0x000fce0000000f00 */
[----:B------:R-:W-:Y:S05]  /*1f60*/  CALL.REL.NOINC `($__internal_11_$__cuda_sm20_rem_s64) ;  /* 0x0000000800b47944 */ /* 0x000fea0003c00000 */
[----:B------:R-:W-:Y:S02]  /*1f70*/  IMAD.MOV.U32 R20, RZ, RZ, R4 ;  /* 0x000000ffff147224 */ /* 0x000fe400078e0004 */
[----:B------:R-:W-:-:S07]  /*1f80*/  IMAD.MOV.U32 R21, RZ, RZ, R5 ;  /* 0x000000ffff157224 */ /* 0x000fce00078e0005 */
.L_x_19281:
[----:B------:R-:W-:Y:S05]  /*1f90*/  BSYNC.RECONVERGENT B0 ;  /* 0x0000000000007941 */ /* 0x000fea0003800200 */
.L_x_19279:
[----:B------:R-:W0:Y:S01]  /*1fa0*/  LDCU UR5, c[0x0][0x394] ;  /* 0x00007280ff0577ac */ /* 0x000e220008000800 */
[----:B------:R-:W-:Y:S01]  /*1fb0*/  BSSY.RECONVERGENT B0, `(.L_x_19282) ;  /* 0x000001e000007945 */ /* 0x000fe20003800200 */
[----:B0-----:R-:W-:-:S04]  /*1fc0*/  LOP3.LUT R2, R23, UR5, RZ, 0xfc, !PT ;  /* 0x0000000517027c12 */ /* 0x001fc8000f8efcff */
        /* <DEDUP_REMOVED lines=22> */
.L_x_19283:
[----:B------:R-:W-:Y:S01]  /*2130*/  IMAD.MOV.U32 R4, RZ, RZ, R22 ;  /* 0x000000ffff047224 */ /* 0x000fe200078e0016 */
[----:B------:R-:W-:Y:S01]  /*2140*/  MOV R2, 0x2170 ;  /* 0x0000217000027802 */ /* 0x000fe20000000f00 */
[----:B------:R-:W-:-:S07]  /*2150*/  IMAD.MOV.U32 R5, RZ, RZ, R23 ;  /* 0x000000ffff057224 */ /* 0x000fce00078e0017 */
[----:B------:R-:W-:Y:S05]  /*2160*/  CALL.REL.NOINC `($__internal_11_$__cuda_sm20_rem_s64) ;  /* 0x0000000800347944 */ /* 0x000fea0003c00000 */
[----:B------:R-:W-:Y:S01]  /*2170*/  MOV R22, R4 ;  /* 0x0000000400167202 */ /* 0x000fe20000000f00 */
[----:B------:R-:W-:-:S07]  /*2180*/  IMAD.MOV.U32 R23, RZ, RZ, R5 ;  /* 0x000000ffff177224 */ /* 0x000fce00078e0005 */
.L_x_19284:
[----:B------:R-:W-:Y:S05]  /*2190*/  BSYNC.RECONVERGENT B0 ;  /* 0x0000000000007941 */ /* 0x000fea0003800200 */
.L_x_19282:
        /* <DEDUP_REMOVED lines=25> */
.L_x_19286:
[----:B------:R-:W-:Y:S01]  /*2330*/  MOV R4, R8 ;  /* 0x0000000800047202 */ /* 0x000fe20000000f00 */
[----:B------:R-:W-:Y:S01]  /*2340*/  IMAD.MOV.U32 R5, RZ, RZ, R9 ;  /* 0x000000ffff057224 */ /* 0x000fe200078e0009 */
[----:B------:R-:W-:-:S07]  /*2350*/  MOV R2, 0x2370 ;  /* 0x0000237000027802 */ /* 0x000fce0000000f00 */
[----:B------:R-:W-:Y:S05]  /*2360*/  CALL.REL.NOINC `($__internal_11_$__cuda_sm20_rem_s64) ;  /* 0x0000000400b47944 */ /* 0x000fea0003c00000 */
[----:B------:R-:W-:Y:S01]  /*2370*/  IMAD.MOV.U32 R8, RZ, RZ, R4 ;  /* 0x000000ffff087224 */ /* 0x000fe200078e0004 */
[----:B------:R-:W-:-:S07]  /*2380*/  MOV R9, R5 ;  /* 0x0000000500097202 */ /* 0x000fce0000000f00 */
.L_x_19287:
[----:B------:R-:W-:Y:S05]  /*2390*/  BSYNC.RECONVERGENT B0 ;  /* 0x0000000000007941 */ /* 0x000fea0003800200 */
.L_x_19285:
[----:B------:R-:W0:Y:S01]  /*23a0*/  LDCU UR5, c[0x0][0x394] ;  /* 0x00007280ff0577ac */ /* 0x000e220008000800 */
[----:B------:R-:W-:Y:S01]  /*23b0*/  BSSY.RECONVERGENT B0, `(.L_x_19288) ;  /* 0x000001e000007945 */ /* 0x000fe20003800200 */
[----:B0-----:R-:W-:-:S04]  /*23c0*/  LOP3.LUT R2, R11, UR5, RZ, 0xfc, !PT ;  /* 0x000000050b027c12 */ /* 0x001fc8000f8efcff */
        /* <DEDUP_REMOVED lines=22> */
.L_x_19289:
[----:B------:R-:W-:Y:S01]  /*2530*/  IMAD.MOV.U32 R4, RZ, RZ, R10 ;  /* 0x000000ffff047224 */ /* 0x000fe200078e000a */
[----:B------:R-:W-:Y:S02]  /*2540*/  MOV R5, R11 ;  /* 0x0000000b00057202 */ /* 0x000fe40000000f00 */
[----:B------:R-:W-:-:S07]  /*2550*/  MOV R2, 0x2570 ;  /* 0x0000257000027802 */ /* 0x000fce0000000f00 */
[----:B------:R-:W-:Y:S05]  /*2560*/  CALL.REL.NOINC `($__internal_11_$__cuda_sm20_rem_s64) ;  /* 0x0000000400347944 */ /* 0x000fea0003c00000 */
[----:B------:R-:W-:Y:S02]  /*2570*/  IMAD.MOV.U32 R10, RZ, RZ, R4 ;  /* 0x000000ffff0a7224 */ /* 0x000fe400078e0004 */
[----:B------:R-:W-:-:S07]  /*2580*/  IMAD.MOV.U32 R11, RZ, RZ, R5 ;  /* 0x000000ffff0b7224 */ /* 0x000fce00078e0005 */
.L_x_19290:
[----:B------:R-:W-:Y:S05]  /*2590*/  BSYNC.RECONVERGENT B0 ;  /* 0x0000000000007941 */ /* 0x000fea0003800200 */
.L_x_19288:
        /* <DEDUP_REMOVED lines=25> */
.L_x_19292:
[----:B------:R-:W-:Y:S01]  /*2730*/  IMAD.MOV.U32 R4, RZ, RZ, R12 ;  /* 0x000000ffff047224 */ /* 0x000fe200078e000c */
[----:B------:R-:W-:Y:S01]  /*2740*/  MOV R2, 0x2770 ;  /* 0x0000277000027802 */ /* 0x000fe20000000f00 */
[----:B------:R-:W-:-:S07]  /*2750*/  IMAD.MOV.U32 R5, RZ, RZ, R13 ;  /* 0x000000ffff057224 */ /* 0x000fce00078e000d */
[----:B------:R-:W-:Y:S05]  /*2760*/  CALL.REL.NOINC `($__internal_11_$__cuda_sm20_rem_s64) ;  /* 0x0000000000b47944 */ /* 0x000fea0003c00000 */
[----:B------:R-:W-:Y:S01]  /*2770*/  MOV R12, R4 ;  /* 0x00000004000c7202 */ /* 0x000fe20000000f00 */
[----:B------:R-:W-:-:S07]  /*2780*/  IMAD.MOV.U32 R13, RZ, RZ, R5 ;  /* 0x000000ffff0d7224 */ /* 0x000fce00078e0005 */
.L_x_19293:
[----:B------:R-:W-:Y:S05]  /*2790*/  BSYNC.RECONVERGENT B0 ;  /* 0x0000000000007941 */ /* 0x000fea0003800200 */
.L_x_19291:
        /* <DEDUP_REMOVED lines=25> */
.L_x_19295:
[----:B------:R-:W-:Y:S01]  /*2930*/  MOV R4, R14 ;  /* 0x0000000e00047202 */ /* 0x000fe20000000f00 */
[----:B------:R-:W-:Y:S01]  /*2940*/  IMAD.MOV.U32 R5, RZ, RZ, R15 ;  /* 0x000000ffff057224 */ /* 0x000fe200078e000f */
[----:B------:R-:W-:-:S07]  /*2950*/  MOV R2, 0x2970 ;  /* 0x0000297000027802 */ /* 0x000fce0000000f00 */
[----:B------:R-:W-:Y:S05]  /*2960*/  CALL.REL.NOINC `($__internal_11_$__cuda_sm20_rem_s64) ;  /* 0x0000000000347944 */ /* 0x000fea0003c00000 */
[----:B------:R-:W-:Y:S01]  /*2970*/  IMAD.MOV.U32 R14, RZ, RZ, R4 ;  /* 0x000000ffff0e7224 */ /* 0x000fe200078e0004 */
[----:B------:R-:W-:-:S07]  /*2980*/  MOV R15, R5 ;  /* 0x00000005000f7202 */ /* 0x000fce0000000f00 */
.L_x_19296:
[----:B------:R-:W-:Y:S05]  /*2990*/  BSYNC.RECONVERGENT B0 ;  /* 0x0000000000007941 */ /* 0x000fea0003800200 */
.L_x_19294:
[----:B------:R-:W0:Y:S02]  /*29a0*/  LDCU.64 UR6, c[0x0][0x398] ;  /* 0x00007300ff0677ac */ /* 0x000e240008000a00 */
[----:B0-----:R-:W-:-:S06]  /*29b0*/  UIMAD.WIDE.U32 UR6, UR4, 0x8, UR6 ;  /* 0x00000008040678a5 */ /* 0x001fcc000f8e0006 */
[----:B------:R-:W-:Y:S02]  /*29c0*/  IMAD.U32 R2, RZ, RZ, UR6 ;  /* 0x00000006ff027e24 */ /* 0x000fe4000f8e00ff */
[----:B------:R-:W-:Y:S02]  /*29d0*/  IMAD.U32 R3, RZ, RZ, UR7 ;  /* 0x00000007ff037e24 */ /* 0x000fe4000f8e00ff */
[----:B------:R-:W-:-:S05]  /*29e0*/  IMAD.WIDE.U32 R2, R0, 0x10, R2 ;  /* 0x0000001000027825 */ /* 0x000fca00078e0002 */
[----:B------:R-:W-:Y:S04]  /*29f0*/  STG.E.128 desc[UR16][R2.64], R16 ;  /* 0x0000001002007986 */ /* 0x000fe8000c101d10 */
[----:B------:R-:W-:Y:S04]  /*2a00*/  STG.E.128 desc[UR16][R2.64+0x800], R20 ;  /* 0x0008001402007986 */ /* 0x000fe8000c101d10 */
[----:B------:R-:W-:Y:S04]  /*2a10*/  STG.E.128 desc[UR16][R2.64+0x1000], R8 ;  /* 0x0010000802007986 */ /* 0x000fe8000c101d10 */
[----:B------:R-:W-:Y:S01]  /*2a20*/  STG.E.128 desc[UR16][R2.64+0x1800], R12 ;  /* 0x0018000c02007986 */ /* 0x000fe2000c101d10 */
[----:B------:R-:W-:Y:S05]  /*2a30*/  EXIT ;  /* 0x000000000000794d */ /* 0x000fea0003800000 */
        .weak           $__internal_11_$__cuda_sm20_rem_s64
        .type           $__internal_11_$__cuda_sm20_rem_s64,@function
        .size           $__internal_11_$__cuda_sm20_rem_s64,(.L_x_54663 - $__internal_11_$__cuda_sm20_rem_s64)
$__internal_11_$__cuda_sm20_rem_s64:
[----:B------:R-:W-:Y:S01]  /*2a40*/  UIADD3 UR6, UP1, UPT, URZ, -UR18, URZ ;  /* 0x80000012ff067290 */ /* 0x000fe2000ff3e0ff */
[----:B------:R-:W-:Y:S01]  /*2a50*/  ISETP.GE.AND P1, PT, R5, RZ, PT ;  /* 0x000000ff0500720c */ /* 0x000fe20003f26270 */
[----:B------:R-:W-:Y:S01]  /*2a60*/  UISETP.GE.AND UP0, UPT, UR19, URZ, UPT ;  /* 0x000000ff1300728c */ /* 0x000fe2000bf06270 */
[----:B------:R-:W-:Y:S01]  /*2a70*/  IMAD.MOV.U32 R27, RZ, RZ, RZ ;  /* 0x000000ffff1b7224 */ /* 0x000fe200078e00ff */
[----:B------:R-:W-:Y:S02]  /*2a80*/  UIADD3.X UR7, UPT, UPT, URZ, ~UR19, URZ, UP1, !UPT ;  /* 0x80000013ff077290 */ /* 0x000fe40008ffe4ff */
[----:B------:R-:W-:Y:S02]  /*2a90*/  USEL UR6, UR6, UR18, !UP0 ;  /* 0x0000001206067287 */ /* 0x000fe4000c000000 */
[----:B------:R-:W-:-:S09]  /*2aa0*/  USEL UR7, UR7, UR19, !UP0 ;  /* 0x0000001307077287 */ /* 0x000fd2000c000000 */
[----:B------:R-:W0:Y:S08]  /*2ab0*/  I2F.U64.RP R3, UR6 ;  /* 0x0000000600037d12 */ /* 0x000e300008309000 */
[----:B0-----:R-:W0:Y:S02]  /*2ac0*/  MUFU.RCP R3, R3 ;  /* 0x0000000300037308 */ /* 0x001e240000001000 */
[----:B0-----:R-:W-:-:S02]  /*2ad0*/  IADD3 R24, PT, PT, R3, 0x1ffffffe, RZ ;  /* 0x1ffffffe03187810 */ /* 0x001fc40007ffe0ff */
[----:B------:R-:W-:-:S04]  /*2ae0*/  IADD3 R3, P0, PT, RZ, -R4, RZ ;  /* 0x80000004ff037210 */ /* 0x000fc80007f1e0ff */
[----:B------:R-:W0:Y:S01]  /*2af0*/  F2I.U64.TRUNC R24, R24 ;  /* 0x0000001800187311 */ /* 0x000e22000020d800 */
[----:B------:R-:W-:Y:S02]  /*2b00*/  SEL R4, R3, R4, !P1 ;  /* 0x0000000403047207 */ /* 0x000fe40004800000 */
[----:B0-----:R-:W-:Y:S01]  /*2b10*/  R2UR UR8, R24 ;  /* 0x00000000180872ca */ /* 0x001fe200000e0000 */
[----:B------:R-:W-:Y:S01]  /*2b20*/  IMAD.X R24, RZ, RZ, ~R5, P0 ;  /* 0x000000ffff187224 */ /* 0x000fe200000e0e05 */
[----:B------:R-:W-:-:S04]  /*2b30*/  R2UR UR9, R25 ;  /* 0x00000000190972ca */ /* 0x000fc800000e0000 */
[----:B------:R-:W-:-:S07]  /*2b40*/  SEL R3, R24, R5, !P1 ;  /* 0x0000000518037207 */ /* 0x000fce0004800000 */
[----:B------:R-:W-:-:S04]  /*2b50*/  UIMAD.WIDE.U32 UR10, UR8, UR6, URZ ;  /* 0x00000006080a72a5 */ /* 0x000fc8000f8e00ff */
[----:B------:R-:W-:Y:S02]  /*2b60*/  UIMAD UR11, UR8, UR7, UR11 ;  /* 0x00000007080b72a4 */ /* 0x000fe4000f8e020b */
[----:B------:R-:W-:Y:S02]  /*2b70*/  UIADD3 UR13, UP0, UPT, URZ, -UR10, URZ ;  /* 0x8000000aff0d7290 */ /* 0x000fe4000ff1e0ff */
[----:B------:R-:W-:Y:S02]  /*2b80*/  UIMAD UR12, UR9, UR6, UR11 ;  /* 0x00000006090c72a4 */ /* 0x000fe4000f8e020b */
[----:B------:R-:W-:Y:S02]  /*2b90*/  UIMAD.WIDE.U32 UR10, UR8, UR13, URZ ;  /* 0x0000000d080a72a5 */ /* 0x000fe4000f8e00ff */
[----:B------:R-:W-:-:S05]  /*2ba0*/  UIADD3.X UR14, UPT, UPT, URZ, ~UR12, URZ, UP0, !UPT ;  /* 0x8000000cff0e7290 */ /* 0x000fca00087fe4ff */
[----:B------:R-:W-:Y:S01]  /*2bb0*/  UMOV UR10, UR11 ;  /* 0x0000000b000a7c82 */ /* 0x000fe20008000000 */
[----:B------:R-:W-:Y:S02]  /*2bc0*/  UMOV UR11, UR8 ;  /* 0x00000008000b7c82 */ /* 0x000fe40008000000 */
[----:B------:R-:W-:-:S04]  /*2bd0*/  UIMAD.WIDE.U32 UR10, UP0, UR8, UR14, UR10 ;  /* 0x0000000e080a72a5 */ /* 0x000fc8000f80000a */
[----:B------:R-:W-:Y:S02]  /*2be0*/  UIMAD.WIDE.U32 UR10, UP1, UR9, UR13, UR10 ;  /* 0x0000000d090a72a5 */ /* 0x000fe4000f82000a */
[----:B------:R-:W-:Y:S02]  /*2bf0*/  UIMAD.WIDE.U32 UR12, UR9, UR14, URZ ;  /* 0x0000000e090c72a5 */ /* 0x000fe4000f8e00ff */
[----:B------:R-:W-:Y:S02]  /*2c00*/  UIMAD UR14, UR9, UR14, URZ ;  /* 0x0000000e090e72a4 */ /* 0x000fe4000f8e02ff */
[----:B------:R-:W-:Y:S02]  /*2c10*/  UIADD3.X UR10, UPT, UPT, UR13, UR9, URZ, UP0, !UPT ;  /* 0x000000090d0a7290 */ /* 0x000fe400087fe4ff */
[----:B------:R-:W-:-:S04]  /*2c20*/  UIADD3 UR11, UP2, UPT, UR14, UR11, URZ ;  /* 0x0000000b0e0b7290 */ /* 0x000fc8000ff5e0ff */
[----:B------:R-:W-:Y:S02]  /*2c30*/  UIMAD.WIDE.U32 UR8, UR11, UR6, URZ ;  /* 0x000000060b0872a5 */ /* 0x000fe4000f8e00ff */
[----:B------:R-:W-:Y:S02]  /*2c40*/  UIADD3.X UR12, UPT, UPT, URZ, URZ, UR10, UP2, UP1 ;  /* 0x000000ffff0c7290 */ /* 0x000fe400097e240a */
[----:B------:R-:W-:Y:S02]  /*2c50*/  UIADD3 UR8, UP0, UPT, URZ, -UR8, URZ ;  /* 0x80000008ff087290 */ /* 0x000fe4000ff1e0ff */
[----:B------:R-:W-:Y:S02]  /*2c60*/  UIMAD UR9, UR11, UR7, UR9 ;  /* 0x000000070b0972a4 */ /* 0x000fe4000f8e0209 */
[----:B------:R-:W-:Y:S02]  /*2c70*/  UIMAD.WIDE.U32 UR14, UR11, UR8, URZ ;  /* 0x000000080b0e72a5 */ /* 0x000fe4000f8e00ff */
[----:B------:R-:W-:-:S04]  /*2c80*/  UIMAD UR9, UR12, UR6, UR9 ;  /* 0x000000060c0972a4 */ /* 0x000fc8000f8e0209 */
[----:B------:R-:W-:Y:S01]  /*2c90*/  UIADD3.X UR9, UPT, UPT, URZ, ~UR9, URZ, UP0, !UPT ;  /* 0x80000009ff097290 */ /* 0x000fe200087fe4ff */
[----:B------:R-:W-:-:S03]  /*2ca0*/  UMOV UR10, UR15 ;  /* 0x0000000f000a7c82 */ /* 0x000fc60008000000 */
[----:B------:R-:W-:Y:S02]  /*2cb0*/  UIMAD.WIDE.U32 UR10, UP0, UR11, UR9, UR10 ;  /* 0x000000090b0a72a5 */ /* 0x000fe4000f80000a */
[----:B------:R-:W-:Y:S02]  /*2cc0*/  UIMAD UR13, UR12, UR9, URZ ;  /* 0x000000090c0d72a4 */ /* 0x000fe4000f8e02ff */
[----:B------:R-:W-:Y:S02]  /*2cd0*/  UIMAD.WIDE.U32 UR10, UP1, UR12, UR8, UR10 ;  /* 0x000000080c0a72a5 */ /* 0x000fe4000f82000a */
[----:B------:R-:W-:Y:S02]  /*2ce0*/  UIMAD.WIDE.U32 UR8, UR12, UR9, URZ ;  /* 0x000000090c0872a5 */ /* 0x000fe4000f8e00ff */
[----:B------:R-:W-:Y:S02]  /*2cf0*/  UIADD3 UR10, UP2, UPT, UR13, UR11, URZ ;  /* 0x0000000b0d0a7290 */ /* 0x000fe4000ff5e0ff */
[----:B------:R-:W-:-:S04]  /*2d00*/  UIADD3.X UR12, UPT, UPT, UR9, UR12, URZ, UP0, !UPT ;  /* 0x0000000c090c7290 */ /* 0x000fc800087fe4ff */
[----:B------:R-:W-:Y:S01]  /*2d10*/  IMAD.HI.U32 R26, R4, UR10, RZ ;  /* 0x0000000a041a7c27 */ /* 0x000fe2000f8e00ff */
[----:B------:R-:W-:-:S03]  /*2d20*/  UIADD3.X UR12, UPT, UPT, URZ, URZ, UR12, UP2, UP1 ;  /* 0x000000ffff0c7290 */ /* 0x000fc600097e240c */
[----:B------:R-:W-:-:S04]  /*2d30*/  IMAD.WIDE.U32 R24, R3, UR10, R26 ;  /* 0x0000000a03187c25 */ /* 0x000fc8000f8e001a */
[----:B------:R-:W-:-:S04]  /*2d40*/  IMAD.HI.U32 R5, R3, UR12, RZ ;  /* 0x0000000c03057c27 */ /* 0x000fc8000f8e00ff */
[----:B------:R-:W-:-:S04]  /*2d50*/  IMAD.HI.U32 R24, P0, R4, UR12, R24 ;  /* 0x0000000c04187c27 */ /* 0x000fc8000f800018 */
[----:B------:R-:W-:Y:S01]  /*2d60*/  IMAD R25, R3, UR12, RZ ;  /* 0x0000000c03197c24 */ /* 0x000fe2000f8e02ff */
[----:B------:R-:W-:-:S04]  /*2d70*/  IADD3.X R5, PT, PT, R5, RZ, RZ, P0, !PT ;  /* 0x000000ff05057210 */ /* 0x000fc800007fe4ff */
[----:B------:R-:W-:-:S05]  /*2d80*/  IADD3 R24, P2, PT, R25, R24, RZ ;  /* 0x0000001819187210 */ /* 0x000fca0007f5e0ff */
[----:B------:R-:W-:-:S04]  /*2d90*/  IMAD.WIDE.U32 R26, R24, UR6, RZ ;  /* 0x00000006181a7c25 */ /* 0x000fc8000f8e00ff */
[----:B------:R-:W-:Y:S01]  /*2da0*/  IMAD.X R5, RZ, RZ, R5, P2 ;  /* 0x000000ffff057224 */ /* 0x000fe200010e0605 */
[----:B------:R-:W-:Y:S01]  /*2db0*/  IADD3 R4, P2, PT, -R26, R4, RZ ;  /* 0x000000041a047210 */ /* 0x000fe20007f5e1ff */
[----:B------:R-:W-:-:S03]  /*2dc0*/  IMAD R24, R24, UR7, R27 ;  /* 0x0000000718187c24 */ /* 0x000fc6000f8e021b */
[----:B------:R-:W-:Y:S01]  /*2dd0*/  ISETP.GE.U32.AND P0, PT, R4, UR6, PT ;  /* 0x0000000604007c0c */ /* 0x000fe2000bf06070 */
[----:B------:R-:W-:-:S04]  /*2de0*/  IMAD R24, R5, UR6, R24 ;  /* 0x0000000605187c24 */ /* 0x000fc8000f8e0218 */
        /* <DEDUP_REMOVED lines=15> */
[----:B------:R-:W-:Y:S02]  /*2ee0*/  ISETP.NE.AND.EX P0, PT, RZ, UR19, PT, P0 ;  /* 0x00000013ff007c0c */ /* 0x000fe4000bf05300 */
[----:B------:R-:W-:Y:S01]  /*2ef0*/  SEL R24, R24, R3, !P1 ;  /* 0x0000000318187207 */ /* 0x000fe20004800000 */
[----:B------:R-:W-:Y:S01]  /*2f00*/  IMAD.MOV.U32 R3, RZ, RZ, 0x0 ;  /* 0x00000000ff037424 */ /* 0x000fe200078e00ff */
[----:B------:R-:W-:-:S04]  /*2f10*/  SEL R5, R5, R4, !P1 ;  /* 0x0000000405057207 */ /* 0x000fc80004800000 */
[----:B------:R-:W-:Y:S02]  /*2f20*/  SEL R4, R5, 0xffffffff, P0 ;  /* 0xffffffff05047807 */ /* 0x000fe40000000000 */
[----:B------:R-:W-:Y:S01]  /*2f30*/  SEL R5, R24, 0xffffffff, P0 ;  /* 0xffffffff18057807 */ /* 0x000fe20000000000 */
[----:B------:R-:W-:Y:S06]  /*2f40*/  RET.REL.NODEC R2 `(_ZN2at6native29vectorized_elementwise_kernelILi2ENS0_13BUnaryFunctorIlllZZZNS0_16fmod_kernel_cudaERNS_18TensorIteratorBaseEENKUlvE_clEvENKUlvE2_clEvEUlllE_EESt5arrayIPcLm2EEEEviT0_T1_) ;  /* 0xffffffd0022c7950 */ /* 0x000fec0003c3ffff */
.L_x_19297:
        /* <DEDUP_REMOVED lines=11> */
.L_x_54663:


//--------------------- .text._ZN2at6native29vectorized_elementwise_kernelILi4ENS0_13BUnaryFunctorIlllZZZNS0_16fmod_kernel_cudaERNS_18TensorIteratorBaseEENKUlvE_clEvENKUlvE2_clEvEUlllE_EESt5arrayIPcLm2EEEEviT0_T1_ --------------------------
	.section	.text._ZN2at6native29vectorized_elementwise_kernelILi4ENS0_13BUnaryFunctorIlllZZZNS0_16fmod_kernel_cudaERNS_18TensorIteratorBaseEENKUlvE_clEvENKUlvE2_clEvEUlllE_EESt5arrayIPcLm2EEEEviT0_T1_,"ax",@progbits
	.align	128
        .global         _ZN2at6native29vectorized_elementwise_kernelILi4ENS0_13BUnaryFunctorIlllZZZNS0_16fmod_kernel_cudaERNS_18TensorIteratorBaseEENKUlvE_clEvENKUlvE2_clEvEUlllE_EESt5arrayIPcLm2EEEEviT0_T1_
        .type           _ZN2at6native29vectorized_elementwise_kernelILi4ENS0_13BUnaryFunctorIlllZZZNS0_16fmod_kernel_cudaERNS_18TensorIteratorBaseEENKUlvE_clEvENKUlvE2_clEvEUlllE_EESt5arrayIPcLm2EEEEviT0_T1_,@function
        .size           _ZN2at6native29vectorized_elementwise_kernelILi4ENS0_13BUnaryFunctorIlllZZZNS0_16fmod_kernel_cudaERNS_18TensorIteratorBaseEENKUlvE_clEvENKUlvE2_clEvEUlllE_EESt5arrayIPcLm2EEEEviT0_T1_,(.L_x_54664 - _ZN2at6native29vectorized_elementwise_kernelILi4ENS0_13BUnaryFunctorIlllZZZNS0_16fmod_kernel_cudaERNS_18TensorIteratorBaseEENKUlvE_clEvENKUlvE2_clEvEUlllE_EESt5arrayIPcLm2EEEEviT0_T1_)
        .other          _ZN2at6native29vectorized_elementwise_kernelILi4ENS0_13BUnaryFunctorIlllZZZNS0_16fmod_kernel_cudaERNS_18TensorIteratorBaseEENKUlvE_clEvENKUlvE2_clEvEUlllE_EESt5arrayIPcLm2EEEEviT0_T1_,@"STO_CUDA_ENTRY STV_DEFAULT"
_ZN2at6native29vectorized_elementwise_kernelILi4ENS0_13BUnaryFunctorIlllZZZNS0_16fmod_kernel_cudaERNS_18TensorIteratorBaseEENKUlvE_clEvENKUlvE2_clEvEUlllE_EESt5arrayIPcLm2EEEEviT0_T1_:
.text._ZN2at6native29vectorized_elementwise_kernelILi4ENS0_13BUnaryFunctorIlllZZZNS0_16fmod_kernel_cudaERNS_18TensorIteratorBaseEENKUlvE_clEvENKUlvE2_clEvEUlllE_EESt5arrayIPcLm2EEEEviT0_T1_:
        /* <DEDUP_REMOVED lines=93> */
.L_x_19301:
[----:B------:R-:W-:-:S07]  /*05d0*/  MOV R2, 0x5f0 ;  /* 0x000005f000027802 */ /* 0x000fce0000000f00 */
[----:B------:R-:W-:Y:S05]  /*05e0*/  CALL.REL.NOINC `($__internal_12_$__cuda_sm20_rem_s64) ;  /* 0x0000002400047944 */ /* 0x000fea0003c00000 */
[----:B------:R-:W-:Y:S01]  /*05f0*/  MOV R20, R4 ;  /* 0x0000000400147202 */ /* 0x000fe20000000f00 */
[----:B------:R-:W-:-:S07]  /*0600*/  IMAD.MOV.U32 R21, RZ, RZ, R5 ;  /* 0x000000ffff157224 */ /* 0x000fce00078e0005 */
.L_x_19300:
[----:B------:R-:W-:Y:S05]  /*0610*/  BSYNC.RECONVERGENT B0 ;  /* 0x0000000000007941 */ /* 0x000fea0003800200 */
.L_x_19299:
        /* <DEDUP_REMOVED lines=28> */
.L_x_19304:
[----:B------:R-:W-:Y:S01]  /*07e0*/  IMAD.MOV.U32 R4, RZ, RZ, R18 ;  /* 0x000000ffff047224 */ /* 0x000fe200078e0012 */
[----:B------:R-:W-:Y:S01]  /*07f0*/  MOV R2, 0x820 ;  /* 0x0000082000027802 */ /* 0x000fe20000000f00 */
[----:B------:R-:W-:-:S07]  /*0800*/  IMAD.MOV.U32 R5, RZ, RZ, R19 ;  /* 0x000000ffff057224 */ /* 0x000fce00078e0013 */
[----:B------:R-:W-:Y:S05]  /*0810*/  CALL.REL.NOINC `($__internal_12_$__cuda_sm20_rem_s64) ;  /* 0x0000002000787944 */ /* 0x000fea0003c00000 */
[----:B------:R-:W-:Y:S01]  /*0820*/  MOV R18, R4 ;  /* 0x0000000400127202 */ /* 0x000fe20000000f00 */
[----:B------:R-:W-:-:S07]  /*0830*/  IMAD.MOV.U32 R19, RZ, RZ, R5 ;  /* 0x000000ffff137224 */ /* 0x000fce00078e0005 */
.L_x_19303:
[----:B------:R-:W-:Y:S05]  /*0840*/  BSYNC.RECONVERGENT B0 ;  /* 0x0000000000007941 */ /* 0x000fea0003800200 */
.L_x_19302:
        /* <DEDUP_REMOVED lines=28> */
.L_x_19307:
[----:B------:R-:W-:Y:S01]  /*0a10*/  IMAD.MOV.U32 R4, RZ, RZ, R16 ;  /* 0x000000ffff047224 */ /* 0x000fe200078e0010 */
[----:B------:R-:W-:Y:S01]  /*0a20*/  MOV R2, 0xa50 ;  /* 0x00000a5000027802 */ /* 0x000fe20000000f00 */
[----:B------:R-:W-:-:S07]  /*0a30*/  IMAD.MOV.U32 R5, RZ, RZ, R17 ;  /* 0x000000ffff057224 */ /* 0x000fce00078e0011 */
[----:B------:R-:W-:Y:S05]  /*0a40*/  CALL.REL.NOINC `($__internal_12_$__cuda_sm20_rem_s64) ;  /* 0x0000001c00ec7944 */ /* 0x000fea0003c00000 */
[----:B------:R-:W-:Y:S01]  /*0a50*/  MOV R16, R4 ;  /* 0x0000000400107202 */ /* 0x000fe20000000f00 */
[----:B------:R-:W-:-:S07]  /*0a60*/  IMAD.MOV.U32 R17, RZ, RZ, R5 ;  /* 0x000000ffff117224 */ /* 0x000fce00078e0005 */
.L_x_19306:
[----:B------:R-:W-:Y:S05]  /*0a70*/  BSYNC.RECONVERGENT B0 ;  /* 0x0000000000007941 */ /* 0x000fea0003800200 */
.L_x_19305:
        /* <DEDUP_REMOVED lines=28> */
.L_x_19310:
[----:B------:R-:W-:Y:S01]  /*0c40*/  IMAD.MOV.U32 R4, RZ, RZ, R14 ;  /* 0x000000ffff047224 */ /* 0x000fe200078e000e */
[----:B------:R-:W-:Y:S01]  /*0c50*/  MOV R2, 0xc80 ;  /* 0x00000c8000027802 */ /* 0x000fe20000000f00 */
[----:B------:R-:W-:-:S07]  /*0c60*/  IMAD.MOV.U32 R5, RZ, RZ, R15 ;  /* 0x000000ffff057224 */ /* 0x000fce00078e000f */
[----:B------:R-:W-:Y:S05]  /*0c70*/  CALL.REL.NOINC `($__internal_12_$__cuda_sm20_rem_s64) ;  /* 0x0000001c00607944 */ /* 0x000fea0003c00000 */
[----:B------:R-:W-:Y:S01]  /*0c80*/  MOV R14, R4 ;  /* 0x00000004000e7202 */ /* 0x000fe20000000f00 */
[----:B------:R-:W-:-:S07]  /*0c90*/  IMAD.MOV.U32 R15, RZ, RZ, R5 ;  /* 0x000000ffff0f7224 */ /* 0x000fce00078e0005 */
.L_x_19309:
[----:B------:R-:W-:Y:S05]  /*0ca0*/  BSYNC.RECONVERGENT B0 ;  /* 0x0000000000007941 */ /* 0x000fea0003800200 */
.L_x_19308:
        /* <DEDUP_REMOVED lines=28> */
.L_x_19313:
[----:B------:R-:W-:Y:S01]  /*0e70*/  IMAD.MOV.U32 R4, RZ, RZ, R12 ;  /* 0x000000ffff047224 */ /* 0x000fe200078e000c */
[----:B------:R-:W-:Y:S01]  /*0e80*/  MOV R2, 0xeb0 ;  /* 0x00000eb000027802 */ /* 0x000fe20000000f00 */
[----:B------:R-:W-:-:S07]  /*0e90*/  IMAD.MOV.U32 R5, RZ, RZ, R13 ;  /* 0x000000ffff057224 */ /* 0x000fce00078e000d */
[----:B------:R-:W-:Y:S05]  /*0ea0*/  CALL.REL.NOINC `($__internal_12_$__cuda_sm20_rem_s64) ;  /* 0x0000001800d47944 */ /* 0x000fea0003c00000 */
[----:B------:R-:W-:Y:S01]  /*0eb0*/  MOV R12, R4 ;  /* 0x00000004000c7202 */ /* 0x000fe20000000f00 */
[----:B------:R-:W-:-:S07]  /*0ec0*/  IMAD.MOV.U32 R13, RZ, RZ, R5 ;  /* 0x000000ffff0d7224 */ /* 0x000fce00078e0005 */
.L_x_19312:
[----:B------:R-:W-:Y:S05]  /*0ed0*/  BSYNC.RECONVERGENT B0 ;  /* 0x0000000000007941 */ /* 0x000fea0003800200 */
.L_x_19311:
        /* <DEDUP_REMOVED lines=28> */
.L_x_19316:
[----:B------:R-:W-:Y:S01]  /*10a0*/  IMAD.MOV.U32 R4, RZ, RZ, R10 ;  /* 0x000000ffff047224 */ /* 0x000fe200078e000a */
[----:B------:R-:W-:Y:S01]  /*10b0*/  MOV R2, 0x10e0 ;  /* 0x000010e000027802 */ /* 0x000fe20000000f00 */
[----:B------:R-:W-:-:S07]  /*10c0*/  IMAD.MOV.U32 R5, RZ, RZ, R11 ;  /* 0x000000ffff057224 */ /* 0x000fce00078e000b */
[----:B------:R-:W-:Y:S05]  /*10d0*/  CALL.REL.NOINC `($__internal_12_$__cuda_sm20_rem_s64) ;  /* 0x0000001800487944 */ /* 0x000fea0003c00000 */
[----:B------:R-:W-:Y:S01]  /*10e0*/  MOV R10, R4 ;  /* 0x00000004000a7202 */ /* 0x000fe20000000f00 */
[----:B------:R-:W-:-:S07]  /*10f0*/  IMAD.MOV.U32 R11, RZ, RZ, R5 ;  /* 0x000000ffff0b7224 */ /* 0x000fce00078e0005 */
.L_x_19315:
[----:B------:R-:W-:Y:S05]  /*1100*/  BSYNC.RECONVERGENT B0 ;  /* 0x0000000000007941 */ /* 0x000fea0003800200 */
.L_x_19314:
        /* <DEDUP_REMOVED lines=28> */
.L_x_19319:
[----:B------:R-:W-:Y:S01]  /*12d0*/  IMAD.MOV.U32 R4, RZ, RZ, R6 ;  /* 0x000000ffff047224 */ /* 0x000fe200078e0006 */
[----:B------:R-:W-:Y:S01]  /*12e0*/  MOV R2, 0x1310 ;  /* 0x0000131000027802 */ /* 0x000fe20000000f00 */
[----:B------:R-:W-:-:S07]  /*12f0*/  IMAD.MOV.U32 R5, RZ, RZ, R7 ;  /* 0x000000ffff057224 */ /* 0x000fce00078e0007 */
[----:B------:R-:W-:Y:S05]  /*1300*/  CALL.REL.NOINC `($__internal_12_$__cuda_sm20_rem_s64) ;  /* 0x0000001400bc7944 */ /* 0x000fea0003c00000 */
[----:B------:R-:W-:Y:S01]  /*1310*/  MOV R6, R4 ;  /* 0x0000000400067202 */ /* 0x000fe20000000f00 */
[----:B------:R-:W-:-:S07]  /*1320*/  IMAD.MOV.U32 R7, RZ, RZ, R5 ;  /* 0x000000ffff077224 */ /* 0x000fce00078e0005 */
.L_x_19318:
[----:B------:R-:W-:Y:S05]  /*1330*/  BSYNC.RECONVERGENT B0 ;  /* 0x0000000000007941 */ /* 0x000fea0003800200 */
.L_x_19317:
        /* <DEDUP_REMOVED lines=28> */
.L_x_19322:
[----:B------:R-:W-:Y:S01]  /*1500*/  IMAD.MOV.U32 R4, RZ, RZ, R22 ;  /* 0x000000ffff047224 */ /* 0x000fe200078e0016 */
[----:B------:R-:W-:Y:S01]  /*1510*/  MOV R2, 0x1540 ;  /* 0x0000154000027802 */ /* 0x000fe20000000f00 */
[----:B------:R-:W-:-:S07]  /*1520*/  IMAD.MOV.U32 R5, RZ, RZ, R23 ;  /* 0x000000ffff057224 */ /* 0x000fce00078e0017 */
[----:B------:R-:W-:Y:S05]  /*1530*/  CALL.REL.NOINC `($__internal_12_$__cuda_sm20_rem_s64) ;  /* 0x0000001400307944 */ /* 0x000fea0003c00000 */
.L_x_19321:
[----:B------:R-:W-:Y:S05]  /*1540*/  BSYNC.RECONVERGENT B0 ;  /* 0x0000000000007941 */ /* 0x000fea0003800200 */
.L_x_19320:
        /* <DEDUP_REMOVED lines=16> */
.L_x_19325:
[----:B------:R-:W-:-:S13]  /*1650*/  ISETP.GE.U32.AND P0, PT, R0, UR5, PT ;  /* 0x0000000500007c0c */ /* 0x000fda000bf06070 */
[----:B------:R-:W-:Y:S05]  /*1660*/  @P0 BRA `(.L_x_19327) ;  /* 0x0000000000300947 */ /* 0x000fea0003800000 */
[----:B0-----:R-:W0:Y:S01]  /*1670*/  LDC.64 R2, c[0x0][0x398] ;  /* 0x0000e600ff027b82 */ /* 0x001e220000000a00 */
[C---:B------:R-:W-:Y:S02]  /*1680*/  VIADD R9, R0.reuse, UR4 ;  /* 0x0000000400097c36 */ /* 0x040fe40008000000 */
[----:B------:R-:W-:Y:S02]  /*1690*/  VIADD R0, R0, 0x80 ;  /* 0x0000008000007836 */ /* 0x000fe40000000000 */
[----:B0-----:R-:W-:-:S05]  /*16a0*/  IMAD.WIDE.U32 R2, R9, 0x8, R2 ;  /* 0x0000000809027825 */ /* 0x001fca00078e0002 */
[----:B-----5:R1:W-:Y:S02]  /*16b0*/  STG.E.64 desc[UR16][R2.64], R16 ;  /* 0x0000001002007986 */ /* 0x0203e4000c101b10 */
.L_x_19326:
[----:B------:R-:W-:-:S13]  /*16c0*/  ISETP.GE.U32.AND P0, PT, R0, UR5, PT ;  /* 0x0000000500007c0c */ /* 0x000fda000bf06070 */
[----:B------:R-:W-:Y:S05]  /*16d0*/  @P0 BRA `(.L_x_19328) ;  /* 0x0000000000300947 */ /* 0x000fea0003800000 */
[----:B01----:R-:W0:Y:S01]  /*16e0*/  LDC.64 R2, c[0x0][0x398] ;  /* 0x0000e600ff027b82 */ /* 0x003e220000000a00 */
[C---:B------:R-:W-:Y:S01]  /*16f0*/  IADD3 R9, PT, PT, R0.reuse, UR4, RZ ;  /* 0x0000000400097c10 */ /* 0x040fe2000fffe0ff */
[----:B------:R-:W-:-:S04]  /*1700*/  VIADD R0, R0, 0x80 ;  /* 0x0000008000007836 */ /* 0x000fc80000000000 */
[----:B0-----:R-:W-:-:S05]  /*1710*/  IMAD.WIDE.U32 R2, R9, 0x8, R2 ;  /* 0x0000000809027825 */ /* 0x001fca00078e0002 */
[----:B-----5:R1:W-:Y:S02]  /*1720*/  STG.E.64 desc[UR16][R2.64], R14 ;  /* 0x0000000e02007986 */ /* 0x0203e4000c101b10 */
.L_x_19327:
[----:B------:R-:W-:-:S13]  /*1730*/  ISETP.GE.U32.AND P0, PT, R0, UR5, PT ;  /* 0x0000000500007c0c */ /* 0x000fda000bf06070 */
[----:B------:R-:W-:Y:S05]  /*1740*/  @P0 BRA `(.L_x_19329) ;  /* 0x0000000000340947 */ /* 0x000fea0003800000 */
[----:B01----:R-:W0:Y:S01]  /*1750*/  LDC.64 R2, c[0x0][0x398] ;  /* 0x0000e600ff027b82 */ /* 0x003e220000000a00 */
[C---:B------:R-:W-:Y:S01]  /*1760*/  VIADD R9, R0.reuse, UR4 ;  /* 0x0000000400097c36 */ /* 0x040fe20008000000 */
[----:B------:R-:W-:-:S03]  /*1770*/  IADD3 R0, PT, PT, R0, 0x80, RZ ;  /* 0x0000008000007810 */ /* 0x000fc60007ffe0ff */
[----:B0-----:R-:W-:-:S05]  /*1780*/  IMAD.WIDE.U32 R2, R9, 0x8, R2 ;  /* 0x0000000809027825 */ /* 0x001fca00078e0002 */
[----:B-----5:R2:W-:Y:S02]  /*1790*/  STG.E.64 desc[UR16][R2.64], R12 ;  /* 0x0000000c02007986 */ /* 0x0205e4000c101b10 */
.L_x_19328:
        /* <DEDUP_REMOVED lines=8> */
.L_x_19329:
[----:B------:R-:W-:Y:S05]  /*1820*/  BSYNC.RELIABLE B1 ;  /* 0x0000000000017941 */ /* 0x000fea0003800100 */
.L_x_19324:
[----:B------:R-:W-:-:S13]  /*1830*/  ISETP.GE.U32.AND P0, PT, R0, UR5, PT ;  /* 0x0000000500007c0c */ /* 0x000fda000bf06070 */
[----:B012---:R-:W0:Y:S01]  /*1840*/  @!P0 LDC.64 R2, c[0x0][0x398] ;  /* 0x0000e600ff028b82 */ /* 0x007e220000000a00 */
[C---:B------:R-:W-:Y:S01]  /*1850*/  @!P0 IADD3 R9, PT, PT, R0.reuse, UR4, RZ ;  /* 0x0000000400098c10 */ /* 0x040fe2000fffe0ff */
[----:B------:R-:W-:-:S04]  /*1860*/  @!P0 VIADD R0, R0, 0x80 ;  /* 0x0000008000008836 */ /* 0x000fc80000000000 */
[----:B0-----:R-:W-:-:S05]  /*1870*/  @!P0 IMAD.WIDE.U32 R2, R9, 0x8, R2 ;  /* 0x0000000809028825 */ /* 0x001fca00078e0002 */
[----:B-----5:R3:W-:Y:S02]  /*1880*/  @!P0 STG.E.64 desc[UR16][R2.64], R6 ;  /* 0x0000000602008986 */ /* 0x0207e4000c101b10 */
.L_x_19330:
[----:B------:R-:W-:Y:S05]  /*1890*/  BSYNC.RECONVERGENT B0 ;  /* 0x0000000000007941 */ /* 0x000fea0003800200 */
.L_x_19323:
        /* <DEDUP_REMOVED lines=8> */
.L_x_19298:
[----:B------:R-:W0:Y:S01]  /*1920*/  S2R R0, SR_TID.X ;  /* 0x0000000000007919 */ /* 0x000e220000002100 */
[----:B------:R-:W1:Y:S01]  /*1930*/  LDCU.64 UR6, c[0x0][0x3a0] ;  /* 0x00007400ff0677ac */ /* 0x000e620008000a00 */
[----:B------:R-:W2:Y:S01]  /*1940*/  LDCU UR5, c[0x0][0x394] ;  /* 0x00007280ff0577ac */ /* 0x000ea20008000800 */
[----:B-1----:R-:W-:-:S06]  /*1950*/  UIMAD.WIDE.U32 UR6, UR4, 0x8, UR6 ;  /* 0x00000008040678a5 */ /* 0x002fcc000f8e0006 */
[----:B------:R-:W-:Y:S01]  /*1960*/  MOV R2, UR6 ;  /* 0x0000000600027c02 */ /* 0x000fe20008000f00 */
[----:B------:R-:W-:-:S04]  /*1970*/  IMAD.U32 R3, RZ, RZ, UR7 ;  /* 0x00000007ff037e24 */ /* 0x000fc8000f8e00ff */
[----:B0-----:R-:W-:-:S05]  /*1980*/  IMAD.WIDE.U32 R2, R0, 0x20, R2 ;  /* 0x0000002000027825 */ /* 0x001fca00078e0002 */
[----:B------:R-:W2:Y:S04]  /*1990*/  LDG.E.ENL2.256 R20, R4, desc[UR16][R2.64] ;  /* 0xfe0000100204797e */ /* 0x000ea80008121914 */
[----:B------:R0:W5:Y:S01]  /*19a0*/  LDG.E.ENL2.256 R12, R8, desc[UR16][R2.64+0x1000] ;  /* 0xfe0080100208797e */ /* 0x000162000812190c */
        /* <DEDUP_REMOVED lines=24> */
.L_x_19332:
[----:B------:R-:W-:-:S07]  /*1b30*/  MOV R2, 0x1b50 ;  /* 0x00001b5000027802 */ /* 0x000fce0000000f00 */
[----:B-----5:R-:W-:Y:S05]  /*1b40*/  CALL.REL.NOINC `($__internal_12_$__cuda_sm20_rem_s64) ;  /* 0x0000000c00ac7944 */ /* 0x020fea0003c00000 */
[----:B------:R-:W-:Y:S01]  /*1b50*/  MOV R16, R4 ;  /* 0x0000000400107202 */ /* 0x000fe20000000f00 */
[----:B------:R-:W-:-:S07]  /*1b60*/  IMAD.MOV.U32 R17, RZ, RZ, R5 ;  /* 0x000000ffff117224 */ /* 0x000fce00078e0005 */
.L_x_19333:
[----:B------:R-:W-:Y:S05]  /*1b70*/  BSYNC.RECONVERGENT B0 ;  /* 0x0000000000007941 */ /* 0x000fea0003800200 */
.L_x_19331:
        /* <DEDUP_REMOVED lines=25> */
.L_x_19335:
[----:B------:R-:W-:Y:S01]  /*1d10*/  MOV R4, R6 ;  /* 0x0000000600047202 */ /* 0x000fe20000000f00 */
[----:B------:R-:W-:Y:S01]  /*1d20*/  IMAD.MOV.U32 R5, RZ, RZ, R7 ;  /* 0x000000ffff057224 */ /* 0x000fe200078e0007 */
[----:B------:R-:W-:-:S07]  /*1d30*/  MOV R2, 0x1d50 ;  /* 0x00001d5000027802 */ /* 0x000fce0000000f00 */
[----:B-----5:R-:W-:Y:S05]  /*1d40*/  CALL.REL.NOINC `($__internal_12_$__cuda_sm20_rem_s64) ;  /* 0x0000000c002c7944 */ /* 0x020fea0003c00000 */
[----:B------:R-:W-:Y:S01]  /*1d50*/  IMAD.MOV.U32 R18, RZ, RZ, R4 ;  /* 0x000000ffff127224 */ /* 0x000fe200078e0004 */
[----:B------:R-:W-:-:S07]  /*1d60*/  MOV R19, R5 ;  /* 0x0000000500137202 */ /* 0x000fce0000000f00 */
.L_x_19336:
[----:B------:R-:W-:Y:S05]  /*1d70*/  BSYNC.RECONVERGENT B0 ;  /* 0x0000000000007941 */ /* 0x000fea0003800200 */
.L_x_19334:
        /* <DEDUP_REMOVED lines=25> */
.L_x_19338:
[----:B------:R-:W-:Y:S01]  /*1f10*/  IMAD.MOV.U32 R4, RZ, RZ, R20 ;  /* 0x000000ffff047224 */ /* 0x000fe200078e0014 */
[----:B------:R-:W-:Y:S02]  /*1f20*/  MOV R5, R21 ;  /* 0x0000001500057202 */ /* 0x000fe40000000f00 */
[----:B------:R-:W-:-:S07]  /*1f30*/  MOV R2, 0x1f50 ;  /* 0x00001f5000027802 */ /* 0x000fce0000000f00 */
[----:B-----5:R-:W-:Y:S05]  /*1f40*/  CALL.REL.NOINC `($__internal_12_$__cuda_sm20_rem_s64) ;  /* 0x0000000800ac7944 */ /* 0x020fea0003c00000 */
[----:B------:R-:W-:Y:S02]  /*1f50*/  IMAD.MOV.U32 R20, RZ, RZ, R4 ;  /* 0x000000ffff147224 */ /* 0x000fe400078e0004 */
[----:B------:R-:W-:-:S07]  /*1f60*/  IMAD.MOV.U32 R21, RZ, RZ, R5 ;  /* 0x000000ffff157224 */ /* 0x000fce00078e0005 */
.L_x_19339:
[----:B------:R-:W-:Y:S05]  /*1f70*/  BSYNC.RECONVERGENT B0 ;  /* 0x0000000000007941 */ /* 0x000fea0003800200 */
.L_x_19337:
        /* <DEDUP_REMOVED lines=25> */
.L_x_19341:
[----:B------:R-:W-:Y:S01]  /*2110*/  IMAD.MOV.U32 R4, RZ, RZ, R22 ;  /* 0x000000ffff047224 */ /* 0x000fe200078e0016 */
[----:B------:R-:W-:Y:S01]  /*2120*/  MOV R2, 0x2150 ;  /* 0x0000215000027802 */ /* 0x000fe20000000f00 */
[----:B------:R-:W-:-:S07]  /*2130*/  IMAD.MOV.U32 R5, RZ, RZ, R23 ;  /* 0x000000ffff057224 */ /* 0x000fce00078e0017 */
[----:B-----5:R-:W-:Y:S05]  /*2140*/  CALL.REL.NOINC `($__internal_12_$__cuda_sm20_rem_s64) ;  /* 0x00000008002c7944 */ /* 0x020fea0003c00000 */
[----:B------:R-:W-:Y:S01]  /*2150*/  MOV R22, R4 ;  /* 0x0000000400167202 */ /* 0x000fe20000000f00 */
[----:B------:R-:W-:-:S07]  /*2160*/  IMAD.MOV.U32 R23, RZ, RZ, R5 ;  /* 0x000000ffff177224 */ /* 0x000fce00078e0005 */
.L_x_19342:
[----:B------:R-:W-:Y:S05]  /*2170*/  BSYNC.RECONVERGENT B0 ;  /* 0x0000000000007941 */ /* 0x000fea0003800200 */
.L_x_19340:
[----:B------:R-:W0:Y:S01]  /*2180*/  LDCU UR5, c[0x0][0x394] ;  /* 0x00007280ff0577ac */ /* 0x000e220008000800 */
[----:B------:R-:W-:Y:S01]  /*2190*/  BSSY.RECONVERGENT B0, `(.L_x_19343) ;  /* 0x000001e000007945 */ /* 0x000fe20003800200 */
[----:B0----5:R-:W-:-:S04]  /*21a0*/  LOP3.LUT R2, R9, UR5, RZ, 0xfc, !PT ;  /* 0x0000000509027c12 */ /* 0x021fc8000f8efcff */
        /* <DEDUP_REMOVED lines=22> */
.L_x_19344:
[----:B------:R-:W-:Y:S01]  /*2310*/  MOV R4, R8 ;  /* 0x0000000800047202 */ /* 0x000fe20000000f00 */
[----:B------:R-:W-:Y:S01]  /*2320*/  IMAD.MOV.U32 R5, RZ, RZ, R9 ;  /* 0x000000ffff057224 */ /* 0x000fe200078e0009 */
[----:B------:R-:W-:-:S07]  /*2330*/  MOV R2, 0x2350 ;  /* 0x0000235000027802 */ /* 0x000fce0000000f00 */
[----:B------:R-:W-:Y:S05]  /*2340*/  CALL.REL.NOINC `($__internal_12_$__cuda_sm20_rem_s64) ;  /* 0x0000000400ac7944 */ /* 0x000fea0003c00000 */
[----:B------:R-:W-:Y:S01]  /*2350*/  IMAD.MOV.U32 R8, RZ, RZ, R4 ;  /* 0x000000ffff087224 */ /* 0x000fe200078e0004 */
[----:B------:R-:W-:-:S07]  /*2360*/  MOV R9, R5 ;  /* 0x0000000500097202 */ /* 0x000fce0000000f00 */
.L_x_19345:
[----:B------:R-:W-:Y:S05]  /*2370*/  BSYNC.RECONVERGENT B0 ;  /* 0x0000000000007941 */ /* 0x000fea0003800200 */
.L_x_19343:
        /* <DEDUP_REMOVED lines=25> */
.L_x_19347:
[----:B------:R-:W-:Y:S01]  /*2510*/  IMAD.MOV.U32 R4, RZ, RZ, R10 ;  /* 0x000000ffff047224 */ /* 0x000fe200078e000a */
[----:B------:R-:W-:Y:S02]  /*2520*/  MOV R5, R11 ;  /* 0x0000000b00057202 */ /* 0x000fe40000000f00 */
[----:B------:R-:W-:-:S07]  /*2530*/  MOV R2, 0x2550 ;  /* 0x0000255000027802 */ /* 0x000fce0000000f00 */
[----:B------:R-:W-:Y:S05]  /*2540*/  CALL.REL.NOINC `($__internal_12_$__cuda_sm20_rem_s64) ;  /* 0x00000004002c7944 */ /* 0x000fea0003c00000 */
[----:B------:R-:W-:Y:S02]  /*2550*/  IMAD.MOV.U32 R10, RZ, RZ, R4 ;  /* 0x000000ffff0a7224 */ /* 0x000fe400078e0004 */
[----:B------:R-:W-:-:S07]  /*2560*/  IMAD.MOV.U32 R11, RZ, RZ, R5 ;  /* 0x000000ffff0b7224 */ /* 0x000fce00078e0005 */
.L_x_19348:
[----:B------:R-:W-:Y:S05]  /*2570*/  BSYNC.RECONVERGENT B0 ;  /* 0x0000000000007941 */ /* 0x000fea0003800200 */
.L_x_19346:
        /* <DEDUP_REMOVED lines=25> */
.L_x_19350:
[----:B------:R-:W-:Y:S01]  /*2710*/  IMAD.MOV.U32 R4, RZ, RZ, R12 ;  /* 0x000000ffff047224 */ /* 0x000fe200078e000c */
[----:B------:R-:W-:Y:S01]  /*2720*/  MOV R2, 0x2750 ;  /* 0x0000275000027802 */ /* 0x000fe20000000f00 */
[----:B------:R-:W-:-:S07]  /*2730*/  IMAD.MOV.U32 R5, RZ, RZ, R13 ;  /* 0x000000ffff057224 */ /* 0x000fce00078e000d */
[----:B------:R-:W-:Y:S05]  /*2740*/  CALL.REL.NOINC `($__internal_12_$__cuda_sm20_rem_s64) ;  /* 0x0000000000ac7944 */ /* 0x000fea0003c00000 */
[----:B------:R-:W-:Y:S01]  /*2750*/  MOV R12, R4 ;  /* 0x00000004000c7202 */ /* 0x000fe20000000f00 */
[----:B------:R-:W-:-:S07]  /*2760*/  IMAD.MOV.U32 R13, RZ, RZ, R5 ;  /* 0x000000ffff0d7224 */ /* 0x000fce00078e0005 */
.L_x_19351:
[----:B------:R-:W-:Y:S05]  /*2770*/  BSYNC.RECONVERGENT B0 ;  /* 0x0000000000007941 */ /* 0x000fea0003800200 */
.L_x_19349:
        /* <DEDUP_REMOVED lines=25> */
.L_x_19353:
[----:B------:R-:W-:Y:S01]  /*2910*/  MOV R4, R14 ;  /* 0x0000000e00047202 */ /* 0x000fe20000000f00 */
[----:B------:R-:W-:Y:S01]  /*2920*/  IMAD.MOV.U32 R5, RZ, RZ, R15 ;  /* 0x000000ffff057224 */ /* 0x000fe200078e000f */
[----:B------:R-:W-:-:S07]  /*2930*/  MOV R2, 0x2950 ;  /* 0x0000295000027802 */ /* 0x000fce0000000f00 */
[----:B------:R-:W-:Y:S05]  /*2940*/  CALL.REL.NOINC `($__internal_12_$__cuda_sm20_rem_s64) ;  /* 0x00000000002c7944 */ /* 0x000fea0003c00000 */
[----:B------:R-:W-:Y:S01]  /*2950*/  IMAD.MOV.U32 R14, RZ, RZ, R4 ;  /* 0x000000ffff0e7224 */ /* 0x000fe200078e0004 */
[----:B------:R-:W-:-:S07]  /*2960*/  MOV R15, R5 ;  /* 0x00000005000f7202 */ /* 0x000fce0000000f00 */
.L_x_19354:
[----:B------:R-:W-:Y:S05]  /*2970*/  BSYNC.RECONVERGENT B0 ;  /* 0x0000000000007941 */ /* 0x000fea0003800200 */
.L_x_19352:
[----:B------:R-:W0:Y:S02]  /*2980*/  LDCU.64 UR6, c[0x0][0x398] ;  /* 0x00007300ff0677ac */ /* 0x000e240008000a00 */
[----:B0-----:R-:W-:-:S06]  /*2990*/  UIMAD.WIDE.U32 UR6, UR4, 0x8, UR6 ;  /* 0x00000008040678a5 */ /* 0x001fcc000f8e0006 */
[----:B------:R-:W-:Y:S02]  /*29a0*/  IMAD.U32 R2, RZ, RZ, UR6 ;  /* 0x00000006ff027e24 */ /* 0x000fe4000f8e00ff */
[----:B------:R-:W-:Y:S02]  /*29b0*/  IMAD.U32 R3, RZ, RZ, UR7 ;  /* 0x00000007ff037e24 */ /* 0x000fe4000f8e00ff */
[----:B------:R-:W-:-:S05]  /*29c0*/  IMAD.WIDE.U32 R2, R0, 0x20, R2 ;  /* 0x0000002000027825 */ /* 0x000fca00078e0002 */
[----:B------:R-:W-:Y:S04]  /*29d0*/  STG.E.ENL2.256 desc[UR16][R2.64], R16, R20 ;  /* 0xf80000100214797f */ /* 0x000fe8000f121810 */
[----:B------:R-:W-:Y:S01]  /*29e0*/  STG.E.ENL2.256 desc[UR16][R2.64+0x1000], R8, R12 ;  /* 0xf8008008020c797f */ /* 0x000fe2000f121810 */
[----:B------:R-:W-:Y:S05]  /*29f0*/  EXIT ;  /* 0x000000000000794d */ /* 0x000fea0003800000 */
        .weak           $__internal_12_$__cuda_sm20_rem_s64
        .type           $__internal_12_$__cuda_sm20_rem_s64,@function
        .size           $__internal_12_$__cuda_sm20_rem_s64,(.L_x_54664 - $__internal_12_$__cuda_sm20_rem_s64)
$__internal_12_$__cuda_sm20_rem_s64:
        /* <DEDUP_REMOVED lines=80> */
[----:B------:R-:W-:Y:S06]  /*2f00*/  RET.REL.NODEC R2 `(_ZN2at6native29vectorized_elementwise_kernelILi4ENS0_13BUnaryFunctorIlllZZZNS0_16fmod_kernel_cudaERNS_18TensorIteratorBaseEENKUlvE_clEvENKUlvE2_clEvEUlllE_EESt5arrayIPcLm2EEEEviT0_T1_) ;  /* 0xffffffd0023c7950 */ /* 0x000fec0003c3ffff */
.L_x_19355:
        /* <DEDUP_REMOVED lines=15> */
.L_x_54664:


//--------------------- .text._ZN2at6native29vectorized_elementwise_kernelILi8ENS0_13BUnaryFunctorIlllZZZNS0_16fmod_kernel_cudaERNS_18TensorIteratorBaseEENKUlvE_clEvENKUlvE2_clEvEUlllE_EESt5arrayIPcLm2EEEEviT0_T1_ --------------------------
	.section	.text._ZN2at6native29vectorized_elementwise_kernelILi8ENS0_13BUnaryFunctorIlllZZZNS0_16fmod_kernel_cudaERNS_18TensorIteratorBaseEENKUlvE_clEvENKUlvE2_clEvEUlllE_EESt5arrayIPcLm2EEEEviT0_T1_,"ax",@progbits
	.align	128
        .global         _ZN2at6native29vectorized_elementwise_kernelILi8ENS0_13BUnaryFunctorIlllZZZNS0_16fmod_kernel_cudaERNS_18TensorIteratorBaseEENKUlvE_clEvENKUlvE2_clEvEUlllE_EESt5arrayIPcLm2EEEEviT0_T1_
        .type           _ZN2at6native29vectorized_elementwise_kernelILi8ENS0_13BUnaryFunctorIlllZZZNS0_16fmod_kernel_cudaERNS_18TensorIteratorBaseEENKUlvE_clEvENKUlvE2_clEvEUlllE_EESt5arrayIPcLm2EEEEviT0_T1_,@function
        .size           _ZN2at6native29vectorized_elementwise_kernelILi8ENS0_13BUnaryFunctorIlllZZZNS0_16fmod_kernel_cudaERNS_18TensorIteratorBaseEENKUlvE_clEvENKUlvE2_clEvEUlllE_EESt5arrayIPcLm2EEEEviT0_T1_,(.L_x_54665 - _ZN2at6native29vectorized_elementwise_kernelILi8ENS0_13BUnaryFunctorIlllZZZNS0_16fmod_kernel_cudaERNS_18TensorIteratorBaseEENKUlvE_clEvENKUlvE2_clEvEUlllE_EESt5arrayIPcLm2EEEEviT0_T1_)
        .other          _ZN2at6native29vectorized_elementwise_kernelILi8ENS0_13BUnaryFunctorIlllZZZNS0_16fmod_kernel_cudaERNS_18TensorIteratorBaseEENKUlvE_clEvENKUlvE2_clEvEUlllE_EESt5arrayIPcLm2EEEEviT0_T1_,@"STO_CUDA_ENTRY STV_DEFAULT"
_ZN2at6native29vectorized_elementwise_kernelILi8ENS0_13BUnaryFunctorIlllZZZNS0_16fmod_kernel_cudaERNS_18TensorIteratorBaseEENKUlvE_clEvENKUlvE2_clEvEUlllE_EESt5arrayIPcLm2EEEEviT0_T1_:
.text._ZN2at6native29vectorized_elementwise_kernelILi8ENS0_13BUnaryFunctorIlllZZZNS0_16fmod_kernel_cudaERNS_18TensorIteratorBaseEENKUlvE_clEvENKUlvE2_clEvEUlllE_EESt5arrayIPcLm2EEEEviT0_T1_:
        /* <DEDUP_REMOVED lines=93> */
.L_x_19359:
[----:B------:R-:W-:-:S07]  /*05d0*/  MOV R2, 0x5f0 ;  /* 0x000005f000027802 */ /* 0x000fce0000000f00 */
[----:B------:R-:W-:Y:S05]  /*05e0*/  CALL.REL.NOINC `($__internal_13_$__cuda_sm20_rem_s64) ;  /* 0x0000002400047944 */ /* 0x000fea0003c00000 */
[----:B------:R-:W-:Y:S01]  /*05f0*/  MOV R20, R4 ;  /* 0x0000000400147202 */ /* 0x000fe20000000f00 */
[----:B------:R-:W-:-:S07]  /*0600*/  IMAD.MOV.U32 R21, RZ, RZ, R5 ;  /* 0x000000ffff157224 */ /* 0x000fce00078e0005 */
.L_x_19358:
[----:B------:R-:W-:Y:S05]  /*0610*/  BSYNC.RECONVERGENT B0 ;  /* 0x0000000000007941 */ /* 0x000fea0003800200 */
.L_x_19357:
        /* <DEDUP_REMOVED lines=28> */
.L_x_19362:
[----:B------:R-:W-:Y:S01]  /*07e0*/  IMAD.MOV.U32 R4, RZ, RZ, R18 ;  /* 0x000000ffff047224 */ /* 0x000fe200078e0012 */
[----:B------:R-:W-:Y:S01]  /*07f0*/  MOV R2, 0x820 ;  /* 0x0000082000027802 */ /* 0x000fe20000000f00 */
[----:B------:R-:W-:-:S07]  /*0800*/  IMAD.MOV.U32 R5, RZ, RZ, R19 ;  /* 0x000000ffff057224 */ /* 0x000fce00078e0013 */
[----:B------:R-:W-:Y:S05]  /*0810*/  CALL.REL.NOINC `($__internal_13_$__cuda_sm20_rem_s64) ;  /* 0x0000002000787944 */ /* 0x000fea0003c00000 */
[----:B------:R-:W-:Y:S01]  /*0820*/  MOV R18, R4 ;  /* 0x0000000400127202 */ /* 0x000fe20000000f00 */
[----:B------:R-:W-:-:S07]  /*0830*/  IMAD.MOV.U32 R19, RZ, RZ, R5 ;  /* 0x000000ffff137224 */ /* 0x000fce00078e0005 */
.L_x_19361:
[----:B------:R-:W-:Y:S05]  /*0840*/  BSYNC.RECONVERGENT B0 ;  /* 0x0000000000007941 */ /* 0x000fea0003800200 */
.L_x_19360:
        /* <DEDUP_REMOVED lines=28> */
.L_x_19365:
[----:B------:R-:W-:Y:S01]  /*0a10*/  IMAD.MOV.U32 R4, RZ, RZ, R16 ;  /* 0x000000ffff047224 */ /* 0x000fe200078e0010 */
[----:B------:R-:W-:Y:S01]  /*0a20*/  MOV R2, 0xa50 ;  /* 0x00000a5000027802 */ /* 0x000fe20000000f00 */
[----:B------:R-:W-:-:S07]  /*0a30*/  IMAD.MOV.U32 R5, RZ, RZ, R17 ;  /* 0x000000ffff057224 */ /* 0x000fce00078e0011 */
[----:B------:R-:W-:Y:S05]  /*0a40*/  CALL.REL.NOINC `($__internal_13_$__cuda_sm20_rem_s64) ;  /* 0x0000001c00ec7944 */ /* 0x000fea0003c00000 */
[----:B------:R-:W-:Y:S01]  /*0a50*/  MOV R16, R4 ;  /* 0x0000000400107202 */ /* 0x000fe20000000f00 */
[----:B------:R-:W-:-:S07]  /*0a60*/  IMAD.MOV.U32 R17, RZ, RZ, R5 ;  /* 0x000000ffff117224 */ /* 0x000fce00078e0005 */
.L_x_19364:
[----:B------:R-:W-:Y:S05]  /*0a70*/  BSYNC.RECONVERGENT B0 ;  /* 0x0000000000007941 */ /* 0x000fea0003800200 */
.L_x_19363:
        /* <DEDUP_REMOVED lines=28> */
.L_x_19368:
[----:B------:R-:W-:Y:S01]  /*0c40*/  IMAD.MOV.U32 R4, RZ, RZ, R14 ;  /* 0x000000ffff047224 */ /* 0x000fe200078e000e */
[----:B------:R-:W-:Y:S01]  /*0c50*/  MOV R2, 0xc80 ;  /* 0x00000c8000027802 */ /* 0x000fe20000000f00 */
[----:B------:R-:W-:-:S07]  /*0c60*/  IMAD.MOV.U32 R5, RZ, RZ, R15 ;  /* 0x000000ffff057224 */ /* 0x000fce00078e000f */
[----:B------:R-:W-:Y:S05]  /*0c70*/  CALL.REL.NOINC `($__internal_13_$__cuda_sm20_rem_s64) ;  /* 0x0000001c00607944 */ /* 0x000fea0003c00000 */
[----:B------:R-:W-:Y:S01]  /*0c80*/  MOV R14, R4 ;  /* 0x00000004000e7202 */ /* 0x000fe20000000f00 */
[----:B------:R-:W-:-:S07]  /*0c90*/  IMAD.MOV.U32 R15, RZ, RZ, R5 ;  /* 0x000000ffff0f7224 */ /* 0x000fce00078e0005 */
.L_x_19367:
[----:B------:R-:W-:Y:S05]  /*0ca0*/  BSYNC.RECONVERGENT B0 ;  /* 0x0000000000007941 */ /* 0x000fea0003800200 */
.L_x_19366:
        /* <DEDUP_REMOVED lines=28> */
.L_x_19371:
[----:B------:R-:W-:Y:S01]  /*0e70*/  IMAD.MOV.U32 R4, RZ, RZ, R12 ;  /* 0x000000ffff047224 */ /* 0x000fe200078e000c */
[----:B------:R-:W-:Y:S01]  /*0e80*/  MOV R2, 0xeb0 ;  /* 0x00000eb000027802 */ /* 0x000fe20000000f00 */
[----:B------:R-:W-:-:S07]  /*0e90*/  IMAD.MOV.U32 R5, RZ, RZ, R13 ;  /* 0x000000ffff057224 */ /* 0x000fce00078e000d */
[----:B------:R-:W-:Y:S05]  /*0ea0*/  CALL.REL.NOINC `($__internal_13_$__cuda_sm20_rem_s64) ;  /* 0x0000001800d47944 */ /* 0x000fea0003c00000 */
[----:B------:R-:W-:Y:S01]  /*0eb0*/  MOV R12, R4 ;  /* 0x00000004000c7202 */ /* 0x000fe20000000f00 */
[----:B------:R-:W-:-:S07]  /*0ec0*/  IMAD.MOV.U32 R13, RZ, RZ, R5 ;  /* 0x000000ffff0d7224 */ /* 0x000fce00078e0005 */
.L_x_19370:
[----:B------:R-:W-:Y:S05]  /*0ed0*/  BSYNC.RECONVERGENT B0 ;  /* 0x0000000000007941 */ /* 0x000fea0003800200 */
.L_x_19369:
        /* <DEDUP_REMOVED lines=28> */
.L_x_19374:
[----:B------:R-:W-:Y:S01]  /*10a0*/  IMAD.MOV.U32 R4, RZ, RZ, R10 ;  /* 0x000000ffff047224 */ /* 0x000fe200078e000a */
[----:B------:R-:W-:Y:S01]  /*10b0*/  MOV R2, 0x10e0 ;  /* 0x000010e000027802 */ /* 0x000fe20000000f00 */
[----:B------:R-:W-:-:S07]  /*10c0*/  IMAD.MOV.U32 R5, RZ, RZ, R11 ;  /* 0x000000ffff057224 */ /* 0x000fce00078e000b */
[----:B------:R-:W-:Y:S05]  /*10d0*/  CALL.REL.NOINC `($__internal_13_$__cuda_sm20_rem_s64) ;  /* 0x0000001800487944 */ /* 0x000fea0003c00000 */
[----:B------:R-:W-:Y:S01]  /*10e0*/  MOV R10, R4 ;  /* 0x00000004000a7202 */ /* 0x000fe20000000f00 */
[----:B------:R-:W-:-:S07]  /*10f0*/  IMAD.MOV.U32 R11, RZ, RZ, R5 ;  /* 0x000000ffff0b7224 */ /* 0x000fce00078e0005 */
.L_x_19373:
[----:B------:R-:W-:Y:S05]  /*1100*/  BSYNC.RECONVERGENT B0 ;  /* 0x0000000000007941 */ /* 0x000fea0003800200 */
.L_x_19372:
        /* <DEDUP_REMOVED lines=28> */
.L_x_19377:
[----:B------:R-:W-:Y:S01]  /*12d0*/  IMAD.MOV.U32 R4, RZ, RZ, R6 ;  /* 0x000000ffff047224 */ /* 0x000fe200078e0006 */
[----:B------:R-:W-:Y:S01]  /*12e0*/  MOV R2, 0x1310 ;  /* 0x0000131000027802 */ /* 0x000fe20000000f00 */
[----:B------:R-:W-:-:S07]  /*12f0*/  IMAD.MOV.U32 R5, RZ, RZ, R7 ;  /* 0x000000ffff057224 */ /* 0x000fce00078e0007 */
[----:B------:R-:W-:Y:S05]  /*1300*/  CALL.REL.NOINC `($__internal_13_$__cuda_sm20_rem_s64) ;  /* 0x0000001400bc7944 */ /* 0x000fea0003c00000 */
[----:B------:R-:W-:Y:S01]  /*1310*/  MOV R6, R4 ;  /* 0x0000000400067202 */ /* 0x000fe20000000f00 */
[----:B------:R-:W-:-:S07]  /*1320*/  IMAD.MOV.U32 R7, RZ, RZ, R5 ;  /* 0x000000ffff077224 */ /* 0x000fce00078e0005 */
.L_x_19376:
[----:B------:R-:W-:Y:S05]  /*1330*/  BSYNC.RECONVERGENT B0 ;  /* 0x0000000000007941 */ /* 0x000fea0003800200 */
.L_x_19375:
        /* <DEDUP_REMOVED lines=28> */
.L_x_19380:
[----:B------:R-:W-:Y:S01]  /*1500*/  IMAD.MOV.U32 R4, RZ, RZ, R22 ;  /* 0x000000ffff047224 */ /* 0x000fe200078e0016 */
[----:B------:R-:W-:Y:S01]  /*1510*/  MOV R2, 0x1540 ;  /* 0x0000154000027802 */ /* 0x000fe20000000f00 */
[----:B------:R-:W-:-:S07]  /*1520*/  IMAD.MOV.U32 R5, RZ, RZ, R23 ;  /* 0x000000ffff057224 */ /* 0x000fce00078e0017 */
[----:B------:R-:W-:Y:S05]  /*1530*/  CALL.REL.NOINC `($__internal_13_$__cuda_sm20_rem_s64) ;  /* 0x0000001400307944 */ /* 0x000fea0003c00000 */
.L_x_19379:
[----:B------:R-:W-:Y:S05]  /*1540*/  BSYNC.RECONVERGENT B0 ;  /* 0x0000000000007941 */ /* 0x000fea0003800200 */
.L_x_19378:
        /* <DEDUP_REMOVED lines=16> */
.L_x_19383:
[----:B------:R-:W-:-:S13]  /*1650*/  ISETP.GE.U32.AND P0, PT, R0, UR5, PT ;  /* 0x0000000500007c0c */ /* 0x000fda000bf06070 */
[----:B------:R-:W-:Y:S05]  /*1660*/  @P0 BRA `(.L_x_19385) ;  /* 0x0000000000300947 */ /* 0x000fea0003800000 */
[----:B0-----:R-:W0:Y:S01]  /*1670*/  LDC.64 R2, c[0x0][0x398] ;  /* 0x0000e600ff027b82 */ /* 0x001e220000000a00 */
[C---:B------:R-:W-:Y:S02]  /*1680*/  VIADD R9, R0.reuse, UR4 ;  /* 0x0000000400097c36 */ /* 0x040fe40008000000 */
[----:B------:R-:W-:Y:S02]  /*1690*/  VIADD R0, R0, 0x80 ;  /* 0x0000008000007836 */ /* 0x000fe40000000000 */
[----:B0-----:R-:W-:-:S05]  /*16a0*/  IMAD.WIDE.U32 R2, R9, 0x8, R2 ;  /* 0x0000000809027825 */ /* 0x001fca00078e0002 */
[----:B-----5:R1:W-:Y:S02]  /*16b0*/  STG.E.64 desc[UR16][R2.64], R16 ;  /* 0x0000001002007986 */ /* 0x0203e4000c101b10 */
.L_x_19384:
[----:B------:R-:W-:-:S13]  /*16c0*/  ISETP.GE.U32.AND P0, PT, R0, UR5, PT ;  /* 0x0000000500007c0c */ /* 0x000fda000bf06070 */
[----:B------:R-:W-:Y:S05]  /*16d0*/  @P0 BRA `(.L_x_19386) ;  /* 0x0000000000300947 */ /* 0x000fea0003800000 */
[----:B01----:R-:W0:Y:S01]  /*16e0*/  LDC.64 R2, c[0x0][0x398] ;  /* 0x0000e600ff027b82 */ /* 0x003e220000000a00 */
[C---:B------:R-:W-:Y:S01]  /*16f0*/  IADD3 R9, PT, PT, R0.reuse, UR4, RZ ;  /* 0x0000000400097c10 */ /* 0x040fe2000fffe0ff */
[----:B------:R-:W-:-:S04]  /*1700*/  VIADD R0, R0, 0x80 ;  /* 0x0000008000007836 */ /* 0x000fc80000000000 */
[----:B0-----:R-:W-:-:S05]  /*1710*/  IMAD.WIDE.U32 R2, R9, 0x8, R2 ;  /* 0x0000000809027825 */ /* 0x001fca00078e0002 */
[----:B-----5:R1:W-:Y:S02]  /*1720*/  STG.E.64 desc[UR16][R2.64], R14 ;  /* 0x0000000e02007986 */ /* 0x0203e4000c101b10 */
.L_x_19385:
[----:B------:R-:W-:-:S13]  /*1730*/  ISETP.GE.U32.AND P0, PT, R0, UR5, PT ;  /* 0x0000000500007c0c */ /* 0x000fda000bf06070 */
[----:B------:R-:W-:Y:S05]  /*1740*/  @P0 BRA `(.L_x_19387) ;  /* 0x0000000000340947 */ /* 0x000fea0003800000 */
[----:B01----:R-:W0:Y:S01]  /*1750*/  LDC.64 R2, c[0x0][0x398] ;  /* 0x0000e600ff027b82 */ /* 0x003e220000000a00 */
[C---:B------:R-:W-:Y:S01]  /*1760*/  VIADD R9, R0.reuse, UR4 ;  /* 0x0000000400097c36 */ /* 0x040fe20008000000 */
[----:B------:R-:W-:-:S03]  /*1770*/  IADD3 R0, PT, PT, R0, 0x80, RZ ;  /* 0x0000008000007810 */ /* 0x000fc60007ffe0ff */
[----:B0-----:R-:W-:-:S05]  /*1780*/  IMAD.WIDE.U32 R2, R9, 0x8, R2 ;  /* 0x0000000809027825 */ /* 0x001fca00078e0002 */
[----:B-----5:R2:W-:Y:S02]  /*1790*/  STG.E.64 desc[UR16][R2.64], R12 ;  /* 0x0000000c02007986 */ /* 0x0205e4000c101b10 */
.L_x_19386:
        /* <DEDUP_REMOVED lines=8> */
.L_x_19387:
[----:B------:R-:W-:Y:S05]  /*1820*/  BSYNC.RELIABLE B1 ;  /* 0x0000000000017941 */ /* 0x000fea0003800100 */
.L_x_19382:
[----:B------:R-:W-:-:S13]  /*1830*/  ISETP.GE.U32.AND P0, PT, R0, UR5, PT ;  /* 0x0000000500007c0c */ /* 0x000fda000bf06070 */
[----:B012---:R-:W0:Y:S01]  /*1840*/  @!P0 LDC.64 R2, c[0x0][0x398] ;  /* 0x0000e600ff028b82 */ /* 0x007e220000000a00 */
[C---:B------:R-:W-:Y:S01]  /*1850*/  @!P0 IADD3 R9, PT, PT, R0.reuse, UR4, RZ ;  /* 0x0000000400098c10 */ /* 0x040fe2000fffe0ff */
[----:B------:R-:W-:-:S04]  /*1860*/  @!P0 VIADD R0, R0, 0x80 ;  /* 0x0000008000008836 */ /* 0x000fc80000000000 */
[----:B0-----:R-:W-:-:S05]  /*1870*/  @!P0 IMAD.WIDE.U32 R2, R9, 0x8, R2 ;  /* 0x0000000809028825 */ /* 0x001fca00078e0002 */
[----:B-----5:R3:W-:Y:S02]  /*1880*/  @!P0 STG.E.64 desc[UR16][R2.64], R6 ;  /* 0x0000000602008986 */ /* 0x0207e4000c101b10 */
.L_x_19388:
[----:B------:R-:W-:Y:S05]  /*1890*/  BSYNC.RECONVERGENT B0 ;  /* 0x0000000000007941 */ /* 0x000fea0003800200 */
.L_x_19381:
        /* <DEDUP_REMOVED lines=8> */
.L_x_19356:
        /* <DEDUP_REMOVED lines=33> */
.L_x_19390:
[----:B------:R-:W-:-:S07]  /*1b30*/  MOV R2, 0x1b50 ;  /* 0x00001b5000027802 */ /* 0x000fce0000000f00 */
[----:B-----5:R-:W-:Y:S05]  /*1b40*/  CALL.REL.NOINC `($__internal_13_$__cuda_sm20_rem_s64) ;  /* 0x0000000c00ac7944 */ /* 0x020fea0003c00000 */
[----:B------:R-:W-:Y:S01]  /*1b50*/  MOV R16, R4 ;  /* 0x0000000400107202 */ /* 0x000fe20000000f00 */
[----:B------:R-:W-:-:S07]  /*1b60*/  IMAD.MOV.U32 R17, RZ, RZ, R5 ;  /* 0x000000ffff117224 */ /* 0x000fce00078e0005 */
.L_x_19391:
[----:B------:R-:W-:Y:S05]  /*1b70*/  BSYNC.RECONVERGENT B0 ;  /* 0x0000000000007941 */ /* 0x000fea0003800200 */
.L_x_19389:
        /* <DEDUP_REMOVED lines=25> */
.L_x_19393:
[----:B------:R-:W-:Y:S01]  /*1d10*/  MOV R4, R6 ;  /* 0x0000000600047202 */ /* 0x000fe20000000f00 */
[----:B------:R-:W-:Y:S01]  /*1d20*/  IMAD.MOV.U32 R5, RZ, RZ, R7 ;  /* 0x000000ffff057224 */ /* 0x000fe200078e0007 */
[----:B------:R-:W-:-:S07]  /*1d30*/  MOV R2, 0x1d50 ;  /* 0x00001d5000027802 */ /* 0x000fce0000000f00 */
[----:B-----5:R-:W-:Y:S05]  /*1d40*/  CALL.REL.NOINC `($__internal_13_$__cuda_sm20_rem_s64) ;  /* 0x0000000c002c7944 */ /* 0x020fea0003c00000 */
[----:B------:R-:W-:Y:S01]  /*1d50*/  IMAD.MOV.U32 R18, RZ, RZ, R4 ;  /* 0x000000ffff127224 */ /* 0x000fe200078e0004 */
[----:B------:R-:W-:-:S07]  /*1d60*/  MOV R19, R5 ;  /* 0x0000000500137202 */ /* 0x000fce0000000f00 */
.L_x_19394:
[----:B------:R-:W-:Y:S05]  /*1d70*/  BSYNC.RECONVERGENT B0 ;  /* 0x0000000000007941 */ /* 0x000fea0003800200 */
.L_x_19392:
        /* <DEDUP_REMOVED lines=25> */
.L_x_19396:
[----:B------:R-:W-:Y:S01]  /*1f10*/  IMAD.MOV.U32 R4, RZ, RZ, R20 ;  /* 0x000000ffff047224 */ /* 0x000fe200078e0014 */
[----:B------:R-:W-:Y:S02]  /*1f20*/  MOV R5, R21 ;  /* 0x0000001500057202 */ /* 0x000fe40000000f00 */
[----:B------:R-:W-:-:S07]  /*1f30*/  MOV R2, 0x1f50 ;  /* 0x00001f5000027802 */ /* 0x000fce0000000f00 */
[----:B-----5:R-:W-:Y:S05]  /*1f40*/  CALL.REL.NOINC `($__internal_13_$__cuda_sm20_rem_s64) ;  /* 0x0000000800ac7944 */ /* 0x020fea0003c00000 */
[----:B------:R-:W-:Y:S02]  /*1f50*/  IMAD.MOV.U32 R20, RZ, RZ, R4 ;  /* 0x000000ffff147224 */ /* 0x000fe400078e0004 */
[----:B------:R-:W-:-:S07]  /*1f60*/  IMAD.MOV.U32 R21, RZ, RZ, R5 ;  /* 0x000000ffff157224 */ /* 0x000fce00078e0005 */
.L_x_19397:
[----:B------:R-:W-:Y:S05]  /*1f70*/  BSYNC.RECONVERGENT B0 ;  /* 0x0000000000007941 */ /* 0x000fea0003800200 */
.L_x_19395:
        /* <DEDUP_REMOVED lines=25> */
.L_x_19399:
[----:B------:R-:W-:Y:S01]  /*2110*/  IMAD.MOV.U32 R4, RZ, RZ, R22 ;  /* 0x000000ffff047224 */ /* 0x000fe200078e0016 */
[----:B------:R-:W-:Y:S01]  /*2120*/  MOV R2, 0x2150 ;  /* 0x0000215000027802 */ /* 0x000fe20000000f00 */
[----:B------:R-:W-:-:S07]  /*2130*/  IMAD.MOV.U32 R5, RZ, RZ, R23 ;  /* 0x000000ffff057224 */ /* 0x000fce00078e0017 */
[----:B-----5:R-:W-:Y:S05]  /*2140*/  CALL.REL.NOINC `($__internal_13_$__cuda_sm20_rem_s64) ;  /* 0x00000008002c7944 */ /* 0x020fea0003c00000 */
[----:B------:R-:W-:Y:S01]  /*2150*/  MOV R22, R4 ;  /* 0x0000000400167202 */ /* 0x000fe20000000f00 */
[----:B------:R-:W-:-:S07]  /*2160*/  IMAD.MOV.U32 R23, RZ, RZ, R5 ;  /* 0x000000ffff177224 */ /* 0x000fce00078e0005 */
.L_x_19400:
[----:B------:R-:W-:Y:S05]  /*2170*/  BSYNC.RECONVERGENT B0 ;  /* 0x0000000000007941 */ /* 0x000fea0003800200 */
.L_x_19398:
        /* <DEDUP_REMOVED lines=25> */
.L_x_19402:
[----:B------:R-:W-:Y:S01]  /*2310*/  MOV R4, R8 ;  /* 0x0000000800047202 */ /* 0x000fe20000000f00 */
[----:B------:R-:W-:Y:S01]  /*2320*/  IMAD.MOV.U32 R5, RZ, RZ, R9 ;  /* 0x000000ffff057224 */ /* 0x000fe200078e0009 */
[----:B------:R-:W-:-:S07]  /*2330*/  MOV R2, 0x2350 ;  /* 0x0000235000027802 */ /* 0x000fce0000000f00 */
[----:B------:R-:W-:Y:S05]  /*2340*/  CALL.REL.NOINC `($__internal_13_$__cuda_sm20_rem_s64) ;  /* 0x0000000400ac7944 */ /* 0x000fea0003c00000 */
[----:B------:R-:W-:Y:S01]  /*2350*/  IMAD.MOV.U32 R8, RZ, RZ, R4 ;  /* 0x000000ffff087224 */ /* 0x000fe200078e0004 */
[----:B------:R-:W-:-:S07]  /*2360*/  MOV R9, R5 ;  /* 0x0000000500097202 */ /* 0x000fce0000000f00 */
.L_x_19403:
[----:B------:R-:W-:Y:S05]  /*2370*/  BSYNC.RECONVERGENT B0 ;  /* 0x0000000000007941 */ /* 0x000fea0003800200 */
.L_x_19401:
        /* <DEDUP_REMOVED lines=25> */
.L_x_19405:
[----:B------:R-:W-:Y:S01]  /*2510*/  IMAD.MOV.U32 R4, RZ, RZ, R10 ;  /* 0x000000ffff047224 */ /* 0x000fe200078e000a */
[----:B------:R-:W-:Y:S02]  /*2520*/  MOV R5, R11 ;  /* 0x0000000b00057202 */ /* 0x000fe40000000f00 */
[----:B------:R-:W-:-:S07]  /*2530*/  MOV R2, 0x2550 ;  /* 0x0000255000027802 */ /* 0x000fce0000000f00 */
[----:B------:R-:W-:Y:S05]  /*2540*/  CALL.REL.NOINC `($__internal_13_$__cuda_sm20_rem_s64) ;  /* 0x00000004002c7944 */ /* 0x000fea0003c00000 */
[----:B------:R-:W-:Y:S02]  /*2550*/  IMAD.MOV.U32 R10, RZ, RZ, R4 ;  /* 0x000000ffff0a7224 */ /* 0x000fe400078e0004 */
[----:B------:R-:W-:-:S07]  /*2560*/  IMAD.MOV.U32 R11, RZ, RZ, R5 ;  /* 0x000000ffff0b7224 */ /* 0x000fce00078e0005 */
.L_x_19406:
[----:B------:R-:W-:Y:S05]  /*2570*/  BSYNC.RECONVERGENT B0 ;  /* 0x0000000000007941 */ /* 0x000fea0003800200 */
.L_x_19404:
        /* <DEDUP_REMOVED lines=25> */
.L_x_19408:
[----:B------:R-:W-:Y:S01]  /*2710*/  IMAD.MOV.U32 R4, RZ, RZ, R12 ;  /* 0x000000ffff047224 */ /* 0x000fe200078e000c */
[----:B------:R-:W-:Y:S01]  /*2720*/  MOV R2, 0x2750 ;  /* 0x0000275000027802 */ /* 0x000fe20000000f00 */
[----:B------:R-:W-:-:S07]  /*2730*/  IMAD.MOV.U32 R5, RZ, RZ, R13 ;  /* 0x000000ffff057224 */ /* 0x000fce00078e000d */
[----:B------:R-:W-:Y:S05]  /*2740*/  CALL.REL.NOINC `($__internal_13_$__cuda_sm20_rem_s64) ;  /* 0x0000000000ac7944 */ /* 0x000fea0003c00000 */
[----:B------:R-:W-:Y:S01]  /*2750*/  MOV R12, R4 ;  /* 0x00000004000c7202 */ /* 0x000fe20000000f00 */
[----:B------:R-:W-:-:S07]  /*2760*/  IMAD.MOV.U32 R13, RZ, RZ, R5 ;  /* 0x000000ffff0d7224 */ /* 0x000fce00078e0005 */
.L_x_19409:
[----:B------:R-:W-:Y:S05]  /*2770*/  BSYNC.RECONVERGENT B0 ;  /* 0x0000000000007941 */ /* 0x000fea0003800200 */
.L_x_19407:
        /* <DEDUP_REMOVED lines=25> */
.L_x_19411:
[----:B------:R-:W-:Y:S01]  /*2910*/  MOV R4, R14 ;  /* 0x0000000e00047202 */ /* 0x000fe20000000f00 */
[----:B------:R-:W-:Y:S01]  /*2920*/  IMAD.MOV.U32 R5, RZ, RZ, R15 ;  /* 0x000000ffff057224 */ /* 0x000fe200078e000f */
[----:B------:R-:W-:-:S07]  /*2930*/  MOV R2, 0x2950 ;  /* 0x0000295000027802 */ /* 0x000fce0000000f00 */
[----:B------:R-:W-:Y:S05]  /*2940*/  CALL.REL.NOINC `($__internal_13_$__cuda_sm20_rem_s64) ;  /* 0x00000000002c7944 */ /* 0x000fea0003c00000 */
[----:B------:R-:W-:Y:S01]  /*2950*/  IMAD.MOV.U32 R14, RZ, RZ, R4 ;  /* 0x000000ffff0e7224 */ /* 0x000fe200078e0004 */
[----:B------:R-:W-:-:S07]  /*2960*/  MOV R15, R5 ;  /* 0x00000005000f7202 */ /* 0x000fce0000000f00 */
.L_x_19412:
[----:B------:R-:W-:Y:S05]  /*2970*/  BSYNC.RECONVERGENT B0 ;  /* 0x0000000000007941 */ /* 0x000fea0003800200 */
.L_x_19410:
        /* <DEDUP_REMOVED lines=8> */
        .weak           $__internal_13_$__cuda_sm20_rem_s64
        .type           $__internal_13_$__cuda_sm20_rem_s64,@function
        .size           $__internal_13_$__cuda_sm20_rem_s64,(.L_x_54665 - $__internal_13_$__cuda_sm20_rem_s64)
$__internal_13_$__cuda_sm20_rem_s64:
        /* <DEDUP_REMOVED lines=80> */
[----:B------:R-:W-:Y:S06]  /*2f00*/  RET.REL.NODEC R2 `(_ZN2at6native29vectorized_elementwise_kernelILi8ENS0_13BUnaryFunctorIlllZZZNS0_16fmod_kernel_cudaERNS_18TensorIteratorBaseEENKUlvE_clEvENKUlvE2_clEvEUlllE_EESt5arrayIPcLm2EEEEviT0_T1_) ;  /* 0xffffffd0023c7950 */ /* 0x000fec0003c3ffff */
.L_x_19413:
        /* <DEDUP_REMOVED lines=15> */
.L_x_54665:


//--------------------- .text._ZN2at6native18elementwise_kernelILi128ELi4EZNS0_15gpu_kernel_implINS0_13AUnaryFunctorIlllZZZNS0_16fmod_kernel_cudaERNS_18TensorIteratorBaseEENKUlvE_clEvENKUlvE2_clEvEUlllE_EEEEvS5_RKT_EUliE_EEviT1_ --------------------------
	.section	.text._ZN2at6native18elementwise_kernelILi128ELi4EZNS0_15gpu_kernel_implINS0_13AUnaryFunctorIlllZZZNS0_16fmod_kernel_cudaERNS_18TensorIteratorBaseEENKUlvE_clEvENKUlvE2_clEvEUlllE_EEEEvS5_RKT_EUliE_EEviT1_,"ax",@progbits
	.align	128
        .global         _ZN2at6native18elementwise_kernelILi128ELi4EZNS0_15gpu_kernel_implINS0_13AUnaryFunctorIlllZZZNS0_16fmod_kernel_cudaERNS_18TensorIteratorBaseEENKUlvE_clEvENKUlvE2_clEvEUlllE_EEEEvS5_RKT_EUliE_EEviT1_
        .type           _ZN2at6native18elementwise_kernelILi128ELi4EZNS0_15gpu_kernel_implINS0_13AUnaryFunctorIlllZZZNS0_16fmod_kernel_cudaERNS_18TensorIteratorBaseEENKUlvE_clEvENKUlvE2_clEvEUlllE_EEEEvS5_RKT_EUliE_EEviT1_,@function
        .size           _ZN2at6native18elementwise_kernelILi128ELi4EZNS0_15gpu_kernel_implINS0_13AUnaryFunctorIlllZZZNS0_16fmod_kernel_cudaERNS_18TensorIteratorBaseEENKUlvE_clEvENKUlvE2_clEvEUlllE_EEEEvS5_RKT_EUliE_EEviT1_,(.L_x_54666 - _ZN2at6native18elementwise_kernelILi128ELi4EZNS0_15gpu_kernel_implINS0_13AUnaryFunctorIlllZZZNS0_16fmod_kernel_cudaERNS_18TensorIteratorBaseEENKUlvE_clEvENKUlvE2_clEvEUlllE_EEEEvS5_RKT_EUliE_EEviT1_)
        .other          _ZN2at6native18elementwise_kernelILi128ELi4EZNS0_15gpu_kernel_implINS0_13AUnaryFunctorIlllZZZNS0_16fmod_kernel_cudaERNS_18TensorIteratorBaseEENKUlvE_clEvENKUlvE2_clEvEUlllE_EEEEvS5_RKT_EUliE_EEviT1_,@"STO_CUDA_ENTRY STV_DEFAULT"
_ZN2at6native18elementwise_kernelILi128ELi4EZNS0_15gpu_kernel_implINS0_13AUnaryFunctorIlllZZZNS0_16fmod_kernel_cudaERNS_18TensorIteratorBaseEENKUlvE_clEvENKUlvE2_clEvEUlllE_EEEEvS5_RKT_EUliE_EEviT1_:
.text._ZN2at6native18elementwise_kernelILi128ELi4EZNS0_15gpu_kernel_implINS0_13AUnaryFunctorIlllZZZNS0_16fmod_kernel_cudaERNS_18TensorIteratorBaseEENKUlvE_clEvENKUlvE2_clEvEUlllE_EEEEvS5_RKT_EUliE_EEviT1_:
        /* <DEDUP_REMOVED lines=320> */
.L_x_19416:
        /* <DEDUP_REMOVED lines=17> */
.L_x_19420:
[----:B------:R0:W5:Y:S01]  /*1510*/  LDG.E.U8 R6, desc[UR36][R16.64] ;  /* 0x0000002410067981 */ /* 0x000162000c1e1100 */
[----:B------:R-:W-:Y:S01]  /*1520*/  MOV R7, RZ ;  /* 0x000000ff00077202 */ /* 0x000fe20000000f00 */
[----:B------:R-:W-:Y:S06]  /*1530*/  BRA `(.L_x_19422) ;  /* 0x0000000c00387947 */ /* 0x000fec0003800000 */
.L_x_19419:
        /* <DEDUP_REMOVED lines=8> */
.L_x_19424:
[----:B------:R-:W2:Y:S02]  /*15c0*/  LDG.E R6, desc[UR36][R16.64] ;  /* 0x0000002410067981 */ /* 0x000ea4000c1e1900 */
[----:B--2---:R-:W-:Y:S01]  /*15d0*/  SHF.R.S32.HI R7, RZ, 0x1f, R6 ;  /* 0x0000001fff077819 */ /* 0x004fe20000011406 */
[----:B------:R-:W-:Y:S06]  /*15e0*/  BRA `(.L_x_19422) ;  /* 0x0000000c000c7947 */ /* 0x000fec0003800000 */
.L_x_19418:
        /* <DEDUP_REMOVED lines=9> */
.L_x_19426:
[----:B------:R-:W2:Y:S02]  /*1680*/  LDG.E.U16 R0, desc[UR36][R16.64] ;  /* 0x0000002410007981 */ /* 0x000ea4000c1e1500 */
[----:B--2---:R-:W-:-:S04]  /*1690*/  HADD2.F32 R0, -RZ, R0.H0_H0 ;  /* 0x20000000ff007230 */ /* 0x004fc80000004100 */
[----:B------:R0:W1:Y:S01]  /*16a0*/  F2I.S64.TRUNC R6, R0 ;  /* 0x0000000000067311 */ /* 0x000062000020d900 */
[----:B------:R-:W-:Y:S05]  /*16b0*/  BRA `(.L_x_19422) ;  /* 0x0000000800d87947 */ /* 0x000fea0003800000 */
.L_x_19425:
        /* <DEDUP_REMOVED lines=9> */
.L_x_19428:
[----:B------:R-:W2:Y:S02]  /*1750*/  LDG.E.U16 R0, desc[UR36][R16.64] ;  /* 0x0000002410007981 */ /* 0x000ea4000c1e1500 */
[----:B--2---:R-:W-:-:S04]  /*1760*/  HADD2.F32 R0, -RZ, R0.H0_H0 ;  /* 0x20000000ff007230 */ /* 0x004fc80000004100 */
[----:B------:R0:W1:Y:S01]  /*1770*/  F2I.S64.TRUNC R6, R0 ;  /* 0x0000000000067311 */ /* 0x000062000020d900 */
[----:B------:R-:W-:Y:S05]  /*1780*/  BRA `(.L_x_19422) ;  /* 0x0000000800a47947 */ /* 0x000fea0003800000 */
.L_x_19427:
[----:B------:R-:W2:Y:S02]  /*1790*/  LDG.E.64 R6, desc[UR36][R16.64] ;  /* 0x0000002410067981 */ /* 0x000ea4000c1e1b00 */
[----:B--2---:R-:W0:Y:S01]  /*17a0*/  F2I.S64.F64.TRUNC R6, R6 ;  /* 0x0000000600067311 */ /* 0x004e22000030d900 */
[----:B------:R-:W-:Y:S05]  /*17b0*/  BRA `(.L_x_19422) ;  /* 0x0000000800987947 */ /* 0x000fea0003800000 */
.L_x_19417:
        /* <DEDUP_REMOVED lines=13> */
.L_x_19431:
[----:B------:R-:W2:Y:S02]  /*1890*/  LDG.E.64 R6, desc[UR36][R16.64] ;  /* 0x0000002410067981 */ /* 0x000ea4000c1e1b00 */
[----:B--2---:R-:W0:Y:S01]  /*18a0*/  F2I.S64.F64.TRUNC R6, R6 ;  /* 0x0000000600067311 */ /* 0x004e22000030d900 */
[----:B------:R-:W-:Y:S05]  /*18b0*/  BRA `(.L_x_19422) ;  /* 0x0000000800587947 */ /* 0x000fea0003800000 */
.L_x_19430:
        /* <DEDUP_REMOVED lines=26> */
.L_x_19433:
        /* <DEDUP_REMOVED lines=13> */
.L_x_19432:
[----:B------:R-:W2:Y:S02]  /*1b30*/  LDG.E.U16 R6, desc[UR36][R16.64] ;  /* 0x0000002410067981 */ /* 0x000ea4000c1e1500 */
[----:B--2---:R-:W-:-:S06]  /*1b40*/  IMAD.U32 R6, R6, 0x10000, RZ ;  /* 0x0001000006067824 */ /* 0x004fcc00078e00ff */
[----:B------:R-:W4:Y:S01]  /*1b50*/  F2I.S64.TRUNC R6, R6 ;  /* 0x0000000600067311 */ /* 0x000f22000020d900 */
[----:B------:R-:W-:Y:S05]  /*1b60*/  BRA `(.L_x_19422) ;  /* 0x0000000400ac7947 */ /* 0x000fea0003800000 */
.L_x_19429:
        /* <DEDUP_REMOVED lines=11> */
.L_x_19436:
        /* <DEDUP_REMOVED lines=21> */
.L_x_19440:
[----:B------:R-:W-:Y:S05]  /*1d70*/  BSYNC.RECONVERGENT B1 ;  /* 0x0000000000017941 */ /* 0x000fea0003800200 */
.L_x_19439:
[----:B------:R-:W-:Y:S01]  /*1d80*/  IMAD.SHL.U32 R0, R0, 0x100000, RZ ;  /* 0x0010000000007824 */ /* 0x000fe200078e00ff */
[----:B------:R-:W-:-:S04]  /*1d90*/  LEA R2, R2, 0x3b800000, 0x17 ;  /* 0x3b80000002027811 */ /* 0x000fc800078eb8ff */
[----:B------:R-:W-:-:S07]  /*1da0*/  LOP3.LUT R6, R2, R0, R7, 0xfe, !PT ;  /* 0x0000000002067212 */ /* 0x000fce00078efe07 */
.L_x_19438:
[----:B------:R-:W-:Y:S05]  /*1db0*/  BSYNC.RECONVERGENT B0 ;  /* 0x0000000000007941 */ /* 0x000fea0003800200 */
.L_x_19437:
[----:B------:R-:W0:Y:S01]  /*1dc0*/  F2I.S64.TRUNC R6, R6 ;  /* 0x0000000600067311 */ /* 0x000e22000020d900 */
[----:B------:R-:W-:Y:S05]  /*1dd0*/  BRA `(.L_x_19422) ;  /* 0x0000000400107947 */ /* 0x000fea0003800000 */
.L_x_19435:
        /* <DEDUP_REMOVED lines=21> */
.L_x_19444:
[----:B------:R-:W-:Y:S05]  /*1f30*/  BSYNC.RECONVERGENT B1 ;  /* 0x0000000000017941 */ /* 0x000fea0003800200 */
.L_x_19443:
[----:B------:R-:W-:Y:S01]  /*1f40*/  IMAD.SHL.U32 R0, R0, 0x200000, RZ ;  /* 0x0020000000007824 */ /* 0x000fe200078e00ff */
[----:B------:R-:W-:-:S04]  /*1f50*/  LEA R2, R2, 0x37800000, 0x17 ;  /* 0x3780000002027811 */ /* 0x000fc800078eb8ff */
[----:B------:R-:W-:-:S07]  /*1f60*/  LOP3.LUT R6, R2, R0, R7, 0xfe, !PT ;  /* 0x0000000002067212 */ /* 0x000fce00078efe07 */
.L_x_19442:
[----:B------:R-:W-:Y:S05]  /*1f70*/  BSYNC.RECONVERGENT B0 ;  /* 0x0000000000007941 */ /* 0x000fea0003800200 */
.L_x_19441:
[----:B------:R-:W0:Y:S01]  /*1f80*/  F2I.S64.TRUNC R6, R6 ;  /* 0x0000000600067311 */ /* 0x000e22000020d900 */
[----:B------:R-:W-:Y:S05]  /*1f90*/  BRA `(.L_x_19422) ;  /* 0x0000000000a07947 */ /* 0x000fea0003800000 */
.L_x_19434:
[----:B------:R-:W-:-:S09]  /*1fa0*/  UISETP.NE.AND UP0, UPT, UR4, 0x1c, UPT ;  /* 0x0000001c0400788c */ /* 0x000fd2000bf05270 */
[----:B------:R-:W-:Y:S05]  /*1fb0*/  BRA.U !UP0, `(.L_x_19445) ;  /* 0x0000000108907547 */ /* 0x000fea000b800000 */
[----:B------:R-:W-:-:S09]  /*1fc0*/  UISETP.NE.AND UP0, UPT, UR4, 0x1d, UPT ;  /* 0x0000001d0400788c */ /* 0x000fd2000bf05270 */
[----:B------:R-:W-:Y:S05]  /*1fd0*/  BRA.U !UP0, `(.L_x_19446) ;  /* 0x0000000108807547 */ /* 0x000fea000b800000 */
[----:B------:R-:W-:-:S09]  /*1fe0*/  UISETP.NE.AND UP0, UPT, UR4, 0x2c, UPT ;  /* 0x0000002c0400788c */ /* 0x000fd2000bf05270 */
[----:B------:R-:W-:Y:S05]  /*1ff0*/  BRA.U !UP0, `(.L_x_19447) ;  /* 0x00000001084c7547 */ /* 0x000fea000b800000 */
.L_x_19421:
        /* <DEDUP_REMOVED lines=16> */
.L_x_19423:
[----:B------:R-:W2:Y:S02]  /*2100*/  LDG.E.S16 R6, desc[UR36][R16.64] ;  /* 0x0000002410067981 */ /* 0x000ea4000c1e1700 */
[----:B--2---:R-:W-:Y:S01]  /*2110*/  SHF.R.S32.HI R7, RZ, 0x1f, R6 ;  /* 0x0000001fff077819 */ /* 0x004fe20000011406 */
[----:B------:R-:W-:Y:S06]  /*2120*/  BRA `(.L_x_19422) ;  /* 0x00000000003c7947 */ /* 0x000fec0003800000 */
.L_x_19447:
        /* <DEDUP_REMOVED lines=8> */
.L_x_19449:
[----:B------:R-:W-:Y:S05]  /*21b0*/  BSYNC.RECONVERGENT B0 ;  /* 0x0000000000007941 */ /* 0x000fea0003800200 */
.L_x_19448:
[----:B------:R-:W0:Y:S01]  /*21c0*/  F2I.S64.TRUNC R6, R6 ;  /* 0x0000000600067311 */ /* 0x000e22000020d900 */
[----:B------:R-:W-:Y:S05]  /*21d0*/  BRA `(.L_x_19422) ;  /* 0x0000000000107947 */ /* 0x000fea0003800000 */
.L_x_19446:
[----:B------:R0:W5:Y:S01]  /*21e0*/  LDG.E.64 R6, desc[UR36][R16.64] ;  /* 0x0000002410067981 */ /* 0x000162000c1e1b00 */
[----:B------:R-:W-:Y:S05]  /*21f0*/  BRA `(.L_x_19422) ;  /* 0x0000000000087947 */ /* 0x000fea0003800000 */
.L_x_19445:
[----:B------:R0:W5:Y:S01]  /*2200*/  LDG.E R6, desc[UR36][R16.64] ;  /* 0x0000002410067981 */ /* 0x000162000c1e1900 */
[----:B------:R-:W-:-:S07]  /*2210*/  IMAD.MOV.U32 R7, RZ, RZ, RZ ;  /* 0x000000ffff077224 */ /* 0x000fce00078e00ff */
.L_x_19422:
[----:B------:R-:W0:Y:S01]  /*2220*/  LDCU UR4, c[0x0][0x59c] ;  /* 0x0000b380ff0477ac */ /* 0x000e220008000800 */
[----:B------:R-:W-:Y:S01]  /*2230*/  BSSY.RECONVERGENT B0, `(.L_x_19450) ;  /* 0x000001d000007945 */ /* 0x000fe20003800200 */
[----:B012345:R-:W-:-:S04]  /*2240*/  LOP3.LUT R0, R7, UR4, RZ, 0xfc, !PT ;  /* 0x0000000407007c12 */ /* 0x03ffc8000f8efcff */
[----:B------:R-:W-:-:S13]  /*2250*/  ISETP.NE.U32.AND P0, PT, R0, RZ, PT ;  /* 0x000000ff0000720c */ /* 0x000fda0003f05070 */
[----:B------:R-:W-:Y:S05]  /*2260*/  @P0 BRA `(.L_x_19451) ;  /* 0x0000000000500947 */ /* 0x000fea0003800000 */
[----:B------:R-:W0:Y:S01]  /*2270*/  I2F.U32.RP R0, R6 ;  /* 0x0000000600007306 */ /* 0x000e220000209000 */
[----:B------:R-:W1:Y:S01]  /*2280*/  LDCU UR4, c[0x0][0x598] ;  /* 0x0000b300ff0477ac */ /* 0x000e620008000800 */
[----:B------:R-:W-:-:S06]  /*2290*/  ISETP.NE.U32.AND P1, PT, R6, RZ, PT ;  /* 0x000000ff0600720c */ /* 0x000fcc0003f25070 */
        /* <DEDUP_REMOVED lines=8> */
[----:B-1----:R-:W-:-:S05]  /*2320*/  IMAD.HI.U32 R3, R3, UR4, RZ ;  /* 0x0000000403037c27 */ /* 0x002fca000f8e00ff */
[----:B------:R-:W-:-:S05]  /*2330*/  IADD3 R3, PT, PT, -R3, RZ, RZ ;  /* 0x000000ff03037210 */ /* 0x000fca0007ffe1ff */
[----:B------:R-:W-:-:S05]  /*2340*/  IMAD R4, R6, R3, UR4 ;  /* 0x0000000406047e24 */ /* 0x000fca000f8e0203 */
[----:B------:R-:W-:-:S13]  /*2350*/  ISETP.GE.U32.AND P0, PT, R4, R6, PT ;  /* 0x000000060400720c */ /* 0x000fda0003f06070 */
[----:B------:R-:W-:-:S05]  /*2360*/  @P0 IMAD.IADD R4, R4, 0x1, -R6 ;  /* 0x0000000104040824 */ /* 0x000fca00078e0a06 */
[----:B------:R-:W-:-:S13]  /*2370*/  ISETP.GE.U32.AND P0, PT, R4, R6, PT ;  /* 0x000000060400720c */ /* 0x000fda0003f06070 */
[----:B------:R-:W-:Y:S01]  /*2380*/  @P0 IMAD.IADD R4, R4, 0x1, -R6 ;  /* 0x0000000104040824 */ /* 0x000fe200078e0a06 */
[----:B------:R-:W-:Y:S01]  /*2390*/  @!P1 LOP3.LUT R4, RZ, R6, RZ, 0x33, !PT ;  /* 0x00000006ff049212 */ /* 0x000fe200078e33ff */
[----:B------:R-:W-:Y:S06]  /*23a0*/  BRA `(.L_x_19452) ;  /* 0x0000000000147947 */ /* 0x000fec0003800000 */
.L_x_19451:
[----:B------:R-:W-:Y:S01]  /*23b0*/  IMAD.MOV.U32 R0, RZ, RZ, R6 ;  /* 0x000000ffff007224 */ /* 0x000fe200078e0006 */
[----:B------:R-:W-:-:S07]  /*23c0*/  MOV R6, 0x23e0 ;  /* 0x000023e000067802 */ /* 0x000fce0000000f00 */
[----:B------:R-:W-:Y:S05]  /*23d0*/  CALL.REL.NOINC `($__internal_14_$__cuda_sm20_rem_s64) ;  /* 0x000000a000ec7944 */ /* 0x000fea0003c00000 */
[----:B------:R-:W-:Y:S01]  /*23e0*/  IMAD.MOV.U32 R4, RZ, RZ, R2 ;  /* 0x000000ffff047224 */ /* 0x000fe200078e0002 */
[----:B------:R-:W-:-:S07]  /*23f0*/  MOV R5, R3 ;  /* 0x0000000300057202 */ /* 0x000fce0000000f00 */
.L_x_19452:
[----:B------:R-:W-:Y:S05]  /*2400*/  BSYNC.RECONVERGENT B0 ;  /* 0x0000000000007941 */ /* 0x000fea0003800200 */
.L_x_19450:
        /* <DEDUP_REMOVED lines=16> */
.L_x_19456:
[----:B------:R0:W-:Y:S01]  /*2510*/  STG.E.U8 desc[UR36][R2.64], R4 ;  /* 0x0000000402007986 */ /* 0x0001e2000c101124 */
[----:B------:R-:W-:Y:S05]  /*2520*/  BRA `(.L_x_19458) ;  /* 0x0000000c003c7947 */ /* 0x000fea0003800000 */
.L_x_19455:
        /* <DEDUP_REMOVED lines=8> */
.L_x_19460:
[----:B------:R0:W-:Y:S01]  /*25b0*/  STG.E desc[UR36][R2.64], R4 ;  /* 0x0000000402007986 */ /* 0x0001e2000c101924 */
[----:B------:R-:W-:Y:S05]  /*25c0*/  BRA `(.L_x_19458) ;  /* 0x0000000c00147947 */ /* 0x000fea0003800000 */
.L_x_19459:
[----:B------:R0:W-:Y:S01]  /*25d0*/  STG.E.U16 desc[UR36][R2.64], R4 ;  /* 0x0000000402007986 */ /* 0x0001e2000c101524 */
[----:B------:R-:W-:Y:S05]  /*25e0*/  BRA `(.L_x_19458) ;  /* 0x0000000c000c7947 */ /* 0x000fea0003800000 */
.L_x_19454:
        /* <DEDUP_REMOVED lines=9> */
.L_x_19462:
[----:B------:R-:W0:Y:S02]  /*2680*/  I2F.S64 R0, R4 ;  /* 0x0000000400007312 */ /* 0x000e240000301400 */
[----:B0-----:R-:W-:-:S05]  /*2690*/  F2FP.F16.F32.PACK_AB R0, RZ, R0 ;  /* 0x00000000ff00723e */ /* 0x001fca00000000ff */
[----:B------:R0:W-:Y:S01]  /*26a0*/  STG.E.U16 desc[UR36][R2.64], R0 ;  /* 0x0000000002007986 */ /* 0x0001e2000c101524 */
[----:B------:R-:W-:Y:S05]  /*26b0*/  BRA `(.L_x_19458) ;  /* 0x0000000800d87947 */ /* 0x000fea0003800000 */
.L_x_19461:
        /* <DEDUP_REMOVED lines=10> */
.L_x_19464:
[----:B------:R-:W0:Y:S02]  /*2760*/  I2F.S64 R4, R4 ;  /* 0x0000000400047312 */ /* 0x000e240000301400 */
[----:B0-----:R-:W-:-:S04]  /*2770*/  F2FP.F16.F32.PACK_AB R5, RZ, R4 ;  /* 0x00000004ff05723e */ /* 0x001fc800000000ff */
[----:B------:R-:W-:-:S05]  /*2780*/  PRMT R5, R5, 0x5410, RZ ;  /* 0x0000541005057816 */ /* 0x000fca00000000ff */
[----:B------:R0:W-:Y:S01]  /*2790*/  STG.E desc[UR36][R2.64], R5 ;  /* 0x0000000502007986 */ /* 0x0001e2000c101924 */
[----:B------:R-:W-:Y:S05]  /*27a0*/  BRA `(.L_x_19458) ;  /* 0x00000008009c7947 */ /* 0x000fea0003800000 */
.L_x_19463:
[----:B------:R-:W0:Y:S02]  /*27b0*/  I2F.F64.S64 R4, R4 ;  /* 0x0000000400047312 */ /* 0x000e240000301c00 */
[----:B0-----:R0:W-:Y:S01]  /*27c0*/  STG.E.64 desc[UR36][R2.64], R4 ;  /* 0x0000000402007986 */ /* 0x0011e2000c101b24 */
[----:B------:R-:W-:Y:S05]  /*27d0*/  BRA `(.L_x_19458) ;  /* 0x0000000800907947 */ /* 0x000fea0003800000 */
.L_x_19453:
        /* <DEDUP_REMOVED lines=13> */
.L_x_19467:
[----:B------:R-:W0:Y:S01]  /*28b0*/  I2F.F64.S64 R4, R4 ;  /* 0x0000000400047312 */ /* 0x000e220000301c00 */
[----:B------:R-:W-:-:S05]  /*28c0*/  CS2R R6, SRZ ;  /* 0x0000000000067805 */ /* 0x000fca000001ff00 */
[----:B0-----:R0:W-:Y:S01]  /*28d0*/  STG.E.128 desc[UR36][R2.64], R4 ;  /* 0x0000000402007986 */ /* 0x0011e2000c101d24 */
[----:B------:R-:W-:Y:S05]  /*28e0*/  BRA `(.L_x_19458) ;  /* 0x00000008004c7947 */ /* 0x000fea0003800000 */
.L_x_19466:
        /* <DEDUP_REMOVED lines=19> */
.L_x_19471:
[----:B------:R-:W-:Y:S05]  /*2a20*/  BSYNC.RECONVERGENT B0 ;  /* 0x0000000000007941 */ /* 0x000fea0003800200 */
.L_x_19470:
[----:B------:R-:W-:-:S05]  /*2a30*/  LOP3.LUT R7, R0, 0x80, R7, 0xf8, !PT ;  /* 0x0000008000077812 */ /* 0x000fca00078ef807 */
[----:B------:R0:W-:Y:S01]  /*2a40*/  STG.E.U8 desc[UR36][R2.64], R7 ;  /* 0x0000000702007986 */ /* 0x0001e2000c101124 */
[----:B------:R-:W-:Y:S05]  /*2a50*/  BRA `(.L_x_19458) ;  /* 0x0000000400f07947 */ /* 0x000fea0003800000 */
.L_x_19469:
        /* <DEDUP_REMOVED lines=15> */
.L_x_19473:
[----:B------:R-:W-:Y:S05]  /*2b50*/  BSYNC.RECONVERGENT B0 ;  /* 0x0000000000007941 */ /* 0x000fea0003800200 */
.L_x_19472:
[----:B------:R-:W-:-:S05]  /*2b60*/  LOP3.LUT R7, R0, 0x80, R7, 0xf8, !PT ;  /* 0x0000008000077812 */ /* 0x000fca00078ef807 */
[----:B------:R0:W-:Y:S01]  /*2b70*/  STG.E.U8 desc[UR36][R2.64], R7 ;  /* 0x0000000702007986 */ /* 0x0001e2000c101124 */
[----:B------:R-:W-:Y:S05]  /*2b80*/  BRA `(.L_x_19458) ;  /* 0x0000000400a47947 */ /* 0x000fea0003800000 */
.L_x_19468:
[----:B------:R-:W0:Y:S02]  /*2b90*/  I2F.S64 R0, R4 ;  /* 0x0000000400007312 */ /* 0x000e240000301400 */
[----:B0-----:R-:W-:-:S05]  /*2ba0*/  F2FP.BF16.F32.PACK_AB R0, RZ, R0 ;  /* 0x00000000ff00723e */ /* 0x001fca00000010ff */
[----:B------:R0:W-:Y:S01]  /*2bb0*/  STG.E.U16 desc[UR36][R2.64], R0 ;  /* 0x0000000002007986 */ /* 0x0001e2000c101524 */
[----:B------:R-:W-:Y:S05]  /*2bc0*/  BRA `(.L_x_19458) ;  /* 0x0000000400947947 */ /* 0x000fea0003800000 */
.L_x_19465:
        /* <DEDUP_REMOVED lines=10> */
.L_x_19476:
        /* <DEDUP_REMOVED lines=13> */
.L_x_19479:
[----:B------:R-:W-:-:S04]  /*2d40*/  SHF.R.U32.HI R0, RZ, 0x14, R5 ;  /* 0x00000014ff007819 */ /* 0x000fc80000011605 */
[----:B------:R-:W-:-:S04]  /*2d50*/  LOP3.LUT R0, R0, 0x1, RZ, 0xc0, !PT ;  /* 0x0000000100007812 */ /* 0x000fc800078ec0ff */
[----:B------:R-:W-:-:S04]  /*2d60*/  IADD3 R0, PT, PT, R5, 0x487ffff, R0 ;  /* 0x0487ffff05007810 */ /* 0x000fc80007ffe000 */
[----:B------:R-:W-:-:S04]  /*2d70*/  SHF.R.U32.HI R0, RZ, 0x14, R0 ;  /* 0x00000014ff007819 */ /* 0x000fc80000011600 */
[----:B------:R-:W-:-:S07]  /*2d80*/  LOP3.LUT R4, R0, 0xff, RZ, 0xc0, !PT ;  /* 0x000000ff00047812 */ /* 0x000fce00078ec0ff */
.L_x_19480:
[----:B------:R-:W-:-:S04]  /*2d90*/  SHF.R.U32.HI R5, RZ, 0x18, R5 ;  /* 0x00000018ff057819 */ /* 0x000fc80000011605 */
[----:B------:R-:W-:-:S04]  /*2da0*/  LOP3.LUT R4, R4, 0x80, R5, 0xf8, !PT ;  /* 0x0000008004047812 */ /* 0x000fc800078ef805 */
[----:B------:R-:W-:-:S07]  /*2db0*/  PRMT R0, R4, 0x7610, R0 ;  /* 0x0000761004007816 */ /* 0x000fce0000000000 */
.L_x_19478:
[----:B------:R-:W-:Y:S05]  /*2dc0*/  BSYNC.RECONVERGENT B0 ;  /* 0x0000000000007941 */ /* 0x000fea0003800200 */
.L_x_19477:
[----:B------:R1:W-:Y:S01]  /*2dd0*/  STG.E.U8 desc[UR36][R2.64], R0 ;  /* 0x0000000002007986 */ /* 0x0003e2000c101124 */
[----:B------:R-:W-:Y:S05]  /*2de0*/  BRA `(.L_x_19458) ;  /* 0x00000004000c7947 */ /* 0x000fea0003800000 */
.L_x_19475:
[----:B------:R-:W0:Y:S01]  /*2df0*/  I2F.S64 R5, R4 ;  /* 0x0000000400057312 */ /* 0x000e220000301400 */
        /* <DEDUP_REMOVED lines=12> */
.L_x_19483:
[----:B------:R-:W-:-:S04]  /*2ec0*/  SHF.R.U32.HI R0, RZ, 0x15, R5 ;  /* 0x00000015ff007819 */ /* 0x000fc80000011605 */
[----:B------:R-:W-:-:S04]  /*2ed0*/  LOP3.LUT R0, R0, 0x1, RZ, 0xc0, !PT ;  /* 0x0000000100007812 */ /* 0x000fc800078ec0ff */
[----:B------:R-:W-:-:S04]  /*2ee0*/  IADD3 R0, PT, PT, R5, 0x88fffff, R0 ;  /* 0x088fffff05007810 */ /* 0x000fc80007ffe000 */
[----:B------:R-:W-:-:S04]  /*2ef0*/  SHF.R.U32.HI R0, RZ, 0x15, R0 ;  /* 0x00000015ff007819 */ /* 0x000fc80000011600 */
[----:B------:R-:W-:-:S07]  /*2f00*/  LOP3.LUT R4, R0, 0xff, RZ, 0xc0, !PT ;  /* 0x000000ff00047812 */ /* 0x000fce00078ec0ff */
.L_x_19484:
[----:B------:R-:W-:-:S04]  /*2f10*/  SHF.R.U32.HI R5, RZ, 0x18, R5 ;  /* 0x00000018ff057819 */ /* 0x000fc80000011605 */
[----:B------:R-:W-:-:S04]  /*2f20*/  LOP3.LUT R4, R4, 0x80, R5, 0xf8, !PT ;  /* 0x0000008004047812 */ /* 0x000fc800078ef805 */
[----:B------:R-:W-:-:S07]  /*2f30*/  PRMT R0, R4, 0x7610, R0 ;  /* 0x0000761004007816 */ /* 0x000fce0000000000 */
.L_x_19482:
[----:B------:R-:W-:Y:S05]  /*2f40*/  BSYNC.RECONVERGENT B0 ;  /* 0x0000000000007941 */ /* 0x000fea0003800200 */
.L_x_19481:
[----:B------:R2:W-:Y:S01]  /*2f50*/  STG.E.U8 desc[UR36][R2.64], R0 ;  /* 0x0000000002007986 */ /* 0x0005e2000c101124 */
[----:B------:R-:W-:Y:S05]  /*2f60*/  BRA `(.L_x_19458) ;  /* 0x0000000000ac7947 */ /* 0x000fea0003800000 */
.L_x_19474:
[----:B------:R-:W-:-:S09]  /*2f70*/  UISETP.NE.AND UP0, UPT, UR4, 0x1c, UPT ;  /* 0x0000001c0400788c */ /* 0x000fd2000bf05270 */
[----:B------:R-:W-:Y:S05]  /*2f80*/  BRA.U !UP0, `(.L_x_19485) ;  /* 0x0000000108a07547 */ /* 0x000fea000b800000 */
[----:B------:R-:W-:-:S09]  /*2f90*/  UISETP.NE.AND UP0, UPT, UR4, 0x1d, UPT ;  /* 0x0000001d0400788c */ /* 0x000fd2000bf05270 */
[----:B------:R-:W-:Y:S05]  /*2fa0*/  BRA.U !UP0, `(.L_x_19486) ;  /* 0x0000000108907547 */ /* 0x000fea000b800000 */
[----:B------:R-:W-:-:S09]  /*2fb0*/  UISETP.NE.AND UP0, UPT, UR4, 0x2c, UPT ;  /* 0x0000002c0400788c */ /* 0x000fd2000bf05270 */
[----:B------:R-:W-:Y:S05]  /*2fc0*/  BRA.U !UP0, `(.L_x_19487) ;  /* 0x0000000108447547 */ /* 0x000fea000b800000 */
.L_x_19457:
        /* <DEDUP_REMOVED lines=16> */
.L_x_19488:
[----:B------:R-:W-:Y:S05]  /*30d0*/  BRA `(.L_x_19458) ;  /* 0x0000000000507947 */ /* 0x000fea0003800000 */
.L_x_19487:
        /* <DEDUP_REMOVED lines=17> */
.L_x_19486:
[----:B------:R0:W-:Y:S01]  /*31f0*/  STG.E.64 desc[UR36][R2.64], R4 ;  /* 0x0000000402007986 */ /* 0x0001e2000c101b24 */
[----:B------:R-:W-:Y:S05]  /*3200*/  BRA `(.L_x_19458) ;  /* 0x0000000000047947 */ /* 0x000fea0003800000 */
.L_x_19485:
[----:B------:R3:W-:Y:S02]  /*3210*/  STG.E desc[UR36][R2.64], R4 ;  /* 0x0000000402007986 */ /* 0x0007e4000c101924 */
.L_x_19458:
[----:B------:R-:W-:-:S07]  /*3220*/  VIADD R19, R19, 0x80 ;  /* 0x0000008013137836 */ /* 0x000fce0000000000 */
.L_x_19415:
[----:B------:R-:W5:Y:S02]  /*3230*/  LDCU UR4, c[0x0][0x380] ;  /* 0x00007000ff0477ac */ /* 0x000f640008000800 */
[----:B-----5:R-:W-:-:S13]  /*3240*/  ISETP.GE.AND P0, PT, R19, UR4, PT ;  /* 0x0000000413007c0c */ /* 0x020fda000bf06270 */
[----:B------:R-:W-:Y:S05]  /*3250*/  @P0 BRA `(.L_x_19489) ;  /* 0x0000003000680947 */ /* 0x000fea0003800000 */
[----:B------:R-:W5:Y:S01]  /*3260*/  LDCU UR4, c[0x0][0x388] ;  /* 0x00007100ff0477ac */ /* 0x000f620008000800 */
[----:B012---:R-:W-:Y:S02]  /*3270*/  HFMA2 R0, -RZ, RZ, 0, 0 ;  /* 0x00000000ff007431 */ /* 0x007fe400000001ff */
[----:B---3--:R-:W-:Y:S01]  /*3280*/  IMAD.MOV.U32 R4, RZ, RZ, RZ ;  /* 0x000000ffff047224 */ /* 0x008fe200078e00ff */
[----:B-----5:R-:W-:-:S09]  /*3290*/  UISETP.NE.AND UP0, UPT, UR4, URZ, UPT ;  /* 0x000000ff0400728c */ /* 0x020fd2000bf05270 */
[----:B------:R-:W-:Y:S05]  /*32a0*/  BRA.U !UP0, `(.L_x_19490) ;  /* 0x00000015080c7547 */ /* 0x000fea000b800000 */
[----:B------:R-:W0:Y:S01]  /*32b0*/  LDCU.64 UR4, c[0x0][0x390] ;  /* 0x00007200ff0477ac */ /* 0x000e220008000a00 */
[----:B----4-:R-:W-:Y:S01]  /*32c0*/  MOV R3, R19 ;  /* 0x0000001300037202 */ /* 0x010fe20000000f00 */
        /* <DEDUP_REMOVED lines=12> */
[----:B------:R-:W-:Y:S01]  /*3390*/  MOV R3, R6 ;  /* 0x0000000600037202 */ /* 0x000fe20000000f00 */
        /* <DEDUP_REMOVED lines=308> */
.L_x_19490:
[----:B------:R-:W4:Y:S01]  /*46e0*/  LDCU.64 UR6, c[0x0][0x588] ;  /* 0x0000b100ff0677ac */ /* 0x000f220008000a00 */
        /* <DEDUP_REMOVED lines=16> */
.L_x_19494:
[----:B------:R0:W5:Y:S01]  /*47f0*/  LDG.E.U8 R6, desc[UR36][R2.64] ;  /* 0x0000002402067981 */ /* 0x000162000c1e1100 */
[----:B------:R-:W-:Y:S01]  /*4800*/  HFMA2 R7, -RZ, RZ, 0, 0 ;  /* 0x00000000ff077431 */ /* 0x000fe200000001ff */
[----:B------:R-:W-:Y:S06]  /*4810*/  BRA `(.L_x_19495) ;  /* 0x0000000800fc7947 */ /* 0x000fec0003800000 */
.L_x_19493:
        /* <DEDUP_REMOVED lines=8> */
.L_x_19497:
[----:B------:R-:W2:Y:S02]  /*48a0*/  LDG.E R6, desc[UR36][R2.64] ;  /* 0x0000002402067981 */ /* 0x000ea4000c1e1900 */
[----:B--2---:R-:W-:Y:S01]  /*48b0*/  SHF.R.S32.HI R7, RZ, 0x1f, R6 ;  /* 0x0000001fff077819 */ /* 0x004fe20000011406 */
[----:B------:R-:W-:Y:S06]  /*48c0*/  BRA `(.L_x_19495) ;  /* 0x0000000800d07947 */ /* 0x000fec0003800000 */
.L_x_19496:
[----:B------:R-:W2:Y:S02]  /*48d0*/  LDG.E.S16 R6, desc[UR36][R2.64] ;  /* 0x0000002402067981 */ /* 0x000ea4000c1e1700 */
[----:B--2---:R-:W-:Y:S01]  /*48e0*/  SHF.R.S32.HI R7, RZ, 0x1f, R6 ;  /* 0x0000001fff077819 */ /* 0x004fe20000011406 */
[----:B------:R-:W-:Y:S06]  /*48f0*/  BRA `(.L_x_19495) ;  /* 0x0000000800c47947 */ /* 0x000fec0003800000 */
.L_x_19492:
        /* <DEDUP_REMOVED lines=9> */
.L_x_19499:
[----:B------:R-:W2:Y:S02]  /*4990*/  LDG.E.U16 R2, desc[UR36][R2.64] ;  /* 0x0000002402027981 */ /* 0x000ea4000c1e1500 */
[----:B--2---:R-:W-:-:S06]  /*49a0*/  HADD2.F32 R6, -RZ, R2.H0_H0 ;  /* 0x20000002ff067230 */ /* 0x004fcc0000004100 */
[----:B------:R-:W0:Y:S01]  /*49b0*/  F2I.S64.TRUNC R6, R6 ;  /* 0x0000000600067311 */ /* 0x000e22000020d900 */
[----:B------:R-:W-:Y:S05]  /*49c0*/  BRA `(.L_x_19495) ;  /* 0x0000000800907947 */ /* 0x000fea0003800000 */
.L_x_19498:
        /* <DEDUP_REMOVED lines=9> */
.L_x_19501:
[----:B------:R-:W2:Y:S02]  /*4a60*/  LDG.E.U16 R2, desc[UR36][R2.64] ;  /* 0x0000002402027981 */ /* 0x000ea4000c1e1500 */
[----:B--2---:R-:W-:-:S06]  /*4a70*/  HADD2.F32 R6, -RZ, R2.H0_H0 ;  /* 0x20000002ff067230 */ /* 0x004fcc0000004100 */
[----:B------:R-:W0:Y:S01]  /*4a80*/  F2I.S64.TRUNC R6, R6 ;  /* 0x0000000600067311 */ /* 0x000e22000020d900 */
[----:B------:R-:W-:Y:S05]  /*4a90*/  BRA `(.L_x_19495) ;  /* 0x00000008005c7947 */ /* 0x000fea0003800000 */
.L_x_19500:
[----:B------:R-:W2:Y:S02]  /*4aa0*/  LDG.E.64 R2, desc[UR36][R2.64] ;  /* 0x0000002402027981 */ /* 0x000ea4000c1e1b00 */
[----:B--2---:R0:W1:Y:S01]  /*4ab0*/  F2I.S64.F64.TRUNC R6, R2 ;  /* 0x0000000200067311 */ /* 0x004062000030d900 */
[----:B------:R-:W-:Y:S05]  /*4ac0*/  BRA `(.L_x_19495) ;  /* 0x0000000800507947 */ /* 0x000fea0003800000 */
.L_x_19491:
        /* <DEDUP_REMOVED lines=13> */
.L_x_19504:
[----:B------:R-:W2:Y:S02]  /*4ba0*/  LDG.E.64 R2, desc[UR36][R2.64] ;  /* 0x0000002402027981 */ /* 0x000ea4000c1e1b00 */
[----:B--2---:R0:W1:Y:S01]  /*4bb0*/  F2I.S64.F64.TRUNC R6, R2 ;  /* 0x0000000200067311 */ /* 0x004062000030d900 */
[----:B------:R-:W-:Y:S05]  /*4bc0*/  BRA `(.L_x_19495) ;  /* 0x0000000800107947 */ /* 0x000fea0003800000 */
.L_x_19503:
        /* <DEDUP_REMOVED lines=26> */
.L_x_19506:
        /* <DEDUP_REMOVED lines=14> */
.L_x_19505:
[----:B------:R-:W2:Y:S02]  /*4e50*/  LDG.E.U16 R6, desc[UR36][R2.64] ;  /* 0x0000002402067981 */ /* 0x000ea4000c1e1500 */
[----:B--2---:R-:W-:-:S06]  /*4e60*/  SHF.L.U32 R6, R6, 0x10, RZ ;  /* 0x0000001006067819 */ /* 0x004fcc00000006ff */
[----:B------:R-:W0:Y:S01]  /*4e70*/  F2I.S64.TRUNC R6, R6 ;  /* 0x0000000600067311 */ /* 0x000e22000020d900 */
[----:B------:R-:W-:Y:S05]  /*4e80*/  BRA `(.L_x_19495) ;  /* 0x0000000400607947 */ /* 0x000fea0003800000 */
.L_x_19502:
        /* <DEDUP_REMOVED lines=11> */
.L_x_19509:
        /* <DEDUP_REMOVED lines=21> */
.L_x_19513:
[----:B------:R-:W-:Y:S05]  /*5090*/  BSYNC.RECONVERGENT B1 ;  /* 0x0000000000017941 */ /* 0x000fea0003800200 */
.L_x_19512:
[----:B------:R-:W-:Y:S02]  /*50a0*/  SHF.L.U32 R0, R0, 0x14, RZ ;  /* 0x0000001400007819 */ /* 0x000fe400000006ff */
[----:B------:R-:W-:-:S04]  /*50b0*/  LEA R2, R2, 0x3b800000, 0x17 ;  /* 0x3b80000002027811 */ /* 0x000fc800078eb8ff */
[----:B------:R-:W-:-:S07]  /*50c0*/  LOP3.LUT R6, R2, R0, R7, 0xfe, !PT ;  /* 0x0000000002067212 */ /* 0x000fce00078efe07 */
.L_x_19511:
[----:B------:R-:W-:Y:S05]  /*50d0*/  BSYNC.RECONVERGENT B0 ;  /* 0x0000000000007941 */ /* 0x000fea0003800200 */
.L_x_19510:
[----:B------:R-:W4:Y:S01]  /*50e0*/  F2I.S64.TRUNC R6, R6 ;  /* 0x0000000600067311 */ /* 0x000f22000020d900 */
[----:B------:R-:W-:Y:S05]  /*50f0*/  BRA `(.L_x_19495) ;  /* 0x0000000000c47947 */ /* 0x000fea0003800000 */
.L_x_19508:
        /* <DEDUP_REMOVED lines=21> */
.L_x_19517:
[----:B------:R-:W-:Y:S05]  /*5250*/  BSYNC.RECONVERGENT B1 ;  /* 0x0000000000017941 */ /* 0x000fea0003800200 */
.L_x_19516:
[----:B------:R-:W-:Y:S01]  /*5260*/  IMAD.SHL.U32 R0, R0, 0x200000, RZ ;  /* 0x0020000000007824 */ /* 0x000fe200078e00ff */
[----:B------:R-:W-:-:S04]  /*5270*/  LEA R2, R2, 0x37800000, 0x17 ;  /* 0x3780000002027811 */ /* 0x000fc800078eb8ff */
[----:B------:R-:W-:-:S07]  /*5280*/  LOP3.LUT R6, R2, R0, R7, 0xfe, !PT ;  /* 0x0000000002067212 */ /* 0x000fce00078efe07 */
.L_x_19515:
[----:B------:R-:W-:Y:S05]  /*5290*/  BSYNC.RECONVERGENT B0 ;  /* 0x0000000000007941 */ /* 0x000fea0003800200 */
.L_x_19514:
[----:B------:R-:W0:Y:S01]  /*52a0*/  F2I.S64.TRUNC R6, R6 ;  /* 0x0000000600067311 */ /* 0x000e22000020d900 */
[----:B------:R-:W-:Y:S05]  /*52b0*/  BRA `(.L_x_19495) ;  /* 0x0000000000547947 */ /* 0x000fea0003800000 */
.L_x_19507:
        /* <DEDUP_REMOVED lines=14> */
.L_x_19521:
[----:B------:R-:W-:Y:S05]  /*53a0*/  BSYNC.RECONVERGENT B0 ;  /* 0x0000000000007941 */ /* 0x000fea0003800200 */
.L_x_19520:
[----:B------:R-:W2:Y:S01]  /*53b0*/  F2I.S64.TRUNC R6, R6 ;  /* 0x0000000600067311 */ /* 0x000ea2000020d900 */
[----:B------:R-:W-:Y:S05]  /*53c0*/  BRA `(.L_x_19495) ;  /* 0x0000000000107947 */ /* 0x000fea0003800000 */
.L_x_19519:
[----:B------:R1:W5:Y:S01]  /*53d0*/  LDG.E.64 R6, desc[UR36][R2.64] ;  /* 0x0000002402067981 */ /* 0x000362000c1e1b00 */
[----:B------:R-:W-:Y:S05]  /*53e0*/  BRA `(.L_x_19495) ;  /* 0x0000000000087947 */ /* 0x000fea0003800000 */
.L_x_19518:
[----:B------:R0:W5:Y:S01]  /*53f0*/  LDG.E R6, desc[UR36][R2.64] ;  /* 0x0000002402067981 */ /* 0x000162000c1e1900 */
[----:B------:R-:W-:-:S07]  /*5400*/  MOV R7, RZ ;  /* 0x000000ff00077202 */ /* 0x000fce0000000f00 */
.L_x_19495:
[----:B------:R-:W0:Y:S01]  /*5410*/  LDCU UR4, c[0x0][0x59c] ;  /* 0x0000b380ff0477ac */ /* 0x000e220008000800 */
[----:B------:R-:W-:Y:S01]  /*5420*/  BSSY.RECONVERGENT B0, `(.L_x_19522) ;  /* 0x000001c000007945 */ /* 0x000fe20003800200 */
[----:B012-45:R-:W-:-:S04]  /*5430*/  LOP3.LUT R0, R7, UR4, RZ, 0xfc, !PT ;  /* 0x0000000407007c12 */ /* 0x037fc8000f8efcff */
[----:B------:R-:W-:-:S13]  /*5440*/  ISETP.NE.U32.AND P0, PT, R0, RZ, PT ;  /* 0x000000ff0000720c */ /* 0x000fda0003f05070 */
[----:B------:R-:W-:Y:S05]  /*5450*/  @P0 BRA `(.L_x_19523) ;  /* 0x0000000000540947 */ /* 0x000fea0003800000 */
[----:B------:R-:W0:Y:S01]  /*5460*/  I2F.U32.RP R0, R6 ;  /* 0x0000000600007306 */ /* 0x000e220000209000 */
[----:B------:R-:W1:Y:S01]  /*5470*/  LDCU UR4, c[0x0][0x598] ;  /* 0x0000b300ff0477ac */ /* 0x000e620008000800 */
[----:B------:R-:W-:-:S06]  /*5480*/  ISETP.NE.U32.AND P1, PT, R6, RZ, PT ;  /* 0x000000ff0600720c */ /* 0x000fcc0003f25070 */
[----:B0-----:R-:W3:Y:S02]  /*5490*/  MUFU.RCP R0, R0 ;  /* 0x0000000000007308 */ /* 0x001ee40000001000 */
[----:B---3--:R-:W-:-:S06]  /*54a0*/  VIADD R2, R0, 0xffffffe ;  /* 0x0ffffffe00027836 */ /* 0x008fcc0000000000 */
[----:B------:R0:W2:Y:S02]  /*54b0*/  F2I.FTZ.U32.TRUNC.NTZ R3, R2 ;  /* 0x0000000200037305 */ /* 0x0000a4000021f000 */
[----:B0-----:R-:W-:Y:S02]  /*54c0*/  HFMA2 R2, -RZ, RZ, 0, 0 ;  /* 0x00000000ff027431 */ /* 0x001fe400000001ff */
[----:B--2---:R-:W-:-:S04]  /*54d0*/  IMAD.MOV R5, RZ, RZ, -R3 ;  /* 0x000000ffff057224 */ /* 0x004fc800078e0a03 */
[----:B------:R-:W-:-:S04]  /*54e0*/  IMAD R5, R5, R6, RZ ;  /* 0x0000000605057224 */ /* 0x000fc800078e02ff */
[----:B------:R-:W-:-:S06]  /*54f0*/  IMAD.HI.U32 R3, R3, R5, R2 ;  /* 0x0000000503037227 */ /* 0x000fcc00078e0002 */
[----:B-1----:R-:W-:-:S04]  /*5500*/  IMAD.HI.U32 R3, R3, UR4, RZ ;  /* 0x0000000403037c27 */ /* 0x002fc8000f8e00ff */
[----:B------:R-:W-:-:S04]  /*5510*/  IMAD.MOV R3, RZ, RZ, -R3 ;  /* 0x000000ffff037224 */ /* 0x000fc800078e0a03 */
[----:B------:R-:W-:Y:S02]  /*5520*/  IMAD R5, R6, R3, UR4 ;  /* 0x0000000406057e24 */ /* 0x000fe4000f8e0203 */
[----:B------:R-:W-:-:S03]  /*5530*/  IMAD.MOV.U32 R3, RZ, RZ, RZ ;  /* 0x000000ffff037224 */ /* 0x000fc600078e00ff */
[----:B------:R-:W-:-:S13]  /*5540*/  ISETP.GE.U32.AND P0, PT, R5, R6, PT ;  /* 0x000000060500720c */ /* 0x000fda0003f06070 */
[----:B------:R-:W-:-:S05]  /*5550*/  @P0 IMAD.IADD R5, R5, 0x1, -R6 ;  /* 0x0000000105050824 */ /* 0x000fca00078e0a06 */
[----:B------:R-:W-:-:S13]  /*5560*/  ISETP.GE.U32.AND P0, PT, R5, R6, PT ;  /* 0x000000060500720c */ /* 0x000fda0003f06070 */
[-C--:B------:R-:W-:Y:S02]  /*5570*/  @P0 IADD3 R5, PT, PT, R5, -R6.reuse, RZ ;  /* 0x8000000605050210 */ /* 0x080fe40007ffe0ff */
[----:B------:R-:W-:-:S05]  /*5580*/  @!P1 LOP3.LUT R5, RZ, R6, RZ, 0x33, !PT ;  /* 0x00000006ff059212 */ /* 0x000fca00078e33ff */
[----:B------:R-:W-:Y:S01]  /*5590*/  IMAD.MOV.U32 R2, RZ, RZ, R5 ;  /* 0x000000ffff027224 */ /* 0x000fe200078e0005 */
[----:B------:R-:W-:Y:S06]  /*55a0*/  BRA `(.L_x_19524) ;  /* 0x00000000000c7947 */ /* 0x000fec0003800000 */
.L_x_19523:
[----:B------:R-:W-:Y:S02]  /*55b0*/  MOV R0, R6 ;  /* 0x0000000600007202 */ /* 0x000fe40000000f00 */
[----:B------:R-:W-:-:S07]  /*55c0*/  MOV R6, 0x55e0 ;  /* 0x000055e000067802 */ /* 0x000fce0000000f00 */
[----:B---3--:R-:W-:Y:S05]  /*55d0*/  CALL.REL.NOINC `($__internal_14_$__cuda_sm20_rem_s64) ;  /* 0x00000070006c7944 */ /* 0x008fea0003c00000 */
.L_x_19524:
[----:B------:R-:W-:Y:S05]  /*55e0*/  BSYNC.RECONVERGENT B0 ;  /* 0x0000000000007941 */ /* 0x000fea0003800200 */
.L_x_19522:
        /* <DEDUP_REMOVED lines=16> */
.L_x_19528:
[----:B------:R0:W-:Y:S01]  /*56f0*/  STG.E.U8 desc[UR36][R4.64], R2 ;  /* 0x0000000204007986 */ /* 0x0001e2000c101124 */
[----:B------:R-:W-:Y:S05]  /*5700*/  BRA `(.L_x_19530) ;  /* 0x0000000c00387947 */ /* 0x000fea0003800000 */
.L_x_19527:
        /* <DEDUP_REMOVED lines=8> */
.L_x_19532:
[----:B------:R0:W-:Y:S01]  /*5790*/  STG.E desc[UR36][R4.64], R2 ;  /* 0x0000000204007986 */ /* 0x0001e2000c101924 */
[----:B------:R-:W-:Y:S05]  /*57a0*/  BRA `(.L_x_19530) ;  /* 0x0000000c00107947 */ /* 0x000fea0003800000 */
.L_x_19531:
[----:B------:R0:W-:Y:S01]  /*57b0*/  STG.E.U16 desc[UR36][R4.64], R2 ;  /* 0x0000000204007986 */ /* 0x0001e2000c101524 */
[----:B------:R-:W-:Y:S05]  /*57c0*/  BRA `(.L_x_19530) ;  /* 0x0000000c00087947 */ /* 0x000fea0003800000 */
.L_x_19526:
        /* <DEDUP_REMOVED lines=9> */
.L_x_19534:
[----:B------:R-:W0:Y:S02]  /*5860*/  I2F.S64 R0, R2 ;  /* 0x0000000200007312 */ /* 0x000e240000301400 */
[----:B0-----:R-:W-:-:S05]  /*5870*/  F2FP.F16.F32.PACK_AB R0, RZ, R0 ;  /* 0x00000000ff00723e */ /* 0x001fca00000000ff */
[----:B------:R0:W-:Y:S01]  /*5880*/  STG.E.U16 desc[UR36][R4.64], R0 ;  /* 0x0000000004007986 */ /* 0x0001e2000c101524 */
[----:B------:R-:W-:Y:S05]  /*5890*/  BRA `(.L_x_19530) ;  /* 0x0000000800d47947 */ /* 0x000fea0003800000 */
.L_x_19533:
        /* <DEDUP_REMOVED lines=10> */
.L_x_19536:
[----:B------:R-:W0:Y:S02]  /*5940*/  I2F.S64 R2, R2 ;  /* 0x0000000200027312 */ /* 0x000e240000301400 */
[----:B0-----:R-:W-:-:S04]  /*5950*/  F2FP.F16.F32.PACK_AB R3, RZ, R2 ;  /* 0x00000002ff03723e */ /* 0x001fc800000000ff */
[----:B------:R-:W-:-:S05]  /*5960*/  PRMT R3, R3, 0x5410, RZ ;  /* 0x0000541003037816 */ /* 0x000fca00000000ff */
[----:B------:R0:W-:Y:S01]  /*5970*/  STG.E desc[UR36][R4.64], R3 ;  /* 0x0000000304007986 */ /* 0x0001e2000c101924 */
[----:B------:R-:W-:Y:S05]  /*5980*/  BRA `(.L_x_19530) ;  /* 0x0000000800987947 */ /* 0x000fea0003800000 */
.L_x_19535:
[----:B------:R-:W0:Y:S02]  /*5990*/  I2F.F64.S64 R2, R2 ;  /* 0x0000000200027312 */ /* 0x000e240000301c00 */
[----:B0-----:R0:W-:Y:S01]  /*59a0*/  STG.E.64 desc[UR36][R4.64], R2 ;  /* 0x0000000204007986 */ /* 0x0011e2000c101b24 */
[----:B------:R-:W-:Y:S05]  /*59b0*/  BRA `(.L_x_19530) ;  /* 0x00000008008c7947 */ /* 0x000fea0003800000 */
.L_x_19525:
        /* <DEDUP_REMOVED lines=12> */
.L_x_19540:
        /* <DEDUP_REMOVED lines=18> */
.L_x_19543:
[----:B------:R-:W-:-:S04]  /*5ba0*/  SHF.R.U32.HI R3, RZ, 0x18, R3 ;  /* 0x00000018ff037819 */ /* 0x000fc80000011603 */
[----:B------:R-:W-:-:S07]  /*5bb0*/  LOP3.LUT R0, R0, 0x80, R3, 0xf8, !PT ;  /* 0x0000008000007812 */ /* 0x000fce00078ef803 */
.L_x_19542:
[----:B------:R-:W-:Y:S05]  /*5bc0*/  BSYNC.RECONVERGENT B0 ;  /* 0x0000000000007941 */ /* 0x000fea0003800200 */
.L_x_19541:
[----:B------:R0:W-:Y:S01]  /*5bd0*/  STG.E.U8 desc[UR36][R4.64], R0 ;  /* 0x0000000004007986 */ /* 0x0001e2000c101124 */
[----:B------:R-:W-:Y:S05]  /*5be0*/  BRA `(.L_x_19530) ;  /* 0x0000000800007947 */ /* 0x000fea0003800000 */
.L_x_19539:
        /* <DEDUP_REMOVED lines=18> */
.L_x_19546:
[----:B------:R-:W-:-:S04]  /*5d10*/  SHF.R.U32.HI R3, RZ, 0x18, R3 ;  /* 0x00000018ff037819 */ /* 0x000fc80000011603 */
[----:B------:R-:W-:-:S07]  /*5d20*/  LOP3.LUT R0, R0, 0x80, R3, 0xf8, !PT ;  /* 0x0000008000007812 */ /* 0x000fce00078ef803 */
.L_x_19545:
[----:B------:R-:W-:Y:S05]  /*5d30*/  BSYNC.RECONVERGENT B0 ;  /* 0x0000000000007941 */ /* 0x000fea0003800200 */
.L_x_19544:
[----:B------:R0:W-:Y:S01]  /*5d40*/  STG.E.U8 desc[UR36][R4.64], R0 ;  /* 0x0000000004007986 */ /* 0x0001e2000c101124 */
[----:B------:R-:W-:Y:S05]  /*5d50*/  BRA `(.L_x_19530) ;  /* 0x0000000400a47947 */ /* 0x000fea0003800000 */
.L_x_19538:
        /* <DEDUP_REMOVED lines=23> */
.L_x_19548:
[----:B------:R0:W-:Y:S01]  /*5ed0*/  STG.E.64 desc[UR36][R4.64], R2 ;  /* 0x0000000204007986 */ /* 0x0001e2000c101b24 */
[----:B------:R-:W-:Y:S05]  /*5ee0*/  BRA `(.L_x_19530) ;  /* 0x0000000400407947 */ /* 0x000fea0003800000 */
.L_x_19547:
[----:B------:R0:W-:Y:S01]  /*5ef0*/  STG.E desc[UR36][R4.64], R2 ;  /* 0x0000000204007986 */ /* 0x0001e2000c101924 */
[----:B------:R-:W-:Y:S05]  /*5f00*/  BRA `(.L_x_19530) ;  /* 0x0000000400387947 */ /* 0x000fea0003800000 */
.L_x_19537:
        /* <DEDUP_REMOVED lines=11> */
.L_x_19550:
[----:B------:R-:W0:Y:S01]  /*5fc0*/  I2F.F64.S64 R8, R2 ;  /* 0x0000000200087312 */ /* 0x000e220000301c00 */
[----:B------:R-:W-:-:S05]  /*5fd0*/  CS2R R10, SRZ ;  /* 0x00000000000a7805 */ /* 0x000fca000001ff00 */
[----:B0-----:R3:W-:Y:S01]  /*5fe0*/  STG.E.128 desc[UR36][R4.64], R8 ;  /* 0x0000000804007986 */ /* 0x0017e2000c101d24 */
[----:B------:R-:W-:Y:S05]  /*5ff0*/  BRA `(.L_x_19530) ;  /* 0x0000000000fc7947 */ /* 0x000fea0003800000 */
.L_x_19549:
[----:B------:R-:W-:-:S09]  /*6000*/  UISETP.NE.AND UP0, UPT, UR4, 0xf, UPT ;  /* 0x0000000f0400788c */ /* 0x000fd2000bf05270 */
[----:B------:R-:W-:Y:S05]  /*6010*/  BRA.U !UP0, `(.L_x_19551) ;  /* 0x0000000108e87547 */ /* 0x000fea000b800000 */
[----:B------:R-:W-:-:S09]  /*6020*/  UISETP.NE.AND UP0, UPT, UR4, 0x17, UPT ;  /* 0x000000170400788c */ /* 0x000fd2000bf05270 */
[----:B------:R-:W-:Y:S05]  /*6030*/  BRA.U !UP0, `(.L_x_19552) ;  /* 0x0000000108907547 */ /* 0x000fea000b800000 */
[----:B------:R-:W-:-:S09]  /*6040*/  UISETP.NE.AND UP0, UPT, UR4, 0x18, UPT ;  /* 0x000000180400788c */ /* 0x000fd2000bf05270 */
[----:B------:R-:W-:Y:S05]  /*6050*/  BRA.U !UP0, `(.L_x_19553) ;  /* 0x0000000108447547 */ /* 0x000fea000b800000 */
.L_x_19529:
        /* <DEDUP_REMOVED lines=16> */
.L_x_19554:
[----:B------:R-:W-:Y:S05]  /*6160*/  BRA `(.L_x_19530) ;  /* 0x0000000000a07947 */ /* 0x000fea0003800000 */
.L_x_19553:
        /* <DEDUP_REMOVED lines=13> */
.L_x_19556:
[----:B------:R-:W-:Y:S05]  /*6240*/  BSYNC.RECONVERGENT B0 ;  /* 0x0000000000007941 */ /* 0x000fea0003800200 */
.L_x_19555:
[----:B------:R-:W-:-:S05]  /*6250*/  LOP3.LUT R7, R0, 0x80, R7, 0xf8, !PT ;  /* 0x0000008000077812 */ /* 0x000fca00078ef807 */
[----:B------:R2:W-:Y:S01]  /*6260*/  STG.E.U8 desc[UR36][R4.64], R7 ;  /* 0x0000000704007986 */ /* 0x0005e2000c101124 */
[----:B------:R-:W-:Y:S05]  /*6270*/  BRA `(.L_x_19530) ;  /* 0x00000000005c7947 */ /* 0x000fea0003800000 */
.L_x_19552:
        /* <DEDUP_REMOVED lines=12> */
.L_x_19558:
[----:B------:R-:W-:Y:S02]  /*6340*/  ISETP.GT.U32.AND P0, PT, R6, 0x7f800000, PT ;  /* 0x7f8000000600780c */ /* 0x000fe40003f04070 */
[----:B------:R-:W-:-:S04]  /*6350*/  MOV R0, 0x7f ;  /* 0x0000007f00007802 */ /* 0x000fc80000000f00 */
[----:B------:R-:W-:-:S07]  /*6360*/  SEL R0, R0, 0x7c, P0 ;  /* 0x0000007c00007807 */ /* 0x000fce0000000000 */
.L_x_19559:
[----:B------:R-:W-:Y:S05]  /*6370*/  BSYNC.RECONVERGENT B0 ;  /* 0x0000000000007941 */ /* 0x000fea0003800200 */
.L_x_19557:
[----:B------:R-:W-:-:S04]  /*6380*/  SHF.R.U32.HI R3, RZ, 0x18, R3 ;  /* 0x00000018ff037819 */ /* 0x000fc80000011603 */
[----:B------:R-:W-:-:S05]  /*6390*/  LOP3.LUT R3, R0, 0x80, R3, 0xf8, !PT ;  /* 0x0000008000037812 */ /* 0x000fca00078ef803 */
[----:B------:R1:W-:Y:S01]  /*63a0*/  STG.E.U8 desc[UR36][R4.64], R3 ;  /* 0x0000000304007986 */ /* 0x0003e2000c101124 */
[----:B------:R-:W-:Y:S05]  /*63b0*/  BRA `(.L_x_19530) ;  /* 0x00000000000c7947 */ /* 0x000fea0003800000 */
.L_x_19551:
[----:B------:R-:W0:Y:S02]  /*63c0*/  I2F.S64 R0, R2 ;  /* 0x0000000200007312 */ /* 0x000e240000301400 */
[----:B0-----:R-:W-:-:S05]  /*63d0*/  F2FP.BF16.F32.PACK_AB R0, RZ, R0 ;  /* 0x00000000ff00723e */ /* 0x001fca00000010ff */
[----:B------:R0:W-:Y:S02]  /*63e0*/  STG.E.U16 desc[UR36][R4.64], R0 ;  /* 0x0000000004007986 */ /* 0x0001e4000c101524 */
.L_x_19530:
[----:B------:R-:W-:-:S07]  /*63f0*/  VIADD R19, R19, 0x80 ;  /* 0x0000008013137836 */ /* 0x000fce0000000000 */
.L_x_19489:
[----:B------:R-:W5:Y:S02]  /*6400*/  LDCU UR4, c[0x0][0x380] ;  /* 0x00007000ff0477ac */ /* 0x000f640008000800 */
[----:B-----5:R-:W-:-:S13]  /*6410*/  ISETP.GE.AND P0, PT, R19, UR4, PT ;  /* 0x0000000413007c0c */ /* 0x020fda000bf06270 */
[----:B------:R-:W-:Y:S05]  /*6420*/  @P0 BRA `(.L_x_19560) ;  /* 0x0000003000680947 */ /* 0x000fea0003800000 */
[----:B------:R-:W5:Y:S01]  /*6430*/  LDCU UR4, c[0x0][0x388] ;  /* 0x00007100ff0477ac */ /* 0x000f620008000800 */
[----:B01234-:R-:W-:Y:S02]  /*6440*/  HFMA2 R4, -RZ, RZ, 0, 0 ;  /* 0x00000000ff047431 */ /* 0x01ffe400000001ff */
[----:B------:R-:W-:Y:S01]  /*6450*/  IMAD.MOV.U32 R0, RZ, RZ, RZ ;  /* 0x000000ffff007224 */ /* 0x000fe200078e00ff */
[----:B-----5:R-:W-:-:S09]  /*6460*/  UISETP.NE.AND UP0, UPT, UR4, URZ, UPT ;  /* 0x000000ff0400728c */ /* 0x020fd2000bf05270 */
        /* <DEDUP_REMOVED lines=15> */
[----:B------:R-:W-:Y:S02]  /*6560*/  IMAD.MOV.U32 R2, RZ, RZ, RZ ;  /* 0x000000ffff027224 */ /* 0x000fe400078e00ff */
[----:B------:R-:W-:Y:S01]  /*6570*/  IMAD.MOV.U32 R3, RZ, RZ, R6 ;  /* 0x000000ffff037224 */ /* 0x000fe200078e0006 */
        /* <DEDUP_REMOVED lines=301> */
[----:B0-----:R-:W-:-:S05]  /*7850*/  IMAD.HI.U32 R2, R5, UR4, R2 ;  /* 0x0000000405027c27 */ /* 0x001fca000f8e0002 */
[----:B------:R-:W-:-:S04]  /*7860*/  SHF.R.U32.HI R2, RZ, UR5, R2 ;  /* 0x00000005ff027c19 */ /* 0x000fc80008011602 */
[----:B------:R-:W-:-:S05]  /*7870*/  IADD3 R2, PT, PT, -R2, RZ, RZ ;  /* 0x000000ff02027210 */ /* 0x000fca0007ffe1ff */
[----:B-1----:R-:W-:-:S04]  /*7880*/  IMAD R3, R2, UR6, R5 ;  /* 0x0000000602037c24 */ /* 0x002fc8000f8e0205 */
[C---:B--2---:R-:W-:Y:S02]  /*7890*/  IMAD R4, R3.reuse, UR8, R4 ;  /* 0x0000000803047c24 */ /* 0x044fe4000f8e0204 */
[----:B------:R-:W-:-:S07]  /*78a0*/  IMAD R0, R3, UR9, R0 ;  /* 0x0000000903007c24 */ /* 0x000fce000f8e0200 */
.L_x_19561:
        /* <DEDUP_REMOVED lines=17> */
.L_x_19565:
[----:B------:R0:W5:Y:S01]  /*79c0*/  LDG.E.U8 R6, desc[UR36][R2.64] ;  /* 0x0000002402067981 */ /* 0x000162000c1e1100 */
[----:B------:R-:W-:Y:S01]  /*79d0*/  IMAD.MOV.U32 R7, RZ, RZ, RZ ;  /* 0x000000ffff077224 */ /* 0x000fe200078e00ff */
[----:B------:R-:W-:Y:S06]  /*79e0*/  BRA `(.L_x_19566) ;  /* 0x0000000800fc7947 */ /* 0x000fec0003800000 */
.L_x_19564:
        /* <DEDUP_REMOVED lines=8> */
.L_x_19568:
[----:B------:R-:W2:Y:S02]  /*7a70*/  LDG.E R6, desc[UR36][R2.64] ;  /* 0x0000002402067981 */ /* 0x000ea4000c1e1900 */
[----:B--2---:R-:W-:Y:S01]  /*7a80*/  SHF.R.S32.HI R7, RZ, 0x1f, R6 ;  /* 0x0000001fff077819 */ /* 0x004fe20000011406 */
[----:B------:R-:W-:Y:S06]  /*7a90*/  BRA `(.L_x_19566) ;  /* 0x0000000800d07947 */ /* 0x000fec0003800000 */
.L_x_19567:
[----:B------:R-:W2:Y:S02]  /*7aa0*/  LDG.E.S16 R6, desc[UR36][R2.64] ;  /* 0x0000002402067981 */ /* 0x000ea4000c1e1700 */
[----:B--2---:R-:W-:Y:S01]  /*7ab0*/  SHF.R.S32.HI R7, RZ, 0x1f, R6 ;  /* 0x0000001fff077819 */ /* 0x004fe20000011406 */
[----:B------:R-:W-:Y:S06]  /*7ac0*/  BRA `(.L_x_19566) ;  /* 0x0000000800c47947 */ /* 0x000fec0003800000 */
.L_x_19563:
[----:B------:R-:W-:-:S09]  /*7ad0*/  UISETP.GT.AND UP0, UPT, UR4, 0x6, UPT ;  /* 0x000000060400788c */ /* 0x000fd2000bf04270 */
[----:B------:R-:W-:Y:S05]  /*7ae0*/  BRA.U UP0, `(.L_x_19569) ;  /* 0x00000001002c7547 */ /* 0x000fea000b800000 */
[----:B------:R-:W-:-:S09]  /*7af0*/  UISETP.NE.AND UP0, UPT, UR4, 0x5, UPT ;  /* 0x000000050400788c */ /* 0x000fd2000bf05270 */
[----:B------:R-:W-:Y:S05]  /*7b00*/  BRA.U !UP0, `(.L_x_19570) ;  /* 0x0000000108147547 */ /* 0x000fea000b800000 */
[----:B------:R-:W-:-:S09]  /*7b10*/  UISETP.NE.AND UP0, UPT, UR4, 0x6, UPT ;  /* 0x000000060400788c */ /* 0x000fd2000bf05270 */
[----:B------:R-:W-:Y:S05]  /*7b20*/  BRA.U UP0, `(.L_x_19421) ;  /* 0xffffffa500347547 */ /* 0x000fea000b83ffff */
[----:B------:R-:W2:Y:S02]  /*7b30*/  LDG.E R2, desc[UR36][R2.64] ;  /* 0x0000002402027981 */ /* 0x000ea4000c1e1900 */
[----:B--2---:R3:W4:Y:S01]  /*7b40*/  F2I.S64.TRUNC R6, R2 ;  /* 0x0000000200067311 */ /* 0x004722000020d900 */
[----:B------:R-:W-:Y:S05]  /*7b50*/  BRA `(.L_x_19566) ;  /* 0x0000000800a07947 */ /* 0x000fea0003800000 */
.L_x_19570:
[----:B------:R-:W2:Y:S02]  /*7b60*/  LDG.E.U16 R2, desc[UR36][R2.64] ;  /* 0x0000002402027981 */ /* 0x000ea4000c1e1500 */
[----:B--2---:R-:W-:-:S06]  /*7b70*/  HADD2.F32 R6, -RZ, R2.H0_H0 ;  /* 0x20000002ff067230 */ /* 0x004fcc0000004100 */
[----:B------:R-:W2:Y:S01]  /*7b80*/  F2I.S64.TRUNC R6, R6 ;  /* 0x0000000600067311 */ /* 0x000ea2000020d900 */
[----:B------:R-:W-:Y:S05]  /*7b90*/  BRA `(.L_x_19566) ;  /* 0x0000000800907947 */ /* 0x000fea0003800000 */
.L_x_19569:
        /* <DEDUP_REMOVED lines=9> */
.L_x_19572:
[----:B------:R-:W2:Y:S02]  /*7c30*/  LDG.E.U16 R2, desc[UR36][R2.64] ;  /* 0x0000002402027981 */ /* 0x000ea4000c1e1500 */
[----:B--2---:R-:W-:-:S06]  /*7c40*/  HADD2.F32 R6, -RZ, R2.H0_H0 ;  /* 0x20000002ff067230 */ /* 0x004fcc0000004100 */
[----:B------:R-:W0:Y:S01]  /*7c50*/  F2I.S64.TRUNC R6, R6 ;  /* 0x0000000600067311 */ /* 0x000e22000020d900 */
[----:B------:R-:W-:Y:S05]  /*7c60*/  BRA `(.L_x_19566) ;  /* 0x00000008005c7947 */ /* 0x000fea0003800000 */
.L_x_19571:
[----:B------:R-:W2:Y:S02]  /*7c70*/  LDG.E.64 R2, desc[UR36][R2.64] ;  /* 0x0000002402027981 */ /* 0x000ea4000c1e1b00 */
[----:B--2---:R0:W1:Y:S01]  /*7c80*/  F2I.S64.F64.TRUNC R6, R2 ;  /* 0x0000000200067311 */ /* 0x004062000030d900 */
[----:B------:R-:W-:Y:S05]  /*7c90*/  BRA `(.L_x_19566) ;  /* 0x0000000800507947 */ /* 0x000fea0003800000 */
.L_x_19562:
        /* <DEDUP_REMOVED lines=13> */
.L_x_19575:
[----:B------:R-:W2:Y:S02]  /*7d70*/  LDG.E.64 R2, desc[UR36][R2.64] ;  /* 0x0000002402027981 */ /* 0x000ea4000c1e1b00 */
[----:B--2---:R0:W1:Y:S01]  /*7d80*/  F2I.S64.F64.TRUNC R6, R2 ;  /* 0x0000000200067311 */ /* 0x004062000030d900 */
[----:B------:R-:W-:Y:S05]  /*7d90*/  BRA `(.L_x_19566) ;  /* 0x0000000800107947 */ /* 0x000fea0003800000 */
.L_x_19574:
        /* <DEDUP_REMOVED lines=26> */
.L_x_19577:
[----:B------:R-:W2:Y:S02]  /*7f40*/  LDG.E.U8 R2, desc[UR36][R2.64] ;  /* 0x0000002402027981 */ /* 0x000ea4000c1e1100 */
[C---:B--2---:R-:W-:Y:S01]  /*7f50*/  IMAD.SHL.U32 R0, R2.reuse, 0x2000000, RZ ;  /* 0x0200000002007824 */ /* 0x044fe200078e00ff */
[----:B------:R-:W-:-:S04]  /*7f60*/  SHF.L.U32 R6, R2, 0x8, RZ ;  /* 0x0000000802067819 */ /* 0x000fc800000006ff */
        /* <DEDUP_REMOVED lines=11> */
.L_x_19576:
[----:B------:R-:W2:Y:S02]  /*8020*/  LDG.E.U16 R6, desc[UR36][R2.64] ;  /* 0x0000002402067981 */ /* 0x000ea4000c1e1500 */
[----:B--2---:R-:W-:-:S06]  /*8030*/  IMAD.U32 R6, R6, 0x10000, RZ ;  /* 0x0001000006067824 */ /* 0x004fcc00078e00ff */
[----:B------:R-:W0:Y:S01]  /*8040*/  F2I.S64.TRUNC R6, R6 ;  /* 0x0000000600067311 */ /* 0x000e22000020d900 */
[----:B------:R-:W-:Y:S05]  /*8050*/  BRA `(.L_x_19566) ;  /* 0x0000000400607947 */ /* 0x000fea0003800000 */
.L_x_19573:
        /* <DEDUP_REMOVED lines=11> */
.L_x_19580:
        /* <DEDUP_REMOVED lines=21> */
.L_x_19584:
[----:B------:R-:W-:Y:S05]  /*8260*/  BSYNC.RECONVERGENT B1 ;  /* 0x0000000000017941 */ /* 0x000fea0003800200 */
.L_x_19583:
[----:B------:R-:W-:Y:S01]  /*8270*/  IMAD.SHL.U32 R0, R0, 0x100000, RZ ;  /* 0x0010000000007824 */ /* 0x000fe200078e00ff */
[----:B------:R-:W-:-:S04]  /*8280*/  LEA R2, R2, 0x3b800000, 0x17 ;  /* 0x3b80000002027811 */ /* 0x000fc800078eb8ff */
[----:B------:R-:W-:-:S07]  /*8290*/  LOP3.LUT R6, R2, R0, R7, 0xfe, !PT ;  /* 0x0000000002067212 */ /* 0x000fce00078efe07 */
.L_x_19582:
[----:B------:R-:W-:Y:S05]  /*82a0*/  BSYNC.RECONVERGENT B0 ;  /* 0x0000000000007941 */ /* 0x000fea0003800200 */
.L_x_19581:
[----:B------:R-:W0:Y:S01]  /*82b0*/  F2I.S64.TRUNC R6, R6 ;  /* 0x0000000600067311 */ /* 0x000e22000020d900 */
[----:B------:R-:W-:Y:S05]  /*82c0*/  BRA `(.L_x_19566) ;  /* 0x0000000000c47947 */ /* 0x000fea0003800000 */
.L_x_19579:
        /* <DEDUP_REMOVED lines=21> */
.L_x_19588:
[----:B------:R-:W-:Y:S05]  /*8420*/  BSYNC.RECONVERGENT B1 ;  /* 0x0000000000017941 */ /* 0x000fea0003800200 */
.L_x_19587:
[----:B------:R-:W-:Y:S01]  /*8430*/  IMAD.SHL.U32 R0, R0, 0x200000, RZ ;  /* 0x0020000000007824 */ /* 0x000fe200078e00ff */
[----:B------:R-:W-:-:S04]  /*8440*/  LEA R2, R2, 0x37800000, 0x17 ;  /* 0x3780000002027811 */ /* 0x000fc800078eb8ff */
[----:B------:R-:W-:-:S07]  /*8450*/  LOP3.LUT R6, R2, R0, R7, 0xfe, !PT ;  /* 0x0000000002067212 */ /* 0x000fce00078efe07 */
.L_x_19586:
[----:B------:R-:W-:Y:S05]  /*8460*/  BSYNC.RECONVERGENT B0 ;  /* 0x0000000000007941 */ /* 0x000fea0003800200 */
.L_x_19585:
[----:B------:R-:W0:Y:S01]  /*8470*/  F2I.S64.TRUNC R6, R6 ;  /* 0x0000000600067311 */ /* 0x000e22000020d900 */
[----:B------:R-:W-:Y:S05]  /*8480*/  BRA `(.L_x_19566) ;  /* 0x0000000000547947 */ /* 0x000fea0003800000 */
.L_x_19578:
        /* <DEDUP_REMOVED lines=14> */
.L_x_19592:
[----:B------:R-:W-:Y:S05]  /*8570*/  BSYNC.RECONVERGENT B0 ;  /* 0x0000000000007941 */ /* 0x000fea0003800200 */
.L_x_19591:
[----:B------:R-:W0:Y:S01]  /*8580*/  F2I.S64.TRUNC R6, R6 ;  /* 0x0000000600067311 */ /* 0x000e22000020d900 */
[----:B------:R-:W-:Y:S05]  /*8590*/  BRA `(.L_x_19566) ;  /* 0x0000000000107947 */ /* 0x000fea0003800000 */
.L_x_19590:
[----:B------:R0:W5:Y:S01]  /*85a0*/  LDG.E.64 R6, desc[UR36][R2.64] ;  /* 0x0000002402067981 */ /* 0x000162000c1e1b00 */
[----:B------:R-:W-:Y:S05]  /*85b0*/  BRA `(.L_x_19566) ;  /* 0x0000000000087947 */ /* 0x000fea0003800000 */
.L_x_19589:
[----:B------:R0:W5:Y:S01]  /*85c0*/  LDG.E R6, desc[UR36][R2.64] ;  /* 0x0000002402067981 */ /* 0x000162000c1e1900 */
[----:B------:R-:W-:-:S07]  /*85d0*/  IMAD.MOV.U32 R7, RZ, RZ, RZ ;  /* 0x000000ffff077224 */ /* 0x000fce00078e00ff */
.L_x_19566:
        /* <DEDUP_REMOVED lines=9> */
[----:B---3--:R-:W-:-:S06]  /*8670*/  IADD3 R2, PT, PT, R0, 0xffffffe, RZ ;  /* 0x0ffffffe00027810 */ /* 0x008fcc0007ffe0ff */
[----:B------:R0:W2:Y:S02]  /*8680*/  F2I.FTZ.U32.TRUNC.NTZ R3, R2 ;  /* 0x0000000200037305 */ /* 0x0000a4000021f000 */
[----:B0-----:R-:W-:Y:S02]  /*8690*/  IMAD.MOV.U32 R2, RZ, RZ, RZ ;  /* 0x000000ffff027224 */ /* 0x001fe400078e00ff */
[----:B--2---:R-:W-:-:S04]  /*86a0*/  IMAD.MOV R5, RZ, RZ, -R3 ;  /* 0x000000ffff057224 */ /* 0x004fc800078e0a03 */
[----:B------:R-:W-:-:S04]  /*86b0*/  IMAD R5, R5, R6, RZ ;  /* 0x0000000605057224 */ /* 0x000fc800078e02ff */
[----:B------:R-:W-:-:S06]  /*86c0*/  IMAD.HI.U32 R3, R3, R5, R2 ;  /* 0x0000000503037227 */ /* 0x000fcc00078e0002 */
[----:B-1----:R-:W-:-:S05]  /*86d0*/  IMAD.HI.U32 R3, R3, UR4, RZ ;  /* 0x0000000403037c27 */ /* 0x002fca000f8e00ff */
[----:B------:R-:W-:-:S05]  /*86e0*/  IADD3 R3, PT, PT, -R3, RZ, RZ ;  /* 0x000000ff03037210 */ /* 0x000fca0007ffe1ff */
[----:B------:R-:W-:Y:S02]  /*86f0*/  IMAD R5, R6, R3, UR4 ;  /* 0x0000000406057e24 */ /* 0x000fe4000f8e0203 */
        /* <DEDUP_REMOVED lines=8> */
.L_x_19594:
[----:B------:R-:W-:Y:S01]  /*8780*/  IMAD.MOV.U32 R0, RZ, RZ, R6 ;  /* 0x000000ffff007224 */ /* 0x000fe200078e0006 */
[----:B------:R-:W-:-:S07]  /*8790*/  MOV R6, 0x87b0 ;  /* 0x000087b000067802 */ /* 0x000fce0000000f00 */
[----:B---3--:R-:W-:Y:S05]  /*87a0*/  CALL.REL.NOINC `($__internal_14_$__cuda_sm20_rem_s64) ;  /* 0x0000003c00f87944 */ /* 0x008fea0003c00000 */
.L_x_19595:
[----:B------:R-:W-:Y:S05]  /*87b0*/  BSYNC.RECONVERGENT B0 ;  /* 0x0000000000007941 */ /* 0x000fea0003800200 */
.L_x_19593:
        /* <DEDUP_REMOVED lines=16> */
.L_x_19599:
[----:B------:R0:W-:Y:S01]  /*88c0*/  STG.E.U8 desc[UR36][R4.64], R2 ;  /* 0x0000000204007986 */ /* 0x0001e2000c101124 */
[----:B------:R-:W-:Y:S05]  /*88d0*/  BRA `(.L_x_19601) ;  /* 0x0000000c00387947 */ /* 0x000fea0003800000 */
.L_x_19598:
        /* <DEDUP_REMOVED lines=8> */
.L_x_19603:
[----:B------:R0:W-:Y:S01]  /*8960*/  STG.E desc[UR36][R4.64], R2 ;  /* 0x0000000204007986 */ /* 0x0001e2000c101924 */
[----:B------:R-:W-:Y:S05]  /*8970*/  BRA `(.L_x_19601) ;  /* 0x0000000c00107947 */ /* 0x000fea0003800000 */
.L_x_19602:
[----:B------:R0:W-:Y:S01]  /*8980*/  STG.E.U16 desc[UR36][R4.64], R2 ;  /* 0x0000000204007986 */ /* 0x0001e2000c101524 */
[----:B------:R-:W-:Y:S05]  /*8990*/  BRA `(.L_x_19601) ;  /* 0x0000000c00087947 */ /* 0x000fea0003800000 */
.L_x_19597:
        /* <DEDUP_REMOVED lines=9> */
.L_x_19605:
[----:B------:R-:W0:Y:S02]  /*8a30*/  I2F.S64 R0, R2 ;  /* 0x0000000200007312 */ /* 0x000e240000301400 */
[----:B0-----:R-:W-:-:S05]  /*8a40*/  F2FP.F16.F32.PACK_AB R0, RZ, R0 ;  /* 0x00000000ff00723e */ /* 0x001fca00000000ff */
[----:B------:R0:W-:Y:S01]  /*8a50*/  STG.E.U16 desc[UR36][R4.64], R0 ;  /* 0x0000000004007986 */ /* 0x0001e2000c101524 */
[----:B------:R-:W-:Y:S05]  /*8a60*/  BRA `(.L_x_19601) ;  /* 0x0000000800d47947 */ /* 0x000fea0003800000 */
.L_x_19604:
        /* <DEDUP_REMOVED lines=10> */
.L_x_19607:
[----:B------:R-:W0:Y:S02]  /*8b10*/  I2F.S64 R2, R2 ;  /* 0x0000000200027312 */ /* 0x000e240000301400 */
[----:B0-----:R-:W-:-:S04]  /*8b20*/  F2FP.F16.F32.PACK_AB R3, RZ, R2 ;  /* 0x00000002ff03723e */ /* 0x001fc800000000ff */
[----:B------:R-:W-:-:S05]  /*8b30*/  PRMT R3, R3, 0x5410, RZ ;  /* 0x0000541003037816 */ /* 0x000fca00000000ff */
[----:B------:R0:W-:Y:S01]  /*8b40*/  STG.E desc[UR36][R4.64], R3 ;  /* 0x0000000304007986 */ /* 0x0001e2000c101924 */
[----:B------:R-:W-:Y:S05]  /*8b50*/  BRA `(.L_x_19601) ;  /* 0x0000000800987947 */ /* 0x000fea0003800000 */
.L_x_19606:
[----:B------:R-:W0:Y:S02]  /*8b60*/  I2F.F64.S64 R2, R2 ;  /* 0x0000000200027312 */ /* 0x000e240000301c00 */
[----:B0-----:R0:W-:Y:S01]  /*8b70*/  STG.E.64 desc[UR36][R4.64], R2 ;  /* 0x0000000204007986 */ /* 0x0011e2000c101b24 */
[----:B------:R-:W-:Y:S05]  /*8b80*/  BRA `(.L_x_19601) ;  /* 0x00000008008c7947 */ /* 0x000fea0003800000 */
.L_x_19596:
        /* <DEDUP_REMOVED lines=12> */
.L_x_19611:
        /* <DEDUP_REMOVED lines=18> */
.L_x_19614:
[----:B------:R-:W-:-:S04]  /*8d70*/  SHF.R.U32.HI R3, RZ, 0x18, R3 ;  /* 0x00000018ff037819 */ /* 0x000fc80000011603 */
[----:B------:R-:W-:-:S07]  /*8d80*/  LOP3.LUT R0, R0, 0x80, R3, 0xf8, !PT ;  /* 0x0000008000007812 */ /* 0x000fce00078ef803 */
.L_x_19613:
[----:B------:R-:W-:Y:S05]  /*8d90*/  BSYNC.RECONVERGENT B0 ;  /* 0x0000000000007941 */ /* 0x000fea0003800200 */
.L_x_19612:
[----:B------:R0:W-:Y:S01]  /*8da0*/  STG.E.U8 desc[UR36][R4.64], R0 ;  /* 0x0000000004007986 */ /* 0x0001e2000c101124 */
[----:B------:R-:W-:Y:S05]  /*8db0*/  BRA `(.L_x_19601) ;  /* 0x0000000800007947 */ /* 0x000fea0003800000 */
.L_x_19610:
        /* <DEDUP_REMOVED lines=18> */
.L_x_19617:
[----:B------:R-:W-:-:S04]  /*8ee0*/  SHF.R.U32.HI R3, RZ, 0x18, R3 ;  /* 0x00000018ff037819 */ /* 0x000fc80000011603 */
[----:B------:R-:W-:-:S07]  /*8ef0*/  LOP3.LUT R0, R0, 0x80, R3, 0xf8, !PT ;  /* 0x0000008000007812 */ /* 0x000fce00078ef803 */
.L_x_19616:
[----:B------:R-:W-:Y:S05]  /*8f00*/  BSYNC.RECONVERGENT B0 ;  /* 0x0000000000007941 */ /* 0x000fea0003800200 */
.L_x_19615:
[----:B------:R0:W-:Y:S01]  /*8f10*/  STG.E.U8 desc[UR36][R4.64], R0 ;  /* 0x0000000004007986 */ /* 0x0001e2000c101124 */
[----:B------:R-:W-:Y:S05]  /*8f20*/  BRA `(.L_x_19601) ;  /* 0x0000000400a47947 */ /* 0x000fea0003800000 */
.L_x_19609:
        /* <DEDUP_REMOVED lines=23> */
.L_x_19619:
[----:B------:R0:W-:Y:S01]  /*90a0*/  STG.E.64 desc[UR36][R4.64], R2 ;  /* 0x0000000204007986 */ /* 0x0001e2000c101b24 */
[----:B------:R-:W-:Y:S05]  /*90b0*/  BRA `(.L_x_19601) ;  /* 0x0000000400407947 */ /* 0x000fea0003800000 */
.L_x_19618:
[----:B------:R0:W-:Y:S01]  /*90c0*/  STG.E desc[UR36][R4.64], R2 ;  /* 0x0000000204007986 */ /* 0x0001e2000c101924 */
[----:B------:R-:W-:Y:S05]  /*90d0*/  BRA `(.L_x_19601) ;  /* 0x0000000400387947 */ /* 0x000fea0003800000 */
.L_x_19608:
        /* <DEDUP_REMOVED lines=11> */
.L_x_19621:
[----:B------:R-:W0:Y:S01]  /*9190*/  I2F.F64.S64 R8, R2 ;  /* 0x0000000200087312 */ /* 0x000e220000301c00 */
[----:B------:R-:W-:-:S05]  /*91a0*/  CS2R R10, SRZ ;  /* 0x00000000000a7805 */ /* 0x000fca000001ff00 */
[----:B0-----:R4:W-:Y:S01]  /*91b0*/  STG.E.128 desc[UR36][R4.64], R8 ;  /* 0x0000000804007986 */ /* 0x0019e2000c101d24 */
[----:B------:R-:W-:Y:S05]  /*91c0*/  BRA `(.L_x_19601) ;  /* 0x0000000000fc7947 */ /* 0x000fea0003800000 */
.L_x_19620:
[----:B------:R-:W-:-:S09]  /*91d0*/  UISETP.NE.AND UP0, UPT, UR4, 0xf, UPT ;  /* 0x0000000f0400788c */ /* 0x000fd2000bf05270 */
[----:B------:R-:W-:Y:S05]  /*91e0*/  BRA.U !UP0, `(.L_x_19622) ;  /* 0x0000000108e87547 */ /* 0x000fea000b800000 */
[----:B------:R-:W-:-:S09]  /*91f0*/  UISETP.NE.AND UP0, UPT, UR4, 0x17, UPT ;  /* 0x000000170400788c */ /* 0x000fd2000bf05270 */
[----:B------:R-:W-:Y:S05]  /*9200*/  BRA.U !UP0, `(.L_x_19623) ;  /* 0x0000000108907547 */ /* 0x000fea000b800000 */
[----:B------:R-:W-:-:S09]  /*9210*/  UISETP.NE.AND UP0, UPT, UR4, 0x18, UPT ;  /* 0x000000180400788c */ /* 0x000fd2000bf05270 */
[----:B------:R-:W-:Y:S05]  /*9220*/  BRA.U !UP0, `(.L_x_19624) ;  /* 0x0000000108447547 */ /* 0x000fea000b800000 */
.L_x_19600:
        /* <DEDUP_REMOVED lines=16> */
.L_x_19625:
[----:B------:R-:W-:Y:S05]  /*9330*/  BRA `(.L_x_19601) ;  /* 0x0000000000a07947 */ /* 0x000fea0003800000 */
.L_x_19624:
        /* <DEDUP_REMOVED lines=13> */
.L_x_19627:
[----:B------:R-:W-:Y:S05]  /*9410*/  BSYNC.RECONVERGENT B0 ;  /* 0x0000000000007941 */ /* 0x000fea0003800200 */
.L_x_19626:
[----:B------:R-:W-:-:S05]  /*9420*/  LOP3.LUT R7, R0, 0x80, R7, 0xf8, !PT ;  /* 0x0000008000077812 */ /* 0x000fca00078ef807 */
[----:B------:R2:W-:Y:S01]  /*9430*/  STG.E.U8 desc[UR36][R4.64], R7 ;  /* 0x0000000704007986 */ /* 0x0005e2000c101124 */
[----:B------:R-:W-:Y:S05]  /*9440*/  BRA `(.L_x_19601) ;  /* 0x00000000005c7947 */ /* 0x000fea0003800000 */
.L_x_19623:
        /* <DEDUP_REMOVED lines=12> */
.L_x_19629:
[----:B------:R-:W-:Y:S01]  /*9510*/  IMAD.MOV.U32 R0, RZ, RZ, 0x7f ;  /* 0x0000007fff007424 */ /* 0x000fe200078e00ff */
[----:B------:R-:W-:-:S04]  /*9520*/  ISETP.GT.U32.AND P0, PT, R6, 0x7f800000, PT ;  /* 0x7f8000000600780c */ /* 0x000fc80003f04070 */
[----:B------:R-:W-:-:S09]  /*9530*/  SEL R0, R0, 0x7c, P0 ;  /* 0x0000007c00007807 */ /* 0x000fd20000000000 */
.L_x_19630:
[----:B------:R-:W-:Y:S05]  /*9540*/  BSYNC.RECONVERGENT B0 ;  /* 0x0000000000007941 */ /* 0x000fea0003800200 */
.L_x_19628:
[----:B------:R-:W-:-:S04]  /*9550*/  SHF.R.U32.HI R3, RZ, 0x18, R3 ;  /* 0x00000018ff037819 */ /* 0x000fc80000011603 */
[----:B------:R-:W-:-:S05]  /*9560*/  LOP3.LUT R3, R0, 0x80, R3, 0xf8, !PT ;  /* 0x0000008000037812 */ /* 0x000fca00078ef803 */
[----:B------:R1:W-:Y:S01]  /*9570*/  STG.E.U8 desc[UR36][R4.64], R3 ;  /* 0x0000000304007986 */ /* 0x0003e2000c101124 */
[----:B------:R-:W-:Y:S05]  /*9580*/  BRA `(.L_x_19601) ;  /* 0x00000000000c7947 */ /* 0x000fea0003800000 */
.L_x_19622:
[----:B------:R-:W0:Y:S02]  /*9590*/  I2F.S64 R0, R2 ;  /* 0x0000000200007312 */ /* 0x000e240000301400 */
[----:B0-----:R-:W-:-:S05]  /*95a0*/  F2FP.BF16.F32.PACK_AB R0, RZ, R0 ;  /* 0x00000000ff00723e */ /* 0x001fca00000010ff */
[----:B------:R0:W-:Y:S02]  /*95b0*/  STG.E.U16 desc[UR36][R4.64], R0 ;  /* 0x0000000004007986 */ /* 0x0001e4000c101524 */
.L_x_19601:
[----:B------:R-:W-:-:S07]  /*95c0*/  IADD3 R19, PT, PT, R19, 0x80, RZ ;  /* 0x0000008013137810 */ /* 0x000fce0007ffe0ff */
.L_x_19560:
[----:B------:R-:W5:Y:S02]  /*95d0*/  LDCU UR4, c[0x0][0x380] ;  /* 0x00007000ff0477ac */ /* 0x000f640008000800 */
[----:B-----5:R-:W-:-:S13]  /*95e0*/  ISETP.GE.AND P0, PT, R19, UR4, PT ;  /* 0x0000000413007c0c */ /* 0x020fda000bf06270 */
[----:B------:R-:W-:Y:S05]  /*95f0*/  @P0 EXIT ;  /* 0x000000000000094d */ /* 0x000fea0003800000 */
[----:B------:R-:W5:Y:S01]  /*9600*/  LDCU UR4, c[0x0][0x388] ;  /* 0x00007100ff0477ac */ /* 0x000f620008000800 */
[----:B012---:R-:W-:Y:S02]  /*9610*/  IMAD.MOV.U32 R0, RZ, RZ, RZ ;  /* 0x000000ffff007224 */ /* 0x007fe400078e00ff */
[----:B---34-:R-:W-:Y:S01]  /*9620*/  IMAD.MOV.U32 R4, RZ, RZ, RZ ;  /* 0x000000ffff047224 */ /* 0x018fe200078e00ff */
[----:B-----5:R-:W-:-:S09]  /*9630*/  UISETP.NE.AND UP0, UPT, UR4, URZ, UPT ;  /* 0x000000ff0400728c */ /* 0x020fd2000bf05270 */
[----:B------:R-:W-:Y:S05]  /*9640*/  BRA.U !UP0, `(.L_x_19631) ;  /* 0x00000015080c7547 */ /* 0x000fea000b800000 */
[----:B------:R-:W0:Y:S01]  /*9650*/  LDCU.64 UR4, c[0x0][0x390] ;  /* 0x00007200ff0477ac */ /* 0x000e220008000a00 */
[----:B------:R-:W-:Y:S01]  /*9660*/  MOV R2, RZ ;  /* 0x000000ff00027202 */ /* 0x000fe20000000f00 */
        /* <DEDUP_REMOVED lines=12> */
[----:B------:R-:W-:Y:S02]  /*9730*/  HFMA2 R2, -RZ, RZ, 0, 0 ;  /* 0x00000000ff027431 */ /* 0x000fe400000001ff */
[----:B------:R-:W-:Y:S01]  /*9740*/  IMAD.MOV.U32 R3, RZ, RZ, R6 ;  /* 0x000000ffff037224 */ /* 0x000fe200078e0006 */
        /* <DEDUP_REMOVED lines=307> */
.L_x_19631:
[----:B------:R-:W0:Y:S01]  /*aa80*/  LDCU.128 UR8, c[0x0][0x580] ;  /* 0x0000b000ff0877ac */ /* 0x000e220008000c00 */
        /* <DEDUP_REMOVED lines=18> */
.L_x_19635:
[----:B------:R0:W5:Y:S01]  /*abb0*/  LDG.E.U8 R6, desc[UR36][R2.64] ;  /* 0x0000002402067981 */ /* 0x000162000c1e1100 */
[----:B------:R-:W-:Y:S01]  /*abc0*/  IMAD.MOV.U32 R7, RZ, RZ, RZ ;  /* 0x000000ffff077224 */ /* 0x000fe200078e00ff */
[----:B------:R-:W-:Y:S06]  /*abd0*/  BRA `(.L_x_19636) ;  /* 0x0000000800f87947 */ /* 0x000fec0003800000 */
.L_x_19634:
        /* <DEDUP_REMOVED lines=8> */
.L_x_19638:
[----:B------:R-:W2:Y:S02]  /*ac60*/  LDG.E R6, desc[UR36][R2.64] ;  /* 0x0000002402067981 */ /* 0x000ea4000c1e1900 */
[----:B--2---:R-:W-:Y:S01]  /*ac70*/  SHF.R.S32.HI R7, RZ, 0x1f, R6 ;  /* 0x0000001fff077819 */ /* 0x004fe20000011406 */
[----:B------:R-:W-:Y:S06]  /*ac80*/  BRA `(.L_x_19636) ;  /* 0x0000000800cc7947 */ /* 0x000fec0003800000 */
.L_x_19637:
[----:B------:R-:W2:Y:S02]  /*ac90*/  LDG.E.S16 R6, desc[UR36][R2.64] ;  /* 0x0000002402067981 */ /* 0x000ea4000c1e1700 */
[----:B--2---:R-:W-:Y:S01]  /*aca0*/  SHF.R.S32.HI R7, RZ, 0x1f, R6 ;  /* 0x0000001fff077819 */ /* 0x004fe20000011406 */
[----:B------:R-:W-:Y:S06]  /*acb0*/  BRA `(.L_x_19636) ;  /* 0x0000000800c07947 */ /* 0x000fec0003800000 */
.L_x_19633:
        /* <DEDUP_REMOVED lines=9> */
.L_x_19640:
[----:B------:R-:W2:Y:S02]  /*ad50*/  LDG.E.U16 R2, desc[UR36][R2.64] ;  /* 0x0000002402027981 */ /* 0x000ea4000c1e1500 */
[----:B--2---:R-:W-:-:S06]  /*ad60*/  HADD2.F32 R6, -RZ, R2.H0_H0 ;  /* 0x20000002ff067230 */ /* 0x004fcc0000004100 */
[----:B------:R-:W2:Y:S01]  /*ad70*/  F2I.S64.TRUNC R6, R6 ;  /* 0x0000000600067311 */ /* 0x000ea2000020d900 */
[----:B------:R-:W-:Y:S05]  /*ad80*/  BRA `(.L_x_19636) ;  /* 0x00000008008c7947 */ /* 0x000fea0003800000 */
.L_x_19639:
        /* <DEDUP_REMOVED lines=9> */
.L_x_19642:
[----:B------:R-:W2:Y:S02]  /*ae20*/  LDG.E.U16 R2, desc[UR36][R2.64] ;  /* 0x0000002402027981 */ /* 0x000ea4000c1e1500 */
[----:B--2---:R-:W-:-:S06]  /*ae30*/  HADD2.F32 R6, -RZ, R2.H0_H0 ;  /* 0x20000002ff067230 */ /* 0x004fcc0000004100 */
[----:B------:R-:W0:Y:S01]  /*ae40*/  F2I.S64.TRUNC R6, R6 ;  /* 0x0000000600067311 */ /* 0x000e22000020d900 */
[----:B------:R-:W-:Y:S05]  /*ae50*/  BRA `(.L_x_19636) ;  /* 0x0000000800587947 */ /* 0x000fea0003800000 */
.L_x_19641:
[----:B------:R-:W2:Y:S02]  /*ae60*/  LDG.E.64 R2, desc[UR36][R2.64] ;  /* 0x0000002402027981 */ /* 0x000ea4000c1e1b00 */
[----:B--2---:R3:W4:Y:S01]  /*ae70*/  F2I.S64.F64.TRUNC R6, R2 ;  /* 0x0000000200067311 */ /* 0x004722000030d900 */
[----:B------:R-:W-:Y:S05]  /*ae80*/  BRA `(.L_x_19636) ;  /* 0x00000008004c7947 */ /* 0x000fea0003800000 */
.L_x_19632:
        /* <DEDUP_REMOVED lines=13> */
.L_x_19645:
[----:B------:R-:W2:Y:S02]  /*af60*/  LDG.E.64 R2, desc[UR36][R2.64] ;  /* 0x0000002402027981 */ /* 0x000ea4000c1e1b00 */
[----:B--2---:R0:W1:Y:S01]  /*af70*/  F2I.S64.F64.TRUNC R6, R2 ;  /* 0x0000000200067311 */ /* 0x004062000030d900 */
[----:B------:R-:W-:Y:S05]  /*af80*/  BRA `(.L_x_19636) ;  /* 0x00000008000c7947 */ /* 0x000fea0003800000 */
.L_x_19644:
        /* <DEDUP_REMOVED lines=26> */
.L_x_19647:
        /* <DEDUP_REMOVED lines=13> */
.L_x_19646:
[----:B------:R-:W2:Y:S02]  /*b200*/  LDG.E.U16 R6, desc[UR36][R2.64] ;  /* 0x0000002402067981 */ /* 0x000ea4000c1e1500 */
[----:B--2---:R-:W-:-:S06]  /*b210*/  SHF.L.U32 R6, R6, 0x10, RZ ;  /* 0x0000001006067819 */ /* 0x004fcc00000006ff */
[----:B------:R-:W0:Y:S01]  /*b220*/  F2I.S64.TRUNC R6, R6 ;  /* 0x0000000600067311 */ /* 0x000e22000020d900 */
[----:B------:R-:W-:Y:S05]  /*b230*/  BRA `(.L_x_19636) ;  /* 0x0000000400607947 */ /* 0x000fea0003800000 */
.L_x_19643:
        /* <DEDUP_REMOVED lines=11> */
.L_x_19650:
        /* <DEDUP_REMOVED lines=21> */
.L_x_19654:
[----:B------:R-:W-:Y:S05]  /*b440*/  BSYNC.RECONVERGENT B1 ;  /* 0x0000000000017941 */ /* 0x000fea0003800200 */
.L_x_19653:
[----:B------:R-:W-:Y:S02]  /*b450*/  SHF.L.U32 R0, R0, 0x14, RZ ;  /* 0x0000001400007819 */ /* 0x000fe400000006ff */
[----:B------:R-:W-:-:S04]  /*b460*/  LEA R2, R2, 0x3b800000, 0x17 ;  /* 0x3b80000002027811 */ /* 0x000fc800078eb8ff */
[----:B------:R-:W-:-:S07]  /*b470*/  LOP3.LUT R6, R2, R0, R9, 0xfe, !PT ;  /* 0x0000000002067212 */ /* 0x000fce00078efe09 */
.L_x_19652:
[----:B------:R-:W-:Y:S05]  /*b480*/  BSYNC.RECONVERGENT B0 ;  /* 0x0000000000007941 */ /* 0x000fea0003800200 */
.L_x_19651:
[----:B------:R-:W0:Y:S01]  /*b490*/  F2I.S64.TRUNC R6, R6 ;  /* 0x0000000600067311 */ /* 0x000e22000020d900 */
[----:B------:R-:W-:Y:S05]  /*b4a0*/  BRA `(.L_x_19636) ;  /* 0x0000000000c47947 */ /* 0x000fea0003800000 */
.L_x_19649:
        /* <DEDUP_REMOVED lines=21> */
.L_x_19658:
[----:B------:R-:W-:Y:S05]  /*b600*/  BSYNC.RECONVERGENT B1 ;  /* 0x0000000000017941 */ /* 0x000fea0003800200 */
.L_x_19657:
[----:B------:R-:W-:Y:S01]  /*b610*/  IMAD.SHL.U32 R0, R0, 0x200000, RZ ;  /* 0x0020000000007824 */ /* 0x000fe200078e00ff */
[----:B------:R-:W-:-:S04]  /*b620*/  LEA R2, R2, 0x37800000, 0x17 ;  /* 0x3780000002027811 */ /* 0x000fc800078eb8ff */
[----:B------:R-:W-:-:S07]  /*b630*/  LOP3.LUT R6, R2, R0, R9, 0xfe, !PT ;  /* 0x0000000002067212 */ /* 0x000fce00078efe09 */
.L_x_19656:
[----:B------:R-:W-:Y:S05]  /*b640*/  BSYNC.RECONVERGENT B0 ;  /* 0x0000000000007941 */ /* 0x000fea0003800200 */
.L_x_19655:
[----:B------:R-:W0:Y:S01]  /*b650*/  F2I.S64.TRUNC R6, R6 ;  /* 0x0000000600067311 */ /* 0x000e22000020d900 */
[----:B------:R-:W-:Y:S05]  /*b660*/  BRA `(.L_x_19636) ;  /* 0x0000000000547947 */ /* 0x000fea0003800000 */
.L_x_19648:
        /* <DEDUP_REMOVED lines=12> */
[----:B------:R-:W-:Y:S01]  /*b730*/  @!P0 IMAD.MOV.U32 R6, RZ, RZ, 0x7f800001 ;  /* 0x7f800001ff068424 */ /* 0x000fe200078e00ff */
[----:B------:R-:W-:-:S07]  /*b740*/  @P0 SHF.L.U32 R6, R2, 0x17, RZ ;  /* 0x0000001702060819 */ /* 0x000fce00000006ff */
.L_x_19662:
[----:B------:R-:W-:Y:S05]  /*b750*/  BSYNC.RECONVERGENT B0 ;  /* 0x0000000000007941 */ /* 0x000fea0003800200 */
.L_x_19661:
[----:B------:R-:W0:Y:S01]  /*b760*/  F2I.S64.TRUNC R6, R6 ;  /* 0x0000000600067311 */ /* 0x000e22000020d900 */
[----:B------:R-:W-:Y:S05]  /*b770*/  BRA `(.L_x_19636) ;  /* 0x0000000000107947 */ /* 0x000fea0003800000 */
.L_x_19660:
[----:B------:R0:W5:Y:S01]  /*b780*/  LDG.E.64 R6, desc[UR36][R2.64] ;  /* 0x0000002402067981 */ /* 0x000162000c1e1b00 */
[----:B------:R-:W-:Y:S05]  /*b790*/  BRA `(.L_x_19636) ;  /* 0x0000000000087947 */ /* 0x000fea0003800000 */
.L_x_19659:
[----:B------:R0:W5:Y:S01]  /*b7a0*/  LDG.E R6, desc[UR36][R2.64] ;  /* 0x0000002402067981 */ /* 0x000162000c1e1900 */
[----:B------:R-:W-:-:S07]  /*b7b0*/  IMAD.MOV.U32 R7, RZ, RZ, RZ ;  /* 0x000000ffff077224 */ /* 0x000fce00078e00ff */
.L_x_19636:
[----:B------:R-:W-:Y:S05]  /*b7c0*/  BSYNC.RECONVERGENT B6 ;  /* 0x0000000000067941 */ /* 0x000fea0003800200 */
.L_x_19414:
        /* <DEDUP_REMOVED lines=11> */
[----:B0-----:R-:W-:Y:S01]  /*b880*/  MOV R2, RZ ;  /* 0x000000ff00027202 */ /* 0x001fe20000000f00 */
        /* <DEDUP_REMOVED lines=8> */
[----:B------:R-:W-:-:S04]  /*b910*/  @P0 IADD3 R7, PT, PT, R7, -R6, RZ ;  /* 0x8000000607070210 */ /* 0x000fc80007ffe0ff */
[----:B------:R-:W-:-:S13]  /*b920*/  ISETP.GE.U32.AND P0, PT, R7, R6, PT ;  /* 0x000000060700720c */ /* 0x000fda0003f06070 */
[----:B------:R-:W-:Y:S01]  /*b930*/  @P0 IMAD.IADD R7, R7, 0x1, -R6 ;  /* 0x0000000107070824 */ /* 0x000fe200078e0a06 */
[----:B------:R-:W-:-:S04]  /*b940*/  @!P1 LOP3.LUT R7, RZ, R6, RZ, 0x33, !PT ;  /* 0x00000006ff079212 */ /* 0x000fc800078e33ff */
[----:B------:R-:W-:Y:S01]  /*b950*/  MOV R2, R7 ;  /* 0x0000000700027202 */ /* 0x000fe20000000f00 */
[----:B------:R-:W-:Y:S06]  /*b960*/  BRA `(.L_x_19665) ;  /* 0x00000000000c7947 */ /* 0x000fec0003800000 */
.L_x_19664:
[----:B------:R-:W-:Y:S02]  /*b970*/  MOV R0, R6 ;  /* 0x0000000600007202 */ /* 0x000fe40000000f00 */
[----:B------:R-:W-:-:S07]  /*b980*/  MOV R6, 0xb9a0 ;  /* 0x0000b9a000067802 */ /* 0x000fce0000000f00 */
[----:B---3--:R-:W-:Y:S05]  /*b990*/  CALL.REL.NOINC `($__internal_14_$__cuda_sm20_rem_s64) ;  /* 0x0000000c007c7944 */ /* 0x008fea0003c00000 */
.L_x_19665:
[----:B------:R-:W-:Y:S05]  /*b9a0*/  BSYNC.RECONVERGENT B0 ;  /* 0x0000000000007941 */ /* 0x000fea0003800200 */
.L_x_19663:
        /* <DEDUP_REMOVED lines=13> */
.L_x_19669:
[----:B------:R-:W-:Y:S01]  /*ba80*/  STG.E.U8 desc[UR36][R4.64], R2 ;  /* 0x0000000204007986 */ /* 0x000fe2000c101124 */
[----:B------:R-:W-:Y:S05]  /*ba90*/  EXIT ;  /* 0x000000000000794d */ /* 0x000fea0003800000 */
.L_x_19668:
        /* <DEDUP_REMOVED lines=8> */
.L_x_19672:
[----:B------:R-:W-:Y:S01]  /*bb20*/  STG.E desc[UR36][R4.64], R2 ;  /* 0x0000000204007986 */ /* 0x000fe2000c101924 */
[----:B------:R-:W-:Y:S05]  /*bb30*/  EXIT ;  /* 0x000000000000794d */ /* 0x000fea0003800000 */
.L_x_19671:
[----:B------:R-:W-:Y:S01]  /*bb40*/  STG.E.U16 desc[UR36][R4.64], R2 ;  /* 0x0000000204007986 */ /* 0x000fe2000c101524 */
[----:B------:R-:W-:Y:S05]  /*bb50*/  EXIT ;  /* 0x000000000000794d */ /* 0x000fea0003800000 */
.L_x_19667:
        /* <DEDUP_REMOVED lines=9> */
.L_x_19674:
[----:B------:R-:W0:Y:S02]  /*bbf0*/  I2F.S64 R0, R2 ;  /* 0x0000000200007312 */ /* 0x000e240000301400 */
[----:B0-----:R-:W-:-:S05]  /*bc00*/  F2FP.F16.F32.PACK_AB R0, RZ, R0 ;  /* 0x00000000ff00723e */ /* 0x001fca00000000ff */
[----:B------:R-:W-:Y:S01]  /*bc10*/  STG.E.U16 desc[UR36][R4.64], R0 ;  /* 0x0000000004007986 */ /* 0x000fe2000c101524 */
[----:B------:R-:W-:Y:S05]  /*bc20*/  EXIT ;  /* 0x000000000000794d */ /* 0x000fea0003800000 */
.L_x_19673:
        /* <DEDUP_REMOVED lines=10> */
.L_x_19676:
[----:B------:R-:W0:Y:S02]  /*bcd0*/  I2F.S64 R2, R2 ;  /* 0x0000000200027312 */ /* 0x000e240000301400 */
[----:B0-----:R-:W-:-:S04]  /*bce0*/  F2FP.F16.F32.PACK_AB R3, RZ, R2 ;  /* 0x00000002ff03723e */ /* 0x001fc800000000ff */
[----:B------:R-:W-:-:S05]  /*bcf0*/  PRMT R3, R3, 0x5410, RZ ;  /* 0x0000541003037816 */ /* 0x000fca00000000ff */
[----:B------:R-:W-:Y:S01]  /*bd00*/  STG.E desc[UR36][R4.64], R3 ;  /* 0x0000000304007986 */ /* 0x000fe2000c101924 */
[----:B------:R-:W-:Y:S05]  /*bd10*/  EXIT ;  /* 0x000000000000794d */ /* 0x000fea0003800000 */
.L_x_19675:
[----:B------:R-:W0:Y:S02]  /*bd20*/  I2F.F64.S64 R2, R2 ;  /* 0x0000000200027312 */ /* 0x000e240000301c00 */
[----:B0-----:R-:W-:Y:S01]  /*bd30*/  STG.E.64 desc[UR36][R4.64], R2 ;  /* 0x0000000204007986 */ /* 0x001fe2000c101b24 */
[----:B------:R-:W-:Y:S05]  /*bd40*/  EXIT ;  /* 0x000000000000794d */ /* 0x000fea0003800000 */
.L_x_19666:
        /* <DEDUP_REMOVED lines=12> */
.L_x_19680:
        /* <DEDUP_REMOVED lines=18> */
.L_x_19683:
[----:B------:R-:W-:-:S04]  /*bf30*/  SHF.R.U32.HI R3, RZ, 0x18, R3 ;  /* 0x00000018ff037819 */ /* 0x000fc80000011603 */
[----:B------:R-:W-:-:S07]  /*bf40*/  LOP3.LUT R0, R0, 0x80, R3, 0xf8, !PT ;  /* 0x0000008000007812 */ /* 0x000fce00078ef803 */
.L_x_19682:
[----:B------:R-:W-:Y:S05]  /*bf50*/  BSYNC.RECONVERGENT B0 ;  /* 0x0000000000007941 */ /* 0x000fea0003800200 */
.L_x_19681:
[----:B------:R-:W-:Y:S01]  /*bf60*/  STG.E.U8 desc[UR36][R4.64], R0 ;  /* 0x0000000004007986 */ /* 0x000fe2000c101124 */
[----:B------:R-:W-:Y:S05]  /*bf70*/  EXIT ;  /* 0x000000000000794d */ /* 0x000fea0003800000 */
.L_x_19679:
        /* <DEDUP_REMOVED lines=18> */
.L_x_19686:
[----:B------:R-:W-:-:S04]  /*c0a0*/  SHF.R.U32.HI R3, RZ, 0x18, R3 ;  /* 0x00000018ff037819 */ /* 0x000fc80000011603 */
[----:B------:R-:W-:-:S07]  /*c0b0*/  LOP3.LUT R0, R0, 0x80, R3, 0xf8, !PT ;  /* 0x0000008000007812 */ /* 0x000fce00078ef803 */
.L_x_19685:
[----:B------:R-:W-:Y:S05]  /*c0c0*/  BSYNC.RECONVERGENT B0 ;  /* 0x0000000000007941 */ /* 0x000fea0003800200 */
.L_x_19684:
[----:B------:R-:W-:Y:S01]  /*c0d0*/  STG.E.U8 desc[UR36][R4.64], R0 ;  /* 0x0000000004007986 */ /* 0x000fe2000c101124 */
[----:B------:R-:W-:Y:S05]  /*c0e0*/  EXIT ;  /* 0x000000000000794d */ /* 0x000fea0003800000 */
.L_x_19678:
        /* <DEDUP_REMOVED lines=19> */
[----:B------:R-:W-:-:S05]  /*c220*/  @!P0 IADD3 R2, PT, PT, R6, RZ, RZ ;  /* 0x000000ff06028210 */ /* 0x000fca0007ffe0ff */
[----:B------:R-:W-:-:S05]  /*c230*/  @P2 IMAD.MOV.U32 R3, RZ, RZ, R2 ;  /* 0x000000ffff032224 */ /* 0x000fca00078e0002 */
[----:B------:R-:W-:Y:S01]  /*c240*/  STG.E.U8 desc[UR36][R4.64], R3 ;  /* 0x0000000304007986 */ /* 0x000fe2000c101124 */
[----:B------:R-:W-:Y:S05]  /*c250*/  EXIT ;  /* 0x000000000000794d */ /* 0x000fea0003800000 */
.L_x_19688:
[----:B------:R-:W-:Y:S01]  /*c260*/  STG.E.64 desc[UR36][R4.64], R2 ;  /* 0x0000000204007986 */ /* 0x000fe2000c101b24 */
[----:B------:R-:W-:Y:S05]  /*c270*/  EXIT ;  /* 0x000000000000794d */ /* 0x000fea0003800000 */
.L_x_19687:
[----:B------:R-:W-:Y:S01]  /*c280*/  STG.E desc[UR36][R4.64], R2 ;  /* 0x0000000204007986 */ /* 0x000fe2000c101924 */
[----:B------:R-:W-:Y:S05]  /*c290*/  EXIT ;  /* 0x000000000000794d */ /* 0x000fea0003800000 */
.L_x_19677:
        /* <DEDUP_REMOVED lines=11> */
.L_x_19690:
[----:B------:R-:W0:Y:S01]  /*c350*/  I2F.F64.S64 R8, R2 ;  /* 0x0000000200087312 */ /* 0x000e220000301c00 */
[----:B------:R-:W-:-:S05]  /*c360*/  CS2R R10, SRZ ;  /* 0x00000000000a7805 */ /* 0x000fca000001ff00 */
[----:B0-----:R-:W-:Y:S01]  /*c370*/  STG.E.128 desc[UR36][R4.64], R8 ;  /* 0x0000000804007986 */ /* 0x001fe2000c101d24 */
[----:B------:R-:W-:Y:S05]  /*c380*/  EXIT ;  /* 0x000000000000794d */ /* 0x000fea0003800000 */
.L_x_19689:
[----:B------:R-:W-:-:S09]  /*c390*/  UISETP.NE.AND UP0, UPT, UR4, 0xf, UPT ;  /* 0x0000000f0400788c */ /* 0x000fd2000bf05270 */
[----:B------:R-:W-:Y:S05]  /*c3a0*/  BRA.U !UP0, `(.L_x_19691) ;  /* 0x0000000108e87547 */ /* 0x000fea000b800000 */
[----:B------:R-:W-:-:S09]  /*c3b0*/  UISETP.NE.AND UP0, UPT, UR4, 0x17, UPT ;  /* 0x000000170400788c */ /* 0x000fd2000bf05270 */
[----:B------:R-:W-:Y:S05]  /*c3c0*/  BRA.U !UP0, `(.L_x_19692) ;  /* 0x0000000108907547 */ /* 0x000fea000b800000 */
[----:B------:R-:W-:-:S09]  /*c3d0*/  UISETP.NE.AND UP0, UPT, UR4, 0x18, UPT ;  /* 0x000000180400788c */ /* 0x000fd2000bf05270 */
[----:B------:R-:W-:Y:S05]  /*c3e0*/  BRA.U !UP0, `(.L_x_19693) ;  /* 0x0000000108447547 */ /* 0x000fea000b800000 */
.L_x_19670:
        /* <DEDUP_REMOVED lines=16> */
.L_x_19694:
[----:B------:R-:W-:Y:S05]  /*c4f0*/  EXIT ;  /* 0x000000000000794d */ /* 0x000fea0003800000 */
.L_x_19693:
        /* <DEDUP_REMOVED lines=13> */
.L_x_19696:
[----:B------:R-:W-:Y:S05]  /*c5d0*/  BSYNC.RECONVERGENT B0 ;  /* 0x0000000000007941 */ /* 0x000fea0003800200 */
.L_x_19695:
[----:B------:R-:W-:-:S05]  /*c5e0*/  LOP3.LUT R7, R0, 0x80, R7, 0xf8, !PT ;  /* 0x0000008000077812 */ /* 0x000fca00078ef807 */
[----:B------:R-:W-:Y:S01]  /*c5f0*/  STG.E.U8 desc[UR36][R4.64], R7 ;  /* 0x0000000704007986 */ /* 0x000fe2000c101124 */
[----:B------:R-:W-:Y:S05]  /*c600*/  EXIT ;  /* 0x000000000000794d */ /* 0x000fea0003800000 */
.L_x_19692:
        /* <DEDUP_REMOVED lines=12> */
.L_x_19698:
[----:B------:R-:W-:Y:S01]  /*c6d0*/  HFMA2 R0, -RZ, RZ, 0, 7.569789886474609375e-06 ;  /* 0x0000007fff007431 */ /* 0x000fe200000001ff */
[----:B------:R-:W-:-:S04]  /*c6e0*/  ISETP.GT.U32.AND P0, PT, R6, 0x7f800000, PT ;  /* 0x7f8000000600780c */ /* 0x000fc80003f04070 */
[----:B------:R-:W-:-:S09]  /*c6f0*/  SEL R0, R0, 0x7c, P0 ;  /* 0x0000007c00007807 */ /* 0x000fd20000000000 */
.L_x_19699:
[----:B------:R-:W-:Y:S05]  /*c700*/  BSYNC.RECONVERGENT B0 ;  /* 0x0000000000007941 */ /* 0x000fea0003800200 */
.L_x_19697:
[----:B------:R-:W-:-:S04]  /*c710*/  SHF.R.U32.HI R3, RZ, 0x18, R3 ;  /* 0x00000018ff037819 */ /* 0x000fc80000011603 */
[----:B------:R-:W-:-:S05]  /*c720*/  LOP3.LUT R3, R0, 0x80, R3, 0xf8, !PT ;  /* 0x0000008000037812 */ /* 0x000fca00078ef803 */
[----:B------:R-:W-:Y:S01]  /*c730*/  STG.E.U8 desc[UR36][R4.64], R3 ;  /* 0x0000000304007986 */ /* 0x000fe2000c101124 */
[----:B------:R-:W-:Y:S05]  /*c740*/  EXIT ;  /* 0x000000000000794d */ /* 0x000fea0003800000 */
.L_x_19691:
[----:B------:R-:W0:Y:S02]  /*c750*/  I2F.S64 R0, R2 ;  /* 0x0000000200007312 */ /* 0x000e240000301400 */
[----:B0-----:R-:W-:-:S05]  /*c760*/  F2FP.BF16.F32.PACK_AB R0, RZ, R0 ;  /* 0x00000000ff00723e */ /* 0x001fca00000010ff */
[----:B------:R-:W-:Y:S01]  /*c770*/  STG.E.U16 desc[UR36][R4.64], R0 ;  /* 0x0000000004007986 */ /* 0x000fe2000c101524 */
[----:B------:R-:W-:Y:S05]  /*c780*/  EXIT ;  /* 0x000000000000794d */ /* 0x000fea0003800000 */
        .weak           $__internal_14_$__cuda_sm20_rem_s64
        .type           $__internal_14_$__cuda_sm20_rem_s64,@function
        .size           $__internal_14_$__cuda_sm20_rem_s64,(.L_x_54666 - $__internal_14_$__cuda_sm20_rem_s64)
$__internal_14_$__cuda_sm20_rem_s64:
[----:B------:R-:W-:Y:S02]  /*c790*/  IADD3 R3, P1, PT, RZ, -R0, RZ ;  /* 0x80000000ff037210 */ /* 0x000fe40007f3e0ff */
[----:B------:R-:W-:-:S03]  /*c7a0*/  ISETP.GE.AND P0, PT, R7, RZ, PT ;  /* 0x000000ff0700720c */ /* 0x000fc60003f06270 */
[----:B------:R-:W-:Y:S01]  /*c7b0*/  IMAD.X R8, RZ, RZ, ~R7, P1 ;  /* 0x000000ffff087224 */ /* 0x000fe200008e0e07 */
[----:B------:R-:W-:-:S04]  /*c7c0*/  SEL R2, R3, R0, !P0 ;  /* 0x0000000003027207 */ /* 0x000fc80004000000 */
        /* <DEDUP_REMOVED lines=22> */
[----:B------:R-:W-:Y:S01]  /*c930*/  ISETP.LE.AND P1, PT, RZ, UR41, PT ;  /* 0x00000029ff007c0c */ /* 0x000fe2000bf23270 */
[----:B------:R-:W-:Y:S01]  /*c940*/  IMAD R9, R13, R2, R9 ;  /* 0x000000020d097224 */ /* 0x000fe200078e0209 */
[----:B------:R-:W-:Y:S01]  /*c950*/  IADD3 R8, P4, PT, RZ, -UR40, RZ ;  /* 0x80000028ff087c10 */ /* 0x000fe2000ff9e0ff */
[----:B------:R-:W-:-:S03]  /*c960*/  IMAD.HI.U32 R10, R11, R15, RZ ;  /* 0x0000000f0b0a7227 */ /* 0x000fc600078e00ff */
[----:B------:R-:W-:-:S05]  /*c970*/  IADD3.X R12, PT, PT, RZ, ~R9, RZ, P0, !PT ;  /* 0x80000009ff0c7210 */ /* 0x000fca00007fe4ff */
[----:B------:R-:W-:-:S04]  /*c980*/  IMAD.WIDE.U32 R10, P0, R11, R12, R10 ;  /* 0x0000000c0b0a7225 */ /* 0x000fc8000780000a */
[C---:B------:R-:W-:Y:S02]  /*c990*/  IMAD R9, R13.reuse, R12, RZ ;  /* 0x0000000c0d097224 */ /* 0x040fe400078e02ff */
[----:B------:R-:W-:Y:S01]  /*c9a0*/  IMAD.HI.U32 R10, P2, R13, R15, R10 ;  /* 0x0000000f0d0a7227 */ /* 0x000fe2000784000a */
[----:B------:R-:W-:-:S03]  /*c9b0*/  SEL R11, R8, UR40, !P1 ;  /* 0x00000028080b7c07 */ /* 0x000fc6000c800000 */
[----:B------:R-:W-:Y:S01]  /*c9c0*/  IMAD.HI.U32 R8, R13, R12, RZ ;  /* 0x0000000c0d087227 */ /* 0x000fe200078e00ff */
[----:B------:R-:W-:-:S03]  /*c9d0*/  IADD3 R10, P3, PT, R9, R10, RZ ;  /* 0x0000000a090a7210 */ /* 0x000fc60007f7e0ff */
[----:B------:R-:W-:Y:S01]  /*c9e0*/  IMAD.X R12, RZ, RZ, ~UR41, P4 ;  /* 0x80000029ff0c7e24 */ /* 0x000fe2000a0e06ff */
[----:B------:R-:W-:Y:S01]  /*c9f0*/  IADD3.X R9, PT, PT, R8, R13, RZ, P0, !PT ;  /* 0x0000000d08097210 */ /* 0x000fe200007fe4ff */
[----:B------:R-:W-:-:S03]  /*ca00*/  IMAD.HI.U32 R8, R10, R11, RZ ;  /* 0x0000000b0a087227 */ /* 0x000fc600078e00ff */
[----:B------:R-:W-:Y:S02]  /*ca10*/  SEL R13, R12, UR41, !P1 ;  /* 0x000000290c0d7c07 */ /* 0x000fe4000c800000 */
[----:B------:R-:W-:Y:S01]  /*ca20*/  IADD3.X R12, PT, PT, RZ, RZ, R9, P3, P2 ;  /* 0x000000ffff0c7210 */ /* 0x000fe20001fe4409 */
[----:B------:R-:W-:Y:S02]  /*ca30*/  IMAD.MOV.U32 R9, RZ, RZ, RZ ;  /* 0x000000ffff097224 */ /* 0x000fe400078e00ff */
[----:B------:R-:W-:-:S04]  /*ca40*/  IMAD.WIDE.U32 R8, R10, R13, R8 ;  /* 0x0000000d0a087225 */ /* 0x000fc800078e0008 */
[C---:B------:R-:W-:Y:S02]  /*ca50*/  IMAD R15, R12.reuse, R13, RZ ;  /* 0x0000000d0c0f7224 */ /* 0x040fe400078e02ff */
[----:B------:R-:W-:-:S04]  /*ca60*/  IMAD.HI.U32 R8, P0, R12, R11, R8 ;  /* 0x0000000b0c087227 */ /* 0x000fc80007800008 */
[----:B------:R-:W-:Y:S01]  /*ca70*/  IMAD.HI.U32 R10, R12, R13, RZ ;  /* 0x0000000d0c0a7227 */ /* 0x000fe200078e00ff */
[----:B------:R-:W-:-:S04]  /*ca80*/  IADD3 R15, P2, PT, R15, R8, RZ ;  /* 0x000000080f0f7210 */ /* 0x000fc80007f5e0ff */
[----:B------:R-:W-:Y:S01]  /*ca90*/  IADD3.X R10, PT, PT, R10, RZ, RZ, P0, !PT ;  /* 0x000000ff0a0a7210 */ /* 0x000fe200007fe4ff */
[----:B------:R-:W-:-:S04]  /*caa0*/  IMAD.WIDE.U32 R8, R15, R2, RZ ;  /* 0x000000020f087225 */ /* 0x000fc800078e00ff */
[----:B------:R-:W-:Y:S01]  /*cab0*/  IMAD.X R21, RZ, RZ, R10, P2 ;  /* 0x000000ffff157224 */ /* 0x000fe200010e060a */
[----:B------:R-:W-:Y:S01]  /*cac0*/  IADD3 R23, P2, PT, -R8, R11, RZ ;  /* 0x0000000b08177210 */ /* 0x000fe20007f5e1ff */
[----:B------:R-:W-:-:S03]  /*cad0*/  IMAD R15, R15, R3, R9 ;  /* 0x000000030f0f7224 */ /* 0x000fc600078e0209 */
[-C--:B------:R-:W-:Y:S01]  /*cae0*/  ISETP.GE.U32.AND P0, PT, R23, R2.reuse, PT ;  /* 0x000000021700720c */ /* 0x080fe20003f06070 */
[----:B------:R-:W-:-:S05]  /*caf0*/  IMAD R8, R21, R2, R15 ;  /* 0x0000000215087224 */ /* 0x000fca00078e020f */
[----:B------:R-:W-:Y:S02]  /*cb00*/  IADD3.X R13, PT, PT, ~R8, R13, RZ, P2, !PT ;  /* 0x0000000d080d7210 */ /* 0x000fe400017fe5ff */
[----:B------:R-:W-:Y:S02]  /*cb10*/  IADD3 R9, P2, PT, R23, -R2, RZ ;  /* 0x8000000217097210 */ /* 0x000fe40007f5e0ff */
[----:B------:R-:W-:-:S03]  /*cb20*/  ISETP.GE.U32.AND.EX P0, PT, R13, R3, PT, P0 ;  /* 0x000000030d00720c */ /* 0x000fc60003f06100 */
[----:B------:R-:W-:Y:S01]  /*cb30*/  IMAD.X R11, R13, 0x1, ~R3, P2 ;  /* 0x000000010d0b7824 */ /* 0x000fe200010e0e03 */
[----:B------:R-:W-:-:S04]  /*cb40*/  SEL R9, R9, R23, P0 ;  /* 0x0000001709097207 */ /* 0x000fc80000000000 */
[----:B------:R-:W-:Y:S02]  /*cb50*/  SEL R11, R11, R13, P0 ;  /* 0x0000000d0b0b7207 */ /* 0x000fe40000000000 */
[CC--:B------:R-:W-:Y:S02]  /*cb60*/  ISETP.GE.U32.AND P0, PT, R9.reuse, R2.reuse, PT ;  /* 0x000000020900720c */ /* 0x0c0fe40003f06070 */
[----:B------:R-:W-:Y:S02]  /*cb70*/  IADD3 R2, P2, PT, R9, -R2, RZ ;  /* 0x8000000209027210 */ /* 0x000fe40007f5e0ff */
[CC--:B------:R-:W-:Y:S02]  /*cb80*/  ISETP.GE.U32.AND.EX P0, PT, R11.reuse, R3.reuse, PT, P0 ;  /* 0x000000030b00720c */ /* 0x0c0fe40003f06100 */
[----:B------:R-:W-:Y:S02]  /*cb90*/  IADD3.X R3, PT, PT, R11, ~R3, RZ, P2, !PT ;  /* 0x800000030b037210 */ /* 0x000fe400017fe4ff */
[----:B------:R-:W-:-:S02]  /*cba0*/  SEL R2, R2, R9, P0 ;  /* 0x0000000902027207 */ /* 0x000fc40000000000 */
[----:B------:R-:W-:Y:S02]  /*cbb0*/  SEL R3, R3, R11, P0 ;  /* 0x0000000b03037207 */ /* 0x000fe40000000000 */
[-C--:B------:R-:W-:Y:S02]  /*cbc0*/  IADD3 R9, P2, PT, RZ, -R2.reuse, RZ ;  /* 0x80000002ff097210 */ /* 0x080fe40007f5e0ff */
[----:B------:R-:W-:Y:S02]  /*cbd0*/  ISETP.NE.U32.AND P0, PT, R0, RZ, PT ;  /* 0x000000ff0000720c */ /* 0x000fe40003f05070 */
[----:B------:R-:W-:Y:S01]  /*cbe0*/  SEL R2, R9, R2, !P1 ;  /* 0x0000000209027207 */ /* 0x000fe20004800000 */
[----:B------:R-:W-:Y:S01]  /*cbf0*/  IMAD.X R0, RZ, RZ, ~R3, P2 ;  /* 0x000000ffff007224 */ /* 0x000fe200010e0e03 */
[----:B------:R-:W-:Y:S01]  /*cc00*/  ISETP.NE.AND.EX P0, PT, R7, RZ, PT, P0 ;  /* 0x000000ff0700720c */ /* 0x000fe20003f05300 */
[----:B------:R-:W-:-:S03]  /*cc10*/  HFMA2 R7, -RZ, RZ, 0, 0 ;  /* 0x00000000ff077431 */ /* 0x000fc600000001ff */
[----:B------:R-:W-:Y:S02]  /*cc20*/  SEL R3, R0, R3, !P1 ;  /* 0x0000000300037207 */ /* 0x000fe40004800000 */
[----:B------:R-:W-:Y:S02]  /*cc30*/  SEL R2, R2, 0xffffffff, P0 ;  /* 0xffffffff02027807 */ /* 0x000fe40000000000 */
[----:B------:R-:W-:Y:S01]  /*cc40*/  SEL R3, R3, 0xffffffff, P0 ;  /* 0xffffffff03037807 */ /* 0x000fe20000000000 */
[----:B------:R-:W-:Y:S06]  /*cc50*/  RET.REL.NODEC R6 `(_ZN2at6native18elementwise_kernelILi128ELi4EZNS0_15gpu_kernel_implINS0_13AUnaryFunctorIlllZZZNS0_16fmod_kernel_cudaERNS_18TensorIteratorBaseEENKUlvE_clEvENKUlvE2_clEvEUlllE_EEEEvS5_RKT_EUliE_EEviT1_) ;  /* 0xffffff3006e87950 */ /* 0x000fec0003c3ffff */
.L_x_19700:
        /* <DEDUP_REMOVED lines=10> */
.L_x_54666:


//--------------------- .text._ZN2at6native27unrolled_elementwise_kernelINS0_13AUnaryFunctorIlllZZZNS0_16fmod_kernel_cudaERNS_18TensorIteratorBaseEENKUlvE_clEvENKUlvE2_clEvEUlllE_EESt5arrayIPcLm2EELi4E23TrivialOffsetCalculatorILi1EjESD_NS0_6memory12LoadWithCastILi1EEENSE_13StoreWithCastILi1EEEEEviT_T0_T2_T3_T4_T5_ --------------------------
	.section	.text._ZN2at6native27unrolled_elementwise_kernelINS0_13AUnaryFunctorIlllZZZNS0_16fmod_kernel_cudaERNS_18TensorIteratorBaseEENKUlvE_clEvENKUlvE2_clEvEUlllE_EESt5arrayIPcLm2EELi4E23TrivialOffsetCalculatorILi1EjESD_NS0_6memory12LoadWithCastILi1EEENSE_13StoreWithCastILi1EEEEEviT_T0_T2_T3_T4_T5_,"ax",@progbits
	.align	128
        .global         _ZN2at6native27unrolled_elementwise_kernelINS0_13AUnaryFunctorIlllZZZNS0_16fmod_kernel_cudaERNS_18TensorIteratorBaseEENKUlvE_clEvENKUlvE2_clEvEUlllE_EESt5arrayIPcLm2EELi4E23TrivialOffsetCalculatorILi1EjESD_NS0_6memory12LoadWithCastILi1EEENSE_13StoreWithCastILi1EEEEEviT_T0_T2_T3_T4_T5_
        .type           _ZN2at6native27unrolled_elementwise_kernelINS0_13AUnaryFunctorIlllZZZNS0_16fmod_kernel_cudaERNS_18TensorIteratorBaseEENKUlvE_clEvENKUlvE2_clEvEUlllE_EESt5arrayIPcLm2EELi4E23TrivialOffsetCalculatorILi1EjESD_NS0_6memory12LoadWithCastILi1EEENSE_13StoreWithCastILi1EEEEEviT_T0_T2_T3_T4_T5_,@function
        .size           _ZN2at6native27unrolled_elementwise_kernelINS0_13AUnaryFunctorIlllZZZNS0_16fmod_kernel_cudaERNS_18TensorIteratorBaseEENKUlvE_clEvENKUlvE2_clEvEUlllE_EESt5arrayIPcLm2EELi4E23TrivialOffsetCalculatorILi1EjESD_NS0_6memory12LoadWithCastILi1EEENSE_13StoreWithCastILi1EEEEEviT_T0_T2_T3_T4_T5_,(.L_x_54667 - _ZN2at6native27unrolled_elementwise_kernelINS0_13AUnaryFunctorIlllZZZNS0_16fmod_kernel_cudaERNS_18TensorIteratorBaseEENKUlvE_clEvENKUlvE2_clEvEUlllE_EESt5arrayIPcLm2EELi4E23TrivialOffsetCalculatorILi1EjESD_NS0_6memory12LoadWithCastILi1EEENSE_13StoreWithCastILi1EEEEEviT_T0_T2_T3_T4_T5_)
        .other          _ZN2at6native27unrolled_elementwise_kernelINS0_13AUnaryFunctorIlllZZZNS0_16fmod_kernel_cudaERNS_18TensorIteratorBaseEENKUlvE_clEvENKUlvE2_clEvEUlllE_EESt5arrayIPcLm2EELi4E23TrivialOffsetCalculatorILi1EjESD_NS0_6memory12LoadWithCastILi1EEENSE_13StoreWithCastILi1EEEEEviT_T0_T2_T3_T4_T5_,@"STO_CUDA_ENTRY STV_DEFAULT"
_ZN2at6native27unrolled_elementwise_kernelINS0_13AUnaryFunctorIlllZZZNS0_16fmod_kernel_cudaERNS_18TensorIteratorBaseEENKUlvE_clEvENKUlvE2_clEvEUlllE_EESt5arrayIPcLm2EELi4E23TrivialOffsetCalculatorILi1EjESD_NS0_6memory12LoadWithCastILi1EEENSE_13StoreWithCastILi1EEEEEviT_T0_T2_T3_T4_T5_:
.text._ZN2at6native27unrolled_elementwise_kernelINS0_13AUnaryFunctorIlllZZZNS0_16fmod_kernel_cudaERNS_18TensorIteratorBaseEENKUlvE_clEvENKUlvE2_clEvEUlllE_EESt5arrayIPcLm2EELi4E23TrivialOffsetCalculatorILi1EjESD_NS0_6memory12LoadWithCastILi1EEENSE_13StoreWithCastILi1EEEEEviT_T0_T2_T3_T4_T5_:
        /* <DEDUP_REMOVED lines=32> */
.L_x_19706:
[----:B------:R1:W5:Y:S01]  /*0200*/  LDG.E.U8 R22, desc[UR36][R4.64] ;  /* 0x0000002404167981 */ /* 0x000362000c1e1100 */
[----:B------:R-:W-:Y:S01]  /*0210*/  IMAD.MOV.U32 R23, RZ, RZ, RZ ;  /* 0x000000ffff177224 */ /* 0x000fe200078e00ff */
[----:B------:R-:W-:Y:S06]  /*0220*/  BRA `(.L_x_19708) ;  /* 0x0000000c00447947 */ /* 0x000fec0003800000 */
.L_x_19705:
        /* <DEDUP_REMOVED lines=8> */
.L_x_19710:
[----:B------:R-:W2:Y:S02]  /*02b0*/  LDG.E R22, desc[UR36][R4.64] ;  /* 0x0000002404167981 */ /* 0x000ea4000c1e1900 */
[----:B--2---:R-:W-:Y:S01]  /*02c0*/  SHF.R.S32.HI R23, RZ, 0x1f, R22 ;  /* 0x0000001fff177819 */ /* 0x004fe20000011416 */
[----:B------:R-:W-:Y:S06]  /*02d0*/  BRA `(.L_x_19708) ;  /* 0x0000000c00187947 */ /* 0x000fec0003800000 */
.L_x_19709:
[----:B------:R-:W2:Y:S02]  /*02e0*/  LDG.E.S16 R22, desc[UR36][R4.64] ;  /* 0x0000002404167981 */ /* 0x000ea4000c1e1700 */
[----:B--2---:R-:W-:Y:S01]  /*02f0*/  SHF.R.S32.HI R23, RZ, 0x1f, R22 ;  /* 0x0000001fff177819 */ /* 0x004fe20000011416 */
[----:B------:R-:W-:Y:S06]  /*0300*/  BRA `(.L_x_19708) ;  /* 0x0000000c000c7947 */ /* 0x000fec0003800000 */
.L_x_19704:
        /* <DEDUP_REMOVED lines=9> */
.L_x_19712:
[----:B------:R-:W2:Y:S02]  /*03a0*/  LDG.E.U16 R4, desc[UR36][R4.64] ;  /* 0x0000002404047981 */ /* 0x000ea4000c1e1500 */
[----:B--2---:R-:W-:-:S06]  /*03b0*/  HADD2.F32 R22, -RZ, R4.H0_H0 ;  /* 0x20000004ff167230 */ /* 0x004fcc0000004100 */
[----:B------:R-:W0:Y:S01]  /*03c0*/  F2I.S64.TRUNC R22, R22 ;  /* 0x0000001600167311 */ /* 0x000e22000020d900 */
[----:B------:R-:W-:Y:S05]  /*03d0*/  BRA `(.L_x_19708) ;  /* 0x0000000800d87947 */ /* 0x000fea0003800000 */
.L_x_19711:
        /* <DEDUP_REMOVED lines=9> */
.L_x_19714:
[----:B------:R-:W2:Y:S02]  /*0470*/  LDG.E.U16 R4, desc[UR36][R4.64] ;  /* 0x0000002404047981 */ /* 0x000ea4000c1e1500 */
[----:B--2---:R-:W-:-:S06]  /*0480*/  HADD2.F32 R22, -RZ, R4.H0_H0 ;  /* 0x20000004ff167230 */ /* 0x004fcc0000004100 */
[----:B------:R-:W4:Y:S01]  /*0490*/  F2I.S64.TRUNC R22, R22 ;  /* 0x0000001600167311 */ /* 0x000f22000020d900 */
[----:B------:R-:W-:Y:S05]  /*04a0*/  BRA `(.L_x_19708) ;  /* 0x0000000800a47947 */ /* 0x000fea0003800000 */
.L_x_19713:
[----:B------:R-:W2:Y:S02]  /*04b0*/  LDG.E.64 R4, desc[UR36][R4.64] ;  /* 0x0000002404047981 */ /* 0x000ea4000c1e1b00 */
[----:B--2---:R2:W3:Y:S01]  /*04c0*/  F2I.S64.F64.TRUNC R22, R4 ;  /* 0x0000000400167311 */ /* 0x0044e2000030d900 */
[----:B------:R-:W-:Y:S05]  /*04d0*/  BRA `(.L_x_19708) ;  /* 0x0000000800987947 */ /* 0x000fea0003800000 */
.L_x_19703:
        /* <DEDUP_REMOVED lines=13> */
.L_x_19717:
[----:B------:R-:W2:Y:S02]  /*05b0*/  LDG.E.64 R4, desc[UR36][R4.64] ;  /* 0x0000002404047981 */ /* 0x000ea4000c1e1b00 */
[----:B--2---:R0:W1:Y:S01]  /*05c0*/  F2I.S64.F64.TRUNC R22, R4 ;  /* 0x0000000400167311 */ /* 0x004062000030d900 */
[----:B------:R-:W-:Y:S05]  /*05d0*/  BRA `(.L_x_19708) ;  /* 0x0000000800587947 */ /* 0x000fea0003800000 */
.L_x_19716:
        /* <DEDUP_REMOVED lines=26> */
.L_x_19719:
        /* <DEDUP_REMOVED lines=14> */
.L_x_19718:
[----:B------:R-:W2:Y:S02]  /*0860*/  LDG.E.U16 R22, desc[UR36][R4.64] ;  /* 0x0000002404167981 */ /* 0x000ea4000c1e1500 */
[----:B--2---:R-:W-:-:S06]  /*0870*/  IMAD.U32 R22, R22, 0x10000, RZ ;  /* 0x0001000016167824 */ /* 0x004fcc00078e00ff */
[----:B------:R-:W0:Y:S01]  /*0880*/  F2I.S64.TRUNC R22, R22 ;  /* 0x0000001600167311 */ /* 0x000e22000020d900 */
[----:B------:R-:W-:Y:S05]  /*0890*/  BRA `(.L_x_19708) ;  /* 0x0000000400a87947 */ /* 0x000fea0003800000 */
.L_x_19715:
        /* <DEDUP_REMOVED lines=11> */
.L_x_19722:
        /* <DEDUP_REMOVED lines=21> */
.L_x_19726:
[----:B------:R-:W-:Y:S05]  /*0aa0*/  BSYNC.RECONVERGENT B1 ;  /* 0x0000000000017941 */ /* 0x000fea0003800200 */
.L_x_19725:
[----:B------:R-:W-:Y:S01]  /*0ab0*/  IMAD.SHL.U32 R0, R0, 0x100000, RZ ;  /* 0x0010000000007824 */ /* 0x000fe200078e00ff */
[----:B------:R-:W-:-:S04]  /*0ac0*/  LEA R3, R3, 0x3b800000, 0x17 ;  /* 0x3b80000003037811 */ /* 0x000fc800078eb8ff */
[----:B------:R-:W-:-:S07]  /*0ad0*/  LOP3.LUT R22, R3, R0, R7, 0xfe, !PT ;  /* 0x0000000003167212 */ /* 0x000fce00078efe07 */
.L_x_19724:
[----:B------:R-:W-:Y:S05]  /*0ae0*/  BSYNC.RECONVERGENT B0 ;  /* 0x0000000000007941 */ /* 0x000fea0003800200 */
.L_x_19723:
[----:B------:R-:W0:Y:S01]  /*0af0*/  F2I.S64.TRUNC R22, R22 ;  /* 0x0000001600167311 */ /* 0x000e22000020d900 */
[----:B------:R-:W-:Y:S05]  /*0b00*/  BRA `(.L_x_19708) ;  /* 0x00000004000c7947 */ /* 0x000fea0003800000 */
.L_x_19721:
        /* <DEDUP_REMOVED lines=21> */
.L_x_19730:
[----:B------:R-:W-:Y:S05]  /*0c60*/  BSYNC.RECONVERGENT B1 ;  /* 0x0000000000017941 */ /* 0x000fea0003800200 */
.L_x_19729:
[----:B------:R-:W-:Y:S01]  /*0c70*/  IMAD.SHL.U32 R0, R0, 0x200000, RZ ;  /* 0x0020000000007824 */ /* 0x000fe200078e00ff */
[----:B------:R-:W-:-:S04]  /*0c80*/  LEA R3, R3, 0x37800000, 0x17 ;  /* 0x3780000003037811 */ /* 0x000fc800078eb8ff */
[----:B------:R-:W-:-:S07]  /*0c90*/  LOP3.LUT R22, R3, R0, R7, 0xfe, !PT ;  /* 0x0000000003167212 */ /* 0x000fce00078efe07 */
.L_x_19728:
[----:B------:R-:W-:Y:S05]  /*0ca0*/  BSYNC.RECONVERGENT B0 ;  /* 0x0000000000007941 */ /* 0x000fea0003800200 */
.L_x_19727:
[----:B------:R-:W0:Y:S01]  /*0cb0*/  F2I.S64.TRUNC R22, R22 ;  /* 0x0000001600167311 */ /* 0x000e22000020d900 */
[----:B------:R-:W-:Y:S05]  /*0cc0*/  BRA `(.L_x_19708) ;  /* 0x00000000009c7947 */ /* 0x000fea0003800000 */
.L_x_19720:
[----:B------:R-:W-:-:S09]  /*0cd0*/  UISETP.NE.AND UP0, UPT, UR4, 0x1c, UPT ;  /* 0x0000001c0400788c */ /* 0x000fd2000bf05270 */
[----:B------:R-:W-:Y:S05]  /*0ce0*/  BRA.U !UP0, `(.L_x_19731) ;  /* 0x00000001088c7547 */ /* 0x000fea000b800000 */
[----:B------:R-:W-:-:S09]  /*0cf0*/  UISETP.NE.AND UP0, UPT, UR4, 0x1d, UPT ;  /* 0x0000001d0400788c */ /* 0x000fd2000bf05270 */
[----:B------:R-:W-:Y:S05]  /*0d00*/  BRA.U !UP0, `(.L_x_19732) ;  /* 0x00000001087c7547 */ /* 0x000fea000b800000 */
[----:B------:R-:W-:-:S09]  /*0d10*/  UISETP.NE.AND UP0, UPT, UR4, 0x2c, UPT ;  /* 0x0000002c0400788c */ /* 0x000fd2000bf05270 */
[----:B------:R-:W-:Y:S05]  /*0d20*/  BRA.U !UP0, `(.L_x_19733) ;  /* 0x0000000108487547 */ /* 0x000fea000b800000 */
.L_x_19707:
        /* <DEDUP_REMOVED lines=16> */
.L_x_19734:
[----:B------:R-:W-:Y:S01]  /*0e30*/  CS2R R22, SRZ ;  /* 0x0000000000167805 */ /* 0x000fe2000001ff00 */
[----:B------:R-:W-:Y:S06]  /*0e40*/  BRA `(.L_x_19708) ;  /* 0x00000000003c7947 */ /* 0x000fec0003800000 */
.L_x_19733:
        /* <DEDUP_REMOVED lines=8> */
.L_x_19736:
[----:B------:R-:W-:Y:S05]  /*0ed0*/  BSYNC.RECONVERGENT B0 ;  /* 0x0000000000007941 */ /* 0x000fea0003800200 */
.L_x_19735:
[----:B------:R-:W0:Y:S01]  /*0ee0*/  F2I.S64.TRUNC R22, R22 ;  /* 0x0000001600167311 */ /* 0x000e22000020d900 */
[----:B------:R-:W-:Y:S05]  /*0ef0*/  BRA `(.L_x_19708) ;  /* 0x0000000000107947 */ /* 0x000fea0003800000 */
.L_x_19732:
[----:B------:R0:W5:Y:S01]  /*0f00*/  LDG.E.64 R22, desc[UR36][R4.64] ;  /* 0x0000002404167981 */ /* 0x000162000c1e1b00 */
[----:B------:R-:W-:Y:S05]  /*0f10*/  BRA `(.L_x_19708) ;  /* 0x0000000000087947 */ /* 0x000fea0003800000 */
.L_x_19731:
[----:B------:R0:W5:Y:S01]  /*0f20*/  LDG.E R22, desc[UR36][R4.64] ;  /* 0x0000002404167981 */ /* 0x000162000c1e1900 */
[----:B------:R-:W-:-:S07]  /*0f30*/  IMAD.MOV.U32 R23, RZ, RZ, RZ ;  /* 0x000000ffff177224 */ /* 0x000fce00078e00ff */
.L_x_19708:
[----:B------:R-:W-:-:S07]  /*0f40*/  VIADD R19, R25, 0x80 ;  /* 0x0000008019137836 */ /* 0x000fce0000000000 */
.L_x_19702:
[----:B------:R-:W-:Y:S05]  /*0f50*/  BSYNC.RECONVERGENT B6 ;  /* 0x0000000000067941 */ /* 0x000fea0003800200 */
.L_x_19701:
        /* <DEDUP_REMOVED lines=24> */
.L_x_19742:
[----:B------:R0:W5:Y:S01]  /*10e0*/  LDG.E.U8 R28, desc[UR36][R4.64] ;  /* 0x00000024041c7981 */ /* 0x000162000c1e1100 */
[----:B------:R-:W-:Y:S01]  /*10f0*/  IMAD.MOV.U32 R29, RZ, RZ, RZ ;  /* 0x000000ffff1d7224 */ /* 0x000fe200078e00ff */
[----:B------:R-:W-:Y:S06]  /*1100*/  BRA `(.L_x_19744) ;  /* 0x0000000c00447947 */ /* 0x000fec0003800000 */
.L_x_19741:
        /* <DEDUP_REMOVED lines=8> */
.L_x_19746:
[----:B------:R-:W2:Y:S02]  /*1190*/  LDG.E R28, desc[UR36][R4.64] ;  /* 0x00000024041c7981 */ /* 0x000ea4000c1e1900 */
[----:B--2---:R-:W-:Y:S01]  /*11a0*/  SHF.R.S32.HI R29, RZ, 0x1f, R28 ;  /* 0x0000001fff1d7819 */ /* 0x004fe2000001141c */
[----:B------:R-:W-:Y:S06]  /*11b0*/  BRA `(.L_x_19744) ;  /* 0x0000000c00187947 */ /* 0x000fec0003800000 */
.L_x_19745:
[----:B------:R-:W2:Y:S02]  /*11c0*/  LDG.E.S16 R28, desc[UR36][R4.64] ;  /* 0x00000024041c7981 */ /* 0x000ea4000c1e1700 */
[----:B--2---:R-:W-:Y:S01]  /*11d0*/  SHF.R.S32.HI R29, RZ, 0x1f, R28 ;  /* 0x0000001fff1d7819 */ /* 0x004fe2000001141c */
[----:B------:R-:W-:Y:S06]  /*11e0*/  BRA `(.L_x_19744) ;  /* 0x0000000c000c7947 */ /* 0x000fec0003800000 */
.L_x_19740:
        /* <DEDUP_REMOVED lines=9> */
.L_x_19748:
[----:B------:R-:W2:Y:S02]  /*1280*/  LDG.E.U16 R4, desc[UR36][R4.64] ;  /* 0x0000002404047981 */ /* 0x000ea4000c1e1500 */
[----:B--2---:R-:W-:-:S06]  /*1290*/  HADD2.F32 R28, -RZ, R4.H0_H0 ;  /* 0x20000004ff1c7230 */ /* 0x004fcc0000004100 */
[----:B------:R-:W0:Y:S01]  /*12a0*/  F2I.S64.TRUNC R28, R28 ;  /* 0x0000001c001c7311 */ /* 0x000e22000020d900 */
[----:B------:R-:W-:Y:S05]  /*12b0*/  BRA `(.L_x_19744) ;  /* 0x0000000800d87947 */ /* 0x000fea0003800000 */
.L_x_19747:
        /* <DEDUP_REMOVED lines=9> */
.L_x_19750:
[----:B------:R-:W2:Y:S02]  /*1350*/  LDG.E.U16 R4, desc[UR36][R4.64] ;  /* 0x0000002404047981 */ /* 0x000ea4000c1e1500 */
[----:B--2---:R-:W-:-:S06]  /*1360*/  HADD2.F32 R28, -RZ, R4.H0_H0 ;  /* 0x20000004ff1c7230 */ /* 0x004fcc0000004100 */
[----:B------:R-:W0:Y:S01]  /*1370*/  F2I.S64.TRUNC R28, R28 ;  /* 0x0000001c001c7311 */ /* 0x000e22000020d900 */
[----:B------:R-:W-:Y:S05]  /*1380*/  BRA `(.L_x_19744) ;  /* 0x0000000800a47947 */ /* 0x000fea0003800000 */
.L_x_19749:
[----:B------:R-:W2:Y:S02]  /*1390*/  LDG.E.64 R4, desc[UR36][R4.64] ;  /* 0x0000002404047981 */ /* 0x000ea4000c1e1b00 */
[----:B--2---:R0:W1:Y:S01]  /*13a0*/  F2I.S64.F64.TRUNC R28, R4 ;  /* 0x00000004001c7311 */ /* 0x004062000030d900 */
[----:B------:R-:W-:Y:S05]  /*13b0*/  BRA `(.L_x_19744) ;  /* 0x0000000800987947 */ /* 0x000fea0003800000 */
.L_x_19739:
        /* <DEDUP_REMOVED lines=13> */
.L_x_19753:
[----:B------:R-:W2:Y:S02]  /*1490*/  LDG.E.64 R4, desc[UR36][R4.64] ;  /* 0x0000002404047981 */ /* 0x000ea4000c1e1b00 */
[----:B--2---:R0:W1:Y:S01]  /*14a0*/  F2I.S64.F64.TRUNC R28, R4 ;  /* 0x00000004001c7311 */ /* 0x004062000030d900 */
[----:B------:R-:W-:Y:S05]  /*14b0*/  BRA `(.L_x_19744) ;  /* 0x0000000800587947 */ /* 0x000fea0003800000 */
.L_x_19752:
        /* <DEDUP_REMOVED lines=26> */
.L_x_19755:
        /* <DEDUP_REMOVED lines=14> */
.L_x_19754:
[----:B------:R-:W2:Y:S02]  /*1740*/  LDG.E.U16 R28, desc[UR36][R4.64] ;  /* 0x00000024041c7981 */ /* 0x000ea4000c1e1500 */
[----:B--2---:R-:W-:-:S06]  /*1750*/  IMAD.U32 R28, R28, 0x10000, RZ ;  /* 0x000100001c1c7824 */ /* 0x004fcc00078e00ff */
[----:B------:R-:W0:Y:S01]  /*1760*/  F2I.S64.TRUNC R28, R28 ;  /* 0x0000001c001c7311 */ /* 0x000e22000020d900 */
[----:B------:R-:W-:Y:S05]  /*1770*/  BRA `(.L_x_19744) ;  /* 0x0000000400a87947 */ /* 0x000fea0003800000 */
.L_x_19751:
        /* <DEDUP_REMOVED lines=11> */
.L_x_19758:
        /* <DEDUP_REMOVED lines=21> */
.L_x_19762:
[----:B------:R-:W-:Y:S05]  /*1980*/  BSYNC.RECONVERGENT B1 ;  /* 0x0000000000017941 */ /* 0x000fea0003800200 */
.L_x_19761:
[----:B------:R-:W-:Y:S01]  /*1990*/  IMAD.SHL.U32 R0, R0, 0x100000, RZ ;  /* 0x0010000000007824 */ /* 0x000fe200078e00ff */
[----:B------:R-:W-:-:S04]  /*19a0*/  LEA R3, R3, 0x3b800000, 0x17 ;  /* 0x3b80000003037811 */ /* 0x000fc800078eb8ff */
[----:B------:R-:W-:-:S07]  /*19b0*/  LOP3.LUT R28, R3, R0, R7, 0xfe, !PT ;  /* 0x00000000031c7212 */ /* 0x000fce00078efe07 */
.L_x_19760:
[----:B------:R-:W-:Y:S05]  /*19c0*/  BSYNC.RECONVERGENT B0 ;  /* 0x0000000000007941 */ /* 0x000fea0003800200 */
.L_x_19759:
[----:B------:R-:W0:Y:S01]  /*19d0*/  F2I.S64.TRUNC R28, R28 ;  /* 0x0000001c001c7311 */ /* 0x000e22000020d900 */
[----:B------:R-:W-:Y:S05]  /*19e0*/  BRA `(.L_x_19744) ;  /* 0x00000004000c7947 */ /* 0x000fea0003800000 */
.L_x_19757:
        /* <DEDUP_REMOVED lines=21> */
.L_x_19766:
[----:B------:R-:W-:Y:S05]  /*1b40*/  BSYNC.RECONVERGENT B1 ;  /* 0x0000000000017941 */ /* 0x000fea0003800200 */
.L_x_19765:
[----:B------:R-:W-:Y:S01]  /*1b50*/  IMAD.SHL.U32 R0, R0, 0x200000, RZ ;  /* 0x0020000000007824 */ /* 0x000fe200078e00ff */
[----:B------:R-:W-:-:S04]  /*1b60*/  LEA R3, R3, 0x37800000, 0x17 ;  /* 0x3780000003037811 */ /* 0x000fc800078eb8ff */
[----:B------:R-:W-:-:S07]  /*1b70*/  LOP3.LUT R28, R3, R0, R7, 0xfe, !PT ;  /* 0x00000000031c7212 */ /* 0x000fce00078efe07 */
.L_x_19764:
[----:B------:R-:W-:Y:S05]  /*1b80*/  BSYNC.RECONVERGENT B0 ;  /* 0x0000000000007941 */ /* 0x000fea0003800200 */
.L_x_19763:
[----:B------:R-:W0:Y:S01]  /*1b90*/  F2I.S64.TRUNC R28, R28 ;  /* 0x0000001c001c7311 */ /* 0x000e22000020d900 */
[----:B------:R-:W-:Y:S05]  /*1ba0*/  BRA `(.L_x_19744) ;  /* 0x00000000009c7947 */ /* 0x000fea0003800000 */
.L_x_19756:
        /* <DEDUP_REMOVED lines=14> */
.L_x_19770:
[----:B------:R-:W-:Y:S05]  /*1c90*/  BSYNC.RECONVERGENT B0 ;  /* 0x0000000000007941 */ /* 0x000fea0003800200 */
.L_x_19769:
[----:B------:R-:W0:Y:S01]  /*1ca0*/  F2I.S64.TRUNC R28, R28 ;  /* 0x0000001c001c7311 */ /* 0x000e22000020d900 */
[----:B------:R-:W-:Y:S05]  /*1cb0*/  BRA `(.L_x_19744) ;  /* 0x0000000000587947 */ /* 0x000fea0003800000 */
.L_x_19743:
        /* <DEDUP_REMOVED lines=16> */
.L_x_19771:
[----:B------:R-:W-:Y:S01]  /*1dc0*/  CS2R R28, SRZ ;  /* 0x00000000001c7805 */ /* 0x000fe2000001ff00 */
[----:B------:R-:W-:Y:S06]  /*1dd0*/  BRA `(.L_x_19744) ;  /* 0x0000000000107947 */ /* 0x000fec0003800000 */
.L_x_19768:
[----:B------:R0:W5:Y:S01]  /*1de0*/  LDG.E.64 R28, desc[UR36][R4.64] ;  /* 0x00000024041c7981 */ /* 0x000162000c1e1b00 */
[----:B------:R-:W-:Y:S05]  /*1df0*/  BRA `(.L_x_19744) ;  /* 0x0000000000087947 */ /* 0x000fea0003800000 */
.L_x_19767:
[----:B------:R0:W5:Y:S01]  /*1e00*/  LDG.E R28, desc[UR36][R4.64] ;  /* 0x00000024041c7981 */ /* 0x000162000c1e1900 */
[----:B------:R-:W-:-:S07]  /*1e10*/  IMAD.MOV.U32 R29, RZ, RZ, RZ ;  /* 0x000000ffff1d7224 */ /* 0x000fce00078e00ff */
.L_x_19744:
[----:B------:R-:W-:-:S07]  /*1e20*/  VIADD R19, R19, 0x80 ;  /* 0x0000008013137836 */ /* 0x000fce0000000000 */
.L_x_19738:
[----:B------:R-:W-:Y:S05]  /*1e30*/  BSYNC.RECONVERGENT B6 ;  /* 0x0000000000067941 */ /* 0x000fea0003800200 */
.L_x_19737:
        /* <DEDUP_REMOVED lines=24> */
.L_x_19777:
[----:B------:R0:W5:Y:S01]  /*1fc0*/  LDG.E.U8 R26, desc[UR36][R4.64] ;  /* 0x00000024041a7981 */ /* 0x000162000c1e1100 */
[----:B------:R-:W-:Y:S01]  /*1fd0*/  IMAD.MOV.U32 R27, RZ, RZ, RZ ;  /* 0x000000ffff1b7224 */ /* 0x000fe200078e00ff */
[----:B------:R-:W-:Y:S06]  /*1fe0*/  BRA `(.L_x_19779) ;  /* 0x0000000c00447947 */ /* 0x000fec0003800000 */
.L_x_19776:
        /* <DEDUP_REMOVED lines=8> */
.L_x_19781:
[----:B------:R-:W2:Y:S02]  /*2070*/  LDG.E R26, desc[UR36][R4.64] ;  /* 0x00000024041a7981 */ /* 0x000ea4000c1e1900 */
[----:B--2---:R-:W-:Y:S01]  /*2080*/  SHF.R.S32.HI R27, RZ, 0x1f, R26 ;  /* 0x0000001fff1b7819 */ /* 0x004fe2000001141a */
[----:B------:R-:W-:Y:S06]  /*2090*/  BRA `(.L_x_19779) ;  /* 0x0000000c00187947 */ /* 0x000fec0003800000 */
.L_x_19780:
[----:B------:R-:W2:Y:S02]  /*20a0*/  LDG.E.S16 R26, desc[UR36][R4.64] ;  /* 0x00000024041a7981 */ /* 0x000ea4000c1e1700 */
[----:B--2---:R-:W-:Y:S01]  /*20b0*/  SHF.R.S32.HI R27, RZ, 0x1f, R26 ;  /* 0x0000001fff1b7819 */ /* 0x004fe2000001141a */
[----:B------:R-:W-:Y:S06]  /*20c0*/  BRA `(.L_x_19779) ;  /* 0x0000000c000c7947 */ /* 0x000fec0003800000 */
.L_x_19775:
        /* <DEDUP_REMOVED lines=9> */
.L_x_19783:
[----:B------:R-:W2:Y:S02]  /*2160*/  LDG.E.U16 R4, desc[UR36][R4.64] ;  /* 0x0000002404047981 */ /* 0x000ea4000c1e1500 */
[----:B--2---:R-:W-:-:S06]  /*2170*/  HADD2.F32 R26, -RZ, R4.H0_H0 ;  /* 0x20000004ff1a7230 */ /* 0x004fcc0000004100 */
[----:B------:R-:W0:Y:S01]  /*2180*/  F2I.S64.TRUNC R26, R26 ;  /* 0x0000001a001a7311 */ /* 0x000e22000020d900 */
[----:B------:R-:W-:Y:S05]  /*2190*/  BRA `(.L_x_19779) ;  /* 0x0000000800d87947 */ /* 0x000fea0003800000 */
.L_x_19782:
        /* <DEDUP_REMOVED lines=9> */
.L_x_19785:
[----:B------:R-:W2:Y:S02]  /*2230*/  LDG.E.U16 R4, desc[UR36][R4.64] ;  /* 0x0000002404047981 */ /* 0x000ea4000c1e1500 */
[----:B--2---:R-:W-:-:S06]  /*2240*/  HADD2.F32 R26, -RZ, R4.H0_H0 ;  /* 0x20000004ff1a7230 */ /* 0x004fcc0000004100 */
[----:B------:R-:W0:Y:S01]  /*2250*/  F2I.S64.TRUNC R26, R26 ;  /* 0x0000001a001a7311 */ /* 0x000e22000020d900 */
[----:B------:R-:W-:Y:S05]  /*2260*/  BRA `(.L_x_19779) ;  /* 0x0000000800a47947 */ /* 0x000fea0003800000 */
.L_x_19784:
[----:B------:R-:W2:Y:S02]  /*2270*/  LDG.E.64 R4, desc[UR36][R4.64] ;  /* 0x0000002404047981 */ /* 0x000ea4000c1e1b00 */
[----:B--2---:R0:W1:Y:S01]  /*2280*/  F2I.S64.F64.TRUNC R26, R4 ;  /* 0x00000004001a7311 */ /* 0x004062000030d900 */
[----:B------:R-:W-:Y:S05]  /*2290*/  BRA `(.L_x_19779) ;  /* 0x0000000800987947 */ /* 0x000fea0003800000 */
.L_x_19774:
        /* <DEDUP_REMOVED lines=13> */
.L_x_19788:
[----:B------:R-:W2:Y:S02]  /*2370*/  LDG.E.64 R4, desc[UR36][R4.64] ;  /* 0x0000002404047981 */ /* 0x000ea4000c1e1b00 */
[----:B--2---:R0:W1:Y:S01]  /*2380*/  F2I.S64.F64.TRUNC R26, R4 ;  /* 0x00000004001a7311 */ /* 0x004062000030d900 */
[----:B------:R-:W-:Y:S05]  /*2390*/  BRA `(.L_x_19779) ;  /* 0x0000000800587947 */ /* 0x000fea0003800000 */
.L_x_19787:
        /* <DEDUP_REMOVED lines=26> */
.L_x_19790:
        /* <DEDUP_REMOVED lines=14> */
.L_x_19789:
[----:B------:R-:W2:Y:S02]  /*2620*/  LDG.E.U16 R26, desc[UR36][R4.64] ;  /* 0x00000024041a7981 */ /* 0x000ea4000c1e1500 */
[----:B--2---:R-:W-:-:S06]  /*2630*/  IMAD.U32 R26, R26, 0x10000, RZ ;  /* 0x000100001a1a7824 */ /* 0x004fcc00078e00ff */
[----:B------:R-:W0:Y:S01]  /*2640*/  F2I.S64.TRUNC R26, R26 ;  /* 0x0000001a001a7311 */ /* 0x000e22000020d900 */
[----:B------:R-:W-:Y:S05]  /*2650*/  BRA `(.L_x_19779) ;  /* 0x0000000400a87947 */ /* 0x000fea0003800000 */
.L_x_19786:
        /* <DEDUP_REMOVED lines=11> */
.L_x_19793:
        /* <DEDUP_REMOVED lines=21> */
.L_x_19797:
[----:B------:R-:W-:Y:S05]  /*2860*/  BSYNC.RECONVERGENT B1 ;  /* 0x0000000000017941 */ /* 0x000fea0003800200 */
.L_x_19796:
[----:B------:R-:W-:Y:S01]  /*2870*/  IMAD.SHL.U32 R0, R0, 0x100000, RZ ;  /* 0x0010000000007824 */ /* 0x000fe200078e00ff */
[----:B------:R-:W-:-:S04]  /*2880*/  LEA R3, R3, 0x3b800000, 0x17 ;  /* 0x3b80000003037811 */ /* 0x000fc800078eb8ff */
[----:B------:R-:W-:-:S07]  /*2890*/  LOP3.LUT R26, R3, R0, R7, 0xfe, !PT ;  /* 0x00000000031a7212 */ /* 0x000fce00078efe07 */
.L_x_19795:
[----:B------:R-:W-:Y:S05]  /*28a0*/  BSYNC.RECONVERGENT B0 ;  /* 0x0000000000007941 */ /* 0x000fea0003800200 */
.L_x_19794:
[----:B------:R-:W1:Y:S01]  /*28b0*/  F2I.S64.TRUNC R26, R26 ;  /* 0x0000001a001a7311 */ /* 0x000e62000020d900 */
[----:B------:R-:W-:Y:S05]  /*28c0*/  BRA `(.L_x_19779) ;  /* 0x00000004000c7947 */ /* 0x000fea0003800000 */
.L_x_19792:
        /* <DEDUP_REMOVED lines=21> */
.L_x_19801:
[----:B------:R-:W-:Y:S05]  /*2a20*/  BSYNC.RECONVERGENT B1 ;  /* 0x0000000000017941 */ /* 0x000fea0003800200 */
.L_x_19800:
[----:B------:R-:W-:Y:S01]  /*2a30*/  IMAD.SHL.U32 R0, R0, 0x200000, RZ ;  /* 0x0020000000007824 */ /* 0x000fe200078e00ff */
[----:B------:R-:W-:-:S04]  /*2a40*/  LEA R3, R3, 0x37800000, 0x17 ;  /* 0x3780000003037811 */ /* 0x000fc800078eb8ff */
[----:B------:R-:W-:-:S07]  /*2a50*/  LOP3.LUT R26, R3, R0, R7, 0xfe, !PT ;  /* 0x00000000031a7212 */ /* 0x000fce00078efe07 */
.L_x_19799:
[----:B------:R-:W-:Y:S05]  /*2a60*/  BSYNC.RECONVERGENT B0 ;  /* 0x0000000000007941 */ /* 0x000fea0003800200 */
.L_x_19798:
[----:B------:R-:W2:Y:S01]  /*2a70*/  F2I.S64.TRUNC R26, R26 ;  /* 0x0000001a001a7311 */ /* 0x000ea2000020d900 */
[----:B------:R-:W-:Y:S05]  /*2a80*/  BRA `(.L_x_19779) ;  /* 0x00000000009c7947 */ /* 0x000fea0003800000 */
.L_x_19791:
        /* <DEDUP_REMOVED lines=14> */
.L_x_19805:
[----:B------:R-:W-:Y:S05]  /*2b70*/  BSYNC.RECONVERGENT B0 ;  /* 0x0000000000007941 */ /* 0x000fea0003800200 */
.L_x_19804:
[----:B------:R-:W0:Y:S01]  /*2b80*/  F2I.S64.TRUNC R26, R26 ;  /* 0x0000001a001a7311 */ /* 0x000e22000020d900 */
[----:B------:R-:W-:Y:S05]  /*2b90*/  BRA `(.L_x_19779) ;  /* 0x0000000000587947 */ /* 0x000fea0003800000 */
.L_x_19778:
        /* <DEDUP_REMOVED lines=16> */
.L_x_19806:
[----:B------:R-:W-:Y:S01]  /*2ca0*/  CS2R R26, SRZ ;  /* 0x00000000001a7805 */ /* 0x000fe2000001ff00 */
[----:B------:R-:W-:Y:S06]  /*2cb0*/  BRA `(.L_x_19779) ;  /* 0x0000000000107947 */ /* 0x000fec0003800000 */
.L_x_19803:
[----:B------:R0:W5:Y:S01]  /*2cc0*/  LDG.E.64 R26, desc[UR36][R4.64] ;  /* 0x00000024041a7981 */ /* 0x000162000c1e1b00 */
[----:B------:R-:W-:Y:S05]  /*2cd0*/  BRA `(.L_x_19779) ;  /* 0x0000000000087947 */ /* 0x000fea0003800000 */
.L_x_19802:
[----:B------:R0:W5:Y:S01]  /*2ce0*/  LDG.E R26, desc[UR36][R4.64] ;  /* 0x00000024041a7981 */ /* 0x000162000c1e1900 */
[----:B------:R-:W-:-:S07]  /*2cf0*/  IMAD.MOV.U32 R27, RZ, RZ, RZ ;  /* 0x000000ffff1b7224 */ /* 0x000fce00078e00ff */
.L_x_19779:
[----:B------:R-:W-:-:S07]  /*2d00*/  VIADD R19, R19, 0x80 ;  /* 0x0000008013137836 */ /* 0x000fce0000000000 */
.L_x_19773:
[----:B------:R-:W-:Y:S05]  /*2d10*/  BSYNC.RECONVERGENT B6 ;  /* 0x0000000000067941 */ /* 0x000fea0003800200 */
.L_x_19772:
        /* <DEDUP_REMOVED lines=24> */
.L_x_19812:
[----:B------:R0:W5:Y:S01]  /*2ea0*/  LDG.E.U8 R16, desc[UR36][R4.64] ;  /* 0x0000002404107981 */ /* 0x000162000c1e1100 */
[----:B------:R-:W-:Y:S01]  /*2eb0*/  IMAD.MOV.U32 R17, RZ, RZ, RZ ;  /* 0x000000ffff117224 */ /* 0x000fe200078e00ff */
[----:B------:R-:W-:Y:S06]  /*2ec0*/  BRA `(.L_x_19808) ;  /* 0x0000000c00407947 */ /* 0x000fec0003800000 */
.L_x_19811:
        /* <DEDUP_REMOVED lines=8> */
.L_x_19815:
[----:B------:R-:W2:Y:S02]  /*2f50*/  LDG.E R16, desc[UR36][R4.64] ;  /* 0x0000002404107981 */ /* 0x000ea4000c1e1900 */
[----:B--2---:R-:W-:Y:S01]  /*2f60*/  SHF.R.S32.HI R17, RZ, 0x1f, R16 ;  /* 0x0000001fff117819 */ /* 0x004fe20000011410 */
[----:B------:R-:W-:Y:S06]  /*2f70*/  BRA `(.L_x_19808) ;  /* 0x0000000c00147947 */ /* 0x000fec0003800000 */
.L_x_19814:
[----:B------:R-:W2:Y:S02]  /*2f80*/  LDG.E.S16 R16, desc[UR36][R4.64] ;  /* 0x0000002404107981 */ /* 0x000ea4000c1e1700 */
[----:B--2---:R-:W-:Y:S01]  /*2f90*/  SHF.R.S32.HI R17, RZ, 0x1f, R16 ;  /* 0x0000001fff117819 */ /* 0x004fe20000011410 */
[----:B------:R-:W-:Y:S06]  /*2fa0*/  BRA `(.L_x_19808) ;  /* 0x0000000c00087947 */ /* 0x000fec0003800000 */
.L_x_19810:
        /* <DEDUP_REMOVED lines=9> */
.L_x_19817:
[----:B------:R-:W2:Y:S02]  /*3040*/  LDG.E.U16 R4, desc[UR36][R4.64] ;  /* 0x0000002404047981 */ /* 0x000ea4000c1e1500 */
[----:B--2---:R-:W-:-:S06]  /*3050*/  HADD2.F32 R16, -RZ, R4.H0_H0 ;  /* 0x20000004ff107230 */ /* 0x004fcc0000004100 */
[----:B------:R-:W0:Y:S01]  /*3060*/  F2I.S64.TRUNC R16, R16 ;  /* 0x0000001000107311 */ /* 0x000e22000020d900 */
[----:B------:R-:W-:Y:S05]  /*3070*/  BRA `(.L_x_19808) ;  /* 0x0000000800d47947 */ /* 0x000fea0003800000 */
.L_x_19816:
        /* <DEDUP_REMOVED lines=9> */
.L_x_19819:
[----:B------:R-:W2:Y:S02]  /*3110*/  LDG.E.U16 R4, desc[UR36][R4.64] ;  /* 0x0000002404047981 */ /* 0x000ea4000c1e1500 */
[----:B--2---:R-:W-:-:S06]  /*3120*/  HADD2.F32 R16, -RZ, R4.H0_H0 ;  /* 0x20000004ff107230 */ /* 0x004fcc0000004100 */
[----:B------:R-:W0:Y:S01]  /*3130*/  F2I.S64.TRUNC R16, R16 ;  /* 0x0000001000107311 */ /* 0x000e22000020d900 */
[----:B------:R-:W-:Y:S05]  /*3140*/  BRA `(.L_x_19808) ;  /* 0x0000000800a07947 */ /* 0x000fea0003800000 */
.L_x_19818:
[----:B------:R-:W2:Y:S02]  /*3150*/  LDG.E.64 R4, desc[UR36][R4.64] ;  /* 0x0000002404047981 */ /* 0x000ea4000c1e1b00 */
[----:B--2---:R0:W1:Y:S01]  /*3160*/  F2I.S64.F64.TRUNC R16, R4 ;  /* 0x0000000400107311 */ /* 0x004062000030d900 */
[----:B------:R-:W-:Y:S05]  /*3170*/  BRA `(.L_x_19808) ;  /* 0x0000000800947947 */ /* 0x000fea0003800000 */
.L_x_19809:
        /* <DEDUP_REMOVED lines=13> */
.L_x_19822:
[----:B------:R-:W2:Y:S02]  /*3250*/  LDG.E.64 R4, desc[UR36][R4.64] ;  /* 0x0000002404047981 */ /* 0x000ea4000c1e1b00 */
[----:B--2---:R0:W1:Y:S01]  /*3260*/  F2I.S64.F64.TRUNC R16, R4 ;  /* 0x0000000400107311 */ /* 0x004062000030d900 */
[----:B------:R-:W-:Y:S05]  /*3270*/  BRA `(.L_x_19808) ;  /* 0x0000000800547947 */ /* 0x000fea0003800000 */
.L_x_19821:
        /* <DEDUP_REMOVED lines=26> */
.L_x_19824:
        /* <DEDUP_REMOVED lines=14> */
.L_x_19823:
[----:B------:R-:W2:Y:S02]  /*3500*/  LDG.E.U16 R16, desc[UR36][R4.64] ;  /* 0x0000002404107981 */ /* 0x000ea4000c1e1500 */
[----:B--2---:R-:W-:-:S06]  /*3510*/  IMAD.U32 R16, R16, 0x10000, RZ ;  /* 0x0001000010107824 */ /* 0x004fcc00078e00ff */
[----:B------:R-:W0:Y:S01]  /*3520*/  F2I.S64.TRUNC R16, R16 ;  /* 0x0000001000107311 */ /* 0x000e22000020d900 */
[----:B------:R-:W-:Y:S05]  /*3530*/  BRA `(.L_x_19808) ;  /* 0x0000000400a47947 */ /* 0x000fea0003800000 */
.L_x_19820:
        /* <DEDUP_REMOVED lines=11> */
.L_x_19827:
        /* <DEDUP_REMOVED lines=21> */
.L_x_19831:
[----:B------:R-:W-:Y:S05]  /*3740*/  BSYNC.RECONVERGENT B1 ;  /* 0x0000000000017941 */ /* 0x000fea0003800200 */
.L_x_19830:
[----:B------:R-:W-:Y:S01]  /*3750*/  IMAD.SHL.U32 R0, R0, 0x100000, RZ ;  /* 0x0010000000007824 */ /* 0x000fe200078e00ff */
[----:B------:R-:W-:-:S04]  /*3760*/  LEA R3, R3, 0x3b800000, 0x17 ;  /* 0x3b80000003037811 */ /* 0x000fc800078eb8ff */
[----:B------:R-:W-:-:S07]  /*3770*/  LOP3.LUT R16, R3, R0, R7, 0xfe, !PT ;  /* 0x0000000003107212 */ /* 0x000fce00078efe07 */
.L_x_19829:
[----:B------:R-:W-:Y:S05]  /*3780*/  BSYNC.RECONVERGENT B0 ;  /* 0x0000000000007941 */ /* 0x000fea0003800200 */
.L_x_19828:
[----:B------:R-:W0:Y:S01]  /*3790*/  F2I.S64.TRUNC R16, R16 ;  /* 0x0000001000107311 */ /* 0x000e22000020d900 */
[----:B------:R-:W-:Y:S05]  /*37a0*/  BRA `(.L_x_19808) ;  /* 0x0000000400087947 */ /* 0x000fea0003800000 */
.L_x_19826:
        /* <DEDUP_REMOVED lines=21> */
.L_x_19835:
[----:B------:R-:W-:Y:S05]  /*3900*/  BSYNC.RECONVERGENT B1 ;  /* 0x0000000000017941 */ /* 0x000fea0003800200 */
.L_x_19834:
[----:B------:R-:W-:Y:S01]  /*3910*/  IMAD.SHL.U32 R0, R0, 0x200000, RZ ;  /* 0x0020000000007824 */ /* 0x000fe200078e00ff */
[----:B------:R-:W-:-:S04]  /*3920*/  LEA R3, R3, 0x37800000, 0x17 ;  /* 0x3780000003037811 */ /* 0x000fc800078eb8ff */
[----:B------:R-:W-:-:S07]  /*3930*/  LOP3.LUT R16, R3, R0, R7, 0xfe, !PT ;  /* 0x0000000003107212 */ /* 0x000fce00078efe07 */
.L_x_19833:
[----:B------:R-:W-:Y:S05]  /*3940*/  BSYNC.RECONVERGENT B0 ;  /* 0x0000000000007941 */ /* 0x000fea0003800200 */
.L_x_19832:
[----:B------:R-:W0:Y:S01]  /*3950*/  F2I.S64.TRUNC R16, R16 ;  /* 0x0000001000107311 */ /* 0x000e22000020d900 */
[----:B------:R-:W-:Y:S05]  /*3960*/  BRA `(.L_x_19808) ;  /* 0x0000000000987947 */ /* 0x000fea0003800000 */
.L_x_19825:
        /* <DEDUP_REMOVED lines=14> */
.L_x_19839:
[----:B------:R-:W-:Y:S05]  /*3a50*/  BSYNC.RECONVERGENT B0 ;  /* 0x0000000000007941 */ /* 0x000fea0003800200 */
.L_x_19838:
[----:B------:R-:W0:Y:S01]  /*3a60*/  F2I.S64.TRUNC R16, R16 ;  /* 0x0000001000107311 */ /* 0x000e22000020d900 */
[----:B------:R-:W-:Y:S05]  /*3a70*/  BRA `(.L_x_19808) ;  /* 0x0000000000547947 */ /* 0x000fea0003800000 */
.L_x_19813:
        /* <DEDUP_REMOVED lines=16> */
.L_x_19840:
[----:B------:R-:W-:Y:S05]  /*3b80*/  BRA `(.L_x_19808) ;  /* 0x0000000000107947 */ /* 0x000fea0003800000 */
.L_x_19837:
[----:B------:R0:W5:Y:S01]  /*3b90*/  LDG.E.64 R16, desc[UR36][R4.64] ;  /* 0x0000002404107981 */ /* 0x000162000c1e1b00 */
[----:B------:R-:W-:Y:S05]  /*3ba0*/  BRA `(.L_x_19808) ;  /* 0x0000000000087947 */ /* 0x000fea0003800000 */
.L_x_19836:
[----:B------:R0:W5:Y:S01]  /*3bb0*/  LDG.E R16, desc[UR36][R4.64] ;  /* 0x0000002404107981 */ /* 0x000162000c1e1900 */
[----:B------:R-:W-:-:S07]  /*3bc0*/  IMAD.MOV.U32 R17, RZ, RZ, RZ ;  /* 0x000000ffff117224 */ /* 0x000fce00078e00ff */
.L_x_19808:
[----:B------:R-:W-:Y:S05]  /*3bd0*/  BSYNC.RECONVERGENT B6 ;  /* 0x0000000000067941 */ /* 0x000fea0003800200 */
.L_x_19807:
        /* <DEDUP_REMOVED lines=9> */
[----:B------:R-:W1:Y:S01]  /*3c70*/  I2F.U32.RP R6, R22 ;  /* 0x0000001600067306 */ /* 0x000e620000209000 */
[----:B------:R-:W3:Y:S01]  /*3c80*/  LDCU UR4, c[0x0][0x390] ;  /* 0x00007200ff0477ac */ /* 0x000ee20008000800 */
[----:B------:R-:W-:-:S06]  /*3c90*/  ISETP.NE.U32.AND P1, PT, R22, RZ, PT ;  /* 0x000000ff1600720c */ /* 0x000fcc0003f25070 */
[----:B-1----:R-:W1:Y:S02]  /*3ca0*/  MUFU.RCP R6, R6 ;  /* 0x0000000600067308 */ /* 0x002e640000001000 */
[----:B-1----:R-:W-:-:S06]  /*3cb0*/  VIADD R4, R6, 0xffffffe ;  /* 0x0ffffffe06047836 */ /* 0x002fcc0000000000 */
[----:B------:R1:W4:Y:S02]  /*3cc0*/  F2I.FTZ.U32.TRUNC.NTZ R5, R4 ;  /* 0x0000000400057305 */ /* 0x000324000021f000 */
[----:B-1----:R-:W-:Y:S02]  /*3cd0*/  IMAD.MOV.U32 R4, RZ, RZ, RZ ;  /* 0x000000ffff047224 */ /* 0x002fe400078e00ff */
[----:B----4-:R-:W-:-:S04]  /*3ce0*/  IMAD.MOV R7, RZ, RZ, -R5 ;  /* 0x000000ffff077224 */ /* 0x010fc800078e0a05 */
[----:B------:R-:W-:-:S04]  /*3cf0*/  IMAD R7, R7, R22, RZ ;  /* 0x0000001607077224 */ /* 0x000fc800078e02ff */
[----:B------:R-:W-:-:S06]  /*3d00*/  IMAD.HI.U32 R5, R5, R7, R4 ;  /* 0x0000000705057227 */ /* 0x000fcc00078e0004 */
[----:B---3--:R-:W-:-:S04]  /*3d10*/  IMAD.HI.U32 R5, R5, UR4, RZ ;  /* 0x0000000405057c27 */ /* 0x008fc8000f8e00ff */
[----:B------:R-:W-:-:S04]  /*3d20*/  IMAD.MOV R5, RZ, RZ, -R5 ;  /* 0x000000ffff057224 */ /* 0x000fc800078e0a05 */
[----:B------:R-:W-:Y:S02]  /*3d30*/  IMAD R7, R22, R5, UR4 ;  /* 0x0000000416077e24 */ /* 0x000fe4000f8e0205 */
        /* <DEDUP_REMOVED lines=8> */
.L_x_19843:
[----:B------:R-:W-:Y:S01]  /*3dc0*/  IMAD.MOV.U32 R9, RZ, RZ, R23 ;  /* 0x000000ffff097224 */ /* 0x000fe200078e0017 */
[----:B------:R-:W-:-:S07]  /*3dd0*/  MOV R8, 0x3df0 ;  /* 0x00003df000087802 */ /* 0x000fce0000000f00 */
[----:B0-2---:R-:W-:Y:S05]  /*3de0*/  CALL.REL.NOINC `($__internal_15_$__cuda_sm20_rem_s64) ;  /* 0x0000004000847944 */ /* 0x005fea0003c00000 */
[----:B------:R-:W-:Y:S02]  /*3df0*/  IMAD.MOV.U32 R4, RZ, RZ, R6 ;  /* 0x000000ffff047224 */ /* 0x000fe400078e0006 */
[----:B------:R-:W-:-:S07]  /*3e00*/  IMAD.MOV.U32 R5, RZ, RZ, R7 ;  /* 0x000000ffff057224 */ /* 0x000fce00078e0007 */
.L_x_19842:
[----:B------:R-:W-:Y:S05]  /*3e10*/  BSYNC.RECONVERGENT B0 ;  /* 0x0000000000007941 */ /* 0x000fea0003800200 */
.L_x_19841:
        /* <DEDUP_REMOVED lines=8> */
[----:B------:R-:W1:Y:S01]  /*3ea0*/  I2F.U32.RP R8, R28 ;  /* 0x0000001c00087306 */ /* 0x000e620000209000 */
[----:B------:R-:W3:Y:S01]  /*3eb0*/  LDCU UR4, c[0x0][0x390] ;  /* 0x00007200ff0477ac */ /* 0x000ee20008000800 */
[----:B------:R-:W-:Y:S01]  /*3ec0*/  ISETP.NE.U32.AND P1, PT, R28, RZ, PT ;  /* 0x000000ff1c00720c */ /* 0x000fe20003f25070 */
[----:B------:R-:W-:-:S05]  /*3ed0*/  IMAD.MOV.U32 R29, RZ, RZ, RZ ;  /* 0x000000ffff1d7224 */ /* 0x000fca00078e00ff */
        /* <DEDUP_REMOVED lines=9> */
[----:B------:R-:W-:-:S05]  /*3f70*/  IMAD R7, R28, R7, UR4 ;  /* 0x000000041c077e24 */ /* 0x000fca000f8e0207 */
[----:B------:R-:W-:-:S13]  /*3f80*/  ISETP.GE.U32.AND P0, PT, R7, R28, PT ;  /* 0x0000001c0700720c */ /* 0x000fda0003f06070 */
[----:B------:R-:W-:-:S05]  /*3f90*/  @P0 IMAD.IADD R7, R7, 0x1, -R28 ;  /* 0x0000000107070824 */ /* 0x000fca00078e0a1c */
[----:B------:R-:W-:-:S13]  /*3fa0*/  ISETP.GE.U32.AND P0, PT, R7, R28, PT ;  /* 0x0000001c0700720c */ /* 0x000fda0003f06070 */
[----:B------:R-:W-:Y:S01]  /*3fb0*/  @P0 IMAD.IADD R7, R7, 0x1, -R28 ;  /* 0x0000000107070824 */ /* 0x000fe200078e0a1c */
[----:B------:R-:W-:-:S05]  /*3fc0*/  @!P1 LOP3.LUT R7, RZ, R28, RZ, 0x33, !PT ;  /* 0x0000001cff079212 */ /* 0x000fca00078e33ff */
[----:B------:R-:W-:Y:S01]  /*3fd0*/  IMAD.MOV.U32 R28, RZ, RZ, R7 ;  /* 0x000000ffff1c7224 */ /* 0x000fe200078e0007 */
[----:B------:R-:W-:Y:S06]  /*3fe0*/  BRA `(.L_x_19845) ;  /* 0x0000000000187947 */ /* 0x000fec0003800000 */
.L_x_19846:
[----:B------:R-:W-:Y:S01]  /*3ff0*/  IMAD.MOV.U32 R22, RZ, RZ, R28 ;  /* 0x000000ffff167224 */ /* 0x000fe200078e001c */
[----:B------:R-:W-:Y:S01]  /*4000*/  MOV R8, 0x4030 ;  /* 0x0000403000087802 */ /* 0x000fe20000000f00 */
[----:B------:R-:W-:-:S07]  /*4010*/  IMAD.MOV.U32 R9, RZ, RZ, R29 ;  /* 0x000000ffff097224 */ /* 0x000fce00078e001d */
[----:B0-2---:R-:W-:Y:S05]  /*4020*/  CALL.REL.NOINC `($__internal_15_$__cuda_sm20_rem_s64) ;  /* 0x0000003c00f47944 */ /* 0x005fea0003c00000 */
[----:B------:R-:W-:Y:S02]  /*4030*/  IMAD.MOV.U32 R28, RZ, RZ, R6 ;  /* 0x000000ffff1c7224 */ /* 0x000fe400078e0006 */
[----:B------:R-:W-:-:S07]  /*4040*/  IMAD.MOV.U32 R29, RZ, RZ, R7 ;  /* 0x000000ffff1d7224 */ /* 0x000fce00078e0007 */
.L_x_19845:
[----:B------:R-:W-:Y:S05]  /*4050*/  BSYNC.RECONVERGENT B0 ;  /* 0x0000000000007941 */ /* 0x000fea0003800200 */
.L_x_19844:
        /* <DEDUP_REMOVED lines=29> */
.L_x_19849:
[----:B------:R-:W-:Y:S01]  /*4230*/  IMAD.MOV.U32 R22, RZ, RZ, R26 ;  /* 0x000000ffff167224 */ /* 0x000fe200078e001a */
[----:B------:R-:W-:Y:S01]  /*4240*/  MOV R8, 0x4270 ;  /* 0x0000427000087802 */ /* 0x000fe20000000f00 */
[----:B------:R-:W-:-:S07]  /*4250*/  IMAD.MOV.U32 R9, RZ, RZ, R27 ;  /* 0x000000ffff097224 */ /* 0x000fce00078e001b */
[----:B0-2---:R-:W-:Y:S05]  /*4260*/  CALL.REL.NOINC `($__internal_15_$__cuda_sm20_rem_s64) ;  /* 0x0000003c00647944 */ /* 0x005fea0003c00000 */
[----:B------:R-:W-:Y:S02]  /*4270*/  IMAD.MOV.U32 R26, RZ, RZ, R6 ;  /* 0x000000ffff1a7224 */ /* 0x000fe400078e0006 */
[----:B------:R-:W-:-:S07]  /*4280*/  IMAD.MOV.U32 R27, RZ, RZ, R7 ;  /* 0x000000ffff1b7224 */ /* 0x000fce00078e0007 */
.L_x_19848:
[----:B------:R-:W-:Y:S05]  /*4290*/  BSYNC.RECONVERGENT B0 ;  /* 0x0000000000007941 */ /* 0x000fea0003800200 */
.L_x_19847:
        /* <DEDUP_REMOVED lines=8> */
[----:B0-----:R-:W0:Y:S01]  /*4320*/  I2F.U32.RP R0, R16 ;  /* 0x0000001000007306 */ /* 0x001e220000209000 */
[----:B------:R-:W1:Y:S01]  /*4330*/  LDCU UR4, c[0x0][0x390] ;  /* 0x00007200ff0477ac */ /* 0x000e620008000800 */
[----:B------:R-:W-:Y:S01]  /*4340*/  ISETP.NE.U32.AND P1, PT, R16, RZ, PT ;  /* 0x000000ff1000720c */ /* 0x000fe20003f25070 */
[----:B------:R-:W-:-:S05]  /*4350*/  IMAD.MOV.U32 R17, RZ, RZ, RZ ;  /* 0x000000ffff117224 */ /* 0x000fca00078e00ff */
[----:B0-----:R-:W0:Y:S02]  /*4360*/  MUFU.RCP R0, R0 ;  /* 0x0000000000007308 */ /* 0x001e240000001000 */
[----:B0-----:R-:W-:-:S06]  /*4370*/  VIADD R6, R0, 0xffffffe ;  /* 0x0ffffffe00067836 */ /* 0x001fcc0000000000 */
[----:B------:R0:W2:Y:S02]  /*4380*/  F2I.FTZ.U32.TRUNC.NTZ R7, R6 ;  /* 0x0000000600077305 */ /* 0x0000a4000021f000 */
[----:B0-----:R-:W-:Y:S02]  /*4390*/  IMAD.MOV.U32 R6, RZ, RZ, RZ ;  /* 0x000000ffff067224 */ /* 0x001fe400078e00ff */
[----:B--2---:R-:W-:-:S04]  /*43a0*/  IMAD.MOV R3, RZ, RZ, -R7 ;  /* 0x000000ffff037224 */ /* 0x004fc800078e0a07 */
[----:B------:R-:W-:-:S04]  /*43b0*/  IMAD R3, R3, R16, RZ ;  /* 0x0000001003037224 */ /* 0x000fc800078e02ff */
[----:B------:R-:W-:-:S06]  /*43c0*/  IMAD.HI.U32 R7, R7, R3, R6 ;  /* 0x0000000307077227 */ /* 0x000fcc00078e0006 */
[----:B-1----:R-:W-:-:S04]  /*43d0*/  IMAD.HI.U32 R7, R7, UR4, RZ ;  /* 0x0000000407077c27 */ /* 0x002fc8000f8e00ff */
        /* <DEDUP_REMOVED lines=9> */
.L_x_19852:
[----:B------:R-:W-:Y:S01]  /*4470*/  IMAD.MOV.U32 R22, RZ, RZ, R16 ;  /* 0x000000ffff167224 */ /* 0x000fe200078e0010 */
[----:B------:R-:W-:Y:S01]  /*4480*/  MOV R8, 0x44b0 ;  /* 0x000044b000087802 */ /* 0x000fe20000000f00 */
[----:B------:R-:W-:-:S07]  /*4490*/  IMAD.MOV.U32 R9, RZ, RZ, R17 ;  /* 0x000000ffff097224 */ /* 0x000fce00078e0011 */
[----:B0-2---:R-:W-:Y:S05]  /*44a0*/  CALL.REL.NOINC `($__internal_15_$__cuda_sm20_rem_s64) ;  /* 0x0000003800d47944 */ /* 0x005fea0003c00000 */
[----:B------:R-:W-:Y:S02]  /*44b0*/  IMAD.MOV.U32 R16, RZ, RZ, R6 ;  /* 0x000000ffff107224 */ /* 0x000fe400078e0006 */
[----:B------:R-:W-:-:S07]  /*44c0*/  IMAD.MOV.U32 R17, RZ, RZ, R7 ;  /* 0x000000ffff117224 */ /* 0x000fce00078e0007 */
.L_x_19851:
[----:B------:R-:W-:Y:S05]  /*44d0*/  BSYNC.RECONVERGENT B0 ;  /* 0x0000000000007941 */ /* 0x000fea0003800200 */
.L_x_19850:
        /* <DEDUP_REMOVED lines=26> */
.L_x_19859:
[----:B------:R4:W-:Y:S01]  /*4680*/  STG.E.U8 desc[UR36][R8.64], R4 ;  /* 0x0000000408007986 */ /* 0x0009e2000c101124 */
[----:B------:R-:W-:Y:S01]  /*4690*/  IMAD.MOV.U32 R25, RZ, RZ, R23 ;  /* 0x000000ffff197224 */ /* 0x000fe200078e0017 */
[----:B------:R-:W-:Y:S06]  /*46a0*/  BRA `(.L_x_19861) ;  /* 0x0000000c00807947 */ /* 0x000fec0003800000 */
.L_x_19858:
        /* <DEDUP_REMOVED lines=9> */
.L_x_19863:
[----:B------:R2:W-:Y:S01]  /*4740*/  STG.E desc[UR36][R8.64], R4 ;  /* 0x0000000408007986 */ /* 0x0005e2000c101924 */
[----:B------:R-:W-:Y:S01]  /*4750*/  IMAD.MOV.U32 R25, RZ, RZ, R23 ;  /* 0x000000ffff197224 */ /* 0x000fe200078e0017 */
[----:B------:R-:W-:Y:S06]  /*4760*/  BRA `(.L_x_19861) ;  /* 0x0000000c00507947 */ /* 0x000fec0003800000 */
.L_x_19862:
[----:B------:R0:W-:Y:S01]  /*4770*/  STG.E.U16 desc[UR36][R8.64], R4 ;  /* 0x0000000408007986 */ /* 0x0001e2000c101524 */
[----:B------:R-:W-:Y:S01]  /*4780*/  IMAD.MOV.U32 R25, RZ, RZ, R23 ;  /* 0x000000ffff197224 */ /* 0x000fe200078e0017 */
[----:B------:R-:W-:Y:S06]  /*4790*/  BRA `(.L_x_19861) ;  /* 0x0000000c00447947 */ /* 0x000fec0003800000 */
.L_x_19857:
        /* <DEDUP_REMOVED lines=10> */
.L_x_19865:
[----:B------:R-:W0:Y:S01]  /*4840*/  I2F.S64 R0, R4 ;  /* 0x0000000400007312 */ /* 0x000e220000301400 */
[----:B------:R-:W-:Y:S01]  /*4850*/  IMAD.MOV.U32 R25, RZ, RZ, R23 ;  /* 0x000000ffff197224 */ /* 0x000fe200078e0017 */
[----:B0-----:R-:W-:-:S05]  /*4860*/  F2FP.F16.F32.PACK_AB R0, RZ, R0 ;  /* 0x00000000ff00723e */ /* 0x001fca00000000ff */
[----:B------:R0:W-:Y:S01]  /*4870*/  STG.E.U16 desc[UR36][R8.64], R0 ;  /* 0x0000000008007986 */ /* 0x0001e2000c101524 */
[----:B------:R-:W-:Y:S05]  /*4880*/  BRA `(.L_x_19861) ;  /* 0x0000000c00087947 */ /* 0x000fea0003800000 */
.L_x_19864:
        /* <DEDUP_REMOVED lines=11> */
.L_x_19867:
[----:B------:R-:W0:Y:S01]  /*4940*/  I2F.S64 R4, R4 ;  /* 0x0000000400047312 */ /* 0x000e220000301400 */
[----:B------:R-:W-:Y:S01]  /*4950*/  IMAD.MOV.U32 R25, RZ, RZ, R23 ;  /* 0x000000ffff197224 */ /* 0x000fe200078e0017 */
[----:B0-----:R-:W-:-:S04]  /*4960*/  F2FP.F16.F32.PACK_AB R3, RZ, R4 ;  /* 0x00000004ff03723e */ /* 0x001fc800000000ff */
[----:B------:R-:W-:-:S05]  /*4970*/  PRMT R3, R3, 0x5410, RZ ;  /* 0x0000541003037816 */ /* 0x000fca00000000ff */
[----:B------:R0:W-:Y:S01]  /*4980*/  STG.E desc[UR36][R8.64], R3 ;  /* 0x0000000308007986 */ /* 0x0001e2000c101924 */
[----:B------:R-:W-:Y:S05]  /*4990*/  BRA `(.L_x_19861) ;  /* 0x0000000800c47947 */ /* 0x000fea0003800000 */
.L_x_19866:
[----:B------:R-:W0:Y:S01]  /*49a0*/  I2F.F64.S64 R4, R4 ;  /* 0x0000000400047312 */ /* 0x000e220000301c00 */
[----:B------:R-:W-:Y:S01]  /*49b0*/  IMAD.MOV.U32 R25, RZ, RZ, R23 ;  /* 0x000000ffff197224 */ /* 0x000fe200078e0017 */
[----:B0-----:R0:W-:Y:S01]  /*49c0*/  STG.E.64 desc[UR36][R8.64], R4 ;  /* 0x0000000408007986 */ /* 0x0011e2000c101b24 */
[----:B------:R-:W-:Y:S05]  /*49d0*/  BRA `(.L_x_19861) ;  /* 0x0000000800b47947 */ /* 0x000fea0003800000 */
.L_x_19856:
        /* <DEDUP_REMOVED lines=14> */
.L_x_19870:
[----:B------:R-:W0:Y:S01]  /*4ac0*/  I2F.F64.S64 R4, R4 ;  /* 0x0000000400047312 */ /* 0x000e220000301c00 */
[----:B------:R-:W-:Y:S01]  /*4ad0*/  CS2R R6, SRZ ;  /* 0x0000000000067805 */ /* 0x000fe2000001ff00 */
[----:B------:R-:W-:-:S04]  /*4ae0*/  IMAD.MOV.U32 R25, RZ, RZ, R23 ;  /* 0x000000ffff197224 */ /* 0x000fc800078e0017 */
[----:B0-----:R0:W-:Y:S01]  /*4af0*/  STG.E.128 desc[UR36][R8.64], R4 ;  /* 0x0000000408007986 */ /* 0x0011e2000c101d24 */
[----:B------:R-:W-:Y:S05]  /*4b00*/  BRA `(.L_x_19861) ;  /* 0x0000000800687947 */ /* 0x000fea0003800000 */
.L_x_19869:
        /* <DEDUP_REMOVED lines=19> */
.L_x_19874:
[----:B------:R-:W-:Y:S05]  /*4c40*/  BSYNC.RECONVERGENT B0 ;  /* 0x0000000000007941 */ /* 0x000fea0003800200 */
.L_x_19873:
[----:B------:R-:W-:Y:S01]  /*4c50*/  LOP3.LUT R7, R0, 0x80, R7, 0xf8, !PT ;  /* 0x0000008000077812 */ /* 0x000fe200078ef807 */
[----:B------:R-:W-:-:S04]  /*4c60*/  IMAD.MOV.U32 R25, RZ, RZ, R23 ;  /* 0x000000ffff197224 */ /* 0x000fc800078e0017 */
[----:B------:R0:W-:Y:S01]  /*4c70*/  STG.E.U8 desc[UR36][R8.64], R7 ;  /* 0x0000000708007986 */ /* 0x0001e2000c101124 */
[----:B------:R-:W-:Y:S05]  /*4c80*/  BRA `(.L_x_19861) ;  /* 0x0000000800087947 */ /* 0x000fea0003800000 */
.L_x_19872:
        /* <DEDUP_REMOVED lines=15> */
.L_x_19876:
[----:B------:R-:W-:Y:S05]  /*4d80*/  BSYNC.RECONVERGENT B0 ;  /* 0x0000000000007941 */ /* 0x000fea0003800200 */
.L_x_19875:
[----:B------:R-:W-:Y:S01]  /*4d90*/  LOP3.LUT R7, R0, 0x80, R7, 0xf8, !PT ;  /* 0x0000008000077812 */ /* 0x000fe200078ef807 */
[----:B------:R-:W-:-:S04]  /*4da0*/  IMAD.MOV.U32 R25, RZ, RZ, R23 ;  /* 0x000000ffff197224 */ /* 0x000fc800078e0017 */
[----:B------:R0:W-:Y:S01]  /*4db0*/  STG.E.U8 desc[UR36][R8.64], R7 ;  /* 0x0000000708007986 */ /* 0x0001e2000c101124 */
[----:B------:R-:W-:Y:S05]  /*4dc0*/  BRA `(.L_x_19861) ;  /* 0x0000000400b87947 */ /* 0x000fea0003800000 */
.L_x_19871:
[----:B------:R-:W0:Y:S01]  /*4dd0*/  I2F.S64 R0, R4 ;  /* 0x0000000400007312 */ /* 0x000e220000301400 */
[----:B------:R-:W-:Y:S01]  /*4de0*/  IMAD.MOV.U32 R25, RZ, RZ, R23 ;  /* 0x000000ffff197224 */ /* 0x000fe200078e0017 */
[----:B0-----:R-:W-:-:S05]  /*4df0*/  F2FP.BF16.F32.PACK_AB R0, RZ, R0 ;  /* 0x00000000ff00723e */ /* 0x001fca00000010ff */
[----:B------:R0:W-:Y:S01]  /*4e00*/  STG.E.U16 desc[UR36][R8.64], R0 ;  /* 0x0000000008007986 */ /* 0x0001e2000c101524 */
[----:B------:R-:W-:Y:S05]  /*4e10*/  BRA `(.L_x_19861) ;  /* 0x0000000400a47947 */ /* 0x000fea0003800000 */
.L_x_19868:
        /* <DEDUP_REMOVED lines=11> */
.L_x_19879:
        /* <DEDUP_REMOVED lines=13> */
.L_x_19882:
[----:B------:R-:W-:-:S04]  /*4fa0*/  SHF.R.U32.HI R0, RZ, 0x14, R5 ;  /* 0x00000014ff007819 */ /* 0x000fc80000011605 */
[----:B------:R-:W-:-:S04]  /*4fb0*/  LOP3.LUT R0, R0, 0x1, RZ, 0xc0, !PT ;  /* 0x0000000100007812 */ /* 0x000fc800078ec0ff */
[----:B------:R-:W-:-:S04]  /*4fc0*/  IADD3 R0, PT, PT, R5, 0x487ffff, R0 ;  /* 0x0487ffff05007810 */ /* 0x000fc80007ffe000 */
[----:B------:R-:W-:-:S04]  /*4fd0*/  SHF.R.U32.HI R0, RZ, 0x14, R0 ;  /* 0x00000014ff007819 */ /* 0x000fc80000011600 */
[----:B------:R-:W-:-:S07]  /*4fe0*/  LOP3.LUT R3, R0, 0xff, RZ, 0xc0, !PT ;  /* 0x000000ff00037812 */ /* 0x000fce00078ec0ff */
.L_x_19883:
[----:B------:R-:W-:-:S04]  /*4ff0*/  SHF.R.U32.HI R0, RZ, 0x18, R5 ;  /* 0x00000018ff007819 */ /* 0x000fc80000011605 */
[----:B------:R-:W-:-:S07]  /*5000*/  LOP3.LUT R0, R3, 0x80, R0, 0xf8, !PT ;  /* 0x0000008003007812 */ /* 0x000fce00078ef800 */
.L_x_19881:
[----:B------:R-:W-:Y:S05]  /*5010*/  BSYNC.RECONVERGENT B0 ;  /* 0x0000000000007941 */ /* 0x000fea0003800200 */
.L_x_19880:
[----:B------:R0:W-:Y:S01]  /*5020*/  STG.E.U8 desc[UR36][R8.64], R0 ;  /* 0x0000000008007986 */ /* 0x0001e2000c101124 */
[----:B------:R-:W-:Y:S01]  /*5030*/  IMAD.MOV.U32 R25, RZ, RZ, R23 ;  /* 0x000000ffff197224 */ /* 0x000fe200078e0017 */
[----:B------:R-:W-:Y:S06]  /*5040*/  BRA `(.L_x_19861) ;  /* 0x0000000400187947 */ /* 0x000fec0003800000 */
.L_x_19878:
        /* <DEDUP_REMOVED lines=13> */
.L_x_19886:
[----:B------:R-:W-:-:S04]  /*5120*/  SHF.R.U32.HI R0, RZ, 0x15, R5 ;  /* 0x00000015ff007819 */ /* 0x000fc80000011605 */
[----:B------:R-:W-:-:S04]  /*5130*/  LOP3.LUT R0, R0, 0x1, RZ, 0xc0, !PT ;  /* 0x0000000100007812 */ /* 0x000fc800078ec0ff */
[----:B------:R-:W-:-:S04]  /*5140*/  IADD3 R0, PT, PT, R5, 0x88fffff, R0 ;  /* 0x088fffff05007810 */ /* 0x000fc80007ffe000 */
[----:B------:R-:W-:-:S04]  /*5150*/  SHF.R.U32.HI R0, RZ, 0x15, R0 ;  /* 0x00000015ff007819 */ /* 0x000fc80000011600 */
[----:B------:R-:W-:-:S07]  /*5160*/  LOP3.LUT R3, R0, 0xff, RZ, 0xc0, !PT ;  /* 0x000000ff00037812 */ /* 0x000fce00078ec0ff */
.L_x_19887:
[----:B------:R-:W-:-:S04]  /*5170*/  SHF.R.U32.HI R0, RZ, 0x18, R5 ;  /* 0x00000018ff007819 */ /* 0x000fc80000011605 */
[----:B------:R-:W-:-:S07]  /*5180*/  LOP3.LUT R0, R3, 0x80, R0, 0xf8, !PT ;  /* 0x0000008003007812 */ /* 0x000fce00078ef800 */
.L_x_19885:
[----:B------:R-:W-:Y:S05]  /*5190*/  BSYNC.RECONVERGENT B0 ;  /* 0x0000000000007941 */ /* 0x000fea0003800200 */
.L_x_19884:
[----:B------:R0:W-:Y:S01]  /*51a0*/  STG.E.U8 desc[UR36][R8.64], R0 ;  /* 0x0000000008007986 */ /* 0x0001e2000c101124 */
[----:B------:R-:W-:Y:S01]  /*51b0*/  IMAD.MOV.U32 R25, RZ, RZ, R23 ;  /* 0x000000ffff197224 */ /* 0x000fe200078e0017 */
[----:B------:R-:W-:Y:S06]  /*51c0*/  BRA `(.L_x_19861) ;  /* 0x0000000000b87947 */ /* 0x000fec0003800000 */
.L_x_19877:
[----:B------:R-:W-:-:S13]  /*51d0*/  ISETP.NE.AND P0, PT, R0, 0x1c, PT ;  /* 0x0000001c0000780c */ /* 0x000fda0003f05270 */
[----:B------:R-:W-:Y:S05]  /*51e0*/  @!P0 BRA `(.L_x_19888) ;  /* 0x0000000000a88947 */ /* 0x000fea0003800000 */
[----:B------:R-:W-:-:S13]  /*51f0*/  ISETP.NE.AND P0, PT, R0, 0x1d, PT ;  /* 0x0000001d0000780c */ /* 0x000fda0003f05270 */
[----:B------:R-:W-:Y:S05]  /*5200*/  @!P0 BRA `(.L_x_19889) ;  /* 0x0000000000948947 */ /* 0x000fea0003800000 */
[----:B------:R-:W-:-:S13]  /*5210*/  ISETP.NE.AND P0, PT, R0, 0x2c, PT ;  /* 0x0000002c0000780c */ /* 0x000fda0003f05270 */
[----:B------:R-:W-:Y:S05]  /*5220*/  @!P0 BRA `(.L_x_19890) ;  /* 0x0000000000488947 */ /* 0x000fea0003800000 */
.L_x_19860:
        /* <DEDUP_REMOVED lines=16> */
.L_x_19891:
[----:B------:R-:W-:Y:S01]  /*5330*/  IMAD.MOV.U32 R25, RZ, RZ, R23 ;  /* 0x000000ffff197224 */ /* 0x000fe200078e0017 */
[----:B------:R-:W-:Y:S06]  /*5340*/  BRA `(.L_x_19861) ;  /* 0x0000000000587947 */ /* 0x000fec0003800000 */
.L_x_19890:
        /* <DEDUP_REMOVED lines=17> */
.L_x_19889:
[----:B------:R0:W-:Y:S01]  /*5460*/  STG.E.64 desc[UR36][R8.64], R4 ;  /* 0x0000000408007986 */ /* 0x0001e2000c101b24 */
[----:B------:R-:W-:Y:S01]  /*5470*/  IMAD.MOV.U32 R25, RZ, RZ, R23 ;  /* 0x000000ffff197224 */ /* 0x000fe200078e0017 */
[----:B------:R-:W-:Y:S06]  /*5480*/  BRA `(.L_x_19861) ;  /* 0x0000000000087947 */ /* 0x000fec0003800000 */
.L_x_19888:
[----:B------:R0:W-:Y:S01]  /*5490*/  STG.E desc[UR36][R8.64], R4 ;  /* 0x0000000408007986 */ /* 0x0001e2000c101924 */
[----:B------:R-:W-:-:S07]  /*54a0*/  IMAD.MOV.U32 R25, RZ, RZ, R23 ;  /* 0x000000ffff197224 */ /* 0x000fce00078e0017 */
.L_x_19861:
        /* <DEDUP_REMOVED lines=23> */
.L_x_19896:
[----:B------:R0:W-:Y:S01]  /*5620*/  STG.E.U8 desc[UR36][R8.64], R28 ;  /* 0x0000001c08007986 */ /* 0x0001e2000c101124 */
[----:B------:R-:W-:Y:S05]  /*5630*/  BRA `(.L_x_19898) ;  /* 0x0000000c00347947 */ /* 0x000fea0003800000 */
.L_x_19895:
        /* <DEDUP_REMOVED lines=8> */
.L_x_19900:
[----:B------:R0:W-:Y:S01]  /*56c0*/  STG.E desc[UR36][R8.64], R28 ;  /* 0x0000001c08007986 */ /* 0x0001e2000c101924 */
[----:B------:R-:W-:Y:S05]  /*56d0*/  BRA `(.L_x_19898) ;  /* 0x0000000c000c7947 */ /* 0x000fea0003800000 */
.L_x_19899:
[----:B------:R0:W-:Y:S01]  /*56e0*/  STG.E.U16 desc[UR36][R8.64], R28 ;  /* 0x0000001c08007986 */ /* 0x0001e2000c101524 */
[----:B------:R-:W-:Y:S05]  /*56f0*/  BRA `(.L_x_19898) ;  /* 0x0000000c00047947 */ /* 0x000fea0003800000 */
.L_x_19894:
        /* <DEDUP_REMOVED lines=9> */
.L_x_19902:
[----:B------:R-:W0:Y:S02]  /*5790*/  I2F.S64 R0, R28 ;  /* 0x0000001c00007312 */ /* 0x000e240000301400 */
[----:B0-----:R-:W-:-:S05]  /*57a0*/  F2FP.F16.F32.PACK_AB R0, RZ, R0 ;  /* 0x00000000ff00723e */ /* 0x001fca00000000ff */
[----:B------:R0:W-:Y:S01]  /*57b0*/  STG.E.U16 desc[UR36][R8.64], R0 ;  /* 0x0000000008007986 */ /* 0x0001e2000c101524 */
[----:B------:R-:W-:Y:S05]  /*57c0*/  BRA `(.L_x_19898) ;  /* 0x0000000800d07947 */ /* 0x000fea0003800000 */
.L_x_19901:
        /* <DEDUP_REMOVED lines=10> */
.L_x_19904:
[----:B------:R-:W0:Y:S02]  /*5870*/  I2F.S64 R28, R28 ;  /* 0x0000001c001c7312 */ /* 0x000e240000301400 */
[----:B0-----:R-:W-:-:S04]  /*5880*/  F2FP.F16.F32.PACK_AB R3, RZ, R28 ;  /* 0x0000001cff03723e */ /* 0x001fc800000000ff */
[----:B------:R-:W-:-:S05]  /*5890*/  PRMT R3, R3, 0x5410, RZ ;  /* 0x0000541003037816 */ /* 0x000fca00000000ff */
[----:B------:R0:W-:Y:S01]  /*58a0*/  STG.E desc[UR36][R8.64], R3 ;  /* 0x0000000308007986 */ /* 0x0001e2000c101924 */
[----:B------:R-:W-:Y:S05]  /*58b0*/  BRA `(.L_x_19898) ;  /* 0x0000000800947947 */ /* 0x000fea0003800000 */
.L_x_19903:
[----:B------:R-:W0:Y:S02]  /*58c0*/  I2F.F64.S64 R28, R28 ;  /* 0x0000001c001c7312 */ /* 0x000e240000301c00 */
[----:B0-----:R0:W-:Y:S01]  /*58d0*/  STG.E.64 desc[UR36][R8.64], R28 ;  /* 0x0000001c08007986 */ /* 0x0011e2000c101b24 */
[----:B------:R-:W-:Y:S05]  /*58e0*/  BRA `(.L_x_19898) ;  /* 0x0000000800887947 */ /* 0x000fea0003800000 */
.L_x_19893:
        /* <DEDUP_REMOVED lines=12> */
.L_x_19908:
        /* <DEDUP_REMOVED lines=17> */
.L_x_19911:
[----:B------:R-:W-:-:S04]  /*5ac0*/  SHF.R.U32.HI R3, RZ, 0x18, R29 ;  /* 0x00000018ff037819 */ /* 0x000fc8000001161d */
[----:B------:R-:W-:-:S04]  /*5ad0*/  LOP3.LUT R0, R0, 0x80, R3, 0xf8, !PT ;  /* 0x0000008000007812 */ /* 0x000fc800078ef803 */
[----:B------:R-:W-:-:S07]  /*5ae0*/  PRMT R4, R0, 0x7610, R4 ;  /* 0x0000761000047816 */ /* 0x000fce0000000004 */
.L_x_19910:
[----:B------:R-:W-:Y:S05]  /*5af0*/  BSYNC.RECONVERGENT B0 ;  /* 0x0000000000007941 */ /* 0x000fea0003800200 */
.L_x_19909:
[----:B------:R0:W-:Y:S01]  /*5b00*/  STG.E.U8 desc[UR36][R8.64], R4 ;  /* 0x0000000408007986 */ /* 0x0001e2000c101124 */
[----:B------:R-:W-:Y:S05]  /*5b10*/  BRA `(.L_x_19898) ;  /* 0x0000000400fc7947 */ /* 0x000fea0003800000 */
.L_x_19907:
        /* <DEDUP_REMOVED lines=17> */
.L_x_19914:
[----:B------:R-:W-:-:S04]  /*5c30*/  SHF.R.U32.HI R3, RZ, 0x18, R29 ;  /* 0x00000018ff037819 */ /* 0x000fc8000001161d */
[----:B------:R-:W-:-:S04]  /*5c40*/  LOP3.LUT R0, R0, 0x80, R3, 0xf8, !PT ;  /* 0x0000008000007812 */ /* 0x000fc800078ef803 */
[----:B------:R-:W-:-:S07]  /*5c50*/  PRMT R4, R0, 0x7610, R4 ;  /* 0x0000761000047816 */ /* 0x000fce0000000004 */
.L_x_19913:
[----:B------:R-:W-:Y:S05]  /*5c60*/  BSYNC.RECONVERGENT B0 ;  /* 0x0000000000007941 */ /* 0x000fea0003800200 */
.L_x_19912:
[----:B------:R0:W-:Y:S01]  /*5c70*/  STG.E.U8 desc[UR36][R8.64], R4 ;  /* 0x0000000408007986 */ /* 0x0001e2000c101124 */
[----:B------:R-:W-:Y:S05]  /*5c80*/  BRA `(.L_x_19898) ;  /* 0x0000000400a07947 */ /* 0x000fea0003800000 */
.L_x_19906:
        /* <DEDUP_REMOVED lines=22> */
.L_x_19916:
[----:B------:R0:W-:Y:S01]  /*5df0*/  STG.E.64 desc[UR36][R8.64], R28 ;  /* 0x0000001c08007986 */ /* 0x0001e2000c101b24 */
[----:B------:R-:W-:Y:S05]  /*5e00*/  BRA `(.L_x_19898) ;  /* 0x0000000400407947 */ /* 0x000fea0003800000 */
.L_x_19915:
[----:B------:R0:W-:Y:S01]  /*5e10*/  STG.E desc[UR36][R8.64], R28 ;  /* 0x0000001c08007986 */ /* 0x0001e2000c101924 */
[----:B------:R-:W-:Y:S05]  /*5e20*/  BRA `(.L_x_19898) ;  /* 0x0000000400387947 */ /* 0x000fea0003800000 */
.L_x_19905:
        /* <DEDUP_REMOVED lines=11> */
.L_x_19918:
[----:B------:R-:W0:Y:S01]  /*5ee0*/  I2F.F64.S64 R4, R28 ;  /* 0x0000001c00047312 */ /* 0x000e220000301c00 */
[----:B------:R-:W-:-:S05]  /*5ef0*/  CS2R R6, SRZ ;  /* 0x0000000000067805 */ /* 0x000fca000001ff00 */
[----:B0-----:R4:W-:Y:S01]  /*5f00*/  STG.E.128 desc[UR36][R8.64], R4 ;  /* 0x0000000408007986 */ /* 0x0019e2000c101d24 */
[----:B------:R-:W-:Y:S05]  /*5f10*/  BRA `(.L_x_19898) ;  /* 0x0000000000fc7947 */ /* 0x000fea0003800000 */
.L_x_19917:
[----:B------:R-:W-:-:S13]  /*5f20*/  ISETP.NE.AND P0, PT, R0, 0xf, PT ;  /* 0x0000000f0000780c */ /* 0x000fda0003f05270 */
[----:B------:R-:W-:Y:S05]  /*5f30*/  @!P0 BRA `(.L_x_19919) ;  /* 0x0000000000e88947 */ /* 0x000fea0003800000 */
[----:B------:R-:W-:-:S13]  /*5f40*/  ISETP.NE.AND P0, PT, R0, 0x17, PT ;  /* 0x000000170000780c */ /* 0x000fda0003f05270 */
[----:B------:R-:W-:Y:S05]  /*5f50*/  @!P0 BRA `(.L_x_19920) ;  /* 0x0000000000908947 */ /* 0x000fea0003800000 */
[----:B------:R-:W-:-:S13]  /*5f60*/  ISETP.NE.AND P0, PT, R0, 0x18, PT ;  /* 0x000000180000780c */ /* 0x000fda0003f05270 */
[----:B------:R-:W-:Y:S05]  /*5f70*/  @!P0 BRA `(.L_x_19921) ;  /* 0x0000000000448947 */ /* 0x000fea0003800000 */
.L_x_19897:
        /* <DEDUP_REMOVED lines=16> */
.L_x_19922:
[----:B------:R-:W-:Y:S05]  /*6080*/  BRA `(.L_x_19898) ;  /* 0x0000000000a07947 */ /* 0x000fea0003800000 */
.L_x_19921:
        /* <DEDUP_REMOVED lines=13> */
.L_x_19924:
[----:B------:R-:W-:Y:S05]  /*6160*/  BSYNC.RECONVERGENT B0 ;  /* 0x0000000000007941 */ /* 0x000fea0003800200 */
.L_x_19923:
[----:B------:R-:W-:-:S05]  /*6170*/  LOP3.LUT R3, R0, 0x80, R3, 0xf8, !PT ;  /* 0x0000008000037812 */ /* 0x000fca00078ef803 */
[----:B------:R1:W-:Y:S01]  /*6180*/  STG.E.U8 desc[UR36][R8.64], R3 ;  /* 0x0000000308007986 */ /* 0x0003e2000c101124 */
[----:B------:R-:W-:Y:S05]  /*6190*/  BRA `(.L_x_19898) ;  /* 0x00000000005c7947 */ /* 0x000fea0003800000 */
.L_x_19920:
        /* <DEDUP_REMOVED lines=12> */
.L_x_19926:
[----:B------:R-:W-:Y:S01]  /*6260*/  IMAD.MOV.U32 R0, RZ, RZ, 0x7f ;  /* 0x0000007fff007424 */ /* 0x000fe200078e00ff */
[----:B------:R-:W-:-:S04]  /*6270*/  ISETP.GT.U32.AND P0, PT, R3, 0x7f800000, PT ;  /* 0x7f8000000300780c */ /* 0x000fc80003f04070 */
[----:B------:R-:W-:-:S09]  /*6280*/  SEL R0, R0, 0x7c, P0 ;  /* 0x0000007c00007807 */ /* 0x000fd20000000000 */
.L_x_19927:
[----:B------:R-:W-:Y:S05]  /*6290*/  BSYNC.RECONVERGENT B0 ;  /* 0x0000000000007941 */ /* 0x000fea0003800200 */
.L_x_19925:
[----:B------:R-:W-:-:S04]  /*62a0*/  SHF.R.U32.HI R3, RZ, 0x18, R29 ;  /* 0x00000018ff037819 */ /* 0x000fc8000001161d */
[----:B------:R-:W-:-:S05]  /*62b0*/  LOP3.LUT R3, R0, 0x80, R3, 0xf8, !PT ;  /* 0x0000008000037812 */ /* 0x000fca00078ef803 */
[----:B------:R2:W-:Y:S01]  /*62c0*/  STG.E.U8 desc[UR36][R8.64], R3 ;  /* 0x0000000308007986 */ /* 0x0005e2000c101124 */
[----:B------:R-:W-:Y:S05]  /*62d0*/  BRA `(.L_x_19898) ;  /* 0x00000000000c7947 */ /* 0x000fea0003800000 */
.L_x_19919:
[----:B------:R-:W0:Y:S02]  /*62e0*/  I2F.S64 R0, R28 ;  /* 0x0000001c00007312 */ /* 0x000e240000301400 */
[----:B0-----:R-:W-:-:S05]  /*62f0*/  F2FP.BF16.F32.PACK_AB R0, RZ, R0 ;  /* 0x00000000ff00723e */ /* 0x001fca00000010ff */
[----:B------:R0:W-:Y:S02]  /*6300*/  STG.E.U16 desc[UR36][R8.64], R0 ;  /* 0x0000000008007986 */ /* 0x0001e4000c101524 */
.L_x_19898:
[----:B------:R-:W-:-:S07]  /*6310*/  VIADD R25, R25, 0x80 ;  /* 0x0000008019197836 */ /* 0x000fce0000000000 */
.L_x_19855:
[----:B------:R-:W-:-:S13]  /*6320*/  ISETP.GE.AND P0, PT, R25, R18, PT ;  /* 0x000000121900720c */ /* 0x000fda0003f06270 */
[----:B------:R-:W-:Y:S05]  /*6330*/  @P0 BREAK.RELIABLE B6 ;  /* 0x0000000000060942 */ /* 0x000fea0003800100 */
[----:B------:R-:W-:Y:S05]  /*6340*/  @P0 BRA `(.L_x_19892) ;  /* 0x0000000c00940947 */ /* 0x000fea0003800000 */
[----:B------:R-:W-:Y:S05]  /*6350*/  BSYNC.RELIABLE B6 ;  /* 0x0000000000067941 */ /* 0x000fea0003800100 */
.L_x_19854:
        /* <DEDUP_REMOVED lines=20> */
.L_x_19931:
[----:B------:R3:W-:Y:S01]  /*64a0*/  STG.E.U8 desc[UR36][R8.64], R26 ;  /* 0x0000001a08007986 */ /* 0x0007e2000c101124 */
[----:B------:R-:W-:Y:S05]  /*64b0*/  BRA `(.L_x_19933) ;  /* 0x0000000c00347947 */ /* 0x000fea0003800000 */
.L_x_19930:
        /* <DEDUP_REMOVED lines=8> */
.L_x_19935:
[----:B------:R2:W-:Y:S01]  /*6540*/  STG.E desc[UR36][R8.64], R26 ;  /* 0x0000001a08007986 */ /* 0x0005e2000c101924 */
[----:B------:R-:W-:Y:S05]  /*6550*/  BRA `(.L_x_19933) ;  /* 0x0000000c000c7947 */ /* 0x000fea0003800000 */
.L_x_19934:
[----:B------:R0:W-:Y:S01]  /*6560*/  STG.E.U16 desc[UR36][R8.64], R26 ;  /* 0x0000001a08007986 */ /* 0x0001e2000c101524 */
[----:B------:R-:W-:Y:S05]  /*6570*/  BRA `(.L_x_19933) ;  /* 0x0000000c00047947 */ /* 0x000fea0003800000 */
.L_x_19929:
        /* <DEDUP_REMOVED lines=9> */
.L_x_19937:
[----:B------:R-:W0:Y:S02]  /*6610*/  I2F.S64 R0, R26 ;  /* 0x0000001a00007312 */ /* 0x000e240000301400 */
[----:B0-----:R-:W-:-:S05]  /*6620*/  F2FP.F16.F32.PACK_AB R0, RZ, R0 ;  /* 0x00000000ff00723e */ /* 0x001fca00000000ff */
[----:B------:R0:W-:Y:S01]  /*6630*/  STG.E.U16 desc[UR36][R8.64], R0 ;  /* 0x0000000008007986 */ /* 0x0001e2000c101524 */
[----:B------:R-:W-:Y:S05]  /*6640*/  BRA `(.L_x_19933) ;  /* 0x0000000800d07947 */ /* 0x000fea0003800000 */
.L_x_19936:
        /* <DEDUP_REMOVED lines=10> */
.L_x_19939:
[----:B------:R-:W0:Y:S02]  /*66f0*/  I2F.S64 R26, R26 ;  /* 0x0000001a001a7312 */ /* 0x000e240000301400 */
[----:B0-----:R-:W-:-:S04]  /*6700*/  F2FP.F16.F32.PACK_AB R3, RZ, R26 ;  /* 0x0000001aff03723e */ /* 0x001fc800000000ff */
[----:B------:R-:W-:-:S05]  /*6710*/  PRMT R3, R3, 0x5410, RZ ;  /* 0x0000541003037816 */ /* 0x000fca00000000ff */
[----:B------:R0:W-:Y:S01]  /*6720*/  STG.E desc[UR36][R8.64], R3 ;  /* 0x0000000308007986 */ /* 0x0001e2000c101924 */
[----:B------:R-:W-:Y:S05]  /*6730*/  BRA `(.L_x_19933) ;  /* 0x0000000800947947 */ /* 0x000fea0003800000 */
.L_x_19938:
[----:B------:R-:W0:Y:S02]  /*6740*/  I2F.F64.S64 R26, R26 ;  /* 0x0000001a001a7312 */ /* 0x000e240000301c00 */
[----:B0-----:R0:W-:Y:S01]  /*6750*/  STG.E.64 desc[UR36][R8.64], R26 ;  /* 0x0000001a08007986 */ /* 0x0011e2000c101b24 */
[----:B------:R-:W-:Y:S05]  /*6760*/  BRA `(.L_x_19933) ;  /* 0x0000000800887947 */ /* 0x000fea0003800000 */
.L_x_19928:
        /* <DEDUP_REMOVED lines=12> */
.L_x_19943:
        /* <DEDUP_REMOVED lines=17> */
.L_x_19946:
[----:B------:R-:W-:-:S04]  /*6940*/  SHF.R.U32.HI R3, RZ, 0x18, R27 ;  /* 0x00000018ff037819 */ /* 0x000fc8000001161b */
[----:B------:R-:W-:-:S04]  /*6950*/  LOP3.LUT R0, R0, 0x80, R3, 0xf8, !PT ;  /* 0x0000008000007812 */ /* 0x000fc800078ef803 */
[----:B------:R-:W-:-:S07]  /*6960*/  PRMT R4, R0, 0x7610, R4 ;  /* 0x0000761000047816 */ /* 0x000fce0000000004 */
.L_x_19945:
[----:B------:R-:W-:Y:S05]  /*6970*/  BSYNC.RECONVERGENT B0 ;  /* 0x0000000000007941 */ /* 0x000fea0003800200 */
.L_x_19944:
[----:B------:R0:W-:Y:S01]  /*6980*/  STG.E.U8 desc[UR36][R8.64], R4 ;  /* 0x0000000408007986 */ /* 0x0001e2000c101124 */
[----:B------:R-:W-:Y:S05]  /*6990*/  BRA `(.L_x_19933) ;  /* 0x0000000400fc7947 */ /* 0x000fea0003800000 */
.L_x_19942:
        /* <DEDUP_REMOVED lines=17> */
.L_x_19949:
[----:B------:R-:W-:-:S04]  /*6ab0*/  SHF.R.U32.HI R3, RZ, 0x18, R27 ;  /* 0x00000018ff037819 */ /* 0x000fc8000001161b */
[----:B------:R-:W-:-:S04]  /*6ac0*/  LOP3.LUT R0, R0, 0x80, R3, 0xf8, !PT ;  /* 0x0000008000007812 */ /* 0x000fc800078ef803 */
[----:B------:R-:W-:-:S07]  /*6ad0*/  PRMT R4, R0, 0x7610, R4 ;  /* 0x0000761000047816 */ /* 0x000fce0000000004 */
.L_x_19948:
[----:B------:R-:W-:Y:S05]  /*6ae0*/  BSYNC.RECONVERGENT B0 ;  /* 0x0000000000007941 */ /* 0x000fea0003800200 */
.L_x_19947:
[----:B------:R0:W-:Y:S01]  /*6af0*/  STG.E.U8 desc[UR36][R8.64], R4 ;  /* 0x0000000408007986 */ /* 0x0001e2000c101124 */
[----:B------:R-:W-:Y:S05]  /*6b00*/  BRA `(.L_x_19933) ;  /* 0x0000000400a07947 */ /* 0x000fea0003800000 */
.L_x_19941:
        /* <DEDUP_REMOVED lines=22> */
.L_x_19951:
[----:B------:R0:W-:Y:S01]  /*6c70*/  STG.E.64 desc[UR36][R8.64], R26 ;  /* 0x0000001a08007986 */ /* 0x0001e2000c101b24 */
[----:B------:R-:W-:Y:S05]  /*6c80*/  BRA `(.L_x_19933) ;  /* 0x0000000400407947 */ /* 0x000fea0003800000 */
.L_x_19950:
[----:B------:R0:W-:Y:S01]  /*6c90*/  STG.E desc[UR36][R8.64], R26 ;  /* 0x0000001a08007986 */ /* 0x0001e2000c101924 */
[----:B------:R-:W-:Y:S05]  /*6ca0*/  BRA `(.L_x_19933) ;  /* 0x0000000400387947 */ /* 0x000fea0003800000 */
.L_x_19940:
        /* <DEDUP_REMOVED lines=11> */
.L_x_19953:
[----:B------:R-:W0:Y:S01]  /*6d60*/  I2F.F64.S64 R4, R26 ;  /* 0x0000001a00047312 */ /* 0x000e220000301c00 */
[----:B------:R-:W-:-:S05]  /*6d70*/  CS2R R6, SRZ ;  /* 0x0000000000067805 */ /* 0x000fca000001ff00 */
[----:B0-----:R0:W-:Y:S01]  /*6d80*/  STG.E.128 desc[UR36][R8.64], R4 ;  /* 0x0000000408007986 */ /* 0x0011e2000c101d24 */
[----:B------:R-:W-:Y:S05]  /*6d90*/  BRA `(.L_x_19933) ;  /* 0x0000000000fc7947 */ /* 0x000fea0003800000 */
.L_x_19952:
[----:B------:R-:W-:-:S13]  /*6da0*/  ISETP.NE.AND P0, PT, R0, 0xf, PT ;  /* 0x0000000f0000780c */ /* 0x000fda0003f05270 */
[----:B------:R-:W-:Y:S05]  /*6db0*/  @!P0 BRA `(.L_x_19954) ;  /* 0x0000000000e88947 */ /* 0x000fea0003800000 */
[----:B------:R-:W-:-:S13]  /*6dc0*/  ISETP.NE.AND P0, PT, R0, 0x17, PT ;  /* 0x000000170000780c */ /* 0x000fda0003f05270 */
[----:B------:R-:W-:Y:S05]  /*6dd0*/  @!P0 BRA `(.L_x_19955) ;  /* 0x0000000000908947 */ /* 0x000fea0003800000 */
[----:B------:R-:W-:-:S13]  /*6de0*/  ISETP.NE.AND P0, PT, R0, 0x18, PT ;  /* 0x000000180000780c */ /* 0x000fda0003f05270 */
[----:B------:R-:W-:Y:S05]  /*6df0*/  @!P0 BRA `(.L_x_19956) ;  /* 0x0000000000448947 */ /* 0x000fea0003800000 */
.L_x_19932:
        /* <DEDUP_REMOVED lines=16> */
.L_x_19957:
[----:B------:R-:W-:Y:S05]  /*6f00*/  BRA `(.L_x_19933) ;  /* 0x0000000000a07947 */ /* 0x000fea0003800000 */
.L_x_19956:
        /* <DEDUP_REMOVED lines=13> */
.L_x_19959:
[----:B------:R-:W-:Y:S05]  /*6fe0*/  BSYNC.RECONVERGENT B0 ;  /* 0x0000000000007941 */ /* 0x000fea0003800200 */
.L_x_19958:
[----:B------:R-:W-:-:S05]  /*6ff0*/  LOP3.LUT R3, R0, 0x80, R3, 0xf8, !PT ;  /* 0x0000008000037812 */ /* 0x000fca00078ef803 */
[----:B------:R0:W-:Y:S01]  /*7000*/  STG.E.U8 desc[UR36][R8.64], R3 ;  /* 0x0000000308007986 */ /* 0x0001e2000c101124 */
[----:B------:R-:W-:Y:S05]  /*7010*/  BRA `(.L_x_19933) ;  /* 0x00000000005c7947 */ /* 0x000fea0003800000 */
.L_x_19955:
        /* <DEDUP_REMOVED lines=12> */
.L_x_19961:
[----:B------:R-:W-:Y:S01]  /*70e0*/  IMAD.MOV.U32 R0, RZ, RZ, 0x7f ;  /* 0x0000007fff007424 */ /* 0x000fe200078e00ff */
[----:B------:R-:W-:-:S04]  /*70f0*/  ISETP.GT.U32.AND P0, PT, R3, 0x7f800000, PT ;  /* 0x7f8000000300780c */ /* 0x000fc80003f04070 */
[----:B------:R-:W-:-:S09]  /*7100*/  SEL R0, R0, 0x7c, P0 ;  /* 0x0000007c00007807 */ /* 0x000fd20000000000 */
.L_x_19962:
[----:B------:R-:W-:Y:S05]  /*7110*/  BSYNC.RECONVERGENT B0 ;  /* 0x0000000000007941 */ /* 0x000fea0003800200 */
.L_x_19960:
[----:B------:R-:W-:-:S04]  /*7120*/  SHF.R.U32.HI R3, RZ, 0x18, R27 ;  /* 0x00000018ff037819 */ /* 0x000fc8000001161b */
[----:B------:R-:W-:-:S05]  /*7130*/  LOP3.LUT R3, R0, 0x80, R3, 0xf8, !PT ;  /* 0x0000008000037812 */ /* 0x000fca00078ef803 */
[----:B------:R0:W-:Y:S01]  /*7140*/  STG.E.U8 desc[UR36][R8.64], R3 ;  /* 0x0000000308007986 */ /* 0x0001e2000c101124 */
[----:B------:R-:W-:Y:S05]  /*7150*/  BRA `(.L_x_19933) ;  /* 0x00000000000c7947 */ /* 0x000fea0003800000 */
.L_x_19954:
[----:B------:R-:W0:Y:S02]  /*7160*/  I2F.S64 R0, R26 ;  /* 0x0000001a00007312 */ /* 0x000e240000301400 */
[----:B0-----:R-:W-:-:S05]  /*7170*/  F2FP.BF16.F32.PACK_AB R0, RZ, R0 ;  /* 0x00000000ff00723e */ /* 0x001fca00000010ff */
[----:B------:R0:W-:Y:S02]  /*7180*/  STG.E.U16 desc[UR36][R8.64], R0 ;  /* 0x0000000008007986 */ /* 0x0001e4000c101524 */
.L_x_19933:
[----:B------:R-:W-:-:S07]  /*7190*/  VIADD R25, R25, 0x80 ;  /* 0x0000008019197836 */ /* 0x000fce0000000000 */
.L_x_19892:
[----:B------:R-:W-:Y:S05]  /*71a0*/  BSYNC.RECONVERGENT B7 ;  /* 0x0000000000077941 */ /* 0x000fea0003800200 */
.L_x_19853:
        /* <DEDUP_REMOVED lines=21> */
.L_x_19966:
[----:B------:R-:W-:Y:S01]  /*7300*/  STG.E.U8 desc[UR36][R2.64], R16 ;  /* 0x0000001002007986 */ /* 0x000fe2000c101124 */
[----:B------:R-:W-:Y:S05]  /*7310*/  EXIT ;  /* 0x000000000000794d */ /* 0x000fea0003800000 */
.L_x_19965:
        /* <DEDUP_REMOVED lines=8> */
.L_x_19969:
[----:B------:R-:W-:Y:S01]  /*73a0*/  STG.E desc[UR36][R2.64], R16 ;  /* 0x0000001002007986 */ /* 0x000fe2000c101924 */
[----:B------:R-:W-:Y:S05]  /*73b0*/  EXIT ;  /* 0x000000000000794d */ /* 0x000fea0003800000 */
.L_x_19968:
[----:B------:R-:W-:Y:S01]  /*73c0*/  STG.E.U16 desc[UR36][R2.64], R16 ;  /* 0x0000001002007986 */ /* 0x000fe2000c101524 */
[----:B------:R-:W-:Y:S05]  /*73d0*/  EXIT ;  /* 0x000000000000794d */ /* 0x000fea0003800000 */
.L_x_19964:
        /* <DEDUP_REMOVED lines=9> */
.L_x_19971:
[----:B------:R-:W0:Y:S02]  /*7470*/  I2F.S64 R0, R16 ;  /* 0x0000001000007312 */ /* 0x000e240000301400 */
[----:B0-----:R-:W-:-:S05]  /*7480*/  F2FP.F16.F32.PACK_AB R0, RZ, R0 ;  /* 0x00000000ff00723e */ /* 0x001fca00000000ff */
[----:B------:R-:W-:Y:S01]  /*7490*/  STG.E.U16 desc[UR36][R2.64], R0 ;  /* 0x0000000002007986 */ /* 0x000fe2000c101524 */
[----:B------:R-:W-:Y:S05]  /*74a0*/  EXIT ;  /* 0x000000000000794d */ /* 0x000fea0003800000 */
.L_x_19970:
        /* <DEDUP_REMOVED lines=10> */
.L_x_19973:
[----:B------:R-:W0:Y:S02]  /*7550*/  I2F.S64 R16, R16 ;  /* 0x0000001000107312 */ /* 0x000e240000301400 */
[----:B0-----:R-:W-:-:S04]  /*7560*/  F2FP.F16.F32.PACK_AB R5, RZ, R16 ;  /* 0x00000010ff05723e */ /* 0x001fc800000000ff */
[----:B------:R-:W-:-:S05]  /*7570*/  PRMT R5, R5, 0x5410, RZ ;  /* 0x0000541005057816 */ /* 0x000fca00000000ff */
[----:B------:R-:W-:Y:S01]  /*7580*/  STG.E desc[UR36][R2.64], R5 ;  /* 0x0000000502007986 */ /* 0x000fe2000c101924 */
[----:B------:R-:W-:Y:S05]  /*7590*/  EXIT ;  /* 0x000000000000794d */ /* 0x000fea0003800000 */
.L_x_19972:
[----:B------:R-:W0:Y:S02]  /*75a0*/  I2F.F64.S64 R16, R16 ;  /* 0x0000001000107312 */ /* 0x000e240000301c00 */
[----:B0-----:R-:W-:Y:S01]  /*75b0*/  STG.E.64 desc[UR36][R2.64], R16 ;  /* 0x0000001002007986 */ /* 0x001fe2000c101b24 */
[----:B------:R-:W-:Y:S05]  /*75c0*/  EXIT ;  /* 0x000000000000794d */ /* 0x000fea0003800000 */
.L_x_19963:
        /* <DEDUP_REMOVED lines=12> */
.L_x_19977:
        /* <DEDUP_REMOVED lines=18> */
.L_x_19980:
[----:B------:R-:W-:-:S04]  /*77b0*/  SHF.R.U32.HI R5, RZ, 0x18, R5 ;  /* 0x00000018ff057819 */ /* 0x000fc80000011605 */
[----:B------:R-:W-:-:S07]  /*77c0*/  LOP3.LUT R0, R0, 0x80, R5, 0xf8, !PT ;  /* 0x0000008000007812 */ /* 0x000fce00078ef805 */
.L_x_19979:
[----:B------:R-:W-:Y:S05]  /*77d0*/  BSYNC.RECONVERGENT B0 ;  /* 0x0000000000007941 */ /* 0x000fea0003800200 */
.L_x_19978:
[----:B------:R-:W-:Y:S01]  /*77e0*/  STG.E.U8 desc[UR36][R2.64], R0 ;  /* 0x0000000002007986 */ /* 0x000fe2000c101124 */
[----:B------:R-:W-:Y:S05]  /*77f0*/  EXIT ;  /* 0x000000000000794d */ /* 0x000fea0003800000 */
.L_x_19976:
        /* <DEDUP_REMOVED lines=18> */
.L_x_19983:
[----:B------:R-:W-:-:S04]  /*7920*/  SHF.R.U32.HI R5, RZ, 0x18, R5 ;  /* 0x00000018ff057819 */ /* 0x000fc80000011605 */
[----:B------:R-:W-:-:S07]  /*7930*/  LOP3.LUT R0, R0, 0x80, R5, 0xf8, !PT ;  /* 0x0000008000007812 */ /* 0x000fce00078ef805 */
.L_x_19982:
[----:B------:R-:W-:Y:S05]  /*7940*/  BSYNC.RECONVERGENT B0 ;  /* 0x0000000000007941 */ /* 0x000fea0003800200 */
.L_x_19981:
[----:B------:R-:W-:Y:S01]  /*7950*/  STG.E.U8 desc[UR36][R2.64], R0 ;  /* 0x0000000002007986 */ /* 0x000fe2000c101124 */
[----:B------:R-:W-:Y:S05]  /*7960*/  EXIT ;  /* 0x000000000000794d */ /* 0x000fea0003800000 */
.L_x_19975:
        /* <DEDUP_REMOVED lines=22> */
.L_x_19985:
[----:B------:R-:W-:Y:S01]  /*7ad0*/  STG.E.64 desc[UR36][R2.64], R16 ;  /* 0x0000001002007986 */ /* 0x000fe2000c101b24 */
[----:B------:R-:W-:Y:S05]  /*7ae0*/  EXIT ;  /* 0x000000000000794d */ /* 0x000fea0003800000 */
.L_x_19984:
[----:B------:R-:W-:Y:S01]  /*7af0*/  STG.E desc[UR36][R2.64], R16 ;  /* 0x0000001002007986 */ /* 0x000fe2000c101924 */
[----:B------:R-:W-:Y:S05]  /*7b00*/  EXIT ;  /* 0x000000000000794d */ /* 0x000fea0003800000 */
.L_x_19974:
        /* <DEDUP_REMOVED lines=11> */
.L_x_19987:
[----:B------:R-:W0:Y:S01]  /*7bc0*/  I2F.F64.S64 R16, R16 ;  /* 0x0000001000107312 */ /* 0x000e220000301c00 */
[----:B------:R-:W-:-:S05]  /*7bd0*/  CS2R R18, SRZ ;  /* 0x0000000000127805 */ /* 0x000fca000001ff00 */
[----:B0-----:R-:W-:Y:S01]  /*7be0*/  STG.E.128 desc[UR36][R2.64], R16 ;  /* 0x0000001002007986 */ /* 0x001fe2000c101d24 */
[----:B------:R-:W-:Y:S05]  /*7bf0*/  EXIT ;  /* 0x000000000000794d */ /* 0x000fea0003800000 */
.L_x_19986:
[----:B------:R-:W-:-:S13]  /*7c00*/  ISETP.NE.AND P0, PT, R0, 0xf, PT ;  /* 0x0000000f0000780c */ /* 0x000fda0003f05270 */
[----:B------:R-:W-:Y:S05]  /*7c10*/  @!P0 BRA `(.L_x_19988) ;  /* 0x0000000000e88947 */ /* 0x000fea0003800000 */
[----:B------:R-:W-:-:S13]  /*7c20*/  ISETP.NE.AND P0, PT, R0, 0x17, PT ;  /* 0x000000170000780c */ /* 0x000fda0003f05270 */
[----:B------:R-:W-:Y:S05]  /*7c30*/  @!P0 BRA `(.L_x_19989) ;  /* 0x0000000000908947 */ /* 0x000fea0003800000 */
[----:B------:R-:W-:-:S13]  /*7c40*/  ISETP.NE.AND P0, PT, R0, 0x18, PT ;  /* 0x000000180000780c */ /* 0x000fda0003f05270 */
[----:B------:R-:W-:Y:S05]  /*7c50*/  @!P0 BRA `(.L_x_19990) ;  /* 0x0000000000448947 */ /* 0x000fea0003800000 */
.L_x_19967:
        /* <DEDUP_REMOVED lines=16> */
.L_x_19991:
[----:B------:R-:W-:Y:S05]  /*7d60*/  EXIT ;  /* 0x000000000000794d */ /* 0x000fea0003800000 */
.L_x_19990:
        /* <DEDUP_REMOVED lines=13> */
.L_x_19993:
[----:B------:R-:W-:Y:S05]  /*7e40*/  BSYNC.RECONVERGENT B0 ;  /* 0x0000000000007941 */ /* 0x000fea0003800200 */
.L_x_19992:
[----:B------:R-:W-:-:S05]  /*7e50*/  LOP3.LUT R5, R0, 0x80, R5, 0xf8, !PT ;  /* 0x0000008000057812 */ /* 0x000fca00078ef805 */
[----:B------:R-:W-:Y:S01]  /*7e60*/  STG.E.U8 desc[UR36][R2.64], R5 ;  /* 0x0000000502007986 */ /* 0x000fe2000c101124 */
[----:B------:R-:W-:Y:S05]  /*7e70*/  EXIT ;  /* 0x000000000000794d */ /* 0x000fea0003800000 */
.L_x_19989:
        /* <DEDUP_REMOVED lines=12> */
.L_x_19995:
[----:B------:R-:W-:Y:S01]  /*7f40*/  IMAD.MOV.U32 R0, RZ, RZ, 0x7f ;  /* 0x0000007fff007424 */ /* 0x000fe200078e00ff */
[----:B------:R-:W-:-:S04]  /*7f50*/  ISETP.GT.U32.AND P0, PT, R4, 0x7f800000, PT ;  /* 0x7f8000000400780c */ /* 0x000fc80003f04070 */
[----:B------:R-:W-:-:S09]  /*7f60*/  SEL R0, R0, 0x7c, P0 ;  /* 0x0000007c00007807 */ /* 0x000fd20000000000 */
.L_x_19996:
[----:B------:R-:W-:Y:S05]  /*7f70*/  BSYNC.RECONVERGENT B0 ;  /* 0x0000000000007941 */ /* 0x000fea0003800200 */
.L_x_19994:
[----:B------:R-:W-:-:S04]  /*7f80*/  SHF.R.U32.HI R5, RZ, 0x18, R5 ;  /* 0x00000018ff057819 */ /* 0x000fc80000011605 */
[----:B------:R-:W-:-:S05]  /*7f90*/  LOP3.LUT R5, R0, 0x80, R5, 0xf8, !PT ;  /* 0x0000008000057812 */ /* 0x000fca00078ef805 */
[----:B------:R-:W-:Y:S01]  /*7fa0*/  STG.E.U8 desc[UR36][R2.64], R5 ;  /* 0x0000000502007986 */ /* 0x000fe2000c101124 */
[----:B------:R-:W-:Y:S05]  /*7fb0*/  EXIT ;  /* 0x000000000000794d */ /* 0x000fea0003800000 */
.L_x_19988:
[----:B------:R-:W0:Y:S02]  /*7fc0*/  I2F.S64 R0, R16 ;  /* 0x0000001000007312 */ /* 0x000e240000301400 */
[----:B0-----:R-:W-:-:S05]  /*7fd0*/  F2FP.BF16.F32.PACK_AB R0, RZ, R0 ;  /* 0x00000000ff00723e */ /* 0x001fca00000010ff */
[----:B------:R-:W-:Y:S01]  /*7fe0*/  STG.E.U16 desc[UR36][R2.64], R0 ;  /* 0x0000000002007986 */ /* 0x000fe2000c101524 */
[----:B------:R-:W-:Y:S05]  /*7ff0*/  EXIT ;  /* 0x000000000000794d */ /* 0x000fea0003800000 */
        .weak           $__internal_15_$__cuda_sm20_rem_s64
        .type           $__internal_15_$__cuda_sm20_rem_s64,@function
        .size           $__internal_15_$__cuda_sm20_rem_s64,(.L_x_54667 - $__internal_15_$__cuda_sm20_rem_s64)
$__internal_15_$__cuda_sm20_rem_s64:
[----:B------:R-:W-:Y:S01]  /*8000*/  IADD3 R7, P1, PT, RZ, -R22, RZ ;  /* 0x80000016ff077210 */ /* 0x000fe20007f3e0ff */
[----:B------:R-:W-:Y:S01]  /*8010*/  IMAD.MOV.U32 R21, RZ, RZ, RZ ;  /* 0x000000ffff157224 */ /* 0x000fe200078e00ff */
        /* <DEDUP_REMOVED lines=36> */
[----:B------:R-:W-:Y:S02]  /*8260*/  IMAD.X R14, RZ, RZ, ~R3, P4 ;  /* 0x000000ffff0e7224 */ /* 0x000fe400020e0e03 */
[----:B------:R-:W-:Y:S02]  /*8270*/  IMAD.X R12, R12, 0x1, R13, P0 ;  /* 0x000000010c0c7824 */ /* 0x000fe400000e060d */
[----:B------:R-:W-:Y:S01]  /*8280*/  IMAD.HI.U32 R20, R11, R10, RZ ;  /* 0x0000000a0b147227 */ /* 0x000fe200078e00ff */
[----:B------:R-:W-:-:S05]  /*8290*/  SEL R14, R14, R3, !P1 ;  /* 0x000000030e0e7207 */ /* 0x000fca0004800000 */
[----:B------:R-:W-:Y:S01]  /*82a0*/  IMAD.WIDE.U32 R20, R11, R14, R20 ;  /* 0x0000000e0b147225 */ /* 0x000fe200078e0014 */
[----:B------:R-:W-:-:S05]  /*82b0*/  IADD3.X R11, PT, PT, RZ, RZ, R12, P3, P2 ;  /* 0x000000ffff0b7210 */ /* 0x000fca0001fe440c */
[----:B------:R-:W-:-:S04]  /*82c0*/  IMAD.HI.U32 R15, P0, R11, R10, R20 ;  /* 0x0000000a0b0f7227 */ /* 0x000fc80007800014 */
[CC--:B------:R-:W-:Y:S02]  /*82d0*/  IMAD R12, R11.reuse, R14.reuse, RZ ;  /* 0x0000000e0b0c7224 */ /* 0x0c0fe400078e02ff */
[----:B------:R-:W-:-:S03]  /*82e0*/  IMAD.HI.U32 R11, R11, R14, RZ ;  /* 0x0000000e0b0b7227 */ /* 0x000fc600078e00ff */
[----:B------:R-:W-:Y:S01]  /*82f0*/  IADD3 R15, P2, PT, R12, R15, RZ ;  /* 0x0000000f0c0f7210 */ /* 0x000fe20007f5e0ff */
[----:B------:R-:W-:-:S04]  /*8300*/  IMAD.X R11, RZ, RZ, R11, P0 ;  /* 0x000000ffff0b7224 */ /* 0x000fc800000e060b */
        /* <DEDUP_REMOVED lines=25> */
[----:B------:R-:W-:Y:S02]  /*84a0*/  SEL R6, R6, 0xffffffff, P0 ;  /* 0xffffffff06067807 */ /* 0x000fe40000000000 */
[----:B------:R-:W-:Y:S01]  /*84b0*/  SEL R7, R7, 0xffffffff, P0 ;  /* 0xffffffff07077807 */ /* 0x000fe20000000000 */
[----:B------:R-:W-:Y:S06]  /*84c0*/  RET.REL.NODEC R8 `(_ZN2at6native27unrolled_elementwise_kernelINS0_13AUnaryFunctorIlllZZZNS0_16fmod_kernel_cudaERNS_18TensorIteratorBaseEENKUlvE_clEvENKUlvE2_clEvEUlllE_EESt5arrayIPcLm2EELi4E23TrivialOffsetCalculatorILi1EjESD_NS0_6memory12LoadWithCastILi1EEENSE_13StoreWithCastILi1EEEEEviT_T0_T2_T3_T4_T5_) ;  /* 0xffffff7808cc7950 */ /* 0x000fec0003c3ffff */
.L_x_19997:
        /* <DEDUP_REMOVED lines=11> */
.L_x_54667:


//--------------------- .text._ZN2at6native18elementwise_kernelILi128ELi2EZNS0_22gpu_kernel_impl_nocastINS0_13AUnaryFunctorIlllZZZNS0_16fmod_kernel_cudaERNS_18TensorIteratorBaseEENKUlvE_clEvENKUlvE2_clEvEUlllE_EEEEvS5_RKT_EUliE_EEviT1_ --------------------------
	.section	.text._ZN2at6native18elementwise_kernelILi128ELi2EZNS0_22gpu_kernel_impl_nocastINS0_13AUnaryFunctorIlllZZZNS0_16fmod_kernel_cudaERNS_18TensorIteratorBaseEENKUlvE_clEvENKUlvE2_clEvEUlllE_EEEEvS5_RKT_EUliE_EEviT1_,"ax",@progbits
	.align	128
        .global         _ZN2at6native18elementwise_kernelILi128ELi2EZNS0_22gpu_kernel_impl_nocastINS0_13AUnaryFunctorIlllZZZNS0_16fmod_kernel_cudaERNS_18TensorIteratorBaseEENKUlvE_clEvENKUlvE2_clEvEUlllE_EEEEvS5_RKT_EUliE_EEviT1_
        .type           _ZN2at6native18elementwise_kernelILi128ELi2EZNS0_22gpu_kernel_impl_nocastINS0_13AUnaryFunctorIlllZZZNS0_16fmod_kernel_cudaERNS_18TensorIteratorBaseEENKUlvE_clEvENKUlvE2_clEvEUlllE_EEEEvS5_RKT_EUliE_EEviT1_,@function
        .size           _ZN2at6native18elementwise_kernelILi128ELi2EZNS0_22gpu_kernel_impl_nocastINS0_13AUnaryFunctorIlllZZZNS0_16fmod_kernel_cudaERNS_18TensorIteratorBaseEENKUlvE_clEvENKUlvE2_clEvEUlllE_EEEEvS5_RKT_EUliE_EEviT1_,(.L_x_54668 - _ZN2at6native18elementwise_kernelILi128ELi2EZNS0_22gpu_kernel_impl_nocastINS0_13AUnaryFunctorIlllZZZNS0_16fmod_kernel_cudaERNS_18TensorIteratorBaseEENKUlvE_clEvENKUlvE2_clEvEUlllE_EEEEvS5_RKT_EUliE_EEviT1_)
        .other          _ZN2at6native18elementwise_kernelILi128ELi2EZNS0_22gpu_kernel_impl_nocastINS0_13AUnaryFunctorIlllZZZNS0_16fmod_kernel_cudaERNS_18TensorIteratorBaseEENKUlvE_clEvENKUlvE2_clEvEUlllE_EEEEvS5_RKT_EUliE_EEviT1_,@"STO_CUDA_ENTRY STV_DEFAULT"
_ZN2at6native18elementwise_kernelILi128ELi2EZNS0_22gpu_kernel_impl_nocastINS0_13AUnaryFunctorIlllZZZNS0_16fmod_kernel_cudaERNS_18TensorIteratorBaseEENKUlvE_clEvENKUlvE2_clEvEUlllE_EEEEvS5_RKT_EUliE_EEviT1_:
.text._ZN2at6native18elementwise_kernelILi128ELi2EZNS0_22gpu_kernel_impl_nocastINS0_13AUnaryFunctorIlllZZZNS0_16fmod_kernel_cudaERNS_18TensorIteratorBaseEENKUlvE_clEvENKUlvE2_clEvEUlllE_EEEEvS5_RKT_EUliE_EEviT1_:
        /* <DEDUP_REMOVED lines=20> */
[----:B------:R-:W0:Y:S01]  /*0140*/  I2F.U32.RP R0, R6 ;  /* 0x0000000600007306 */ /* 0x000e220000209000 */
[----:B------:R-:W1:Y:S01]  /*0150*/  LDCU UR4, c[0x0][0x598] ;  /* 0x0000b300ff0477ac */ /* 0x000e620008000800 */
[----:B------:R-:W-:Y:S02]  /*0160*/  IADD3 R7, PT, PT, RZ, -R6, RZ ;  /* 0x80000006ff077210 */ /* 0x000fe40007ffe0ff */
[----:B------:R-:W-:-:S04]  /*0170*/  ISETP.NE.U32.AND P1, PT, R6, RZ, PT ;  /* 0x000000ff0600720c */ /* 0x000fc80003f25070 */
[----:B0-----:R-:W0:Y:S02]  /*0180*/  MUFU.RCP R0, R0 ;  /* 0x0000000000007308 */ /* 0x001e240000001000 */
[----:B0-----:R-:W-:-:S06]  /*0190*/  IADD3 R2, PT, PT, R0, 0xffffffe, RZ ;  /* 0x0ffffffe00027810 */ /* 0x001fcc0007ffe0ff */
[----:B------:R0:W2:Y:S02]  /*01a0*/  F2I.FTZ.U32.TRUNC.NTZ R3, R2 ;  /* 0x0000000200037305 */ /* 0x0000a4000021f000 */
[----:B0-----:R-:W-:Y:S02]  /*01b0*/  IMAD.MOV.U32 R2, RZ, RZ, RZ ;  /* 0x000000ffff027224 */ /* 0x001fe400078e00ff */
[----:B--2---:R-:W-:-:S04]  /*01c0*/  IMAD R7, R7, R3, RZ ;  /* 0x0000000307077224 */ /* 0x004fc800078e02ff */
[----:B------:R-:W-:-:S06]  /*01d0*/  IMAD.HI.U32 R3, R3, R7, R2 ;  /* 0x0000000703037227 */ /* 0x000fcc00078e0002 */
[----:B-1----:R-:W-:-:S05]  /*01e0*/  IMAD.HI.U32 R3, R3, UR4, RZ ;  /* 0x0000000403037c27 */ /* 0x002fca000f8e00ff */
[----:B------:R-:W-:-:S05]  /*01f0*/  IADD3 R3, PT, PT, -R3, RZ, RZ ;  /* 0x000000ff03037210 */ /* 0x000fca0007ffe1ff */
[----:B------:R-:W-:Y:S02]  /*0200*/  IMAD R7, R6, R3, UR4 ;  /* 0x0000000406077e24 */ /* 0x000fe4000f8e0203 */
        /* <DEDUP_REMOVED lines=8> */
.L_x_20001:
[----:B------:R-:W-:Y:S01]  /*0290*/  IMAD.MOV.U32 R9, RZ, RZ, R7 ;  /* 0x000000ffff097224 */ /* 0x000fe200078e0007 */
[----:B------:R-:W-:-:S07]  /*02a0*/  MOV R8, 0x2c0 ;  /* 0x000002c000087802 */ /* 0x000fce0000000f00 */
[----:B------:R-:W-:Y:S05]  /*02b0*/  CALL.REL.NOINC `($__internal_16_$__cuda_sm20_rem_s64) ;  /* 0x0000002c00587944 */ /* 0x000fea0003c00000 */
.L_x_20002:
[----:B------:R-:W0:Y:S01]  /*02c0*/  LDC.64 R6, c[0x0][0x580] ;  /* 0x00016000ff067b82 */ /* 0x000e220000000a00 */
[----:B------:R-:W-:Y:S01]  /*02d0*/  IADD3 R5, PT, PT, R5, 0x80, RZ ;  /* 0x0000008005057810 */ /* 0x000fe20007ffe0ff */
[----:B0-----:R0:W-:Y:S06]  /*02e0*/  STG.E.64 desc[UR6][R6.64], R2 ;  /* 0x0000000206007986 */ /* 0x0011ec000c101b06 */
.L_x_20000:
[----:B------:R-:W-:Y:S05]  /*02f0*/  BSYNC.RECONVERGENT B0 ;  /* 0x0000000000007941 */ /* 0x000fea0003800200 */
.L_x_19999:
[----:B------:R-:W1:Y:S02]  /*0300*/  LDCU UR4, c[0x0][0x380] ;  /* 0x00007000ff0477ac */ /* 0x000e640008000800 */
[----:B-1----:R-:W-:-:S13]  /*0310*/  ISETP.GE.AND P0, PT, R5, UR4, PT ;  /* 0x0000000405007c0c */ /* 0x002fda000bf06270 */
[----:B------:R-:W-:Y:S05]  /*0320*/  @P0 EXIT ;  /* 0x000000000000094d */ /* 0x000fea0003800000 */
[----:B0-----:R-:W0:Y:S01]  /*0330*/  LDC.64 R6, c[0x0][0x588] ;  /* 0x00016200ff067b82 */ /* 0x001e220000000a00 */
[----:B------:R-:W1:Y:S01]  /*0340*/  LDCU UR4, c[0x0][0x59c] ;  /* 0x0000b380ff0477ac */ /* 0x000e620008000800 */
[----:B0-----:R-:W1:Y:S02]  /*0350*/  LDG.E.64 R6, desc[UR6][R6.64] ;  /* 0x0000000606067981 */ /* 0x001e64000c1e1b00 */
[----:B-1----:R-:W-:-:S04]  /*0360*/  LOP3.LUT R0, R7, UR4, RZ, 0xfc, !PT ;  /* 0x0000000407007c12 */ /* 0x002fc8000f8efcff */
[----:B------:R-:W-:-:S13]  /*0370*/  ISETP.NE.U32.AND P0, PT, R0, RZ, PT ;  /* 0x000000ff0000720c */ /* 0x000fda0003f05070 */
[----:B------:R-:W-:Y:S05]  /*0380*/  @P0 BRA `(.L_x_20003) ;  /* 0x00000000005c0947 */ /* 0x000fea0003800000 */
[----:B------:R-:W0:Y:S01]  /*0390*/  I2F.U32.RP R0, R6 ;  /* 0x0000000600007306 */ /* 0x000e220000209000 */
[----:B------:R-:W1:Y:S01]  /*03a0*/  LDCU UR4, c[0x0][0x598] ;  /* 0x0000b300ff0477ac */ /* 0x000e620008000800 */
[----:B------:R-:W-:Y:S01]  /*03b0*/  IMAD.MOV R5, RZ, RZ, -R6 ;  /* 0x000000ffff057224 */ /* 0x000fe200078e0a06 */
[----:B------:R-:W-:-:S05]  /*03c0*/  ISETP.NE.U32.AND P1, PT, R6, RZ, PT ;  /* 0x000000ff0600720c */ /* 0x000fca0003f25070 */
[----:B0-----:R-:W0:Y:S02]  /*03d0*/  MUFU.RCP R0, R0 ;  /* 0x0000000000007308 */ /* 0x001e240000001000 */
[----:B0-----:R-:W-:-:S06]  /*03e0*/  IADD3 R2, PT, PT, R0, 0xffffffe, RZ ;  /* 0x0ffffffe00027810 */ /* 0x001fcc0007ffe0ff */
[----:B------:R0:W2:Y:S02]  /*03f0*/  F2I.FTZ.U32.TRUNC.NTZ R3, R2 ;  /* 0x0000000200037305 */ /* 0x0000a4000021f000 */
[----:B0-----:R-:W-:Y:S02]  /*0400*/  HFMA2 R2, -RZ, RZ, 0, 0 ;  /* 0x00000000ff027431 */ /* 0x001fe400000001ff */
[----:B--2---:R-:W-:-:S04]  /*0410*/  IMAD R5, R5, R3, RZ ;  /* 0x0000000305057224 */ /* 0x004fc800078e02ff */
[----:B------:R-:W-:Y:S02]  /*0420*/  IMAD.HI.U32 R3, R3, R5, R2 ;  /* 0x0000000503037227 */ /* 0x000fe400078e0002 */
[----:B------:R-:W0:Y:S04]  /*0430*/  LDC.64 R4, c[0x0][0x580] ;  /* 0x00016000ff047b82 */ /* 0x000e280000000a00 */
[----:B-1----:R-:W-:-:S05]  /*0440*/  IMAD.HI.U32 R3, R3, UR4, RZ ;  /* 0x0000000403037c27 */ /* 0x002fca000f8e00ff */
[----:B------:R-:W-:-:S05]  /*0450*/  IADD3 R3, PT, PT, -R3, RZ, RZ ;  /* 0x000000ff03037210 */ /* 0x000fca0007ffe1ff */
[----:B------:R-:W-:Y:S02]  /*0460*/  IMAD R7, R6, R3, UR4 ;  /* 0x0000000406077e24 */ /* 0x000fe4000f8e0203 */
[----:B------:R-:W-:-:S03]  /*0470*/  IMAD.MOV.U32 R3, RZ, RZ, RZ ;  /* 0x000000ffff037224 */ /* 0x000fc600078e00ff */
[----:B------:R-:W-:-:S13]  /*0480*/  ISETP.GE.U32.AND P0, PT, R7, R6, PT ;  /* 0x000000060700720c */ /* 0x000fda0003f06070 */
[----:B------:R-:W-:-:S05]  /*0490*/  @P0 IMAD.IADD R7, R7, 0x1, -R6 ;  /* 0x0000000107070824 */ /* 0x000fca00078e0a06 */
[----:B------:R-:W-:-:S13]  /*04a0*/  ISETP.GE.U32.AND P0, PT, R7, R6, PT ;  /* 0x000000060700720c */ /* 0x000fda0003f06070 */
[----:B------:R-:W-:Y:S02]  /*04b0*/  @P0 IADD3 R7, PT, PT, -R6, R7, RZ ;  /* 0x0000000706070210 */ /* 0x000fe40007ffe1ff */
[----:B------:R-:W-:-:S04]  /*04c0*/  @!P1 LOP3.LUT R7, RZ, R6, RZ, 0x33, !PT ;  /* 0x00000006ff079212 */ /* 0x000fc800078e33ff */
[----:B------:R-:W-:-:S05]  /*04d0*/  MOV R2, R7 ;  /* 0x0000000700027202 */ /* 0x000fca0000000f00 */
[----:B0-----:R-:W-:Y:S01]  /*04e0*/  STG.E.64 desc[UR6][R4.64], R2 ;  /* 0x0000000204007986 */ /* 0x001fe2000c101b06 */
[----:B------:R-:W-:Y:S05]  /*04f0*/  EXIT ;  /* 0x000000000000794d */ /* 0x000fea0003800000 */
.L_x_20003:
[----:B------:R-:W-:Y:S02]  /*0500*/  MOV R9, R7 ;  /* 0x0000000700097202 */ /* 0x000fe40000000f00 */
[----:B------:R-:W-:-:S07]  /*0510*/  MOV R8, 0x530 ;  /* 0x0000053000087802 */ /* 0x000fce0000000f00 */
[----:B------:R-:W-:Y:S05]  /*0520*/  CALL.REL.NOINC `($__internal_16_$__cuda_sm20_rem_s64) ;  /* 0x0000002800bc7944 */ /* 0x000fea0003c00000 */
[----:B------:R-:W0:Y:S02]  /*0530*/  LDC.64 R4, c[0x0][0x580] ;  /* 0x00016000ff047b82 */ /* 0x000e240000000a00 */
[----:B0-----:R-:W-:Y:S01]  /*0540*/  STG.E.64 desc[UR6][R4.64], R2 ;  /* 0x0000000204007986 */ /* 0x001fe2000c101b06 */
[----:B------:R-:W-:Y:S05]  /*0550*/  EXIT ;  /* 0x000000000000794d */ /* 0x000fea0003800000 */
.L_x_19998:
        /* <DEDUP_REMOVED lines=305> */
.L_x_20006:
[----:B------:R-:W0:Y:S02]  /*1870*/  LDCU.64 UR4, c[0x0][0x588] ;  /* 0x0000b100ff0477ac */ /* 0x000e240008000a00 */
[----:B0-----:R-:W-:Y:S01]  /*1880*/  IADD3 R8, P0, PT, R2, UR4, RZ ;  /* 0x0000000402087c10 */ /* 0x001fe2000ff1e0ff */
[----:B------:R-:W0:Y:S03]  /*1890*/  LDCU UR4, c[0x0][0x59c] ;  /* 0x0000b380ff0477ac */ /* 0x000e260008000800 */
[----:B------:R-:W-:-:S06]  /*18a0*/  IADD3.X R9, PT, PT, RZ, UR5, RZ, P0, !PT ;  /* 0x00000005ff097c10 */ /* 0x000fcc00087fe4ff */
[----:B------:R-:W0:Y:S01]  /*18b0*/  LDG.E.64 R8, desc[UR6][R8.64] ;  /* 0x0000000608087981 */ /* 0x000e22000c1e1b00 */
[----:B------:R-:W-:Y:S01]  /*18c0*/  BSSY.RECONVERGENT B1, `(.L_x_20007) ;  /* 0x000001c000017945 */ /* 0x000fe20003800200 */
[----:B0-----:R-:W-:-:S04]  /*18d0*/  LOP3.LUT R2, R9, UR4, RZ, 0xfc, !PT ;  /* 0x0000000409027c12 */ /* 0x001fc8000f8efcff */
        /* <DEDUP_REMOVED lines=9> */
[----:B0-----:R-:W-:Y:S01]  /*1970*/  MOV R2, RZ ;  /* 0x000000ff00027202 */ /* 0x001fe20000000f00 */
        /* <DEDUP_REMOVED lines=13> */
.L_x_20008:
[----:B------:R-:W-:Y:S02]  /*1a50*/  MOV R6, R8 ;  /* 0x0000000800067202 */ /* 0x000fe40000000f00 */
[----:B------:R-:W-:-:S07]  /*1a60*/  MOV R8, 0x1a80 ;  /* 0x00001a8000087802 */ /* 0x000fce0000000f00 */
[----:B------:R-:W-:Y:S05]  /*1a70*/  CALL.REL.NOINC `($__internal_16_$__cuda_sm20_rem_s64) ;  /* 0x0000001400687944 */ /* 0x000fea0003c00000 */
.L_x_20009:
[----:B------:R-:W-:Y:S05]  /*1a80*/  BSYNC.RECONVERGENT B1 ;  /* 0x0000000000017941 */ /* 0x000fea0003800200 */
.L_x_20007:
[----:B------:R-:W0:Y:S01]  /*1a90*/  LDCU.64 UR4, c[0x0][0x580] ;  /* 0x0000b000ff0477ac */ /* 0x000e220008000a00 */
[----:B------:R-:W-:Y:S02]  /*1aa0*/  IADD3 R5, PT, PT, R5, 0x80, RZ ;  /* 0x0000008005057810 */ /* 0x000fe40007ffe0ff */
[----:B0-----:R-:W-:-:S05]  /*1ab0*/  IADD3 R6, P0, PT, R7, UR4, RZ ;  /* 0x0000000407067c10 */ /* 0x001fca000ff1e0ff */
[----:B------:R-:W-:-:S05]  /*1ac0*/  IMAD.X R7, RZ, RZ, UR5, P0 ;  /* 0x00000005ff077e24 */ /* 0x000fca00080e06ff */
[----:B------:R0:W-:Y:S03]  /*1ad0*/  STG.E.64 desc[UR6][R6.64], R2 ;  /* 0x0000000206007986 */ /* 0x0001e6000c101b06 */
.L_x_20005:
[----:B------:R-:W-:Y:S05]  /*1ae0*/  BSYNC.RECONVERGENT B0 ;  /* 0x0000000000007941 */ /* 0x000fea0003800200 */
.L_x_20004:
        /* <DEDUP_REMOVED lines=301> */
.L_x_20010:
[----:B------:R-:W0:Y:S01]  /*2dc0*/  LDCU.128 UR12, c[0x0][0x580] ;  /* 0x0000b000ff0c77ac */ /* 0x000e220008000c00 */
[----:B------:R-:W1:Y:S01]  /*2dd0*/  LDCU UR4, c[0x0][0x59c] ;  /* 0x0000b380ff0477ac */ /* 0x000e620008000800 */
[----:B0-----:R-:W-:-:S04]  /*2de0*/  IADD3 R6, P0, PT, R2, UR14, RZ ;  /* 0x0000000e02067c10 */ /* 0x001fc8000ff1e0ff */
[----:B------:R-:W-:-:S06]  /*2df0*/  IADD3.X R7, PT, PT, RZ, UR15, RZ, P0, !PT ;  /* 0x0000000fff077c10 */ /* 0x000fcc00087fe4ff */
[----:B------:R-:W1:Y:S01]  /*2e00*/  LDG.E.64 R6, desc[UR6][R6.64] ;  /* 0x0000000606067981 */ /* 0x000e62000c1e1b00 */
[----:B------:R-:W-:Y:S01]  /*2e10*/  IADD3 R4, P1, PT, R5, UR12, RZ ;  /* 0x0000000c05047c10 */ /* 0x000fe2000ff3e0ff */
[----:B------:R-:W-:Y:S03]  /*2e20*/  BSSY.RECONVERGENT B0, `(.L_x_20011) ;  /* 0x000001d000007945 */ /* 0x000fe60003800200 */
[----:B------:R-:W-:Y:S02]  /*2e30*/  IADD3.X R5, PT, PT, RZ, UR13, RZ, P1, !PT ;  /* 0x0000000dff057c10 */ /* 0x000fe40008ffe4ff */
        /* <DEDUP_REMOVED lines=24> */
.L_x_20012:
[----:B------:R-:W-:Y:S02]  /*2fc0*/  MOV R9, R7 ;  /* 0x0000000700097202 */ /* 0x000fe40000000f00 */
[----:B------:R-:W-:-:S07]  /*2fd0*/  MOV R8, 0x2ff0 ;  /* 0x00002ff000087802 */ /* 0x000fce0000000f00 */
[----:B------:R-:W-:Y:S05]  /*2fe0*/  CALL.REL.NOINC `($__internal_16_$__cuda_sm20_rem_s64) ;  /* 0x00000000000c7944 */ /* 0x000fea0003c00000 */
.L_x_20013:
[----:B------:R-:W-:Y:S05]  /*2ff0*/  BSYNC.RECONVERGENT B0 ;  /* 0x0000000000007941 */ /* 0x000fea0003800200 */
.L_x_20011:
[----:B------:R-:W-:Y:S01]  /*3000*/  STG.E.64 desc[UR6][R4.64], R2 ;  /* 0x0000000204007986 */ /* 0x000fe2000c101b06 */
[----:B------:R-:W-:Y:S05]  /*3010*/  EXIT ;  /* 0x000000000000794d */ /* 0x000fea0003800000 */
        .weak           $__internal_16_$__cuda_sm20_rem_s64
        .type           $__internal_16_$__cuda_sm20_rem_s64,@function
        .size           $__internal_16_$__cuda_sm20_rem_s64,(.L_x_54668 - $__internal_16_$__cuda_sm20_rem_s64)
$__internal_16_$__cuda_sm20_rem_s64:
        /* <DEDUP_REMOVED lines=13> */
[----:B------:R-:W-:-:S03]  /*30f0*/  IMAD.HI.U32 R12, R10, R15, RZ ;  /* 0x0000000f0a0c7227 */ /* 0x000fc600078e00ff */
[----:B------:R-:W-:Y:S02]  /*3100*/  IADD3.X R17, PT, PT, RZ, ~R13, RZ, P0, !PT ;  /* 0x8000000dff117210 */ /* 0x000fe400007fe4ff */
[----:B------:R-:W-:-:S03]  /*3110*/  MOV R13, R10 ;  /* 0x0000000a000d7202 */ /* 0x000fc60000000f00 */
[-C--:B------:R-:W-:Y:S02]  /*3120*/  IMAD R19, R11, R17.reuse, RZ ;  /* 0x000000110b137224 */ /* 0x080fe400078e02ff */
[----:B------:R-:W-:-:S04]  /*3130*/  IMAD.WIDE.U32 R12, P0, R10, R17, R12 ;  /* 0x000000110a0c7225 */ /* 0x000fc8000780000c */
[----:B------:R-:W-:-:S04]  /*3140*/  IMAD.HI.U32 R17, R11, R17, RZ ;  /* 0x000000110b117227 */ /* 0x000fc800078e00ff */
[----:B------:R-:W-:-:S05]  /*3150*/  IMAD.HI.U32 R12, P1, R11, R15, R12 ;  /* 0x0000000f0b0c7227 */ /* 0x000fca000782000c */
[----:B------:R-:W-:Y:S01]  /*3160*/  IADD3 R13, P2, PT, R19, R12, RZ ;  /* 0x0000000c130d7210 */ /* 0x000fe20007f5e0ff */
[----:B------:R-:W-:-:S04]  /*3170*/  IMAD.X R12, R17, 0x1, R11, P0 ;  /* 0x00000001110c7824 */ /* 0x000fc800000e060b */
[C---:B------:R-:W-:Y:S01]  /*3180*/  IMAD.WIDE.U32 R10, R13.reuse, R2, RZ ;  /* 0x000000020d0a7225 */ /* 0x040fe200078e00ff */
[----:B------:R-:W-:Y:S02]  /*3190*/  IADD3.X R15, PT, PT, RZ, RZ, R12, P2, P1 ;  /* 0x000000ffff0f7210 */ /* 0x000fe400017e240c */
[----:B------:R-:W-:Y:S01]  /*31a0*/  ISETP.LE.AND P1, PT, RZ, UR9, PT ;  /* 0x00000009ff007c0c */ /* 0x000fe2000bf23270 */
[----:B------:R-:W-:Y:S01]  /*31b0*/  IMAD R11, R13, R3, R11 ;  /* 0x000000030d0b7224 */ /* 0x000fe200078e020b */
[----:B------:R-:W-:Y:S02]  /*31c0*/  IADD3 R17, P0, PT, RZ, -R10, RZ ;  /* 0x8000000aff117210 */ /* 0x000fe40007f1e0ff */
[----:B------:R-:W-:Y:S01]  /*31d0*/  IADD3 R10, P4, PT, RZ, -UR8, RZ ;  /* 0x80000008ff0a7c10 */ /* 0x000fe2000ff9e0ff */
[----:B------:R-:W-:Y:S02]  /*31e0*/  IMAD R11, R15, R2, R11 ;  /* 0x000000020f0b7224 */ /* 0x000fe400078e020b */
[----:B------:R-:W-:-:S03]  /*31f0*/  IMAD.HI.U32 R12, R13, R17, RZ ;  /* 0x000000110d0c7227 */ /* 0x000fc600078e00ff */
[----:B------:R-:W-:-:S05]  /*3200*/  IADD3.X R14, PT, PT, RZ, ~R11, RZ, P0, !PT ;  /* 0x8000000bff0e7210 */ /* 0x000fca00007fe4ff */
[----:B------:R-:W-:-:S04]  /*3210*/  IMAD.WIDE.U32 R12, P0, R13, R14, R12 ;  /* 0x0000000e0d0c7225 */ /* 0x000fc8000780000c */
[C---:B------:R-:W-:Y:S02]  /*3220*/  IMAD R11, R15.reuse, R14, RZ ;  /* 0x0000000e0f0b7224 */ /* 0x040fe400078e02ff */
[----:B------:R-:W-:Y:S01]  /*3230*/  IMAD.HI.U32 R12, P2, R15, R17, R12 ;  /* 0x000000110f0c7227 */ /* 0x000fe2000784000c */
[----:B------:R-:W-:-:S03]  /*3240*/  SEL R13, R10, UR8, !P1 ;  /* 0x000000080a0d7c07 */ /* 0x000fc6000c800000 */
[----:B------:R-:W-:Y:S01]  /*3250*/  IMAD.HI.U32 R10, R15, R14, RZ ;  /* 0x0000000e0f0a7227 */ /* 0x000fe200078e00ff */
[----:B------:R-:W-:Y:S02]  /*3260*/  IADD3 R12, P3, PT, R11, R12, RZ ;  /* 0x0000000c0b0c7210 */ /* 0x000fe40007f7e0ff */
[----:B------:R-:W-:Y:S02]  /*3270*/  IADD3.X R14, PT, PT, RZ, ~UR9, RZ, P4, !PT ;  /* 0x80000009ff0e7c10 */ /* 0x000fe4000a7fe4ff */
[----:B------:R-:W-:Y:S01]  /*3280*/  IADD3.X R11, PT, PT, R10, R15, RZ, P0, !PT ;  /* 0x0000000f0a0b7210 */ /* 0x000fe200007fe4ff */
[----:B------:R-:W-:Y:S01]  /*3290*/  IMAD.HI.U32 R10, R12, R13, RZ ;  /* 0x0000000d0c0a7227 */ /* 0x000fe200078e00ff */
[----:B------:R-:W-:Y:S02]  /*32a0*/  SEL R15, R14, UR9, !P1 ;  /* 0x000000090e0f7c07 */ /* 0x000fe4000c800000 */
[----:B------:R-:W-:Y:S01]  /*32b0*/  IADD3.X R14, PT, PT, RZ, RZ, R11, P3, P2 ;  /* 0x000000ffff0e7210 */ /* 0x000fe20001fe440b */
[----:B------:R-:W-:-:S02]  /*32c0*/  IMAD.MOV.U32 R11, RZ, RZ, RZ ;  /* 0x000000ffff0b7224 */ /* 0x000fc400078e00ff */
[----:B------:R-:W-:-:S04]  /*32d0*/  IMAD.WIDE.U32 R10, R12, R15, R10 ;  /* 0x0000000f0c0a7225 */ /* 0x000fc800078e000a */
[C---:B------:R-:W-:Y:S02]  /*32e0*/  IMAD R17, R14.reuse, R15, RZ ;  /* 0x0000000f0e117224 */ /* 0x040fe400078e02ff */
[----:B------:R-:W-:-:S04]  /*32f0*/  IMAD.HI.U32 R10, P0, R14, R13, R10 ;  /* 0x0000000d0e0a7227 */ /* 0x000fc8000780000a */
[----:B------:R-:W-:Y:S01]  /*3300*/  IMAD.HI.U32 R12, R14, R15, RZ ;  /* 0x0000000f0e0c7227 */ /* 0x000fe200078e00ff */
[----:B------:R-:W-:-:S04]  /*3310*/  IADD3 R17, P2, PT, R17, R10, RZ ;  /* 0x0000000a11117210 */ /* 0x000fc80007f5e0ff */
[----:B------:R-:W-:Y:S01]  /*3320*/  IADD3.X R12, PT, PT, R12, RZ, RZ, P0, !PT ;  /* 0x000000ff0c0c7210 */ /* 0x000fe200007fe4ff */
        /* <DEDUP_REMOVED lines=18> */
[----:B------:R-:W-:Y:S02]  /*3450*/  ISETP.NE.U32.AND P0, PT, R6, RZ, PT ;  /* 0x000000ff0600720c */ /* 0x000fe40003f05070 */
[-C--:B------:R-:W-:Y:S02]  /*3460*/  IADD3 R11, P2, PT, RZ, -R2.reuse, RZ ;  /* 0x80000002ff0b7210 */ /* 0x080fe40007f5e0ff */
[----:B------:R-:W-:Y:S01]  /*3470*/  ISETP.NE.AND.EX P0, PT, R9, RZ, PT, P0 ;  /* 0x000000ff0900720c */ /* 0x000fe20003f05300 */
[----:B------:R-:W-:Y:S01]  /*3480*/  HFMA2 R9, -RZ, RZ, 0, 0 ;  /* 0x00000000ff097431 */ /* 0x000fe200000001ff */
[----:B------:R-:W-:Y:S02]  /*3490*/  IADD3.X R6, PT, PT, RZ, ~R3, RZ, P2, !PT ;  /* 0x80000003ff067210 */ /* 0x000fe400017fe4ff */
[----:B------:R-:W-:-:S02]  /*34a0*/  SEL R2, R11, R2, !P1 ;  /* 0x000000020b027207 */ /* 0x000fc40004800000 */
[----:B------:R-:W-:Y:S02]  /*34b0*/  SEL R3, R6, R3, !P1 ;  /* 0x0000000306037207 */ /* 0x000fe40004800000 */
[----:B------:R-:W-:Y:S02]  /*34c0*/  SEL R2, R2, 0xffffffff, P0 ;  /* 0xffffffff02027807 */ /* 0x000fe40000000000 */
[----:B------:R-:W-:Y:S01]  /*34d0*/  SEL R3, R3, 0xffffffff, P0 ;  /* 0xffffffff03037807 */ /* 0x000fe20000000000 */
[----:B------:R-:W-:Y:S06]  /*34e0*/  RET.REL.NODEC R8 `(_ZN2at6native18elementwise_kernelILi128ELi2EZNS0_22gpu_kernel_impl_nocastINS0_13AUnaryFunctorIlllZZZNS0_16fmod_kernel_cudaERNS_18TensorIteratorBaseEENKUlvE_clEvENKUlvE2_clEvEUlllE_EEEEvS5_RKT_EUliE_EEviT1_) ;  /* 0xffffffc808c47950 */ /* 0x000fec0003c3ffff */
.L_x_20014:
        /* <DEDUP_REMOVED lines=9> */
.L_x_54668:


//--------------------- .text._ZN2at6native27unrolled_elementwise_kernelINS0_13AUnaryFunctorIlllZZZNS0_16fmod_kernel_cudaERNS_18TensorIteratorBaseEENKUlvE_clEvENKUlvE2_clEvEUlllE_EESt5arrayIPcLm2EELi4E23TrivialOffsetCalculatorILi1EjESD_NS0_6memory15LoadWithoutCastENSE_16StoreWithoutCastEEEviT_T0_T2_T3_T4_T5_ --------------------------
	.section	.text._ZN2at6native27unrolled_elementwise_kernelINS0_13AUnaryFunctorIlllZZZNS0_16fmod_kernel_cudaERNS_18TensorIteratorBaseEENKUlvE_clEvENKUlvE2_clEvEUlllE_EESt5arrayIPcLm2EELi4E23TrivialOffsetCalculatorILi1EjESD_NS0_6memory15LoadWithoutCastENSE_16StoreWithoutCastEEEviT_T0_T2_T3_T4_T5_,"ax",@progbits
	.align	128
        .global         _ZN2at6native27unrolled_elementwise_kernelINS0_13AUnaryFunctorIlllZZZNS0_16fmod_kernel_cudaERNS_18TensorIteratorBaseEENKUlvE_clEvENKUlvE2_clEvEUlllE_EESt5arrayIPcLm2EELi4E23TrivialOffsetCalculatorILi1EjESD_NS0_6memory15LoadWithoutCastENSE_16StoreWithoutCastEEEviT_T0_T2_T3_T4_T5_
        .type           _ZN2at6native27unrolled_elementwise_kernelINS0_13AUnaryFunctorIlllZZZNS0_16fmod_kernel_cudaERNS_18TensorIteratorBaseEENKUlvE_clEvENKUlvE2_clEvEUlllE_EESt5arrayIPcLm2EELi4E23TrivialOffsetCalculatorILi1EjESD_NS0_6memory15LoadWithoutCastENSE_16StoreWithoutCastEEEviT_T0_T2_T3_T4_T5_,@function
        .size           _ZN2at6native27unrolled_elementwise_kernelINS0_13AUnaryFunctorIlllZZZNS0_16fmod_kernel_cudaERNS_18TensorIteratorBaseEENKUlvE_clEvENKUlvE2_clEvEUlllE_EESt5arrayIPcLm2EELi4E23TrivialOffsetCalculatorILi1EjESD_NS0_6memory15LoadWithoutCastENSE_16StoreWithoutCastEEEviT_T0_T2_T3_T4_T5_,(.L_x_54669 - _ZN2at6native27unrolled_elementwise_kernelINS0_13AUnaryFunctorIlllZZZNS0_16fmod_kernel_cudaERNS_18TensorIteratorBaseEENKUlvE_clEvENKUlvE2_clEvEUlllE_EESt5arrayIPcLm2EELi4E23TrivialOffsetCalculatorILi1EjESD_NS0_6memory15LoadWithoutCastENSE_16StoreWithoutCastEEEviT_T0_T2_T3_T4_T5_)
        .other          _ZN2at6native27unrolled_elementwise_kernelINS0_13AUnaryFunctorIlllZZZNS0_16fmod_kernel_cudaERNS_18TensorIteratorBaseEENKUlvE_clEvENKUlvE2_clEvEUlllE_EESt5arrayIPcLm2EELi4E23TrivialOffsetCalculatorILi1EjESD_NS0_6memory15LoadWithoutCastENSE_16StoreWithoutCastEEEviT_T0_T2_T3_T4_T5_,@"STO_CUDA_ENTRY STV_DEFAULT"
_ZN2at6native27unrolled_elementwise_kernelINS0_13AUnaryFunctorIlllZZZNS0_16fmod_kernel_cudaERNS_18TensorIteratorBaseEENKUlvE_clEvENKUlvE2_clEvEUlllE_EESt5arrayIPcLm2EELi4E23TrivialOffsetCalculatorILi1EjESD_NS0_6memory15LoadWithoutCastENSE_16StoreWithoutCastEEEviT_T0_T2_T3_T4_T5_:
.text._ZN2at6native27unrolled_elementwise_kernelINS0_13AUnaryFunctorIlllZZZNS0_16fmod_kernel_cudaERNS_18TensorIteratorBaseEENKUlvE_clEvENKUlvE2_clEvEUlllE_EESt5arrayIPcLm2EELi4E23TrivialOffsetCalculatorILi1EjESD_NS0_6memory15LoadWithoutCastENSE_16StoreWithoutCastEEEviT_T0_T2_T3_T4_T5_:
        /* <DEDUP_REMOVED lines=29> */
[----:B------:R-:W-:Y:S02]  /*01d0*/  CS2R R8, SRZ ;  /* 0x0000000000087805 */ /* 0x000fe4000001ff00 */
[----:B------:R-:W-:-:S02]  /*01e0*/  CS2R R20, SRZ ;  /* 0x0000000000147805 */ /* 0x000fc4000001ff00 */
[----:B------:R1:W5:Y:S04]  /*01f0*/  @!P3 LDG.E.64 R14, desc[UR4][R12.64] ;  /* 0x000000040c0eb981 */ /* 0x000368000c1e1b00 */
[----:B------:R1:W5:Y:S01]  /*0200*/  @!P0 LDG.E.64 R20, desc[UR4][R4.64] ;  /* 0x0000000404148981 */ /* 0x000362000c1e1b00 */
[----:B--2---:R-:W-:-:S05]  /*0210*/  @!P2 IMAD.WIDE.U32 R6, R19, 0x8, R6 ;  /* 0x000000081306a825 */ /* 0x004fca00078e0006 */
        /* <DEDUP_REMOVED lines=28> */
.L_x_20017:
[----:B------:R-:W-:-:S07]  /*03e0*/  MOV R4, 0x400 ;  /* 0x0000040000047802 */ /* 0x000fce0000000f00 */
[----:B------:R-:W-:Y:S05]  /*03f0*/  CALL.REL.NOINC `($__internal_17_$__cuda_sm20_rem_s64) ;  /* 0x0000000800407944 */ /* 0x000fea0003c00000 */
[----:B------:R-:W-:Y:S02]  /*0400*/  IMAD.MOV.U32 R6, RZ, RZ, R12 ;  /* 0x000000ffff067224 */ /* 0x000fe400078e000c */
[----:B------:R-:W-:-:S07]  /*0410*/  IMAD.MOV.U32 R7, RZ, RZ, R13 ;  /* 0x000000ffff077224 */ /* 0x000fce00078e000d */
.L_x_20016:
[----:B------:R-:W-:Y:S05]  /*0420*/  BSYNC.RECONVERGENT B0 ;  /* 0x0000000000007941 */ /* 0x000fea0003800200 */
.L_x_20015:
[----:B------:R-:W-:Y:S01]  /*0430*/  IADD3 R5, PT, PT, R3, 0x80, RZ ;  /* 0x0000008003057810 */ /* 0x000fe20007ffe0ff */
[----:B------:R-:W-:Y:S03]  /*0440*/  BSSY.RECONVERGENT B0, `(.L_x_20018) ;  /* 0x0000022000007945 */ /* 0x000fe60003800200 */
[----:B------:R-:W-:-:S13]  /*0450*/  ISETP.GE.AND P0, PT, R5, R2, PT ;  /* 0x000000020500720c */ /* 0x000fda0003f06270 */
[----:B------:R-:W-:Y:S05]  /*0460*/  @P0 BRA `(.L_x_20019) ;  /* 0x00000000007c0947 */ /* 0x000fea0003800000 */
[----:B------:R-:W0:Y:S02]  /*0470*/  LDCU UR8, c[0x0][0x394] ;  /* 0x00007280ff0877ac */ /* 0x000e240008000800 */
[----:B0----5:R-:W-:-:S04]  /*0480*/  LOP3.LUT R4, R17, UR8, RZ, 0xfc, !PT ;  /* 0x0000000811047c12 */ /* 0x021fc8000f8efcff */
[----:B------:R-:W-:-:S13]  /*0490*/  ISETP.NE.U32.AND P0, PT, R4, RZ, PT ;  /* 0x000000ff0400720c */ /* 0x000fda0003f05070 */
[----:B------:R-:W-:Y:S05]  /*04a0*/  @P0 BRA `(.L_x_20020) ;  /* 0x0000000000540947 */ /* 0x000fea0003800000 */
[----:B------:R-:W0:Y:S01]  /*04b0*/  I2F.U32.RP R4, R16 ;  /* 0x0000001000047306 */ /* 0x000e220000209000 */
[----:B------:R-:W1:Y:S01]  /*04c0*/  LDCU UR8, c[0x0][0x390] ;  /* 0x00007200ff0877ac */ /* 0x000e620008000800 */
[----:B------:R-:W-:Y:S01]  /*04d0*/  ISETP.NE.U32.AND P1, PT, R16, RZ, PT ;  /* 0x000000ff1000720c */ /* 0x000fe20003f25070 */
[----:B------:R-:W-:-:S05]  /*04e0*/  IMAD.MOV.U32 R17, RZ, RZ, RZ ;  /* 0x000000ffff117224 */ /* 0x000fca00078e00ff */
[----:B0-----:R-:W0:Y:S02]  /*04f0*/  MUFU.RCP R4, R4 ;  /* 0x0000000400047308 */ /* 0x001e240000001000 */
[----:B0-----:R-:W-:-:S06]  /*0500*/  VIADD R10, R4, 0xffffffe ;  /* 0x0ffffffe040a7836 */ /* 0x001fcc0000000000 */
[----:B------:R0:W2:Y:S02]  /*0510*/  F2I.FTZ.U32.TRUNC.NTZ R11, R10 ;  /* 0x0000000a000b7305 */ /* 0x0000a4000021f000 */
[----:B0-----:R-:W-:Y:S01]  /*0520*/  MOV R10, RZ ;  /* 0x000000ff000a7202 */ /* 0x001fe20000000f00 */
        /* <DEDUP_REMOVED lines=9> */
[-C--:B------:R-:W-:Y:S02]  /*05c0*/  @P0 IADD3 R11, PT, PT, R11, -R16.reuse, RZ ;  /* 0x800000100b0b0210 */ /* 0x080fe40007ffe0ff */
[----:B------:R-:W-:-:S05]  /*05d0*/  @!P1 LOP3.LUT R11, RZ, R16, RZ, 0x33, !PT ;  /* 0x00000010ff0b9212 */ /* 0x000fca00078e33ff */
[----:B------:R-:W-:Y:S01]  /*05e0*/  IMAD.MOV.U32 R16, RZ, RZ, R11 ;  /* 0x000000ffff107224 */ /* 0x000fe200078e000b */
[----:B------:R-:W-:Y:S06]  /*05f0*/  BRA `(.L_x_20019) ;  /* 0x0000000000187947 */ /* 0x000fec0003800000 */
.L_x_20020:
[----:B------:R-:W-:Y:S01]  /*0600*/  MOV R20, R16 ;  /* 0x0000001000147202 */ /* 0x000fe20000000f00 */
[----:B------:R-:W-:Y:S01]  /*0610*/  IMAD.MOV.U32 R21, RZ, RZ, R17 ;  /* 0x000000ffff157224 */ /* 0x000fe200078e0011 */
[----:B------:R-:W-:-:S07]  /*0620*/  MOV R4, 0x640 ;  /* 0x0000064000047802 */ /* 0x000fce0000000f00 */
[----:B------:R-:W-:Y:S05]  /*0630*/  CALL.REL.NOINC `($__internal_17_$__cuda_sm20_rem_s64) ;  /* 0x0000000400b07944 */ /* 0x000fea0003c00000 */
[----:B------:R-:W-:Y:S01]  /*0640*/  IMAD.MOV.U32 R16, RZ, RZ, R12 ;  /* 0x000000ffff107224 */ /* 0x000fe200078e000c */
[----:B------:R-:W-:-:S07]  /*0650*/  MOV R17, R13 ;  /* 0x0000000d00117202 */ /* 0x000fce0000000f00 */
.L_x_20019:
[----:B------:R-:W-:Y:S05]  /*0660*/  BSYNC.RECONVERGENT B0 ;  /* 0x0000000000007941 */ /* 0x000fea0003800200 */
.L_x_20018:
[----:B------:R-:W-:Y:S01]  /*0670*/  VIADD R11, R3, 0x100 ;  /* 0x00000100030b7836 */ /* 0x000fe20000000000 */
[----:B------:R-:W-:Y:S04]  /*0680*/  BSSY.RECONVERGENT B0, `(.L_x_20021) ;  /* 0x0000022000007945 */ /* 0x000fe80003800200 */
        /* <DEDUP_REMOVED lines=9> */
[----:B------:R-:W-:-:S05]  /*0720*/  HFMA2 R15, -RZ, RZ, 0, 0 ;  /* 0x00000000ff0f7431 */ /* 0x000fca00000001ff */
[----:B0-----:R-:W0:Y:S02]  /*0730*/  MUFU.RCP R4, R4 ;  /* 0x0000000400047308 */ /* 0x001e240000001000 */
[----:B0-----:R-:W-:-:S06]  /*0740*/  VIADD R10, R4, 0xffffffe ;  /* 0x0ffffffe040a7836 */ /* 0x001fcc0000000000 */
[----:B------:R0:W2:Y:S02]  /*0750*/  F2I.FTZ.U32.TRUNC.NTZ R11, R10 ;  /* 0x0000000a000b7305 */ /* 0x0000a4000021f000 */
[----:B0-----:R-:W-:Y:S01]  /*0760*/  IMAD.MOV.U32 R10, RZ, RZ, RZ ;  /* 0x000000ffff0a7224 */ /* 0x001fe200078e00ff */
[----:B--2---:R-:W-:-:S05]  /*0770*/  IADD3 R13, PT, PT, RZ, -R11, RZ ;  /* 0x8000000bff0d7210 */ /* 0x004fca0007ffe0ff */
[----:B------:R-:W-:-:S04]  /*0780*/  IMAD R13, R13, R14, RZ ;  /* 0x0000000e0d0d7224 */ /* 0x000fc800078e02ff */
[----:B------:R-:W-:-:S06]  /*0790*/  IMAD.HI.U32 R11, R11, R13, R10 ;  /* 0x0000000d0b0b7227 */ /* 0x000fcc00078e000a */
[----:B-1----:R-:W-:-:S04]  /*07a0*/  IMAD.HI.U32 R11, R11, UR8, RZ ;  /* 0x000000080b0b7c27 */ /* 0x002fc8000f8e00ff */
[----:B------:R-:W-:-:S04]  /*07b0*/  IMAD.MOV R11, RZ, RZ, -R11 ;  /* 0x000000ffff0b7224 */ /* 0x000fc800078e0a0b */
[----:B------:R-:W-:-:S05]  /*07c0*/  IMAD R11, R14, R11, UR8 ;  /* 0x000000080e0b7e24 */ /* 0x000fca000f8e020b */
[----:B------:R-:W-:-:S13]  /*07d0*/  ISETP.GE.U32.AND P0, PT, R11, R14, PT ;  /* 0x0000000e0b00720c */ /* 0x000fda0003f06070 */
[----:B------:R-:W-:-:S04]  /*07e0*/  @P0 IADD3 R11, PT, PT, R11, -R14, RZ ;  /* 0x8000000e0b0b0210 */ /* 0x000fc80007ffe0ff */
[----:B------:R-:W-:-:S13]  /*07f0*/  ISETP.GE.U32.AND P0, PT, R11, R14, PT ;  /* 0x0000000e0b00720c */ /* 0x000fda0003f06070 */
[----:B------:R-:W-:Y:S01]  /*0800*/  @P0 IMAD.IADD R11, R11, 0x1, -R14 ;  /* 0x000000010b0b0824 */ /* 0x000fe200078e0a0e */
[----:B------:R-:W-:-:S05]  /*0810*/  @!P1 LOP3.LUT R11, RZ, R14, RZ, 0x33, !PT ;  /* 0x0000000eff0b9212 */ /* 0x000fca00078e33ff */
[----:B------:R-:W-:Y:S01]  /*0820*/  IMAD.MOV.U32 R14, RZ, RZ, R11 ;  /* 0x000000ffff0e7224 */ /* 0x000fe200078e000b */
[----:B------:R-:W-:Y:S06]  /*0830*/  BRA `(.L_x_20022) ;  /* 0x0000000000187947 */ /* 0x000fec0003800000 */
.L_x_20023:
[----:B------:R-:W-:Y:S01]  /*0840*/  IMAD.MOV.U32 R20, RZ, RZ, R14 ;  /* 0x000000ffff147224 */ /* 0x000fe200078e000e */
[----:B------:R-:W-:Y:S01]  /*0850*/  MOV R4, 0x880 ;  /* 0x0000088000047802 */ /* 0x000fe20000000f00 */
[----:B------:R-:W-:-:S07]  /*0860*/  IMAD.MOV.U32 R21, RZ, RZ, R15 ;  /* 0x000000ffff157224 */ /* 0x000fce00078e000f */
[----:B------:R-:W-:Y:S05]  /*0870*/  CALL.REL.NOINC `($__internal_17_$__cuda_sm20_rem_s64) ;  /* 0x0000000400207944 */ /* 0x000fea0003c00000 */
[----:B------:R-:W-:Y:S01]  /*0880*/  MOV R14, R12 ;  /* 0x0000000c000e7202 */ /* 0x000fe20000000f00 */
[----:B------:R-:W-:-:S07]  /*0890*/  IMAD.MOV.U32 R15, RZ, RZ, R13 ;  /* 0x000000ffff0f7224 */ /* 0x000fce00078e000d */
.L_x_20022:
[----:B------:R-:W-:Y:S05]  /*08a0*/  BSYNC.RECONVERGENT B0 ;  /* 0x0000000000007941 */ /* 0x000fea0003800200 */
.L_x_20021:
        /* <DEDUP_REMOVED lines=18> */
[----:B------:R-:W-:Y:S02]  /*09d0*/  IMAD.MOV.U32 R9, RZ, RZ, RZ ;  /* 0x000000ffff097224 */ /* 0x000fe400078e00ff */
[----:B-1----:R-:W-:-:S05]  /*09e0*/  IMAD.HI.U32 R11, R11, UR8, RZ ;  /* 0x000000080b0b7c27 */ /* 0x002fca000f8e00ff */
[----:B------:R-:W-:-:S05]  /*09f0*/  IADD3 R11, PT, PT, -R11, RZ, RZ ;  /* 0x000000ff0b0b7210 */ /* 0x000fca0007ffe1ff */
[----:B------:R-:W-:-:S05]  /*0a00*/  IMAD R11, R8, R11, UR8 ;  /* 0x00000008080b7e24 */ /* 0x000fca000f8e020b */
[----:B------:R-:W-:-:S13]  /*0a10*/  ISETP.GE.U32.AND P0, PT, R11, R8, PT ;  /* 0x000000080b00720c */ /* 0x000fda0003f06070 */
[----:B------:R-:W-:-:S05]  /*0a20*/  @P0 IMAD.IADD R11, R11, 0x1, -R8 ;  /* 0x000000010b0b0824 */ /* 0x000fca00078e0a08 */
[----:B------:R-:W-:-:S13]  /*0a30*/  ISETP.GE.U32.AND P0, PT, R11, R8, PT ;  /* 0x000000080b00720c */ /* 0x000fda0003f06070 */
[----:B------:R-:W-:Y:S01]  /*0a40*/  @P0 IMAD.IADD R11, R11, 0x1, -R8 ;  /* 0x000000010b0b0824 */ /* 0x000fe200078e0a08 */
[----:B------:R-:W-:-:S04]  /*0a50*/  @!P1 LOP3.LUT R11, RZ, R8, RZ, 0x33, !PT ;  /* 0x00000008ff0b9212 */ /* 0x000fc800078e33ff */
[----:B------:R-:W-:Y:S01]  /*0a60*/  MOV R8, R11 ;  /* 0x0000000b00087202 */ /* 0x000fe20000000f00 */
[----:B------:R-:W-:Y:S06]  /*0a70*/  BRA `(.L_x_20025) ;  /* 0x0000000000187947 */ /* 0x000fec0003800000 */
.L_x_20026:
[----:B------:R-:W-:Y:S01]  /*0a80*/  IMAD.MOV.U32 R20, RZ, RZ, R8 ;  /* 0x000000ffff147224 */ /* 0x000fe200078e0008 */
[----:B------:R-:W-:Y:S02]  /*0a90*/  MOV R21, R9 ;  /* 0x0000000900157202 */ /* 0x000fe40000000f00 */
[----:B------:R-:W-:-:S07]  /*0aa0*/  MOV R4, 0xac0 ;  /* 0x00000ac000047802 */ /* 0x000fce0000000f00 */
[----:B------:R-:W-:Y:S05]  /*0ab0*/  CALL.REL.NOINC `($__internal_17_$__cuda_sm20_rem_s64) ;  /* 0x0000000000907944 */ /* 0x000fea0003c00000 */
[----:B------:R-:W-:Y:S02]  /*0ac0*/  IMAD.MOV.U32 R8, RZ, RZ, R12 ;  /* 0x000000ffff087224 */ /* 0x000fe400078e000c */
[----:B------:R-:W-:-:S07]  /*0ad0*/  IMAD.MOV.U32 R9, RZ, RZ, R13 ;  /* 0x000000ffff097224 */ /* 0x000fce00078e000d */
.L_x_20025:
[----:B------:R-:W-:Y:S05]  /*0ae0*/  BSYNC.RECONVERGENT B0 ;  /* 0x0000000000007941 */ /* 0x000fea0003800200 */
.L_x_20024:
[----:B------:R-:W-:Y:S01]  /*0af0*/  ISETP.GE.AND P0, PT, R3, R2, PT ;  /* 0x000000020300720c */ /* 0x000fe20003f06270 */
[----:B------:R-:W-:Y:S04]  /*0b00*/  BSSY.RECONVERGENT B0, `(.L_x_20027) ;  /* 0x0000017000007945 */ /* 0x000fe80003800200 */
[----:B------:R-:W-:Y:S08]  /*0b10*/  BSSY.RELIABLE B1, `(.L_x_20028) ;  /* 0x000000f000017945 */ /* 0x000ff00003800100 */
[----:B------:R-:W-:Y:S05]  /*0b20*/  @P0 BRA `(.L_x_20029) ;  /* 0x0000000000340947 */ /* 0x000fea0003800000 */
[----:B------:R-:W0:Y:S01]  /*0b30*/  LDC.64 R10, c[0x0][0x398] ;  /* 0x0000e600ff0a7b82 */ /* 0x000e220000000a00 */
[----:B------:R-:W-:-:S05]  /*0b40*/  LEA R3, R0, R3, 0x9 ;  /* 0x0000000300037211 */ /* 0x000fca00078e48ff */
[----:B0-----:R-:W-:-:S04]  /*0b50*/  IMAD.WIDE.U32 R10, R3, 0x8, R10 ;  /* 0x00000008030a7825 */ /* 0x001fc800078e000a */
[----:B------:R-:W-:Y:S01]  /*0b60*/  IMAD.MOV.U32 R3, RZ, RZ, R5 ;  /* 0x000000ffff037224 */ /* 0x000fe200078e0005 */
[----:B------:R0:W-:Y:S04]  /*0b70*/  STG.E.64 desc[UR4][R10.64], R6 ;  /* 0x000000060a007986 */ /* 0x0001e8000c101b04 */
[----:B------:R-:W-:-:S13]  /*0b80*/  ISETP.GE.AND P0, PT, R3, R2, PT ;  /* 0x000000020300720c */ /* 0x000fda0003f06270 */
[----:B------:R-:W-:Y:S05]  /*0b90*/  @P0 BREAK.RELIABLE B1 ;  /* 0x0000000000010942 */ /* 0x000fea0003800100 */
[----:B0-----:R-:W-:Y:S05]  /*0ba0*/  @P0 BRA `(.L_x_20030) ;  /* 0x0000000000300947 */ /* 0x001fea0003800000 */
[----:B------:R-:W0:Y:S01]  /*0bb0*/  LDC.64 R4, c[0x0][0x398] ;  /* 0x0000e600ff047b82 */ /* 0x000e220000000a00 */
[----:B------:R-:W-:Y:S01]  /*0bc0*/  IMAD R7, R0, 0x200, R3 ;  /* 0x0000020000077824 */ /* 0x000fe200078e0203 */
[----:B------:R-:W-:-:S03]  /*0bd0*/  IADD3 R3, PT, PT, R3, 0x80, RZ ;  /* 0x0000008003037810 */ /* 0x000fc60007ffe0ff */
[----:B0-----:R-:W-:-:S05]  /*0be0*/  IMAD.WIDE.U32 R4, R7, 0x8, R4 ;  /* 0x0000000807047825 */ /* 0x001fca00078e0004 */
[----:B-----5:R0:W-:Y:S02]  /*0bf0*/  STG.E.64 desc[UR4][R4.64], R16 ;  /* 0x0000001004007986 */ /* 0x0201e4000c101b04 */
.L_x_20029:
[----:B------:R-:W-:Y:S05]  /*0c00*/  BSYNC.RELIABLE B1 ;  /* 0x0000000000017941 */ /* 0x000fea0003800100 */
.L_x_20028:
[----:B------:R-:W-:-:S13]  /*0c10*/  ISETP.GE.AND P0, PT, R3, R2, PT ;  /* 0x000000020300720c */ /* 0x000fda0003f06270 */
[----:B0-----:R-:W0:Y:S01]  /*0c20*/  @!P0 LDC.64 R4, c[0x0][0x398] ;  /* 0x0000e600ff048b82 */ /* 0x001e220000000a00 */
[----:B------:R-:W-:Y:S02]  /*0c30*/  @!P0 IMAD R7, R0, 0x200, R3 ;  /* 0x0000020000078824 */ /* 0x000fe400078e0203 */
[----:B------:R-:W-:Y:S02]  /*0c40*/  @!P0 VIADD R3, R3, 0x80 ;  /* 0x0000008003038836 */ /* 0x000fe40000000000 */
[----:B0-----:R-:W-:-:S05]  /*0c50*/  @!P0 IMAD.WIDE.U32 R4, R7, 0x8, R4 ;  /* 0x0000000807048825 */ /* 0x001fca00078e0004 */
[----:B-----5:R0:W-:Y:S02]  /*0c60*/  @!P0 STG.E.64 desc[UR4][R4.64], R14 ;  /* 0x0000000e04008986 */ /* 0x0201e4000c101b04 */
.L_x_20030:
[----:B------:R-:W-:Y:S05]  /*0c70*/  BSYNC.RECONVERGENT B0 ;  /* 0x0000000000007941 */ /* 0x000fea0003800200 */
.L_x_20027:
[----:B------:R-:W-:Y:S05]  /*0c80*/  WARPSYNC.ALL ;  /* 0x0000000000007948 */ /* 0x000fea0003800000 */
[----:B------:R-:W-:-:S13]  /*0c90*/  ISETP.GE.AND P0, PT, R3, R2, PT ;  /* 0x000000020300720c */ /* 0x000fda0003f06270 */
[----:B------:R-:W-:Y:S05]  /*0ca0*/  @P0 EXIT ;  /* 0x000000000000094d */ /* 0x000fea0003800000 */
[----:B0-----:R-:W0:Y:S01]  /*0cb0*/  LDC.64 R4, c[0x0][0x398] ;  /* 0x0000e600ff047b82 */ /* 0x001e220000000a00 */
[----:B------:R-:W-:-:S05]  /*0cc0*/  LEA R3, R0, R3, 0x9 ;  /* 0x0000000300037211 */ /* 0x000fca00078e48ff */
[----:B0-----:R-:W-:-:S05]  /*0cd0*/  IMAD.WIDE.U32 R2, R3, 0x8, R4 ;  /* 0x0000000803027825 */ /* 0x001fca00078e0004 */
[----:B-----5:R-:W-:Y:S01]  /*0ce0*/  STG.E.64 desc[UR4][R2.64], R8 ;  /* 0x0000000802007986 */ /* 0x020fe2000c101b04 */
[----:B------:R-:W-:Y:S05]  /*0cf0*/  EXIT ;  /* 0x000000000000794d */ /* 0x000fea0003800000 */
        .weak           $__internal_17_$__cuda_sm20_rem_s64
        .type           $__internal_17_$__cuda_sm20_rem_s64,@function
        .size           $__internal_17_$__cuda_sm20_rem_s64,(.L_x_54669 - $__internal_17_$__cuda_sm20_rem_s64)
$__internal_17_$__cuda_sm20_rem_s64:
[----:B------:R-:W-:Y:S02]  /*0d00*/  IADD3 R11, P1, PT, RZ, -R20, RZ ;  /* 0x80000014ff0b7210 */ /* 0x000fe40007f3e0ff */
[----:B------:R-:W-:-:S03]  /*0d10*/  ISETP.GE.AND P0, PT, R21, RZ, PT ;  /* 0x000000ff1500720c */ /* 0x000fc60003f06270 */
[----:B------:R-:W-:Y:S01]  /*0d20*/  IMAD.X R12, RZ, RZ, ~R21, P1 ;  /* 0x000000ffff0c7224 */ /* 0x000fe200008e0e15 */
[----:B------:R-:W-:-:S04]  /*0d30*/  SEL R10, R11, R20, !P0 ;  /* 0x000000140b0a7207 */ /* 0x000fc80004000000 */
[----:B------:R-:W-:-:S04]  /*0d40*/  SEL R11, R12, R21, !P0 ;  /* 0x000000150c0b7207 */ /* 0x000fc80004000000 */
[----:B------:R-:W0:Y:S08]  /*0d50*/  I2F.U64.RP R22, R10 ;  /* 0x0000000a00167312 */ /* 0x000e300000309000 */
[----:B0-----:R-:W0:Y:S02]  /*0d60*/  MUFU.RCP R22, R22 ;  /* 0x0000001600167308 */ /* 0x001e240000001000 */
[----:B0-----:R-:W-:Y:S01]  /*0d70*/  VIADD R13, R22, 0x1ffffffe ;  /* 0x1ffffffe160d7836 */ /* 0x001fe20000000000 */
[----:B------:R-:W-:-:S05]  /*0d80*/  IADD3 R22, P4, PT, RZ, -UR6, RZ ;  /* 0x80000006ff167c10 */ /* 0x000fca000ff9e0ff */
[----:B------:R-:W0:Y:S02]  /*0d90*/  F2I.U64.TRUNC R12, R13 ;  /* 0x0000000d000c7311 */ /* 0x000e24000020d800 */
[----:B0-----:R-:W-:-:S04]  /*0da0*/  IMAD.WIDE.U32 R18, R12, R10, RZ ;  /* 0x0000000a0c127225 */ /* 0x001fc800078e00ff */
[----:B------:R-:W-:Y:S01]  /*0db0*/  IMAD R19, R12, R11, R19 ;  /* 0x0000000b0c137224 */ /* 0x000fe200078e0213 */
[----:B------:R-:W-:-:S03]  /*0dc0*/  IADD3 R25, P0, PT, RZ, -R18, RZ ;  /* 0x80000012ff197210 */ /* 0x000fc60007f1e0ff */
[----:B------:R-:W-:Y:S02]  /*0dd0*/  IMAD R19, R13, R10, R19 ;  /* 0x0000000a0d137224 */ /* 0x000fe400078e0213 */
[----:B------:R-:W-:-:S03]  /*0de0*/  IMAD.HI.U32 R18, R12, R25, RZ ;  /* 0x000000190c127227 */ /* 0x000fc600078e00ff */
[----:B------:R-:W-:Y:S01]  /*0df0*/  IADD3.X R23, PT, PT, RZ, ~R19, RZ, P0, !PT ;  /* 0x80000013ff177210 */ /* 0x000fe200007fe4ff */
[----:B------:R-:W-:-:S04]  /*0e00*/  IMAD.MOV.U32 R19, RZ, RZ, R12 ;  /* 0x000000ffff137224 */ /* 0x000fc800078e000c */
[----:B------:R-:W-:-:S04]  /*0e10*/  IMAD.WIDE.U32 R18, P0, R12, R23, R18 ;  /* 0x000000170c127225 */ /* 0x000fc80007800012 */
[C---:B------:R-:W-:Y:S02]  /*0e20*/  IMAD R12, R13.reuse, R23, RZ ;  /* 0x000000170d0c7224 */ /* 0x040fe400078e02ff */
        /* <DEDUP_REMOVED lines=9> */
[----:B------:R-:W-:Y:S02]  /*0ec0*/  IMAD R12, R23, R10, R18 ;  /* 0x0000000a170c7224 */ /* 0x000fe400078e0212 */
[----:B------:R-:W-:-:S03]  /*0ed0*/  IMAD.HI.U32 R18, R19, R13, RZ ;  /* 0x0000000d13127227 */ /* 0x000fc600078e00ff */
[----:B------:R-:W-:-:S05]  /*0ee0*/  IADD3.X R12, PT, PT, RZ, ~R12, RZ, P0, !PT ;  /* 0x8000000cff0c7210 */ /* 0x000fca00007fe4ff */
[----:B------:R-:W-:-:S04]  /*0ef0*/  IMAD.WIDE.U32 R18, P0, R19, R12, R18 ;  /* 0x0000000c13127225 */ /* 0x000fc80007800012 */
[----:B------:R-:W-:Y:S01]  /*0f00*/  IMAD.HI.U32 R18, P2, R23, R13, R18 ;  /* 0x0000000d17127227 */ /* 0x000fe20007840012 */
[----:B------:R-:W-:-:S03]  /*0f10*/  SEL R13, R22, UR6, !P1 ;  /* 0x00000006160d7c07 */ /* 0x000fc6000c800000 */
[CC--:B------:R-:W-:Y:S02]  /*0f20*/  IMAD R19, R23.reuse, R12.reuse, RZ ;  /* 0x0000000c17137224 */ /* 0x0c0fe400078e02ff */
[----:B------:R-:W-:-:S03]  /*0f30*/  IMAD.HI.U32 R12, R23, R12, RZ ;  /* 0x0000000c170c7227 */ /* 0x000fc600078e00ff */
[----:B------:R-:W-:Y:S01]  /*0f40*/  IADD3 R24, P3, PT, R19, R18, RZ ;  /* 0x0000001213187210 */ /* 0x000fe20007f7e0ff */
[----:B------:R-:W-:Y:S01]  /*0f50*/  IMAD.X R18, R12, 0x1, R23, P0 ;  /* 0x000000010c127824 */ /* 0x000fe200000e0617 */
[----:B------:R-:W-:Y:S01]  /*0f60*/  SEL R23, R22, UR6, !P1 ;  /* 0x0000000616177c07 */ /* 0x000fe2000c800000 */
[----:B------:R-:W-:Y:S02]  /*0f70*/  IMAD.X R19, RZ, RZ, ~UR7, P4 ;  /* 0x80000007ff137e24 */ /* 0x000fe4000a0e06ff */
[----:B------:R-:W-:-:S04]  /*0f80*/  IMAD.HI.U32 R12, R24, R13, RZ ;  /* 0x0000000d180c7227 */ /* 0x000fc800078e00ff */
[----:B------:R-:W-:Y:S01]  /*0f90*/  HFMA2 R13, -RZ, RZ, 0, 0 ;  /* 0x00000000ff0d7431 */ /* 0x000fe200000001ff */
[----:B------:R-:W-:Y:S02]  /*0fa0*/  IADD3.X R18, PT, PT, RZ, RZ, R18, P3, P2 ;  /* 0x000000ffff127210 */ /* 0x000fe40001fe4412 */
[----:B------:R-:W-:-:S05]  /*0fb0*/  SEL R19, R19, UR7, !P1 ;  /* 0x0000000713137c07 */ /* 0x000fca000c800000 */
[-C--:B------:R-:W-:Y:S02]  /*0fc0*/  IMAD R25, R18, R19.reuse, RZ ;  /* 0x0000001312197224 */ /* 0x080fe400078e02ff */
[----:B------:R-:W-:-:S04]  /*0fd0*/  IMAD.WIDE.U32 R12, R24, R19, R12 ;  /* 0x00000013180c7225 */ /* 0x000fc800078e000c */
[----:B------:R-:W-:-:S04]  /*0fe0*/  IMAD.HI.U32 R12, P0, R18, R23, R12 ;  /* 0x00000017120c7227 */ /* 0x000fc8000780000c */
[----:B------:R-:W-:Y:S01]  /*0ff0*/  IMAD.HI.U32 R18, R18, R19, RZ ;  /* 0x0000001312127227 */ /* 0x000fe200078e00ff */
[----:B------:R-:W-:-:S03]  /*1000*/  IADD3 R25, P2, PT, R25, R12, RZ ;  /* 0x0000000c19197210 */ /* 0x000fc60007f5e0ff */
[----:B------:R-:W-:Y:S02]  /*1010*/  IMAD.X R18, RZ, RZ, R18, P0 ;  /* 0x000000ffff127224 */ /* 0x000fe400000e0612 */
[----:B------:R-:W-:-:S04]  /*1020*/  IMAD.WIDE.U32 R12, R25, R10, RZ ;  /* 0x0000000a190c7225 */ /* 0x000fc800078e00ff */
[----:B------:R-:W-:Y:S02]  /*1030*/  IMAD.X R27, RZ, RZ, R18, P2 ;  /* 0x000000ffff1b7224 */ /* 0x000fe400010e0612 */
        /* <DEDUP_REMOVED lines=18> */
[-C--:B------:R-:W-:Y:S02]  /*1160*/  IADD3.X R10, PT, PT, RZ, ~R13.reuse, RZ, P2, !PT ;  /* 0x8000000dff0a7210 */ /* 0x080fe400017fe4ff */
[----:B------:R-:W-:Y:S02]  /*1170*/  SEL R12, R11, R12, !P1 ;  /* 0x0000000c0b0c7207 */ /* 0x000fe40004800000 */
[----:B------:R-:W-:Y:S01]  /*1180*/  SEL R13, R10, R13, !P1 ;  /* 0x0000000d0a0d7207 */ /* 0x000fe20004800000 */
[----:B------:R-:W-:Y:S01]  /*1190*/  IMAD.MOV.U32 R10, RZ, RZ, R4 ;  /* 0x000000ffff0a7224 */ /* 0x000fe200078e0004 */
[----:B------:R-:W-:-:S02]  /*11a0*/  MOV R11, 0x0 ;  /* 0x00000000000b7802 */ /* 0x000fc40000000f00 */
[----:B------:R-:W-:-:S04]  /*11b0*/  ISETP.NE.AND.EX P0, PT, R21, RZ, PT, P0 ;  /* 0x000000ff1500720c */ /* 0x000fc80003f05300 */
[----:B------:R-:W-:Y:S02]  /*11c0*/  SEL R12, R12, 0xffffffff, P0 ;  /* 0xffffffff0c0c7807 */ /* 0x000fe40000000000 */
[----:B------:R-:W-:Y:S01]  /*11d0*/  SEL R13, R13, 0xffffffff, P0 ;  /* 0xffffffff0d0d7807 */ /* 0x000fe20000000000 */
[----:B------:R-:W-:Y:S06]  /*11e0*/  RET.REL.NODEC R10 `(_ZN2at6native27unrolled_elementwise_kernelINS0_13AUnaryFunctorIlllZZZNS0_16fmod_kernel_cudaERNS_18TensorIteratorBaseEENKUlvE_clEvENKUlvE2_clEvEUlllE_EESt5arrayIPcLm2EELi4E23TrivialOffsetCalculatorILi1EjESD_NS0_6memory15LoadWithoutCastENSE_16StoreWithoutCastEEEviT_T0_T2_T3_T4_T5_) ;  /* 0xffffffec0a847950 */ /* 0x000fec0003c3ffff */
.L_x_20031:
        /* <DEDUP_REMOVED lines=9> */
.L_x_54669:


//--------------------- .text._ZN2at6native29vectorized_elementwise_kernelILi2ENS0_13AUnaryFunctorIlllZZZNS0_16fmod_kernel_cudaERNS_18TensorIteratorBaseEENKUlvE_clEvENKUlvE2_clEvEUlllE_EESt5arrayIPcLm2EEEEviT0_T1_ --------------------------
	.section	.text._ZN2at6native29vectorized_elementwise_kernelILi2ENS0_13AUnaryFunctorIlllZZZNS0_16fmod_kernel_cudaERNS_18TensorIteratorBaseEENKUlvE_clEvENKUlvE2_clEvEUlllE_EESt5arrayIPcLm2EEEEviT0_T1_,"ax",@progbits
	.align	128
        .global         _ZN2at6native29vectorized_elementwise_kernelILi2ENS0_13AUnaryFunctorIlllZZZNS0_16fmod_kernel_cudaERNS_18TensorIteratorBaseEENKUlvE_clEvENKUlvE2_clEvEUlllE_EESt5arrayIPcLm2EEEEviT0_T1_
        .type           _ZN2at6native29vectorized_elementwise_kernelILi2ENS0_13AUnaryFunctorIlllZZZNS0_16fmod_kernel_cudaERNS_18TensorIteratorBaseEENKUlvE_clEvENKUlvE2_clEvEUlllE_EESt5arrayIPcLm2EEEEviT0_T1_,@function
        .size           _ZN2at6native29vectorized_elementwise_kernelILi2ENS0_13AUnaryFunctorIlllZZZNS0_16fmod_kernel_cudaERNS_18TensorIteratorBaseEENKUlvE_clEvENKUlvE2_clEvEUlllE_EESt5arrayIPcLm2EEEEviT0_T1_,(.L_x_54670 - _ZN2at6native29vectorized_elementwise_kernelILi2ENS0_13AUnaryFunctorIlllZZZNS0_16fmod_kernel_cudaERNS_18TensorIteratorBaseEENKUlvE_clEvENKUlvE2_clEvEUlllE_EESt5arrayIPcLm2EEEEviT0_T1_)
        .other          _ZN2at6native29vectorized_elementwise_kernelILi2ENS0_13AUnaryFunctorIlllZZZNS0_16fmod_kernel_cudaERNS_18TensorIteratorBaseEENKUlvE_clEvENKUlvE2_clEvEUlllE_EESt5arrayIPcLm2EEEEviT0_T1_,@"STO_CUDA_ENTRY STV_DEFAULT"
_ZN2at6native29vectorized_elementwise_kernelILi2ENS0_13AUnaryFunctorIlllZZZNS0_16fmod_kernel_cudaERNS_18TensorIteratorBaseEENKUlvE_clEvENKUlvE2_clEvEUlllE_EESt5arrayIPcLm2EEEEviT0_T1_:
.text._ZN2at6native29vectorized_elementwise_kernelILi2ENS0_13AUnaryFunctorIlllZZZNS0_16fmod_kernel_cudaERNS_18TensorIteratorBaseEENKUlvE_clEvENKUlvE2_clEvEUlllE_EESt5arrayIPcLm2EEEEviT0_T1_:
[----:B------:R-:W-:Y:S01]  /*0000*/  LDC R1, c[0x0][0x37c] ;  /* 0x0000df00ff017b82 */ /* 0x000fe20000000800 */
[----:B------:R-:W0:Y:S01]  /*0010*/  S2R R30, SR_CTAID.X ;  /* 0x00000000001e7919 */ /* 0x000e220000002500 */
[----:B------:R-:W1:Y:S01]  /*0020*/  LDCU UR8, c[0x0][0x380] ;  /* 0x00007000ff0877ac */ /* 0x000e620008000800 */
[----:B------:R-:W2:Y:S01]  /*0030*/  LDCU.64 UR4, c[0x0][0x358] ;  /* 0x00006b00ff0477ac */ /* 0x000ea20008000a00 */
[----:B------:R-:W3:Y:S01]  /*0040*/  LDCU.64 UR6, c[0x0][0x390] ;  /* 0x00007200ff0677ac */ /* 0x000ee20008000a00 */
[----:B0-----:R-:W-:-:S05]  /*0050*/  IMAD.SHL.U32 R30, R30, 0x400, RZ ;  /* 0x000004001e1e7824 */ /* 0x001fca00078e00ff */
[----:B-1----:R-:W-:-:S04]  /*0060*/  IADD3 R9, PT, PT, -R30, UR8, RZ ;  /* 0x000000081e097c10 */ /* 0x002fc8000fffe1ff */
[----:B------:R-:W-:-:S13]  /*0070*/  ISETP.GT.U32.AND P0, PT, R9, 0x3ff, PT ;  /* 0x000003ff0900780c */ /* 0x000fda0003f04070 */
[----:B--23--:R-:W-:Y:S05]  /*0080*/  @P0 BRA `(.L_x_20032) ;  /* 0x0000001800480947 */ /* 0x00cfea0003800000 */
[----:B------:R-:W0:Y:S01]  /*0090*/  S2R R0, SR_TID.X ;  /* 0x0000000000007919 */ /* 0x000e220000002100 */
[----:B------:R-:W-:Y:S02]  /*00a0*/  CS2R R24, SRZ ;  /* 0x0000000000187805 */ /* 0x000fe4000001ff00 */
        /* <DEDUP_REMOVED lines=11> */
[----:B------:R0:W5:Y:S07]  /*0160*/  @!P6 LDG.E.64 R24, desc[UR4][R20.64] ;  /* 0x000000041418e981 */ /* 0x00016e000c1e1b00 */
        /* <DEDUP_REMOVED lines=9> */
[----:B------:R-:W4:Y:S01]  /*0200*/  @!P2 LDC.64 R4, c[0x0][0x3a0] ;  /* 0x0000e800ff04ab82 */ /* 0x000f220000000a00 */
        /* <DEDUP_REMOVED lines=10> */
[----:B------:R-:W4:Y:S01]  /*02b0*/  @!P6 LDC.64 R10, c[0x0][0x3a0] ;  /* 0x0000e800ff0aeb82 */ /* 0x000f220000000a00 */
[----:B-1----:R-:W-:-:S04]  /*02c0*/  @!P5 IMAD.WIDE.U32 R26, R31, 0x8, R26 ;  /* 0x000000081f1ad825 */ /* 0x002fc800078e001a */
[----:B------:R-:W-:Y:S02]  /*02d0*/  @!P6 IMAD.IADD R31, R30, 0x1, R0 ;  /* 0x000000011e1fe824 */ /* 0x000fe400078e0200 */
[----:B---3--:R-:W-:Y:S01]  /*02e0*/  @!P3 IMAD.WIDE.U32 R2, R29, 0x8, R2 ;  /* 0x000000081d02b825 */ /* 0x008fe200078e0002 */
[----:B0-----:R-:W-:-:S03]  /*02f0*/  CS2R R20, SRZ ;  /* 0x0000000000147805 */ /* 0x001fc6000001ff00 */
[----:B--2---:R-:W-:Y:S01]  /*0300*/  @!P0 IMAD.WIDE.U32 R34, R17, 0x8, R6 ;  /* 0x0000000811228825 */ /* 0x004fe200078e0006 */
[----:B------:R-:W-:-:S03]  /*0310*/  CS2R R16, SRZ ;  /* 0x0000000000107805 */ /* 0x000fc6000001ff00 */
[----:B------:R-:W-:Y:S01]  /*0320*/  @!P4 IMAD.WIDE.U32 R32, R33, 0x8, R18 ;  /* 0x000000082120c825 */ /* 0x000fe200078e0012 */
[----:B------:R-:W-:-:S03]  /*0330*/  CS2R R18, SRZ ;  /* 0x0000000000127805 */ /* 0x000fc6000001ff00 */
[----:B----4-:R-:W-:Y:S01]  /*0340*/  @!P2 IMAD.WIDE.U32 R4, R23, 0x8, R4 ;  /* 0x000000081704a825 */ /* 0x010fe200078e0004 */
[----:B------:R-:W-:Y:S01]  /*0350*/  CS2R R22, SRZ ;  /* 0x0000000000167805 */ /* 0x000fe2000001ff00 */
[----:B------:R0:W5:Y:S02]  /*0360*/  @!P4 LDG.E.64 R20, desc[UR4][R32.64] ;  /* 0x000000042014c981 */ /* 0x000164000c1e1b00 */
[----:B------:R-:W-:Y:S01]  /*0370*/  @!P1 IMAD.WIDE.U32 R28, R15, 0x8, R12 ;  /* 0x000000080f1c9825 */ /* 0x000fe200078e000c */
[----:B------:R-:W-:Y:S01]  /*0380*/  CS2R R12, SRZ ;  /* 0x00000000000c7805 */ /* 0x000fe2000001ff00 */
[----:B------:R0:W5:Y:S02]  /*0390*/  @!P5 LDG.E.64 R18, desc[UR4][R26.64] ;  /* 0x000000041a12d981 */ /* 0x000164000c1e1b00 */
[----:B------:R-:W-:Y:S01]  /*03a0*/  @!P6 IMAD.WIDE.U32 R6, R31, 0x8, R10 ;  /* 0x000000081f06e825 */ /* 0x000fe200078e000a */
[----:B------:R-:W-:Y:S01]  /*03b0*/  CS2R R10, SRZ ;  /* 0x00000000000a7805 */ /* 0x000fe2000001ff00 */
[----:B------:R0:W5:Y:S04]  /*03c0*/  @!P3 LDG.E.64 R22, desc[UR4][R2.64] ;  /* 0x000000040216b981 */ /* 0x000168000c1e1b00 */
[----:B------:R0:W5:Y:S04]  /*03d0*/  @!P1 LDG.E.64 R12, desc[UR4][R28.64] ;  /* 0x000000041c0c9981 */ /* 0x000168000c1e1b00 */
[----:B------:R0:W5:Y:S04]  /*03e0*/  @!P2 LDG.E.64 R10, desc[UR4][R4.64] ;  /* 0x00000004040aa981 */ /* 0x000168000c1e1b00 */
[----:B------:R0:W5:Y:S01]  /*03f0*/  @!P6 LDG.E.64 R16, desc[UR4][R6.64] ;  /* 0x000000040610e981 */ /* 0x000162000c1e1b00 */
[----:B------:R-:W-:-:S06]  /*0400*/  CS2R R14, SRZ ;  /* 0x00000000000e7805 */ /* 0x000fcc000001ff00 */
[----:B------:R0:W5:Y:S01]  /*0410*/  @!P0 LDG.E.64 R14, desc[UR4][R34.64] ;  /* 0x00000004220e8981 */ /* 0x000162000c1e1b00 */
[----:B------:R-:W-:Y:S01]  /*0420*/  ISETP.GE.U32.AND P0, PT, R8, R9, PT ;  /* 0x000000090800720c */ /* 0x000fe20003f06070 */
[----:B------:R-:W-:-:S12]  /*0430*/  BSSY.RECONVERGENT B0, `(.L_x_20033) ;  /* 0x000001f000007945 */ /* 0x000fd80003800200 */
[----:B0-----:R-:W-:Y:S05]  /*0440*/  @P0 BRA `(.L_x_20034) ;  /* 0x0000000000740947 */ /* 0x001fea0003800000 */
        /* <DEDUP_REMOVED lines=9> */
[----:B0-----:R-:W-:-:S06]  /*04e0*/  IADD3 R2, PT, PT, R0, 0xffffffe, RZ ;  /* 0x0ffffffe00027810 */ /* 0x001fcc0007ffe0ff */
[----:B------:R0:W2:Y:S02]  /*04f0*/  F2I.FTZ.U32.TRUNC.NTZ R3, R2 ;  /* 0x0000000200037305 */ /* 0x0000a4000021f000 */
[----:B0-----:R-:W-:Y:S02]  /*0500*/  IMAD.MOV.U32 R2, RZ, RZ, RZ ;  /* 0x000000ffff027224 */ /* 0x001fe400078e00ff */
[----:B--2---:R-:W-:-:S04]  /*0510*/  IMAD.MOV R5, RZ, RZ, -R3 ;  /* 0x000000ffff057224 */ /* 0x004fc800078e0a03 */
[----:B------:R-:W-:-:S04]  /*0520*/  IMAD R5, R5, R24, RZ ;  /* 0x0000001805057224 */ /* 0x000fc800078e02ff */
[----:B------:R-:W-:-:S06]  /*0530*/  IMAD.HI.U32 R3, R3, R5, R2 ;  /* 0x0000000503037227 */ /* 0x000fcc00078e0002 */
        /* <DEDUP_REMOVED lines=9> */
.L_x_20035:
[----:B------:R-:W-:Y:S01]  /*05d0*/  IMAD.MOV.U32 R0, RZ, RZ, R24 ;  /* 0x000000ffff007224 */ /* 0x000fe200078e0018 */
[----:B------:R-:W-:-:S07]  /*05e0*/  MOV R24, 0x600 ;  /* 0x0000060000187802 */ /* 0x000fce0000000f00 */
[----:B------:R-:W-:Y:S05]  /*05f0*/  CALL.REL.NOINC `($__internal_18_$__cuda_sm20_rem_s64) ;  /* 0x00000024004c7944 */ /* 0x000fea0003c00000 */
[----:B------:R-:W-:Y:S01]  /*0600*/  IMAD.MOV.U32 R26, RZ, RZ, R0 ;  /* 0x000000ffff1a7224 */ /* 0x000fe200078e0000 */
[----:B------:R-:W-:-:S07]  /*0610*/  MOV R27, R3 ;  /* 0x00000003001b7202 */ /* 0x000fce0000000f00 */
.L_x_20034:
[----:B------:R-:W-:Y:S05]  /*0620*/  BSYNC.RECONVERGENT B0 ;  /* 0x0000000000007941 */ /* 0x000fea0003800200 */
.L_x_20033:
[----:B------:R-:W-:Y:S01]  /*0630*/  VIADD R32, R8, 0x80 ;  /* 0x0000008008207836 */ /* 0x000fe20000000000 */
[----:B------:R-:W-:Y:S04]  /*0640*/  BSSY.RECONVERGENT B0, `(.L_x_20036) ;  /* 0x0000022000007945 */ /* 0x000fe80003800200 */
[----:B------:R-:W-:-:S13]  /*0650*/  ISETP.GE.U32.AND P0, PT, R32, R9, PT ;  /* 0x000000092000720c */ /* 0x000fda0003f06070 */
        /* <DEDUP_REMOVED lines=26> */
.L_x_20038:
[----:B------:R-:W-:Y:S01]  /*0800*/  IMAD.MOV.U32 R0, RZ, RZ, R18 ;  /* 0x000000ffff007224 */ /* 0x000fe200078e0012 */
[----:B------:R-:W-:Y:S01]  /*0810*/  MOV R24, 0x840 ;  /* 0x0000084000187802 */ /* 0x000fe20000000f00 */
[----:B------:R-:W-:-:S07]  /*0820*/  IMAD.MOV.U32 R25, RZ, RZ, R19 ;  /* 0x000000ffff197224 */ /* 0x000fce00078e0013 */
[----:B------:R-:W-:Y:S05]  /*0830*/  CALL.REL.NOINC `($__internal_18_$__cuda_sm20_rem_s64) ;  /* 0x0000002000bc7944 */ /* 0x000fea0003c00000 */
[----:B------:R-:W-:Y:S01]  /*0840*/  MOV R18, R0 ;  /* 0x0000000000127202 */ /* 0x000fe20000000f00 */
[----:B------:R-:W-:-:S07]  /*0850*/  IMAD.MOV.U32 R19, RZ, RZ, R3 ;  /* 0x000000ffff137224 */ /* 0x000fce00078e0003 */
.L_x_20037:
[----:B------:R-:W-:Y:S05]  /*0860*/  BSYNC.RECONVERGENT B0 ;  /* 0x0000000000007941 */ /* 0x000fea0003800200 */
.L_x_20036:
        /* <DEDUP_REMOVED lines=29> */
.L_x_20041:
[----:B------:R-:W-:Y:S01]  /*0a40*/  IMAD.MOV.U32 R0, RZ, RZ, R20 ;  /* 0x000000ffff007224 */ /* 0x000fe200078e0014 */
[----:B------:R-:W-:Y:S02]  /*0a50*/  MOV R25, R21 ;  /* 0x0000001500197202 */ /* 0x000fe40000000f00 */
[----:B------:R-:W-:-:S07]  /*0a60*/  MOV R24, 0xa80 ;  /* 0x00000a8000187802 */ /* 0x000fce0000000f00 */
[----:B------:R-:W-:Y:S05]  /*0a70*/  CALL.REL.NOINC `($__internal_18_$__cuda_sm20_rem_s64) ;  /* 0x00000020002c7944 */ /* 0x000fea0003c00000 */
[----:B------:R-:W-:Y:S02]  /*0a80*/  IMAD.MOV.U32 R20, RZ, RZ, R0 ;  /* 0x000000ffff147224 */ /* 0x000fe400078e0000 */
[----:B------:R-:W-:-:S07]  /*0a90*/  IMAD.MOV.U32 R21, RZ, RZ, R3 ;  /* 0x000000ffff157224 */ /* 0x000fce00078e0003 */
.L_x_20040:
[----:B------:R-:W-:Y:S05]  /*0aa0*/  BSYNC.RECONVERGENT B0 ;  /* 0x0000000000007941 */ /* 0x000fea0003800200 */
.L_x_20039:
[----:B------:R-:W-:Y:S01]  /*0ab0*/  IADD3 R0, PT, PT, R8, 0x180, RZ ;  /* 0x0000018008007810 */ /* 0x000fe20007ffe0ff */
[----:B------:R-:W-:Y:S03]  /*0ac0*/  BSSY.RECONVERGENT B0, `(.L_x_20042) ;  /* 0x0000022000007945 */ /* 0x000fe60003800200 */
        /* <DEDUP_REMOVED lines=13> */
[----:B0-----:R-:W-:Y:S02]  /*0ba0*/  HFMA2 R2, -RZ, RZ, 0, 0 ;  /* 0x00000000ff027431 */ /* 0x001fe400000001ff */
        /* <DEDUP_REMOVED lines=13> */
.L_x_20044:
[----:B------:R-:W-:Y:S01]  /*0c80*/  MOV R0, R22 ;  /* 0x0000001600007202 */ /* 0x000fe20000000f00 */
[----:B------:R-:W-:Y:S01]  /*0c90*/  IMAD.MOV.U32 R25, RZ, RZ, R23 ;  /* 0x000000ffff197224 */ /* 0x000fe200078e0017 */
[----:B------:R-:W-:-:S07]  /*0ca0*/  MOV R24, 0xcc0 ;  /* 0x00000cc000187802 */ /* 0x000fce0000000f00 */
[----:B------:R-:W-:Y:S05]  /*0cb0*/  CALL.REL.NOINC `($__internal_18_$__cuda_sm20_rem_s64) ;  /* 0x0000001c009c7944 */ /* 0x000fea0003c00000 */
[----:B------:R-:W-:Y:S01]  /*0cc0*/  IMAD.MOV.U32 R22, RZ, RZ, R0 ;  /* 0x000000ffff167224 */ /* 0x000fe200078e0000 */
[----:B------:R-:W-:-:S07]  /*0cd0*/  MOV R23, R3 ;  /* 0x0000000300177202 */ /* 0x000fce0000000f00 */
.L_x_20043:
[----:B------:R-:W-:Y:S05]  /*0ce0*/  BSYNC.RECONVERGENT B0 ;  /* 0x0000000000007941 */ /* 0x000fea0003800200 */
.L_x_20042:
        /* <DEDUP_REMOVED lines=29> */
.L_x_20047:
[----:B------:R-:W-:Y:S01]  /*0ec0*/  IMAD.MOV.U32 R0, RZ, RZ, R10 ;  /* 0x000000ffff007224 */ /* 0x000fe200078e000a */
[----:B------:R-:W-:Y:S01]  /*0ed0*/  MOV R24, 0xf00 ;  /* 0x00000f0000187802 */ /* 0x000fe20000000f00 */
[----:B------:R-:W-:-:S07]  /*0ee0*/  IMAD.MOV.U32 R25, RZ, RZ, R11 ;  /* 0x000000ffff197224 */ /* 0x000fce00078e000b */
[----:B------:R-:W-:Y:S05]  /*0ef0*/  CALL.REL.NOINC `($__internal_18_$__cuda_sm20_rem_s64) ;  /* 0x0000001c000c7944 */ /* 0x000fea0003c00000 */
[----:B------:R-:W-:Y:S01]  /*0f00*/  MOV R10, R0 ;  /* 0x00000000000a7202 */ /* 0x000fe20000000f00 */
[----:B------:R-:W-:-:S07]  /*0f10*/  IMAD.MOV.U32 R11, RZ, RZ, R3 ;  /* 0x000000ffff0b7224 */ /* 0x000fce00078e0003 */
.L_x_20046:
[----:B------:R-:W-:Y:S05]  /*0f20*/  BSYNC.RECONVERGENT B0 ;  /* 0x0000000000007941 */ /* 0x000fea0003800200 */
.L_x_20045:
        /* <DEDUP_REMOVED lines=29> */
.L_x_20050:
[----:B------:R-:W-:Y:S01]  /*1100*/  IMAD.MOV.U32 R0, RZ, RZ, R12 ;  /* 0x000000ffff007224 */ /* 0x000fe200078e000c */
[----:B------:R-:W-:Y:S02]  /*1110*/  MOV R25, R13 ;  /* 0x0000000d00197202 */ /* 0x000fe40000000f00 */
[----:B------:R-:W-:-:S07]  /*1120*/  MOV R24, 0x1140 ;  /* 0x0000114000187802 */ /* 0x000fce0000000f00 */
[----:B------:R-:W-:Y:S05]  /*1130*/  CALL.REL.NOINC `($__internal_18_$__cuda_sm20_rem_s64) ;  /* 0x00000018007c7944 */ /* 0x000fea0003c00000 */
[----:B------:R-:W-:Y:S02]  /*1140*/  IMAD.MOV.U32 R12, RZ, RZ, R0 ;  /* 0x000000ffff0c7224 */ /* 0x000fe400078e0000 */
[----:B------:R-:W-:-:S07]  /*1150*/  IMAD.MOV.U32 R13, RZ, RZ, R3 ;  /* 0x000000ffff0d7224 */ /* 0x000fce00078e0003 */
.L_x_20049:
[----:B------:R-:W-:Y:S05]  /*1160*/  BSYNC.RECONVERGENT B0 ;  /* 0x0000000000007941 */ /* 0x000fea0003800200 */
.L_x_20048:
        /* <DEDUP_REMOVED lines=29> */
.L_x_20053:
[----:B------:R-:W-:Y:S01]  /*1340*/  MOV R0, R14 ;  /* 0x0000000e00007202 */ /* 0x000fe20000000f00 */
[----:B------:R-:W-:Y:S01]  /*1350*/  IMAD.MOV.U32 R25, RZ, RZ, R15 ;  /* 0x000000ffff197224 */ /* 0x000fe200078e000f */
[----:B------:R-:W-:-:S07]  /*1360*/  MOV R24, 0x1380 ;  /* 0x0000138000187802 */ /* 0x000fce0000000f00 */
[----:B------:R-:W-:Y:S05]  /*1370*/  CALL.REL.NOINC `($__internal_18_$__cuda_sm20_rem_s64) ;  /* 0x0000001400ec7944 */ /* 0x000fea0003c00000 */
[----:B------:R-:W-:Y:S01]  /*1380*/  IMAD.MOV.U32 R14, RZ, RZ, R0 ;  /* 0x000000ffff0e7224 */ /* 0x000fe200078e0000 */
[----:B------:R-:W-:-:S07]  /*1390*/  MOV R15, R3 ;  /* 0x00000003000f7202 */ /* 0x000fce0000000f00 */
.L_x_20052:
[----:B------:R-:W-:Y:S05]  /*13a0*/  BSYNC.RECONVERGENT B0 ;  /* 0x0000000000007941 */ /* 0x000fea0003800200 */
.L_x_20051:
        /* <DEDUP_REMOVED lines=20> */
[----:B------:R-:W-:Y:S02]  /*14f0*/  IMAD R5, R16, R3, UR8 ;  /* 0x0000000810057e24 */ /* 0x000fe4000f8e0203 */
        /* <DEDUP_REMOVED lines=8> */
.L_x_20056:
[----:B------:R-:W-:Y:S01]  /*1580*/  IMAD.MOV.U32 R0, RZ, RZ, R16 ;  /* 0x000000ffff007224 */ /* 0x000fe200078e0010 */
[----:B------:R-:W-:Y:S01]  /*1590*/  MOV R24, 0x15c0 ;  /* 0x000015c000187802 */ /* 0x000fe20000000f00 */
[----:B------:R-:W-:-:S07]  /*15a0*/  IMAD.MOV.U32 R25, RZ, RZ, R17 ;  /* 0x000000ffff197224 */ /* 0x000fce00078e0011 */
[----:B------:R-:W-:Y:S05]  /*15b0*/  CALL.REL.NOINC `($__internal_18_$__cuda_sm20_rem_s64) ;  /* 0x00000014005c7944 */ /* 0x000fea0003c00000 */
[----:B------:R-:W-:-:S07]  /*15c0*/  MOV R2, R0 ;  /* 0x0000000000027202 */ /* 0x000fce0000000f00 */
.L_x_20055:
[----:B------:R-:W-:Y:S05]  /*15d0*/  BSYNC.RECONVERGENT B0 ;  /* 0x0000000000007941 */ /* 0x000fea0003800200 */
.L_x_20054:
        /* <DEDUP_REMOVED lines=9> */
[----:B------:R0:W-:Y:S07]  /*1670*/  STG.E.64 desc[UR4][R4.64], R26 ;  /* 0x0000001a04007986 */ /* 0x0001ee000c101b04 */
[----:B------:R-:W-:Y:S05]  /*1680*/  @P0 BRA `(.L_x_20060) ;  /* 0x0000000000300947 */ /* 0x000fea0003800000 */
[----:B0-----:R-:W0:Y:S01]  /*1690*/  LDC.64 R4, c[0x0][0x398] ;  /* 0x0000e600ff047b82 */ /* 0x001e220000000a00 */
[----:B------:R-:W-:Y:S01]  /*16a0*/  IADD3 R7, PT, PT, R30, R8, RZ ;  /* 0x000000081e077210 */ /* 0x000fe20007ffe0ff */
[----:B------:R-:W-:-:S04]  /*16b0*/  VIADD R8, R8, 0x80 ;  /* 0x0000008008087836 */ /* 0x000fc80000000000 */
[----:B0-----:R-:W-:-:S05]  /*16c0*/  IMAD.WIDE.U32 R4, R7, 0x8, R4 ;  /* 0x0000000807047825 */ /* 0x001fca00078e0004 */
[----:B-----5:R0:W-:Y:S02]  /*16d0*/  STG.E.64 desc[UR4][R4.64], R18 ;  /* 0x0000001204007986 */ /* 0x0201e4000c101b04 */
.L_x_20059:
[----:B------:R-:W-:-:S13]  /*16e0*/  ISETP.GE.U32.AND P0, PT, R8, R9, PT ;  /* 0x000000090800720c */ /* 0x000fda0003f06070 */
[----:B------:R-:W-:Y:S05]  /*16f0*/  @P0 BRA `(.L_x_20061) ;  /* 0x0000000000300947 */ /* 0x000fea0003800000 */
[----:B0-----:R-:W0:Y:S01]  /*1700*/  LDC.64 R4, c[0x0][0x398] ;  /* 0x0000e600ff047b82 */ /* 0x001e220000000a00 */
[----:B------:R-:W-:Y:S01]  /*1710*/  IMAD.IADD R7, R30, 0x1, R8 ;  /* 0x000000011e077824 */ /* 0x000fe200078e0208 */
[----:B------:R-:W-:-:S03]  /*1720*/  IADD3 R8, PT, PT, R8, 0x80, RZ ;  /* 0x0000008008087810 */ /* 0x000fc60007ffe0ff */
[----:B0-----:R-:W-:-:S05]  /*1730*/  IMAD.WIDE.U32 R4, R7, 0x8, R4 ;  /* 0x0000000807047825 */ /* 0x001fca00078e0004 */
[----:B-----5:R1:W-:Y:S02]  /*1740*/  STG.E.64 desc[UR4][R4.64], R20 ;  /* 0x0000001404007986 */ /* 0x0203e4000c101b04 */
.L_x_20060:
[----:B------:R-:W-:-:S13]  /*1750*/  ISETP.GE.U32.AND P0, PT, R8, R9, PT ;  /* 0x000000090800720c */ /* 0x000fda0003f06070 */
[----:B------:R-:W-:Y:S05]  /*1760*/  @P0 BRA `(.L_x_20062) ;  /* 0x0000000000300947 */ /* 0x000fea0003800000 */
[----:B01----:R-:W0:Y:S01]  /*1770*/  LDC.64 R4, c[0x0][0x398] ;  /* 0x0000e600ff047b82 */ /* 0x003e220000000a00 */
[----:B------:R-:W-:Y:S02]  /*1780*/  IMAD.IADD R7, R30, 0x1, R8 ;  /* 0x000000011e077824 */ /* 0x000fe400078e0208 */
[----:B------:R-:W-:Y:S02]  /*1790*/  VIADD R8, R8, 0x80 ;  /* 0x0000008008087836 */ /* 0x000fe40000000000 */
[----:B0-----:R-:W-:-:S05]  /*17a0*/  IMAD.WIDE.U32 R4, R7, 0x8, R4 ;  /* 0x0000000807047825 */ /* 0x001fca00078e0004 */
[----:B-----5:R1:W-:Y:S02]  /*17b0*/  STG.E.64 desc[UR4][R4.64], R22 ;  /* 0x0000001604007986 */ /* 0x0203e4000c101b04 */
.L_x_20061:
[----:B------:R-:W-:-:S13]  /*17c0*/  ISETP.GE.U32.AND P0, PT, R8, R9, PT ;  /* 0x000000090800720c */ /* 0x000fda0003f06070 */
[----:B------:R-:W-:Y:S05]  /*17d0*/  @P0 BRA `(.L_x_20063) ;  /* 0x0000000000340947 */ /* 0x000fea0003800000 */
[----:B01----:R-:W0:Y:S01]  /*17e0*/  LDC.64 R4, c[0x0][0x398] ;  /* 0x0000e600ff047b82 */ /* 0x003e220000000a00 */
[----:B------:R-:W-:Y:S01]  /*17f0*/  IADD3 R7, PT, PT, R30, R8, RZ ;  /* 0x000000081e077210 */ /* 0x000fe20007ffe0ff */
[----:B------:R-:W-:-:S04]  /*1800*/  VIADD R8, R8, 0x80 ;  /* 0x0000008008087836 */ /* 0x000fc80000000000 */
[----:B0-----:R-:W-:-:S05]  /*1810*/  IMAD.WIDE.U32 R4, R7, 0x8, R4 ;  /* 0x0000000807047825 */ /* 0x001fca00078e0004 */
[----:B-----5:R2:W-:Y:S02]  /*1820*/  STG.E.64 desc[UR4][R4.64], R10 ;  /* 0x0000000a04007986 */ /* 0x0205e4000c101b04 */
.L_x_20062:
[----:B------:R-:W-:-:S13]  /*1830*/  ISETP.GE.U32.AND P0, PT, R8, R9, PT ;  /* 0x000000090800720c */ /* 0x000fda0003f06070 */
[----:B------:R-:W-:Y:S05]  /*1840*/  @P0 BREAK.RELIABLE B1 ;  /* 0x0000000000010942 */ /* 0x000fea0003800100 */
[----:B------:R-:W-:Y:S05]  /*1850*/  @P0 BRA `(.L_x_20064) ;  /* 0x0000000000300947 */ /* 0x000fea0003800000 */
[----:B012---:R-:W0:Y:S01]  /*1860*/  LDC.64 R4, c[0x0][0x398] ;  /* 0x0000e600ff047b82 */ /* 0x007e220000000a00 */
[----:B------:R-:W-:Y:S01]  /*1870*/  IMAD.IADD R7, R30, 0x1, R8 ;  /* 0x000000011e077824 */ /* 0x000fe200078e0208 */
[----:B------:R-:W-:-:S03]  /*1880*/  IADD3 R8, PT, PT, R8, 0x80, RZ ;  /* 0x0000008008087810 */ /* 0x000fc60007ffe0ff */
[----:B0-----:R-:W-:-:S05]  /*1890*/  IMAD.WIDE.U32 R4, R7, 0x8, R4 ;  /* 0x0000000807047825 */ /* 0x001fca00078e0004 */
[----:B-----5:R2:W-:Y:S02]  /*18a0*/  STG.E.64 desc[UR4][R4.64], R12 ;  /* 0x0000000c04007986 */ /* 0x0205e4000c101b04 */
.L_x_20063:
[----:B------:R-:W-:Y:S05]  /*18b0*/  BSYNC.RELIABLE B1 ;  /* 0x0000000000017941 */ /* 0x000fea0003800100 */
.L_x_20058:
[----:B------:R-:W-:-:S13]  /*18c0*/  ISETP.GE.U32.AND P0, PT, R8, R9, PT ;  /* 0x000000090800720c */ /* 0x000fda0003f06070 */
[----:B012---:R-:W0:Y:S01]  /*18d0*/  @!P0 LDC.64 R4, c[0x0][0x398] ;  /* 0x0000e600ff048b82 */ /* 0x007e220000000a00 */
[----:B------:R-:W-:Y:S02]  /*18e0*/  @!P0 IMAD.IADD R7, R30, 0x1, R8 ;  /* 0x000000011e078824 */ /* 0x000fe400078e0208 */
[----:B------:R-:W-:Y:S02]  /*18f0*/  @!P0 VIADD R8, R8, 0x80 ;  /* 0x0000008008088836 */ /* 0x000fe40000000000 */
[----:B0-----:R-:W-:-:S05]  /*1900*/  @!P0 IMAD.WIDE.U32 R4, R7, 0x8, R4 ;  /* 0x0000000807048825 */ /* 0x001fca00078e0004 */
[----:B-----5:R3:W-:Y:S02]  /*1910*/  @!P0 STG.E.64 desc[UR4][R4.64], R14 ;  /* 0x0000000e04008986 */ /* 0x0207e4000c101b04 */
.L_x_20064:
[----:B------:R-:W-:Y:S05]  /*1920*/  BSYNC.RECONVERGENT B0 ;  /* 0x0000000000007941 */ /* 0x000fea0003800200 */
.L_x_20057:
[----:B------:R-:W-:Y:S05]  /*1930*/  WARPSYNC.ALL ;  /* 0x0000000000007948 */ /* 0x000fea0003800000 */
[----:B------:R-:W-:-:S13]  /*1940*/  ISETP.GE.U32.AND P0, PT, R8, R9, PT ;  /* 0x000000090800720c */ /* 0x000fda0003f06070 */
[----:B------:R-:W-:Y:S05]  /*1950*/  @P0 EXIT ;  /* 0x000000000000094d */ /* 0x000fea0003800000 */
[----:B0123--:R-:W0:Y:S01]  /*1960*/  LDC.64 R4, c[0x0][0x398] ;  /* 0x0000e600ff047b82 */ /* 0x00fe220000000a00 */
[----:B------:R-:W-:-:S05]  /*1970*/  IADD3 R7, PT, PT, R30, R8, RZ ;  /* 0x000000081e077210 */ /* 0x000fca0007ffe0ff */
[----:B0-----:R-:W-:-:S05]  /*1980*/  IMAD.WIDE.U32 R4, R7, 0x8, R4 ;  /* 0x0000000807047825 */ /* 0x001fca00078e0004 */
[----:B------:R-:W-:Y:S01]  /*1990*/  STG.E.64 desc[UR4][R4.64], R2 ;  /* 0x0000000204007986 */ /* 0x000fe2000c101b04 */
[----:B------:R-:W-:Y:S05]  /*19a0*/  EXIT ;  /* 0x000000000000794d */ /* 0x000fea0003800000 */
.L_x_20032:
[----:B------:R-:W0:Y:S01]  /*19b0*/  S2R R26, SR_TID.X ;  /* 0x00000000001a7919 */ /* 0x000e220000002100 */
[----:B------:R-:W1:Y:S01]  /*19c0*/  LDC.64 R2, c[0x0][0x3a0] ;  /* 0x0000e800ff027b82 */ /* 0x000e620000000a00 */
[----:B------:R-:W2:Y:S01]  /*19d0*/  LDCU UR8, c[0x0][0x394] ;  /* 0x00007280ff0877ac */ /* 0x000ea20008000800 */
[----:B-1----:R-:W-:-:S04]  /*19e0*/  IMAD.WIDE.U32 R2, R30, 0x8, R2 ;  /* 0x000000081e027825 */ /* 0x002fc800078e0002 */
        /* <DEDUP_REMOVED lines=9> */
[----:B------:R-:W0:Y:S01]  /*1a80*/  I2F.U32.RP R0, R16 ;  /* 0x0000001000007306 */ /* 0x000e220000209000 */
[----:B------:R-:W1:Y:S01]  /*1a90*/  LDCU UR8, c[0x0][0x390] ;  /* 0x00007200ff0877ac */ /* 0x000e620008000800 */
[----:B------:R-:W-:Y:S01]  /*1aa0*/  IMAD.MOV R5, RZ, RZ, -R16 ;  /* 0x000000ffff057224 */ /* 0x000fe200078e0a10 */
[----:B------:R-:W-:Y:S01]  /*1ab0*/  ISETP.NE.U32.AND P1, PT, R16, RZ, PT ;  /* 0x000000ff1000720c */ /* 0x000fe20003f25070 */
[----:B------:R-:W-:-:S04]  /*1ac0*/  IMAD.MOV.U32 R17, RZ, RZ, RZ ;  /* 0x000000ffff117224 */ /* 0x000fc800078e00ff */
[----:B0-----:R-:W0:Y:S02]  /*1ad0*/  MUFU.RCP R0, R0 ;  /* 0x0000000000007308 */ /* 0x001e240000001000 */
[----:B0-----:R-:W-:-:S06]  /*1ae0*/  VIADD R2, R0, 0xffffffe ;  /* 0x0ffffffe00027836 */ /* 0x001fcc0000000000 */
[----:B------:R0:W2:Y:S02]  /*1af0*/  F2I.FTZ.U32.TRUNC.NTZ R3, R2 ;  /* 0x0000000200037305 */ /* 0x0000a4000021f000 */
[----:B0-----:R-:W-:Y:S02]  /*1b00*/  HFMA2 R2, -RZ, RZ, 0, 0 ;  /* 0x00000000ff027431 */ /* 0x001fe400000001ff */
[----:B--2---:R-:W-:-:S04]  /*1b10*/  IMAD R5, R5, R3, RZ ;  /* 0x0000000305057224 */ /* 0x004fc800078e02ff */
[----:B------:R-:W-:-:S06]  /*1b20*/  IMAD.HI.U32 R3, R3, R5, R2 ;  /* 0x0000000503037227 */ /* 0x000fcc00078e0002 */
[----:B-1----:R-:W-:-:S04]  /*1b30*/  IMAD.HI.U32 R3, R3, UR8, RZ ;  /* 0x0000000803037c27 */ /* 0x002fc8000f8e00ff */
[----:B------:R-:W-:-:S04]  /*1b40*/  IMAD.MOV R3, RZ, RZ, -R3 ;  /* 0x000000ffff037224 */ /* 0x000fc800078e0a03 */
[----:B------:R-:W-:-:S05]  /*1b50*/  IMAD R3, R16, R3, UR8 ;  /* 0x0000000810037e24 */ /* 0x000fca000f8e0203 */
[----:B------:R-:W-:-:S13]  /*1b60*/  ISETP.GE.U32.AND P0, PT, R3, R16, PT ;  /* 0x000000100300720c */ /* 0x000fda0003f06070 */
[----:B------:R-:W-:-:S05]  /*1b70*/  @P0 IMAD.IADD R3, R3, 0x1, -R16 ;  /* 0x0000000103030824 */ /* 0x000fca00078e0a10 */
[----:B------:R-:W-:-:S13]  /*1b80*/  ISETP.GE.U32.AND P0, PT, R3, R16, PT ;  /* 0x000000100300720c */ /* 0x000fda0003f06070 */
[----:B------:R-:W-:Y:S02]  /*1b90*/  @P0 IADD3 R3, PT, PT, -R16, R3, RZ ;  /* 0x0000000310030210 */ /* 0x000fe40007ffe1ff */
[----:B------:R-:W-:-:S05]  /*1ba0*/  @!P1 LOP3.LUT R3, RZ, R16, RZ, 0x33, !PT ;  /* 0x00000010ff039212 */ /* 0x000fca00078e33ff */
[----:B------:R-:W-:Y:S01]  /*1bb0*/  IMAD.MOV.U32 R16, RZ, RZ, R3 ;  /* 0x000000ffff107224 */ /* 0x000fe200078e0003 */
[----:B------:R-:W-:Y:S06]  /*1bc0*/  BRA `(.L_x_20067) ;  /* 0x0000000000187947 */ /* 0x000fec0003800000 */
.L_x_20066:
[----:B------:R-:W-:Y:S01]  /*1bd0*/  MOV R0, R16 ;  /* 0x0000001000007202 */ /* 0x000fe20000000f00 */
[----:B------:R-:W-:Y:S01]  /*1be0*/  IMAD.MOV.U32 R25, RZ, RZ, R17 ;  /* 0x000000ffff197224 */ /* 0x000fe200078e0011 */
[----:B------:R-:W-:-:S07]  /*1bf0*/  MOV R24, 0x1c10 ;  /* 0x00001c1000187802 */ /* 0x000fce0000000f00 */
[----:B-----5:R-:W-:Y:S05]  /*1c00*/  CALL.REL.NOINC `($__internal_18_$__cuda_sm20_rem_s64) ;  /* 0x0000000c00c87944 */ /* 0x020fea0003c00000 */
[----:B------:R-:W-:Y:S01]  /*1c10*/  IMAD.MOV.U32 R16, RZ, RZ, R0 ;  /* 0x000000ffff107224 */ /* 0x000fe200078e0000 */
[----:B------:R-:W-:-:S07]  /*1c20*/  MOV R17, R3 ;  /* 0x0000000300117202 */ /* 0x000fce0000000f00 */
.L_x_20067:
[----:B------:R-:W-:Y:S05]  /*1c30*/  BSYNC.RECONVERGENT B0 ;  /* 0x0000000000007941 */ /* 0x000fea0003800200 */
.L_x_20065:
[----:B------:R-:W0:Y:S01]  /*1c40*/  LDCU UR8, c[0x0][0x394] ;  /* 0x00007280ff0877ac */ /* 0x000e220008000800 */
[----:B------:R-:W-:Y:S01]  /*1c50*/  BSSY.RECONVERGENT B0, `(.L_x_20068) ;  /* 0x000001f000007945 */ /* 0x000fe20003800200 */
[----:B0-----:R-:W-:-:S04]  /*1c60*/  LOP3.LUT R0, R19, UR8, RZ, 0xfc, !PT ;  /* 0x0000000813007c12 */ /* 0x001fc8000f8efcff */
[----:B------:R-:W-:-:S13]  /*1c70*/  ISETP.NE.U32.AND P0, PT, R0, RZ, PT ;  /* 0x000000ff0000720c */ /* 0x000fda0003f05070 */
[----:B------:R-:W-:Y:S05]  /*1c80*/  @P0 BRA `(.L_x_20069) ;  /* 0x0000000000540947 */ /* 0x000fea0003800000 */
        /* <DEDUP_REMOVED lines=21> */
.L_x_20069:
[----:B------:R-:W-:Y:S01]  /*1de0*/  MOV R0, R18 ;  /* 0x0000001200007202 */ /* 0x000fe20000000f00 */
[----:B------:R-:W-:Y:S01]  /*1df0*/  IMAD.MOV.U32 R25, RZ, RZ, R19 ;  /* 0x000000ffff197224 */ /* 0x000fe200078e0013 */
[----:B------:R-:W-:-:S07]  /*1e00*/  MOV R24, 0x1e20 ;  /* 0x00001e2000187802 */ /* 0x000fce0000000f00 */
[----:B-----5:R-:W-:Y:S05]  /*1e10*/  CALL.REL.NOINC `($__internal_18_$__cuda_sm20_rem_s64) ;  /* 0x0000000c00447944 */ /* 0x020fea0003c00000 */
[----:B------:R-:W-:Y:S01]  /*1e20*/  IMAD.MOV.U32 R18, RZ, RZ, R0 ;  /* 0x000000ffff127224 */ /* 0x000fe200078e0000 */
[----:B------:R-:W-:-:S07]  /*1e30*/  MOV R19, R3 ;  /* 0x0000000300137202 */ /* 0x000fce0000000f00 */
.L_x_20070:
[----:B------:R-:W-:Y:S05]  /*1e40*/  BSYNC.RECONVERGENT B0 ;  /* 0x0000000000007941 */ /* 0x000fea0003800200 */
.L_x_20068:
[----:B------:R-:W0:Y:S01]  /*1e50*/  LDCU UR8, c[0x0][0x394] ;  /* 0x00007280ff0877ac */ /* 0x000e220008000800 */
[----:B------:R-:W-:Y:S01]  /*1e60*/  BSSY.RECONVERGENT B0, `(.L_x_20071) ;  /* 0x000001f000007945 */ /* 0x000fe20003800200 */
[----:B0----5:R-:W-:-:S04]  /*1e70*/  LOP3.LUT R0, R21, UR8, RZ, 0xfc, !PT ;  /* 0x0000000815007c12 */ /* 0x021fc8000f8efcff */
        /* <DEDUP_REMOVED lines=23> */
.L_x_20072:
[----:B------:R-:W-:Y:S01]  /*1ff0*/  MOV R0, R20 ;  /* 0x0000001400007202 */ /* 0x000fe20000000f00 */
[----:B------:R-:W-:Y:S01]  /*2000*/  IMAD.MOV.U32 R25, RZ, RZ, R21 ;  /* 0x000000ffff197224 */ /* 0x000fe200078e0015 */
[----:B------:R-:W-:-:S07]  /*2010*/  MOV R24, 0x2030 ;  /* 0x0000203000187802 */ /* 0x000fce0000000f00 */
[----:B------:R-:W-:Y:S05]  /*2020*/  CALL.REL.NOINC `($__internal_18_$__cuda_sm20_rem_s64) ;  /* 0x0000000800c07944 */ /* 0x000fea0003c00000 */
[----:B------:R-:W-:Y:S01]  /*2030*/  IMAD.MOV.U32 R20, RZ, RZ, R0 ;  /* 0x000000ffff147224 */ /* 0x000fe200078e0000 */
[----:B------:R-:W-:-:S07]  /*2040*/  MOV R21, R3 ;  /* 0x0000000300157202 */ /* 0x000fce0000000f00 */
.L_x_20073:
[----:B------:R-:W-:Y:S05]  /*2050*/  BSYNC.RECONVERGENT B0 ;  /* 0x0000000000007941 */ /* 0x000fea0003800200 */
.L_x_20071:
        /* <DEDUP_REMOVED lines=26> */
.L_x_20075:
[----:B------:R-:W-:Y:S01]  /*2200*/  MOV R0, R22 ;  /* 0x0000001600007202 */ /* 0x000fe20000000f00 */
[----:B------:R-:W-:Y:S01]  /*2210*/  IMAD.MOV.U32 R25, RZ, RZ, R23 ;  /* 0x000000ffff197224 */ /* 0x000fe200078e0017 */
[----:B------:R-:W-:-:S07]  /*2220*/  MOV R24, 0x2240 ;  /* 0x0000224000187802 */ /* 0x000fce0000000f00 */
[----:B------:R-:W-:Y:S05]  /*2230*/  CALL.REL.NOINC `($__internal_18_$__cuda_sm20_rem_s64) ;  /* 0x00000008003c7944 */ /* 0x000fea0003c00000 */
[----:B------:R-:W-:Y:S01]  /*2240*/  IMAD.MOV.U32 R22, RZ, RZ, R0 ;  /* 0x000000ffff167224 */ /* 0x000fe200078e0000 */
[----:B------:R-:W-:-:S07]  /*2250*/  MOV R23, R3 ;  /* 0x0000000300177202 */ /* 0x000fce0000000f00 */
.L_x_20076:
[----:B------:R-:W-:Y:S05]  /*2260*/  BSYNC.RECONVERGENT B0 ;  /* 0x0000000000007941 */ /* 0x000fea0003800200 */
.L_x_20074:
        /* <DEDUP_REMOVED lines=26> */
.L_x_20078:
[----:B------:R-:W-:Y:S01]  /*2410*/  MOV R0, R8 ;  /* 0x0000000800007202 */ /* 0x000fe20000000f00 */
[----:B------:R-:W-:Y:S01]  /*2420*/  IMAD.MOV.U32 R25, RZ, RZ, R9 ;  /* 0x000000ffff197224 */ /* 0x000fe200078e0009 */
[----:B------:R-:W-:-:S07]  /*2430*/  MOV R24, 0x2450 ;  /* 0x0000245000187802 */ /* 0x000fce0000000f00 */
[----:B------:R-:W-:Y:S05]  /*2440*/  CALL.REL.NOINC `($__internal_18_$__cuda_sm20_rem_s64) ;  /* 0x0000000400b87944 */ /* 0x000fea0003c00000 */
[----:B------:R-:W-:Y:S01]  /*2450*/  IMAD.MOV.U32 R8, RZ, RZ, R0 ;  /* 0x000000ffff087224 */ /* 0x000fe200078e0000 */
[----:B------:R-:W-:-:S07]  /*2460*/  MOV R9, R3 ;  /* 0x0000000300097202 */ /* 0x000fce0000000f00 */
.L_x_20079:
[----:B------:R-:W-:Y:S05]  /*2470*/  BSYNC.RECONVERGENT B0 ;  /* 0x0000000000007941 */ /* 0x000fea0003800200 */
.L_x_20077:
        /* <DEDUP_REMOVED lines=26> */
.L_x_20081:
[----:B------:R-:W-:Y:S01]  /*2620*/  MOV R0, R10 ;  /* 0x0000000a00007202 */ /* 0x000fe20000000f00 */
[----:B------:R-:W-:Y:S01]  /*2630*/  IMAD.MOV.U32 R25, RZ, RZ, R11 ;  /* 0x000000ffff197224 */ /* 0x000fe200078e000b */
[----:B------:R-:W-:-:S07]  /*2640*/  MOV R24, 0x2660 ;  /* 0x0000266000187802 */ /* 0x000fce0000000f00 */
[----:B------:R-:W-:Y:S05]  /*2650*/  CALL.REL.NOINC `($__internal_18_$__cuda_sm20_rem_s64) ;  /* 0x0000000400347944 */ /* 0x000fea0003c00000 */
[----:B------:R-:W-:Y:S01]  /*2660*/  IMAD.MOV.U32 R10, RZ, RZ, R0 ;  /* 0x000000ffff0a7224 */ /* 0x000fe200078e0000 */
[----:B------:R-:W-:-:S07]  /*2670*/  MOV R11, R3 ;  /* 0x00000003000b7202 */ /* 0x000fce0000000f00 */
.L_x_20082:
[----:B------:R-:W-:Y:S05]  /*2680*/  BSYNC.RECONVERGENT B0 ;  /* 0x0000000000007941 */ /* 0x000fea0003800200 */
.L_x_20080:
[----:B------:R-:W0:Y:S01]  /*2690*/  LDCU UR8, c[0x0][0x394] ;  /* 0x00007280ff0877ac */ /* 0x000e220008000800 */
[----:B------:R-:W-:Y:S01]  /*26a0*/  BSSY.RECONVERGENT B0, `(.L_x_20083) ;  /* 0x000001f000007945 */ /* 0x000fe20003800200 */
[----:B0-----:R-:W-:-:S04]  /*26b0*/  LOP3.LUT R0, R13, UR8, RZ, 0xfc, !PT ;  /* 0x000000080d007c12 */ /* 0x001fc8000f8efcff */
[----:B------:R-:W-:-:S13]  /*26c0*/  ISETP.NE.U32.AND P0, PT, R0, RZ, PT ;  /* 0x000000ff0000720c */ /* 0x000fda0003f05070 */
[----:B------:R-:W-:Y:S05]  /*26d0*/  @P0 BRA `(.L_x_20084) ;  /* 0x0000000000540947 */ /* 0x000fea0003800000 */
[----:B------:R-:W0:Y:S01]  /*26e0*/  I2F.U32.RP R0, R12 ;  /* 0x0000000c00007306 */ /* 0x000e220000209000 */
[----:B------:R-:W1:Y:S01]  /*26f0*/  LDCU UR8, c[0x0][0x390] ;  /* 0x00007200ff0877ac */ /* 0x000e620008000800 */
[----:B------:R-:W-:Y:S01]  /*2700*/  IADD3 R5, PT, PT, RZ, -R12, RZ ;  /* 0x8000000cff057210 */ /* 0x000fe20007ffe0ff */
[----:B------:R-:W-:Y:S01]  /*2710*/  HFMA2 R13, -RZ, RZ, 0, 0 ;  /* 0x00000000ff0d7431 */ /* 0x000fe200000001ff */
[----:B------:R-:W-:-:S04]  /*2720*/  ISETP.NE.U32.AND P1, PT, R12, RZ, PT ;  /* 0x000000ff0c00720c */ /* 0x000fc80003f25070 */
[----:B0-----:R-:W0:Y:S02]  /*2730*/  MUFU.RCP R0, R0 ;  /* 0x0000000000007308 */ /* 0x001e240000001000 */
[----:B0-----:R-:W-:-:S06]  /*2740*/  VIADD R2, R0, 0xffffffe ;  /* 0x0ffffffe00027836 */ /* 0x001fcc0000000000 */
[----:B------:R0:W2:Y:S02]  /*2750*/  F2I.FTZ.U32.TRUNC.NTZ R3, R2 ;  /* 0x0000000200037305 */ /* 0x0000a4000021f000 */
[----:B0-----:R-:W-:Y:S02]  /*2760*/  IMAD.MOV.U32 R2, RZ, RZ, RZ ;  /* 0x000000ffff027224 */ /* 0x001fe400078e00ff */
[----:B--2---:R-:W-:-:S04]  /*2770*/  IMAD R5, R5, R3, RZ ;  /* 0x0000000305057224 */ /* 0x004fc800078e02ff */
[----:B------:R-:W-:-:S06]  /*2780*/  IMAD.HI.U32 R3, R3, R5, R2 ;  /* 0x0000000503037227 */ /* 0x000fcc00078e0002 */
[----:B-1----:R-:W-:-:S05]  /*2790*/  IMAD.HI.U32 R3, R3, UR8, RZ ;  /* 0x0000000803037c27 */ /* 0x002fca000f8e00ff */
[----:B------:R-:W-:-:S05]  /*27a0*/  IADD3 R3, PT, PT, -R3, RZ, RZ ;  /* 0x000000ff03037210 */ /* 0x000fca0007ffe1ff */
        /* <DEDUP_REMOVED lines=8> */
.L_x_20084:
[----:B------:R-:W-:Y:S01]  /*2830*/  IMAD.MOV.U32 R0, RZ, RZ, R12 ;  /* 0x000000ffff007224 */ /* 0x000fe200078e000c */
[----:B------:R-:W-:Y:S02]  /*2840*/  MOV R25, R13 ;  /* 0x0000000d00197202 */ /* 0x000fe40000000f00 */
[----:B------:R-:W-:-:S07]  /*2850*/  MOV R24, 0x2870 ;  /* 0x0000287000187802 */ /* 0x000fce0000000f00 */
[----:B------:R-:W-:Y:S05]  /*2860*/  CALL.REL.NOINC `($__internal_18_$__cuda_sm20_rem_s64) ;  /* 0x0000000000b07944 */ /* 0x000fea0003c00000 */
[----:B------:R-:W-:Y:S01]  /*2870*/  IMAD.MOV.U32 R12, RZ, RZ, R0 ;  /* 0x000000ffff0c7224 */ /* 0x000fe200078e0000 */
[----:B------:R-:W-:-:S07]  /*2880*/  MOV R13, R3 ;  /* 0x00000003000d7202 */ /* 0x000fce0000000f00 */
.L_x_20085:
[----:B------:R-:W-:Y:S05]  /*2890*/  BSYNC.RECONVERGENT B0 ;  /* 0x0000000000007941 */ /* 0x000fea0003800200 */
.L_x_20083:
        /* <DEDUP_REMOVED lines=26> */
.L_x_20087:
[----:B------:R-:W-:Y:S01]  /*2a40*/  IMAD.MOV.U32 R0, RZ, RZ, R14 ;  /* 0x000000ffff007224 */ /* 0x000fe200078e000e */
[----:B------:R-:W-:Y:S02]  /*2a50*/  MOV R25, R15 ;  /* 0x0000000f00197202 */ /* 0x000fe40000000f00 */
[----:B------:R-:W-:-:S07]  /*2a60*/  MOV R24, 0x2a80 ;  /* 0x00002a8000187802 */ /* 0x000fce0000000f00 */
[----:B------:R-:W-:Y:S05]  /*2a70*/  CALL.REL.NOINC `($__internal_18_$__cuda_sm20_rem_s64) ;  /* 0x00000000002c7944 */ /* 0x000fea0003c00000 */
[----:B------:R-:W-:Y:S01]  /*2a80*/  IMAD.MOV.U32 R14, RZ, RZ, R0 ;  /* 0x000000ffff0e7224 */ /* 0x000fe200078e0000 */
[----:B------:R-:W-:-:S07]  /*2a90*/  MOV R15, R3 ;  /* 0x00000003000f7202 */ /* 0x000fce0000000f00 */
.L_x_20088:
[----:B------:R-:W-:Y:S05]  /*2aa0*/  BSYNC.RECONVERGENT B0 ;  /* 0x0000000000007941 */ /* 0x000fea0003800200 */
.L_x_20086:
[----:B------:R-:W0:Y:S02]  /*2ab0*/  LDC.64 R2, c[0x0][0x398] ;  /* 0x0000e600ff027b82 */ /* 0x000e240000000a00 */
[----:B0-----:R-:W-:-:S04]  /*2ac0*/  IMAD.WIDE.U32 R30, R30, 0x8, R2 ;  /* 0x000000081e1e7825 */ /* 0x001fc800078e0002 */
[----:B------:R-:W-:-:S05]  /*2ad0*/  IMAD.WIDE.U32 R30, R26, 0x10, R30 ;  /* 0x000000101a1e7825 */ /* 0x000fca00078e001e */
[----:B------:R-:W-:Y:S04]  /*2ae0*/  STG.E.128 desc[UR4][R30.64], R16 ;  /* 0x000000101e007986 */ /* 0x000fe8000c101d04 */
[----:B------:R-:W-:Y:S04]  /*2af0*/  STG.E.128 desc[UR4][R30.64+0x800], R20 ;  /* 0x000800141e007986 */ /* 0x000fe8000c101d04 */
[----:B------:R-:W-:Y:S04]  /*2b00*/  STG.E.128 desc[UR4][R30.64+0x1000], R8 ;  /* 0x001000081e007986 */ /* 0x000fe8000c101d04 */
[----:B------:R-:W-:Y:S01]  /*2b10*/  STG.E.128 desc[UR4][R30.64+0x1800], R12 ;  /* 0x0018000c1e007986 */ /* 0x000fe2000c101d04 */
[----:B------:R-:W-:Y:S05]  /*2b20*/  EXIT ;  /* 0x000000000000794d */ /* 0x000fea0003800000 */
        .weak           $__internal_18_$__cuda_sm20_rem_s64
        .type           $__internal_18_$__cuda_sm20_rem_s64,@function
        .size           $__internal_18_$__cuda_sm20_rem_s64,(.L_x_54670 - $__internal_18_$__cuda_sm20_rem_s64)
$__internal_18_$__cuda_sm20_rem_s64:
[-C--:B------:R-:W-:Y:S02]  /*2b30*/  IADD3 R2, P1, PT, RZ, -R0.reuse, RZ ;  /* 0x80000000ff027210 */ /* 0x080fe40007f3e0ff */
[----:B------:R-:W-:Y:S02]  /*2b40*/  ISETP.GE.AND P0, PT, R25, RZ, PT ;  /* 0x000000ff1900720c */ /* 0x000fe40003f06270 */
[----:B------:R-:W-:Y:S01]  /*2b50*/  IADD3 R31, P4, PT, RZ, -UR6, RZ ;  /* 0x80000006ff1f7c10 */ /* 0x000fe2000ff9e0ff */
        /* <DEDUP_REMOVED lines=8> */
[C---:B------:R-:W-:Y:S01]  /*2be0*/  IMAD R28, R4.reuse, R3, R7 ;  /* 0x00000003041c7224 */ /* 0x040fe200078e0207 */
[----:B------:R-:W-:Y:S02]  /*2bf0*/  IADD3 R29, P0, PT, RZ, -R6, RZ ;  /* 0x80000006ff1d7210 */ /* 0x000fe40007f1e0ff */
[----:B------:R-:W-:Y:S01]  /*2c00*/  MOV R7, R4 ;  /* 0x0000000400077202 */ /* 0x000fe20000000f00 */
[----:B------:R-:W-:Y:S02]  /*2c10*/  IMAD R28, R5, R2, R28 ;  /* 0x00000002051c7224 */ /* 0x000fe400078e021c */
[----:B------:R-:W-:-:S04]  /*2c20*/  IMAD.HI.U32 R6, R4, R29, RZ ;  /* 0x0000001d04067227 */ /* 0x000fc800078e00ff */
[----:B------:R-:W-:-:S04]  /*2c30*/  IMAD.X R28, RZ, RZ, ~R28, P0 ;  /* 0x000000ffff1c7224 */ /* 0x000fc800000e0e1c */
[----:B------:R-:W-:-:S04]  /*2c40*/  IMAD.WIDE.U32 R6, P0, R4, R28, R6 ;  /* 0x0000001c04067225 */ /* 0x000fc80007800006 */
[----:B------:R-:W-:-:S04]  /*2c50*/  IMAD.HI.U32 R4, R5, R28, RZ ;  /* 0x0000001c05047227 */ /* 0x000fc800078e00ff */
[----:B------:R-:W-:-:S04]  /*2c60*/  IMAD.HI.U32 R7, P1, R5, R29, R6 ;  /* 0x0000001d05077227 */ /* 0x000fc80007820006 */
[----:B------:R-:W-:Y:S02]  /*2c70*/  IMAD R6, R5, R28, RZ ;  /* 0x0000001c05067224 */ /* 0x000fe400078e02ff */
[----:B------:R-:W-:-:S03]  /*2c80*/  IMAD.X R4, R4, 0x1, R5, P0 ;  /* 0x0000000104047824 */ /* 0x000fc600000e0605 */
[----:B------:R-:W-:-:S04]  /*2c90*/  IADD3 R7, P2, PT, R6, R7, RZ ;  /* 0x0000000706077210 */ /* 0x000fc80007f5e0ff */
[----:B------:R-:W-:Y:S01]  /*2ca0*/  IADD3.X R4, PT, PT, RZ, RZ, R4, P2, P1 ;  /* 0x000000ffff047210 */ /* 0x000fe200017e2404 */
[----:B------:R-:W-:Y:S01]  /*2cb0*/  IMAD.WIDE.U32 R28, R7, R2, RZ ;  /* 0x00000002071c7225 */ /* 0x000fe200078e00ff */
[----:B------:R-:W-:-:S03]  /*2cc0*/  ISETP.LE.AND P1, PT, RZ, UR7, PT ;  /* 0x00000007ff007c0c */ /* 0x000fc6000bf23270 */
[----:B------:R-:W-:Y:S01]  /*2cd0*/  IMAD R5, R7, R3, R29 ;  /* 0x0000000307057224 */ /* 0x000fe200078e021d */
[----:B------:R-:W-:-:S03]  /*2ce0*/  IADD3 R28, P0, PT, RZ, -R28, RZ ;  /* 0x8000001cff1c7210 */ /* 0x000fc60007f1e0ff */
        /* <DEDUP_REMOVED lines=48> */
[----:B------:R-:W-:Y:S06]  /*2ff0*/  RET.REL.NODEC R24 `(_ZN2at6native29vectorized_elementwise_kernelILi2ENS0_13AUnaryFunctorIlllZZZNS0_16fmod_kernel_cudaERNS_18TensorIteratorBaseEENKUlvE_clEvENKUlvE2_clEvEUlllE_EESt5arrayIPcLm2EEEEviT0_T1_) ;  /* 0xffffffd018007950 */ /* 0x000fec0003c3ffff */
.L_x_20089:
        /* <DEDUP_REMOVED lines=16> */
.L_x_54670:


//--------------------- .text._ZN2at6native29vectorized_elementwise_kernelILi4ENS0_13AUnaryFunctorIlllZZZNS0_16fmod_kernel_cudaERNS_18TensorIteratorBaseEENKUlvE_clEvENKUlvE2_clEvEUlllE_EESt5arrayIPcLm2EEEEviT0_T1_ --------------------------
	.section	.text._ZN2at6native29vectorized_elementwise_kernelILi4ENS0_13AUnaryFunctorIlllZZZNS0_16fmod_kernel_cudaERNS_18TensorIteratorBaseEENKUlvE_clEvENKUlvE2_clEvEUlllE_EESt5arrayIPcLm2EEEEviT0_T1_,"ax",@progbits
	.align	128
        .global         _ZN2at6native29vectorized_elementwise_kernelILi4ENS0_13AUnaryFunctorIlllZZZNS0_16fmod_kernel_cudaERNS_18TensorIteratorBaseEENKUlvE_clEvENKUlvE2_clEvEUlllE_EESt5arrayIPcLm2EEEEviT0_T1_
        .type           _ZN2at6native29vectorized_elementwise_kernelILi4ENS0_13AUnaryFunctorIlllZZZNS0_16fmod_kernel_cudaERNS_18TensorIteratorBaseEENKUlvE_clEvENKUlvE2_clEvEUlllE_EESt5arrayIPcLm2EEEEviT0_T1_,@function
        .size           _ZN2at6native29vectorized_elementwise_kernelILi4ENS0_13AUnaryFunctorIlllZZZNS0_16fmod_kernel_cudaERNS_18TensorIteratorBaseEENKUlvE_clEvENKUlvE2_clEvEUlllE_EESt5arrayIPcLm2EEEEviT0_T1_,(.L_x_54671 - _ZN2at6native29vectorized_elementwise_kernelILi4ENS0_13AUnaryFunctorIlllZZZNS0_16fmod_kernel_cudaERNS_18TensorIteratorBaseEENKUlvE_clEvENKUlvE2_clEvEUlllE_EESt5arrayIPcLm2EEEEviT0_T1_)
        .other          _ZN2at6native29vectorized_elementwise_kernelILi4ENS0_13AUnaryFunctorIlllZZZNS0_16fmod_kernel_cudaERNS_18TensorIteratorBaseEENKUlvE_clEvENKUlvE2_clEvEUlllE_EESt5arrayIPcLm2EEEEviT0_T1_,@"STO_CUDA_ENTRY STV_DEFAULT"
_ZN2at6native29vectorized_elementwise_kernelILi4ENS0_13AUnaryFunctorIlllZZZNS0_16fmod_kernel_cudaERNS_18TensorIteratorBaseEENKUlvE_clEvENKUlvE2_clEvEUlllE_EESt5arrayIPcLm2EEEEviT0_T1_:
.text._ZN2at6native29vectorized_elementwise_kernelILi4ENS0_13AUnaryFunctorIlllZZZNS0_16fmod_kernel_cudaERNS_18TensorIteratorBaseEENKUlvE_clEvENKUlvE2_clEvEUlllE_EESt5arrayIPcLm2EEEEviT0_T1_:
        /* <DEDUP_REMOVED lines=93> */
.L_x_20093:
[----:B------:R-:W-:Y:S01]  /*05d0*/  IMAD.MOV.U32 R0, RZ, RZ, R24 ;  /* 0x000000ffff007224 */ /* 0x000fe200078e0018 */
[----:B------:R-:W-:-:S07]  /*05e0*/  MOV R24, 0x600 ;  /* 0x0000060000187802 */ /* 0x000fce0000000f00 */
[----:B------:R-:W-:Y:S05]  /*05f0*/  CALL.REL.NOINC `($__internal_19_$__cuda_sm20_rem_s64) ;  /* 0x00000024003c7944 */ /* 0x000fea0003c00000 */
[----:B------:R-:W-:Y:S01]  /*0600*/  IMAD.MOV.U32 R26, RZ, RZ, R0 ;  /* 0x000000ffff1a7224 */ /* 0x000fe200078e0000 */
[----:B------:R-:W-:-:S07]  /*0610*/  MOV R27, R3 ;  /* 0x00000003001b7202 */ /* 0x000fce0000000f00 */
.L_x_20092:
[----:B------:R-:W-:Y:S05]  /*0620*/  BSYNC.RECONVERGENT B0 ;  /* 0x0000000000007941 */ /* 0x000fea0003800200 */
.L_x_20091:
        /* <DEDUP_REMOVED lines=29> */
.L_x_20096:
[----:B------:R-:W-:Y:S01]  /*0800*/  IMAD.MOV.U32 R0, RZ, RZ, R18 ;  /* 0x000000ffff007224 */ /* 0x000fe200078e0012 */
[----:B------:R-:W-:Y:S01]  /*0810*/  MOV R24, 0x840 ;  /* 0x0000084000187802 */ /* 0x000fe20000000f00 */
[----:B------:R-:W-:-:S07]  /*0820*/  IMAD.MOV.U32 R25, RZ, RZ, R19 ;  /* 0x000000ffff197224 */ /* 0x000fce00078e0013 */
[----:B------:R-:W-:Y:S05]  /*0830*/  CALL.REL.NOINC `($__internal_19_$__cuda_sm20_rem_s64) ;  /* 0x0000002000ac7944 */ /* 0x000fea0003c00000 */
[----:B------:R-:W-:Y:S01]  /*0840*/  MOV R18, R0 ;  /* 0x0000000000127202 */ /* 0x000fe20000000f00 */
[----:B------:R-:W-:-:S07]  /*0850*/  IMAD.MOV.U32 R19, RZ, RZ, R3 ;  /* 0x000000ffff137224 */ /* 0x000fce00078e0003 */
.L_x_20095:
[----:B------:R-:W-:Y:S05]  /*0860*/  BSYNC.RECONVERGENT B0 ;  /* 0x0000000000007941 */ /* 0x000fea0003800200 */
.L_x_20094:
        /* <DEDUP_REMOVED lines=29> */
.L_x_20099:
[----:B------:R-:W-:Y:S01]  /*0a40*/  IMAD.MOV.U32 R0, RZ, RZ, R20 ;  /* 0x000000ffff007224 */ /* 0x000fe200078e0014 */
[----:B------:R-:W-:Y:S02]  /*0a50*/  MOV R25, R21 ;  /* 0x0000001500197202 */ /* 0x000fe40000000f00 */
[----:B------:R-:W-:-:S07]  /*0a60*/  MOV R24, 0xa80 ;  /* 0x00000a8000187802 */ /* 0x000fce0000000f00 */
[----:B------:R-:W-:Y:S05]  /*0a70*/  CALL.REL.NOINC `($__internal_19_$__cuda_sm20_rem_s64) ;  /* 0x00000020001c7944 */ /* 0x000fea0003c00000 */
[----:B------:R-:W-:Y:S02]  /*0a80*/  IMAD.MOV.U32 R20, RZ, RZ, R0 ;  /* 0x000000ffff147224 */ /* 0x000fe400078e0000 */
[----:B------:R-:W-:-:S07]  /*0a90*/  IMAD.MOV.U32 R21, RZ, RZ, R3 ;  /* 0x000000ffff157224 */ /* 0x000fce00078e0003 */
.L_x_20098:
[----:B------:R-:W-:Y:S05]  /*0aa0*/  BSYNC.RECONVERGENT B0 ;  /* 0x0000000000007941 */ /* 0x000fea0003800200 */
.L_x_20097:
        /* <DEDUP_REMOVED lines=29> */
.L_x_20102:
[----:B------:R-:W-:Y:S01]  /*0c80*/  MOV R0, R22 ;  /* 0x0000001600007202 */ /* 0x000fe20000000f00 */
[----:B------:R-:W-:Y:S01]  /*0c90*/  IMAD.MOV.U32 R25, RZ, RZ, R23 ;  /* 0x000000ffff197224 */ /* 0x000fe200078e0017 */
[----:B------:R-:W-:-:S07]  /*0ca0*/  MOV R24, 0xcc0 ;  /* 0x00000cc000187802 */ /* 0x000fce0000000f00 */
[----:B------:R-:W-:Y:S05]  /*0cb0*/  CALL.REL.NOINC `($__internal_19_$__cuda_sm20_rem_s64) ;  /* 0x0000001c008c7944 */ /* 0x000fea0003c00000 */
[----:B------:R-:W-:Y:S01]  /*0cc0*/  IMAD.MOV.U32 R22, RZ, RZ, R0 ;  /* 0x000000ffff167224 */ /* 0x000fe200078e0000 */
[----:B------:R-:W-:-:S07]  /*0cd0*/  MOV R23, R3 ;  /* 0x0000000300177202 */ /* 0x000fce0000000f00 */
.L_x_20101:
[----:B------:R-:W-:Y:S05]  /*0ce0*/  BSYNC.RECONVERGENT B0 ;  /* 0x0000000000007941 */ /* 0x000fea0003800200 */
.L_x_20100:
        /* <DEDUP_REMOVED lines=29> */
.L_x_20105:
[----:B------:R-:W-:Y:S01]  /*0ec0*/  IMAD.MOV.U32 R0, RZ, RZ, R10 ;  /* 0x000000ffff007224 */ /* 0x000fe200078e000a */
[----:B------:R-:W-:Y:S01]  /*0ed0*/  MOV R24, 0xf00 ;  /* 0x00000f0000187802 */ /* 0x000fe20000000f00 */
[----:B------:R-:W-:-:S07]  /*0ee0*/  IMAD.MOV.U32 R25, RZ, RZ, R11 ;  /* 0x000000ffff197224 */ /* 0x000fce00078e000b */
[----:B------:R-:W-:Y:S05]  /*0ef0*/  CALL.REL.NOINC `($__internal_19_$__cuda_sm20_rem_s64) ;  /* 0x0000001800fc7944 */ /* 0x000fea0003c00000 */
[----:B------:R-:W-:Y:S01]  /*0f00*/  MOV R10, R0 ;  /* 0x00000000000a7202 */ /* 0x000fe20000000f00 */
[----:B------:R-:W-:-:S07]  /*0f10*/  IMAD.MOV.U32 R11, RZ, RZ, R3 ;  /* 0x000000ffff0b7224 */ /* 0x000fce00078e0003 */
.L_x_20104:
[----:B------:R-:W-:Y:S05]  /*0f20*/  BSYNC.RECONVERGENT B0 ;  /* 0x0000000000007941 */ /* 0x000fea0003800200 */
.L_x_20103:
        /* <DEDUP_REMOVED lines=29> */
.L_x_20108:
[----:B------:R-:W-:Y:S01]  /*1100*/  IMAD.MOV.U32 R0, RZ, RZ, R12 ;  /* 0x000000ffff007224 */ /* 0x000fe200078e000c */
[----:B------:R-:W-:Y:S02]  /*1110*/  MOV R25, R13 ;  /* 0x0000000d00197202 */ /* 0x000fe40000000f00 */
[----:B------:R-:W-:-:S07]  /*1120*/  MOV R24, 0x1140 ;  /* 0x0000114000187802 */ /* 0x000fce0000000f00 */
[----:B------:R-:W-:Y:S05]  /*1130*/  CALL.REL.NOINC `($__internal_19_$__cuda_sm20_rem_s64) ;  /* 0x00000018006c7944 */ /* 0x000fea0003c00000 */
[----:B------:R-:W-:Y:S02]  /*1140*/  IMAD.MOV.U32 R12, RZ, RZ, R0 ;  /* 0x000000ffff0c7224 */ /* 0x000fe400078e0000 */
[----:B------:R-:W-:-:S07]  /*1150*/  IMAD.MOV.U32 R13, RZ, RZ, R3 ;  /* 0x000000ffff0d7224 */ /* 0x000fce00078e0003 */
.L_x_20107:
[----:B------:R-:W-:Y:S05]  /*1160*/  BSYNC.RECONVERGENT B0 ;  /* 0x0000000000007941 */ /* 0x000fea0003800200 */
.L_x_20106:
        /* <DEDUP_REMOVED lines=29> */
.L_x_20111:
[----:B------:R-:W-:Y:S01]  /*1340*/  MOV R0, R14 ;  /* 0x0000000e00007202 */ /* 0x000fe20000000f00 */
[----:B------:R-:W-:Y:S01]  /*1350*/  IMAD.MOV.U32 R25, RZ, RZ, R15 ;  /* 0x000000ffff197224 */ /* 0x000fe200078e000f */
[----:B------:R-:W-:-:S07]  /*1360*/  MOV R24, 0x1380 ;  /* 0x0000138000187802 */ /* 0x000fce0000000f00 */
[----:B------:R-:W-:Y:S05]  /*1370*/  CALL.REL.NOINC `($__internal_19_$__cuda_sm20_rem_s64) ;  /* 0x0000001400dc7944 */ /* 0x000fea0003c00000 */
[----:B------:R-:W-:Y:S01]  /*1380*/  IMAD.MOV.U32 R14, RZ, RZ, R0 ;  /* 0x000000ffff0e7224 */ /* 0x000fe200078e0000 */
[----:B------:R-:W-:-:S07]  /*1390*/  MOV R15, R3 ;  /* 0x00000003000f7202 */ /* 0x000fce0000000f00 */
.L_x_20110:
[----:B------:R-:W-:Y:S05]  /*13a0*/  BSYNC.RECONVERGENT B0 ;  /* 0x0000000000007941 */ /* 0x000fea0003800200 */
.L_x_20109:
        /* <DEDUP_REMOVED lines=29> */
.L_x_20114:
[----:B------:R-:W-:Y:S01]  /*1580*/  IMAD.MOV.U32 R0, RZ, RZ, R16 ;  /* 0x000000ffff007224 */ /* 0x000fe200078e0010 */
[----:B------:R-:W-:Y:S01]  /*1590*/  MOV R24, 0x15c0 ;  /* 0x000015c000187802 */ /* 0x000fe20000000f00 */
[----:B------:R-:W-:-:S07]  /*15a0*/  IMAD.MOV.U32 R25, RZ, RZ, R17 ;  /* 0x000000ffff197224 */ /* 0x000fce00078e0011 */
[----:B------:R-:W-:Y:S05]  /*15b0*/  CALL.REL.NOINC `($__internal_19_$__cuda_sm20_rem_s64) ;  /* 0x00000014004c7944 */ /* 0x000fea0003c00000 */
[----:B------:R-:W-:-:S07]  /*15c0*/  MOV R2, R0 ;  /* 0x0000000000027202 */ /* 0x000fce0000000f00 */
.L_x_20113:
[----:B------:R-:W-:Y:S05]  /*15d0*/  BSYNC.RECONVERGENT B0 ;  /* 0x0000000000007941 */ /* 0x000fea0003800200 */
.L_x_20112:
        /* <DEDUP_REMOVED lines=16> */
.L_x_20117:
[----:B------:R-:W-:-:S13]  /*16e0*/  ISETP.GE.U32.AND P0, PT, R8, R9, PT ;  /* 0x000000090800720c */ /* 0x000fda0003f06070 */
[----:B------:R-:W-:Y:S05]  /*16f0*/  @P0 BRA `(.L_x_20119) ;  /* 0x0000000000300947 */ /* 0x000fea0003800000 */
[----:B0-----:R-:W0:Y:S01]  /*1700*/  LDC.64 R4, c[0x0][0x398] ;  /* 0x0000e600ff047b82 */ /* 0x001e220000000a00 */
[----:B------:R-:W-:Y:S01]  /*1710*/  IMAD.IADD R7, R30, 0x1, R8 ;  /* 0x000000011e077824 */ /* 0x000fe200078e0208 */
[----:B------:R-:W-:-:S03]  /*1720*/  IADD3 R8, PT, PT, R8, 0x80, RZ ;  /* 0x0000008008087810 */ /* 0x000fc60007ffe0ff */
[----:B0-----:R-:W-:-:S05]  /*1730*/  IMAD.WIDE.U32 R4, R7, 0x8, R4 ;  /* 0x0000000807047825 */ /* 0x001fca00078e0004 */
[----:B-----5:R1:W-:Y:S02]  /*1740*/  STG.E.64 desc[UR4][R4.64], R20 ;  /* 0x0000001404007986 */ /* 0x0203e4000c101b04 */
.L_x_20118:
[----:B------:R-:W-:-:S13]  /*1750*/  ISETP.GE.U32.AND P0, PT, R8, R9, PT ;  /* 0x000000090800720c */ /* 0x000fda0003f06070 */
[----:B------:R-:W-:Y:S05]  /*1760*/  @P0 BRA `(.L_x_20120) ;  /* 0x0000000000300947 */ /* 0x000fea0003800000 */
[----:B01----:R-:W0:Y:S01]  /*1770*/  LDC.64 R4, c[0x0][0x398] ;  /* 0x0000e600ff047b82 */ /* 0x003e220000000a00 */
[----:B------:R-:W-:Y:S02]  /*1780*/  IMAD.IADD R7, R30, 0x1, R8 ;  /* 0x000000011e077824 */ /* 0x000fe400078e0208 */
[----:B------:R-:W-:Y:S02]  /*1790*/  VIADD R8, R8, 0x80 ;  /* 0x0000008008087836 */ /* 0x000fe40000000000 */
[----:B0-----:R-:W-:-:S05]  /*17a0*/  IMAD.WIDE.U32 R4, R7, 0x8, R4 ;  /* 0x0000000807047825 */ /* 0x001fca00078e0004 */
[----:B-----5:R1:W-:Y:S02]  /*17b0*/  STG.E.64 desc[UR4][R4.64], R22 ;  /* 0x0000001604007986 */ /* 0x0203e4000c101b04 */
.L_x_20119:
[----:B------:R-:W-:-:S13]  /*17c0*/  ISETP.GE.U32.AND P0, PT, R8, R9, PT ;  /* 0x000000090800720c */ /* 0x000fda0003f06070 */
[----:B------:R-:W-:Y:S05]  /*17d0*/  @P0 BRA `(.L_x_20121) ;  /* 0x0000000000340947 */ /* 0x000fea0003800000 */
[----:B01----:R-:W0:Y:S01]  /*17e0*/  LDC.64 R4, c[0x0][0x398] ;  /* 0x0000e600ff047b82 */ /* 0x003e220000000a00 */
[----:B------:R-:W-:Y:S01]  /*17f0*/  IADD3 R7, PT, PT, R30, R8, RZ ;  /* 0x000000081e077210 */ /* 0x000fe20007ffe0ff */
[----:B------:R-:W-:-:S04]  /*1800*/  VIADD R8, R8, 0x80 ;  /* 0x0000008008087836 */ /* 0x000fc80000000000 */
[----:B0-----:R-:W-:-:S05]  /*1810*/  IMAD.WIDE.U32 R4, R7, 0x8, R4 ;  /* 0x0000000807047825 */ /* 0x001fca00078e0004 */
[----:B-----5:R2:W-:Y:S02]  /*1820*/  STG.E.64 desc[UR4][R4.64], R10 ;  /* 0x0000000a04007986 */ /* 0x0205e4000c101b04 */
.L_x_20120:
        /* <DEDUP_REMOVED lines=8> */
.L_x_20121:
[----:B------:R-:W-:Y:S05]  /*18b0*/  BSYNC.RELIABLE B1 ;  /* 0x0000000000017941 */ /* 0x000fea0003800100 */
.L_x_20116:
[----:B------:R-:W-:-:S13]  /*18c0*/  ISETP.GE.U32.AND P0, PT, R8, R9, PT ;  /* 0x000000090800720c */ /* 0x000fda0003f06070 */
[----:B012---:R-:W0:Y:S01]  /*18d0*/  @!P0 LDC.64 R4, c[0x0][0x398] ;  /* 0x0000e600ff048b82 */ /* 0x007e220000000a00 */
[----:B------:R-:W-:Y:S02]  /*18e0*/  @!P0 IMAD.IADD R7, R30, 0x1, R8 ;  /* 0x000000011e078824 */ /* 0x000fe400078e0208 */
[----:B------:R-:W-:Y:S02]  /*18f0*/  @!P0 VIADD R8, R8, 0x80 ;  /* 0x0000008008088836 */ /* 0x000fe40000000000 */
[----:B0-----:R-:W-:-:S05]  /*1900*/  @!P0 IMAD.WIDE.U32 R4, R7, 0x8, R4 ;  /* 0x0000000807048825 */ /* 0x001fca00078e0004 */
[----:B-----5:R3:W-:Y:S02]  /*1910*/  @!P0 STG.E.64 desc[UR4][R4.64], R14 ;  /* 0x0000000e04008986 */ /* 0x0207e4000c101b04 */
.L_x_20122:
[----:B------:R-:W-:Y:S05]  /*1920*/  BSYNC.RECONVERGENT B0 ;  /* 0x0000000000007941 */ /* 0x000fea0003800200 */
.L_x_20115:
        /* <DEDUP_REMOVED lines=8> */
.L_x_20090:
[----:B------:R-:W0:Y:S01]  /*19b0*/  S2R R26, SR_TID.X ;  /* 0x00000000001a7919 */ /* 0x000e220000002100 */
[----:B------:R-:W1:Y:S01]  /*19c0*/  LDC.64 R2, c[0x0][0x3a0] ;  /* 0x0000e800ff027b82 */ /* 0x000e620000000a00 */
[----:B------:R-:W2:Y:S01]  /*19d0*/  LDCU UR8, c[0x0][0x394] ;  /* 0x00007280ff0877ac */ /* 0x000ea20008000800 */
[----:B-1----:R-:W-:-:S04]  /*19e0*/  IMAD.WIDE.U32 R2, R30, 0x8, R2 ;  /* 0x000000081e027825 */ /* 0x002fc800078e0002 */
[----:B0-----:R-:W-:-:S05]  /*19f0*/  IMAD.WIDE.U32 R2, R26, 0x20, R2 ;  /* 0x000000201a027825 */ /* 0x001fca00078e0002 */
[----:B------:R-:W2:Y:S04]  /*1a00*/  LDG.E.ENL2.256 R20, R16, desc[UR4][R2.64] ;  /* 0xfe0000040210797e */ /* 0x000ea80008121914 */
[----:B------:R0:W5:Y:S01]  /*1a10*/  LDG.E.ENL2.256 R12, R8, desc[UR4][R2.64+0x1000] ;  /* 0xfe0080040208797e */ /* 0x000162000812190c */
        /* <DEDUP_REMOVED lines=25> */
.L_x_20124:
[----:B------:R-:W-:Y:S01]  /*1bb0*/  MOV R0, R16 ;  /* 0x0000001000007202 */ /* 0x000fe20000000f00 */
[----:B------:R-:W-:Y:S01]  /*1bc0*/  IMAD.MOV.U32 R25, RZ, RZ, R17 ;  /* 0x000000ffff197224 */ /* 0x000fe200078e0011 */
[----:B------:R-:W-:-:S07]  /*1bd0*/  MOV R24, 0x1bf0 ;  /* 0x00001bf000187802 */ /* 0x000fce0000000f00 */
[----:B-----5:R-:W-:Y:S05]  /*1be0*/  CALL.REL.NOINC `($__internal_19_$__cuda_sm20_rem_s64) ;  /* 0x0000000c00c07944 */ /* 0x020fea0003c00000 */
[----:B------:R-:W-:Y:S01]  /*1bf0*/  IMAD.MOV.U32 R16, RZ, RZ, R0 ;  /* 0x000000ffff107224 */ /* 0x000fe200078e0000 */
[----:B------:R-:W-:-:S07]  /*1c00*/  MOV R17, R3 ;  /* 0x0000000300117202 */ /* 0x000fce0000000f00 */
.L_x_20125:
[----:B------:R-:W-:Y:S05]  /*1c10*/  BSYNC.RECONVERGENT B0 ;  /* 0x0000000000007941 */ /* 0x000fea0003800200 */
.L_x_20123:
        /* <DEDUP_REMOVED lines=26> */
.L_x_20127:
[----:B------:R-:W-:Y:S01]  /*1dc0*/  MOV R0, R18 ;  /* 0x0000001200007202 */ /* 0x000fe20000000f00 */
[----:B------:R-:W-:Y:S01]  /*1dd0*/  IMAD.MOV.U32 R25, RZ, RZ, R19 ;  /* 0x000000ffff197224 */ /* 0x000fe200078e0013 */
[----:B------:R-:W-:-:S07]  /*1de0*/  MOV R24, 0x1e00 ;  /* 0x00001e0000187802 */ /* 0x000fce0000000f00 */
[----:B-----5:R-:W-:Y:S05]  /*1df0*/  CALL.REL.NOINC `($__internal_19_$__cuda_sm20_rem_s64) ;  /* 0x0000000c003c7944 */ /* 0x020fea0003c00000 */
[----:B------:R-:W-:Y:S01]  /*1e00*/  IMAD.MOV.U32 R18, RZ, RZ, R0 ;  /* 0x000000ffff127224 */ /* 0x000fe200078e0000 */
[----:B------:R-:W-:-:S07]  /*1e10*/  MOV R19, R3 ;  /* 0x0000000300137202 */ /* 0x000fce0000000f00 */
.L_x_20128:
[----:B------:R-:W-:Y:S05]  /*1e20*/  BSYNC.RECONVERGENT B0 ;  /* 0x0000000000007941 */ /* 0x000fea0003800200 */
.L_x_20126:
        /* <DEDUP_REMOVED lines=26> */
.L_x_20130:
[----:B------:R-:W-:Y:S01]  /*1fd0*/  MOV R0, R20 ;  /* 0x0000001400007202 */ /* 0x000fe20000000f00 */
[----:B------:R-:W-:Y:S01]  /*1fe0*/  IMAD.MOV.U32 R25, RZ, RZ, R21 ;  /* 0x000000ffff197224 */ /* 0x000fe200078e0015 */
[----:B------:R-:W-:-:S07]  /*1ff0*/  MOV R24, 0x2010 ;  /* 0x0000201000187802 */ /* 0x000fce0000000f00 */
[----:B-----5:R-:W-:Y:S05]  /*2000*/  CALL.REL.NOINC `($__internal_19_$__cuda_sm20_rem_s64) ;  /* 0x0000000800b87944 */ /* 0x020fea0003c00000 */
[----:B------:R-:W-:Y:S01]  /*2010*/  IMAD.MOV.U32 R20, RZ, RZ, R0 ;  /* 0x000000ffff147224 */ /* 0x000fe200078e0000 */
[----:B------:R-:W-:-:S07]  /*2020*/  MOV R21, R3 ;  /* 0x0000000300157202 */ /* 0x000fce0000000f00 */
.L_x_20131:
[----:B------:R-:W-:Y:S05]  /*2030*/  BSYNC.RECONVERGENT B0 ;  /* 0x0000000000007941 */ /* 0x000fea0003800200 */
.L_x_20129:
        /* <DEDUP_REMOVED lines=26> */
.L_x_20133:
[----:B------:R-:W-:Y:S01]  /*21e0*/  MOV R0, R22 ;  /* 0x0000001600007202 */ /* 0x000fe20000000f00 */
[----:B------:R-:W-:Y:S01]  /*21f0*/  IMAD.MOV.U32 R25, RZ, RZ, R23 ;  /* 0x000000ffff197224 */ /* 0x000fe200078e0017 */
[----:B------:R-:W-:-:S07]  /*2200*/  MOV R24, 0x2220 ;  /* 0x0000222000187802 */ /* 0x000fce0000000f00 */
[----:B-----5:R-:W-:Y:S05]  /*2210*/  CALL.REL.NOINC `($__internal_19_$__cuda_sm20_rem_s64) ;  /* 0x0000000800347944 */ /* 0x020fea0003c00000 */
[----:B------:R-:W-:Y:S01]  /*2220*/  IMAD.MOV.U32 R22, RZ, RZ, R0 ;  /* 0x000000ffff167224 */ /* 0x000fe200078e0000 */
[----:B------:R-:W-:-:S07]  /*2230*/  MOV R23, R3 ;  /* 0x0000000300177202 */ /* 0x000fce0000000f00 */
.L_x_20134:
[----:B------:R-:W-:Y:S05]  /*2240*/  BSYNC.RECONVERGENT B0 ;  /* 0x0000000000007941 */ /* 0x000fea0003800200 */
.L_x_20132:
        /* <DEDUP_REMOVED lines=26> */
.L_x_20136:
[----:B------:R-:W-:Y:S01]  /*23f0*/  MOV R0, R8 ;  /* 0x0000000800007202 */ /* 0x000fe20000000f00 */
[----:B------:R-:W-:Y:S01]  /*2400*/  IMAD.MOV.U32 R25, RZ, RZ, R9 ;  /* 0x000000ffff197224 */ /* 0x000fe200078e0009 */
[----:B------:R-:W-:-:S07]  /*2410*/  MOV R24, 0x2430 ;  /* 0x0000243000187802 */ /* 0x000fce0000000f00 */
[----:B------:R-:W-:Y:S05]  /*2420*/  CALL.REL.NOINC `($__internal_19_$__cuda_sm20_rem_s64) ;  /* 0x0000000400b07944 */ /* 0x000fea0003c00000 */
[----:B------:R-:W-:Y:S01]  /*2430*/  IMAD.MOV.U32 R8, RZ, RZ, R0 ;  /* 0x000000ffff087224 */ /* 0x000fe200078e0000 */
[----:B------:R-:W-:-:S07]  /*2440*/  MOV R9, R3 ;  /* 0x0000000300097202 */ /* 0x000fce0000000f00 */
.L_x_20137:
[----:B------:R-:W-:Y:S05]  /*2450*/  BSYNC.RECONVERGENT B0 ;  /* 0x0000000000007941 */ /* 0x000fea0003800200 */
.L_x_20135:
        /* <DEDUP_REMOVED lines=26> */
.L_x_20139:
[----:B------:R-:W-:Y:S01]  /*2600*/  MOV R0, R10 ;  /* 0x0000000a00007202 */ /* 0x000fe20000000f00 */
[----:B------:R-:W-:Y:S01]  /*2610*/  IMAD.MOV.U32 R25, RZ, RZ, R11 ;  /* 0x000000ffff197224 */ /* 0x000fe200078e000b */
[----:B------:R-:W-:-:S07]  /*2620*/  MOV R24, 0x2640 ;  /* 0x0000264000187802 */ /* 0x000fce0000000f00 */
[----:B------:R-:W-:Y:S05]  /*2630*/  CALL.REL.NOINC `($__internal_19_$__cuda_sm20_rem_s64) ;  /* 0x00000004002c7944 */ /* 0x000fea0003c00000 */
[----:B------:R-:W-:Y:S01]  /*2640*/  IMAD.MOV.U32 R10, RZ, RZ, R0 ;  /* 0x000000ffff0a7224 */ /* 0x000fe200078e0000 */
[----:B------:R-:W-:-:S07]  /*2650*/  MOV R11, R3 ;  /* 0x00000003000b7202 */ /* 0x000fce0000000f00 */
.L_x_20140:
[----:B------:R-:W-:Y:S05]  /*2660*/  BSYNC.RECONVERGENT B0 ;  /* 0x0000000000007941 */ /* 0x000fea0003800200 */
.L_x_20138:
        /* <DEDUP_REMOVED lines=26> */
.L_x_20142:
[----:B------:R-:W-:Y:S01]  /*2810*/  IMAD.MOV.U32 R0, RZ, RZ, R12 ;  /* 0x000000ffff007224 */ /* 0x000fe200078e000c */
[----:B------:R-:W-:Y:S02]  /*2820*/  MOV R25, R13 ;  /* 0x0000000d00197202 */ /* 0x000fe40000000f00 */
[----:B------:R-:W-:-:S07]  /*2830*/  MOV R24, 0x2850 ;  /* 0x0000285000187802 */ /* 0x000fce0000000f00 */
[----:B------:R-:W-:Y:S05]  /*2840*/  CALL.REL.NOINC `($__internal_19_$__cuda_sm20_rem_s64) ;  /* 0x0000000000a87944 */ /* 0x000fea0003c00000 */
[----:B------:R-:W-:Y:S01]  /*2850*/  IMAD.MOV.U32 R12, RZ, RZ, R0 ;  /* 0x000000ffff0c7224 */ /* 0x000fe200078e0000 */
[----:B------:R-:W-:-:S07]  /*2860*/  MOV R13, R3 ;  /* 0x00000003000d7202 */ /* 0x000fce0000000f00 */
.L_x_20143:
[----:B------:R-:W-:Y:S05]  /*2870*/  BSYNC.RECONVERGENT B0 ;  /* 0x0000000000007941 */ /* 0x000fea0003800200 */
.L_x_20141:
        /* <DEDUP_REMOVED lines=26> */
.L_x_20145:
[----:B------:R-:W-:Y:S01]  /*2a20*/  IMAD.MOV.U32 R0, RZ, RZ, R14 ;  /* 0x000000ffff007224 */ /* 0x000fe200078e000e */
[----:B------:R-:W-:Y:S02]  /*2a30*/  MOV R25, R15 ;  /* 0x0000000f00197202 */ /* 0x000fe40000000f00 */
[----:B------:R-:W-:-:S07]  /*2a40*/  MOV R24, 0x2a60 ;  /* 0x00002a6000187802 */ /* 0x000fce0000000f00 */
[----:B------:R-:W-:Y:S05]  /*2a50*/  CALL.REL.NOINC `($__internal_19_$__cuda_sm20_rem_s64) ;  /* 0x0000000000247944 */ /* 0x000fea0003c00000 */
[----:B------:R-:W-:Y:S01]  /*2a60*/  IMAD.MOV.U32 R14, RZ, RZ, R0 ;  /* 0x000000ffff0e7224 */ /* 0x000fe200078e0000 */
[----:B------:R-:W-:-:S07]  /*2a70*/  MOV R15, R3 ;  /* 0x00000003000f7202 */ /* 0x000fce0000000f00 */
.L_x_20146:
[----:B------:R-:W-:Y:S05]  /*2a80*/  BSYNC.RECONVERGENT B0 ;  /* 0x0000000000007941 */ /* 0x000fea0003800200 */
.L_x_20144:
[----:B------:R-:W0:Y:S02]  /*2a90*/  LDC.64 R2, c[0x0][0x398] ;  /* 0x0000e600ff027b82 */ /* 0x000e240000000a00 */
[----:B0-----:R-:W-:-:S04]  /*2aa0*/  IMAD.WIDE.U32 R30, R30, 0x8, R2 ;  /* 0x000000081e1e7825 */ /* 0x001fc800078e0002 */
[----:B------:R-:W-:-:S05]  /*2ab0*/  IMAD.WIDE.U32 R30, R26, 0x20, R30 ;  /* 0x000000201a1e7825 */ /* 0x000fca00078e001e */
[----:B------:R-:W-:Y:S04]  /*2ac0*/  STG.E.ENL2.256 desc[UR4][R30.64], R16, R20 ;  /* 0xf80000101e14797f */ /* 0x000fe8000f121804 */
[----:B------:R-:W-:Y:S01]  /*2ad0*/  STG.E.ENL2.256 desc[UR4][R30.64+0x1000], R8, R12 ;  /* 0xf80080081e0c797f */ /* 0x000fe2000f121804 */
[----:B------:R-:W-:Y:S05]  /*2ae0*/  EXIT ;  /* 0x000000000000794d */ /* 0x000fea0003800000 */
        .weak           $__internal_19_$__cuda_sm20_rem_s64
        .type           $__internal_19_$__cuda_sm20_rem_s64,@function
        .size           $__internal_19_$__cuda_sm20_rem_s64,(.L_x_54671 - $__internal_19_$__cuda_sm20_rem_s64)
$__internal_19_$__cuda_sm20_rem_s64:
        /* <DEDUP_REMOVED lines=76> */
[----:B------:R-:W-:Y:S06]  /*2fb0*/  RET.REL.NODEC R24 `(_ZN2at6native29vectorized_elementwise_kernelILi4ENS0_13AUnaryFunctorIlllZZZNS0_16fmod_kernel_cudaERNS_18TensorIteratorBaseEENKUlvE_clEvENKUlvE2_clEvEUlllE_EESt5arrayIPcLm2EEEEviT0_T1_) ;  /* 0xffffffd018107950 */ /* 0x000fec0003c3ffff */
.L_x_20147:
        /* <DEDUP_REMOVED lines=12> */
.L_x_54671:


//--------------------- .text._ZN2at6native29vectorized_elementwise_kernelILi8ENS0_13AUnaryFunctorIlllZZZNS0_16fmod_kernel_cudaERNS_18TensorIteratorBaseEENKUlvE_clEvENKUlvE2_clEvEUlllE_EESt5arrayIPcLm2EEEEviT0_T1_ --------------------------
	.section	.text._ZN2at6native29vectorized_elementwise_kernelILi8ENS0_13AUnaryFunctorIlllZZZNS0_16fmod_kernel_cudaERNS_18TensorIteratorBaseEENKUlvE_clEvENKUlvE2_clEvEUlllE_EESt5arrayIPcLm2EEEEviT0_T1_,"ax",@progbits
	.align	128
        .global         _ZN2at6native29vectorized_elementwise_kernelILi8ENS0_13AUnaryFunctorIlllZZZNS0_16fmod_kernel_cudaERNS_18TensorIteratorBaseEENKUlvE_clEvENKUlvE2_clEvEUlllE_EESt5arrayIPcLm2EEEEviT0_T1_
        .type           _ZN2at6native29vectorized_elementwise_kernelILi8ENS0_13AUnaryFunctorIlllZZZNS0_16fmod_kernel_cudaERNS_18TensorIteratorBaseEENKUlvE_clEvENKUlvE2_clEvEUlllE_EESt5arrayIPcLm2EEEEviT0_T1_,@function
        .size           _ZN2at6native29vectorized_elementwise_kernelILi8ENS0_13AUnaryFunctorIlllZZZNS0_16fmod_kernel_cudaERNS_18TensorIteratorBaseEENKUlvE_clEvENKUlvE2_clEvEUlllE_EESt5arrayIPcLm2EEEEviT0_T1_,(.L_x_54672 - _ZN2at6native29vectorized_elementwise_kernelILi8ENS0_13AUnaryFunctorIlllZZZNS0_16fmod_kernel_cudaERNS_18TensorIteratorBaseEENKUlvE_clEvENKUlvE2_clEvEUlllE_EESt5arrayIPcLm2EEEEviT0_T1_)
        .other          _ZN2at6native29vectorized_elementwise_kernelILi8ENS0_13AUnaryFunctorIlllZZZNS0_16fmod_kernel_cudaERNS_18TensorIteratorBaseEENKUlvE_clEvENKUlvE2_clEvEUlllE_EESt5arrayIPcLm2EEEEviT0_T1_,@"STO_CUDA_ENTRY STV_DEFAULT"
_ZN2at6native29vectorized_elementwise_kernelILi8ENS0_13AUnaryFunctorIlllZZZNS0_16fmod_kernel_cudaERNS_18TensorIteratorBaseEENKUlvE_clEvENKUlvE2_clEvEUlllE_EESt5arrayIPcLm2EEEEviT0_T1_:
.text._ZN2at6native29vectorized_elementwise_kernelILi8ENS0_13AUnaryFunctorIlllZZZNS0_16fmod_kernel_cudaERNS_18TensorIteratorBaseEENKUlvE_clEvENKUlvE2_clEvEUlllE_EESt5arrayIPcLm2EEEEviT0_T1_:
        /* <DEDUP_REMOVED lines=93> */
.L_x_20151:
[----:B------:R-:W-:Y:S01]  /*05d0*/  IMAD.MOV.U32 R0, RZ, RZ, R24 ;  /* 0x000000ffff007224 */ /* 0x000fe200078e0018 */
[----:B------:R-:W-:-:S07]  /*05e0*/  MOV R24, 0x600 ;  /* 0x0000060000187802 */ /* 0x000fce0000000f00 */
[----:B------:R-:W-:Y:S05]  /*05f0*/  CALL.REL.NOINC `($__internal_20_$__cuda_sm20_rem_s64) ;  /* 0x00000024003c7944 */ /* 0x000fea0003c00000 */
[----:B------:R-:W-:Y:S01]  /*0600*/  IMAD.MOV.U32 R26, RZ, RZ, R0 ;  /* 0x000000ffff1a7224 */ /* 0x000fe200078e0000 */
[----:B------:R-:W-:-:S07]  /*0610*/  MOV R27, R3 ;  /* 0x00000003001b7202 */ /* 0x000fce0000000f00 */
.L_x_20150:
[----:B------:R-:W-:Y:S05]  /*0620*/  BSYNC.RECONVERGENT B0 ;  /* 0x0000000000007941 */ /* 0x000fea0003800200 */
.L_x_20149:
        /* <DEDUP_REMOVED lines=29> */
.L_x_20154:
[----:B------:R-:W-:Y:S01]  /*0800*/  IMAD.MOV.U32 R0, RZ, RZ, R18 ;  /* 0x000000ffff007224 */ /* 0x000fe200078e0012 */
[----:B------:R-:W-:Y:S01]  /*0810*/  MOV R24, 0x840 ;  /* 0x0000084000187802 */ /* 0x000fe20000000f00 */
[----:B------:R-:W-:-:S07]  /*0820*/  IMAD.MOV.U32 R25, RZ, RZ, R19 ;  /* 0x000000ffff197224 */ /* 0x000fce00078e0013 */
[----:B------:R-:W-:Y:S05]  /*0830*/  CALL.REL.NOINC `($__internal_20_$__cuda_sm20_rem_s64) ;  /* 0x0000002000ac7944 */ /* 0x000fea0003c00000 */
[----:B------:R-:W-:Y:S01]  /*0840*/  MOV R18, R0 ;  /* 0x0000000000127202 */ /* 0x000fe20000000f00 */
[----:B------:R-:W-:-:S07]  /*0850*/  IMAD.MOV.U32 R19, RZ, RZ, R3 ;  /* 0x000000ffff137224 */ /* 0x000fce00078e0003 */
.L_x_20153:
[----:B------:R-:W-:Y:S05]  /*0860*/  BSYNC.RECONVERGENT B0 ;  /* 0x0000000000007941 */ /* 0x000fea0003800200 */
.L_x_20152:
        /* <DEDUP_REMOVED lines=29> */
.L_x_20157:
[----:B------:R-:W-:Y:S01]  /*0a40*/  IMAD.MOV.U32 R0, RZ, RZ, R20 ;  /* 0x000000ffff007224 */ /* 0x000fe200078e0014 */
[----:B------:R-:W-:Y:S02]  /*0a50*/  MOV R25, R21 ;  /* 0x0000001500197202 */ /* 0x000fe40000000f00 */
[----:B------:R-:W-:-:S07]  /*0a60*/  MOV R24, 0xa80 ;  /* 0x00000a8000187802 */ /* 0x000fce0000000f00 */
[----:B------:R-:W-:Y:S05]  /*0a70*/  CALL.REL.NOINC `($__internal_20_$__cuda_sm20_rem_s64) ;  /* 0x00000020001c7944 */ /* 0x000fea0003c00000 */
[----:B------:R-:W-:Y:S02]  /*0a80*/  IMAD.MOV.U32 R20, RZ, RZ, R0 ;  /* 0x000000ffff147224 */ /* 0x000fe400078e0000 */
[----:B------:R-:W-:-:S07]  /*0a90*/  IMAD.MOV.U32 R21, RZ, RZ, R3 ;  /* 0x000000ffff157224 */ /* 0x000fce00078e0003 */
.L_x_20156:
[----:B------:R-:W-:Y:S05]  /*0aa0*/  BSYNC.RECONVERGENT B0 ;  /* 0x0000000000007941 */ /* 0x000fea0003800200 */
.L_x_20155:
        /* <DEDUP_REMOVED lines=29> */
.L_x_20160:
[----:B------:R-:W-:Y:S01]  /*0c80*/  MOV R0, R22 ;  /* 0x0000001600007202 */ /* 0x000fe20000000f00 */
[----:B------:R-:W-:Y:S01]  /*0c90*/  IMAD.MOV.U32 R25, RZ, RZ, R23 ;  /* 0x000000ffff197224 */ /* 0x000fe200078e0017 */
[----:B------:R-:W-:-:S07]  /*0ca0*/  MOV R24, 0xcc0 ;  /* 0x00000cc000187802 */ /* 0x000fce0000000f00 */
[----:B------:R-:W-:Y:S05]  /*0cb0*/  CALL.REL.NOINC `($__internal_20_$__cuda_sm20_rem_s64) ;  /* 0x0000001c008c7944 */ /* 0x000fea0003c00000 */
[----:B------:R-:W-:Y:S01]  /*0cc0*/  IMAD.MOV.U32 R22, RZ, RZ, R0 ;  /* 0x000000ffff167224 */ /* 0x000fe200078e0000 */
[----:B------:R-:W-:-:S07]  /*0cd0*/  MOV R23, R3 ;  /* 0x0000000300177202 */ /* 0x000fce0000000f00 */
.L_x_20159:
[----:B------:R-:W-:Y:S05]  /*0ce0*/  BSYNC.RECONVERGENT B0 ;  /* 0x0000000000007941 */ /* 0x000fea0003800200 */
.L_x_20158:
        /* <DEDUP_REMOVED lines=29> */
.L_x_20163:
[----:B------:R-:W-:Y:S01]  /*0ec0*/  IMAD.MOV.U32 R0, RZ, RZ, R10 ;  /* 0x000000ffff007224 */ /* 0x000fe200078e000a */
[----:B------:R-:W-:Y:S01]  /*0ed0*/  MOV R24, 0xf00 ;  /* 0x00000f0000187802 */ /* 0x000fe20000000f00 */
[----:B------:R-:W-:-:S07]  /*0ee0*/  IMAD.MOV.U32 R25, RZ, RZ, R11 ;  /* 0x000000ffff197224 */ /* 0x000fce00078e000b */
[----:B------:R-:W-:Y:S05]  /*0ef0*/  CALL.REL.NOINC `($__internal_20_$__cuda_sm20_rem_s64) ;  /* 0x0000001800fc7944 */ /* 0x000fea0003c00000 */
[----:B------:R-:W-:Y:S01]  /*0f00*/  MOV R10, R0 ;  /* 0x00000000000a7202 */ /* 0x000fe20000000f00 */
[----:B------:R-:W-:-:S07]  /*0f10*/  IMAD.MOV.U32 R11, RZ, RZ, R3 ;  /* 0x000000ffff0b7224 */ /* 0x000fce00078e0003 */
.L_x_20162:
[----:B------:R-:W-:Y:S05]  /*0f20*/  BSYNC.RECONVERGENT B0 ;  /* 0x0000000000007941 */ /* 0x000fea0003800200 */
.L_x_20161:
        /* <DEDUP_REMOVED lines=29> */
.L_x_20166:
[----:B------:R-:W-:Y:S01]  /*1100*/  IMAD.MOV.U32 R0, RZ, RZ, R12 ;  /* 0x000000ffff007224 */ /* 0x000fe200078e000c */
[----:B------:R-:W-:Y:S02]  /*1110*/  MOV R25, R13 ;  /* 0x0000000d00197202 */ /* 0x000fe40000000f00 */
[----:B------:R-:W-:-:S07]  /*1120*/  MOV R24, 0x1140 ;  /* 0x0000114000187802 */ /* 0x000fce0000000f00 */
[----:B------:R-:W-:Y:S05]  /*1130*/  CALL.REL.NOINC `($__internal_20_$__cuda_sm20_rem_s64) ;  /* 0x00000018006c7944 */ /* 0x000fea0003c00000 */
[----:B------:R-:W-:Y:S02]  /*1140*/  IMAD.MOV.U32 R12, RZ, RZ, R0 ;  /* 0x000000ffff0c7224 */ /* 0x000fe400078e0000 */
[----:B------:R-:W-:-:S07]  /*1150*/  IMAD.MOV.U32 R13, RZ, RZ, R3 ;  /* 0x000000ffff0d7224 */ /* 0x000fce00078e0003 */
.L_x_20165:
[----:B------:R-:W-:Y:S05]  /*1160*/  BSYNC.RECONVERGENT B0 ;  /* 0x0000000000007941 */ /* 0x000fea0003800200 */
.L_x_20164:
        /* <DEDUP_REMOVED lines=29> */
.L_x_20169:
[----:B------:R-:W-:Y:S01]  /*1340*/  MOV R0, R14 ;  /* 0x0000000e00007202 */ /* 0x000fe20000000f00 */
[----:B------:R-:W-:Y:S01]  /*1350*/  IMAD.MOV.U32 R25, RZ, RZ, R15 ;  /* 0x000000ffff197224 */ /* 0x000fe200078e000f */
[----:B------:R-:W-:-:S07]  /*1360*/  MOV R24, 0x1380 ;  /* 0x0000138000187802 */ /* 0x000fce0000000f00 */
[----:B------:R-:W-:Y:S05]  /*1370*/  CALL.REL.NOINC `($__internal_20_$__cuda_sm20_rem_s64) ;  /* 0x0000001400dc7944 */ /* 0x000fea0003c00000 */
[----:B------:R-:W-:Y:S01]  /*1380*/  IMAD.MOV.U32 R14, RZ, RZ, R0 ;  /* 0x000000ffff0e7224 */ /* 0x000fe200078e0000 */
[----:B------:R-:W-:-:S07]  /*1390*/  MOV R15, R3 ;  /* 0x00000003000f7202 */ /* 0x000fce0000000f00 */
.L_x_20168:
[----:B------:R-:W-:Y:S05]  /*13a0*/  BSYNC.RECONVERGENT B0 ;  /* 0x0000000000007941 */ /* 0x000fea0003800200 */
.L_x_20167:
        /* <DEDUP_REMOVED lines=29> */
.L_x_20172:
[----:B------:R-:W-:Y:S01]  /*1580*/  IMAD.MOV.U32 R0, RZ, RZ, R16 ;  /* 0x000000ffff007224 */ /* 0x000fe200078e0010 */
[----:B------:R-:W-:Y:S01]  /*1590*/  MOV R24, 0x15c0 ;  /* 0x000015c000187802 */ /* 0x000fe20000000f00 */
[----:B------:R-:W-:-:S07]  /*15a0*/  IMAD.MOV.U32 R25, RZ, RZ, R17 ;  /* 0x000000ffff197224 */ /* 0x000fce00078e0011 */
[----:B------:R-:W-:Y:S05]  /*15b0*/  CALL.REL.NOINC `($__internal_20_$__cuda_sm20_rem_s64) ;  /* 0x00000014004c7944 */ /* 0x000fea0003c00000 */
[----:B------:R-:W-:-:S07]  /*15c0*/  MOV R2, R0 ;  /* 0x0000000000027202 */ /* 0x000fce0000000f00 */
.L_x_20171:
[----:B------:R-:W-:Y:S05]  /*15d0*/  BSYNC.RECONVERGENT B0 ;  /* 0x0000000000007941 */ /* 0x000fea0003800200 */
.L_x_20170:
        /* <DEDUP_REMOVED lines=16> */
.L_x_20175:
[----:B------:R-:W-:-:S13]  /*16e0*/  ISETP.GE.U32.AND P0, PT, R8, R9, PT ;  /* 0x000000090800720c */ /* 0x000fda0003f06070 */
[----:B------:R-:W-:Y:S05]  /*16f0*/  @P0 BRA `(.L_x_20177) ;  /* 0x0000000000300947 */ /* 0x000fea0003800000 */
[----:B0-----:R-:W0:Y:S01]  /*1700*/  LDC.64 R4, c[0x0][0x398] ;  /* 0x0000e600ff047b82 */ /* 0x001e220000000a00 */
[----:B------:R-:W-:Y:S01]  /*1710*/  IMAD.IADD R7, R30, 0x1, R8 ;  /* 0x000000011e077824 */ /* 0x000fe200078e0208 */
[----:B------:R-:W-:-:S03]  /*1720*/  IADD3 R8, PT, PT, R8, 0x80, RZ ;  /* 0x0000008008087810 */ /* 0x000fc60007ffe0ff */
[----:B0-----:R-:W-:-:S05]  /*1730*/  IMAD.WIDE.U32 R4, R7, 0x8, R4 ;  /* 0x0000000807047825 */ /* 0x001fca00078e0004 */
[----:B-----5:R1:W-:Y:S02]  /*1740*/  STG.E.64 desc[UR4][R4.64], R20 ;  /* 0x0000001404007986 */ /* 0x0203e4000c101b04 */
.L_x_20176:
[----:B------:R-:W-:-:S13]  /*1750*/  ISETP.GE.U32.AND P0, PT, R8, R9, PT ;  /* 0x000000090800720c */ /* 0x000fda0003f06070 */
[----:B------:R-:W-:Y:S05]  /*1760*/  @P0 BRA `(.L_x_20178) ;  /* 0x0000000000300947 */ /* 0x000fea0003800000 */
[----:B01----:R-:W0:Y:S01]  /*1770*/  LDC.64 R4, c[0x0][0x398] ;  /* 0x0000e600ff047b82 */ /* 0x003e220000000a00 */
[----:B------:R-:W-:Y:S02]  /*1780*/  IMAD.IADD R7, R30, 0x1, R8 ;  /* 0x000000011e077824 */ /* 0x000fe400078e0208 */
[----:B------:R-:W-:Y:S02]  /*1790*/  VIADD R8, R8, 0x80 ;  /* 0x0000008008087836 */ /* 0x000fe40000000000 */
[----:B0-----:R-:W-:-:S05]  /*17a0*/  IMAD.WIDE.U32 R4, R7, 0x8, R4 ;  /* 0x0000000807047825 */ /* 0x001fca00078e0004 */
[----:B-----5:R1:W-:Y:S02]  /*17b0*/  STG.E.64 desc[UR4][R4.64], R22 ;  /* 0x0000001604007986 */ /* 0x0203e4000c101b04 */
.L_x_20177:
[----:B------:R-:W-:-:S13]  /*17c0*/  ISETP.GE.U32.AND P0, PT, R8, R9, PT ;  /* 0x000000090800720c */ /* 0x000fda0003f06070 */
[----:B------:R-:W-:Y:S05]  /*17d0*/  @P0 BRA `(.L_x_20179) ;  /* 0x0000000000340947 */ /* 0x000fea0003800000 */
[----:B01----:R-:W0:Y:S01]  /*17e0*/  LDC.64 R4, c[0x0][0x398] ;  /* 0x0000e600ff047b82 */ /* 0x003e220000000a00 */
[----:B------:R-:W-:Y:S01]  /*17f0*/  IADD3 R7, PT, PT, R30, R8, RZ ;  /* 0x000000081e077210 */ /* 0x000fe20007ffe0ff */
[----:B------:R-:W-:-:S04]  /*1800*/  VIADD R8, R8, 0x80 ;  /* 0x0000008008087836 */ /* 0x000fc80000000000 */
[----:B0-----:R-:W-:-:S05]  /*1810*/  IMAD.WIDE.U32 R4, R7, 0x8, R4 ;  /* 0x0000000807047825 */ /* 0x001fca00078e0004 */
[----:B-----5:R2:W-:Y:S02]  /*1820*/  STG.E.64 desc[UR4][R4.64], R10 ;  /* 0x0000000a04007986 */ /* 0x0205e4000c101b04 */
.L_x_20178:
        /* <DEDUP_REMOVED lines=8> */
.L_x_20179:
[----:B------:R-:W-:Y:S05]  /*18b0*/  BSYNC.RELIABLE B1 ;  /* 0x0000000000017941 */ /* 0x000fea0003800100 */
.L_x_20174:
[----:B------:R-:W-:-:S13]  /*18c0*/  ISETP.GE.U32.AND P0, PT, R8, R9, PT ;  /* 0x000000090800720c */ /* 0x000fda0003f06070 */
[----:B012---:R-:W0:Y:S01]  /*18d0*/  @!P0 LDC.64 R4, c[0x0][0x398] ;  /* 0x0000e600ff048b82 */ /* 0x007e220000000a00 */
[----:B------:R-:W-:Y:S02]  /*18e0*/  @!P0 IMAD.IADD R7, R30, 0x1, R8 ;  /* 0x000000011e078824 */ /* 0x000fe400078e0208 */
[----:B------:R-:W-:Y:S02]  /*18f0*/  @!P0 VIADD R8, R8, 0x80 ;  /* 0x0000008008088836 */ /* 0x000fe40000000000 */
[----:B0-----:R-:W-:-:S05]  /*1900*/  @!P0 IMAD.WIDE.U32 R4, R7, 0x8, R4 ;  /* 0x0000000807048825 */ /* 0x001fca00078e0004 */
[----:B-----5:R3:W-:Y:S02]  /*1910*/  @!P0 STG.E.64 desc[UR4][R4.64], R14 ;  /* 0x0000000e04008986 */ /* 0x0207e4000c101b04 */
.L_x_20180:
[----:B------:R-:W-:Y:S05]  /*1920*/  BSYNC.RECONVERGENT B0 ;  /* 0x0000000000007941 */ /* 0x000fea0003800200 */
.L_x_20173:
        /* <DEDUP_REMOVED lines=8> */
.L_x_20148:
        /* <DEDUP_REMOVED lines=32> */
.L_x_20182:
[----:B------:R-:W-:Y:S01]  /*1bb0*/  MOV R0, R16 ;  /* 0x0000001000007202 */ /* 0x000fe20000000f00 */
[----:B------:R-:W-:Y:S01]  /*1bc0*/  IMAD.MOV.U32 R25, RZ, RZ, R17 ;  /* 0x000000ffff197224 */ /* 0x000fe200078e0011 */
[----:B------:R-:W-:-:S07]  /*1bd0*/  MOV R24, 0x1bf0 ;  /* 0x00001bf000187802 */ /* 0x000fce0000000f00 */
[----:B-----5:R-:W-:Y:S05]  /*1be0*/  CALL.REL.NOINC `($__internal_20_$__cuda_sm20_rem_s64) ;  /* 0x0000000c00c07944 */ /* 0x020fea0003c00000 */
[----:B------:R-:W-:Y:S01]  /*1bf0*/  IMAD.MOV.U32 R16, RZ, RZ, R0 ;  /* 0x000000ffff107224 */ /* 0x000fe200078e0000 */
[----:B------:R-:W-:-:S07]  /*1c00*/  MOV R17, R3 ;  /* 0x0000000300117202 */ /* 0x000fce0000000f00 */
.L_x_20183:
[----:B------:R-:W-:Y:S05]  /*1c10*/  BSYNC.RECONVERGENT B0 ;  /* 0x0000000000007941 */ /* 0x000fea0003800200 */
.L_x_20181:
        /* <DEDUP_REMOVED lines=26> */
.L_x_20185:
[----:B------:R-:W-:Y:S01]  /*1dc0*/  MOV R0, R18 ;  /* 0x0000001200007202 */ /* 0x000fe20000000f00 */
[----:B------:R-:W-:Y:S01]  /*1dd0*/  IMAD.MOV.U32 R25, RZ, RZ, R19 ;  /* 0x000000ffff197224 */ /* 0x000fe200078e0013 */
[----:B------:R-:W-:-:S07]  /*1de0*/  MOV R24, 0x1e00 ;  /* 0x00001e0000187802 */ /* 0x000fce0000000f00 */
[----:B-----5:R-:W-:Y:S05]  /*1df0*/  CALL.REL.NOINC `($__internal_20_$__cuda_sm20_rem_s64) ;  /* 0x0000000c003c7944 */ /* 0x020fea0003c00000 */
[----:B------:R-:W-:Y:S01]  /*1e00*/  IMAD.MOV.U32 R18, RZ, RZ, R0 ;  /* 0x000000ffff127224 */ /* 0x000fe200078e0000 */
[----:B------:R-:W-:-:S07]  /*1e10*/  MOV R19, R3 ;  /* 0x0000000300137202 */ /* 0x000fce0000000f00 */
.L_x_20186:
[----:B------:R-:W-:Y:S05]  /*1e20*/  BSYNC.RECONVERGENT B0 ;  /* 0x0000000000007941 */ /* 0x000fea0003800200 */
.L_x_20184:
        /* <DEDUP_REMOVED lines=26> */
.L_x_20188:
[----:B------:R-:W-:Y:S01]  /*1fd0*/  MOV R0, R20 ;  /* 0x0000001400007202 */ /* 0x000fe20000000f00 */
[----:B------:R-:W-:Y:S01]  /*1fe0*/  IMAD.MOV.U32 R25, RZ, RZ, R21 ;  /* 0x000000ffff197224 */ /* 0x000fe200078e0015 */
[----:B------:R-:W-:-:S07]  /*1ff0*/  MOV R24, 0x2010 ;  /* 0x0000201000187802 */ /* 0x000fce0000000f00 */
[----:B-----5:R-:W-:Y:S05]  /*2000*/  CALL.REL.NOINC `($__internal_20_$__cuda_sm20_rem_s64) ;  /* 0x0000000800b87944 */ /* 0x020fea0003c00000 */
[----:B------:R-:W-:Y:S01]  /*2010*/  IMAD.MOV.U32 R20, RZ, RZ, R0 ;  /* 0x000000ffff147224 */ /* 0x000fe200078e0000 */
[----:B------:R-:W-:-:S07]  /*2020*/  MOV R21, R3 ;  /* 0x0000000300157202 */ /* 0x000fce0000000f00 */
.L_x_20189:
[----:B------:R-:W-:Y:S05]  /*2030*/  BSYNC.RECONVERGENT B0 ;  /* 0x0000000000007941 */ /* 0x000fea0003800200 */
.L_x_20187:
        /* <DEDUP_REMOVED lines=26> */
.L_x_20191:
[----:B------:R-:W-:Y:S01]  /*21e0*/  MOV R0, R22 ;  /* 0x0000001600007202 */ /* 0x000fe20000000f00 */
[----:B------:R-:W-:Y:S01]  /*21f0*/  IMAD.MOV.U32 R25, RZ, RZ, R23 ;  /* 0x000000ffff197224 */ /* 0x000fe200078e0017 */
[----:B------:R-:W-:-:S07]  /*2200*/  MOV R24, 0x2220 ;  /* 0x0000222000187802 */ /* 0x000fce0000000f00 */
[----:B-----5:R-:W-:Y:S05]  /*2210*/  CALL.REL.NOINC `($__internal_20_$__cuda_sm20_rem_s64) ;  /* 0x0000000800347944 */ /* 0x020fea0003c00000 */
[----:B------:R-:W-:Y:S01]  /*2220*/  IMAD.MOV.U32 R22, RZ, RZ, R0 ;  /* 0x000000ffff167224 */ /* 0x000fe200078e0000 */
[----:B------:R-:W-:-:S07]  /*2230*/  MOV R23, R3 ;  /* 0x0000000300177202 */ /* 0x000fce0000000f00 */
.L_x_20192:
[----:B------:R-:W-:Y:S05]  /*2240*/  BSYNC.RECONVERGENT B0 ;  /* 0x0000000000007941 */ /* 0x000fea0003800200 */
.L_x_20190:
        /* <DEDUP_REMOVED lines=26> */
.L_x_20194:
[----:B------:R-:W-:Y:S01]  /*23f0*/  MOV R0, R8 ;  /* 0x0000000800007202 */ /* 0x000fe20000000f00 */
[----:B------:R-:W-:Y:S01]  /*2400*/  IMAD.MOV.U32 R25, RZ, RZ, R9 ;  /* 0x000000ffff197224 */ /* 0x000fe200078e0009 */
[----:B------:R-:W-:-:S07]  /*2410*/  MOV R24, 0x2430 ;  /* 0x0000243000187802 */ /* 0x000fce0000000f00 */
[----:B------:R-:W-:Y:S05]  /*2420*/  CALL.REL.NOINC `($__internal_20_$__cuda_sm20_rem_s64) ;  /* 0x0000000400b07944 */ /* 0x000fea0003c00000 */
[----:B------:R-:W-:Y:S01]  /*2430*/  IMAD.MOV.U32 R8, RZ, RZ, R0 ;  /* 0x000000ffff087224 */ /* 0x000fe200078e0000 */
[----:B------:R-:W-:-:S07]  /*2440*/  MOV R9, R3 ;  /* 0x0000000300097202 */ /* 0x000fce0000000f00 */
.L_x_20195:
[----:B------:R-:W-:Y:S05]  /*2450*/  BSYNC.RECONVERGENT B0 ;  /* 0x0000000000007941 */ /* 0x000fea0003800200 */
.L_x_20193:
        /* <DEDUP_REMOVED lines=26> */
.L_x_20197:
[----:B------:R-:W-:Y:S01]  /*2600*/  MOV R0, R10 ;  /* 0x0000000a00007202 */ /* 0x000fe20000000f00 */
[----:B------:R-:W-:Y:S01]  /*2610*/  IMAD.MOV.U32 R25, RZ, RZ, R11 ;  /* 0x000000ffff197224 */ /* 0x000fe200078e000b */
[----:B------:R-:W-:-:S07]  /*2620*/  MOV R24, 0x2640 ;  /* 0x0000264000187802 */ /* 0x000fce0000000f00 */
[----:B------:R-:W-:Y:S05]  /*2630*/  CALL.REL.NOINC `($__internal_20_$__cuda_sm20_rem_s64) ;  /* 0x00000004002c7944 */ /* 0x000fea0003c00000 */
[----:B------:R-:W-:Y:S01]  /*2640*/  IMAD.MOV.U32 R10, RZ, RZ, R0 ;  /* 0x000000ffff0a7224 */ /* 0x000fe200078e0000 */
[----:B------:R-:W-:-:S07]  /*2650*/  MOV R11, R3 ;  /* 0x00000003000b7202 */ /* 0x000fce0000000f00 */
.L_x_20198:
[----:B------:R-:W-:Y:S05]  /*2660*/  BSYNC.RECONVERGENT B0 ;  /* 0x0000000000007941 */ /* 0x000fea0003800200 */
.L_x_20196:
        /* <DEDUP_REMOVED lines=26> */
.L_x_20200:
[----:B------:R-:W-:Y:S01]  /*2810*/  IMAD.MOV.U32 R0, RZ, RZ, R12 ;  /* 0x000000ffff007224 */ /* 0x000fe200078e000c */
[----:B------:R-:W-:Y:S02]  /*2820*/  MOV R25, R13 ;  /* 0x0000000d00197202 */ /* 0x000fe40000000f00 */
[----:B------:R-:W-:-:S07]  /*2830*/  MOV R24, 0x2850 ;  /* 0x0000285000187802 */ /* 0x000fce0000000f00 */
[----:B------:R-:W-:Y:S05]  /*2840*/  CALL.REL.NOINC `($__internal_20_$__cuda_sm20_rem_s64) ;  /* 0x0000000000a87944 */ /* 0x000fea0003c00000 */
[----:B------:R-:W-:Y:S01]  /*2850*/  IMAD.MOV.U32 R12, RZ, RZ, R0 ;  /* 0x000000ffff0c7224 */ /* 0x000fe200078e0000 */
[----:B------:R-:W-:-:S07]  /*2860*/  MOV R13, R3 ;  /* 0x00000003000d7202 */ /* 0x000fce0000000f00 */
.L_x_20201:
[----:B------:R-:W-:Y:S05]  /*2870*/  BSYNC.RECONVERGENT B0 ;  /* 0x0000000000007941 */ /* 0x000fea0003800200 */
.L_x_20199:
        /* <DEDUP_REMOVED lines=26> */
.L_x_20203:
[----:B------:R-:W-:Y:S01]  /*2a20*/  IMAD.MOV.U32 R0, RZ, RZ, R14 ;  /* 0x000000ffff007224 */ /* 0x000fe200078e000e */
[----:B------:R-:W-:Y:S02]  /*2a30*/  MOV R25, R15 ;  /* 0x0000000f00197202 */ /* 0x000fe40000000f00 */
[----:B------:R-:W-:-:S07]  /*2a40*/  MOV R24, 0x2a60 ;  /* 0x00002a6000187802 */ /* 0x000fce0000000f00 */
[----:B------:R-:W-:Y:S05]  /*2a50*/  CALL.REL.NOINC `($__internal_20_$__cuda_sm20_rem_s64) ;  /* 0x0000000000247944 */ /* 0x000fea0003c00000 */
[----:B------:R-:W-:Y:S01]  /*2a60*/  IMAD.MOV.U32 R14, RZ, RZ, R0 ;  /* 0x000000ffff0e7224 */ /* 0x000fe200078e0000 */
[----:B------:R-:W-:-:S07]  /*2a70*/  MOV R15, R3 ;  /* 0x00000003000f7202 */ /* 0x000fce0000000f00 */
.L_x_20204:
[----:B------:R-:W-:Y:S05]  /*2a80*/  BSYNC.RECONVERGENT B0 ;  /* 0x0000000000007941 */ /* 0x000fea0003800200 */
.L_x_20202:
[----:B------:R-:W0:Y:S02]  /*2a90*/  LDC.64 R2, c[0x0][0x398] ;  /* 0x0000e600ff027b82 */ /* 0x000e240000000a00 */
[----:B0-----:R-:W-:-:S04]  /*2aa0*/  IMAD.WIDE.U32 R30, R30, 0x8, R2 ;  /* 0x000000081e1e7825 */ /* 0x001fc800078e0002 */
[----:B------:R-:W-:-:S05]  /*2ab0*/  IMAD.WIDE.U32 R30, R26, 0x40, R30 ;  /* 0x000000401a1e7825 */ /* 0x000fca00078e001e */
[----:B------:R-:W-:Y:S04]  /*2ac0*/  STG.E.ENL2.256 desc[UR4][R30.64], R16, R20 ;  /* 0xf80000101e14797f */ /* 0x000fe8000f121804 */
[----:B------:R-:W-:Y:S01]  /*2ad0*/  STG.E.ENL2.256 desc[UR4][R30.64+0x20], R8, R12 ;  /* 0xf80001081e0c797f */ /* 0x000fe2000f121804 */
[----:B------:R-:W-:Y:S05]  /*2ae0*/  EXIT ;  /* 0x000000000000794d */ /* 0x000fea0003800000 */
        .weak           $__internal_20_$__cuda_sm20_rem_s64
        .type           $__internal_20_$__cuda_sm20_rem_s64,@function
        .size           $__internal_20_$__cuda_sm20_rem_s64,(.L_x_54672 - $__internal_20_$__cuda_sm20_rem_s64)
$__internal_20_$__cuda_sm20_rem_s64:
        /* <DEDUP_REMOVED lines=76> */
[----:B------:R-:W-:Y:S06]  /*2fb0*/  RET.REL.NODEC R24 `(_ZN2at6native29vectorized_elementwise_kernelILi8ENS0_13AUnaryFunctorIlllZZZNS0_16fmod_kernel_cudaERNS_18TensorIteratorBaseEENKUlvE_clEvENKUlvE2_clEvEUlllE_EESt5arrayIPcLm2EEEEviT0_T1_) ;  /* 0xffffffd018107950 */ /* 0x000fec0003c3ffff */
.L_x_20205:
        /* <DEDUP_REMOVED lines=12> */
.L_x_54672:


//--------------------- .text._ZN2at6native18elementwise_kernelILi128ELi4EZNS0_15gpu_kernel_implINS0_13BinaryFunctorIiiiZZZNS0_16fmod_kernel_cudaERNS_18TensorIteratorBaseEENKUlvE_clEvENKUlvE1_clEvEUliiE_EEEEvS5_RKT_EUliE_EEviT1_ --------------------------
	.section	.text._ZN2at6native18elementwise_kernelILi128ELi4EZNS0_15gpu_kernel_implINS0_13BinaryFunctorIiiiZZZNS0_16fmod_kernel_cudaERNS_18TensorIteratorBaseEENKUlvE_clEvENKUlvE1_clEvEUliiE_EEEEvS5_RKT_EUliE_EEviT1_,"ax",@progbits
	.align	128
        .global         _ZN2at6native18elementwise_kernelILi128ELi4EZNS0_15gpu_kernel_implINS0_13BinaryFunctorIiiiZZZNS0_16fmod_kernel_cudaERNS_18TensorIteratorBaseEENKUlvE_clEvENKUlvE1_clEvEUliiE_EEEEvS5_RKT_EUliE_EEviT1_
        .type           _ZN2at6native18elementwise_kernelILi128ELi4EZNS0_15gpu_kernel_implINS0_13BinaryFunctorIiiiZZZNS0_16fmod_kernel_cudaERNS_18TensorIteratorBaseEENKUlvE_clEvENKUlvE1_clEvEUliiE_EEEEvS5_RKT_EUliE_EEviT1_,@function
        .size           _ZN2at6native18elementwise_kernelILi128ELi4EZNS0_15gpu_kernel_implINS0_13BinaryFunctorIiiiZZZNS0_16fmod_kernel_cudaERNS_18TensorIteratorBaseEENKUlvE_clEvENKUlvE1_clEvEUliiE_EEEEvS5_RKT_EUliE_EEviT1_,(.L_x_54904 - _ZN2at6native18elementwise_kernelILi128ELi4EZNS0_15gpu_kernel_implINS0_13BinaryFunctorIiiiZZZNS0_16fmod_kernel_cudaERNS_18TensorIteratorBaseEENKUlvE_clEvENKUlvE1_clEvEUliiE_EEEEvS5_RKT_EUliE_EEviT1_)
        .other          _ZN2at6native18elementwise_kernelILi128ELi4EZNS0_15gpu_kernel_implINS0_13BinaryFunctorIiiiZZZNS0_16fmod_kernel_cudaERNS_18TensorIteratorBaseEENKUlvE_clEvENKUlvE1_clEvEUliiE_EEEEvS5_RKT_EUliE_EEviT1_,@"STO_CUDA_ENTRY STV_DEFAULT"
_ZN2at6native18elementwise_kernelILi128ELi4EZNS0_15gpu_kernel_implINS0_13BinaryFunctorIiiiZZZNS0_16fmod_kernel_cudaERNS_18TensorIteratorBaseEENKUlvE_clEvENKUlvE1_clEvEUliiE_EEEEvS5_RKT_EUliE_EEviT1_:
.text._ZN2at6native18elementwise_kernelILi128ELi4EZNS0_15gpu_kernel_implINS0_13BinaryFunctorIiiiZZZNS0_16fmod_kernel_cudaERNS_18TensorIteratorBaseEENKUlvE_clEvENKUlvE1_clEvEUliiE_EEEEvS5_RKT_EUliE_EEviT1_:
        /* <DEDUP_REMOVED lines=371> */
.L_x_20208:
        /* <DEDUP_REMOVED lines=16> */
.L_x_20212:
[----:B------:R0:W5:Y:S01]  /*1830*/  LDG.E.U8 R22, desc[UR36][R2.64] ;  /* 0x0000002402167981 */ /* 0x000162000c1e1100 */
[----:B------:R-:W-:Y:S05]  /*1840*/  BRA `(.L_x_20214) ;  /* 0x0000000c002c7947 */ /* 0x000fea0003800000 */
.L_x_20211:
        /* <DEDUP_REMOVED lines=8> */
.L_x_20216:
[----:B------:R0:W5:Y:S01]  /*18d0*/  LDG.E R22, desc[UR36][R2.64] ;  /* 0x0000002402167981 */ /* 0x000162000c1e1900 */
[----:B------:R-:W-:Y:S05]  /*18e0*/  BRA `(.L_x_20214) ;  /* 0x0000000c00047947 */ /* 0x000fea0003800000 */
.L_x_20215:
[----:B------:R0:W5:Y:S01]  /*18f0*/  LDG.E.S16 R22, desc[UR36][R2.64] ;  /* 0x0000002402167981 */ /* 0x000162000c1e1700 */
[----:B------:R-:W-:Y:S05]  /*1900*/  BRA `(.L_x_20214) ;  /* 0x0000000800fc7947 */ /* 0x000fea0003800000 */
.L_x_20210:
        /* <DEDUP_REMOVED lines=9> */
.L_x_20218:
[----:B------:R-:W2:Y:S02]  /*19a0*/  LDG.E.U16 R2, desc[UR36][R2.64] ;  /* 0x0000002402027981 */ /* 0x000ea4000c1e1500 */
[----:B--2---:R-:W-:-:S06]  /*19b0*/  HADD2.F32 R22, -RZ, R2.H0_H0 ;  /* 0x20000002ff167230 */ /* 0x004fcc0000004100 */
[----:B------:R-:W0:Y:S01]  /*19c0*/  F2I.FTZ.TRUNC.NTZ R22, R22 ;  /* 0x0000001600167305 */ /* 0x000e22000021f100 */
[----:B------:R-:W-:Y:S05]  /*19d0*/  BRA `(.L_x_20214) ;  /* 0x0000000800c87947 */ /* 0x000fea0003800000 */
.L_x_20217:
        /* <DEDUP_REMOVED lines=9> */
.L_x_20220:
[----:B------:R-:W2:Y:S02]  /*1a70*/  LDG.E.U16 R2, desc[UR36][R2.64] ;  /* 0x0000002402027981 */ /* 0x000ea4000c1e1500 */
[----:B--2---:R-:W-:-:S06]  /*1a80*/  HADD2.F32 R22, -RZ, R2.H0_H0 ;  /* 0x20000002ff167230 */ /* 0x004fcc0000004100 */
[----:B------:R-:W0:Y:S01]  /*1a90*/  F2I.FTZ.TRUNC.NTZ R22, R22 ;  /* 0x0000001600167305 */ /* 0x000e22000021f100 */
[----:B------:R-:W-:Y:S05]  /*1aa0*/  BRA `(.L_x_20214) ;  /* 0x0000000800947947 */ /* 0x000fea0003800000 */
.L_x_20219:
[----:B------:R-:W2:Y:S02]  /*1ab0*/  LDG.E.64 R2, desc[UR36][R2.64] ;  /* 0x0000002402027981 */ /* 0x000ea4000c1e1b00 */
[----:B--2---:R0:W1:Y:S01]  /*1ac0*/  F2I.F64.TRUNC R22, R2 ;  /* 0x0000000200167311 */ /* 0x004062000030d100 */
[----:B------:R-:W-:Y:S05]  /*1ad0*/  BRA `(.L_x_20214) ;  /* 0x0000000800887947 */ /* 0x000fea0003800000 */
.L_x_20209:
        /* <DEDUP_REMOVED lines=12> */
.L_x_20223:
[----:B------:R-:W2:Y:S02]  /*1ba0*/  LDG.E.64 R2, desc[UR36][R2.64] ;  /* 0x0000002402027981 */ /* 0x000ea4000c1e1b00 */
[----:B--2---:R0:W1:Y:S01]  /*1bb0*/  F2I.F64.TRUNC R22, R2 ;  /* 0x0000000200167311 */ /* 0x004062000030d100 */
[----:B------:R-:W-:Y:S05]  /*1bc0*/  BRA `(.L_x_20214) ;  /* 0x00000008004c7947 */ /* 0x000fea0003800000 */
.L_x_20222:
        /* <DEDUP_REMOVED lines=24> */
[----:B------:R0:W1:Y:S01]  /*1d50*/  F2I.FTZ.TRUNC.NTZ R22, R5 ;  /* 0x0000000500167305 */ /* 0x000062000021f100 */
[----:B------:R-:W-:Y:S05]  /*1d60*/  BRA `(.L_x_20214) ;  /* 0x0000000400e47947 */ /* 0x000fea0003800000 */
.L_x_20225:
        /* <DEDUP_REMOVED lines=11> */
[----:B------:R0:W1:Y:S01]  /*1e20*/  F2I.FTZ.TRUNC.NTZ R22, R0 ;  /* 0x0000000000167305 */ /* 0x000062000021f100 */
[----:B------:R-:W-:Y:S05]  /*1e30*/  BRA `(.L_x_20214) ;  /* 0x0000000400b07947 */ /* 0x000fea0003800000 */
.L_x_20224:
[----:B------:R-:W2:Y:S02]  /*1e40*/  LDG.E.U16 R22, desc[UR36][R2.64] ;  /* 0x0000002402167981 */ /* 0x000ea4000c1e1500 */
[----:B--2---:R-:W-:-:S06]  /*1e50*/  SHF.L.U32 R22, R22, 0x10, RZ ;  /* 0x0000001016167819 */ /* 0x004fcc00000006ff */
[----:B------:R-:W0:Y:S01]  /*1e60*/  F2I.FTZ.TRUNC.NTZ R22, R22 ;  /* 0x0000001600167305 */ /* 0x000e22000021f100 */
[----:B------:R-:W-:Y:S05]  /*1e70*/  BRA `(.L_x_20214) ;  /* 0x0000000400a07947 */ /* 0x000fea0003800000 */
.L_x_20221:
        /* <DEDUP_REMOVED lines=10> */
.L_x_20228:
        /* <DEDUP_REMOVED lines=21> */
.L_x_20232:
[----:B------:R-:W-:Y:S05]  /*2070*/  BSYNC.RECONVERGENT B1 ;  /* 0x0000000000017941 */ /* 0x000fea0003800200 */
.L_x_20231:
[----:B------:R-:W-:Y:S01]  /*2080*/  IMAD.SHL.U32 R0, R0, 0x100000, RZ ;  /* 0x0010000000007824 */ /* 0x000fe200078e00ff */
[----:B------:R-:W-:-:S04]  /*2090*/  LEA R2, R2, 0x3b800000, 0x17 ;  /* 0x3b80000002027811 */ /* 0x000fc800078eb8ff */
[----:B------:R-:W-:-:S07]  /*20a0*/  LOP3.LUT R22, R2, R0, R7, 0xfe, !PT ;  /* 0x0000000002167212 */ /* 0x000fce00078efe07 */
.L_x_20230:
[----:B------:R-:W-:Y:S05]  /*20b0*/  BSYNC.RECONVERGENT B0 ;  /* 0x0000000000007941 */ /* 0x000fea0003800200 */
.L_x_20229:
[----:B------:R-:W1:Y:S01]  /*20c0*/  F2I.FTZ.TRUNC.NTZ R22, R22 ;  /* 0x0000001600167305 */ /* 0x000e62000021f100 */
[----:B------:R-:W-:Y:S05]  /*20d0*/  BRA `(.L_x_20214) ;  /* 0x0000000400087947 */ /* 0x000fea0003800000 */
.L_x_20227:
        /* <DEDUP_REMOVED lines=21> */
.L_x_20236:
[----:B------:R-:W-:Y:S05]  /*2230*/  BSYNC.RECONVERGENT B1 ;  /* 0x0000000000017941 */ /* 0x000fea0003800200 */
.L_x_20235:
[----:B------:R-:W-:Y:S01]  /*2240*/  IMAD.SHL.U32 R0, R0, 0x200000, RZ ;  /* 0x0020000000007824 */ /* 0x000fe200078e00ff */
[----:B------:R-:W-:-:S04]  /*2250*/  LEA R2, R2, 0x37800000, 0x17 ;  /* 0x3780000002027811 */ /* 0x000fc800078eb8ff */
[----:B------:R-:W-:-:S07]  /*2260*/  LOP3.LUT R22, R2, R0, R7, 0xfe, !PT ;  /* 0x0000000002167212 */ /* 0x000fce00078efe07 */
.L_x_20234:
[----:B------:R-:W-:Y:S05]  /*2270*/  BSYNC.RECONVERGENT B0 ;  /* 0x0000000000007941 */ /* 0x000fea0003800200 */
.L_x_20233:
[----:B------:R-:W2:Y:S01]  /*2280*/  F2I.FTZ.TRUNC.NTZ R22, R22 ;  /* 0x0000001600167305 */ /* 0x000ea2000021f100 */
[----:B------:R-:W-:Y:S05]  /*2290*/  BRA `(.L_x_20214) ;  /* 0x0000000000987947 */ /* 0x000fea0003800000 */
.L_x_20226:
[----:B------:R-:W-:-:S09]  /*22a0*/  UISETP.NE.AND UP0, UPT, UR4, 0x1c, UPT ;  /* 0x0000001c0400788c */ /* 0x000fd2000bf05270 */
[----:B------:R-:W-:Y:S05]  /*22b0*/  BRA.U !UP0, `(.L_x_20237) ;  /* 0x00000001088c7547 */ /* 0x000fea000b800000 */
[----:B------:R-:W-:-:S09]  /*22c0*/  UISETP.NE.AND UP0, UPT, UR4, 0x1d, UPT ;  /* 0x0000001d0400788c */ /* 0x000fd2000bf05270 */
[----:B------:R-:W-:Y:S05]  /*22d0*/  BRA.U !UP0, `(.L_x_20238) ;  /* 0x00000001087c7547 */ /* 0x000fea000b800000 */
[----:B------:R-:W-:-:S09]  /*22e0*/  UISETP.NE.AND UP0, UPT, UR4, 0x2c, UPT ;  /* 0x0000002c0400788c */ /* 0x000fd2000bf05270 */
[----:B------:R-:W-:Y:S05]  /*22f0*/  BRA.U !UP0, `(.L_x_20239) ;  /* 0x0000000108487547 */ /* 0x000fea000b800000 */
.L_x_20213:
        /* <DEDUP_REMOVED lines=16> */
.L_x_20240:
[----:B------:R-:W-:Y:S01]  /*2400*/  HFMA2 R22, -RZ, RZ, 0, 0 ;  /* 0x00000000ff167431 */ /* 0x000fe200000001ff */
[----:B------:R-:W-:Y:S06]  /*2410*/  BRA `(.L_x_20214) ;  /* 0x0000000000387947 */ /* 0x000fec0003800000 */
.L_x_20239:
        /* <DEDUP_REMOVED lines=8> */
.L_x_20242:
[----:B------:R-:W-:Y:S05]  /*24a0*/  BSYNC.RECONVERGENT B0 ;  /* 0x0000000000007941 */ /* 0x000fea0003800200 */
.L_x_20241:
[----:B------:R-:W4:Y:S01]  /*24b0*/  F2I.FTZ.TRUNC.NTZ R22, R22 ;  /* 0x0000001600167305 */ /* 0x000f22000021f100 */
[----:B------:R-:W-:Y:S05]  /*24c0*/  BRA `(.L_x_20214) ;  /* 0x00000000000c7947 */ /* 0x000fea0003800000 */
.L_x_20238:
[----:B------:R0:W5:Y:S01]  /*24d0*/  LDG.E R22, desc[UR36][R2.64] ;  /* 0x0000002402167981 */ /* 0x000162000c1e1900 */
[----:B------:R-:W-:Y:S05]  /*24e0*/  BRA `(.L_x_20214) ;  /* 0x0000000000047947 */ /* 0x000fea0003800000 */
.L_x_20237:
[----:B------:R3:W5:Y:S02]  /*24f0*/  LDG.E R22, desc[UR36][R2.64] ;  /* 0x0000002402167981 */ /* 0x000764000c1e1900 */
.L_x_20214:
        /* <DEDUP_REMOVED lines=16> */
.L_x_20246:
[----:B------:R0:W5:Y:S01]  /*2600*/  LDG.E.U8 R0, desc[UR36][R18.64] ;  /* 0x0000002412007981 */ /* 0x000162000c1e1100 */
[----:B------:R-:W-:Y:S05]  /*2610*/  BRA `(.L_x_20248) ;  /* 0x0000000c00247947 */ /* 0x000fea0003800000 */
.L_x_20245:
        /* <DEDUP_REMOVED lines=8> */
.L_x_20250:
[----:B------:R0:W5:Y:S01]  /*26a0*/  LDG.E R0, desc[UR36][R18.64] ;  /* 0x0000002412007981 */ /* 0x000162000c1e1900 */
[----:B------:R-:W-:Y:S05]  /*26b0*/  BRA `(.L_x_20248) ;  /* 0x0000000800fc7947 */ /* 0x000fea0003800000 */
.L_x_20244:
[----:B------:R-:W-:-:S09]  /*26c0*/  UISETP.GT.AND UP0, UPT, UR4, 0x6, UPT ;  /* 0x000000060400788c */ /* 0x000fd2000bf04270 */
[----:B------:R-:W-:Y:S05]  /*26d0*/  BRA.U UP0, `(.L_x_20251) ;  /* 0x00000001002c7547 */ /* 0x000fea000b800000 */
[----:B------:R-:W-:-:S09]  /*26e0*/  UISETP.NE.AND UP0, UPT, UR4, 0x5, UPT ;  /* 0x000000050400788c */ /* 0x000fd2000bf05270 */
[----:B------:R-:W-:Y:S05]  /*26f0*/  BRA.U !UP0, `(.L_x_20252) ;  /* 0x0000000108147547 */ /* 0x000fea000b800000 */
[----:B------:R-:W-:-:S09]  /*2700*/  UISETP.NE.AND UP0, UPT, UR4, 0x6, UPT ;  /* 0x000000060400788c */ /* 0x000fd2000bf05270 */
[----:B------:R-:W-:Y:S05]  /*2710*/  BRA.U UP0, `(.L_x_20247) ;  /* 0x0000000900647547 */ /* 0x000fea000b800000 */
[----:B------:R-:W2:Y:S02]  /*2720*/  LDG.E R0, desc[UR36][R18.64] ;  /* 0x0000002412007981 */ /* 0x000ea4000c1e1900 */
[----:B--2---:R-:W0:Y:S01]  /*2730*/  F2I.FTZ.TRUNC.NTZ R0, R0 ;  /* 0x0000000000007305 */ /* 0x004e22000021f100 */
[----:B------:R-:W-:Y:S05]  /*2740*/  BRA `(.L_x_20248) ;  /* 0x0000000800d87947 */ /* 0x000fea0003800000 */
.L_x_20252:
[----:B------:R-:W2:Y:S02]  /*2750*/  LDG.E.U16 R0, desc[UR36][R18.64] ;  /* 0x0000002412007981 */ /* 0x000ea4000c1e1500 */
[----:B--2---:R-:W-:-:S06]  /*2760*/  HADD2.F32 R0, -RZ, R0.H0_H0 ;  /* 0x20000000ff007230 */ /* 0x004fcc0000004100 */
[----:B------:R-:W0:Y:S01]  /*2770*/  F2I.FTZ.TRUNC.NTZ R0, R0 ;  /* 0x0000000000007305 */ /* 0x000e22000021f100 */
[----:B------:R-:W-:Y:S05]  /*2780*/  BRA `(.L_x_20248) ;  /* 0x0000000800c87947 */ /* 0x000fea0003800000 */
.L_x_20251:
[----:B------:R-:W-:-:S09]  /*2790*/  UISETP.NE.AND UP0, UPT, UR4, 0x7, UPT ;  /* 0x000000070400788c */ /* 0x000fd2000bf05270 */
[----:B------:R-:W-:Y:S05]  /*27a0*/  BRA.U !UP0, `(.L_x_20253) ;  /* 0x00000001082c7547 */ /* 0x000fea000b800000 */
[----:B------:R-:W-:-:S09]  /*27b0*/  UISETP.NE.AND UP0, UPT, UR4, 0x8, UPT ;  /* 0x000000080400788c */ /* 0x000fd2000bf05270 */
[----:B------:R-:W-:Y:S05]  /*27c0*/  BRA.U !UP0, `(.L_x_20254) ;  /* 0x0000000108147547 */ /* 0x000fea000b800000 */
[----:B------:R-:W-:-:S09]  /*27d0*/  UISETP.NE.AND UP0, UPT, UR4, 0x9, UPT ;  /* 0x000000090400788c */ /* 0x000fd2000bf05270 */
[----:B------:R-:W-:Y:S05]  /*27e0*/  BRA.U UP0, `(.L_x_20247) ;  /* 0x0000000900307547 */ /* 0x000fea000b800000 */
[----:B------:R-:W2:Y:S02]  /*27f0*/  LDG.E R0, desc[UR36][R18.64] ;  /* 0x0000002412007981 */ /* 0x000ea4000c1e1900 */
[----:B--2---:R-:W0:Y:S01]  /*2800*/  F2I.FTZ.TRUNC.NTZ R0, R0 ;  /* 0x0000000000007305 */ /* 0x004e22000021f100 */
[----:B------:R-:W-:Y:S05]  /*2810*/  BRA `(.L_x_20248) ;  /* 0x0000000800a47947 */ /* 0x000fea0003800000 */
.L_x_20254:
[----:B------:R-:W2:Y:S02]  /*2820*/  LDG.E.U16 R0, desc[UR36][R18.64] ;  /* 0x0000002412007981 */ /* 0x000ea4000c1e1500 */
[----:B--2---:R-:W-:-:S06]  /*2830*/  HADD2.F32 R0, -RZ, R0.H0_H0 ;  /* 0x20000000ff007230 */ /* 0x004fcc0000004100 */
[----:B------:R-:W0:Y:S01]  /*2840*/  F2I.FTZ.TRUNC.NTZ R0, R0 ;  /* 0x0000000000007305 */ /* 0x000e22000021f100 */
[----:B------:R-:W-:Y:S05]  /*2850*/  BRA `(.L_x_20248) ;  /* 0x0000000800947947 */ /* 0x000fea0003800000 */
.L_x_20253:
[----:B---3--:R-:W3:Y:S02]  /*2860*/  LDG.E.64 R2, desc[UR36][R18.64] ;  /* 0x0000002412027981 */ /* 0x008ee4000c1e1b00 */
[----:B---3--:R0:W3:Y:S01]  /*2870*/  F2I.F64.TRUNC R0, R2 ;  /* 0x0000000200007311 */ /* 0x0080e2000030d100 */
[----:B------:R-:W-:Y:S05]  /*2880*/  BRA `(.L_x_20248) ;  /* 0x0000000800887947 */ /* 0x000fea0003800000 */
.L_x_20243:
        /* <DEDUP_REMOVED lines=12> */
.L_x_20257:
[----:B---3--:R-:W3:Y:S02]  /*2950*/  LDG.E.64 R2, desc[UR36][R18.64] ;  /* 0x0000002412027981 */ /* 0x008ee4000c1e1b00 */
[----:B---3--:R0:W3:Y:S01]  /*2960*/  F2I.F64.TRUNC R0, R2 ;  /* 0x0000000200007311 */ /* 0x0080e2000030d100 */
[----:B------:R-:W-:Y:S05]  /*2970*/  BRA `(.L_x_20248) ;  /* 0x00000008004c7947 */ /* 0x000fea0003800000 */
.L_x_20256:
        /* <DEDUP_REMOVED lines=9> */
[C---:B---3--:R-:W-:Y:S02]  /*2a10*/  LOP3.LUT R2, R0.reuse, 0x7f000000, RZ, 0xc0, !PT ;  /* 0x7f00000000027812 */ /* 0x048fe400078ec0ff */
        /* <DEDUP_REMOVED lines=14> */
[----:B------:R-:W0:Y:S01]  /*2b00*/  F2I.FTZ.TRUNC.NTZ R0, R0 ;  /* 0x0000000000007305 */ /* 0x000e22000021f100 */
[----:B------:R-:W-:Y:S05]  /*2b10*/  BRA `(.L_x_20248) ;  /* 0x0000000400e47947 */ /* 0x000fea0003800000 */
.L_x_20259:
[----:B---3--:R-:W3:Y:S02]  /*2b20*/  LDG.E.U8 R3, desc[UR36][R18.64] ;  /* 0x0000002412037981 */ /* 0x008ee4000c1e1100 */
        /* <DEDUP_REMOVED lines=10> */
[----:B------:R-:W0:Y:S01]  /*2bd0*/  F2I.FTZ.TRUNC.NTZ R0, R0 ;  /* 0x0000000000007305 */ /* 0x000e22000021f100 */
[----:B------:R-:W-:Y:S05]  /*2be0*/  BRA `(.L_x_20248) ;  /* 0x0000000400b07947 */ /* 0x000fea0003800000 */
.L_x_20258:
[----:B------:R-:W2:Y:S02]  /*2bf0*/  LDG.E.U16 R0, desc[UR36][R18.64] ;  /* 0x0000002412007981 */ /* 0x000ea4000c1e1500 */
[----:B--2---:R-:W-:-:S06]  /*2c00*/  IMAD.U32 R0, R0, 0x10000, RZ ;  /* 0x0001000000007824 */ /* 0x004fcc00078e00ff */
[----:B------:R-:W0:Y:S01]  /*2c10*/  F2I.FTZ.TRUNC.NTZ R0, R0 ;  /* 0x0000000000007305 */ /* 0x000e22000021f100 */
[----:B------:R-:W-:Y:S05]  /*2c20*/  BRA `(.L_x_20248) ;  /* 0x0000000400a07947 */ /* 0x000fea0003800000 */
.L_x_20255:
        /* <DEDUP_REMOVED lines=10> */
.L_x_20262:
[----:B---3--:R-:W3:Y:S01]  /*2cd0*/  LDG.E.U8 R3, desc[UR36][R18.64] ;  /* 0x0000002412037981 */ /* 0x008ee2000c1e1100 */
        /* <DEDUP_REMOVED lines=20> */
.L_x_20266:
[----:B------:R-:W-:Y:S05]  /*2e20*/  BSYNC.RECONVERGENT B1 ;  /* 0x0000000000017941 */ /* 0x000fea0003800200 */
.L_x_20265:
[----:B------:R-:W-:Y:S01]  /*2e30*/  IMAD.SHL.U32 R0, R0, 0x100000, RZ ;  /* 0x0010000000007824 */ /* 0x000fe200078e00ff */
[----:B------:R-:W-:-:S04]  /*2e40*/  LEA R2, R2, 0x3b800000, 0x17 ;  /* 0x3b80000002027811 */ /* 0x000fc800078eb8ff */
[----:B------:R-:W-:-:S07]  /*2e50*/  LOP3.LUT R0, R2, R0, R7, 0xfe, !PT ;  /* 0x0000000002007212 */ /* 0x000fce00078efe07 */
.L_x_20264:
[----:B------:R-:W-:Y:S05]  /*2e60*/  BSYNC.RECONVERGENT B0 ;  /* 0x0000000000007941 */ /* 0x000fea0003800200 */
.L_x_20263:
[----:B------:R-:W0:Y:S01]  /*2e70*/  F2I.FTZ.TRUNC.NTZ R0, R0 ;  /* 0x0000000000007305 */ /* 0x000e22000021f100 */
[----:B------:R-:W-:Y:S05]  /*2e80*/  BRA `(.L_x_20248) ;  /* 0x0000000400087947 */ /* 0x000fea0003800000 */
.L_x_20261:
[----:B---3--:R-:W3:Y:S01]  /*2e90*/  LDG.E.U8 R3, desc[UR36][R18.64] ;  /* 0x0000002412037981 */ /* 0x008ee2000c1e1100 */
        /* <DEDUP_REMOVED lines=20> */
.L_x_20270:
[----:B------:R-:W-:Y:S05]  /*2fe0*/  BSYNC.RECONVERGENT B1 ;  /* 0x0000000000017941 */ /* 0x000fea0003800200 */
.L_x_20269:
[----:B------:R-:W-:Y:S02]  /*2ff0*/  SHF.L.U32 R0, R0, 0x15, RZ ;  /* 0x0000001500007819 */ /* 0x000fe400000006ff */
[----:B------:R-:W-:-:S04]  /*3000*/  LEA R2, R2, 0x37800000, 0x17 ;  /* 0x3780000002027811 */ /* 0x000fc800078eb8ff */
[----:B------:R-:W-:-:S07]  /*3010*/  LOP3.LUT R0, R2, R0, R7, 0xfe, !PT ;  /* 0x0000000002007212 */ /* 0x000fce00078efe07 */
.L_x_20268:
[----:B------:R-:W-:Y:S05]  /*3020*/  BSYNC.RECONVERGENT B0 ;  /* 0x0000000000007941 */ /* 0x000fea0003800200 */
.L_x_20267:
[----:B------:R-:W0:Y:S01]  /*3030*/  F2I.FTZ.TRUNC.NTZ R0, R0 ;  /* 0x0000000000007305 */ /* 0x000e22000021f100 */
[----:B------:R-:W-:Y:S05]  /*3040*/  BRA `(.L_x_20248) ;  /* 0x0000000000987947 */ /* 0x000fea0003800000 */
.L_x_20260:
[----:B------:R-:W-:-:S09]  /*3050*/  UISETP.NE.AND UP0, UPT, UR4, 0x1c, UPT ;  /* 0x0000001c0400788c */ /* 0x000fd2000bf05270 */
[----:B------:R-:W-:Y:S05]  /*3060*/  BRA.U !UP0, `(.L_x_20271) ;  /* 0x00000001088c7547 */ /* 0x000fea000b800000 */
[----:B------:R-:W-:-:S09]  /*3070*/  UISETP.NE.AND UP0, UPT, UR4, 0x1d, UPT ;  /* 0x0000001d0400788c */ /* 0x000fd2000bf05270 */
[----:B------:R-:W-:Y:S05]  /*3080*/  BRA.U !UP0, `(.L_x_20272) ;  /* 0x00000001087c7547 */ /* 0x000fea000b800000 */
[----:B------:R-:W-:-:S09]  /*3090*/  UISETP.NE.AND UP0, UPT, UR4, 0x2c, UPT ;  /* 0x0000002c0400788c */ /* 0x000fd2000bf05270 */
[----:B------:R-:W-:Y:S05]  /*30a0*/  BRA.U !UP0, `(.L_x_20273) ;  /* 0x0000000108487547 */ /* 0x000fea000b800000 */
.L_x_20247:
[----:B---3--:R-:W-:Y:S01]  /*30b0*/  MOV R2, 0x0 ;  /* 0x0000000000027802 */ /* 0x008fe20000000f00 */
[----:B------:R-:W0:Y:S01]  /*30c0*/  LDCU.64 UR4, c[0x4][0x178] ;  /* 0x01002f00ff0477ac */ /* 0x000e220008000a00 */
[----:B------:R-:W-:Y:S02]  /*30d0*/  HFMA2 R12, -RZ, RZ, 0, 5.9604644775390625e-08 ;  /* 0x00000001ff0c7431 */ /* 0x000fe400000001ff */
[----:B------:R-:W-:Y:S01]  /*30e0*/  IMAD.MOV.U32 R8, RZ, RZ, 0x4e ;  /* 0x0000004eff087424 */ /* 0x000fe200078e00ff */
[----:B------:R-:W3:Y:S01]  /*30f0*/  LDCU.64 UR6, c[0x4][0x180] ;  /* 0x01003000ff0677ac */ /* 0x000ee20008000a00 */
[----:B-1----:R-:W1:Y:S01]  /*3100*/  LDC.64 R2, c[0x4][R2] ;  /* 0x0100000002027b82 */ /* 0x002e620000000a00 */
[----:B------:R-:W-:Y:S01]  /*3110*/  IMAD.MOV.U32 R13, RZ, RZ, RZ ;  /* 0x000000ffff0d7224 */ /* 0x000fe200078e00ff */
[----:B--2---:R-:W2:Y:S01]  /*3120*/  LDCU.64 UR8, c[0x4][0x28] ;  /* 0x01000500ff0877ac */ /* 0x004ea20008000a00 */
[----:B0-----:R-:W-:Y:S02]  /*3130*/  IMAD.U32 R4, RZ, RZ, UR4 ;  /* 0x00000004ff047e24 */ /* 0x001fe4000f8e00ff */
[----:B------:R-:W-:-:S02]  /*3140*/  IMAD.U32 R5, RZ, RZ, UR5 ;  /* 0x00000005ff057e24 */ /* 0x000fc4000f8e00ff */
[----:B---3--:R-:W-:Y:S01]  /*3150*/  IMAD.U32 R6, RZ, RZ, UR6 ;  /* 0x00000006ff067e24 */ /* 0x008fe2000f8e00ff */
[----:B------:R-:W-:Y:S01]  /*3160*/  MOV R7, UR7 ;  /* 0x0000000700077c02 */ /* 0x000fe20008000f00 */
[----:B--2---:R-:W-:Y:S02]  /*3170*/  IMAD.U32 R10, RZ, RZ, UR8 ;  /* 0x00000008ff0a7e24 */ /* 0x004fe4000f8e00ff */
[----:B----45:R-:W-:-:S07]  /*3180*/  IMAD.U32 R11, RZ, RZ, UR9 ;  /* 0x00000009ff0b7e24 */ /* 0x030fce000f8e00ff */
[----:B------:R-:W-:-:S07]  /*3190*/  LEPC R20, `(.L_x_20249) ;  /* 0x000000001014794e */ /* 0x000fce0000000000 */
[----:B-1--45:R-:W-:Y:S05]  /*31a0*/  CALL.ABS.NOINC R2 ;  /* 0x0000000002007343 */ /* 0x032fea0003c00000 */
.L_x_20249:
[----:B------:R0:W5:Y:S01]  /*31b0*/  LDG.E.S16 R0, desc[UR36][R18.64] ;  /* 0x0000002412007981 */ /* 0x000162000c1e1700 */
[----:B------:R-:W-:Y:S05]  /*31c0*/  BRA `(.L_x_20248) ;  /* 0x0000000000387947 */ /* 0x000fea0003800000 */
.L_x_20273:
[----:B---3--:R-:W3:Y:S01]  /*31d0*/  LDG.E.U8 R2, desc[UR36][R18.64] ;  /* 0x0000002412027981 */ /* 0x008ee2000c1e1100 */
[----:B------:R-:W-:Y:S01]  /*31e0*/  BSSY.RECONVERGENT B0, `(.L_x_20274) ;  /* 0x0000007000007945 */ /* 0x000fe20003800200 */
[----:B------:R-:W-:Y:S01]  /*31f0*/  IMAD.MOV.U32 R0, RZ, RZ, 0x400000 ;  /* 0x00400000ff007424 */ /* 0x000fe200078e00ff */
[----:B---3--:R-:W-:-:S13]  /*3200*/  ISETP.NE.AND P0, PT, R2, RZ, PT ;  /* 0x000000ff0200720c */ /* 0x008fda0003f05270 */
[----:B------:R-:W-:Y:S05]  /*3210*/  @!P0 BRA `(.L_x_20275) ;  /* 0x00000000000c8947 */ /* 0x000fea0003800000 */
[----:B------:R-:W-:-:S13]  /*3220*/  ISETP.NE.AND P0, PT, R2, 0xff, PT ;  /* 0x000000ff0200780c */ /* 0x000fda0003f05270 */
[----:B------:R-:W-:Y:S01]  /*3230*/  @!P0 IMAD.MOV.U32 R0, RZ, RZ, 0x7f800001 ;  /* 0x7f800001ff008424 */ /* 0x000fe200078e00ff */
[----:B------:R-:W-:-:S07]  /*3240*/  @P0 SHF.L.U32 R0, R2, 0x17, RZ ;  /* 0x0000001702000819 */ /* 0x000fce00000006ff */
.L_x_20275:
[----:B------:R-:W-:Y:S05]  /*3250*/  BSYNC.RECONVERGENT B0 ;  /* 0x0000000000007941 */ /* 0x000fea0003800200 */
.L_x_20274:
[----:B------:R-:W0:Y:S01]  /*3260*/  F2I.FTZ.TRUNC.NTZ R0, R0 ;  /* 0x0000000000007305 */ /* 0x000e22000021f100 */
[----:B------:R-:W-:Y:S05]  /*3270*/  BRA `(.L_x_20248) ;  /* 0x00000000000c7947 */ /* 0x000fea0003800000 */
.L_x_20272:
[----:B------:R0:W5:Y:S01]  /*3280*/  LDG.E R0, desc[UR36][R18.64] ;  /* 0x0000002412007981 */ /* 0x000162000c1e1900 */
[----:B------:R-:W-:Y:S05]  /*3290*/  BRA `(.L_x_20248) ;  /* 0x0000000000047947 */ /* 0x000fea0003800000 */
.L_x_20271:
[----:B------:R0:W5:Y:S02]  /*32a0*/  LDG.E R0, desc[UR36][R18.64] ;  /* 0x0000002412007981 */ /* 0x000164000c1e1900 */
.L_x_20248:
[-C--:B0--3-5:R-:W-:Y:S01]  /*32b0*/  IABS R6, R0.reuse ;  /* 0x0000000000067213 */ /* 0x0a9fe20000000000 */
[----:B------:R-:W0:Y:S01]  /*32c0*/  LDCU.64 UR6, c[0x0][0x5e8] ;  /* 0x0000bd00ff0677ac */ /* 0x000e220008000a00 */
[----:B------:R-:W-:Y:S02]  /*32d0*/  IABS R7, R0 ;  /* 0x0000000000077213 */ /* 0x000fe40000000000 */
[----:B------:R-:W3:Y:S01]  /*32e0*/  I2F.RP R4, R6 ;  /* 0x0000000600047306 */ /* 0x000ee20000209400 */
[----:B------:R-:W-:Y:S01]  /*32f0*/  UPRMT UR4, UR43, 0x9910, URZ ;  /* 0x000099102b047896 */ /* 0x000fe200080000ff */
[----:B-12-4-:R-:W-:Y:S01]  /*3300*/  ISETP.GE.AND P1, PT, R22, RZ, PT ;  /* 0x000000ff1600720c */ /* 0x016fe20003f26270 */
[----:B------:R-:W-:Y:S02]  /*3310*/  IMAD.MOV R7, RZ, RZ, -R7 ;  /* 0x000000ffff077224 */ /* 0x000fe400078e0a07 */
[----:B------:R-:W-:-:S03]  /*3320*/  UISETP.GT.AND UP0, UPT, UR4, 0x9, UPT ;  /* 0x000000090400788c */ /* 0x000fc6000bf04270 */
[----:B---3--:R-:W1:Y:S02]  /*3330*/  MUFU.RCP R4, R4 ;  /* 0x0000000400047308 */ /* 0x008e640000001000 */
[----:B-1----:R-:W-:Y:S01]  /*3340*/  VIADD R2, R4, 0xffffffe ;  /* 0x0ffffffe04027836 */ /* 0x002fe20000000000 */
[----:B------:R-:W-:-:S05]  /*3350*/  IABS R4, R22 ;  /* 0x0000001600047213 */ /* 0x000fca0000000000 */
[----:B------:R1:W2:Y:S02]  /*3360*/  F2I.FTZ.U32.TRUNC.NTZ R3, R2 ;  /* 0x0000000200037305 */ /* 0x0002a4000021f000 */
[----:B-1----:R-:W-:Y:S01]  /*3370*/  MOV R2, RZ ;  /* 0x000000ff00027202 */ /* 0x002fe20000000f00 */
        /* <DEDUP_REMOVED lines=10> */
[----:B------:R-:W-:Y:S01]  /*3420*/  @!P2 IMAD.IADD R3, R3, 0x1, -R6 ;  /* 0x000000010303a824 */ /* 0x000fe200078e0a06 */
[----:B0-----:R-:W-:-:S04]  /*3430*/  IADD3 R2, P2, PT, R23, UR6, RZ ;  /* 0x0000000617027c10 */ /* 0x001fc8000ff5e0ff */
        /* <DEDUP_REMOVED lines=15> */
.L_x_20279:
[----:B------:R0:W-:Y:S01]  /*3530*/  STG.E.U8 desc[UR36][R2.64], R4 ;  /* 0x0000000402007986 */ /* 0x0001e2000c101124 */
[----:B------:R-:W-:Y:S05]  /*3540*/  BRA `(.L_x_20281) ;  /* 0x0000000c003c7947 */ /* 0x000fea0003800000 */
.L_x_20278:
        /* <DEDUP_REMOVED lines=9> */
.L_x_20283:
[----:B------:R0:W-:Y:S01]  /*35e0*/  STG.E desc[UR36][R2.64], R4 ;  /* 0x0000000402007986 */ /* 0x0001e2000c101924 */
[----:B------:R-:W-:Y:S05]  /*35f0*/  BRA `(.L_x_20281) ;  /* 0x0000000c00107947 */ /* 0x000fea0003800000 */
.L_x_20282:
[----:B------:R0:W-:Y:S01]  /*3600*/  STG.E.U16 desc[UR36][R2.64], R4 ;  /* 0x0000000402007986 */ /* 0x0001e2000c101524 */
[----:B------:R-:W-:Y:S05]  /*3610*/  BRA `(.L_x_20281) ;  /* 0x0000000c00087947 */ /* 0x000fea0003800000 */
.L_x_20277:
[----:B------:R-:W-:-:S09]  /*3620*/  UISETP.GT.AND UP0, UPT, UR4, 0x6, UPT ;  /* 0x000000060400788c */ /* 0x000fd2000bf04270 */
[----:B------:R-:W-:Y:S05]  /*3630*/  BRA.U UP0, `(.L_x_20284) ;  /* 0x00000001002c7547 */ /* 0x000fea000b800000 */
[----:B------:R-:W-:-:S09]  /*3640*/  UISETP.NE.AND UP0, UPT, UR4, 0x5, UPT ;  /* 0x000000050400788c */ /* 0x000fd2000bf05270 */
[----:B------:R-:W-:Y:S05]  /*3650*/  BRA.U !UP0, `(.L_x_20285) ;  /* 0x0000000108147547 */ /* 0x000fea000b800000 */
[----:B------:R-:W-:-:S09]  /*3660*/  UISETP.NE.AND UP0, UPT, UR4, 0x6, UPT ;  /* 0x000000060400788c */ /* 0x000fd2000bf05270 */
[----:B------:R-:W-:Y:S05]  /*3670*/  BRA.U UP0, `(.L_x_20280) ;  /* 0x00000009005c7547 */ /* 0x000fea000b800000 */
[----:B------:R-:W-:-:S05]  /*3680*/  I2FP.F32.S32 R5, R4 ;  /* 0x0000000400057245 */ /* 0x000fca0000201400 */
[----:B------:R0:W-:Y:S01]  /*3690*/  STG.E desc[UR36][R2.64], R5 ;  /* 0x0000000502007986 */ /* 0x0001e2000c101924 */
[----:B------:R-:W-:Y:S05]  /*36a0*/  BRA `(.L_x_20281) ;  /* 0x0000000800e47947 */ /* 0x000fea0003800000 */
.L_x_20285:
[----:B------:R-:W-:-:S04]  /*36b0*/  I2FP.F32.S32 R0, R4 ;  /* 0x0000000400007245 */ /* 0x000fc80000201400 */
[----:B------:R-:W-:-:S05]  /*36c0*/  F2FP.F16.F32.PACK_AB R0, RZ, R0 ;  /* 0x00000000ff00723e */ /* 0x000fca00000000ff */
[----:B------:R0:W-:Y:S01]  /*36d0*/  STG.E.U16 desc[UR36][R2.64], R0 ;  /* 0x0000000002007986 */ /* 0x0001e2000c101524 */
[----:B------:R-:W-:Y:S05]  /*36e0*/  BRA `(.L_x_20281) ;  /* 0x0000000800d47947 */ /* 0x000fea0003800000 */
.L_x_20284:
[----:B------:R-:W-:-:S09]  /*36f0*/  UISETP.NE.AND UP0, UPT, UR4, 0x7, UPT ;  /* 0x000000070400788c */ /* 0x000fd2000bf05270 */
[----:B------:R-:W-:Y:S05]  /*3700*/  BRA.U !UP0, `(.L_x_20286) ;  /* 0x0000000108347547 */ /* 0x000fea000b800000 */
[----:B------:R-:W-:-:S09]  /*3710*/  UISETP.NE.AND UP0, UPT, UR4, 0x8, UPT ;  /* 0x000000080400788c */ /* 0x000fd2000bf05270 */
[----:B------:R-:W-:Y:S05]  /*3720*/  BRA.U !UP0, `(.L_x_20287) ;  /* 0x0000000108187547 */ /* 0x000fea000b800000 */
[----:B------:R-:W-:-:S09]  /*3730*/  UISETP.NE.AND UP0, UPT, UR4, 0x9, UPT ;  /* 0x000000090400788c */ /* 0x000fd2000bf05270 */
[----:B------:R-:W-:Y:S05]  /*3740*/  BRA.U UP0, `(.L_x_20280) ;  /* 0x0000000900287547 */ /* 0x000fea000b800000 */
[----:B------:R-:W-:Y:S01]  /*3750*/  I2FP.F32.S32 R4, R4 ;  /* 0x0000000400047245 */ /* 0x000fe20000201400 */
[----:B------:R-:W-:-:S05]  /*3760*/  IMAD.MOV.U32 R5, RZ, RZ, RZ ;  /* 0x000000ffff057224 */ /* 0x000fca00078e00ff */
[----:B------:R0:W-:Y:S01]  /*3770*/  STG.E.64 desc[UR36][R2.64], R4 ;  /* 0x0000000402007986 */ /* 0x0001e2000c101b24 */
[----:B------:R-:W-:Y:S05]  /*3780*/  BRA `(.L_x_20281) ;  /* 0x0000000800ac7947 */ /* 0x000fea0003800000 */
.L_x_20287:
[----:B------:R-:W-:-:S04]  /*3790*/  I2FP.F32.S32 R4, R4 ;  /* 0x0000000400047245 */ /* 0x000fc80000201400 */
[----:B------:R-:W-:-:S04]  /*37a0*/  F2FP.F16.F32.PACK_AB R5, RZ, R4 ;  /* 0x00000004ff05723e */ /* 0x000fc800000000ff */
[----:B------:R-:W-:-:S05]  /*37b0*/  PRMT R5, R5, 0x5410, RZ ;  /* 0x0000541005057816 */ /* 0x000fca00000000ff */
[----:B------:R0:W-:Y:S01]  /*37c0*/  STG.E desc[UR36][R2.64], R5 ;  /* 0x0000000502007986 */ /* 0x0001e2000c101924 */
[----:B------:R-:W-:Y:S05]  /*37d0*/  BRA `(.L_x_20281) ;  /* 0x0000000800987947 */ /* 0x000fea0003800000 */
.L_x_20286:
[----:B------:R-:W0:Y:S02]  /*37e0*/  I2F.F64 R4, R4 ;  /* 0x0000000400047312 */ /* 0x000e240000201c00 */
[----:B0-----:R0:W-:Y:S01]  /*37f0*/  STG.E.64 desc[UR36][R2.64], R4 ;  /* 0x0000000402007986 */ /* 0x0011e2000c101b24 */
[----:B------:R-:W-:Y:S05]  /*3800*/  BRA `(.L_x_20281) ;  /* 0x00000008008c7947 */ /* 0x000fea0003800000 */
.L_x_20276:
        /* <DEDUP_REMOVED lines=12> */
.L_x_20290:
[----:B------:R-:W0:Y:S01]  /*38d0*/  I2F.F64 R4, R4 ;  /* 0x0000000400047312 */ /* 0x000e220000201c00 */
[----:B------:R-:W-:-:S05]  /*38e0*/  CS2R R6, SRZ ;  /* 0x0000000000067805 */ /* 0x000fca000001ff00 */
[----:B0-----:R0:W-:Y:S01]  /*38f0*/  STG.E.128 desc[UR36][R2.64], R4 ;  /* 0x0000000402007986 */ /* 0x0011e2000c101d24 */
[----:B------:R-:W-:Y:S05]  /*3900*/  BRA `(.L_x_20281) ;  /* 0x00000008004c7947 */ /* 0x000fea0003800000 */
.L_x_20289:
[----:B------:R-:W-:-:S09]  /*3910*/  UISETP.NE.AND UP0, UPT, UR4, 0xf, UPT ;  /* 0x0000000f0400788c */ /* 0x000fd2000bf05270 */
[----:B------:R-:W-:Y:S05]  /*3920*/  BRA.U !UP0, `(.L_x_20291) ;  /* 0x0000000108a07547 */ /* 0x000fea000b800000 */
[----:B------:R-:W-:-:S09]  /*3930*/  UISETP.NE.AND UP0, UPT, UR4, 0x17, UPT ;  /* 0x000000170400788c */ /* 0x000fd2000bf05270 */
[----:B------:R-:W-:Y:S05]  /*3940*/  BRA.U !UP0, `(.L_x_20292) ;  /* 0x00000001084c7547 */ /* 0x000fea000b800000 */
[----:B------:R-:W-:-:S09]  /*3950*/  UISETP.NE.AND UP0, UPT, UR4, 0x18, UPT ;  /* 0x000000180400788c */ /* 0x000fd2000bf05270 */
[----:B------:R-:W-:Y:S05]  /*3960*/  BRA.U UP0, `(.L_x_20280) ;  /* 0x0000000500a07547 */ /* 0x000fea000b800000 */
[----:B------:R-:W-:Y:S01]  /*3970*/  I2FP.F32.S32 R7, R4 ;  /* 0x0000000400077245 */ /* 0x000fe20000201400 */
[----:B------:R-:W-:Y:S01]  /*3980*/  BSSY.RECONVERGENT B0, `(.L_x_20293) ;  /* 0x000000c000007945 */ /* 0x000fe20003800200 */
[----:B------:R-:W-:Y:S02]  /*3990*/  HFMA2 R0, -RZ, RZ, 0, 7.569789886474609375e-06 ;  /* 0x0000007fff007431 */ /* 0x000fe400000001ff */
        /* <DEDUP_REMOVED lines=10> */
.L_x_20294:
[----:B------:R-:W-:Y:S05]  /*3a40*/  BSYNC.RECONVERGENT B0 ;  /* 0x0000000000007941 */ /* 0x000fea0003800200 */
.L_x_20293:
[----:B------:R-:W-:-:S05]  /*3a50*/  LOP3.LUT R5, R0, 0x80, R5, 0xf8, !PT ;  /* 0x0000008000057812 */ /* 0x000fca00078ef805 */
[----:B------:R0:W-:Y:S01]  /*3a60*/  STG.E.U8 desc[UR36][R2.64], R5 ;  /* 0x0000000502007986 */ /* 0x0001e2000c101124 */
[----:B------:R-:W-:Y:S05]  /*3a70*/  BRA `(.L_x_20281) ;  /* 0x0000000400f07947 */ /* 0x000fea0003800000 */
.L_x_20292:
[----:B------:R-:W-:Y:S01]  /*3a80*/  I2FP.F32.S32 R7, R4 ;  /* 0x0000000400077245 */ /* 0x000fe20000201400 */
[----:B------:R-:W-:Y:S03]  /*3a90*/  BSSY.RECONVERGENT B0, `(.L_x_20295) ;  /* 0x000000e000007945 */ /* 0x000fe60003800200 */
        /* <DEDUP_REMOVED lines=13> */
.L_x_20296:
[----:B------:R-:W-:Y:S05]  /*3b70*/  BSYNC.RECONVERGENT B0 ;  /* 0x0000000000007941 */ /* 0x000fea0003800200 */
.L_x_20295:
[----:B------:R-:W-:-:S05]  /*3b80*/  LOP3.LUT R5, R0, 0x80, R5, 0xf8, !PT ;  /* 0x0000008000057812 */ /* 0x000fca00078ef805 */
[----:B------:R0:W-:Y:S01]  /*3b90*/  STG.E.U8 desc[UR36][R2.64], R5 ;  /* 0x0000000502007986 */ /* 0x0001e2000c101124 */
[----:B------:R-:W-:Y:S05]  /*3ba0*/  BRA `(.L_x_20281) ;  /* 0x0000000400a47947 */ /* 0x000fea0003800000 */
.L_x_20291:
[----:B------:R-:W-:-:S04]  /*3bb0*/  I2FP.F32.S32 R0, R4 ;  /* 0x0000000400007245 */ /* 0x000fc80000201400 */
[----:B------:R-:W-:-:S05]  /*3bc0*/  F2FP.BF16.F32.PACK_AB R0, RZ, R0 ;  /* 0x00000000ff00723e */ /* 0x000fca00000010ff */
[----:B------:R0:W-:Y:S01]  /*3bd0*/  STG.E.U16 desc[UR36][R2.64], R0 ;  /* 0x0000000002007986 */ /* 0x0001e2000c101524 */
[----:B------:R-:W-:Y:S05]  /*3be0*/  BRA `(.L_x_20281) ;  /* 0x0000000400947947 */ /* 0x000fea0003800000 */
.L_x_20288:
        /* <DEDUP_REMOVED lines=10> */
.L_x_20299:
[----:B------:R-:W-:Y:S01]  /*3c90*/  I2FP.F32.S32 R5, R4 ;  /* 0x0000000400057245 */ /* 0x000fe20000201400 */
        /* <DEDUP_REMOVED lines=12> */
.L_x_20302:
[----:B------:R-:W-:-:S04]  /*3d60*/  SHF.R.U32.HI R0, RZ, 0x14, R5 ;  /* 0x00000014ff007819 */ /* 0x000fc80000011605 */
[----:B------:R-:W-:-:S04]  /*3d70*/  LOP3.LUT R0, R0, 0x1, RZ, 0xc0, !PT ;  /* 0x0000000100007812 */ /* 0x000fc800078ec0ff */
[----:B------:R-:W-:-:S04]  /*3d80*/  IADD3 R0, PT, PT, R5, 0x487ffff, R0 ;  /* 0x0487ffff05007810 */ /* 0x000fc80007ffe000 */
[----:B------:R-:W-:-:S04]  /*3d90*/  SHF.R.U32.HI R0, RZ, 0x14, R0 ;  /* 0x00000014ff007819 */ /* 0x000fc80000011600 */
[----:B------:R-:W-:-:S07]  /*3da0*/  LOP3.LUT R4, R0, 0xff, RZ, 0xc0, !PT ;  /* 0x000000ff00047812 */ /* 0x000fce00078ec0ff */
.L_x_20303:
[----:B------:R-:W-:-:S04]  /*3db0*/  SHF.R.U32.HI R5, RZ, 0x18, R5 ;  /* 0x00000018ff057819 */ /* 0x000fc80000011605 */
[----:B------:R-:W-:-:S04]  /*3dc0*/  LOP3.LUT R4, R4, 0x80, R5, 0xf8, !PT ;  /* 0x0000008004047812 */ /* 0x000fc800078ef805 */
[----:B------:R-:W-:-:S07]  /*3dd0*/  PRMT R0, R4, 0x7610, R0 ;  /* 0x0000761004007816 */ /* 0x000fce0000000000 */
.L_x_20301:
[----:B------:R-:W-:Y:S05]  /*3de0*/  BSYNC.RECONVERGENT B0 ;  /* 0x0000000000007941 */ /* 0x000fea0003800200 */
.L_x_20300:
[----:B------:R1:W-:Y:S01]  /*3df0*/  STG.E.U8 desc[UR36][R2.64], R0 ;  /* 0x0000000002007986 */ /* 0x0003e2000c101124 */
[----:B------:R-:W-:Y:S05]  /*3e00*/  BRA `(.L_x_20281) ;  /* 0x00000004000c7947 */ /* 0x000fea0003800000 */
.L_x_20298:
        /* <DEDUP_REMOVED lines=13> */
.L_x_20306:
[----:B------:R-:W-:-:S04]  /*3ee0*/  SHF.R.U32.HI R0, RZ, 0x15, R5 ;  /* 0x00000015ff007819 */ /* 0x000fc80000011605 */
[----:B------:R-:W-:-:S04]  /*3ef0*/  LOP3.LUT R0, R0, 0x1, RZ, 0xc0, !PT ;  /* 0x0000000100007812 */ /* 0x000fc800078ec0ff */
[----:B------:R-:W-:-:S04]  /*3f00*/  IADD3 R0, PT, PT, R5, 0x88fffff, R0 ;  /* 0x088fffff05007810 */ /* 0x000fc80007ffe000 */
[----:B------:R-:W-:-:S04]  /*3f10*/  SHF.R.U32.HI R0, RZ, 0x15, R0 ;  /* 0x00000015ff007819 */ /* 0x000fc80000011600 */
[----:B------:R-:W-:-:S07]  /*3f20*/  LOP3.LUT R4, R0, 0xff, RZ, 0xc0, !PT ;  /* 0x000000ff00047812 */ /* 0x000fce00078ec0ff */
.L_x_20307:
[----:B------:R-:W-:-:S04]  /*3f30*/  SHF.R.U32.HI R5, RZ, 0x18, R5 ;  /* 0x00000018ff057819 */ /* 0x000fc80000011605 */
[----:B------:R-:W-:-:S04]  /*3f40*/  LOP3.LUT R4, R4, 0x80, R5, 0xf8, !PT ;  /* 0x0000008004047812 */ /* 0x000fc800078ef805 */
[----:B------:R-:W-:-:S07]  /*3f50*/  PRMT R0, R4, 0x7610, R0 ;  /* 0x0000761004007816 */ /* 0x000fce0000000000 */
.L_x_20305:
[----:B------:R-:W-:Y:S05]  /*3f60*/  BSYNC.RECONVERGENT B0 ;  /* 0x0000000000007941 */ /* 0x000fea0003800200 */
.L_x_20304:
[----:B------:R2:W-:Y:S01]  /*3f70*/  STG.E.U8 desc[UR36][R2.64], R0 ;  /* 0x0000000002007986 */ /* 0x0005e2000c101124 */
[----:B------:R-:W-:Y:S05]  /*3f80*/  BRA `(.L_x_20281) ;  /* 0x0000000000ac7947 */ /* 0x000fea0003800000 */
.L_x_20297:
[----:B------:R-:W-:-:S09]  /*3f90*/  UISETP.NE.AND UP0, UPT, UR4, 0x1c, UPT ;  /* 0x0000001c0400788c */ /* 0x000fd2000bf05270 */
[----:B------:R-:W-:Y:S05]  /*3fa0*/  BRA.U !UP0, `(.L_x_20308) ;  /* 0x0000000108a07547 */ /* 0x000fea000b800000 */
[----:B------:R-:W-:-:S09]  /*3fb0*/  UISETP.NE.AND UP0, UPT, UR4, 0x1d, UPT ;  /* 0x0000001d0400788c */ /* 0x000fd2000bf05270 */
[----:B------:R-:W-:Y:S05]  /*3fc0*/  BRA.U !UP0, `(.L_x_20309) ;  /* 0x00000001088c7547 */ /* 0x000fea000b800000 */
[----:B------:R-:W-:-:S09]  /*3fd0*/  UISETP.NE.AND UP0, UPT, UR4, 0x2c, UPT ;  /* 0x0000002c0400788c */ /* 0x000fd2000bf05270 */
[----:B------:R-:W-:Y:S05]  /*3fe0*/  BRA.U !UP0, `(.L_x_20310) ;  /* 0x0000000108447547 */ /* 0x000fea000b800000 */
.L_x_20280:
        /* <DEDUP_REMOVED lines=16> */
.L_x_20311:
[----:B------:R-:W-:Y:S05]  /*40f0*/  BRA `(.L_x_20281) ;  /* 0x0000000000507947 */ /* 0x000fea0003800000 */
.L_x_20310:
[----:B------:R-:W-:-:S04]  /*4100*/  I2FP.F32.S32 R5, R4 ;  /* 0x0000000400057245 */ /* 0x000fc80000201400 */
        /* <DEDUP_REMOVED lines=15> */
.L_x_20309:
[----:B------:R-:W-:-:S05]  /*4200*/  SHF.R.S32.HI R5, RZ, 0x1f, R4 ;  /* 0x0000001fff057819 */ /* 0x000fca0000011404 */
[----:B------:R0:W-:Y:S01]  /*4210*/  STG.E.64 desc[UR36][R2.64], R4 ;  /* 0x0000000402007986 */ /* 0x0001e2000c101b24 */
[----:B------:R-:W-:Y:S05]  /*4220*/  BRA `(.L_x_20281) ;  /* 0x0000000000047947 */ /* 0x000fea0003800000 */
.L_x_20308:
[----:B------:R3:W-:Y:S02]  /*4230*/  STG.E desc[UR36][R2.64], R4 ;  /* 0x0000000402007986 */ /* 0x0007e4000c101924 */
.L_x_20281:
[----:B------:R-:W-:-:S07]  /*4240*/  VIADD R25, R25, 0x80 ;  /* 0x0000008019197836 */ /* 0x000fce0000000000 */
.L_x_20207:
[----:B------:R-:W5:Y:S02]  /*4250*/  LDCU UR4, c[0x0][0x380] ;  /* 0x00007000ff0477ac */ /* 0x000f640008000800 */
[----:B-----5:R-:W-:-:S13]  /*4260*/  ISETP.GE.AND P0, PT, R25, UR4, PT ;  /* 0x0000000419007c0c */ /* 0x020fda000bf06270 */
[----:B------:R-:W-:Y:S05]  /*4270*/  @P0 BRA `(.L_x_20312) ;  /* 0x0000004000680947 */ /* 0x000fea0003800000 */
[----:B------:R-:W5:Y:S01]  /*4280*/  LDCU UR4, c[0x0][0x388] ;  /* 0x00007100ff0477ac */ /* 0x000f620008000800 */
[----:B------:R-:W-:Y:S01]  /*4290*/  CS2R R16, SRZ ;  /* 0x0000000000107805 */ /* 0x000fe2000001ff00 */
[----:B012---:R-:W-:Y:S01]  /*42a0*/  IMAD.MOV.U32 R0, RZ, RZ, RZ ;  /* 0x000000ffff007224 */ /* 0x007fe200078e00ff */
[----:B-----5:R-:W-:-:S09]  /*42b0*/  UISETP.NE.AND UP0, UPT, UR4, URZ, UPT ;  /* 0x000000ff0400728c */ /* 0x020fd2000bf05270 */
        /* <DEDUP_REMOVED lines=8> */
[----:B----4-:R-:W-:-:S04]  /*4340*/  SHF.R.U32.HI R5, RZ, UR5, R0 ;  /* 0x00000005ff057c19 */ /* 0x010fc80008011600 */
[----:B------:R-:W-:-:S05]  /*4350*/  IADD3 R0, PT, PT, -R5, RZ, RZ ;  /* 0x000000ff05007210 */ /* 0x000fca0007ffe1ff */
[----:B-1----:R-:W-:-:S04]  /*4360*/  IMAD R17, R0, UR6, R25 ;  /* 0x0000000600117c24 */ /* 0x002fc8000f8e0219 */
[C---:B--2---:R-:W-:Y:S02]  /*4370*/  IMAD R16, R17.reuse, UR8, RZ ;  /* 0x0000000811107c24 */ /* 0x044fe4000f8e02ff */
[C---:B------:R-:W-:Y:S02]  /*4380*/  IMAD R0, R17.reuse, UR9, RZ ;  /* 0x0000000911007c24 */ /* 0x040fe4000f8e02ff */
[----:B0-----:R-:W-:Y:S01]  /*4390*/  IMAD R17, R17, UR4, RZ ;  /* 0x0000000411117c24 */ /* 0x001fe2000f8e02ff */
[----:B------:R-:W-:Y:S06]  /*43a0*/  BRA.U !UP0, `(.L_x_20313) ;  /* 0x0000001508987547 */ /* 0x000fec000b800000 */
[----:B------:R-:W0:Y:S01]  /*43b0*/  LDCU.64 UR6, c[0x0][0x398] ;  /* 0x00007300ff0677ac */ /* 0x000e220008000a00 */
[----:B---3--:R-:W-:Y:S02]  /*43c0*/  IMAD.MOV.U32 R2, RZ, RZ, RZ ;  /* 0x000000ffff027224 */ /* 0x008fe400078e00ff */
        /* <DEDUP_REMOVED lines=59> */
[----:B------:R-:W-:Y:S02]  /*4780*/  IMAD.MOV.U32 R2, RZ, RZ, RZ ;  /* 0x000000ffff027224 */ /* 0x000fe400078e00ff */
        /* <DEDUP_REMOVED lines=296> */
.L_x_20313:
[----:B------:R-:W3:Y:S01]  /*5a10*/  LDCU.64 UR6, c[0x0][0x5f0] ;  /* 0x0000be00ff0677ac */ /* 0x000ee20008000a00 */
[----:B------:R-:W-:-:S04]  /*5a20*/  UPRMT UR4, UR39, 0x9910, URZ ;  /* 0x0000991027047896 */ /* 0x000fc800080000ff */
[----:B------:R-:W-:Y:S01]  /*5a30*/  UISETP.GT.AND UP0, UPT, UR4, 0x9, UPT ;  /* 0x000000090400788c */ /* 0x000fe2000bf04270 */
[----:B---34-:R-:W-:-:S05]  /*5a40*/  IADD3 R2, P0, PT, R0, UR6, RZ ;  /* 0x0000000600027c10 */ /* 0x018fca000ff1e0ff */
        /* <DEDUP_REMOVED lines=12> */
.L_x_20317:
[----:B------:R3:W5:Y:S01]  /*5b10*/  LDG.E.U8 R0, desc[UR36][R2.64] ;  /* 0x0000002402007981 */ /* 0x000762000c1e1100 */
[----:B------:R-:W-:Y:S05]  /*5b20*/  BRA `(.L_x_20319) ;  /* 0x0000000c002c7947 */ /* 0x000fea0003800000 */
.L_x_20316:
        /* <DEDUP_REMOVED lines=8> */
.L_x_20321:
[----:B------:R2:W5:Y:S01]  /*5bb0*/  LDG.E R0, desc[UR36][R2.64] ;  /* 0x0000002402007981 */ /* 0x000562000c1e1900 */
[----:B------:R-:W-:Y:S05]  /*5bc0*/  BRA `(.L_x_20319) ;  /* 0x0000000c00047947 */ /* 0x000fea0003800000 */
.L_x_20320:
[----:B------:R0:W5:Y:S01]  /*5bd0*/  LDG.E.S16 R0, desc[UR36][R2.64] ;  /* 0x0000002402007981 */ /* 0x000162000c1e1700 */
[----:B------:R-:W-:Y:S05]  /*5be0*/  BRA `(.L_x_20319) ;  /* 0x0000000800fc7947 */ /* 0x000fea0003800000 */
.L_x_20315:
        /* <DEDUP_REMOVED lines=9> */
.L_x_20323:
[----:B------:R-:W2:Y:S02]  /*5c80*/  LDG.E.U16 R2, desc[UR36][R2.64] ;  /* 0x0000002402027981 */ /* 0x000ea4000c1e1500 */
[----:B--2---:R-:W-:-:S06]  /*5c90*/  HADD2.F32 R0, -RZ, R2.H0_H0 ;  /* 0x20000002ff007230 */ /* 0x004fcc0000004100 */
[----:B------:R-:W0:Y:S01]  /*5ca0*/  F2I.FTZ.TRUNC.NTZ R0, R0 ;  /* 0x0000000000007305 */ /* 0x000e22000021f100 */
[----:B------:R-:W-:Y:S05]  /*5cb0*/  BRA `(.L_x_20319) ;  /* 0x0000000800c87947 */ /* 0x000fea0003800000 */
.L_x_20322:
        /* <DEDUP_REMOVED lines=9> */
.L_x_20325:
[----:B------:R-:W2:Y:S02]  /*5d50*/  LDG.E.U16 R2, desc[UR36][R2.64] ;  /* 0x0000002402027981 */ /* 0x000ea4000c1e1500 */
[----:B--2---:R-:W-:-:S06]  /*5d60*/  HADD2.F32 R0, -RZ, R2.H0_H0 ;  /* 0x20000002ff007230 */ /* 0x004fcc0000004100 */
[----:B------:R-:W0:Y:S01]  /*5d70*/  F2I.FTZ.TRUNC.NTZ R0, R0 ;  /* 0x0000000000007305 */ /* 0x000e22000021f100 */
[----:B------:R-:W-:Y:S05]  /*5d80*/  BRA `(.L_x_20319) ;  /* 0x0000000800947947 */ /* 0x000fea0003800000 */
.L_x_20324:
[----:B------:R-:W2:Y:S02]  /*5d90*/  LDG.E.64 R2, desc[UR36][R2.64] ;  /* 0x0000002402027981 */ /* 0x000ea4000c1e1b00 */
[----:B--2---:R0:W1:Y:S01]  /*5da0*/  F2I.F64.TRUNC R0, R2 ;  /* 0x0000000200007311 */ /* 0x004062000030d100 */
[----:B------:R-:W-:Y:S05]  /*5db0*/  BRA `(.L_x_20319) ;  /* 0x0000000800887947 */ /* 0x000fea0003800000 */
.L_x_20314:
        /* <DEDUP_REMOVED lines=12> */
.L_x_20328:
[----:B------:R-:W2:Y:S02]  /*5e80*/  LDG.E.64 R2, desc[UR36][R2.64] ;  /* 0x0000002402027981 */ /* 0x000ea4000c1e1b00 */
[----:B--2---:R0:W1:Y:S01]  /*5e90*/  F2I.F64.TRUNC R0, R2 ;  /* 0x0000000200007311 */ /* 0x004062000030d100 */
[----:B------:R-:W-:Y:S05]  /*5ea0*/  BRA `(.L_x_20319) ;  /* 0x00000008004c7947 */ /* 0x000fea0003800000 */
.L_x_20327:
        /* <DEDUP_REMOVED lines=26> */
.L_x_20330:
        /* <DEDUP_REMOVED lines=11> */
[----:B------:R-:W0:Y:S01]  /*6100*/  F2I.FTZ.TRUNC.NTZ R0, R0 ;  /* 0x0000000000007305 */ /* 0x000e22000021f100 */
[----:B------:R-:W-:Y:S05]  /*6110*/  BRA `(.L_x_20319) ;  /* 0x0000000400b07947 */ /* 0x000fea0003800000 */
.L_x_20329:
[----:B------:R-:W2:Y:S02]  /*6120*/  LDG.E.U16 R0, desc[UR36][R2.64] ;  /* 0x0000002402007981 */ /* 0x000ea4000c1e1500 */
[----:B--2---:R-:W-:-:S06]  /*6130*/  IMAD.U32 R0, R0, 0x10000, RZ ;  /* 0x0001000000007824 */ /* 0x004fcc00078e00ff */
[----:B------:R-:W0:Y:S01]  /*6140*/  F2I.FTZ.TRUNC.NTZ R0, R0 ;  /* 0x0000000000007305 */ /* 0x000e22000021f100 */
[----:B------:R-:W-:Y:S05]  /*6150*/  BRA `(.L_x_20319) ;  /* 0x0000000400a07947 */ /* 0x000fea0003800000 */
.L_x_20326:
        /* <DEDUP_REMOVED lines=10> */
.L_x_20333:
        /* <DEDUP_REMOVED lines=21> */
.L_x_20337:
[----:B------:R-:W-:Y:S05]  /*6350*/  BSYNC.RECONVERGENT B1 ;  /* 0x0000000000017941 */ /* 0x000fea0003800200 */
.L_x_20336:
[----:B------:R-:W-:Y:S01]  /*6360*/  IMAD.SHL.U32 R0, R0, 0x100000, RZ ;  /* 0x0010000000007824 */ /* 0x000fe200078e00ff */
[----:B------:R-:W-:-:S04]  /*6370*/  LEA R2, R2, 0x3b800000, 0x17 ;  /* 0x3b80000002027811 */ /* 0x000fc800078eb8ff */
[----:B------:R-:W-:-:S07]  /*6380*/  LOP3.LUT R0, R2, R0, R7, 0xfe, !PT ;  /* 0x0000000002007212 */ /* 0x000fce00078efe07 */
.L_x_20335:
[----:B------:R-:W-:Y:S05]  /*6390*/  BSYNC.RECONVERGENT B0 ;  /* 0x0000000000007941 */ /* 0x000fea0003800200 */
.L_x_20334:
[----:B------:R-:W0:Y:S01]  /*63a0*/  F2I.FTZ.TRUNC.NTZ R0, R0 ;  /* 0x0000000000007305 */ /* 0x000e22000021f100 */
[----:B------:R-:W-:Y:S05]  /*63b0*/  BRA `(.L_x_20319) ;  /* 0x0000000400087947 */ /* 0x000fea0003800000 */
.L_x_20332:
        /* <DEDUP_REMOVED lines=21> */
.L_x_20341:
[----:B------:R-:W-:Y:S05]  /*6510*/  BSYNC.RECONVERGENT B1 ;  /* 0x0000000000017941 */ /* 0x000fea0003800200 */
.L_x_20340:
[----:B------:R-:W-:Y:S02]  /*6520*/  SHF.L.U32 R0, R0, 0x15, RZ ;  /* 0x0000001500007819 */ /* 0x000fe400000006ff */
[----:B------:R-:W-:-:S04]  /*6530*/  LEA R2, R2, 0x37800000, 0x17 ;  /* 0x3780000002027811 */ /* 0x000fc800078eb8ff */
[----:B------:R-:W-:-:S07]  /*6540*/  LOP3.LUT R0, R2, R0, R7, 0xfe, !PT ;  /* 0x0000000002007212 */ /* 0x000fce00078efe07 */
.L_x_20339:
[----:B------:R-:W-:Y:S05]  /*6550*/  BSYNC.RECONVERGENT B0 ;  /* 0x0000000000007941 */ /* 0x000fea0003800200 */
.L_x_20338:
[----:B------:R-:W0:Y:S01]  /*6560*/  F2I.FTZ.TRUNC.NTZ R0, R0 ;  /* 0x0000000000007305 */ /* 0x000e22000021f100 */
[----:B------:R-:W-:Y:S05]  /*6570*/  BRA `(.L_x_20319) ;  /* 0x0000000000987947 */ /* 0x000fea0003800000 */
.L_x_20331:
        /* <DEDUP_REMOVED lines=14> */
.L_x_20345:
[----:B------:R-:W-:Y:S05]  /*6660*/  BSYNC.RECONVERGENT B0 ;  /* 0x0000000000007941 */ /* 0x000fea0003800200 */
.L_x_20344:
[----:B------:R-:W0:Y:S01]  /*6670*/  F2I.FTZ.TRUNC.NTZ R0, R0 ;  /* 0x0000000000007305 */ /* 0x000e22000021f100 */
[----:B------:R-:W-:Y:S05]  /*6680*/  BRA `(.L_x_20319) ;  /* 0x0000000000547947 */ /* 0x000fea0003800000 */
.L_x_20318:
        /* <DEDUP_REMOVED lines=16> */
.L_x_20346:
[----:B------:R-:W-:Y:S01]  /*6790*/  IMAD.MOV.U32 R0, RZ, RZ, RZ ;  /* 0x000000ffff007224 */ /* 0x000fe200078e00ff */
[----:B------:R-:W-:Y:S06]  /*67a0*/  BRA `(.L_x_20319) ;  /* 0x00000000000c7947 */ /* 0x000fec0003800000 */
.L_x_20343:
[----:B------:R0:W5:Y:S01]  /*67b0*/  LDG.E R0, desc[UR36][R2.64] ;  /* 0x0000002402007981 */ /* 0x000162000c1e1900 */
[----:B------:R-:W-:Y:S05]  /*67c0*/  BRA `(.L_x_20319) ;  /* 0x0000000000047947 */ /* 0x000fea0003800000 */
.L_x_20342:
[----:B------:R0:W5:Y:S02]  /*67d0*/  LDG.E R0, desc[UR36][R2.64] ;  /* 0x0000002402007981 */ /* 0x000164000c1e1900 */
.L_x_20319:
        /* <DEDUP_REMOVED lines=16> */
.L_x_20350:
[----:B------:R0:W5:Y:S01]  /*68e0*/  LDG.E.U8 R4, desc[UR36][R2.64] ;  /* 0x0000002402047981 */ /* 0x000162000c1e1100 */
[----:B------:R-:W-:Y:S05]  /*68f0*/  BRA `(.L_x_20351) ;  /* 0x0000000800e87947 */ /* 0x000fea0003800000 */
.L_x_20349:
        /* <DEDUP_REMOVED lines=8> */
.L_x_20353:
[----:B------:R0:W5:Y:S01]  /*6980*/  LDG.E R4, desc[UR36][R2.64] ;  /* 0x0000002402047981 */ /* 0x000162000c1e1900 */
[----:B------:R-:W-:Y:S05]  /*6990*/  BRA `(.L_x_20351) ;  /* 0x0000000800c07947 */ /* 0x000fea0003800000 */
.L_x_20352:
[----:B------:R0:W5:Y:S01]  /*69a0*/  LDG.E.S16 R4, desc[UR36][R2.64] ;  /* 0x0000002402047981 */ /* 0x000162000c1e1700 */
[----:B------:R-:W-:Y:S05]  /*69b0*/  BRA `(.L_x_20351) ;  /* 0x0000000800b87947 */ /* 0x000fea0003800000 */
.L_x_20348:
        /* <DEDUP_REMOVED lines=9> */
.L_x_20355:
[----:B------:R-:W2:Y:S02]  /*6a50*/  LDG.E.U16 R2, desc[UR36][R2.64] ;  /* 0x0000002402027981 */ /* 0x000ea4000c1e1500 */
[----:B--2---:R-:W-:-:S06]  /*6a60*/  HADD2.F32 R4, -RZ, R2.H0_H0 ;  /* 0x20000002ff047230 */ /* 0x004fcc0000004100 */
[----:B------:R-:W0:Y:S01]  /*6a70*/  F2I.FTZ.TRUNC.NTZ R4, R4 ;  /* 0x0000000400047305 */ /* 0x000e22000021f100 */
[----:B------:R-:W-:Y:S05]  /*6a80*/  BRA `(.L_x_20351) ;  /* 0x0000000800847947 */ /* 0x000fea0003800000 */
.L_x_20354:
        /* <DEDUP_REMOVED lines=9> */
.L_x_20357:
[----:B------:R-:W2:Y:S02]  /*6b20*/  LDG.E.U16 R2, desc[UR36][R2.64] ;  /* 0x0000002402027981 */ /* 0x000ea4000c1e1500 */
[----:B--2---:R-:W-:-:S06]  /*6b30*/  HADD2.F32 R4, -RZ, R2.H0_H0 ;  /* 0x20000002ff047230 */ /* 0x004fcc0000004100 */
[----:B------:R-:W0:Y:S01]  /*6b40*/  F2I.FTZ.TRUNC.NTZ R4, R4 ;  /* 0x0000000400047305 */ /* 0x000e22000021f100 */
[----:B------:R-:W-:Y:S05]  /*6b50*/  BRA `(.L_x_20351) ;  /* 0x0000000800507947 */ /* 0x000fea0003800000 */
.L_x_20356:
[----:B------:R-:W2:Y:S02]  /*6b60*/  LDG.E.64 R2, desc[UR36][R2.64] ;  /* 0x0000002402027981 */ /* 0x000ea4000c1e1b00 */
[----:B--2---:R0:W1:Y:S01]  /*6b70*/  F2I.F64.TRUNC R4, R2 ;  /* 0x0000000200047311 */ /* 0x004062000030d100 */
[----:B------:R-:W-:Y:S05]  /*6b80*/  BRA `(.L_x_20351) ;  /* 0x0000000800447947 */ /* 0x000fea0003800000 */
.L_x_20347:
        /* <DEDUP_REMOVED lines=12> */
.L_x_20360:
[----:B------:R-:W2:Y:S02]  /*6c50*/  LDG.E.64 R2, desc[UR36][R2.64] ;  /* 0x0000002402027981 */ /* 0x000ea4000c1e1b00 */
[----:B--2---:R4:W0:Y:S01]  /*6c60*/  F2I.F64.TRUNC R4, R2 ;  /* 0x0000000200047311 */ /* 0x004822000030d100 */
[----:B------:R-:W-:Y:S05]  /*6c70*/  BRA `(.L_x_20351) ;  /* 0x0000000800087947 */ /* 0x000fea0003800000 */
.L_x_20359:
        /* <DEDUP_REMOVED lines=24> */
[----:B------:R1:W2:Y:S01]  /*6e00*/  F2I.FTZ.TRUNC.NTZ R4, R3 ;  /* 0x0000000300047305 */ /* 0x0002a2000021f100 */
[----:B------:R-:W-:Y:S05]  /*6e10*/  BRA `(.L_x_20351) ;  /* 0x0000000400a07947 */ /* 0x000fea0003800000 */
.L_x_20362:
        /* <DEDUP_REMOVED lines=9> */
[----:B------:R-:W-:Y:S01]  /*6eb0*/  @!P0 FADD.FTZ R4, R5, -0.5 ;  /* 0xbf00000005048421 */ /* 0x000fe20000010000 */
[----:B------:R-:W-:-:S04]  /*6ec0*/  MOV R5, R6 ;  /* 0x0000000600057202 */ /* 0x000fc80000000f00 */
[----:B------:R-:W-:-:S06]  /*6ed0*/  LOP3.LUT R4, R4, 0x80000000, R5, 0xf8, !PT ;  /* 0x8000000004047812 */ /* 0x000fcc00078ef805 */
[----:B------:R-:W3:Y:S01]  /*6ee0*/  F2I.FTZ.TRUNC.NTZ R4, R4 ;  /* 0x0000000400047305 */ /* 0x000ee2000021f100 */
[----:B------:R-:W-:Y:S05]  /*6ef0*/  BRA `(.L_x_20351) ;  /* 0x0000000400687947 */ /* 0x000fea0003800000 */
.L_x_20361:
[----:B------:R-:W2:Y:S02]  /*6f00*/  LDG.E.U16 R4, desc[UR36][R2.64] ;  /* 0x0000002402047981 */ /* 0x000ea4000c1e1500 */
[----:B--2---:R-:W-:-:S06]  /*6f10*/  IMAD.U32 R4, R4, 0x10000, RZ ;  /* 0x0001000004047824 */ /* 0x004fcc00078e00ff */
[----:B------:R-:W0:Y:S01]  /*6f20*/  F2I.FTZ.TRUNC.NTZ R4, R4 ;  /* 0x0000000400047305 */ /* 0x000e22000021f100 */
[----:B------:R-:W-:Y:S05]  /*6f30*/  BRA `(.L_x_20351) ;  /* 0x0000000400587947 */ /* 0x000fea0003800000 */
.L_x_20358:
        /* <DEDUP_REMOVED lines=10> */
.L_x_20365:
        /* <DEDUP_REMOVED lines=21> */
.L_x_20369:
[----:B------:R-:W-:Y:S05]  /*7130*/  BSYNC.RECONVERGENT B1 ;  /* 0x0000000000017941 */ /* 0x000fea0003800200 */
.L_x_20368:
[----:B------:R-:W-:Y:S02]  /*7140*/  SHF.L.U32 R2, R2, 0x14, RZ ;  /* 0x0000001402027819 */ /* 0x000fe400000006ff */
[----:B------:R-:W-:-:S04]  /*7150*/  LEA R3, R3, 0x3b800000, 0x17 ;  /* 0x3b80000003037811 */ /* 0x000fc800078eb8ff */
[----:B------:R-:W-:-:S07]  /*7160*/  LOP3.LUT R4, R3, R2, R7, 0xfe, !PT ;  /* 0x0000000203047212 */ /* 0x000fce00078efe07 */
.L_x_20367:
[----:B------:R-:W-:Y:S05]  /*7170*/  BSYNC.RECONVERGENT B0 ;  /* 0x0000000000007941 */ /* 0x000fea0003800200 */
.L_x_20366:
[----:B------:R-:W0:Y:S01]  /*7180*/  F2I.FTZ.TRUNC.NTZ R4, R4 ;  /* 0x0000000400047305 */ /* 0x000e22000021f100 */
[----:B------:R-:W-:Y:S05]  /*7190*/  BRA `(.L_x_20351) ;  /* 0x0000000000c07947 */ /* 0x000fea0003800000 */
.L_x_20364:
        /* <DEDUP_REMOVED lines=21> */
.L_x_20373:
[----:B------:R-:W-:Y:S05]  /*72f0*/  BSYNC.RECONVERGENT B1 ;  /* 0x0000000000017941 */ /* 0x000fea0003800200 */
.L_x_20372:
[----:B------:R-:W-:Y:S01]  /*7300*/  IMAD.SHL.U32 R2, R2, 0x200000, RZ ;  /* 0x0020000002027824 */ /* 0x000fe200078e00ff */
[----:B------:R-:W-:-:S04]  /*7310*/  LEA R3, R3, 0x37800000, 0x17 ;  /* 0x3780000003037811 */ /* 0x000fc800078eb8ff */
[----:B------:R-:W-:-:S07]  /*7320*/  LOP3.LUT R4, R3, R2, R7, 0xfe, !PT ;  /* 0x0000000203047212 */ /* 0x000fce00078efe07 */
.L_x_20371:
[----:B------:R-:W-:Y:S05]  /*7330*/  BSYNC.RECONVERGENT B0 ;  /* 0x0000000000007941 */ /* 0x000fea0003800200 */
.L_x_20370:
[----:B------:R-:W0:Y:S01]  /*7340*/  F2I.FTZ.TRUNC.NTZ R4, R4 ;  /* 0x0000000400047305 */ /* 0x000e22000021f100 */
[----:B------:R-:W-:Y:S05]  /*7350*/  BRA `(.L_x_20351) ;  /* 0x0000000000507947 */ /* 0x000fea0003800000 */
.L_x_20363:
        /* <DEDUP_REMOVED lines=14> */
.L_x_20377:
[----:B------:R-:W-:Y:S05]  /*7440*/  BSYNC.RECONVERGENT B0 ;  /* 0x0000000000007941 */ /* 0x000fea0003800200 */
.L_x_20376:
[----:B------:R-:W0:Y:S01]  /*7450*/  F2I.FTZ.TRUNC.NTZ R4, R4 ;  /* 0x0000000400047305 */ /* 0x000e22000021f100 */
[----:B------:R-:W-:Y:S05]  /*7460*/  BRA `(.L_x_20351) ;  /* 0x00000000000c7947 */ /* 0x000fea0003800000 */
.L_x_20375:
[----:B------:R0:W5:Y:S01]  /*7470*/  LDG.E R4, desc[UR36][R2.64] ;  /* 0x0000002402047981 */ /* 0x000162000c1e1900 */
[----:B------:R-:W-:Y:S05]  /*7480*/  BRA `(.L_x_20351) ;  /* 0x0000000000047947 */ /* 0x000fea0003800000 */
.L_x_20374:
[----:B------:R0:W5:Y:S02]  /*7490*/  LDG.E R4, desc[UR36][R2.64] ;  /* 0x0000002402047981 */ /* 0x000164000c1e1900 */
.L_x_20351:
[-C--:B0123-5:R-:W-:Y:S01]  /*74a0*/  IABS R6, R4.reuse ;  /* 0x0000000400067213 */ /* 0x0affe20000000000 */
[----:B------:R-:W0:Y:S01]  /*74b0*/  LDCU.64 UR6, c[0x0][0x5e8] ;  /* 0x0000bd00ff0677ac */ /* 0x000e220008000a00 */
[----:B------:R-:W-:Y:S02]  /*74c0*/  IABS R9, R4 ;  /* 0x0000000400097213 */ /* 0x000fe40000000000 */
[----:B------:R-:W1:Y:S01]  /*74d0*/  I2F.RP R5, R6 ;  /* 0x0000000600057306 */ /* 0x000e620000209400 */
[----:B------:R-:W-:Y:S01]  /*74e0*/  IABS R8, R0 ;  /* 0x0000000000087213 */ /* 0x000fe20000000000 */
[----:B------:R-:W-:Y:S01]  /*74f0*/  UPRMT UR4, UR43, 0x9910, URZ ;  /* 0x000099102b047896 */ /* 0x000fe200080000ff */
[----:B------:R-:W-:-:S03]  /*7500*/  ISETP.GE.AND P1, PT, R0, RZ, PT ;  /* 0x000000ff0000720c */ /* 0x000fc60003f26270 */
[----:B------:R-:W-:Y:S02]  /*7510*/  UISETP.GT.AND UP0, UPT, UR4, 0x9, UPT ;  /* 0x000000090400788c */ /* 0x000fe4000bf04270 */
[----:B-1----:R-:W4:Y:S02]  /*7520*/  MUFU.RCP R5, R5 ;  /* 0x0000000500057308 */ /* 0x002f240000001000 */
[----:B----4-:R-:W-:Y:S01]  /*7530*/  IADD3 R2, PT, PT, R5, 0xffffffe, RZ ;  /* 0x0ffffffe05027810 */ /* 0x010fe20007ffe0ff */
[----:B------:R-:W-:-:S05]  /*7540*/  IMAD.MOV R5, RZ, RZ, -R9 ;  /* 0x000000ffff057224 */ /* 0x000fca00078e0a09 */
[----:B------:R1:W2:Y:S02]  /*7550*/  F2I.FTZ.U32.TRUNC.NTZ R3, R2 ;  /* 0x0000000200037305 */ /* 0x0002a4000021f000 */
[----:B-1----:R-:W-:Y:S01]  /*7560*/  MOV R2, RZ ;  /* 0x000000ff00027202 */ /* 0x002fe20000000f00 */
        /* <DEDUP_REMOVED lines=26> */
.L_x_20381:
[----:B------:R3:W-:Y:S01]  /*7710*/  STG.E.U8 desc[UR36][R16.64], R2 ;  /* 0x0000000210007986 */ /* 0x0007e2000c101124 */
[----:B------:R-:W-:Y:S05]  /*7720*/  BRA `(.L_x_20383) ;  /* 0x0000000c00387947 */ /* 0x000fea0003800000 */
.L_x_20380:
        /* <DEDUP_REMOVED lines=9> */
.L_x_20385:
[----:B------:R2:W-:Y:S01]  /*77c0*/  STG.E desc[UR36][R16.64], R2 ;  /* 0x0000000210007986 */ /* 0x0005e2000c101924 */
[----:B------:R-:W-:Y:S05]  /*77d0*/  BRA `(.L_x_20383) ;  /* 0x0000000c000c7947 */ /* 0x000fea0003800000 */
.L_x_20384:
[----:B------:R0:W-:Y:S01]  /*77e0*/  STG.E.U16 desc[UR36][R16.64], R2 ;  /* 0x0000000210007986 */ /* 0x0001e2000c101524 */
[----:B------:R-:W-:Y:S05]  /*77f0*/  BRA `(.L_x_20383) ;  /* 0x0000000c00047947 */ /* 0x000fea0003800000 */
.L_x_20379:
        /* <DEDUP_REMOVED lines=9> */
.L_x_20387:
[----:B------:R-:W-:-:S04]  /*7890*/  I2FP.F32.S32 R0, R2 ;  /* 0x0000000200007245 */ /* 0x000fc80000201400 */
[----:B------:R-:W-:-:S05]  /*78a0*/  F2FP.F16.F32.PACK_AB R0, RZ, R0 ;  /* 0x00000000ff00723e */ /* 0x000fca00000000ff */
[----:B------:R0:W-:Y:S01]  /*78b0*/  STG.E.U16 desc[UR36][R16.64], R0 ;  /* 0x0000000010007986 */ /* 0x0001e2000c101524 */
[----:B------:R-:W-:Y:S05]  /*78c0*/  BRA `(.L_x_20383) ;  /* 0x0000000800d07947 */ /* 0x000fea0003800000 */
.L_x_20386:
[----:B------:R-:W-:-:S09]  /*78d0*/  UISETP.NE.AND UP0, UPT, UR4, 0x7, UPT ;  /* 0x000000070400788c */ /* 0x000fd2000bf05270 */
[----:B------:R-:W-:Y:S05]  /*78e0*/  BRA.U !UP0, `(.L_x_20388) ;  /* 0x0000000108347547 */ /* 0x000fea000b800000 */
[----:B------:R-:W-:-:S09]  /*78f0*/  UISETP.NE.AND UP0, UPT, UR4, 0x8, UPT ;  /* 0x000000080400788c */ /* 0x000fd2000bf05270 */
[----:B------:R-:W-:Y:S05]  /*7900*/  BRA.U !UP0, `(.L_x_20389) ;  /* 0x0000000108187547 */ /* 0x000fea000b800000 */
[----:B------:R-:W-:-:S09]  /*7910*/  UISETP.NE.AND UP0, UPT, UR4, 0x9, UPT ;  /* 0x000000090400788c */ /* 0x000fd2000bf05270 */
[----:B------:R-:W-:Y:S05]  /*7920*/  BRA.U UP0, `(.L_x_20382) ;  /* 0x0000000500d47547 */ /* 0x000fea000b800000 */
[----:B------:R-:W-:Y:S01]  /*7930*/  HFMA2 R3, -RZ, RZ, 0, 0 ;  /* 0x00000000ff037431 */ /* 0x000fe200000001ff */
[----:B------:R-:W-:-:S05]  /*7940*/  I2FP.F32.S32 R2, R2 ;  /* 0x0000000200027245 */ /* 0x000fca0000201400 */
[----:B------:R0:W-:Y:S01]  /*7950*/  STG.E.64 desc[UR36][R16.64], R2 ;  /* 0x0000000210007986 */ /* 0x0001e2000c101b24 */
[----:B------:R-:W-:Y:S05]  /*7960*/  BRA `(.L_x_20383) ;  /* 0x0000000800a87947 */ /* 0x000fea0003800000 */
.L_x_20389:
[----:B------:R-:W-:-:S04]  /*7970*/  I2FP.F32.S32 R2, R2 ;  /* 0x0000000200027245 */ /* 0x000fc80000201400 */
[----:B------:R-:W-:-:S04]  /*7980*/  F2FP.F16.F32.PACK_AB R3, RZ, R2 ;  /* 0x00000002ff03723e */ /* 0x000fc800000000ff */
[----:B------:R-:W-:-:S05]  /*7990*/  PRMT R3, R3, 0x5410, RZ ;  /* 0x0000541003037816 */ /* 0x000fca00000000ff */
[----:B------:R0:W-:Y:S01]  /*79a0*/  STG.E desc[UR36][R16.64], R3 ;  /* 0x0000000310007986 */ /* 0x0001e2000c101924 */
[----:B------:R-:W-:Y:S05]  /*79b0*/  BRA `(.L_x_20383) ;  /* 0x0000000800947947 */ /* 0x000fea0003800000 */
.L_x_20388:
[----:B------:R-:W0:Y:S02]  /*79c0*/  I2F.F64 R2, R2 ;  /* 0x0000000200027312 */ /* 0x000e240000201c00 */
[----:B0-----:R0:W-:Y:S01]  /*79d0*/  STG.E.64 desc[UR36][R16.64], R2 ;  /* 0x0000000210007986 */ /* 0x0011e2000c101b24 */
[----:B------:R-:W-:Y:S05]  /*79e0*/  BRA `(.L_x_20383) ;  /* 0x0000000800887947 */ /* 0x000fea0003800000 */
.L_x_20378:
        /* <DEDUP_REMOVED lines=12> */
.L_x_20393:
[----:B------:R-:W-:Y:S01]  /*7ab0*/  I2FP.F32.S32 R3, R2 ;  /* 0x0000000200037245 */ /* 0x000fe20000201400 */
[----:B------:R-:W-:Y:S01]  /*7ac0*/  BSSY.RECONVERGENT B0, `(.L_x_20394) ;  /* 0x0000013000007945 */ /* 0x000fe20003800200 */
[----:B------:R-:W-:Y:S02]  /*7ad0*/  IMAD.MOV.U32 R8, RZ, RZ, 0x80 ;  /* 0x00000080ff087424 */ /* 0x000fe400078e00ff */
        /* <DEDUP_REMOVED lines=14> */
.L_x_20396:
[----:B------:R-:W-:-:S04]  /*7bc0*/  SHF.R.U32.HI R3, RZ, 0x18, R3 ;  /* 0x00000018ff037819 */ /* 0x000fc80000011603 */
[----:B------:R-:W-:-:S04]  /*7bd0*/  LOP3.LUT R0, R0, 0x80, R3, 0xf8, !PT ;  /* 0x0000008000007812 */ /* 0x000fc800078ef803 */
[----:B------:R-:W-:-:S07]  /*7be0*/  PRMT R8, R0, 0x7610, R8 ;  /* 0x0000761000087816 */ /* 0x000fce0000000008 */
.L_x_20395:
[----:B------:R-:W-:Y:S05]  /*7bf0*/  BSYNC.RECONVERGENT B0 ;  /* 0x0000000000007941 */ /* 0x000fea0003800200 */
.L_x_20394:
[----:B------:R0:W-:Y:S01]  /*7c00*/  STG.E.U8 desc[UR36][R16.64], R8 ;  /* 0x0000000810007986 */ /* 0x0001e2000c101124 */
[----:B------:R-:W-:Y:S05]  /*7c10*/  BRA `(.L_x_20383) ;  /* 0x0000000400fc7947 */ /* 0x000fea0003800000 */
.L_x_20392:
        /* <DEDUP_REMOVED lines=17> */
.L_x_20399:
[----:B------:R-:W-:-:S04]  /*7d30*/  SHF.R.U32.HI R3, RZ, 0x18, R3 ;  /* 0x00000018ff037819 */ /* 0x000fc80000011603 */
[----:B------:R-:W-:-:S04]  /*7d40*/  LOP3.LUT R0, R0, 0x80, R3, 0xf8, !PT ;  /* 0x0000008000007812 */ /* 0x000fc800078ef803 */
[----:B------:R-:W-:-:S07]  /*7d50*/  PRMT R8, R0, 0x7610, R8 ;  /* 0x0000761000087816 */ /* 0x000fce0000000008 */
.L_x_20398:
[----:B------:R-:W-:Y:S05]  /*7d60*/  BSYNC.RECONVERGENT B0 ;  /* 0x0000000000007941 */ /* 0x000fea0003800200 */
.L_x_20397:
[----:B------:R0:W-:Y:S01]  /*7d70*/  STG.E.U8 desc[UR36][R16.64], R8 ;  /* 0x0000000810007986 */ /* 0x0001e2000c101124 */
[----:B------:R-:W-:Y:S05]  /*7d80*/  BRA `(.L_x_20383) ;  /* 0x0000000400a07947 */ /* 0x000fea0003800000 */
.L_x_20391:
[----:B------:R-:W-:-:S09]  /*7d90*/  UISETP.NE.AND UP0, UPT, UR4, 0x1c, UPT ;  /* 0x0000001c0400788c */ /* 0x000fd2000bf05270 */
[----:B------:R-:W-:Y:S05]  /*7da0*/  BRA.U !UP0, `(.L_x_20400) ;  /* 0x00000001085c7547 */ /* 0x000fea000b800000 */
[----:B------:R-:W-:-:S09]  /*7db0*/  UISETP.NE.AND UP0, UPT, UR4, 0x1d, UPT ;  /* 0x0000001d0400788c */ /* 0x000fd2000bf05270 */
[----:B------:R-:W-:Y:S05]  /*7dc0*/  BRA.U !UP0, `(.L_x_20401) ;  /* 0x0000000108487547 */ /* 0x000fea000b800000 */
[----:B------:R-:W-:-:S09]  /*7dd0*/  UISETP.NE.AND UP0, UPT, UR4, 0x2c, UPT ;  /* 0x0000002c0400788c */ /* 0x000fd2000bf05270 */
[----:B------:R-:W-:Y:S05]  /*7de0*/  BRA.U UP0, `(.L_x_20382) ;  /* 0x0000000100a47547 */ /* 0x000fea000b800000 */
[----:B------:R-:W-:-:S04]  /*7df0*/  I2FP.F32.S32 R3, R2 ;  /* 0x0000000200037245 */ /* 0x000fc80000201400 */
        /* <DEDUP_REMOVED lines=15> */
.L_x_20401:
[----:B------:R-:W-:-:S05]  /*7ef0*/  SHF.R.S32.HI R3, RZ, 0x1f, R2 ;  /* 0x0000001fff037819 */ /* 0x000fca0000011402 */
[----:B------:R0:W-:Y:S01]  /*7f00*/  STG.E.64 desc[UR36][R16.64], R2 ;  /* 0x0000000210007986 */ /* 0x0001e2000c101b24 */
[----:B------:R-:W-:Y:S05]  /*7f10*/  BRA `(.L_x_20383) ;  /* 0x00000004003c7947 */ /* 0x000fea0003800000 */
.L_x_20400:
[----:B------:R0:W-:Y:S01]  /*7f20*/  STG.E desc[UR36][R16.64], R2 ;  /* 0x0000000210007986 */ /* 0x0001e2000c101924 */
[----:B------:R-:W-:Y:S05]  /*7f30*/  BRA `(.L_x_20383) ;  /* 0x0000000400347947 */ /* 0x000fea0003800000 */
.L_x_20390:
        /* <DEDUP_REMOVED lines=10> */
.L_x_20403:
[----:B------:R-:W0:Y:S01]  /*7fe0*/  I2F.F64 R4, R2 ;  /* 0x0000000200047312 */ /* 0x000e220000201c00 */
[----:B------:R-:W-:-:S05]  /*7ff0*/  CS2R R6, SRZ ;  /* 0x0000000000067805 */ /* 0x000fca000001ff00 */
[----:B0-----:R0:W-:Y:S01]  /*8000*/  STG.E.128 desc[UR36][R16.64], R4 ;  /* 0x0000000410007986 */ /* 0x0011e2000c101d24 */
[----:B------:R-:W-:Y:S05]  /*8010*/  BRA `(.L_x_20383) ;  /* 0x0000000000fc7947 */ /* 0x000fea0003800000 */
.L_x_20402:
[----:B------:R-:W-:-:S09]  /*8020*/  UISETP.NE.AND UP0, UPT, UR4, 0xf, UPT ;  /* 0x0000000f0400788c */ /* 0x000fd2000bf05270 */
[----:B------:R-:W-:Y:S05]  /*8030*/  BRA.U !UP0, `(.L_x_20404) ;  /* 0x0000000108e87547 */ /* 0x000fea000b800000 */
[----:B------:R-:W-:-:S09]  /*8040*/  UISETP.NE.AND UP0, UPT, UR4, 0x17, UPT ;  /* 0x000000170400788c */ /* 0x000fd2000bf05270 */
[----:B------:R-:W-:Y:S05]  /*8050*/  BRA.U !UP0, `(.L_x_20405) ;  /* 0x0000000108907547 */ /* 0x000fea000b800000 */
[----:B------:R-:W-:-:S09]  /*8060*/  UISETP.NE.AND UP0, UPT, UR4, 0x18, UPT ;  /* 0x000000180400788c */ /* 0x000fd2000bf05270 */
[----:B------:R-:W-:Y:S05]  /*8070*/  BRA.U !UP0, `(.L_x_20406) ;  /* 0x0000000108447547 */ /* 0x000fea000b800000 */
.L_x_20382:
        /* <DEDUP_REMOVED lines=16> */
.L_x_20407:
[----:B------:R-:W-:Y:S05]  /*8180*/  BRA `(.L_x_20383) ;  /* 0x0000000000a07947 */ /* 0x000fea0003800000 */
.L_x_20406:
[----:B------:R-:W-:Y:S01]  /*8190*/  I2FP.F32.S32 R5, R2 ;  /* 0x0000000200057245 */ /* 0x000fe20000201400 */
[----:B------:R-:W-:Y:S01]  /*81a0*/  BSSY.RECONVERGENT B0, `(.L_x_20408) ;  /* 0x000000c000007945 */ /* 0x000fe20003800200 */
[----:B------:R-:W-:Y:S02]  /*81b0*/  IMAD.MOV.U32 R0, RZ, RZ, 0x7f ;  /* 0x0000007fff007424 */ /* 0x000fe400078e00ff */
        /* <DEDUP_REMOVED lines=10> */
.L_x_20409:
[----:B------:R-:W-:Y:S05]  /*8260*/  BSYNC.RECONVERGENT B0 ;  /* 0x0000000000007941 */ /* 0x000fea0003800200 */
.L_x_20408:
[----:B------:R-:W-:-:S05]  /*8270*/  LOP3.LUT R3, R0, 0x80, R3, 0xf8, !PT ;  /* 0x0000008000037812 */ /* 0x000fca00078ef803 */
[----:B------:R0:W-:Y:S01]  /*8280*/  STG.E.U8 desc[UR36][R16.64], R3 ;  /* 0x0000000310007986 */ /* 0x0001e2000c101124 */
[----:B------:R-:W-:Y:S05]  /*8290*/  BRA `(.L_x_20383) ;  /* 0x00000000005c7947 */ /* 0x000fea0003800000 */
.L_x_20405:
[----:B------:R-:W-:Y:S01]  /*82a0*/  I2FP.F32.S32 R3, R2 ;  /* 0x0000000200037245 */ /* 0x000fe20000201400 */
        /* <DEDUP_REMOVED lines=11> */
.L_x_20411:
[----:B------:R-:W-:Y:S01]  /*8360*/  IMAD.MOV.U32 R0, RZ, RZ, 0x7f ;  /* 0x0000007fff007424 */ /* 0x000fe200078e00ff */
[----:B------:R-:W-:-:S04]  /*8370*/  ISETP.GT.U32.AND P0, PT, R2, 0x7f800000, PT ;  /* 0x7f8000000200780c */ /* 0x000fc80003f04070 */
[----:B------:R-:W-:-:S09]  /*8380*/  SEL R0, R0, 0x7c, P0 ;  /* 0x0000007c00007807 */ /* 0x000fd20000000000 */
.L_x_20412:
[----:B------:R-:W-:Y:S05]  /*8390*/  BSYNC.RECONVERGENT B0 ;  /* 0x0000000000007941 */ /* 0x000fea0003800200 */
.L_x_20410:
[----:B------:R-:W-:-:S04]  /*83a0*/  SHF.R.U32.HI R3, RZ, 0x18, R3 ;  /* 0x00000018ff037819 */ /* 0x000fc80000011603 */
[----:B------:R-:W-:-:S05]  /*83b0*/  LOP3.LUT R3, R0, 0x80, R3, 0xf8, !PT ;  /* 0x0000008000037812 */ /* 0x000fca00078ef803 */
[----:B------:R0:W-:Y:S01]  /*83c0*/  STG.E.U8 desc[UR36][R16.64], R3 ;  /* 0x0000000310007986 */ /* 0x0001e2000c101124 */
[----:B------:R-:W-:Y:S05]  /*83d0*/  BRA `(.L_x_20383) ;  /* 0x00000000000c7947 */ /* 0x000fea0003800000 */
.L_x_20404:
[----:B------:R-:W-:-:S04]  /*83e0*/  I2FP.F32.S32 R0, R2 ;  /* 0x0000000200007245 */ /* 0x000fc80000201400 */
[----:B------:R-:W-:-:S05]  /*83f0*/  F2FP.BF16.F32.PACK_AB R0, RZ, R0 ;  /* 0x00000000ff00723e */ /* 0x000fca00000010ff */
[----:B------:R0:W-:Y:S02]  /*8400*/  STG.E.U16 desc[UR36][R16.64], R0 ;  /* 0x0000000010007986 */ /* 0x0001e4000c101524 */
.L_x_20383:
[----:B------:R-:W-:-:S07]  /*8410*/  IADD3 R25, PT, PT, R25, 0x80, RZ ;  /* 0x0000008019197810 */ /* 0x000fce0007ffe0ff */
.L_x_20312:
        /* <DEDUP_REMOVED lines=380> */
.L_x_20414:
        /* <DEDUP_REMOVED lines=16> */
.L_x_20418:
[----:B------:R0:W5:Y:S01]  /*9ce0*/  LDG.E.U8 R0, desc[UR36][R2.64] ;  /* 0x0000002402007981 */ /* 0x000162000c1e1100 */
[----:B------:R-:W-:Y:S05]  /*9cf0*/  BRA `(.L_x_20420) ;  /* 0x0000000c002c7947 */ /* 0x000fea0003800000 */
.L_x_20417:
        /* <DEDUP_REMOVED lines=8> */
.L_x_20422:
[----:B------:R0:W5:Y:S01]  /*9d80*/  LDG.E R0, desc[UR36][R2.64] ;  /* 0x0000002402007981 */ /* 0x000162000c1e1900 */
[----:B------:R-:W-:Y:S05]  /*9d90*/  BRA `(.L_x_20420) ;  /* 0x0000000c00047947 */ /* 0x000fea0003800000 */
.L_x_20421:
[----:B------:R0:W5:Y:S01]  /*9da0*/  LDG.E.S16 R0, desc[UR36][R2.64] ;  /* 0x0000002402007981 */ /* 0x000162000c1e1700 */
[----:B------:R-:W-:Y:S05]  /*9db0*/  BRA `(.L_x_20420) ;  /* 0x0000000800fc7947 */ /* 0x000fea0003800000 */
.L_x_20416:
        /* <DEDUP_REMOVED lines=9> */
.L_x_20424:
[----:B------:R-:W2:Y:S02]  /*9e50*/  LDG.E.U16 R2, desc[UR36][R2.64] ;  /* 0x0000002402027981 */ /* 0x000ea4000c1e1500 */
[----:B--2---:R-:W-:-:S06]  /*9e60*/  HADD2.F32 R0, -RZ, R2.H0_H0 ;  /* 0x20000002ff007230 */ /* 0x004fcc0000004100 */
[----:B------:R-:W0:Y:S01]  /*9e70*/  F2I.FTZ.TRUNC.NTZ R0, R0 ;  /* 0x0000000000007305 */ /* 0x000e22000021f100 */
[----:B------:R-:W-:Y:S05]  /*9e80*/  BRA `(.L_x_20420) ;  /* 0x0000000800c87947 */ /* 0x000fea0003800000 */
.L_x_20423:
        /* <DEDUP_REMOVED lines=9> */
.L_x_20426:
[----:B------:R-:W2:Y:S02]  /*9f20*/  LDG.E.U16 R2, desc[UR36][R2.64] ;  /* 0x0000002402027981 */ /* 0x000ea4000c1e1500 */
[----:B--2---:R-:W-:-:S06]  /*9f30*/  HADD2.F32 R0, -RZ, R2.H0_H0 ;  /* 0x20000002ff007230 */ /* 0x004fcc0000004100 */
[----:B------:R-:W0:Y:S01]  /*9f40*/  F2I.FTZ.TRUNC.NTZ R0, R0 ;  /* 0x0000000000007305 */ /* 0x000e22000021f100 */
[----:B------:R-:W-:Y:S05]  /*9f50*/  BRA `(.L_x_20420) ;  /* 0x0000000800947947 */ /* 0x000fea0003800000 */
.L_x_20425:
[----:B------:R-:W2:Y:S02]  /*9f60*/  LDG.E.64 R2, desc[UR36][R2.64] ;  /* 0x0000002402027981 */ /* 0x000ea4000c1e1b00 */
[----:B--2---:R0:W1:Y:S01]  /*9f70*/  F2I.F64.TRUNC R0, R2 ;  /* 0x0000000200007311 */ /* 0x004062000030d100 */
[----:B------:R-:W-:Y:S05]  /*9f80*/  BRA `(.L_x_20420) ;  /* 0x0000000800887947 */ /* 0x000fea0003800000 */
.L_x_20415:
        /* <DEDUP_REMOVED lines=12> */
.L_x_20429:
[----:B------:R-:W2:Y:S02]  /*a050*/  LDG.E.64 R2, desc[UR36][R2.64] ;  /* 0x0000002402027981 */ /* 0x000ea4000c1e1b00 */
[----:B--2---:R0:W1:Y:S01]  /*a060*/  F2I.F64.TRUNC R0, R2 ;  /* 0x0000000200007311 */ /* 0x004062000030d100 */
[----:B------:R-:W-:Y:S05]  /*a070*/  BRA `(.L_x_20420) ;  /* 0x00000008004c7947 */ /* 0x000fea0003800000 */
.L_x_20428:
        /* <DEDUP_REMOVED lines=26> */
.L_x_20431:
        /* <DEDUP_REMOVED lines=13> */
.L_x_20430:
[----:B------:R-:W2:Y:S02]  /*a2f0*/  LDG.E.U16 R0, desc[UR36][R2.64] ;  /* 0x0000002402007981 */ /* 0x000ea4000c1e1500 */
[----:B--2---:R-:W-:-:S06]  /*a300*/  IMAD.U32 R0, R0, 0x10000, RZ ;  /* 0x0001000000007824 */ /* 0x004fcc00078e00ff */
[----:B------:R-:W0:Y:S01]  /*a310*/  F2I.FTZ.TRUNC.NTZ R0, R0 ;  /* 0x0000000000007305 */ /* 0x000e22000021f100 */
[----:B------:R-:W-:Y:S05]  /*a320*/  BRA `(.L_x_20420) ;  /* 0x0000000400a07947 */ /* 0x000fea0003800000 */
.L_x_20427:
        /* <DEDUP_REMOVED lines=10> */
.L_x_20434:
        /* <DEDUP_REMOVED lines=21> */
.L_x_20438:
[----:B------:R-:W-:Y:S05]  /*a520*/  BSYNC.RECONVERGENT B1 ;  /* 0x0000000000017941 */ /* 0x000fea0003800200 */
.L_x_20437:
[----:B------:R-:W-:Y:S01]  /*a530*/  IMAD.SHL.U32 R0, R0, 0x100000, RZ ;  /* 0x0010000000007824 */ /* 0x000fe200078e00ff */
[----:B------:R-:W-:-:S04]  /*a540*/  LEA R2, R2, 0x3b800000, 0x17 ;  /* 0x3b80000002027811 */ /* 0x000fc800078eb8ff */
[----:B------:R-:W-:-:S07]  /*a550*/  LOP3.LUT R0, R2, R0, R7, 0xfe, !PT ;  /* 0x0000000002007212 */ /* 0x000fce00078efe07 */
.L_x_20436:
[----:B------:R-:W-:Y:S05]  /*a560*/  BSYNC.RECONVERGENT B0 ;  /* 0x0000000000007941 */ /* 0x000fea0003800200 */
.L_x_20435:
[----:B------:R-:W2:Y:S01]  /*a570*/  F2I.FTZ.TRUNC.NTZ R0, R0 ;  /* 0x0000000000007305 */ /* 0x000ea2000021f100 */
[----:B------:R-:W-:Y:S05]  /*a580*/  BRA `(.L_x_20420) ;  /* 0x0000000400087947 */ /* 0x000fea0003800000 */
.L_x_20433:
        /* <DEDUP_REMOVED lines=21> */
.L_x_20442:
[----:B------:R-:W-:Y:S05]  /*a6e0*/  BSYNC.RECONVERGENT B1 ;  /* 0x0000000000017941 */ /* 0x000fea0003800200 */
.L_x_20441:
[----:B------:R-:W-:Y:S02]  /*a6f0*/  SHF.L.U32 R0, R0, 0x15, RZ ;  /* 0x0000001500007819 */ /* 0x000fe400000006ff */
[----:B------:R-:W-:-:S04]  /*a700*/  LEA R2, R2, 0x37800000, 0x17 ;  /* 0x3780000002027811 */ /* 0x000fc800078eb8ff */
[----:B------:R-:W-:-:S07]  /*a710*/  LOP3.LUT R0, R2, R0, R7, 0xfe, !PT ;  /* 0x0000000002007212 */ /* 0x000fce00078efe07 */
.L_x_20440:
[----:B------:R-:W-:Y:S05]  /*a720*/  BSYNC.RECONVERGENT B0 ;  /* 0x0000000000007941 */ /* 0x000fea0003800200 */
.L_x_20439:
[----:B------:R-:W0:Y:S01]  /*a730*/  F2I.FTZ.TRUNC.NTZ R0, R0 ;  /* 0x0000000000007305 */ /* 0x000e22000021f100 */
[----:B------:R-:W-:Y:S05]  /*a740*/  BRA `(.L_x_20420) ;  /* 0x0000000000987947 */ /* 0x000fea0003800000 */
.L_x_20432:
        /* <DEDUP_REMOVED lines=14> */
.L_x_20446:
[----:B------:R-:W-:Y:S05]  /*a830*/  BSYNC.RECONVERGENT B0 ;  /* 0x0000000000007941 */ /* 0x000fea0003800200 */
.L_x_20445:
[----:B------:R-:W4:Y:S01]  /*a840*/  F2I.FTZ.TRUNC.NTZ R0, R0 ;  /* 0x0000000000007305 */ /* 0x000f22000021f100 */
[----:B------:R-:W-:Y:S05]  /*a850*/  BRA `(.L_x_20420) ;  /* 0x0000000000547947 */ /* 0x000fea0003800000 */
.L_x_20419:
        /* <DEDUP_REMOVED lines=16> */
.L_x_20447:
[----:B------:R-:W-:Y:S01]  /*a960*/  IMAD.MOV.U32 R0, RZ, RZ, RZ ;  /* 0x000000ffff007224 */ /* 0x000fe200078e00ff */
[----:B------:R-:W-:Y:S06]  /*a970*/  BRA `(.L_x_20420) ;  /* 0x00000000000c7947 */ /* 0x000fec0003800000 */
.L_x_20444:
[----:B------:R0:W5:Y:S01]  /*a980*/  LDG.E R0, desc[UR36][R2.64] ;  /* 0x0000002402007981 */ /* 0x000162000c1e1900 */
[----:B------:R-:W-:Y:S05]  /*a990*/  BRA `(.L_x_20420) ;  /* 0x0000000000047947 */ /* 0x000fea0003800000 */
.L_x_20443:
[----:B------:R3:W5:Y:S02]  /*a9a0*/  LDG.E R0, desc[UR36][R2.64] ;  /* 0x0000002402007981 */ /* 0x000764000c1e1900 */
.L_x_20420:
[----:B------:R-:W0:Y:S01]  /*a9b0*/  LDCU.64 UR6, c[0x0][0x5f8] ;  /* 0x0000bf00ff0677ac */ /* 0x000e220008000a00 */
[----:B------:R-:W-:-:S04]  /*a9c0*/  UPRMT UR4, UR42, 0x9910, URZ ;  /* 0x000099102a047896 */ /* 0x000fc800080000ff */
[----:B------:R-:W-:Y:S01]  /*a9d0*/  UISETP.GT.AND UP0, UPT, UR4, 0x9, UPT ;  /* 0x000000090400788c */ /* 0x000fe2000bf04270 */
[----:B01-3--:R-:W-:-:S05]  /*a9e0*/  IADD3 R2, P0, PT, R17, UR6, RZ ;  /* 0x0000000611027c10 */ /* 0x00bfca000ff1e0ff */
        /* <DEDUP_REMOVED lines=12> */
.L_x_20451:
[----:B------:R0:W5:Y:S01]  /*aab0*/  LDG.E.U8 R4, desc[UR36][R2.64] ;  /* 0x0000002402047981 */ /* 0x000162000c1e1100 */
[----:B------:R-:W-:Y:S05]  /*aac0*/  BRA `(.L_x_20452) ;  /* 0x0000000800e87947 */ /* 0x000fea0003800000 */
.L_x_20450:
        /* <DEDUP_REMOVED lines=8> */
.L_x_20454:
[----:B------:R0:W5:Y:S01]  /*ab50*/  LDG.E R4, desc[UR36][R2.64] ;  /* 0x0000002402047981 */ /* 0x000162000c1e1900 */
[----:B------:R-:W-:Y:S05]  /*ab60*/  BRA `(.L_x_20452) ;  /* 0x0000000800c07947 */ /* 0x000fea0003800000 */
.L_x_20453:
[----:B------:R0:W5:Y:S01]  /*ab70*/  LDG.E.S16 R4, desc[UR36][R2.64] ;  /* 0x0000002402047981 */ /* 0x000162000c1e1700 */
[----:B------:R-:W-:Y:S05]  /*ab80*/  BRA `(.L_x_20452) ;  /* 0x0000000800b87947 */ /* 0x000fea0003800000 */
.L_x_20449:
[----:B------:R-:W-:-:S09]  /*ab90*/  UISETP.GT.AND UP0, UPT, UR4, 0x6, UPT ;  /* 0x000000060400788c */ /* 0x000fd2000bf04270 */
[----:B------:R-:W-:Y:S05]  /*aba0*/  BRA.U UP0, `(.L_x_20455) ;  /* 0x00000001002c7547 */ /* 0x000fea000b800000 */
[----:B------:R-:W-:-:S09]  /*abb0*/  UISETP.NE.AND UP0, UPT, UR4, 0x5, UPT ;  /* 0x000000050400788c */ /* 0x000fd2000bf05270 */
[----:B------:R-:W-:Y:S05]  /*abc0*/  BRA.U !UP0, `(.L_x_20456) ;  /* 0x0000000108147547 */ /* 0x000fea000b800000 */
[----:B------:R-:W-:-:S09]  /*abd0*/  UISETP.NE.AND UP0, UPT, UR4, 0x6, UPT ;  /* 0x000000060400788c */ /* 0x000fd2000bf05270 */
[----:B------:R-:W-:Y:S05]  /*abe0*/  BRA.U UP0, `(.L_x_20247) ;  /* 0xffffff8500307547 */ /* 0x000fea000b83ffff */
[----:B------:R-:W3:Y:S02]  /*abf0*/  LDG.E R2, desc[UR36][R2.64] ;  /* 0x0000002402027981 */ /* 0x000ee4000c1e1900 */
[----:B---3--:R0:W1:Y:S01]  /*ac00*/  F2I.FTZ.TRUNC.NTZ R4, R2 ;  /* 0x0000000200047305 */ /* 0x008062000021f100 */
[----:B------:R-:W-:Y:S05]  /*ac10*/  BRA `(.L_x_20452) ;  /* 0x0000000800947947 */ /* 0x000fea0003800000 */
.L_x_20456:
[----:B------:R-:W3:Y:S02]  /*ac20*/  LDG.E.U16 R2, desc[UR36][R2.64] ;  /* 0x0000002402027981 */ /* 0x000ee4000c1e1500 */
[----:B---3--:R-:W-:-:S06]  /*ac30*/  HADD2.F32 R4, -RZ, R2.H0_H0 ;  /* 0x20000002ff047230 */ /* 0x008fcc0000004100 */
[----:B------:R-:W0:Y:S01]  /*ac40*/  F2I.FTZ.TRUNC.NTZ R4, R4 ;  /* 0x0000000400047305 */ /* 0x000e22000021f100 */
[----:B------:R-:W-:Y:S05]  /*ac50*/  BRA `(.L_x_20452) ;  /* 0x0000000800847947 */ /* 0x000fea0003800000 */
.L_x_20455:
[----:B------:R-:W-:-:S09]  /*ac60*/  UISETP.NE.AND UP0, UPT, UR4, 0x7, UPT ;  /* 0x000000070400788c */ /* 0x000fd2000bf05270 */
[----:B------:R-:W-:Y:S05]  /*ac70*/  BRA.U !UP0, `(.L_x_20457) ;  /* 0x00000001082c7547 */ /* 0x000fea000b800000 */
[----:B------:R-:W-:-:S09]  /*ac80*/  UISETP.NE.AND UP0, UPT, UR4, 0x8, UPT ;  /* 0x000000080400788c */ /* 0x000fd2000bf05270 */
[----:B------:R-:W-:Y:S05]  /*ac90*/  BRA.U !UP0, `(.L_x_20458) ;  /* 0x0000000108147547 */ /* 0x000fea000b800000 */
[----:B------:R-:W-:-:S09]  /*aca0*/  UISETP.NE.AND UP0, UPT, UR4, 0x9, UPT ;  /* 0x000000090400788c */ /* 0x000fd2000bf05270 */
[----:B------:R-:W-:Y:S05]  /*acb0*/  BRA.U UP0, `(.L_x_20247) ;  /* 0xffffff8100fc7547 */ /* 0x000fea000b83ffff */
[----:B------:R-:W3:Y:S02]  /*acc0*/  LDG.E R2, desc[UR36][R2.64] ;  /* 0x0000002402027981 */ /* 0x000ee4000c1e1900 */
[----:B---3--:R3:W0:Y:S01]  /*acd0*/  F2I.FTZ.TRUNC.NTZ R4, R2 ;  /* 0x0000000200047305 */ /* 0x008622000021f100 */
[----:B------:R-:W-:Y:S05]  /*ace0*/  BRA `(.L_x_20452) ;  /* 0x0000000800607947 */ /* 0x000fea0003800000 */
.L_x_20458:
[----:B------:R-:W3:Y:S02]  /*acf0*/  LDG.E.U16 R2, desc[UR36][R2.64] ;  /* 0x0000002402027981 */ /* 0x000ee4000c1e1500 */
[----:B---3--:R-:W-:-:S06]  /*ad00*/  HADD2.F32 R4, -RZ, R2.H0_H0 ;  /* 0x20000002ff047230 */ /* 0x008fcc0000004100 */
[----:B------:R-:W0:Y:S01]  /*ad10*/  F2I.FTZ.TRUNC.NTZ R4, R4 ;  /* 0x0000000400047305 */ /* 0x000e22000021f100 */
[----:B------:R-:W-:Y:S05]  /*ad20*/  BRA `(.L_x_20452) ;  /* 0x0000000800507947 */ /* 0x000fea0003800000 */
.L_x_20457:
[----:B------:R-:W3:Y:S02]  /*ad30*/  LDG.E.64 R2, desc[UR36][R2.64] ;  /* 0x0000002402027981 */ /* 0x000ee4000c1e1b00 */
[----:B---3--:R0:W1:Y:S01]  /*ad40*/  F2I.F64.TRUNC R4, R2 ;  /* 0x0000000200047311 */ /* 0x008062000030d100 */
[----:B------:R-:W-:Y:S05]  /*ad50*/  BRA `(.L_x_20452) ;  /* 0x0000000800447947 */ /* 0x000fea0003800000 */
.L_x_20448:
        /* <DEDUP_REMOVED lines=10> */
[----:B------:R-:W-:Y:S01]  /*ae00*/  SEL R4, RZ, 0x1, !P0 ;  /* 0x00000001ff047807 */ /* 0x000fe20004000000 */
[----:B------:R-:W-:Y:S08]  /*ae10*/  BRA `(.L_x_20452) ;  /* 0x0000000800147947 */ /* 0x000ff00003800000 */
.L_x_20461:
[----:B------:R-:W3:Y:S02]  /*ae20*/  LDG.E.64 R2, desc[UR36][R2.64] ;  /* 0x0000002402027981 */ /* 0x000ee4000c1e1b00 */
[----:B---3--:R0:W1:Y:S01]  /*ae30*/  F2I.F64.TRUNC R4, R2 ;  /* 0x0000000200047311 */ /* 0x008062000030d100 */
[----:B------:R-:W-:Y:S05]  /*ae40*/  BRA `(.L_x_20452) ;  /* 0x0000000800087947 */ /* 0x000fea0003800000 */
.L_x_20460:
        /* <DEDUP_REMOVED lines=24> */
[----:B------:R0:W1:Y:S01]  /*afd0*/  F2I.FTZ.TRUNC.NTZ R4, R3 ;  /* 0x0000000300047305 */ /* 0x000062000021f100 */
[----:B------:R-:W-:Y:S05]  /*afe0*/  BRA `(.L_x_20452) ;  /* 0x0000000400a07947 */ /* 0x000fea0003800000 */
.L_x_20463:
        /* <DEDUP_REMOVED lines=12> */
[----:B------:R-:W0:Y:S01]  /*b0b0*/  F2I.FTZ.TRUNC.NTZ R4, R4 ;  /* 0x0000000400047305 */ /* 0x000e22000021f100 */
[----:B------:R-:W-:Y:S05]  /*b0c0*/  BRA `(.L_x_20452) ;  /* 0x0000000400687947 */ /* 0x000fea0003800000 */
.L_x_20462:
[----:B------:R-:W3:Y:S02]  /*b0d0*/  LDG.E.U16 R4, desc[UR36][R2.64] ;  /* 0x0000002402047981 */ /* 0x000ee4000c1e1500 */
[----:B---3--:R-:W-:-:S06]  /*b0e0*/  IMAD.U32 R4, R4, 0x10000, RZ ;  /* 0x0001000004047824 */ /* 0x008fcc00078e00ff */
[----:B------:R-:W0:Y:S01]  /*b0f0*/  F2I.FTZ.TRUNC.NTZ R4, R4 ;  /* 0x0000000400047305 */ /* 0x000e22000021f100 */
[----:B------:R-:W-:Y:S05]  /*b100*/  BRA `(.L_x_20452) ;  /* 0x0000000400587947 */ /* 0x000fea0003800000 */
.L_x_20459:
        /* <DEDUP_REMOVED lines=10> */
.L_x_20466:
        /* <DEDUP_REMOVED lines=21> */
.L_x_20470:
[----:B------:R-:W-:Y:S05]  /*b300*/  BSYNC.RECONVERGENT B1 ;  /* 0x0000000000017941 */ /* 0x000fea0003800200 */
.L_x_20469:
[----:B------:R-:W-:Y:S02]  /*b310*/  SHF.L.U32 R2, R2, 0x14, RZ ;  /* 0x0000001402027819 */ /* 0x000fe400000006ff */
[----:B------:R-:W-:-:S04]  /*b320*/  LEA R3, R3, 0x3b800000, 0x17 ;  /* 0x3b80000003037811 */ /* 0x000fc800078eb8ff */
[----:B------:R-:W-:-:S07]  /*b330*/  LOP3.LUT R4, R3, R2, R7, 0xfe, !PT ;  /* 0x0000000203047212 */ /* 0x000fce00078efe07 */
.L_x_20468:
[----:B------:R-:W-:Y:S05]  /*b340*/  BSYNC.RECONVERGENT B0 ;  /* 0x0000000000007941 */ /* 0x000fea0003800200 */
.L_x_20467:
[----:B------:R-:W0:Y:S01]  /*b350*/  F2I.FTZ.TRUNC.NTZ R4, R4 ;  /* 0x0000000400047305 */ /* 0x000e22000021f100 */
[----:B------:R-:W-:Y:S05]  /*b360*/  BRA `(.L_x_20452) ;  /* 0x0000000000c07947 */ /* 0x000fea0003800000 */
.L_x_20465:
        /* <DEDUP_REMOVED lines=21> */
.L_x_20474:
[----:B------:R-:W-:Y:S05]  /*b4c0*/  BSYNC.RECONVERGENT B1 ;  /* 0x0000000000017941 */ /* 0x000fea0003800200 */
.L_x_20473:
[----:B------:R-:W-:Y:S01]  /*b4d0*/  IMAD.SHL.U32 R2, R2, 0x200000, RZ ;  /* 0x0020000002027824 */ /* 0x000fe200078e00ff */
[----:B------:R-:W-:-:S04]  /*b4e0*/  LEA R3, R3, 0x37800000, 0x17 ;  /* 0x3780000003037811 */ /* 0x000fc800078eb8ff */
[----:B------:R-:W-:-:S07]  /*b4f0*/  LOP3.LUT R4, R3, R2, R7, 0xfe, !PT ;  /* 0x0000000203047212 */ /* 0x000fce00078efe07 */
.L_x_20472:
[----:B------:R-:W-:Y:S05]  /*b500*/  BSYNC.RECONVERGENT B0 ;  /* 0x0000000000007941 */ /* 0x000fea0003800200 */
.L_x_20471:
[----:B------:R-:W0:Y:S01]  /*b510*/  F2I.FTZ.TRUNC.NTZ R4, R4 ;  /* 0x0000000400047305 */ /* 0x000e22000021f100 */
[----:B------:R-:W-:Y:S05]  /*b520*/  BRA `(.L_x_20452) ;  /* 0x0000000000507947 */ /* 0x000fea0003800000 */
.L_x_20464:
        /* <DEDUP_REMOVED lines=8> */
[----:B------:R-:W-:Y:S01]  /*b5b0*/  HFMA2 R4, -RZ, RZ, 3.814697265625e-06, 0 ;  /* 0x00400000ff047431 */ /* 0x000fe200000001ff */
[----:B---3--:R-:W-:-:S13]  /*b5c0*/  ISETP.NE.AND P0, PT, R2, RZ, PT ;  /* 0x000000ff0200720c */ /* 0x008fda0003f05270 */
[----:B------:R-:W-:Y:S05]  /*b5d0*/  @!P0 BRA `(.L_x_20478) ;  /* 0x00000000000c8947 */ /* 0x000fea0003800000 */
[----:B------:R-:W-:-:S13]  /*b5e0*/  ISETP.NE.AND P0, PT, R2, 0xff, PT ;  /* 0x000000ff0200780c */ /* 0x000fda0003f05270 */
[----:B------:R-:W-:Y:S02]  /*b5f0*/  @!P0 IMAD.MOV.U32 R4, RZ, RZ, 0x7f800001 ;  /* 0x7f800001ff048424 */ /* 0x000fe400078e00ff */
[----:B------:R-:W-:-:S07]  /*b600*/  @P0 IMAD.SHL.U32 R4, R2, 0x800000, RZ ;  /* 0x0080000002040824 */ /* 0x000fce00078e00ff */
.L_x_20478:
[----:B------:R-:W-:Y:S05]  /*b610*/  BSYNC.RECONVERGENT B0 ;  /* 0x0000000000007941 */ /* 0x000fea0003800200 */
.L_x_20477:
[----:B------:R-:W0:Y:S01]  /*b620*/  F2I.FTZ.TRUNC.NTZ R4, R4 ;  /* 0x0000000400047305 */ /* 0x000e22000021f100 */
[----:B------:R-:W-:Y:S05]  /*b630*/  BRA `(.L_x_20452) ;  /* 0x00000000000c7947 */ /* 0x000fea0003800000 */
.L_x_20476:
[----:B------:R0:W5:Y:S01]  /*b640*/  LDG.E R4, desc[UR36][R2.64] ;  /* 0x0000002402047981 */ /* 0x000162000c1e1900 */
[----:B------:R-:W-:Y:S05]  /*b650*/  BRA `(.L_x_20452) ;  /* 0x0000000000047947 */ /* 0x000fea0003800000 */
.L_x_20475:
[----:B------:R0:W5:Y:S02]  /*b660*/  LDG.E R4, desc[UR36][R2.64] ;  /* 0x0000002402047981 */ /* 0x000164000c1e1900 */
.L_x_20452:
[-C--:B01---5:R-:W-:Y:S01]  /*b670*/  IABS R6, R4.reuse ;  /* 0x0000000400067213 */ /* 0x0a3fe20000000000 */
[----:B------:R-:W0:Y:S01]  /*b680*/  LDCU.64 UR6, c[0x0][0x5e8] ;  /* 0x0000bd00ff0677ac */ /* 0x000e220008000a00 */
[----:B------:R-:W-:Y:S02]  /*b690*/  IABS R9, R4 ;  /* 0x0000000400097213 */ /* 0x000fe40000000000 */
[----:B------:R-:W1:Y:S01]  /*b6a0*/  I2F.RP R5, R6 ;  /* 0x0000000600057306 */ /* 0x000e620000209400 */
[----:B--2-4-:R-:W-:Y:S01]  /*b6b0*/  IABS R8, R0 ;  /* 0x0000000000087213 */ /* 0x014fe20000000000 */
[----:B------:R-:W-:Y:S01]  /*b6c0*/  UPRMT UR4, UR43, 0x9910, URZ ;  /* 0x000099102b047896 */ /* 0x000fe200080000ff */
[----:B------:R-:W-:-:S03]  /*b6d0*/  ISETP.GE.AND P1, PT, R0, RZ, PT ;  /* 0x000000ff0000720c */ /* 0x000fc60003f26270 */
[----:B------:R-:W-:Y:S02]  /*b6e0*/  UISETP.GT.AND UP0, UPT, UR4, 0x9, UPT ;  /* 0x000000090400788c */ /* 0x000fe4000bf04270 */
[----:B-1----:R-:W3:Y:S02]  /*b6f0*/  MUFU.RCP R5, R5 ;  /* 0x0000000500057308 */ /* 0x002ee40000001000 */
[----:B---3--:R-:W-:Y:S01]  /*b700*/  IADD3 R2, PT, PT, R5, 0xffffffe, RZ ;  /* 0x0ffffffe05027810 */ /* 0x008fe20007ffe0ff */
        /* <DEDUP_REMOVED lines=29> */
.L_x_20482:
[----:B------:R0:W-:Y:S01]  /*b8e0*/  STG.E.U8 desc[UR36][R16.64], R2 ;  /* 0x0000000210007986 */ /* 0x0001e2000c101124 */
[----:B------:R-:W-:Y:S05]  /*b8f0*/  BRA `(.L_x_20484) ;  /* 0x0000000c00387947 */ /* 0x000fea0003800000 */
.L_x_20481:
        /* <DEDUP_REMOVED lines=9> */
.L_x_20486:
[----:B------:R0:W-:Y:S01]  /*b990*/  STG.E desc[UR36][R16.64], R2 ;  /* 0x0000000210007986 */ /* 0x0001e2000c101924 */
[----:B------:R-:W-:Y:S05]  /*b9a0*/  BRA `(.L_x_20484) ;  /* 0x0000000c000c7947 */ /* 0x000fea0003800000 */
.L_x_20485:
[----:B------:R0:W-:Y:S01]  /*b9b0*/  STG.E.U16 desc[UR36][R16.64], R2 ;  /* 0x0000000210007986 */ /* 0x0001e2000c101524 */
[----:B------:R-:W-:Y:S05]  /*b9c0*/  BRA `(.L_x_20484) ;  /* 0x0000000c00047947 */ /* 0x000fea0003800000 */
.L_x_20480:
        /* <DEDUP_REMOVED lines=9> */
.L_x_20488:
[----:B------:R-:W-:-:S04]  /*ba60*/  I2FP.F32.S32 R0, R2 ;  /* 0x0000000200007245 */ /* 0x000fc80000201400 */
[----:B------:R-:W-:-:S05]  /*ba70*/  F2FP.F16.F32.PACK_AB R0, RZ, R0 ;  /* 0x00000000ff00723e */ /* 0x000fca00000000ff */
[----:B------:R0:W-:Y:S01]  /*ba80*/  STG.E.U16 desc[UR36][R16.64], R0 ;  /* 0x0000000010007986 */ /* 0x0001e2000c101524 */
[----:B------:R-:W-:Y:S05]  /*ba90*/  BRA `(.L_x_20484) ;  /* 0x0000000800d07947 */ /* 0x000fea0003800000 */
.L_x_20487:
        /* <DEDUP_REMOVED lines=10> */
.L_x_20490:
[----:B------:R-:W-:-:S04]  /*bb40*/  I2FP.F32.S32 R2, R2 ;  /* 0x0000000200027245 */ /* 0x000fc80000201400 */
[----:B------:R-:W-:-:S04]  /*bb50*/  F2FP.F16.F32.PACK_AB R3, RZ, R2 ;  /* 0x00000002ff03723e */ /* 0x000fc800000000ff */
[----:B------:R-:W-:-:S05]  /*bb60*/  PRMT R3, R3, 0x5410, RZ ;  /* 0x0000541003037816 */ /* 0x000fca00000000ff */
[----:B------:R0:W-:Y:S01]  /*bb70*/  STG.E desc[UR36][R16.64], R3 ;  /* 0x0000000310007986 */ /* 0x0001e2000c101924 */
[----:B------:R-:W-:Y:S05]  /*bb80*/  BRA `(.L_x_20484) ;  /* 0x0000000800947947 */ /* 0x000fea0003800000 */
.L_x_20489:
[----:B------:R-:W0:Y:S02]  /*bb90*/  I2F.F64 R2, R2 ;  /* 0x0000000200027312 */ /* 0x000e240000201c00 */
[----:B0-----:R0:W-:Y:S01]  /*bba0*/  STG.E.64 desc[UR36][R16.64], R2 ;  /* 0x0000000210007986 */ /* 0x0011e2000c101b24 */
[----:B------:R-:W-:Y:S05]  /*bbb0*/  BRA `(.L_x_20484) ;  /* 0x0000000800887947 */ /* 0x000fea0003800000 */
.L_x_20479:
        /* <DEDUP_REMOVED lines=12> */
.L_x_20494:
        /* <DEDUP_REMOVED lines=17> */
.L_x_20497:
[----:B------:R-:W-:-:S04]  /*bd90*/  SHF.R.U32.HI R3, RZ, 0x18, R3 ;  /* 0x00000018ff037819 */ /* 0x000fc80000011603 */
[----:B------:R-:W-:-:S04]  /*bda0*/  LOP3.LUT R0, R0, 0x80, R3, 0xf8, !PT ;  /* 0x0000008000007812 */ /* 0x000fc800078ef803 */
[----:B------:R-:W-:-:S07]  /*bdb0*/  PRMT R8, R0, 0x7610, R8 ;  /* 0x0000761000087816 */ /* 0x000fce0000000008 */
.L_x_20496:
[----:B------:R-:W-:Y:S05]  /*bdc0*/  BSYNC.RECONVERGENT B0 ;  /* 0x0000000000007941 */ /* 0x000fea0003800200 */
.L_x_20495:
[----:B------:R0:W-:Y:S01]  /*bdd0*/  STG.E.U8 desc[UR36][R16.64], R8 ;  /* 0x0000000810007986 */ /* 0x0001e2000c101124 */
[----:B------:R-:W-:Y:S05]  /*bde0*/  BRA `(.L_x_20484) ;  /* 0x0000000400fc7947 */ /* 0x000fea0003800000 */
.L_x_20493:
        /* <DEDUP_REMOVED lines=17> */
.L_x_20500:
[----:B------:R-:W-:-:S04]  /*bf00*/  SHF.R.U32.HI R3, RZ, 0x18, R3 ;  /* 0x00000018ff037819 */ /* 0x000fc80000011603 */
[----:B------:R-:W-:-:S04]  /*bf10*/  LOP3.LUT R0, R0, 0x80, R3, 0xf8, !PT ;  /* 0x0000008000007812 */ /* 0x000fc800078ef803 */
[----:B------:R-:W-:-:S07]  /*bf20*/  PRMT R8, R0, 0x7610, R8 ;  /* 0x0000761000087816 */ /* 0x000fce0000000008 */
.L_x_20499:
[----:B------:R-:W-:Y:S05]  /*bf30*/  BSYNC.RECONVERGENT B0 ;  /* 0x0000000000007941 */ /* 0x000fea0003800200 */
.L_x_20498:
[----:B------:R0:W-:Y:S01]  /*bf40*/  STG.E.U8 desc[UR36][R16.64], R8 ;  /* 0x0000000810007986 */ /* 0x0001e2000c101124 */
[----:B------:R-:W-:Y:S05]  /*bf50*/  BRA `(.L_x_20484) ;  /* 0x0000000400a07947 */ /* 0x000fea0003800000 */
.L_x_20492:
        /* <DEDUP_REMOVED lines=22> */
.L_x_20502:
[----:B------:R-:W-:-:S05]  /*c0c0*/  SHF.R.S32.HI R3, RZ, 0x1f, R2 ;  /* 0x0000001fff037819 */ /* 0x000fca0000011402 */
[----:B------:R0:W-:Y:S01]  /*c0d0*/  STG.E.64 desc[UR36][R16.64], R2 ;  /* 0x0000000210007986 */ /* 0x0001e2000c101b24 */
[----:B------:R-:W-:Y:S05]  /*c0e0*/  BRA `(.L_x_20484) ;  /* 0x00000004003c7947 */ /* 0x000fea0003800000 */
.L_x_20501:
[----:B------:R0:W-:Y:S01]  /*c0f0*/  STG.E desc[UR36][R16.64], R2 ;  /* 0x0000000210007986 */ /* 0x0001e2000c101924 */
[----:B------:R-:W-:Y:S05]  /*c100*/  BRA `(.L_x_20484) ;  /* 0x0000000400347947 */ /* 0x000fea0003800000 */
.L_x_20491:
        /* <DEDUP_REMOVED lines=10> */
.L_x_20504:
[----:B------:R-:W0:Y:S01]  /*c1b0*/  I2F.F64 R4, R2 ;  /* 0x0000000200047312 */ /* 0x000e220000201c00 */
[----:B------:R-:W-:-:S05]  /*c1c0*/  CS2R R6, SRZ ;  /* 0x0000000000067805 */ /* 0x000fca000001ff00 */
[----:B0-----:R4:W-:Y:S01]  /*c1d0*/  STG.E.128 desc[UR36][R16.64], R4 ;  /* 0x0000000410007986 */ /* 0x0019e2000c101d24 */
[----:B------:R-:W-:Y:S05]  /*c1e0*/  BRA `(.L_x_20484) ;  /* 0x0000000000fc7947 */ /* 0x000fea0003800000 */
.L_x_20503:
[----:B------:R-:W-:-:S09]  /*c1f0*/  UISETP.NE.AND UP0, UPT, UR4, 0xf, UPT ;  /* 0x0000000f0400788c */ /* 0x000fd2000bf05270 */
[----:B------:R-:W-:Y:S05]  /*c200*/  BRA.U !UP0, `(.L_x_20505) ;  /* 0x0000000108e87547 */ /* 0x000fea000b800000 */
[----:B------:R-:W-:-:S09]  /*c210*/  UISETP.NE.AND UP0, UPT, UR4, 0x17, UPT ;  /* 0x000000170400788c */ /* 0x000fd2000bf05270 */
[----:B------:R-:W-:Y:S05]  /*c220*/  BRA.U !UP0, `(.L_x_20506) ;  /* 0x0000000108907547 */ /* 0x000fea000b800000 */
[----:B------:R-:W-:-:S09]  /*c230*/  UISETP.NE.AND UP0, UPT, UR4, 0x18, UPT ;  /* 0x000000180400788c */ /* 0x000fd2000bf05270 */
[----:B------:R-:W-:Y:S05]  /*c240*/  BRA.U !UP0, `(.L_x_20507) ;  /* 0x0000000108447547 */ /* 0x000fea000b800000 */
.L_x_20483:
        /* <DEDUP_REMOVED lines=16> */
.L_x_20508:
[----:B------:R-:W-:Y:S05]  /*c350*/  BRA `(.L_x_20484) ;  /* 0x0000000000a07947 */ /* 0x000fea0003800000 */
.L_x_20507:
        /* <DEDUP_REMOVED lines=13> */
.L_x_20510:
[----:B------:R-:W-:Y:S05]  /*c430*/  BSYNC.RECONVERGENT B0 ;  /* 0x0000000000007941 */ /* 0x000fea0003800200 */
.L_x_20509:
[----:B------:R-:W-:-:S05]  /*c440*/  LOP3.LUT R3, R0, 0x80, R3, 0xf8, !PT ;  /* 0x0000008000037812 */ /* 0x000fca00078ef803 */
[----:B------:R2:W-:Y:S01]  /*c450*/  STG.E.U8 desc[UR36][R16.64], R3 ;  /* 0x0000000310007986 */ /* 0x0005e2000c101124 */
[----:B------:R-:W-:Y:S05]  /*c460*/  BRA `(.L_x_20484) ;  /* 0x00000000005c7947 */ /* 0x000fea0003800000 */
.L_x_20506:
        /* <DEDUP_REMOVED lines=12> */
.L_x_20512:
[----:B------:R-:W-:Y:S01]  /*c530*/  IMAD.MOV.U32 R0, RZ, RZ, 0x7f ;  /* 0x0000007fff007424 */ /* 0x000fe200078e00ff */
[----:B------:R-:W-:-:S04]  /*c540*/  ISETP.GT.U32.AND P0, PT, R2, 0x7f800000, PT ;  /* 0x7f8000000200780c */ /* 0x000fc80003f04070 */
[----:B------:R-:W-:-:S09]  /*c550*/  SEL R0, R0, 0x7c, P0 ;  /* 0x0000007c00007807 */ /* 0x000fd20000000000 */
.L_x_20513:
[----:B------:R-:W-:Y:S05]  /*c560*/  BSYNC.RECONVERGENT B0 ;  /* 0x0000000000007941 */ /* 0x000fea0003800200 */
.L_x_20511:
[----:B------:R-:W-:-:S04]  /*c570*/  SHF.R.U32.HI R3, RZ, 0x18, R3 ;  /* 0x00000018ff037819 */ /* 0x000fc80000011603 */
[----:B------:R-:W-:-:S05]  /*c580*/  LOP3.LUT R3, R0, 0x80, R3, 0xf8, !PT ;  /* 0x0000008000037812 */ /* 0x000fca00078ef803 */
[----:B------:R1:W-:Y:S01]  /*c590*/  STG.E.U8 desc[UR36][R16.64], R3 ;  /* 0x0000000310007986 */ /* 0x0003e2000c101124 */
[----:B------:R-:W-:Y:S05]  /*c5a0*/  BRA `(.L_x_20484) ;  /* 0x00000000000c7947 */ /* 0x000fea0003800000 */
.L_x_20505:
[----:B------:R-:W-:-:S04]  /*c5b0*/  I2FP.F32.S32 R0, R2 ;  /* 0x0000000200007245 */ /* 0x000fc80000201400 */
[----:B------:R-:W-:-:S05]  /*c5c0*/  F2FP.BF16.F32.PACK_AB R0, RZ, R0 ;  /* 0x00000000ff00723e */ /* 0x000fca00000010ff */
[----:B------:R0:W-:Y:S02]  /*c5d0*/  STG.E.U16 desc[UR36][R16.64], R0 ;  /* 0x0000000010007986 */ /* 0x0001e4000c101524 */
.L_x_20484:
[----:B------:R-:W-:-:S07]  /*c5e0*/  IADD3 R25, PT, PT, R25, 0x80, RZ ;  /* 0x0000008019197810 */ /* 0x000fce0007ffe0ff */
.L_x_20413:
[----:B------:R-:W5:Y:S02]  /*c5f0*/  LDCU UR4, c[0x0][0x380] ;  /* 0x00007000ff0477ac */ /* 0x000f640008000800 */
[----:B-----5:R-:W-:-:S13]  /*c600*/  ISETP.GE.AND P0, PT, R25, UR4, PT ;  /* 0x0000000419007c0c */ /* 0x020fda000bf06270 */
[----:B------:R-:W-:Y:S05]  /*c610*/  @P0 EXIT ;  /* 0x000000000000094d */ /* 0x000fea0003800000 */
[----:B------:R-:W5:Y:S01]  /*c620*/  LDCU UR4, c[0x0][0x388] ;  /* 0x00007100ff0477ac */ /* 0x000f620008000800 */
[----:B------:R-:W-:Y:S01]  /*c630*/  IMAD.MOV.U32 R24, RZ, RZ, RZ ;  /* 0x000000ffff187224 */ /* 0x000fe200078e00ff */
[----:B01234-:R-:W-:Y:S01]  /*c640*/  MOV R16, RZ ;  /* 0x000000ff00107202 */ /* 0x01ffe20000000f00 */
        /* <DEDUP_REMOVED lines=375> */
.L_x_20514:
        /* <DEDUP_REMOVED lines=19> */
.L_x_20518:
[----:B------:R0:W5:Y:S01]  /*def0*/  LDG.E.U8 R0, desc[UR36][R2.64] ;  /* 0x0000002402007981 */ /* 0x000162000c1e1100 */
[----:B------:R-:W-:Y:S05]  /*df00*/  BRA `(.L_x_20520) ;  /* 0x0000000c002c7947 */ /* 0x000fea0003800000 */
.L_x_20517:
        /* <DEDUP_REMOVED lines=8> */
.L_x_20522:
[----:B------:R0:W5:Y:S01]  /*df90*/  LDG.E R0, desc[UR36][R2.64] ;  /* 0x0000002402007981 */ /* 0x000162000c1e1900 */
[----:B------:R-:W-:Y:S05]  /*dfa0*/  BRA `(.L_x_20520) ;  /* 0x0000000c00047947 */ /* 0x000fea0003800000 */
.L_x_20521:
[----:B------:R0:W5:Y:S01]  /*dfb0*/  LDG.E.S16 R0, desc[UR36][R2.64] ;  /* 0x0000002402007981 */ /* 0x000162000c1e1700 */
[----:B------:R-:W-:Y:S05]  /*dfc0*/  BRA `(.L_x_20520) ;  /* 0x0000000800fc7947 */ /* 0x000fea0003800000 */
.L_x_20516:
[----:B------:R-:W-:-:S09]  /*dfd0*/  UISETP.GT.AND UP0, UPT, UR4, 0x6, UPT ;  /* 0x000000060400788c */ /* 0x000fd2000bf04270 */
[----:B------:R-:W-:Y:S05]  /*dfe0*/  BRA.U UP0, `(.L_x_20523) ;  /* 0x00000001002c7547 */ /* 0x000fea000b800000 */
[----:B------:R-:W-:-:S09]  /*dff0*/  UISETP.NE.AND UP0, UPT, UR4, 0x5, UPT ;  /* 0x000000050400788c */ /* 0x000fd2000bf05270 */
[----:B------:R-:W-:Y:S05]  /*e000*/  BRA.U !UP0, `(.L_x_20524) ;  /* 0x0000000108147547 */ /* 0x000fea000b800000 */
[----:B------:R-:W-:-:S09]  /*e010*/  UISETP.NE.AND UP0, UPT, UR4, 0x6, UPT ;  /* 0x000000060400788c */ /* 0x000fd2000bf05270 */
[----:B------:R-:W-:Y:S05]  /*e020*/  BRA.U UP0, `(.L_x_20519) ;  /* 0x0000000900907547 */ /* 0x000fea000b800000 */
[----:B------:R-:W2:Y:S02]  /*e030*/  LDG.E R0, desc[UR36][R2.64] ;  /* 0x0000002402007981 */ /* 0x000ea4000c1e1900 */
[----:B--2---:R-:W1:Y:S01]  /*e040*/  F2I.FTZ.TRUNC.NTZ R0, R0 ;  /* 0x0000000000007305 */ /* 0x004e62000021f100 */
[----:B------:R-:W-:Y:S05]  /*e050*/  BRA `(.L_x_20520) ;  /* 0x0000000800d87947 */ /* 0x000fea0003800000 */
.L_x_20524:
[----:B------:R-:W2:Y:S02]  /*e060*/  LDG.E.U16 R2, desc[UR36][R2.64] ;  /* 0x0000002402027981 */ /* 0x000ea4000c1e1500 */
[----:B--2---:R-:W-:-:S06]  /*e070*/  HADD2.F32 R0, -RZ, R2.H0_H0 ;  /* 0x20000002ff007230 */ /* 0x004fcc0000004100 */
[----:B------:R-:W0:Y:S01]  /*e080*/  F2I.FTZ.TRUNC.NTZ R0, R0 ;  /* 0x0000000000007305 */ /* 0x000e22000021f100 */
[----:B------:R-:W-:Y:S05]  /*e090*/  BRA `(.L_x_20520) ;  /* 0x0000000800c87947 */ /* 0x000fea0003800000 */
.L_x_20523:
[----:B------:R-:W-:-:S09]  /*e0a0*/  UISETP.NE.AND UP0, UPT, UR4, 0x7, UPT ;  /* 0x000000070400788c */ /* 0x000fd2000bf05270 */
[----:B------:R-:W-:Y:S05]  /*e0b0*/  BRA.U !UP0, `(.L_x_20525) ;  /* 0x00000001082c7547 */ /* 0x000fea000b800000 */
[----:B------:R-:W-:-:S09]  /*e0c0*/  UISETP.NE.AND UP0, UPT, UR4, 0x8, UPT ;  /* 0x000000080400788c */ /* 0x000fd2000bf05270 */
[----:B------:R-:W-:Y:S05]  /*e0d0*/  BRA.U !UP0, `(.L_x_20526) ;  /* 0x0000000108147547 */ /* 0x000fea000b800000 */
[----:B------:R-:W-:-:S09]  /*e0e0*/  UISETP.NE.AND UP0, UPT, UR4, 0x9, UPT ;  /* 0x000000090400788c */ /* 0x000fd2000bf05270 */
[----:B------:R-:W-:Y:S05]  /*e0f0*/  BRA.U UP0, `(.L_x_20519) ;  /* 0x00000009005c7547 */ /* 0x000fea000b800000 */
[----:B------:R-:W2:Y:S02]  /*e100*/  LDG.E R0, desc[UR36][R2.64] ;  /* 0x0000002402007981 */ /* 0x000ea4000c1e1900 */
[----:B--2---:R-:W3:Y:S01]  /*e110*/  F2I.FTZ.TRUNC.NTZ R0, R0 ;  /* 0x0000000000007305 */ /* 0x004ee2000021f100 */
[----:B------:R-:W-:Y:S05]  /*e120*/  BRA `(.L_x_20520) ;  /* 0x0000000800a47947 */ /* 0x000fea0003800000 */
.L_x_20526:
[----:B------:R-:W2:Y:S02]  /*e130*/  LDG.E.U16 R2, desc[UR36][R2.64] ;  /* 0x0000002402027981 */ /* 0x000ea4000c1e1500 */
[----:B--2---:R-:W-:-:S06]  /*e140*/  HADD2.F32 R0, -RZ, R2.H0_H0 ;  /* 0x20000002ff007230 */ /* 0x004fcc0000004100 */
[----:B------:R-:W2:Y:S01]  /*e150*/  F2I.FTZ.TRUNC.NTZ R0, R0 ;  /* 0x0000000000007305 */ /* 0x000ea2000021f100 */
[----:B------:R-:W-:Y:S05]  /*e160*/  BRA `(.L_x_20520) ;  /* 0x0000000800947947 */ /* 0x000fea0003800000 */
.L_x_20525:
[----:B------:R-:W2:Y:S02]  /*e170*/  LDG.E.64 R2, desc[UR36][R2.64] ;  /* 0x0000002402027981 */ /* 0x000ea4000c1e1b00 */
[----:B--2---:R4:W0:Y:S01]  /*e180*/  F2I.F64.TRUNC R0, R2 ;  /* 0x0000000200007311 */ /* 0x004822000030d100 */
[----:B------:R-:W-:Y:S05]  /*e190*/  BRA `(.L_x_20520) ;  /* 0x0000000800887947 */ /* 0x000fea0003800000 */
.L_x_20515:
        /* <DEDUP_REMOVED lines=12> */
.L_x_20529:
[----:B------:R-:W2:Y:S02]  /*e260*/  LDG.E.64 R2, desc[UR36][R2.64] ;  /* 0x0000002402027981 */ /* 0x000ea4000c1e1b00 */
[----:B--2---:R0:W1:Y:S01]  /*e270*/  F2I.F64.TRUNC R0, R2 ;  /* 0x0000000200007311 */ /* 0x004062000030d100 */
[----:B------:R-:W-:Y:S05]  /*e280*/  BRA `(.L_x_20520) ;  /* 0x00000008004c7947 */ /* 0x000fea0003800000 */
.L_x_20528:
        /* <DEDUP_REMOVED lines=26> */
.L_x_20531:
        /* <DEDUP_REMOVED lines=13> */
.L_x_20530:
[----:B------:R-:W2:Y:S02]  /*e500*/  LDG.E.U16 R0, desc[UR36][R2.64] ;  /* 0x0000002402007981 */ /* 0x000ea4000c1e1500 */
[----:B--2---:R-:W-:-:S06]  /*e510*/  IMAD.U32 R0, R0, 0x10000, RZ ;  /* 0x0001000000007824 */ /* 0x004fcc00078e00ff */
[----:B------:R-:W0:Y:S01]  /*e520*/  F2I.FTZ.TRUNC.NTZ R0, R0 ;  /* 0x0000000000007305 */ /* 0x000e22000021f100 */
[----:B------:R-:W-:Y:S05]  /*e530*/  BRA `(.L_x_20520) ;  /* 0x0000000400a07947 */ /* 0x000fea0003800000 */
.L_x_20527:
        /* <DEDUP_REMOVED lines=10> */
.L_x_20534:
        /* <DEDUP_REMOVED lines=21> */
.L_x_20538:
[----:B------:R-:W-:Y:S05]  /*e730*/  BSYNC.RECONVERGENT B1 ;  /* 0x0000000000017941 */ /* 0x000fea0003800200 */
.L_x_20537:
[----:B------:R-:W-:Y:S01]  /*e740*/  IMAD.SHL.U32 R0, R0, 0x100000, RZ ;  /* 0x0010000000007824 */ /* 0x000fe200078e00ff */
[----:B------:R-:W-:-:S04]  /*e750*/  LEA R2, R2, 0x3b800000, 0x17 ;  /* 0x3b80000002027811 */ /* 0x000fc800078eb8ff */
[----:B------:R-:W-:-:S07]  /*e760*/  LOP3.LUT R0, R2, R0, R7, 0xfe, !PT ;  /* 0x0000000002007212 */ /* 0x000fce00078efe07 */
.L_x_20536:
[----:B------:R-:W-:Y:S05]  /*e770*/  BSYNC.RECONVERGENT B0 ;  /* 0x0000000000007941 */ /* 0x000fea0003800200 */
.L_x_20535:
[----:B------:R-:W0:Y:S01]  /*e780*/  F2I.FTZ.TRUNC.NTZ R0, R0 ;  /* 0x0000000000007305 */ /* 0x000e22000021f100 */
[----:B------:R-:W-:Y:S05]  /*e790*/  BRA `(.L_x_20520) ;  /* 0x0000000400087947 */ /* 0x000fea0003800000 */
.L_x_20533:
        /* <DEDUP_REMOVED lines=21> */
.L_x_20542:
[----:B------:R-:W-:Y:S05]  /*e8f0*/  BSYNC.RECONVERGENT B1 ;  /* 0x0000000000017941 */ /* 0x000fea0003800200 */
.L_x_20541:
[----:B------:R-:W-:Y:S02]  /*e900*/  SHF.L.U32 R0, R0, 0x15, RZ ;  /* 0x0000001500007819 */ /* 0x000fe400000006ff */
[----:B------:R-:W-:-:S04]  /*e910*/  LEA R2, R2, 0x37800000, 0x17 ;  /* 0x3780000002027811 */ /* 0x000fc800078eb8ff */
[----:B------:R-:W-:-:S07]  /*e920*/  LOP3.LUT R0, R2, R0, R7, 0xfe, !PT ;  /* 0x0000000002007212 */ /* 0x000fce00078efe07 */
.L_x_20540:
[----:B------:R-:W-:Y:S05]  /*e930*/  BSYNC.RECONVERGENT B0 ;  /* 0x0000000000007941 */ /* 0x000fea0003800200 */
.L_x_20539:
[----:B------:R-:W0:Y:S01]  /*e940*/  F2I.FTZ.TRUNC.NTZ R0, R0 ;  /* 0x0000000000007305 */ /* 0x000e22000021f100 */
[----:B------:R-:W-:Y:S05]  /*e950*/  BRA `(.L_x_20520) ;  /* 0x0000000000987947 */ /* 0x000fea0003800000 */
.L_x_20532:
        /* <DEDUP_REMOVED lines=14> */
.L_x_20546:
[----:B------:R-:W-:Y:S05]  /*ea40*/  BSYNC.RECONVERGENT B0 ;  /* 0x0000000000007941 */ /* 0x000fea0003800200 */
.L_x_20545:
[----:B------:R-:W0:Y:S01]  /*ea50*/  F2I.FTZ.TRUNC.NTZ R0, R0 ;  /* 0x0000000000007305 */ /* 0x000e22000021f100 */
[----:B------:R-:W-:Y:S05]  /*ea60*/  BRA `(.L_x_20520) ;  /* 0x0000000000547947 */ /* 0x000fea0003800000 */
.L_x_20519:
        /* <DEDUP_REMOVED lines=16> */
.L_x_20547:
[----:B------:R-:W-:Y:S01]  /*eb70*/  IMAD.MOV.U32 R0, RZ, RZ, RZ ;  /* 0x000000ffff007224 */ /* 0x000fe200078e00ff */
[----:B------:R-:W-:Y:S06]  /*eb80*/  BRA `(.L_x_20520) ;  /* 0x00000000000c7947 */ /* 0x000fec0003800000 */
.L_x_20544:
[----:B------:R0:W5:Y:S01]  /*eb90*/  LDG.E R0, desc[UR36][R2.64] ;  /* 0x0000002402007981 */ /* 0x000162000c1e1900 */
[----:B------:R-:W-:Y:S05]  /*eba0*/  BRA `(.L_x_20520) ;  /* 0x0000000000047947 */ /* 0x000fea0003800000 */
.L_x_20543:
[----:B------:R0:W5:Y:S02]  /*ebb0*/  LDG.E R0, desc[UR36][R2.64] ;  /* 0x0000002402007981 */ /* 0x000164000c1e1900 */
.L_x_20520:
[----:B------:R-:W0:Y:S01]  /*ebc0*/  LDCU.64 UR6, c[0x0][0x5f8] ;  /* 0x0000bf00ff0677ac */ /* 0x000e220008000a00 */
[----:B------:R-:W-:-:S04]  /*ebd0*/  UPRMT UR4, UR42, 0x9910, URZ ;  /* 0x000099102a047896 */ /* 0x000fc800080000ff */
[----:B------:R-:W-:Y:S01]  /*ebe0*/  UISETP.GT.AND UP0, UPT, UR4, 0x9, UPT ;  /* 0x000000090400788c */ /* 0x000fe2000bf04270 */
[----:B0---4-:R-:W-:-:S05]  /*ebf0*/  IADD3 R2, P0, PT, R24, UR6, RZ ;  /* 0x0000000618027c10 */ /* 0x011fca000ff1e0ff */
        /* <DEDUP_REMOVED lines=12> */
.L_x_20551:
[----:B------:R4:W5:Y:S01]  /*ecc0*/  LDG.E.U8 R4, desc[UR36][R2.64] ;  /* 0x0000002402047981 */ /* 0x000962000c1e1100 */
[----:B------:R-:W-:Y:S05]  /*ecd0*/  BRA `(.L_x_20552) ;  /* 0x0000000800e87947 */ /* 0x000fea0003800000 */
.L_x_20550:
        /* <DEDUP_REMOVED lines=8> */
.L_x_20554:
[----:B------:R0:W5:Y:S01]  /*ed60*/  LDG.E R4, desc[UR36][R2.64] ;  /* 0x0000002402047981 */ /* 0x000162000c1e1900 */
[----:B------:R-:W-:Y:S05]  /*ed70*/  BRA `(.L_x_20552) ;  /* 0x0000000800c07947 */ /* 0x000fea0003800000 */
.L_x_20553:
[----:B------:R0:W5:Y:S01]  /*ed80*/  LDG.E.S16 R4, desc[UR36][R2.64] ;  /* 0x0000002402047981 */ /* 0x000162000c1e1700 */
[----:B------:R-:W-:Y:S05]  /*ed90*/  BRA `(.L_x_20552) ;  /* 0x0000000800b87947 */ /* 0x000fea0003800000 */
.L_x_20549:
[----:B------:R-:W-:-:S09]  /*eda0*/  UISETP.GT.AND UP0, UPT, UR4, 0x6, UPT ;  /* 0x000000060400788c */ /* 0x000fd2000bf04270 */
[----:B------:R-:W-:Y:S05]  /*edb0*/  BRA.U UP0, `(.L_x_20555) ;  /* 0x00000001002c7547 */ /* 0x000fea000b800000 */
[----:B------:R-:W-:-:S09]  /*edc0*/  UISETP.NE.AND UP0, UPT, UR4, 0x5, UPT ;  /* 0x000000050400788c */ /* 0x000fd2000bf05270 */
[----:B------:R-:W-:Y:S05]  /*edd0*/  BRA.U !UP0, `(.L_x_20556) ;  /* 0x0000000108147547 */ /* 0x000fea000b800000 */
[----:B------:R-:W-:-:S09]  /*ede0*/  UISETP.NE.AND UP0, UPT, UR4, 0x6, UPT ;  /* 0x000000060400788c */ /* 0x000fd2000bf05270 */
[----:B------:R-:W-:Y:S05]  /*edf0*/  BRA.U UP0, `(.L_x_20247) ;  /* 0xffffff4100ac7547 */ /* 0x000fea000b83ffff */
[----:B------:R-:W4:Y:S02]  /*ee00*/  LDG.E R2, desc[UR36][R2.64] ;  /* 0x0000002402027981 */ /* 0x000f24000c1e1900 */
[----:B----4-:R0:W4:Y:S01]  /*ee10*/  F2I.FTZ.TRUNC.NTZ R4, R2 ;  /* 0x0000000200047305 */ /* 0x010122000021f100 */
[----:B------:R-:W-:Y:S05]  /*ee20*/  BRA `(.L_x_20552) ;  /* 0x0000000800947947 */ /* 0x000fea0003800000 */
.L_x_20556:
[----:B------:R-:W4:Y:S02]  /*ee30*/  LDG.E.U16 R2, desc[UR36][R2.64] ;  /* 0x0000002402027981 */ /* 0x000f24000c1e1500 */
[----:B----4-:R-:W-:-:S06]  /*ee40*/  HADD2.F32 R4, -RZ, R2.H0_H0 ;  /* 0x20000002ff047230 */ /* 0x010fcc0000004100 */
[----:B------:R-:W0:Y:S01]  /*ee50*/  F2I.FTZ.TRUNC.NTZ R4, R4 ;  /* 0x0000000400047305 */ /* 0x000e22000021f100 */
[----:B------:R-:W-:Y:S05]  /*ee60*/  BRA `(.L_x_20552) ;  /* 0x0000000800847947 */ /* 0x000fea0003800000 */
.L_x_20555:
[----:B------:R-:W-:-:S09]  /*ee70*/  UISETP.NE.AND UP0, UPT, UR4, 0x7, UPT ;  /* 0x000000070400788c */ /* 0x000fd2000bf05270 */
[----:B------:R-:W-:Y:S05]  /*ee80*/  BRA.U !UP0, `(.L_x_20557) ;  /* 0x00000001082c7547 */ /* 0x000fea000b800000 */
[----:B------:R-:W-:-:S09]  /*ee90*/  UISETP.NE.AND UP0, UPT, UR4, 0x8, UPT ;  /* 0x000000080400788c */ /* 0x000fd2000bf05270 */
[----:B------:R-:W-:Y:S05]  /*eea0*/  BRA.U !UP0, `(.L_x_20558) ;  /* 0x0000000108147547 */ /* 0x000fea000b800000 */
[----:B------:R-:W-:-:S09]  /*eeb0*/  UISETP.NE.AND UP0, UPT, UR4, 0x9, UPT ;  /* 0x000000090400788c */ /* 0x000fd2000bf05270 */
[----:B------:R-:W-:Y:S05]  /*eec0*/  BRA.U UP0, `(.L_x_20247) ;  /* 0xffffff4100787547 */ /* 0x000fea000b83ffff */
[----:B------:R-:W4:Y:S02]  /*eed0*/  LDG.E R2, desc[UR36][R2.64] ;  /* 0x0000002402027981 */ /* 0x000f24000c1e1900 */
[----:B----4-:R0:W4:Y:S01]  /*eee0*/  F2I.FTZ.TRUNC.NTZ R4, R2 ;  /* 0x0000000200047305 */ /* 0x010122000021f100 */
[----:B------:R-:W-:Y:S05]  /*eef0*/  BRA `(.L_x_20552) ;  /* 0x0000000800607947 */ /* 0x000fea0003800000 */
.L_x_20558:
[----:B------:R-:W4:Y:S02]  /*ef00*/  LDG.E.U16 R2, desc[UR36][R2.64] ;  /* 0x0000002402027981 */ /* 0x000f24000c1e1500 */
[----:B----4-:R-:W-:-:S06]  /*ef10*/  HADD2.F32 R4, -RZ, R2.H0_H0 ;  /* 0x20000002ff047230 */ /* 0x010fcc0000004100 */
[----:B------:R-:W0:Y:S01]  /*ef20*/  F2I.FTZ.TRUNC.NTZ R4, R4 ;  /* 0x0000000400047305 */ /* 0x000e22000021f100 */
[----:B------:R-:W-:Y:S05]  /*ef30*/  BRA `(.L_x_20552) ;  /* 0x0000000800507947 */ /* 0x000fea0003800000 */
.L_x_20557:
[----:B------:R-:W4:Y:S02]  /*ef40*/  LDG.E.64 R2, desc[UR36][R2.64] ;  /* 0x0000002402027981 */ /* 0x000f24000c1e1b00 */
[----:B----4-:R0:W4:Y:S01]  /*ef50*/  F2I.F64.TRUNC R4, R2 ;  /* 0x0000000200047311 */ /* 0x010122000030d100 */
[----:B------:R-:W-:Y:S05]  /*ef60*/  BRA `(.L_x_20552) ;  /* 0x0000000800447947 */ /* 0x000fea0003800000 */
.L_x_20548:
        /* <DEDUP_REMOVED lines=10> */
[----:B------:R-:W-:Y:S01]  /*f010*/  SEL R4, RZ, 0x1, !P0 ;  /* 0x00000001ff047807 */ /* 0x000fe20004000000 */
[----:B------:R-:W-:Y:S08]  /*f020*/  BRA `(.L_x_20552) ;  /* 0x0000000800147947 */ /* 0x000ff00003800000 */
.L_x_20561:
[----:B------:R-:W4:Y:S02]  /*f030*/  LDG.E.64 R2, desc[UR36][R2.64] ;  /* 0x0000002402027981 */ /* 0x000f24000c1e1b00 */
[----:B----4-:R0:W4:Y:S01]  /*f040*/  F2I.F64.TRUNC R4, R2 ;  /* 0x0000000200047311 */ /* 0x010122000030d100 */
[----:B------:R-:W-:Y:S05]  /*f050*/  BRA `(.L_x_20552) ;  /* 0x0000000800087947 */ /* 0x000fea0003800000 */
.L_x_20560:
        /* <DEDUP_REMOVED lines=8> */
[----:B----4-:R-:W-:-:S04]  /*f0e0*/  SHF.L.U32 R4, R4, 0x18, RZ ;  /* 0x0000001804047819 */ /* 0x010fc800000006ff */
        /* <DEDUP_REMOVED lines=15> */
[----:B------:R0:W4:Y:S01]  /*f1e0*/  F2I.FTZ.TRUNC.NTZ R4, R3 ;  /* 0x0000000300047305 */ /* 0x000122000021f100 */
[----:B------:R-:W-:Y:S05]  /*f1f0*/  BRA `(.L_x_20552) ;  /* 0x0000000400a07947 */ /* 0x000fea0003800000 */
.L_x_20563:
        /* <DEDUP_REMOVED lines=14> */
.L_x_20562:
[----:B------:R-:W4:Y:S02]  /*f2e0*/  LDG.E.U16 R4, desc[UR36][R2.64] ;  /* 0x0000002402047981 */ /* 0x000f24000c1e1500 */
[----:B----4-:R-:W-:-:S06]  /*f2f0*/  IMAD.U32 R4, R4, 0x10000, RZ ;  /* 0x0001000004047824 */ /* 0x010fcc00078e00ff */
[----:B------:R-:W0:Y:S01]  /*f300*/  F2I.FTZ.TRUNC.NTZ R4, R4 ;  /* 0x0000000400047305 */ /* 0x000e22000021f100 */
[----:B------:R-:W-:Y:S05]  /*f310*/  BRA `(.L_x_20552) ;  /* 0x0000000400587947 */ /* 0x000fea0003800000 */
.L_x_20559:
        /* <DEDUP_REMOVED lines=10> */
.L_x_20566:
[----:B------:R-:W4:Y:S01]  /*f3c0*/  LDG.E.U8 R5, desc[UR36][R2.64] ;  /* 0x0000002402057981 */ /* 0x000f22000c1e1100 */
[----:B------:R-:W-:Y:S01]  /*f3d0*/  BSSY.RECONVERGENT B0, `(.L_x_20567) ;  /* 0x0000018000007945 */ /* 0x000fe20003800200 */
[----:B------:R-:W-:Y:S01]  /*f3e0*/  IMAD.MOV.U32 R4, RZ, RZ, RZ ;  /* 0x000000ffff047224 */ /* 0x000fe200078e00ff */
        /* <DEDUP_REMOVED lines=18> */
.L_x_20570:
[----:B------:R-:W-:Y:S05]  /*f510*/  BSYNC.RECONVERGENT B1 ;  /* 0x0000000000017941 */ /* 0x000fea0003800200 */
.L_x_20569:
[----:B------:R-:W-:Y:S02]  /*f520*/  SHF.L.U32 R2, R2, 0x14, RZ ;  /* 0x0000001402027819 */ /* 0x000fe400000006ff */
[----:B------:R-:W-:-:S04]  /*f530*/  LEA R3, R3, 0x3b800000, 0x17 ;  /* 0x3b80000003037811 */ /* 0x000fc800078eb8ff */
[----:B------:R-:W-:-:S07]  /*f540*/  LOP3.LUT R4, R3, R2, R7, 0xfe, !PT ;  /* 0x0000000203047212 */ /* 0x000fce00078efe07 */
.L_x_20568:
[----:B------:R-:W-:Y:S05]  /*f550*/  BSYNC.RECONVERGENT B0 ;  /* 0x0000000000007941 */ /* 0x000fea0003800200 */
.L_x_20567:
[----:B------:R-:W0:Y:S01]  /*f560*/  F2I.FTZ.TRUNC.NTZ R4, R4 ;  /* 0x0000000400047305 */ /* 0x000e22000021f100 */
[----:B------:R-:W-:Y:S05]  /*f570*/  BRA `(.L_x_20552) ;  /* 0x0000000000c07947 */ /* 0x000fea0003800000 */
.L_x_20565:
[----:B------:R-:W4:Y:S01]  /*f580*/  LDG.E.U8 R5, desc[UR36][R2.64] ;  /* 0x0000002402057981 */ /* 0x000f22000c1e1100 */
[----:B------:R-:W-:Y:S01]  /*f590*/  BSSY.RECONVERGENT B0, `(.L_x_20571) ;  /* 0x0000018000007945 */ /* 0x000fe20003800200 */
        /* <DEDUP_REMOVED lines=19> */
.L_x_20574:
[----:B------:R-:W-:Y:S05]  /*f6d0*/  BSYNC.RECONVERGENT B1 ;  /* 0x0000000000017941 */ /* 0x000fea0003800200 */
.L_x_20573:
[----:B------:R-:W-:Y:S01]  /*f6e0*/  IMAD.SHL.U32 R2, R2, 0x200000, RZ ;  /* 0x0020000002027824 */ /* 0x000fe200078e00ff */
[----:B------:R-:W-:-:S04]  /*f6f0*/  LEA R3, R3, 0x37800000, 0x17 ;  /* 0x3780000003037811 */ /* 0x000fc800078eb8ff */
[----:B------:R-:W-:-:S07]  /*f700*/  LOP3.LUT R4, R3, R2, R7, 0xfe, !PT ;  /* 0x0000000203047212 */ /* 0x000fce00078efe07 */
.L_x_20572:
[----:B------:R-:W-:Y:S05]  /*f710*/  BSYNC.RECONVERGENT B0 ;  /* 0x0000000000007941 */ /* 0x000fea0003800200 */
.L_x_20571:
[----:B------:R-:W0:Y:S01]  /*f720*/  F2I.FTZ.TRUNC.NTZ R4, R4 ;  /* 0x0000000400047305 */ /* 0x000e22000021f100 */
[----:B------:R-:W-:Y:S05]  /*f730*/  BRA `(.L_x_20552) ;  /* 0x0000000000507947 */ /* 0x000fea0003800000 */
.L_x_20564:
[----:B------:R-:W-:-:S09]  /*f740*/  UISETP.NE.AND UP0, UPT, UR4, 0x1c, UPT ;  /* 0x0000001c0400788c */ /* 0x000fd2000bf05270 */
[----:B------:R-:W-:Y:S05]  /*f750*/  BRA.U !UP0, `(.L_x_20575) ;  /* 0x0000000108447547 */ /* 0x000fea000b800000 */
[----:B------:R-:W-:-:S09]  /*f760*/  UISETP.NE.AND UP0, UPT, UR4, 0x1d, UPT ;  /* 0x0000001d0400788c */ /* 0x000fd2000bf05270 */
[----:B------:R-:W-:Y:S05]  /*f770*/  BRA.U !UP0, `(.L_x_20576) ;  /* 0x0000000108347547 */ /* 0x000fea000b800000 */
[----:B------:R-:W-:-:S09]  /*f780*/  UISETP.NE.AND UP0, UPT, UR4, 0x2c, UPT ;  /* 0x0000002c0400788c */ /* 0x000fd2000bf05270 */
[----:B------:R-:W-:Y:S05]  /*f790*/  BRA.U UP0, `(.L_x_20247) ;  /* 0xffffff3900447547 */ /* 0x000fea000b83ffff */
[----:B------:R-:W4:Y:S01]  /*f7a0*/  LDG.E.U8 R2, desc[UR36][R2.64] ;  /* 0x0000002402027981 */ /* 0x000f22000c1e1100 */
[----:B------:R-:W-:Y:S01]  /*f7b0*/  BSSY.RECONVERGENT B0, `(.L_x_20577) ;  /* 0x0000007000007945 */ /* 0x000fe20003800200 */
[----:B------:R-:W-:Y:S01]  /*f7c0*/  HFMA2 R4, -RZ, RZ, 3.814697265625e-06, 0 ;  /* 0x00400000ff047431 */ /* 0x000fe200000001ff */
[----:B----4-:R-:W-:-:S13]  /*f7d0*/  ISETP.NE.AND P0, PT, R2, RZ, PT ;  /* 0x000000ff0200720c */ /* 0x010fda0003f05270 */
[----:B------:R-:W-:Y:S05]  /*f7e0*/  @!P0 BRA `(.L_x_20578) ;  /* 0x00000000000c8947 */ /* 0x000fea0003800000 */
[----:B------:R-:W-:-:S13]  /*f7f0*/  ISETP.NE.AND P0, PT, R2, 0xff, PT ;  /* 0x000000ff0200780c */ /* 0x000fda0003f05270 */
[----:B------:R-:W-:Y:S02]  /*f800*/  @!P0 IMAD.MOV.U32 R4, RZ, RZ, 0x7f800001 ;  /* 0x7f800001ff048424 */ /* 0x000fe400078e00ff */
[----:B------:R-:W-:-:S07]  /*f810*/  @P0 IMAD.SHL.U32 R4, R2, 0x800000, RZ ;  /* 0x0080000002040824 */ /* 0x000fce00078e00ff */
.L_x_20578:
[----:B------:R-:W-:Y:S05]  /*f820*/  BSYNC.RECONVERGENT B0 ;  /* 0x0000000000007941 */ /* 0x000fea0003800200 */
.L_x_20577:
[----:B------:R-:W0:Y:S01]  /*f830*/  F2I.FTZ.TRUNC.NTZ R4, R4 ;  /* 0x0000000400047305 */ /* 0x000e22000021f100 */
[----:B------:R-:W-:Y:S05]  /*f840*/  BRA `(.L_x_20552) ;  /* 0x00000000000c7947 */ /* 0x000fea0003800000 */
.L_x_20576:
[----:B------:R0:W5:Y:S01]  /*f850*/  LDG.E R4, desc[UR36][R2.64] ;  /* 0x0000002402047981 */ /* 0x000162000c1e1900 */
[----:B------:R-:W-:Y:S05]  /*f860*/  BRA `(.L_x_20552) ;  /* 0x0000000000047947 */ /* 0x000fea0003800000 */
.L_x_20575:
[----:B------:R0:W5:Y:S02]  /*f870*/  LDG.E R4, desc[UR36][R2.64] ;  /* 0x0000002402047981 */ /* 0x000164000c1e1900 */
.L_x_20552:
[----:B------:R-:W-:Y:S05]  /*f880*/  BSYNC.RECONVERGENT B6 ;  /* 0x0000000000067941 */ /* 0x000fea0003800200 */
.L_x_20206:
[-C--:B0---45:R-:W-:Y:S01]  /*f890*/  IABS R6, R4.reuse ;  /* 0x0000000400067213 */ /* 0x0b1fe20000000000 */
[----:B------:R-:W-:Y:S01]  /*f8a0*/  UPRMT UR4, UR43, 0x9910, URZ ;  /* 0x000099102b047896 */ /* 0x000fe200080000ff */
[----:B------:R-:W-:Y:S02]  /*f8b0*/  IABS R9, R4 ;  /* 0x0000000400097213 */ /* 0x000fe40000000000 */
[----:B------:R-:W0:Y:S01]  /*f8c0*/  I2F.RP R5, R6 ;  /* 0x0000000600057306 */ /* 0x000e220000209400 */
[----:B-123--:R-:W-:Y:S01]  /*f8d0*/  IABS R8, R0 ;  /* 0x0000000000087213 */ /* 0x00efe20000000000 */
[----:B------:R-:W-:Y:S01]  /*f8e0*/  UISETP.GT.AND UP0, UPT, UR4, 0x9, UPT ;  /* 0x000000090400788c */ /* 0x000fe2000bf04270 */
[----:B------:R-:W-:-:S05]  /*f8f0*/  ISETP.GE.AND P2, PT, R0, RZ, PT ;  /* 0x000000ff0000720c */ /* 0x000fca0003f46270 */
        /* <DEDUP_REMOVED lines=29> */
.L_x_20582:
[----:B------:R-:W-:Y:S01]  /*fad0*/  STG.E.U8 desc[UR36][R16.64], R2 ;  /* 0x0000000210007986 */ /* 0x000fe2000c101124 */
[----:B------:R-:W-:Y:S05]  /*fae0*/  EXIT ;  /* 0x000000000000794d */ /* 0x000fea0003800000 */
.L_x_20581:
        /* <DEDUP_REMOVED lines=9> */
.L_x_20585:
[----:B------:R-:W-:Y:S01]  /*fb80*/  STG.E desc[UR36][R16.64], R2 ;  /* 0x0000000210007986 */ /* 0x000fe2000c101924 */
[----:B------:R-:W-:Y:S05]  /*fb90*/  EXIT ;  /* 0x000000000000794d */ /* 0x000fea0003800000 */
.L_x_20584:
[----:B------:R-:W-:Y:S01]  /*fba0*/  STG.E.U16 desc[UR36][R16.64], R2 ;  /* 0x0000000210007986 */ /* 0x000fe2000c101524 */
[----:B------:R-:W-:Y:S05]  /*fbb0*/  EXIT ;  /* 0x000000000000794d */ /* 0x000fea0003800000 */
.L_x_20580:
[----:B------:R-:W-:-:S09]  /*fbc0*/  UISETP.GT.AND UP0, UPT, UR4, 0x6, UPT ;  /* 0x000000060400788c */ /* 0x000fd2000bf04270 */
[----:B------:R-:W-:Y:S05]  /*fbd0*/  BRA.U UP0, `(.L_x_20586) ;  /* 0x00000001002c7547 */ /* 0x000fea000b800000 */
[----:B------:R-:W-:-:S09]  /*fbe0*/  UISETP.NE.AND UP0, UPT, UR4, 0x5, UPT ;  /* 0x000000050400788c */ /* 0x000fd2000bf05270 */
[----:B------:R-:W-:Y:S05]  /*fbf0*/  BRA.U !UP0, `(.L_x_20587) ;  /* 0x0000000108147547 */ /* 0x000fea000b800000 */
[----:B------:R-:W-:-:S09]  /*fc00*/  UISETP.NE.AND UP0, UPT, UR4, 0x6, UPT ;  /* 0x000000060400788c */ /* 0x000fd2000bf05270 */
[----:B------:R-:W-:Y:S05]  /*fc10*/  BRA.U UP0, `(.L_x_20583) ;  /* 0x0000000900087547 */ /* 0x000fea000b800000 */
[----:B------:R-:W-:-:S05]  /*fc20*/  I2FP.F32.S32 R3, R2 ;  /* 0x0000000200037245 */ /* 0x000fca0000201400 */
[----:B------:R-:W-:Y:S01]  /*fc30*/  STG.E desc[UR36][R16.64], R3 ;  /* 0x0000000310007986 */ /* 0x000fe2000c101924 */
[----:B------:R-:W-:Y:S05]  /*fc40*/  EXIT ;  /* 0x000000000000794d */ /* 0x000fea0003800000 */
.L_x_20587:
[----:B------:R-:W-:-:S04]  /*fc50*/  I2FP.F32.S32 R0, R2 ;  /* 0x0000000200007245 */ /* 0x000fc80000201400 */
[----:B------:R-:W-:-:S05]  /*fc60*/  F2FP.F16.F32.PACK_AB R0, RZ, R0 ;  /* 0x00000000ff00723e */ /* 0x000fca00000000ff */
[----:B------:R-:W-:Y:S01]  /*fc70*/  STG.E.U16 desc[UR36][R16.64], R0 ;  /* 0x0000000010007986 */ /* 0x000fe2000c101524 */
[----:B------:R-:W-:Y:S05]  /*fc80*/  EXIT ;  /* 0x000000000000794d */ /* 0x000fea0003800000 */
.L_x_20586:
        /* <DEDUP_REMOVED lines=8> */
[----:B------:R-:W-:Y:S01]  /*fd10*/  STG.E.64 desc[UR36][R16.64], R2 ;  /* 0x0000000210007986 */ /* 0x000fe2000c101b24 */
[----:B------:R-:W-:Y:S05]  /*fd20*/  EXIT ;  /* 0x000000000000794d */ /* 0x000fea0003800000 */
.L_x_20589:
[----:B------:R-:W-:-:S04]  /*fd30*/  I2FP.F32.S32 R2, R2 ;  /* 0x0000000200027245 */ /* 0x000fc80000201400 */
[----:B------:R-:W-:-:S04]  /*fd40*/  F2FP.F16.F32.PACK_AB R3, RZ, R2 ;  /* 0x00000002ff03723e */ /* 0x000fc800000000ff */
[----:B------:R-:W-:-:S05]  /*fd50*/  PRMT R3, R3, 0x5410, RZ ;  /* 0x0000541003037816 */ /* 0x000fca00000000ff */
[----:B------:R-:W-:Y:S01]  /*fd60*/  STG.E desc[UR36][R16.64], R3 ;  /* 0x0000000310007986 */ /* 0x000fe2000c101924 */
[----:B------:R-:W-:Y:S05]  /*fd70*/  EXIT ;  /* 0x000000000000794d */ /* 0x000fea0003800000 */
.L_x_20588:
[----:B------:R-:W0:Y:S02]  /*fd80*/  I2F.F64 R2, R2 ;  /* 0x0000000200027312 */ /* 0x000e240000201c00 */
[----:B0-----:R-:W-:Y:S01]  /*fd90*/  STG.E.64 desc[UR36][R16.64], R2 ;  /* 0x0000000210007986 */ /* 0x001fe2000c101b24 */
[----:B------:R-:W-:Y:S05]  /*fda0*/  EXIT ;  /* 0x000000000000794d */ /* 0x000fea0003800000 */
.L_x_20579:
        /* <DEDUP_REMOVED lines=12> */
.L_x_20593:
[----:B------:R-:W-:Y:S01]  /*fe70*/  I2FP.F32.S32 R3, R2 ;  /* 0x0000000200037245 */ /* 0x000fe20000201400 */
[----:B------:R-:W-:Y:S01]  /*fe80*/  BSSY.RECONVERGENT B0, `(.L_x_20594) ;  /* 0x0000013000007945 */ /* 0x000fe20003800200 */
[----:B------:R-:W-:Y:S02]  /*fe90*/  HFMA2 R8, -RZ, RZ, 0, 7.62939453125e-06 ;  /* 0x00000080ff087431 */ /* 0x000fe400000001ff */
        /* <DEDUP_REMOVED lines=14> */
.L_x_20596:
[----:B------:R-:W-:-:S04]  /*ff80*/  SHF.R.U32.HI R3, RZ, 0x18, R3 ;  /* 0x00000018ff037819 */ /* 0x000fc80000011603 */
[----:B------:R-:W-:-:S04]  /*ff90*/  LOP3.LUT R0, R0, 0x80, R3, 0xf8, !PT ;  /* 0x0000008000007812 */ /* 0x000fc800078ef803 */
[----:B------:R-:W-:-:S07]  /*ffa0*/  PRMT R8, R0, 0x7610, R8 ;  /* 0x0000761000087816 */ /* 0x000fce0000000008 */
.L_x_20595:
[----:B------:R-:W-:Y:S05]  /*ffb0*/  BSYNC.RECONVERGENT B0 ;  /* 0x0000000000007941 */ /* 0x000fea0003800200 */
.L_x_20594:
[----:B------:R-:W-:Y:S01]  /*ffc0*/  STG.E.U8 desc[UR36][R16.64], R8 ;  /* 0x0000000810007986 */ /* 0x000fe2000c101124 */
[----:B------:R-:W-:Y:S05]  /*ffd0*/  EXIT ;  /* 0x000000000000794d */ /* 0x000fea0003800000 */
.L_x_20592:
        /* <DEDUP_REMOVED lines=17> */
.L_x_20599:
[----:B------:R-:W-:-:S04]  /*100f0*/  SHF.R.U32.HI R3, RZ, 0x18, R3 ;  /* 0x00000018ff037819 */ /* 0x000fc80000011603 */
[----:B------:R-:W-:-:S04]  /*10100*/  LOP3.LUT R0, R0, 0x80, R3, 0xf8, !PT ;  /* 0x0000008000007812 */ /* 0x000fc800078ef803 */
[----:B------:R-:W-:-:S07]  /*10110*/  PRMT R8, R0, 0x7610, R8 ;  /* 0x0000761000087816 */ /* 0x000fce0000000008 */
.L_x_20598:
[----:B------:R-:W-:Y:S05]  /*10120*/  BSYNC.RECONVERGENT B0 ;  /* 0x0000000000007941 */ /* 0x000fea0003800200 */
.L_x_20597:
[----:B------:R-:W-:Y:S01]  /*10130*/  STG.E.U8 desc[UR36][R16.64], R8 ;  /* 0x0000000810007986 */ /* 0x000fe2000c101124 */
[----:B------:R-:W-:Y:S05]  /*10140*/  EXIT ;  /* 0x000000000000794d */ /* 0x000fea0003800000 */
.L_x_20591:
        /* <DEDUP_REMOVED lines=22> */
.L_x_20601:
[----:B------:R-:W-:-:S05]  /*102b0*/  SHF.R.S32.HI R3, RZ, 0x1f, R2 ;  /* 0x0000001fff037819 */ /* 0x000fca0000011402 */
[----:B------:R-:W-:Y:S01]  /*102c0*/  STG.E.64 desc[UR36][R16.64], R2 ;  /* 0x0000000210007986 */ /* 0x000fe2000c101b24 */
[----:B------:R-:W-:Y:S05]  /*102d0*/  EXIT ;  /* 0x000000000000794d */ /* 0x000fea0003800000 */
.L_x_20600:
[----:B------:R-:W-:Y:S01]  /*102e0*/  STG.E desc[UR36][R16.64], R2 ;  /* 0x0000000210007986 */ /* 0x000fe2000c101924 */
[----:B------:R-:W-:Y:S05]  /*102f0*/  EXIT ;  /* 0x000000000000794d */ /* 0x000fea0003800000 */
.L_x_20590:
        /* <DEDUP_REMOVED lines=10> */
.L_x_20603:
[----:B------:R-:W0:Y:S01]  /*103a0*/  I2F.F64 R4, R2 ;  /* 0x0000000200047312 */ /* 0x000e220000201c00 */
[----:B------:R-:W-:-:S05]  /*103b0*/  CS2R R6, SRZ ;  /* 0x0000000000067805 */ /* 0x000fca000001ff00 */
[----:B0-----:R-:W-:Y:S01]  /*103c0*/  STG.E.128 desc[UR36][R16.64], R4 ;  /* 0x0000000410007986 */ /* 0x001fe2000c101d24 */
[----:B------:R-:W-:Y:S05]  /*103d0*/  EXIT ;  /* 0x000000000000794d */ /* 0x000fea0003800000 */
.L_x_20602:
[----:B------:R-:W-:-:S09]  /*103e0*/  UISETP.NE.AND UP0, UPT, UR4, 0xf, UPT ;  /* 0x0000000f0400788c */ /* 0x000fd2000bf05270 */
[----:B------:R-:W-:Y:S05]  /*103f0*/  BRA.U !UP0, `(.L_x_20604) ;  /* 0x0000000108e87547 */ /* 0x000fea000b800000 */
[----:B------:R-:W-:-:S09]  /*10400*/  UISETP.NE.AND UP0, UPT, UR4, 0x17, UPT ;  /* 0x000000170400788c */ /* 0x000fd2000bf05270 */
[----:B------:R-:W-:Y:S05]  /*10410*/  BRA.U !UP0, `(.L_x_20605) ;  /* 0x0000000108907547 */ /* 0x000fea000b800000 */
[----:B------:R-:W-:-:S09]  /*10420*/  UISETP.NE.AND UP0, UPT, UR4, 0x18, UPT ;  /* 0x000000180400788c */ /* 0x000fd2000bf05270 */
[----:B------:R-:W-:Y:S05]  /*10430*/  BRA.U !UP0, `(.L_x_20606) ;  /* 0x0000000108447547 */ /* 0x000fea000b800000 */
.L_x_20583:
        /* <DEDUP_REMOVED lines=16> */
.L_x_20607:
[----:B------:R-:W-:Y:S05]  /*10540*/  EXIT ;  /* 0x000000000000794d */ /* 0x000fea0003800000 */
.L_x_20606:
[----:B------:R-:W-:Y:S01]  /*10550*/  I2FP.F32.S32 R5, R2 ;  /* 0x0000000200057245 */ /* 0x000fe20000201400 */
[----:B------:R-:W-:Y:S01]  /*10560*/  BSSY.RECONVERGENT B0, `(.L_x_20608) ;  /* 0x000000c000007945 */ /* 0x000fe20003800200 */
[----:B------:R-:W-:Y:S02]  /*10570*/  MOV R0, 0x7f ;  /* 0x0000007f00007802 */ /* 0x000fe40000000f00 */
        /* <DEDUP_REMOVED lines=10> */
.L_x_20609:
[----:B------:R-:W-:Y:S05]  /*10620*/  BSYNC.RECONVERGENT B0 ;  /* 0x0000000000007941 */ /* 0x000fea0003800200 */
.L_x_20608:
[----:B------:R-:W-:-:S05]  /*10630*/  LOP3.LUT R3, R0, 0x80, R3, 0xf8, !PT ;  /* 0x0000008000037812 */ /* 0x000fca00078ef803 */
[----:B------:R-:W-:Y:S01]  /*10640*/  STG.E.U8 desc[UR36][R16.64], R3 ;  /* 0x0000000310007986 */ /* 0x000fe2000c101124 */
[----:B------:R-:W-:Y:S05]  /*10650*/  EXIT ;  /* 0x000000000000794d */ /* 0x000fea0003800000 */
.L_x_20605:
        /* <DEDUP_REMOVED lines=12> */
.L_x_20611:
[----:B------:R-:W-:Y:S01]  /*10720*/  IMAD.MOV.U32 R0, RZ, RZ, 0x7f ;  /* 0x0000007fff007424 */ /* 0x000fe200078e00ff */
[----:B------:R-:W-:-:S04]  /*10730*/  ISETP.GT.U32.AND P0, PT, R2, 0x7f800000, PT ;  /* 0x7f8000000200780c */ /* 0x000fc80003f04070 */
[----:B------:R-:W-:-:S09]  /*10740*/  SEL R0, R0, 0x7c, P0 ;  /* 0x0000007c00007807 */ /* 0x000fd20000000000 */
.L_x_20612:
[----:B------:R-:W-:Y:S05]  /*10750*/  BSYNC.RECONVERGENT B0 ;  /* 0x0000000000007941 */ /* 0x000fea0003800200 */
.L_x_20610:
[----:B------:R-:W-:-:S04]  /*10760*/  SHF.R.U32.HI R3, RZ, 0x18, R3 ;  /* 0x00000018ff037819 */ /* 0x000fc80000011603 */
[----:B------:R-:W-:-:S05]  /*10770*/  LOP3.LUT R3, R0, 0x80, R3, 0xf8, !PT ;  /* 0x0000008000037812 */ /* 0x000fca00078ef803 */
[----:B------:R-:W-:Y:S01]  /*10780*/  STG.E.U8 desc[UR36][R16.64], R3 ;  /* 0x0000000310007986 */ /* 0x000fe2000c101124 */
[----:B------:R-:W-:Y:S05]  /*10790*/  EXIT ;  /* 0x000000000000794d */ /* 0x000fea0003800000 */
.L_x_20604:
[----:B------:R-:W-:-:S04]  /*107a0*/  I2FP.F32.S32 R0, R2 ;  /* 0x0000000200007245 */ /* 0x000fc80000201400 */
[----:B------:R-:W-:-:S05]  /*107b0*/  F2FP.BF16.F32.PACK_AB R0, RZ, R0 ;  /* 0x00000000ff00723e */ /* 0x000fca00000010ff */
[----:B------:R-:W-:Y:S01]  /*107c0*/  STG.E.U16 desc[UR36][R16.64], R0 ;  /* 0x0000000010007986 */ /* 0x000fe2000c101524 */
[----:B------:R-:W-:Y:S05]  /*107d0*/  EXIT ;  /* 0x000000000000794d */ /* 0x000fea0003800000 */
.L_x_20613:
        /* <DEDUP_REMOVED lines=10> */
.L_x_54904:


//--------------------- .text._ZN2at6native27unrolled_elementwise_kernelINS0_13BinaryFunctorIiiiZZZNS0_16fmod_kernel_cudaERNS_18TensorIteratorBaseEENKUlvE_clEvENKUlvE1_clEvEUliiE_EESt5arrayIPcLm3EELi4E23TrivialOffsetCalculatorILi2EjESC_ILi1EjENS0_6memory12LoadWithCastILi2EEENSF_13StoreWithCastILi1EEEEEviT_T0_T2_T3_T4_T5_ --------------------------
	.section	.text._ZN2at6native27unrolled_elementwise_kernelINS0_13BinaryFunctorIiiiZZZNS0_16fmod_kernel_cudaERNS_18TensorIteratorBaseEENKUlvE_clEvENKUlvE1_clEvEUliiE_EESt5arrayIPcLm3EELi4E23TrivialOffsetCalculatorILi2EjESC_ILi1EjENS0_6memory12LoadWithCastILi2EEENSF_13StoreWithCastILi1EEEEEviT_T0_T2_T3_T4_T5_,"ax",@progbits
	.align	128
        .global         _ZN2at6native27unrolled_elementwise_kernelINS0_13BinaryFunctorIiiiZZZNS0_16fmod_kernel_cudaERNS_18TensorIteratorBaseEENKUlvE_clEvENKUlvE1_clEvEUliiE_EESt5arrayIPcLm3EELi4E23TrivialOffsetCalculatorILi2EjESC_ILi1EjENS0_6memory12LoadWithCastILi2EEENSF_13StoreWithCastILi1EEEEEviT_T0_T2_T3_T4_T5_
        .type           _ZN2at6native27unrolled_elementwise_kernelINS0_13BinaryFunctorIiiiZZZNS0_16fmod_kernel_cudaERNS_18TensorIteratorBaseEENKUlvE_clEvENKUlvE1_clEvEUliiE_EESt5arrayIPcLm3EELi4E23TrivialOffsetCalculatorILi2EjESC_ILi1EjENS0_6memory12LoadWithCastILi2EEENSF_13StoreWithCastILi1EEEEEviT_T0_T2_T3_T4_T5_,@function
        .size           _ZN2at6native27unrolled_elementwise_kernelINS0_13BinaryFunctorIiiiZZZNS0_16fmod_kernel_cudaERNS_18TensorIteratorBaseEENKUlvE_clEvENKUlvE1_clEvEUliiE_EESt5arrayIPcLm3EELi4E23TrivialOffsetCalculatorILi2EjESC_ILi1EjENS0_6memory12LoadWithCastILi2EEENSF_13StoreWithCastILi1EEEEEviT_T0_T2_T3_T4_T5_,(.L_x_54905 - _ZN2at6native27unrolled_elementwise_kernelINS0_13BinaryFunctorIiiiZZZNS0_16fmod_kernel_cudaERNS_18TensorIteratorBaseEENKUlvE_clEvENKUlvE1_clEvEUliiE_EESt5arrayIPcLm3EELi4E23TrivialOffsetCalculatorILi2EjESC_ILi1EjENS0_6memory12LoadWithCastILi2EEENSF_13StoreWithCastILi1EEEEEviT_T0_T2_T3_T4_T5_)
        .other          _ZN2at6native27unrolled_elementwise_kernelINS0_13BinaryFunctorIiiiZZZNS0_16fmod_kernel_cudaERNS_18TensorIteratorBaseEENKUlvE_clEvENKUlvE1_clEvEUliiE_EESt5arrayIPcLm3EELi4E23TrivialOffsetCalculatorILi2EjESC_ILi1EjENS0_6memory12LoadWithCastILi2EEENSF_13StoreWithCastILi1EEEEEviT_T0_T2_T3_T4_T5_,@"STO_CUDA_ENTRY STV_DEFAULT"
_ZN2at6native27unrolled_elementwise_kernelINS0_13BinaryFunctorIiiiZZZNS0_16fmod_kernel_cudaERNS_18TensorIteratorBaseEENKUlvE_clEvENKUlvE1_clEvEUliiE_EESt5arrayIPcLm3EELi4E23TrivialOffsetCalculatorILi2EjESC_ILi1EjENS0_6memory12LoadWithCastILi2EEENSF_13StoreWithCastILi1EEEEEviT_T0_T2_T3_T4_T5_:
.text._ZN2at6native27unrolled_elementwise_kernelINS0_13BinaryFunctorIiiiZZZNS0_16fmod_kernel_cudaERNS_18TensorIteratorBaseEENKUlvE_clEvENKUlvE1_clEvEUliiE_EESt5arrayIPcLm3EELi4E23TrivialOffsetCalculatorILi2EjESC_ILi1EjENS0_6memory12LoadWithCastILi2EEENSF_13StoreWithCastILi1EEEEEviT_T0_T2_T3_T4_T5_:
        /* <DEDUP_REMOVED lines=32> */
.L_x_20619:
[----:B------:R3:W5:Y:S01]  /*0200*/  LDG.E.U8 R29, desc[UR36][R4.64] ;  /* 0x00000024041d7981 */ /* 0x000762000c1e1100 */
[----:B------:R-:W-:Y:S05]  /*0210*/  BRA `(.L_x_20621) ;  /* 0x0000000c00307947 */ /* 0x000fea0003800000 */
.L_x_20618:
        /* <DEDUP_REMOVED lines=8> */
.L_x_20623:
[----:B------:R1:W5:Y:S01]  /*02a0*/  LDG.E R29, desc[UR36][R4.64] ;  /* 0x00000024041d7981 */ /* 0x000362000c1e1900 */
[----:B------:R-:W-:Y:S05]  /*02b0*/  BRA `(.L_x_20621) ;  /* 0x0000000c00087947 */ /* 0x000fea0003800000 */
.L_x_20622:
[----:B------:R2:W5:Y:S01]  /*02c0*/  LDG.E.S16 R29, desc[UR36][R4.64] ;  /* 0x00000024041d7981 */ /* 0x000562000c1e1700 */
[----:B------:R-:W-:Y:S05]  /*02d0*/  BRA `(.L_x_20621) ;  /* 0x0000000c00007947 */ /* 0x000fea0003800000 */
.L_x_20617:
        /* <DEDUP_REMOVED lines=9> */
.L_x_20625:
[----:B------:R-:W2:Y:S02]  /*0370*/  LDG.E.U16 R4, desc[UR36][R4.64] ;  /* 0x0000002404047981 */ /* 0x000ea4000c1e1500 */
[----:B--2---:R-:W-:-:S06]  /*0380*/  HADD2.F32 R29, -RZ, R4.H0_H0 ;  /* 0x20000004ff1d7230 */ /* 0x004fcc0000004100 */
[----:B------:R-:W0:Y:S01]  /*0390*/  F2I.FTZ.TRUNC.NTZ R29, R29 ;  /* 0x0000001d001d7305 */ /* 0x000e22000021f100 */
[----:B------:R-:W-:Y:S05]  /*03a0*/  BRA `(.L_x_20621) ;  /* 0x0000000800cc7947 */ /* 0x000fea0003800000 */
.L_x_20624:
        /* <DEDUP_REMOVED lines=9> */
.L_x_20627:
[----:B------:R-:W2:Y:S02]  /*0440*/  LDG.E.U16 R4, desc[UR36][R4.64] ;  /* 0x0000002404047981 */ /* 0x000ea4000c1e1500 */
[----:B--2---:R-:W-:-:S06]  /*0450*/  HADD2.F32 R29, -RZ, R4.H0_H0 ;  /* 0x20000004ff1d7230 */ /* 0x004fcc0000004100 */
[----:B------:R-:W0:Y:S01]  /*0460*/  F2I.FTZ.TRUNC.NTZ R29, R29 ;  /* 0x0000001d001d7305 */ /* 0x000e22000021f100 */
[----:B------:R-:W-:Y:S05]  /*0470*/  BRA `(.L_x_20621) ;  /* 0x0000000800987947 */ /* 0x000fea0003800000 */
.L_x_20626:
[----:B------:R-:W2:Y:S02]  /*0480*/  LDG.E.64 R4, desc[UR36][R4.64] ;  /* 0x0000002404047981 */ /* 0x000ea4000c1e1b00 */
[----:B--2---:R0:W1:Y:S01]  /*0490*/  F2I.F64.TRUNC R29, R4 ;  /* 0x00000004001d7311 */ /* 0x004062000030d100 */
[----:B------:R-:W-:Y:S05]  /*04a0*/  BRA `(.L_x_20621) ;  /* 0x00000008008c7947 */ /* 0x000fea0003800000 */
.L_x_20616:
        /* <DEDUP_REMOVED lines=12> */
.L_x_20630:
[----:B------:R-:W2:Y:S02]  /*0570*/  LDG.E.64 R4, desc[UR36][R4.64] ;  /* 0x0000002404047981 */ /* 0x000ea4000c1e1b00 */
[----:B--2---:R0:W1:Y:S01]  /*0580*/  F2I.F64.TRUNC R29, R4 ;  /* 0x00000004001d7311 */ /* 0x004062000030d100 */
[----:B------:R-:W-:Y:S05]  /*0590*/  BRA `(.L_x_20621) ;  /* 0x0000000800507947 */ /* 0x000fea0003800000 */
.L_x_20629:
        /* <DEDUP_REMOVED lines=26> */
.L_x_20632:
        /* <DEDUP_REMOVED lines=12> */
[----:B------:R0:W1:Y:S01]  /*0800*/  F2I.FTZ.TRUNC.NTZ R29, R0 ;  /* 0x00000000001d7305 */ /* 0x000062000021f100 */
[----:B------:R-:W-:Y:S05]  /*0810*/  BRA `(.L_x_20621) ;  /* 0x0000000400b07947 */ /* 0x000fea0003800000 */
.L_x_20631:
[----:B------:R-:W2:Y:S02]  /*0820*/  LDG.E.U16 R29, desc[UR36][R4.64] ;  /* 0x00000024041d7981 */ /* 0x000ea4000c1e1500 */
[----:B--2---:R-:W-:-:S06]  /*0830*/  IMAD.U32 R29, R29, 0x10000, RZ ;  /* 0x000100001d1d7824 */ /* 0x004fcc00078e00ff */
[----:B------:R-:W0:Y:S01]  /*0840*/  F2I.FTZ.TRUNC.NTZ R29, R29 ;  /* 0x0000001d001d7305 */ /* 0x000e22000021f100 */
[----:B------:R-:W-:Y:S05]  /*0850*/  BRA `(.L_x_20621) ;  /* 0x0000000400a07947 */ /* 0x000fea0003800000 */
.L_x_20628:
        /* <DEDUP_REMOVED lines=10> */
.L_x_20635:
        /* <DEDUP_REMOVED lines=21> */
.L_x_20639:
[----:B------:R-:W-:Y:S05]  /*0a50*/  BSYNC.RECONVERGENT B1 ;  /* 0x0000000000017941 */ /* 0x000fea0003800200 */
.L_x_20638:
[----:B------:R-:W-:Y:S01]  /*0a60*/  IMAD.SHL.U32 R0, R0, 0x100000, RZ ;  /* 0x0010000000007824 */ /* 0x000fe200078e00ff */
[----:B------:R-:W-:-:S04]  /*0a70*/  LEA R3, R3, 0x3b800000, 0x17 ;  /* 0x3b80000003037811 */ /* 0x000fc800078eb8ff */
[----:B------:R-:W-:-:S07]  /*0a80*/  LOP3.LUT R29, R3, R0, R29, 0xfe, !PT ;  /* 0x00000000031d7212 */ /* 0x000fce00078efe1d */
.L_x_20637:
[----:B------:R-:W-:Y:S05]  /*0a90*/  BSYNC.RECONVERGENT B0 ;  /* 0x0000000000007941 */ /* 0x000fea0003800200 */
.L_x_20636:
[----:B------:R-:W0:Y:S01]  /*0aa0*/  F2I.FTZ.TRUNC.NTZ R29, R29 ;  /* 0x0000001d001d7305 */ /* 0x000e22000021f100 */
[----:B------:R-:W-:Y:S05]  /*0ab0*/  BRA `(.L_x_20621) ;  /* 0x0000000400087947 */ /* 0x000fea0003800000 */
.L_x_20634:
        /* <DEDUP_REMOVED lines=21> */
.L_x_20643:
[----:B------:R-:W-:Y:S05]  /*0c10*/  BSYNC.RECONVERGENT B1 ;  /* 0x0000000000017941 */ /* 0x000fea0003800200 */
.L_x_20642:
[----:B------:R-:W-:Y:S01]  /*0c20*/  IMAD.SHL.U32 R0, R0, 0x200000, RZ ;  /* 0x0020000000007824 */ /* 0x000fe200078e00ff */
[----:B------:R-:W-:-:S04]  /*0c30*/  LEA R3, R3, 0x37800000, 0x17 ;  /* 0x3780000003037811 */ /* 0x000fc800078eb8ff */
[----:B------:R-:W-:-:S07]  /*0c40*/  LOP3.LUT R29, R3, R0, R29, 0xfe, !PT ;  /* 0x00000000031d7212 */ /* 0x000fce00078efe1d */
.L_x_20641:
[----:B------:R-:W-:Y:S05]  /*0c50*/  BSYNC.RECONVERGENT B0 ;  /* 0x0000000000007941 */ /* 0x000fea0003800200 */
.L_x_20640:
[----:B------:R-:W0:Y:S01]  /*0c60*/  F2I.FTZ.TRUNC.NTZ R29, R29 ;  /* 0x0000001d001d7305 */ /* 0x000e22000021f100 */
[----:B------:R-:W-:Y:S05]  /*0c70*/  BRA `(.L_x_20621) ;  /* 0x0000000000987947 */ /* 0x000fea0003800000 */
.L_x_20633:
[----:B------:R-:W-:-:S09]  /*0c80*/  UISETP.NE.AND UP0, UPT, UR4, 0x1c, UPT ;  /* 0x0000001c0400788c */ /* 0x000fd2000bf05270 */
[----:B------:R-:W-:Y:S05]  /*0c90*/  BRA.U !UP0, `(.L_x_20644) ;  /* 0x00000001088c7547 */ /* 0x000fea000b800000 */
[----:B------:R-:W-:-:S09]  /*0ca0*/  UISETP.NE.AND UP0, UPT, UR4, 0x1d, UPT ;  /* 0x0000001d0400788c */ /* 0x000fd2000bf05270 */
[----:B------:R-:W-:Y:S05]  /*0cb0*/  BRA.U !UP0, `(.L_x_20645) ;  /* 0x00000001087c7547 */ /* 0x000fea000b800000 */
[----:B------:R-:W-:-:S09]  /*0cc0*/  UISETP.NE.AND UP0, UPT, UR4, 0x2c, UPT ;  /* 0x0000002c0400788c */ /* 0x000fd2000bf05270 */
[----:B------:R-:W-:Y:S05]  /*0cd0*/  BRA.U !UP0, `(.L_x_20646) ;  /* 0x0000000108487547 */ /* 0x000fea000b800000 */
.L_x_20620:
        /* <DEDUP_REMOVED lines=16> */
.L_x_20647:
[----:B------:R-:W-:Y:S01]  /*0de0*/  IMAD.MOV.U32 R29, RZ, RZ, RZ ;  /* 0x000000ffff1d7224 */ /* 0x000fe200078e00ff */
[----:B------:R-:W-:Y:S06]  /*0df0*/  BRA `(.L_x_20621) ;  /* 0x0000000000387947 */ /* 0x000fec0003800000 */
.L_x_20646:
        /* <DEDUP_REMOVED lines=8> */
.L_x_20649:
[----:B------:R-:W-:Y:S05]  /*0e80*/  BSYNC.RECONVERGENT B0 ;  /* 0x0000000000007941 */ /* 0x000fea0003800200 */
.L_x_20648:
[----:B------:R-:W0:Y:S01]  /*0e90*/  F2I.FTZ.TRUNC.NTZ R29, R29 ;  /* 0x0000001d001d7305 */ /* 0x000e22000021f100 */
[----:B------:R-:W-:Y:S05]  /*0ea0*/  BRA `(.L_x_20621) ;  /* 0x00000000000c7947 */ /* 0x000fea0003800000 */
.L_x_20645:
[----:B------:R0:W5:Y:S01]  /*0eb0*/  LDG.E R29, desc[UR36][R4.64] ;  /* 0x00000024041d7981 */ /* 0x000162000c1e1900 */
[----:B------:R-:W-:Y:S05]  /*0ec0*/  BRA `(.L_x_20621) ;  /* 0x0000000000047947 */ /* 0x000fea0003800000 */
.L_x_20644:
[----:B------:R0:W5:Y:S02]  /*0ed0*/  LDG.E R29, desc[UR36][R4.64] ;  /* 0x00000024041d7981 */ /* 0x000164000c1e1900 */
.L_x_20621:
        /* <DEDUP_REMOVED lines=18> */
.L_x_20653:
[----:B------:R1:W5:Y:S01]  /*1000*/  LDG.E.U8 R28, desc[UR36][R4.64] ;  /* 0x00000024041c7981 */ /* 0x000362000c1e1100 */
[----:B------:R-:W-:Y:S05]  /*1010*/  BRA `(.L_x_20655) ;  /* 0x0000000c00307947 */ /* 0x000fea0003800000 */
.L_x_20652:
        /* <DEDUP_REMOVED lines=8> */
.L_x_20657:
[----:B------:R3:W5:Y:S01]  /*10a0*/  LDG.E R28, desc[UR36][R4.64] ;  /* 0x00000024041c7981 */ /* 0x000762000c1e1900 */
[----:B------:R-:W-:Y:S05]  /*10b0*/  BRA `(.L_x_20655) ;  /* 0x0000000c00087947 */ /* 0x000fea0003800000 */
.L_x_20656:
[----:B------:R2:W5:Y:S01]  /*10c0*/  LDG.E.S16 R28, desc[UR36][R4.64] ;  /* 0x00000024041c7981 */ /* 0x000562000c1e1700 */
[----:B------:R-:W-:Y:S05]  /*10d0*/  BRA `(.L_x_20655) ;  /* 0x0000000c00007947 */ /* 0x000fea0003800000 */
.L_x_20651:
        /* <DEDUP_REMOVED lines=9> */
.L_x_20659:
[----:B------:R-:W2:Y:S02]  /*1170*/  LDG.E.U16 R4, desc[UR36][R4.64] ;  /* 0x0000002404047981 */ /* 0x000ea4000c1e1500 */
[----:B--2---:R-:W-:-:S06]  /*1180*/  HADD2.F32 R28, -RZ, R4.H0_H0 ;  /* 0x20000004ff1c7230 */ /* 0x004fcc0000004100 */
[----:B------:R-:W0:Y:S01]  /*1190*/  F2I.FTZ.TRUNC.NTZ R28, R28 ;  /* 0x0000001c001c7305 */ /* 0x000e22000021f100 */
[----:B------:R-:W-:Y:S05]  /*11a0*/  BRA `(.L_x_20655) ;  /* 0x0000000800cc7947 */ /* 0x000fea0003800000 */
.L_x_20658:
        /* <DEDUP_REMOVED lines=9> */
.L_x_20661:
[----:B------:R-:W2:Y:S02]  /*1240*/  LDG.E.U16 R4, desc[UR36][R4.64] ;  /* 0x0000002404047981 */ /* 0x000ea4000c1e1500 */
[----:B--2---:R-:W-:-:S06]  /*1250*/  HADD2.F32 R28, -RZ, R4.H0_H0 ;  /* 0x20000004ff1c7230 */ /* 0x004fcc0000004100 */
[----:B------:R-:W0:Y:S01]  /*1260*/  F2I.FTZ.TRUNC.NTZ R28, R28 ;  /* 0x0000001c001c7305 */ /* 0x000e22000021f100 */
[----:B------:R-:W-:Y:S05]  /*1270*/  BRA `(.L_x_20655) ;  /* 0x0000000800987947 */ /* 0x000fea0003800000 */
.L_x_20660:
[----:B------:R-:W2:Y:S02]  /*1280*/  LDG.E.64 R4, desc[UR36][R4.64] ;  /* 0x0000002404047981 */ /* 0x000ea4000c1e1b00 */
[----:B--2---:R0:W1:Y:S01]  /*1290*/  F2I.F64.TRUNC R28, R4 ;  /* 0x00000004001c7311 */ /* 0x004062000030d100 */
[----:B------:R-:W-:Y:S05]  /*12a0*/  BRA `(.L_x_20655) ;  /* 0x00000008008c7947 */ /* 0x000fea0003800000 */
.L_x_20650:
        /* <DEDUP_REMOVED lines=12> */
.L_x_20664:
[----:B------:R-:W2:Y:S02]  /*1370*/  LDG.E.64 R4, desc[UR36][R4.64] ;  /* 0x0000002404047981 */ /* 0x000ea4000c1e1b00 */
[----:B--2---:R0:W1:Y:S01]  /*1380*/  F2I.F64.TRUNC R28, R4 ;  /* 0x00000004001c7311 */ /* 0x004062000030d100 */
[----:B------:R-:W-:Y:S05]  /*1390*/  BRA `(.L_x_20655) ;  /* 0x0000000800507947 */ /* 0x000fea0003800000 */
.L_x_20663:
        /* <DEDUP_REMOVED lines=26> */
.L_x_20666:
        /* <DEDUP_REMOVED lines=14> */
.L_x_20665:
[----:B------:R-:W2:Y:S02]  /*1620*/  LDG.E.U16 R28, desc[UR36][R4.64] ;  /* 0x00000024041c7981 */ /* 0x000ea4000c1e1500 */
[----:B--2---:R-:W-:-:S06]  /*1630*/  IMAD.U32 R28, R28, 0x10000, RZ ;  /* 0x000100001c1c7824 */ /* 0x004fcc00078e00ff */
[----:B------:R-:W0:Y:S01]  /*1640*/  F2I.FTZ.TRUNC.NTZ R28, R28 ;  /* 0x0000001c001c7305 */ /* 0x000e22000021f100 */
[----:B------:R-:W-:Y:S05]  /*1650*/  BRA `(.L_x_20655) ;  /* 0x0000000400a07947 */ /* 0x000fea0003800000 */
.L_x_20662:
        /* <DEDUP_REMOVED lines=10> */
.L_x_20669:
        /* <DEDUP_REMOVED lines=21> */
.L_x_20673:
[----:B------:R-:W-:Y:S05]  /*1850*/  BSYNC.RECONVERGENT B1 ;  /* 0x0000000000017941 */ /* 0x000fea0003800200 */
.L_x_20672:
[----:B------:R-:W-:Y:S01]  /*1860*/  IMAD.SHL.U32 R0, R0, 0x100000, RZ ;  /* 0x0010000000007824 */ /* 0x000fe200078e00ff */
[----:B------:R-:W-:-:S04]  /*1870*/  LEA R3, R3, 0x3b800000, 0x17 ;  /* 0x3b80000003037811 */ /* 0x000fc800078eb8ff */
[----:B------:R-:W-:-:S07]  /*1880*/  LOP3.LUT R28, R3, R0, R7, 0xfe, !PT ;  /* 0x00000000031c7212 */ /* 0x000fce00078efe07 */
.L_x_20671:
[----:B------:R-:W-:Y:S05]  /*1890*/  BSYNC.RECONVERGENT B0 ;  /* 0x0000000000007941 */ /* 0x000fea0003800200 */
.L_x_20670:
[----:B------:R-:W0:Y:S01]  /*18a0*/  F2I.FTZ.TRUNC.NTZ R28, R28 ;  /* 0x0000001c001c7305 */ /* 0x000e22000021f100 */
[----:B------:R-:W-:Y:S05]  /*18b0*/  BRA `(.L_x_20655) ;  /* 0x0000000400087947 */ /* 0x000fea0003800000 */
.L_x_20668:
        /* <DEDUP_REMOVED lines=21> */
.L_x_20677:
[----:B------:R-:W-:Y:S05]  /*1a10*/  BSYNC.RECONVERGENT B1 ;  /* 0x0000000000017941 */ /* 0x000fea0003800200 */
.L_x_20676:
[----:B------:R-:W-:Y:S01]  /*1a20*/  IMAD.SHL.U32 R0, R0, 0x200000, RZ ;  /* 0x0020000000007824 */ /* 0x000fe200078e00ff */
[----:B------:R-:W-:-:S04]  /*1a30*/  LEA R3, R3, 0x37800000, 0x17 ;  /* 0x3780000003037811 */ /* 0x000fc800078eb8ff */
[----:B------:R-:W-:-:S07]  /*1a40*/  LOP3.LUT R28, R3, R0, R7, 0xfe, !PT ;  /* 0x00000000031c7212 */ /* 0x000fce00078efe07 */
.L_x_20675:
[----:B------:R-:W-:Y:S05]  /*1a50*/  BSYNC.RECONVERGENT B0 ;  /* 0x0000000000007941 */ /* 0x000fea0003800200 */
.L_x_20674:
[----:B------:R-:W0:Y:S01]  /*1a60*/  F2I.FTZ.TRUNC.NTZ R28, R28 ;  /* 0x0000001c001c7305 */ /* 0x000e22000021f100 */
[----:B------:R-:W-:Y:S05]  /*1a70*/  BRA `(.L_x_20655) ;  /* 0x0000000000987947 */ /* 0x000fea0003800000 */
.L_x_20667:
[----:B------:R-:W-:-:S09]  /*1a80*/  UISETP.NE.AND UP0, UPT, UR4, 0x1c, UPT ;  /* 0x0000001c0400788c */ /* 0x000fd2000bf05270 */
[----:B------:R-:W-:Y:S05]  /*1a90*/  BRA.U !UP0, `(.L_x_20678) ;  /* 0x00000001088c7547 */ /* 0x000fea000b800000 */
[----:B------:R-:W-:-:S09]  /*1aa0*/  UISETP.NE.AND UP0, UPT, UR4, 0x1d, UPT ;  /* 0x0000001d0400788c */ /* 0x000fd2000bf05270 */
[----:B------:R-:W-:Y:S05]  /*1ab0*/  BRA.U !UP0, `(.L_x_20679) ;  /* 0x00000001087c7547 */ /* 0x000fea000b800000 */
[----:B------:R-:W-:-:S09]  /*1ac0*/  UISETP.NE.AND UP0, UPT, UR4, 0x2c, UPT ;  /* 0x0000002c0400788c */ /* 0x000fd2000bf05270 */
[----:B------:R-:W-:Y:S05]  /*1ad0*/  BRA.U !UP0, `(.L_x_20680) ;  /* 0x0000000108487547 */ /* 0x000fea000b800000 */
.L_x_20654:
        /* <DEDUP_REMOVED lines=16> */
.L_x_20681:
[----:B------:R-:W-:Y:S01]  /*1be0*/  IMAD.MOV.U32 R28, RZ, RZ, RZ ;  /* 0x000000ffff1c7224 */ /* 0x000fe200078e00ff */
[----:B------:R-:W-:Y:S06]  /*1bf0*/  BRA `(.L_x_20655) ;  /* 0x0000000000387947 */ /* 0x000fec0003800000 */
.L_x_20680:
        /* <DEDUP_REMOVED lines=8> */
.L_x_20683:
[----:B------:R-:W-:Y:S05]  /*1c80*/  BSYNC.RECONVERGENT B0 ;  /* 0x0000000000007941 */ /* 0x000fea0003800200 */
.L_x_20682:
[----:B------:R-:W0:Y:S01]  /*1c90*/  F2I.FTZ.TRUNC.NTZ R28, R28 ;  /* 0x0000001c001c7305 */ /* 0x000e22000021f100 */
[----:B------:R-:W-:Y:S05]  /*1ca0*/  BRA `(.L_x_20655) ;  /* 0x00000000000c7947 */ /* 0x000fea0003800000 */
.L_x_20679:
[----:B------:R0:W5:Y:S01]  /*1cb0*/  LDG.E R28, desc[UR36][R4.64] ;  /* 0x00000024041c7981 */ /* 0x000162000c1e1900 */
[----:B------:R-:W-:Y:S05]  /*1cc0*/  BRA `(.L_x_20655) ;  /* 0x0000000000047947 */ /* 0x000fea0003800000 */
.L_x_20678:
[----:B------:R0:W5:Y:S02]  /*1cd0*/  LDG.E R28, desc[UR36][R4.64] ;  /* 0x00000024041c7981 */ /* 0x000164000c1e1900 */
.L_x_20655:
[----:B------:R-:W-:-:S07]  /*1ce0*/  VIADD R17, R23, 0x80 ;  /* 0x0000008017117836 */ /* 0x000fce0000000000 */
.L_x_20615:
[----:B------:R-:W-:Y:S05]  /*1cf0*/  BSYNC.RECONVERGENT B6 ;  /* 0x0000000000067941 */ /* 0x000fea0003800200 */
.L_x_20614:
[----:B------:R-:W-:Y:S01]  /*1d00*/  ISETP.GE.AND P0, PT, R17, R16, PT ;  /* 0x000000101100720c */ /* 0x000fe20003f06270 */
[----:B------:R-:W-:Y:S01]  /*1d10*/  BSSY.RECONVERGENT B6, `(.L_x_20684) ;  /* 0x00001c6000067945 */ /* 0x000fe20003800200 */
[----:B------:R-:W-:Y:S02]  /*1d20*/  IMAD.MOV.U32 R24, RZ, RZ, RZ ;  /* 0x000000ffff187224 */ /* 0x000fe400078e00ff */
[----:B------:R-:W-:-:S09]  /*1d30*/  IMAD.MOV.U32 R18, RZ, RZ, RZ ;  /* 0x000000ffff127224 */ /* 0x000fd200078e00ff */
[----:B------:R-:W-:Y:S05]  /*1d40*/  @P0 BRA `(.L_x_20685) ;  /* 0x0000001c00080947 */ /* 0x000fea0003800000 */
[----:B01234-:R-:W0:Y:S01]  /*1d50*/  LDC.64 R4, c[0x0][0x390] ;  /* 0x0000e400ff047b82 */ /* 0x01fe220000000a00 */
        /* <DEDUP_REMOVED lines=18> */
.L_x_20689:
[----:B------:R0:W5:Y:S01]  /*1e80*/  LDG.E.U8 R24, desc[UR36][R4.64] ;  /* 0x0000002404187981 */ /* 0x000162000c1e1100 */
[----:B------:R-:W-:Y:S05]  /*1e90*/  BRA `(.L_x_20691) ;  /* 0x0000000c00307947 */ /* 0x000fea0003800000 */
.L_x_20688:
        /* <DEDUP_REMOVED lines=8> */
.L_x_20693:
[----:B------:R0:W5:Y:S01]  /*1f20*/  LDG.E R24, desc[UR36][R4.64] ;  /* 0x0000002404187981 */ /* 0x000162000c1e1900 */
[----:B------:R-:W-:Y:S05]  /*1f30*/  BRA `(.L_x_20691) ;  /* 0x0000000c00087947 */ /* 0x000fea0003800000 */
.L_x_20692:
[----:B------:R0:W5:Y:S01]  /*1f40*/  LDG.E.S16 R24, desc[UR36][R4.64] ;  /* 0x0000002404187981 */ /* 0x000162000c1e1700 */
[----:B------:R-:W-:Y:S05]  /*1f50*/  BRA `(.L_x_20691) ;  /* 0x0000000c00007947 */ /* 0x000fea0003800000 */
.L_x_20687:
        /* <DEDUP_REMOVED lines=9> */
.L_x_20695:
[----:B------:R-:W2:Y:S02]  /*1ff0*/  LDG.E.U16 R4, desc[UR36][R4.64] ;  /* 0x0000002404047981 */ /* 0x000ea4000c1e1500 */
[----:B--2---:R-:W-:-:S06]  /*2000*/  HADD2.F32 R24, -RZ, R4.H0_H0 ;  /* 0x20000004ff187230 */ /* 0x004fcc0000004100 */
[----:B------:R-:W0:Y:S01]  /*2010*/  F2I.FTZ.TRUNC.NTZ R24, R24 ;  /* 0x0000001800187305 */ /* 0x000e22000021f100 */
[----:B------:R-:W-:Y:S05]  /*2020*/  BRA `(.L_x_20691) ;  /* 0x0000000800cc7947 */ /* 0x000fea0003800000 */
.L_x_20694:
        /* <DEDUP_REMOVED lines=9> */
.L_x_20697:
[----:B------:R-:W2:Y:S02]  /*20c0*/  LDG.E.U16 R4, desc[UR36][R4.64] ;  /* 0x0000002404047981 */ /* 0x000ea4000c1e1500 */
[----:B--2---:R-:W-:-:S06]  /*20d0*/  HADD2.F32 R24, -RZ, R4.H0_H0 ;  /* 0x20000004ff187230 */ /* 0x004fcc0000004100 */
[----:B------:R-:W0:Y:S01]  /*20e0*/  F2I.FTZ.TRUNC.NTZ R24, R24 ;  /* 0x0000001800187305 */ /* 0x000e22000021f100 */
[----:B------:R-:W-:Y:S05]  /*20f0*/  BRA `(.L_x_20691) ;  /* 0x0000000800987947 */ /* 0x000fea0003800000 */
.L_x_20696:
[----:B------:R-:W2:Y:S02]  /*2100*/  LDG.E.64 R24, desc[UR36][R4.64] ;  /* 0x0000002404187981 */ /* 0x000ea4000c1e1b00 */
[----:B--2---:R0:W1:Y:S01]  /*2110*/  F2I.F64.TRUNC R24, R24 ;  /* 0x0000001800187311 */ /* 0x004062000030d100 */
[----:B------:R-:W-:Y:S05]  /*2120*/  BRA `(.L_x_20691) ;  /* 0x00000008008c7947 */ /* 0x000fea0003800000 */
.L_x_20686:
        /* <DEDUP_REMOVED lines=12> */
.L_x_20700:
[----:B------:R-:W2:Y:S02]  /*21f0*/  LDG.E.64 R4, desc[UR36][R4.64] ;  /* 0x0000002404047981 */ /* 0x000ea4000c1e1b00 */
[----:B--2---:R0:W1:Y:S01]  /*2200*/  F2I.F64.TRUNC R24, R4 ;  /* 0x0000000400187311 */ /* 0x004062000030d100 */
[----:B------:R-:W-:Y:S05]  /*2210*/  BRA `(.L_x_20691) ;  /* 0x0000000800507947 */ /* 0x000fea0003800000 */
.L_x_20699:
        /* <DEDUP_REMOVED lines=26> */
.L_x_20702:
        /* <DEDUP_REMOVED lines=12> */
[----:B------:R3:W4:Y:S01]  /*2480*/  F2I.FTZ.TRUNC.NTZ R24, R0 ;  /* 0x0000000000187305 */ /* 0x000722000021f100 */
[----:B------:R-:W-:Y:S05]  /*2490*/  BRA `(.L_x_20691) ;  /* 0x0000000400b07947 */ /* 0x000fea0003800000 */
.L_x_20701:
[----:B------:R-:W2:Y:S02]  /*24a0*/  LDG.E.U16 R24, desc[UR36][R4.64] ;  /* 0x0000002404187981 */ /* 0x000ea4000c1e1500 */
[----:B--2---:R-:W-:-:S06]  /*24b0*/  IMAD.U32 R24, R24, 0x10000, RZ ;  /* 0x0001000018187824 */ /* 0x004fcc00078e00ff */
[----:B------:R-:W2:Y:S01]  /*24c0*/  F2I.FTZ.TRUNC.NTZ R24, R24 ;  /* 0x0000001800187305 */ /* 0x000ea2000021f100 */
[----:B------:R-:W-:Y:S05]  /*24d0*/  BRA `(.L_x_20691) ;  /* 0x0000000400a07947 */ /* 0x000fea0003800000 */
.L_x_20698:
        /* <DEDUP_REMOVED lines=10> */
.L_x_20705:
        /* <DEDUP_REMOVED lines=21> */
.L_x_20709:
[----:B------:R-:W-:Y:S05]  /*26d0*/  BSYNC.RECONVERGENT B1 ;  /* 0x0000000000017941 */ /* 0x000fea0003800200 */
.L_x_20708:
[----:B------:R-:W-:Y:S01]  /*26e0*/  IMAD.SHL.U32 R0, R0, 0x100000, RZ ;  /* 0x0010000000007824 */ /* 0x000fe200078e00ff */
[----:B------:R-:W-:-:S04]  /*26f0*/  LEA R3, R3, 0x3b800000, 0x17 ;  /* 0x3b80000003037811 */ /* 0x000fc800078eb8ff */
[----:B------:R-:W-:-:S07]  /*2700*/  LOP3.LUT R24, R3, R0, R7, 0xfe, !PT ;  /* 0x0000000003187212 */ /* 0x000fce00078efe07 */
.L_x_20707:
[----:B------:R-:W-:Y:S05]  /*2710*/  BSYNC.RECONVERGENT B0 ;  /* 0x0000000000007941 */ /* 0x000fea0003800200 */
.L_x_20706:
[----:B------:R-:W0:Y:S01]  /*2720*/  F2I.FTZ.TRUNC.NTZ R24, R24 ;  /* 0x0000001800187305 */ /* 0x000e22000021f100 */
[----:B------:R-:W-:Y:S05]  /*2730*/  BRA `(.L_x_20691) ;  /* 0x0000000400087947 */ /* 0x000fea0003800000 */
.L_x_20704:
        /* <DEDUP_REMOVED lines=21> */
.L_x_20713:
[----:B------:R-:W-:Y:S05]  /*2890*/  BSYNC.RECONVERGENT B1 ;  /* 0x0000000000017941 */ /* 0x000fea0003800200 */
.L_x_20712:
[----:B------:R-:W-:Y:S01]  /*28a0*/  IMAD.SHL.U32 R0, R0, 0x200000, RZ ;  /* 0x0020000000007824 */ /* 0x000fe200078e00ff */
[----:B------:R-:W-:-:S04]  /*28b0*/  LEA R3, R3, 0x37800000, 0x17 ;  /* 0x3780000003037811 */ /* 0x000fc800078eb8ff */
[----:B------:R-:W-:-:S07]  /*28c0*/  LOP3.LUT R24, R3, R0, R7, 0xfe, !PT ;  /* 0x0000000003187212 */ /* 0x000fce00078efe07 */
.L_x_20711:
[----:B------:R-:W-:Y:S05]  /*28d0*/  BSYNC.RECONVERGENT B0 ;  /* 0x0000000000007941 */ /* 0x000fea0003800200 */
.L_x_20710:
[----:B------:R-:W0:Y:S01]  /*28e0*/  F2I.FTZ.TRUNC.NTZ R24, R24 ;  /* 0x0000001800187305 */ /* 0x000e22000021f100 */
[----:B------:R-:W-:Y:S05]  /*28f0*/  BRA `(.L_x_20691) ;  /* 0x0000000000987947 */ /* 0x000fea0003800000 */
.L_x_20703:
        /* <DEDUP_REMOVED lines=14> */
.L_x_20717:
[----:B------:R-:W-:Y:S05]  /*29e0*/  BSYNC.RECONVERGENT B0 ;  /* 0x0000000000007941 */ /* 0x000fea0003800200 */
.L_x_20716:
[----:B------:R-:W0:Y:S01]  /*29f0*/  F2I.FTZ.TRUNC.NTZ R24, R24 ;  /* 0x0000001800187305 */ /* 0x000e22000021f100 */
[----:B------:R-:W-:Y:S05]  /*2a00*/  BRA `(.L_x_20691) ;  /* 0x0000000000547947 */ /* 0x000fea0003800000 */
.L_x_20690:
        /* <DEDUP_REMOVED lines=16> */
.L_x_20718:
[----:B------:R-:W-:Y:S01]  /*2b10*/  IMAD.MOV.U32 R24, RZ, RZ, RZ ;  /* 0x000000ffff187224 */ /* 0x000fe200078e00ff */
[----:B------:R-:W-:Y:S06]  /*2b20*/  BRA `(.L_x_20691) ;  /* 0x00000000000c7947 */ /* 0x000fec0003800000 */
.L_x_20715:
[----:B------:R0:W5:Y:S01]  /*2b30*/  LDG.E R24, desc[UR36][R4.64] ;  /* 0x0000002404187981 */ /* 0x000162000c1e1900 */
[----:B------:R-:W-:Y:S05]  /*2b40*/  BRA `(.L_x_20691) ;  /* 0x0000000000047947 */ /* 0x000fea0003800000 */
.L_x_20714:
[----:B------:R0:W5:Y:S02]  /*2b50*/  LDG.E R24, desc[UR36][R4.64] ;  /* 0x0000002404187981 */ /* 0x000164000c1e1900 */
.L_x_20691:
        /* <DEDUP_REMOVED lines=18> */
.L_x_20722:
[----:B------:R0:W5:Y:S01]  /*2c80*/  LDG.E.U8 R18, desc[UR36][R4.64] ;  /* 0x0000002404127981 */ /* 0x000162000c1e1100 */
[----:B------:R-:W-:Y:S05]  /*2c90*/  BRA `(.L_x_20724) ;  /* 0x0000000c00307947 */ /* 0x000fea0003800000 */
.L_x_20721:
        /* <DEDUP_REMOVED lines=8> */
.L_x_20726:
[----:B------:R0:W5:Y:S01]  /*2d20*/  LDG.E R18, desc[UR36][R4.64] ;  /* 0x0000002404127981 */ /* 0x000162000c1e1900 */
[----:B------:R-:W-:Y:S05]  /*2d30*/  BRA `(.L_x_20724) ;  /* 0x0000000c00087947 */ /* 0x000fea0003800000 */
.L_x_20725:
[----:B------:R0:W5:Y:S01]  /*2d40*/  LDG.E.S16 R18, desc[UR36][R4.64] ;  /* 0x0000002404127981 */ /* 0x000162000c1e1700 */
[----:B------:R-:W-:Y:S05]  /*2d50*/  BRA `(.L_x_20724) ;  /* 0x0000000c00007947 */ /* 0x000fea0003800000 */
.L_x_20720:
[----:B------:R-:W-:-:S09]  /*2d60*/  UISETP.GT.AND UP0, UPT, UR4, 0x6, UPT ;  /* 0x000000060400788c */ /* 0x000fd2000bf04270 */
[----:B------:R-:W-:Y:S05]  /*2d70*/  BRA.U UP0, `(.L_x_20727) ;  /* 0x00000001002c7547 */ /* 0x000fea000b800000 */
[----:B------:R-:W-:-:S09]  /*2d80*/  UISETP.NE.AND UP0, UPT, UR4, 0x5, UPT ;  /* 0x000000050400788c */ /* 0x000fd2000bf05270 */
[----:B------:R-:W-:Y:S05]  /*2d90*/  BRA.U !UP0, `(.L_x_20728) ;  /* 0x0000000108147547 */ /* 0x000fea000b800000 */
[----:B------:R-:W-:-:S09]  /*2da0*/  UISETP.NE.AND UP0, UPT, UR4, 0x6, UPT ;  /* 0x000000060400788c */ /* 0x000fd2000bf05270 */
[----:B------:R-:W-:Y:S05]  /*2db0*/  BRA.U UP0, `(.L_x_20723) ;  /* 0x0000000900947547 */ /* 0x000fea000b800000 */
[----:B------:R-:W3:Y:S02]  /*2dc0*/  LDG.E R4, desc[UR36][R4.64] ;  /* 0x0000002404047981 */ /* 0x000ee4000c1e1900 */
[----:B---3--:R0:W3:Y:S01]  /*2dd0*/  F2I.FTZ.TRUNC.NTZ R18, R4 ;  /* 0x0000000400127305 */ /* 0x0080e2000021f100 */
[----:B------:R-:W-:Y:S05]  /*2de0*/  BRA `(.L_x_20724) ;  /* 0x0000000800dc7947 */ /* 0x000fea0003800000 */
.L_x_20728:
[----:B------:R-:W3:Y:S02]  /*2df0*/  LDG.E.U16 R4, desc[UR36][R4.64] ;  /* 0x0000002404047981 */ /* 0x000ee4000c1e1500 */
[----:B---3--:R-:W-:-:S06]  /*2e00*/  HADD2.F32 R18, -RZ, R4.H0_H0 ;  /* 0x20000004ff127230 */ /* 0x008fcc0000004100 */
[----:B------:R-:W0:Y:S01]  /*2e10*/  F2I.FTZ.TRUNC.NTZ R18, R18 ;  /* 0x0000001200127305 */ /* 0x000e22000021f100 */
[----:B------:R-:W-:Y:S05]  /*2e20*/  BRA `(.L_x_20724) ;  /* 0x0000000800cc7947 */ /* 0x000fea0003800000 */
.L_x_20727:
[----:B------:R-:W-:-:S09]  /*2e30*/  UISETP.NE.AND UP0, UPT, UR4, 0x7, UPT ;  /* 0x000000070400788c */ /* 0x000fd2000bf05270 */
[----:B------:R-:W-:Y:S05]  /*2e40*/  BRA.U !UP0, `(.L_x_20729) ;  /* 0x00000001082c7547 */ /* 0x000fea000b800000 */
[----:B------:R-:W-:-:S09]  /*2e50*/  UISETP.NE.AND UP0, UPT, UR4, 0x8, UPT ;  /* 0x000000080400788c */ /* 0x000fd2000bf05270 */
[----:B------:R-:W-:Y:S05]  /*2e60*/  BRA.U !UP0, `(.L_x_20730) ;  /* 0x0000000108147547 */ /* 0x000fea000b800000 */
[----:B------:R-:W-:-:S09]  /*2e70*/  UISETP.NE.AND UP0, UPT, UR4, 0x9, UPT ;  /* 0x000000090400788c */ /* 0x000fd2000bf05270 */
[----:B------:R-:W-:Y:S05]  /*2e80*/  BRA.U UP0, `(.L_x_20723) ;  /* 0x0000000900607547 */ /* 0x000fea000b800000 */
[----:B------:R-:W3:Y:S02]  /*2e90*/  LDG.E R4, desc[UR36][R4.64] ;  /* 0x0000002404047981 */ /* 0x000ee4000c1e1900 */
[----:B---3--:R0:W3:Y:S01]  /*2ea0*/  F2I.FTZ.TRUNC.NTZ R18, R4 ;  /* 0x0000000400127305 */ /* 0x0080e2000021f100 */
[----:B------:R-:W-:Y:S05]  /*2eb0*/  BRA `(.L_x_20724) ;  /* 0x0000000800a87947 */ /* 0x000fea0003800000 */
.L_x_20730:
[----:B------:R-:W3:Y:S02]  /*2ec0*/  LDG.E.U16 R4, desc[UR36][R4.64] ;  /* 0x0000002404047981 */ /* 0x000ee4000c1e1500 */
[----:B---3--:R-:W-:-:S06]  /*2ed0*/  HADD2.F32 R18, -RZ, R4.H0_H0 ;  /* 0x20000004ff127230 */ /* 0x008fcc0000004100 */
[----:B------:R-:W0:Y:S01]  /*2ee0*/  F2I.FTZ.TRUNC.NTZ R18, R18 ;  /* 0x0000001200127305 */ /* 0x000e22000021f100 */
[----:B------:R-:W-:Y:S05]  /*2ef0*/  BRA `(.L_x_20724) ;  /* 0x0000000800987947 */ /* 0x000fea0003800000 */
.L_x_20729:
[----:B------:R-:W3:Y:S02]  /*2f00*/  LDG.E.64 R18, desc[UR36][R4.64] ;  /* 0x0000002404127981 */ /* 0x000ee4000c1e1b00 */
[----:B---3--:R0:W3:Y:S01]  /*2f10*/  F2I.F64.TRUNC R18, R18 ;  /* 0x0000001200127311 */ /* 0x0080e2000030d100 */
[----:B------:R-:W-:Y:S05]  /*2f20*/  BRA `(.L_x_20724) ;  /* 0x00000008008c7947 */ /* 0x000fea0003800000 */
.L_x_20719:
        /* <DEDUP_REMOVED lines=12> */
.L_x_20733:
[----:B------:R-:W3:Y:S02]  /*2ff0*/  LDG.E.64 R4, desc[UR36][R4.64] ;  /* 0x0000002404047981 */ /* 0x000ee4000c1e1b00 */
[----:B---3--:R0:W3:Y:S01]  /*3000*/  F2I.F64.TRUNC R18, R4 ;  /* 0x0000000400127311 */ /* 0x0080e2000030d100 */
[----:B------:R-:W-:Y:S05]  /*3010*/  BRA `(.L_x_20724) ;  /* 0x0000000800507947 */ /* 0x000fea0003800000 */
.L_x_20732:
        /* <DEDUP_REMOVED lines=24> */
[----:B------:R0:W3:Y:S01]  /*31a0*/  F2I.FTZ.TRUNC.NTZ R18, R3 ;  /* 0x0000000300127305 */ /* 0x0000e2000021f100 */
[----:B------:R-:W-:Y:S05]  /*31b0*/  BRA `(.L_x_20724) ;  /* 0x0000000400e87947 */ /* 0x000fea0003800000 */
.L_x_20735:
        /* <DEDUP_REMOVED lines=12> */
[----:B------:R0:W3:Y:S01]  /*3280*/  F2I.FTZ.TRUNC.NTZ R18, R0 ;  /* 0x0000000000127305 */ /* 0x0000e2000021f100 */
[----:B------:R-:W-:Y:S05]  /*3290*/  BRA `(.L_x_20724) ;  /* 0x0000000400b07947 */ /* 0x000fea0003800000 */
.L_x_20734:
[----:B------:R-:W3:Y:S02]  /*32a0*/  LDG.E.U16 R18, desc[UR36][R4.64] ;  /* 0x0000002404127981 */ /* 0x000ee4000c1e1500 */
[----:B---3--:R-:W-:-:S06]  /*32b0*/  IMAD.U32 R18, R18, 0x10000, RZ ;  /* 0x0001000012127824 */ /* 0x008fcc00078e00ff */
[----:B------:R-:W0:Y:S01]  /*32c0*/  F2I.FTZ.TRUNC.NTZ R18, R18 ;  /* 0x0000001200127305 */ /* 0x000e22000021f100 */
[----:B------:R-:W-:Y:S05]  /*32d0*/  BRA `(.L_x_20724) ;  /* 0x0000000400a07947 */ /* 0x000fea0003800000 */
.L_x_20731:
        /* <DEDUP_REMOVED lines=10> */
.L_x_20738:
        /* <DEDUP_REMOVED lines=21> */
.L_x_20742:
[----:B------:R-:W-:Y:S05]  /*34d0*/  BSYNC.RECONVERGENT B1 ;  /* 0x0000000000017941 */ /* 0x000fea0003800200 */
.L_x_20741:
[----:B------:R-:W-:Y:S01]  /*34e0*/  IMAD.SHL.U32 R0, R0, 0x100000, RZ ;  /* 0x0010000000007824 */ /* 0x000fe200078e00ff */
[----:B------:R-:W-:-:S04]  /*34f0*/  LEA R3, R3, 0x3b800000, 0x17 ;  /* 0x3b80000003037811 */ /* 0x000fc800078eb8ff */
[----:B------:R-:W-:-:S07]  /*3500*/  LOP3.LUT R18, R3, R0, R7, 0xfe, !PT ;  /* 0x0000000003127212 */ /* 0x000fce00078efe07 */
.L_x_20740:
[----:B------:R-:W-:Y:S05]  /*3510*/  BSYNC.RECONVERGENT B0 ;  /* 0x0000000000007941 */ /* 0x000fea0003800200 */
.L_x_20739:
[----:B------:R-:W3:Y:S01]  /*3520*/  F2I.FTZ.TRUNC.NTZ R18, R18 ;  /* 0x0000001200127305 */ /* 0x000ee2000021f100 */
[----:B------:R-:W-:Y:S05]  /*3530*/  BRA `(.L_x_20724) ;  /* 0x0000000400087947 */ /* 0x000fea0003800000 */
.L_x_20737:
        /* <DEDUP_REMOVED lines=21> */
.L_x_20746:
[----:B------:R-:W-:Y:S05]  /*3690*/  BSYNC.RECONVERGENT B1 ;  /* 0x0000000000017941 */ /* 0x000fea0003800200 */
.L_x_20745:
[----:B------:R-:W-:Y:S01]  /*36a0*/  IMAD.SHL.U32 R0, R0, 0x200000, RZ ;  /* 0x0020000000007824 */ /* 0x000fe200078e00ff */
[----:B------:R-:W-:-:S04]  /*36b0*/  LEA R3, R3, 0x37800000, 0x17 ;  /* 0x3780000003037811 */ /* 0x000fc800078eb8ff */
[----:B------:R-:W-:-:S07]  /*36c0*/  LOP3.LUT R18, R3, R0, R7, 0xfe, !PT ;  /* 0x0000000003127212 */ /* 0x000fce00078efe07 */
.L_x_20744:
[----:B------:R-:W-:Y:S05]  /*36d0*/  BSYNC.RECONVERGENT B0 ;  /* 0x0000000000007941 */ /* 0x000fea0003800200 */
.L_x_20743:
[----:B------:R-:W0:Y:S01]  /*36e0*/  F2I.FTZ.TRUNC.NTZ R18, R18 ;  /* 0x0000001200127305 */ /* 0x000e22000021f100 */
[----:B------:R-:W-:Y:S05]  /*36f0*/  BRA `(.L_x_20724) ;  /* 0x0000000000987947 */ /* 0x000fea0003800000 */
.L_x_20736:
        /* <DEDUP_REMOVED lines=14> */
.L_x_20750:
[----:B------:R-:W-:Y:S05]  /*37e0*/  BSYNC.RECONVERGENT B0 ;  /* 0x0000000000007941 */ /* 0x000fea0003800200 */
.L_x_20749:
[----:B------:R-:W0:Y:S01]  /*37f0*/  F2I.FTZ.TRUNC.NTZ R18, R18 ;  /* 0x0000001200127305 */ /* 0x000e22000021f100 */
[----:B------:R-:W-:Y:S05]  /*3800*/  BRA `(.L_x_20724) ;  /* 0x0000000000547947 */ /* 0x000fea0003800000 */
.L_x_20723:
        /* <DEDUP_REMOVED lines=16> */
.L_x_20751:
[----:B------:R-:W-:Y:S01]  /*3910*/  IMAD.MOV.U32 R18, RZ, RZ, RZ ;  /* 0x000000ffff127224 */ /* 0x000fe200078e00ff */
[----:B------:R-:W-:Y:S06]  /*3920*/  BRA `(.L_x_20724) ;  /* 0x00000000000c7947 */ /* 0x000fec0003800000 */
.L_x_20748:
[----:B------:R0:W5:Y:S01]  /*3930*/  LDG.E R18, desc[UR36][R4.64] ;  /* 0x0000002404127981 */ /* 0x000162000c1e1900 */
[----:B------:R-:W-:Y:S05]  /*3940*/  BRA `(.L_x_20724) ;  /* 0x0000000000047947 */ /* 0x000fea0003800000 */
.L_x_20747:
[----:B------:R0:W5:Y:S02]  /*3950*/  LDG.E R18, desc[UR36][R4.64] ;  /* 0x0000002404127981 */ /* 0x000164000c1e1900 */
.L_x_20724:
[----:B------:R-:W-:-:S07]  /*3960*/  VIADD R17, R17, 0x80 ;  /* 0x0000008011117836 */ /* 0x000fce0000000000 */
.L_x_20685:
[----:B------:R-:W-:Y:S05]  /*3970*/  BSYNC.RECONVERGENT B6 ;  /* 0x0000000000067941 */ /* 0x000fea0003800200 */
.L_x_20684:
        /* <DEDUP_REMOVED lines=24> */
.L_x_20757:
[----:B------:R0:W5:Y:S01]  /*3b00*/  LDG.E.U8 R27, desc[UR36][R4.64] ;  /* 0x00000024041b7981 */ /* 0x000162000c1e1100 */
[----:B------:R-:W-:Y:S05]  /*3b10*/  BRA `(.L_x_20759) ;  /* 0x0000000c00307947 */ /* 0x000fea0003800000 */
.L_x_20756:
        /* <DEDUP_REMOVED lines=8> */
.L_x_20761:
[----:B------:R0:W5:Y:S01]  /*3ba0*/  LDG.E R27, desc[UR36][R4.64] ;  /* 0x00000024041b7981 */ /* 0x000162000c1e1900 */
[----:B------:R-:W-:Y:S05]  /*3bb0*/  BRA `(.L_x_20759) ;  /* 0x0000000c00087947 */ /* 0x000fea0003800000 */
.L_x_20760:
[----:B------:R0:W5:Y:S01]  /*3bc0*/  LDG.E.S16 R27, desc[UR36][R4.64] ;  /* 0x00000024041b7981 */ /* 0x000162000c1e1700 */
[----:B------:R-:W-:Y:S05]  /*3bd0*/  BRA `(.L_x_20759) ;  /* 0x0000000c00007947 */ /* 0x000fea0003800000 */
.L_x_20755:
        /* <DEDUP_REMOVED lines=9> */
.L_x_20763:
[----:B------:R-:W2:Y:S02]  /*3c70*/  LDG.E.U16 R4, desc[UR36][R4.64] ;  /* 0x0000002404047981 */ /* 0x000ea4000c1e1500 */
[----:B--2---:R-:W-:-:S06]  /*3c80*/  HADD2.F32 R27, -RZ, R4.H0_H0 ;  /* 0x20000004ff1b7230 */ /* 0x004fcc0000004100 */
[----:B------:R-:W0:Y:S01]  /*3c90*/  F2I.FTZ.TRUNC.NTZ R27, R27 ;  /* 0x0000001b001b7305 */ /* 0x000e22000021f100 */
[----:B------:R-:W-:Y:S05]  /*3ca0*/  BRA `(.L_x_20759) ;  /* 0x0000000800cc7947 */ /* 0x000fea0003800000 */
.L_x_20762:
        /* <DEDUP_REMOVED lines=9> */
.L_x_20765:
[----:B------:R-:W2:Y:S02]  /*3d40*/  LDG.E.U16 R4, desc[UR36][R4.64] ;  /* 0x0000002404047981 */ /* 0x000ea4000c1e1500 */
[----:B--2---:R-:W-:-:S06]  /*3d50*/  HADD2.F32 R27, -RZ, R4.H0_H0 ;  /* 0x20000004ff1b7230 */ /* 0x004fcc0000004100 */
[----:B------:R-:W0:Y:S01]  /*3d60*/  F2I.FTZ.TRUNC.NTZ R27, R27 ;  /* 0x0000001b001b7305 */ /* 0x000e22000021f100 */
[----:B------:R-:W-:Y:S05]  /*3d70*/  BRA `(.L_x_20759) ;  /* 0x0000000800987947 */ /* 0x000fea0003800000 */
.L_x_20764:
[----:B------:R-:W2:Y:S02]  /*3d80*/  LDG.E.64 R4, desc[UR36][R4.64] ;  /* 0x0000002404047981 */ /* 0x000ea4000c1e1b00 */
[----:B--2---:R0:W1:Y:S01]  /*3d90*/  F2I.F64.TRUNC R27, R4 ;  /* 0x00000004001b7311 */ /* 0x004062000030d100 */
[----:B------:R-:W-:Y:S05]  /*3da0*/  BRA `(.L_x_20759) ;  /* 0x00000008008c7947 */ /* 0x000fea0003800000 */
.L_x_20754:
        /* <DEDUP_REMOVED lines=12> */
.L_x_20768:
[----:B------:R-:W2:Y:S02]  /*3e70*/  LDG.E.64 R4, desc[UR36][R4.64] ;  /* 0x0000002404047981 */ /* 0x000ea4000c1e1b00 */
[----:B--2---:R0:W1:Y:S01]  /*3e80*/  F2I.F64.TRUNC R27, R4 ;  /* 0x00000004001b7311 */ /* 0x004062000030d100 */
[----:B------:R-:W-:Y:S05]  /*3e90*/  BRA `(.L_x_20759) ;  /* 0x0000000800507947 */ /* 0x000fea0003800000 */
.L_x_20767:
        /* <DEDUP_REMOVED lines=26> */
.L_x_20770:
        /* <DEDUP_REMOVED lines=14> */
.L_x_20769:
[----:B------:R-:W2:Y:S02]  /*4120*/  LDG.E.U16 R27, desc[UR36][R4.64] ;  /* 0x00000024041b7981 */ /* 0x000ea4000c1e1500 */
[----:B--2---:R-:W-:-:S06]  /*4130*/  IMAD.U32 R27, R27, 0x10000, RZ ;  /* 0x000100001b1b7824 */ /* 0x004fcc00078e00ff */
[----:B------:R-:W2:Y:S01]  /*4140*/  F2I.FTZ.TRUNC.NTZ R27, R27 ;  /* 0x0000001b001b7305 */ /* 0x000ea2000021f100 */
[----:B------:R-:W-:Y:S05]  /*4150*/  BRA `(.L_x_20759) ;  /* 0x0000000400a07947 */ /* 0x000fea0003800000 */
.L_x_20766:
        /* <DEDUP_REMOVED lines=10> */
.L_x_20773:
        /* <DEDUP_REMOVED lines=21> */
.L_x_20777:
[----:B------:R-:W-:Y:S05]  /*4350*/  BSYNC.RECONVERGENT B1 ;  /* 0x0000000000017941 */ /* 0x000fea0003800200 */
.L_x_20776:
[----:B------:R-:W-:Y:S01]  /*4360*/  IMAD.SHL.U32 R0, R0, 0x100000, RZ ;  /* 0x0010000000007824 */ /* 0x000fe200078e00ff */
[----:B------:R-:W-:-:S04]  /*4370*/  LEA R3, R3, 0x3b800000, 0x17 ;  /* 0x3b80000003037811 */ /* 0x000fc800078eb8ff */
[----:B------:R-:W-:-:S07]  /*4380*/  LOP3.LUT R27, R3, R0, R27, 0xfe, !PT ;  /* 0x00000000031b7212 */ /* 0x000fce00078efe1b */
.L_x_20775:
[----:B------:R-:W-:Y:S05]  /*4390*/  BSYNC.RECONVERGENT B0 ;  /* 0x0000000000007941 */ /* 0x000fea0003800200 */
.L_x_20774:
[----:B------:R-:W0:Y:S01]  /*43a0*/  F2I.FTZ.TRUNC.NTZ R27, R27 ;  /* 0x0000001b001b7305 */ /* 0x000e22000021f100 */
[----:B------:R-:W-:Y:S05]  /*43b0*/  BRA `(.L_x_20759) ;  /* 0x0000000400087947 */ /* 0x000fea0003800000 */
.L_x_20772:
        /* <DEDUP_REMOVED lines=21> */
.L_x_20781:
[----:B------:R-:W-:Y:S05]  /*4510*/  BSYNC.RECONVERGENT B1 ;  /* 0x0000000000017941 */ /* 0x000fea0003800200 */
.L_x_20780:
[----:B------:R-:W-:Y:S01]  /*4520*/  IMAD.SHL.U32 R0, R0, 0x200000, RZ ;  /* 0x0020000000007824 */ /* 0x000fe200078e00ff */
[----:B------:R-:W-:-:S04]  /*4530*/  LEA R3, R3, 0x37800000, 0x17 ;  /* 0x3780000003037811 */ /* 0x000fc800078eb8ff */
[----:B------:R-:W-:-:S07]  /*4540*/  LOP3.LUT R27, R3, R0, R27, 0xfe, !PT ;  /* 0x00000000031b7212 */ /* 0x000fce00078efe1b */
.L_x_20779:
[----:B------:R-:W-:Y:S05]  /*4550*/  BSYNC.RECONVERGENT B0 ;  /* 0x0000000000007941 */ /* 0x000fea0003800200 */
.L_x_20778:
[----:B------:R-:W0:Y:S01]  /*4560*/  F2I.FTZ.TRUNC.NTZ R27, R27 ;  /* 0x0000001b001b7305 */ /* 0x000e22000021f100 */
[----:B------:R-:W-:Y:S05]  /*4570*/  BRA `(.L_x_20759) ;  /* 0x0000000000987947 */ /* 0x000fea0003800000 */
.L_x_20771:
        /* <DEDUP_REMOVED lines=14> */
.L_x_20785:
[----:B------:R-:W-:Y:S05]  /*4660*/  BSYNC.RECONVERGENT B0 ;  /* 0x0000000000007941 */ /* 0x000fea0003800200 */
.L_x_20784:
[----:B------:R-:W0:Y:S01]  /*4670*/  F2I.FTZ.TRUNC.NTZ R27, R27 ;  /* 0x0000001b001b7305 */ /* 0x000e22000021f100 */
[----:B------:R-:W-:Y:S05]  /*4680*/  BRA `(.L_x_20759) ;  /* 0x0000000000547947 */ /* 0x000fea0003800000 */
.L_x_20758:
        /* <DEDUP_REMOVED lines=16> */
.L_x_20786:
[----:B------:R-:W-:Y:S01]  /*4790*/  IMAD.MOV.U32 R27, RZ, RZ, RZ ;  /* 0x000000ffff1b7224 */ /* 0x000fe200078e00ff */
[----:B------:R-:W-:Y:S06]  /*47a0*/  BRA `(.L_x_20759) ;  /* 0x00000000000c7947 */ /* 0x000fec0003800000 */
.L_x_20783:
[----:B------:R0:W5:Y:S01]  /*47b0*/  LDG.E R27, desc[UR36][R4.64] ;  /* 0x00000024041b7981 */ /* 0x000162000c1e1900 */
[----:B------:R-:W-:Y:S05]  /*47c0*/  BRA `(.L_x_20759) ;  /* 0x0000000000047947 */ /* 0x000fea0003800000 */
.L_x_20782:
[----:B------:R0:W5:Y:S02]  /*47d0*/  LDG.E R27, desc[UR36][R4.64] ;  /* 0x00000024041b7981 */ /* 0x000164000c1e1900 */
.L_x_20759:
        /* <DEDUP_REMOVED lines=18> */
.L_x_20790:
[----:B------:R0:W5:Y:S01]  /*4900*/  LDG.E.U8 R22, desc[UR36][R4.64] ;  /* 0x0000002404167981 */ /* 0x000162000c1e1100 */
[----:B------:R-:W-:Y:S05]  /*4910*/  BRA `(.L_x_20792) ;  /* 0x0000000c00307947 */ /* 0x000fea0003800000 */
.L_x_20789:
        /* <DEDUP_REMOVED lines=8> */
.L_x_20794:
[----:B------:R0:W5:Y:S01]  /*49a0*/  LDG.E R22, desc[UR36][R4.64] ;  /* 0x0000002404167981 */ /* 0x000162000c1e1900 */
[----:B------:R-:W-:Y:S05]  /*49b0*/  BRA `(.L_x_20792) ;  /* 0x0000000c00087947 */ /* 0x000fea0003800000 */
.L_x_20793:
[----:B------:R0:W5:Y:S01]  /*49c0*/  LDG.E.S16 R22, desc[UR36][R4.64] ;  /* 0x0000002404167981 */ /* 0x000162000c1e1700 */
[----:B------:R-:W-:Y:S05]  /*49d0*/  BRA `(.L_x_20792) ;  /* 0x0000000c00007947 */ /* 0x000fea0003800000 */
.L_x_20788:
        /* <DEDUP_REMOVED lines=9> */
.L_x_20796:
[----:B------:R-:W3:Y:S02]  /*4a70*/  LDG.E.U16 R4, desc[UR36][R4.64] ;  /* 0x0000002404047981 */ /* 0x000ee4000c1e1500 */
[----:B---3--:R-:W-:-:S06]  /*4a80*/  HADD2.F32 R22, -RZ, R4.H0_H0 ;  /* 0x20000004ff167230 */ /* 0x008fcc0000004100 */
[----:B------:R-:W0:Y:S01]  /*4a90*/  F2I.FTZ.TRUNC.NTZ R22, R22 ;  /* 0x0000001600167305 */ /* 0x000e22000021f100 */
[----:B------:R-:W-:Y:S05]  /*4aa0*/  BRA `(.L_x_20792) ;  /* 0x0000000800cc7947 */ /* 0x000fea0003800000 */
.L_x_20795:
        /* <DEDUP_REMOVED lines=9> */
.L_x_20798:
[----:B------:R-:W3:Y:S02]  /*4b40*/  LDG.E.U16 R4, desc[UR36][R4.64] ;  /* 0x0000002404047981 */ /* 0x000ee4000c1e1500 */
[----:B---3--:R-:W-:-:S06]  /*4b50*/  HADD2.F32 R22, -RZ, R4.H0_H0 ;  /* 0x20000004ff167230 */ /* 0x008fcc0000004100 */
[----:B------:R-:W0:Y:S01]  /*4b60*/  F2I.FTZ.TRUNC.NTZ R22, R22 ;  /* 0x0000001600167305 */ /* 0x000e22000021f100 */
[----:B------:R-:W-:Y:S05]  /*4b70*/  BRA `(.L_x_20792) ;  /* 0x0000000800987947 */ /* 0x000fea0003800000 */
.L_x_20797:
[----:B------:R-:W3:Y:S02]  /*4b80*/  LDG.E.64 R4, desc[UR36][R4.64] ;  /* 0x0000002404047981 */ /* 0x000ee4000c1e1b00 */
[----:B---3--:R0:W3:Y:S01]  /*4b90*/  F2I.F64.TRUNC R22, R4 ;  /* 0x0000000400167311 */ /* 0x0080e2000030d100 */
[----:B------:R-:W-:Y:S05]  /*4ba0*/  BRA `(.L_x_20792) ;  /* 0x00000008008c7947 */ /* 0x000fea0003800000 */
.L_x_20787:
        /* <DEDUP_REMOVED lines=12> */
.L_x_20801:
[----:B------:R-:W3:Y:S02]  /*4c70*/  LDG.E.64 R4, desc[UR36][R4.64] ;  /* 0x0000002404047981 */ /* 0x000ee4000c1e1b00 */
[----:B---3--:R0:W3:Y:S01]  /*4c80*/  F2I.F64.TRUNC R22, R4 ;  /* 0x0000000400167311 */ /* 0x0080e2000030d100 */
[----:B------:R-:W-:Y:S05]  /*4c90*/  BRA `(.L_x_20792) ;  /* 0x0000000800507947 */ /* 0x000fea0003800000 */
.L_x_20800:
        /* <DEDUP_REMOVED lines=26> */
.L_x_20803:
        /* <DEDUP_REMOVED lines=14> */
.L_x_20802:
[----:B------:R-:W3:Y:S02]  /*4f20*/  LDG.E.U16 R22, desc[UR36][R4.64] ;  /* 0x0000002404167981 */ /* 0x000ee4000c1e1500 */
[----:B---3--:R-:W-:-:S06]  /*4f30*/  IMAD.U32 R22, R22, 0x10000, RZ ;  /* 0x0001000016167824 */ /* 0x008fcc00078e00ff */
[----:B------:R-:W0:Y:S01]  /*4f40*/  F2I.FTZ.TRUNC.NTZ R22, R22 ;  /* 0x0000001600167305 */ /* 0x000e22000021f100 */
[----:B------:R-:W-:Y:S05]  /*4f50*/  BRA `(.L_x_20792) ;  /* 0x0000000400a07947 */ /* 0x000fea0003800000 */
.L_x_20799:
        /* <DEDUP_REMOVED lines=10> */
.L_x_20806:
        /* <DEDUP_REMOVED lines=21> */
.L_x_20810:
[----:B------:R-:W-:Y:S05]  /*5150*/  BSYNC.RECONVERGENT B1 ;  /* 0x0000000000017941 */ /* 0x000fea0003800200 */
.L_x_20809:
[----:B------:R-:W-:Y:S01]  /*5160*/  IMAD.SHL.U32 R0, R0, 0x100000, RZ ;  /* 0x0010000000007824 */ /* 0x000fe200078e00ff */
[----:B------:R-:W-:-:S04]  /*5170*/  LEA R3, R3, 0x3b800000, 0x17 ;  /* 0x3b80000003037811 */ /* 0x000fc800078eb8ff */
[----:B------:R-:W-:-:S07]  /*5180*/  LOP3.LUT R22, R3, R0, R7, 0xfe, !PT ;  /* 0x0000000003167212 */ /* 0x000fce00078efe07 */
.L_x_20808:
[----:B------:R-:W-:Y:S05]  /*5190*/  BSYNC.RECONVERGENT B0 ;  /* 0x0000000000007941 */ /* 0x000fea0003800200 */
.L_x_20807:
[----:B------:R-:W3:Y:S01]  /*51a0*/  F2I.FTZ.TRUNC.NTZ R22, R22 ;  /* 0x0000001600167305 */ /* 0x000ee2000021f100 */
[----:B------:R-:W-:Y:S05]  /*51b0*/  BRA `(.L_x_20792) ;  /* 0x0000000400087947 */ /* 0x000fea0003800000 */
.L_x_20805:
        /* <DEDUP_REMOVED lines=21> */
.L_x_20814:
[----:B------:R-:W-:Y:S05]  /*5310*/  BSYNC.RECONVERGENT B1 ;  /* 0x0000000000017941 */ /* 0x000fea0003800200 */
.L_x_20813:
[----:B------:R-:W-:Y:S01]  /*5320*/  IMAD.SHL.U32 R0, R0, 0x200000, RZ ;  /* 0x0020000000007824 */ /* 0x000fe200078e00ff */
[----:B------:R-:W-:-:S04]  /*5330*/  LEA R3, R3, 0x37800000, 0x17 ;  /* 0x3780000003037811 */ /* 0x000fc800078eb8ff */
[----:B------:R-:W-:-:S07]  /*5340*/  LOP3.LUT R22, R3, R0, R7, 0xfe, !PT ;  /* 0x0000000003167212 */ /* 0x000fce00078efe07 */
.L_x_20812:
[----:B------:R-:W-:Y:S05]  /*5350*/  BSYNC.RECONVERGENT B0 ;  /* 0x0000000000007941 */ /* 0x000fea0003800200 */
.L_x_20811:
[----:B------:R-:W0:Y:S01]  /*5360*/  F2I.FTZ.TRUNC.NTZ R22, R22 ;  /* 0x0000001600167305 */ /* 0x000e22000021f100 */
[----:B------:R-:W-:Y:S05]  /*5370*/  BRA `(.L_x_20792) ;  /* 0x0000000000987947 */ /* 0x000fea0003800000 */
.L_x_20804:
        /* <DEDUP_REMOVED lines=14> */
.L_x_20818:
[----:B------:R-:W-:Y:S05]  /*5460*/  BSYNC.RECONVERGENT B0 ;  /* 0x0000000000007941 */ /* 0x000fea0003800200 */
.L_x_20817:
[----:B------:R-:W0:Y:S01]  /*5470*/  F2I.FTZ.TRUNC.NTZ R22, R22 ;  /* 0x0000001600167305 */ /* 0x000e22000021f100 */
[----:B------:R-:W-:Y:S05]  /*5480*/  BRA `(.L_x_20792) ;  /* 0x0000000000547947 */ /* 0x000fea0003800000 */
.L_x_20791:
        /* <DEDUP_REMOVED lines=16> */
.L_x_20819:
[----:B------:R-:W-:Y:S01]  /*5590*/  IMAD.MOV.U32 R22, RZ, RZ, RZ ;  /* 0x000000ffff167224 */ /* 0x000fe200078e00ff */
[----:B------:R-:W-:Y:S06]  /*55a0*/  BRA `(.L_x_20792) ;  /* 0x00000000000c7947 */ /* 0x000fec0003800000 */
.L_x_20816:
[----:B------:R0:W5:Y:S01]  /*55b0*/  LDG.E R22, desc[UR36][R4.64] ;  /* 0x0000002404167981 */ /* 0x000162000c1e1900 */
[----:B------:R-:W-:Y:S05]  /*55c0*/  BRA `(.L_x_20792) ;  /* 0x0000000000047947 */ /* 0x000fea0003800000 */
.L_x_20815:
[----:B------:R0:W5:Y:S02]  /*55d0*/  LDG.E R22, desc[UR36][R4.64] ;  /* 0x0000002404167981 */ /* 0x000164000c1e1900 */
.L_x_20792:
[----:B------:R-:W-:-:S07]  /*55e0*/  VIADD R17, R17, 0x80 ;  /* 0x0000008011117836 */ /* 0x000fce0000000000 */
.L_x_20753:
[----:B------:R-:W-:Y:S05]  /*55f0*/  BSYNC.RECONVERGENT B6 ;  /* 0x0000000000067941 */ /* 0x000fea0003800200 */
.L_x_20752:
        /* <DEDUP_REMOVED lines=24> */
.L_x_20825:
[----:B------:R0:W5:Y:S01]  /*5780*/  LDG.E.U8 R26, desc[UR36][R4.64] ;  /* 0x00000024041a7981 */ /* 0x000162000c1e1100 */
[----:B------:R-:W-:Y:S05]  /*5790*/  BRA `(.L_x_20827) ;  /* 0x0000000c00307947 */ /* 0x000fea0003800000 */
.L_x_20824:
        /* <DEDUP_REMOVED lines=8> */
.L_x_20829:
[----:B------:R3:W5:Y:S01]  /*5820*/  LDG.E R26, desc[UR36][R4.64] ;  /* 0x00000024041a7981 */ /* 0x000762000c1e1900 */
[----:B------:R-:W-:Y:S05]  /*5830*/  BRA `(.L_x_20827) ;  /* 0x0000000c00087947 */ /* 0x000fea0003800000 */
.L_x_20828:
[----:B------:R2:W5:Y:S01]  /*5840*/  LDG.E.S16 R26, desc[UR36][R4.64] ;  /* 0x00000024041a7981 */ /* 0x000562000c1e1700 */
[----:B------:R-:W-:Y:S05]  /*5850*/  BRA `(.L_x_20827) ;  /* 0x0000000c00007947 */ /* 0x000fea0003800000 */
.L_x_20823:
        /* <DEDUP_REMOVED lines=9> */
.L_x_20831:
[----:B------:R-:W2:Y:S02]  /*58f0*/  LDG.E.U16 R4, desc[UR36][R4.64] ;  /* 0x0000002404047981 */ /* 0x000ea4000c1e1500 */
[----:B--2---:R-:W-:-:S06]  /*5900*/  HADD2.F32 R26, -RZ, R4.H0_H0 ;  /* 0x20000004ff1a7230 */ /* 0x004fcc0000004100 */
[----:B------:R-:W0:Y:S01]  /*5910*/  F2I.FTZ.TRUNC.NTZ R26, R26 ;  /* 0x0000001a001a7305 */ /* 0x000e22000021f100 */
[----:B------:R-:W-:Y:S05]  /*5920*/  BRA `(.L_x_20827) ;  /* 0x0000000800cc7947 */ /* 0x000fea0003800000 */
.L_x_20830:
        /* <DEDUP_REMOVED lines=9> */
.L_x_20833:
[----:B------:R-:W2:Y:S02]  /*59c0*/  LDG.E.U16 R4, desc[UR36][R4.64] ;  /* 0x0000002404047981 */ /* 0x000ea4000c1e1500 */
[----:B--2---:R-:W-:-:S06]  /*59d0*/  HADD2.F32 R26, -RZ, R4.H0_H0 ;  /* 0x20000004ff1a7230 */ /* 0x004fcc0000004100 */
[----:B------:R-:W0:Y:S01]  /*59e0*/  F2I.FTZ.TRUNC.NTZ R26, R26 ;  /* 0x0000001a001a7305 */ /* 0x000e22000021f100 */
[----:B------:R-:W-:Y:S05]  /*59f0*/  BRA `(.L_x_20827) ;  /* 0x0000000800987947 */ /* 0x000fea0003800000 */
.L_x_20832:
[----:B------:R-:W2:Y:S02]  /*5a00*/  LDG.E.64 R4, desc[UR36][R4.64] ;  /* 0x0000002404047981 */ /* 0x000ea4000c1e1b00 */
[----:B--2---:R0:W1:Y:S01]  /*5a10*/  F2I.F64.TRUNC R26, R4 ;  /* 0x00000004001a7311 */ /* 0x004062000030d100 */
[----:B------:R-:W-:Y:S05]  /*5a20*/  BRA `(.L_x_20827) ;  /* 0x00000008008c7947 */ /* 0x000fea0003800000 */
.L_x_20822:
        /* <DEDUP_REMOVED lines=12> */
.L_x_20836:
[----:B------:R-:W2:Y:S02]  /*5af0*/  LDG.E.64 R4, desc[UR36][R4.64] ;  /* 0x0000002404047981 */ /* 0x000ea4000c1e1b00 */
[----:B--2---:R0:W1:Y:S01]  /*5b00*/  F2I.F64.TRUNC R26, R4 ;  /* 0x00000004001a7311 */ /* 0x004062000030d100 */
[----:B------:R-:W-:Y:S05]  /*5b10*/  BRA `(.L_x_20827) ;  /* 0x0000000800507947 */ /* 0x000fea0003800000 */
.L_x_20835:
        /* <DEDUP_REMOVED lines=26> */
.L_x_20838:
        /* <DEDUP_REMOVED lines=12> */
[----:B------:R0:W1:Y:S01]  /*5d80*/  F2I.FTZ.TRUNC.NTZ R26, R0 ;  /* 0x00000000001a7305 */ /* 0x000062000021f100 */
[----:B------:R-:W-:Y:S05]  /*5d90*/  BRA `(.L_x_20827) ;  /* 0x0000000400b07947 */ /* 0x000fea0003800000 */
.L_x_20837:
[----:B------:R-:W2:Y:S02]  /*5da0*/  LDG.E.U16 R26, desc[UR36][R4.64] ;  /* 0x00000024041a7981 */ /* 0x000ea4000c1e1500 */
[----:B--2---:R-:W-:-:S06]  /*5db0*/  IMAD.U32 R26, R26, 0x10000, RZ ;  /* 0x000100001a1a7824 */ /* 0x004fcc00078e00ff */
[----:B------:R-:W0:Y:S01]  /*5dc0*/  F2I.FTZ.TRUNC.NTZ R26, R26 ;  /* 0x0000001a001a7305 */ /* 0x000e22000021f100 */
[----:B------:R-:W-:Y:S05]  /*5dd0*/  BRA `(.L_x_20827) ;  /* 0x0000000400a07947 */ /* 0x000fea0003800000 */
.L_x_20834:
        /* <DEDUP_REMOVED lines=10> */
.L_x_20841:
        /* <DEDUP_REMOVED lines=21> */
.L_x_20845:
[----:B------:R-:W-:Y:S05]  /*5fd0*/  BSYNC.RECONVERGENT B1 ;  /* 0x0000000000017941 */ /* 0x000fea0003800200 */
.L_x_20844:
[----:B------:R-:W-:Y:S01]  /*5fe0*/  IMAD.SHL.U32 R0, R0, 0x100000, RZ ;  /* 0x0010000000007824 */ /* 0x000fe200078e00ff */
[----:B------:R-:W-:-:S04]  /*5ff0*/  LEA R3, R3, 0x3b800000, 0x17 ;  /* 0x3b80000003037811 */ /* 0x000fc800078eb8ff */
[----:B------:R-:W-:-:S07]  /*6000*/  LOP3.LUT R26, R3, R0, R7, 0xfe, !PT ;  /* 0x00000000031a7212 */ /* 0x000fce00078efe07 */
.L_x_20843:
[----:B------:R-:W-:Y:S05]  /*6010*/  BSYNC.RECONVERGENT B0 ;  /* 0x0000000000007941 */ /* 0x000fea0003800200 */
.L_x_20842:
[----:B------:R-:W0:Y:S01]  /*6020*/  F2I.FTZ.TRUNC.NTZ R26, R26 ;  /* 0x0000001a001a7305 */ /* 0x000e22000021f100 */
[----:B------:R-:W-:Y:S05]  /*6030*/  BRA `(.L_x_20827) ;  /* 0x0000000400087947 */ /* 0x000fea0003800000 */
.L_x_20840:
        /* <DEDUP_REMOVED lines=21> */
.L_x_20849:
[----:B------:R-:W-:Y:S05]  /*6190*/  BSYNC.RECONVERGENT B1 ;  /* 0x0000000000017941 */ /* 0x000fea0003800200 */
.L_x_20848:
[----:B------:R-:W-:Y:S01]  /*61a0*/  IMAD.SHL.U32 R0, R0, 0x200000, RZ ;  /* 0x0020000000007824 */ /* 0x000fe200078e00ff */
[----:B------:R-:W-:-:S04]  /*61b0*/  LEA R3, R3, 0x37800000, 0x17 ;  /* 0x3780000003037811 */ /* 0x000fc800078eb8ff */
[----:B------:R-:W-:-:S07]  /*61c0*/  LOP3.LUT R26, R3, R0, R7, 0xfe, !PT ;  /* 0x00000000031a7212 */ /* 0x000fce00078efe07 */
.L_x_20847:
[----:B------:R-:W-:Y:S05]  /*61d0*/  BSYNC.RECONVERGENT B0 ;  /* 0x0000000000007941 */ /* 0x000fea0003800200 */
.L_x_20846:
[----:B------:R-:W0:Y:S01]  /*61e0*/  F2I.FTZ.TRUNC.NTZ R26, R26 ;  /* 0x0000001a001a7305 */ /* 0x000e22000021f100 */
[----:B------:R-:W-:Y:S05]  /*61f0*/  BRA `(.L_x_20827) ;  /* 0x0000000000987947 */ /* 0x000fea0003800000 */
.L_x_20839:
        /* <DEDUP_REMOVED lines=14> */
.L_x_20853:
[----:B------:R-:W-:Y:S05]  /*62e0*/  BSYNC.RECONVERGENT B0 ;  /* 0x0000000000007941 */ /* 0x000fea0003800200 */
.L_x_20852:
[----:B------:R-:W0:Y:S01]  /*62f0*/  F2I.FTZ.TRUNC.NTZ R26, R26 ;  /* 0x0000001a001a7305 */ /* 0x000e22000021f100 */
[----:B------:R-:W-:Y:S05]  /*6300*/  BRA `(.L_x_20827) ;  /* 0x0000000000547947 */ /* 0x000fea0003800000 */
.L_x_20826:
        /* <DEDUP_REMOVED lines=16> */
.L_x_20854:
[----:B------:R-:W-:Y:S01]  /*6410*/  IMAD.MOV.U32 R26, RZ, RZ, RZ ;  /* 0x000000ffff1a7224 */ /* 0x000fe200078e00ff */
[----:B------:R-:W-:Y:S06]  /*6420*/  BRA `(.L_x_20827) ;  /* 0x00000000000c7947 */ /* 0x000fec0003800000 */
.L_x_20851:
[----:B------:R0:W5:Y:S01]  /*6430*/  LDG.E R26, desc[UR36][R4.64] ;  /* 0x00000024041a7981 */ /* 0x000162000c1e1900 */
[----:B------:R-:W-:Y:S05]  /*6440*/  BRA `(.L_x_20827) ;  /* 0x0000000000047947 */ /* 0x000fea0003800000 */
.L_x_20850:
[----:B------:R0:W5:Y:S02]  /*6450*/  LDG.E R26, desc[UR36][R4.64] ;  /* 0x00000024041a7981 */ /* 0x000164000c1e1900 */
.L_x_20827:
        /* <DEDUP_REMOVED lines=19> */
.L_x_20858:
[----:B------:R0:W5:Y:S01]  /*6590*/  LDG.E.U8 R25, desc[UR36][R4.64] ;  /* 0x0000002404197981 */ /* 0x000162000c1e1100 */
[----:B------:R-:W-:Y:S05]  /*65a0*/  BRA `(.L_x_20821) ;  /* 0x0000000c002c7947 */ /* 0x000fea0003800000 */
.L_x_20857:
        /* <DEDUP_REMOVED lines=8> */
.L_x_20861:
[----:B------:R0:W5:Y:S01]  /*6630*/  LDG.E R25, desc[UR36][R4.64] ;  /* 0x0000002404197981 */ /* 0x000162000c1e1900 */
[----:B------:R-:W-:Y:S05]  /*6640*/  BRA `(.L_x_20821) ;  /* 0x0000000c00047947 */ /* 0x000fea0003800000 */
.L_x_20860:
[----:B------:R0:W5:Y:S01]  /*6650*/  LDG.E.S16 R25, desc[UR36][R4.64] ;  /* 0x0000002404197981 */ /* 0x000162000c1e1700 */
[----:B------:R-:W-:Y:S05]  /*6660*/  BRA `(.L_x_20821) ;  /* 0x0000000800fc7947 */ /* 0x000fea0003800000 */
.L_x_20856:
        /* <DEDUP_REMOVED lines=9> */
.L_x_20863:
[----:B------:R-:W2:Y:S02]  /*6700*/  LDG.E.U16 R4, desc[UR36][R4.64] ;  /* 0x0000002404047981 */ /* 0x000ea4000c1e1500 */
[----:B--2---:R-:W-:-:S06]  /*6710*/  HADD2.F32 R25, -RZ, R4.H0_H0 ;  /* 0x20000004ff197230 */ /* 0x004fcc0000004100 */
[----:B------:R-:W0:Y:S01]  /*6720*/  F2I.FTZ.TRUNC.NTZ R25, R25 ;  /* 0x0000001900197305 */ /* 0x000e22000021f100 */
[----:B------:R-:W-:Y:S05]  /*6730*/  BRA `(.L_x_20821) ;  /* 0x0000000800c87947 */ /* 0x000fea0003800000 */
.L_x_20862:
        /* <DEDUP_REMOVED lines=9> */
.L_x_20865:
[----:B------:R-:W2:Y:S02]  /*67d0*/  LDG.E.U16 R4, desc[UR36][R4.64] ;  /* 0x0000002404047981 */ /* 0x000ea4000c1e1500 */
[----:B--2---:R-:W-:-:S06]  /*67e0*/  HADD2.F32 R25, -RZ, R4.H0_H0 ;  /* 0x20000004ff197230 */ /* 0x004fcc0000004100 */
[----:B------:R-:W0:Y:S01]  /*67f0*/  F2I.FTZ.TRUNC.NTZ R25, R25 ;  /* 0x0000001900197305 */ /* 0x000e22000021f100 */
[----:B------:R-:W-:Y:S05]  /*6800*/  BRA `(.L_x_20821) ;  /* 0x0000000800947947 */ /* 0x000fea0003800000 */
.L_x_20864:
[----:B------:R-:W2:Y:S02]  /*6810*/  LDG.E.64 R4, desc[UR36][R4.64] ;  /* 0x0000002404047981 */ /* 0x000ea4000c1e1b00 */
[----:B--2---:R0:W1:Y:S01]  /*6820*/  F2I.F64.TRUNC R25, R4 ;  /* 0x0000000400197311 */ /* 0x004062000030d100 */
[----:B------:R-:W-:Y:S05]  /*6830*/  BRA `(.L_x_20821) ;  /* 0x0000000800887947 */ /* 0x000fea0003800000 */
.L_x_20855:
        /* <DEDUP_REMOVED lines=12> */
.L_x_20868:
[----:B------:R-:W2:Y:S02]  /*6900*/  LDG.E.64 R4, desc[UR36][R4.64] ;  /* 0x0000002404047981 */ /* 0x000ea4000c1e1b00 */
[----:B--2---:R0:W1:Y:S01]  /*6910*/  F2I.F64.TRUNC R25, R4 ;  /* 0x0000000400197311 */ /* 0x004062000030d100 */
[----:B------:R-:W-:Y:S05]  /*6920*/  BRA `(.L_x_20821) ;  /* 0x00000008004c7947 */ /* 0x000fea0003800000 */
.L_x_20867:
        /* <DEDUP_REMOVED lines=26> */
.L_x_20870:
        /* <DEDUP_REMOVED lines=14> */
.L_x_20869:
[----:B------:R-:W2:Y:S02]  /*6bb0*/  LDG.E.U16 R25, desc[UR36][R4.64] ;  /* 0x0000002404197981 */ /* 0x000ea4000c1e1500 */
[----:B--2---:R-:W-:-:S06]  /*6bc0*/  IMAD.U32 R25, R25, 0x10000, RZ ;  /* 0x0001000019197824 */ /* 0x004fcc00078e00ff */
[----:B------:R-:W0:Y:S01]  /*6bd0*/  F2I.FTZ.TRUNC.NTZ R25, R25 ;  /* 0x0000001900197305 */ /* 0x000e22000021f100 */
[----:B------:R-:W-:Y:S05]  /*6be0*/  BRA `(.L_x_20821) ;  /* 0x00000004009c7947 */ /* 0x000fea0003800000 */
.L_x_20866:
        /* <DEDUP_REMOVED lines=10> */
.L_x_20873:
        /* <DEDUP_REMOVED lines=21> */
.L_x_20877:
[----:B------:R-:W-:Y:S05]  /*6de0*/  BSYNC.RECONVERGENT B1 ;  /* 0x0000000000017941 */ /* 0x000fea0003800200 */
.L_x_20876:
[----:B------:R-:W-:Y:S01]  /*6df0*/  IMAD.SHL.U32 R0, R0, 0x100000, RZ ;  /* 0x0010000000007824 */ /* 0x000fe200078e00ff */
[----:B------:R-:W-:-:S04]  /*6e00*/  LEA R3, R3, 0x3b800000, 0x17 ;  /* 0x3b80000003037811 */ /* 0x000fc800078eb8ff */
[----:B------:R-:W-:-:S07]  /*6e10*/  LOP3.LUT R25, R3, R0, R25, 0xfe, !PT ;  /* 0x0000000003197212 */ /* 0x000fce00078efe19 */
.L_x_20875:
[----:B------:R-:W-:Y:S05]  /*6e20*/  BSYNC.RECONVERGENT B0 ;  /* 0x0000000000007941 */ /* 0x000fea0003800200 */
.L_x_20874:
[----:B------:R-:W0:Y:S01]  /*6e30*/  F2I.FTZ.TRUNC.NTZ R25, R25 ;  /* 0x0000001900197305 */ /* 0x000e22000021f100 */
[----:B------:R-:W-:Y:S05]  /*6e40*/  BRA `(.L_x_20821) ;  /* 0x0000000400047947 */ /* 0x000fea0003800000 */
.L_x_20872:
        /* <DEDUP_REMOVED lines=21> */
.L_x_20881:
[----:B------:R-:W-:Y:S05]  /*6fa0*/  BSYNC.RECONVERGENT B1 ;  /* 0x0000000000017941 */ /* 0x000fea0003800200 */
.L_x_20880:
[----:B------:R-:W-:Y:S01]  /*6fb0*/  IMAD.SHL.U32 R0, R0, 0x200000, RZ ;  /* 0x0020000000007824 */ /* 0x000fe200078e00ff */
[----:B------:R-:W-:-:S04]  /*6fc0*/  LEA R3, R3, 0x37800000, 0x17 ;  /* 0x3780000003037811 */ /* 0x000fc800078eb8ff */
[----:B------:R-:W-:-:S07]  /*6fd0*/  LOP3.LUT R25, R3, R0, R25, 0xfe, !PT ;  /* 0x0000000003197212 */ /* 0x000fce00078efe19 */
.L_x_20879:
[----:B------:R-:W-:Y:S05]  /*6fe0*/  BSYNC.RECONVERGENT B0 ;  /* 0x0000000000007941 */ /* 0x000fea0003800200 */
.L_x_20878:
[----:B------:R-:W0:Y:S01]  /*6ff0*/  F2I.FTZ.TRUNC.NTZ R25, R25 ;  /* 0x0000001900197305 */ /* 0x000e22000021f100 */
[----:B------:R-:W-:Y:S05]  /*7000*/  BRA `(.L_x_20821) ;  /* 0x0000000000947947 */ /* 0x000fea0003800000 */
.L_x_20871:
        /* <DEDUP_REMOVED lines=14> */
.L_x_20885:
[----:B------:R-:W-:Y:S05]  /*70f0*/  BSYNC.RECONVERGENT B0 ;  /* 0x0000000000007941 */ /* 0x000fea0003800200 */
.L_x_20884:
[----:B------:R-:W0:Y:S01]  /*7100*/  F2I.FTZ.TRUNC.NTZ R25, R25 ;  /* 0x0000001900197305 */ /* 0x000e22000021f100 */
[----:B------:R-:W-:Y:S05]  /*7110*/  BRA `(.L_x_20821) ;  /* 0x0000000000507947 */ /* 0x000fea0003800000 */
.L_x_20859:
        /* <DEDUP_REMOVED lines=16> */
.L_x_20886:
[----:B------:R-:W-:Y:S05]  /*7220*/  BRA `(.L_x_20821) ;  /* 0x00000000000c7947 */ /* 0x000fea0003800000 */
.L_x_20883:
[----:B------:R0:W5:Y:S01]  /*7230*/  LDG.E R25, desc[UR36][R4.64] ;  /* 0x0000002404197981 */ /* 0x000162000c1e1900 */
[----:B------:R-:W-:Y:S05]  /*7240*/  BRA `(.L_x_20821) ;  /* 0x0000000000047947 */ /* 0x000fea0003800000 */
.L_x_20882:
[----:B------:R0:W5:Y:S02]  /*7250*/  LDG.E R25, desc[UR36][R4.64] ;  /* 0x0000002404197981 */ /* 0x000164000c1e1900 */
.L_x_20821:
[----:B------:R-:W-:Y:S05]  /*7260*/  BSYNC.RECONVERGENT B6 ;  /* 0x0000000000067941 */ /* 0x000fea0003800200 */
.L_x_20820:
[----:B------:R-:W1:Y:S01]  /*7270*/  LDC.U8 R17, c[0x0][0x3b0] ;  /* 0x0000ec00ff117b82 */ /* 0x000e620000000000 */
[CC--:B------:R-:W-:Y:S01]  /*7280*/  ISETP.GE.AND P0, PT, R23.reuse, R16.reuse, PT ;  /* 0x000000101700720c */ /* 0x0c0fe20003f06270 */
[C---:B0-----:R-:W-:Y:S01]  /*7290*/  VIADD R3, R23.reuse, 0x100 ;  /* 0x0000010017037836 */ /* 0x041fe20000000000 */
[----:B------:R-:W-:Y:S01]  /*72a0*/  BSSY.RECONVERGENT B0, `(.L_x_20887) ;  /* 0x000001d000007945 */ /* 0x000fe20003800200 */
[C---:B-1234-:R-:W-:Y:S02]  /*72b0*/  VIADD R5, R23.reuse, 0x180 ;  /* 0x0000018017057836 */ /* 0x05efe40000000000 */
[----:B------:R-:W-:Y:S01]  /*72c0*/  VIADD R19, R23, 0x80 ;  /* 0x0000008017137836 */ /* 0x000fe20000000000 */
[-C--:B------:R-:W-:Y:S02]  /*72d0*/  ISETP.GE.AND P2, PT, R3, R16.reuse, PT ;  /* 0x000000100300720c */ /* 0x080fe40003f46270 */
[-C--:B------:R-:W-:Y:S02]  /*72e0*/  ISETP.GE.AND P1, PT, R5, R16.reuse, PT ;  /* 0x000000100500720c */ /* 0x080fe40003f26270 */
[----:B------:R-:W-:-:S03]  /*72f0*/  ISETP.GE.AND P3, PT, R19, R16, PT ;  /* 0x000000101300720c */ /* 0x000fc60003f66270 */
[----:B------:R-:W-:Y:S10]  /*7300*/  @P0 BRA `(.L_x_20888) ;  /* 0x0000000000580947 */ /* 0x000ff40003800000 */
[-C--:B-----5:R-:W-:Y:S02]  /*7310*/  IABS R0, R28.reuse ;  /* 0x0000001c00007213 */ /* 0x0a0fe40000000000 */
        /* <DEDUP_REMOVED lines=21> */
.L_x_20888:
[----:B------:R-:W-:Y:S05]  /*7470*/  BSYNC.RECONVERGENT B0 ;  /* 0x0000000000007941 */ /* 0x000fea0003800200 */
.L_x_20887:
[----:B------:R-:W-:Y:S04]  /*7480*/  BSSY.RECONVERGENT B0, `(.L_x_20889) ;  /* 0x000001a000007945 */ /* 0x000fe80003800200 */
[----:B------:R-:W-:Y:S05]  /*7490*/  @P3 BRA `(.L_x_20890) ;  /* 0x0000000000603947 */ /* 0x000fea0003800000 */
[-C--:B-----5:R-:W-:Y:S02]  /*74a0*/  IABS R4, R18.reuse ;  /* 0x0000001200047213 */ /* 0x0a0fe40000000000 */
        /* <DEDUP_REMOVED lines=23> */
.L_x_20890:
[----:B------:R-:W-:Y:S05]  /*7620*/  BSYNC.RECONVERGENT B0 ;  /* 0x0000000000007941 */ /* 0x000fea0003800200 */
.L_x_20889:
        /* <DEDUP_REMOVED lines=24> */
.L_x_20892:
[----:B------:R-:W-:Y:S05]  /*77b0*/  BSYNC.RECONVERGENT B0 ;  /* 0x0000000000007941 */ /* 0x000fea0003800200 */
.L_x_20891:
        /* <DEDUP_REMOVED lines=24> */
.L_x_20894:
[----:B------:R-:W-:Y:S05]  /*7940*/  BSYNC.RECONVERGENT B0 ;  /* 0x0000000000007941 */ /* 0x000fea0003800200 */
.L_x_20893:
[----:B------:R-:W-:Y:S04]  /*7950*/  BSSY.RECONVERGENT B6, `(.L_x_20895) ;  /* 0x00000ff000067945 */ /* 0x000fe80003800200 */
[----:B------:R-:W-:Y:S05]  /*7960*/  @P0 BRA `(.L_x_20896) ;  /* 0x0000000c00f40947 */ /* 0x000fea0003800000 */
[----:B------:R-:W0:Y:S01]  /*7970*/  LDCU UR4, c[0x0][0x3b4] ;  /* 0x00007680ff0477ac */ /* 0x000e220008000800 */
[----:B------:R-:W1:Y:S01]  /*7980*/  LDC.64 R8, c[0x0][0x388] ;  /* 0x0000e200ff087b82 */ /* 0x000e620000000a00 */
[----:B------:R-:W-:Y:S01]  /*7990*/  IMAD R0, R2, 0x200, R23 ;  /* 0x0000020002007824 */ /* 0x000fe200078e0217 */
[----:B------:R-:W-:-:S03]  /*79a0*/  PRMT R4, R17, 0x9910, RZ ;  /* 0x0000991011047816 */ /* 0x000fc600000000ff */
[----:B0-----:R-:W-:Y:S02]  /*79b0*/  IMAD R3, R0, UR4, RZ ;  /* 0x0000000400037c24 */ /* 0x001fe4000f8e02ff */
        /* <DEDUP_REMOVED lines=16> */
.L_x_20900:
[----:B------:R0:W-:Y:S01]  /*7ac0*/  STG.E.U8 desc[UR36][R8.64], R5 ;  /* 0x0000000508007986 */ /* 0x0001e2000c101124 */
[----:B------:R-:W-:Y:S01]  /*7ad0*/  IMAD.MOV.U32 R23, RZ, RZ, R19 ;  /* 0x000000ffff177224 */ /* 0x000fe200078e0013 */
[----:B------:R-:W-:Y:S06]  /*7ae0*/  BRA `(.L_x_20896) ;  /* 0x0000000c00947947 */ /* 0x000fec0003800000 */
.L_x_20899:
[----:B------:R-:W-:-:S13]  /*7af0*/  ISETP.NE.AND P0, PT, R0, 0x2, PT ;  /* 0x000000020000780c */ /* 0x000fda0003f05270 */
[----:B------:R-:W-:Y:S05]  /*7b00*/  @!P0 BRA `(.L_x_20902) ;  /* 0x0000000000308947 */ /* 0x000fea0003800000 */
[----:B------:R-:W-:-:S13]  /*7b10*/  ISETP.NE.AND P0, PT, R0, 0x3, PT ;  /* 0x000000030000780c */ /* 0x000fda0003f05270 */
[----:B------:R-:W-:Y:S05]  /*7b20*/  @!P0 BRA `(.L_x_20903) ;  /* 0x00000000001c8947 */ /* 0x000fea0003800000 */
[----:B------:R-:W-:-:S13]  /*7b30*/  ISETP.NE.AND P0, PT, R0, 0x4, PT ;  /* 0x000000040000780c */ /* 0x000fda0003f05270 */
[----:B------:R-:W-:Y:S05]  /*7b40*/  @P0 BRA `(.L_x_20901) ;  /* 0x0000000800d40947 */ /* 0x000fea0003800000 */
[--C-:B------:R-:W-:Y:S01]  /*7b50*/  SHF.R.S32.HI R7, RZ, 0x1f, R5.reuse ;  /* 0x0000001fff077819 */ /* 0x100fe20000011405 */
[----:B------:R-:W-:Y:S02]  /*7b60*/  IMAD.MOV.U32 R6, RZ, RZ, R5 ;  /* 0x000000ffff067224 */ /* 0x000fe400078e0005 */
[----:B------:R-:W-:-:S03]  /*7b70*/  IMAD.MOV.U32 R23, RZ, RZ, R19 ;  /* 0x000000ffff177224 */ /* 0x000fc600078e0013 */
[----:B------:R0:W-:Y:S01]  /*7b80*/  STG.E.64 desc[UR36][R8.64], R6 ;  /* 0x0000000608007986 */ /* 0x0001e2000c101b24 */
[----:B------:R-:W-:Y:S05]  /*7b90*/  BRA `(.L_x_20896) ;  /* 0x0000000c00687947 */ /* 0x000fea0003800000 */
.L_x_20903:
[----:B------:R0:W-:Y:S01]  /*7ba0*/  STG.E desc[UR36][R8.64], R5 ;  /* 0x0000000508007986 */ /* 0x0001e2000c101924 */
[----:B------:R-:W-:Y:S01]  /*7bb0*/  IMAD.MOV.U32 R23, RZ, RZ, R19 ;  /* 0x000000ffff177224 */ /* 0x000fe200078e0013 */
[----:B------:R-:W-:Y:S06]  /*7bc0*/  BRA `(.L_x_20896) ;  /* 0x0000000c005c7947 */ /* 0x000fec0003800000 */
.L_x_20902:
[----:B------:R0:W-:Y:S01]  /*7bd0*/  STG.E.U16 desc[UR36][R8.64], R5 ;  /* 0x0000000508007986 */ /* 0x0001e2000c101524 */
[----:B------:R-:W-:Y:S01]  /*7be0*/  IMAD.MOV.U32 R23, RZ, RZ, R19 ;  /* 0x000000ffff177224 */ /* 0x000fe200078e0013 */
[----:B------:R-:W-:Y:S06]  /*7bf0*/  BRA `(.L_x_20896) ;  /* 0x0000000c00507947 */ /* 0x000fec0003800000 */
.L_x_20898:
[----:B------:R-:W-:-:S13]  /*7c00*/  ISETP.GT.AND P0, PT, R0, 0x6, PT ;  /* 0x000000060000780c */ /* 0x000fda0003f04270 */
[----:B------:R-:W-:Y:S05]  /*7c10*/  @P0 BRA `(.L_x_20904) ;  /* 0x0000000000340947 */ /* 0x000fea0003800000 */
[----:B------:R-:W-:-:S13]  /*7c20*/  ISETP.NE.AND P0, PT, R0, 0x5, PT ;  /* 0x000000050000780c */ /* 0x000fda0003f05270 */
[----:B------:R-:W-:Y:S05]  /*7c30*/  @!P0 BRA `(.L_x_20905) ;  /* 0x0000000000188947 */ /* 0x000fea0003800000 */
[----:B------:R-:W-:-:S13]  /*7c40*/  ISETP.NE.AND P0, PT, R0, 0x6, PT ;  /* 0x000000060000780c */ /* 0x000fda0003f05270 */
[----:B------:R-:W-:Y:S05]  /*7c50*/  @P0 BRA `(.L_x_20901) ;  /* 0x0000000800900947 */ /* 0x000fea0003800000 */
[----:B------:R-:W-:Y:S01]  /*7c60*/  I2FP.F32.S32 R5, R5 ;  /* 0x0000000500057245 */ /* 0x000fe20000201400 */
[----:B------:R-:W-:-:S04]  /*7c70*/  IMAD.MOV.U32 R23, RZ, RZ, R19 ;  /* 0x000000ffff177224 */ /* 0x000fc800078e0013 */
[----:B------:R0:W-:Y:S01]  /*7c80*/  STG.E desc[UR36][R8.64], R5 ;  /* 0x0000000508007986 */ /* 0x0001e2000c101924 */
[----:B------:R-:W-:Y:S05]  /*7c90*/  BRA `(.L_x_20896) ;  /* 0x0000000c00287947 */ /* 0x000fea0003800000 */
.L_x_20905:
[----:B------:R-:W-:Y:S01]  /*7ca0*/  I2FP.F32.S32 R0, R5 ;  /* 0x0000000500007245 */ /* 0x000fe20000201400 */
[----:B------:R-:W-:-:S03]  /*7cb0*/  IMAD.MOV.U32 R23, RZ, RZ, R19 ;  /* 0x000000ffff177224 */ /* 0x000fc600078e0013 */
[----:B------:R-:W-:-:S05]  /*7cc0*/  F2FP.F16.F32.PACK_AB R0, RZ, R0 ;  /* 0x00000000ff00723e */ /* 0x000fca00000000ff */
[----:B------:R0:W-:Y:S01]  /*7cd0*/  STG.E.U16 desc[UR36][R8.64], R0 ;  /* 0x0000000008007986 */ /* 0x0001e2000c101524 */
[----:B------:R-:W-:Y:S05]  /*7ce0*/  BRA `(.L_x_20896) ;  /* 0x0000000c00147947 */ /* 0x000fea0003800000 */
.L_x_20904:
[----:B------:R-:W-:-:S13]  /*7cf0*/  ISETP.NE.AND P0, PT, R0, 0x7, PT ;  /* 0x000000070000780c */ /* 0x000fda0003f05270 */
[----:B------:R-:W-:Y:S05]  /*7d00*/  @!P0 BRA `(.L_x_20906) ;  /* 0x00000000003c8947 */ /* 0x000fea0003800000 */
[----:B------:R-:W-:-:S13]  /*7d10*/  ISETP.NE.AND P0, PT, R0, 0x8, PT ;  /* 0x000000080000780c */ /* 0x000fda0003f05270 */
[----:B------:R-:W-:Y:S05]  /*7d20*/  @!P0 BRA `(.L_x_20907) ;  /* 0x00000000001c8947 */ /* 0x000fea0003800000 */
[----:B------:R-:W-:-:S13]  /*7d30*/  ISETP.NE.AND P0, PT, R0, 0x9, PT ;  /* 0x000000090000780c */ /* 0x000fda0003f05270 */
[----:B------:R-:W-:Y:S05]  /*7d40*/  @P0 BRA `(.L_x_20901) ;  /* 0x0000000800540947 */ /* 0x000fea0003800000 */
[----:B------:R-:W-:Y:S01]  /*7d50*/  I2FP.F32.S32 R4, R5 ;  /* 0x0000000500047245 */ /* 0x000fe20000201400 */
[----:B------:R-:W-:Y:S02]  /*7d60*/  IMAD.MOV.U32 R5, RZ, RZ, RZ ;  /* 0x000000ffff057224 */ /* 0x000fe400078e00ff */
[----:B------:R-:W-:-:S03]  /*7d70*/  IMAD.MOV.U32 R23, RZ, RZ, R19 ;  /* 0x000000ffff177224 */ /* 0x000fc600078e0013 */
[----:B------:R0:W-:Y:S01]  /*7d80*/  STG.E.64 desc[UR36][R8.64], R4 ;  /* 0x0000000408007986 */ /* 0x0001e2000c101b24 */
[----:B------:R-:W-:Y:S05]  /*7d90*/  BRA `(.L_x_20896) ;  /* 0x0000000800e87947 */ /* 0x000fea0003800000 */
.L_x_20907:
[----:B------:R-:W-:Y:S01]  /*7da0*/  I2FP.F32.S32 R5, R5 ;  /* 0x0000000500057245 */ /* 0x000fe20000201400 */
[----:B------:R-:W-:-:S03]  /*7db0*/  IMAD.MOV.U32 R23, RZ, RZ, R19 ;  /* 0x000000ffff177224 */ /* 0x000fc600078e0013 */
[----:B------:R-:W-:-:S04]  /*7dc0*/  F2FP.F16.F32.PACK_AB R3, RZ, R5 ;  /* 0x00000005ff03723e */ /* 0x000fc800000000ff */
[----:B------:R-:W-:-:S05]  /*7dd0*/  PRMT R3, R3, 0x5410, RZ ;  /* 0x0000541003037816 */ /* 0x000fca00000000ff */
[----:B------:R0:W-:Y:S01]  /*7de0*/  STG.E desc[UR36][R8.64], R3 ;  /* 0x0000000308007986 */ /* 0x0001e2000c101924 */
[----:B------:R-:W-:Y:S05]  /*7df0*/  BRA `(.L_x_20896) ;  /* 0x0000000800d07947 */ /* 0x000fea0003800000 */
.L_x_20906:
[----:B------:R-:W0:Y:S01]  /*7e00*/  I2F.F64 R4, R5 ;  /* 0x0000000500047312 */ /* 0x000e220000201c00 */
[----:B------:R-:W-:Y:S01]  /*7e10*/  IMAD.MOV.U32 R23, RZ, RZ, R19 ;  /* 0x000000ffff177224 */ /* 0x000fe200078e0013 */
[----:B0-----:R0:W-:Y:S01]  /*7e20*/  STG.E.64 desc[UR36][R8.64], R4 ;  /* 0x0000000408007986 */ /* 0x0011e2000c101b24 */
[----:B------:R-:W-:Y:S05]  /*7e30*/  BRA `(.L_x_20896) ;  /* 0x0000000800c07947 */ /* 0x000fea0003800000 */
.L_x_20897:
        /* <DEDUP_REMOVED lines=8> */
[----:B------:R-:W-:Y:S01]  /*7ec0*/  ISETP.NE.AND P0, PT, R5, RZ, PT ;  /* 0x000000ff0500720c */ /* 0x000fe20003f05270 */
[----:B------:R-:W-:-:S03]  /*7ed0*/  IMAD.MOV.U32 R23, RZ, RZ, R19 ;  /* 0x000000ffff177224 */ /* 0x000fc600078e0013 */
[----:B------:R-:W-:-:S05]  /*7ee0*/  SEL R3, RZ, 0x1, !P0 ;  /* 0x00000001ff037807 */ /* 0x000fca0004000000 */
[----:B------:R0:W-:Y:S01]  /*7ef0*/  STG.E.U8 desc[UR36][R8.64], R3 ;  /* 0x0000000308007986 */ /* 0x0001e2000c101124 */
[----:B------:R-:W-:Y:S05]  /*7f00*/  BRA `(.L_x_20896) ;  /* 0x00000008008c7947 */ /* 0x000fea0003800000 */
.L_x_20910:
[----:B------:R-:W0:Y:S01]  /*7f10*/  I2F.F64 R4, R5 ;  /* 0x0000000500047312 */ /* 0x000e220000201c00 */
[----:B------:R-:W-:Y:S01]  /*7f20*/  CS2R R6, SRZ ;  /* 0x0000000000067805 */ /* 0x000fe2000001ff00 */
[----:B------:R-:W-:-:S04]  /*7f30*/  IMAD.MOV.U32 R23, RZ, RZ, R19 ;  /* 0x000000ffff177224 */ /* 0x000fc800078e0013 */
[----:B0-----:R0:W-:Y:S01]  /*7f40*/  STG.E.128 desc[UR36][R8.64], R4 ;  /* 0x0000000408007986 */ /* 0x0011e2000c101d24 */
[----:B------:R-:W-:Y:S05]  /*7f50*/  BRA `(.L_x_20896) ;  /* 0x0000000800787947 */ /* 0x000fea0003800000 */
.L_x_20909:
[----:B------:R-:W-:-:S13]  /*7f60*/  ISETP.NE.AND P0, PT, R0, 0xf, PT ;  /* 0x0000000f0000780c */ /* 0x000fda0003f05270 */
[----:B------:R-:W-:Y:S05]  /*7f70*/  @!P0 BRA `(.L_x_20911) ;  /* 0x0000000000a88947 */ /* 0x000fea0003800000 */
[----:B------:R-:W-:-:S13]  /*7f80*/  ISETP.NE.AND P0, PT, R0, 0x17, PT ;  /* 0x000000170000780c */ /* 0x000fda0003f05270 */
[----:B------:R-:W-:Y:S05]  /*7f90*/  @!P0 BRA `(.L_x_20912) ;  /* 0x0000000000508947 */ /* 0x000fea0003800000 */
[----:B------:R-:W-:-:S13]  /*7fa0*/  ISETP.NE.AND P0, PT, R0, 0x18, PT ;  /* 0x000000180000780c */ /* 0x000fda0003f05270 */
[----:B------:R-:W-:Y:S05]  /*7fb0*/  @P0 BRA `(.L_x_20901) ;  /* 0x0000000400b80947 */ /* 0x000fea0003800000 */
[----:B------:R-:W-:Y:S01]  /*7fc0*/  I2FP.F32.S32 R6, R5 ;  /* 0x0000000500067245 */ /* 0x000fe20000201400 */
[----:B------:R-:W-:Y:S01]  /*7fd0*/  BSSY.RECONVERGENT B0, `(.L_x_20913) ;  /* 0x000000c000007945 */ /* 0x000fe20003800200 */
[----:B------:R-:W-:Y:S02]  /*7fe0*/  IMAD.MOV.U32 R0, RZ, RZ, 0x7f ;  /* 0x0000007fff007424 */ /* 0x000fe400078e00ff */
        /* <DEDUP_REMOVED lines=10> */
.L_x_20914:
[----:B------:R-:W-:Y:S05]  /*8090*/  BSYNC.RECONVERGENT B0 ;  /* 0x0000000000007941 */ /* 0x000fea0003800200 */
.L_x_20913:
[----:B------:R-:W-:Y:S01]  /*80a0*/  LOP3.LUT R5, R0, 0x80, R5, 0xf8, !PT ;  /* 0x0000008000057812 */ /* 0x000fe200078ef805 */
[----:B------:R-:W-:-:S04]  /*80b0*/  IMAD.MOV.U32 R23, RZ, RZ, R19 ;  /* 0x000000ffff177224 */ /* 0x000fc800078e0013 */
[----:B------:R0:W-:Y:S01]  /*80c0*/  STG.E.U8 desc[UR36][R8.64], R5 ;  /* 0x0000000508007986 */ /* 0x0001e2000c101124 */
[----:B------:R-:W-:Y:S05]  /*80d0*/  BRA `(.L_x_20896) ;  /* 0x0000000800187947 */ /* 0x000fea0003800000 */
.L_x_20912:
        /* <DEDUP_REMOVED lines=15> */
.L_x_20916:
[----:B------:R-:W-:Y:S05]  /*81d0*/  BSYNC.RECONVERGENT B0 ;  /* 0x0000000000007941 */ /* 0x000fea0003800200 */
.L_x_20915:
[----:B------:R-:W-:Y:S01]  /*81e0*/  LOP3.LUT R5, R0, 0x80, R5, 0xf8, !PT ;  /* 0x0000008000057812 */ /* 0x000fe200078ef805 */
[----:B------:R-:W-:-:S04]  /*81f0*/  IMAD.MOV.U32 R23, RZ, RZ, R19 ;  /* 0x000000ffff177224 */ /* 0x000fc800078e0013 */
[----:B------:R0:W-:Y:S01]  /*8200*/  STG.E.U8 desc[UR36][R8.64], R5 ;  /* 0x0000000508007986 */ /* 0x0001e2000c101124 */
[----:B------:R-:W-:Y:S05]  /*8210*/  BRA `(.L_x_20896) ;  /* 0x0000000400c87947 */ /* 0x000fea0003800000 */
.L_x_20911:
[----:B------:R-:W-:Y:S01]  /*8220*/  I2FP.F32.S32 R0, R5 ;  /* 0x0000000500007245 */ /* 0x000fe20000201400 */
[----:B------:R-:W-:-:S03]  /*8230*/  IMAD.MOV.U32 R23, RZ, RZ, R19 ;  /* 0x000000ffff177224 */ /* 0x000fc600078e0013 */
[----:B------:R-:W-:-:S05]  /*8240*/  F2FP.BF16.F32.PACK_AB R0, RZ, R0 ;  /* 0x00000000ff00723e */ /* 0x000fca00000010ff */
[----:B------:R0:W-:Y:S01]  /*8250*/  STG.E.U16 desc[UR36][R8.64], R0 ;  /* 0x0000000008007986 */ /* 0x0001e2000c101524 */
[----:B------:R-:W-:Y:S05]  /*8260*/  BRA `(.L_x_20896) ;  /* 0x0000000400b47947 */ /* 0x000fea0003800000 */
.L_x_20908:
        /* <DEDUP_REMOVED lines=11> */
.L_x_20919:
        /* <DEDUP_REMOVED lines=13> */
.L_x_20922:
[----:B------:R-:W-:-:S04]  /*83f0*/  SHF.R.U32.HI R0, RZ, 0x14, R3 ;  /* 0x00000014ff007819 */ /* 0x000fc80000011603 */
[----:B------:R-:W-:-:S04]  /*8400*/  LOP3.LUT R0, R0, 0x1, RZ, 0xc0, !PT ;  /* 0x0000000100007812 */ /* 0x000fc800078ec0ff */
[----:B------:R-:W-:-:S04]  /*8410*/  IADD3 R0, PT, PT, R3, 0x487ffff, R0 ;  /* 0x0487ffff03007810 */ /* 0x000fc80007ffe000 */
[----:B------:R-:W-:-:S04]  /*8420*/  SHF.R.U32.HI R0, RZ, 0x14, R0 ;  /* 0x00000014ff007819 */ /* 0x000fc80000011600 */
[----:B------:R-:W-:-:S07]  /*8430*/  LOP3.LUT R0, R0, 0xff, RZ, 0xc0, !PT ;  /* 0x000000ff00007812 */ /* 0x000fce00078ec0ff */
.L_x_20923:
[----:B------:R-:W-:-:S04]  /*8440*/  SHF.R.U32.HI R3, RZ, 0x18, R3 ;  /* 0x00000018ff037819 */ /* 0x000fc80000011603 */
[----:B------:R-:W-:-:S04]  /*8450*/  LOP3.LUT R0, R0, 0x80, R3, 0xf8, !PT ;  /* 0x0000008000007812 */ /* 0x000fc800078ef803 */
[----:B------:R-:W-:-:S07]  /*8460*/  PRMT R4, R0, 0x7610, R4 ;  /* 0x0000761000047816 */ /* 0x000fce0000000004 */
.L_x_20921:
[----:B------:R-:W-:Y:S05]  /*8470*/  BSYNC.RECONVERGENT B0 ;  /* 0x0000000000007941 */ /* 0x000fea0003800200 */
.L_x_20920:
[----:B------:R0:W-:Y:S01]  /*8480*/  STG.E.U8 desc[UR36][R8.64], R4 ;  /* 0x0000000408007986 */ /* 0x0001e2000c101124 */
[----:B------:R-:W-:Y:S01]  /*8490*/  IMAD.MOV.U32 R23, RZ, RZ, R19 ;  /* 0x000000ffff177224 */ /* 0x000fe200078e0013 */
[----:B------:R-:W-:Y:S06]  /*84a0*/  BRA `(.L_x_20896) ;  /* 0x0000000400247947 */ /* 0x000fec0003800000 */
.L_x_20918:
        /* <DEDUP_REMOVED lines=13> */
.L_x_20926:
[----:B------:R-:W-:-:S04]  /*8580*/  SHF.R.U32.HI R0, RZ, 0x15, R3 ;  /* 0x00000015ff007819 */ /* 0x000fc80000011603 */
[----:B------:R-:W-:-:S04]  /*8590*/  LOP3.LUT R0, R0, 0x1, RZ, 0xc0, !PT ;  /* 0x0000000100007812 */ /* 0x000fc800078ec0ff */
[----:B------:R-:W-:-:S04]  /*85a0*/  IADD3 R0, PT, PT, R3, 0x88fffff, R0 ;  /* 0x088fffff03007810 */ /* 0x000fc80007ffe000 */
[----:B------:R-:W-:-:S04]  /*85b0*/  SHF.R.U32.HI R0, RZ, 0x15, R0 ;  /* 0x00000015ff007819 */ /* 0x000fc80000011600 */
[----:B------:R-:W-:-:S07]  /*85c0*/  LOP3.LUT R0, R0, 0xff, RZ, 0xc0, !PT ;  /* 0x000000ff00007812 */ /* 0x000fce00078ec0ff */
.L_x_20927:
[----:B------:R-:W-:-:S04]  /*85d0*/  SHF.R.U32.HI R3, RZ, 0x18, R3 ;  /* 0x00000018ff037819 */ /* 0x000fc80000011603 */
[----:B------:R-:W-:-:S04]  /*85e0*/  LOP3.LUT R0, R0, 0x80, R3, 0xf8, !PT ;  /* 0x0000008000007812 */ /* 0x000fc800078ef803 */
[----:B------:R-:W-:-:S07]  /*85f0*/  PRMT R4, R0, 0x7610, R4 ;  /* 0x0000761000047816 */ /* 0x000fce0000000004 */
.L_x_20925:
[----:B------:R-:W-:Y:S05]  /*8600*/  BSYNC.RECONVERGENT B0 ;  /* 0x0000000000007941 */ /* 0x000fea0003800200 */
.L_x_20924:
[----:B------:R3:W-:Y:S01]  /*8610*/  STG.E.U8 desc[UR36][R8.64], R4 ;  /* 0x0000000408007986 */ /* 0x0007e2000c101124 */
[----:B------:R-:W-:Y:S01]  /*8620*/  IMAD.MOV.U32 R23, RZ, RZ, R19 ;  /* 0x000000ffff177224 */ /* 0x000fe200078e0013 */
[----:B------:R-:W-:Y:S06]  /*8630*/  BRA `(.L_x_20896) ;  /* 0x0000000000c07947 */ /* 0x000fec0003800000 */
.L_x_20917:
[----:B------:R-:W-:-:S13]  /*8640*/  ISETP.NE.AND P0, PT, R0, 0x1c, PT ;  /* 0x0000001c0000780c */ /* 0x000fda0003f05270 */
[----:B------:R-:W-:Y:S05]  /*8650*/  @!P0 BRA `(.L_x_20928) ;  /* 0x0000000000b08947 */ /* 0x000fea0003800000 */
[----:B------:R-:W-:-:S13]  /*8660*/  ISETP.NE.AND P0, PT, R0, 0x1d, PT ;  /* 0x0000001d0000780c */ /* 0x000fda0003f05270 */
[----:B------:R-:W-:Y:S05]  /*8670*/  @!P0 BRA `(.L_x_20929) ;  /* 0x0000000000948947 */ /* 0x000fea0003800000 */
[----:B------:R-:W-:-:S13]  /*8680*/  ISETP.NE.AND P0, PT, R0, 0x2c, PT ;  /* 0x0000002c0000780c */ /* 0x000fda0003f05270 */
[----:B------:R-:W-:Y:S05]  /*8690*/  @!P0 BRA `(.L_x_20930) ;  /* 0x0000000000488947 */ /* 0x000fea0003800000 */
.L_x_20901:
        /* <DEDUP_REMOVED lines=16> */
.L_x_20931:
[----:B------:R-:W-:Y:S01]  /*87a0*/  IMAD.MOV.U32 R23, RZ, RZ, R19 ;  /* 0x000000ffff177224 */ /* 0x000fe200078e0013 */
[----:B------:R-:W-:Y:S06]  /*87b0*/  BRA `(.L_x_20896) ;  /* 0x0000000000607947 */ /* 0x000fec0003800000 */
.L_x_20930:
[----:B------:R-:W-:Y:S01]  /*87c0*/  I2FP.F32.S32 R4, R5 ;  /* 0x0000000500047245 */ /* 0x000fe20000201400 */
        /* <DEDUP_REMOVED lines=16> */
.L_x_20929:
[--C-:B------:R-:W-:Y:S01]  /*88d0*/  SHF.R.S32.HI R7, RZ, 0x1f, R5.reuse ;  /* 0x0000001fff077819 */ /* 0x100fe20000011405 */
[----:B------:R-:W-:Y:S02]  /*88e0*/  IMAD.MOV.U32 R6, RZ, RZ, R5 ;  /* 0x000000ffff067224 */ /* 0x000fe400078e0005 */
[----:B------:R-:W-:-:S03]  /*88f0*/  IMAD.MOV.U32 R23, RZ, RZ, R19 ;  /* 0x000000ffff177224 */ /* 0x000fc600078e0013 */
[----:B------:R1:W-:Y:S01]  /*8900*/  STG.E.64 desc[UR36][R8.64], R6 ;  /* 0x0000000608007986 */ /* 0x0003e2000c101b24 */
[----:B------:R-:W-:Y:S05]  /*8910*/  BRA `(.L_x_20896) ;  /* 0x0000000000087947 */ /* 0x000fea0003800000 */
.L_x_20928:
[----:B------:R0:W-:Y:S01]  /*8920*/  STG.E desc[UR36][R8.64], R5 ;  /* 0x0000000508007986 */ /* 0x0001e2000c101924 */
[----:B------:R-:W-:-:S07]  /*8930*/  IMAD.MOV.U32 R23, RZ, RZ, R19 ;  /* 0x000000ffff177224 */ /* 0x000fce00078e0013 */
.L_x_20896:
[----:B------:R-:W-:Y:S05]  /*8940*/  BSYNC.RECONVERGENT B6 ;  /* 0x0000000000067941 */ /* 0x000fea0003800200 */
.L_x_20895:
[----:B------:R-:W-:Y:S01]  /*8950*/  ISETP.GE.AND P0, PT, R23, R16, PT ;  /* 0x000000101700720c */ /* 0x000fe20003f06270 */
[----:B------:R-:W-:-:S12]  /*8960*/  BSSY.RECONVERGENT B6, `(.L_x_20932) ;  /* 0x00001ce000067945 */ /* 0x000fd80003800200 */
[----:B------:R-:W-:Y:S05]  /*8970*/  @P0 BRA `(.L_x_20933) ;  /* 0x0000001c00300947 */ /* 0x000fea0003800000 */
[----:B------:R-:W2:Y:S01]  /*8980*/  LDCU UR4, c[0x0][0x3b4] ;  /* 0x00007680ff0477ac */ /* 0x000ea20008000800 */
[----:B0--34-:R-:W0:Y:S01]  /*8990*/  LDC.64 R4, c[0x0][0x388] ;  /* 0x0000e200ff047b82 */ /* 0x019e220000000a00 */
[----:B------:R-:W-:Y:S01]  /*89a0*/  IMAD R0, R2, 0x200, R23 ;  /* 0x0000020002007824 */ /* 0x000fe200078e0217 */
[----:B-1----:R-:W-:-:S03]  /*89b0*/  PRMT R6, R17, 0x9910, RZ ;  /* 0x0000991011067816 */ /* 0x002fc600000000ff */
[----:B--2---:R-:W-:Y:S02]  /*89c0*/  IMAD R3, R0, UR4, RZ ;  /* 0x0000000400037c24 */ /* 0x004fe4000f8e02ff */
        /* <DEDUP_REMOVED lines=13> */
[----:B-----5:R0:W-:Y:S01]  /*8aa0*/  STG.E.U8 desc[UR36][R4.64], R24 ;  /* 0x0000001804007986 */ /* 0x0201e2000c101124 */
[----:B------:R-:W-:Y:S05]  /*8ab0*/  BRA `(.L_x_20939) ;  /* 0x0000000c00407947 */ /* 0x000fea0003800000 */
.L_x_20937:
[----:B-----5:R0:W-:Y:S01]  /*8ac0*/  STG.E.U8 desc[UR36][R4.64], R24 ;  /* 0x0000001804007986 */ /* 0x0201e2000c101124 */
[----:B------:R-:W-:Y:S05]  /*8ad0*/  BRA `(.L_x_20939) ;  /* 0x0000000c00387947 */ /* 0x000fea0003800000 */
.L_x_20936:
[----:B------:R-:W-:-:S13]  /*8ae0*/  ISETP.NE.AND P0, PT, R0, 0x2, PT ;  /* 0x000000020000780c */ /* 0x000fda0003f05270 */
[----:B------:R-:W-:Y:S05]  /*8af0*/  @!P0 BRA `(.L_x_20940) ;  /* 0x0000000000248947 */ /* 0x000fea0003800000 */
[----:B------:R-:W-:-:S13]  /*8b00*/  ISETP.NE.AND P0, PT, R0, 0x3, PT ;  /* 0x000000030000780c */ /* 0x000fda0003f05270 */
[----:B------:R-:W-:Y:S05]  /*8b10*/  @!P0 BRA `(.L_x_20941) ;  /* 0x0000000000148947 */ /* 0x000fea0003800000 */
[----:B------:R-:W-:-:S13]  /*8b20*/  ISETP.NE.AND P0, PT, R0, 0x4, PT ;  /* 0x000000040000780c */ /* 0x000fda0003f05270 */
[----:B------:R-:W-:Y:S05]  /*8b30*/  @P0 BRA `(.L_x_20938) ;  /* 0x00000008003c0947 */ /* 0x000fea0003800000 */
[----:B-----5:R-:W-:-:S05]  /*8b40*/  SHF.R.S32.HI R25, RZ, 0x1f, R24 ;  /* 0x0000001fff197819 */ /* 0x020fca0000011418 */
[----:B------:R0:W-:Y:S01]  /*8b50*/  STG.E.64 desc[UR36][R4.64], R24 ;  /* 0x0000001804007986 */ /* 0x0001e2000c101b24 */
[----:B------:R-:W-:Y:S05]  /*8b60*/  BRA `(.L_x_20939) ;  /* 0x0000000c00147947 */ /* 0x000fea0003800000 */
.L_x_20941:
[----:B-----5:R0:W-:Y:S01]  /*8b70*/  STG.E desc[UR36][R4.64], R24 ;  /* 0x0000001804007986 */ /* 0x0201e2000c101924 */
[----:B------:R-:W-:Y:S05]  /*8b80*/  BRA `(.L_x_20939) ;  /* 0x0000000c000c7947 */ /* 0x000fea0003800000 */
.L_x_20940:
[----:B-----5:R0:W-:Y:S01]  /*8b90*/  STG.E.U16 desc[UR36][R4.64], R24 ;  /* 0x0000001804007986 */ /* 0x0201e2000c101524 */
[----:B------:R-:W-:Y:S05]  /*8ba0*/  BRA `(.L_x_20939) ;  /* 0x0000000c00047947 */ /* 0x000fea0003800000 */
.L_x_20935:
[----:B------:R-:W-:-:S13]  /*8bb0*/  ISETP.GT.AND P0, PT, R0, 0x6, PT ;  /* 0x000000060000780c */ /* 0x000fda0003f04270 */
[----:B------:R-:W-:Y:S05]  /*8bc0*/  @P0 BRA `(.L_x_20942) ;  /* 0x00000000002c0947 */ /* 0x000fea0003800000 */
[----:B------:R-:W-:-:S13]  /*8bd0*/  ISETP.NE.AND P0, PT, R0, 0x5, PT ;  /* 0x000000050000780c */ /* 0x000fda0003f05270 */
[----:B------:R-:W-:Y:S05]  /*8be0*/  @!P0 BRA `(.L_x_20943) ;  /* 0x0000000000148947 */ /* 0x000fea0003800000 */
[----:B------:R-:W-:-:S13]  /*8bf0*/  ISETP.NE.AND P0, PT, R0, 0x6, PT ;  /* 0x000000060000780c */ /* 0x000fda0003f05270 */
[----:B------:R-:W-:Y:S05]  /*8c00*/  @P0 BRA `(.L_x_20938) ;  /* 0x0000000800080947 */ /* 0x000fea0003800000 */
[----:B-----5:R-:W-:-:S05]  /*8c10*/  I2FP.F32.S32 R3, R24 ;  /* 0x0000001800037245 */ /* 0x020fca0000201400 */
[----:B------:R3:W-:Y:S01]  /*8c20*/  STG.E desc[UR36][R4.64], R3 ;  /* 0x0000000304007986 */ /* 0x0007e2000c101924 */
[----:B------:R-:W-:Y:S05]  /*8c30*/  BRA `(.L_x_20939) ;  /* 0x0000000800e07947 */ /* 0x000fea0003800000 */
.L_x_20943:
[----:B-----5:R-:W-:-:S04]  /*8c40*/  I2FP.F32.S32 R0, R24 ;  /* 0x0000001800007245 */ /* 0x020fc80000201400 */
[----:B------:R-:W-:-:S05]  /*8c50*/  F2FP.F16.F32.PACK_AB R0, RZ, R0 ;  /* 0x00000000ff00723e */ /* 0x000fca00000000ff */
[----:B------:R4:W-:Y:S01]  /*8c60*/  STG.E.U16 desc[UR36][R4.64], R0 ;  /* 0x0000000004007986 */ /* 0x0009e2000c101524 */
[----:B------:R-:W-:Y:S05]  /*8c70*/  BRA `(.L_x_20939) ;  /* 0x0000000800d07947 */ /* 0x000fea0003800000 */
.L_x_20942:
[----:B------:R-:W-:-:S13]  /*8c80*/  ISETP.NE.AND P0, PT, R0, 0x7, PT ;  /* 0x000000070000780c */ /* 0x000fda0003f05270 */
[----:B------:R-:W-:Y:S05]  /*8c90*/  @!P0 BRA `(.L_x_20944) ;  /* 0x0000000000348947 */ /* 0x000fea0003800000 */
[----:B------:R-:W-:-:S13]  /*8ca0*/  ISETP.NE.AND P0, PT, R0, 0x8, PT ;  /* 0x000000080000780c */ /* 0x000fda0003f05270 */
[----:B------:R-:W-:Y:S05]  /*8cb0*/  @!P0 BRA `(.L_x_20945) ;  /* 0x0000000000188947 */ /* 0x000fea0003800000 */
[----:B------:R-:W-:-:S13]  /*8cc0*/  ISETP.NE.AND P0, PT, R0, 0x9, PT ;  /* 0x000000090000780c */ /* 0x000fda0003f05270 */
[----:B------:R-:W-:Y:S05]  /*8cd0*/  @P0 BRA `(.L_x_20938) ;  /* 0x0000000400d40947 */ /* 0x000fea0003800000 */
[----:B-----5:R-:W-:Y:S01]  /*8ce0*/  I2FP.F32.S32 R24, R24 ;  /* 0x0000001800187245 */ /* 0x020fe20000201400 */
[----:B------:R-:W-:-:S05]  /*8cf0*/  IMAD.MOV.U32 R25, RZ, RZ, RZ ;  /* 0x000000ffff197224 */ /* 0x000fca00078e00ff */
[----:B------:R1:W-:Y:S01]  /*8d00*/  STG.E.64 desc[UR36][R4.64], R24 ;  /* 0x0000001804007986 */ /* 0x0003e2000c101b24 */
[----:B------:R-:W-:Y:S05]  /*8d10*/  BRA `(.L_x_20939) ;  /* 0x0000000800a87947 */ /* 0x000fea0003800000 */
.L_x_20945:
[----:B-----5:R-:W-:-:S04]  /*8d20*/  I2FP.F32.S32 R24, R24 ;  /* 0x0000001800187245 */ /* 0x020fc80000201400 */
[----:B------:R-:W-:-:S04]  /*8d30*/  F2FP.F16.F32.PACK_AB R3, RZ, R24 ;  /* 0x00000018ff03723e */ /* 0x000fc800000000ff */
[----:B------:R-:W-:-:S05]  /*8d40*/  PRMT R3, R3, 0x5410, RZ ;  /* 0x0000541003037816 */ /* 0x000fca00000000ff */
[----:B------:R2:W-:Y:S01]  /*8d50*/  STG.E desc[UR36][R4.64], R3 ;  /* 0x0000000304007986 */ /* 0x0005e2000c101924 */
[----:B------:R-:W-:Y:S05]  /*8d60*/  BRA `(.L_x_20939) ;  /* 0x0000000800947947 */ /* 0x000fea0003800000 */
.L_x_20944:
[----:B-----5:R-:W0:Y:S02]  /*8d70*/  I2F.F64 R24, R24 ;  /* 0x0000001800187312 */ /* 0x020e240000201c00 */
[----:B0-----:R0:W-:Y:S01]  /*8d80*/  STG.E.64 desc[UR36][R4.64], R24 ;  /* 0x0000001804007986 */ /* 0x0011e2000c101b24 */
[----:B------:R-:W-:Y:S05]  /*8d90*/  BRA `(.L_x_20939) ;  /* 0x0000000800887947 */ /* 0x000fea0003800000 */
.L_x_20934:
        /* <DEDUP_REMOVED lines=10> */
[----:B-----5:R0:W-:Y:S01]  /*8e40*/  STG.E.U16 desc[UR36][R4.64], R24 ;  /* 0x0000001804007986 */ /* 0x0201e2000c101524 */
[----:B------:R-:W-:Y:S05]  /*8e50*/  BRA `(.L_x_20939) ;  /* 0x0000000800587947 */ /* 0x000fea0003800000 */
.L_x_20949:
[----:B-----5:R-:W-:Y:S01]  /*8e60*/  I2FP.F32.S32 R7, R24 ;  /* 0x0000001800077245 */ /* 0x020fe20000201400 */
        /* <DEDUP_REMOVED lines=17> */
.L_x_20952:
[----:B------:R-:W-:-:S04]  /*8f80*/  SHF.R.U32.HI R3, RZ, 0x18, R7 ;  /* 0x00000018ff037819 */ /* 0x000fc80000011607 */
[----:B------:R-:W-:-:S07]  /*8f90*/  LOP3.LUT R0, R0, 0x80, R3, 0xf8, !PT ;  /* 0x0000008000007812 */ /* 0x000fce00078ef803 */
.L_x_20951:
[----:B------:R-:W-:Y:S05]  /*8fa0*/  BSYNC.RECONVERGENT B0 ;  /* 0x0000000000007941 */ /* 0x000fea0003800200 */
.L_x_20950:
[----:B------:R0:W-:Y:S01]  /*8fb0*/  STG.E.U8 desc[UR36][R4.64], R0 ;  /* 0x0000000004007986 */ /* 0x0001e2000c101124 */
[----:B------:R-:W-:Y:S05]  /*8fc0*/  BRA `(.L_x_20939) ;  /* 0x0000000400fc7947 */ /* 0x000fea0003800000 */
.L_x_20948:
        /* <DEDUP_REMOVED lines=18> */
.L_x_20955:
[----:B------:R-:W-:-:S04]  /*90f0*/  SHF.R.U32.HI R3, RZ, 0x18, R7 ;  /* 0x00000018ff037819 */ /* 0x000fc80000011607 */
[----:B------:R-:W-:-:S07]  /*9100*/  LOP3.LUT R0, R0, 0x80, R3, 0xf8, !PT ;  /* 0x0000008000007812 */ /* 0x000fce00078ef803 */
.L_x_20954:
[----:B------:R-:W-:Y:S05]  /*9110*/  BSYNC.RECONVERGENT B0 ;  /* 0x0000000000007941 */ /* 0x000fea0003800200 */
.L_x_20953:
[----:B------:R0:W-:Y:S01]  /*9120*/  STG.E.U8 desc[UR36][R4.64], R0 ;  /* 0x0000000004007986 */ /* 0x0001e2000c101124 */
[----:B------:R-:W-:Y:S05]  /*9130*/  BRA `(.L_x_20939) ;  /* 0x0000000400a07947 */ /* 0x000fea0003800000 */
.L_x_20947:
[----:B------:R-:W-:-:S13]  /*9140*/  ISETP.NE.AND P0, PT, R0, 0x1c, PT ;  /* 0x0000001c0000780c */ /* 0x000fda0003f05270 */
[----:B------:R-:W-:Y:S05]  /*9150*/  @!P0 BRA `(.L_x_20956) ;  /* 0x00000000005c8947 */ /* 0x000fea0003800000 */
[----:B------:R-:W-:-:S13]  /*9160*/  ISETP.NE.AND P0, PT, R0, 0x1d, PT ;  /* 0x0000001d0000780c */ /* 0x000fda0003f05270 */
[----:B------:R-:W-:Y:S05]  /*9170*/  @!P0 BRA `(.L_x_20957) ;  /* 0x0000000000488947 */ /* 0x000fea0003800000 */
[----:B------:R-:W-:-:S13]  /*9180*/  ISETP.NE.AND P0, PT, R0, 0x2c, PT ;  /* 0x0000002c0000780c */ /* 0x000fda0003f05270 */
[----:B------:R-:W-:Y:S05]  /*9190*/  @P0 BRA `(.L_x_20938) ;  /* 0x0000000000a40947 */ /* 0x000fea0003800000 */
[----:B-----5:R-:W-:-:S04]  /*91a0*/  I2FP.F32.S32 R24, R24 ;  /* 0x0000001800187245 */ /* 0x020fc80000201400 */
        /* <DEDUP_REMOVED lines=15> */
.L_x_20957:
[----:B-----5:R-:W-:-:S05]  /*92a0*/  SHF.R.S32.HI R25, RZ, 0x1f, R24 ;  /* 0x0000001fff197819 */ /* 0x020fca0000011418 */
[----:B------:R0:W-:Y:S01]  /*92b0*/  STG.E.64 desc[UR36][R4.64], R24 ;  /* 0x0000001804007986 */ /* 0x0001e2000c101b24 */
[----:B------:R-:W-:Y:S05]  /*92c0*/  BRA `(.L_x_20939) ;  /* 0x00000004003c7947 */ /* 0x000fea0003800000 */
.L_x_20956:
[----:B-----5:R0:W-:Y:S01]  /*92d0*/  STG.E desc[UR36][R4.64], R24 ;  /* 0x0000001804007986 */ /* 0x0201e2000c101924 */
[----:B------:R-:W-:Y:S05]  /*92e0*/  BRA `(.L_x_20939) ;  /* 0x0000000400347947 */ /* 0x000fea0003800000 */
.L_x_20946:
[----:B------:R-:W-:-:S13]  /*92f0*/  ISETP.GT.AND P0, PT, R0, 0xe, PT ;  /* 0x0000000e0000780c */ /* 0x000fda0003f04270 */
[----:B------:R-:W-:Y:S05]  /*9300*/  @P0 BRA `(.L_x_20958) ;  /* 0x0000000000300947 */ /* 0x000fea0003800000 */
[----:B------:R-:W-:-:S13]  /*9310*/  ISETP.NE.AND P0, PT, R0, 0xa, PT ;  /* 0x0000000a0000780c */ /* 0x000fda0003f05270 */
[----:B------:R-:W-:Y:S05]  /*9320*/  @!P0 BRA `(.L_x_20959) ;  /* 0x0000000000188947 */ /* 0x000fea0003800000 */
[----:B------:R-:W-:-:S13]  /*9330*/  ISETP.NE.AND P0, PT, R0, 0xb, PT ;  /* 0x0000000b0000780c */ /* 0x000fda0003f05270 */
[----:B------:R-:W-:Y:S05]  /*9340*/  @P0 BRA `(.L_x_20938) ;  /* 0x0000000000380947 */ /* 0x000fea0003800000 */
[----:B-----5:R-:W-:-:S04]  /*9350*/  ISETP.NE.AND P0, PT, R24, RZ, PT ;  /* 0x000000ff1800720c */ /* 0x020fc80003f05270 */
[----:B------:R-:W-:-:S05]  /*9360*/  SEL R3, RZ, 0x1, !P0 ;  /* 0x00000001ff037807 */ /* 0x000fca0004000000 */
[----:B------:R0:W-:Y:S01]  /*9370*/  STG.E.U8 desc[UR36][R4.64], R3 ;  /* 0x0000000304007986 */ /* 0x0001e2000c101124 */
[----:B------:R-:W-:Y:S05]  /*9380*/  BRA `(.L_x_20939) ;  /* 0x00000004000c7947 */ /* 0x000fea0003800000 */
.L_x_20959:
[----:B-----5:R-:W0:Y:S01]  /*9390*/  I2F.F64 R24, R24 ;  /* 0x0000001800187312 */ /* 0x020e220000201c00 */
[----:B------:R-:W-:-:S05]  /*93a0*/  CS2R R26, SRZ ;  /* 0x00000000001a7805 */ /* 0x000fca000001ff00 */
[----:B0-----:R0:W-:Y:S01]  /*93b0*/  STG.E.128 desc[UR36][R4.64], R24 ;  /* 0x0000001804007986 */ /* 0x0011e2000c101d24 */
[----:B------:R-:W-:Y:S05]  /*93c0*/  BRA `(.L_x_20939) ;  /* 0x0000000000fc7947 */ /* 0x000fea0003800000 */
.L_x_20958:
[----:B------:R-:W-:-:S13]  /*93d0*/  ISETP.NE.AND P0, PT, R0, 0xf, PT ;  /* 0x0000000f0000780c */ /* 0x000fda0003f05270 */
[----:B------:R-:W-:Y:S05]  /*93e0*/  @!P0 BRA `(.L_x_20960) ;  /* 0x0000000000e88947 */ /* 0x000fea0003800000 */
[----:B------:R-:W-:-:S13]  /*93f0*/  ISETP.NE.AND P0, PT, R0, 0x17, PT ;  /* 0x000000170000780c */ /* 0x000fda0003f05270 */
[----:B------:R-:W-:Y:S05]  /*9400*/  @!P0 BRA `(.L_x_20961) ;  /* 0x0000000000908947 */ /* 0x000fea0003800000 */
[----:B------:R-:W-:-:S13]  /*9410*/  ISETP.NE.AND P0, PT, R0, 0x18, PT ;  /* 0x000000180000780c */ /* 0x000fda0003f05270 */
[----:B------:R-:W-:Y:S05]  /*9420*/  @!P0 BRA `(.L_x_20962) ;  /* 0x0000000000448947 */ /* 0x000fea0003800000 */
.L_x_20938:
        /* <DEDUP_REMOVED lines=16> */
.L_x_20963:
[----:B------:R-:W-:Y:S05]  /*9530*/  BRA `(.L_x_20939) ;  /* 0x0000000000a07947 */ /* 0x000fea0003800000 */
.L_x_20962:
[----:B-----5:R-:W-:Y:S01]  /*9540*/  I2FP.F32.S32 R7, R24 ;  /* 0x0000001800077245 */ /* 0x020fe20000201400 */
        /* <DEDUP_REMOVED lines=12> */
.L_x_20965:
[----:B------:R-:W-:Y:S05]  /*9610*/  BSYNC.RECONVERGENT B0 ;  /* 0x0000000000007941 */ /* 0x000fea0003800200 */
.L_x_20964:
[----:B------:R-:W-:-:S05]  /*9620*/  LOP3.LUT R3, R0, 0x80, R3, 0xf8, !PT ;  /* 0x0000008000037812 */ /* 0x000fca00078ef803 */
[----:B------:R0:W-:Y:S01]  /*9630*/  STG.E.U8 desc[UR36][R4.64], R3 ;  /* 0x0000000304007986 */ /* 0x0001e2000c101124 */
[----:B------:R-:W-:Y:S05]  /*9640*/  BRA `(.L_x_20939) ;  /* 0x00000000005c7947 */ /* 0x000fea0003800000 */
.L_x_20961:
[----:B-----5:R-:W-:Y:S01]  /*9650*/  I2FP.F32.S32 R3, R24 ;  /* 0x0000001800037245 */ /* 0x020fe20000201400 */
        /* <DEDUP_REMOVED lines=11> */
.L_x_20967:
[----:B------:R-:W-:Y:S01]  /*9710*/  IMAD.MOV.U32 R0, RZ, RZ, 0x7f ;  /* 0x0000007fff007424 */ /* 0x000fe200078e00ff */
[----:B------:R-:W-:-:S04]  /*9720*/  ISETP.GT.U32.AND P0, PT, R6, 0x7f800000, PT ;  /* 0x7f8000000600780c */ /* 0x000fc80003f04070 */
[----:B------:R-:W-:-:S09]  /*9730*/  SEL R0, R0, 0x7c, P0 ;  /* 0x0000007c00007807 */ /* 0x000fd20000000000 */
.L_x_20968:
[----:B------:R-:W-:Y:S05]  /*9740*/  BSYNC.RECONVERGENT B0 ;  /* 0x0000000000007941 */ /* 0x000fea0003800200 */
.L_x_20966:
[----:B------:R-:W-:-:S04]  /*9750*/  SHF.R.U32.HI R3, RZ, 0x18, R3 ;  /* 0x00000018ff037819 */ /* 0x000fc80000011603 */
[----:B------:R-:W-:-:S05]  /*9760*/  LOP3.LUT R3, R0, 0x80, R3, 0xf8, !PT ;  /* 0x0000008000037812 */ /* 0x000fca00078ef803 */
[----:B------:R0:W-:Y:S01]  /*9770*/  STG.E.U8 desc[UR36][R4.64], R3 ;  /* 0x0000000304007986 */ /* 0x0001e2000c101124 */
[----:B------:R-:W-:Y:S05]  /*9780*/  BRA `(.L_x_20939) ;  /* 0x00000000000c7947 */ /* 0x000fea0003800000 */
.L_x_20960:
[----:B-----5:R-:W-:-:S04]  /*9790*/  I2FP.F32.S32 R0, R24 ;  /* 0x0000001800007245 */ /* 0x020fc80000201400 */
[----:B------:R-:W-:-:S05]  /*97a0*/  F2FP.BF16.F32.PACK_AB R0, RZ, R0 ;  /* 0x00000000ff00723e */ /* 0x000fca00000010ff */
[----:B------:R0:W-:Y:S02]  /*97b0*/  STG.E.U16 desc[UR36][R4.64], R0 ;  /* 0x0000000004007986 */ /* 0x0001e4000c101524 */
.L_x_20939:
[----:B------:R-:W-:-:S05]  /*97c0*/  VIADD R23, R23, 0x80 ;  /* 0x0000008017177836 */ /* 0x000fca0000000000 */
[----:B------:R-:W-:-:S13]  /*97d0*/  ISETP.GE.AND P0, PT, R23, R16, PT ;  /* 0x000000101700720c */ /* 0x000fda0003f06270 */
[----:B------:R-:W-:Y:S05]  /*97e0*/  @P0 BRA `(.L_x_20933) ;  /* 0x0000000c00940947 */ /* 0x000fea0003800000 */
[----:B------:R-:W5:Y:S01]  /*97f0*/  LDCU UR4, c[0x0][0x3b4] ;  /* 0x00007680ff0477ac */ /* 0x000f620008000800 */
[----:B------:R-:W5:Y:S01]  /*9800*/  LDC.64 R8, c[0x0][0x388] ;  /* 0x0000e200ff087b82 */ /* 0x000f620000000a00 */
[----:B0---4-:R-:W-:Y:S01]  /*9810*/  IMAD R0, R2, 0x200, R23 ;  /* 0x0000020002007824 */ /* 0x011fe200078e0217 */
[----:B-123--:R-:W-:-:S03]  /*9820*/  PRMT R4, R17, 0x9910, RZ ;  /* 0x0000991011047816 */ /* 0x00efc600000000ff */
[----:B-----5:R-:W-:Y:S02]  /*9830*/  IMAD R3, R0, UR4, RZ ;  /* 0x0000000400037c24 */ /* 0x020fe4000f8e02ff */
[----:B------:R-:W-:-:S05]  /*9840*/  IMAD.MOV.U32 R0, RZ, RZ, R4 ;  /* 0x000000ffff007224 */ /* 0x000fca00078e0004 */
[----:B------:R-:W-:Y:S02]  /*9850*/  ISETP.GT.AND P1, PT, R0, 0x9, PT ;  /* 0x000000090000780c */ /* 0x000fe40003f24270 */
[----:B------:R-:W-:-:S05]  /*9860*/  IADD3 R8, P0, PT, R3, R8, RZ ;  /* 0x0000000803087210 */ /* 0x000fca0007f1e0ff */
        /* <DEDUP_REMOVED lines=12> */
.L_x_20972:
[----:B------:R0:W-:Y:S01]  /*9930*/  STG.E.U8 desc[UR36][R8.64], R18 ;  /* 0x0000001208007986 */ /* 0x0001e2000c101124 */
[----:B------:R-:W-:Y:S05]  /*9940*/  BRA `(.L_x_20974) ;  /* 0x0000000c00387947 */ /* 0x000fea0003800000 */
.L_x_20971:
[----:B------:R-:W-:-:S13]  /*9950*/  ISETP.NE.AND P0, PT, R0, 0x2, PT ;  /* 0x000000020000780c */ /* 0x000fda0003f05270 */
[----:B------:R-:W-:Y:S05]  /*9960*/  @!P0 BRA `(.L_x_20975) ;  /* 0x0000000000248947 */ /* 0x000fea0003800000 */
[----:B------:R-:W-:-:S13]  /*9970*/  ISETP.NE.AND P0, PT, R0, 0x3, PT ;  /* 0x000000030000780c */ /* 0x000fda0003f05270 */
[----:B------:R-:W-:Y:S05]  /*9980*/  @!P0 BRA `(.L_x_20976) ;  /* 0x0000000000148947 */ /* 0x000fea0003800000 */
[----:B------:R-:W-:-:S13]  /*9990*/  ISETP.NE.AND P0, PT, R0, 0x4, PT ;  /* 0x000000040000780c */ /* 0x000fda0003f05270 */
[----:B------:R-:W-:Y:S05]  /*99a0*/  @P0 BRA `(.L_x_20973) ;  /* 0x00000008003c0947 */ /* 0x000fea0003800000 */
[----:B------:R-:W-:-:S05]  /*99b0*/  SHF.R.S32.HI R19, RZ, 0x1f, R18 ;  /* 0x0000001fff137819 */ /* 0x000fca0000011412 */
[----:B------:R0:W-:Y:S01]  /*99c0*/  STG.E.64 desc[UR36][R8.64], R18 ;  /* 0x0000001208007986 */ /* 0x0001e2000c101b24 */
[----:B------:R-:W-:Y:S05]  /*99d0*/  BRA `(.L_x_20974) ;  /* 0x0000000c00147947 */ /* 0x000fea0003800000 */
.L_x_20976:
[----:B------:R0:W-:Y:S01]  /*99e0*/  STG.E desc[UR36][R8.64], R18 ;  /* 0x0000001208007986 */ /* 0x0001e2000c101924 */
[----:B------:R-:W-:Y:S05]  /*99f0*/  BRA `(.L_x_20974) ;  /* 0x0000000c000c7947 */ /* 0x000fea0003800000 */
.L_x_20975:
[----:B------:R0:W-:Y:S01]  /*9a00*/  STG.E.U16 desc[UR36][R8.64], R18 ;  /* 0x0000001208007986 */ /* 0x0001e2000c101524 */
[----:B------:R-:W-:Y:S05]  /*9a10*/  BRA `(.L_x_20974) ;  /* 0x0000000c00047947 */ /* 0x000fea0003800000 */
.L_x_20970:
[----:B------:R-:W-:-:S13]  /*9a20*/  ISETP.GT.AND P0, PT, R0, 0x6, PT ;  /* 0x000000060000780c */ /* 0x000fda0003f04270 */
[----:B------:R-:W-:Y:S05]  /*9a30*/  @P0 BRA `(.L_x_20977) ;  /* 0x00000000002c0947 */ /* 0x000fea0003800000 */
[----:B------:R-:W-:-:S13]  /*9a40*/  ISETP.NE.AND P0, PT, R0, 0x5, PT ;  /* 0x000000050000780c */ /* 0x000fda0003f05270 */
[----:B------:R-:W-:Y:S05]  /*9a50*/  @!P0 BRA `(.L_x_20978) ;  /* 0x0000000000148947 */ /* 0x000fea0003800000 */
[----:B------:R-:W-:-:S13]  /*9a60*/  ISETP.NE.AND P0, PT, R0, 0x6, PT ;  /* 0x000000060000780c */ /* 0x000fda0003f05270 */
[----:B------:R-:W-:Y:S05]  /*9a70*/  @P0 BRA `(.L_x_20973) ;  /* 0x0000000800080947 */ /* 0x000fea0003800000 */
[----:B------:R-:W-:-:S05]  /*9a80*/  I2FP.F32.S32 R3, R18 ;  /* 0x0000001200037245 */ /* 0x000fca0000201400 */
[----:B------:R1:W-:Y:S01]  /*9a90*/  STG.E desc[UR36][R8.64], R3 ;  /* 0x0000000308007986 */ /* 0x0003e2000c101924 */
[----:B------:R-:W-:Y:S05]  /*9aa0*/  BRA `(.L_x_20974) ;  /* 0x0000000800e07947 */ /* 0x000fea0003800000 */
.L_x_20978:
[----:B------:R-:W-:-:S04]  /*9ab0*/  I2FP.F32.S32 R0, R18 ;  /* 0x0000001200007245 */ /* 0x000fc80000201400 */
[----:B------:R-:W-:-:S05]  /*9ac0*/  F2FP.F16.F32.PACK_AB R0, RZ, R0 ;  /* 0x00000000ff00723e */ /* 0x000fca00000000ff */
[----:B------:R0:W-:Y:S01]  /*9ad0*/  STG.E.U16 desc[UR36][R8.64], R0 ;  /* 0x0000000008007986 */ /* 0x0001e2000c101524 */
[----:B------:R-:W-:Y:S05]  /*9ae0*/  BRA `(.L_x_20974) ;  /* 0x0000000800d07947 */ /* 0x000fea0003800000 */
.L_x_20977:
[----:B------:R-:W-:-:S13]  /*9af0*/  ISETP.NE.AND P0, PT, R0, 0x7, PT ;  /* 0x000000070000780c */ /* 0x000fda0003f05270 */
[----:B------:R-:W-:Y:S05]  /*9b00*/  @!P0 BRA `(.L_x_20979) ;  /* 0x0000000000348947 */ /* 0x000fea0003800000 */
[----:B------:R-:W-:-:S13]  /*9b10*/  ISETP.NE.AND P0, PT, R0, 0x8, PT ;  /* 0x000000080000780c */ /* 0x000fda0003f05270 */
[----:B------:R-:W-:Y:S05]  /*9b20*/  @!P0 BRA `(.L_x_20980) ;  /* 0x0000000000188947 */ /* 0x000fea0003800000 */
[----:B------:R-:W-:-:S13]  /*9b30*/  ISETP.NE.AND P0, PT, R0, 0x9, PT ;  /* 0x000000090000780c */ /* 0x000fda0003f05270 */
[----:B------:R-:W-:Y:S05]  /*9b40*/  @P0 BRA `(.L_x_20973) ;  /* 0x0000000400d40947 */ /* 0x000fea0003800000 */
[----:B------:R-:W-:Y:S01]  /*9b50*/  I2FP.F32.S32 R18, R18 ;  /* 0x0000001200127245 */ /* 0x000fe20000201400 */
[----:B------:R-:W-:-:S05]  /*9b60*/  IMAD.MOV.U32 R19, RZ, RZ, RZ ;  /* 0x000000ffff137224 */ /* 0x000fca00078e00ff */
[----:B------:R2:W-:Y:S01]  /*9b70*/  STG.E.64 desc[UR36][R8.64], R18 ;  /* 0x0000001208007986 */ /* 0x0005e2000c101b24 */
[----:B------:R-:W-:Y:S05]  /*9b80*/  BRA `(.L_x_20974) ;  /* 0x0000000800a87947 */ /* 0x000fea0003800000 */
.L_x_20980:
[----:B------:R-:W-:-:S04]  /*9b90*/  I2FP.F32.S32 R18, R18 ;  /* 0x0000001200127245 */ /* 0x000fc80000201400 */
[----:B------:R-:W-:-:S04]  /*9ba0*/  F2FP.F16.F32.PACK_AB R3, RZ, R18 ;  /* 0x00000012ff03723e */ /* 0x000fc800000000ff */
[----:B------:R-:W-:-:S05]  /*9bb0*/  PRMT R3, R3, 0x5410, RZ ;  /* 0x0000541003037816 */ /* 0x000fca00000000ff */
[----:B------:R3:W-:Y:S01]  /*9bc0*/  STG.E desc[UR36][R8.64], R3 ;  /* 0x0000000308007986 */ /* 0x0007e2000c101924 */
[----:B------:R-:W-:Y:S05]  /*9bd0*/  BRA `(.L_x_20974) ;  /* 0x0000000800947947 */ /* 0x000fea0003800000 */
.L_x_20979:
[----:B------:R-:W0:Y:S02]  /*9be0*/  I2F.F64 R18, R18 ;  /* 0x0000001200127312 */ /* 0x000e240000201c00 */
[----:B0-----:R4:W-:Y:S01]  /*9bf0*/  STG.E.64 desc[UR36][R8.64], R18 ;  /* 0x0000001208007986 */ /* 0x0019e2000c101b24 */
[----:B------:R-:W-:Y:S05]  /*9c00*/  BRA `(.L_x_20974) ;  /* 0x0000000800887947 */ /* 0x000fea0003800000 */
.L_x_20969:
        /* <DEDUP_REMOVED lines=12> */
.L_x_20984:
        /* <DEDUP_REMOVED lines=17> */
.L_x_20987:
[----:B------:R-:W-:-:S04]  /*9de0*/  SHF.R.U32.HI R3, RZ, 0x18, R5 ;  /* 0x00000018ff037819 */ /* 0x000fc80000011605 */
[----:B------:R-:W-:-:S04]  /*9df0*/  LOP3.LUT R0, R0, 0x80, R3, 0xf8, !PT ;  /* 0x0000008000007812 */ /* 0x000fc800078ef803 */
[----:B------:R-:W-:-:S07]  /*9e00*/  PRMT R4, R0, 0x7610, R4 ;  /* 0x0000761000047816 */ /* 0x000fce0000000004 */
.L_x_20986:
[----:B------:R-:W-:Y:S05]  /*9e10*/  BSYNC.RECONVERGENT B0 ;  /* 0x0000000000007941 */ /* 0x000fea0003800200 */
.L_x_20985:
[----:B------:R0:W-:Y:S01]  /*9e20*/  STG.E.U8 desc[UR36][R8.64], R4 ;  /* 0x0000000408007986 */ /* 0x0001e2000c101124 */
[----:B------:R-:W-:Y:S05]  /*9e30*/  BRA `(.L_x_20974) ;  /* 0x0000000400fc7947 */ /* 0x000fea0003800000 */
.L_x_20983:
        /* <DEDUP_REMOVED lines=17> */
.L_x_20990:
[----:B------:R-:W-:-:S04]  /*9f50*/  SHF.R.U32.HI R3, RZ, 0x18, R5 ;  /* 0x00000018ff037819 */ /* 0x000fc80000011605 */
[----:B------:R-:W-:-:S04]  /*9f60*/  LOP3.LUT R0, R0, 0x80, R3, 0xf8, !PT ;  /* 0x0000008000007812 */ /* 0x000fc800078ef803 */
[----:B------:R-:W-:-:S07]  /*9f70*/  PRMT R4, R0, 0x7610, R4 ;  /* 0x0000761000047816 */ /* 0x000fce0000000004 */
.L_x_20989:
[----:B------:R-:W-:Y:S05]  /*9f80*/  BSYNC.RECONVERGENT B0 ;  /* 0x0000000000007941 */ /* 0x000fea0003800200 */
.L_x_20988:
[----:B------:R0:W-:Y:S01]  /*9f90*/  STG.E.U8 desc[UR36][R8.64], R4 ;  /* 0x0000000408007986 */ /* 0x0001e2000c101124 */
[----:B------:R-:W-:Y:S05]  /*9fa0*/  BRA `(.L_x_20974) ;  /* 0x0000000400a07947 */ /* 0x000fea0003800000 */
.L_x_20982:
[----:B------:R-:W-:-:S13]  /*9fb0*/  ISETP.NE.AND P0, PT, R0, 0x1c, PT ;  /* 0x0000001c0000780c */ /* 0x000fda0003f05270 */
[----:B------:R-:W-:Y:S05]  /*9fc0*/  @!P0 BRA `(.L_x_20991) ;  /* 0x00000000005c8947 */ /* 0x000fea0003800000 */
[----:B------:R-:W-:-:S13]  /*9fd0*/  ISETP.NE.AND P0, PT, R0, 0x1d, PT ;  /* 0x0000001d0000780c */ /* 0x000fda0003f05270 */
[----:B------:R-:W-:Y:S05]  /*9fe0*/  @!P0 BRA `(.L_x_20992) ;  /* 0x0000000000488947 */ /* 0x000fea0003800000 */
[----:B------:R-:W-:-:S13]  /*9ff0*/  ISETP.NE.AND P0, PT, R0, 0x2c, PT ;  /* 0x0000002c0000780c */ /* 0x000fda0003f05270 */
[----:B------:R-:W-:Y:S05]  /*a000*/  @P0 BRA `(.L_x_20973) ;  /* 0x0000000000a40947 */ /* 0x000fea0003800000 */
        /* <DEDUP_REMOVED lines=16> */
.L_x_20992:
[----:B------:R-:W-:-:S05]  /*a110*/  SHF.R.S32.HI R19, RZ, 0x1f, R18 ;  /* 0x0000001fff137819 */ /* 0x000fca0000011412 */
[----:B------:R0:W-:Y:S01]  /*a120*/  STG.E.64 desc[UR36][R8.64], R18 ;  /* 0x0000001208007986 */ /* 0x0001e2000c101b24 */
[----:B------:R-:W-:Y:S05]  /*a130*/  BRA `(.L_x_20974) ;  /* 0x00000004003c7947 */ /* 0x000fea0003800000 */
.L_x_20991:
[----:B------:R0:W-:Y:S01]  /*a140*/  STG.E desc[UR36][R8.64], R18 ;  /* 0x0000001208007986 */ /* 0x0001e2000c101924 */
[----:B------:R-:W-:Y:S05]  /*a150*/  BRA `(.L_x_20974) ;  /* 0x0000000400347947 */ /* 0x000fea0003800000 */
.L_x_20981:
[----:B------:R-:W-:-:S13]  /*a160*/  ISETP.GT.AND P0, PT, R0, 0xe, PT ;  /* 0x0000000e0000780c */ /* 0x000fda0003f04270 */
[----:B------:R-:W-:Y:S05]  /*a170*/  @P0 BRA `(.L_x_20993) ;  /* 0x0000000000300947 */ /* 0x000fea0003800000 */
[----:B------:R-:W-:-:S13]  /*a180*/  ISETP.NE.AND P0, PT, R0, 0xa, PT ;  /* 0x0000000a0000780c */ /* 0x000fda0003f05270 */
[----:B------:R-:W-:Y:S05]  /*a190*/  @!P0 BRA `(.L_x_20994) ;  /* 0x0000000000188947 */ /* 0x000fea0003800000 */
[----:B------:R-:W-:-:S13]  /*a1a0*/  ISETP.NE.AND P0, PT, R0, 0xb, PT ;  /* 0x0000000b0000780c */ /* 0x000fda0003f05270 */
[----:B------:R-:W-:Y:S05]  /*a1b0*/  @P0 BRA `(.L_x_20973) ;  /* 0x0000000000380947 */ /* 0x000fea0003800000 */
[----:B------:R-:W-:-:S04]  /*a1c0*/  ISETP.NE.AND P0, PT, R18, RZ, PT ;  /* 0x000000ff1200720c */ /* 0x000fc80003f05270 */
[----:B------:R-:W-:-:S05]  /*a1d0*/  SEL R3, RZ, 0x1, !P0 ;  /* 0x00000001ff037807 */ /* 0x000fca0004000000 */
[----:B------:R0:W-:Y:S01]  /*a1e0*/  STG.E.U8 desc[UR36][R8.64], R3 ;  /* 0x0000000308007986 */ /* 0x0001e2000c101124 */
[----:B------:R-:W-:Y:S05]  /*a1f0*/  BRA `(.L_x_20974) ;  /* 0x00000004000c7947 */ /* 0x000fea0003800000 */
.L_x_20994:
[----:B------:R-:W0:Y:S01]  /*a200*/  I2F.F64 R4, R18 ;  /* 0x0000001200047312 */ /* 0x000e220000201c00 */
[----:B------:R-:W-:-:S05]  /*a210*/  CS2R R6, SRZ ;  /* 0x0000000000067805 */ /* 0x000fca000001ff00 */
[----:B0-----:R0:W-:Y:S01]  /*a220*/  STG.E.128 desc[UR36][R8.64], R4 ;  /* 0x0000000408007986 */ /* 0x0011e2000c101d24 */
[----:B------:R-:W-:Y:S05]  /*a230*/  BRA `(.L_x_20974) ;  /* 0x0000000000fc7947 */ /* 0x000fea0003800000 */
.L_x_20993:
[----:B------:R-:W-:-:S13]  /*a240*/  ISETP.NE.AND P0, PT, R0, 0xf, PT ;  /* 0x0000000f0000780c */ /* 0x000fda0003f05270 */
[----:B------:R-:W-:Y:S05]  /*a250*/  @!P0 BRA `(.L_x_20995) ;  /* 0x0000000000e88947 */ /* 0x000fea0003800000 */
[----:B------:R-:W-:-:S13]  /*a260*/  ISETP.NE.AND P0, PT, R0, 0x17, PT ;  /* 0x000000170000780c */ /* 0x000fda0003f05270 */
[----:B------:R-:W-:Y:S05]  /*a270*/  @!P0 BRA `(.L_x_20996) ;  /* 0x0000000000908947 */ /* 0x000fea0003800000 */
[----:B------:R-:W-:-:S13]  /*a280*/  ISETP.NE.AND P0, PT, R0, 0x18, PT ;  /* 0x000000180000780c */ /* 0x000fda0003f05270 */
[----:B------:R-:W-:Y:S05]  /*a290*/  @!P0 BRA `(.L_x_20997) ;  /* 0x0000000000448947 */ /* 0x000fea0003800000 */
.L_x_20973:
        /* <DEDUP_REMOVED lines=16> */
.L_x_20998:
[----:B------:R-:W-:Y:S05]  /*a3a0*/  BRA `(.L_x_20974) ;  /* 0x0000000000a07947 */ /* 0x000fea0003800000 */
.L_x_20997:
        /* <DEDUP_REMOVED lines=13> */
.L_x_21000:
[----:B------:R-:W-:Y:S05]  /*a480*/  BSYNC.RECONVERGENT B0 ;  /* 0x0000000000007941 */ /* 0x000fea0003800200 */
.L_x_20999:
[----:B------:R-:W-:-:S05]  /*a490*/  LOP3.LUT R3, R0, 0x80, R3, 0xf8, !PT ;  /* 0x0000008000037812 */ /* 0x000fca00078ef803 */
[----:B------:R0:W-:Y:S01]  /*a4a0*/  STG.E.U8 desc[UR36][R8.64], R3 ;  /* 0x0000000308007986 */ /* 0x0001e2000c101124 */
[----:B------:R-:W-:Y:S05]  /*a4b0*/  BRA `(.L_x_20974) ;  /* 0x00000000005c7947 */ /* 0x000fea0003800000 */
.L_x_20996:
        /* <DEDUP_REMOVED lines=12> */
.L_x_21002:
[----:B------:R-:W-:Y:S01]  /*a580*/  IMAD.MOV.U32 R0, RZ, RZ, 0x7f ;  /* 0x0000007fff007424 */ /* 0x000fe200078e00ff */
[----:B------:R-:W-:-:S04]  /*a590*/  ISETP.GT.U32.AND P0, PT, R4, 0x7f800000, PT ;  /* 0x7f8000000400780c */ /* 0x000fc80003f04070 */
[----:B------:R-:W-:-:S09]  /*a5a0*/  SEL R0, R0, 0x7c, P0 ;  /* 0x0000007c00007807 */ /* 0x000fd20000000000 */
.L_x_21003:
[----:B------:R-:W-:Y:S05]  /*a5b0*/  BSYNC.RECONVERGENT B0 ;  /* 0x0000000000007941 */ /* 0x000fea0003800200 */
.L_x_21001:
[----:B------:R-:W-:-:S04]  /*a5c0*/  SHF.R.U32.HI R3, RZ, 0x18, R3 ;  /* 0x00000018ff037819 */ /* 0x000fc80000011603 */
[----:B------:R-:W-:-:S05]  /*a5d0*/  LOP3.LUT R3, R0, 0x80, R3, 0xf8, !PT ;  /* 0x0000008000037812 */ /* 0x000fca00078ef803 */
[----:B------:R0:W-:Y:S01]  /*a5e0*/  STG.E.U8 desc[UR36][R8.64], R3 ;  /* 0x0000000308007986 */ /* 0x0001e2000c101124 */
[----:B------:R-:W-:Y:S05]  /*a5f0*/  BRA `(.L_x_20974) ;  /* 0x00000000000c7947 */ /* 0x000fea0003800000 */
.L_x_20995:
[----:B------:R-:W-:-:S04]  /*a600*/  I2FP.F32.S32 R0, R18 ;  /* 0x0000001200007245 */ /* 0x000fc80000201400 */
[----:B------:R-:W-:-:S05]  /*a610*/  F2FP.BF16.F32.PACK_AB R0, RZ, R0 ;  /* 0x00000000ff00723e */ /* 0x000fca00000010ff */
[----:B------:R0:W-:Y:S02]  /*a620*/  STG.E.U16 desc[UR36][R8.64], R0 ;  /* 0x0000000008007986 */ /* 0x0001e4000c101524 */
.L_x_20974:
[----:B------:R-:W-:-:S07]  /*a630*/  VIADD R23, R23, 0x80 ;  /* 0x0000008017177836 */ /* 0x000fce0000000000 */
.L_x_20933:
[----:B------:R-:W-:Y:S05]  /*a640*/  BSYNC.RECONVERGENT B6 ;  /* 0x0000000000067941 */ /* 0x000fea0003800200 */
.L_x_20932:
        /* <DEDUP_REMOVED lines=19> */
[----:B-----5:R-:W-:Y:S01]  /*a780*/  STG.E.U8 desc[UR36][R2.64], R22 ;  /* 0x0000001602007986 */ /* 0x020fe2000c101124 */
[----:B------:R-:W-:Y:S05]  /*a790*/  EXIT ;  /* 0x000000000000794d */ /* 0x000fea0003800000 */
.L_x_21007:
[----:B-----5:R-:W-:Y:S01]  /*a7a0*/  STG.E.U8 desc[UR36][R2.64], R22 ;  /* 0x0000001602007986 */ /* 0x020fe2000c101124 */
[----:B------:R-:W-:Y:S05]  /*a7b0*/  EXIT ;  /* 0x000000000000794d */ /* 0x000fea0003800000 */
.L_x_21006:
[----:B------:R-:W-:-:S13]  /*a7c0*/  ISETP.NE.AND P0, PT, R0, 0x2, PT ;  /* 0x000000020000780c */ /* 0x000fda0003f05270 */
[----:B------:R-:W-:Y:S05]  /*a7d0*/  @!P0 BRA `(.L_x_21009) ;  /* 0x0000000000248947 */ /* 0x000fea0003800000 */
[----:B------:R-:W-:-:S13]  /*a7e0*/  ISETP.NE.AND P0, PT, R0, 0x3, PT ;  /* 0x000000030000780c */ /* 0x000fda0003f05270 */
[----:B------:R-:W-:Y:S05]  /*a7f0*/  @!P0 BRA `(.L_x_21010) ;  /* 0x0000000000148947 */ /* 0x000fea0003800000 */
[----:B------:R-:W-:-:S13]  /*a800*/  ISETP.NE.AND P0, PT, R0, 0x4, PT ;  /* 0x000000040000780c */ /* 0x000fda0003f05270 */
[----:B------:R-:W-:Y:S05]  /*a810*/  @P0 BRA `(.L_x_21008) ;  /* 0x00000008003c0947 */ /* 0x000fea0003800000 */
[----:B-----5:R-:W-:-:S05]  /*a820*/  SHF.R.S32.HI R23, RZ, 0x1f, R22 ;  /* 0x0000001fff177819 */ /* 0x020fca0000011416 */
[----:B------:R-:W-:Y:S01]  /*a830*/  STG.E.64 desc[UR36][R2.64], R22 ;  /* 0x0000001602007986 */ /* 0x000fe2000c101b24 */
[----:B------:R-:W-:Y:S05]  /*a840*/  EXIT ;  /* 0x000000000000794d */ /* 0x000fea0003800000 */
.L_x_21010:
[----:B-----5:R-:W-:Y:S01]  /*a850*/  STG.E desc[UR36][R2.64], R22 ;  /* 0x0000001602007986 */ /* 0x020fe2000c101924 */
[----:B------:R-:W-:Y:S05]  /*a860*/  EXIT ;  /* 0x000000000000794d */ /* 0x000fea0003800000 */
.L_x_21009:
[----:B-----5:R-:W-:Y:S01]  /*a870*/  STG.E.U16 desc[UR36][R2.64], R22 ;  /* 0x0000001602007986 */ /* 0x020fe2000c101524 */
[----:B------:R-:W-:Y:S05]  /*a880*/  EXIT ;  /* 0x000000000000794d */ /* 0x000fea0003800000 */
.L_x_21005:
[----:B------:R-:W-:-:S13]  /*a890*/  ISETP.GT.AND P0, PT, R0, 0x6, PT ;  /* 0x000000060000780c */ /* 0x000fda0003f04270 */
[----:B------:R-:W-:Y:S05]  /*a8a0*/  @P0 BRA `(.L_x_21011) ;  /* 0x00000000002c0947 */ /* 0x000fea0003800000 */
[----:B------:R-:W-:-:S13]  /*a8b0*/  ISETP.NE.AND P0, PT, R0, 0x5, PT ;  /* 0x000000050000780c */ /* 0x000fda0003f05270 */
[----:B------:R-:W-:Y:S05]  /*a8c0*/  @!P0 BRA `(.L_x_21012) ;  /* 0x0000000000148947 */ /* 0x000fea0003800000 */
[----:B------:R-:W-:-:S13]  /*a8d0*/  ISETP.NE.AND P0, PT, R0, 0x6, PT ;  /* 0x000000060000780c */ /* 0x000fda0003f05270 */
[----:B------:R-:W-:Y:S05]  /*a8e0*/  @P0 BRA `(.L_x_21008) ;  /* 0x0000000800080947 */ /* 0x000fea0003800000 */
[----:B-----5:R-:W-:-:S05]  /*a8f0*/  I2FP.F32.S32 R5, R22 ;  /* 0x0000001600057245 */ /* 0x020fca0000201400 */
[----:B------:R-:W-:Y:S01]  /*a900*/  STG.E desc[UR36][R2.64], R5 ;  /* 0x0000000502007986 */ /* 0x000fe2000c101924 */
[----:B------:R-:W-:Y:S05]  /*a910*/  EXIT ;  /* 0x000000000000794d */ /* 0x000fea0003800000 */
.L_x_21012:
[----:B-----5:R-:W-:-:S04]  /*a920*/  I2FP.F32.S32 R0, R22 ;  /* 0x0000001600007245 */ /* 0x020fc80000201400 */
[----:B------:R-:W-:-:S05]  /*a930*/  F2FP.F16.F32.PACK_AB R0, RZ, R0 ;  /* 0x00000000ff00723e */ /* 0x000fca00000000ff */
[----:B------:R-:W-:Y:S01]  /*a940*/  STG.E.U16 desc[UR36][R2.64], R0 ;  /* 0x0000000002007986 */ /* 0x000fe2000c101524 */
[----:B------:R-:W-:Y:S05]  /*a950*/  EXIT ;  /* 0x000000000000794d */ /* 0x000fea0003800000 */
.L_x_21011:
        /* <DEDUP_REMOVED lines=8> */
[----:B------:R-:W-:Y:S01]  /*a9e0*/  STG.E.64 desc[UR36][R2.64], R22 ;  /* 0x0000001602007986 */ /* 0x000fe2000c101b24 */
[----:B------:R-:W-:Y:S05]  /*a9f0*/  EXIT ;  /* 0x000000000000794d */ /* 0x000fea0003800000 */
.L_x_21014:
[----:B-----5:R-:W-:-:S04]  /*aa00*/  I2FP.F32.S32 R22, R22 ;  /* 0x0000001600167245 */ /* 0x020fc80000201400 */
[----:B------:R-:W-:-:S04]  /*aa10*/  F2FP.F16.F32.PACK_AB R5, RZ, R22 ;  /* 0x00000016ff05723e */ /* 0x000fc800000000ff */
[----:B------:R-:W-:-:S05]  /*aa20*/  PRMT R5, R5, 0x5410, RZ ;  /* 0x0000541005057816 */ /* 0x000fca00000000ff */
[----:B------:R-:W-:Y:S01]  /*aa30*/  STG.E desc[UR36][R2.64], R5 ;  /* 0x0000000502007986 */ /* 0x000fe2000c101924 */
[----:B------:R-:W-:Y:S05]  /*aa40*/  EXIT ;  /* 0x000000000000794d */ /* 0x000fea0003800000 */
.L_x_21013:
[----:B-----5:R-:W0:Y:S02]  /*aa50*/  I2F.F64 R22, R22 ;  /* 0x0000001600167312 */ /* 0x020e240000201c00 */
[----:B0-----:R-:W-:Y:S01]  /*aa60*/  STG.E.64 desc[UR36][R2.64], R22 ;  /* 0x0000001602007986 */ /* 0x001fe2000c101b24 */
[----:B------:R-:W-:Y:S05]  /*aa70*/  EXIT ;  /* 0x000000000000794d */ /* 0x000fea0003800000 */
.L_x_21004:
        /* <DEDUP_REMOVED lines=10> */
[----:B-----5:R-:W-:Y:S01]  /*ab20*/  STG.E.U16 desc[UR36][R2.64], R22 ;  /* 0x0000001602007986 */ /* 0x020fe2000c101524 */
[----:B------:R-:W-:Y:S05]  /*ab30*/  EXIT ;  /* 0x000000000000794d */ /* 0x000fea0003800000 */
.L_x_21018:
        /* <DEDUP_REMOVED lines=18> */
.L_x_21021:
[----:B------:R-:W-:-:S04]  /*ac60*/  SHF.R.U32.HI R5, RZ, 0x18, R5 ;  /* 0x00000018ff057819 */ /* 0x000fc80000011605 */
[----:B------:R-:W-:-:S07]  /*ac70*/  LOP3.LUT R0, R0, 0x80, R5, 0xf8, !PT ;  /* 0x0000008000007812 */ /* 0x000fce00078ef805 */
.L_x_21020:
[----:B------:R-:W-:Y:S05]  /*ac80*/  BSYNC.RECONVERGENT B0 ;  /* 0x0000000000007941 */ /* 0x000fea0003800200 */
.L_x_21019:
[----:B------:R-:W-:Y:S01]  /*ac90*/  STG.E.U8 desc[UR36][R2.64], R0 ;  /* 0x0000000002007986 */ /* 0x000fe2000c101124 */
[----:B------:R-:W-:Y:S05]  /*aca0*/  EXIT ;  /* 0x000000000000794d */ /* 0x000fea0003800000 */
.L_x_21017:
        /* <DEDUP_REMOVED lines=18> */
.L_x_21024:
[----:B------:R-:W-:-:S04]  /*add0*/  SHF.R.U32.HI R5, RZ, 0x18, R5 ;  /* 0x00000018ff057819 */ /* 0x000fc80000011605 */
[----:B------:R-:W-:-:S07]  /*ade0*/  LOP3.LUT R0, R0, 0x80, R5, 0xf8, !PT ;  /* 0x0000008000007812 */ /* 0x000fce00078ef805 */
.L_x_21023:
[----:B------:R-:W-:Y:S05]  /*adf0*/  BSYNC.RECONVERGENT B0 ;  /* 0x0000000000007941 */ /* 0x000fea0003800200 */
.L_x_21022:
[----:B------:R-:W-:Y:S01]  /*ae00*/  STG.E.U8 desc[UR36][R2.64], R0 ;  /* 0x0000000002007986 */ /* 0x000fe2000c101124 */
[----:B------:R-:W-:Y:S05]  /*ae10*/  EXIT ;  /* 0x000000000000794d */ /* 0x000fea0003800000 */
.L_x_21016:
        /* <DEDUP_REMOVED lines=22> */
.L_x_21026:
[----:B-----5:R-:W-:-:S05]  /*af80*/  SHF.R.S32.HI R23, RZ, 0x1f, R22 ;  /* 0x0000001fff177819 */ /* 0x020fca0000011416 */
[----:B------:R-:W-:Y:S01]  /*af90*/  STG.E.64 desc[UR36][R2.64], R22 ;  /* 0x0000001602007986 */ /* 0x000fe2000c101b24 */
[----:B------:R-:W-:Y:S05]  /*afa0*/  EXIT ;  /* 0x000000000000794d */ /* 0x000fea0003800000 */
.L_x_21025:
[----:B-----5:R-:W-:Y:S01]  /*afb0*/  STG.E desc[UR36][R2.64], R22 ;  /* 0x0000001602007986 */ /* 0x020fe2000c101924 */
[----:B------:R-:W-:Y:S05]  /*afc0*/  EXIT ;  /* 0x000000000000794d */ /* 0x000fea0003800000 */
.L_x_21015:
        /* <DEDUP_REMOVED lines=8> */
[----:B------:R-:W-:Y:S01]  /*b050*/  STG.E.U8 desc[UR36][R2.64], R5 ;  /* 0x0000000502007986 */ /* 0x000fe2000c101124 */
[----:B------:R-:W-:Y:S05]  /*b060*/  EXIT ;  /* 0x000000000000794d */ /* 0x000fea0003800000 */
.L_x_21028:
[----:B-----5:R-:W0:Y:S01]  /*b070*/  I2F.F64 R4, R22 ;  /* 0x0000001600047312 */ /* 0x020e220000201c00 */
[----:B------:R-:W-:-:S05]  /*b080*/  CS2R R6, SRZ ;  /* 0x0000000000067805 */ /* 0x000fca000001ff00 */
[----:B0-----:R-:W-:Y:S01]  /*b090*/  STG.E.128 desc[UR36][R2.64], R4 ;  /* 0x0000000402007986 */ /* 0x001fe2000c101d24 */
[----:B------:R-:W-:Y:S05]  /*b0a0*/  EXIT ;  /* 0x000000000000794d */ /* 0x000fea0003800000 */
.L_x_21027:
[----:B------:R-:W-:-:S13]  /*b0b0*/  ISETP.NE.AND P0, PT, R0, 0xf, PT ;  /* 0x0000000f0000780c */ /* 0x000fda0003f05270 */
[----:B------:R-:W-:Y:S05]  /*b0c0*/  @!P0 BRA `(.L_x_21029) ;  /* 0x0000000000e88947 */ /* 0x000fea0003800000 */
[----:B------:R-:W-:-:S13]  /*b0d0*/  ISETP.NE.AND P0, PT, R0, 0x17, PT ;  /* 0x000000170000780c */ /* 0x000fda0003f05270 */
[----:B------:R-:W-:Y:S05]  /*b0e0*/  @!P0 BRA `(.L_x_21030) ;  /* 0x0000000000908947 */ /* 0x000fea0003800000 */
[----:B------:R-:W-:-:S13]  /*b0f0*/  ISETP.NE.AND P0, PT, R0, 0x18, PT ;  /* 0x000000180000780c */ /* 0x000fda0003f05270 */
[----:B------:R-:W-:Y:S05]  /*b100*/  @!P0 BRA `(.L_x_21031) ;  /* 0x0000000000448947 */ /* 0x000fea0003800000 */
.L_x_21008:
        /* <DEDUP_REMOVED lines=16> */
.L_x_21032:
[----:B------:R-:W-:Y:S05]  /*b210*/  EXIT ;  /* 0x000000000000794d */ /* 0x000fea0003800000 */
.L_x_21031:
        /* <DEDUP_REMOVED lines=13> */
.L_x_21034:
[----:B------:R-:W-:Y:S05]  /*b2f0*/  BSYNC.RECONVERGENT B0 ;  /* 0x0000000000007941 */ /* 0x000fea0003800200 */
.L_x_21033:
[----:B------:R-:W-:-:S05]  /*b300*/  LOP3.LUT R5, R0, 0x80, R5, 0xf8, !PT ;  /* 0x0000008000057812 */ /* 0x000fca00078ef805 */
[----:B------:R-:W-:Y:S01]  /*b310*/  STG.E.U8 desc[UR36][R2.64], R5 ;  /* 0x0000000502007986 */ /* 0x000fe2000c101124 */
[----:B------:R-:W-:Y:S05]  /*b320*/  EXIT ;  /* 0x000000000000794d */ /* 0x000fea0003800000 */
.L_x_21030:
        /* <DEDUP_REMOVED lines=12> */
.L_x_21036:
[----:B------:R-:W-:Y:S01]  /*b3f0*/  IMAD.MOV.U32 R0, RZ, RZ, 0x7f ;  /* 0x0000007fff007424 */ /* 0x000fe200078e00ff */
[----:B------:R-:W-:-:S04]  /*b400*/  ISETP.GT.U32.AND P0, PT, R4, 0x7f800000, PT ;  /* 0x7f8000000400780c */ /* 0x000fc80003f04070 */
[----:B------:R-:W-:-:S09]  /*b410*/  SEL R0, R0, 0x7c, P0 ;  /* 0x0000007c00007807 */ /* 0x000fd20000000000 */
.L_x_21037:
[----:B------:R-:W-:Y:S05]  /*b420*/  BSYNC.RECONVERGENT B0 ;  /* 0x0000000000007941 */ /* 0x000fea0003800200 */
.L_x_21035:
[----:B------:R-:W-:-:S04]  /*b430*/  SHF.R.U32.HI R5, RZ, 0x18, R5 ;  /* 0x00000018ff057819 */ /* 0x000fc80000011605 */
[----:B------:R-:W-:-:S05]  /*b440*/  LOP3.LUT R5, R0, 0x80, R5, 0xf8, !PT ;  /* 0x0000008000057812 */ /* 0x000fca00078ef805 */
[----:B------:R-:W-:Y:S01]  /*b450*/  STG.E.U8 desc[UR36][R2.64], R5 ;  /* 0x0000000502007986 */ /* 0x000fe2000c101124 */
[----:B------:R-:W-:Y:S05]  /*b460*/  EXIT ;  /* 0x000000000000794d */ /* 0x000fea0003800000 */
.L_x_21029:
[----:B-----5:R-:W-:-:S04]  /*b470*/  I2FP.F32.S32 R0, R22 ;  /* 0x0000001600007245 */ /* 0x020fc80000201400 */
[----:B------:R-:W-:-:S05]  /*b480*/  F2FP.BF16.F32.PACK_AB R0, RZ, R0 ;  /* 0x00000000ff00723e */ /* 0x000fca00000010ff */
[----:B------:R-:W-:Y:S01]  /*b490*/  STG.E.U16 desc[UR36][R2.64], R0 ;  /* 0x0000000002007986 */ /* 0x000fe2000c101524 */
[----:B------:R-:W-:Y:S05]  /*b4a0*/  EXIT ;  /* 0x000000000000794d */ /* 0x000fea0003800000 */
.L_x_21038:
        /* <DEDUP_REMOVED lines=13> */
.L_x_54905:


//--------------------- .text._ZN2at6native18elementwise_kernelILi128ELi2EZNS0_22gpu_kernel_impl_nocastINS0_13BinaryFunctorIiiiZZZNS0_16fmod_kernel_cudaERNS_18TensorIteratorBaseEENKUlvE_clEvENKUlvE1_clEvEUliiE_EEEEvS5_RKT_EUliE_EEviT1_ --------------------------
	.section	.text._ZN2at6native18elementwise_kernelILi128ELi2EZNS0_22gpu_kernel_impl_nocastINS0_13BinaryFunctorIiiiZZZNS0_16fmod_kernel_cudaERNS_18TensorIteratorBaseEENKUlvE_clEvENKUlvE1_clEvEUliiE_EEEEvS5_RKT_EUliE_EEviT1_,"ax",@progbits
	.align	128
        .global         _ZN2at6native18elementwise_kernelILi128ELi2EZNS0_22gpu_kernel_impl_nocastINS0_13BinaryFunctorIiiiZZZNS0_16fmod_kernel_cudaERNS_18TensorIteratorBaseEENKUlvE_clEvENKUlvE1_clEvEUliiE_EEEEvS5_RKT_EUliE_EEviT1_
        .type           _ZN2at6native18elementwise_kernelILi128ELi2EZNS0_22gpu_kernel_impl_nocastINS0_13BinaryFunctorIiiiZZZNS0_16fmod_kernel_cudaERNS_18TensorIteratorBaseEENKUlvE_clEvENKUlvE1_clEvEUliiE_EEEEvS5_RKT_EUliE_EEviT1_,@function
        .size           _ZN2at6native18elementwise_kernelILi128ELi2EZNS0_22gpu_kernel_impl_nocastINS0_13BinaryFunctorIiiiZZZNS0_16fmod_kernel_cudaERNS_18TensorIteratorBaseEENKUlvE_clEvENKUlvE1_clEvEUliiE_EEEEvS5_RKT_EUliE_EEviT1_,(.L_x_54906 - _ZN2at6native18elementwise_kernelILi128ELi2EZNS0_22gpu_kernel_impl_nocastINS0_13BinaryFunctorIiiiZZZNS0_16fmod_kernel_cudaERNS_18TensorIteratorBaseEENKUlvE_clEvENKUlvE1_clEvEUliiE_EEEEvS5_RKT_EUliE_EEviT1_)
        .other          _ZN2at6native18elementwise_kernelILi128ELi2EZNS0_22gpu_kernel_impl_nocastINS0_13BinaryFunctorIiiiZZZNS0_16fmod_kernel_cudaERNS_18TensorIteratorBaseEENKUlvE_clEvENKUlvE1_clEvEUliiE_EEEEvS5_RKT_EUliE_EEviT1_,@"STO_CUDA_ENTRY STV_DEFAULT"
_ZN2at6native18elementwise_kernelILi128ELi2EZNS0_22gpu_kernel_impl_nocastINS0_13BinaryFunctorIiiiZZZNS0_16fmod_kernel_cudaERNS_18TensorIteratorBaseEENKUlvE_clEvENKUlvE1_clEvEUliiE_EEEEvS5_RKT_EUliE_EEviT1_:
.text._ZN2at6native18elementwise_kernelILi128ELi2EZNS0_22gpu_kernel_impl_nocastINS0_13BinaryFunctorIiiiZZZNS0_16fmod_kernel_cudaERNS_18TensorIteratorBaseEENKUlvE_clEvENKUlvE1_clEvEUliiE_EEEEvS5_RKT_EUliE_EEviT1_:
        /* <DEDUP_REMOVED lines=13> */
[----:B------:R-:W0:Y:S02]  /*00d0*/  LDC.64 R6, c[0x0][0x5f8] ;  /* 0x00017e00ff067b82 */ /* 0x000e240000000a00 */
[----:B0-----:R-:W2:Y:S06]  /*00e0*/  LDG.E R6, desc[UR6][R6.64] ;  /* 0x0000000606067981 */ /* 0x001eac000c1e1900 */
[----:B------:R-:W0:Y:S02]  /*00f0*/  LDC.64 R4, c[0x0][0x5f0] ;  /* 0x00017c00ff047b82 */ /* 0x000e240000000a00 */
[----:B0-----:R0:W3:Y:S01]  /*0100*/  LDG.E R0, desc[UR6][R4.64] ;  /* 0x0000000604007981 */ /* 0x0010e2000c1e1900 */
        /* <DEDUP_REMOVED lines=24> */
[----:B0-----:R0:W-:Y:S02]  /*0290*/  STG.E desc[UR6][R4.64], R9 ;  /* 0x0000000904007986 */ /* 0x0011e4000c101906 */
.L_x_21041:
[----:B------:R-:W-:Y:S05]  /*02a0*/  BSYNC.RECONVERGENT B0 ;  /* 0x0000000000007941 */ /* 0x000fea0003800200 */
.L_x_21040:
[----:B------:R-:W-:-:S13]  /*02b0*/  ISETP.GE.AND P0, PT, R3, UR4, PT ;  /* 0x0000000403007c0c */ /* 0x000fda000bf06270 */
[----:B------:R-:W-:Y:S05]  /*02c0*/  @P0 EXIT ;  /* 0x000000000000094d */ /* 0x000fea0003800000 */
[----:B0-----:R-:W0:Y:S02]  /*02d0*/  LDC.64 R4, c[0x0][0x5f8] ;  /* 0x00017e00ff047b82 */ /* 0x001e240000000a00 */
[----:B0-----:R-:W2:Y:S06]  /*02e0*/  LDG.E R4, desc[UR6][R4.64] ;  /* 0x0000000604047981 */ /* 0x001eac000c1e1900 */
[----:B------:R-:W0:Y:S02]  /*02f0*/  LDC.64 R2, c[0x0][0x5f0] ;  /* 0x00017c00ff027b82 */ /* 0x000e240000000a00 */
[----:B0-----:R0:W3:Y:S01]  /*0300*/  LDG.E R0, desc[UR6][R2.64] ;  /* 0x0000000602007981 */ /* 0x0010e2000c1e1900 */
        /* <DEDUP_REMOVED lines=23> */
[----:B0-----:R-:W-:Y:S01]  /*0480*/  STG.E desc[UR6][R2.64], R7 ;  /* 0x0000000702007986 */ /* 0x001fe2000c101906 */
[----:B------:R-:W-:Y:S05]  /*0490*/  EXIT ;  /* 0x000000000000794d */ /* 0x000fea0003800000 */
.L_x_21039:
        /* <DEDUP_REMOVED lines=355> */
.L_x_21044:
[----:B------:R-:W0:Y:S02]  /*1ad0*/  LDCU.128 UR8, c[0x0][0x5f0] ;  /* 0x0000be00ff0877ac */ /* 0x000e240008000c00 */
[----:B0-----:R-:W-:-:S04]  /*1ae0*/  IADD3 R6, P0, PT, R6, UR10, RZ ;  /* 0x0000000a06067c10 */ /* 0x001fc8000ff1e0ff */
[----:B------:R-:W-:-:S05]  /*1af0*/  IADD3.X R7, PT, PT, RZ, UR11, RZ, P0, !PT ;  /* 0x0000000bff077c10 */ /* 0x000fca00087fe4ff */
[----:B------:R-:W2:Y:S01]  /*1b00*/  LDG.E R6, desc[UR6][R6.64] ;  /* 0x0000000606067981 */ /* 0x000ea2000c1e1900 */
[----:B------:R-:W-:-:S04]  /*1b10*/  IADD3 R8, P0, PT, R4, UR8, RZ ;  /* 0x0000000804087c10 */ /* 0x000fc8000ff1e0ff */
[----:B------:R-:W-:Y:S01]  /*1b20*/  IADD3.X R9, PT, PT, RZ, UR9, RZ, P0, !PT ;  /* 0x00000009ff097c10 */ /* 0x000fe200087fe4ff */
[----:B------:R-:W0:Y:S04]  /*1b30*/  LDCU.64 UR8, c[0x0][0x5e8] ;  /* 0x0000bd00ff0877ac */ /* 0x000e280008000a00 */
[----:B------:R1:W3:Y:S01]  /*1b40*/  LDG.E R8, desc[UR6][R8.64] ;  /* 0x0000000608087981 */ /* 0x0002e2000c1e1900 */
        /* <DEDUP_REMOVED lines=25> */
[----:B------:R0:W-:Y:S02]  /*1ce0*/  STG.E desc[UR6][R4.64], R11 ;  /* 0x0000000b04007986 */ /* 0x0001e4000c101906 */
.L_x_21043:
[----:B------:R-:W-:Y:S05]  /*1cf0*/  BSYNC.RECONVERGENT B0 ;  /* 0x0000000000007941 */ /* 0x000fea0003800200 */
.L_x_21042:
[----:B------:R-:W-:-:S13]  /*1d00*/  ISETP.GE.AND P0, PT, R3, UR4, PT ;  /* 0x0000000403007c0c */ /* 0x000fda000bf06270 */
        /* <DEDUP_REMOVED lines=349> */
.L_x_21045:
[----:B------:R-:W0:Y:S01]  /*32e0*/  LDCU.128 UR8, c[0x0][0x5f0] ;  /* 0x0000be00ff0877ac */ /* 0x000e220008000c00 */
[----:B------:R-:W1:Y:S01]  /*32f0*/  LDCU.64 UR4, c[0x0][0x5e8] ;  /* 0x0000bd00ff0477ac */ /* 0x000e620008000a00 */
[----:B0-----:R-:W-:-:S04]  /*3300*/  IADD3 R6, P0, PT, R4, UR10, RZ ;  /* 0x0000000a04067c10 */ /* 0x001fc8000ff1e0ff */
[----:B------:R-:W-:-:S05]  /*3310*/  IADD3.X R7, PT, PT, RZ, UR11, RZ, P0, !PT ;  /* 0x0000000bff077c10 */ /* 0x000fca00087fe4ff */
[----:B------:R-:W2:Y:S01]  /*3320*/  LDG.E R10, desc[UR6][R6.64] ;  /* 0x00000006060a7981 */ /* 0x000ea2000c1e1900 */
[----:B------:R-:W-:-:S04]  /*3330*/  IADD3 R4, P0, PT, R2, UR8, RZ ;  /* 0x0000000802047c10 */ /* 0x000fc8000ff1e0ff */
[----:B------:R-:W-:-:S05]  /*3340*/  IADD3.X R5, PT, PT, RZ, UR9, RZ, P0, !PT ;  /* 0x00000009ff057c10 */ /* 0x000fca00087fe4ff */
[----:B------:R0:W3:Y:S01]  /*3350*/  LDG.E R4, desc[UR6][R4.64] ;  /* 0x0000000604047981 */ /* 0x0000e2000c1e1900 */
        /* <DEDUP_REMOVED lines=24> */
[----:B------:R-:W-:Y:S01]  /*34e0*/  STG.E desc[UR6][R2.64], R9 ;  /* 0x0000000902007986 */ /* 0x000fe2000c101906 */
[----:B------:R-:W-:Y:S05]  /*34f0*/  EXIT ;  /* 0x000000000000794d */ /* 0x000fea0003800000 */
.L_x_21046:
        /* <DEDUP_REMOVED lines=16> */
.L_x_54906:


//--------------------- .text._ZN2at6native27unrolled_elementwise_kernelINS0_13BinaryFunctorIiiiZZZNS0_16fmod_kernel_cudaERNS_18TensorIteratorBaseEENKUlvE_clEvENKUlvE1_clEvEUliiE_EESt5arrayIPcLm3EELi4E23TrivialOffsetCalculatorILi2EjESC_ILi1EjENS0_6memory15LoadWithoutCastENSF_16StoreWithoutCastEEEviT_T0_T2_T3_T4_T5_ --------------------------
	.section	.text._ZN2at6native27unrolled_elementwise_kernelINS0_13BinaryFunctorIiiiZZZNS0_16fmod_kernel_cudaERNS_18TensorIteratorBaseEENKUlvE_clEvENKUlvE1_clEvEUliiE_EESt5arrayIPcLm3EELi4E23TrivialOffsetCalculatorILi2EjESC_ILi1EjENS0_6memory15LoadWithoutCastENSF_16StoreWithoutCastEEEviT_T0_T2_T3_T4_T5_,"ax",@progbits
	.align	128
        .global         _ZN2at6native27unrolled_elementwise_kernelINS0_13BinaryFunctorIiiiZZZNS0_16fmod_kernel_cudaERNS_18TensorIteratorBaseEENKUlvE_clEvENKUlvE1_clEvEUliiE_EESt5arrayIPcLm3EELi4E23TrivialOffsetCalculatorILi2EjESC_ILi1EjENS0_6memory15LoadWithoutCastENSF_16StoreWithoutCastEEEviT_T0_T2_T3_T4_T5_
        .type           _ZN2at6native27unrolled_elementwise_kernelINS0_13BinaryFunctorIiiiZZZNS0_16fmod_kernel_cudaERNS_18TensorIteratorBaseEENKUlvE_clEvENKUlvE1_clEvEUliiE_EESt5arrayIPcLm3EELi4E23TrivialOffsetCalculatorILi2EjESC_ILi1EjENS0_6memory15LoadWithoutCastENSF_16StoreWithoutCastEEEviT_T0_T2_T3_T4_T5_,@function
        .size           _ZN2at6native27unrolled_elementwise_kernelINS0_13BinaryFunctorIiiiZZZNS0_16fmod_kernel_cudaERNS_18TensorIteratorBaseEENKUlvE_clEvENKUlvE1_clEvEUliiE_EESt5arrayIPcLm3EELi4E23TrivialOffsetCalculatorILi2EjESC_ILi1EjENS0_6memory15LoadWithoutCastENSF_16StoreWithoutCastEEEviT_T0_T2_T3_T4_T5_,(.L_x_54907 - _ZN2at6native27unrolled_elementwise_kernelINS0_13BinaryFunctorIiiiZZZNS0_16fmod_kernel_cudaERNS_18TensorIteratorBaseEENKUlvE_clEvENKUlvE1_clEvEUliiE_EESt5arrayIPcLm3EELi4E23TrivialOffsetCalculatorILi2EjESC_ILi1EjENS0_6memory15LoadWithoutCastENSF_16StoreWithoutCastEEEviT_T0_T2_T3_T4_T5_)
        .other          _ZN2at6native27unrolled_elementwise_kernelINS0_13BinaryFunctorIiiiZZZNS0_16fmod_kernel_cudaERNS_18TensorIteratorBaseEENKUlvE_clEvENKUlvE1_clEvEUliiE_EESt5arrayIPcLm3EELi4E23TrivialOffsetCalculatorILi2EjESC_ILi1EjENS0_6memory15LoadWithoutCastENSF_16StoreWithoutCastEEEviT_T0_T2_T3_T4_T5_,@"STO_CUDA_ENTRY STV_DEFAULT"
_ZN2at6native27unrolled_elementwise_kernelINS0_13BinaryFunctorIiiiZZZNS0_16fmod_kernel_cudaERNS_18TensorIteratorBaseEENKUlvE_clEvENKUlvE1_clEvEUliiE_EESt5arrayIPcLm3EELi4E23TrivialOffsetCalculatorILi2EjESC_ILi1EjENS0_6memory15LoadWithoutCastENSF_16StoreWithoutCastEEEviT_T0_T2_T3_T4_T5_:
.text._ZN2at6native27unrolled_elementwise_kernelINS0_13BinaryFunctorIiiiZZZNS0_16fmod_kernel_cudaERNS_18TensorIteratorBaseEENKUlvE_clEvENKUlvE1_clEvEUliiE_EESt5arrayIPcLm3EELi4E23TrivialOffsetCalculatorILi2EjESC_ILi1EjENS0_6memory15LoadWithoutCastENSF_16StoreWithoutCastEEEviT_T0_T2_T3_T4_T5_:
        /* <DEDUP_REMOVED lines=21> */
[----:B-1----:R1:W5:Y:S09]  /*0150*/  @!P1 LDG.E R15, desc[UR4][R18.64] ;  /* 0x00000004120f9981 */ /* 0x002372000c1e1900 */
        /* <DEDUP_REMOVED lines=8> */
[----:B------:R4:W5:Y:S01]  /*01e0*/  @!P3 LDG.E R14, desc[UR4][R4.64] ;  /* 0x00000004040eb981 */ /* 0x000962000c1e1900 */
[----:B0-----:R-:W-:-:S04]  /*01f0*/  @!P1 IMAD.WIDE.U32 R2, R21, 0x4, R2 ;  /* 0x0000000415029825 */ /* 0x001fc800078e0002 */
[C---:B------:R-:W-:Y:S02]  /*0200*/  @!P0 IMAD R21, R11.reuse, 0x200, R0 ;  /* 0x000002000b158824 */ /* 0x040fe400078e0200 */
[----:B------:R-:W-:Y:S02]  /*0210*/  @!P2 IMAD R25, R11, 0x200, R8 ;  /* 0x000002000b19a824 */ /* 0x000fe400078e0208 */
[----:B-1----:R-:W-:-:S04]  /*0220*/  @!P0 IMAD.WIDE.U32 R18, R21, 0x4, R18 ;  /* 0x0000000415128825 */ /* 0x002fc800078e0012 */
[----:B---3--:R-:W-:Y:S01]  /*0230*/  @!P0 IMAD.WIDE.U32 R22, R21, 0x4, R22 ;  /* 0x0000000415168825 */ /* 0x008fe200078e0016 */
[----:B------:R-:W-:-:S06]  /*0240*/  CS2R R20, SRZ ;  /* 0x0000000000147805 */ /* 0x000fcc000001ff00 */
[----:B------:R-:W5:Y:S04]  /*0250*/  @!P0 LDG.E R21, desc[UR4][R18.64] ;  /* 0x0000000412158981 */ /* 0x000f68000c1e1900 */
[----:B------:R-:W5:Y:S01]  /*0260*/  @!P0 LDG.E R20, desc[UR4][R22.64] ;  /* 0x0000000416148981 */ /* 0x000f62000c1e1900 */
[----:B------:R-:W-:Y:S01]  /*0270*/  ISETP.GE.AND P0, PT, R0, R9, PT ;  /* 0x000000090000720c */ /* 0x000fe20003f06270 */
[----:B--2---:R-:W-:-:S04]  /*0280*/  @!P2 IMAD.WIDE.U32 R16, R25, 0x4, R16 ;  /* 0x000000041910a825 */ /* 0x004fc800078e0010 */
[----:B------:R-:W-:Y:S01]  /*0290*/  @!P2 IMAD.WIDE.U32 R24, R25, 0x4, R12 ;  /* 0x000000041918a825 */ /* 0x000fe200078e000c */
[----:B------:R-:W-:Y:S01]  /*02a0*/  CS2R R12, SRZ ;  /* 0x00000000000c7805 */ /* 0x000fe2000001ff00 */
[----:B------:R0:W5:Y:S05]  /*02b0*/  @!P2 LDG.E R10, desc[UR4][R16.64] ;  /* 0x00000004100aa981 */ /* 0x00016a000c1e1900 */
[----:B------:R1:W5:Y:S01]  /*02c0*/  @!P1 LDG.E R13, desc[UR4][R2.64] ;  /* 0x00000004020d9981 */ /* 0x000362000c1e1900 */
[----:B------:R-:W-:Y:S01]  /*02d0*/  IMAD.MOV.U32 R8, RZ, RZ, RZ ;  /* 0x000000ffff087224 */ /* 0x000fe200078e00ff */
[C---:B----4-:R-:W-:Y:S01]  /*02e0*/  IADD3 R4, PT, PT, R0.reuse, 0x100, RZ ;  /* 0x0000010000047810 */ /* 0x050fe20007ffe0ff */
[----:B------:R-:W-:Y:S01]  /*02f0*/  @!P0 IMAD R5, R11, 0x200, R0 ;  /* 0x000002000b058824 */ /* 0x000fe200078e0200 */
[----:B------:R-:W-:Y:S01]  /*0300*/  BSSY.RECONVERGENT B0, `(.L_x_21047) ;  /* 0x0000023000007945 */ /* 0x000fe20003800200 */
[----:B0-----:R-:W-:Y:S01]  /*0310*/  VIADD R16, R0, 0x80 ;  /* 0x0000008000107836 */ /* 0x001fe20000000000 */
[----:B------:R-:W5:Y:S01]  /*0320*/  @!P2 LDG.E R12, desc[UR4][R24.64] ;  /* 0x00000004180ca981 */ /* 0x000f62000c1e1900 */
[----:B-1----:R-:W0:Y:S03]  /*0330*/  @!P0 LDC.64 R2, c[0x0][0x388] ;  /* 0x0000e200ff028b82 */ /* 0x002e260000000a00 */
[----:B------:R1:W5:Y:S01]  /*0340*/  @!P3 LDG.E R8, desc[UR4][R6.64] ;  /* 0x000000040608b981 */ /* 0x000362000c1e1900 */
        /* <DEDUP_REMOVED lines=30> */
.L_x_21048:
[----:B------:R-:W-:Y:S05]  /*0530*/  BSYNC.RECONVERGENT B0 ;  /* 0x0000000000007941 */ /* 0x000fea0003800200 */
.L_x_21047:
        /* <DEDUP_REMOVED lines=24> */
.L_x_21050:
[----:B------:R-:W-:Y:S05]  /*06c0*/  BSYNC.RECONVERGENT B0 ;  /* 0x0000000000007941 */ /* 0x000fea0003800200 */
.L_x_21049:
        /* <DEDUP_REMOVED lines=24> */
.L_x_21052:
[----:B------:R-:W-:Y:S05]  /*0850*/  BSYNC.RECONVERGENT B0 ;  /* 0x0000000000007941 */ /* 0x000fea0003800200 */
.L_x_21051:
        /* <DEDUP_REMOVED lines=24> */
.L_x_21054:
[----:B------:R-:W-:Y:S05]  /*09e0*/  BSYNC.RECONVERGENT B0 ;  /* 0x0000000000007941 */ /* 0x000fea0003800200 */
.L_x_21053:
[----:B------:R0:W-:Y:S01]  /*09f0*/  @!P0 STG.E desc[UR4][R2.64], R5 ;  /* 0x0000000502008986 */ /* 0x0001e2000c101904 */
        /* <DEDUP_REMOVED lines=10> */
[----:B------:R1:W-:Y:S04]  /*0aa0*/  STG.E desc[UR4][R12.64], R4 ;  /* 0x000000040c007986 */ /* 0x0003e8000c101904 */
[----:B------:R1:W-:Y:S02]  /*0ab0*/  @!P0 STG.E desc[UR4][R2.64], R6 ;  /* 0x0000000602008986 */ /* 0x0003e4000c101904 */
.L_x_21056:
[----:B------:R-:W-:Y:S05]  /*0ac0*/  BSYNC.RECONVERGENT B0 ;  /* 0x0000000000007941 */ /* 0x000fea0003800200 */
.L_x_21055:
[----:B------:R-:W-:-:S13]  /*0ad0*/  ISETP.GE.AND P0, PT, R0, R9, PT ;  /* 0x000000090000720c */ /* 0x000fda0003f06270 */
[----:B------:R-:W-:Y:S05]  /*0ae0*/  @P0 EXIT ;  /* 0x000000000000094d */ /* 0x000fea0003800000 */
[----:B01----:R-:W0:Y:S01]  /*0af0*/  LDC.64 R2, c[0x0][0x388] ;  /* 0x0000e200ff027b82 */ /* 0x003e220000000a00 */
[----:B------:R-:W-:-:S05]  /*0b00*/  LEA R11, R11, R0, 0x9 ;  /* 0x000000000b0b7211 */ /* 0x000fca00078e48ff */
[----:B0-----:R-:W-:-:S05]  /*0b10*/  IMAD.WIDE.U32 R2, R11, 0x4, R2 ;  /* 0x000000040b027825 */ /* 0x001fca00078e0002 */
[----:B-----5:R-:W-:Y:S01]  /*0b20*/  STG.E desc[UR4][R2.64], R15 ;  /* 0x0000000f02007986 */ /* 0x020fe2000c101904 */
[----:B------:R-:W-:Y:S05]  /*0b30*/  EXIT ;  /* 0x000000000000794d */ /* 0x000fea0003800000 */
.L_x_21057:
        /* <DEDUP_REMOVED lines=12> */
.L_x_54907:


//--------------------- .text._ZN2at6native29vectorized_elementwise_kernelILi2ENS0_13BinaryFunctorIiiiZZZNS0_16fmod_kernel_cudaERNS_18TensorIteratorBaseEENKUlvE_clEvENKUlvE1_clEvEUliiE_EESt5arrayIPcLm3EEEEviT0_T1_ --------------------------
	.section	.text._ZN2at6native29vectorized_elementwise_kernelILi2ENS0_13BinaryFunctorIiiiZZZNS0_16fmod_kernel_cudaERNS_18TensorIteratorBaseEENKUlvE_clEvENKUlvE1_clEvEUliiE_EESt5arrayIPcLm3EEEEviT0_T1_,"ax",@progbits
	.align	128
        .global         _ZN2at6native29vectorized_elementwise_kernelILi2ENS0_13BinaryFunctorIiiiZZZNS0_16fmod_kernel_cudaERNS_18TensorIteratorBaseEENKUlvE_clEvENKUlvE1_clEvEUliiE_EESt5arrayIPcLm3EEEEviT0_T1_
        .type           _ZN2at6native29vectorized_elementwise_kernelILi2ENS0_13BinaryFunctorIiiiZZZNS0_16fmod_kernel_cudaERNS_18TensorIteratorBaseEENKUlvE_clEvENKUlvE1_clEvEUliiE_EESt5arrayIPcLm3EEEEviT0_T1_,@function
        .size           _ZN2at6native29vectorized_elementwise_kernelILi2ENS0_13BinaryFunctorIiiiZZZNS0_16fmod_kernel_cudaERNS_18TensorIteratorBaseEENKUlvE_clEvENKUlvE1_clEvEUliiE_EESt5arrayIPcLm3EEEEviT0_T1_,(.L_x_54908 - _ZN2at6native29vectorized_elementwise_kernelILi2ENS0_13BinaryFunctorIiiiZZZNS0_16fmod_kernel_cudaERNS_18TensorIteratorBaseEENKUlvE_clEvENKUlvE1_clEvEUliiE_EESt5arrayIPcLm3EEEEviT0_T1_)
        .other          _ZN2at6native29vectorized_elementwise_kernelILi2ENS0_13BinaryFunctorIiiiZZZNS0_16fmod_kernel_cudaERNS_18TensorIteratorBaseEENKUlvE_clEvENKUlvE1_clEvEUliiE_EESt5arrayIPcLm3EEEEviT0_T1_,@"STO_CUDA_ENTRY STV_DEFAULT"
_ZN2at6native29vectorized_elementwise_kernelILi2ENS0_13BinaryFunctorIiiiZZZNS0_16fmod_kernel_cudaERNS_18TensorIteratorBaseEENKUlvE_clEvENKUlvE1_clEvEUliiE_EESt5arrayIPcLm3EEEEviT0_T1_:
.text._ZN2at6native29vectorized_elementwise_kernelILi2ENS0_13BinaryFunctorIiiiZZZNS0_16fmod_kernel_cudaERNS_18TensorIteratorBaseEENKUlvE_clEvENKUlvE1_clEvEUliiE_EESt5arrayIPcLm3EEEEviT0_T1_:
        /* <DEDUP_REMOVED lines=20> */
[-C--:B------:R-:W-:Y:S01]  /*0140*/  ISETP.GE.U32.AND P1, PT, R25, R0.reuse, PT ;  /* 0x000000001900720c */ /* 0x080fe20003f26070 */
[C---:B-1----:R-:W-:Y:S01]  /*0150*/  @!P0 IMAD.WIDE.U32 R16, R5.reuse, 0x4, R16 ;  /* 0x0000000405108825 */ /* 0x042fe200078e0010 */
[----:B------:R-:W1:Y:S03]  /*0160*/  LDC.64 R20, c[0x0][0x390] ;  /* 0x0000e400ff147b82 */ /* 0x000e660000000a00 */
[----:B--2---:R-:W-:Y:S01]  /*0170*/  @!P0 IMAD.WIDE.U32 R22, R5, 0x4, R22 ;  /* 0x0000000405168825 */ /* 0x004fe200078e0016 */
[----:B------:R4:W5:Y:S03]  /*0180*/  @!P0 LDG.E R4, desc[UR4][R16.64] ;  /* 0x0000000410048981 */ /* 0x000966000c1e1900 */
[----:B------:R-:W-:Y:S01]  /*0190*/  IMAD.MOV.U32 R5, RZ, RZ, RZ ;  /* 0x000000ffff057224 */ /* 0x000fe200078e00ff */
[----:B------:R-:W2:Y:S03]  /*01a0*/  LDC.64 R18, c[0x0][0x398] ;  /* 0x0000e600ff127b82 */ /* 0x000ea60000000a00 */
[----:B------:R-:W-:Y:S01]  /*01b0*/  @!P1 IMAD.IADD R7, R2, 0x1, R25 ;  /* 0x0000000102079824 */ /* 0x000fe200078e0219 */
[----:B------:R-:W-:Y:S01]  /*01c0*/  @!P1 IADD3 R25, PT, PT, R25, 0x80, RZ ;  /* 0x0000008019199810 */ /* 0x000fe20007ffe0ff */
[----:B------:R0:W5:Y:S03]  /*01d0*/  @!P0 LDG.E R5, desc[UR4][R22.64] ;  /* 0x0000000416058981 */ /* 0x000166000c1e1900 */
[----:B------:R-:W-:-:S13]  /*01e0*/  ISETP.GE.U32.AND P2, PT, R25, R0, PT ;  /* 0x000000001900720c */ /* 0x000fda0003f46070 */
[----:B------:R-:W-:Y:S01]  /*01f0*/  @!P2 IMAD.IADD R27, R2, 0x1, R25 ;  /* 0x00000001021ba824 */ /* 0x000fe200078e0219 */
[----:B------:R-:W-:-:S04]  /*0200*/  @!P2 IADD3 R25, PT, PT, R25, 0x80, RZ ;  /* 0x000000801919a810 */ /* 0x000fc80007ffe0ff */
[----:B------:R-:W-:Y:S01]  /*0210*/  ISETP.GE.U32.AND P0, PT, R25, R0, PT ;  /* 0x000000001900720c */ /* 0x000fe20003f06070 */
[----:B---3--:R-:W-:-:S04]  /*0220*/  @!P1 IMAD.WIDE.U32 R14, R7, 0x4, R14 ;  /* 0x00000004070e9825 */ /* 0x008fc800078e000e */
[----:B----4-:R-:W-:Y:S01]  /*0230*/  @!P1 IMAD.WIDE.U32 R16, R7, 0x4, R12 ;  /* 0x0000000407109825 */ /* 0x010fe200078e000c */
[----:B------:R-:W-:-:S03]  /*0240*/  CS2R R6, SRZ ;  /* 0x0000000000067805 */ /* 0x000fc6000001ff00 */
[----:B0-----:R-:W-:-:S03]  /*0250*/  @!P2 IMAD.WIDE.U32 R12, R27, 0x4, R10 ;  /* 0x000000041b0ca825 */ /* 0x001fc600078e000a */
[----:B------:R0:W5:Y:S01]  /*0260*/  @!P1 LDG.E R6, desc[UR4][R14.64] ;  /* 0x000000040e069981 */ /* 0x000162000c1e1900 */
[----:B------:R-:W-:Y:S02]  /*0270*/  @!P0 IMAD.IADD R11, R2, 0x1, R25 ;  /* 0x00000001020b8824 */ /* 0x000fe400078e0219 */
[----:B------:R-:W-:Y:S01]  /*0280*/  @!P0 VIADD R25, R25, 0x80 ;  /* 0x0000008019198836 */ /* 0x000fe20000000000 */
[----:B------:R3:W5:Y:S04]  /*0290*/  @!P1 LDG.E R7, desc[UR4][R16.64] ;  /* 0x0000000410079981 */ /* 0x000768000c1e1900 */
[----:B------:R-:W-:Y:S01]  /*02a0*/  ISETP.GE.U32.AND P1, PT, R25, R0, PT ;  /* 0x000000001900720c */ /* 0x000fe20003f26070 */
[----:B------:R-:W-:Y:S01]  /*02b0*/  @!P2 IMAD.WIDE.U32 R22, R27, 0x4, R8 ;  /* 0x000000041b16a825 */ /* 0x000fe200078e0008 */
[----:B------:R-:W-:Y:S01]  /*02c0*/  CS2R R8, SRZ ;  /* 0x0000000000087805 */ /* 0x000fe2000001ff00 */
[----:B0-----:R-:W0:Y:S02]  /*02d0*/  LDC.64 R14, c[0x0][0x390] ;  /* 0x0000e400ff0e7b82 */ /* 0x001e240000000a00 */
[----:B-1----:R-:W-:-:S03]  /*02e0*/  @!P0 IMAD.WIDE.U32 R20, R11, 0x4, R20 ;  /* 0x000000040b148825 */ /* 0x002fc600078e0014 */
[----:B------:R1:W5:Y:S01]  /*02f0*/  @!P2 LDG.E R8, desc[UR4][R12.64] ;  /* 0x000000040c08a981 */ /* 0x000362000c1e1900 */
[----:B--2---:R-:W-:Y:S01]  /*0300*/  @!P0 IMAD.WIDE.U32 R18, R11, 0x4, R18 ;  /* 0x000000040b128825 */ /* 0x004fe200078e0012 */
[----:B------:R-:W-:Y:S01]  /*0310*/  CS2R R10, SRZ ;  /* 0x00000000000a7805 */ /* 0x000fe2000001ff00 */
[----:B---3--:R-:W2:Y:S01]  /*0320*/  LDC.64 R16, c[0x0][0x390] ;  /* 0x0000e400ff107b82 */ /* 0x008ea20000000a00 */
[----:B------:R3:W5:Y:S04]  /*0330*/  @!P2 LDG.E R9, desc[UR4][R22.64] ;  /* 0x000000041609a981 */ /* 0x000768000c1e1900 */
[----:B------:R4:W5:Y:S01]  /*0340*/  @!P0 LDG.E R11, desc[UR4][R18.64] ;  /* 0x00000004120b8981 */ /* 0x000962000c1e1900 */
[----:B-1----:R-:W-:Y:S01]  /*0350*/  @!P1 IADD3 R13, PT, PT, R2, R25, RZ ;  /* 0x00000019020d9210 */ /* 0x002fe20007ffe0ff */
[----:B------:R-:W-:-:S02]  /*0360*/  @!P1 VIADD R25, R25, 0x80 ;  /* 0x0000008019199836 */ /* 0x000fc40000000000 */
[----:B------:R1:W5:Y:S01]  /*0370*/  @!P0 LDG.E R10, desc[UR4][R20.64] ;  /* 0x00000004140a8981 */ /* 0x000362000c1e1900 */
[----:B---3--:R-:W3:Y:S02]  /*0380*/  LDC.64 R22, c[0x0][0x398] ;  /* 0x0000e600ff167b82 */ /* 0x008ee40000000a00 */
[----:B------:R-:W-:-:S06]  /*0390*/  ISETP.GE.U32.AND P0, PT, R25, R0, PT ;  /* 0x000000001900720c */ /* 0x000fcc0003f06070 */
[----:B----4-:R-:W4:Y:S01]  /*03a0*/  LDC.64 R18, c[0x0][0x398] ;  /* 0x0000e600ff127b82 */ /* 0x010f220000000a00 */
[----:B------:R-:W-:Y:S02]  /*03b0*/  IMAD.MOV.U32 R12, RZ, RZ, RZ ;  /* 0x000000ffff0c7224 */ /* 0x000fe400078e00ff */
[----:B0-----:R-:W-:-:S04]  /*03c0*/  @!P1 IMAD.WIDE.U32 R14, R13, 0x4, R14 ;  /* 0x000000040d0e9825 */ /* 0x001fc800078e000e */
[----:B-1----:R-:W-:Y:S01]  /*03d0*/  @!P0 IMAD.IADD R21, R2, 0x1, R25 ;  /* 0x0000000102158824 */ /* 0x002fe200078e0219 */
[----:B------:R0:W5:Y:S01]  /*03e0*/  @!P1 LDG.E R12, desc[UR4][R14.64] ;  /* 0x000000040e0c9981 */ /* 0x000162000c1e1900 */
[----:B------:R-:W-:Y:S02]  /*03f0*/  IMAD.MOV.U32 R20, RZ, RZ, RZ ;  /* 0x000000ffff147224 */ /* 0x000fe400078e00ff */
[----:B--2---:R-:W-:-:S04]  /*0400*/  @!P0 IMAD.WIDE.U32 R16, R21, 0x4, R16 ;  /* 0x0000000415108825 */ /* 0x004fc800078e0010 */
[----:B------:R-:W-:Y:S01]  /*0410*/  @!P0 VIADD R25, R25, 0x80 ;  /* 0x0000008019198836 */ /* 0x000fe20000000000 */
[----:B------:R1:W5:Y:S01]  /*0420*/  @!P0 LDG.E R20, desc[UR4][R16.64] ;  /* 0x0000000410148981 */ /* 0x000362000c1e1900 */
[----:B0-----:R-:W0:Y:S01]  /*0430*/  LDC.64 R14, c[0x0][0x390] ;  /* 0x0000e400ff0e7b82 */ /* 0x001e220000000a00 */
[----:B----4-:R-:W-:Y:S01]  /*0440*/  @!P0 IMAD.WIDE.U32 R18, R21, 0x4, R18 ;  /* 0x0000000415128825 */ /* 0x010fe200078e0012 */
[----:B------:R-:W-:-:S06]  /*0450*/  MOV R21, RZ ;  /* 0x000000ff00157202 */ /* 0x000fcc0000000f00 */
[----:B-1----:R-:W1:Y:S01]  /*0460*/  LDC.64 R16, c[0x0][0x398] ;  /* 0x0000e600ff107b82 */ /* 0x002e620000000a00 */
[----:B---3--:R-:W-:-:S04]  /*0470*/  @!P1 IMAD.WIDE.U32 R22, R13, 0x4, R22 ;  /* 0x000000040d169825 */ /* 0x008fc800078e0016 */
[----:B------:R-:W-:Y:S01]  /*0480*/  HFMA2 R13, -RZ, RZ, 0, 0 ;  /* 0x00000000ff0d7431 */ /* 0x000fe200000001ff */
[----:B------:R2:W5:Y:S01]  /*0490*/  @!P0 LDG.E R21, desc[UR4][R18.64] ;  /* 0x0000000412158981 */ /* 0x000562000c1e1900 */
[----:B------:R-:W-:-:S04]  /*04a0*/  ISETP.GE.U32.AND P0, PT, R25, R0, PT ;  /* 0x000000001900720c */ /* 0x000fc80003f06070 */
[----:B------:R3:W5:Y:S01]  /*04b0*/  @!P1 LDG.E R13, desc[UR4][R22.64] ;  /* 0x00000004160d9981 */ /* 0x000762000c1e1900 */
[----:B--2---:R-:W2:Y:S01]  /*04c0*/  LDC.64 R18, c[0x0][0x390] ;  /* 0x0000e400ff127b82 */ /* 0x004ea20000000a00 */
[----:B---3--:R-:W-:-:S07]  /*04d0*/  HFMA2 R22, -RZ, RZ, 0, 0 ;  /* 0x00000000ff167431 */ /* 0x008fce00000001ff */
[----:B------:R-:W-:-:S04]  /*04e0*/  @!P0 IMAD.IADD R23, R2, 0x1, R25 ;  /* 0x0000000102178824 */ /* 0x000fc800078e0219 */
[----:B0-----:R-:W-:-:S04]  /*04f0*/  @!P0 IMAD.WIDE.U32 R14, R23, 0x4, R14 ;  /* 0x00000004170e8825 */ /* 0x001fc800078e000e */
[----:B-1----:R-:W-:Y:S01]  /*0500*/  @!P0 IMAD.WIDE.U32 R16, R23, 0x4, R16 ;  /* 0x0000000417108825 */ /* 0x002fe200078e0010 */
[----:B------:R0:W5:Y:S03]  /*0510*/  @!P0 LDG.E R22, desc[UR4][R14.64] ;  /* 0x000000040e168981 */ /* 0x000166000c1e1900 */
[----:B------:R-:W-:Y:S02]  /*0520*/  IMAD.MOV.U32 R23, RZ, RZ, RZ ;  /* 0x000000ffff177224 */ /* 0x000fe400078e00ff */
[----:B------:R-:W-:-:S04]  /*0530*/  @!P0 VIADD R25, R25, 0x80 ;  /* 0x0000008019198836 */ /* 0x000fc80000000000 */
[----:B------:R1:W5:Y:S01]  /*0540*/  @!P0 LDG.E R23, desc[UR4][R16.64] ;  /* 0x0000000410178981 */ /* 0x000362000c1e1900 */
[----:B0-----:R-:W0:Y:S01]  /*0550*/  LDC.64 R14, c[0x0][0x398] ;  /* 0x0000e600ff0e7b82 */ /* 0x001e220000000a00 */
[----:B------:R-:W-:Y:S01]  /*0560*/  ISETP.GE.U32.AND P0, PT, R25, R0, PT ;  /* 0x000000001900720c */ /* 0x000fe20003f06070 */
[----:B------:R-:W-:-:S12]  /*0570*/  IMAD.MOV.U32 R24, RZ, RZ, RZ ;  /* 0x000000ffff187224 */ /* 0x000fd800078e00ff */
[----:B------:R-:W-:-:S05]  /*0580*/  @!P0 IADD3 R25, PT, PT, R2, R25, RZ ;  /* 0x0000001902198210 */ /* 0x000fca0007ffe0ff */
[----:B--2---:R-:W-:-:S04]  /*0590*/  @!P0 IMAD.WIDE.U32 R18, R25, 0x4, R18 ;  /* 0x0000000419128825 */ /* 0x004fc800078e0012 */
[----:B0-----:R-:W-:Y:S01]  /*05a0*/  @!P0 IMAD.WIDE.U32 R14, R25, 0x4, R14 ;  /* 0x00000004190e8825 */ /* 0x001fe200078e000e */
[----:B------:R1:W5:Y:S03]  /*05b0*/  @!P0 LDG.E R24, desc[UR4][R18.64] ;  /* 0x0000000412188981 */ /* 0x000366000c1e1900 */
[----:B------:R-:W-:-:S06]  /*05c0*/  IMAD.MOV.U32 R25, RZ, RZ, RZ ;  /* 0x000000ffff197224 */ /* 0x000fcc00078e00ff */
[----:B------:R1:W5:Y:S01]  /*05d0*/  @!P0 LDG.E R25, desc[UR4][R14.64] ;  /* 0x000000040e198981 */ /* 0x000362000c1e1900 */
        /* <DEDUP_REMOVED lines=14> */
[----:B------:R-:W-:-:S04]  /*06c0*/  IABS R19, R5 ;  /* 0x0000000500137213 */ /* 0x000fc80000000000 */
[----:B------:R-:W-:Y:S01]  /*06d0*/  IADD3 R17, PT, PT, RZ, -R19, RZ ;  /* 0x80000013ff117210 */ /* 0x000fe20007ffe0ff */
        /* <DEDUP_REMOVED lines=9> */
.L_x_21060:
[----:B------:R-:W-:Y:S05]  /*0770*/  BSYNC.RECONVERGENT B0 ;  /* 0x0000000000007941 */ /* 0x000fea0003800200 */
.L_x_21059:
        /* <DEDUP_REMOVED lines=9> */
[----:B0-----:R-:W-:-:S06]  /*0810*/  VIADD R4, R17, 0xffffffe ;  /* 0x0ffffffe11047836 */ /* 0x001fcc0000000000 */
[----:B------:R0:W1:Y:S02]  /*0820*/  F2I.FTZ.U32.TRUNC.NTZ R5, R4 ;  /* 0x0000000400057305 */ /* 0x000064000021f000 */
[----:B0-----:R-:W-:Y:S01]  /*0830*/  IMAD.MOV.U32 R4, RZ, RZ, RZ ;  /* 0x000000ffff047224 */ /* 0x001fe200078e00ff */
[----:B-1----:R-:W-:-:S05]  /*0840*/  IADD3 R19, PT, PT, RZ, -R5, RZ ;  /* 0x80000005ff137210 */ /* 0x002fca0007ffe0ff */
        /* <DEDUP_REMOVED lines=14> */
.L_x_21062:
[----:B------:R-:W-:Y:S05]  /*0930*/  BSYNC.RECONVERGENT B0 ;  /* 0x0000000000007941 */ /* 0x000fea0003800200 */
.L_x_21061:
[----:B-----5:R-:W-:Y:S01]  /*0940*/  VIADD R5, R3, 0x100 ;  /* 0x0000010003057836 */ /* 0x020fe20000000000 */
        /* <DEDUP_REMOVED lines=26> */
.L_x_21064:
[----:B------:R-:W-:Y:S05]  /*0af0*/  BSYNC.RECONVERGENT B0 ;  /* 0x0000000000007941 */ /* 0x000fea0003800200 */
.L_x_21063:
        /* <DEDUP_REMOVED lines=27> */
.L_x_21066:
[----:B------:R-:W-:Y:S05]  /*0cb0*/  BSYNC.RECONVERGENT B0 ;  /* 0x0000000000007941 */ /* 0x000fea0003800200 */
.L_x_21065:
        /* <DEDUP_REMOVED lines=19> */
[----:B0-----:R-:W-:Y:S02]  /*0df0*/  IADD3 R6, PT, PT, R11, 0xffffffe, RZ ;  /* 0x0ffffffe0b067810 */ /* 0x001fe40007ffe0ff */
        /* <DEDUP_REMOVED lines=16> */
.L_x_21068:
[----:B------:R-:W-:Y:S05]  /*0f00*/  BSYNC.RECONVERGENT B0 ;  /* 0x0000000000007941 */ /* 0x000fea0003800200 */
.L_x_21067:
        /* <DEDUP_REMOVED lines=26> */
.L_x_21070:
[----:B------:R-:W-:Y:S05]  /*10b0*/  BSYNC.RECONVERGENT B0 ;  /* 0x0000000000007941 */ /* 0x000fea0003800200 */
.L_x_21069:
        /* <DEDUP_REMOVED lines=25> */
.L_x_21072:
[----:B------:R-:W-:Y:S05]  /*1250*/  BSYNC.RECONVERGENT B0 ;  /* 0x0000000000007941 */ /* 0x000fea0003800200 */
.L_x_21071:
        /* <DEDUP_REMOVED lines=24> */
.L_x_21074:
[----:B------:R-:W-:Y:S05]  /*13e0*/  BSYNC.RECONVERGENT B0 ;  /* 0x0000000000007941 */ /* 0x000fea0003800200 */
.L_x_21073:
[----:B------:R-:W-:Y:S01]  /*13f0*/  @!P0 IMAD.MOV.U32 R3, RZ, RZ, R15 ;  /* 0x000000ffff038224 */ /* 0x000fe200078e000f */
[----:B------:R0:W-:Y:S01]  /*1400*/  @!P0 STG.E desc[UR4][R4.64], R14 ;  /* 0x0000000e04008986 */ /* 0x0001e2000c101904 */
        /* <DEDUP_REMOVED lines=9> */
[----:B------:R0:W-:Y:S07]  /*14a0*/  STG.E desc[UR4][R4.64], R16 ;  /* 0x0000001004007986 */ /* 0x0001ee000c101904 */
[----:B------:R-:W-:Y:S05]  /*14b0*/  @P0 BRA `(.L_x_21078) ;  /* 0x0000000000300947 */ /* 0x000fea0003800000 */
[----:B0-----:R-:W0:Y:S01]  /*14c0*/  LDC.64 R4, c[0x0][0x388] ;  /* 0x0000e200ff047b82 */ /* 0x001e220000000a00 */
[----:B------:R-:W-:Y:S01]  /*14d0*/  IMAD.IADD R7, R2, 0x1, R3 ;  /* 0x0000000102077824 */ /* 0x000fe200078e0203 */
[----:B------:R-:W-:-:S03]  /*14e0*/  IADD3 R3, PT, PT, R3, 0x80, RZ ;  /* 0x0000008003037810 */ /* 0x000fc60007ffe0ff */
[----:B0-----:R-:W-:-:S05]  /*14f0*/  IMAD.WIDE.U32 R4, R7, 0x4, R4 ;  /* 0x0000000407047825 */ /* 0x001fca00078e0004 */
[----:B------:R0:W-:Y:S02]  /*1500*/  STG.E desc[UR4][R4.64], R8 ;  /* 0x0000000804007986 */ /* 0x0001e4000c101904 */
.L_x_21077:
[----:B------:R-:W-:-:S13]  /*1510*/  ISETP.GE.U32.AND P0, PT, R3, R0, PT ;  /* 0x000000000300720c */ /* 0x000fda0003f06070 */
[----:B------:R-:W-:Y:S05]  /*1520*/  @P0 BRA `(.L_x_21079) ;  /* 0x0000000000300947 */ /* 0x000fea0003800000 */
[----:B0-----:R-:W0:Y:S01]  /*1530*/  LDC.64 R4, c[0x0][0x388] ;  /* 0x0000e200ff047b82 */ /* 0x001e220000000a00 */
[----:B------:R-:W-:Y:S02]  /*1540*/  IMAD.IADD R7, R2, 0x1, R3 ;  /* 0x0000000102077824 */ /* 0x000fe400078e0203 */
[----:B------:R-:W-:Y:S02]  /*1550*/  VIADD R3, R3, 0x80 ;  /* 0x0000008003037836 */ /* 0x000fe40000000000 */
[----:B0-----:R-:W-:-:S05]  /*1560*/  IMAD.WIDE.U32 R4, R7, 0x4, R4 ;  /* 0x0000000407047825 */ /* 0x001fca00078e0004 */
[----:B------:R1:W-:Y:S02]  /*1570*/  STG.E desc[UR4][R4.64], R9 ;  /* 0x0000000904007986 */ /* 0x0003e4000c101904 */
.L_x_21078:
[----:B------:R-:W-:-:S13]  /*1580*/  ISETP.GE.U32.AND P0, PT, R3, R0, PT ;  /* 0x000000000300720c */ /* 0x000fda0003f06070 */
[----:B------:R-:W-:Y:S05]  /*1590*/  @P0 BRA `(.L_x_21080) ;  /* 0x0000000000340947 */ /* 0x000fea0003800000 */
[----:B01----:R-:W0:Y:S01]  /*15a0*/  LDC.64 R4, c[0x0][0x388] ;  /* 0x0000e200ff047b82 */ /* 0x003e220000000a00 */
[----:B------:R-:W-:Y:S01]  /*15b0*/  IADD3 R7, PT, PT, R2, R3, RZ ;  /* 0x0000000302077210 */ /* 0x000fe20007ffe0ff */
[----:B------:R-:W-:-:S04]  /*15c0*/  VIADD R3, R3, 0x80 ;  /* 0x0000008003037836 */ /* 0x000fc80000000000 */
[----:B0-----:R-:W-:-:S05]  /*15d0*/  IMAD.WIDE.U32 R4, R7, 0x4, R4 ;  /* 0x0000000407047825 */ /* 0x001fca00078e0004 */
[----:B------:R1:W-:Y:S02]  /*15e0*/  STG.E desc[UR4][R4.64], R10 ;  /* 0x0000000a04007986 */ /* 0x0003e4000c101904 */
.L_x_21079:
[----:B------:R-:W-:-:S13]  /*15f0*/  ISETP.GE.U32.AND P0, PT, R3, R0, PT ;  /* 0x000000000300720c */ /* 0x000fda0003f06070 */
[----:B------:R-:W-:Y:S05]  /*1600*/  @P0 BREAK.RELIABLE B1 ;  /* 0x0000000000010942 */ /* 0x000fea0003800100 */
[----:B------:R-:W-:Y:S05]  /*1610*/  @P0 BRA `(.L_x_21081) ;  /* 0x0000000000300947 */ /* 0x000fea0003800000 */
[----:B01----:R-:W0:Y:S01]  /*1620*/  LDC.64 R4, c[0x0][0x388] ;  /* 0x0000e200ff047b82 */ /* 0x003e220000000a00 */
[----:B------:R-:W-:Y:S01]  /*1630*/  IMAD.IADD R7, R2, 0x1, R3 ;  /* 0x0000000102077824 */ /* 0x000fe200078e0203 */
[----:B------:R-:W-:-:S03]  /*1640*/  IADD3 R3, PT, PT, R3, 0x80, RZ ;  /* 0x0000008003037810 */ /* 0x000fc60007ffe0ff */
[----:B0-----:R-:W-:-:S05]  /*1650*/  IMAD.WIDE.U32 R4, R7, 0x4, R4 ;  /* 0x0000000407047825 */ /* 0x001fca00078e0004 */
[----:B------:R2:W-:Y:S02]  /*1660*/  STG.E desc[UR4][R4.64], R11 ;  /* 0x0000000b04007986 */ /* 0x0005e4000c101904 */
.L_x_21080:
[----:B------:R-:W-:Y:S05]  /*1670*/  BSYNC.RELIABLE B1 ;  /* 0x0000000000017941 */ /* 0x000fea0003800100 */
.L_x_21076:
[----:B------:R-:W-:-:S13]  /*1680*/  ISETP.GE.U32.AND P0, PT, R3, R0, PT ;  /* 0x000000000300720c */ /* 0x000fda0003f06070 */
[----:B012---:R-:W0:Y:S01]  /*1690*/  @!P0 LDC.64 R4, c[0x0][0x388] ;  /* 0x0000e200ff048b82 */ /* 0x007e220000000a00 */
[----:B------:R-:W-:Y:S02]  /*16a0*/  @!P0 IMAD.IADD R7, R2, 0x1, R3 ;  /* 0x0000000102078824 */ /* 0x000fe400078e0203 */
[----:B------:R-:W-:Y:S02]  /*16b0*/  @!P0 VIADD R3, R3, 0x80 ;  /* 0x0000008003038836 */ /* 0x000fe40000000000 */
[----:B0-----:R-:W-:-:S05]  /*16c0*/  @!P0 IMAD.WIDE.U32 R4, R7, 0x4, R4 ;  /* 0x0000000407048825 */ /* 0x001fca00078e0004 */
[----:B------:R2:W-:Y:S02]  /*16d0*/  @!P0 STG.E desc[UR4][R4.64], R12 ;  /* 0x0000000c04008986 */ /* 0x0005e4000c101904 */
.L_x_21081:
[----:B------:R-:W-:Y:S05]  /*16e0*/  BSYNC.RECONVERGENT B0 ;  /* 0x0000000000007941 */ /* 0x000fea0003800200 */
.L_x_21075:
[----:B------:R-:W-:Y:S05]  /*16f0*/  WARPSYNC.ALL ;  /* 0x0000000000007948 */ /* 0x000fea0003800000 */
[----:B------:R-:W-:-:S13]  /*1700*/  ISETP.GE.U32.AND P0, PT, R3, R0, PT ;  /* 0x000000000300720c */ /* 0x000fda0003f06070 */
[----:B------:R-:W-:Y:S05]  /*1710*/  @P0 EXIT ;  /* 0x000000000000094d */ /* 0x000fea0003800000 */
[----:B012---:R-:W0:Y:S01]  /*1720*/  LDC.64 R4, c[0x0][0x388] ;  /* 0x0000e200ff047b82 */ /* 0x007e220000000a00 */
[----:B------:R-:W-:-:S05]  /*1730*/  IADD3 R3, PT, PT, R2, R3, RZ ;  /* 0x0000000302037210 */ /* 0x000fca0007ffe0ff */
[----:B0-----:R-:W-:-:S05]  /*1740*/  IMAD.WIDE.U32 R2, R3, 0x4, R4 ;  /* 0x0000000403027825 */ /* 0x001fca00078e0004 */
[----:B------:R-:W-:Y:S01]  /*1750*/  STG.E desc[UR4][R2.64], R6 ;  /* 0x0000000602007986 */ /* 0x000fe2000c101904 */
[----:B------:R-:W-:Y:S05]  /*1760*/  EXIT ;  /* 0x000000000000794d */ /* 0x000fea0003800000 */
.L_x_21058:
[----:B------:R-:W0:Y:S01]  /*1770*/  S2R R4, SR_TID.X ;  /* 0x0000000000047919 */ /* 0x000e220000002100 */
[----:B------:R-:W1:Y:S08]  /*1780*/  LDC.64 R18, c[0x0][0x398] ;  /* 0x0000e600ff127b82 */ /* 0x000e700000000a00 */
[----:B------:R-:W2:Y:S01]  /*1790*/  LDC.64 R20, c[0x0][0x390] ;  /* 0x0000e400ff147b82 */ /* 0x000ea20000000a00 */
[----:B-1----:R-:W-:-:S04]  /*17a0*/  IMAD.WIDE.U32 R18, R2, 0x4, R18 ;  /* 0x0000000402127825 */ /* 0x002fc800078e0012 */
[----:B0-----:R-:W-:-:S05]  /*17b0*/  IMAD.WIDE.U32 R18, R4, 0x8, R18 ;  /* 0x0000000804127825 */ /* 0x001fca00078e0012 */
[----:B------:R-:W3:Y:S04]  /*17c0*/  LDG.E.64 R8, desc[UR4][R18.64] ;  /* 0x0000000412087981 */ /* 0x000ee8000c1e1b00 */
[----:B------:R-:W4:Y:S01]  /*17d0*/  LDG.E.64 R10, desc[UR4][R18.64+0x400] ;  /* 0x00040004120a7981 */ /* 0x000f22000c1e1b00 */
[----:B--2---:R-:W-:-:S03]  /*17e0*/  IMAD.WIDE.U32 R20, R2, 0x4, R20 ;  /* 0x0000000402147825 */ /* 0x004fc600078e0014 */
[----:B------:R-:W2:Y:S01]  /*17f0*/  LDG.E.64 R14, desc[UR4][R18.64+0x800] ;  /* 0x00080004120e7981 */ /* 0x000ea2000c1e1b00 */
[----:B------:R-:W-:-:S05]  /*1800*/  IMAD.WIDE.U32 R20, R4, 0x8, R20 ;  /* 0x0000000804147825 */ /* 0x000fca00078e0014 */
[----:B------:R-:W5:Y:S04]  /*1810*/  LDG.E.64 R6, desc[UR4][R20.64] ;  /* 0x0000000414067981 */ /* 0x000f68000c1e1b00 */
[----:B------:R-:W2:Y:S01]  /*1820*/  LDG.E.64 R12, desc[UR4][R20.64+0x400] ;  /* 0x00040004140c7981 */ /* 0x000ea2000c1e1b00 */
[----:B------:R-:W-:-:S03]  /*1830*/  IMAD.MOV.U32 R24, RZ, RZ, RZ ;  /* 0x000000ffff187224 */ /* 0x000fc600078e00ff */
[----:B------:R-:W2:Y:S01]  /*1840*/  LDG.E.64 R18, desc[UR4][R18.64+0xc00] ;  /* 0x000c000412127981 */ /* 0x000ea2000c1e1b00 */
[----:B---3--:R-:W-:-:S04]  /*1850*/  IABS R29, R8 ;  /* 0x00000008001d7213 */ /* 0x008fc80000000000 */
[----:B------:R-:W0:Y:S01]  /*1860*/  I2F.RP R0, R29 ;  /* 0x0000001d00007306 */ /* 0x000e220000209400 */
[----:B------:R-:W-:Y:S02]  /*1870*/  IABS R26, R9 ;  /* 0x00000009001a7213 */ /* 0x000fe40000000000 */
[----:B----4-:R-:W-:-:S05]  /*1880*/  IABS R5, R10 ;  /* 0x0000000a00057213 */ /* 0x010fca0000000000 */
[----:B------:R-:W1:Y:S08]  /*1890*/  I2F.RP R3, R26 ;  /* 0x0000001a00037306 */ /* 0x000e700000209400 */
[----:B0-----:R-:W0:Y:S08]  /*18a0*/  MUFU.RCP R0, R0 ;  /* 0x0000000000007308 */ /* 0x001e300000001000 */
[----:B------:R-:W3:Y:S08]  /*18b0*/  I2F.RP R27, R5 ;  /* 0x00000005001b7306 */ /* 0x000ef00000209400 */
[----:B-1----:R-:W1:Y:S01]  /*18c0*/  MUFU.RCP R3, R3 ;  /* 0x0000000300037308 */ /* 0x002e620000001000 */
[----:B0-----:R-:W-:-:S07]  /*18d0*/  VIADD R25, R0, 0xffffffe ;  /* 0x0ffffffe00197836 */ /* 0x001fce0000000000 */
[----:B---3--:R-:W0:Y:S08]  /*18e0*/  MUFU.RCP R27, R27 ;  /* 0x0000001b001b7308 */ /* 0x008e300000001000 */
[----:B------:R-:W3:Y:S01]  /*18f0*/  F2I.FTZ.U32.TRUNC.NTZ R25, R25 ;  /* 0x0000001900197305 */ /* 0x000ee2000021f000 */
[----:B-1----:R-:W-:-:S07]  /*1900*/  VIADD R16, R3, 0xffffffe ;  /* 0x0ffffffe03107836 */ /* 0x002fce0000000000 */
[----:B------:R-:W1:Y:S01]  /*1910*/  F2I.FTZ.U32.TRUNC.NTZ R17, R16 ;  /* 0x0000001000117305 */ /* 0x000e62000021f000 */
[----:B0-----:R-:W-:Y:S01]  /*1920*/  IADD3 R22, PT, PT, R27, 0xffffffe, RZ ;  /* 0x0ffffffe1b167810 */ /* 0x001fe20007ffe0ff */
[----:B---3--:R-:W-:-:S06]  /*1930*/  IMAD.MOV R0, RZ, RZ, -R25 ;  /* 0x000000ffff007224 */ /* 0x008fcc00078e0a19 */
[----:B------:R0:W3:Y:S01]  /*1940*/  F2I.FTZ.U32.TRUNC.NTZ R23, R22 ;  /* 0x0000001600177305 */ /* 0x0000e2000021f000 */
[----:B------:R-:W-:-:S04]  /*1950*/  IMAD R3, R0, R29, RZ ;  /* 0x0000001d00037224 */ /* 0x000fc800078e02ff */
[----:B------:R-:W-:Y:S01]  /*1960*/  IMAD.HI.U32 R24, R25, R3, R24 ;  /* 0x0000000319187227 */ /* 0x000fe200078e0018 */
[----:B-1----:R-:W-:-:S03]  /*1970*/  IADD3 R3, PT, PT, RZ, -R17, RZ ;  /* 0x80000011ff037210 */ /* 0x002fc60007ffe0ff */
[----:B0-----:R-:W-:Y:S02]  /*1980*/  HFMA2 R22, -RZ, RZ, 0, 0 ;  /* 0x00000000ff167431 */ /* 0x001fe400000001ff */
[----:B------:R-:W-:Y:S02]  /*1990*/  IMAD.MOV.U32 R16, RZ, RZ, RZ ;  /* 0x000000ffff107224 */ /* 0x000fe400078e00ff */
[----:B------:R-:W-:Y:S02]  /*19a0*/  IMAD R3, R3, R26, RZ ;  /* 0x0000001a03037224 */ /* 0x000fe400078e02ff */
[----:B---3--:R-:W-:Y:S02]  /*19b0*/  IMAD.MOV R0, RZ, RZ, -R23 ;  /* 0x000000ffff007224 */ /* 0x008fe400078e0a17 */
[----:B------:R-:W-:-:S04]  /*19c0*/  IMAD.HI.U32 R16, R17, R3, R16 ;  /* 0x0000000311107227 */ /* 0x000fc800078e0010 */
[----:B------:R-:W-:-:S04]  /*19d0*/  IMAD R3, R0, R5, RZ ;  /* 0x0000000500037224 */ /* 0x000fc800078e02ff */
[----:B------:R-:W-:Y:S01]  /*19e0*/  IMAD.HI.U32 R23, R23, R3, R22 ;  /* 0x0000000317177227 */ /* 0x000fe200078e0016 */
[----:B------:R-:W-:-:S04]  /*19f0*/  IABS R3, R11 ;  /* 0x0000000b00037213 */ /* 0x000fc80000000000 */
[----:B------:R-:W0:Y:S01]  /*1a00*/  I2F.RP R0, R3 ;  /* 0x0000000300007306 */ /* 0x000e220000209400 */
[----:B------:R-:W-:Y:S02]  /*1a10*/  IABS R22, R8 ;  /* 0x0000000800167213 */ /* 0x000fe40000000000 */
[----:B-----5:R-:W-:-:S05]  /*1a20*/  IABS R17, R6 ;  /* 0x0000000600117213 */ /* 0x020fca0000000000 */
[----:B0-----:R-:W0:Y:S01]  /*1a30*/  MUFU.RCP R0, R0 ;  /* 0x0000000000007308 */ /* 0x001e220000001000 */
[----:B------:R-:W-:Y:S02]  /*1a40*/  IMAD.MOV R22, RZ, RZ, -R22 ;  /* 0x000000ffff167224 */ /* 0x000fe400078e0a16 */
[----:B------:R-:W-:-:S04]  /*1a50*/  IMAD.HI.U32 R24, R24, R17, RZ ;  /* 0x0000001118187227 */ /* 0x000fc800078e00ff */
[----:B------:R-:W-:Y:S02]  /*1a60*/  IMAD R22, R24, R22, R17 ;  /* 0x0000001618167224 */ /* 0x000fe400078e0211 */
[----:B0-----:R-:W-:Y:S01]  /*1a70*/  VIADD R17, R0, 0xffffffe ;  /* 0x0ffffffe00117836 */ /* 0x001fe20000000000 */
[----:B------:R-:W-:-:S05]  /*1a80*/  IABS R24, R9 ;  /* 0x0000000900187213 */ /* 0x000fca0000000000 */
[----:B------:R-:W0:Y:S01]  /*1a90*/  F2I.FTZ.U32.TRUNC.NTZ R17, R17 ;  /* 0x0000001100117305 */ /* 0x000e22000021f000 */
[----:B------:R-:W-:Y:S02]  /*1aa0*/  IABS R27, R7 ;  /* 0x00000007001b7213 */ /* 0x000fe40000000000 */
[----:B------:R-:W-:-:S03]  /*1ab0*/  IADD3 R0, PT, PT, RZ, -R24, RZ ;  /* 0x80000018ff007210 */ /* 0x000fc60007ffe0ff */
[----:B------:R-:W-:-:S04]  /*1ac0*/  IMAD.HI.U32 R16, R16, R27, RZ ;  /* 0x0000001b10107227 */ /* 0x000fc800078e00ff */
[----:B------:R-:W-:Y:S02]  /*1ad0*/  IMAD R27, R16, R0, R27 ;  /* 0x00000000101b7224 */ /* 0x000fe400078e021b */
[----:B------:R-:W-:Y:S02]  /*1ae0*/  IMAD.MOV.U32 R16, RZ, RZ, RZ ;  /* 0x000000ffff107224 */ /* 0x000fe400078e00ff */
[----:B0-----:R-:W-:-:S04]  /*1af0*/  IMAD.MOV R0, RZ, RZ, -R17 ;  /* 0x000000ffff007224 */ /* 0x001fc800078e0a11 */
[----:B------:R-:W-:-:S04]  /*1b00*/  IMAD R25, R0, R3, RZ ;  /* 0x0000000300197224 */ /* 0x000fc800078e02ff */
[----:B------:R-:W-:Y:S02]  /*1b10*/  IMAD.HI.U32 R24, R17, R25, R16 ;  /* 0x0000001911187227 */ /* 0x000fe400078e0010 */
[----:B------:R-:W3:Y:S04]  /*1b20*/  LDG.E.64 R16, desc[UR4][R20.64+0x800] ;  /* 0x0008000414107981 */ /* 0x000ee8000c1e1b00 */
[----:B------:R-:W4:Y:S01]  /*1b30*/  LDG.E.64 R20, desc[UR4][R20.64+0xc00] ;  /* 0x000c000414147981 */ /* 0x000f22000c1e1b00 */
[----:B------:R-:W-:Y:S02]  /*1b40*/  IABS R25, R10 ;  /* 0x0000000a00197213 */ /* 0x000fe40000000000 */
[----:B--2---:R-:W-:Y:S02]  /*1b50*/  IABS R0, R12 ;  /* 0x0000000c00007213 */ /* 0x004fe40000000000 */
[----:B------:R-:W-:-:S03]  /*1b60*/  IADD3 R25, PT, PT, RZ, -R25, RZ ;  /* 0x80000019ff197210 */ /* 0x000fc60007ffe0ff */
[----:B------:R-:W-:Y:S01]  /*1b70*/  IMAD.HI.U32 R23, R23, R0, RZ ;  /* 0x0000000017177227 */ /* 0x000fe200078e00ff */
[----:B------:R-:W-:Y:S02]  /*1b80*/  ISETP.GE.AND P2, PT, R6, RZ, PT ;  /* 0x000000ff0600720c */ /* 0x000fe40003f46270 */
[----:B------:R-:W-:Y:S01]  /*1b90*/  IABS R6, R11 ;  /* 0x0000000b00067213 */ /* 0x000fe20000000000 */
[----:B------:R-:W-:Y:S01]  /*1ba0*/  IMAD R0, R23, R25, R0 ;  /* 0x0000001917007224 */ /* 0x000fe200078e0200 */
[----:B------:R-:W-:Y:S02]  /*1bb0*/  IABS R23, R13 ;  /* 0x0000000d00177213 */ /* 0x000fe40000000000 */
[----:B------:R-:W-:Y:S01]  /*1bc0*/  ISETP.GT.U32.AND P1, PT, R29, R22, PT ;  /* 0x000000161d00720c */ /* 0x000fe20003f24070 */
[----:B------:R-:W-:Y:S01]  /*1bd0*/  IMAD.MOV R6, RZ, RZ, -R6 ;  /* 0x000000ffff067224 */ /* 0x000fe200078e0a06 */
[----:B------:R-:W-:Y:S01]  /*1be0*/  IABS R25, R14 ;  /* 0x0000000e00197213 */ /* 0x000fe20000000000 */
[----:B------:R-:W-:-:S04]  /*1bf0*/  IMAD.HI.U32 R24, R24, R23, RZ ;  /* 0x0000001718187227 */ /* 0x000fc800078e00ff */
[----:B------:R-:W-:Y:S02]  /*1c00*/  IMAD R24, R24, R6, R23 ;  /* 0x0000000618187224 */ /* 0x000fe400078e0217 */
[----:B------:R-:W0:Y:S01]  /*1c10*/  I2F.RP R6, R25 ;  /* 0x0000001900067306 */ /* 0x000e220000209400 */
[----:B------:R-:W-:-:S03]  /*1c20*/  ISETP.GT.U32.AND P3, PT, R26, R27, PT ;  /* 0x0000001b1a00720c */ /* 0x000fc60003f64070 */
[----:B------:R-:W-:-:S05]  /*1c30*/  @!P1 IMAD.IADD R22, R22, 0x1, -R29 ;  /* 0x0000000116169824 */ /* 0x000fca00078e0a1d */
[----:B------:R-:W-:Y:S01]  /*1c40*/  ISETP.GT.U32.AND P1, PT, R29, R22, PT ;  /* 0x000000161d00720c */ /* 0x000fe20003f24070 */
[----:B0-----:R-:W0:Y:S04]  /*1c50*/  MUFU.RCP R6, R6 ;  /* 0x0000000600067308 */ /* 0x001e280000001000 */
[----:B------:R-:W-:-:S04]  /*1c60*/  @!P3 IADD3 R27, PT, PT, R27, -R26, RZ ;  /* 0x8000001a1b1bb210 */ /* 0x000fc80007ffe0ff */
[----:B------:R-:W-:-:S04]  /*1c70*/  ISETP.GT.U32.AND P3, PT, R26, R27, PT ;  /* 0x0000001b1a00720c */ /* 0x000fc80003f64070 */
[----:B------:R-:W-:Y:S01]  /*1c80*/  @!P1 IMAD.IADD R22, R22, 0x1, -R29 ;  /* 0x0000000116169824 */ /* 0x000fe200078e0a1d */
[----:B------:R-:W-:Y:S01]  /*1c90*/  ISETP.NE.AND P1, PT, R8, RZ, PT ;  /* 0x000000ff0800720c */ /* 0x000fe20003f25270 */
[----:B0-----:R-:W-:-:S07]  /*1ca0*/  VIADD R23, R6, 0xffffffe ;  /* 0x0ffffffe06177836 */ /* 0x001fce0000000000 */
[----:B------:R-:W-:Y:S01]  /*1cb0*/  @!P3 IADD3 R27, PT, PT, R27, -R26, RZ ;  /* 0x8000001a1b1bb210 */ /* 0x000fe20007ffe0ff */
[----:B------:R-:W-:Y:S01]  /*1cc0*/  IMAD.MOV.U32 R6, RZ, RZ, R22 ;  /* 0x000000ffff067224 */ /* 0x000fe200078e0016 */
[----:B------:R-:W-:-:S03]  /*1cd0*/  IABS R26, R15 ;  /* 0x0000000f001a7213 */ /* 0x000fc60000000000 */
[----:B------:R-:W-:Y:S01]  /*1ce0*/  @!P2 IMAD.MOV R6, RZ, RZ, -R6 ;  /* 0x000000ffff06a224 */ /* 0x000fe200078e0a06 */
[----:B------:R-:W-:Y:S01]  /*1cf0*/  @!P1 LOP3.LUT R6, RZ, R8, RZ, 0x33, !PT ;  /* 0x00000008ff069212 */ /* 0x000fe200078e33ff */
[----:B------:R-:W0:Y:S08]  /*1d00*/  F2I.FTZ.U32.TRUNC.NTZ R23, R23 ;  /* 0x0000001700177305 */ /* 0x000e30000021f000 */
[----:B------:R-:W1:Y:S01]  /*1d10*/  I2F.RP R8, R26 ;  /* 0x0000001a00087306 */ /* 0x000e620000209400 */
[----:B------:R-:W-:Y:S01]  /*1d20*/  ISETP.GE.AND P0, PT, R7, RZ, PT ;  /* 0x000000ff0700720c */ /* 0x000fe20003f06270 */
[----:B0-----:R-:W-:-:S06]  /*1d30*/  IMAD.MOV R7, RZ, RZ, -R23 ;  /* 0x000000ffff077224 */ /* 0x001fcc00078e0a17 */
[----:B-1----:R-:W0:Y:S01]  /*1d40*/  MUFU.RCP R8, R8 ;  /* 0x0000000800087308 */ /* 0x002e220000001000 */
[----:B------:R-:W-:-:S05]  /*1d50*/  MOV R22, R7 ;  /* 0x0000000700167202 */ /* 0x000fca0000000f00 */
[----:B------:R-:W-:Y:S02]  /*1d60*/  IMAD R7, R22, R25, RZ ;  /* 0x0000001916077224 */ /* 0x000fe400078e02ff */
[----:B------:R-:W-:Y:S01]  /*1d70*/  IMAD.MOV.U32 R22, RZ, RZ, RZ ;  /* 0x000000ffff167224 */ /* 0x000fe200078e00ff */
[----:B------:R-:W-:-:S03]  /*1d80*/  ISETP.NE.AND P1, PT, R9, RZ, PT ;  /* 0x000000ff0900720c */ /* 0x000fc60003f25270 */
[----:B------:R-:W-:Y:S01]  /*1d90*/  IMAD.HI.U32 R22, R23, R7, R22 ;  /* 0x0000000717167227 */ /* 0x000fe200078e0016 */
[----:B0-----:R-:W-:-:S03]  /*1da0*/  IADD3 R23, PT, PT, R8, 0xffffffe, RZ ;  /* 0x0ffffffe08177810 */ /* 0x001fc60007ffe0ff */
[----:B------:R-:W-:-:S03]  /*1db0*/  IMAD.MOV.U32 R7, RZ, RZ, R27 ;  /* 0x000000ffff077224 */ /* 0x000fc600078e001b */
[----:B------:R-:W0:Y:S01]  /*1dc0*/  F2I.FTZ.U32.TRUNC.NTZ R23, R23 ;  /* 0x0000001700177305 */ /* 0x000e22000021f000 */
[----:B------:R-:W-:Y:S02]  /*1dd0*/  @!P0 IMAD.MOV R7, RZ, RZ, -R7 ;  /* 0x000000ffff078224 */ /* 0x000fe400078e0a07 */
[----:B------:R-:W-:Y:S02]  /*1de0*/  @!P1 LOP3.LUT R7, RZ, R9, RZ, 0x33, !PT ;  /* 0x00000009ff079212 */ /* 0x000fe400078e33ff */
[----:B------:R-:W-:Y:S02]  /*1df0*/  ISETP.GE.AND P1, PT, R12, RZ, PT ;  /* 0x000000ff0c00720c */ /* 0x000fe40003f26270 */
[----:B------:R-:W-:-:S04]  /*1e00*/  IABS R12, R14 ;  /* 0x0000000e000c7213 */ /* 0x000fc80000000000 */
[----:B------:R-:W-:Y:S01]  /*1e10*/  IADD3 R12, PT, PT, RZ, -R12, RZ ;  /* 0x8000000cff0c7210 */ /* 0x000fe20007ffe0ff */
[----:B0-----:R-:W-:Y:S01]  /*1e20*/  IMAD.MOV R27, RZ, RZ, -R23 ;  /* 0x000000ffff1b7224 */ /* 0x001fe200078e0a17 */
[----:B------:R-:W-:-:S13]  /*1e30*/  ISETP.GT.U32.AND P0, PT, R5, R0, PT ;  /* 0x000000000500720c */ /* 0x000fda0003f04070 */
[----:B------:R-:W-:-:S05]  /*1e40*/  @!P0 IMAD.IADD R0, R0, 0x1, -R5 ;  /* 0x0000000100008824 */ /* 0x000fca00078e0a05 */
[----:B------:R-:W-:-:S13]  /*1e50*/  ISETP.GT.U32.AND P0, PT, R5, R0, PT ;  /* 0x000000000500720c */ /* 0x000fda0003f04070 */
[----:B------:R-:W-:Y:S02]  /*1e60*/  @!P0 IADD3 R0, PT, PT, R0, -R5, RZ ;  /* 0x8000000500008210 */ /* 0x000fe40007ffe0ff */
[----:B------:R-:W-:Y:S02]  /*1e70*/  IABS R5, R19 ;  /* 0x0000001300057213 */ /* 0x000fe40000000000 */
[----:B------:R-:W-:-:S13]  /*1e80*/  ISETP.GT.U32.AND P0, PT, R3, R24, PT ;  /* 0x000000180300720c */ /* 0x000fda0003f04070 */
[----:B------:R-:W-:-:S05]  /*1e90*/  @!P0 IMAD.IADD R24, R24, 0x1, -R3 ;  /* 0x0000000118188824 */ /* 0x000fca00078e0a03 */
[----:B------:R-:W-:Y:S02]  /*1ea0*/  ISETP.GT.U32.AND P2, PT, R3, R24, PT ;  /* 0x000000180300720c */ /* 0x000fe40003f44070 */
[----:B------:R-:W-:Y:S02]  /*1eb0*/  ISETP.GE.AND P3, PT, R13, RZ, PT ;  /* 0x000000ff0d00720c */ /* 0x000fe40003f66270 */
[----:B------:R-:W-:-:S09]  /*1ec0*/  ISETP.NE.AND P0, PT, R10, RZ, PT ;  /* 0x000000ff0a00720c */ /* 0x000fd20003f05270 */
[----:B------:R-:W-:Y:S01]  /*1ed0*/  @!P2 IMAD.IADD R24, R24, 0x1, -R3 ;  /* 0x000000011818a824 */ /* 0x000fe200078e0a03 */
[----:B---3--:R-:W-:-:S05]  /*1ee0*/  IABS R9, R16 ;  /* 0x0000001000097213 */ /* 0x008fca0000000000 */
[----:B------:R-:W-:-:S04]  /*1ef0*/  IMAD.HI.U32 R22, R22, R9, RZ ;  /* 0x0000000916167227 */ /* 0x000fc800078e00ff */
[----:B------:R-:W-:Y:S02]  /*1f00*/  IMAD R12, R22, R12, R9 ;  /* 0x0000000c160c7224 */ /* 0x000fe400078e0209 */
[----:B------:R-:W-:Y:S02]  /*1f10*/  IMAD R9, R27, R26, RZ ;  /* 0x0000001a1b097224 */ /* 0x000fe400078e02ff */
[----:B------:R-:W-:-:S04]  /*1f20*/  IMAD.MOV.U32 R22, RZ, RZ, RZ ;  /* 0x000000ffff167224 */ /* 0x000fc800078e00ff */
[----:B------:R-:W-:Y:S01]  /*1f30*/  IMAD.HI.U32 R23, R23, R9, R22 ;  /* 0x0000000917177227 */ /* 0x000fe200078e0016 */
[----:B------:R-:W-:-:S04]  /*1f40*/  IABS R22, R18 ;  /* 0x0000001200167213 */ /* 0x000fc80000000000 */
[----:B------:R-:W0:Y:S08]  /*1f50*/  I2F.RP R27, R22 ;  /* 0x00000016001b7306 */ /* 0x000e300000209400 */
[----:B0-----:R-:W0:Y:S02]  /*1f60*/  MUFU.RCP R27, R27 ;  /* 0x0000001b001b7308 */ /* 0x001e240000001000 */
[----:B0-----:R-:W-:-:S06]  /*1f70*/  IADD3 R8, PT, PT, R27, 0xffffffe, RZ ;  /* 0x0ffffffe1b087810 */ /* 0x001fcc0007ffe0ff */
[----:B------:R-:W0:Y:S08]  /*1f80*/  I2F.RP R27, R5 ;  /* 0x00000005001b7306 */ /* 0x000e300000209400 */
[----:B------:R-:W1:Y:S08]  /*1f90*/  F2I.FTZ.U32.TRUNC.NTZ R9, R8 ;  /* 0x0000000800097305 */ /* 0x000e70000021f000 */
[----:B0-----:R-:W0:Y:S01]  /*1fa0*/  MUFU.RCP R27, R27 ;  /* 0x0000001b001b7308 */ /* 0x001e220000001000 */
[----:B-1----:R-:W-:-:S02]  /*1fb0*/  IMAD.MOV R29, RZ, RZ, -R9 ;  /* 0x000000ffff1d7224 */ /* 0x002fc400078e0a09 */
[----:B------:R-:W-:Y:S02]  /*1fc0*/  IMAD.MOV.U32 R8, RZ, RZ, RZ ;  /* 0x000000ffff087224 */ /* 0x000fe400078e00ff */
[----:B------:R-:W-:Y:S02]  /*1fd0*/  IMAD R13, R29, R22, RZ ;  /* 0x000000161d0d7224 */ /* 0x000fe400078e02ff */
[----:B------:R-:W1:Y:S01]  /*1fe0*/  LDC.64 R28, c[0x0][0x388] ;  /* 0x0000e200ff1c7b82 */ /* 0x000e620000000a00 */
[----:B0-----:R-:W-:Y:S01]  /*1ff0*/  IADD3 R3, PT, PT, R27, 0xffffffe, RZ ;  /* 0x0ffffffe1b037810 */ /* 0x001fe20007ffe0ff */
[----:B------:R-:W-:Y:S01]  /*2000*/  IMAD.HI.U32 R13, R9, R13, R8 ;  /* 0x0000000d090d7227 */ /* 0x000fe200078e0008 */
[----:B------:R-:W-:-:S04]  /*2010*/  MOV R8, R0 ;  /* 0x0000000000087202 */ /* 0x000fc80000000f00 */
[----:B------:R-:W0:Y:S01]  /*2020*/  F2I.FTZ.U32.TRUNC.NTZ R3, R3 ;  /* 0x0000000300037305 */ /* 0x000e22000021f000 */
[----:B------:R-:W-:Y:S01]  /*2030*/  @!P1 IMAD.MOV R8, RZ, RZ, -R8 ;  /* 0x000000ffff089224 */ /* 0x000fe200078e0a08 */
[----:B------:R-:W-:Y:S01]  /*2040*/  ISETP.NE.AND P1, PT, R11, RZ, PT ;  /* 0x000000ff0b00720c */ /* 0x000fe20003f25270 */
[----:B------:R-:W-:Y:S01]  /*2050*/  IMAD.MOV.U32 R9, RZ, RZ, R24 ;  /* 0x000000ffff097224 */ /* 0x000fe200078e0018 */
[----:B------:R-:W-:Y:S02]  /*2060*/  @!P0 LOP3.LUT R8, RZ, R10, RZ, 0x33, !PT ;  /* 0x0000000aff088212 */ /* 0x000fe400078e33ff */
[----:B------:R-:W-:Y:S01]  /*2070*/  IABS R10, R15 ;  /* 0x0000000f000a7213 */ /* 0x000fe20000000000 */
[----:B------:R-:W-:Y:S01]  /*2080*/  @!P3 IMAD.MOV R9, RZ, RZ, -R9 ;  /* 0x000000ffff09b224 */ /* 0x000fe200078e0a09 */
[----:B------:R-:W-:Y:S02]  /*2090*/  ISETP.GE.AND P3, PT, R16, RZ, PT ;  /* 0x000000ff1000720c */ /* 0x000fe40003f66270 */
[----:B------:R-:W-:-:S02]  /*20a0*/  IABS R0, R17 ;  /* 0x0000001100007213 */ /* 0x000fc40000000000 */
[----:B0-----:R-:W-:Y:S01]  /*20b0*/  IADD3 R16, PT, PT, RZ, -R3, RZ ;  /* 0x80000003ff107210 */ /* 0x001fe20007ffe0ff */
[----:B-1----:R-:W-:Y:S02]  /*20c0*/  IMAD.WIDE.U32 R28, R2, 0x4, R28 ;  /* 0x00000004021c7825 */ /* 0x002fe400078e001c */
[----:B------:R-:W-:Y:S02]  /*20d0*/  @!P1 LOP3.LUT R9, RZ, R11, RZ, 0x33, !PT ;  /* 0x0000000bff099212 */ /* 0x000fe400078e33ff */
[----:B------:R-:W-:Y:S02]  /*20e0*/  HFMA2 R2, -RZ, RZ, 0, 0 ;  /* 0x00000000ff027431 */ /* 0x000fe400000001ff */
[----:B------:R-:W-:Y:S02]  /*20f0*/  IMAD.MOV R11, RZ, RZ, -R10 ;  /* 0x000000ffff0b7224 */ /* 0x000fe400078e0a0a */
[----:B------:R-:W-:Y:S01]  /*2100*/  IMAD.MOV.U32 R10, RZ, RZ, R16 ;  /* 0x000000ffff0a7224 */ /* 0x000fe200078e0010 */
[----:B------:R-:W-:Y:S01]  /*2110*/  ISETP.GE.AND P0, PT, R17, RZ, PT ;  /* 0x000000ff1100720c */ /* 0x000fe20003f06270 */
[----:B------:R-:W-:-:S04]  /*2120*/  IMAD.HI.U32 R23, R23, R0, RZ ;  /* 0x0000000017177227 */ /* 0x000fc800078e00ff */
[----:B------:R-:W-:Y:S02]  /*2130*/  IMAD R17, R10, R5, RZ ;  /* 0x000000050a117224 */ /* 0x000fe400078e02ff */
[----:B------:R-:W-:Y:S01]  /*2140*/  IMAD R11, R23, R11, R0 ;  /* 0x0000000b170b7224 */ /* 0x000fe200078e0200 */
[----:B----4-:R-:W-:Y:S01]  /*2150*/  IABS R0, R20 ;  /* 0x0000001400007213 */ /* 0x010fe20000000000 */
[----:B------:R-:W-:Y:S01]  /*2160*/  IMAD.HI.U32 R2, R3, R17, R2 ;  /* 0x0000001103027227 */ /* 0x000fe200078e0002 */
[----:B------:R-:W-:-:S03]  /*2170*/  IABS R3, R18 ;  /* 0x0000001200037213 */ /* 0x000fc60000000000 */
[----:B------:R-:W-:-:S04]  /*2180*/  IMAD.HI.U32 R13, R13, R0, RZ ;  /* 0x000000000d0d7227 */ /* 0x000fc800078e00ff */
[----:B------:R-:W-:-:S04]  /*2190*/  IMAD.MOV R3, RZ, RZ, -R3 ;  /* 0x000000ffff037224 */ /* 0x000fc800078e0a03 */
[----:B------:R-:W-:Y:S01]  /*21a0*/  IMAD R3, R13, R3, R0 ;  /* 0x000000030d037224 */ /* 0x000fe200078e0200 */
[----:B------:R-:W-:Y:S02]  /*21b0*/  IABS R13, R21 ;  /* 0x00000015000d7213 */ /* 0x000fe40000000000 */
[----:B------:R-:W-:Y:S02]  /*21c0*/  IABS R0, R19 ;  /* 0x0000001300007213 */ /* 0x000fe40000000000 */
[----:B------:R-:W-:Y:S01]  /*21d0*/  ISETP.GT.U32.AND P1, PT, R25, R12, PT ;  /* 0x0000000c1900720c */ /* 0x000fe20003f24070 */
[----:B------:R-:W-:Y:S01]  /*21e0*/  IMAD.HI.U32 R2, R2, R13, RZ ;  /* 0x0000000d02027227 */ /* 0x000fe200078e00ff */
[----:B------:R-:W-:-:S03]  /*21f0*/  ISETP.GT.U32.AND P2, PT, R26, R11, PT ;  /* 0x0000000b1a00720c */ /* 0x000fc60003f44070 */
[----:B------:R-:W-:-:S04]  /*2200*/  IMAD.MOV R0, RZ, RZ, -R0 ;  /* 0x000000ffff007224 */ /* 0x000fc800078e0a00 */
[----:B------:R-:W-:Y:S01]  /*2210*/  IMAD R2, R2, R0, R13 ;  /* 0x0000000002027224 */ /* 0x000fe200078e020d */
[----:B------:R-:W-:-:S04]  /*2220*/  ISETP.GT.U32.AND P4, PT, R22, R3, PT ;  /* 0x000000031600720c */ /* 0x000fc80003f84070 */
[----:B------:R-:W-:Y:S02]  /*2230*/  ISETP.GT.U32.AND P5, PT, R5, R2, PT ;  /* 0x000000020500720c */ /* 0x000fe40003fa4070 */
[----:B------:R-:W-:Y:S01]  /*2240*/  @!P1 IADD3 R12, PT, PT, R12, -R25, RZ ;  /* 0x800000190c0c9210 */ /* 0x000fe20007ffe0ff */
[----:B------:R-:W-:-:S03]  /*2250*/  @!P2 IMAD.IADD R11, R11, 0x1, -R26 ;  /* 0x000000010b0ba824 */ /* 0x000fc600078e0a1a */
[----:B------:R-:W-:-:S03]  /*2260*/  ISETP.GT.U32.AND P2, PT, R25, R12, PT ;  /* 0x0000000c1900720c */ /* 0x000fc60003f44070 */
[----:B------:R-:W-:-:S04]  /*2270*/  @!P4 IMAD.IADD R3, R3, 0x1, -R22 ;  /* 0x000000010303c824 */ /* 0x000fc800078e0a16 */
[----:B------:R-:W-:Y:S02]  /*2280*/  @!P5 IADD3 R2, PT, PT, R2, -R5, RZ ;  /* 0x800000050202d210 */ /* 0x000fe40007ffe0ff */
[----:B------:R-:W-:Y:S02]  /*2290*/  ISETP.GT.U32.AND P4, PT, R26, R11, PT ;  /* 0x0000000b1a00720c */ /* 0x000fe40003f84070 */
[----:B------:R-:W-:Y:S02]  /*22a0*/  ISETP.GT.U32.AND P5, PT, R22, R3, PT ;  /* 0x000000031600720c */ /* 0x000fe40003fa4070 */
[----:B------:R-:W-:Y:S01]  /*22b0*/  ISETP.GT.U32.AND P6, PT, R5, R2, PT ;  /* 0x000000020500720c */ /* 0x000fe20003fc4070 */
[----:B------:R-:W-:-:S04]  /*22c0*/  @!P2 IMAD.IADD R12, R12, 0x1, -R25 ;  /* 0x000000010c0ca824 */ /* 0x000fc800078e0a19 */
[----:B------:R-:W-:Y:S01]  /*22d0*/  IMAD.MOV.U32 R10, RZ, RZ, R12 ;  /* 0x000000ffff0a7224 */ /* 0x000fe200078e000c */
[----:B------:R-:W-:Y:S02]  /*22e0*/  ISETP.GE.AND P1, PT, R20, RZ, PT ;  /* 0x000000ff1400720c */ /* 0x000fe40003f26270 */
[----:B------:R-:W-:Y:S01]  /*22f0*/  ISETP.GE.AND P2, PT, R21, RZ, PT ;  /* 0x000000ff1500720c */ /* 0x000fe20003f46270 */
[----:B------:R-:W-:Y:S01]  /*2300*/  @!P4 IMAD.IADD R11, R11, 0x1, -R26 ;  /* 0x000000010b0bc824 */ /* 0x000fe200078e0a1a */
[----:B------:R-:W-:Y:S02]  /*2310*/  @!P3 IADD3 R10, PT, PT, -R10, RZ, RZ ;  /* 0x000000ff0a0ab210 */ /* 0x000fe40007ffe1ff */
[----:B------:R-:W-:Y:S01]  /*2320*/  @!P5 IADD3 R3, PT, PT, R3, -R22, RZ ;  /* 0x800000160303d210 */ /* 0x000fe20007ffe0ff */
[----:B------:R-:W-:Y:S01]  /*2330*/  @!P6 IMAD.IADD R2, R2, 0x1, -R5 ;  /* 0x000000010202e824 */ /* 0x000fe200078e0a05 */
[----:B------:R-:W-:Y:S02]  /*2340*/  ISETP.NE.AND P5, PT, R14, RZ, PT ;  /* 0x000000ff0e00720c */ /* 0x000fe40003fa5270 */
[----:B------:R-:W-:-:S02]  /*2350*/  ISETP.NE.AND P4, PT, R15, RZ, PT ;  /* 0x000000ff0f00720c */ /* 0x000fc40003f85270 */
[----:B------:R-:W-:Y:S02]  /*2360*/  ISETP.NE.AND P3, PT, R18, RZ, PT ;  /* 0x000000ff1200720c */ /* 0x000fe40003f65270 */
[----:B------:R-:W-:Y:S01]  /*2370*/  ISETP.NE.AND P6, PT, R19, RZ, PT ;  /* 0x000000ff1300720c */ /* 0x000fe20003fc5270 */
[----:B------:R-:W-:Y:S02]  /*2380*/  IMAD.MOV.U32 R13, RZ, RZ, R2 ;  /* 0x000000ffff0d7224 */ /* 0x000fe400078e0002 */
[----:B------:R-:W-:Y:S01]  /*2390*/  IMAD.MOV.U32 R12, RZ, RZ, R3 ;  /* 0x000000ffff0c7224 */ /* 0x000fe200078e0003 */
[----:B------:R-:W-:Y:S01]  /*23a0*/  @!P0 IADD3 R11, PT, PT, -R11, RZ, RZ ;  /* 0x000000ff0b0b8210 */ /* 0x000fe20007ffe1ff */
[----:B------:R-:W-:Y:S01]  /*23b0*/  IMAD.WIDE.U32 R28, R4, 0x8, R28 ;  /* 0x00000008041c7825 */ /* 0x000fe200078e001c */
[----:B------:R-:W-:Y:S02]  /*23c0*/  @!P2 IADD3 R13, PT, PT, -R13, RZ, RZ ;  /* 0x000000ff0d0da210 */ /* 0x000fe40007ffe1ff */
[----:B------:R-:W-:Y:S01]  /*23d0*/  @!P5 LOP3.LUT R10, RZ, R14, RZ, 0x33, !PT ;  /* 0x0000000eff0ad212 */ /* 0x000fe200078e33ff */
[----:B------:R-:W-:Y:S01]  /*23e0*/  @!P1 IMAD.MOV R12, RZ, RZ, -R12 ;  /* 0x000000ffff0c9224 */ /* 0x000fe200078e0a0c */
[----:B------:R-:W-:-:S02]  /*23f0*/  @!P4 LOP3.LUT R11, RZ, R15, RZ, 0x33, !PT ;  /* 0x0000000fff0bc212 */ /* 0x000fc400078e33ff */
[----:B------:R-:W-:Y:S02]  /*2400*/  @!P3 LOP3.LUT R12, RZ, R18, RZ, 0x33, !PT ;  /* 0x00000012ff0cb212 */ /* 0x000fe400078e33ff */
[----:B------:R-:W-:Y:S01]  /*2410*/  @!P6 LOP3.LUT R13, RZ, R19, RZ, 0x33, !PT ;  /* 0x00000013ff0de212 */ /* 0x000fe200078e33ff */
[----:B------:R-:W-:Y:S04]  /*2420*/  STG.E.64 desc[UR4][R28.64], R6 ;  /* 0x000000061c007986 */ /* 0x000fe8000c101b04 */
[----:B------:R-:W-:Y:S04]  /*2430*/  STG.E.64 desc[UR4][R28.64+0x400], R8 ;  /* 0x000400081c007986 */ /* 0x000fe8000c101b04 */
[----:B------:R-:W-:Y:S04]  /*2440*/  STG.E.64 desc[UR4][R28.64+0x800], R10 ;  /* 0x0008000a1c007986 */ /* 0x000fe8000c101b04 */
[----:B------:R-:W-:Y:S01]  /*2450*/  STG.E.64 desc[UR4][R28.64+0xc00], R12 ;  /* 0x000c000c1c007986 */ /* 0x000fe2000c101b04 */
[----:B------:R-:W-:Y:S05]  /*2460*/  EXIT ;  /* 0x000000000000794d */ /* 0x000fea0003800000 */
.L_x_21082:
        /* <DEDUP_REMOVED lines=9> */
.L_x_54908:


//--------------------- .text._ZN2at6native29vectorized_elementwise_kernelILi4ENS0_13BinaryFunctorIiiiZZZNS0_16fmod_kernel_cudaERNS_18TensorIteratorBaseEENKUlvE_clEvENKUlvE1_clEvEUliiE_EESt5arrayIPcLm3EEEEviT0_T1_ --------------------------
	.section	.text._ZN2at6native29vectorized_elementwise_kernelILi4ENS0_13BinaryFunctorIiiiZZZNS0_16fmod_kernel_cudaERNS_18TensorIteratorBaseEENKUlvE_clEvENKUlvE1_clEvEUliiE_EESt5arrayIPcLm3EEEEviT0_T1_,"ax",@progbits
	.align	128
        .global         _ZN2at6native29vectorized_elementwise_kernelILi4ENS0_13BinaryFunctorIiiiZZZNS0_16fmod_kernel_cudaERNS_18TensorIteratorBaseEENKUlvE_clEvENKUlvE1_clEvEUliiE_EESt5arrayIPcLm3EEEEviT0_T1_
        .type           _ZN2at6native29vectorized_elementwise_kernelILi4ENS0_13BinaryFunctorIiiiZZZNS0_16fmod_kernel_cudaERNS_18TensorIteratorBaseEENKUlvE_clEvENKUlvE1_clEvEUliiE_EESt5arrayIPcLm3EEEEviT0_T1_,@function
        .size           _ZN2at6native29vectorized_elementwise_kernelILi4ENS0_13BinaryFunctorIiiiZZZNS0_16fmod_kernel_cudaERNS_18TensorIteratorBaseEENKUlvE_clEvENKUlvE1_clEvEUliiE_EESt5arrayIPcLm3EEEEviT0_T1_,(.L_x_54909 - _ZN2at6native29vectorized_elementwise_kernelILi4ENS0_13BinaryFunctorIiiiZZZNS0_16fmod_kernel_cudaERNS_18TensorIteratorBaseEENKUlvE_clEvENKUlvE1_clEvEUliiE_EESt5arrayIPcLm3EEEEviT0_T1_)
        .other          _ZN2at6native29vectorized_elementwise_kernelILi4ENS0_13BinaryFunctorIiiiZZZNS0_16fmod_kernel_cudaERNS_18TensorIteratorBaseEENKUlvE_clEvENKUlvE1_clEvEUliiE_EESt5arrayIPcLm3EEEEviT0_T1_,@"STO_CUDA_ENTRY STV_DEFAULT"
_ZN2at6native29vectorized_elementwise_kernelILi4ENS0_13BinaryFunctorIiiiZZZNS0_16fmod_kernel_cudaERNS_18TensorIteratorBaseEENKUlvE_clEvENKUlvE1_clEvEUliiE_EESt5arrayIPcLm3EEEEviT0_T1_:
.text._ZN2at6native29vectorized_elementwise_kernelILi4ENS0_13BinaryFunctorIiiiZZZNS0_16fmod_kernel_cudaERNS_18TensorIteratorBaseEENKUlvE_clEvENKUlvE1_clEvEUliiE_EESt5arrayIPcLm3EEEEviT0_T1_:
        /* <DEDUP_REMOVED lines=119> */
.L_x_21085:
[----:B------:R-:W-:Y:S05]  /*0770*/  BSYNC.RECONVERGENT B0 ;  /* 0x0000000000007941 */ /* 0x000fea0003800200 */
.L_x_21084:
        /* <DEDUP_REMOVED lines=27> */
.L_x_21087:
[----:B------:R-:W-:Y:S05]  /*0930*/  BSYNC.RECONVERGENT B0 ;  /* 0x0000000000007941 */ /* 0x000fea0003800200 */
.L_x_21086:
        /* <DEDUP_REMOVED lines=27> */
.L_x_21089:
[----:B------:R-:W-:Y:S05]  /*0af0*/  BSYNC.RECONVERGENT B0 ;  /* 0x0000000000007941 */ /* 0x000fea0003800200 */
.L_x_21088:
        /* <DEDUP_REMOVED lines=27> */
.L_x_21091:
[----:B------:R-:W-:Y:S05]  /*0cb0*/  BSYNC.RECONVERGENT B0 ;  /* 0x0000000000007941 */ /* 0x000fea0003800200 */
.L_x_21090:
        /* <DEDUP_REMOVED lines=36> */
.L_x_21093:
[----:B------:R-:W-:Y:S05]  /*0f00*/  BSYNC.RECONVERGENT B0 ;  /* 0x0000000000007941 */ /* 0x000fea0003800200 */
.L_x_21092:
        /* <DEDUP_REMOVED lines=26> */
.L_x_21095:
[----:B------:R-:W-:Y:S05]  /*10b0*/  BSYNC.RECONVERGENT B0 ;  /* 0x0000000000007941 */ /* 0x000fea0003800200 */
.L_x_21094:
        /* <DEDUP_REMOVED lines=25> */
.L_x_21097:
[----:B------:R-:W-:Y:S05]  /*1250*/  BSYNC.RECONVERGENT B0 ;  /* 0x0000000000007941 */ /* 0x000fea0003800200 */
.L_x_21096:
        /* <DEDUP_REMOVED lines=24> */
.L_x_21099:
[----:B------:R-:W-:Y:S05]  /*13e0*/  BSYNC.RECONVERGENT B0 ;  /* 0x0000000000007941 */ /* 0x000fea0003800200 */
.L_x_21098:
        /* <DEDUP_REMOVED lines=18> */
.L_x_21102:
[----:B------:R-:W-:-:S13]  /*1510*/  ISETP.GE.U32.AND P0, PT, R3, R0, PT ;  /* 0x000000000300720c */ /* 0x000fda0003f06070 */
[----:B------:R-:W-:Y:S05]  /*1520*/  @P0 BRA `(.L_x_21104) ;  /* 0x0000000000300947 */ /* 0x000fea0003800000 */
[----:B0-----:R-:W0:Y:S01]  /*1530*/  LDC.64 R4, c[0x0][0x388] ;  /* 0x0000e200ff047b82 */ /* 0x001e220000000a00 */
[----:B------:R-:W-:Y:S02]  /*1540*/  IMAD.IADD R7, R2, 0x1, R3 ;  /* 0x0000000102077824 */ /* 0x000fe400078e0203 */
[----:B------:R-:W-:Y:S02]  /*1550*/  VIADD R3, R3, 0x80 ;  /* 0x0000008003037836 */ /* 0x000fe40000000000 */
[----:B0-----:R-:W-:-:S05]  /*1560*/  IMAD.WIDE.U32 R4, R7, 0x4, R4 ;  /* 0x0000000407047825 */ /* 0x001fca00078e0004 */
[----:B------:R1:W-:Y:S02]  /*1570*/  STG.E desc[UR4][R4.64], R9 ;  /* 0x0000000904007986 */ /* 0x0003e4000c101904 */
.L_x_21103:
[----:B------:R-:W-:-:S13]  /*1580*/  ISETP.GE.U32.AND P0, PT, R3, R0, PT ;  /* 0x000000000300720c */ /* 0x000fda0003f06070 */
[----:B------:R-:W-:Y:S05]  /*1590*/  @P0 BRA `(.L_x_21105) ;  /* 0x0000000000340947 */ /* 0x000fea0003800000 */
[----:B01----:R-:W0:Y:S01]  /*15a0*/  LDC.64 R4, c[0x0][0x388] ;  /* 0x0000e200ff047b82 */ /* 0x003e220000000a00 */
[----:B------:R-:W-:Y:S01]  /*15b0*/  IADD3 R7, PT, PT, R2, R3, RZ ;  /* 0x0000000302077210 */ /* 0x000fe20007ffe0ff */
[----:B------:R-:W-:-:S04]  /*15c0*/  VIADD R3, R3, 0x80 ;  /* 0x0000008003037836 */ /* 0x000fc80000000000 */
[----:B0-----:R-:W-:-:S05]  /*15d0*/  IMAD.WIDE.U32 R4, R7, 0x4, R4 ;  /* 0x0000000407047825 */ /* 0x001fca00078e0004 */
[----:B------:R1:W-:Y:S02]  /*15e0*/  STG.E desc[UR4][R4.64], R10 ;  /* 0x0000000a04007986 */ /* 0x0003e4000c101904 */
.L_x_21104:
        /* <DEDUP_REMOVED lines=8> */
.L_x_21105:
[----:B------:R-:W-:Y:S05]  /*1670*/  BSYNC.RELIABLE B1 ;  /* 0x0000000000017941 */ /* 0x000fea0003800100 */
.L_x_21101:
[----:B------:R-:W-:-:S13]  /*1680*/  ISETP.GE.U32.AND P0, PT, R3, R0, PT ;  /* 0x000000000300720c */ /* 0x000fda0003f06070 */
[----:B012---:R-:W0:Y:S01]  /*1690*/  @!P0 LDC.64 R4, c[0x0][0x388] ;  /* 0x0000e200ff048b82 */ /* 0x007e220000000a00 */
[----:B------:R-:W-:Y:S02]  /*16a0*/  @!P0 IMAD.IADD R7, R2, 0x1, R3 ;  /* 0x0000000102078824 */ /* 0x000fe400078e0203 */
[----:B------:R-:W-:Y:S02]  /*16b0*/  @!P0 VIADD R3, R3, 0x80 ;  /* 0x0000008003038836 */ /* 0x000fe40000000000 */
[----:B0-----:R-:W-:-:S05]  /*16c0*/  @!P0 IMAD.WIDE.U32 R4, R7, 0x4, R4 ;  /* 0x0000000407048825 */ /* 0x001fca00078e0004 */
[----:B------:R2:W-:Y:S02]  /*16d0*/  @!P0 STG.E desc[UR4][R4.64], R12 ;  /* 0x0000000c04008986 */ /* 0x0005e4000c101904 */
.L_x_21106:
[----:B------:R-:W-:Y:S05]  /*16e0*/  BSYNC.RECONVERGENT B0 ;  /* 0x0000000000007941 */ /* 0x000fea0003800200 */
.L_x_21100:
        /* <DEDUP_REMOVED lines=8> */
.L_x_21083:
[----:B------:R-:W0:Y:S01]  /*1770*/  S2R R0, SR_TID.X ;  /* 0x0000000000007919 */ /* 0x000e220000002100 */
[----:B------:R-:W1:Y:S08]  /*1780*/  LDC.64 R8, c[0x0][0x398] ;  /* 0x0000e600ff087b82 */ /* 0x000e700000000a00 */
[----:B------:R-:W2:Y:S01]  /*1790*/  LDC.64 R10, c[0x0][0x390] ;  /* 0x0000e400ff0a7b82 */ /* 0x000ea20000000a00 */
[----:B-1----:R-:W-:-:S04]  /*17a0*/  IMAD.WIDE.U32 R8, R2, 0x4, R8 ;  /* 0x0000000402087825 */ /* 0x002fc800078e0008 */
[----:B0-----:R-:W-:-:S05]  /*17b0*/  IMAD.WIDE.U32 R8, R0, 0x10, R8 ;  /* 0x0000001000087825 */ /* 0x001fca00078e0008 */
[----:B------:R-:W3:Y:S01]  /*17c0*/  LDG.E.128 R4, desc[UR4][R8.64] ;  /* 0x0000000408047981 */ /* 0x000ee2000c1e1d00 */
[----:B--2---:R-:W-:-:S04]  /*17d0*/  IMAD.WIDE.U32 R12, R2, 0x4, R10 ;  /* 0x00000004020c7825 */ /* 0x004fc800078e000a */
[----:B------:R-:W-:-:S05]  /*17e0*/  IMAD.WIDE.U32 R12, R0, 0x10, R12 ;  /* 0x00000010000c7825 */ /* 0x000fca00078e000c */
[----:B------:R-:W2:Y:S01]  /*17f0*/  LDG.E.128 R16, desc[UR4][R12.64] ;  /* 0x000000040c107981 */ /* 0x000ea2000c1e1d00 */
[----:B---3--:R-:W-:Y:S02]  /*1800*/  IABS R26, R4 ;  /* 0x00000004001a7213 */ /* 0x008fe40000000000 */
[----:B------:R-:W-:Y:S02]  /*1810*/  IABS R23, R5 ;  /* 0x0000000500177213 */ /* 0x000fe40000000000 */
[----:B------:R-:W0:Y:S01]  /*1820*/  I2F.RP R15, R26 ;  /* 0x0000001a000f7306 */ /* 0x000e220000209400 */
[----:B------:R-:W-:Y:S02]  /*1830*/  IABS R24, R6 ;  /* 0x0000000600187213 */ /* 0x000fe40000000000 */
[----:B------:R-:W-:-:S05]  /*1840*/  IABS R29, R7 ;  /* 0x00000007001d7213 */ /* 0x000fca0000000000 */
[----:B------:R-:W1:Y:S08]  /*1850*/  I2F.RP R14, R23 ;  /* 0x00000017000e7306 */ /* 0x000e700000209400 */
[----:B0-----:R-:W0:Y:S08]  /*1860*/  MUFU.RCP R15, R15 ;  /* 0x0000000f000f7308 */ /* 0x001e300000001000 */
[----:B------:R-:W3:Y:S08]  /*1870*/  I2F.RP R22, R24 ;  /* 0x0000001800167306 */ /* 0x000ef00000209400 */
[----:B------:R-:W4:Y:S08]  /*1880*/  I2F.RP R3, R29 ;  /* 0x0000001d00037306 */ /* 0x000f300000209400 */
[----:B-1----:R-:W1:Y:S01]  /*1890*/  MUFU.RCP R14, R14 ;  /* 0x0000000e000e7308 */ /* 0x002e620000001000 */
[----:B0-----:R-:W-:-:S07]  /*18a0*/  VIADD R30, R15, 0xffffffe ;  /* 0x0ffffffe0f1e7836 */ /* 0x001fce0000000000 */
[----:B---3--:R-:W0:Y:S08]  /*18b0*/  MUFU.RCP R10, R22 ;  /* 0x00000016000a7308 */ /* 0x008e300000001000 */
[----:B----4-:R-:W3:Y:S01]  /*18c0*/  MUFU.RCP R3, R3 ;  /* 0x0000000300037308 */ /* 0x010ee20000001000 */
[----:B-1----:R-:W-:-:S07]  /*18d0*/  VIADD R20, R14, 0xffffffe ;  /* 0x0ffffffe0e147836 */ /* 0x002fce0000000000 */
[----:B------:R-:W1:Y:S01]  /*18e0*/  F2I.FTZ.U32.TRUNC.NTZ R31, R30 ;  /* 0x0000001e001f7305 */ /* 0x000e62000021f000 */
[----:B0-----:R-:W-:-:S07]  /*18f0*/  IADD3 R15, PT, PT, R10, 0xffffffe, RZ ;  /* 0x0ffffffe0a0f7810 */ /* 0x001fce0007ffe0ff */
[----:B------:R0:W4:Y:S01]  /*1900*/  F2I.FTZ.U32.TRUNC.NTZ R21, R20 ;  /* 0x0000001400157305 */ /* 0x000122000021f000 */
[----:B---3--:R-:W-:Y:S02]  /*1910*/  VIADD R11, R3, 0xffffffe ;  /* 0x0ffffffe030b7836 */ /* 0x008fe40000000000 */
[----:B-1----:R-:W-:-:S05]  /*1920*/  IMAD.MOV R14, RZ, RZ, -R31 ;  /* 0x000000ffff0e7224 */ /* 0x002fca00078e0a1f */
[----:B------:R-:W1:Y:S01]  /*1930*/  F2I.FTZ.U32.TRUNC.NTZ R15, R15 ;  /* 0x0000000f000f7305 */ /* 0x000e62000021f000 */
[----:B------:R-:W-:Y:S02]  /*1940*/  IMAD.MOV.U32 R3, RZ, RZ, R14 ;  /* 0x000000ffff037224 */ /* 0x000fe400078e000e */
[----:B0-----:R-:W-:Y:S02]  /*1950*/  HFMA2 R20, -RZ, RZ, 0, 0 ;  /* 0x00000000ff147431 */ /* 0x001fe400000001ff */
[----:B------:R-:W-:Y:S01]  /*1960*/  IMAD.MOV.U32 R30, RZ, RZ, RZ ;  /* 0x000000ffff1e7224 */ /* 0x000fe200078e00ff */
[----:B----4-:R-:W-:Y:S02]  /*1970*/  IADD3 R10, PT, PT, RZ, -R21, RZ ;  /* 0x80000015ff0a7210 */ /* 0x010fe40007ffe0ff */
[----:B------:R-:W0:Y:S01]  /*1980*/  F2I.FTZ.U32.TRUNC.NTZ R11, R11 ;  /* 0x0000000b000b7305 */ /* 0x000e22000021f000 */
[----:B------:R-:W-:-:S04]  /*1990*/  IMAD R3, R3, R26, RZ ;  /* 0x0000001a03037224 */ /* 0x000fc800078e02ff */
[----:B------:R-:W-:Y:S01]  /*19a0*/  IMAD.HI.U32 R22, R31, R3, R30 ;  /* 0x000000031f167227 */ /* 0x000fe200078e001e */
[----:B------:R-:W-:Y:S01]  /*19b0*/  MOV R14, RZ ;  /* 0x000000ff000e7202 */ /* 0x000fe20000000f00 */
[----:B------:R-:W3:Y:S02]  /*19c0*/  LDC.64 R30, c[0x0][0x388] ;  /* 0x0000e200ff1e7b82 */ /* 0x000ee40000000a00 */
[----:B------:R-:W-:-:S04]  /*19d0*/  IMAD R3, R10, R23, RZ ;  /* 0x000000170a037224 */ /* 0x000fc800078e02ff */
[----:B------:R-:W-:-:S04]  /*19e0*/  IMAD.HI.U32 R21, R21, R3, R20 ;  /* 0x0000000315157227 */ /* 0x000fc800078e0014 */
[----:B-1----:R-:W-:Y:S02]  /*19f0*/  IMAD.MOV R3, RZ, RZ, -R15 ;  /* 0x000000ffff037224 */ /* 0x002fe400078e0a0f */
[----:B0-----:R-:W-:Y:S02]  /*1a00*/  IMAD.MOV R10, RZ, RZ, -R11 ;  /* 0x000000ffff0a7224 */ /* 0x001fe400078e0a0b */
[----:B------:R-:W-:-:S04]  /*1a10*/  IMAD R3, R3, R24, RZ ;  /* 0x0000001803037224 */ /* 0x000fc800078e02ff */
[----:B------:R-:W-:Y:S02]  /*1a20*/  IMAD.HI.U32 R20, R15, R3, R14 ;  /* 0x000000030f147227 */ /* 0x000fe400078e000e */
[----:B------:R-:W4:Y:S02]  /*1a30*/  LDG.E.128 R12, desc[UR4][R12.64+0x800] ;  /* 0x000800040c0c7981 */ /* 0x000f24000c1e1d00 */
[----:B------:R-:W-:Y:S02]  /*1a40*/  IMAD R3, R10, R29, RZ ;  /* 0x0000001d0a037224 */ /* 0x000fe400078e02ff */
[----:B------:R-:W-:-:S04]  /*1a50*/  IMAD.MOV.U32 R10, RZ, RZ, RZ ;  /* 0x000000ffff0a7224 */ /* 0x000fc800078e00ff */
[----:B------:R-:W-:Y:S02]  /*1a60*/  IMAD.HI.U32 R3, R11, R3, R10 ;  /* 0x000000030b037227 */ /* 0x000fe400078e000a */
[----:B------:R-:W5:Y:S01]  /*1a70*/  LDG.E.128 R8, desc[UR4][R8.64+0x800] ;  /* 0x0008000408087981 */ /* 0x000f62000c1e1d00 */
[----:B------:R-:W-:Y:S02]  /*1a80*/  IABS R25, R4 ;  /* 0x0000000400197213 */ /* 0x000fe40000000000 */
[----:B--2---:R-:W-:-:S03]  /*1a90*/  IABS R27, R16 ;  /* 0x00000010001b7213 */ /* 0x004fc60000000000 */
[----:B------:R-:W-:Y:S02]  /*1aa0*/  IMAD.MOV R25, RZ, RZ, -R25 ;  /* 0x000000ffff197224 */ /* 0x000fe400078e0a19 */
[----:B------:R-:W-:-:S04]  /*1ab0*/  IMAD.HI.U32 R22, R22, R27, RZ ;  /* 0x0000001b16167227 */ /* 0x000fc800078e00ff */
[----:B------:R-:W-:Y:S01]  /*1ac0*/  IMAD R27, R22, R25, R27 ;  /* 0x00000019161b7224 */ /* 0x000fe200078e021b */
[----:B------:R-:W-:Y:S02]  /*1ad0*/  IABS R25, R5 ;  /* 0x0000000500197213 */ /* 0x000fe40000000000 */
[----:B------:R-:W-:Y:S02]  /*1ae0*/  IABS R22, R17 ;  /* 0x0000001100167213 */ /* 0x000fe40000000000 */
[----:B------:R-:W-:-:S03]  /*1af0*/  IADD3 R25, PT, PT, RZ, -R25, RZ ;  /* 0x80000019ff197210 */ /* 0x000fc60007ffe0ff */
[----:B------:R-:W-:-:S04]  /*1b00*/  IMAD.HI.U32 R21, R21, R22, RZ ;  /* 0x0000001615157227 */ /* 0x000fc800078e00ff */
[----:B------:R-:W-:Y:S01]  /*1b10*/  IMAD R22, R21, R25, R22 ;  /* 0x0000001915167224 */ /* 0x000fe200078e0216 */
[----:B------:R-:W-:Y:S02]  /*1b20*/  IABS R25, R6 ;  /* 0x0000000600197213 */ /* 0x000fe40000000000 */
[----:B------:R-:W-:-:S03]  /*1b30*/  IABS R21, R18 ;  /* 0x0000001200157213 */ /* 0x000fc60000000000 */
[----:B------:R-:W-:Y:S02]  /*1b40*/  IMAD.MOV R25, RZ, RZ, -R25 ;  /* 0x000000ffff197224 */ /* 0x000fe400078e0a19 */
[----:B------:R-:W-:Y:S01]  /*1b50*/  IMAD.HI.U32 R20, R20, R21, RZ ;  /* 0x0000001514147227 */ /* 0x000fe200078e00ff */
[----:B------:R-:W-:Y:S02]  /*1b60*/  ISETP.GE.AND P3, PT, R16, RZ, PT ;  /* 0x000000ff1000720c */ /* 0x000fe40003f66270 */
[----:B------:R-:W-:Y:S01]  /*1b70*/  IABS R16, R7 ;  /* 0x0000000700107213 */ /* 0x000fe20000000000 */
[----:B------:R-:W-:Y:S01]  /*1b80*/  IMAD R21, R20, R25, R21 ;  /* 0x0000001914157224 */ /* 0x000fe200078e0215 */
[----:B------:R-:W-:-:S03]  /*1b90*/  IABS R20, R19 ;  /* 0x0000001300147213 */ /* 0x000fc60000000000 */
[----:B------:R-:W-:Y:S02]  /*1ba0*/  IMAD.MOV R16, RZ, RZ, -R16 ;  /* 0x000000ffff107224 */ /* 0x000fe400078e0a10 */
[----:B------:R-:W-:-:S04]  /*1bb0*/  IMAD.HI.U32 R3, R3, R20, RZ ;  /* 0x0000001403037227 */ /* 0x000fc800078e00ff */
[----:B------:R-:W-:Y:S01]  /*1bc0*/  IMAD R20, R3, R16, R20 ;  /* 0x0000001003147224 */ /* 0x000fe200078e0214 */
[----:B------:R-:W-:Y:S02]  /*1bd0*/  ISETP.GT.U32.AND P0, PT, R26, R27, PT ;  /* 0x0000001b1a00720c */ /* 0x000fe40003f04070 */
[----:B------:R-:W-:Y:S02]  /*1be0*/  ISETP.GE.AND P1, PT, R17, RZ, PT ;  /* 0x000000ff1100720c */ /* 0x000fe40003f26270 */
[----:B------:R-:W-:-:S09]  /*1bf0*/  ISETP.GE.AND P2, PT, R18, RZ, PT ;  /* 0x000000ff1200720c */ /* 0x000fd20003f46270 */
[----:B------:R-:W-:-:S05]  /*1c00*/  @!P0 IMAD.IADD R27, R27, 0x1, -R26 ;  /* 0x000000011b1b8824 */ /* 0x000fca00078e0a1a */
[----:B------:R-:W-:Y:S02]  /*1c10*/  ISETP.GT.U32.AND P4, PT, R26, R27, PT ;  /* 0x0000001b1a00720c */ /* 0x000fe40003f84070 */
[----:B------:R-:W-:-:S11]  /*1c20*/  ISETP.GT.U32.AND P5, PT, R24, R21, PT ;  /* 0x000000151800720c */ /* 0x000fd60003fa4070 */
[----:B------:R-:W-:Y:S02]  /*1c30*/  @!P4 IADD3 R27, PT, PT, R27, -R26, RZ ;  /* 0x8000001a1b1bc210 */ /* 0x000fe40007ffe0ff */
[----:B------:R-:W-:Y:S02]  /*1c40*/  ISETP.GT.U32.AND P4, PT, R23, R22, PT ;  /* 0x000000161700720c */ /* 0x000fe40003f84070 */
[----:B------:R-:W-:Y:S02]  /*1c50*/  ISETP.GE.AND P0, PT, R19, RZ, PT ;  /* 0x000000ff1300720c */ /* 0x000fe40003f06270 */
[----:B------:R-:W-:-:S09]  /*1c60*/  @!P5 IADD3 R21, PT, PT, R21, -R24, RZ ;  /* 0x800000181515d210 */ /* 0x000fd20007ffe0ff */
[----:B------:R-:W-:-:S05]  /*1c70*/  @!P4 IMAD.IADD R22, R22, 0x1, -R23 ;  /* 0x000000011616c824 */ /* 0x000fca00078e0a17 */
[----:B------:R-:W-:Y:S02]  /*1c80*/  ISETP.GT.U32.AND P4, PT, R23, R22, PT ;  /* 0x000000161700720c */ /* 0x000fe40003f84070 */
[----:B------:R-:W-:-:S11]  /*1c90*/  ISETP.GT.U32.AND P5, PT, R24, R21, PT ;  /* 0x000000151800720c */ /* 0x000fd60003fa4070 */
[----:B------:R-:W-:Y:S02]  /*1ca0*/  @!P4 IMAD.IADD R22, R22, 0x1, -R23 ;  /* 0x000000011616c824 */ /* 0x000fe400078e0a17 */
[----:B------:R-:W-:Y:S02]  /*1cb0*/  @!P5 IADD3 R21, PT, PT, R21, -R24, RZ ;  /* 0x800000181515d210 */ /* 0x000fe40007ffe0ff */
[----:B------:R-:W-:-:S13]  /*1cc0*/  ISETP.GT.U32.AND P4, PT, R29, R20, PT ;  /* 0x000000141d00720c */ /* 0x000fda0003f84070 */
[----:B------:R-:W-:-:S05]  /*1cd0*/  @!P4 IMAD.IADD R20, R20, 0x1, -R29 ;  /* 0x000000011414c824 */ /* 0x000fca00078e0a1d */
[----:B------:R-:W-:Y:S02]  /*1ce0*/  ISETP.GT.U32.AND P4, PT, R29, R20, PT ;  /* 0x000000141d00720c */ /* 0x000fe40003f84070 */
[----:B-----5:R-:W-:-:S04]  /*1cf0*/  IABS R3, R8 ;  /* 0x0000000800037213 */ /* 0x020fc80000000000 */
[----:B------:R-:W0:Y:S08]  /*1d00*/  I2F.RP R25, R3 ;  /* 0x0000000300197306 */ /* 0x000e300000209400 */
[----:B0-----:R-:W0:Y:S02]  /*1d10*/  MUFU.RCP R25, R25 ;  /* 0x0000001900197308 */ /* 0x001e240000001000 */
[----:B0-----:R-:W-:-:S02]  /*1d20*/  IADD3 R17, PT, PT, R25, 0xffffffe, RZ ;  /* 0x0ffffffe19117810 */ /* 0x001fc40007ffe0ff */
[----:B------:R-:W-:-:S04]  /*1d30*/  IABS R25, R9 ;  /* 0x0000000900197213 */ /* 0x000fc80000000000 */
[----:B------:R-:W0:Y:S08]  /*1d40*/  I2F.RP R18, R25 ;  /* 0x0000001900127306 */ /* 0x000e300000209400 */
[----:B------:R-:W1:Y:S08]  /*1d50*/  F2I.FTZ.U32.TRUNC.NTZ R17, R17 ;  /* 0x0000001100117305 */ /* 0x000e70000021f000 */
[----:B0-----:R-:W0:Y:S01]  /*1d60*/  MUFU.RCP R18, R18 ;  /* 0x0000001200127308 */ /* 0x001e220000001000 */
[----:B-1----:R-:W-:-:S04]  /*1d70*/  IMAD.MOV R16, RZ, RZ, -R17 ;  /* 0x000000ffff107224 */ /* 0x002fc800078e0a11 */
[----:B------:R-:W-:Y:S02]  /*1d80*/  IMAD R19, R16, R3, RZ ;  /* 0x0000000310137224 */ /* 0x000fe400078e02ff */
[----:B------:R-:W-:-:S04]  /*1d90*/  IMAD.MOV.U32 R16, RZ, RZ, RZ ;  /* 0x000000ffff107224 */ /* 0x000fc800078e00ff */
[----:B------:R-:W-:-:S04]  /*1da0*/  IMAD.HI.U32 R16, R17, R19, R16 ;  /* 0x0000001311107227 */ /* 0x000fc800078e0010 */
[----:B0-----:R-:W-:Y:S01]  /*1db0*/  VIADD R17, R18, 0xffffffe ;  /* 0x0ffffffe12117836 */ /* 0x001fe20000000000 */
[----:B----4-:R-:W-:Y:S02]  /*1dc0*/  IABS R19, R12 ;  /* 0x0000000c00137213 */ /* 0x010fe40000000000 */
[----:B------:R-:W-:-:S03]  /*1dd0*/  IABS R23, R8 ;  /* 0x0000000800177213 */ /* 0x000fc60000000000 */
[----:B------:R-:W0:Y:S01]  /*1de0*/  F2I.FTZ.U32.TRUNC.NTZ R17, R17 ;  /* 0x0000001100117305 */ /* 0x000e22000021f000 */
[----:B------:R-:W-:-:S04]  /*1df0*/  IMAD.HI.U32 R16, R16, R19, RZ ;  /* 0x0000001310107227 */ /* 0x000fc800078e00ff */
[----:B------:R-:W-:-:S04]  /*1e00*/  IMAD.MOV R24, RZ, RZ, -R23 ;  /* 0x000000ffff187224 */ /* 0x000fc800078e0a17 */
[----:B------:R-:W-:Y:S02]  /*1e10*/  IMAD R24, R16, R24, R19 ;  /* 0x0000001810187224 */ /* 0x000fe400078e0213 */
[----:B------:R-:W-:Y:S02]  /*1e20*/  HFMA2 R16, -RZ, RZ, 0, 0 ;  /* 0x00000000ff107431 */ /* 0x000fe400000001ff */
[----:B0-----:R-:W-:Y:S01]  /*1e30*/  IMAD.MOV R18, RZ, RZ, -R17 ;  /* 0x000000ffff127224 */ /* 0x001fe200078e0a11 */
[----:B------:R-:W-:-:S03]  /*1e40*/  IABS R23, R10 ;  /* 0x0000000a00177213 */ /* 0x000fc60000000000 */
[----:B------:R-:W-:-:S04]  /*1e50*/  IMAD R19, R18, R25, RZ ;  /* 0x0000001912137224 */ /* 0x000fc800078e02ff */
[----:B------:R-:W-:Y:S02]  /*1e60*/  IMAD.HI.U32 R26, R17, R19, R16 ;  /* 0x00000013111a7227 */ /* 0x000fe400078e0010 */
[----:B------:R-:W0:Y:S08]  /*1e70*/  I2F.RP R17, R23 ;  /* 0x0000001700117306 */ /* 0x000e300000209400 */
[----:B0-----:R-:W0:Y:S02]  /*1e80*/  MUFU.RCP R17, R17 ;  /* 0x0000001100117308 */ /* 0x001e240000001000 */
[----:B0-----:R-:W-:-:S06]  /*1e90*/  VIADD R18, R17, 0xffffffe ;  /* 0x0ffffffe11127836 */ /* 0x001fcc0000000000 */
[----:B------:R0:W1:Y:S01]  /*1ea0*/  F2I.FTZ.U32.TRUNC.NTZ R19, R18 ;  /* 0x0000001200137305 */ /* 0x000062000021f000 */
[----:B------:R-:W-:Y:S01]  /*1eb0*/  IMAD.MOV.U32 R16, RZ, RZ, R27 ;  /* 0x000000ffff107224 */ /* 0x000fe200078e001b */
[----:B------:R-:W-:Y:S01]  /*1ec0*/  IABS R27, R11 ;  /* 0x0000000b001b7213 */ /* 0x000fe20000000000 */
[----:B0-----:R-:W-:Y:S02]  /*1ed0*/  IMAD.MOV.U32 R18, RZ, RZ, RZ ;  /* 0x000000ffff127224 */ /* 0x001fe400078e00ff */
[----:B-1----:R-:W-:-:S04]  /*1ee0*/  IMAD.MOV R28, RZ, RZ, -R19 ;  /* 0x000000ffff1c7224 */ /* 0x002fc800078e0a13 */
[----:B------:R-:W-:-:S04]  /*1ef0*/  IMAD R17, R28, R23, RZ ;  /* 0x000000171c117224 */ /* 0x000fc800078e02ff */
[----:B------:R-:W-:Y:S02]  /*1f00*/  IMAD.HI.U32 R28, R19, R17, R18 ;  /* 0x00000011131c7227 */ /* 0x000fe400078e0012 */
[----:B------:R-:W0:Y:S01]  /*1f10*/  I2F.RP R19, R27 ;  /* 0x0000001b00137306 */ /* 0x000e220000209400 */
[----:B------:R-:W-:Y:S02]  /*1f20*/  @!P4 IADD3 R20, PT, PT, R20, -R29, RZ ;  /* 0x8000001d1414c210 */ /* 0x000fe40007ffe0ff */
[----:B------:R-:W-:Y:S02]  /*1f30*/  ISETP.NE.AND P4, PT, R4, RZ, PT ;  /* 0x000000ff0400720c */ /* 0x000fe40003f85270 */
[----:B------:R-:W-:Y:S02]  /*1f40*/  @!P3 IADD3 R16, PT, PT, -R16, RZ, RZ ;  /* 0x000000ff1010b210 */ /* 0x000fe40007ffe1ff */
[----:B------:R-:W-:Y:S01]  /*1f50*/  ISETP.NE.AND P3, PT, R5, RZ, PT ;  /* 0x000000ff0500720c */ /* 0x000fe20003f65270 */
[----:B0-----:R-:W0:Y:S01]  /*1f60*/  MUFU.RCP R19, R19 ;  /* 0x0000001300137308 */ /* 0x001e220000001000 */
[----:B------:R-:W-:-:S07]  /*1f70*/  IMAD.MOV.U32 R17, RZ, RZ, R22 ;  /* 0x000000ffff117224 */ /* 0x000fce00078e0016 */
[----:B------:R-:W-:Y:S02]  /*1f80*/  @!P4 LOP3.LUT R16, RZ, R4, RZ, 0x33, !PT ;  /* 0x00000004ff10c212 */ /* 0x000fe400078e33ff */
[----:B------:R-:W-:Y:S02]  /*1f90*/  @!P1 IADD3 R17, PT, PT, -R17, RZ, RZ ;  /* 0x000000ff11119210 */ /* 0x000fe40007ffe1ff */
[----:B------:R-:W-:Y:S02]  /*1fa0*/  @!P3 LOP3.LUT R17, RZ, R5, RZ, 0x33, !PT ;  /* 0x00000005ff11b212 */ /* 0x000fe400078e33ff */
[----:B------:R-:W-:Y:S01]  /*1fb0*/  ISETP.NE.AND P4, PT, R6, RZ, PT ;  /* 0x000000ff0600720c */ /* 0x000fe20003f85270 */
[----:B0-----:R-:W-:-:S04]  /*1fc0*/  VIADD R4, R19, 0xffffffe ;  /* 0x0ffffffe13047836 */ /* 0x001fc80000000000 */
[----:B------:R-:W0:Y:S01]  /*1fd0*/  F2I.FTZ.U32.TRUNC.NTZ R5, R4 ;  /* 0x0000000400057305 */ /* 0x000e22000021f000 */
[----:B------:R-:W-:Y:S01]  /*1fe0*/  ISETP.NE.AND P1, PT, R7, RZ, PT ;  /* 0x000000ff0700720c */ /* 0x000fe20003f25270 */
[----:B------:R-:W-:Y:S02]  /*1ff0*/  IMAD.MOV.U32 R18, RZ, RZ, R21 ;  /* 0x000000ffff127224 */ /* 0x000fe400078e0015 */
[----:B------:R-:W-:-:S03]  /*2000*/  IMAD.MOV.U32 R19, RZ, RZ, R20 ;  /* 0x000000ffff137224 */ /* 0x000fc600078e0014 */
[----:B------:R-:W-:Y:S02]  /*2010*/  @!P2 IADD3 R18, PT, PT, -R18, RZ, RZ ;  /* 0x000000ff1212a210 */ /* 0x000fe40007ffe1ff */
[----:B------:R-:W-:Y:S02]  /*2020*/  @!P4 LOP3.LUT R18, RZ, R6, RZ, 0x33, !PT ;  /* 0x00000006ff12c212 */ /* 0x000fe400078e33ff */
[----:B------:R-:W-:Y:S01]  /*2030*/  @!P0 IADD3 R19, PT, PT, -R19, RZ, RZ ;  /* 0x000000ff13138210 */ /* 0x000fe20007ffe1ff */
[----:B0-----:R-:W-:Y:S02]  /*2040*/  IMAD.MOV R6, RZ, RZ, -R5 ;  /* 0x000000ffff067224 */ /* 0x001fe400078e0a05 */
[----:B------:R-:W-:Y:S01]  /*2050*/  @!P1 LOP3.LUT R19, RZ, R7, RZ, 0x33, !PT ;  /* 0x00000007ff139212 */ /* 0x000fe200078e33ff */
[----:B------:R-:W-:Y:S02]  /*2060*/  IMAD.MOV.U32 R4, RZ, RZ, RZ ;  /* 0x000000ffff047224 */ /* 0x000fe400078e00ff */
[----:B------:R-:W-:-:S02]  /*2070*/  IMAD R7, R6, R27, RZ ;  /* 0x0000001b06077224 */ /* 0x000fc400078e02ff */
[----:B---3--:R-:W-:Y:S01]  /*2080*/  IMAD.WIDE.U32 R30, R2, 0x4, R30 ;  /* 0x00000004021e7825 */ /* 0x008fe200078e001e */
[----:B------:R-:W-:-:S03]  /*2090*/  IABS R2, R9 ;  /* 0x0000000900027213 */ /* 0x000fc60000000000 */
[----:B------:R-:W-:Y:S01]  /*20a0*/  IMAD.HI.U32 R4, R5, R7, R4 ;  /* 0x0000000705047227 */ /* 0x000fe200078e0004 */
[----:B------:R-:W-:-:S03]  /*20b0*/  IABS R5, R13 ;  /* 0x0000000d00057213 */ /* 0x000fc60000000000 */
[----:B------:R-:W-:Y:S02]  /*20c0*/  IMAD.MOV R2, RZ, RZ, -R2 ;  /* 0x000000ffff027224 */ /* 0x000fe400078e0a02 */
[----:B------:R-:W-:Y:S01]  /*20d0*/  IMAD.HI.U32 R26, R26, R5, RZ ;  /* 0x000000051a1a7227 */ /* 0x000fe200078e00ff */
[----:B------:R-:W-:-:S03]  /*20e0*/  IABS R6, R10 ;  /* 0x0000000a00067213 */ /* 0x000fc60000000000 */
[----:B------:R-:W-:Y:S01]  /*20f0*/  IMAD R2, R26, R2, R5 ;  /* 0x000000021a027224 */ /* 0x000fe200078e0205 */
[----:B------:R-:W-:Y:S02]  /*2100*/  IABS R5, R14 ;  /* 0x0000000e00057213 */ /* 0x000fe40000000000 */
[----:B------:R-:W-:-:S03]  /*2110*/  IADD3 R26, PT, PT, RZ, -R6, RZ ;  /* 0x80000006ff1a7210 */ /* 0x000fc60007ffe0ff */
[----:B------:R-:W-:Y:S01]  /*2120*/  IMAD.HI.U32 R28, R28, R5, RZ ;  /* 0x000000051c1c7227 */ /* 0x000fe200078e00ff */
[----:B------:R-:W-:-:S03]  /*2130*/  IABS R6, R11 ;  /* 0x0000000b00067213 */ /* 0x000fc60000000000 */
[----:B------:R-:W-:Y:S01]  /*2140*/  IMAD R26, R28, R26, R5 ;  /* 0x0000001a1c1a7224 */ /* 0x000fe200078e0205 */
[----:B------:R-:W-:Y:S01]  /*2150*/  IABS R5, R15 ;  /* 0x0000000f00057213 */ /* 0x000fe20000000000 */
[----:B------:R-:W-:-:S04]  /*2160*/  IMAD.MOV R6, RZ, RZ, -R6 ;  /* 0x000000ffff067224 */ /* 0x000fc800078e0a06 */
[----:B------:R-:W-:Y:S01]  /*2170*/  IMAD.HI.U32 R4, R4, R5, RZ ;  /* 0x0000000504047227 */ /* 0x000fe200078e00ff */
[----:B------:R-:W-:-:S03]  /*2180*/  ISETP.GT.U32.AND P1, PT, R3, R24, PT ;  /* 0x000000180300720c */ /* 0x000fc60003f24070 */
[----:B------:R-:W-:Y:S01]  /*2190*/  IMAD R4, R4, R6, R5 ;  /* 0x0000000604047224 */ /* 0x000fe200078e0205 */
[----:B------:R-:W-:Y:S02]  /*21a0*/  ISETP.GT.U32.AND P2, PT, R25, R2, PT ;  /* 0x000000021900720c */ /* 0x000fe40003f44070 */
[----:B------:R-:W-:Y:S02]  /*21b0*/  ISETP.GT.U32.AND P4, PT, R23, R26, PT ;  /* 0x0000001a1700720c */ /* 0x000fe40003f84070 */
[----:B------:R-:W-:-:S05]  /*21c0*/  ISETP.GT.U32.AND P5, PT, R27, R4, PT ;  /* 0x000000041b00720c */ /* 0x000fca0003fa4070 */
[----:B------:R-:W-:-:S04]  /*21d0*/  @!P1 IMAD.IADD R24, R24, 0x1, -R3 ;  /* 0x0000000118189824 */ /* 0x000fc800078e0a03 */
[----:B------:R-:W-:Y:S02]  /*21e0*/  @!P2 IADD3 R2, PT, PT, R2, -R25, RZ ;  /* 0x800000190202a210 */ /* 0x000fe40007ffe0ff */
[----:B------:R-:W-:Y:S01]  /*21f0*/  @!P4 IMAD.IADD R26, R26, 0x1, -R23 ;  /* 0x000000011a1ac824 */ /* 0x000fe200078e0a17 */
[----:B------:R-:W-:Y:S01]  /*2200*/  ISETP.GT.U32.AND P2, PT, R3, R24, PT ;  /* 0x000000180300720c */ /* 0x000fe20003f44070 */
[----:B------:R-:W-:Y:S01]  /*2210*/  @!P5 IMAD.IADD R4, R4, 0x1, -R27 ;  /* 0x000000010404d824 */ /* 0x000fe200078e0a1b */
[----:B------:R-:W-:Y:S02]  /*2220*/  ISETP.GE.AND P3, PT, R12, RZ, PT ;  /* 0x000000ff0c00720c */ /* 0x000fe40003f66270 */
        /* <DEDUP_REMOVED lines=15> */
[----:B------:R-:W-:Y:S01]  /*2320*/  IMAD.MOV.U32 R25, RZ, RZ, R2 ;  /* 0x000000ffff197224 */ /* 0x000fe200078e0002 */
[----:B------:R-:W-:Y:S01]  /*2330*/  MOV R27, R4 ;  /* 0x00000004001b7202 */ /* 0x000fe20000000f00 */
[----:B------:R-:W-:Y:S02]  /*2340*/  @!P1 IMAD.MOV R26, RZ, RZ, -R26 ;  /* 0x000000ffff1a9224 */ /* 0x000fe400078e0a1a */
[----:B------:R-:W-:Y:S01]  /*2350*/  @!P0 IMAD.MOV R25, RZ, RZ, -R25 ;  /* 0x000000ffff198224 */ /* 0x000fe200078e0a19 */
[----:B------:R-:W-:Y:S01]  /*2360*/  @!P2 IADD3 R27, PT, PT, -R27, RZ, RZ ;  /* 0x000000ff1b1ba210 */ /* 0x000fe20007ffe1ff */
[----:B------:R-:W-:Y:S01]  /*2370*/  IMAD.WIDE.U32 R30, R0, 0x10, R30 ;  /* 0x00000010001e7825 */ /* 0x000fe200078e001e */
[----:B------:R-:W-:-:S02]  /*2380*/  @!P5 LOP3.LUT R24, RZ, R8, RZ, 0x33, !PT ;  /* 0x00000008ff18d212 */ /* 0x000fc400078e33ff */
[----:B------:R-:W-:Y:S02]  /*2390*/  @!P4 LOP3.LUT R25, RZ, R9, RZ, 0x33, !PT ;  /* 0x00000009ff19c212 */ /* 0x000fe400078e33ff */
[----:B------:R-:W-:Y:S02]  /*23a0*/  @!P3 LOP3.LUT R26, RZ, R10, RZ, 0x33, !PT ;  /* 0x0000000aff1ab212 */ /* 0x000fe400078e33ff */
[----:B------:R-:W-:Y:S01]  /*23b0*/  @!P6 LOP3.LUT R27, RZ, R11, RZ, 0x33, !PT ;  /* 0x0000000bff1be212 */ /* 0x000fe200078e33ff */
[----:B------:R-:W-:Y:S04]  /*23c0*/  STG.E.128 desc[UR4][R30.64], R16 ;  /* 0x000000101e007986 */ /* 0x000fe8000c101d04 */
[----:B------:R-:W-:Y:S01]  /*23d0*/  STG.E.128 desc[UR4][R30.64+0x800], R24 ;  /* 0x000800181e007986 */ /* 0x000fe2000c101d04 */
[----:B------:R-:W-:Y:S05]  /*23e0*/  EXIT ;  /* 0x000000000000794d */ /* 0x000fea0003800000 */
.L_x_21107:
        /* <DEDUP_REMOVED lines=9> */
.L_x_54909:


//--------------------- .text._ZN2at6native29vectorized_elementwise_kernelILi8ENS0_13BinaryFunctorIiiiZZZNS0_16fmod_kernel_cudaERNS_18TensorIteratorBaseEENKUlvE_clEvENKUlvE1_clEvEUliiE_EESt5arrayIPcLm3EEEEviT0_T1_ --------------------------
	.section	.text._ZN2at6native29vectorized_elementwise_kernelILi8ENS0_13BinaryFunctorIiiiZZZNS0_16fmod_kernel_cudaERNS_18TensorIteratorBaseEENKUlvE_clEvENKUlvE1_clEvEUliiE_EESt5arrayIPcLm3EEEEviT0_T1_,"ax",@progbits
	.align	128
        .global         _ZN2at6native29vectorized_elementwise_kernelILi8ENS0_13BinaryFunctorIiiiZZZNS0_16fmod_kernel_cudaERNS_18TensorIteratorBaseEENKUlvE_clEvENKUlvE1_clEvEUliiE_EESt5arrayIPcLm3EEEEviT0_T1_
        .type           _ZN2at6native29vectorized_elementwise_kernelILi8ENS0_13BinaryFunctorIiiiZZZNS0_16fmod_kernel_cudaERNS_18TensorIteratorBaseEENKUlvE_clEvENKUlvE1_clEvEUliiE_EESt5arrayIPcLm3EEEEviT0_T1_,@function
        .size           _ZN2at6native29vectorized_elementwise_kernelILi8ENS0_13BinaryFunctorIiiiZZZNS0_16fmod_kernel_cudaERNS_18TensorIteratorBaseEENKUlvE_clEvENKUlvE1_clEvEUliiE_EESt5arrayIPcLm3EEEEviT0_T1_,(.L_x_54910 - _ZN2at6native29vectorized_elementwise_kernelILi8ENS0_13BinaryFunctorIiiiZZZNS0_16fmod_kernel_cudaERNS_18TensorIteratorBaseEENKUlvE_clEvENKUlvE1_clEvEUliiE_EESt5arrayIPcLm3EEEEviT0_T1_)
        .other          _ZN2at6native29vectorized_elementwise_kernelILi8ENS0_13BinaryFunctorIiiiZZZNS0_16fmod_kernel_cudaERNS_18TensorIteratorBaseEENKUlvE_clEvENKUlvE1_clEvEUliiE_EESt5arrayIPcLm3EEEEviT0_T1_,@"STO_CUDA_ENTRY STV_DEFAULT"
_ZN2at6native29vectorized_elementwise_kernelILi8ENS0_13BinaryFunctorIiiiZZZNS0_16fmod_kernel_cudaERNS_18TensorIteratorBaseEENKUlvE_clEvENKUlvE1_clEvEUliiE_EESt5arrayIPcLm3EEEEviT0_T1_:
.text._ZN2at6native29vectorized_elementwise_kernelILi8ENS0_13BinaryFunctorIiiiZZZNS0_16fmod_kernel_cudaERNS_18TensorIteratorBaseEENKUlvE_clEvENKUlvE1_clEvEUliiE_EESt5arrayIPcLm3EEEEviT0_T1_:
        /* <DEDUP_REMOVED lines=26> */
[----:B------:R4:W5:Y:S01]  /*01a0*/  @!P0 LDG.E R4, desc[UR4][R16.64] ;  /* 0x0000000410048981 */ /* 0x000962000c1e1900 */
[----:B------:R-:W-:Y:S02]  /*01b0*/  @!P1 VIADD R25, R25, 0x80 ;  /* 0x0000008019199836 */ /* 0x000fe40000000000 */
[----:B------:R-:W-:-:S03]  /*01c0*/  HFMA2 R5, -RZ, RZ, 0, 0 ;  /* 0x00000000ff057431 */ /* 0x000fc600000001ff */
[----:B------:R-:W-:-:S03]  /*01d0*/  ISETP.GE.U32.AND P2, PT, R25, R0, PT ;  /* 0x000000001900720c */ /* 0x000fc60003f46070 */
[----:B------:R0:W5:Y:S01]  /*01e0*/  @!P0 LDG.E R5, desc[UR4][R22.64] ;  /* 0x0000000416058981 */ /* 0x000162000c1e1900 */
[----:B---3--:R-:W-:-:S04]  /*01f0*/  @!P1 IMAD.WIDE.U32 R14, R7, 0x4, R14 ;  /* 0x00000004070e9825 */ /* 0x008fc800078e000e */
[----:B----4-:R-:W-:Y:S01]  /*0200*/  @!P1 IMAD.WIDE.U32 R16, R7, 0x4, R12 ;  /* 0x0000000407109825 */ /* 0x010fe200078e000c */
[----:B------:R-:W-:-:S04]  /*0210*/  CS2R R6, SRZ ;  /* 0x0000000000067805 */ /* 0x000fc8000001ff00 */
[C---:B------:R-:W-:Y:S02]  /*0220*/  @!P2 IMAD.IADD R27, R2.reuse, 0x1, R25 ;  /* 0x00000001021ba824 */ /* 0x040fe400078e0219 */
[----:B------:R-:W-:Y:S01]  /*0230*/  @!P2 VIADD R25, R25, 0x80 ;  /* 0x000000801919a836 */ /* 0x000fe20000000000 */
[----:B------:R3:W5:Y:S04]  /*0240*/  @!P1 LDG.E R6, desc[UR4][R14.64] ;  /* 0x000000040e069981 */ /* 0x000768000c1e1900 */
[-C--:B------:R-:W-:Y:S01]  /*0250*/  ISETP.GE.U32.AND P0, PT, R25, R0.reuse, PT ;  /* 0x000000001900720c */ /* 0x080fe20003f06070 */
[C---:B0-----:R-:W-:Y:S01]  /*0260*/  @!P2 IMAD.WIDE.U32 R12, R27.reuse, 0x4, R10 ;  /* 0x000000041b0ca825 */ /* 0x041fe200078e000a */
[----:B------:R0:W5:Y:S03]  /*0270*/  @!P1 LDG.E R7, desc[UR4][R16.64] ;  /* 0x0000000410079981 */ /* 0x000166000c1e1900 */
[----:B------:R-:W-:Y:S01]  /*0280*/  @!P2 IMAD.WIDE.U32 R22, R27, 0x4, R8 ;  /* 0x000000041b16a825 */ /* 0x000fe200078e0008 */
[----:B------:R-:W-:Y:S01]  /*0290*/  CS2R R8, SRZ ;  /* 0x0000000000087805 */ /* 0x000fe2000001ff00 */
[----:B---3--:R-:W3:Y:S05]  /*02a0*/  LDC.64 R14, c[0x0][0x390] ;  /* 0x0000e400ff0e7b82 */ /* 0x008eea0000000a00 */
[----:B------:R-:W5:Y:S01]  /*02b0*/  @!P2 LDG.E R8, desc[UR4][R12.64] ;  /* 0x000000040c08a981 */ /* 0x000f62000c1e1900 */
[----:B------:R-:W-:Y:S01]  /*02c0*/  @!P0 IADD3 R11, PT, PT, R2, R25, RZ ;  /* 0x00000019020b8210 */ /* 0x000fe20007ffe0ff */
[----:B------:R-:W-:Y:S01]  /*02d0*/  @!P0 VIADD R25, R25, 0x80 ;  /* 0x0000008019198836 */ /* 0x000fe20000000000 */
[----:B0-----:R-:W0:Y:S01]  /*02e0*/  LDC.64 R16, c[0x0][0x390] ;  /* 0x0000e400ff107b82 */ /* 0x001e220000000a00 */
[----:B------:R4:W5:Y:S02]  /*02f0*/  @!P2 LDG.E R9, desc[UR4][R22.64] ;  /* 0x000000041609a981 */ /* 0x000964000c1e1900 */
[----:B-1----:R-:W-:Y:S01]  /*0300*/  @!P0 IMAD.WIDE.U32 R20, R11, 0x4, R20 ;  /* 0x000000040b148825 */ /* 0x002fe200078e0014 */
[----:B------:R-:W-:-:S03]  /*0310*/  ISETP.GE.U32.AND P1, PT, R25, R0, PT ;  /* 0x000000001900720c */ /* 0x000fc60003f26070 */
[----:B--2---:R-:W-:Y:S01]  /*0320*/  @!P0 IMAD.WIDE.U32 R18, R11, 0x4, R18 ;  /* 0x000000040b128825 */ /* 0x004fe200078e0012 */
[----:B------:R-:W-:Y:S01]  /*0330*/  CS2R R10, SRZ ;  /* 0x00000000000a7805 */ /* 0x000fe2000001ff00 */
[----:B----4-:R-:W1:Y:S05]  /*0340*/  LDC.64 R22, c[0x0][0x398] ;  /* 0x0000e600ff167b82 */ /* 0x010e6a0000000a00 */
[----:B------:R2:W5:Y:S03]  /*0350*/  @!P0 LDG.E R11, desc[UR4][R18.64] ;  /* 0x00000004120b8981 */ /* 0x000566000c1e1900 */
[----:B------:R-:W-:Y:S01]  /*0360*/  @!P1 IMAD.IADD R13, R2, 0x1, R25 ;  /* 0x00000001020d9824 */ /* 0x000fe200078e0219 */
[----:B------:R4:W5:Y:S01]  /*0370*/  @!P0 LDG.E R10, desc[UR4][R20.64] ;  /* 0x00000004140a8981 */ /* 0x000962000c1e1900 */
[----:B------:R-:W-:Y:S01]  /*0380*/  @!P1 VIADD R25, R25, 0x80 ;  /* 0x0000008019199836 */ /* 0x000fe20000000000 */
[----:B--2---:R-:W2:Y:S04]  /*0390*/  LDC.64 R18, c[0x0][0x398] ;  /* 0x0000e600ff127b82 */ /* 0x004ea80000000a00 */
[----:B------:R-:W-:Y:S01]  /*03a0*/  ISETP.GE.U32.AND P0, PT, R25, R0, PT ;  /* 0x000000001900720c */ /* 0x000fe20003f06070 */
[----:B---3--:R-:W-:Y:S01]  /*03b0*/  @!P1 IMAD.WIDE.U32 R14, R13, 0x4, R14 ;  /* 0x000000040d0e9825 */ /* 0x008fe200078e000e */
[----:B------:R-:W-:-:S03]  /*03c0*/  MOV R12, RZ ;  /* 0x000000ff000c7202 */ /* 0x000fc60000000f00 */
[----:B----4-:R-:W-:-:S03]  /*03d0*/  IMAD.MOV.U32 R20, RZ, RZ, RZ ;  /* 0x000000ffff147224 */ /* 0x010fc600078e00ff */
[----:B------:R3:W5:Y:S05]  /*03e0*/  @!P1 LDG.E R12, desc[UR4][R14.64] ;  /* 0x000000040e0c9981 */ /* 0x00076a000c1e1900 */
[----:B------:R-:W-:-:S05]  /*03f0*/  @!P0 IADD3 R21, PT, PT, R2, R25, RZ ;  /* 0x0000001902158210 */ /* 0x000fca0007ffe0ff */
[C---:B0-----:R-:W-:Y:S01]  /*0400*/  @!P0 IMAD.WIDE.U32 R16, R21.reuse, 0x4, R16 ;  /* 0x0000000415108825 */ /* 0x041fe200078e0010 */
[----:B---3--:R-:W0:Y:S03]  /*0410*/  LDC.64 R14, c[0x0][0x390] ;  /* 0x0000e400ff0e7b82 */ /* 0x008e260000000a00 */
[----:B--2---:R-:W-:Y:S01]  /*0420*/  @!P0 IMAD.WIDE.U32 R18, R21, 0x4, R18 ;  /* 0x0000000415128825 */ /* 0x004fe200078e0012 */
[----:B------:R2:W5:Y:S03]  /*0430*/  @!P0 LDG.E R20, desc[UR4][R16.64] ;  /* 0x0000000410148981 */ /* 0x000566000c1e1900 */
[----:B------:R-:W-:Y:S01]  /*0440*/  IMAD.MOV.U32 R21, RZ, RZ, RZ ;  /* 0x000000ffff157224 */ /* 0x000fe200078e00ff */
[----:B------:R-:W-:-:S05]  /*0450*/  @!P0 IADD3 R25, PT, PT, R25, 0x80, RZ ;  /* 0x0000008019198810 */ /* 0x000fca0007ffe0ff */
[----:B------:R3:W5:Y:S01]  /*0460*/  @!P0 LDG.E R21, desc[UR4][R18.64] ;  /* 0x0000000412158981 */ /* 0x000762000c1e1900 */
[----:B--2---:R-:W2:Y:S01]  /*0470*/  LDC.64 R16, c[0x0][0x398] ;  /* 0x0000e600ff107b82 */ /* 0x004ea20000000a00 */
[----:B------:R-:W-:Y:S01]  /*0480*/  ISETP.GE.U32.AND P0, PT, R25, R0, PT ;  /* 0x000000001900720c */ /* 0x000fe20003f06070 */
[----:B-1----:R-:W-:-:S04]  /*0490*/  @!P1 IMAD.WIDE.U32 R22, R13, 0x4, R22 ;  /* 0x000000040d169825 */ /* 0x002fc800078e0016 */
[----:B------:R-:W-:Y:S02]  /*04a0*/  IMAD.MOV.U32 R13, RZ, RZ, RZ ;  /* 0x000000ffff0d7224 */ /* 0x000fe400078e00ff */
[----:B---3--:R-:W1:Y:S04]  /*04b0*/  LDC.64 R18, c[0x0][0x390] ;  /* 0x0000e400ff127b82 */ /* 0x008e680000000a00 */
[----:B------:R3:W5:Y:S02]  /*04c0*/  @!P1 LDG.E R13, desc[UR4][R22.64] ;  /* 0x00000004160d9981 */ /* 0x000764000c1e1900 */
[----:B---3--:R-:W-:Y:S02]  /*04d0*/  @!P0 IMAD.IADD R23, R2, 0x1, R25 ;  /* 0x0000000102178824 */ /* 0x008fe400078e0219 */
[----:B------:R-:W-:-:S02]  /*04e0*/  IMAD.MOV.U32 R22, RZ, RZ, RZ ;  /* 0x000000ffff167224 */ /* 0x000fc400078e00ff */
[----:B0-----:R-:W-:-:S04]  /*04f0*/  @!P0 IMAD.WIDE.U32 R14, R23, 0x4, R14 ;  /* 0x00000004170e8825 */ /* 0x001fc800078e000e */
[----:B--2---:R-:W-:-:S04]  /*0500*/  @!P0 IMAD.WIDE.U32 R16, R23, 0x4, R16 ;  /* 0x0000000417108825 */ /* 0x004fc800078e0010 */
[----:B------:R-:W-:Y:S01]  /*0510*/  HFMA2 R23, -RZ, RZ, 0, 0 ;  /* 0x00000000ff177431 */ /* 0x000fe200000001ff */
[----:B------:R0:W5:Y:S01]  /*0520*/  @!P0 LDG.E R22, desc[UR4][R14.64] ;  /* 0x000000040e168981 */ /* 0x000162000c1e1900 */
[----:B------:R-:W-:-:S04]  /*0530*/  @!P0 VIADD R25, R25, 0x80 ;  /* 0x0000008019198836 */ /* 0x000fc80000000000 */
[----:B------:R2:W5:Y:S01]  /*0540*/  @!P0 LDG.E R23, desc[UR4][R16.64] ;  /* 0x0000000410178981 */ /* 0x000562000c1e1900 */
[----:B0-----:R-:W0:Y:S01]  /*0550*/  LDC.64 R14, c[0x0][0x398] ;  /* 0x0000e600ff0e7b82 */ /* 0x001e220000000a00 */
[----:B------:R-:W-:Y:S02]  /*0560*/  ISETP.GE.U32.AND P0, PT, R25, R0, PT ;  /* 0x000000001900720c */ /* 0x000fe40003f06070 */
[----:B------:R-:W-:-:S11]  /*0570*/  MOV R24, RZ ;  /* 0x000000ff00187202 */ /* 0x000fd60000000f00 */
[----:B------:R-:W-:-:S04]  /*0580*/  @!P0 IMAD.IADD R25, R2, 0x1, R25 ;  /* 0x0000000102198824 */ /* 0x000fc800078e0219 */
[----:B-1----:R-:W-:-:S05]  /*0590*/  @!P0 IMAD.WIDE.U32 R18, R25, 0x4, R18 ;  /* 0x0000000419128825 */ /* 0x002fca00078e0012 */
[----:B------:R2:W5:Y:S01]  /*05a0*/  @!P0 LDG.E R24, desc[UR4][R18.64] ;  /* 0x0000000412188981 */ /* 0x000562000c1e1900 */
[----:B0-----:R-:W-:-:S04]  /*05b0*/  @!P0 IMAD.WIDE.U32 R14, R25, 0x4, R14 ;  /* 0x00000004190e8825 */ /* 0x001fc800078e000e */
[----:B------:R-:W-:-:S06]  /*05c0*/  IMAD.MOV.U32 R25, RZ, RZ, RZ ;  /* 0x000000ffff197224 */ /* 0x000fcc00078e00ff */
[----:B------:R2:W5:Y:S01]  /*05d0*/  @!P0 LDG.E R25, desc[UR4][R14.64] ;  /* 0x000000040e198981 */ /* 0x000562000c1e1900 */
[----:B------:R-:W-:Y:S01]  /*05e0*/  ISETP.GE.U32.AND P0, PT, R3, R0, PT ;  /* 0x000000000300720c */ /* 0x000fe20003f06070 */
[----:B------:R-:W-:-:S12]  /*05f0*/  BSSY.RECONVERGENT B0, `(.L_x_21109) ;  /* 0x0000018000007945 */ /* 0x000fd80003800200 */
[----:B--2---:R-:W-:Y:S05]  /*0600*/  @P0 BRA `(.L_x_21110) ;  /* 0x0000000000580947 */ /* 0x004fea0003800000 */
        /* <DEDUP_REMOVED lines=22> */
.L_x_21110:
[----:B------:R-:W-:Y:S05]  /*0770*/  BSYNC.RECONVERGENT B0 ;  /* 0x0000000000007941 */ /* 0x000fea0003800200 */
.L_x_21109:
[----:B------:R-:W-:Y:S01]  /*0780*/  IADD3 R15, PT, PT, R3, 0x80, RZ ;  /* 0x00000080030f7810 */ /* 0x000fe20007ffe0ff */
[----:B------:R-:W-:Y:S03]  /*0790*/  BSSY.RECONVERGENT B0, `(.L_x_21111) ;  /* 0x000001a000007945 */ /* 0x000fe60003800200 */
        /* <DEDUP_REMOVED lines=9> */
[----:B0-----:R-:W-:Y:S02]  /*0830*/  HFMA2 R4, -RZ, RZ, 0, 0 ;  /* 0x00000000ff047431 */ /* 0x001fe400000001ff */
        /* <DEDUP_REMOVED lines=15> */
.L_x_21112:
[----:B------:R-:W-:Y:S05]  /*0930*/  BSYNC.RECONVERGENT B0 ;  /* 0x0000000000007941 */ /* 0x000fea0003800200 */
.L_x_21111:
        /* <DEDUP_REMOVED lines=27> */
.L_x_21114:
[----:B------:R-:W-:Y:S05]  /*0af0*/  BSYNC.RECONVERGENT B0 ;  /* 0x0000000000007941 */ /* 0x000fea0003800200 */
.L_x_21113:
[----:B------:R-:W-:Y:S01]  /*0b00*/  IADD3 R5, PT, PT, R3, 0x180, RZ ;  /* 0x0000018003057810 */ /* 0x000fe20007ffe0ff */
[----:B------:R-:W-:Y:S03]  /*0b10*/  BSSY.RECONVERGENT B0, `(.L_x_21115) ;  /* 0x000001a000007945 */ /* 0x000fe60003800200 */
        /* <DEDUP_REMOVED lines=25> */
.L_x_21116:
[----:B------:R-:W-:Y:S05]  /*0cb0*/  BSYNC.RECONVERGENT B0 ;  /* 0x0000000000007941 */ /* 0x000fea0003800200 */
.L_x_21115:
[----:B------:R-:W0:Y:S01]  /*0cc0*/  @!P0 LDC.64 R4, c[0x0][0x388] ;  /* 0x0000e200ff048b82 */ /* 0x000e220000000a00 */
[C---:B------:R-:W-:Y:S01]  /*0cd0*/  IADD3 R7, PT, PT, R3.reuse, 0x200, RZ ;  /* 0x0000020003077810 */ /* 0x040fe20007ffe0ff */
[C---:B------:R-:W-:Y:S01]  /*0ce0*/  VIADD R11, R3.reuse, 0x300 ;  /* 0x00000300030b7836 */ /* 0x040fe20000000000 */
[----:B------:R-:W-:Y:S01]  /*0cf0*/  IADD3 R17, PT, PT, R3, 0x380, RZ ;  /* 0x0000038003117810 */ /* 0x000fe20007ffe0ff */
[----:B------:R-:W-:Y:S01]  /*0d00*/  BSSY.RECONVERGENT B0, `(.L_x_21117) ;  /* 0x0000020000007945 */ /* 0x000fe20003800200 */
[-C--:B------:R-:W-:Y:S01]  /*0d10*/  ISETP.GE.U32.AND P4, PT, R7, R0.reuse, PT ;  /* 0x000000000700720c */ /* 0x080fe20003f86070 */
[----:B------:R-:W-:Y:S01]  /*0d20*/  VIADD R7, R3, 0x280 ;  /* 0x0000028003077836 */ /* 0x000fe20000000000 */
[-C--:B------:R-:W-:Y:S02]  /*0d30*/  ISETP.GE.U32.AND P2, PT, R11, R0.reuse, PT ;  /* 0x000000000b00720c */ /* 0x080fe40003f46070 */
[-C--:B------:R-:W-:Y:S02]  /*0d40*/  ISETP.GE.U32.AND P1, PT, R17, R0.reuse, PT ;  /* 0x000000001100720c */ /* 0x080fe40003f26070 */
        /* <DEDUP_REMOVED lines=27> */
.L_x_21118:
[----:B------:R-:W-:Y:S05]  /*0f00*/  BSYNC.RECONVERGENT B0 ;  /* 0x0000000000007941 */ /* 0x000fea0003800200 */
.L_x_21117:
[----:B------:R-:W-:Y:S04]  /*0f10*/  BSSY.RECONVERGENT B0, `(.L_x_21119) ;  /* 0x000001a000007945 */ /* 0x000fe80003800200 */
[----:B------:R-:W-:Y:S05]  /*0f20*/  @P3 BRA `(.L_x_21120) ;  /* 0x0000000000603947 */ /* 0x000fea0003800000 */
[-C--:B------:R-:W-:Y:S02]  /*0f30*/  IABS R11, R21.reuse ;  /* 0x00000015000b7213 */ /* 0x080fe40000000000 */
        /* <DEDUP_REMOVED lines=23> */
.L_x_21120:
[----:B------:R-:W-:Y:S05]  /*10b0*/  BSYNC.RECONVERGENT B0 ;  /* 0x0000000000007941 */ /* 0x000fea0003800200 */
.L_x_21119:
        /* <DEDUP_REMOVED lines=25> */
.L_x_21122:
[----:B------:R-:W-:Y:S05]  /*1250*/  BSYNC.RECONVERGENT B0 ;  /* 0x0000000000007941 */ /* 0x000fea0003800200 */
.L_x_21121:
        /* <DEDUP_REMOVED lines=24> */
.L_x_21124:
[----:B------:R-:W-:Y:S05]  /*13e0*/  BSYNC.RECONVERGENT B0 ;  /* 0x0000000000007941 */ /* 0x000fea0003800200 */
.L_x_21123:
[----:B------:R-:W-:Y:S01]  /*13f0*/  @!P0 IMAD.MOV.U32 R3, RZ, RZ, R15 ;  /* 0x000000ffff038224 */ /* 0x000fe200078e000f */
[----:B------:R0:W-:Y:S01]  /*1400*/  @!P0 STG.E desc[UR4][R4.64], R14 ;  /* 0x0000000e04008986 */ /* 0x0001e2000c101904 */
        /* <DEDUP_REMOVED lines=9> */
[----:B------:R0:W-:Y:S07]  /*14a0*/  STG.E desc[UR4][R4.64], R16 ;  /* 0x0000001004007986 */ /* 0x0001ee000c101904 */
[----:B------:R-:W-:Y:S05]  /*14b0*/  @P0 BRA `(.L_x_21128) ;  /* 0x0000000000300947 */ /* 0x000fea0003800000 */
[----:B0-----:R-:W0:Y:S01]  /*14c0*/  LDC.64 R4, c[0x0][0x388] ;  /* 0x0000e200ff047b82 */ /* 0x001e220000000a00 */
[----:B------:R-:W-:Y:S02]  /*14d0*/  IMAD.IADD R7, R2, 0x1, R3 ;  /* 0x0000000102077824 */ /* 0x000fe400078e0203 */
[----:B------:R-:W-:Y:S02]  /*14e0*/  VIADD R3, R3, 0x80 ;  /* 0x0000008003037836 */ /* 0x000fe40000000000 */
[----:B0-----:R-:W-:-:S05]  /*14f0*/  IMAD.WIDE.U32 R4, R7, 0x4, R4 ;  /* 0x0000000407047825 */ /* 0x001fca00078e0004 */
[----:B------:R0:W-:Y:S02]  /*1500*/  STG.E desc[UR4][R4.64], R8 ;  /* 0x0000000804007986 */ /* 0x0001e4000c101904 */
.L_x_21127:
[----:B------:R-:W-:-:S13]  /*1510*/  ISETP.GE.U32.AND P0, PT, R3, R0, PT ;  /* 0x000000000300720c */ /* 0x000fda0003f06070 */
[----:B------:R-:W-:Y:S05]  /*1520*/  @P0 BRA `(.L_x_21129) ;  /* 0x0000000000300947 */ /* 0x000fea0003800000 */
[----:B0-----:R-:W0:Y:S01]  /*1530*/  LDC.64 R4, c[0x0][0x388] ;  /* 0x0000e200ff047b82 */ /* 0x001e220000000a00 */
[----:B------:R-:W-:Y:S01]  /*1540*/  IADD3 R7, PT, PT, R2, R3, RZ ;  /* 0x0000000302077210 */ /* 0x000fe20007ffe0ff */
[----:B------:R-:W-:-:S04]  /*1550*/  VIADD R3, R3, 0x80 ;  /* 0x0000008003037836 */ /* 0x000fc80000000000 */
[----:B0-----:R-:W-:-:S05]  /*1560*/  IMAD.WIDE.U32 R4, R7, 0x4, R4 ;  /* 0x0000000407047825 */ /* 0x001fca00078e0004 */
[----:B------:R1:W-:Y:S02]  /*1570*/  STG.E desc[UR4][R4.64], R9 ;  /* 0x0000000904007986 */ /* 0x0003e4000c101904 */
.L_x_21128:
[----:B------:R-:W-:-:S13]  /*1580*/  ISETP.GE.U32.AND P0, PT, R3, R0, PT ;  /* 0x000000000300720c */ /* 0x000fda0003f06070 */
[----:B------:R-:W-:Y:S05]  /*1590*/  @P0 BRA `(.L_x_21130) ;  /* 0x0000000000340947 */ /* 0x000fea0003800000 */
[----:B01----:R-:W0:Y:S01]  /*15a0*/  LDC.64 R4, c[0x0][0x388] ;  /* 0x0000e200ff047b82 */ /* 0x003e220000000a00 */
[----:B------:R-:W-:Y:S01]  /*15b0*/  IMAD.IADD R7, R2, 0x1, R3 ;  /* 0x0000000102077824 */ /* 0x000fe200078e0203 */
[----:B------:R-:W-:-:S03]  /*15c0*/  IADD3 R3, PT, PT, R3, 0x80, RZ ;  /* 0x0000008003037810 */ /* 0x000fc60007ffe0ff */
[----:B0-----:R-:W-:-:S05]  /*15d0*/  IMAD.WIDE.U32 R4, R7, 0x4, R4 ;  /* 0x0000000407047825 */ /* 0x001fca00078e0004 */
[----:B------:R1:W-:Y:S02]  /*15e0*/  STG.E desc[UR4][R4.64], R10 ;  /* 0x0000000a04007986 */ /* 0x0003e4000c101904 */
.L_x_21129:
[----:B------:R-:W-:-:S13]  /*15f0*/  ISETP.GE.U32.AND P0, PT, R3, R0, PT ;  /* 0x000000000300720c */ /* 0x000fda0003f06070 */
[----:B------:R-:W-:Y:S05]  /*1600*/  @P0 BREAK.RELIABLE B1 ;  /* 0x0000000000010942 */ /* 0x000fea0003800100 */
[----:B------:R-:W-:Y:S05]  /*1610*/  @P0 BRA `(.L_x_21131) ;  /* 0x0000000000300947 */ /* 0x000fea0003800000 */
[----:B01----:R-:W0:Y:S01]  /*1620*/  LDC.64 R4, c[0x0][0x388] ;  /* 0x0000e200ff047b82 */ /* 0x003e220000000a00 */
[----:B------:R-:W-:Y:S02]  /*1630*/  IMAD.IADD R7, R2, 0x1, R3 ;  /* 0x0000000102077824 */ /* 0x000fe400078e0203 */
[----:B------:R-:W-:Y:S02]  /*1640*/  VIADD R3, R3, 0x80 ;  /* 0x0000008003037836 */ /* 0x000fe40000000000 */
[----:B0-----:R-:W-:-:S05]  /*1650*/  IMAD.WIDE.U32 R4, R7, 0x4, R4 ;  /* 0x0000000407047825 */ /* 0x001fca00078e0004 */
[----:B------:R2:W-:Y:S02]  /*1660*/  STG.E desc[UR4][R4.64], R11 ;  /* 0x0000000b04007986 */ /* 0x0005e4000c101904 */
.L_x_21130:
[----:B------:R-:W-:Y:S05]  /*1670*/  BSYNC.RELIABLE B1 ;  /* 0x0000000000017941 */ /* 0x000fea0003800100 */
.L_x_21126:
[----:B------:R-:W-:-:S13]  /*1680*/  ISETP.GE.U32.AND P0, PT, R3, R0, PT ;  /* 0x000000000300720c */ /* 0x000fda0003f06070 */
[----:B012---:R-:W0:Y:S01]  /*1690*/  @!P0 LDC.64 R4, c[0x0][0x388] ;  /* 0x0000e200ff048b82 */ /* 0x007e220000000a00 */
[----:B------:R-:W-:Y:S01]  /*16a0*/  @!P0 IADD3 R7, PT, PT, R2, R3, RZ ;  /* 0x0000000302078210 */ /* 0x000fe20007ffe0ff */
[----:B------:R-:W-:-:S04]  /*16b0*/  @!P0 VIADD R3, R3, 0x80 ;  /* 0x0000008003038836 */ /* 0x000fc80000000000 */
[----:B0-----:R-:W-:-:S05]  /*16c0*/  @!P0 IMAD.WIDE.U32 R4, R7, 0x4, R4 ;  /* 0x0000000407048825 */ /* 0x001fca00078e0004 */
[----:B------:R2:W-:Y:S02]  /*16d0*/  @!P0 STG.E desc[UR4][R4.64], R12 ;  /* 0x0000000c04008986 */ /* 0x0005e4000c101904 */
.L_x_21131:
[----:B------:R-:W-:Y:S05]  /*16e0*/  BSYNC.RECONVERGENT B0 ;  /* 0x0000000000007941 */ /* 0x000fea0003800200 */
.L_x_21125:
[----:B------:R-:W-:Y:S05]  /*16f0*/  WARPSYNC.ALL ;  /* 0x0000000000007948 */ /* 0x000fea0003800000 */
[----:B------:R-:W-:-:S13]  /*1700*/  ISETP.GE.U32.AND P0, PT, R3, R0, PT ;  /* 0x000000000300720c */ /* 0x000fda0003f06070 */
[----:B------:R-:W-:Y:S05]  /*1710*/  @P0 EXIT ;  /* 0x000000000000094d */ /* 0x000fea0003800000 */
[----:B012---:R-:W0:Y:S01]  /*1720*/  LDC.64 R4, c[0x0][0x388] ;  /* 0x0000e200ff047b82 */ /* 0x007e220000000a00 */
[----:B------:R-:W-:-:S04]  /*1730*/  IMAD.IADD R3, R2, 0x1, R3 ;  /* 0x0000000102037824 */ /* 0x000fc800078e0203 */
[----:B0-----:R-:W-:-:S05]  /*1740*/  IMAD.WIDE.U32 R2, R3, 0x4, R4 ;  /* 0x0000000403027825 */ /* 0x001fca00078e0004 */
[----:B------:R-:W-:Y:S01]  /*1750*/  STG.E desc[UR4][R2.64], R6 ;  /* 0x0000000602007986 */ /* 0x000fe2000c101904 */
[----:B------:R-:W-:Y:S05]  /*1760*/  EXIT ;  /* 0x000000000000794d */ /* 0x000fea0003800000 */
.L_x_21108:
[----:B------:R-:W0:Y:S01]  /*1770*/  S2R R0, SR_TID.X ;  /* 0x0000000000007919 */ /* 0x000e220000002100 */
[----:B------:R-:W1:Y:S08]  /*1780*/  LDC.64 R4, c[0x0][0x398] ;  /* 0x0000e600ff047b82 */ /* 0x000e700000000a00 */
[----:B------:R-:W2:Y:S01]  /*1790*/  LDC.64 R12, c[0x0][0x390] ;  /* 0x0000e400ff0c7b82 */ /* 0x000ea20000000a00 */
[----:B-1----:R-:W-:-:S04]  /*17a0*/  IMAD.WIDE.U32 R4, R2, 0x4, R4 ;  /* 0x0000000402047825 */ /* 0x002fc800078e0004 */
[----:B0-----:R-:W-:-:S06]  /*17b0*/  IMAD.WIDE.U32 R4, R0, 0x20, R4 ;  /* 0x0000002000047825 */ /* 0x001fcc00078e0004 */
[----:B------:R-:W3:Y:S01]  /*17c0*/  LDG.E.ENL2.256 R8, R4, desc[UR4][R4.64] ;  /* 0xfe0000040404797e */ /* 0x000ee20008121908 */
[----:B--2---:R-:W-:-:S04]  /*17d0*/  IMAD.WIDE.U32 R12, R2, 0x4, R12 ;  /* 0x00000004020c7825 */ /* 0x004fc800078e000c */
[----:B------:R-:W-:-:S06]  /*17e0*/  IMAD.WIDE.U32 R12, R0, 0x20, R12 ;  /* 0x00000020000c7825 */ /* 0x000fcc00078e000c */
[----:B------:R-:W2:Y:S01]  /*17f0*/  LDG.E.ENL2.256 R12, R16, desc[UR4][R12.64] ;  /* 0xfe0000040c10797e */ /* 0x000ea2000812190c */
[-C--:B---3--:R-:W-:Y:S02]  /*1800*/  IABS R27, R4.reuse ;  /* 0x00000004001b7213 */ /* 0x088fe40000000000 */
[----:B------:R-:W-:Y:S02]  /*1810*/  IABS R22, R5 ;  /* 0x0000000500167213 */ /* 0x000fe40000000000 */
[----:B------:R-:W0:Y:S01]  /*1820*/  I2F.RP R3, R27 ;  /* 0x0000001b00037306 */ /* 0x000e220000209400 */
[----:B------:R-:W-:-:S07]  /*1830*/  IABS R26, R4 ;  /* 0x00000004001a7213 */ /* 0x000fce0000000000 */
[----:B------:R-:W1:Y:S01]  /*1840*/  I2F.RP R23, R22 ;  /* 0x0000001600177306 */ /* 0x000e620000209400 */
[----:B--2---:R-:W-:Y:S02]  /*1850*/  ISETP.GE.AND P1, PT, R16, RZ, PT ;  /* 0x000000ff1000720c */ /* 0x004fe40003f26270 */
[----:B------:R-:W-:Y:S02]  /*1860*/  ISETP.GE.AND P5, PT, R17, RZ, PT ;  /* 0x000000ff1100720c */ /* 0x000fe40003fa6270 */
[----:B------:R-:W-:Y:S02]  /*1870*/  ISETP.GE.AND P4, PT, R18, RZ, PT ;  /* 0x000000ff1200720c */ /* 0x000fe40003f86270 */
[----:B------:R-:W-:Y:S01]  /*1880*/  ISETP.GE.AND P3, PT, R12, RZ, PT ;  /* 0x000000ff0c00720c */ /* 0x000fe20003f66270 */
[----:B0-----:R-:W0:Y:S08]  /*1890*/  MUFU.RCP R3, R3 ;  /* 0x0000000300037308 */ /* 0x001e300000001000 */
[----:B-1----:R-:W1:Y:S01]  /*18a0*/  MUFU.RCP R23, R23 ;  /* 0x0000001700177308 */ /* 0x002e620000001000 */
[----:B0-----:R-:W-:-:S02]  /*18b0*/  IADD3 R21, PT, PT, R3, 0xffffffe, RZ ;  /* 0x0ffffffe03157810 */ /* 0x001fc40007ffe0ff */
[----:B------:R-:W-:Y:S02]  /*18c0*/  IABS R3, R16 ;  /* 0x0000001000037213 */ /* 0x000fe40000000000 */
[----:B------:R-:W-:-:S03]  /*18d0*/  IABS R16, R5 ;  /* 0x0000000500107213 */ /* 0x000fc60000000000 */
[----:B------:R-:W0:Y:S01]  /*18e0*/  F2I.FTZ.U32.TRUNC.NTZ R21, R21 ;  /* 0x0000001500157305 */ /* 0x000e22000021f000 */
[----:B-1----:R-:W-:Y:S02]  /*18f0*/  VIADD R24, R23, 0xffffffe ;  /* 0x0ffffffe17187836 */ /* 0x002fe40000000000 */
[----:B------:R-:W-:-:S05]  /*1900*/  IMAD.MOV R16, RZ, RZ, -R16 ;  /* 0x000000ffff107224 */ /* 0x000fca00078e0a10 */
[----:B------:R1:W2:Y:S01]  /*1910*/  F2I.FTZ.U32.TRUNC.NTZ R25, R24 ;  /* 0x0000001800197305 */ /* 0x0002a2000021f000 */
[----:B0-----:R-:W-:Y:S02]  /*1920*/  IMAD.MOV R20, RZ, RZ, -R21 ;  /* 0x000000ffff147224 */ /* 0x001fe400078e0a15 */
[----:B-1----:R-:W-:Y:S02]  /*1930*/  HFMA2 R24, -RZ, RZ, 0, 0 ;  /* 0x00000000ff187431 */ /* 0x002fe400000001ff */
[----:B------:R-:W-:Y:S01]  /*1940*/  IMAD R29, R20, R27, RZ ;  /* 0x0000001b141d7224 */ /* 0x000fe200078e02ff */
[----:B------:R-:W-:Y:S01]  /*1950*/  MOV R20, RZ ;  /* 0x000000ff00147202 */ /* 0x000fe20000000f00 */
[----:B--2---:R-:W-:-:S04]  /*1960*/  IMAD.MOV R23, RZ, RZ, -R25 ;  /* 0x000000ffff177224 */ /* 0x004fc800078e0a19 */
[----:B------:R-:W-:-:S04]  /*1970*/  IMAD.HI.U32 R20, R21, R29, R20 ;  /* 0x0000001d15147227 */ /* 0x000fc800078e0014 */
[----:B------:R-:W-:Y:S02]  /*1980*/  IMAD.MOV R21, RZ, RZ, -R26 ;  /* 0x000000ffff157224 */ /* 0x000fe400078e0a1a */
[----:B------:R-:W-:-:S04]  /*1990*/  IMAD.HI.U32 R20, R20, R3, RZ ;  /* 0x0000000314147227 */ /* 0x000fc800078e00ff */
[----:B------:R-:W-:Y:S02]  /*19a0*/  IMAD R23, R23, R22, RZ ;  /* 0x0000001617177224 */ /* 0x000fe400078e02ff */
[----:B------:R-:W-:Y:S01]  /*19b0*/  IMAD R20, R20, R21, R3 ;  /* 0x0000001514147224 */ /* 0x000fe200078e0203 */
[----:B------:R-:W-:Y:S01]  /*19c0*/  IABS R21, R6 ;  /* 0x0000000600157213 */ /* 0x000fe20000000000 */
[----:B------:R-:W-:Y:S01]  /*19d0*/  IMAD.HI.U32 R24, R25, R23, R24 ;  /* 0x0000001719187227 */ /* 0x000fe200078e0018 */
[----:B------:R-:W-:Y:S02]  /*19e0*/  IABS R3, R17 ;  /* 0x0000001100037213 */ /* 0x000fe40000000000 */
[----:B------:R-:W0:Y:S01]  /*19f0*/  I2F.RP R23, R21 ;  /* 0x0000001500177306 */ /* 0x000e220000209400 */
[----:B------:R-:W-:Y:S02]  /*1a00*/  IABS R17, R18 ;  /* 0x0000001200117213 */ /* 0x000fe40000000000 */
[----:B------:R-:W-:Y:S01]  /*1a10*/  IMAD.HI.U32 R24, R24, R3, RZ ;  /* 0x0000000318187227 */ /* 0x000fe200078e00ff */
[----:B------:R-:W-:-:S03]  /*1a20*/  ISETP.GT.U32.AND P0, PT, R27, R20, PT ;  /* 0x000000141b00720c */ /* 0x000fc60003f04070 */
[----:B------:R-:W-:Y:S02]  /*1a30*/  IMAD R3, R24, R16, R3 ;  /* 0x0000001018037224 */ /* 0x000fe400078e0203 */
[----:B------:R-:W-:-:S03]  /*1a40*/  IMAD.MOV.U32 R24, RZ, RZ, RZ ;  /* 0x000000ffff187224 */ /* 0x000fc600078e00ff */
[----:B------:R-:W-:Y:S01]  /*1a50*/  ISETP.GT.U32.AND P2, PT, R22, R3, PT ;  /* 0x000000031600720c */ /* 0x000fe20003f44070 */
[----:B0-----:R-:W0:Y:S04]  /*1a60*/  MUFU.RCP R23, R23 ;  /* 0x0000001700177308 */ /* 0x001e280000001000 */
[----:B------:R-:W-:-:S04]  /*1a70*/  @!P0 IADD3 R20, PT, PT, R20, -R27, RZ ;  /* 0x8000001b14148210 */ /* 0x000fc80007ffe0ff */
[----:B------:R-:W-:-:S04]  /*1a80*/  ISETP.GT.U32.AND P0, PT, R27, R20, PT ;  /* 0x000000141b00720c */ /* 0x000fc80003f04070 */
[----:B------:R-:W-:-:S04]  /*1a90*/  @!P2 IADD3 R3, PT, PT, R3, -R22, RZ ;  /* 0x800000160303a210 */ /* 0x000fc80007ffe0ff */
[----:B------:R-:W-:Y:S01]  /*1aa0*/  ISETP.GT.U32.AND P2, PT, R22, R3, PT ;  /* 0x000000031600720c */ /* 0x000fe20003f44070 */
[----:B0-----:R-:W-:-:S04]  /*1ab0*/  VIADD R25, R23, 0xffffffe ;  /* 0x0ffffffe17197836 */ /* 0x001fc80000000000 */
[----:B------:R-:W-:Y:S01]  /*1ac0*/  @!P0 IMAD.IADD R20, R20, 0x1, -R27 ;  /* 0x0000000114148824 */ /* 0x000fe200078e0a1b */
[----:B------:R-:W-:Y:S02]  /*1ad0*/  IABS R27, R7 ;  /* 0x00000007001b7213 */ /* 0x000fe40000000000 */
[----:B------:R-:W-:Y:S01]  /*1ae0*/  ISETP.GE.AND P0, PT, R19, RZ, PT ;  /* 0x000000ff1300720c */ /* 0x000fe20003f06270 */
[----:B------:R-:W0:Y:S04]  /*1af0*/  F2I.FTZ.U32.TRUNC.NTZ R25, R25 ;  /* 0x0000001900197305 */ /* 0x000e28000021f000 */
[----:B------:R-:W-:Y:S01]  /*1b00*/  @!P2 IMAD.IADD R3, R3, 0x1, -R22 ;  /* 0x000000010303a824 */ /* 0x000fe200078e0a16 */
[----:B------:R-:W-:Y:S02]  /*1b10*/  IABS R22, R8 ;  /* 0x0000000800167213 */ /* 0x000fe40000000000 */
[----:B0-----:R-:W-:-:S05]  /*1b20*/  IADD3 R26, PT, PT, RZ, -R25, RZ ;  /* 0x80000019ff1a7210 */ /* 0x001fca0007ffe0ff */
[----:B------:R-:W-:Y:S01]  /*1b30*/  IMAD R23, R26, R21, RZ ;  /* 0x000000151a177224 */ /* 0x000fe200078e02ff */
[----:B------:R-:W-:-:S03]  /*1b40*/  IABS R26, R6 ;  /* 0x00000006001a7213 */ /* 0x000fc60000000000 */
[----:B------:R-:W-:Y:S01]  /*1b50*/  IMAD.HI.U32 R24, R25, R23, R24 ;  /* 0x0000001719187227 */ /* 0x000fe200078e0018 */
[----:B------:R-:W-:Y:S02]  /*1b60*/  IABS R23, R7 ;  /* 0x0000000700177213 */ /* 0x000fe40000000000 */
[----:B------:R-:W-:Y:S02]  /*1b70*/  IADD3 R18, PT, PT, RZ, -R26, RZ ;  /* 0x8000001aff127210 */ /* 0x000fe40007ffe0ff */
[----:B------:R-:W0:Y:S01]  /*1b80*/  I2F.RP R16, R23 ;  /* 0x0000001700107306 */ /* 0x000e220000209400 */
[----:B------:R-:W-:-:S04]  /*1b90*/  IMAD.HI.U32 R24, R24, R17, RZ ;  /* 0x0000001118187227 */ /* 0x000fc800078e00ff */
[----:B------:R-:W-:Y:S02]  /*1ba0*/  IMAD R18, R24, R18, R17 ;  /* 0x0000001218127224 */ /* 0x000fe400078e0211 */
[----:B------:R-:W-:-:S03]  /*1bb0*/  IMAD.MOV.U32 R24, RZ, RZ, RZ ;  /* 0x000000ffff187224 */ /* 0x000fc600078e00ff */
[----:B------:R-:W-:Y:S01]  /*1bc0*/  ISETP.GT.U32.AND P2, PT, R21, R18, PT ;  /* 0x000000121500720c */ /* 0x000fe20003f44070 */
[----:B0-----:R-:W0:-:S12]  /*1bd0*/  MUFU.RCP R16, R16 ;  /* 0x0000001000107308 */ /* 0x001e180000001000 */
[----:B------:R-:W-:-:S04]  /*1be0*/  @!P2 IADD3 R18, PT, PT, R18, -R21, RZ ;  /* 0x800000151212a210 */ /* 0x000fc80007ffe0ff */
[----:B------:R-:W-:Y:S01]  /*1bf0*/  ISETP.GT.U32.AND P2, PT, R21, R18, PT ;  /* 0x000000121500720c */ /* 0x000fe20003f44070 */
[----:B0-----:R-:W-:-:S06]  /*1c00*/  VIADD R25, R16, 0xffffffe ;  /* 0x0ffffffe10197836 */ /* 0x001fcc0000000000 */
[----:B------:R-:W0:Y:S06]  /*1c10*/  F2I.FTZ.U32.TRUNC.NTZ R25, R25 ;  /* 0x0000001900197305 */ /* 0x000e2c000021f000 */
[----:B------:R-:W-:Y:S01]  /*1c20*/  @!P2 IMAD.IADD R18, R18, 0x1, -R21 ;  /* 0x000000011212a824 */ /* 0x000fe200078e0a15 */
[----:B------:R-:W-:-:S04]  /*1c30*/  IABS R21, R13 ;  /* 0x0000000d00157213 */ /* 0x000fc80000000000 */
[----:B------:R-:W-:Y:S02]  /*1c40*/  @!P4 IADD3 R18, PT, PT, -R18, RZ, RZ ;  /* 0x000000ff1212c210 */ /* 0x000fe40007ffe1ff */
[----:B------:R-:W-:Y:S01]  /*1c50*/  ISETP.NE.AND P4, PT, R6, RZ, PT ;  /* 0x000000ff0600720c */ /* 0x000fe20003f85270 */
[----:B0-----:R-:W-:-:S04]  /*1c60*/  IMAD.MOV R16, RZ, RZ, -R25 ;  /* 0x000000ffff107224 */ /* 0x001fc800078e0a19 */
[----:B------:R-:W-:Y:S01]  /*1c70*/  IMAD R17, R16, R23, RZ ;  /* 0x0000001710117224 */ /* 0x000fe200078e02ff */
[----:B------:R-:W-:Y:S02]  /*1c80*/  IABS R16, R19 ;  /* 0x0000001300107213 */ /* 0x000fe40000000000 */
[----:B------:R-:W-:Y:S01]  /*1c90*/  IADD3 R19, PT, PT, RZ, -R27, RZ ;  /* 0x8000001bff137210 */ /* 0x000fe20007ffe0ff */
[----:B------:R-:W-:Y:S01]  /*1ca0*/  IMAD.HI.U32 R25, R25, R17, R24 ;  /* 0x0000001119197227 */ /* 0x000fe200078e0018 */
[----:B------:R-:W-:-:S03]  /*1cb0*/  IABS R24, R8 ;  /* 0x0000000800187213 */ /* 0x000fc60000000000 */
[----:B------:R-:W-:Y:S01]  /*1cc0*/  @!P4 LOP3.LUT R18, RZ, R6, RZ, 0x33, !PT ;  /* 0x00000006ff12c212 */ /* 0x000fe200078e33ff */
[----:B------:R-:W0:Y:S01]  /*1cd0*/  I2F.RP R26, R24 ;  /* 0x00000018001a7306 */ /* 0x000e220000209400 */
[----:B------:R-:W-:Y:S01]  /*1ce0*/  IMAD.HI.U32 R25, R25, R16, RZ ;  /* 0x0000001019197227 */ /* 0x000fe200078e00ff */
[----:B------:R-:W-:-:S03]  /*1cf0*/  ISETP.NE.AND P4, PT, R7, RZ, PT ;  /* 0x000000ff0700720c */ /* 0x000fc60003f85270 */
[----:B------:R-:W-:Y:S02]  /*1d00*/  IMAD R19, R25, R19, R16 ;  /* 0x0000001319137224 */ /* 0x000fe400078e0210 */
[----:B------:R-:W-:-:S03]  /*1d10*/  IMAD.MOV.U32 R16, RZ, RZ, RZ ;  /* 0x000000ffff107224 */ /* 0x000fc600078e00ff */
[----:B------:R-:W-:Y:S01]  /*1d20*/  ISETP.GT.U32.AND P6, PT, R23, R19, PT ;  /* 0x000000131700720c */ /* 0x000fe20003fc4070 */
[----:B0-----:R-:W0:-:S12]  /*1d30*/  MUFU.RCP R26, R26 ;  /* 0x0000001a001a7308 */ /* 0x001e180000001000 */
[----:B------:R-:W-:-:S05]  /*1d40*/  @!P6 IMAD.IADD R19, R19, 0x1, -R23 ;  /* 0x000000011313e824 */ /* 0x000fca00078e0a17 */
[----:B------:R-:W-:Y:S01]  /*1d50*/  ISETP.GT.U32.AND P6, PT, R23, R19, PT ;  /* 0x000000131700720c */ /* 0x000fe20003fc4070 */
[----:B0-----:R-:W-:Y:S01]  /*1d60*/  VIADD R17, R26, 0xffffffe ;  /* 0x0ffffffe1a117836 */ /* 0x001fe20000000000 */
[----:B------:R-:W-:-:S05]  /*1d70*/  IABS R26, R9 ;  /* 0x00000009001a7213 */ /* 0x000fca0000000000 */
[----:B------:R-:W0:Y:S06]  /*1d80*/  F2I.FTZ.U32.TRUNC.NTZ R17, R17 ;  /* 0x0000001100117305 */ /* 0x000e2c000021f000 */
[----:B------:R-:W-:-:S04]  /*1d90*/  @!P6 IMAD.IADD R19, R19, 0x1, -R23 ;  /* 0x000000011313e824 */ /* 0x000fc800078e0a17 */
[----:B------:R-:W-:Y:S01]  /*1da0*/  @!P0 IMAD.MOV R19, RZ, RZ, -R19 ;  /* 0x000000ffff138224 */ /* 0x000fe200078e0a13 */
[----:B------:R-:W-:Y:S02]  /*1db0*/  ISETP.NE.AND P0, PT, R8, RZ, PT ;  /* 0x000000ff0800720c */ /* 0x000fe40003f05270 */
[----:B------:R-:W-:Y:S01]  /*1dc0*/  @!P4 LOP3.LUT R19, RZ, R7, RZ, 0x33, !PT ;  /* 0x00000007ff13c212 */ /* 0x000fe200078e33ff */
[----:B0-----:R-:W-:-:S04]  /*1dd0*/  IMAD.MOV R27, RZ, RZ, -R17 ;  /* 0x000000ffff1b7224 */ /* 0x001fc800078e0a11 */
[----:B------:R-:W-:Y:S02]  /*1de0*/  IMAD R25, R27, R24, RZ ;  /* 0x000000181b197224 */ /* 0x000fe400078e02ff */
[----:B------:R-:W0:Y:S02]  /*1df0*/  I2F.RP R27, R26 ;  /* 0x0000001a001b7306 */ /* 0x000e240000209400 */
[----:B------:R-:W-:Y:S01]  /*1e00*/  IMAD.HI.U32 R16, R17, R25, R16 ;  /* 0x0000001911107227 */ /* 0x000fe200078e0010 */
[----:B------:R-:W-:Y:S02]  /*1e10*/  IABS R25, R12 ;  /* 0x0000000c00197213 */ /* 0x000fe40000000000 */
[----:B------:R-:W-:Y:S02]  /*1e20*/  IADD3 R12, PT, PT, RZ, -R22, RZ ;  /* 0x80000016ff0c7210 */ /* 0x000fe40007ffe0ff */
[----:B------:R-:W-:Y:S01]  /*1e30*/  IABS R22, R9 ;  /* 0x0000000900167213 */ /* 0x000fe20000000000 */
[----:B------:R-:W-:-:S04]  /*1e40*/  IMAD.HI.U32 R16, R16, R25, RZ ;  /* 0x0000001910107227 */ /* 0x000fc800078e00ff */
[----:B------:R-:W-:Y:S02]  /*1e50*/  IMAD R25, R16, R12, R25 ;  /* 0x0000000c10197224 */ /* 0x000fe400078e0219 */
[----:B------:R-:W-:Y:S01]  /*1e60*/  IMAD.MOV.U32 R16, RZ, RZ, RZ ;  /* 0x000000ffff107224 */ /* 0x000fe200078e00ff */
[----:B0-----:R-:W0:Y:S02]  /*1e70*/  MUFU.RCP R27, R27 ;  /* 0x0000001b001b7308 */ /* 0x001e240000001000 */
[----:B------:R-:W-:-:S13]  /*1e80*/  ISETP.GT.U32.AND P2, PT, R24, R25, PT ;  /* 0x000000191800720c */ /* 0x000fda0003f44070 */
[----:B------:R-:W-:Y:S02]  /*1e90*/  @!P2 IMAD.IADD R25, R25, 0x1, -R24 ;  /* 0x000000011919a824 */ /* 0x000fe400078e0a18 */
[----:B0-----:R-:W-:-:S03]  /*1ea0*/  VIADD R17, R27, 0xffffffe ;  /* 0x0ffffffe1b117836 */ /* 0x001fc60000000000 */
[----:B------:R-:W-:-:S03]  /*1eb0*/  ISETP.GT.U32.AND P2, PT, R24, R25, PT ;  /* 0x000000191800720c */ /* 0x000fc60003f44070 */
[----:B------:R-:W0:Y:S10]  /*1ec0*/  F2I.FTZ.U32.TRUNC.NTZ R17, R17 ;  /* 0x0000001100117305 */ /* 0x000e34000021f000 */
[----:B------:R-:W-:Y:S01]  /*1ed0*/  @!P2 IMAD.IADD R25, R25, 0x1, -R24 ;  /* 0x000000011919a824 */ /* 0x000fe200078e0a18 */
[----:B------:R-:W-:Y:S01]  /*1ee0*/  IABS R24, R10 ;  /* 0x0000000a00187213 */ /* 0x000fe20000000000 */
[----:B0-----:R-:W-:-:S03]  /*1ef0*/  IMAD.MOV R27, RZ, RZ, -R17 ;  /* 0x000000ffff1b7224 */ /* 0x001fc600078e0a11 */
[----:B------:R-:W-:Y:S01]  /*1f00*/  IADD3 R24, PT, PT, RZ, -R24, RZ ;  /* 0x80000018ff187210 */ /* 0x000fe20007ffe0ff */
[----:B------:R-:W-:-:S04]  /*1f10*/  IMAD R27, R27, R26, RZ ;  /* 0x0000001a1b1b7224 */ /* 0x000fc800078e02ff */
[----:B------:R-:W-:Y:S01]  /*1f20*/  IMAD.HI.U32 R16, R17, R27, R16 ;  /* 0x0000001b11107227 */ /* 0x000fe200078e0010 */
[----:B------:R-:W-:-:S04]  /*1f30*/  IABS R27, R10 ;  /* 0x0000000a001b7213 */ /* 0x000fc80000000000 */
[----:B------:R-:W0:Y:S01]  /*1f40*/  I2F.RP R12, R27 ;  /* 0x0000001b000c7306 */ /* 0x000e220000209400 */
[----:B------:R-:W-:-:S07]  /*1f50*/  IMAD.HI.U32 R16, R16, R21, RZ ;  /* 0x0000001510107227 */ /* 0x000fce00078e00ff */
[----:B0-----:R-:W0:Y:S02]  /*1f60*/  MUFU.RCP R12, R12 ;  /* 0x0000000c000c7308 */ /* 0x001e240000001000 */
[----:B0-----:R-:W-:Y:S01]  /*1f70*/  IADD3 R17, PT, PT, R12, 0xffffffe, RZ ;  /* 0x0ffffffe0c117810 */ /* 0x001fe20007ffe0ff */
[----:B------:R-:W-:Y:S01]  /*1f80*/  IMAD.MOV R12, RZ, RZ, -R22 ;  /* 0x000000ffff0c7224 */ /* 0x000fe200078e0a16 */
[----:B------:R-:W-:-:S03]  /*1f90*/  IABS R22, R14 ;  /* 0x0000000e00167213 */ /* 0x000fc60000000000 */
[----:B------:R-:W-:Y:S01]  /*1fa0*/  IMAD R21, R16, R12, R21 ;  /* 0x0000000c10157224 */ /* 0x000fe200078e0215 */
[----:B------:R-:W0:Y:S01]  /*1fb0*/  F2I.FTZ.U32.TRUNC.NTZ R17, R17 ;  /* 0x0000001100117305 */ /* 0x000e22000021f000 */
[----:B------:R-:W-:-:S03]  /*1fc0*/  IMAD.MOV.U32 R16, RZ, RZ, RZ ;  /* 0x000000ffff107224 */ /* 0x000fc600078e00ff */
[----:B------:R-:W-:Y:S02]  /*1fd0*/  ISETP.GT.U32.AND P6, PT, R26, R21, PT ;  /* 0x000000151a00720c */ /* 0x000fe40003fc4070 */
[----:B0-----:R-:W-:-:S11]  /*1fe0*/  IADD3 R12, PT, PT, RZ, -R17, RZ ;  /* 0x80000011ff0c7210 */ /* 0x001fd60007ffe0ff */
[----:B------:R-:W-:Y:S01]  /*1ff0*/  @!P6 IADD3 R21, PT, PT, R21, -R26, RZ ;  /* 0x8000001a1515e210 */ /* 0x000fe20007ffe0ff */
[----:B------:R-:W-:Y:S01]  /*2000*/  IMAD R23, R12, R27, RZ ;  /* 0x0000001b0c177224 */ /* 0x000fe200078e02ff */
[----:B------:R-:W-:Y:S02]  /*2010*/  IABS R12, R11 ;  /* 0x0000000b000c7213 */ /* 0x000fe40000000000 */
[----:B------:R-:W-:Y:S01]  /*2020*/  ISETP.GT.U32.AND P6, PT, R26, R21, PT ;  /* 0x000000151a00720c */ /* 0x000fe20003fc4070 */
[----:B------:R-:W-:Y:S02]  /*2030*/  IMAD.HI.U32 R17, R17, R23, R16 ;  /* 0x0000001711117227 */ /* 0x000fe400078e0010 */
[----:B------:R-:W0:Y:S04]  /*2040*/  I2F.RP R23, R12 ;  /* 0x0000000c00177306 */ /* 0x000e280000209400 */
[----:B------:R-:W-:-:S04]  /*2050*/  IMAD.HI.U32 R17, R17, R22, RZ ;  /* 0x0000001611117227 */ /* 0x000fc800078e00ff */
[----:B------:R-:W-:Y:S02]  /*2060*/  IMAD R22, R17, R24, R22 ;  /* 0x0000001811167224 */ /* 0x000fe400078e0216 */
[----:B------:R-:W-:-:S03]  /*2070*/  @!P6 IMAD.IADD R21, R21, 0x1, -R26 ;  /* 0x000000011515e824 */ /* 0x000fc600078e0a1a */
[----:B------:R-:W-:Y:S01]  /*2080*/  ISETP.GT.U32.AND P2, PT, R27, R22, PT ;  /* 0x000000161b00720c */ /* 0x000fe20003f44070 */
[----:B0-----:R-:W0:-:S12]  /*2090*/  MUFU.RCP R16, R23 ;  /* 0x0000001700107308 */ /* 0x001e180000001000 */
[----:B------:R-:W-:Y:S01]  /*20a0*/  @!P2 IMAD.IADD R22, R22, 0x1, -R27 ;  /* 0x000000011616a824 */ /* 0x000fe200078e0a1b */
[----:B------:R-:W-:Y:S02]  /*20b0*/  ISETP.GE.AND P2, PT, R13, RZ, PT ;  /* 0x000000ff0d00720c */ /* 0x000fe40003f46270 */
[----:B------:R-:W-:Y:S02]  /*20c0*/  IABS R13, R11 ;  /* 0x0000000b000d7213 */ /* 0x000fe40000000000 */
[----:B------:R-:W-:Y:S01]  /*20d0*/  ISETP.GT.U32.AND P6, PT, R27, R22, PT ;  /* 0x000000161b00720c */ /* 0x000fe20003fc4070 */
[----:B0-----:R-:W-:-:S04]  /*20e0*/  VIADD R16, R16, 0xffffffe ;  /* 0x0ffffffe10107836 */ /* 0x001fc80000000000 */
[----:B------:R0:W1:Y:S08]  /*20f0*/  F2I.FTZ.U32.TRUNC.NTZ R17, R16 ;  /* 0x0000001000117305 */ /* 0x000070000021f000 */
[----:B------:R-:W-:Y:S02]  /*2100*/  @!P6 IMAD.IADD R22, R22, 0x1, -R27 ;  /* 0x000000011616e824 */ /* 0x000fe400078e0a1b */
[----:B0-----:R-:W-:Y:S01]  /*2110*/  IMAD.MOV.U32 R16, RZ, RZ, RZ ;  /* 0x000000ffff107224 */ /* 0x001fe200078e00ff */
[----:B------:R-:W0:Y:S01]  /*2120*/  LDC.64 R26, c[0x0][0x388] ;  /* 0x0000e200ff1a7b82 */ /* 0x000e220000000a00 */
[----:B-1----:R-:W-:-:S05]  /*2130*/  IADD3 R23, PT, PT, RZ, -R17, RZ ;  /* 0x80000011ff177210 */ /* 0x002fca0007ffe0ff */
[----:B------:R-:W-:-:S04]  /*2140*/  IMAD R23, R23, R12, RZ ;  /* 0x0000000c17177224 */ /* 0x000fc800078e02ff */
[----:B------:R-:W-:Y:S01]  /*2150*/  IMAD.HI.U32 R17, R17, R23, R16 ;  /* 0x0000001711117227 */ /* 0x000fe200078e0010 */
[----:B------:R-:W-:Y:S02]  /*2160*/  IABS R16, R15 ;  /* 0x0000000f00107213 */ /* 0x000fe40000000000 */
[----:B------:R-:W-:Y:S02]  /*2170*/  IADD3 R23, PT, PT, RZ, -R13, RZ ;  /* 0x8000000dff177210 */ /* 0x000fe40007ffe0ff */
[----:B------:R-:W-:Y:S01]  /*2180*/  MOV R13, R21 ;  /* 0x00000015000d7202 */ /* 0x000fe20000000f00 */
[----:B------:R-:W-:-:S03]  /*2190*/  IMAD.HI.U32 R17, R17, R16, RZ ;  /* 0x0000001011117227 */ /* 0x000fc600078e00ff */
[----:B------:R-:W-:Y:S01]  /*21a0*/  @!P2 IADD3 R13, PT, PT, -R13, RZ, RZ ;  /* 0x000000ff0d0da210 */ /* 0x000fe20007ffe1ff */
[----:B------:R-:W-:Y:S01]  /*21b0*/  IMAD R23, R17, R23, R16 ;  /* 0x0000001711177224 */ /* 0x000fe200078e0210 */
[----:B------:R-:W-:Y:S01]  /*21c0*/  MOV R17, R3 ;  /* 0x0000000300117202 */ /* 0x000fe20000000f00 */
[----:B------:R-:W-:Y:S01]  /*21d0*/  IMAD.MOV.U32 R16, RZ, RZ, R20 ;  /* 0x000000ffff107224 */ /* 0x000fe200078e0014 */
[----:B------:R-:W-:Y:S01]  /*21e0*/  ISETP.NE.AND P2, PT, R10, RZ, PT ;  /* 0x000000ff0a00720c */ /* 0x000fe20003f45270 */
[----:B0-----:R-:W-:Y:S01]  /*21f0*/  IMAD.WIDE.U32 R26, R2, 0x4, R26 ;  /* 0x00000004021a7825 */ /* 0x001fe200078e001a */
[----:B------:R-:W-:-:S03]  /*2200*/  ISETP.GT.U32.AND P6, PT, R12, R23, PT ;  /* 0x000000170c00720c */ /* 0x000fc60003fc4070 */
[----:B------:R-:W-:Y:S02]  /*2210*/  @!P1 IMAD.MOV R16, RZ, RZ, -R16 ;  /* 0x000000ffff109224 */ /* 0x000fe400078e0a10 */
[----:B------:R-:W-:Y:S01]  /*2220*/  @!P5 IMAD.MOV R17, RZ, RZ, -R17 ;  /* 0x000000ffff11d224 */ /* 0x000fe200078e0a11 */
[----:B------:R-:W-:Y:S01]  /*2230*/  ISETP.NE.AND P5, PT, R5, RZ, PT ;  /* 0x000000ff0500720c */ /* 0x000fe20003fa5270 */
[----:B------:R-:W-:-:S06]  /*2240*/  IMAD.WIDE.U32 R26, R0, 0x20, R26 ;  /* 0x00000020001a7825 */ /* 0x000fcc00078e001a */
[----:B------:R-:W-:Y:S01]  /*2250*/  @!P6 IMAD.IADD R23, R23, 0x1, -R12 ;  /* 0x000000011717e824 */ /* 0x000fe200078e0a0c */
[----:B------:R-:W-:-:S04]  /*2260*/  ISETP.NE.AND P6, PT, R4, RZ, PT ;  /* 0x000000ff0400720c */ /* 0x000fc80003fc5270 */
[----:B------:R-:W-:Y:S02]  /*2270*/  ISETP.GT.U32.AND P1, PT, R12, R23, PT ;  /* 0x000000170c00720c */ /* 0x000fe40003f24070 */
[----:B------:R-:W-:Y:S02]  /*2280*/  @!P5 LOP3.LUT R17, RZ, R5, RZ, 0x33, !PT ;  /* 0x00000005ff11d212 */ /* 0x000fe400078e33ff */
[----:B------:R-:W-:-:S05]  /*2290*/  ISETP.NE.AND P5, PT, R11, RZ, PT ;  /* 0x000000ff0b00720c */ /* 0x000fca0003fa5270 */
[----:B------:R-:W-:Y:S02]  /*22a0*/  @!P6 LOP3.LUT R16, RZ, R4, RZ, 0x33, !PT ;  /* 0x00000004ff10e212 */ /* 0x000fe400078e33ff */
[----:B------:R-:W-:Y:S02]  /*22b0*/  ISETP.GE.AND P6, PT, R15, RZ, PT ;  /* 0x000000ff0f00720c */ /* 0x000fe40003fc6270 */
[----:B------:R-:W-:Y:S01]  /*22c0*/  @!P1 IMAD.IADD R23, R23, 0x1, -R12 ;  /* 0x0000000117179824 */ /* 0x000fe200078e0a0c */
[----:B------:R-:W-:Y:S01]  /*22d0*/  ISETP.GE.AND P1, PT, R14, RZ, PT ;  /* 0x000000ff0e00720c */ /* 0x000fe20003f26270 */
[----:B------:R-:W-:Y:S02]  /*22e0*/  IMAD.MOV.U32 R12, RZ, RZ, R25 ;  /* 0x000000ffff0c7224 */ /* 0x000fe400078e0019 */
[----:B------:R-:W-:Y:S02]  /*22f0*/  IMAD.MOV.U32 R14, RZ, RZ, R22 ;  /* 0x000000ffff0e7224 */ /* 0x000fe400078e0016 */
[----:B------:R-:W-:Y:S01]  /*2300*/  @!P3 IMAD.MOV R12, RZ, RZ, -R12 ;  /* 0x000000ffff0cb224 */ /* 0x000fe200078e0a0c */
[----:B------:R-:W-:Y:S01]  /*2310*/  ISETP.NE.AND P3, PT, R9, RZ, PT ;  /* 0x000000ff0900720c */ /* 0x000fe20003f65270 */
[----:B------:R-:W-:Y:S01]  /*2320*/  IMAD.MOV.U32 R15, RZ, RZ, R23 ;  /* 0x000000ffff0f7224 */ /* 0x000fe200078e0017 */
[----:B------:R-:W-:-:S03]  /*2330*/  @!P0 LOP3.LUT R12, RZ, R8, RZ, 0x33, !PT ;  /* 0x00000008ff0c8212 */ /* 0x000fc600078e33ff */
[----:B------:R-:W-:Y:S01]  /*2340*/  @!P6 IMAD.MOV R15, RZ, RZ, -R15 ;  /* 0x000000ffff0fe224 */ /* 0x000fe200078e0a0f */
[----:B------:R-:W-:Y:S02]  /*2350*/  @!P5 LOP3.LUT R15, RZ, R11, RZ, 0x33, !PT ;  /* 0x0000000bff0fd212 */ /* 0x000fe400078e33ff */
[----:B------:R-:W-:Y:S02]  /*2360*/  @!P1 IADD3 R14, PT, PT, -R14, RZ, RZ ;  /* 0x000000ff0e0e9210 */ /* 0x000fe40007ffe1ff */
[----:B------:R-:W-:-:S03]  /*2370*/  @!P2 LOP3.LUT R14, RZ, R10, RZ, 0x33, !PT ;  /* 0x0000000aff0ea212 */ /* 0x000fc600078e33ff */
[----:B------:R-:W-:-:S05]  /*2380*/  @!P3 LOP3.LUT R13, RZ, R9, RZ, 0x33, !PT ;  /* 0x00000009ff0db212 */ /* 0x000fca00078e33ff */
[----:B------:R-:W-:Y:S01]  /*2390*/  STG.E.ENL2.256 desc[UR4][R26.64], R16, R12 ;  /* 0xf80000101a0c797f */ /* 0x000fe2000f121804 */
[----:B------:R-:W-:Y:S05]  /*23a0*/  EXIT ;  /* 0x000000000000794d */ /* 0x000fea0003800000 */
.L_x_21132:
        /* <DEDUP_REMOVED lines=13> */
.L_x_54910:


//--------------------- .text._ZN2at6native18elementwise_kernelILi128ELi4EZNS0_15gpu_kernel_implINS0_13BUnaryFunctorIiiiZZZNS0_16fmod_kernel_cudaERNS_18TensorIteratorBaseEENKUlvE_clEvENKUlvE1_clEvEUliiE_EEEEvS5_RKT_EUliE_EEviT1_ --------------------------
	.section	.text._ZN2at6native18elementwise_kernelILi128ELi4EZNS0_15gpu_kernel_implINS0_13BUnaryFunctorIiiiZZZNS0_16fmod_kernel_cudaERNS_18TensorIteratorBaseEENKUlvE_clEvENKUlvE1_clEvEUliiE_EEEEvS5_RKT_EUliE_EEviT1_,"ax",@progbits
	.align	128
        .global         _ZN2at6native18elementwise_kernelILi128ELi4EZNS0_15gpu_kernel_implINS0_13BUnaryFunctorIiiiZZZNS0_16fmod_kernel_cudaERNS_18TensorIteratorBaseEENKUlvE_clEvENKUlvE1_clEvEUliiE_EEEEvS5_RKT_EUliE_EEviT1_
        .type           _ZN2at6native18elementwise_kernelILi128ELi4EZNS0_15gpu_kernel_implINS0_13BUnaryFunctorIiiiZZZNS0_16fmod_kernel_cudaERNS_18TensorIteratorBaseEENKUlvE_clEvENKUlvE1_clEvEUliiE_EEEEvS5_RKT_EUliE_EEviT1_,@function
        .size           _ZN2at6native18elementwise_kernelILi128ELi4EZNS0_15gpu_kernel_implINS0_13BUnaryFunctorIiiiZZZNS0_16fmod_kernel_cudaERNS_18TensorIteratorBaseEENKUlvE_clEvENKUlvE1_clEvEUliiE_EEEEvS5_RKT_EUliE_EEviT1_,(.L_x_54911 - _ZN2at6native18elementwise_kernelILi128ELi4EZNS0_15gpu_kernel_implINS0_13BUnaryFunctorIiiiZZZNS0_16fmod_kernel_cudaERNS_18TensorIteratorBaseEENKUlvE_clEvENKUlvE1_clEvEUliiE_EEEEvS5_RKT_EUliE_EEviT1_)
        .other          _ZN2at6native18elementwise_kernelILi128ELi4EZNS0_15gpu_kernel_implINS0_13BUnaryFunctorIiiiZZZNS0_16fmod_kernel_cudaERNS_18TensorIteratorBaseEENKUlvE_clEvENKUlvE1_clEvEUliiE_EEEEvS5_RKT_EUliE_EEviT1_,@"STO_CUDA_ENTRY STV_DEFAULT"
_ZN2at6native18elementwise_kernelILi128ELi4EZNS0_15gpu_kernel_implINS0_13BUnaryFunctorIiiiZZZNS0_16fmod_kernel_cudaERNS_18TensorIteratorBaseEENKUlvE_clEvENKUlvE1_clEvEUliiE_EEEEvS5_RKT_EUliE_EEviT1_:
.text._ZN2at6native18elementwise_kernelILi128ELi4EZNS0_15gpu_kernel_implINS0_13BUnaryFunctorIiiiZZZNS0_16fmod_kernel_cudaERNS_18TensorIteratorBaseEENKUlvE_clEvENKUlvE1_clEvEUliiE_EEEEvS5_RKT_EUliE_EEviT1_:
        /* <DEDUP_REMOVED lines=319> */
.L_x_21135:
        /* <DEDUP_REMOVED lines=16> */
.L_x_21139:
[----:B------:R0:W5:Y:S01]  /*14f0*/  LDG.E.U8 R0, desc[UR36][R2.64] ;  /* 0x0000002402007981 */ /* 0x000162000c1e1100 */
[----:B------:R-:W-:Y:S05]  /*1500*/  BRA `(.L_x_21141) ;  /* 0x0000000c002c7947 */ /* 0x000fea0003800000 */
.L_x_21138:
        /* <DEDUP_REMOVED lines=8> */
.L_x_21143:
[----:B------:R0:W5:Y:S01]  /*1590*/  LDG.E R0, desc[UR36][R2.64] ;  /* 0x0000002402007981 */ /* 0x000162000c1e1900 */
[----:B------:R-:W-:Y:S05]  /*15a0*/  BRA `(.L_x_21141) ;  /* 0x0000000c00047947 */ /* 0x000fea0003800000 */
.L_x_21142:
[----:B------:R0:W5:Y:S01]  /*15b0*/  LDG.E.S16 R0, desc[UR36][R2.64] ;  /* 0x0000002402007981 */ /* 0x000162000c1e1700 */
[----:B------:R-:W-:Y:S05]  /*15c0*/  BRA `(.L_x_21141) ;  /* 0x0000000800fc7947 */ /* 0x000fea0003800000 */
.L_x_21137:
        /* <DEDUP_REMOVED lines=9> */
.L_x_21145:
[----:B------:R-:W2:Y:S02]  /*1660*/  LDG.E.U16 R2, desc[UR36][R2.64] ;  /* 0x0000002402027981 */ /* 0x000ea4000c1e1500 */
[----:B--2---:R-:W-:-:S06]  /*1670*/  HADD2.F32 R0, -RZ, R2.H0_H0 ;  /* 0x20000002ff007230 */ /* 0x004fcc0000004100 */
[----:B------:R-:W0:Y:S01]  /*1680*/  F2I.FTZ.TRUNC.NTZ R0, R0 ;  /* 0x0000000000007305 */ /* 0x000e22000021f100 */
[----:B------:R-:W-:Y:S05]  /*1690*/  BRA `(.L_x_21141) ;  /* 0x0000000800c87947 */ /* 0x000fea0003800000 */
.L_x_21144:
        /* <DEDUP_REMOVED lines=9> */
.L_x_21147:
[----:B------:R-:W2:Y:S02]  /*1730*/  LDG.E.U16 R2, desc[UR36][R2.64] ;  /* 0x0000002402027981 */ /* 0x000ea4000c1e1500 */
[----:B--2---:R-:W-:-:S06]  /*1740*/  HADD2.F32 R0, -RZ, R2.H0_H0 ;  /* 0x20000002ff007230 */ /* 0x004fcc0000004100 */
[----:B------:R-:W0:Y:S01]  /*1750*/  F2I.FTZ.TRUNC.NTZ R0, R0 ;  /* 0x0000000000007305 */ /* 0x000e22000021f100 */
[----:B------:R-:W-:Y:S05]  /*1760*/  BRA `(.L_x_21141) ;  /* 0x0000000800947947 */ /* 0x000fea0003800000 */
.L_x_21146:
[----:B------:R-:W2:Y:S02]  /*1770*/  LDG.E.64 R2, desc[UR36][R2.64] ;  /* 0x0000002402027981 */ /* 0x000ea4000c1e1b00 */
[----:B--2---:R0:W1:Y:S01]  /*1780*/  F2I.F64.TRUNC R0, R2 ;  /* 0x0000000200007311 */ /* 0x004062000030d100 */
[----:B------:R-:W-:Y:S05]  /*1790*/  BRA `(.L_x_21141) ;  /* 0x0000000800887947 */ /* 0x000fea0003800000 */
.L_x_21136:
        /* <DEDUP_REMOVED lines=12> */
.L_x_21150:
[----:B------:R-:W2:Y:S02]  /*1860*/  LDG.E.64 R2, desc[UR36][R2.64] ;  /* 0x0000002402027981 */ /* 0x000ea4000c1e1b00 */
[----:B--2---:R0:W1:Y:S01]  /*1870*/  F2I.F64.TRUNC R0, R2 ;  /* 0x0000000200007311 */ /* 0x004062000030d100 */
[----:B------:R-:W-:Y:S05]  /*1880*/  BRA `(.L_x_21141) ;  /* 0x00000008004c7947 */ /* 0x000fea0003800000 */
.L_x_21149:
        /* <DEDUP_REMOVED lines=24> */
[----:B------:R-:W0:Y:S01]  /*1a10*/  F2I.FTZ.TRUNC.NTZ R0, R0 ;  /* 0x0000000000007305 */ /* 0x000e22000021f100 */
[----:B------:R-:W-:Y:S05]  /*1a20*/  BRA `(.L_x_21141) ;  /* 0x0000000400e47947 */ /* 0x000fea0003800000 */
.L_x_21152:
        /* <DEDUP_REMOVED lines=13> */
.L_x_21151:
[----:B------:R-:W2:Y:S02]  /*1b00*/  LDG.E.U16 R0, desc[UR36][R2.64] ;  /* 0x0000002402007981 */ /* 0x000ea4000c1e1500 */
[----:B--2---:R-:W-:-:S06]  /*1b10*/  IMAD.U32 R0, R0, 0x10000, RZ ;  /* 0x0001000000007824 */ /* 0x004fcc00078e00ff */
[----:B------:R-:W0:Y:S01]  /*1b20*/  F2I.FTZ.TRUNC.NTZ R0, R0 ;  /* 0x0000000000007305 */ /* 0x000e22000021f100 */
[----:B------:R-:W-:Y:S05]  /*1b30*/  BRA `(.L_x_21141) ;  /* 0x0000000400a07947 */ /* 0x000fea0003800000 */
.L_x_21148:
        /* <DEDUP_REMOVED lines=10> */
.L_x_21155:
        /* <DEDUP_REMOVED lines=21> */
.L_x_21159:
[----:B------:R-:W-:Y:S05]  /*1d30*/  BSYNC.RECONVERGENT B1 ;  /* 0x0000000000017941 */ /* 0x000fea0003800200 */
.L_x_21158:
[----:B------:R-:W-:Y:S02]  /*1d40*/  SHF.L.U32 R0, R0, 0x14, RZ ;  /* 0x0000001400007819 */ /* 0x000fe400000006ff */
[----:B------:R-:W-:-:S04]  /*1d50*/  LEA R2, R2, 0x3b800000, 0x17 ;  /* 0x3b80000002027811 */ /* 0x000fc800078eb8ff */
[----:B------:R-:W-:-:S07]  /*1d60*/  LOP3.LUT R0, R2, R0, R7, 0xfe, !PT ;  /* 0x0000000002007212 */ /* 0x000fce00078efe07 */
.L_x_21157:
[----:B------:R-:W-:Y:S05]  /*1d70*/  BSYNC.RECONVERGENT B0 ;  /* 0x0000000000007941 */ /* 0x000fea0003800200 */
.L_x_21156:
[----:B------:R-:W1:Y:S01]  /*1d80*/  F2I.FTZ.TRUNC.NTZ R0, R0 ;  /* 0x0000000000007305 */ /* 0x000e62000021f100 */
[----:B------:R-:W-:Y:S05]  /*1d90*/  BRA `(.L_x_21141) ;  /* 0x0000000400087947 */ /* 0x000fea0003800000 */
.L_x_21154:
        /* <DEDUP_REMOVED lines=21> */
.L_x_21163:
[----:B------:R-:W-:Y:S05]  /*1ef0*/  BSYNC.RECONVERGENT B1 ;  /* 0x0000000000017941 */ /* 0x000fea0003800200 */
.L_x_21162:
[----:B------:R-:W-:Y:S01]  /*1f00*/  IMAD.SHL.U32 R0, R0, 0x200000, RZ ;  /* 0x0020000000007824 */ /* 0x000fe200078e00ff */
[----:B------:R-:W-:-:S04]  /*1f10*/  LEA R2, R2, 0x37800000, 0x17 ;  /* 0x3780000002027811 */ /* 0x000fc800078eb8ff */
[----:B------:R-:W-:-:S07]  /*1f20*/  LOP3.LUT R0, R2, R0, R7, 0xfe, !PT ;  /* 0x0000000002007212 */ /* 0x000fce00078efe07 */
.L_x_21161:
[----:B------:R-:W-:Y:S05]  /*1f30*/  BSYNC.RECONVERGENT B0 ;  /* 0x0000000000007941 */ /* 0x000fea0003800200 */
.L_x_21160:
[----:B------:R-:W2:Y:S01]  /*1f40*/  F2I.FTZ.TRUNC.NTZ R0, R0 ;  /* 0x0000000000007305 */ /* 0x000ea2000021f100 */
[----:B------:R-:W-:Y:S05]  /*1f50*/  BRA `(.L_x_21141) ;  /* 0x0000000000987947 */ /* 0x000fea0003800000 */
.L_x_21153:
[----:B------:R-:W-:-:S09]  /*1f60*/  UISETP.NE.AND UP0, UPT, UR4, 0x1c, UPT ;  /* 0x0000001c0400788c */ /* 0x000fd2000bf05270 */
[----:B------:R-:W-:Y:S05]  /*1f70*/  BRA.U !UP0, `(.L_x_21164) ;  /* 0x00000001088c7547 */ /* 0x000fea000b800000 */
[----:B------:R-:W-:-:S09]  /*1f80*/  UISETP.NE.AND UP0, UPT, UR4, 0x1d, UPT ;  /* 0x0000001d0400788c */ /* 0x000fd2000bf05270 */
[----:B------:R-:W-:Y:S05]  /*1f90*/  BRA.U !UP0, `(.L_x_21165) ;  /* 0x00000001087c7547 */ /* 0x000fea000b800000 */
[----:B------:R-:W-:-:S09]  /*1fa0*/  UISETP.NE.AND UP0, UPT, UR4, 0x2c, UPT ;  /* 0x0000002c0400788c */ /* 0x000fd2000bf05270 */
[----:B------:R-:W-:Y:S05]  /*1fb0*/  BRA.U !UP0, `(.L_x_21166) ;  /* 0x0000000108487547 */ /* 0x000fea000b800000 */
.L_x_21140:
        /* <DEDUP_REMOVED lines=16> */
.L_x_21167:
[----:B------:R-:W-:Y:S01]  /*20c0*/  IMAD.MOV.U32 R0, RZ, RZ, RZ ;  /* 0x000000ffff007224 */ /* 0x000fe200078e00ff */
[----:B------:R-:W-:Y:S06]  /*20d0*/  BRA `(.L_x_21141) ;  /* 0x0000000000387947 */ /* 0x000fec0003800000 */
.L_x_21166:
        /* <DEDUP_REMOVED lines=8> */
.L_x_21169:
[----:B------:R-:W-:Y:S05]  /*2160*/  BSYNC.RECONVERGENT B0 ;  /* 0x0000000000007941 */ /* 0x000fea0003800200 */
.L_x_21168:
[----:B------:R-:W4:Y:S01]  /*2170*/  F2I.FTZ.TRUNC.NTZ R0, R0 ;  /* 0x0000000000007305 */ /* 0x000f22000021f100 */
[----:B------:R-:W-:Y:S05]  /*2180*/  BRA `(.L_x_21141) ;  /* 0x00000000000c7947 */ /* 0x000fea0003800000 */
.L_x_21165:
[----:B------:R0:W5:Y:S01]  /*2190*/  LDG.E R0, desc[UR36][R2.64] ;  /* 0x0000002402007981 */ /* 0x000162000c1e1900 */
[----:B------:R-:W-:Y:S05]  /*21a0*/  BRA `(.L_x_21141) ;  /* 0x0000000000047947 */ /* 0x000fea0003800000 */
.L_x_21164:
[----:B------:R3:W5:Y:S02]  /*21b0*/  LDG.E R0, desc[UR36][R2.64] ;  /* 0x0000002402007981 */ /* 0x000764000c1e1900 */
.L_x_21141:
[----:B------:R-:W3:Y:S01]  /*21c0*/  LDC R8, c[0x0][0x594] ;  /* 0x00016500ff087b82 */ /* 0x000ee20000000800 */
[----:B012-45:R-:W-:Y:S01]  /*21d0*/  IABS R7, R0 ;  /* 0x0000000000077213 */ /* 0x037fe20000000000 */
[----:B------:R-:W0:Y:S01]  /*21e0*/  LDCU.64 UR6, c[0x0][0x580] ;  /* 0x0000b000ff0677ac */ /* 0x000e220008000a00 */
[----:B------:R-:W-:Y:S01]  /*21f0*/  ISETP.GE.AND P1, PT, R0, RZ, PT ;  /* 0x000000ff0000720c */ /* 0x000fe20003f26270 */
[----:B------:R-:W-:-:S04]  /*2200*/  UPRMT UR4, UR41, 0x9910, URZ ;  /* 0x0000991029047896 */ /* 0x000fc800080000ff */
[----:B------:R-:W-:Y:S01]  /*2210*/  UISETP.GT.AND UP0, UPT, UR4, 0x9, UPT ;  /* 0x000000090400788c */ /* 0x000fe2000bf04270 */
[----:B---3--:R-:W-:-:S04]  /*2220*/  IABS R6, R8 ;  /* 0x0000000800067213 */ /* 0x008fc80000000000 */
[----:B------:R-:W1:Y:S08]  /*2230*/  I2F.RP R4, R6 ;  /* 0x0000000600047306 */ /* 0x000e700000209400 */
[----:B-1----:R-:W1:Y:S02]  /*2240*/  MUFU.RCP R4, R4 ;  /* 0x0000000400047308 */ /* 0x002e640000001000 */
[----:B-1----:R-:W-:-:S06]  /*2250*/  VIADD R2, R4, 0xffffffe ;  /* 0x0ffffffe04027836 */ /* 0x002fcc0000000000 */
[----:B------:R1:W2:Y:S02]  /*2260*/  F2I.FTZ.U32.TRUNC.NTZ R3, R2 ;  /* 0x0000000200037305 */ /* 0x0002a4000021f000 */
[----:B-1----:R-:W-:Y:S01]  /*2270*/  IMAD.MOV.U32 R2, RZ, RZ, RZ ;  /* 0x000000ffff027224 */ /* 0x002fe200078e00ff */
[----:B--2---:R-:W-:-:S05]  /*2280*/  IADD3 R5, PT, PT, RZ, -R3, RZ ;  /* 0x80000003ff057210 */ /* 0x004fca0007ffe0ff */
[----:B------:R-:W-:-:S04]  /*2290*/  IMAD R5, R5, R6, RZ ;  /* 0x0000000605057224 */ /* 0x000fc800078e02ff */
[----:B------:R-:W-:-:S04]  /*22a0*/  IMAD.HI.U32 R3, R3, R5, R2 ;  /* 0x0000000503037227 */ /* 0x000fc800078e0002 */
[----:B------:R-:W-:-:S04]  /*22b0*/  IMAD.MOV.U32 R5, RZ, RZ, R7 ;  /* 0x000000ffff057224 */ /* 0x000fc800078e0007 */
[----:B------:R-:W-:-:S04]  /*22c0*/  IMAD.HI.U32 R3, R3, R5, RZ ;  /* 0x0000000503037227 */ /* 0x000fc800078e00ff */
[----:B------:R-:W-:-:S04]  /*22d0*/  IMAD.MOV R3, RZ, RZ, -R3 ;  /* 0x000000ffff037224 */ /* 0x000fc800078e0a03 */
[----:B------:R-:W-:-:S05]  /*22e0*/  IMAD R3, R6, R3, R5 ;  /* 0x0000000306037224 */ /* 0x000fca00078e0205 */
[----:B------:R-:W-:-:S13]  /*22f0*/  ISETP.GT.U32.AND P0, PT, R6, R3, PT ;  /* 0x000000030600720c */ /* 0x000fda0003f04070 */
[----:B------:R-:W-:Y:S02]  /*2300*/  @!P0 IADD3 R3, PT, PT, R3, -R6, RZ ;  /* 0x8000000603038210 */ /* 0x000fe40007ffe0ff */
[----:B------:R-:W-:Y:S02]  /*2310*/  ISETP.NE.AND P0, PT, R8, RZ, PT ;  /* 0x000000ff0800720c */ /* 0x000fe40003f05270 */
[----:B------:R-:W-:-:S13]  /*2320*/  ISETP.GT.U32.AND P2, PT, R6, R3, PT ;  /* 0x000000030600720c */ /* 0x000fda0003f44070 */
[----:B------:R-:W-:Y:S01]  /*2330*/  @!P2 IMAD.IADD R3, R3, 0x1, -R6 ;  /* 0x000000010303a824 */ /* 0x000fe200078e0a06 */
[----:B0-----:R-:W-:-:S03]  /*2340*/  IADD3 R2, P2, PT, R16, UR6, RZ ;  /* 0x0000000610027c10 */ /* 0x001fc6000ff5e0ff */
        /* <DEDUP_REMOVED lines=15> */
.L_x_21173:
[----:B------:R3:W-:Y:S01]  /*2440*/  STG.E.U8 desc[UR36][R2.64], R4 ;  /* 0x0000000402007986 */ /* 0x0007e2000c101124 */
[----:B------:R-:W-:Y:S05]  /*2450*/  BRA `(.L_x_21175) ;  /* 0x0000000c003c7947 */ /* 0x000fea0003800000 */
.L_x_21172:
        /* <DEDUP_REMOVED lines=9> */
.L_x_21177:
[----:B------:R1:W-:Y:S01]  /*24f0*/  STG.E desc[UR36][R2.64], R4 ;  /* 0x0000000402007986 */ /* 0x0003e2000c101924 */
[----:B------:R-:W-:Y:S05]  /*2500*/  BRA `(.L_x_21175) ;  /* 0x0000000c00107947 */ /* 0x000fea0003800000 */
.L_x_21176:
[----:B------:R2:W-:Y:S01]  /*2510*/  STG.E.U16 desc[UR36][R2.64], R4 ;  /* 0x0000000402007986 */ /* 0x0005e2000c101524 */
[----:B------:R-:W-:Y:S05]  /*2520*/  BRA `(.L_x_21175) ;  /* 0x0000000c00087947 */ /* 0x000fea0003800000 */
.L_x_21171:
        /* <DEDUP_REMOVED lines=9> */
.L_x_21179:
[----:B------:R-:W-:-:S04]  /*25c0*/  I2FP.F32.S32 R0, R4 ;  /* 0x0000000400007245 */ /* 0x000fc80000201400 */
[----:B------:R-:W-:-:S05]  /*25d0*/  F2FP.F16.F32.PACK_AB R0, RZ, R0 ;  /* 0x00000000ff00723e */ /* 0x000fca00000000ff */
[----:B------:R0:W-:Y:S01]  /*25e0*/  STG.E.U16 desc[UR36][R2.64], R0 ;  /* 0x0000000002007986 */ /* 0x0001e2000c101524 */
[----:B------:R-:W-:Y:S05]  /*25f0*/  BRA `(.L_x_21175) ;  /* 0x0000000800d47947 */ /* 0x000fea0003800000 */
.L_x_21178:
        /* <DEDUP_REMOVED lines=10> */
.L_x_21181:
[----:B------:R-:W-:-:S04]  /*26a0*/  I2FP.F32.S32 R4, R4 ;  /* 0x0000000400047245 */ /* 0x000fc80000201400 */
[----:B------:R-:W-:-:S04]  /*26b0*/  F2FP.F16.F32.PACK_AB R5, RZ, R4 ;  /* 0x00000004ff05723e */ /* 0x000fc800000000ff */
[----:B------:R-:W-:-:S05]  /*26c0*/  PRMT R5, R5, 0x5410, RZ ;  /* 0x0000541005057816 */ /* 0x000fca00000000ff */
[----:B------:R0:W-:Y:S01]  /*26d0*/  STG.E desc[UR36][R2.64], R5 ;  /* 0x0000000502007986 */ /* 0x0001e2000c101924 */
[----:B------:R-:W-:Y:S05]  /*26e0*/  BRA `(.L_x_21175) ;  /* 0x0000000800987947 */ /* 0x000fea0003800000 */
.L_x_21180:
[----:B------:R-:W0:Y:S02]  /*26f0*/  I2F.F64 R4, R4 ;  /* 0x0000000400047312 */ /* 0x000e240000201c00 */
[----:B0-----:R0:W-:Y:S01]  /*2700*/  STG.E.64 desc[UR36][R2.64], R4 ;  /* 0x0000000402007986 */ /* 0x0011e2000c101b24 */
[----:B------:R-:W-:Y:S05]  /*2710*/  BRA `(.L_x_21175) ;  /* 0x00000008008c7947 */ /* 0x000fea0003800000 */
.L_x_21170:
        /* <DEDUP_REMOVED lines=12> */
.L_x_21184:
[----:B------:R-:W0:Y:S01]  /*27e0*/  I2F.F64 R4, R4 ;  /* 0x0000000400047312 */ /* 0x000e220000201c00 */
[----:B------:R-:W-:-:S05]  /*27f0*/  CS2R R6, SRZ ;  /* 0x0000000000067805 */ /* 0x000fca000001ff00 */
[----:B0-----:R0:W-:Y:S01]  /*2800*/  STG.E.128 desc[UR36][R2.64], R4 ;  /* 0x0000000402007986 */ /* 0x0011e2000c101d24 */
[----:B------:R-:W-:Y:S05]  /*2810*/  BRA `(.L_x_21175) ;  /* 0x00000008004c7947 */ /* 0x000fea0003800000 */
.L_x_21183:
        /* <DEDUP_REMOVED lines=19> */
.L_x_21188:
[----:B------:R-:W-:Y:S05]  /*2950*/  BSYNC.RECONVERGENT B0 ;  /* 0x0000000000007941 */ /* 0x000fea0003800200 */
.L_x_21187:
[----:B------:R-:W-:-:S05]  /*2960*/  LOP3.LUT R5, R0, 0x80, R5, 0xf8, !PT ;  /* 0x0000008000057812 */ /* 0x000fca00078ef805 */
[----:B------:R0:W-:Y:S01]  /*2970*/  STG.E.U8 desc[UR36][R2.64], R5 ;  /* 0x0000000502007986 */ /* 0x0001e2000c101124 */
[----:B------:R-:W-:Y:S05]  /*2980*/  BRA `(.L_x_21175) ;  /* 0x0000000400f07947 */ /* 0x000fea0003800000 */
.L_x_21186:
        /* <DEDUP_REMOVED lines=15> */
.L_x_21190:
[----:B------:R-:W-:Y:S05]  /*2a80*/  BSYNC.RECONVERGENT B0 ;  /* 0x0000000000007941 */ /* 0x000fea0003800200 */
.L_x_21189:
[----:B------:R-:W-:-:S05]  /*2a90*/  LOP3.LUT R5, R0, 0x80, R5, 0xf8, !PT ;  /* 0x0000008000057812 */ /* 0x000fca00078ef805 */
[----:B------:R0:W-:Y:S01]  /*2aa0*/  STG.E.U8 desc[UR36][R2.64], R5 ;  /* 0x0000000502007986 */ /* 0x0001e2000c101124 */
[----:B------:R-:W-:Y:S05]  /*2ab0*/  BRA `(.L_x_21175) ;  /* 0x0000000400a47947 */ /* 0x000fea0003800000 */
.L_x_21185:
[----:B------:R-:W-:-:S04]  /*2ac0*/  I2FP.F32.S32 R0, R4 ;  /* 0x0000000400007245 */ /* 0x000fc80000201400 */
[----:B------:R-:W-:-:S05]  /*2ad0*/  F2FP.BF16.F32.PACK_AB R0, RZ, R0 ;  /* 0x00000000ff00723e */ /* 0x000fca00000010ff */
[----:B------:R0:W-:Y:S01]  /*2ae0*/  STG.E.U16 desc[UR36][R2.64], R0 ;  /* 0x0000000002007986 */ /* 0x0001e2000c101524 */
[----:B------:R-:W-:Y:S05]  /*2af0*/  BRA `(.L_x_21175) ;  /* 0x0000000400947947 */ /* 0x000fea0003800000 */
.L_x_21182:
        /* <DEDUP_REMOVED lines=10> */
.L_x_21193:
        /* <DEDUP_REMOVED lines=13> */
.L_x_21196:
[----:B------:R-:W-:-:S04]  /*2c70*/  SHF.R.U32.HI R0, RZ, 0x14, R5 ;  /* 0x00000014ff007819 */ /* 0x000fc80000011605 */
[----:B------:R-:W-:-:S04]  /*2c80*/  LOP3.LUT R0, R0, 0x1, RZ, 0xc0, !PT ;  /* 0x0000000100007812 */ /* 0x000fc800078ec0ff */
[----:B------:R-:W-:-:S04]  /*2c90*/  IADD3 R0, PT, PT, R5, 0x487ffff, R0 ;  /* 0x0487ffff05007810 */ /* 0x000fc80007ffe000 */
[----:B------:R-:W-:-:S04]  /*2ca0*/  SHF.R.U32.HI R0, RZ, 0x14, R0 ;  /* 0x00000014ff007819 */ /* 0x000fc80000011600 */
[----:B------:R-:W-:-:S07]  /*2cb0*/  LOP3.LUT R4, R0, 0xff, RZ, 0xc0, !PT ;  /* 0x000000ff00047812 */ /* 0x000fce00078ec0ff */
.L_x_21197:
[----:B------:R-:W-:-:S04]  /*2cc0*/  SHF.R.U32.HI R5, RZ, 0x18, R5 ;  /* 0x00000018ff057819 */ /* 0x000fc80000011605 */
[----:B------:R-:W-:-:S04]  /*2cd0*/  LOP3.LUT R4, R4, 0x80, R5, 0xf8, !PT ;  /* 0x0000008004047812 */ /* 0x000fc800078ef805 */
[----:B------:R-:W-:-:S07]  /*2ce0*/  PRMT R0, R4, 0x7610, R0 ;  /* 0x0000761004007816 */ /* 0x000fce0000000000 */
.L_x_21195:
[----:B------:R-:W-:Y:S05]  /*2cf0*/  BSYNC.RECONVERGENT B0 ;  /* 0x0000000000007941 */ /* 0x000fea0003800200 */
.L_x_21194:
[----:B------:R0:W-:Y:S01]  /*2d00*/  STG.E.U8 desc[UR36][R2.64], R0 ;  /* 0x0000000002007986 */ /* 0x0001e2000c101124 */
[----:B------:R-:W-:Y:S05]  /*2d10*/  BRA `(.L_x_21175) ;  /* 0x00000004000c7947 */ /* 0x000fea0003800000 */
.L_x_21192:
[----:B------:R-:W-:Y:S01]  /*2d20*/  I2FP.F32.S32 R5, R4 ;  /* 0x0000000400057245 */ /* 0x000fe20000201400 */
[----:B------:R-:W-:Y:S01]  /*2d30*/  BSSY.RECONVERGENT B0, `(.L_x_21198) ;  /* 0x0000014000007945 */ /* 0x000fe20003800200 */
[----:B------:R-:W-:Y:S02]  /*2d40*/  MOV R0, 0x80 ;  /* 0x0000008000007802 */ /* 0x000fe40000000f00 */
        /* <DEDUP_REMOVED lines=10> */
.L_x_21200:
[----:B------:R-:W-:-:S04]  /*2df0*/  SHF.R.U32.HI R0, RZ, 0x15, R5 ;  /* 0x00000015ff007819 */ /* 0x000fc80000011605 */
[----:B------:R-:W-:-:S04]  /*2e00*/  LOP3.LUT R0, R0, 0x1, RZ, 0xc0, !PT ;  /* 0x0000000100007812 */ /* 0x000fc800078ec0ff */
[----:B------:R-:W-:-:S04]  /*2e10*/  IADD3 R0, PT, PT, R5, 0x88fffff, R0 ;  /* 0x088fffff05007810 */ /* 0x000fc80007ffe000 */
[----:B------:R-:W-:-:S04]  /*2e20*/  SHF.R.U32.HI R0, RZ, 0x15, R0 ;  /* 0x00000015ff007819 */ /* 0x000fc80000011600 */
[----:B------:R-:W-:-:S07]  /*2e30*/  LOP3.LUT R4, R0, 0xff, RZ, 0xc0, !PT ;  /* 0x000000ff00047812 */ /* 0x000fce00078ec0ff */
.L_x_21201:
[----:B------:R-:W-:-:S04]  /*2e40*/  SHF.R.U32.HI R5, RZ, 0x18, R5 ;  /* 0x00000018ff057819 */ /* 0x000fc80000011605 */
[----:B------:R-:W-:-:S04]  /*2e50*/  LOP3.LUT R4, R4, 0x80, R5, 0xf8, !PT ;  /* 0x0000008004047812 */ /* 0x000fc800078ef805 */
[----:B------:R-:W-:-:S07]  /*2e60*/  PRMT R0, R4, 0x7610, R0 ;  /* 0x0000761004007816 */ /* 0x000fce0000000000 */
.L_x_21199:
[----:B------:R-:W-:Y:S05]  /*2e70*/  BSYNC.RECONVERGENT B0 ;  /* 0x0000000000007941 */ /* 0x000fea0003800200 */
.L_x_21198:
[----:B------:R0:W-:Y:S01]  /*2e80*/  STG.E.U8 desc[UR36][R2.64], R0 ;  /* 0x0000000002007986 */ /* 0x0001e2000c101124 */
[----:B------:R-:W-:Y:S05]  /*2e90*/  BRA `(.L_x_21175) ;  /* 0x0000000000ac7947 */ /* 0x000fea0003800000 */
.L_x_21191:
[----:B------:R-:W-:-:S09]  /*2ea0*/  UISETP.NE.AND UP0, UPT, UR4, 0x1c, UPT ;  /* 0x0000001c0400788c */ /* 0x000fd2000bf05270 */
[----:B------:R-:W-:Y:S05]  /*2eb0*/  BRA.U !UP0, `(.L_x_21202) ;  /* 0x0000000108a07547 */ /* 0x000fea000b800000 */
[----:B------:R-:W-:-:S09]  /*2ec0*/  UISETP.NE.AND UP0, UPT, UR4, 0x1d, UPT ;  /* 0x0000001d0400788c */ /* 0x000fd2000bf05270 */
[----:B------:R-:W-:Y:S05]  /*2ed0*/  BRA.U !UP0, `(.L_x_21203) ;  /* 0x00000001088c7547 */ /* 0x000fea000b800000 */
[----:B------:R-:W-:-:S09]  /*2ee0*/  UISETP.NE.AND UP0, UPT, UR4, 0x2c, UPT ;  /* 0x0000002c0400788c */ /* 0x000fd2000bf05270 */
[----:B------:R-:W-:Y:S05]  /*2ef0*/  BRA.U !UP0, `(.L_x_21204) ;  /* 0x0000000108447547 */ /* 0x000fea000b800000 */
.L_x_21174:
        /* <DEDUP_REMOVED lines=16> */
.L_x_21205:
[----:B------:R-:W-:Y:S05]  /*3000*/  BRA `(.L_x_21175) ;  /* 0x0000000000507947 */ /* 0x000fea0003800000 */
.L_x_21204:
        /* <DEDUP_REMOVED lines=16> */
.L_x_21203:
[----:B------:R-:W-:-:S05]  /*3110*/  SHF.R.S32.HI R5, RZ, 0x1f, R4 ;  /* 0x0000001fff057819 */ /* 0x000fca0000011404 */
[----:B------:R0:W-:Y:S01]  /*3120*/  STG.E.64 desc[UR36][R2.64], R4 ;  /* 0x0000000402007986 */ /* 0x0001e2000c101b24 */
[----:B------:R-:W-:Y:S05]  /*3130*/  BRA `(.L_x_21175) ;  /* 0x0000000000047947 */ /* 0x000fea0003800000 */
.L_x_21202:
[----:B------:R0:W-:Y:S02]  /*3140*/  STG.E desc[UR36][R2.64], R4 ;  /* 0x0000000402007986 */ /* 0x0001e4000c101924 */
.L_x_21175:
[----:B------:R-:W-:-:S07]  /*3150*/  VIADD R17, R17, 0x80 ;  /* 0x0000008011117836 */ /* 0x000fce0000000000 */
.L_x_21134:
[----:B------:R-:W-:Y:S05]  /*3160*/  BSYNC.RECONVERGENT B6 ;  /* 0x0000000000067941 */ /* 0x000fea0003800200 */
.L_x_21133:
        /* <DEDUP_REMOVED lines=307> */
.L_x_21208:
        /* <DEDUP_REMOVED lines=16> */
.L_x_21212:
[----:B------:R1:W5:Y:S01]  /*45a0*/  LDG.E.U8 R0, desc[UR36][R2.64] ;  /* 0x0000002402007981 */ /* 0x000362000c1e1100 */
[----:B------:R-:W-:Y:S05]  /*45b0*/  BRA `(.L_x_21214) ;  /* 0x0000000c002c7947 */ /* 0x000fea0003800000 */
.L_x_21211:
        /* <DEDUP_REMOVED lines=8> */
.L_x_21216:
[----:B------:R3:W5:Y:S01]  /*4640*/  LDG.E R0, desc[UR36][R2.64] ;  /* 0x0000002402007981 */ /* 0x000762000c1e1900 */
[----:B------:R-:W-:Y:S05]  /*4650*/  BRA `(.L_x_21214) ;  /* 0x0000000c00047947 */ /* 0x000fea0003800000 */
.L_x_21215:
[----:B------:R2:W5:Y:S01]  /*4660*/  LDG.E.S16 R0, desc[UR36][R2.64] ;  /* 0x0000002402007981 */ /* 0x000562000c1e1700 */
[----:B------:R-:W-:Y:S05]  /*4670*/  BRA `(.L_x_21214) ;  /* 0x0000000800fc7947 */ /* 0x000fea0003800000 */
.L_x_21210:
        /* <DEDUP_REMOVED lines=9> */
.L_x_21218:
[----:B------:R-:W2:Y:S02]  /*4710*/  LDG.E.U16 R2, desc[UR36][R2.64] ;  /* 0x0000002402027981 */ /* 0x000ea4000c1e1500 */
[----:B--2---:R-:W-:-:S06]  /*4720*/  HADD2.F32 R0, -RZ, R2.H0_H0 ;  /* 0x20000002ff007230 */ /* 0x004fcc0000004100 */
[----:B------:R-:W0:Y:S01]  /*4730*/  F2I.FTZ.TRUNC.NTZ R0, R0 ;  /* 0x0000000000007305 */ /* 0x000e22000021f100 */
[----:B------:R-:W-:Y:S05]  /*4740*/  BRA `(.L_x_21214) ;  /* 0x0000000800c87947 */ /* 0x000fea0003800000 */
.L_x_21217:
        /* <DEDUP_REMOVED lines=9> */
.L_x_21220:
[----:B------:R-:W2:Y:S02]  /*47e0*/  LDG.E.U16 R2, desc[UR36][R2.64] ;  /* 0x0000002402027981 */ /* 0x000ea4000c1e1500 */
[----:B--2---:R-:W-:-:S06]  /*47f0*/  HADD2.F32 R0, -RZ, R2.H0_H0 ;  /* 0x20000002ff007230 */ /* 0x004fcc0000004100 */
[----:B------:R-:W0:Y:S01]  /*4800*/  F2I.FTZ.TRUNC.NTZ R0, R0 ;  /* 0x0000000000007305 */ /* 0x000e22000021f100 */
[----:B------:R-:W-:Y:S05]  /*4810*/  BRA `(.L_x_21214) ;  /* 0x0000000800947947 */ /* 0x000fea0003800000 */
.L_x_21219:
[----:B------:R-:W2:Y:S02]  /*4820*/  LDG.E.64 R2, desc[UR36][R2.64] ;  /* 0x0000002402027981 */ /* 0x000ea4000c1e1b00 */
[----:B--2---:R0:W1:Y:S01]  /*4830*/  F2I.F64.TRUNC R0, R2 ;  /* 0x0000000200007311 */ /* 0x004062000030d100 */
[----:B------:R-:W-:Y:S05]  /*4840*/  BRA `(.L_x_21214) ;  /* 0x0000000800887947 */ /* 0x000fea0003800000 */
.L_x_21209:
        /* <DEDUP_REMOVED lines=12> */
.L_x_21223:
[----:B------:R-:W2:Y:S02]  /*4910*/  LDG.E.64 R2, desc[UR36][R2.64] ;  /* 0x0000002402027981 */ /* 0x000ea4000c1e1b00 */
[----:B--2---:R0:W1:Y:S01]  /*4920*/  F2I.F64.TRUNC R0, R2 ;  /* 0x0000000200007311 */ /* 0x004062000030d100 */
[----:B------:R-:W-:Y:S05]  /*4930*/  BRA `(.L_x_21214) ;  /* 0x00000008004c7947 */ /* 0x000fea0003800000 */
.L_x_21222:
        /* <DEDUP_REMOVED lines=26> */
.L_x_21225:
        /* <DEDUP_REMOVED lines=13> */
.L_x_21224:
[----:B------:R-:W2:Y:S02]  /*4bb0*/  LDG.E.U16 R0, desc[UR36][R2.64] ;  /* 0x0000002402007981 */ /* 0x000ea4000c1e1500 */
[----:B--2---:R-:W-:-:S06]  /*4bc0*/  IMAD.U32 R0, R0, 0x10000, RZ ;  /* 0x0001000000007824 */ /* 0x004fcc00078e00ff */
[----:B------:R-:W0:Y:S01]  /*4bd0*/  F2I.FTZ.TRUNC.NTZ R0, R0 ;  /* 0x0000000000007305 */ /* 0x000e22000021f100 */
[----:B------:R-:W-:Y:S05]  /*4be0*/  BRA `(.L_x_21214) ;  /* 0x0000000400a07947 */ /* 0x000fea0003800000 */
.L_x_21221:
        /* <DEDUP_REMOVED lines=10> */
.L_x_21228:
        /* <DEDUP_REMOVED lines=21> */
.L_x_21232:
[----:B------:R-:W-:Y:S05]  /*4de0*/  BSYNC.RECONVERGENT B1 ;  /* 0x0000000000017941 */ /* 0x000fea0003800200 */
.L_x_21231:
[----:B------:R-:W-:Y:S01]  /*4df0*/  IMAD.SHL.U32 R0, R0, 0x100000, RZ ;  /* 0x0010000000007824 */ /* 0x000fe200078e00ff */
[----:B------:R-:W-:-:S04]  /*4e00*/  LEA R2, R2, 0x3b800000, 0x17 ;  /* 0x3b80000002027811 */ /* 0x000fc800078eb8ff */
[----:B------:R-:W-:-:S07]  /*4e10*/  LOP3.LUT R0, R2, R0, R7, 0xfe, !PT ;  /* 0x0000000002007212 */ /* 0x000fce00078efe07 */
.L_x_21230:
[----:B------:R-:W-:Y:S05]  /*4e20*/  BSYNC.RECONVERGENT B0 ;  /* 0x0000000000007941 */ /* 0x000fea0003800200 */
.L_x_21229:
[----:B------:R-:W0:Y:S01]  /*4e30*/  F2I.FTZ.TRUNC.NTZ R0, R0 ;  /* 0x0000000000007305 */ /* 0x000e22000021f100 */
[----:B------:R-:W-:Y:S05]  /*4e40*/  BRA `(.L_x_21214) ;  /* 0x0000000400087947 */ /* 0x000fea0003800000 */
.L_x_21227:
        /* <DEDUP_REMOVED lines=21> */
.L_x_21236:
[----:B------:R-:W-:Y:S05]  /*4fa0*/  BSYNC.RECONVERGENT B1 ;  /* 0x0000000000017941 */ /* 0x000fea0003800200 */
.L_x_21235:
[----:B------:R-:W-:Y:S02]  /*4fb0*/  SHF.L.U32 R0, R0, 0x15, RZ ;  /* 0x0000001500007819 */ /* 0x000fe400000006ff */
[----:B------:R-:W-:-:S04]  /*4fc0*/  LEA R2, R2, 0x37800000, 0x17 ;  /* 0x3780000002027811 */ /* 0x000fc800078eb8ff */
[----:B------:R-:W-:-:S07]  /*4fd0*/  LOP3.LUT R0, R2, R0, R7, 0xfe, !PT ;  /* 0x0000000002007212 */ /* 0x000fce00078efe07 */
.L_x_21234:
[----:B------:R-:W-:Y:S05]  /*4fe0*/  BSYNC.RECONVERGENT B0 ;  /* 0x0000000000007941 */ /* 0x000fea0003800200 */
.L_x_21233:
[----:B------:R-:W0:Y:S01]  /*4ff0*/  F2I.FTZ.TRUNC.NTZ R0, R0 ;  /* 0x0000000000007305 */ /* 0x000e22000021f100 */
[----:B------:R-:W-:Y:S05]  /*5000*/  BRA `(.L_x_21214) ;  /* 0x0000000000987947 */ /* 0x000fea0003800000 */
.L_x_21226:
        /* <DEDUP_REMOVED lines=14> */
.L_x_21240:
[----:B------:R-:W-:Y:S05]  /*50f0*/  BSYNC.RECONVERGENT B0 ;  /* 0x0000000000007941 */ /* 0x000fea0003800200 */
.L_x_21239:
[----:B------:R-:W0:Y:S01]  /*5100*/  F2I.FTZ.TRUNC.NTZ R0, R0 ;  /* 0x0000000000007305 */ /* 0x000e22000021f100 */
[----:B------:R-:W-:Y:S05]  /*5110*/  BRA `(.L_x_21214) ;  /* 0x0000000000547947 */ /* 0x000fea0003800000 */
.L_x_21213:
        /* <DEDUP_REMOVED lines=16> */
.L_x_21241:
[----:B------:R-:W-:Y:S01]  /*5220*/  IMAD.MOV.U32 R0, RZ, RZ, RZ ;  /* 0x000000ffff007224 */ /* 0x000fe200078e00ff */
[----:B------:R-:W-:Y:S06]  /*5230*/  BRA `(.L_x_21214) ;  /* 0x00000000000c7947 */ /* 0x000fec0003800000 */
.L_x_21238:
[----:B------:R0:W5:Y:S01]  /*5240*/  LDG.E R0, desc[UR36][R2.64] ;  /* 0x0000002402007981 */ /* 0x000162000c1e1900 */
[----:B------:R-:W-:Y:S05]  /*5250*/  BRA `(.L_x_21214) ;  /* 0x0000000000047947 */ /* 0x000fea0003800000 */
.L_x_21237:
[----:B------:R0:W5:Y:S02]  /*5260*/  LDG.E R0, desc[UR36][R2.64] ;  /* 0x0000002402007981 */ /* 0x000164000c1e1900 */
.L_x_21214:
[----:B------:R-:W0:Y:S02]  /*5270*/  LDC R9, c[0x0][0x594] ;  /* 0x00016500ff097b82 */ /* 0x000e240000000800 */
[----:B01234-:R-:W-:Y:S01]  /*5280*/  IMAD.MOV.U32 R2, RZ, RZ, RZ ;  /* 0x000000ffff027224 */ /* 0x01ffe200078e00ff */
[----:B-----5:R-:W-:Y:S01]  /*5290*/  IABS R8, R0 ;  /* 0x0000000000087213 */ /* 0x020fe20000000000 */
[----:B------:R-:W0:Y:S01]  /*52a0*/  LDCU.64 UR6, c[0x0][0x580] ;  /* 0x0000b000ff0677ac */ /* 0x000e220008000a00 */
[----:B------:R-:W-:Y:S01]  /*52b0*/  ISETP.GE.AND P1, PT, R0, RZ, PT ;  /* 0x000000ff0000720c */ /* 0x000fe20003f26270 */
[----:B------:R-:W-:-:S04]  /*52c0*/  UPRMT UR4, UR41, 0x9910, URZ ;  /* 0x0000991029047896 */ /* 0x000fc800080000ff */
[----:B------:R-:W-:Y:S01]  /*52d0*/  UISETP.GT.AND UP0, UPT, UR4, 0x9, UPT ;  /* 0x000000090400788c */ /* 0x000fe2000bf04270 */
[----:B------:R-:W-:-:S04]  /*52e0*/  IABS R4, R9 ;  /* 0x0000000900047213 */ /* 0x000fc80000000000 */
[----:B------:R-:W1:Y:S08]  /*52f0*/  I2F.RP R5, R4 ;  /* 0x0000000400057306 */ /* 0x000e700000209400 */
[----:B-1----:R-:W1:Y:S02]  /*5300*/  MUFU.RCP R5, R5 ;  /* 0x0000000500057308 */ /* 0x002e640000001000 */
[----:B-1----:R-:W-:-:S06]  /*5310*/  VIADD R6, R5, 0xffffffe ;  /* 0x0ffffffe05067836 */ /* 0x002fcc0000000000 */
[----:B------:R-:W1:Y:S02]  /*5320*/  F2I.FTZ.U32.TRUNC.NTZ R3, R6 ;  /* 0x0000000600037305 */ /* 0x000e64000021f000 */
[----:B-1----:R-:W-:-:S05]  /*5330*/  IADD3 R7, PT, PT, RZ, -R3, RZ ;  /* 0x80000003ff077210 */ /* 0x002fca0007ffe0ff */
[----:B------:R-:W-:-:S04]  /*5340*/  IMAD R7, R7, R4, RZ ;  /* 0x0000000407077224 */ /* 0x000fc800078e02ff */
[----:B------:R-:W-:-:S04]  /*5350*/  IMAD.HI.U32 R2, R3, R7, R2 ;  /* 0x0000000703027227 */ /* 0x000fc800078e0002 */
[----:B------:R-:W-:-:S04]  /*5360*/  IMAD.MOV.U32 R3, RZ, RZ, R8 ;  /* 0x000000ffff037224 */ /* 0x000fc800078e0008 */
[----:B------:R-:W-:-:S05]  /*5370*/  IMAD.HI.U32 R2, R2, R3, RZ ;  /* 0x0000000302027227 */ /* 0x000fca00078e00ff */
[----:B------:R-:W-:-:S05]  /*5380*/  IADD3 R2, PT, PT, -R2, RZ, RZ ;  /* 0x000000ff02027210 */ /* 0x000fca0007ffe1ff */
        /* <DEDUP_REMOVED lines=22> */
.L_x_21245:
[----:B------:R0:W-:Y:S01]  /*54f0*/  STG.E.U8 desc[UR36][R2.64], R4 ;  /* 0x0000000402007986 */ /* 0x0001e2000c101124 */
[----:B------:R-:W-:Y:S05]  /*5500*/  BRA `(.L_x_21247) ;  /* 0x0000000c00387947 */ /* 0x000fea0003800000 */
.L_x_21244:
        /* <DEDUP_REMOVED lines=9> */
.L_x_21249:
[----:B------:R0:W-:Y:S01]  /*55a0*/  STG.E desc[UR36][R2.64], R4 ;  /* 0x0000000402007986 */ /* 0x0001e2000c101924 */
[----:B------:R-:W-:Y:S05]  /*55b0*/  BRA `(.L_x_21247) ;  /* 0x0000000c000c7947 */ /* 0x000fea0003800000 */
.L_x_21248:
[----:B------:R0:W-:Y:S01]  /*55c0*/  STG.E.U16 desc[UR36][R2.64], R4 ;  /* 0x0000000402007986 */ /* 0x0001e2000c101524 */
[----:B------:R-:W-:Y:S05]  /*55d0*/  BRA `(.L_x_21247) ;  /* 0x0000000c00047947 */ /* 0x000fea0003800000 */
.L_x_21243:
        /* <DEDUP_REMOVED lines=9> */
.L_x_21251:
[----:B------:R-:W-:-:S04]  /*5670*/  I2FP.F32.S32 R0, R4 ;  /* 0x0000000400007245 */ /* 0x000fc80000201400 */
[----:B------:R-:W-:-:S05]  /*5680*/  F2FP.F16.F32.PACK_AB R0, RZ, R0 ;  /* 0x00000000ff00723e */ /* 0x000fca00000000ff */
[----:B------:R0:W-:Y:S01]  /*5690*/  STG.E.U16 desc[UR36][R2.64], R0 ;  /* 0x0000000002007986 */ /* 0x0001e2000c101524 */
[----:B------:R-:W-:Y:S05]  /*56a0*/  BRA `(.L_x_21247) ;  /* 0x0000000800d07947 */ /* 0x000fea0003800000 */
.L_x_21250:
        /* <DEDUP_REMOVED lines=10> */
.L_x_21253:
[----:B------:R-:W-:-:S04]  /*5750*/  I2FP.F32.S32 R4, R4 ;  /* 0x0000000400047245 */ /* 0x000fc80000201400 */
[----:B------:R-:W-:-:S04]  /*5760*/  F2FP.F16.F32.PACK_AB R5, RZ, R4 ;  /* 0x00000004ff05723e */ /* 0x000fc800000000ff */
[----:B------:R-:W-:-:S05]  /*5770*/  PRMT R5, R5, 0x5410, RZ ;  /* 0x0000541005057816 */ /* 0x000fca00000000ff */
[----:B------:R0:W-:Y:S01]  /*5780*/  STG.E desc[UR36][R2.64], R5 ;  /* 0x0000000502007986 */ /* 0x0001e2000c101924 */
[----:B------:R-:W-:Y:S05]  /*5790*/  BRA `(.L_x_21247) ;  /* 0x0000000800947947 */ /* 0x000fea0003800000 */
.L_x_21252:
[----:B------:R-:W0:Y:S02]  /*57a0*/  I2F.F64 R4, R4 ;  /* 0x0000000400047312 */ /* 0x000e240000201c00 */
[----:B0-----:R0:W-:Y:S01]  /*57b0*/  STG.E.64 desc[UR36][R2.64], R4 ;  /* 0x0000000402007986 */ /* 0x0011e2000c101b24 */
[----:B------:R-:W-:Y:S05]  /*57c0*/  BRA `(.L_x_21247) ;  /* 0x0000000800887947 */ /* 0x000fea0003800000 */
.L_x_21242:
        /* <DEDUP_REMOVED lines=12> */
.L_x_21257:
        /* <DEDUP_REMOVED lines=18> */
.L_x_21260:
[----:B------:R-:W-:-:S04]  /*59b0*/  SHF.R.U32.HI R5, RZ, 0x18, R5 ;  /* 0x00000018ff057819 */ /* 0x000fc80000011605 */
[----:B------:R-:W-:-:S07]  /*59c0*/  LOP3.LUT R0, R0, 0x80, R5, 0xf8, !PT ;  /* 0x0000008000007812 */ /* 0x000fce00078ef805 */
.L_x_21259:
[----:B------:R-:W-:Y:S05]  /*59d0*/  BSYNC.RECONVERGENT B0 ;  /* 0x0000000000007941 */ /* 0x000fea0003800200 */
.L_x_21258:
[----:B------:R0:W-:Y:S01]  /*59e0*/  STG.E.U8 desc[UR36][R2.64], R0 ;  /* 0x0000000002007986 */ /* 0x0001e2000c101124 */
[----:B------:R-:W-:Y:S05]  /*59f0*/  BRA `(.L_x_21247) ;  /* 0x0000000400fc7947 */ /* 0x000fea0003800000 */
.L_x_21256:
[----:B------:R-:W-:Y:S01]  /*5a00*/  I2FP.F32.S32 R5, R4 ;  /* 0x0000000400057245 */ /* 0x000fe20000201400 */
[----:B------:R-:W-:Y:S01]  /*5a10*/  BSSY.RECONVERGENT B0, `(.L_x_21261) ;  /* 0x0000013000007945 */ /* 0x000fe20003800200 */
[----:B------:R-:W-:Y:S02]  /*5a20*/  MOV R0, 0x80 ;  /* 0x0000008000007802 */ /* 0x000fe40000000f00 */
        /* <DEDUP_REMOVED lines=15> */
.L_x_21263:
[----:B------:R-:W-:-:S04]  /*5b20*/  SHF.R.U32.HI R5, RZ, 0x18, R5 ;  /* 0x00000018ff057819 */ /* 0x000fc80000011605 */
[----:B------:R-:W-:-:S07]  /*5b30*/  LOP3.LUT R0, R0, 0x80, R5, 0xf8, !PT ;  /* 0x0000008000007812 */ /* 0x000fce00078ef805 */
.L_x_21262:
[----:B------:R-:W-:Y:S05]  /*5b40*/  BSYNC.RECONVERGENT B0 ;  /* 0x0000000000007941 */ /* 0x000fea0003800200 */
.L_x_21261:
[----:B------:R0:W-:Y:S01]  /*5b50*/  STG.E.U8 desc[UR36][R2.64], R0 ;  /* 0x0000000002007986 */ /* 0x0001e2000c101124 */
[----:B------:R-:W-:Y:S05]  /*5b60*/  BRA `(.L_x_21247) ;  /* 0x0000000400a07947 */ /* 0x000fea0003800000 */
.L_x_21255:
        /* <DEDUP_REMOVED lines=22> */
.L_x_21265:
[----:B------:R-:W-:-:S05]  /*5cd0*/  SHF.R.S32.HI R5, RZ, 0x1f, R4 ;  /* 0x0000001fff057819 */ /* 0x000fca0000011404 */
[----:B------:R0:W-:Y:S01]  /*5ce0*/  STG.E.64 desc[UR36][R2.64], R4 ;  /* 0x0000000402007986 */ /* 0x0001e2000c101b24 */
[----:B------:R-:W-:Y:S05]  /*5cf0*/  BRA `(.L_x_21247) ;  /* 0x00000004003c7947 */ /* 0x000fea0003800000 */
.L_x_21264:
[----:B------:R0:W-:Y:S01]  /*5d00*/  STG.E desc[UR36][R2.64], R4 ;  /* 0x0000000402007986 */ /* 0x0001e2000c101924 */
[----:B------:R-:W-:Y:S05]  /*5d10*/  BRA `(.L_x_21247) ;  /* 0x0000000400347947 */ /* 0x000fea0003800000 */
.L_x_21254:
        /* <DEDUP_REMOVED lines=10> */
.L_x_21267:
[----:B------:R-:W0:Y:S01]  /*5dc0*/  I2F.F64 R4, R4 ;  /* 0x0000000400047312 */ /* 0x000e220000201c00 */
[----:B------:R-:W-:-:S05]  /*5dd0*/  CS2R R6, SRZ ;  /* 0x0000000000067805 */ /* 0x000fca000001ff00 */
[----:B0-----:R4:W-:Y:S01]  /*5de0*/  STG.E.128 desc[UR36][R2.64], R4 ;  /* 0x0000000402007986 */ /* 0x0019e2000c101d24 */
[----:B------:R-:W-:Y:S05]  /*5df0*/  BRA `(.L_x_21247) ;  /* 0x0000000000fc7947 */ /* 0x000fea0003800000 */
.L_x_21266:
[----:B------:R-:W-:-:S09]  /*5e00*/  UISETP.NE.AND UP0, UPT, UR4, 0xf, UPT ;  /* 0x0000000f0400788c */ /* 0x000fd2000bf05270 */
[----:B------:R-:W-:Y:S05]  /*5e10*/  BRA.U !UP0, `(.L_x_21268) ;  /* 0x0000000108e87547 */ /* 0x000fea000b800000 */
[----:B------:R-:W-:-:S09]  /*5e20*/  UISETP.NE.AND UP0, UPT, UR4, 0x17, UPT ;  /* 0x000000170400788c */ /* 0x000fd2000bf05270 */
[----:B------:R-:W-:Y:S05]  /*5e30*/  BRA.U !UP0, `(.L_x_21269) ;  /* 0x0000000108907547 */ /* 0x000fea000b800000 */
[----:B------:R-:W-:-:S09]  /*5e40*/  UISETP.NE.AND UP0, UPT, UR4, 0x18, UPT ;  /* 0x000000180400788c */ /* 0x000fd2000bf05270 */
[----:B------:R-:W-:Y:S05]  /*5e50*/  BRA.U !UP0, `(.L_x_21270) ;  /* 0x0000000108447547 */ /* 0x000fea000b800000 */
.L_x_21246:
        /* <DEDUP_REMOVED lines=16> */
.L_x_21271:
[----:B------:R-:W-:Y:S05]  /*5f60*/  BRA `(.L_x_21247) ;  /* 0x0000000000a07947 */ /* 0x000fea0003800000 */
.L_x_21270:
        /* <DEDUP_REMOVED lines=13> */
.L_x_21273:
[----:B------:R-:W-:Y:S05]  /*6040*/  BSYNC.RECONVERGENT B0 ;  /* 0x0000000000007941 */ /* 0x000fea0003800200 */
.L_x_21272:
[----:B------:R-:W-:-:S05]  /*6050*/  LOP3.LUT R5, R0, 0x80, R5, 0xf8, !PT ;  /* 0x0000008000057812 */ /* 0x000fca00078ef805 */
[----:B------:R2:W-:Y:S01]  /*6060*/  STG.E.U8 desc[UR36][R2.64], R5 ;  /* 0x0000000502007986 */ /* 0x0005e2000c101124 */
[----:B------:R-:W-:Y:S05]  /*6070*/  BRA `(.L_x_21247) ;  /* 0x00000000005c7947 */ /* 0x000fea0003800000 */
.L_x_21269:
        /* <DEDUP_REMOVED lines=12> */
.L_x_21275:
[----:B------:R-:W-:Y:S01]  /*6140*/  IMAD.MOV.U32 R0, RZ, RZ, 0x7f ;  /* 0x0000007fff007424 */ /* 0x000fe200078e00ff */
[----:B------:R-:W-:-:S04]  /*6150*/  ISETP.GT.U32.AND P0, PT, R4, 0x7f800000, PT ;  /* 0x7f8000000400780c */ /* 0x000fc80003f04070 */
[----:B------:R-:W-:-:S09]  /*6160*/  SEL R0, R0, 0x7c, P0 ;  /* 0x0000007c00007807 */ /* 0x000fd20000000000 */
.L_x_21276:
[----:B------:R-:W-:Y:S05]  /*6170*/  BSYNC.RECONVERGENT B0 ;  /* 0x0000000000007941 */ /* 0x000fea0003800200 */
.L_x_21274:
[----:B------:R-:W-:-:S04]  /*6180*/  SHF.R.U32.HI R5, RZ, 0x18, R5 ;  /* 0x00000018ff057819 */ /* 0x000fc80000011605 */
[----:B------:R-:W-:-:S05]  /*6190*/  LOP3.LUT R5, R0, 0x80, R5, 0xf8, !PT ;  /* 0x0000008000057812 */ /* 0x000fca00078ef805 */
[----:B------:R1:W-:Y:S01]  /*61a0*/  STG.E.U8 desc[UR36][R2.64], R5 ;  /* 0x0000000502007986 */ /* 0x0003e2000c101124 */
[----:B------:R-:W-:Y:S05]  /*61b0*/  BRA `(.L_x_21247) ;  /* 0x00000000000c7947 */ /* 0x000fea0003800000 */
.L_x_21268:
[----:B------:R-:W-:-:S04]  /*61c0*/  I2FP.F32.S32 R0, R4 ;  /* 0x0000000400007245 */ /* 0x000fc80000201400 */
[----:B------:R-:W-:-:S05]  /*61d0*/  F2FP.BF16.F32.PACK_AB R0, RZ, R0 ;  /* 0x00000000ff00723e */ /* 0x000fca00000010ff */
[----:B------:R0:W-:Y:S02]  /*61e0*/  STG.E.U16 desc[UR36][R2.64], R0 ;  /* 0x0000000002007986 */ /* 0x0001e4000c101524 */
.L_x_21247:
[----:B------:R-:W-:-:S07]  /*61f0*/  VIADD R17, R17, 0x80 ;  /* 0x0000008011117836 */ /* 0x000fce0000000000 */
.L_x_21207:
[----:B------:R-:W-:Y:S05]  /*6200*/  BSYNC.RECONVERGENT B6 ;  /* 0x0000000000067941 */ /* 0x000fea0003800200 */
.L_x_21206:
        /* <DEDUP_REMOVED lines=307> */
.L_x_21279:
        /* <DEDUP_REMOVED lines=16> */
.L_x_21283:
[----:B------:R0:W5:Y:S01]  /*7640*/  LDG.E.U8 R0, desc[UR36][R2.64] ;  /* 0x0000002402007981 */ /* 0x000162000c1e1100 */
[----:B------:R-:W-:Y:S05]  /*7650*/  BRA `(.L_x_21285) ;  /* 0x0000000c002c7947 */ /* 0x000fea0003800000 */
.L_x_21282:
        /* <DEDUP_REMOVED lines=8> */
.L_x_21287:
[----:B------:R0:W5:Y:S01]  /*76e0*/  LDG.E R0, desc[UR36][R2.64] ;  /* 0x0000002402007981 */ /* 0x000162000c1e1900 */
[----:B------:R-:W-:Y:S05]  /*76f0*/  BRA `(.L_x_21285) ;  /* 0x0000000c00047947 */ /* 0x000fea0003800000 */
.L_x_21286:
[----:B------:R0:W5:Y:S01]  /*7700*/  LDG.E.S16 R0, desc[UR36][R2.64] ;  /* 0x0000002402007981 */ /* 0x000162000c1e1700 */
[----:B------:R-:W-:Y:S05]  /*7710*/  BRA `(.L_x_21285) ;  /* 0x0000000800fc7947 */ /* 0x000fea0003800000 */
.L_x_21281:
        /* <DEDUP_REMOVED lines=9> */
.L_x_21289:
[----:B------:R-:W2:Y:S02]  /*77b0*/  LDG.E.U16 R2, desc[UR36][R2.64] ;  /* 0x0000002402027981 */ /* 0x000ea4000c1e1500 */
[----:B--2---:R-:W-:-:S06]  /*77c0*/  HADD2.F32 R0, -RZ, R2.H0_H0 ;  /* 0x20000002ff007230 */ /* 0x004fcc0000004100 */
[----:B------:R-:W0:Y:S01]  /*77d0*/  F2I.FTZ.TRUNC.NTZ R0, R0 ;  /* 0x0000000000007305 */ /* 0x000e22000021f100 */
[----:B------:R-:W-:Y:S05]  /*77e0*/  BRA `(.L_x_21285) ;  /* 0x0000000800c87947 */ /* 0x000fea0003800000 */
.L_x_21288:
        /* <DEDUP_REMOVED lines=9> */
.L_x_21291:
[----:B------:R-:W2:Y:S02]  /*7880*/  LDG.E.U16 R2, desc[UR36][R2.64] ;  /* 0x0000002402027981 */ /* 0x000ea4000c1e1500 */
[----:B--2---:R-:W-:-:S06]  /*7890*/  HADD2.F32 R0, -RZ, R2.H0_H0 ;  /* 0x20000002ff007230 */ /* 0x004fcc0000004100 */
[----:B------:R-:W0:Y:S01]  /*78a0*/  F2I.FTZ.TRUNC.NTZ R0, R0 ;  /* 0x0000000000007305 */ /* 0x000e22000021f100 */
[----:B------:R-:W-:Y:S05]  /*78b0*/  BRA `(.L_x_21285) ;  /* 0x0000000800947947 */ /* 0x000fea0003800000 */
.L_x_21290:
[----:B------:R-:W2:Y:S02]  /*78c0*/  LDG.E.64 R2, desc[UR36][R2.64] ;  /* 0x0000002402027981 */ /* 0x000ea4000c1e1b00 */
[----:B--2---:R0:W1:Y:S01]  /*78d0*/  F2I.F64.TRUNC R0, R2 ;  /* 0x0000000200007311 */ /* 0x004062000030d100 */
[----:B------:R-:W-:Y:S05]  /*78e0*/  BRA `(.L_x_21285) ;  /* 0x0000000800887947 */ /* 0x000fea0003800000 */
.L_x_21280:
        /* <DEDUP_REMOVED lines=12> */
.L_x_21294:
[----:B------:R-:W2:Y:S02]  /*79b0*/  LDG.E.64 R2, desc[UR36][R2.64] ;  /* 0x0000002402027981 */ /* 0x000ea4000c1e1b00 */
[----:B--2---:R0:W1:Y:S01]  /*79c0*/  F2I.F64.TRUNC R0, R2 ;  /* 0x0000000200007311 */ /* 0x004062000030d100 */
[----:B------:R-:W-:Y:S05]  /*79d0*/  BRA `(.L_x_21285) ;  /* 0x00000008004c7947 */ /* 0x000fea0003800000 */
.L_x_21293:
        /* <DEDUP_REMOVED lines=24> */
[----:B------:R-:W3:Y:S01]  /*7b60*/  F2I.FTZ.TRUNC.NTZ R0, R0 ;  /* 0x0000000000007305 */ /* 0x000ee2000021f100 */
[----:B------:R-:W-:Y:S05]  /*7b70*/  BRA `(.L_x_21285) ;  /* 0x0000000400e47947 */ /* 0x000fea0003800000 */
.L_x_21296:
        /* <DEDUP_REMOVED lines=11> */
[----:B------:R-:W2:Y:S01]  /*7c30*/  F2I.FTZ.TRUNC.NTZ R0, R0 ;  /* 0x0000000000007305 */ /* 0x000ea2000021f100 */
[----:B------:R-:W-:Y:S05]  /*7c40*/  BRA `(.L_x_21285) ;  /* 0x0000000400b07947 */ /* 0x000fea0003800000 */
.L_x_21295:
[----:B------:R-:W2:Y:S02]  /*7c50*/  LDG.E.U16 R0, desc[UR36][R2.64] ;  /* 0x0000002402007981 */ /* 0x000ea4000c1e1500 */
[----:B--2---:R-:W-:-:S06]  /*7c60*/  IMAD.U32 R0, R0, 0x10000, RZ ;  /* 0x0001000000007824 */ /* 0x004fcc00078e00ff */
[----:B------:R-:W4:Y:S01]  /*7c70*/  F2I.FTZ.TRUNC.NTZ R0, R0 ;  /* 0x0000000000007305 */ /* 0x000f22000021f100 */
[----:B------:R-:W-:Y:S05]  /*7c80*/  BRA `(.L_x_21285) ;  /* 0x0000000400a07947 */ /* 0x000fea0003800000 */
.L_x_21292:
        /* <DEDUP_REMOVED lines=10> */
.L_x_21299:
        /* <DEDUP_REMOVED lines=21> */
.L_x_21303:
[----:B------:R-:W-:Y:S05]  /*7e80*/  BSYNC.RECONVERGENT B1 ;  /* 0x0000000000017941 */ /* 0x000fea0003800200 */
.L_x_21302:
[----:B------:R-:W-:Y:S01]  /*7e90*/  IMAD.SHL.U32 R0, R0, 0x100000, RZ ;  /* 0x0010000000007824 */ /* 0x000fe200078e00ff */
[----:B------:R-:W-:-:S04]  /*7ea0*/  LEA R2, R2, 0x3b800000, 0x17 ;  /* 0x3b80000002027811 */ /* 0x000fc800078eb8ff */
[----:B------:R-:W-:-:S07]  /*7eb0*/  LOP3.LUT R0, R2, R0, R7, 0xfe, !PT ;  /* 0x0000000002007212 */ /* 0x000fce00078efe07 */
.L_x_21301:
[----:B------:R-:W-:Y:S05]  /*7ec0*/  BSYNC.RECONVERGENT B0 ;  /* 0x0000000000007941 */ /* 0x000fea0003800200 */
.L_x_21300:
[----:B------:R-:W0:Y:S01]  /*7ed0*/  F2I.FTZ.TRUNC.NTZ R0, R0 ;  /* 0x0000000000007305 */ /* 0x000e22000021f100 */
[----:B------:R-:W-:Y:S05]  /*7ee0*/  BRA `(.L_x_21285) ;  /* 0x0000000400087947 */ /* 0x000fea0003800000 */
.L_x_21298:
        /* <DEDUP_REMOVED lines=21> */
.L_x_21307:
[----:B------:R-:W-:Y:S05]  /*8040*/  BSYNC.RECONVERGENT B1 ;  /* 0x0000000000017941 */ /* 0x000fea0003800200 */
.L_x_21306:
[----:B------:R-:W-:Y:S02]  /*8050*/  SHF.L.U32 R0, R0, 0x15, RZ ;  /* 0x0000001500007819 */ /* 0x000fe400000006ff */
[----:B------:R-:W-:-:S04]  /*8060*/  LEA R2, R2, 0x37800000, 0x17 ;  /* 0x3780000002027811 */ /* 0x000fc800078eb8ff */
[----:B------:R-:W-:-:S07]  /*8070*/  LOP3.LUT R0, R2, R0, R7, 0xfe, !PT ;  /* 0x0000000002007212 */ /* 0x000fce00078efe07 */
.L_x_21305:
[----:B------:R-:W-:Y:S05]  /*8080*/  BSYNC.RECONVERGENT B0 ;  /* 0x0000000000007941 */ /* 0x000fea0003800200 */
.L_x_21304:
[----:B------:R-:W0:Y:S01]  /*8090*/  F2I.FTZ.TRUNC.NTZ R0, R0 ;  /* 0x0000000000007305 */ /* 0x000e22000021f100 */
[----:B------:R-:W-:Y:S05]  /*80a0*/  BRA `(.L_x_21285) ;  /* 0x0000000000987947 */ /* 0x000fea0003800000 */
.L_x_21297:
        /* <DEDUP_REMOVED lines=14> */
.L_x_21311:
[----:B------:R-:W-:Y:S05]  /*8190*/  BSYNC.RECONVERGENT B0 ;  /* 0x0000000000007941 */ /* 0x000fea0003800200 */
.L_x_21310:
[----:B------:R-:W0:Y:S01]  /*81a0*/  F2I.FTZ.TRUNC.NTZ R0, R0 ;  /* 0x0000000000007305 */ /* 0x000e22000021f100 */
[----:B------:R-:W-:Y:S05]  /*81b0*/  BRA `(.L_x_21285) ;  /* 0x0000000000547947 */ /* 0x000fea0003800000 */
.L_x_21284:
        /* <DEDUP_REMOVED lines=16> */
.L_x_21312:
[----:B------:R-:W-:Y:S01]  /*82c0*/  IMAD.MOV.U32 R0, RZ, RZ, RZ ;  /* 0x000000ffff007224 */ /* 0x000fe200078e00ff */
[----:B------:R-:W-:Y:S06]  /*82d0*/  BRA `(.L_x_21285) ;  /* 0x00000000000c7947 */ /* 0x000fec0003800000 */
.L_x_21309:
[----:B------:R0:W5:Y:S01]  /*82e0*/  LDG.E R0, desc[UR36][R2.64] ;  /* 0x0000002402007981 */ /* 0x000162000c1e1900 */
[----:B------:R-:W-:Y:S05]  /*82f0*/  BRA `(.L_x_21285) ;  /* 0x0000000000047947 */ /* 0x000fea0003800000 */
.L_x_21308:
[----:B------:R0:W5:Y:S02]  /*8300*/  LDG.E R0, desc[UR36][R2.64] ;  /* 0x0000002402007981 */ /* 0x000164000c1e1900 */
.L_x_21285:
[----:B------:R-:W1:Y:S01]  /*8310*/  LDC R9, c[0x0][0x594] ;  /* 0x00016500ff097b82 */ /* 0x000e620000000800 */
[----:B0-----:R-:W-:Y:S01]  /*8320*/  IMAD.MOV.U32 R2, RZ, RZ, RZ ;  /* 0x000000ffff027224 */ /* 0x001fe200078e00ff */
[----:B-12345:R-:W-:Y:S01]  /*8330*/  IABS R8, R0 ;  /* 0x0000000000087213 */ /* 0x03efe20000000000 */
        /* <DEDUP_REMOVED lines=37> */
.L_x_21316:
[----:B------:R4:W-:Y:S01]  /*8590*/  STG.E.U8 desc[UR36][R2.64], R4 ;  /* 0x0000000402007986 */ /* 0x0009e2000c101124 */
[----:B------:R-:W-:Y:S05]  /*85a0*/  BRA `(.L_x_21318) ;  /* 0x0000000c00387947 */ /* 0x000fea0003800000 */
.L_x_21315:
        /* <DEDUP_REMOVED lines=9> */
.L_x_21320:
[----:B------:R2:W-:Y:S01]  /*8640*/  STG.E desc[UR36][R2.64], R4 ;  /* 0x0000000402007986 */ /* 0x0005e2000c101924 */
[----:B------:R-:W-:Y:S05]  /*8650*/  BRA `(.L_x_21318) ;  /* 0x0000000c000c7947 */ /* 0x000fea0003800000 */
.L_x_21319:
[----:B------:R0:W-:Y:S01]  /*8660*/  STG.E.U16 desc[UR36][R2.64], R4 ;  /* 0x0000000402007986 */ /* 0x0001e2000c101524 */
[----:B------:R-:W-:Y:S05]  /*8670*/  BRA `(.L_x_21318) ;  /* 0x0000000c00047947 */ /* 0x000fea0003800000 */
.L_x_21314:
        /* <DEDUP_REMOVED lines=9> */
.L_x_21322:
[----:B------:R-:W-:-:S04]  /*8710*/  I2FP.F32.S32 R0, R4 ;  /* 0x0000000400007245 */ /* 0x000fc80000201400 */
[----:B------:R-:W-:-:S05]  /*8720*/  F2FP.F16.F32.PACK_AB R0, RZ, R0 ;  /* 0x00000000ff00723e */ /* 0x000fca00000000ff */
[----:B------:R0:W-:Y:S01]  /*8730*/  STG.E.U16 desc[UR36][R2.64], R0 ;  /* 0x0000000002007986 */ /* 0x0001e2000c101524 */
[----:B------:R-:W-:Y:S05]  /*8740*/  BRA `(.L_x_21318) ;  /* 0x0000000800d07947 */ /* 0x000fea0003800000 */
.L_x_21321:
        /* <DEDUP_REMOVED lines=10> */
.L_x_21324:
[----:B------:R-:W-:-:S04]  /*87f0*/  I2FP.F32.S32 R4, R4 ;  /* 0x0000000400047245 */ /* 0x000fc80000201400 */
[----:B------:R-:W-:-:S04]  /*8800*/  F2FP.F16.F32.PACK_AB R5, RZ, R4 ;  /* 0x00000004ff05723e */ /* 0x000fc800000000ff */
[----:B------:R-:W-:-:S05]  /*8810*/  PRMT R5, R5, 0x5410, RZ ;  /* 0x0000541005057816 */ /* 0x000fca00000000ff */
[----:B------:R0:W-:Y:S01]  /*8820*/  STG.E desc[UR36][R2.64], R5 ;  /* 0x0000000502007986 */ /* 0x0001e2000c101924 */
[----:B------:R-:W-:Y:S05]  /*8830*/  BRA `(.L_x_21318) ;  /* 0x0000000800947947 */ /* 0x000fea0003800000 */
.L_x_21323:
[----:B------:R-:W0:Y:S02]  /*8840*/  I2F.F64 R4, R4 ;  /* 0x0000000400047312 */ /* 0x000e240000201c00 */
[----:B0-----:R0:W-:Y:S01]  /*8850*/  STG.E.64 desc[UR36][R2.64], R4 ;  /* 0x0000000402007986 */ /* 0x0011e2000c101b24 */
[----:B------:R-:W-:Y:S05]  /*8860*/  BRA `(.L_x_21318) ;  /* 0x0000000800887947 */ /* 0x000fea0003800000 */
.L_x_21313:
        /* <DEDUP_REMOVED lines=12> */
.L_x_21328:
        /* <DEDUP_REMOVED lines=18> */
.L_x_21331:
[----:B------:R-:W-:-:S04]  /*8a50*/  SHF.R.U32.HI R5, RZ, 0x18, R5 ;  /* 0x00000018ff057819 */ /* 0x000fc80000011605 */
[----:B------:R-:W-:-:S07]  /*8a60*/  LOP3.LUT R0, R0, 0x80, R5, 0xf8, !PT ;  /* 0x0000008000007812 */ /* 0x000fce00078ef805 */
.L_x_21330:
[----:B------:R-:W-:Y:S05]  /*8a70*/  BSYNC.RECONVERGENT B0 ;  /* 0x0000000000007941 */ /* 0x000fea0003800200 */
.L_x_21329:
[----:B------:R0:W-:Y:S01]  /*8a80*/  STG.E.U8 desc[UR36][R2.64], R0 ;  /* 0x0000000002007986 */ /* 0x0001e2000c101124 */
[----:B------:R-:W-:Y:S05]  /*8a90*/  BRA `(.L_x_21318) ;  /* 0x0000000400fc7947 */ /* 0x000fea0003800000 */
.L_x_21327:
        /* <DEDUP_REMOVED lines=18> */
.L_x_21334:
[----:B------:R-:W-:-:S04]  /*8bc0*/  SHF.R.U32.HI R5, RZ, 0x18, R5 ;  /* 0x00000018ff057819 */ /* 0x000fc80000011605 */
[----:B------:R-:W-:-:S07]  /*8bd0*/  LOP3.LUT R0, R0, 0x80, R5, 0xf8, !PT ;  /* 0x0000008000007812 */ /* 0x000fce00078ef805 */
.L_x_21333:
[----:B------:R-:W-:Y:S05]  /*8be0*/  BSYNC.RECONVERGENT B0 ;  /* 0x0000000000007941 */ /* 0x000fea0003800200 */
.L_x_21332:
[----:B------:R0:W-:Y:S01]  /*8bf0*/  STG.E.U8 desc[UR36][R2.64], R0 ;  /* 0x0000000002007986 */ /* 0x0001e2000c101124 */
[----:B------:R-:W-:Y:S05]  /*8c00*/  BRA `(.L_x_21318) ;  /* 0x0000000400a07947 */ /* 0x000fea0003800000 */
.L_x_21326:
        /* <DEDUP_REMOVED lines=22> */
.L_x_21336:
[----:B------:R-:W-:-:S05]  /*8d70*/  SHF.R.S32.HI R5, RZ, 0x1f, R4 ;  /* 0x0000001fff057819 */ /* 0x000fca0000011404 */
[----:B------:R0:W-:Y:S01]  /*8d80*/  STG.E.64 desc[UR36][R2.64], R4 ;  /* 0x0000000402007986 */ /* 0x0001e2000c101b24 */
[----:B------:R-:W-:Y:S05]  /*8d90*/  BRA `(.L_x_21318) ;  /* 0x00000004003c7947 */ /* 0x000fea0003800000 */
.L_x_21335:
[----:B------:R0:W-:Y:S01]  /*8da0*/  STG.E desc[UR36][R2.64], R4 ;  /* 0x0000000402007986 */ /* 0x0001e2000c101924 */
[----:B------:R-:W-:Y:S05]  /*8db0*/  BRA `(.L_x_21318) ;  /* 0x0000000400347947 */ /* 0x000fea0003800000 */
.L_x_21325:
        /* <DEDUP_REMOVED lines=10> */
.L_x_21338:
[----:B------:R-:W0:Y:S01]  /*8e60*/  I2F.F64 R4, R4 ;  /* 0x0000000400047312 */ /* 0x000e220000201c00 */
[----:B------:R-:W-:-:S05]  /*8e70*/  CS2R R6, SRZ ;  /* 0x0000000000067805 */ /* 0x000fca000001ff00 */
[----:B0-----:R0:W-:Y:S01]  /*8e80*/  STG.E.128 desc[UR36][R2.64], R4 ;  /* 0x0000000402007986 */ /* 0x0011e2000c101d24 */
[----:B------:R-:W-:Y:S05]  /*8e90*/  BRA `(.L_x_21318) ;  /* 0x0000000000fc7947 */ /* 0x000fea0003800000 */
.L_x_21337:
[----:B------:R-:W-:-:S09]  /*8ea0*/  UISETP.NE.AND UP0, UPT, UR4, 0xf, UPT ;  /* 0x0000000f0400788c */ /* 0x000fd2000bf05270 */
[----:B------:R-:W-:Y:S05]  /*8eb0*/  BRA.U !UP0, `(.L_x_21339) ;  /* 0x0000000108e87547 */ /* 0x000fea000b800000 */
[----:B------:R-:W-:-:S09]  /*8ec0*/  UISETP.NE.AND UP0, UPT, UR4, 0x17, UPT ;  /* 0x000000170400788c */ /* 0x000fd2000bf05270 */
[----:B------:R-:W-:Y:S05]  /*8ed0*/  BRA.U !UP0, `(.L_x_21340) ;  /* 0x0000000108907547 */ /* 0x000fea000b800000 */
[----:B------:R-:W-:-:S09]  /*8ee0*/  UISETP.NE.AND UP0, UPT, UR4, 0x18, UPT ;  /* 0x000000180400788c */ /* 0x000fd2000bf05270 */
[----:B------:R-:W-:Y:S05]  /*8ef0*/  BRA.U !UP0, `(.L_x_21341) ;  /* 0x0000000108447547 */ /* 0x000fea000b800000 */
.L_x_21317:
        /* <DEDUP_REMOVED lines=16> */
.L_x_21342:
[----:B------:R-:W-:Y:S05]  /*9000*/  BRA `(.L_x_21318) ;  /* 0x0000000000a07947 */ /* 0x000fea0003800000 */
.L_x_21341:
        /* <DEDUP_REMOVED lines=13> */
.L_x_21344:
[----:B------:R-:W-:Y:S05]  /*90e0*/  BSYNC.RECONVERGENT B0 ;  /* 0x0000000000007941 */ /* 0x000fea0003800200 */
.L_x_21343:
[----:B------:R-:W-:-:S05]  /*90f0*/  LOP3.LUT R5, R0, 0x80, R5, 0xf8, !PT ;  /* 0x0000008000057812 */ /* 0x000fca00078ef805 */
[----:B------:R0:W-:Y:S01]  /*9100*/  STG.E.U8 desc[UR36][R2.64], R5 ;  /* 0x0000000502007986 */ /* 0x0001e2000c101124 */
[----:B------:R-:W-:Y:S05]  /*9110*/  BRA `(.L_x_21318) ;  /* 0x00000000005c7947 */ /* 0x000fea0003800000 */
.L_x_21340:
        /* <DEDUP_REMOVED lines=12> */
.L_x_21346:
[----:B------:R-:W-:Y:S01]  /*91e0*/  IMAD.MOV.U32 R0, RZ, RZ, 0x7f ;  /* 0x0000007fff007424 */ /* 0x000fe200078e00ff */
[----:B------:R-:W-:-:S04]  /*91f0*/  ISETP.GT.U32.AND P0, PT, R4, 0x7f800000, PT ;  /* 0x7f8000000400780c */ /* 0x000fc80003f04070 */
[----:B------:R-:W-:-:S09]  /*9200*/  SEL R0, R0, 0x7c, P0 ;  /* 0x0000007c00007807 */ /* 0x000fd20000000000 */
.L_x_21347:
[----:B------:R-:W-:Y:S05]  /*9210*/  BSYNC.RECONVERGENT B0 ;  /* 0x0000000000007941 */ /* 0x000fea0003800200 */
.L_x_21345:
[----:B------:R-:W-:-:S04]  /*9220*/  SHF.R.U32.HI R5, RZ, 0x18, R5 ;  /* 0x00000018ff057819 */ /* 0x000fc80000011605 */
[----:B------:R-:W-:-:S05]  /*9230*/  LOP3.LUT R5, R0, 0x80, R5, 0xf8, !PT ;  /* 0x0000008000057812 */ /* 0x000fca00078ef805 */
[----:B------:R0:W-:Y:S01]  /*9240*/  STG.E.U8 desc[UR36][R2.64], R5 ;  /* 0x0000000502007986 */ /* 0x0001e2000c101124 */
[----:B------:R-:W-:Y:S05]  /*9250*/  BRA `(.L_x_21318) ;  /* 0x00000000000c7947 */ /* 0x000fea0003800000 */
.L_x_21339:
[----:B------:R-:W-:-:S04]  /*9260*/  I2FP.F32.S32 R0, R4 ;  /* 0x0000000400007245 */ /* 0x000fc80000201400 */
[----:B------:R-:W-:-:S05]  /*9270*/  F2FP.BF16.F32.PACK_AB R0, RZ, R0 ;  /* 0x00000000ff00723e */ /* 0x000fca00000010ff */
[----:B------:R0:W-:Y:S02]  /*9280*/  STG.E.U16 desc[UR36][R2.64], R0 ;  /* 0x0000000002007986 */ /* 0x0001e4000c101524 */
.L_x_21318:
[----:B------:R-:W-:-:S07]  /*9290*/  VIADD R17, R17, 0x80 ;  /* 0x0000008011117836 */ /* 0x000fce0000000000 */
.L_x_21278:
[----:B------:R-:W-:Y:S05]  /*92a0*/  BSYNC.RECONVERGENT B6 ;  /* 0x0000000000067941 */ /* 0x000fea0003800200 */
.L_x_21277:
        /* <DEDUP_REMOVED lines=306> */
.L_x_21348:
        /* <DEDUP_REMOVED lines=18> */
.L_x_21352:
[----:B------:R0:W5:Y:S01]  /*a6f0*/  LDG.E.U8 R0, desc[UR36][R2.64] ;  /* 0x0000002402007981 */ /* 0x000162000c1e1100 */
[----:B------:R-:W-:Y:S05]  /*a700*/  BRA `(.L_x_21354) ;  /* 0x0000000c002c7947 */ /* 0x000fea0003800000 */
.L_x_21351:
        /* <DEDUP_REMOVED lines=8> */
.L_x_21356:
[----:B------:R0:W5:Y:S01]  /*a790*/  LDG.E R0, desc[UR36][R2.64] ;  /* 0x0000002402007981 */ /* 0x000162000c1e1900 */
[----:B------:R-:W-:Y:S05]  /*a7a0*/  BRA `(.L_x_21354) ;  /* 0x0000000c00047947 */ /* 0x000fea0003800000 */
.L_x_21355:
[----:B------:R0:W5:Y:S01]  /*a7b0*/  LDG.E.S16 R0, desc[UR36][R2.64] ;  /* 0x0000002402007981 */ /* 0x000162000c1e1700 */
[----:B------:R-:W-:Y:S05]  /*a7c0*/  BRA `(.L_x_21354) ;  /* 0x0000000800fc7947 */ /* 0x000fea0003800000 */
.L_x_21350:
        /* <DEDUP_REMOVED lines=9> */
.L_x_21358:
[----:B------:R-:W2:Y:S02]  /*a860*/  LDG.E.U16 R2, desc[UR36][R2.64] ;  /* 0x0000002402027981 */ /* 0x000ea4000c1e1500 */
[----:B--2---:R-:W-:-:S06]  /*a870*/  HADD2.F32 R0, -RZ, R2.H0_H0 ;  /* 0x20000002ff007230 */ /* 0x004fcc0000004100 */
[----:B------:R-:W0:Y:S01]  /*a880*/  F2I.FTZ.TRUNC.NTZ R0, R0 ;  /* 0x0000000000007305 */ /* 0x000e22000021f100 */
[----:B------:R-:W-:Y:S05]  /*a890*/  BRA `(.L_x_21354) ;  /* 0x0000000800c87947 */ /* 0x000fea0003800000 */
.L_x_21357:
        /* <DEDUP_REMOVED lines=9> */
.L_x_21360:
[----:B------:R-:W2:Y:S02]  /*a930*/  LDG.E.U16 R2, desc[UR36][R2.64] ;  /* 0x0000002402027981 */ /* 0x000ea4000c1e1500 */
[----:B--2---:R-:W-:-:S06]  /*a940*/  HADD2.F32 R0, -RZ, R2.H0_H0 ;  /* 0x20000002ff007230 */ /* 0x004fcc0000004100 */
[----:B------:R-:W0:Y:S01]  /*a950*/  F2I.FTZ.TRUNC.NTZ R0, R0 ;  /* 0x0000000000007305 */ /* 0x000e22000021f100 */
[----:B------:R-:W-:Y:S05]  /*a960*/  BRA `(.L_x_21354) ;  /* 0x0000000800947947 */ /* 0x000fea0003800000 */
.L_x_21359:
[----:B------:R-:W2:Y:S02]  /*a970*/  LDG.E.64 R2, desc[UR36][R2.64] ;  /* 0x0000002402027981 */ /* 0x000ea4000c1e1b00 */
[----:B--2---:R0:W1:Y:S01]  /*a980*/  F2I.F64.TRUNC R0, R2 ;  /* 0x0000000200007311 */ /* 0x004062000030d100 */
[----:B------:R-:W-:Y:S05]  /*a990*/  BRA `(.L_x_21354) ;  /* 0x0000000800887947 */ /* 0x000fea0003800000 */
.L_x_21349:
        /* <DEDUP_REMOVED lines=12> */
.L_x_21363:
[----:B------:R-:W2:Y:S02]  /*aa60*/  LDG.E.64 R2, desc[UR36][R2.64] ;  /* 0x0000002402027981 */ /* 0x000ea4000c1e1b00 */
[----:B--2---:R0:W1:Y:S01]  /*aa70*/  F2I.F64.TRUNC R0, R2 ;  /* 0x0000000200007311 */ /* 0x004062000030d100 */
[----:B------:R-:W-:Y:S05]  /*aa80*/  BRA `(.L_x_21354) ;  /* 0x00000008004c7947 */ /* 0x000fea0003800000 */
.L_x_21362:
        /* <DEDUP_REMOVED lines=26> */
.L_x_21365:
        /* <DEDUP_REMOVED lines=13> */
.L_x_21364:
[----:B------:R-:W2:Y:S02]  /*ad00*/  LDG.E.U16 R0, desc[UR36][R2.64] ;  /* 0x0000002402007981 */ /* 0x000ea4000c1e1500 */
[----:B--2---:R-:W-:-:S06]  /*ad10*/  SHF.L.U32 R0, R0, 0x10, RZ ;  /* 0x0000001000007819 */ /* 0x004fcc00000006ff */
[----:B------:R-:W0:Y:S01]  /*ad20*/  F2I.FTZ.TRUNC.NTZ R0, R0 ;  /* 0x0000000000007305 */ /* 0x000e22000021f100 */
[----:B------:R-:W-:Y:S05]  /*ad30*/  BRA `(.L_x_21354) ;  /* 0x0000000400a07947 */ /* 0x000fea0003800000 */
.L_x_21361:
        /* <DEDUP_REMOVED lines=10> */
.L_x_21368:
        /* <DEDUP_REMOVED lines=21> */
.L_x_21372:
[----:B------:R-:W-:Y:S05]  /*af30*/  BSYNC.RECONVERGENT B1 ;  /* 0x0000000000017941 */ /* 0x000fea0003800200 */
.L_x_21371:
[----:B------:R-:W-:Y:S01]  /*af40*/  IMAD.SHL.U32 R0, R0, 0x100000, RZ ;  /* 0x0010000000007824 */ /* 0x000fe200078e00ff */
[----:B------:R-:W-:-:S04]  /*af50*/  LEA R2, R2, 0x3b800000, 0x17 ;  /* 0x3b80000002027811 */ /* 0x000fc800078eb8ff */
[----:B------:R-:W-:-:S07]  /*af60*/  LOP3.LUT R0, R2, R0, R7, 0xfe, !PT ;  /* 0x0000000002007212 */ /* 0x000fce00078efe07 */
.L_x_21370:
[----:B------:R-:W-:Y:S05]  /*af70*/  BSYNC.RECONVERGENT B0 ;  /* 0x0000000000007941 */ /* 0x000fea0003800200 */
.L_x_21369:
[----:B------:R-:W2:Y:S01]  /*af80*/  F2I.FTZ.TRUNC.NTZ R0, R0 ;  /* 0x0000000000007305 */ /* 0x000ea2000021f100 */
[----:B------:R-:W-:Y:S05]  /*af90*/  BRA `(.L_x_21354) ;  /* 0x0000000400087947 */ /* 0x000fea0003800000 */
.L_x_21367:
        /* <DEDUP_REMOVED lines=21> */
.L_x_21376:
[----:B------:R-:W-:Y:S05]  /*b0f0*/  BSYNC.RECONVERGENT B1 ;  /* 0x0000000000017941 */ /* 0x000fea0003800200 */
.L_x_21375:
[----:B------:R-:W-:Y:S01]  /*b100*/  IMAD.SHL.U32 R0, R0, 0x200000, RZ ;  /* 0x0020000000007824 */ /* 0x000fe200078e00ff */
[----:B------:R-:W-:-:S04]  /*b110*/  LEA R2, R2, 0x37800000, 0x17 ;  /* 0x3780000002027811 */ /* 0x000fc800078eb8ff */
[----:B------:R-:W-:-:S07]  /*b120*/  LOP3.LUT R0, R2, R0, R7, 0xfe, !PT ;  /* 0x0000000002007212 */ /* 0x000fce00078efe07 */
.L_x_21374:
[----:B------:R-:W-:Y:S05]  /*b130*/  BSYNC.RECONVERGENT B0 ;  /* 0x0000000000007941 */ /* 0x000fea0003800200 */
.L_x_21373:
[----:B------:R-:W0:Y:S01]  /*b140*/  F2I.FTZ.TRUNC.NTZ R0, R0 ;  /* 0x0000000000007305 */ /* 0x000e22000021f100 */
[----:B------:R-:W-:Y:S05]  /*b150*/  BRA `(.L_x_21354) ;  /* 0x0000000000987947 */ /* 0x000fea0003800000 */
.L_x_21366:
        /* <DEDUP_REMOVED lines=14> */
.L_x_21380:
[----:B------:R-:W-:Y:S05]  /*b240*/  BSYNC.RECONVERGENT B0 ;  /* 0x0000000000007941 */ /* 0x000fea0003800200 */
.L_x_21379:
[----:B------:R-:W4:Y:S01]  /*b250*/  F2I.FTZ.TRUNC.NTZ R0, R0 ;  /* 0x0000000000007305 */ /* 0x000f22000021f100 */
[----:B------:R-:W-:Y:S05]  /*b260*/  BRA `(.L_x_21354) ;  /* 0x0000000000547947 */ /* 0x000fea0003800000 */
.L_x_21353:
        /* <DEDUP_REMOVED lines=16> */
.L_x_21381:
[----:B------:R-:W-:Y:S01]  /*b370*/  IMAD.MOV.U32 R0, RZ, RZ, RZ ;  /* 0x000000ffff007224 */ /* 0x000fe200078e00ff */
[----:B------:R-:W-:Y:S06]  /*b380*/  BRA `(.L_x_21354) ;  /* 0x00000000000c7947 */ /* 0x000fec0003800000 */
.L_x_21378:
[----:B------:R0:W5:Y:S01]  /*b390*/  LDG.E R0, desc[UR36][R2.64] ;  /* 0x0000002402007981 */ /* 0x000162000c1e1900 */
[----:B------:R-:W-:Y:S05]  /*b3a0*/  BRA `(.L_x_21354) ;  /* 0x0000000000047947 */ /* 0x000fea0003800000 */
.L_x_21377:
[----:B------:R3:W5:Y:S02]  /*b3b0*/  LDG.E R0, desc[UR36][R2.64] ;  /* 0x0000002402007981 */ /* 0x000764000c1e1900 */
.L_x_21354:
[----:B------:R-:W3:Y:S01]  /*b3c0*/  LDC R9, c[0x0][0x594] ;  /* 0x00016500ff097b82 */ /* 0x000ee20000000800 */
[----:B012-45:R-:W-:Y:S01]  /*b3d0*/  IABS R8, R0 ;  /* 0x0000000000087213 */ /* 0x037fe20000000000 */
[----:B------:R-:W-:Y:S01]  /*b3e0*/  UPRMT UR4, UR41, 0x9910, URZ ;  /* 0x0000991029047896 */ /* 0x000fe200080000ff */
[----:B------:R-:W-:-:S03]  /*b3f0*/  ISETP.GE.AND P1, PT, R0, RZ, PT ;  /* 0x000000ff0000720c */ /* 0x000fc60003f26270 */
[----:B------:R-:W-:Y:S01]  /*b400*/  UISETP.GT.AND UP0, UPT, UR4, 0x9, UPT ;  /* 0x000000090400788c */ /* 0x000fe2000bf04270 */
[----:B---3--:R-:W-:Y:S02]  /*b410*/  IABS R5, R9 ;  /* 0x0000000900057213 */ /* 0x008fe40000000000 */
[----:B------:R-:W-:Y:S02]  /*b420*/  ISETP.NE.AND P2, PT, R9, RZ, PT ;  /* 0x000000ff0900720c */ /* 0x000fe40003f45270 */
[----:B------:R-:W0:Y:S08]  /*b430*/  I2F.RP R4, R5 ;  /* 0x0000000500047306 */ /* 0x000e300000209400 */
[----:B0-----:R-:W0:Y:S02]  /*b440*/  MUFU.RCP R4, R4 ;  /* 0x0000000400047308 */ /* 0x001e240000001000 */
[----:B0-----:R-:W-:-:S06]  /*b450*/  IADD3 R6, PT, PT, R4, 0xffffffe, RZ ;  /* 0x0ffffffe04067810 */ /* 0x001fcc0007ffe0ff */
[----:B------:R-:W0:Y:S02]  /*b460*/  F2I.FTZ.U32.TRUNC.NTZ R3, R6 ;  /* 0x0000000600037305 */ /* 0x000e24000021f000 */
[----:B0-----:R-:W-:-:S04]  /*b470*/  IMAD.MOV R2, RZ, RZ, -R3 ;  /* 0x000000ffff027224 */ /* 0x001fc800078e0a03 */
[----:B------:R-:W-:Y:S02]  /*b480*/  IMAD R7, R2, R5, RZ ;  /* 0x0000000502077224 */ /* 0x000fe400078e02ff */
[----:B------:R-:W-:-:S04]  /*b490*/  IMAD.MOV.U32 R2, RZ, RZ, RZ ;  /* 0x000000ffff027224 */ /* 0x000fc800078e00ff */
[----:B------:R-:W-:Y:S01]  /*b4a0*/  IMAD.HI.U32 R2, R3, R7, R2 ;  /* 0x0000000703027227 */ /* 0x000fe200078e0002 */
[----:B------:R-:W-:-:S05]  /*b4b0*/  MOV R3, R8 ;  /* 0x0000000800037202 */ /* 0x000fca0000000f00 */
[----:B------:R-:W-:-:S04]  /*b4c0*/  IMAD.HI.U32 R2, R2, R3, RZ ;  /* 0x0000000302027227 */ /* 0x000fc800078e00ff */
[----:B------:R-:W-:-:S04]  /*b4d0*/  IMAD.MOV R2, RZ, RZ, -R2 ;  /* 0x000000ffff027224 */ /* 0x000fc800078e0a02 */
        /* <DEDUP_REMOVED lines=18> */
.L_x_21385:
[----:B------:R-:W-:Y:S01]  /*b600*/  STG.E.U8 desc[UR36][R16.64], R2 ;  /* 0x0000000210007986 */ /* 0x000fe2000c101124 */
[----:B------:R-:W-:Y:S05]  /*b610*/  EXIT ;  /* 0x000000000000794d */ /* 0x000fea0003800000 */
.L_x_21384:
        /* <DEDUP_REMOVED lines=9> */
.L_x_21388:
[----:B------:R-:W-:Y:S01]  /*b6b0*/  STG.E desc[UR36][R16.64], R2 ;  /* 0x0000000210007986 */ /* 0x000fe2000c101924 */
[----:B------:R-:W-:Y:S05]  /*b6c0*/  EXIT ;  /* 0x000000000000794d */ /* 0x000fea0003800000 */
.L_x_21387:
[----:B------:R-:W-:Y:S01]  /*b6d0*/  STG.E.U16 desc[UR36][R16.64], R2 ;  /* 0x0000000210007986 */ /* 0x000fe2000c101524 */
[----:B------:R-:W-:Y:S05]  /*b6e0*/  EXIT ;  /* 0x000000000000794d */ /* 0x000fea0003800000 */
.L_x_21383:
        /* <DEDUP_REMOVED lines=9> */
.L_x_21390:
[----:B------:R-:W-:-:S04]  /*b780*/  I2FP.F32.S32 R0, R2 ;  /* 0x0000000200007245 */ /* 0x000fc80000201400 */
[----:B------:R-:W-:-:S05]  /*b790*/  F2FP.F16.F32.PACK_AB R0, RZ, R0 ;  /* 0x00000000ff00723e */ /* 0x000fca00000000ff */
[----:B------:R-:W-:Y:S01]  /*b7a0*/  STG.E.U16 desc[UR36][R16.64], R0 ;  /* 0x0000000010007986 */ /* 0x000fe2000c101524 */
[----:B------:R-:W-:Y:S05]  /*b7b0*/  EXIT ;  /* 0x000000000000794d */ /* 0x000fea0003800000 */
.L_x_21389:
        /* <DEDUP_REMOVED lines=10> */
.L_x_21392:
[----:B------:R-:W-:-:S04]  /*b860*/  I2FP.F32.S32 R2, R2 ;  /* 0x0000000200027245 */ /* 0x000fc80000201400 */
[----:B------:R-:W-:-:S04]  /*b870*/  F2FP.F16.F32.PACK_AB R3, RZ, R2 ;  /* 0x00000002ff03723e */ /* 0x000fc800000000ff */
[----:B------:R-:W-:-:S05]  /*b880*/  PRMT R3, R3, 0x5410, RZ ;  /* 0x0000541003037816 */ /* 0x000fca00000000ff */
[----:B------:R-:W-:Y:S01]  /*b890*/  STG.E desc[UR36][R16.64], R3 ;  /* 0x0000000310007986 */ /* 0x000fe2000c101924 */
[----:B------:R-:W-:Y:S05]  /*b8a0*/  EXIT ;  /* 0x000000000000794d */ /* 0x000fea0003800000 */
.L_x_21391:
[----:B------:R-:W0:Y:S02]  /*b8b0*/  I2F.F64 R2, R2 ;  /* 0x0000000200027312 */ /* 0x000e240000201c00 */
[----:B0-----:R-:W-:Y:S01]  /*b8c0*/  STG.E.64 desc[UR36][R16.64], R2 ;  /* 0x0000000210007986 */ /* 0x001fe2000c101b24 */
[----:B------:R-:W-:Y:S05]  /*b8d0*/  EXIT ;  /* 0x000000000000794d */ /* 0x000fea0003800000 */
.L_x_21382:
        /* <DEDUP_REMOVED lines=12> */
.L_x_21396:
        /* <DEDUP_REMOVED lines=17> */
.L_x_21399:
[----:B------:R-:W-:-:S04]  /*bab0*/  SHF.R.U32.HI R3, RZ, 0x18, R3 ;  /* 0x00000018ff037819 */ /* 0x000fc80000011603 */
[----:B------:R-:W-:-:S04]  /*bac0*/  LOP3.LUT R0, R0, 0x80, R3, 0xf8, !PT ;  /* 0x0000008000007812 */ /* 0x000fc800078ef803 */
[----:B------:R-:W-:-:S07]  /*bad0*/  PRMT R8, R0, 0x7610, R8 ;  /* 0x0000761000087816 */ /* 0x000fce0000000008 */
.L_x_21398:
[----:B------:R-:W-:Y:S05]  /*bae0*/  BSYNC.RECONVERGENT B0 ;  /* 0x0000000000007941 */ /* 0x000fea0003800200 */
.L_x_21397:
[----:B------:R-:W-:Y:S01]  /*baf0*/  STG.E.U8 desc[UR36][R16.64], R8 ;  /* 0x0000000810007986 */ /* 0x000fe2000c101124 */
[----:B------:R-:W-:Y:S05]  /*bb00*/  EXIT ;  /* 0x000000000000794d */ /* 0x000fea0003800000 */
.L_x_21395:
        /* <DEDUP_REMOVED lines=17> */
.L_x_21402:
[----:B------:R-:W-:-:S04]  /*bc20*/  SHF.R.U32.HI R3, RZ, 0x18, R3 ;  /* 0x00000018ff037819 */ /* 0x000fc80000011603 */
[----:B------:R-:W-:-:S04]  /*bc30*/  LOP3.LUT R0, R0, 0x80, R3, 0xf8, !PT ;  /* 0x0000008000007812 */ /* 0x000fc800078ef803 */
[----:B------:R-:W-:-:S07]  /*bc40*/  PRMT R8, R0, 0x7610, R8 ;  /* 0x0000761000087816 */ /* 0x000fce0000000008 */
.L_x_21401:
[----:B------:R-:W-:Y:S05]  /*bc50*/  BSYNC.RECONVERGENT B0 ;  /* 0x0000000000007941 */ /* 0x000fea0003800200 */
.L_x_21400:
[----:B------:R-:W-:Y:S01]  /*bc60*/  STG.E.U8 desc[UR36][R16.64], R8 ;  /* 0x0000000810007986 */ /* 0x000fe2000c101124 */
[----:B------:R-:W-:Y:S05]  /*bc70*/  EXIT ;  /* 0x000000000000794d */ /* 0x000fea0003800000 */
.L_x_21394:
        /* <DEDUP_REMOVED lines=22> */
.L_x_21404:
[----:B------:R-:W-:-:S05]  /*bde0*/  SHF.R.S32.HI R3, RZ, 0x1f, R2 ;  /* 0x0000001fff037819 */ /* 0x000fca0000011402 */
[----:B------:R-:W-:Y:S01]  /*bdf0*/  STG.E.64 desc[UR36][R16.64], R2 ;  /* 0x0000000210007986 */ /* 0x000fe2000c101b24 */
[----:B------:R-:W-:Y:S05]  /*be00*/  EXIT ;  /* 0x000000000000794d */ /* 0x000fea0003800000 */
.L_x_21403:
[----:B------:R-:W-:Y:S01]  /*be10*/  STG.E desc[UR36][R16.64], R2 ;  /* 0x0000000210007986 */ /* 0x000fe2000c101924 */
[----:B------:R-:W-:Y:S05]  /*be20*/  EXIT ;  /* 0x000000000000794d */ /* 0x000fea0003800000 */
.L_x_21393:
        /* <DEDUP_REMOVED lines=10> */
.L_x_21406:
[----:B------:R-:W0:Y:S01]  /*bed0*/  I2F.F64 R4, R2 ;  /* 0x0000000200047312 */ /* 0x000e220000201c00 */
[----:B------:R-:W-:-:S05]  /*bee0*/  CS2R R6, SRZ ;  /* 0x0000000000067805 */ /* 0x000fca000001ff00 */
[----:B0-----:R-:W-:Y:S01]  /*bef0*/  STG.E.128 desc[UR36][R16.64], R4 ;  /* 0x0000000410007986 */ /* 0x001fe2000c101d24 */
[----:B------:R-:W-:Y:S05]  /*bf00*/  EXIT ;  /* 0x000000000000794d */ /* 0x000fea0003800000 */
.L_x_21405:
[----:B------:R-:W-:-:S09]  /*bf10*/  UISETP.NE.AND UP0, UPT, UR4, 0xf, UPT ;  /* 0x0000000f0400788c */ /* 0x000fd2000bf05270 */
[----:B------:R-:W-:Y:S05]  /*bf20*/  BRA.U !UP0, `(.L_x_21407) ;  /* 0x0000000108e87547 */ /* 0x000fea000b800000 */
[----:B------:R-:W-:-:S09]  /*bf30*/  UISETP.NE.AND UP0, UPT, UR4, 0x17, UPT ;  /* 0x000000170400788c */ /* 0x000fd2000bf05270 */
[----:B------:R-:W-:Y:S05]  /*bf40*/  BRA.U !UP0, `(.L_x_21408) ;  /* 0x0000000108907547 */ /* 0x000fea000b800000 */
[----:B------:R-:W-:-:S09]  /*bf50*/  UISETP.NE.AND UP0, UPT, UR4, 0x18, UPT ;  /* 0x000000180400788c */ /* 0x000fd2000bf05270 */
[----:B------:R-:W-:Y:S05]  /*bf60*/  BRA.U !UP0, `(.L_x_21409) ;  /* 0x0000000108447547 */ /* 0x000fea000b800000 */
.L_x_21386:
        /* <DEDUP_REMOVED lines=16> */
.L_x_21410:
[----:B------:R-:W-:Y:S05]  /*c070*/  EXIT ;  /* 0x000000000000794d */ /* 0x000fea0003800000 */
.L_x_21409:
        /* <DEDUP_REMOVED lines=13> */
.L_x_21412:
[----:B------:R-:W-:Y:S05]  /*c150*/  BSYNC.RECONVERGENT B0 ;  /* 0x0000000000007941 */ /* 0x000fea0003800200 */
.L_x_21411:
[----:B------:R-:W-:-:S05]  /*c160*/  LOP3.LUT R3, R0, 0x80, R3, 0xf8, !PT ;  /* 0x0000008000037812 */ /* 0x000fca00078ef803 */
[----:B------:R-:W-:Y:S01]  /*c170*/  STG.E.U8 desc[UR36][R16.64], R3 ;  /* 0x0000000310007986 */ /* 0x000fe2000c101124 */
[----:B------:R-:W-:Y:S05]  /*c180*/  EXIT ;  /* 0x000000000000794d */ /* 0x000fea0003800000 */
.L_x_21408:
        /* <DEDUP_REMOVED lines=12> */
.L_x_21414:
[----:B------:R-:W-:Y:S01]  /*c250*/  IMAD.MOV.U32 R0, RZ, RZ, 0x7f ;  /* 0x0000007fff007424 */ /* 0x000fe200078e00ff */
[----:B------:R-:W-:-:S04]  /*c260*/  ISETP.GT.U32.AND P0, PT, R2, 0x7f800000, PT ;  /* 0x7f8000000200780c */ /* 0x000fc80003f04070 */
[----:B------:R-:W-:-:S09]  /*c270*/  SEL R0, R0, 0x7c, P0 ;  /* 0x0000007c00007807 */ /* 0x000fd20000000000 */
.L_x_21415:
[----:B------:R-:W-:Y:S05]  /*c280*/  BSYNC.RECONVERGENT B0 ;  /* 0x0000000000007941 */ /* 0x000fea0003800200 */
.L_x_21413:
[----:B------:R-:W-:-:S04]  /*c290*/  SHF.R.U32.HI R3, RZ, 0x18, R3 ;  /* 0x00000018ff037819 */ /* 0x000fc80000011603 */
[----:B------:R-:W-:-:S05]  /*c2a0*/  LOP3.LUT R3, R0, 0x80, R3, 0xf8, !PT ;  /* 0x0000008000037812 */ /* 0x000fca00078ef803 */
[----:B------:R-:W-:Y:S01]  /*c2b0*/  STG.E.U8 desc[UR36][R16.64], R3 ;  /* 0x0000000310007986 */ /* 0x000fe2000c101124 */
[----:B------:R-:W-:Y:S05]  /*c2c0*/  EXIT ;  /* 0x000000000000794d */ /* 0x000fea0003800000 */
.L_x_21407:
[----:B------:R-:W-:-:S04]  /*c2d0*/  I2FP.F32.S32 R0, R2 ;  /* 0x0000000200007245 */ /* 0x000fc80000201400 */
[----:B------:R-:W-:-:S05]  /*c2e0*/  F2FP.BF16.F32.PACK_AB R0, RZ, R0 ;  /* 0x00000000ff00723e */ /* 0x000fca00000010ff */
[----:B------:R-:W-:Y:S01]  /*c2f0*/  STG.E.U16 desc[UR36][R16.64], R0 ;  /* 0x0000000010007986 */ /* 0x000fe2000c101524 */
[----:B------:R-:W-:Y:S05]  /*c300*/  EXIT ;  /* 0x000000000000794d */ /* 0x000fea0003800000 */
.L_x_21416:
        /* <DEDUP_REMOVED lines=15> */
.L_x_54911:


//--------------------- .text._ZN2at6native27unrolled_elementwise_kernelINS0_13BUnaryFunctorIiiiZZZNS0_16fmod_kernel_cudaERNS_18TensorIteratorBaseEENKUlvE_clEvENKUlvE1_clEvEUliiE_EESt5arrayIPcLm2EELi4E23TrivialOffsetCalculatorILi1EjESD_NS0_6memory12LoadWithCastILi1EEENSE_13StoreWithCastILi1EEEEEviT_T0_T2_T3_T4_T5_ --------------------------
	.section	.text._ZN2at6native27unrolled_elementwise_kernelINS0_13BUnaryFunctorIiiiZZZNS0_16fmod_kernel_cudaERNS_18TensorIteratorBaseEENKUlvE_clEvENKUlvE1_clEvEUliiE_EESt5arrayIPcLm2EELi4E23TrivialOffsetCalculatorILi1EjESD_NS0_6memory12LoadWithCastILi1EEENSE_13StoreWithCastILi1EEEEEviT_T0_T2_T3_T4_T5_,"ax",@progbits
	.align	128
        .global         _ZN2at6native27unrolled_elementwise_kernelINS0_13BUnaryFunctorIiiiZZZNS0_16fmod_kernel_cudaERNS_18TensorIteratorBaseEENKUlvE_clEvENKUlvE1_clEvEUliiE_EESt5arrayIPcLm2EELi4E23TrivialOffsetCalculatorILi1EjESD_NS0_6memory12LoadWithCastILi1EEENSE_13StoreWithCastILi1EEEEEviT_T0_T2_T3_T4_T5_
        .type           _ZN2at6native27unrolled_elementwise_kernelINS0_13BUnaryFunctorIiiiZZZNS0_16fmod_kernel_cudaERNS_18TensorIteratorBaseEENKUlvE_clEvENKUlvE1_clEvEUliiE_EESt5arrayIPcLm2EELi4E23TrivialOffsetCalculatorILi1EjESD_NS0_6memory12LoadWithCastILi1EEENSE_13StoreWithCastILi1EEEEEviT_T0_T2_T3_T4_T5_,@function
        .size           _ZN2at6native27unrolled_elementwise_kernelINS0_13BUnaryFunctorIiiiZZZNS0_16fmod_kernel_cudaERNS_18TensorIteratorBaseEENKUlvE_clEvENKUlvE1_clEvEUliiE_EESt5arrayIPcLm2EELi4E23TrivialOffsetCalculatorILi1EjESD_NS0_6memory12LoadWithCastILi1EEENSE_13StoreWithCastILi1EEEEEviT_T0_T2_T3_T4_T5_,(.L_x_54912 - _ZN2at6native27unrolled_elementwise_kernelINS0_13BUnaryFunctorIiiiZZZNS0_16fmod_kernel_cudaERNS_18TensorIteratorBaseEENKUlvE_clEvENKUlvE1_clEvEUliiE_EESt5arrayIPcLm2EELi4E23TrivialOffsetCalculatorILi1EjESD_NS0_6memory12LoadWithCastILi1EEENSE_13StoreWithCastILi1EEEEEviT_T0_T2_T3_T4_T5_)
        .other          _ZN2at6native27unrolled_elementwise_kernelINS0_13BUnaryFunctorIiiiZZZNS0_16fmod_kernel_cudaERNS_18TensorIteratorBaseEENKUlvE_clEvENKUlvE1_clEvEUliiE_EESt5arrayIPcLm2EELi4E23TrivialOffsetCalculatorILi1EjESD_NS0_6memory12LoadWithCastILi1EEENSE_13StoreWithCastILi1EEEEEviT_T0_T2_T3_T4_T5_,@"STO_CUDA_ENTRY STV_DEFAULT"
_ZN2at6native27unrolled_elementwise_kernelINS0_13BUnaryFunctorIiiiZZZNS0_16fmod_kernel_cudaERNS_18TensorIteratorBaseEENKUlvE_clEvENKUlvE1_clEvEUliiE_EESt5arrayIPcLm2EELi4E23TrivialOffsetCalculatorILi1EjESD_NS0_6memory12LoadWithCastILi1EEENSE_13StoreWithCastILi1EEEEEviT_T0_T2_T3_T4_T5_:
.text._ZN2at6native27unrolled_elementwise_kernelINS0_13BUnaryFunctorIiiiZZZNS0_16fmod_kernel_cudaERNS_18TensorIteratorBaseEENKUlvE_clEvENKUlvE1_clEvEUliiE_EESt5arrayIPcLm2EELi4E23TrivialOffsetCalculatorILi1EjESD_NS0_6memory12LoadWithCastILi1EEENSE_13StoreWithCastILi1EEEEEviT_T0_T2_T3_T4_T5_:
        /* <DEDUP_REMOVED lines=31> */
.L_x_21422:
[----:B------:R3:W5:Y:S01]  /*01f0*/  LDG.E.U8 R24, desc[UR36][R4.64] ;  /* 0x0000002404187981 */ /* 0x000762000c1e1100 */
[----:B------:R-:W-:Y:S05]  /*0200*/  BRA `(.L_x_21424) ;  /* 0x0000000c00307947 */ /* 0x000fea0003800000 */
.L_x_21421:
        /* <DEDUP_REMOVED lines=8> */
.L_x_21426:
[----:B------:R1:W5:Y:S01]  /*0290*/  LDG.E R24, desc[UR36][R4.64] ;  /* 0x0000002404187981 */ /* 0x000362000c1e1900 */
[----:B------:R-:W-:Y:S05]  /*02a0*/  BRA `(.L_x_21424) ;  /* 0x0000000c00087947 */ /* 0x000fea0003800000 */
.L_x_21425:
[----:B------:R2:W5:Y:S01]  /*02b0*/  LDG.E.S16 R24, desc[UR36][R4.64] ;  /* 0x0000002404187981 */ /* 0x000562000c1e1700 */
[----:B------:R-:W-:Y:S05]  /*02c0*/  BRA `(.L_x_21424) ;  /* 0x0000000c00007947 */ /* 0x000fea0003800000 */
.L_x_21420:
        /* <DEDUP_REMOVED lines=9> */
.L_x_21428:
[----:B------:R-:W2:Y:S02]  /*0360*/  LDG.E.U16 R4, desc[UR36][R4.64] ;  /* 0x0000002404047981 */ /* 0x000ea4000c1e1500 */
[----:B--2---:R-:W-:-:S06]  /*0370*/  HADD2.F32 R24, -RZ, R4.H0_H0 ;  /* 0x20000004ff187230 */ /* 0x004fcc0000004100 */
[----:B------:R-:W0:Y:S01]  /*0380*/  F2I.FTZ.TRUNC.NTZ R24, R24 ;  /* 0x0000001800187305 */ /* 0x000e22000021f100 */
[----:B------:R-:W-:Y:S05]  /*0390*/  BRA `(.L_x_21424) ;  /* 0x0000000800cc7947 */ /* 0x000fea0003800000 */
.L_x_21427:
        /* <DEDUP_REMOVED lines=9> */
.L_x_21430:
[----:B------:R-:W2:Y:S02]  /*0430*/  LDG.E.U16 R4, desc[UR36][R4.64] ;  /* 0x0000002404047981 */ /* 0x000ea4000c1e1500 */
[----:B--2---:R-:W-:-:S06]  /*0440*/  HADD2.F32 R24, -RZ, R4.H0_H0 ;  /* 0x20000004ff187230 */ /* 0x004fcc0000004100 */
[----:B------:R-:W0:Y:S01]  /*0450*/  F2I.FTZ.TRUNC.NTZ R24, R24 ;  /* 0x0000001800187305 */ /* 0x000e22000021f100 */
[----:B------:R-:W-:Y:S05]  /*0460*/  BRA `(.L_x_21424) ;  /* 0x0000000800987947 */ /* 0x000fea0003800000 */
.L_x_21429:
[----:B------:R-:W2:Y:S02]  /*0470*/  LDG.E.64 R24, desc[UR36][R4.64] ;  /* 0x0000002404187981 */ /* 0x000ea4000c1e1b00 */
[----:B--2---:R0:W1:Y:S01]  /*0480*/  F2I.F64.TRUNC R24, R24 ;  /* 0x0000001800187311 */ /* 0x004062000030d100 */
[----:B------:R-:W-:Y:S05]  /*0490*/  BRA `(.L_x_21424) ;  /* 0x00000008008c7947 */ /* 0x000fea0003800000 */
.L_x_21419:
        /* <DEDUP_REMOVED lines=12> */
.L_x_21433:
[----:B------:R-:W2:Y:S02]  /*0560*/  LDG.E.64 R4, desc[UR36][R4.64] ;  /* 0x0000002404047981 */ /* 0x000ea4000c1e1b00 */
[----:B--2---:R0:W1:Y:S01]  /*0570*/  F2I.F64.TRUNC R24, R4 ;  /* 0x0000000400187311 */ /* 0x004062000030d100 */
[----:B------:R-:W-:Y:S05]  /*0580*/  BRA `(.L_x_21424) ;  /* 0x0000000800507947 */ /* 0x000fea0003800000 */
.L_x_21432:
        /* <DEDUP_REMOVED lines=26> */
.L_x_21435:
        /* <DEDUP_REMOVED lines=14> */
.L_x_21434:
[----:B------:R-:W2:Y:S02]  /*0810*/  LDG.E.U16 R24, desc[UR36][R4.64] ;  /* 0x0000002404187981 */ /* 0x000ea4000c1e1500 */
[----:B--2---:R-:W-:-:S06]  /*0820*/  IMAD.U32 R24, R24, 0x10000, RZ ;  /* 0x0001000018187824 */ /* 0x004fcc00078e00ff */
[----:B------:R-:W0:Y:S01]  /*0830*/  F2I.FTZ.TRUNC.NTZ R24, R24 ;  /* 0x0000001800187305 */ /* 0x000e22000021f100 */
[----:B------:R-:W-:Y:S05]  /*0840*/  BRA `(.L_x_21424) ;  /* 0x0000000400a07947 */ /* 0x000fea0003800000 */
.L_x_21431:
        /* <DEDUP_REMOVED lines=10> */
.L_x_21438:
        /* <DEDUP_REMOVED lines=21> */
.L_x_21442:
[----:B------:R-:W-:Y:S05]  /*0a40*/  BSYNC.RECONVERGENT B1 ;  /* 0x0000000000017941 */ /* 0x000fea0003800200 */
.L_x_21441:
[----:B------:R-:W-:Y:S01]  /*0a50*/  IMAD.SHL.U32 R0, R0, 0x100000, RZ ;  /* 0x0010000000007824 */ /* 0x000fe200078e00ff */
[----:B------:R-:W-:-:S04]  /*0a60*/  LEA R3, R3, 0x3b800000, 0x17 ;  /* 0x3b80000003037811 */ /* 0x000fc800078eb8ff */
[----:B------:R-:W-:-:S07]  /*0a70*/  LOP3.LUT R24, R3, R0, R7, 0xfe, !PT ;  /* 0x0000000003187212 */ /* 0x000fce00078efe07 */
.L_x_21440:
[----:B------:R-:W-:Y:S05]  /*0a80*/  BSYNC.RECONVERGENT B0 ;  /* 0x0000000000007941 */ /* 0x000fea0003800200 */
.L_x_21439:
[----:B------:R-:W0:Y:S01]  /*0a90*/  F2I.FTZ.TRUNC.NTZ R24, R24 ;  /* 0x0000001800187305 */ /* 0x000e22000021f100 */
[----:B------:R-:W-:Y:S05]  /*0aa0*/  BRA `(.L_x_21424) ;  /* 0x0000000400087947 */ /* 0x000fea0003800000 */
.L_x_21437:
        /* <DEDUP_REMOVED lines=21> */
.L_x_21446:
[----:B------:R-:W-:Y:S05]  /*0c00*/  BSYNC.RECONVERGENT B1 ;  /* 0x0000000000017941 */ /* 0x000fea0003800200 */
.L_x_21445:
[----:B------:R-:W-:Y:S01]  /*0c10*/  IMAD.SHL.U32 R0, R0, 0x200000, RZ ;  /* 0x0020000000007824 */ /* 0x000fe200078e00ff */
[----:B------:R-:W-:-:S04]  /*0c20*/  LEA R3, R3, 0x37800000, 0x17 ;  /* 0x3780000003037811 */ /* 0x000fc800078eb8ff */
[----:B------:R-:W-:-:S07]  /*0c30*/  LOP3.LUT R24, R3, R0, R7, 0xfe, !PT ;  /* 0x0000000003187212 */ /* 0x000fce00078efe07 */
.L_x_21444:
[----:B------:R-:W-:Y:S05]  /*0c40*/  BSYNC.RECONVERGENT B0 ;  /* 0x0000000000007941 */ /* 0x000fea0003800200 */
.L_x_21443:
[----:B------:R-:W0:Y:S01]  /*0c50*/  F2I.FTZ.TRUNC.NTZ R24, R24 ;  /* 0x0000001800187305 */ /* 0x000e22000021f100 */
[----:B------:R-:W-:Y:S05]  /*0c60*/  BRA `(.L_x_21424) ;  /* 0x0000000000987947 */ /* 0x000fea0003800000 */
.L_x_21436:
[----:B------:R-:W-:-:S09]  /*0c70*/  UISETP.NE.AND UP0, UPT, UR4, 0x1c, UPT ;  /* 0x0000001c0400788c */ /* 0x000fd2000bf05270 */
[----:B------:R-:W-:Y:S05]  /*0c80*/  BRA.U !UP0, `(.L_x_21447) ;  /* 0x00000001088c7547 */ /* 0x000fea000b800000 */
[----:B------:R-:W-:-:S09]  /*0c90*/  UISETP.NE.AND UP0, UPT, UR4, 0x1d, UPT ;  /* 0x0000001d0400788c */ /* 0x000fd2000bf05270 */
[----:B------:R-:W-:Y:S05]  /*0ca0*/  BRA.U !UP0, `(.L_x_21448) ;  /* 0x00000001087c7547 */ /* 0x000fea000b800000 */
[----:B------:R-:W-:-:S09]  /*0cb0*/  UISETP.NE.AND UP0, UPT, UR4, 0x2c, UPT ;  /* 0x0000002c0400788c */ /* 0x000fd2000bf05270 */
[----:B------:R-:W-:Y:S05]  /*0cc0*/  BRA.U !UP0, `(.L_x_21449) ;  /* 0x0000000108487547 */ /* 0x000fea000b800000 */
.L_x_21423:
        /* <DEDUP_REMOVED lines=16> */
.L_x_21450:
[----:B------:R-:W-:Y:S01]  /*0dd0*/  IMAD.MOV.U32 R24, RZ, RZ, RZ ;  /* 0x000000ffff187224 */ /* 0x000fe200078e00ff */
[----:B------:R-:W-:Y:S06]  /*0de0*/  BRA `(.L_x_21424) ;  /* 0x0000000000387947 */ /* 0x000fec0003800000 */
.L_x_21449:
        /* <DEDUP_REMOVED lines=8> */
.L_x_21452:
[----:B------:R-:W-:Y:S05]  /*0e70*/  BSYNC.RECONVERGENT B0 ;  /* 0x0000000000007941 */ /* 0x000fea0003800200 */
.L_x_21451:
[----:B------:R-:W0:Y:S01]  /*0e80*/  F2I.FTZ.TRUNC.NTZ R24, R24 ;  /* 0x0000001800187305 */ /* 0x000e22000021f100 */
[----:B------:R-:W-:Y:S05]  /*0e90*/  BRA `(.L_x_21424) ;  /* 0x00000000000c7947 */ /* 0x000fea0003800000 */
.L_x_21448:
[----:B------:R0:W5:Y:S01]  /*0ea0*/  LDG.E R24, desc[UR36][R4.64] ;  /* 0x0000002404187981 */ /* 0x000162000c1e1900 */
[----:B------:R-:W-:Y:S05]  /*0eb0*/  BRA `(.L_x_21424) ;  /* 0x0000000000047947 */ /* 0x000fea0003800000 */
.L_x_21447:
[----:B------:R0:W5:Y:S02]  /*0ec0*/  LDG.E R24, desc[UR36][R4.64] ;  /* 0x0000002404187981 */ /* 0x000164000c1e1900 */
.L_x_21424:
[----:B------:R-:W-:-:S07]  /*0ed0*/  VIADD R17, R23, 0x80 ;  /* 0x0000008017117836 */ /* 0x000fce0000000000 */
.L_x_21418:
[----:B------:R-:W-:Y:S05]  /*0ee0*/  BSYNC.RECONVERGENT B6 ;  /* 0x0000000000067941 */ /* 0x000fea0003800200 */
.L_x_21417:
[----:B------:R-:W-:Y:S01]  /*0ef0*/  ISETP.GE.AND P0, PT, R17, R16, PT ;  /* 0x000000101100720c */ /* 0x000fe20003f06270 */
[----:B------:R-:W-:Y:S01]  /*0f00*/  BSSY.RECONVERGENT B6, `(.L_x_21453) ;  /* 0x00000e5000067945 */ /* 0x000fe20003800200 */
[----:B0-----:R-:W-:-:S11]  /*0f10*/  IMAD.MOV.U32 R25, RZ, RZ, RZ ;  /* 0x000000ffff197224 */ /* 0x001fd600078e00ff */
[----:B------:R-:W-:Y:S05]  /*0f20*/  @P0 BRA `(.L_x_21454) ;  /* 0x0000000c00880947 */ /* 0x000fea0003800000 */
[----:B-1234-:R-:W0:Y:S01]  /*0f30*/  LDC.64 R4, c[0x0][0x398] ;  /* 0x0000e600ff047b82 */ /* 0x01ee220000000a00 */
        /* <DEDUP_REMOVED lines=18> */
.L_x_21458:
[----:B------:R0:W5:Y:S01]  /*1060*/  LDG.E.U8 R25, desc[UR36][R4.64] ;  /* 0x0000002404197981 */ /* 0x000162000c1e1100 */
[----:B------:R-:W-:Y:S05]  /*1070*/  BRA `(.L_x_21460) ;  /* 0x0000000c00307947 */ /* 0x000fea0003800000 */
.L_x_21457:
        /* <DEDUP_REMOVED lines=8> */
.L_x_21462:
[----:B------:R0:W5:Y:S01]  /*1100*/  LDG.E R25, desc[UR36][R4.64] ;  /* 0x0000002404197981 */ /* 0x000162000c1e1900 */
[----:B------:R-:W-:Y:S05]  /*1110*/  BRA `(.L_x_21460) ;  /* 0x0000000c00087947 */ /* 0x000fea0003800000 */
.L_x_21461:
[----:B------:R0:W5:Y:S01]  /*1120*/  LDG.E.S16 R25, desc[UR36][R4.64] ;  /* 0x0000002404197981 */ /* 0x000162000c1e1700 */
[----:B------:R-:W-:Y:S05]  /*1130*/  BRA `(.L_x_21460) ;  /* 0x0000000c00007947 */ /* 0x000fea0003800000 */
.L_x_21456:
        /* <DEDUP_REMOVED lines=9> */
.L_x_21464:
[----:B------:R-:W2:Y:S02]  /*11d0*/  LDG.E.U16 R4, desc[UR36][R4.64] ;  /* 0x0000002404047981 */ /* 0x000ea4000c1e1500 */
[----:B--2---:R-:W-:-:S06]  /*11e0*/  HADD2.F32 R25, -RZ, R4.H0_H0 ;  /* 0x20000004ff197230 */ /* 0x004fcc0000004100 */
[----:B------:R-:W0:Y:S01]  /*11f0*/  F2I.FTZ.TRUNC.NTZ R25, R25 ;  /* 0x0000001900197305 */ /* 0x000e22000021f100 */
[----:B------:R-:W-:Y:S05]  /*1200*/  BRA `(.L_x_21460) ;  /* 0x0000000800cc7947 */ /* 0x000fea0003800000 */
.L_x_21463:
        /* <DEDUP_REMOVED lines=9> */
.L_x_21466:
[----:B------:R-:W2:Y:S02]  /*12a0*/  LDG.E.U16 R4, desc[UR36][R4.64] ;  /* 0x0000002404047981 */ /* 0x000ea4000c1e1500 */
[----:B--2---:R-:W-:-:S06]  /*12b0*/  HADD2.F32 R25, -RZ, R4.H0_H0 ;  /* 0x20000004ff197230 */ /* 0x004fcc0000004100 */
[----:B------:R-:W0:Y:S01]  /*12c0*/  F2I.FTZ.TRUNC.NTZ R25, R25 ;  /* 0x0000001900197305 */ /* 0x000e22000021f100 */
[----:B------:R-:W-:Y:S05]  /*12d0*/  BRA `(.L_x_21460) ;  /* 0x0000000800987947 */ /* 0x000fea0003800000 */
.L_x_21465:
[----:B------:R-:W2:Y:S02]  /*12e0*/  LDG.E.64 R4, desc[UR36][R4.64] ;  /* 0x0000002404047981 */ /* 0x000ea4000c1e1b00 */
[----:B--2---:R0:W1:Y:S01]  /*12f0*/  F2I.F64.TRUNC R25, R4 ;  /* 0x0000000400197311 */ /* 0x004062000030d100 */
[----:B------:R-:W-:Y:S05]  /*1300*/  BRA `(.L_x_21460) ;  /* 0x00000008008c7947 */ /* 0x000fea0003800000 */
.L_x_21455:
        /* <DEDUP_REMOVED lines=12> */
.L_x_21469:
[----:B------:R-:W2:Y:S02]  /*13d0*/  LDG.E.64 R4, desc[UR36][R4.64] ;  /* 0x0000002404047981 */ /* 0x000ea4000c1e1b00 */
[----:B--2---:R0:W1:Y:S01]  /*13e0*/  F2I.F64.TRUNC R25, R4 ;  /* 0x0000000400197311 */ /* 0x004062000030d100 */
[----:B------:R-:W-:Y:S05]  /*13f0*/  BRA `(.L_x_21460) ;  /* 0x0000000800507947 */ /* 0x000fea0003800000 */
.L_x_21468:
        /* <DEDUP_REMOVED lines=26> */
.L_x_21471:
        /* <DEDUP_REMOVED lines=14> */
.L_x_21470:
[----:B------:R-:W2:Y:S02]  /*1680*/  LDG.E.U16 R25, desc[UR36][R4.64] ;  /* 0x0000002404197981 */ /* 0x000ea4000c1e1500 */
[----:B--2---:R-:W-:-:S06]  /*1690*/  IMAD.U32 R25, R25, 0x10000, RZ ;  /* 0x0001000019197824 */ /* 0x004fcc00078e00ff */
[----:B------:R-:W4:Y:S01]  /*16a0*/  F2I.FTZ.TRUNC.NTZ R25, R25 ;  /* 0x0000001900197305 */ /* 0x000f22000021f100 */
[----:B------:R-:W-:Y:S05]  /*16b0*/  BRA `(.L_x_21460) ;  /* 0x0000000400a07947 */ /* 0x000fea0003800000 */
.L_x_21467:
        /* <DEDUP_REMOVED lines=10> */
.L_x_21474:
        /* <DEDUP_REMOVED lines=21> */
.L_x_21478:
[----:B------:R-:W-:Y:S05]  /*18b0*/  BSYNC.RECONVERGENT B1 ;  /* 0x0000000000017941 */ /* 0x000fea0003800200 */
.L_x_21477:
[----:B------:R-:W-:Y:S01]  /*18c0*/  IMAD.SHL.U32 R0, R0, 0x100000, RZ ;  /* 0x0010000000007824 */ /* 0x000fe200078e00ff */
[----:B------:R-:W-:-:S04]  /*18d0*/  LEA R3, R3, 0x3b800000, 0x17 ;  /* 0x3b80000003037811 */ /* 0x000fc800078eb8ff */
[----:B------:R-:W-:-:S07]  /*18e0*/  LOP3.LUT R25, R3, R0, R25, 0xfe, !PT ;  /* 0x0000000003197212 */ /* 0x000fce00078efe19 */
.L_x_21476:
[----:B------:R-:W-:Y:S05]  /*18f0*/  BSYNC.RECONVERGENT B0 ;  /* 0x0000000000007941 */ /* 0x000fea0003800200 */
.L_x_21475:
[----:B------:R-:W0:Y:S01]  /*1900*/  F2I.FTZ.TRUNC.NTZ R25, R25 ;  /* 0x0000001900197305 */ /* 0x000e22000021f100 */
[----:B------:R-:W-:Y:S05]  /*1910*/  BRA `(.L_x_21460) ;  /* 0x0000000400087947 */ /* 0x000fea0003800000 */
.L_x_21473:
        /* <DEDUP_REMOVED lines=21> */
.L_x_21482:
[----:B------:R-:W-:Y:S05]  /*1a70*/  BSYNC.RECONVERGENT B1 ;  /* 0x0000000000017941 */ /* 0x000fea0003800200 */
.L_x_21481:
[----:B------:R-:W-:Y:S01]  /*1a80*/  IMAD.SHL.U32 R0, R0, 0x200000, RZ ;  /* 0x0020000000007824 */ /* 0x000fe200078e00ff */
[----:B------:R-:W-:-:S04]  /*1a90*/  LEA R3, R3, 0x37800000, 0x17 ;  /* 0x3780000003037811 */ /* 0x000fc800078eb8ff */
[----:B------:R-:W-:-:S07]  /*1aa0*/  LOP3.LUT R25, R3, R0, R25, 0xfe, !PT ;  /* 0x0000000003197212 */ /* 0x000fce00078efe19 */
.L_x_21480:
[----:B------:R-:W-:Y:S05]  /*1ab0*/  BSYNC.RECONVERGENT B0 ;  /* 0x0000000000007941 */ /* 0x000fea0003800200 */
.L_x_21479:
[----:B------:R-:W0:Y:S01]  /*1ac0*/  F2I.FTZ.TRUNC.NTZ R25, R25 ;  /* 0x0000001900197305 */ /* 0x000e22000021f100 */
[----:B------:R-:W-:Y:S05]  /*1ad0*/  BRA `(.L_x_21460) ;  /* 0x0000000000987947 */ /* 0x000fea0003800000 */
.L_x_21472:
        /* <DEDUP_REMOVED lines=14> */
.L_x_21486:
[----:B------:R-:W-:Y:S05]  /*1bc0*/  BSYNC.RECONVERGENT B0 ;  /* 0x0000000000007941 */ /* 0x000fea0003800200 */
.L_x_21485:
[----:B------:R-:W0:Y:S01]  /*1bd0*/  F2I.FTZ.TRUNC.NTZ R25, R25 ;  /* 0x0000001900197305 */ /* 0x000e22000021f100 */
[----:B------:R-:W-:Y:S05]  /*1be0*/  BRA `(.L_x_21460) ;  /* 0x0000000000547947 */ /* 0x000fea0003800000 */
.L_x_21459:
        /* <DEDUP_REMOVED lines=16> */
.L_x_21487:
[----:B------:R-:W-:Y:S01]  /*1cf0*/  IMAD.MOV.U32 R25, RZ, RZ, RZ ;  /* 0x000000ffff197224 */ /* 0x000fe200078e00ff */
[----:B------:R-:W-:Y:S06]  /*1d00*/  BRA `(.L_x_21460) ;  /* 0x00000000000c7947 */ /* 0x000fec0003800000 */
.L_x_21484:
[----:B------:R0:W5:Y:S01]  /*1d10*/  LDG.E R25, desc[UR36][R4.64] ;  /* 0x0000002404197981 */ /* 0x000162000c1e1900 */
[----:B------:R-:W-:Y:S05]  /*1d20*/  BRA `(.L_x_21460) ;  /* 0x0000000000047947 */ /* 0x000fea0003800000 */
.L_x_21483:
[----:B------:R0:W5:Y:S02]  /*1d30*/  LDG.E R25, desc[UR36][R4.64] ;  /* 0x0000002404197981 */ /* 0x000164000c1e1900 */
.L_x_21460:
[----:B------:R-:W-:-:S07]  /*1d40*/  VIADD R17, R17, 0x80 ;  /* 0x0000008011117836 */ /* 0x000fce0000000000 */
.L_x_21454:
[----:B------:R-:W-:Y:S05]  /*1d50*/  BSYNC.RECONVERGENT B6 ;  /* 0x0000000000067941 */ /* 0x000fea0003800200 */
.L_x_21453:
[----:B------:R-:W-:Y:S01]  /*1d60*/  ISETP.GE.AND P0, PT, R17, R16, PT ;  /* 0x000000101100720c */ /* 0x000fe20003f06270 */
[----:B------:R-:W-:Y:S01]  /*1d70*/  BSSY.RECONVERGENT B6, `(.L_x_21488) ;  /* 0x00000e5000067945 */ /* 0x000fe20003800200 */
[----:B------:R-:W-:-:S11]  /*1d80*/  IMAD.MOV.U32 R18, RZ, RZ, RZ ;  /* 0x000000ffff127224 */ /* 0x000fd600078e00ff */
        /* <DEDUP_REMOVED lines=20> */
.L_x_21493:
[----:B------:R0:W5:Y:S01]  /*1ed0*/  LDG.E.U8 R18, desc[UR36][R4.64] ;  /* 0x0000002404127981 */ /* 0x000162000c1e1100 */
[----:B------:R-:W-:Y:S05]  /*1ee0*/  BRA `(.L_x_21495) ;  /* 0x0000000c00307947 */ /* 0x000fea0003800000 */
.L_x_21492:
        /* <DEDUP_REMOVED lines=8> */
.L_x_21497:
[----:B------:R0:W5:Y:S01]  /*1f70*/  LDG.E R18, desc[UR36][R4.64] ;  /* 0x0000002404127981 */ /* 0x000162000c1e1900 */
[----:B------:R-:W-:Y:S05]  /*1f80*/  BRA `(.L_x_21495) ;  /* 0x0000000c00087947 */ /* 0x000fea0003800000 */
.L_x_21496:
[----:B------:R0:W5:Y:S01]  /*1f90*/  LDG.E.S16 R18, desc[UR36][R4.64] ;  /* 0x0000002404127981 */ /* 0x000162000c1e1700 */
[----:B------:R-:W-:Y:S05]  /*1fa0*/  BRA `(.L_x_21495) ;  /* 0x0000000c00007947 */ /* 0x000fea0003800000 */
.L_x_21491:
        /* <DEDUP_REMOVED lines=9> */
.L_x_21499:
[----:B------:R-:W2:Y:S02]  /*2040*/  LDG.E.U16 R4, desc[UR36][R4.64] ;  /* 0x0000002404047981 */ /* 0x000ea4000c1e1500 */
[----:B--2---:R-:W-:-:S06]  /*2050*/  HADD2.F32 R18, -RZ, R4.H0_H0 ;  /* 0x20000004ff127230 */ /* 0x004fcc0000004100 */
[----:B------:R-:W0:Y:S01]  /*2060*/  F2I.FTZ.TRUNC.NTZ R18, R18 ;  /* 0x0000001200127305 */ /* 0x000e22000021f100 */
[----:B------:R-:W-:Y:S05]  /*2070*/  BRA `(.L_x_21495) ;  /* 0x0000000800cc7947 */ /* 0x000fea0003800000 */
.L_x_21498:
        /* <DEDUP_REMOVED lines=9> */
.L_x_21501:
[----:B------:R-:W2:Y:S02]  /*2110*/  LDG.E.U16 R4, desc[UR36][R4.64] ;  /* 0x0000002404047981 */ /* 0x000ea4000c1e1500 */
[----:B--2---:R-:W-:-:S06]  /*2120*/  HADD2.F32 R18, -RZ, R4.H0_H0 ;  /* 0x20000004ff127230 */ /* 0x004fcc0000004100 */
[----:B------:R-:W0:Y:S01]  /*2130*/  F2I.FTZ.TRUNC.NTZ R18, R18 ;  /* 0x0000001200127305 */ /* 0x000e22000021f100 */
[----:B------:R-:W-:Y:S05]  /*2140*/  BRA `(.L_x_21495) ;  /* 0x0000000800987947 */ /* 0x000fea0003800000 */
.L_x_21500:
[----:B------:R-:W2:Y:S02]  /*2150*/  LDG.E.64 R18, desc[UR36][R4.64] ;  /* 0x0000002404127981 */ /* 0x000ea4000c1e1b00 */
[----:B--2---:R0:W1:Y:S01]  /*2160*/  F2I.F64.TRUNC R18, R18 ;  /* 0x0000001200127311 */ /* 0x004062000030d100 */
[----:B------:R-:W-:Y:S05]  /*2170*/  BRA `(.L_x_21495) ;  /* 0x00000008008c7947 */ /* 0x000fea0003800000 */
.L_x_21490:
        /* <DEDUP_REMOVED lines=12> */
.L_x_21504:
[----:B------:R-:W2:Y:S02]  /*2240*/  LDG.E.64 R4, desc[UR36][R4.64] ;  /* 0x0000002404047981 */ /* 0x000ea4000c1e1b00 */
[----:B--2---:R0:W1:Y:S01]  /*2250*/  F2I.F64.TRUNC R18, R4 ;  /* 0x0000000400127311 */ /* 0x004062000030d100 */
[----:B------:R-:W-:Y:S05]  /*2260*/  BRA `(.L_x_21495) ;  /* 0x0000000800507947 */ /* 0x000fea0003800000 */
.L_x_21503:
        /* <DEDUP_REMOVED lines=26> */
.L_x_21506:
        /* <DEDUP_REMOVED lines=14> */
.L_x_21505:
[----:B------:R-:W2:Y:S02]  /*24f0*/  LDG.E.U16 R18, desc[UR36][R4.64] ;  /* 0x0000002404127981 */ /* 0x000ea4000c1e1500 */
[----:B--2---:R-:W-:-:S06]  /*2500*/  IMAD.U32 R18, R18, 0x10000, RZ ;  /* 0x0001000012127824 */ /* 0x004fcc00078e00ff */
[----:B------:R-:W0:Y:S01]  /*2510*/  F2I.FTZ.TRUNC.NTZ R18, R18 ;  /* 0x0000001200127305 */ /* 0x000e22000021f100 */
[----:B------:R-:W-:Y:S05]  /*2520*/  BRA `(.L_x_21495) ;  /* 0x0000000400a07947 */ /* 0x000fea0003800000 */
.L_x_21502:
        /* <DEDUP_REMOVED lines=10> */
.L_x_21509:
        /* <DEDUP_REMOVED lines=21> */
.L_x_21513:
[----:B------:R-:W-:Y:S05]  /*2720*/  BSYNC.RECONVERGENT B1 ;  /* 0x0000000000017941 */ /* 0x000fea0003800200 */
.L_x_21512:
[----:B------:R-:W-:Y:S01]  /*2730*/  IMAD.SHL.U32 R0, R0, 0x100000, RZ ;  /* 0x0010000000007824 */ /* 0x000fe200078e00ff */
[----:B------:R-:W-:-:S04]  /*2740*/  LEA R3, R3, 0x3b800000, 0x17 ;  /* 0x3b80000003037811 */ /* 0x000fc800078eb8ff */
[----:B------:R-:W-:-:S07]  /*2750*/  LOP3.LUT R18, R3, R0, R7, 0xfe, !PT ;  /* 0x0000000003127212 */ /* 0x000fce00078efe07 */
.L_x_21511:
[----:B------:R-:W-:Y:S05]  /*2760*/  BSYNC.RECONVERGENT B0 ;  /* 0x0000000000007941 */ /* 0x000fea0003800200 */
.L_x_21510:
[----:B------:R-:W1:Y:S01]  /*2770*/  F2I.FTZ.TRUNC.NTZ R18, R18 ;  /* 0x0000001200127305 */ /* 0x000e62000021f100 */
[----:B------:R-:W-:Y:S05]  /*2780*/  BRA `(.L_x_21495) ;  /* 0x0000000400087947 */ /* 0x000fea0003800000 */
.L_x_21508:
        /* <DEDUP_REMOVED lines=21> */
.L_x_21517:
[----:B------:R-:W-:Y:S05]  /*28e0*/  BSYNC.RECONVERGENT B1 ;  /* 0x0000000000017941 */ /* 0x000fea0003800200 */
.L_x_21516:
[----:B------:R-:W-:Y:S01]  /*28f0*/  IMAD.SHL.U32 R0, R0, 0x200000, RZ ;  /* 0x0020000000007824 */ /* 0x000fe200078e00ff */
[----:B------:R-:W-:-:S04]  /*2900*/  LEA R3, R3, 0x37800000, 0x17 ;  /* 0x3780000003037811 */ /* 0x000fc800078eb8ff */
[----:B------:R-:W-:-:S07]  /*2910*/  LOP3.LUT R18, R3, R0, R7, 0xfe, !PT ;  /* 0x0000000003127212 */ /* 0x000fce00078efe07 */
.L_x_21515:
[----:B------:R-:W-:Y:S05]  /*2920*/  BSYNC.RECONVERGENT B0 ;  /* 0x0000000000007941 */ /* 0x000fea0003800200 */
.L_x_21514:
[----:B------:R-:W2:Y:S01]  /*2930*/  F2I.FTZ.TRUNC.NTZ R18, R18 ;  /* 0x0000001200127305 */ /* 0x000ea2000021f100 */
[----:B------:R-:W-:Y:S05]  /*2940*/  BRA `(.L_x_21495) ;  /* 0x0000000000987947 */ /* 0x000fea0003800000 */
.L_x_21507:
        /* <DEDUP_REMOVED lines=14> */
.L_x_21521:
[----:B------:R-:W-:Y:S05]  /*2a30*/  BSYNC.RECONVERGENT B0 ;  /* 0x0000000000007941 */ /* 0x000fea0003800200 */
.L_x_21520:
[----:B------:R-:W4:Y:S01]  /*2a40*/  F2I.FTZ.TRUNC.NTZ R18, R18 ;  /* 0x0000001200127305 */ /* 0x000f22000021f100 */
[----:B------:R-:W-:Y:S05]  /*2a50*/  BRA `(.L_x_21495) ;  /* 0x0000000000547947 */ /* 0x000fea0003800000 */
.L_x_21494:
        /* <DEDUP_REMOVED lines=16> */
.L_x_21522:
[----:B------:R-:W-:Y:S01]  /*2b60*/  IMAD.MOV.U32 R18, RZ, RZ, RZ ;  /* 0x000000ffff127224 */ /* 0x000fe200078e00ff */
[----:B------:R-:W-:Y:S06]  /*2b70*/  BRA `(.L_x_21495) ;  /* 0x00000000000c7947 */ /* 0x000fec0003800000 */
.L_x_21519:
[----:B------:R0:W5:Y:S01]  /*2b80*/  LDG.E R18, desc[UR36][R4.64] ;  /* 0x0000002404127981 */ /* 0x000162000c1e1900 */
[----:B------:R-:W-:Y:S05]  /*2b90*/  BRA `(.L_x_21495) ;  /* 0x0000000000047947 */ /* 0x000fea0003800000 */
.L_x_21518:
[----:B------:R3:W5:Y:S02]  /*2ba0*/  LDG.E R18, desc[UR36][R4.64] ;  /* 0x0000002404127981 */ /* 0x000764000c1e1900 */
.L_x_21495:
[----:B------:R-:W-:-:S07]  /*2bb0*/  VIADD R17, R17, 0x80 ;  /* 0x0000008011117836 */ /* 0x000fce0000000000 */
.L_x_21489:
[----:B------:R-:W-:Y:S05]  /*2bc0*/  BSYNC.RECONVERGENT B6 ;  /* 0x0000000000067941 */ /* 0x000fea0003800200 */
.L_x_21488:
        /* <DEDUP_REMOVED lines=23> */
.L_x_21528:
[----:B------:R0:W5:Y:S01]  /*2d40*/  LDG.E.U8 R22, desc[UR36][R4.64] ;  /* 0x0000002404167981 */ /* 0x000162000c1e1100 */
[----:B------:R-:W-:Y:S05]  /*2d50*/  BRA `(.L_x_21524) ;  /* 0x0000000c002c7947 */ /* 0x000fea0003800000 */
.L_x_21527:
        /* <DEDUP_REMOVED lines=8> */
.L_x_21531:
[----:B------:R0:W5:Y:S01]  /*2de0*/  LDG.E R22, desc[UR36][R4.64] ;  /* 0x0000002404167981 */ /* 0x000162000c1e1900 */
[----:B------:R-:W-:Y:S05]  /*2df0*/  BRA `(.L_x_21524) ;  /* 0x0000000c00047947 */ /* 0x000fea0003800000 */
.L_x_21530:
[----:B------:R0:W5:Y:S01]  /*2e00*/  LDG.E.S16 R22, desc[UR36][R4.64] ;  /* 0x0000002404167981 */ /* 0x000162000c1e1700 */
[----:B------:R-:W-:Y:S05]  /*2e10*/  BRA `(.L_x_21524) ;  /* 0x0000000800fc7947 */ /* 0x000fea0003800000 */
.L_x_21526:
        /* <DEDUP_REMOVED lines=9> */
.L_x_21533:
[----:B------:R-:W2:Y:S02]  /*2eb0*/  LDG.E.U16 R4, desc[UR36][R4.64] ;  /* 0x0000002404047981 */ /* 0x000ea4000c1e1500 */
[----:B--2---:R-:W-:-:S06]  /*2ec0*/  HADD2.F32 R22, -RZ, R4.H0_H0 ;  /* 0x20000004ff167230 */ /* 0x004fcc0000004100 */
[----:B------:R-:W0:Y:S01]  /*2ed0*/  F2I.FTZ.TRUNC.NTZ R22, R22 ;  /* 0x0000001600167305 */ /* 0x000e22000021f100 */
[----:B------:R-:W-:Y:S05]  /*2ee0*/  BRA `(.L_x_21524) ;  /* 0x0000000800c87947 */ /* 0x000fea0003800000 */
.L_x_21532:
        /* <DEDUP_REMOVED lines=9> */
.L_x_21535:
[----:B------:R-:W2:Y:S02]  /*2f80*/  LDG.E.U16 R4, desc[UR36][R4.64] ;  /* 0x0000002404047981 */ /* 0x000ea4000c1e1500 */
[----:B--2---:R-:W-:-:S06]  /*2f90*/  HADD2.F32 R22, -RZ, R4.H0_H0 ;  /* 0x20000004ff167230 */ /* 0x004fcc0000004100 */
[----:B------:R-:W0:Y:S01]  /*2fa0*/  F2I.FTZ.TRUNC.NTZ R22, R22 ;  /* 0x0000001600167305 */ /* 0x000e22000021f100 */
[----:B------:R-:W-:Y:S05]  /*2fb0*/  BRA `(.L_x_21524) ;  /* 0x0000000800947947 */ /* 0x000fea0003800000 */
.L_x_21534:
[----:B------:R-:W2:Y:S02]  /*2fc0*/  LDG.E.64 R4, desc[UR36][R4.64] ;  /* 0x0000002404047981 */ /* 0x000ea4000c1e1b00 */
[----:B--2---:R0:W1:Y:S01]  /*2fd0*/  F2I.F64.TRUNC R22, R4 ;  /* 0x0000000400167311 */ /* 0x004062000030d100 */
[----:B------:R-:W-:Y:S05]  /*2fe0*/  BRA `(.L_x_21524) ;  /* 0x0000000800887947 */ /* 0x000fea0003800000 */
.L_x_21525:
        /* <DEDUP_REMOVED lines=12> */
.L_x_21538:
[----:B------:R-:W2:Y:S02]  /*30b0*/  LDG.E.64 R4, desc[UR36][R4.64] ;  /* 0x0000002404047981 */ /* 0x000ea4000c1e1b00 */
[----:B--2---:R0:W1:Y:S01]  /*30c0*/  F2I.F64.TRUNC R22, R4 ;  /* 0x0000000400167311 */ /* 0x004062000030d100 */
[----:B------:R-:W-:Y:S05]  /*30d0*/  BRA `(.L_x_21524) ;  /* 0x00000008004c7947 */ /* 0x000fea0003800000 */
.L_x_21537:
        /* <DEDUP_REMOVED lines=26> */
.L_x_21540:
        /* <DEDUP_REMOVED lines=14> */
.L_x_21539:
[----:B------:R-:W2:Y:S02]  /*3360*/  LDG.E.U16 R22, desc[UR36][R4.64] ;  /* 0x0000002404167981 */ /* 0x000ea4000c1e1500 */
[----:B--2---:R-:W-:-:S06]  /*3370*/  IMAD.U32 R22, R22, 0x10000, RZ ;  /* 0x0001000016167824 */ /* 0x004fcc00078e00ff */
[----:B------:R-:W0:Y:S01]  /*3380*/  F2I.FTZ.TRUNC.NTZ R22, R22 ;  /* 0x0000001600167305 */ /* 0x000e22000021f100 */
[----:B------:R-:W-:Y:S05]  /*3390*/  BRA `(.L_x_21524) ;  /* 0x00000004009c7947 */ /* 0x000fea0003800000 */
.L_x_21536:
        /* <DEDUP_REMOVED lines=10> */
.L_x_21543:
        /* <DEDUP_REMOVED lines=21> */
.L_x_21547:
[----:B------:R-:W-:Y:S05]  /*3590*/  BSYNC.RECONVERGENT B1 ;  /* 0x0000000000017941 */ /* 0x000fea0003800200 */
.L_x_21546:
[----:B------:R-:W-:Y:S01]  /*35a0*/  IMAD.SHL.U32 R0, R0, 0x100000, RZ ;  /* 0x0010000000007824 */ /* 0x000fe200078e00ff */
[----:B------:R-:W-:-:S04]  /*35b0*/  LEA R3, R3, 0x3b800000, 0x17 ;  /* 0x3b80000003037811 */ /* 0x000fc800078eb8ff */
[----:B------:R-:W-:-:S07]  /*35c0*/  LOP3.LUT R22, R3, R0, R7, 0xfe, !PT ;  /* 0x0000000003167212 */ /* 0x000fce00078efe07 */
.L_x_21545:
[----:B------:R-:W-:Y:S05]  /*35d0*/  BSYNC.RECONVERGENT B0 ;  /* 0x0000000000007941 */ /* 0x000fea0003800200 */
.L_x_21544:
[----:B------:R-:W0:Y:S01]  /*35e0*/  F2I.FTZ.TRUNC.NTZ R22, R22 ;  /* 0x0000001600167305 */ /* 0x000e22000021f100 */
[----:B------:R-:W-:Y:S05]  /*35f0*/  BRA `(.L_x_21524) ;  /* 0x0000000400047947 */ /* 0x000fea0003800000 */
.L_x_21542:
        /* <DEDUP_REMOVED lines=21> */
.L_x_21551:
[----:B------:R-:W-:Y:S05]  /*3750*/  BSYNC.RECONVERGENT B1 ;  /* 0x0000000000017941 */ /* 0x000fea0003800200 */
.L_x_21550:
[----:B------:R-:W-:Y:S01]  /*3760*/  IMAD.SHL.U32 R0, R0, 0x200000, RZ ;  /* 0x0020000000007824 */ /* 0x000fe200078e00ff */
[----:B------:R-:W-:-:S04]  /*3770*/  LEA R3, R3, 0x37800000, 0x17 ;  /* 0x3780000003037811 */ /* 0x000fc800078eb8ff */
[----:B------:R-:W-:-:S07]  /*3780*/  LOP3.LUT R22, R3, R0, R7, 0xfe, !PT ;  /* 0x0000000003167212 */ /* 0x000fce00078efe07 */
.L_x_21549:
[----:B------:R-:W-:Y:S05]  /*3790*/  BSYNC.RECONVERGENT B0 ;  /* 0x0000000000007941 */ /* 0x000fea0003800200 */
.L_x_21548:
[----:B------:R-:W0:Y:S01]  /*37a0*/  F2I.FTZ.TRUNC.NTZ R22, R22 ;  /* 0x0000001600167305 */ /* 0x000e22000021f100 */
[----:B------:R-:W-:Y:S05]  /*37b0*/  BRA `(.L_x_21524) ;  /* 0x0000000000947947 */ /* 0x000fea0003800000 */
.L_x_21541:
        /* <DEDUP_REMOVED lines=14> */
.L_x_21555:
[----:B------:R-:W-:Y:S05]  /*38a0*/  BSYNC.RECONVERGENT B0 ;  /* 0x0000000000007941 */ /* 0x000fea0003800200 */
.L_x_21554:
[----:B------:R-:W0:Y:S01]  /*38b0*/  F2I.FTZ.TRUNC.NTZ R22, R22 ;  /* 0x0000001600167305 */ /* 0x000e22000021f100 */
[----:B------:R-:W-:Y:S05]  /*38c0*/  BRA `(.L_x_21524) ;  /* 0x0000000000507947 */ /* 0x000fea0003800000 */
.L_x_21529:
        /* <DEDUP_REMOVED lines=16> */
.L_x_21556:
[----:B------:R-:W-:Y:S05]  /*39d0*/  BRA `(.L_x_21524) ;  /* 0x00000000000c7947 */ /* 0x000fea0003800000 */
.L_x_21553:
[----:B------:R0:W5:Y:S01]  /*39e0*/  LDG.E R22, desc[UR36][R4.64] ;  /* 0x0000002404167981 */ /* 0x000162000c1e1900 */
[----:B------:R-:W-:Y:S05]  /*39f0*/  BRA `(.L_x_21524) ;  /* 0x0000000000047947 */ /* 0x000fea0003800000 */
.L_x_21552:
[----:B------:R0:W5:Y:S02]  /*3a00*/  LDG.E R22, desc[UR36][R4.64] ;  /* 0x0000002404167981 */ /* 0x000164000c1e1900 */
.L_x_21524:
[----:B------:R-:W-:Y:S05]  /*3a10*/  BSYNC.RECONVERGENT B6 ;  /* 0x0000000000067941 */ /* 0x000fea0003800200 */
.L_x_21523:
        /* <DEDUP_REMOVED lines=10> */
[----:B------:R-:W0:Y:S01]  /*3ac0*/  LDC R8, c[0x0][0x388] ;  /* 0x0000e200ff087b82 */ /* 0x000e220000000800 */
[----:B-----5:R-:W-:Y:S02]  /*3ad0*/  IABS R7, R24 ;  /* 0x0000001800077213 */ /* 0x020fe40000000000 */
[----:B------:R-:W-:Y:S02]  /*3ae0*/  ISETP.GE.AND P6, PT, R24, RZ, PT ;  /* 0x000000ff1800720c */ /* 0x000fe40003fc6270 */
[----:B0-----:R-:W-:-:S04]  /*3af0*/  IABS R6, R8 ;  /* 0x0000000800067213 */ /* 0x001fc80000000000 */
[----:B------:R-:W0:Y:S08]  /*3b00*/  I2F.RP R0, R6 ;  /* 0x0000000600007306 */ /* 0x000e300000209400 */
[----:B0-----:R-:W0:Y:S02]  /*3b10*/  MUFU.RCP R0, R0 ;  /* 0x0000000000007308 */ /* 0x001e240000001000 */
[----:B0-----:R-:W-:-:S06]  /*3b20*/  VIADD R4, R0, 0xffffffe ;  /* 0x0ffffffe00047836 */ /* 0x001fcc0000000000 */
[----:B------:R0:W1:Y:S02]  /*3b30*/  F2I.FTZ.U32.TRUNC.NTZ R5, R4 ;  /* 0x0000000400057305 */ /* 0x000064000021f000 */
[----:B0-----:R-:W-:Y:S02]  /*3b40*/  IMAD.MOV.U32 R4, RZ, RZ, RZ ;  /* 0x000000ffff047224 */ /* 0x001fe400078e00ff */
[----:B-1----:R-:W-:-:S04]  /*3b50*/  IMAD.MOV R3, RZ, RZ, -R5 ;  /* 0x000000ffff037224 */ /* 0x002fc800078e0a05 */
[----:B------:R-:W-:-:S04]  /*3b60*/  IMAD R3, R3, R6, RZ ;  /* 0x0000000603037224 */ /* 0x000fc800078e02ff */
[----:B------:R-:W-:-:S04]  /*3b70*/  IMAD.HI.U32 R5, R5, R3, R4 ;  /* 0x0000000305057227 */ /* 0x000fc800078e0004 */
[----:B------:R-:W-:-:S04]  /*3b80*/  IMAD.MOV.U32 R3, RZ, RZ, R7 ;  /* 0x000000ffff037224 */ /* 0x000fc800078e0007 */
[----:B------:R-:W-:-:S04]  /*3b90*/  IMAD.HI.U32 R5, R5, R3, RZ ;  /* 0x0000000305057227 */ /* 0x000fc800078e00ff */
[----:B------:R-:W-:-:S04]  /*3ba0*/  IMAD.MOV R5, RZ, RZ, -R5 ;  /* 0x000000ffff057224 */ /* 0x000fc800078e0a05 */
        /* <DEDUP_REMOVED lines=8> */
.L_x_21558:
[----:B------:R-:W-:Y:S05]  /*3c30*/  BSYNC.RECONVERGENT B0 ;  /* 0x0000000000007941 */ /* 0x000fea0003800200 */
.L_x_21557:
[----:B------:R-:W-:Y:S04]  /*3c40*/  BSSY.RECONVERGENT B0, `(.L_x_21559) ;  /* 0x0000018000007945 */ /* 0x000fe80003800200 */
[----:B------:R-:W-:Y:S05]  /*3c50*/  @P3 BRA `(.L_x_21560) ;  /* 0x0000000000583947 */ /* 0x000fea0003800000 */
[----:B------:R-:W0:Y:S01]  /*3c60*/  LDC R4, c[0x0][0x388] ;  /* 0x0000e200ff047b82 */ /* 0x000e220000000800 */
[----:B-----5:R-:W-:Y:S02]  /*3c70*/  IABS R24, R25 ;  /* 0x0000001900187213 */ /* 0x020fe40000000000 */
[----:B------:R-:W-:Y:S02]  /*3c80*/  ISETP.GE.AND P4, PT, R25, RZ, PT ;  /* 0x000000ff1900720c */ /* 0x000fe40003f86270 */
[----:B0-----:R-:W-:Y:S02]  /*3c90*/  IABS R9, R4 ;  /* 0x0000000400097213 */ /* 0x001fe40000000000 */
[----:B------:R-:W-:Y:S02]  /*3ca0*/  ISETP.NE.AND P5, PT, R4, RZ, PT ;  /* 0x000000ff0400720c */ /* 0x000fe40003fa5270 */
[----:B------:R-:W0:Y:S08]  /*3cb0*/  I2F.RP R3, R9 ;  /* 0x0000000900037306 */ /* 0x000e300000209400 */
        /* <DEDUP_REMOVED lines=10> */
[----:B------:R-:W-:-:S13]  /*3d60*/  ISETP.GT.U32.AND P3, PT, R9, R24, PT ;  /* 0x000000180900720c */ /* 0x000fda0003f64070 */
[----:B------:R-:W-:-:S05]  /*3d70*/  @!P3 IMAD.IADD R24, R24, 0x1, -R9 ;  /* 0x000000011818b824 */ /* 0x000fca00078e0a09 */
[----:B------:R-:W-:-:S13]  /*3d80*/  ISETP.GT.U32.AND P3, PT, R9, R24, PT ;  /* 0x000000180900720c */ /* 0x000fda0003f64070 */
[----:B------:R-:W-:-:S04]  /*3d90*/  @!P3 IMAD.IADD R24, R24, 0x1, -R9 ;  /* 0x000000011818b824 */ /* 0x000fc800078e0a09 */
[----:B------:R-:W-:Y:S01]  /*3da0*/  @!P4 IMAD.MOV R24, RZ, RZ, -R24 ;  /* 0x000000ffff18c224 */ /* 0x000fe200078e0a18 */
[----:B------:R-:W-:-:S07]  /*3db0*/  @!P5 LOP3.LUT R24, RZ, R4, RZ, 0x33, !PT ;  /* 0x00000004ff18d212 */ /* 0x000fce00078e33ff */
.L_x_21560:
[----:B------:R-:W-:Y:S05]  /*3dc0*/  BSYNC.RECONVERGENT B0 ;  /* 0x0000000000007941 */ /* 0x000fea0003800200 */
.L_x_21559:
        /* <DEDUP_REMOVED lines=20> */
[----:B------:R-:W-:-:S05]  /*3f10*/  @!P0 IMAD.IADD R0, R0, 0x1, -R9 ;  /* 0x0000000100008824 */ /* 0x000fca00078e0a09 */
[----:B------:R-:W-:-:S13]  /*3f20*/  ISETP.GT.U32.AND P0, PT, R9, R0, PT ;  /* 0x000000000900720c */ /* 0x000fda0003f04070 */
[----:B------:R-:W-:-:S04]  /*3f30*/  @!P0 IMAD.IADD R0, R0, 0x1, -R9 ;  /* 0x0000000100008824 */ /* 0x000fc800078e0a09 */
[----:B------:R-:W-:-:S04]  /*3f40*/  IMAD.MOV.U32 R18, RZ, RZ, R0 ;  /* 0x000000ffff127224 */ /* 0x000fc800078e0000 */
[----:B------:R-:W-:Y:S01]  /*3f50*/  @!P3 IMAD.MOV R18, RZ, RZ, -R18 ;  /* 0x000000ffff12b224 */ /* 0x000fe200078e0a12 */
[----:B------:R-:W-:-:S07]  /*3f60*/  @!P4 LOP3.LUT R18, RZ, R10, RZ, 0x33, !PT ;  /* 0x0000000aff12c212 */ /* 0x000fce00078e33ff */
.L_x_21562:
[----:B------:R-:W-:Y:S05]  /*3f70*/  BSYNC.RECONVERGENT B0 ;  /* 0x0000000000007941 */ /* 0x000fea0003800200 */
.L_x_21561:
        /* <DEDUP_REMOVED lines=26> */
.L_x_21564:
[----:B------:R-:W-:Y:S05]  /*4120*/  BSYNC.RECONVERGENT B0 ;  /* 0x0000000000007941 */ /* 0x000fea0003800200 */
.L_x_21563:
        /* <DEDUP_REMOVED lines=23> */
.L_x_21570:
[----:B------:R4:W-:Y:S01]  /*42a0*/  STG.E.U8 desc[UR36][R8.64], R5 ;  /* 0x0000000508007986 */ /* 0x0009e2000c101124 */
[----:B------:R-:W-:Y:S01]  /*42b0*/  IMAD.MOV.U32 R23, RZ, RZ, R19 ;  /* 0x000000ffff177224 */ /* 0x000fe200078e0013 */
[----:B------:R-:W-:Y:S06]  /*42c0*/  BRA `(.L_x_21566) ;  /* 0x0000000c00947947 */ /* 0x000fec0003800000 */
.L_x_21569:
        /* <DEDUP_REMOVED lines=11> */
.L_x_21573:
[----:B------:R2:W-:Y:S01]  /*4380*/  STG.E desc[UR36][R8.64], R5 ;  /* 0x0000000508007986 */ /* 0x0005e2000c101924 */
[----:B------:R-:W-:Y:S01]  /*4390*/  IMAD.MOV.U32 R23, RZ, RZ, R19 ;  /* 0x000000ffff177224 */ /* 0x000fe200078e0013 */
[----:B------:R-:W-:Y:S06]  /*43a0*/  BRA `(.L_x_21566) ;  /* 0x0000000c005c7947 */ /* 0x000fec0003800000 */
.L_x_21572:
[----:B------:R0:W-:Y:S01]  /*43b0*/  STG.E.U16 desc[UR36][R8.64], R5 ;  /* 0x0000000508007986 */ /* 0x0001e2000c101524 */
[----:B------:R-:W-:Y:S01]  /*43c0*/  IMAD.MOV.U32 R23, RZ, RZ, R19 ;  /* 0x000000ffff177224 */ /* 0x000fe200078e0013 */
[----:B------:R-:W-:Y:S06]  /*43d0*/  BRA `(.L_x_21566) ;  /* 0x0000000c00507947 */ /* 0x000fec0003800000 */
.L_x_21568:
        /* <DEDUP_REMOVED lines=10> */
.L_x_21575:
[----:B------:R-:W-:Y:S01]  /*4480*/  I2FP.F32.S32 R0, R5 ;  /* 0x0000000500007245 */ /* 0x000fe20000201400 */
[----:B------:R-:W-:-:S03]  /*4490*/  IMAD.MOV.U32 R23, RZ, RZ, R19 ;  /* 0x000000ffff177224 */ /* 0x000fc600078e0013 */
[----:B------:R-:W-:-:S05]  /*44a0*/  F2FP.F16.F32.PACK_AB R0, RZ, R0 ;  /* 0x00000000ff00723e */ /* 0x000fca00000000ff */
[----:B------:R0:W-:Y:S01]  /*44b0*/  STG.E.U16 desc[UR36][R8.64], R0 ;  /* 0x0000000008007986 */ /* 0x0001e2000c101524 */
[----:B------:R-:W-:Y:S05]  /*44c0*/  BRA `(.L_x_21566) ;  /* 0x0000000c00147947 */ /* 0x000fea0003800000 */
.L_x_21574:
        /* <DEDUP_REMOVED lines=11> */
.L_x_21577:
[----:B------:R-:W-:Y:S01]  /*4580*/  I2FP.F32.S32 R5, R5 ;  /* 0x0000000500057245 */ /* 0x000fe20000201400 */
[----:B------:R-:W-:-:S03]  /*4590*/  IMAD.MOV.U32 R23, RZ, RZ, R19 ;  /* 0x000000ffff177224 */ /* 0x000fc600078e0013 */
[----:B------:R-:W-:-:S04]  /*45a0*/  F2FP.F16.F32.PACK_AB R3, RZ, R5 ;  /* 0x00000005ff03723e */ /* 0x000fc800000000ff */
[----:B------:R-:W-:-:S05]  /*45b0*/  PRMT R3, R3, 0x5410, RZ ;  /* 0x0000541003037816 */ /* 0x000fca00000000ff */
[----:B------:R0:W-:Y:S01]  /*45c0*/  STG.E desc[UR36][R8.64], R3 ;  /* 0x0000000308007986 */ /* 0x0001e2000c101924 */
[----:B------:R-:W-:Y:S05]  /*45d0*/  BRA `(.L_x_21566) ;  /* 0x0000000800d07947 */ /* 0x000fea0003800000 */
.L_x_21576:
[----:B------:R-:W0:Y:S01]  /*45e0*/  I2F.F64 R4, R5 ;  /* 0x0000000500047312 */ /* 0x000e220000201c00 */
[----:B------:R-:W-:Y:S01]  /*45f0*/  IMAD.MOV.U32 R23, RZ, RZ, R19 ;  /* 0x000000ffff177224 */ /* 0x000fe200078e0013 */
[----:B0-----:R0:W-:Y:S01]  /*4600*/  STG.E.64 desc[UR36][R8.64], R4 ;  /* 0x0000000408007986 */ /* 0x0011e2000c101b24 */
[----:B------:R-:W-:Y:S05]  /*4610*/  BRA `(.L_x_21566) ;  /* 0x0000000800c07947 */ /* 0x000fea0003800000 */
.L_x_21567:
        /* <DEDUP_REMOVED lines=13> */
.L_x_21580:
[----:B------:R-:W0:Y:S01]  /*46f0*/  I2F.F64 R4, R5 ;  /* 0x0000000500047312 */ /* 0x000e220000201c00 */
[----:B------:R-:W-:Y:S01]  /*4700*/  CS2R R6, SRZ ;  /* 0x0000000000067805 */ /* 0x000fe2000001ff00 */
[----:B------:R-:W-:-:S04]  /*4710*/  IMAD.MOV.U32 R23, RZ, RZ, R19 ;  /* 0x000000ffff177224 */ /* 0x000fc800078e0013 */
[----:B0-----:R0:W-:Y:S01]  /*4720*/  STG.E.128 desc[UR36][R8.64], R4 ;  /* 0x0000000408007986 */ /* 0x0011e2000c101d24 */
[----:B------:R-:W-:Y:S05]  /*4730*/  BRA `(.L_x_21566) ;  /* 0x0000000800787947 */ /* 0x000fea0003800000 */
.L_x_21579:
        /* <DEDUP_REMOVED lines=19> */
.L_x_21584:
[----:B------:R-:W-:Y:S05]  /*4870*/  BSYNC.RECONVERGENT B0 ;  /* 0x0000000000007941 */ /* 0x000fea0003800200 */
.L_x_21583:
[----:B------:R-:W-:Y:S01]  /*4880*/  LOP3.LUT R5, R0, 0x80, R5, 0xf8, !PT ;  /* 0x0000008000057812 */ /* 0x000fe200078ef805 */
[----:B------:R-:W-:-:S04]  /*4890*/  IMAD.MOV.U32 R23, RZ, RZ, R19 ;  /* 0x000000ffff177224 */ /* 0x000fc800078e0013 */
[----:B------:R0:W-:Y:S01]  /*48a0*/  STG.E.U8 desc[UR36][R8.64], R5 ;  /* 0x0000000508007986 */ /* 0x0001e2000c101124 */
[----:B------:R-:W-:Y:S05]  /*48b0*/  BRA `(.L_x_21566) ;  /* 0x0000000800187947 */ /* 0x000fea0003800000 */
.L_x_21582:
        /* <DEDUP_REMOVED lines=15> */
.L_x_21586:
[----:B------:R-:W-:Y:S05]  /*49b0*/  BSYNC.RECONVERGENT B0 ;  /* 0x0000000000007941 */ /* 0x000fea0003800200 */
.L_x_21585:
[----:B------:R-:W-:Y:S01]  /*49c0*/  LOP3.LUT R5, R0, 0x80, R5, 0xf8, !PT ;  /* 0x0000008000057812 */ /* 0x000fe200078ef805 */
[----:B------:R-:W-:-:S04]  /*49d0*/  IMAD.MOV.U32 R23, RZ, RZ, R19 ;  /* 0x000000ffff177224 */ /* 0x000fc800078e0013 */
[----:B------:R0:W-:Y:S01]  /*49e0*/  STG.E.U8 desc[UR36][R8.64], R5 ;  /* 0x0000000508007986 */ /* 0x0001e2000c101124 */
[----:B------:R-:W-:Y:S05]  /*49f0*/  BRA `(.L_x_21566) ;  /* 0x0000000400c87947 */ /* 0x000fea0003800000 */
.L_x_21581:
[----:B------:R-:W-:Y:S01]  /*4a00*/  I2FP.F32.S32 R0, R5 ;  /* 0x0000000500007245 */ /* 0x000fe20000201400 */
[----:B------:R-:W-:-:S03]  /*4a10*/  IMAD.MOV.U32 R23, RZ, RZ, R19 ;  /* 0x000000ffff177224 */ /* 0x000fc600078e0013 */
[----:B------:R-:W-:-:S05]  /*4a20*/  F2FP.BF16.F32.PACK_AB R0, RZ, R0 ;  /* 0x00000000ff00723e */ /* 0x000fca00000010ff */
[----:B------:R0:W-:Y:S01]  /*4a30*/  STG.E.U16 desc[UR36][R8.64], R0 ;  /* 0x0000000008007986 */ /* 0x0001e2000c101524 */
[----:B------:R-:W-:Y:S05]  /*4a40*/  BRA `(.L_x_21566) ;  /* 0x0000000400b47947 */ /* 0x000fea0003800000 */
.L_x_21578:
        /* <DEDUP_REMOVED lines=11> */
.L_x_21589:
        /* <DEDUP_REMOVED lines=13> */
.L_x_21592:
[----:B------:R-:W-:-:S04]  /*4bd0*/  SHF.R.U32.HI R0, RZ, 0x14, R3 ;  /* 0x00000014ff007819 */ /* 0x000fc80000011603 */
[----:B------:R-:W-:-:S04]  /*4be0*/  LOP3.LUT R0, R0, 0x1, RZ, 0xc0, !PT ;  /* 0x0000000100007812 */ /* 0x000fc800078ec0ff */
[----:B------:R-:W-:-:S04]  /*4bf0*/  IADD3 R0, PT, PT, R3, 0x487ffff, R0 ;  /* 0x0487ffff03007810 */ /* 0x000fc80007ffe000 */
[----:B------:R-:W-:-:S04]  /*4c00*/  SHF.R.U32.HI R0, RZ, 0x14, R0 ;  /* 0x00000014ff007819 */ /* 0x000fc80000011600 */
[----:B------:R-:W-:-:S07]  /*4c10*/  LOP3.LUT R0, R0, 0xff, RZ, 0xc0, !PT ;  /* 0x000000ff00007812 */ /* 0x000fce00078ec0ff */
.L_x_21593:
[----:B------:R-:W-:-:S04]  /*4c20*/  SHF.R.U32.HI R3, RZ, 0x18, R3 ;  /* 0x00000018ff037819 */ /* 0x000fc80000011603 */
[----:B------:R-:W-:-:S04]  /*4c30*/  LOP3.LUT R0, R0, 0x80, R3, 0xf8, !PT ;  /* 0x0000008000007812 */ /* 0x000fc800078ef803 */
[----:B------:R-:W-:-:S07]  /*4c40*/  PRMT R4, R0, 0x7610, R4 ;  /* 0x0000761000047816 */ /* 0x000fce0000000004 */
.L_x_21591:
[----:B------:R-:W-:Y:S05]  /*4c50*/  BSYNC.RECONVERGENT B0 ;  /* 0x0000000000007941 */ /* 0x000fea0003800200 */
.L_x_21590:
[----:B------:R0:W-:Y:S01]  /*4c60*/  STG.E.U8 desc[UR36][R8.64], R4 ;  /* 0x0000000408007986 */ /* 0x0001e2000c101124 */
[----:B------:R-:W-:Y:S01]  /*4c70*/  IMAD.MOV.U32 R23, RZ, RZ, R19 ;  /* 0x000000ffff177224 */ /* 0x000fe200078e0013 */
[----:B------:R-:W-:Y:S06]  /*4c80*/  BRA `(.L_x_21566) ;  /* 0x0000000400247947 */ /* 0x000fec0003800000 */
.L_x_21588:
        /* <DEDUP_REMOVED lines=13> */
.L_x_21596:
[----:B------:R-:W-:-:S04]  /*4d60*/  SHF.R.U32.HI R0, RZ, 0x15, R3 ;  /* 0x00000015ff007819 */ /* 0x000fc80000011603 */
[----:B------:R-:W-:-:S04]  /*4d70*/  LOP3.LUT R0, R0, 0x1, RZ, 0xc0, !PT ;  /* 0x0000000100007812 */ /* 0x000fc800078ec0ff */
[----:B------:R-:W-:-:S04]  /*4d80*/  IADD3 R0, PT, PT, R3, 0x88fffff, R0 ;  /* 0x088fffff03007810 */ /* 0x000fc80007ffe000 */
[----:B------:R-:W-:-:S04]  /*4d90*/  SHF.R.U32.HI R0, RZ, 0x15, R0 ;  /* 0x00000015ff007819 */ /* 0x000fc80000011600 */
[----:B------:R-:W-:-:S07]  /*4da0*/  LOP3.LUT R0, R0, 0xff, RZ, 0xc0, !PT ;  /* 0x000000ff00007812 */ /* 0x000fce00078ec0ff */
.L_x_21597:
[----:B------:R-:W-:-:S04]  /*4db0*/  SHF.R.U32.HI R3, RZ, 0x18, R3 ;  /* 0x00000018ff037819 */ /* 0x000fc80000011603 */
[----:B------:R-:W-:-:S04]  /*4dc0*/  LOP3.LUT R0, R0, 0x80, R3, 0xf8, !PT ;  /* 0x0000008000007812 */ /* 0x000fc800078ef803 */
[----:B------:R-:W-:-:S07]  /*4dd0*/  PRMT R4, R0, 0x7610, R4 ;  /* 0x0000761000047816 */ /* 0x000fce0000000004 */
.L_x_21595:
[----:B------:R-:W-:Y:S05]  /*4de0*/  BSYNC.RECONVERGENT B0 ;  /* 0x0000000000007941 */ /* 0x000fea0003800200 */
.L_x_21594:
[----:B------:R0:W-:Y:S01]  /*4df0*/  STG.E.U8 desc[UR36][R8.64], R4 ;  /* 0x0000000408007986 */ /* 0x0001e2000c101124 */
[----:B------:R-:W-:Y:S01]  /*4e00*/  IMAD.MOV.U32 R23, RZ, RZ, R19 ;  /* 0x000000ffff177224 */ /* 0x000fe200078e0013 */
[----:B------:R-:W-:Y:S06]  /*4e10*/  BRA `(.L_x_21566) ;  /* 0x0000000000c07947 */ /* 0x000fec0003800000 */
.L_x_21587:
[----:B------:R-:W-:-:S13]  /*4e20*/  ISETP.NE.AND P0, PT, R0, 0x1c, PT ;  /* 0x0000001c0000780c */ /* 0x000fda0003f05270 */
[----:B------:R-:W-:Y:S05]  /*4e30*/  @!P0 BRA `(.L_x_21598) ;  /* 0x0000000000b08947 */ /* 0x000fea0003800000 */
[----:B------:R-:W-:-:S13]  /*4e40*/  ISETP.NE.AND P0, PT, R0, 0x1d, PT ;  /* 0x0000001d0000780c */ /* 0x000fda0003f05270 */
[----:B------:R-:W-:Y:S05]  /*4e50*/  @!P0 BRA `(.L_x_21599) ;  /* 0x0000000000948947 */ /* 0x000fea0003800000 */
[----:B------:R-:W-:-:S13]  /*4e60*/  ISETP.NE.AND P0, PT, R0, 0x2c, PT ;  /* 0x0000002c0000780c */ /* 0x000fda0003f05270 */
[----:B------:R-:W-:Y:S05]  /*4e70*/  @!P0 BRA `(.L_x_21600) ;  /* 0x0000000000488947 */ /* 0x000fea0003800000 */
.L_x_21571:
        /* <DEDUP_REMOVED lines=16> */
.L_x_21601:
[----:B------:R-:W-:Y:S01]  /*4f80*/  IMAD.MOV.U32 R23, RZ, RZ, R19 ;  /* 0x000000ffff177224 */ /* 0x000fe200078e0013 */
[----:B------:R-:W-:Y:S06]  /*4f90*/  BRA `(.L_x_21566) ;  /* 0x0000000000607947 */ /* 0x000fec0003800000 */
.L_x_21600:
        /* <DEDUP_REMOVED lines=17> */
.L_x_21599:
[--C-:B------:R-:W-:Y:S01]  /*50b0*/  SHF.R.S32.HI R7, RZ, 0x1f, R5.reuse ;  /* 0x0000001fff077819 */ /* 0x100fe20000011405 */
[----:B------:R-:W-:Y:S02]  /*50c0*/  IMAD.MOV.U32 R6, RZ, RZ, R5 ;  /* 0x000000ffff067224 */ /* 0x000fe400078e0005 */
[----:B------:R-:W-:-:S03]  /*50d0*/  IMAD.MOV.U32 R23, RZ, RZ, R19 ;  /* 0x000000ffff177224 */ /* 0x000fc600078e0013 */
[----:B------:R0:W-:Y:S01]  /*50e0*/  STG.E.64 desc[UR36][R8.64], R6 ;  /* 0x0000000608007986 */ /* 0x0001e2000c101b24 */
[----:B------:R-:W-:Y:S05]  /*50f0*/  BRA `(.L_x_21566) ;  /* 0x0000000000087947 */ /* 0x000fea0003800000 */
.L_x_21598:
[----:B------:R0:W-:Y:S01]  /*5100*/  STG.E desc[UR36][R8.64], R5 ;  /* 0x0000000508007986 */ /* 0x0001e2000c101924 */
[----:B------:R-:W-:-:S07]  /*5110*/  IMAD.MOV.U32 R23, RZ, RZ, R19 ;  /* 0x000000ffff177224 */ /* 0x000fce00078e0013 */
.L_x_21566:
[----:B------:R-:W-:Y:S05]  /*5120*/  BSYNC.RECONVERGENT B6 ;  /* 0x0000000000067941 */ /* 0x000fea0003800200 */
.L_x_21565:
[----:B------:R-:W-:Y:S01]  /*5130*/  ISETP.GE.AND P0, PT, R23, R16, PT ;  /* 0x000000101700720c */ /* 0x000fe20003f06270 */
[----:B------:R-:W-:-:S12]  /*5140*/  BSSY.RECONVERGENT B6, `(.L_x_21602) ;  /* 0x00001ce000067945 */ /* 0x000fd80003800200 */
[----:B------:R-:W-:Y:S05]  /*5150*/  @P0 BRA `(.L_x_21603) ;  /* 0x0000001c00300947 */ /* 0x000fea0003800000 */
[----:B------:R-:W1:Y:S01]  /*5160*/  LDCU UR4, c[0x0][0x3b0] ;  /* 0x00007600ff0477ac */ /* 0x000e620008000800 */
[----:B0-234-:R-:W0:Y:S01]  /*5170*/  LDC.64 R4, c[0x0][0x390] ;  /* 0x0000e400ff047b82 */ /* 0x01de220000000a00 */
[----:B------:R-:W-:Y:S01]  /*5180*/  IMAD R0, R2, 0x200, R23 ;  /* 0x0000020002007824 */ /* 0x000fe200078e0217 */
[----:B-1----:R-:W-:-:S03]  /*5190*/  PRMT R6, R17, 0x9910, RZ ;  /* 0x0000991011067816 */ /* 0x002fc600000000ff */
[----:B------:R-:W-:Y:S02]  /*51a0*/  IMAD R3, R0, UR4, RZ ;  /* 0x0000000400037c24 */ /* 0x000fe4000f8e02ff */
        /* <DEDUP_REMOVED lines=15> */
.L_x_21607:
[----:B-----5:R3:W-:Y:S01]  /*52a0*/  STG.E.U8 desc[UR36][R4.64], R24 ;  /* 0x0000001804007986 */ /* 0x0207e2000c101124 */
[----:B------:R-:W-:Y:S05]  /*52b0*/  BRA `(.L_x_21609) ;  /* 0x0000000c00387947 */ /* 0x000fea0003800000 */
.L_x_21606:
        /* <DEDUP_REMOVED lines=9> */
.L_x_21611:
[----:B-----5:R2:W-:Y:S01]  /*5350*/  STG.E desc[UR36][R4.64], R24 ;  /* 0x0000001804007986 */ /* 0x0205e2000c101924 */
[----:B------:R-:W-:Y:S05]  /*5360*/  BRA `(.L_x_21609) ;  /* 0x0000000c000c7947 */ /* 0x000fea0003800000 */
.L_x_21610:
[----:B-----5:R0:W-:Y:S01]  /*5370*/  STG.E.U16 desc[UR36][R4.64], R24 ;  /* 0x0000001804007986 */ /* 0x0201e2000c101524 */
[----:B------:R-:W-:Y:S05]  /*5380*/  BRA `(.L_x_21609) ;  /* 0x0000000c00047947 */ /* 0x000fea0003800000 */
.L_x_21605:
        /* <DEDUP_REMOVED lines=9> */
.L_x_21613:
[----:B-----5:R-:W-:-:S04]  /*5420*/  I2FP.F32.S32 R0, R24 ;  /* 0x0000001800007245 */ /* 0x020fc80000201400 */
[----:B------:R-:W-:-:S05]  /*5430*/  F2FP.F16.F32.PACK_AB R0, RZ, R0 ;  /* 0x00000000ff00723e */ /* 0x000fca00000000ff */
[----:B------:R0:W-:Y:S01]  /*5440*/  STG.E.U16 desc[UR36][R4.64], R0 ;  /* 0x0000000004007986 */ /* 0x0001e2000c101524 */
[----:B------:R-:W-:Y:S05]  /*5450*/  BRA `(.L_x_21609) ;  /* 0x0000000800d07947 */ /* 0x000fea0003800000 */
.L_x_21612:
        /* <DEDUP_REMOVED lines=10> */
.L_x_21615:
[----:B-----5:R-:W-:-:S04]  /*5500*/  I2FP.F32.S32 R24, R24 ;  /* 0x0000001800187245 */ /* 0x020fc80000201400 */
[----:B------:R-:W-:-:S04]  /*5510*/  F2FP.F16.F32.PACK_AB R3, RZ, R24 ;  /* 0x00000018ff03723e */ /* 0x000fc800000000ff */
[----:B------:R-:W-:-:S05]  /*5520*/  PRMT R3, R3, 0x5410, RZ ;  /* 0x0000541003037816 */ /* 0x000fca00000000ff */
[----:B------:R0:W-:Y:S01]  /*5530*/  STG.E desc[UR36][R4.64], R3 ;  /* 0x0000000304007986 */ /* 0x0001e2000c101924 */
[----:B------:R-:W-:Y:S05]  /*5540*/  BRA `(.L_x_21609) ;  /* 0x0000000800947947 */ /* 0x000fea0003800000 */
.L_x_21614:
[----:B-----5:R-:W0:Y:S02]  /*5550*/  I2F.F64 R24, R24 ;  /* 0x0000001800187312 */ /* 0x020e240000201c00 */
[----:B0-----:R0:W-:Y:S01]  /*5560*/  STG.E.64 desc[UR36][R4.64], R24 ;  /* 0x0000001804007986 */ /* 0x0011e2000c101b24 */
[----:B------:R-:W-:Y:S05]  /*5570*/  BRA `(.L_x_21609) ;  /* 0x0000000800887947 */ /* 0x000fea0003800000 */
.L_x_21604:
        /* <DEDUP_REMOVED lines=12> */
.L_x_21619:
        /* <DEDUP_REMOVED lines=18> */
.L_x_21622:
[----:B------:R-:W-:-:S04]  /*5760*/  SHF.R.U32.HI R3, RZ, 0x18, R7 ;  /* 0x00000018ff037819 */ /* 0x000fc80000011607 */
[----:B------:R-:W-:-:S07]  /*5770*/  LOP3.LUT R0, R0, 0x80, R3, 0xf8, !PT ;  /* 0x0000008000007812 */ /* 0x000fce00078ef803 */
.L_x_21621:
[----:B------:R-:W-:Y:S05]  /*5780*/  BSYNC.RECONVERGENT B0 ;  /* 0x0000000000007941 */ /* 0x000fea0003800200 */
.L_x_21620:
[----:B------:R0:W-:Y:S01]  /*5790*/  STG.E.U8 desc[UR36][R4.64], R0 ;  /* 0x0000000004007986 */ /* 0x0001e2000c101124 */
[----:B------:R-:W-:Y:S05]  /*57a0*/  BRA `(.L_x_21609) ;  /* 0x0000000400fc7947 */ /* 0x000fea0003800000 */
.L_x_21618:
        /* <DEDUP_REMOVED lines=18> */
.L_x_21625:
[----:B------:R-:W-:-:S04]  /*58d0*/  SHF.R.U32.HI R3, RZ, 0x18, R7 ;  /* 0x00000018ff037819 */ /* 0x000fc80000011607 */
[----:B------:R-:W-:-:S07]  /*58e0*/  LOP3.LUT R0, R0, 0x80, R3, 0xf8, !PT ;  /* 0x0000008000007812 */ /* 0x000fce00078ef803 */
.L_x_21624:
[----:B------:R-:W-:Y:S05]  /*58f0*/  BSYNC.RECONVERGENT B0 ;  /* 0x0000000000007941 */ /* 0x000fea0003800200 */
.L_x_21623:
[----:B------:R0:W-:Y:S01]  /*5900*/  STG.E.U8 desc[UR36][R4.64], R0 ;  /* 0x0000000004007986 */ /* 0x0001e2000c101124 */
[----:B------:R-:W-:Y:S05]  /*5910*/  BRA `(.L_x_21609) ;  /* 0x0000000400a07947 */ /* 0x000fea0003800000 */
.L_x_21617:
        /* <DEDUP_REMOVED lines=22> */
.L_x_21627:
[----:B-----5:R-:W-:-:S05]  /*5a80*/  SHF.R.S32.HI R25, RZ, 0x1f, R24 ;  /* 0x0000001fff197819 */ /* 0x020fca0000011418 */
[----:B------:R0:W-:Y:S01]  /*5a90*/  STG.E.64 desc[UR36][R4.64], R24 ;  /* 0x0000001804007986 */ /* 0x0001e2000c101b24 */
[----:B------:R-:W-:Y:S05]  /*5aa0*/  BRA `(.L_x_21609) ;  /* 0x00000004003c7947 */ /* 0x000fea0003800000 */
.L_x_21626:
[----:B-----5:R0:W-:Y:S01]  /*5ab0*/  STG.E desc[UR36][R4.64], R24 ;  /* 0x0000001804007986 */ /* 0x0201e2000c101924 */
[----:B------:R-:W-:Y:S05]  /*5ac0*/  BRA `(.L_x_21609) ;  /* 0x0000000400347947 */ /* 0x000fea0003800000 */
.L_x_21616:
        /* <DEDUP_REMOVED lines=10> */
.L_x_21629:
[----:B-----5:R-:W0:Y:S01]  /*5b70*/  I2F.F64 R24, R24 ;  /* 0x0000001800187312 */ /* 0x020e220000201c00 */
[----:B------:R-:W-:-:S05]  /*5b80*/  CS2R R26, SRZ ;  /* 0x00000000001a7805 */ /* 0x000fca000001ff00 */
[----:B0-----:R0:W-:Y:S01]  /*5b90*/  STG.E.128 desc[UR36][R4.64], R24 ;  /* 0x0000001804007986 */ /* 0x0011e2000c101d24 */
[----:B------:R-:W-:Y:S05]  /*5ba0*/  BRA `(.L_x_21609) ;  /* 0x0000000000fc7947 */ /* 0x000fea0003800000 */
.L_x_21628:
[----:B------:R-:W-:-:S13]  /*5bb0*/  ISETP.NE.AND P0, PT, R0, 0xf, PT ;  /* 0x0000000f0000780c */ /* 0x000fda0003f05270 */
[----:B------:R-:W-:Y:S05]  /*5bc0*/  @!P0 BRA `(.L_x_21630) ;  /* 0x0000000000e88947 */ /* 0x000fea0003800000 */
[----:B------:R-:W-:-:S13]  /*5bd0*/  ISETP.NE.AND P0, PT, R0, 0x17, PT ;  /* 0x000000170000780c */ /* 0x000fda0003f05270 */
[----:B------:R-:W-:Y:S05]  /*5be0*/  @!P0 BRA `(.L_x_21631) ;  /* 0x0000000000908947 */ /* 0x000fea0003800000 */
[----:B------:R-:W-:-:S13]  /*5bf0*/  ISETP.NE.AND P0, PT, R0, 0x18, PT ;  /* 0x000000180000780c */ /* 0x000fda0003f05270 */
[----:B------:R-:W-:Y:S05]  /*5c00*/  @!P0 BRA `(.L_x_21632) ;  /* 0x0000000000448947 */ /* 0x000fea0003800000 */
.L_x_21608:
        /* <DEDUP_REMOVED lines=16> */
.L_x_21633:
[----:B------:R-:W-:Y:S05]  /*5d10*/  BRA `(.L_x_21609) ;  /* 0x0000000000a07947 */ /* 0x000fea0003800000 */
.L_x_21632:
        /* <DEDUP_REMOVED lines=13> */
.L_x_21635:
[----:B------:R-:W-:Y:S05]  /*5df0*/  BSYNC.RECONVERGENT B0 ;  /* 0x0000000000007941 */ /* 0x000fea0003800200 */
.L_x_21634:
[----:B------:R-:W-:-:S05]  /*5e00*/  LOP3.LUT R3, R0, 0x80, R3, 0xf8, !PT ;  /* 0x0000008000037812 */ /* 0x000fca00078ef803 */
[----:B------:R0:W-:Y:S01]  /*5e10*/  STG.E.U8 desc[UR36][R4.64], R3 ;  /* 0x0000000304007986 */ /* 0x0001e2000c101124 */
[----:B------:R-:W-:Y:S05]  /*5e20*/  BRA `(.L_x_21609) ;  /* 0x00000000005c7947 */ /* 0x000fea0003800000 */
.L_x_21631:
        /* <DEDUP_REMOVED lines=12> */
.L_x_21637:
[----:B------:R-:W-:Y:S01]  /*5ef0*/  IMAD.MOV.U32 R0, RZ, RZ, 0x7f ;  /* 0x0000007fff007424 */ /* 0x000fe200078e00ff */
[----:B------:R-:W-:-:S04]  /*5f00*/  ISETP.GT.U32.AND P0, PT, R6, 0x7f800000, PT ;  /* 0x7f8000000600780c */ /* 0x000fc80003f04070 */
[----:B------:R-:W-:-:S09]  /*5f10*/  SEL R0, R0, 0x7c, P0 ;  /* 0x0000007c00007807 */ /* 0x000fd20000000000 */
.L_x_21638:
[----:B------:R-:W-:Y:S05]  /*5f20*/  BSYNC.RECONVERGENT B0 ;  /* 0x0000000000007941 */ /* 0x000fea0003800200 */
.L_x_21636:
[----:B------:R-:W-:-:S04]  /*5f30*/  SHF.R.U32.HI R3, RZ, 0x18, R3 ;  /* 0x00000018ff037819 */ /* 0x000fc80000011603 */
[----:B------:R-:W-:-:S05]  /*5f40*/  LOP3.LUT R3, R0, 0x80, R3, 0xf8, !PT ;  /* 0x0000008000037812 */ /* 0x000fca00078ef803 */
[----:B------:R0:W-:Y:S01]  /*5f50*/  STG.E.U8 desc[UR36][R4.64], R3 ;  /* 0x0000000304007986 */ /* 0x0001e2000c101124 */
[----:B------:R-:W-:Y:S05]  /*5f60*/  BRA `(.L_x_21609) ;  /* 0x00000000000c7947 */ /* 0x000fea0003800000 */
.L_x_21630:
[----:B-----5:R-:W-:-:S04]  /*5f70*/  I2FP.F32.S32 R0, R24 ;  /* 0x0000001800007245 */ /* 0x020fc80000201400 */
[----:B------:R-:W-:-:S05]  /*5f80*/  F2FP.BF16.F32.PACK_AB R0, RZ, R0 ;  /* 0x00000000ff00723e */ /* 0x000fca00000010ff */
[----:B------:R0:W-:Y:S02]  /*5f90*/  STG.E.U16 desc[UR36][R4.64], R0 ;  /* 0x0000000004007986 */ /* 0x0001e4000c101524 */
.L_x_21609:
[----:B------:R-:W-:-:S05]  /*5fa0*/  VIADD R23, R23, 0x80 ;  /* 0x0000008017177836 */ /* 0x000fca0000000000 */
[----:B------:R-:W-:-:S13]  /*5fb0*/  ISETP.GE.AND P0, PT, R23, R16, PT ;  /* 0x000000101700720c */ /* 0x000fda0003f06270 */
[----:B------:R-:W-:Y:S05]  /*5fc0*/  @P0 BRA `(.L_x_21603) ;  /* 0x0000000c00940947 */ /* 0x000fea0003800000 */
[----:B------:R-:W5:Y:S01]  /*5fd0*/  LDCU UR4, c[0x0][0x3b0] ;  /* 0x00007600ff0477ac */ /* 0x000f620008000800 */
[----:B------:R-:W5:Y:S01]  /*5fe0*/  LDC.64 R8, c[0x0][0x390] ;  /* 0x0000e400ff087b82 */ /* 0x000f620000000a00 */
[----:B0-----:R-:W-:Y:S01]  /*5ff0*/  IMAD R0, R2, 0x200, R23 ;  /* 0x0000020002007824 */ /* 0x001fe200078e0217 */
[----:B-1234-:R-:W-:-:S03]  /*6000*/  PRMT R4, R17, 0x9910, RZ ;  /* 0x0000991011047816 */ /* 0x01efc600000000ff */
        /* <DEDUP_REMOVED lines=16> */
.L_x_21642:
[----:B------:R0:W-:Y:S01]  /*6110*/  STG.E.U8 desc[UR36][R8.64], R18 ;  /* 0x0000001208007986 */ /* 0x0001e2000c101124 */
[----:B------:R-:W-:Y:S05]  /*6120*/  BRA `(.L_x_21644) ;  /* 0x0000000c00387947 */ /* 0x000fea0003800000 */
.L_x_21641:
        /* <DEDUP_REMOVED lines=9> */
.L_x_21646:
[----:B------:R0:W-:Y:S01]  /*61c0*/  STG.E desc[UR36][R8.64], R18 ;  /* 0x0000001208007986 */ /* 0x0001e2000c101924 */
[----:B------:R-:W-:Y:S05]  /*61d0*/  BRA `(.L_x_21644) ;  /* 0x0000000c000c7947 */ /* 0x000fea0003800000 */
.L_x_21645:
[----:B------:R0:W-:Y:S01]  /*61e0*/  STG.E.U16 desc[UR36][R8.64], R18 ;  /* 0x0000001208007986 */ /* 0x0001e2000c101524 */
[----:B------:R-:W-:Y:S05]  /*61f0*/  BRA `(.L_x_21644) ;  /* 0x0000000c00047947 */ /* 0x000fea0003800000 */
.L_x_21640:
        /* <DEDUP_REMOVED lines=9> */
.L_x_21648:
[----:B------:R-:W-:-:S04]  /*6290*/  I2FP.F32.S32 R0, R18 ;  /* 0x0000001200007245 */ /* 0x000fc80000201400 */
[----:B------:R-:W-:-:S05]  /*62a0*/  F2FP.F16.F32.PACK_AB R0, RZ, R0 ;  /* 0x00000000ff00723e */ /* 0x000fca00000000ff */
[----:B------:R0:W-:Y:S01]  /*62b0*/  STG.E.U16 desc[UR36][R8.64], R0 ;  /* 0x0000000008007986 */ /* 0x0001e2000c101524 */
[----:B------:R-:W-:Y:S05]  /*62c0*/  BRA `(.L_x_21644) ;  /* 0x0000000800d07947 */ /* 0x000fea0003800000 */
.L_x_21647:
        /* <DEDUP_REMOVED lines=10> */
.L_x_21650:
[----:B------:R-:W-:-:S04]  /*6370*/  I2FP.F32.S32 R18, R18 ;  /* 0x0000001200127245 */ /* 0x000fc80000201400 */
[----:B------:R-:W-:-:S04]  /*6380*/  F2FP.F16.F32.PACK_AB R3, RZ, R18 ;  /* 0x00000012ff03723e */ /* 0x000fc800000000ff */
[----:B------:R-:W-:-:S05]  /*6390*/  PRMT R3, R3, 0x5410, RZ ;  /* 0x0000541003037816 */ /* 0x000fca00000000ff */
[----:B------:R0:W-:Y:S01]  /*63a0*/  STG.E desc[UR36][R8.64], R3 ;  /* 0x0000000308007986 */ /* 0x0001e2000c101924 */
[----:B------:R-:W-:Y:S05]  /*63b0*/  BRA `(.L_x_21644) ;  /* 0x0000000800947947 */ /* 0x000fea0003800000 */
.L_x_21649:
[----:B------:R-:W0:Y:S02]  /*63c0*/  I2F.F64 R18, R18 ;  /* 0x0000001200127312 */ /* 0x000e240000201c00 */
[----:B0-----:R0:W-:Y:S01]  /*63d0*/  STG.E.64 desc[UR36][R8.64], R18 ;  /* 0x0000001208007986 */ /* 0x0011e2000c101b24 */
[----:B------:R-:W-:Y:S05]  /*63e0*/  BRA `(.L_x_21644) ;  /* 0x0000000800887947 */ /* 0x000fea0003800000 */
.L_x_21639:
        /* <DEDUP_REMOVED lines=12> */
.L_x_21654:
        /* <DEDUP_REMOVED lines=17> */
.L_x_21657:
[----:B------:R-:W-:-:S04]  /*65c0*/  SHF.R.U32.HI R3, RZ, 0x18, R5 ;  /* 0x00000018ff037819 */ /* 0x000fc80000011605 */
[----:B------:R-:W-:-:S04]  /*65d0*/  LOP3.LUT R0, R0, 0x80, R3, 0xf8, !PT ;  /* 0x0000008000007812 */ /* 0x000fc800078ef803 */
[----:B------:R-:W-:-:S07]  /*65e0*/  PRMT R4, R0, 0x7610, R4 ;  /* 0x0000761000047816 */ /* 0x000fce0000000004 */
.L_x_21656:
[----:B------:R-:W-:Y:S05]  /*65f0*/  BSYNC.RECONVERGENT B0 ;  /* 0x0000000000007941 */ /* 0x000fea0003800200 */
.L_x_21655:
[----:B------:R0:W-:Y:S01]  /*6600*/  STG.E.U8 desc[UR36][R8.64], R4 ;  /* 0x0000000408007986 */ /* 0x0001e2000c101124 */
[----:B------:R-:W-:Y:S05]  /*6610*/  BRA `(.L_x_21644) ;  /* 0x0000000400fc7947 */ /* 0x000fea0003800000 */
.L_x_21653:
        /* <DEDUP_REMOVED lines=17> */
.L_x_21660:
[----:B------:R-:W-:-:S04]  /*6730*/  SHF.R.U32.HI R3, RZ, 0x18, R5 ;  /* 0x00000018ff037819 */ /* 0x000fc80000011605 */
[----:B------:R-:W-:-:S04]  /*6740*/  LOP3.LUT R0, R0, 0x80, R3, 0xf8, !PT ;  /* 0x0000008000007812 */ /* 0x000fc800078ef803 */
[----:B------:R-:W-:-:S07]  /*6750*/  PRMT R4, R0, 0x7610, R4 ;  /* 0x0000761000047816 */ /* 0x000fce0000000004 */
.L_x_21659:
[----:B------:R-:W-:Y:S05]  /*6760*/  BSYNC.RECONVERGENT B0 ;  /* 0x0000000000007941 */ /* 0x000fea0003800200 */
.L_x_21658:
[----:B------:R0:W-:Y:S01]  /*6770*/  STG.E.U8 desc[UR36][R8.64], R4 ;  /* 0x0000000408007986 */ /* 0x0001e2000c101124 */
[----:B------:R-:W-:Y:S05]  /*6780*/  BRA `(.L_x_21644) ;  /* 0x0000000400a07947 */ /* 0x000fea0003800000 */
.L_x_21652:
        /* <DEDUP_REMOVED lines=22> */
.L_x_21662:
[----:B------:R-:W-:-:S05]  /*68f0*/  SHF.R.S32.HI R19, RZ, 0x1f, R18 ;  /* 0x0000001fff137819 */ /* 0x000fca0000011412 */
[----:B------:R0:W-:Y:S01]  /*6900*/  STG.E.64 desc[UR36][R8.64], R18 ;  /* 0x0000001208007986 */ /* 0x0001e2000c101b24 */
[----:B------:R-:W-:Y:S05]  /*6910*/  BRA `(.L_x_21644) ;  /* 0x00000004003c7947 */ /* 0x000fea0003800000 */
.L_x_21661:
[----:B------:R0:W-:Y:S01]  /*6920*/  STG.E desc[UR36][R8.64], R18 ;  /* 0x0000001208007986 */ /* 0x0001e2000c101924 */
[----:B------:R-:W-:Y:S05]  /*6930*/  BRA `(.L_x_21644) ;  /* 0x0000000400347947 */ /* 0x000fea0003800000 */
.L_x_21651:
        /* <DEDUP_REMOVED lines=10> */
.L_x_21664:
[----:B------:R-:W0:Y:S01]  /*69e0*/  I2F.F64 R4, R18 ;  /* 0x0000001200047312 */ /* 0x000e220000201c00 */
[----:B------:R-:W-:-:S05]  /*69f0*/  CS2R R6, SRZ ;  /* 0x0000000000067805 */ /* 0x000fca000001ff00 */
[----:B0-----:R3:W-:Y:S01]  /*6a00*/  STG.E.128 desc[UR36][R8.64], R4 ;  /* 0x0000000408007986 */ /* 0x0017e2000c101d24 */
[----:B------:R-:W-:Y:S05]  /*6a10*/  BRA `(.L_x_21644) ;  /* 0x0000000000fc7947 */ /* 0x000fea0003800000 */
.L_x_21663:
[----:B------:R-:W-:-:S13]  /*6a20*/  ISETP.NE.AND P0, PT, R0, 0xf, PT ;  /* 0x0000000f0000780c */ /* 0x000fda0003f05270 */
[----:B------:R-:W-:Y:S05]  /*6a30*/  @!P0 BRA `(.L_x_21665) ;  /* 0x0000000000e88947 */ /* 0x000fea0003800000 */
[----:B------:R-:W-:-:S13]  /*6a40*/  ISETP.NE.AND P0, PT, R0, 0x17, PT ;  /* 0x000000170000780c */ /* 0x000fda0003f05270 */
[----:B------:R-:W-:Y:S05]  /*6a50*/  @!P0 BRA `(.L_x_21666) ;  /* 0x0000000000908947 */ /* 0x000fea0003800000 */
[----:B------:R-:W-:-:S13]  /*6a60*/  ISETP.NE.AND P0, PT, R0, 0x18, PT ;  /* 0x000000180000780c */ /* 0x000fda0003f05270 */
[----:B------:R-:W-:Y:S05]  /*6a70*/  @!P0 BRA `(.L_x_21667) ;  /* 0x0000000000448947 */ /* 0x000fea0003800000 */
.L_x_21643:
        /* <DEDUP_REMOVED lines=16> */
.L_x_21668:
[----:B------:R-:W-:Y:S05]  /*6b80*/  BRA `(.L_x_21644) ;  /* 0x0000000000a07947 */ /* 0x000fea0003800000 */
.L_x_21667:
        /* <DEDUP_REMOVED lines=13> */
.L_x_21670:
[----:B------:R-:W-:Y:S05]  /*6c60*/  BSYNC.RECONVERGENT B0 ;  /* 0x0000000000007941 */ /* 0x000fea0003800200 */
.L_x_21669:
[----:B------:R-:W-:-:S05]  /*6c70*/  LOP3.LUT R3, R0, 0x80, R3, 0xf8, !PT ;  /* 0x0000008000037812 */ /* 0x000fca00078ef803 */
[----:B------:R1:W-:Y:S01]  /*6c80*/  STG.E.U8 desc[UR36][R8.64], R3 ;  /* 0x0000000308007986 */ /* 0x0003e2000c101124 */
[----:B------:R-:W-:Y:S05]  /*6c90*/  BRA `(.L_x_21644) ;  /* 0x00000000005c7947 */ /* 0x000fea0003800000 */
.L_x_21666:
        /* <DEDUP_REMOVED lines=12> */
.L_x_21672:
[----:B------:R-:W-:Y:S01]  /*6d60*/  IMAD.MOV.U32 R0, RZ, RZ, 0x7f ;  /* 0x0000007fff007424 */ /* 0x000fe200078e00ff */
[----:B------:R-:W-:-:S04]  /*6d70*/  ISETP.GT.U32.AND P0, PT, R4, 0x7f800000, PT ;  /* 0x7f8000000400780c */ /* 0x000fc80003f04070 */
[----:B------:R-:W-:-:S09]  /*6d80*/  SEL R0, R0, 0x7c, P0 ;  /* 0x0000007c00007807 */ /* 0x000fd20000000000 */
.L_x_21673:
[----:B------:R-:W-:Y:S05]  /*6d90*/  BSYNC.RECONVERGENT B0 ;  /* 0x0000000000007941 */ /* 0x000fea0003800200 */
.L_x_21671:
[----:B------:R-:W-:-:S04]  /*6da0*/  SHF.R.U32.HI R3, RZ, 0x18, R3 ;  /* 0x00000018ff037819 */ /* 0x000fc80000011603 */
[----:B------:R-:W-:-:S05]  /*6db0*/  LOP3.LUT R3, R0, 0x80, R3, 0xf8, !PT ;  /* 0x0000008000037812 */ /* 0x000fca00078ef803 */
[----:B------:R0:W-:Y:S01]  /*6dc0*/  STG.E.U8 desc[UR36][R8.64], R3 ;  /* 0x0000000308007986 */ /* 0x0001e2000c101124 */
[----:B------:R-:W-:Y:S05]  /*6dd0*/  BRA `(.L_x_21644) ;  /* 0x00000000000c7947 */ /* 0x000fea0003800000 */
.L_x_21665:
[----:B------:R-:W-:-:S04]  /*6de0*/  I2FP.F32.S32 R0, R18 ;  /* 0x0000001200007245 */ /* 0x000fc80000201400 */
[----:B------:R-:W-:-:S05]  /*6df0*/  F2FP.BF16.F32.PACK_AB R0, RZ, R0 ;  /* 0x00000000ff00723e */ /* 0x000fca00000010ff */
[----:B------:R2:W-:Y:S02]  /*6e00*/  STG.E.U16 desc[UR36][R8.64], R0 ;  /* 0x0000000008007986 */ /* 0x0005e4000c101524 */
.L_x_21644:
[----:B------:R-:W-:-:S07]  /*6e10*/  VIADD R23, R23, 0x80 ;  /* 0x0000008017177836 */ /* 0x000fce0000000000 */
.L_x_21603:
[----:B------:R-:W-:Y:S05]  /*6e20*/  BSYNC.RECONVERGENT B6 ;  /* 0x0000000000067941 */ /* 0x000fea0003800200 */
.L_x_21602:
        /* <DEDUP_REMOVED lines=21> */
.L_x_21677:
[----:B-----5:R-:W-:Y:S01]  /*6f80*/  STG.E.U8 desc[UR36][R2.64], R22 ;  /* 0x0000001602007986 */ /* 0x020fe2000c101124 */
[----:B------:R-:W-:Y:S05]  /*6f90*/  EXIT ;  /* 0x000000000000794d */ /* 0x000fea0003800000 */
.L_x_21676:
        /* <DEDUP_REMOVED lines=9> */
.L_x_21680:
[----:B-----5:R-:W-:Y:S01]  /*7030*/  STG.E desc[UR36][R2.64], R22 ;  /* 0x0000001602007986 */ /* 0x020fe2000c101924 */
[----:B------:R-:W-:Y:S05]  /*7040*/  EXIT ;  /* 0x000000000000794d */ /* 0x000fea0003800000 */
.L_x_21679:
[----:B-----5:R-:W-:Y:S01]  /*7050*/  STG.E.U16 desc[UR36][R2.64], R22 ;  /* 0x0000001602007986 */ /* 0x020fe2000c101524 */
[----:B------:R-:W-:Y:S05]  /*7060*/  EXIT ;  /* 0x000000000000794d */ /* 0x000fea0003800000 */
.L_x_21675:
        /* <DEDUP_REMOVED lines=9> */
.L_x_21682:
[----:B-----5:R-:W-:-:S04]  /*7100*/  I2FP.F32.S32 R0, R22 ;  /* 0x0000001600007245 */ /* 0x020fc80000201400 */
[----:B------:R-:W-:-:S05]  /*7110*/  F2FP.F16.F32.PACK_AB R0, RZ, R0 ;  /* 0x00000000ff00723e */ /* 0x000fca00000000ff */
[----:B------:R-:W-:Y:S01]  /*7120*/  STG.E.U16 desc[UR36][R2.64], R0 ;  /* 0x0000000002007986 */ /* 0x000fe2000c101524 */
[----:B------:R-:W-:Y:S05]  /*7130*/  EXIT ;  /* 0x000000000000794d */ /* 0x000fea0003800000 */
.L_x_21681:
        /* <DEDUP_REMOVED lines=10> */
.L_x_21684:
[----:B-----5:R-:W-:-:S04]  /*71e0*/  I2FP.F32.S32 R22, R22 ;  /* 0x0000001600167245 */ /* 0x020fc80000201400 */
[----:B------:R-:W-:-:S04]  /*71f0*/  F2FP.F16.F32.PACK_AB R5, RZ, R22 ;  /* 0x00000016ff05723e */ /* 0x000fc800000000ff */
[----:B------:R-:W-:-:S05]  /*7200*/  PRMT R5, R5, 0x5410, RZ ;  /* 0x0000541005057816 */ /* 0x000fca00000000ff */
[----:B------:R-:W-:Y:S01]  /*7210*/  STG.E desc[UR36][R2.64], R5 ;  /* 0x0000000502007986 */ /* 0x000fe2000c101924 */
[----:B------:R-:W-:Y:S05]  /*7220*/  EXIT ;  /* 0x000000000000794d */ /* 0x000fea0003800000 */
.L_x_21683:
[----:B-----5:R-:W0:Y:S02]  /*7230*/  I2F.F64 R22, R22 ;  /* 0x0000001600167312 */ /* 0x020e240000201c00 */
[----:B0-----:R-:W-:Y:S01]  /*7240*/  STG.E.64 desc[UR36][R2.64], R22 ;  /* 0x0000001602007986 */ /* 0x001fe2000c101b24 */
[----:B------:R-:W-:Y:S05]  /*7250*/  EXIT ;  /* 0x000000000000794d */ /* 0x000fea0003800000 */
.L_x_21674:
        /* <DEDUP_REMOVED lines=12> */
.L_x_21688:
        /* <DEDUP_REMOVED lines=18> */
.L_x_21691:
[----:B------:R-:W-:-:S04]  /*7440*/  SHF.R.U32.HI R5, RZ, 0x18, R5 ;  /* 0x00000018ff057819 */ /* 0x000fc80000011605 */
[----:B------:R-:W-:-:S07]  /*7450*/  LOP3.LUT R0, R0, 0x80, R5, 0xf8, !PT ;  /* 0x0000008000007812 */ /* 0x000fce00078ef805 */
.L_x_21690:
[----:B------:R-:W-:Y:S05]  /*7460*/  BSYNC.RECONVERGENT B0 ;  /* 0x0000000000007941 */ /* 0x000fea0003800200 */
.L_x_21689:
[----:B------:R-:W-:Y:S01]  /*7470*/  STG.E.U8 desc[UR36][R2.64], R0 ;  /* 0x0000000002007986 */ /* 0x000fe2000c101124 */
[----:B------:R-:W-:Y:S05]  /*7480*/  EXIT ;  /* 0x000000000000794d */ /* 0x000fea0003800000 */
.L_x_21687:
        /* <DEDUP_REMOVED lines=18> */
.L_x_21694:
[----:B------:R-:W-:-:S04]  /*75b0*/  SHF.R.U32.HI R5, RZ, 0x18, R5 ;  /* 0x00000018ff057819 */ /* 0x000fc80000011605 */
[----:B------:R-:W-:-:S07]  /*75c0*/  LOP3.LUT R0, R0, 0x80, R5, 0xf8, !PT ;  /* 0x0000008000007812 */ /* 0x000fce00078ef805 */
.L_x_21693:
[----:B------:R-:W-:Y:S05]  /*75d0*/  BSYNC.RECONVERGENT B0 ;  /* 0x0000000000007941 */ /* 0x000fea0003800200 */
.L_x_21692:
[----:B------:R-:W-:Y:S01]  /*75e0*/  STG.E.U8 desc[UR36][R2.64], R0 ;  /* 0x0000000002007986 */ /* 0x000fe2000c101124 */
[----:B------:R-:W-:Y:S05]  /*75f0*/  EXIT ;  /* 0x000000000000794d */ /* 0x000fea0003800000 */
.L_x_21686:
        /* <DEDUP_REMOVED lines=22> */
.L_x_21696:
[----:B-----5:R-:W-:-:S05]  /*7760*/  SHF.R.S32.HI R23, RZ, 0x1f, R22 ;  /* 0x0000001fff177819 */ /* 0x020fca0000011416 */
[----:B------:R-:W-:Y:S01]  /*7770*/  STG.E.64 desc[UR36][R2.64], R22 ;  /* 0x0000001602007986 */ /* 0x000fe2000c101b24 */
[----:B------:R-:W-:Y:S05]  /*7780*/  EXIT ;  /* 0x000000000000794d */ /* 0x000fea0003800000 */
.L_x_21695:
[----:B-----5:R-:W-:Y:S01]  /*7790*/  STG.E desc[UR36][R2.64], R22 ;  /* 0x0000001602007986 */ /* 0x020fe2000c101924 */
[----:B------:R-:W-:Y:S05]  /*77a0*/  EXIT ;  /* 0x000000000000794d */ /* 0x000fea0003800000 */
.L_x_21685:
        /* <DEDUP_REMOVED lines=10> */
.L_x_21698:
[----:B-----5:R-:W0:Y:S01]  /*7850*/  I2F.F64 R4, R22 ;  /* 0x0000001600047312 */ /* 0x020e220000201c00 */
[----:B------:R-:W-:-:S05]  /*7860*/  CS2R R6, SRZ ;  /* 0x0000000000067805 */ /* 0x000fca000001ff00 */
[----:B0-----:R-:W-:Y:S01]  /*7870*/  STG.E.128 desc[UR36][R2.64], R4 ;  /* 0x0000000402007986 */ /* 0x001fe2000c101d24 */
[----:B------:R-:W-:Y:S05]  /*7880*/  EXIT ;  /* 0x000000000000794d */ /* 0x000fea0003800000 */
.L_x_21697:
[----:B------:R-:W-:-:S13]  /*7890*/  ISETP.NE.AND P0, PT, R0, 0xf, PT ;  /* 0x0000000f0000780c */ /* 0x000fda0003f05270 */
[----:B------:R-:W-:Y:S05]  /*78a0*/  @!P0 BRA `(.L_x_21699) ;  /* 0x0000000000e88947 */ /* 0x000fea0003800000 */
[----:B------:R-:W-:-:S13]  /*78b0*/  ISETP.NE.AND P0, PT, R0, 0x17, PT ;  /* 0x000000170000780c */ /* 0x000fda0003f05270 */
[----:B------:R-:W-:Y:S05]  /*78c0*/  @!P0 BRA `(.L_x_21700) ;  /* 0x0000000000908947 */ /* 0x000fea0003800000 */
[----:B------:R-:W-:-:S13]  /*78d0*/  ISETP.NE.AND P0, PT, R0, 0x18, PT ;  /* 0x000000180000780c */ /* 0x000fda0003f05270 */
[----:B------:R-:W-:Y:S05]  /*78e0*/  @!P0 BRA `(.L_x_21701) ;  /* 0x0000000000448947 */ /* 0x000fea0003800000 */
.L_x_21678:
        /* <DEDUP_REMOVED lines=16> */
.L_x_21702:
[----:B------:R-:W-:Y:S05]  /*79f0*/  EXIT ;  /* 0x000000000000794d */ /* 0x000fea0003800000 */
.L_x_21701:
        /* <DEDUP_REMOVED lines=13> */
.L_x_21704:
[----:B------:R-:W-:Y:S05]  /*7ad0*/  BSYNC.RECONVERGENT B0 ;  /* 0x0000000000007941 */ /* 0x000fea0003800200 */
.L_x_21703:
[----:B------:R-:W-:-:S05]  /*7ae0*/  LOP3.LUT R5, R0, 0x80, R5, 0xf8, !PT ;  /* 0x0000008000057812 */ /* 0x000fca00078ef805 */
[----:B------:R-:W-:Y:S01]  /*7af0*/  STG.E.U8 desc[UR36][R2.64], R5 ;  /* 0x0000000502007986 */ /* 0x000fe2000c101124 */
[----:B------:R-:W-:Y:S05]  /*7b00*/  EXIT ;  /* 0x000000000000794d */ /* 0x000fea0003800000 */
.L_x_21700:
        /* <DEDUP_REMOVED lines=12> */
.L_x_21706:
[----:B------:R-:W-:Y:S01]  /*7bd0*/  IMAD.MOV.U32 R0, RZ, RZ, 0x7f ;  /* 0x0000007fff007424 */ /* 0x000fe200078e00ff */
[----:B------:R-:W-:-:S04]  /*7be0*/  ISETP.GT.U32.AND P0, PT, R4, 0x7f800000, PT ;  /* 0x7f8000000400780c */ /* 0x000fc80003f04070 */
[----:B------:R-:W-:-:S09]  /*7bf0*/  SEL R0, R0, 0x7c, P0 ;  /* 0x0000007c00007807 */ /* 0x000fd20000000000 */
.L_x_21707:
[----:B------:R-:W-:Y:S05]  /*7c00*/  BSYNC.RECONVERGENT B0 ;  /* 0x0000000000007941 */ /* 0x000fea0003800200 */
.L_x_21705:
[----:B------:R-:W-:-:S04]  /*7c10*/  SHF.R.U32.HI R5, RZ, 0x18, R5 ;  /* 0x00000018ff057819 */ /* 0x000fc80000011605 */
[----:B------:R-:W-:-:S05]  /*7c20*/  LOP3.LUT R5, R0, 0x80, R5, 0xf8, !PT ;  /* 0x0000008000057812 */ /* 0x000fca00078ef805 */
[----:B------:R-:W-:Y:S01]  /*7c30*/  STG.E.U8 desc[UR36][R2.64], R5 ;  /* 0x0000000502007986 */ /* 0x000fe2000c101124 */
[----:B------:R-:W-:Y:S05]  /*7c40*/  EXIT ;  /* 0x000000000000794d */ /* 0x000fea0003800000 */
.L_x_21699:
[----:B-----5:R-:W-:-:S04]  /*7c50*/  I2FP.F32.S32 R0, R22 ;  /* 0x0000001600007245 */ /* 0x020fc80000201400 */
[----:B------:R-:W-:-:S05]  /*7c60*/  F2FP.BF16.F32.PACK_AB R0, RZ, R0 ;  /* 0x00000000ff00723e */ /* 0x000fca00000010ff */
[----:B------:R-:W-:Y:S01]  /*7c70*/  STG.E.U16 desc[UR36][R2.64], R0 ;  /* 0x0000000002007986 */ /* 0x000fe2000c101524 */
[----:B------:R-:W-:Y:S05]  /*7c80*/  EXIT ;  /* 0x000000000000794d */ /* 0x000fea0003800000 */
.L_x_21708:
        /* <DEDUP_REMOVED lines=15> */
.L_x_54912:


//--------------------- .text._ZN2at6native18elementwise_kernelILi128ELi2EZNS0_22gpu_kernel_impl_nocastINS0_13BUnaryFunctorIiiiZZZNS0_16fmod_kernel_cudaERNS_18TensorIteratorBaseEENKUlvE_clEvENKUlvE1_clEvEUliiE_EEEEvS5_RKT_EUliE_EEviT1_ --------------------------
	.section	.text._ZN2at6native18elementwise_kernelILi128ELi2EZNS0_22gpu_kernel_impl_nocastINS0_13BUnaryFunctorIiiiZZZNS0_16fmod_kernel_cudaERNS_18TensorIteratorBaseEENKUlvE_clEvENKUlvE1_clEvEUliiE_EEEEvS5_RKT_EUliE_EEviT1_,"ax",@progbits
	.align	128
        .global         _ZN2at6native18elementwise_kernelILi128ELi2EZNS0_22gpu_kernel_impl_nocastINS0_13BUnaryFunctorIiiiZZZNS0_16fmod_kernel_cudaERNS_18TensorIteratorBaseEENKUlvE_clEvENKUlvE1_clEvEUliiE_EEEEvS5_RKT_EUliE_EEviT1_
        .type           _ZN2at6native18elementwise_kernelILi128ELi2EZNS0_22gpu_kernel_impl_nocastINS0_13BUnaryFunctorIiiiZZZNS0_16fmod_kernel_cudaERNS_18TensorIteratorBaseEENKUlvE_clEvENKUlvE1_clEvEUliiE_EEEEvS5_RKT_EUliE_EEviT1_,@function
        .size           _ZN2at6native18elementwise_kernelILi128ELi2EZNS0_22gpu_kernel_impl_nocastINS0_13BUnaryFunctorIiiiZZZNS0_16fmod_kernel_cudaERNS_18TensorIteratorBaseEENKUlvE_clEvENKUlvE1_clEvEUliiE_EEEEvS5_RKT_EUliE_EEviT1_,(.L_x_54913 - _ZN2at6native18elementwise_kernelILi128ELi2EZNS0_22gpu_kernel_impl_nocastINS0_13BUnaryFunctorIiiiZZZNS0_16fmod_kernel_cudaERNS_18TensorIteratorBaseEENKUlvE_clEvENKUlvE1_clEvEUliiE_EEEEvS5_RKT_EUliE_EEviT1_)
        .other          _ZN2at6native18elementwise_kernelILi128ELi2EZNS0_22gpu_kernel_impl_nocastINS0_13BUnaryFunctorIiiiZZZNS0_16fmod_kernel_cudaERNS_18TensorIteratorBaseEENKUlvE_clEvENKUlvE1_clEvEUliiE_EEEEvS5_RKT_EUliE_EEviT1_,@"STO_CUDA_ENTRY STV_DEFAULT"
_ZN2at6native18elementwise_kernelILi128ELi2EZNS0_22gpu_kernel_impl_nocastINS0_13BUnaryFunctorIiiiZZZNS0_16fmod_kernel_cudaERNS_18TensorIteratorBaseEENKUlvE_clEvENKUlvE1_clEvEUliiE_EEEEvS5_RKT_EUliE_EEviT1_:
.text._ZN2at6native18elementwise_kernelILi128ELi2EZNS0_22gpu_kernel_impl_nocastINS0_13BUnaryFunctorIiiiZZZNS0_16fmod_kernel_cudaERNS_18TensorIteratorBaseEENKUlvE_clEvENKUlvE1_clEvEUliiE_EEEEvS5_RKT_EUliE_EEviT1_:
        /* <DEDUP_REMOVED lines=14> */
[----:B------:R-:W1:Y:S01]  /*00e0*/  LDC R8, c[0x0][0x594] ;  /* 0x00016500ff087b82 */ /* 0x000e620000000800 */
[----:B0-----:R-:W2:Y:S01]  /*00f0*/  LDG.E R0, desc[UR6][R4.64] ;  /* 0x0000000604007981 */ /* 0x001ea2000c1e1900 */
[----:B------:R-:W-:Y:S01]  /*0100*/  VIADD R3, R3, 0x80 ;  /* 0x0000008003037836 */ /* 0x000fe20000000000 */
[----:B-1----:R-:W-:-:S04]  /*0110*/  IABS R9, R8 ;  /* 0x0000000800097213 */ /* 0x002fc80000000000 */
[----:B------:R-:W0:Y:S08]  /*0120*/  I2F.RP R2, R9 ;  /* 0x0000000900027306 */ /* 0x000e300000209400 */
[----:B0-----:R-:W0:Y:S02]  /*0130*/  MUFU.RCP R2, R2 ;  /* 0x0000000200027308 */ /* 0x001e240000001000 */
[----:B0-----:R-:W-:-:S06]  /*0140*/  IADD3 R6, PT, PT, R2, 0xffffffe, RZ ;  /* 0x0ffffffe02067810 */ /* 0x001fcc0007ffe0ff */
[----:B------:R0:W1:Y:S02]  /*0150*/  F2I.FTZ.U32.TRUNC.NTZ R7, R6 ;  /* 0x0000000600077305 */ /* 0x000064000021f000 */
[----:B0-----:R-:W-:Y:S01]  /*0160*/  HFMA2 R6, -RZ, RZ, 0, 0 ;  /* 0x00000000ff067431 */ /* 0x001fe200000001ff */
[----:B-1----:R-:W-:-:S05]  /*0170*/  IADD3 R10, PT, PT, RZ, -R7, RZ ;  /* 0x80000007ff0a7210 */ /* 0x002fca0007ffe0ff */
[----:B------:R-:W-:-:S04]  /*0180*/  IMAD R11, R10, R9, RZ ;  /* 0x000000090a0b7224 */ /* 0x000fc800078e02ff */
[----:B------:R-:W-:Y:S01]  /*0190*/  IMAD.HI.U32 R7, R7, R11, R6 ;  /* 0x0000000b07077227 */ /* 0x000fe200078e0006 */
[----:B--2---:R-:W-:Y:S02]  /*01a0*/  IABS R4, R0 ;  /* 0x0000000000047213 */ /* 0x004fe40000000000 */
[----:B------:R-:W-:-:S03]  /*01b0*/  ISETP.GE.AND P2, PT, R0, RZ, PT ;  /* 0x000000ff0000720c */ /* 0x000fc60003f46270 */
[----:B------:R-:W-:-:S04]  /*01c0*/  IMAD.HI.U32 R7, R7, R4, RZ ;  /* 0x0000000407077227 */ /* 0x000fc800078e00ff */
[----:B------:R-:W-:-:S04]  /*01d0*/  IMAD.MOV R7, RZ, RZ, -R7 ;  /* 0x000000ffff077224 */ /* 0x000fc800078e0a07 */
[C---:B------:R-:W-:Y:S02]  /*01e0*/  IMAD R2, R9.reuse, R7, R4 ;  /* 0x0000000709027224 */ /* 0x040fe400078e0204 */
        /* <DEDUP_REMOVED lines=9> */
.L_x_21711:
[----:B------:R-:W-:Y:S05]  /*0280*/  BSYNC.RECONVERGENT B0 ;  /* 0x0000000000007941 */ /* 0x000fea0003800200 */
.L_x_21710:
[----:B------:R-:W-:-:S13]  /*0290*/  ISETP.GE.AND P0, PT, R3, UR4, PT ;  /* 0x0000000403007c0c */ /* 0x000fda000bf06270 */
[----:B------:R-:W-:Y:S05]  /*02a0*/  @P0 EXIT ;  /* 0x000000000000094d */ /* 0x000fea0003800000 */
[----:B0-----:R-:W0:Y:S08]  /*02b0*/  LDC.64 R2, c[0x0][0x588] ;  /* 0x00016200ff027b82 */ /* 0x001e300000000a00 */
[----:B------:R-:W1:Y:S01]  /*02c0*/  LDC R6, c[0x0][0x594] ;  /* 0x00016500ff067b82 */ /* 0x000e620000000800 */
[----:B0-----:R-:W2:Y:S01]  /*02d0*/  LDG.E R0, desc[UR6][R2.64] ;  /* 0x0000000602007981 */ /* 0x001ea2000c1e1900 */
[----:B-1----:R-:W-:-:S02]  /*02e0*/  IABS R7, R6 ;  /* 0x0000000600077213 */ /* 0x002fc40000000000 */
[----:B------:R-:W-:Y:S02]  /*02f0*/  ISETP.NE.AND P2, PT, R6, RZ, PT ;  /* 0x000000ff0600720c */ /* 0x000fe40003f45270 */
[----:B------:R-:W0:Y:S08]  /*0300*/  I2F.RP R8, R7 ;  /* 0x0000000700087306 */ /* 0x000e300000209400 */
[----:B0-----:R-:W0:Y:S02]  /*0310*/  MUFU.RCP R8, R8 ;  /* 0x0000000800087308 */ /* 0x001e240000001000 */
[----:B0-----:R-:W-:-:S06]  /*0320*/  IADD3 R5, PT, PT, R8, 0xffffffe, RZ ;  /* 0x0ffffffe08057810 */ /* 0x001fcc0007ffe0ff */
[----:B------:R-:W0:Y:S02]  /*0330*/  F2I.FTZ.U32.TRUNC.NTZ R5, R5 ;  /* 0x0000000500057305 */ /* 0x000e24000021f000 */
[----:B0-----:R-:W-:-:S05]  /*0340*/  IADD3 R4, PT, PT, RZ, -R5, RZ ;  /* 0x80000005ff047210 */ /* 0x001fca0007ffe0ff */
[----:B------:R-:W-:Y:S02]  /*0350*/  IMAD R9, R4, R7, RZ ;  /* 0x0000000704097224 */ /* 0x000fe400078e02ff */
[----:B------:R-:W-:-:S05]  /*0360*/  HFMA2 R4, -RZ, RZ, 0, 0 ;  /* 0x00000000ff047431 */ /* 0x000fca00000001ff */
[----:B------:R-:W-:Y:S01]  /*0370*/  IMAD.HI.U32 R9, R5, R9, R4 ;  /* 0x0000000905097227 */ /* 0x000fe200078e0004 */
[----:B--2---:R-:W-:Y:S02]  /*0380*/  IABS R2, R0 ;  /* 0x0000000000027213 */ /* 0x004fe40000000000 */
[----:B------:R-:W-:-:S03]  /*0390*/  ISETP.GE.AND P1, PT, R0, RZ, PT ;  /* 0x000000ff0000720c */ /* 0x000fc60003f26270 */
[----:B------:R-:W-:-:S04]  /*03a0*/  IMAD.MOV.U32 R4, RZ, RZ, R2 ;  /* 0x000000ffff047224 */ /* 0x000fc800078e0002 */
[----:B------:R-:W-:-:S05]  /*03b0*/  IMAD.HI.U32 R2, R9, R4, RZ ;  /* 0x0000000409027227 */ /* 0x000fca00078e00ff */
[----:B------:R-:W-:-:S05]  /*03c0*/  IADD3 R3, PT, PT, -R2, RZ, RZ ;  /* 0x000000ff02037210 */ /* 0x000fca0007ffe1ff */
[C---:B------:R-:W-:Y:S02]  /*03d0*/  IMAD R4, R7.reuse, R3, R4 ;  /* 0x0000000307047224 */ /* 0x040fe400078e0204 */
[----:B------:R-:W0:Y:S03]  /*03e0*/  LDC.64 R2, c[0x0][0x580] ;  /* 0x00016000ff027b82 */ /* 0x000e260000000a00 */
[----:B------:R-:W-:-:S13]  /*03f0*/  ISETP.GT.U32.AND P0, PT, R7, R4, PT ;  /* 0x000000040700720c */ /* 0x000fda0003f04070 */
[----:B------:R-:W-:-:S04]  /*0400*/  @!P0 IADD3 R4, PT, PT, R4, -R7, RZ ;  /* 0x8000000704048210 */ /* 0x000fc80007ffe0ff */
[----:B------:R-:W-:-:S13]  /*0410*/  ISETP.GT.U32.AND P0, PT, R7, R4, PT ;  /* 0x000000040700720c */ /* 0x000fda0003f04070 */
[----:B------:R-:W-:-:S05]  /*0420*/  @!P0 IADD3 R4, PT, PT, R4, -R7, RZ ;  /* 0x8000000704048210 */ /* 0x000fca0007ffe0ff */
[----:B------:R-:W-:Y:S01]  /*0430*/  @!P1 IMAD.MOV R4, RZ, RZ, -R4 ;  /* 0x000000ffff049224 */ /* 0x000fe200078e0a04 */
[----:B------:R-:W-:-:S05]  /*0440*/  @!P2 LOP3.LUT R4, RZ, R6, RZ, 0x33, !PT ;  /* 0x00000006ff04a212 */ /* 0x000fca00078e33ff */
[----:B0-----:R-:W-:Y:S01]  /*0450*/  STG.E desc[UR6][R2.64], R4 ;  /* 0x0000000402007986 */ /* 0x001fe2000c101906 */
[----:B------:R-:W-:Y:S05]  /*0460*/  EXIT ;  /* 0x000000000000794d */ /* 0x000fea0003800000 */
.L_x_21709:
        /* <DEDUP_REMOVED lines=305> */
.L_x_21714:
[----:B------:R-:W0:Y:S01]  /*1780*/  LDCU.128 UR8, c[0x0][0x580] ;  /* 0x0000b000ff0877ac */ /* 0x000e220008000c00 */
[----:B------:R-:W1:Y:S01]  /*1790*/  LDC R10, c[0x0][0x594] ;  /* 0x00016500ff0a7b82 */ /* 0x000e620000000800 */
[----:B0-----:R-:W-:-:S04]  /*17a0*/  IADD3 R6, P0, PT, R4, UR10, RZ ;  /* 0x0000000a04067c10 */ /* 0x001fc8000ff1e0ff */
[----:B------:R-:W-:-:S05]  /*17b0*/  IADD3.X R7, PT, PT, RZ, UR11, RZ, P0, !PT ;  /* 0x0000000bff077c10 */ /* 0x000fca00087fe4ff */
[----:B------:R-:W2:Y:S01]  /*17c0*/  LDG.E R6, desc[UR6][R6.64] ;  /* 0x0000000606067981 */ /* 0x000ea2000c1e1900 */
[----:B-1----:R-:W-:Y:S02]  /*17d0*/  IABS R11, R10 ;  /* 0x0000000a000b7213 */ /* 0x002fe40000000000 */
[----:B------:R-:W-:Y:S02]  /*17e0*/  IADD3 R3, PT, PT, R3, 0x80, RZ ;  /* 0x0000008003037810 */ /* 0x000fe40007ffe0ff */
[----:B------:R-:W0:Y:S08]  /*17f0*/  I2F.RP R12, R11 ;  /* 0x0000000b000c7306 */ /* 0x000e300000209400 */
[----:B0-----:R-:W0:Y:S02]  /*1800*/  MUFU.RCP R12, R12 ;  /* 0x0000000c000c7308 */ /* 0x001e240000001000 */
[----:B0-----:R-:W-:-:S06]  /*1810*/  VIADD R8, R12, 0xffffffe ;  /* 0x0ffffffe0c087836 */ /* 0x001fcc0000000000 */
[----:B------:R0:W1:Y:S02]  /*1820*/  F2I.FTZ.U32.TRUNC.NTZ R9, R8 ;  /* 0x0000000800097305 */ /* 0x000064000021f000 */
[----:B0-----:R-:W-:Y:S02]  /*1830*/  MOV R8, RZ ;  /* 0x000000ff00087202 */ /* 0x001fe40000000f00 */
[----:B-1----:R-:W-:-:S05]  /*1840*/  IADD3 R4, PT, PT, RZ, -R9, RZ ;  /* 0x80000009ff047210 */ /* 0x002fca0007ffe0ff */
[----:B------:R-:W-:-:S04]  /*1850*/  IMAD R13, R4, R11, RZ ;  /* 0x0000000b040d7224 */ /* 0x000fc800078e02ff */
[----:B------:R-:W-:Y:S01]  /*1860*/  IMAD.HI.U32 R4, R9, R13, R8 ;  /* 0x0000000d09047227 */ /* 0x000fe200078e0008 */
[----:B--2---:R-:W-:Y:S02]  /*1870*/  IABS R7, R6 ;  /* 0x0000000600077213 */ /* 0x004fe40000000000 */
[----:B------:R-:W-:-:S03]  /*1880*/  ISETP.GE.AND P1, PT, R6, RZ, PT ;  /* 0x000000ff0600720c */ /* 0x000fc60003f26270 */
[----:B------:R-:W-:-:S05]  /*1890*/  IMAD.HI.U32 R4, R4, R7, RZ ;  /* 0x0000000704047227 */ /* 0x000fca00078e00ff */
[----:B------:R-:W-:-:S05]  /*18a0*/  IADD3 R4, PT, PT, -R4, RZ, RZ ;  /* 0x000000ff04047210 */ /* 0x000fca0007ffe1ff */
[----:B------:R-:W-:-:S05]  /*18b0*/  IMAD R4, R11, R4, R7 ;  /* 0x000000040b047224 */ /* 0x000fca00078e0207 */
[----:B------:R-:W-:-:S13]  /*18c0*/  ISETP.GT.U32.AND P0, PT, R11, R4, PT ;  /* 0x000000040b00720c */ /* 0x000fda0003f04070 */
[----:B------:R-:W-:Y:S02]  /*18d0*/  @!P0 IADD3 R4, PT, PT, R4, -R11, RZ ;  /* 0x8000000b04048210 */ /* 0x000fe40007ffe0ff */
[----:B------:R-:W-:Y:S02]  /*18e0*/  ISETP.NE.AND P0, PT, R10, RZ, PT ;  /* 0x000000ff0a00720c */ /* 0x000fe40003f05270 */
[----:B------:R-:W-:-:S13]  /*18f0*/  ISETP.GT.U32.AND P2, PT, R11, R4, PT ;  /* 0x000000040b00720c */ /* 0x000fda0003f44070 */
[----:B------:R-:W-:-:S05]  /*1900*/  @!P2 IMAD.IADD R4, R4, 0x1, -R11 ;  /* 0x000000010404a824 */ /* 0x000fca00078e0a0b */
[----:B------:R-:W-:Y:S02]  /*1910*/  MOV R7, R4 ;  /* 0x0000000400077202 */ /* 0x000fe40000000f00 */
[----:B------:R-:W-:Y:S02]  /*1920*/  IADD3 R4, P2, PT, R5, UR8, RZ ;  /* 0x0000000805047c10 */ /* 0x000fe4000ff5e0ff */
[----:B------:R-:W-:Y:S02]  /*1930*/  @!P1 IADD3 R7, PT, PT, -R7, RZ, RZ ;  /* 0x000000ff07079210 */ /* 0x000fe40007ffe1ff */
[----:B------:R-:W-:Y:S02]  /*1940*/  IADD3.X R5, PT, PT, RZ, UR9, RZ, P2, !PT ;  /* 0x00000009ff057c10 */ /* 0x000fe400097fe4ff */
[----:B------:R-:W-:-:S05]  /*1950*/  @!P0 LOP3.LUT R7, RZ, R10, RZ, 0x33, !PT ;  /* 0x0000000aff078212 */ /* 0x000fca00078e33ff */
[----:B------:R0:W-:Y:S02]  /*1960*/  STG.E desc[UR6][R4.64], R7 ;  /* 0x0000000704007986 */ /* 0x0001e4000c101906 */
.L_x_21713:
[----:B------:R-:W-:Y:S05]  /*1970*/  BSYNC.RECONVERGENT B0 ;  /* 0x0000000000007941 */ /* 0x000fea0003800200 */
.L_x_21712:
[----:B------:R-:W-:-:S13]  /*1980*/  ISETP.GE.AND P0, PT, R3, UR4, PT ;  /* 0x0000000403007c0c */ /* 0x000fda000bf06270 */
        /* <DEDUP_REMOVED lines=299> */
.L_x_21715:
[----:B------:R-:W0:Y:S01]  /*2c40*/  LDCU.128 UR8, c[0x0][0x580] ;  /* 0x0000b000ff0877ac */ /* 0x000e220008000c00 */
[----:B------:R-:W1:Y:S01]  /*2c50*/  LDC R8, c[0x0][0x594] ;  /* 0x00016500ff087b82 */ /* 0x000e620000000800 */
[----:B0-----:R-:W-:-:S04]  /*2c60*/  IADD3 R4, P0, PT, R2, UR10, RZ ;  /* 0x0000000a02047c10 */ /* 0x001fc8000ff1e0ff */
[----:B------:R-:W-:-:S05]  /*2c70*/  IADD3.X R5, PT, PT, RZ, UR11, RZ, P0, !PT ;  /* 0x0000000bff057c10 */ /* 0x000fca00087fe4ff */
[----:B------:R-:W2:Y:S01]  /*2c80*/  LDG.E R4, desc[UR6][R4.64] ;  /* 0x0000000604047981 */ /* 0x000ea2000c1e1900 */
[----:B-1----:R-:W-:-:S04]  /*2c90*/  IABS R9, R8 ;  /* 0x0000000800097213 */ /* 0x002fc80000000000 */
[----:B------:R-:W0:Y:S08]  /*2ca0*/  I2F.RP R10, R9 ;  /* 0x00000009000a7306 */ /* 0x000e300000209400 */
[----:B0-----:R-:W0:Y:S02]  /*2cb0*/  MUFU.RCP R10, R10 ;  /* 0x0000000a000a7308 */ /* 0x001e240000001000 */
[----:B0-----:R-:W-:-:S06]  /*2cc0*/  IADD3 R6, PT, PT, R10, 0xffffffe, RZ ;  /* 0x0ffffffe0a067810 */ /* 0x001fcc0007ffe0ff */
[----:B------:R0:W1:Y:S02]  /*2cd0*/  F2I.FTZ.U32.TRUNC.NTZ R7, R6 ;  /* 0x0000000600077305 */ /* 0x000064000021f000 */
[----:B0-----:R-:W-:Y:S02]  /*2ce0*/  MOV R6, RZ ;  /* 0x000000ff00067202 */ /* 0x001fe40000000f00 */
[----:B-1----:R-:W-:-:S05]  /*2cf0*/  IADD3 R0, PT, PT, RZ, -R7, RZ ;  /* 0x80000007ff007210 */ /* 0x002fca0007ffe0ff */
[----:B------:R-:W-:-:S04]  /*2d00*/  IMAD R11, R0, R9, RZ ;  /* 0x00000009000b7224 */ /* 0x000fc800078e02ff */
[----:B------:R-:W-:Y:S01]  /*2d10*/  IMAD.HI.U32 R11, R7, R11, R6 ;  /* 0x0000000b070b7227 */ /* 0x000fe200078e0006 */
[----:B--2---:R-:W-:Y:S02]  /*2d20*/  IABS R2, R4 ;  /* 0x0000000400027213 */ /* 0x004fe40000000000 */
[----:B------:R-:W-:-:S03]  /*2d30*/  ISETP.GE.AND P1, PT, R4, RZ, PT ;  /* 0x000000ff0400720c */ /* 0x000fc60003f26270 */
[----:B------:R-:W-:-:S04]  /*2d40*/  IMAD.HI.U32 R0, R11, R2, RZ ;  /* 0x000000020b007227 */ /* 0x000fc800078e00ff */
[----:B------:R-:W-:-:S04]  /*2d50*/  IMAD.MOV R5, RZ, RZ, -R0 ;  /* 0x000000ffff057224 */ /* 0x000fc800078e0a00 */
        /* <DEDUP_REMOVED lines=10> */
[----:B------:R-:W-:Y:S01]  /*2e00*/  STG.E desc[UR6][R2.64], R0 ;  /* 0x0000000002007986 */ /* 0x000fe2000c101906 */
[----:B------:R-:W-:Y:S05]  /*2e10*/  EXIT ;  /* 0x000000000000794d */ /* 0x000fea0003800000 */
.L_x_21716:
        /* <DEDUP_REMOVED lines=14> */
.L_x_54913:


//--------------------- .text._ZN2at6native27unrolled_elementwise_kernelINS0_13BUnaryFunctorIiiiZZZNS0_16fmod_kernel_cudaERNS_18TensorIteratorBaseEENKUlvE_clEvENKUlvE1_clEvEUliiE_EESt5arrayIPcLm2EELi4E23TrivialOffsetCalculatorILi1EjESD_NS0_6memory15LoadWithoutCastENSE_16StoreWithoutCastEEEviT_T0_T2_T3_T4_T5_ --------------------------
	.section	.text._ZN2at6native27unrolled_elementwise_kernelINS0_13BUnaryFunctorIiiiZZZNS0_16fmod_kernel_cudaERNS_18TensorIteratorBaseEENKUlvE_clEvENKUlvE1_clEvEUliiE_EESt5arrayIPcLm2EELi4E23TrivialOffsetCalculatorILi1EjESD_NS0_6memory15LoadWithoutCastENSE_16StoreWithoutCastEEEviT_T0_T2_T3_T4_T5_,"ax",@progbits
	.align	128
        .global         _ZN2at6native27unrolled_elementwise_kernelINS0_13BUnaryFunctorIiiiZZZNS0_16fmod_kernel_cudaERNS_18TensorIteratorBaseEENKUlvE_clEvENKUlvE1_clEvEUliiE_EESt5arrayIPcLm2EELi4E23TrivialOffsetCalculatorILi1EjESD_NS0_6memory15LoadWithoutCastENSE_16StoreWithoutCastEEEviT_T0_T2_T3_T4_T5_
        .type           _ZN2at6native27unrolled_elementwise_kernelINS0_13BUnaryFunctorIiiiZZZNS0_16fmod_kernel_cudaERNS_18TensorIteratorBaseEENKUlvE_clEvENKUlvE1_clEvEUliiE_EESt5arrayIPcLm2EELi4E23TrivialOffsetCalculatorILi1EjESD_NS0_6memory15LoadWithoutCastENSE_16StoreWithoutCastEEEviT_T0_T2_T3_T4_T5_,@function
        .size           _ZN2at6native27unrolled_elementwise_kernelINS0_13BUnaryFunctorIiiiZZZNS0_16fmod_kernel_cudaERNS_18TensorIteratorBaseEENKUlvE_clEvENKUlvE1_clEvEUliiE_EESt5arrayIPcLm2EELi4E23TrivialOffsetCalculatorILi1EjESD_NS0_6memory15LoadWithoutCastENSE_16StoreWithoutCastEEEviT_T0_T2_T3_T4_T5_,(.L_x_54914 - _ZN2at6native27unrolled_elementwise_kernelINS0_13BUnaryFunctorIiiiZZZNS0_16fmod_kernel_cudaERNS_18TensorIteratorBaseEENKUlvE_clEvENKUlvE1_clEvEUliiE_EESt5arrayIPcLm2EELi4E23TrivialOffsetCalculatorILi1EjESD_NS0_6memory15LoadWithoutCastENSE_16StoreWithoutCastEEEviT_T0_T2_T3_T4_T5_)
        .other          _ZN2at6native27unrolled_elementwise_kernelINS0_13BUnaryFunctorIiiiZZZNS0_16fmod_kernel_cudaERNS_18TensorIteratorBaseEENKUlvE_clEvENKUlvE1_clEvEUliiE_EESt5arrayIPcLm2EELi4E23TrivialOffsetCalculatorILi1EjESD_NS0_6memory15LoadWithoutCastENSE_16StoreWithoutCastEEEviT_T0_T2_T3_T4_T5_,@"STO_CUDA_ENTRY STV_DEFAULT"
_ZN2at6native27unrolled_elementwise_kernelINS0_13BUnaryFunctorIiiiZZZNS0_16fmod_kernel_cudaERNS_18TensorIteratorBaseEENKUlvE_clEvENKUlvE1_clEvEUliiE_EESt5arrayIPcLm2EELi4E23TrivialOffsetCalculatorILi1EjESD_NS0_6memory15LoadWithoutCastENSE_16StoreWithoutCastEEEviT_T0_T2_T3_T4_T5_:
.text._ZN2at6native27unrolled_elementwise_kernelINS0_13BUnaryFunctorIiiiZZZNS0_16fmod_kernel_cudaERNS_18TensorIteratorBaseEENKUlvE_clEvENKUlvE1_clEvEUliiE_EESt5arrayIPcLm2EELi4E23TrivialOffsetCalculatorILi1EjESD_NS0_6memory15LoadWithoutCastENSE_16StoreWithoutCastEEEviT_T0_T2_T3_T4_T5_:
        /* <DEDUP_REMOVED lines=10> */
[----:B------:R-:W0:Y:S04]  /*00a0*/  @!P0 LDC.64 R10, c[0x0][0x398] ;  /* 0x0000e600ff0a8b82 */ /* 0x000e280000000a00 */
[----:B------:R-:W-:-:S13]  /*00b0*/  ISETP.GE.AND P1, PT, R7, R2, PT ;  /* 0x000000020700720c */ /* 0x000fda0003f26270 */
[----:B------:R-:W-:Y:S01]  /*00c0*/  @!P1 LEA R9, R0, R7, 0x9 ;  /* 0x0000000700099211 */ /* 0x000fe200078e48ff */
[----:B------:R-:W-:Y:S01]  /*00d0*/  @!P1 VIADD R7, R7, 0x80 ;  /* 0x0000008007079836 */ /* 0x000fe20000000000 */
[----:B------:R-:W2:Y:S04]  /*00e0*/  @!P1 LDC.64 R12, c[0x0][0x398] ;  /* 0x0000e600ff0c9b82 */ /* 0x000ea80000000a00 */
[----:B------:R-:W-:-:S13]  /*00f0*/  ISETP.GE.AND P3, PT, R7, R2, PT ;  /* 0x000000020700720c */ /* 0x000fda0003f66270 */
[----:B------:R-:W-:Y:S01]  /*0100*/  @!P3 IMAD R17, R0, 0x200, R7 ;  /* 0x000002000011b824 */ /* 0x000fe200078e0207 */
[----:B------:R-:W-:Y:S01]  /*0110*/  @!P3 IADD3 R7, PT, PT, R7, 0x80, RZ ;  /* 0x000000800707b810 */ /* 0x000fe20007ffe0ff */
[----:B------:R-:W-:Y:S01]  /*0120*/  IMAD.MOV.U32 R8, RZ, RZ, RZ ;  /* 0x000000ffff087224 */ /* 0x000fe200078e00ff */
[----:B------:R-:W3:Y:S02]  /*0130*/  @!P3 LDC.64 R4, c[0x0][0x398] ;  /* 0x0000e600ff04bb82 */ /* 0x000ee40000000a00 */
[----:B------:R-:W-:Y:S01]  /*0140*/  ISETP.GE.AND P2, PT, R7, R2, PT ;  /* 0x000000020700720c */ /* 0x000fe20003f46270 */
[----:B--2---:R-:W-:-:S12]  /*0150*/  @!P1 IMAD.WIDE.U32 R12, R9, 0x4, R12 ;  /* 0x00000004090c9825 */ /* 0x004fd800078e000c */
[----:B------:R-:W2:Y:S01]  /*0160*/  @!P2 LDC.64 R14, c[0x0][0x398] ;  /* 0x0000e600ff0eab82 */ /* 0x000ea20000000a00 */
[----:B------:R-:W-:Y:S01]  /*0170*/  @!P2 IMAD R7, R0, 0x200, R7 ;  /* 0x000002000007a824 */ /* 0x000fe200078e0207 */
[----:B-1----:R1:W5:Y:S01]  /*0180*/  @!P1 LDG.E R18, desc[UR4][R12.64] ;  /* 0x000000040c129981 */ /* 0x002362000c1e1900 */
[----:B---3--:R-:W-:Y:S01]  /*0190*/  @!P3 IMAD.WIDE.U32 R16, R17, 0x4, R4 ;  /* 0x000000041110b825 */ /* 0x008fe200078e0004 */
[----:B------:R-:W-:-:S03]  /*01a0*/  CS2R R4, SRZ ;  /* 0x0000000000047805 */ /* 0x000fc6000001ff00 */
[----:B--2---:R-:W-:Y:S01]  /*01b0*/  @!P2 IMAD.WIDE.U32 R14, R7, 0x4, R14 ;  /* 0x00000004070ea825 */ /* 0x004fe200078e000e */
[----:B------:R-:W-:Y:S02]  /*01c0*/  @!P0 LEA R7, R0, R3, 0x9 ;  /* 0x0000000300078211 */ /* 0x000fe400078e48ff */
[----:B------:R2:W5:Y:S03]  /*01d0*/  @!P3 LDG.E R5, desc[UR4][R16.64] ;  /* 0x000000041005b981 */ /* 0x000566000c1e1900 */
[----:B0-----:R-:W-:Y:S01]  /*01e0*/  @!P0 IMAD.WIDE.U32 R10, R7, 0x4, R10 ;  /* 0x00000004070a8825 */ /* 0x001fe200078e000a */
[C---:B-1----:R-:W-:Y:S01]  /*01f0*/  IADD3 R13, PT, PT, R3.reuse, 0x180, RZ ;  /* 0x00000180030d7810 */ /* 0x042fe20007ffe0ff */
[----:B------:R-:W-:Y:S01]  /*0200*/  BSSY.RECONVERGENT B0, `(.L_x_21717) ;  /* 0x0000024000007945 */ /* 0x000fe20003800200 */
[----:B------:R0:W5:Y:S04]  /*0210*/  @!P2 LDG.E R4, desc[UR4][R14.64] ;  /* 0x000000040e04a981 */ /* 0x000168000c1e1900 */
[----:B------:R1:W5:Y:S01]  /*0220*/  @!P0 LDG.E R8, desc[UR4][R10.64] ;  /* 0x000000040a088981 */ /* 0x000362000c1e1900 */
[----:B------:R-:W-:-:S13]  /*0230*/  ISETP.GE.AND P0, PT, R3, R2, PT ;  /* 0x000000020300720c */ /* 0x000fda0003f06270 */
[----:B------:R-:W3:Y:S01]  /*0240*/  @!P0 LDC.64 R6, c[0x0][0x390] ;  /* 0x0000e400ff068b82 */ /* 0x000ee20000000a00 */
[C---:B------:R-:W-:Y:S02]  /*0250*/  VIADD R9, R3.reuse, 0x100 ;  /* 0x0000010003097836 */ /* 0x040fe40000000000 */
[----:B--2---:R-:W-:Y:S01]  /*0260*/  VIADD R17, R3, 0x80 ;  /* 0x0000008003117836 */ /* 0x004fe20000000000 */
[-C--:B------:R-:W-:Y:S01]  /*0270*/  ISETP.GE.AND P2, PT, R13, R2.reuse, PT ;  /* 0x000000020d00720c */ /* 0x080fe20003f46270 */
[----:B0-----:R-:W-:Y:S01]  /*0280*/  @!P0 IMAD R15, R0, 0x200, R3 ;  /* 0x00000200000f8824 */ /* 0x001fe200078e0203 */
[-C--:B------:R-:W-:Y:S02]  /*0290*/  ISETP.GE.AND P1, PT, R9, R2.reuse, PT ;  /* 0x000000020900720c */ /* 0x080fe40003f26270 */
[----:B------:R-:W-:Y:S02]  /*02a0*/  ISETP.GE.AND P3, PT, R17, R2, PT ;  /* 0x000000021100720c */ /* 0x000fe40003f66270 */
[----:B------:R-:W-:Y:S01]  /*02b0*/  @!P0 MOV R3, R17 ;  /* 0x0000001100038202 */ /* 0x000fe20000000f00 */
[----:B-1----:R-:W-:Y:S10]  /*02c0*/  @P0 BRA `(.L_x_21718) ;  /* 0x00000000005c0947 */ /* 0x002ff40003800000 */
        /* <DEDUP_REMOVED lines=8> */
[----:B0-----:R-:W-:Y:S02]  /*0350*/  HFMA2 R10, -RZ, RZ, 0, 0 ;  /* 0x00000000ff0a7431 */ /* 0x001fe400000001ff */
        /* <DEDUP_REMOVED lines=14> */
.L_x_21718:
[----:B------:R-:W-:Y:S05]  /*0440*/  BSYNC.RECONVERGENT B0 ;  /* 0x0000000000007941 */ /* 0x000fea0003800200 */
.L_x_21717:
[----:B------:R-:W-:Y:S01]  /*0450*/  BSSY.RECONVERGENT B0, `(.L_x_21719) ;  /* 0x000001b000007945 */ /* 0x000fe20003800200 */
[----:B------:R-:W-:Y:S01]  /*0460*/  ISETP.GE.AND P4, PT, R3, R2, PT ;  /* 0x000000020300720c */ /* 0x000fe20003f86270 */
[----:B---3--:R-:W-:Y:S02]  /*0470*/  @!P0 IMAD.WIDE.U32 R6, R15, 0x4, R6 ;  /* 0x000000040f068825 */ /* 0x008fe400078e0006 */
[----:B------:R-:W-:Y:S10]  /*0480*/  @P3 BRA `(.L_x_21720) ;  /* 0x00000000005c3947 */ /* 0x000ff40003800000 */
[----:B------:R-:W0:Y:S01]  /*0490*/  LDC R16, c[0x0][0x388] ;  /* 0x0000e200ff107b82 */ /* 0x000e220000000800 */
[----:B------:R-:W-:Y:S01]  /*04a0*/  IMAD.MOV.U32 R10, RZ, RZ, RZ ;  /* 0x000000ffff0a7224 */ /* 0x000fe200078e00ff */
[----:B-----5:R-:W-:Y:S02]  /*04b0*/  ISETP.GE.AND P5, PT, R18, RZ, PT ;  /* 0x000000ff1200720c */ /* 0x020fe40003fa6270 */
[----:B0-----:R-:W-:Y:S02]  /*04c0*/  IABS R13, R16 ;  /* 0x00000010000d7213 */ /* 0x001fe40000000000 */
[----:B------:R-:W-:Y:S02]  /*04d0*/  ISETP.NE.AND P6, PT, R16, RZ, PT ;  /* 0x000000ff1000720c */ /* 0x000fe40003fc5270 */
[----:B------:R-:W0:Y:S08]  /*04e0*/  I2F.RP R12, R13 ;  /* 0x0000000d000c7306 */ /* 0x000e300000209400 */
[----:B0-----:R-:W0:Y:S02]  /*04f0*/  MUFU.RCP R12, R12 ;  /* 0x0000000c000c7308 */ /* 0x001e240000001000 */
[----:B0-----:R-:W-:-:S06]  /*0500*/  IADD3 R14, PT, PT, R12, 0xffffffe, RZ ;  /* 0x0ffffffe0c0e7810 */ /* 0x001fcc0007ffe0ff */
[----:B------:R-:W0:Y:S02]  /*0510*/  F2I.FTZ.U32.TRUNC.NTZ R11, R14 ;  /* 0x0000000e000b7305 */ /* 0x000e24000021f000 */
[----:B0-----:R-:W-:-:S04]  /*0520*/  IMAD.MOV R8, RZ, RZ, -R11 ;  /* 0x000000ffff087224 */ /* 0x001fc800078e0a0b */
[----:B------:R-:W-:Y:S01]  /*0530*/  IMAD R15, R8, R13, RZ ;  /* 0x0000000d080f7224 */ /* 0x000fe200078e02ff */
[----:B------:R-:W-:-:S03]  /*0540*/  IABS R8, R18 ;  /* 0x0000001200087213 */ /* 0x000fc60000000000 */
        /* <DEDUP_REMOVED lines=10> */
[----:B------:R-:W-:-:S07]  /*05f0*/  @!P6 LOP3.LUT R8, RZ, R16, RZ, 0x33, !PT ;  /* 0x00000010ff08e212 */ /* 0x000fce00078e33ff */
.L_x_21720:
[----:B------:R-:W-:Y:S05]  /*0600*/  BSYNC.RECONVERGENT B0 ;  /* 0x0000000000007941 */ /* 0x000fea0003800200 */
.L_x_21719:
        /* <DEDUP_REMOVED lines=10> */
[----:B------:R-:W0:Y:S02]  /*06b0*/  F2I.FTZ.U32.TRUNC.NTZ R11, R14 ;  /* 0x0000000e000b7305 */ /* 0x000e24000021f000 */
[----:B0-----:R-:W-:-:S05]  /*06c0*/  IADD3 R10, PT, PT, RZ, -R11, RZ ;  /* 0x8000000bff0a7210 */ /* 0x001fca0007ffe0ff */
[----:B------:R-:W-:Y:S02]  /*06d0*/  IMAD R15, R10, R13, RZ ;  /* 0x0000000d0a0f7224 */ /* 0x000fe400078e02ff */
[----:B------:R-:W-:-:S04]  /*06e0*/  IMAD.MOV.U32 R10, RZ, RZ, RZ ;  /* 0x000000ffff0a7224 */ /* 0x000fc800078e00ff */
[----:B------:R-:W-:-:S04]  /*06f0*/  IMAD.HI.U32 R10, R11, R15, R10 ;  /* 0x0000000f0b0a7227 */ /* 0x000fc800078e000a */
[----:B------:R-:W-:-:S04]  /*0700*/  IMAD.MOV.U32 R11, RZ, RZ, R16 ;  /* 0x000000ffff0b7224 */ /* 0x000fc800078e0010 */
[----:B------:R-:W-:-:S05]  /*0710*/  IMAD.HI.U32 R10, R10, R11, RZ ;  /* 0x0000000b0a0a7227 */ /* 0x000fca00078e00ff */
[----:B------:R-:W-:-:S05]  /*0720*/  IADD3 R10, PT, PT, -R10, RZ, RZ ;  /* 0x000000ff0a0a7210 */ /* 0x000fca0007ffe1ff */
[----:B------:R-:W-:-:S05]  /*0730*/  IMAD R10, R13, R10, R11 ;  /* 0x0000000a0d0a7224 */ /* 0x000fca00078e020b */
[----:B------:R-:W-:-:S13]  /*0740*/  ISETP.GT.U32.AND P1, PT, R13, R10, PT ;  /* 0x0000000a0d00720c */ /* 0x000fda0003f24070 */
[----:B------:R-:W-:-:S05]  /*0750*/  @!P1 IMAD.IADD R10, R10, 0x1, -R13 ;  /* 0x000000010a0a9824 */ /* 0x000fca00078e0a0d */
[----:B------:R-:W-:-:S13]  /*0760*/  ISETP.GT.U32.AND P1, PT, R13, R10, PT ;  /* 0x0000000a0d00720c */ /* 0x000fda0003f24070 */
[----:B------:R-:W-:-:S05]  /*0770*/  @!P1 IADD3 R10, PT, PT, R10, -R13, RZ ;  /* 0x8000000d0a0a9210 */ /* 0x000fca0007ffe0ff */
[----:B------:R-:W-:-:S05]  /*0780*/  IMAD.MOV.U32 R5, RZ, RZ, R10 ;  /* 0x000000ffff057224 */ /* 0x000fca00078e000a */
[----:B------:R-:W-:Y:S02]  /*0790*/  @!P3 IADD3 R5, PT, PT, -R5, RZ, RZ ;  /* 0x000000ff0505b210 */ /* 0x000fe40007ffe1ff */
[----:B------:R-:W-:-:S07]  /*07a0*/  @!P5 LOP3.LUT R5, RZ, R17, RZ, 0x33, !PT ;  /* 0x00000011ff05d212 */ /* 0x000fce00078e33ff */
.L_x_21722:
[----:B------:R-:W-:Y:S05]  /*07b0*/  BSYNC.RECONVERGENT B0 ;  /* 0x0000000000007941 */ /* 0x000fea0003800200 */
.L_x_21721:
        /* <DEDUP_REMOVED lines=20> */
[----:B------:R-:W-:-:S04]  /*0900*/  @!P1 IADD3 R10, PT, PT, R10, -R13, RZ ;  /* 0x8000000d0a0a9210 */ /* 0x000fc80007ffe0ff */
[----:B------:R-:W-:-:S13]  /*0910*/  ISETP.GT.U32.AND P1, PT, R13, R10, PT ;  /* 0x0000000a0d00720c */ /* 0x000fda0003f24070 */
[----:B------:R-:W-:-:S05]  /*0920*/  @!P1 IMAD.IADD R10, R10, 0x1, -R13 ;  /* 0x000000010a0a9824 */ /* 0x000fca00078e0a0d */
[----:B------:R-:W-:-:S05]  /*0930*/  MOV R13, R10 ;  /* 0x0000000a000d7202 */ /* 0x000fca0000000f00 */
[----:B------:R-:W-:Y:S01]  /*0940*/  @!P2 IMAD.MOV R13, RZ, RZ, -R13 ;  /* 0x000000ffff0da224 */ /* 0x000fe200078e0a0d */
[----:B------:R-:W-:-:S07]  /*0950*/  @!P3 LOP3.LUT R13, RZ, R17, RZ, 0x33, !PT ;  /* 0x00000011ff0db212 */ /* 0x000fce00078e33ff */
.L_x_21724:
[----:B------:R-:W-:Y:S05]  /*0960*/  BSYNC.RECONVERGENT B0 ;  /* 0x0000000000007941 */ /* 0x000fea0003800200 */
.L_x_21723:
[----:B------:R0:W-:Y:S01]  /*0970*/  @!P0 STG.E desc[UR4][R6.64], R9 ;  /* 0x0000000906008986 */ /* 0x0001e2000c101904 */
        /* <DEDUP_REMOVED lines=10> */
[----:B-----5:R1:W-:Y:S04]  /*0a20*/  STG.E desc[UR4][R10.64], R8 ;  /* 0x000000080a007986 */ /* 0x0203e8000c101904 */
[----:B------:R1:W-:Y:S02]  /*0a30*/  @!P0 STG.E desc[UR4][R6.64], R5 ;  /* 0x0000000506008986 */ /* 0x0003e4000c101904 */
.L_x_21726:
[----:B------:R-:W-:Y:S05]  /*0a40*/  BSYNC.RECONVERGENT B0 ;  /* 0x0000000000007941 */ /* 0x000fea0003800200 */
.L_x_21725:
[----:B------:R-:W-:-:S13]  /*0a50*/  ISETP.GE.AND P0, PT, R3, R2, PT ;  /* 0x000000020300720c */ /* 0x000fda0003f06270 */
[----:B------:R-:W-:Y:S05]  /*0a60*/  @P0 EXIT ;  /* 0x000000000000094d */ /* 0x000fea0003800000 */
[----:B-1---5:R-:W1:Y:S01]  /*0a70*/  LDC.64 R4, c[0x0][0x390] ;  /* 0x0000e400ff047b82 */ /* 0x022e620000000a00 */
[----:B------:R-:W-:-:S05]  /*0a80*/  LEA R3, R0, R3, 0x9 ;  /* 0x0000000300037211 */ /* 0x000fca00078e48ff */
[----:B-1----:R-:W-:-:S05]  /*0a90*/  IMAD.WIDE.U32 R2, R3, 0x4, R4 ;  /* 0x0000000403027825 */ /* 0x002fca00078e0004 */
[----:B------:R-:W-:Y:S01]  /*0aa0*/  STG.E desc[UR4][R2.64], R13 ;  /* 0x0000000d02007986 */ /* 0x000fe2000c101904 */
[----:B------:R-:W-:Y:S05]  /*0ab0*/  EXIT ;  /* 0x000000000000794d */ /* 0x000fea0003800000 */
.L_x_21727:
        /* <DEDUP_REMOVED lines=12> */
.L_x_54914:


//--------------------- .text._ZN2at6native29vectorized_elementwise_kernelILi2ENS0_13BUnaryFunctorIiiiZZZNS0_16fmod_kernel_cudaERNS_18TensorIteratorBaseEENKUlvE_clEvENKUlvE1_clEvEUliiE_EESt5arrayIPcLm2EEEEviT0_T1_ --------------------------
	.section	.text._ZN2at6native29vectorized_elementwise_kernelILi2ENS0_13BUnaryFunctorIiiiZZZNS0_16fmod_kernel_cudaERNS_18TensorIteratorBaseEENKUlvE_clEvENKUlvE1_clEvEUliiE_EESt5arrayIPcLm2EEEEviT0_T1_,"ax",@progbits
	.align	128
        .global         _ZN2at6native29vectorized_elementwise_kernelILi2ENS0_13BUnaryFunctorIiiiZZZNS0_16fmod_kernel_cudaERNS_18TensorIteratorBaseEENKUlvE_clEvENKUlvE1_clEvEUliiE_EESt5arrayIPcLm2EEEEviT0_T1_
        .type           _ZN2at6native29vectorized_elementwise_kernelILi2ENS0_13BUnaryFunctorIiiiZZZNS0_16fmod_kernel_cudaERNS_18TensorIteratorBaseEENKUlvE_clEvENKUlvE1_clEvEUliiE_EESt5arrayIPcLm2EEEEviT0_T1_,@function
        .size           _ZN2at6native29vectorized_elementwise_kernelILi2ENS0_13BUnaryFunctorIiiiZZZNS0_16fmod_kernel_cudaERNS_18TensorIteratorBaseEENKUlvE_clEvENKUlvE1_clEvEUliiE_EESt5arrayIPcLm2EEEEviT0_T1_,(.L_x_54915 - _ZN2at6native29vectorized_elementwise_kernelILi2ENS0_13BUnaryFunctorIiiiZZZNS0_16fmod_kernel_cudaERNS_18TensorIteratorBaseEENKUlvE_clEvENKUlvE1_clEvEUliiE_EESt5arrayIPcLm2EEEEviT0_T1_)
        .other          _ZN2at6native29vectorized_elementwise_kernelILi2ENS0_13BUnaryFunctorIiiiZZZNS0_16fmod_kernel_cudaERNS_18TensorIteratorBaseEENKUlvE_clEvENKUlvE1_clEvEUliiE_EESt5arrayIPcLm2EEEEviT0_T1_,@"STO_CUDA_ENTRY STV_DEFAULT"
_ZN2at6native29vectorized_elementwise_kernelILi2ENS0_13BUnaryFunctorIiiiZZZNS0_16fmod_kernel_cudaERNS_18TensorIteratorBaseEENKUlvE_clEvENKUlvE1_clEvEUliiE_EESt5arrayIPcLm2EEEEviT0_T1_:
.text._ZN2at6native29vectorized_elementwise_kernelILi2ENS0_13BUnaryFunctorIiiiZZZNS0_16fmod_kernel_cudaERNS_18TensorIteratorBaseEENKUlvE_clEvENKUlvE1_clEvEUliiE_EESt5arrayIPcLm2EEEEviT0_T1_:
        /* <DEDUP_REMOVED lines=39> */
[----:B--2---:R-:W-:Y:S02]  /*0270*/  @!P4 IMAD.WIDE.U32 R26, R27, 0x4, R2 ;  /* 0x000000041b1ac825 */ /* 0x004fe400078e0002 */
[----:B------:R-:W2:Y:S02]  /*0280*/  @!P1 LDC.64 R2, c[0x0][0x398] ;  /* 0x0000e600ff029b82 */ /* 0x000ea40000000a00 */
[----:B-1----:R-:W-:-:S08]  /*0290*/  @!P5 IMAD.WIDE.U32 R22, R23, 0x4, R8 ;  /* 0x000000041716d825 */ /* 0x002fd000078e0008 */
[----:B------:R-:W1:Y:S01]  /*02a0*/  @!P6 LDC.64 R8, c[0x0][0x398] ;  /* 0x0000e600ff08eb82 */ /* 0x000e620000000a00 */
[----:B0-----:R-:W-:-:S04]  /*02b0*/  @!P3 IMAD.WIDE.U32 R24, R17, 0x4, R6 ;  /* 0x000000041118b825 */ /* 0x001fc800078e0006 */
[----:B------:R-:W-:Y:S01]  /*02c0*/  @!P6 IMAD.IADD R7, R0, 0x1, R15 ;  /* 0x000000010007e824 */ /* 0x000fe200078e020f */
[----:B------:R-:W-:Y:S01]  /*02d0*/  CS2R R12, SRZ ;  /* 0x00000000000c7805 */ /* 0x000fe2000001ff00 */
[----:B------:R-:W-:Y:S01]  /*02e0*/  IMAD.MOV.U32 R6, RZ, RZ, RZ ;  /* 0x000000ffff067224 */ /* 0x000fe200078e00ff */
[----:B------:R-:W-:Y:S01]  /*02f0*/  CS2R R14, SRZ ;  /* 0x00000000000e7805 */ /* 0x000fe2000001ff00 */
[----:B---3--:R-:W-:Y:S02]  /*0300*/  @!P2 IMAD.WIDE.U32 R10, R19, 0x4, R10 ;  /* 0x00000004130aa825 */ /* 0x008fe400078e000a */
[----:B------:R-:W0:Y:S01]  /*0310*/  @!P0 LDC.64 R18, c[0x0][0x398] ;  /* 0x0000e600ff128b82 */ /* 0x000e220000000a00 */
[----:B------:R3:W5:Y:S01]  /*0320*/  @!P5 LDG.E R13, desc[UR4][R22.64] ;  /* 0x00000004160dd981 */ /* 0x000762000c1e1900 */
[----:B--2---:R-:W-:-:S03]  /*0330*/  @!P1 IMAD.WIDE.U32 R2, R21, 0x4, R2 ;  /* 0x0000000415029825 */ /* 0x004fc600078e0002 */
[----:B------:R3:W5:Y:S04]  /*0340*/  @!P3 LDG.E R6, desc[UR4][R24.64] ;  /* 0x000000041806b981 */ /* 0x000768000c1e1900 */
[----:B------:R3:W5:Y:S01]  /*0350*/  @!P2 LDG.E R14, desc[UR4][R10.64] ;  /* 0x000000040a0ea981 */ /* 0x000762000c1e1900 */
[----:B-1----:R-:W-:-:S04]  /*0360*/  @!P6 IMAD.WIDE.U32 R20, R7, 0x4, R8 ;  /* 0x000000040714e825 */ /* 0x002fc800078e0008 */
[----:B------:R-:W-:Y:S01]  /*0370*/  HFMA2 R7, -RZ, RZ, 0, 0 ;  /* 0x00000000ff077431 */ /* 0x000fe200000001ff */
[----:B------:R-:W-:Y:S01]  /*0380*/  BSSY.RECONVERGENT B0, `(.L_x_21729) ;  /* 0x0000022000007945 */ /* 0x000fe20003800200 */
[----:B------:R3:W5:Y:S01]  /*0390*/  @!P4 LDG.E R12, desc[UR4][R26.64] ;  /* 0x000000041a0cc981 */ /* 0x000762000c1e1900 */
[----:B------:R-:W-:-:S06]  /*03a0*/  IMAD.MOV.U32 R8, RZ, RZ, RZ ;  /* 0x000000ffff087224 */ /* 0x000fcc00078e00ff */
[----:B------:R3:W5:Y:S04]  /*03b0*/  @!P1 LDG.E R8, desc[UR4][R2.64] ;  /* 0x0000000402089981 */ /* 0x000768000c1e1900 */
[----:B------:R3:W5:Y:S01]  /*03c0*/  @!P6 LDG.E R7, desc[UR4][R20.64] ;  /* 0x000000041407e981 */ /* 0x000762000c1e1900 */
[----:B------:R-:W-:-:S04]  /*03d0*/  @!P0 IMAD.IADD R9, R0, 0x1, R5 ;  /* 0x0000000100098824 */ /* 0x000fc800078e0205 */
[----:B0-----:R-:W-:-:S05]  /*03e0*/  @!P0 IMAD.WIDE.U32 R18, R9, 0x4, R18 ;  /* 0x0000000409128825 */ /* 0x001fca00078e0012 */
[----:B------:R3:W5:Y:S01]  /*03f0*/  @!P0 LDG.E R15, desc[UR4][R18.64] ;  /* 0x00000004120f8981 */ /* 0x000762000c1e1900 */
[C---:B------:R-:W-:Y:S01]  /*0400*/  ISETP.GE.U32.AND P0, PT, R5.reuse, R4, PT ;  /* 0x000000040500720c */ /* 0x040fe20003f06070 */
[----:B------:R-:W-:-:S05]  /*0410*/  VIADD R9, R5, 0x80 ;  /* 0x0000008005097836 */ /* 0x000fca0000000000 */
[----:B------:R-:W-:-:S07]  /*0420*/  ISETP.GE.U32.AND P4, PT, R9, R4, PT ;  /* 0x000000040900720c */ /* 0x000fce0003f86070 */
[----:B---3--:R-:W-:Y:S06]  /*0430*/  @P0 BRA `(.L_x_21730) ;  /* 0x0000000000580947 */ /* 0x008fec0003800000 */
[----:B------:R-:W0:Y:S01]  /*0440*/  LDC R17, c[0x0][0x388] ;  /* 0x0000e200ff117b82 */ /* 0x000e220000000800 */
[----:B-----5:R-:W-:Y:S02]  /*0450*/  ISETP.GE.AND P3, PT, R15, RZ, PT ;  /* 0x000000ff0f00720c */ /* 0x020fe40003f66270 */
[----:B0-----:R-:W-:-:S04]  /*0460*/  IABS R18, R17 ;  /* 0x0000001100127213 */ /* 0x001fc80000000000 */
[----:B------:R-:W0:Y:S08]  /*0470*/  I2F.RP R10, R18 ;  /* 0x00000012000a7306 */ /* 0x000e300000209400 */
        /* <DEDUP_REMOVED lines=8> */
[----:B------:R-:W-:-:S04]  /*0500*/  IMAD.HI.U32 R3, R3, R11, RZ ;  /* 0x0000000b03037227 */ /* 0x000fc800078e00ff */
[----:B------:R-:W-:-:S04]  /*0510*/  IMAD.MOV R3, RZ, RZ, -R3 ;  /* 0x000000ffff037224 */ /* 0x000fc800078e0a03 */
        /* <DEDUP_REMOVED lines=8> */
.L_x_21730:
[----:B------:R-:W-:Y:S05]  /*05a0*/  BSYNC.RECONVERGENT B0 ;  /* 0x0000000000007941 */ /* 0x000fea0003800200 */
.L_x_21729:
        /* <DEDUP_REMOVED lines=11> */
[----:B0-----:R-:W-:-:S04]  /*0660*/  IMAD.MOV R2, RZ, RZ, -R3 ;  /* 0x000000ffff027224 */ /* 0x001fc800078e0a03 */
[----:B------:R-:W-:Y:S01]  /*0670*/  IMAD R19, R2, R15, RZ ;  /* 0x0000000f02137224 */ /* 0x000fe200078e02ff */
[----:B------:R-:W-:-:S05]  /*0680*/  MOV R2, RZ ;  /* 0x000000ff00027202 */ /* 0x000fca0000000f00 */
[----:B------:R-:W-:-:S06]  /*0690*/  IMAD.HI.U32 R19, R3, R19, R2 ;  /* 0x0000001303137227 */ /* 0x000fcc00078e0002 */
[----:B------:R-:W-:-:S04]  /*06a0*/  IMAD.HI.U32 R2, R19, R10, RZ ;  /* 0x0000000a13027227 */ /* 0x000fc800078e00ff */
[----:B------:R-:W-:-:S04]  /*06b0*/  IMAD.MOV R3, RZ, RZ, -R2 ;  /* 0x000000ffff037224 */ /* 0x000fc800078e0a02 */
[----:B------:R-:W-:-:S05]  /*06c0*/  IMAD R10, R15, R3, R10 ;  /* 0x000000030f0a7224 */ /* 0x000fca00078e020a */
[----:B------:R-:W-:-:S13]  /*06d0*/  ISETP.GT.U32.AND P1, PT, R15, R10, PT ;  /* 0x0000000a0f00720c */ /* 0x000fda0003f24070 */
[----:B------:R-:W-:-:S05]  /*06e0*/  @!P1 IMAD.IADD R10, R10, 0x1, -R15 ;  /* 0x000000010a0a9824 */ /* 0x000fca00078e0a0f */
[----:B------:R-:W-:-:S13]  /*06f0*/  ISETP.GT.U32.AND P1, PT, R15, R10, PT ;  /* 0x0000000a0f00720c */ /* 0x000fda0003f24070 */
[----:B------:R-:W-:-:S05]  /*0700*/  @!P1 IMAD.IADD R10, R10, 0x1, -R15 ;  /* 0x000000010a0a9824 */ /* 0x000fca00078e0a0f */
[----:B------:R-:W-:Y:S02]  /*0710*/  @!P2 IADD3 R10, PT, PT, -R10, RZ, RZ ;  /* 0x000000ff0a0aa210 */ /* 0x000fe40007ffe1ff */
[----:B------:R-:W-:-:S07]  /*0720*/  @!P3 LOP3.LUT R10, RZ, R20, RZ, 0x33, !PT ;  /* 0x00000014ff0ab212 */ /* 0x000fce00078e33ff */
.L_x_21732:
[----:B------:R-:W-:Y:S05]  /*0730*/  BSYNC.RECONVERGENT B0 ;  /* 0x0000000000007941 */ /* 0x000fea0003800200 */
.L_x_21731:
[----:B------:R-:W0:Y:S01]  /*0740*/  @!P0 LDC.64 R2, c[0x0][0x390] ;  /* 0x0000e400ff028b82 */ /* 0x000e220000000a00 */
[----:B-----5:R-:W-:Y:S01]  /*0750*/  VIADD R15, R5, 0x100 ;  /* 0x00000100050f7836 */ /* 0x020fe20000000000 */
[----:B------:R-:W-:Y:S04]  /*0760*/  BSSY.RECONVERGENT B0, `(.L_x_21733) ;  /* 0x000001a000007945 */ /* 0x000fe80003800200 */
[----:B------:R-:W-:-:S13]  /*0770*/  ISETP.GE.U32.AND P1, PT, R15, R4, PT ;  /* 0x000000040f00720c */ /* 0x000fda0003f26070 */
[----:B------:R-:W-:Y:S05]  /*0780*/  @P1 BRA `(.L_x_21734) ;  /* 0x00000000005c1947 */ /* 0x000fea0003800000 */
[----:B------:R-:W1:Y:S01]  /*0790*/  LDC R20, c[0x0][0x388] ;  /* 0x0000e200ff147b82 */ /* 0x000e620000000800 */
[----:B------:R-:W-:Y:S02]  /*07a0*/  IABS R18, R13 ;  /* 0x0000000d00127213 */ /* 0x000fe40000000000 */
[----:B------:R-:W-:Y:S02]  /*07b0*/  ISETP.GE.AND P2, PT, R13, RZ, PT ;  /* 0x000000ff0d00720c */ /* 0x000fe40003f46270 */
[----:B-1----:R-:W-:Y:S02]  /*07c0*/  IABS R15, R20 ;  /* 0x00000014000f7213 */ /* 0x002fe40000000000 */
[----:B------:R-:W-:Y:S02]  /*07d0*/  ISETP.NE.AND P3, PT, R20, RZ, PT ;  /* 0x000000ff1400720c */ /* 0x000fe40003f65270 */
[----:B------:R-:W1:Y:S08]  /*07e0*/  I2F.RP R19, R15 ;  /* 0x0000000f00137306 */ /* 0x000e700000209400 */
[----:B-1----:R-:W1:Y:S02]  /*07f0*/  MUFU.RCP R19, R19 ;  /* 0x0000001300137308 */ /* 0x002e640000001000 */
[----:B-1----:R-:W-:-:S06]  /*0800*/  VIADD R17, R19, 0xffffffe ;  /* 0x0ffffffe13117836 */ /* 0x002fcc0000000000 */
[----:B------:R-:W1:Y:S02]  /*0810*/  F2I.FTZ.U32.TRUNC.NTZ R17, R17 ;  /* 0x0000001100117305 */ /* 0x000e64000021f000 */
[----:B-1----:R-:W-:-:S04]  /*0820*/  IMAD.MOV R16, RZ, RZ, -R17 ;  /* 0x000000ffff107224 */ /* 0x002fc800078e0a11 */
[----:B------:R-:W-:Y:S02]  /*0830*/  IMAD R21, R16, R15, RZ ;  /* 0x0000000f10157224 */ /* 0x000fe400078e02ff */
[----:B------:R-:W-:-:S05]  /*0840*/  HFMA2 R16, -RZ, RZ, 0, 0 ;  /* 0x00000000ff107431 */ /* 0x000fca00000001ff */
[----:B------:R-:W-:-:S06]  /*0850*/  IMAD.HI.U32 R21, R17, R21, R16 ;  /* 0x0000001511157227 */ /* 0x000fcc00078e0010 */
[----:B------:R-:W-:-:S04]  /*0860*/  IMAD.HI.U32 R16, R21, R18, RZ ;  /* 0x0000001215107227 */ /* 0x000fc800078e00ff */
[----:B------:R-:W-:-:S04]  /*0870*/  IMAD.MOV R16, RZ, RZ, -R16 ;  /* 0x000000ffff107224 */ /* 0x000fc800078e0a10 */
        /* <DEDUP_REMOVED lines=8> */
.L_x_21734:
[----:B------:R-:W-:Y:S05]  /*0900*/  BSYNC.RECONVERGENT B0 ;  /* 0x0000000000007941 */ /* 0x000fea0003800200 */
.L_x_21733:
[C---:B------:R-:W-:Y:S01]  /*0910*/  IADD3 R15, PT, PT, R5.reuse, 0x180, RZ ;  /* 0x00000180050f7810 */ /* 0x040fe20007ffe0ff */
[C---:B------:R-:W-:Y:S01]  /*0920*/  VIADD R17, R5.reuse, 0x200 ;  /* 0x0000020005117836 */ /* 0x040fe20000000000 */
[C---:B------:R-:W-:Y:S01]  /*0930*/  IADD3 R21, PT, PT, R5.reuse, 0x300, RZ ;  /* 0x0000030005157810 */ /* 0x040fe20007ffe0ff */
[----:B------:R-:W-:Y:S01]  /*0940*/  VIADD R19, R5, 0x280 ;  /* 0x0000028005137836 */ /* 0x000fe20000000000 */
[-C--:B------:R-:W-:Y:S01]  /*0950*/  ISETP.GE.U32.AND P4, PT, R15, R4.reuse, PT ;  /* 0x000000040f00720c */ /* 0x080fe20003f86070 */
[----:B------:R-:W-:Y:S01]  /*0960*/  BSSY.RECONVERGENT B0, `(.L_x_21735) ;  /* 0x000001e000007945 */ /* 0x000fe20003800200 */
[-C--:B------:R-:W-:Y:S01]  /*0970*/  ISETP.GE.U32.AND P1, PT, R17, R4.reuse, PT ;  /* 0x000000041100720c */ /* 0x080fe20003f26070 */
[----:B------:R-:W-:Y:S01]  /*0980*/  VIADD R15, R5, 0x380 ;  /* 0x00000380050f7836 */ /* 0x000fe20000000000 */
[-C--:B------:R-:W-:Y:S02]  /*0990*/  ISETP.GE.U32.AND P2, PT, R19, R4.reuse, PT ;  /* 0x000000041300720c */ /* 0x080fe40003f46070 */
[----:B------:R-:W-:-:S07]  /*09a0*/  ISETP.GE.U32.AND P3, PT, R21, R4, PT ;  /* 0x000000041500720c */ /* 0x000fce0003f66070 */
[----:B------:R-:W-:Y:S06]  /*09b0*/  @P4 BRA `(.L_x_21736) ;  /* 0x0000000000604947 */ /* 0x000fec0003800000 */
[----:B------:R-:W1:Y:S01]  /*09c0*/  LDC R22, c[0x0][0x388] ;  /* 0x0000e200ff167b82 */ /* 0x000e620000000800 */
[----:B------:R-:W-:Y:S01]  /*09d0*/  IMAD.MOV.U32 R16, RZ, RZ, RZ ;  /* 0x000000ffff107224 */ /* 0x000fe200078e00ff */
        /* <DEDUP_REMOVED lines=22> */
.L_x_21736:
[----:B------:R-:W-:Y:S05]  /*0b40*/  BSYNC.RECONVERGENT B0 ;  /* 0x0000000000007941 */ /* 0x000fea0003800200 */
.L_x_21735:
[----:B------:R-:W-:Y:S01]  /*0b50*/  ISETP.GE.U32.AND P4, PT, R15, R4, PT ;  /* 0x000000040f00720c */ /* 0x000fe20003f86070 */
[----:B------:R-:W-:Y:S01]  /*0b60*/  @!P0 IMAD.IADD R15, R0, 0x1, R5 ;  /* 0x00000001000f8824 */ /* 0x000fe200078e0205 */
[----:B------:R-:W-:Y:S03]  /*0b70*/  BSSY.RECONVERGENT B0, `(.L_x_21737) ;  /* 0x000001a000007945 */ /* 0x000fe60003800200 */
[----:B0-----:R-:W-:Y:S01]  /*0b80*/  @!P0 IMAD.WIDE.U32 R2, R15, 0x4, R2 ;  /* 0x000000040f028825 */ /* 0x001fe200078e0002 */
[----:B------:R-:W-:Y:S07]  /*0b90*/  @P1 BRA `(.L_x_21738) ;  /* 0x00000000005c1947 */ /* 0x000fee0003800000 */
[----:B------:R-:W0:Y:S01]  /*0ba0*/  LDC R20, c[0x0][0x388] ;  /* 0x0000e200ff147b82 */ /* 0x000e220000000800 */
[----:B------:R-:W-:Y:S02]  /*0bb0*/  IABS R18, R6 ;  /* 0x0000000600127213 */ /* 0x000fe40000000000 */
[----:B------:R-:W-:Y:S02]  /*0bc0*/  ISETP.GE.AND P5, PT, R6, RZ, PT ;  /* 0x000000ff0600720c */ /* 0x000fe40003fa6270 */
[----:B0-----:R-:W-:Y:S02]  /*0bd0*/  IABS R15, R20 ;  /* 0x00000014000f7213 */ /* 0x001fe40000000000 */
        /* <DEDUP_REMOVED lines=8> */
[----:B------:R-:W-:-:S06]  /*0c60*/  IMAD.HI.U32 R21, R17, R21, R16 ;  /* 0x0000001511157227 */ /* 0x000fcc00078e0010 */
        /* <DEDUP_REMOVED lines=10> */
.L_x_21738:
[----:B------:R-:W-:Y:S05]  /*0d10*/  BSYNC.RECONVERGENT B0 ;  /* 0x0000000000007941 */ /* 0x000fea0003800200 */
.L_x_21737:
[----:B------:R-:W-:Y:S04]  /*0d20*/  BSSY.RECONVERGENT B0, `(.L_x_21739) ;  /* 0x0000018000007945 */ /* 0x000fe80003800200 */
[----:B------:R-:W-:Y:S05]  /*0d30*/  @P2 BRA `(.L_x_21740) ;  /* 0x0000000000582947 */ /* 0x000fea0003800000 */
[----:B------:R-:W0:Y:S01]  /*0d40*/  LDC R20, c[0x0][0x388] ;  /* 0x0000e200ff147b82 */ /* 0x000e220000000800 */
[----:B------:R-:W-:Y:S02]  /*0d50*/  IABS R18, R14 ;  /* 0x0000000e00127213 */ /* 0x000fe40000000000 */
        /* <DEDUP_REMOVED lines=10> */
[----:B------:R-:W-:-:S06]  /*0e00*/  IMAD.HI.U32 R21, R17, R21, R16 ;  /* 0x0000001511157227 */ /* 0x000fcc00078e0010 */
[----:B------:R-:W-:-:S04]  /*0e10*/  IMAD.HI.U32 R16, R21, R18, RZ ;  /* 0x0000001215107227 */ /* 0x000fc800078e00ff */
[----:B------:R-:W-:-:S04]  /*0e20*/  IMAD.MOV R16, RZ, RZ, -R16 ;  /* 0x000000ffff107224 */ /* 0x000fc800078e0a10 */
[----:B------:R-:W-:-:S05]  /*0e30*/  IMAD R16, R15, R16, R18 ;  /* 0x000000100f107224 */ /* 0x000fca00078e0212 */
[----:B------:R-:W-:-:S13]  /*0e40*/  ISETP.GT.U32.AND P1, PT, R15, R16, PT ;  /* 0x000000100f00720c */ /* 0x000fda0003f24070 */
[----:B------:R-:W-:-:S04]  /*0e50*/  @!P1 IADD3 R16, PT, PT, R16, -R15, RZ ;  /* 0x8000000f10109210 */ /* 0x000fc80007ffe0ff */
[----:B------:R-:W-:-:S13]  /*0e60*/  ISETP.GT.U32.AND P1, PT, R15, R16, PT ;  /* 0x000000100f00720c */ /* 0x000fda0003f24070 */
[----:B------:R-:W-:-:S04]  /*0e70*/  @!P1 IMAD.IADD R16, R16, 0x1, -R15 ;  /* 0x0000000110109824 */ /* 0x000fc800078e0a0f */
[----:B------:R-:W-:Y:S01]  /*0e80*/  @!P2 IMAD.MOV R16, RZ, RZ, -R16 ;  /* 0x000000ffff10a224 */ /* 0x000fe200078e0a10 */
[----:B------:R-:W-:-:S07]  /*0e90*/  @!P5 LOP3.LUT R16, RZ, R20, RZ, 0x33, !PT ;  /* 0x00000014ff10d212 */ /* 0x000fce00078e33ff */
.L_x_21740:
[----:B------:R-:W-:Y:S05]  /*0ea0*/  BSYNC.RECONVERGENT B0 ;  /* 0x0000000000007941 */ /* 0x000fea0003800200 */
.L_x_21739:
        /* <DEDUP_REMOVED lines=25> */
.L_x_21742:
[----:B------:R-:W-:Y:S05]  /*1040*/  BSYNC.RECONVERGENT B0 ;  /* 0x0000000000007941 */ /* 0x000fea0003800200 */
.L_x_21741:
        /* <DEDUP_REMOVED lines=22> */
[----:B------:R-:W-:-:S05]  /*11b0*/  IMAD.MOV.U32 R7, RZ, RZ, R14 ;  /* 0x000000ffff077224 */ /* 0x000fca00078e000e */
[----:B------:R-:W-:Y:S02]  /*11c0*/  @!P2 IADD3 R7, PT, PT, -R7, RZ, RZ ;  /* 0x000000ff0707a210 */ /* 0x000fe40007ffe1ff */
[----:B------:R-:W-:-:S07]  /*11d0*/  @!P3 LOP3.LUT R7, RZ, R20, RZ, 0x33, !PT ;  /* 0x00000014ff07b212 */ /* 0x000fce00078e33ff */
.L_x_21744:
[----:B------:R-:W-:Y:S05]  /*11e0*/  BSYNC.RECONVERGENT B0 ;  /* 0x0000000000007941 */ /* 0x000fea0003800200 */
.L_x_21743:
        /* <DEDUP_REMOVED lines=18> */
.L_x_21747:
[----:B------:R-:W-:-:S13]  /*1310*/  ISETP.GE.U32.AND P0, PT, R5, R4, PT ;  /* 0x000000040500720c */ /* 0x000fda0003f06070 */
[----:B------:R-:W-:Y:S05]  /*1320*/  @P0 BRA `(.L_x_21749) ;  /* 0x0000000000300947 */ /* 0x000fea0003800000 */
[----:B0-----:R-:W0:Y:S01]  /*1330*/  LDC.64 R2, c[0x0][0x390] ;  /* 0x0000e400ff027b82 */ /* 0x001e220000000a00 */
[----:B------:R-:W-:Y:S01]  /*1340*/  IADD3 R9, PT, PT, R0, R5, RZ ;  /* 0x0000000500097210 */ /* 0x000fe20007ffe0ff */
[----:B------:R-:W-:-:S04]  /*1350*/  VIADD R5, R5, 0x80 ;  /* 0x0000008005057836 */ /* 0x000fc80000000000 */
[----:B0-----:R-:W-:-:S05]  /*1360*/  IMAD.WIDE.U32 R2, R9, 0x4, R2 ;  /* 0x0000000409027825 */ /* 0x001fca00078e0002 */
[----:B------:R1:W-:Y:S02]  /*1370*/  STG.E desc[UR4][R2.64], R12 ;  /* 0x0000000c02007986 */ /* 0x0003e4000c101904 */
.L_x_21748:
[----:B------:R-:W-:-:S13]  /*1380*/  ISETP.GE.U32.AND P0, PT, R5, R4, PT ;  /* 0x000000040500720c */ /* 0x000fda0003f06070 */
[----:B------:R-:W-:Y:S05]  /*1390*/  @P0 BRA `(.L_x_21750) ;  /* 0x0000000000340947 */ /* 0x000fea0003800000 */
[----:B01----:R-:W0:Y:S01]  /*13a0*/  LDC.64 R2, c[0x0][0x390] ;  /* 0x0000e400ff027b82 */ /* 0x003e220000000a00 */
[----:B------:R-:W-:Y:S01]  /*13b0*/  IMAD.IADD R9, R0, 0x1, R5 ;  /* 0x0000000100097824 */ /* 0x000fe200078e0205 */
[----:B------:R-:W-:-:S03]  /*13c0*/  IADD3 R5, PT, PT, R5, 0x80, RZ ;  /* 0x0000008005057810 */ /* 0x000fc60007ffe0ff */
[----:B0-----:R-:W-:-:S05]  /*13d0*/  IMAD.WIDE.U32 R2, R9, 0x4, R2 ;  /* 0x0000000409027825 */ /* 0x001fca00078e0002 */
[----:B------:R1:W-:Y:S02]  /*13e0*/  STG.E desc[UR4][R2.64], R6 ;  /* 0x0000000602007986 */ /* 0x0003e4000c101904 */
.L_x_21749:
        /* <DEDUP_REMOVED lines=8> */
.L_x_21750:
[----:B------:R-:W-:Y:S05]  /*1470*/  BSYNC.RELIABLE B1 ;  /* 0x0000000000017941 */ /* 0x000fea0003800100 */
.L_x_21746:
[----:B------:R-:W-:-:S13]  /*1480*/  ISETP.GE.U32.AND P0, PT, R5, R4, PT ;  /* 0x000000040500720c */ /* 0x000fda0003f06070 */
[----:B012---:R-:W0:Y:S01]  /*1490*/  @!P0 LDC.64 R2, c[0x0][0x390] ;  /* 0x0000e400ff028b82 */ /* 0x007e220000000a00 */
[----:B------:R-:W-:Y:S01]  /*14a0*/  @!P0 IADD3 R9, PT, PT, R0, R5, RZ ;  /* 0x0000000500098210 */ /* 0x000fe20007ffe0ff */
[----:B------:R-:W-:-:S04]  /*14b0*/  @!P0 VIADD R5, R5, 0x80 ;  /* 0x0000008005058836 */ /* 0x000fc80000000000 */
[----:B0-----:R-:W-:-:S05]  /*14c0*/  @!P0 IMAD.WIDE.U32 R2, R9, 0x4, R2 ;  /* 0x0000000409028825 */ /* 0x001fca00078e0002 */
[----:B------:R2:W-:Y:S02]  /*14d0*/  @!P0 STG.E desc[UR4][R2.64], R8 ;  /* 0x0000000802008986 */ /* 0x0005e4000c101904 */
.L_x_21751:
[----:B------:R-:W-:Y:S05]  /*14e0*/  BSYNC.RECONVERGENT B0 ;  /* 0x0000000000007941 */ /* 0x000fea0003800200 */
.L_x_21745:
        /* <DEDUP_REMOVED lines=8> */
.L_x_21728:
[----:B------:R-:W0:Y:S01]  /*1570*/  S2R R15, SR_TID.X ;  /* 0x00000000000f7919 */ /* 0x000e220000002100 */
[----:B------:R-:W1:Y:S08]  /*1580*/  LDC.64 R2, c[0x0][0x398] ;  /* 0x0000e600ff027b82 */ /* 0x000e700000000a00 */
[----:B------:R-:W2:Y:S01]  /*1590*/  LDC R11, c[0x0][0x388] ;  /* 0x0000e200ff0b7b82 */ /* 0x000ea20000000800 */
[----:B-1----:R-:W-:-:S04]  /*15a0*/  IMAD.WIDE.U32 R2, R0, 0x4, R2 ;  /* 0x0000000400027825 */ /* 0x002fc800078e0002 */
[----:B0-----:R-:W-:-:S05]  /*15b0*/  IMAD.WIDE.U32 R8, R15, 0x8, R2 ;  /* 0x000000080f087825 */ /* 0x001fca00078e0002 */
[----:B------:R-:W3:Y:S04]  /*15c0*/  LDG.E.64 R20, desc[UR4][R8.64] ;  /* 0x0000000408147981 */ /* 0x000ee8000c1e1b00 */
[----:B------:R-:W4:Y:S04]  /*15d0*/  LDG.E.64 R2, desc[UR4][R8.64+0x400] ;  /* 0x0004000408027981 */ /* 0x000f28000c1e1b00 */
[----:B------:R-:W5:Y:S04]  /*15e0*/  LDG.E.64 R4, desc[UR4][R8.64+0x800] ;  /* 0x0008000408047981 */ /* 0x000f68000c1e1b00 */
[----:B------:R0:W5:Y:S01]  /*15f0*/  LDG.E.64 R6, desc[UR4][R8.64+0xc00] ;  /* 0x000c000408067981 */ /* 0x000162000c1e1b00 */
[----:B--2---:R-:W-:-:S02]  /*1600*/  IABS R13, R11 ;  /* 0x0000000b000d7213 */ /* 0x004fc40000000000 */
[----:B------:R-:W-:Y:S02]  /*1610*/  LOP3.LUT R25, RZ, R11, RZ, 0x33, !PT ;  /* 0x0000000bff197212 */ /* 0x000fe400078e33ff */
[----:B------:R-:W1:Y:S08]  /*1620*/  I2F.RP R10, R13 ;  /* 0x0000000d000a7306 */ /* 0x000e700000209400 */
[----:B-1----:R-:W1:Y:S02]  /*1630*/  MUFU.RCP R10, R10 ;  /* 0x0000000a000a7308 */ /* 0x002e640000001000 */
[----:B-1----:R-:W-:-:S06]  /*1640*/  IADD3 R16, PT, PT, R10, 0xffffffe, RZ ;  /* 0x0ffffffe0a107810 */ /* 0x002fcc0007ffe0ff */
[----:B------:R1:W2:Y:S02]  /*1650*/  F2I.FTZ.U32.TRUNC.NTZ R17, R16 ;  /* 0x0000001000117305 */ /* 0x0002a4000021f000 */
[----:B-1----:R-:W-:Y:S02]  /*1660*/  IMAD.MOV.U32 R16, RZ, RZ, RZ ;  /* 0x000000ffff107224 */ /* 0x002fe400078e00ff */
[----:B--2---:R-:W-:-:S04]  /*1670*/  IMAD.MOV R12, RZ, RZ, -R17 ;  /* 0x000000ffff0c7224 */ /* 0x004fc800078e0a11 */
[----:B------:R-:W-:-:S04]  /*1680*/  IMAD R19, R12, R13, RZ ;  /* 0x0000000d0c137224 */ /* 0x000fc800078e02ff */
[----:B------:R-:W-:Y:S01]  /*1690*/  IMAD.HI.U32 R17, R17, R19, R16 ;  /* 0x0000001311117227 */ /* 0x000fe200078e0010 */
[----:B---3--:R-:W-:Y:S02]  /*16a0*/  IABS R18, R20 ;  /* 0x0000001400127213 */ /* 0x008fe40000000000 */
[----:B------:R-:W-:Y:S02]  /*16b0*/  IABS R14, R21 ;  /* 0x00000015000e7213 */ /* 0x000fe40000000000 */
[----:B----4-:R-:W-:Y:S01]  /*16c0*/  IABS R10, R2 ;  /* 0x00000002000a7213 */ /* 0x010fe20000000000 */
[C---:B0-----:R-:W-:Y:S01]  /*16d0*/  IMAD.HI.U32 R8, R17.reuse, R18, RZ ;  /* 0x0000001211087227 */ /* 0x041fe200078e00ff */
[----:B------:R-:W-:Y:S02]  /*16e0*/  IABS R12, R3 ;  /* 0x00000003000c7213 */ /* 0x000fe40000000000 */
[----:B-----5:R-:W-:Y:S01]  /*16f0*/  IABS R22, R5 ;  /* 0x0000000500167213 */ /* 0x020fe20000000000 */
[----:B------:R-:W-:Y:S01]  /*1700*/  IMAD.HI.U32 R9, R17, R10, RZ ;  /* 0x0000000a11097227 */ /* 0x000fe200078e00ff */
[----:B------:R-:W-:-:S02]  /*1710*/  IADD3 R8, PT, PT, -R8, RZ, RZ ;  /* 0x000000ff08087210 */ /* 0x000fc40007ffe1ff */
[----:B------:R-:W-:Y:S01]  /*1720*/  IABS R24, R6 ;  /* 0x0000000600187213 */ /* 0x000fe20000000000 */
[----:B------:R-:W-:Y:S01]  /*1730*/  IMAD.MOV R19, RZ, RZ, -R9 ;  /* 0x000000ffff137224 */ /* 0x000fe200078e0a09 */
[----:B------:R-:W-:Y:S01]  /*1740*/  IABS R16, R4 ;  /* 0x0000000400107213 */ /* 0x000fe20000000000 */
[----:B------:R-:W-:Y:S01]  /*1750*/  IMAD R18, R13, R8, R18 ;  /* 0x000000080d127224 */ /* 0x000fe200078e0212 */
[----:B------:R-:W-:Y:S01]  /*1760*/  IABS R26, R7 ;  /* 0x00000007001a7213 */ /* 0x000fe20000000000 */
[----:B------:R-:W-:-:S03]  /*1770*/  IMAD.HI.U32 R8, R17, R14, RZ ;  /* 0x0000000e11087227 */ /* 0x000fc600078e00ff */
[C---:B------:R-:W-:Y:S01]  /*1780*/  ISETP.GT.U32.AND P1, PT, R13.reuse, R18, PT ;  /* 0x000000120d00720c */ /* 0x040fe20003f24070 */
[----:B------:R-:W-:Y:S02]  /*1790*/  IMAD R10, R13, R19, R10 ;  /* 0x000000130d0a7224 */ /* 0x000fe400078e020a */
[----:B------:R-:W-:-:S03]  /*17a0*/  IMAD.HI.U32 R19, R17, R22, RZ ;  /* 0x0000001611137227 */ /* 0x000fc600078e00ff */
[C---:B------:R-:W-:Y:S01]  /*17b0*/  ISETP.GT.U32.AND P3, PT, R13.reuse, R10, PT ;  /* 0x0000000a0d00720c */ /* 0x040fe20003f64070 */
[----:B------:R-:W-:Y:S02]  /*17c0*/  IMAD.MOV R8, RZ, RZ, -R8 ;  /* 0x000000ffff087224 */ /* 0x000fe400078e0a08 */
[----:B------:R-:W-:Y:S02]  /*17d0*/  IMAD.MOV R19, RZ, RZ, -R19 ;  /* 0x000000ffff137224 */ /* 0x000fe400078e0a13 */
[----:B------:R-:W-:Y:S02]  /*17e0*/  IMAD R14, R13, R8, R14 ;  /* 0x000000080d0e7224 */ /* 0x000fe400078e020e */
[----:B------:R-:W-:-:S03]  /*17f0*/  IMAD.HI.U32 R8, R17, R12, RZ ;  /* 0x0000000c11087227 */ /* 0x000fc600078e00ff */
[C---:B------:R-:W-:Y:S01]  /*1800*/  ISETP.GT.U32.AND P2, PT, R13.reuse, R14, PT ;  /* 0x0000000e0d00720c */ /* 0x040fe20003f44070 */
[----:B------:R-:W-:Y:S01]  /*1810*/  IMAD R22, R13, R19, R22 ;  /* 0x000000130d167224 */ /* 0x000fe200078e0216 */
[----:B------:R-:W-:Y:S01]  /*1820*/  IADD3 R8, PT, PT, -R8, RZ, RZ ;  /* 0x000000ff08087210 */ /* 0x000fe20007ffe1ff */
[----:B------:R-:W-:-:S04]  /*1830*/  IMAD.HI.U32 R19, R17, R24, RZ ;  /* 0x0000001811137227 */ /* 0x000fc800078e00ff */
[----:B------:R-:W-:Y:S01]  /*1840*/  IMAD.HI.U32 R9, R17, R16, RZ ;  /* 0x0000001011097227 */ /* 0x000fe200078e00ff */
[----:B------:R-:W-:-:S03]  /*1850*/  IADD3 R19, PT, PT, -R19, RZ, RZ ;  /* 0x000000ff13137210 */ /* 0x000fc60007ffe1ff */
[----:B------:R-:W-:Y:S02]  /*1860*/  IMAD.MOV R9, RZ, RZ, -R9 ;  /* 0x000000ffff097224 */ /* 0x000fe400078e0a09 */
[----:B------:R-:W-:Y:S01]  /*1870*/  IMAD.HI.U32 R17, R17, R26, RZ ;  /* 0x0000001a11117227 */ /* 0x000fe200078e00ff */
[----:B------:R-:W-:-:S03]  /*1880*/  @!P2 IADD3 R14, PT, PT, R14, -R13, RZ ;  /* 0x8000000d0e0ea210 */ /* 0x000fc60007ffe0ff */
[C---:B------:R-:W-:Y:S02]  /*1890*/  IMAD R12, R13.reuse, R8, R12 ;  /* 0x000000080d0c7224 */ /* 0x040fe400078e020c */
[C---:B------:R-:W-:Y:S02]  /*18a0*/  IMAD R16, R13.reuse, R9, R16 ;  /* 0x000000090d107224 */ /* 0x040fe400078e0210 */
[----:B------:R-:W-:Y:S01]  /*18b0*/  IMAD.MOV R17, RZ, RZ, -R17 ;  /* 0x000000ffff117224 */ /* 0x000fe200078e0a11 */
[C---:B------:R-:W-:Y:S01]  /*18c0*/  ISETP.GT.U32.AND P5, PT, R13.reuse, R12, PT ;  /* 0x0000000c0d00720c */ /* 0x040fe20003fa4070 */
[C---:B------:R-:W-:Y:S01]  /*18d0*/  IMAD R24, R13.reuse, R19, R24 ;  /* 0x000000130d187224 */ /* 0x040fe200078e0218 */
[C---:B------:R-:W-:Y:S01]  /*18e0*/  ISETP.GT.U32.AND P0, PT, R13.reuse, R16, PT ;  /* 0x000000100d00720c */ /* 0x040fe20003f04070 */
[--C-:B------:R-:W-:Y:S01]  /*18f0*/  @!P1 IMAD.IADD R18, R18, 0x1, -R13.reuse ;  /* 0x0000000112129824 */ /* 0x100fe200078e0a0d */
[C---:B------:R-:W-:Y:S01]  /*1900*/  ISETP.GT.U32.AND P1, PT, R13.reuse, R22, PT ;  /* 0x000000160d00720c */ /* 0x040fe20003f24070 */
[C---:B------:R-:W-:Y:S01]  /*1910*/  IMAD R26, R13.reuse, R17, R26 ;  /* 0x000000110d1a7224 */ /* 0x040fe200078e021a */
[C---:B------:R-:W-:Y:S01]  /*1920*/  ISETP.GT.U32.AND P6, PT, R13.reuse, R24, PT ;  /* 0x000000180d00720c */ /* 0x040fe20003fc4070 */
[----:B------:R-:W-:Y:S01]  /*1930*/  @!P3 IMAD.IADD R10, R10, 0x1, -R13 ;  /* 0x000000010a0ab824 */ /* 0x000fe200078e0a0d */
[C---:B------:R-:W-:Y:S01]  /*1940*/  ISETP.GT.U32.AND P2, PT, R13.reuse, R18, PT ;  /* 0x000000120d00720c */ /* 0x040fe20003f44070 */
[----:B------:R-:W0:Y:S01]  /*1950*/  LDC.64 R8, c[0x0][0x390] ;  /* 0x0000e400ff087b82 */ /* 0x000e220000000a00 */
[----:B------:R-:W-:-:S02]  /*1960*/  ISETP.GT.U32.AND P3, PT, R13, R14, PT ;  /* 0x0000000e0d00720c */ /* 0x000fc40003f64070 */
[----:B------:R-:W-:Y:S01]  /*1970*/  ISETP.GT.U32.AND P4, PT, R13, R26, PT ;  /* 0x0000001a0d00720c */ /* 0x000fe20003f84070 */
[--C-:B------:R-:W-:Y:S01]  /*1980*/  @!P5 IMAD.IADD R12, R12, 0x1, -R13.reuse ;  /* 0x000000010c0cd824 */ /* 0x100fe200078e0a0d */
[----:B------:R-:W-:Y:S02]  /*1990*/  ISETP.GE.AND P5, PT, R20, RZ, PT ;  /* 0x000000ff1400720c */ /* 0x000fe40003fa6270 */
[-C--:B------:R-:W-:Y:S01]  /*19a0*/  @!P0 IADD3 R16, PT, PT, R16, -R13.reuse, RZ ;  /* 0x8000000d10108210 */ /* 0x080fe20007ffe0ff */
        /* <DEDUP_REMOVED lines=9> */
[C---:B------:R-:W-:Y:S02]  /*1a40*/  ISETP.GT.U32.AND P4, PT, R13.reuse, R22, PT ;  /* 0x000000160d00720c */ /* 0x040fe40003f84070 */
[C---:B------:R-:W-:Y:S01]  /*1a50*/  ISETP.GT.U32.AND P6, PT, R13.reuse, R24, PT ;  /* 0x000000180d00720c */ /* 0x040fe20003fc4070 */
[----:B------:R-:W-:Y:S01]  /*1a60*/  @!P0 IMAD.MOV R14, RZ, RZ, -R14 ;  /* 0x000000ffff0e8224 */ /* 0x000fe200078e0a0e */
[----:B------:R-:W-:Y:S01]  /*1a70*/  @!P5 IADD3 R18, PT, PT, -R18, RZ, RZ ;  /* 0x000000ff1212d210 */ /* 0x000fe20007ffe1ff */
[----:B------:R-:W-:Y:S01]  /*1a80*/  @!P1 IMAD.IADD R10, R10, 0x1, -R13 ;  /* 0x000000010a0a9824 */ /* 0x000fe200078e0a0d */
[----:B------:R-:W-:Y:S01]  /*1a90*/  ISETP.GT.U32.AND P5, PT, R13, R26, PT ;  /* 0x0000001a0d00720c */ /* 0x000fe20003fa4070 */
[----:B0-----:R-:W-:Y:S01]  /*1aa0*/  IMAD.WIDE.U32 R8, R0, 0x4, R8 ;  /* 0x0000000400087825 */ /* 0x001fe200078e0008 */
[----:B------:R-:W-:Y:S02]  /*1ab0*/  ISETP.GE.AND P0, PT, R2, RZ, PT ;  /* 0x000000ff0200720c */ /* 0x000fe40003f06270 */
[-C--:B------:R-:W-:Y:S01]  /*1ac0*/  @!P2 IADD3 R12, PT, PT, R12, -R13.reuse, RZ ;  /* 0x8000000d0c0ca210 */ /* 0x080fe20007ffe0ff */
[--C-:B------:R-:W-:Y:S01]  /*1ad0*/  @!P3 IMAD.IADD R16, R16, 0x1, -R13.reuse ;  /* 0x000000011010b824 */ /* 0x100fe200078e0a0d */
[----:B------:R-:W-:Y:S01]  /*1ae0*/  ISETP.GE.AND P2, PT, R4, RZ, PT ;  /* 0x000000ff0400720c */ /* 0x000fe20003f46270 */
[----:B------:R-:W-:Y:S01]  /*1af0*/  @!P4 IMAD.IADD R22, R22, 0x1, -R13 ;  /* 0x000000011616c824 */ /* 0x000fe200078e0a0d */
[----:B------:R-:W-:Y:S01]  /*1b00*/  ISETP.GE.AND P3, PT, R5, RZ, PT ;  /* 0x000000ff0500720c */ /* 0x000fe20003f66270 */
[----:B------:R-:W-:Y:S01]  /*1b10*/  IMAD.WIDE.U32 R8, R15, 0x8, R8 ;  /* 0x000000080f087825 */ /* 0x000fe200078e0008 */
[----:B------:R-:W-:-:S02]  /*1b20*/  @!P6 IADD3 R24, PT, PT, R24, -R13, RZ ;  /* 0x8000000d1818e210 */ /* 0x000fc40007ffe0ff */
[----:B------:R-:W-:Y:S01]  /*1b30*/  ISETP.GE.AND P1, PT, R3, RZ, PT ;  /* 0x000000ff0300720c */ /* 0x000fe20003f26270 */
[----:B------:R-:W-:Y:S01]  /*1b40*/  @!P5 IMAD.IADD R26, R26, 0x1, -R13 ;  /* 0x000000011a1ad824 */ /* 0x000fe200078e0a0d */
[----:B------:R-:W-:Y:S01]  /*1b50*/  ISETP.GE.AND P4, PT, R6, RZ, PT ;  /* 0x000000ff0600720c */ /* 0x000fe20003f86270 */
[----:B------:R-:W-:Y:S01]  /*1b60*/  @!P0 IMAD.MOV R10, RZ, RZ, -R10 ;  /* 0x000000ffff0a8224 */ /* 0x000fe200078e0a0a */
[----:B------:R-:W-:Y:S02]  /*1b70*/  ISETP.GE.AND P6, PT, R7, RZ, PT ;  /* 0x000000ff0700720c */ /* 0x000fe40003fc6270 */
[----:B------:R-:W-:Y:S01]  /*1b80*/  ISETP.NE.AND P5, PT, R11, RZ, PT ;  /* 0x000000ff0b00720c */ /* 0x000fe20003fa5270 */
[----:B------:R-:W-:Y:S02]  /*1b90*/  @!P2 IMAD.MOV R16, RZ, RZ, -R16 ;  /* 0x000000ffff10a224 */ /* 0x000fe400078e0a10 */
[----:B------:R-:W-:Y:S01]  /*1ba0*/  @!P3 IMAD.MOV R22, RZ, RZ, -R22 ;  /* 0x000000ffff16b224 */ /* 0x000fe200078e0a16 */
[----:B------:R-:W-:-:S02]  /*1bb0*/  SEL R18, R25, R18, !P5 ;  /* 0x0000001219127207 */ /* 0x000fc40006800000 */
[C---:B------:R-:W-:Y:S02]  /*1bc0*/  SEL R19, R25.reuse, R14, !P5 ;  /* 0x0000000e19137207 */ /* 0x040fe40006800000 */
[----:B------:R-:W-:Y:S02]  /*1bd0*/  @!P1 IADD3 R12, PT, PT, -R12, RZ, RZ ;  /* 0x000000ff0c0c9210 */ /* 0x000fe40007ffe1ff */
[----:B------:R-:W-:Y:S01]  /*1be0*/  @!P4 IADD3 R24, PT, PT, -R24, RZ, RZ ;  /* 0x000000ff1818c210 */ /* 0x000fe20007ffe1ff */
[----:B------:R-:W-:Y:S01]  /*1bf0*/  @!P6 IMAD.MOV R26, RZ, RZ, -R26 ;  /* 0x000000ffff1ae224 */ /* 0x000fe200078e0a1a */
[C---:B------:R-:W-:Y:S01]  /*1c00*/  SEL R10, R25.reuse, R10, !P5 ;  /* 0x0000000a190a7207 */ /* 0x040fe20006800000 */
[----:B------:R-:W-:Y:S01]  /*1c10*/  STG.E.64 desc[UR4][R8.64], R18 ;  /* 0x0000001208007986 */ /* 0x000fe2000c101b04 */
[C---:B------:R-:W-:Y:S02]  /*1c20*/  SEL R11, R25.reuse, R12, !P5 ;  /* 0x0000000c190b7207 */ /* 0x040fe40006800000 */
[----:B------:R-:W-:-:S02]  /*1c30*/  SEL R16, R25, R16, !P5 ;  /* 0x0000001019107207 */ /* 0x000fc40006800000 */
[C---:B------:R-:W-:Y:S01]  /*1c40*/  SEL R17, R25.reuse, R22, !P5 ;  /* 0x0000001619117207 */ /* 0x040fe20006800000 */
[----:B------:R-:W-:Y:S01]  /*1c50*/  STG.E.64 desc[UR4][R8.64+0x400], R10 ;  /* 0x0004000a08007986 */ /* 0x000fe2000c101b04 */
[C---:B------:R-:W-:Y:S02]  /*1c60*/  SEL R24, R25.reuse, R24, !P5 ;  /* 0x0000001819187207 */ /* 0x040fe40006800000 */
[----:B------:R-:W-:Y:S01]  /*1c70*/  SEL R25, R25, R26, !P5 ;  /* 0x0000001a19197207 */ /* 0x000fe20006800000 */
[----:B------:R-:W-:Y:S04]  /*1c80*/  STG.E.64 desc[UR4][R8.64+0x800], R16 ;  /* 0x0008001008007986 */ /* 0x000fe8000c101b04 */
[----:B------:R-:W-:Y:S01]  /*1c90*/  STG.E.64 desc[UR4][R8.64+0xc00], R24 ;  /* 0x000c001808007986 */ /* 0x000fe2000c101b04 */
[----:B------:R-:W-:Y:S05]  /*1ca0*/  EXIT ;  /* 0x000000000000794d */ /* 0x000fea0003800000 */
.L_x_21752:
        /* <DEDUP_REMOVED lines=13> */
.L_x_54915:


//--------------------- .text._ZN2at6native29vectorized_elementwise_kernelILi4ENS0_13BUnaryFunctorIiiiZZZNS0_16fmod_kernel_cudaERNS_18TensorIteratorBaseEENKUlvE_clEvENKUlvE1_clEvEUliiE_EESt5arrayIPcLm2EEEEviT0_T1_ --------------------------
	.section	.text._ZN2at6native29vectorized_elementwise_kernelILi4ENS0_13BUnaryFunctorIiiiZZZNS0_16fmod_kernel_cudaERNS_18TensorIteratorBaseEENKUlvE_clEvENKUlvE1_clEvEUliiE_EESt5arrayIPcLm2EEEEviT0_T1_,"ax",@progbits
	.align	128
        .global         _ZN2at6native29vectorized_elementwise_kernelILi4ENS0_13BUnaryFunctorIiiiZZZNS0_16fmod_kernel_cudaERNS_18TensorIteratorBaseEENKUlvE_clEvENKUlvE1_clEvEUliiE_EESt5arrayIPcLm2EEEEviT0_T1_
        .type           _ZN2at6native29vectorized_elementwise_kernelILi4ENS0_13BUnaryFunctorIiiiZZZNS0_16fmod_kernel_cudaERNS_18TensorIteratorBaseEENKUlvE_clEvENKUlvE1_clEvEUliiE_EESt5arrayIPcLm2EEEEviT0_T1_,@function
        .size           _ZN2at6native29vectorized_elementwise_kernelILi4ENS0_13BUnaryFunctorIiiiZZZNS0_16fmod_kernel_cudaERNS_18TensorIteratorBaseEENKUlvE_clEvENKUlvE1_clEvEUliiE_EESt5arrayIPcLm2EEEEviT0_T1_,(.L_x_54916 - _ZN2at6native29vectorized_elementwise_kernelILi4ENS0_13BUnaryFunctorIiiiZZZNS0_16fmod_kernel_cudaERNS_18TensorIteratorBaseEENKUlvE_clEvENKUlvE1_clEvEUliiE_EESt5arrayIPcLm2EEEEviT0_T1_)
        .other          _ZN2at6native29vectorized_elementwise_kernelILi4ENS0_13BUnaryFunctorIiiiZZZNS0_16fmod_kernel_cudaERNS_18TensorIteratorBaseEENKUlvE_clEvENKUlvE1_clEvEUliiE_EESt5arrayIPcLm2EEEEviT0_T1_,@"STO_CUDA_ENTRY STV_DEFAULT"
_ZN2at6native29vectorized_elementwise_kernelILi4ENS0_13BUnaryFunctorIiiiZZZNS0_16fmod_kernel_cudaERNS_18TensorIteratorBaseEENKUlvE_clEvENKUlvE1_clEvEUliiE_EESt5arrayIPcLm2EEEEviT0_T1_:
.text._ZN2at6native29vectorized_elementwise_kernelILi4ENS0_13BUnaryFunctorIiiiZZZNS0_16fmod_kernel_cudaERNS_18TensorIteratorBaseEENKUlvE_clEvENKUlvE1_clEvEUliiE_EESt5arrayIPcLm2EEEEviT0_T1_:
        /* <DEDUP_REMOVED lines=90> */
.L_x_21755:
[----:B------:R-:W-:Y:S05]  /*05a0*/  BSYNC.RECONVERGENT B0 ;  /* 0x0000000000007941 */ /* 0x000fea0003800200 */
.L_x_21754:
        /* <DEDUP_REMOVED lines=24> */
.L_x_21757:
[----:B------:R-:W-:Y:S05]  /*0730*/  BSYNC.RECONVERGENT B0 ;  /* 0x0000000000007941 */ /* 0x000fea0003800200 */
.L_x_21756:
        /* <DEDUP_REMOVED lines=28> */
.L_x_21759:
[----:B------:R-:W-:Y:S05]  /*0900*/  BSYNC.RECONVERGENT B0 ;  /* 0x0000000000007941 */ /* 0x000fea0003800200 */
.L_x_21758:
        /* <DEDUP_REMOVED lines=35> */
.L_x_21761:
[----:B------:R-:W-:Y:S05]  /*0b40*/  BSYNC.RECONVERGENT B0 ;  /* 0x0000000000007941 */ /* 0x000fea0003800200 */
.L_x_21760:
        /* <DEDUP_REMOVED lines=28> */
.L_x_21763:
[----:B------:R-:W-:Y:S05]  /*0d10*/  BSYNC.RECONVERGENT B0 ;  /* 0x0000000000007941 */ /* 0x000fea0003800200 */
.L_x_21762:
        /* <DEDUP_REMOVED lines=24> */
.L_x_21765:
[----:B------:R-:W-:Y:S05]  /*0ea0*/  BSYNC.RECONVERGENT B0 ;  /* 0x0000000000007941 */ /* 0x000fea0003800200 */
.L_x_21764:
        /* <DEDUP_REMOVED lines=25> */
.L_x_21767:
[----:B------:R-:W-:Y:S05]  /*1040*/  BSYNC.RECONVERGENT B0 ;  /* 0x0000000000007941 */ /* 0x000fea0003800200 */
.L_x_21766:
        /* <DEDUP_REMOVED lines=25> */
.L_x_21769:
[----:B------:R-:W-:Y:S05]  /*11e0*/  BSYNC.RECONVERGENT B0 ;  /* 0x0000000000007941 */ /* 0x000fea0003800200 */
.L_x_21768:
        /* <DEDUP_REMOVED lines=18> */
.L_x_21772:
[----:B------:R-:W-:-:S13]  /*1310*/  ISETP.GE.U32.AND P0, PT, R5, R4, PT ;  /* 0x000000040500720c */ /* 0x000fda0003f06070 */
[----:B------:R-:W-:Y:S05]  /*1320*/  @P0 BRA `(.L_x_21774) ;  /* 0x0000000000300947 */ /* 0x000fea0003800000 */
[----:B0-----:R-:W0:Y:S01]  /*1330*/  LDC.64 R2, c[0x0][0x390] ;  /* 0x0000e400ff027b82 */ /* 0x001e220000000a00 */
[----:B------:R-:W-:Y:S01]  /*1340*/  IADD3 R9, PT, PT, R0, R5, RZ ;  /* 0x0000000500097210 */ /* 0x000fe20007ffe0ff */
[----:B------:R-:W-:-:S04]  /*1350*/  VIADD R5, R5, 0x80 ;  /* 0x0000008005057836 */ /* 0x000fc80000000000 */
[----:B0-----:R-:W-:-:S05]  /*1360*/  IMAD.WIDE.U32 R2, R9, 0x4, R2 ;  /* 0x0000000409027825 */ /* 0x001fca00078e0002 */
[----:B------:R1:W-:Y:S02]  /*1370*/  STG.E desc[UR4][R2.64], R12 ;  /* 0x0000000c02007986 */ /* 0x0003e4000c101904 */
.L_x_21773:
[----:B------:R-:W-:-:S13]  /*1380*/  ISETP.GE.U32.AND P0, PT, R5, R4, PT ;  /* 0x000000040500720c */ /* 0x000fda0003f06070 */
[----:B------:R-:W-:Y:S05]  /*1390*/  @P0 BRA `(.L_x_21775) ;  /* 0x0000000000340947 */ /* 0x000fea0003800000 */
[----:B01----:R-:W0:Y:S01]  /*13a0*/  LDC.64 R2, c[0x0][0x390] ;  /* 0x0000e400ff027b82 */ /* 0x003e220000000a00 */
[----:B------:R-:W-:Y:S01]  /*13b0*/  IMAD.IADD R9, R0, 0x1, R5 ;  /* 0x0000000100097824 */ /* 0x000fe200078e0205 */
[----:B------:R-:W-:-:S03]  /*13c0*/  IADD3 R5, PT, PT, R5, 0x80, RZ ;  /* 0x0000008005057810 */ /* 0x000fc60007ffe0ff */
[----:B0-----:R-:W-:-:S05]  /*13d0*/  IMAD.WIDE.U32 R2, R9, 0x4, R2 ;  /* 0x0000000409027825 */ /* 0x001fca00078e0002 */
[----:B------:R1:W-:Y:S02]  /*13e0*/  STG.E desc[UR4][R2.64], R6 ;  /* 0x0000000602007986 */ /* 0x0003e4000c101904 */
.L_x_21774:
        /* <DEDUP_REMOVED lines=8> */
.L_x_21775:
[----:B------:R-:W-:Y:S05]  /*1470*/  BSYNC.RELIABLE B1 ;  /* 0x0000000000017941 */ /* 0x000fea0003800100 */
.L_x_21771:
[----:B------:R-:W-:-:S13]  /*1480*/  ISETP.GE.U32.AND P0, PT, R5, R4, PT ;  /* 0x000000040500720c */ /* 0x000fda0003f06070 */
[----:B012---:R-:W0:Y:S01]  /*1490*/  @!P0 LDC.64 R2, c[0x0][0x390] ;  /* 0x0000e400ff028b82 */ /* 0x007e220000000a00 */
[----:B------:R-:W-:Y:S01]  /*14a0*/  @!P0 IADD3 R9, PT, PT, R0, R5, RZ ;  /* 0x0000000500098210 */ /* 0x000fe20007ffe0ff */
[----:B------:R-:W-:-:S04]  /*14b0*/  @!P0 VIADD R5, R5, 0x80 ;  /* 0x0000008005058836 */ /* 0x000fc80000000000 */
[----:B0-----:R-:W-:-:S05]  /*14c0*/  @!P0 IMAD.WIDE.U32 R2, R9, 0x4, R2 ;  /* 0x0000000409028825 */ /* 0x001fca00078e0002 */
[----:B------:R2:W-:Y:S02]  /*14d0*/  @!P0 STG.E desc[UR4][R2.64], R8 ;  /* 0x0000000802008986 */ /* 0x0005e4000c101904 */
.L_x_21776:
[----:B------:R-:W-:Y:S05]  /*14e0*/  BSYNC.RECONVERGENT B0 ;  /* 0x0000000000007941 */ /* 0x000fea0003800200 */
.L_x_21770:
        /* <DEDUP_REMOVED lines=8> */
.L_x_21753:
[----:B------:R-:W0:Y:S01]  /*1570*/  S2R R17, SR_TID.X ;  /* 0x0000000000117919 */ /* 0x000e220000002100 */
[----:B------:R-:W1:Y:S08]  /*1580*/  LDC.64 R2, c[0x0][0x398] ;  /* 0x0000e600ff027b82 */ /* 0x000e700000000a00 */
[----:B------:R-:W2:Y:S01]  /*1590*/  LDC R9, c[0x0][0x388] ;  /* 0x0000e200ff097b82 */ /* 0x000ea20000000800 */
[----:B-1----:R-:W-:-:S04]  /*15a0*/  IMAD.WIDE.U32 R2, R0, 0x4, R2 ;  /* 0x0000000400027825 */ /* 0x002fc800078e0002 */
[----:B0-----:R-:W-:-:S05]  /*15b0*/  IMAD.WIDE.U32 R2, R17, 0x10, R2 ;  /* 0x0000001011027825 */ /* 0x001fca00078e0002 */
[----:B------:R-:W3:Y:S04]  /*15c0*/  LDG.E.128 R12, desc[UR4][R2.64] ;  /* 0x00000004020c7981 */ /* 0x000ee8000c1e1d00 */
[----:B------:R0:W4:Y:S01]  /*15d0*/  LDG.E.128 R4, desc[UR4][R2.64+0x800] ;  /* 0x0008000402047981 */ /* 0x000122000c1e1d00 */
[----:B--2---:R-:W-:-:S04]  /*15e0*/  IABS R11, R9 ;  /* 0x00000009000b7213 */ /* 0x004fc80000000000 */
        /* <DEDUP_REMOVED lines=10> */
[----:B------:R-:W-:Y:S01]  /*1690*/  IABS R16, R13 ;  /* 0x0000000d00107213 */ /* 0x000fe20000000000 */
[C---:B0-----:R-:W-:Y:S01]  /*16a0*/  IMAD.HI.U32 R2, R19.reuse, R20, RZ ;  /* 0x0000001413027227 */ /* 0x041fe200078e00ff */
[----:B----4-:R-:W-:Y:S02]  /*16b0*/  IABS R22, R5 ;  /* 0x0000000500167213 */ /* 0x010fe40000000000 */
[----:B------:R-:W-:Y:S01]  /*16c0*/  IABS R10, R15 ;  /* 0x0000000f000a7213 */ /* 0x000fe20000000000 */
        /* <DEDUP_REMOVED lines=60> */
[----:B------:R-:W-:Y:S01]  /*1a90*/  @!P2 IADD3 R10, PT, PT, R10, -R11, RZ ;  /* 0x8000000b0a0aa210 */ /* 0x000fe20007ffe0ff */
[--C-:B------:R-:W-:Y:S01]  /*1aa0*/  @!P3 IMAD.IADD R18, R18, 0x1, -R11.reuse ;  /* 0x000000011212b824 */ /* 0x100fe200078e0a0b */
[----:B------:R-:W-:Y:S01]  /*1ab0*/  ISETP.GE.AND P1, PT, R15, RZ, PT ;  /* 0x000000ff0f00720c */ /* 0x000fe20003f26270 */
[----:B------:R-:W-:Y:S01]  /*1ac0*/  @!P4 IMAD.IADD R22, R22, 0x1, -R11 ;  /* 0x000000011616c824 */ /* 0x000fe200078e0a0b */
[----:B------:R-:W-:Y:S01]  /*1ad0*/  ISETP.GE.AND P2, PT, R4, RZ, PT ;  /* 0x000000ff0400720c */ /* 0x000fe20003f46270 */
[----:B------:R-:W-:Y:S01]  /*1ae0*/  IMAD.WIDE.U32 R2, R17, 0x10, R2 ;  /* 0x0000001011027825 */ /* 0x000fe200078e0002 */
[----:B------:R-:W-:-:S02]  /*1af0*/  ISETP.GE.AND P3, PT, R5, RZ, PT ;  /* 0x000000ff0500720c */ /* 0x000fc40003f66270 */
[----:B------:R-:W-:Y:S01]  /*1b00*/  @!P6 IADD3 R24, PT, PT, R24, -R11, RZ ;  /* 0x8000000b1818e210 */ /* 0x000fe20007ffe0ff */
[----:B------:R-:W-:Y:S01]  /*1b10*/  @!P5 IMAD.IADD R26, R26, 0x1, -R11 ;  /* 0x000000011a1ad824 */ /* 0x000fe200078e0a0b */
[----:B------:R-:W-:Y:S01]  /*1b20*/  ISETP.GE.AND P4, PT, R6, RZ, PT ;  /* 0x000000ff0600720c */ /* 0x000fe20003f86270 */
[----:B------:R-:W-:Y:S01]  /*1b30*/  @!P0 IMAD.MOV R8, RZ, RZ, -R8 ;  /* 0x000000ffff088224 */ /* 0x000fe200078e0a08 */
[----:B------:R-:W-:Y:S02]  /*1b40*/  ISETP.GE.AND P6, PT, R7, RZ, PT ;  /* 0x000000ff0700720c */ /* 0x000fe40003fc6270 */
[----:B------:R-:W-:Y:S02]  /*1b50*/  ISETP.NE.AND P5, PT, R9, RZ, PT ;  /* 0x000000ff0900720c */ /* 0x000fe40003fa5270 */
[----:B------:R-:W-:Y:S01]  /*1b60*/  LOP3.LUT R11, RZ, R9, RZ, 0x33, !PT ;  /* 0x00000009ff0b7212 */ /* 0x000fe200078e33ff */
[----:B------:R-:W-:Y:S01]  /*1b70*/  @!P2 IMAD.MOV R18, RZ, RZ, -R18 ;  /* 0x000000ffff12a224 */ /* 0x000fe200078e0a12 */
[----:B------:R-:W-:Y:S01]  /*1b80*/  @!P1 IADD3 R10, PT, PT, -R10, RZ, RZ ;  /* 0x000000ff0a0a9210 */ /* 0x000fe20007ffe1ff */
[----:B------:R-:W-:Y:S01]  /*1b90*/  @!P3 IMAD.MOV R22, RZ, RZ, -R22 ;  /* 0x000000ffff16b224 */ /* 0x000fe200078e0a16 */
[----:B------:R-:W-:-:S02]  /*1ba0*/  SEL R6, R11, R8, !P5 ;  /* 0x000000080b067207 */ /* 0x000fc40006800000 */
[C---:B------:R-:W-:Y:S02]  /*1bb0*/  SEL R7, R11.reuse, R10, !P5 ;  /* 0x0000000a0b077207 */ /* 0x040fe40006800000 */
[----:B------:R-:W-:Y:S01]  /*1bc0*/  @!P4 IADD3 R24, PT, PT, -R24, RZ, RZ ;  /* 0x000000ff1818c210 */ /* 0x000fe20007ffe1ff */
[----:B------:R-:W-:Y:S01]  /*1bd0*/  @!P6 IMAD.MOV R26, RZ, RZ, -R26 ;  /* 0x000000ffff1ae224 */ /* 0x000fe200078e0a1a */
[C---:B------:R-:W-:Y:S02]  /*1be0*/  SEL R4, R11.reuse, R20, !P5 ;  /* 0x000000140b047207 */ /* 0x040fe40006800000 */
[C---:B------:R-:W-:Y:S02]  /*1bf0*/  SEL R5, R11.reuse, R16, !P5 ;  /* 0x000000100b057207 */ /* 0x040fe40006800000 */
[C---:B------:R-:W-:Y:S02]  /*1c00*/  SEL R8, R11.reuse, R18, !P5 ;  /* 0x000000120b087207 */ /* 0x040fe40006800000 */
[C---:B------:R-:W-:Y:S01]  /*1c10*/  SEL R9, R11.reuse, R22, !P5 ;  /* 0x000000160b097207 */ /* 0x040fe20006800000 */
[----:B------:R-:W-:Y:S01]  /*1c20*/  STG.E.128 desc[UR4][R2.64], R4 ;  /* 0x0000000402007986 */ /* 0x000fe2000c101d04 */
[----:B------:R-:W-:-:S02]  /*1c30*/  SEL R10, R11, R24, !P5 ;  /* 0x000000180b0a7207 */ /* 0x000fc40006800000 */
[----:B------:R-:W-:-:S05]  /*1c40*/  SEL R11, R11, R26, !P5 ;  /* 0x0000001a0b0b7207 */ /* 0x000fca0006800000 */
[----:B------:R-:W-:Y:S01]  /*1c50*/  STG.E.128 desc[UR4][R2.64+0x800], R8 ;  /* 0x0008000802007986 */ /* 0x000fe2000c101d04 */
[----:B------:R-:W-:Y:S05]  /*1c60*/  EXIT ;  /* 0x000000000000794d */ /* 0x000fea0003800000 */
.L_x_21777:
        /* <DEDUP_REMOVED lines=9> */
.L_x_54916:


//--------------------- .text._ZN2at6native29vectorized_elementwise_kernelILi8ENS0_13BUnaryFunctorIiiiZZZNS0_16fmod_kernel_cudaERNS_18TensorIteratorBaseEENKUlvE_clEvENKUlvE1_clEvEUliiE_EESt5arrayIPcLm2EEEEviT0_T1_ --------------------------
	.section	.text._ZN2at6native29vectorized_elementwise_kernelILi8ENS0_13BUnaryFunctorIiiiZZZNS0_16fmod_kernel_cudaERNS_18TensorIteratorBaseEENKUlvE_clEvENKUlvE1_clEvEUliiE_EESt5arrayIPcLm2EEEEviT0_T1_,"ax",@progbits
	.align	128
        .global         _ZN2at6native29vectorized_elementwise_kernelILi8ENS0_13BUnaryFunctorIiiiZZZNS0_16fmod_kernel_cudaERNS_18TensorIteratorBaseEENKUlvE_clEvENKUlvE1_clEvEUliiE_EESt5arrayIPcLm2EEEEviT0_T1_
        .type           _ZN2at6native29vectorized_elementwise_kernelILi8ENS0_13BUnaryFunctorIiiiZZZNS0_16fmod_kernel_cudaERNS_18TensorIteratorBaseEENKUlvE_clEvENKUlvE1_clEvEUliiE_EESt5arrayIPcLm2EEEEviT0_T1_,@function
        .size           _ZN2at6native29vectorized_elementwise_kernelILi8ENS0_13BUnaryFunctorIiiiZZZNS0_16fmod_kernel_cudaERNS_18TensorIteratorBaseEENKUlvE_clEvENKUlvE1_clEvEUliiE_EESt5arrayIPcLm2EEEEviT0_T1_,(.L_x_54917 - _ZN2at6native29vectorized_elementwise_kernelILi8ENS0_13BUnaryFunctorIiiiZZZNS0_16fmod_kernel_cudaERNS_18TensorIteratorBaseEENKUlvE_clEvENKUlvE1_clEvEUliiE_EESt5arrayIPcLm2EEEEviT0_T1_)
        .other          _ZN2at6native29vectorized_elementwise_kernelILi8ENS0_13BUnaryFunctorIiiiZZZNS0_16fmod_kernel_cudaERNS_18TensorIteratorBaseEENKUlvE_clEvENKUlvE1_clEvEUliiE_EESt5arrayIPcLm2EEEEviT0_T1_,@"STO_CUDA_ENTRY STV_DEFAULT"
_ZN2at6native29vectorized_elementwise_kernelILi8ENS0_13BUnaryFunctorIiiiZZZNS0_16fmod_kernel_cudaERNS_18TensorIteratorBaseEENKUlvE_clEvENKUlvE1_clEvEUliiE_EESt5arrayIPcLm2EEEEviT0_T1_:
.text._ZN2at6native29vectorized_elementwise_kernelILi8ENS0_13BUnaryFunctorIiiiZZZNS0_16fmod_kernel_cudaERNS_18TensorIteratorBaseEENKUlvE_clEvENKUlvE1_clEvEUliiE_EESt5arrayIPcLm2EEEEviT0_T1_:
        /* <DEDUP_REMOVED lines=90> */
.L_x_21780:
[----:B------:R-:W-:Y:S05]  /*05a0*/  BSYNC.RECONVERGENT B0 ;  /* 0x0000000000007941 */ /* 0x000fea0003800200 */
.L_x_21779:
        /* <DEDUP_REMOVED lines=24> */
.L_x_21782:
[----:B------:R-:W-:Y:S05]  /*0730*/  BSYNC.RECONVERGENT B0 ;  /* 0x0000000000007941 */ /* 0x000fea0003800200 */
.L_x_21781:
        /* <DEDUP_REMOVED lines=28> */
.L_x_21784:
[----:B------:R-:W-:Y:S05]  /*0900*/  BSYNC.RECONVERGENT B0 ;  /* 0x0000000000007941 */ /* 0x000fea0003800200 */
.L_x_21783:
        /* <DEDUP_REMOVED lines=35> */
.L_x_21786:
[----:B------:R-:W-:Y:S05]  /*0b40*/  BSYNC.RECONVERGENT B0 ;  /* 0x0000000000007941 */ /* 0x000fea0003800200 */
.L_x_21785:
        /* <DEDUP_REMOVED lines=28> */
.L_x_21788:
[----:B------:R-:W-:Y:S05]  /*0d10*/  BSYNC.RECONVERGENT B0 ;  /* 0x0000000000007941 */ /* 0x000fea0003800200 */
.L_x_21787:
        /* <DEDUP_REMOVED lines=24> */
.L_x_21790:
[----:B------:R-:W-:Y:S05]  /*0ea0*/  BSYNC.RECONVERGENT B0 ;  /* 0x0000000000007941 */ /* 0x000fea0003800200 */
.L_x_21789:
        /* <DEDUP_REMOVED lines=25> */
.L_x_21792:
[----:B------:R-:W-:Y:S05]  /*1040*/  BSYNC.RECONVERGENT B0 ;  /* 0x0000000000007941 */ /* 0x000fea0003800200 */
.L_x_21791:
        /* <DEDUP_REMOVED lines=25> */
.L_x_21794:
[----:B------:R-:W-:Y:S05]  /*11e0*/  BSYNC.RECONVERGENT B0 ;  /* 0x0000000000007941 */ /* 0x000fea0003800200 */
.L_x_21793:
        /* <DEDUP_REMOVED lines=18> */
.L_x_21797:
[----:B------:R-:W-:-:S13]  /*1310*/  ISETP.GE.U32.AND P0, PT, R5, R4, PT ;  /* 0x000000040500720c */ /* 0x000fda0003f06070 */
[----:B------:R-:W-:Y:S05]  /*1320*/  @P0 BRA `(.L_x_21799) ;  /* 0x0000000000300947 */ /* 0x000fea0003800000 */
[----:B0-----:R-:W0:Y:S01]  /*1330*/  LDC.64 R2, c[0x0][0x390] ;  /* 0x0000e400ff027b82 */ /* 0x001e220000000a00 */
[----:B------:R-:W-:Y:S01]  /*1340*/  IADD3 R9, PT, PT, R0, R5, RZ ;  /* 0x0000000500097210 */ /* 0x000fe20007ffe0ff */
[----:B------:R-:W-:-:S04]  /*1350*/  VIADD R5, R5, 0x80 ;  /* 0x0000008005057836 */ /* 0x000fc80000000000 */
[----:B0-----:R-:W-:-:S05]  /*1360*/  IMAD.WIDE.U32 R2, R9, 0x4, R2 ;  /* 0x0000000409027825 */ /* 0x001fca00078e0002 */
[----:B------:R1:W-:Y:S02]  /*1370*/  STG.E desc[UR4][R2.64], R12 ;  /* 0x0000000c02007986 */ /* 0x0003e4000c101904 */
.L_x_21798:
[----:B------:R-:W-:-:S13]  /*1380*/  ISETP.GE.U32.AND P0, PT, R5, R4, PT ;  /* 0x000000040500720c */ /* 0x000fda0003f06070 */
[----:B------:R-:W-:Y:S05]  /*1390*/  @P0 BRA `(.L_x_21800) ;  /* 0x0000000000340947 */ /* 0x000fea0003800000 */
[----:B01----:R-:W0:Y:S01]  /*13a0*/  LDC.64 R2, c[0x0][0x390] ;  /* 0x0000e400ff027b82 */ /* 0x003e220000000a00 */
[----:B------:R-:W-:Y:S01]  /*13b0*/  IMAD.IADD R9, R0, 0x1, R5 ;  /* 0x0000000100097824 */ /* 0x000fe200078e0205 */
[----:B------:R-:W-:-:S03]  /*13c0*/  IADD3 R5, PT, PT, R5, 0x80, RZ ;  /* 0x0000008005057810 */ /* 0x000fc60007ffe0ff */
[----:B0-----:R-:W-:-:S05]  /*13d0*/  IMAD.WIDE.U32 R2, R9, 0x4, R2 ;  /* 0x0000000409027825 */ /* 0x001fca00078e0002 */
[----:B------:R1:W-:Y:S02]  /*13e0*/  STG.E desc[UR4][R2.64], R6 ;  /* 0x0000000602007986 */ /* 0x0003e4000c101904 */
.L_x_21799:
        /* <DEDUP_REMOVED lines=8> */
.L_x_21800:
[----:B------:R-:W-:Y:S05]  /*1470*/  BSYNC.RELIABLE B1 ;  /* 0x0000000000017941 */ /* 0x000fea0003800100 */
.L_x_21796:
[----:B------:R-:W-:-:S13]  /*1480*/  ISETP.GE.U32.AND P0, PT, R5, R4, PT ;  /* 0x000000040500720c */ /* 0x000fda0003f06070 */
[----:B012---:R-:W0:Y:S01]  /*1490*/  @!P0 LDC.64 R2, c[0x0][0x390] ;  /* 0x0000e400ff028b82 */ /* 0x007e220000000a00 */
[----:B------:R-:W-:Y:S01]  /*14a0*/  @!P0 IADD3 R9, PT, PT, R0, R5, RZ ;  /* 0x0000000500098210 */ /* 0x000fe20007ffe0ff */
[----:B------:R-:W-:-:S04]  /*14b0*/  @!P0 VIADD R5, R5, 0x80 ;  /* 0x0000008005058836 */ /* 0x000fc80000000000 */
[----:B0-----:R-:W-:-:S05]  /*14c0*/  @!P0 IMAD.WIDE.U32 R2, R9, 0x4, R2 ;  /* 0x0000000409028825 */ /* 0x001fca00078e0002 */
[----:B------:R2:W-:Y:S02]  /*14d0*/  @!P0 STG.E desc[UR4][R2.64], R8 ;  /* 0x0000000802008986 */ /* 0x0005e4000c101904 */
.L_x_21801:
[----:B------:R-:W-:Y:S05]  /*14e0*/  BSYNC.RECONVERGENT B0 ;  /* 0x0000000000007941 */ /* 0x000fea0003800200 */
.L_x_21795:
        /* <DEDUP_REMOVED lines=8> */
.L_x_21778:
[----:B------:R-:W0:Y:S01]  /*1570*/  S2R R16, SR_TID.X ;  /* 0x0000000000107919 */ /* 0x000e220000002100 */
[----:B------:R-:W1:Y:S08]  /*1580*/  LDC.64 R2, c[0x0][0x398] ;  /* 0x0000e600ff027b82 */ /* 0x000e700000000a00 */
[----:B------:R-:W2:Y:S01]  /*1590*/  LDC R12, c[0x0][0x388] ;  /* 0x0000e200ff0c7b82 */ /* 0x000ea20000000800 */
[----:B-1----:R-:W-:-:S04]  /*15a0*/  IMAD.WIDE.U32 R2, R0, 0x4, R2 ;  /* 0x0000000400027825 */ /* 0x002fc800078e0002 */
[----:B0-----:R-:W-:-:S05]  /*15b0*/  IMAD.WIDE.U32 R2, R16, 0x20, R2 ;  /* 0x0000002010027825 */ /* 0x001fca00078e0002 */
[----:B------:R0:W3:Y:S01]  /*15c0*/  LDG.E.ENL2.256 R8, R4, desc[UR4][R2.64] ;  /* 0xfe0000040204797e */ /* 0x0000e20008121908 */
        /* <DEDUP_REMOVED lines=8> */
[----:B0-----:R-:W-:Y:S01]  /*1650*/  IMAD.HI.U32 R2, R15, R17, R14 ;  /* 0x000000110f027227 */ /* 0x001fe200078e000e */
[----:B---3--:R-:W-:Y:S02]  /*1660*/  IABS R21, R5 ;  /* 0x0000000500157213 */ /* 0x008fe40000000000 */
[----:B------:R-:W-:Y:S02]  /*1670*/  IABS R25, R4 ;  /* 0x0000000400197213 */ /* 0x000fe40000000000 */
[----:B------:R-:W-:Y:S01]  /*1680*/  IABS R17, R6 ;  /* 0x0000000600117213 */ /* 0x000fe20000000000 */
[C---:B------:R-:W-:Y:S01]  /*1690*/  IMAD.HI.U32 R13, R2.reuse, R21, RZ ;  /* 0x00000015020d7227 */ /* 0x040fe200078e00ff */
[----:B------:R-:W-:Y:S02]  /*16a0*/  IABS R15, R7 ;  /* 0x00000007000f7213 */ /* 0x000fe40000000000 */
[----:B------:R-:W-:Y:S01]  /*16b0*/  IABS R23, R11 ;  /* 0x0000000b00177213 */ /* 0x000fe20000000000 */
[----:B------:R-:W-:-:S04]  /*16c0*/  IMAD.HI.U32 R3, R2, R25, RZ ;  /* 0x0000001902037227 */ /* 0x000fc800078e00ff */
[----:B------:R-:W-:Y:S01]  /*16d0*/  IMAD.HI.U32 R14, R2, R17, RZ ;  /* 0x00000011020e7227 */ /* 0x000fe200078e00ff */
[----:B------:R-:W-:-:S03]  /*16e0*/  IADD3 R3, PT, PT, -R3, RZ, RZ ;  /* 0x000000ff03037210 */ /* 0x000fc60007ffe1ff */
[----:B------:R-:W-:Y:S02]  /*16f0*/  IMAD.MOV R13, RZ, RZ, -R13 ;  /* 0x000000ffff0d7224 */ /* 0x000fe400078e0a0d */
[----:B------:R-:W-:Y:S02]  /*1700*/  IMAD.MOV R19, RZ, RZ, -R14 ;  /* 0x000000ffff137224 */ /* 0x000fe400078e0a0e */
[----:B------:R-:W-:-:S04]  /*1710*/  IMAD.HI.U32 R14, R2, R15, RZ ;  /* 0x0000000f020e7227 */ /* 0x000fc800078e00ff */
[----:B------:R-:W-:Y:S01]  /*1720*/  IMAD R21, R18, R13, R21 ;  /* 0x0000000d12157224 */ /* 0x000fe200078e0215 */
[----:B------:R-:W-:Y:S01]  /*1730*/  IADD3 R20, PT, PT, -R14, RZ, RZ ;  /* 0x000000ff0e147210 */ /* 0x000fe20007ffe1ff */
[C---:B------:R-:W-:Y:S01]  /*1740*/  IMAD R13, R18.reuse, R19, R17 ;  /* 0x00000013120d7224 */ /* 0x040fe200078e0211 */
[----:B------:R-:W-:Y:S01]  /*1750*/  IABS R19, R10 ;  /* 0x0000000a00137213 */ /* 0x000fe20000000000 */
[C---:B------:R-:W-:Y:S01]  /*1760*/  IMAD R25, R18.reuse, R3, R25 ;  /* 0x0000000312197224 */ /* 0x040fe200078e0219 */
[----:B------:R-:W-:Y:S01]  /*1770*/  IABS R3, R8 ;  /* 0x0000000800037213 */ /* 0x000fe20000000000 */
[----:B------:R-:W-:Y:S01]  /*1780*/  IMAD R15, R18, R20, R15 ;  /* 0x00000014120f7224 */ /* 0x000fe200078e020f */
[----:B------:R-:W-:Y:S01]  /*1790*/  IABS R17, R9 ;  /* 0x0000000900117213 */ /* 0x000fe20000000000 */
[----:B------:R-:W-:Y:S01]  /*17a0*/  IMAD.HI.U32 R22, R2, R19, RZ ;  /* 0x0000001302167227 */ /* 0x000fe200078e00ff */
[C---:B------:R-:W-:Y:S02]  /*17b0*/  ISETP.GT.U32.AND P2, PT, R18.reuse, R25, PT ;  /* 0x000000191200720c */ /* 0x040fe40003f44070 */
[----:B------:R-:W-:Y:S01]  /*17c0*/  ISETP.GT.U32.AND P3, PT, R18, R21, PT ;  /* 0x000000151200720c */ /* 0x000fe20003f64070 */
[----:B------:R-:W-:Y:S01]  /*17d0*/  IMAD.HI.U32 R14, R2, R3, RZ ;  /* 0x00000003020e7227 */ /* 0x000fe200078e00ff */
[----:B------:R-:W-:-:S02]  /*17e0*/  IADD3 R22, PT, PT, -R22, RZ, RZ ;  /* 0x000000ff16167210 */ /* 0x000fc40007ffe1ff */
[----:B------:R-:W-:Y:S01]  /*17f0*/  ISETP.GT.U32.AND P4, PT, R18, R13, PT ;  /* 0x0000000d1200720c */ /* 0x000fe20003f84070 */
[----:B------:R-:W-:Y:S01]  /*1800*/  IMAD.HI.U32 R20, R2, R17, RZ ;  /* 0x0000001102147227 */ /* 0x000fe200078e00ff */
[----:B------:R-:W-:-:S03]  /*1810*/  ISETP.GT.U32.AND P5, PT, R18, R15, PT ;  /* 0x0000000f1200720c */ /* 0x000fc60003fa4070 */
[----:B------:R-:W-:Y:S02]  /*1820*/  IMAD.MOV R14, RZ, RZ, -R14 ;  /* 0x000000ffff0e7224 */ /* 0x000fe400078e0a0e */
[----:B------:R-:W-:Y:S02]  /*1830*/  IMAD.MOV R20, RZ, RZ, -R20 ;  /* 0x000000ffff147224 */ /* 0x000fe400078e0a14 */
[----:B------:R-:W-:Y:S01]  /*1840*/  IMAD.HI.U32 R2, R2, R23, RZ ;  /* 0x0000001702027227 */ /* 0x000fe200078e00ff */
[----:B------:R-:W-:-:S03]  /*1850*/  @!P3 IADD3 R21, PT, PT, R21, -R18, RZ ;  /* 0x800000121515b210 */ /* 0x000fc60007ffe0ff */
[C---:B------:R-:W-:Y:S01]  /*1860*/  IMAD R19, R18.reuse, R22, R19 ;  /* 0x0000001612137224 */ /* 0x040fe200078e0213 */
[C---:B------:R-:W-:Y:S01]  /*1870*/  ISETP.GT.U32.AND P3, PT, R18.reuse, R21, PT ;  /* 0x000000151200720c */ /* 0x040fe20003f64070 */
[C---:B------:R-:W-:Y:S02]  /*1880*/  IMAD R14, R18.reuse, R14, R3 ;  /* 0x0000000e120e7224 */ /* 0x040fe400078e0203 */
[C---:B------:R-:W-:Y:S01]  /*1890*/  IMAD R17, R18.reuse, R20, R17 ;  /* 0x0000001412117224 */ /* 0x040fe200078e0211 */
[C---:B------:R-:W-:Y:S01]  /*18a0*/  ISETP.GT.U32.AND P6, PT, R18.reuse, R19, PT ;  /* 0x000000131200720c */ /* 0x040fe20003fc4070 */
[----:B------:R-:W-:Y:S01]  /*18b0*/  IMAD.MOV R2, RZ, RZ, -R2 ;  /* 0x000000ffff027224 */ /* 0x000fe200078e0a02 */
[C---:B------:R-:W-:Y:S01]  /*18c0*/  ISETP.GT.U32.AND P0, PT, R18.reuse, R14, PT ;  /* 0x0000000e1200720c */ /* 0x040fe20003f04070 */
[----:B------:R-:W-:Y:S01]  /*18d0*/  @!P2 IMAD.IADD R25, R25, 0x1, -R18 ;  /* 0x000000011919a824 */ /* 0x000fe200078e0a12 */
[C---:B------:R-:W-:Y:S01]  /*18e0*/  ISETP.GT.U32.AND P1, PT, R18.reuse, R17, PT ;  /* 0x000000111200720c */ /* 0x040fe20003f24070 */
[----:B------:R-:W-:-:S02]  /*18f0*/  IMAD R23, R18, R2, R23 ;  /* 0x0000000212177224 */ /* 0x000fc400078e0217 */
[--C-:B------:R-:W-:Y:S01]  /*1900*/  @!P4 IMAD.IADD R13, R13, 0x1, -R18.reuse ;  /* 0x000000010d0dc824 */ /* 0x100fe200078e0a12 */
[C---:B------:R-:W-:Y:S01]  /*1910*/  ISETP.GT.U32.AND P2, PT, R18.reuse, R25, PT ;  /* 0x000000191200720c */ /* 0x040fe20003f44070 */
[--C-:B------:R-:W-:Y:S01]  /*1920*/  @!P5 IMAD.IADD R15, R15, 0x1, -R18.reuse ;  /* 0x000000010f0fd824 */ /* 0x100fe200078e0a12 */
[----:B------:R-:W-:Y:S01]  /*1930*/  ISETP.GT.U32.AND P4, PT, R18, R23, PT ;  /* 0x000000171200720c */ /* 0x000fe20003f84070 */
[--C-:B------:R-:W-:Y:S01]  /*1940*/  @!P3 IMAD.IADD R21, R21, 0x1, -R18.reuse ;  /* 0x000000011515b824 */ /* 0x100fe200078e0a12 */
[----:B------:R-:W-:Y:S01]  /*1950*/  ISETP.GE.AND P5, PT, R4, RZ, PT ;  /* 0x000000ff0400720c */ /* 0x000fe20003fa6270 */
[--C-:B------:R-:W-:Y:S01]  /*1960*/  @!P6 IMAD.IADD R19, R19, 0x1, -R18.reuse ;  /* 0x000000011313e824 */ /* 0x100fe200078e0a12 */
[----:B------:R-:W0:Y:S01]  /*1970*/  LDC.64 R2, c[0x0][0x390] ;  /* 0x0000e400ff027b82 */ /* 0x000e220000000a00 */
[----:B------:R-:W-:Y:S02]  /*1980*/  @!P0 IADD3 R14, PT, PT, R14, -R18, RZ ;  /* 0x800000120e0e8210 */ /* 0x000fe40007ffe0ff */
[----:B------:R-:W-:Y:S01]  /*1990*/  @!P1 IMAD.IADD R17, R17, 0x1, -R18 ;  /* 0x0000000111119824 */ /* 0x000fe200078e0a12 */
[----:B------:R-:W-:-:S02]  /*19a0*/  ISETP.GE.AND P0, PT, R5, RZ, PT ;  /* 0x000000ff0500720c */ /* 0x000fc40003f06270 */
[C---:B------:R-:W-:Y:S02]  /*19b0*/  ISETP.GT.U32.AND P3, PT, R18.reuse, R14, PT ;  /* 0x0000000e1200720c */ /* 0x040fe40003f64070 */
[----:B------:R-:W-:Y:S01]  /*19c0*/  @!P2 IADD3 R25, PT, PT, R25, -R18, RZ ;  /* 0x800000121919a210 */ /* 0x000fe20007ffe0ff */
[--C-:B------:R-:W-:Y:S01]  /*19d0*/  @!P4 IMAD.IADD R23, R23, 0x1, -R18.reuse ;  /* 0x000000011717c824 */ /* 0x100fe200078e0a12 */
[C---:B------:R-:W-:Y:S02]  /*19e0*/  ISETP.GT.U32.AND P2, PT, R18.reuse, R15, PT ;  /* 0x0000000f1200720c */ /* 0x040fe40003f44070 */
[C---:B------:R-:W-:Y:S02]  /*19f0*/  ISETP.GT.U32.AND P6, PT, R18.reuse, R19, PT ;  /* 0x000000131200720c */ /* 0x040fe40003fc4070 */
[C---:B------:R-:W-:Y:S02]  /*1a00*/  ISETP.GT.U32.AND P1, PT, R18.reuse, R13, PT ;  /* 0x0000000d1200720c */ /* 0x040fe40003f24070 */
[----:B------:R-:W-:Y:S01]  /*1a10*/  ISETP.GT.U32.AND P4, PT, R18, R17, PT ;  /* 0x000000111200720c */ /* 0x000fe20003f84070 */
[----:B------:R-:W-:Y:S01]  /*1a20*/  @!P0 IMAD.MOV R21, RZ, RZ, -R21 ;  /* 0x000000ffff158224 */ /* 0x000fe200078e0a15 */
[----:B------:R-:W-:Y:S01]  /*1a30*/  @!P5 IADD3 R25, PT, PT, -R25, RZ, RZ ;  /* 0x000000ff1919d210 */ /* 0x000fe20007ffe1ff */
[----:B------:R-:W-:Y:S01]  /*1a40*/  @!P3 IMAD.IADD R14, R14, 0x1, -R18 ;  /* 0x000000010e0eb824 */ /* 0x000fe200078e0a12 */
[----:B------:R-:W-:-:S02]  /*1a50*/  ISETP.GT.U32.AND P5, PT, R18, R23, PT ;  /* 0x000000171200720c */ /* 0x000fc40003fa4070 */
[----:B------:R-:W-:Y:S02]  /*1a60*/  ISETP.GE.AND P0, PT, R6, RZ, PT ;  /* 0x000000ff0600720c */ /* 0x000fe40003f06270 */
[-C--:B------:R-:W-:Y:S01]  /*1a70*/  @!P2 IADD3 R15, PT, PT, R15, -R18.reuse, RZ ;  /* 0x800000120f0fa210 */ /* 0x080fe20007ffe0ff */
[----:B0-----:R-:W-:Y:S01]  /*1a80*/  IMAD.WIDE.U32 R2, R0, 0x4, R2 ;  /* 0x0000000400027825 */ /* 0x001fe200078e0002 */
[----:B------:R-:W-:Y:S02]  /*1a90*/  @!P6 IADD3 R19, PT, PT, R19, -R18, RZ ;  /* 0x800000121313e210 */ /* 0x000fe40007ffe0ff */
[----:B------:R-:W-:Y:S01]  /*1aa0*/  ISETP.GE.AND P2, PT, R8, RZ, PT ;  /* 0x000000ff0800720c */ /* 0x000fe20003f46270 */
[--C-:B------:R-:W-:Y:S01]  /*1ab0*/  @!P1 IMAD.IADD R13, R13, 0x1, -R18.reuse ;  /* 0x000000010d0d9824 */ /* 0x100fe200078e0a12 */
[----:B------:R-:W-:Y:S01]  /*1ac0*/  ISETP.GE.AND P3, PT, R9, RZ, PT ;  /* 0x000000ff0900720c */ /* 0x000fe20003f66270 */
[--C-:B------:R-:W-:Y:S01]  /*1ad0*/  @!P4 IMAD.IADD R17, R17, 0x1, -R18.reuse ;  /* 0x000000011111c824 */ /* 0x100fe200078e0a12 */
[----:B------:R-:W-:Y:S01]  /*1ae0*/  ISETP.GE.AND P6, PT, R11, RZ, PT ;  /* 0x000000ff0b00720c */ /* 0x000fe20003fc6270 */
[----:B------:R-:W-:Y:S01]  /*1af0*/  @!P5 IMAD.IADD R23, R23, 0x1, -R18 ;  /* 0x000000011717d824 */ /* 0x000fe200078e0a12 */
[----:B------:R-:W-:Y:S01]  /*1b00*/  ISETP.GE.AND P1, PT, R7, RZ, PT ;  /* 0x000000ff0700720c */ /* 0x000fe20003f26270 */
[----:B------:R-:W-:Y:S01]  /*1b10*/  @!P0 IMAD.MOV R13, RZ, RZ, -R13 ;  /* 0x000000ffff0d8224 */ /* 0x000fe200078e0a0d */
[----:B------:R-:W-:Y:S01]  /*1b20*/  ISETP.GE.AND P4, PT, R10, RZ, PT ;  /* 0x000000ff0a00720c */ /* 0x000fe20003f86270 */
[----:B------:R-:W-:Y:S01]  /*1b30*/  IMAD.WIDE.U32 R2, R16, 0x20, R2 ;  /* 0x0000002010027825 */ /* 0x000fe200078e0002 */
[----:B------:R-:W-:-:S02]  /*1b40*/  ISETP.NE.AND P5, PT, R12, RZ, PT ;  /* 0x000000ff0c00720c */ /* 0x000fc40003fa5270 */
[----:B------:R-:W-:Y:S01]  /*1b50*/  LOP3.LUT R12, RZ, R12, RZ, 0x33, !PT ;  /* 0x0000000cff0c7212 */ /* 0x000fe200078e33ff */
[----:B------:R-:W-:Y:S02]  /*1b60*/  @!P2 IMAD.MOV R14, RZ, RZ, -R14 ;  /* 0x000000ffff0ea224 */ /* 0x000fe400078e0a0e */
[----:B------:R-:W-:Y:S01]  /*1b70*/  @!P3 IMAD.MOV R17, RZ, RZ, -R17 ;  /* 0x000000ffff11b224 */ /* 0x000fe200078e0a11 */
[C---:B------:R-:W-:Y:S01]  /*1b80*/  SEL R4, R12.reuse, R25, !P5 ;  /* 0x000000190c047207 */ /* 0x040fe20006800000 */
[----:B------:R-:W-:Y:S01]  /*1b90*/  @!P6 IMAD.MOV R23, RZ, RZ, -R23 ;  /* 0x000000ffff17e224 */ /* 0x000fe200078e0a17 */
[----:B------:R-:W-:Y:S02]  /*1ba0*/  SEL R5, R12, R21, !P5 ;  /* 0x000000150c057207 */ /* 0x000fe40006800000 */
[----:B------:R-:W-:Y:S02]  /*1bb0*/  @!P1 IADD3 R15, PT, PT, -R15, RZ, RZ ;  /* 0x000000ff0f0f9210 */ /* 0x000fe40007ffe1ff */
[----:B------:R-:W-:-:S02]  /*1bc0*/  @!P4 IADD3 R19, PT, PT, -R19, RZ, RZ ;  /* 0x000000ff1313c210 */ /* 0x000fc40007ffe1ff */
[C---:B------:R-:W-:Y:S02]  /*1bd0*/  SEL R6, R12.reuse, R13, !P5 ;  /* 0x0000000d0c067207 */ /* 0x040fe40006800000 */
[C---:B------:R-:W-:Y:S02]  /*1be0*/  SEL R7, R12.reuse, R15, !P5 ;  /* 0x0000000f0c077207 */ /* 0x040fe40006800000 */
[C---:B------:R-:W-:Y:S02]  /*1bf0*/  SEL R8, R12.reuse, R14, !P5 ;  /* 0x0000000e0c087207 */ /* 0x040fe40006800000 */
[C---:B------:R-:W-:Y:S02]  /*1c00*/  SEL R9, R12.reuse, R17, !P5 ;  /* 0x000000110c097207 */ /* 0x040fe40006800000 */
[C---:B------:R-:W-:Y:S02]  /*1c10*/  SEL R10, R12.reuse, R19, !P5 ;  /* 0x000000130c0a7207 */ /* 0x040fe40006800000 */
[----:B------:R-:W-:-:S05]  /*1c20*/  SEL R11, R12, R23, !P5 ;  /* 0x000000170c0b7207 */ /* 0x000fca0006800000 */
[----:B------:R-:W-:Y:S01]  /*1c30*/  STG.E.ENL2.256 desc[UR4][R2.64], R4, R8 ;  /* 0xf80000040208797f */ /* 0x000fe2000f121804 */
[----:B------:R-:W-:Y:S05]  /*1c40*/  EXIT ;  /* 0x000000000000794d */ /* 0x000fea0003800000 */
.L_x_21802:
        /* <DEDUP_REMOVED lines=11> */
.L_x_54917:


//--------------------- .text._ZN2at6native18elementwise_kernelILi128ELi4EZNS0_15gpu_kernel_implINS0_13AUnaryFunctorIiiiZZZNS0_16fmod_kernel_cudaERNS_18TensorIteratorBaseEENKUlvE_clEvENKUlvE1_clEvEUliiE_EEEEvS5_RKT_EUliE_EEviT1_ --------------------------
	.section	.text._ZN2at6native18elementwise_kernelILi128ELi4EZNS0_15gpu_kernel_implINS0_13AUnaryFunctorIiiiZZZNS0_16fmod_kernel_cudaERNS_18TensorIteratorBaseEENKUlvE_clEvENKUlvE1_clEvEUliiE_EEEEvS5_RKT_EUliE_EEviT1_,"ax",@progbits
	.align	128
        .global         _ZN2at6native18elementwise_kernelILi128ELi4EZNS0_15gpu_kernel_implINS0_13AUnaryFunctorIiiiZZZNS0_16fmod_kernel_cudaERNS_18TensorIteratorBaseEENKUlvE_clEvENKUlvE1_clEvEUliiE_EEEEvS5_RKT_EUliE_EEviT1_
        .type           _ZN2at6native18elementwise_kernelILi128ELi4EZNS0_15gpu_kernel_implINS0_13AUnaryFunctorIiiiZZZNS0_16fmod_kernel_cudaERNS_18TensorIteratorBaseEENKUlvE_clEvENKUlvE1_clEvEUliiE_EEEEvS5_RKT_EUliE_EEviT1_,@function
        .size           _ZN2at6native18elementwise_kernelILi128ELi4EZNS0_15gpu_kernel_implINS0_13AUnaryFunctorIiiiZZZNS0_16fmod_kernel_cudaERNS_18TensorIteratorBaseEENKUlvE_clEvENKUlvE1_clEvEUliiE_EEEEvS5_RKT_EUliE_EEviT1_,(.L_x_54918 - _ZN2at6native18elementwise_kernelILi128ELi4EZNS0_15gpu_kernel_implINS0_13AUnaryFunctorIiiiZZZNS0_16fmod_kernel_cudaERNS_18TensorIteratorBaseEENKUlvE_clEvENKUlvE1_clEvEUliiE_EEEEvS5_RKT_EUliE_EEviT1_)
        .other          _ZN2at6native18elementwise_kernelILi128ELi4EZNS0_15gpu_kernel_implINS0_13AUnaryFunctorIiiiZZZNS0_16fmod_kernel_cudaERNS_18TensorIteratorBaseEENKUlvE_clEvENKUlvE1_clEvEUliiE_EEEEvS5_RKT_EUliE_EEviT1_,@"STO_CUDA_ENTRY STV_DEFAULT"
_ZN2at6native18elementwise_kernelILi128ELi4EZNS0_15gpu_kernel_implINS0_13AUnaryFunctorIiiiZZZNS0_16fmod_kernel_cudaERNS_18TensorIteratorBaseEENKUlvE_clEvENKUlvE1_clEvEUliiE_EEEEvS5_RKT_EUliE_EEviT1_:
.text._ZN2at6native18elementwise_kernelILi128ELi4EZNS0_15gpu_kernel_implINS0_13AUnaryFunctorIiiiZZZNS0_16fmod_kernel_cudaERNS_18TensorIteratorBaseEENKUlvE_clEvENKUlvE1_clEvEUliiE_EEEEvS5_RKT_EUliE_EEviT1_:
        /* <DEDUP_REMOVED lines=319> */
.L_x_21805:
        /* <DEDUP_REMOVED lines=16> */
.L_x_21809:
[----:B------:R0:W5:Y:S01]  /*14f0*/  LDG.E.U8 R0, desc[UR36][R16.64] ;  /* 0x0000002410007981 */ /* 0x000162000c1e1100 */
[----:B------:R-:W-:Y:S05]  /*1500*/  BRA `(.L_x_21811) ;  /* 0x0000000c00247947 */ /* 0x000fea0003800000 */
.L_x_21808:
        /* <DEDUP_REMOVED lines=8> */
.L_x_21813:
[----:B------:R0:W5:Y:S01]  /*1590*/  LDG.E R0, desc[UR36][R16.64] ;  /* 0x0000002410007981 */ /* 0x000162000c1e1900 */
[----:B------:R-:W-:Y:S05]  /*15a0*/  BRA `(.L_x_21811) ;  /* 0x0000000800fc7947 */ /* 0x000fea0003800000 */
.L_x_21807:
        /* <DEDUP_REMOVED lines=9> */
.L_x_21815:
[----:B------:R-:W2:Y:S02]  /*1640*/  LDG.E.U16 R0, desc[UR36][R16.64] ;  /* 0x0000002410007981 */ /* 0x000ea4000c1e1500 */
[----:B--2---:R-:W-:-:S06]  /*1650*/  HADD2.F32 R0, -RZ, R0.H0_H0 ;  /* 0x20000000ff007230 */ /* 0x004fcc0000004100 */
[----:B------:R-:W0:Y:S01]  /*1660*/  F2I.FTZ.TRUNC.NTZ R0, R0 ;  /* 0x0000000000007305 */ /* 0x000e22000021f100 */
[----:B------:R-:W-:Y:S05]  /*1670*/  BRA `(.L_x_21811) ;  /* 0x0000000800c87947 */ /* 0x000fea0003800000 */
.L_x_21814:
        /* <DEDUP_REMOVED lines=9> */
.L_x_21817:
[----:B------:R-:W2:Y:S02]  /*1710*/  LDG.E.U16 R0, desc[UR36][R16.64] ;  /* 0x0000002410007981 */ /* 0x000ea4000c1e1500 */
[----:B--2---:R-:W-:-:S06]  /*1720*/  HADD2.F32 R0, -RZ, R0.H0_H0 ;  /* 0x20000000ff007230 */ /* 0x004fcc0000004100 */
[----:B------:R-:W0:Y:S01]  /*1730*/  F2I.FTZ.TRUNC.NTZ R0, R0 ;  /* 0x0000000000007305 */ /* 0x000e22000021f100 */
[----:B------:R-:W-:Y:S05]  /*1740*/  BRA `(.L_x_21811) ;  /* 0x0000000800947947 */ /* 0x000fea0003800000 */
.L_x_21816:
[----:B------:R-:W2:Y:S02]  /*1750*/  LDG.E.64 R2, desc[UR36][R16.64] ;  /* 0x0000002410027981 */ /* 0x000ea4000c1e1b00 */
[----:B--2---:R0:W1:Y:S01]  /*1760*/  F2I.F64.TRUNC R0, R2 ;  /* 0x0000000200007311 */ /* 0x004062000030d100 */
[----:B------:R-:W-:Y:S05]  /*1770*/  BRA `(.L_x_21811) ;  /* 0x0000000800887947 */ /* 0x000fea0003800000 */
.L_x_21806:
        /* <DEDUP_REMOVED lines=12> */
.L_x_21820:
[----:B------:R-:W2:Y:S02]  /*1840*/  LDG.E.64 R2, desc[UR36][R16.64] ;  /* 0x0000002410027981 */ /* 0x000ea4000c1e1b00 */
[----:B--2---:R3:W4:Y:S01]  /*1850*/  F2I.F64.TRUNC R0, R2 ;  /* 0x0000000200007311 */ /* 0x004722000030d100 */
[----:B------:R-:W-:Y:S05]  /*1860*/  BRA `(.L_x_21811) ;  /* 0x00000008004c7947 */ /* 0x000fea0003800000 */
.L_x_21819:
        /* <DEDUP_REMOVED lines=26> */
.L_x_21822:
        /* <DEDUP_REMOVED lines=11> */
[----:B------:R-:W1:Y:S01]  /*1ac0*/  F2I.FTZ.TRUNC.NTZ R0, R0 ;  /* 0x0000000000007305 */ /* 0x000e62000021f100 */
[----:B------:R-:W-:Y:S05]  /*1ad0*/  BRA `(.L_x_21811) ;  /* 0x0000000400b07947 */ /* 0x000fea0003800000 */
.L_x_21821:
[----:B------:R-:W2:Y:S02]  /*1ae0*/  LDG.E.U16 R0, desc[UR36][R16.64] ;  /* 0x0000002410007981 */ /* 0x000ea4000c1e1500 */
[----:B--2---:R-:W-:-:S06]  /*1af0*/  IMAD.U32 R0, R0, 0x10000, RZ ;  /* 0x0001000000007824 */ /* 0x004fcc00078e00ff */
[----:B------:R-:W2:Y:S01]  /*1b00*/  F2I.FTZ.TRUNC.NTZ R0, R0 ;  /* 0x0000000000007305 */ /* 0x000ea2000021f100 */
[----:B------:R-:W-:Y:S05]  /*1b10*/  BRA `(.L_x_21811) ;  /* 0x0000000400a07947 */ /* 0x000fea0003800000 */
.L_x_21818:
        /* <DEDUP_REMOVED lines=10> */
.L_x_21825:
        /* <DEDUP_REMOVED lines=21> */
.L_x_21829:
[----:B------:R-:W-:Y:S05]  /*1d10*/  BSYNC.RECONVERGENT B1 ;  /* 0x0000000000017941 */ /* 0x000fea0003800200 */
.L_x_21828:
[----:B------:R-:W-:Y:S01]  /*1d20*/  IMAD.SHL.U32 R0, R0, 0x100000, RZ ;  /* 0x0010000000007824 */ /* 0x000fe200078e00ff */
[----:B------:R-:W-:-:S04]  /*1d30*/  LEA R2, R2, 0x3b800000, 0x17 ;  /* 0x3b80000002027811 */ /* 0x000fc800078eb8ff */
[----:B------:R-:W-:-:S07]  /*1d40*/  LOP3.LUT R0, R2, R0, R7, 0xfe, !PT ;  /* 0x0000000002007212 */ /* 0x000fce00078efe07 */
.L_x_21827:
[----:B------:R-:W-:Y:S05]  /*1d50*/  BSYNC.RECONVERGENT B0 ;  /* 0x0000000000007941 */ /* 0x000fea0003800200 */
.L_x_21826:
[----:B------:R-:W0:Y:S01]  /*1d60*/  F2I.FTZ.TRUNC.NTZ R0, R0 ;  /* 0x0000000000007305 */ /* 0x000e22000021f100 */
[----:B------:R-:W-:Y:S05]  /*1d70*/  BRA `(.L_x_21811) ;  /* 0x0000000400087947 */ /* 0x000fea0003800000 */
.L_x_21824:
        /* <DEDUP_REMOVED lines=21> */
.L_x_21833:
[----:B------:R-:W-:Y:S05]  /*1ed0*/  BSYNC.RECONVERGENT B1 ;  /* 0x0000000000017941 */ /* 0x000fea0003800200 */
.L_x_21832:
[----:B------:R-:W-:Y:S02]  /*1ee0*/  SHF.L.U32 R0, R0, 0x15, RZ ;  /* 0x0000001500007819 */ /* 0x000fe400000006ff */
[----:B------:R-:W-:-:S04]  /*1ef0*/  LEA R2, R2, 0x37800000, 0x17 ;  /* 0x3780000002027811 */ /* 0x000fc800078eb8ff */
[----:B------:R-:W-:-:S07]  /*1f00*/  LOP3.LUT R0, R2, R0, R7, 0xfe, !PT ;  /* 0x0000000002007212 */ /* 0x000fce00078efe07 */
.L_x_21831:
[----:B------:R-:W-:Y:S05]  /*1f10*/  BSYNC.RECONVERGENT B0 ;  /* 0x0000000000007941 */ /* 0x000fea0003800200 */
.L_x_21830:
[----:B------:R-:W0:Y:S01]  /*1f20*/  F2I.FTZ.TRUNC.NTZ R0, R0 ;  /* 0x0000000000007305 */ /* 0x000e22000021f100 */
[----:B------:R-:W-:Y:S05]  /*1f30*/  BRA `(.L_x_21811) ;  /* 0x0000000000987947 */ /* 0x000fea0003800000 */
.L_x_21823:
[----:B------:R-:W-:-:S09]  /*1f40*/  UISETP.NE.AND UP0, UPT, UR4, 0x1c, UPT ;  /* 0x0000001c0400788c */ /* 0x000fd2000bf05270 */
[----:B------:R-:W-:Y:S05]  /*1f50*/  BRA.U !UP0, `(.L_x_21834) ;  /* 0x00000001088c7547 */ /* 0x000fea000b800000 */
[----:B------:R-:W-:-:S09]  /*1f60*/  UISETP.NE.AND UP0, UPT, UR4, 0x1d, UPT ;  /* 0x0000001d0400788c */ /* 0x000fd2000bf05270 */
[----:B------:R-:W-:Y:S05]  /*1f70*/  BRA.U !UP0, `(.L_x_21835) ;  /* 0x00000001087c7547 */ /* 0x000fea000b800000 */
[----:B------:R-:W-:-:S09]  /*1f80*/  UISETP.NE.AND UP0, UPT, UR4, 0x2c, UPT ;  /* 0x0000002c0400788c */ /* 0x000fd2000bf05270 */
[----:B------:R-:W-:Y:S05]  /*1f90*/  BRA.U !UP0, `(.L_x_21836) ;  /* 0x0000000108487547 */ /* 0x000fea000b800000 */
.L_x_21810:
        /* <DEDUP_REMOVED lines=16> */
.L_x_21812:
[----:B------:R0:W5:Y:S01]  /*20a0*/  LDG.E.S16 R0, desc[UR36][R16.64] ;  /* 0x0000002410007981 */ /* 0x000162000c1e1700 */
[----:B------:R-:W-:Y:S05]  /*20b0*/  BRA `(.L_x_21811) ;  /* 0x0000000000387947 */ /* 0x000fea0003800000 */
.L_x_21836:
        /* <DEDUP_REMOVED lines=8> */
.L_x_21838:
[----:B------:R-:W-:Y:S05]  /*2140*/  BSYNC.RECONVERGENT B0 ;  /* 0x0000000000007941 */ /* 0x000fea0003800200 */
.L_x_21837:
[----:B------:R-:W0:Y:S01]  /*2150*/  F2I.FTZ.TRUNC.NTZ R0, R0 ;  /* 0x0000000000007305 */ /* 0x000e22000021f100 */
[----:B------:R-:W-:Y:S05]  /*2160*/  BRA `(.L_x_21811) ;  /* 0x00000000000c7947 */ /* 0x000fea0003800000 */
.L_x_21835:
[----:B------:R0:W5:Y:S01]  /*2170*/  LDG.E R0, desc[UR36][R16.64] ;  /* 0x0000002410007981 */ /* 0x000162000c1e1900 */
[----:B------:R-:W-:Y:S05]  /*2180*/  BRA `(.L_x_21811) ;  /* 0x0000000000047947 */ /* 0x000fea0003800000 */
.L_x_21834:
[----:B------:R0:W5:Y:S02]  /*2190*/  LDG.E R0, desc[UR36][R16.64] ;  /* 0x0000002410007981 */ /* 0x000164000c1e1900 */
.L_x_21811:
[-C--:B012-45:R-:W-:Y:S01]  /*21a0*/  IABS R6, R0.reuse ;  /* 0x0000000000067213 */ /* 0x0b7fe20000000000 */
[----:B------:R-:W0:Y:S01]  /*21b0*/  LDC R7, c[0x0][0x594] ;  /* 0x00016500ff077b82 */ /* 0x000e220000000800 */
[----:B------:R-:W-:Y:S01]  /*21c0*/  IABS R8, R0 ;  /* 0x0000000000087213 */ /* 0x000fe20000000000 */
[----:B------:R-:W1:Y:S01]  /*21d0*/  LDCU.64 UR6, c[0x0][0x580] ;  /* 0x0000b000ff0677ac */ /* 0x000e620008000a00 */
[----:B------:R-:W2:Y:S02]  /*21e0*/  I2F.RP R4, R6 ;  /* 0x0000000600047306 */ /* 0x000ea40000209400 */
[----:B------:R-:W-:Y:S01]  /*21f0*/  IADD3 R8, PT, PT, RZ, -R8, RZ ;  /* 0x80000008ff087210 */ /* 0x000fe20007ffe0ff */
[----:B------:R-:W-:-:S04]  /*2200*/  UPRMT UR4, UR41, 0x9910, URZ ;  /* 0x0000991029047896 */ /* 0x000fc800080000ff */
[----:B------:R-:W-:Y:S01]  /*2210*/  UISETP.GT.AND UP0, UPT, UR4, 0x9, UPT ;  /* 0x000000090400788c */ /* 0x000fe2000bf04270 */
[----:B--2---:R-:W3:Y:S01]  /*2220*/  MUFU.RCP R4, R4 ;  /* 0x0000000400047308 */ /* 0x004ee20000001000 */
[----:B0-----:R-:W-:Y:S01]  /*2230*/  ISETP.GE.AND P1, PT, R7, RZ, PT ;  /* 0x000000ff0700720c */ /* 0x001fe20003f26270 */
[----:B---3--:R-:W-:Y:S01]  /*2240*/  VIADD R2, R4, 0xffffffe ;  /* 0x0ffffffe04027836 */ /* 0x008fe20000000000 */
        /* <DEDUP_REMOVED lines=30> */
.L_x_21842:
[----:B------:R0:W-:Y:S01]  /*2430*/  STG.E.U8 desc[UR36][R2.64], R4 ;  /* 0x0000000402007986 */ /* 0x0001e2000c101124 */
[----:B------:R-:W-:Y:S05]  /*2440*/  BRA `(.L_x_21844) ;  /* 0x0000000c003c7947 */ /* 0x000fea0003800000 */
.L_x_21841:
        /* <DEDUP_REMOVED lines=9> */
.L_x_21846:
[----:B------:R0:W-:Y:S01]  /*24e0*/  STG.E desc[UR36][R2.64], R4 ;  /* 0x0000000402007986 */ /* 0x0001e2000c101924 */
[----:B------:R-:W-:Y:S05]  /*24f0*/  BRA `(.L_x_21844) ;  /* 0x0000000c00107947 */ /* 0x000fea0003800000 */
.L_x_21845:
[----:B------:R0:W-:Y:S01]  /*2500*/  STG.E.U16 desc[UR36][R2.64], R4 ;  /* 0x0000000402007986 */ /* 0x0001e2000c101524 */
[----:B------:R-:W-:Y:S05]  /*2510*/  BRA `(.L_x_21844) ;  /* 0x0000000c00087947 */ /* 0x000fea0003800000 */
.L_x_21840:
        /* <DEDUP_REMOVED lines=9> */
.L_x_21848:
[----:B------:R-:W-:-:S04]  /*25b0*/  I2FP.F32.S32 R0, R4 ;  /* 0x0000000400007245 */ /* 0x000fc80000201400 */
[----:B------:R-:W-:-:S05]  /*25c0*/  F2FP.F16.F32.PACK_AB R0, RZ, R0 ;  /* 0x00000000ff00723e */ /* 0x000fca00000000ff */
[----:B------:R0:W-:Y:S01]  /*25d0*/  STG.E.U16 desc[UR36][R2.64], R0 ;  /* 0x0000000002007986 */ /* 0x0001e2000c101524 */
[----:B------:R-:W-:Y:S05]  /*25e0*/  BRA `(.L_x_21844) ;  /* 0x0000000800d47947 */ /* 0x000fea0003800000 */
.L_x_21847:
        /* <DEDUP_REMOVED lines=10> */
.L_x_21850:
[----:B------:R-:W-:-:S04]  /*2690*/  I2FP.F32.S32 R4, R4 ;  /* 0x0000000400047245 */ /* 0x000fc80000201400 */
[----:B------:R-:W-:-:S04]  /*26a0*/  F2FP.F16.F32.PACK_AB R5, RZ, R4 ;  /* 0x00000004ff05723e */ /* 0x000fc800000000ff */
[----:B------:R-:W-:-:S05]  /*26b0*/  PRMT R5, R5, 0x5410, RZ ;  /* 0x0000541005057816 */ /* 0x000fca00000000ff */
[----:B------:R0:W-:Y:S01]  /*26c0*/  STG.E desc[UR36][R2.64], R5 ;  /* 0x0000000502007986 */ /* 0x0001e2000c101924 */
[----:B------:R-:W-:Y:S05]  /*26d0*/  BRA `(.L_x_21844) ;  /* 0x0000000800987947 */ /* 0x000fea0003800000 */
.L_x_21849:
[----:B------:R-:W0:Y:S02]  /*26e0*/  I2F.F64 R4, R4 ;  /* 0x0000000400047312 */ /* 0x000e240000201c00 */
[----:B0-----:R0:W-:Y:S01]  /*26f0*/  STG.E.64 desc[UR36][R2.64], R4 ;  /* 0x0000000402007986 */ /* 0x0011e2000c101b24 */
[----:B------:R-:W-:Y:S05]  /*2700*/  BRA `(.L_x_21844) ;  /* 0x00000008008c7947 */ /* 0x000fea0003800000 */
.L_x_21839:
        /* <DEDUP_REMOVED lines=12> */
.L_x_21853:
[----:B------:R-:W0:Y:S01]  /*27d0*/  I2F.F64 R4, R4 ;  /* 0x0000000400047312 */ /* 0x000e220000201c00 */
[----:B------:R-:W-:-:S05]  /*27e0*/  CS2R R6, SRZ ;  /* 0x0000000000067805 */ /* 0x000fca000001ff00 */
[----:B0-----:R0:W-:Y:S01]  /*27f0*/  STG.E.128 desc[UR36][R2.64], R4 ;  /* 0x0000000402007986 */ /* 0x0011e2000c101d24 */
[----:B------:R-:W-:Y:S05]  /*2800*/  BRA `(.L_x_21844) ;  /* 0x00000008004c7947 */ /* 0x000fea0003800000 */
.L_x_21852:
        /* <DEDUP_REMOVED lines=8> */
[----:B------:R-:W-:Y:S02]  /*2890*/  MOV R0, 0x7f ;  /* 0x0000007f00007802 */ /* 0x000fe40000000f00 */
        /* <DEDUP_REMOVED lines=10> */
.L_x_21857:
[----:B------:R-:W-:Y:S05]  /*2940*/  BSYNC.RECONVERGENT B0 ;  /* 0x0000000000007941 */ /* 0x000fea0003800200 */
.L_x_21856:
[----:B------:R-:W-:-:S05]  /*2950*/  LOP3.LUT R5, R0, 0x80, R5, 0xf8, !PT ;  /* 0x0000008000057812 */ /* 0x000fca00078ef805 */
[----:B------:R0:W-:Y:S01]  /*2960*/  STG.E.U8 desc[UR36][R2.64], R5 ;  /* 0x0000000502007986 */ /* 0x0001e2000c101124 */
[----:B------:R-:W-:Y:S05]  /*2970*/  BRA `(.L_x_21844) ;  /* 0x0000000400f07947 */ /* 0x000fea0003800000 */
.L_x_21855:
        /* <DEDUP_REMOVED lines=15> */
.L_x_21859:
[----:B------:R-:W-:Y:S05]  /*2a70*/  BSYNC.RECONVERGENT B0 ;  /* 0x0000000000007941 */ /* 0x000fea0003800200 */
.L_x_21858:
[----:B------:R-:W-:-:S05]  /*2a80*/  LOP3.LUT R5, R0, 0x80, R5, 0xf8, !PT ;  /* 0x0000008000057812 */ /* 0x000fca00078ef805 */
[----:B------:R0:W-:Y:S01]  /*2a90*/  STG.E.U8 desc[UR36][R2.64], R5 ;  /* 0x0000000502007986 */ /* 0x0001e2000c101124 */
[----:B------:R-:W-:Y:S05]  /*2aa0*/  BRA `(.L_x_21844) ;  /* 0x0000000400a47947 */ /* 0x000fea0003800000 */
.L_x_21854:
[----:B------:R-:W-:-:S04]  /*2ab0*/  I2FP.F32.S32 R0, R4 ;  /* 0x0000000400007245 */ /* 0x000fc80000201400 */
[----:B------:R-:W-:-:S05]  /*2ac0*/  F2FP.BF16.F32.PACK_AB R0, RZ, R0 ;  /* 0x00000000ff00723e */ /* 0x000fca00000010ff */
[----:B------:R0:W-:Y:S01]  /*2ad0*/  STG.E.U16 desc[UR36][R2.64], R0 ;  /* 0x0000000002007986 */ /* 0x0001e2000c101524 */
[----:B------:R-:W-:Y:S05]  /*2ae0*/  BRA `(.L_x_21844) ;  /* 0x0000000400947947 */ /* 0x000fea0003800000 */
.L_x_21851:
        /* <DEDUP_REMOVED lines=10> */
.L_x_21862:
        /* <DEDUP_REMOVED lines=13> */
.L_x_21865:
[----:B------:R-:W-:-:S04]  /*2c60*/  SHF.R.U32.HI R0, RZ, 0x14, R5 ;  /* 0x00000014ff007819 */ /* 0x000fc80000011605 */
[----:B------:R-:W-:-:S04]  /*2c70*/  LOP3.LUT R0, R0, 0x1, RZ, 0xc0, !PT ;  /* 0x0000000100007812 */ /* 0x000fc800078ec0ff */
[----:B------:R-:W-:-:S04]  /*2c80*/  IADD3 R0, PT, PT, R5, 0x487ffff, R0 ;  /* 0x0487ffff05007810 */ /* 0x000fc80007ffe000 */
[----:B------:R-:W-:-:S04]  /*2c90*/  SHF.R.U32.HI R0, RZ, 0x14, R0 ;  /* 0x00000014ff007819 */ /* 0x000fc80000011600 */
[----:B------:R-:W-:-:S07]  /*2ca0*/  LOP3.LUT R4, R0, 0xff, RZ, 0xc0, !PT ;  /* 0x000000ff00047812 */ /* 0x000fce00078ec0ff */
.L_x_21866:
[----:B------:R-:W-:-:S04]  /*2cb0*/  SHF.R.U32.HI R5, RZ, 0x18, R5 ;  /* 0x00000018ff057819 */ /* 0x000fc80000011605 */
[----:B------:R-:W-:-:S04]  /*2cc0*/  LOP3.LUT R4, R4, 0x80, R5, 0xf8, !PT ;  /* 0x0000008004047812 */ /* 0x000fc800078ef805 */
[----:B------:R-:W-:-:S07]  /*2cd0*/  PRMT R0, R4, 0x7610, R0 ;  /* 0x0000761004007816 */ /* 0x000fce0000000000 */
.L_x_21864:
[----:B------:R-:W-:Y:S05]  /*2ce0*/  BSYNC.RECONVERGENT B0 ;  /* 0x0000000000007941 */ /* 0x000fea0003800200 */
.L_x_21863:
[----:B------:R1:W-:Y:S01]  /*2cf0*/  STG.E.U8 desc[UR36][R2.64], R0 ;  /* 0x0000000002007986 */ /* 0x0003e2000c101124 */
[----:B------:R-:W-:Y:S05]  /*2d00*/  BRA `(.L_x_21844) ;  /* 0x00000004000c7947 */ /* 0x000fea0003800000 */
.L_x_21861:
[----:B------:R-:W-:Y:S01]  /*2d10*/  I2FP.F32.S32 R5, R4 ;  /* 0x0000000400057245 */ /* 0x000fe20000201400 */
[----:B------:R-:W-:Y:S01]  /*2d20*/  BSSY.RECONVERGENT B0, `(.L_x_21867) ;  /* 0x0000014000007945 */ /* 0x000fe20003800200 */
[----:B------:R-:W-:Y:S02]  /*2d30*/  HFMA2 R0, -RZ, RZ, 0, 7.62939453125e-06 ;  /* 0x00000080ff007431 */ /* 0x000fe400000001ff */
        /* <DEDUP_REMOVED lines=10> */
.L_x_21869:
[----:B------:R-:W-:-:S04]  /*2de0*/  SHF.R.U32.HI R0, RZ, 0x15, R5 ;  /* 0x00000015ff007819 */ /* 0x000fc80000011605 */
[----:B------:R-:W-:-:S04]  /*2df0*/  LOP3.LUT R0, R0, 0x1, RZ, 0xc0, !PT ;  /* 0x0000000100007812 */ /* 0x000fc800078ec0ff */
[----:B------:R-:W-:-:S04]  /*2e00*/  IADD3 R0, PT, PT, R5, 0x88fffff, R0 ;  /* 0x088fffff05007810 */ /* 0x000fc80007ffe000 */
[----:B------:R-:W-:-:S04]  /*2e10*/  SHF.R.U32.HI R0, RZ, 0x15, R0 ;  /* 0x00000015ff007819 */ /* 0x000fc80000011600 */
[----:B------:R-:W-:-:S07]  /*2e20*/  LOP3.LUT R4, R0, 0xff, RZ, 0xc0, !PT ;  /* 0x000000ff00047812 */ /* 0x000fce00078ec0ff */
.L_x_21870:
[----:B------:R-:W-:-:S04]  /*2e30*/  SHF.R.U32.HI R5, RZ, 0x18, R5 ;  /* 0x00000018ff057819 */ /* 0x000fc80000011605 */
[----:B------:R-:W-:-:S04]  /*2e40*/  LOP3.LUT R4, R4, 0x80, R5, 0xf8, !PT ;  /* 0x0000008004047812 */ /* 0x000fc800078ef805 */
[----:B------:R-:W-:-:S07]  /*2e50*/  PRMT R0, R4, 0x7610, R0 ;  /* 0x0000761004007816 */ /* 0x000fce0000000000 */
.L_x_21868:
[----:B------:R-:W-:Y:S05]  /*2e60*/  BSYNC.RECONVERGENT B0 ;  /* 0x0000000000007941 */ /* 0x000fea0003800200 */
.L_x_21867:
[----:B------:R0:W-:Y:S01]  /*2e70*/  STG.E.U8 desc[UR36][R2.64], R0 ;  /* 0x0000000002007986 */ /* 0x0001e2000c101124 */
[----:B------:R-:W-:Y:S05]  /*2e80*/  BRA `(.L_x_21844) ;  /* 0x0000000000ac7947 */ /* 0x000fea0003800000 */
.L_x_21860:
[----:B------:R-:W-:-:S09]  /*2e90*/  UISETP.NE.AND UP0, UPT, UR4, 0x1c, UPT ;  /* 0x0000001c0400788c */ /* 0x000fd2000bf05270 */
[----:B------:R-:W-:Y:S05]  /*2ea0*/  BRA.U !UP0, `(.L_x_21871) ;  /* 0x0000000108a07547 */ /* 0x000fea000b800000 */
[----:B------:R-:W-:-:S09]  /*2eb0*/  UISETP.NE.AND UP0, UPT, UR4, 0x1d, UPT ;  /* 0x0000001d0400788c */ /* 0x000fd2000bf05270 */
[----:B------:R-:W-:Y:S05]  /*2ec0*/  BRA.U !UP0, `(.L_x_21872) ;  /* 0x00000001088c7547 */ /* 0x000fea000b800000 */
[----:B------:R-:W-:-:S09]  /*2ed0*/  UISETP.NE.AND UP0, UPT, UR4, 0x2c, UPT ;  /* 0x0000002c0400788c */ /* 0x000fd2000bf05270 */
[----:B------:R-:W-:Y:S05]  /*2ee0*/  BRA.U !UP0, `(.L_x_21873) ;  /* 0x0000000108447547 */ /* 0x000fea000b800000 */
.L_x_21843:
        /* <DEDUP_REMOVED lines=16> */
.L_x_21874:
[----:B------:R-:W-:Y:S05]  /*2ff0*/  BRA `(.L_x_21844) ;  /* 0x0000000000507947 */ /* 0x000fea0003800000 */
.L_x_21873:
        /* <DEDUP_REMOVED lines=16> */
.L_x_21872:
[----:B------:R-:W-:-:S05]  /*3100*/  SHF.R.S32.HI R5, RZ, 0x1f, R4 ;  /* 0x0000001fff057819 */ /* 0x000fca0000011404 */
[----:B------:R0:W-:Y:S01]  /*3110*/  STG.E.64 desc[UR36][R2.64], R4 ;  /* 0x0000000402007986 */ /* 0x0001e2000c101b24 */
[----:B------:R-:W-:Y:S05]  /*3120*/  BRA `(.L_x_21844) ;  /* 0x0000000000047947 */ /* 0x000fea0003800000 */
.L_x_21871:
[----:B------:R3:W-:Y:S02]  /*3130*/  STG.E desc[UR36][R2.64], R4 ;  /* 0x0000000402007986 */ /* 0x0007e4000c101924 */
.L_x_21844:
[----:B------:R-:W-:-:S07]  /*3140*/  VIADD R19, R19, 0x80 ;  /* 0x0000008013137836 */ /* 0x000fce0000000000 */
.L_x_21804:
        /* <DEDUP_REMOVED lines=319> */
.L_x_21876:
        /* <DEDUP_REMOVED lines=16> */
.L_x_21880:
[----:B------:R0:W5:Y:S01]  /*4640*/  LDG.E.U8 R4, desc[UR36][R2.64] ;  /* 0x0000002402047981 */ /* 0x000162000c1e1100 */
[----:B------:R-:W-:Y:S05]  /*4650*/  BRA `(.L_x_21881) ;  /* 0x0000000800e87947 */ /* 0x000fea0003800000 */
.L_x_21879:
        /* <DEDUP_REMOVED lines=8> */
.L_x_21883:
[----:B------:R0:W5:Y:S01]  /*46e0*/  LDG.E R4, desc[UR36][R2.64] ;  /* 0x0000002402047981 */ /* 0x000162000c1e1900 */
[----:B------:R-:W-:Y:S05]  /*46f0*/  BRA `(.L_x_21881) ;  /* 0x0000000800c07947 */ /* 0x000fea0003800000 */
.L_x_21882:
[----:B------:R0:W5:Y:S01]  /*4700*/  LDG.E.S16 R4, desc[UR36][R2.64] ;  /* 0x0000002402047981 */ /* 0x000162000c1e1700 */
[----:B------:R-:W-:Y:S05]  /*4710*/  BRA `(.L_x_21881) ;  /* 0x0000000800b87947 */ /* 0x000fea0003800000 */
.L_x_21878:
        /* <DEDUP_REMOVED lines=9> */
.L_x_21885:
[----:B------:R-:W2:Y:S02]  /*47b0*/  LDG.E.U16 R2, desc[UR36][R2.64] ;  /* 0x0000002402027981 */ /* 0x000ea4000c1e1500 */
[----:B--2---:R-:W-:-:S06]  /*47c0*/  HADD2.F32 R4, -RZ, R2.H0_H0 ;  /* 0x20000002ff047230 */ /* 0x004fcc0000004100 */
[----:B------:R-:W0:Y:S01]  /*47d0*/  F2I.FTZ.TRUNC.NTZ R4, R4 ;  /* 0x0000000400047305 */ /* 0x000e22000021f100 */
[----:B------:R-:W-:Y:S05]  /*47e0*/  BRA `(.L_x_21881) ;  /* 0x0000000800847947 */ /* 0x000fea0003800000 */
.L_x_21884:
[----:B------:R-:W-:-:S09]  /*47f0*/  UISETP.NE.AND UP0, UPT, UR4, 0x7, UPT ;  /* 0x000000070400788c */ /* 0x000fd2000bf05270 */
[----:B------:R-:W-:Y:S05]  /*4800*/  BRA.U !UP0, `(.L_x_21886) ;  /* 0x00000001082c7547 */ /* 0x000fea000b800000 */
[----:B------:R-:W-:-:S09]  /*4810*/  UISETP.NE.AND UP0, UPT, UR4, 0x8, UPT ;  /* 0x000000080400788c */ /* 0x000fd2000bf05270 */
[----:B------:R-:W-:Y:S05]  /*4820*/  BRA.U !UP0, `(.L_x_21887) ;  /* 0x0000000108147547 */ /* 0x000fea000b800000 */
[----:B------:R-:W-:-:S09]  /*4830*/  UISETP.NE.AND UP0, UPT, UR4, 0x9, UPT ;  /* 0x000000090400788c */ /* 0x000fd2000bf05270 */
[----:B------:R-:W-:Y:S05]  /*4840*/  BRA.U UP0, `(.L_x_21810) ;  /* 0xffffffd500d47547 */ /* 0x000fea000b83ffff */
[----:B------:R-:W2:Y:S02]  /*4850*/  LDG.E R2, desc[UR36][R2.64] ;  /* 0x0000002402027981 */ /* 0x000ea4000c1e1900 */
[----:B--2---:R4:W0:Y:S01]  /*4860*/  F2I.FTZ.TRUNC.NTZ R4, R2 ;  /* 0x0000000200047305 */ /* 0x004822000021f100 */
[----:B------:R-:W-:Y:S05]  /*4870*/  BRA `(.L_x_21881) ;  /* 0x0000000800607947 */ /* 0x000fea0003800000 */
.L_x_21887:
[----:B------:R-:W2:Y:S02]  /*4880*/  LDG.E.U16 R2, desc[UR36][R2.64] ;  /* 0x0000002402027981 */ /* 0x000ea4000c1e1500 */
[----:B--2---:R-:W-:-:S06]  /*4890*/  HADD2.F32 R4, -RZ, R2.H0_H0 ;  /* 0x20000002ff047230 */ /* 0x004fcc0000004100 */
[----:B------:R-:W3:Y:S01]  /*48a0*/  F2I.FTZ.TRUNC.NTZ R4, R4 ;  /* 0x0000000400047305 */ /* 0x000ee2000021f100 */
[----:B------:R-:W-:Y:S05]  /*48b0*/  BRA `(.L_x_21881) ;  /* 0x0000000800507947 */ /* 0x000fea0003800000 */
.L_x_21886:
[----:B------:R-:W2:Y:S02]  /*48c0*/  LDG.E.64 R2, desc[UR36][R2.64] ;  /* 0x0000002402027981 */ /* 0x000ea4000c1e1b00 */
[----:B--2---:R0:W1:Y:S01]  /*48d0*/  F2I.F64.TRUNC R4, R2 ;  /* 0x0000000200047311 */ /* 0x004062000030d100 */
[----:B------:R-:W-:Y:S05]  /*48e0*/  BRA `(.L_x_21881) ;  /* 0x0000000800447947 */ /* 0x000fea0003800000 */
.L_x_21877:
        /* <DEDUP_REMOVED lines=12> */
.L_x_21890:
[----:B------:R-:W2:Y:S02]  /*49b0*/  LDG.E.64 R2, desc[UR36][R2.64] ;  /* 0x0000002402027981 */ /* 0x000ea4000c1e1b00 */
[----:B--2---:R0:W1:Y:S01]  /*49c0*/  F2I.F64.TRUNC R4, R2 ;  /* 0x0000000200047311 */ /* 0x004062000030d100 */
[----:B------:R-:W-:Y:S05]  /*49d0*/  BRA `(.L_x_21881) ;  /* 0x0000000800087947 */ /* 0x000fea0003800000 */
.L_x_21889:
        /* <DEDUP_REMOVED lines=26> */
.L_x_21892:
        /* <DEDUP_REMOVED lines=14> */
.L_x_21891:
[----:B------:R-:W2:Y:S02]  /*4c60*/  LDG.E.U16 R4, desc[UR36][R2.64] ;  /* 0x0000002402047981 */ /* 0x000ea4000c1e1500 */
[----:B--2---:R-:W-:-:S06]  /*4c70*/  IMAD.U32 R4, R4, 0x10000, RZ ;  /* 0x0001000004047824 */ /* 0x004fcc00078e00ff */
[----:B------:R-:W0:Y:S01]  /*4c80*/  F2I.FTZ.TRUNC.NTZ R4, R4 ;  /* 0x0000000400047305 */ /* 0x000e22000021f100 */
[----:B------:R-:W-:Y:S05]  /*4c90*/  BRA `(.L_x_21881) ;  /* 0x0000000400587947 */ /* 0x000fea0003800000 */
.L_x_21888:
        /* <DEDUP_REMOVED lines=10> */
.L_x_21895:
        /* <DEDUP_REMOVED lines=21> */
.L_x_21899:
[----:B------:R-:W-:Y:S05]  /*4e90*/  BSYNC.RECONVERGENT B1 ;  /* 0x0000000000017941 */ /* 0x000fea0003800200 */
.L_x_21898:
[----:B------:R-:W-:Y:S02]  /*4ea0*/  SHF.L.U32 R2, R2, 0x14, RZ ;  /* 0x0000001402027819 */ /* 0x000fe400000006ff */
[----:B------:R-:W-:-:S04]  /*4eb0*/  LEA R3, R3, 0x3b800000, 0x17 ;  /* 0x3b80000003037811 */ /* 0x000fc800078eb8ff */
[----:B------:R-:W-:-:S07]  /*4ec0*/  LOP3.LUT R4, R3, R2, R7, 0xfe, !PT ;  /* 0x0000000203047212 */ /* 0x000fce00078efe07 */
.L_x_21897:
[----:B------:R-:W-:Y:S05]  /*4ed0*/  BSYNC.RECONVERGENT B0 ;  /* 0x0000000000007941 */ /* 0x000fea0003800200 */
.L_x_21896:
[----:B------:R-:W0:Y:S01]  /*4ee0*/  F2I.FTZ.TRUNC.NTZ R4, R4 ;  /* 0x0000000400047305 */ /* 0x000e22000021f100 */
[----:B------:R-:W-:Y:S05]  /*4ef0*/  BRA `(.L_x_21881) ;  /* 0x0000000000c07947 */ /* 0x000fea0003800000 */
.L_x_21894:
        /* <DEDUP_REMOVED lines=21> */
.L_x_21903:
[----:B------:R-:W-:Y:S05]  /*5050*/  BSYNC.RECONVERGENT B1 ;  /* 0x0000000000017941 */ /* 0x000fea0003800200 */
.L_x_21902:
[----:B------:R-:W-:Y:S01]  /*5060*/  IMAD.SHL.U32 R2, R2, 0x200000, RZ ;  /* 0x0020000002027824 */ /* 0x000fe200078e00ff */
[----:B------:R-:W-:-:S04]  /*5070*/  LEA R3, R3, 0x37800000, 0x17 ;  /* 0x3780000003037811 */ /* 0x000fc800078eb8ff */
[----:B------:R-:W-:-:S07]  /*5080*/  LOP3.LUT R4, R3, R2, R7, 0xfe, !PT ;  /* 0x0000000203047212 */ /* 0x000fce00078efe07 */
.L_x_21901:
[----:B------:R-:W-:Y:S05]  /*5090*/  BSYNC.RECONVERGENT B0 ;  /* 0x0000000000007941 */ /* 0x000fea0003800200 */
.L_x_21900:
[----:B------:R-:W0:Y:S01]  /*50a0*/  F2I.FTZ.TRUNC.NTZ R4, R4 ;  /* 0x0000000400047305 */ /* 0x000e22000021f100 */
[----:B------:R-:W-:Y:S05]  /*50b0*/  BRA `(.L_x_21881) ;  /* 0x0000000000507947 */ /* 0x000fea0003800000 */
.L_x_21893:
        /* <DEDUP_REMOVED lines=14> */
.L_x_21907:
[----:B------:R-:W-:Y:S05]  /*51a0*/  BSYNC.RECONVERGENT B0 ;  /* 0x0000000000007941 */ /* 0x000fea0003800200 */
.L_x_21906:
[----:B------:R-:W0:Y:S01]  /*51b0*/  F2I.FTZ.TRUNC.NTZ R4, R4 ;  /* 0x0000000400047305 */ /* 0x000e22000021f100 */
[----:B------:R-:W-:Y:S05]  /*51c0*/  BRA `(.L_x_21881) ;  /* 0x00000000000c7947 */ /* 0x000fea0003800000 */
.L_x_21905:
[----:B------:R0:W5:Y:S01]  /*51d0*/  LDG.E R4, desc[UR36][R2.64] ;  /* 0x0000002402047981 */ /* 0x000162000c1e1900 */
[----:B------:R-:W-:Y:S05]  /*51e0*/  BRA `(.L_x_21881) ;  /* 0x0000000000047947 */ /* 0x000fea0003800000 */
.L_x_21904:
[----:B------:R0:W5:Y:S02]  /*51f0*/  LDG.E R4, desc[UR36][R2.64] ;  /* 0x0000002402047981 */ /* 0x000164000c1e1900 */
.L_x_21881:
[-C--:B0123-5:R-:W-:Y:S01]  /*5200*/  IABS R6, R4.reuse ;  /* 0x0000000400067213 */ /* 0x0affe20000000000 */
[----:B------:R-:W0:Y:S01]  /*5210*/  LDC R8, c[0x0][0x594] ;  /* 0x00016500ff087b82 */ /* 0x000e220000000800 */
[----:B------:R-:W-:Y:S01]  /*5220*/  IABS R9, R4 ;  /* 0x0000000400097213 */ /* 0x000fe20000000000 */
[----:B------:R-:W1:Y:S01]  /*5230*/  LDCU.64 UR6, c[0x0][0x580] ;  /* 0x0000b000ff0677ac */ /* 0x000e620008000a00 */
[----:B------:R-:W2:Y:S03]  /*5240*/  I2F.RP R5, R6 ;  /* 0x0000000600057306 */ /* 0x000ea60000209400 */
[----:B------:R-:W-:Y:S01]  /*5250*/  IMAD.MOV R9, RZ, RZ, -R9 ;  /* 0x000000ffff097224 */ /* 0x000fe200078e0a09 */
[----:B------:R-:W-:-:S04]  /*5260*/  UPRMT UR4, UR41, 0x9910, URZ ;  /* 0x0000991029047896 */ /* 0x000fc800080000ff */
[----:B------:R-:W-:Y:S01]  /*5270*/  UISETP.GT.AND UP0, UPT, UR4, 0x9, UPT ;  /* 0x000000090400788c */ /* 0x000fe2000bf04270 */
[----:B--2---:R-:W4:Y:S01]  /*5280*/  MUFU.RCP R5, R5 ;  /* 0x0000000500057308 */ /* 0x004f220000001000 */
[----:B0-----:R-:W-:Y:S02]  /*5290*/  IABS R10, R8 ;  /* 0x00000008000a7213 */ /* 0x001fe40000000000 */
[----:B------:R-:W-:Y:S02]  /*52a0*/  ISETP.GE.AND P1, PT, R8, RZ, PT ;  /* 0x000000ff0800720c */ /* 0x000fe40003f26270 */
[----:B----4-:R-:W-:-:S04]  /*52b0*/  IADD3 R2, PT, PT, R5, 0xffffffe, RZ ;  /* 0x0ffffffe05027810 */ /* 0x010fc80007ffe0ff */
[----:B------:R0:W2:Y:S02]  /*52c0*/  F2I.FTZ.U32.TRUNC.NTZ R3, R2 ;  /* 0x0000000200037305 */ /* 0x0000a4000021f000 */
[----:B0-----:R-:W-:Y:S01]  /*52d0*/  MOV R2, RZ ;  /* 0x000000ff00027202 */ /* 0x001fe20000000f00 */
        /* <DEDUP_REMOVED lines=27> */
.L_x_21911:
[----:B------:R0:W-:Y:S01]  /*5490*/  STG.E.U8 desc[UR36][R2.64], R9 ;  /* 0x0000000902007986 */ /* 0x0001e2000c101124 */
[----:B------:R-:W-:Y:S05]  /*54a0*/  BRA `(.L_x_21913) ;  /* 0x0000000c00407947 */ /* 0x000fea0003800000 */
.L_x_21910:
[----:B------:R-:W-:-:S09]  /*54b0*/  UISETP.NE.AND UP0, UPT, UR4, 0x2, UPT ;  /* 0x000000020400788c */ /* 0x000fd2000bf05270 */
[----:B------:R-:W-:Y:S05]  /*54c0*/  BRA.U !UP0, `(.L_x_21914) ;  /* 0x0000000108287547 */ /* 0x000fea000b800000 */
[----:B------:R-:W-:-:S09]  /*54d0*/  UISETP.NE.AND UP0, UPT, UR4, 0x3, UPT ;  /* 0x000000030400788c */ /* 0x000fd2000bf05270 */
[----:B------:R-:W-:Y:S05]  /*54e0*/  BRA.U !UP0, `(.L_x_21915) ;  /* 0x0000000108187547 */ /* 0x000fea000b800000 */
[----:B------:R-:W-:-:S09]  /*54f0*/  UISETP.NE.AND UP0, UPT, UR4, 0x4, UPT ;  /* 0x000000040400788c */ /* 0x000fd2000bf05270 */
[----:B------:R-:W-:Y:S05]  /*5500*/  BRA.U UP0, `(.L_x_21912) ;  /* 0x0000000900447547 */ /* 0x000fea000b800000 */
[--C-:B------:R-:W-:Y:S01]  /*5510*/  SHF.R.S32.HI R5, RZ, 0x1f, R9.reuse ;  /* 0x0000001fff057819 */ /* 0x100fe20000011409 */
[----:B------:R-:W-:-:S05]  /*5520*/  IMAD.MOV.U32 R4, RZ, RZ, R9 ;  /* 0x000000ffff047224 */ /* 0x000fca00078e0009 */
[----:B------:R0:W-:Y:S01]  /*5530*/  STG.E.64 desc[UR36][R2.64], R4 ;  /* 0x0000000402007986 */ /* 0x0001e2000c101b24 */
[----:B------:R-:W-:Y:S05]  /*5540*/  BRA `(.L_x_21913) ;  /* 0x0000000c00187947 */ /* 0x000fea0003800000 */
.L_x_21915:
[----:B------:R0:W-:Y:S01]  /*5550*/  STG.E desc[UR36][R2.64], R9 ;  /* 0x0000000902007986 */ /* 0x0001e2000c101924 */
[----:B------:R-:W-:Y:S05]  /*5560*/  BRA `(.L_x_21913) ;  /* 0x0000000c00107947 */ /* 0x000fea0003800000 */
.L_x_21914:
[----:B------:R0:W-:Y:S01]  /*5570*/  STG.E.U16 desc[UR36][R2.64], R9 ;  /* 0x0000000902007986 */ /* 0x0001e2000c101524 */
[----:B------:R-:W-:Y:S05]  /*5580*/  BRA `(.L_x_21913) ;  /* 0x0000000c00087947 */ /* 0x000fea0003800000 */
.L_x_21909:
        /* <DEDUP_REMOVED lines=9> */
.L_x_21917:
[----:B------:R-:W-:-:S04]  /*5620*/  I2FP.F32.S32 R0, R9 ;  /* 0x0000000900007245 */ /* 0x000fc80000201400 */
[----:B------:R-:W-:-:S05]  /*5630*/  F2FP.F16.F32.PACK_AB R0, RZ, R0 ;  /* 0x00000000ff00723e */ /* 0x000fca00000000ff */
[----:B------:R0:W-:Y:S01]  /*5640*/  STG.E.U16 desc[UR36][R2.64], R0 ;  /* 0x0000000002007986 */ /* 0x0001e2000c101524 */
[----:B------:R-:W-:Y:S05]  /*5650*/  BRA `(.L_x_21913) ;  /* 0x0000000800d47947 */ /* 0x000fea0003800000 */
.L_x_21916:
        /* <DEDUP_REMOVED lines=10> */
.L_x_21919:
[----:B------:R-:W-:-:S04]  /*5700*/  I2FP.F32.S32 R9, R9 ;  /* 0x0000000900097245 */ /* 0x000fc80000201400 */
[----:B------:R-:W-:-:S04]  /*5710*/  F2FP.F16.F32.PACK_AB R5, RZ, R9 ;  /* 0x00000009ff05723e */ /* 0x000fc800000000ff */
[----:B------:R-:W-:-:S05]  /*5720*/  PRMT R5, R5, 0x5410, RZ ;  /* 0x0000541005057816 */ /* 0x000fca00000000ff */
[----:B------:R0:W-:Y:S01]  /*5730*/  STG.E desc[UR36][R2.64], R5 ;  /* 0x0000000502007986 */ /* 0x0001e2000c101924 */
[----:B------:R-:W-:Y:S05]  /*5740*/  BRA `(.L_x_21913) ;  /* 0x0000000800987947 */ /* 0x000fea0003800000 */
.L_x_21918:
[----:B------:R-:W0:Y:S02]  /*5750*/  I2F.F64 R4, R9 ;  /* 0x0000000900047312 */ /* 0x000e240000201c00 */
[----:B0-----:R0:W-:Y:S01]  /*5760*/  STG.E.64 desc[UR36][R2.64], R4 ;  /* 0x0000000402007986 */ /* 0x0011e2000c101b24 */
[----:B------:R-:W-:Y:S05]  /*5770*/  BRA `(.L_x_21913) ;  /* 0x00000008008c7947 */ /* 0x000fea0003800000 */
.L_x_21908:
        /* <DEDUP_REMOVED lines=12> */
.L_x_21923:
        /* <DEDUP_REMOVED lines=18> */
.L_x_21926:
[----:B------:R-:W-:-:S04]  /*5960*/  SHF.R.U32.HI R5, RZ, 0x18, R5 ;  /* 0x00000018ff057819 */ /* 0x000fc80000011605 */
[----:B------:R-:W-:-:S07]  /*5970*/  LOP3.LUT R0, R0, 0x80, R5, 0xf8, !PT ;  /* 0x0000008000007812 */ /* 0x000fce00078ef805 */
.L_x_21925:
[----:B------:R-:W-:Y:S05]  /*5980*/  BSYNC.RECONVERGENT B0 ;  /* 0x0000000000007941 */ /* 0x000fea0003800200 */
.L_x_21924:
[----:B------:R0:W-:Y:S01]  /*5990*/  STG.E.U8 desc[UR36][R2.64], R0 ;  /* 0x0000000002007986 */ /* 0x0001e2000c101124 */
[----:B------:R-:W-:Y:S05]  /*59a0*/  BRA `(.L_x_21913) ;  /* 0x0000000800007947 */ /* 0x000fea0003800000 */
.L_x_21922:
        /* <DEDUP_REMOVED lines=18> */
.L_x_21929:
[----:B------:R-:W-:-:S04]  /*5ad0*/  SHF.R.U32.HI R5, RZ, 0x18, R5 ;  /* 0x00000018ff057819 */ /* 0x000fc80000011605 */
[----:B------:R-:W-:-:S07]  /*5ae0*/  LOP3.LUT R0, R0, 0x80, R5, 0xf8, !PT ;  /* 0x0000008000007812 */ /* 0x000fce00078ef805 */
.L_x_21928:
[----:B------:R-:W-:Y:S05]  /*5af0*/  BSYNC.RECONVERGENT B0 ;  /* 0x0000000000007941 */ /* 0x000fea0003800200 */
.L_x_21927:
[----:B------:R0:W-:Y:S01]  /*5b00*/  STG.E.U8 desc[UR36][R2.64], R0 ;  /* 0x0000000002007986 */ /* 0x0001e2000c101124 */
[----:B------:R-:W-:Y:S05]  /*5b10*/  BRA `(.L_x_21913) ;  /* 0x0000000400a47947 */ /* 0x000fea0003800000 */
.L_x_21921:
[----:B------:R-:W-:-:S09]  /*5b20*/  UISETP.NE.AND UP0, UPT, UR4, 0x1c, UPT ;  /* 0x0000001c0400788c */ /* 0x000fd2000bf05270 */
[----:B------:R-:W-:Y:S05]  /*5b30*/  BRA.U !UP0, `(.L_x_21930) ;  /* 0x0000000108607547 */ /* 0x000fea000b800000 */
[----:B------:R-:W-:-:S09]  /*5b40*/  UISETP.NE.AND UP0, UPT, UR4, 0x1d, UPT ;  /* 0x0000001d0400788c */ /* 0x000fd2000bf05270 */
[----:B------:R-:W-:Y:S05]  /*5b50*/  BRA.U !UP0, `(.L_x_21931) ;  /* 0x0000000108487547 */ /* 0x000fea000b800000 */
[----:B------:R-:W-:-:S09]  /*5b60*/  UISETP.NE.AND UP0, UPT, UR4, 0x2c, UPT ;  /* 0x0000002c0400788c */ /* 0x000fd2000bf05270 */
[----:B------:R-:W-:Y:S05]  /*5b70*/  BRA.U UP0, `(.L_x_21912) ;  /* 0x0000000100a87547 */ /* 0x000fea000b800000 */
[----:B------:R-:W-:Y:S01]  /*5b80*/  I2FP.F32.S32 R9, R9 ;  /* 0x0000000900097245 */ /* 0x000fe20000201400 */
        /* <DEDUP_REMOVED lines=15> */
.L_x_21931:
[--C-:B------:R-:W-:Y:S01]  /*5c80*/  SHF.R.S32.HI R5, RZ, 0x1f, R9.reuse ;  /* 0x0000001fff057819 */ /* 0x100fe20000011409 */
[----:B------:R-:W-:-:S05]  /*5c90*/  IMAD.MOV.U32 R4, RZ, RZ, R9 ;  /* 0x000000ffff047224 */ /* 0x000fca00078e0009 */
[----:B------:R0:W-:Y:S01]  /*5ca0*/  STG.E.64 desc[UR36][R2.64], R4 ;  /* 0x0000000402007986 */ /* 0x0001e2000c101b24 */
[----:B------:R-:W-:Y:S05]  /*5cb0*/  BRA `(.L_x_21913) ;  /* 0x00000004003c7947 */ /* 0x000fea0003800000 */
.L_x_21930:
[----:B------:R0:W-:Y:S01]  /*5cc0*/  STG.E desc[UR36][R2.64], R9 ;  /* 0x0000000902007986 */ /* 0x0001e2000c101924 */
[----:B------:R-:W-:Y:S05]  /*5cd0*/  BRA `(.L_x_21913) ;  /* 0x0000000400347947 */ /* 0x000fea0003800000 */
.L_x_21920:
        /* <DEDUP_REMOVED lines=10> */
.L_x_21933:
[----:B------:R-:W0:Y:S01]  /*5d80*/  I2F.F64 R4, R9 ;  /* 0x0000000900047312 */ /* 0x000e220000201c00 */
[----:B------:R-:W-:-:S05]  /*5d90*/  CS2R R6, SRZ ;  /* 0x0000000000067805 */ /* 0x000fca000001ff00 */
[----:B0-----:R0:W-:Y:S01]  /*5da0*/  STG.E.128 desc[UR36][R2.64], R4 ;  /* 0x0000000402007986 */ /* 0x0011e2000c101d24 */
[----:B------:R-:W-:Y:S05]  /*5db0*/  BRA `(.L_x_21913) ;  /* 0x0000000000fc7947 */ /* 0x000fea0003800000 */
.L_x_21932:
[----:B------:R-:W-:-:S09]  /*5dc0*/  UISETP.NE.AND UP0, UPT, UR4, 0xf, UPT ;  /* 0x0000000f0400788c */ /* 0x000fd2000bf05270 */
[----:B------:R-:W-:Y:S05]  /*5dd0*/  BRA.U !UP0, `(.L_x_21934) ;  /* 0x0000000108e87547 */ /* 0x000fea000b800000 */
[----:B------:R-:W-:-:S09]  /*5de0*/  UISETP.NE.AND UP0, UPT, UR4, 0x17, UPT ;  /* 0x000000170400788c */ /* 0x000fd2000bf05270 */
[----:B------:R-:W-:Y:S05]  /*5df0*/  BRA.U !UP0, `(.L_x_21935) ;  /* 0x0000000108907547 */ /* 0x000fea000b800000 */
[----:B------:R-:W-:-:S09]  /*5e00*/  UISETP.NE.AND UP0, UPT, UR4, 0x18, UPT ;  /* 0x000000180400788c */ /* 0x000fd2000bf05270 */
[----:B------:R-:W-:Y:S05]  /*5e10*/  BRA.U !UP0, `(.L_x_21936) ;  /* 0x0000000108447547 */ /* 0x000fea000b800000 */
.L_x_21912:
        /* <DEDUP_REMOVED lines=16> */
.L_x_21937:
[----:B------:R-:W-:Y:S05]  /*5f20*/  BRA `(.L_x_21913) ;  /* 0x0000000000a07947 */ /* 0x000fea0003800000 */
.L_x_21936:
        /* <DEDUP_REMOVED lines=13> */
.L_x_21939:
[----:B------:R-:W-:Y:S05]  /*6000*/  BSYNC.RECONVERGENT B0 ;  /* 0x0000000000007941 */ /* 0x000fea0003800200 */
.L_x_21938:
[----:B------:R-:W-:-:S05]  /*6010*/  LOP3.LUT R5, R0, 0x80, R5, 0xf8, !PT ;  /* 0x0000008000057812 */ /* 0x000fca00078ef805 */
[----:B------:R3:W-:Y:S01]  /*6020*/  STG.E.U8 desc[UR36][R2.64], R5 ;  /* 0x0000000502007986 */ /* 0x0007e2000c101124 */
[----:B------:R-:W-:Y:S05]  /*6030*/  BRA `(.L_x_21913) ;  /* 0x00000000005c7947 */ /* 0x000fea0003800000 */
.L_x_21935:
        /* <DEDUP_REMOVED lines=12> */
.L_x_21941:
[----:B------:R-:W-:Y:S01]  /*6100*/  IMAD.MOV.U32 R0, RZ, RZ, 0x7f ;  /* 0x0000007fff007424 */ /* 0x000fe200078e00ff */
[----:B------:R-:W-:-:S04]  /*6110*/  ISETP.GT.U32.AND P0, PT, R4, 0x7f800000, PT ;  /* 0x7f8000000400780c */ /* 0x000fc80003f04070 */
[----:B------:R-:W-:-:S09]  /*6120*/  SEL R0, R0, 0x7c, P0 ;  /* 0x0000007c00007807 */ /* 0x000fd20000000000 */
.L_x_21942:
[----:B------:R-:W-:Y:S05]  /*6130*/  BSYNC.RECONVERGENT B0 ;  /* 0x0000000000007941 */ /* 0x000fea0003800200 */
.L_x_21940:
[----:B------:R-:W-:-:S04]  /*6140*/  SHF.R.U32.HI R5, RZ, 0x18, R5 ;  /* 0x00000018ff057819 */ /* 0x000fc80000011605 */
[----:B------:R-:W-:-:S05]  /*6150*/  LOP3.LUT R5, R0, 0x80, R5, 0xf8, !PT ;  /* 0x0000008000057812 */ /* 0x000fca00078ef805 */
[----:B------:R2:W-:Y:S01]  /*6160*/  STG.E.U8 desc[UR36][R2.64], R5 ;  /* 0x0000000502007986 */ /* 0x0005e2000c101124 */
[----:B------:R-:W-:Y:S05]  /*6170*/  BRA `(.L_x_21913) ;  /* 0x00000000000c7947 */ /* 0x000fea0003800000 */
.L_x_21934:
[----:B------:R-:W-:-:S04]  /*6180*/  I2FP.F32.S32 R0, R9 ;  /* 0x0000000900007245 */ /* 0x000fc80000201400 */
[----:B------:R-:W-:-:S05]  /*6190*/  F2FP.BF16.F32.PACK_AB R0, RZ, R0 ;  /* 0x00000000ff00723e */ /* 0x000fca00000010ff */
[----:B------:R4:W-:Y:S02]  /*61a0*/  STG.E.U16 desc[UR36][R2.64], R0 ;  /* 0x0000000002007986 */ /* 0x0009e4000c101524 */
.L_x_21913:
[----:B------:R-:W-:-:S07]  /*61b0*/  VIADD R19, R19, 0x80 ;  /* 0x0000008013137836 */ /* 0x000fce0000000000 */
.L_x_21875:
        /* <DEDUP_REMOVED lines=319> */
.L_x_21944:
        /* <DEDUP_REMOVED lines=16> */
.L_x_21948:
[----:B------:R3:W5:Y:S01]  /*76b0*/  LDG.E.U8 R4, desc[UR36][R2.64] ;  /* 0x0000002402047981 */ /* 0x000762000c1e1100 */
[----:B------:R-:W-:Y:S05]  /*76c0*/  BRA `(.L_x_21949) ;  /* 0x0000000800e87947 */ /* 0x000fea0003800000 */
.L_x_21947:
        /* <DEDUP_REMOVED lines=8> */
.L_x_21951:
[----:B------:R2:W5:Y:S01]  /*7750*/  LDG.E R4, desc[UR36][R2.64] ;  /* 0x0000002402047981 */ /* 0x000562000c1e1900 */
[----:B------:R-:W-:Y:S05]  /*7760*/  BRA `(.L_x_21949) ;  /* 0x0000000800c07947 */ /* 0x000fea0003800000 */
.L_x_21950:
[----:B------:R0:W5:Y:S01]  /*7770*/  LDG.E.S16 R4, desc[UR36][R2.64] ;  /* 0x0000002402047981 */ /* 0x000162000c1e1700 */
[----:B------:R-:W-:Y:S05]  /*7780*/  BRA `(.L_x_21949) ;  /* 0x0000000800b87947 */ /* 0x000fea0003800000 */
.L_x_21946:
        /* <DEDUP_REMOVED lines=9> */
.L_x_21953:
[----:B------:R-:W2:Y:S02]  /*7820*/  LDG.E.U16 R2, desc[UR36][R2.64] ;  /* 0x0000002402027981 */ /* 0x000ea4000c1e1500 */
[----:B--2---:R-:W-:-:S06]  /*7830*/  HADD2.F32 R4, -RZ, R2.H0_H0 ;  /* 0x20000002ff047230 */ /* 0x004fcc0000004100 */
[----:B------:R-:W0:Y:S01]  /*7840*/  F2I.FTZ.TRUNC.NTZ R4, R4 ;  /* 0x0000000400047305 */ /* 0x000e22000021f100 */
[----:B------:R-:W-:Y:S05]  /*7850*/  BRA `(.L_x_21949) ;  /* 0x0000000800847947 */ /* 0x000fea0003800000 */
.L_x_21952:
        /* <DEDUP_REMOVED lines=9> */
.L_x_21955:
[----:B------:R-:W2:Y:S02]  /*78f0*/  LDG.E.U16 R2, desc[UR36][R2.64] ;  /* 0x0000002402027981 */ /* 0x000ea4000c1e1500 */
[----:B--2---:R-:W-:-:S06]  /*7900*/  HADD2.F32 R4, -RZ, R2.H0_H0 ;  /* 0x20000002ff047230 */ /* 0x004fcc0000004100 */
[----:B------:R-:W0:Y:S01]  /*7910*/  F2I.FTZ.TRUNC.NTZ R4, R4 ;  /* 0x0000000400047305 */ /* 0x000e22000021f100 */
[----:B------:R-:W-:Y:S05]  /*7920*/  BRA `(.L_x_21949) ;  /* 0x0000000800507947 */ /* 0x000fea0003800000 */
.L_x_21954:
[----:B------:R-:W2:Y:S02]  /*7930*/  LDG.E.64 R2, desc[UR36][R2.64] ;  /* 0x0000002402027981 */ /* 0x000ea4000c1e1b00 */
[----:B--2---:R0:W1:Y:S01]  /*7940*/  F2I.F64.TRUNC R4, R2 ;  /* 0x0000000200047311 */ /* 0x004062000030d100 */
[----:B------:R-:W-:Y:S05]  /*7950*/  BRA `(.L_x_21949) ;  /* 0x0000000800447947 */ /* 0x000fea0003800000 */
.L_x_21945:
        /* <DEDUP_REMOVED lines=12> */
.L_x_21958:
[----:B------:R-:W2:Y:S02]  /*7a20*/  LDG.E.64 R2, desc[UR36][R2.64] ;  /* 0x0000002402027981 */ /* 0x000ea4000c1e1b00 */
[----:B--2---:R0:W1:Y:S01]  /*7a30*/  F2I.F64.TRUNC R4, R2 ;  /* 0x0000000200047311 */ /* 0x004062000030d100 */
[----:B------:R-:W-:Y:S05]  /*7a40*/  BRA `(.L_x_21949) ;  /* 0x0000000800087947 */ /* 0x000fea0003800000 */
.L_x_21957:
        /* <DEDUP_REMOVED lines=26> */
.L_x_21960:
        /* <DEDUP_REMOVED lines=14> */
.L_x_21959:
[----:B------:R-:W2:Y:S02]  /*7cd0*/  LDG.E.U16 R4, desc[UR36][R2.64] ;  /* 0x0000002402047981 */ /* 0x000ea4000c1e1500 */
[----:B--2---:R-:W-:-:S06]  /*7ce0*/  IMAD.U32 R4, R4, 0x10000, RZ ;  /* 0x0001000004047824 */ /* 0x004fcc00078e00ff */
[----:B------:R-:W0:Y:S01]  /*7cf0*/  F2I.FTZ.TRUNC.NTZ R4, R4 ;  /* 0x0000000400047305 */ /* 0x000e22000021f100 */
[----:B------:R-:W-:Y:S05]  /*7d00*/  BRA `(.L_x_21949) ;  /* 0x0000000400587947 */ /* 0x000fea0003800000 */
.L_x_21956:
        /* <DEDUP_REMOVED lines=10> */
.L_x_21963:
        /* <DEDUP_REMOVED lines=21> */
.L_x_21967:
[----:B------:R-:W-:Y:S05]  /*7f00*/  BSYNC.RECONVERGENT B1 ;  /* 0x0000000000017941 */ /* 0x000fea0003800200 */
.L_x_21966:
[----:B------:R-:W-:Y:S02]  /*7f10*/  SHF.L.U32 R2, R2, 0x14, RZ ;  /* 0x0000001402027819 */ /* 0x000fe400000006ff */
[----:B------:R-:W-:-:S04]  /*7f20*/  LEA R3, R3, 0x3b800000, 0x17 ;  /* 0x3b80000003037811 */ /* 0x000fc800078eb8ff */
[----:B------:R-:W-:-:S07]  /*7f30*/  LOP3.LUT R4, R3, R2, R7, 0xfe, !PT ;  /* 0x0000000203047212 */ /* 0x000fce00078efe07 */
.L_x_21965:
[----:B------:R-:W-:Y:S05]  /*7f40*/  BSYNC.RECONVERGENT B0 ;  /* 0x0000000000007941 */ /* 0x000fea0003800200 */
.L_x_21964:
[----:B------:R-:W0:Y:S01]  /*7f50*/  F2I.FTZ.TRUNC.NTZ R4, R4 ;  /* 0x0000000400047305 */ /* 0x000e22000021f100 */
[----:B------:R-:W-:Y:S05]  /*7f60*/  BRA `(.L_x_21949) ;  /* 0x0000000000c07947 */ /* 0x000fea0003800000 */
.L_x_21962:
        /* <DEDUP_REMOVED lines=21> */
.L_x_21971:
[----:B------:R-:W-:Y:S05]  /*80c0*/  BSYNC.RECONVERGENT B1 ;  /* 0x0000000000017941 */ /* 0x000fea0003800200 */
.L_x_21970:
[----:B------:R-:W-:Y:S01]  /*80d0*/  IMAD.SHL.U32 R2, R2, 0x200000, RZ ;  /* 0x0020000002027824 */ /* 0x000fe200078e00ff */
[----:B------:R-:W-:-:S04]  /*80e0*/  LEA R3, R3, 0x37800000, 0x17 ;  /* 0x3780000003037811 */ /* 0x000fc800078eb8ff */
[----:B------:R-:W-:-:S07]  /*80f0*/  LOP3.LUT R4, R3, R2, R7, 0xfe, !PT ;  /* 0x0000000203047212 */ /* 0x000fce00078efe07 */
.L_x_21969:
[----:B------:R-:W-:Y:S05]  /*8100*/  BSYNC.RECONVERGENT B0 ;  /* 0x0000000000007941 */ /* 0x000fea0003800200 */
.L_x_21968:
[----:B------:R-:W0:Y:S01]  /*8110*/  F2I.FTZ.TRUNC.NTZ R4, R4 ;  /* 0x0000000400047305 */ /* 0x000e22000021f100 */
[----:B------:R-:W-:Y:S05]  /*8120*/  BRA `(.L_x_21949) ;  /* 0x0000000000507947 */ /* 0x000fea0003800000 */
.L_x_21961:
        /* <DEDUP_REMOVED lines=14> */
.L_x_21975:
[----:B------:R-:W-:Y:S05]  /*8210*/  BSYNC.RECONVERGENT B0 ;  /* 0x0000000000007941 */ /* 0x000fea0003800200 */
.L_x_21974:
[----:B------:R-:W0:Y:S01]  /*8220*/  F2I.FTZ.TRUNC.NTZ R4, R4 ;  /* 0x0000000400047305 */ /* 0x000e22000021f100 */
[----:B------:R-:W-:Y:S05]  /*8230*/  BRA `(.L_x_21949) ;  /* 0x00000000000c7947 */ /* 0x000fea0003800000 */
.L_x_21973:
[----:B------:R0:W5:Y:S01]  /*8240*/  LDG.E R4, desc[UR36][R2.64] ;  /* 0x0000002402047981 */ /* 0x000162000c1e1900 */
[----:B------:R-:W-:Y:S05]  /*8250*/  BRA `(.L_x_21949) ;  /* 0x0000000000047947 */ /* 0x000fea0003800000 */
.L_x_21972:
[----:B------:R0:W5:Y:S02]  /*8260*/  LDG.E R4, desc[UR36][R2.64] ;  /* 0x0000002402047981 */ /* 0x000164000c1e1900 */
.L_x_21949:
[-C--:B01---5:R-:W-:Y:S01]  /*8270*/  IABS R6, R4.reuse ;  /* 0x0000000400067213 */ /* 0x0a3fe20000000000 */
[----:B------:R-:W0:Y:S01]  /*8280*/  LDC R8, c[0x0][0x594] ;  /* 0x00016500ff087b82 */ /* 0x000e220000000800 */
[----:B------:R-:W-:Y:S01]  /*8290*/  IABS R9, R4 ;  /* 0x0000000400097213 */ /* 0x000fe20000000000 */
[----:B------:R-:W1:Y:S01]  /*82a0*/  LDCU.64 UR6, c[0x0][0x580] ;  /* 0x0000b000ff0677ac */ /* 0x000e620008000a00 */
[----:B------:R-:W2:Y:S03]  /*82b0*/  I2F.RP R5, R6 ;  /* 0x0000000600057306 */ /* 0x000ea60000209400 */
[----:B------:R-:W-:Y:S01]  /*82c0*/  IMAD.MOV R9, RZ, RZ, -R9 ;  /* 0x000000ffff097224 */ /* 0x000fe200078e0a09 */
[----:B------:R-:W-:-:S04]  /*82d0*/  UPRMT UR4, UR41, 0x9910, URZ ;  /* 0x0000991029047896 */ /* 0x000fc800080000ff */
[----:B------:R-:W-:Y:S01]  /*82e0*/  UISETP.GT.AND UP0, UPT, UR4, 0x9, UPT ;  /* 0x000000090400788c */ /* 0x000fe2000bf04270 */
[----:B--2---:R-:W3:Y:S01]  /*82f0*/  MUFU.RCP R5, R5 ;  /* 0x0000000500057308 */ /* 0x004ee20000001000 */
[----:B0-----:R-:W-:Y:S02]  /*8300*/  IABS R10, R8 ;  /* 0x00000008000a7213 */ /* 0x001fe40000000000 */
[----:B------:R-:W-:Y:S02]  /*8310*/  ISETP.GE.AND P1, PT, R8, RZ, PT ;  /* 0x000000ff0800720c */ /* 0x000fe40003f26270 */
[----:B---34-:R-:W-:-:S04]  /*8320*/  IADD3 R2, PT, PT, R5, 0xffffffe, RZ ;  /* 0x0ffffffe05027810 */ /* 0x018fc80007ffe0ff */
        /* <DEDUP_REMOVED lines=29> */
.L_x_21979:
[----:B------:R0:W-:Y:S01]  /*8500*/  STG.E.U8 desc[UR36][R2.64], R9 ;  /* 0x0000000902007986 */ /* 0x0001e2000c101124 */
[----:B------:R-:W-:Y:S05]  /*8510*/  BRA `(.L_x_21981) ;  /* 0x0000000c00407947 */ /* 0x000fea0003800000 */
.L_x_21978:
        /* <DEDUP_REMOVED lines=10> */
.L_x_21983:
[----:B------:R0:W-:Y:S01]  /*85c0*/  STG.E desc[UR36][R2.64], R9 ;  /* 0x0000000902007986 */ /* 0x0001e2000c101924 */
[----:B------:R-:W-:Y:S05]  /*85d0*/  BRA `(.L_x_21981) ;  /* 0x0000000c00107947 */ /* 0x000fea0003800000 */
.L_x_21982:
[----:B------:R0:W-:Y:S01]  /*85e0*/  STG.E.U16 desc[UR36][R2.64], R9 ;  /* 0x0000000902007986 */ /* 0x0001e2000c101524 */
[----:B------:R-:W-:Y:S05]  /*85f0*/  BRA `(.L_x_21981) ;  /* 0x0000000c00087947 */ /* 0x000fea0003800000 */
.L_x_21977:
        /* <DEDUP_REMOVED lines=9> */
.L_x_21985:
[----:B------:R-:W-:-:S04]  /*8690*/  I2FP.F32.S32 R0, R9 ;  /* 0x0000000900007245 */ /* 0x000fc80000201400 */
[----:B------:R-:W-:-:S05]  /*86a0*/  F2FP.F16.F32.PACK_AB R0, RZ, R0 ;  /* 0x00000000ff00723e */ /* 0x000fca00000000ff */
[----:B------:R0:W-:Y:S01]  /*86b0*/  STG.E.U16 desc[UR36][R2.64], R0 ;  /* 0x0000000002007986 */ /* 0x0001e2000c101524 */
[----:B------:R-:W-:Y:S05]  /*86c0*/  BRA `(.L_x_21981) ;  /* 0x0000000800d47947 */ /* 0x000fea0003800000 */
.L_x_21984:
        /* <DEDUP_REMOVED lines=10> */
.L_x_21987:
[----:B------:R-:W-:-:S04]  /*8770*/  I2FP.F32.S32 R9, R9 ;  /* 0x0000000900097245 */ /* 0x000fc80000201400 */
[----:B------:R-:W-:-:S04]  /*8780*/  F2FP.F16.F32.PACK_AB R5, RZ, R9 ;  /* 0x00000009ff05723e */ /* 0x000fc800000000ff */
[----:B------:R-:W-:-:S05]  /*8790*/  PRMT R5, R5, 0x5410, RZ ;  /* 0x0000541005057816 */ /* 0x000fca00000000ff */
[----:B------:R0:W-:Y:S01]  /*87a0*/  STG.E desc[UR36][R2.64], R5 ;  /* 0x0000000502007986 */ /* 0x0001e2000c101924 */
[----:B------:R-:W-:Y:S05]  /*87b0*/  BRA `(.L_x_21981) ;  /* 0x0000000800987947 */ /* 0x000fea0003800000 */
.L_x_21986:
[----:B------:R-:W0:Y:S02]  /*87c0*/  I2F.F64 R4, R9 ;  /* 0x0000000900047312 */ /* 0x000e240000201c00 */
[----:B0-----:R0:W-:Y:S01]  /*87d0*/  STG.E.64 desc[UR36][R2.64], R4 ;  /* 0x0000000402007986 */ /* 0x0011e2000c101b24 */
[----:B------:R-:W-:Y:S05]  /*87e0*/  BRA `(.L_x_21981) ;  /* 0x00000008008c7947 */ /* 0x000fea0003800000 */
.L_x_21976:
        /* <DEDUP_REMOVED lines=12> */
.L_x_21991:
        /* <DEDUP_REMOVED lines=18> */
.L_x_21994:
[----:B------:R-:W-:-:S04]  /*89d0*/  SHF.R.U32.HI R5, RZ, 0x18, R5 ;  /* 0x00000018ff057819 */ /* 0x000fc80000011605 */
[----:B------:R-:W-:-:S07]  /*89e0*/  LOP3.LUT R0, R0, 0x80, R5, 0xf8, !PT ;  /* 0x0000008000007812 */ /* 0x000fce00078ef805 */
.L_x_21993:
[----:B------:R-:W-:Y:S05]  /*89f0*/  BSYNC.RECONVERGENT B0 ;  /* 0x0000000000007941 */ /* 0x000fea0003800200 */
.L_x_21992:
[----:B------:R0:W-:Y:S01]  /*8a00*/  STG.E.U8 desc[UR36][R2.64], R0 ;  /* 0x0000000002007986 */ /* 0x0001e2000c101124 */
[----:B------:R-:W-:Y:S05]  /*8a10*/  BRA `(.L_x_21981) ;  /* 0x0000000800007947 */ /* 0x000fea0003800000 */
.L_x_21990:
        /* <DEDUP_REMOVED lines=18> */
.L_x_21997:
[----:B------:R-:W-:-:S04]  /*8b40*/  SHF.R.U32.HI R5, RZ, 0x18, R5 ;  /* 0x00000018ff057819 */ /* 0x000fc80000011605 */
[----:B------:R-:W-:-:S07]  /*8b50*/  LOP3.LUT R0, R0, 0x80, R5, 0xf8, !PT ;  /* 0x0000008000007812 */ /* 0x000fce00078ef805 */
.L_x_21996:
[----:B------:R-:W-:Y:S05]  /*8b60*/  BSYNC.RECONVERGENT B0 ;  /* 0x0000000000007941 */ /* 0x000fea0003800200 */
.L_x_21995:
[----:B------:R0:W-:Y:S01]  /*8b70*/  STG.E.U8 desc[UR36][R2.64], R0 ;  /* 0x0000000002007986 */ /* 0x0001e2000c101124 */
[----:B------:R-:W-:Y:S05]  /*8b80*/  BRA `(.L_x_21981) ;  /* 0x0000000400a47947 */ /* 0x000fea0003800000 */
.L_x_21989:
        /* <DEDUP_REMOVED lines=22> */
.L_x_21999:
[--C-:B------:R-:W-:Y:S01]  /*8cf0*/  SHF.R.S32.HI R5, RZ, 0x1f, R9.reuse ;  /* 0x0000001fff057819 */ /* 0x100fe20000011409 */
[----:B------:R-:W-:-:S05]  /*8d00*/  IMAD.MOV.U32 R4, RZ, RZ, R9 ;  /* 0x000000ffff047224 */ /* 0x000fca00078e0009 */
[----:B------:R0:W-:Y:S01]  /*8d10*/  STG.E.64 desc[UR36][R2.64], R4 ;  /* 0x0000000402007986 */ /* 0x0001e2000c101b24 */
[----:B------:R-:W-:Y:S05]  /*8d20*/  BRA `(.L_x_21981) ;  /* 0x00000004003c7947 */ /* 0x000fea0003800000 */
.L_x_21998:
[----:B------:R0:W-:Y:S01]  /*8d30*/  STG.E desc[UR36][R2.64], R9 ;  /* 0x0000000902007986 */ /* 0x0001e2000c101924 */
[----:B------:R-:W-:Y:S05]  /*8d40*/  BRA `(.L_x_21981) ;  /* 0x0000000400347947 */ /* 0x000fea0003800000 */
.L_x_21988:
        /* <DEDUP_REMOVED lines=10> */
.L_x_22001:
[----:B------:R-:W0:Y:S01]  /*8df0*/  I2F.F64 R4, R9 ;  /* 0x0000000900047312 */ /* 0x000e220000201c00 */
[----:B------:R-:W-:-:S05]  /*8e00*/  CS2R R6, SRZ ;  /* 0x0000000000067805 */ /* 0x000fca000001ff00 */
[----:B0-----:R4:W-:Y:S01]  /*8e10*/  STG.E.128 desc[UR36][R2.64], R4 ;  /* 0x0000000402007986 */ /* 0x0019e2000c101d24 */
[----:B------:R-:W-:Y:S05]  /*8e20*/  BRA `(.L_x_21981) ;  /* 0x0000000000fc7947 */ /* 0x000fea0003800000 */
.L_x_22000:
[----:B------:R-:W-:-:S09]  /*8e30*/  UISETP.NE.AND UP0, UPT, UR4, 0xf, UPT ;  /* 0x0000000f0400788c */ /* 0x000fd2000bf05270 */
[----:B------:R-:W-:Y:S05]  /*8e40*/  BRA.U !UP0, `(.L_x_22002) ;  /* 0x0000000108e87547 */ /* 0x000fea000b800000 */
[----:B------:R-:W-:-:S09]  /*8e50*/  UISETP.NE.AND UP0, UPT, UR4, 0x17, UPT ;  /* 0x000000170400788c */ /* 0x000fd2000bf05270 */
[----:B------:R-:W-:Y:S05]  /*8e60*/  BRA.U !UP0, `(.L_x_22003) ;  /* 0x0000000108907547 */ /* 0x000fea000b800000 */
[----:B------:R-:W-:-:S09]  /*8e70*/  UISETP.NE.AND UP0, UPT, UR4, 0x18, UPT ;  /* 0x000000180400788c */ /* 0x000fd2000bf05270 */
[----:B------:R-:W-:Y:S05]  /*8e80*/  BRA.U !UP0, `(.L_x_22004) ;  /* 0x0000000108447547 */ /* 0x000fea000b800000 */
.L_x_21980:
        /* <DEDUP_REMOVED lines=16> */
.L_x_22005:
[----:B------:R-:W-:Y:S05]  /*8f90*/  BRA `(.L_x_21981) ;  /* 0x0000000000a07947 */ /* 0x000fea0003800000 */
.L_x_22004:
        /* <DEDUP_REMOVED lines=13> */
.L_x_22007:
[----:B------:R-:W-:Y:S05]  /*9070*/  BSYNC.RECONVERGENT B0 ;  /* 0x0000000000007941 */ /* 0x000fea0003800200 */
.L_x_22006:
[----:B------:R-:W-:-:S05]  /*9080*/  LOP3.LUT R5, R0, 0x80, R5, 0xf8, !PT ;  /* 0x0000008000057812 */ /* 0x000fca00078ef805 */
[----:B------:R2:W-:Y:S01]  /*9090*/  STG.E.U8 desc[UR36][R2.64], R5 ;  /* 0x0000000502007986 */ /* 0x0005e2000c101124 */
[----:B------:R-:W-:Y:S05]  /*90a0*/  BRA `(.L_x_21981) ;  /* 0x00000000005c7947 */ /* 0x000fea0003800000 */
.L_x_22003:
        /* <DEDUP_REMOVED lines=12> */
.L_x_22009:
[----:B------:R-:W-:Y:S01]  /*9170*/  IMAD.MOV.U32 R0, RZ, RZ, 0x7f ;  /* 0x0000007fff007424 */ /* 0x000fe200078e00ff */
[----:B------:R-:W-:-:S04]  /*9180*/  ISETP.GT.U32.AND P0, PT, R4, 0x7f800000, PT ;  /* 0x7f8000000400780c */ /* 0x000fc80003f04070 */
[----:B------:R-:W-:-:S09]  /*9190*/  SEL R0, R0, 0x7c, P0 ;  /* 0x0000007c00007807 */ /* 0x000fd20000000000 */
.L_x_22010:
[----:B------:R-:W-:Y:S05]  /*91a0*/  BSYNC.RECONVERGENT B0 ;  /* 0x0000000000007941 */ /* 0x000fea0003800200 */
.L_x_22008:
[----:B------:R-:W-:-:S04]  /*91b0*/  SHF.R.U32.HI R5, RZ, 0x18, R5 ;  /* 0x00000018ff057819 */ /* 0x000fc80000011605 */
[----:B------:R-:W-:-:S05]  /*91c0*/  LOP3.LUT R5, R0, 0x80, R5, 0xf8, !PT ;  /* 0x0000008000057812 */ /* 0x000fca00078ef805 */
[----:B------:R1:W-:Y:S01]  /*91d0*/  STG.E.U8 desc[UR36][R2.64], R5 ;  /* 0x0000000502007986 */ /* 0x0003e2000c101124 */
[----:B------:R-:W-:Y:S05]  /*91e0*/  BRA `(.L_x_21981) ;  /* 0x00000000000c7947 */ /* 0x000fea0003800000 */
.L_x_22002:
[----:B------:R-:W-:-:S04]  /*91f0*/  I2FP.F32.S32 R0, R9 ;  /* 0x0000000900007245 */ /* 0x000fc80000201400 */
[----:B------:R-:W-:-:S05]  /*9200*/  F2FP.BF16.F32.PACK_AB R0, RZ, R0 ;  /* 0x00000000ff00723e */ /* 0x000fca00000010ff */
[----:B------:R0:W-:Y:S02]  /*9210*/  STG.E.U16 desc[UR36][R2.64], R0 ;  /* 0x0000000002007986 */ /* 0x0001e4000c101524 */
.L_x_21981:
[----:B------:R-:W-:-:S07]  /*9220*/  VIADD R19, R19, 0x80 ;  /* 0x0000008013137836 */ /* 0x000fce0000000000 */
.L_x_21943:
[----:B------:R-:W5:Y:S02]  /*9230*/  LDCU UR4, c[0x0][0x380] ;  /* 0x00007000ff0477ac */ /* 0x000f640008000800 */
[----:B-----5:R-:W-:-:S13]  /*9240*/  ISETP.GE.AND P0, PT, R19, UR4, PT ;  /* 0x0000000413007c0c */ /* 0x020fda000bf06270 */
[----:B------:R-:W-:Y:S05]  /*9250*/  @P0 EXIT ;  /* 0x000000000000094d */ /* 0x000fea0003800000 */
[----:B------:R-:W5:Y:S01]  /*9260*/  LDCU UR4, c[0x0][0x388] ;  /* 0x00007100ff0477ac */ /* 0x000f620008000800 */
[----:B01--4-:R-:W-:Y:S02]  /*9270*/  HFMA2 R0, -RZ, RZ, 0, 0 ;  /* 0x00000000ff007431 */ /* 0x013fe400000001ff */
[----:B--23--:R-:W-:Y:S01]  /*9280*/  IMAD.MOV.U32 R2, RZ, RZ, RZ ;  /* 0x000000ffff027224 */ /* 0x00cfe200078e00ff */
        /* <DEDUP_REMOVED lines=313> */
.L_x_22011:
        /* <DEDUP_REMOVED lines=18> */
.L_x_22015:
[----:B------:R0:W5:Y:S01]  /*a740*/  LDG.E.U8 R0, desc[UR36][R4.64] ;  /* 0x0000002404007981 */ /* 0x000162000c1e1100 */
[----:B------:R-:W-:Y:S05]  /*a750*/  BRA `(.L_x_22016) ;  /* 0x0000000800e47947 */ /* 0x000fea0003800000 */
.L_x_22014:
        /* <DEDUP_REMOVED lines=8> */
.L_x_22018:
[----:B------:R0:W5:Y:S01]  /*a7e0*/  LDG.E R0, desc[UR36][R4.64] ;  /* 0x0000002404007981 */ /* 0x000162000c1e1900 */
[----:B------:R-:W-:Y:S05]  /*a7f0*/  BRA `(.L_x_22016) ;  /* 0x0000000800bc7947 */ /* 0x000fea0003800000 */
.L_x_22017:
[----:B------:R0:W5:Y:S01]  /*a800*/  LDG.E.S16 R0, desc[UR36][R4.64] ;  /* 0x0000002404007981 */ /* 0x000162000c1e1700 */
[----:B------:R-:W-:Y:S05]  /*a810*/  BRA `(.L_x_22016) ;  /* 0x0000000800b47947 */ /* 0x000fea0003800000 */
.L_x_22013:
        /* <DEDUP_REMOVED lines=9> */
.L_x_22020:
[----:B------:R-:W2:Y:S02]  /*a8b0*/  LDG.E.U16 R4, desc[UR36][R4.64] ;  /* 0x0000002404047981 */ /* 0x000ea4000c1e1500 */
[----:B--2---:R-:W-:-:S06]  /*a8c0*/  HADD2.F32 R0, -RZ, R4.H0_H0 ;  /* 0x20000004ff007230 */ /* 0x004fcc0000004100 */
[----:B------:R-:W1:Y:S01]  /*a8d0*/  F2I.FTZ.TRUNC.NTZ R0, R0 ;  /* 0x0000000000007305 */ /* 0x000e62000021f100 */
[----:B------:R-:W-:Y:S05]  /*a8e0*/  BRA `(.L_x_22016) ;  /* 0x0000000800807947 */ /* 0x000fea0003800000 */
.L_x_22019:
[----:B------:R-:W-:-:S09]  /*a8f0*/  UISETP.NE.AND UP0, UPT, UR4, 0x7, UPT ;  /* 0x000000070400788c */ /* 0x000fd2000bf05270 */
[----:B------:R-:W-:Y:S05]  /*a900*/  BRA.U !UP0, `(.L_x_22021) ;  /* 0x00000001082c7547 */ /* 0x000fea000b800000 */
[----:B------:R-:W-:-:S09]  /*a910*/  UISETP.NE.AND UP0, UPT, UR4, 0x8, UPT ;  /* 0x000000080400788c */ /* 0x000fd2000bf05270 */
[----:B------:R-:W-:Y:S05]  /*a920*/  BRA.U !UP0, `(.L_x_22022) ;  /* 0x0000000108147547 */ /* 0x000fea000b800000 */
[----:B------:R-:W-:-:S09]  /*a930*/  UISETP.NE.AND UP0, UPT, UR4, 0x9, UPT ;  /* 0x000000090400788c */ /* 0x000fd2000bf05270 */
[----:B------:R-:W-:Y:S05]  /*a940*/  BRA.U UP0, `(.L_x_21810) ;  /* 0xffffff7500947547 */ /* 0x000fea000b83ffff */
[----:B------:R-:W2:Y:S02]  /*a950*/  LDG.E R0, desc[UR36][R4.64] ;  /* 0x0000002404007981 */ /* 0x000ea4000c1e1900 */
[----:B--2---:R-:W4:Y:S01]  /*a960*/  F2I.FTZ.TRUNC.NTZ R0, R0 ;  /* 0x0000000000007305 */ /* 0x004f22000021f100 */
[----:B------:R-:W-:Y:S05]  /*a970*/  BRA `(.L_x_22016) ;  /* 0x00000008005c7947 */ /* 0x000fea0003800000 */
.L_x_22022:
[----:B------:R-:W2:Y:S02]  /*a980*/  LDG.E.U16 R4, desc[UR36][R4.64] ;  /* 0x0000002404047981 */ /* 0x000ea4000c1e1500 */
[----:B--2---:R-:W-:-:S06]  /*a990*/  HADD2.F32 R0, -RZ, R4.H0_H0 ;  /* 0x20000004ff007230 */ /* 0x004fcc0000004100 */
[----:B------:R-:W0:Y:S01]  /*a9a0*/  F2I.FTZ.TRUNC.NTZ R0, R0 ;  /* 0x0000000000007305 */ /* 0x000e22000021f100 */
[----:B------:R-:W-:Y:S05]  /*a9b0*/  BRA `(.L_x_22016) ;  /* 0x00000008004c7947 */ /* 0x000fea0003800000 */
.L_x_22021:
[----:B------:R-:W2:Y:S02]  /*a9c0*/  LDG.E.64 R4, desc[UR36][R4.64] ;  /* 0x0000002404047981 */ /* 0x000ea4000c1e1b00 */
[----:B--2---:R2:W3:Y:S01]  /*a9d0*/  F2I.F64.TRUNC R0, R4 ;  /* 0x0000000400007311 */ /* 0x0044e2000030d100 */
[----:B------:R-:W-:Y:S05]  /*a9e0*/  BRA `(.L_x_22016) ;  /* 0x0000000800407947 */ /* 0x000fea0003800000 */
.L_x_22012:
        /* <DEDUP_REMOVED lines=12> */
.L_x_22025:
[----:B------:R-:W2:Y:S02]  /*aab0*/  LDG.E.64 R4, desc[UR36][R4.64] ;  /* 0x0000002404047981 */ /* 0x000ea4000c1e1b00 */
[----:B--2---:R0:W1:Y:S01]  /*aac0*/  F2I.F64.TRUNC R0, R4 ;  /* 0x0000000400007311 */ /* 0x004062000030d100 */
[----:B------:R-:W-:Y:S05]  /*aad0*/  BRA `(.L_x_22016) ;  /* 0x0000000800047947 */ /* 0x000fea0003800000 */
.L_x_22024:
        /* <DEDUP_REMOVED lines=26> */
.L_x_22027:
        /* <DEDUP_REMOVED lines=13> */
.L_x_22026:
[----:B------:R-:W2:Y:S02]  /*ad50*/  LDG.E.U16 R0, desc[UR36][R4.64] ;  /* 0x0000002404007981 */ /* 0x000ea4000c1e1500 */
[----:B--2---:R-:W-:-:S06]  /*ad60*/  IMAD.U32 R0, R0, 0x10000, RZ ;  /* 0x0001000000007824 */ /* 0x004fcc00078e00ff */
[----:B------:R-:W0:Y:S01]  /*ad70*/  F2I.FTZ.TRUNC.NTZ R0, R0 ;  /* 0x0000000000007305 */ /* 0x000e22000021f100 */
[----:B------:R-:W-:Y:S05]  /*ad80*/  BRA `(.L_x_22016) ;  /* 0x0000000400587947 */ /* 0x000fea0003800000 */
.L_x_22023:
        /* <DEDUP_REMOVED lines=10> */
.L_x_22030:
        /* <DEDUP_REMOVED lines=21> */
.L_x_22034:
[----:B------:R-:W-:Y:S05]  /*af80*/  BSYNC.RECONVERGENT B1 ;  /* 0x0000000000017941 */ /* 0x000fea0003800200 */
.L_x_22033:
[----:B------:R-:W-:Y:S02]  /*af90*/  SHF.L.U32 R0, R0, 0x14, RZ ;  /* 0x0000001400007819 */ /* 0x000fe400000006ff */
[----:B------:R-:W-:-:S04]  /*afa0*/  LEA R4, R4, 0x3b800000, 0x17 ;  /* 0x3b80000004047811 */ /* 0x000fc800078eb8ff */
[----:B------:R-:W-:-:S07]  /*afb0*/  LOP3.LUT R0, R4, R0, R9, 0xfe, !PT ;  /* 0x0000000004007212 */ /* 0x000fce00078efe09 */
.L_x_22032:
[----:B------:R-:W-:Y:S05]  /*afc0*/  BSYNC.RECONVERGENT B0 ;  /* 0x0000000000007941 */ /* 0x000fea0003800200 */
.L_x_22031:
[----:B------:R-:W0:Y:S01]  /*afd0*/  F2I.FTZ.TRUNC.NTZ R0, R0 ;  /* 0x0000000000007305 */ /* 0x000e22000021f100 */
[----:B------:R-:W-:Y:S05]  /*afe0*/  BRA `(.L_x_22016) ;  /* 0x0000000000c07947 */ /* 0x000fea0003800000 */
.L_x_22029:
        /* <DEDUP_REMOVED lines=21> */
.L_x_22038:
[----:B------:R-:W-:Y:S05]  /*b140*/  BSYNC.RECONVERGENT B1 ;  /* 0x0000000000017941 */ /* 0x000fea0003800200 */
.L_x_22037:
[----:B------:R-:W-:Y:S01]  /*b150*/  IMAD.SHL.U32 R0, R0, 0x200000, RZ ;  /* 0x0020000000007824 */ /* 0x000fe200078e00ff */
[----:B------:R-:W-:-:S04]  /*b160*/  LEA R4, R4, 0x37800000, 0x17 ;  /* 0x3780000004047811 */ /* 0x000fc800078eb8ff */
[----:B------:R-:W-:-:S07]  /*b170*/  LOP3.LUT R0, R4, R0, R9, 0xfe, !PT ;  /* 0x0000000004007212 */ /* 0x000fce00078efe09 */
.L_x_22036:
[----:B------:R-:W-:Y:S05]  /*b180*/  BSYNC.RECONVERGENT B0 ;  /* 0x0000000000007941 */ /* 0x000fea0003800200 */
.L_x_22035:
[----:B------:R-:W0:Y:S01]  /*b190*/  F2I.FTZ.TRUNC.NTZ R0, R0 ;  /* 0x0000000000007305 */ /* 0x000e22000021f100 */
[----:B------:R-:W-:Y:S05]  /*b1a0*/  BRA `(.L_x_22016) ;  /* 0x0000000000507947 */ /* 0x000fea0003800000 */
.L_x_22028:
        /* <DEDUP_REMOVED lines=14> */
.L_x_22042:
[----:B------:R-:W-:Y:S05]  /*b290*/  BSYNC.RECONVERGENT B0 ;  /* 0x0000000000007941 */ /* 0x000fea0003800200 */
.L_x_22041:
[----:B------:R-:W0:Y:S01]  /*b2a0*/  F2I.FTZ.TRUNC.NTZ R0, R0 ;  /* 0x0000000000007305 */ /* 0x000e22000021f100 */
[----:B------:R-:W-:Y:S05]  /*b2b0*/  BRA `(.L_x_22016) ;  /* 0x00000000000c7947 */ /* 0x000fea0003800000 */
.L_x_22040:
[----:B------:R0:W5:Y:S01]  /*b2c0*/  LDG.E R0, desc[UR36][R4.64] ;  /* 0x0000002404007981 */ /* 0x000162000c1e1900 */
[----:B------:R-:W-:Y:S05]  /*b2d0*/  BRA `(.L_x_22016) ;  /* 0x0000000000047947 */ /* 0x000fea0003800000 */
.L_x_22039:
[----:B------:R0:W5:Y:S02]  /*b2e0*/  LDG.E R0, desc[UR36][R4.64] ;  /* 0x0000002404007981 */ /* 0x000164000c1e1900 */
.L_x_22016:
[----:B------:R-:W-:Y:S05]  /*b2f0*/  BSYNC.RECONVERGENT B6 ;  /* 0x0000000000067941 */ /* 0x000fea0003800200 */
.L_x_21803:
[-C--:B01-345:R-:W-:Y:S01]  /*b300*/  IABS R8, R0.reuse ;  /* 0x0000000000087213 */ /* 0x0bbfe20000000000 */
[----:B------:R-:W0:Y:S01]  /*b310*/  LDC R9, c[0x0][0x594] ;  /* 0x00016500ff097b82 */ /* 0x000e220000000800 */
[----:B------:R-:W-:Y:S01]  /*b320*/  IABS R10, R0 ;  /* 0x00000000000a7213 */ /* 0x000fe20000000000 */
[----:B------:R-:W-:Y:S01]  /*b330*/  UPRMT UR4, UR41, 0x9910, URZ ;  /* 0x0000991029047896 */ /* 0x000fe200080000ff */
[----:B------:R-:W1:Y:S03]  /*b340*/  I2F.RP R6, R8 ;  /* 0x0000000800067306 */ /* 0x000e660000209400 */
[----:B------:R-:W-:Y:S01]  /*b350*/  IMAD.MOV R10, RZ, RZ, -R10 ;  /* 0x000000ffff0a7224 */ /* 0x000fe200078e0a0a */
[----:B------:R-:W-:-:S04]  /*b360*/  UISETP.GT.AND UP0, UPT, UR4, 0x9, UPT ;  /* 0x000000090400788c */ /* 0x000fc8000bf04270 */
[----:B-1----:R-:W2:Y:S01]  /*b370*/  MUFU.RCP R6, R6 ;  /* 0x0000000600067308 */ /* 0x002ea20000001000 */
[----:B0-----:R-:W-:Y:S02]  /*b380*/  ISETP.GE.AND P2, PT, R9, RZ, PT ;  /* 0x000000ff0900720c */ /* 0x001fe40003f46270 */
[----:B--2---:R-:W-:Y:S02]  /*b390*/  IADD3 R4, PT, PT, R6, 0xffffffe, RZ ;  /* 0x0ffffffe06047810 */ /* 0x004fe40007ffe0ff */
[----:B------:R-:W-:-:S03]  /*b3a0*/  IABS R6, R9 ;  /* 0x0000000900067213 */ /* 0x000fc60000000000 */
        /* <DEDUP_REMOVED lines=27> */
.L_x_22046:
[----:B------:R-:W-:Y:S01]  /*b560*/  STG.E.U8 desc[UR36][R2.64], R4 ;  /* 0x0000000402007986 */ /* 0x000fe2000c101124 */
[----:B------:R-:W-:Y:S05]  /*b570*/  EXIT ;  /* 0x000000000000794d */ /* 0x000fea0003800000 */
.L_x_22045:
        /* <DEDUP_REMOVED lines=9> */
.L_x_22049:
[----:B------:R-:W-:Y:S01]  /*b610*/  STG.E desc[UR36][R2.64], R4 ;  /* 0x0000000402007986 */ /* 0x000fe2000c101924 */
[----:B------:R-:W-:Y:S05]  /*b620*/  EXIT ;  /* 0x000000000000794d */ /* 0x000fea0003800000 */
.L_x_22048:
[----:B------:R-:W-:Y:S01]  /*b630*/  STG.E.U16 desc[UR36][R2.64], R4 ;  /* 0x0000000402007986 */ /* 0x000fe2000c101524 */
[----:B------:R-:W-:Y:S05]  /*b640*/  EXIT ;  /* 0x000000000000794d */ /* 0x000fea0003800000 */
.L_x_22044:
        /* <DEDUP_REMOVED lines=9> */
.L_x_22051:
[----:B------:R-:W-:-:S04]  /*b6e0*/  I2FP.F32.S32 R0, R4 ;  /* 0x0000000400007245 */ /* 0x000fc80000201400 */
[----:B------:R-:W-:-:S05]  /*b6f0*/  F2FP.F16.F32.PACK_AB R0, RZ, R0 ;  /* 0x00000000ff00723e */ /* 0x000fca00000000ff */
[----:B------:R-:W-:Y:S01]  /*b700*/  STG.E.U16 desc[UR36][R2.64], R0 ;  /* 0x0000000002007986 */ /* 0x000fe2000c101524 */
[----:B------:R-:W-:Y:S05]  /*b710*/  EXIT ;  /* 0x000000000000794d */ /* 0x000fea0003800000 */
.L_x_22050:
        /* <DEDUP_REMOVED lines=8> */
[----:B------:R-:W-:Y:S01]  /*b7a0*/  STG.E.64 desc[UR36][R2.64], R4 ;  /* 0x0000000402007986 */ /* 0x000fe2000c101b24 */
[----:B------:R-:W-:Y:S05]  /*b7b0*/  EXIT ;  /* 0x000000000000794d */ /* 0x000fea0003800000 */
.L_x_22053:
[----:B------:R-:W-:-:S04]  /*b7c0*/  I2FP.F32.S32 R4, R4 ;  /* 0x0000000400047245 */ /* 0x000fc80000201400 */
[----:B------:R-:W-:-:S04]  /*b7d0*/  F2FP.F16.F32.PACK_AB R5, RZ, R4 ;  /* 0x00000004ff05723e */ /* 0x000fc800000000ff */
[----:B------:R-:W-:-:S05]  /*b7e0*/  PRMT R5, R5, 0x5410, RZ ;  /* 0x0000541005057816 */ /* 0x000fca00000000ff */
[----:B------:R-:W-:Y:S01]  /*b7f0*/  STG.E desc[UR36][R2.64], R5 ;  /* 0x0000000502007986 */ /* 0x000fe2000c101924 */
[----:B------:R-:W-:Y:S05]  /*b800*/  EXIT ;  /* 0x000000000000794d */ /* 0x000fea0003800000 */
.L_x_22052:
[----:B------:R-:W0:Y:S02]  /*b810*/  I2F.F64 R4, R4 ;  /* 0x0000000400047312 */ /* 0x000e240000201c00 */
[----:B0-----:R-:W-:Y:S01]  /*b820*/  STG.E.64 desc[UR36][R2.64], R4 ;  /* 0x0000000402007986 */ /* 0x001fe2000c101b24 */
[----:B------:R-:W-:Y:S05]  /*b830*/  EXIT ;  /* 0x000000000000794d */ /* 0x000fea0003800000 */
.L_x_22043:
        /* <DEDUP_REMOVED lines=12> */
.L_x_22057:
        /* <DEDUP_REMOVED lines=18> */
.L_x_22060:
[----:B------:R-:W-:-:S04]  /*ba20*/  SHF.R.U32.HI R5, RZ, 0x18, R5 ;  /* 0x00000018ff057819 */ /* 0x000fc80000011605 */
[----:B------:R-:W-:-:S07]  /*ba30*/  LOP3.LUT R0, R0, 0x80, R5, 0xf8, !PT ;  /* 0x0000008000007812 */ /* 0x000fce00078ef805 */
.L_x_22059:
[----:B------:R-:W-:Y:S05]  /*ba40*/  BSYNC.RECONVERGENT B0 ;  /* 0x0000000000007941 */ /* 0x000fea0003800200 */
.L_x_22058:
[----:B------:R-:W-:Y:S01]  /*ba50*/  STG.E.U8 desc[UR36][R2.64], R0 ;  /* 0x0000000002007986 */ /* 0x000fe2000c101124 */
[----:B------:R-:W-:Y:S05]  /*ba60*/  EXIT ;  /* 0x000000000000794d */ /* 0x000fea0003800000 */
.L_x_22056:
        /* <DEDUP_REMOVED lines=18> */
.L_x_22063:
[----:B------:R-:W-:-:S04]  /*bb90*/  SHF.R.U32.HI R5, RZ, 0x18, R5 ;  /* 0x00000018ff057819 */ /* 0x000fc80000011605 */
[----:B------:R-:W-:-:S07]  /*bba0*/  LOP3.LUT R0, R0, 0x80, R5, 0xf8, !PT ;  /* 0x0000008000007812 */ /* 0x000fce00078ef805 */
.L_x_22062:
[----:B------:R-:W-:Y:S05]  /*bbb0*/  BSYNC.RECONVERGENT B0 ;  /* 0x0000000000007941 */ /* 0x000fea0003800200 */
.L_x_22061:
[----:B------:R-:W-:Y:S01]  /*bbc0*/  STG.E.U8 desc[UR36][R2.64], R0 ;  /* 0x0000000002007986 */ /* 0x000fe2000c101124 */
[----:B------:R-:W-:Y:S05]  /*bbd0*/  EXIT ;  /* 0x000000000000794d */ /* 0x000fea0003800000 */
.L_x_22055:
        /* <DEDUP_REMOVED lines=22> */
.L_x_22065:
[----:B------:R-:W-:-:S05]  /*bd40*/  SHF.R.S32.HI R5, RZ, 0x1f, R4 ;  /* 0x0000001fff057819 */ /* 0x000fca0000011404 */
[----:B------:R-:W-:Y:S01]  /*bd50*/  STG.E.64 desc[UR36][R2.64], R4 ;  /* 0x0000000402007986 */ /* 0x000fe2000c101b24 */
[----:B------:R-:W-:Y:S05]  /*bd60*/  EXIT ;  /* 0x000000000000794d */ /* 0x000fea0003800000 */
.L_x_22064:
[----:B------:R-:W-:Y:S01]  /*bd70*/  STG.E desc[UR36][R2.64], R4 ;  /* 0x0000000402007986 */ /* 0x000fe2000c101924 */
[----:B------:R-:W-:Y:S05]  /*bd80*/  EXIT ;  /* 0x000000000000794d */ /* 0x000fea0003800000 */
.L_x_22054:
        /* <DEDUP_REMOVED lines=10> */
.L_x_22067:
[----:B------:R-:W0:Y:S01]  /*be30*/  I2F.F64 R4, R4 ;  /* 0x0000000400047312 */ /* 0x000e220000201c00 */
[----:B------:R-:W-:-:S05]  /*be40*/  CS2R R6, SRZ ;  /* 0x0000000000067805 */ /* 0x000fca000001ff00 */
[----:B0-----:R-:W-:Y:S01]  /*be50*/  STG.E.128 desc[UR36][R2.64], R4 ;  /* 0x0000000402007986 */ /* 0x001fe2000c101d24 */
[----:B------:R-:W-:Y:S05]  /*be60*/  EXIT ;  /* 0x000000000000794d */ /* 0x000fea0003800000 */
.L_x_22066:
[----:B------:R-:W-:-:S09]  /*be70*/  UISETP.NE.AND UP0, UPT, UR4, 0xf, UPT ;  /* 0x0000000f0400788c */ /* 0x000fd2000bf05270 */
[----:B------:R-:W-:Y:S05]  /*be80*/  BRA.U !UP0, `(.L_x_22068) ;  /* 0x0000000108e87547 */ /* 0x000fea000b800000 */
[----:B------:R-:W-:-:S09]  /*be90*/  UISETP.NE.AND UP0, UPT, UR4, 0x17, UPT ;  /* 0x000000170400788c */ /* 0x000fd2000bf05270 */
[----:B------:R-:W-:Y:S05]  /*bea0*/  BRA.U !UP0, `(.L_x_22069) ;  /* 0x0000000108907547 */ /* 0x000fea000b800000 */
[----:B------:R-:W-:-:S09]  /*beb0*/  UISETP.NE.AND UP0, UPT, UR4, 0x18, UPT ;  /* 0x000000180400788c */ /* 0x000fd2000bf05270 */
[----:B------:R-:W-:Y:S05]  /*bec0*/  BRA.U !UP0, `(.L_x_22070) ;  /* 0x0000000108447547 */ /* 0x000fea000b800000 */
.L_x_22047:
        /* <DEDUP_REMOVED lines=16> */
.L_x_22071:
[----:B------:R-:W-:Y:S05]  /*bfd0*/  EXIT ;  /* 0x000000000000794d */ /* 0x000fea0003800000 */
.L_x_22070:
        /* <DEDUP_REMOVED lines=13> */
.L_x_22073:
[----:B------:R-:W-:Y:S05]  /*c0b0*/  BSYNC.RECONVERGENT B0 ;  /* 0x0000000000007941 */ /* 0x000fea0003800200 */
.L_x_22072:
[----:B------:R-:W-:-:S05]  /*c0c0*/  LOP3.LUT R5, R0, 0x80, R5, 0xf8, !PT ;  /* 0x0000008000057812 */ /* 0x000fca00078ef805 */
[----:B------:R-:W-:Y:S01]  /*c0d0*/  STG.E.U8 desc[UR36][R2.64], R5 ;  /* 0x0000000502007986 */ /* 0x000fe2000c101124 */
[----:B------:R-:W-:Y:S05]  /*c0e0*/  EXIT ;  /* 0x000000000000794d */ /* 0x000fea0003800000 */
.L_x_22069:
        /* <DEDUP_REMOVED lines=12> */
.L_x_22075:
[----:B------:R-:W-:Y:S01]  /*c1b0*/  IMAD.MOV.U32 R0, RZ, RZ, 0x7f ;  /* 0x0000007fff007424 */ /* 0x000fe200078e00ff */
[----:B------:R-:W-:-:S04]  /*c1c0*/  ISETP.GT.U32.AND P0, PT, R4, 0x7f800000, PT ;  /* 0x7f8000000400780c */ /* 0x000fc80003f04070 */
[----:B------:R-:W-:-:S09]  /*c1d0*/  SEL R0, R0, 0x7c, P0 ;  /* 0x0000007c00007807 */ /* 0x000fd20000000000 */
.L_x_22076:
[----:B------:R-:W-:Y:S05]  /*c1e0*/  BSYNC.RECONVERGENT B0 ;  /* 0x0000000000007941 */ /* 0x000fea0003800200 */
.L_x_22074:
[----:B------:R-:W-:-:S04]  /*c1f0*/  SHF.R.U32.HI R5, RZ, 0x18, R5 ;  /* 0x00000018ff057819 */ /* 0x000fc80000011605 */
[----:B------:R-:W-:-:S05]  /*c200*/  LOP3.LUT R5, R0, 0x80, R5, 0xf8, !PT ;  /* 0x0000008000057812 */ /* 0x000fca00078ef805 */
[----:B------:R-:W-:Y:S01]  /*c210*/  STG.E.U8 desc[UR36][R2.64], R5 ;  /* 0x0000000502007986 */ /* 0x000fe2000c101124 */
[----:B------:R-:W-:Y:S05]  /*c220*/  EXIT ;  /* 0x000000000000794d */ /* 0x000fea0003800000 */
.L_x_22068:
[----:B------:R-:W-:-:S04]  /*c230*/  I2FP.F32.S32 R0, R4 ;  /* 0x0000000400007245 */ /* 0x000fc80000201400 */
[----:B------:R-:W-:-:S05]  /*c240*/  F2FP.BF16.F32.PACK_AB R0, RZ, R0 ;  /* 0x00000000ff00723e */ /* 0x000fca00000010ff */
[----:B------:R-:W-:Y:S01]  /*c250*/  STG.E.U16 desc[UR36][R2.64], R0 ;  /* 0x0000000002007986 */ /* 0x000fe2000c101524 */
[----:B------:R-:W-:Y:S05]  /*c260*/  EXIT ;  /* 0x000000000000794d */ /* 0x000fea0003800000 */
.L_x_22077:
        /* <DEDUP_REMOVED lines=9> */
.L_x_54918:


//--------------------- .text._ZN2at6native27unrolled_elementwise_kernelINS0_13AUnaryFunctorIiiiZZZNS0_16fmod_kernel_cudaERNS_18TensorIteratorBaseEENKUlvE_clEvENKUlvE1_clEvEUliiE_EESt5arrayIPcLm2EELi4E23TrivialOffsetCalculatorILi1EjESD_NS0_6memory12LoadWithCastILi1EEENSE_13StoreWithCastILi1EEEEEviT_T0_T2_T3_T4_T5_ --------------------------
	.section	.text._ZN2at6native27unrolled_elementwise_kernelINS0_13AUnaryFunctorIiiiZZZNS0_16fmod_kernel_cudaERNS_18TensorIteratorBaseEENKUlvE_clEvENKUlvE1_clEvEUliiE_EESt5arrayIPcLm2EELi4E23TrivialOffsetCalculatorILi1EjESD_NS0_6memory12LoadWithCastILi1EEENSE_13StoreWithCastILi1EEEEEviT_T0_T2_T3_T4_T5_,"ax",@progbits
	.align	128
        .global         _ZN2at6native27unrolled_elementwise_kernelINS0_13AUnaryFunctorIiiiZZZNS0_16fmod_kernel_cudaERNS_18TensorIteratorBaseEENKUlvE_clEvENKUlvE1_clEvEUliiE_EESt5arrayIPcLm2EELi4E23TrivialOffsetCalculatorILi1EjESD_NS0_6memory12LoadWithCastILi1EEENSE_13StoreWithCastILi1EEEEEviT_T0_T2_T3_T4_T5_
        .type           _ZN2at6native27unrolled_elementwise_kernelINS0_13AUnaryFunctorIiiiZZZNS0_16fmod_kernel_cudaERNS_18TensorIteratorBaseEENKUlvE_clEvENKUlvE1_clEvEUliiE_EESt5arrayIPcLm2EELi4E23TrivialOffsetCalculatorILi1EjESD_NS0_6memory12LoadWithCastILi1EEENSE_13StoreWithCastILi1EEEEEviT_T0_T2_T3_T4_T5_,@function
        .size           _ZN2at6native27unrolled_elementwise_kernelINS0_13AUnaryFunctorIiiiZZZNS0_16fmod_kernel_cudaERNS_18TensorIteratorBaseEENKUlvE_clEvENKUlvE1_clEvEUliiE_EESt5arrayIPcLm2EELi4E23TrivialOffsetCalculatorILi1EjESD_NS0_6memory12LoadWithCastILi1EEENSE_13StoreWithCastILi1EEEEEviT_T0_T2_T3_T4_T5_,(.L_x_54919 - _ZN2at6native27unrolled_elementwise_kernelINS0_13AUnaryFunctorIiiiZZZNS0_16fmod_kernel_cudaERNS_18TensorIteratorBaseEENKUlvE_clEvENKUlvE1_clEvEUliiE_EESt5arrayIPcLm2EELi4E23TrivialOffsetCalculatorILi1EjESD_NS0_6memory12LoadWithCastILi1EEENSE_13StoreWithCastILi1EEEEEviT_T0_T2_T3_T4_T5_)
        .other          _ZN2at6native27unrolled_elementwise_kernelINS0_13AUnaryFunctorIiiiZZZNS0_16fmod_kernel_cudaERNS_18TensorIteratorBaseEENKUlvE_clEvENKUlvE1_clEvEUliiE_EESt5arrayIPcLm2EELi4E23TrivialOffsetCalculatorILi1EjESD_NS0_6memory12LoadWithCastILi1EEENSE_13StoreWithCastILi1EEEEEviT_T0_T2_T3_T4_T5_,@"STO_CUDA_ENTRY STV_DEFAULT"
_ZN2at6native27unrolled_elementwise_kernelINS0_13AUnaryFunctorIiiiZZZNS0_16fmod_kernel_cudaERNS_18TensorIteratorBaseEENKUlvE_clEvENKUlvE1_clEvEUliiE_EESt5arrayIPcLm2EELi4E23TrivialOffsetCalculatorILi1EjESD_NS0_6memory12LoadWithCastILi1EEENSE_13StoreWithCastILi1EEEEEviT_T0_T2_T3_T4_T5_:
.text._ZN2at6native27unrolled_elementwise_kernelINS0_13AUnaryFunctorIiiiZZZNS0_16fmod_kernel_cudaERNS_18TensorIteratorBaseEENKUlvE_clEvENKUlvE1_clEvEUliiE_EESt5arrayIPcLm2EELi4E23TrivialOffsetCalculatorILi1EjESD_NS0_6memory12LoadWithCastILi1EEENSE_13StoreWithCastILi1EEEEEviT_T0_T2_T3_T4_T5_:
        /* <DEDUP_REMOVED lines=31> */
.L_x_22083:
[----:B------:R3:W5:Y:S01]  /*01f0*/  LDG.E.U8 R24, desc[UR36][R4.64] ;  /* 0x0000002404187981 */ /* 0x000762000c1e1100 */
[----:B------:R-:W-:Y:S05]  /*0200*/  BRA `(.L_x_22085) ;  /* 0x0000000c00307947 */ /* 0x000fea0003800000 */
.L_x_22082:
        /* <DEDUP_REMOVED lines=8> */
.L_x_22087:
[----:B------:R1:W5:Y:S01]  /*0290*/  LDG.E R24, desc[UR36][R4.64] ;  /* 0x0000002404187981 */ /* 0x000362000c1e1900 */
[----:B------:R-:W-:Y:S05]  /*02a0*/  BRA `(.L_x_22085) ;  /* 0x0000000c00087947 */ /* 0x000fea0003800000 */
.L_x_22086:
[----:B------:R2:W5:Y:S01]  /*02b0*/  LDG.E.S16 R24, desc[UR36][R4.64] ;  /* 0x0000002404187981 */ /* 0x000562000c1e1700 */
[----:B------:R-:W-:Y:S05]  /*02c0*/  BRA `(.L_x_22085) ;  /* 0x0000000c00007947 */ /* 0x000fea0003800000 */
.L_x_22081:
        /* <DEDUP_REMOVED lines=9> */
.L_x_22089:
[----:B------:R-:W2:Y:S02]  /*0360*/  LDG.E.U16 R4, desc[UR36][R4.64] ;  /* 0x0000002404047981 */ /* 0x000ea4000c1e1500 */
[----:B--2---:R-:W-:-:S06]  /*0370*/  HADD2.F32 R24, -RZ, R4.H0_H0 ;  /* 0x20000004ff187230 */ /* 0x004fcc0000004100 */
[----:B------:R-:W0:Y:S01]  /*0380*/  F2I.FTZ.TRUNC.NTZ R24, R24 ;  /* 0x0000001800187305 */ /* 0x000e22000021f100 */
[----:B------:R-:W-:Y:S05]  /*0390*/  BRA `(.L_x_22085) ;  /* 0x0000000800cc7947 */ /* 0x000fea0003800000 */
.L_x_22088:
        /* <DEDUP_REMOVED lines=9> */
.L_x_22091:
[----:B------:R-:W2:Y:S02]  /*0430*/  LDG.E.U16 R4, desc[UR36][R4.64] ;  /* 0x0000002404047981 */ /* 0x000ea4000c1e1500 */
[----:B--2---:R-:W-:-:S06]  /*0440*/  HADD2.F32 R24, -RZ, R4.H0_H0 ;  /* 0x20000004ff187230 */ /* 0x004fcc0000004100 */
[----:B------:R-:W0:Y:S01]  /*0450*/  F2I.FTZ.TRUNC.NTZ R24, R24 ;  /* 0x0000001800187305 */ /* 0x000e22000021f100 */
[----:B------:R-:W-:Y:S05]  /*0460*/  BRA `(.L_x_22085) ;  /* 0x0000000800987947 */ /* 0x000fea0003800000 */
.L_x_22090:
[----:B------:R-:W2:Y:S02]  /*0470*/  LDG.E.64 R24, desc[UR36][R4.64] ;  /* 0x0000002404187981 */ /* 0x000ea4000c1e1b00 */
[----:B--2---:R0:W1:Y:S01]  /*0480*/  F2I.F64.TRUNC R24, R24 ;  /* 0x0000001800187311 */ /* 0x004062000030d100 */
[----:B------:R-:W-:Y:S05]  /*0490*/  BRA `(.L_x_22085) ;  /* 0x00000008008c7947 */ /* 0x000fea0003800000 */
.L_x_22080:
        /* <DEDUP_REMOVED lines=12> */
.L_x_22094:
[----:B------:R-:W2:Y:S02]  /*0560*/  LDG.E.64 R4, desc[UR36][R4.64] ;  /* 0x0000002404047981 */ /* 0x000ea4000c1e1b00 */
[----:B--2---:R0:W1:Y:S01]  /*0570*/  F2I.F64.TRUNC R24, R4 ;  /* 0x0000000400187311 */ /* 0x004062000030d100 */
[----:B------:R-:W-:Y:S05]  /*0580*/  BRA `(.L_x_22085) ;  /* 0x0000000800507947 */ /* 0x000fea0003800000 */
.L_x_22093:
        /* <DEDUP_REMOVED lines=26> */
.L_x_22096:
        /* <DEDUP_REMOVED lines=14> */
.L_x_22095:
[----:B------:R-:W2:Y:S02]  /*0810*/  LDG.E.U16 R24, desc[UR36][R4.64] ;  /* 0x0000002404187981 */ /* 0x000ea4000c1e1500 */
[----:B--2---:R-:W-:-:S06]  /*0820*/  IMAD.U32 R24, R24, 0x10000, RZ ;  /* 0x0001000018187824 */ /* 0x004fcc00078e00ff */
[----:B------:R-:W0:Y:S01]  /*0830*/  F2I.FTZ.TRUNC.NTZ R24, R24 ;  /* 0x0000001800187305 */ /* 0x000e22000021f100 */
[----:B------:R-:W-:Y:S05]  /*0840*/  BRA `(.L_x_22085) ;  /* 0x0000000400a07947 */ /* 0x000fea0003800000 */
.L_x_22092:
        /* <DEDUP_REMOVED lines=10> */
.L_x_22099:
        /* <DEDUP_REMOVED lines=21> */
.L_x_22103:
[----:B------:R-:W-:Y:S05]  /*0a40*/  BSYNC.RECONVERGENT B1 ;  /* 0x0000000000017941 */ /* 0x000fea0003800200 */
.L_x_22102:
[----:B------:R-:W-:Y:S01]  /*0a50*/  IMAD.SHL.U32 R0, R0, 0x100000, RZ ;  /* 0x0010000000007824 */ /* 0x000fe200078e00ff */
[----:B------:R-:W-:-:S04]  /*0a60*/  LEA R3, R3, 0x3b800000, 0x17 ;  /* 0x3b80000003037811 */ /* 0x000fc800078eb8ff */
[----:B------:R-:W-:-:S07]  /*0a70*/  LOP3.LUT R24, R3, R0, R7, 0xfe, !PT ;  /* 0x0000000003187212 */ /* 0x000fce00078efe07 */
.L_x_22101:
[----:B------:R-:W-:Y:S05]  /*0a80*/  BSYNC.RECONVERGENT B0 ;  /* 0x0000000000007941 */ /* 0x000fea0003800200 */
.L_x_22100:
[----:B------:R-:W0:Y:S01]  /*0a90*/  F2I.FTZ.TRUNC.NTZ R24, R24 ;  /* 0x0000001800187305 */ /* 0x000e22000021f100 */
[----:B------:R-:W-:Y:S05]  /*0aa0*/  BRA `(.L_x_22085) ;  /* 0x0000000400087947 */ /* 0x000fea0003800000 */
.L_x_22098:
        /* <DEDUP_REMOVED lines=21> */
.L_x_22107:
[----:B------:R-:W-:Y:S05]  /*0c00*/  BSYNC.RECONVERGENT B1 ;  /* 0x0000000000017941 */ /* 0x000fea0003800200 */
.L_x_22106:
[----:B------:R-:W-:Y:S01]  /*0c10*/  IMAD.SHL.U32 R0, R0, 0x200000, RZ ;  /* 0x0020000000007824 */ /* 0x000fe200078e00ff */
[----:B------:R-:W-:-:S04]  /*0c20*/  LEA R3, R3, 0x37800000, 0x17 ;  /* 0x3780000003037811 */ /* 0x000fc800078eb8ff */
[----:B------:R-:W-:-:S07]  /*0c30*/  LOP3.LUT R24, R3, R0, R7, 0xfe, !PT ;  /* 0x0000000003187212 */ /* 0x000fce00078efe07 */
.L_x_22105:
[----:B------:R-:W-:Y:S05]  /*0c40*/  BSYNC.RECONVERGENT B0 ;  /* 0x0000000000007941 */ /* 0x000fea0003800200 */
.L_x_22104:
[----:B------:R-:W0:Y:S01]  /*0c50*/  F2I.FTZ.TRUNC.NTZ R24, R24 ;  /* 0x0000001800187305 */ /* 0x000e22000021f100 */
[----:B------:R-:W-:Y:S05]  /*0c60*/  BRA `(.L_x_22085) ;  /* 0x0000000000987947 */ /* 0x000fea0003800000 */
.L_x_22097:
[----:B------:R-:W-:-:S09]  /*0c70*/  UISETP.NE.AND UP0, UPT, UR4, 0x1c, UPT ;  /* 0x0000001c0400788c */ /* 0x000fd2000bf05270 */
[----:B------:R-:W-:Y:S05]  /*0c80*/  BRA.U !UP0, `(.L_x_22108) ;  /* 0x00000001088c7547 */ /* 0x000fea000b800000 */
[----:B------:R-:W-:-:S09]  /*0c90*/  UISETP.NE.AND UP0, UPT, UR4, 0x1d, UPT ;  /* 0x0000001d0400788c */ /* 0x000fd2000bf05270 */
[----:B------:R-:W-:Y:S05]  /*0ca0*/  BRA.U !UP0, `(.L_x_22109) ;  /* 0x00000001087c7547 */ /* 0x000fea000b800000 */
[----:B------:R-:W-:-:S09]  /*0cb0*/  UISETP.NE.AND UP0, UPT, UR4, 0x2c, UPT ;  /* 0x0000002c0400788c */ /* 0x000fd2000bf05270 */
[----:B------:R-:W-:Y:S05]  /*0cc0*/  BRA.U !UP0, `(.L_x_22110) ;  /* 0x0000000108487547 */ /* 0x000fea000b800000 */
.L_x_22084:
        /* <DEDUP_REMOVED lines=16> */
.L_x_22111:
[----:B------:R-:W-:Y:S01]  /*0dd0*/  IMAD.MOV.U32 R24, RZ, RZ, RZ ;  /* 0x000000ffff187224 */ /* 0x000fe200078e00ff */
[----:B------:R-:W-:Y:S06]  /*0de0*/  BRA `(.L_x_22085) ;  /* 0x0000000000387947 */ /* 0x000fec0003800000 */
.L_x_22110:
        /* <DEDUP_REMOVED lines=8> */
.L_x_22113:
[----:B------:R-:W-:Y:S05]  /*0e70*/  BSYNC.RECONVERGENT B0 ;  /* 0x0000000000007941 */ /* 0x000fea0003800200 */
.L_x_22112:
[----:B------:R-:W0:Y:S01]  /*0e80*/  F2I.FTZ.TRUNC.NTZ R24, R24 ;  /* 0x0000001800187305 */ /* 0x000e22000021f100 */
[----:B------:R-:W-:Y:S05]  /*0e90*/  BRA `(.L_x_22085) ;  /* 0x00000000000c7947 */ /* 0x000fea0003800000 */
.L_x_22109:
[----:B------:R0:W5:Y:S01]  /*0ea0*/  LDG.E R24, desc[UR36][R4.64] ;  /* 0x0000002404187981 */ /* 0x000162000c1e1900 */
[----:B------:R-:W-:Y:S05]  /*0eb0*/  BRA `(.L_x_22085) ;  /* 0x0000000000047947 */ /* 0x000fea0003800000 */
.L_x_22108:
[----:B------:R0:W5:Y:S02]  /*0ec0*/  LDG.E R24, desc[UR36][R4.64] ;  /* 0x0000002404187981 */ /* 0x000164000c1e1900 */
.L_x_22085:
[----:B------:R-:W-:-:S07]  /*0ed0*/  VIADD R17, R23, 0x80 ;  /* 0x0000008017117836 */ /* 0x000fce0000000000 */
.L_x_22079:
[----:B------:R-:W-:Y:S05]  /*0ee0*/  BSYNC.RECONVERGENT B6 ;  /* 0x0000000000067941 */ /* 0x000fea0003800200 */
.L_x_22078:
        /* <DEDUP_REMOVED lines=23> */
.L_x_22119:
[----:B------:R0:W5:Y:S01]  /*1060*/  LDG.E.U8 R18, desc[UR36][R4.64] ;  /* 0x0000002404127981 */ /* 0x000162000c1e1100 */
[----:B------:R-:W-:Y:S05]  /*1070*/  BRA `(.L_x_22121) ;  /* 0x0000000c00307947 */ /* 0x000fea0003800000 */
.L_x_22118:
        /* <DEDUP_REMOVED lines=8> */
.L_x_22123:
[----:B------:R0:W5:Y:S01]  /*1100*/  LDG.E R18, desc[UR36][R4.64] ;  /* 0x0000002404127981 */ /* 0x000162000c1e1900 */
[----:B------:R-:W-:Y:S05]  /*1110*/  BRA `(.L_x_22121) ;  /* 0x0000000c00087947 */ /* 0x000fea0003800000 */
.L_x_22122:
[----:B------:R0:W5:Y:S01]  /*1120*/  LDG.E.S16 R18, desc[UR36][R4.64] ;  /* 0x0000002404127981 */ /* 0x000162000c1e1700 */
[----:B------:R-:W-:Y:S05]  /*1130*/  BRA `(.L_x_22121) ;  /* 0x0000000c00007947 */ /* 0x000fea0003800000 */
.L_x_22117:
        /* <DEDUP_REMOVED lines=9> */
.L_x_22125:
[----:B------:R-:W2:Y:S02]  /*11d0*/  LDG.E.U16 R4, desc[UR36][R4.64] ;  /* 0x0000002404047981 */ /* 0x000ea4000c1e1500 */
[----:B--2---:R-:W-:-:S06]  /*11e0*/  HADD2.F32 R18, -RZ, R4.H0_H0 ;  /* 0x20000004ff127230 */ /* 0x004fcc0000004100 */
[----:B------:R-:W0:Y:S01]  /*11f0*/  F2I.FTZ.TRUNC.NTZ R18, R18 ;  /* 0x0000001200127305 */ /* 0x000e22000021f100 */
[----:B------:R-:W-:Y:S05]  /*1200*/  BRA `(.L_x_22121) ;  /* 0x0000000800cc7947 */ /* 0x000fea0003800000 */
.L_x_22124:
        /* <DEDUP_REMOVED lines=9> */
.L_x_22127:
[----:B------:R-:W2:Y:S02]  /*12a0*/  LDG.E.U16 R4, desc[UR36][R4.64] ;  /* 0x0000002404047981 */ /* 0x000ea4000c1e1500 */
[----:B--2---:R-:W-:-:S06]  /*12b0*/  HADD2.F32 R18, -RZ, R4.H0_H0 ;  /* 0x20000004ff127230 */ /* 0x004fcc0000004100 */
[----:B------:R-:W0:Y:S01]  /*12c0*/  F2I.FTZ.TRUNC.NTZ R18, R18 ;  /* 0x0000001200127305 */ /* 0x000e22000021f100 */
[----:B------:R-:W-:Y:S05]  /*12d0*/  BRA `(.L_x_22121) ;  /* 0x0000000800987947 */ /* 0x000fea0003800000 */
.L_x_22126:
[----:B------:R-:W2:Y:S02]  /*12e0*/  LDG.E.64 R18, desc[UR36][R4.64] ;  /* 0x0000002404127981 */ /* 0x000ea4000c1e1b00 */
[----:B--2---:R0:W1:Y:S01]  /*12f0*/  F2I.F64.TRUNC R18, R18 ;  /* 0x0000001200127311 */ /* 0x004062000030d100 */
[----:B------:R-:W-:Y:S05]  /*1300*/  BRA `(.L_x_22121) ;  /* 0x00000008008c7947 */ /* 0x000fea0003800000 */
.L_x_22116:
        /* <DEDUP_REMOVED lines=12> */
.L_x_22130:
[----:B------:R-:W2:Y:S02]  /*13d0*/  LDG.E.64 R4, desc[UR36][R4.64] ;  /* 0x0000002404047981 */ /* 0x000ea4000c1e1b00 */
[----:B--2---:R0:W1:Y:S01]  /*13e0*/  F2I.F64.TRUNC R18, R4 ;  /* 0x0000000400127311 */ /* 0x004062000030d100 */
[----:B------:R-:W-:Y:S05]  /*13f0*/  BRA `(.L_x_22121) ;  /* 0x0000000800507947 */ /* 0x000fea0003800000 */
.L_x_22129:
        /* <DEDUP_REMOVED lines=26> */
.L_x_22132:
        /* <DEDUP_REMOVED lines=14> */
.L_x_22131:
[----:B------:R-:W2:Y:S02]  /*1680*/  LDG.E.U16 R18, desc[UR36][R4.64] ;  /* 0x0000002404127981 */ /* 0x000ea4000c1e1500 */
[----:B--2---:R-:W-:-:S06]  /*1690*/  IMAD.U32 R18, R18, 0x10000, RZ ;  /* 0x0001000012127824 */ /* 0x004fcc00078e00ff */
[----:B------:R-:W4:Y:S01]  /*16a0*/  F2I.FTZ.TRUNC.NTZ R18, R18 ;  /* 0x0000001200127305 */ /* 0x000f22000021f100 */
[----:B------:R-:W-:Y:S05]  /*16b0*/  BRA `(.L_x_22121) ;  /* 0x0000000400a07947 */ /* 0x000fea0003800000 */
.L_x_22128:
        /* <DEDUP_REMOVED lines=10> */
.L_x_22135:
        /* <DEDUP_REMOVED lines=21> */
.L_x_22139:
[----:B------:R-:W-:Y:S05]  /*18b0*/  BSYNC.RECONVERGENT B1 ;  /* 0x0000000000017941 */ /* 0x000fea0003800200 */
.L_x_22138:
[----:B------:R-:W-:Y:S01]  /*18c0*/  IMAD.SHL.U32 R0, R0, 0x100000, RZ ;  /* 0x0010000000007824 */ /* 0x000fe200078e00ff */
[----:B------:R-:W-:-:S04]  /*18d0*/  LEA R3, R3, 0x3b800000, 0x17 ;  /* 0x3b80000003037811 */ /* 0x000fc800078eb8ff */
[----:B------:R-:W-:-:S07]  /*18e0*/  LOP3.LUT R18, R3, R0, R7, 0xfe, !PT ;  /* 0x0000000003127212 */ /* 0x000fce00078efe07 */
.L_x_22137:
[----:B------:R-:W-:Y:S05]  /*18f0*/  BSYNC.RECONVERGENT B0 ;  /* 0x0000000000007941 */ /* 0x000fea0003800200 */
.L_x_22136:
[----:B------:R-:W0:Y:S01]  /*1900*/  F2I.FTZ.TRUNC.NTZ R18, R18 ;  /* 0x0000001200127305 */ /* 0x000e22000021f100 */
[----:B------:R-:W-:Y:S05]  /*1910*/  BRA `(.L_x_22121) ;  /* 0x0000000400087947 */ /* 0x000fea0003800000 */
.L_x_22134:
        /* <DEDUP_REMOVED lines=21> */
.L_x_22143:
[----:B------:R-:W-:Y:S05]  /*1a70*/  BSYNC.RECONVERGENT B1 ;  /* 0x0000000000017941 */ /* 0x000fea0003800200 */
.L_x_22142:
[----:B------:R-:W-:Y:S01]  /*1a80*/  IMAD.SHL.U32 R0, R0, 0x200000, RZ ;  /* 0x0020000000007824 */ /* 0x000fe200078e00ff */
[----:B------:R-:W-:-:S04]  /*1a90*/  LEA R3, R3, 0x37800000, 0x17 ;  /* 0x3780000003037811 */ /* 0x000fc800078eb8ff */
[----:B------:R-:W-:-:S07]  /*1aa0*/  LOP3.LUT R18, R3, R0, R7, 0xfe, !PT ;  /* 0x0000000003127212 */ /* 0x000fce00078efe07 */
.L_x_22141:
[----:B------:R-:W-:Y:S05]  /*1ab0*/  BSYNC.RECONVERGENT B0 ;  /* 0x0000000000007941 */ /* 0x000fea0003800200 */
.L_x_22140:
[----:B------:R-:W0:Y:S01]  /*1ac0*/  F2I.FTZ.TRUNC.NTZ R18, R18 ;  /* 0x0000001200127305 */ /* 0x000e22000021f100 */
[----:B------:R-:W-:Y:S05]  /*1ad0*/  BRA `(.L_x_22121) ;  /* 0x0000000000987947 */ /* 0x000fea0003800000 */
.L_x_22133:
        /* <DEDUP_REMOVED lines=14> */
.L_x_22147:
[----:B------:R-:W-:Y:S05]  /*1bc0*/  BSYNC.RECONVERGENT B0 ;  /* 0x0000000000007941 */ /* 0x000fea0003800200 */
.L_x_22146:
[----:B------:R-:W0:Y:S01]  /*1bd0*/  F2I.FTZ.TRUNC.NTZ R18, R18 ;  /* 0x0000001200127305 */ /* 0x000e22000021f100 */
[----:B------:R-:W-:Y:S05]  /*1be0*/  BRA `(.L_x_22121) ;  /* 0x0000000000547947 */ /* 0x000fea0003800000 */
.L_x_22120:
        /* <DEDUP_REMOVED lines=16> */
.L_x_22148:
[----:B------:R-:W-:Y:S01]  /*1cf0*/  IMAD.MOV.U32 R18, RZ, RZ, RZ ;  /* 0x000000ffff127224 */ /* 0x000fe200078e00ff */
[----:B------:R-:W-:Y:S06]  /*1d00*/  BRA `(.L_x_22121) ;  /* 0x00000000000c7947 */ /* 0x000fec0003800000 */
.L_x_22145:
[----:B------:R0:W5:Y:S01]  /*1d10*/  LDG.E R18, desc[UR36][R4.64] ;  /* 0x0000002404127981 */ /* 0x000162000c1e1900 */
[----:B------:R-:W-:Y:S05]  /*1d20*/  BRA `(.L_x_22121) ;  /* 0x0000000000047947 */ /* 0x000fea0003800000 */
.L_x_22144:
[----:B------:R0:W5:Y:S02]  /*1d30*/  LDG.E R18, desc[UR36][R4.64] ;  /* 0x0000002404127981 */ /* 0x000164000c1e1900 */
.L_x_22121:
[----:B------:R-:W-:-:S07]  /*1d40*/  VIADD R17, R17, 0x80 ;  /* 0x0000008011117836 */ /* 0x000fce0000000000 */
.L_x_22115:
[----:B------:R-:W-:Y:S05]  /*1d50*/  BSYNC.RECONVERGENT B6 ;  /* 0x0000000000067941 */ /* 0x000fea0003800200 */
.L_x_22114:
        /* <DEDUP_REMOVED lines=23> */
.L_x_22154:
[----:B------:R0:W5:Y:S01]  /*1ed0*/  LDG.E.U8 R22, desc[UR36][R4.64] ;  /* 0x0000002404167981 */ /* 0x000162000c1e1100 */
[----:B------:R-:W-:Y:S05]  /*1ee0*/  BRA `(.L_x_22156) ;  /* 0x0000000c00307947 */ /* 0x000fea0003800000 */
.L_x_22153:
        /* <DEDUP_REMOVED lines=8> */
.L_x_22158:
[----:B------:R0:W5:Y:S01]  /*1f70*/  LDG.E R22, desc[UR36][R4.64] ;  /* 0x0000002404167981 */ /* 0x000162000c1e1900 */
[----:B------:R-:W-:Y:S05]  /*1f80*/  BRA `(.L_x_22156) ;  /* 0x0000000c00087947 */ /* 0x000fea0003800000 */
.L_x_22157:
[----:B------:R0:W5:Y:S01]  /*1f90*/  LDG.E.S16 R22, desc[UR36][R4.64] ;  /* 0x0000002404167981 */ /* 0x000162000c1e1700 */
[----:B------:R-:W-:Y:S05]  /*1fa0*/  BRA `(.L_x_22156) ;  /* 0x0000000c00007947 */ /* 0x000fea0003800000 */
.L_x_22152:
        /* <DEDUP_REMOVED lines=9> */
.L_x_22160:
[----:B------:R-:W2:Y:S02]  /*2040*/  LDG.E.U16 R4, desc[UR36][R4.64] ;  /* 0x0000002404047981 */ /* 0x000ea4000c1e1500 */
[----:B--2---:R-:W-:-:S06]  /*2050*/  HADD2.F32 R22, -RZ, R4.H0_H0 ;  /* 0x20000004ff167230 */ /* 0x004fcc0000004100 */
[----:B------:R-:W0:Y:S01]  /*2060*/  F2I.FTZ.TRUNC.NTZ R22, R22 ;  /* 0x0000001600167305 */ /* 0x000e22000021f100 */
[----:B------:R-:W-:Y:S05]  /*2070*/  BRA `(.L_x_22156) ;  /* 0x0000000800cc7947 */ /* 0x000fea0003800000 */
.L_x_22159:
        /* <DEDUP_REMOVED lines=9> */
.L_x_22162:
[----:B------:R-:W2:Y:S02]  /*2110*/  LDG.E.U16 R4, desc[UR36][R4.64] ;  /* 0x0000002404047981 */ /* 0x000ea4000c1e1500 */
[----:B--2---:R-:W-:-:S06]  /*2120*/  HADD2.F32 R22, -RZ, R4.H0_H0 ;  /* 0x20000004ff167230 */ /* 0x004fcc0000004100 */
[----:B------:R-:W0:Y:S01]  /*2130*/  F2I.FTZ.TRUNC.NTZ R22, R22 ;  /* 0x0000001600167305 */ /* 0x000e22000021f100 */
[----:B------:R-:W-:Y:S05]  /*2140*/  BRA `(.L_x_22156) ;  /* 0x0000000800987947 */ /* 0x000fea0003800000 */
.L_x_22161:
[----:B------:R-:W2:Y:S02]  /*2150*/  LDG.E.64 R4, desc[UR36][R4.64] ;  /* 0x0000002404047981 */ /* 0x000ea4000c1e1b00 */
[----:B--2---:R0:W1:Y:S01]  /*2160*/  F2I.F64.TRUNC R22, R4 ;  /* 0x0000000400167311 */ /* 0x004062000030d100 */
[----:B------:R-:W-:Y:S05]  /*2170*/  BRA `(.L_x_22156) ;  /* 0x00000008008c7947 */ /* 0x000fea0003800000 */
.L_x_22151:
        /* <DEDUP_REMOVED lines=12> */
.L_x_22165:
[----:B------:R-:W2:Y:S02]  /*2240*/  LDG.E.64 R4, desc[UR36][R4.64] ;  /* 0x0000002404047981 */ /* 0x000ea4000c1e1b00 */
[----:B--2---:R0:W1:Y:S01]  /*2250*/  F2I.F64.TRUNC R22, R4 ;  /* 0x0000000400167311 */ /* 0x004062000030d100 */
[----:B------:R-:W-:Y:S05]  /*2260*/  BRA `(.L_x_22156) ;  /* 0x0000000800507947 */ /* 0x000fea0003800000 */
.L_x_22164:
        /* <DEDUP_REMOVED lines=26> */
.L_x_22167:
        /* <DEDUP_REMOVED lines=14> */
.L_x_22166:
[----:B------:R-:W2:Y:S02]  /*24f0*/  LDG.E.U16 R22, desc[UR36][R4.64] ;  /* 0x0000002404167981 */ /* 0x000ea4000c1e1500 */
[----:B--2---:R-:W-:-:S06]  /*2500*/  IMAD.U32 R22, R22, 0x10000, RZ ;  /* 0x0001000016167824 */ /* 0x004fcc00078e00ff */
[----:B------:R-:W0:Y:S01]  /*2510*/  F2I.FTZ.TRUNC.NTZ R22, R22 ;  /* 0x0000001600167305 */ /* 0x000e22000021f100 */
[----:B------:R-:W-:Y:S05]  /*2520*/  BRA `(.L_x_22156) ;  /* 0x0000000400a07947 */ /* 0x000fea0003800000 */
.L_x_22163:
        /* <DEDUP_REMOVED lines=10> */
.L_x_22170:
        /* <DEDUP_REMOVED lines=21> */
.L_x_22174:
[----:B------:R-:W-:Y:S05]  /*2720*/  BSYNC.RECONVERGENT B1 ;  /* 0x0000000000017941 */ /* 0x000fea0003800200 */
.L_x_22173:
[----:B------:R-:W-:Y:S01]  /*2730*/  IMAD.SHL.U32 R0, R0, 0x100000, RZ ;  /* 0x0010000000007824 */ /* 0x000fe200078e00ff */
[----:B------:R-:W-:-:S04]  /*2740*/  LEA R3, R3, 0x3b800000, 0x17 ;  /* 0x3b80000003037811 */ /* 0x000fc800078eb8ff */
[----:B------:R-:W-:-:S07]  /*2750*/  LOP3.LUT R22, R3, R0, R7, 0xfe, !PT ;  /* 0x0000000003167212 */ /* 0x000fce00078efe07 */
.L_x_22172:
[----:B------:R-:W-:Y:S05]  /*2760*/  BSYNC.RECONVERGENT B0 ;  /* 0x0000000000007941 */ /* 0x000fea0003800200 */
.L_x_22171:
[----:B------:R-:W1:Y:S01]  /*2770*/  F2I.FTZ.TRUNC.NTZ R22, R22 ;  /* 0x0000001600167305 */ /* 0x000e62000021f100 */
[----:B------:R-:W-:Y:S05]  /*2780*/  BRA `(.L_x_22156) ;  /* 0x0000000400087947 */ /* 0x000fea0003800000 */
.L_x_22169:
        /* <DEDUP_REMOVED lines=21> */
.L_x_22178:
[----:B------:R-:W-:Y:S05]  /*28e0*/  BSYNC.RECONVERGENT B1 ;  /* 0x0000000000017941 */ /* 0x000fea0003800200 */
.L_x_22177:
[----:B------:R-:W-:Y:S01]  /*28f0*/  IMAD.SHL.U32 R0, R0, 0x200000, RZ ;  /* 0x0020000000007824 */ /* 0x000fe200078e00ff */
[----:B------:R-:W-:-:S04]  /*2900*/  LEA R3, R3, 0x37800000, 0x17 ;  /* 0x3780000003037811 */ /* 0x000fc800078eb8ff */
[----:B------:R-:W-:-:S07]  /*2910*/  LOP3.LUT R22, R3, R0, R7, 0xfe, !PT ;  /* 0x0000000003167212 */ /* 0x000fce00078efe07 */
.L_x_22176:
[----:B------:R-:W-:Y:S05]  /*2920*/  BSYNC.RECONVERGENT B0 ;  /* 0x0000000000007941 */ /* 0x000fea0003800200 */
.L_x_22175:
[----:B------:R-:W2:Y:S01]  /*2930*/  F2I.FTZ.TRUNC.NTZ R22, R22 ;  /* 0x0000001600167305 */ /* 0x000ea2000021f100 */
[----:B------:R-:W-:Y:S05]  /*2940*/  BRA `(.L_x_22156) ;  /* 0x0000000000987947 */ /* 0x000fea0003800000 */
.L_x_22168:
        /* <DEDUP_REMOVED lines=14> */
.L_x_22182:
[----:B------:R-:W-:Y:S05]  /*2a30*/  BSYNC.RECONVERGENT B0 ;  /* 0x0000000000007941 */ /* 0x000fea0003800200 */
.L_x_22181:
[----:B------:R-:W4:Y:S01]  /*2a40*/  F2I.FTZ.TRUNC.NTZ R22, R22 ;  /* 0x0000001600167305 */ /* 0x000f22000021f100 */
[----:B------:R-:W-:Y:S05]  /*2a50*/  BRA `(.L_x_22156) ;  /* 0x0000000000547947 */ /* 0x000fea0003800000 */
.L_x_22155:
        /* <DEDUP_REMOVED lines=16> */
.L_x_22183:
[----:B------:R-:W-:Y:S01]  /*2b60*/  IMAD.MOV.U32 R22, RZ, RZ, RZ ;  /* 0x000000ffff167224 */ /* 0x000fe200078e00ff */
[----:B------:R-:W-:Y:S06]  /*2b70*/  BRA `(.L_x_22156) ;  /* 0x00000000000c7947 */ /* 0x000fec0003800000 */
.L_x_22180:
[----:B------:R0:W5:Y:S01]  /*2b80*/  LDG.E R22, desc[UR36][R4.64] ;  /* 0x0000002404167981 */ /* 0x000162000c1e1900 */
[----:B------:R-:W-:Y:S05]  /*2b90*/  BRA `(.L_x_22156) ;  /* 0x0000000000047947 */ /* 0x000fea0003800000 */
.L_x_22179:
[----:B------:R3:W5:Y:S02]  /*2ba0*/  LDG.E R22, desc[UR36][R4.64] ;  /* 0x0000002404167981 */ /* 0x000764000c1e1900 */
.L_x_22156:
[----:B------:R-:W-:-:S07]  /*2bb0*/  VIADD R17, R17, 0x80 ;  /* 0x0000008011117836 */ /* 0x000fce0000000000 */
.L_x_22150:
[----:B------:R-:W-:Y:S05]  /*2bc0*/  BSYNC.RECONVERGENT B6 ;  /* 0x0000000000067941 */ /* 0x000fea0003800200 */
.L_x_22149:
        /* <DEDUP_REMOVED lines=23> */
.L_x_22189:
[----:B------:R0:W5:Y:S01]  /*2d40*/  LDG.E.U8 R25, desc[UR36][R4.64] ;  /* 0x0000002404197981 */ /* 0x000162000c1e1100 */
[----:B------:R-:W-:Y:S05]  /*2d50*/  BRA `(.L_x_22185) ;  /* 0x0000000c002c7947 */ /* 0x000fea0003800000 */
.L_x_22188:
        /* <DEDUP_REMOVED lines=8> */
.L_x_22192:
[----:B------:R0:W5:Y:S01]  /*2de0*/  LDG.E R25, desc[UR36][R4.64] ;  /* 0x0000002404197981 */ /* 0x000162000c1e1900 */
[----:B------:R-:W-:Y:S05]  /*2df0*/  BRA `(.L_x_22185) ;  /* 0x0000000c00047947 */ /* 0x000fea0003800000 */
.L_x_22191:
[----:B------:R0:W5:Y:S01]  /*2e00*/  LDG.E.S16 R25, desc[UR36][R4.64] ;  /* 0x0000002404197981 */ /* 0x000162000c1e1700 */
[----:B------:R-:W-:Y:S05]  /*2e10*/  BRA `(.L_x_22185) ;  /* 0x0000000800fc7947 */ /* 0x000fea0003800000 */
.L_x_22187:
        /* <DEDUP_REMOVED lines=9> */
.L_x_22194:
[----:B------:R-:W2:Y:S02]  /*2eb0*/  LDG.E.U16 R4, desc[UR36][R4.64] ;  /* 0x0000002404047981 */ /* 0x000ea4000c1e1500 */
[----:B--2---:R-:W-:-:S06]  /*2ec0*/  HADD2.F32 R25, -RZ, R4.H0_H0 ;  /* 0x20000004ff197230 */ /* 0x004fcc0000004100 */
[----:B------:R-:W0:Y:S01]  /*2ed0*/  F2I.FTZ.TRUNC.NTZ R25, R25 ;  /* 0x0000001900197305 */ /* 0x000e22000021f100 */
[----:B------:R-:W-:Y:S05]  /*2ee0*/  BRA `(.L_x_22185) ;  /* 0x0000000800c87947 */ /* 0x000fea0003800000 */
.L_x_22193:
        /* <DEDUP_REMOVED lines=9> */
.L_x_22196:
[----:B------:R-:W2:Y:S02]  /*2f80*/  LDG.E.U16 R4, desc[UR36][R4.64] ;  /* 0x0000002404047981 */ /* 0x000ea4000c1e1500 */
[----:B--2---:R-:W-:-:S06]  /*2f90*/  HADD2.F32 R25, -RZ, R4.H0_H0 ;  /* 0x20000004ff197230 */ /* 0x004fcc0000004100 */
[----:B------:R-:W0:Y:S01]  /*2fa0*/  F2I.FTZ.TRUNC.NTZ R25, R25 ;  /* 0x0000001900197305 */ /* 0x000e22000021f100 */
[----:B------:R-:W-:Y:S05]  /*2fb0*/  BRA `(.L_x_22185) ;  /* 0x0000000800947947 */ /* 0x000fea0003800000 */
.L_x_22195:
[----:B------:R-:W2:Y:S02]  /*2fc0*/  LDG.E.64 R4, desc[UR36][R4.64] ;  /* 0x0000002404047981 */ /* 0x000ea4000c1e1b00 */
[----:B--2---:R0:W1:Y:S01]  /*2fd0*/  F2I.F64.TRUNC R25, R4 ;  /* 0x0000000400197311 */ /* 0x004062000030d100 */
[----:B------:R-:W-:Y:S05]  /*2fe0*/  BRA `(.L_x_22185) ;  /* 0x0000000800887947 */ /* 0x000fea0003800000 */
.L_x_22186:
        /* <DEDUP_REMOVED lines=12> */
.L_x_22199:
[----:B------:R-:W2:Y:S02]  /*30b0*/  LDG.E.64 R4, desc[UR36][R4.64] ;  /* 0x0000002404047981 */ /* 0x000ea4000c1e1b00 */
[----:B--2---:R0:W1:Y:S01]  /*30c0*/  F2I.F64.TRUNC R25, R4 ;  /* 0x0000000400197311 */ /* 0x004062000030d100 */
[----:B------:R-:W-:Y:S05]  /*30d0*/  BRA `(.L_x_22185) ;  /* 0x00000008004c7947 */ /* 0x000fea0003800000 */
.L_x_22198:
        /* <DEDUP_REMOVED lines=26> */
.L_x_22201:
        /* <DEDUP_REMOVED lines=14> */
.L_x_22200:
[----:B------:R-:W2:Y:S02]  /*3360*/  LDG.E.U16 R25, desc[UR36][R4.64] ;  /* 0x0000002404197981 */ /* 0x000ea4000c1e1500 */
[----:B--2---:R-:W-:-:S06]  /*3370*/  IMAD.U32 R25, R25, 0x10000, RZ ;  /* 0x0001000019197824 */ /* 0x004fcc00078e00ff */
[----:B------:R-:W0:Y:S01]  /*3380*/  F2I.FTZ.TRUNC.NTZ R25, R25 ;  /* 0x0000001900197305 */ /* 0x000e22000021f100 */
[----:B------:R-:W-:Y:S05]  /*3390*/  BRA `(.L_x_22185) ;  /* 0x00000004009c7947 */ /* 0x000fea0003800000 */
.L_x_22197:
        /* <DEDUP_REMOVED lines=10> */
.L_x_22204:
        /* <DEDUP_REMOVED lines=21> */
.L_x_22208:
[----:B------:R-:W-:Y:S05]  /*3590*/  BSYNC.RECONVERGENT B1 ;  /* 0x0000000000017941 */ /* 0x000fea0003800200 */
.L_x_22207:
[----:B------:R-:W-:Y:S01]  /*35a0*/  IMAD.SHL.U32 R0, R0, 0x100000, RZ ;  /* 0x0010000000007824 */ /* 0x000fe200078e00ff */
[----:B------:R-:W-:-:S04]  /*35b0*/  LEA R3, R3, 0x3b800000, 0x17 ;  /* 0x3b80000003037811 */ /* 0x000fc800078eb8ff */
[----:B------:R-:W-:-:S07]  /*35c0*/  LOP3.LUT R25, R3, R0, R25, 0xfe, !PT ;  /* 0x0000000003197212 */ /* 0x000fce00078efe19 */
.L_x_22206:
[----:B------:R-:W-:Y:S05]  /*35d0*/  BSYNC.RECONVERGENT B0 ;  /* 0x0000000000007941 */ /* 0x000fea0003800200 */
.L_x_22205:
[----:B------:R-:W0:Y:S01]  /*35e0*/  F2I.FTZ.TRUNC.NTZ R25, R25 ;  /* 0x0000001900197305 */ /* 0x000e22000021f100 */
[----:B------:R-:W-:Y:S05]  /*35f0*/  BRA `(.L_x_22185) ;  /* 0x0000000400047947 */ /* 0x000fea0003800000 */
.L_x_22203:
        /* <DEDUP_REMOVED lines=21> */
.L_x_22212:
[----:B------:R-:W-:Y:S05]  /*3750*/  BSYNC.RECONVERGENT B1 ;  /* 0x0000000000017941 */ /* 0x000fea0003800200 */
.L_x_22211:
[----:B------:R-:W-:Y:S01]  /*3760*/  IMAD.SHL.U32 R0, R0, 0x200000, RZ ;  /* 0x0020000000007824 */ /* 0x000fe200078e00ff */
[----:B------:R-:W-:-:S04]  /*3770*/  LEA R3, R3, 0x37800000, 0x17 ;  /* 0x3780000003037811 */ /* 0x000fc800078eb8ff */
[----:B------:R-:W-:-:S07]  /*3780*/  LOP3.LUT R25, R3, R0, R25, 0xfe, !PT ;  /* 0x0000000003197212 */ /* 0x000fce00078efe19 */
.L_x_22210:
[----:B------:R-:W-:Y:S05]  /*3790*/  BSYNC.RECONVERGENT B0 ;  /* 0x0000000000007941 */ /* 0x000fea0003800200 */
.L_x_22209:
[----:B------:R-:W0:Y:S01]  /*37a0*/  F2I.FTZ.TRUNC.NTZ R25, R25 ;  /* 0x0000001900197305 */ /* 0x000e22000021f100 */
[----:B------:R-:W-:Y:S05]  /*37b0*/  BRA `(.L_x_22185) ;  /* 0x0000000000947947 */ /* 0x000fea0003800000 */
.L_x_22202:
        /* <DEDUP_REMOVED lines=14> */
.L_x_22216:
[----:B------:R-:W-:Y:S05]  /*38a0*/  BSYNC.RECONVERGENT B0 ;  /* 0x0000000000007941 */ /* 0x000fea0003800200 */
.L_x_22215:
[----:B------:R-:W0:Y:S01]  /*38b0*/  F2I.FTZ.TRUNC.NTZ R25, R25 ;  /* 0x0000001900197305 */ /* 0x000e22000021f100 */
[----:B------:R-:W-:Y:S05]  /*38c0*/  BRA `(.L_x_22185) ;  /* 0x0000000000507947 */ /* 0x000fea0003800000 */
.L_x_22190:
        /* <DEDUP_REMOVED lines=16> */
.L_x_22217:
[----:B------:R-:W-:Y:S05]  /*39d0*/  BRA `(.L_x_22185) ;  /* 0x00000000000c7947 */ /* 0x000fea0003800000 */
.L_x_22214:
[----:B------:R0:W5:Y:S01]  /*39e0*/  LDG.E R25, desc[UR36][R4.64] ;  /* 0x0000002404197981 */ /* 0x000162000c1e1900 */
[----:B------:R-:W-:Y:S05]  /*39f0*/  BRA `(.L_x_22185) ;  /* 0x0000000000047947 */ /* 0x000fea0003800000 */
.L_x_22213:
[----:B------:R0:W5:Y:S02]  /*3a00*/  LDG.E R25, desc[UR36][R4.64] ;  /* 0x0000002404197981 */ /* 0x000164000c1e1900 */
.L_x_22185:
[----:B------:R-:W-:Y:S05]  /*3a10*/  BSYNC.RECONVERGENT B6 ;  /* 0x0000000000067941 */ /* 0x000fea0003800200 */
.L_x_22184:
        /* <DEDUP_REMOVED lines=10> */
[-C--:B-----5:R-:W-:Y:S01]  /*3ac0*/  IABS R6, R24.reuse ;  /* 0x0000001800067213 */ /* 0x0a0fe20000000000 */
[----:B------:R-:W0:Y:S01]  /*3ad0*/  LDC R7, c[0x0][0x388] ;  /* 0x0000e200ff077b82 */ /* 0x000e220000000800 */
[----:B------:R-:W-:Y:S02]  /*3ae0*/  IABS R8, R24 ;  /* 0x0000001800087213 */ /* 0x000fe40000000000 */
[----:B------:R-:W1:Y:S03]  /*3af0*/  I2F.RP R0, R6 ;  /* 0x0000000600007306 */ /* 0x000e660000209400 */
[----:B------:R-:W-:-:S05]  /*3b00*/  IMAD.MOV R8, RZ, RZ, -R8 ;  /* 0x000000ffff087224 */ /* 0x000fca00078e0a08 */
[----:B-1----:R-:W1:Y:S01]  /*3b10*/  MUFU.RCP R0, R0 ;  /* 0x0000000000007308 */ /* 0x002e620000001000 */
[----:B0-----:R-:W-:Y:S01]  /*3b20*/  ISETP.GE.AND P6, PT, R7, RZ, PT ;  /* 0x000000ff0700720c */ /* 0x001fe20003fc6270 */
[----:B-1----:R-:W-:Y:S01]  /*3b30*/  VIADD R4, R0, 0xffffffe ;  /* 0x0ffffffe00047836 */ /* 0x002fe20000000000 */
        /* <DEDUP_REMOVED lines=16> */
.L_x_22219:
[----:B------:R-:W-:Y:S05]  /*3c40*/  BSYNC.RECONVERGENT B0 ;  /* 0x0000000000007941 */ /* 0x000fea0003800200 */
.L_x_22218:
[----:B------:R-:W-:Y:S04]  /*3c50*/  BSSY.RECONVERGENT B0, `(.L_x_22220) ;  /* 0x0000019000007945 */ /* 0x000fe80003800200 */
[----:B------:R-:W-:Y:S05]  /*3c60*/  @P3 BRA `(.L_x_22221) ;  /* 0x00000000005c3947 */ /* 0x000fea0003800000 */
        /* <DEDUP_REMOVED lines=23> */
.L_x_22221:
[----:B------:R-:W-:Y:S05]  /*3de0*/  BSYNC.RECONVERGENT B0 ;  /* 0x0000000000007941 */ /* 0x000fea0003800200 */
.L_x_22220:
        /* <DEDUP_REMOVED lines=25> */
.L_x_22223:
[----:B------:R-:W-:Y:S05]  /*3f80*/  BSYNC.RECONVERGENT B0 ;  /* 0x0000000000007941 */ /* 0x000fea0003800200 */
.L_x_22222:
        /* <DEDUP_REMOVED lines=25> */
.L_x_22225:
[----:B------:R-:W-:Y:S05]  /*4120*/  BSYNC.RECONVERGENT B0 ;  /* 0x0000000000007941 */ /* 0x000fea0003800200 */
.L_x_22224:
        /* <DEDUP_REMOVED lines=23> */
.L_x_22231:
[----:B------:R4:W-:Y:S01]  /*42a0*/  STG.E.U8 desc[UR36][R8.64], R5 ;  /* 0x0000000508007986 */ /* 0x0009e2000c101124 */
[----:B------:R-:W-:Y:S01]  /*42b0*/  IMAD.MOV.U32 R23, RZ, RZ, R19 ;  /* 0x000000ffff177224 */ /* 0x000fe200078e0013 */
[----:B------:R-:W-:Y:S06]  /*42c0*/  BRA `(.L_x_22227) ;  /* 0x0000000c00947947 */ /* 0x000fec0003800000 */
.L_x_22230:
        /* <DEDUP_REMOVED lines=11> */
.L_x_22234:
[----:B------:R2:W-:Y:S01]  /*4380*/  STG.E desc[UR36][R8.64], R5 ;  /* 0x0000000508007986 */ /* 0x0005e2000c101924 */
[----:B------:R-:W-:Y:S01]  /*4390*/  IMAD.MOV.U32 R23, RZ, RZ, R19 ;  /* 0x000000ffff177224 */ /* 0x000fe200078e0013 */
[----:B------:R-:W-:Y:S06]  /*43a0*/  BRA `(.L_x_22227) ;  /* 0x0000000c005c7947 */ /* 0x000fec0003800000 */
.L_x_22233:
[----:B------:R0:W-:Y:S01]  /*43b0*/  STG.E.U16 desc[UR36][R8.64], R5 ;  /* 0x0000000508007986 */ /* 0x0001e2000c101524 */
[----:B------:R-:W-:Y:S01]  /*43c0*/  IMAD.MOV.U32 R23, RZ, RZ, R19 ;  /* 0x000000ffff177224 */ /* 0x000fe200078e0013 */
[----:B------:R-:W-:Y:S06]  /*43d0*/  BRA `(.L_x_22227) ;  /* 0x0000000c00507947 */ /* 0x000fec0003800000 */
.L_x_22229:
        /* <DEDUP_REMOVED lines=10> */
.L_x_22236:
[----:B------:R-:W-:Y:S01]  /*4480*/  I2FP.F32.S32 R0, R5 ;  /* 0x0000000500007245 */ /* 0x000fe20000201400 */
[----:B------:R-:W-:-:S03]  /*4490*/  IMAD.MOV.U32 R23, RZ, RZ, R19 ;  /* 0x000000ffff177224 */ /* 0x000fc600078e0013 */
[----:B------:R-:W-:-:S05]  /*44a0*/  F2FP.F16.F32.PACK_AB R0, RZ, R0 ;  /* 0x00000000ff00723e */ /* 0x000fca00000000ff */
[----:B------:R0:W-:Y:S01]  /*44b0*/  STG.E.U16 desc[UR36][R8.64], R0 ;  /* 0x0000000008007986 */ /* 0x0001e2000c101524 */
[----:B------:R-:W-:Y:S05]  /*44c0*/  BRA `(.L_x_22227) ;  /* 0x0000000c00147947 */ /* 0x000fea0003800000 */
.L_x_22235:
        /* <DEDUP_REMOVED lines=11> */
.L_x_22238:
[----:B------:R-:W-:Y:S01]  /*4580*/  I2FP.F32.S32 R5, R5 ;  /* 0x0000000500057245 */ /* 0x000fe20000201400 */
[----:B------:R-:W-:-:S03]  /*4590*/  IMAD.MOV.U32 R23, RZ, RZ, R19 ;  /* 0x000000ffff177224 */ /* 0x000fc600078e0013 */
[----:B------:R-:W-:-:S04]  /*45a0*/  F2FP.F16.F32.PACK_AB R3, RZ, R5 ;  /* 0x00000005ff03723e */ /* 0x000fc800000000ff */
[----:B------:R-:W-:-:S05]  /*45b0*/  PRMT R3, R3, 0x5410, RZ ;  /* 0x0000541003037816 */ /* 0x000fca00000000ff */
[----:B------:R0:W-:Y:S01]  /*45c0*/  STG.E desc[UR36][R8.64], R3 ;  /* 0x0000000308007986 */ /* 0x0001e2000c101924 */
[----:B------:R-:W-:Y:S05]  /*45d0*/  BRA `(.L_x_22227) ;  /* 0x0000000800d07947 */ /* 0x000fea0003800000 */
.L_x_22237:
[----:B------:R-:W0:Y:S01]  /*45e0*/  I2F.F64 R4, R5 ;  /* 0x0000000500047312 */ /* 0x000e220000201c00 */
[----:B------:R-:W-:Y:S01]  /*45f0*/  IMAD.MOV.U32 R23, RZ, RZ, R19 ;  /* 0x000000ffff177224 */ /* 0x000fe200078e0013 */
[----:B0-----:R0:W-:Y:S01]  /*4600*/  STG.E.64 desc[UR36][R8.64], R4 ;  /* 0x0000000408007986 */ /* 0x0011e2000c101b24 */
[----:B------:R-:W-:Y:S05]  /*4610*/  BRA `(.L_x_22227) ;  /* 0x0000000800c07947 */ /* 0x000fea0003800000 */
.L_x_22228:
        /* <DEDUP_REMOVED lines=13> */
.L_x_22241:
[----:B------:R-:W0:Y:S01]  /*46f0*/  I2F.F64 R4, R5 ;  /* 0x0000000500047312 */ /* 0x000e220000201c00 */
[----:B------:R-:W-:Y:S01]  /*4700*/  CS2R R6, SRZ ;  /* 0x0000000000067805 */ /* 0x000fe2000001ff00 */
[----:B------:R-:W-:-:S04]  /*4710*/  IMAD.MOV.U32 R23, RZ, RZ, R19 ;  /* 0x000000ffff177224 */ /* 0x000fc800078e0013 */
[----:B0-----:R0:W-:Y:S01]  /*4720*/  STG.E.128 desc[UR36][R8.64], R4 ;  /* 0x0000000408007986 */ /* 0x0011e2000c101d24 */
[----:B------:R-:W-:Y:S05]  /*4730*/  BRA `(.L_x_22227) ;  /* 0x0000000800787947 */ /* 0x000fea0003800000 */
.L_x_22240:
        /* <DEDUP_REMOVED lines=19> */
.L_x_22245:
[----:B------:R-:W-:Y:S05]  /*4870*/  BSYNC.RECONVERGENT B0 ;  /* 0x0000000000007941 */ /* 0x000fea0003800200 */
.L_x_22244:
[----:B------:R-:W-:Y:S01]  /*4880*/  LOP3.LUT R5, R0, 0x80, R5, 0xf8, !PT ;  /* 0x0000008000057812 */ /* 0x000fe200078ef805 */
[----:B------:R-:W-:-:S04]  /*4890*/  IMAD.MOV.U32 R23, RZ, RZ, R19 ;  /* 0x000000ffff177224 */ /* 0x000fc800078e0013 */
[----:B------:R0:W-:Y:S01]  /*48a0*/  STG.E.U8 desc[UR36][R8.64], R5 ;  /* 0x0000000508007986 */ /* 0x0001e2000c101124 */
[----:B------:R-:W-:Y:S05]  /*48b0*/  BRA `(.L_x_22227) ;  /* 0x0000000800187947 */ /* 0x000fea0003800000 */
.L_x_22243:
        /* <DEDUP_REMOVED lines=15> */
.L_x_22247:
[----:B------:R-:W-:Y:S05]  /*49b0*/  BSYNC.RECONVERGENT B0 ;  /* 0x0000000000007941 */ /* 0x000fea0003800200 */
.L_x_22246:
[----:B------:R-:W-:Y:S01]  /*49c0*/  LOP3.LUT R5, R0, 0x80, R5, 0xf8, !PT ;  /* 0x0000008000057812 */ /* 0x000fe200078ef805 */
[----:B------:R-:W-:-:S04]  /*49d0*/  IMAD.MOV.U32 R23, RZ, RZ, R19 ;  /* 0x000000ffff177224 */ /* 0x000fc800078e0013 */
[----:B------:R0:W-:Y:S01]  /*49e0*/  STG.E.U8 desc[UR36][R8.64], R5 ;  /* 0x0000000508007986 */ /* 0x0001e2000c101124 */
[----:B------:R-:W-:Y:S05]  /*49f0*/  BRA `(.L_x_22227) ;  /* 0x0000000400c87947 */ /* 0x000fea0003800000 */
.L_x_22242:
[----:B------:R-:W-:Y:S01]  /*4a00*/  I2FP.F32.S32 R0, R5 ;  /* 0x0000000500007245 */ /* 0x000fe20000201400 */
[----:B------:R-:W-:-:S03]  /*4a10*/  IMAD.MOV.U32 R23, RZ, RZ, R19 ;  /* 0x000000ffff177224 */ /* 0x000fc600078e0013 */
[----:B------:R-:W-:-:S05]  /*4a20*/  F2FP.BF16.F32.PACK_AB R0, RZ, R0 ;  /* 0x00000000ff00723e */ /* 0x000fca00000010ff */
[----:B------:R0:W-:Y:S01]  /*4a30*/  STG.E.U16 desc[UR36][R8.64], R0 ;  /* 0x0000000008007986 */ /* 0x0001e2000c101524 */
[----:B------:R-:W-:Y:S05]  /*4a40*/  BRA `(.L_x_22227) ;  /* 0x0000000400b47947 */ /* 0x000fea0003800000 */
.L_x_22239:
        /* <DEDUP_REMOVED lines=11> */
.L_x_22250:
        /* <DEDUP_REMOVED lines=13> */
.L_x_22253:
[----:B------:R-:W-:-:S04]  /*4bd0*/  SHF.R.U32.HI R0, RZ, 0x14, R3 ;  /* 0x00000014ff007819 */ /* 0x000fc80000011603 */
[----:B------:R-:W-:-:S04]  /*4be0*/  LOP3.LUT R0, R0, 0x1, RZ, 0xc0, !PT ;  /* 0x0000000100007812 */ /* 0x000fc800078ec0ff */
[----:B------:R-:W-:-:S04]  /*4bf0*/  IADD3 R0, PT, PT, R3, 0x487ffff, R0 ;  /* 0x0487ffff03007810 */ /* 0x000fc80007ffe000 */
[----:B------:R-:W-:-:S04]  /*4c00*/  SHF.R.U32.HI R0, RZ, 0x14, R0 ;  /* 0x00000014ff007819 */ /* 0x000fc80000011600 */
[----:B------:R-:W-:-:S07]  /*4c10*/  LOP3.LUT R0, R0, 0xff, RZ, 0xc0, !PT ;  /* 0x000000ff00007812 */ /* 0x000fce00078ec0ff */
.L_x_22254:
[----:B------:R-:W-:-:S04]  /*4c20*/  SHF.R.U32.HI R3, RZ, 0x18, R3 ;  /* 0x00000018ff037819 */ /* 0x000fc80000011603 */
[----:B------:R-:W-:-:S04]  /*4c30*/  LOP3.LUT R0, R0, 0x80, R3, 0xf8, !PT ;  /* 0x0000008000007812 */ /* 0x000fc800078ef803 */
[----:B------:R-:W-:-:S07]  /*4c40*/  PRMT R4, R0, 0x7610, R4 ;  /* 0x0000761000047816 */ /* 0x000fce0000000004 */
.L_x_22252:
[----:B------:R-:W-:Y:S05]  /*4c50*/  BSYNC.RECONVERGENT B0 ;  /* 0x0000000000007941 */ /* 0x000fea0003800200 */
.L_x_22251:
[----:B------:R0:W-:Y:S01]  /*4c60*/  STG.E.U8 desc[UR36][R8.64], R4 ;  /* 0x0000000408007986 */ /* 0x0001e2000c101124 */
[----:B------:R-:W-:Y:S01]  /*4c70*/  IMAD.MOV.U32 R23, RZ, RZ, R19 ;  /* 0x000000ffff177224 */ /* 0x000fe200078e0013 */
[----:B------:R-:W-:Y:S06]  /*4c80*/  BRA `(.L_x_22227) ;  /* 0x0000000400247947 */ /* 0x000fec0003800000 */
.L_x_22249:
        /* <DEDUP_REMOVED lines=13> */
.L_x_22257:
[----:B------:R-:W-:-:S04]  /*4d60*/  SHF.R.U32.HI R0, RZ, 0x15, R3 ;  /* 0x00000015ff007819 */ /* 0x000fc80000011603 */
[----:B------:R-:W-:-:S04]  /*4d70*/  LOP3.LUT R0, R0, 0x1, RZ, 0xc0, !PT ;  /* 0x0000000100007812 */ /* 0x000fc800078ec0ff */
[----:B------:R-:W-:-:S04]  /*4d80*/  IADD3 R0, PT, PT, R3, 0x88fffff, R0 ;  /* 0x088fffff03007810 */ /* 0x000fc80007ffe000 */
[----:B------:R-:W-:-:S04]  /*4d90*/  SHF.R.U32.HI R0, RZ, 0x15, R0 ;  /* 0x00000015ff007819 */ /* 0x000fc80000011600 */
[----:B------:R-:W-:-:S07]  /*4da0*/  LOP3.LUT R0, R0, 0xff, RZ, 0xc0, !PT ;  /* 0x000000ff00007812 */ /* 0x000fce00078ec0ff */
.L_x_22258:
[----:B------:R-:W-:-:S04]  /*4db0*/  SHF.R.U32.HI R3, RZ, 0x18, R3 ;  /* 0x00000018ff037819 */ /* 0x000fc80000011603 */
[----:B------:R-:W-:-:S04]  /*4dc0*/  LOP3.LUT R0, R0, 0x80, R3, 0xf8, !PT ;  /* 0x0000008000007812 */ /* 0x000fc800078ef803 */
[----:B------:R-:W-:-:S07]  /*4dd0*/  PRMT R4, R0, 0x7610, R4 ;  /* 0x0000761000047816 */ /* 0x000fce0000000004 */
.L_x_22256:
[----:B------:R-:W-:Y:S05]  /*4de0*/  BSYNC.RECONVERGENT B0 ;  /* 0x0000000000007941 */ /* 0x000fea0003800200 */
.L_x_22255:
[----:B------:R0:W-:Y:S01]  /*4df0*/  STG.E.U8 desc[UR36][R8.64], R4 ;  /* 0x0000000408007986 */ /* 0x0001e2000c101124 */
[----:B------:R-:W-:Y:S01]  /*4e00*/  IMAD.MOV.U32 R23, RZ, RZ, R19 ;  /* 0x000000ffff177224 */ /* 0x000fe200078e0013 */
[----:B------:R-:W-:Y:S06]  /*4e10*/  BRA `(.L_x_22227) ;  /* 0x0000000000c07947 */ /* 0x000fec0003800000 */
.L_x_22248:
[----:B------:R-:W-:-:S13]  /*4e20*/  ISETP.NE.AND P0, PT, R0, 0x1c, PT ;  /* 0x0000001c0000780c */ /* 0x000fda0003f05270 */
[----:B------:R-:W-:Y:S05]  /*4e30*/  @!P0 BRA `(.L_x_22259) ;  /* 0x0000000000b08947 */ /* 0x000fea0003800000 */
[----:B------:R-:W-:-:S13]  /*4e40*/  ISETP.NE.AND P0, PT, R0, 0x1d, PT ;  /* 0x0000001d0000780c */ /* 0x000fda0003f05270 */
[----:B------:R-:W-:Y:S05]  /*4e50*/  @!P0 BRA `(.L_x_22260) ;  /* 0x0000000000948947 */ /* 0x000fea0003800000 */
[----:B------:R-:W-:-:S13]  /*4e60*/  ISETP.NE.AND P0, PT, R0, 0x2c, PT ;  /* 0x0000002c0000780c */ /* 0x000fda0003f05270 */
[----:B------:R-:W-:Y:S05]  /*4e70*/  @!P0 BRA `(.L_x_22261) ;  /* 0x0000000000488947 */ /* 0x000fea0003800000 */
.L_x_22232:
        /* <DEDUP_REMOVED lines=16> */
.L_x_22262:
[----:B------:R-:W-:Y:S01]  /*4f80*/  IMAD.MOV.U32 R23, RZ, RZ, R19 ;  /* 0x000000ffff177224 */ /* 0x000fe200078e0013 */
[----:B------:R-:W-:Y:S06]  /*4f90*/  BRA `(.L_x_22227) ;  /* 0x0000000000607947 */ /* 0x000fec0003800000 */
.L_x_22261:
        /* <DEDUP_REMOVED lines=17> */
.L_x_22260:
[--C-:B------:R-:W-:Y:S01]  /*50b0*/  SHF.R.S32.HI R7, RZ, 0x1f, R5.reuse ;  /* 0x0000001fff077819 */ /* 0x100fe20000011405 */
[----:B------:R-:W-:Y:S02]  /*50c0*/  IMAD.MOV.U32 R6, RZ, RZ, R5 ;  /* 0x000000ffff067224 */ /* 0x000fe400078e0005 */
[----:B------:R-:W-:-:S03]  /*50d0*/  IMAD.MOV.U32 R23, RZ, RZ, R19 ;  /* 0x000000ffff177224 */ /* 0x000fc600078e0013 */
[----:B------:R0:W-:Y:S01]  /*50e0*/  STG.E.64 desc[UR36][R8.64], R6 ;  /* 0x0000000608007986 */ /* 0x0001e2000c101b24 */
[----:B------:R-:W-:Y:S05]  /*50f0*/  BRA `(.L_x_22227) ;  /* 0x0000000000087947 */ /* 0x000fea0003800000 */
.L_x_22259:
[----:B------:R0:W-:Y:S01]  /*5100*/  STG.E desc[UR36][R8.64], R5 ;  /* 0x0000000508007986 */ /* 0x0001e2000c101924 */
[----:B------:R-:W-:-:S07]  /*5110*/  IMAD.MOV.U32 R23, RZ, RZ, R19 ;  /* 0x000000ffff177224 */ /* 0x000fce00078e0013 */
.L_x_22227:
[----:B------:R-:W-:Y:S05]  /*5120*/  BSYNC.RECONVERGENT B6 ;  /* 0x0000000000067941 */ /* 0x000fea0003800200 */
.L_x_22226:
        /* <DEDUP_REMOVED lines=23> */
.L_x_22268:
[----:B-----5:R3:W-:Y:S01]  /*52a0*/  STG.E.U8 desc[UR36][R4.64], R24 ;  /* 0x0000001804007986 */ /* 0x0207e2000c101124 */
[----:B------:R-:W-:Y:S05]  /*52b0*/  BRA `(.L_x_22270) ;  /* 0x0000000c00387947 */ /* 0x000fea0003800000 */
.L_x_22267:
        /* <DEDUP_REMOVED lines=9> */
.L_x_22272:
[----:B-----5:R2:W-:Y:S01]  /*5350*/  STG.E desc[UR36][R4.64], R24 ;  /* 0x0000001804007986 */ /* 0x0205e2000c101924 */
[----:B------:R-:W-:Y:S05]  /*5360*/  BRA `(.L_x_22270) ;  /* 0x0000000c000c7947 */ /* 0x000fea0003800000 */
.L_x_22271:
[----:B-----5:R0:W-:Y:S01]  /*5370*/  STG.E.U16 desc[UR36][R4.64], R24 ;  /* 0x0000001804007986 */ /* 0x0201e2000c101524 */
[----:B------:R-:W-:Y:S05]  /*5380*/  BRA `(.L_x_22270) ;  /* 0x0000000c00047947 */ /* 0x000fea0003800000 */
.L_x_22266:
        /* <DEDUP_REMOVED lines=9> */
.L_x_22274:
[----:B-----5:R-:W-:-:S04]  /*5420*/  I2FP.F32.S32 R0, R24 ;  /* 0x0000001800007245 */ /* 0x020fc80000201400 */
[----:B------:R-:W-:-:S05]  /*5430*/  F2FP.F16.F32.PACK_AB R0, RZ, R0 ;  /* 0x00000000ff00723e */ /* 0x000fca00000000ff */
[----:B------:R0:W-:Y:S01]  /*5440*/  STG.E.U16 desc[UR36][R4.64], R0 ;  /* 0x0000000004007986 */ /* 0x0001e2000c101524 */
[----:B------:R-:W-:Y:S05]  /*5450*/  BRA `(.L_x_22270) ;  /* 0x0000000800d07947 */ /* 0x000fea0003800000 */
.L_x_22273:
        /* <DEDUP_REMOVED lines=10> */
.L_x_22276:
[----:B-----5:R-:W-:-:S04]  /*5500*/  I2FP.F32.S32 R24, R24 ;  /* 0x0000001800187245 */ /* 0x020fc80000201400 */
[----:B------:R-:W-:-:S04]  /*5510*/  F2FP.F16.F32.PACK_AB R3, RZ, R24 ;  /* 0x00000018ff03723e */ /* 0x000fc800000000ff */
[----:B------:R-:W-:-:S05]  /*5520*/  PRMT R3, R3, 0x5410, RZ ;  /* 0x0000541003037816 */ /* 0x000fca00000000ff */
[----:B------:R0:W-:Y:S01]  /*5530*/  STG.E desc[UR36][R4.64], R3 ;  /* 0x0000000304007986 */ /* 0x0001e2000c101924 */
[----:B------:R-:W-:Y:S05]  /*5540*/  BRA `(.L_x_22270) ;  /* 0x0000000800947947 */ /* 0x000fea0003800000 */
.L_x_22275:
[----:B-----5:R-:W0:Y:S02]  /*5550*/  I2F.F64 R24, R24 ;  /* 0x0000001800187312 */ /* 0x020e240000201c00 */
[----:B0-----:R0:W-:Y:S01]  /*5560*/  STG.E.64 desc[UR36][R4.64], R24 ;  /* 0x0000001804007986 */ /* 0x0011e2000c101b24 */
[----:B------:R-:W-:Y:S05]  /*5570*/  BRA `(.L_x_22270) ;  /* 0x0000000800887947 */ /* 0x000fea0003800000 */
.L_x_22265:
        /* <DEDUP_REMOVED lines=12> */
.L_x_22280:
        /* <DEDUP_REMOVED lines=18> */
.L_x_22283:
[----:B------:R-:W-:-:S04]  /*5760*/  SHF.R.U32.HI R3, RZ, 0x18, R7 ;  /* 0x00000018ff037819 */ /* 0x000fc80000011607 */
[----:B------:R-:W-:-:S07]  /*5770*/  LOP3.LUT R0, R0, 0x80, R3, 0xf8, !PT ;  /* 0x0000008000007812 */ /* 0x000fce00078ef803 */
.L_x_22282:
[----:B------:R-:W-:Y:S05]  /*5780*/  BSYNC.RECONVERGENT B0 ;  /* 0x0000000000007941 */ /* 0x000fea0003800200 */
.L_x_22281:
[----:B------:R0:W-:Y:S01]  /*5790*/  STG.E.U8 desc[UR36][R4.64], R0 ;  /* 0x0000000004007986 */ /* 0x0001e2000c101124 */
[----:B------:R-:W-:Y:S05]  /*57a0*/  BRA `(.L_x_22270) ;  /* 0x0000000400fc7947 */ /* 0x000fea0003800000 */
.L_x_22279:
        /* <DEDUP_REMOVED lines=18> */
.L_x_22286:
[----:B------:R-:W-:-:S04]  /*58d0*/  SHF.R.U32.HI R3, RZ, 0x18, R7 ;  /* 0x00000018ff037819 */ /* 0x000fc80000011607 */
[----:B------:R-:W-:-:S07]  /*58e0*/  LOP3.LUT R0, R0, 0x80, R3, 0xf8, !PT ;  /* 0x0000008000007812 */ /* 0x000fce00078ef803 */
.L_x_22285:
[----:B------:R-:W-:Y:S05]  /*58f0*/  BSYNC.RECONVERGENT B0 ;  /* 0x0000000000007941 */ /* 0x000fea0003800200 */
.L_x_22284:
[----:B------:R0:W-:Y:S01]  /*5900*/  STG.E.U8 desc[UR36][R4.64], R0 ;  /* 0x0000000004007986 */ /* 0x0001e2000c101124 */
[----:B------:R-:W-:Y:S05]  /*5910*/  BRA `(.L_x_22270) ;  /* 0x0000000400a07947 */ /* 0x000fea0003800000 */
.L_x_22278:
        /* <DEDUP_REMOVED lines=22> */
.L_x_22288:
[----:B-----5:R-:W-:-:S05]  /*5a80*/  SHF.R.S32.HI R25, RZ, 0x1f, R24 ;  /* 0x0000001fff197819 */ /* 0x020fca0000011418 */
[----:B------:R0:W-:Y:S01]  /*5a90*/  STG.E.64 desc[UR36][R4.64], R24 ;  /* 0x0000001804007986 */ /* 0x0001e2000c101b24 */
[----:B------:R-:W-:Y:S05]  /*5aa0*/  BRA `(.L_x_22270) ;  /* 0x00000004003c7947 */ /* 0x000fea0003800000 */
.L_x_22287:
[----:B-----5:R0:W-:Y:S01]  /*5ab0*/  STG.E desc[UR36][R4.64], R24 ;  /* 0x0000001804007986 */ /* 0x0201e2000c101924 */
[----:B------:R-:W-:Y:S05]  /*5ac0*/  BRA `(.L_x_22270) ;  /* 0x0000000400347947 */ /* 0x000fea0003800000 */
.L_x_22277:
        /* <DEDUP_REMOVED lines=10> */
.L_x_22290:
[----:B-----5:R-:W0:Y:S01]  /*5b70*/  I2F.F64 R24, R24 ;  /* 0x0000001800187312 */ /* 0x020e220000201c00 */
[----:B------:R-:W-:-:S05]  /*5b80*/  CS2R R26, SRZ ;  /* 0x00000000001a7805 */ /* 0x000fca000001ff00 */
[----:B0-----:R0:W-:Y:S01]  /*5b90*/  STG.E.128 desc[UR36][R4.64], R24 ;  /* 0x0000001804007986 */ /* 0x0011e2000c101d24 */
[----:B------:R-:W-:Y:S05]  /*5ba0*/  BRA `(.L_x_22270) ;  /* 0x0000000000fc7947 */ /* 0x000fea0003800000 */
.L_x_22289:
[----:B------:R-:W-:-:S13]  /*5bb0*/  ISETP.NE.AND P0, PT, R0, 0xf, PT ;  /* 0x0000000f0000780c */ /* 0x000fda0003f05270 */
[----:B------:R-:W-:Y:S05]  /*5bc0*/  @!P0 BRA `(.L_x_22291) ;  /* 0x0000000000e88947 */ /* 0x000fea0003800000 */
[----:B------:R-:W-:-:S13]  /*5bd0*/  ISETP.NE.AND P0, PT, R0, 0x17, PT ;  /* 0x000000170000780c */ /* 0x000fda0003f05270 */
[----:B------:R-:W-:Y:S05]  /*5be0*/  @!P0 BRA `(.L_x_22292) ;  /* 0x0000000000908947 */ /* 0x000fea0003800000 */
[----:B------:R-:W-:-:S13]  /*5bf0*/  ISETP.NE.AND P0, PT, R0, 0x18, PT ;  /* 0x000000180000780c */ /* 0x000fda0003f05270 */
[----:B------:R-:W-:Y:S05]  /*5c00*/  @!P0 BRA `(.L_x_22293) ;  /* 0x0000000000448947 */ /* 0x000fea0003800000 */
.L_x_22269:
        /* <DEDUP_REMOVED lines=16> */
.L_x_22294:
[----:B------:R-:W-:Y:S05]  /*5d10*/  BRA `(.L_x_22270) ;  /* 0x0000000000a07947 */ /* 0x000fea0003800000 */
.L_x_22293:
        /* <DEDUP_REMOVED lines=13> */
.L_x_22296:
[----:B------:R-:W-:Y:S05]  /*5df0*/  BSYNC.RECONVERGENT B0 ;  /* 0x0000000000007941 */ /* 0x000fea0003800200 */
.L_x_22295:
[----:B------:R-:W-:-:S05]  /*5e00*/  LOP3.LUT R3, R0, 0x80, R3, 0xf8, !PT ;  /* 0x0000008000037812 */ /* 0x000fca00078ef803 */
[----:B------:R0:W-:Y:S01]  /*5e10*/  STG.E.U8 desc[UR36][R4.64], R3 ;  /* 0x0000000304007986 */ /* 0x0001e2000c101124 */
[----:B------:R-:W-:Y:S05]  /*5e20*/  BRA `(.L_x_22270) ;  /* 0x00000000005c7947 */ /* 0x000fea0003800000 */
.L_x_22292:
        /* <DEDUP_REMOVED lines=12> */
.L_x_22298:
[----:B------:R-:W-:Y:S01]  /*5ef0*/  IMAD.MOV.U32 R0, RZ, RZ, 0x7f ;  /* 0x0000007fff007424 */ /* 0x000fe200078e00ff */
[----:B------:R-:W-:-:S04]  /*5f00*/  ISETP.GT.U32.AND P0, PT, R6, 0x7f800000, PT ;  /* 0x7f8000000600780c */ /* 0x000fc80003f04070 */
[----:B------:R-:W-:-:S09]  /*5f10*/  SEL R0, R0, 0x7c, P0 ;  /* 0x0000007c00007807 */ /* 0x000fd20000000000 */
.L_x_22299:
[----:B------:R-:W-:Y:S05]  /*5f20*/  BSYNC.RECONVERGENT B0 ;  /* 0x0000000000007941 */ /* 0x000fea0003800200 */
.L_x_22297:
[----:B------:R-:W-:-:S04]  /*5f30*/  SHF.R.U32.HI R3, RZ, 0x18, R3 ;  /* 0x00000018ff037819 */ /* 0x000fc80000011603 */
[----:B------:R-:W-:-:S05]  /*5f40*/  LOP3.LUT R3, R0, 0x80, R3, 0xf8, !PT ;  /* 0x0000008000037812 */ /* 0x000fca00078ef803 */
[----:B------:R0:W-:Y:S01]  /*5f50*/  STG.E.U8 desc[UR36][R4.64], R3 ;  /* 0x0000000304007986 */ /* 0x0001e2000c101124 */
[----:B------:R-:W-:Y:S05]  /*5f60*/  BRA `(.L_x_22270) ;  /* 0x00000000000c7947 */ /* 0x000fea0003800000 */
.L_x_22291:
[----:B-----5:R-:W-:-:S04]  /*5f70*/  I2FP.F32.S32 R0, R24 ;  /* 0x0000001800007245 */ /* 0x020fc80000201400 */
[----:B------:R-:W-:-:S05]  /*5f80*/  F2FP.BF16.F32.PACK_AB R0, RZ, R0 ;  /* 0x00000000ff00723e */ /* 0x000fca00000010ff */
[----:B------:R0:W-:Y:S02]  /*5f90*/  STG.E.U16 desc[UR36][R4.64], R0 ;  /* 0x0000000004007986 */ /* 0x0001e4000c101524 */
.L_x_22270:
        /* <DEDUP_REMOVED lines=23> */
.L_x_22303:
[----:B------:R0:W-:Y:S01]  /*6110*/  STG.E.U8 desc[UR36][R8.64], R18 ;  /* 0x0000001208007986 */ /* 0x0001e2000c101124 */
[----:B------:R-:W-:Y:S05]  /*6120*/  BRA `(.L_x_22305) ;  /* 0x0000000c00387947 */ /* 0x000fea0003800000 */
.L_x_22302:
        /* <DEDUP_REMOVED lines=9> */
.L_x_22307:
[----:B------:R0:W-:Y:S01]  /*61c0*/  STG.E desc[UR36][R8.64], R18 ;  /* 0x0000001208007986 */ /* 0x0001e2000c101924 */
[----:B------:R-:W-:Y:S05]  /*61d0*/  BRA `(.L_x_22305) ;  /* 0x0000000c000c7947 */ /* 0x000fea0003800000 */
.L_x_22306:
[----:B------:R0:W-:Y:S01]  /*61e0*/  STG.E.U16 desc[UR36][R8.64], R18 ;  /* 0x0000001208007986 */ /* 0x0001e2000c101524 */
[----:B------:R-:W-:Y:S05]  /*61f0*/  BRA `(.L_x_22305) ;  /* 0x0000000c00047947 */ /* 0x000fea0003800000 */
.L_x_22301:
        /* <DEDUP_REMOVED lines=9> */
.L_x_22309:
[----:B------:R-:W-:-:S04]  /*6290*/  I2FP.F32.S32 R0, R18 ;  /* 0x0000001200007245 */ /* 0x000fc80000201400 */
[----:B------:R-:W-:-:S05]  /*62a0*/  F2FP.F16.F32.PACK_AB R0, RZ, R0 ;  /* 0x00000000ff00723e */ /* 0x000fca00000000ff */
[----:B------:R0:W-:Y:S01]  /*62b0*/  STG.E.U16 desc[UR36][R8.64], R0 ;  /* 0x0000000008007986 */ /* 0x0001e2000c101524 */
[----:B------:R-:W-:Y:S05]  /*62c0*/  BRA `(.L_x_22305) ;  /* 0x0000000800d07947 */ /* 0x000fea0003800000 */
.L_x_22308:
        /* <DEDUP_REMOVED lines=10> */
.L_x_22311:
[----:B------:R-:W-:-:S04]  /*6370*/  I2FP.F32.S32 R18, R18 ;  /* 0x0000001200127245 */ /* 0x000fc80000201400 */
[----:B------:R-:W-:-:S04]  /*6380*/  F2FP.F16.F32.PACK_AB R3, RZ, R18 ;  /* 0x00000012ff03723e */ /* 0x000fc800000000ff */
[----:B------:R-:W-:-:S05]  /*6390*/  PRMT R3, R3, 0x5410, RZ ;  /* 0x0000541003037816 */ /* 0x000fca00000000ff */
[----:B------:R0:W-:Y:S01]  /*63a0*/  STG.E desc[UR36][R8.64], R3 ;  /* 0x0000000308007986 */ /* 0x0001e2000c101924 */
[----:B------:R-:W-:Y:S05]  /*63b0*/  BRA `(.L_x_22305) ;  /* 0x0000000800947947 */ /* 0x000fea0003800000 */
.L_x_22310:
[----:B------:R-:W0:Y:S02]  /*63c0*/  I2F.F64 R18, R18 ;  /* 0x0000001200127312 */ /* 0x000e240000201c00 */
[----:B0-----:R0:W-:Y:S01]  /*63d0*/  STG.E.64 desc[UR36][R8.64], R18 ;  /* 0x0000001208007986 */ /* 0x0011e2000c101b24 */
[----:B------:R-:W-:Y:S05]  /*63e0*/  BRA `(.L_x_22305) ;  /* 0x0000000800887947 */ /* 0x000fea0003800000 */
.L_x_22300:
        /* <DEDUP_REMOVED lines=12> */
.L_x_22315:
        /* <DEDUP_REMOVED lines=17> */
.L_x_22318:
[----:B------:R-:W-:-:S04]  /*65c0*/  SHF.R.U32.HI R3, RZ, 0x18, R5 ;  /* 0x00000018ff037819 */ /* 0x000fc80000011605 */
[----:B------:R-:W-:-:S04]  /*65d0*/  LOP3.LUT R0, R0, 0x80, R3, 0xf8, !PT ;  /* 0x0000008000007812 */ /* 0x000fc800078ef803 */
[----:B------:R-:W-:-:S07]  /*65e0*/  PRMT R4, R0, 0x7610, R4 ;  /* 0x0000761000047816 */ /* 0x000fce0000000004 */
.L_x_22317:
[----:B------:R-:W-:Y:S05]  /*65f0*/  BSYNC.RECONVERGENT B0 ;  /* 0x0000000000007941 */ /* 0x000fea0003800200 */
.L_x_22316:
[----:B------:R0:W-:Y:S01]  /*6600*/  STG.E.U8 desc[UR36][R8.64], R4 ;  /* 0x0000000408007986 */ /* 0x0001e2000c101124 */
[----:B------:R-:W-:Y:S05]  /*6610*/  BRA `(.L_x_22305) ;  /* 0x0000000400fc7947 */ /* 0x000fea0003800000 */
.L_x_22314:
        /* <DEDUP_REMOVED lines=17> */
.L_x_22321:
[----:B------:R-:W-:-:S04]  /*6730*/  SHF.R.U32.HI R3, RZ, 0x18, R5 ;  /* 0x00000018ff037819 */ /* 0x000fc80000011605 */
[----:B------:R-:W-:-:S04]  /*6740*/  LOP3.LUT R0, R0, 0x80, R3, 0xf8, !PT ;  /* 0x0000008000007812 */ /* 0x000fc800078ef803 */
[----:B------:R-:W-:-:S07]  /*6750*/  PRMT R4, R0, 0x7610, R4 ;  /* 0x0000761000047816 */ /* 0x000fce0000000004 */
.L_x_22320:
[----:B------:R-:W-:Y:S05]  /*6760*/  BSYNC.RECONVERGENT B0 ;  /* 0x0000000000007941 */ /* 0x000fea0003800200 */
.L_x_22319:
[----:B------:R0:W-:Y:S01]  /*6770*/  STG.E.U8 desc[UR36][R8.64], R4 ;  /* 0x0000000408007986 */ /* 0x0001e2000c101124 */
[----:B------:R-:W-:Y:S05]  /*6780*/  BRA `(.L_x_22305) ;  /* 0x0000000400a07947 */ /* 0x000fea0003800000 */
.L_x_22313:
        /* <DEDUP_REMOVED lines=22> */
.L_x_22323:
[----:B------:R-:W-:-:S05]  /*68f0*/  SHF.R.S32.HI R19, RZ, 0x1f, R18 ;  /* 0x0000001fff137819 */ /* 0x000fca0000011412 */
[----:B------:R0:W-:Y:S01]  /*6900*/  STG.E.64 desc[UR36][R8.64], R18 ;  /* 0x0000001208007986 */ /* 0x0001e2000c101b24 */
[----:B------:R-:W-:Y:S05]  /*6910*/  BRA `(.L_x_22305) ;  /* 0x00000004003c7947 */ /* 0x000fea0003800000 */
.L_x_22322:
[----:B------:R0:W-:Y:S01]  /*6920*/  STG.E desc[UR36][R8.64], R18 ;  /* 0x0000001208007986 */ /* 0x0001e2000c101924 */
[----:B------:R-:W-:Y:S05]  /*6930*/  BRA `(.L_x_22305) ;  /* 0x0000000400347947 */ /* 0x000fea0003800000 */
.L_x_22312:
        /* <DEDUP_REMOVED lines=10> */
.L_x_22325:
[----:B------:R-:W0:Y:S01]  /*69e0*/  I2F.F64 R4, R18 ;  /* 0x0000001200047312 */ /* 0x000e220000201c00 */
[----:B------:R-:W-:-:S05]  /*69f0*/  CS2R R6, SRZ ;  /* 0x0000000000067805 */ /* 0x000fca000001ff00 */
[----:B0-----:R3:W-:Y:S01]  /*6a00*/  STG.E.128 desc[UR36][R8.64], R4 ;  /* 0x0000000408007986 */ /* 0x0017e2000c101d24 */
[----:B------:R-:W-:Y:S05]  /*6a10*/  BRA `(.L_x_22305) ;  /* 0x0000000000fc7947 */ /* 0x000fea0003800000 */
.L_x_22324:
[----:B------:R-:W-:-:S13]  /*6a20*/  ISETP.NE.AND P0, PT, R0, 0xf, PT ;  /* 0x0000000f0000780c */ /* 0x000fda0003f05270 */
[----:B------:R-:W-:Y:S05]  /*6a30*/  @!P0 BRA `(.L_x_22326) ;  /* 0x0000000000e88947 */ /* 0x000fea0003800000 */
[----:B------:R-:W-:-:S13]  /*6a40*/  ISETP.NE.AND P0, PT, R0, 0x17, PT ;  /* 0x000000170000780c */ /* 0x000fda0003f05270 */
[----:B------:R-:W-:Y:S05]  /*6a50*/  @!P0 BRA `(.L_x_22327) ;  /* 0x0000000000908947 */ /* 0x000fea0003800000 */
[----:B------:R-:W-:-:S13]  /*6a60*/  ISETP.NE.AND P0, PT, R0, 0x18, PT ;  /* 0x000000180000780c */ /* 0x000fda0003f05270 */
[----:B------:R-:W-:Y:S05]  /*6a70*/  @!P0 BRA `(.L_x_22328) ;  /* 0x0000000000448947 */ /* 0x000fea0003800000 */
.L_x_22304:
        /* <DEDUP_REMOVED lines=16> */
.L_x_22329:
[----:B------:R-:W-:Y:S05]  /*6b80*/  BRA `(.L_x_22305) ;  /* 0x0000000000a07947 */ /* 0x000fea0003800000 */
.L_x_22328:
        /* <DEDUP_REMOVED lines=13> */
.L_x_22331:
[----:B------:R-:W-:Y:S05]  /*6c60*/  BSYNC.RECONVERGENT B0 ;  /* 0x0000000000007941 */ /* 0x000fea0003800200 */
.L_x_22330:
[----:B------:R-:W-:-:S05]  /*6c70*/  LOP3.LUT R3, R0, 0x80, R3, 0xf8, !PT ;  /* 0x0000008000037812 */ /* 0x000fca00078ef803 */
[----:B------:R1:W-:Y:S01]  /*6c80*/  STG.E.U8 desc[UR36][R8.64], R3 ;  /* 0x0000000308007986 */ /* 0x0003e2000c101124 */
[----:B------:R-:W-:Y:S05]  /*6c90*/  BRA `(.L_x_22305) ;  /* 0x00000000005c7947 */ /* 0x000fea0003800000 */
.L_x_22327:
        /* <DEDUP_REMOVED lines=12> */
.L_x_22333:
[----:B------:R-:W-:Y:S01]  /*6d60*/  IMAD.MOV.U32 R0, RZ, RZ, 0x7f ;  /* 0x0000007fff007424 */ /* 0x000fe200078e00ff */
[----:B------:R-:W-:-:S04]  /*6d70*/  ISETP.GT.U32.AND P0, PT, R4, 0x7f800000, PT ;  /* 0x7f8000000400780c */ /* 0x000fc80003f04070 */
[----:B------:R-:W-:-:S09]  /*6d80*/  SEL R0, R0, 0x7c, P0 ;  /* 0x0000007c00007807 */ /* 0x000fd20000000000 */
.L_x_22334:
[----:B------:R-:W-:Y:S05]  /*6d90*/  BSYNC.RECONVERGENT B0 ;  /* 0x0000000000007941 */ /* 0x000fea0003800200 */
.L_x_22332:
[----:B------:R-:W-:-:S04]  /*6da0*/  SHF.R.U32.HI R3, RZ, 0x18, R3 ;  /* 0x00000018ff037819 */ /* 0x000fc80000011603 */
[----:B------:R-:W-:-:S05]  /*6db0*/  LOP3.LUT R3, R0, 0x80, R3, 0xf8, !PT ;  /* 0x0000008000037812 */ /* 0x000fca00078ef803 */
[----:B------:R0:W-:Y:S01]  /*6dc0*/  STG.E.U8 desc[UR36][R8.64], R3 ;  /* 0x0000000308007986 */ /* 0x0001e2000c101124 */
[----:B------:R-:W-:Y:S05]  /*6dd0*/  BRA `(.L_x_22305) ;  /* 0x00000000000c7947 */ /* 0x000fea0003800000 */
.L_x_22326:
[----:B------:R-:W-:-:S04]  /*6de0*/  I2FP.F32.S32 R0, R18 ;  /* 0x0000001200007245 */ /* 0x000fc80000201400 */
[----:B------:R-:W-:-:S05]  /*6df0*/  F2FP.BF16.F32.PACK_AB R0, RZ, R0 ;  /* 0x00000000ff00723e */ /* 0x000fca00000010ff */
[----:B------:R2:W-:Y:S02]  /*6e00*/  STG.E.U16 desc[UR36][R8.64], R0 ;  /* 0x0000000008007986 */ /* 0x0005e4000c101524 */
.L_x_22305:
[----:B------:R-:W-:-:S07]  /*6e10*/  VIADD R23, R23, 0x80 ;  /* 0x0000008017177836 */ /* 0x000fce0000000000 */
.L_x_22264:
[----:B------:R-:W-:Y:S05]  /*6e20*/  BSYNC.RECONVERGENT B6 ;  /* 0x0000000000067941 */ /* 0x000fea0003800200 */
.L_x_22263:
        /* <DEDUP_REMOVED lines=21> */
.L_x_22338:
[----:B-----5:R-:W-:Y:S01]  /*6f80*/  STG.E.U8 desc[UR36][R2.64], R22 ;  /* 0x0000001602007986 */ /* 0x020fe2000c101124 */
[----:B------:R-:W-:Y:S05]  /*6f90*/  EXIT ;  /* 0x000000000000794d */ /* 0x000fea0003800000 */
.L_x_22337:
        /* <DEDUP_REMOVED lines=9> */
.L_x_22341:
[----:B-----5:R-:W-:Y:S01]  /*7030*/  STG.E desc[UR36][R2.64], R22 ;  /* 0x0000001602007986 */ /* 0x020fe2000c101924 */
[----:B------:R-:W-:Y:S05]  /*7040*/  EXIT ;  /* 0x000000000000794d */ /* 0x000fea0003800000 */
.L_x_22340:
[----:B-----5:R-:W-:Y:S01]  /*7050*/  STG.E.U16 desc[UR36][R2.64], R22 ;  /* 0x0000001602007986 */ /* 0x020fe2000c101524 */
[----:B------:R-:W-:Y:S05]  /*7060*/  EXIT ;  /* 0x000000000000794d */ /* 0x000fea0003800000 */
.L_x_22336:
        /* <DEDUP_REMOVED lines=9> */
.L_x_22343:
[----:B-----5:R-:W-:-:S04]  /*7100*/  I2FP.F32.S32 R0, R22 ;  /* 0x0000001600007245 */ /* 0x020fc80000201400 */
[----:B------:R-:W-:-:S05]  /*7110*/  F2FP.F16.F32.PACK_AB R0, RZ, R0 ;  /* 0x00000000ff00723e */ /* 0x000fca00000000ff */
[----:B------:R-:W-:Y:S01]  /*7120*/  STG.E.U16 desc[UR36][R2.64], R0 ;  /* 0x0000000002007986 */ /* 0x000fe2000c101524 */
[----:B------:R-:W-:Y:S05]  /*7130*/  EXIT ;  /* 0x000000000000794d */ /* 0x000fea0003800000 */
.L_x_22342:
        /* <DEDUP_REMOVED lines=10> */
.L_x_22345:
[----:B-----5:R-:W-:-:S04]  /*71e0*/  I2FP.F32.S32 R22, R22 ;  /* 0x0000001600167245 */ /* 0x020fc80000201400 */
[----:B------:R-:W-:-:S04]  /*71f0*/  F2FP.F16.F32.PACK_AB R5, RZ, R22 ;  /* 0x00000016ff05723e */ /* 0x000fc800000000ff */
[----:B------:R-:W-:-:S05]  /*7200*/  PRMT R5, R5, 0x5410, RZ ;  /* 0x0000541005057816 */ /* 0x000fca00000000ff */
[----:B------:R-:W-:Y:S01]  /*7210*/  STG.E desc[UR36][R2.64], R5 ;  /* 0x0000000502007986 */ /* 0x000fe2000c101924 */
[----:B------:R-:W-:Y:S05]  /*7220*/  EXIT ;  /* 0x000000000000794d */ /* 0x000fea0003800000 */
.L_x_22344:
[----:B-----5:R-:W0:Y:S02]  /*7230*/  I2F.F64 R22, R22 ;  /* 0x0000001600167312 */ /* 0x020e240000201c00 */
[----:B0-----:R-:W-:Y:S01]  /*7240*/  STG.E.64 desc[UR36][R2.64], R22 ;  /* 0x0000001602007986 */ /* 0x001fe2000c101b24 */
[----:B------:R-:W-:Y:S05]  /*7250*/  EXIT ;  /* 0x000000000000794d */ /* 0x000fea0003800000 */
.L_x_22335:
        /* <DEDUP_REMOVED lines=12> */
.L_x_22349:
        /* <DEDUP_REMOVED lines=18> */
.L_x_22352:
[----:B------:R-:W-:-:S04]  /*7440*/  SHF.R.U32.HI R5, RZ, 0x18, R5 ;  /* 0x00000018ff057819 */ /* 0x000fc80000011605 */
[----:B------:R-:W-:-:S07]  /*7450*/  LOP3.LUT R0, R0, 0x80, R5, 0xf8, !PT ;  /* 0x0000008000007812 */ /* 0x000fce00078ef805 */
.L_x_22351:
[----:B------:R-:W-:Y:S05]  /*7460*/  BSYNC.RECONVERGENT B0 ;  /* 0x0000000000007941 */ /* 0x000fea0003800200 */
.L_x_22350:
[----:B------:R-:W-:Y:S01]  /*7470*/  STG.E.U8 desc[UR36][R2.64], R0 ;  /* 0x0000000002007986 */ /* 0x000fe2000c101124 */
[----:B------:R-:W-:Y:S05]  /*7480*/  EXIT ;  /* 0x000000000000794d */ /* 0x000fea0003800000 */
.L_x_22348:
        /* <DEDUP_REMOVED lines=18> */
.L_x_22355:
[----:B------:R-:W-:-:S04]  /*75b0*/  SHF.R.U32.HI R5, RZ, 0x18, R5 ;  /* 0x00000018ff057819 */ /* 0x000fc80000011605 */
[----:B------:R-:W-:-:S07]  /*75c0*/  LOP3.LUT R0, R0, 0x80, R5, 0xf8, !PT ;  /* 0x0000008000007812 */ /* 0x000fce00078ef805 */
.L_x_22354:
[----:B------:R-:W-:Y:S05]  /*75d0*/  BSYNC.RECONVERGENT B0 ;  /* 0x0000000000007941 */ /* 0x000fea0003800200 */
.L_x_22353:
[----:B------:R-:W-:Y:S01]  /*75e0*/  STG.E.U8 desc[UR36][R2.64], R0 ;  /* 0x0000000002007986 */ /* 0x000fe2000c101124 */
[----:B------:R-:W-:Y:S05]  /*75f0*/  EXIT ;  /* 0x000000000000794d */ /* 0x000fea0003800000 */
.L_x_22347:
        /* <DEDUP_REMOVED lines=22> */
.L_x_22357:
[----:B-----5:R-:W-:-:S05]  /*7760*/  SHF.R.S32.HI R23, RZ, 0x1f, R22 ;  /* 0x0000001fff177819 */ /* 0x020fca0000011416 */
[----:B------:R-:W-:Y:S01]  /*7770*/  STG.E.64 desc[UR36][R2.64], R22 ;  /* 0x0000001602007986 */ /* 0x000fe2000c101b24 */
[----:B------:R-:W-:Y:S05]  /*7780*/  EXIT ;  /* 0x000000000000794d */ /* 0x000fea0003800000 */
.L_x_22356:
[----:B-----5:R-:W-:Y:S01]  /*7790*/  STG.E desc[UR36][R2.64], R22 ;  /* 0x0000001602007986 */ /* 0x020fe2000c101924 */
[----:B------:R-:W-:Y:S05]  /*77a0*/  EXIT ;  /* 0x000000000000794d */ /* 0x000fea0003800000 */
.L_x_22346:
        /* <DEDUP_REMOVED lines=10> */
.L_x_22359:
[----:B-----5:R-:W0:Y:S01]  /*7850*/  I2F.F64 R4, R22 ;  /* 0x0000001600047312 */ /* 0x020e220000201c00 */
[----:B------:R-:W-:-:S05]  /*7860*/  CS2R R6, SRZ ;  /* 0x0000000000067805 */ /* 0x000fca000001ff00 */
[----:B0-----:R-:W-:Y:S01]  /*7870*/  STG.E.128 desc[UR36][R2.64], R4 ;  /* 0x0000000402007986 */ /* 0x001fe2000c101d24 */
[----:B------:R-:W-:Y:S05]  /*7880*/  EXIT ;  /* 0x000000000000794d */ /* 0x000fea0003800000 */
.L_x_22358:
[----:B------:R-:W-:-:S13]  /*7890*/  ISETP.NE.AND P0, PT, R0, 0xf, PT ;  /* 0x0000000f0000780c */ /* 0x000fda0003f05270 */
[----:B------:R-:W-:Y:S05]  /*78a0*/  @!P0 BRA `(.L_x_22360) ;  /* 0x0000000000e88947 */ /* 0x000fea0003800000 */
[----:B------:R-:W-:-:S13]  /*78b0*/  ISETP.NE.AND P0, PT, R0, 0x17, PT ;  /* 0x000000170000780c */ /* 0x000fda0003f05270 */
[----:B------:R-:W-:Y:S05]  /*78c0*/  @!P0 BRA `(.L_x_22361) ;  /* 0x0000000000908947 */ /* 0x000fea0003800000 */
[----:B------:R-:W-:-:S13]  /*78d0*/  ISETP.NE.AND P0, PT, R0, 0x18, PT ;  /* 0x000000180000780c */ /* 0x000fda0003f05270 */
[----:B------:R-:W-:Y:S05]  /*78e0*/  @!P0 BRA `(.L_x_22362) ;  /* 0x0000000000448947 */ /* 0x000fea0003800000 */
.L_x_22339:
        /* <DEDUP_REMOVED lines=16> */
.L_x_22363:
[----:B------:R-:W-:Y:S05]  /*79f0*/  EXIT ;  /* 0x000000000000794d */ /* 0x000fea0003800000 */
.L_x_22362:
        /* <DEDUP_REMOVED lines=13> */
.L_x_22365:
[----:B------:R-:W-:Y:S05]  /*7ad0*/  BSYNC.RECONVERGENT B0 ;  /* 0x0000000000007941 */ /* 0x000fea0003800200 */
.L_x_22364:
[----:B------:R-:W-:-:S05]  /*7ae0*/  LOP3.LUT R5, R0, 0x80, R5, 0xf8, !PT ;  /* 0x0000008000057812 */ /* 0x000fca00078ef805 */
[----:B------:R-:W-:Y:S01]  /*7af0*/  STG.E.U8 desc[UR36][R2.64], R5 ;  /* 0x0000000502007986 */ /* 0x000fe2000c101124 */
[----:B------:R-:W-:Y:S05]  /*7b00*/  EXIT ;  /* 0x000000000000794d */ /* 0x000fea0003800000 */
.L_x_22361:
        /* <DEDUP_REMOVED lines=12> */
.L_x_22367:
[----:B------:R-:W-:Y:S01]  /*7bd0*/  IMAD.MOV.U32 R0, RZ, RZ, 0x7f ;  /* 0x0000007fff007424 */ /* 0x000fe200078e00ff */
[----:B------:R-:W-:-:S04]  /*7be0*/  ISETP.GT.U32.AND P0, PT, R4, 0x7f800000, PT ;  /* 0x7f8000000400780c */ /* 0x000fc80003f04070 */
[----:B------:R-:W-:-:S09]  /*7bf0*/  SEL R0, R0, 0x7c, P0 ;  /* 0x0000007c00007807 */ /* 0x000fd20000000000 */
.L_x_22368:
[----:B------:R-:W-:Y:S05]  /*7c00*/  BSYNC.RECONVERGENT B0 ;  /* 0x0000000000007941 */ /* 0x000fea0003800200 */
.L_x_22366:
[----:B------:R-:W-:-:S04]  /*7c10*/  SHF.R.U32.HI R5, RZ, 0x18, R5 ;  /* 0x00000018ff057819 */ /* 0x000fc80000011605 */
[----:B------:R-:W-:-:S05]  /*7c20*/  LOP3.LUT R5, R0, 0x80, R5, 0xf8, !PT ;  /* 0x0000008000057812 */ /* 0x000fca00078ef805 */
[----:B------:R-:W-:Y:S01]  /*7c30*/  STG.E.U8 desc[UR36][R2.64], R5 ;  /* 0x0000000502007986 */ /* 0x000fe2000c101124 */
[----:B------:R-:W-:Y:S05]  /*7c40*/  EXIT ;  /* 0x000000000000794d */ /* 0x000fea0003800000 */
.L_x_22360:
[----:B-----5:R-:W-:-:S04]  /*7c50*/  I2FP.F32.S32 R0, R22 ;  /* 0x0000001600007245 */ /* 0x020fc80000201400 */
[----:B------:R-:W-:-:S05]  /*7c60*/  F2FP.BF16.F32.PACK_AB R0, RZ, R0 ;  /* 0x00000000ff00723e */ /* 0x000fca00000010ff */
[----:B------:R-:W-:Y:S01]  /*7c70*/  STG.E.U16 desc[UR36][R2.64], R0 ;  /* 0x0000000002007986 */ /* 0x000fe2000c101524 */
[----:B------:R-:W-:Y:S05]  /*7c80*/  EXIT ;  /* 0x000000000000794d */ /* 0x000fea0003800000 */
.L_x_22369:
        /* <DEDUP_REMOVED lines=15> */
.L_x_54919:


//--------------------- .text._ZN2at6native18elementwise_kernelILi128ELi2EZNS0_22gpu_kernel_impl_nocastINS0_13AUnaryFunctorIiiiZZZNS0_16fmod_kernel_cudaERNS_18TensorIteratorBaseEENKUlvE_clEvENKUlvE1_clEvEUliiE_EEEEvS5_RKT_EUliE_EEviT1_ --------------------------
	.section	.text._ZN2at6native18elementwise_kernelILi128ELi2EZNS0_22gpu_kernel_impl_nocastINS0_13AUnaryFunctorIiiiZZZNS0_16fmod_kernel_cudaERNS_18TensorIteratorBaseEENKUlvE_clEvENKUlvE1_clEvEUliiE_EEEEvS5_RKT_EUliE_EEviT1_,"ax",@progbits
	.align	128
        .global         _ZN2at6native18elementwise_kernelILi128ELi2EZNS0_22gpu_kernel_impl_nocastINS0_13AUnaryFunctorIiiiZZZNS0_16fmod_kernel_cudaERNS_18TensorIteratorBaseEENKUlvE_clEvENKUlvE1_clEvEUliiE_EEEEvS5_RKT_EUliE_EEviT1_
        .type           _ZN2at6native18elementwise_kernelILi128ELi2EZNS0_22gpu_kernel_impl_nocastINS0_13AUnaryFunctorIiiiZZZNS0_16fmod_kernel_cudaERNS_18TensorIteratorBaseEENKUlvE_clEvENKUlvE1_clEvEUliiE_EEEEvS5_RKT_EUliE_EEviT1_,@function
        .size           _ZN2at6native18elementwise_kernelILi128ELi2EZNS0_22gpu_kernel_impl_nocastINS0_13AUnaryFunctorIiiiZZZNS0_16fmod_kernel_cudaERNS_18TensorIteratorBaseEENKUlvE_clEvENKUlvE1_clEvEUliiE_EEEEvS5_RKT_EUliE_EEviT1_,(.L_x_54920 - _ZN2at6native18elementwise_kernelILi128ELi2EZNS0_22gpu_kernel_impl_nocastINS0_13AUnaryFunctorIiiiZZZNS0_16fmod_kernel_cudaERNS_18TensorIteratorBaseEENKUlvE_clEvENKUlvE1_clEvEUliiE_EEEEvS5_RKT_EUliE_EEviT1_)
        .other          _ZN2at6native18elementwise_kernelILi128ELi2EZNS0_22gpu_kernel_impl_nocastINS0_13AUnaryFunctorIiiiZZZNS0_16fmod_kernel_cudaERNS_18TensorIteratorBaseEENKUlvE_clEvENKUlvE1_clEvEUliiE_EEEEvS5_RKT_EUliE_EEviT1_,@"STO_CUDA_ENTRY STV_DEFAULT"
_ZN2at6native18elementwise_kernelILi128ELi2EZNS0_22gpu_kernel_impl_nocastINS0_13AUnaryFunctorIiiiZZZNS0_16fmod_kernel_cudaERNS_18TensorIteratorBaseEENKUlvE_clEvENKUlvE1_clEvEUliiE_EEEEvS5_RKT_EUliE_EEviT1_:
.text._ZN2at6native18elementwise_kernelILi128ELi2EZNS0_22gpu_kernel_impl_nocastINS0_13AUnaryFunctorIiiiZZZNS0_16fmod_kernel_cudaERNS_18TensorIteratorBaseEENKUlvE_clEvENKUlvE1_clEvEUliiE_EEEEvS5_RKT_EUliE_EEviT1_:
        /* <DEDUP_REMOVED lines=15> */
[----:B0-----:R0:W2:Y:S01]  /*00f0*/  LDG.E R0, desc[UR6][R4.64] ;  /* 0x0000000604007981 */ /* 0x0010a2000c1e1900 */
[----:B------:R-:W-:Y:S01]  /*0100*/  VIADD R3, R3, 0x80 ;  /* 0x0000008003037836 */ /* 0x000fe20000000000 */
[----:B-1----:R-:W-:-:S02]  /*0110*/  ISETP.GE.AND P2, PT, R9, RZ, PT ;  /* 0x000000ff0900720c */ /* 0x002fc40003f46270 */
[----:B0-----:R-:W-:Y:S02]  /*0120*/  IABS R4, R9 ;  /* 0x0000000900047213 */ /* 0x001fe40000000000 */
[-C--:B--2---:R-:W-:Y:S02]  /*0130*/  IABS R8, R0.reuse ;  /* 0x0000000000087213 */ /* 0x084fe40000000000 */
[----:B------:R-:W-:Y:S02]  /*0140*/  IABS R10, R0 ;  /* 0x00000000000a7213 */ /* 0x000fe40000000000 */
[----:B------:R-:W0:Y:S08]  /*0150*/  I2F.RP R2, R8 ;  /* 0x0000000800027306 */ /* 0x000e300000209400 */
[----:B0-----:R-:W0:Y:S02]  /*0160*/  MUFU.RCP R2, R2 ;  /* 0x0000000200027308 */ /* 0x001e240000001000 */
[----:B0-----:R-:W-:Y:S01]  /*0170*/  IADD3 R6, PT, PT, R2, 0xffffffe, RZ ;  /* 0x0ffffffe02067810 */ /* 0x001fe20007ffe0ff */
[----:B------:R-:W-:-:S05]  /*0180*/  IMAD.MOV R2, RZ, RZ, -R10 ;  /* 0x000000ffff027224 */ /* 0x000fca00078e0a0a */
        /* <DEDUP_REMOVED lines=16> */
.L_x_22372:
[----:B------:R-:W-:Y:S05]  /*0290*/  BSYNC.RECONVERGENT B0 ;  /* 0x0000000000007941 */ /* 0x000fea0003800200 */
.L_x_22371:
[----:B------:R-:W-:-:S13]  /*02a0*/  ISETP.GE.AND P0, PT, R3, UR4, PT ;  /* 0x0000000403007c0c */ /* 0x000fda000bf06270 */
[----:B------:R-:W-:Y:S05]  /*02b0*/  @P0 EXIT ;  /* 0x000000000000094d */ /* 0x000fea0003800000 */
[----:B------:R-:W1:Y:S08]  /*02c0*/  LDC.64 R2, c[0x0][0x588] ;  /* 0x00016200ff027b82 */ /* 0x000e700000000a00 */
[----:B0-----:R-:W0:Y:S01]  /*02d0*/  LDC R7, c[0x0][0x594] ;  /* 0x00016500ff077b82 */ /* 0x001e220000000800 */
[----:B-1----:R-:W2:Y:S01]  /*02e0*/  LDG.E R0, desc[UR6][R2.64] ;  /* 0x0000000602007981 */ /* 0x002ea2000c1e1900 */
[----:B0-----:R-:W-:-:S02]  /*02f0*/  IABS R10, R7 ;  /* 0x00000007000a7213 */ /* 0x001fc40000000000 */
        /* <DEDUP_REMOVED lines=24> */
.L_x_22370:
        /* <DEDUP_REMOVED lines=305> */
.L_x_22375:
[----:B------:R-:W0:Y:S01]  /*1790*/  LDCU.128 UR8, c[0x0][0x580] ;  /* 0x0000b000ff0877ac */ /* 0x000e220008000c00 */
[----:B------:R-:W1:Y:S01]  /*17a0*/  LDC R11, c[0x0][0x594] ;  /* 0x00016500ff0b7b82 */ /* 0x000e620000000800 */
[----:B0-----:R-:W-:-:S04]  /*17b0*/  IADD3 R6, P0, PT, R4, UR10, RZ ;  /* 0x0000000a04067c10 */ /* 0x001fc8000ff1e0ff */
[----:B------:R-:W-:-:S05]  /*17c0*/  IADD3.X R7, PT, PT, RZ, UR11, RZ, P0, !PT ;  /* 0x0000000bff077c10 */ /* 0x000fca00087fe4ff */
[----:B------:R-:W2:Y:S01]  /*17d0*/  LDG.E R6, desc[UR6][R6.64] ;  /* 0x0000000606067981 */ /* 0x000ea2000c1e1900 */
[----:B-1----:R-:W-:Y:S02]  /*17e0*/  IABS R12, R11 ;  /* 0x0000000b000c7213 */ /* 0x002fe40000000000 */
[----:B------:R-:W-:Y:S02]  /*17f0*/  ISETP.GE.AND P1, PT, R11, RZ, PT ;  /* 0x000000ff0b00720c */ /* 0x000fe40003f26270 */
[----:B------:R-:W-:Y:S02]  /*1800*/  IADD3 R3, PT, PT, R3, 0x80, RZ ;  /* 0x0000008003037810 */ /* 0x000fe40007ffe0ff */
[----:B--2---:R-:W-:-:S04]  /*1810*/  IABS R10, R6 ;  /* 0x00000006000a7213 */ /* 0x004fc80000000000 */
[----:B------:R-:W0:Y:S08]  /*1820*/  I2F.RP R4, R10 ;  /* 0x0000000a00047306 */ /* 0x000e300000209400 */
[----:B0-----:R-:W0:Y:S02]  /*1830*/  MUFU.RCP R4, R4 ;  /* 0x0000000400047308 */ /* 0x001e240000001000 */
[----:B0-----:R-:W-:-:S06]  /*1840*/  IADD3 R8, PT, PT, R4, 0xffffffe, RZ ;  /* 0x0ffffffe04087810 */ /* 0x001fcc0007ffe0ff */
[----:B------:R0:W1:Y:S02]  /*1850*/  F2I.FTZ.U32.TRUNC.NTZ R9, R8 ;  /* 0x0000000800097305 */ /* 0x000064000021f000 */
[----:B0-----:R-:W-:Y:S01]  /*1860*/  IMAD.MOV.U32 R8, RZ, RZ, RZ ;  /* 0x000000ffff087224 */ /* 0x001fe200078e00ff */
[----:B-1----:R-:W-:-:S05]  /*1870*/  IADD3 R13, PT, PT, RZ, -R9, RZ ;  /* 0x80000009ff0d7210 */ /* 0x002fca0007ffe0ff */
[----:B------:R-:W-:Y:S01]  /*1880*/  IMAD R7, R13, R10, RZ ;  /* 0x0000000a0d077224 */ /* 0x000fe200078e02ff */
[----:B------:R-:W-:-:S03]  /*1890*/  IABS R13, R6 ;  /* 0x00000006000d7213 */ /* 0x000fc60000000000 */
[----:B------:R-:W-:Y:S01]  /*18a0*/  IMAD.HI.U32 R9, R9, R7, R8 ;  /* 0x0000000709097227 */ /* 0x000fe200078e0008 */
[----:B------:R-:W-:-:S05]  /*18b0*/  IADD3 R4, PT, PT, RZ, -R13, RZ ;  /* 0x8000000dff047210 */ /* 0x000fca0007ffe0ff */
        /* <DEDUP_REMOVED lines=10> */
[----:B------:R-:W-:-:S05]  /*1960*/  @!P0 LOP3.LUT R9, RZ, R6, RZ, 0x33, !PT ;  /* 0x00000006ff098212 */ /* 0x000fca00078e33ff */
[----:B------:R0:W-:Y:S02]  /*1970*/  STG.E desc[UR6][R4.64], R9 ;  /* 0x0000000904007986 */ /* 0x0001e4000c101906 */
.L_x_22374:
[----:B------:R-:W-:Y:S05]  /*1980*/  BSYNC.RECONVERGENT B0 ;  /* 0x0000000000007941 */ /* 0x000fea0003800200 */
.L_x_22373:
        /* <DEDUP_REMOVED lines=300> */
.L_x_22376:
[----:B------:R-:W0:Y:S01]  /*2c50*/  LDCU.128 UR8, c[0x0][0x580] ;  /* 0x0000b000ff0877ac */ /* 0x000e220008000c00 */
[----:B------:R-:W1:Y:S01]  /*2c60*/  LDC R8, c[0x0][0x594] ;  /* 0x00016500ff087b82 */ /* 0x000e620000000800 */
[----:B0-----:R-:W-:-:S04]  /*2c70*/  IADD3 R4, P0, PT, R2, UR10, RZ ;  /* 0x0000000a02047c10 */ /* 0x001fc8000ff1e0ff */
[----:B------:R-:W-:-:S05]  /*2c80*/  IADD3.X R5, PT, PT, RZ, UR11, RZ, P0, !PT ;  /* 0x0000000bff057c10 */ /* 0x000fca00087fe4ff */
[----:B------:R-:W2:Y:S01]  /*2c90*/  LDG.E R4, desc[UR6][R4.64] ;  /* 0x0000000604047981 */ /* 0x000ea2000c1e1900 */
[----:B-1----:R-:W-:Y:S02]  /*2ca0*/  IABS R10, R8 ;  /* 0x00000008000a7213 */ /* 0x002fe40000000000 */
[----:B------:R-:W-:Y:S02]  /*2cb0*/  ISETP.GE.AND P1, PT, R8, RZ, PT ;  /* 0x000000ff0800720c */ /* 0x000fe40003f26270 */
[----:B--2---:R-:W-:-:S04]  /*2cc0*/  IABS R2, R4 ;  /* 0x0000000400027213 */ /* 0x004fc80000000000 */
[----:B------:R-:W0:Y:S08]  /*2cd0*/  I2F.RP R0, R2 ;  /* 0x0000000200007306 */ /* 0x000e300000209400 */
[----:B0-----:R-:W0:Y:S02]  /*2ce0*/  MUFU.RCP R0, R0 ;  /* 0x0000000000007308 */ /* 0x001e240000001000 */
[----:B0-----:R-:W-:-:S06]  /*2cf0*/  IADD3 R6, PT, PT, R0, 0xffffffe, RZ ;  /* 0x0ffffffe00067810 */ /* 0x001fcc0007ffe0ff */
[----:B------:R0:W1:Y:S02]  /*2d00*/  F2I.FTZ.U32.TRUNC.NTZ R7, R6 ;  /* 0x0000000600077305 */ /* 0x000064000021f000 */
[----:B0-----:R-:W-:Y:S02]  /*2d10*/  MOV R6, RZ ;  /* 0x000000ff00067202 */ /* 0x001fe40000000f00 */
[----:B-1----:R-:W-:-:S05]  /*2d20*/  IADD3 R9, PT, PT, RZ, -R7, RZ ;  /* 0x80000007ff097210 */ /* 0x002fca0007ffe0ff */
[----:B------:R-:W-:Y:S01]  /*2d30*/  IMAD R5, R9, R2, RZ ;  /* 0x0000000209057224 */ /* 0x000fe200078e02ff */
[----:B------:R-:W-:-:S03]  /*2d40*/  IABS R9, R4 ;  /* 0x0000000400097213 */ /* 0x000fc60000000000 */
[----:B------:R-:W-:-:S04]  /*2d50*/  IMAD.HI.U32 R7, R7, R5, R6 ;  /* 0x0000000507077227 */ /* 0x000fc800078e0006 */
[----:B------:R-:W-:Y:S02]  /*2d60*/  IMAD.MOV R0, RZ, RZ, -R9 ;  /* 0x000000ffff007224 */ /* 0x000fe400078e0a09 */
        /* <DEDUP_REMOVED lines=13> */
.L_x_22377:
        /* <DEDUP_REMOVED lines=12> */
.L_x_54920:


//--------------------- .text._ZN2at6native27unrolled_elementwise_kernelINS0_13AUnaryFunctorIiiiZZZNS0_16fmod_kernel_cudaERNS_18TensorIteratorBaseEENKUlvE_clEvENKUlvE1_clEvEUliiE_EESt5arrayIPcLm2EELi4E23TrivialOffsetCalculatorILi1EjESD_NS0_6memory15LoadWithoutCastENSE_16StoreWithoutCastEEEviT_T0_T2_T3_T4_T5_ --------------------------
	.section	.text._ZN2at6native27unrolled_elementwise_kernelINS0_13AUnaryFunctorIiiiZZZNS0_16fmod_kernel_cudaERNS_18TensorIteratorBaseEENKUlvE_clEvENKUlvE1_clEvEUliiE_EESt5arrayIPcLm2EELi4E23TrivialOffsetCalculatorILi1EjESD_NS0_6memory15LoadWithoutCastENSE_16StoreWithoutCastEEEviT_T0_T2_T3_T4_T5_,"ax",@progbits
	.align	128
        .global         _ZN2at6native27unrolled_elementwise_kernelINS0_13AUnaryFunctorIiiiZZZNS0_16fmod_kernel_cudaERNS_18TensorIteratorBaseEENKUlvE_clEvENKUlvE1_clEvEUliiE_EESt5arrayIPcLm2EELi4E23TrivialOffsetCalculatorILi1EjESD_NS0_6memory15LoadWithoutCastENSE_16StoreWithoutCastEEEviT_T0_T2_T3_T4_T5_
        .type           _ZN2at6native27unrolled_elementwise_kernelINS0_13AUnaryFunctorIiiiZZZNS0_16fmod_kernel_cudaERNS_18TensorIteratorBaseEENKUlvE_clEvENKUlvE1_clEvEUliiE_EESt5arrayIPcLm2EELi4E23TrivialOffsetCalculatorILi1EjESD_NS0_6memory15LoadWithoutCastENSE_16StoreWithoutCastEEEviT_T0_T2_T3_T4_T5_,@function
        .size           _ZN2at6native27unrolled_elementwise_kernelINS0_13AUnaryFunctorIiiiZZZNS0_16fmod_kernel_cudaERNS_18TensorIteratorBaseEENKUlvE_clEvENKUlvE1_clEvEUliiE_EESt5arrayIPcLm2EELi4E23TrivialOffsetCalculatorILi1EjESD_NS0_6memory15LoadWithoutCastENSE_16StoreWithoutCastEEEviT_T0_T2_T3_T4_T5_,(.L_x_54921 - _ZN2at6native27unrolled_elementwise_kernelINS0_13AUnaryFunctorIiiiZZZNS0_16fmod_kernel_cudaERNS_18TensorIteratorBaseEENKUlvE_clEvENKUlvE1_clEvEUliiE_EESt5arrayIPcLm2EELi4E23TrivialOffsetCalculatorILi1EjESD_NS0_6memory15LoadWithoutCastENSE_16StoreWithoutCastEEEviT_T0_T2_T3_T4_T5_)
        .other          _ZN2at6native27unrolled_elementwise_kernelINS0_13AUnaryFunctorIiiiZZZNS0_16fmod_kernel_cudaERNS_18TensorIteratorBaseEENKUlvE_clEvENKUlvE1_clEvEUliiE_EESt5arrayIPcLm2EELi4E23TrivialOffsetCalculatorILi1EjESD_NS0_6memory15LoadWithoutCastENSE_16StoreWithoutCastEEEviT_T0_T2_T3_T4_T5_,@"STO_CUDA_ENTRY STV_DEFAULT"
_ZN2at6native27unrolled_elementwise_kernelINS0_13AUnaryFunctorIiiiZZZNS0_16fmod_kernel_cudaERNS_18TensorIteratorBaseEENKUlvE_clEvENKUlvE1_clEvEUliiE_EESt5arrayIPcLm2EELi4E23TrivialOffsetCalculatorILi1EjESD_NS0_6memory15LoadWithoutCastENSE_16StoreWithoutCastEEEviT_T0_T2_T3_T4_T5_:
.text._ZN2at6native27unrolled_elementwise_kernelINS0_13AUnaryFunctorIiiiZZZNS0_16fmod_kernel_cudaERNS_18TensorIteratorBaseEENKUlvE_clEvENKUlvE1_clEvEUliiE_EESt5arrayIPcLm2EELi4E23TrivialOffsetCalculatorILi1EjESD_NS0_6memory15LoadWithoutCastENSE_16StoreWithoutCastEEEviT_T0_T2_T3_T4_T5_:
        /* <DEDUP_REMOVED lines=15> */
[----:B------:R-:W-:Y:S01]  /*00f0*/  @!P3 IMAD R17, R0, 0x200, R7 ;  /* 0x000002000011b824 */ /* 0x000fe200078e0207 */
[----:B------:R-:W-:Y:S01]  /*0100*/  @!P3 IADD3 R7, PT, PT, R7, 0x80, RZ ;  /* 0x000000800707b810 */ /* 0x000fe20007ffe0ff */
[----:B------:R-:W-:Y:S01]  /*0110*/  IMAD.MOV.U32 R8, RZ, RZ, RZ ;  /* 0x000000ffff087224 */ /* 0x000fe200078e00ff */
[----:B------:R-:W2:Y:S02]  /*0120*/  @!P3 LDC.64 R4, c[0x0][0x398] ;  /* 0x0000e600ff04bb82 */ /* 0x000ea40000000a00 */
[----:B------:R-:W-:Y:S01]  /*0130*/  ISETP.GE.AND P2, PT, R7, R2, PT ;  /* 0x000000020700720c */ /* 0x000fe20003f46270 */
[----:B0-----:R-:W-:-:S12]  /*0140*/  @!P1 IMAD.WIDE.U32 R10, R9, 0x4, R10 ;  /* 0x00000004090a9825 */ /* 0x001fd800078e000a */
[----:B------:R-:W0:Y:S01]  /*0150*/  @!P2 LDC.64 R12, c[0x0][0x398] ;  /* 0x0000e600ff0cab82 */ /* 0x000e220000000a00 */
[C---:B------:R-:W-:Y:S01]  /*0160*/  @!P2 IMAD R7, R0.reuse, 0x200, R7 ;  /* 0x000002000007a824 */ /* 0x040fe200078e0207 */
[----:B------:R-:W-:Y:S01]  /*0170*/  @!P0 LEA R9, R0, R3, 0x9 ;  /* 0x0000000300098211 */ /* 0x000fe200078e48ff */
[----:B------:R-:W-:Y:S01]  /*0180*/  VIADD R19, R3, 0x80 ;  /* 0x0000008003137836 */ /* 0x000fe20000000000 */
[----:B-1----:R1:W5:Y:S01]  /*0190*/  @!P1 LDG.E R18, desc[UR4][R10.64] ;  /* 0x000000040a129981 */ /* 0x002362000c1e1900 */
[----:B--2---:R-:W-:Y:S01]  /*01a0*/  @!P3 IMAD.WIDE.U32 R16, R17, 0x4, R4 ;  /* 0x000000041110b825 */ /* 0x004fe200078e0004 */
[----:B------:R-:W-:-:S03]  /*01b0*/  CS2R R4, SRZ ;  /* 0x0000000000047805 */ /* 0x000fc6000001ff00 */
[----:B0-----:R-:W-:Y:S01]  /*01c0*/  @!P2 IMAD.WIDE.U32 R12, R7, 0x4, R12 ;  /* 0x00000004070ca825 */ /* 0x001fe200078e000c */
[----:B------:R-:W-:Y:S01]  /*01d0*/  BSSY.RECONVERGENT B0, `(.L_x_22378) ;  /* 0x0000029000007945 */ /* 0x000fe20003800200 */
[----:B------:R-:W0:Y:S01]  /*01e0*/  @!P0 LDC.64 R6, c[0x0][0x398] ;  /* 0x0000e600ff068b82 */ /* 0x000e220000000a00 */
[----:B------:R-:W5:Y:S01]  /*01f0*/  @!P3 LDG.E R5, desc[UR4][R16.64] ;  /* 0x000000041005b981 */ /* 0x000f62000c1e1900 */
[----:B-1----:R-:W-:-:S03]  /*0200*/  VIADD R11, R3, 0x180 ;  /* 0x00000180030b7836 */ /* 0x002fc60000000000 */
[----:B------:R1:W5:Y:S01]  /*0210*/  @!P2 LDG.E R4, desc[UR4][R12.64] ;  /* 0x000000040c04a981 */ /* 0x000362000c1e1900 */
[----:B0-----:R-:W-:-:S05]  /*0220*/  @!P0 IMAD.WIDE.U32 R6, R9, 0x4, R6 ;  /* 0x0000000409068825 */ /* 0x001fca00078e0006 */
[----:B------:R0:W5:Y:S01]  /*0230*/  @!P0 LDG.E R8, desc[UR4][R6.64] ;  /* 0x0000000406088981 */ /* 0x000162000c1e1900 */
[----:B------:R-:W-:-:S13]  /*0240*/  ISETP.GE.AND P0, PT, R3, R2, PT ;  /* 0x000000020300720c */ /* 0x000fda0003f06270 */
[----:B------:R-:W0:Y:S01]  /*0250*/  @!P0 LDC.64 R14, c[0x0][0x390] ;  /* 0x0000e400ff0e8b82 */ /* 0x000e220000000a00 */
[----:B------:R-:W-:Y:S01]  /*0260*/  IADD3 R9, PT, PT, R3, 0x100, RZ ;  /* 0x0000010003097810 */ /* 0x000fe20007ffe0ff */
[----:B-1----:R-:W-:Y:S01]  /*0270*/  @!P0 IMAD R13, R0, 0x200, R3 ;  /* 0x00000200000d8824 */ /* 0x002fe200078e0203 */
[----:B------:R-:W-:Y:S02]  /*0280*/  @!P0 MOV R3, R19 ;  /* 0x0000001300038202 */ /* 0x000fe40000000f00 */
[-C--:B------:R-:W-:Y:S02]  /*0290*/  ISETP.GE.AND P4, PT, R19, R2.reuse, PT ;  /* 0x000000021300720c */ /* 0x080fe40003f86270 */
[-C--:B------:R-:W-:Y:S02]  /*02a0*/  ISETP.GE.AND P1, PT, R9, R2.reuse, PT ;  /* 0x000000020900720c */ /* 0x080fe40003f26270 */
[-C--:B------:R-:W-:Y:S02]  /*02b0*/  ISETP.GE.AND P2, PT, R11, R2.reuse, PT ;  /* 0x000000020b00720c */ /* 0x080fe40003f46270 */
[----:B------:R-:W-:Y:S01]  /*02c0*/  ISETP.GE.AND P3, PT, R3, R2, PT ;  /* 0x000000020300720c */ /* 0x000fe20003f66270 */
[----:B0-----:R-:W-:Y:S01]  /*02d0*/  @!P0 IMAD.WIDE.U32 R6, R13, 0x4, R14 ;  /* 0x000000040d068825 */ /* 0x001fe200078e000e */
[----:B------:R-:W-:Y:S11]  /*02e0*/  @P0 BRA `(.L_x_22379) ;  /* 0x00000000005c0947 */ /* 0x000ff60003800000 */
[-C--:B-----5:R-:W-:Y:S01]  /*02f0*/  IABS R12, R8.reuse ;  /* 0x00000008000c7213 */ /* 0x0a0fe20000000000 */
[----:B------:R-:W0:Y:S01]  /*0300*/  LDC R15, c[0x0][0x388] ;  /* 0x0000e200ff0f7b82 */ /* 0x000e220000000800 */
[----:B------:R-:W-:Y:S02]  /*0310*/  IABS R16, R8 ;  /* 0x0000000800107213 */ /* 0x000fe40000000000 */
[----:B------:R-:W1:Y:S08]  /*0320*/  I2F.RP R9, R12 ;  /* 0x0000000c00097306 */ /* 0x000e700000209400 */
[----:B-1----:R-:W1:Y:S01]  /*0330*/  MUFU.RCP R9, R9 ;  /* 0x0000000900097308 */ /* 0x002e620000001000 */
[----:B0-----:R-:W-:Y:S01]  /*0340*/  IABS R14, R15 ;  /* 0x0000000f000e7213 */ /* 0x001fe20000000000 */
[----:B-1----:R-:W-:Y:S01]  /*0350*/  VIADD R10, R9, 0xffffffe ;  /* 0x0ffffffe090a7836 */ /* 0x002fe20000000000 */
        /* <DEDUP_REMOVED lines=16> */
.L_x_22379:
[----:B------:R-:W-:Y:S05]  /*0460*/  BSYNC.RECONVERGENT B0 ;  /* 0x0000000000007941 */ /* 0x000fea0003800200 */
.L_x_22378:
[----:B------:R-:W-:Y:S04]  /*0470*/  BSSY.RECONVERGENT B0, `(.L_x_22380) ;  /* 0x0000019000007945 */ /* 0x000fe80003800200 */
[----:B------:R-:W-:Y:S05]  /*0480*/  @P4 BRA `(.L_x_22381) ;  /* 0x00000000005c4947 */ /* 0x000fea0003800000 */
[-C--:B-----5:R-:W-:Y:S01]  /*0490*/  IABS R13, R18.reuse ;  /* 0x00000012000d7213 */ /* 0x0a0fe20000000000 */
[----:B------:R-:W0:Y:S01]  /*04a0*/  LDC R12, c[0x0][0x388] ;  /* 0x0000e200ff0c7b82 */ /* 0x000e220000000800 */
[----:B------:R-:W-:Y:S02]  /*04b0*/  IABS R16, R18 ;  /* 0x0000001200107213 */ /* 0x000fe40000000000 */
[----:B------:R-:W1:Y:S08]  /*04c0*/  I2F.RP R8, R13 ;  /* 0x0000000d00087306 */ /* 0x000e700000209400 */
[----:B-1----:R-:W1:Y:S01]  /*04d0*/  MUFU.RCP R8, R8 ;  /* 0x0000000800087308 */ /* 0x002e620000001000 */
[----:B0-----:R-:W-:Y:S01]  /*04e0*/  ISETP.GE.AND P6, PT, R12, RZ, PT ;  /* 0x000000ff0c00720c */ /* 0x001fe20003fc6270 */
[----:B-1----:R-:W-:-:S02]  /*04f0*/  VIADD R10, R8, 0xffffffe ;  /* 0x0ffffffe080a7836 */ /* 0x002fc40000000000 */
        /* <DEDUP_REMOVED lines=16> */
.L_x_22381:
[----:B------:R-:W-:Y:S05]  /*0600*/  BSYNC.RECONVERGENT B0 ;  /* 0x0000000000007941 */ /* 0x000fea0003800200 */
.L_x_22380:
        /* <DEDUP_REMOVED lines=8> */
[----:B0-----:R-:W-:Y:S02]  /*0690*/  ISETP.GE.AND P5, PT, R14, RZ, PT ;  /* 0x000000ff0e00720c */ /* 0x001fe40003fa6270 */
[----:B-1----:R-:W-:Y:S02]  /*06a0*/  IADD3 R10, PT, PT, R12, 0xffffffe, RZ ;  /* 0x0ffffffe0c0a7810 */ /* 0x002fe40007ffe0ff */
[----:B------:R-:W-:-:S03]  /*06b0*/  IABS R12, R14 ;  /* 0x0000000e000c7213 */ /* 0x000fc60000000000 */
[----:B------:R0:W1:Y:S02]  /*06c0*/  F2I.FTZ.U32.TRUNC.NTZ R11, R10 ;  /* 0x0000000a000b7305 */ /* 0x000064000021f000 */
[----:B0-----:R-:W-:Y:S02]  /*06d0*/  HFMA2 R10, -RZ, RZ, 0, 0 ;  /* 0x00000000ff0a7431 */ /* 0x001fe400000001ff */
        /* <DEDUP_REMOVED lines=13> */
.L_x_22383:
[----:B------:R-:W-:Y:S05]  /*07b0*/  BSYNC.RECONVERGENT B0 ;  /* 0x0000000000007941 */ /* 0x000fea0003800200 */
.L_x_22382:
        /* <DEDUP_REMOVED lines=8> */
[----:B0-----:R-:W-:Y:S02]  /*0840*/  IABS R16, R15 ;  /* 0x0000000f00107213 */ /* 0x001fe40000000000 */
[----:B------:R-:W-:Y:S01]  /*0850*/  ISETP.GE.AND P4, PT, R15, RZ, PT ;  /* 0x000000ff0f00720c */ /* 0x000fe20003f86270 */
[----:B-1----:R-:W-:-:S04]  /*0860*/  VIADD R12, R5, 0xffffffe ;  /* 0x0ffffffe050c7836 */ /* 0x002fc80000000000 */
        /* <DEDUP_REMOVED lines=15> */
.L_x_22385:
[----:B------:R-:W-:Y:S05]  /*0960*/  BSYNC.RECONVERGENT B0 ;  /* 0x0000000000007941 */ /* 0x000fea0003800200 */
.L_x_22384:
[----:B------:R0:W-:Y:S01]  /*0970*/  @!P0 STG.E desc[UR4][R6.64], R9 ;  /* 0x0000000906008986 */ /* 0x0001e2000c101904 */
[----:B------:R-:W-:Y:S04]  /*0980*/  BSSY.RECONVERGENT B0, `(.L_x_22386) ;  /* 0x000000c000007945 */ /* 0x000fe80003800200 */
[----:B------:R-:W-:Y:S05]  /*0990*/  @P3 BRA `(.L_x_22387) ;  /* 0x0000000000283947 */ /* 0x000fea0003800000 */
[----:B-----5:R-:W1:Y:S01]  /*09a0*/  LDC.64 R4, c[0x0][0x390] ;  /* 0x0000e400ff047b82 */ /* 0x020e620000000a00 */
[----:B0-----:R-:W-:Y:S02]  /*09b0*/  IMAD R7, R0, 0x200, R3 ;  /* 0x0000020000077824 */ /* 0x001fe400078e0203 */
[----:B------:R-:W-:-:S05]  /*09c0*/  VIADD R3, R3, 0x80 ;  /* 0x0000008003037836 */ /* 0x000fca0000000000 */
[----:B------:R-:W-:-:S13]  /*09d0*/  ISETP.GE.AND P0, PT, R3, R2, PT ;  /* 0x000000020300720c */ /* 0x000fda0003f06270 */
[----:B------:R-:W-:Y:S01]  /*09e0*/  @!P0 LEA R9, R0, R3, 0x9 ;  /* 0x0000000300098211 */ /* 0x000fe200078e48ff */
[----:B------:R-:W-:Y:S02]  /*09f0*/  @!P0 VIADD R3, R3, 0x80 ;  /* 0x0000008003038836 */ /* 0x000fe40000000000 */
[----:B-1----:R-:W-:-:S04]  /*0a00*/  IMAD.WIDE.U32 R6, R7, 0x4, R4 ;  /* 0x0000000407067825 */ /* 0x002fc800078e0004 */
[----:B------:R-:W-:Y:S01]  /*0a10*/  @!P0 IMAD.WIDE.U32 R4, R9, 0x4, R4 ;  /* 0x0000000409048825 */ /* 0x000fe200078e0004 */
[----:B------:R1:W-:Y:S04]  /*0a20*/  STG.E desc[UR4][R6.64], R8 ;  /* 0x0000000806007986 */ /* 0x0003e8000c101904 */
[----:B------:R1:W-:Y:S02]  /*0a30*/  @!P0 STG.E desc[UR4][R4.64], R10 ;  /* 0x0000000a04008986 */ /* 0x0003e4000c101904 */
.L_x_22387:
[----:B------:R-:W-:Y:S05]  /*0a40*/  BSYNC.RECONVERGENT B0 ;  /* 0x0000000000007941 */ /* 0x000fea0003800200 */
.L_x_22386:
[----:B------:R-:W-:-:S13]  /*0a50*/  ISETP.GE.AND P0, PT, R3, R2, PT ;  /* 0x000000020300720c */ /* 0x000fda0003f06270 */
[----:B------:R-:W-:Y:S05]  /*0a60*/  @P0 EXIT ;  /* 0x000000000000094d */ /* 0x000fea0003800000 */
[----:B-1---5:R-:W1:Y:S01]  /*0a70*/  LDC.64 R4, c[0x0][0x390] ;  /* 0x0000e400ff047b82 */ /* 0x022e620000000a00 */
[----:B------:R-:W-:-:S05]  /*0a80*/  LEA R3, R0, R3, 0x9 ;  /* 0x0000000300037211 */ /* 0x000fca00078e48ff */
[----:B-1----:R-:W-:-:S05]  /*0a90*/  IMAD.WIDE.U32 R2, R3, 0x4, R4 ;  /* 0x0000000403027825 */ /* 0x002fca00078e0004 */
[----:B------:R-:W-:Y:S01]  /*0aa0*/  STG.E desc[UR4][R2.64], R13 ;  /* 0x0000000d02007986 */ /* 0x000fe2000c101904 */
[----:B------:R-:W-:Y:S05]  /*0ab0*/  EXIT ;  /* 0x000000000000794d */ /* 0x000fea0003800000 */
.L_x_22388:
        /* <DEDUP_REMOVED lines=12> */
.L_x_54921:


//--------------------- .text._ZN2at6native29vectorized_elementwise_kernelILi2ENS0_13AUnaryFunctorIiiiZZZNS0_16fmod_kernel_cudaERNS_18TensorIteratorBaseEENKUlvE_clEvENKUlvE1_clEvEUliiE_EESt5arrayIPcLm2EEEEviT0_T1_ --------------------------
	.section	.text._ZN2at6native29vectorized_elementwise_kernelILi2ENS0_13AUnaryFunctorIiiiZZZNS0_16fmod_kernel_cudaERNS_18TensorIteratorBaseEENKUlvE_clEvENKUlvE1_clEvEUliiE_EESt5arrayIPcLm2EEEEviT0_T1_,"ax",@progbits
	.align	128
        .global         _ZN2at6native29vectorized_elementwise_kernelILi2ENS0_13AUnaryFunctorIiiiZZZNS0_16fmod_kernel_cudaERNS_18TensorIteratorBaseEENKUlvE_clEvENKUlvE1_clEvEUliiE_EESt5arrayIPcLm2EEEEviT0_T1_
        .type           _ZN2at6native29vectorized_elementwise_kernelILi2ENS0_13AUnaryFunctorIiiiZZZNS0_16fmod_kernel_cudaERNS_18TensorIteratorBaseEENKUlvE_clEvENKUlvE1_clEvEUliiE_EESt5arrayIPcLm2EEEEviT0_T1_,@function
        .size           _ZN2at6native29vectorized_elementwise_kernelILi2ENS0_13AUnaryFunctorIiiiZZZNS0_16fmod_kernel_cudaERNS_18TensorIteratorBaseEENKUlvE_clEvENKUlvE1_clEvEUliiE_EESt5arrayIPcLm2EEEEviT0_T1_,(.L_x_54922 - _ZN2at6native29vectorized_elementwise_kernelILi2ENS0_13AUnaryFunctorIiiiZZZNS0_16fmod_kernel_cudaERNS_18TensorIteratorBaseEENKUlvE_clEvENKUlvE1_clEvEUliiE_EESt5arrayIPcLm2EEEEviT0_T1_)
        .other          _ZN2at6native29vectorized_elementwise_kernelILi2ENS0_13AUnaryFunctorIiiiZZZNS0_16fmod_kernel_cudaERNS_18TensorIteratorBaseEENKUlvE_clEvENKUlvE1_clEvEUliiE_EESt5arrayIPcLm2EEEEviT0_T1_,@"STO_CUDA_ENTRY STV_DEFAULT"
_ZN2at6native29vectorized_elementwise_kernelILi2ENS0_13AUnaryFunctorIiiiZZZNS0_16fmod_kernel_cudaERNS_18TensorIteratorBaseEENKUlvE_clEvENKUlvE1_clEvEUliiE_EESt5arrayIPcLm2EEEEviT0_T1_:
.text._ZN2at6native29vectorized_elementwise_kernelILi2ENS0_13AUnaryFunctorIiiiZZZNS0_16fmod_kernel_cudaERNS_18TensorIteratorBaseEENKUlvE_clEvENKUlvE1_clEvEUliiE_EESt5arrayIPcLm2EEEEviT0_T1_:
        /* <DEDUP_REMOVED lines=12> */
[----:B------:R-:W-:-:S04]  /*00c0*/  @!P0 IADD3 R15, PT, PT, R2, 0x80, RZ ;  /* 0x00000080020f8810 */ /* 0x000fc80007ffe0ff */
[----:B------:R-:W-:-:S13]  /*00d0*/  ISETP.GE.U32.AND P6, PT, R15, R0, PT ;  /* 0x000000000f00720c */ /* 0x000fda0003fc6070 */
[----:B------:R-:W-:Y:S01]  /*00e0*/  @!P6 IMAD.IADD R3, R23, 0x1, R15 ;  /* 0x000000011703e824 */ /* 0x000fe200078e020f */
[----:B------:R-:W0:Y:S01]  /*00f0*/  @!P6 LDC.64 R24, c[0x0][0x398] ;  /* 0x0000e600ff18eb82 */ /* 0x000e220000000a00 */
[----:B------:R-:W-:-:S05]  /*0100*/  @!P6 VIADD R15, R15, 0x80 ;  /* 0x000000800f0fe836 */ /* 0x000fca0000000000 */
[----:B------:R-:W-:-:S13]  /*0110*/  ISETP.GE.U32.AND P5, PT, R15, R0, PT ;  /* 0x000000000f00720c */ /* 0x000fda0003fa6070 */
[----:B------:R-:W-:Y:S01]  /*0120*/  @!P5 IADD3 R21, PT, PT, R23, R15, RZ ;  /* 0x0000000f1715d210 */ /* 0x000fe20007ffe0ff */
[----:B------:R-:W-:Y:S01]  /*0130*/  @!P5 VIADD R15, R15, 0x80 ;  /* 0x000000800f0fd836 */ /* 0x000fe20000000000 */
[----:B------:R-:W1:Y:S01]  /*0140*/  @!P5 LDC.64 R8, c[0x0][0x398] ;  /* 0x0000e600ff08db82 */ /* 0x000e620000000a00 */
[----:B0-----:R-:W-:-:S03]  /*0150*/  @!P6 IMAD.WIDE.U32 R24, R3, 0x4, R24 ;  /* 0x000000040318e825 */ /* 0x001fc600078e0018 */
[-C--:B------:R-:W-:Y:S02]  /*0160*/  ISETP.GE.U32.AND P4, PT, R15, R0.reuse, PT ;  /* 0x000000000f00720c */ /* 0x080fe40003f86070 */
[----:B------:R0:W5:Y:S11]  /*0170*/  @!P6 LDG.E R16, desc[UR4][R24.64] ;  /* 0x000000041810e981 */ /* 0x000176000c1e1900 */
[----:B------:R-:W-:Y:S01]  /*0180*/  @!P4 IMAD.IADD R27, R23, 0x1, R15 ;  /* 0x00000001171bc824 */ /* 0x000fe200078e020f */
[----:B------:R-:W-:Y:S01]  /*0190*/  @!P4 IADD3 R15, PT, PT, R15, 0x80, RZ ;  /* 0x000000800f0fc810 */ /* 0x000fe20007ffe0ff */
[----:B------:R-:W2:Y:S03]  /*01a0*/  @!P4 LDC.64 R4, c[0x0][0x398] ;  /* 0x0000e600ff04cb82 */ /* 0x000ea60000000a00 */
        /* <DEDUP_REMOVED lines=9> */
[----:B------:R-:W-:Y:S01]  /*0240*/  @!P1 IADD3 R19, PT, PT, R23, R15, RZ ;  /* 0x0000000f17139210 */ /* 0x000fe20007ffe0ff */
[----:B------:R-:W-:-:S05]  /*0250*/  @!P1 VIADD R15, R15, 0x80 ;  /* 0x000000800f0f9836 */ /* 0x000fca0000000000 */
[----:B------:R-:W-:Y:S01]  /*0260*/  ISETP.GE.U32.AND P6, PT, R15, R0, PT ;  /* 0x000000000f00720c */ /* 0x000fe20003fc6070 */
[----:B-1----:R-:W-:-:S04]  /*0270*/  @!P5 IMAD.WIDE.U32 R20, R21, 0x4, R8 ;  /* 0x000000041514d825 */ /* 0x002fc800078e0008 */
[----:B--2---:R-:W-:Y:S02]  /*0280*/  @!P4 IMAD.WIDE.U32 R26, R27, 0x4, R4 ;  /* 0x000000041b1ac825 */ /* 0x004fe400078e0004 */
[----:B------:R-:W1:Y:S08]  /*0290*/  @!P1 LDC.64 R4, c[0x0][0x398] ;  /* 0x0000e600ff049b82 */ /* 0x000e700000000a00 */
[----:B------:R-:W2:Y:S01]  /*02a0*/  @!P6 LDC.64 R8, c[0x0][0x398] ;  /* 0x0000e600ff08eb82 */ /* 0x000ea20000000a00 */
[----:B------:R-:W-:-:S02]  /*02b0*/  IMAD.MOV.U32 R6, RZ, RZ, RZ ;  /* 0x000000ffff067224 */ /* 0x000fc400078e00ff */
[----:B------:R-:W-:Y:S02]  /*02c0*/  HFMA2 R3, -RZ, RZ, 0, 0 ;  /* 0x00000000ff037431 */ /* 0x000fe400000001ff */
[----:B------:R-:W-:Y:S02]  /*02d0*/  @!P6 IMAD.IADD R29, R23, 0x1, R15 ;  /* 0x00000001171de824 */ /* 0x000fe400078e020f */
[----:B0-----:R-:W-:Y:S01]  /*02e0*/  @!P3 IMAD.WIDE.U32 R24, R7, 0x4, R12 ;  /* 0x000000040718b825 */ /* 0x001fe200078e000c */
[----:B------:R2:W5:Y:S03]  /*02f0*/  @!P5 LDG.E R6, desc[UR4][R20.64] ;  /* 0x000000041406d981 */ /* 0x000566000c1e1900 */
[----:B---3--:R-:W-:Y:S01]  /*0300*/  @!P2 IMAD.WIDE.U32 R12, R17, 0x4, R10 ;  /* 0x00000004110ca825 */ /* 0x008fe200078e000a */
[----:B------:R-:W-:Y:S01]  /*0310*/  MOV R10, RZ ;  /* 0x000000ff000a7202 */ /* 0x000fe20000000f00 */
[----:B------:R0:W5:Y:S02]  /*0320*/  @!P4 LDG.E R3, desc[UR4][R26.64] ;  /* 0x000000041a03c981 */ /* 0x000164000c1e1900 */
[----:B------:R-:W-:-:S02]  /*0330*/  IMAD.MOV.U32 R7, RZ, RZ, RZ ;  /* 0x000000ffff077224 */ /* 0x000fc400078e00ff */
[----:B-1----:R-:W-:Y:S01]  /*0340*/  @!P1 IMAD.WIDE.U32 R14, R19, 0x4, R4 ;  /* 0x00000004130e9825 */ /* 0x002fe200078e0004 */
[----:B------:R0:W5:Y:S01]  /*0350*/  @!P2 LDG.E R10, desc[UR4][R12.64] ;  /* 0x000000040c0aa981 */ /* 0x000162000c1e1900 */
[----:B------:R-:W1:Y:S03]  /*0360*/  @!P0 LDC.64 R18, c[0x0][0x398] ;  /* 0x0000e600ff128b82 */ /* 0x000e660000000a00 */
[----:B------:R0:W5:Y:S01]  /*0370*/  @!P3 LDG.E R7, desc[UR4][R24.64] ;  /* 0x000000041807b981 */ /* 0x000162000c1e1900 */
[----:B--2---:R-:W-:Y:S01]  /*0380*/  @!P6 IMAD.WIDE.U32 R20, R29, 0x4, R8 ;  /* 0x000000041d14e825 */ /* 0x004fe200078e0008 */
[----:B------:R-:W-:-:S06]  /*0390*/  CS2R R8, SRZ ;  /* 0x0000000000087805 */ /* 0x000fcc000001ff00 */
[----:B------:R0:W5:Y:S04]  /*03a0*/  @!P1 LDG.E R9, desc[UR4][R14.64] ;  /* 0x000000040e099981 */ /* 0x000168000c1e1900 */
[----:B------:R0:W5:Y:S01]  /*03b0*/  @!P6 LDG.E R8, desc[UR4][R20.64] ;  /* 0x000000041408e981 */ /* 0x000162000c1e1900 */
[----:B------:R-:W-:Y:S02]  /*03c0*/  @!P0 IMAD.IADD R5, R23, 0x1, R2 ;  /* 0x0000000117058824 */ /* 0x000fe400078e0202 */
[----:B------:R-:W-:Y:S02]  /*03d0*/  IMAD.MOV.U32 R17, RZ, RZ, RZ ;  /* 0x000000ffff117224 */ /* 0x000fe400078e00ff */
[----:B-1----:R-:W-:-:S05]  /*03e0*/  @!P0 IMAD.WIDE.U32 R18, R5, 0x4, R18 ;  /* 0x0000000405128825 */ /* 0x002fca00078e0012 */
[----:B------:R0:W5:Y:S01]  /*03f0*/  @!P0 LDG.E R17, desc[UR4][R18.64] ;  /* 0x0000000412118981 */ /* 0x000162000c1e1900 */
[----:B------:R-:W-:-:S13]  /*0400*/  ISETP.GE.U32.AND P0, PT, R2, R0, PT ;  /* 0x000000000200720c */ /* 0x000fda0003f06070 */
[----:B------:R-:W1:Y:S01]  /*0410*/  @!P0 LDC.64 R4, c[0x0][0x390] ;  /* 0x0000e400ff048b82 */ /* 0x000e620000000a00 */
[----:B------:R-:W-:Y:S04]  /*0420*/  BSSY.RECONVERGENT B0, `(.L_x_22390) ;  /* 0x000001b000007945 */ /* 0x000fe80003800200 */
[----:B0-----:R-:W-:Y:S05]  /*0430*/  @P0 BRA `(.L_x_22391) ;  /* 0x0000000000640947 */ /* 0x001fea0003800000 */
[-C--:B-----5:R-:W-:Y:S01]  /*0440*/  IABS R11, R17.reuse ;  /* 0x00000011000b7213 */ /* 0x0a0fe20000000000 */
[----:B------:R-:W0:Y:S01]  /*0450*/  LDC R18, c[0x0][0x388] ;  /* 0x0000e200ff127b82 */ /* 0x000e220000000800 */
[----:B------:R-:W-:Y:S02]  /*0460*/  IABS R19, R17 ;  /* 0x0000001100137213 */ /* 0x000fe40000000000 */
[----:B------:R-:W2:Y:S03]  /*0470*/  I2F.RP R14, R11 ;  /* 0x0000000b000e7306 */ /* 0x000ea60000209400 */
[----:B------:R-:W-:-:S05]  /*0480*/  IMAD.MOV R19, RZ, RZ, -R19 ;  /* 0x000000ffff137224 */ /* 0x000fca00078e0a13 */
[----:B--2---:R-:W2:Y:S01]  /*0490*/  MUFU.RCP R14, R14 ;  /* 0x0000000e000e7308 */ /* 0x004ea20000001000 */
[----:B0-----:R-:W-:Y:S02]  /*04a0*/  ISETP.GE.AND P3, PT, R18, RZ, PT ;  /* 0x000000ff1200720c */ /* 0x001fe40003f66270 */
[----:B--2---:R-:W-:Y:S02]  /*04b0*/  IADD3 R12, PT, PT, R14, 0xffffffe, RZ ;  /* 0x0ffffffe0e0c7810 */ /* 0x004fe40007ffe0ff */
[----:B------:R-:W-:-:S03]  /*04c0*/  IABS R14, R18 ;  /* 0x00000012000e7213 */ /* 0x000fc60000000000 */
        /* <DEDUP_REMOVED lines=16> */
.L_x_22391:
[----:B------:R-:W-:Y:S05]  /*05d0*/  BSYNC.RECONVERGENT B0 ;  /* 0x0000000000007941 */ /* 0x000fea0003800200 */
.L_x_22390:
[C---:B------:R-:W-:Y:S01]  /*05e0*/  VIADD R13, R2.reuse, 0x80 ;  /* 0x00000080020d7836 */ /* 0x040fe20000000000 */
[C---:B------:R-:W-:Y:S01]  /*05f0*/  IADD3 R15, PT, PT, R2.reuse, 0x100, RZ ;  /* 0x00000100020f7810 */ /* 0x040fe20007ffe0ff */
[----:B-----5:R-:W-:Y:S01]  /*0600*/  VIADD R17, R2, 0x180 ;  /* 0x0000018002117836 */ /* 0x020fe20000000000 */
[----:B------:R-:W-:Y:S02]  /*0610*/  BSSY.RECONVERGENT B0, `(.L_x_22392) ;  /* 0x000001e000007945 */ /* 0x000fe40003800200 */
[-C--:B------:R-:W-:Y:S02]  /*0620*/  ISETP.GE.U32.AND P1, PT, R13, R0.reuse, PT ;  /* 0x000000000d00720c */ /* 0x080fe40003f26070 */
[-C--:B------:R-:W-:Y:S02]  /*0630*/  ISETP.GE.U32.AND P5, PT, R15, R0.reuse, PT ;  /* 0x000000000f00720c */ /* 0x080fe40003fa6070 */
[----:B------:R-:W-:-:S09]  /*0640*/  ISETP.GE.U32.AND P6, PT, R17, R0, PT ;  /* 0x000000001100720c */ /* 0x000fd20003fc6070 */
[----:B------:R-:W-:Y:S05]  /*0650*/  @P1 BRA `(.L_x_22393) ;  /* 0x0000000000641947 */ /* 0x000fea0003800000 */
[-C--:B------:R-:W-:Y:S01]  /*0660*/  IABS R12, R16.reuse ;  /* 0x00000010000c7213 */ /* 0x080fe20000000000 */
[----:B------:R-:W0:Y:S01]  /*0670*/  LDC R18, c[0x0][0x388] ;  /* 0x0000e200ff127b82 */ /* 0x000e220000000800 */
[----:B------:R-:W-:Y:S02]  /*0680*/  IABS R21, R16 ;  /* 0x0000001000157213 */ /* 0x000fe40000000000 */
[----:B------:R-:W2:Y:S03]  /*0690*/  I2F.RP R17, R12 ;  /* 0x0000000c00117306 */ /* 0x000ea60000209400 */
[----:B------:R-:W-:-:S05]  /*06a0*/  IMAD.MOV R21, RZ, RZ, -R21 ;  /* 0x000000ffff157224 */ /* 0x000fca00078e0a15 */
[----:B--2---:R-:W2:Y:S01]  /*06b0*/  MUFU.RCP R17, R17 ;  /* 0x0000001100117308 */ /* 0x004ea20000001000 */
[----:B0-----:R-:W-:Y:S02]  /*06c0*/  IABS R20, R18 ;  /* 0x0000001200147213 */ /* 0x001fe40000000000 */
[----:B------:R-:W-:Y:S02]  /*06d0*/  ISETP.GE.AND P3, PT, R18, RZ, PT ;  /* 0x000000ff1200720c */ /* 0x000fe40003f66270 */
[----:B--2---:R-:W-:-:S04]  /*06e0*/  IADD3 R14, PT, PT, R17, 0xffffffe, RZ ;  /* 0x0ffffffe110e7810 */ /* 0x004fc80007ffe0ff */
[----:B------:R0:W2:Y:S02]  /*06f0*/  F2I.FTZ.U32.TRUNC.NTZ R15, R14 ;  /* 0x0000000e000f7305 */ /* 0x0000a4000021f000 */
[----:B0-----:R-:W-:Y:S02]  /*0700*/  HFMA2 R14, -RZ, RZ, 0, 0 ;  /* 0x00000000ff0e7431 */ /* 0x001fe400000001ff */
        /* <DEDUP_REMOVED lines=14> */
.L_x_22393:
[----:B------:R-:W-:Y:S05]  /*07f0*/  BSYNC.RECONVERGENT B0 ;  /* 0x0000000000007941 */ /* 0x000fea0003800200 */
.L_x_22392:
[C---:B------:R-:W-:Y:S01]  /*0800*/  IADD3 R15, PT, PT, R2.reuse, 0x200, RZ ;  /* 0x00000200020f7810 */ /* 0x040fe20007ffe0ff */
[C---:B------:R-:W-:Y:S01]  /*0810*/  VIADD R17, R2.reuse, 0x280 ;  /* 0x0000028002117836 */ /* 0x040fe20000000000 */
[C---:B------:R-:W-:Y:S01]  /*0820*/  IADD3 R21, PT, PT, R2.reuse, 0x380, RZ ;  /* 0x0000038002157810 */ /* 0x040fe20007ffe0ff */
[----:B------:R-:W-:Y:S01]  /*0830*/  VIADD R19, R2, 0x300 ;  /* 0x0000030002137836 */ /* 0x000fe20000000000 */
[-C--:B------:R-:W-:Y:S01]  /*0840*/  ISETP.GE.U32.AND P1, PT, R15, R0.reuse, PT ;  /* 0x000000000f00720c */ /* 0x080fe20003f26070 */
[----:B------:R-:W-:Y:S01]  /*0850*/  @!P0 IMAD.IADD R15, R23, 0x1, R2 ;  /* 0x00000001170f8824 */ /* 0x000fe200078e0202 */
[----:B------:R-:W-:Y:S01]  /*0860*/  BSSY.RECONVERGENT B0, `(.L_x_22394) ;  /* 0x000001e000007945 */ /* 0x000fe20003800200 */
[-C--:B------:R-:W-:Y:S02]  /*0870*/  ISETP.GE.U32.AND P2, PT, R17, R0.reuse, PT ;  /* 0x000000001100720c */ /* 0x080fe40003f46070 */
[-C--:B------:R-:W-:Y:S01]  /*0880*/  ISETP.GE.U32.AND P3, PT, R19, R0.reuse, PT ;  /* 0x000000001300720c */ /* 0x080fe20003f66070 */
[----:B-1----:R-:W-:Y:S01]  /*0890*/  @!P0 IMAD.WIDE.U32 R4, R15, 0x4, R4 ;  /* 0x000000040f048825 */ /* 0x002fe200078e0004 */
[----:B------:R-:W-:Y:S01]  /*08a0*/  ISETP.GE.U32.AND P4, PT, R21, R0, PT ;  /* 0x000000001500720c */ /* 0x000fe20003f86070 */
[----:B------:R-:W-:-:S12]  /*08b0*/  @P5 BRA `(.L_x_22395) ;  /* 0x0000000000605947 */ /* 0x000fd80003800000 */
[-C--:B------:R-:W-:Y:S01]  /*08c0*/  IABS R16, R6.reuse ;  /* 0x0000000600107213 */ /* 0x080fe20000000000 */
[----:B------:R-:W0:Y:S01]  /*08d0*/  LDC R18, c[0x0][0x388] ;  /* 0x0000e200ff127b82 */ /* 0x000e220000000800 */
[----:B------:R-:W-:Y:S02]  /*08e0*/  IABS R21, R6 ;  /* 0x0000000600157213 */ /* 0x000fe40000000000 */
[----:B------:R-:W1:Y:S03]  /*08f0*/  I2F.RP R17, R16 ;  /* 0x0000001000117306 */ /* 0x000e660000209400 */
[----:B------:R-:W-:-:S05]  /*0900*/  IMAD.MOV R21, RZ, RZ, -R21 ;  /* 0x000000ffff157224 */ /* 0x000fca00078e0a15 */
[----:B-1----:R-:W1:Y:S01]  /*0910*/  MUFU.RCP R17, R17 ;  /* 0x0000001100117308 */ /* 0x002e620000001000 */
[----:B0-----:R-:W-:Y:S01]  /*0920*/  IABS R20, R18 ;  /* 0x0000001200147213 */ /* 0x001fe20000000000 */
[----:B-1----:R-:W-:-:S06]  /*0930*/  VIADD R14, R17, 0xffffffe ;  /* 0x0ffffffe110e7836 */ /* 0x002fcc0000000000 */
        /* <DEDUP_REMOVED lines=12> */
[----:B------:R-:W-:-:S13]  /*0a00*/  ISETP.GE.AND P5, PT, R18, RZ, PT ;  /* 0x000000ff1200720c */ /* 0x000fda0003fa6270 */
[----:B------:R-:W-:Y:S02]  /*0a10*/  @!P5 IADD3 R14, PT, PT, -R14, RZ, RZ ;  /* 0x000000ff0e0ed210 */ /* 0x000fe40007ffe1ff */
[----:B------:R-:W-:-:S13]  /*0a20*/  ISETP.NE.AND P5, PT, R6, RZ, PT ;  /* 0x000000ff0600720c */ /* 0x000fda0003fa5270 */
[----:B------:R-:W-:-:S07]  /*0a30*/  @!P5 LOP3.LUT R14, RZ, R6, RZ, 0x33, !PT ;  /* 0x00000006ff0ed212 */ /* 0x000fce00078e33ff */
.L_x_22395:
[----:B------:R-:W-:Y:S05]  /*0a40*/  BSYNC.RECONVERGENT B0 ;  /* 0x0000000000007941 */ /* 0x000fea0003800200 */
.L_x_22394:
[----:B------:R-:W-:Y:S04]  /*0a50*/  BSSY.RECONVERGENT B0, `(.L_x_22396) ;  /* 0x000001a000007945 */ /* 0x000fe80003800200 */
[----:B------:R-:W-:Y:S05]  /*0a60*/  @P6 BRA `(.L_x_22397) ;  /* 0x0000000000606947 */ /* 0x000fea0003800000 */
[-C--:B------:R-:W-:Y:S01]  /*0a70*/  IABS R6, R3.reuse ;  /* 0x0000000300067213 */ /* 0x080fe20000000000 */
[----:B------:R-:W0:Y:S01]  /*0a80*/  LDC R18, c[0x0][0x388] ;  /* 0x0000e200ff127b82 */ /* 0x000e220000000800 */
[----:B------:R-:W-:Y:S02]  /*0a90*/  IABS R21, R3 ;  /* 0x0000000300157213 */ /* 0x000fe40000000000 */
[----:B------:R-:W1:Y:S02]  /*0aa0*/  I2F.RP R15, R6 ;  /* 0x00000006000f7306 */ /* 0x000e640000209400 */
[----:B------:R-:W-:-:S06]  /*0ab0*/  IADD3 R21, PT, PT, RZ, -R21, RZ ;  /* 0x80000015ff157210 */ /* 0x000fcc0007ffe0ff */
[----:B-1----:R-:W1:Y:S01]  /*0ac0*/  MUFU.RCP R15, R15 ;  /* 0x0000000f000f7308 */ /* 0x002e620000001000 */
[----:B0-----:R-:W-:Y:S01]  /*0ad0*/  IABS R20, R18 ;  /* 0x0000001200147213 */ /* 0x001fe20000000000 */
[----:B-1----:R-:W-:-:S06]  /*0ae0*/  VIADD R16, R15, 0xffffffe ;  /* 0x0ffffffe0f107836 */ /* 0x002fcc0000000000 */
        /* <DEDUP_REMOVED lines=10> */
[----:B------:R-:W-:Y:S02]  /*0b90*/  ISETP.GE.AND P5, PT, R18, RZ, PT ;  /* 0x000000ff1200720c */ /* 0x000fe40003fa6270 */
[----:B------:R-:W-:-:S13]  /*0ba0*/  ISETP.GT.U32.AND P6, PT, R6, R15, PT ;  /* 0x0000000f0600720c */ /* 0x000fda0003fc4070 */
[----:B------:R-:W-:Y:S01]  /*0bb0*/  @!P6 IMAD.IADD R15, R15, 0x1, -R6 ;  /* 0x000000010f0fe824 */ /* 0x000fe200078e0a06 */
[----:B------:R-:W-:-:S03]  /*0bc0*/  ISETP.NE.AND P6, PT, R3, RZ, PT ;  /* 0x000000ff0300720c */ /* 0x000fc60003fc5270 */
[----:B------:R-:W-:-:S10]  /*0bd0*/  @!P5 IMAD.MOV R15, RZ, RZ, -R15 ;  /* 0x000000ffff0fd224 */ /* 0x000fd400078e0a0f */
[----:B------:R-:W-:-:S07]  /*0be0*/  @!P6 LOP3.LUT R15, RZ, R3, RZ, 0x33, !PT ;  /* 0x00000003ff0fe212 */ /* 0x000fce00078e33ff */
.L_x_22397:
[----:B------:R-:W-:Y:S05]  /*0bf0*/  BSYNC.RECONVERGENT B0 ;  /* 0x0000000000007941 */ /* 0x000fea0003800200 */
.L_x_22396:
[----:B------:R-:W-:Y:S04]  /*0c00*/  BSSY.RECONVERGENT B0, `(.L_x_22398) ;  /* 0x000001a000007945 */ /* 0x000fe80003800200 */
[----:B------:R-:W-:Y:S05]  /*0c10*/  @P1 BRA `(.L_x_22399) ;  /* 0x0000000000601947 */ /* 0x000fea0003800000 */
[-C--:B------:R-:W-:Y:S01]  /*0c20*/  IABS R3, R7.reuse ;  /* 0x0000000700037213 */ /* 0x080fe20000000000 */
[----:B------:R-:W0:Y:S01]  /*0c30*/  LDC R18, c[0x0][0x388] ;  /* 0x0000e200ff127b82 */ /* 0x000e220000000800 */
[----:B------:R-:W-:Y:S02]  /*0c40*/  IABS R21, R7 ;  /* 0x0000000700157213 */ /* 0x000fe40000000000 */
[----:B------:R-:W1:Y:S08]  /*0c50*/  I2F.RP R6, R3 ;  /* 0x0000000300067306 */ /* 0x000e700000209400 */
[----:B-1----:R-:W1:Y:S01]  /*0c60*/  MUFU.RCP R6, R6 ;  /* 0x0000000600067308 */ /* 0x002e620000001000 */
[----:B0-----:R-:W-:-:S02]  /*0c70*/  ISETP.GE.AND P6, PT, R18, RZ, PT ;  /* 0x000000ff1200720c */ /* 0x001fc40003fc6270 */
[----:B-1----:R-:W-:Y:S01]  /*0c80*/  IADD3 R16, PT, PT, R6, 0xffffffe, RZ ;  /* 0x0ffffffe06107810 */ /* 0x002fe20007ffe0ff */
        /* <DEDUP_REMOVED lines=17> */
.L_x_22399:
[----:B------:R-:W-:Y:S05]  /*0da0*/  BSYNC.RECONVERGENT B0 ;  /* 0x0000000000007941 */ /* 0x000fea0003800200 */
.L_x_22398:
[----:B------:R-:W-:Y:S04]  /*0db0*/  BSSY.RECONVERGENT B0, `(.L_x_22400) ;  /* 0x000001b000007945 */ /* 0x000fe80003800200 */
[----:B------:R-:W-:Y:S05]  /*0dc0*/  @P2 BRA `(.L_x_22401) ;  /* 0x0000000000642947 */ /* 0x000fea0003800000 */
[-C--:B------:R-:W-:Y:S01]  /*0dd0*/  IABS R16, R10.reuse ;  /* 0x0000000a00107213 */ /* 0x080fe20000000000 */
        /* <DEDUP_REMOVED lines=24> */
.L_x_22401:
[----:B------:R-:W-:Y:S05]  /*0f60*/  BSYNC.RECONVERGENT B0 ;  /* 0x0000000000007941 */ /* 0x000fea0003800200 */
.L_x_22400:
        /* <DEDUP_REMOVED lines=27> */
.L_x_22403:
[----:B------:R-:W-:Y:S05]  /*1120*/  BSYNC.RECONVERGENT B0 ;  /* 0x0000000000007941 */ /* 0x000fea0003800200 */
.L_x_22402:
        /* <DEDUP_REMOVED lines=8> */
[----:B0-----:R-:W-:Y:S01]  /*11b0*/  ISETP.GE.AND P3, PT, R18, RZ, PT ;  /* 0x000000ff1200720c */ /* 0x001fe20003f66270 */
[----:B-1----:R-:W-:-:S06]  /*11c0*/  VIADD R6, R17, 0xffffffe ;  /* 0x0ffffffe11067836 */ /* 0x002fcc0000000000 */
[----:B------:R0:W1:Y:S02]  /*11d0*/  F2I.FTZ.U32.TRUNC.NTZ R7, R6 ;  /* 0x0000000600077305 */ /* 0x000064000021f000 */
[----:B0-----:R-:W-:Y:S01]  /*11e0*/  IMAD.MOV.U32 R6, RZ, RZ, RZ ;  /* 0x000000ffff067224 */ /* 0x001fe200078e00ff */
[----:B-1----:R-:W-:-:S05]  /*11f0*/  IADD3 R20, PT, PT, RZ, -R7, RZ ;  /* 0x80000007ff147210 */ /* 0x002fca0007ffe0ff */
[----:B------:R-:W-:Y:S01]  /*1200*/  IMAD R19, R20, R9, RZ ;  /* 0x0000000914137224 */ /* 0x000fe200078e02ff */
[----:B------:R-:W-:-:S03]  /*1210*/  IABS R20, R18 ;  /* 0x0000001200147213 */ /* 0x000fc60000000000 */
        /* <DEDUP_REMOVED lines=11> */
.L_x_22405:
[----:B------:R-:W-:Y:S05]  /*12d0*/  BSYNC.RECONVERGENT B0 ;  /* 0x0000000000007941 */ /* 0x000fea0003800200 */
.L_x_22404:
        /* <DEDUP_REMOVED lines=18> */
.L_x_22408:
[----:B------:R-:W-:-:S13]  /*1400*/  ISETP.GE.U32.AND P0, PT, R2, R0, PT ;  /* 0x000000000200720c */ /* 0x000fda0003f06070 */
[----:B------:R-:W-:Y:S05]  /*1410*/  @P0 BRA `(.L_x_22410) ;  /* 0x0000000000300947 */ /* 0x000fea0003800000 */
[----:B0-----:R-:W0:Y:S01]  /*1420*/  LDC.64 R4, c[0x0][0x390] ;  /* 0x0000e400ff047b82 */ /* 0x001e220000000a00 */
[----:B------:R-:W-:Y:S01]  /*1430*/  IADD3 R7, PT, PT, R23, R2, RZ ;  /* 0x0000000217077210 */ /* 0x000fe20007ffe0ff */
[----:B------:R-:W-:-:S04]  /*1440*/  VIADD R2, R2, 0x80 ;  /* 0x0000008002027836 */ /* 0x000fc80000000000 */
[----:B0-----:R-:W-:-:S05]  /*1450*/  IMAD.WIDE.U32 R4, R7, 0x4, R4 ;  /* 0x0000000407047825 */ /* 0x001fca00078e0004 */
[----:B------:R1:W-:Y:S02]  /*1460*/  STG.E desc[UR4][R4.64], R15 ;  /* 0x0000000f04007986 */ /* 0x0003e4000c101904 */
.L_x_22409:
[----:B------:R-:W-:-:S13]  /*1470*/  ISETP.GE.U32.AND P0, PT, R2, R0, PT ;  /* 0x000000000200720c */ /* 0x000fda0003f06070 */
[----:B------:R-:W-:Y:S05]  /*1480*/  @P0 BRA `(.L_x_22411) ;  /* 0x0000000000340947 */ /* 0x000fea0003800000 */
[----:B01----:R-:W0:Y:S01]  /*1490*/  LDC.64 R4, c[0x0][0x390] ;  /* 0x0000e400ff047b82 */ /* 0x003e220000000a00 */
[----:B------:R-:W-:Y:S01]  /*14a0*/  IMAD.IADD R7, R23, 0x1, R2 ;  /* 0x0000000117077824 */ /* 0x000fe200078e0202 */
[----:B------:R-:W-:-:S03]  /*14b0*/  IADD3 R2, PT, PT, R2, 0x80, RZ ;  /* 0x0000008002027810 */ /* 0x000fc60007ffe0ff */
[----:B0-----:R-:W-:-:S05]  /*14c0*/  IMAD.WIDE.U32 R4, R7, 0x4, R4 ;  /* 0x0000000407047825 */ /* 0x001fca00078e0004 */
[----:B------:R1:W-:Y:S02]  /*14d0*/  STG.E desc[UR4][R4.64], R3 ;  /* 0x0000000304007986 */ /* 0x0003e4000c101904 */
.L_x_22410:
        /* <DEDUP_REMOVED lines=8> */
.L_x_22411:
[----:B------:R-:W-:Y:S05]  /*1560*/  BSYNC.RELIABLE B1 ;  /* 0x0000000000017941 */ /* 0x000fea0003800100 */
.L_x_22407:
[----:B------:R-:W-:-:S13]  /*1570*/  ISETP.GE.U32.AND P0, PT, R2, R0, PT ;  /* 0x000000000200720c */ /* 0x000fda0003f06070 */
[----:B012---:R-:W0:Y:S01]  /*1580*/  @!P0 LDC.64 R4, c[0x0][0x390] ;  /* 0x0000e400ff048b82 */ /* 0x007e220000000a00 */
[----:B------:R-:W-:Y:S01]  /*1590*/  @!P0 IADD3 R3, PT, PT, R23, R2, RZ ;  /* 0x0000000217038210 */ /* 0x000fe20007ffe0ff */
[----:B------:R-:W-:-:S04]  /*15a0*/  @!P0 VIADD R2, R2, 0x80 ;  /* 0x0000008002028836 */ /* 0x000fc80000000000 */
[----:B0-----:R-:W-:-:S05]  /*15b0*/  @!P0 IMAD.WIDE.U32 R4, R3, 0x4, R4 ;  /* 0x0000000403048825 */ /* 0x001fca00078e0004 */
[----:B------:R2:W-:Y:S02]  /*15c0*/  @!P0 STG.E desc[UR4][R4.64], R10 ;  /* 0x0000000a04008986 */ /* 0x0005e4000c101904 */
.L_x_22412:
[----:B------:R-:W-:Y:S05]  /*15d0*/  BSYNC.RECONVERGENT B0 ;  /* 0x0000000000007941 */ /* 0x000fea0003800200 */
.L_x_22406:
        /* <DEDUP_REMOVED lines=8> */
.L_x_22389:
        /* <DEDUP_REMOVED lines=9> */
[----:B--2---:R-:W-:-:S02]  /*16f0*/  ISETP.GE.AND P0, PT, R24, RZ, PT ;  /* 0x000000ff1800720c */ /* 0x004fc40003f06270 */
[----:B---3--:R-:W-:Y:S02]  /*1700*/  IABS R2, R20 ;  /* 0x0000001400027213 */ /* 0x008fe40000000000 */
[----:B------:R-:W-:Y:S02]  /*1710*/  IABS R0, R21 ;  /* 0x0000001500007213 */ /* 0x000fe40000000000 */
[----:B------:R-:W1:Y:S01]  /*1720*/  I2F.RP R12, R2 ;  /* 0x00000002000c7306 */ /* 0x000e620000209400 */
[----:B----4-:R-:W-:Y:S02]  /*1730*/  IABS R5, R18 ;  /* 0x0000001200057213 */ /* 0x010fe40000000000 */
[----:B------:R-:W-:Y:S02]  /*1740*/  IABS R25, R19 ;  /* 0x0000001300197213 */ /* 0x000fe40000000000 */
[----:B-----5:R-:W-:-:S03]  /*1750*/  IABS R3, R16 ;  /* 0x0000001000037213 */ /* 0x020fc60000000000 */
[----:B------:R-:W2:Y:S08]  /*1760*/  I2F.RP R13, R0 ;  /* 0x00000000000d7306 */ /* 0x000eb00000209400 */
[----:B-1----:R-:W0:Y:S08]  /*1770*/  MUFU.RCP R12, R12 ;  /* 0x0000000c000c7308 */ /* 0x002e300000001000 */
[----:B------:R-:W1:Y:S08]  /*1780*/  I2F.RP R22, R5 ;  /* 0x0000000500167306 */ /* 0x000e700000209400 */
[----:B--2---:R-:W2:Y:S01]  /*1790*/  MUFU.RCP R13, R13 ;  /* 0x0000000d000d7308 */ /* 0x004ea20000001000 */
[----:B0-----:R-:W-:-:S07]  /*17a0*/  IADD3 R6, PT, PT, R12, 0xffffffe, RZ ;  /* 0x0ffffffe0c067810 */ /* 0x001fce0007ffe0ff */
[----:B-1----:R-:W0:Y:S08]  /*17b0*/  MUFU.RCP R22, R22 ;  /* 0x0000001600167308 */ /* 0x002e300000001000 */
[----:B------:R-:W-:Y:S01]  /*17c0*/  I2F.RP R4, R25 ;  /* 0x0000001900047306 */ /* 0x000fe20000209400 */
[----:B--2---:R-:W-:-:S07]  /*17d0*/  VIADD R26, R13, 0xffffffe ;  /* 0x0ffffffe0d1a7836 */ /* 0x004fce0000000000 */
[----:B------:R1:W2:Y:S01]  /*17e0*/  F2I.FTZ.U32.TRUNC.NTZ R7, R6 ;  /* 0x0000000600077305 */ /* 0x0002a2000021f000 */
[----:B0-----:R-:W-:-:S07]  /*17f0*/  VIADD R10, R22, 0xffffffe ;  /* 0x0ffffffe160a7836 */ /* 0x001fce0000000000 */
[----:B------:R0:W3:Y:S01]  /*1800*/  F2I.FTZ.U32.TRUNC.NTZ R27, R26 ;  /* 0x0000001a001b7305 */ /* 0x0000e2000021f000 */
[----:B-1----:R-:W-:Y:S01]  /*1810*/  IMAD.MOV.U32 R6, RZ, RZ, RZ ;  /* 0x000000ffff067224 */ /* 0x002fe200078e00ff */
[----:B--2---:R-:W-:-:S06]  /*1820*/  IADD3 R29, PT, PT, RZ, -R7, RZ ;  /* 0x80000007ff1d7210 */ /* 0x004fcc0007ffe0ff */
[----:B------:R-:W1:Y:S01]  /*1830*/  I2F.RP R9, R3 ;  /* 0x0000000300097306 */ /* 0x000e620000209400 */
[----:B0-----:R-:W-:Y:S02]  /*1840*/  HFMA2 R26, -RZ, RZ, 0, 0 ;  /* 0x00000000ff1a7431 */ /* 0x001fe400000001ff */
[----:B------:R-:W-:Y:S02]  /*1850*/  IMAD R13, R29, R2, RZ ;  /* 0x000000021d0d7224 */ /* 0x000fe400078e02ff */
[----:B---3--:R-:W-:-:S03]  /*1860*/  IMAD.MOV R22, RZ, RZ, -R27 ;  /* 0x000000ffff167224 */ /* 0x008fc600078e0a1b */
[----:B------:R-:W0:Y:S01]  /*1870*/  MUFU.RCP R4, R4 ;  /* 0x0000000400047308 */ /* 0x000e220000001000 */
[----:B------:R-:W-:Y:S01]  /*1880*/  IMAD.HI.U32 R6, R7, R13, R6 ;  /* 0x0000000d07067227 */ /* 0x000fe200078e0006 */
[----:B------:R-:W-:Y:S02]  /*1890*/  MOV R29, R22 ;  /* 0x00000016001d7202 */ /* 0x000fe40000000f00 */
[----:B------:R-:W-:-:S04]  /*18a0*/  IABS R22, R17 ;  /* 0x0000001100167213 */ /* 0x000fc80000000000 */
[----:B------:R-:W2:Y:S01]  /*18b0*/  F2I.FTZ.U32.TRUNC.NTZ R11, R10 ;  /* 0x0000000a000b7305 */ /* 0x000ea2000021f000 */
[----:B------:R-:W-:-:S07]  /*18c0*/  IMAD R7, R29, R0, RZ ;  /* 0x000000001d077224 */ /* 0x000fce00078e02ff */
[----:B-1----:R-:W1:Y:S01]  /*18d0*/  MUFU.RCP R9, R9 ;  /* 0x0000000900097308 */ /* 0x002e620000001000 */
[----:B0-----:R-:W-:Y:S02]  /*18e0*/  VIADD R12, R4, 0xffffffe ;  /* 0x0ffffffe040c7836 */ /* 0x001fe40000000000 */
[----:B------:R-:W-:-:S04]  /*18f0*/  IMAD.HI.U32 R4, R27, R7, R26 ;  /* 0x000000071b047227 */ /* 0x000fc800078e001a */
[----:B--2---:R-:W-:Y:S01]  /*1900*/  IMAD.MOV R10, RZ, RZ, -R11 ;  /* 0x000000ffff0a7224 */ /* 0x004fe200078e0a0b */
[----:B------:R0:W2:Y:S01]  /*1910*/  F2I.FTZ.U32.TRUNC.NTZ R13, R12 ;  /* 0x0000000c000d7305 */ /* 0x0000a2000021f000 */
[----:B------:R-:W-:Y:S01]  /*1920*/  IMAD.MOV.U32 R7, RZ, RZ, R22 ;  /* 0x000000ffff077224 */ /* 0x000fe200078e0016 */
[----:B------:R-:W-:Y:S01]  /*1930*/  IABS R22, R24 ;  /* 0x0000001800167213 */ /* 0x000fe20000000000 */
[----:B------:R-:W-:Y:S02]  /*1940*/  IMAD R29, R10, R5, RZ ;  /* 0x000000050a1d7224 */ /* 0x000fe400078e02ff */
[----:B------:R-:W-:-:S03]  /*1950*/  IMAD.MOV.U32 R10, RZ, RZ, RZ ;  /* 0x000000ffff0a7224 */ /* 0x000fc600078e00ff */
[----:B------:R-:W3:Y:S01]  /*1960*/  I2F.RP R26, R7 ;  /* 0x00000007001a7306 */ /* 0x000ee20000209400 */
[----:B-1----:R-:W-:Y:S01]  /*1970*/  IADD3 R9, PT, PT, R9, 0xffffffe, RZ ;  /* 0x0ffffffe09097810 */ /* 0x002fe20007ffe0ff */
[----:B------:R-:W-:-:S04]  /*1980*/  IMAD.HI.U32 R29, R11, R29, R10 ;  /* 0x0000001d0b1d7227 */ /* 0x000fc800078e000a */
[----:B0-----:R-:W-:Y:S02]  /*1990*/  IMAD.MOV.U32 R12, RZ, RZ, RZ ;  /* 0x000000ffff0c7224 */ /* 0x001fe400078e00ff */
[----:B------:R-:W0:Y:S01]  /*19a0*/  F2I.FTZ.U32.TRUNC.NTZ R11, R9 ;  /* 0x00000009000b7305 */ /* 0x000e22000021f000 */
[----:B--2---:R-:W-:Y:S02]  /*19b0*/  IMAD.MOV R10, RZ, RZ, -R13 ;  /* 0x000000ffff0a7224 */ /* 0x004fe400078e0a0d */
[----:B------:R-:W-:-:S04]  /*19c0*/  IMAD.HI.U32 R29, R29, R22, RZ ;  /* 0x000000161d1d7227 */ /* 0x000fc800078e00ff */
[----:B------:R-:W-:Y:S01]  /*19d0*/  IMAD R27, R10, R25, RZ ;  /* 0x000000190a1b7224 */ /* 0x000fe200078e02ff */
[----:B---3--:R-:W1:Y:S03]  /*19e0*/  MUFU.RCP R26, R26 ;  /* 0x0000001a001a7308 */ /* 0x008e660000001000 */
[----:B------:R-:W-:Y:S01]  /*19f0*/  IMAD.HI.U32 R27, R13, R27, R12 ;  /* 0x0000001b0d1b7227 */ /* 0x000fe200078e000c */
[----:B------:R-:W-:Y:S02]  /*1a00*/  IABS R12, R20 ;  /* 0x00000014000c7213 */ /* 0x000fe40000000000 */
[----:B0-----:R-:W-:Y:S02]  /*1a10*/  IADD3 R10, PT, PT, RZ, -R11, RZ ;  /* 0x8000000bff0a7210 */ /* 0x001fe40007ffe0ff */
[----:B------:R-:W-:Y:S01]  /*1a20*/  IADD3 R12, PT, PT, RZ, -R12, RZ ;  /* 0x8000000cff0c7210 */ /* 0x000fe20007ffe0ff */
[----:B------:R-:W-:-:S04]  /*1a30*/  IMAD.HI.U32 R27, R27, R22, RZ ;  /* 0x000000161b1b7227 */ /* 0x000fc800078e00ff */
[----:B------:R-:W-:Y:S02]  /*1a40*/  IMAD R13, R10, R3, RZ ;  /* 0x000000030a0d7224 */ /* 0x000fe400078e02ff */
[----:B------:R-:W-:-:S04]  /*1a50*/  IMAD.MOV.U32 R10, RZ, RZ, RZ ;  /* 0x000000ffff0a7224 */ /* 0x000fc800078e00ff */
[----:B------:R-:W-:-:S04]  /*1a60*/  IMAD.HI.U32 R9, R11, R13, R10 ;  /* 0x0000000d0b097227 */ /* 0x000fc800078e000a */
[----:B-1----:R-:W-:Y:S02]  /*1a70*/  VIADD R10, R26, 0xffffffe ;  /* 0x0ffffffe1a0a7836 */ /* 0x002fe40000000000 */
[----:B------:R-:W-:Y:S01]  /*1a80*/  IMAD.HI.U32 R13, R6, R22, RZ ;  /* 0x00000016060d7227 */ /* 0x000fe200078e00ff */
[----:B------:R-:W-:Y:S01]  /*1a90*/  IABS R6, R21 ;  /* 0x0000001500067213 */ /* 0x000fe20000000000 */
[----:B------:R0:W1:Y:S02]  /*1aa0*/  F2I.FTZ.U32.TRUNC.NTZ R11, R10 ;  /* 0x0000000a000b7305 */ /* 0x000064000021f000 */
[----:B------:R-:W-:Y:S02]  /*1ab0*/  IMAD R12, R13, R12, R22 ;  /* 0x0000000c0d0c7224 */ /* 0x000fe400078e0216 */
[----:B------:R-:W-:Y:S02]  /*1ac0*/  IMAD.MOV R6, RZ, RZ, -R6 ;  /* 0x000000ffff067224 */ /* 0x000fe400078e0a06 */
[----:B------:R-:W-:Y:S01]  /*1ad0*/  IMAD.HI.U32 R13, R4, R22, RZ ;  /* 0x00000016040d7227 */ /* 0x000fe200078e00ff */
[----:B------:R-:W-:-:S02]  /*1ae0*/  ISETP.GT.U32.AND P1, PT, R2, R12, PT ;  /* 0x0000000c0200720c */ /* 0x000fc40003f24070 */
[----:B0-----:R-:W-:Y:S01]  /*1af0*/  MOV R10, RZ ;  /* 0x000000ff000a7202 */ /* 0x001fe20000000f00 */
[----:B------:R-:W-:Y:S01]  /*1b00*/  IMAD R13, R13, R6, R22 ;  /* 0x000000060d0d7224 */ /* 0x000fe200078e0216 */
[----:B------:R-:W-:Y:S01]  /*1b10*/  IABS R6, R14 ;  /* 0x0000000e00067213 */ /* 0x000fe20000000000 */
[----:B------:R-:W-:-:S03]  /*1b20*/  IMAD.HI.U32 R9, R9, R22, RZ ;  /* 0x0000001609097227 */ /* 0x000fc600078e00ff */
[----:B------:R-:W-:Y:S01]  /*1b30*/  ISETP.GT.U32.AND P2, PT, R0, R13, PT ;  /* 0x0000000d0000720c */ /* 0x000fe20003f44070 */
[----:B-1----:R-:W-:-:S04]  /*1b40*/  IMAD.MOV R24, RZ, RZ, -R11 ;  /* 0x000000ffff187224 */ /* 0x002fc800078e0a0b */
[----:B------:R-:W-:Y:S02]  /*1b50*/  IMAD R4, R24, R7, RZ ;  /* 0x0000000718047224 */ /* 0x000fe400078e02ff */
[----:B------:R-:W0:Y:S01]  /*1b60*/  I2F.RP R24, R6 ;  /* 0x0000000600187306 */ /* 0x000e220000209400 */
[----:B------:R-:W-:Y:S02]  /*1b70*/  @!P1 IMAD.IADD R12, R12, 0x1, -R2 ;  /* 0x000000010c0c9824 */ /* 0x000fe400078e0a02 */
[----:B------:R-:W-:-:S03]  /*1b80*/  IMAD.HI.U32 R4, R11, R4, R10 ;  /* 0x000000040b047227 */ /* 0x000fc600078e000a */
[----:B------:R-:W-:Y:S02]  /*1b90*/  ISETP.GT.U32.AND P1, PT, R2, R12, PT ;  /* 0x0000000c0200720c */ /* 0x000fe40003f24070 */
[----:B------:R-:W-:Y:S02]  /*1ba0*/  @!P2 IADD3 R13, PT, PT, R13, -R0, RZ ;  /* 0x800000000d0da210 */ /* 0x000fe40007ffe0ff */
[----:B------:R-:W-:Y:S01]  /*1bb0*/  ISETP.NE.AND P2, PT, R21, RZ, PT ;  /* 0x000000ff1500720c */ /* 0x000fe20003f45270 */
[----:B0-----:R-:W0:Y:S08]  /*1bc0*/  MUFU.RCP R24, R24 ;  /* 0x0000001800187308 */ /* 0x001e300000001000 */
[----:B------:R-:W-:Y:S01]  /*1bd0*/  @!P1 IMAD.IADD R12, R12, 0x1, -R2 ;  /* 0x000000010c0c9824 */ /* 0x000fe200078e0a02 */
[----:B------:R-:W-:-:S02]  /*1be0*/  ISETP.GT.U32.AND P1, PT, R0, R13, PT ;  /* 0x0000000d0000720c */ /* 0x000fc40003f24070 */
[----:B------:R-:W-:Y:S01]  /*1bf0*/  IABS R2, R18 ;  /* 0x0000001200027213 */ /* 0x000fe20000000000 */
[----:B------:R-:W-:-:S04]  /*1c00*/  @!P0 IMAD.MOV R12, RZ, RZ, -R12 ;  /* 0x000000ffff0c8224 */ /* 0x000fc800078e0a0c */
[----:B------:R-:W-:-:S04]  /*1c10*/  IMAD.MOV R2, RZ, RZ, -R2 ;  /* 0x000000ffff027224 */ /* 0x000fc800078e0a02 */
[----:B------:R-:W-:Y:S02]  /*1c20*/  IMAD R2, R29, R2, R22 ;  /* 0x000000021d027224 */ /* 0x000fe400078e0216 */
[----:B0-----:R-:W-:Y:S01]  /*1c30*/  VIADD R10, R24, 0xffffffe ;  /* 0x0ffffffe180a7836 */ /* 0x001fe20000000000 */
[----:B------:R-:W-:Y:S02]  /*1c40*/  IABS R24, R15 ;  /* 0x0000000f00187213 */ /* 0x000fe40000000000 */
[----:B------:R-:W-:Y:S01]  /*1c50*/  @!P1 IADD3 R13, PT, PT, R13, -R0, RZ ;  /* 0x800000000d0d9210 */ /* 0x000fe20007ffe0ff */
[----:B------:R0:W1:Y:S01]  /*1c60*/  F2I.FTZ.U32.TRUNC.NTZ R11, R10 ;  /* 0x0000000a000b7305 */ /* 0x000062000021f000 */
[----:B------:R-:W-:Y:S02]  /*1c70*/  IABS R0, R19 ;  /* 0x0000001300007213 */ /* 0x000fe40000000000 */
[----:B------:R-:W-:Y:S02]  /*1c80*/  ISETP.GT.U32.AND P3, PT, R5, R2, PT ;  /* 0x000000020500720c */ /* 0x000fe40003f64070 */
[----:B------:R-:W-:Y:S01]  /*1c90*/  ISETP.NE.AND P1, PT, R20, RZ, PT ;  /* 0x000000ff1400720c */ /* 0x000fe20003f25270 */
[----:B------:R-:W-:Y:S01]  /*1ca0*/  IMAD.MOV R0, RZ, RZ, -R0 ;  /* 0x000000ffff007224 */ /* 0x000fe200078e0a00 */
[----:B------:R-:W-:Y:S01]  /*1cb0*/  @!P0 IADD3 R13, PT, PT, -R13, RZ, RZ ;  /* 0x000000ff0d0d8210 */ /* 0x000fe20007ffe1ff */
[----:B------:R-:W2:Y:S01]  /*1cc0*/  I2F.RP R26, R24 ;  /* 0x00000018001a7306 */ /* 0x000ea20000209400 */
[----:B0-----:R-:W-:-:S02]  /*1cd0*/  HFMA2 R10, -RZ, RZ, 0, 0 ;  /* 0x00000000ff0a7431 */ /* 0x001fc400000001ff */
[----:B------:R-:W-:Y:S01]  /*1ce0*/  IMAD R0, R27, R0, R22 ;  /* 0x000000001b007224 */ /* 0x000fe200078e0216 */
[----:B------:R-:W-:Y:S01]  /*1cf0*/  @!P2 LOP3.LUT R13, RZ, R21, RZ, 0x33, !PT ;  /* 0x00000015ff0da212 */ /* 0x000fe200078e33ff */
[----:B-1----:R-:W-:-:S03]  /*1d00*/  IMAD.MOV R29, RZ, RZ, -R11 ;  /* 0x000000ffff1d7224 */ /* 0x002fc600078e0a0b */
[----:B------:R-:W-:Y:S01]  /*1d10*/  ISETP.GT.U32.AND P4, PT, R25, R0, PT ;  /* 0x000000001900720c */ /* 0x000fe20003f84070 */
[----:B------:R-:W-:Y:S01]  /*1d20*/  @!P3 IMAD.IADD R2, R2, 0x1, -R5 ;  /* 0x000000010202b824 */ /* 0x000fe200078e0a05 */
[----:B------:R-:W-:Y:S01]  /*1d30*/  @!P1 LOP3.LUT R12, RZ, R20, RZ, 0x33, !PT ;  /* 0x00000014ff0c9212 */ /* 0x000fe200078e33ff */
[----:B------:R-:W-:Y:S01]  /*1d40*/  IMAD R29, R29, R6, RZ ;  /* 0x000000061d1d7224 */ /* 0x000fe200078e02ff */
[----:B------:R-:W0:Y:S01]  /*1d50*/  LDC.64 R20, c[0x0][0x390] ;  /* 0x0000e400ff147b82 */ /* 0x000e220000000a00 */
[----:B------:R-:W-:Y:S01]  /*1d60*/  ISETP.NE.AND P3, PT, R19, RZ, PT ;  /* 0x000000ff1300720c */ /* 0x000fe20003f65270 */
[----:B--2---:R-:W1:Y:S01]  /*1d70*/  MUFU.RCP R26, R26 ;  /* 0x0000001a001a7308 */ /* 0x004e620000001000 */
[----:B------:R-:W-:Y:S01]  /*1d80*/  IMAD.HI.U32 R27, R11, R29, R10 ;  /* 0x0000001d0b1b7227 */ /* 0x000fe200078e000a */
[----:B------:R-:W-:-:S05]  /*1d90*/  ISETP.GT.U32.AND P1, PT, R5, R2, PT ;  /* 0x000000020500720c */ /* 0x000fca0003f24070 */
[----:B------:R-:W-:Y:S02]  /*1da0*/  @!P4 IMAD.IADD R0, R0, 0x1, -R25 ;  /* 0x000000010000c824 */ /* 0x000fe400078e0a19 */
[----:B------:R-:W-:-:S03]  /*1db0*/  IMAD.HI.U32 R27, R27, R22, RZ ;  /* 0x000000161b1b7227 */ /* 0x000fc600078e00ff */
[----:B------:R-:W-:-:S03]  /*1dc0*/  ISETP.GT.U32.AND P2, PT, R25, R0, PT ;  /* 0x000000001900720c */ /* 0x000fc60003f44070 */
[----:B------:R-:W-:Y:S02]  /*1dd0*/  @!P1 IMAD.IADD R2, R2, 0x1, -R5 ;  /* 0x0000000102029824 */ /* 0x000fe400078e0a05 */
[----:B-1----:R-:W-:-:S04]  /*1de0*/  VIADD R10, R26, 0xffffffe ;  /* 0x0ffffffe1a0a7836 */ /* 0x002fc80000000000 */
[----:B------:R1:W2:Y:S01]  /*1df0*/  F2I.FTZ.U32.TRUNC.NTZ R11, R10 ;  /* 0x0000000a000b7305 */ /* 0x0002a2000021f000 */
[----:B0-----:R-:W-:-:S04]  /*1e00*/  IMAD.WIDE.U32 R20, R23, 0x4, R20 ;  /* 0x0000000417147825 */ /* 0x001fc800078e0014 */
[----:B------:R-:W-:Y:S01]  /*1e10*/  @!P2 IMAD.IADD R0, R0, 0x1, -R25 ;  /* 0x000000010000a824 */ /* 0x000fe200078e0a19 */
[----:B------:R-:W-:Y:S01]  /*1e20*/  ISETP.NE.AND P2, PT, R18, RZ, PT ;  /* 0x000000ff1200720c */ /* 0x000fe20003f45270 */
[----:B------:R-:W-:Y:S01]  /*1e30*/  IMAD.WIDE.U32 R20, R8, 0x8, R20 ;  /* 0x0000000808147825 */ /* 0x000fe200078e0014 */
[----:B-1----:R-:W-:-:S04]  /*1e40*/  MOV R10, RZ ;  /* 0x000000ff000a7202 */ /* 0x002fc80000000f00 */
[----:B------:R-:W-:Y:S01]  /*1e50*/  STG.E.64 desc[UR4][R20.64], R12 ;  /* 0x0000000c14007986 */ /* 0x000fe2000c101b04 */
[----:B--2---:R-:W-:-:S05]  /*1e60*/  IADD3 R29, PT, PT, RZ, -R11, RZ ;  /* 0x8000000bff1d7210 */ /* 0x004fca0007ffe0ff */
[----:B------:R-:W-:-:S04]  /*1e70*/  IMAD R5, R29, R24, RZ ;  /* 0x000000181d057224 */ /* 0x000fc800078e02ff */
[----:B------:R-:W-:Y:S01]  /*1e80*/  IMAD.HI.U32 R11, R11, R5, R10 ;  /* 0x000000050b0b7227 */ /* 0x000fe200078e000a */
[----:B------:R-:W-:-:S05]  /*1e90*/  IABS R5, R16 ;  /* 0x0000001000057213 */ /* 0x000fca0000000000 */
[----:B------:R-:W-:Y:S01]  /*1ea0*/  IMAD.MOV R10, RZ, RZ, -R5 ;  /* 0x000000ffff0a7224 */ /* 0x000fe200078e0a05 */
[----:B------:R-:W-:Y:S01]  /*1eb0*/  IABS R5, R17 ;  /* 0x0000001100057213 */ /* 0x000fe20000000000 */
[----:B------:R-:W-:-:S04]  /*1ec0*/  IMAD.HI.U32 R11, R11, R22, RZ ;  /* 0x000000160b0b7227 */ /* 0x000fc800078e00ff */
[----:B------:R-:W-:Y:S02]  /*1ed0*/  IMAD.MOV R26, RZ, RZ, -R5 ;  /* 0x000000ffff1a7224 */ /* 0x000fe400078e0a05 */
[----:B------:R-:W-:Y:S01]  /*1ee0*/  IMAD.HI.U32 R5, R4, R22, RZ ;  /* 0x0000001604057227 */ /* 0x000fe200078e00ff */
[----:B------:R-:W-:-:S03]  /*1ef0*/  IABS R4, R14 ;  /* 0x0000000e00047213 */ /* 0x000fc60000000000 */
[--C-:B------:R-:W-:Y:S01]  /*1f00*/  IMAD R10, R9, R10, R22.reuse ;  /* 0x0000000a090a7224 */ /* 0x100fe200078e0216 */
[----:B------:R-:W-:Y:S01]  /*1f10*/  IADD3 R9, PT, PT, RZ, -R4, RZ ;  /* 0x80000004ff097210 */ /* 0x000fe20007ffe0ff */
[----:B------:R-:W-:Y:S01]  /*1f20*/  IMAD R26, R5, R26, R22 ;  /* 0x0000001a051a7224 */ /* 0x000fe200078e0216 */
[----:B------:R-:W-:Y:S01]  /*1f30*/  IABS R4, R15 ;  /* 0x0000000f00047213 */ /* 0x000fe20000000000 */
[----:B------:R-:W-:Y:S01]  /*1f40*/  IMAD.MOV.U32 R5, RZ, RZ, R0 ;  /* 0x000000ffff057224 */ /* 0x000fe200078e0000 */
[----:B------:R-:W-:Y:S01]  /*1f50*/  ISETP.GT.U32.AND P1, PT, R3, R10, PT ;  /* 0x0000000a0300720c */ /* 0x000fe20003f24070 */
[----:B------:R-:W-:Y:S01]  /*1f60*/  IMAD R9, R27, R9, R22 ;  /* 0x000000091b097224 */ /* 0x000fe200078e0216 */
[----:B------:R-:W-:Y:S01]  /*1f70*/  ISETP.GT.U32.AND P4, PT, R7, R26, PT ;  /* 0x0000001a0700720c */ /* 0x000fe20003f84070 */
[----:B------:R-:W-:Y:S02]  /*1f80*/  IMAD.MOV R4, RZ, RZ, -R4 ;  /* 0x000000ffff047224 */ /* 0x000fe400078e0a04 */
[----:B------:R-:W-:Y:S01]  /*1f90*/  @!P0 IMAD.MOV R5, RZ, RZ, -R5 ;  /* 0x000000ffff058224 */ /* 0x000fe200078e0a05 */
[----:B------:R-:W-:Y:S01]  /*1fa0*/  ISETP.GT.U32.AND P5, PT, R6, R9, PT ;  /* 0x000000090600720c */ /* 0x000fe20003fa4070 */
[----:B------:R-:W-:Y:S01]  /*1fb0*/  IMAD R11, R11, R4, R22 ;  /* 0x000000040b0b7224 */ /* 0x000fe200078e0216 */
[----:B------:R-:W-:-:S02]  /*1fc0*/  MOV R4, R2 ;  /* 0x0000000200047202 */ /* 0x000fc40000000f00 */
[----:B------:R-:W-:Y:S02]  /*1fd0*/  @!P3 LOP3.LUT R5, RZ, R19, RZ, 0x33, !PT ;  /* 0x00000013ff05b212 */ /* 0x000fe400078e33ff */
[----:B------:R-:W-:Y:S01]  /*1fe0*/  ISETP.GT.U32.AND P6, PT, R24, R11, PT ;  /* 0x0000000b1800720c */ /* 0x000fe20003fc4070 */
[----:B------:R-:W-:Y:S01]  /*1ff0*/  @!P1 IMAD.IADD R10, R10, 0x1, -R3 ;  /* 0x000000010a0a9824 */ /* 0x000fe200078e0a03 */
[----:B------:R-:W-:Y:S02]  /*2000*/  @!P0 IADD3 R4, PT, PT, -R4, RZ, RZ ;  /* 0x000000ff04048210 */ /* 0x000fe40007ffe1ff */
[----:B------:R-:W-:Y:S02]  /*2010*/  @!P4 IADD3 R26, PT, PT, R26, -R7, RZ ;  /* 0x800000071a1ac210 */ /* 0x000fe40007ffe0ff */
[----:B------:R-:W-:Y:S01]  /*2020*/  ISETP.GT.U32.AND P4, PT, R3, R10, PT ;  /* 0x0000000a0300720c */ /* 0x000fe20003f84070 */
[----:B------:R-:W-:Y:S01]  /*2030*/  @!P5 IMAD.IADD R9, R9, 0x1, -R6 ;  /* 0x000000010909d824 */ /* 0x000fe200078e0a06 */
[----:B------:R-:W-:-:S02]  /*2040*/  ISETP.GT.U32.AND P5, PT, R7, R26, PT ;  /* 0x0000001a0700720c */ /* 0x000fc40003fa4070 */
[----:B------:R-:W-:Y:S02]  /*2050*/  @!P2 LOP3.LUT R4, RZ, R18, RZ, 0x33, !PT ;  /* 0x00000012ff04a212 */ /* 0x000fe400078e33ff */
[----:B------:R-:W-:Y:S01]  /*2060*/  ISETP.NE.AND P2, PT, R16, RZ, PT ;  /* 0x000000ff1000720c */ /* 0x000fe20003f45270 */
[----:B------:R-:W-:Y:S01]  /*2070*/  @!P6 IMAD.IADD R11, R11, 0x1, -R24 ;  /* 0x000000010b0be824 */ /* 0x000fe200078e0a18 */
[----:B------:R-:W-:Y:S01]  /*2080*/  ISETP.GT.U32.AND P6, PT, R6, R9, PT ;  /* 0x000000090600720c */ /* 0x000fe20003fc4070 */
[----:B------:R-:W-:Y:S01]  /*2090*/  STG.E.64 desc[UR4][R20.64+0x400], R4 ;  /* 0x0004000414007986 */ /* 0x000fe2000c101b04 */
[----:B------:R-:W-:Y:S02]  /*20a0*/  ISETP.NE.AND P3, PT, R17, RZ, PT ;  /* 0x000000ff1100720c */ /* 0x000fe40003f65270 */
[----:B------:R-:W-:Y:S02]  /*20b0*/  ISETP.GT.U32.AND P1, PT, R24, R11, PT ;  /* 0x0000000b1800720c */ /* 0x000fe40003f24070 */
[----:B------:R-:W-:Y:S01]  /*20c0*/  @!P4 IADD3 R10, PT, PT, R10, -R3, RZ ;  /* 0x800000030a0ac210 */ /* 0x000fe20007ffe0ff */
[----:B------:R-:W-:Y:S01]  /*20d0*/  @!P5 IMAD.IADD R26, R26, 0x1, -R7 ;  /* 0x000000011a1ad824 */ /* 0x000fe200078e0a07 */
[----:B------:R-:W-:-:S02]  /*20e0*/  ISETP.NE.AND P4, PT, R14, RZ, PT ;  /* 0x000000ff0e00720c */ /* 0x000fc40003f85270 */
[----:B------:R-:W-:Y:S01]  /*20f0*/  ISETP.NE.AND P5, PT, R15, RZ, PT ;  /* 0x000000ff0f00720c */ /* 0x000fe20003fa5270 */
[----:B------:R-:W-:Y:S01]  /*2100*/  IMAD.MOV.U32 R3, RZ, RZ, R26 ;  /* 0x000000ffff037224 */ /* 0x000fe200078e001a */
[----:B------:R-:W-:Y:S02]  /*2110*/  MOV R2, R10 ;  /* 0x0000000a00027202 */ /* 0x000fe40000000f00 */
[----:B------:R-:W-:Y:S02]  /*2120*/  @!P6 IADD3 R9, PT, PT, R9, -R6, RZ ;  /* 0x800000060909e210 */ /* 0x000fe40007ffe0ff */
[----:B------:R-:W-:Y:S01]  /*2130*/  @!P0 IADD3 R3, PT, PT, -R3, RZ, RZ ;  /* 0x000000ff03038210 */ /* 0x000fe20007ffe1ff */
[----:B------:R-:W-:Y:S01]  /*2140*/  @!P1 IMAD.IADD R11, R11, 0x1, -R24 ;  /* 0x000000010b0b9824 */ /* 0x000fe200078e0a18 */
[----:B------:R-:W-:Y:S01]  /*2150*/  MOV R10, R9 ;  /* 0x00000009000a7202 */ /* 0x000fe20000000f00 */
[----:B------:R-:W-:Y:S01]  /*2160*/  @!P0 IMAD.MOV R2, RZ, RZ, -R2 ;  /* 0x000000ffff028224 */ /* 0x000fe200078e0a02 */
[----:B------:R-:W-:-:S02]  /*2170*/  @!P2 LOP3.LUT R2, RZ, R16, RZ, 0x33, !PT ;  /* 0x00000010ff02a212 */ /* 0x000fc400078e33ff */
[----:B------:R-:W-:Y:S01]  /*2180*/  @!P0 IADD3 R11, PT, PT, -R11, RZ, RZ ;  /* 0x000000ff0b0b8210 */ /* 0x000fe20007ffe1ff */
[----:B------:R-:W-:Y:S01]  /*2190*/  @!P0 IMAD.MOV R10, RZ, RZ, -R10 ;  /* 0x000000ffff0a8224 */ /* 0x000fe200078e0a0a */
[----:B------:R-:W-:Y:S02]  /*21a0*/  @!P3 LOP3.LUT R3, RZ, R17, RZ, 0x33, !PT ;  /* 0x00000011ff03b212 */ /* 0x000fe400078e33ff */
[----:B------:R-:W-:Y:S02]  /*21b0*/  @!P4 LOP3.LUT R10, RZ, R14, RZ, 0x33, !PT ;  /* 0x0000000eff0ac212 */ /* 0x000fe400078e33ff */
[----:B------:R-:W-:Y:S01]  /*21c0*/  @!P5 LOP3.LUT R11, RZ, R15, RZ, 0x33, !PT ;  /* 0x0000000fff0bd212 */ /* 0x000fe200078e33ff */
[----:B------:R-:W-:Y:S04]  /*21d0*/  STG.E.64 desc[UR4][R20.64+0x800], R2 ;  /* 0x0008000214007986 */ /* 0x000fe8000c101b04 */
[----:B------:R-:W-:Y:S01]  /*21e0*/  STG.E.64 desc[UR4][R20.64+0xc00], R10 ;  /* 0x000c000a14007986 */ /* 0x000fe2000c101b04 */
[----:B------:R-:W-:Y:S05]  /*21f0*/  EXIT ;  /* 0x000000000000794d */ /* 0x000fea0003800000 */
.L_x_22413:
        /* <DEDUP_REMOVED lines=16> */
.L_x_54922:


//--------------------- .text._ZN2at6native29vectorized_elementwise_kernelILi4ENS0_13AUnaryFunctorIiiiZZZNS0_16fmod_kernel_cudaERNS_18TensorIteratorBaseEENKUlvE_clEvENKUlvE1_clEvEUliiE_EESt5arrayIPcLm2EEEEviT0_T1_ --------------------------
	.section	.text._ZN2at6native29vectorized_elementwise_kernelILi4ENS0_13AUnaryFunctorIiiiZZZNS0_16fmod_kernel_cudaERNS_18TensorIteratorBaseEENKUlvE_clEvENKUlvE1_clEvEUliiE_EESt5arrayIPcLm2EEEEviT0_T1_,"ax",@progbits
	.align	128
        .global         _ZN2at6native29vectorized_elementwise_kernelILi4ENS0_13AUnaryFunctorIiiiZZZNS0_16fmod_kernel_cudaERNS_18TensorIteratorBaseEENKUlvE_clEvENKUlvE1_clEvEUliiE_EESt5arrayIPcLm2EEEEviT0_T1_
        .type           _ZN2at6native29vectorized_elementwise_kernelILi4ENS0_13AUnaryFunctorIiiiZZZNS0_16fmod_kernel_cudaERNS_18TensorIteratorBaseEENKUlvE_clEvENKUlvE1_clEvEUliiE_EESt5arrayIPcLm2EEEEviT0_T1_,@function
        .size           _ZN2at6native29vectorized_elementwise_kernelILi4ENS0_13AUnaryFunctorIiiiZZZNS0_16fmod_kernel_cudaERNS_18TensorIteratorBaseEENKUlvE_clEvENKUlvE1_clEvEUliiE_EESt5arrayIPcLm2EEEEviT0_T1_,(.L_x_54923 - _ZN2at6native29vectorized_elementwise_kernelILi4ENS0_13AUnaryFunctorIiiiZZZNS0_16fmod_kernel_cudaERNS_18TensorIteratorBaseEENKUlvE_clEvENKUlvE1_clEvEUliiE_EESt5arrayIPcLm2EEEEviT0_T1_)
        .other          _ZN2at6native29vectorized_elementwise_kernelILi4ENS0_13AUnaryFunctorIiiiZZZNS0_16fmod_kernel_cudaERNS_18TensorIteratorBaseEENKUlvE_clEvENKUlvE1_clEvEUliiE_EESt5arrayIPcLm2EEEEviT0_T1_,@"STO_CUDA_ENTRY STV_DEFAULT"
_ZN2at6native29vectorized_elementwise_kernelILi4ENS0_13AUnaryFunctorIiiiZZZNS0_16fmod_kernel_cudaERNS_18TensorIteratorBaseEENKUlvE_clEvENKUlvE1_clEvEUliiE_EESt5arrayIPcLm2EEEEviT0_T1_:
.text._ZN2at6native29vectorized_elementwise_kernelILi4ENS0_13AUnaryFunctorIiiiZZZNS0_16fmod_kernel_cudaERNS_18TensorIteratorBaseEENKUlvE_clEvENKUlvE1_clEvEUliiE_EESt5arrayIPcLm2EEEEviT0_T1_:
        /* <DEDUP_REMOVED lines=93> */
.L_x_22416:
[----:B------:R-:W-:Y:S05]  /*05d0*/  BSYNC.RECONVERGENT B0 ;  /* 0x0000000000007941 */ /* 0x000fea0003800200 */
.L_x_22415:
        /* <DEDUP_REMOVED lines=33> */
.L_x_22418:
[----:B------:R-:W-:Y:S05]  /*07f0*/  BSYNC.RECONVERGENT B0 ;  /* 0x0000000000007941 */ /* 0x000fea0003800200 */
.L_x_22417:
        /* <DEDUP_REMOVED lines=36> */
.L_x_22420:
[----:B------:R-:W-:Y:S05]  /*0a40*/  BSYNC.RECONVERGENT B0 ;  /* 0x0000000000007941 */ /* 0x000fea0003800200 */
.L_x_22419:
        /* <DEDUP_REMOVED lines=26> */
.L_x_22422:
[----:B------:R-:W-:Y:S05]  /*0bf0*/  BSYNC.RECONVERGENT B0 ;  /* 0x0000000000007941 */ /* 0x000fea0003800200 */
.L_x_22421:
        /* <DEDUP_REMOVED lines=26> */
.L_x_22424:
[----:B------:R-:W-:Y:S05]  /*0da0*/  BSYNC.RECONVERGENT B0 ;  /* 0x0000000000007941 */ /* 0x000fea0003800200 */
.L_x_22423:
        /* <DEDUP_REMOVED lines=27> */
.L_x_22426:
[----:B------:R-:W-:Y:S05]  /*0f60*/  BSYNC.RECONVERGENT B0 ;  /* 0x0000000000007941 */ /* 0x000fea0003800200 */
.L_x_22425:
        /* <DEDUP_REMOVED lines=27> */
.L_x_22428:
[----:B------:R-:W-:Y:S05]  /*1120*/  BSYNC.RECONVERGENT B0 ;  /* 0x0000000000007941 */ /* 0x000fea0003800200 */
.L_x_22427:
        /* <DEDUP_REMOVED lines=26> */
.L_x_22430:
[----:B------:R-:W-:Y:S05]  /*12d0*/  BSYNC.RECONVERGENT B0 ;  /* 0x0000000000007941 */ /* 0x000fea0003800200 */
.L_x_22429:
        /* <DEDUP_REMOVED lines=18> */
.L_x_22433:
[----:B------:R-:W-:-:S13]  /*1400*/  ISETP.GE.U32.AND P0, PT, R2, R0, PT ;  /* 0x000000000200720c */ /* 0x000fda0003f06070 */
[----:B------:R-:W-:Y:S05]  /*1410*/  @P0 BRA `(.L_x_22435) ;  /* 0x0000000000300947 */ /* 0x000fea0003800000 */
[----:B0-----:R-:W0:Y:S01]  /*1420*/  LDC.64 R4, c[0x0][0x390] ;  /* 0x0000e400ff047b82 */ /* 0x001e220000000a00 */
[----:B------:R-:W-:Y:S01]  /*1430*/  IADD3 R7, PT, PT, R27, R2, RZ ;  /* 0x000000021b077210 */ /* 0x000fe20007ffe0ff */
[----:B------:R-:W-:-:S04]  /*1440*/  VIADD R2, R2, 0x80 ;  /* 0x0000008002027836 */ /* 0x000fc80000000000 */
[----:B0-----:R-:W-:-:S05]  /*1450*/  IMAD.WIDE.U32 R4, R7, 0x4, R4 ;  /* 0x0000000407047825 */ /* 0x001fca00078e0004 */
[----:B------:R1:W-:Y:S02]  /*1460*/  STG.E desc[UR4][R4.64], R15 ;  /* 0x0000000f04007986 */ /* 0x0003e4000c101904 */
.L_x_22434:
[----:B------:R-:W-:-:S13]  /*1470*/  ISETP.GE.U32.AND P0, PT, R2, R0, PT ;  /* 0x000000000200720c */ /* 0x000fda0003f06070 */
[----:B------:R-:W-:Y:S05]  /*1480*/  @P0 BRA `(.L_x_22436) ;  /* 0x0000000000340947 */ /* 0x000fea0003800000 */
[----:B01----:R-:W0:Y:S01]  /*1490*/  LDC.64 R4, c[0x0][0x390] ;  /* 0x0000e400ff047b82 */ /* 0x003e220000000a00 */
[----:B------:R-:W-:Y:S01]  /*14a0*/  IMAD.IADD R7, R27, 0x1, R2 ;  /* 0x000000011b077824 */ /* 0x000fe200078e0202 */
[----:B------:R-:W-:-:S03]  /*14b0*/  IADD3 R2, PT, PT, R2, 0x80, RZ ;  /* 0x0000008002027810 */ /* 0x000fc60007ffe0ff */
[----:B0-----:R-:W-:-:S05]  /*14c0*/  IMAD.WIDE.U32 R4, R7, 0x4, R4 ;  /* 0x0000000407047825 */ /* 0x001fca00078e0004 */
[----:B------:R1:W-:Y:S02]  /*14d0*/  STG.E desc[UR4][R4.64], R3 ;  /* 0x0000000304007986 */ /* 0x0003e4000c101904 */
.L_x_22435:
        /* <DEDUP_REMOVED lines=8> */
.L_x_22436:
[----:B------:R-:W-:Y:S05]  /*1560*/  BSYNC.RELIABLE B1 ;  /* 0x0000000000017941 */ /* 0x000fea0003800100 */
.L_x_22432:
[----:B------:R-:W-:-:S13]  /*1570*/  ISETP.GE.U32.AND P0, PT, R2, R0, PT ;  /* 0x000000000200720c */ /* 0x000fda0003f06070 */
[----:B012---:R-:W0:Y:S01]  /*1580*/  @!P0 LDC.64 R4, c[0x0][0x390] ;  /* 0x0000e400ff048b82 */ /* 0x007e220000000a00 */
[----:B------:R-:W-:Y:S01]  /*1590*/  @!P0 IADD3 R3, PT, PT, R27, R2, RZ ;  /* 0x000000021b038210 */ /* 0x000fe20007ffe0ff */
[----:B------:R-:W-:-:S04]  /*15a0*/  @!P0 VIADD R2, R2, 0x80 ;  /* 0x0000008002028836 */ /* 0x000fc80000000000 */
[----:B0-----:R-:W-:-:S05]  /*15b0*/  @!P0 IMAD.WIDE.U32 R4, R3, 0x4, R4 ;  /* 0x0000000403048825 */ /* 0x001fca00078e0004 */
[----:B------:R2:W-:Y:S02]  /*15c0*/  @!P0 STG.E desc[UR4][R4.64], R10 ;  /* 0x0000000a04008986 */ /* 0x0005e4000c101904 */
.L_x_22437:
[----:B------:R-:W-:Y:S05]  /*15d0*/  BSYNC.RECONVERGENT B0 ;  /* 0x0000000000007941 */ /* 0x000fea0003800200 */
.L_x_22431:
        /* <DEDUP_REMOVED lines=8> */
.L_x_22414:
[----:B------:R-:W0:Y:S01]  /*1660*/  S2R R21, SR_TID.X ;  /* 0x0000000000157919 */ /* 0x000e220000002100 */
[----:B------:R-:W1:Y:S02]  /*1670*/  LDC.64 R2, c[0x0][0x398] ;  /* 0x0000e600ff027b82 */ /* 0x000e640000000a00 */
[----:B-1----:R-:W-:-:S04]  /*1680*/  IMAD.WIDE.U32 R2, R27, 0x4, R2 ;  /* 0x000000041b027825 */ /* 0x002fc800078e0002 */
[----:B0-----:R-:W-:-:S05]  /*1690*/  IMAD.WIDE.U32 R2, R21, 0x10, R2 ;  /* 0x0000001015027825 */ /* 0x001fca00078e0002 */
[----:B------:R-:W2:Y:S04]  /*16a0*/  LDG.E.128 R8, desc[UR4][R2.64] ;  /* 0x0000000402087981 */ /* 0x000ea8000c1e1d00 */
[----:B------:R-:W3:Y:S01]  /*16b0*/  LDG.E.128 R12, desc[UR4][R2.64+0x800] ;  /* 0x00080004020c7981 */ /* 0x000ee2000c1e1d00 */
[----:B--2---:R-:W-:Y:S02]  /*16c0*/  IABS R19, R8 ;  /* 0x0000000800137213 */ /* 0x004fe40000000000 */
[----:B------:R-:W-:Y:S02]  /*16d0*/  IABS R16, R9 ;  /* 0x0000000900107213 */ /* 0x000fe40000000000 */
[----:B------:R-:W0:Y:S01]  /*16e0*/  I2F.RP R18, R19 ;  /* 0x0000001300127306 */ /* 0x000e220000209400 */
[----:B------:R-:W-:-:S02]  /*16f0*/  IABS R17, R10 ;  /* 0x0000000a00117213 */ /* 0x000fc40000000000 */
[----:B------:R-:W-:Y:S02]  /*1700*/  IABS R0, R11 ;  /* 0x0000000b00007213 */ /* 0x000fe40000000000 */
[----:B---3--:R-:W-:Y:S02]  /*1710*/  IABS R23, R12 ;  /* 0x0000000c00177213 */ /* 0x008fe40000000000 */
[----:B------:R-:W-:Y:S01]  /*1720*/  ISETP.NE.AND P3, PT, R11, RZ, PT ;  /* 0x000000ff0b00720c */ /* 0x000fe20003f65270 */
[----:B------:R-:W1:Y:S08]  /*1730*/  I2F.RP R20, R16 ;  /* 0x0000001000147306 */ /* 0x000e700000209400 */
[----:B------:R-:W-:Y:S08]  /*1740*/  I2F.RP R22, R17 ;  /* 0x0000001100167306 */ /* 0x000ff00000209400 */
[----:B0-----:R-:W0:Y:S08]  /*1750*/  MUFU.RCP R18, R18 ;  /* 0x0000001200127308 */ /* 0x001e300000001000 */
[----:B------:R-:W-:Y:S08]  /*1760*/  I2F.RP R3, R0 ;  /* 0x0000000000037306 */ /* 0x000ff00000209400 */
[----:B-1----:R-:W1:Y:S01]  /*1770*/  MUFU.RCP R20, R20 ;  /* 0x0000001400147308 */ /* 0x002e620000001000 */
[----:B0-----:R-:W-:-:S07]  /*1780*/  IADD3 R24, PT, PT, R18, 0xffffffe, RZ ;  /* 0x0ffffffe12187810 */ /* 0x001fce0007ffe0ff */
[----:B------:R-:W0:Y:S08]  /*1790*/  MUFU.RCP R22, R22 ;  /* 0x0000001600167308 */ /* 0x000e300000001000 */
[----:B------:R-:W-:Y:S01]  /*17a0*/  I2F.RP R26, R23 ;  /* 0x00000017001a7306 */ /* 0x000fe20000209400 */
[----:B-1----:R-:W-:-:S07]  /*17b0*/  VIADD R4, R20, 0xffffffe ;  /* 0x0ffffffe14047836 */ /* 0x002fce0000000000 */
[----:B------:R-:W1:Y:S01]  /*17c0*/  MUFU.RCP R3, R3 ;  /* 0x0000000300037308 */ /* 0x000e620000001000 */
[----:B0-----:R-:W-:-:S07]  /*17d0*/  VIADD R6, R22, 0xffffffe ;  /* 0x0ffffffe16067836 */ /* 0x001fce0000000000 */
[----:B------:R0:W2:Y:S08]  /*17e0*/  F2I.FTZ.U32.TRUNC.NTZ R25, R24 ;  /* 0x0000001800197305 */ /* 0x0000b0000021f000 */
[----:B------:R3:W4:Y:S01]  /*17f0*/  F2I.FTZ.U32.TRUNC.NTZ R5, R4 ;  /* 0x0000000400057305 */ /* 0x000722000021f000 */
[----:B-1----:R-:W-:Y:S02]  /*1800*/  VIADD R18, R3, 0xffffffe ;  /* 0x0ffffffe03127836 */ /* 0x002fe40000000000 */
[----:B0-----:R-:W-:Y:S01]  /*1810*/  HFMA2 R24, -RZ, RZ, 0, 0 ;  /* 0x00000000ff187431 */ /* 0x001fe200000001ff */
[----:B--2---:R-:W-:-:S04]  /*1820*/  IADD3 R20, PT, PT, RZ, -R25, RZ ;  /* 0x80000019ff147210 */ /* 0x004fc80007ffe0ff */
[----:B------:R-:W0:Y:S01]  /*1830*/  MUFU.RCP R2, R26 ;  /* 0x0000001a00027308 */ /* 0x000e220000001000 */
[----:B---3--:R-:W-:Y:S01]  /*1840*/  MOV R4, RZ ;  /* 0x000000ff00047202 */ /* 0x008fe20000000f00 */
[----:B------:R-:W-:Y:S02]  /*1850*/  IMAD R29, R20, R19, RZ ;  /* 0x00000013141d7224 */ /* 0x000fe400078e02ff */
[----:B----4-:R-:W-:-:S04]  /*1860*/  IMAD.MOV R22, RZ, RZ, -R5 ;  /* 0x000000ffff167224 */ /* 0x010fc800078e0a05 */
[----:B------:R-:W1:Y:S01]  /*1870*/  F2I.FTZ.U32.TRUNC.NTZ R7, R6 ;  /* 0x0000000600077305 */ /* 0x000e62000021f000 */
[----:B------:R-:W-:-:S04]  /*1880*/  IMAD.HI.U32 R20, R25, R29, R24 ;  /* 0x0000001d19147227 */ /* 0x000fc800078e0018 */
[----:B------:R-:W-:Y:S01]  /*1890*/  IMAD R25, R22, R16, RZ ;  /* 0x0000001016197224 */ /* 0x000fe200078e02ff */
[----:B------:R-:W-:Y:S02]  /*18a0*/  IABS R22, R10 ;  /* 0x0000000a00167213 */ /* 0x000fe40000000000 */
[----:B------:R2:W3:Y:S01]  /*18b0*/  F2I.FTZ.U32.TRUNC.NTZ R3, R18 ;  /* 0x0000001200037305 */ /* 0x0004e2000021f000 */
[----:B0-----:R-:W-:Y:S01]  /*18c0*/  VIADD R2, R2, 0xffffffe ;  /* 0x0ffffffe02027836 */ /* 0x001fe20000000000 */
[----:B------:R-:W-:Y:S01]  /*18d0*/  IADD3 R22, PT, PT, RZ, -R22, RZ ;  /* 0x80000016ff167210 */ /* 0x000fe20007ffe0ff */
[----:B-1----:R-:W-:Y:S02]  /*18e0*/  IMAD.MOV R6, RZ, RZ, -R7 ;  /* 0x000000ffff067224 */ /* 0x002fe400078e0a07 */
[----:B--2---:R-:W-:-:S03]  /*18f0*/  IMAD.HI.U32 R18, R5, R25, R4 ;  /* 0x0000001905127227 */ /* 0x004fc600078e0004 */
[----:B------:R0:W1:Y:S01]  /*1900*/  F2I.FTZ.U32.TRUNC.NTZ R5, R2 ;  /* 0x0000000200057305 */ /* 0x000062000021f000 */
[----:B------:R-:W-:Y:S02]  /*1910*/  IMAD R25, R6, R17, RZ ;  /* 0x0000001106197224 */ /* 0x000fe400078e02ff */
[----:B---3--:R-:W-:Y:S02]  /*1920*/  IMAD.MOV R29, RZ, RZ, -R3 ;  /* 0x000000ffff1d7224 */ /* 0x008fe400078e0a03 */
[----:B------:R-:W-:Y:S02]  /*1930*/  IMAD.MOV.U32 R6, RZ, RZ, RZ ;  /* 0x000000ffff067224 */ /* 0x000fe400078e00ff */
[----:B------:R-:W-:Y:S02]  /*1940*/  IMAD R29, R29, R0, RZ ;  /* 0x000000001d1d7224 */ /* 0x000fe400078e02ff */
[----:B0-----:R-:W-:Y:S02]  /*1950*/  HFMA2 R2, -RZ, RZ, 0, 0 ;  /* 0x00000000ff027431 */ /* 0x001fe400000001ff */
[----:B------:R-:W-:Y:S01]  /*1960*/  IMAD.HI.U32 R7, R7, R25, R6 ;  /* 0x0000001907077227 */ /* 0x000fe200078e0006 */
[----:B------:R-:W-:Y:S01]  /*1970*/  IABS R25, R13 ;  /* 0x0000000d00197213 */ /* 0x000fe20000000000 */
[----:B------:R-:W0:Y:S02]  /*1980*/  LDC R6, c[0x0][0x388] ;  /* 0x0000e200ff067b82 */ /* 0x000e240000000800 */
[----:B-1----:R-:W-:-:S02]  /*1990*/  IMAD.MOV R4, RZ, RZ, -R5 ;  /* 0x000000ffff047224 */ /* 0x002fc400078e0a05 */
[----:B------:R-:W-:Y:S02]  /*19a0*/  IMAD.HI.U32 R2, R3, R29, R2 ;  /* 0x0000001d03027227 */ /* 0x000fe400078e0002 */
[----:B------:R-:W1:Y:S02]  /*19b0*/  I2F.RP R3, R25 ;  /* 0x0000001900037306 */ /* 0x000e640000209400 */
[----:B------:R-:W-:Y:S02]  /*19c0*/  IMAD R29, R4, R23, RZ ;  /* 0x00000017041d7224 */ /* 0x000fe400078e02ff */
[----:B------:R-:W-:-:S04]  /*19d0*/  IMAD.MOV.U32 R4, RZ, RZ, RZ ;  /* 0x000000ffff047224 */ /* 0x000fc800078e00ff */
[----:B------:R-:W-:Y:S01]  /*19e0*/  IMAD.HI.U32 R29, R5, R29, R4 ;  /* 0x0000001d051d7227 */ /* 0x000fe200078e0004 */
[----:B------:R-:W-:-:S04]  /*19f0*/  IABS R4, R8 ;  /* 0x0000000800047213 */ /* 0x000fc80000000000 */
[----:B------:R-:W-:Y:S01]  /*1a00*/  IADD3 R4, PT, PT, RZ, -R4, RZ ;  /* 0x80000004ff047210 */ /* 0x000fe20007ffe0ff */
[----:B-1----:R-:W1:Y:S01]  /*1a10*/  MUFU.RCP R3, R3 ;  /* 0x0000000300037308 */ /* 0x002e620000001000 */
[----:B0-----:R-:W-:Y:S02]  /*1a20*/  IABS R24, R6 ;  /* 0x0000000600187213 */ /* 0x001fe40000000000 */
[----:B------:R-:W-:-:S03]  /*1a30*/  ISETP.GE.AND P0, PT, R6, RZ, PT ;  /* 0x000000ff0600720c */ /* 0x000fc60003f06270 */
[----:B------:R-:W-:-:S04]  /*1a40*/  IMAD.HI.U32 R5, R20, R24, RZ ;  /* 0x0000001814057227 */ /* 0x000fc800078e00ff */
[----:B------:R-:W-:Y:S01]  /*1a50*/  IMAD R4, R5, R4, R24 ;  /* 0x0000000405047224 */ /* 0x000fe200078e0218 */
[----:B------:R-:W-:Y:S01]  /*1a60*/  IABS R5, R9 ;  /* 0x0000000900057213 */ /* 0x000fe20000000000 */
[----:B------:R-:W-:-:S03]  /*1a70*/  IMAD.HI.U32 R7, R7, R24, RZ ;  /* 0x0000001807077227 */ /* 0x000fc600078e00ff */
[----:B------:R-:W-:Y:S01]  /*1a80*/  ISETP.GT.U32.AND P1, PT, R19, R4, PT ;  /* 0x000000041300720c */ /* 0x000fe20003f24070 */
[----:B------:R-:W-:Y:S02]  /*1a90*/  IMAD.MOV R6, RZ, RZ, -R5 ;  /* 0x000000ffff067224 */ /* 0x000fe400078e0a05 */
[----:B-1----:R-:W-:Y:S02]  /*1aa0*/  VIADD R20, R3, 0xffffffe ;  /* 0x0ffffffe03147836 */ /* 0x002fe40000000000 */
[----:B------:R-:W-:Y:S02]  /*1ab0*/  IMAD.HI.U32 R5, R18, R24, RZ ;  /* 0x0000001812057227 */ /* 0x000fe400078e00ff */
[----:B------:R-:W0:Y:S02]  /*1ac0*/  F2I.FTZ.U32.TRUNC.NTZ R3, R20 ;  /* 0x0000001400037305 */ /* 0x000e24000021f000 */
[--C-:B------:R-:W-:Y:S02]  /*1ad0*/  IMAD R5, R5, R6, R24.reuse ;  /* 0x0000000605057224 */ /* 0x100fe400078e0218 */
[----:B------:R-:W-:Y:S01]  /*1ae0*/  IMAD R6, R7, R22, R24 ;  /* 0x0000001607067224 */ /* 0x000fe200078e0218 */
[----:B------:R-:W-:Y:S01]  /*1af0*/  IABS R7, R11 ;  /* 0x0000000b00077213 */ /* 0x000fe20000000000 */
[----:B------:R-:W-:Y:S01]  /*1b00*/  @!P1 IMAD.IADD R4, R4, 0x1, -R19 ;  /* 0x0000000104049824 */ /* 0x000fe200078e0a13 */
[----:B------:R-:W-:Y:S01]  /*1b10*/  ISETP.GT.U32.AND P2, PT, R16, R5, PT ;  /* 0x000000051000720c */ /* 0x000fe20003f44070 */
[----:B------:R-:W-:-:S03]  /*1b20*/  IMAD.HI.U32 R29, R29, R24, RZ ;  /* 0x000000181d1d7227 */ /* 0x000fc600078e00ff */
[----:B------:R-:W-:Y:S01]  /*1b30*/  ISETP.GT.U32.AND P1, PT, R19, R4, PT ;  /* 0x000000041300720c */ /* 0x000fe20003f24070 */
[----:B------:R-:W-:Y:S02]  /*1b40*/  IMAD.MOV R18, RZ, RZ, -R7 ;  /* 0x000000ffff127224 */ /* 0x000fe400078e0a07 */
[----:B------:R-:W-:Y:S01]  /*1b50*/  IMAD.HI.U32 R7, R2, R24, RZ ;  /* 0x0000001802077227 */ /* 0x000fe200078e00ff */
[----:B------:R-:W-:-:S03]  /*1b60*/  MOV R2, RZ ;  /* 0x000000ff00027202 */ /* 0x000fc60000000f00 */
[----:B0-----:R-:W-:Y:S02]  /*1b70*/  IMAD.MOV R20, RZ, RZ, -R3 ;  /* 0x000000ffff147224 */ /* 0x001fe400078e0a03 */
[----:B------:R-:W-:Y:S01]  /*1b80*/  IMAD R7, R7, R18, R24 ;  /* 0x0000001207077224 */ /* 0x000fe200078e0218 */
[----:B------:R-:W-:Y:S01]  /*1b90*/  @!P2 IADD3 R5, PT, PT, R5, -R16, RZ ;  /* 0x800000100505a210 */ /* 0x000fe20007ffe0ff */
[----:B------:R-:W-:Y:S02]  /*1ba0*/  IMAD R20, R20, R25, RZ ;  /* 0x0000001914147224 */ /* 0x000fe400078e02ff */
[----:B------:R-:W-:Y:S01]  /*1bb0*/  @!P1 IMAD.IADD R4, R4, 0x1, -R19 ;  /* 0x0000000104049824 */ /* 0x000fe200078e0a13 */
[----:B------:R-:W-:Y:S01]  /*1bc0*/  ISETP.GT.U32.AND P2, PT, R16, R5, PT ;  /* 0x000000051000720c */ /* 0x000fe20003f44070 */
[----:B------:R-:W-:Y:S01]  /*1bd0*/  IMAD.HI.U32 R18, R3, R20, R2 ;  /* 0x0000001403127227 */ /* 0x000fe200078e0002 */
[----:B------:R-:W-:Y:S02]  /*1be0*/  IABS R20, R14 ;  /* 0x0000000e00147213 */ /* 0x000fe40000000000 */
[----:B------:R-:W-:Y:S01]  /*1bf0*/  ISETP.GT.U32.AND P1, PT, R17, R6, PT ;  /* 0x000000061100720c */ /* 0x000fe20003f24070 */
[----:B------:R-:W-:Y:S01]  /*1c00*/  @!P0 IMAD.MOV R4, RZ, RZ, -R4 ;  /* 0x000000ffff048224 */ /* 0x000fe200078e0a04 */
[----:B------:R-:W0:Y:S07]  /*1c10*/  I2F.RP R22, R20 ;  /* 0x0000001400167306 */ /* 0x000e2e0000209400 */
[----:B------:R-:W-:-:S02]  /*1c20*/  @!P2 IADD3 R5, PT, PT, R5, -R16, RZ ;  /* 0x800000100505a210 */ /* 0x000fc40007ffe0ff */
[----:B------:R-:W-:Y:S02]  /*1c30*/  ISETP.GT.U32.AND P2, PT, R0, R7, PT ;  /* 0x000000070000720c */ /* 0x000fe40003f44070 */
[----:B------:R-:W-:Y:S02]  /*1c40*/  @!P1 IMAD.IADD R6, R6, 0x1, -R17 ;  /* 0x0000000106069824 */ /* 0x000fe400078e0a11 */
[----:B------:R-:W-:Y:S01]  /*1c50*/  @!P0 IMAD.MOV R5, RZ, RZ, -R5 ;  /* 0x000000ffff058224 */ /* 0x000fe200078e0a05 */
[----:B0-----:R-:W0:Y:S02]  /*1c60*/  MUFU.RCP R22, R22 ;  /* 0x0000001600167308 */ /* 0x001e240000001000 */
[----:B------:R-:W-:-:S06]  /*1c70*/  ISETP.GT.U32.AND P1, PT, R17, R6, PT ;  /* 0x000000061100720c */ /* 0x000fcc0003f24070 */
[----:B------:R-:W-:-:S04]  /*1c80*/  @!P2 IADD3 R7, PT, PT, R7, -R0, RZ ;  /* 0x800000000707a210 */ /* 0x000fc80007ffe0ff */
[----:B------:R-:W-:-:S03]  /*1c90*/  ISETP.GT.U32.AND P2, PT, R0, R7, PT ;  /* 0x000000070000720c */ /* 0x000fc60003f44070 */
[----:B------:R-:W-:Y:S01]  /*1ca0*/  @!P1 IMAD.IADD R6, R6, 0x1, -R17 ;  /* 0x0000000106069824 */ /* 0x000fe200078e0a11 */
[----:B------:R-:W-:Y:S01]  /*1cb0*/  ISETP.NE.AND P1, PT, R8, RZ, PT ;  /* 0x000000ff0800720c */ /* 0x000fe20003f25270 */
[----:B0-----:R-:W-:Y:S01]  /*1cc0*/  VIADD R2, R22, 0xffffffe ;  /* 0x0ffffffe16027836 */ /* 0x001fe20000000000 */
[----:B------:R-:W-:Y:S01]  /*1cd0*/  IABS R22, R15 ;  /* 0x0000000f00167213 */ /* 0x000fe20000000000 */
[----:B------:R-:W-:Y:S01]  /*1ce0*/  @!P0 IMAD.MOV R6, RZ, RZ, -R6 ;  /* 0x000000ffff068224 */ /* 0x000fe200078e0a06 */
[----:B------:R-:W-:Y:S01]  /*1cf0*/  IABS R17, R14 ;  /* 0x0000000e00117213 */ /* 0x000fe20000000000 */
[----:B------:R0:W1:Y:S04]  /*1d00*/  F2I.FTZ.U32.TRUNC.NTZ R3, R2 ;  /* 0x0000000200037305 */ /* 0x000068000021f000 */
[----:B------:R-:W-:Y:S01]  /*1d10*/  @!P2 IMAD.IADD R7, R7, 0x1, -R0 ;  /* 0x000000010707a824 */ /* 0x000fe200078e0a00 */
[----:B------:R-:W-:-:S03]  /*1d20*/  ISETP.NE.AND P2, PT, R10, RZ, PT ;  /* 0x000000ff0a00720c */ /* 0x000fc60003f45270 */
[----:B------:R-:W-:Y:S01]  /*1d30*/  @!P1 LOP3.LUT R4, RZ, R8, RZ, 0x33, !PT ;  /* 0x00000008ff049212 */ /* 0x000fe200078e33ff */
[----:B0-----:R-:W-:Y:S01]  /*1d40*/  IMAD.MOV.U32 R2, RZ, RZ, RZ ;  /* 0x000000ffff027224 */ /* 0x001fe200078e00ff */
[----:B------:R-:W-:Y:S02]  /*1d50*/  ISETP.NE.AND P1, PT, R9, RZ, PT ;  /* 0x000000ff0900720c */ /* 0x000fe40003f25270 */
[----:B------:R-:W-:Y:S02]  /*1d60*/  @!P0 IADD3 R7, PT, PT, -R7, RZ, RZ ;  /* 0x000000ff07078210 */ /* 0x000fe40007ffe1ff */
[----:B------:R-:W-:Y:S01]  /*1d70*/  @!P3 LOP3.LUT R7, RZ, R11, RZ, 0x33, !PT ;  /* 0x0000000bff07b212 */ /* 0x000fe200078e33ff */
[----:B-1----:R-:W-:Y:S01]  /*1d80*/  IMAD.MOV R26, RZ, RZ, -R3 ;  /* 0x000000ffff1a7224 */ /* 0x002fe200078e0a03 */
[----:B------:R-:W-:Y:S02]  /*1d90*/  ISETP.NE.AND P3, PT, R13, RZ, PT ;  /* 0x000000ff0d00720c */ /* 0x000fe40003f65270 */
[----:B------:R-:W-:Y:S01]  /*1da0*/  @!P2 LOP3.LUT R6, RZ, R10, RZ, 0x33, !PT ;  /* 0x0000000aff06a212 */ /* 0x000fe200078e33ff */
[----:B------:R-:W-:Y:S01]  /*1db0*/  IMAD R19, R26, R20, RZ ;  /* 0x000000141a137224 */ /* 0x000fe200078e02ff */
[----:B------:R-:W-:-:S02]  /*1dc0*/  IADD3 R26, PT, PT, RZ, -R17, RZ ;  /* 0x80000011ff1a7210 */ /* 0x000fc40007ffe0ff */
[----:B------:R-:W-:Y:S01]  /*1dd0*/  ISETP.NE.AND P2, PT, R12, RZ, PT ;  /* 0x000000ff0c00720c */ /* 0x000fe20003f45270 */
[----:B------:R-:W-:Y:S01]  /*1de0*/  IMAD.HI.U32 R19, R3, R19, R2 ;  /* 0x0000001303137227 */ /* 0x000fe200078e0002 */
[----:B------:R-:W-:Y:S01]  /*1df0*/  IABS R3, R12 ;  /* 0x0000000c00037213 */ /* 0x000fe20000000000 */
[----:B------:R-:W0:Y:S01]  /*1e00*/  I2F.RP R2, R22 ;  /* 0x0000001600027306 */ /* 0x000e220000209400 */
[----:B------:R-:W-:Y:S02]  /*1e10*/  @!P1 LOP3.LUT R5, RZ, R9, RZ, 0x33, !PT ;  /* 0x00000009ff059212 */ /* 0x000fe400078e33ff */
[----:B------:R-:W-:Y:S01]  /*1e20*/  IADD3 R0, PT, PT, RZ, -R3, RZ ;  /* 0x80000003ff007210 */ /* 0x000fe20007ffe0ff */
[----:B------:R-:W-:Y:S01]  /*1e30*/  IMAD.HI.U32 R19, R19, R24, RZ ;  /* 0x0000001813137227 */ /* 0x000fe200078e00ff */
[----:B------:R-:W-:-:S03]  /*1e40*/  IABS R3, R13 ;  /* 0x0000000d00037213 */ /* 0x000fc60000000000 */
[--C-:B------:R-:W-:Y:S02]  /*1e50*/  IMAD R0, R29, R0, R24.reuse ;  /* 0x000000001d007224 */ /* 0x100fe400078e0218 */
[----:B------:R-:W-:Y:S02]  /*1e60*/  IMAD.MOV R16, RZ, RZ, -R3 ;  /* 0x000000ffff107224 */ /* 0x000fe400078e0a03 */
[----:B------:R-:W-:Y:S01]  /*1e70*/  IMAD.HI.U32 R3, R18, R24, RZ ;  /* 0x0000001812037227 */ /* 0x000fe200078e00ff */
[----:B------:R-:W-:Y:S01]  /*1e80*/  ISETP.GT.U32.AND P1, PT, R23, R0, PT ;  /* 0x000000001700720c */ /* 0x000fe20003f24070 */
[----:B0-----:R-:W0:Y:S02]  /*1e90*/  MUFU.RCP R2, R2 ;  /* 0x0000000200027308 */ /* 0x001e240000001000 */
[--C-:B------:R-:W-:Y:S02]  /*1ea0*/  IMAD R18, R3, R16, R24.reuse ;  /* 0x0000001003127224 */ /* 0x100fe400078e0218 */
[----:B------:R-:W-:Y:S01]  /*1eb0*/  IMAD R19, R19, R26, R24 ;  /* 0x0000001a13137224 */ /* 0x000fe200078e0218 */
[----:B------:R-:W1:Y:S02]  /*1ec0*/  LDC.64 R16, c[0x0][0x390] ;  /* 0x0000e400ff107b82 */ /* 0x000e640000000a00 */
[----:B------:R-:W-:-:S02]  /*1ed0*/  ISETP.GT.U32.AND P4, PT, R25, R18, PT ;  /* 0x000000121900720c */ /* 0x000fc40003f84070 */
[----:B------:R-:W-:-:S03]  /*1ee0*/  ISETP.GT.U32.AND P5, PT, R20, R19, PT ;  /* 0x000000131400720c */ /* 0x000fc60003fa4070 */
[----:B------:R-:W-:Y:S01]  /*1ef0*/  @!P1 IADD3 R0, PT, PT, R0, -R23, RZ ;  /* 0x8000001700009210 */ /* 0x000fe20007ffe0ff */
[----:B0-----:R-:W-:-:S07]  /*1f00*/  VIADD R2, R2, 0xffffffe ;  /* 0x0ffffffe02027836 */ /* 0x001fce0000000000 */
[----:B------:R-:W-:Y:S01]  /*1f10*/  @!P4 IMAD.IADD R18, R18, 0x1, -R25 ;  /* 0x000000011212c824 */ /* 0x000fe200078e0a19 */
[----:B------:R-:W-:Y:S01]  /*1f20*/  ISETP.GT.U32.AND P4, PT, R23, R0, PT ;  /* 0x000000001700720c */ /* 0x000fe20003f84070 */
[----:B------:R0:W2:Y:S01]  /*1f30*/  F2I.FTZ.U32.TRUNC.NTZ R3, R2 ;  /* 0x0000000200037305 */ /* 0x0000a2000021f000 */
[----:B------:R-:W-:Y:S02]  /*1f40*/  @!P5 IMAD.IADD R19, R19, 0x1, -R20 ;  /* 0x000000011313d824 */ /* 0x000fe400078e0a14 */
[----:B------:R-:W-:Y:S01]  /*1f50*/  ISETP.GT.U32.AND P5, PT, R25, R18, PT ;  /* 0x000000121900720c */ /* 0x000fe20003fa4070 */
[----:B-1----:R-:W-:-:S04]  /*1f60*/  IMAD.WIDE.U32 R16, R27, 0x4, R16 ;  /* 0x000000041b107825 */ /* 0x002fc800078e0010 */
[----:B0-----:R-:W-:-:S04]  /*1f70*/  HFMA2 R2, -RZ, RZ, 0, 0 ;  /* 0x00000000ff027431 */ /* 0x001fc800000001ff */
[----:B------:R-:W-:Y:S01]  /*1f80*/  @!P4 IMAD.IADD R0, R0, 0x1, -R23 ;  /* 0x000000010000c824 */ /* 0x000fe200078e0a17 */
[----:B------:R-:W-:Y:S01]  /*1f90*/  ISETP.NE.AND P4, PT, R14, RZ, PT ;  /* 0x000000ff0e00720c */ /* 0x000fe20003f85270 */
[----:B------:R-:W-:Y:S02]  /*1fa0*/  IMAD.WIDE.U32 R16, R21, 0x10, R16 ;  /* 0x0000001015107825 */ /* 0x000fe400078e0010 */
[----:B------:R-:W-:Y:S02]  /*1fb0*/  @!P5 IADD3 R18, PT, PT, R18, -R25, RZ ;  /* 0x800000191212d210 */ /* 0x000fe40007ffe0ff */
[--C-:B--2---:R-:W-:Y:S01]  /*1fc0*/  IMAD.MOV R29, RZ, RZ, -R3.reuse ;  /* 0x000000ffff1d7224 */ /* 0x104fe200078e0a03 */
[----:B------:R-:W-:Y:S01]  /*1fd0*/  ISETP.NE.AND P5, PT, R15, RZ, PT ;  /* 0x000000ff0f00720c */ /* 0x000fe20003fa5270 */
[----:B------:R-:W-:Y:S01]  /*1fe0*/  IMAD.MOV.U32 R8, RZ, RZ, R0 ;  /* 0x000000ffff087224 */ /* 0x000fe200078e0000 */
[----:B------:R-:W-:Y:S01]  /*1ff0*/  MOV R9, R18 ;  /* 0x0000001200097202 */ /* 0x000fe20000000f00 */
[----:B------:R-:W-:Y:S01]  /*2000*/  IMAD R29, R29, R22, RZ ;  /* 0x000000161d1d7224 */ /* 0x000fe200078e02ff */
[----:B------:R-:W-:Y:S01]  /*2010*/  STG.E.128 desc[UR4][R16.64], R4 ;  /* 0x0000000410007986 */ /* 0x000fe2000c101d04 */
[----:B------:R-:W-:Y:S01]  /*2020*/  @!P0 IMAD.MOV R8, RZ, RZ, -R8 ;  /* 0x000000ffff088224 */ /* 0x000fe200078e0a08 */
[----:B------:R-:W-:Y:S01]  /*2030*/  @!P0 IADD3 R9, PT, PT, -R9, RZ, RZ ;  /* 0x000000ff09098210 */ /* 0x000fe20007ffe1ff */
[----:B------:R-:W-:Y:S01]  /*2040*/  IMAD.HI.U32 R3, R3, R29, R2 ;  /* 0x0000001d03037227 */ /* 0x000fe200078e0002 */
[----:B------:R-:W-:-:S02]  /*2050*/  IABS R2, R15 ;  /* 0x0000000f00027213 */ /* 0x000fc40000000000 */
[----:B------:R-:W-:Y:S02]  /*2060*/  @!P2 LOP3.LUT R8, RZ, R12, RZ, 0x33, !PT ;  /* 0x0000000cff08a212 */ /* 0x000fe400078e33ff */
[----:B------:R-:W-:Y:S01]  /*2070*/  @!P3 LOP3.LUT R9, RZ, R13, RZ, 0x33, !PT ;  /* 0x0000000dff09b212 */ /* 0x000fe200078e33ff */
[----:B------:R-:W-:Y:S02]  /*2080*/  IMAD.MOV R2, RZ, RZ, -R2 ;  /* 0x000000ffff027224 */ /* 0x000fe400078e0a02 */
[----:B------:R-:W-:-:S04]  /*2090*/  IMAD.HI.U32 R3, R3, R24, RZ ;  /* 0x0000001803037227 */ /* 0x000fc800078e00ff */
[----:B------:R-:W-:-:S05]  /*20a0*/  IMAD R3, R3, R2, R24 ;  /* 0x0000000203037224 */ /* 0x000fca00078e0218 */
[----:B------:R-:W-:-:S13]  /*20b0*/  ISETP.GT.U32.AND P6, PT, R22, R3, PT ;  /* 0x000000031600720c */ /* 0x000fda0003fc4070 */
[----:B------:R-:W-:Y:S02]  /*20c0*/  @!P6 IADD3 R3, PT, PT, R3, -R22, RZ ;  /* 0x800000160303e210 */ /* 0x000fe40007ffe0ff */
[----:B------:R-:W-:Y:S02]  /*20d0*/  ISETP.GT.U32.AND P6, PT, R20, R19, PT ;  /* 0x000000131400720c */ /* 0x000fe40003fc4070 */
[----:B------:R-:W-:-:S11]  /*20e0*/  ISETP.GT.U32.AND P1, PT, R22, R3, PT ;  /* 0x000000031600720c */ /* 0x000fd60003f24070 */
[----:B------:R-:W-:Y:S02]  /*20f0*/  @!P6 IMAD.IADD R19, R19, 0x1, -R20 ;  /* 0x000000011313e824 */ /* 0x000fe400078e0a14 */
[----:B------:R-:W-:Y:S02]  /*2100*/  @!P1 IADD3 R3, PT, PT, R3, -R22, RZ ;  /* 0x8000001603039210 */ /* 0x000fe40007ffe0ff */
[----:B------:R-:W-:Y:S02]  /*2110*/  IMAD.MOV.U32 R10, RZ, RZ, R19 ;  /* 0x000000ffff0a7224 */ /* 0x000fe400078e0013 */
[----:B------:R-:W-:Y:S02]  /*2120*/  MOV R11, R3 ;  /* 0x00000003000b7202 */ /* 0x000fe40000000f00 */
[----:B------:R-:W-:Y:S01]  /*2130*/  @!P0 IMAD.MOV R10, RZ, RZ, -R10 ;  /* 0x000000ffff0a8224 */ /* 0x000fe200078e0a0a */
[----:B------:R-:W-:Y:S02]  /*2140*/  @!P4 LOP3.LUT R10, RZ, R14, RZ, 0x33, !PT ;  /* 0x0000000eff0ac212 */ /* 0x000fe400078e33ff */
[----:B------:R-:W-:-:S02]  /*2150*/  @!P0 IADD3 R11, PT, PT, -R11, RZ, RZ ;  /* 0x000000ff0b0b8210 */ /* 0x000fc40007ffe1ff */
[----:B------:R-:W-:-:S05]  /*2160*/  @!P5 LOP3.LUT R11, RZ, R15, RZ, 0x33, !PT ;  /* 0x0000000fff0bd212 */ /* 0x000fca00078e33ff */
[----:B------:R-:W-:Y:S01]  /*2170*/  STG.E.128 desc[UR4][R16.64+0x800], R8 ;  /* 0x0008000810007986 */ /* 0x000fe2000c101d04 */
[----:B------:R-:W-:Y:S05]  /*2180*/  EXIT ;  /* 0x000000000000794d */ /* 0x000fea0003800000 */
.L_x_22438:
        /* <DEDUP_REMOVED lines=15> */
.L_x_54923:


//--------------------- .text._ZN2at6native29vectorized_elementwise_kernelILi8ENS0_13AUnaryFunctorIiiiZZZNS0_16fmod_kernel_cudaERNS_18TensorIteratorBaseEENKUlvE_clEvENKUlvE1_clEvEUliiE_EESt5arrayIPcLm2EEEEviT0_T1_ --------------------------
	.section	.text._ZN2at6native29vectorized_elementwise_kernelILi8ENS0_13AUnaryFunctorIiiiZZZNS0_16fmod_kernel_cudaERNS_18TensorIteratorBaseEENKUlvE_clEvENKUlvE1_clEvEUliiE_EESt5arrayIPcLm2EEEEviT0_T1_,"ax",@progbits
	.align	128
        .global         _ZN2at6native29vectorized_elementwise_kernelILi8ENS0_13AUnaryFunctorIiiiZZZNS0_16fmod_kernel_cudaERNS_18TensorIteratorBaseEENKUlvE_clEvENKUlvE1_clEvEUliiE_EESt5arrayIPcLm2EEEEviT0_T1_
        .type           _ZN2at6native29vectorized_elementwise_kernelILi8ENS0_13AUnaryFunctorIiiiZZZNS0_16fmod_kernel_cudaERNS_18TensorIteratorBaseEENKUlvE_clEvENKUlvE1_clEvEUliiE_EESt5arrayIPcLm2EEEEviT0_T1_,@function
        .size           _ZN2at6native29vectorized_elementwise_kernelILi8ENS0_13AUnaryFunctorIiiiZZZNS0_16fmod_kernel_cudaERNS_18TensorIteratorBaseEENKUlvE_clEvENKUlvE1_clEvEUliiE_EESt5arrayIPcLm2EEEEviT0_T1_,(.L_x_54924 - _ZN2at6native29vectorized_elementwise_kernelILi8ENS0_13AUnaryFunctorIiiiZZZNS0_16fmod_kernel_cudaERNS_18TensorIteratorBaseEENKUlvE_clEvENKUlvE1_clEvEUliiE_EESt5arrayIPcLm2EEEEviT0_T1_)
        .other          _ZN2at6native29vectorized_elementwise_kernelILi8ENS0_13AUnaryFunctorIiiiZZZNS0_16fmod_kernel_cudaERNS_18TensorIteratorBaseEENKUlvE_clEvENKUlvE1_clEvEUliiE_EESt5arrayIPcLm2EEEEviT0_T1_,@"STO_CUDA_ENTRY STV_DEFAULT"
_ZN2at6native29vectorized_elementwise_kernelILi8ENS0_13AUnaryFunctorIiiiZZZNS0_16fmod_kernel_cudaERNS_18TensorIteratorBaseEENKUlvE_clEvENKUlvE1_clEvEUliiE_EESt5arrayIPcLm2EEEEviT0_T1_:
.text._ZN2at6native29vectorized_elementwise_kernelILi8ENS0_13AUnaryFunctorIiiiZZZNS0_16fmod_kernel_cudaERNS_18TensorIteratorBaseEENKUlvE_clEvENKUlvE1_clEvEUliiE_EESt5arrayIPcLm2EEEEviT0_T1_:
        /* <DEDUP_REMOVED lines=93> */
.L_x_22441:
[----:B------:R-:W-:Y:S05]  /*05d0*/  BSYNC.RECONVERGENT B0 ;  /* 0x0000000000007941 */ /* 0x000fea0003800200 */
.L_x_22440:
        /* <DEDUP_REMOVED lines=33> */
.L_x_22443:
[----:B------:R-:W-:Y:S05]  /*07f0*/  BSYNC.RECONVERGENT B0 ;  /* 0x0000000000007941 */ /* 0x000fea0003800200 */
.L_x_22442:
        /* <DEDUP_REMOVED lines=36> */
.L_x_22445:
[----:B------:R-:W-:Y:S05]  /*0a40*/  BSYNC.RECONVERGENT B0 ;  /* 0x0000000000007941 */ /* 0x000fea0003800200 */
.L_x_22444:
        /* <DEDUP_REMOVED lines=26> */
.L_x_22447:
[----:B------:R-:W-:Y:S05]  /*0bf0*/  BSYNC.RECONVERGENT B0 ;  /* 0x0000000000007941 */ /* 0x000fea0003800200 */
.L_x_22446:
        /* <DEDUP_REMOVED lines=26> */
.L_x_22449:
[----:B------:R-:W-:Y:S05]  /*0da0*/  BSYNC.RECONVERGENT B0 ;  /* 0x0000000000007941 */ /* 0x000fea0003800200 */
.L_x_22448:
        /* <DEDUP_REMOVED lines=27> */
.L_x_22451:
[----:B------:R-:W-:Y:S05]  /*0f60*/  BSYNC.RECONVERGENT B0 ;  /* 0x0000000000007941 */ /* 0x000fea0003800200 */
.L_x_22450:
        /* <DEDUP_REMOVED lines=27> */
.L_x_22453:
[----:B------:R-:W-:Y:S05]  /*1120*/  BSYNC.RECONVERGENT B0 ;  /* 0x0000000000007941 */ /* 0x000fea0003800200 */
.L_x_22452:
        /* <DEDUP_REMOVED lines=26> */
.L_x_22455:
[----:B------:R-:W-:Y:S05]  /*12d0*/  BSYNC.RECONVERGENT B0 ;  /* 0x0000000000007941 */ /* 0x000fea0003800200 */
.L_x_22454:
        /* <DEDUP_REMOVED lines=18> */
.L_x_22458:
[----:B------:R-:W-:-:S13]  /*1400*/  ISETP.GE.U32.AND P0, PT, R2, R0, PT ;  /* 0x000000000200720c */ /* 0x000fda0003f06070 */
[----:B------:R-:W-:Y:S05]  /*1410*/  @P0 BRA `(.L_x_22460) ;  /* 0x0000000000300947 */ /* 0x000fea0003800000 */
[----:B0-----:R-:W0:Y:S01]  /*1420*/  LDC.64 R4, c[0x0][0x390] ;  /* 0x0000e400ff047b82 */ /* 0x001e220000000a00 */
[----:B------:R-:W-:Y:S01]  /*1430*/  IADD3 R7, PT, PT, R19, R2, RZ ;  /* 0x0000000213077210 */ /* 0x000fe20007ffe0ff */
[----:B------:R-:W-:-:S04]  /*1440*/  VIADD R2, R2, 0x80 ;  /* 0x0000008002027836 */ /* 0x000fc80000000000 */
[----:B0-----:R-:W-:-:S05]  /*1450*/  IMAD.WIDE.U32 R4, R7, 0x4, R4 ;  /* 0x0000000407047825 */ /* 0x001fca00078e0004 */
[----:B------:R1:W-:Y:S02]  /*1460*/  STG.E desc[UR4][R4.64], R15 ;  /* 0x0000000f04007986 */ /* 0x0003e4000c101904 */
.L_x_22459:
[----:B------:R-:W-:-:S13]  /*1470*/  ISETP.GE.U32.AND P0, PT, R2, R0, PT ;  /* 0x000000000200720c */ /* 0x000fda0003f06070 */
[----:B------:R-:W-:Y:S05]  /*1480*/  @P0 BRA `(.L_x_22461) ;  /* 0x0000000000340947 */ /* 0x000fea0003800000 */
[----:B01----:R-:W0:Y:S01]  /*1490*/  LDC.64 R4, c[0x0][0x390] ;  /* 0x0000e400ff047b82 */ /* 0x003e220000000a00 */
[----:B------:R-:W-:Y:S01]  /*14a0*/  IMAD.IADD R7, R19, 0x1, R2 ;  /* 0x0000000113077824 */ /* 0x000fe200078e0202 */
[----:B------:R-:W-:-:S03]  /*14b0*/  IADD3 R2, PT, PT, R2, 0x80, RZ ;  /* 0x0000008002027810 */ /* 0x000fc60007ffe0ff */
[----:B0-----:R-:W-:-:S05]  /*14c0*/  IMAD.WIDE.U32 R4, R7, 0x4, R4 ;  /* 0x0000000407047825 */ /* 0x001fca00078e0004 */
[----:B------:R1:W-:Y:S02]  /*14d0*/  STG.E desc[UR4][R4.64], R3 ;  /* 0x0000000304007986 */ /* 0x0003e4000c101904 */
.L_x_22460:
        /* <DEDUP_REMOVED lines=8> */
.L_x_22461:
[----:B------:R-:W-:Y:S05]  /*1560*/  BSYNC.RELIABLE B1 ;  /* 0x0000000000017941 */ /* 0x000fea0003800100 */
.L_x_22457:
[----:B------:R-:W-:-:S13]  /*1570*/  ISETP.GE.U32.AND P0, PT, R2, R0, PT ;  /* 0x000000000200720c */ /* 0x000fda0003f06070 */
[----:B012---:R-:W0:Y:S01]  /*1580*/  @!P0 LDC.64 R4, c[0x0][0x390] ;  /* 0x0000e400ff048b82 */ /* 0x007e220000000a00 */
[----:B------:R-:W-:Y:S01]  /*1590*/  @!P0 IADD3 R3, PT, PT, R19, R2, RZ ;  /* 0x0000000213038210 */ /* 0x000fe20007ffe0ff */
[----:B------:R-:W-:-:S04]  /*15a0*/  @!P0 VIADD R2, R2, 0x80 ;  /* 0x0000008002028836 */ /* 0x000fc80000000000 */
[----:B0-----:R-:W-:-:S05]  /*15b0*/  @!P0 IMAD.WIDE.U32 R4, R3, 0x4, R4 ;  /* 0x0000000403048825 */ /* 0x001fca00078e0004 */
[----:B------:R2:W-:Y:S02]  /*15c0*/  @!P0 STG.E desc[UR4][R4.64], R10 ;  /* 0x0000000a04008986 */ /* 0x0005e4000c101904 */
.L_x_22462:
[----:B------:R-:W-:Y:S05]  /*15d0*/  BSYNC.RECONVERGENT B0 ;  /* 0x0000000000007941 */ /* 0x000fea0003800200 */
.L_x_22456:
        /* <DEDUP_REMOVED lines=8> */
.L_x_22439:
[----:B------:R-:W0:Y:S01]  /*1660*/  S2R R0, SR_TID.X ;  /* 0x0000000000007919 */ /* 0x000e220000002100 */
[----:B------:R-:W1:Y:S02]  /*1670*/  LDC.64 R2, c[0x0][0x398] ;  /* 0x0000e600ff027b82 */ /* 0x000e640000000a00 */
[----:B-1----:R-:W-:-:S04]  /*1680*/  IMAD.WIDE.U32 R2, R19, 0x4, R2 ;  /* 0x0000000413027825 */ /* 0x002fc800078e0002 */
[----:B0-----:R-:W-:-:S05]  /*1690*/  IMAD.WIDE.U32 R2, R0, 0x20, R2 ;  /* 0x0000002000027825 */ /* 0x001fca00078e0002 */
[----:B------:R-:W2:Y:S02]  /*16a0*/  LDG.E.ENL2.256 R8, R12, desc[UR4][R2.64] ;  /* 0xfe000004020c797e */ /* 0x000ea40008121908 */
[----:B--2---:R-:W-:Y:S02]  /*16b0*/  IABS R27, R12 ;  /* 0x0000000c001b7213 */ /* 0x004fe40000000000 */
[----:B------:R-:W-:Y:S02]  /*16c0*/  IABS R18, R13 ;  /* 0x0000000d00127213 */ /* 0x000fe40000000000 */
[----:B------:R-:W0:Y:S01]  /*16d0*/  I2F.RP R21, R27 ;  /* 0x0000001b00157306 */ /* 0x000e220000209400 */
[----:B------:R-:W-:Y:S02]  /*16e0*/  IABS R25, R14 ;  /* 0x0000000e00197213 */ /* 0x000fe40000000000 */
[----:B------:R-:W-:Y:S02]  /*16f0*/  IABS R20, R15 ;  /* 0x0000000f00147213 */ /* 0x000fe40000000000 */
[----:B------:R-:W-:-:S02]  /*1700*/  IABS R22, R8 ;  /* 0x0000000800167213 */ /* 0x000fc40000000000 */
[----:B------:R-:W-:Y:S01]  /*1710*/  ISETP.NE.AND P5, PT, R15, RZ, PT ;  /* 0x000000ff0f00720c */ /* 0x000fe20003fa5270 */
[----:B------:R-:W1:Y:S08]  /*1720*/  I2F.RP R23, R18 ;  /* 0x0000001200177306 */ /* 0x000e700000209400 */
[----:B0-----:R-:W0:Y:S08]  /*1730*/  MUFU.RCP R21, R21 ;  /* 0x0000001500157308 */ /* 0x001e300000001000 */
[----:B------:R-:W-:Y:S08]  /*1740*/  I2F.RP R24, R25 ;  /* 0x0000001900187306 */ /* 0x000ff00000209400 */
[----:B-1----:R-:W1:Y:S01]  /*1750*/  MUFU.RCP R23, R23 ;  /* 0x0000001700177308 */ /* 0x002e620000001000 */
[----:B0-----:R-:W-:-:S07]  /*1760*/  IADD3 R16, PT, PT, R21, 0xffffffe, RZ ;  /* 0x0ffffffe15107810 */ /* 0x001fce0007ffe0ff */
[----:B------:R-:W0:Y:S08]  /*1770*/  I2F.RP R3, R20 ;  /* 0x0000001400037306 */ /* 0x000e300000209400 */
[----:B------:R-:W-:Y:S01]  /*1780*/  I2F.RP R26, R22 ;  /* 0x00000016001a7306 */ /* 0x000fe20000209400 */
[----:B-1----:R-:W-:-:S07]  /*1790*/  VIADD R4, R23, 0xffffffe ;  /* 0x0ffffffe17047836 */ /* 0x002fce0000000000 */
[----:B------:R-:W1:Y:S08]  /*17a0*/  MUFU.RCP R24, R24 ;  /* 0x0000001800187308 */ /* 0x000e700000001000 */
[----:B------:R2:W3:Y:S08]  /*17b0*/  F2I.FTZ.U32.TRUNC.NTZ R17, R16 ;  /* 0x0000001000117305 */ /* 0x0004f0000021f000 */
[----:B0-----:R-:W0:Y:S01]  /*17c0*/  MUFU.RCP R3, R3 ;  /* 0x0000000300037308 */ /* 0x001e220000001000 */
[----:B-1----:R-:W-:-:S02]  /*17d0*/  VIADD R6, R24, 0xffffffe ;  /* 0x0ffffffe18067836 */ /* 0x002fc40000000000 */
[----:B--2---:R-:W-:Y:S01]  /*17e0*/  HFMA2 R16, -RZ, RZ, 0, 0 ;  /* 0x00000000ff107431 */ /* 0x004fe200000001ff */
[----:B---3--:R-:W-:-:S04]  /*17f0*/  IADD3 R24, PT, PT, RZ, -R17, RZ ;  /* 0x80000011ff187210 */ /* 0x008fc80007ffe0ff */
[----:B------:R1:W2:Y:S01]  /*1800*/  F2I.FTZ.U32.TRUNC.NTZ R5, R4 ;  /* 0x0000000400057305 */ /* 0x0002a2000021f000 */
[----:B------:R-:W-:Y:S02]  /*1810*/  IMAD R23, R24, R27, RZ ;  /* 0x0000001b18177224 */ /* 0x000fe400078e02ff */
[----:B------:R-:W3:Y:S05]  /*1820*/  LDC R24, c[0x0][0x388] ;  /* 0x0000e200ff187b82 */ /* 0x000eea0000000800 */
[----:B------:R-:W4:Y:S01]  /*1830*/  MUFU.RCP R2, R26 ;  /* 0x0000001a00027308 */ /* 0x000f220000001000 */
[----:B0-----:R-:W-:Y:S01]  /*1840*/  VIADD R21, R3, 0xffffffe ;  /* 0x0ffffffe03157836 */ /* 0x001fe20000000000 */
[----:B-1----:R-:W-:Y:S01]  /*1850*/  MOV R4, RZ ;  /* 0x000000ff00047202 */ /* 0x002fe20000000f00 */
[----:B------:R-:W-:-:S04]  /*1860*/  IMAD.HI.U32 R17, R17, R23, R16 ;  /* 0x0000001711117227 */ /* 0x000fc800078e0010 */
[----:B--2---:R-:W-:Y:S01]  /*1870*/  IMAD.MOV R29, RZ, RZ, -R5 ;  /* 0x000000ffff1d7224 */ /* 0x004fe200078e0a05 */
[----:B------:R-:W0:Y:S03]  /*1880*/  F2I.FTZ.U32.TRUNC.NTZ R7, R6 ;  /* 0x0000000600077305 */ /* 0x000e26000021f000 */
[----:B------:R-:W-:-:S04]  /*1890*/  IMAD R23, R29, R18, RZ ;  /* 0x000000121d177224 */ /* 0x000fc800078e02ff */
[----:B------:R-:W-:Y:S01]  /*18a0*/  IMAD.HI.U32 R16, R5, R23, R4 ;  /* 0x0000001705107227 */ /* 0x000fe200078e0004 */
[----:B------:R1:W2:Y:S03]  /*18b0*/  F2I.FTZ.U32.TRUNC.NTZ R3, R21 ;  /* 0x0000001500037305 */ /* 0x0002a6000021f000 */
[----:B----4-:R-:W-:Y:S01]  /*18c0*/  VIADD R2, R2, 0xffffffe ;  /* 0x0ffffffe02027836 */ /* 0x010fe20000000000 */
[----:B---3--:R-:W-:Y:S01]  /*18d0*/  ISETP.GE.AND P0, PT, R24, RZ, PT ;  /* 0x000000ff1800720c */ /* 0x008fe20003f06270 */
[----:B0-----:R-:W-:-:S03]  /*18e0*/  IMAD.MOV R6, RZ, RZ, -R7 ;  /* 0x000000ffff067224 */ /* 0x001fc600078e0a07 */
[----:B------:R0:W3:Y:S01]  /*18f0*/  F2I.FTZ.U32.TRUNC.NTZ R5, R2 ;  /* 0x0000000200057305 */ /* 0x0000e2000021f000 */
[----:B------:R-:W-:Y:S01]  /*1900*/  IABS R24, R24 ;  /* 0x0000001800187213 */ /* 0x000fe20000000000 */
[----:B-1----:R-:W-:Y:S02]  /*1910*/  IMAD R21, R6, R25, RZ ;  /* 0x0000001906157224 */ /* 0x002fe400078e02ff */
[----:B------:R-:W-:Y:S02]  /*1920*/  IMAD.MOV.U32 R6, RZ, RZ, RZ ;  /* 0x000000ffff067224 */ /* 0x000fe400078e00ff */
[----:B--2---:R-:W-:Y:S02]  /*1930*/  IMAD.MOV R29, RZ, RZ, -R3 ;  /* 0x000000ffff1d7224 */ /* 0x004fe400078e0a03 */
[----:B0-----:R-:W-:Y:S02]  /*1940*/  HFMA2 R2, -RZ, RZ, 0, 0 ;  /* 0x00000000ff027431 */ /* 0x001fe400000001ff */
[----:B------:R-:W-:Y:S01]  /*1950*/  IMAD.HI.U32 R7, R7, R21, R6 ;  /* 0x0000001507077227 */ /* 0x000fe200078e0006 */
[----:B------:R-:W-:-:S02]  /*1960*/  IABS R21, R9 ;  /* 0x0000000900157213 */ /* 0x000fc40000000000 */
[----:B------:R-:W-:Y:S01]  /*1970*/  IABS R6, R14 ;  /* 0x0000000e00067213 */ /* 0x000fe20000000000 */
[----:B------:R-:W-:Y:S02]  /*1980*/  IMAD R29, R29, R20, RZ ;  /* 0x000000141d1d7224 */ /* 0x000fe400078e02ff */
[----:B---3--:R-:W-:Y:S02]  /*1990*/  IMAD.MOV R23, RZ, RZ, -R5 ;  /* 0x000000ffff177224 */ /* 0x008fe400078e0a05 */
[----:B------:R-:W-:Y:S02]  /*19a0*/  IMAD.MOV R6, RZ, RZ, -R6 ;  /* 0x000000ffff067224 */ /* 0x000fe400078e0a06 */
[----:B------:R-:W-:Y:S01]  /*19b0*/  IMAD.HI.U32 R29, R3, R29, R2 ;  /* 0x0000001d031d7227 */ /* 0x000fe200078e0002 */
[----:B------:R-:W-:Y:S01]  /*19c0*/  IABS R3, R12 ;  /* 0x0000000c00037213 */ /* 0x000fe20000000000 */
[----:B------:R-:W0:Y:S02]  /*19d0*/  I2F.RP R2, R21 ;  /* 0x0000001500027306 */ /* 0x000e240000209400 */
[----:B------:R-:W-:-:S02]  /*19e0*/  IMAD R23, R23, R22, RZ ;  /* 0x0000001617177224 */ /* 0x000fc400078e02ff */
[----:B------:R-:W-:-:S04]  /*19f0*/  IMAD.HI.U32 R7, R7, R24, RZ ;  /* 0x0000001807077227 */ /* 0x000fc800078e00ff */
[----:B------:R-:W-:Y:S01]  /*1a00*/  IMAD.HI.U32 R23, R5, R23, R4 ;  /* 0x0000001705177227 */ /* 0x000fe200078e0004 */
[----:B------:R-:W-:-:S03]  /*1a10*/  IABS R5, R13 ;  /* 0x0000000d00057213 */ /* 0x000fc60000000000 */
[----:B------:R-:W-:Y:S01]  /*1a20*/  IMAD.MOV R4, RZ, RZ, -R3 ;  /* 0x000000ffff047224 */ /* 0x000fe200078e0a03 */
[----:B------:R-:W-:Y:S01]  /*1a30*/  IADD3 R3, PT, PT, RZ, -R5, RZ ;  /* 0x80000005ff037210 */ /* 0x000fe20007ffe0ff */
[-C--:B------:R-:W-:Y:S01]  /*1a40*/  IMAD.HI.U32 R5, R16, R24.reuse, RZ ;  /* 0x0000001810057227 */ /* 0x080fe200078e00ff */
[----:B------:R-:W-:Y:S01]  /*1a50*/  IABS R16, R15 ;  /* 0x0000000f00107213 */ /* 0x000fe20000000000 */
[----:B0-----:R-:W0:Y:S02]  /*1a60*/  MUFU.RCP R2, R2 ;  /* 0x0000000200027308 */ /* 0x001e240000001000 */
[----:B------:R-:W-:Y:S01]  /*1a70*/  IMAD.HI.U32 R29, R29, R24, RZ ;  /* 0x000000181d1d7227 */ /* 0x000fe200078e00ff */
[----:B------:R-:W-:-:S03]  /*1a80*/  IADD3 R16, PT, PT, RZ, -R16, RZ ;  /* 0x80000010ff107210 */ /* 0x000fc60007ffe0ff */
[--C-:B------:R-:W-:Y:S02]  /*1a90*/  IMAD R6, R7, R6, R24.reuse ;  /* 0x0000000607067224 */ /* 0x100fe400078e0218 */
[----:B------:R-:W-:Y:S01]  /*1aa0*/  IMAD R7, R29, R16, R24 ;  /* 0x000000101d077224 */ /* 0x000fe200078e0218 */
[----:B------:R-:W-:Y:S01]  /*1ab0*/  IABS R16, R8 ;  /* 0x0000000800107213 */ /* 0x000fe20000000000 */
[----:B------:R-:W-:-:S04]  /*1ac0*/  IMAD.HI.U32 R17, R17, R24, RZ ;  /* 0x0000001811117227 */ /* 0x000fc800078e00ff */
[----:B------:R-:W-:Y:S02]  /*1ad0*/  IMAD R4, R17, R4, R24 ;  /* 0x0000000411047224 */ /* 0x000fe400078e0218 */
[----:B------:R-:W-:Y:S02]  /*1ae0*/  IMAD.MOV R17, RZ, RZ, -R16 ;  /* 0x000000ffff117224 */ /* 0x000fe400078e0a10 */
[----:B------:R-:W-:Y:S01]  /*1af0*/  IMAD.HI.U32 R23, R23, R24, RZ ;  /* 0x0000001817177227 */ /* 0x000fe200078e00ff */
[----:B------:R-:W-:-:S03]  /*1b00*/  ISETP.GT.U32.AND P1, PT, R27, R4, PT ;  /* 0x000000041b00720c */ /* 0x000fc60003f24070 */
[--C-:B------:R-:W-:Y:S01]  /*1b10*/  IMAD R17, R23, R17, R24.reuse ;  /* 0x0000001117117224 */ /* 0x100fe200078e0218 */
[----:B------:R-:W-:Y:S01]  /*1b20*/  IABS R23, R10 ;  /* 0x0000000a00177213 */ /* 0x000fe20000000000 */
[----:B0-----:R-:W-:Y:S02]  /*1b30*/  VIADD R2, R2, 0xffffffe ;  /* 0x0ffffffe02027836 */ /* 0x001fe40000000000 */
[----:B------:R-:W-:Y:S01]  /*1b40*/  IMAD R5, R5, R3, R24 ;  /* 0x0000000305057224 */ /* 0x000fe200078e0218 */
[----:B------:R-:W0:Y:S04]  /*1b50*/  I2F.RP R26, R23 ;  /* 0x00000017001a7306 */ /* 0x000e280000209400 */
[----:B------:R-:W-:Y:S02]  /*1b60*/  ISETP.GT.U32.AND P2, PT, R18, R5, PT ;  /* 0x000000051200720c */ /* 0x000fe40003f44070 */
[----:B------:R-:W-:-:S02]  /*1b70*/  @!P1 IADD3 R4, PT, PT, R4, -R27, RZ ;  /* 0x8000001b04049210 */ /* 0x000fc40007ffe0ff */
[----:B------:R-:W1:Y:S02]  /*1b80*/  F2I.FTZ.U32.TRUNC.NTZ R3, R2 ;  /* 0x0000000200037305 */ /* 0x000e64000021f000 */
[----:B------:R-:W-:-:S06]  /*1b90*/  ISETP.GT.U32.AND P1, PT, R27, R4, PT ;  /* 0x000000041b00720c */ /* 0x000fcc0003f24070 */
[----:B0-----:R-:W0:Y:S01]  /*1ba0*/  MUFU.RCP R26, R26 ;  /* 0x0000001a001a7308 */ /* 0x001e220000001000 */
[----:B------:R-:W-:-:S05]  /*1bb0*/  @!P2 IMAD.IADD R5, R5, 0x1, -R18 ;  /* 0x000000010505a824 */ /* 0x000fca00078e0a12 */
[----:B------:R-:W-:Y:S01]  /*1bc0*/  ISETP.GT.U32.AND P2, PT, R18, R5, PT ;  /* 0x000000051200720c */ /* 0x000fe20003f44070 */
[----:B-1----:R-:W-:Y:S01]  /*1bd0*/  IMAD.MOV R2, RZ, RZ, -R3 ;  /* 0x000000ffff027224 */ /* 0x002fe200078e0a03 */
[----:B------:R-:W-:Y:S02]  /*1be0*/  @!P1 IADD3 R4, PT, PT, R4, -R27, RZ ;  /* 0x8000001b04049210 */ /* 0x000fe40007ffe0ff */
[----:B------:R-:W-:Y:S01]  /*1bf0*/  IABS R27, R11 ;  /* 0x0000000b001b7213 */ /* 0x000fe20000000000 */
[----:B------:R-:W-:Y:S01]  /*1c00*/  IMAD R29, R2, R21, RZ ;  /* 0x00000015021d7224 */ /* 0x000fe200078e02ff */
[----:B------:R-:W-:Y:S01]  /*1c10*/  MOV R2, RZ ;  /* 0x000000ff00027202 */ /* 0x000fe20000000f00 */
[----:B------:R-:W-:Y:S01]  /*1c20*/  @!P0 IMAD.MOV R4, RZ, RZ, -R4 ;  /* 0x000000ffff048224 */ /* 0x000fe200078e0a04 */
[----:B------:R-:W-:-:S03]  /*1c30*/  ISETP.GT.U32.AND P1, PT, R25, R6, PT ;  /* 0x000000061900720c */ /* 0x000fc60003f24070 */
[----:B------:R-:W-:Y:S01]  /*1c40*/  IMAD.HI.U32 R29, R3, R29, R2 ;  /* 0x0000001d031d7227 */ /* 0x000fe200078e0002 */
[----:B------:R-:W-:-:S03]  /*1c50*/  IABS R2, R9 ;  /* 0x0000000900027213 */ /* 0x000fc60000000000 */
[----:B------:R-:W-:Y:S01]  /*1c60*/  @!P2 IMAD.IADD R5, R5, 0x1, -R18 ;  /* 0x000000010505a824 */ /* 0x000fe200078e0a12 */
[----:B------:R-:W-:Y:S01]  /*1c70*/  ISETP.GT.U32.AND P2, PT, R20, R7, PT ;  /* 0x000000071400720c */ /* 0x000fe20003f44070 */
[----:B------:R-:W-:Y:S02]  /*1c80*/  IMAD.MOV R16, RZ, RZ, -R2 ;  /* 0x000000ffff107224 */ /* 0x000fe400078e0a02 */
[----:B0-----:R-:W-:Y:S01]  /*1c90*/  VIADD R2, R26, 0xffffffe ;  /* 0x0ffffffe1a027836 */ /* 0x001fe20000000000 */
[----:B------:R-:W-:Y:S01]  /*1ca0*/  @!P0 IADD3 R5, PT, PT, -R5, RZ, RZ ;  /* 0x000000ff05058210 */ /* 0x000fe20007ffe1ff */
[----:B------:R-:W-:Y:S02]  /*1cb0*/  IMAD.HI.U32 R29, R29, R24, RZ ;  /* 0x000000181d1d7227 */ /* 0x000fe400078e00ff */
[----:B------:R0:W1:Y:S02]  /*1cc0*/  F2I.FTZ.U32.TRUNC.NTZ R3, R2 ;  /* 0x0000000200037305 */ /* 0x000064000021f000 */
[----:B------:R-:W-:-:S02]  /*1cd0*/  IMAD R16, R29, R16, R24 ;  /* 0x000000101d107224 */ /* 0x000fc400078e0218 */
[----:B------:R-:W-:Y:S02]  /*1ce0*/  @!P1 IMAD.IADD R6, R6, 0x1, -R25 ;  /* 0x0000000106069824 */ /* 0x000fe400078e0a19 */
[----:B------:R-:W-:Y:S02]  /*1cf0*/  @!P2 IADD3 R7, PT, PT, R7, -R20, RZ ;  /* 0x800000140707a210 */ /* 0x000fe40007ffe0ff */
[----:B------:R-:W-:Y:S01]  /*1d00*/  ISETP.GT.U32.AND P3, PT, R21, R16, PT ;  /* 0x000000101500720c */ /* 0x000fe20003f64070 */
[----:B0-----:R-:W-:Y:S01]  /*1d10*/  IMAD.MOV.U32 R2, RZ, RZ, RZ ;  /* 0x000000ffff027224 */ /* 0x001fe200078e00ff */
[----:B------:R-:W-:Y:S02]  /*1d20*/  ISETP.GT.U32.AND P1, PT, R25, R6, PT ;  /* 0x000000061900720c */ /* 0x000fe40003f24070 */
[----:B------:R-:W-:Y:S01]  /*1d30*/  ISETP.GT.U32.AND P2, PT, R20, R7, PT ;  /* 0x000000071400720c */ /* 0x000fe20003f44070 */
[----:B-1----:R-:W-:-:S04]  /*1d40*/  IMAD.MOV R26, RZ, RZ, -R3 ;  /* 0x000000ffff1a7224 */ /* 0x002fc800078e0a03 */
[----:B------:R-:W-:Y:S02]  /*1d50*/  IMAD R29, R26, R23, RZ ;  /* 0x000000171a1d7224 */ /* 0x000fe400078e02ff */
[----:B------:R-:W0:Y:S02]  /*1d60*/  I2F.RP R26, R27 ;  /* 0x0000001b001a7306 */ /* 0x000e240000209400 */
[----:B------:R-:W-:Y:S02]  /*1d70*/  @!P3 IMAD.IADD R16, R16, 0x1, -R21 ;  /* 0x000000011010b824 */ /* 0x000fe400078e0a15 */
[----:B------:R-:W-:Y:S01]  /*1d80*/  IMAD.HI.U32 R29, R3, R29, R2 ;  /* 0x0000001d031d7227 */ /* 0x000fe200078e0002 */
[----:B------:R-:W-:Y:S02]  /*1d90*/  IABS R2, R10 ;  /* 0x0000000a00027213 */ /* 0x000fe40000000000 */
[----:B------:R-:W-:Y:S01]  /*1da0*/  @!P2 IADD3 R7, PT, PT, R7, -R20, RZ ;  /* 0x800000140707a210 */ /* 0x000fe20007ffe0ff */
[----:B------:R-:W-:Y:S01]  /*1db0*/  @!P1 IMAD.IADD R6, R6, 0x1, -R25 ;  /* 0x0000000106069824 */ /* 0x000fe200078e0a19 */
[----:B------:R-:W-:Y:S01]  /*1dc0*/  IADD3 R18, PT, PT, RZ, -R2, RZ ;  /* 0x80000002ff127210 */ /* 0x000fe20007ffe0ff */
[----:B------:R-:W-:Y:S01]  /*1dd0*/  IMAD.HI.U32 R29, R29, R24, RZ ;  /* 0x000000181d1d7227 */ /* 0x000fe200078e00ff */
[----:B------:R-:W-:-:S02]  /*1de0*/  ISETP.GT.U32.AND P2, PT, R22, R17, PT ;  /* 0x000000111600720c */ /* 0x000fc40003f44070 */
[----:B------:R-:W-:Y:S01]  /*1df0*/  ISETP.GT.U32.AND P3, PT, R21, R16, PT ;  /* 0x000000101500720c */ /* 0x000fe20003f64070 */
[----:B------:R-:W-:Y:S01]  /*1e00*/  IMAD R18, R29, R18, R24 ;  /* 0x000000121d127224 */ /* 0x000fe200078e0218 */
[----:B------:R-:W-:Y:S01]  /*1e10*/  @!P0 IADD3 R7, PT, PT, -R7, RZ, RZ ;  /* 0x000000ff07078210 */ /* 0x000fe20007ffe1ff */
[----:B0-----:R-:W0:Y:S01]  /*1e20*/  MUFU.RCP R26, R26 ;  /* 0x0000001a001a7308 */ /* 0x001e220000001000 */
[----:B------:R-:W-:Y:S01]  /*1e30*/  @!P0 IMAD.MOV R6, RZ, RZ, -R6 ;  /* 0x000000ffff068224 */ /* 0x000fe200078e0a06 */
[----:B------:R-:W-:Y:S02]  /*1e40*/  @!P5 LOP3.LUT R7, RZ, R15, RZ, 0x33, !PT ;  /* 0x0000000fff07d212 */ /* 0x000fe400078e33ff */
[----:B------:R-:W-:-:S04]  /*1e50*/  ISETP.GT.U32.AND P4, PT, R23, R18, PT ;  /* 0x000000121700720c */ /* 0x000fc80003f84070 */
[----:B------:R-:W-:Y:S02]  /*1e60*/  @!P2 IADD3 R17, PT, PT, R17, -R22, RZ ;  /* 0x800000161111a210 */ /* 0x000fe40007ffe0ff */
[----:B------:R-:W-:Y:S01]  /*1e70*/  @!P3 IMAD.IADD R16, R16, 0x1, -R21 ;  /* 0x000000011010b824 */ /* 0x000fe200078e0a15 */
[----:B------:R-:W-:Y:S02]  /*1e80*/  ISETP.NE.AND P3, PT, R13, RZ, PT ;  /* 0x000000ff0d00720c */ /* 0x000fe40003f65270 */
[----:B------:R-:W-:Y:S01]  /*1e90*/  ISETP.GT.U32.AND P2, PT, R22, R17, PT ;  /* 0x000000111600720c */ /* 0x000fe20003f44070 */
[----:B0-----:R-:W-:-:S03]  /*1ea0*/  VIADD R2, R26, 0xffffffe ;  /* 0x0ffffffe1a027836 */ /* 0x001fc60000000000 */
[----:B------:R-:W-:Y:S01]  /*1eb0*/  @!P4 IMAD.IADD R18, R18, 0x1, -R23 ;  /* 0x000000011212c824 */ /* 0x000fe200078e0a17 */
[----:B------:R0:W1:Y:S04]  /*1ec0*/  F2I.FTZ.U32.TRUNC.NTZ R3, R2 ;  /* 0x0000000200037305 */ /* 0x000068000021f000 */
[----:B------:R-:W-:-:S04]  /*1ed0*/  ISETP.GT.U32.AND P4, PT, R23, R18, PT ;  /* 0x000000121700720c */ /* 0x000fc80003f84070 */
[----:B------:R-:W-:Y:S01]  /*1ee0*/  @!P2 IMAD.IADD R17, R17, 0x1, -R22 ;  /* 0x000000011111a824 */ /* 0x000fe200078e0a16 */
[----:B------:R-:W-:Y:S02]  /*1ef0*/  ISETP.NE.AND P2, PT, R12, RZ, PT ;  /* 0x000000ff0c00720c */ /* 0x000fe40003f45270 */
[----:B------:R-:W-:Y:S01]  /*1f00*/  @!P3 LOP3.LUT R5, RZ, R13, RZ, 0x33, !PT ;  /* 0x0000000dff05b212 */ /* 0x000fe200078e33ff */
[----:B0-----:R-:W-:Y:S01]  /*1f10*/  IMAD.MOV.U32 R2, RZ, RZ, RZ ;  /* 0x000000ffff027224 */ /* 0x001fe200078e00ff */
[----:B------:R-:W-:Y:S02]  /*1f20*/  ISETP.NE.AND P3, PT, R10, RZ, PT ;  /* 0x000000ff0a00720c */ /* 0x000fe40003f65270 */
[----:B------:R-:W-:Y:S01]  /*1f30*/  MOV R13, R16 ;  /* 0x00000010000d7202 */ /* 0x000fe20000000f00 */
[----:B-1----:R-:W-:Y:S01]  /*1f40*/  IMAD.MOV R26, RZ, RZ, -R3 ;  /* 0x000000ffff1a7224 */ /* 0x002fe200078e0a03 */
[----:B------:R-:W-:Y:S02]  /*1f50*/  @!P4 IADD3 R18, PT, PT, R18, -R23, RZ ;  /* 0x800000171212c210 */ /* 0x000fe40007ffe0ff */
[----:B------:R-:W-:Y:S01]  /*1f60*/  ISETP.NE.AND P4, PT, R14, RZ, PT ;  /* 0x000000ff0e00720c */ /* 0x000fe20003f85270 */
[----:B------:R-:W-:-:S02]  /*1f70*/  IMAD R25, R26, R27, RZ ;  /* 0x0000001b1a197224 */ /* 0x000fc400078e02ff */
[----:B------:R-:W-:Y:S01]  /*1f80*/  @!P2 LOP3.LUT R4, RZ, R12, RZ, 0x33, !PT ;  /* 0x0000000cff04a212 */ /* 0x000fe200078e33ff */
[----:B------:R-:W-:Y:S01]  /*1f90*/  IMAD.MOV.U32 R12, RZ, RZ, R17 ;  /* 0x000000ffff0c7224 */ /* 0x000fe200078e0011 */
[----:B------:R-:W-:Y:S01]  /*1fa0*/  ISETP.NE.AND P2, PT, R9, RZ, PT ;  /* 0x000000ff0900720c */ /* 0x000fe20003f45270 */
[----:B------:R-:W-:Y:S01]  /*1fb0*/  IMAD.HI.U32 R3, R3, R25, R2 ;  /* 0x0000001903037227 */ /* 0x000fe200078e0002 */
[----:B------:R-:W-:Y:S02]  /*1fc0*/  IABS R2, R11 ;  /* 0x0000000b00027213 */ /* 0x000fe40000000000 */
[----:B------:R-:W-:Y:S01]  /*1fd0*/  @!P0 IADD3 R13, PT, PT, -R13, RZ, RZ ;  /* 0x000000ff0d0d8210 */ /* 0x000fe20007ffe1ff */
[----:B------:R-:W-:Y:S02]  /*1fe0*/  @!P0 IMAD.MOV R12, RZ, RZ, -R12 ;  /* 0x000000ffff0c8224 */ /* 0x000fe400078e0a0c */
[----:B------:R-:W-:Y:S02]  /*1ff0*/  IMAD.MOV R20, RZ, RZ, -R2 ;  /* 0x000000ffff147224 */ /* 0x000fe400078e0a02 */
[----:B------:R-:W-:Y:S01]  /*2000*/  IMAD.HI.U32 R3, R3, R24, RZ ;  /* 0x0000001803037227 */ /* 0x000fe200078e00ff */
[----:B------:R-:W-:-:S02]  /*2010*/  @!P4 LOP3.LUT R6, RZ, R14, RZ, 0x33, !PT ;  /* 0x0000000eff06c212 */ /* 0x000fc400078e33ff */
[----:B------:R-:W-:Y:S01]  /*2020*/  ISETP.NE.AND P4, PT, R11, RZ, PT ;  /* 0x000000ff0b00720c */ /* 0x000fe20003f85270 */
[----:B------:R-:W-:Y:S01]  /*2030*/  IMAD R20, R3, R20, R24 ;  /* 0x0000001403147224 */ /* 0x000fe200078e0218 */
[----:B------:R-:W-:Y:S01]  /*2040*/  @!P2 LOP3.LUT R13, RZ, R9, RZ, 0x33, !PT ;  /* 0x00000009ff0da212 */ /* 0x000fe200078e33ff */
[----:B------:R-:W0:Y:S01]  /*2050*/  LDC.64 R2, c[0x0][0x390] ;  /* 0x0000e400ff027b82 */ /* 0x000e220000000a00 */
[----:B------:R-:W-:Y:S02]  /*2060*/  IMAD.MOV.U32 R14, RZ, RZ, R18 ;  /* 0x000000ffff0e7224 */ /* 0x000fe400078e0012 */
[----:B------:R-:W-:Y:S02]  /*2070*/  ISETP.GT.U32.AND P1, PT, R27, R20, PT ;  /* 0x000000141b00720c */ /* 0x000fe40003f24070 */
[----:B------:R-:W-:Y:S01]  /*2080*/  @!P0 IMAD.MOV R14, RZ, RZ, -R14 ;  /* 0x000000ffff0e8224 */ /* 0x000fe200078e0a0e */
[----:B------:R-:W-:-:S10]  /*2090*/  @!P3 LOP3.LUT R14, RZ, R10, RZ, 0x33, !PT ;  /* 0x0000000aff0eb212 */ /* 0x000fd400078e33ff */
[----:B------:R-:W-:-:S04]  /*20a0*/  @!P1 IADD3 R20, PT, PT, R20, -R27, RZ ;  /* 0x8000001b14149210 */ /* 0x000fc80007ffe0ff */
[----:B------:R-:W-:Y:S01]  /*20b0*/  ISETP.GT.U32.AND P1, PT, R27, R20, PT ;  /* 0x000000141b00720c */ /* 0x000fe20003f24070 */
[----:B0-----:R-:W-:-:S04]  /*20c0*/  IMAD.WIDE.U32 R2, R19, 0x4, R2 ;  /* 0x0000000413027825 */ /* 0x001fc800078e0002 */
[----:B------:R-:W-:-:S08]  /*20d0*/  IMAD.WIDE.U32 R2, R0, 0x20, R2 ;  /* 0x0000002000027825 */ /* 0x000fd000078e0002 */
[----:B------:R-:W-:Y:S01]  /*20e0*/  @!P1 IMAD.IADD R20, R20, 0x1, -R27 ;  /* 0x0000000114149824 */ /* 0x000fe200078e0a1b */
[----:B------:R-:W-:-:S04]  /*20f0*/  ISETP.NE.AND P1, PT, R8, RZ, PT ;  /* 0x000000ff0800720c */ /* 0x000fc80003f25270 */
[----:B------:R-:W-:-:S04]  /*2100*/  MOV R15, R20 ;  /* 0x00000014000f7202 */ /* 0x000fc80000000f00 */
[----:B------:R-:W-:Y:S02]  /*2110*/  @!P0 IADD3 R15, PT, PT, -R15, RZ, RZ ;  /* 0x000000ff0f0f8210 */ /* 0x000fe40007ffe1ff */
[----:B------:R-:W-:-:S03]  /*2120*/  @!P4 LOP3.LUT R15, RZ, R11, RZ, 0x33, !PT ;  /* 0x0000000bff0fc212 */ /* 0x000fc600078e33ff */
[----:B------:R-:W-:-:S05]  /*2130*/  @!P1 LOP3.LUT R12, RZ, R8, RZ, 0x33, !PT ;  /* 0x00000008ff0c9212 */ /* 0x000fca00078e33ff */
[----:B------:R-:W-:Y:S01]  /*2140*/  STG.E.ENL2.256 desc[UR4][R2.64], R4, R12 ;  /* 0xf8000004020c797f */ /* 0x000fe2000f121804 */
[----:B------:R-:W-:Y:S05]  /*2150*/  EXIT ;  /* 0x000000000000794d */ /* 0x000fea0003800000 */
.L_x_22463:
        /* <DEDUP_REMOVED lines=10> */
.L_x_54924:


//--------------------- .text._ZN2at6native18elementwise_kernelILi128ELi4EZNS0_15gpu_kernel_implINS0_13BinaryFunctorIaaaZZZNS0_16fmod_kernel_cudaERNS_18TensorIteratorBaseEENKUlvE_clEvENKUlvE0_clEvEUlaaE_EEEEvS5_RKT_EUliE_EEviT1_ --------------------------
	.section	.text._ZN2at6native18elementwise_kernelILi128ELi4EZNS0_15gpu_kernel_implINS0_13BinaryFunctorIaaaZZZNS0_16fmod_kernel_cudaERNS_18TensorIteratorBaseEENKUlvE_clEvENKUlvE0_clEvEUlaaE_EEEEvS5_RKT_EUliE_EEviT1_,"ax",@progbits
	.align	128
        .global         _ZN2at6native18elementwise_kernelILi128ELi4EZNS0_15gpu_kernel_implINS0_13BinaryFunctorIaaaZZZNS0_16fmod_kernel_cudaERNS_18TensorIteratorBaseEENKUlvE_clEvENKUlvE0_clEvEUlaaE_EEEEvS5_RKT_EUliE_EEviT1_
        .type           _ZN2at6native18elementwise_kernelILi128ELi4EZNS0_15gpu_kernel_implINS0_13BinaryFunctorIaaaZZZNS0_16fmod_kernel_cudaERNS_18TensorIteratorBaseEENKUlvE_clEvENKUlvE0_clEvEUlaaE_EEEEvS5_RKT_EUliE_EEviT1_,@function
        .size           _ZN2at6native18elementwise_kernelILi128ELi4EZNS0_15gpu_kernel_implINS0_13BinaryFunctorIaaaZZZNS0_16fmod_kernel_cudaERNS_18TensorIteratorBaseEENKUlvE_clEvENKUlvE0_clEvEUlaaE_EEEEvS5_RKT_EUliE_EEviT1_,(.L_x_54673 - _ZN2at6native18elementwise_kernelILi128ELi4EZNS0_15gpu_kernel_implINS0_13BinaryFunctorIaaaZZZNS0_16fmod_kernel_cudaERNS_18TensorIteratorBaseEENKUlvE_clEvENKUlvE0_clEvEUlaaE_EEEEvS5_RKT_EUliE_EEviT1_)
        .other          _ZN2at6native18elementwise_kernelILi128ELi4EZNS0_15gpu_kernel_implINS0_13BinaryFunctorIaaaZZZNS0_16fmod_kernel_cudaERNS_18TensorIteratorBaseEENKUlvE_clEvENKUlvE0_clEvEUlaaE_EEEEvS5_RKT_EUliE_EEviT1_,@"STO_CUDA_ENTRY STV_DEFAULT"
_ZN2at6native18elementwise_kernelILi128ELi4EZNS0_15gpu_kernel_implINS0_13BinaryFunctorIaaaZZZNS0_16fmod_kernel_cudaERNS_18TensorIteratorBaseEENKUlvE_clEvENKUlvE0_clEvEUlaaE_EEEEvS5_RKT_EUliE_EEviT1_:
.text._ZN2at6native18elementwise_kernelILi128ELi4EZNS0_15gpu_kernel_implINS0_13BinaryFunctorIaaaZZZNS0_16fmod_kernel_cudaERNS_18TensorIteratorBaseEENKUlvE_clEvENKUlvE0_clEvEUlaaE_EEEEvS5_RKT_EUliE_EEviT1_:
        /* <DEDUP_REMOVED lines=371> */
.L_x_22466:
        /* <DEDUP_REMOVED lines=14> */
[----:B------:R0:W5:Y:S01]  /*1810*/  LDG.E.U8 R19, desc[UR36][R2.64] ;  /* 0x0000002402137981 */ /* 0x000162000c1e1100 */
[----:B------:R-:W-:Y:S05]  /*1820*/  BRA `(.L_x_22472) ;  /* 0x0000000c00547947 */ /* 0x000fea0003800000 */
.L_x_22470:
[----:B------:R0:W5:Y:S01]  /*1830*/  LDG.E.U8 R19, desc[UR36][R2.64] ;  /* 0x0000002402137981 */ /* 0x000162000c1e1100 */
[----:B------:R-:W-:Y:S05]  /*1840*/  BRA `(.L_x_22472) ;  /* 0x0000000c004c7947 */ /* 0x000fea0003800000 */
.L_x_22469:
[----:B------:R-:W-:-:S09]  /*1850*/  UISETP.NE.AND UP0, UPT, UR4, 0x2, UPT ;  /* 0x000000020400788c */ /* 0x000fd2000bf05270 */
[----:B------:R-:W-:Y:S05]  /*1860*/  BRA.U !UP0, `(.L_x_22473) ;  /* 0x0000000108207547 */ /* 0x000fea000b800000 */
[----:B------:R-:W-:-:S09]  /*1870*/  UISETP.NE.AND UP0, UPT, UR4, 0x3, UPT ;  /* 0x000000030400788c */ /* 0x000fd2000bf05270 */
[----:B------:R-:W-:Y:S05]  /*1880*/  BRA.U !UP0, `(.L_x_22474) ;  /* 0x0000000108107547 */ /* 0x000fea000b800000 */
[----:B------:R-:W-:-:S09]  /*1890*/  UISETP.NE.AND UP0, UPT, UR4, 0x4, UPT ;  /* 0x000000040400788c */ /* 0x000fd2000bf05270 */
[----:B------:R-:W-:Y:S05]  /*18a0*/  BRA.U UP0, `(.L_x_22471) ;  /* 0x0000000900b07547 */ /* 0x000fea000b800000 */
[----:B------:R0:W5:Y:S01]  /*18b0*/  LDG.E.U8 R19, desc[UR36][R2.64] ;  /* 0x0000002402137981 */ /* 0x000162000c1e1100 */
[----:B------:R-:W-:Y:S05]  /*18c0*/  BRA `(.L_x_22472) ;  /* 0x0000000c002c7947 */ /* 0x000fea0003800000 */
.L_x_22474:
[----:B------:R0:W5:Y:S01]  /*18d0*/  LDG.E.U8 R19, desc[UR36][R2.64] ;  /* 0x0000002402137981 */ /* 0x000162000c1e1100 */
[----:B------:R-:W-:Y:S05]  /*18e0*/  BRA `(.L_x_22472) ;  /* 0x0000000c00247947 */ /* 0x000fea0003800000 */
.L_x_22473:
[----:B------:R0:W5:Y:S01]  /*18f0*/  LDG.E.U16 R19, desc[UR36][R2.64] ;  /* 0x0000002402137981 */ /* 0x000162000c1e1500 */
[----:B------:R-:W-:Y:S05]  /*1900*/  BRA `(.L_x_22472) ;  /* 0x0000000c001c7947 */ /* 0x000fea0003800000 */
.L_x_22468:
        /* <DEDUP_REMOVED lines=9> */
.L_x_22476:
[----:B------:R-:W2:Y:S02]  /*19a0*/  LDG.E.U16 R0, desc[UR36][R2.64] ;  /* 0x0000002402007981 */ /* 0x000ea4000c1e1500 */
[----:B--2---:R-:W-:-:S06]  /*19b0*/  HADD2.F32 R0, -RZ, R0.H0_H0 ;  /* 0x20000000ff007230 */ /* 0x004fcc0000004100 */
[----:B------:R-:W0:Y:S02]  /*19c0*/  F2I.FTZ.TRUNC.NTZ R0, R0 ;  /* 0x0000000000007305 */ /* 0x000e24000021f100 */
[----:B0-----:R-:W-:Y:S01]  /*19d0*/  PRMT R19, R0, 0x7610, R19 ;  /* 0x0000761000137816 */ /* 0x001fe20000000013 */
[----:B------:R-:W-:Y:S06]  /*19e0*/  BRA `(.L_x_22472) ;  /* 0x0000000800e47947 */ /* 0x000fec0003800000 */
.L_x_22475:
        /* <DEDUP_REMOVED lines=9> */
.L_x_22478:
[----:B------:R-:W2:Y:S02]  /*1a80*/  LDG.E.U16 R2, desc[UR36][R2.64] ;  /* 0x0000002402027981 */ /* 0x000ea4000c1e1500 */
[----:B--2---:R-:W-:-:S06]  /*1a90*/  HADD2.F32 R0, -RZ, R2.H0_H0 ;  /* 0x20000002ff007230 */ /* 0x004fcc0000004100 */
[----:B------:R-:W0:Y:S02]  /*1aa0*/  F2I.FTZ.TRUNC.NTZ R0, R0 ;  /* 0x0000000000007305 */ /* 0x000e24000021f100 */
[----:B0-----:R-:W-:Y:S01]  /*1ab0*/  PRMT R19, R0, 0x7610, R19 ;  /* 0x0000761000137816 */ /* 0x001fe20000000013 */
[----:B------:R-:W-:Y:S06]  /*1ac0*/  BRA `(.L_x_22472) ;  /* 0x0000000800ac7947 */ /* 0x000fec0003800000 */
.L_x_22477:
[----:B------:R-:W2:Y:S02]  /*1ad0*/  LDG.E.64 R2, desc[UR36][R2.64] ;  /* 0x0000002402027981 */ /* 0x000ea4000c1e1b00 */
[----:B--2---:R0:W1:Y:S01]  /*1ae0*/  F2I.F64.TRUNC R19, R2 ;  /* 0x0000000200137311 */ /* 0x004062000030d100 */
[----:B------:R-:W-:Y:S05]  /*1af0*/  BRA `(.L_x_22472) ;  /* 0x0000000800a07947 */ /* 0x000fea0003800000 */
.L_x_22467:
        /* <DEDUP_REMOVED lines=12> */
.L_x_22481:
[----:B------:R-:W2:Y:S02]  /*1bc0*/  LDG.E.64 R2, desc[UR36][R2.64] ;  /* 0x0000002402027981 */ /* 0x000ea4000c1e1b00 */
[----:B--2---:R3:W4:Y:S01]  /*1bd0*/  F2I.F64.TRUNC R19, R2 ;  /* 0x0000000200137311 */ /* 0x004722000030d100 */
[----:B------:R-:W-:Y:S05]  /*1be0*/  BRA `(.L_x_22472) ;  /* 0x0000000800647947 */ /* 0x000fea0003800000 */
.L_x_22480:
        /* <DEDUP_REMOVED lines=27> */
.L_x_22483:
        /* <DEDUP_REMOVED lines=14> */
.L_x_22482:
[----:B------:R-:W2:Y:S02]  /*1e80*/  LDG.E.U16 R0, desc[UR36][R2.64] ;  /* 0x0000002402007981 */ /* 0x000ea4000c1e1500 */
[----:B--2---:R-:W-:-:S06]  /*1e90*/  IMAD.U32 R0, R0, 0x10000, RZ ;  /* 0x0001000000007824 */ /* 0x004fcc00078e00ff */
[----:B------:R-:W0:Y:S02]  /*1ea0*/  F2I.FTZ.TRUNC.NTZ R0, R0 ;  /* 0x0000000000007305 */ /* 0x000e24000021f100 */
[----:B0-----:R-:W-:Y:S01]  /*1eb0*/  PRMT R19, R0, 0x7610, R19 ;  /* 0x0000761000137816 */ /* 0x001fe20000000013 */
[----:B------:R-:W-:Y:S06]  /*1ec0*/  BRA `(.L_x_22472) ;  /* 0x0000000400ac7947 */ /* 0x000fec0003800000 */
.L_x_22479:
        /* <DEDUP_REMOVED lines=10> */
.L_x_22486:
        /* <DEDUP_REMOVED lines=21> */
.L_x_22490:
[----:B------:R-:W-:Y:S05]  /*20c0*/  BSYNC.RECONVERGENT B1 ;  /* 0x0000000000017941 */ /* 0x000fea0003800200 */
.L_x_22489:
[----:B------:R-:W-:Y:S01]  /*20d0*/  IMAD.SHL.U32 R0, R0, 0x100000, RZ ;  /* 0x0010000000007824 */ /* 0x000fe200078e00ff */
[----:B------:R-:W-:-:S04]  /*20e0*/  LEA R2, R2, 0x3b800000, 0x17 ;  /* 0x3b80000002027811 */ /* 0x000fc800078eb8ff */
[----:B------:R-:W-:-:S07]  /*20f0*/  LOP3.LUT R0, R2, R0, R7, 0xfe, !PT ;  /* 0x0000000002007212 */ /* 0x000fce00078efe07 */
.L_x_22488:
[----:B------:R-:W-:Y:S05]  /*2100*/  BSYNC.RECONVERGENT B0 ;  /* 0x0000000000007941 */ /* 0x000fea0003800200 */
.L_x_22487:
[----:B------:R-:W0:Y:S02]  /*2110*/  F2I.FTZ.TRUNC.NTZ R0, R0 ;  /* 0x0000000000007305 */ /* 0x000e24000021f100 */
[----:B0-----:R-:W-:Y:S01]  /*2120*/  PRMT R19, R0, 0x7610, R19 ;  /* 0x0000761000137816 */ /* 0x001fe20000000013 */
[----:B------:R-:W-:Y:S06]  /*2130*/  BRA `(.L_x_22472) ;  /* 0x0000000400107947 */ /* 0x000fec0003800000 */
.L_x_22485:
        /* <DEDUP_REMOVED lines=21> */
.L_x_22494:
[----:B------:R-:W-:Y:S05]  /*2290*/  BSYNC.RECONVERGENT B1 ;  /* 0x0000000000017941 */ /* 0x000fea0003800200 */
.L_x_22493:
[----:B------:R-:W-:Y:S01]  /*22a0*/  IMAD.SHL.U32 R0, R0, 0x200000, RZ ;  /* 0x0020000000007824 */ /* 0x000fe200078e00ff */
[----:B------:R-:W-:-:S04]  /*22b0*/  LEA R2, R2, 0x37800000, 0x17 ;  /* 0x3780000002027811 */ /* 0x000fc800078eb8ff */
[----:B------:R-:W-:-:S07]  /*22c0*/  LOP3.LUT R0, R2, R0, R7, 0xfe, !PT ;  /* 0x0000000002007212 */ /* 0x000fce00078efe07 */
.L_x_22492:
[----:B------:R-:W-:Y:S05]  /*22d0*/  BSYNC.RECONVERGENT B0 ;  /* 0x0000000000007941 */ /* 0x000fea0003800200 */
.L_x_22491:
[----:B------:R-:W0:Y:S02]  /*22e0*/  F2I.FTZ.TRUNC.NTZ R0, R0 ;  /* 0x0000000000007305 */ /* 0x000e24000021f100 */
[----:B0-----:R-:W-:Y:S01]  /*22f0*/  PRMT R19, R0, 0x7610, R19 ;  /* 0x0000761000137816 */ /* 0x001fe20000000013 */
[----:B------:R-:W-:Y:S06]  /*2300*/  BRA `(.L_x_22472) ;  /* 0x00000000009c7947 */ /* 0x000fec0003800000 */
.L_x_22484:
[----:B------:R-:W-:-:S09]  /*2310*/  UISETP.NE.AND UP0, UPT, UR4, 0x1c, UPT ;  /* 0x0000001c0400788c */ /* 0x000fd2000bf05270 */
[----:B------:R-:W-:Y:S05]  /*2320*/  BRA.U !UP0, `(.L_x_22495) ;  /* 0x0000000108907547 */ /* 0x000fea000b800000 */
[----:B------:R-:W-:-:S09]  /*2330*/  UISETP.NE.AND UP0, UPT, UR4, 0x1d, UPT ;  /* 0x0000001d0400788c */ /* 0x000fd2000bf05270 */
[----:B------:R-:W-:Y:S05]  /*2340*/  BRA.U !UP0, `(.L_x_22496) ;  /* 0x0000000108807547 */ /* 0x000fea000b800000 */
[----:B------:R-:W-:-:S09]  /*2350*/  UISETP.NE.AND UP0, UPT, UR4, 0x2c, UPT ;  /* 0x0000002c0400788c */ /* 0x000fd2000bf05270 */
[----:B------:R-:W-:Y:S05]  /*2360*/  BRA.U !UP0, `(.L_x_22497) ;  /* 0x0000000108487547 */ /* 0x000fea000b800000 */
.L_x_22471:
        /* <DEDUP_REMOVED lines=16> */
.L_x_22498:
[----:B------:R-:W-:Y:S01]  /*2470*/  PRMT R19, RZ, 0x7610, R19 ;  /* 0x00007610ff137816 */ /* 0x000fe20000000013 */
[----:B------:R-:W-:Y:S06]  /*2480*/  BRA `(.L_x_22472) ;  /* 0x00000000003c7947 */ /* 0x000fec0003800000 */
.L_x_22497:
        /* <DEDUP_REMOVED lines=8> */
.L_x_22500:
[----:B------:R-:W-:Y:S05]  /*2510*/  BSYNC.RECONVERGENT B0 ;  /* 0x0000000000007941 */ /* 0x000fea0003800200 */
.L_x_22499:
[----:B------:R-:W0:Y:S02]  /*2520*/  F2I.FTZ.TRUNC.NTZ R0, R0 ;  /* 0x0000000000007305 */ /* 0x000e24000021f100 */
[----:B0-----:R-:W-:Y:S01]  /*2530*/  PRMT R19, R0, 0x7610, R19 ;  /* 0x0000761000137816 */ /* 0x001fe20000000013 */
[----:B------:R-:W-:Y:S06]  /*2540*/  BRA `(.L_x_22472) ;  /* 0x00000000000c7947 */ /* 0x000fec0003800000 */
.L_x_22496:
[----:B------:R2:W5:Y:S01]  /*2550*/  LDG.E.U8 R19, desc[UR36][R2.64] ;  /* 0x0000002402137981 */ /* 0x000562000c1e1100 */
[----:B------:R-:W-:Y:S05]  /*2560*/  BRA `(.L_x_22472) ;  /* 0x0000000000047947 */ /* 0x000fea0003800000 */
.L_x_22495:
[----:B------:R1:W5:Y:S02]  /*2570*/  LDG.E.U8 R19, desc[UR36][R2.64] ;  /* 0x0000002402137981 */ /* 0x000364000c1e1100 */
.L_x_22472:
        /* <DEDUP_REMOVED lines=16> */
.L_x_22504:
[----:B------:R3:W5:Y:S01]  /*2680*/  LDG.E.U8 R0, desc[UR36][R2.64] ;  /* 0x0000002402007981 */ /* 0x000762000c1e1100 */
[----:B------:R-:W-:Y:S05]  /*2690*/  BRA `(.L_x_22506) ;  /* 0x0000000c004c7947 */ /* 0x000fea0003800000 */
.L_x_22503:
        /* <DEDUP_REMOVED lines=8> */
.L_x_22508:
[----:B------:R1:W5:Y:S01]  /*2720*/  LDG.E.U8 R0, desc[UR36][R2.64] ;  /* 0x0000002402007981 */ /* 0x000362000c1e1100 */
[----:B------:R-:W-:Y:S05]  /*2730*/  BRA `(.L_x_22506) ;  /* 0x0000000c00247947 */ /* 0x000fea0003800000 */
.L_x_22507:
[----:B------:R2:W5:Y:S01]  /*2740*/  LDG.E.U16 R0, desc[UR36][R2.64] ;  /* 0x0000002402007981 */ /* 0x000562000c1e1500 */
[----:B------:R-:W-:Y:S05]  /*2750*/  BRA `(.L_x_22506) ;  /* 0x0000000c001c7947 */ /* 0x000fea0003800000 */
.L_x_22502:
        /* <DEDUP_REMOVED lines=9> */
.L_x_22510:
[----:B------:R-:W2:Y:S02]  /*27f0*/  LDG.E.U16 R4, desc[UR36][R2.64] ;  /* 0x0000002402047981 */ /* 0x000ea4000c1e1500 */
[----:B--2---:R-:W-:-:S06]  /*2800*/  HADD2.F32 R4, -RZ, R4.H0_H0 ;  /* 0x20000004ff047230 */ /* 0x004fcc0000004100 */
[----:B------:R-:W0:Y:S02]  /*2810*/  F2I.FTZ.TRUNC.NTZ R4, R4 ;  /* 0x0000000400047305 */ /* 0x000e24000021f100 */
[----:B0-----:R-:W-:Y:S01]  /*2820*/  PRMT R0, R4, 0x7610, R0 ;  /* 0x0000761004007816 */ /* 0x001fe20000000000 */
[----:B------:R-:W-:Y:S06]  /*2830*/  BRA `(.L_x_22506) ;  /* 0x0000000800e47947 */ /* 0x000fec0003800000 */
.L_x_22509:
        /* <DEDUP_REMOVED lines=9> */
.L_x_22512:
[----:B------:R-:W2:Y:S02]  /*28d0*/  LDG.E.U16 R2, desc[UR36][R2.64] ;  /* 0x0000002402027981 */ /* 0x000ea4000c1e1500 */
[----:B--2---:R-:W-:-:S06]  /*28e0*/  HADD2.F32 R4, -RZ, R2.H0_H0 ;  /* 0x20000002ff047230 */ /* 0x004fcc0000004100 */
[----:B------:R-:W0:Y:S02]  /*28f0*/  F2I.FTZ.TRUNC.NTZ R4, R4 ;  /* 0x0000000400047305 */ /* 0x000e24000021f100 */
[----:B0-----:R-:W-:Y:S01]  /*2900*/  PRMT R0, R4, 0x7610, R0 ;  /* 0x0000761004007816 */ /* 0x001fe20000000000 */
[----:B------:R-:W-:Y:S06]  /*2910*/  BRA `(.L_x_22506) ;  /* 0x0000000800ac7947 */ /* 0x000fec0003800000 */
.L_x_22511:
[----:B------:R-:W2:Y:S02]  /*2920*/  LDG.E.64 R2, desc[UR36][R2.64] ;  /* 0x0000002402027981 */ /* 0x000ea4000c1e1b00 */
[----:B--2---:R0:W1:Y:S01]  /*2930*/  F2I.F64.TRUNC R0, R2 ;  /* 0x0000000200007311 */ /* 0x004062000030d100 */
[----:B------:R-:W-:Y:S05]  /*2940*/  BRA `(.L_x_22506) ;  /* 0x0000000800a07947 */ /* 0x000fea0003800000 */
.L_x_22501:
        /* <DEDUP_REMOVED lines=12> */
.L_x_22515:
[----:B------:R-:W2:Y:S02]  /*2a10*/  LDG.E.64 R2, desc[UR36][R2.64] ;  /* 0x0000002402027981 */ /* 0x000ea4000c1e1b00 */
[----:B--2---:R0:W1:Y:S01]  /*2a20*/  F2I.F64.TRUNC R0, R2 ;  /* 0x0000000200007311 */ /* 0x004062000030d100 */
[----:B------:R-:W-:Y:S05]  /*2a30*/  BRA `(.L_x_22506) ;  /* 0x0000000800647947 */ /* 0x000fea0003800000 */
.L_x_22514:
        /* <DEDUP_REMOVED lines=27> */
.L_x_22517:
        /* <DEDUP_REMOVED lines=14> */
.L_x_22516:
[----:B------:R-:W2:Y:S02]  /*2cd0*/  LDG.E.U16 R4, desc[UR36][R2.64] ;  /* 0x0000002402047981 */ /* 0x000ea4000c1e1500 */
[----:B--2---:R-:W-:-:S06]  /*2ce0*/  IMAD.U32 R4, R4, 0x10000, RZ ;  /* 0x0001000004047824 */ /* 0x004fcc00078e00ff */
[----:B------:R-:W0:Y:S02]  /*2cf0*/  F2I.FTZ.TRUNC.NTZ R4, R4 ;  /* 0x0000000400047305 */ /* 0x000e24000021f100 */
[----:B0-----:R-:W-:Y:S01]  /*2d00*/  PRMT R0, R4, 0x7610, R0 ;  /* 0x0000761004007816 */ /* 0x001fe20000000000 */
[----:B------:R-:W-:Y:S06]  /*2d10*/  BRA `(.L_x_22506) ;  /* 0x0000000400ac7947 */ /* 0x000fec0003800000 */
.L_x_22513:
        /* <DEDUP_REMOVED lines=10> */
.L_x_22520:
        /* <DEDUP_REMOVED lines=21> */
.L_x_22524:
[----:B------:R-:W-:Y:S05]  /*2f10*/  BSYNC.RECONVERGENT B1 ;  /* 0x0000000000017941 */ /* 0x000fea0003800200 */
.L_x_22523:
[----:B------:R-:W-:Y:S01]  /*2f20*/  IMAD.SHL.U32 R0, R0, 0x100000, RZ ;  /* 0x0010000000007824 */ /* 0x000fe200078e00ff */
[----:B------:R-:W-:-:S04]  /*2f30*/  LEA R2, R2, 0x3b800000, 0x17 ;  /* 0x3b80000002027811 */ /* 0x000fc800078eb8ff */
[----:B------:R-:W-:-:S07]  /*2f40*/  LOP3.LUT R4, R2, R0, R7, 0xfe, !PT ;  /* 0x0000000002047212 */ /* 0x000fce00078efe07 */
.L_x_22522:
[----:B------:R-:W-:Y:S05]  /*2f50*/  BSYNC.RECONVERGENT B0 ;  /* 0x0000000000007941 */ /* 0x000fea0003800200 */
.L_x_22521:
[----:B------:R-:W0:Y:S02]  /*2f60*/  F2I.FTZ.TRUNC.NTZ R4, R4 ;  /* 0x0000000400047305 */ /* 0x000e24000021f100 */
[----:B0-----:R-:W-:Y:S01]  /*2f70*/  PRMT R0, R4, 0x7610, R0 ;  /* 0x0000761004007816 */ /* 0x001fe20000000000 */
[----:B------:R-:W-:Y:S06]  /*2f80*/  BRA `(.L_x_22506) ;  /* 0x0000000400107947 */ /* 0x000fec0003800000 */
.L_x_22519:
        /* <DEDUP_REMOVED lines=21> */
.L_x_22528:
[----:B------:R-:W-:Y:S05]  /*30e0*/  BSYNC.RECONVERGENT B1 ;  /* 0x0000000000017941 */ /* 0x000fea0003800200 */
.L_x_22527:
[----:B------:R-:W-:Y:S01]  /*30f0*/  IMAD.SHL.U32 R0, R0, 0x200000, RZ ;  /* 0x0020000000007824 */ /* 0x000fe200078e00ff */
[----:B------:R-:W-:-:S04]  /*3100*/  LEA R2, R2, 0x37800000, 0x17 ;  /* 0x3780000002027811 */ /* 0x000fc800078eb8ff */
[----:B------:R-:W-:-:S07]  /*3110*/  LOP3.LUT R4, R2, R0, R7, 0xfe, !PT ;  /* 0x0000000002047212 */ /* 0x000fce00078efe07 */
.L_x_22526:
[----:B------:R-:W-:Y:S05]  /*3120*/  BSYNC.RECONVERGENT B0 ;  /* 0x0000000000007941 */ /* 0x000fea0003800200 */
.L_x_22525:
[----:B------:R-:W0:Y:S02]  /*3130*/  F2I.FTZ.TRUNC.NTZ R4, R4 ;  /* 0x0000000400047305 */ /* 0x000e24000021f100 */
[----:B0-----:R-:W-:Y:S01]  /*3140*/  PRMT R0, R4, 0x7610, R0 ;  /* 0x0000761004007816 */ /* 0x001fe20000000000 */
[----:B------:R-:W-:Y:S06]  /*3150*/  BRA `(.L_x_22506) ;  /* 0x00000000009c7947 */ /* 0x000fec0003800000 */
.L_x_22518:
[----:B------:R-:W-:-:S09]  /*3160*/  UISETP.NE.AND UP0, UPT, UR4, 0x1c, UPT ;  /* 0x0000001c0400788c */ /* 0x000fd2000bf05270 */
[----:B------:R-:W-:Y:S05]  /*3170*/  BRA.U !UP0, `(.L_x_22529) ;  /* 0x0000000108907547 */ /* 0x000fea000b800000 */
[----:B------:R-:W-:-:S09]  /*3180*/  UISETP.NE.AND UP0, UPT, UR4, 0x1d, UPT ;  /* 0x0000001d0400788c */ /* 0x000fd2000bf05270 */
[----:B------:R-:W-:Y:S05]  /*3190*/  BRA.U !UP0, `(.L_x_22530) ;  /* 0x0000000108807547 */ /* 0x000fea000b800000 */
[----:B------:R-:W-:-:S09]  /*31a0*/  UISETP.NE.AND UP0, UPT, UR4, 0x2c, UPT ;  /* 0x0000002c0400788c */ /* 0x000fd2000bf05270 */
[----:B------:R-:W-:Y:S05]  /*31b0*/  BRA.U !UP0, `(.L_x_22531) ;  /* 0x0000000108487547 */ /* 0x000fea000b800000 */
.L_x_22505:
        /* <DEDUP_REMOVED lines=15> */
[----:B--2-45:R-:W-:Y:S05]  /*32b0*/  CALL.ABS.NOINC R2 ;  /* 0x0000000002007343 */ /* 0x034fea0003c00000 */
.L_x_22532:
[----:B------:R-:W-:Y:S01]  /*32c0*/  PRMT R0, RZ, 0x7610, R0 ;  /* 0x00007610ff007816 */ /* 0x000fe20000000000 */
[----:B------:R-:W-:Y:S06]  /*32d0*/  BRA `(.L_x_22506) ;  /* 0x00000000003c7947 */ /* 0x000fec0003800000 */
.L_x_22531:
        /* <DEDUP_REMOVED lines=8> */
.L_x_22534:
[----:B------:R-:W-:Y:S05]  /*3360*/  BSYNC.RECONVERGENT B0 ;  /* 0x0000000000007941 */ /* 0x000fea0003800200 */
.L_x_22533:
[----:B------:R-:W0:Y:S02]  /*3370*/  F2I.FTZ.TRUNC.NTZ R4, R4 ;  /* 0x0000000400047305 */ /* 0x000e24000021f100 */
[----:B0-----:R-:W-:Y:S01]  /*3380*/  PRMT R0, R4, 0x7610, R0 ;  /* 0x0000761004007816 */ /* 0x001fe20000000000 */
[----:B------:R-:W-:Y:S06]  /*3390*/  BRA `(.L_x_22506) ;  /* 0x00000000000c7947 */ /* 0x000fec0003800000 */
.L_x_22530:
[----:B------:R0:W5:Y:S01]  /*33a0*/  LDG.E.U8 R0, desc[UR36][R2.64] ;  /* 0x0000002402007981 */ /* 0x000162000c1e1100 */
[----:B------:R-:W-:Y:S05]  /*33b0*/  BRA `(.L_x_22506) ;  /* 0x0000000000047947 */ /* 0x000fea0003800000 */
.L_x_22529:
[----:B------:R0:W5:Y:S02]  /*33c0*/  LDG.E.U8 R0, desc[UR36][R2.64] ;  /* 0x0000002402007981 */ /* 0x000164000c1e1100 */
.L_x_22506:
[----:B------:R-:W0:Y:S01]  /*33d0*/  LDCU.64 UR4, c[0x0][0x5e8] ;  /* 0x0000bd00ff0477ac */ /* 0x000e220008000a00 */
[----:B-1---5:R-:W-:Y:S02]  /*33e0*/  PRMT R5, R0, 0x8880, RZ ;  /* 0x0000888000057816 */ /* 0x022fe400000000ff */
[----:B----4-:R-:W-:Y:S02]  /*33f0*/  PRMT R4, R19, 0x8880, RZ ;  /* 0x0000888013047816 */ /* 0x010fe400000000ff */
[----:B------:R-:W-:Y:S02]  /*3400*/  MOV R0, 0x3440 ;  /* 0x0000344000007802 */ /* 0x000fe40000000f00 */
[----:B0-23--:R-:W-:-:S04]  /*3410*/  IADD3 R2, P0, PT, R16, UR4, RZ ;  /* 0x0000000410027c10 */ /* 0x00dfc8000ff1e0ff */
[----:B------:R-:W-:-:S09]  /*3420*/  IADD3.X R3, PT, PT, RZ, UR5, RZ, P0, !PT ;  /* 0x00000005ff037c10 */ /* 0x000fd200087fe4ff */
[----:B------:R-:W-:Y:S05]  /*3430*/  CALL.REL.NOINC `($__internal_21_$__cuda_sm20_rem_s16) ;  /* 0x000000d000d07944 */ /* 0x000fea0003c00000 */
        /* <DEDUP_REMOVED lines=13> */
.L_x_22538:
[----:B------:R3:W-:Y:S01]  /*3510*/  STG.E.U8 desc[UR36][R2.64], R9 ;  /* 0x0000000902007986 */ /* 0x0007e2000c101124 */
[----:B------:R-:W-:Y:S05]  /*3520*/  BRA `(.L_x_22540) ;  /* 0x0000000c00507947 */ /* 0x000fea0003800000 */
.L_x_22537:
[----:B------:R-:W-:-:S09]  /*3530*/  UISETP.NE.AND UP0, UPT, UR4, 0x2, UPT ;  /* 0x000000020400788c */ /* 0x000fd2000bf05270 */
[----:B------:R-:W-:Y:S05]  /*3540*/  BRA.U !UP0, `(.L_x_22541) ;  /* 0x00000001082c7547 */ /* 0x000fea000b800000 */
[----:B------:R-:W-:-:S09]  /*3550*/  UISETP.NE.AND UP0, UPT, UR4, 0x3, UPT ;  /* 0x000000030400788c */ /* 0x000fd2000bf05270 */
[----:B------:R-:W-:Y:S05]  /*3560*/  BRA.U !UP0, `(.L_x_22542) ;  /* 0x0000000108187547 */ /* 0x000fea000b800000 */
[----:B------:R-:W-:-:S09]  /*3570*/  UISETP.NE.AND UP0, UPT, UR4, 0x4, UPT ;  /* 0x000000040400788c */ /* 0x000fd2000bf05270 */
[----:B------:R-:W-:Y:S05]  /*3580*/  BRA.U UP0, `(.L_x_22539) ;  /* 0x00000009009c7547 */ /* 0x000fea000b800000 */
[----:B------:R-:W-:-:S04]  /*3590*/  PRMT R4, R9, 0x9910, RZ ;  /* 0x0000991009047816 */ /* 0x000fc800000000ff */
[----:B------:R-:W-:-:S05]  /*35a0*/  SHF.R.S32.HI R5, RZ, 0x1f, R4 ;  /* 0x0000001fff057819 */ /* 0x000fca0000011404 */
[----:B------:R0:W-:Y:S01]  /*35b0*/  STG.E.64 desc[UR36][R2.64], R4 ;  /* 0x0000000402007986 */ /* 0x0001e2000c101b24 */
[----:B------:R-:W-:Y:S05]  /*35c0*/  BRA `(.L_x_22540) ;  /* 0x0000000c00287947 */ /* 0x000fea0003800000 */
.L_x_22542:
[----:B------:R-:W-:-:S05]  /*35d0*/  PRMT R5, R9, 0x9910, RZ ;  /* 0x0000991009057816 */ /* 0x000fca00000000ff */
[----:B------:R1:W-:Y:S01]  /*35e0*/  STG.E desc[UR36][R2.64], R5 ;  /* 0x0000000502007986 */ /* 0x0003e2000c101924 */
[----:B------:R-:W-:Y:S05]  /*35f0*/  BRA `(.L_x_22540) ;  /* 0x0000000c001c7947 */ /* 0x000fea0003800000 */
.L_x_22541:
[----:B------:R2:W-:Y:S01]  /*3600*/  STG.E.U16 desc[UR36][R2.64], R9 ;  /* 0x0000000902007986 */ /* 0x0005e2000c101524 */
[----:B------:R-:W-:Y:S05]  /*3610*/  BRA `(.L_x_22540) ;  /* 0x0000000c00147947 */ /* 0x000fea0003800000 */
.L_x_22536:
        /* <DEDUP_REMOVED lines=9> */
.L_x_22544:
[----:B------:R-:W0:Y:S02]  /*36b0*/  I2F.S16 R0, R9 ;  /* 0x0000000900007306 */ /* 0x000e240000101400 */
[----:B0-----:R-:W-:-:S05]  /*36c0*/  F2FP.F16.F32.PACK_AB R0, RZ, R0 ;  /* 0x00000000ff00723e */ /* 0x001fca00000000ff */
[----:B------:R0:W-:Y:S01]  /*36d0*/  STG.E.U16 desc[UR36][R2.64], R0 ;  /* 0x0000000002007986 */ /* 0x0001e2000c101524 */
[----:B------:R-:W-:Y:S05]  /*36e0*/  BRA `(.L_x_22540) ;  /* 0x0000000800e07947 */ /* 0x000fea0003800000 */
.L_x_22543:
        /* <DEDUP_REMOVED lines=10> */
.L_x_22546:
[----:B------:R-:W0:Y:S02]  /*3790*/  I2F.S16 R9, R9 ;  /* 0x0000000900097306 */ /* 0x000e240000101400 */
[----:B0-----:R-:W-:-:S04]  /*37a0*/  F2FP.F16.F32.PACK_AB R5, RZ, R9 ;  /* 0x00000009ff05723e */ /* 0x001fc800000000ff */
[----:B------:R-:W-:-:S05]  /*37b0*/  PRMT R5, R5, 0x5410, RZ ;  /* 0x0000541005057816 */ /* 0x000fca00000000ff */
[----:B------:R0:W-:Y:S01]  /*37c0*/  STG.E desc[UR36][R2.64], R5 ;  /* 0x0000000502007986 */ /* 0x0001e2000c101924 */
[----:B------:R-:W-:Y:S05]  /*37d0*/  BRA `(.L_x_22540) ;  /* 0x0000000800a47947 */ /* 0x000fea0003800000 */
.L_x_22545:
[----:B------:R-:W0:Y:S02]  /*37e0*/  I2F.F64.S16 R4, R9 ;  /* 0x0000000900047312 */ /* 0x000e240000101c00 */
[----:B0-----:R0:W-:Y:S01]  /*37f0*/  STG.E.64 desc[UR36][R2.64], R4 ;  /* 0x0000000402007986 */ /* 0x0011e2000c101b24 */
[----:B------:R-:W-:Y:S05]  /*3800*/  BRA `(.L_x_22540) ;  /* 0x0000000800987947 */ /* 0x000fea0003800000 */
.L_x_22535:
        /* <DEDUP_REMOVED lines=8> */
[----:B------:R-:W-:-:S04]  /*3890*/  PRMT R0, R9, 0x9910, RZ ;  /* 0x0000991009007816 */ /* 0x000fc800000000ff */
[----:B------:R-:W-:-:S04]  /*38a0*/  ISETP.NE.AND P0, PT, R0, RZ, PT ;  /* 0x000000ff0000720c */ /* 0x000fc80003f05270 */
[----:B------:R-:W-:-:S05]  /*38b0*/  SEL R5, RZ, 0x1, !P0 ;  /* 0x00000001ff057807 */ /* 0x000fca0004000000 */
[----:B------:R0:W-:Y:S01]  /*38c0*/  STG.E.U8 desc[UR36][R2.64], R5 ;  /* 0x0000000502007986 */ /* 0x0001e2000c101124 */
[----:B------:R-:W-:Y:S05]  /*38d0*/  BRA `(.L_x_22540) ;  /* 0x0000000800647947 */ /* 0x000fea0003800000 */
.L_x_22549:
[----:B------:R-:W0:Y:S01]  /*38e0*/  I2F.F64.S16 R4, R9 ;  /* 0x0000000900047312 */ /* 0x000e220000101c00 */
[----:B------:R-:W-:-:S05]  /*38f0*/  CS2R R6, SRZ ;  /* 0x0000000000067805 */ /* 0x000fca000001ff00 */
[----:B0-----:R0:W-:Y:S01]  /*3900*/  STG.E.128 desc[UR36][R2.64], R4 ;  /* 0x0000000402007986 */ /* 0x0011e2000c101d24 */
[----:B------:R-:W-:Y:S05]  /*3910*/  BRA `(.L_x_22540) ;  /* 0x0000000800547947 */ /* 0x000fea0003800000 */
.L_x_22548:
        /* <DEDUP_REMOVED lines=19> */
.L_x_22553:
[----:B------:R-:W-:Y:S05]  /*3a50*/  BSYNC.RECONVERGENT B0 ;  /* 0x0000000000007941 */ /* 0x000fea0003800200 */
.L_x_22552:
[----:B------:R-:W-:-:S05]  /*3a60*/  LOP3.LUT R5, R0, 0x80, R5, 0xf8, !PT ;  /* 0x0000008000057812 */ /* 0x000fca00078ef805 */
[----:B------:R0:W-:Y:S01]  /*3a70*/  STG.E.U8 desc[UR36][R2.64], R5 ;  /* 0x0000000502007986 */ /* 0x0001e2000c101124 */
[----:B------:R-:W-:Y:S05]  /*3a80*/  BRA `(.L_x_22540) ;  /* 0x0000000400f87947 */ /* 0x000fea0003800000 */
.L_x_22551:
        /* <DEDUP_REMOVED lines=15> */
.L_x_22555:
[----:B------:R-:W-:Y:S05]  /*3b80*/  BSYNC.RECONVERGENT B0 ;  /* 0x0000000000007941 */ /* 0x000fea0003800200 */
.L_x_22554:
[----:B------:R-:W-:-:S05]  /*3b90*/  LOP3.LUT R5, R0, 0x80, R5, 0xf8, !PT ;  /* 0x0000008000057812 */ /* 0x000fca00078ef805 */
[----:B------:R0:W-:Y:S01]  /*3ba0*/  STG.E.U8 desc[UR36][R2.64], R5 ;  /* 0x0000000502007986 */ /* 0x0001e2000c101124 */
[----:B------:R-:W-:Y:S05]  /*3bb0*/  BRA `(.L_x_22540) ;  /* 0x0000000400ac7947 */ /* 0x000fea0003800000 */
.L_x_22550:
[----:B------:R-:W0:Y:S02]  /*3bc0*/  I2F.S16 R0, R9 ;  /* 0x0000000900007306 */ /* 0x000e240000101400 */
[----:B0-----:R-:W-:-:S05]  /*3bd0*/  F2FP.BF16.F32.PACK_AB R0, RZ, R0 ;  /* 0x00000000ff00723e */ /* 0x001fca00000010ff */
[----:B------:R0:W-:Y:S01]  /*3be0*/  STG.E.U16 desc[UR36][R2.64], R0 ;  /* 0x0000000002007986 */ /* 0x0001e2000c101524 */
[----:B------:R-:W-:Y:S05]  /*3bf0*/  BRA `(.L_x_22540) ;  /* 0x00000004009c7947 */ /* 0x000fea0003800000 */
.L_x_22547:
        /* <DEDUP_REMOVED lines=10> */
.L_x_22558:
        /* <DEDUP_REMOVED lines=13> */
.L_x_22561:
[----:B------:R-:W-:-:S04]  /*3d70*/  SHF.R.U32.HI R0, RZ, 0x14, R5 ;  /* 0x00000014ff007819 */ /* 0x000fc80000011605 */
[----:B------:R-:W-:-:S04]  /*3d80*/  LOP3.LUT R0, R0, 0x1, RZ, 0xc0, !PT ;  /* 0x0000000100007812 */ /* 0x000fc800078ec0ff */
[----:B------:R-:W-:-:S04]  /*3d90*/  IADD3 R0, PT, PT, R5, 0x487ffff, R0 ;  /* 0x0487ffff05007810 */ /* 0x000fc80007ffe000 */
[----:B------:R-:W-:-:S04]  /*3da0*/  SHF.R.U32.HI R0, RZ, 0x14, R0 ;  /* 0x00000014ff007819 */ /* 0x000fc80000011600 */
[----:B------:R-:W-:-:S07]  /*3db0*/  LOP3.LUT R4, R0, 0xff, RZ, 0xc0, !PT ;  /* 0x000000ff00047812 */ /* 0x000fce00078ec0ff */
.L_x_22562:
[----:B------:R-:W-:-:S04]  /*3dc0*/  SHF.R.U32.HI R5, RZ, 0x18, R5 ;  /* 0x00000018ff057819 */ /* 0x000fc80000011605 */
[----:B------:R-:W-:-:S04]  /*3dd0*/  LOP3.LUT R4, R4, 0x80, R5, 0xf8, !PT ;  /* 0x0000008004047812 */ /* 0x000fc800078ef805 */
[----:B------:R-:W-:-:S07]  /*3de0*/  PRMT R0, R4, 0x7610, R0 ;  /* 0x0000761004007816 */ /* 0x000fce0000000000 */
.L_x_22560:
[----:B------:R-:W-:Y:S05]  /*3df0*/  BSYNC.RECONVERGENT B0 ;  /* 0x0000000000007941 */ /* 0x000fea0003800200 */
.L_x_22559:
[----:B------:R0:W-:Y:S01]  /*3e00*/  STG.E.U8 desc[UR36][R2.64], R0 ;  /* 0x0000000002007986 */ /* 0x0001e2000c101124 */
[----:B------:R-:W-:Y:S05]  /*3e10*/  BRA `(.L_x_22540) ;  /* 0x0000000400147947 */ /* 0x000fea0003800000 */
.L_x_22557:
        /* <DEDUP_REMOVED lines=13> */
.L_x_22565:
[----:B------:R-:W-:-:S04]  /*3ef0*/  SHF.R.U32.HI R0, RZ, 0x15, R5 ;  /* 0x00000015ff007819 */ /* 0x000fc80000011605 */
[----:B------:R-:W-:-:S04]  /*3f00*/  LOP3.LUT R0, R0, 0x1, RZ, 0xc0, !PT ;  /* 0x0000000100007812 */ /* 0x000fc800078ec0ff */
[----:B------:R-:W-:-:S04]  /*3f10*/  IADD3 R0, PT, PT, R5, 0x88fffff, R0 ;  /* 0x088fffff05007810 */ /* 0x000fc80007ffe000 */
[----:B------:R-:W-:-:S04]  /*3f20*/  SHF.R.U32.HI R0, RZ, 0x15, R0 ;  /* 0x00000015ff007819 */ /* 0x000fc80000011600 */
[----:B------:R-:W-:-:S07]  /*3f30*/  LOP3.LUT R4, R0, 0xff, RZ, 0xc0, !PT ;  /* 0x000000ff00047812 */ /* 0x000fce00078ec0ff */
.L_x_22566:
[----:B------:R-:W-:-:S04]  /*3f40*/  SHF.R.U32.HI R5, RZ, 0x18, R5 ;  /* 0x00000018ff057819 */ /* 0x000fc80000011605 */
[----:B------:R-:W-:-:S04]  /*3f50*/  LOP3.LUT R4, R4, 0x80, R5, 0xf8, !PT ;  /* 0x0000008004047812 */ /* 0x000fc800078ef805 */
[----:B------:R-:W-:-:S07]  /*3f60*/  PRMT R0, R4, 0x7610, R0 ;  /* 0x0000761004007816 */ /* 0x000fce0000000000 */
.L_x_22564:
[----:B------:R-:W-:Y:S05]  /*3f70*/  BSYNC.RECONVERGENT B0 ;  /* 0x0000000000007941 */ /* 0x000fea0003800200 */
.L_x_22563:
[----:B------:R0:W-:Y:S01]  /*3f80*/  STG.E.U8 desc[UR36][R2.64], R0 ;  /* 0x0000000002007986 */ /* 0x0001e2000c101124 */
[----:B------:R-:W-:Y:S05]  /*3f90*/  BRA `(.L_x_22540) ;  /* 0x0000000000b47947 */ /* 0x000fea0003800000 */
.L_x_22556:
[----:B------:R-:W-:-:S09]  /*3fa0*/  UISETP.NE.AND UP0, UPT, UR4, 0x1c, UPT ;  /* 0x0000001c0400788c */ /* 0x000fd2000bf05270 */
[----:B------:R-:W-:Y:S05]  /*3fb0*/  BRA.U !UP0, `(.L_x_22567) ;  /* 0x0000000108a47547 */ /* 0x000fea000b800000 */
[----:B------:R-:W-:-:S09]  /*3fc0*/  UISETP.NE.AND UP0, UPT, UR4, 0x1d, UPT ;  /* 0x0000001d0400788c */ /* 0x000fd2000bf05270 */
[----:B------:R-:W-:Y:S05]  /*3fd0*/  BRA.U !UP0, `(.L_x_22568) ;  /* 0x00000001088c7547 */ /* 0x000fea000b800000 */
[----:B------:R-:W-:-:S09]  /*3fe0*/  UISETP.NE.AND UP0, UPT, UR4, 0x2c, UPT ;  /* 0x0000002c0400788c */ /* 0x000fd2000bf05270 */
[----:B------:R-:W-:Y:S05]  /*3ff0*/  BRA.U !UP0, `(.L_x_22569) ;  /* 0x0000000108447547 */ /* 0x000fea000b800000 */
.L_x_22539:
        /* <DEDUP_REMOVED lines=16> */
.L_x_22570:
[----:B------:R-:W-:Y:S05]  /*4100*/  BRA `(.L_x_22540) ;  /* 0x0000000000587947 */ /* 0x000fea0003800000 */
.L_x_22569:
        /* <DEDUP_REMOVED lines=16> */
.L_x_22568:
[----:B------:R-:W-:-:S04]  /*4210*/  PRMT R4, R9, 0x9910, RZ ;  /* 0x0000991009047816 */ /* 0x000fc800000000ff */
[----:B------:R-:W-:-:S05]  /*4220*/  SHF.R.S32.HI R5, RZ, 0x1f, R4 ;  /* 0x0000001fff057819 */ /* 0x000fca0000011404 */
[----:B------:R0:W-:Y:S01]  /*4230*/  STG.E.64 desc[UR36][R2.64], R4 ;  /* 0x0000000402007986 */ /* 0x0001e2000c101b24 */
[----:B------:R-:W-:Y:S05]  /*4240*/  BRA `(.L_x_22540) ;  /* 0x0000000000087947 */ /* 0x000fea0003800000 */
.L_x_22567:
[----:B------:R-:W-:-:S05]  /*4250*/  PRMT R5, R9, 0x9910, RZ ;  /* 0x0000991009057816 */ /* 0x000fca00000000ff */
[----:B------:R0:W-:Y:S02]  /*4260*/  STG.E desc[UR36][R2.64], R5 ;  /* 0x0000000502007986 */ /* 0x0001e4000c101924 */
.L_x_22540:
[----:B------:R-:W-:-:S07]  /*4270*/  VIADD R17, R17, 0x80 ;  /* 0x0000008011117836 */ /* 0x000fce0000000000 */
.L_x_22465:
[----:B------:R-:W-:Y:S05]  /*4280*/  BSYNC.RECONVERGENT B6 ;  /* 0x0000000000067941 */ /* 0x000fea0003800200 */
.L_x_22464:
        /* <DEDUP_REMOVED lines=358> */
.L_x_22573:
        /* <DEDUP_REMOVED lines=16> */
.L_x_22577:
[----:B------:R0:W5:Y:S01]  /*59f0*/  LDG.E.U8 R19, desc[UR36][R2.64] ;  /* 0x0000002402137981 */ /* 0x000162000c1e1100 */
[----:B------:R-:W-:Y:S05]  /*5a00*/  BRA `(.L_x_22579) ;  /* 0x0000000c004c7947 */ /* 0x000fea0003800000 */
.L_x_22576:
        /* <DEDUP_REMOVED lines=8> */
.L_x_22581:
[----:B------:R0:W5:Y:S01]  /*5a90*/  LDG.E.U8 R19, desc[UR36][R2.64] ;  /* 0x0000002402137981 */ /* 0x000162000c1e1100 */
[----:B------:R-:W-:Y:S05]  /*5aa0*/  BRA `(.L_x_22579) ;  /* 0x0000000c00247947 */ /* 0x000fea0003800000 */
.L_x_22580:
[----:B------:R0:W5:Y:S01]  /*5ab0*/  LDG.E.U16 R19, desc[UR36][R2.64] ;  /* 0x0000002402137981 */ /* 0x000162000c1e1500 */
[----:B------:R-:W-:Y:S05]  /*5ac0*/  BRA `(.L_x_22579) ;  /* 0x0000000c001c7947 */ /* 0x000fea0003800000 */
.L_x_22575:
        /* <DEDUP_REMOVED lines=9> */
.L_x_22583:
[----:B------:R-:W2:Y:S02]  /*5b60*/  LDG.E.U16 R0, desc[UR36][R2.64] ;  /* 0x0000002402007981 */ /* 0x000ea4000c1e1500 */
[----:B--2---:R-:W-:-:S06]  /*5b70*/  HADD2.F32 R0, -RZ, R0.H0_H0 ;  /* 0x20000000ff007230 */ /* 0x004fcc0000004100 */
[----:B------:R-:W0:Y:S02]  /*5b80*/  F2I.FTZ.TRUNC.NTZ R0, R0 ;  /* 0x0000000000007305 */ /* 0x000e24000021f100 */
[----:B0-----:R-:W-:Y:S01]  /*5b90*/  PRMT R19, R0, 0x7610, R19 ;  /* 0x0000761000137816 */ /* 0x001fe20000000013 */
[----:B------:R-:W-:Y:S06]  /*5ba0*/  BRA `(.L_x_22579) ;  /* 0x0000000800e47947 */ /* 0x000fec0003800000 */
.L_x_22582:
        /* <DEDUP_REMOVED lines=9> */
.L_x_22585:
[----:B------:R-:W2:Y:S02]  /*5c40*/  LDG.E.U16 R2, desc[UR36][R2.64] ;  /* 0x0000002402027981 */ /* 0x000ea4000c1e1500 */
[----:B--2---:R-:W-:-:S06]  /*5c50*/  HADD2.F32 R0, -RZ, R2.H0_H0 ;  /* 0x20000002ff007230 */ /* 0x004fcc0000004100 */
[----:B------:R-:W0:Y:S02]  /*5c60*/  F2I.FTZ.TRUNC.NTZ R0, R0 ;  /* 0x0000000000007305 */ /* 0x000e24000021f100 */
[----:B0-----:R-:W-:Y:S01]  /*5c70*/  PRMT R19, R0, 0x7610, R19 ;  /* 0x0000761000137816 */ /* 0x001fe20000000013 */
[----:B------:R-:W-:Y:S06]  /*5c80*/  BRA `(.L_x_22579) ;  /* 0x0000000800ac7947 */ /* 0x000fec0003800000 */
.L_x_22584:
[----:B------:R-:W2:Y:S02]  /*5c90*/  LDG.E.64 R2, desc[UR36][R2.64] ;  /* 0x0000002402027981 */ /* 0x000ea4000c1e1b00 */
[----:B--2---:R0:W1:Y:S01]  /*5ca0*/  F2I.F64.TRUNC R19, R2 ;  /* 0x0000000200137311 */ /* 0x004062000030d100 */
[----:B------:R-:W-:Y:S05]  /*5cb0*/  BRA `(.L_x_22579) ;  /* 0x0000000800a07947 */ /* 0x000fea0003800000 */
.L_x_22574:
        /* <DEDUP_REMOVED lines=12> */
.L_x_22588:
[----:B------:R-:W2:Y:S02]  /*5d80*/  LDG.E.64 R2, desc[UR36][R2.64] ;  /* 0x0000002402027981 */ /* 0x000ea4000c1e1b00 */
[----:B--2---:R0:W1:Y:S01]  /*5d90*/  F2I.F64.TRUNC R19, R2 ;  /* 0x0000000200137311 */ /* 0x004062000030d100 */
[----:B------:R-:W-:Y:S05]  /*5da0*/  BRA `(.L_x_22579) ;  /* 0x0000000800647947 */ /* 0x000fea0003800000 */
.L_x_22587:
        /* <DEDUP_REMOVED lines=27> */
.L_x_22590:
        /* <DEDUP_REMOVED lines=14> */
.L_x_22589:
[----:B------:R-:W2:Y:S02]  /*6040*/  LDG.E.U16 R0, desc[UR36][R2.64] ;  /* 0x0000002402007981 */ /* 0x000ea4000c1e1500 */
[----:B--2---:R-:W-:-:S06]  /*6050*/  IMAD.U32 R0, R0, 0x10000, RZ ;  /* 0x0001000000007824 */ /* 0x004fcc00078e00ff */
[----:B------:R-:W0:Y:S02]  /*6060*/  F2I.FTZ.TRUNC.NTZ R0, R0 ;  /* 0x0000000000007305 */ /* 0x000e24000021f100 */
[----:B0-----:R-:W-:Y:S01]  /*6070*/  PRMT R19, R0, 0x7610, R19 ;  /* 0x0000761000137816 */ /* 0x001fe20000000013 */
[----:B------:R-:W-:Y:S06]  /*6080*/  BRA `(.L_x_22579) ;  /* 0x0000000400ac7947 */ /* 0x000fec0003800000 */
.L_x_22586:
        /* <DEDUP_REMOVED lines=10> */
.L_x_22593:
        /* <DEDUP_REMOVED lines=21> */
.L_x_22597:
[----:B------:R-:W-:Y:S05]  /*6280*/  BSYNC.RECONVERGENT B1 ;  /* 0x0000000000017941 */ /* 0x000fea0003800200 */
.L_x_22596:
[----:B------:R-:W-:Y:S01]  /*6290*/  IMAD.SHL.U32 R0, R0, 0x100000, RZ ;  /* 0x0010000000007824 */ /* 0x000fe200078e00ff */
[----:B------:R-:W-:-:S04]  /*62a0*/  LEA R2, R2, 0x3b800000, 0x17 ;  /* 0x3b80000002027811 */ /* 0x000fc800078eb8ff */
[----:B------:R-:W-:-:S07]  /*62b0*/  LOP3.LUT R0, R2, R0, R7, 0xfe, !PT ;  /* 0x0000000002007212 */ /* 0x000fce00078efe07 */
.L_x_22595:
[----:B------:R-:W-:Y:S05]  /*62c0*/  BSYNC.RECONVERGENT B0 ;  /* 0x0000000000007941 */ /* 0x000fea0003800200 */
.L_x_22594:
[----:B------:R-:W0:Y:S02]  /*62d0*/  F2I.FTZ.TRUNC.NTZ R0, R0 ;  /* 0x0000000000007305 */ /* 0x000e24000021f100 */
[----:B0-----:R-:W-:Y:S01]  /*62e0*/  PRMT R19, R0, 0x7610, R19 ;  /* 0x0000761000137816 */ /* 0x001fe20000000013 */
[----:B------:R-:W-:Y:S06]  /*62f0*/  BRA `(.L_x_22579) ;  /* 0x0000000400107947 */ /* 0x000fec0003800000 */
.L_x_22592:
        /* <DEDUP_REMOVED lines=21> */
.L_x_22601:
[----:B------:R-:W-:Y:S05]  /*6450*/  BSYNC.RECONVERGENT B1 ;  /* 0x0000000000017941 */ /* 0x000fea0003800200 */
.L_x_22600:
[----:B------:R-:W-:Y:S02]  /*6460*/  SHF.L.U32 R0, R0, 0x15, RZ ;  /* 0x0000001500007819 */ /* 0x000fe400000006ff */
[----:B------:R-:W-:-:S04]  /*6470*/  LEA R2, R2, 0x37800000, 0x17 ;  /* 0x3780000002027811 */ /* 0x000fc800078eb8ff */
[----:B------:R-:W-:-:S07]  /*6480*/  LOP3.LUT R0, R2, R0, R7, 0xfe, !PT ;  /* 0x0000000002007212 */ /* 0x000fce00078efe07 */
.L_x_22599:
[----:B------:R-:W-:Y:S05]  /*6490*/  BSYNC.RECONVERGENT B0 ;  /* 0x0000000000007941 */ /* 0x000fea0003800200 */
.L_x_22598:
[----:B------:R-:W0:Y:S02]  /*64a0*/  F2I.FTZ.TRUNC.NTZ R0, R0 ;  /* 0x0000000000007305 */ /* 0x000e24000021f100 */
[----:B0-----:R-:W-:Y:S01]  /*64b0*/  PRMT R19, R0, 0x7610, R19 ;  /* 0x0000761000137816 */ /* 0x001fe20000000013 */
[----:B------:R-:W-:Y:S06]  /*64c0*/  BRA `(.L_x_22579) ;  /* 0x00000000009c7947 */ /* 0x000fec0003800000 */
.L_x_22591:
        /* <DEDUP_REMOVED lines=14> */
.L_x_22605:
[----:B------:R-:W-:Y:S05]  /*65b0*/  BSYNC.RECONVERGENT B0 ;  /* 0x0000000000007941 */ /* 0x000fea0003800200 */
.L_x_22604:
[----:B------:R-:W0:Y:S02]  /*65c0*/  F2I.FTZ.TRUNC.NTZ R0, R0 ;  /* 0x0000000000007305 */ /* 0x000e24000021f100 */
[----:B0-----:R-:W-:Y:S01]  /*65d0*/  PRMT R19, R0, 0x7610, R19 ;  /* 0x0000761000137816 */ /* 0x001fe20000000013 */
[----:B------:R-:W-:Y:S06]  /*65e0*/  BRA `(.L_x_22579) ;  /* 0x0000000000547947 */ /* 0x000fec0003800000 */
.L_x_22578:
        /* <DEDUP_REMOVED lines=16> */
.L_x_22606:
[----:B------:R-:W-:Y:S01]  /*66f0*/  PRMT R19, RZ, 0x7610, R19 ;  /* 0x00007610ff137816 */ /* 0x000fe20000000013 */
[----:B------:R-:W-:Y:S06]  /*6700*/  BRA `(.L_x_22579) ;  /* 0x00000000000c7947 */ /* 0x000fec0003800000 */
.L_x_22603:
[----:B------:R3:W5:Y:S01]  /*6710*/  LDG.E.U8 R19, desc[UR36][R2.64] ;  /* 0x0000002402137981 */ /* 0x000762000c1e1100 */
[----:B------:R-:W-:Y:S05]  /*6720*/  BRA `(.L_x_22579) ;  /* 0x0000000000047947 */ /* 0x000fea0003800000 */
.L_x_22602:
[----:B------:R4:W5:Y:S02]  /*6730*/  LDG.E.U8 R19, desc[UR36][R2.64] ;  /* 0x0000002402137981 */ /* 0x000964000c1e1100 */
.L_x_22579:
        /* <DEDUP_REMOVED lines=16> */
.L_x_22610:
[----:B------:R0:W5:Y:S01]  /*6840*/  LDG.E.U8 R0, desc[UR36][R2.64] ;  /* 0x0000002402007981 */ /* 0x000162000c1e1100 */
[----:B------:R-:W-:Y:S05]  /*6850*/  BRA `(.L_x_22612) ;  /* 0x0000000c004c7947 */ /* 0x000fea0003800000 */
.L_x_22609:
        /* <DEDUP_REMOVED lines=8> */
.L_x_22614:
[----:B------:R0:W5:Y:S01]  /*68e0*/  LDG.E.U8 R0, desc[UR36][R2.64] ;  /* 0x0000002402007981 */ /* 0x000162000c1e1100 */
[----:B------:R-:W-:Y:S05]  /*68f0*/  BRA `(.L_x_22612) ;  /* 0x0000000c00247947 */ /* 0x000fea0003800000 */
.L_x_22613:
[----:B------:R0:W5:Y:S01]  /*6900*/  LDG.E.U16 R0, desc[UR36][R2.64] ;  /* 0x0000002402007981 */ /* 0x000162000c1e1500 */
[----:B------:R-:W-:Y:S05]  /*6910*/  BRA `(.L_x_22612) ;  /* 0x0000000c001c7947 */ /* 0x000fea0003800000 */
.L_x_22608:
        /* <DEDUP_REMOVED lines=9> */
.L_x_22616:
[----:B------:R-:W2:Y:S02]  /*69b0*/  LDG.E.U16 R4, desc[UR36][R2.64] ;  /* 0x0000002402047981 */ /* 0x000ea4000c1e1500 */
[----:B--2---:R-:W-:-:S06]  /*69c0*/  HADD2.F32 R4, -RZ, R4.H0_H0 ;  /* 0x20000004ff047230 */ /* 0x004fcc0000004100 */
[----:B------:R-:W0:Y:S02]  /*69d0*/  F2I.FTZ.TRUNC.NTZ R4, R4 ;  /* 0x0000000400047305 */ /* 0x000e24000021f100 */
[----:B0-----:R-:W-:Y:S01]  /*69e0*/  PRMT R0, R4, 0x7610, R0 ;  /* 0x0000761004007816 */ /* 0x001fe20000000000 */
[----:B------:R-:W-:Y:S06]  /*69f0*/  BRA `(.L_x_22612) ;  /* 0x0000000800e47947 */ /* 0x000fec0003800000 */
.L_x_22615:
        /* <DEDUP_REMOVED lines=9> */
.L_x_22618:
[----:B------:R-:W2:Y:S02]  /*6a90*/  LDG.E.U16 R2, desc[UR36][R2.64] ;  /* 0x0000002402027981 */ /* 0x000ea4000c1e1500 */
[----:B--2---:R-:W-:-:S06]  /*6aa0*/  HADD2.F32 R4, -RZ, R2.H0_H0 ;  /* 0x20000002ff047230 */ /* 0x004fcc0000004100 */
[----:B------:R-:W0:Y:S02]  /*6ab0*/  F2I.FTZ.TRUNC.NTZ R4, R4 ;  /* 0x0000000400047305 */ /* 0x000e24000021f100 */
[----:B0-----:R-:W-:Y:S01]  /*6ac0*/  PRMT R0, R4, 0x7610, R0 ;  /* 0x0000761004007816 */ /* 0x001fe20000000000 */
[----:B------:R-:W-:Y:S06]  /*6ad0*/  BRA `(.L_x_22612) ;  /* 0x0000000800ac7947 */ /* 0x000fec0003800000 */
.L_x_22617:
[----:B------:R-:W2:Y:S02]  /*6ae0*/  LDG.E.64 R2, desc[UR36][R2.64] ;  /* 0x0000002402027981 */ /* 0x000ea4000c1e1b00 */
[----:B--2---:R0:W2:Y:S01]  /*6af0*/  F2I.F64.TRUNC R0, R2 ;  /* 0x0000000200007311 */ /* 0x0040a2000030d100 */
[----:B------:R-:W-:Y:S05]  /*6b00*/  BRA `(.L_x_22612) ;  /* 0x0000000800a07947 */ /* 0x000fea0003800000 */
.L_x_22607:
        /* <DEDUP_REMOVED lines=12> */
.L_x_22621:
[----:B------:R-:W2:Y:S02]  /*6bd0*/  LDG.E.64 R2, desc[UR36][R2.64] ;  /* 0x0000002402027981 */ /* 0x000ea4000c1e1b00 */
[----:B--2---:R4:W0:Y:S01]  /*6be0*/  F2I.F64.TRUNC R0, R2 ;  /* 0x0000000200007311 */ /* 0x004822000030d100 */
[----:B------:R-:W-:Y:S05]  /*6bf0*/  BRA `(.L_x_22612) ;  /* 0x0000000800647947 */ /* 0x000fea0003800000 */
.L_x_22620:
        /* <DEDUP_REMOVED lines=27> */
.L_x_22623:
        /* <DEDUP_REMOVED lines=14> */
.L_x_22622:
[----:B------:R-:W2:Y:S02]  /*6e90*/  LDG.E.U16 R4, desc[UR36][R2.64] ;  /* 0x0000002402047981 */ /* 0x000ea4000c1e1500 */
[----:B--2---:R-:W-:-:S06]  /*6ea0*/  IMAD.U32 R4, R4, 0x10000, RZ ;  /* 0x0001000004047824 */ /* 0x004fcc00078e00ff */
[----:B------:R-:W0:Y:S02]  /*6eb0*/  F2I.FTZ.TRUNC.NTZ R4, R4 ;  /* 0x0000000400047305 */ /* 0x000e24000021f100 */
[----:B0-----:R-:W-:Y:S01]  /*6ec0*/  PRMT R0, R4, 0x7610, R0 ;  /* 0x0000761004007816 */ /* 0x001fe20000000000 */
[----:B------:R-:W-:Y:S06]  /*6ed0*/  BRA `(.L_x_22612) ;  /* 0x0000000400ac7947 */ /* 0x000fec0003800000 */
.L_x_22619:
        /* <DEDUP_REMOVED lines=10> */
.L_x_22626:
        /* <DEDUP_REMOVED lines=21> */
.L_x_22630:
[----:B------:R-:W-:Y:S05]  /*70d0*/  BSYNC.RECONVERGENT B1 ;  /* 0x0000000000017941 */ /* 0x000fea0003800200 */
.L_x_22629:
[----:B------:R-:W-:Y:S02]  /*70e0*/  SHF.L.U32 R0, R0, 0x14, RZ ;  /* 0x0000001400007819 */ /* 0x000fe400000006ff */
[----:B------:R-:W-:-:S04]  /*70f0*/  LEA R2, R2, 0x3b800000, 0x17 ;  /* 0x3b80000002027811 */ /* 0x000fc800078eb8ff */
[----:B------:R-:W-:-:S07]  /*7100*/  LOP3.LUT R4, R2, R0, R7, 0xfe, !PT ;  /* 0x0000000002047212 */ /* 0x000fce00078efe07 */
.L_x_22628:
[----:B------:R-:W-:Y:S05]  /*7110*/  BSYNC.RECONVERGENT B0 ;  /* 0x0000000000007941 */ /* 0x000fea0003800200 */
.L_x_22627:
[----:B------:R-:W0:Y:S02]  /*7120*/  F2I.FTZ.TRUNC.NTZ R4, R4 ;  /* 0x0000000400047305 */ /* 0x000e24000021f100 */
[----:B0-----:R-:W-:Y:S01]  /*7130*/  PRMT R0, R4, 0x7610, R0 ;  /* 0x0000761004007816 */ /* 0x001fe20000000000 */
[----:B------:R-:W-:Y:S06]  /*7140*/  BRA `(.L_x_22612) ;  /* 0x0000000400107947 */ /* 0x000fec0003800000 */
.L_x_22625:
        /* <DEDUP_REMOVED lines=21> */
.L_x_22634:
[----:B------:R-:W-:Y:S05]  /*72a0*/  BSYNC.RECONVERGENT B1 ;  /* 0x0000000000017941 */ /* 0x000fea0003800200 */
.L_x_22633:
[----:B------:R-:W-:Y:S01]  /*72b0*/  IMAD.SHL.U32 R0, R0, 0x200000, RZ ;  /* 0x0020000000007824 */ /* 0x000fe200078e00ff */
[----:B------:R-:W-:-:S04]  /*72c0*/  LEA R2, R2, 0x37800000, 0x17 ;  /* 0x3780000002027811 */ /* 0x000fc800078eb8ff */
[----:B------:R-:W-:-:S07]  /*72d0*/  LOP3.LUT R4, R2, R0, R7, 0xfe, !PT ;  /* 0x0000000002047212 */ /* 0x000fce00078efe07 */
.L_x_22632:
[----:B------:R-:W-:Y:S05]  /*72e0*/  BSYNC.RECONVERGENT B0 ;  /* 0x0000000000007941 */ /* 0x000fea0003800200 */
.L_x_22631:
[----:B------:R-:W0:Y:S02]  /*72f0*/  F2I.FTZ.TRUNC.NTZ R4, R4 ;  /* 0x0000000400047305 */ /* 0x000e24000021f100 */
[----:B0-----:R-:W-:Y:S01]  /*7300*/  PRMT R0, R4, 0x7610, R0 ;  /* 0x0000761004007816 */ /* 0x001fe20000000000 */
[----:B------:R-:W-:Y:S06]  /*7310*/  BRA `(.L_x_22612) ;  /* 0x00000000009c7947 */ /* 0x000fec0003800000 */
.L_x_22624:
        /* <DEDUP_REMOVED lines=14> */
.L_x_22638:
[----:B------:R-:W-:Y:S05]  /*7400*/  BSYNC.RECONVERGENT B0 ;  /* 0x0000000000007941 */ /* 0x000fea0003800200 */
.L_x_22637:
[----:B------:R-:W0:Y:S02]  /*7410*/  F2I.FTZ.TRUNC.NTZ R4, R4 ;  /* 0x0000000400047305 */ /* 0x000e24000021f100 */
[----:B0-----:R-:W-:Y:S01]  /*7420*/  PRMT R0, R4, 0x7610, R0 ;  /* 0x0000761004007816 */ /* 0x001fe20000000000 */
[----:B------:R-:W-:Y:S06]  /*7430*/  BRA `(.L_x_22612) ;  /* 0x0000000000547947 */ /* 0x000fec0003800000 */
.L_x_22611:
        /* <DEDUP_REMOVED lines=8> */
[----:B0-----:R-:W-:Y:S02]  /*74c0*/  IMAD.U32 R4, RZ, RZ, UR4 ;  /* 0x00000004ff047e24 */ /* 0x001fe4000f8e00ff */
[----:B------:R-:W-:-:S02]  /*74d0*/  IMAD.U32 R5, RZ, RZ, UR5 ;  /* 0x00000005ff057e24 */ /* 0x000fc4000f8e00ff */
[----:B--2---:R-:W-:Y:S01]  /*74e0*/  IMAD.U32 R6, RZ, RZ, UR6 ;  /* 0x00000006ff067e24 */ /* 0x004fe2000f8e00ff */
[----:B------:R-:W-:Y:S01]  /*74f0*/  MOV R7, UR7 ;  /* 0x0000000700077c02 */ /* 0x000fe20008000f00 */
[----:B----4-:R-:W-:Y:S02]  /*7500*/  IMAD.U32 R10, RZ, RZ, UR8 ;  /* 0x00000008ff0a7e24 */ /* 0x010fe4000f8e00ff */
[----:B------:R-:W-:-:S07]  /*7510*/  IMAD.U32 R11, RZ, RZ, UR9 ;  /* 0x00000009ff0b7e24 */ /* 0x000fce000f8e00ff */
[----:B------:R-:W-:-:S07]  /*7520*/  LEPC R20, `(.L_x_22639) ;  /* 0x000000001014794e */ /* 0x000fce0000000000 */
[----:B-1-3-5:R-:W-:Y:S05]  /*7530*/  CALL.ABS.NOINC R2 ;  /* 0x0000000002007343 */ /* 0x02afea0003c00000 */
.L_x_22639:
[----:B------:R-:W-:Y:S01]  /*7540*/  PRMT R0, RZ, 0x7610, R0 ;  /* 0x00007610ff007816 */ /* 0x000fe20000000000 */
[----:B------:R-:W-:Y:S06]  /*7550*/  BRA `(.L_x_22612) ;  /* 0x00000000000c7947 */ /* 0x000fec0003800000 */
.L_x_22636:
[----:B------:R2:W5:Y:S01]  /*7560*/  LDG.E.U8 R0, desc[UR36][R2.64] ;  /* 0x0000002402007981 */ /* 0x000562000c1e1100 */
[----:B------:R-:W-:Y:S05]  /*7570*/  BRA `(.L_x_22612) ;  /* 0x0000000000047947 */ /* 0x000fea0003800000 */
.L_x_22635:
[----:B------:R3:W5:Y:S02]  /*7580*/  LDG.E.U8 R0, desc[UR36][R2.64] ;  /* 0x0000002402007981 */ /* 0x000764000c1e1100 */
.L_x_22612:
[----:B------:R-:W3:Y:S01]  /*7590*/  LDCU.64 UR4, c[0x0][0x5e8] ;  /* 0x0000bd00ff0477ac */ /* 0x000ee20008000a00 */
[----:B0-2--5:R-:W-:Y:S02]  /*75a0*/  PRMT R5, R0, 0x8880, RZ ;  /* 0x0000888000057816 */ /* 0x025fe400000000ff */
[----:B-1----:R-:W-:Y:S02]  /*75b0*/  PRMT R4, R19, 0x8880, RZ ;  /* 0x0000888013047816 */ /* 0x002fe400000000ff */
[----:B------:R-:W-:Y:S02]  /*75c0*/  MOV R0, 0x7600 ;  /* 0x0000760000007802 */ /* 0x000fe40000000f00 */
[----:B---34-:R-:W-:-:S05]  /*75d0*/  IADD3 R2, P0, PT, R16, UR4, RZ ;  /* 0x0000000410027c10 */ /* 0x018fca000ff1e0ff */
[----:B------:R-:W-:-:S08]  /*75e0*/  IMAD.X R3, RZ, RZ, UR5, P0 ;  /* 0x00000005ff037e24 */ /* 0x000fd000080e06ff */
        /* <DEDUP_REMOVED lines=14> */
.L_x_22643:
[----:B------:R0:W-:Y:S01]  /*76d0*/  STG.E.U8 desc[UR36][R2.64], R9 ;  /* 0x0000000902007986 */ /* 0x0001e2000c101124 */
[----:B------:R-:W-:Y:S05]  /*76e0*/  BRA `(.L_x_22645) ;  /* 0x0000000c004c7947 */ /* 0x000fea0003800000 */
.L_x_22642:
        /* <DEDUP_REMOVED lines=10> */
.L_x_22647:
[----:B------:R-:W-:-:S05]  /*7790*/  PRMT R5, R9, 0x9910, RZ ;  /* 0x0000991009057816 */ /* 0x000fca00000000ff */
[----:B------:R0:W-:Y:S01]  /*77a0*/  STG.E desc[UR36][R2.64], R5 ;  /* 0x0000000502007986 */ /* 0x0001e2000c101924 */
[----:B------:R-:W-:Y:S05]  /*77b0*/  BRA `(.L_x_22645) ;  /* 0x0000000c00187947 */ /* 0x000fea0003800000 */
.L_x_22646:
[----:B------:R0:W-:Y:S01]  /*77c0*/  STG.E.U16 desc[UR36][R2.64], R9 ;  /* 0x0000000902007986 */ /* 0x0001e2000c101524 */
[----:B------:R-:W-:Y:S05]  /*77d0*/  BRA `(.L_x_22645) ;  /* 0x0000000c00107947 */ /* 0x000fea0003800000 */
.L_x_22641:
        /* <DEDUP_REMOVED lines=9> */
.L_x_22649:
[----:B------:R-:W0:Y:S02]  /*7870*/  I2F.S16 R0, R9 ;  /* 0x0000000900007306 */ /* 0x000e240000101400 */
[----:B0-----:R-:W-:-:S05]  /*7880*/  F2FP.F16.F32.PACK_AB R0, RZ, R0 ;  /* 0x00000000ff00723e */ /* 0x001fca00000000ff */
[----:B------:R0:W-:Y:S01]  /*7890*/  STG.E.U16 desc[UR36][R2.64], R0 ;  /* 0x0000000002007986 */ /* 0x0001e2000c101524 */
[----:B------:R-:W-:Y:S05]  /*78a0*/  BRA `(.L_x_22645) ;  /* 0x0000000800dc7947 */ /* 0x000fea0003800000 */
.L_x_22648:
        /* <DEDUP_REMOVED lines=10> */
.L_x_22651:
[----:B------:R-:W0:Y:S02]  /*7950*/  I2F.S16 R9, R9 ;  /* 0x0000000900097306 */ /* 0x000e240000101400 */
[----:B0-----:R-:W-:-:S04]  /*7960*/  F2FP.F16.F32.PACK_AB R5, RZ, R9 ;  /* 0x00000009ff05723e */ /* 0x001fc800000000ff */
[----:B------:R-:W-:-:S05]  /*7970*/  PRMT R5, R5, 0x5410, RZ ;  /* 0x0000541005057816 */ /* 0x000fca00000000ff */
[----:B------:R0:W-:Y:S01]  /*7980*/  STG.E desc[UR36][R2.64], R5 ;  /* 0x0000000502007986 */ /* 0x0001e2000c101924 */
[----:B------:R-:W-:Y:S05]  /*7990*/  BRA `(.L_x_22645) ;  /* 0x0000000800a07947 */ /* 0x000fea0003800000 */
.L_x_22650:
[----:B------:R-:W0:Y:S02]  /*79a0*/  I2F.F64.S16 R4, R9 ;  /* 0x0000000900047312 */ /* 0x000e240000101c00 */
[----:B0-----:R0:W-:Y:S01]  /*79b0*/  STG.E.64 desc[UR36][R2.64], R4 ;  /* 0x0000000402007986 */ /* 0x0011e2000c101b24 */
[----:B------:R-:W-:Y:S05]  /*79c0*/  BRA `(.L_x_22645) ;  /* 0x0000000800947947 */ /* 0x000fea0003800000 */
.L_x_22640:
        /* <DEDUP_REMOVED lines=12> */
.L_x_22655:
        /* <DEDUP_REMOVED lines=18> */
.L_x_22658:
[----:B------:R-:W-:-:S04]  /*7bb0*/  SHF.R.U32.HI R5, RZ, 0x18, R5 ;  /* 0x00000018ff057819 */ /* 0x000fc80000011605 */
[----:B------:R-:W-:-:S07]  /*7bc0*/  LOP3.LUT R0, R0, 0x80, R5, 0xf8, !PT ;  /* 0x0000008000007812 */ /* 0x000fce00078ef805 */
.L_x_22657:
[----:B------:R-:W-:Y:S05]  /*7bd0*/  BSYNC.RECONVERGENT B0 ;  /* 0x0000000000007941 */ /* 0x000fea0003800200 */
.L_x_22656:
[----:B------:R0:W-:Y:S01]  /*7be0*/  STG.E.U8 desc[UR36][R2.64], R0 ;  /* 0x0000000002007986 */ /* 0x0001e2000c101124 */
[----:B------:R-:W-:Y:S05]  /*7bf0*/  BRA `(.L_x_22645) ;  /* 0x0000000800087947 */ /* 0x000fea0003800000 */
.L_x_22654:
        /* <DEDUP_REMOVED lines=18> */
.L_x_22661:
[----:B------:R-:W-:-:S04]  /*7d20*/  SHF.R.U32.HI R5, RZ, 0x18, R5 ;  /* 0x00000018ff057819 */ /* 0x000fc80000011605 */
[----:B------:R-:W-:-:S07]  /*7d30*/  LOP3.LUT R0, R0, 0x80, R5, 0xf8, !PT ;  /* 0x0000008000007812 */ /* 0x000fce00078ef805 */
.L_x_22660:
[----:B------:R-:W-:Y:S05]  /*7d40*/  BSYNC.RECONVERGENT B0 ;  /* 0x0000000000007941 */ /* 0x000fea0003800200 */
.L_x_22659:
[----:B------:R0:W-:Y:S01]  /*7d50*/  STG.E.U8 desc[UR36][R2.64], R0 ;  /* 0x0000000002007986 */ /* 0x0001e2000c101124 */
[----:B------:R-:W-:Y:S05]  /*7d60*/  BRA `(.L_x_22645) ;  /* 0x0000000400ac7947 */ /* 0x000fea0003800000 */
.L_x_22653:
        /* <DEDUP_REMOVED lines=22> */
.L_x_22663:
[----:B------:R-:W-:-:S04]  /*7ed0*/  PRMT R4, R9, 0x9910, RZ ;  /* 0x0000991009047816 */ /* 0x000fc800000000ff */
[----:B------:R-:W-:-:S05]  /*7ee0*/  SHF.R.S32.HI R5, RZ, 0x1f, R4 ;  /* 0x0000001fff057819 */ /* 0x000fca0000011404 */
[----:B------:R0:W-:Y:S01]  /*7ef0*/  STG.E.64 desc[UR36][R2.64], R4 ;  /* 0x0000000402007986 */ /* 0x0001e2000c101b24 */
[----:B------:R-:W-:Y:S05]  /*7f00*/  BRA `(.L_x_22645) ;  /* 0x0000000400447947 */ /* 0x000fea0003800000 */
.L_x_22662:
[----:B------:R-:W-:-:S05]  /*7f10*/  PRMT R5, R9, 0x9910, RZ ;  /* 0x0000991009057816 */ /* 0x000fca00000000ff */
[----:B------:R0:W-:Y:S01]  /*7f20*/  STG.E desc[UR36][R2.64], R5 ;  /* 0x0000000502007986 */ /* 0x0001e2000c101924 */
[----:B------:R-:W-:Y:S05]  /*7f30*/  BRA `(.L_x_22645) ;  /* 0x0000000400387947 */ /* 0x000fea0003800000 */
.L_x_22652:
        /* <DEDUP_REMOVED lines=11> */
.L_x_22665:
[----:B------:R-:W0:Y:S01]  /*7ff0*/  I2F.F64.S16 R4, R9 ;  /* 0x0000000900047312 */ /* 0x000e220000101c00 */
[----:B------:R-:W-:-:S05]  /*8000*/  CS2R R6, SRZ ;  /* 0x0000000000067805 */ /* 0x000fca000001ff00 */
[----:B0-----:R4:W-:Y:S01]  /*8010*/  STG.E.128 desc[UR36][R2.64], R4 ;  /* 0x0000000402007986 */ /* 0x0019e2000c101d24 */
[----:B------:R-:W-:Y:S05]  /*8020*/  BRA `(.L_x_22645) ;  /* 0x0000000000fc7947 */ /* 0x000fea0003800000 */
.L_x_22664:
[----:B------:R-:W-:-:S09]  /*8030*/  UISETP.NE.AND UP0, UPT, UR4, 0xf, UPT ;  /* 0x0000000f0400788c */ /* 0x000fd2000bf05270 */
[----:B------:R-:W-:Y:S05]  /*8040*/  BRA.U !UP0, `(.L_x_22666) ;  /* 0x0000000108e87547 */ /* 0x000fea000b800000 */
[----:B------:R-:W-:-:S09]  /*8050*/  UISETP.NE.AND UP0, UPT, UR4, 0x17, UPT ;  /* 0x000000170400788c */ /* 0x000fd2000bf05270 */
[----:B------:R-:W-:Y:S05]  /*8060*/  BRA.U !UP0, `(.L_x_22667) ;  /* 0x0000000108907547 */ /* 0x000fea000b800000 */
[----:B------:R-:W-:-:S09]  /*8070*/  UISETP.NE.AND UP0, UPT, UR4, 0x18, UPT ;  /* 0x000000180400788c */ /* 0x000fd2000bf05270 */
[----:B------:R-:W-:Y:S05]  /*8080*/  BRA.U !UP0, `(.L_x_22668) ;  /* 0x0000000108447547 */ /* 0x000fea000b800000 */
.L_x_22644:
        /* <DEDUP_REMOVED lines=8> */
[----:B0-----:R-:W-:Y:S01]  /*8110*/  MOV R4, UR4 ;  /* 0x0000000400047c02 */ /* 0x001fe20008000f00 */
[----:B------:R-:W-:-:S02]  /*8120*/  IMAD.U32 R5, RZ, RZ, UR5 ;  /* 0x00000005ff057e24 */ /* 0x000fc4000f8e00ff */
[----:B---3--:R-:W-:Y:S02]  /*8130*/  IMAD.U32 R6, RZ, RZ, UR6 ;  /* 0x00000006ff067e24 */ /* 0x008fe4000f8e00ff */
[----:B------:R-:W-:Y:S01]  /*8140*/  IMAD.U32 R7, RZ, RZ, UR7 ;  /* 0x00000007ff077e24 */ /* 0x000fe2000f8e00ff */
[----:B----4-:R-:W-:Y:S01]  /*8150*/  MOV R10, UR8 ;  /* 0x00000008000a7c02 */ /* 0x010fe20008000f00 */
[----:B-1----:R-:W-:-:S07]  /*8160*/  IMAD.U32 R11, RZ, RZ, UR9 ;  /* 0x00000009ff0b7e24 */ /* 0x002fce000f8e00ff */
[----:B------:R-:W-:-:S07]  /*8170*/  LEPC R20, `(.L_x_22669) ;  /* 0x000000001014794e */ /* 0x000fce0000000000 */
[----:B--2---:R-:W-:Y:S05]  /*8180*/  CALL.ABS.NOINC R2 ;  /* 0x0000000002007343 */ /* 0x004fea0003c00000 */
.L_x_22669:
[----:B------:R-:W-:Y:S05]  /*8190*/  BRA `(.L_x_22645) ;  /* 0x0000000000a07947 */ /* 0x000fea0003800000 */
.L_x_22668:
        /* <DEDUP_REMOVED lines=13> */
.L_x_22671:
[----:B------:R-:W-:Y:S05]  /*8270*/  BSYNC.RECONVERGENT B0 ;  /* 0x0000000000007941 */ /* 0x000fea0003800200 */
.L_x_22670:
[----:B------:R-:W-:-:S05]  /*8280*/  LOP3.LUT R5, R0, 0x80, R5, 0xf8, !PT ;  /* 0x0000008000057812 */ /* 0x000fca00078ef805 */
[----:B------:R2:W-:Y:S01]  /*8290*/  STG.E.U8 desc[UR36][R2.64], R5 ;  /* 0x0000000502007986 */ /* 0x0005e2000c101124 */
[----:B------:R-:W-:Y:S05]  /*82a0*/  BRA `(.L_x_22645) ;  /* 0x00000000005c7947 */ /* 0x000fea0003800000 */
.L_x_22667:
        /* <DEDUP_REMOVED lines=12> */
.L_x_22673:
[----:B------:R-:W-:Y:S01]  /*8370*/  IMAD.MOV.U32 R0, RZ, RZ, 0x7f ;  /* 0x0000007fff007424 */ /* 0x000fe200078e00ff */
[----:B------:R-:W-:-:S04]  /*8380*/  ISETP.GT.U32.AND P0, PT, R4, 0x7f800000, PT ;  /* 0x7f8000000400780c */ /* 0x000fc80003f04070 */
[----:B------:R-:W-:-:S09]  /*8390*/  SEL R0, R0, 0x7c, P0 ;  /* 0x0000007c00007807 */ /* 0x000fd20000000000 */
.L_x_22674:
[----:B------:R-:W-:Y:S05]  /*83a0*/  BSYNC.RECONVERGENT B0 ;  /* 0x0000000000007941 */ /* 0x000fea0003800200 */
.L_x_22672:
[----:B------:R-:W-:-:S04]  /*83b0*/  SHF.R.U32.HI R5, RZ, 0x18, R5 ;  /* 0x00000018ff057819 */ /* 0x000fc80000011605 */
[----:B------:R-:W-:-:S05]  /*83c0*/  LOP3.LUT R5, R0, 0x80, R5, 0xf8, !PT ;  /* 0x0000008000057812 */ /* 0x000fca00078ef805 */
[----:B------:R1:W-:Y:S01]  /*83d0*/  STG.E.U8 desc[UR36][R2.64], R5 ;  /* 0x0000000502007986 */ /* 0x0003e2000c101124 */
[----:B------:R-:W-:Y:S05]  /*83e0*/  BRA `(.L_x_22645) ;  /* 0x00000000000c7947 */ /* 0x000fea0003800000 */
.L_x_22666:
[----:B------:R-:W0:Y:S02]  /*83f0*/  I2F.S16 R0, R9 ;  /* 0x0000000900007306 */ /* 0x000e240000101400 */
[----:B0-----:R-:W-:-:S05]  /*8400*/  F2FP.BF16.F32.PACK_AB R0, RZ, R0 ;  /* 0x00000000ff00723e */ /* 0x001fca00000010ff */
[----:B------:R0:W-:Y:S02]  /*8410*/  STG.E.U16 desc[UR36][R2.64], R0 ;  /* 0x0000000002007986 */ /* 0x0001e4000c101524 */
.L_x_22645:
[----:B------:R-:W-:-:S07]  /*8420*/  VIADD R17, R17, 0x80 ;  /* 0x0000008011117836 */ /* 0x000fce0000000000 */
.L_x_22572:
[----:B------:R-:W-:Y:S05]  /*8430*/  BSYNC.RECONVERGENT B6 ;  /* 0x0000000000067941 */ /* 0x000fea0003800200 */
.L_x_22571:
[----:B------:R-:W5:Y:S01]  /*8440*/  LDCU UR4, c[0x0][0x380] ;  /* 0x00007000ff0477ac */ /* 0x000f620008000800 */
[----:B------:R-:W-:Y:S01]  /*8450*/  BSSY.RECONVERGENT B6, `(.L_x_22675) ;  /* 0x0000419000067945 */ /* 0x000fe20003800200 */
[----:B-----5:R-:W-:-:S13]  /*8460*/  ISETP.GE.AND P0, PT, R17, UR4, PT ;  /* 0x0000000411007c0c */ /* 0x020fda000bf06270 */
[----:B------:R-:W-:Y:S05]  /*8470*/  @P0 BRA `(.L_x_22676) ;  /* 0x0000004000580947 */ /* 0x000fea0003800000 */
[----:B------:R-:W5:Y:S01]  /*8480*/  LDCU UR4, c[0x0][0x388] ;  /* 0x00007100ff0477ac */ /* 0x000f620008000800 */
[----:B------:R-:W-:Y:S01]  /*8490*/  MOV R18, RZ ;  /* 0x000000ff00127202 */ /* 0x000fe20000000f00 */
[----:B0-----:R-:W-:Y:S02]  /*84a0*/  IMAD.MOV.U32 R0, RZ, RZ, RZ ;  /* 0x000000ffff007224 */ /* 0x001fe400078e00ff */
        /* <DEDUP_REMOVED lines=351> */
.L_x_22677:
        /* <DEDUP_REMOVED lines=16> */
.L_x_22681:
[----:B------:R0:W5:Y:S01]  /*9ba0*/  LDG.E.U8 R19, desc[UR36][R2.64] ;  /* 0x0000002402137981 */ /* 0x000162000c1e1100 */
[----:B------:R-:W-:Y:S05]  /*9bb0*/  BRA `(.L_x_22683) ;  /* 0x0000000c004c7947 */ /* 0x000fea0003800000 */
.L_x_22680:
        /* <DEDUP_REMOVED lines=8> */
.L_x_22685:
[----:B------:R0:W5:Y:S01]  /*9c40*/  LDG.E.U8 R19, desc[UR36][R2.64] ;  /* 0x0000002402137981 */ /* 0x000162000c1e1100 */
[----:B------:R-:W-:Y:S05]  /*9c50*/  BRA `(.L_x_22683) ;  /* 0x0000000c00247947 */ /* 0x000fea0003800000 */
.L_x_22684:
[----:B------:R0:W5:Y:S01]  /*9c60*/  LDG.E.U16 R19, desc[UR36][R2.64] ;  /* 0x0000002402137981 */ /* 0x000162000c1e1500 */
[----:B------:R-:W-:Y:S05]  /*9c70*/  BRA `(.L_x_22683) ;  /* 0x0000000c001c7947 */ /* 0x000fea0003800000 */
.L_x_22679:
        /* <DEDUP_REMOVED lines=9> */
.L_x_22687:
[----:B------:R-:W2:Y:S02]  /*9d10*/  LDG.E.U16 R0, desc[UR36][R2.64] ;  /* 0x0000002402007981 */ /* 0x000ea4000c1e1500 */
[----:B--2---:R-:W-:-:S06]  /*9d20*/  HADD2.F32 R0, -RZ, R0.H0_H0 ;  /* 0x20000000ff007230 */ /* 0x004fcc0000004100 */
[----:B------:R-:W0:Y:S02]  /*9d30*/  F2I.FTZ.TRUNC.NTZ R0, R0 ;  /* 0x0000000000007305 */ /* 0x000e24000021f100 */
[----:B0-----:R-:W-:Y:S01]  /*9d40*/  PRMT R19, R0, 0x7610, R19 ;  /* 0x0000761000137816 */ /* 0x001fe20000000013 */
[----:B------:R-:W-:Y:S06]  /*9d50*/  BRA `(.L_x_22683) ;  /* 0x0000000800e47947 */ /* 0x000fec0003800000 */
.L_x_22686:
        /* <DEDUP_REMOVED lines=9> */
.L_x_22689:
[----:B------:R-:W2:Y:S02]  /*9df0*/  LDG.E.U16 R2, desc[UR36][R2.64] ;  /* 0x0000002402027981 */ /* 0x000ea4000c1e1500 */
[----:B--2---:R-:W-:-:S06]  /*9e00*/  HADD2.F32 R0, -RZ, R2.H0_H0 ;  /* 0x20000002ff007230 */ /* 0x004fcc0000004100 */
[----:B------:R-:W0:Y:S02]  /*9e10*/  F2I.FTZ.TRUNC.NTZ R0, R0 ;  /* 0x0000000000007305 */ /* 0x000e24000021f100 */
[----:B0-----:R-:W-:Y:S01]  /*9e20*/  PRMT R19, R0, 0x7610, R19 ;  /* 0x0000761000137816 */ /* 0x001fe20000000013 */
[----:B------:R-:W-:Y:S06]  /*9e30*/  BRA `(.L_x_22683) ;  /* 0x0000000800ac7947 */ /* 0x000fec0003800000 */
.L_x_22688:
[----:B------:R-:W2:Y:S02]  /*9e40*/  LDG.E.64 R2, desc[UR36][R2.64] ;  /* 0x0000002402027981 */ /* 0x000ea4000c1e1b00 */
[----:B--2---:R0:W1:Y:S01]  /*9e50*/  F2I.F64.TRUNC R19, R2 ;  /* 0x0000000200137311 */ /* 0x004062000030d100 */
[----:B------:R-:W-:Y:S05]  /*9e60*/  BRA `(.L_x_22683) ;  /* 0x0000000800a07947 */ /* 0x000fea0003800000 */
.L_x_22678:
        /* <DEDUP_REMOVED lines=12> */
.L_x_22692:
[----:B------:R-:W2:Y:S02]  /*9f30*/  LDG.E.64 R2, desc[UR36][R2.64] ;  /* 0x0000002402027981 */ /* 0x000ea4000c1e1b00 */
[----:B--2---:R3:W4:Y:S01]  /*9f40*/  F2I.F64.TRUNC R19, R2 ;  /* 0x0000000200137311 */ /* 0x004722000030d100 */
[----:B------:R-:W-:Y:S05]  /*9f50*/  BRA `(.L_x_22683) ;  /* 0x0000000800647947 */ /* 0x000fea0003800000 */
.L_x_22691:
        /* <DEDUP_REMOVED lines=27> */
.L_x_22694:
        /* <DEDUP_REMOVED lines=14> */
.L_x_22693:
[----:B------:R-:W2:Y:S02]  /*a1f0*/  LDG.E.U16 R0, desc[UR36][R2.64] ;  /* 0x0000002402007981 */ /* 0x000ea4000c1e1500 */
[----:B--2---:R-:W-:-:S06]  /*a200*/  IMAD.U32 R0, R0, 0x10000, RZ ;  /* 0x0001000000007824 */ /* 0x004fcc00078e00ff */
[----:B------:R-:W0:Y:S02]  /*a210*/  F2I.FTZ.TRUNC.NTZ R0, R0 ;  /* 0x0000000000007305 */ /* 0x000e24000021f100 */
[----:B0-----:R-:W-:Y:S01]  /*a220*/  PRMT R19, R0, 0x7610, R19 ;  /* 0x0000761000137816 */ /* 0x001fe20000000013 */
[----:B------:R-:W-:Y:S06]  /*a230*/  BRA `(.L_x_22683) ;  /* 0x0000000400ac7947 */ /* 0x000fec0003800000 */
.L_x_22690:
        /* <DEDUP_REMOVED lines=10> */
.L_x_22697:
        /* <DEDUP_REMOVED lines=21> */
.L_x_22701:
[----:B------:R-:W-:Y:S05]  /*a430*/  BSYNC.RECONVERGENT B1 ;  /* 0x0000000000017941 */ /* 0x000fea0003800200 */
.L_x_22700:
[----:B------:R-:W-:Y:S02]  /*a440*/  SHF.L.U32 R0, R0, 0x14, RZ ;  /* 0x0000001400007819 */ /* 0x000fe400000006ff */
[----:B------:R-:W-:-:S04]  /*a450*/  LEA R2, R2, 0x3b800000, 0x17 ;  /* 0x3b80000002027811 */ /* 0x000fc800078eb8ff */
[----:B------:R-:W-:-:S07]  /*a460*/  LOP3.LUT R0, R2, R0, R7, 0xfe, !PT ;  /* 0x0000000002007212 */ /* 0x000fce00078efe07 */
.L_x_22699:
[----:B------:R-:W-:Y:S05]  /*a470*/  BSYNC.RECONVERGENT B0 ;  /* 0x0000000000007941 */ /* 0x000fea0003800200 */
.L_x_22698:
[----:B------:R-:W0:Y:S02]  /*a480*/  F2I.FTZ.TRUNC.NTZ R0, R0 ;  /* 0x0000000000007305 */ /* 0x000e24000021f100 */
[----:B0-----:R-:W-:Y:S01]  /*a490*/  PRMT R19, R0, 0x7610, R19 ;  /* 0x0000761000137816 */ /* 0x001fe20000000013 */
[----:B------:R-:W-:Y:S06]  /*a4a0*/  BRA `(.L_x_22683) ;  /* 0x0000000400107947 */ /* 0x000fec0003800000 */
.L_x_22696:
        /* <DEDUP_REMOVED lines=21> */
.L_x_22705:
[----:B------:R-:W-:Y:S05]  /*a600*/  BSYNC.RECONVERGENT B1 ;  /* 0x0000000000017941 */ /* 0x000fea0003800200 */
.L_x_22704:
[----:B------:R-:W-:Y:S01]  /*a610*/  IMAD.SHL.U32 R0, R0, 0x200000, RZ ;  /* 0x0020000000007824 */ /* 0x000fe200078e00ff */
[----:B------:R-:W-:-:S04]  /*a620*/  LEA R2, R2, 0x37800000, 0x17 ;  /* 0x3780000002027811 */ /* 0x000fc800078eb8ff */
[----:B------:R-:W-:-:S07]  /*a630*/  LOP3.LUT R0, R2, R0, R7, 0xfe, !PT ;  /* 0x0000000002007212 */ /* 0x000fce00078efe07 */
.L_x_22703:
[----:B------:R-:W-:Y:S05]  /*a640*/  BSYNC.RECONVERGENT B0 ;  /* 0x0000000000007941 */ /* 0x000fea0003800200 */
.L_x_22702:
[----:B------:R-:W0:Y:S02]  /*a650*/  F2I.FTZ.TRUNC.NTZ R0, R0 ;  /* 0x0000000000007305 */ /* 0x000e24000021f100 */
[----:B0-----:R-:W-:Y:S01]  /*a660*/  PRMT R19, R0, 0x7610, R19 ;  /* 0x0000761000137816 */ /* 0x001fe20000000013 */
[----:B------:R-:W-:Y:S06]  /*a670*/  BRA `(.L_x_22683) ;  /* 0x00000000009c7947 */ /* 0x000fec0003800000 */
.L_x_22695:
        /* <DEDUP_REMOVED lines=14> */
.L_x_22709:
[----:B------:R-:W-:Y:S05]  /*a760*/  BSYNC.RECONVERGENT B0 ;  /* 0x0000000000007941 */ /* 0x000fea0003800200 */
.L_x_22708:
[----:B------:R-:W0:Y:S02]  /*a770*/  F2I.FTZ.TRUNC.NTZ R0, R0 ;  /* 0x0000000000007305 */ /* 0x000e24000021f100 */
[----:B0-----:R-:W-:Y:S01]  /*a780*/  PRMT R19, R0, 0x7610, R19 ;  /* 0x0000761000137816 */ /* 0x001fe20000000013 */
[----:B------:R-:W-:Y:S06]  /*a790*/  BRA `(.L_x_22683) ;  /* 0x0000000000547947 */ /* 0x000fec0003800000 */
.L_x_22682:
        /* <DEDUP_REMOVED lines=16> */
.L_x_22710:
[----:B------:R-:W-:Y:S01]  /*a8a0*/  PRMT R19, RZ, 0x7610, R19 ;  /* 0x00007610ff137816 */ /* 0x000fe20000000013 */
[----:B------:R-:W-:Y:S06]  /*a8b0*/  BRA `(.L_x_22683) ;  /* 0x00000000000c7947 */ /* 0x000fec0003800000 */
.L_x_22707:
[----:B------:R2:W5:Y:S01]  /*a8c0*/  LDG.E.U8 R19, desc[UR36][R2.64] ;  /* 0x0000002402137981 */ /* 0x000562000c1e1100 */
[----:B------:R-:W-:Y:S05]  /*a8d0*/  BRA `(.L_x_22683) ;  /* 0x0000000000047947 */ /* 0x000fea0003800000 */
.L_x_22706:
[----:B------:R1:W5:Y:S02]  /*a8e0*/  LDG.E.U8 R19, desc[UR36][R2.64] ;  /* 0x0000002402137981 */ /* 0x000364000c1e1100 */
.L_x_22683:
        /* <DEDUP_REMOVED lines=16> */
.L_x_22714:
[----:B------:R0:W5:Y:S01]  /*a9f0*/  LDG.E.U8 R0, desc[UR36][R2.64] ;  /* 0x0000002402007981 */ /* 0x000162000c1e1100 */
[----:B------:R-:W-:Y:S05]  /*aa00*/  BRA `(.L_x_22716) ;  /* 0x0000000c004c7947 */ /* 0x000fea0003800000 */
.L_x_22713:
        /* <DEDUP_REMOVED lines=8> */
.L_x_22718:
[----:B------:R0:W5:Y:S01]  /*aa90*/  LDG.E.U8 R0, desc[UR36][R2.64] ;  /* 0x0000002402007981 */ /* 0x000162000c1e1100 */
[----:B------:R-:W-:Y:S05]  /*aaa0*/  BRA `(.L_x_22716) ;  /* 0x0000000c00247947 */ /* 0x000fea0003800000 */
.L_x_22717:
[----:B------:R0:W5:Y:S01]  /*aab0*/  LDG.E.U16 R0, desc[UR36][R2.64] ;  /* 0x0000002402007981 */ /* 0x000162000c1e1500 */
[----:B------:R-:W-:Y:S05]  /*aac0*/  BRA `(.L_x_22716) ;  /* 0x0000000c001c7947 */ /* 0x000fea0003800000 */
.L_x_22712:
        /* <DEDUP_REMOVED lines=9> */
.L_x_22720:
[----:B------:R-:W2:Y:S02]  /*ab60*/  LDG.E.U16 R4, desc[UR36][R2.64] ;  /* 0x0000002402047981 */ /* 0x000ea4000c1e1500 */
[----:B--2---:R-:W-:-:S06]  /*ab70*/  HADD2.F32 R4, -RZ, R4.H0_H0 ;  /* 0x20000004ff047230 */ /* 0x004fcc0000004100 */
[----:B------:R-:W0:Y:S02]  /*ab80*/  F2I.FTZ.TRUNC.NTZ R4, R4 ;  /* 0x0000000400047305 */ /* 0x000e24000021f100 */
[----:B0-----:R-:W-:Y:S01]  /*ab90*/  PRMT R0, R4, 0x7610, R0 ;  /* 0x0000761004007816 */ /* 0x001fe20000000000 */
[----:B------:R-:W-:Y:S06]  /*aba0*/  BRA `(.L_x_22716) ;  /* 0x0000000800e47947 */ /* 0x000fec0003800000 */
.L_x_22719:
        /* <DEDUP_REMOVED lines=9> */
.L_x_22722:
[----:B------:R-:W2:Y:S02]  /*ac40*/  LDG.E.U16 R2, desc[UR36][R2.64] ;  /* 0x0000002402027981 */ /* 0x000ea4000c1e1500 */
[----:B--2---:R-:W-:-:S06]  /*ac50*/  HADD2.F32 R4, -RZ, R2.H0_H0 ;  /* 0x20000002ff047230 */ /* 0x004fcc0000004100 */
[----:B------:R-:W0:Y:S02]  /*ac60*/  F2I.FTZ.TRUNC.NTZ R4, R4 ;  /* 0x0000000400047305 */ /* 0x000e24000021f100 */
[----:B0-----:R-:W-:Y:S01]  /*ac70*/  PRMT R0, R4, 0x7610, R0 ;  /* 0x0000761004007816 */ /* 0x001fe20000000000 */
[----:B------:R-:W-:Y:S06]  /*ac80*/  BRA `(.L_x_22716) ;  /* 0x0000000800ac7947 */ /* 0x000fec0003800000 */
.L_x_22721:
[----:B------:R-:W2:Y:S02]  /*ac90*/  LDG.E.64 R2, desc[UR36][R2.64] ;  /* 0x0000002402027981 */ /* 0x000ea4000c1e1b00 */
[----:B--2---:R0:W1:Y:S01]  /*aca0*/  F2I.F64.TRUNC R0, R2 ;  /* 0x0000000200007311 */ /* 0x004062000030d100 */
[----:B------:R-:W-:Y:S05]  /*acb0*/  BRA `(.L_x_22716) ;  /* 0x0000000800a07947 */ /* 0x000fea0003800000 */
.L_x_22711:
        /* <DEDUP_REMOVED lines=12> */
.L_x_22725:
[----:B------:R-:W2:Y:S02]  /*ad80*/  LDG.E.64 R2, desc[UR36][R2.64] ;  /* 0x0000002402027981 */ /* 0x000ea4000c1e1b00 */
[----:B--2---:R3:W0:Y:S01]  /*ad90*/  F2I.F64.TRUNC R0, R2 ;  /* 0x0000000200007311 */ /* 0x004622000030d100 */
[----:B------:R-:W-:Y:S05]  /*ada0*/  BRA `(.L_x_22716) ;  /* 0x0000000800647947 */ /* 0x000fea0003800000 */
.L_x_22724:
        /* <DEDUP_REMOVED lines=27> */
.L_x_22727:
        /* <DEDUP_REMOVED lines=14> */
.L_x_22726:
[----:B------:R-:W2:Y:S02]  /*b040*/  LDG.E.U16 R4, desc[UR36][R2.64] ;  /* 0x0000002402047981 */ /* 0x000ea4000c1e1500 */
[----:B--2---:R-:W-:-:S06]  /*b050*/  SHF.L.U32 R4, R4, 0x10, RZ ;  /* 0x0000001004047819 */ /* 0x004fcc00000006ff */
[----:B------:R-:W0:Y:S02]  /*b060*/  F2I.FTZ.TRUNC.NTZ R4, R4 ;  /* 0x0000000400047305 */ /* 0x000e24000021f100 */
[----:B0-----:R-:W-:Y:S01]  /*b070*/  PRMT R0, R4, 0x7610, R0 ;  /* 0x0000761004007816 */ /* 0x001fe20000000000 */
[----:B------:R-:W-:Y:S06]  /*b080*/  BRA `(.L_x_22716) ;  /* 0x0000000400ac7947 */ /* 0x000fec0003800000 */
.L_x_22723:
        /* <DEDUP_REMOVED lines=10> */
.L_x_22730:
        /* <DEDUP_REMOVED lines=21> */
.L_x_22734:
[----:B------:R-:W-:Y:S05]  /*b280*/  BSYNC.RECONVERGENT B1 ;  /* 0x0000000000017941 */ /* 0x000fea0003800200 */
.L_x_22733:
[----:B------:R-:W-:Y:S01]  /*b290*/  IMAD.SHL.U32 R0, R0, 0x100000, RZ ;  /* 0x0010000000007824 */ /* 0x000fe200078e00ff */
[----:B------:R-:W-:-:S04]  /*b2a0*/  LEA R2, R2, 0x3b800000, 0x17 ;  /* 0x3b80000002027811 */ /* 0x000fc800078eb8ff */
[----:B------:R-:W-:-:S07]  /*b2b0*/  LOP3.LUT R4, R2, R0, R7, 0xfe, !PT ;  /* 0x0000000002047212 */ /* 0x000fce00078efe07 */
.L_x_22732:
[----:B------:R-:W-:Y:S05]  /*b2c0*/  BSYNC.RECONVERGENT B0 ;  /* 0x0000000000007941 */ /* 0x000fea0003800200 */
.L_x_22731:
[----:B------:R-:W0:Y:S02]  /*b2d0*/  F2I.FTZ.TRUNC.NTZ R4, R4 ;  /* 0x0000000400047305 */ /* 0x000e24000021f100 */
[----:B0-----:R-:W-:Y:S01]  /*b2e0*/  PRMT R0, R4, 0x7610, R0 ;  /* 0x0000761004007816 */ /* 0x001fe20000000000 */
[----:B------:R-:W-:Y:S06]  /*b2f0*/  BRA `(.L_x_22716) ;  /* 0x0000000400107947 */ /* 0x000fec0003800000 */
.L_x_22729:
        /* <DEDUP_REMOVED lines=21> */
.L_x_22738:
[----:B------:R-:W-:Y:S05]  /*b450*/  BSYNC.RECONVERGENT B1 ;  /* 0x0000000000017941 */ /* 0x000fea0003800200 */
.L_x_22737:
[----:B------:R-:W-:Y:S01]  /*b460*/  IMAD.SHL.U32 R0, R0, 0x200000, RZ ;  /* 0x0020000000007824 */ /* 0x000fe200078e00ff */
[----:B------:R-:W-:-:S04]  /*b470*/  LEA R2, R2, 0x37800000, 0x17 ;  /* 0x3780000002027811 */ /* 0x000fc800078eb8ff */
[----:B------:R-:W-:-:S07]  /*b480*/  LOP3.LUT R4, R2, R0, R7, 0xfe, !PT ;  /* 0x0000000002047212 */ /* 0x000fce00078efe07 */
.L_x_22736:
[----:B------:R-:W-:Y:S05]  /*b490*/  BSYNC.RECONVERGENT B0 ;  /* 0x0000000000007941 */ /* 0x000fea0003800200 */
.L_x_22735:
[----:B------:R-:W0:Y:S02]  /*b4a0*/  F2I.FTZ.TRUNC.NTZ R4, R4 ;  /* 0x0000000400047305 */ /* 0x000e24000021f100 */
[----:B0-----:R-:W-:Y:S01]  /*b4b0*/  PRMT R0, R4, 0x7610, R0 ;  /* 0x0000761004007816 */ /* 0x001fe20000000000 */
[----:B------:R-:W-:Y:S06]  /*b4c0*/  BRA `(.L_x_22716) ;  /* 0x00000000009c7947 */ /* 0x000fec0003800000 */
.L_x_22728:
        /* <DEDUP_REMOVED lines=14> */
.L_x_22742:
[----:B------:R-:W-:Y:S05]  /*b5b0*/  BSYNC.RECONVERGENT B0 ;  /* 0x0000000000007941 */ /* 0x000fea0003800200 */
.L_x_22741:
[----:B------:R-:W0:Y:S02]  /*b5c0*/  F2I.FTZ.TRUNC.NTZ R4, R4 ;  /* 0x0000000400047305 */ /* 0x000e24000021f100 */
[----:B0-----:R-:W-:Y:S01]  /*b5d0*/  PRMT R0, R4, 0x7610, R0 ;  /* 0x0000761004007816 */ /* 0x001fe20000000000 */
[----:B------:R-:W-:Y:S06]  /*b5e0*/  BRA `(.L_x_22716) ;  /* 0x0000000000547947 */ /* 0x000fec0003800000 */
.L_x_22715:
        /* <DEDUP_REMOVED lines=16> */
.L_x_22743:
[----:B------:R-:W-:Y:S01]  /*b6f0*/  PRMT R0, RZ, 0x7610, R0 ;  /* 0x00007610ff007816 */ /* 0x000fe20000000000 */
[----:B------:R-:W-:Y:S06]  /*b700*/  BRA `(.L_x_22716) ;  /* 0x00000000000c7947 */ /* 0x000fec0003800000 */
.L_x_22740:
[----:B------:R2:W5:Y:S01]  /*b710*/  LDG.E.U8 R0, desc[UR36][R2.64] ;  /* 0x0000002402007981 */ /* 0x000562000c1e1100 */
[----:B------:R-:W-:Y:S05]  /*b720*/  BRA `(.L_x_22716) ;  /* 0x0000000000047947 */ /* 0x000fea0003800000 */
.L_x_22739:
[----:B------:R1:W5:Y:S02]  /*b730*/  LDG.E.U8 R0, desc[UR36][R2.64] ;  /* 0x0000002402007981 */ /* 0x000364000c1e1100 */
.L_x_22716:
[----:B------:R-:W2:Y:S01]  /*b740*/  LDCU.64 UR4, c[0x0][0x5e8] ;  /* 0x0000bd00ff0477ac */ /* 0x000ea20008000a00 */
[----:B01---5:R-:W-:Y:S02]  /*b750*/  PRMT R5, R0, 0x8880, RZ ;  /* 0x0000888000057816 */ /* 0x023fe400000000ff */
[----:B----4-:R-:W-:Y:S02]  /*b760*/  PRMT R4, R19, 0x8880, RZ ;  /* 0x0000888013047816 */ /* 0x010fe400000000ff */
[----:B------:R-:W-:Y:S02]  /*b770*/  MOV R0, 0xb7b0 ;  /* 0x0000b7b000007802 */ /* 0x000fe40000000f00 */
[----:B--23--:R-:W-:-:S05]  /*b780*/  IADD3 R2, P0, PT, R16, UR4, RZ ;  /* 0x0000000410027c10 */ /* 0x00cfca000ff1e0ff */
        /* <DEDUP_REMOVED lines=15> */
.L_x_22747:
[----:B------:R0:W-:Y:S01]  /*b880*/  STG.E.U8 desc[UR36][R2.64], R9 ;  /* 0x0000000902007986 */ /* 0x0001e2000c101124 */
[----:B------:R-:W-:Y:S05]  /*b890*/  BRA `(.L_x_22749) ;  /* 0x0000000c004c7947 */ /* 0x000fea0003800000 */
.L_x_22746:
        /* <DEDUP_REMOVED lines=10> */
.L_x_22751:
[----:B------:R-:W-:-:S05]  /*b940*/  PRMT R5, R9, 0x9910, RZ ;  /* 0x0000991009057816 */ /* 0x000fca00000000ff */
[----:B------:R0:W-:Y:S01]  /*b950*/  STG.E desc[UR36][R2.64], R5 ;  /* 0x0000000502007986 */ /* 0x0001e2000c101924 */
[----:B------:R-:W-:Y:S05]  /*b960*/  BRA `(.L_x_22749) ;  /* 0x0000000c00187947 */ /* 0x000fea0003800000 */
.L_x_22750:
[----:B------:R0:W-:Y:S01]  /*b970*/  STG.E.U16 desc[UR36][R2.64], R9 ;  /* 0x0000000902007986 */ /* 0x0001e2000c101524 */
[----:B------:R-:W-:Y:S05]  /*b980*/  BRA `(.L_x_22749) ;  /* 0x0000000c00107947 */ /* 0x000fea0003800000 */
.L_x_22745:
        /* <DEDUP_REMOVED lines=9> */
.L_x_22753:
[----:B------:R-:W0:Y:S02]  /*ba20*/  I2F.S16 R0, R9 ;  /* 0x0000000900007306 */ /* 0x000e240000101400 */
[----:B0-----:R-:W-:-:S05]  /*ba30*/  F2FP.F16.F32.PACK_AB R0, RZ, R0 ;  /* 0x00000000ff00723e */ /* 0x001fca00000000ff */
[----:B------:R0:W-:Y:S01]  /*ba40*/  STG.E.U16 desc[UR36][R2.64], R0 ;  /* 0x0000000002007986 */ /* 0x0001e2000c101524 */
[----:B------:R-:W-:Y:S05]  /*ba50*/  BRA `(.L_x_22749) ;  /* 0x0000000800dc7947 */ /* 0x000fea0003800000 */
.L_x_22752:
        /* <DEDUP_REMOVED lines=10> */
.L_x_22755:
[----:B------:R-:W0:Y:S02]  /*bb00*/  I2F.S16 R9, R9 ;  /* 0x0000000900097306 */ /* 0x000e240000101400 */
[----:B0-----:R-:W-:-:S04]  /*bb10*/  F2FP.F16.F32.PACK_AB R5, RZ, R9 ;  /* 0x00000009ff05723e */ /* 0x001fc800000000ff */
[----:B------:R-:W-:-:S05]  /*bb20*/  PRMT R5, R5, 0x5410, RZ ;  /* 0x0000541005057816 */ /* 0x000fca00000000ff */
[----:B------:R0:W-:Y:S01]  /*bb30*/  STG.E desc[UR36][R2.64], R5 ;  /* 0x0000000502007986 */ /* 0x0001e2000c101924 */
[----:B------:R-:W-:Y:S05]  /*bb40*/  BRA `(.L_x_22749) ;  /* 0x0000000800a07947 */ /* 0x000fea0003800000 */
.L_x_22754:
[----:B------:R-:W0:Y:S02]  /*bb50*/  I2F.F64.S16 R4, R9 ;  /* 0x0000000900047312 */ /* 0x000e240000101c00 */
[----:B0-----:R0:W-:Y:S01]  /*bb60*/  STG.E.64 desc[UR36][R2.64], R4 ;  /* 0x0000000402007986 */ /* 0x0011e2000c101b24 */
[----:B------:R-:W-:Y:S05]  /*bb70*/  BRA `(.L_x_22749) ;  /* 0x0000000800947947 */ /* 0x000fea0003800000 */
.L_x_22744:
        /* <DEDUP_REMOVED lines=12> */
.L_x_22759:
        /* <DEDUP_REMOVED lines=18> */
.L_x_22762:
[----:B------:R-:W-:-:S04]  /*bd60*/  SHF.R.U32.HI R5, RZ, 0x18, R5 ;  /* 0x00000018ff057819 */ /* 0x000fc80000011605 */
[----:B------:R-:W-:-:S07]  /*bd70*/  LOP3.LUT R0, R0, 0x80, R5, 0xf8, !PT ;  /* 0x0000008000007812 */ /* 0x000fce00078ef805 */
.L_x_22761:
[----:B------:R-:W-:Y:S05]  /*bd80*/  BSYNC.RECONVERGENT B0 ;  /* 0x0000000000007941 */ /* 0x000fea0003800200 */
.L_x_22760:
[----:B------:R0:W-:Y:S01]  /*bd90*/  STG.E.U8 desc[UR36][R2.64], R0 ;  /* 0x0000000002007986 */ /* 0x0001e2000c101124 */
[----:B------:R-:W-:Y:S05]  /*bda0*/  BRA `(.L_x_22749) ;  /* 0x0000000800087947 */ /* 0x000fea0003800000 */
.L_x_22758:
        /* <DEDUP_REMOVED lines=18> */
.L_x_22765:
[----:B------:R-:W-:-:S04]  /*bed0*/  SHF.R.U32.HI R5, RZ, 0x18, R5 ;  /* 0x00000018ff057819 */ /* 0x000fc80000011605 */
[----:B------:R-:W-:-:S07]  /*bee0*/  LOP3.LUT R0, R0, 0x80, R5, 0xf8, !PT ;  /* 0x0000008000007812 */ /* 0x000fce00078ef805 */
.L_x_22764:
[----:B------:R-:W-:Y:S05]  /*bef0*/  BSYNC.RECONVERGENT B0 ;  /* 0x0000000000007941 */ /* 0x000fea0003800200 */
.L_x_22763:
[----:B------:R0:W-:Y:S01]  /*bf00*/  STG.E.U8 desc[UR36][R2.64], R0 ;  /* 0x0000000002007986 */ /* 0x0001e2000c101124 */
[----:B------:R-:W-:Y:S05]  /*bf10*/  BRA `(.L_x_22749) ;  /* 0x0000000400ac7947 */ /* 0x000fea0003800000 */
.L_x_22757:
        /* <DEDUP_REMOVED lines=22> */
.L_x_22767:
[----:B------:R-:W-:-:S04]  /*c080*/  PRMT R4, R9, 0x9910, RZ ;  /* 0x0000991009047816 */ /* 0x000fc800000000ff */
[----:B------:R-:W-:-:S05]  /*c090*/  SHF.R.S32.HI R5, RZ, 0x1f, R4 ;  /* 0x0000001fff057819 */ /* 0x000fca0000011404 */
[----:B------:R0:W-:Y:S01]  /*c0a0*/  STG.E.64 desc[UR36][R2.64], R4 ;  /* 0x0000000402007986 */ /* 0x0001e2000c101b24 */
[----:B------:R-:W-:Y:S05]  /*c0b0*/  BRA `(.L_x_22749) ;  /* 0x0000000400447947 */ /* 0x000fea0003800000 */
.L_x_22766:
[----:B------:R-:W-:-:S05]  /*c0c0*/  PRMT R5, R9, 0x9910, RZ ;  /* 0x0000991009057816 */ /* 0x000fca00000000ff */
[----:B------:R0:W-:Y:S01]  /*c0d0*/  STG.E desc[UR36][R2.64], R5 ;  /* 0x0000000502007986 */ /* 0x0001e2000c101924 */
[----:B------:R-:W-:Y:S05]  /*c0e0*/  BRA `(.L_x_22749) ;  /* 0x0000000400387947 */ /* 0x000fea0003800000 */
.L_x_22756:
        /* <DEDUP_REMOVED lines=11> */
.L_x_22769:
[----:B------:R-:W0:Y:S01]  /*c1a0*/  I2F.F64.S16 R4, R9 ;  /* 0x0000000900047312 */ /* 0x000e220000101c00 */
[----:B------:R-:W-:-:S05]  /*c1b0*/  CS2R R6, SRZ ;  /* 0x0000000000067805 */ /* 0x000fca000001ff00 */
[----:B0-----:R4:W-:Y:S01]  /*c1c0*/  STG.E.128 desc[UR36][R2.64], R4 ;  /* 0x0000000402007986 */ /* 0x0019e2000c101d24 */
[----:B------:R-:W-:Y:S05]  /*c1d0*/  BRA `(.L_x_22749) ;  /* 0x0000000000fc7947 */ /* 0x000fea0003800000 */
.L_x_22768:
[----:B------:R-:W-:-:S09]  /*c1e0*/  UISETP.NE.AND UP0, UPT, UR4, 0xf, UPT ;  /* 0x0000000f0400788c */ /* 0x000fd2000bf05270 */
[----:B------:R-:W-:Y:S05]  /*c1f0*/  BRA.U !UP0, `(.L_x_22770) ;  /* 0x0000000108e87547 */ /* 0x000fea000b800000 */
[----:B------:R-:W-:-:S09]  /*c200*/  UISETP.NE.AND UP0, UPT, UR4, 0x17, UPT ;  /* 0x000000170400788c */ /* 0x000fd2000bf05270 */
[----:B------:R-:W-:Y:S05]  /*c210*/  BRA.U !UP0, `(.L_x_22771) ;  /* 0x0000000108907547 */ /* 0x000fea000b800000 */
[----:B------:R-:W-:-:S09]  /*c220*/  UISETP.NE.AND UP0, UPT, UR4, 0x18, UPT ;  /* 0x000000180400788c */ /* 0x000fd2000bf05270 */
[----:B------:R-:W-:Y:S05]  /*c230*/  BRA.U !UP0, `(.L_x_22772) ;  /* 0x0000000108447547 */ /* 0x000fea000b800000 */
.L_x_22748:
        /* <DEDUP_REMOVED lines=16> */
.L_x_22773:
[----:B------:R-:W-:Y:S05]  /*c340*/  BRA `(.L_x_22749) ;  /* 0x0000000000a07947 */ /* 0x000fea0003800000 */
.L_x_22772:
        /* <DEDUP_REMOVED lines=13> */
.L_x_22775:
[----:B------:R-:W-:Y:S05]  /*c420*/  BSYNC.RECONVERGENT B0 ;  /* 0x0000000000007941 */ /* 0x000fea0003800200 */
.L_x_22774:
[----:B------:R-:W-:-:S05]  /*c430*/  LOP3.LUT R5, R0, 0x80, R5, 0xf8, !PT ;  /* 0x0000008000057812 */ /* 0x000fca00078ef805 */
[----:B------:R1:W-:Y:S01]  /*c440*/  STG.E.U8 desc[UR36][R2.64], R5 ;  /* 0x0000000502007986 */ /* 0x0003e2000c101124 */
[----:B------:R-:W-:Y:S05]  /*c450*/  BRA `(.L_x_22749) ;  /* 0x00000000005c7947 */ /* 0x000fea0003800000 */
.L_x_22771:
        /* <DEDUP_REMOVED lines=12> */
.L_x_22777:
[----:B------:R-:W-:Y:S01]  /*c520*/  IMAD.MOV.U32 R0, RZ, RZ, 0x7f ;  /* 0x0000007fff007424 */ /* 0x000fe200078e00ff */
[----:B------:R-:W-:-:S04]  /*c530*/  ISETP.GT.U32.AND P0, PT, R4, 0x7f800000, PT ;  /* 0x7f8000000400780c */ /* 0x000fc80003f04070 */
[----:B------:R-:W-:-:S09]  /*c540*/  SEL R0, R0, 0x7c, P0 ;  /* 0x0000007c00007807 */ /* 0x000fd20000000000 */
.L_x_22778:
[----:B------:R-:W-:Y:S05]  /*c550*/  BSYNC.RECONVERGENT B0 ;  /* 0x0000000000007941 */ /* 0x000fea0003800200 */
.L_x_22776:
[----:B------:R-:W-:-:S04]  /*c560*/  SHF.R.U32.HI R5, RZ, 0x18, R5 ;  /* 0x00000018ff057819 */ /* 0x000fc80000011605 */
[----:B------:R-:W-:-:S05]  /*c570*/  LOP3.LUT R5, R0, 0x80, R5, 0xf8, !PT ;  /* 0x0000008000057812 */ /* 0x000fca00078ef805 */
[----:B------:R0:W-:Y:S01]  /*c580*/  STG.E.U8 desc[UR36][R2.64], R5 ;  /* 0x0000000502007986 */ /* 0x0001e2000c101124 */
[----:B------:R-:W-:Y:S05]  /*c590*/  BRA `(.L_x_22749) ;  /* 0x00000000000c7947 */ /* 0x000fea0003800000 */
.L_x_22770:
[----:B------:R-:W0:Y:S02]  /*c5a0*/  I2F.S16 R0, R9 ;  /* 0x0000000900007306 */ /* 0x000e240000101400 */
[----:B0-----:R-:W-:-:S05]  /*c5b0*/  F2FP.BF16.F32.PACK_AB R0, RZ, R0 ;  /* 0x00000000ff00723e */ /* 0x001fca00000010ff */
[----:B------:R2:W-:Y:S02]  /*c5c0*/  STG.E.U16 desc[UR36][R2.64], R0 ;  /* 0x0000000002007986 */ /* 0x0005e4000c101524 */
.L_x_22749:
[----:B------:R-:W-:-:S07]  /*c5d0*/  IADD3 R17, PT, PT, R17, 0x80, RZ ;  /* 0x0000008011117810 */ /* 0x000fce0007ffe0ff */
.L_x_22676:
[----:B------:R-:W-:Y:S05]  /*c5e0*/  BSYNC.RECONVERGENT B6 ;  /* 0x0000000000067941 */ /* 0x000fea0003800200 */
.L_x_22675:
[----:B------:R-:W5:Y:S02]  /*c5f0*/  LDCU UR4, c[0x0][0x380] ;  /* 0x00007000ff0477ac */ /* 0x000f640008000800 */
[----:B-----5:R-:W-:-:S13]  /*c600*/  ISETP.GE.AND P0, PT, R17, UR4, PT ;  /* 0x0000000411007c0c */ /* 0x020fda000bf06270 */
[----:B------:R-:W-:Y:S05]  /*c610*/  @P0 EXIT ;  /* 0x000000000000094d */ /* 0x000fea0003800000 */
[----:B------:R-:W5:Y:S01]  /*c620*/  LDCU UR4, c[0x0][0x388] ;  /* 0x00007100ff0477ac */ /* 0x000f620008000800 */
[----:B------:R-:W-:Y:S02]  /*c630*/  IMAD.MOV.U32 R18, RZ, RZ, RZ ;  /* 0x000000ffff127224 */ /* 0x000fe400078e00ff */
[----:B0-2---:R-:W-:Y:S02]  /*c640*/  IMAD.MOV.U32 R0, RZ, RZ, RZ ;  /* 0x000000ffff007224 */ /* 0x005fe400078e00ff */
[----:B------:R-:W-:Y:S01]  /*c650*/  IMAD.MOV.U32 R16, RZ, RZ, RZ ;  /* 0x000000ffff107224 */ /* 0x000fe200078e00ff */
[----:B-----5:R-:W-:-:S09]  /*c660*/  UISETP.NE.AND UP0, UPT, UR4, URZ, UPT ;  /* 0x000000ff0400728c */ /* 0x020fd2000bf05270 */
[----:B------:R-:W-:Y:S05]  /*c670*/  BRA.U !UP0, `(.L_x_22779) ;  /* 0x0000001508707547 */ /* 0x000fea000b800000 */
[----:B------:R-:W1:Y:S01]  /*c680*/  LDCU.64 UR4, c[0x0][0x390] ;  /* 0x00007200ff0477ac */ /* 0x000e620008000a00 */
[----:B------:R-:W-:Y:S01]  /*c690*/  MOV R16, RZ ;  /* 0x000000ff00107202 */ /* 0x000fe20000000f00 */
[----:B------:R-:W0:Y:S01]  /*c6a0*/  LDCU UR6, c[0x0][0x38c] ;  /* 0x00007180ff0677ac */ /* 0x000e220008000800 */
[----:B------:R-:W2:Y:S01]  /*c6b0*/  LDCU.64 UR8, c[0x0][0x4b8] ;  /* 0x00009700ff0877ac */ /* 0x000ea20008000a00 */
[----:B------:R-:W-:Y:S02]  /*c6c0*/  UISETP.NE.AND UP0, UPT, UR41, URZ, UPT ;  /* 0x000000ff2900728c */ /* 0x000fe4000bf05270 */
[----:B-1-34-:R-:W-:Y:S01]  /*c6d0*/  IMAD.HI.U32 R2, R17, UR4, R16 ;  /* 0x0000000411027c27 */ /* 0x01afe2000f8e0010 */
[----:B------:R-:W1:Y:S04]  /*c6e0*/  LDCU UR4, c[0x0][0x4c0] ;  /* 0x00009800ff0477ac */ /* 0x000e680008000800 */
[----:B------:R-:W-:-:S05]  /*c6f0*/  SHF.R.U32.HI R3, RZ, UR5, R2 ;  /* 0x00000005ff037c19 */ /* 0x000fca0008011602 */
[----:B------:R-:W-:-:S04]  /*c700*/  IMAD.MOV R0, RZ, RZ, -R3 ;  /* 0x000000ffff007224 */ /* 0x000fc800078e0a03 */
        /* <DEDUP_REMOVED lines=339> */
.L_x_22779:
[----:B------:R-:W0:Y:S01]  /*dc40*/  LDCU.64 UR6, c[0x0][0x5e8] ;  /* 0x0000bd00ff0677ac */ /* 0x000e220008000a00 */
        /* <DEDUP_REMOVED lines=18> */
.L_x_22783:
[----:B------:R0:W5:Y:S01]  /*dd70*/  LDG.E.U8 R19, desc[UR36][R2.64] ;  /* 0x0000002402137981 */ /* 0x000162000c1e1100 */
[----:B------:R-:W-:Y:S05]  /*dd80*/  BRA `(.L_x_22785) ;  /* 0x0000000c004c7947 */ /* 0x000fea0003800000 */
.L_x_22782:
        /* <DEDUP_REMOVED lines=8> */
.L_x_22787:
[----:B------:R0:W5:Y:S01]  /*de10*/  LDG.E.U8 R19, desc[UR36][R2.64] ;  /* 0x0000002402137981 */ /* 0x000162000c1e1100 */
[----:B------:R-:W-:Y:S05]  /*de20*/  BRA `(.L_x_22785) ;  /* 0x0000000c00247947 */ /* 0x000fea0003800000 */
.L_x_22786:
[----:B------:R0:W5:Y:S01]  /*de30*/  LDG.E.U16 R19, desc[UR36][R2.64] ;  /* 0x0000002402137981 */ /* 0x000162000c1e1500 */
[----:B------:R-:W-:Y:S05]  /*de40*/  BRA `(.L_x_22785) ;  /* 0x0000000c001c7947 */ /* 0x000fea0003800000 */
.L_x_22781:
        /* <DEDUP_REMOVED lines=9> */
.L_x_22789:
[----:B------:R-:W2:Y:S02]  /*dee0*/  LDG.E.U16 R0, desc[UR36][R2.64] ;  /* 0x0000002402007981 */ /* 0x000ea4000c1e1500 */
[----:B--2---:R-:W-:-:S06]  /*def0*/  HADD2.F32 R0, -RZ, R0.H0_H0 ;  /* 0x20000000ff007230 */ /* 0x004fcc0000004100 */
[----:B------:R-:W0:Y:S02]  /*df00*/  F2I.FTZ.TRUNC.NTZ R0, R0 ;  /* 0x0000000000007305 */ /* 0x000e24000021f100 */
[----:B0-----:R-:W-:Y:S01]  /*df10*/  PRMT R19, R0, 0x7610, R19 ;  /* 0x0000761000137816 */ /* 0x001fe20000000013 */
[----:B------:R-:W-:Y:S06]  /*df20*/  BRA `(.L_x_22785) ;  /* 0x0000000800e47947 */ /* 0x000fec0003800000 */
.L_x_22788:
        /* <DEDUP_REMOVED lines=9> */
.L_x_22791:
[----:B------:R-:W2:Y:S02]  /*dfc0*/  LDG.E.U16 R2, desc[UR36][R2.64] ;  /* 0x0000002402027981 */ /* 0x000ea4000c1e1500 */
[----:B--2---:R-:W-:-:S06]  /*dfd0*/  HADD2.F32 R0, -RZ, R2.H0_H0 ;  /* 0x20000002ff007230 */ /* 0x004fcc0000004100 */
[----:B------:R-:W0:Y:S02]  /*dfe0*/  F2I.FTZ.TRUNC.NTZ R0, R0 ;  /* 0x0000000000007305 */ /* 0x000e24000021f100 */
[----:B0-----:R-:W-:Y:S01]  /*dff0*/  PRMT R19, R0, 0x7610, R19 ;  /* 0x0000761000137816 */ /* 0x001fe20000000013 */
[----:B------:R-:W-:Y:S06]  /*e000*/  BRA `(.L_x_22785) ;  /* 0x0000000800ac7947 */ /* 0x000fec0003800000 */
.L_x_22790:
[----:B------:R-:W2:Y:S02]  /*e010*/  LDG.E.64 R2, desc[UR36][R2.64] ;  /* 0x0000002402027981 */ /* 0x000ea4000c1e1b00 */
[----:B--2---:R0:W1:Y:S01]  /*e020*/  F2I.F64.TRUNC R19, R2 ;  /* 0x0000000200137311 */ /* 0x004062000030d100 */
[----:B------:R-:W-:Y:S05]  /*e030*/  BRA `(.L_x_22785) ;  /* 0x0000000800a07947 */ /* 0x000fea0003800000 */
.L_x_22780:
        /* <DEDUP_REMOVED lines=12> */
.L_x_22794:
[----:B------:R-:W2:Y:S02]  /*e100*/  LDG.E.64 R2, desc[UR36][R2.64] ;  /* 0x0000002402027981 */ /* 0x000ea4000c1e1b00 */
[----:B--2---:R0:W1:Y:S01]  /*e110*/  F2I.F64.TRUNC R19, R2 ;  /* 0x0000000200137311 */ /* 0x004062000030d100 */
[----:B------:R-:W-:Y:S05]  /*e120*/  BRA `(.L_x_22785) ;  /* 0x0000000800647947 */ /* 0x000fea0003800000 */
.L_x_22793:
        /* <DEDUP_REMOVED lines=27> */
.L_x_22796:
        /* <DEDUP_REMOVED lines=14> */
.L_x_22795:
[----:B------:R-:W2:Y:S02]  /*e3c0*/  LDG.E.U16 R0, desc[UR36][R2.64] ;  /* 0x0000002402007981 */ /* 0x000ea4000c1e1500 */
[----:B--2---:R-:W-:-:S06]  /*e3d0*/  IMAD.U32 R0, R0, 0x10000, RZ ;  /* 0x0001000000007824 */ /* 0x004fcc00078e00ff */
[----:B------:R-:W0:Y:S02]  /*e3e0*/  F2I.FTZ.TRUNC.NTZ R0, R0 ;  /* 0x0000000000007305 */ /* 0x000e24000021f100 */
[----:B0-----:R-:W-:Y:S01]  /*e3f0*/  PRMT R19, R0, 0x7610, R19 ;  /* 0x0000761000137816 */ /* 0x001fe20000000013 */
[----:B------:R-:W-:Y:S06]  /*e400*/  BRA `(.L_x_22785) ;  /* 0x0000000400ac7947 */ /* 0x000fec0003800000 */
.L_x_22792:
        /* <DEDUP_REMOVED lines=10> */
.L_x_22799:
        /* <DEDUP_REMOVED lines=21> */
.L_x_22803:
[----:B------:R-:W-:Y:S05]  /*e600*/  BSYNC.RECONVERGENT B1 ;  /* 0x0000000000017941 */ /* 0x000fea0003800200 */
.L_x_22802:
[----:B------:R-:W-:Y:S01]  /*e610*/  IMAD.SHL.U32 R0, R0, 0x100000, RZ ;  /* 0x0010000000007824 */ /* 0x000fe200078e00ff */
[----:B------:R-:W-:-:S04]  /*e620*/  LEA R2, R2, 0x3b800000, 0x17 ;  /* 0x3b80000002027811 */ /* 0x000fc800078eb8ff */
[----:B------:R-:W-:-:S07]  /*e630*/  LOP3.LUT R0, R2, R0, R7, 0xfe, !PT ;  /* 0x0000000002007212 */ /* 0x000fce00078efe07 */
.L_x_22801:
[----:B------:R-:W-:Y:S05]  /*e640*/  BSYNC.RECONVERGENT B0 ;  /* 0x0000000000007941 */ /* 0x000fea0003800200 */
.L_x_22800:
[----:B------:R-:W0:Y:S02]  /*e650*/  F2I.FTZ.TRUNC.NTZ R0, R0 ;  /* 0x0000000000007305 */ /* 0x000e24000021f100 */
[----:B0-----:R-:W-:Y:S01]  /*e660*/  PRMT R19, R0, 0x7610, R19 ;  /* 0x0000761000137816 */ /* 0x001fe20000000013 */
[----:B------:R-:W-:Y:S06]  /*e670*/  BRA `(.L_x_22785) ;  /* 0x0000000400107947 */ /* 0x000fec0003800000 */
.L_x_22798:
        /* <DEDUP_REMOVED lines=21> */
.L_x_22807:
[----:B------:R-:W-:Y:S05]  /*e7d0*/  BSYNC.RECONVERGENT B1 ;  /* 0x0000000000017941 */ /* 0x000fea0003800200 */
.L_x_22806:
[----:B------:R-:W-:Y:S01]  /*e7e0*/  IMAD.SHL.U32 R0, R0, 0x200000, RZ ;  /* 0x0020000000007824 */ /* 0x000fe200078e00ff */
[----:B------:R-:W-:-:S04]  /*e7f0*/  LEA R2, R2, 0x37800000, 0x17 ;  /* 0x3780000002027811 */ /* 0x000fc800078eb8ff */
[----:B------:R-:W-:-:S07]  /*e800*/  LOP3.LUT R0, R2, R0, R7, 0xfe, !PT ;  /* 0x0000000002007212 */ /* 0x000fce00078efe07 */
.L_x_22805:
[----:B------:R-:W-:Y:S05]  /*e810*/  BSYNC.RECONVERGENT B0 ;  /* 0x0000000000007941 */ /* 0x000fea0003800200 */
.L_x_22804:
[----:B------:R-:W0:Y:S02]  /*e820*/  F2I.FTZ.TRUNC.NTZ R0, R0 ;  /* 0x0000000000007305 */ /* 0x000e24000021f100 */
[----:B0-----:R-:W-:Y:S01]  /*e830*/  PRMT R19, R0, 0x7610, R19 ;  /* 0x0000761000137816 */ /* 0x001fe20000000013 */
[----:B------:R-:W-:Y:S06]  /*e840*/  BRA `(.L_x_22785) ;  /* 0x00000000009c7947 */ /* 0x000fec0003800000 */
.L_x_22797:
        /* <DEDUP_REMOVED lines=14> */
.L_x_22811:
[----:B------:R-:W-:Y:S05]  /*e930*/  BSYNC.RECONVERGENT B0 ;  /* 0x0000000000007941 */ /* 0x000fea0003800200 */
.L_x_22810:
[----:B------:R-:W0:Y:S02]  /*e940*/  F2I.FTZ.TRUNC.NTZ R0, R0 ;  /* 0x0000000000007305 */ /* 0x000e24000021f100 */
[----:B0-----:R-:W-:Y:S01]  /*e950*/  PRMT R19, R0, 0x7610, R19 ;  /* 0x0000761000137816 */ /* 0x001fe20000000013 */
[----:B------:R-:W-:Y:S06]  /*e960*/  BRA `(.L_x_22785) ;  /* 0x0000000000547947 */ /* 0x000fec0003800000 */
.L_x_22784:
        /* <DEDUP_REMOVED lines=16> */
.L_x_22812:
[----:B------:R-:W-:Y:S01]  /*ea70*/  PRMT R19, RZ, 0x7610, R19 ;  /* 0x00007610ff137816 */ /* 0x000fe20000000013 */
[----:B------:R-:W-:Y:S06]  /*ea80*/  BRA `(.L_x_22785) ;  /* 0x00000000000c7947 */ /* 0x000fec0003800000 */
.L_x_22809:
[----:B------:R2:W5:Y:S01]  /*ea90*/  LDG.E.U8 R19, desc[UR36][R2.64] ;  /* 0x0000002402137981 */ /* 0x000562000c1e1100 */
[----:B------:R-:W-:Y:S05]  /*eaa0*/  BRA `(.L_x_22785) ;  /* 0x0000000000047947 */ /* 0x000fea0003800000 */
.L_x_22808:
[----:B------:R3:W5:Y:S02]  /*eab0*/  LDG.E.U8 R19, desc[UR36][R2.64] ;  /* 0x0000002402137981 */ /* 0x000764000c1e1100 */
.L_x_22785:
[----:B------:R-:W0:Y:S01]  /*eac0*/  LDCU.64 UR6, c[0x0][0x5f8] ;  /* 0x0000bf00ff0677ac */ /* 0x000e220008000a00 */
        /* <DEDUP_REMOVED lines=15> */
.L_x_22816:
[----:B------:R0:W5:Y:S01]  /*ebc0*/  LDG.E.U8 R0, desc[UR36][R2.64] ;  /* 0x0000002402007981 */ /* 0x000162000c1e1100 */
[----:B------:R-:W-:Y:S05]  /*ebd0*/  BRA `(.L_x_22818) ;  /* 0x0000000c004c7947 */ /* 0x000fea0003800000 */
.L_x_22815:
        /* <DEDUP_REMOVED lines=8> */
.L_x_22820:
[----:B------:R0:W5:Y:S01]  /*ec60*/  LDG.E.U8 R0, desc[UR36][R2.64] ;  /* 0x0000002402007981 */ /* 0x000162000c1e1100 */
[----:B------:R-:W-:Y:S05]  /*ec70*/  BRA `(.L_x_22818) ;  /* 0x0000000c00247947 */ /* 0x000fea0003800000 */
.L_x_22819:
[----:B------:R0:W5:Y:S01]  /*ec80*/  LDG.E.U16 R0, desc[UR36][R2.64] ;  /* 0x0000002402007981 */ /* 0x000162000c1e1500 */
[----:B------:R-:W-:Y:S05]  /*ec90*/  BRA `(.L_x_22818) ;  /* 0x0000000c001c7947 */ /* 0x000fea0003800000 */
.L_x_22814:
        /* <DEDUP_REMOVED lines=9> */
.L_x_22822:
[----:B------:R-:W2:Y:S02]  /*ed30*/  LDG.E.U16 R4, desc[UR36][R2.64] ;  /* 0x0000002402047981 */ /* 0x000ea4000c1e1500 */
[----:B--2---:R-:W-:-:S06]  /*ed40*/  HADD2.F32 R4, -RZ, R4.H0_H0 ;  /* 0x20000004ff047230 */ /* 0x004fcc0000004100 */
[----:B------:R-:W0:Y:S02]  /*ed50*/  F2I.FTZ.TRUNC.NTZ R4, R4 ;  /* 0x0000000400047305 */ /* 0x000e24000021f100 */
[----:B0-----:R-:W-:Y:S01]  /*ed60*/  PRMT R0, R4, 0x7610, R0 ;  /* 0x0000761004007816 */ /* 0x001fe20000000000 */
[----:B------:R-:W-:Y:S06]  /*ed70*/  BRA `(.L_x_22818) ;  /* 0x0000000800e47947 */ /* 0x000fec0003800000 */
.L_x_22821:
        /* <DEDUP_REMOVED lines=9> */
.L_x_22824:
[----:B------:R-:W2:Y:S02]  /*ee10*/  LDG.E.U16 R2, desc[UR36][R2.64] ;  /* 0x0000002402027981 */ /* 0x000ea4000c1e1500 */
[----:B--2---:R-:W-:-:S06]  /*ee20*/  HADD2.F32 R4, -RZ, R2.H0_H0 ;  /* 0x20000002ff047230 */ /* 0x004fcc0000004100 */
[----:B------:R-:W0:Y:S02]  /*ee30*/  F2I.FTZ.TRUNC.NTZ R4, R4 ;  /* 0x0000000400047305 */ /* 0x000e24000021f100 */
[----:B0-----:R-:W-:Y:S01]  /*ee40*/  PRMT R0, R4, 0x7610, R0 ;  /* 0x0000761004007816 */ /* 0x001fe20000000000 */
[----:B------:R-:W-:Y:S06]  /*ee50*/  BRA `(.L_x_22818) ;  /* 0x0000000800ac7947 */ /* 0x000fec0003800000 */
.L_x_22823:
[----:B------:R-:W2:Y:S02]  /*ee60*/  LDG.E.64 R2, desc[UR36][R2.64] ;  /* 0x0000002402027981 */ /* 0x000ea4000c1e1b00 */
[----:B--2---:R0:W2:Y:S01]  /*ee70*/  F2I.F64.TRUNC R0, R2 ;  /* 0x0000000200007311 */ /* 0x0040a2000030d100 */
[----:B------:R-:W-:Y:S05]  /*ee80*/  BRA `(.L_x_22818) ;  /* 0x0000000800a07947 */ /* 0x000fea0003800000 */
.L_x_22813:
        /* <DEDUP_REMOVED lines=12> */
.L_x_22827:
[----:B------:R-:W2:Y:S02]  /*ef50*/  LDG.E.64 R2, desc[UR36][R2.64] ;  /* 0x0000002402027981 */ /* 0x000ea4000c1e1b00 */
[----:B--2---:R4:W0:Y:S01]  /*ef60*/  F2I.F64.TRUNC R0, R2 ;  /* 0x0000000200007311 */ /* 0x004822000030d100 */
[----:B------:R-:W-:Y:S05]  /*ef70*/  BRA `(.L_x_22818) ;  /* 0x0000000800647947 */ /* 0x000fea0003800000 */
.L_x_22826:
        /* <DEDUP_REMOVED lines=27> */
.L_x_22829:
        /* <DEDUP_REMOVED lines=14> */
.L_x_22828:
[----:B------:R-:W2:Y:S02]  /*f210*/  LDG.E.U16 R4, desc[UR36][R2.64] ;  /* 0x0000002402047981 */ /* 0x000ea4000c1e1500 */
[----:B--2---:R-:W-:-:S06]  /*f220*/  IMAD.U32 R4, R4, 0x10000, RZ ;  /* 0x0001000004047824 */ /* 0x004fcc00078e00ff */
[----:B------:R-:W0:Y:S02]  /*f230*/  F2I.FTZ.TRUNC.NTZ R4, R4 ;  /* 0x0000000400047305 */ /* 0x000e24000021f100 */
[----:B0-----:R-:W-:Y:S01]  /*f240*/  PRMT R0, R4, 0x7610, R0 ;  /* 0x0000761004007816 */ /* 0x001fe20000000000 */
[----:B------:R-:W-:Y:S06]  /*f250*/  BRA `(.L_x_22818) ;  /* 0x0000000400ac7947 */ /* 0x000fec0003800000 */
.L_x_22825:
        /* <DEDUP_REMOVED lines=10> */
.L_x_22832:
        /* <DEDUP_REMOVED lines=21> */
.L_x_22836:
[----:B------:R-:W-:Y:S05]  /*f450*/  BSYNC.RECONVERGENT B1 ;  /* 0x0000000000017941 */ /* 0x000fea0003800200 */
.L_x_22835:
[----:B------:R-:W-:Y:S01]  /*f460*/  IMAD.SHL.U32 R0, R0, 0x100000, RZ ;  /* 0x0010000000007824 */ /* 0x000fe200078e00ff */
[----:B------:R-:W-:-:S04]  /*f470*/  LEA R2, R2, 0x3b800000, 0x17 ;  /* 0x3b80000002027811 */ /* 0x000fc800078eb8ff */
[----:B------:R-:W-:-:S07]  /*f480*/  LOP3.LUT R4, R2, R0, R7, 0xfe, !PT ;  /* 0x0000000002047212 */ /* 0x000fce00078efe07 */
.L_x_22834:
[----:B------:R-:W-:Y:S05]  /*f490*/  BSYNC.RECONVERGENT B0 ;  /* 0x0000000000007941 */ /* 0x000fea0003800200 */
.L_x_22833:
[----:B------:R-:W0:Y:S02]  /*f4a0*/  F2I.FTZ.TRUNC.NTZ R4, R4 ;  /* 0x0000000400047305 */ /* 0x000e24000021f100 */
[----:B0-----:R-:W-:Y:S01]  /*f4b0*/  PRMT R0, R4, 0x7610, R0 ;  /* 0x0000761004007816 */ /* 0x001fe20000000000 */
[----:B------:R-:W-:Y:S06]  /*f4c0*/  BRA `(.L_x_22818) ;  /* 0x0000000400107947 */ /* 0x000fec0003800000 */
.L_x_22831:
        /* <DEDUP_REMOVED lines=21> */
.L_x_22840:
[----:B------:R-:W-:Y:S05]  /*f620*/  BSYNC.RECONVERGENT B1 ;  /* 0x0000000000017941 */ /* 0x000fea0003800200 */
.L_x_22839:
[----:B------:R-:W-:Y:S02]  /*f630*/  SHF.L.U32 R0, R0, 0x15, RZ ;  /* 0x0000001500007819 */ /* 0x000fe400000006ff */
[----:B------:R-:W-:-:S04]  /*f640*/  LEA R2, R2, 0x37800000, 0x17 ;  /* 0x3780000002027811 */ /* 0x000fc800078eb8ff */
[----:B------:R-:W-:-:S07]  /*f650*/  LOP3.LUT R4, R2, R0, R7, 0xfe, !PT ;  /* 0x0000000002047212 */ /* 0x000fce00078efe07 */
.L_x_22838:
[----:B------:R-:W-:Y:S05]  /*f660*/  BSYNC.RECONVERGENT B0 ;  /* 0x0000000000007941 */ /* 0x000fea0003800200 */
.L_x_22837:
[----:B------:R-:W0:Y:S02]  /*f670*/  F2I.FTZ.TRUNC.NTZ R4, R4 ;  /* 0x0000000400047305 */ /* 0x000e24000021f100 */
[----:B0-----:R-:W-:Y:S01]  /*f680*/  PRMT R0, R4, 0x7610, R0 ;  /* 0x0000761004007816 */ /* 0x001fe20000000000 */
[----:B------:R-:W-:Y:S06]  /*f690*/  BRA `(.L_x_22818) ;  /* 0x00000000009c7947 */ /* 0x000fec0003800000 */
.L_x_22830:
        /* <DEDUP_REMOVED lines=14> */
.L_x_22844:
[----:B------:R-:W-:Y:S05]  /*f780*/  BSYNC.RECONVERGENT B0 ;  /* 0x0000000000007941 */ /* 0x000fea0003800200 */
.L_x_22843:
[----:B------:R-:W0:Y:S02]  /*f790*/  F2I.FTZ.TRUNC.NTZ R4, R4 ;  /* 0x0000000400047305 */ /* 0x000e24000021f100 */
[----:B0-----:R-:W-:Y:S01]  /*f7a0*/  PRMT R0, R4, 0x7610, R0 ;  /* 0x0000761004007816 */ /* 0x001fe20000000000 */
[----:B------:R-:W-:Y:S06]  /*f7b0*/  BRA `(.L_x_22818) ;  /* 0x0000000000547947 */ /* 0x000fec0003800000 */
.L_x_22817:
        /* <DEDUP_REMOVED lines=8> */
[----:B0-----:R-:W-:Y:S01]  /*f840*/  MOV R4, UR4 ;  /* 0x0000000400047c02 */ /* 0x001fe20008000f00 */
[----:B------:R-:W-:-:S02]  /*f850*/  IMAD.U32 R5, RZ, RZ, UR5 ;  /* 0x00000005ff057e24 */ /* 0x000fc4000f8e00ff */
[----:B--2---:R-:W-:Y:S02]  /*f860*/  IMAD.U32 R6, RZ, RZ, UR6 ;  /* 0x00000006ff067e24 */ /* 0x004fe4000f8e00ff */
[----:B------:R-:W-:Y:S01]  /*f870*/  IMAD.U32 R7, RZ, RZ, UR7 ;  /* 0x00000007ff077e24 */ /* 0x000fe2000f8e00ff */
[----:B----4-:R-:W-:Y:S01]  /*f880*/  MOV R10, UR8 ;  /* 0x00000008000a7c02 */ /* 0x010fe20008000f00 */
[----:B------:R-:W-:-:S07]  /*f890*/  IMAD.U32 R11, RZ, RZ, UR9 ;  /* 0x00000009ff0b7e24 */ /* 0x000fce000f8e00ff */
[----:B------:R-:W-:-:S07]  /*f8a0*/  LEPC R20, `(.L_x_22845) ;  /* 0x000000001014794e */ /* 0x000fce0000000000 */
[----:B-1-3-5:R-:W-:Y:S05]  /*f8b0*/  CALL.ABS.NOINC R2 ;  /* 0x0000000002007343 */ /* 0x02afea0003c00000 */
.L_x_22845:
[----:B------:R-:W-:Y:S01]  /*f8c0*/  PRMT R0, RZ, 0x7610, R0 ;  /* 0x00007610ff007816 */ /* 0x000fe20000000000 */
[----:B------:R-:W-:Y:S06]  /*f8d0*/  BRA `(.L_x_22818) ;  /* 0x00000000000c7947 */ /* 0x000fec0003800000 */
.L_x_22842:
[----:B------:R3:W5:Y:S01]  /*f8e0*/  LDG.E.U8 R0, desc[UR36][R2.64] ;  /* 0x0000002402007981 */ /* 0x000762000c1e1100 */
[----:B------:R-:W-:Y:S05]  /*f8f0*/  BRA `(.L_x_22818) ;  /* 0x0000000000047947 */ /* 0x000fea0003800000 */
.L_x_22841:
[----:B------:R2:W5:Y:S02]  /*f900*/  LDG.E.U8 R0, desc[UR36][R2.64] ;  /* 0x0000002402007981 */ /* 0x000564000c1e1100 */
.L_x_22818:
[----:B0-2--5:R-:W-:Y:S02]  /*f910*/  PRMT R5, R0, 0x8880, RZ ;  /* 0x0000888000057816 */ /* 0x025fe400000000ff */
[----:B-1----:R-:W-:Y:S02]  /*f920*/  PRMT R4, R19, 0x8880, RZ ;  /* 0x0000888013047816 */ /* 0x002fe400000000ff */
[----:B------:R-:W-:-:S07]  /*f930*/  MOV R0, 0xf950 ;  /* 0x0000f95000007802 */ /* 0x000fce0000000f00 */
[----:B---34-:R-:W-:Y:S05]  /*f940*/  CALL.REL.NOINC `($__internal_21_$__cuda_sm20_rem_s16) ;  /* 0x0000000c008c7944 */ /* 0x018fea0003c00000 */
        /* <DEDUP_REMOVED lines=13> */
.L_x_22849:
[----:B------:R-:W-:Y:S01]  /*fa20*/  STG.E.U8 desc[UR36][R16.64], R9 ;  /* 0x0000000910007986 */ /* 0x000fe2000c101124 */
[----:B------:R-:W-:Y:S05]  /*fa30*/  EXIT ;  /* 0x000000000000794d */ /* 0x000fea0003800000 */
.L_x_22848:
        /* <DEDUP_REMOVED lines=8> */
[----:B------:R-:W-:Y:S01]  /*fac0*/  STG.E.64 desc[UR36][R16.64], R2 ;  /* 0x0000000210007986 */ /* 0x000fe2000c101b24 */
[----:B------:R-:W-:Y:S05]  /*fad0*/  EXIT ;  /* 0x000000000000794d */ /* 0x000fea0003800000 */
.L_x_22852:
[----:B------:R-:W-:-:S05]  /*fae0*/  PRMT R3, R9, 0x9910, RZ ;  /* 0x0000991009037816 */ /* 0x000fca00000000ff */
[----:B------:R-:W-:Y:S01]  /*faf0*/  STG.E desc[UR36][R16.64], R3 ;  /* 0x0000000310007986 */ /* 0x000fe2000c101924 */
[----:B------:R-:W-:Y:S05]  /*fb00*/  EXIT ;  /* 0x000000000000794d */ /* 0x000fea0003800000 */
.L_x_22851:
[----:B------:R-:W-:Y:S01]  /*fb10*/  STG.E.U16 desc[UR36][R16.64], R9 ;  /* 0x0000000910007986 */ /* 0x000fe2000c101524 */
[----:B------:R-:W-:Y:S05]  /*fb20*/  EXIT ;  /* 0x000000000000794d */ /* 0x000fea0003800000 */
.L_x_22847:
        /* <DEDUP_REMOVED lines=9> */
.L_x_22854:
[----:B------:R-:W0:Y:S02]  /*fbc0*/  I2F.S16 R0, R9 ;  /* 0x0000000900007306 */ /* 0x000e240000101400 */
[----:B0-----:R-:W-:-:S05]  /*fbd0*/  F2FP.F16.F32.PACK_AB R0, RZ, R0 ;  /* 0x00000000ff00723e */ /* 0x001fca00000000ff */
[----:B------:R-:W-:Y:S01]  /*fbe0*/  STG.E.U16 desc[UR36][R16.64], R0 ;  /* 0x0000000010007986 */ /* 0x000fe2000c101524 */
[----:B------:R-:W-:Y:S05]  /*fbf0*/  EXIT ;  /* 0x000000000000794d */ /* 0x000fea0003800000 */
.L_x_22853:
        /* <DEDUP_REMOVED lines=10> */
.L_x_22856:
[----:B------:R-:W0:Y:S02]  /*fca0*/  I2F.S16 R9, R9 ;  /* 0x0000000900097306 */ /* 0x000e240000101400 */
[----:B0-----:R-:W-:-:S04]  /*fcb0*/  F2FP.F16.F32.PACK_AB R3, RZ, R9 ;  /* 0x00000009ff03723e */ /* 0x001fc800000000ff */
[----:B------:R-:W-:-:S05]  /*fcc0*/  PRMT R3, R3, 0x5410, RZ ;  /* 0x0000541003037816 */ /* 0x000fca00000000ff */
[----:B------:R-:W-:Y:S01]  /*fcd0*/  STG.E desc[UR36][R16.64], R3 ;  /* 0x0000000310007986 */ /* 0x000fe2000c101924 */
[----:B------:R-:W-:Y:S05]  /*fce0*/  EXIT ;  /* 0x000000000000794d */ /* 0x000fea0003800000 */
.L_x_22855:
[----:B------:R-:W0:Y:S02]  /*fcf0*/  I2F.F64.S16 R2, R9 ;  /* 0x0000000900027312 */ /* 0x000e240000101c00 */
[----:B0-----:R-:W-:Y:S01]  /*fd00*/  STG.E.64 desc[UR36][R16.64], R2 ;  /* 0x0000000210007986 */ /* 0x001fe2000c101b24 */
[----:B------:R-:W-:Y:S05]  /*fd10*/  EXIT ;  /* 0x000000000000794d */ /* 0x000fea0003800000 */
.L_x_22846:
        /* <DEDUP_REMOVED lines=12> */
.L_x_22860:
        /* <DEDUP_REMOVED lines=17> */
.L_x_22863:
[----:B------:R-:W-:-:S04]  /*fef0*/  SHF.R.U32.HI R3, RZ, 0x18, R3 ;  /* 0x00000018ff037819 */ /* 0x000fc80000011603 */
[----:B------:R-:W-:-:S04]  /*ff00*/  LOP3.LUT R0, R0, 0x80, R3, 0xf8, !PT ;  /* 0x0000008000007812 */ /* 0x000fc800078ef803 */
[----:B------:R-:W-:-:S07]  /*ff10*/  PRMT R8, R0, 0x7610, R8 ;  /* 0x0000761000087816 */ /* 0x000fce0000000008 */
.L_x_22862:
[----:B------:R-:W-:Y:S05]  /*ff20*/  BSYNC.RECONVERGENT B0 ;  /* 0x0000000000007941 */ /* 0x000fea0003800200 */
.L_x_22861:
[----:B------:R-:W-:Y:S01]  /*ff30*/  STG.E.U8 desc[UR36][R16.64], R8 ;  /* 0x0000000810007986 */ /* 0x000fe2000c101124 */
[----:B------:R-:W-:Y:S05]  /*ff40*/  EXIT ;  /* 0x000000000000794d */ /* 0x000fea0003800000 */
.L_x_22859:
        /* <DEDUP_REMOVED lines=17> */
.L_x_22866:
[----:B------:R-:W-:-:S04]  /*10060*/  SHF.R.U32.HI R3, RZ, 0x18, R3 ;  /* 0x00000018ff037819 */ /* 0x000fc80000011603 */
[----:B------:R-:W-:-:S04]  /*10070*/  LOP3.LUT R0, R0, 0x80, R3, 0xf8, !PT ;  /* 0x0000008000007812 */ /* 0x000fc800078ef803 */
[----:B------:R-:W-:-:S07]  /*10080*/  PRMT R8, R0, 0x7610, R8 ;  /* 0x0000761000087816 */ /* 0x000fce0000000008 */
.L_x_22865:
[----:B------:R-:W-:Y:S05]  /*10090*/  BSYNC.RECONVERGENT B0 ;  /* 0x0000000000007941 */ /* 0x000fea0003800200 */
.L_x_22864:
[----:B------:R-:W-:Y:S01]  /*100a0*/  STG.E.U8 desc[UR36][R16.64], R8 ;  /* 0x0000000810007986 */ /* 0x000fe2000c101124 */
[----:B------:R-:W-:Y:S05]  /*100b0*/  EXIT ;  /* 0x000000000000794d */ /* 0x000fea0003800000 */
.L_x_22858:
        /* <DEDUP_REMOVED lines=22> */
.L_x_22868:
[----:B------:R-:W-:-:S04]  /*10220*/  PRMT R2, R9, 0x9910, RZ ;  /* 0x0000991009027816 */ /* 0x000fc800000000ff */
[----:B------:R-:W-:-:S05]  /*10230*/  SHF.R.S32.HI R3, RZ, 0x1f, R2 ;  /* 0x0000001fff037819 */ /* 0x000fca0000011402 */
[----:B------:R-:W-:Y:S01]  /*10240*/  STG.E.64 desc[UR36][R16.64], R2 ;  /* 0x0000000210007986 */ /* 0x000fe2000c101b24 */
[----:B------:R-:W-:Y:S05]  /*10250*/  EXIT ;  /* 0x000000000000794d */ /* 0x000fea0003800000 */
.L_x_22867:
[----:B------:R-:W-:-:S05]  /*10260*/  PRMT R3, R9, 0x9910, RZ ;  /* 0x0000991009037816 */ /* 0x000fca00000000ff */
[----:B------:R-:W-:Y:S01]  /*10270*/  STG.E desc[UR36][R16.64], R3 ;  /* 0x0000000310007986 */ /* 0x000fe2000c101924 */
[----:B------:R-:W-:Y:S05]  /*10280*/  EXIT ;  /* 0x000000000000794d */ /* 0x000fea0003800000 */
.L_x_22857:
        /* <DEDUP_REMOVED lines=9> */
[----:B------:R-:W-:Y:S01]  /*10320*/  STG.E.U8 desc[UR36][R16.64], R3 ;  /* 0x0000000310007986 */ /* 0x000fe2000c101124 */
[----:B------:R-:W-:Y:S05]  /*10330*/  EXIT ;  /* 0x000000000000794d */ /* 0x000fea0003800000 */
.L_x_22870:
[----:B------:R-:W0:Y:S01]  /*10340*/  I2F.F64.S16 R4, R9 ;  /* 0x0000000900047312 */ /* 0x000e220000101c00 */
[----:B------:R-:W-:-:S05]  /*10350*/  CS2R R6, SRZ ;  /* 0x0000000000067805 */ /* 0x000fca000001ff00 */
[----:B0-----:R-:W-:Y:S01]  /*10360*/  STG.E.128 desc[UR36][R16.64], R4 ;  /* 0x0000000410007986 */ /* 0x001fe2000c101d24 */
[----:B------:R-:W-:Y:S05]  /*10370*/  EXIT ;  /* 0x000000000000794d */ /* 0x000fea0003800000 */
.L_x_22869:
[----:B------:R-:W-:-:S09]  /*10380*/  UISETP.NE.AND UP0, UPT, UR4, 0xf, UPT ;  /* 0x0000000f0400788c */ /* 0x000fd2000bf05270 */
[----:B------:R-:W-:Y:S05]  /*10390*/  BRA.U !UP0, `(.L_x_22871) ;  /* 0x0000000108e87547 */ /* 0x000fea000b800000 */
[----:B------:R-:W-:-:S09]  /*103a0*/  UISETP.NE.AND UP0, UPT, UR4, 0x17, UPT ;  /* 0x000000170400788c */ /* 0x000fd2000bf05270 */
[----:B------:R-:W-:Y:S05]  /*103b0*/  BRA.U !UP0, `(.L_x_22872) ;  /* 0x0000000108907547 */ /* 0x000fea000b800000 */
[----:B------:R-:W-:-:S09]  /*103c0*/  UISETP.NE.AND UP0, UPT, UR4, 0x18, UPT ;  /* 0x000000180400788c */ /* 0x000fd2000bf05270 */
[----:B------:R-:W-:Y:S05]  /*103d0*/  BRA.U !UP0, `(.L_x_22873) ;  /* 0x0000000108447547 */ /* 0x000fea000b800000 */
.L_x_22850:
        /* <DEDUP_REMOVED lines=16> */
.L_x_22874:
[----:B------:R-:W-:Y:S05]  /*104e0*/  EXIT ;  /* 0x000000000000794d */ /* 0x000fea0003800000 */
.L_x_22873:
        /* <DEDUP_REMOVED lines=13> */
.L_x_22876:
[----:B------:R-:W-:Y:S05]  /*105c0*/  BSYNC.RECONVERGENT B0 ;  /* 0x0000000000007941 */ /* 0x000fea0003800200 */
.L_x_22875:
[----:B------:R-:W-:-:S05]  /*105d0*/  LOP3.LUT R3, R0, 0x80, R3, 0xf8, !PT ;  /* 0x0000008000037812 */ /* 0x000fca00078ef803 */
[----:B------:R-:W-:Y:S01]  /*105e0*/  STG.E.U8 desc[UR36][R16.64], R3 ;  /* 0x0000000310007986 */ /* 0x000fe2000c101124 */
[----:B------:R-:W-:Y:S05]  /*105f0*/  EXIT ;  /* 0x000000000000794d */ /* 0x000fea0003800000 */
.L_x_22872:
        /* <DEDUP_REMOVED lines=12> */
.L_x_22878:
[----:B------:R-:W-:Y:S01]  /*106c0*/  IMAD.MOV.U32 R0, RZ, RZ, 0x7f ;  /* 0x0000007fff007424 */ /* 0x000fe200078e00ff */
[----:B------:R-:W-:-:S04]  /*106d0*/  ISETP.GT.U32.AND P0, PT, R2, 0x7f800000, PT ;  /* 0x7f8000000200780c */ /* 0x000fc80003f04070 */
[----:B------:R-:W-:-:S09]  /*106e0*/  SEL R0, R0, 0x7c, P0 ;  /* 0x0000007c00007807 */ /* 0x000fd20000000000 */
.L_x_22879:
[----:B------:R-:W-:Y:S05]  /*106f0*/  BSYNC.RECONVERGENT B0 ;  /* 0x0000000000007941 */ /* 0x000fea0003800200 */
.L_x_22877:
[----:B------:R-:W-:-:S04]  /*10700*/  SHF.R.U32.HI R3, RZ, 0x18, R3 ;  /* 0x00000018ff037819 */ /* 0x000fc80000011603 */
[----:B------:R-:W-:-:S05]  /*10710*/  LOP3.LUT R3, R0, 0x80, R3, 0xf8, !PT ;  /* 0x0000008000037812 */ /* 0x000fca00078ef803 */
[----:B------:R-:W-:Y:S01]  /*10720*/  STG.E.U8 desc[UR36][R16.64], R3 ;  /* 0x0000000310007986 */ /* 0x000fe2000c101124 */
[----:B------:R-:W-:Y:S05]  /*10730*/  EXIT ;  /* 0x000000000000794d */ /* 0x000fea0003800000 */
.L_x_22871:
[----:B------:R-:W0:Y:S02]  /*10740*/  I2F.S16 R0, R9 ;  /* 0x0000000900007306 */ /* 0x000e240000101400 */
[----:B0-----:R-:W-:-:S05]  /*10750*/  F2FP.BF16.F32.PACK_AB R0, RZ, R0 ;  /* 0x00000000ff00723e */ /* 0x001fca00000010ff */
[----:B------:R-:W-:Y:S01]  /*10760*/  STG.E.U16 desc[UR36][R16.64], R0 ;  /* 0x0000000010007986 */ /* 0x000fe2000c101524 */
[----:B------:R-:W-:Y:S05]  /*10770*/  EXIT ;  /* 0x000000000000794d */ /* 0x000fea0003800000 */
        .weak           $__internal_21_$__cuda_sm20_rem_s16
        .type           $__internal_21_$__cuda_sm20_rem_s16,@function
        .size           $__internal_21_$__cuda_sm20_rem_s16,(.L_x_54673 - $__internal_21_$__cuda_sm20_rem_s16)
$__internal_21_$__cuda_sm20_rem_s16:
[----:B------:R-:W-:Y:S01]  /*10780*/  IABS R9, R5 ;  /* 0x0000000500097213 */ /* 0x000fe20000000000 */
[----:B------:R-:W-:Y:S01]  /*10790*/  IMAD.MOV.U32 R7, RZ, RZ, 0x4b800000 ;  /* 0x4b800000ff077424 */ /* 0x000fe200078e00ff */
[----:B------:R-:W-:Y:S02]  /*107a0*/  IABS R10, R4 ;  /* 0x00000004000a7213 */ /* 0x000fe40000000000 */
[----:B------:R-:W0:Y:S01]  /*107b0*/  I2F.U16 R6, R9 ;  /* 0x0000000900067306 */ /* 0x000e220000101000 */
[----:B------:R-:W-:Y:S02]  /*107c0*/  SHF.R.U32.HI R4, RZ, 0x1f, R4 ;  /* 0x0000001fff047819 */ /* 0x000fe40000011604 */
[C---:B0-----:R-:W-:Y:S02]  /*107d0*/  FSETP.GEU.AND P1, PT, |R6|.reuse, 1.175494350822287508e-38, PT ;  /* 0x008000000600780b */ /* 0x041fe40003f2e200 */
[----:B------:R-:W-:Y:S02]  /*107e0*/  FSETP.GT.AND P0, PT, |R6|, 8.50705917302346158658e+37, PT ;  /* 0x7e8000000600780b */ /* 0x000fe40003f04200 */
[----:B------:R-:W-:-:S04]  /*107f0*/  FSEL R7, R7, 1, !P1 ;  /* 0x3f80000007077808 */ /* 0x000fc80004800000 */
[----:B------:R-:W-:Y:S02]  /*10800*/  FSEL R7, R7, 0.25, !P0 ;  /* 0x3e80000007077808 */ /* 0x000fe40004000000 */
[----:B------:R-:W-:-:S03]  /*10810*/  ISETP.NE.AND P0, PT, R5, RZ, PT ;  /* 0x000000ff0500720c */ /* 0x000fc60003f05270 */
[----:B------:R-:W-:Y:S02]  /*10820*/  FMUL R8, R6, R7 ;  /* 0x0000000706087220 */ /* 0x000fe40000400000 */
[----:B------:R-:W-:Y:S08]  /*10830*/  I2F.U16.RZ R6, R10 ;  /* 0x0000000a00067306 */ /* 0x000ff0000010d000 */
[----:B------:R-:W0:Y:S02]  /*10840*/  MUFU.RCP R8, R8 ;  /* 0x0000000800087308 */ /* 0x000e240000001000 */
[----:B0-----:R-:W-:Y:S01]  /*10850*/  FMUL R7, R7, R8 ;  /* 0x0000000807077220 */ /* 0x001fe20000400000 */
[----:B------:R-:W-:-:S04]  /*10860*/  IMAD.MOV R8, RZ, RZ, -R4 ;  /* 0x000000ffff087224 */ /* 0x000fc800078e0a04 */
[----:B------:R-:W-:-:S05]  /*10870*/  IADD3 R7, PT, PT, R7, 0x2, RZ ;  /* 0x0000000207077810 */ /* 0x000fca0007ffe0ff */
[----:B------:R-:W-:Y:S01]  /*10880*/  FMUL.RZ R6, R6, R7 ;  /* 0x0000000706067220 */ /* 0x000fe2000040c000 */
[----:B------:R-:W-:Y:S01]  /*10890*/  IABS R7, R5 ;  /* 0x0000000500077213 */ /* 0x000fe20000000000 */
[----:B------:R-:W-:-:S04]  /*108a0*/  IMAD.MOV.U32 R5, RZ, RZ, 0x0 ;  /* 0x00000000ff057424 */ /* 0x000fc800078e00ff */
[----:B------:R-:W0:Y:S01]  /*108b0*/  F2I.U32.TRUNC.NTZ R6, R6 ;  /* 0x0000000600067305 */ /* 0x000e22000020f000 */
[----:B------:R-:W-:Y:S01]  /*108c0*/  IMAD.MOV R9, RZ, RZ, -R7 ;  /* 0x000000ffff097224 */ /* 0x000fe200078e0a07 */
[----:B0-----:R-:W-:-:S05]  /*108d0*/  LOP3.LUT R7, R6, 0xffff, RZ, 0xc0, !PT ;  /* 0x0000ffff06077812 */ /* 0x001fca00078ec0ff */
[----:B------:R-:W-:-:S05]  /*108e0*/  IMAD R7, R7, R9, R10 ;  /* 0x0000000907077224 */ /* 0x000fca00078e020a */
[----:B------:R-:W-:-:S05]  /*108f0*/  LOP3.LUT R7, R8, R7, RZ, 0x3c, !PT ;  /* 0x0000000708077212 */ /* 0x000fca00078e3cff */
[----:B------:R-:W-:Y:S01]  /*10900*/  IMAD.IADD R9, R4, 0x1, R7 ;  /* 0x0000000104097824 */ /* 0x000fe200078e0207 */
[----:B------:R-:W-:Y:S01]  /*10910*/  @!P0 MOV R9, 0xffffffff ;  /* 0xffffffff00098802 */ /* 0x000fe20000000f00 */
[----:B------:R-:W-:-:S04]  /*10920*/  IMAD.MOV.U32 R4, RZ, RZ, R0 ;  /* 0x000000ffff047224 */ /* 0x000fc800078e0000 */
[----:B------:R-:W-:Y:S05]  /*10930*/  RET.REL.NODEC R4 `(_ZN2at6native18elementwise_kernelILi128ELi4EZNS0_15gpu_kernel_implINS0_13BinaryFunctorIaaaZZZNS0_16fmod_kernel_cudaERNS_18TensorIteratorBaseEENKUlvE_clEvENKUlvE0_clEvEUlaaE_EEEEvS5_RKT_EUliE_EEviT1_) ;  /* 0xfffffef404b07950 */ /* 0x000fea0003c3ffff */
.L_x_22880:
        /* <DEDUP_REMOVED lines=12> */
.L_x_54673:


//--------------------- .text._ZN2at6native27unrolled_elementwise_kernelINS0_13BinaryFunctorIaaaZZZNS0_16fmod_kernel_cudaERNS_18TensorIteratorBaseEENKUlvE_clEvENKUlvE0_clEvEUlaaE_EESt5arrayIPcLm3EELi4E23TrivialOffsetCalculatorILi2EjESC_ILi1EjENS0_6memory12LoadWithCastILi2EEENSF_13StoreWithCastILi1EEEEEviT_T0_T2_T3_T4_T5_ --------------------------
	.section	.text._ZN2at6native27unrolled_elementwise_kernelINS0_13BinaryFunctorIaaaZZZNS0_16fmod_kernel_cudaERNS_18TensorIteratorBaseEENKUlvE_clEvENKUlvE0_clEvEUlaaE_EESt5arrayIPcLm3EELi4E23TrivialOffsetCalculatorILi2EjESC_ILi1EjENS0_6memory12LoadWithCastILi2EEENSF_13StoreWithCastILi1EEEEEviT_T0_T2_T3_T4_T5_,"ax",@progbits
	.align	128
        .global         _ZN2at6native27unrolled_elementwise_kernelINS0_13BinaryFunctorIaaaZZZNS0_16fmod_kernel_cudaERNS_18TensorIteratorBaseEENKUlvE_clEvENKUlvE0_clEvEUlaaE_EESt5arrayIPcLm3EELi4E23TrivialOffsetCalculatorILi2EjESC_ILi1EjENS0_6memory12LoadWithCastILi2EEENSF_13StoreWithCastILi1EEEEEviT_T0_T2_T3_T4_T5_
        .type           _ZN2at6native27unrolled_elementwise_kernelINS0_13BinaryFunctorIaaaZZZNS0_16fmod_kernel_cudaERNS_18TensorIteratorBaseEENKUlvE_clEvENKUlvE0_clEvEUlaaE_EESt5arrayIPcLm3EELi4E23TrivialOffsetCalculatorILi2EjESC_ILi1EjENS0_6memory12LoadWithCastILi2EEENSF_13StoreWithCastILi1EEEEEviT_T0_T2_T3_T4_T5_,@function
        .size           _ZN2at6native27unrolled_elementwise_kernelINS0_13BinaryFunctorIaaaZZZNS0_16fmod_kernel_cudaERNS_18TensorIteratorBaseEENKUlvE_clEvENKUlvE0_clEvEUlaaE_EESt5arrayIPcLm3EELi4E23TrivialOffsetCalculatorILi2EjESC_ILi1EjENS0_6memory12LoadWithCastILi2EEENSF_13StoreWithCastILi1EEEEEviT_T0_T2_T3_T4_T5_,(.L_x_54674 - _ZN2at6native27unrolled_elementwise_kernelINS0_13BinaryFunctorIaaaZZZNS0_16fmod_kernel_cudaERNS_18TensorIteratorBaseEENKUlvE_clEvENKUlvE0_clEvEUlaaE_EESt5arrayIPcLm3EELi4E23TrivialOffsetCalculatorILi2EjESC_ILi1EjENS0_6memory12LoadWithCastILi2EEENSF_13StoreWithCastILi1EEEEEviT_T0_T2_T3_T4_T5_)
        .other          _ZN2at6native27unrolled_elementwise_kernelINS0_13BinaryFunctorIaaaZZZNS0_16fmod_kernel_cudaERNS_18TensorIteratorBaseEENKUlvE_clEvENKUlvE0_clEvEUlaaE_EESt5arrayIPcLm3EELi4E23TrivialOffsetCalculatorILi2EjESC_ILi1EjENS0_6memory12LoadWithCastILi2EEENSF_13StoreWithCastILi1EEEEEviT_T0_T2_T3_T4_T5_,@"STO_CUDA_ENTRY STV_DEFAULT"
_ZN2at6native27unrolled_elementwise_kernelINS0_13BinaryFunctorIaaaZZZNS0_16fmod_kernel_cudaERNS_18TensorIteratorBaseEENKUlvE_clEvENKUlvE0_clEvEUlaaE_EESt5arrayIPcLm3EELi4E23TrivialOffsetCalculatorILi2EjESC_ILi1EjENS0_6memory12LoadWithCastILi2EEENSF_13StoreWithCastILi1EEEEEviT_T0_T2_T3_T4_T5_:
.text._ZN2at6native27unrolled_elementwise_kernelINS0_13BinaryFunctorIaaaZZZNS0_16fmod_kernel_cudaERNS_18TensorIteratorBaseEENKUlvE_clEvENKUlvE0_clEvEUlaaE_EESt5arrayIPcLm3EELi4E23TrivialOffsetCalculatorILi2EjESC_ILi1EjENS0_6memory12LoadWithCastILi2EEENSF_13StoreWithCastILi1EEEEEviT_T0_T2_T3_T4_T5_:
        /* <DEDUP_REMOVED lines=33> */
.L_x_22886:
[----:B------:R3:W5:Y:S01]  /*0210*/  LDG.E.U8 R18, desc[UR36][R4.64] ;  /* 0x0000002404127981 */ /* 0x000762000c1e1100 */
[----:B------:R-:W-:Y:S05]  /*0220*/  BRA `(.L_x_22888) ;  /* 0x0000000c00507947 */ /* 0x000fea0003800000 */
.L_x_22885:
        /* <DEDUP_REMOVED lines=8> */
.L_x_22890:
[----:B------:R1:W5:Y:S01]  /*02b0*/  LDG.E.U8 R18, desc[UR36][R4.64] ;  /* 0x0000002404127981 */ /* 0x000362000c1e1100 */
[----:B------:R-:W-:Y:S05]  /*02c0*/  BRA `(.L_x_22888) ;  /* 0x0000000c00287947 */ /* 0x000fea0003800000 */
.L_x_22889:
[----:B------:R2:W5:Y:S01]  /*02d0*/  LDG.E.U16 R18, desc[UR36][R4.64] ;  /* 0x0000002404127981 */ /* 0x000562000c1e1500 */
[----:B------:R-:W-:Y:S05]  /*02e0*/  BRA `(.L_x_22888) ;  /* 0x0000000c00207947 */ /* 0x000fea0003800000 */
.L_x_22884:
        /* <DEDUP_REMOVED lines=9> */
.L_x_22892:
[----:B------:R-:W2:Y:S02]  /*0380*/  LDG.E.U16 R0, desc[UR36][R4.64] ;  /* 0x0000002404007981 */ /* 0x000ea4000c1e1500 */
[----:B--2---:R-:W-:-:S06]  /*0390*/  HADD2.F32 R0, -RZ, R0.H0_H0 ;  /* 0x20000000ff007230 */ /* 0x004fcc0000004100 */
[----:B------:R-:W0:Y:S02]  /*03a0*/  F2I.FTZ.TRUNC.NTZ R0, R0 ;  /* 0x0000000000007305 */ /* 0x000e24000021f100 */
[----:B0-----:R-:W-:Y:S01]  /*03b0*/  PRMT R18, R0, 0x7610, R18 ;  /* 0x0000761000127816 */ /* 0x001fe20000000012 */
[----:B------:R-:W-:Y:S06]  /*03c0*/  BRA `(.L_x_22888) ;  /* 0x0000000800e87947 */ /* 0x000fec0003800000 */
.L_x_22891:
        /* <DEDUP_REMOVED lines=9> */
.L_x_22894:
[----:B------:R-:W2:Y:S02]  /*0460*/  LDG.E.U16 R4, desc[UR36][R4.64] ;  /* 0x0000002404047981 */ /* 0x000ea4000c1e1500 */
[----:B--2---:R-:W-:-:S06]  /*0470*/  HADD2.F32 R0, -RZ, R4.H0_H0 ;  /* 0x20000004ff007230 */ /* 0x004fcc0000004100 */
[----:B------:R-:W0:Y:S02]  /*0480*/  F2I.FTZ.TRUNC.NTZ R0, R0 ;  /* 0x0000000000007305 */ /* 0x000e24000021f100 */
[----:B0-----:R-:W-:Y:S01]  /*0490*/  PRMT R18, R0, 0x7610, R18 ;  /* 0x0000761000127816 */ /* 0x001fe20000000012 */
[----:B------:R-:W-:Y:S06]  /*04a0*/  BRA `(.L_x_22888) ;  /* 0x0000000800b07947 */ /* 0x000fec0003800000 */
.L_x_22893:
[----:B------:R-:W2:Y:S02]  /*04b0*/  LDG.E.64 R4, desc[UR36][R4.64] ;  /* 0x0000002404047981 */ /* 0x000ea4000c1e1b00 */
[----:B--2---:R0:W1:Y:S01]  /*04c0*/  F2I.F64.TRUNC R18, R4 ;  /* 0x0000000400127311 */ /* 0x004062000030d100 */
[----:B------:R-:W-:Y:S05]  /*04d0*/  BRA `(.L_x_22888) ;  /* 0x0000000800a47947 */ /* 0x000fea0003800000 */
.L_x_22883:
        /* <DEDUP_REMOVED lines=12> */
.L_x_22897:
[----:B------:R-:W2:Y:S02]  /*05a0*/  LDG.E.64 R4, desc[UR36][R4.64] ;  /* 0x0000002404047981 */ /* 0x000ea4000c1e1b00 */
[----:B--2---:R0:W1:Y:S01]  /*05b0*/  F2I.F64.TRUNC R18, R4 ;  /* 0x0000000400127311 */ /* 0x004062000030d100 */
[----:B------:R-:W-:Y:S05]  /*05c0*/  BRA `(.L_x_22888) ;  /* 0x0000000800687947 */ /* 0x000fea0003800000 */
.L_x_22896:
        /* <DEDUP_REMOVED lines=27> */
.L_x_22899:
        /* <DEDUP_REMOVED lines=15> */
.L_x_22898:
[----:B------:R-:W2:Y:S02]  /*0870*/  LDG.E.U16 R0, desc[UR36][R4.64] ;  /* 0x0000002404007981 */ /* 0x000ea4000c1e1500 */
[----:B--2---:R-:W-:-:S06]  /*0880*/  IMAD.U32 R0, R0, 0x10000, RZ ;  /* 0x0001000000007824 */ /* 0x004fcc00078e00ff */
[----:B------:R-:W0:Y:S02]  /*0890*/  F2I.FTZ.TRUNC.NTZ R0, R0 ;  /* 0x0000000000007305 */ /* 0x000e24000021f100 */
[----:B0-----:R-:W-:Y:S01]  /*08a0*/  PRMT R18, R0, 0x7610, R18 ;  /* 0x0000761000127816 */ /* 0x001fe20000000012 */
[----:B------:R-:W-:Y:S06]  /*08b0*/  BRA `(.L_x_22888) ;  /* 0x0000000400ac7947 */ /* 0x000fec0003800000 */
.L_x_22895:
        /* <DEDUP_REMOVED lines=10> */
.L_x_22902:
        /* <DEDUP_REMOVED lines=21> */
.L_x_22906:
[----:B------:R-:W-:Y:S05]  /*0ab0*/  BSYNC.RECONVERGENT B1 ;  /* 0x0000000000017941 */ /* 0x000fea0003800200 */
.L_x_22905:
[----:B------:R-:W-:Y:S01]  /*0ac0*/  IMAD.SHL.U32 R0, R0, 0x100000, RZ ;  /* 0x0010000000007824 */ /* 0x000fe200078e00ff */
[----:B------:R-:W-:-:S04]  /*0ad0*/  LEA R3, R3, 0x3b800000, 0x17 ;  /* 0x3b80000003037811 */ /* 0x000fc800078eb8ff */
[----:B------:R-:W-:-:S07]  /*0ae0*/  LOP3.LUT R0, R3, R0, R7, 0xfe, !PT ;  /* 0x0000000003007212 */ /* 0x000fce00078efe07 */
.L_x_22904:
[----:B------:R-:W-:Y:S05]  /*0af0*/  BSYNC.RECONVERGENT B0 ;  /* 0x0000000000007941 */ /* 0x000fea0003800200 */
.L_x_22903:
[----:B------:R-:W0:Y:S02]  /*0b00*/  F2I.FTZ.TRUNC.NTZ R0, R0 ;  /* 0x0000000000007305 */ /* 0x000e24000021f100 */
[----:B0-----:R-:W-:Y:S01]  /*0b10*/  PRMT R18, R0, 0x7610, R18 ;  /* 0x0000761000127816 */ /* 0x001fe20000000012 */
[----:B------:R-:W-:Y:S06]  /*0b20*/  BRA `(.L_x_22888) ;  /* 0x0000000400107947 */ /* 0x000fec0003800000 */
.L_x_22901:
        /* <DEDUP_REMOVED lines=21> */
.L_x_22910:
[----:B------:R-:W-:Y:S05]  /*0c80*/  BSYNC.RECONVERGENT B1 ;  /* 0x0000000000017941 */ /* 0x000fea0003800200 */
.L_x_22909:
[----:B------:R-:W-:Y:S01]  /*0c90*/  IMAD.SHL.U32 R0, R0, 0x200000, RZ ;  /* 0x0020000000007824 */ /* 0x000fe200078e00ff */
[----:B------:R-:W-:-:S04]  /*0ca0*/  LEA R3, R3, 0x37800000, 0x17 ;  /* 0x3780000003037811 */ /* 0x000fc800078eb8ff */
[----:B------:R-:W-:-:S07]  /*0cb0*/  LOP3.LUT R0, R3, R0, R7, 0xfe, !PT ;  /* 0x0000000003007212 */ /* 0x000fce00078efe07 */
.L_x_22908:
[----:B------:R-:W-:Y:S05]  /*0cc0*/  BSYNC.RECONVERGENT B0 ;  /* 0x0000000000007941 */ /* 0x000fea0003800200 */
.L_x_22907:
[----:B------:R-:W0:Y:S02]  /*0cd0*/  F2I.FTZ.TRUNC.NTZ R0, R0 ;  /* 0x0000000000007305 */ /* 0x000e24000021f100 */
[----:B0-----:R-:W-:Y:S01]  /*0ce0*/  PRMT R18, R0, 0x7610, R18 ;  /* 0x0000761000127816 */ /* 0x001fe20000000012 */
[----:B------:R-:W-:Y:S06]  /*0cf0*/  BRA `(.L_x_22888) ;  /* 0x00000000009c7947 */ /* 0x000fec0003800000 */
.L_x_22900:
[----:B------:R-:W-:-:S09]  /*0d00*/  UISETP.NE.AND UP0, UPT, UR4, 0x1c, UPT ;  /* 0x0000001c0400788c */ /* 0x000fd2000bf05270 */
[----:B------:R-:W-:Y:S05]  /*0d10*/  BRA.U !UP0, `(.L_x_22911) ;  /* 0x0000000108907547 */ /* 0x000fea000b800000 */
[----:B------:R-:W-:-:S09]  /*0d20*/  UISETP.NE.AND UP0, UPT, UR4, 0x1d, UPT ;  /* 0x0000001d0400788c */ /* 0x000fd2000bf05270 */
[----:B------:R-:W-:Y:S05]  /*0d30*/  BRA.U !UP0, `(.L_x_22912) ;  /* 0x0000000108807547 */ /* 0x000fea000b800000 */
[----:B------:R-:W-:-:S09]  /*0d40*/  UISETP.NE.AND UP0, UPT, UR4, 0x2c, UPT ;  /* 0x0000002c0400788c */ /* 0x000fd2000bf05270 */
[----:B------:R-:W-:Y:S05]  /*0d50*/  BRA.U !UP0, `(.L_x_22913) ;  /* 0x0000000108487547 */ /* 0x000fea000b800000 */
.L_x_22887:
        /* <DEDUP_REMOVED lines=16> */
.L_x_22914:
[----:B------:R-:W-:Y:S01]  /*0e60*/  PRMT R18, RZ, 0x7610, R18 ;  /* 0x00007610ff127816 */ /* 0x000fe20000000012 */
[----:B------:R-:W-:Y:S06]  /*0e70*/  BRA `(.L_x_22888) ;  /* 0x00000000003c7947 */ /* 0x000fec0003800000 */
.L_x_22913:
        /* <DEDUP_REMOVED lines=8> */
.L_x_22916:
[----:B------:R-:W-:Y:S05]  /*0f00*/  BSYNC.RECONVERGENT B0 ;  /* 0x0000000000007941 */ /* 0x000fea0003800200 */
.L_x_22915:
[----:B------:R-:W0:Y:S02]  /*0f10*/  F2I.FTZ.TRUNC.NTZ R0, R0 ;  /* 0x0000000000007305 */ /* 0x000e24000021f100 */
[----:B0-----:R-:W-:Y:S01]  /*0f20*/  PRMT R18, R0, 0x7610, R18 ;  /* 0x0000761000127816 */ /* 0x001fe20000000012 */
[----:B------:R-:W-:Y:S06]  /*0f30*/  BRA `(.L_x_22888) ;  /* 0x00000000000c7947 */ /* 0x000fec0003800000 */
.L_x_22912:
[----:B------:R0:W5:Y:S01]  /*0f40*/  LDG.E.U8 R18, desc[UR36][R4.64] ;  /* 0x0000002404127981 */ /* 0x000162000c1e1100 */
[----:B------:R-:W-:Y:S05]  /*0f50*/  BRA `(.L_x_22888) ;  /* 0x0000000000047947 */ /* 0x000fea0003800000 */
.L_x_22911:
[----:B------:R0:W5:Y:S02]  /*0f60*/  LDG.E.U8 R18, desc[UR36][R4.64] ;  /* 0x0000002404127981 */ /* 0x000164000c1e1100 */
.L_x_22888:
        /* <DEDUP_REMOVED lines=18> */
.L_x_22920:
[----:B------:R1:W5:Y:S01]  /*1090*/  LDG.E.U8 R0, desc[UR36][R4.64] ;  /* 0x0000002404007981 */ /* 0x000362000c1e1100 */
[----:B------:R-:W-:Y:S05]  /*10a0*/  BRA `(.L_x_22922) ;  /* 0x0000000c00507947 */ /* 0x000fea0003800000 */
.L_x_22919:
        /* <DEDUP_REMOVED lines=8> */
.L_x_22924:
[----:B------:R3:W5:Y:S01]  /*1130*/  LDG.E.U8 R0, desc[UR36][R4.64] ;  /* 0x0000002404007981 */ /* 0x000762000c1e1100 */
[----:B------:R-:W-:Y:S05]  /*1140*/  BRA `(.L_x_22922) ;  /* 0x0000000c00287947 */ /* 0x000fea0003800000 */
.L_x_22923:
[----:B------:R2:W5:Y:S01]  /*1150*/  LDG.E.U16 R0, desc[UR36][R4.64] ;  /* 0x0000002404007981 */ /* 0x000562000c1e1500 */
[----:B------:R-:W-:Y:S05]  /*1160*/  BRA `(.L_x_22922) ;  /* 0x0000000c00207947 */ /* 0x000fea0003800000 */
.L_x_22918:
        /* <DEDUP_REMOVED lines=9> */
.L_x_22926:
[----:B------:R-:W2:Y:S02]  /*1200*/  LDG.E.U16 R3, desc[UR36][R4.64] ;  /* 0x0000002404037981 */ /* 0x000ea4000c1e1500 */
[----:B--2---:R-:W-:-:S06]  /*1210*/  HADD2.F32 R3, -RZ, R3.H0_H0 ;  /* 0x20000003ff037230 */ /* 0x004fcc0000004100 */
[----:B------:R-:W0:Y:S02]  /*1220*/  F2I.FTZ.TRUNC.NTZ R3, R3 ;  /* 0x0000000300037305 */ /* 0x000e24000021f100 */
[----:B0-----:R-:W-:Y:S01]  /*1230*/  PRMT R0, R3, 0x7610, R0 ;  /* 0x0000761003007816 */ /* 0x001fe20000000000 */
[----:B------:R-:W-:Y:S06]  /*1240*/  BRA `(.L_x_22922) ;  /* 0x0000000800e87947 */ /* 0x000fec0003800000 */
.L_x_22925:
        /* <DEDUP_REMOVED lines=9> */
.L_x_22928:
[----:B------:R-:W2:Y:S02]  /*12e0*/  LDG.E.U16 R4, desc[UR36][R4.64] ;  /* 0x0000002404047981 */ /* 0x000ea4000c1e1500 */
[----:B--2---:R-:W-:-:S06]  /*12f0*/  HADD2.F32 R3, -RZ, R4.H0_H0 ;  /* 0x20000004ff037230 */ /* 0x004fcc0000004100 */
[----:B------:R-:W0:Y:S02]  /*1300*/  F2I.FTZ.TRUNC.NTZ R3, R3 ;  /* 0x0000000300037305 */ /* 0x000e24000021f100 */
[----:B0-----:R-:W-:Y:S01]  /*1310*/  PRMT R0, R3, 0x7610, R0 ;  /* 0x0000761003007816 */ /* 0x001fe20000000000 */
[----:B------:R-:W-:Y:S06]  /*1320*/  BRA `(.L_x_22922) ;  /* 0x0000000800b07947 */ /* 0x000fec0003800000 */
.L_x_22927:
[----:B------:R-:W2:Y:S02]  /*1330*/  LDG.E.64 R4, desc[UR36][R4.64] ;  /* 0x0000002404047981 */ /* 0x000ea4000c1e1b00 */
[----:B--2---:R0:W1:Y:S01]  /*1340*/  F2I.F64.TRUNC R0, R4 ;  /* 0x0000000400007311 */ /* 0x004062000030d100 */
[----:B------:R-:W-:Y:S05]  /*1350*/  BRA `(.L_x_22922) ;  /* 0x0000000800a47947 */ /* 0x000fea0003800000 */
.L_x_22917:
        /* <DEDUP_REMOVED lines=12> */
.L_x_22931:
[----:B------:R-:W2:Y:S02]  /*1420*/  LDG.E.64 R4, desc[UR36][R4.64] ;  /* 0x0000002404047981 */ /* 0x000ea4000c1e1b00 */
[----:B--2---:R0:W1:Y:S01]  /*1430*/  F2I.F64.TRUNC R0, R4 ;  /* 0x0000000400007311 */ /* 0x004062000030d100 */
[----:B------:R-:W-:Y:S05]  /*1440*/  BRA `(.L_x_22922) ;  /* 0x0000000800687947 */ /* 0x000fea0003800000 */
.L_x_22930:
        /* <DEDUP_REMOVED lines=27> */
.L_x_22933:
        /* <DEDUP_REMOVED lines=15> */
.L_x_22932:
[----:B------:R-:W2:Y:S02]  /*16f0*/  LDG.E.U16 R3, desc[UR36][R4.64] ;  /* 0x0000002404037981 */ /* 0x000ea4000c1e1500 */
[----:B--2---:R-:W-:-:S06]  /*1700*/  IMAD.U32 R3, R3, 0x10000, RZ ;  /* 0x0001000003037824 */ /* 0x004fcc00078e00ff */
[----:B------:R-:W0:Y:S02]  /*1710*/  F2I.FTZ.TRUNC.NTZ R3, R3 ;  /* 0x0000000300037305 */ /* 0x000e24000021f100 */
[----:B0-----:R-:W-:Y:S01]  /*1720*/  PRMT R0, R3, 0x7610, R0 ;  /* 0x0000761003007816 */ /* 0x001fe20000000000 */
[----:B------:R-:W-:Y:S06]  /*1730*/  BRA `(.L_x_22922) ;  /* 0x0000000400ac7947 */ /* 0x000fec0003800000 */
.L_x_22929:
        /* <DEDUP_REMOVED lines=10> */
.L_x_22936:
        /* <DEDUP_REMOVED lines=21> */
.L_x_22940:
[----:B------:R-:W-:Y:S05]  /*1930*/  BSYNC.RECONVERGENT B1 ;  /* 0x0000000000017941 */ /* 0x000fea0003800200 */
.L_x_22939:
[----:B------:R-:W-:Y:S01]  /*1940*/  IMAD.SHL.U32 R0, R0, 0x100000, RZ ;  /* 0x0010000000007824 */ /* 0x000fe200078e00ff */
[----:B------:R-:W-:-:S04]  /*1950*/  LEA R3, R3, 0x3b800000, 0x17 ;  /* 0x3b80000003037811 */ /* 0x000fc800078eb8ff */
[----:B------:R-:W-:-:S07]  /*1960*/  LOP3.LUT R3, R3, R0, R7, 0xfe, !PT ;  /* 0x0000000003037212 */ /* 0x000fce00078efe07 */
.L_x_22938:
[----:B------:R-:W-:Y:S05]  /*1970*/  BSYNC.RECONVERGENT B0 ;  /* 0x0000000000007941 */ /* 0x000fea0003800200 */
.L_x_22937:
[----:B------:R-:W0:Y:S02]  /*1980*/  F2I.FTZ.TRUNC.NTZ R3, R3 ;  /* 0x0000000300037305 */ /* 0x000e24000021f100 */
[----:B0-----:R-:W-:Y:S01]  /*1990*/  PRMT R0, R3, 0x7610, R0 ;  /* 0x0000761003007816 */ /* 0x001fe20000000000 */
[----:B------:R-:W-:Y:S06]  /*19a0*/  BRA `(.L_x_22922) ;  /* 0x0000000400107947 */ /* 0x000fec0003800000 */
.L_x_22935:
        /* <DEDUP_REMOVED lines=21> */
.L_x_22944:
[----:B------:R-:W-:Y:S05]  /*1b00*/  BSYNC.RECONVERGENT B1 ;  /* 0x0000000000017941 */ /* 0x000fea0003800200 */
.L_x_22943:
[----:B------:R-:W-:Y:S01]  /*1b10*/  IMAD.SHL.U32 R0, R0, 0x200000, RZ ;  /* 0x0020000000007824 */ /* 0x000fe200078e00ff */
[----:B------:R-:W-:-:S04]  /*1b20*/  LEA R3, R3, 0x37800000, 0x17 ;  /* 0x3780000003037811 */ /* 0x000fc800078eb8ff */
[----:B------:R-:W-:-:S07]  /*1b30*/  LOP3.LUT R3, R3, R0, R7, 0xfe, !PT ;  /* 0x0000000003037212 */ /* 0x000fce00078efe07 */
.L_x_22942:
[----:B------:R-:W-:Y:S05]  /*1b40*/  BSYNC.RECONVERGENT B0 ;  /* 0x0000000000007941 */ /* 0x000fea0003800200 */
.L_x_22941:
[----:B------:R-:W0:Y:S02]  /*1b50*/  F2I.FTZ.TRUNC.NTZ R3, R3 ;  /* 0x0000000300037305 */ /* 0x000e24000021f100 */
[----:B0-----:R-:W-:Y:S01]  /*1b60*/  PRMT R0, R3, 0x7610, R0 ;  /* 0x0000761003007816 */ /* 0x001fe20000000000 */
[----:B------:R-:W-:Y:S06]  /*1b70*/  BRA `(.L_x_22922) ;  /* 0x00000000009c7947 */ /* 0x000fec0003800000 */
.L_x_22934:
[----:B------:R-:W-:-:S09]  /*1b80*/  UISETP.NE.AND UP0, UPT, UR4, 0x1c, UPT ;  /* 0x0000001c0400788c */ /* 0x000fd2000bf05270 */
[----:B------:R-:W-:Y:S05]  /*1b90*/  BRA.U !UP0, `(.L_x_22945) ;  /* 0x0000000108907547 */ /* 0x000fea000b800000 */
[----:B------:R-:W-:-:S09]  /*1ba0*/  UISETP.NE.AND UP0, UPT, UR4, 0x1d, UPT ;  /* 0x0000001d0400788c */ /* 0x000fd2000bf05270 */
[----:B------:R-:W-:Y:S05]  /*1bb0*/  BRA.U !UP0, `(.L_x_22946) ;  /* 0x0000000108807547 */ /* 0x000fea000b800000 */
[----:B------:R-:W-:-:S09]  /*1bc0*/  UISETP.NE.AND UP0, UPT, UR4, 0x2c, UPT ;  /* 0x0000002c0400788c */ /* 0x000fd2000bf05270 */
[----:B------:R-:W-:Y:S05]  /*1bd0*/  BRA.U !UP0, `(.L_x_22947) ;  /* 0x0000000108487547 */ /* 0x000fea000b800000 */
.L_x_22921:
        /* <DEDUP_REMOVED lines=16> */
.L_x_22948:
[----:B------:R-:W-:Y:S01]  /*1ce0*/  PRMT R0, RZ, 0x7610, R0 ;  /* 0x00007610ff007816 */ /* 0x000fe20000000000 */
[----:B------:R-:W-:Y:S06]  /*1cf0*/  BRA `(.L_x_22922) ;  /* 0x00000000003c7947 */ /* 0x000fec0003800000 */
.L_x_22947:
        /* <DEDUP_REMOVED lines=8> */
.L_x_22950:
[----:B------:R-:W-:Y:S05]  /*1d80*/  BSYNC.RECONVERGENT B0 ;  /* 0x0000000000007941 */ /* 0x000fea0003800200 */
.L_x_22949:
[----:B------:R-:W0:Y:S02]  /*1d90*/  F2I.FTZ.TRUNC.NTZ R3, R3 ;  /* 0x0000000300037305 */ /* 0x000e24000021f100 */
[----:B0-----:R-:W-:Y:S01]  /*1da0*/  PRMT R0, R3, 0x7610, R0 ;  /* 0x0000761003007816 */ /* 0x001fe20000000000 */
[----:B------:R-:W-:Y:S06]  /*1db0*/  BRA `(.L_x_22922) ;  /* 0x00000000000c7947 */ /* 0x000fec0003800000 */
.L_x_22946:
[----:B------:R0:W5:Y:S01]  /*1dc0*/  LDG.E.U8 R0, desc[UR36][R4.64] ;  /* 0x0000002404007981 */ /* 0x000162000c1e1100 */
[----:B------:R-:W-:Y:S05]  /*1dd0*/  BRA `(.L_x_22922) ;  /* 0x0000000000047947 */ /* 0x000fea0003800000 */
.L_x_22945:
[----:B------:R0:W5:Y:S02]  /*1de0*/  LDG.E.U8 R0, desc[UR36][R4.64] ;  /* 0x0000002404007981 */ /* 0x000164000c1e1100 */
.L_x_22922:
[----:B-----5:R-:W-:Y:S01]  /*1df0*/  PRMT R18, R18, 0x8880, RZ ;  /* 0x0000888012127816 */ /* 0x020fe200000000ff */
[----:B------:R-:W-:Y:S01]  /*1e00*/  VIADD R23, R25, 0x80 ;  /* 0x0000008019177836 */ /* 0x000fe20000000000 */
[----:B-1----:R-:W-:Y:S02]  /*1e10*/  PRMT R0, R0, 0x8880, RZ ;  /* 0x0000888000007816 */ /* 0x002fe400000000ff */
[----:B------:R-:W-:Y:S02]  /*1e20*/  PRMT R26, R18, 0x7710, RZ ;  /* 0x00007710121a7816 */ /* 0x000fe400000000ff */
[----:B------:R-:W-:-:S07]  /*1e30*/  PRMT R24, R0, 0x7710, RZ ;  /* 0x0000771000187816 */ /* 0x000fce00000000ff */
.L_x_22882:
[----:B------:R-:W-:Y:S05]  /*1e40*/  BSYNC.RECONVERGENT B6 ;  /* 0x0000000000067941 */ /* 0x000fea0003800200 */
.L_x_22881:
[----:B------:R-:W-:Y:S01]  /*1e50*/  ISETP.GE.AND P0, PT, R23, R16, PT ;  /* 0x000000101700720c */ /* 0x000fe20003f06270 */
[----:B------:R-:W-:Y:S01]  /*1e60*/  BSSY.RECONVERGENT B6, `(.L_x_22951) ;  /* 0x00001da000067945 */ /* 0x000fe20003800200 */
[----:B------:R-:W-:Y:S02]  /*1e70*/  PRMT R22, RZ, 0x7610, R22 ;  /* 0x00007610ff167816 */ /* 0x000fe40000000016 */
[----:B------:R-:W-:-:S09]  /*1e80*/  PRMT R19, RZ, 0x7610, R19 ;  /* 0x00007610ff137816 */ /* 0x000fd20000000013 */
        /* <DEDUP_REMOVED lines=20> */
.L_x_22956:
[----:B------:R0:W5:Y:S01]  /*1fd0*/  LDG.E.U8 R17, desc[UR36][R4.64] ;  /* 0x0000002404117981 */ /* 0x000162000c1e1100 */
[----:B------:R-:W-:Y:S05]  /*1fe0*/  BRA `(.L_x_22958) ;  /* 0x0000000c00507947 */ /* 0x000fea0003800000 */
.L_x_22955:
        /* <DEDUP_REMOVED lines=8> */
.L_x_22960:
[----:B------:R0:W5:Y:S01]  /*2070*/  LDG.E.U8 R17, desc[UR36][R4.64] ;  /* 0x0000002404117981 */ /* 0x000162000c1e1100 */
[----:B------:R-:W-:Y:S05]  /*2080*/  BRA `(.L_x_22958) ;  /* 0x0000000c00287947 */ /* 0x000fea0003800000 */
.L_x_22959:
[----:B------:R0:W5:Y:S01]  /*2090*/  LDG.E.U16 R17, desc[UR36][R4.64] ;  /* 0x0000002404117981 */ /* 0x000162000c1e1500 */
[----:B------:R-:W-:Y:S05]  /*20a0*/  BRA `(.L_x_22958) ;  /* 0x0000000c00207947 */ /* 0x000fea0003800000 */
.L_x_22954:
        /* <DEDUP_REMOVED lines=9> */
.L_x_22962:
[----:B------:R-:W2:Y:S02]  /*2140*/  LDG.E.U16 R0, desc[UR36][R4.64] ;  /* 0x0000002404007981 */ /* 0x000ea4000c1e1500 */
[----:B--2---:R-:W-:-:S06]  /*2150*/  HADD2.F32 R0, -RZ, R0.H0_H0 ;  /* 0x20000000ff007230 */ /* 0x004fcc0000004100 */
[----:B------:R-:W0:Y:S02]  /*2160*/  F2I.FTZ.TRUNC.NTZ R0, R0 ;  /* 0x0000000000007305 */ /* 0x000e24000021f100 */
[----:B0-----:R-:W-:Y:S01]  /*2170*/  PRMT R17, R0, 0x7610, R17 ;  /* 0x0000761000117816 */ /* 0x001fe20000000011 */
[----:B------:R-:W-:Y:S06]  /*2180*/  BRA `(.L_x_22958) ;  /* 0x0000000800e87947 */ /* 0x000fec0003800000 */
.L_x_22961:
        /* <DEDUP_REMOVED lines=9> */
.L_x_22964:
[----:B------:R-:W2:Y:S02]  /*2220*/  LDG.E.U16 R4, desc[UR36][R4.64] ;  /* 0x0000002404047981 */ /* 0x000ea4000c1e1500 */
[----:B--2---:R-:W-:-:S06]  /*2230*/  HADD2.F32 R0, -RZ, R4.H0_H0 ;  /* 0x20000004ff007230 */ /* 0x004fcc0000004100 */
[----:B------:R-:W0:Y:S02]  /*2240*/  F2I.FTZ.TRUNC.NTZ R0, R0 ;  /* 0x0000000000007305 */ /* 0x000e24000021f100 */
[----:B0-----:R-:W-:Y:S01]  /*2250*/  PRMT R17, R0, 0x7610, R17 ;  /* 0x0000761000117816 */ /* 0x001fe20000000011 */
[----:B------:R-:W-:Y:S06]  /*2260*/  BRA `(.L_x_22958) ;  /* 0x0000000800b07947 */ /* 0x000fec0003800000 */
.L_x_22963:
[----:B------:R-:W2:Y:S02]  /*2270*/  LDG.E.64 R4, desc[UR36][R4.64] ;  /* 0x0000002404047981 */ /* 0x000ea4000c1e1b00 */
[----:B--2---:R0:W1:Y:S01]  /*2280*/  F2I.F64.TRUNC R17, R4 ;  /* 0x0000000400117311 */ /* 0x004062000030d100 */
[----:B------:R-:W-:Y:S05]  /*2290*/  BRA `(.L_x_22958) ;  /* 0x0000000800a47947 */ /* 0x000fea0003800000 */
.L_x_22953:
        /* <DEDUP_REMOVED lines=12> */
.L_x_22967:
[----:B------:R-:W2:Y:S02]  /*2360*/  LDG.E.64 R4, desc[UR36][R4.64] ;  /* 0x0000002404047981 */ /* 0x000ea4000c1e1b00 */
[----:B--2---:R0:W1:Y:S01]  /*2370*/  F2I.F64.TRUNC R17, R4 ;  /* 0x0000000400117311 */ /* 0x004062000030d100 */
[----:B------:R-:W-:Y:S05]  /*2380*/  BRA `(.L_x_22958) ;  /* 0x0000000800687947 */ /* 0x000fea0003800000 */
.L_x_22966:
        /* <DEDUP_REMOVED lines=27> */
.L_x_22969:
        /* <DEDUP_REMOVED lines=15> */
.L_x_22968:
[----:B------:R-:W2:Y:S02]  /*2630*/  LDG.E.U16 R0, desc[UR36][R4.64] ;  /* 0x0000002404007981 */ /* 0x000ea4000c1e1500 */
[----:B--2---:R-:W-:-:S06]  /*2640*/  IMAD.U32 R0, R0, 0x10000, RZ ;  /* 0x0001000000007824 */ /* 0x004fcc00078e00ff */
[----:B------:R-:W0:Y:S02]  /*2650*/  F2I.FTZ.TRUNC.NTZ R0, R0 ;  /* 0x0000000000007305 */ /* 0x000e24000021f100 */
[----:B0-----:R-:W-:Y:S01]  /*2660*/  PRMT R17, R0, 0x7610, R17 ;  /* 0x0000761000117816 */ /* 0x001fe20000000011 */
[----:B------:R-:W-:Y:S06]  /*2670*/  BRA `(.L_x_22958) ;  /* 0x0000000400ac7947 */ /* 0x000fec0003800000 */
.L_x_22965:
        /* <DEDUP_REMOVED lines=10> */
.L_x_22972:
        /* <DEDUP_REMOVED lines=21> */
.L_x_22976:
[----:B------:R-:W-:Y:S05]  /*2870*/  BSYNC.RECONVERGENT B1 ;  /* 0x0000000000017941 */ /* 0x000fea0003800200 */
.L_x_22975:
[----:B------:R-:W-:Y:S01]  /*2880*/  IMAD.SHL.U32 R0, R0, 0x100000, RZ ;  /* 0x0010000000007824 */ /* 0x000fe200078e00ff */
[----:B------:R-:W-:-:S04]  /*2890*/  LEA R3, R3, 0x3b800000, 0x17 ;  /* 0x3b80000003037811 */ /* 0x000fc800078eb8ff */
[----:B------:R-:W-:-:S07]  /*28a0*/  LOP3.LUT R0, R3, R0, R7, 0xfe, !PT ;  /* 0x0000000003007212 */ /* 0x000fce00078efe07 */
.L_x_22974:
[----:B------:R-:W-:Y:S05]  /*28b0*/  BSYNC.RECONVERGENT B0 ;  /* 0x0000000000007941 */ /* 0x000fea0003800200 */
.L_x_22973:
[----:B------:R-:W0:Y:S02]  /*28c0*/  F2I.FTZ.TRUNC.NTZ R0, R0 ;  /* 0x0000000000007305 */ /* 0x000e24000021f100 */
[----:B0-----:R-:W-:Y:S01]  /*28d0*/  PRMT R17, R0, 0x7610, R17 ;  /* 0x0000761000117816 */ /* 0x001fe20000000011 */
[----:B------:R-:W-:Y:S06]  /*28e0*/  BRA `(.L_x_22958) ;  /* 0x0000000400107947 */ /* 0x000fec0003800000 */
.L_x_22971:
        /* <DEDUP_REMOVED lines=21> */
.L_x_22980:
[----:B------:R-:W-:Y:S05]  /*2a40*/  BSYNC.RECONVERGENT B1 ;  /* 0x0000000000017941 */ /* 0x000fea0003800200 */
.L_x_22979:
[----:B------:R-:W-:Y:S01]  /*2a50*/  IMAD.SHL.U32 R0, R0, 0x200000, RZ ;  /* 0x0020000000007824 */ /* 0x000fe200078e00ff */
[----:B------:R-:W-:-:S04]  /*2a60*/  LEA R3, R3, 0x37800000, 0x17 ;  /* 0x3780000003037811 */ /* 0x000fc800078eb8ff */
[----:B------:R-:W-:-:S07]  /*2a70*/  LOP3.LUT R0, R3, R0, R7, 0xfe, !PT ;  /* 0x0000000003007212 */ /* 0x000fce00078efe07 */
.L_x_22978:
[----:B------:R-:W-:Y:S05]  /*2a80*/  BSYNC.RECONVERGENT B0 ;  /* 0x0000000000007941 */ /* 0x000fea0003800200 */
.L_x_22977:
[----:B------:R-:W0:Y:S02]  /*2a90*/  F2I.FTZ.TRUNC.NTZ R0, R0 ;  /* 0x0000000000007305 */ /* 0x000e24000021f100 */
[----:B0-----:R-:W-:Y:S01]  /*2aa0*/  PRMT R17, R0, 0x7610, R17 ;  /* 0x0000761000117816 */ /* 0x001fe20000000011 */
[----:B------:R-:W-:Y:S06]  /*2ab0*/  BRA `(.L_x_22958) ;  /* 0x00000000009c7947 */ /* 0x000fec0003800000 */
.L_x_22970:
        /* <DEDUP_REMOVED lines=14> */
.L_x_22984:
[----:B------:R-:W-:Y:S05]  /*2ba0*/  BSYNC.RECONVERGENT B0 ;  /* 0x0000000000007941 */ /* 0x000fea0003800200 */
.L_x_22983:
[----:B------:R-:W0:Y:S02]  /*2bb0*/  F2I.FTZ.TRUNC.NTZ R0, R0 ;  /* 0x0000000000007305 */ /* 0x000e24000021f100 */
[----:B0-----:R-:W-:Y:S01]  /*2bc0*/  PRMT R17, R0, 0x7610, R17 ;  /* 0x0000761000117816 */ /* 0x001fe20000000011 */
[----:B------:R-:W-:Y:S06]  /*2bd0*/  BRA `(.L_x_22958) ;  /* 0x0000000000547947 */ /* 0x000fec0003800000 */
.L_x_22957:
        /* <DEDUP_REMOVED lines=16> */
.L_x_22985:
[----:B------:R-:W-:Y:S01]  /*2ce0*/  PRMT R17, RZ, 0x7610, R17 ;  /* 0x00007610ff117816 */ /* 0x000fe20000000011 */
[----:B------:R-:W-:Y:S06]  /*2cf0*/  BRA `(.L_x_22958) ;  /* 0x00000000000c7947 */ /* 0x000fec0003800000 */
.L_x_22982:
[----:B------:R2:W5:Y:S01]  /*2d00*/  LDG.E.U8 R17, desc[UR36][R4.64] ;  /* 0x0000002404117981 */ /* 0x000562000c1e1100 */
[----:B------:R-:W-:Y:S05]  /*2d10*/  BRA `(.L_x_22958) ;  /* 0x0000000000047947 */ /* 0x000fea0003800000 */
.L_x_22981:
[----:B------:R3:W5:Y:S02]  /*2d20*/  LDG.E.U8 R17, desc[UR36][R4.64] ;  /* 0x0000002404117981 */ /* 0x000764000c1e1100 */
.L_x_22958:
        /* <DEDUP_REMOVED lines=18> */
.L_x_22989:
[----:B------:R0:W5:Y:S01]  /*2e50*/  LDG.E.U8 R0, desc[UR36][R4.64] ;  /* 0x0000002404007981 */ /* 0x000162000c1e1100 */
[----:B------:R-:W-:Y:S05]  /*2e60*/  BRA `(.L_x_22991) ;  /* 0x0000000c00507947 */ /* 0x000fea0003800000 */
.L_x_22988:
        /* <DEDUP_REMOVED lines=8> */
.L_x_22993:
[----:B------:R0:W5:Y:S01]  /*2ef0*/  LDG.E.U8 R0, desc[UR36][R4.64] ;  /* 0x0000002404007981 */ /* 0x000162000c1e1100 */
[----:B------:R-:W-:Y:S05]  /*2f00*/  BRA `(.L_x_22991) ;  /* 0x0000000c00287947 */ /* 0x000fea0003800000 */
.L_x_22992:
[----:B------:R0:W5:Y:S01]  /*2f10*/  LDG.E.U16 R0, desc[UR36][R4.64] ;  /* 0x0000002404007981 */ /* 0x000162000c1e1500 */
[----:B------:R-:W-:Y:S05]  /*2f20*/  BRA `(.L_x_22991) ;  /* 0x0000000c00207947 */ /* 0x000fea0003800000 */
.L_x_22987:
        /* <DEDUP_REMOVED lines=9> */
.L_x_22995:
[----:B------:R-:W2:Y:S02]  /*2fc0*/  LDG.E.U16 R3, desc[UR36][R4.64] ;  /* 0x0000002404037981 */ /* 0x000ea4000c1e1500 */
[----:B--2---:R-:W-:-:S06]  /*2fd0*/  HADD2.F32 R3, -RZ, R3.H0_H0 ;  /* 0x20000003ff037230 */ /* 0x004fcc0000004100 */
[----:B------:R-:W0:Y:S02]  /*2fe0*/  F2I.FTZ.TRUNC.NTZ R3, R3 ;  /* 0x0000000300037305 */ /* 0x000e24000021f100 */
[----:B0-----:R-:W-:Y:S01]  /*2ff0*/  PRMT R0, R3, 0x7610, R0 ;  /* 0x0000761003007816 */ /* 0x001fe20000000000 */
[----:B------:R-:W-:Y:S06]  /*3000*/  BRA `(.L_x_22991) ;  /* 0x0000000800e87947 */ /* 0x000fec0003800000 */
.L_x_22994:
        /* <DEDUP_REMOVED lines=9> */
.L_x_22997:
[----:B------:R-:W2:Y:S02]  /*30a0*/  LDG.E.U16 R4, desc[UR36][R4.64] ;  /* 0x0000002404047981 */ /* 0x000ea4000c1e1500 */
[----:B--2---:R-:W-:-:S06]  /*30b0*/  HADD2.F32 R3, -RZ, R4.H0_H0 ;  /* 0x20000004ff037230 */ /* 0x004fcc0000004100 */
[----:B------:R-:W0:Y:S02]  /*30c0*/  F2I.FTZ.TRUNC.NTZ R3, R3 ;  /* 0x0000000300037305 */ /* 0x000e24000021f100 */
[----:B0-----:R-:W-:Y:S01]  /*30d0*/  PRMT R0, R3, 0x7610, R0 ;  /* 0x0000761003007816 */ /* 0x001fe20000000000 */
[----:B------:R-:W-:Y:S06]  /*30e0*/  BRA `(.L_x_22991) ;  /* 0x0000000800b07947 */ /* 0x000fec0003800000 */
.L_x_22996:
[----:B------:R-:W2:Y:S02]  /*30f0*/  LDG.E.64 R4, desc[UR36][R4.64] ;  /* 0x0000002404047981 */ /* 0x000ea4000c1e1b00 */
[----:B--2---:R0:W2:Y:S01]  /*3100*/  F2I.F64.TRUNC R0, R4 ;  /* 0x0000000400007311 */ /* 0x0040a2000030d100 */
[----:B------:R-:W-:Y:S05]  /*3110*/  BRA `(.L_x_22991) ;  /* 0x0000000800a47947 */ /* 0x000fea0003800000 */
.L_x_22986:
        /* <DEDUP_REMOVED lines=12> */
.L_x_23000:
[----:B------:R-:W2:Y:S02]  /*31e0*/  LDG.E.64 R4, desc[UR36][R4.64] ;  /* 0x0000002404047981 */ /* 0x000ea4000c1e1b00 */
[----:B--2---:R4:W0:Y:S01]  /*31f0*/  F2I.F64.TRUNC R0, R4 ;  /* 0x0000000400007311 */ /* 0x004822000030d100 */
[----:B------:R-:W-:Y:S05]  /*3200*/  BRA `(.L_x_22991) ;  /* 0x0000000800687947 */ /* 0x000fea0003800000 */
.L_x_22999:
        /* <DEDUP_REMOVED lines=27> */
.L_x_23002:
        /* <DEDUP_REMOVED lines=15> */
.L_x_23001:
[----:B------:R-:W2:Y:S02]  /*34b0*/  LDG.E.U16 R3, desc[UR36][R4.64] ;  /* 0x0000002404037981 */ /* 0x000ea4000c1e1500 */
[----:B--2---:R-:W-:-:S06]  /*34c0*/  IMAD.U32 R3, R3, 0x10000, RZ ;  /* 0x0001000003037824 */ /* 0x004fcc00078e00ff */
[----:B------:R-:W0:Y:S02]  /*34d0*/  F2I.FTZ.TRUNC.NTZ R3, R3 ;  /* 0x0000000300037305 */ /* 0x000e24000021f100 */
[----:B0-----:R-:W-:Y:S01]  /*34e0*/  PRMT R0, R3, 0x7610, R0 ;  /* 0x0000761003007816 */ /* 0x001fe20000000000 */
[----:B------:R-:W-:Y:S06]  /*34f0*/  BRA `(.L_x_22991) ;  /* 0x0000000400ac7947 */ /* 0x000fec0003800000 */
.L_x_22998:
        /* <DEDUP_REMOVED lines=10> */
.L_x_23005:
        /* <DEDUP_REMOVED lines=21> */
.L_x_23009:
[----:B------:R-:W-:Y:S05]  /*36f0*/  BSYNC.RECONVERGENT B1 ;  /* 0x0000000000017941 */ /* 0x000fea0003800200 */
.L_x_23008:
[----:B------:R-:W-:Y:S01]  /*3700*/  IMAD.SHL.U32 R0, R0, 0x100000, RZ ;  /* 0x0010000000007824 */ /* 0x000fe200078e00ff */
[----:B------:R-:W-:-:S04]  /*3710*/  LEA R3, R3, 0x3b800000, 0x17 ;  /* 0x3b80000003037811 */ /* 0x000fc800078eb8ff */
[----:B------:R-:W-:-:S07]  /*3720*/  LOP3.LUT R3, R3, R0, R7, 0xfe, !PT ;  /* 0x0000000003037212 */ /* 0x000fce00078efe07 */
.L_x_23007:
[----:B------:R-:W-:Y:S05]  /*3730*/  BSYNC.RECONVERGENT B0 ;  /* 0x0000000000007941 */ /* 0x000fea0003800200 */
.L_x_23006:
[----:B------:R-:W0:Y:S02]  /*3740*/  F2I.FTZ.TRUNC.NTZ R3, R3 ;  /* 0x0000000300037305 */ /* 0x000e24000021f100 */
[----:B0-----:R-:W-:Y:S01]  /*3750*/  PRMT R0, R3, 0x7610, R0 ;  /* 0x0000761003007816 */ /* 0x001fe20000000000 */
[----:B------:R-:W-:Y:S06]  /*3760*/  BRA `(.L_x_22991) ;  /* 0x0000000400107947 */ /* 0x000fec0003800000 */
.L_x_23004:
        /* <DEDUP_REMOVED lines=21> */
.L_x_23013:
[----:B------:R-:W-:Y:S05]  /*38c0*/  BSYNC.RECONVERGENT B1 ;  /* 0x0000000000017941 */ /* 0x000fea0003800200 */
.L_x_23012:
[----:B------:R-:W-:Y:S01]  /*38d0*/  IMAD.SHL.U32 R0, R0, 0x200000, RZ ;  /* 0x0020000000007824 */ /* 0x000fe200078e00ff */
[----:B------:R-:W-:-:S04]  /*38e0*/  LEA R3, R3, 0x37800000, 0x17 ;  /* 0x3780000003037811 */ /* 0x000fc800078eb8ff */
[----:B------:R-:W-:-:S07]  /*38f0*/  LOP3.LUT R3, R3, R0, R7, 0xfe, !PT ;  /* 0x0000000003037212 */ /* 0x000fce00078efe07 */
.L_x_23011:
[----:B------:R-:W-:Y:S05]  /*3900*/  BSYNC.RECONVERGENT B0 ;  /* 0x0000000000007941 */ /* 0x000fea0003800200 */
.L_x_23010:
[----:B------:R-:W0:Y:S02]  /*3910*/  F2I.FTZ.TRUNC.NTZ R3, R3 ;  /* 0x0000000300037305 */ /* 0x000e24000021f100 */
[----:B0-----:R-:W-:Y:S01]  /*3920*/  PRMT R0, R3, 0x7610, R0 ;  /* 0x0000761003007816 */ /* 0x001fe20000000000 */
[----:B------:R-:W-:Y:S06]  /*3930*/  BRA `(.L_x_22991) ;  /* 0x00000000009c7947 */ /* 0x000fec0003800000 */
.L_x_23003:
        /* <DEDUP_REMOVED lines=14> */
.L_x_23017:
[----:B------:R-:W-:Y:S05]  /*3a20*/  BSYNC.RECONVERGENT B0 ;  /* 0x0000000000007941 */ /* 0x000fea0003800200 */
.L_x_23016:
[----:B------:R-:W0:Y:S02]  /*3a30*/  F2I.FTZ.TRUNC.NTZ R3, R3 ;  /* 0x0000000300037305 */ /* 0x000e24000021f100 */
[----:B0-----:R-:W-:Y:S01]  /*3a40*/  PRMT R0, R3, 0x7610, R0 ;  /* 0x0000761003007816 */ /* 0x001fe20000000000 */
[----:B------:R-:W-:Y:S06]  /*3a50*/  BRA `(.L_x_22991) ;  /* 0x0000000000547947 */ /* 0x000fec0003800000 */
.L_x_22990:
        /* <DEDUP_REMOVED lines=16> */
.L_x_23018:
[----:B------:R-:W-:Y:S01]  /*3b60*/  PRMT R0, RZ, 0x7610, R0 ;  /* 0x00007610ff007816 */ /* 0x000fe20000000000 */
[----:B------:R-:W-:Y:S06]  /*3b70*/  BRA `(.L_x_22991) ;  /* 0x00000000000c7947 */ /* 0x000fec0003800000 */
.L_x_23015:
[----:B------:R2:W5:Y:S01]  /*3b80*/  LDG.E.U8 R0, desc[UR36][R4.64] ;  /* 0x0000002404007981 */ /* 0x000562000c1e1100 */
[----:B------:R-:W-:Y:S05]  /*3b90*/  BRA `(.L_x_22991) ;  /* 0x0000000000047947 */ /* 0x000fea0003800000 */
.L_x_23014:
[----:B------:R3:W5:Y:S02]  /*3ba0*/  LDG.E.U8 R0, desc[UR36][R4.64] ;  /* 0x0000002404007981 */ /* 0x000764000c1e1100 */
.L_x_22991:
[----:B-1---5:R-:W-:Y:S01]  /*3bb0*/  PRMT R17, R17, 0x8880, RZ ;  /* 0x0000888011117816 */ /* 0x022fe200000000ff */
[----:B------:R-:W-:Y:S01]  /*3bc0*/  VIADD R23, R23, 0x80 ;  /* 0x0000008017177836 */ /* 0x000fe20000000000 */
[----:B0-2---:R-:W-:Y:S02]  /*3bd0*/  PRMT R0, R0, 0x8880, RZ ;  /* 0x0000888000007816 */ /* 0x005fe400000000ff */
[----:B------:R-:W-:Y:S02]  /*3be0*/  PRMT R22, R17, 0x7710, RZ ;  /* 0x0000771011167816 */ /* 0x000fe400000000ff */
[----:B------:R-:W-:-:S07]  /*3bf0*/  PRMT R19, R0, 0x7710, RZ ;  /* 0x0000771000137816 */ /* 0x000fce00000000ff */
.L_x_22952:
[----:B------:R-:W-:Y:S05]  /*3c00*/  BSYNC.RECONVERGENT B6 ;  /* 0x0000000000067941 */ /* 0x000fea0003800200 */
.L_x_22951:
        /* <DEDUP_REMOVED lines=24> */
.L_x_23024:
[----:B------:R0:W5:Y:S01]  /*3d90*/  LDG.E.U8 R17, desc[UR36][R4.64] ;  /* 0x0000002404117981 */ /* 0x000162000c1e1100 */
[----:B------:R-:W-:Y:S05]  /*3da0*/  BRA `(.L_x_23026) ;  /* 0x0000000c00507947 */ /* 0x000fea0003800000 */
.L_x_23023:
        /* <DEDUP_REMOVED lines=8> */
.L_x_23028:
[----:B------:R0:W5:Y:S01]  /*3e30*/  LDG.E.U8 R17, desc[UR36][R4.64] ;  /* 0x0000002404117981 */ /* 0x000162000c1e1100 */
[----:B------:R-:W-:Y:S05]  /*3e40*/  BRA `(.L_x_23026) ;  /* 0x0000000c00287947 */ /* 0x000fea0003800000 */
.L_x_23027:
[----:B------:R0:W5:Y:S01]  /*3e50*/  LDG.E.U16 R17, desc[UR36][R4.64] ;  /* 0x0000002404117981 */ /* 0x000162000c1e1500 */
[----:B------:R-:W-:Y:S05]  /*3e60*/  BRA `(.L_x_23026) ;  /* 0x0000000c00207947 */ /* 0x000fea0003800000 */
.L_x_23022:
        /* <DEDUP_REMOVED lines=9> */
.L_x_23030:
[----:B------:R-:W2:Y:S02]  /*3f00*/  LDG.E.U16 R0, desc[UR36][R4.64] ;  /* 0x0000002404007981 */ /* 0x000ea4000c1e1500 */
[----:B--2---:R-:W-:-:S06]  /*3f10*/  HADD2.F32 R0, -RZ, R0.H0_H0 ;  /* 0x20000000ff007230 */ /* 0x004fcc0000004100 */
[----:B------:R-:W0:Y:S02]  /*3f20*/  F2I.FTZ.TRUNC.NTZ R0, R0 ;  /* 0x0000000000007305 */ /* 0x000e24000021f100 */
[----:B0-----:R-:W-:Y:S01]  /*3f30*/  PRMT R17, R0, 0x7610, R17 ;  /* 0x0000761000117816 */ /* 0x001fe20000000011 */
[----:B------:R-:W-:Y:S06]  /*3f40*/  BRA `(.L_x_23026) ;  /* 0x0000000800e87947 */ /* 0x000fec0003800000 */
.L_x_23029:
        /* <DEDUP_REMOVED lines=9> */
.L_x_23032:
[----:B------:R-:W2:Y:S02]  /*3fe0*/  LDG.E.U16 R4, desc[UR36][R4.64] ;  /* 0x0000002404047981 */ /* 0x000ea4000c1e1500 */
[----:B--2---:R-:W-:-:S06]  /*3ff0*/  HADD2.F32 R0, -RZ, R4.H0_H0 ;  /* 0x20000004ff007230 */ /* 0x004fcc0000004100 */
[----:B------:R-:W0:Y:S02]  /*4000*/  F2I.FTZ.TRUNC.NTZ R0, R0 ;  /* 0x0000000000007305 */ /* 0x000e24000021f100 */
[----:B0-----:R-:W-:Y:S01]  /*4010*/  PRMT R17, R0, 0x7610, R17 ;  /* 0x0000761000117816 */ /* 0x001fe20000000011 */
[----:B------:R-:W-:Y:S06]  /*4020*/  BRA `(.L_x_23026) ;  /* 0x0000000800b07947 */ /* 0x000fec0003800000 */
.L_x_23031:
[----:B------:R-:W2:Y:S02]  /*4030*/  LDG.E.64 R4, desc[UR36][R4.64] ;  /* 0x0000002404047981 */ /* 0x000ea4000c1e1b00 */
[----:B--2---:R0:W1:Y:S01]  /*4040*/  F2I.F64.TRUNC R17, R4 ;  /* 0x0000000400117311 */ /* 0x004062000030d100 */
[----:B------:R-:W-:Y:S05]  /*4050*/  BRA `(.L_x_23026) ;  /* 0x0000000800a47947 */ /* 0x000fea0003800000 */
.L_x_23021:
        /* <DEDUP_REMOVED lines=12> */
.L_x_23035:
[----:B------:R-:W2:Y:S02]  /*4120*/  LDG.E.64 R4, desc[UR36][R4.64] ;  /* 0x0000002404047981 */ /* 0x000ea4000c1e1b00 */
[----:B--2---:R0:W1:Y:S01]  /*4130*/  F2I.F64.TRUNC R17, R4 ;  /* 0x0000000400117311 */ /* 0x004062000030d100 */
[----:B------:R-:W-:Y:S05]  /*4140*/  BRA `(.L_x_23026) ;  /* 0x0000000800687947 */ /* 0x000fea0003800000 */
.L_x_23034:
        /* <DEDUP_REMOVED lines=27> */
.L_x_23037:
        /* <DEDUP_REMOVED lines=15> */
.L_x_23036:
[----:B------:R-:W2:Y:S02]  /*43f0*/  LDG.E.U16 R0, desc[UR36][R4.64] ;  /* 0x0000002404007981 */ /* 0x000ea4000c1e1500 */
[----:B--2---:R-:W-:-:S06]  /*4400*/  IMAD.U32 R0, R0, 0x10000, RZ ;  /* 0x0001000000007824 */ /* 0x004fcc00078e00ff */
[----:B------:R-:W0:Y:S02]  /*4410*/  F2I.FTZ.TRUNC.NTZ R0, R0 ;  /* 0x0000000000007305 */ /* 0x000e24000021f100 */
[----:B0-----:R-:W-:Y:S01]  /*4420*/  PRMT R17, R0, 0x7610, R17 ;  /* 0x0000761000117816 */ /* 0x001fe20000000011 */
[----:B------:R-:W-:Y:S06]  /*4430*/  BRA `(.L_x_23026) ;  /* 0x0000000400ac7947 */ /* 0x000fec0003800000 */
.L_x_23033:
        /* <DEDUP_REMOVED lines=10> */
.L_x_23040:
        /* <DEDUP_REMOVED lines=21> */
.L_x_23044:
[----:B------:R-:W-:Y:S05]  /*4630*/  BSYNC.RECONVERGENT B1 ;  /* 0x0000000000017941 */ /* 0x000fea0003800200 */
.L_x_23043:
[----:B------:R-:W-:Y:S01]  /*4640*/  IMAD.SHL.U32 R0, R0, 0x100000, RZ ;  /* 0x0010000000007824 */ /* 0x000fe200078e00ff */
[----:B------:R-:W-:-:S04]  /*4650*/  LEA R3, R3, 0x3b800000, 0x17 ;  /* 0x3b80000003037811 */ /* 0x000fc800078eb8ff */
[----:B------:R-:W-:-:S07]  /*4660*/  LOP3.LUT R0, R3, R0, R7, 0xfe, !PT ;  /* 0x0000000003007212 */ /* 0x000fce00078efe07 */
.L_x_23042:
[----:B------:R-:W-:Y:S05]  /*4670*/  BSYNC.RECONVERGENT B0 ;  /* 0x0000000000007941 */ /* 0x000fea0003800200 */
.L_x_23041:
[----:B------:R-:W0:Y:S02]  /*4680*/  F2I.FTZ.TRUNC.NTZ R0, R0 ;  /* 0x0000000000007305 */ /* 0x000e24000021f100 */
[----:B0-----:R-:W-:Y:S01]  /*4690*/  PRMT R17, R0, 0x7610, R17 ;  /* 0x0000761000117816 */ /* 0x001fe20000000011 */
[----:B------:R-:W-:Y:S06]  /*46a0*/  BRA `(.L_x_23026) ;  /* 0x0000000400107947 */ /* 0x000fec0003800000 */
.L_x_23039:
        /* <DEDUP_REMOVED lines=21> */
.L_x_23048:
[----:B------:R-:W-:Y:S05]  /*4800*/  BSYNC.RECONVERGENT B1 ;  /* 0x0000000000017941 */ /* 0x000fea0003800200 */
.L_x_23047:
[----:B------:R-:W-:Y:S01]  /*4810*/  IMAD.SHL.U32 R0, R0, 0x200000, RZ ;  /* 0x0020000000007824 */ /* 0x000fe200078e00ff */
[----:B------:R-:W-:-:S04]  /*4820*/  LEA R3, R3, 0x37800000, 0x17 ;  /* 0x3780000003037811 */ /* 0x000fc800078eb8ff */
[----:B------:R-:W-:-:S07]  /*4830*/  LOP3.LUT R0, R3, R0, R7, 0xfe, !PT ;  /* 0x0000000003007212 */ /* 0x000fce00078efe07 */
.L_x_23046:
[----:B------:R-:W-:Y:S05]  /*4840*/  BSYNC.RECONVERGENT B0 ;  /* 0x0000000000007941 */ /* 0x000fea0003800200 */
.L_x_23045:
[----:B------:R-:W0:Y:S02]  /*4850*/  F2I.FTZ.TRUNC.NTZ R0, R0 ;  /* 0x0000000000007305 */ /* 0x000e24000021f100 */
[----:B0-----:R-:W-:Y:S01]  /*4860*/  PRMT R17, R0, 0x7610, R17 ;  /* 0x0000761000117816 */ /* 0x001fe20000000011 */
[----:B------:R-:W-:Y:S06]  /*4870*/  BRA `(.L_x_23026) ;  /* 0x00000000009c7947 */ /* 0x000fec0003800000 */
.L_x_23038:
        /* <DEDUP_REMOVED lines=14> */
.L_x_23052:
[----:B------:R-:W-:Y:S05]  /*4960*/  BSYNC.RECONVERGENT B0 ;  /* 0x0000000000007941 */ /* 0x000fea0003800200 */
.L_x_23051:
[----:B------:R-:W0:Y:S02]  /*4970*/  F2I.FTZ.TRUNC.NTZ R0, R0 ;  /* 0x0000000000007305 */ /* 0x000e24000021f100 */
[----:B0-----:R-:W-:Y:S01]  /*4980*/  PRMT R17, R0, 0x7610, R17 ;  /* 0x0000761000117816 */ /* 0x001fe20000000011 */
[----:B------:R-:W-:Y:S06]  /*4990*/  BRA `(.L_x_23026) ;  /* 0x0000000000547947 */ /* 0x000fec0003800000 */
.L_x_23025:
        /* <DEDUP_REMOVED lines=16> */
.L_x_23053:
[----:B------:R-:W-:Y:S01]  /*4aa0*/  PRMT R17, RZ, 0x7610, R17 ;  /* 0x00007610ff117816 */ /* 0x000fe20000000011 */
[----:B------:R-:W-:Y:S06]  /*4ab0*/  BRA `(.L_x_23026) ;  /* 0x00000000000c7947 */ /* 0x000fec0003800000 */
.L_x_23050:
[----:B------:R3:W5:Y:S01]  /*4ac0*/  LDG.E.U8 R17, desc[UR36][R4.64] ;  /* 0x0000002404117981 */ /* 0x000762000c1e1100 */
[----:B------:R-:W-:Y:S05]  /*4ad0*/  BRA `(.L_x_23026) ;  /* 0x0000000000047947 */ /* 0x000fea0003800000 */
.L_x_23049:
[----:B------:R4:W5:Y:S02]  /*4ae0*/  LDG.E.U8 R17, desc[UR36][R4.64] ;  /* 0x0000002404117981 */ /* 0x000964000c1e1100 */
.L_x_23026:
        /* <DEDUP_REMOVED lines=19> */
.L_x_23057:
[----:B------:R0:W5:Y:S01]  /*4c20*/  LDG.E.U8 R0, desc[UR36][R4.64] ;  /* 0x0000002404007981 */ /* 0x000162000c1e1100 */
[----:B------:R-:W-:Y:S05]  /*4c30*/  BRA `(.L_x_23059) ;  /* 0x0000000c00507947 */ /* 0x000fea0003800000 */
.L_x_23056:
        /* <DEDUP_REMOVED lines=8> */
.L_x_23061:
[----:B------:R0:W5:Y:S01]  /*4cc0*/  LDG.E.U8 R0, desc[UR36][R4.64] ;  /* 0x0000002404007981 */ /* 0x000162000c1e1100 */
[----:B------:R-:W-:Y:S05]  /*4cd0*/  BRA `(.L_x_23059) ;  /* 0x0000000c00287947 */ /* 0x000fea0003800000 */
.L_x_23060:
[----:B------:R0:W5:Y:S01]  /*4ce0*/  LDG.E.U16 R0, desc[UR36][R4.64] ;  /* 0x0000002404007981 */ /* 0x000162000c1e1500 */
[----:B------:R-:W-:Y:S05]  /*4cf0*/  BRA `(.L_x_23059) ;  /* 0x0000000c00207947 */ /* 0x000fea0003800000 */
.L_x_23055:
        /* <DEDUP_REMOVED lines=9> */
.L_x_23063:
[----:B------:R-:W2:Y:S02]  /*4d90*/  LDG.E.U16 R3, desc[UR36][R4.64] ;  /* 0x0000002404037981 */ /* 0x000ea4000c1e1500 */
[----:B--2---:R-:W-:-:S06]  /*4da0*/  HADD2.F32 R3, -RZ, R3.H0_H0 ;  /* 0x20000003ff037230 */ /* 0x004fcc0000004100 */
[----:B------:R-:W0:Y:S02]  /*4db0*/  F2I.FTZ.TRUNC.NTZ R3, R3 ;  /* 0x0000000300037305 */ /* 0x000e24000021f100 */
[----:B0-----:R-:W-:Y:S01]  /*4dc0*/  PRMT R0, R3, 0x7610, R0 ;  /* 0x0000761003007816 */ /* 0x001fe20000000000 */
[----:B------:R-:W-:Y:S06]  /*4dd0*/  BRA `(.L_x_23059) ;  /* 0x0000000800e87947 */ /* 0x000fec0003800000 */
.L_x_23062:
        /* <DEDUP_REMOVED lines=9> */
.L_x_23065:
[----:B------:R-:W2:Y:S02]  /*4e70*/  LDG.E.U16 R4, desc[UR36][R4.64] ;  /* 0x0000002404047981 */ /* 0x000ea4000c1e1500 */
[----:B--2---:R-:W-:-:S06]  /*4e80*/  HADD2.F32 R3, -RZ, R4.H0_H0 ;  /* 0x20000004ff037230 */ /* 0x004fcc0000004100 */
[----:B------:R-:W0:Y:S02]  /*4e90*/  F2I.FTZ.TRUNC.NTZ R3, R3 ;  /* 0x0000000300037305 */ /* 0x000e24000021f100 */
[----:B0-----:R-:W-:Y:S01]  /*4ea0*/  PRMT R0, R3, 0x7610, R0 ;  /* 0x0000761003007816 */ /* 0x001fe20000000000 */
[----:B------:R-:W-:Y:S06]  /*4eb0*/  BRA `(.L_x_23059) ;  /* 0x0000000800b07947 */ /* 0x000fec0003800000 */
.L_x_23064:
[----:B------:R-:W2:Y:S02]  /*4ec0*/  LDG.E.64 R4, desc[UR36][R4.64] ;  /* 0x0000002404047981 */ /* 0x000ea4000c1e1b00 */
[----:B--2---:R0:W1:Y:S01]  /*4ed0*/  F2I.F64.TRUNC R0, R4 ;  /* 0x0000000400007311 */ /* 0x004062000030d100 */
[----:B------:R-:W-:Y:S05]  /*4ee0*/  BRA `(.L_x_23059) ;  /* 0x0000000800a47947 */ /* 0x000fea0003800000 */
.L_x_23054:
        /* <DEDUP_REMOVED lines=12> */
.L_x_23068:
[----:B------:R-:W2:Y:S02]  /*4fb0*/  LDG.E.64 R4, desc[UR36][R4.64] ;  /* 0x0000002404047981 */ /* 0x000ea4000c1e1b00 */
[----:B--2---:R3:W4:Y:S01]  /*4fc0*/  F2I.F64.TRUNC R0, R4 ;  /* 0x0000000400007311 */ /* 0x004722000030d100 */
[----:B------:R-:W-:Y:S05]  /*4fd0*/  BRA `(.L_x_23059) ;  /* 0x0000000800687947 */ /* 0x000fea0003800000 */
.L_x_23067:
        /* <DEDUP_REMOVED lines=27> */
.L_x_23070:
        /* <DEDUP_REMOVED lines=15> */
.L_x_23069:
[----:B------:R-:W2:Y:S02]  /*5280*/  LDG.E.U16 R3, desc[UR36][R4.64] ;  /* 0x0000002404037981 */ /* 0x000ea4000c1e1500 */
[----:B--2---:R-:W-:-:S06]  /*5290*/  IMAD.U32 R3, R3, 0x10000, RZ ;  /* 0x0001000003037824 */ /* 0x004fcc00078e00ff */
[----:B------:R-:W0:Y:S02]  /*52a0*/  F2I.FTZ.TRUNC.NTZ R3, R3 ;  /* 0x0000000300037305 */ /* 0x000e24000021f100 */
[----:B0-----:R-:W-:Y:S01]  /*52b0*/  PRMT R0, R3, 0x7610, R0 ;  /* 0x0000761003007816 */ /* 0x001fe20000000000 */
[----:B------:R-:W-:Y:S06]  /*52c0*/  BRA `(.L_x_23059) ;  /* 0x0000000400ac7947 */ /* 0x000fec0003800000 */
.L_x_23066:
        /* <DEDUP_REMOVED lines=10> */
.L_x_23073:
        /* <DEDUP_REMOVED lines=21> */
.L_x_23077:
[----:B------:R-:W-:Y:S05]  /*54c0*/  BSYNC.RECONVERGENT B1 ;  /* 0x0000000000017941 */ /* 0x000fea0003800200 */
.L_x_23076:
[----:B------:R-:W-:Y:S01]  /*54d0*/  IMAD.SHL.U32 R0, R0, 0x100000, RZ ;  /* 0x0010000000007824 */ /* 0x000fe200078e00ff */
[----:B------:R-:W-:-:S04]  /*54e0*/  LEA R3, R3, 0x3b800000, 0x17 ;  /* 0x3b80000003037811 */ /* 0x000fc800078eb8ff */
[----:B------:R-:W-:-:S07]  /*54f0*/  LOP3.LUT R3, R3, R0, R7, 0xfe, !PT ;  /* 0x0000000003037212 */ /* 0x000fce00078efe07 */
.L_x_23075:
[----:B------:R-:W-:Y:S05]  /*5500*/  BSYNC.RECONVERGENT B0 ;  /* 0x0000000000007941 */ /* 0x000fea0003800200 */
.L_x_23074:
[----:B------:R-:W0:Y:S02]  /*5510*/  F2I.FTZ.TRUNC.NTZ R3, R3 ;  /* 0x0000000300037305 */ /* 0x000e24000021f100 */
[----:B0-----:R-:W-:Y:S01]  /*5520*/  PRMT R0, R3, 0x7610, R0 ;  /* 0x0000761003007816 */ /* 0x001fe20000000000 */
[----:B------:R-:W-:Y:S06]  /*5530*/  BRA `(.L_x_23059) ;  /* 0x0000000400107947 */ /* 0x000fec0003800000 */
.L_x_23072:
        /* <DEDUP_REMOVED lines=21> */
.L_x_23081:
[----:B------:R-:W-:Y:S05]  /*5690*/  BSYNC.RECONVERGENT B1 ;  /* 0x0000000000017941 */ /* 0x000fea0003800200 */
.L_x_23080:
[----:B------:R-:W-:Y:S01]  /*56a0*/  IMAD.SHL.U32 R0, R0, 0x200000, RZ ;  /* 0x0020000000007824 */ /* 0x000fe200078e00ff */
[----:B------:R-:W-:-:S04]  /*56b0*/  LEA R3, R3, 0x37800000, 0x17 ;  /* 0x3780000003037811 */ /* 0x000fc800078eb8ff */
[----:B------:R-:W-:-:S07]  /*56c0*/  LOP3.LUT R3, R3, R0, R7, 0xfe, !PT ;  /* 0x0000000003037212 */ /* 0x000fce00078efe07 */
.L_x_23079:
[----:B------:R-:W-:Y:S05]  /*56d0*/  BSYNC.RECONVERGENT B0 ;  /* 0x0000000000007941 */ /* 0x000fea0003800200 */
.L_x_23078:
[----:B------:R-:W0:Y:S02]  /*56e0*/  F2I.FTZ.TRUNC.NTZ R3, R3 ;  /* 0x0000000300037305 */ /* 0x000e24000021f100 */
[----:B0-----:R-:W-:Y:S01]  /*56f0*/  PRMT R0, R3, 0x7610, R0 ;  /* 0x0000761003007816 */ /* 0x001fe20000000000 */
[----:B------:R-:W-:Y:S06]  /*5700*/  BRA `(.L_x_23059) ;  /* 0x00000000009c7947 */ /* 0x000fec0003800000 */
.L_x_23071:
        /* <DEDUP_REMOVED lines=14> */
.L_x_23085:
[----:B------:R-:W-:Y:S05]  /*57f0*/  BSYNC.RECONVERGENT B0 ;  /* 0x0000000000007941 */ /* 0x000fea0003800200 */
.L_x_23084:
[----:B------:R-:W0:Y:S02]  /*5800*/  F2I.FTZ.TRUNC.NTZ R3, R3 ;  /* 0x0000000300037305 */ /* 0x000e24000021f100 */
[----:B0-----:R-:W-:Y:S01]  /*5810*/  PRMT R0, R3, 0x7610, R0 ;  /* 0x0000761003007816 */ /* 0x001fe20000000000 */
[----:B------:R-:W-:Y:S06]  /*5820*/  BRA `(.L_x_23059) ;  /* 0x0000000000547947 */ /* 0x000fec0003800000 */
.L_x_23058:
        /* <DEDUP_REMOVED lines=16> */
.L_x_23086:
[----:B------:R-:W-:Y:S01]  /*5930*/  PRMT R0, RZ, 0x7610, R0 ;  /* 0x00007610ff007816 */ /* 0x000fe20000000000 */
[----:B------:R-:W-:Y:S06]  /*5940*/  BRA `(.L_x_23059) ;  /* 0x00000000000c7947 */ /* 0x000fec0003800000 */
.L_x_23083:
[----:B------:R1:W5:Y:S01]  /*5950*/  LDG.E.U8 R0, desc[UR36][R4.64] ;  /* 0x0000002404007981 */ /* 0x000362000c1e1100 */
[----:B------:R-:W-:Y:S05]  /*5960*/  BRA `(.L_x_23059) ;  /* 0x0000000000047947 */ /* 0x000fea0003800000 */
.L_x_23082:
[----:B------:R2:W5:Y:S02]  /*5970*/  LDG.E.U8 R0, desc[UR36][R4.64] ;  /* 0x0000002404007981 */ /* 0x000564000c1e1100 */
.L_x_23059:
[----:B-----5:R-:W-:Y:S01]  /*5980*/  PRMT R17, R17, 0x8880, RZ ;  /* 0x0000888011117816 */ /* 0x020fe200000000ff */
[----:B------:R-:W-:Y:S01]  /*5990*/  VIADD R23, R23, 0x80 ;  /* 0x0000008017177836 */ /* 0x000fe20000000000 */
[----:B-1--4-:R-:W-:Y:S02]  /*59a0*/  PRMT R0, R0, 0x8880, RZ ;  /* 0x0000888000007816 */ /* 0x012fe400000000ff */
[----:B------:R-:W-:Y:S02]  /*59b0*/  PRMT R17, R17, 0x7710, RZ ;  /* 0x0000771011117816 */ /* 0x000fe400000000ff */
[----:B------:R-:W-:-:S07]  /*59c0*/  PRMT R18, R0, 0x7710, RZ ;  /* 0x0000771000127816 */ /* 0x000fce00000000ff */
.L_x_23020:
[----:B------:R-:W-:Y:S05]  /*59d0*/  BSYNC.RECONVERGENT B6 ;  /* 0x0000000000067941 */ /* 0x000fea0003800200 */
.L_x_23019:
[----:B------:R-:W-:Y:S01]  /*59e0*/  ISETP.GE.AND P0, PT, R23, R16, PT ;  /* 0x000000101700720c */ /* 0x000fe20003f06270 */
[----:B------:R-:W-:Y:S01]  /*59f0*/  BSSY.RECONVERGENT B6, `(.L_x_23087) ;  /* 0x00001da000067945 */ /* 0x000fe20003800200 */
[----:B------:R-:W-:Y:S02]  /*5a00*/  PRMT R0, RZ, 0x7610, R0 ;  /* 0x00007610ff007816 */ /* 0x000fe40000000000 */
[----:B0-234-:R-:W-:-:S09]  /*5a10*/  PRMT R4, RZ, 0x7610, R4 ;  /* 0x00007610ff047816 */ /* 0x01dfd20000000004 */
        /* <DEDUP_REMOVED lines=20> */
.L_x_23092:
[----:B------:R0:W5:Y:S01]  /*5b60*/  LDG.E.U8 R23, desc[UR36][R4.64] ;  /* 0x0000002404177981 */ /* 0x000162000c1e1100 */
[----:B------:R-:W-:Y:S05]  /*5b70*/  BRA `(.L_x_23094) ;  /* 0x0000000c00507947 */ /* 0x000fea0003800000 */
.L_x_23091:
        /* <DEDUP_REMOVED lines=8> */
.L_x_23096:
[----:B------:R3:W5:Y:S01]  /*5c00*/  LDG.E.U8 R23, desc[UR36][R4.64] ;  /* 0x0000002404177981 */ /* 0x000762000c1e1100 */
[----:B------:R-:W-:Y:S05]  /*5c10*/  BRA `(.L_x_23094) ;  /* 0x0000000c00287947 */ /* 0x000fea0003800000 */
.L_x_23095:
[----:B------:R2:W5:Y:S01]  /*5c20*/  LDG.E.U16 R23, desc[UR36][R4.64] ;  /* 0x0000002404177981 */ /* 0x000562000c1e1500 */
[----:B------:R-:W-:Y:S05]  /*5c30*/  BRA `(.L_x_23094) ;  /* 0x0000000c00207947 */ /* 0x000fea0003800000 */
.L_x_23090:
        /* <DEDUP_REMOVED lines=9> */
.L_x_23098:
[----:B------:R-:W2:Y:S02]  /*5cd0*/  LDG.E.U16 R0, desc[UR36][R4.64] ;  /* 0x0000002404007981 */ /* 0x000ea4000c1e1500 */
[----:B--2---:R-:W-:-:S06]  /*5ce0*/  HADD2.F32 R0, -RZ, R0.H0_H0 ;  /* 0x20000000ff007230 */ /* 0x004fcc0000004100 */
[----:B------:R-:W0:Y:S02]  /*5cf0*/  F2I.FTZ.TRUNC.NTZ R0, R0 ;  /* 0x0000000000007305 */ /* 0x000e24000021f100 */
[----:B0-----:R-:W-:Y:S01]  /*5d00*/  PRMT R23, R0, 0x7610, R23 ;  /* 0x0000761000177816 */ /* 0x001fe20000000017 */
[----:B------:R-:W-:Y:S06]  /*5d10*/  BRA `(.L_x_23094) ;  /* 0x0000000800e87947 */ /* 0x000fec0003800000 */
.L_x_23097:
        /* <DEDUP_REMOVED lines=9> */
.L_x_23100:
[----:B------:R-:W2:Y:S02]  /*5db0*/  LDG.E.U16 R4, desc[UR36][R4.64] ;  /* 0x0000002404047981 */ /* 0x000ea4000c1e1500 */
[----:B--2---:R-:W-:-:S06]  /*5dc0*/  HADD2.F32 R0, -RZ, R4.H0_H0 ;  /* 0x20000004ff007230 */ /* 0x004fcc0000004100 */
[----:B------:R-:W0:Y:S02]  /*5dd0*/  F2I.FTZ.TRUNC.NTZ R0, R0 ;  /* 0x0000000000007305 */ /* 0x000e24000021f100 */
[----:B0-----:R-:W-:Y:S01]  /*5de0*/  PRMT R23, R0, 0x7610, R23 ;  /* 0x0000761000177816 */ /* 0x001fe20000000017 */
[----:B------:R-:W-:Y:S06]  /*5df0*/  BRA `(.L_x_23094) ;  /* 0x0000000800b07947 */ /* 0x000fec0003800000 */
.L_x_23099:
[----:B------:R-:W2:Y:S02]  /*5e00*/  LDG.E.64 R4, desc[UR36][R4.64] ;  /* 0x0000002404047981 */ /* 0x000ea4000c1e1b00 */
[----:B--2---:R0:W1:Y:S01]  /*5e10*/  F2I.F64.TRUNC R23, R4 ;  /* 0x0000000400177311 */ /* 0x004062000030d100 */
[----:B------:R-:W-:Y:S05]  /*5e20*/  BRA `(.L_x_23094) ;  /* 0x0000000800a47947 */ /* 0x000fea0003800000 */
.L_x_23089:
        /* <DEDUP_REMOVED lines=12> */
.L_x_23103:
[----:B------:R-:W2:Y:S02]  /*5ef0*/  LDG.E.64 R4, desc[UR36][R4.64] ;  /* 0x0000002404047981 */ /* 0x000ea4000c1e1b00 */
[----:B--2---:R0:W1:Y:S01]  /*5f00*/  F2I.F64.TRUNC R23, R4 ;  /* 0x0000000400177311 */ /* 0x004062000030d100 */
[----:B------:R-:W-:Y:S05]  /*5f10*/  BRA `(.L_x_23094) ;  /* 0x0000000800687947 */ /* 0x000fea0003800000 */
.L_x_23102:
        /* <DEDUP_REMOVED lines=27> */
.L_x_23105:
        /* <DEDUP_REMOVED lines=15> */
.L_x_23104:
[----:B------:R-:W2:Y:S02]  /*61c0*/  LDG.E.U16 R0, desc[UR36][R4.64] ;  /* 0x0000002404007981 */ /* 0x000ea4000c1e1500 */
[----:B--2---:R-:W-:-:S06]  /*61d0*/  IMAD.U32 R0, R0, 0x10000, RZ ;  /* 0x0001000000007824 */ /* 0x004fcc00078e00ff */
[----:B------:R-:W0:Y:S02]  /*61e0*/  F2I.FTZ.TRUNC.NTZ R0, R0 ;  /* 0x0000000000007305 */ /* 0x000e24000021f100 */
[----:B0-----:R-:W-:Y:S01]  /*61f0*/  PRMT R23, R0, 0x7610, R23 ;  /* 0x0000761000177816 */ /* 0x001fe20000000017 */
[----:B------:R-:W-:Y:S06]  /*6200*/  BRA `(.L_x_23094) ;  /* 0x0000000400ac7947 */ /* 0x000fec0003800000 */
.L_x_23101:
        /* <DEDUP_REMOVED lines=10> */
.L_x_23108:
        /* <DEDUP_REMOVED lines=21> */
.L_x_23112:
[----:B------:R-:W-:Y:S05]  /*6400*/  BSYNC.RECONVERGENT B1 ;  /* 0x0000000000017941 */ /* 0x000fea0003800200 */
.L_x_23111:
[----:B------:R-:W-:Y:S01]  /*6410*/  IMAD.SHL.U32 R0, R0, 0x100000, RZ ;  /* 0x0010000000007824 */ /* 0x000fe200078e00ff */
[----:B------:R-:W-:-:S04]  /*6420*/  LEA R3, R3, 0x3b800000, 0x17 ;  /* 0x3b80000003037811 */ /* 0x000fc800078eb8ff */
[----:B------:R-:W-:-:S07]  /*6430*/  LOP3.LUT R0, R3, R0, R7, 0xfe, !PT ;  /* 0x0000000003007212 */ /* 0x000fce00078efe07 */
.L_x_23110:
[----:B------:R-:W-:Y:S05]  /*6440*/  BSYNC.RECONVERGENT B0 ;  /* 0x0000000000007941 */ /* 0x000fea0003800200 */
.L_x_23109:
[----:B------:R-:W0:Y:S02]  /*6450*/  F2I.FTZ.TRUNC.NTZ R0, R0 ;  /* 0x0000000000007305 */ /* 0x000e24000021f100 */
[----:B0-----:R-:W-:Y:S01]  /*6460*/  PRMT R23, R0, 0x7610, R23 ;  /* 0x0000761000177816 */ /* 0x001fe20000000017 */
[----:B------:R-:W-:Y:S06]  /*6470*/  BRA `(.L_x_23094) ;  /* 0x0000000400107947 */ /* 0x000fec0003800000 */
.L_x_23107:
        /* <DEDUP_REMOVED lines=21> */
.L_x_23116:
[----:B------:R-:W-:Y:S05]  /*65d0*/  BSYNC.RECONVERGENT B1 ;  /* 0x0000000000017941 */ /* 0x000fea0003800200 */
.L_x_23115:
[----:B------:R-:W-:Y:S01]  /*65e0*/  IMAD.SHL.U32 R0, R0, 0x200000, RZ ;  /* 0x0020000000007824 */ /* 0x000fe200078e00ff */
[----:B------:R-:W-:-:S04]  /*65f0*/  LEA R3, R3, 0x37800000, 0x17 ;  /* 0x3780000003037811 */ /* 0x000fc800078eb8ff */
[----:B------:R-:W-:-:S07]  /*6600*/  LOP3.LUT R0, R3, R0, R7, 0xfe, !PT ;  /* 0x0000000003007212 */ /* 0x000fce00078efe07 */
.L_x_23114:
[----:B------:R-:W-:Y:S05]  /*6610*/  BSYNC.RECONVERGENT B0 ;  /* 0x0000000000007941 */ /* 0x000fea0003800200 */
.L_x_23113:
[----:B------:R-:W0:Y:S02]  /*6620*/  F2I.FTZ.TRUNC.NTZ R0, R0 ;  /* 0x0000000000007305 */ /* 0x000e24000021f100 */
[----:B0-----:R-:W-:Y:S01]  /*6630*/  PRMT R23, R0, 0x7610, R23 ;  /* 0x0000761000177816 */ /* 0x001fe20000000017 */
[----:B------:R-:W-:Y:S06]  /*6640*/  BRA `(.L_x_23094) ;  /* 0x00000000009c7947 */ /* 0x000fec0003800000 */
.L_x_23106:
        /* <DEDUP_REMOVED lines=14> */
.L_x_23120:
[----:B------:R-:W-:Y:S05]  /*6730*/  BSYNC.RECONVERGENT B0 ;  /* 0x0000000000007941 */ /* 0x000fea0003800200 */
.L_x_23119:
[----:B------:R-:W0:Y:S02]  /*6740*/  F2I.FTZ.TRUNC.NTZ R0, R0 ;  /* 0x0000000000007305 */ /* 0x000e24000021f100 */
[----:B0-----:R-:W-:Y:S01]  /*6750*/  PRMT R23, R0, 0x7610, R23 ;  /* 0x0000761000177816 */ /* 0x001fe20000000017 */
[----:B------:R-:W-:Y:S06]  /*6760*/  BRA `(.L_x_23094) ;  /* 0x0000000000547947 */ /* 0x000fec0003800000 */
.L_x_23093:
        /* <DEDUP_REMOVED lines=16> */
.L_x_23121:
[----:B------:R-:W-:Y:S01]  /*6870*/  PRMT R23, RZ, 0x7610, R23 ;  /* 0x00007610ff177816 */ /* 0x000fe20000000017 */
[----:B------:R-:W-:Y:S06]  /*6880*/  BRA `(.L_x_23094) ;  /* 0x00000000000c7947 */ /* 0x000fec0003800000 */
.L_x_23118:
[----:B------:R0:W5:Y:S01]  /*6890*/  LDG.E.U8 R23, desc[UR36][R4.64] ;  /* 0x0000002404177981 */ /* 0x000162000c1e1100 */
[----:B------:R-:W-:Y:S05]  /*68a0*/  BRA `(.L_x_23094) ;  /* 0x0000000000047947 */ /* 0x000fea0003800000 */
.L_x_23117:
[----:B------:R0:W5:Y:S02]  /*68b0*/  LDG.E.U8 R23, desc[UR36][R4.64] ;  /* 0x0000002404177981 */ /* 0x000164000c1e1100 */
.L_x_23094:
        /* <DEDUP_REMOVED lines=19> */
.L_x_23125:
[----:B------:R0:W5:Y:S01]  /*69f0*/  LDG.E.U8 R0, desc[UR36][R4.64] ;  /* 0x0000002404007981 */ /* 0x000162000c1e1100 */
[----:B------:R-:W-:Y:S05]  /*6a00*/  BRA `(.L_x_23127) ;  /* 0x0000000c00507947 */ /* 0x000fea0003800000 */
.L_x_23124:
        /* <DEDUP_REMOVED lines=8> */
.L_x_23129:
[----:B------:R0:W5:Y:S01]  /*6a90*/  LDG.E.U8 R0, desc[UR36][R4.64] ;  /* 0x0000002404007981 */ /* 0x000162000c1e1100 */
[----:B------:R-:W-:Y:S05]  /*6aa0*/  BRA `(.L_x_23127) ;  /* 0x0000000c00287947 */ /* 0x000fea0003800000 */
.L_x_23128:
[----:B------:R0:W5:Y:S01]  /*6ab0*/  LDG.E.U16 R0, desc[UR36][R4.64] ;  /* 0x0000002404007981 */ /* 0x000162000c1e1500 */
[----:B------:R-:W-:Y:S05]  /*6ac0*/  BRA `(.L_x_23127) ;  /* 0x0000000c00207947 */ /* 0x000fea0003800000 */
.L_x_23123:
        /* <DEDUP_REMOVED lines=9> */
.L_x_23131:
[----:B------:R-:W2:Y:S02]  /*6b60*/  LDG.E.U16 R3, desc[UR36][R4.64] ;  /* 0x0000002404037981 */ /* 0x000ea4000c1e1500 */
[----:B--2---:R-:W-:-:S06]  /*6b70*/  HADD2.F32 R3, -RZ, R3.H0_H0 ;  /* 0x20000003ff037230 */ /* 0x004fcc0000004100 */
[----:B------:R-:W0:Y:S02]  /*6b80*/  F2I.FTZ.TRUNC.NTZ R3, R3 ;  /* 0x0000000300037305 */ /* 0x000e24000021f100 */
[----:B0-----:R-:W-:Y:S01]  /*6b90*/  PRMT R0, R3, 0x7610, R0 ;  /* 0x0000761003007816 */ /* 0x001fe20000000000 */
[----:B------:R-:W-:Y:S06]  /*6ba0*/  BRA `(.L_x_23127) ;  /* 0x0000000800e87947 */ /* 0x000fec0003800000 */
.L_x_23130:
        /* <DEDUP_REMOVED lines=9> */
.L_x_23133:
[----:B------:R-:W2:Y:S02]  /*6c40*/  LDG.E.U16 R4, desc[UR36][R4.64] ;  /* 0x0000002404047981 */ /* 0x000ea4000c1e1500 */
[----:B--2---:R-:W-:-:S06]  /*6c50*/  HADD2.F32 R3, -RZ, R4.H0_H0 ;  /* 0x20000004ff037230 */ /* 0x004fcc0000004100 */
[----:B------:R-:W0:Y:S02]  /*6c60*/  F2I.FTZ.TRUNC.NTZ R3, R3 ;  /* 0x0000000300037305 */ /* 0x000e24000021f100 */
[----:B0-----:R-:W-:Y:S01]  /*6c70*/  PRMT R0, R3, 0x7610, R0 ;  /* 0x0000761003007816 */ /* 0x001fe20000000000 */
[----:B------:R-:W-:Y:S06]  /*6c80*/  BRA `(.L_x_23127) ;  /* 0x0000000800b07947 */ /* 0x000fec0003800000 */
.L_x_23132:
[----:B------:R-:W2:Y:S02]  /*6c90*/  LDG.E.64 R4, desc[UR36][R4.64] ;  /* 0x0000002404047981 */ /* 0x000ea4000c1e1b00 */
[----:B--2---:R0:W1:Y:S01]  /*6ca0*/  F2I.F64.TRUNC R0, R4 ;  /* 0x0000000400007311 */ /* 0x004062000030d100 */
[----:B------:R-:W-:Y:S05]  /*6cb0*/  BRA `(.L_x_23127) ;  /* 0x0000000800a47947 */ /* 0x000fea0003800000 */
.L_x_23122:
        /* <DEDUP_REMOVED lines=12> */
.L_x_23136:
[----:B------:R-:W2:Y:S02]  /*6d80*/  LDG.E.64 R4, desc[UR36][R4.64] ;  /* 0x0000002404047981 */ /* 0x000ea4000c1e1b00 */
[----:B--2---:R3:W4:Y:S01]  /*6d90*/  F2I.F64.TRUNC R0, R4 ;  /* 0x0000000400007311 */ /* 0x004722000030d100 */
[----:B------:R-:W-:Y:S05]  /*6da0*/  BRA `(.L_x_23127) ;  /* 0x0000000800687947 */ /* 0x000fea0003800000 */
.L_x_23135:
        /* <DEDUP_REMOVED lines=27> */
.L_x_23138:
        /* <DEDUP_REMOVED lines=15> */
.L_x_23137:
[----:B------:R-:W2:Y:S02]  /*7050*/  LDG.E.U16 R3, desc[UR36][R4.64] ;  /* 0x0000002404037981 */ /* 0x000ea4000c1e1500 */
[----:B--2---:R-:W-:-:S06]  /*7060*/  IMAD.U32 R3, R3, 0x10000, RZ ;  /* 0x0001000003037824 */ /* 0x004fcc00078e00ff */
[----:B------:R-:W0:Y:S02]  /*7070*/  F2I.FTZ.TRUNC.NTZ R3, R3 ;  /* 0x0000000300037305 */ /* 0x000e24000021f100 */
[----:B0-----:R-:W-:Y:S01]  /*7080*/  PRMT R0, R3, 0x7610, R0 ;  /* 0x0000761003007816 */ /* 0x001fe20000000000 */
[----:B------:R-:W-:Y:S06]  /*7090*/  BRA `(.L_x_23127) ;  /* 0x0000000400ac7947 */ /* 0x000fec0003800000 */
.L_x_23134:
        /* <DEDUP_REMOVED lines=10> */
.L_x_23141:
        /* <DEDUP_REMOVED lines=21> */
.L_x_23145:
[----:B------:R-:W-:Y:S05]  /*7290*/  BSYNC.RECONVERGENT B1 ;  /* 0x0000000000017941 */ /* 0x000fea0003800200 */
.L_x_23144:
[----:B------:R-:W-:Y:S01]  /*72a0*/  IMAD.SHL.U32 R0, R0, 0x100000, RZ ;  /* 0x0010000000007824 */ /* 0x000fe200078e00ff */
[----:B------:R-:W-:-:S04]  /*72b0*/  LEA R3, R3, 0x3b800000, 0x17 ;  /* 0x3b80000003037811 */ /* 0x000fc800078eb8ff */
[----:B------:R-:W-:-:S07]  /*72c0*/  LOP3.LUT R3, R3, R0, R7, 0xfe, !PT ;  /* 0x0000000003037212 */ /* 0x000fce00078efe07 */
.L_x_23143:
[----:B------:R-:W-:Y:S05]  /*72d0*/  BSYNC.RECONVERGENT B0 ;  /* 0x0000000000007941 */ /* 0x000fea0003800200 */
.L_x_23142:
[----:B------:R-:W0:Y:S02]  /*72e0*/  F2I.FTZ.TRUNC.NTZ R3, R3 ;  /* 0x0000000300037305 */ /* 0x000e24000021f100 */
[----:B0-----:R-:W-:Y:S01]  /*72f0*/  PRMT R0, R3, 0x7610, R0 ;  /* 0x0000761003007816 */ /* 0x001fe20000000000 */
[----:B------:R-:W-:Y:S06]  /*7300*/  BRA `(.L_x_23127) ;  /* 0x0000000400107947 */ /* 0x000fec0003800000 */
.L_x_23140:
        /* <DEDUP_REMOVED lines=21> */
.L_x_23149:
[----:B------:R-:W-:Y:S05]  /*7460*/  BSYNC.RECONVERGENT B1 ;  /* 0x0000000000017941 */ /* 0x000fea0003800200 */
.L_x_23148:
[----:B------:R-:W-:Y:S01]  /*7470*/  IMAD.SHL.U32 R0, R0, 0x200000, RZ ;  /* 0x0020000000007824 */ /* 0x000fe200078e00ff */
[----:B------:R-:W-:-:S04]  /*7480*/  LEA R3, R3, 0x37800000, 0x17 ;  /* 0x3780000003037811 */ /* 0x000fc800078eb8ff */
[----:B------:R-:W-:-:S07]  /*7490*/  LOP3.LUT R3, R3, R0, R7, 0xfe, !PT ;  /* 0x0000000003037212 */ /* 0x000fce00078efe07 */
.L_x_23147:
[----:B------:R-:W-:Y:S05]  /*74a0*/  BSYNC.RECONVERGENT B0 ;  /* 0x0000000000007941 */ /* 0x000fea0003800200 */
.L_x_23146:
[----:B------:R-:W0:Y:S02]  /*74b0*/  F2I.FTZ.TRUNC.NTZ R3, R3 ;  /* 0x0000000300037305 */ /* 0x000e24000021f100 */
[----:B0-----:R-:W-:Y:S01]  /*74c0*/  PRMT R0, R3, 0x7610, R0 ;  /* 0x0000761003007816 */ /* 0x001fe20000000000 */
[----:B------:R-:W-:Y:S06]  /*74d0*/  BRA `(.L_x_23127) ;  /* 0x00000000009c7947 */ /* 0x000fec0003800000 */
.L_x_23139:
        /* <DEDUP_REMOVED lines=14> */
.L_x_23153:
[----:B------:R-:W-:Y:S05]  /*75c0*/  BSYNC.RECONVERGENT B0 ;  /* 0x0000000000007941 */ /* 0x000fea0003800200 */
.L_x_23152:
[----:B------:R-:W0:Y:S02]  /*75d0*/  F2I.FTZ.TRUNC.NTZ R3, R3 ;  /* 0x0000000300037305 */ /* 0x000e24000021f100 */
[----:B0-----:R-:W-:Y:S01]  /*75e0*/  PRMT R0, R3, 0x7610, R0 ;  /* 0x0000761003007816 */ /* 0x001fe20000000000 */
[----:B------:R-:W-:Y:S06]  /*75f0*/  BRA `(.L_x_23127) ;  /* 0x0000000000547947 */ /* 0x000fec0003800000 */
.L_x_23126:
        /* <DEDUP_REMOVED lines=16> */
.L_x_23154:
[----:B------:R-:W-:Y:S01]  /*7700*/  PRMT R0, RZ, 0x7610, R0 ;  /* 0x00007610ff007816 */ /* 0x000fe20000000000 */
[----:B------:R-:W-:Y:S06]  /*7710*/  BRA `(.L_x_23127) ;  /* 0x00000000000c7947 */ /* 0x000fec0003800000 */
.L_x_23151:
[----:B------:R1:W5:Y:S01]  /*7720*/  LDG.E.U8 R0, desc[UR36][R4.64] ;  /* 0x0000002404007981 */ /* 0x000362000c1e1100 */
[----:B------:R-:W-:Y:S05]  /*7730*/  BRA `(.L_x_23127) ;  /* 0x0000000000047947 */ /* 0x000fea0003800000 */
.L_x_23150:
[----:B------:R0:W5:Y:S02]  /*7740*/  LDG.E.U8 R0, desc[UR36][R4.64] ;  /* 0x0000002404007981 */ /* 0x000164000c1e1100 */
.L_x_23127:
[----:B-----5:R-:W-:Y:S02]  /*7750*/  PRMT R23, R23, 0x8880, RZ ;  /* 0x0000888017177816 */ /* 0x020fe400000000ff */
[----:B01234-:R-:W-:Y:S02]  /*7760*/  PRMT R4, R0, 0x8880, RZ ;  /* 0x0000888000047816 */ /* 0x01ffe400000000ff */
[----:B------:R-:W-:Y:S02]  /*7770*/  PRMT R0, R23, 0x7710, RZ ;  /* 0x0000771017007816 */ /* 0x000fe400000000ff */
[----:B------:R-:W-:-:S07]  /*7780*/  PRMT R4, R4, 0x7710, RZ ;  /* 0x0000771004047816 */ /* 0x000fce00000000ff */
.L_x_23088:
[----:B------:R-:W-:Y:S05]  /*7790*/  BSYNC.RECONVERGENT B6 ;  /* 0x0000000000067941 */ /* 0x000fea0003800200 */
.L_x_23087:
[----:B------:R-:W-:Y:S01]  /*77a0*/  ISETP.GE.AND P0, PT, R25, R16, PT ;  /* 0x000000101900720c */ /* 0x000fe20003f06270 */
[----:B------:R-:W-:-:S12]  /*77b0*/  BSSY.RECONVERGENT B0, `(.L_x_23155) ;  /* 0x0000007000007945 */ /* 0x000fd80003800200 */
[----:B------:R-:W-:Y:S05]  /*77c0*/  @P0 BRA `(.L_x_23156) ;  /* 0x0000000000140947 */ /* 0x000fea0003800000 */
[----:B------:R-:W-:Y:S02]  /*77d0*/  PRMT R7, R26, 0x9910, RZ ;  /* 0x000099101a077816 */ /* 0x000fe400000000ff */
[----:B------:R-:W-:Y:S02]  /*77e0*/  PRMT R5, R24, 0x9910, RZ ;  /* 0x0000991018057816 */ /* 0x000fe400000000ff */
[----:B------:R-:W-:-:S07]  /*77f0*/  MOV R6, 0x7810 ;  /* 0x0000781000067802 */ /* 0x000fce0000000f00 */
[----:B------:R-:W-:Y:S05]  /*7800*/  CALL.REL.NOINC `($__internal_22_$__cuda_sm20_rem_s16) ;  /* 0x0000004000847944 */ /* 0x000fea0003c00000 */
[----:B------:R-:W-:-:S07]  /*7810*/  IMAD.MOV.U32 R3, RZ, RZ, R10 ;  /* 0x000000ffff037224 */ /* 0x000fce00078e000a */
.L_x_23156:
[----:B------:R-:W-:Y:S05]  /*7820*/  BSYNC.RECONVERGENT B0 ;  /* 0x0000000000007941 */ /* 0x000fea0003800200 */
.L_x_23155:
[----:B------:R-:W-:Y:S01]  /*7830*/  VIADD R23, R25, 0x80 ;  /* 0x0000008019177836 */ /* 0x000fe20000000000 */
[----:B------:R-:W-:Y:S04]  /*7840*/  BSSY.RECONVERGENT B0, `(.L_x_23157) ;  /* 0x0000008000007945 */ /* 0x000fe80003800200 */
[----:B------:R-:W-:-:S13]  /*7850*/  ISETP.GE.AND P0, PT, R23, R16, PT ;  /* 0x000000101700720c */ /* 0x000fda0003f06270 */
[----:B------:R-:W-:Y:S05]  /*7860*/  @P0 BRA `(.L_x_23158) ;  /* 0x0000000000140947 */ /* 0x000fea0003800000 */
[----:B------:R-:W-:Y:S02]  /*7870*/  PRMT R7, R22, 0x9910, RZ ;  /* 0x0000991016077816 */ /* 0x000fe400000000ff */
[----:B------:R-:W-:Y:S02]  /*7880*/  PRMT R5, R19, 0x9910, RZ ;  /* 0x0000991013057816 */ /* 0x000fe400000000ff */
[----:B------:R-:W-:-:S07]  /*7890*/  MOV R6, 0x78b0 ;  /* 0x000078b000067802 */ /* 0x000fce0000000f00 */
[----:B------:R-:W-:Y:S05]  /*78a0*/  CALL.REL.NOINC `($__internal_22_$__cuda_sm20_rem_s16) ;  /* 0x00000040005c7944 */ /* 0x000fea0003c00000 */
[----:B------:R-:W-:-:S07]  /*78b0*/  IMAD.MOV.U32 R22, RZ, RZ, R10 ;  /* 0x000000ffff167224 */ /* 0x000fce00078e000a */
.L_x_23158:
[----:B------:R-:W-:Y:S05]  /*78c0*/  BSYNC.RECONVERGENT B0 ;  /* 0x0000000000007941 */ /* 0x000fea0003800200 */
.L_x_23157:
        /* <DEDUP_REMOVED lines=9> */
.L_x_23160:
[----:B------:R-:W-:Y:S05]  /*7960*/  BSYNC.RECONVERGENT B0 ;  /* 0x0000000000007941 */ /* 0x000fea0003800200 */
.L_x_23159:
        /* <DEDUP_REMOVED lines=9> */
.L_x_23162:
[----:B------:R-:W-:Y:S05]  /*7a00*/  BSYNC.RECONVERGENT B0 ;  /* 0x0000000000007941 */ /* 0x000fea0003800200 */
.L_x_23161:
[----:B------:R-:W0:Y:S01]  /*7a10*/  LDC.U8 R19, c[0x0][0x3b0] ;  /* 0x0000ec00ff137b82 */ /* 0x000e220000000000 */
[----:B------:R-:W-:Y:S01]  /*7a20*/  ISETP.GE.AND P0, PT, R25, R16, PT ;  /* 0x000000101900720c */ /* 0x000fe20003f06270 */
[----:B------:R-:W-:Y:S04]  /*7a30*/  BSSY.RECONVERGENT B7, `(.L_x_23163) ;  /* 0x0000306000077945 */ /* 0x000fe80003800200 */
[----:B------:R-:W-:Y:S08]  /*7a40*/  BSSY.RELIABLE B6, `(.L_x_23164) ;  /* 0x000020d000067945 */ /* 0x000ff00003800100 */
        /* <DEDUP_REMOVED lines=22> */
.L_x_23169:
[----:B------:R0:W-:Y:S01]  /*7bb0*/  STG.E.U8 desc[UR36][R8.64], R3 ;  /* 0x0000000308007986 */ /* 0x0001e2000c101124 */
[----:B------:R-:W-:Y:S01]  /*7bc0*/  IMAD.MOV.U32 R25, RZ, RZ, R23 ;  /* 0x000000ffff197224 */ /* 0x000fe200078e0017 */
[----:B------:R-:W-:Y:S06]  /*7bd0*/  BRA `(.L_x_23171) ;  /* 0x0000000c00d87947 */ /* 0x000fec0003800000 */
.L_x_23168:
[----:B------:R-:W-:-:S13]  /*7be0*/  ISETP.NE.AND P0, PT, R0, 0x2, PT ;  /* 0x000000020000780c */ /* 0x000fda0003f05270 */
[----:B------:R-:W-:Y:S05]  /*7bf0*/  @!P0 BRA `(.L_x_23172) ;  /* 0x0000000000408947 */ /* 0x000fea0003800000 */
[----:B------:R-:W-:-:S13]  /*7c00*/  ISETP.NE.AND P0, PT, R0, 0x3, PT ;  /* 0x000000030000780c */ /* 0x000fda0003f05270 */
[----:B------:R-:W-:Y:S05]  /*7c10*/  @!P0 BRA `(.L_x_23173) ;  /* 0x0000000000248947 */ /* 0x000fea0003800000 */
[----:B------:R-:W-:-:S13]  /*7c20*/  ISETP.NE.AND P0, PT, R0, 0x4, PT ;  /* 0x000000040000780c */ /* 0x000fda0003f05270 */
[----:B------:R-:W-:Y:S05]  /*7c30*/  @P0 BRA `(.L_x_23170) ;  /* 0x0000000c00040947 */ /* 0x000fea0003800000 */
[----:B------:R-:W-:Y:S01]  /*7c40*/  LOP3.LUT R3, R3, 0xffff, RZ, 0xc0, !PT ;  /* 0x0000ffff03037812 */ /* 0x000fe200078ec0ff */
[----:B------:R-:W-:-:S03]  /*7c50*/  IMAD.MOV.U32 R25, RZ, RZ, R23 ;  /* 0x000000ffff197224 */ /* 0x000fc600078e0017 */
[----:B------:R-:W-:-:S05]  /*7c60*/  PRMT R3, R3, 0x8880, RZ ;  /* 0x0000888003037816 */ /* 0x000fca00000000ff */
[----:B------:R-:W-:-:S05]  /*7c70*/  IMAD.MOV.U32 R4, RZ, RZ, R3 ;  /* 0x000000ffff047224 */ /* 0x000fca00078e0003 */
[----:B------:R-:W-:-:S05]  /*7c80*/  SHF.R.S32.HI R5, RZ, 0x1f, R4 ;  /* 0x0000001fff057819 */ /* 0x000fca0000011404 */
[----:B------:R0:W-:Y:S01]  /*7c90*/  STG.E.64 desc[UR36][R8.64], R4 ;  /* 0x0000000408007986 */ /* 0x0001e2000c101b24 */
[----:B------:R-:W-:Y:S05]  /*7ca0*/  BRA `(.L_x_23171) ;  /* 0x0000000c00a47947 */ /* 0x000fea0003800000 */
.L_x_23173:
[----:B------:R-:W-:Y:S01]  /*7cb0*/  LOP3.LUT R3, R3, 0xffff, RZ, 0xc0, !PT ;  /* 0x0000ffff03037812 */ /* 0x000fe200078ec0ff */
[----:B------:R-:W-:-:S03]  /*7cc0*/  IMAD.MOV.U32 R25, RZ, RZ, R23 ;  /* 0x000000ffff197224 */ /* 0x000fc600078e0017 */
[----:B------:R-:W-:-:S05]  /*7cd0*/  PRMT R3, R3, 0x8880, RZ ;  /* 0x0000888003037816 */ /* 0x000fca00000000ff */
[----:B------:R0:W-:Y:S01]  /*7ce0*/  STG.E desc[UR36][R8.64], R3 ;  /* 0x0000000308007986 */ /* 0x0001e2000c101924 */
[----:B------:R-:W-:Y:S05]  /*7cf0*/  BRA `(.L_x_23171) ;  /* 0x0000000c00907947 */ /* 0x000fea0003800000 */
.L_x_23172:
[----:B------:R-:W-:Y:S01]  /*7d00*/  PRMT R3, R3, 0x8880, RZ ;  /* 0x0000888003037816 */ /* 0x000fe200000000ff */
[----:B------:R-:W-:-:S03]  /*7d10*/  IMAD.MOV.U32 R25, RZ, RZ, R23 ;  /* 0x000000ffff197224 */ /* 0x000fc600078e0017 */
[----:B------:R-:W-:-:S05]  /*7d20*/  PRMT R3, R3, 0x7710, RZ ;  /* 0x0000771003037816 */ /* 0x000fca00000000ff */
[----:B------:R0:W-:Y:S01]  /*7d30*/  STG.E.U16 desc[UR36][R8.64], R3 ;  /* 0x0000000308007986 */ /* 0x0001e2000c101524 */
[----:B------:R-:W-:Y:S05]  /*7d40*/  BRA `(.L_x_23171) ;  /* 0x0000000c007c7947 */ /* 0x000fea0003800000 */
.L_x_23167:
[----:B------:R-:W-:-:S13]  /*7d50*/  ISETP.GT.AND P0, PT, R0, 0x6, PT ;  /* 0x000000060000780c */ /* 0x000fda0003f04270 */
[----:B------:R-:W-:Y:S05]  /*7d60*/  @P0 BRA `(.L_x_23174) ;  /* 0x0000000000340947 */ /* 0x000fea0003800000 */
[----:B------:R-:W-:-:S13]  /*7d70*/  ISETP.NE.AND P0, PT, R0, 0x5, PT ;  /* 0x000000050000780c */ /* 0x000fda0003f05270 */
[----:B------:R-:W-:Y:S05]  /*7d80*/  @!P0 BRA `(.L_x_23175) ;  /* 0x0000000000188947 */ /* 0x000fea0003800000 */
[----:B------:R-:W-:-:S13]  /*7d90*/  ISETP.NE.AND P0, PT, R0, 0x6, PT ;  /* 0x000000060000780c */ /* 0x000fda0003f05270 */
[----:B------:R-:W-:Y:S05]  /*7da0*/  @P0 BRA `(.L_x_23170) ;  /* 0x0000000800a80947 */ /* 0x000fea0003800000 */
[----:B------:R-:W0:Y:S01]  /*7db0*/  I2F.S8 R3, R3 ;  /* 0x0000000300037306 */ /* 0x000e220000001400 */
[----:B------:R-:W-:Y:S01]  /*7dc0*/  IMAD.MOV.U32 R25, RZ, RZ, R23 ;  /* 0x000000ffff197224 */ /* 0x000fe200078e0017 */
[----:B0-----:R0:W-:Y:S01]  /*7dd0*/  STG.E desc[UR36][R8.64], R3 ;  /* 0x0000000308007986 */ /* 0x0011e2000c101924 */
[----:B------:R-:W-:Y:S05]  /*7de0*/  BRA `(.L_x_23171) ;  /* 0x0000000c00547947 */ /* 0x000fea0003800000 */
.L_x_23175:
[----:B------:R-:W0:Y:S01]  /*7df0*/  I2F.S8 R0, R3 ;  /* 0x0000000300007306 */ /* 0x000e220000001400 */
[----:B------:R-:W-:Y:S01]  /*7e00*/  IMAD.MOV.U32 R25, RZ, RZ, R23 ;  /* 0x000000ffff197224 */ /* 0x000fe200078e0017 */
[----:B0-----:R-:W-:-:S05]  /*7e10*/  F2FP.F16.F32.PACK_AB R0, RZ, R0 ;  /* 0x00000000ff00723e */ /* 0x001fca00000000ff */
[----:B------:R1:W-:Y:S01]  /*7e20*/  STG.E.U16 desc[UR36][R8.64], R0 ;  /* 0x0000000008007986 */ /* 0x0003e2000c101524 */
[----:B------:R-:W-:Y:S05]  /*7e30*/  BRA `(.L_x_23171) ;  /* 0x0000000c00407947 */ /* 0x000fea0003800000 */
.L_x_23174:
[----:B------:R-:W-:-:S13]  /*7e40*/  ISETP.NE.AND P0, PT, R0, 0x7, PT ;  /* 0x000000070000780c */ /* 0x000fda0003f05270 */
[----:B------:R-:W-:Y:S05]  /*7e50*/  @!P0 BRA `(.L_x_23176) ;  /* 0x00000000003c8947 */ /* 0x000fea0003800000 */
[----:B------:R-:W-:-:S13]  /*7e60*/  ISETP.NE.AND P0, PT, R0, 0x8, PT ;  /* 0x000000080000780c */ /* 0x000fda0003f05270 */
[----:B------:R-:W-:Y:S05]  /*7e70*/  @!P0 BRA `(.L_x_23177) ;  /* 0x00000000001c8947 */ /* 0x000fea0003800000 */
[----:B------:R-:W-:-:S13]  /*7e80*/  ISETP.NE.AND P0, PT, R0, 0x9, PT ;  /* 0x000000090000780c */ /* 0x000fda0003f05270 */
[----:B------:R-:W-:Y:S05]  /*7e90*/  @P0 BRA `(.L_x_23170) ;  /* 0x00000008006c0947 */ /* 0x000fea0003800000 */
[----:B------:R-:W0:Y:S01]  /*7ea0*/  I2F.S8 R4, R3 ;  /* 0x0000000300047306 */ /* 0x000e220000001400 */
[----:B------:R-:W-:Y:S02]  /*7eb0*/  IMAD.MOV.U32 R5, RZ, RZ, RZ ;  /* 0x000000ffff057224 */ /* 0x000fe400078e00ff */
[----:B------:R-:W-:-:S03]  /*7ec0*/  IMAD.MOV.U32 R25, RZ, RZ, R23 ;  /* 0x000000ffff197224 */ /* 0x000fc600078e0017 */
[----:B0-----:R3:W-:Y:S01]  /*7ed0*/  STG.E.64 desc[UR36][R8.64], R4 ;  /* 0x0000000408007986 */ /* 0x0017e2000c101b24 */
[----:B------:R-:W-:Y:S05]  /*7ee0*/  BRA `(.L_x_23171) ;  /* 0x0000000c00147947 */ /* 0x000fea0003800000 */
.L_x_23177:
[----:B------:R-:W0:Y:S01]  /*7ef0*/  I2F.S8 R3, R3 ;  /* 0x0000000300037306 */ /* 0x000e220000001400 */
[----:B------:R-:W-:Y:S01]  /*7f00*/  IMAD.MOV.U32 R25, RZ, RZ, R23 ;  /* 0x000000ffff197224 */ /* 0x000fe200078e0017 */
[----:B0-----:R-:W-:-:S04]  /*7f10*/  F2FP.F16.F32.PACK_AB R3, RZ, R3 ;  /* 0x00000003ff03723e */ /* 0x001fc800000000ff */
[----:B------:R-:W-:-:S05]  /*7f20*/  PRMT R3, R3, 0x5410, RZ ;  /* 0x0000541003037816 */ /* 0x000fca00000000ff */
[----:B------:R4:W-:Y:S01]  /*7f30*/  STG.E desc[UR36][R8.64], R3 ;  /* 0x0000000308007986 */ /* 0x0009e2000c101924 */
[----:B------:R-:W-:Y:S05]  /*7f40*/  BRA `(.L_x_23171) ;  /* 0x0000000800fc7947 */ /* 0x000fea0003800000 */
.L_x_23176:
[----:B------:R-:W-:Y:S01]  /*7f50*/  PRMT R4, R3, 0x8880, RZ ;  /* 0x0000888003047816 */ /* 0x000fe200000000ff */
[----:B------:R-:W-:-:S03]  /*7f60*/  IMAD.MOV.U32 R25, RZ, RZ, R23 ;  /* 0x000000ffff197224 */ /* 0x000fc600078e0017 */
[----:B------:R-:W-:-:S06]  /*7f70*/  PRMT R4, R4, 0x7710, RZ ;  /* 0x0000771004047816 */ /* 0x000fcc00000000ff */
[----:B------:R-:W0:Y:S02]  /*7f80*/  I2F.F64.S16 R4, R4 ;  /* 0x0000000400047312 */ /* 0x000e240000101c00 */
[----:B0-----:R2:W-:Y:S01]  /*7f90*/  STG.E.64 desc[UR36][R8.64], R4 ;  /* 0x0000000408007986 */ /* 0x0015e2000c101b24 */
[----:B------:R-:W-:Y:S05]  /*7fa0*/  BRA `(.L_x_23171) ;  /* 0x0000000800e47947 */ /* 0x000fea0003800000 */
.L_x_23166:
        /* <DEDUP_REMOVED lines=8> */
[----:B------:R-:W-:Y:S01]  /*8030*/  LOP3.LUT P0, RZ, R3, 0xff, RZ, 0xc0, !PT ;  /* 0x000000ff03ff7812 */ /* 0x000fe2000780c0ff */
[----:B------:R-:W-:-:S03]  /*8040*/  IMAD.MOV.U32 R25, RZ, RZ, R23 ;  /* 0x000000ffff197224 */ /* 0x000fc600078e0017 */
[----:B------:R-:W-:-:S05]  /*8050*/  SEL R3, RZ, 0x1, !P0 ;  /* 0x00000001ff037807 */ /* 0x000fca0004000000 */
[----:B------:R0:W-:Y:S01]  /*8060*/  STG.E.U8 desc[UR36][R8.64], R3 ;  /* 0x0000000308007986 */ /* 0x0001e2000c101124 */
[----:B------:R-:W-:Y:S05]  /*8070*/  BRA `(.L_x_23171) ;  /* 0x0000000800b07947 */ /* 0x000fea0003800000 */
.L_x_23180:
[----:B------:R-:W-:Y:S02]  /*8080*/  PRMT R4, R3, 0x8880, RZ ;  /* 0x0000888003047816 */ /* 0x000fe400000000ff */
[----:B------:R-:W-:Y:S01]  /*8090*/  CS2R R6, SRZ ;  /* 0x0000000000067805 */ /* 0x000fe2000001ff00 */
[----:B------:R-:W-:Y:S01]  /*80a0*/  IMAD.MOV.U32 R25, RZ, RZ, R23 ;  /* 0x000000ffff197224 */ /* 0x000fe200078e0017 */
[----:B------:R-:W-:-:S06]  /*80b0*/  PRMT R4, R4, 0x7710, RZ ;  /* 0x0000771004047816 */ /* 0x000fcc00000000ff */
[----:B------:R-:W0:Y:S02]  /*80c0*/  I2F.F64.S16 R4, R4 ;  /* 0x0000000400047312 */ /* 0x000e240000101c00 */
[----:B0-----:R0:W-:Y:S01]  /*80d0*/  STG.E.128 desc[UR36][R8.64], R4 ;  /* 0x0000000408007986 */ /* 0x0011e2000c101d24 */
[----:B------:R-:W-:Y:S05]  /*80e0*/  BRA `(.L_x_23171) ;  /* 0x0000000800947947 */ /* 0x000fea0003800000 */
.L_x_23179:
[----:B------:R-:W-:-:S13]  /*80f0*/  ISETP.NE.AND P0, PT, R0, 0xf, PT ;  /* 0x0000000f0000780c */ /* 0x000fda0003f05270 */
[----:B------:R-:W-:Y:S05]  /*8100*/  @!P0 BRA `(.L_x_23181) ;  /* 0x0000000000a88947 */ /* 0x000fea0003800000 */
[----:B------:R-:W-:-:S13]  /*8110*/  ISETP.NE.AND P0, PT, R0, 0x17, PT ;  /* 0x000000170000780c */ /* 0x000fda0003f05270 */
[----:B------:R-:W-:Y:S05]  /*8120*/  @!P0 BRA `(.L_x_23182) ;  /* 0x0000000000508947 */ /* 0x000fea0003800000 */
[----:B------:R-:W-:-:S13]  /*8130*/  ISETP.NE.AND P0, PT, R0, 0x18, PT ;  /* 0x000000180000780c */ /* 0x000fda0003f05270 */
[----:B------:R-:W-:Y:S05]  /*8140*/  @P0 BRA `(.L_x_23170) ;  /* 0x0000000400c00947 */ /* 0x000fea0003800000 */
[----:B------:R-:W0:Y:S01]  /*8150*/  I2F.S8 R6, R3 ;  /* 0x0000000300067306 */ /* 0x000e220000001400 */
        /* <DEDUP_REMOVED lines=12> */
.L_x_23184:
[----:B------:R-:W-:Y:S05]  /*8220*/  BSYNC.RECONVERGENT B0 ;  /* 0x0000000000007941 */ /* 0x000fea0003800200 */
.L_x_23183:
[----:B------:R-:W-:Y:S01]  /*8230*/  LOP3.LUT R5, R0, 0x80, R5, 0xf8, !PT ;  /* 0x0000008000057812 */ /* 0x000fe200078ef805 */
[----:B------:R-:W-:-:S04]  /*8240*/  IMAD.MOV.U32 R25, RZ, RZ, R23 ;  /* 0x000000ffff197224 */ /* 0x000fc800078e0017 */
[----:B------:R0:W-:Y:S01]  /*8250*/  STG.E.U8 desc[UR36][R8.64], R5 ;  /* 0x0000000508007986 */ /* 0x0001e2000c101124 */
[----:B------:R-:W-:Y:S05]  /*8260*/  BRA `(.L_x_23171) ;  /* 0x0000000800347947 */ /* 0x000fea0003800000 */
.L_x_23182:
[----:B------:R-:W0:Y:S01]  /*8270*/  I2F.S8 R6, R3 ;  /* 0x0000000300067306 */ /* 0x000e220000001400 */
        /* <DEDUP_REMOVED lines=14> */
.L_x_23186:
[----:B------:R-:W-:Y:S05]  /*8360*/  BSYNC.RECONVERGENT B0 ;  /* 0x0000000000007941 */ /* 0x000fea0003800200 */
.L_x_23185:
[----:B------:R-:W-:Y:S01]  /*8370*/  LOP3.LUT R5, R0, 0x80, R5, 0xf8, !PT ;  /* 0x0000008000057812 */ /* 0x000fe200078ef805 */
[----:B------:R-:W-:-:S04]  /*8380*/  IMAD.MOV.U32 R25, RZ, RZ, R23 ;  /* 0x000000ffff197224 */ /* 0x000fc800078e0017 */
[----:B------:R0:W-:Y:S01]  /*8390*/  STG.E.U8 desc[UR36][R8.64], R5 ;  /* 0x0000000508007986 */ /* 0x0001e2000c101124 */
[----:B------:R-:W-:Y:S05]  /*83a0*/  BRA `(.L_x_23171) ;  /* 0x0000000400e47947 */ /* 0x000fea0003800000 */
.L_x_23181:
[----:B------:R-:W0:Y:S01]  /*83b0*/  I2F.S8 R0, R3 ;  /* 0x0000000300007306 */ /* 0x000e220000001400 */
[----:B------:R-:W-:Y:S01]  /*83c0*/  IMAD.MOV.U32 R25, RZ, RZ, R23 ;  /* 0x000000ffff197224 */ /* 0x000fe200078e0017 */
[----:B0-----:R-:W-:-:S05]  /*83d0*/  F2FP.BF16.F32.PACK_AB R0, RZ, R0 ;  /* 0x00000000ff00723e */ /* 0x001fca00000010ff */
[----:B------:R0:W-:Y:S01]  /*83e0*/  STG.E.U16 desc[UR36][R8.64], R0 ;  /* 0x0000000008007986 */ /* 0x0001e2000c101524 */
[----:B------:R-:W-:Y:S05]  /*83f0*/  BRA `(.L_x_23171) ;  /* 0x0000000400d07947 */ /* 0x000fea0003800000 */
.L_x_23178:
        /* <DEDUP_REMOVED lines=8> */
[----:B------:R-:W-:Y:S01]  /*8480*/  PRMT R3, R3, 0x8880, RZ ;  /* 0x0000888003037816 */ /* 0x000fe200000000ff */
[----:B------:R-:W-:-:S03]  /*8490*/  IMAD.MOV.U32 R25, RZ, RZ, R23 ;  /* 0x000000ffff197224 */ /* 0x000fc600078e0017 */
[----:B------:R-:W-:-:S05]  /*84a0*/  PRMT R3, R3, 0x7710, RZ ;  /* 0x0000771003037816 */ /* 0x000fca00000000ff */
[----:B------:R0:W-:Y:S01]  /*84b0*/  STG.E.U16 desc[UR36][R8.64], R3 ;  /* 0x0000000308007986 */ /* 0x0001e2000c101524 */
[----:B------:R-:W-:Y:S05]  /*84c0*/  BRA `(.L_x_23171) ;  /* 0x00000004009c7947 */ /* 0x000fea0003800000 */
.L_x_23189:
[----:B------:R-:W0:Y:S01]  /*84d0*/  I2F.S8 R3, R3 ;  /* 0x0000000300037306 */ /* 0x000e220000001400 */
        /* <DEDUP_REMOVED lines=12> */
.L_x_23192:
[----:B------:R-:W-:-:S04]  /*85a0*/  SHF.R.U32.HI R0, RZ, 0x14, R3 ;  /* 0x00000014ff007819 */ /* 0x000fc80000011603 */
[----:B------:R-:W-:-:S04]  /*85b0*/  LOP3.LUT R0, R0, 0x1, RZ, 0xc0, !PT ;  /* 0x0000000100007812 */ /* 0x000fc800078ec0ff */
[----:B------:R-:W-:-:S04]  /*85c0*/  IADD3 R0, PT, PT, R3, 0x487ffff, R0 ;  /* 0x0487ffff03007810 */ /* 0x000fc80007ffe000 */
[----:B------:R-:W-:-:S04]  /*85d0*/  SHF.R.U32.HI R0, RZ, 0x14, R0 ;  /* 0x00000014ff007819 */ /* 0x000fc80000011600 */
[----:B------:R-:W-:-:S07]  /*85e0*/  LOP3.LUT R0, R0, 0xff, RZ, 0xc0, !PT ;  /* 0x000000ff00007812 */ /* 0x000fce00078ec0ff */
.L_x_23193:
[----:B------:R-:W-:-:S04]  /*85f0*/  SHF.R.U32.HI R3, RZ, 0x18, R3 ;  /* 0x00000018ff037819 */ /* 0x000fc80000011603 */
[----:B------:R-:W-:-:S04]  /*8600*/  LOP3.LUT R0, R0, 0x80, R3, 0xf8, !PT ;  /* 0x0000008000007812 */ /* 0x000fc800078ef803 */
[----:B------:R-:W-:-:S07]  /*8610*/  PRMT R4, R0, 0x7610, R4 ;  /* 0x0000761000047816 */ /* 0x000fce0000000004 */
.L_x_23191:
[----:B------:R-:W-:Y:S05]  /*8620*/  BSYNC.RECONVERGENT B0 ;  /* 0x0000000000007941 */ /* 0x000fea0003800200 */
.L_x_23190:
[----:B------:R0:W-:Y:S01]  /*8630*/  STG.E.U8 desc[UR36][R8.64], R4 ;  /* 0x0000000408007986 */ /* 0x0001e2000c101124 */
[----:B------:R-:W-:Y:S01]  /*8640*/  IMAD.MOV.U32 R25, RZ, RZ, R23 ;  /* 0x000000ffff197224 */ /* 0x000fe200078e0017 */
[----:B------:R-:W-:Y:S06]  /*8650*/  BRA `(.L_x_23171) ;  /* 0x0000000400387947 */ /* 0x000fec0003800000 */
.L_x_23188:
        /* <DEDUP_REMOVED lines=13> */
.L_x_23196:
[----:B------:R-:W-:-:S04]  /*8730*/  SHF.R.U32.HI R0, RZ, 0x15, R3 ;  /* 0x00000015ff007819 */ /* 0x000fc80000011603 */
[----:B------:R-:W-:-:S04]  /*8740*/  LOP3.LUT R0, R0, 0x1, RZ, 0xc0, !PT ;  /* 0x0000000100007812 */ /* 0x000fc800078ec0ff */
[----:B------:R-:W-:-:S04]  /*8750*/  IADD3 R0, PT, PT, R3, 0x88fffff, R0 ;  /* 0x088fffff03007810 */ /* 0x000fc80007ffe000 */
[----:B------:R-:W-:-:S04]  /*8760*/  SHF.R.U32.HI R0, RZ, 0x15, R0 ;  /* 0x00000015ff007819 */ /* 0x000fc80000011600 */
[----:B------:R-:W-:-:S07]  /*8770*/  LOP3.LUT R0, R0, 0xff, RZ, 0xc0, !PT ;  /* 0x000000ff00007812 */ /* 0x000fce00078ec0ff */
.L_x_23197:
[----:B------:R-:W-:-:S04]  /*8780*/  SHF.R.U32.HI R3, RZ, 0x18, R3 ;  /* 0x00000018ff037819 */ /* 0x000fc80000011603 */
[----:B------:R-:W-:-:S04]  /*8790*/  LOP3.LUT R0, R0, 0x80, R3, 0xf8, !PT ;  /* 0x0000008000007812 */ /* 0x000fc800078ef803 */
[----:B------:R-:W-:-:S07]  /*87a0*/  PRMT R4, R0, 0x7610, R4 ;  /* 0x0000761000047816 */ /* 0x000fce0000000004 */
.L_x_23195:
[----:B------:R-:W-:Y:S05]  /*87b0*/  BSYNC.RECONVERGENT B0 ;  /* 0x0000000000007941 */ /* 0x000fea0003800200 */
.L_x_23194:
[----:B------:R0:W-:Y:S01]  /*87c0*/  STG.E.U8 desc[UR36][R8.64], R4 ;  /* 0x0000000408007986 */ /* 0x0001e2000c101124 */
[----:B------:R-:W-:Y:S01]  /*87d0*/  IMAD.MOV.U32 R25, RZ, RZ, R23 ;  /* 0x000000ffff197224 */ /* 0x000fe200078e0017 */
[----:B------:R-:W-:Y:S06]  /*87e0*/  BRA `(.L_x_23171) ;  /* 0x0000000000d47947 */ /* 0x000fec0003800000 */
.L_x_23187:
[----:B------:R-:W-:-:S13]  /*87f0*/  ISETP.NE.AND P0, PT, R0, 0x1c, PT ;  /* 0x0000001c0000780c */ /* 0x000fda0003f05270 */
[----:B------:R-:W-:Y:S05]  /*8800*/  @!P0 BRA `(.L_x_23198) ;  /* 0x0000000000bc8947 */ /* 0x000fea0003800000 */
[----:B------:R-:W-:-:S13]  /*8810*/  ISETP.NE.AND P0, PT, R0, 0x1d, PT ;  /* 0x0000001d0000780c */ /* 0x000fda0003f05270 */
[----:B------:R-:W-:Y:S05]  /*8820*/  @!P0 BRA `(.L_x_23199) ;  /* 0x0000000000988947 */ /* 0x000fea0003800000 */
[----:B------:R-:W-:-:S13]  /*8830*/  ISETP.NE.AND P0, PT, R0, 0x2c, PT ;  /* 0x0000002c0000780c */ /* 0x000fda0003f05270 */
[----:B------:R-:W-:Y:S05]  /*8840*/  @!P0 BRA `(.L_x_23200) ;  /* 0x0000000000488947 */ /* 0x000fea0003800000 */
.L_x_23170:
        /* <DEDUP_REMOVED lines=16> */
.L_x_23201:
[----:B------:R-:W-:Y:S01]  /*8950*/  IMAD.MOV.U32 R25, RZ, RZ, R23 ;  /* 0x000000ffff197224 */ /* 0x000fe200078e0017 */
[----:B------:R-:W-:Y:S06]  /*8960*/  BRA `(.L_x_23171) ;  /* 0x0000000000747947 */ /* 0x000fec0003800000 */
.L_x_23200:
[----:B------:R-:W0:Y:S01]  /*8970*/  I2F.S8 R6, R3 ;  /* 0x0000000300067306 */ /* 0x000e220000001400 */
[----:B------:R-:W-:Y:S01]  /*8980*/  IMAD.MOV.U32 R25, RZ, RZ, R23 ;  /* 0x000000ffff197224 */ /* 0x000fe200078e0017 */
        /* <DEDUP_REMOVED lines=12> */
[----:B------:R-:W-:-:S04]  /*8a50*/  @!P0 IMAD.MOV R5, RZ, RZ, R4 ;  /* 0x000000ffff058224 */ /* 0x000fc800078e0204 */
[----:B------:R-:W-:-:S05]  /*8a60*/  @P1 IMAD.MOV.U32 R3, RZ, RZ, R5 ;  /* 0x000000ffff031224 */ /* 0x000fca00078e0005 */
[----:B------:R0:W-:Y:S01]  /*8a70*/  STG.E.U8 desc[UR36][R8.64], R3 ;  /* 0x0000000308007986 */ /* 0x0001e2000c101124 */
[----:B------:R-:W-:Y:S05]  /*8a80*/  BRA `(.L_x_23171) ;  /* 0x00000000002c7947 */ /* 0x000fea0003800000 */
.L_x_23199:
[----:B------:R-:W-:Y:S01]  /*8a90*/  LOP3.LUT R3, R3, 0xffff, RZ, 0xc0, !PT ;  /* 0x0000ffff03037812 */ /* 0x000fe200078ec0ff */
[----:B------:R-:W-:-:S03]  /*8aa0*/  IMAD.MOV.U32 R25, RZ, RZ, R23 ;  /* 0x000000ffff197224 */ /* 0x000fc600078e0017 */
[----:B------:R-:W-:-:S05]  /*8ab0*/  PRMT R3, R3, 0x8880, RZ ;  /* 0x0000888003037816 */ /* 0x000fca00000000ff */
[----:B------:R-:W-:-:S05]  /*8ac0*/  IMAD.MOV.U32 R4, RZ, RZ, R3 ;  /* 0x000000ffff047224 */ /* 0x000fca00078e0003 */
[----:B------:R-:W-:-:S05]  /*8ad0*/  SHF.R.S32.HI R5, RZ, 0x1f, R4 ;  /* 0x0000001fff057819 */ /* 0x000fca0000011404 */
[----:B------:R0:W-:Y:S01]  /*8ae0*/  STG.E.64 desc[UR36][R8.64], R4 ;  /* 0x0000000408007986 */ /* 0x0001e2000c101b24 */
[----:B------:R-:W-:Y:S05]  /*8af0*/  BRA `(.L_x_23171) ;  /* 0x0000000000107947 */ /* 0x000fea0003800000 */
.L_x_23198:
[----:B------:R-:W-:Y:S01]  /*8b00*/  LOP3.LUT R3, R3, 0xffff, RZ, 0xc0, !PT ;  /* 0x0000ffff03037812 */ /* 0x000fe200078ec0ff */
[----:B------:R-:W-:-:S03]  /*8b10*/  IMAD.MOV.U32 R25, RZ, RZ, R23 ;  /* 0x000000ffff197224 */ /* 0x000fc600078e0017 */
[----:B------:R-:W-:-:S05]  /*8b20*/  PRMT R3, R3, 0x8880, RZ ;  /* 0x0000888003037816 */ /* 0x000fca00000000ff */
[----:B------:R0:W-:Y:S02]  /*8b30*/  STG.E desc[UR36][R8.64], R3 ;  /* 0x0000000308007986 */ /* 0x0001e4000c101924 */
.L_x_23171:
        /* <DEDUP_REMOVED lines=23> */
.L_x_23206:
[----:B------:R0:W-:Y:S01]  /*8cb0*/  STG.E.U8 desc[UR36][R8.64], R22 ;  /* 0x0000001608007986 */ /* 0x0001e2000c101124 */
[----:B------:R-:W-:Y:S05]  /*8cc0*/  BRA `(.L_x_23208) ;  /* 0x0000000c00807947 */ /* 0x000fea0003800000 */
.L_x_23205:
[----:B------:R-:W-:-:S13]  /*8cd0*/  ISETP.NE.AND P0, PT, R0, 0x2, PT ;  /* 0x000000020000780c */ /* 0x000fda0003f05270 */
[----:B------:R-:W-:Y:S05]  /*8ce0*/  @!P0 BRA `(.L_x_23209) ;  /* 0x0000000000388947 */ /* 0x000fea0003800000 */
[----:B------:R-:W-:-:S13]  /*8cf0*/  ISETP.NE.AND P0, PT, R0, 0x3, PT ;  /* 0x000000030000780c */ /* 0x000fda0003f05270 */
[----:B------:R-:W-:Y:S05]  /*8d00*/  @!P0 BRA `(.L_x_23210) ;  /* 0x0000000000208947 */ /* 0x000fea0003800000 */
[----:B------:R-:W-:-:S13]  /*8d10*/  ISETP.NE.AND P0, PT, R0, 0x4, PT ;  /* 0x000000040000780c */ /* 0x000fda0003f05270 */
[----:B------:R-:W-:Y:S05]  /*8d20*/  @P0 BRA `(.L_x_23207) ;  /* 0x0000000800840947 */ /* 0x000fea0003800000 */
[----:B------:R-:W-:-:S04]  /*8d30*/  LOP3.LUT R22, R22, 0xffff, RZ, 0xc0, !PT ;  /* 0x0000ffff16167812 */ /* 0x000fc800078ec0ff */
[----:B------:R-:W-:-:S05]  /*8d40*/  PRMT R22, R22, 0x8880, RZ ;  /* 0x0000888016167816 */ /* 0x000fca00000000ff */
[----:B------:R-:W-:-:S05]  /*8d50*/  IMAD.MOV.U32 R4, RZ, RZ, R22 ;  /* 0x000000ffff047224 */ /* 0x000fca00078e0016 */
[----:B------:R-:W-:-:S05]  /*8d60*/  SHF.R.S32.HI R5, RZ, 0x1f, R4 ;  /* 0x0000001fff057819 */ /* 0x000fca0000011404 */
[----:B------:R0:W-:Y:S01]  /*8d70*/  STG.E.64 desc[UR36][R8.64], R4 ;  /* 0x0000000408007986 */ /* 0x0001e2000c101b24 */
[----:B------:R-:W-:Y:S05]  /*8d80*/  BRA `(.L_x_23208) ;  /* 0x0000000c00507947 */ /* 0x000fea0003800000 */
.L_x_23210:
[----:B------:R-:W-:-:S04]  /*8d90*/  LOP3.LUT R22, R22, 0xffff, RZ, 0xc0, !PT ;  /* 0x0000ffff16167812 */ /* 0x000fc800078ec0ff */
[----:B------:R-:W-:-:S05]  /*8da0*/  PRMT R3, R22, 0x8880, RZ ;  /* 0x0000888016037816 */ /* 0x000fca00000000ff */
[----:B------:R0:W-:Y:S01]  /*8db0*/  STG.E desc[UR36][R8.64], R3 ;  /* 0x0000000308007986 */ /* 0x0001e2000c101924 */
[----:B------:R-:W-:Y:S05]  /*8dc0*/  BRA `(.L_x_23208) ;  /* 0x0000000c00407947 */ /* 0x000fea0003800000 */
.L_x_23209:
[----:B------:R-:W-:-:S04]  /*8dd0*/  PRMT R3, R22, 0x8880, RZ ;  /* 0x0000888016037816 */ /* 0x000fc800000000ff */
[----:B------:R-:W-:-:S05]  /*8de0*/  PRMT R3, R3, 0x7710, RZ ;  /* 0x0000771003037816 */ /* 0x000fca00000000ff */
[----:B------:R0:W-:Y:S01]  /*8df0*/  STG.E.U16 desc[UR36][R8.64], R3 ;  /* 0x0000000308007986 */ /* 0x0001e2000c101524 */
[----:B------:R-:W-:Y:S05]  /*8e00*/  BRA `(.L_x_23208) ;  /* 0x0000000c00307947 */ /* 0x000fea0003800000 */
.L_x_23204:
[----:B------:R-:W-:-:S13]  /*8e10*/  ISETP.GT.AND P0, PT, R0, 0x6, PT ;  /* 0x000000060000780c */ /* 0x000fda0003f04270 */
[----:B------:R-:W-:Y:S05]  /*8e20*/  @P0 BRA `(.L_x_23211) ;  /* 0x00000000002c0947 */ /* 0x000fea0003800000 */
[----:B------:R-:W-:-:S13]  /*8e30*/  ISETP.NE.AND P0, PT, R0, 0x5, PT ;  /* 0x000000050000780c */ /* 0x000fda0003f05270 */
[----:B------:R-:W-:Y:S05]  /*8e40*/  @!P0 BRA `(.L_x_23212) ;  /* 0x0000000000148947 */ /* 0x000fea0003800000 */
[----:B------:R-:W-:-:S13]  /*8e50*/  ISETP.NE.AND P0, PT, R0, 0x6, PT ;  /* 0x000000060000780c */ /* 0x000fda0003f05270 */
[----:B------:R-:W-:Y:S05]  /*8e60*/  @P0 BRA `(.L_x_23207) ;  /* 0x0000000800340947 */ /* 0x000fea0003800000 */
[----:B------:R-:W0:Y:S02]  /*8e70*/  I2F.S8 R3, R22 ;  /* 0x0000001600037306 */ /* 0x000e240000001400 */
[----:B0-----:R3:W-:Y:S01]  /*8e80*/  STG.E desc[UR36][R8.64], R3 ;  /* 0x0000000308007986 */ /* 0x0017e2000c101924 */
[----:B------:R-:W-:Y:S05]  /*8e90*/  BRA `(.L_x_23208) ;  /* 0x0000000c000c7947 */ /* 0x000fea0003800000 */
.L_x_23212:
[----:B------:R-:W0:Y:S02]  /*8ea0*/  I2F.S8 R0, R22 ;  /* 0x0000001600007306 */ /* 0x000e240000001400 */
[----:B0-----:R-:W-:-:S05]  /*8eb0*/  F2FP.F16.F32.PACK_AB R0, RZ, R0 ;  /* 0x00000000ff00723e */ /* 0x001fca00000000ff */
[----:B------:R4:W-:Y:S01]  /*8ec0*/  STG.E.U16 desc[UR36][R8.64], R0 ;  /* 0x0000000008007986 */ /* 0x0009e2000c101524 */
[----:B------:R-:W-:Y:S05]  /*8ed0*/  BRA `(.L_x_23208) ;  /* 0x0000000800fc7947 */ /* 0x000fea0003800000 */
.L_x_23211:
[----:B------:R-:W-:-:S13]  /*8ee0*/  ISETP.NE.AND P0, PT, R0, 0x7, PT ;  /* 0x000000070000780c */ /* 0x000fda0003f05270 */
[----:B------:R-:W-:Y:S05]  /*8ef0*/  @!P0 BRA `(.L_x_23213) ;  /* 0x0000000000348947 */ /* 0x000fea0003800000 */
[----:B------:R-:W-:-:S13]  /*8f00*/  ISETP.NE.AND P0, PT, R0, 0x8, PT ;  /* 0x000000080000780c */ /* 0x000fda0003f05270 */
[----:B------:R-:W-:Y:S05]  /*8f10*/  @!P0 BRA `(.L_x_23214) ;  /* 0x0000000000188947 */ /* 0x000fea0003800000 */
[----:B------:R-:W-:-:S13]  /*8f20*/  ISETP.NE.AND P0, PT, R0, 0x9, PT ;  /* 0x000000090000780c */ /* 0x000fda0003f05270 */
[----:B------:R-:W-:Y:S05]  /*8f30*/  @P0 BRA `(.L_x_23207) ;  /* 0x0000000800000947 */ /* 0x000fea0003800000 */
[----:B------:R-:W0:Y:S01]  /*8f40*/  I2F.S8 R22, R22 ;  /* 0x0000001600167306 */ /* 0x000e220000001400 */
[----:B------:R-:W-:-:S05]  /*8f50*/  IMAD.MOV.U32 R23, RZ, RZ, RZ ;  /* 0x000000ffff177224 */ /* 0x000fca00078e00ff */
[----:B0-----:R1:W-:Y:S01]  /*8f60*/  STG.E.64 desc[UR36][R8.64], R22 ;  /* 0x0000001608007986 */ /* 0x0013e2000c101b24 */
[----:B------:R-:W-:Y:S05]  /*8f70*/  BRA `(.L_x_23208) ;  /* 0x0000000800d47947 */ /* 0x000fea0003800000 */
.L_x_23214:
[----:B------:R-:W0:Y:S02]  /*8f80*/  I2F.S8 R22, R22 ;  /* 0x0000001600167306 */ /* 0x000e240000001400 */
[----:B0-----:R-:W-:-:S04]  /*8f90*/  F2FP.F16.F32.PACK_AB R3, RZ, R22 ;  /* 0x00000016ff03723e */ /* 0x001fc800000000ff */
[----:B------:R-:W-:-:S05]  /*8fa0*/  PRMT R3, R3, 0x5410, RZ ;  /* 0x0000541003037816 */ /* 0x000fca00000000ff */
[----:B------:R2:W-:Y:S01]  /*8fb0*/  STG.E desc[UR36][R8.64], R3 ;  /* 0x0000000308007986 */ /* 0x0005e2000c101924 */
[----:B------:R-:W-:Y:S05]  /*8fc0*/  BRA `(.L_x_23208) ;  /* 0x0000000800c07947 */ /* 0x000fea0003800000 */
.L_x_23213:
[----:B------:R-:W-:-:S04]  /*8fd0*/  PRMT R4, R22, 0x8880, RZ ;  /* 0x0000888016047816 */ /* 0x000fc800000000ff */
[----:B------:R-:W-:-:S06]  /*8fe0*/  PRMT R4, R4, 0x7710, RZ ;  /* 0x0000771004047816 */ /* 0x000fcc00000000ff */
[----:B------:R-:W0:Y:S02]  /*8ff0*/  I2F.F64.S16 R4, R4 ;  /* 0x0000000400047312 */ /* 0x000e240000101c00 */
[----:B0-----:R0:W-:Y:S01]  /*9000*/  STG.E.64 desc[UR36][R8.64], R4 ;  /* 0x0000000408007986 */ /* 0x0011e2000c101b24 */
[----:B------:R-:W-:Y:S05]  /*9010*/  BRA `(.L_x_23208) ;  /* 0x0000000800ac7947 */ /* 0x000fea0003800000 */
.L_x_23203:
        /* <DEDUP_REMOVED lines=10> */
[----:B------:R-:W-:-:S04]  /*90c0*/  PRMT R3, R22, 0x8880, RZ ;  /* 0x0000888016037816 */ /* 0x000fc800000000ff */
[----:B------:R-:W-:-:S05]  /*90d0*/  PRMT R3, R3, 0x7710, RZ ;  /* 0x0000771003037816 */ /* 0x000fca00000000ff */
[----:B------:R0:W-:Y:S01]  /*90e0*/  STG.E.U16 desc[UR36][R8.64], R3 ;  /* 0x0000000308007986 */ /* 0x0001e2000c101524 */
[----:B------:R-:W-:Y:S05]  /*90f0*/  BRA `(.L_x_23208) ;  /* 0x0000000800747947 */ /* 0x000fea0003800000 */
.L_x_23218:
[----:B------:R-:W0:Y:S01]  /*9100*/  I2F.S8 R5, R22 ;  /* 0x0000001600057306 */ /* 0x000e220000001400 */
        /* <DEDUP_REMOVED lines=16> */
.L_x_23221:
[----:B------:R-:W-:-:S04]  /*9210*/  SHF.R.U32.HI R3, RZ, 0x18, R5 ;  /* 0x00000018ff037819 */ /* 0x000fc80000011605 */
[----:B------:R-:W-:-:S04]  /*9220*/  LOP3.LUT R0, R0, 0x80, R3, 0xf8, !PT ;  /* 0x0000008000007812 */ /* 0x000fc800078ef803 */
[----:B------:R-:W-:-:S07]  /*9230*/  PRMT R4, R0, 0x7610, R4 ;  /* 0x0000761000047816 */ /* 0x000fce0000000004 */
.L_x_23220:
[----:B------:R-:W-:Y:S05]  /*9240*/  BSYNC.RECONVERGENT B0 ;  /* 0x0000000000007941 */ /* 0x000fea0003800200 */
.L_x_23219:
[----:B------:R0:W-:Y:S01]  /*9250*/  STG.E.U8 desc[UR36][R8.64], R4 ;  /* 0x0000000408007986 */ /* 0x0001e2000c101124 */
[----:B------:R-:W-:Y:S05]  /*9260*/  BRA `(.L_x_23208) ;  /* 0x0000000800187947 */ /* 0x000fea0003800000 */
.L_x_23217:
        /* <DEDUP_REMOVED lines=17> */
.L_x_23224:
[----:B------:R-:W-:-:S04]  /*9380*/  SHF.R.U32.HI R3, RZ, 0x18, R5 ;  /* 0x00000018ff037819 */ /* 0x000fc80000011605 */
[----:B------:R-:W-:-:S04]  /*9390*/  LOP3.LUT R0, R0, 0x80, R3, 0xf8, !PT ;  /* 0x0000008000007812 */ /* 0x000fc800078ef803 */
[----:B------:R-:W-:-:S07]  /*93a0*/  PRMT R4, R0, 0x7610, R4 ;  /* 0x0000761000047816 */ /* 0x000fce0000000004 */
.L_x_23223:
[----:B------:R-:W-:Y:S05]  /*93b0*/  BSYNC.RECONVERGENT B0 ;  /* 0x0000000000007941 */ /* 0x000fea0003800200 */
.L_x_23222:
[----:B------:R0:W-:Y:S01]  /*93c0*/  STG.E.U8 desc[UR36][R8.64], R4 ;  /* 0x0000000408007986 */ /* 0x0001e2000c101124 */
[----:B------:R-:W-:Y:S05]  /*93d0*/  BRA `(.L_x_23208) ;  /* 0x0000000400bc7947 */ /* 0x000fea0003800000 */
.L_x_23216:
[----:B------:R-:W-:-:S13]  /*93e0*/  ISETP.NE.AND P0, PT, R0, 0x1c, PT ;  /* 0x0000001c0000780c */ /* 0x000fda0003f05270 */
[----:B------:R-:W-:Y:S05]  /*93f0*/  @!P0 BRA `(.L_x_23225) ;  /* 0x0000000000688947 */ /* 0x000fea0003800000 */
[----:B------:R-:W-:-:S13]  /*9400*/  ISETP.NE.AND P0, PT, R0, 0x1d, PT ;  /* 0x0000001d0000780c */ /* 0x000fda0003f05270 */
[----:B------:R-:W-:Y:S05]  /*9410*/  @!P0 BRA `(.L_x_23226) ;  /* 0x0000000000488947 */ /* 0x000fea0003800000 */
[----:B------:R-:W-:-:S13]  /*9420*/  ISETP.NE.AND P0, PT, R0, 0x2c, PT ;  /* 0x0000002c0000780c */ /* 0x000fda0003f05270 */
[----:B------:R-:W-:Y:S05]  /*9430*/  @P0 BRA `(.L_x_23207) ;  /* 0x0000000000c00947 */ /* 0x000fea0003800000 */
[----:B------:R-:W0:Y:S02]  /*9440*/  I2F.S8 R22, R22 ;  /* 0x0000001600167306 */ /* 0x000e240000001400 */
        /* <DEDUP_REMOVED lines=15> */
.L_x_23226:
[----:B------:R-:W-:-:S04]  /*9540*/  LOP3.LUT R22, R22, 0xffff, RZ, 0xc0, !PT ;  /* 0x0000ffff16167812 */ /* 0x000fc800078ec0ff */
[----:B------:R-:W-:-:S05]  /*9550*/  PRMT R22, R22, 0x8880, RZ ;  /* 0x0000888016167816 */ /* 0x000fca00000000ff */
[----:B------:R-:W-:-:S05]  /*9560*/  IMAD.MOV.U32 R4, RZ, RZ, R22 ;  /* 0x000000ffff047224 */ /* 0x000fca00078e0016 */
[----:B------:R-:W-:-:S05]  /*9570*/  SHF.R.S32.HI R5, RZ, 0x1f, R4 ;  /* 0x0000001fff057819 */ /* 0x000fca0000011404 */
[----:B------:R0:W-:Y:S01]  /*9580*/  STG.E.64 desc[UR36][R8.64], R4 ;  /* 0x0000000408007986 */ /* 0x0001e2000c101b24 */
[----:B------:R-:W-:Y:S05]  /*9590*/  BRA `(.L_x_23208) ;  /* 0x00000004004c7947 */ /* 0x000fea0003800000 */
.L_x_23225:
[----:B------:R-:W-:-:S04]  /*95a0*/  LOP3.LUT R22, R22, 0xffff, RZ, 0xc0, !PT ;  /* 0x0000ffff16167812 */ /* 0x000fc800078ec0ff */
[----:B------:R-:W-:-:S05]  /*95b0*/  PRMT R3, R22, 0x8880, RZ ;  /* 0x0000888016037816 */ /* 0x000fca00000000ff */
[----:B------:R0:W-:Y:S01]  /*95c0*/  STG.E desc[UR36][R8.64], R3 ;  /* 0x0000000308007986 */ /* 0x0001e2000c101924 */
[----:B------:R-:W-:Y:S05]  /*95d0*/  BRA `(.L_x_23208) ;  /* 0x00000004003c7947 */ /* 0x000fea0003800000 */
.L_x_23215:
[----:B------:R-:W-:-:S13]  /*95e0*/  ISETP.GT.AND P0, PT, R0, 0xe, PT ;  /* 0x0000000e0000780c */ /* 0x000fda0003f04270 */
[----:B------:R-:W-:Y:S05]  /*95f0*/  @P0 BRA `(.L_x_23227) ;  /* 0x0000000000380947 */ /* 0x000fea0003800000 */
[----:B------:R-:W-:-:S13]  /*9600*/  ISETP.NE.AND P0, PT, R0, 0xa, PT ;  /* 0x0000000a0000780c */ /* 0x000fda0003f05270 */
[----:B------:R-:W-:Y:S05]  /*9610*/  @!P0 BRA `(.L_x_23228) ;  /* 0x0000000000188947 */ /* 0x000fea0003800000 */
[----:B------:R-:W-:-:S13]  /*9620*/  ISETP.NE.AND P0, PT, R0, 0xb, PT ;  /* 0x0000000b0000780c */ /* 0x000fda0003f05270 */
[----:B------:R-:W-:Y:S05]  /*9630*/  @P0 BRA `(.L_x_23207) ;  /* 0x0000000000400947 */ /* 0x000fea0003800000 */
[----:B------:R-:W-:-:S04]  /*9640*/  LOP3.LUT P0, RZ, R22, 0xff, RZ, 0xc0, !PT ;  /* 0x000000ff16ff7812 */ /* 0x000fc8000780c0ff */
[----:B------:R-:W-:-:S05]  /*9650*/  SEL R3, RZ, 0x1, !P0 ;  /* 0x00000001ff037807 */ /* 0x000fca0004000000 */
[----:B------:R0:W-:Y:S01]  /*9660*/  STG.E.U8 desc[UR36][R8.64], R3 ;  /* 0x0000000308007986 */ /* 0x0001e2000c101124 */
[----:B------:R-:W-:Y:S05]  /*9670*/  BRA `(.L_x_23208) ;  /* 0x0000000400147947 */ /* 0x000fea0003800000 */
.L_x_23228:
[----:B------:R-:W-:Y:S02]  /*9680*/  PRMT R4, R22, 0x8880, RZ ;  /* 0x0000888016047816 */ /* 0x000fe400000000ff */
[----:B------:R-:W-:Y:S02]  /*9690*/  CS2R R6, SRZ ;  /* 0x0000000000067805 */ /* 0x000fe4000001ff00 */
[----:B------:R-:W-:-:S06]  /*96a0*/  PRMT R4, R4, 0x7710, RZ ;  /* 0x0000771004047816 */ /* 0x000fcc00000000ff */
[----:B------:R-:W0:Y:S02]  /*96b0*/  I2F.F64.S16 R4, R4 ;  /* 0x0000000400047312 */ /* 0x000e240000101c00 */
[----:B0-----:R0:W-:Y:S01]  /*96c0*/  STG.E.128 desc[UR36][R8.64], R4 ;  /* 0x0000000408007986 */ /* 0x0011e2000c101d24 */
[----:B------:R-:W-:Y:S05]  /*96d0*/  BRA `(.L_x_23208) ;  /* 0x0000000000fc7947 */ /* 0x000fea0003800000 */
.L_x_23227:
[----:B------:R-:W-:-:S13]  /*96e0*/  ISETP.NE.AND P0, PT, R0, 0xf, PT ;  /* 0x0000000f0000780c */ /* 0x000fda0003f05270 */
[----:B------:R-:W-:Y:S05]  /*96f0*/  @!P0 BRA `(.L_x_23229) ;  /* 0x0000000000e88947 */ /* 0x000fea0003800000 */
[----:B------:R-:W-:-:S13]  /*9700*/  ISETP.NE.AND P0, PT, R0, 0x17, PT ;  /* 0x000000170000780c */ /* 0x000fda0003f05270 */
[----:B------:R-:W-:Y:S05]  /*9710*/  @!P0 BRA `(.L_x_23230) ;  /* 0x0000000000908947 */ /* 0x000fea0003800000 */
[----:B------:R-:W-:-:S13]  /*9720*/  ISETP.NE.AND P0, PT, R0, 0x18, PT ;  /* 0x000000180000780c */ /* 0x000fda0003f05270 */
[----:B------:R-:W-:Y:S05]  /*9730*/  @!P0 BRA `(.L_x_23231) ;  /* 0x0000000000448947 */ /* 0x000fea0003800000 */
.L_x_23207:
        /* <DEDUP_REMOVED lines=16> */
.L_x_23232:
[----:B------:R-:W-:Y:S05]  /*9840*/  BRA `(.L_x_23208) ;  /* 0x0000000000a07947 */ /* 0x000fea0003800000 */
.L_x_23231:
[----:B------:R-:W0:Y:S01]  /*9850*/  I2F.S8 R5, R22 ;  /* 0x0000001600057306 */ /* 0x000e220000001400 */
        /* <DEDUP_REMOVED lines=12> */
.L_x_23234:
[----:B------:R-:W-:Y:S05]  /*9920*/  BSYNC.RECONVERGENT B0 ;  /* 0x0000000000007941 */ /* 0x000fea0003800200 */
.L_x_23233:
[----:B------:R-:W-:-:S05]  /*9930*/  LOP3.LUT R3, R0, 0x80, R3, 0xf8, !PT ;  /* 0x0000008000037812 */ /* 0x000fca00078ef803 */
[----:B------:R0:W-:Y:S01]  /*9940*/  STG.E.U8 desc[UR36][R8.64], R3 ;  /* 0x0000000308007986 */ /* 0x0001e2000c101124 */
[----:B------:R-:W-:Y:S05]  /*9950*/  BRA `(.L_x_23208) ;  /* 0x00000000005c7947 */ /* 0x000fea0003800000 */
.L_x_23230:
[----:B------:R-:W0:Y:S01]  /*9960*/  I2F.S8 R5, R22 ;  /* 0x0000001600057306 */ /* 0x000e220000001400 */
        /* <DEDUP_REMOVED lines=11> */
.L_x_23236:
[----:B------:R-:W-:Y:S01]  /*9a20*/  IMAD.MOV.U32 R0, RZ, RZ, 0x7f ;  /* 0x0000007fff007424 */ /* 0x000fe200078e00ff */
[----:B------:R-:W-:-:S04]  /*9a30*/  ISETP.GT.U32.AND P0, PT, R3, 0x7f800000, PT ;  /* 0x7f8000000300780c */ /* 0x000fc80003f04070 */
[----:B------:R-:W-:-:S09]  /*9a40*/  SEL R0, R0, 0x7c, P0 ;  /* 0x0000007c00007807 */ /* 0x000fd20000000000 */
.L_x_23237:
[----:B------:R-:W-:Y:S05]  /*9a50*/  BSYNC.RECONVERGENT B0 ;  /* 0x0000000000007941 */ /* 0x000fea0003800200 */
.L_x_23235:
[----:B------:R-:W-:-:S04]  /*9a60*/  SHF.R.U32.HI R3, RZ, 0x18, R5 ;  /* 0x00000018ff037819 */ /* 0x000fc80000011605 */
[----:B------:R-:W-:-:S05]  /*9a70*/  LOP3.LUT R3, R0, 0x80, R3, 0xf8, !PT ;  /* 0x0000008000037812 */ /* 0x000fca00078ef803 */
[----:B------:R0:W-:Y:S01]  /*9a80*/  STG.E.U8 desc[UR36][R8.64], R3 ;  /* 0x0000000308007986 */ /* 0x0001e2000c101124 */
[----:B------:R-:W-:Y:S05]  /*9a90*/  BRA `(.L_x_23208) ;  /* 0x00000000000c7947 */ /* 0x000fea0003800000 */
.L_x_23229:
[----:B------:R-:W0:Y:S02]  /*9aa0*/  I2F.S8 R0, R22 ;  /* 0x0000001600007306 */ /* 0x000e240000001400 */
[----:B0-----:R-:W-:-:S05]  /*9ab0*/  F2FP.BF16.F32.PACK_AB R0, RZ, R0 ;  /* 0x00000000ff00723e */ /* 0x001fca00000010ff */
[----:B------:R0:W-:Y:S02]  /*9ac0*/  STG.E.U16 desc[UR36][R8.64], R0 ;  /* 0x0000000008007986 */ /* 0x0001e4000c101524 */
.L_x_23208:
[----:B------:R-:W-:-:S07]  /*9ad0*/  VIADD R25, R25, 0x80 ;  /* 0x0000008019197836 */ /* 0x000fce0000000000 */
.L_x_23165:
[----:B------:R-:W-:-:S13]  /*9ae0*/  ISETP.GE.AND P0, PT, R25, R16, PT ;  /* 0x000000101900720c */ /* 0x000fda0003f06270 */
[----:B------:R-:W-:Y:S05]  /*9af0*/  @P0 BREAK.RELIABLE B6 ;  /* 0x0000000000060942 */ /* 0x000fea0003800100 */
[----:B------:R-:W-:Y:S05]  /*9b00*/  @P0 BRA `(.L_x_23202) ;  /* 0x0000000c00e00947 */ /* 0x000fea0003800000 */
[----:B------:R-:W-:Y:S05]  /*9b10*/  BSYNC.RELIABLE B6 ;  /* 0x0000000000067941 */ /* 0x000fea0003800100 */
.L_x_23164:
        /* <DEDUP_REMOVED lines=20> */
.L_x_23241:
[----:B------:R0:W-:Y:S01]  /*9c60*/  STG.E.U8 desc[UR36][R8.64], R17 ;  /* 0x0000001108007986 */ /* 0x0001e2000c101124 */
[----:B------:R-:W-:Y:S05]  /*9c70*/  BRA `(.L_x_23243) ;  /* 0x0000000c00807947 */ /* 0x000fea0003800000 */
.L_x_23240:
        /* <DEDUP_REMOVED lines=12> */
.L_x_23245:
[----:B------:R-:W-:-:S04]  /*9d40*/  LOP3.LUT R17, R17, 0xffff, RZ, 0xc0, !PT ;  /* 0x0000ffff11117812 */ /* 0x000fc800078ec0ff */
[----:B------:R-:W-:-:S05]  /*9d50*/  PRMT R3, R17, 0x8880, RZ ;  /* 0x0000888011037816 */ /* 0x000fca00000000ff */
[----:B------:R0:W-:Y:S01]  /*9d60*/  STG.E desc[UR36][R8.64], R3 ;  /* 0x0000000308007986 */ /* 0x0001e2000c101924 */
[----:B------:R-:W-:Y:S05]  /*9d70*/  BRA `(.L_x_23243) ;  /* 0x0000000c00407947 */ /* 0x000fea0003800000 */
.L_x_23244:
[----:B------:R-:W-:-:S04]  /*9d80*/  PRMT R3, R17, 0x8880, RZ ;  /* 0x0000888011037816 */ /* 0x000fc800000000ff */
[----:B------:R-:W-:-:S05]  /*9d90*/  PRMT R3, R3, 0x7710, RZ ;  /* 0x0000771003037816 */ /* 0x000fca00000000ff */
[----:B------:R0:W-:Y:S01]  /*9da0*/  STG.E.U16 desc[UR36][R8.64], R3 ;  /* 0x0000000308007986 */ /* 0x0001e2000c101524 */
[----:B------:R-:W-:Y:S05]  /*9db0*/  BRA `(.L_x_23243) ;  /* 0x0000000c00307947 */ /* 0x000fea0003800000 */
.L_x_23239:
        /* <DEDUP_REMOVED lines=9> */
.L_x_23247:
[----:B------:R-:W0:Y:S02]  /*9e50*/  I2F.S8 R0, R17 ;  /* 0x0000001100007306 */ /* 0x000e240000001400 */
[----:B0-----:R-:W-:-:S05]  /*9e60*/  F2FP.F16.F32.PACK_AB R0, RZ, R0 ;  /* 0x00000000ff00723e */ /* 0x001fca00000000ff */
[----:B------:R0:W-:Y:S01]  /*9e70*/  STG.E.U16 desc[UR36][R8.64], R0 ;  /* 0x0000000008007986 */ /* 0x0001e2000c101524 */
[----:B------:R-:W-:Y:S05]  /*9e80*/  BRA `(.L_x_23243) ;  /* 0x0000000800fc7947 */ /* 0x000fea0003800000 */
.L_x_23246:
        /* <DEDUP_REMOVED lines=10> */
.L_x_23249:
[----:B------:R-:W0:Y:S02]  /*9f30*/  I2F.S8 R17, R17 ;  /* 0x0000001100117306 */ /* 0x000e240000001400 */
[----:B0-----:R-:W-:-:S04]  /*9f40*/  F2FP.F16.F32.PACK_AB R3, RZ, R17 ;  /* 0x00000011ff03723e */ /* 0x001fc800000000ff */
[----:B------:R-:W-:-:S05]  /*9f50*/  PRMT R3, R3, 0x5410, RZ ;  /* 0x0000541003037816 */ /* 0x000fca00000000ff */
[----:B------:R3:W-:Y:S01]  /*9f60*/  STG.E desc[UR36][R8.64], R3 ;  /* 0x0000000308007986 */ /* 0x0007e2000c101924 */
[----:B------:R-:W-:Y:S05]  /*9f70*/  BRA `(.L_x_23243) ;  /* 0x0000000800c07947 */ /* 0x000fea0003800000 */
.L_x_23248:
[----:B------:R-:W-:-:S04]  /*9f80*/  PRMT R4, R17, 0x8880, RZ ;  /* 0x0000888011047816 */ /* 0x000fc800000000ff */
[----:B------:R-:W-:-:S06]  /*9f90*/  PRMT R4, R4, 0x7710, RZ ;  /* 0x0000771004047816 */ /* 0x000fcc00000000ff */
[----:B------:R-:W0:Y:S02]  /*9fa0*/  I2F.F64.S16 R4, R4 ;  /* 0x0000000400047312 */ /* 0x000e240000101c00 */
[----:B0-----:R4:W-:Y:S01]  /*9fb0*/  STG.E.64 desc[UR36][R8.64], R4 ;  /* 0x0000000408007986 */ /* 0x0019e2000c101b24 */
[----:B------:R-:W-:Y:S05]  /*9fc0*/  BRA `(.L_x_23243) ;  /* 0x0000000800ac7947 */ /* 0x000fea0003800000 */
.L_x_23238:
        /* <DEDUP_REMOVED lines=14> */
.L_x_23253:
        /* <DEDUP_REMOVED lines=17> */
.L_x_23256:
[----:B------:R-:W-:-:S04]  /*a1c0*/  SHF.R.U32.HI R3, RZ, 0x18, R17 ;  /* 0x00000018ff037819 */ /* 0x000fc80000011611 */
[----:B------:R-:W-:-:S04]  /*a1d0*/  LOP3.LUT R0, R0, 0x80, R3, 0xf8, !PT ;  /* 0x0000008000007812 */ /* 0x000fc800078ef803 */
[----:B------:R-:W-:-:S07]  /*a1e0*/  PRMT R4, R0, 0x7610, R4 ;  /* 0x0000761000047816 */ /* 0x000fce0000000004 */
.L_x_23255:
[----:B------:R-:W-:Y:S05]  /*a1f0*/  BSYNC.RECONVERGENT B0 ;  /* 0x0000000000007941 */ /* 0x000fea0003800200 */
.L_x_23254:
[----:B------:R0:W-:Y:S01]  /*a200*/  STG.E.U8 desc[UR36][R8.64], R4 ;  /* 0x0000000408007986 */ /* 0x0001e2000c101124 */
[----:B------:R-:W-:Y:S05]  /*a210*/  BRA `(.L_x_23243) ;  /* 0x0000000800187947 */ /* 0x000fea0003800000 */
.L_x_23252:
        /* <DEDUP_REMOVED lines=17> */
.L_x_23259:
[----:B------:R-:W-:-:S04]  /*a330*/  SHF.R.U32.HI R3, RZ, 0x18, R17 ;  /* 0x00000018ff037819 */ /* 0x000fc80000011611 */
[----:B------:R-:W-:-:S04]  /*a340*/  LOP3.LUT R0, R0, 0x80, R3, 0xf8, !PT ;  /* 0x0000008000007812 */ /* 0x000fc800078ef803 */
[----:B------:R-:W-:-:S07]  /*a350*/  PRMT R4, R0, 0x7610, R4 ;  /* 0x0000761000047816 */ /* 0x000fce0000000004 */
.L_x_23258:
[----:B------:R-:W-:Y:S05]  /*a360*/  BSYNC.RECONVERGENT B0 ;  /* 0x0000000000007941 */ /* 0x000fea0003800200 */
.L_x_23257:
[----:B------:R0:W-:Y:S01]  /*a370*/  STG.E.U8 desc[UR36][R8.64], R4 ;  /* 0x0000000408007986 */ /* 0x0001e2000c101124 */
[----:B------:R-:W-:Y:S05]  /*a380*/  BRA `(.L_x_23243) ;  /* 0x0000000400bc7947 */ /* 0x000fea0003800000 */
.L_x_23251:
        /* <DEDUP_REMOVED lines=22> */
.L_x_23261:
[----:B------:R-:W-:-:S04]  /*a4f0*/  LOP3.LUT R17, R17, 0xffff, RZ, 0xc0, !PT ;  /* 0x0000ffff11117812 */ /* 0x000fc800078ec0ff */
[----:B------:R-:W-:-:S05]  /*a500*/  PRMT R17, R17, 0x8880, RZ ;  /* 0x0000888011117816 */ /* 0x000fca00000000ff */
[----:B------:R-:W-:-:S05]  /*a510*/  IMAD.MOV.U32 R4, RZ, RZ, R17 ;  /* 0x000000ffff047224 */ /* 0x000fca00078e0011 */
[----:B------:R-:W-:-:S05]  /*a520*/  SHF.R.S32.HI R5, RZ, 0x1f, R4 ;  /* 0x0000001fff057819 */ /* 0x000fca0000011404 */
[----:B------:R0:W-:Y:S01]  /*a530*/  STG.E.64 desc[UR36][R8.64], R4 ;  /* 0x0000000408007986 */ /* 0x0001e2000c101b24 */
[----:B------:R-:W-:Y:S05]  /*a540*/  BRA `(.L_x_23243) ;  /* 0x00000004004c7947 */ /* 0x000fea0003800000 */
.L_x_23260:
[----:B------:R-:W-:-:S04]  /*a550*/  LOP3.LUT R17, R17, 0xffff, RZ, 0xc0, !PT ;  /* 0x0000ffff11117812 */ /* 0x000fc800078ec0ff */
[----:B------:R-:W-:-:S05]  /*a560*/  PRMT R3, R17, 0x8880, RZ ;  /* 0x0000888011037816 */ /* 0x000fca00000000ff */
[----:B------:R0:W-:Y:S01]  /*a570*/  STG.E desc[UR36][R8.64], R3 ;  /* 0x0000000308007986 */ /* 0x0001e2000c101924 */
[----:B------:R-:W-:Y:S05]  /*a580*/  BRA `(.L_x_23243) ;  /* 0x00000004003c7947 */ /* 0x000fea0003800000 */
.L_x_23250:
        /* <DEDUP_REMOVED lines=10> */
.L_x_23263:
[----:B------:R-:W-:Y:S02]  /*a630*/  PRMT R4, R17, 0x8880, RZ ;  /* 0x0000888011047816 */ /* 0x000fe400000000ff */
[----:B------:R-:W-:Y:S02]  /*a640*/  CS2R R6, SRZ ;  /* 0x0000000000067805 */ /* 0x000fe4000001ff00 */
[----:B------:R-:W-:-:S06]  /*a650*/  PRMT R4, R4, 0x7710, RZ ;  /* 0x0000771004047816 */ /* 0x000fcc00000000ff */
[----:B------:R-:W0:Y:S02]  /*a660*/  I2F.F64.S16 R4, R4 ;  /* 0x0000000400047312 */ /* 0x000e240000101c00 */
[----:B0-----:R0:W-:Y:S01]  /*a670*/  STG.E.128 desc[UR36][R8.64], R4 ;  /* 0x0000000408007986 */ /* 0x0011e2000c101d24 */
[----:B------:R-:W-:Y:S05]  /*a680*/  BRA `(.L_x_23243) ;  /* 0x0000000000fc7947 */ /* 0x000fea0003800000 */
.L_x_23262:
[----:B------:R-:W-:-:S13]  /*a690*/  ISETP.NE.AND P0, PT, R0, 0xf, PT ;  /* 0x0000000f0000780c */ /* 0x000fda0003f05270 */
[----:B------:R-:W-:Y:S05]  /*a6a0*/  @!P0 BRA `(.L_x_23264) ;  /* 0x0000000000e88947 */ /* 0x000fea0003800000 */
[----:B------:R-:W-:-:S13]  /*a6b0*/  ISETP.NE.AND P0, PT, R0, 0x17, PT ;  /* 0x000000170000780c */ /* 0x000fda0003f05270 */
[----:B------:R-:W-:Y:S05]  /*a6c0*/  @!P0 BRA `(.L_x_23265) ;  /* 0x0000000000908947 */ /* 0x000fea0003800000 */
[----:B------:R-:W-:-:S13]  /*a6d0*/  ISETP.NE.AND P0, PT, R0, 0x18, PT ;  /* 0x000000180000780c */ /* 0x000fda0003f05270 */
[----:B------:R-:W-:Y:S05]  /*a6e0*/  @!P0 BRA `(.L_x_23266) ;  /* 0x0000000000448947 */ /* 0x000fea0003800000 */
.L_x_23242:
        /* <DEDUP_REMOVED lines=16> */
.L_x_23267:
[----:B------:R-:W-:Y:S05]  /*a7f0*/  BRA `(.L_x_23243) ;  /* 0x0000000000a07947 */ /* 0x000fea0003800000 */
.L_x_23266:
        /* <DEDUP_REMOVED lines=13> */
.L_x_23269:
[----:B------:R-:W-:Y:S05]  /*a8d0*/  BSYNC.RECONVERGENT B0 ;  /* 0x0000000000007941 */ /* 0x000fea0003800200 */
.L_x_23268:
[----:B------:R-:W-:-:S05]  /*a8e0*/  LOP3.LUT R3, R0, 0x80, R3, 0xf8, !PT ;  /* 0x0000008000037812 */ /* 0x000fca00078ef803 */
[----:B------:R0:W-:Y:S01]  /*a8f0*/  STG.E.U8 desc[UR36][R8.64], R3 ;  /* 0x0000000308007986 */ /* 0x0001e2000c101124 */
[----:B------:R-:W-:Y:S05]  /*a900*/  BRA `(.L_x_23243) ;  /* 0x00000000005c7947 */ /* 0x000fea0003800000 */
.L_x_23265:
        /* <DEDUP_REMOVED lines=12> */
.L_x_23271:
[----:B------:R-:W-:Y:S01]  /*a9d0*/  IMAD.MOV.U32 R0, RZ, RZ, 0x7f ;  /* 0x0000007fff007424 */ /* 0x000fe200078e00ff */
[----:B------:R-:W-:-:S04]  /*a9e0*/  ISETP.GT.U32.AND P0, PT, R3, 0x7f800000, PT ;  /* 0x7f8000000300780c */ /* 0x000fc80003f04070 */
[----:B------:R-:W-:-:S09]  /*a9f0*/  SEL R0, R0, 0x7c, P0 ;  /* 0x0000007c00007807 */ /* 0x000fd20000000000 */
.L_x_23272:
[----:B------:R-:W-:Y:S05]  /*aa00*/  BSYNC.RECONVERGENT B0 ;  /* 0x0000000000007941 */ /* 0x000fea0003800200 */
.L_x_23270:
[----:B------:R-:W-:-:S04]  /*aa10*/  SHF.R.U32.HI R3, RZ, 0x18, R17 ;  /* 0x00000018ff037819 */ /* 0x000fc80000011611 */
[----:B------:R-:W-:-:S05]  /*aa20*/  LOP3.LUT R3, R0, 0x80, R3, 0xf8, !PT ;  /* 0x0000008000037812 */ /* 0x000fca00078ef803 */
[----:B------:R0:W-:Y:S01]  /*aa30*/  STG.E.U8 desc[UR36][R8.64], R3 ;  /* 0x0000000308007986 */ /* 0x0001e2000c101124 */
[----:B------:R-:W-:Y:S05]  /*aa40*/  BRA `(.L_x_23243) ;  /* 0x00000000000c7947 */ /* 0x000fea0003800000 */
.L_x_23264:
[----:B------:R-:W0:Y:S02]  /*aa50*/  I2F.S8 R0, R17 ;  /* 0x0000001100007306 */ /* 0x000e240000001400 */
[----:B0-----:R-:W-:-:S05]  /*aa60*/  F2FP.BF16.F32.PACK_AB R0, RZ, R0 ;  /* 0x00000000ff00723e */ /* 0x001fca00000010ff */
[----:B------:R0:W-:Y:S02]  /*aa70*/  STG.E.U16 desc[UR36][R8.64], R0 ;  /* 0x0000000008007986 */ /* 0x0001e4000c101524 */
.L_x_23243:
[----:B------:R-:W-:-:S07]  /*aa80*/  VIADD R25, R25, 0x80 ;  /* 0x0000008019197836 */ /* 0x000fce0000000000 */
.L_x_23202:
[----:B------:R-:W-:Y:S05]  /*aa90*/  BSYNC.RECONVERGENT B7 ;  /* 0x0000000000077941 */ /* 0x000fea0003800200 */
.L_x_23163:
[----:B------:R-:W-:-:S13]  /*aaa0*/  ISETP.GE.AND P0, PT, R25, R16, PT ;  /* 0x000000101900720c */ /* 0x000fda0003f06270 */
[----:B------:R-:W-:Y:S05]  /*aab0*/  @P0 EXIT ;  /* 0x000000000000094d */ /* 0x000fea0003800000 */
[----:B0-234-:R-:W0:Y:S01]  /*aac0*/  LDC.64 R4, c[0x0][0x388] ;  /* 0x0000e200ff047b82 */ /* 0x01de220000000a00 */
[----:B------:R-:W2:Y:S01]  /*aad0*/  LDCU UR4, c[0x0][0x3b4] ;  /* 0x00007680ff0477ac */ /* 0x000ea20008000800 */
[----:B-1----:R-:W-:Y:S01]  /*aae0*/  PRMT R0, R19, 0x9910, RZ ;  /* 0x0000991013007816 */ /* 0x002fe200000000ff */
        /* <DEDUP_REMOVED lines=16> */
.L_x_23276:
[----:B------:R-:W-:Y:S01]  /*abf0*/  STG.E.U8 desc[UR36][R2.64], R18 ;  /* 0x0000001202007986 */ /* 0x000fe2000c101124 */
[----:B------:R-:W-:Y:S05]  /*ac00*/  EXIT ;  /* 0x000000000000794d */ /* 0x000fea0003800000 */
.L_x_23275:
        /* <DEDUP_REMOVED lines=10> */
[----:B------:R-:W-:Y:S01]  /*acb0*/  STG.E.64 desc[UR36][R2.64], R4 ;  /* 0x0000000402007986 */ /* 0x000fe2000c101b24 */
[----:B------:R-:W-:Y:S05]  /*acc0*/  EXIT ;  /* 0x000000000000794d */ /* 0x000fea0003800000 */
.L_x_23279:
[----:B------:R-:W-:-:S04]  /*acd0*/  LOP3.LUT R18, R18, 0xffff, RZ, 0xc0, !PT ;  /* 0x0000ffff12127812 */ /* 0x000fc800078ec0ff */
[----:B------:R-:W-:-:S05]  /*ace0*/  PRMT R5, R18, 0x8880, RZ ;  /* 0x0000888012057816 */ /* 0x000fca00000000ff */
[----:B------:R-:W-:Y:S01]  /*acf0*/  STG.E desc[UR36][R2.64], R5 ;  /* 0x0000000502007986 */ /* 0x000fe2000c101924 */
[----:B------:R-:W-:Y:S05]  /*ad00*/  EXIT ;  /* 0x000000000000794d */ /* 0x000fea0003800000 */
.L_x_23278:
[----:B------:R-:W-:-:S04]  /*ad10*/  PRMT R5, R18, 0x8880, RZ ;  /* 0x0000888012057816 */ /* 0x000fc800000000ff */
[----:B------:R-:W-:-:S05]  /*ad20*/  PRMT R5, R5, 0x7710, RZ ;  /* 0x0000771005057816 */ /* 0x000fca00000000ff */
[----:B------:R-:W-:Y:S01]  /*ad30*/  STG.E.U16 desc[UR36][R2.64], R5 ;  /* 0x0000000502007986 */ /* 0x000fe2000c101524 */
[----:B------:R-:W-:Y:S05]  /*ad40*/  EXIT ;  /* 0x000000000000794d */ /* 0x000fea0003800000 */
.L_x_23274:
[----:B------:R-:W-:-:S13]  /*ad50*/  ISETP.GT.AND P0, PT, R0, 0x6, PT ;  /* 0x000000060000780c */ /* 0x000fda0003f04270 */
[----:B------:R-:W-:Y:S05]  /*ad60*/  @P0 BRA `(.L_x_23280) ;  /* 0x00000000002c0947 */ /* 0x000fea0003800000 */
[----:B------:R-:W-:-:S13]  /*ad70*/  ISETP.NE.AND P0, PT, R0, 0x5, PT ;  /* 0x000000050000780c */ /* 0x000fda0003f05270 */
[----:B------:R-:W-:Y:S05]  /*ad80*/  @!P0 BRA `(.L_x_23281) ;  /* 0x0000000000148947 */ /* 0x000fea0003800000 */
[----:B------:R-:W-:-:S13]  /*ad90*/  ISETP.NE.AND P0, PT, R0, 0x6, PT ;  /* 0x000000060000780c */ /* 0x000fda0003f05270 */
[----:B------:R-:W-:Y:S05]  /*ada0*/  @P0 BRA `(.L_x_23277) ;  /* 0x0000000800340947 */ /* 0x000fea0003800000 */
[----:B------:R-:W0:Y:S02]  /*adb0*/  I2F.S8 R5, R18 ;  /* 0x0000001200057306 */ /* 0x000e240000001400 */
[----:B0-----:R-:W-:Y:S01]  /*adc0*/  STG.E desc[UR36][R2.64], R5 ;  /* 0x0000000502007986 */ /* 0x001fe2000c101924 */
[----:B------:R-:W-:Y:S05]  /*add0*/  EXIT ;  /* 0x000000000000794d */ /* 0x000fea0003800000 */
.L_x_23281:
[----:B------:R-:W0:Y:S02]  /*ade0*/  I2F.S8 R0, R18 ;  /* 0x0000001200007306 */ /* 0x000e240000001400 */
[----:B0-----:R-:W-:-:S05]  /*adf0*/  F2FP.F16.F32.PACK_AB R0, RZ, R0 ;  /* 0x00000000ff00723e */ /* 0x001fca00000000ff */
[----:B------:R-:W-:Y:S01]  /*ae00*/  STG.E.U16 desc[UR36][R2.64], R0 ;  /* 0x0000000002007986 */ /* 0x000fe2000c101524 */
[----:B------:R-:W-:Y:S05]  /*ae10*/  EXIT ;  /* 0x000000000000794d */ /* 0x000fea0003800000 */
.L_x_23280:
        /* <DEDUP_REMOVED lines=8> */
[----:B0-----:R-:W-:Y:S01]  /*aea0*/  STG.E.64 desc[UR36][R2.64], R18 ;  /* 0x0000001202007986 */ /* 0x001fe2000c101b24 */
[----:B------:R-:W-:Y:S05]  /*aeb0*/  EXIT ;  /* 0x000000000000794d */ /* 0x000fea0003800000 */
.L_x_23283:
[----:B------:R-:W0:Y:S02]  /*aec0*/  I2F.S8 R18, R18 ;  /* 0x0000001200127306 */ /* 0x000e240000001400 */
[----:B0-----:R-:W-:-:S04]  /*aed0*/  F2FP.F16.F32.PACK_AB R5, RZ, R18 ;  /* 0x00000012ff05723e */ /* 0x001fc800000000ff */
[----:B------:R-:W-:-:S05]  /*aee0*/  PRMT R5, R5, 0x5410, RZ ;  /* 0x0000541005057816 */ /* 0x000fca00000000ff */
[----:B------:R-:W-:Y:S01]  /*aef0*/  STG.E desc[UR36][R2.64], R5 ;  /* 0x0000000502007986 */ /* 0x000fe2000c101924 */
[----:B------:R-:W-:Y:S05]  /*af00*/  EXIT ;  /* 0x000000000000794d */ /* 0x000fea0003800000 */
.L_x_23282:
[----:B------:R-:W-:-:S04]  /*af10*/  PRMT R4, R18, 0x8880, RZ ;  /* 0x0000888012047816 */ /* 0x000fc800000000ff */
[----:B------:R-:W-:-:S06]  /*af20*/  PRMT R4, R4, 0x7710, RZ ;  /* 0x0000771004047816 */ /* 0x000fcc00000000ff */
[----:B------:R-:W0:Y:S02]  /*af30*/  I2F.F64.S16 R4, R4 ;  /* 0x0000000400047312 */ /* 0x000e240000101c00 */
[----:B0-----:R-:W-:Y:S01]  /*af40*/  STG.E.64 desc[UR36][R2.64], R4 ;  /* 0x0000000402007986 */ /* 0x001fe2000c101b24 */
[----:B------:R-:W-:Y:S05]  /*af50*/  EXIT ;  /* 0x000000000000794d */ /* 0x000fea0003800000 */
.L_x_23273:
        /* <DEDUP_REMOVED lines=12> */
[----:B------:R-:W-:Y:S01]  /*b020*/  STG.E.U16 desc[UR36][R2.64], R5 ;  /* 0x0000000502007986 */ /* 0x000fe2000c101524 */
[----:B------:R-:W-:Y:S05]  /*b030*/  EXIT ;  /* 0x000000000000794d */ /* 0x000fea0003800000 */
.L_x_23287:
        /* <DEDUP_REMOVED lines=18> */
.L_x_23290:
[----:B------:R-:W-:-:S04]  /*b160*/  SHF.R.U32.HI R5, RZ, 0x18, R5 ;  /* 0x00000018ff057819 */ /* 0x000fc80000011605 */
[----:B------:R-:W-:-:S07]  /*b170*/  LOP3.LUT R0, R0, 0x80, R5, 0xf8, !PT ;  /* 0x0000008000007812 */ /* 0x000fce00078ef805 */
.L_x_23289:
[----:B------:R-:W-:Y:S05]  /*b180*/  BSYNC.RECONVERGENT B0 ;  /* 0x0000000000007941 */ /* 0x000fea0003800200 */
.L_x_23288:
[----:B------:R-:W-:Y:S01]  /*b190*/  STG.E.U8 desc[UR36][R2.64], R0 ;  /* 0x0000000002007986 */ /* 0x000fe2000c101124 */
[----:B------:R-:W-:Y:S05]  /*b1a0*/  EXIT ;  /* 0x000000000000794d */ /* 0x000fea0003800000 */
.L_x_23286:
        /* <DEDUP_REMOVED lines=18> */
.L_x_23293:
[----:B------:R-:W-:-:S04]  /*b2d0*/  SHF.R.U32.HI R5, RZ, 0x18, R5 ;  /* 0x00000018ff057819 */ /* 0x000fc80000011605 */
[----:B------:R-:W-:-:S07]  /*b2e0*/  LOP3.LUT R0, R0, 0x80, R5, 0xf8, !PT ;  /* 0x0000008000007812 */ /* 0x000fce00078ef805 */
.L_x_23292:
[----:B------:R-:W-:Y:S05]  /*b2f0*/  BSYNC.RECONVERGENT B0 ;  /* 0x0000000000007941 */ /* 0x000fea0003800200 */
.L_x_23291:
[----:B------:R-:W-:Y:S01]  /*b300*/  STG.E.U8 desc[UR36][R2.64], R0 ;  /* 0x0000000002007986 */ /* 0x000fe2000c101124 */
[----:B------:R-:W-:Y:S05]  /*b310*/  EXIT ;  /* 0x000000000000794d */ /* 0x000fea0003800000 */
.L_x_23285:
        /* <DEDUP_REMOVED lines=22> */
.L_x_23295:
[----:B------:R-:W-:-:S04]  /*b480*/  LOP3.LUT R18, R18, 0xffff, RZ, 0xc0, !PT ;  /* 0x0000ffff12127812 */ /* 0x000fc800078ec0ff */
[----:B------:R-:W-:-:S05]  /*b490*/  PRMT R18, R18, 0x8880, RZ ;  /* 0x0000888012127816 */ /* 0x000fca00000000ff */
[----:B------:R-:W-:-:S05]  /*b4a0*/  IMAD.MOV.U32 R4, RZ, RZ, R18 ;  /* 0x000000ffff047224 */ /* 0x000fca00078e0012 */
[----:B------:R-:W-:-:S05]  /*b4b0*/  SHF.R.S32.HI R5, RZ, 0x1f, R4 ;  /* 0x0000001fff057819 */ /* 0x000fca0000011404 */
[----:B------:R-:W-:Y:S01]  /*b4c0*/  STG.E.64 desc[UR36][R2.64], R4 ;  /* 0x0000000402007986 */ /* 0x000fe2000c101b24 */
[----:B------:R-:W-:Y:S05]  /*b4d0*/  EXIT ;  /* 0x000000000000794d */ /* 0x000fea0003800000 */
.L_x_23294:
[----:B------:R-:W-:-:S04]  /*b4e0*/  LOP3.LUT R18, R18, 0xffff, RZ, 0xc0, !PT ;  /* 0x0000ffff12127812 */ /* 0x000fc800078ec0ff */
[----:B------:R-:W-:-:S05]  /*b4f0*/  PRMT R5, R18, 0x8880, RZ ;  /* 0x0000888012057816 */ /* 0x000fca00000000ff */
[----:B------:R-:W-:Y:S01]  /*b500*/  STG.E desc[UR36][R2.64], R5 ;  /* 0x0000000502007986 */ /* 0x000fe2000c101924 */
[----:B------:R-:W-:Y:S05]  /*b510*/  EXIT ;  /* 0x000000000000794d */ /* 0x000fea0003800000 */
.L_x_23284:
        /* <DEDUP_REMOVED lines=8> */
[----:B------:R-:W-:Y:S01]  /*b5a0*/  STG.E.U8 desc[UR36][R2.64], R5 ;  /* 0x0000000502007986 */ /* 0x000fe2000c101124 */
[----:B------:R-:W-:Y:S05]  /*b5b0*/  EXIT ;  /* 0x000000000000794d */ /* 0x000fea0003800000 */
.L_x_23297:
[----:B------:R-:W-:Y:S02]  /*b5c0*/  PRMT R4, R18, 0x8880, RZ ;  /* 0x0000888012047816 */ /* 0x000fe400000000ff */
[----:B------:R-:W-:Y:S02]  /*b5d0*/  CS2R R6, SRZ ;  /* 0x0000000000067805 */ /* 0x000fe4000001ff00 */
[----:B------:R-:W-:-:S06]  /*b5e0*/  PRMT R4, R4, 0x7710, RZ ;  /* 0x0000771004047816 */ /* 0x000fcc00000000ff */
[----:B------:R-:W0:Y:S02]  /*b5f0*/  I2F.F64.S16 R4, R4 ;  /* 0x0000000400047312 */ /* 0x000e240000101c00 */
[----:B0-----:R-:W-:Y:S01]  /*b600*/  STG.E.128 desc[UR36][R2.64], R4 ;  /* 0x0000000402007986 */ /* 0x001fe2000c101d24 */
[----:B------:R-:W-:Y:S05]  /*b610*/  EXIT ;  /* 0x000000000000794d */ /* 0x000fea0003800000 */
.L_x_23296:
[----:B------:R-:W-:-:S13]  /*b620*/  ISETP.NE.AND P0, PT, R0, 0xf, PT ;  /* 0x0000000f0000780c */ /* 0x000fda0003f05270 */
[----:B------:R-:W-:Y:S05]  /*b630*/  @!P0 BRA `(.L_x_23298) ;  /* 0x0000000000e88947 */ /* 0x000fea0003800000 */
[----:B------:R-:W-:-:S13]  /*b640*/  ISETP.NE.AND P0, PT, R0, 0x17, PT ;  /* 0x000000170000780c */ /* 0x000fda0003f05270 */
[----:B------:R-:W-:Y:S05]  /*b650*/  @!P0 BRA `(.L_x_23299) ;  /* 0x0000000000908947 */ /* 0x000fea0003800000 */
[----:B------:R-:W-:-:S13]  /*b660*/  ISETP.NE.AND P0, PT, R0, 0x18, PT ;  /* 0x000000180000780c */ /* 0x000fda0003f05270 */
[----:B------:R-:W-:Y:S05]  /*b670*/  @!P0 BRA `(.L_x_23300) ;  /* 0x0000000000448947 */ /* 0x000fea0003800000 */
.L_x_23277:
        /* <DEDUP_REMOVED lines=16> */
.L_x_23301:
[----:B------:R-:W-:Y:S05]  /*b780*/  EXIT ;  /* 0x000000000000794d */ /* 0x000fea0003800000 */
.L_x_23300:
        /* <DEDUP_REMOVED lines=13> */
.L_x_23303:
[----:B------:R-:W-:Y:S05]  /*b860*/  BSYNC.RECONVERGENT B0 ;  /* 0x0000000000007941 */ /* 0x000fea0003800200 */
.L_x_23302:
[----:B------:R-:W-:-:S05]  /*b870*/  LOP3.LUT R5, R0, 0x80, R5, 0xf8, !PT ;  /* 0x0000008000057812 */ /* 0x000fca00078ef805 */
[----:B------:R-:W-:Y:S01]  /*b880*/  STG.E.U8 desc[UR36][R2.64], R5 ;  /* 0x0000000502007986 */ /* 0x000fe2000c101124 */
[----:B------:R-:W-:Y:S05]  /*b890*/  EXIT ;  /* 0x000000000000794d */ /* 0x000fea0003800000 */
.L_x_23299:
        /* <DEDUP_REMOVED lines=12> */
.L_x_23305:
[----:B------:R-:W-:Y:S01]  /*b960*/  IMAD.MOV.U32 R0, RZ, RZ, 0x7f ;  /* 0x0000007fff007424 */ /* 0x000fe200078e00ff */
[----:B------:R-:W-:-:S04]  /*b970*/  ISETP.GT.U32.AND P0, PT, R4, 0x7f800000, PT ;  /* 0x7f8000000400780c */ /* 0x000fc80003f04070 */
[----:B------:R-:W-:-:S09]  /*b980*/  SEL R0, R0, 0x7c, P0 ;  /* 0x0000007c00007807 */ /* 0x000fd20000000000 */
.L_x_23306:
[----:B------:R-:W-:Y:S05]  /*b990*/  BSYNC.RECONVERGENT B0 ;  /* 0x0000000000007941 */ /* 0x000fea0003800200 */
.L_x_23304:
[----:B------:R-:W-:-:S04]  /*b9a0*/  SHF.R.U32.HI R5, RZ, 0x18, R5 ;  /* 0x00000018ff057819 */ /* 0x000fc80000011605 */
[----:B------:R-:W-:-:S05]  /*b9b0*/  LOP3.LUT R5, R0, 0x80, R5, 0xf8, !PT ;  /* 0x0000008000057812 */ /* 0x000fca00078ef805 */
[----:B------:R-:W-:Y:S01]  /*b9c0*/  STG.E.U8 desc[UR36][R2.64], R5 ;  /* 0x0000000502007986 */ /* 0x000fe2000c101124 */
[----:B------:R-:W-:Y:S05]  /*b9d0*/  EXIT ;  /* 0x000000000000794d */ /* 0x000fea0003800000 */
.L_x_23298:
[----:B------:R-:W0:Y:S02]  /*b9e0*/  I2F.S8 R0, R18 ;  /* 0x0000001200007306 */ /* 0x000e240000001400 */
[----:B0-----:R-:W-:-:S05]  /*b9f0*/  F2FP.BF16.F32.PACK_AB R0, RZ, R0 ;  /* 0x00000000ff00723e */ /* 0x001fca00000010ff */
[----:B------:R-:W-:Y:S01]  /*ba00*/  STG.E.U16 desc[UR36][R2.64], R0 ;  /* 0x0000000002007986 */ /* 0x000fe2000c101524 */
[----:B------:R-:W-:Y:S05]  /*ba10*/  EXIT ;  /* 0x000000000000794d */ /* 0x000fea0003800000 */
        .weak           $__internal_22_$__cuda_sm20_rem_s16
        .type           $__internal_22_$__cuda_sm20_rem_s16,@function
        .size           $__internal_22_$__cuda_sm20_rem_s16,(.L_x_54674 - $__internal_22_$__cuda_sm20_rem_s16)
$__internal_22_$__cuda_sm20_rem_s16:
        /* <DEDUP_REMOVED lines=14> */
[----:B------:R-:W-:-:S03]  /*bb00*/  IMAD.MOV R10, RZ, RZ, -R7 ;  /* 0x000000ffff0a7224 */ /* 0x000fc600078e0a07 */
[----:B------:R-:W-:-:S04]  /*bb10*/  VIADD R9, R9, 0x2 ;  /* 0x0000000209097836 */ /* 0x000fc80000000000 */
[----:B------:R-:W-:Y:S01]  /*bb20*/  FMUL.RZ R8, R8, R9 ;  /* 0x0000000908087220 */ /* 0x000fe2000040c000 */
[----:B------:R-:W-:-:S05]  /*bb30*/  IABS R9, R5 ;  /* 0x0000000500097213 */ /* 0x000fca0000000000 */
[----:B------:R-:W0:Y:S01]  /*bb40*/  F2I.U32.TRUNC.NTZ R8, R8 ;  /* 0x0000000800087305 */ /* 0x000e22000020f000 */
[----:B------:R-:W-:Y:S01]  /*bb50*/  IMAD.MOV R11, RZ, RZ, -R9 ;  /* 0x000000ffff0b7224 */ /* 0x000fe200078e0a09 */
[----:B0-----:R-:W-:-:S05]  /*bb60*/  LOP3.LUT R9, R8, 0xffff, RZ, 0xc0, !PT ;  /* 0x0000ffff08097812 */ /* 0x001fca00078ec0ff */
[----:B------:R-:W-:-:S05]  /*bb70*/  IMAD R9, R9, R11, R12 ;  /* 0x0000000b09097224 */ /* 0x000fca00078e020c */
[----:B------:R-:W-:-:S05]  /*bb80*/  LOP3.LUT R10, R10, R9, RZ, 0x3c, !PT ;  /* 0x000000090a0a7212 */ /* 0x000fca00078e3cff */
[----:B------:R-:W-:Y:S02]  /*bb90*/  IMAD.IADD R10, R7, 0x1, R10 ;  /* 0x00000001070a7824 */ /* 0x000fe400078e020a */
[----:B------:R-:W-:Y:S02]  /*bba0*/  IMAD.MOV.U32 R7, RZ, RZ, 0x0 ;  /* 0x00000000ff077424 */ /* 0x000fe400078e00ff */
[----:B------:R-:W-:Y:S02]  /*bbb0*/  @!P0 IMAD.MOV.U32 R10, RZ, RZ, -0x1 ;  /* 0xffffffffff0a8424 */ /* 0x000fe400078e00ff */
[----:B------:R-:W-:Y:S05]  /*bbc0*/  RET.REL.NODEC R6 `(_ZN2at6native27unrolled_elementwise_kernelINS0_13BinaryFunctorIaaaZZZNS0_16fmod_kernel_cudaERNS_18TensorIteratorBaseEENKUlvE_clEvENKUlvE0_clEvEUlaaE_EESt5arrayIPcLm3EELi4E23TrivialOffsetCalculatorILi2EjESC_ILi1EjENS0_6memory12LoadWithCastILi2EEENSF_13StoreWithCastILi1EEEEEviT_T0_T2_T3_T4_T5_) ;  /* 0xffffff44060c7950 */ /* 0x000fea0003c3ffff */
.L_x_23307:
        /* <DEDUP_REMOVED lines=11> */
.L_x_54674:


//--------------------- .text._ZN2at6native18elementwise_kernelILi128ELi4EZNS0_22gpu_kernel_impl_nocastINS0_13BinaryFunctorIaaaZZZNS0_16fmod_kernel_cudaERNS_18TensorIteratorBaseEENKUlvE_clEvENKUlvE0_clEvEUlaaE_EEEEvS5_RKT_EUliE_EEviT1_ --------------------------
	.section	.text._ZN2at6native18elementwise_kernelILi128ELi4EZNS0_22gpu_kernel_impl_nocastINS0_13BinaryFunctorIaaaZZZNS0_16fmod_kernel_cudaERNS_18TensorIteratorBaseEENKUlvE_clEvENKUlvE0_clEvEUlaaE_EEEEvS5_RKT_EUliE_EEviT1_,"ax",@progbits
	.align	128
        .global         _ZN2at6native18elementwise_kernelILi128ELi4EZNS0_22gpu_kernel_impl_nocastINS0_13BinaryFunctorIaaaZZZNS0_16fmod_kernel_cudaERNS_18TensorIteratorBaseEENKUlvE_clEvENKUlvE0_clEvEUlaaE_EEEEvS5_RKT_EUliE_EEviT1_
        .type           _ZN2at6native18elementwise_kernelILi128ELi4EZNS0_22gpu_kernel_impl_nocastINS0_13BinaryFunctorIaaaZZZNS0_16fmod_kernel_cudaERNS_18TensorIteratorBaseEENKUlvE_clEvENKUlvE0_clEvEUlaaE_EEEEvS5_RKT_EUliE_EEviT1_,@function
        .size           _ZN2at6native18elementwise_kernelILi128ELi4EZNS0_22gpu_kernel_impl_nocastINS0_13BinaryFunctorIaaaZZZNS0_16fmod_kernel_cudaERNS_18TensorIteratorBaseEENKUlvE_clEvENKUlvE0_clEvEUlaaE_EEEEvS5_RKT_EUliE_EEviT1_,(.L_x_54675 - _ZN2at6native18elementwise_kernelILi128ELi4EZNS0_22gpu_kernel_impl_nocastINS0_13BinaryFunctorIaaaZZZNS0_16fmod_kernel_cudaERNS_18TensorIteratorBaseEENKUlvE_clEvENKUlvE0_clEvEUlaaE_EEEEvS5_RKT_EUliE_EEviT1_)
        .other          _ZN2at6native18elementwise_kernelILi128ELi4EZNS0_22gpu_kernel_impl_nocastINS0_13BinaryFunctorIaaaZZZNS0_16fmod_kernel_cudaERNS_18TensorIteratorBaseEENKUlvE_clEvENKUlvE0_clEvEUlaaE_EEEEvS5_RKT_EUliE_EEviT1_,@"STO_CUDA_ENTRY STV_DEFAULT"
_ZN2at6native18elementwise_kernelILi128ELi4EZNS0_22gpu_kernel_impl_nocastINS0_13BinaryFunctorIaaaZZZNS0_16fmod_kernel_cudaERNS_18TensorIteratorBaseEENKUlvE_clEvENKUlvE0_clEvEUlaaE_EEEEvS5_RKT_EUliE_EEviT1_:
.text._ZN2at6native18elementwise_kernelILi128ELi4EZNS0_22gpu_kernel_impl_nocastINS0_13BinaryFunctorIaaaZZZNS0_16fmod_kernel_cudaERNS_18TensorIteratorBaseEENKUlvE_clEvENKUlvE0_clEvEUlaaE_EEEEvS5_RKT_EUliE_EEviT1_:
        /* <DEDUP_REMOVED lines=15> */
[----:B0-----:R0:W5:Y:S04]  /*00f0*/  LDG.E.S8 R4, desc[UR6][R4.64] ;  /* 0x0000000604047981 */ /* 0x001168000c1e1300 */
[----:B-1----:R0:W5:Y:S01]  /*0100*/  LDG.E.S8 R8, desc[UR6][R8.64] ;  /* 0x0000000608087981 */ /* 0x002162000c1e1300 */
[----:B------:R-:W-:-:S07]  /*0110*/  MOV R10, 0x130 ;  /* 0x00000130000a7802 */ /* 0x000fce0000000f00 */
[----:B0----5:R-:W-:Y:S05]  /*0120*/  CALL.REL.NOINC `($__internal_23_$__cuda_sm20_rem_s16) ;  /* 0x0000005c00a47944 */ /* 0x021fea0003c00000 */
[----:B------:R-:W0:Y:S01]  /*0130*/  LDC.64 R4, c[0x0][0x5e8] ;  /* 0x00017a00ff047b82 */ /* 0x000e220000000a00 */
[----:B------:R-:W-:Y:S01]  /*0140*/  IADD3 R3, PT, PT, R3, 0x80, RZ ;  /* 0x0000008003037810 */ /* 0x000fe20007ffe0ff */
[----:B0-----:R0:W-:Y:S06]  /*0150*/  STG.E.U8 desc[UR6][R4.64], R9 ;  /* 0x0000000904007986 */ /* 0x0011ec000c101106 */
.L_x_23310:
[----:B------:R-:W-:Y:S05]  /*0160*/  BSYNC.RECONVERGENT B0 ;  /* 0x0000000000007941 */ /* 0x000fea0003800200 */
.L_x_23309:
[----:B------:R-:W1:Y:S01]  /*0170*/  LDCU UR4, c[0x0][0x380] ;  /* 0x00007000ff0477ac */ /* 0x000e620008000800 */
[----:B------:R-:W-:Y:S01]  /*0180*/  BSSY.RECONVERGENT B0, `(.L_x_23311) ;  /* 0x000000c000007945 */ /* 0x000fe20003800200 */
[----:B-1----:R-:W-:-:S13]  /*0190*/  ISETP.GE.AND P0, PT, R3, UR4, PT ;  /* 0x0000000403007c0c */ /* 0x002fda000bf06270 */
[----:B------:R-:W-:Y:S05]  /*01a0*/  @P0 BRA `(.L_x_23312) ;  /* 0x0000000000240947 */ /* 0x000fea0003800000 */
[----:B0-----:R-:W0:Y:S08]  /*01b0*/  LDC.64 R4, c[0x0][0x5f0] ;  /* 0x00017c00ff047b82 */ /* 0x001e300000000a00 */
        /* <DEDUP_REMOVED lines=8> */
.L_x_23312:
[----:B------:R-:W-:Y:S05]  /*0240*/  BSYNC.RECONVERGENT B0 ;  /* 0x0000000000007941 */ /* 0x000fea0003800200 */
.L_x_23311:
[----:B------:R-:W2:Y:S01]  /*0250*/  LDCU UR4, c[0x0][0x380] ;  /* 0x00007000ff0477ac */ /* 0x000ea20008000800 */
[----:B------:R-:W-:Y:S01]  /*0260*/  BSSY.RECONVERGENT B0, `(.L_x_23313) ;  /* 0x000000c000007945 */ /* 0x000fe20003800200 */
[----:B--2---:R-:W-:-:S13]  /*0270*/  ISETP.GE.AND P0, PT, R3, UR4, PT ;  /* 0x0000000403007c0c */ /* 0x004fda000bf06270 */
[----:B------:R-:W-:Y:S05]  /*0280*/  @P0 BRA `(.L_x_23314) ;  /* 0x0000000000240947 */ /* 0x000fea0003800000 */
[----:B01----:R-:W0:Y:S08]  /*0290*/  LDC.64 R4, c[0x0][0x5f0] ;  /* 0x00017c00ff047b82 */ /* 0x003e300000000a00 */
        /* <DEDUP_REMOVED lines=8> */
.L_x_23314:
[----:B------:R-:W-:Y:S05]  /*0320*/  BSYNC.RECONVERGENT B0 ;  /* 0x0000000000007941 */ /* 0x000fea0003800200 */
.L_x_23313:
[----:B------:R-:W3:Y:S02]  /*0330*/  LDCU UR4, c[0x0][0x380] ;  /* 0x00007000ff0477ac */ /* 0x000ee40008000800 */
[----:B---3--:R-:W-:-:S13]  /*0340*/  ISETP.GE.AND P0, PT, R3, UR4, PT ;  /* 0x0000000403007c0c */ /* 0x008fda000bf06270 */
[----:B------:R-:W-:Y:S05]  /*0350*/  @P0 EXIT ;  /* 0x000000000000094d */ /* 0x000fea0003800000 */
[----:B012---:R-:W0:Y:S08]  /*0360*/  LDC.64 R4, c[0x0][0x5f0] ;  /* 0x00017c00ff047b82 */ /* 0x007e300000000a00 */
[----:B------:R-:W1:Y:S01]  /*0370*/  LDC.64 R8, c[0x0][0x5f8] ;  /* 0x00017e00ff087b82 */ /* 0x000e620000000a00 */
[----:B0-----:R0:W5:Y:S04]  /*0380*/  LDG.E.S8 R4, desc[UR6][R4.64] ;  /* 0x0000000604047981 */ /* 0x001168000c1e1300 */
[----:B-1----:R0:W5:Y:S01]  /*0390*/  LDG.E.S8 R8, desc[UR6][R8.64] ;  /* 0x0000000608087981 */ /* 0x002162000c1e1300 */
[----:B------:R-:W-:-:S07]  /*03a0*/  MOV R10, 0x3c0 ;  /* 0x000003c0000a7802 */ /* 0x000fce0000000f00 */
[----:B0----5:R-:W-:Y:S05]  /*03b0*/  CALL.REL.NOINC `($__internal_23_$__cuda_sm20_rem_s16) ;  /* 0x0000005c00007944 */ /* 0x021fea0003c00000 */
[----:B------:R-:W0:Y:S02]  /*03c0*/  LDC.64 R2, c[0x0][0x5e8] ;  /* 0x00017a00ff027b82 */ /* 0x000e240000000a00 */
[----:B0-----:R-:W-:Y:S01]  /*03d0*/  STG.E.U8 desc[UR6][R2.64], R9 ;  /* 0x0000000902007986 */ /* 0x001fe2000c101106 */
[----:B------:R-:W-:Y:S05]  /*03e0*/  EXIT ;  /* 0x000000000000794d */ /* 0x000fea0003800000 */
.L_x_23308:
        /* <DEDUP_REMOVED lines=355> */
.L_x_23317:
[----:B------:R-:W0:Y:S01]  /*1a20*/  LDCU.128 UR8, c[0x0][0x5f0] ;  /* 0x0000be00ff0877ac */ /* 0x000e220008000c00 */
[----:B------:R-:W1:Y:S01]  /*1a30*/  LDCU.64 UR4, c[0x0][0x5e8] ;  /* 0x0000bd00ff0477ac */ /* 0x000e620008000a00 */
[----:B0-----:R-:W-:Y:S02]  /*1a40*/  IADD3 R12, P0, PT, R6, UR8, RZ ;  /* 0x00000008060c7c10 */ /* 0x001fe4000ff1e0ff */
[----:B------:R-:W-:Y:S02]  /*1a50*/  IADD3 R8, P1, PT, R4, UR10, RZ ;  /* 0x0000000a04087c10 */ /* 0x000fe4000ff3e0ff */
[----:B------:R-:W-:Y:S02]  /*1a60*/  IADD3.X R13, PT, PT, RZ, UR9, RZ, P0, !PT ;  /* 0x00000009ff0d7c10 */ /* 0x000fe400087fe4ff */
[----:B------:R-:W-:-:S03]  /*1a70*/  IADD3.X R9, PT, PT, RZ, UR11, RZ, P1, !PT ;  /* 0x0000000bff097c10 */ /* 0x000fc60008ffe4ff */
[----:B------:R0:W5:Y:S04]  /*1a80*/  LDG.E.S8 R4, desc[UR6][R12.64] ;  /* 0x000000060c047981 */ /* 0x000168000c1e1300 */
[----:B------:R0:W5:Y:S01]  /*1a90*/  LDG.E.S8 R8, desc[UR6][R8.64] ;  /* 0x0000000608087981 */ /* 0x000162000c1e1300 */
[----:B-1----:R-:W-:Y:S02]  /*1aa0*/  IADD3 R6, P0, PT, R5, UR4, RZ ;  /* 0x0000000405067c10 */ /* 0x002fe4000ff1e0ff */
[----:B------:R-:W-:Y:S02]  /*1ab0*/  MOV R10, 0x1ae0 ;  /* 0x00001ae0000a7802 */ /* 0x000fe40000000f00 */
[----:B------:R-:W-:-:S09]  /*1ac0*/  IADD3.X R7, PT, PT, RZ, UR5, RZ, P0, !PT ;  /* 0x00000005ff077c10 */ /* 0x000fd200087fe4ff */
[----:B0----5:R-:W-:Y:S05]  /*1ad0*/  CALL.REL.NOINC `($__internal_23_$__cuda_sm20_rem_s16) ;  /* 0x0000004400387944 */ /* 0x021fea0003c00000 */
[----:B------:R0:W-:Y:S01]  /*1ae0*/  STG.E.U8 desc[UR6][R6.64], R9 ;  /* 0x0000000906007986 */ /* 0x0001e2000c101106 */
[----:B------:R-:W-:-:S07]  /*1af0*/  IADD3 R3, PT, PT, R3, 0x80, RZ ;  /* 0x0000008003037810 */ /* 0x000fce0007ffe0ff */
.L_x_23316:
[----:B------:R-:W-:Y:S05]  /*1b00*/  BSYNC.RECONVERGENT B0 ;  /* 0x0000000000007941 */ /* 0x000fea0003800200 */
.L_x_23315:
[----:B------:R-:W1:Y:S01]  /*1b10*/  LDCU UR4, c[0x0][0x380] ;  /* 0x00007000ff0477ac */ /* 0x000e620008000800 */
[----:B------:R-:W-:Y:S01]  /*1b20*/  BSSY.RECONVERGENT B0, `(.L_x_23318) ;  /* 0x000016d000007945 */ /* 0x000fe20003800200 */
[----:B-1----:R-:W-:-:S13]  /*1b30*/  ISETP.GE.AND P0, PT, R3, UR4, PT ;  /* 0x0000000403007c0c */ /* 0x002fda000bf06270 */
[----:B------:R-:W-:Y:S05]  /*1b40*/  @P0 BRA `(.L_x_23319) ;  /* 0x0000001400a80947 */ /* 0x000fea0003800000 */
        /* <DEDUP_REMOVED lines=8> */
[----:B0-----:R-:W-:-:S04]  /*1bd0*/  SHF.R.U32.HI R9, RZ, UR5, R8 ;  /* 0x00000005ff097c19 */ /* 0x001fc80008011608 */
[----:B------:R-:W-:-:S05]  /*1be0*/  IADD3 R4, PT, PT, -R9, RZ, RZ ;  /* 0x000000ff09047210 */ /* 0x000fca0007ffe1ff */
[----:B--2---:R-:W-:-:S04]  /*1bf0*/  IMAD R4, R4, UR8, R3 ;  /* 0x0000000804047c24 */ /* 0x004fc8000f8e0203 */
[C---:B---3--:R-:W-:Y:S02]  /*1c00*/  IMAD R5, R4.reuse, UR10, RZ ;  /* 0x0000000a04057c24 */ /* 0x048fe4000f8e02ff */
        /* <DEDUP_REMOVED lines=336> */
.L_x_23320:
        /* <DEDUP_REMOVED lines=14> */
.L_x_23319:
[----:B------:R-:W-:Y:S05]  /*31f0*/  BSYNC.RECONVERGENT B0 ;  /* 0x0000000000007941 */ /* 0x000fea0003800200 */
.L_x_23318:
[----:B------:R-:W2:Y:S01]  /*3200*/  LDCU UR4, c[0x0][0x380] ;  /* 0x00007000ff0477ac */ /* 0x000ea20008000800 */
[----:B------:R-:W-:Y:S01]  /*3210*/  BSSY.RECONVERGENT B0, `(.L_x_23321) ;  /* 0x000016d000007945 */ /* 0x000fe20003800200 */
[----:B--2---:R-:W-:-:S13]  /*3220*/  ISETP.GE.AND P0, PT, R3, UR4, PT ;  /* 0x0000000403007c0c */ /* 0x004fda000bf06270 */
[----:B------:R-:W-:Y:S05]  /*3230*/  @P0 BRA `(.L_x_23322) ;  /* 0x0000001400a80947 */ /* 0x000fea0003800000 */
[----:B------:R-:W2:Y:S01]  /*3240*/  LDCU.64 UR4, c[0x0][0x390] ;  /* 0x00007200ff0477ac */ /* 0x000ea20008000a00 */
[----:B------:R-:W-:Y:S01]  /*3250*/  HFMA2 R4, -RZ, RZ, 0, 0 ;  /* 0x00000000ff047431 */ /* 0x000fe200000001ff */
[----:B------:R-:W-:Y:S01]  /*3260*/  MOV R5, R3 ;  /* 0x0000000300057202 */ /* 0x000fe20000000f00 */
[----:B------:R-:W3:Y:S01]  /*3270*/  LDCU UR8, c[0x0][0x38c] ;  /* 0x00007180ff0877ac */ /* 0x000ee20008000800 */
[----:B------:R-:W-:Y:S01]  /*3280*/  ISETP.NE.AND P0, PT, R2, RZ, PT ;  /* 0x000000ff0200720c */ /* 0x000fe20003f05270 */
[----:B------:R-:W4:Y:S01]  /*3290*/  LDCU.64 UR10, c[0x0][0x4b8] ;  /* 0x00009700ff0a77ac */ /* 0x000f220008000a00 */
[----:B--2---:R-:W-:Y:S01]  /*32a0*/  IMAD.HI.U32 R8, R3, UR4, R4 ;  /* 0x0000000403087c27 */ /* 0x004fe2000f8e0004 */
[----:B------:R-:W2:Y:S04]  /*32b0*/  LDCU UR4, c[0x0][0x4c0] ;  /* 0x00009800ff0477ac */ /* 0x000ea80008000800 */
[----:B01----:R-:W-:-:S04]  /*32c0*/  SHF.R.U32.HI R9, RZ, UR5, R8 ;  /* 0x00000005ff097c19 */ /* 0x003fc80008011608 */
[----:B------:R-:W-:-:S05]  /*32d0*/  IADD3 R4, PT, PT, -R9, RZ, RZ ;  /* 0x000000ff09047210 */ /* 0x000fca0007ffe1ff */
[----:B---3--:R-:W-:-:S04]  /*32e0*/  IMAD R4, R4, UR8, R3 ;  /* 0x0000000804047c24 */ /* 0x008fc8000f8e0203 */
[C---:B----4-:R-:W-:Y:S02]  /*32f0*/  IMAD R5, R4.reuse, UR10, RZ ;  /* 0x0000000a04057c24 */ /* 0x050fe4000f8e02ff */
        /* <DEDUP_REMOVED lines=336> */
.L_x_23323:
        /* <DEDUP_REMOVED lines=14> */
.L_x_23322:
[----:B------:R-:W-:Y:S05]  /*48e0*/  BSYNC.RECONVERGENT B0 ;  /* 0x0000000000007941 */ /* 0x000fea0003800200 */
.L_x_23321:
[----:B------:R-:W3:Y:S02]  /*48f0*/  LDCU UR4, c[0x0][0x380] ;  /* 0x00007000ff0477ac */ /* 0x000ee40008000800 */
[----:B---3--:R-:W-:-:S13]  /*4900*/  ISETP.GE.AND P0, PT, R3, UR4, PT ;  /* 0x0000000403007c0c */ /* 0x008fda000bf06270 */
[----:B------:R-:W-:Y:S05]  /*4910*/  @P0 EXIT ;  /* 0x000000000000094d */ /* 0x000fea0003800000 */
[----:B------:R-:W0:Y:S01]  /*4920*/  LDCU.64 UR4, c[0x0][0x390] ;  /* 0x00007200ff0477ac */ /* 0x000e220008000a00 */
[----:B------:R-:W-:Y:S01]  /*4930*/  HFMA2 R4, -RZ, RZ, 0, 0 ;  /* 0x00000000ff047431 */ /* 0x000fe200000001ff */
[----:B------:R-:W-:Y:S01]  /*4940*/  MOV R5, R3 ;  /* 0x0000000300057202 */ /* 0x000fe20000000f00 */
[----:B------:R-:W3:Y:S01]  /*4950*/  LDCU UR8, c[0x0][0x38c] ;  /* 0x00007180ff0877ac */ /* 0x000ee20008000800 */
[----:B------:R-:W-:Y:S01]  /*4960*/  ISETP.NE.AND P0, PT, R2, RZ, PT ;  /* 0x000000ff0200720c */ /* 0x000fe20003f05270 */
[----:B------:R-:W4:Y:S01]  /*4970*/  LDCU.64 UR10, c[0x0][0x4b8] ;  /* 0x00009700ff0a77ac */ /* 0x000f220008000a00 */
[----:B012---:R-:W-:Y:S01]  /*4980*/  IMAD.HI.U32 R6, R3, UR4, R4 ;  /* 0x0000000403067c27 */ /* 0x007fe2000f8e0004 */
[----:B------:R-:W0:Y:S04]  /*4990*/  LDCU UR4, c[0x0][0x4c0] ;  /* 0x00009800ff0477ac */ /* 0x000e280008000800 */
[----:B------:R-:W-:-:S04]  /*49a0*/  SHF.R.U32.HI R7, RZ, UR5, R6 ;  /* 0x00000005ff077c19 */ /* 0x000fc80008011606 */
[----:B------:R-:W-:-:S05]  /*49b0*/  IADD3 R4, PT, PT, -R7, RZ, RZ ;  /* 0x000000ff07047210 */ /* 0x000fca0007ffe1ff */
[----:B---3--:R-:W-:-:S04]  /*49c0*/  IMAD R2, R4, UR8, R3 ;  /* 0x0000000804027c24 */ /* 0x008fc8000f8e0203 */
[C---:B----4-:R-:W-:Y:S02]  /*49d0*/  IMAD R3, R2.reuse, UR10, RZ ;  /* 0x0000000a02037c24 */ /* 0x050fe4000f8e02ff */
        /* <DEDUP_REMOVED lines=336> */
.L_x_23324:
        /* <DEDUP_REMOVED lines=12> */
[----:B------:R-:W-:Y:S01]  /*5fa0*/  STG.E.U8 desc[UR6][R2.64], R9 ;  /* 0x0000000902007986 */ /* 0x000fe2000c101106 */
[----:B------:R-:W-:Y:S05]  /*5fb0*/  EXIT ;  /* 0x000000000000794d */ /* 0x000fea0003800000 */
        .weak           $__internal_23_$__cuda_sm20_rem_s16
        .type           $__internal_23_$__cuda_sm20_rem_s16,@function
        .size           $__internal_23_$__cuda_sm20_rem_s16,(.L_x_54675 - $__internal_23_$__cuda_sm20_rem_s16)
$__internal_23_$__cuda_sm20_rem_s16:
[----:B------:R-:W-:Y:S01]  /*5fc0*/  IABS R11, R8 ;  /* 0x00000008000b7213 */ /* 0x000fe20000000000 */
[----:B------:R-:W-:Y:S01]  /*5fd0*/  HFMA2 R9, -RZ, RZ, 15, 0 ;  /* 0x4b800000ff097431 */ /* 0x000fe200000001ff */
[----:B------:R-:W-:Y:S02]  /*5fe0*/  IABS R14, R4 ;  /* 0x00000004000e7213 */ /* 0x000fe40000000000 */
[----:B------:R0:W1:Y:S01]  /*5ff0*/  I2F.U16 R5, R11 ;  /* 0x0000000b00057306 */ /* 0x0000620000101000 */
[----:B------:R-:W-:Y:S02]  /*6000*/  SHF.R.U32.HI R4, RZ, 0x1f, R4 ;  /* 0x0000001fff047819 */ /* 0x000fe40000011604 */
[----:B0-----:R-:W-:Y:S02]  /*6010*/  IADD3 R11, PT, PT, RZ, -R11, RZ ;  /* 0x8000000bff0b7210 */ /* 0x001fe40007ffe0ff */
[C---:B-1----:R-:W-:Y:S02]  /*6020*/  FSETP.GEU.AND P1, PT, |R5|.reuse, 1.175494350822287508e-38, PT ;  /* 0x008000000500780b */ /* 0x042fe40003f2e200 */
[----:B------:R-:W-:-:S02]  /*6030*/  FSETP.GT.AND P0, PT, |R5|, 8.50705917302346158658e+37, PT ;  /* 0x7e8000000500780b */ /* 0x000fc40003f04200 */
[----:B------:R-:W-:-:S04]  /*6040*/  FSEL R9, R9, 1, !P1 ;  /* 0x3f80000009097808 */ /* 0x000fc80004800000 */
[----:B------:R-:W-:Y:S02]  /*6050*/  FSEL R12, R9, 0.25, !P0 ;  /* 0x3e800000090c7808 */ /* 0x000fe40004000000 */
[----:B------:R-:W-:Y:S02]  /*6060*/  ISETP.NE.AND P0, PT, R8, RZ, PT ;  /* 0x000000ff0800720c */ /* 0x000fe40003f05270 */
[----:B------:R-:W-:Y:S01]  /*6070*/  IADD3 R8, PT, PT, -R4, RZ, RZ ;  /* 0x000000ff04087210 */ /* 0x000fe20007ffe1ff */
[----:B------:R-:W-:Y:S02]  /*6080*/  FMUL R9, R5, R12 ;  /* 0x0000000c05097220 */ /* 0x000fe40000400000 */
[----:B------:R-:W-:Y:S08]  /*6090*/  I2F.U16.RZ R5, R14 ;  /* 0x0000000e00057306 */ /* 0x000ff0000010d000 */
[----:B------:R-:W0:Y:S02]  /*60a0*/  MUFU.RCP R9, R9 ;  /* 0x0000000900097308 */ /* 0x000e240000001000 */
[----:B0-----:R-:W-:-:S05]  /*60b0*/  FMUL R12, R12, R9 ;  /* 0x000000090c0c7220 */ /* 0x001fca0000400000 */
[----:B------:R-:W-:-:S05]  /*60c0*/  IADD3 R12, PT, PT, R12, 0x2, RZ ;  /* 0x000000020c0c7810 */ /* 0x000fca0007ffe0ff */
[----:B------:R-:W-:-:S06]  /*60d0*/  FMUL.RZ R5, R5, R12 ;  /* 0x0000000c05057220 */ /* 0x000fcc000040c000 */
[----:B------:R-:W0:Y:S02]  /*60e0*/  F2I.U32.TRUNC.NTZ R5, R5 ;  /* 0x0000000500057305 */ /* 0x000e24000020f000 */
[----:B0-----:R-:W-:-:S05]  /*60f0*/  LOP3.LUT R9, R5, 0xffff, RZ, 0xc0, !PT ;  /* 0x0000ffff05097812 */ /* 0x001fca00078ec0ff */
[----:B------:R-:W-:Y:S02]  /*6100*/  IMAD R9, R9, R11, R14 ;  /* 0x0000000b09097224 */ /* 0x000fe400078e020e */
[----:B------:R-:W-:-:S03]  /*6110*/  HFMA2 R11, -RZ, RZ, 0, 0 ;  /* 0x00000000ff0b7431 */ /* 0x000fc600000001ff */
[----:B------:R-:W-:-:S04]  /*6120*/  LOP3.LUT R9, R8, R9, RZ, 0x3c, !PT ;  /* 0x0000000908097212 */ /* 0x000fc800078e3cff */
[----:B------:R-:W-:Y:S02]  /*6130*/  IADD3 R9, PT, PT, R4, R9, RZ ;  /* 0x0000000904097210 */ /* 0x000fe40007ffe0ff */
[----:B------:R-:W-:Y:S01]  /*6140*/  @!P0 MOV R9, 0xffffffff ;  /* 0xffffffff00098802 */ /* 0x000fe20000000f00 */
[----:B------:R-:W-:Y:S06]  /*6150*/  RET.REL.NODEC R10 `(_ZN2at6native18elementwise_kernelILi128ELi4EZNS0_22gpu_kernel_impl_nocastINS0_13BinaryFunctorIaaaZZZNS0_16fmod_kernel_cudaERNS_18TensorIteratorBaseEENKUlvE_clEvENKUlvE0_clEvEUlaaE_EEEEvS5_RKT_EUliE_EEviT1_) ;  /* 0xffffff9c0aa87950 */ /* 0x000fec0003c3ffff */
.L_x_23325:
        /* <DEDUP_REMOVED lines=10> */
.L_x_54675:


//--------------------- .text._ZN2at6native27unrolled_elementwise_kernelINS0_13BinaryFunctorIaaaZZZNS0_16fmod_kernel_cudaERNS_18TensorIteratorBaseEENKUlvE_clEvENKUlvE0_clEvEUlaaE_EESt5arrayIPcLm3EELi4E23TrivialOffsetCalculatorILi2EjESC_ILi1EjENS0_6memory15LoadWithoutCastENSF_16StoreWithoutCastEEEviT_T0_T2_T3_T4_T5_ --------------------------
	.section	.text._ZN2at6native27unrolled_elementwise_kernelINS0_13BinaryFunctorIaaaZZZNS0_16fmod_kernel_cudaERNS_18TensorIteratorBaseEENKUlvE_clEvENKUlvE0_clEvEUlaaE_EESt5arrayIPcLm3EELi4E23TrivialOffsetCalculatorILi2EjESC_ILi1EjENS0_6memory15LoadWithoutCastENSF_16StoreWithoutCastEEEviT_T0_T2_T3_T4_T5_,"ax",@progbits
	.align	128
        .global         _ZN2at6native27unrolled_elementwise_kernelINS0_13BinaryFunctorIaaaZZZNS0_16fmod_kernel_cudaERNS_18TensorIteratorBaseEENKUlvE_clEvENKUlvE0_clEvEUlaaE_EESt5arrayIPcLm3EELi4E23TrivialOffsetCalculatorILi2EjESC_ILi1EjENS0_6memory15LoadWithoutCastENSF_16StoreWithoutCastEEEviT_T0_T2_T3_T4_T5_
        .type           _ZN2at6native27unrolled_elementwise_kernelINS0_13BinaryFunctorIaaaZZZNS0_16fmod_kernel_cudaERNS_18TensorIteratorBaseEENKUlvE_clEvENKUlvE0_clEvEUlaaE_EESt5arrayIPcLm3EELi4E23TrivialOffsetCalculatorILi2EjESC_ILi1EjENS0_6memory15LoadWithoutCastENSF_16StoreWithoutCastEEEviT_T0_T2_T3_T4_T5_,@function
        .size           _ZN2at6native27unrolled_elementwise_kernelINS0_13BinaryFunctorIaaaZZZNS0_16fmod_kernel_cudaERNS_18TensorIteratorBaseEENKUlvE_clEvENKUlvE0_clEvEUlaaE_EESt5arrayIPcLm3EELi4E23TrivialOffsetCalculatorILi2EjESC_ILi1EjENS0_6memory15LoadWithoutCastENSF_16StoreWithoutCastEEEviT_T0_T2_T3_T4_T5_,(.L_x_54676 - _ZN2at6native27unrolled_elementwise_kernelINS0_13BinaryFunctorIaaaZZZNS0_16fmod_kernel_cudaERNS_18TensorIteratorBaseEENKUlvE_clEvENKUlvE0_clEvEUlaaE_EESt5arrayIPcLm3EELi4E23TrivialOffsetCalculatorILi2EjESC_ILi1EjENS0_6memory15LoadWithoutCastENSF_16StoreWithoutCastEEEviT_T0_T2_T3_T4_T5_)
        .other          _ZN2at6native27unrolled_elementwise_kernelINS0_13BinaryFunctorIaaaZZZNS0_16fmod_kernel_cudaERNS_18TensorIteratorBaseEENKUlvE_clEvENKUlvE0_clEvEUlaaE_EESt5arrayIPcLm3EELi4E23TrivialOffsetCalculatorILi2EjESC_ILi1EjENS0_6memory15LoadWithoutCastENSF_16StoreWithoutCastEEEviT_T0_T2_T3_T4_T5_,@"STO_CUDA_ENTRY STV_DEFAULT"
_ZN2at6native27unrolled_elementwise_kernelINS0_13BinaryFunctorIaaaZZZNS0_16fmod_kernel_cudaERNS_18TensorIteratorBaseEENKUlvE_clEvENKUlvE0_clEvEUlaaE_EESt5arrayIPcLm3EELi4E23TrivialOffsetCalculatorILi2EjESC_ILi1EjENS0_6memory15LoadWithoutCastENSF_16StoreWithoutCastEEEviT_T0_T2_T3_T4_T5_:
.text._ZN2at6native27unrolled_elementwise_kernelINS0_13BinaryFunctorIaaaZZZNS0_16fmod_kernel_cudaERNS_18TensorIteratorBaseEENKUlvE_clEvENKUlvE0_clEvEUlaaE_EESt5arrayIPcLm3EELi4E23TrivialOffsetCalculatorILi2EjESC_ILi1EjENS0_6memory15LoadWithoutCastENSF_16StoreWithoutCastEEEviT_T0_T2_T3_T4_T5_:
[----:B------:R-:W-:Y:S01]  /*0000*/  LDC R1, c[0x0][0x37c] ;  /* 0x0000df00ff017b82 */ /* 0x000fe20000000800 */
[----:B------:R-:W0:Y:S07]  /*0010*/  S2R R17, SR_CTAID.X ;  /* 0x0000000000117919 */ /* 0x000e2e0000002500 */
[----:B------:R-:W0:Y:S01]  /*0020*/  LDC R2, c[0x0][0x380] ;  /* 0x0000e000ff027b82 */ /* 0x000e220000000800 */
[----:B------:R-:W1:Y:S01]  /*0030*/  LDCU.64 UR4, c[0x0][0x358] ;  /* 0x00006b00ff0477ac */ /* 0x000e620008000a00 */
[----:B------:R-:W-:Y:S01]  /*0040*/  PRMT R18, RZ, 0x7610, R18 ;  /* 0x00007610ff127816 */ /* 0x000fe20000000012 */
        /* <DEDUP_REMOVED lines=12> */
[----:B------:R-:W-:Y:S02]  /*0110*/  ISETP.GE.AND P1, PT, R0, R19, PT ;  /* 0x000000130000720c */ /* 0x000fe40003f26270 */
[----:B---3--:R-:W-:Y:S01]  /*0120*/  @!P0 IADD3 R24, P3, PT, R11, R24, RZ ;  /* 0x000000180b188210 */ /* 0x008fe20007f7e0ff */
[----:B------:R-:W3:Y:S01]  /*0130*/  LDC.64 R14, c[0x0][0x398] ;  /* 0x0000e600ff0e7b82 */ /* 0x000ee20000000a00 */
[----:B------:R-:W-:-:S03]  /*0140*/  PRMT R20, RZ, 0x7610, R20 ;  /* 0x00007610ff147816 */ /* 0x000fc60000000014 */
[----:B------:R-:W-:Y:S01]  /*0150*/  @!P0 IMAD.X R25, RZ, RZ, R25, P3 ;  /* 0x000000ffff198224 */ /* 0x000fe200018e0619 */
[----:B--2---:R-:W-:-:S03]  /*0160*/  @!P0 IADD3 R2, P5, PT, R11, R2, RZ ;  /* 0x000000020b028210 */ /* 0x004fc60007fbe0ff */
[----:B------:R-:W2:Y:S02]  /*0170*/  LDC.64 R10, c[0x0][0x398] ;  /* 0x0000e600ff0a7b82 */ /* 0x000ea40000000a00 */
[----:B------:R-:W-:Y:S01]  /*0180*/  @!P1 IMAD R21, R17, 0x200, R0 ;  /* 0x0000020011159824 */ /* 0x000fe200078e0200 */
[----:B-1----:R1:W5:Y:S01]  /*0190*/  @!P0 LDG.E.S8 R18, desc[UR4][R24.64] ;  /* 0x0000000418128981 */ /* 0x002362000c1e1300 */
[----:B------:R-:W-:-:S05]  /*01a0*/  @!P1 VIADD R0, R0, 0x80 ;  /* 0x0000008000009836 */ /* 0x000fca0000000000 */
[----:B------:R-:W-:Y:S01]  /*01b0*/  ISETP.GE.AND P2, PT, R0, R19, PT ;  /* 0x000000130000720c */ /* 0x000fe20003f46270 */
[----:B------:R-:W-:Y:S01]  /*01c0*/  @!P0 IMAD.X R3, RZ, RZ, R3, P5 ;  /* 0x000000ffff038224 */ /* 0x000fe200028e0603 */
[C---:B----4-:R-:W-:Y:S02]  /*01d0*/  @!P1 IADD3 R4, P3, PT, R21.reuse, R4, RZ ;  /* 0x0000000415049210 */ /* 0x050fe40007f7e0ff */
[----:B------:R-:W-:-:S09]  /*01e0*/  @!P1 IADD3 R6, P4, PT, R21, R6, RZ ;  /* 0x0000000615069210 */ /* 0x000fd20007f9e0ff */
[----:B------:R-:W-:Y:S01]  /*01f0*/  @!P2 IMAD R23, R17, 0x200, R0 ;  /* 0x000002001117a824 */ /* 0x000fe200078e0200 */
[----:B------:R4:W5:Y:S01]  /*0200*/  @!P0 LDG.E.S8 R20, desc[UR4][R2.64] ;  /* 0x0000000402148981 */ /* 0x000962000c1e1300 */
[----:B------:R-:W-:-:S05]  /*0210*/  @!P2 VIADD R0, R0, 0x80 ;  /* 0x000000800000a836 */ /* 0x000fca0000000000 */
[----:B------:R-:W-:Y:S01]  /*0220*/  ISETP.GE.AND P5, PT, R0, R19, PT ;  /* 0x000000130000720c */ /* 0x000fe20003fa6270 */
[----:B------:R-:W-:Y:S01]  /*0230*/  @!P1 IMAD.X R5, RZ, RZ, R5, P3 ;  /* 0x000000ffff059224 */ /* 0x000fe200018e0605 */
[----:B------:R-:W-:Y:S01]  /*0240*/  PRMT R21, RZ, 0x7610, R21 ;  /* 0x00007610ff157816 */ /* 0x000fe20000000015 */
[----:B------:R-:W-:Y:S01]  /*0250*/  @!P1 IMAD.X R7, RZ, RZ, R7, P4 ;  /* 0x000000ffff079224 */ /* 0x000fe200020e0607 */
[----:B------:R-:W-:Y:S02]  /*0260*/  PRMT R22, RZ, 0x7610, R22 ;  /* 0x00007610ff167816 */ /* 0x000fe40000000016 */
[----:B0-----:R-:W-:Y:S02]  /*0270*/  @!P2 IADD3 R8, P0, PT, R23, R8, RZ ;  /* 0x000000081708a210 */ /* 0x001fe40007f1e0ff */
[----:B------:R0:W5:Y:S05]  /*0280*/  @!P1 LDG.E.S8 R21, desc[UR4][R4.64] ;  /* 0x0000000404159981 */ /* 0x00016a000c1e1300 */
[----:B-1----:R-:W-:Y:S01]  /*0290*/  @!P5 IMAD R25, R17, 0x200, R0 ;  /* 0x000002001119d824 */ /* 0x002fe200078e0200 */
[----:B------:R0:W5:Y:S01]  /*02a0*/  @!P1 LDG.E.S8 R22, desc[UR4][R6.64] ;  /* 0x0000000406169981 */ /* 0x000162000c1e1300 */
[----:B------:R-:W-:Y:S01]  /*02b0*/  @!P2 IMAD.X R9, RZ, RZ, R9, P0 ;  /* 0x000000ffff09a224 */ /* 0x000fe200000e0609 */
[----:B--2---:R-:W-:-:S02]  /*02c0*/  @!P2 IADD3 R10, P3, PT, R23, R10, RZ ;  /* 0x0000000a170aa210 */ /* 0x004fc40007f7e0ff */
[C---:B------:R-:W-:Y:S02]  /*02d0*/  @!P5 IADD3 R12, P0, PT, R25.reuse, R12, RZ ;  /* 0x0000000c190cd210 */ /* 0x040fe40007f1e0ff */
[----:B---3--:R-:W-:Y:S01]  /*02e0*/  @!P5 IADD3 R14, P1, PT, R25, R14, RZ ;  /* 0x0000000e190ed210 */ /* 0x008fe20007f3e0ff */
[----:B------:R-:W-:Y:S01]  /*02f0*/  @!P2 IMAD.X R11, RZ, RZ, R11, P3 ;  /* 0x000000ffff0ba224 */ /* 0x000fe200018e060b */
[----:B------:R-:W-:Y:S01]  /*0300*/  PRMT R24, RZ, 0x7610, R24 ;  /* 0x00007610ff187816 */ /* 0x000fe20000000018 */
[----:B------:R-:W-:Y:S01]  /*0310*/  @!P5 IMAD.X R13, RZ, RZ, R13, P0 ;  /* 0x000000ffff0dd224 */ /* 0x000fe200000e060d */
[----:B----4-:R-:W-:Y:S01]  /*0320*/  PRMT R3, RZ, 0x7610, R3 ;  /* 0x00007610ff037816 */ /* 0x010fe20000000003 */
[----:B------:R-:W-:Y:S01]  /*0330*/  @!P5 IMAD.X R15, RZ, RZ, R15, P1 ;  /* 0x000000ffff0fd224 */ /* 0x000fe200008e060f */
[----:B------:R-:W-:Y:S02]  /*0340*/  PRMT R0, RZ, 0x7610, R0 ;  /* 0x00007610ff007816 */ /* 0x000fe40000000000 */
[----:B------:R-:W-:Y:S01]  /*0350*/  PRMT R2, RZ, 0x7610, R2 ;  /* 0x00007610ff027816 */ /* 0x000fe20000000002 */
[----:B------:R0:W5:Y:S04]  /*0360*/  @!P2 LDG.E.S8 R24, desc[UR4][R8.64] ;  /* 0x000000040818a981 */ /* 0x000168000c1e1300 */
[----:B------:R0:W5:Y:S04]  /*0370*/  @!P2 LDG.E.S8 R3, desc[UR4][R10.64] ;  /* 0x000000040a03a981 */ /* 0x000168000c1e1300 */
[----:B------:R0:W5:Y:S04]  /*0380*/  @!P5 LDG.E.S8 R0, desc[UR4][R12.64] ;  /* 0x000000040c00d981 */ /* 0x000168000c1e1300 */
[----:B------:R0:W5:Y:S01]  /*0390*/  @!P5 LDG.E.S8 R2, desc[UR4][R14.64] ;  /* 0x000000040e02d981 */ /* 0x000162000c1e1300 */
[----:B------:R-:W-:Y:S01]  /*03a0*/  ISETP.GE.AND P0, PT, R16, R19, PT ;  /* 0x000000131000720c */ /* 0x000fe20003f06270 */
[----:B------:R-:W-:-:S12]  /*03b0*/  BSSY.RECONVERGENT B0, `(.L_x_23326) ;  /* 0x0000007000007945 */ /* 0x000fd80003800200 */
[----:B0-----:R-:W-:Y:S05]  /*03c0*/  @P0 BRA `(.L_x_23327) ;  /* 0x0000000000140947 */ /* 0x001fea0003800000 */
[----:B-----5:R-:W-:Y:S02]  /*03d0*/  PRMT R9, R18, 0x9910, RZ ;  /* 0x0000991012097816 */ /* 0x020fe400000000ff */
[----:B------:R-:W-:Y:S02]  /*03e0*/  PRMT R7, R20, 0x9910, RZ ;  /* 0x0000991014077816 */ /* 0x000fe400000000ff */
[----:B------:R-:W-:-:S07]  /*03f0*/  MOV R8, 0x410 ;  /* 0x0000041000087802 */ /* 0x000fce0000000f00 */
[----:B------:R-:W-:Y:S05]  /*0400*/  CALL.REL.NOINC `($__internal_24_$__cuda_sm20_rem_s16) ;  /* 0x0000000400107944 */ /* 0x000fea0003c00000 */
[----:B------:R-:W-:-:S07]  /*0410*/  IMAD.MOV.U32 R4, RZ, RZ, R11 ;  /* 0x000000ffff047224 */ /* 0x000fce00078e000b */
.L_x_23327:
[----:B------:R-:W-:Y:S05]  /*0420*/  BSYNC.RECONVERGENT B0 ;  /* 0x0000000000007941 */ /* 0x000fea0003800200 */
.L_x_23326:
[----:B------:R-:W-:Y:S01]  /*0430*/  VIADD R6, R16, 0x80 ;  /* 0x0000008010067836 */ /* 0x000fe20000000000 */
[----:B------:R-:W-:Y:S04]  /*0440*/  BSSY.RECONVERGENT B0, `(.L_x_23328) ;  /* 0x0000008000007945 */ /* 0x000fe80003800200 */
[----:B------:R-:W-:-:S13]  /*0450*/  ISETP.GE.AND P0, PT, R6, R19, PT ;  /* 0x000000130600720c */ /* 0x000fda0003f06270 */
[----:B------:R-:W-:Y:S05]  /*0460*/  @P0 BRA `(.L_x_23329) ;  /* 0x0000000000140947 */ /* 0x000fea0003800000 */
[----:B-----5:R-:W-:Y:S02]  /*0470*/  PRMT R9, R21, 0x9910, RZ ;  /* 0x0000991015097816 */ /* 0x020fe400000000ff */
[----:B------:R-:W-:Y:S02]  /*0480*/  PRMT R7, R22, 0x9910, RZ ;  /* 0x0000991016077816 */ /* 0x000fe400000000ff */
[----:B------:R-:W-:-:S07]  /*0490*/  MOV R8, 0x4b0 ;  /* 0x000004b000087802 */ /* 0x000fce0000000f00 */
[----:B------:R-:W-:Y:S05]  /*04a0*/  CALL.REL.NOINC `($__internal_24_$__cuda_sm20_rem_s16) ;  /* 0x0000000000e87944 */ /* 0x000fea0003c00000 */
[----:B------:R-:W-:-:S07]  /*04b0*/  IMAD.MOV.U32 R5, RZ, RZ, R11 ;  /* 0x000000ffff057224 */ /* 0x000fce00078e000b */
.L_x_23329:
[----:B------:R-:W-:Y:S05]  /*04c0*/  BSYNC.RECONVERGENT B0 ;  /* 0x0000000000007941 */ /* 0x000fea0003800200 */
.L_x_23328:
        /* <DEDUP_REMOVED lines=9> */
.L_x_23331:
[----:B------:R-:W-:Y:S05]  /*0560*/  BSYNC.RECONVERGENT B0 ;  /* 0x0000000000007941 */ /* 0x000fea0003800200 */
.L_x_23330:
        /* <DEDUP_REMOVED lines=8> */
.L_x_23333:
[----:B------:R-:W-:Y:S05]  /*05f0*/  BSYNC.RECONVERGENT B0 ;  /* 0x0000000000007941 */ /* 0x000fea0003800200 */
.L_x_23332:
[----:B------:R-:W-:Y:S01]  /*0600*/  ISETP.GE.AND P0, PT, R16, R19, PT ;  /* 0x000000131000720c */ /* 0x000fe20003f06270 */
[----:B------:R-:W-:Y:S04]  /*0610*/  BSSY.RECONVERGENT B0, `(.L_x_23334) ;  /* 0x000001a000007945 */ /* 0x000fe80003800200 */
[----:B------:R-:W-:Y:S08]  /*0620*/  BSSY.RELIABLE B1, `(.L_x_23335) ;  /* 0x0000011000017945 */ /* 0x000ff00003800100 */
[----:B------:R-:W-:Y:S05]  /*0630*/  @P0 BRA `(.L_x_23336) ;  /* 0x00000000003c0947 */ /* 0x000fea0003800000 */
[----:B------:R-:W0:Y:S01]  /*0640*/  LDCU.64 UR6, c[0x0][0x388] ;  /* 0x00007100ff0677ac */ /* 0x000e220008000a00 */
[----:B------:R-:W-:Y:S02]  /*0650*/  IMAD R8, R17, 0x200, R16 ;  /* 0x0000020011087824 */ /* 0x000fe400078e0210 */
[----:B------:R-:W-:-:S03]  /*0660*/  IMAD.MOV.U32 R16, RZ, RZ, R6 ;  /* 0x000000ffff107224 */ /* 0x000fc600078e0006 */
[----:B0-----:R-:W-:-:S05]  /*0670*/  IADD3 R8, P0, PT, R8, UR6, RZ ;  /* 0x0000000608087c10 */ /* 0x001fca000ff1e0ff */
[----:B------:R-:W-:Y:S01]  /*0680*/  IMAD.X R9, RZ, RZ, UR7, P0 ;  /* 0x00000007ff097e24 */ /* 0x000fe200080e06ff */
[----:B------:R-:W-:-:S04]  /*0690*/  ISETP.GE.AND P0, PT, R16, R19, PT ;  /* 0x000000131000720c */ /* 0x000fc80003f06270 */
[----:B------:R0:W-:Y:S09]  /*06a0*/  STG.E.U8 desc[UR4][R8.64], R4 ;  /* 0x0000000408007986 */ /* 0x0001f2000c101104 */
[----:B------:R-:W-:Y:S05]  /*06b0*/  @P0 BREAK.RELIABLE B1 ;  /* 0x0000000000010942 */ /* 0x000fea0003800100 */
[----:B------:R-:W-:Y:S05]  /*06c0*/  @P0 BRA `(.L_x_23337) ;  /* 0x0000000000380947 */ /* 0x000fea0003800000 */
[----:B------:R-:W1:Y:S01]  /*06d0*/  LDCU.64 UR6, c[0x0][0x388] ;  /* 0x00007100ff0677ac */ /* 0x000e620008000a00 */
[----:B------:R-:W-:Y:S02]  /*06e0*/  IMAD R6, R17, 0x200, R16 ;  /* 0x0000020011067824 */ /* 0x000fe400078e0210 */
[----:B------:R-:W-:-:S03]  /*06f0*/  VIADD R16, R16, 0x80 ;  /* 0x0000008010107836 */ /* 0x000fc60000000000 */
[----:B-1----:R-:W-:-:S05]  /*0700*/  IADD3 R6, P0, PT, R6, UR6, RZ ;  /* 0x0000000606067c10 */ /* 0x002fca000ff1e0ff */
[----:B------:R-:W-:-:S05]  /*0710*/  IMAD.X R7, RZ, RZ, UR7, P0 ;  /* 0x00000007ff077e24 */ /* 0x000fca00080e06ff */
[----:B------:R1:W-:Y:S03]  /*0720*/  STG.E.U8 desc[UR4][R6.64], R5 ;  /* 0x0000000506007986 */ /* 0x0003e6000c101104 */
.L_x_23336:
[----:B------:R-:W-:Y:S05]  /*0730*/  BSYNC.RELIABLE B1 ;  /* 0x0000000000017941 */ /* 0x000fea0003800100 */
.L_x_23335:
[----:B------:R-:W-:-:S13]  /*0740*/  ISETP.GE.AND P0, PT, R16, R19, PT ;  /* 0x000000131000720c */ /* 0x000fda0003f06270 */
[----:B-1----:R-:W0:Y:S01]  /*0750*/  @!P0 LDC.64 R6, c[0x0][0x388] ;  /* 0x0000e200ff068b82 */ /* 0x002e220000000a00 */
[----:B------:R-:W-:Y:S02]  /*0760*/  @!P0 IMAD R5, R17, 0x200, R16 ;  /* 0x0000020011058824 */ /* 0x000fe400078e0210 */
[----:B------:R-:W-:-:S03]  /*0770*/  @!P0 VIADD R16, R16, 0x80 ;  /* 0x0000008010108836 */ /* 0x000fc60000000000 */
[----:B0-----:R-:W-:-:S05]  /*0780*/  @!P0 IADD3 R4, P1, PT, R5, R6, RZ ;  /* 0x0000000605048210 */ /* 0x001fca0007f3e0ff */
[----:B------:R-:W-:-:S05]  /*0790*/  @!P0 IMAD.X R5, RZ, RZ, R7, P1 ;  /* 0x000000ffff058224 */ /* 0x000fca00008e0607 */
[----:B-----5:R1:W-:Y:S03]  /*07a0*/  @!P0 STG.E.U8 desc[UR4][R4.64], R3 ;  /* 0x0000000304008986 */ /* 0x0203e6000c101104 */
.L_x_23337:
[----:B------:R-:W-:Y:S05]  /*07b0*/  BSYNC.RECONVERGENT B0 ;  /* 0x0000000000007941 */ /* 0x000fea0003800200 */
.L_x_23334:
[----:B------:R-:W-:Y:S05]  /*07c0*/  WARPSYNC.ALL ;  /* 0x0000000000007948 */ /* 0x000fea0003800000 */
[----:B------:R-:W-:-:S13]  /*07d0*/  ISETP.GE.AND P0, PT, R16, R19, PT ;  /* 0x000000131000720c */ /* 0x000fda0003f06270 */
[----:B------:R-:W-:Y:S05]  /*07e0*/  @P0 EXIT ;  /* 0x000000000000094d */ /* 0x000fea0003800000 */
[----:B------:R-:W2:Y:S01]  /*07f0*/  LDCU.64 UR6, c[0x0][0x388] ;  /* 0x00007100ff0677ac */ /* 0x000ea20008000a00 */
[----:B-----5:R-:W-:-:S05]  /*0800*/  IMAD R2, R17, 0x200, R16 ;  /* 0x0000020011027824 */ /* 0x020fca00078e0210 */
[----:B--2---:R-:W-:-:S05]  /*0810*/  IADD3 R2, P0, PT, R2, UR6, RZ ;  /* 0x0000000602027c10 */ /* 0x004fca000ff1e0ff */
[----:B-1----:R-:W-:-:S05]  /*0820*/  IMAD.X R3, RZ, RZ, UR7, P0 ;  /* 0x00000007ff037e24 */ /* 0x002fca00080e06ff */
[----:B------:R-:W-:Y:S01]  /*0830*/  STG.E.U8 desc[UR4][R2.64], R11 ;  /* 0x0000000b02007986 */ /* 0x000fe2000c101104 */
[----:B------:R-:W-:Y:S05]  /*0840*/  EXIT ;  /* 0x000000000000794d */ /* 0x000fea0003800000 */
        .weak           $__internal_24_$__cuda_sm20_rem_s16
        .type           $__internal_24_$__cuda_sm20_rem_s16,@function
        .size           $__internal_24_$__cuda_sm20_rem_s16,(.L_x_54676 - $__internal_24_$__cuda_sm20_rem_s16)
$__internal_24_$__cuda_sm20_rem_s16:
        /* <DEDUP_REMOVED lines=26> */
[----:B------:R-:W-:Y:S05]  /*09f0*/  RET.REL.NODEC R8 `(_ZN2at6native27unrolled_elementwise_kernelINS0_13BinaryFunctorIaaaZZZNS0_16fmod_kernel_cudaERNS_18TensorIteratorBaseEENKUlvE_clEvENKUlvE0_clEvEUlaaE_EESt5arrayIPcLm3EELi4E23TrivialOffsetCalculatorILi2EjESC_ILi1EjENS0_6memory15LoadWithoutCastENSF_16StoreWithoutCastEEEviT_T0_T2_T3_T4_T5_) ;  /* 0xfffffff408807950 */ /* 0x000fea0003c3ffff */
.L_x_23338:
        /* <DEDUP_REMOVED lines=16> */
.L_x_54676:


//--------------------- .text._ZN2at6native29vectorized_elementwise_kernelILi2ENS0_13BinaryFunctorIaaaZZZNS0_16fmod_kernel_cudaERNS_18TensorIteratorBaseEENKUlvE_clEvENKUlvE0_clEvEUlaaE_EESt5arrayIPcLm3EEEEviT0_T1_ --------------------------
	.section	.text._ZN2at6native29vectorized_elementwise_kernelILi2ENS0_13BinaryFunctorIaaaZZZNS0_16fmod_kernel_cudaERNS_18TensorIteratorBaseEENKUlvE_clEvENKUlvE0_clEvEUlaaE_EESt5arrayIPcLm3EEEEviT0_T1_,"ax",@progbits
	.align	128
        .global         _ZN2at6native29vectorized_elementwise_kernelILi2ENS0_13BinaryFunctorIaaaZZZNS0_16fmod_kernel_cudaERNS_18TensorIteratorBaseEENKUlvE_clEvENKUlvE0_clEvEUlaaE_EESt5arrayIPcLm3EEEEviT0_T1_
        .type           _ZN2at6native29vectorized_elementwise_kernelILi2ENS0_13BinaryFunctorIaaaZZZNS0_16fmod_kernel_cudaERNS_18TensorIteratorBaseEENKUlvE_clEvENKUlvE0_clEvEUlaaE_EESt5arrayIPcLm3EEEEviT0_T1_,@function
        .size           _ZN2at6native29vectorized_elementwise_kernelILi2ENS0_13BinaryFunctorIaaaZZZNS0_16fmod_kernel_cudaERNS_18TensorIteratorBaseEENKUlvE_clEvENKUlvE0_clEvEUlaaE_EESt5arrayIPcLm3EEEEviT0_T1_,(.L_x_54677 - _ZN2at6native29vectorized_elementwise_kernelILi2ENS0_13BinaryFunctorIaaaZZZNS0_16fmod_kernel_cudaERNS_18TensorIteratorBaseEENKUlvE_clEvENKUlvE0_clEvEUlaaE_EESt5arrayIPcLm3EEEEviT0_T1_)
        .other          _ZN2at6native29vectorized_elementwise_kernelILi2ENS0_13BinaryFunctorIaaaZZZNS0_16fmod_kernel_cudaERNS_18TensorIteratorBaseEENKUlvE_clEvENKUlvE0_clEvEUlaaE_EESt5arrayIPcLm3EEEEviT0_T1_,@"STO_CUDA_ENTRY STV_DEFAULT"
_ZN2at6native29vectorized_elementwise_kernelILi2ENS0_13BinaryFunctorIaaaZZZNS0_16fmod_kernel_cudaERNS_18TensorIteratorBaseEENKUlvE_clEvENKUlvE0_clEvEUlaaE_EESt5arrayIPcLm3EEEEviT0_T1_:
.text._ZN2at6native29vectorized_elementwise_kernelILi2ENS0_13BinaryFunctorIaaaZZZNS0_16fmod_kernel_cudaERNS_18TensorIteratorBaseEENKUlvE_clEvENKUlvE0_clEvEUlaaE_EESt5arrayIPcLm3EEEEviT0_T1_:
        /* <DEDUP_REMOVED lines=9> */
[----:B------:R-:W1:Y:S01]  /*0090*/  LDC.64 R8, c[0x0][0x390] ;  /* 0x0000e400ff087b82 */ /* 0x000e620000000a00 */
[----:B------:R-:W-:-:S07]  /*00a0*/  PRMT R21, RZ, 0x7610, R21 ;  /* 0x00007610ff157816 */ /* 0x000fce0000000015 */
[----:B------:R-:W2:Y:S08]  /*00b0*/  LDC.64 R4, c[0x0][0x398] ;  /* 0x0000e600ff047b82 */ /* 0x000eb00000000a00 */
[----:B------:R-:W3:Y:S08]  /*00c0*/  LDC.64 R12, c[0x0][0x398] ;  /* 0x0000e600ff0c7b82 */ /* 0x000ef00000000a00 */
[----:B------:R-:W4:Y:S01]  /*00d0*/  LDC.64 R14, c[0x0][0x390] ;  /* 0x0000e400ff0e7b82 */ /* 0x000f220000000a00 */
[----:B0-----:R-:W-:Y:S01]  /*00e0*/  ISETP.GE.U32.AND P2, PT, R22, UR5, PT ;  /* 0x0000000516007c0c */ /* 0x001fe2000bf46070 */
[----:B------:R-:W-:-:S06]  /*00f0*/  IMAD.MOV.U32 R20, RZ, RZ, R22 ;  /* 0x000000ffff147224 */ /* 0x000fcc00078e0016 */
[----:B------:R-:W0:Y:S01]  /*0100*/  LDC.64 R10, c[0x0][0x398] ;  /* 0x0000e600ff0a7b82 */ /* 0x000e220000000a00 */
[----:B------:R-:W-:-:S07]  /*0110*/  PRMT R24, RZ, 0x7610, R24 ;  /* 0x00007610ff187816 */ /* 0x000fce0000000018 */
[----:B------:R-:W0:Y:S01]  /*0120*/  LDC.64 R18, c[0x0][0x390] ;  /* 0x0000e400ff127b82 */ /* 0x000e220000000a00 */
[C---:B------:R-:W-:Y:S02]  /*0130*/  @!P2 VIADD R22, R20.reuse, 0x80 ;  /* 0x000000801416a836 */ /* 0x040fe40000000000 */
[----:B------:R-:W-:-:S03]  /*0140*/  @!P2 VIADD R7, R20, UR4 ;  /* 0x000000041407ac36 */ /* 0x000fc60008000000 */
[----:B------:R-:W-:Y:S02]  /*0150*/  ISETP.GE.U32.AND P3, PT, R22, UR5, PT ;  /* 0x0000000516007c0c */ /* 0x000fe4000bf66070 */
[----:B------:R-:W0:Y:S01]  /*0160*/  LDC.64 R26, c[0x0][0x398] ;  /* 0x0000e600ff1a7b82 */ /* 0x000e220000000a00 */
[----:B-1----:R-:W-:-:S05]  /*0170*/  @!P2 IADD3 R8, P1, PT, R7, R8, RZ ;  /* 0x000000080708a210 */ /* 0x002fca0007f3e0ff */
[----:B------:R-:W-:Y:S01]  /*0180*/  @!P2 IMAD.X R9, RZ, RZ, R9, P1 ;  /* 0x000000ffff09a224 */ /* 0x000fe200008e0609 */
[----:B--2---:R-:W-:Y:S01]  /*0190*/  @!P2 IADD3 R6, P1, PT, R7, R4, RZ ;  /* 0x000000040706a210 */ /* 0x004fe20007f3e0ff */
[----:B------:R-:W1:Y:S03]  /*01a0*/  LDC.64 R16, c[0x0][0x398] ;  /* 0x0000e600ff107b82 */ /* 0x000e660000000a00 */
[----:B------:R2:W5:Y:S01]  /*01b0*/  @!P2 LDG.E.S8 R21, desc[UR12][R8.64] ;  /* 0x0000000c0815a981 */ /* 0x000562000c1e1300 */
[C---:B------:R-:W-:Y:S02]  /*01c0*/  @!P3 VIADD R3, R22.reuse, UR4 ;  /* 0x000000041603bc36 */ /* 0x040fe40008000000 */
[----:B------:R-:W-:-:S05]  /*01d0*/  @!P3 VIADD R22, R22, 0x80 ;  /* 0x000000801616b836 */ /* 0x000fca0000000000 */
[C---:B------:R-:W-:Y:S01]  /*01e0*/  ISETP.GE.U32.AND P0, PT, R22.reuse, UR5, PT ;  /* 0x0000000516007c0c */ /* 0x040fe2000bf06070 */
[----:B------:R-:W-:Y:S01]  /*01f0*/  @!P2 IMAD.X R7, RZ, RZ, R5, P1 ;  /* 0x000000ffff07a224 */ /* 0x000fe200008e0605 */
[----:B----4-:R-:W-:Y:S01]  /*0200*/  @!P3 IADD3 R14, P4, PT, R3, R14, RZ ;  /* 0x0000000e030eb210 */ /* 0x010fe20007f9e0ff */
[----:B------:R-:W4:Y:S03]  /*0210*/  LDC.64 R4, c[0x0][0x390] ;  /* 0x0000e400ff047b82 */ /* 0x000f260000000a00 */
[----:B------:R-:W5:Y:S07]  /*0220*/  @!P2 LDG.E.S8 R24, desc[UR12][R6.64] ;  /* 0x0000000c0618a981 */ /* 0x000f6e000c1e1300 */
[----:B------:R-:W-:-:S02]  /*0230*/  @!P0 VIADD R29, R22, UR4 ;  /* 0x00000004161d8c36 */ /* 0x000fc40008000000 */
[----:B------:R-:W-:-:S05]  /*0240*/  @!P0 VIADD R22, R22, 0x80 ;  /* 0x0000008016168836 */ /* 0x000fca0000000000 */
[----:B------:R-:W-:Y:S02]  /*0250*/  ISETP.GE.U32.AND P1, PT, R22, UR5, PT ;  /* 0x0000000516007c0c */ /* 0x000fe4000bf26070 */
[----:B---3--:R-:W-:Y:S01]  /*0260*/  @!P3 IADD3 R12, P2, PT, R3, R12, RZ ;  /* 0x0000000c030cb210 */ /* 0x008fe20007f5e0ff */
[----:B------:R-:W-:Y:S01]  /*0270*/  @!P3 IMAD.X R15, RZ, RZ, R15, P4 ;  /* 0x000000ffff0fb224 */ /* 0x000fe200020e060f */
[----:B--2---:R-:W-:Y:S01]  /*0280*/  PRMT R9, RZ, 0x7610, R9 ;  /* 0x00007610ff097816 */ /* 0x004fe20000000009 */
[----:B------:R-:W2:Y:S01]  /*0290*/  LDC.64 R2, c[0x0][0x390] ;  /* 0x0000e400ff027b82 */ /* 0x000ea20000000a00 */
[----:B------:R-:W-:Y:S01]  /*02a0*/  PRMT R8, RZ, 0x7610, R8 ;  /* 0x00007610ff087816 */ /* 0x000fe20000000008 */
[----:B------:R-:W-:-:S03]  /*02b0*/  @!P3 IMAD.X R13, RZ, RZ, R13, P2 ;  /* 0x000000ffff0db224 */ /* 0x000fc600010e060d */
[----:B------:R3:W5:Y:S03]  /*02c0*/  @!P3 LDG.E.S8 R9, desc[UR12][R14.64] ;  /* 0x0000000c0e09b981 */ /* 0x000766000c1e1300 */
[C---:B------:R-:W-:Y:S01]  /*02d0*/  @!P1 VIADD R23, R22.reuse, UR4 ;  /* 0x0000000416179c36 */ /* 0x040fe20008000000 */
[----:B------:R4:W5:Y:S01]  /*02e0*/  @!P3 LDG.E.S8 R8, desc[UR12][R12.64] ;  /* 0x0000000c0c08b981 */ /* 0x000962000c1e1300 */
[----:B------:R-:W-:-:S05]  /*02f0*/  @!P1 VIADD R22, R22, 0x80 ;  /* 0x0000008016169836 */ /* 0x000fca0000000000 */
[----:B------:R-:W-:Y:S01]  /*0300*/  ISETP.GE.U32.AND P2, PT, R22, UR5, PT ;  /* 0x0000000516007c0c */ /* 0x000fe2000bf46070 */
[----:B---3--:R-:W3:Y:S01]  /*0310*/  LDC.64 R14, c[0x0][0x390] ;  /* 0x0000e400ff0e7b82 */ /* 0x008ee20000000a00 */
[C---:B0-----:R-:W-:Y:S02]  /*0320*/  @!P0 IADD3 R28, P3, PT, R29.reuse, R10, RZ ;  /* 0x0000000a1d1c8210 */ /* 0x041fe40007f7e0ff */
[----:B------:R-:W-:-:S03]  /*0330*/  @!P0 IADD3 R18, P4, PT, R29, R18, RZ ;  /* 0x000000121d128210 */ /* 0x000fc60007f9e0ff */
[----:B------:R-:W-:-:S06]  /*0340*/  @!P0 IMAD.X R29, RZ, RZ, R11, P3 ;  /* 0x000000ffff1d8224 */ /* 0x000fcc00018e060b */
[C---:B------:R-:W-:Y:S02]  /*0350*/  @!P2 VIADD R11, R22.reuse, UR4 ;  /* 0x00000004160bac36 */ /* 0x040fe40008000000 */
[----:B------:R-:W-:-:S05]  /*0360*/  @!P2 VIADD R22, R22, 0x80 ;  /* 0x000000801616a836 */ /* 0x000fca0000000000 */
[----:B------:R-:W-:Y:S01]  /*0370*/  ISETP.GE.U32.AND P3, PT, R22, UR5, PT ;  /* 0x0000000516007c0c */ /* 0x000fe2000bf66070 */
[----:B------:R-:W-:Y:S01]  /*0380*/  @!P0 IMAD.X R19, RZ, RZ, R19, P4 ;  /* 0x000000ffff138224 */ /* 0x000fe200020e0613 */
[----:B------:R-:W-:Y:S02]  /*0390*/  PRMT R7, RZ, 0x7610, R7 ;  /* 0x00007610ff077816 */ /* 0x000fe40000000007 */
[----:B------:R-:W-:Y:S02]  /*03a0*/  PRMT R6, RZ, 0x7610, R6 ;  /* 0x00007610ff067816 */ /* 0x000fe40000000006 */
[C---:B----4-:R-:W-:Y:S02]  /*03b0*/  @!P1 IADD3 R12, P5, PT, R23.reuse, R4, RZ ;  /* 0x00000004170c9210 */ /* 0x050fe40007fbe0ff */
[----:B------:R-:W-:Y:S01]  /*03c0*/  @!P1 IADD3 R26, P4, PT, R23, R26, RZ ;  /* 0x0000001a171a9210 */ /* 0x000fe20007f9e0ff */
[----:B------:R2:W5:Y:S02]  /*03d0*/  @!P0 LDG.E.S8 R7, desc[UR12][R18.64] ;  /* 0x0000000c12078981 */ /* 0x000564000c1e1300 */
[----:B------:R-:W-:-:S02]  /*03e0*/  @!P1 IMAD.X R13, RZ, RZ, R5, P5 ;  /* 0x000000ffff0d9224 */ /* 0x000fc400028e0605 */
[----:B------:R0:W5:Y:S01]  /*03f0*/  @!P0 LDG.E.S8 R6, desc[UR12][R28.64] ;  /* 0x0000000c1c068981 */ /* 0x000162000c1e1300 */
[----:B------:R-:W-:Y:S01]  /*0400*/  @!P1 IMAD.X R27, RZ, RZ, R27, P4 ;  /* 0x000000ffff1b9224 */ /* 0x000fe200020e061b */
[----:B------:R-:W-:Y:S02]  /*0410*/  PRMT R5, RZ, 0x7610, R5 ;  /* 0x00007610ff057816 */ /* 0x000fe40000000005 */
[C---:B-1----:R-:W-:Y:S02]  /*0420*/  @!P2 IADD3 R16, P4, PT, R11.reuse, R16, RZ ;  /* 0x000000100b10a210 */ /* 0x042fe40007f9e0ff */
[----:B--2---:R-:W-:Y:S02]  /*0430*/  @!P2 IADD3 R18, P0, PT, R11, R2, RZ ;  /* 0x000000020b12a210 */ /* 0x004fe40007f1e0ff */
[----:B------:R-:W1:Y:S01]  /*0440*/  LDC.64 R10, c[0x0][0x398] ;  /* 0x0000e600ff0a7b82 */ /* 0x000e620000000a00 */
[----:B------:R2:W5:Y:S01]  /*0450*/  @!P1 LDG.E.S8 R5, desc[UR12][R12.64] ;  /* 0x0000000c0c059981 */ /* 0x000562000c1e1300 */
[----:B0-----:R-:W-:-:S02]  /*0460*/  @!P3 VIADD R29, R22, UR4 ;  /* 0x00000004161dbc36 */ /* 0x001fc40008000000 */
[----:B------:R-:W-:Y:S02]  /*0470*/  @!P3 VIADD R22, R22, 0x80 ;  /* 0x000000801616b836 */ /* 0x000fe40000000000 */
[----:B------:R-:W-:-:S03]  /*0480*/  @!P2 IMAD.X R19, RZ, RZ, R3, P0 ;  /* 0x000000ffff13a224 */ /* 0x000fc600000e0603 */
[C---:B------:R-:W-:Y:S01]  /*0490*/  ISETP.GE.U32.AND P0, PT, R22.reuse, UR5, PT ;  /* 0x0000000516007c0c */ /* 0x040fe2000bf06070 */
[----:B--2---:R-:W0:Y:S01]  /*04a0*/  LDC.64 R12, c[0x0][0x390] ;  /* 0x0000e400ff0c7b82 */ /* 0x004e220000000a00 */
[----:B------:R-:W-:Y:S01]  /*04b0*/  PRMT R4, RZ, 0x7610, R4 ;  /* 0x00007610ff047816 */ /* 0x000fe20000000004 */
[----:B------:R-:W-:Y:S01]  /*04c0*/  @!P2 IMAD.X R17, RZ, RZ, R17, P4 ;  /* 0x000000ffff11a224 */ /* 0x000fe200020e0611 */
[----:B------:R-:W-:Y:S02]  /*04d0*/  PRMT R3, RZ, 0x7610, R3 ;  /* 0x00007610ff037816 */ /* 0x000fe40000000003 */
[----:B------:R-:W-:Y:S02]  /*04e0*/  PRMT R2, RZ, 0x7610, R2 ;  /* 0x00007610ff027816 */ /* 0x000fe40000000002 */
[----:B------:R3:W5:Y:S04]  /*04f0*/  @!P1 LDG.E.S8 R4, desc[UR12][R26.64] ;  /* 0x0000000c1a049981 */ /* 0x000768000c1e1300 */
[----:B------:R2:W5:Y:S01]  /*0500*/  @!P2 LDG.E.S8 R3, desc[UR12][R18.64] ;  /* 0x0000000c1203a981 */ /* 0x000562000c1e1300 */
[----:B------:R-:W-:-:S03]  /*0510*/  @!P0 VIADD R23, R22, UR4 ;  /* 0x0000000416178c36 */ /* 0x000fc60008000000 */
[----:B------:R4:W5:Y:S01]  /*0520*/  @!P2 LDG.E.S8 R2, desc[UR12][R16.64] ;  /* 0x0000000c1002a981 */ /* 0x000962000c1e1300 */
[----:B---3--:R-:W-:Y:S01]  /*0530*/  @!P3 IADD3 R26, P1, PT, R29, R14, RZ ;  /* 0x0000000e1d1ab210 */ /* 0x008fe20007f3e0ff */
[----:B------:R-:W-:Y:S01]  /*0540*/  @!P0 VIADD R22, R22, 0x80 ;  /* 0x0000008016168836 */ /* 0x000fe20000000000 */
[----:B--2---:R-:W2:Y:S03]  /*0550*/  LDC.64 R18, c[0x0][0x398] ;  /* 0x0000e600ff127b82 */ /* 0x004ea60000000a00 */
[----:B------:R-:W-:Y:S01]  /*0560*/  @!P3 IMAD.X R27, RZ, RZ, R15, P1 ;  /* 0x000000ffff1bb224 */ /* 0x000fe200008e060f */
[----:B------:R-:W-:-:S04]  /*0570*/  PRMT R0, RZ, 0x7610, R0 ;  /* 0x00007610ff007816 */ /* 0x000fc80000000000 */
[----:B----4-:R-:W3:Y:S01]  /*0580*/  LDC.64 R16, c[0x0][0x390] ;  /* 0x0000e400ff107b82 */ /* 0x010ee20000000a00 */
[----:B------:R-:W-:Y:S01]  /*0590*/  ISETP.GE.U32.AND P1, PT, R22, UR5, PT ;  /* 0x0000000516007c0c */ /* 0x000fe2000bf26070 */
[----:B------:R0:W5:Y:S01]  /*05a0*/  @!P3 LDG.E.S8 R0, desc[UR12][R26.64] ;  /* 0x0000000c1a00b981 */ /* 0x000162000c1e1300 */
[----:B-1----:R-:W-:-:S05]  /*05b0*/  @!P3 IADD3 R28, P2, PT, R29, R10, RZ ;  /* 0x0000000a1d1cb210 */ /* 0x002fca0007f5e0ff */
[----:B------:R-:W1:Y:S01]  /*05c0*/  LDC.64 R14, c[0x0][0x398] ;  /* 0x0000e600ff0e7b82 */ /* 0x000e620000000a00 */
[----:B------:R-:W-:Y:S01]  /*05d0*/  @!P3 IMAD.X R29, RZ, RZ, R11, P2 ;  /* 0x000000ffff1db224 */ /* 0x000fe200010e060b */
[----:B0-----:R-:W-:Y:S02]  /*05e0*/  @!P0 IADD3 R26, P2, PT, R23, R12, RZ ;  /* 0x0000000c171a8210 */ /* 0x001fe40007f5e0ff */
[----:B------:R-:W-:-:S03]  /*05f0*/  PRMT R10, RZ, 0x7610, R10 ;  /* 0x00007610ff0a7816 */ /* 0x000fc6000000000a */
[----:B------:R-:W-:Y:S02]  /*0600*/  @!P0 IMAD.X R27, RZ, RZ, R13, P2 ;  /* 0x000000ffff1b8224 */ /* 0x000fe400010e060d */
[----:B------:R-:W-:Y:S01]  /*0610*/  @!P1 VIADD R13, R22, UR4 ;  /* 0x00000004160d9c36 */ /* 0x000fe20008000000 */
[----:B------:R0:W5:Y:S04]  /*0620*/  @!P3 LDG.E.S8 R10, desc[UR12][R28.64] ;  /* 0x0000000c1c0ab981 */ /* 0x000168000c1e1300 */
[C---:B---3--:R-:W-:Y:S02]  /*0630*/  @!P1 IADD3 R16, P2, PT, R13.reuse, R16, RZ ;  /* 0x000000100d109210 */ /* 0x048fe40007f5e0ff */
[----:B--2---:R-:W-:Y:S02]  /*0640*/  @!P1 IADD3 R18, P3, PT, R13, R18, RZ ;  /* 0x000000120d129210 */ /* 0x004fe40007f7e0ff */
[----:B------:R-:W-:Y:S01]  /*0650*/  PRMT R13, RZ, 0x7610, R13 ;  /* 0x00007610ff0d7816 */ /* 0x000fe2000000000d */
[----:B------:R-:W-:Y:S01]  /*0660*/  @!P1 IMAD.X R17, RZ, RZ, R17, P2 ;  /* 0x000000ffff119224 */ /* 0x000fe200010e0611 */
[----:B-1----:R-:W-:Y:S01]  /*0670*/  @!P0 IADD3 R22, P4, PT, R23, R14, RZ ;  /* 0x0000000e17168210 */ /* 0x002fe20007f9e0ff */
[----:B------:R-:W-:Y:S01]  /*0680*/  @!P1 IMAD.X R19, RZ, RZ, R19, P3 ;  /* 0x000000ffff139224 */ /* 0x000fe200018e0613 */
[----:B------:R-:W-:-:S02]  /*0690*/  PRMT R14, RZ, 0x7610, R14 ;  /* 0x00007610ff0e7816 */ /* 0x000fc4000000000e */
[----:B------:R0:W5:Y:S04]  /*06a0*/  @!P1 LDG.E.S8 R13, desc[UR12][R16.64] ;  /* 0x0000000c100d9981 */ /* 0x000168000c1e1300 */
[----:B------:R0:W5:Y:S01]  /*06b0*/  @!P1 LDG.E.S8 R14, desc[UR12][R18.64] ;  /* 0x0000000c120e9981 */ /* 0x000162000c1e1300 */
[----:B------:R-:W-:Y:S01]  /*06c0*/  PRMT R11, RZ, 0x7610, R11 ;  /* 0x00007610ff0b7816 */ /* 0x000fe2000000000b */
[----:B------:R-:W-:Y:S01]  /*06d0*/  @!P0 IMAD.X R23, RZ, RZ, R15, P4 ;  /* 0x000000ffff178224 */ /* 0x000fe200020e060f */
[----:B------:R-:W-:-:S04]  /*06e0*/  PRMT R12, RZ, 0x7610, R12 ;  /* 0x00007610ff0c7816 */ /* 0x000fc8000000000c */
[----:B------:R0:W5:Y:S04]  /*06f0*/  @!P0 LDG.E.S8 R11, desc[UR12][R26.64] ;  /* 0x0000000c1a0b8981 */ /* 0x000168000c1e1300 */
[----:B------:R0:W5:Y:S01]  /*0700*/  @!P0 LDG.E.S8 R12, desc[UR12][R22.64] ;  /* 0x0000000c160c8981 */ /* 0x000162000c1e1300 */
[----:B------:R-:W-:Y:S01]  /*0710*/  ISETP.GE.U32.AND P0, PT, R20, UR5, PT ;  /* 0x0000000514007c0c */ /* 0x000fe2000bf06070 */
[----:B------:R-:W-:-:S12]  /*0720*/  BSSY.RECONVERGENT B0, `(.L_x_23340) ;  /* 0x0000007000007945 */ /* 0x000fd80003800200 */
[----:B0-----:R-:W-:Y:S05]  /*0730*/  @P0 BRA `(.L_x_23341) ;  /* 0x0000000000140947 */ /* 0x001fea0003800000 */
[----:B-----5:R-:W-:Y:S02]  /*0740*/  PRMT R19, R21, 0x9910, RZ ;  /* 0x0000991015137816 */ /* 0x020fe400000000ff */
[----:B------:R-:W-:Y:S02]  /*0750*/  PRMT R18, R24, 0x9910, RZ ;  /* 0x0000991018127816 */ /* 0x000fe400000000ff */
[----:B------:R-:W-:-:S07]  /*0760*/  MOV R16, 0x780 ;  /* 0x0000078000107802 */ /* 0x000fce0000000f00 */
[----:B------:R-:W-:Y:S05]  /*0770*/  CALL.REL.NOINC `($__internal_25_$__cuda_sm20_rem_s16) ;  /* 0x0000000c00747944 */ /* 0x000fea0003c00000 */
[----:B------:R-:W-:-:S07]  /*0780*/  IMAD.MOV.U32 R15, RZ, RZ, R19 ;  /* 0x000000ffff0f7224 */ /* 0x000fce00078e0013 */
.L_x_23341:
[----:B------:R-:W-:Y:S05]  /*0790*/  BSYNC.RECONVERGENT B0 ;  /* 0x0000000000007941 */ /* 0x000fea0003800200 */
.L_x_23340:
[----:B------:R-:W-:Y:S01]  /*07a0*/  VIADD R17, R20, 0x80 ;  /* 0x0000008014117836 */ /* 0x000fe20000000000 */
[----:B------:R-:W-:Y:S04]  /*07b0*/  BSSY.RECONVERGENT B0, `(.L_x_23342) ;  /* 0x0000008000007945 */ /* 0x000fe80003800200 */
[----:B------:R-:W-:-:S13]  /*07c0*/  ISETP.GE.U32.AND P0, PT, R17, UR5, PT ;  /* 0x0000000511007c0c */ /* 0x000fda000bf06070 */
[----:B------:R-:W-:Y:S05]  /*07d0*/  @P0 BRA `(.L_x_23343) ;  /* 0x0000000000140947 */ /* 0x000fea0003800000 */
[----:B-----5:R-:W-:Y:S02]  /*07e0*/  PRMT R19, R9, 0x9910, RZ ;  /* 0x0000991009137816 */ /* 0x020fe400000000ff */
[----:B------:R-:W-:Y:S02]  /*07f0*/  PRMT R18, R8, 0x9910, RZ ;  /* 0x0000991008127816 */ /* 0x000fe400000000ff */
[----:B------:R-:W-:-:S07]  /*0800*/  MOV R16, 0x820 ;  /* 0x0000082000107802 */ /* 0x000fce0000000f00 */
[----:B------:R-:W-:Y:S05]  /*0810*/  CALL.REL.NOINC `($__internal_25_$__cuda_sm20_rem_s16) ;  /* 0x0000000c004c7944 */ /* 0x000fea0003c00000 */
[----:B------:R-:W-:-:S07]  /*0820*/  IMAD.MOV.U32 R8, RZ, RZ, R19 ;  /* 0x000000ffff087224 */ /* 0x000fce00078e0013 */
.L_x_23343:
[----:B------:R-:W-:Y:S05]  /*0830*/  BSYNC.RECONVERGENT B0 ;  /* 0x0000000000007941 */ /* 0x000fea0003800200 */
.L_x_23342:
[----:B-----5:R-:W-:Y:S01]  /*0840*/  VIADD R9, R20, 0x100 ;  /* 0x0000010014097836 */ /* 0x020fe20000000000 */
[----:B------:R-:W-:Y:S04]  /*0850*/  BSSY.RECONVERGENT B0, `(.L_x_23344) ;  /* 0x0000008000007945 */ /* 0x000fe80003800200 */
[----:B------:R-:W-:-:S13]  /*0860*/  ISETP.GE.U32.AND P0, PT, R9, UR5, PT ;  /* 0x0000000509007c0c */ /* 0x000fda000bf06070 */
[----:B------:R-:W-:Y:S05]  /*0870*/  @P0 BRA `(.L_x_23345) ;  /* 0x0000000000140947 */ /* 0x000fea0003800000 */
[----:B------:R-:W-:Y:S02]  /*0880*/  PRMT R19, R7, 0x9910, RZ ;  /* 0x0000991007137816 */ /* 0x000fe400000000ff */
[----:B------:R-:W-:Y:S02]  /*0890*/  PRMT R18, R6, 0x9910, RZ ;  /* 0x0000991006127816 */ /* 0x000fe400000000ff */
[----:B------:R-:W-:-:S07]  /*08a0*/  MOV R16, 0x8c0 ;  /* 0x000008c000107802 */ /* 0x000fce0000000f00 */
[----:B------:R-:W-:Y:S05]  /*08b0*/  CALL.REL.NOINC `($__internal_25_$__cuda_sm20_rem_s16) ;  /* 0x0000000c00247944 */ /* 0x000fea0003c00000 */
[----:B------:R-:W-:-:S07]  /*08c0*/  IMAD.MOV.U32 R6, RZ, RZ, R19 ;  /* 0x000000ffff067224 */ /* 0x000fce00078e0013 */
.L_x_23345:
[----:B------:R-:W-:Y:S05]  /*08d0*/  BSYNC.RECONVERGENT B0 ;  /* 0x0000000000007941 */ /* 0x000fea0003800200 */
.L_x_23344:
[----:B------:R-:W-:Y:S01]  /*08e0*/  VIADD R7, R20, 0x180 ;  /* 0x0000018014077836 */ /* 0x000fe20000000000 */
        /* <DEDUP_REMOVED lines=8> */
.L_x_23347:
[----:B------:R-:W-:Y:S05]  /*0970*/  BSYNC.RECONVERGENT B0 ;  /* 0x0000000000007941 */ /* 0x000fea0003800200 */
.L_x_23346:
        /* <DEDUP_REMOVED lines=9> */
.L_x_23349:
[----:B------:R-:W-:Y:S05]  /*0a10*/  BSYNC.RECONVERGENT B0 ;  /* 0x0000000000007941 */ /* 0x000fea0003800200 */
.L_x_23348:
        /* <DEDUP_REMOVED lines=9> */
.L_x_23351:
[----:B------:R-:W-:Y:S05]  /*0ab0*/  BSYNC.RECONVERGENT B0 ;  /* 0x0000000000007941 */ /* 0x000fea0003800200 */
.L_x_23350:
        /* <DEDUP_REMOVED lines=9> */
.L_x_23353:
[----:B------:R-:W-:Y:S05]  /*0b50*/  BSYNC.RECONVERGENT B0 ;  /* 0x0000000000007941 */ /* 0x000fea0003800200 */
.L_x_23352:
        /* <DEDUP_REMOVED lines=8> */
.L_x_23355:
[----:B------:R-:W-:Y:S05]  /*0be0*/  BSYNC.RECONVERGENT B0 ;  /* 0x0000000000007941 */ /* 0x000fea0003800200 */
.L_x_23354:
[----:B------:R-:W-:Y:S01]  /*0bf0*/  ISETP.GE.U32.AND P0, PT, R20, UR5, PT ;  /* 0x0000000514007c0c */ /* 0x000fe2000bf06070 */
[----:B------:R-:W-:Y:S04]  /*0c00*/  BSSY.RECONVERGENT B0, `(.L_x_23356) ;  /* 0x000003a000007945 */ /* 0x000fe80003800200 */
[----:B------:R-:W-:Y:S08]  /*0c10*/  BSSY.RELIABLE B1, `(.L_x_23357) ;  /* 0x0000031000017945 */ /* 0x000ff00003800100 */
[----:B------:R-:W-:Y:S05]  /*0c20*/  @P0 BRA `(.L_x_23358) ;  /* 0x0000000000380947 */ /* 0x000fea0003800000 */
[----:B------:R-:W0:Y:S01]  /*0c30*/  LDCU.64 UR6, c[0x0][0x388] ;  /* 0x00007100ff0677ac */ /* 0x000e220008000a00 */
[----:B------:R-:W-:Y:S02]  /*0c40*/  VIADD R10, R20, UR4 ;  /* 0x00000004140a7c36 */ /* 0x000fe40008000000 */
[----:B------:R-:W-:-:S03]  /*0c50*/  IMAD.MOV.U32 R20, RZ, RZ, R17 ;  /* 0x000000ffff147224 */ /* 0x000fc600078e0011 */
[----:B0-----:R-:W-:-:S05]  /*0c60*/  IADD3 R10, P0, PT, R10, UR6, RZ ;  /* 0x000000060a0a7c10 */ /* 0x001fca000ff1e0ff */
[----:B------:R-:W-:Y:S01]  /*0c70*/  IMAD.X R11, RZ, RZ, UR7, P0 ;  /* 0x00000007ff0b7e24 */ /* 0x000fe200080e06ff */
[----:B------:R-:W-:-:S04]  /*0c80*/  ISETP.GE.U32.AND P0, PT, R20, UR5, PT ;  /* 0x0000000514007c0c */ /* 0x000fc8000bf06070 */
[----:B------:R0:W-:Y:S09]  /*0c90*/  STG.E.U8 desc[UR12][R10.64], R15 ;  /* 0x0000000f0a007986 */ /* 0x0001f2000c10110c */
[----:B------:R-:W-:Y:S05]  /*0ca0*/  @P0 BRA `(.L_x_23359) ;  /* 0x0000000000380947 */ /* 0x000fea0003800000 */
[----:B------:R-:W1:Y:S01]  /*0cb0*/  LDCU.64 UR6, c[0x0][0x388] ;  /* 0x00007100ff0677ac */ /* 0x000e620008000a00 */
[C---:B0-----:R-:W-:Y:S02]  /*0cc0*/  VIADD R10, R20.reuse, UR4 ;  /* 0x00000004140a7c36 */ /* 0x041fe40008000000 */
[----:B------:R-:W-:-:S03]  /*0cd0*/  VIADD R20, R20, 0x80 ;  /* 0x0000008014147836 */ /* 0x000fc60000000000 */
[----:B-1----:R-:W-:-:S05]  /*0ce0*/  IADD3 R10, P0, PT, R10, UR6, RZ ;  /* 0x000000060a0a7c10 */ /* 0x002fca000ff1e0ff */
[----:B------:R-:W-:-:S05]  /*0cf0*/  IMAD.X R11, RZ, RZ, UR7, P0 ;  /* 0x00000007ff0b7e24 */ /* 0x000fca00080e06ff */
[----:B------:R0:W-:Y:S03]  /*0d00*/  STG.E.U8 desc[UR12][R10.64], R8 ;  /* 0x000000080a007986 */ /* 0x0001e6000c10110c */
.L_x_23358:
[----:B------:R-:W-:-:S13]  /*0d10*/  ISETP.GE.U32.AND P0, PT, R20, UR5, PT ;  /* 0x0000000514007c0c */ /* 0x000fda000bf06070 */
[----:B------:R-:W-:Y:S05]  /*0d20*/  @P0 BRA `(.L_x_23360) ;  /* 0x0000000000380947 */ /* 0x000fea0003800000 */
[----:B------:R-:W1:Y:S01]  /*0d30*/  LDCU.64 UR6, c[0x0][0x388] ;  /* 0x00007100ff0677ac */ /* 0x000e620008000a00 */
[C---:B0-----:R-:W-:Y:S02]  /*0d40*/  VIADD R8, R20.reuse, UR4 ;  /* 0x0000000414087c36 */ /* 0x041fe40008000000 */
[----:B------:R-:W-:-:S03]  /*0d50*/  VIADD R20, R20, 0x80 ;  /* 0x0000008014147836 */ /* 0x000fc60000000000 */
[----:B-1----:R-:W-:-:S05]  /*0d60*/  IADD3 R8, P0, PT, R8, UR6, RZ ;  /* 0x0000000608087c10 */ /* 0x002fca000ff1e0ff */
[----:B------:R-:W-:-:S05]  /*0d70*/  IMAD.X R9, RZ, RZ, UR7, P0 ;  /* 0x00000007ff097e24 */ /* 0x000fca00080e06ff */
[----:B------:R1:W-:Y:S03]  /*0d80*/  STG.E.U8 desc[UR12][R8.64], R6 ;  /* 0x0000000608007986 */ /* 0x0003e6000c10110c */
.L_x_23359:
[----:B------:R-:W-:-:S13]  /*0d90*/  ISETP.GE.U32.AND P0, PT, R20, UR5, PT ;  /* 0x0000000514007c0c */ /* 0x000fda000bf06070 */
[----:B------:R-:W-:Y:S05]  /*0da0*/  @P0 BRA `(.L_x_23361) ;  /* 0x0000000000380947 */ /* 0x000fea0003800000 */
[----:B------:R-:W2:Y:S01]  /*0db0*/  LDCU.64 UR6, c[0x0][0x388] ;  /* 0x00007100ff0677ac */ /* 0x000ea20008000a00 */
[C---:B-1----:R-:W-:Y:S02]  /*0dc0*/  VIADD R6, R20.reuse, UR4 ;  /* 0x0000000414067c36 */ /* 0x042fe40008000000 */
[----:B------:R-:W-:-:S03]  /*0dd0*/  VIADD R20, R20, 0x80 ;  /* 0x0000008014147836 */ /* 0x000fc60000000000 */
[----:B--2---:R-:W-:-:S05]  /*0de0*/  IADD3 R6, P0, PT, R6, UR6, RZ ;  /* 0x0000000606067c10 */ /* 0x004fca000ff1e0ff */
[----:B------:R-:W-:-:S05]  /*0df0*/  IMAD.X R7, RZ, RZ, UR7, P0 ;  /* 0x00000007ff077e24 */ /* 0x000fca00080e06ff */
[----:B------:R1:W-:Y:S03]  /*0e00*/  STG.E.U8 desc[UR12][R6.64], R4 ;  /* 0x0000000406007986 */ /* 0x0003e6000c10110c */
.L_x_23360:
        /* <DEDUP_REMOVED lines=8> */
.L_x_23361:
[----:B------:R-:W-:-:S13]  /*0e90*/  ISETP.GE.U32.AND P0, PT, R20, UR5, PT ;  /* 0x0000000514007c0c */ /* 0x000fda000bf06070 */
[----:B------:R-:W-:Y:S05]  /*0ea0*/  @P0 BREAK.RELIABLE B1 ;  /* 0x0000000000010942 */ /* 0x000fea0003800100 */
[----:B------:R-:W-:Y:S05]  /*0eb0*/  @P0 BRA `(.L_x_23363) ;  /* 0x0000000000380947 */ /* 0x000fea0003800000 */
[----:B------:R-:W3:Y:S01]  /*0ec0*/  LDCU.64 UR6, c[0x0][0x388] ;  /* 0x00007100ff0677ac */ /* 0x000ee20008000a00 */
[C---:B--2---:R-:W-:Y:S02]  /*0ed0*/  VIADD R4, R20.reuse, UR4 ;  /* 0x0000000414047c36 */ /* 0x044fe40008000000 */
[----:B------:R-:W-:-:S03]  /*0ee0*/  VIADD R20, R20, 0x80 ;  /* 0x0000008014147836 */ /* 0x000fc60000000000 */
[----:B---3--:R-:W-:-:S05]  /*0ef0*/  IADD3 R4, P0, PT, R4, UR6, RZ ;  /* 0x0000000604047c10 */ /* 0x008fca000ff1e0ff */
[----:B------:R-:W-:-:S05]  /*0f00*/  IMAD.X R5, RZ, RZ, UR7, P0 ;  /* 0x00000007ff057e24 */ /* 0x000fca00080e06ff */
[----:B------:R2:W-:Y:S03]  /*0f10*/  STG.E.U8 desc[UR12][R4.64], R0 ;  /* 0x0000000004007986 */ /* 0x0005e6000c10110c */
.L_x_23362:
[----:B------:R-:W-:Y:S05]  /*0f20*/  BSYNC.RELIABLE B1 ;  /* 0x0000000000017941 */ /* 0x000fea0003800100 */
.L_x_23357:
[----:B------:R-:W-:-:S13]  /*0f30*/  ISETP.GE.U32.AND P0, PT, R20, UR5, PT ;  /* 0x0000000514007c0c */ /* 0x000fda000bf06070 */
[----:B-1----:R-:W1:Y:S01]  /*0f40*/  @!P0 LDC.64 R6, c[0x0][0x388] ;  /* 0x0000e200ff068b82 */ /* 0x002e620000000a00 */
[C---:B--2---:R-:W-:Y:S02]  /*0f50*/  @!P0 VIADD R5, R20.reuse, UR4 ;  /* 0x0000000414058c36 */ /* 0x044fe40008000000 */
[----:B------:R-:W-:-:S03]  /*0f60*/  @!P0 VIADD R20, R20, 0x80 ;  /* 0x0000008014148836 */ /* 0x000fc60000000000 */
[----:B-1----:R-:W-:-:S05]  /*0f70*/  @!P0 IADD3 R4, P1, PT, R5, R6, RZ ;  /* 0x0000000605048210 */ /* 0x002fca0007f3e0ff */
[----:B------:R-:W-:-:S05]  /*0f80*/  @!P0 IMAD.X R5, RZ, RZ, R7, P1 ;  /* 0x000000ffff058224 */ /* 0x000fca00008e0607 */
[----:B------:R3:W-:Y:S03]  /*0f90*/  @!P0 STG.E.U8 desc[UR12][R4.64], R3 ;  /* 0x0000000304008986 */ /* 0x0007e6000c10110c */
.L_x_23363:
[----:B------:R-:W-:Y:S05]  /*0fa0*/  BSYNC.RECONVERGENT B0 ;  /* 0x0000000000007941 */ /* 0x000fea0003800200 */
.L_x_23356:
[----:B------:R-:W-:Y:S05]  /*0fb0*/  WARPSYNC.ALL ;  /* 0x0000000000007948 */ /* 0x000fea0003800000 */
[----:B------:R-:W-:-:S13]  /*0fc0*/  ISETP.GE.U32.AND P0, PT, R20, UR5, PT ;  /* 0x0000000514007c0c */ /* 0x000fda000bf06070 */
[----:B------:R-:W-:Y:S05]  /*0fd0*/  @P0 EXIT ;  /* 0x000000000000094d */ /* 0x000fea0003800000 */
[----:B------:R-:W4:Y:S01]  /*0fe0*/  LDCU.64 UR6, c[0x0][0x388] ;  /* 0x00007100ff0677ac */ /* 0x000f220008000a00 */
[----:B--2---:R-:W-:-:S05]  /*0ff0*/  VIADD R2, R20, UR4 ;  /* 0x0000000414027c36 */ /* 0x004fca0008000000 */
[----:B----4-:R-:W-:-:S05]  /*1000*/  IADD3 R2, P0, PT, R2, UR6, RZ ;  /* 0x0000000602027c10 */ /* 0x010fca000ff1e0ff */
[----:B---3--:R-:W-:-:S05]  /*1010*/  IMAD.X R3, RZ, RZ, UR7, P0 ;  /* 0x00000007ff037e24 */ /* 0x008fca00080e06ff */
[----:B------:R-:W-:Y:S01]  /*1020*/  STG.E.U8 desc[UR12][R2.64], R19 ;  /* 0x0000001302007986 */ /* 0x000fe2000c10110c */
[----:B------:R-:W-:Y:S05]  /*1030*/  EXIT ;  /* 0x000000000000794d */ /* 0x000fea0003800000 */
.L_x_23339:
[----:B------:R-:W0:Y:S01]  /*1040*/  LDCU.128 UR8, c[0x0][0x390] ;  /* 0x00007200ff0877ac */ /* 0x000e220008000c00 */
[----:B------:R-:W1:Y:S01]  /*1050*/  S2R R0, SR_TID.X ;  /* 0x0000000000007919 */ /* 0x000e620000002100 */
[----:B0-----:R-:W-:Y:S02]  /*1060*/  UIADD3 UR7, UP0, UPT, UR4, UR8, URZ ;  /* 0x0000000804077290 */ /* 0x001fe4000ff1e0ff */
[----:B------:R-:W-:Y:S02]  /*1070*/  UIADD3 UR5, UP1, UPT, UR4, UR10, URZ ;  /* 0x0000000a04057290 */ /* 0x000fe4000ff3e0ff */
[----:B------:R-:W-:Y:S02]  /*1080*/  UIADD3.X UR8, UPT, UPT, URZ, UR9, URZ, UP0, !UPT ;  /* 0x00000009ff087290 */ /* 0x000fe400087fe4ff */
[----:B------:R-:W-:Y:S01]  /*1090*/  UIADD3.X UR6, UPT, UPT, URZ, UR11, URZ, UP1, !UPT ;  /* 0x0000000bff067290 */ /* 0x000fe20008ffe4ff */
[----:B------:R-:W-:Y:S02]  /*10a0*/  IMAD.U32 R10, RZ, RZ, UR7 ;  /* 0x00000007ff0a7e24 */ /* 0x000fe4000f8e00ff */
[----:B------:R-:W-:-:S02]  /*10b0*/  IMAD.U32 R12, RZ, RZ, UR5 ;  /* 0x00000005ff0c7e24 */ /* 0x000fc4000f8e00ff */
[----:B------:R-:W-:Y:S02]  /*10c0*/  IMAD.U32 R11, RZ, RZ, UR8 ;  /* 0x00000008ff0b7e24 */ /* 0x000fe4000f8e00ff */
[----:B------:R-:W-:Y:S02]  /*10d0*/  IMAD.U32 R13, RZ, RZ, UR6 ;  /* 0x00000006ff0d7e24 */ /* 0x000fe4000f8e00ff */
[----:B-1----:R-:W-:-:S04]  /*10e0*/  IMAD.WIDE.U32 R10, R0, 0x2, R10 ;  /* 0x00000002000a7825 */ /* 0x002fc800078e000a */
[----:B------:R-:W-:Y:S01]  /*10f0*/  IMAD.WIDE.U32 R12, R0, 0x2, R12 ;  /* 0x00000002000c7825 */ /* 0x000fe200078e000c */
[----:B------:R-:W2:Y:S04]  /*1100*/  LDG.E.U16 R9, desc[UR12][R10.64] ;  /* 0x0000000c0a097981 */ /* 0x000ea8000c1e1500 */
[----:B------:R-:W3:Y:S04]  /*1110*/  LDG.E.U16 R5, desc[UR12][R12.64] ;  /* 0x0000000c0c057981 */ /* 0x000ee8000c1e1500 */
[----:B------:R0:W5:Y:S04]  /*1120*/  LDG.E.U16 R8, desc[UR12][R10.64+0x100] ;  /* 0x0001000c0a087981 */ /* 0x000168000c1e1500 */
[----:B------:R0:W5:Y:S04]  /*1130*/  LDG.E.U16 R7, desc[UR12][R10.64+0x200] ;  /* 0x0002000c0a077981 */ /* 0x000168000c1e1500 */
[----:B------:R0:W5:Y:S04]  /*1140*/  LDG.E.U16 R6, desc[UR12][R10.64+0x300] ;  /* 0x0003000c0a067981 */ /* 0x000168000c1e1500 */
[----:B------:R0:W5:Y:S04]  /*1150*/  LDG.E.U16 R2, desc[UR12][R12.64+0x100] ;  /* 0x0001000c0c027981 */ /* 0x000168000c1e1500 */
[----:B------:R0:W5:Y:S04]  /*1160*/  LDG.E.U16 R3, desc[UR12][R12.64+0x200] ;  /* 0x0002000c0c037981 */ /* 0x000168000c1e1500 */
[----:B------:R0:W5:Y:S01]  /*1170*/  LDG.E.U16 R4, desc[UR12][R12.64+0x300] ;  /* 0x0003000c0c047981 */ /* 0x000162000c1e1500 */
[----:B------:R-:W-:-:S02]  /*1180*/  MOV R16, 0x11c0 ;  /* 0x000011c000107802 */ /* 0x000fc40000000f00 */
[----:B--2---:R-:W-:Y:S02]  /*1190*/  PRMT R19, R9, 0x8880, RZ ;  /* 0x0000888009137816 */ /* 0x004fe400000000ff */
[----:B0--3--:R-:W-:-:S07]  /*11a0*/  PRMT R18, R5, 0x8880, RZ ;  /* 0x0000888005127816 */ /* 0x009fce00000000ff */
[----:B-----5:R-:W-:Y:S05]  /*11b0*/  CALL.REL.NOINC `($__internal_25_$__cuda_sm20_rem_s16) ;  /* 0x0000000000e47944 */ /* 0x020fea0003c00000 */
[----:B------:R-:W-:Y:S01]  /*11c0*/  PRMT R9, R9, 0x9991, RZ ;  /* 0x0000999109097816 */ /* 0x000fe200000000ff */
[----:B------:R-:W-:Y:S01]  /*11d0*/  IMAD.MOV.U32 R10, RZ, RZ, R19 ;  /* 0x000000ffff0a7224 */ /* 0x000fe200078e0013 */
[----:B------:R-:W-:Y:S02]  /*11e0*/  PRMT R18, R5, 0x9991, RZ ;  /* 0x0000999105127816 */ /* 0x000fe400000000ff */
[----:B------:R-:W-:Y:S01]  /*11f0*/  MOV R16, 0x1220 ;  /* 0x0000122000107802 */ /* 0x000fe20000000f00 */
[----:B------:R-:W-:-:S07]  /*1200*/  IMAD.MOV.U32 R19, RZ, RZ, R9 ;  /* 0x000000ffff137224 */ /* 0x000fce00078e0009 */
[----:B------:R-:W-:Y:S05]  /*1210*/  CALL.REL.NOINC `($__internal_25_$__cuda_sm20_rem_s16) ;  /* 0x0000000000cc7944 */ /* 0x000fea0003c00000 */
        /* <DEDUP_REMOVED lines=30> */
[----:B------:R-:W-:Y:S02]  /*1400*/  PRMT R6, R6, 0x9991, RZ ;  /* 0x0000999106067816 */ /* 0x000fe400000000ff */
[----:B------:R-:W-:Y:S01]  /*1410*/  PRMT R18, R4, 0x9991, RZ ;  /* 0x0000999104127816 */ /* 0x000fe200000000ff */
[----:B------:R-:W-:Y:S01]  /*1420*/  IMAD.MOV.U32 R4, RZ, RZ, R19 ;  /* 0x000000ffff047224 */ /* 0x000fe200078e0013 */
[----:B------:R-:W-:Y:S01]  /*1430*/  MOV R16, 0x1460 ;  /* 0x0000146000107802 */ /* 0x000fe20000000f00 */
[----:B------:R-:W-:-:S07]  /*1440*/  IMAD.MOV.U32 R19, RZ, RZ, R6 ;  /* 0x000000ffff137224 */ /* 0x000fce00078e0006 */
[----:B------:R-:W-:Y:S05]  /*1450*/  CALL.REL.NOINC `($__internal_25_$__cuda_sm20_rem_s16) ;  /* 0x00000000003c7944 */ /* 0x000fea0003c00000 */
[----:B------:R-:W0:Y:S01]  /*1460*/  LDCU.64 UR6, c[0x0][0x388] ;  /* 0x00007100ff0677ac */ /* 0x000e220008000a00 */
[----:B------:R-:W-:Y:S02]  /*1470*/  PRMT R5, R5, 0x7604, R10 ;  /* 0x0000760405057816 */ /* 0x000fe4000000000a */
[----:B------:R-:W-:Y:S02]  /*1480*/  PRMT R9, R2, 0x7604, R9 ;  /* 0x0000760402097816 */ /* 0x000fe40000000009 */
[----:B------:R-:W-:Y:S02]  /*1490*/  PRMT R3, R3, 0x7604, R8 ;  /* 0x0000760403037816 */ /* 0x000fe40000000008 */
[----:B------:R-:W-:Y:S01]  /*14a0*/  PRMT R19, R19, 0x7604, R4 ;  /* 0x0000760413137816 */ /* 0x000fe20000000004 */
[----:B0-----:R-:W-:-:S04]  /*14b0*/  UIADD3 UR5, UP0, UPT, UR4, UR6, URZ ;  /* 0x0000000604057290 */ /* 0x001fc8000ff1e0ff */
[----:B------:R-:W-:Y:S02]  /*14c0*/  UIADD3.X UR6, UPT, UPT, URZ, UR7, URZ, UP0, !UPT ;  /* 0x00000007ff067290 */ /* 0x000fe400087fe4ff */
[----:B------:R-:W-:-:S04]  /*14d0*/  IMAD.U32 R6, RZ, RZ, UR5 ;  /* 0x00000005ff067e24 */ /* 0x000fc8000f8e00ff */
[----:B------:R-:W-:Y:S02]  /*14e0*/  IMAD.U32 R7, RZ, RZ, UR6 ;  /* 0x00000006ff077e24 */ /* 0x000fe4000f8e00ff */
[----:B------:R-:W-:-:S05]  /*14f0*/  IMAD.WIDE.U32 R6, R0, 0x2, R6 ;  /* 0x0000000200067825 */ /* 0x000fca00078e0006 */
[----:B------:R-:W-:Y:S04]  /*1500*/  STG.E.U16 desc[UR12][R6.64], R5 ;  /* 0x0000000506007986 */ /* 0x000fe8000c10150c */
[----:B------:R-:W-:Y:S04]  /*1510*/  STG.E.U16 desc[UR12][R6.64+0x100], R9 ;  /* 0x0001000906007986 */ /* 0x000fe8000c10150c */
[----:B------:R-:W-:Y:S04]  /*1520*/  STG.E.U16 desc[UR12][R6.64+0x200], R3 ;  /* 0x0002000306007986 */ /* 0x000fe8000c10150c */
[----:B------:R-:W-:Y:S01]  /*1530*/  STG.E.U16 desc[UR12][R6.64+0x300], R19 ;  /* 0x0003001306007986 */ /* 0x000fe2000c10150c */
[----:B------:R-:W-:Y:S05]  /*1540*/  EXIT ;  /* 0x000000000000794d */ /* 0x000fea0003800000 */
        .weak           $__internal_25_$__cuda_sm20_rem_s16
        .type           $__internal_25_$__cuda_sm20_rem_s16,@function
        .size           $__internal_25_$__cuda_sm20_rem_s16,(.L_x_54677 - $__internal_25_$__cuda_sm20_rem_s16)
$__internal_25_$__cuda_sm20_rem_s16:
[----:B------:R-:W-:Y:S01]  /*1550*/  IABS R21, R18 ;  /* 0x0000001200157213 */ /* 0x000fe20000000000 */
[----:B------:R-:W-:-:S04]  /*1560*/  IMAD.MOV.U32 R22, RZ, RZ, 0x4b800000 ;  /* 0x4b800000ff167424 */ /* 0x000fc800078e00ff */
[----:B------:R-:W-:-:S04]  /*1570*/  IMAD.MOV.U32 R24, RZ, RZ, R21 ;  /* 0x000000ffff187224 */ /* 0x000fc800078e0015 */
[----:B------:R-:W0:Y:S02]  /*1580*/  I2F.U16 R21, R24 ;  /* 0x0000001800157306 */ /* 0x000e240000101000 */
[C---:B0-----:R-:W-:Y:S02]  /*1590*/  FSETP.GEU.AND P1, PT, |R21|.reuse, 1.175494350822287508e-38, PT ;  /* 0x008000001500780b */ /* 0x041fe40003f2e200 */
[----:B------:R-:W-:Y:S02]  /*15a0*/  FSETP.GT.AND P0, PT, |R21|, 8.50705917302346158658e+37, PT ;  /* 0x7e8000001500780b */ /* 0x000fe40003f04200 */
[----:B------:R-:W-:-:S04]  /*15b0*/  FSEL R22, R22, 1, !P1 ;  /* 0x3f80000016167808 */ /* 0x000fc80004800000 */
[----:B------:R-:W-:Y:S02]  /*15c0*/  FSEL R22, R22, 0.25, !P0 ;  /* 0x3e80000016167808 */ /* 0x000fe40004000000 */
[----:B------:R-:W-:-:S03]  /*15d0*/  ISETP.NE.AND P0, PT, R18, RZ, PT ;  /* 0x000000ff1200720c */ /* 0x000fc60003f05270 */
[----:B------:R-:W-:Y:S01]  /*15e0*/  FMUL R25, R21, R22 ;  /* 0x0000001615197220 */ /* 0x000fe20000400000 */
[----:B------:R-:W-:Y:S02]  /*15f0*/  IABS R21, R19 ;  /* 0x0000001300157213 */ /* 0x000fe40000000000 */
[----:B------:R-:W-:Y:S01]  /*1600*/  SHF.R.U32.HI R19, RZ, 0x1f, R19 ;  /* 0x0000001fff137819 */ /* 0x000fe20000011613 */
[----:B------:R-:W0:Y:S02]  /*1610*/  MUFU.RCP R23, R25 ;  /* 0x0000001900177308 */ /* 0x000e240000001000 */
[----:B0-----:R-:W-:-:S06]  /*1620*/  FMUL R23, R22, R23 ;  /* 0x0000001716177220 */ /* 0x001fcc0000400000 */
[----:B------:R-:W0:Y:S01]  /*1630*/  I2F.U16.RZ R22, R21 ;  /* 0x0000001500167306 */ /* 0x000e22000010d000 */
[----:B------:R-:W-:-:S04]  /*1640*/  VIADD R23, R23, 0x2 ;  /* 0x0000000217177836 */ /* 0x000fc80000000000 */
[----:B0-----:R-:W-:Y:S01]  /*1650*/  FMUL.RZ R26, R22, R23 ;  /* 0x00000017161a7220 */ /* 0x001fe2000040c000 */
[----:B------:R-:W-:-:S03]  /*1660*/  IABS R23, R18 ;  /* 0x0000001200177213 */ /* 0x000fc60000000000 */
[----:B------:R-:W0:Y:S02]  /*1670*/  F2I.U32.TRUNC.NTZ R22, R26 ;  /* 0x0000001a00167305 */ /* 0x000e24000020f000 */
[----:B------:R-:W-:Y:S02]  /*1680*/  IMAD.MOV R24, RZ, RZ, -R23 ;  /* 0x000000ffff187224 */ /* 0x000fe400078e0a17 */
[----:B------:R-:W-:Y:S01]  /*1690*/  IMAD.MOV.U32 R23, RZ, RZ, 0x0 ;  /* 0x00000000ff177424 */ /* 0x000fe200078e00ff */
[----:B0-----:R-:W-:-:S05]  /*16a0*/  LOP3.LUT R22, R22, 0xffff, RZ, 0xc0, !PT ;  /* 0x0000ffff16167812 */ /* 0x001fca00078ec0ff */
[----:B------:R-:W-:Y:S02]  /*16b0*/  IMAD R22, R22, R24, R21 ;  /* 0x0000001816167224 */ /* 0x000fe400078e0215 */
[----:B------:R-:W-:-:S05]  /*16c0*/  IMAD.MOV R21, RZ, RZ, -R19 ;  /* 0x000000ffff157224 */ /* 0x000fca00078e0a13 */
[----:B------:R-:W-:-:S05]  /*16d0*/  LOP3.LUT R22, R21, R22, RZ, 0x3c, !PT ;  /* 0x0000001615167212 */ /* 0x000fca00078e3cff */
[----:B------:R-:W-:Y:S02]  /*16e0*/  IMAD.IADD R19, R19, 0x1, R22 ;  /* 0x0000000113137824 */ /* 0x000fe400078e0216 */
[----:B------:R-:W-:Y:S02]  /*16f0*/  IMAD.MOV.U32 R22, RZ, RZ, R16 ;  /* 0x000000ffff167224 */ /* 0x000fe400078e0010 */
[----:B------:R-:W-:Y:S02]  /*1700*/  @!P0 IMAD.MOV.U32 R19, RZ, RZ, -0x1 ;  /* 0xffffffffff138424 */ /* 0x000fe400078e00ff */
[----:B------:R-:W-:Y:S05]  /*1710*/  RET.REL.NODEC R22 `(_ZN2at6native29vectorized_elementwise_kernelILi2ENS0_13BinaryFunctorIaaaZZZNS0_16fmod_kernel_cudaERNS_18TensorIteratorBaseEENKUlvE_clEvENKUlvE0_clEvEUlaaE_EESt5arrayIPcLm3EEEEviT0_T1_) ;  /* 0xffffffe816387950 */ /* 0x000fea0003c3ffff */
.L_x_23364:
        /* <DEDUP_REMOVED lines=14> */
.L_x_54677:


//--------------------- .text._ZN2at6native29vectorized_elementwise_kernelILi4ENS0_13BinaryFunctorIaaaZZZNS0_16fmod_kernel_cudaERNS_18TensorIteratorBaseEENKUlvE_clEvENKUlvE0_clEvEUlaaE_EESt5arrayIPcLm3EEEEviT0_T1_ --------------------------
	.section	.text._ZN2at6native29vectorized_elementwise_kernelILi4ENS0_13BinaryFunctorIaaaZZZNS0_16fmod_kernel_cudaERNS_18TensorIteratorBaseEENKUlvE_clEvENKUlvE0_clEvEUlaaE_EESt5arrayIPcLm3EEEEviT0_T1_,"ax",@progbits
	.align	128
        .global         _ZN2at6native29vectorized_elementwise_kernelILi4ENS0_13BinaryFunctorIaaaZZZNS0_16fmod_kernel_cudaERNS_18TensorIteratorBaseEENKUlvE_clEvENKUlvE0_clEvEUlaaE_EESt5arrayIPcLm3EEEEviT0_T1_
        .type           _ZN2at6native29vectorized_elementwise_kernelILi4ENS0_13BinaryFunctorIaaaZZZNS0_16fmod_kernel_cudaERNS_18TensorIteratorBaseEENKUlvE_clEvENKUlvE0_clEvEUlaaE_EESt5arrayIPcLm3EEEEviT0_T1_,@function
        .size           _ZN2at6native29vectorized_elementwise_kernelILi4ENS0_13BinaryFunctorIaaaZZZNS0_16fmod_kernel_cudaERNS_18TensorIteratorBaseEENKUlvE_clEvENKUlvE0_clEvEUlaaE_EESt5arrayIPcLm3EEEEviT0_T1_,(.L_x_54678 - _ZN2at6native29vectorized_elementwise_kernelILi4ENS0_13BinaryFunctorIaaaZZZNS0_16fmod_kernel_cudaERNS_18TensorIteratorBaseEENKUlvE_clEvENKUlvE0_clEvEUlaaE_EESt5arrayIPcLm3EEEEviT0_T1_)
        .other          _ZN2at6native29vectorized_elementwise_kernelILi4ENS0_13BinaryFunctorIaaaZZZNS0_16fmod_kernel_cudaERNS_18TensorIteratorBaseEENKUlvE_clEvENKUlvE0_clEvEUlaaE_EESt5arrayIPcLm3EEEEviT0_T1_,@"STO_CUDA_ENTRY STV_DEFAULT"
_ZN2at6native29vectorized_elementwise_kernelILi4ENS0_13BinaryFunctorIaaaZZZNS0_16fmod_kernel_cudaERNS_18TensorIteratorBaseEENKUlvE_clEvENKUlvE0_clEvEUlaaE_EESt5arrayIPcLm3EEEEviT0_T1_:
.text._ZN2at6native29vectorized_elementwise_kernelILi4ENS0_13BinaryFunctorIaaaZZZNS0_16fmod_kernel_cudaERNS_18TensorIteratorBaseEENKUlvE_clEvENKUlvE0_clEvEUlaaE_EESt5arrayIPcLm3EEEEviT0_T1_:
        /* <DEDUP_REMOVED lines=119> */
[----:B------:R-:W-:Y:S05]  /*0770*/  CALL.REL.NOINC `($__internal_26_$__cuda_sm20_rem_s16) ;  /* 0x0000000c00987944 */ /* 0x000fea0003c00000 */
[----:B------:R-:W-:-:S07]  /*0780*/  IMAD.MOV.U32 R15, RZ, RZ, R19 ;  /* 0x000000ffff0f7224 */ /* 0x000fce00078e0013 */
.L_x_23367:
[----:B------:R-:W-:Y:S05]  /*0790*/  BSYNC.RECONVERGENT B0 ;  /* 0x0000000000007941 */ /* 0x000fea0003800200 */
.L_x_23366:
[----:B------:R-:W-:Y:S01]  /*07a0*/  VIADD R17, R20, 0x80 ;  /* 0x0000008014117836 */ /* 0x000fe20000000000 */
[----:B------:R-:W-:Y:S04]  /*07b0*/  BSSY.RECONVERGENT B0, `(.L_x_23368) ;  /* 0x0000008000007945 */ /* 0x000fe80003800200 */
[----:B------:R-:W-:-:S13]  /*07c0*/  ISETP.GE.U32.AND P0, PT, R17, UR5, PT ;  /* 0x0000000511007c0c */ /* 0x000fda000bf06070 */
[----:B------:R-:W-:Y:S05]  /*07d0*/  @P0 BRA `(.L_x_23369) ;  /* 0x0000000000140947 */ /* 0x000fea0003800000 */
[----:B-----5:R-:W-:Y:S02]  /*07e0*/  PRMT R19, R9, 0x9910, RZ ;  /* 0x0000991009137816 */ /* 0x020fe400000000ff */
[----:B------:R-:W-:Y:S02]  /*07f0*/  PRMT R18, R8, 0x9910, RZ ;  /* 0x0000991008127816 */ /* 0x000fe400000000ff */
[----:B------:R-:W-:-:S07]  /*0800*/  MOV R16, 0x820 ;  /* 0x0000082000107802 */ /* 0x000fce0000000f00 */
[----:B------:R-:W-:Y:S05]  /*0810*/  CALL.REL.NOINC `($__internal_26_$__cuda_sm20_rem_s16) ;  /* 0x0000000c00707944 */ /* 0x000fea0003c00000 */
[----:B------:R-:W-:-:S07]  /*0820*/  IMAD.MOV.U32 R8, RZ, RZ, R19 ;  /* 0x000000ffff087224 */ /* 0x000fce00078e0013 */
.L_x_23369:
[----:B------:R-:W-:Y:S05]  /*0830*/  BSYNC.RECONVERGENT B0 ;  /* 0x0000000000007941 */ /* 0x000fea0003800200 */
.L_x_23368:
[----:B-----5:R-:W-:Y:S01]  /*0840*/  VIADD R9, R20, 0x100 ;  /* 0x0000010014097836 */ /* 0x020fe20000000000 */
[----:B------:R-:W-:Y:S04]  /*0850*/  BSSY.RECONVERGENT B0, `(.L_x_23370) ;  /* 0x0000008000007945 */ /* 0x000fe80003800200 */
[----:B------:R-:W-:-:S13]  /*0860*/  ISETP.GE.U32.AND P0, PT, R9, UR5, PT ;  /* 0x0000000509007c0c */ /* 0x000fda000bf06070 */
[----:B------:R-:W-:Y:S05]  /*0870*/  @P0 BRA `(.L_x_23371) ;  /* 0x0000000000140947 */ /* 0x000fea0003800000 */
[----:B------:R-:W-:Y:S02]  /*0880*/  PRMT R19, R7, 0x9910, RZ ;  /* 0x0000991007137816 */ /* 0x000fe400000000ff */
[----:B------:R-:W-:Y:S02]  /*0890*/  PRMT R18, R6, 0x9910, RZ ;  /* 0x0000991006127816 */ /* 0x000fe400000000ff */
[----:B------:R-:W-:-:S07]  /*08a0*/  MOV R16, 0x8c0 ;  /* 0x000008c000107802 */ /* 0x000fce0000000f00 */
[----:B------:R-:W-:Y:S05]  /*08b0*/  CALL.REL.NOINC `($__internal_26_$__cuda_sm20_rem_s16) ;  /* 0x0000000c00487944 */ /* 0x000fea0003c00000 */
[----:B------:R-:W-:-:S07]  /*08c0*/  IMAD.MOV.U32 R6, RZ, RZ, R19 ;  /* 0x000000ffff067224 */ /* 0x000fce00078e0013 */
.L_x_23371:
[----:B------:R-:W-:Y:S05]  /*08d0*/  BSYNC.RECONVERGENT B0 ;  /* 0x0000000000007941 */ /* 0x000fea0003800200 */
.L_x_23370:
[----:B------:R-:W-:Y:S01]  /*08e0*/  VIADD R7, R20, 0x180 ;  /* 0x0000018014077836 */ /* 0x000fe20000000000 */
        /* <DEDUP_REMOVED lines=8> */
.L_x_23373:
[----:B------:R-:W-:Y:S05]  /*0970*/  BSYNC.RECONVERGENT B0 ;  /* 0x0000000000007941 */ /* 0x000fea0003800200 */
.L_x_23372:
        /* <DEDUP_REMOVED lines=9> */
.L_x_23375:
[----:B------:R-:W-:Y:S05]  /*0a10*/  BSYNC.RECONVERGENT B0 ;  /* 0x0000000000007941 */ /* 0x000fea0003800200 */
.L_x_23374:
        /* <DEDUP_REMOVED lines=9> */
.L_x_23377:
[----:B------:R-:W-:Y:S05]  /*0ab0*/  BSYNC.RECONVERGENT B0 ;  /* 0x0000000000007941 */ /* 0x000fea0003800200 */
.L_x_23376:
        /* <DEDUP_REMOVED lines=9> */
.L_x_23379:
[----:B------:R-:W-:Y:S05]  /*0b50*/  BSYNC.RECONVERGENT B0 ;  /* 0x0000000000007941 */ /* 0x000fea0003800200 */
.L_x_23378:
        /* <DEDUP_REMOVED lines=8> */
.L_x_23381:
[----:B------:R-:W-:Y:S05]  /*0be0*/  BSYNC.RECONVERGENT B0 ;  /* 0x0000000000007941 */ /* 0x000fea0003800200 */
.L_x_23380:
        /* <DEDUP_REMOVED lines=18> */
.L_x_23384:
        /* <DEDUP_REMOVED lines=8> */
.L_x_23385:
        /* <DEDUP_REMOVED lines=8> */
.L_x_23386:
        /* <DEDUP_REMOVED lines=8> */
.L_x_23387:
        /* <DEDUP_REMOVED lines=9> */
.L_x_23388:
[----:B------:R-:W-:Y:S05]  /*0f20*/  BSYNC.RELIABLE B1 ;  /* 0x0000000000017941 */ /* 0x000fea0003800100 */
.L_x_23383:
[----:B------:R-:W-:-:S13]  /*0f30*/  ISETP.GE.U32.AND P0, PT, R20, UR5, PT ;  /* 0x0000000514007c0c */ /* 0x000fda000bf06070 */
[----:B-1----:R-:W1:Y:S01]  /*0f40*/  @!P0 LDC.64 R6, c[0x0][0x388] ;  /* 0x0000e200ff068b82 */ /* 0x002e620000000a00 */
[C---:B--2---:R-:W-:Y:S02]  /*0f50*/  @!P0 VIADD R5, R20.reuse, UR4 ;  /* 0x0000000414058c36 */ /* 0x044fe40008000000 */
[----:B------:R-:W-:-:S03]  /*0f60*/  @!P0 VIADD R20, R20, 0x80 ;  /* 0x0000008014148836 */ /* 0x000fc60000000000 */
[----:B-1----:R-:W-:-:S05]  /*0f70*/  @!P0 IADD3 R4, P1, PT, R5, R6, RZ ;  /* 0x0000000605048210 */ /* 0x002fca0007f3e0ff */
[----:B------:R-:W-:-:S05]  /*0f80*/  @!P0 IMAD.X R5, RZ, RZ, R7, P1 ;  /* 0x000000ffff058224 */ /* 0x000fca00008e0607 */
[----:B------:R3:W-:Y:S03]  /*0f90*/  @!P0 STG.E.U8 desc[UR12][R4.64], R3 ;  /* 0x0000000304008986 */ /* 0x0007e6000c10110c */
.L_x_23389:
[----:B------:R-:W-:Y:S05]  /*0fa0*/  BSYNC.RECONVERGENT B0 ;  /* 0x0000000000007941 */ /* 0x000fea0003800200 */
.L_x_23382:
        /* <DEDUP_REMOVED lines=9> */
.L_x_23365:
        /* <DEDUP_REMOVED lines=12> */
[----:B------:R-:W2:Y:S04]  /*1100*/  LDG.E R3, desc[UR12][R4.64] ;  /* 0x0000000c04037981 */ /* 0x000ea8000c1e1900 */
[----:B------:R-:W3:Y:S04]  /*1110*/  LDG.E R2, desc[UR12][R6.64] ;  /* 0x0000000c06027981 */ /* 0x000ee8000c1e1900 */
[----:B------:R0:W5:Y:S04]  /*1120*/  LDG.E R9, desc[UR12][R4.64+0x200] ;  /* 0x0002000c04097981 */ /* 0x000168000c1e1900 */
[----:B------:R0:W5:Y:S01]  /*1130*/  LDG.E R8, desc[UR12][R6.64+0x200] ;  /* 0x0002000c06087981 */ /* 0x000162000c1e1900 */
[----:B------:R-:W-:-:S02]  /*1140*/  MOV R16, 0x1180 ;  /* 0x0000118000107802 */ /* 0x000fc40000000f00 */
[----:B--2---:R-:W-:Y:S02]  /*1150*/  SGXT R19, R3, 0x8 ;  /* 0x000000080313781a */ /* 0x004fe40000000200 */
[----:B0--3--:R-:W-:-:S07]  /*1160*/  SGXT R18, R2, 0x8 ;  /* 0x000000080212781a */ /* 0x009fce0000000200 */
[----:B-----5:R-:W-:Y:S05]  /*1170*/  CALL.REL.NOINC `($__internal_26_$__cuda_sm20_rem_s16) ;  /* 0x0000000400187944 */ /* 0x020fea0003c00000 */
[----:B------:R-:W-:Y:S01]  /*1180*/  SHF.R.S32.HI R4, RZ, 0x8, R3 ;  /* 0x00000008ff047819 */ /* 0x000fe20000011403 */
[----:B------:R-:W-:Y:S01]  /*1190*/  IMAD.MOV.U32 R7, RZ, RZ, R19 ;  /* 0x000000ffff077224 */ /* 0x000fe200078e0013 */
[----:B------:R-:W-:Y:S02]  /*11a0*/  SHF.R.S32.HI R18, RZ, 0x8, R2 ;  /* 0x00000008ff127819 */ /* 0x000fe40000011402 */
[----:B------:R-:W-:Y:S02]  /*11b0*/  SGXT R19, R4, 0x8 ;  /* 0x000000080413781a */ /* 0x000fe40000000200 */
[----:B------:R-:W-:Y:S02]  /*11c0*/  SGXT R18, R18, 0x8 ;  /* 0x000000081212781a */ /* 0x000fe40000000200 */
[----:B------:R-:W-:-:S07]  /*11d0*/  MOV R16, 0x11f0 ;  /* 0x000011f000107802 */ /* 0x000fce0000000f00 */
[----:B------:R-:W-:Y:S05]  /*11e0*/  CALL.REL.NOINC `($__internal_26_$__cuda_sm20_rem_s16) ;  /* 0x0000000000fc7944 */ /* 0x000fea0003c00000 */
        /* <DEDUP_REMOVED lines=14> */
[----:B------:R-:W-:Y:S01]  /*12d0*/  IMAD.MOV.U32 R4, RZ, RZ, R19 ;  /* 0x000000ffff047224 */ /* 0x000fe200078e0013 */
        /* <DEDUP_REMOVED lines=18> */
[----:B------:R-:W-:Y:S02]  /*1400*/  SHF.R.S32.HI R9, RZ, 0x18, R9 ;  /* 0x00000018ff097819 */ /* 0x000fe40000011409 */
[----:B------:R-:W-:Y:S01]  /*1410*/  SHF.R.S32.HI R18, RZ, 0x18, R8 ;  /* 0x00000018ff127819 */ /* 0x000fe20000011408 */
[----:B------:R-:W-:Y:S01]  /*1420*/  IMAD.MOV.U32 R8, RZ, RZ, R19 ;  /* 0x000000ffff087224 */ /* 0x000fe200078e0013 */
[----:B------:R-:W-:Y:S02]  /*1430*/  SGXT R19, R9, 0x8 ;  /* 0x000000080913781a */ /* 0x000fe40000000200 */
[----:B------:R-:W-:Y:S02]  /*1440*/  SGXT R18, R18, 0x8 ;  /* 0x000000081212781a */ /* 0x000fe40000000200 */
[----:B------:R-:W-:-:S07]  /*1450*/  MOV R16, 0x1470 ;  /* 0x0000147000107802 */ /* 0x000fce0000000f00 */
[----:B------:R-:W-:Y:S05]  /*1460*/  CALL.REL.NOINC `($__internal_26_$__cuda_sm20_rem_s16) ;  /* 0x00000000005c7944 */ /* 0x000fea0003c00000 */
[----:B------:R-:W0:Y:S01]  /*1470*/  LDCU.64 UR6, c[0x0][0x388] ;  /* 0x00007100ff0677ac */ /* 0x000e220008000a00 */
[----:B------:R-:W-:Y:S02]  /*1480*/  LOP3.LUT R4, R4, 0xffff, RZ, 0xc0, !PT ;  /* 0x0000ffff04047812 */ /* 0x000fe400078ec0ff */
[----:B------:R-:W-:Y:S02]  /*1490*/  LOP3.LUT R5, R5, 0xffff, RZ, 0xc0, !PT ;  /* 0x0000ffff05057812 */ /* 0x000fe400078ec0ff */
[----:B------:R-:W-:Y:S02]  /*14a0*/  LOP3.LUT R6, R6, 0xffff, RZ, 0xc0, !PT ;  /* 0x0000ffff06067812 */ /* 0x000fe400078ec0ff */
[----:B------:R-:W-:Y:S02]  /*14b0*/  LOP3.LUT R7, R7, 0xffff, RZ, 0xc0, !PT ;  /* 0x0000ffff07077812 */ /* 0x000fe400078ec0ff */
[----:B------:R-:W-:Y:S02]  /*14c0*/  PRMT R4, R5, 0x3340, R4 ;  /* 0x0000334005047816 */ /* 0x000fe40000000004 */
[----:B------:R-:W-:-:S02]  /*14d0*/  PRMT R7, R7, 0x3340, R6 ;  /* 0x0000334007077816 */ /* 0x000fc40000000006 */
[----:B------:R-:W-:Y:S02]  /*14e0*/  LOP3.LUT R5, R19, 0xffff, RZ, 0xc0, !PT ;  /* 0x0000ffff13057812 */ /* 0x000fe400078ec0ff */
[----:B------:R-:W-:Y:S02]  /*14f0*/  LOP3.LUT R8, R8, 0xffff, RZ, 0xc0, !PT ;  /* 0x0000ffff08087812 */ /* 0x000fe400078ec0ff */
[----:B------:R-:W-:Y:S01]  /*1500*/  LOP3.LUT R6, R3, 0xffff, RZ, 0xc0, !PT ;  /* 0x0000ffff03067812 */ /* 0x000fe200078ec0ff */
[----:B0-----:R-:W-:Y:S01]  /*1510*/  UIADD3 UR5, UP0, UPT, UR4, UR6, URZ ;  /* 0x0000000604057290 */ /* 0x001fe2000ff1e0ff */
[----:B------:R-:W-:Y:S02]  /*1520*/  LOP3.LUT R9, R2, 0xffff, RZ, 0xc0, !PT ;  /* 0x0000ffff02097812 */ /* 0x000fe400078ec0ff */
[----:B------:R-:W-:Y:S01]  /*1530*/  PRMT R5, R8, 0x3340, R5 ;  /* 0x0000334008057816 */ /* 0x000fe20000000005 */
[----:B------:R-:W-:Y:S01]  /*1540*/  UIADD3.X UR6, UPT, UPT, URZ, UR7, URZ, UP0, !UPT ;  /* 0x00000007ff067290 */ /* 0x000fe200087fe4ff */
[----:B------:R-:W-:Y:S01]  /*1550*/  PRMT R6, R9, 0x3340, R6 ;  /* 0x0000334009067816 */ /* 0x000fe20000000006 */
[----:B------:R-:W-:Y:S01]  /*1560*/  IMAD.U32 R2, RZ, RZ, UR5 ;  /* 0x00000005ff027e24 */ /* 0x000fe2000f8e00ff */
[----:B------:R-:W-:-:S02]  /*1570*/  PRMT R7, R7, 0x5410, R4 ;  /* 0x0000541007077816 */ /* 0x000fc40000000004 */
[----:B------:R-:W-:Y:S01]  /*1580*/  PRMT R5, R6, 0x5410, R5 ;  /* 0x0000541006057816 */ /* 0x000fe20000000005 */
[----:B------:R-:W-:Y:S02]  /*1590*/  IMAD.U32 R3, RZ, RZ, UR6 ;  /* 0x00000006ff037e24 */ /* 0x000fe4000f8e00ff */
[----:B------:R-:W-:-:S05]  /*15a0*/  IMAD.WIDE.U32 R2, R0, 0x4, R2 ;  /* 0x0000000400027825 */ /* 0x000fca00078e0002 */
[----:B------:R-:W-:Y:S04]  /*15b0*/  STG.E desc[UR12][R2.64], R7 ;  /* 0x0000000702007986 */ /* 0x000fe8000c10190c */
[----:B------:R-:W-:Y:S01]  /*15c0*/  STG.E desc[UR12][R2.64+0x200], R5 ;  /* 0x0002000502007986 */ /* 0x000fe2000c10190c */
[----:B------:R-:W-:Y:S05]  /*15d0*/  EXIT ;  /* 0x000000000000794d */ /* 0x000fea0003800000 */
        .weak           $__internal_26_$__cuda_sm20_rem_s16
        .type           $__internal_26_$__cuda_sm20_rem_s16,@function
        .size           $__internal_26_$__cuda_sm20_rem_s16,(.L_x_54678 - $__internal_26_$__cuda_sm20_rem_s16)
$__internal_26_$__cuda_sm20_rem_s16:
        /* <DEDUP_REMOVED lines=28> */
[----:B------:R-:W-:Y:S05]  /*17a0*/  RET.REL.NODEC R22 `(_ZN2at6native29vectorized_elementwise_kernelILi4ENS0_13BinaryFunctorIaaaZZZNS0_16fmod_kernel_cudaERNS_18TensorIteratorBaseEENKUlvE_clEvENKUlvE0_clEvEUlaaE_EESt5arrayIPcLm3EEEEviT0_T1_) ;  /* 0xffffffe816147950 */ /* 0x000fea0003c3ffff */
.L_x_23390:
        /* <DEDUP_REMOVED lines=13> */
.L_x_54678:


//--------------------- .text._ZN2at6native29vectorized_elementwise_kernelILi8ENS0_13BinaryFunctorIaaaZZZNS0_16fmod_kernel_cudaERNS_18TensorIteratorBaseEENKUlvE_clEvENKUlvE0_clEvEUlaaE_EESt5arrayIPcLm3EEEEviT0_T1_ --------------------------
	.section	.text._ZN2at6native29vectorized_elementwise_kernelILi8ENS0_13BinaryFunctorIaaaZZZNS0_16fmod_kernel_cudaERNS_18TensorIteratorBaseEENKUlvE_clEvENKUlvE0_clEvEUlaaE_EESt5arrayIPcLm3EEEEviT0_T1_,"ax",@progbits
	.align	128
        .global         _ZN2at6native29vectorized_elementwise_kernelILi8ENS0_13BinaryFunctorIaaaZZZNS0_16fmod_kernel_cudaERNS_18TensorIteratorBaseEENKUlvE_clEvENKUlvE0_clEvEUlaaE_EESt5arrayIPcLm3EEEEviT0_T1_
        .type           _ZN2at6native29vectorized_elementwise_kernelILi8ENS0_13BinaryFunctorIaaaZZZNS0_16fmod_kernel_cudaERNS_18TensorIteratorBaseEENKUlvE_clEvENKUlvE0_clEvEUlaaE_EESt5arrayIPcLm3EEEEviT0_T1_,@function
        .size           _ZN2at6native29vectorized_elementwise_kernelILi8ENS0_13BinaryFunctorIaaaZZZNS0_16fmod_kernel_cudaERNS_18TensorIteratorBaseEENKUlvE_clEvENKUlvE0_clEvEUlaaE_EESt5arrayIPcLm3EEEEviT0_T1_,(.L_x_54679 - _ZN2at6native29vectorized_elementwise_kernelILi8ENS0_13BinaryFunctorIaaaZZZNS0_16fmod_kernel_cudaERNS_18TensorIteratorBaseEENKUlvE_clEvENKUlvE0_clEvEUlaaE_EESt5arrayIPcLm3EEEEviT0_T1_)
        .other          _ZN2at6native29vectorized_elementwise_kernelILi8ENS0_13BinaryFunctorIaaaZZZNS0_16fmod_kernel_cudaERNS_18TensorIteratorBaseEENKUlvE_clEvENKUlvE0_clEvEUlaaE_EESt5arrayIPcLm3EEEEviT0_T1_,@"STO_CUDA_ENTRY STV_DEFAULT"
_ZN2at6native29vectorized_elementwise_kernelILi8ENS0_13BinaryFunctorIaaaZZZNS0_16fmod_kernel_cudaERNS_18TensorIteratorBaseEENKUlvE_clEvENKUlvE0_clEvEUlaaE_EESt5arrayIPcLm3EEEEviT0_T1_:
.text._ZN2at6native29vectorized_elementwise_kernelILi8ENS0_13BinaryFunctorIaaaZZZNS0_16fmod_kernel_cudaERNS_18TensorIteratorBaseEENKUlvE_clEvENKUlvE0_clEvEUlaaE_EESt5arrayIPcLm3EEEEviT0_T1_:
        /* <DEDUP_REMOVED lines=119> */
[----:B------:R-:W-:Y:S05]  /*0770*/  CALL.REL.NOINC `($__internal_27_$__cuda_sm20_rem_s16) ;  /* 0x0000000c008c7944 */ /* 0x000fea0003c00000 */
[----:B------:R-:W-:-:S07]  /*0780*/  IMAD.MOV.U32 R15, RZ, RZ, R19 ;  /* 0x000000ffff0f7224 */ /* 0x000fce00078e0013 */
.L_x_23393:
[----:B------:R-:W-:Y:S05]  /*0790*/  BSYNC.RECONVERGENT B0 ;  /* 0x0000000000007941 */ /* 0x000fea0003800200 */
.L_x_23392:
[----:B------:R-:W-:Y:S01]  /*07a0*/  VIADD R17, R20, 0x80 ;  /* 0x0000008014117836 */ /* 0x000fe20000000000 */
[----:B------:R-:W-:Y:S04]  /*07b0*/  BSSY.RECONVERGENT B0, `(.L_x_23394) ;  /* 0x0000008000007945 */ /* 0x000fe80003800200 */
[----:B------:R-:W-:-:S13]  /*07c0*/  ISETP.GE.U32.AND P0, PT, R17, UR5, PT ;  /* 0x0000000511007c0c */ /* 0x000fda000bf06070 */
[----:B------:R-:W-:Y:S05]  /*07d0*/  @P0 BRA `(.L_x_23395) ;  /* 0x0000000000140947 */ /* 0x000fea0003800000 */
[----:B-----5:R-:W-:Y:S02]  /*07e0*/  PRMT R19, R9, 0x9910, RZ ;  /* 0x0000991009137816 */ /* 0x020fe400000000ff */
[----:B------:R-:W-:Y:S02]  /*07f0*/  PRMT R18, R8, 0x9910, RZ ;  /* 0x0000991008127816 */ /* 0x000fe400000000ff */
[----:B------:R-:W-:-:S07]  /*0800*/  MOV R16, 0x820 ;  /* 0x0000082000107802 */ /* 0x000fce0000000f00 */
[----:B------:R-:W-:Y:S05]  /*0810*/  CALL.REL.NOINC `($__internal_27_$__cuda_sm20_rem_s16) ;  /* 0x0000000c00647944 */ /* 0x000fea0003c00000 */
[----:B------:R-:W-:-:S07]  /*0820*/  IMAD.MOV.U32 R8, RZ, RZ, R19 ;  /* 0x000000ffff087224 */ /* 0x000fce00078e0013 */
.L_x_23395:
[----:B------:R-:W-:Y:S05]  /*0830*/  BSYNC.RECONVERGENT B0 ;  /* 0x0000000000007941 */ /* 0x000fea0003800200 */
.L_x_23394:
[----:B-----5:R-:W-:Y:S01]  /*0840*/  VIADD R9, R20, 0x100 ;  /* 0x0000010014097836 */ /* 0x020fe20000000000 */
[----:B------:R-:W-:Y:S04]  /*0850*/  BSSY.RECONVERGENT B0, `(.L_x_23396) ;  /* 0x0000008000007945 */ /* 0x000fe80003800200 */
[----:B------:R-:W-:-:S13]  /*0860*/  ISETP.GE.U32.AND P0, PT, R9, UR5, PT ;  /* 0x0000000509007c0c */ /* 0x000fda000bf06070 */
[----:B------:R-:W-:Y:S05]  /*0870*/  @P0 BRA `(.L_x_23397) ;  /* 0x0000000000140947 */ /* 0x000fea0003800000 */
[----:B------:R-:W-:Y:S02]  /*0880*/  PRMT R19, R7, 0x9910, RZ ;  /* 0x0000991007137816 */ /* 0x000fe400000000ff */
[----:B------:R-:W-:Y:S02]  /*0890*/  PRMT R18, R6, 0x9910, RZ ;  /* 0x0000991006127816 */ /* 0x000fe400000000ff */
[----:B------:R-:W-:-:S07]  /*08a0*/  MOV R16, 0x8c0 ;  /* 0x000008c000107802 */ /* 0x000fce0000000f00 */
[----:B------:R-:W-:Y:S05]  /*08b0*/  CALL.REL.NOINC `($__internal_27_$__cuda_sm20_rem_s16) ;  /* 0x0000000c003c7944 */ /* 0x000fea0003c00000 */
[----:B------:R-:W-:-:S07]  /*08c0*/  IMAD.MOV.U32 R6, RZ, RZ, R19 ;  /* 0x000000ffff067224 */ /* 0x000fce00078e0013 */
.L_x_23397:
[----:B------:R-:W-:Y:S05]  /*08d0*/  BSYNC.RECONVERGENT B0 ;  /* 0x0000000000007941 */ /* 0x000fea0003800200 */
.L_x_23396:
[----:B------:R-:W-:Y:S01]  /*08e0*/  VIADD R7, R20, 0x180 ;  /* 0x0000018014077836 */ /* 0x000fe20000000000 */
        /* <DEDUP_REMOVED lines=8> */
.L_x_23399:
[----:B------:R-:W-:Y:S05]  /*0970*/  BSYNC.RECONVERGENT B0 ;  /* 0x0000000000007941 */ /* 0x000fea0003800200 */
.L_x_23398:
        /* <DEDUP_REMOVED lines=9> */
.L_x_23401:
[----:B------:R-:W-:Y:S05]  /*0a10*/  BSYNC.RECONVERGENT B0 ;  /* 0x0000000000007941 */ /* 0x000fea0003800200 */
.L_x_23400:
        /* <DEDUP_REMOVED lines=9> */
.L_x_23403:
[----:B------:R-:W-:Y:S05]  /*0ab0*/  BSYNC.RECONVERGENT B0 ;  /* 0x0000000000007941 */ /* 0x000fea0003800200 */
.L_x_23402:
        /* <DEDUP_REMOVED lines=9> */
.L_x_23405:
[----:B------:R-:W-:Y:S05]  /*0b50*/  BSYNC.RECONVERGENT B0 ;  /* 0x0000000000007941 */ /* 0x000fea0003800200 */
.L_x_23404:
        /* <DEDUP_REMOVED lines=8> */
.L_x_23407:
[----:B------:R-:W-:Y:S05]  /*0be0*/  BSYNC.RECONVERGENT B0 ;  /* 0x0000000000007941 */ /* 0x000fea0003800200 */
.L_x_23406:
        /* <DEDUP_REMOVED lines=18> */
.L_x_23410:
        /* <DEDUP_REMOVED lines=8> */
.L_x_23411:
        /* <DEDUP_REMOVED lines=8> */
.L_x_23412:
        /* <DEDUP_REMOVED lines=8> */
.L_x_23413:
        /* <DEDUP_REMOVED lines=9> */
.L_x_23414:
[----:B------:R-:W-:Y:S05]  /*0f20*/  BSYNC.RELIABLE B1 ;  /* 0x0000000000017941 */ /* 0x000fea0003800100 */
.L_x_23409:
[----:B------:R-:W-:-:S13]  /*0f30*/  ISETP.GE.U32.AND P0, PT, R20, UR5, PT ;  /* 0x0000000514007c0c */ /* 0x000fda000bf06070 */
[----:B-1----:R-:W1:Y:S01]  /*0f40*/  @!P0 LDC.64 R6, c[0x0][0x388] ;  /* 0x0000e200ff068b82 */ /* 0x002e620000000a00 */
[C---:B--2---:R-:W-:Y:S02]  /*0f50*/  @!P0 VIADD R5, R20.reuse, UR4 ;  /* 0x0000000414058c36 */ /* 0x044fe40008000000 */
[----:B------:R-:W-:-:S03]  /*0f60*/  @!P0 VIADD R20, R20, 0x80 ;  /* 0x0000008014148836 */ /* 0x000fc60000000000 */
[----:B-1----:R-:W-:-:S05]  /*0f70*/  @!P0 IADD3 R4, P1, PT, R5, R6, RZ ;  /* 0x0000000605048210 */ /* 0x002fca0007f3e0ff */
[----:B------:R-:W-:-:S05]  /*0f80*/  @!P0 IMAD.X R5, RZ, RZ, R7, P1 ;  /* 0x000000ffff058224 */ /* 0x000fca00008e0607 */
[----:B------:R3:W-:Y:S03]  /*0f90*/  @!P0 STG.E.U8 desc[UR12][R4.64], R3 ;  /* 0x0000000304008986 */ /* 0x0007e6000c10110c */
.L_x_23415:
[----:B------:R-:W-:Y:S05]  /*0fa0*/  BSYNC.RECONVERGENT B0 ;  /* 0x0000000000007941 */ /* 0x000fea0003800200 */
.L_x_23408:
        /* <DEDUP_REMOVED lines=9> */
.L_x_23391:
        /* <DEDUP_REMOVED lines=11> */
[----:B------:R-:W-:Y:S02]  /*10f0*/  IMAD.WIDE.U32 R4, R0, 0x8, R4 ;  /* 0x0000000800047825 */ /* 0x000fe400078e0004 */
[----:B------:R-:W2:Y:S04]  /*1100*/  LDG.E.64 R2, desc[UR12][R2.64] ;  /* 0x0000000c02027981 */ /* 0x000ea8000c1e1b00 */
[----:B------:R-:W3:Y:S01]  /*1110*/  LDG.E.64 R4, desc[UR12][R4.64] ;  /* 0x0000000c04047981 */ /* 0x000ee2000c1e1b00 */
[----:B------:R-:W-:Y:S02]  /*1120*/  MOV R16, 0x1160 ;  /* 0x0000116000107802 */ /* 0x000fe40000000f00 */
[----:B--2---:R-:W-:Y:S02]  /*1130*/  SGXT R19, R2, 0x8 ;  /* 0x000000080213781a */ /* 0x004fe40000000200 */
[----:B---3--:R-:W-:-:S07]  /*1140*/  SGXT R18, R4, 0x8 ;  /* 0x000000080412781a */ /* 0x008fce0000000200 */
[----:B------:R-:W-:Y:S05]  /*1150*/  CALL.REL.NOINC `($__internal_27_$__cuda_sm20_rem_s16) ;  /* 0x0000000400147944 */ /* 0x000fea0003c00000 */
[----:B------:R-:W-:Y:S01]  /*1160*/  SHF.R.S32.HI R6, RZ, 0x8, R2 ;  /* 0x00000008ff067819 */ /* 0x000fe20000011402 */
[----:B------:R-:W-:Y:S01]  /*1170*/  IMAD.MOV.U32 R7, RZ, RZ, R19 ;  /* 0x000000ffff077224 */ /* 0x000fe200078e0013 */
[----:B------:R-:W-:Y:S02]  /*1180*/  SHF.R.S32.HI R18, RZ, 0x8, R4 ;  /* 0x00000008ff127819 */ /* 0x000fe40000011404 */
[----:B------:R-:W-:Y:S02]  /*1190*/  SGXT R19, R6, 0x8 ;  /* 0x000000080613781a */ /* 0x000fe40000000200 */
[----:B------:R-:W-:Y:S02]  /*11a0*/  SGXT R18, R18, 0x8 ;  /* 0x000000081212781a */ /* 0x000fe40000000200 */
[----:B------:R-:W-:-:S07]  /*11b0*/  MOV R16, 0x11d0 ;  /* 0x000011d000107802 */ /* 0x000fce0000000f00 */
        /* <DEDUP_REMOVED lines=15> */
[----:B------:R-:W-:Y:S01]  /*12b0*/  IMAD.MOV.U32 R8, RZ, RZ, R19 ;  /* 0x000000ffff087224 */ /* 0x000fe200078e0013 */
        /* <DEDUP_REMOVED lines=25> */
[----:B------:R-:W0:Y:S01]  /*1450*/  LDCU.64 UR6, c[0x0][0x388] ;  /* 0x00007100ff0677ac */ /* 0x000e220008000a00 */
[----:B------:R-:W-:Y:S02]  /*1460*/  LOP3.LUT R10, R3, 0xffff, RZ, 0xc0, !PT ;  /* 0x0000ffff030a7812 */ /* 0x000fe400078ec0ff */
[----:B------:R-:W-:Y:S02]  /*1470*/  LOP3.LUT R5, R19, 0xffff, RZ, 0xc0, !PT ;  /* 0x0000ffff13057812 */ /* 0x000fe400078ec0ff */
[----:B------:R-:W-:Y:S02]  /*1480*/  LOP3.LUT R2, R2, 0xffff, RZ, 0xc0, !PT ;  /* 0x0000ffff02027812 */ /* 0x000fe400078ec0ff */
[----:B------:R-:W-:Y:S02]  /*1490*/  LOP3.LUT R3, R4, 0xffff, RZ, 0xc0, !PT ;  /* 0x0000ffff04037812 */ /* 0x000fe400078ec0ff */
[----:B------:R-:W-:Y:S02]  /*14a0*/  LOP3.LUT R8, R8, 0xffff, RZ, 0xc0, !PT ;  /* 0x0000ffff08087812 */ /* 0x000fe400078ec0ff */
[----:B------:R-:W-:-:S02]  /*14b0*/  LOP3.LUT R9, R9, 0xffff, RZ, 0xc0, !PT ;  /* 0x0000ffff09097812 */ /* 0x000fc400078ec0ff */
[----:B------:R-:W-:Y:S02]  /*14c0*/  LOP3.LUT R6, R6, 0xffff, RZ, 0xc0, !PT ;  /* 0x0000ffff06067812 */ /* 0x000fe400078ec0ff */
[----:B------:R-:W-:Y:S02]  /*14d0*/  LOP3.LUT R7, R7, 0xffff, RZ, 0xc0, !PT ;  /* 0x0000ffff07077812 */ /* 0x000fe400078ec0ff */
[----:B------:R-:W-:Y:S01]  /*14e0*/  PRMT R5, R10, 0x3340, R5 ;  /* 0x000033400a057816 */ /* 0x000fe20000000005 */
[----:B0-----:R-:W-:Y:S01]  /*14f0*/  UIADD3 UR5, UP0, UPT, UR4, UR6, URZ ;  /* 0x0000000604057290 */ /* 0x001fe2000ff1e0ff */
[----:B------:R-:W-:Y:S02]  /*1500*/  PRMT R4, R3, 0x3340, R2 ;  /* 0x0000334003047816 */ /* 0x000fe40000000002 */
        /* <DEDUP_REMOVED lines=8> */
[----:B------:R-:W-:Y:S01]  /*1590*/  STG.E.64 desc[UR12][R2.64], R4 ;  /* 0x0000000402007986 */ /* 0x000fe2000c101b0c */
[----:B------:R-:W-:Y:S05]  /*15a0*/  EXIT ;  /* 0x000000000000794d */ /* 0x000fea0003800000 */
        .weak           $__internal_27_$__cuda_sm20_rem_s16
        .type           $__internal_27_$__cuda_sm20_rem_s16,@function
        .size           $__internal_27_$__cuda_sm20_rem_s16,(.L_x_54679 - $__internal_27_$__cuda_sm20_rem_s16)
$__internal_27_$__cuda_sm20_rem_s16:
        /* <DEDUP_REMOVED lines=28> */
[----:B------:R-:W-:Y:S05]  /*1770*/  RET.REL.NODEC R22 `(_ZN2at6native29vectorized_elementwise_kernelILi8ENS0_13BinaryFunctorIaaaZZZNS0_16fmod_kernel_cudaERNS_18TensorIteratorBaseEENKUlvE_clEvENKUlvE0_clEvEUlaaE_EESt5arrayIPcLm3EEEEviT0_T1_) ;  /* 0xffffffe816207950 */ /* 0x000fea0003c3ffff */
.L_x_23416:
        /* <DEDUP_REMOVED lines=16> */
.L_x_54679:


//--------------------- .text._ZN2at6native18elementwise_kernelILi128ELi4EZNS0_15gpu_kernel_implINS0_13BUnaryFunctorIaaaZZZNS0_16fmod_kernel_cudaERNS_18TensorIteratorBaseEENKUlvE_clEvENKUlvE0_clEvEUlaaE_EEEEvS5_RKT_EUliE_EEviT1_ --------------------------
	.section	.text._ZN2at6native18elementwise_kernelILi128ELi4EZNS0_15gpu_kernel_implINS0_13BUnaryFunctorIaaaZZZNS0_16fmod_kernel_cudaERNS_18TensorIteratorBaseEENKUlvE_clEvENKUlvE0_clEvEUlaaE_EEEEvS5_RKT_EUliE_EEviT1_,"ax",@progbits
	.align	128
        .global         _ZN2at6native18elementwise_kernelILi128ELi4EZNS0_15gpu_kernel_implINS0_13BUnaryFunctorIaaaZZZNS0_16fmod_kernel_cudaERNS_18TensorIteratorBaseEENKUlvE_clEvENKUlvE0_clEvEUlaaE_EEEEvS5_RKT_EUliE_EEviT1_
        .type           _ZN2at6native18elementwise_kernelILi128ELi4EZNS0_15gpu_kernel_implINS0_13BUnaryFunctorIaaaZZZNS0_16fmod_kernel_cudaERNS_18TensorIteratorBaseEENKUlvE_clEvENKUlvE0_clEvEUlaaE_EEEEvS5_RKT_EUliE_EEviT1_,@function
        .size           _ZN2at6native18elementwise_kernelILi128ELi4EZNS0_15gpu_kernel_implINS0_13BUnaryFunctorIaaaZZZNS0_16fmod_kernel_cudaERNS_18TensorIteratorBaseEENKUlvE_clEvENKUlvE0_clEvEUlaaE_EEEEvS5_RKT_EUliE_EEviT1_,(.L_x_54680 - _ZN2at6native18elementwise_kernelILi128ELi4EZNS0_15gpu_kernel_implINS0_13BUnaryFunctorIaaaZZZNS0_16fmod_kernel_cudaERNS_18TensorIteratorBaseEENKUlvE_clEvENKUlvE0_clEvEUlaaE_EEEEvS5_RKT_EUliE_EEviT1_)
        .other          _ZN2at6native18elementwise_kernelILi128ELi4EZNS0_15gpu_kernel_implINS0_13BUnaryFunctorIaaaZZZNS0_16fmod_kernel_cudaERNS_18TensorIteratorBaseEENKUlvE_clEvENKUlvE0_clEvEUlaaE_EEEEvS5_RKT_EUliE_EEviT1_,@"STO_CUDA_ENTRY STV_DEFAULT"
_ZN2at6native18elementwise_kernelILi128ELi4EZNS0_15gpu_kernel_implINS0_13BUnaryFunctorIaaaZZZNS0_16fmod_kernel_cudaERNS_18TensorIteratorBaseEENKUlvE_clEvENKUlvE0_clEvEUlaaE_EEEEvS5_RKT_EUliE_EEviT1_:
.text._ZN2at6native18elementwise_kernelILi128ELi4EZNS0_15gpu_kernel_implINS0_13BUnaryFunctorIaaaZZZNS0_16fmod_kernel_cudaERNS_18TensorIteratorBaseEENKUlvE_clEvENKUlvE0_clEvEUlaaE_EEEEvS5_RKT_EUliE_EEviT1_:
        /* <DEDUP_REMOVED lines=319> */
.L_x_23419:
        /* <DEDUP_REMOVED lines=16> */
.L_x_23423:
[----:B------:R0:W5:Y:S01]  /*14f0*/  LDG.E.U8 R0, desc[UR36][R2.64] ;  /* 0x0000002402007981 */ /* 0x000162000c1e1100 */
[----:B------:R-:W-:Y:S05]  /*1500*/  BRA `(.L_x_23425) ;  /* 0x0000000c004c7947 */ /* 0x000fea0003800000 */
.L_x_23422:
        /* <DEDUP_REMOVED lines=8> */
.L_x_23427:
[----:B------:R0:W5:Y:S01]  /*1590*/  LDG.E.U8 R0, desc[UR36][R2.64] ;  /* 0x0000002402007981 */ /* 0x000162000c1e1100 */
[----:B------:R-:W-:Y:S05]  /*15a0*/  BRA `(.L_x_23425) ;  /* 0x0000000c00247947 */ /* 0x000fea0003800000 */
.L_x_23426:
[----:B------:R0:W5:Y:S01]  /*15b0*/  LDG.E.U16 R0, desc[UR36][R2.64] ;  /* 0x0000002402007981 */ /* 0x000162000c1e1500 */
[----:B------:R-:W-:Y:S05]  /*15c0*/  BRA `(.L_x_23425) ;  /* 0x0000000c001c7947 */ /* 0x000fea0003800000 */
.L_x_23421:
        /* <DEDUP_REMOVED lines=9> */
.L_x_23429:
[----:B------:R-:W2:Y:S02]  /*1660*/  LDG.E.U16 R4, desc[UR36][R2.64] ;  /* 0x0000002402047981 */ /* 0x000ea4000c1e1500 */
[----:B--2---:R-:W-:-:S06]  /*1670*/  HADD2.F32 R4, -RZ, R4.H0_H0 ;  /* 0x20000004ff047230 */ /* 0x004fcc0000004100 */
[----:B------:R-:W0:Y:S02]  /*1680*/  F2I.FTZ.TRUNC.NTZ R4, R4 ;  /* 0x0000000400047305 */ /* 0x000e24000021f100 */
[----:B0-----:R-:W-:Y:S01]  /*1690*/  PRMT R0, R4, 0x7610, R0 ;  /* 0x0000761004007816 */ /* 0x001fe20000000000 */
[----:B------:R-:W-:Y:S06]  /*16a0*/  BRA `(.L_x_23425) ;  /* 0x0000000800e47947 */ /* 0x000fec0003800000 */
.L_x_23428:
        /* <DEDUP_REMOVED lines=9> */
.L_x_23431:
[----:B------:R-:W2:Y:S02]  /*1740*/  LDG.E.U16 R2, desc[UR36][R2.64] ;  /* 0x0000002402027981 */ /* 0x000ea4000c1e1500 */
[----:B--2---:R-:W-:-:S06]  /*1750*/  HADD2.F32 R4, -RZ, R2.H0_H0 ;  /* 0x20000002ff047230 */ /* 0x004fcc0000004100 */
[----:B------:R-:W0:Y:S02]  /*1760*/  F2I.FTZ.TRUNC.NTZ R4, R4 ;  /* 0x0000000400047305 */ /* 0x000e24000021f100 */
[----:B0-----:R-:W-:Y:S01]  /*1770*/  PRMT R0, R4, 0x7610, R0 ;  /* 0x0000761004007816 */ /* 0x001fe20000000000 */
[----:B------:R-:W-:Y:S06]  /*1780*/  BRA `(.L_x_23425) ;  /* 0x0000000800ac7947 */ /* 0x000fec0003800000 */
.L_x_23430:
[----:B------:R-:W2:Y:S02]  /*1790*/  LDG.E.64 R2, desc[UR36][R2.64] ;  /* 0x0000002402027981 */ /* 0x000ea4000c1e1b00 */
[----:B--2---:R0:W1:Y:S01]  /*17a0*/  F2I.F64.TRUNC R0, R2 ;  /* 0x0000000200007311 */ /* 0x004062000030d100 */
[----:B------:R-:W-:Y:S05]  /*17b0*/  BRA `(.L_x_23425) ;  /* 0x0000000800a07947 */ /* 0x000fea0003800000 */
.L_x_23420:
        /* <DEDUP_REMOVED lines=12> */
.L_x_23434:
[----:B------:R-:W2:Y:S02]  /*1880*/  LDG.E.64 R2, desc[UR36][R2.64] ;  /* 0x0000002402027981 */ /* 0x000ea4000c1e1b00 */
[----:B--2---:R3:W4:Y:S01]  /*1890*/  F2I.F64.TRUNC R0, R2 ;  /* 0x0000000200007311 */ /* 0x004722000030d100 */
[----:B------:R-:W-:Y:S05]  /*18a0*/  BRA `(.L_x_23425) ;  /* 0x0000000800647947 */ /* 0x000fea0003800000 */
.L_x_23433:
        /* <DEDUP_REMOVED lines=27> */
.L_x_23436:
        /* <DEDUP_REMOVED lines=14> */
.L_x_23435:
[----:B------:R-:W2:Y:S02]  /*1b40*/  LDG.E.U16 R4, desc[UR36][R2.64] ;  /* 0x0000002402047981 */ /* 0x000ea4000c1e1500 */
[----:B--2---:R-:W-:-:S06]  /*1b50*/  IMAD.U32 R4, R4, 0x10000, RZ ;  /* 0x0001000004047824 */ /* 0x004fcc00078e00ff */
[----:B------:R-:W0:Y:S02]  /*1b60*/  F2I.FTZ.TRUNC.NTZ R4, R4 ;  /* 0x0000000400047305 */ /* 0x000e24000021f100 */
[----:B0-----:R-:W-:Y:S01]  /*1b70*/  PRMT R0, R4, 0x7610, R0 ;  /* 0x0000761004007816 */ /* 0x001fe20000000000 */
[----:B------:R-:W-:Y:S06]  /*1b80*/  BRA `(.L_x_23425) ;  /* 0x0000000400ac7947 */ /* 0x000fec0003800000 */
.L_x_23432:
        /* <DEDUP_REMOVED lines=10> */
.L_x_23439:
        /* <DEDUP_REMOVED lines=21> */
.L_x_23443:
[----:B------:R-:W-:Y:S05]  /*1d80*/  BSYNC.RECONVERGENT B1 ;  /* 0x0000000000017941 */ /* 0x000fea0003800200 */
.L_x_23442:
[----:B------:R-:W-:Y:S02]  /*1d90*/  SHF.L.U32 R0, R0, 0x14, RZ ;  /* 0x0000001400007819 */ /* 0x000fe400000006ff */
[----:B------:R-:W-:-:S04]  /*1da0*/  LEA R2, R2, 0x3b800000, 0x17 ;  /* 0x3b80000002027811 */ /* 0x000fc800078eb8ff */
[----:B------:R-:W-:-:S07]  /*1db0*/  LOP3.LUT R4, R2, R0, R7, 0xfe, !PT ;  /* 0x0000000002047212 */ /* 0x000fce00078efe07 */
.L_x_23441:
[----:B------:R-:W-:Y:S05]  /*1dc0*/  BSYNC.RECONVERGENT B0 ;  /* 0x0000000000007941 */ /* 0x000fea0003800200 */
.L_x_23440:
[----:B------:R-:W0:Y:S02]  /*1dd0*/  F2I.FTZ.TRUNC.NTZ R4, R4 ;  /* 0x0000000400047305 */ /* 0x000e24000021f100 */
[----:B0-----:R-:W-:Y:S01]  /*1de0*/  PRMT R0, R4, 0x7610, R0 ;  /* 0x0000761004007816 */ /* 0x001fe20000000000 */
[----:B------:R-:W-:Y:S06]  /*1df0*/  BRA `(.L_x_23425) ;  /* 0x0000000400107947 */ /* 0x000fec0003800000 */
.L_x_23438:
        /* <DEDUP_REMOVED lines=21> */
.L_x_23447:
[----:B------:R-:W-:Y:S05]  /*1f50*/  BSYNC.RECONVERGENT B1 ;  /* 0x0000000000017941 */ /* 0x000fea0003800200 */
.L_x_23446:
[----:B------:R-:W-:Y:S01]  /*1f60*/  IMAD.SHL.U32 R0, R0, 0x200000, RZ ;  /* 0x0020000000007824 */ /* 0x000fe200078e00ff */
[----:B------:R-:W-:-:S04]  /*1f70*/  LEA R2, R2, 0x37800000, 0x17 ;  /* 0x3780000002027811 */ /* 0x000fc800078eb8ff */
[----:B------:R-:W-:-:S07]  /*1f80*/  LOP3.LUT R4, R2, R0, R7, 0xfe, !PT ;  /* 0x0000000002047212 */ /* 0x000fce00078efe07 */
.L_x_23445:
[----:B------:R-:W-:Y:S05]  /*1f90*/  BSYNC.RECONVERGENT B0 ;  /* 0x0000000000007941 */ /* 0x000fea0003800200 */
.L_x_23444:
[----:B------:R-:W0:Y:S02]  /*1fa0*/  F2I.FTZ.TRUNC.NTZ R4, R4 ;  /* 0x0000000400047305 */ /* 0x000e24000021f100 */
[----:B0-----:R-:W-:Y:S01]  /*1fb0*/  PRMT R0, R4, 0x7610, R0 ;  /* 0x0000761004007816 */ /* 0x001fe20000000000 */
[----:B------:R-:W-:Y:S06]  /*1fc0*/  BRA `(.L_x_23425) ;  /* 0x00000000009c7947 */ /* 0x000fec0003800000 */
.L_x_23437:
[----:B------:R-:W-:-:S09]  /*1fd0*/  UISETP.NE.AND UP0, UPT, UR4, 0x1c, UPT ;  /* 0x0000001c0400788c */ /* 0x000fd2000bf05270 */
[----:B------:R-:W-:Y:S05]  /*1fe0*/  BRA.U !UP0, `(.L_x_23448) ;  /* 0x0000000108907547 */ /* 0x000fea000b800000 */
[----:B------:R-:W-:-:S09]  /*1ff0*/  UISETP.NE.AND UP0, UPT, UR4, 0x1d, UPT ;  /* 0x0000001d0400788c */ /* 0x000fd2000bf05270 */
[----:B------:R-:W-:Y:S05]  /*2000*/  BRA.U !UP0, `(.L_x_23449) ;  /* 0x0000000108807547 */ /* 0x000fea000b800000 */
[----:B------:R-:W-:-:S09]  /*2010*/  UISETP.NE.AND UP0, UPT, UR4, 0x2c, UPT ;  /* 0x0000002c0400788c */ /* 0x000fd2000bf05270 */
[----:B------:R-:W-:Y:S05]  /*2020*/  BRA.U !UP0, `(.L_x_23450) ;  /* 0x0000000108487547 */ /* 0x000fea000b800000 */
.L_x_23424:
        /* <DEDUP_REMOVED lines=16> */
.L_x_23451:
[----:B------:R-:W-:Y:S01]  /*2130*/  PRMT R0, RZ, 0x7610, R0 ;  /* 0x00007610ff007816 */ /* 0x000fe20000000000 */
[----:B------:R-:W-:Y:S06]  /*2140*/  BRA `(.L_x_23425) ;  /* 0x00000000003c7947 */ /* 0x000fec0003800000 */
.L_x_23450:
        /* <DEDUP_REMOVED lines=8> */
.L_x_23453:
[----:B------:R-:W-:Y:S05]  /*21d0*/  BSYNC.RECONVERGENT B0 ;  /* 0x0000000000007941 */ /* 0x000fea0003800200 */
.L_x_23452:
[----:B------:R-:W0:Y:S02]  /*21e0*/  F2I.FTZ.TRUNC.NTZ R4, R4 ;  /* 0x0000000400047305 */ /* 0x000e24000021f100 */
[----:B0-----:R-:W-:Y:S01]  /*21f0*/  PRMT R0, R4, 0x7610, R0 ;  /* 0x0000761004007816 */ /* 0x001fe20000000000 */
[----:B------:R-:W-:Y:S06]  /*2200*/  BRA `(.L_x_23425) ;  /* 0x00000000000c7947 */ /* 0x000fec0003800000 */
.L_x_23449:
[----:B------:R2:W5:Y:S01]  /*2210*/  LDG.E.U8 R0, desc[UR36][R2.64] ;  /* 0x0000002402007981 */ /* 0x000562000c1e1100 */
[----:B------:R-:W-:Y:S05]  /*2220*/  BRA `(.L_x_23425) ;  /* 0x0000000000047947 */ /* 0x000fea0003800000 */
.L_x_23448:
[----:B------:R1:W5:Y:S02]  /*2230*/  LDG.E.U8 R0, desc[UR36][R2.64] ;  /* 0x0000002402007981 */ /* 0x000364000c1e1100 */
.L_x_23425:
[----:B------:R-:W0:Y:S01]  /*2240*/  LDCU.64 UR6, c[0x0][0x580] ;  /* 0x0000b000ff0677ac */ /* 0x000e220008000a00 */
[----:B-1--45:R-:W-:Y:S02]  /*2250*/  PRMT R4, R0, 0x8880, RZ ;  /* 0x0000888000047816 */ /* 0x032fe400000000ff */
[----:B------:R-:W-:Y:S01]  /*2260*/  MOV R0, 0x22c0 ;  /* 0x000022c000007802 */ /* 0x000fe20000000f00 */
[----:B------:R-:W1:Y:S01]  /*2270*/  LDCU.S8 UR4, c[0x0][0x591] ;  /* 0x0000b220ff0477ac */ /* 0x000e620008000200 */
[----:B0-23--:R-:W-:Y:S01]  /*2280*/  IADD3 R2, P0, PT, R16, UR6, RZ ;  /* 0x0000000610027c10 */ /* 0x00dfe2000ff1e0ff */
[----:B-1----:R-:W-:-:S04]  /*2290*/  IMAD.U32 R10, RZ, RZ, UR4 ;  /* 0x00000004ff0a7e24 */ /* 0x002fc8000f8e00ff */
[----:B------:R-:W-:-:S08]  /*22a0*/  IMAD.X R3, RZ, RZ, UR7, P0 ;  /* 0x00000007ff037e24 */ /* 0x000fd000080e06ff */
[----:B------:R-:W-:Y:S05]  /*22b0*/  CALL.REL.NOINC `($__internal_28_$__cuda_sm20_rem_s16) ;  /* 0x0000009c00b87944 */ /* 0x000fea0003c00000 */
        /* <DEDUP_REMOVED lines=13> */
.L_x_23457:
[----:B------:R0:W-:Y:S01]  /*2390*/  STG.E.U8 desc[UR36][R2.64], R9 ;  /* 0x0000000902007986 */ /* 0x0001e2000c101124 */
[----:B------:R-:W-:Y:S05]  /*23a0*/  BRA `(.L_x_23459) ;  /* 0x0000000c00507947 */ /* 0x000fea0003800000 */
.L_x_23456:
        /* <DEDUP_REMOVED lines=10> */
.L_x_23461:
[----:B------:R-:W-:-:S05]  /*2450*/  PRMT R5, R9, 0x9910, RZ ;  /* 0x0000991009057816 */ /* 0x000fca00000000ff */
[----:B------:R0:W-:Y:S01]  /*2460*/  STG.E desc[UR36][R2.64], R5 ;  /* 0x0000000502007986 */ /* 0x0001e2000c101924 */
[----:B------:R-:W-:Y:S05]  /*2470*/  BRA `(.L_x_23459) ;  /* 0x0000000c001c7947 */ /* 0x000fea0003800000 */
.L_x_23460:
[----:B------:R0:W-:Y:S01]  /*2480*/  STG.E.U16 desc[UR36][R2.64], R9 ;  /* 0x0000000902007986 */ /* 0x0001e2000c101524 */
[----:B------:R-:W-:Y:S05]  /*2490*/  BRA `(.L_x_23459) ;  /* 0x0000000c00147947 */ /* 0x000fea0003800000 */
.L_x_23455:
        /* <DEDUP_REMOVED lines=9> */
.L_x_23463:
[----:B------:R-:W0:Y:S02]  /*2530*/  I2F.S16 R0, R9 ;  /* 0x0000000900007306 */ /* 0x000e240000101400 */
[----:B0-----:R-:W-:-:S05]  /*2540*/  F2FP.F16.F32.PACK_AB R0, RZ, R0 ;  /* 0x00000000ff00723e */ /* 0x001fca00000000ff */
[----:B------:R0:W-:Y:S01]  /*2550*/  STG.E.U16 desc[UR36][R2.64], R0 ;  /* 0x0000000002007986 */ /* 0x0001e2000c101524 */
[----:B------:R-:W-:Y:S05]  /*2560*/  BRA `(.L_x_23459) ;  /* 0x0000000800e07947 */ /* 0x000fea0003800000 */
.L_x_23462:
        /* <DEDUP_REMOVED lines=10> */
.L_x_23465:
[----:B------:R-:W0:Y:S02]  /*2610*/  I2F.S16 R9, R9 ;  /* 0x0000000900097306 */ /* 0x000e240000101400 */
[----:B0-----:R-:W-:-:S04]  /*2620*/  F2FP.F16.F32.PACK_AB R5, RZ, R9 ;  /* 0x00000009ff05723e */ /* 0x001fc800000000ff */
[----:B------:R-:W-:-:S05]  /*2630*/  PRMT R5, R5, 0x5410, RZ ;  /* 0x0000541005057816 */ /* 0x000fca00000000ff */
[----:B------:R0:W-:Y:S01]  /*2640*/  STG.E desc[UR36][R2.64], R5 ;  /* 0x0000000502007986 */ /* 0x0001e2000c101924 */
[----:B------:R-:W-:Y:S05]  /*2650*/  BRA `(.L_x_23459) ;  /* 0x0000000800a47947 */ /* 0x000fea0003800000 */
.L_x_23464:
[----:B------:R-:W0:Y:S02]  /*2660*/  I2F.F64.S16 R4, R9 ;  /* 0x0000000900047312 */ /* 0x000e240000101c00 */
[----:B0-----:R0:W-:Y:S01]  /*2670*/  STG.E.64 desc[UR36][R2.64], R4 ;  /* 0x0000000402007986 */ /* 0x0011e2000c101b24 */
[----:B------:R-:W-:Y:S05]  /*2680*/  BRA `(.L_x_23459) ;  /* 0x0000000800987947 */ /* 0x000fea0003800000 */
.L_x_23454:
        /* <DEDUP_REMOVED lines=13> */
.L_x_23468:
[----:B------:R-:W0:Y:S01]  /*2760*/  I2F.F64.S16 R4, R9 ;  /* 0x0000000900047312 */ /* 0x000e220000101c00 */
[----:B------:R-:W-:-:S05]  /*2770*/  CS2R R6, SRZ ;  /* 0x0000000000067805 */ /* 0x000fca000001ff00 */
[----:B0-----:R3:W-:Y:S01]  /*2780*/  STG.E.128 desc[UR36][R2.64], R4 ;  /* 0x0000000402007986 */ /* 0x0017e2000c101d24 */
[----:B------:R-:W-:Y:S05]  /*2790*/  BRA `(.L_x_23459) ;  /* 0x0000000800547947 */ /* 0x000fea0003800000 */
.L_x_23467:
        /* <DEDUP_REMOVED lines=19> */
.L_x_23472:
[----:B------:R-:W-:Y:S05]  /*28d0*/  BSYNC.RECONVERGENT B0 ;  /* 0x0000000000007941 */ /* 0x000fea0003800200 */
.L_x_23471:
[----:B------:R-:W-:-:S05]  /*28e0*/  LOP3.LUT R5, R0, 0x80, R5, 0xf8, !PT ;  /* 0x0000008000057812 */ /* 0x000fca00078ef805 */
[----:B------:R0:W-:Y:S01]  /*28f0*/  STG.E.U8 desc[UR36][R2.64], R5 ;  /* 0x0000000502007986 */ /* 0x0001e2000c101124 */
[----:B------:R-:W-:Y:S05]  /*2900*/  BRA `(.L_x_23459) ;  /* 0x0000000400f87947 */ /* 0x000fea0003800000 */
.L_x_23470:
        /* <DEDUP_REMOVED lines=15> */
.L_x_23474:
[----:B------:R-:W-:Y:S05]  /*2a00*/  BSYNC.RECONVERGENT B0 ;  /* 0x0000000000007941 */ /* 0x000fea0003800200 */
.L_x_23473:
[----:B------:R-:W-:-:S05]  /*2a10*/  LOP3.LUT R5, R0, 0x80, R5, 0xf8, !PT ;  /* 0x0000008000057812 */ /* 0x000fca00078ef805 */
[----:B------:R1:W-:Y:S01]  /*2a20*/  STG.E.U8 desc[UR36][R2.64], R5 ;  /* 0x0000000502007986 */ /* 0x0003e2000c101124 */
[----:B------:R-:W-:Y:S05]  /*2a30*/  BRA `(.L_x_23459) ;  /* 0x0000000400ac7947 */ /* 0x000fea0003800000 */
.L_x_23469:
[----:B------:R-:W0:Y:S02]  /*2a40*/  I2F.S16 R0, R9 ;  /* 0x0000000900007306 */ /* 0x000e240000101400 */
[----:B0-----:R-:W-:-:S05]  /*2a50*/  F2FP.BF16.F32.PACK_AB R0, RZ, R0 ;  /* 0x00000000ff00723e */ /* 0x001fca00000010ff */
[----:B------:R2:W-:Y:S01]  /*2a60*/  STG.E.U16 desc[UR36][R2.64], R0 ;  /* 0x0000000002007986 */ /* 0x0005e2000c101524 */
[----:B------:R-:W-:Y:S05]  /*2a70*/  BRA `(.L_x_23459) ;  /* 0x00000004009c7947 */ /* 0x000fea0003800000 */
.L_x_23466:
        /* <DEDUP_REMOVED lines=10> */
.L_x_23477:
        /* <DEDUP_REMOVED lines=13> */
.L_x_23480:
[----:B------:R-:W-:-:S04]  /*2bf0*/  SHF.R.U32.HI R0, RZ, 0x14, R5 ;  /* 0x00000014ff007819 */ /* 0x000fc80000011605 */
[----:B------:R-:W-:-:S04]  /*2c00*/  LOP3.LUT R0, R0, 0x1, RZ, 0xc0, !PT ;  /* 0x0000000100007812 */ /* 0x000fc800078ec0ff */
[----:B------:R-:W-:-:S04]  /*2c10*/  IADD3 R0, PT, PT, R5, 0x487ffff, R0 ;  /* 0x0487ffff05007810 */ /* 0x000fc80007ffe000 */
[----:B------:R-:W-:-:S04]  /*2c20*/  SHF.R.U32.HI R0, RZ, 0x14, R0 ;  /* 0x00000014ff007819 */ /* 0x000fc80000011600 */
[----:B------:R-:W-:-:S07]  /*2c30*/  LOP3.LUT R4, R0, 0xff, RZ, 0xc0, !PT ;  /* 0x000000ff00047812 */ /* 0x000fce00078ec0ff */
.L_x_23481:
[----:B------:R-:W-:-:S04]  /*2c40*/  SHF.R.U32.HI R5, RZ, 0x18, R5 ;  /* 0x00000018ff057819 */ /* 0x000fc80000011605 */
[----:B------:R-:W-:-:S04]  /*2c50*/  LOP3.LUT R4, R4, 0x80, R5, 0xf8, !PT ;  /* 0x0000008004047812 */ /* 0x000fc800078ef805 */
[----:B------:R-:W-:-:S07]  /*2c60*/  PRMT R0, R4, 0x7610, R0 ;  /* 0x0000761004007816 */ /* 0x000fce0000000000 */
.L_x_23479:
[----:B------:R-:W-:Y:S05]  /*2c70*/  BSYNC.RECONVERGENT B0 ;  /* 0x0000000000007941 */ /* 0x000fea0003800200 */
.L_x_23478:
[----:B------:R0:W-:Y:S01]  /*2c80*/  STG.E.U8 desc[UR36][R2.64], R0 ;  /* 0x0000000002007986 */ /* 0x0001e2000c101124 */
[----:B------:R-:W-:Y:S05]  /*2c90*/  BRA `(.L_x_23459) ;  /* 0x0000000400147947 */ /* 0x000fea0003800000 */
.L_x_23476:
        /* <DEDUP_REMOVED lines=13> */
.L_x_23484:
[----:B------:R-:W-:-:S04]  /*2d70*/  SHF.R.U32.HI R0, RZ, 0x15, R5 ;  /* 0x00000015ff007819 */ /* 0x000fc80000011605 */
[----:B------:R-:W-:-:S04]  /*2d80*/  LOP3.LUT R0, R0, 0x1, RZ, 0xc0, !PT ;  /* 0x0000000100007812 */ /* 0x000fc800078ec0ff */
[----:B------:R-:W-:-:S04]  /*2d90*/  IADD3 R0, PT, PT, R5, 0x88fffff, R0 ;  /* 0x088fffff05007810 */ /* 0x000fc80007ffe000 */
[----:B------:R-:W-:-:S04]  /*2da0*/  SHF.R.U32.HI R0, RZ, 0x15, R0 ;  /* 0x00000015ff007819 */ /* 0x000fc80000011600 */
[----:B------:R-:W-:-:S07]  /*2db0*/  LOP3.LUT R4, R0, 0xff, RZ, 0xc0, !PT ;  /* 0x000000ff00047812 */ /* 0x000fce00078ec0ff */
.L_x_23485:
[----:B------:R-:W-:-:S04]  /*2dc0*/  SHF.R.U32.HI R5, RZ, 0x18, R5 ;  /* 0x00000018ff057819 */ /* 0x000fc80000011605 */
[----:B------:R-:W-:-:S04]  /*2dd0*/  LOP3.LUT R4, R4, 0x80, R5, 0xf8, !PT ;  /* 0x0000008004047812 */ /* 0x000fc800078ef805 */
[----:B------:R-:W-:-:S07]  /*2de0*/  PRMT R0, R4, 0x7610, R0 ;  /* 0x0000761004007816 */ /* 0x000fce0000000000 */
.L_x_23483:
[----:B------:R-:W-:Y:S05]  /*2df0*/  BSYNC.RECONVERGENT B0 ;  /* 0x0000000000007941 */ /* 0x000fea0003800200 */
.L_x_23482:
[----:B------:R0:W-:Y:S01]  /*2e00*/  STG.E.U8 desc[UR36][R2.64], R0 ;  /* 0x0000000002007986 */ /* 0x0001e2000c101124 */
[----:B------:R-:W-:Y:S05]  /*2e10*/  BRA `(.L_x_23459) ;  /* 0x0000000000b47947 */ /* 0x000fea0003800000 */
.L_x_23475:
[----:B------:R-:W-:-:S09]  /*2e20*/  UISETP.NE.AND UP0, UPT, UR4, 0x1c, UPT ;  /* 0x0000001c0400788c */ /* 0x000fd2000bf05270 */
[----:B------:R-:W-:Y:S05]  /*2e30*/  BRA.U !UP0, `(.L_x_23486) ;  /* 0x0000000108a47547 */ /* 0x000fea000b800000 */
[----:B------:R-:W-:-:S09]  /*2e40*/  UISETP.NE.AND UP0, UPT, UR4, 0x1d, UPT ;  /* 0x0000001d0400788c */ /* 0x000fd2000bf05270 */
[----:B------:R-:W-:Y:S05]  /*2e50*/  BRA.U !UP0, `(.L_x_23487) ;  /* 0x00000001088c7547 */ /* 0x000fea000b800000 */
[----:B------:R-:W-:-:S09]  /*2e60*/  UISETP.NE.AND UP0, UPT, UR4, 0x2c, UPT ;  /* 0x0000002c0400788c */ /* 0x000fd2000bf05270 */
[----:B------:R-:W-:Y:S05]  /*2e70*/  BRA.U !UP0, `(.L_x_23488) ;  /* 0x0000000108447547 */ /* 0x000fea000b800000 */
.L_x_23458:
        /* <DEDUP_REMOVED lines=16> */
.L_x_23489:
[----:B------:R-:W-:Y:S05]  /*2f80*/  BRA `(.L_x_23459) ;  /* 0x0000000000587947 */ /* 0x000fea0003800000 */
.L_x_23488:
        /* <DEDUP_REMOVED lines=16> */
.L_x_23487:
[----:B------:R-:W-:-:S04]  /*3090*/  PRMT R4, R9, 0x9910, RZ ;  /* 0x0000991009047816 */ /* 0x000fc800000000ff */
[----:B------:R-:W-:-:S05]  /*30a0*/  SHF.R.S32.HI R5, RZ, 0x1f, R4 ;  /* 0x0000001fff057819 */ /* 0x000fca0000011404 */
[----:B------:R0:W-:Y:S01]  /*30b0*/  STG.E.64 desc[UR36][R2.64], R4 ;  /* 0x0000000402007986 */ /* 0x0001e2000c101b24 */
[----:B------:R-:W-:Y:S05]  /*30c0*/  BRA `(.L_x_23459) ;  /* 0x0000000000087947 */ /* 0x000fea0003800000 */
.L_x_23486:
[----:B------:R-:W-:-:S05]  /*30d0*/  PRMT R5, R9, 0x9910, RZ ;  /* 0x0000991009057816 */ /* 0x000fca00000000ff */
[----:B------:R0:W-:Y:S02]  /*30e0*/  STG.E desc[UR36][R2.64], R5 ;  /* 0x0000000502007986 */ /* 0x0001e4000c101924 */
.L_x_23459:
[----:B------:R-:W-:-:S07]  /*30f0*/  VIADD R17, R17, 0x80 ;  /* 0x0000008011117836 */ /* 0x000fce0000000000 */
.L_x_23418:
[----:B------:R-:W-:Y:S05]  /*3100*/  BSYNC.RECONVERGENT B6 ;  /* 0x0000000000067941 */ /* 0x000fea0003800200 */
.L_x_23417:
[----:B------:R-:W5:Y:S01]  /*3110*/  LDCU UR4, c[0x0][0x380] ;  /* 0x00007000ff0477ac */ /* 0x000f620008000800 */
[----:B------:R-:W-:Y:S01]  /*3120*/  BSSY.RECONVERGENT B6, `(.L_x_23490) ;  /* 0x0000302000067945 */ /* 0x000fe20003800200 */
[----:B-----5:R-:W-:-:S13]  /*3130*/  ISETP.GE.AND P0, PT, R17, UR4, PT ;  /* 0x0000000411007c0c */ /* 0x020fda000bf06270 */
[----:B------:R-:W-:Y:S05]  /*3140*/  @P0 BRA `(.L_x_23491) ;  /* 0x0000002c00fc0947 */ /* 0x000fea0003800000 */
[----:B------:R-:W5:Y:S01]  /*3150*/  LDCU UR4, c[0x0][0x388] ;  /* 0x00007100ff0477ac */ /* 0x000f620008000800 */
[----:B------:R-:W-:Y:S02]  /*3160*/  HFMA2 R16, -RZ, RZ, 0, 0 ;  /* 0x00000000ff107431 */ /* 0x000fe400000001ff */
[----:B0-2---:R-:W-:Y:S01]  /*3170*/  IMAD.MOV.U32 R0, RZ, RZ, RZ ;  /* 0x000000ffff007224 */ /* 0x005fe200078e00ff */
[----:B-----5:R-:W-:-:S09]  /*3180*/  UISETP.NE.AND UP0, UPT, UR4, URZ, UPT ;  /* 0x000000ff0400728c */ /* 0x020fd2000bf05270 */
[----:B------:R-:W-:Y:S05]  /*3190*/  BRA.U !UP0, `(.L_x_23492) ;  /* 0x0000001108a87547 */ /* 0x000fea000b800000 */
[----:B------:R-:W1:Y:S01]  /*31a0*/  LDCU.64 UR4, c[0x0][0x390] ;  /* 0x00007200ff0477ac */ /* 0x000e620008000a00 */
[----:B------:R-:W-:Y:S01]  /*31b0*/  IMAD.MOV.U32 R16, RZ, RZ, RZ ;  /* 0x000000ffff107224 */ /* 0x000fe200078e00ff */
[----:B------:R-:W0:Y:S01]  /*31c0*/  LDCU UR6, c[0x0][0x38c] ;  /* 0x00007180ff0677ac */ /* 0x000e220008000800 */
[----:B------:R-:W2:Y:S01]  /*31d0*/  LDCU.64 UR8, c[0x0][0x4b8] ;  /* 0x00009700ff0877ac */ /* 0x000ea20008000a00 */
[----:B------:R-:W-:Y:S01]  /*31e0*/  UISETP.NE.AND UP0, UPT, UR40, URZ, UPT ;  /* 0x000000ff2800728c */ /* 0x000fe2000bf05270 */
[----:B-1-34-:R-:W-:-:S05]  /*31f0*/  IMAD.HI.U32 R2, R17, UR4, R16 ;  /* 0x0000000411027c27 */ /* 0x01afca000f8e0010 */
[----:B------:R-:W-:-:S05]  /*3200*/  SHF.R.U32.HI R3, RZ, UR5, R2 ;  /* 0x00000005ff037c19 */ /* 0x000fca0008011602 */
[----:B------:R-:W-:-:S04]  /*3210*/  IMAD.MOV R0, RZ, RZ, -R3 ;  /* 0x000000ffff007224 */ /* 0x000fc800078e0a03 */
[----:B0-----:R-:W-:-:S04]  /*3220*/  IMAD R0, R0, UR6, R17 ;  /* 0x0000000600007c24 */ /* 0x001fc8000f8e0211 */
        /* <DEDUP_REMOVED lines=289> */
.L_x_23492:
[----:B------:R-:W1:Y:S01]  /*4440*/  LDCU.64 UR6, c[0x0][0x588] ;  /* 0x0000b100ff0677ac */ /* 0x000e620008000a00 */
[----:B------:R-:W-:-:S04]  /*4450*/  UPRMT UR4, UR42, 0x9910, URZ ;  /* 0x000099102a047896 */ /* 0x000fc800080000ff */
[----:B------:R-:W-:Y:S01]  /*4460*/  UISETP.GT.AND UP0, UPT, UR4, 0x9, UPT ;  /* 0x000000090400788c */ /* 0x000fe2000bf04270 */
[----:B-1-34-:R-:W-:-:S05]  /*4470*/  IADD3 R2, P0, PT, R0, UR6, RZ ;  /* 0x0000000600027c10 */ /* 0x01afca000ff1e0ff */
        /* <DEDUP_REMOVED lines=12> */
.L_x_23496:
[----:B------:R3:W5:Y:S01]  /*4540*/  LDG.E.U8 R0, desc[UR36][R2.64] ;  /* 0x0000002402007981 */ /* 0x000762000c1e1100 */
[----:B------:R-:W-:Y:S05]  /*4550*/  BRA `(.L_x_23498) ;  /* 0x0000000c004c7947 */ /* 0x000fea0003800000 */
.L_x_23495:
        /* <DEDUP_REMOVED lines=8> */
.L_x_23500:
[----:B------:R1:W5:Y:S01]  /*45e0*/  LDG.E.U8 R0, desc[UR36][R2.64] ;  /* 0x0000002402007981 */ /* 0x000362000c1e1100 */
[----:B------:R-:W-:Y:S05]  /*45f0*/  BRA `(.L_x_23498) ;  /* 0x0000000c00247947 */ /* 0x000fea0003800000 */
.L_x_23499:
[----:B------:R2:W5:Y:S01]  /*4600*/  LDG.E.U16 R0, desc[UR36][R2.64] ;  /* 0x0000002402007981 */ /* 0x000562000c1e1500 */
[----:B------:R-:W-:Y:S05]  /*4610*/  BRA `(.L_x_23498) ;  /* 0x0000000c001c7947 */ /* 0x000fea0003800000 */
.L_x_23494:
        /* <DEDUP_REMOVED lines=9> */
.L_x_23502:
[----:B------:R-:W2:Y:S02]  /*46b0*/  LDG.E.U16 R4, desc[UR36][R2.64] ;  /* 0x0000002402047981 */ /* 0x000ea4000c1e1500 */
[----:B--2---:R-:W-:-:S06]  /*46c0*/  HADD2.F32 R4, -RZ, R4.H0_H0 ;  /* 0x20000004ff047230 */ /* 0x004fcc0000004100 */
[----:B------:R-:W0:Y:S02]  /*46d0*/  F2I.FTZ.TRUNC.NTZ R4, R4 ;  /* 0x0000000400047305 */ /* 0x000e24000021f100 */
[----:B0-----:R-:W-:Y:S01]  /*46e0*/  PRMT R0, R4, 0x7610, R0 ;  /* 0x0000761004007816 */ /* 0x001fe20000000000 */
[----:B------:R-:W-:Y:S06]  /*46f0*/  BRA `(.L_x_23498) ;  /* 0x0000000800e47947 */ /* 0x000fec0003800000 */
.L_x_23501:
        /* <DEDUP_REMOVED lines=9> */
.L_x_23504:
[----:B------:R-:W2:Y:S02]  /*4790*/  LDG.E.U16 R2, desc[UR36][R2.64] ;  /* 0x0000002402027981 */ /* 0x000ea4000c1e1500 */
[----:B--2---:R-:W-:-:S06]  /*47a0*/  HADD2.F32 R4, -RZ, R2.H0_H0 ;  /* 0x20000002ff047230 */ /* 0x004fcc0000004100 */
[----:B------:R-:W0:Y:S02]  /*47b0*/  F2I.FTZ.TRUNC.NTZ R4, R4 ;  /* 0x0000000400047305 */ /* 0x000e24000021f100 */
[----:B0-----:R-:W-:Y:S01]  /*47c0*/  PRMT R0, R4, 0x7610, R0 ;  /* 0x0000761004007816 */ /* 0x001fe20000000000 */
[----:B------:R-:W-:Y:S06]  /*47d0*/  BRA `(.L_x_23498) ;  /* 0x0000000800ac7947 */ /* 0x000fec0003800000 */
.L_x_23503:
[----:B------:R-:W2:Y:S02]  /*47e0*/  LDG.E.64 R2, desc[UR36][R2.64] ;  /* 0x0000002402027981 */ /* 0x000ea4000c1e1b00 */
[----:B--2---:R0:W1:Y:S01]  /*47f0*/  F2I.F64.TRUNC R0, R2 ;  /* 0x0000000200007311 */ /* 0x004062000030d100 */
[----:B------:R-:W-:Y:S05]  /*4800*/  BRA `(.L_x_23498) ;  /* 0x0000000800a07947 */ /* 0x000fea0003800000 */
.L_x_23493:
        /* <DEDUP_REMOVED lines=12> */
.L_x_23507:
[----:B------:R-:W2:Y:S02]  /*48d0*/  LDG.E.64 R2, desc[UR36][R2.64] ;  /* 0x0000002402027981 */ /* 0x000ea4000c1e1b00 */
[----:B--2---:R0:W1:Y:S01]  /*48e0*/  F2I.F64.TRUNC R0, R2 ;  /* 0x0000000200007311 */ /* 0x004062000030d100 */
[----:B------:R-:W-:Y:S05]  /*48f0*/  BRA `(.L_x_23498) ;  /* 0x0000000800647947 */ /* 0x000fea0003800000 */
.L_x_23506:
        /* <DEDUP_REMOVED lines=27> */
.L_x_23509:
        /* <DEDUP_REMOVED lines=14> */
.L_x_23508:
[----:B------:R-:W2:Y:S02]  /*4b90*/  LDG.E.U16 R4, desc[UR36][R2.64] ;  /* 0x0000002402047981 */ /* 0x000ea4000c1e1500 */
[----:B--2---:R-:W-:-:S06]  /*4ba0*/  IMAD.U32 R4, R4, 0x10000, RZ ;  /* 0x0001000004047824 */ /* 0x004fcc00078e00ff */
[----:B------:R-:W0:Y:S02]  /*4bb0*/  F2I.FTZ.TRUNC.NTZ R4, R4 ;  /* 0x0000000400047305 */ /* 0x000e24000021f100 */
[----:B0-----:R-:W-:Y:S01]  /*4bc0*/  PRMT R0, R4, 0x7610, R0 ;  /* 0x0000761004007816 */ /* 0x001fe20000000000 */
[----:B------:R-:W-:Y:S06]  /*4bd0*/  BRA `(.L_x_23498) ;  /* 0x0000000400ac7947 */ /* 0x000fec0003800000 */
.L_x_23505:
        /* <DEDUP_REMOVED lines=10> */
.L_x_23512:
        /* <DEDUP_REMOVED lines=21> */
.L_x_23516:
[----:B------:R-:W-:Y:S05]  /*4dd0*/  BSYNC.RECONVERGENT B1 ;  /* 0x0000000000017941 */ /* 0x000fea0003800200 */
.L_x_23515:
[----:B------:R-:W-:Y:S01]  /*4de0*/  IMAD.SHL.U32 R0, R0, 0x100000, RZ ;  /* 0x0010000000007824 */ /* 0x000fe200078e00ff */
[----:B------:R-:W-:-:S04]  /*4df0*/  LEA R2, R2, 0x3b800000, 0x17 ;  /* 0x3b80000002027811 */ /* 0x000fc800078eb8ff */
[----:B------:R-:W-:-:S07]  /*4e00*/  LOP3.LUT R4, R2, R0, R7, 0xfe, !PT ;  /* 0x0000000002047212 */ /* 0x000fce00078efe07 */
.L_x_23514:
[----:B------:R-:W-:Y:S05]  /*4e10*/  BSYNC.RECONVERGENT B0 ;  /* 0x0000000000007941 */ /* 0x000fea0003800200 */
.L_x_23513:
[----:B------:R-:W0:Y:S02]  /*4e20*/  F2I.FTZ.TRUNC.NTZ R4, R4 ;  /* 0x0000000400047305 */ /* 0x000e24000021f100 */
[----:B0-----:R-:W-:Y:S01]  /*4e30*/  PRMT R0, R4, 0x7610, R0 ;  /* 0x0000761004007816 */ /* 0x001fe20000000000 */
[----:B------:R-:W-:Y:S06]  /*4e40*/  BRA `(.L_x_23498) ;  /* 0x0000000400107947 */ /* 0x000fec0003800000 */
.L_x_23511:
        /* <DEDUP_REMOVED lines=21> */
.L_x_23520:
[----:B------:R-:W-:Y:S05]  /*4fa0*/  BSYNC.RECONVERGENT B1 ;  /* 0x0000000000017941 */ /* 0x000fea0003800200 */
.L_x_23519:
[----:B------:R-:W-:Y:S01]  /*4fb0*/  IMAD.SHL.U32 R0, R0, 0x200000, RZ ;  /* 0x0020000000007824 */ /* 0x000fe200078e00ff */
[----:B------:R-:W-:-:S04]  /*4fc0*/  LEA R2, R2, 0x37800000, 0x17 ;  /* 0x3780000002027811 */ /* 0x000fc800078eb8ff */
[----:B------:R-:W-:-:S07]  /*4fd0*/  LOP3.LUT R4, R2, R0, R7, 0xfe, !PT ;  /* 0x0000000002047212 */ /* 0x000fce00078efe07 */
.L_x_23518:
[----:B------:R-:W-:Y:S05]  /*4fe0*/  BSYNC.RECONVERGENT B0 ;  /* 0x0000000000007941 */ /* 0x000fea0003800200 */
.L_x_23517:
[----:B------:R-:W0:Y:S02]  /*4ff0*/  F2I.FTZ.TRUNC.NTZ R4, R4 ;  /* 0x0000000400047305 */ /* 0x000e24000021f100 */
[----:B0-----:R-:W-:Y:S01]  /*5000*/  PRMT R0, R4, 0x7610, R0 ;  /* 0x0000761004007816 */ /* 0x001fe20000000000 */
[----:B------:R-:W-:Y:S06]  /*5010*/  BRA `(.L_x_23498) ;  /* 0x00000000009c7947 */ /* 0x000fec0003800000 */
.L_x_23510:
        /* <DEDUP_REMOVED lines=14> */
.L_x_23524:
[----:B------:R-:W-:Y:S05]  /*5100*/  BSYNC.RECONVERGENT B0 ;  /* 0x0000000000007941 */ /* 0x000fea0003800200 */
.L_x_23523:
[----:B------:R-:W0:Y:S02]  /*5110*/  F2I.FTZ.TRUNC.NTZ R4, R4 ;  /* 0x0000000400047305 */ /* 0x000e24000021f100 */
[----:B0-----:R-:W-:Y:S01]  /*5120*/  PRMT R0, R4, 0x7610, R0 ;  /* 0x0000761004007816 */ /* 0x001fe20000000000 */
[----:B------:R-:W-:Y:S06]  /*5130*/  BRA `(.L_x_23498) ;  /* 0x0000000000547947 */ /* 0x000fec0003800000 */
.L_x_23497:
        /* <DEDUP_REMOVED lines=16> */
.L_x_23525:
[----:B------:R-:W-:Y:S01]  /*5240*/  PRMT R0, RZ, 0x7610, R0 ;  /* 0x00007610ff007816 */ /* 0x000fe20000000000 */
[----:B------:R-:W-:Y:S06]  /*5250*/  BRA `(.L_x_23498) ;  /* 0x00000000000c7947 */ /* 0x000fec0003800000 */
.L_x_23522:
[----:B------:R0:W5:Y:S01]  /*5260*/  LDG.E.U8 R0, desc[UR36][R2.64] ;  /* 0x0000002402007981 */ /* 0x000162000c1e1100 */
[----:B------:R-:W-:Y:S05]  /*5270*/  BRA `(.L_x_23498) ;  /* 0x0000000000047947 */ /* 0x000fea0003800000 */
.L_x_23521:
[----:B------:R0:W5:Y:S02]  /*5280*/  LDG.E.U8 R0, desc[UR36][R2.64] ;  /* 0x0000002402007981 */ /* 0x000164000c1e1100 */
.L_x_23498:
[----:B------:R-:W0:Y:S01]  /*5290*/  LDCU.64 UR6, c[0x0][0x580] ;  /* 0x0000b000ff0677ac */ /* 0x000e220008000a00 */
[----:B-1---5:R-:W-:Y:S02]  /*52a0*/  PRMT R4, R0, 0x8880, RZ ;  /* 0x0000888000047816 */ /* 0x022fe400000000ff */
[----:B------:R-:W-:Y:S01]  /*52b0*/  MOV R0, 0x5310 ;  /* 0x0000531000007802 */ /* 0x000fe20000000f00 */
[----:B------:R-:W1:Y:S01]  /*52c0*/  LDCU.S8 UR4, c[0x0][0x591] ;  /* 0x0000b220ff0477ac */ /* 0x000e620008000200 */
[----:B0-234-:R-:W-:-:S04]  /*52d0*/  IADD3 R2, P0, PT, R16, UR6, RZ ;  /* 0x0000000610027c10 */ /* 0x01dfc8000ff1e0ff */
[----:B------:R-:W-:Y:S01]  /*52e0*/  IADD3.X R3, PT, PT, RZ, UR7, RZ, P0, !PT ;  /* 0x00000007ff037c10 */ /* 0x000fe200087fe4ff */
[----:B-1----:R-:W-:-:S08]  /*52f0*/  IMAD.U32 R10, RZ, RZ, UR4 ;  /* 0x00000004ff0a7e24 */ /* 0x002fd0000f8e00ff */
        /* <DEDUP_REMOVED lines=14> */
.L_x_23529:
[----:B------:R0:W-:Y:S01]  /*53e0*/  STG.E.U8 desc[UR36][R2.64], R9 ;  /* 0x0000000902007986 */ /* 0x0001e2000c101124 */
[----:B------:R-:W-:Y:S05]  /*53f0*/  BRA `(.L_x_23531) ;  /* 0x0000000c004c7947 */ /* 0x000fea0003800000 */
.L_x_23528:
        /* <DEDUP_REMOVED lines=10> */
.L_x_23533:
[----:B------:R-:W-:-:S05]  /*54a0*/  PRMT R5, R9, 0x9910, RZ ;  /* 0x0000991009057816 */ /* 0x000fca00000000ff */
[----:B------:R0:W-:Y:S01]  /*54b0*/  STG.E desc[UR36][R2.64], R5 ;  /* 0x0000000502007986 */ /* 0x0001e2000c101924 */
[----:B------:R-:W-:Y:S05]  /*54c0*/  BRA `(.L_x_23531) ;  /* 0x0000000c00187947 */ /* 0x000fea0003800000 */
.L_x_23532:
[----:B------:R0:W-:Y:S01]  /*54d0*/  STG.E.U16 desc[UR36][R2.64], R9 ;  /* 0x0000000902007986 */ /* 0x0001e2000c101524 */
[----:B------:R-:W-:Y:S05]  /*54e0*/  BRA `(.L_x_23531) ;  /* 0x0000000c00107947 */ /* 0x000fea0003800000 */
.L_x_23527:
        /* <DEDUP_REMOVED lines=9> */
.L_x_23535:
[----:B------:R-:W0:Y:S02]  /*5580*/  I2F.S16 R0, R9 ;  /* 0x0000000900007306 */ /* 0x000e240000101400 */
[----:B0-----:R-:W-:-:S05]  /*5590*/  F2FP.F16.F32.PACK_AB R0, RZ, R0 ;  /* 0x00000000ff00723e */ /* 0x001fca00000000ff */
[----:B------:R0:W-:Y:S01]  /*55a0*/  STG.E.U16 desc[UR36][R2.64], R0 ;  /* 0x0000000002007986 */ /* 0x0001e2000c101524 */
[----:B------:R-:W-:Y:S05]  /*55b0*/  BRA `(.L_x_23531) ;  /* 0x0000000800dc7947 */ /* 0x000fea0003800000 */
.L_x_23534:
        /* <DEDUP_REMOVED lines=10> */
.L_x_23537:
[----:B------:R-:W0:Y:S02]  /*5660*/  I2F.S16 R9, R9 ;  /* 0x0000000900097306 */ /* 0x000e240000101400 */
[----:B0-----:R-:W-:-:S04]  /*5670*/  F2FP.F16.F32.PACK_AB R5, RZ, R9 ;  /* 0x00000009ff05723e */ /* 0x001fc800000000ff */
[----:B------:R-:W-:-:S05]  /*5680*/  PRMT R5, R5, 0x5410, RZ ;  /* 0x0000541005057816 */ /* 0x000fca00000000ff */
[----:B------:R0:W-:Y:S01]  /*5690*/  STG.E desc[UR36][R2.64], R5 ;  /* 0x0000000502007986 */ /* 0x0001e2000c101924 */
[----:B------:R-:W-:Y:S05]  /*56a0*/  BRA `(.L_x_23531) ;  /* 0x0000000800a07947 */ /* 0x000fea0003800000 */
.L_x_23536:
[----:B------:R-:W0:Y:S02]  /*56b0*/  I2F.F64.S16 R4, R9 ;  /* 0x0000000900047312 */ /* 0x000e240000101c00 */
[----:B0-----:R0:W-:Y:S01]  /*56c0*/  STG.E.64 desc[UR36][R2.64], R4 ;  /* 0x0000000402007986 */ /* 0x0011e2000c101b24 */
[----:B------:R-:W-:Y:S05]  /*56d0*/  BRA `(.L_x_23531) ;  /* 0x0000000800947947 */ /* 0x000fea0003800000 */
.L_x_23526:
        /* <DEDUP_REMOVED lines=12> */
.L_x_23541:
        /* <DEDUP_REMOVED lines=18> */
.L_x_23544:
[----:B------:R-:W-:-:S04]  /*58c0*/  SHF.R.U32.HI R5, RZ, 0x18, R5 ;  /* 0x00000018ff057819 */ /* 0x000fc80000011605 */
[----:B------:R-:W-:-:S07]  /*58d0*/  LOP3.LUT R0, R0, 0x80, R5, 0xf8, !PT ;  /* 0x0000008000007812 */ /* 0x000fce00078ef805 */
.L_x_23543:
[----:B------:R-:W-:Y:S05]  /*58e0*/  BSYNC.RECONVERGENT B0 ;  /* 0x0000000000007941 */ /* 0x000fea0003800200 */
.L_x_23542:
[----:B------:R3:W-:Y:S01]  /*58f0*/  STG.E.U8 desc[UR36][R2.64], R0 ;  /* 0x0000000002007986 */ /* 0x0007e2000c101124 */
[----:B------:R-:W-:Y:S05]  /*5900*/  BRA `(.L_x_23531) ;  /* 0x0000000800087947 */ /* 0x000fea0003800000 */
.L_x_23540:
        /* <DEDUP_REMOVED lines=18> */
.L_x_23547:
[----:B------:R-:W-:-:S04]  /*5a30*/  SHF.R.U32.HI R5, RZ, 0x18, R5 ;  /* 0x00000018ff057819 */ /* 0x000fc80000011605 */
[----:B------:R-:W-:-:S07]  /*5a40*/  LOP3.LUT R0, R0, 0x80, R5, 0xf8, !PT ;  /* 0x0000008000007812 */ /* 0x000fce00078ef805 */
.L_x_23546:
[----:B------:R-:W-:Y:S05]  /*5a50*/  BSYNC.RECONVERGENT B0 ;  /* 0x0000000000007941 */ /* 0x000fea0003800200 */
.L_x_23545:
[----:B------:R0:W-:Y:S01]  /*5a60*/  STG.E.U8 desc[UR36][R2.64], R0 ;  /* 0x0000000002007986 */ /* 0x0001e2000c101124 */
[----:B------:R-:W-:Y:S05]  /*5a70*/  BRA `(.L_x_23531) ;  /* 0x0000000400ac7947 */ /* 0x000fea0003800000 */
.L_x_23539:
        /* <DEDUP_REMOVED lines=22> */
.L_x_23549:
[----:B------:R-:W-:-:S04]  /*5be0*/  PRMT R4, R9, 0x9910, RZ ;  /* 0x0000991009047816 */ /* 0x000fc800000000ff */
[----:B------:R-:W-:-:S05]  /*5bf0*/  SHF.R.S32.HI R5, RZ, 0x1f, R4 ;  /* 0x0000001fff057819 */ /* 0x000fca0000011404 */
[----:B------:R1:W-:Y:S01]  /*5c00*/  STG.E.64 desc[UR36][R2.64], R4 ;  /* 0x0000000402007986 */ /* 0x0003e2000c101b24 */
[----:B------:R-:W-:Y:S05]  /*5c10*/  BRA `(.L_x_23531) ;  /* 0x0000000400447947 */ /* 0x000fea0003800000 */
.L_x_23548:
[----:B------:R-:W-:-:S05]  /*5c20*/  PRMT R5, R9, 0x9910, RZ ;  /* 0x0000991009057816 */ /* 0x000fca00000000ff */
[----:B------:R0:W-:Y:S01]  /*5c30*/  STG.E desc[UR36][R2.64], R5 ;  /* 0x0000000502007986 */ /* 0x0001e2000c101924 */
[----:B------:R-:W-:Y:S05]  /*5c40*/  BRA `(.L_x_23531) ;  /* 0x0000000400387947 */ /* 0x000fea0003800000 */
.L_x_23538:
        /* <DEDUP_REMOVED lines=11> */
.L_x_23551:
[----:B------:R-:W0:Y:S01]  /*5d00*/  I2F.F64.S16 R4, R9 ;  /* 0x0000000900047312 */ /* 0x000e220000101c00 */
[----:B------:R-:W-:-:S05]  /*5d10*/  CS2R R6, SRZ ;  /* 0x0000000000067805 */ /* 0x000fca000001ff00 */
[----:B0-----:R0:W-:Y:S01]  /*5d20*/  STG.E.128 desc[UR36][R2.64], R4 ;  /* 0x0000000402007986 */ /* 0x0011e2000c101d24 */
[----:B------:R-:W-:Y:S05]  /*5d30*/  BRA `(.L_x_23531) ;  /* 0x0000000000fc7947 */ /* 0x000fea0003800000 */
.L_x_23550:
[----:B------:R-:W-:-:S09]  /*5d40*/  UISETP.NE.AND UP0, UPT, UR4, 0xf, UPT ;  /* 0x0000000f0400788c */ /* 0x000fd2000bf05270 */
[----:B------:R-:W-:Y:S05]  /*5d50*/  BRA.U !UP0, `(.L_x_23552) ;  /* 0x0000000108e87547 */ /* 0x000fea000b800000 */
[----:B------:R-:W-:-:S09]  /*5d60*/  UISETP.NE.AND UP0, UPT, UR4, 0x17, UPT ;  /* 0x000000170400788c */ /* 0x000fd2000bf05270 */
[----:B------:R-:W-:Y:S05]  /*5d70*/  BRA.U !UP0, `(.L_x_23553) ;  /* 0x0000000108907547 */ /* 0x000fea000b800000 */
[----:B------:R-:W-:-:S09]  /*5d80*/  UISETP.NE.AND UP0, UPT, UR4, 0x18, UPT ;  /* 0x000000180400788c */ /* 0x000fd2000bf05270 */
[----:B------:R-:W-:Y:S05]  /*5d90*/  BRA.U !UP0, `(.L_x_23554) ;  /* 0x0000000108447547 */ /* 0x000fea000b800000 */
.L_x_23530:
        /* <DEDUP_REMOVED lines=16> */
.L_x_23555:
[----:B------:R-:W-:Y:S05]  /*5ea0*/  BRA `(.L_x_23531) ;  /* 0x0000000000a07947 */ /* 0x000fea0003800000 */
.L_x_23554:
        /* <DEDUP_REMOVED lines=13> */
.L_x_23557:
[----:B------:R-:W-:Y:S05]  /*5f80*/  BSYNC.RECONVERGENT B0 ;  /* 0x0000000000007941 */ /* 0x000fea0003800200 */
.L_x_23556:
[----:B------:R-:W-:-:S05]  /*5f90*/  LOP3.LUT R5, R0, 0x80, R5, 0xf8, !PT ;  /* 0x0000008000057812 */ /* 0x000fca00078ef805 */
[----:B------:R0:W-:Y:S01]  /*5fa0*/  STG.E.U8 desc[UR36][R2.64], R5 ;  /* 0x0000000502007986 */ /* 0x0001e2000c101124 */
[----:B------:R-:W-:Y:S05]  /*5fb0*/  BRA `(.L_x_23531) ;  /* 0x00000000005c7947 */ /* 0x000fea0003800000 */
.L_x_23553:
        /* <DEDUP_REMOVED lines=12> */
.L_x_23559:
[----:B------:R-:W-:Y:S01]  /*6080*/  IMAD.MOV.U32 R0, RZ, RZ, 0x7f ;  /* 0x0000007fff007424 */ /* 0x000fe200078e00ff */
[----:B------:R-:W-:-:S04]  /*6090*/  ISETP.GT.U32.AND P0, PT, R4, 0x7f800000, PT ;  /* 0x7f8000000400780c */ /* 0x000fc80003f04070 */
[----:B------:R-:W-:-:S09]  /*60a0*/  SEL R0, R0, 0x7c, P0 ;  /* 0x0000007c00007807 */ /* 0x000fd20000000000 */
.L_x_23560:
[----:B------:R-:W-:Y:S05]  /*60b0*/  BSYNC.RECONVERGENT B0 ;  /* 0x0000000000007941 */ /* 0x000fea0003800200 */
.L_x_23558:
[----:B------:R-:W-:-:S04]  /*60c0*/  SHF.R.U32.HI R5, RZ, 0x18, R5 ;  /* 0x00000018ff057819 */ /* 0x000fc80000011605 */
[----:B------:R-:W-:-:S05]  /*60d0*/  LOP3.LUT R5, R0, 0x80, R5, 0xf8, !PT ;  /* 0x0000008000057812 */ /* 0x000fca00078ef805 */
[----:B------:R0:W-:Y:S01]  /*60e0*/  STG.E.U8 desc[UR36][R2.64], R5 ;  /* 0x0000000502007986 */ /* 0x0001e2000c101124 */
[----:B------:R-:W-:Y:S05]  /*60f0*/  BRA `(.L_x_23531) ;  /* 0x00000000000c7947 */ /* 0x000fea0003800000 */
.L_x_23552:
[----:B------:R-:W0:Y:S02]  /*6100*/  I2F.S16 R0, R9 ;  /* 0x0000000900007306 */ /* 0x000e240000101400 */
[----:B0-----:R-:W-:-:S05]  /*6110*/  F2FP.BF16.F32.PACK_AB R0, RZ, R0 ;  /* 0x00000000ff00723e */ /* 0x001fca00000010ff */
[----:B------:R0:W-:Y:S02]  /*6120*/  STG.E.U16 desc[UR36][R2.64], R0 ;  /* 0x0000000002007986 */ /* 0x0001e4000c101524 */
.L_x_23531:
[----:B------:R-:W-:-:S07]  /*6130*/  VIADD R17, R17, 0x80 ;  /* 0x0000008011117836 */ /* 0x000fce0000000000 */
.L_x_23491:
[----:B------:R-:W-:Y:S05]  /*6140*/  BSYNC.RECONVERGENT B6 ;  /* 0x0000000000067941 */ /* 0x000fea0003800200 */
.L_x_23490:
[----:B------:R-:W5:Y:S01]  /*6150*/  LDCU UR4, c[0x0][0x380] ;  /* 0x00007000ff0477ac */ /* 0x000f620008000800 */
[----:B------:R-:W-:Y:S01]  /*6160*/  BSSY.RECONVERGENT B6, `(.L_x_23561) ;  /* 0x0000302000067945 */ /* 0x000fe20003800200 */
[----:B-----5:R-:W-:-:S13]  /*6170*/  ISETP.GE.AND P0, PT, R17, UR4, PT ;  /* 0x0000000411007c0c */ /* 0x020fda000bf06270 */
[----:B------:R-:W-:Y:S05]  /*6180*/  @P0 BRA `(.L_x_23562) ;  /* 0x0000002c00fc0947 */ /* 0x000fea0003800000 */
[----:B------:R-:W5:Y:S01]  /*6190*/  LDCU UR4, c[0x0][0x388] ;  /* 0x00007100ff0477ac */ /* 0x000f620008000800 */
[----:B0-23--:R-:W-:Y:S01]  /*61a0*/  IMAD.MOV.U32 R0, RZ, RZ, RZ ;  /* 0x000000ffff007224 */ /* 0x00dfe200078e00ff */
[----:B------:R-:W-:Y:S01]  /*61b0*/  MOV R16, RZ ;  /* 0x000000ff00107202 */ /* 0x000fe20000000f00 */
[----:B-----5:R-:W-:-:S09]  /*61c0*/  UISETP.NE.AND UP0, UPT, UR4, URZ, UPT ;  /* 0x000000ff0400728c */ /* 0x020fd2000bf05270 */
[----:B------:R-:W-:Y:S05]  /*61d0*/  BRA.U !UP0, `(.L_x_23563) ;  /* 0x0000001108a87547 */ /* 0x000fea000b800000 */
[----:B------:R-:W1:Y:S01]  /*61e0*/  LDCU.64 UR4, c[0x0][0x390] ;  /* 0x00007200ff0477ac */ /* 0x000e620008000a00 */
[----:B------:R-:W-:Y:S01]  /*61f0*/  IMAD.MOV.U32 R16, RZ, RZ, RZ ;  /* 0x000000ffff107224 */ /* 0x000fe200078e00ff */
[----:B------:R-:W0:Y:S01]  /*6200*/  LDCU UR6, c[0x0][0x38c] ;  /* 0x00007180ff0677ac */ /* 0x000e220008000800 */
[----:B------:R-:W2:Y:S01]  /*6210*/  LDCU.64 UR8, c[0x0][0x4b8] ;  /* 0x00009700ff0877ac */ /* 0x000ea20008000a00 */
[----:B------:R-:W-:Y:S01]  /*6220*/  UISETP.NE.AND UP0, UPT, UR40, URZ, UPT ;  /* 0x000000ff2800728c */ /* 0x000fe2000bf05270 */
[----:B-1--4-:R-:W-:-:S05]  /*6230*/  IMAD.HI.U32 R2, R17, UR4, R16 ;  /* 0x0000000411027c27 */ /* 0x012fca000f8e0010 */
        /* <DEDUP_REMOVED lines=292> */
.L_x_23563:
[----:B------:R-:W1:Y:S01]  /*7480*/  LDCU.64 UR6, c[0x0][0x588] ;  /* 0x0000b100ff0677ac */ /* 0x000e620008000a00 */
[----:B------:R-:W-:-:S04]  /*7490*/  UPRMT UR4, UR42, 0x9910, URZ ;  /* 0x000099102a047896 */ /* 0x000fc800080000ff */
[----:B------:R-:W-:Y:S01]  /*74a0*/  UISETP.GT.AND UP0, UPT, UR4, 0x9, UPT ;  /* 0x000000090400788c */ /* 0x000fe2000bf04270 */
[----:B-1--4-:R-:W-:-:S05]  /*74b0*/  IADD3 R2, P0, PT, R0, UR6, RZ ;  /* 0x0000000600027c10 */ /* 0x012fca000ff1e0ff */
        /* <DEDUP_REMOVED lines=12> */
.L_x_23567:
[----:B------:R0:W5:Y:S01]  /*7580*/  LDG.E.U8 R0, desc[UR36][R2.64] ;  /* 0x0000002402007981 */ /* 0x000162000c1e1100 */
[----:B------:R-:W-:Y:S05]  /*7590*/  BRA `(.L_x_23569) ;  /* 0x0000000c004c7947 */ /* 0x000fea0003800000 */
.L_x_23566:
        /* <DEDUP_REMOVED lines=8> */
.L_x_23571:
[----:B------:R3:W5:Y:S01]  /*7620*/  LDG.E.U8 R0, desc[UR36][R2.64] ;  /* 0x0000002402007981 */ /* 0x000762000c1e1100 */
[----:B------:R-:W-:Y:S05]  /*7630*/  BRA `(.L_x_23569) ;  /* 0x0000000c00247947 */ /* 0x000fea0003800000 */
.L_x_23570:
[----:B------:R2:W5:Y:S01]  /*7640*/  LDG.E.U16 R0, desc[UR36][R2.64] ;  /* 0x0000002402007981 */ /* 0x000562000c1e1500 */
[----:B------:R-:W-:Y:S05]  /*7650*/  BRA `(.L_x_23569) ;  /* 0x0000000c001c7947 */ /* 0x000fea0003800000 */
.L_x_23565:
        /* <DEDUP_REMOVED lines=9> */
.L_x_23573:
[----:B------:R-:W2:Y:S02]  /*76f0*/  LDG.E.U16 R4, desc[UR36][R2.64] ;  /* 0x0000002402047981 */ /* 0x000ea4000c1e1500 */
[----:B--2---:R-:W-:-:S06]  /*7700*/  HADD2.F32 R4, -RZ, R4.H0_H0 ;  /* 0x20000004ff047230 */ /* 0x004fcc0000004100 */
[----:B------:R-:W0:Y:S02]  /*7710*/  F2I.FTZ.TRUNC.NTZ R4, R4 ;  /* 0x0000000400047305 */ /* 0x000e24000021f100 */
[----:B0-----:R-:W-:Y:S01]  /*7720*/  PRMT R0, R4, 0x7610, R0 ;  /* 0x0000761004007816 */ /* 0x001fe20000000000 */
[----:B------:R-:W-:Y:S06]  /*7730*/  BRA `(.L_x_23569) ;  /* 0x0000000800e47947 */ /* 0x000fec0003800000 */
.L_x_23572:
        /* <DEDUP_REMOVED lines=9> */
.L_x_23575:
[----:B------:R-:W2:Y:S02]  /*77d0*/  LDG.E.U16 R2, desc[UR36][R2.64] ;  /* 0x0000002402027981 */ /* 0x000ea4000c1e1500 */
[----:B--2---:R-:W-:-:S06]  /*77e0*/  HADD2.F32 R4, -RZ, R2.H0_H0 ;  /* 0x20000002ff047230 */ /* 0x004fcc0000004100 */
[----:B------:R-:W0:Y:S02]  /*77f0*/  F2I.FTZ.TRUNC.NTZ R4, R4 ;  /* 0x0000000400047305 */ /* 0x000e24000021f100 */
[----:B0-----:R-:W-:Y:S01]  /*7800*/  PRMT R0, R4, 0x7610, R0 ;  /* 0x0000761004007816 */ /* 0x001fe20000000000 */
[----:B------:R-:W-:Y:S06]  /*7810*/  BRA `(.L_x_23569) ;  /* 0x0000000800ac7947 */ /* 0x000fec0003800000 */
.L_x_23574:
[----:B------:R-:W2:Y:S02]  /*7820*/  LDG.E.64 R2, desc[UR36][R2.64] ;  /* 0x0000002402027981 */ /* 0x000ea4000c1e1b00 */
[----:B--2---:R0:W1:Y:S01]  /*7830*/  F2I.F64.TRUNC R0, R2 ;  /* 0x0000000200007311 */ /* 0x004062000030d100 */
[----:B------:R-:W-:Y:S05]  /*7840*/  BRA `(.L_x_23569) ;  /* 0x0000000800a07947 */ /* 0x000fea0003800000 */
.L_x_23564:
        /* <DEDUP_REMOVED lines=12> */
.L_x_23578:
[----:B------:R-:W2:Y:S02]  /*7910*/  LDG.E.64 R2, desc[UR36][R2.64] ;  /* 0x0000002402027981 */ /* 0x000ea4000c1e1b00 */
[----:B--2---:R0:W1:Y:S01]  /*7920*/  F2I.F64.TRUNC R0, R2 ;  /* 0x0000000200007311 */ /* 0x004062000030d100 */
[----:B------:R-:W-:Y:S05]  /*7930*/  BRA `(.L_x_23569) ;  /* 0x0000000800647947 */ /* 0x000fea0003800000 */
.L_x_23577:
        /* <DEDUP_REMOVED lines=27> */
.L_x_23580:
        /* <DEDUP_REMOVED lines=14> */
.L_x_23579:
[----:B------:R-:W2:Y:S02]  /*7bd0*/  LDG.E.U16 R4, desc[UR36][R2.64] ;  /* 0x0000002402047981 */ /* 0x000ea4000c1e1500 */
[----:B--2---:R-:W-:-:S06]  /*7be0*/  IMAD.U32 R4, R4, 0x10000, RZ ;  /* 0x0001000004047824 */ /* 0x004fcc00078e00ff */
[----:B------:R-:W0:Y:S02]  /*7bf0*/  F2I.FTZ.TRUNC.NTZ R4, R4 ;  /* 0x0000000400047305 */ /* 0x000e24000021f100 */
[----:B0-----:R-:W-:Y:S01]  /*7c00*/  PRMT R0, R4, 0x7610, R0 ;  /* 0x0000761004007816 */ /* 0x001fe20000000000 */
[----:B------:R-:W-:Y:S06]  /*7c10*/  BRA `(.L_x_23569) ;  /* 0x0000000400ac7947 */ /* 0x000fec0003800000 */
.L_x_23576:
        /* <DEDUP_REMOVED lines=10> */
.L_x_23583:
        /* <DEDUP_REMOVED lines=21> */
.L_x_23587:
[----:B------:R-:W-:Y:S05]  /*7e10*/  BSYNC.RECONVERGENT B1 ;  /* 0x0000000000017941 */ /* 0x000fea0003800200 */
.L_x_23586:
[----:B------:R-:W-:Y:S01]  /*7e20*/  IMAD.SHL.U32 R0, R0, 0x100000, RZ ;  /* 0x0010000000007824 */ /* 0x000fe200078e00ff */
[----:B------:R-:W-:-:S04]  /*7e30*/  LEA R2, R2, 0x3b800000, 0x17 ;  /* 0x3b80000002027811 */ /* 0x000fc800078eb8ff */
[----:B------:R-:W-:-:S07]  /*7e40*/  LOP3.LUT R4, R2, R0, R7, 0xfe, !PT ;  /* 0x0000000002047212 */ /* 0x000fce00078efe07 */
.L_x_23585:
[----:B------:R-:W-:Y:S05]  /*7e50*/  BSYNC.RECONVERGENT B0 ;  /* 0x0000000000007941 */ /* 0x000fea0003800200 */
.L_x_23584:
[----:B------:R-:W0:Y:S02]  /*7e60*/  F2I.FTZ.TRUNC.NTZ R4, R4 ;  /* 0x0000000400047305 */ /* 0x000e24000021f100 */
[----:B0-----:R-:W-:Y:S01]  /*7e70*/  PRMT R0, R4, 0x7610, R0 ;  /* 0x0000761004007816 */ /* 0x001fe20000000000 */
[----:B------:R-:W-:Y:S06]  /*7e80*/  BRA `(.L_x_23569) ;  /* 0x0000000400107947 */ /* 0x000fec0003800000 */
.L_x_23582:
        /* <DEDUP_REMOVED lines=21> */
.L_x_23591:
[----:B------:R-:W-:Y:S05]  /*7fe0*/  BSYNC.RECONVERGENT B1 ;  /* 0x0000000000017941 */ /* 0x000fea0003800200 */
.L_x_23590:
[----:B------:R-:W-:Y:S02]  /*7ff0*/  SHF.L.U32 R0, R0, 0x15, RZ ;  /* 0x0000001500007819 */ /* 0x000fe400000006ff */
[----:B------:R-:W-:-:S04]  /*8000*/  LEA R2, R2, 0x37800000, 0x17 ;  /* 0x3780000002027811 */ /* 0x000fc800078eb8ff */
[----:B------:R-:W-:-:S07]  /*8010*/  LOP3.LUT R4, R2, R0, R7, 0xfe, !PT ;  /* 0x0000000002047212 */ /* 0x000fce00078efe07 */
.L_x_23589:
[----:B------:R-:W-:Y:S05]  /*8020*/  BSYNC.RECONVERGENT B0 ;  /* 0x0000000000007941 */ /* 0x000fea0003800200 */
.L_x_23588:
[----:B------:R-:W0:Y:S02]  /*8030*/  F2I.FTZ.TRUNC.NTZ R4, R4 ;  /* 0x0000000400047305 */ /* 0x000e24000021f100 */
[----:B0-----:R-:W-:Y:S01]  /*8040*/  PRMT R0, R4, 0x7610, R0 ;  /* 0x0000761004007816 */ /* 0x001fe20000000000 */
[----:B------:R-:W-:Y:S06]  /*8050*/  BRA `(.L_x_23569) ;  /* 0x00000000009c7947 */ /* 0x000fec0003800000 */
.L_x_23581:
        /* <DEDUP_REMOVED lines=14> */
.L_x_23595:
[----:B------:R-:W-:Y:S05]  /*8140*/  BSYNC.RECONVERGENT B0 ;  /* 0x0000000000007941 */ /* 0x000fea0003800200 */
.L_x_23594:
[----:B------:R-:W0:Y:S02]  /*8150*/  F2I.FTZ.TRUNC.NTZ R4, R4 ;  /* 0x0000000400047305 */ /* 0x000e24000021f100 */
[----:B0-----:R-:W-:Y:S01]  /*8160*/  PRMT R0, R4, 0x7610, R0 ;  /* 0x0000761004007816 */ /* 0x001fe20000000000 */
[----:B------:R-:W-:Y:S06]  /*8170*/  BRA `(.L_x_23569) ;  /* 0x0000000000547947 */ /* 0x000fec0003800000 */
.L_x_23568:
        /* <DEDUP_REMOVED lines=16> */
.L_x_23596:
[----:B------:R-:W-:Y:S01]  /*8280*/  PRMT R0, RZ, 0x7610, R0 ;  /* 0x00007610ff007816 */ /* 0x000fe20000000000 */
[----:B------:R-:W-:Y:S06]  /*8290*/  BRA `(.L_x_23569) ;  /* 0x00000000000c7947 */ /* 0x000fec0003800000 */
.L_x_23593:
[----:B------:R0:W5:Y:S01]  /*82a0*/  LDG.E.U8 R0, desc[UR36][R2.64] ;  /* 0x0000002402007981 */ /* 0x000162000c1e1100 */
[----:B------:R-:W-:Y:S05]  /*82b0*/  BRA `(.L_x_23569) ;  /* 0x0000000000047947 */ /* 0x000fea0003800000 */
.L_x_23592:
[----:B------:R0:W5:Y:S02]  /*82c0*/  LDG.E.U8 R0, desc[UR36][R2.64] ;  /* 0x0000002402007981 */ /* 0x000164000c1e1100 */
.L_x_23569:
[----:B------:R-:W0:Y:S01]  /*82d0*/  LDCU.64 UR6, c[0x0][0x580] ;  /* 0x0000b000ff0677ac */ /* 0x000e220008000a00 */
[----:B-1---5:R-:W-:Y:S02]  /*82e0*/  PRMT R4, R0, 0x8880, RZ ;  /* 0x0000888000047816 */ /* 0x022fe400000000ff */
[----:B------:R-:W-:Y:S01]  /*82f0*/  MOV R0, 0x8350 ;  /* 0x0000835000007802 */ /* 0x000fe20000000f00 */
[----:B------:R-:W1:Y:S01]  /*8300*/  LDCU.S8 UR4, c[0x0][0x591] ;  /* 0x0000b220ff0477ac */ /* 0x000e620008000200 */
[----:B0-234-:R-:W-:Y:S01]  /*8310*/  IADD3 R2, P0, PT, R16, UR6, RZ ;  /* 0x0000000610027c10 */ /* 0x01dfe2000ff1e0ff */
        /* <DEDUP_REMOVED lines=16> */
.L_x_23600:
[----:B------:R0:W-:Y:S01]  /*8420*/  STG.E.U8 desc[UR36][R2.64], R9 ;  /* 0x0000000902007986 */ /* 0x0001e2000c101124 */
[----:B------:R-:W-:Y:S05]  /*8430*/  BRA `(.L_x_23602) ;  /* 0x0000000c004c7947 */ /* 0x000fea0003800000 */
.L_x_23599:
        /* <DEDUP_REMOVED lines=10> */
.L_x_23604:
[----:B------:R-:W-:-:S05]  /*84e0*/  PRMT R5, R9, 0x9910, RZ ;  /* 0x0000991009057816 */ /* 0x000fca00000000ff */
[----:B------:R3:W-:Y:S01]  /*84f0*/  STG.E desc[UR36][R2.64], R5 ;  /* 0x0000000502007986 */ /* 0x0007e2000c101924 */
[----:B------:R-:W-:Y:S05]  /*8500*/  BRA `(.L_x_23602) ;  /* 0x0000000c00187947 */ /* 0x000fea0003800000 */
.L_x_23603:
[----:B------:R2:W-:Y:S01]  /*8510*/  STG.E.U16 desc[UR36][R2.64], R9 ;  /* 0x0000000902007986 */ /* 0x0005e2000c101524 */
[----:B------:R-:W-:Y:S05]  /*8520*/  BRA `(.L_x_23602) ;  /* 0x0000000c00107947 */ /* 0x000fea0003800000 */
.L_x_23598:
        /* <DEDUP_REMOVED lines=9> */
.L_x_23606:
[----:B------:R-:W0:Y:S02]  /*85c0*/  I2F.S16 R0, R9 ;  /* 0x0000000900007306 */ /* 0x000e240000101400 */
[----:B0-----:R-:W-:-:S05]  /*85d0*/  F2FP.F16.F32.PACK_AB R0, RZ, R0 ;  /* 0x00000000ff00723e */ /* 0x001fca00000000ff */
[----:B------:R0:W-:Y:S01]  /*85e0*/  STG.E.U16 desc[UR36][R2.64], R0 ;  /* 0x0000000002007986 */ /* 0x0001e2000c101524 */
[----:B------:R-:W-:Y:S05]  /*85f0*/  BRA `(.L_x_23602) ;  /* 0x0000000800dc7947 */ /* 0x000fea0003800000 */
.L_x_23605:
        /* <DEDUP_REMOVED lines=10> */
.L_x_23608:
[----:B------:R-:W0:Y:S02]  /*86a0*/  I2F.S16 R9, R9 ;  /* 0x0000000900097306 */ /* 0x000e240000101400 */
[----:B0-----:R-:W-:-:S04]  /*86b0*/  F2FP.F16.F32.PACK_AB R5, RZ, R9 ;  /* 0x00000009ff05723e */ /* 0x001fc800000000ff */
[----:B------:R-:W-:-:S05]  /*86c0*/  PRMT R5, R5, 0x5410, RZ ;  /* 0x0000541005057816 */ /* 0x000fca00000000ff */
[----:B------:R0:W-:Y:S01]  /*86d0*/  STG.E desc[UR36][R2.64], R5 ;  /* 0x0000000502007986 */ /* 0x0001e2000c101924 */
[----:B------:R-:W-:Y:S05]  /*86e0*/  BRA `(.L_x_23602) ;  /* 0x0000000800a07947 */ /* 0x000fea0003800000 */
.L_x_23607:
[----:B------:R-:W0:Y:S02]  /*86f0*/  I2F.F64.S16 R4, R9 ;  /* 0x0000000900047312 */ /* 0x000e240000101c00 */
[----:B0-----:R0:W-:Y:S01]  /*8700*/  STG.E.64 desc[UR36][R2.64], R4 ;  /* 0x0000000402007986 */ /* 0x0011e2000c101b24 */
[----:B------:R-:W-:Y:S05]  /*8710*/  BRA `(.L_x_23602) ;  /* 0x0000000800947947 */ /* 0x000fea0003800000 */
.L_x_23597:
        /* <DEDUP_REMOVED lines=12> */
.L_x_23612:
        /* <DEDUP_REMOVED lines=18> */
.L_x_23615:
[----:B------:R-:W-:-:S04]  /*8900*/  SHF.R.U32.HI R5, RZ, 0x18, R5 ;  /* 0x00000018ff057819 */ /* 0x000fc80000011605 */
[----:B------:R-:W-:-:S07]  /*8910*/  LOP3.LUT R0, R0, 0x80, R5, 0xf8, !PT ;  /* 0x0000008000007812 */ /* 0x000fce00078ef805 */
.L_x_23614:
[----:B------:R-:W-:Y:S05]  /*8920*/  BSYNC.RECONVERGENT B0 ;  /* 0x0000000000007941 */ /* 0x000fea0003800200 */
.L_x_23613:
[----:B------:R0:W-:Y:S01]  /*8930*/  STG.E.U8 desc[UR36][R2.64], R0 ;  /* 0x0000000002007986 */ /* 0x0001e2000c101124 */
[----:B------:R-:W-:Y:S05]  /*8940*/  BRA `(.L_x_23602) ;  /* 0x0000000800087947 */ /* 0x000fea0003800000 */
.L_x_23611:
        /* <DEDUP_REMOVED lines=18> */
.L_x_23618:
[----:B------:R-:W-:-:S04]  /*8a70*/  SHF.R.U32.HI R5, RZ, 0x18, R5 ;  /* 0x00000018ff057819 */ /* 0x000fc80000011605 */
[----:B------:R-:W-:-:S07]  /*8a80*/  LOP3.LUT R0, R0, 0x80, R5, 0xf8, !PT ;  /* 0x0000008000007812 */ /* 0x000fce00078ef805 */
.L_x_23617:
[----:B------:R-:W-:Y:S05]  /*8a90*/  BSYNC.RECONVERGENT B0 ;  /* 0x0000000000007941 */ /* 0x000fea0003800200 */
.L_x_23616:
[----:B------:R0:W-:Y:S01]  /*8aa0*/  STG.E.U8 desc[UR36][R2.64], R0 ;  /* 0x0000000002007986 */ /* 0x0001e2000c101124 */
[----:B------:R-:W-:Y:S05]  /*8ab0*/  BRA `(.L_x_23602) ;  /* 0x0000000400ac7947 */ /* 0x000fea0003800000 */
.L_x_23610:
        /* <DEDUP_REMOVED lines=22> */
.L_x_23620:
[----:B------:R-:W-:-:S04]  /*8c20*/  PRMT R4, R9, 0x9910, RZ ;  /* 0x0000991009047816 */ /* 0x000fc800000000ff */
[----:B------:R-:W-:-:S05]  /*8c30*/  SHF.R.S32.HI R5, RZ, 0x1f, R4 ;  /* 0x0000001fff057819 */ /* 0x000fca0000011404 */
[----:B------:R0:W-:Y:S01]  /*8c40*/  STG.E.64 desc[UR36][R2.64], R4 ;  /* 0x0000000402007986 */ /* 0x0001e2000c101b24 */
[----:B------:R-:W-:Y:S05]  /*8c50*/  BRA `(.L_x_23602) ;  /* 0x0000000400447947 */ /* 0x000fea0003800000 */
.L_x_23619:
[----:B------:R-:W-:-:S05]  /*8c60*/  PRMT R5, R9, 0x9910, RZ ;  /* 0x0000991009057816 */ /* 0x000fca00000000ff */
[----:B------:R0:W-:Y:S01]  /*8c70*/  STG.E desc[UR36][R2.64], R5 ;  /* 0x0000000502007986 */ /* 0x0001e2000c101924 */
[----:B------:R-:W-:Y:S05]  /*8c80*/  BRA `(.L_x_23602) ;  /* 0x0000000400387947 */ /* 0x000fea0003800000 */
.L_x_23609:
        /* <DEDUP_REMOVED lines=11> */
.L_x_23622:
[----:B------:R-:W0:Y:S01]  /*8d40*/  I2F.F64.S16 R4, R9 ;  /* 0x0000000900047312 */ /* 0x000e220000101c00 */
[----:B------:R-:W-:-:S05]  /*8d50*/  CS2R R6, SRZ ;  /* 0x0000000000067805 */ /* 0x000fca000001ff00 */
[----:B0-----:R0:W-:Y:S01]  /*8d60*/  STG.E.128 desc[UR36][R2.64], R4 ;  /* 0x0000000402007986 */ /* 0x0011e2000c101d24 */
[----:B------:R-:W-:Y:S05]  /*8d70*/  BRA `(.L_x_23602) ;  /* 0x0000000000fc7947 */ /* 0x000fea0003800000 */
.L_x_23621:
[----:B------:R-:W-:-:S09]  /*8d80*/  UISETP.NE.AND UP0, UPT, UR4, 0xf, UPT ;  /* 0x0000000f0400788c */ /* 0x000fd2000bf05270 */
[----:B------:R-:W-:Y:S05]  /*8d90*/  BRA.U !UP0, `(.L_x_23623) ;  /* 0x0000000108e87547 */ /* 0x000fea000b800000 */
[----:B------:R-:W-:-:S09]  /*8da0*/  UISETP.NE.AND UP0, UPT, UR4, 0x17, UPT ;  /* 0x000000170400788c */ /* 0x000fd2000bf05270 */
[----:B------:R-:W-:Y:S05]  /*8db0*/  BRA.U !UP0, `(.L_x_23624) ;  /* 0x0000000108907547 */ /* 0x000fea000b800000 */
[----:B------:R-:W-:-:S09]  /*8dc0*/  UISETP.NE.AND UP0, UPT, UR4, 0x18, UPT ;  /* 0x000000180400788c */ /* 0x000fd2000bf05270 */
[----:B------:R-:W-:Y:S05]  /*8dd0*/  BRA.U !UP0, `(.L_x_23625) ;  /* 0x0000000108447547 */ /* 0x000fea000b800000 */
.L_x_23601:
        /* <DEDUP_REMOVED lines=16> */
.L_x_23626:
[----:B------:R-:W-:Y:S05]  /*8ee0*/  BRA `(.L_x_23602) ;  /* 0x0000000000a07947 */ /* 0x000fea0003800000 */
.L_x_23625:
        /* <DEDUP_REMOVED lines=13> */
.L_x_23628:
[----:B------:R-:W-:Y:S05]  /*8fc0*/  BSYNC.RECONVERGENT B0 ;  /* 0x0000000000007941 */ /* 0x000fea0003800200 */
.L_x_23627:
[----:B------:R-:W-:-:S05]  /*8fd0*/  LOP3.LUT R5, R0, 0x80, R5, 0xf8, !PT ;  /* 0x0000008000057812 */ /* 0x000fca00078ef805 */
[----:B------:R0:W-:Y:S01]  /*8fe0*/  STG.E.U8 desc[UR36][R2.64], R5 ;  /* 0x0000000502007986 */ /* 0x0001e2000c101124 */
[----:B------:R-:W-:Y:S05]  /*8ff0*/  BRA `(.L_x_23602) ;  /* 0x00000000005c7947 */ /* 0x000fea0003800000 */
.L_x_23624:
        /* <DEDUP_REMOVED lines=12> */
.L_x_23630:
[----:B------:R-:W-:Y:S01]  /*90c0*/  IMAD.MOV.U32 R0, RZ, RZ, 0x7f ;  /* 0x0000007fff007424 */ /* 0x000fe200078e00ff */
[----:B------:R-:W-:-:S04]  /*90d0*/  ISETP.GT.U32.AND P0, PT, R4, 0x7f800000, PT ;  /* 0x7f8000000400780c */ /* 0x000fc80003f04070 */
[----:B------:R-:W-:-:S09]  /*90e0*/  SEL R0, R0, 0x7c, P0 ;  /* 0x0000007c00007807 */ /* 0x000fd20000000000 */
.L_x_23631:
[----:B------:R-:W-:Y:S05]  /*90f0*/  BSYNC.RECONVERGENT B0 ;  /* 0x0000000000007941 */ /* 0x000fea0003800200 */
.L_x_23629:
[----:B------:R-:W-:-:S04]  /*9100*/  SHF.R.U32.HI R5, RZ, 0x18, R5 ;  /* 0x00000018ff057819 */ /* 0x000fc80000011605 */
[----:B------:R-:W-:-:S05]  /*9110*/  LOP3.LUT R5, R0, 0x80, R5, 0xf8, !PT ;  /* 0x0000008000057812 */ /* 0x000fca00078ef805 */
[----:B------:R0:W-:Y:S01]  /*9120*/  STG.E.U8 desc[UR36][R2.64], R5 ;  /* 0x0000000502007986 */ /* 0x0001e2000c101124 */
[----:B------:R-:W-:Y:S05]  /*9130*/  BRA `(.L_x_23602) ;  /* 0x00000000000c7947 */ /* 0x000fea0003800000 */
.L_x_23623:
[----:B------:R-:W0:Y:S02]  /*9140*/  I2F.S16 R0, R9 ;  /* 0x0000000900007306 */ /* 0x000e240000101400 */
[----:B0-----:R-:W-:-:S05]  /*9150*/  F2FP.BF16.F32.PACK_AB R0, RZ, R0 ;  /* 0x00000000ff00723e */ /* 0x001fca00000010ff */
[----:B------:R0:W-:Y:S02]  /*9160*/  STG.E.U16 desc[UR36][R2.64], R0 ;  /* 0x0000000002007986 */ /* 0x0001e4000c101524 */
.L_x_23602:
[----:B------:R-:W-:-:S07]  /*9170*/  VIADD R17, R17, 0x80 ;  /* 0x0000008011117836 */ /* 0x000fce0000000000 */
.L_x_23562:
[----:B------:R-:W-:Y:S05]  /*9180*/  BSYNC.RECONVERGENT B6 ;  /* 0x0000000000067941 */ /* 0x000fea0003800200 */
.L_x_23561:
[----:B------:R-:W5:Y:S02]  /*9190*/  LDCU UR4, c[0x0][0x380] ;  /* 0x00007000ff0477ac */ /* 0x000f640008000800 */
[----:B-----5:R-:W-:-:S13]  /*91a0*/  ISETP.GE.AND P0, PT, R17, UR4, PT ;  /* 0x0000000411007c0c */ /* 0x020fda000bf06270 */
[----:B------:R-:W-:Y:S05]  /*91b0*/  @P0 EXIT ;  /* 0x000000000000094d */ /* 0x000fea0003800000 */
[----:B------:R-:W5:Y:S01]  /*91c0*/  LDCU UR4, c[0x0][0x388] ;  /* 0x00007100ff0477ac */ /* 0x000f620008000800 */
[----:B0-23--:R-:W-:Y:S02]  /*91d0*/  HFMA2 R0, -RZ, RZ, 0, 0 ;  /* 0x00000000ff007431 */ /* 0x00dfe400000001ff */
        /* <DEDUP_REMOVED lines=9> */
[----:B------:R-:W-:-:S04]  /*9270*/  SHF.R.U32.HI R3, RZ, UR5, R2 ;  /* 0x00000005ff037c19 */ /* 0x000fc80008011602 */
[----:B------:R-:W-:-:S05]  /*9280*/  IADD3 R0, PT, PT, -R3, RZ, RZ ;  /* 0x000000ff03007210 */ /* 0x000fca0007ffe1ff */
        /* <DEDUP_REMOVED lines=290> */
.L_x_23632:
[----:B------:R-:W0:Y:S01]  /*a4b0*/  LDCU.128 UR8, c[0x0][0x580] ;  /* 0x0000b000ff0877ac */ /* 0x000e220008000c00 */
[----:B------:R-:W-:-:S04]  /*a4c0*/  UPRMT UR4, UR42, 0x9910, URZ ;  /* 0x000099102a047896 */ /* 0x000fc800080000ff */
[----:B------:R-:W-:Y:S01]  /*a4d0*/  UISETP.GT.AND UP0, UPT, UR4, 0x9, UPT ;  /* 0x000000090400788c */ /* 0x000fe2000bf04270 */
[----:B0-----:R-:W-:Y:S02]  /*a4e0*/  IADD3 R16, P0, PT, R16, UR8, RZ ;  /* 0x0000000810107c10 */ /* 0x001fe4000ff1e0ff */
[----:B-1--4-:R-:W-:-:S03]  /*a4f0*/  IADD3 R2, P1, PT, R0, UR10, RZ ;  /* 0x0000000a00027c10 */ /* 0x012fc6000ff3e0ff */
        /* <DEDUP_REMOVED lines=13> */
.L_x_23636:
[----:B------:R0:W5:Y:S01]  /*a5d0*/  LDG.E.U8 R0, desc[UR36][R2.64] ;  /* 0x0000002402007981 */ /* 0x000162000c1e1100 */
[----:B------:R-:W-:Y:S05]  /*a5e0*/  BRA `(.L_x_23638) ;  /* 0x0000000c004c7947 */ /* 0x000fea0003800000 */
.L_x_23635:
        /* <DEDUP_REMOVED lines=8> */
.L_x_23640:
[----:B------:R0:W5:Y:S01]  /*a670*/  LDG.E.U8 R0, desc[UR36][R2.64] ;  /* 0x0000002402007981 */ /* 0x000162000c1e1100 */
[----:B------:R-:W-:Y:S05]  /*a680*/  BRA `(.L_x_23638) ;  /* 0x0000000c00247947 */ /* 0x000fea0003800000 */
.L_x_23639:
[----:B------:R0:W5:Y:S01]  /*a690*/  LDG.E.U16 R0, desc[UR36][R2.64] ;  /* 0x0000002402007981 */ /* 0x000162000c1e1500 */
[----:B------:R-:W-:Y:S05]  /*a6a0*/  BRA `(.L_x_23638) ;  /* 0x0000000c001c7947 */ /* 0x000fea0003800000 */
.L_x_23634:
[----:B------:R-:W-:-:S09]  /*a6b0*/  UISETP.GT.AND UP0, UPT, UR4, 0x6, UPT ;  /* 0x000000060400788c */ /* 0x000fd2000bf04270 */
[----:B------:R-:W-:Y:S05]  /*a6c0*/  BRA.U UP0, `(.L_x_23641) ;  /* 0x0000000100307547 */ /* 0x000fea000b800000 */
[----:B------:R-:W-:-:S09]  /*a6d0*/  UISETP.NE.AND UP0, UPT, UR4, 0x5, UPT ;  /* 0x000000050400788c */ /* 0x000fd2000bf05270 */
[----:B------:R-:W-:Y:S05]  /*a6e0*/  BRA.U !UP0, `(.L_x_23642) ;  /* 0x0000000108147547 */ /* 0x000fea000b800000 */
[----:B------:R-:W-:-:S09]  /*a6f0*/  UISETP.NE.AND UP0, UPT, UR4, 0x6, UPT ;  /* 0x000000060400788c */ /* 0x000fd2000bf05270 */
[----:B------:R-:W-:Y:S05]  /*a700*/  BRA.U UP0, `(.L_x_23637) ;  /* 0x0000000900b07547 */ /* 0x000fea000b800000 */
[----:B------:R-:W2:Y:S02]  /*a710*/  LDG.E R2, desc[UR36][R2.64] ;  /* 0x0000002402027981 */ /* 0x000ea4000c1e1900 */
[----:B--2---:R4:W0:Y:S01]  /*a720*/  F2I.FTZ.TRUNC.NTZ R0, R2 ;  /* 0x0000000200007305 */ /* 0x004822000021f100 */
[----:B------:R-:W-:Y:S05]  /*a730*/  BRA `(.L_x_23638) ;  /* 0x0000000800f87947 */ /* 0x000fea0003800000 */
.L_x_23642:
[----:B------:R-:W2:Y:S02]  /*a740*/  LDG.E.U16 R4, desc[UR36][R2.64] ;  /* 0x0000002402047981 */ /* 0x000ea4000c1e1500 */
[----:B--2---:R-:W-:-:S06]  /*a750*/  HADD2.F32 R4, -RZ, R4.H0_H0 ;  /* 0x20000004ff047230 */ /* 0x004fcc0000004100 */
[----:B------:R-:W0:Y:S02]  /*a760*/  F2I.FTZ.TRUNC.NTZ R4, R4 ;  /* 0x0000000400047305 */ /* 0x000e24000021f100 */
[----:B0-----:R-:W-:Y:S01]  /*a770*/  PRMT R0, R4, 0x7610, R0 ;  /* 0x0000761004007816 */ /* 0x001fe20000000000 */
[----:B------:R-:W-:Y:S06]  /*a780*/  BRA `(.L_x_23638) ;  /* 0x0000000800e47947 */ /* 0x000fec0003800000 */
.L_x_23641:
        /* <DEDUP_REMOVED lines=9> */
.L_x_23644:
[----:B------:R-:W2:Y:S02]  /*a820*/  LDG.E.U16 R2, desc[UR36][R2.64] ;  /* 0x0000002402027981 */ /* 0x000ea4000c1e1500 */
[----:B--2---:R-:W-:-:S06]  /*a830*/  HADD2.F32 R4, -RZ, R2.H0_H0 ;  /* 0x20000002ff047230 */ /* 0x004fcc0000004100 */
[----:B------:R-:W0:Y:S02]  /*a840*/  F2I.FTZ.TRUNC.NTZ R4, R4 ;  /* 0x0000000400047305 */ /* 0x000e24000021f100 */
[----:B0-----:R-:W-:Y:S01]  /*a850*/  PRMT R0, R4, 0x7610, R0 ;  /* 0x0000761004007816 */ /* 0x001fe20000000000 */
[----:B------:R-:W-:Y:S06]  /*a860*/  BRA `(.L_x_23638) ;  /* 0x0000000800ac7947 */ /* 0x000fec0003800000 */
.L_x_23643:
[----:B------:R-:W2:Y:S02]  /*a870*/  LDG.E.64 R2, desc[UR36][R2.64] ;  /* 0x0000002402027981 */ /* 0x000ea4000c1e1b00 */
[----:B--2---:R0:W1:Y:S01]  /*a880*/  F2I.F64.TRUNC R0, R2 ;  /* 0x0000000200007311 */ /* 0x004062000030d100 */
[----:B------:R-:W-:Y:S05]  /*a890*/  BRA `(.L_x_23638) ;  /* 0x0000000800a07947 */ /* 0x000fea0003800000 */
.L_x_23633:
        /* <DEDUP_REMOVED lines=12> */
.L_x_23647:
[----:B------:R-:W2:Y:S02]  /*a960*/  LDG.E.64 R2, desc[UR36][R2.64] ;  /* 0x0000002402027981 */ /* 0x000ea4000c1e1b00 */
[----:B--2---:R0:W1:Y:S01]  /*a970*/  F2I.F64.TRUNC R0, R2 ;  /* 0x0000000200007311 */ /* 0x004062000030d100 */
[----:B------:R-:W-:Y:S05]  /*a980*/  BRA `(.L_x_23638) ;  /* 0x0000000800647947 */ /* 0x000fea0003800000 */
.L_x_23646:
        /* <DEDUP_REMOVED lines=27> */
.L_x_23649:
        /* <DEDUP_REMOVED lines=14> */
.L_x_23648:
[----:B------:R-:W2:Y:S02]  /*ac20*/  LDG.E.U16 R4, desc[UR36][R2.64] ;  /* 0x0000002402047981 */ /* 0x000ea4000c1e1500 */
[----:B--2---:R-:W-:-:S06]  /*ac30*/  SHF.L.U32 R4, R4, 0x10, RZ ;  /* 0x0000001004047819 */ /* 0x004fcc00000006ff */
[----:B------:R-:W0:Y:S02]  /*ac40*/  F2I.FTZ.TRUNC.NTZ R4, R4 ;  /* 0x0000000400047305 */ /* 0x000e24000021f100 */
[----:B0-----:R-:W-:Y:S01]  /*ac50*/  PRMT R0, R4, 0x7610, R0 ;  /* 0x0000761004007816 */ /* 0x001fe20000000000 */
[----:B------:R-:W-:Y:S06]  /*ac60*/  BRA `(.L_x_23638) ;  /* 0x0000000400ac7947 */ /* 0x000fec0003800000 */
.L_x_23645:
        /* <DEDUP_REMOVED lines=10> */
.L_x_23652:
        /* <DEDUP_REMOVED lines=21> */
.L_x_23656:
[----:B------:R-:W-:Y:S05]  /*ae60*/  BSYNC.RECONVERGENT B1 ;  /* 0x0000000000017941 */ /* 0x000fea0003800200 */
.L_x_23655:
[----:B------:R-:W-:Y:S01]  /*ae70*/  IMAD.SHL.U32 R0, R0, 0x100000, RZ ;  /* 0x0010000000007824 */ /* 0x000fe200078e00ff */
[----:B------:R-:W-:-:S04]  /*ae80*/  LEA R2, R2, 0x3b800000, 0x17 ;  /* 0x3b80000002027811 */ /* 0x000fc800078eb8ff */
[----:B------:R-:W-:-:S07]  /*ae90*/  LOP3.LUT R4, R2, R0, R7, 0xfe, !PT ;  /* 0x0000000002047212 */ /* 0x000fce00078efe07 */
.L_x_23654:
[----:B------:R-:W-:Y:S05]  /*aea0*/  BSYNC.RECONVERGENT B0 ;  /* 0x0000000000007941 */ /* 0x000fea0003800200 */
.L_x_23653:
[----:B------:R-:W0:Y:S02]  /*aeb0*/  F2I.FTZ.TRUNC.NTZ R4, R4 ;  /* 0x0000000400047305 */ /* 0x000e24000021f100 */
[----:B0-----:R-:W-:Y:S01]  /*aec0*/  PRMT R0, R4, 0x7610, R0 ;  /* 0x0000761004007816 */ /* 0x001fe20000000000 */
[----:B------:R-:W-:Y:S06]  /*aed0*/  BRA `(.L_x_23638) ;  /* 0x0000000400107947 */ /* 0x000fec0003800000 */
.L_x_23651:
        /* <DEDUP_REMOVED lines=21> */
.L_x_23660:
[----:B------:R-:W-:Y:S05]  /*b030*/  BSYNC.RECONVERGENT B1 ;  /* 0x0000000000017941 */ /* 0x000fea0003800200 */
.L_x_23659:
[----:B------:R-:W-:Y:S01]  /*b040*/  IMAD.SHL.U32 R0, R0, 0x200000, RZ ;  /* 0x0020000000007824 */ /* 0x000fe200078e00ff */
[----:B------:R-:W-:-:S04]  /*b050*/  LEA R2, R2, 0x37800000, 0x17 ;  /* 0x3780000002027811 */ /* 0x000fc800078eb8ff */
[----:B------:R-:W-:-:S07]  /*b060*/  LOP3.LUT R4, R2, R0, R7, 0xfe, !PT ;  /* 0x0000000002047212 */ /* 0x000fce00078efe07 */
.L_x_23658:
[----:B------:R-:W-:Y:S05]  /*b070*/  BSYNC.RECONVERGENT B0 ;  /* 0x0000000000007941 */ /* 0x000fea0003800200 */
.L_x_23657:
[----:B------:R-:W0:Y:S02]  /*b080*/  F2I.FTZ.TRUNC.NTZ R4, R4 ;  /* 0x0000000400047305 */ /* 0x000e24000021f100 */
[----:B0-----:R-:W-:Y:S01]  /*b090*/  PRMT R0, R4, 0x7610, R0 ;  /* 0x0000761004007816 */ /* 0x001fe20000000000 */
[----:B------:R-:W-:Y:S06]  /*b0a0*/  BRA `(.L_x_23638) ;  /* 0x00000000009c7947 */ /* 0x000fec0003800000 */
.L_x_23650:
        /* <DEDUP_REMOVED lines=14> */
.L_x_23664:
[----:B------:R-:W-:Y:S05]  /*b190*/  BSYNC.RECONVERGENT B0 ;  /* 0x0000000000007941 */ /* 0x000fea0003800200 */
.L_x_23663:
[----:B------:R-:W0:Y:S02]  /*b1a0*/  F2I.FTZ.TRUNC.NTZ R4, R4 ;  /* 0x0000000400047305 */ /* 0x000e24000021f100 */
[----:B0-----:R-:W-:Y:S01]  /*b1b0*/  PRMT R0, R4, 0x7610, R0 ;  /* 0x0000761004007816 */ /* 0x001fe20000000000 */
[----:B------:R-:W-:Y:S06]  /*b1c0*/  BRA `(.L_x_23638) ;  /* 0x0000000000547947 */ /* 0x000fec0003800000 */
.L_x_23637:
        /* <DEDUP_REMOVED lines=16> */
.L_x_23665:
[----:B------:R-:W-:Y:S01]  /*b2d0*/  PRMT R0, RZ, 0x7610, R0 ;  /* 0x00007610ff007816 */ /* 0x000fe20000000000 */
[----:B------:R-:W-:Y:S06]  /*b2e0*/  BRA `(.L_x_23638) ;  /* 0x00000000000c7947 */ /* 0x000fec0003800000 */
.L_x_23662:
[----:B------:R0:W5:Y:S01]  /*b2f0*/  LDG.E.U8 R0, desc[UR36][R2.64] ;  /* 0x0000002402007981 */ /* 0x000162000c1e1100 */
[----:B------:R-:W-:Y:S05]  /*b300*/  BRA `(.L_x_23638) ;  /* 0x0000000000047947 */ /* 0x000fea0003800000 */
.L_x_23661:
[----:B------:R0:W5:Y:S02]  /*b310*/  LDG.E.U8 R0, desc[UR36][R2.64] ;  /* 0x0000002402007981 */ /* 0x000164000c1e1100 */
.L_x_23638:
[----:B------:R-:W2:Y:S01]  /*b320*/  LDCU.S8 UR4, c[0x0][0x591] ;  /* 0x0000b220ff0477ac */ /* 0x000ea20008000200 */
[----:B01-3-5:R-:W-:Y:S02]  /*b330*/  PRMT R4, R0, 0x8880, RZ ;  /* 0x0000888000047816 */ /* 0x02bfe400000000ff */
[----:B------:R-:W-:Y:S01]  /*b340*/  MOV R0, 0xb370 ;  /* 0x0000b37000007802 */ /* 0x000fe20000000f00 */
[----:B--2---:R-:W-:-:S07]  /*b350*/  IMAD.U32 R10, RZ, RZ, UR4 ;  /* 0x00000004ff0a7e24 */ /* 0x004fce000f8e00ff */
[----:B----4-:R-:W-:Y:S05]  /*b360*/  CALL.REL.NOINC `($__internal_28_$__cuda_sm20_rem_s16) ;  /* 0x0000000c008c7944 */ /* 0x010fea0003c00000 */
        /* <DEDUP_REMOVED lines=13> */
.L_x_23669:
[----:B------:R-:W-:Y:S01]  /*b440*/  STG.E.U8 desc[UR36][R16.64], R9 ;  /* 0x0000000910007986 */ /* 0x000fe2000c101124 */
[----:B------:R-:W-:Y:S05]  /*b450*/  EXIT ;  /* 0x000000000000794d */ /* 0x000fea0003800000 */
.L_x_23668:
        /* <DEDUP_REMOVED lines=10> */
.L_x_23672:
[----:B------:R-:W-:-:S05]  /*b500*/  PRMT R3, R9, 0x9910, RZ ;  /* 0x0000991009037816 */ /* 0x000fca00000000ff */
[----:B------:R-:W-:Y:S01]  /*b510*/  STG.E desc[UR36][R16.64], R3 ;  /* 0x0000000310007986 */ /* 0x000fe2000c101924 */
[----:B------:R-:W-:Y:S05]  /*b520*/  EXIT ;  /* 0x000000000000794d */ /* 0x000fea0003800000 */
.L_x_23671:
[----:B------:R-:W-:Y:S01]  /*b530*/  STG.E.U16 desc[UR36][R16.64], R9 ;  /* 0x0000000910007986 */ /* 0x000fe2000c101524 */
[----:B------:R-:W-:Y:S05]  /*b540*/  EXIT ;  /* 0x000000000000794d */ /* 0x000fea0003800000 */
.L_x_23667:
        /* <DEDUP_REMOVED lines=9> */
.L_x_23674:
[----:B------:R-:W0:Y:S02]  /*b5e0*/  I2F.S16 R0, R9 ;  /* 0x0000000900007306 */ /* 0x000e240000101400 */
[----:B0-----:R-:W-:-:S05]  /*b5f0*/  F2FP.F16.F32.PACK_AB R0, RZ, R0 ;  /* 0x00000000ff00723e */ /* 0x001fca00000000ff */
[----:B------:R-:W-:Y:S01]  /*b600*/  STG.E.U16 desc[UR36][R16.64], R0 ;  /* 0x0000000010007986 */ /* 0x000fe2000c101524 */
[----:B------:R-:W-:Y:S05]  /*b610*/  EXIT ;  /* 0x000000000000794d */ /* 0x000fea0003800000 */
.L_x_23673:
        /* <DEDUP_REMOVED lines=8> */
[----:B0-----:R-:W-:Y:S01]  /*b6a0*/  STG.E.64 desc[UR36][R16.64], R2 ;  /* 0x0000000210007986 */ /* 0x001fe2000c101b24 */
[----:B------:R-:W-:Y:S05]  /*b6b0*/  EXIT ;  /* 0x000000000000794d */ /* 0x000fea0003800000 */
.L_x_23676:
[----:B------:R-:W0:Y:S02]  /*b6c0*/  I2F.S16 R9, R9 ;  /* 0x0000000900097306 */ /* 0x000e240000101400 */
[----:B0-----:R-:W-:-:S04]  /*b6d0*/  F2FP.F16.F32.PACK_AB R3, RZ, R9 ;  /* 0x00000009ff03723e */ /* 0x001fc800000000ff */
[----:B------:R-:W-:-:S05]  /*b6e0*/  PRMT R3, R3, 0x5410, RZ ;  /* 0x0000541003037816 */ /* 0x000fca00000000ff */
[----:B------:R-:W-:Y:S01]  /*b6f0*/  STG.E desc[UR36][R16.64], R3 ;  /* 0x0000000310007986 */ /* 0x000fe2000c101924 */
[----:B------:R-:W-:Y:S05]  /*b700*/  EXIT ;  /* 0x000000000000794d */ /* 0x000fea0003800000 */
.L_x_23675:
[----:B------:R-:W0:Y:S02]  /*b710*/  I2F.F64.S16 R2, R9 ;  /* 0x0000000900027312 */ /* 0x000e240000101c00 */
[----:B0-----:R-:W-:Y:S01]  /*b720*/  STG.E.64 desc[UR36][R16.64], R2 ;  /* 0x0000000210007986 */ /* 0x001fe2000c101b24 */
[----:B------:R-:W-:Y:S05]  /*b730*/  EXIT ;  /* 0x000000000000794d */ /* 0x000fea0003800000 */
.L_x_23666:
        /* <DEDUP_REMOVED lines=12> */
.L_x_23680:
        /* <DEDUP_REMOVED lines=17> */
.L_x_23683:
[----:B------:R-:W-:-:S04]  /*b910*/  SHF.R.U32.HI R3, RZ, 0x18, R3 ;  /* 0x00000018ff037819 */ /* 0x000fc80000011603 */
[----:B------:R-:W-:-:S04]  /*b920*/  LOP3.LUT R0, R0, 0x80, R3, 0xf8, !PT ;  /* 0x0000008000007812 */ /* 0x000fc800078ef803 */
[----:B------:R-:W-:-:S07]  /*b930*/  PRMT R8, R0, 0x7610, R8 ;  /* 0x0000761000087816 */ /* 0x000fce0000000008 */
.L_x_23682:
[----:B------:R-:W-:Y:S05]  /*b940*/  BSYNC.RECONVERGENT B0 ;  /* 0x0000000000007941 */ /* 0x000fea0003800200 */
.L_x_23681:
[----:B------:R-:W-:Y:S01]  /*b950*/  STG.E.U8 desc[UR36][R16.64], R8 ;  /* 0x0000000810007986 */ /* 0x000fe2000c101124 */
[----:B------:R-:W-:Y:S05]  /*b960*/  EXIT ;  /* 0x000000000000794d */ /* 0x000fea0003800000 */
.L_x_23679:
        /* <DEDUP_REMOVED lines=17> */
.L_x_23686:
[----:B------:R-:W-:-:S04]  /*ba80*/  SHF.R.U32.HI R3, RZ, 0x18, R3 ;  /* 0x00000018ff037819 */ /* 0x000fc80000011603 */
[----:B------:R-:W-:-:S04]  /*ba90*/  LOP3.LUT R0, R0, 0x80, R3, 0xf8, !PT ;  /* 0x0000008000007812 */ /* 0x000fc800078ef803 */
[----:B------:R-:W-:-:S07]  /*baa0*/  PRMT R8, R0, 0x7610, R8 ;  /* 0x0000761000087816 */ /* 0x000fce0000000008 */
.L_x_23685:
[----:B------:R-:W-:Y:S05]  /*bab0*/  BSYNC.RECONVERGENT B0 ;  /* 0x0000000000007941 */ /* 0x000fea0003800200 */
.L_x_23684:
[----:B------:R-:W-:Y:S01]  /*bac0*/  STG.E.U8 desc[UR36][R16.64], R8 ;  /* 0x0000000810007986 */ /* 0x000fe2000c101124 */
[----:B------:R-:W-:Y:S05]  /*bad0*/  EXIT ;  /* 0x000000000000794d */ /* 0x000fea0003800000 */
.L_x_23678:
        /* <DEDUP_REMOVED lines=20> */
[----:B------:R-:W-:Y:S01]  /*bc20*/  STG.E.U8 desc[UR36][R16.64], R3 ;  /* 0x0000000310007986 */ /* 0x000fe2000c101124 */
[----:B------:R-:W-:Y:S05]  /*bc30*/  EXIT ;  /* 0x000000000000794d */ /* 0x000fea0003800000 */
.L_x_23688:
[----:B------:R-:W-:-:S04]  /*bc40*/  PRMT R2, R9, 0x9910, RZ ;  /* 0x0000991009027816 */ /* 0x000fc800000000ff */
[----:B------:R-:W-:-:S05]  /*bc50*/  SHF.R.S32.HI R3, RZ, 0x1f, R2 ;  /* 0x0000001fff037819 */ /* 0x000fca0000011402 */
[----:B------:R-:W-:Y:S01]  /*bc60*/  STG.E.64 desc[UR36][R16.64], R2 ;  /* 0x0000000210007986 */ /* 0x000fe2000c101b24 */
[----:B------:R-:W-:Y:S05]  /*bc70*/  EXIT ;  /* 0x000000000000794d */ /* 0x000fea0003800000 */
.L_x_23687:
[----:B------:R-:W-:-:S05]  /*bc80*/  PRMT R3, R9, 0x9910, RZ ;  /* 0x0000991009037816 */ /* 0x000fca00000000ff */
[----:B------:R-:W-:Y:S01]  /*bc90*/  STG.E desc[UR36][R16.64], R3 ;  /* 0x0000000310007986 */ /* 0x000fe2000c101924 */
[----:B------:R-:W-:Y:S05]  /*bca0*/  EXIT ;  /* 0x000000000000794d */ /* 0x000fea0003800000 */
.L_x_23677:
        /* <DEDUP_REMOVED lines=11> */
.L_x_23690:
[----:B------:R-:W0:Y:S01]  /*bd60*/  I2F.F64.S16 R4, R9 ;  /* 0x0000000900047312 */ /* 0x000e220000101c00 */
[----:B------:R-:W-:-:S05]  /*bd70*/  CS2R R6, SRZ ;  /* 0x0000000000067805 */ /* 0x000fca000001ff00 */
[----:B0-----:R-:W-:Y:S01]  /*bd80*/  STG.E.128 desc[UR36][R16.64], R4 ;  /* 0x0000000410007986 */ /* 0x001fe2000c101d24 */
[----:B------:R-:W-:Y:S05]  /*bd90*/  EXIT ;  /* 0x000000000000794d */ /* 0x000fea0003800000 */
.L_x_23689:
[----:B------:R-:W-:-:S09]  /*bda0*/  UISETP.NE.AND UP0, UPT, UR4, 0xf, UPT ;  /* 0x0000000f0400788c */ /* 0x000fd2000bf05270 */
[----:B------:R-:W-:Y:S05]  /*bdb0*/  BRA.U !UP0, `(.L_x_23691) ;  /* 0x0000000108e87547 */ /* 0x000fea000b800000 */
[----:B------:R-:W-:-:S09]  /*bdc0*/  UISETP.NE.AND UP0, UPT, UR4, 0x17, UPT ;  /* 0x000000170400788c */ /* 0x000fd2000bf05270 */
[----:B------:R-:W-:Y:S05]  /*bdd0*/  BRA.U !UP0, `(.L_x_23692) ;  /* 0x0000000108907547 */ /* 0x000fea000b800000 */
[----:B------:R-:W-:-:S09]  /*bde0*/  UISETP.NE.AND UP0, UPT, UR4, 0x18, UPT ;  /* 0x000000180400788c */ /* 0x000fd2000bf05270 */
[----:B------:R-:W-:Y:S05]  /*bdf0*/  BRA.U !UP0, `(.L_x_23693) ;  /* 0x0000000108447547 */ /* 0x000fea000b800000 */
.L_x_23670:
        /* <DEDUP_REMOVED lines=16> */
.L_x_23694:
[----:B------:R-:W-:Y:S05]  /*bf00*/  EXIT ;  /* 0x000000000000794d */ /* 0x000fea0003800000 */
.L_x_23693:
        /* <DEDUP_REMOVED lines=13> */
.L_x_23696:
[----:B------:R-:W-:Y:S05]  /*bfe0*/  BSYNC.RECONVERGENT B0 ;  /* 0x0000000000007941 */ /* 0x000fea0003800200 */
.L_x_23695:
[----:B------:R-:W-:-:S05]  /*bff0*/  LOP3.LUT R3, R0, 0x80, R3, 0xf8, !PT ;  /* 0x0000008000037812 */ /* 0x000fca00078ef803 */
[----:B------:R-:W-:Y:S01]  /*c000*/  STG.E.U8 desc[UR36][R16.64], R3 ;  /* 0x0000000310007986 */ /* 0x000fe2000c101124 */
[----:B------:R-:W-:Y:S05]  /*c010*/  EXIT ;  /* 0x000000000000794d */ /* 0x000fea0003800000 */
.L_x_23692:
        /* <DEDUP_REMOVED lines=12> */
.L_x_23698:
[----:B------:R-:W-:Y:S01]  /*c0e0*/  IMAD.MOV.U32 R0, RZ, RZ, 0x7f ;  /* 0x0000007fff007424 */ /* 0x000fe200078e00ff */
[----:B------:R-:W-:-:S04]  /*c0f0*/  ISETP.GT.U32.AND P0, PT, R2, 0x7f800000, PT ;  /* 0x7f8000000200780c */ /* 0x000fc80003f04070 */
[----:B------:R-:W-:-:S09]  /*c100*/  SEL R0, R0, 0x7c, P0 ;  /* 0x0000007c00007807 */ /* 0x000fd20000000000 */
.L_x_23699:
[----:B------:R-:W-:Y:S05]  /*c110*/  BSYNC.RECONVERGENT B0 ;  /* 0x0000000000007941 */ /* 0x000fea0003800200 */
.L_x_23697:
[----:B------:R-:W-:-:S04]  /*c120*/  SHF.R.U32.HI R3, RZ, 0x18, R3 ;  /* 0x00000018ff037819 */ /* 0x000fc80000011603 */
[----:B------:R-:W-:-:S05]  /*c130*/  LOP3.LUT R3, R0, 0x80, R3, 0xf8, !PT ;  /* 0x0000008000037812 */ /* 0x000fca00078ef803 */
[----:B------:R-:W-:Y:S01]  /*c140*/  STG.E.U8 desc[UR36][R16.64], R3 ;  /* 0x0000000310007986 */ /* 0x000fe2000c101124 */
[----:B------:R-:W-:Y:S05]  /*c150*/  EXIT ;  /* 0x000000000000794d */ /* 0x000fea0003800000 */
.L_x_23691:
[----:B------:R-:W0:Y:S02]  /*c160*/  I2F.S16 R0, R9 ;  /* 0x0000000900007306 */ /* 0x000e240000101400 */
[----:B0-----:R-:W-:-:S05]  /*c170*/  F2FP.BF16.F32.PACK_AB R0, RZ, R0 ;  /* 0x00000000ff00723e */ /* 0x001fca00000010ff */
[----:B------:R-:W-:Y:S01]  /*c180*/  STG.E.U16 desc[UR36][R16.64], R0 ;  /* 0x0000000010007986 */ /* 0x000fe2000c101524 */
[----:B------:R-:W-:Y:S05]  /*c190*/  EXIT ;  /* 0x000000000000794d */ /* 0x000fea0003800000 */
        .weak           $__internal_28_$__cuda_sm20_rem_s16
        .type           $__internal_28_$__cuda_sm20_rem_s16,@function
        .size           $__internal_28_$__cuda_sm20_rem_s16,(.L_x_54680 - $__internal_28_$__cuda_sm20_rem_s16)
$__internal_28_$__cuda_sm20_rem_s16:
[----:B------:R-:W-:Y:S02]  /*c1a0*/  IABS R8, R10 ;  /* 0x0000000a00087213 */ /* 0x000fe40000000000 */
[----:B------:R-:W-:Y:S02]  /*c1b0*/  MOV R6, 0x4b800000 ;  /* 0x4b80000000067802 */ /* 0x000fe40000000f00 */
[----:B------:R-:W0:Y:S01]  /*c1c0*/  I2F.U16 R5, R8 ;  /* 0x0000000800057306 */ /* 0x000e220000101000 */
[----:B------:R-:W-:Y:S02]  /*c1d0*/  IABS R9, R4 ;  /* 0x0000000400097213 */ /* 0x000fe40000000000 */
[----:B------:R-:W-:Y:S02]  /*c1e0*/  SHF.R.U32.HI R4, RZ, 0x1f, R4 ;  /* 0x0000001fff047819 */ /* 0x000fe40000011604 */
[C---:B0-----:R-:W-:Y:S02]  /*c1f0*/  FSETP.GEU.AND P1, PT, |R5|.reuse, 1.175494350822287508e-38, PT ;  /* 0x008000000500780b */ /* 0x041fe40003f2e200 */
[----:B------:R-:W-:-:S02]  /*c200*/  FSETP.GT.AND P0, PT, |R5|, 8.50705917302346158658e+37, PT ;  /* 0x7e8000000500780b */ /* 0x000fc40003f04200 */
[----:B------:R-:W-:-:S04]  /*c210*/  FSEL R6, R6, 1, !P1 ;  /* 0x3f80000006067808 */ /* 0x000fc80004800000 */
[----:B------:R-:W-:Y:S02]  /*c220*/  FSEL R6, R6, 0.25, !P0 ;  /* 0x3e80000006067808 */ /* 0x000fe40004000000 */
[----:B------:R-:W-:-:S03]  /*c230*/  ISETP.NE.AND P0, PT, R10, RZ, PT ;  /* 0x000000ff0a00720c */ /* 0x000fc60003f05270 */
[----:B------:R-:W-:Y:S02]  /*c240*/  FMUL R7, R5, R6 ;  /* 0x0000000605077220 */ /* 0x000fe40000400000 */
[----:B------:R-:W-:Y:S08]  /*c250*/  I2F.U16.RZ R5, R9 ;  /* 0x0000000900057306 */ /* 0x000ff0000010d000 */
[----:B------:R-:W0:Y:S02]  /*c260*/  MUFU.RCP R7, R7 ;  /* 0x0000000700077308 */ /* 0x000e240000001000 */
[----:B0-----:R-:W-:Y:S01]  /*c270*/  FMUL R6, R6, R7 ;  /* 0x0000000706067220 */ /* 0x001fe20000400000 */
[----:B------:R-:W-:-:S03]  /*c280*/  IADD3 R7, PT, PT, -R4, RZ, RZ ;  /* 0x000000ff04077210 */ /* 0x000fc60007ffe1ff */
[----:B------:R-:W-:-:S04]  /*c290*/  VIADD R6, R6, 0x2 ;  /* 0x0000000206067836 */ /* 0x000fc80000000000 */
[----:B------:R-:W-:Y:S01]  /*c2a0*/  FMUL.RZ R5, R5, R6 ;  /* 0x0000000605057220 */ /* 0x000fe2000040c000 */
[----:B------:R-:W-:-:S05]  /*c2b0*/  IABS R6, R10 ;  /* 0x0000000a00067213 */ /* 0x000fca0000000000 */
[----:B------:R-:W0:Y:S01]  /*c2c0*/  F2I.U32.TRUNC.NTZ R5, R5 ;  /* 0x0000000500057305 */ /* 0x000e22000020f000 */
[----:B------:R-:W-:Y:S01]  /*c2d0*/  IMAD.MOV R8, RZ, RZ, -R6 ;  /* 0x000000ffff087224 */ /* 0x000fe200078e0a06 */
[----:B0-----:R-:W-:Y:S01]  /*c2e0*/  LOP3.LUT R6, R5, 0xffff, RZ, 0xc0, !PT ;  /* 0x0000ffff05067812 */ /* 0x001fe200078ec0ff */
[----:B------:R-:W-:-:S04]  /*c2f0*/  IMAD.MOV.U32 R5, RZ, RZ, 0x0 ;  /* 0x00000000ff057424 */ /* 0x000fc800078e00ff */
[----:B------:R-:W-:-:S05]  /*c300*/  IMAD R6, R6, R8, R9 ;  /* 0x0000000806067224 */ /* 0x000fca00078e0209 */
[----:B------:R-:W-:-:S05]  /*c310*/  LOP3.LUT R7, R7, R6, RZ, 0x3c, !PT ;  /* 0x0000000607077212 */ /* 0x000fca00078e3cff */
[----:B------:R-:W-:Y:S01]  /*c320*/  IMAD.IADD R9, R4, 0x1, R7 ;  /* 0x0000000104097824 */ /* 0x000fe200078e0207 */
[----:B------:R-:W-:Y:S01]  /*c330*/  MOV R4, R0 ;  /* 0x0000000000047202 */ /* 0x000fe20000000f00 */
[----:B------:R-:W-:-:S03]  /*c340*/  @!P0 IMAD.MOV.U32 R9, RZ, RZ, -0x1 ;  /* 0xffffffffff098424 */ /* 0x000fc600078e00ff */
[----:B------:R-:W-:Y:S05]  /*c350*/  RET.REL.NODEC R4 `(_ZN2at6native18elementwise_kernelILi128ELi4EZNS0_15gpu_kernel_implINS0_13BUnaryFunctorIaaaZZZNS0_16fmod_kernel_cudaERNS_18TensorIteratorBaseEENKUlvE_clEvENKUlvE0_clEvEUlaaE_EEEEvS5_RKT_EUliE_EEviT1_) ;  /* 0xffffff3c04287950 */ /* 0x000fea0003c3ffff */
.L_x_23700:
        /* <DEDUP_REMOVED lines=10> */
.L_x_54680:


//--------------------- .text._ZN2at6native27unrolled_elementwise_kernelINS0_13BUnaryFunctorIaaaZZZNS0_16fmod_kernel_cudaERNS_18TensorIteratorBaseEENKUlvE_clEvENKUlvE0_clEvEUlaaE_EESt5arrayIPcLm2EELi4E23TrivialOffsetCalculatorILi1EjESD_NS0_6memory12LoadWithCastILi1EEENSE_13StoreWithCastILi1EEEEEviT_T0_T2_T3_T4_T5_ --------------------------
	.section	.text._ZN2at6native27unrolled_elementwise_kernelINS0_13BUnaryFunctorIaaaZZZNS0_16fmod_kernel_cudaERNS_18TensorIteratorBaseEENKUlvE_clEvENKUlvE0_clEvEUlaaE_EESt5arrayIPcLm2EELi4E23TrivialOffsetCalculatorILi1EjESD_NS0_6memory12LoadWithCastILi1EEENSE_13StoreWithCastILi1EEEEEviT_T0_T2_T3_T4_T5_,"ax",@progbits
	.align	128
        .global         _ZN2at6native27unrolled_elementwise_kernelINS0_13BUnaryFunctorIaaaZZZNS0_16fmod_kernel_cudaERNS_18TensorIteratorBaseEENKUlvE_clEvENKUlvE0_clEvEUlaaE_EESt5arrayIPcLm2EELi4E23TrivialOffsetCalculatorILi1EjESD_NS0_6memory12LoadWithCastILi1EEENSE_13StoreWithCastILi1EEEEEviT_T0_T2_T3_T4_T5_
        .type           _ZN2at6native27unrolled_elementwise_kernelINS0_13BUnaryFunctorIaaaZZZNS0_16fmod_kernel_cudaERNS_18TensorIteratorBaseEENKUlvE_clEvENKUlvE0_clEvEUlaaE_EESt5arrayIPcLm2EELi4E23TrivialOffsetCalculatorILi1EjESD_NS0_6memory12LoadWithCastILi1EEENSE_13StoreWithCastILi1EEEEEviT_T0_T2_T3_T4_T5_,@function
        .size           _ZN2at6native27unrolled_elementwise_kernelINS0_13BUnaryFunctorIaaaZZZNS0_16fmod_kernel_cudaERNS_18TensorIteratorBaseEENKUlvE_clEvENKUlvE0_clEvEUlaaE_EESt5arrayIPcLm2EELi4E23TrivialOffsetCalculatorILi1EjESD_NS0_6memory12LoadWithCastILi1EEENSE_13StoreWithCastILi1EEEEEviT_T0_T2_T3_T4_T5_,(.L_x_54681 - _ZN2at6native27unrolled_elementwise_kernelINS0_13BUnaryFunctorIaaaZZZNS0_16fmod_kernel_cudaERNS_18TensorIteratorBaseEENKUlvE_clEvENKUlvE0_clEvEUlaaE_EESt5arrayIPcLm2EELi4E23TrivialOffsetCalculatorILi1EjESD_NS0_6memory12LoadWithCastILi1EEENSE_13StoreWithCastILi1EEEEEviT_T0_T2_T3_T4_T5_)
        .other          _ZN2at6native27unrolled_elementwise_kernelINS0_13BUnaryFunctorIaaaZZZNS0_16fmod_kernel_cudaERNS_18TensorIteratorBaseEENKUlvE_clEvENKUlvE0_clEvEUlaaE_EESt5arrayIPcLm2EELi4E23TrivialOffsetCalculatorILi1EjESD_NS0_6memory12LoadWithCastILi1EEENSE_13StoreWithCastILi1EEEEEviT_T0_T2_T3_T4_T5_,@"STO_CUDA_ENTRY STV_DEFAULT"
_ZN2at6native27unrolled_elementwise_kernelINS0_13BUnaryFunctorIaaaZZZNS0_16fmod_kernel_cudaERNS_18TensorIteratorBaseEENKUlvE_clEvENKUlvE0_clEvEUlaaE_EESt5arrayIPcLm2EELi4E23TrivialOffsetCalculatorILi1EjESD_NS0_6memory12LoadWithCastILi1EEENSE_13StoreWithCastILi1EEEEEviT_T0_T2_T3_T4_T5_:
.text._ZN2at6native27unrolled_elementwise_kernelINS0_13BUnaryFunctorIaaaZZZNS0_16fmod_kernel_cudaERNS_18TensorIteratorBaseEENKUlvE_clEvENKUlvE0_clEvEUlaaE_EESt5arrayIPcLm2EELi4E23TrivialOffsetCalculatorILi1EjESD_NS0_6memory12LoadWithCastILi1EEENSE_13StoreWithCastILi1EEEEEviT_T0_T2_T3_T4_T5_:
        /* <DEDUP_REMOVED lines=31> */
.L_x_23706:
[----:B------:R3:W5:Y:S01]  /*01f0*/  LDG.E.U8 R0, desc[UR36][R4.64] ;  /* 0x0000002404007981 */ /* 0x000762000c1e1100 */
[----:B------:R-:W-:Y:S05]  /*0200*/  BRA `(.L_x_23708) ;  /* 0x0000000c00507947 */ /* 0x000fea0003800000 */
.L_x_23705:
        /* <DEDUP_REMOVED lines=8> */
.L_x_23710:
[----:B------:R1:W5:Y:S01]  /*0290*/  LDG.E.U8 R0, desc[UR36][R4.64] ;  /* 0x0000002404007981 */ /* 0x000362000c1e1100 */
[----:B------:R-:W-:Y:S05]  /*02a0*/  BRA `(.L_x_23708) ;  /* 0x0000000c00287947 */ /* 0x000fea0003800000 */
.L_x_23709:
[----:B------:R2:W5:Y:S01]  /*02b0*/  LDG.E.U16 R0, desc[UR36][R4.64] ;  /* 0x0000002404007981 */ /* 0x000562000c1e1500 */
[----:B------:R-:W-:Y:S05]  /*02c0*/  BRA `(.L_x_23708) ;  /* 0x0000000c00207947 */ /* 0x000fea0003800000 */
.L_x_23704:
        /* <DEDUP_REMOVED lines=9> */
.L_x_23712:
[----:B------:R-:W2:Y:S02]  /*0360*/  LDG.E.U16 R3, desc[UR36][R4.64] ;  /* 0x0000002404037981 */ /* 0x000ea4000c1e1500 */
[----:B--2---:R-:W-:-:S06]  /*0370*/  HADD2.F32 R3, -RZ, R3.H0_H0 ;  /* 0x20000003ff037230 */ /* 0x004fcc0000004100 */
[----:B------:R-:W0:Y:S02]  /*0380*/  F2I.FTZ.TRUNC.NTZ R3, R3 ;  /* 0x0000000300037305 */ /* 0x000e24000021f100 */
[----:B0-----:R-:W-:Y:S01]  /*0390*/  PRMT R0, R3, 0x7610, R0 ;  /* 0x0000761003007816 */ /* 0x001fe20000000000 */
[----:B------:R-:W-:Y:S06]  /*03a0*/  BRA `(.L_x_23708) ;  /* 0x0000000800e87947 */ /* 0x000fec0003800000 */
.L_x_23711:
        /* <DEDUP_REMOVED lines=9> */
.L_x_23714:
[----:B------:R-:W2:Y:S02]  /*0440*/  LDG.E.U16 R4, desc[UR36][R4.64] ;  /* 0x0000002404047981 */ /* 0x000ea4000c1e1500 */
[----:B--2---:R-:W-:-:S06]  /*0450*/  HADD2.F32 R3, -RZ, R4.H0_H0 ;  /* 0x20000004ff037230 */ /* 0x004fcc0000004100 */
[----:B------:R-:W0:Y:S02]  /*0460*/  F2I.FTZ.TRUNC.NTZ R3, R3 ;  /* 0x0000000300037305 */ /* 0x000e24000021f100 */
[----:B0-----:R-:W-:Y:S01]  /*0470*/  PRMT R0, R3, 0x7610, R0 ;  /* 0x0000761003007816 */ /* 0x001fe20000000000 */
[----:B------:R-:W-:Y:S06]  /*0480*/  BRA `(.L_x_23708) ;  /* 0x0000000800b07947 */ /* 0x000fec0003800000 */
.L_x_23713:
[----:B------:R-:W2:Y:S02]  /*0490*/  LDG.E.64 R4, desc[UR36][R4.64] ;  /* 0x0000002404047981 */ /* 0x000ea4000c1e1b00 */
[----:B--2---:R0:W1:Y:S01]  /*04a0*/  F2I.F64.TRUNC R0, R4 ;  /* 0x0000000400007311 */ /* 0x004062000030d100 */
[----:B------:R-:W-:Y:S05]  /*04b0*/  BRA `(.L_x_23708) ;  /* 0x0000000800a47947 */ /* 0x000fea0003800000 */
.L_x_23703:
        /* <DEDUP_REMOVED lines=12> */
.L_x_23717:
[----:B------:R-:W2:Y:S02]  /*0580*/  LDG.E.64 R4, desc[UR36][R4.64] ;  /* 0x0000002404047981 */ /* 0x000ea4000c1e1b00 */
[----:B--2---:R0:W1:Y:S01]  /*0590*/  F2I.F64.TRUNC R0, R4 ;  /* 0x0000000400007311 */ /* 0x004062000030d100 */
[----:B------:R-:W-:Y:S05]  /*05a0*/  BRA `(.L_x_23708) ;  /* 0x0000000800687947 */ /* 0x000fea0003800000 */
.L_x_23716:
        /* <DEDUP_REMOVED lines=27> */
.L_x_23719:
        /* <DEDUP_REMOVED lines=15> */
.L_x_23718:
[----:B------:R-:W2:Y:S02]  /*0850*/  LDG.E.U16 R3, desc[UR36][R4.64] ;  /* 0x0000002404037981 */ /* 0x000ea4000c1e1500 */
[----:B--2---:R-:W-:-:S06]  /*0860*/  IMAD.U32 R3, R3, 0x10000, RZ ;  /* 0x0001000003037824 */ /* 0x004fcc00078e00ff */
[----:B------:R-:W0:Y:S02]  /*0870*/  F2I.FTZ.TRUNC.NTZ R3, R3 ;  /* 0x0000000300037305 */ /* 0x000e24000021f100 */
[----:B0-----:R-:W-:Y:S01]  /*0880*/  PRMT R0, R3, 0x7610, R0 ;  /* 0x0000761003007816 */ /* 0x001fe20000000000 */
[----:B------:R-:W-:Y:S06]  /*0890*/  BRA `(.L_x_23708) ;  /* 0x0000000400ac7947 */ /* 0x000fec0003800000 */
.L_x_23715:
        /* <DEDUP_REMOVED lines=10> */
.L_x_23722:
        /* <DEDUP_REMOVED lines=21> */
.L_x_23726:
[----:B------:R-:W-:Y:S05]  /*0a90*/  BSYNC.RECONVERGENT B1 ;  /* 0x0000000000017941 */ /* 0x000fea0003800200 */
.L_x_23725:
[----:B------:R-:W-:Y:S01]  /*0aa0*/  IMAD.SHL.U32 R0, R0, 0x100000, RZ ;  /* 0x0010000000007824 */ /* 0x000fe200078e00ff */
[----:B------:R-:W-:-:S04]  /*0ab0*/  LEA R3, R3, 0x3b800000, 0x17 ;  /* 0x3b80000003037811 */ /* 0x000fc800078eb8ff */
[----:B------:R-:W-:-:S07]  /*0ac0*/  LOP3.LUT R3, R3, R0, R7, 0xfe, !PT ;  /* 0x0000000003037212 */ /* 0x000fce00078efe07 */
.L_x_23724:
[----:B------:R-:W-:Y:S05]  /*0ad0*/  BSYNC.RECONVERGENT B0 ;  /* 0x0000000000007941 */ /* 0x000fea0003800200 */
.L_x_23723:
[----:B------:R-:W0:Y:S02]  /*0ae0*/  F2I.FTZ.TRUNC.NTZ R3, R3 ;  /* 0x0000000300037305 */ /* 0x000e24000021f100 */
[----:B0-----:R-:W-:Y:S01]  /*0af0*/  PRMT R0, R3, 0x7610, R0 ;  /* 0x0000761003007816 */ /* 0x001fe20000000000 */
[----:B------:R-:W-:Y:S06]  /*0b00*/  BRA `(.L_x_23708) ;  /* 0x0000000400107947 */ /* 0x000fec0003800000 */
.L_x_23721:
        /* <DEDUP_REMOVED lines=21> */
.L_x_23730:
[----:B------:R-:W-:Y:S05]  /*0c60*/  BSYNC.RECONVERGENT B1 ;  /* 0x0000000000017941 */ /* 0x000fea0003800200 */
.L_x_23729:
[----:B------:R-:W-:Y:S01]  /*0c70*/  IMAD.SHL.U32 R0, R0, 0x200000, RZ ;  /* 0x0020000000007824 */ /* 0x000fe200078e00ff */
[----:B------:R-:W-:-:S04]  /*0c80*/  LEA R3, R3, 0x37800000, 0x17 ;  /* 0x3780000003037811 */ /* 0x000fc800078eb8ff */
[----:B------:R-:W-:-:S07]  /*0c90*/  LOP3.LUT R3, R3, R0, R7, 0xfe, !PT ;  /* 0x0000000003037212 */ /* 0x000fce00078efe07 */
.L_x_23728:
[----:B------:R-:W-:Y:S05]  /*0ca0*/  BSYNC.RECONVERGENT B0 ;  /* 0x0000000000007941 */ /* 0x000fea0003800200 */
.L_x_23727:
[----:B------:R-:W0:Y:S02]  /*0cb0*/  F2I.FTZ.TRUNC.NTZ R3, R3 ;  /* 0x0000000300037305 */ /* 0x000e24000021f100 */
[----:B0-----:R-:W-:Y:S01]  /*0cc0*/  PRMT R0, R3, 0x7610, R0 ;  /* 0x0000761003007816 */ /* 0x001fe20000000000 */
[----:B------:R-:W-:Y:S06]  /*0cd0*/  BRA `(.L_x_23708) ;  /* 0x00000000009c7947 */ /* 0x000fec0003800000 */
.L_x_23720:
[----:B------:R-:W-:-:S09]  /*0ce0*/  UISETP.NE.AND UP0, UPT, UR4, 0x1c, UPT ;  /* 0x0000001c0400788c */ /* 0x000fd2000bf05270 */
[----:B------:R-:W-:Y:S05]  /*0cf0*/  BRA.U !UP0, `(.L_x_23731) ;  /* 0x0000000108907547 */ /* 0x000fea000b800000 */
[----:B------:R-:W-:-:S09]  /*0d00*/  UISETP.NE.AND UP0, UPT, UR4, 0x1d, UPT ;  /* 0x0000001d0400788c */ /* 0x000fd2000bf05270 */
[----:B------:R-:W-:Y:S05]  /*0d10*/  BRA.U !UP0, `(.L_x_23732) ;  /* 0x0000000108807547 */ /* 0x000fea000b800000 */
[----:B------:R-:W-:-:S09]  /*0d20*/  UISETP.NE.AND UP0, UPT, UR4, 0x2c, UPT ;  /* 0x0000002c0400788c */ /* 0x000fd2000bf05270 */
[----:B------:R-:W-:Y:S05]  /*0d30*/  BRA.U !UP0, `(.L_x_23733) ;  /* 0x0000000108487547 */ /* 0x000fea000b800000 */
.L_x_23707:
        /* <DEDUP_REMOVED lines=16> */
.L_x_23734:
[----:B------:R-:W-:Y:S01]  /*0e40*/  PRMT R0, RZ, 0x7610, R0 ;  /* 0x00007610ff007816 */ /* 0x000fe20000000000 */
[----:B------:R-:W-:Y:S06]  /*0e50*/  BRA `(.L_x_23708) ;  /* 0x00000000003c7947 */ /* 0x000fec0003800000 */
.L_x_23733:
        /* <DEDUP_REMOVED lines=8> */
.L_x_23736:
[----:B------:R-:W-:Y:S05]  /*0ee0*/  BSYNC.RECONVERGENT B0 ;  /* 0x0000000000007941 */ /* 0x000fea0003800200 */
.L_x_23735:
[----:B------:R-:W0:Y:S02]  /*0ef0*/  F2I.FTZ.TRUNC.NTZ R3, R3 ;  /* 0x0000000300037305 */ /* 0x000e24000021f100 */
[----:B0-----:R-:W-:Y:S01]  /*0f00*/  PRMT R0, R3, 0x7610, R0 ;  /* 0x0000761003007816 */ /* 0x001fe20000000000 */
[----:B------:R-:W-:Y:S06]  /*0f10*/  BRA `(.L_x_23708) ;  /* 0x00000000000c7947 */ /* 0x000fec0003800000 */
.L_x_23732:
[----:B------:R0:W5:Y:S01]  /*0f20*/  LDG.E.U8 R0, desc[UR36][R4.64] ;  /* 0x0000002404007981 */ /* 0x000162000c1e1100 */
[----:B------:R-:W-:Y:S05]  /*0f30*/  BRA `(.L_x_23708) ;  /* 0x0000000000047947 */ /* 0x000fea0003800000 */
.L_x_23731:
[----:B------:R0:W5:Y:S02]  /*0f40*/  LDG.E.U8 R0, desc[UR36][R4.64] ;  /* 0x0000002404007981 */ /* 0x000164000c1e1100 */
.L_x_23708:
[----:B-1---5:R-:W-:Y:S01]  /*0f50*/  PRMT R0, R0, 0x8880, RZ ;  /* 0x0000888000007816 */ /* 0x022fe200000000ff */
[----:B------:R-:W-:-:S03]  /*0f60*/  VIADD R23, R25, 0x80 ;  /* 0x0000008019177836 */ /* 0x000fc60000000000 */
[----:B------:R-:W-:-:S07]  /*0f70*/  PRMT R22, R0, 0x7710, RZ ;  /* 0x0000771000167816 */ /* 0x000fce00000000ff */
.L_x_23702:
[----:B------:R-:W-:Y:S05]  /*0f80*/  BSYNC.RECONVERGENT B6 ;  /* 0x0000000000067941 */ /* 0x000fea0003800200 */
.L_x_23701:
[----:B------:R-:W-:Y:S01]  /*0f90*/  ISETP.GE.AND P0, PT, R23, R16, PT ;  /* 0x000000101700720c */ /* 0x000fe20003f06270 */
[----:B------:R-:W-:Y:S01]  /*0fa0*/  BSSY.RECONVERGENT B6, `(.L_x_23737) ;  /* 0x00000ef000067945 */ /* 0x000fe20003800200 */
[----:B------:R-:W-:-:S11]  /*0fb0*/  PRMT R19, RZ, 0x7610, R19 ;  /* 0x00007610ff137816 */ /* 0x000fd60000000013 */
        /* <DEDUP_REMOVED lines=20> */
.L_x_23742:
[----:B------:R0:W5:Y:S01]  /*1100*/  LDG.E.U8 R0, desc[UR36][R4.64] ;  /* 0x0000002404007981 */ /* 0x000162000c1e1100 */
[----:B------:R-:W-:Y:S05]  /*1110*/  BRA `(.L_x_23744) ;  /* 0x0000000c00507947 */ /* 0x000fea0003800000 */
.L_x_23741:
        /* <DEDUP_REMOVED lines=8> */
.L_x_23746:
[----:B------:R0:W5:Y:S01]  /*11a0*/  LDG.E.U8 R0, desc[UR36][R4.64] ;  /* 0x0000002404007981 */ /* 0x000162000c1e1100 */
[----:B------:R-:W-:Y:S05]  /*11b0*/  BRA `(.L_x_23744) ;  /* 0x0000000c00287947 */ /* 0x000fea0003800000 */
.L_x_23745:
[----:B------:R0:W5:Y:S01]  /*11c0*/  LDG.E.U16 R0, desc[UR36][R4.64] ;  /* 0x0000002404007981 */ /* 0x000162000c1e1500 */
[----:B------:R-:W-:Y:S05]  /*11d0*/  BRA `(.L_x_23744) ;  /* 0x0000000c00207947 */ /* 0x000fea0003800000 */
.L_x_23740:
        /* <DEDUP_REMOVED lines=9> */
.L_x_23748:
[----:B------:R-:W2:Y:S02]  /*1270*/  LDG.E.U16 R3, desc[UR36][R4.64] ;  /* 0x0000002404037981 */ /* 0x000ea4000c1e1500 */
[----:B--2---:R-:W-:-:S06]  /*1280*/  HADD2.F32 R3, -RZ, R3.H0_H0 ;  /* 0x20000003ff037230 */ /* 0x004fcc0000004100 */
[----:B------:R-:W0:Y:S02]  /*1290*/  F2I.FTZ.TRUNC.NTZ R3, R3 ;  /* 0x0000000300037305 */ /* 0x000e24000021f100 */
[----:B0-----:R-:W-:Y:S01]  /*12a0*/  PRMT R0, R3, 0x7610, R0 ;  /* 0x0000761003007816 */ /* 0x001fe20000000000 */
[----:B------:R-:W-:Y:S06]  /*12b0*/  BRA `(.L_x_23744) ;  /* 0x0000000800e87947 */ /* 0x000fec0003800000 */
.L_x_23747:
        /* <DEDUP_REMOVED lines=9> */
.L_x_23750:
[----:B------:R-:W2:Y:S02]  /*1350*/  LDG.E.U16 R4, desc[UR36][R4.64] ;  /* 0x0000002404047981 */ /* 0x000ea4000c1e1500 */
[----:B--2---:R-:W-:-:S06]  /*1360*/  HADD2.F32 R3, -RZ, R4.H0_H0 ;  /* 0x20000004ff037230 */ /* 0x004fcc0000004100 */
[----:B------:R-:W0:Y:S02]  /*1370*/  F2I.FTZ.TRUNC.NTZ R3, R3 ;  /* 0x0000000300037305 */ /* 0x000e24000021f100 */
[----:B0-----:R-:W-:Y:S01]  /*1380*/  PRMT R0, R3, 0x7610, R0 ;  /* 0x0000761003007816 */ /* 0x001fe20000000000 */
[----:B------:R-:W-:Y:S06]  /*1390*/  BRA `(.L_x_23744) ;  /* 0x0000000800b07947 */ /* 0x000fec0003800000 */
.L_x_23749:
[----:B------:R-:W2:Y:S02]  /*13a0*/  LDG.E.64 R4, desc[UR36][R4.64] ;  /* 0x0000002404047981 */ /* 0x000ea4000c1e1b00 */
[----:B--2---:R0:W1:Y:S01]  /*13b0*/  F2I.F64.TRUNC R0, R4 ;  /* 0x0000000400007311 */ /* 0x004062000030d100 */
[----:B------:R-:W-:Y:S05]  /*13c0*/  BRA `(.L_x_23744) ;  /* 0x0000000800a47947 */ /* 0x000fea0003800000 */
.L_x_23739:
        /* <DEDUP_REMOVED lines=12> */
.L_x_23753:
[----:B------:R-:W2:Y:S02]  /*1490*/  LDG.E.64 R4, desc[UR36][R4.64] ;  /* 0x0000002404047981 */ /* 0x000ea4000c1e1b00 */
[----:B--2---:R0:W1:Y:S01]  /*14a0*/  F2I.F64.TRUNC R0, R4 ;  /* 0x0000000400007311 */ /* 0x004062000030d100 */
[----:B------:R-:W-:Y:S05]  /*14b0*/  BRA `(.L_x_23744) ;  /* 0x0000000800687947 */ /* 0x000fea0003800000 */
.L_x_23752:
        /* <DEDUP_REMOVED lines=27> */
.L_x_23755:
        /* <DEDUP_REMOVED lines=15> */
.L_x_23754:
[----:B------:R-:W2:Y:S02]  /*1760*/  LDG.E.U16 R3, desc[UR36][R4.64] ;  /* 0x0000002404037981 */ /* 0x000ea4000c1e1500 */
[----:B--2---:R-:W-:-:S06]  /*1770*/  IMAD.U32 R3, R3, 0x10000, RZ ;  /* 0x0001000003037824 */ /* 0x004fcc00078e00ff */
[----:B------:R-:W0:Y:S02]  /*1780*/  F2I.FTZ.TRUNC.NTZ R3, R3 ;  /* 0x0000000300037305 */ /* 0x000e24000021f100 */
[----:B0-----:R-:W-:Y:S01]  /*1790*/  PRMT R0, R3, 0x7610, R0 ;  /* 0x0000761003007816 */ /* 0x001fe20000000000 */
[----:B------:R-:W-:Y:S06]  /*17a0*/  BRA `(.L_x_23744) ;  /* 0x0000000400ac7947 */ /* 0x000fec0003800000 */
.L_x_23751:
        /* <DEDUP_REMOVED lines=10> */
.L_x_23758:
        /* <DEDUP_REMOVED lines=21> */
.L_x_23762:
[----:B------:R-:W-:Y:S05]  /*19a0*/  BSYNC.RECONVERGENT B1 ;  /* 0x0000000000017941 */ /* 0x000fea0003800200 */
.L_x_23761:
[----:B------:R-:W-:Y:S01]  /*19b0*/  IMAD.SHL.U32 R0, R0, 0x100000, RZ ;  /* 0x0010000000007824 */ /* 0x000fe200078e00ff */
[----:B------:R-:W-:-:S04]  /*19c0*/  LEA R3, R3, 0x3b800000, 0x17 ;  /* 0x3b80000003037811 */ /* 0x000fc800078eb8ff */
[----:B------:R-:W-:-:S07]  /*19d0*/  LOP3.LUT R3, R3, R0, R7, 0xfe, !PT ;  /* 0x0000000003037212 */ /* 0x000fce00078efe07 */
.L_x_23760:
[----:B------:R-:W-:Y:S05]  /*19e0*/  BSYNC.RECONVERGENT B0 ;  /* 0x0000000000007941 */ /* 0x000fea0003800200 */
.L_x_23759:
[----:B------:R-:W0:Y:S02]  /*19f0*/  F2I.FTZ.TRUNC.NTZ R3, R3 ;  /* 0x0000000300037305 */ /* 0x000e24000021f100 */
[----:B0-----:R-:W-:Y:S01]  /*1a00*/  PRMT R0, R3, 0x7610, R0 ;  /* 0x0000761003007816 */ /* 0x001fe20000000000 */
[----:B------:R-:W-:Y:S06]  /*1a10*/  BRA `(.L_x_23744) ;  /* 0x0000000400107947 */ /* 0x000fec0003800000 */
.L_x_23757:
        /* <DEDUP_REMOVED lines=21> */
.L_x_23766:
[----:B------:R-:W-:Y:S05]  /*1b70*/  BSYNC.RECONVERGENT B1 ;  /* 0x0000000000017941 */ /* 0x000fea0003800200 */
.L_x_23765:
[----:B------:R-:W-:Y:S01]  /*1b80*/  IMAD.SHL.U32 R0, R0, 0x200000, RZ ;  /* 0x0020000000007824 */ /* 0x000fe200078e00ff */
[----:B------:R-:W-:-:S04]  /*1b90*/  LEA R3, R3, 0x37800000, 0x17 ;  /* 0x3780000003037811 */ /* 0x000fc800078eb8ff */
[----:B------:R-:W-:-:S07]  /*1ba0*/  LOP3.LUT R3, R3, R0, R7, 0xfe, !PT ;  /* 0x0000000003037212 */ /* 0x000fce00078efe07 */
.L_x_23764:
[----:B------:R-:W-:Y:S05]  /*1bb0*/  BSYNC.RECONVERGENT B0 ;  /* 0x0000000000007941 */ /* 0x000fea0003800200 */
.L_x_23763:
[----:B------:R-:W0:Y:S02]  /*1bc0*/  F2I.FTZ.TRUNC.NTZ R3, R3 ;  /* 0x0000000300037305 */ /* 0x000e24000021f100 */
[----:B0-----:R-:W-:Y:S01]  /*1bd0*/  PRMT R0, R3, 0x7610, R0 ;  /* 0x0000761003007816 */ /* 0x001fe20000000000 */
[----:B------:R-:W-:Y:S06]  /*1be0*/  BRA `(.L_x_23744) ;  /* 0x00000000009c7947 */ /* 0x000fec0003800000 */
.L_x_23756:
        /* <DEDUP_REMOVED lines=14> */
.L_x_23770:
[----:B------:R-:W-:Y:S05]  /*1cd0*/  BSYNC.RECONVERGENT B0 ;  /* 0x0000000000007941 */ /* 0x000fea0003800200 */
.L_x_23769:
[----:B------:R-:W0:Y:S02]  /*1ce0*/  F2I.FTZ.TRUNC.NTZ R3, R3 ;  /* 0x0000000300037305 */ /* 0x000e24000021f100 */
[----:B0-----:R-:W-:Y:S01]  /*1cf0*/  PRMT R0, R3, 0x7610, R0 ;  /* 0x0000761003007816 */ /* 0x001fe20000000000 */
[----:B------:R-:W-:Y:S06]  /*1d00*/  BRA `(.L_x_23744) ;  /* 0x0000000000547947 */ /* 0x000fec0003800000 */
.L_x_23743:
        /* <DEDUP_REMOVED lines=16> */
.L_x_23771:
[----:B------:R-:W-:Y:S01]  /*1e10*/  PRMT R0, RZ, 0x7610, R0 ;  /* 0x00007610ff007816 */ /* 0x000fe20000000000 */
[----:B------:R-:W-:Y:S06]  /*1e20*/  BRA `(.L_x_23744) ;  /* 0x00000000000c7947 */ /* 0x000fec0003800000 */
.L_x_23768:
[----:B------:R3:W5:Y:S01]  /*1e30*/  LDG.E.U8 R0, desc[UR36][R4.64] ;  /* 0x0000002404007981 */ /* 0x000762000c1e1100 */
[----:B------:R-:W-:Y:S05]  /*1e40*/  BRA `(.L_x_23744) ;  /* 0x0000000000047947 */ /* 0x000fea0003800000 */
.L_x_23767:
[----:B------:R2:W5:Y:S02]  /*1e50*/  LDG.E.U8 R0, desc[UR36][R4.64] ;  /* 0x0000002404007981 */ /* 0x000564000c1e1100 */
.L_x_23744:
[----:B-1---5:R-:W-:Y:S01]  /*1e60*/  PRMT R0, R0, 0x8880, RZ ;  /* 0x0000888000007816 */ /* 0x022fe200000000ff */
[----:B------:R-:W-:-:S03]  /*1e70*/  VIADD R23, R23, 0x80 ;  /* 0x0000008017177836 */ /* 0x000fc60000000000 */
[----:B------:R-:W-:-:S07]  /*1e80*/  PRMT R19, R0, 0x7710, RZ ;  /* 0x0000771000137816 */ /* 0x000fce00000000ff */
.L_x_23738:
[----:B------:R-:W-:Y:S05]  /*1e90*/  BSYNC.RECONVERGENT B6 ;  /* 0x0000000000067941 */ /* 0x000fea0003800200 */
.L_x_23737:
        /* <DEDUP_REMOVED lines=23> */
.L_x_23777:
[----:B------:R0:W5:Y:S01]  /*2010*/  LDG.E.U8 R0, desc[UR36][R4.64] ;  /* 0x0000002404007981 */ /* 0x000162000c1e1100 */
[----:B------:R-:W-:Y:S05]  /*2020*/  BRA `(.L_x_23779) ;  /* 0x0000000c00507947 */ /* 0x000fea0003800000 */
.L_x_23776:
        /* <DEDUP_REMOVED lines=8> */
.L_x_23781:
[----:B------:R0:W5:Y:S01]  /*20b0*/  LDG.E.U8 R0, desc[UR36][R4.64] ;  /* 0x0000002404007981 */ /* 0x000162000c1e1100 */
[----:B------:R-:W-:Y:S05]  /*20c0*/  BRA `(.L_x_23779) ;  /* 0x0000000c00287947 */ /* 0x000fea0003800000 */
.L_x_23780:
[----:B------:R0:W5:Y:S01]  /*20d0*/  LDG.E.U16 R0, desc[UR36][R4.64] ;  /* 0x0000002404007981 */ /* 0x000162000c1e1500 */
[----:B------:R-:W-:Y:S05]  /*20e0*/  BRA `(.L_x_23779) ;  /* 0x0000000c00207947 */ /* 0x000fea0003800000 */
.L_x_23775:
        /* <DEDUP_REMOVED lines=9> */
.L_x_23783:
[----:B------:R-:W2:Y:S02]  /*2180*/  LDG.E.U16 R3, desc[UR36][R4.64] ;  /* 0x0000002404037981 */ /* 0x000ea4000c1e1500 */
[----:B--2---:R-:W-:-:S06]  /*2190*/  HADD2.F32 R3, -RZ, R3.H0_H0 ;  /* 0x20000003ff037230 */ /* 0x004fcc0000004100 */
[----:B------:R-:W0:Y:S02]  /*21a0*/  F2I.FTZ.TRUNC.NTZ R3, R3 ;  /* 0x0000000300037305 */ /* 0x000e24000021f100 */
[----:B0-----:R-:W-:Y:S01]  /*21b0*/  PRMT R0, R3, 0x7610, R0 ;  /* 0x0000761003007816 */ /* 0x001fe20000000000 */
[----:B------:R-:W-:Y:S06]  /*21c0*/  BRA `(.L_x_23779) ;  /* 0x0000000800e87947 */ /* 0x000fec0003800000 */
.L_x_23782:
        /* <DEDUP_REMOVED lines=9> */
.L_x_23785:
[----:B------:R-:W2:Y:S02]  /*2260*/  LDG.E.U16 R4, desc[UR36][R4.64] ;  /* 0x0000002404047981 */ /* 0x000ea4000c1e1500 */
[----:B--2---:R-:W-:-:S06]  /*2270*/  HADD2.F32 R3, -RZ, R4.H0_H0 ;  /* 0x20000004ff037230 */ /* 0x004fcc0000004100 */
[----:B------:R-:W0:Y:S02]  /*2280*/  F2I.FTZ.TRUNC.NTZ R3, R3 ;  /* 0x0000000300037305 */ /* 0x000e24000021f100 */
[----:B0-----:R-:W-:Y:S01]  /*2290*/  PRMT R0, R3, 0x7610, R0 ;  /* 0x0000761003007816 */ /* 0x001fe20000000000 */
[----:B------:R-:W-:Y:S06]  /*22a0*/  BRA `(.L_x_23779) ;  /* 0x0000000800b07947 */ /* 0x000fec0003800000 */
.L_x_23784:
[----:B------:R-:W2:Y:S02]  /*22b0*/  LDG.E.64 R4, desc[UR36][R4.64] ;  /* 0x0000002404047981 */ /* 0x000ea4000c1e1b00 */
[----:B--2---:R0:W1:Y:S01]  /*22c0*/  F2I.F64.TRUNC R0, R4 ;  /* 0x0000000400007311 */ /* 0x004062000030d100 */
[----:B------:R-:W-:Y:S05]  /*22d0*/  BRA `(.L_x_23779) ;  /* 0x0000000800a47947 */ /* 0x000fea0003800000 */
.L_x_23774:
        /* <DEDUP_REMOVED lines=12> */
.L_x_23788:
[----:B------:R-:W2:Y:S02]  /*23a0*/  LDG.E.64 R4, desc[UR36][R4.64] ;  /* 0x0000002404047981 */ /* 0x000ea4000c1e1b00 */
[----:B--2---:R3:W4:Y:S01]  /*23b0*/  F2I.F64.TRUNC R0, R4 ;  /* 0x0000000400007311 */ /* 0x004722000030d100 */
[----:B------:R-:W-:Y:S05]  /*23c0*/  BRA `(.L_x_23779) ;  /* 0x0000000800687947 */ /* 0x000fea0003800000 */
.L_x_23787:
        /* <DEDUP_REMOVED lines=27> */
.L_x_23790:
        /* <DEDUP_REMOVED lines=15> */
.L_x_23789:
[----:B------:R-:W2:Y:S02]  /*2670*/  LDG.E.U16 R3, desc[UR36][R4.64] ;  /* 0x0000002404037981 */ /* 0x000ea4000c1e1500 */
[----:B--2---:R-:W-:-:S06]  /*2680*/  IMAD.U32 R3, R3, 0x10000, RZ ;  /* 0x0001000003037824 */ /* 0x004fcc00078e00ff */
[----:B------:R-:W0:Y:S02]  /*2690*/  F2I.FTZ.TRUNC.NTZ R3, R3 ;  /* 0x0000000300037305 */ /* 0x000e24000021f100 */
[----:B0-----:R-:W-:Y:S01]  /*26a0*/  PRMT R0, R3, 0x7610, R0 ;  /* 0x0000761003007816 */ /* 0x001fe20000000000 */
[----:B------:R-:W-:Y:S06]  /*26b0*/  BRA `(.L_x_23779) ;  /* 0x0000000400ac7947 */ /* 0x000fec0003800000 */
.L_x_23786:
        /* <DEDUP_REMOVED lines=10> */
.L_x_23793:
        /* <DEDUP_REMOVED lines=21> */
.L_x_23797:
[----:B------:R-:W-:Y:S05]  /*28b0*/  BSYNC.RECONVERGENT B1 ;  /* 0x0000000000017941 */ /* 0x000fea0003800200 */
.L_x_23796:
[----:B------:R-:W-:Y:S01]  /*28c0*/  IMAD.SHL.U32 R0, R0, 0x100000, RZ ;  /* 0x0010000000007824 */ /* 0x000fe200078e00ff */
[----:B------:R-:W-:-:S04]  /*28d0*/  LEA R3, R3, 0x3b800000, 0x17 ;  /* 0x3b80000003037811 */ /* 0x000fc800078eb8ff */
[----:B------:R-:W-:-:S07]  /*28e0*/  LOP3.LUT R3, R3, R0, R7, 0xfe, !PT ;  /* 0x0000000003037212 */ /* 0x000fce00078efe07 */
.L_x_23795:
[----:B------:R-:W-:Y:S05]  /*28f0*/  BSYNC.RECONVERGENT B0 ;  /* 0x0000000000007941 */ /* 0x000fea0003800200 */
.L_x_23794:
[----:B------:R-:W0:Y:S02]  /*2900*/  F2I.FTZ.TRUNC.NTZ R3, R3 ;  /* 0x0000000300037305 */ /* 0x000e24000021f100 */
[----:B0-----:R-:W-:Y:S01]  /*2910*/  PRMT R0, R3, 0x7610, R0 ;  /* 0x0000761003007816 */ /* 0x001fe20000000000 */
[----:B------:R-:W-:Y:S06]  /*2920*/  BRA `(.L_x_23779) ;  /* 0x0000000400107947 */ /* 0x000fec0003800000 */
.L_x_23792:
        /* <DEDUP_REMOVED lines=21> */
.L_x_23801:
[----:B------:R-:W-:Y:S05]  /*2a80*/  BSYNC.RECONVERGENT B1 ;  /* 0x0000000000017941 */ /* 0x000fea0003800200 */
.L_x_23800:
[----:B------:R-:W-:Y:S01]  /*2a90*/  IMAD.SHL.U32 R0, R0, 0x200000, RZ ;  /* 0x0020000000007824 */ /* 0x000fe200078e00ff */
[----:B------:R-:W-:-:S04]  /*2aa0*/  LEA R3, R3, 0x37800000, 0x17 ;  /* 0x3780000003037811 */ /* 0x000fc800078eb8ff */
[----:B------:R-:W-:-:S07]  /*2ab0*/  LOP3.LUT R3, R3, R0, R7, 0xfe, !PT ;  /* 0x0000000003037212 */ /* 0x000fce00078efe07 */
.L_x_23799:
[----:B------:R-:W-:Y:S05]  /*2ac0*/  BSYNC.RECONVERGENT B0 ;  /* 0x0000000000007941 */ /* 0x000fea0003800200 */
.L_x_23798:
[----:B------:R-:W0:Y:S02]  /*2ad0*/  F2I.FTZ.TRUNC.NTZ R3, R3 ;  /* 0x0000000300037305 */ /* 0x000e24000021f100 */
[----:B0-----:R-:W-:Y:S01]  /*2ae0*/  PRMT R0, R3, 0x7610, R0 ;  /* 0x0000761003007816 */ /* 0x001fe20000000000 */
[----:B------:R-:W-:Y:S06]  /*2af0*/  BRA `(.L_x_23779) ;  /* 0x00000000009c7947 */ /* 0x000fec0003800000 */
.L_x_23791:
        /* <DEDUP_REMOVED lines=14> */
.L_x_23805:
[----:B------:R-:W-:Y:S05]  /*2be0*/  BSYNC.RECONVERGENT B0 ;  /* 0x0000000000007941 */ /* 0x000fea0003800200 */
.L_x_23804:
[----:B------:R-:W0:Y:S02]  /*2bf0*/  F2I.FTZ.TRUNC.NTZ R3, R3 ;  /* 0x0000000300037305 */ /* 0x000e24000021f100 */
[----:B0-----:R-:W-:Y:S01]  /*2c00*/  PRMT R0, R3, 0x7610, R0 ;  /* 0x0000761003007816 */ /* 0x001fe20000000000 */
[----:B------:R-:W-:Y:S06]  /*2c10*/  BRA `(.L_x_23779) ;  /* 0x0000000000547947 */ /* 0x000fec0003800000 */
.L_x_23778:
        /* <DEDUP_REMOVED lines=16> */
.L_x_23806:
[----:B------:R-:W-:Y:S01]  /*2d20*/  PRMT R0, RZ, 0x7610, R0 ;  /* 0x00007610ff007816 */ /* 0x000fe20000000000 */
[----:B------:R-:W-:Y:S06]  /*2d30*/  BRA `(.L_x_23779) ;  /* 0x00000000000c7947 */ /* 0x000fec0003800000 */
.L_x_23803:
[----:B------:R2:W5:Y:S01]  /*2d40*/  LDG.E.U8 R0, desc[UR36][R4.64] ;  /* 0x0000002404007981 */ /* 0x000562000c1e1100 */
[----:B------:R-:W-:Y:S05]  /*2d50*/  BRA `(.L_x_23779) ;  /* 0x0000000000047947 */ /* 0x000fea0003800000 */
.L_x_23802:
[----:B------:R1:W5:Y:S02]  /*2d60*/  LDG.E.U8 R0, desc[UR36][R4.64] ;  /* 0x0000002404007981 */ /* 0x000364000c1e1100 */
.L_x_23779:
[----:B-1--45:R-:W-:Y:S01]  /*2d70*/  PRMT R0, R0, 0x8880, RZ ;  /* 0x0000888000007816 */ /* 0x032fe200000000ff */
[----:B------:R-:W-:-:S03]  /*2d80*/  VIADD R23, R23, 0x80 ;  /* 0x0000008017177836 */ /* 0x000fc60000000000 */
[----:B------:R-:W-:-:S07]  /*2d90*/  PRMT R17, R0, 0x7710, RZ ;  /* 0x0000771000117816 */ /* 0x000fce00000000ff */
.L_x_23773:
[----:B------:R-:W-:Y:S05]  /*2da0*/  BSYNC.RECONVERGENT B6 ;  /* 0x0000000000067941 */ /* 0x000fea0003800200 */
.L_x_23772:
[----:B------:R-:W1:Y:S01]  /*2db0*/  LDC.U8 R18, c[0x0][0x385] ;  /* 0x0000e140ff127b82 */ /* 0x000e620000000000 */
[----:B------:R-:W-:Y:S01]  /*2dc0*/  ISETP.GE.AND P0, PT, R23, R16, PT ;  /* 0x000000101700720c */ /* 0x000fe20003f06270 */
[----:B------:R-:W-:Y:S01]  /*2dd0*/  BSSY.RECONVERGENT B6, `(.L_x_23807) ;  /* 0x00000ee000067945 */ /* 0x000fe20003800200 */
[----:B------:R-:W-:-:S11]  /*2de0*/  PRMT R0, RZ, 0x7610, R0 ;  /* 0x00007610ff007816 */ /* 0x000fd60000000000 */
[----:B------:R-:W-:Y:S05]  /*2df0*/  @P0 BRA `(.L_x_23808) ;  /* 0x0000000c00ac0947 */ /* 0x000fea0003800000 */
[----:B0-234-:R-:W0:Y:S01]  /*2e00*/  LDC.64 R4, c[0x0][0x390] ;  /* 0x0000e400ff047b82 */ /* 0x01de220000000a00 */
        /* <DEDUP_REMOVED lines=18> */
.L_x_23812:
[----:B------:R0:W5:Y:S01]  /*2f30*/  LDG.E.U8 R0, desc[UR36][R4.64] ;  /* 0x0000002404007981 */ /* 0x000162000c1e1100 */
[----:B------:R-:W-:Y:S05]  /*2f40*/  BRA `(.L_x_23814) ;  /* 0x0000000c00507947 */ /* 0x000fea0003800000 */
.L_x_23811:
        /* <DEDUP_REMOVED lines=8> */
.L_x_23816:
[----:B------:R0:W5:Y:S01]  /*2fd0*/  LDG.E.U8 R0, desc[UR36][R4.64] ;  /* 0x0000002404007981 */ /* 0x000162000c1e1100 */
[----:B------:R-:W-:Y:S05]  /*2fe0*/  BRA `(.L_x_23814) ;  /* 0x0000000c00287947 */ /* 0x000fea0003800000 */
.L_x_23815:
[----:B------:R0:W5:Y:S01]  /*2ff0*/  LDG.E.U16 R0, desc[UR36][R4.64] ;  /* 0x0000002404007981 */ /* 0x000162000c1e1500 */
[----:B------:R-:W-:Y:S05]  /*3000*/  BRA `(.L_x_23814) ;  /* 0x0000000c00207947 */ /* 0x000fea0003800000 */
.L_x_23810:
        /* <DEDUP_REMOVED lines=9> */
.L_x_23818:
[----:B------:R-:W2:Y:S02]  /*30a0*/  LDG.E.U16 R3, desc[UR36][R4.64] ;  /* 0x0000002404037981 */ /* 0x000ea4000c1e1500 */
[----:B--2---:R-:W-:-:S06]  /*30b0*/  HADD2.F32 R3, -RZ, R3.H0_H0 ;  /* 0x20000003ff037230 */ /* 0x004fcc0000004100 */
[----:B------:R-:W0:Y:S02]  /*30c0*/  F2I.FTZ.TRUNC.NTZ R3, R3 ;  /* 0x0000000300037305 */ /* 0x000e24000021f100 */
[----:B0-----:R-:W-:Y:S01]  /*30d0*/  PRMT R0, R3, 0x7610, R0 ;  /* 0x0000761003007816 */ /* 0x001fe20000000000 */
[----:B------:R-:W-:Y:S06]  /*30e0*/  BRA `(.L_x_23814) ;  /* 0x0000000800e87947 */ /* 0x000fec0003800000 */
.L_x_23817:
        /* <DEDUP_REMOVED lines=9> */
.L_x_23820:
[----:B------:R-:W2:Y:S02]  /*3180*/  LDG.E.U16 R4, desc[UR36][R4.64] ;  /* 0x0000002404047981 */ /* 0x000ea4000c1e1500 */
[----:B--2---:R-:W-:-:S06]  /*3190*/  HADD2.F32 R3, -RZ, R4.H0_H0 ;  /* 0x20000004ff037230 */ /* 0x004fcc0000004100 */
[----:B------:R-:W0:Y:S02]  /*31a0*/  F2I.FTZ.TRUNC.NTZ R3, R3 ;  /* 0x0000000300037305 */ /* 0x000e24000021f100 */
[----:B0-----:R-:W-:Y:S01]  /*31b0*/  PRMT R0, R3, 0x7610, R0 ;  /* 0x0000761003007816 */ /* 0x001fe20000000000 */
[----:B------:R-:W-:Y:S06]  /*31c0*/  BRA `(.L_x_23814) ;  /* 0x0000000800b07947 */ /* 0x000fec0003800000 */
.L_x_23819:
[----:B------:R-:W2:Y:S02]  /*31d0*/  LDG.E.64 R4, desc[UR36][R4.64] ;  /* 0x0000002404047981 */ /* 0x000ea4000c1e1b00 */
[----:B--2---:R0:W2:Y:S01]  /*31e0*/  F2I.F64.TRUNC R0, R4 ;  /* 0x0000000400007311 */ /* 0x0040a2000030d100 */
[----:B------:R-:W-:Y:S05]  /*31f0*/  BRA `(.L_x_23814) ;  /* 0x0000000800a47947 */ /* 0x000fea0003800000 */
.L_x_23809:
        /* <DEDUP_REMOVED lines=12> */
.L_x_23823:
[----:B------:R-:W2:Y:S02]  /*32c0*/  LDG.E.64 R4, desc[UR36][R4.64] ;  /* 0x0000002404047981 */ /* 0x000ea4000c1e1b00 */
[----:B--2---:R4:W0:Y:S01]  /*32d0*/  F2I.F64.TRUNC R0, R4 ;  /* 0x0000000400007311 */ /* 0x004822000030d100 */
[----:B------:R-:W-:Y:S05]  /*32e0*/  BRA `(.L_x_23814) ;  /* 0x0000000800687947 */ /* 0x000fea0003800000 */
.L_x_23822:
        /* <DEDUP_REMOVED lines=27> */
.L_x_23825:
        /* <DEDUP_REMOVED lines=15> */
.L_x_23824:
[----:B------:R-:W2:Y:S02]  /*3590*/  LDG.E.U16 R3, desc[UR36][R4.64] ;  /* 0x0000002404037981 */ /* 0x000ea4000c1e1500 */
[----:B--2---:R-:W-:-:S06]  /*35a0*/  IMAD.U32 R3, R3, 0x10000, RZ ;  /* 0x0001000003037824 */ /* 0x004fcc00078e00ff */
[----:B------:R-:W0:Y:S02]  /*35b0*/  F2I.FTZ.TRUNC.NTZ R3, R3 ;  /* 0x0000000300037305 */ /* 0x000e24000021f100 */
[----:B0-----:R-:W-:Y:S01]  /*35c0*/  PRMT R0, R3, 0x7610, R0 ;  /* 0x0000761003007816 */ /* 0x001fe20000000000 */
[----:B------:R-:W-:Y:S06]  /*35d0*/  BRA `(.L_x_23814) ;  /* 0x0000000400ac7947 */ /* 0x000fec0003800000 */
.L_x_23821:
        /* <DEDUP_REMOVED lines=10> */
.L_x_23828:
        /* <DEDUP_REMOVED lines=21> */
.L_x_23832:
[----:B------:R-:W-:Y:S05]  /*37d0*/  BSYNC.RECONVERGENT B1 ;  /* 0x0000000000017941 */ /* 0x000fea0003800200 */
.L_x_23831:
[----:B------:R-:W-:Y:S01]  /*37e0*/  IMAD.SHL.U32 R0, R0, 0x100000, RZ ;  /* 0x0010000000007824 */ /* 0x000fe200078e00ff */
[----:B------:R-:W-:-:S04]  /*37f0*/  LEA R3, R3, 0x3b800000, 0x17 ;  /* 0x3b80000003037811 */ /* 0x000fc800078eb8ff */
[----:B------:R-:W-:-:S07]  /*3800*/  LOP3.LUT R3, R3, R0, R7, 0xfe, !PT ;  /* 0x0000000003037212 */ /* 0x000fce00078efe07 */
.L_x_23830:
[----:B------:R-:W-:Y:S05]  /*3810*/  BSYNC.RECONVERGENT B0 ;  /* 0x0000000000007941 */ /* 0x000fea0003800200 */
.L_x_23829:
[----:B------:R-:W0:Y:S02]  /*3820*/  F2I.FTZ.TRUNC.NTZ R3, R3 ;  /* 0x0000000300037305 */ /* 0x000e24000021f100 */
[----:B0-----:R-:W-:Y:S01]  /*3830*/  PRMT R0, R3, 0x7610, R0 ;  /* 0x0000761003007816 */ /* 0x001fe20000000000 */
[----:B------:R-:W-:Y:S06]  /*3840*/  BRA `(.L_x_23814) ;  /* 0x0000000400107947 */ /* 0x000fec0003800000 */
.L_x_23827:
        /* <DEDUP_REMOVED lines=21> */
.L_x_23836:
[----:B------:R-:W-:Y:S05]  /*39a0*/  BSYNC.RECONVERGENT B1 ;  /* 0x0000000000017941 */ /* 0x000fea0003800200 */
.L_x_23835:
[----:B------:R-:W-:Y:S01]  /*39b0*/  IMAD.SHL.U32 R0, R0, 0x200000, RZ ;  /* 0x0020000000007824 */ /* 0x000fe200078e00ff */
[----:B------:R-:W-:-:S04]  /*39c0*/  LEA R3, R3, 0x37800000, 0x17 ;  /* 0x3780000003037811 */ /* 0x000fc800078eb8ff */
[----:B------:R-:W-:-:S07]  /*39d0*/  LOP3.LUT R3, R3, R0, R7, 0xfe, !PT ;  /* 0x0000000003037212 */ /* 0x000fce00078efe07 */
.L_x_23834:
[----:B------:R-:W-:Y:S05]  /*39e0*/  BSYNC.RECONVERGENT B0 ;  /* 0x0000000000007941 */ /* 0x000fea0003800200 */
.L_x_23833:
[----:B------:R-:W0:Y:S02]  /*39f0*/  F2I.FTZ.TRUNC.NTZ R3, R3 ;  /* 0x0000000300037305 */ /* 0x000e24000021f100 */
[----:B0-----:R-:W-:Y:S01]  /*3a00*/  PRMT R0, R3, 0x7610, R0 ;  /* 0x0000761003007816 */ /* 0x001fe20000000000 */
[----:B------:R-:W-:Y:S06]  /*3a10*/  BRA `(.L_x_23814) ;  /* 0x00000000009c7947 */ /* 0x000fec0003800000 */
.L_x_23826:
        /* <DEDUP_REMOVED lines=14> */
.L_x_23840:
[----:B------:R-:W-:Y:S05]  /*3b00*/  BSYNC.RECONVERGENT B0 ;  /* 0x0000000000007941 */ /* 0x000fea0003800200 */
.L_x_23839:
[----:B------:R-:W0:Y:S02]  /*3b10*/  F2I.FTZ.TRUNC.NTZ R3, R3 ;  /* 0x0000000300037305 */ /* 0x000e24000021f100 */
[----:B0-----:R-:W-:Y:S01]  /*3b20*/  PRMT R0, R3, 0x7610, R0 ;  /* 0x0000761003007816 */ /* 0x001fe20000000000 */
[----:B------:R-:W-:Y:S06]  /*3b30*/  BRA `(.L_x_23814) ;  /* 0x0000000000547947 */ /* 0x000fec0003800000 */
.L_x_23813:
        /* <DEDUP_REMOVED lines=16> */
.L_x_23841:
[----:B------:R-:W-:Y:S01]  /*3c40*/  PRMT R0, RZ, 0x7610, R0 ;  /* 0x00007610ff007816 */ /* 0x000fe20000000000 */
[----:B------:R-:W-:Y:S06]  /*3c50*/  BRA `(.L_x_23814) ;  /* 0x00000000000c7947 */ /* 0x000fec0003800000 */
.L_x_23838:
[----:B------:R3:W5:Y:S01]  /*3c60*/  LDG.E.U8 R0, desc[UR36][R4.64] ;  /* 0x0000002404007981 */ /* 0x000762000c1e1100 */
[----:B------:R-:W-:Y:S05]  /*3c70*/  BRA `(.L_x_23814) ;  /* 0x0000000000047947 */ /* 0x000fea0003800000 */
.L_x_23837:
[----:B------:R2:W5:Y:S02]  /*3c80*/  LDG.E.U8 R0, desc[UR36][R4.64] ;  /* 0x0000002404007981 */ /* 0x000564000c1e1100 */
.L_x_23814:
[----:B0-2--5:R-:W-:-:S04]  /*3c90*/  PRMT R0, R0, 0x8880, RZ ;  /* 0x0000888000007816 */ /* 0x025fc800000000ff */
[----:B------:R-:W-:-:S07]  /*3ca0*/  PRMT R0, R0, 0x7710, RZ ;  /* 0x0000771000007816 */ /* 0x000fce00000000ff */
.L_x_23808:
[----:B------:R-:W-:Y:S05]  /*3cb0*/  BSYNC.RECONVERGENT B6 ;  /* 0x0000000000067941 */ /* 0x000fea0003800200 */
.L_x_23807:
[----:B------:R-:W-:Y:S01]  /*3cc0*/  ISETP.GE.AND P0, PT, R25, R16, PT ;  /* 0x000000101900720c */ /* 0x000fe20003f06270 */
[----:B------:R-:W-:-:S12]  /*3cd0*/  BSSY.RECONVERGENT B0, `(.L_x_23842) ;  /* 0x0000007000007945 */ /* 0x000fd80003800200 */
[----:B------:R-:W-:Y:S05]  /*3ce0*/  @P0 BRA `(.L_x_23843) ;  /* 0x0000000000140947 */ /* 0x000fea0003800000 */
[----:B------:R-:W-:Y:S02]  /*3cf0*/  PRMT R6, R22, 0x9910, RZ ;  /* 0x0000991016067816 */ /* 0x000fe400000000ff */
[----:B01234-:R-:W-:Y:S02]  /*3d00*/  PRMT R5, R18, 0x8880, RZ ;  /* 0x0000888012057816 */ /* 0x01ffe400000000ff */
[----:B------:R-:W-:-:S07]  /*3d10*/  MOV R4, 0x3d30 ;  /* 0x00003d3000047802 */ /* 0x000fce0000000f00 */
[----:B------:R-:W-:Y:S05]  /*3d20*/  CALL.REL.NOINC `($__internal_29_$__cuda_sm20_rem_s16) ;  /* 0x0000004000847944 */ /* 0x000fea0003c00000 */
[----:B------:R-:W-:-:S07]  /*3d30*/  IMAD.MOV.U32 R3, RZ, RZ, R6 ;  /* 0x000000ffff037224 */ /* 0x000fce00078e0006 */
.L_x_23843:
[----:B------:R-:W-:Y:S05]  /*3d40*/  BSYNC.RECONVERGENT B0 ;  /* 0x0000000000007941 */ /* 0x000fea0003800200 */
.L_x_23842:
[----:B------:R-:W-:Y:S01]  /*3d50*/  VIADD R23, R25, 0x80 ;  /* 0x0000008019177836 */ /* 0x000fe20000000000 */
[----:B------:R-:W-:Y:S04]  /*3d60*/  BSSY.RECONVERGENT B0, `(.L_x_23844) ;  /* 0x0000008000007945 */ /* 0x000fe80003800200 */
[----:B------:R-:W-:-:S13]  /*3d70*/  ISETP.GE.AND P0, PT, R23, R16, PT ;  /* 0x000000101700720c */ /* 0x000fda0003f06270 */
[----:B------:R-:W-:Y:S05]  /*3d80*/  @P0 BRA `(.L_x_23845) ;  /* 0x0000000000140947 */ /* 0x000fea0003800000 */
[----:B------:R-:W-:Y:S02]  /*3d90*/  PRMT R6, R19, 0x9910, RZ ;  /* 0x0000991013067816 */ /* 0x000fe400000000ff */
[----:B01234-:R-:W-:Y:S02]  /*3da0*/  PRMT R5, R18, 0x8880, RZ ;  /* 0x0000888012057816 */ /* 0x01ffe400000000ff */
[----:B------:R-:W-:-:S07]  /*3db0*/  MOV R4, 0x3dd0 ;  /* 0x00003dd000047802 */ /* 0x000fce0000000f00 */
[----:B------:R-:W-:Y:S05]  /*3dc0*/  CALL.REL.NOINC `($__internal_29_$__cuda_sm20_rem_s16) ;  /* 0x00000040005c7944 */ /* 0x000fea0003c00000 */
[----:B------:R-:W-:-:S07]  /*3dd0*/  IMAD.MOV.U32 R22, RZ, RZ, R6 ;  /* 0x000000ffff167224 */ /* 0x000fce00078e0006 */
.L_x_23845:
[----:B------:R-:W-:Y:S05]  /*3de0*/  BSYNC.RECONVERGENT B0 ;  /* 0x0000000000007941 */ /* 0x000fea0003800200 */
.L_x_23844:
[----:B0-234-:R-:W-:Y:S01]  /*3df0*/  VIADD R5, R25, 0x100 ;  /* 0x0000010019057836 */ /* 0x01dfe20000000000 */
[----:B------:R-:W-:Y:S04]  /*3e00*/  BSSY.RECONVERGENT B0, `(.L_x_23846) ;  /* 0x0000008000007945 */ /* 0x000fe80003800200 */
[----:B------:R-:W-:-:S13]  /*3e10*/  ISETP.GE.AND P0, PT, R5, R16, PT ;  /* 0x000000100500720c */ /* 0x000fda0003f06270 */
[----:B------:R-:W-:Y:S05]  /*3e20*/  @P0 BRA `(.L_x_23847) ;  /* 0x0000000000140947 */ /* 0x000fea0003800000 */
[----:B------:R-:W-:Y:S02]  /*3e30*/  PRMT R6, R17, 0x9910, RZ ;  /* 0x0000991011067816 */ /* 0x000fe400000000ff */
[----:B-1----:R-:W-:Y:S02]  /*3e40*/  PRMT R5, R18, 0x8880, RZ ;  /* 0x0000888012057816 */ /* 0x002fe400000000ff */
[----:B------:R-:W-:-:S07]  /*3e50*/  MOV R4, 0x3e70 ;  /* 0x00003e7000047802 */ /* 0x000fce0000000f00 */
[----:B------:R-:W-:Y:S05]  /*3e60*/  CALL.REL.NOINC `($__internal_29_$__cuda_sm20_rem_s16) ;  /* 0x0000004000347944 */ /* 0x000fea0003c00000 */
[----:B------:R-:W-:-:S07]  /*3e70*/  IMAD.MOV.U32 R17, RZ, RZ, R6 ;  /* 0x000000ffff117224 */ /* 0x000fce00078e0006 */
.L_x_23847:
[----:B------:R-:W-:Y:S05]  /*3e80*/  BSYNC.RECONVERGENT B0 ;  /* 0x0000000000007941 */ /* 0x000fea0003800200 */
.L_x_23846:
[----:B------:R-:W-:Y:S01]  /*3e90*/  VIADD R5, R25, 0x180 ;  /* 0x0000018019057836 */ /* 0x000fe20000000000 */
        /* <DEDUP_REMOVED lines=8> */
.L_x_23849:
[----:B------:R-:W-:Y:S05]  /*3f20*/  BSYNC.RECONVERGENT B0 ;  /* 0x0000000000007941 */ /* 0x000fea0003800200 */
.L_x_23848:
[----:B------:R-:W0:Y:S01]  /*3f30*/  LDC.U8 R19, c[0x0][0x3a4] ;  /* 0x0000e900ff137b82 */ /* 0x000e220000000000 */
[----:B------:R-:W-:Y:S01]  /*3f40*/  ISETP.GE.AND P0, PT, R25, R16, PT ;  /* 0x000000101900720c */ /* 0x000fe20003f06270 */
[----:B------:R-:W-:Y:S04]  /*3f50*/  BSSY.RECONVERGENT B7, `(.L_x_23850) ;  /* 0x0000306000077945 */ /* 0x000fe80003800200 */
[----:B------:R-:W-:Y:S08]  /*3f60*/  BSSY.RELIABLE B6, `(.L_x_23851) ;  /* 0x000020d000067945 */ /* 0x000ff00003800100 */
[----:B------:R-:W-:Y:S05]  /*3f70*/  @P0 BRA `(.L_x_23852) ;  /* 0x0000002000200947 */ /* 0x000fea0003800000 */
[----:B------:R-:W2:Y:S01]  /*3f80*/  LDCU UR4, c[0x0][0x3a8] ;  /* 0x00007500ff0477ac */ /* 0x000ea20008000800 */
[----:B------:R-:W3:Y:S01]  /*3f90*/  LDC.64 R8, c[0x0][0x388] ;  /* 0x0000e200ff087b82 */ /* 0x000ee20000000a00 */
[----:B------:R-:W-:Y:S01]  /*3fa0*/  IMAD R0, R2, 0x200, R25 ;  /* 0x0000020002007824 */ /* 0x000fe200078e0219 */
[----:B0-----:R-:W-:-:S03]  /*3fb0*/  PRMT R4, R19, 0x9910, RZ ;  /* 0x0000991013047816 */ /* 0x001fc600000000ff */
        /* <DEDUP_REMOVED lines=17> */
.L_x_23856:
[----:B------:R0:W-:Y:S01]  /*40d0*/  STG.E.U8 desc[UR36][R8.64], R3 ;  /* 0x0000000308007986 */ /* 0x0001e2000c101124 */
[----:B------:R-:W-:Y:S01]  /*40e0*/  IMAD.MOV.U32 R25, RZ, RZ, R23 ;  /* 0x000000ffff197224 */ /* 0x000fe200078e0017 */
[----:B------:R-:W-:Y:S06]  /*40f0*/  BRA `(.L_x_23858) ;  /* 0x0000000c00d87947 */ /* 0x000fec0003800000 */
.L_x_23855:
        /* <DEDUP_REMOVED lines=13> */
.L_x_23860:
[----:B------:R-:W-:Y:S01]  /*41d0*/  LOP3.LUT R3, R3, 0xffff, RZ, 0xc0, !PT ;  /* 0x0000ffff03037812 */ /* 0x000fe200078ec0ff */
[----:B------:R-:W-:-:S03]  /*41e0*/  IMAD.MOV.U32 R25, RZ, RZ, R23 ;  /* 0x000000ffff197224 */ /* 0x000fc600078e0017 */
[----:B------:R-:W-:-:S05]  /*41f0*/  PRMT R3, R3, 0x8880, RZ ;  /* 0x0000888003037816 */ /* 0x000fca00000000ff */
[----:B------:R0:W-:Y:S01]  /*4200*/  STG.E desc[UR36][R8.64], R3 ;  /* 0x0000000308007986 */ /* 0x0001e2000c101924 */
[----:B------:R-:W-:Y:S05]  /*4210*/  BRA `(.L_x_23858) ;  /* 0x0000000c00907947 */ /* 0x000fea0003800000 */
.L_x_23859:
[----:B------:R-:W-:Y:S01]  /*4220*/  PRMT R3, R3, 0x8880, RZ ;  /* 0x0000888003037816 */ /* 0x000fe200000000ff */
[----:B------:R-:W-:-:S03]  /*4230*/  IMAD.MOV.U32 R25, RZ, RZ, R23 ;  /* 0x000000ffff197224 */ /* 0x000fc600078e0017 */
[----:B------:R-:W-:-:S05]  /*4240*/  PRMT R3, R3, 0x7710, RZ ;  /* 0x0000771003037816 */ /* 0x000fca00000000ff */
[----:B------:R0:W-:Y:S01]  /*4250*/  STG.E.U16 desc[UR36][R8.64], R3 ;  /* 0x0000000308007986 */ /* 0x0001e2000c101524 */
[----:B------:R-:W-:Y:S05]  /*4260*/  BRA `(.L_x_23858) ;  /* 0x0000000c007c7947 */ /* 0x000fea0003800000 */
.L_x_23854:
        /* <DEDUP_REMOVED lines=10> */
.L_x_23862:
[----:B------:R-:W0:Y:S01]  /*4310*/  I2F.S8 R0, R3 ;  /* 0x0000000300007306 */ /* 0x000e220000001400 */
[----:B------:R-:W-:Y:S01]  /*4320*/  IMAD.MOV.U32 R25, RZ, RZ, R23 ;  /* 0x000000ffff197224 */ /* 0x000fe200078e0017 */
[----:B0-----:R-:W-:-:S05]  /*4330*/  F2FP.F16.F32.PACK_AB R0, RZ, R0 ;  /* 0x00000000ff00723e */ /* 0x001fca00000000ff */
[----:B------:R0:W-:Y:S01]  /*4340*/  STG.E.U16 desc[UR36][R8.64], R0 ;  /* 0x0000000008007986 */ /* 0x0001e2000c101524 */
[----:B------:R-:W-:Y:S05]  /*4350*/  BRA `(.L_x_23858) ;  /* 0x0000000c00407947 */ /* 0x000fea0003800000 */
.L_x_23861:
        /* <DEDUP_REMOVED lines=11> */
.L_x_23864:
[----:B------:R-:W0:Y:S01]  /*4410*/  I2F.S8 R3, R3 ;  /* 0x0000000300037306 */ /* 0x000e220000001400 */
[----:B------:R-:W-:Y:S01]  /*4420*/  IMAD.MOV.U32 R25, RZ, RZ, R23 ;  /* 0x000000ffff197224 */ /* 0x000fe200078e0017 */
[----:B0-----:R-:W-:-:S04]  /*4430*/  F2FP.F16.F32.PACK_AB R3, RZ, R3 ;  /* 0x00000003ff03723e */ /* 0x001fc800000000ff */
[----:B------:R-:W-:-:S05]  /*4440*/  PRMT R3, R3, 0x5410, RZ ;  /* 0x0000541003037816 */ /* 0x000fca00000000ff */
[----:B------:R0:W-:Y:S01]  /*4450*/  STG.E desc[UR36][R8.64], R3 ;  /* 0x0000000308007986 */ /* 0x0001e2000c101924 */
[----:B------:R-:W-:Y:S05]  /*4460*/  BRA `(.L_x_23858) ;  /* 0x0000000800fc7947 */ /* 0x000fea0003800000 */
.L_x_23863:
[----:B------:R-:W-:Y:S01]  /*4470*/  PRMT R4, R3, 0x8880, RZ ;  /* 0x0000888003047816 */ /* 0x000fe200000000ff */
[----:B------:R-:W-:-:S03]  /*4480*/  IMAD.MOV.U32 R25, RZ, RZ, R23 ;  /* 0x000000ffff197224 */ /* 0x000fc600078e0017 */
[----:B------:R-:W-:-:S06]  /*4490*/  PRMT R4, R4, 0x7710, RZ ;  /* 0x0000771004047816 */ /* 0x000fcc00000000ff */
[----:B------:R-:W0:Y:S02]  /*44a0*/  I2F.F64.S16 R4, R4 ;  /* 0x0000000400047312 */ /* 0x000e240000101c00 */
[----:B0-----:R0:W-:Y:S01]  /*44b0*/  STG.E.64 desc[UR36][R8.64], R4 ;  /* 0x0000000408007986 */ /* 0x0011e2000c101b24 */
[----:B------:R-:W-:Y:S05]  /*44c0*/  BRA `(.L_x_23858) ;  /* 0x0000000800e47947 */ /* 0x000fea0003800000 */
.L_x_23853:
        /* <DEDUP_REMOVED lines=13> */
.L_x_23867:
[----:B------:R-:W-:Y:S02]  /*45a0*/  PRMT R4, R3, 0x8880, RZ ;  /* 0x0000888003047816 */ /* 0x000fe400000000ff */
[----:B------:R-:W-:Y:S01]  /*45b0*/  CS2R R6, SRZ ;  /* 0x0000000000067805 */ /* 0x000fe2000001ff00 */
[----:B------:R-:W-:Y:S01]  /*45c0*/  IMAD.MOV.U32 R25, RZ, RZ, R23 ;  /* 0x000000ffff197224 */ /* 0x000fe200078e0017 */
[----:B------:R-:W-:-:S06]  /*45d0*/  PRMT R4, R4, 0x7710, RZ ;  /* 0x0000771004047816 */ /* 0x000fcc00000000ff */
[----:B------:R-:W0:Y:S02]  /*45e0*/  I2F.F64.S16 R4, R4 ;  /* 0x0000000400047312 */ /* 0x000e240000101c00 */
[----:B0-----:R0:W-:Y:S01]  /*45f0*/  STG.E.128 desc[UR36][R8.64], R4 ;  /* 0x0000000408007986 */ /* 0x0011e2000c101d24 */
[----:B------:R-:W-:Y:S05]  /*4600*/  BRA `(.L_x_23858) ;  /* 0x0000000800947947 */ /* 0x000fea0003800000 */
.L_x_23866:
        /* <DEDUP_REMOVED lines=19> */
.L_x_23871:
[----:B------:R-:W-:Y:S05]  /*4740*/  BSYNC.RECONVERGENT B0 ;  /* 0x0000000000007941 */ /* 0x000fea0003800200 */
.L_x_23870:
[----:B------:R-:W-:Y:S01]  /*4750*/  LOP3.LUT R5, R0, 0x80, R5, 0xf8, !PT ;  /* 0x0000008000057812 */ /* 0x000fe200078ef805 */
[----:B------:R-:W-:-:S04]  /*4760*/  IMAD.MOV.U32 R25, RZ, RZ, R23 ;  /* 0x000000ffff197224 */ /* 0x000fc800078e0017 */
[----:B------:R2:W-:Y:S01]  /*4770*/  STG.E.U8 desc[UR36][R8.64], R5 ;  /* 0x0000000508007986 */ /* 0x0005e2000c101124 */
[----:B------:R-:W-:Y:S05]  /*4780*/  BRA `(.L_x_23858) ;  /* 0x0000000800347947 */ /* 0x000fea0003800000 */
.L_x_23869:
        /* <DEDUP_REMOVED lines=15> */
.L_x_23873:
[----:B------:R-:W-:Y:S05]  /*4880*/  BSYNC.RECONVERGENT B0 ;  /* 0x0000000000007941 */ /* 0x000fea0003800200 */
.L_x_23872:
[----:B------:R-:W-:Y:S01]  /*4890*/  LOP3.LUT R5, R0, 0x80, R5, 0xf8, !PT ;  /* 0x0000008000057812 */ /* 0x000fe200078ef805 */
[----:B------:R-:W-:-:S04]  /*48a0*/  IMAD.MOV.U32 R25, RZ, RZ, R23 ;  /* 0x000000ffff197224 */ /* 0x000fc800078e0017 */
[----:B------:R3:W-:Y:S01]  /*48b0*/  STG.E.U8 desc[UR36][R8.64], R5 ;  /* 0x0000000508007986 */ /* 0x0007e2000c101124 */
[----:B------:R-:W-:Y:S05]  /*48c0*/  BRA `(.L_x_23858) ;  /* 0x0000000400e47947 */ /* 0x000fea0003800000 */
.L_x_23868:
[----:B------:R-:W0:Y:S01]  /*48d0*/  I2F.S8 R0, R3 ;  /* 0x0000000300007306 */ /* 0x000e220000001400 */
[----:B------:R-:W-:Y:S01]  /*48e0*/  IMAD.MOV.U32 R25, RZ, RZ, R23 ;  /* 0x000000ffff197224 */ /* 0x000fe200078e0017 */
[----:B0-----:R-:W-:-:S05]  /*48f0*/  F2FP.BF16.F32.PACK_AB R0, RZ, R0 ;  /* 0x00000000ff00723e */ /* 0x001fca00000010ff */
[----:B------:R0:W-:Y:S01]  /*4900*/  STG.E.U16 desc[UR36][R8.64], R0 ;  /* 0x0000000008007986 */ /* 0x0001e2000c101524 */
[----:B------:R-:W-:Y:S05]  /*4910*/  BRA `(.L_x_23858) ;  /* 0x0000000400d07947 */ /* 0x000fea0003800000 */
.L_x_23865:
        /* <DEDUP_REMOVED lines=13> */
.L_x_23876:
        /* <DEDUP_REMOVED lines=13> */
.L_x_23879:
[----:B------:R-:W-:-:S04]  /*4ac0*/  SHF.R.U32.HI R0, RZ, 0x14, R3 ;  /* 0x00000014ff007819 */ /* 0x000fc80000011603 */
[----:B------:R-:W-:-:S04]  /*4ad0*/  LOP3.LUT R0, R0, 0x1, RZ, 0xc0, !PT ;  /* 0x0000000100007812 */ /* 0x000fc800078ec0ff */
[----:B------:R-:W-:-:S04]  /*4ae0*/  IADD3 R0, PT, PT, R3, 0x487ffff, R0 ;  /* 0x0487ffff03007810 */ /* 0x000fc80007ffe000 */
[----:B------:R-:W-:-:S04]  /*4af0*/  SHF.R.U32.HI R0, RZ, 0x14, R0 ;  /* 0x00000014ff007819 */ /* 0x000fc80000011600 */
[----:B------:R-:W-:-:S07]  /*4b00*/  LOP3.LUT R0, R0, 0xff, RZ, 0xc0, !PT ;  /* 0x000000ff00007812 */ /* 0x000fce00078ec0ff */
.L_x_23880:
[----:B------:R-:W-:-:S04]  /*4b10*/  SHF.R.U32.HI R3, RZ, 0x18, R3 ;  /* 0x00000018ff037819 */ /* 0x000fc80000011603 */
[----:B------:R-:W-:-:S04]  /*4b20*/  LOP3.LUT R0, R0, 0x80, R3, 0xf8, !PT ;  /* 0x0000008000007812 */ /* 0x000fc800078ef803 */
[----:B------:R-:W-:-:S07]  /*4b30*/  PRMT R4, R0, 0x7610, R4 ;  /* 0x0000761000047816 */ /* 0x000fce0000000004 */
.L_x_23878:
[----:B------:R-:W-:Y:S05]  /*4b40*/  BSYNC.RECONVERGENT B0 ;  /* 0x0000000000007941 */ /* 0x000fea0003800200 */
.L_x_23877:
[----:B------:R0:W-:Y:S01]  /*4b50*/  STG.E.U8 desc[UR36][R8.64], R4 ;  /* 0x0000000408007986 */ /* 0x0001e2000c101124 */
[----:B------:R-:W-:Y:S01]  /*4b60*/  IMAD.MOV.U32 R25, RZ, RZ, R23 ;  /* 0x000000ffff197224 */ /* 0x000fe200078e0017 */
[----:B------:R-:W-:Y:S06]  /*4b70*/  BRA `(.L_x_23858) ;  /* 0x0000000400387947 */ /* 0x000fec0003800000 */
.L_x_23875:
        /* <DEDUP_REMOVED lines=13> */
.L_x_23883:
[----:B------:R-:W-:-:S04]  /*4c50*/  SHF.R.U32.HI R0, RZ, 0x15, R3 ;  /* 0x00000015ff007819 */ /* 0x000fc80000011603 */
[----:B------:R-:W-:-:S04]  /*4c60*/  LOP3.LUT R0, R0, 0x1, RZ, 0xc0, !PT ;  /* 0x0000000100007812 */ /* 0x000fc800078ec0ff */
[----:B------:R-:W-:-:S04]  /*4c70*/  IADD3 R0, PT, PT, R3, 0x88fffff, R0 ;  /* 0x088fffff03007810 */ /* 0x000fc80007ffe000 */
[----:B------:R-:W-:-:S04]  /*4c80*/  SHF.R.U32.HI R0, RZ, 0x15, R0 ;  /* 0x00000015ff007819 */ /* 0x000fc80000011600 */
[----:B------:R-:W-:-:S07]  /*4c90*/  LOP3.LUT R0, R0, 0xff, RZ, 0xc0, !PT ;  /* 0x000000ff00007812 */ /* 0x000fce00078ec0ff */
.L_x_23884:
[----:B------:R-:W-:-:S04]  /*4ca0*/  SHF.R.U32.HI R3, RZ, 0x18, R3 ;  /* 0x00000018ff037819 */ /* 0x000fc80000011603 */
[----:B------:R-:W-:-:S04]  /*4cb0*/  LOP3.LUT R0, R0, 0x80, R3, 0xf8, !PT ;  /* 0x0000008000007812 */ /* 0x000fc800078ef803 */
[----:B------:R-:W-:-:S07]  /*4cc0*/  PRMT R4, R0, 0x7610, R4 ;  /* 0x0000761000047816 */ /* 0x000fce0000000004 */
.L_x_23882:
[----:B------:R-:W-:Y:S05]  /*4cd0*/  BSYNC.RECONVERGENT B0 ;  /* 0x0000000000007941 */ /* 0x000fea0003800200 */
.L_x_23881:
[----:B------:R0:W-:Y:S01]  /*4ce0*/  STG.E.U8 desc[UR36][R8.64], R4 ;  /* 0x0000000408007986 */ /* 0x0001e2000c101124 */
[----:B------:R-:W-:Y:S01]  /*4cf0*/  IMAD.MOV.U32 R25, RZ, RZ, R23 ;  /* 0x000000ffff197224 */ /* 0x000fe200078e0017 */
[----:B------:R-:W-:Y:S06]  /*4d00*/  BRA `(.L_x_23858) ;  /* 0x0000000000d47947 */ /* 0x000fec0003800000 */
.L_x_23874:
[----:B------:R-:W-:-:S13]  /*4d10*/  ISETP.NE.AND P0, PT, R0, 0x1c, PT ;  /* 0x0000001c0000780c */ /* 0x000fda0003f05270 */
[----:B------:R-:W-:Y:S05]  /*4d20*/  @!P0 BRA `(.L_x_23885) ;  /* 0x0000000000bc8947 */ /* 0x000fea0003800000 */
[----:B------:R-:W-:-:S13]  /*4d30*/  ISETP.NE.AND P0, PT, R0, 0x1d, PT ;  /* 0x0000001d0000780c */ /* 0x000fda0003f05270 */
[----:B------:R-:W-:Y:S05]  /*4d40*/  @!P0 BRA `(.L_x_23886) ;  /* 0x0000000000988947 */ /* 0x000fea0003800000 */
[----:B------:R-:W-:-:S13]  /*4d50*/  ISETP.NE.AND P0, PT, R0, 0x2c, PT ;  /* 0x0000002c0000780c */ /* 0x000fda0003f05270 */
[----:B------:R-:W-:Y:S05]  /*4d60*/  @!P0 BRA `(.L_x_23887) ;  /* 0x0000000000488947 */ /* 0x000fea0003800000 */
.L_x_23857:
        /* <DEDUP_REMOVED lines=16> */
.L_x_23888:
[----:B------:R-:W-:Y:S01]  /*4e70*/  IMAD.MOV.U32 R25, RZ, RZ, R23 ;  /* 0x000000ffff197224 */ /* 0x000fe200078e0017 */
[----:B------:R-:W-:Y:S06]  /*4e80*/  BRA `(.L_x_23858) ;  /* 0x0000000000747947 */ /* 0x000fec0003800000 */
.L_x_23887:
        /* <DEDUP_REMOVED lines=18> */
.L_x_23886:
[----:B------:R-:W-:Y:S01]  /*4fb0*/  LOP3.LUT R3, R3, 0xffff, RZ, 0xc0, !PT ;  /* 0x0000ffff03037812 */ /* 0x000fe200078ec0ff */
[----:B------:R-:W-:-:S03]  /*4fc0*/  IMAD.MOV.U32 R25, RZ, RZ, R23 ;  /* 0x000000ffff197224 */ /* 0x000fc600078e0017 */
[----:B------:R-:W-:-:S05]  /*4fd0*/  PRMT R3, R3, 0x8880, RZ ;  /* 0x0000888003037816 */ /* 0x000fca00000000ff */
[----:B------:R-:W-:-:S05]  /*4fe0*/  IMAD.MOV.U32 R4, RZ, RZ, R3 ;  /* 0x000000ffff047224 */ /* 0x000fca00078e0003 */
[----:B------:R-:W-:-:S05]  /*4ff0*/  SHF.R.S32.HI R5, RZ, 0x1f, R4 ;  /* 0x0000001fff057819 */ /* 0x000fca0000011404 */
[----:B------:R0:W-:Y:S01]  /*5000*/  STG.E.64 desc[UR36][R8.64], R4 ;  /* 0x0000000408007986 */ /* 0x0001e2000c101b24 */
[----:B------:R-:W-:Y:S05]  /*5010*/  BRA `(.L_x_23858) ;  /* 0x0000000000107947 */ /* 0x000fea0003800000 */
.L_x_23885:
[----:B------:R-:W-:Y:S01]  /*5020*/  LOP3.LUT R3, R3, 0xffff, RZ, 0xc0, !PT ;  /* 0x0000ffff03037812 */ /* 0x000fe200078ec0ff */
[----:B------:R-:W-:-:S03]  /*5030*/  IMAD.MOV.U32 R25, RZ, RZ, R23 ;  /* 0x000000ffff197224 */ /* 0x000fc600078e0017 */
[----:B------:R-:W-:-:S05]  /*5040*/  PRMT R3, R3, 0x8880, RZ ;  /* 0x0000888003037816 */ /* 0x000fca00000000ff */
[----:B------:R0:W-:Y:S02]  /*5050*/  STG.E desc[UR36][R8.64], R3 ;  /* 0x0000000308007986 */ /* 0x0001e4000c101924 */
.L_x_23858:
        /* <DEDUP_REMOVED lines=23> */
.L_x_23893:
[----:B------:R4:W-:Y:S01]  /*51d0*/  STG.E.U8 desc[UR36][R8.64], R22 ;  /* 0x0000001608007986 */ /* 0x0009e2000c101124 */
[----:B------:R-:W-:Y:S05]  /*51e0*/  BRA `(.L_x_23895) ;  /* 0x0000000c00807947 */ /* 0x000fea0003800000 */
.L_x_23892:
        /* <DEDUP_REMOVED lines=12> */
.L_x_23897:
[----:B------:R-:W-:-:S04]  /*52b0*/  LOP3.LUT R22, R22, 0xffff, RZ, 0xc0, !PT ;  /* 0x0000ffff16167812 */ /* 0x000fc800078ec0ff */
[----:B------:R-:W-:-:S05]  /*52c0*/  PRMT R3, R22, 0x8880, RZ ;  /* 0x0000888016037816 */ /* 0x000fca00000000ff */
[----:B------:R3:W-:Y:S01]  /*52d0*/  STG.E desc[UR36][R8.64], R3 ;  /* 0x0000000308007986 */ /* 0x0007e2000c101924 */
[----:B------:R-:W-:Y:S05]  /*52e0*/  BRA `(.L_x_23895) ;  /* 0x0000000c00407947 */ /* 0x000fea0003800000 */
.L_x_23896:
[----:B------:R-:W-:-:S04]  /*52f0*/  PRMT R3, R22, 0x8880, RZ ;  /* 0x0000888016037816 */ /* 0x000fc800000000ff */
[----:B------:R-:W-:-:S05]  /*5300*/  PRMT R3, R3, 0x7710, RZ ;  /* 0x0000771003037816 */ /* 0x000fca00000000ff */
[----:B------:R0:W-:Y:S01]  /*5310*/  STG.E.U16 desc[UR36][R8.64], R3 ;  /* 0x0000000308007986 */ /* 0x0001e2000c101524 */
[----:B------:R-:W-:Y:S05]  /*5320*/  BRA `(.L_x_23895) ;  /* 0x0000000c00307947 */ /* 0x000fea0003800000 */
.L_x_23891:
        /* <DEDUP_REMOVED lines=9> */
.L_x_23899:
[----:B------:R-:W0:Y:S02]  /*53c0*/  I2F.S8 R0, R22 ;  /* 0x0000001600007306 */ /* 0x000e240000001400 */
[----:B0-----:R-:W-:-:S05]  /*53d0*/  F2FP.F16.F32.PACK_AB R0, RZ, R0 ;  /* 0x00000000ff00723e */ /* 0x001fca00000000ff */
[----:B------:R0:W-:Y:S01]  /*53e0*/  STG.E.U16 desc[UR36][R8.64], R0 ;  /* 0x0000000008007986 */ /* 0x0001e2000c101524 */
[----:B------:R-:W-:Y:S05]  /*53f0*/  BRA `(.L_x_23895) ;  /* 0x0000000800fc7947 */ /* 0x000fea0003800000 */
.L_x_23898:
        /* <DEDUP_REMOVED lines=10> */
.L_x_23901:
[----:B------:R-:W0:Y:S02]  /*54a0*/  I2F.S8 R22, R22 ;  /* 0x0000001600167306 */ /* 0x000e240000001400 */
[----:B0-----:R-:W-:-:S04]  /*54b0*/  F2FP.F16.F32.PACK_AB R3, RZ, R22 ;  /* 0x00000016ff03723e */ /* 0x001fc800000000ff */
[----:B------:R-:W-:-:S05]  /*54c0*/  PRMT R3, R3, 0x5410, RZ ;  /* 0x0000541003037816 */ /* 0x000fca00000000ff */
[----:B------:R0:W-:Y:S01]  /*54d0*/  STG.E desc[UR36][R8.64], R3 ;  /* 0x0000000308007986 */ /* 0x0001e2000c101924 */
[----:B------:R-:W-:Y:S05]  /*54e0*/  BRA `(.L_x_23895) ;  /* 0x0000000800c07947 */ /* 0x000fea0003800000 */
.L_x_23900:
[----:B------:R-:W-:-:S04]  /*54f0*/  PRMT R4, R22, 0x8880, RZ ;  /* 0x0000888016047816 */ /* 0x000fc800000000ff */
[----:B------:R-:W-:-:S06]  /*5500*/  PRMT R4, R4, 0x7710, RZ ;  /* 0x0000771004047816 */ /* 0x000fcc00000000ff */
[----:B------:R-:W0:Y:S02]  /*5510*/  I2F.F64.S16 R4, R4 ;  /* 0x0000000400047312 */ /* 0x000e240000101c00 */
[----:B0-----:R0:W-:Y:S01]  /*5520*/  STG.E.64 desc[UR36][R8.64], R4 ;  /* 0x0000000408007986 */ /* 0x0011e2000c101b24 */
[----:B------:R-:W-:Y:S05]  /*5530*/  BRA `(.L_x_23895) ;  /* 0x0000000800ac7947 */ /* 0x000fea0003800000 */
.L_x_23890:
        /* <DEDUP_REMOVED lines=14> */
.L_x_23905:
        /* <DEDUP_REMOVED lines=17> */
.L_x_23908:
[----:B------:R-:W-:-:S04]  /*5730*/  SHF.R.U32.HI R3, RZ, 0x18, R5 ;  /* 0x00000018ff037819 */ /* 0x000fc80000011605 */
[----:B------:R-:W-:-:S04]  /*5740*/  LOP3.LUT R0, R0, 0x80, R3, 0xf8, !PT ;  /* 0x0000008000007812 */ /* 0x000fc800078ef803 */
[----:B------:R-:W-:-:S07]  /*5750*/  PRMT R4, R0, 0x7610, R4 ;  /* 0x0000761000047816 */ /* 0x000fce0000000004 */
.L_x_23907:
[----:B------:R-:W-:Y:S05]  /*5760*/  BSYNC.RECONVERGENT B0 ;  /* 0x0000000000007941 */ /* 0x000fea0003800200 */
.L_x_23906:
[----:B------:R0:W-:Y:S01]  /*5770*/  STG.E.U8 desc[UR36][R8.64], R4 ;  /* 0x0000000408007986 */ /* 0x0001e2000c101124 */
[----:B------:R-:W-:Y:S05]  /*5780*/  BRA `(.L_x_23895) ;  /* 0x0000000800187947 */ /* 0x000fea0003800000 */
.L_x_23904:
        /* <DEDUP_REMOVED lines=17> */
.L_x_23911:
[----:B------:R-:W-:-:S04]  /*58a0*/  SHF.R.U32.HI R3, RZ, 0x18, R5 ;  /* 0x00000018ff037819 */ /* 0x000fc80000011605 */
[----:B------:R-:W-:-:S04]  /*58b0*/  LOP3.LUT R0, R0, 0x80, R3, 0xf8, !PT ;  /* 0x0000008000007812 */ /* 0x000fc800078ef803 */
[----:B------:R-:W-:-:S07]  /*58c0*/  PRMT R4, R0, 0x7610, R4 ;  /* 0x0000761000047816 */ /* 0x000fce0000000004 */
.L_x_23910:
[----:B------:R-:W-:Y:S05]  /*58d0*/  BSYNC.RECONVERGENT B0 ;  /* 0x0000000000007941 */ /* 0x000fea0003800200 */
.L_x_23909:
[----:B------:R0:W-:Y:S01]  /*58e0*/  STG.E.U8 desc[UR36][R8.64], R4 ;  /* 0x0000000408007986 */ /* 0x0001e2000c101124 */
[----:B------:R-:W-:Y:S05]  /*58f0*/  BRA `(.L_x_23895) ;  /* 0x0000000400bc7947 */ /* 0x000fea0003800000 */
.L_x_23903:
        /* <DEDUP_REMOVED lines=22> */
.L_x_23913:
[----:B------:R-:W-:-:S04]  /*5a60*/  LOP3.LUT R22, R22, 0xffff, RZ, 0xc0, !PT ;  /* 0x0000ffff16167812 */ /* 0x000fc800078ec0ff */
[----:B------:R-:W-:-:S05]  /*5a70*/  PRMT R22, R22, 0x8880, RZ ;  /* 0x0000888016167816 */ /* 0x000fca00000000ff */
[----:B------:R-:W-:-:S05]  /*5a80*/  IMAD.MOV.U32 R4, RZ, RZ, R22 ;  /* 0x000000ffff047224 */ /* 0x000fca00078e0016 */
[----:B------:R-:W-:-:S05]  /*5a90*/  SHF.R.S32.HI R5, RZ, 0x1f, R4 ;  /* 0x0000001fff057819 */ /* 0x000fca0000011404 */
[----:B------:R0:W-:Y:S01]  /*5aa0*/  STG.E.64 desc[UR36][R8.64], R4 ;  /* 0x0000000408007986 */ /* 0x0001e2000c101b24 */
[----:B------:R-:W-:Y:S05]  /*5ab0*/  BRA `(.L_x_23895) ;  /* 0x00000004004c7947 */ /* 0x000fea0003800000 */
.L_x_23912:
[----:B------:R-:W-:-:S04]  /*5ac0*/  LOP3.LUT R22, R22, 0xffff, RZ, 0xc0, !PT ;  /* 0x0000ffff16167812 */ /* 0x000fc800078ec0ff */
[----:B------:R-:W-:-:S05]  /*5ad0*/  PRMT R3, R22, 0x8880, RZ ;  /* 0x0000888016037816 */ /* 0x000fca00000000ff */
[----:B------:R0:W-:Y:S01]  /*5ae0*/  STG.E desc[UR36][R8.64], R3 ;  /* 0x0000000308007986 */ /* 0x0001e2000c101924 */
[----:B------:R-:W-:Y:S05]  /*5af0*/  BRA `(.L_x_23895) ;  /* 0x00000004003c7947 */ /* 0x000fea0003800000 */
.L_x_23902:
        /* <DEDUP_REMOVED lines=10> */
.L_x_23915:
[----:B------:R-:W-:Y:S02]  /*5ba0*/  PRMT R4, R22, 0x8880, RZ ;  /* 0x0000888016047816 */ /* 0x000fe400000000ff */
[----:B------:R-:W-:Y:S02]  /*5bb0*/  CS2R R6, SRZ ;  /* 0x0000000000067805 */ /* 0x000fe4000001ff00 */
[----:B------:R-:W-:-:S06]  /*5bc0*/  PRMT R4, R4, 0x7710, RZ ;  /* 0x0000771004047816 */ /* 0x000fcc00000000ff */
[----:B------:R-:W0:Y:S02]  /*5bd0*/  I2F.F64.S16 R4, R4 ;  /* 0x0000000400047312 */ /* 0x000e240000101c00 */
[----:B0-----:R0:W-:Y:S01]  /*5be0*/  STG.E.128 desc[UR36][R8.64], R4 ;  /* 0x0000000408007986 */ /* 0x0011e2000c101d24 */
[----:B------:R-:W-:Y:S05]  /*5bf0*/  BRA `(.L_x_23895) ;  /* 0x0000000000fc7947 */ /* 0x000fea0003800000 */
.L_x_23914:
[----:B------:R-:W-:-:S13]  /*5c00*/  ISETP.NE.AND P0, PT, R0, 0xf, PT ;  /* 0x0000000f0000780c */ /* 0x000fda0003f05270 */
[----:B------:R-:W-:Y:S05]  /*5c10*/  @!P0 BRA `(.L_x_23916) ;  /* 0x0000000000e88947 */ /* 0x000fea0003800000 */
[----:B------:R-:W-:-:S13]  /*5c20*/  ISETP.NE.AND P0, PT, R0, 0x17, PT ;  /* 0x000000170000780c */ /* 0x000fda0003f05270 */
[----:B------:R-:W-:Y:S05]  /*5c30*/  @!P0 BRA `(.L_x_23917) ;  /* 0x0000000000908947 */ /* 0x000fea0003800000 */
[----:B------:R-:W-:-:S13]  /*5c40*/  ISETP.NE.AND P0, PT, R0, 0x18, PT ;  /* 0x000000180000780c */ /* 0x000fda0003f05270 */
[----:B------:R-:W-:Y:S05]  /*5c50*/  @!P0 BRA `(.L_x_23918) ;  /* 0x0000000000448947 */ /* 0x000fea0003800000 */
.L_x_23894:
        /* <DEDUP_REMOVED lines=16> */
.L_x_23919:
[----:B------:R-:W-:Y:S05]  /*5d60*/  BRA `(.L_x_23895) ;  /* 0x0000000000a07947 */ /* 0x000fea0003800000 */
.L_x_23918:
        /* <DEDUP_REMOVED lines=13> */
.L_x_23921:
[----:B------:R-:W-:Y:S05]  /*5e40*/  BSYNC.RECONVERGENT B0 ;  /* 0x0000000000007941 */ /* 0x000fea0003800200 */
.L_x_23920:
[----:B------:R-:W-:-:S05]  /*5e50*/  LOP3.LUT R3, R0, 0x80, R3, 0xf8, !PT ;  /* 0x0000008000037812 */ /* 0x000fca00078ef803 */
[----:B------:R0:W-:Y:S01]  /*5e60*/  STG.E.U8 desc[UR36][R8.64], R3 ;  /* 0x0000000308007986 */ /* 0x0001e2000c101124 */
[----:B------:R-:W-:Y:S05]  /*5e70*/  BRA `(.L_x_23895) ;  /* 0x00000000005c7947 */ /* 0x000fea0003800000 */
.L_x_23917:
        /* <DEDUP_REMOVED lines=12> */
.L_x_23923:
[----:B------:R-:W-:Y:S01]  /*5f40*/  IMAD.MOV.U32 R0, RZ, RZ, 0x7f ;  /* 0x0000007fff007424 */ /* 0x000fe200078e00ff */
[----:B------:R-:W-:-:S04]  /*5f50*/  ISETP.GT.U32.AND P0, PT, R3, 0x7f800000, PT ;  /* 0x7f8000000300780c */ /* 0x000fc80003f04070 */
[----:B------:R-:W-:-:S09]  /*5f60*/  SEL R0, R0, 0x7c, P0 ;  /* 0x0000007c00007807 */ /* 0x000fd20000000000 */
.L_x_23924:
[----:B------:R-:W-:Y:S05]  /*5f70*/  BSYNC.RECONVERGENT B0 ;  /* 0x0000000000007941 */ /* 0x000fea0003800200 */
.L_x_23922:
[----:B------:R-:W-:-:S04]  /*5f80*/  SHF.R.U32.HI R3, RZ, 0x18, R5 ;  /* 0x00000018ff037819 */ /* 0x000fc80000011605 */
[----:B------:R-:W-:-:S05]  /*5f90*/  LOP3.LUT R3, R0, 0x80, R3, 0xf8, !PT ;  /* 0x0000008000037812 */ /* 0x000fca00078ef803 */
[----:B------:R0:W-:Y:S01]  /*5fa0*/  STG.E.U8 desc[UR36][R8.64], R3 ;  /* 0x0000000308007986 */ /* 0x0001e2000c101124 */
[----:B------:R-:W-:Y:S05]  /*5fb0*/  BRA `(.L_x_23895) ;  /* 0x00000000000c7947 */ /* 0x000fea0003800000 */
.L_x_23916:
[----:B------:R-:W0:Y:S02]  /*5fc0*/  I2F.S8 R0, R22 ;  /* 0x0000001600007306 */ /* 0x000e240000001400 */
[----:B0-----:R-:W-:-:S05]  /*5fd0*/  F2FP.BF16.F32.PACK_AB R0, RZ, R0 ;  /* 0x00000000ff00723e */ /* 0x001fca00000010ff */
[----:B------:R0:W-:Y:S02]  /*5fe0*/  STG.E.U16 desc[UR36][R8.64], R0 ;  /* 0x0000000008007986 */ /* 0x0001e4000c101524 */
.L_x_23895:
[----:B------:R-:W-:-:S07]  /*5ff0*/  VIADD R25, R25, 0x80 ;  /* 0x0000008019197836 */ /* 0x000fce0000000000 */
.L_x_23852:
[----:B------:R-:W-:-:S13]  /*6000*/  ISETP.GE.AND P0, PT, R25, R16, PT ;  /* 0x000000101900720c */ /* 0x000fda0003f06270 */
[----:B------:R-:W-:Y:S05]  /*6010*/  @P0 BREAK.RELIABLE B6 ;  /* 0x0000000000060942 */ /* 0x000fea0003800100 */
[----:B------:R-:W-:Y:S05]  /*6020*/  @P0 BRA `(.L_x_23889) ;  /* 0x0000000c00e00947 */ /* 0x000fea0003800000 */
[----:B------:R-:W-:Y:S05]  /*6030*/  BSYNC.RELIABLE B6 ;  /* 0x0000000000067941 */ /* 0x000fea0003800100 */
.L_x_23851:
        /* <DEDUP_REMOVED lines=20> */
.L_x_23928:
[----:B------:R0:W-:Y:S01]  /*6180*/  STG.E.U8 desc[UR36][R8.64], R17 ;  /* 0x0000001108007986 */ /* 0x0001e2000c101124 */
[----:B------:R-:W-:Y:S05]  /*6190*/  BRA `(.L_x_23930) ;  /* 0x0000000c00807947 */ /* 0x000fea0003800000 */
.L_x_23927:
        /* <DEDUP_REMOVED lines=12> */
.L_x_23932:
[----:B------:R-:W-:-:S04]  /*6260*/  LOP3.LUT R17, R17, 0xffff, RZ, 0xc0, !PT ;  /* 0x0000ffff11117812 */ /* 0x000fc800078ec0ff */
[----:B------:R-:W-:-:S05]  /*6270*/  PRMT R3, R17, 0x8880, RZ ;  /* 0x0000888011037816 */ /* 0x000fca00000000ff */
[----:B------:R0:W-:Y:S01]  /*6280*/  STG.E desc[UR36][R8.64], R3 ;  /* 0x0000000308007986 */ /* 0x0001e2000c101924 */
[----:B------:R-:W-:Y:S05]  /*6290*/  BRA `(.L_x_23930) ;  /* 0x0000000c00407947 */ /* 0x000fea0003800000 */
.L_x_23931:
[----:B------:R-:W-:-:S04]  /*62a0*/  PRMT R3, R17, 0x8880, RZ ;  /* 0x0000888011037816 */ /* 0x000fc800000000ff */
[----:B------:R-:W-:-:S05]  /*62b0*/  PRMT R3, R3, 0x7710, RZ ;  /* 0x0000771003037816 */ /* 0x000fca00000000ff */
[----:B------:R0:W-:Y:S01]  /*62c0*/  STG.E.U16 desc[UR36][R8.64], R3 ;  /* 0x0000000308007986 */ /* 0x0001e2000c101524 */
[----:B------:R-:W-:Y:S05]  /*62d0*/  BRA `(.L_x_23930) ;  /* 0x0000000c00307947 */ /* 0x000fea0003800000 */
.L_x_23926:
        /* <DEDUP_REMOVED lines=9> */
.L_x_23934:
[----:B------:R-:W0:Y:S02]  /*6370*/  I2F.S8 R0, R17 ;  /* 0x0000001100007306 */ /* 0x000e240000001400 */
[----:B0-----:R-:W-:-:S05]  /*6380*/  F2FP.F16.F32.PACK_AB R0, RZ, R0 ;  /* 0x00000000ff00723e */ /* 0x001fca00000000ff */
[----:B------:R0:W-:Y:S01]  /*6390*/  STG.E.U16 desc[UR36][R8.64], R0 ;  /* 0x0000000008007986 */ /* 0x0001e2000c101524 */
[----:B------:R-:W-:Y:S05]  /*63a0*/  BRA `(.L_x_23930) ;  /* 0x0000000800fc7947 */ /* 0x000fea0003800000 */
.L_x_23933:
        /* <DEDUP_REMOVED lines=10> */
.L_x_23936:
[----:B------:R-:W0:Y:S02]  /*6450*/  I2F.S8 R17, R17 ;  /* 0x0000001100117306 */ /* 0x000e240000001400 */
[----:B0-----:R-:W-:-:S04]  /*6460*/  F2FP.F16.F32.PACK_AB R3, RZ, R17 ;  /* 0x00000011ff03723e */ /* 0x001fc800000000ff */
[----:B------:R-:W-:-:S05]  /*6470*/  PRMT R3, R3, 0x5410, RZ ;  /* 0x0000541003037816 */ /* 0x000fca00000000ff */
[----:B------:R0:W-:Y:S01]  /*6480*/  STG.E desc[UR36][R8.64], R3 ;  /* 0x0000000308007986 */ /* 0x0001e2000c101924 */
[----:B------:R-:W-:Y:S05]  /*6490*/  BRA `(.L_x_23930) ;  /* 0x0000000800c07947 */ /* 0x000fea0003800000 */
.L_x_23935:
[----:B------:R-:W-:-:S04]  /*64a0*/  PRMT R4, R17, 0x8880, RZ ;  /* 0x0000888011047816 */ /* 0x000fc800000000ff */
[----:B------:R-:W-:-:S06]  /*64b0*/  PRMT R4, R4, 0x7710, RZ ;  /* 0x0000771004047816 */ /* 0x000fcc00000000ff */
[----:B------:R-:W0:Y:S02]  /*64c0*/  I2F.F64.S16 R4, R4 ;  /* 0x0000000400047312 */ /* 0x000e240000101c00 */
[----:B0-----:R0:W-:Y:S01]  /*64d0*/  STG.E.64 desc[UR36][R8.64], R4 ;  /* 0x0000000408007986 */ /* 0x0011e2000c101b24 */
[----:B------:R-:W-:Y:S05]  /*64e0*/  BRA `(.L_x_23930) ;  /* 0x0000000800ac7947 */ /* 0x000fea0003800000 */
.L_x_23925:
        /* <DEDUP_REMOVED lines=14> */
.L_x_23940:
        /* <DEDUP_REMOVED lines=17> */
.L_x_23943:
[----:B------:R-:W-:-:S04]  /*66e0*/  SHF.R.U32.HI R3, RZ, 0x18, R17 ;  /* 0x00000018ff037819 */ /* 0x000fc80000011611 */
[----:B------:R-:W-:-:S04]  /*66f0*/  LOP3.LUT R0, R0, 0x80, R3, 0xf8, !PT ;  /* 0x0000008000007812 */ /* 0x000fc800078ef803 */
[----:B------:R-:W-:-:S07]  /*6700*/  PRMT R4, R0, 0x7610, R4 ;  /* 0x0000761000047816 */ /* 0x000fce0000000004 */
.L_x_23942:
[----:B------:R-:W-:Y:S05]  /*6710*/  BSYNC.RECONVERGENT B0 ;  /* 0x0000000000007941 */ /* 0x000fea0003800200 */
.L_x_23941:
[----:B------:R0:W-:Y:S01]  /*6720*/  STG.E.U8 desc[UR36][R8.64], R4 ;  /* 0x0000000408007986 */ /* 0x0001e2000c101124 */
[----:B------:R-:W-:Y:S05]  /*6730*/  BRA `(.L_x_23930) ;  /* 0x0000000800187947 */ /* 0x000fea0003800000 */
.L_x_23939:
        /* <DEDUP_REMOVED lines=17> */
.L_x_23946:
[----:B------:R-:W-:-:S04]  /*6850*/  SHF.R.U32.HI R3, RZ, 0x18, R17 ;  /* 0x00000018ff037819 */ /* 0x000fc80000011611 */
[----:B------:R-:W-:-:S04]  /*6860*/  LOP3.LUT R0, R0, 0x80, R3, 0xf8, !PT ;  /* 0x0000008000007812 */ /* 0x000fc800078ef803 */
[----:B------:R-:W-:-:S07]  /*6870*/  PRMT R4, R0, 0x7610, R4 ;  /* 0x0000761000047816 */ /* 0x000fce0000000004 */
.L_x_23945:
[----:B------:R-:W-:Y:S05]  /*6880*/  BSYNC.RECONVERGENT B0 ;  /* 0x0000000000007941 */ /* 0x000fea0003800200 */
.L_x_23944:
[----:B------:R0:W-:Y:S01]  /*6890*/  STG.E.U8 desc[UR36][R8.64], R4 ;  /* 0x0000000408007986 */ /* 0x0001e2000c101124 */
[----:B------:R-:W-:Y:S05]  /*68a0*/  BRA `(.L_x_23930) ;  /* 0x0000000400bc7947 */ /* 0x000fea0003800000 */
.L_x_23938:
        /* <DEDUP_REMOVED lines=22> */
.L_x_23948:
[----:B------:R-:W-:-:S04]  /*6a10*/  LOP3.LUT R17, R17, 0xffff, RZ, 0xc0, !PT ;  /* 0x0000ffff11117812 */ /* 0x000fc800078ec0ff */
[----:B------:R-:W-:-:S05]  /*6a20*/  PRMT R17, R17, 0x8880, RZ ;  /* 0x0000888011117816 */ /* 0x000fca00000000ff */
[----:B------:R-:W-:-:S05]  /*6a30*/  IMAD.MOV.U32 R4, RZ, RZ, R17 ;  /* 0x000000ffff047224 */ /* 0x000fca00078e0011 */
[----:B------:R-:W-:-:S05]  /*6a40*/  SHF.R.S32.HI R5, RZ, 0x1f, R4 ;  /* 0x0000001fff057819 */ /* 0x000fca0000011404 */
[----:B------:R0:W-:Y:S01]  /*6a50*/  STG.E.64 desc[UR36][R8.64], R4 ;  /* 0x0000000408007986 */ /* 0x0001e2000c101b24 */
[----:B------:R-:W-:Y:S05]  /*6a60*/  BRA `(.L_x_23930) ;  /* 0x00000004004c7947 */ /* 0x000fea0003800000 */
.L_x_23947:
[----:B------:R-:W-:-:S04]  /*6a70*/  LOP3.LUT R17, R17, 0xffff, RZ, 0xc0, !PT ;  /* 0x0000ffff11117812 */ /* 0x000fc800078ec0ff */
[----:B------:R-:W-:-:S05]  /*6a80*/  PRMT R3, R17, 0x8880, RZ ;  /* 0x0000888011037816 */ /* 0x000fca00000000ff */
[----:B------:R0:W-:Y:S01]  /*6a90*/  STG.E desc[UR36][R8.64], R3 ;  /* 0x0000000308007986 */ /* 0x0001e2000c101924 */
[----:B------:R-:W-:Y:S05]  /*6aa0*/  BRA `(.L_x_23930) ;  /* 0x00000004003c7947 */ /* 0x000fea0003800000 */
.L_x_23937:
        /* <DEDUP_REMOVED lines=10> */
.L_x_23950:
[----:B------:R-:W-:Y:S02]  /*6b50*/  PRMT R4, R17, 0x8880, RZ ;  /* 0x0000888011047816 */ /* 0x000fe400000000ff */
[----:B------:R-:W-:Y:S02]  /*6b60*/  CS2R R6, SRZ ;  /* 0x0000000000067805 */ /* 0x000fe4000001ff00 */
[----:B------:R-:W-:-:S06]  /*6b70*/  PRMT R4, R4, 0x7710, RZ ;  /* 0x0000771004047816 */ /* 0x000fcc00000000ff */
[----:B------:R-:W0:Y:S02]  /*6b80*/  I2F.F64.S16 R4, R4 ;  /* 0x0000000400047312 */ /* 0x000e240000101c00 */
[----:B0-----:R0:W-:Y:S01]  /*6b90*/  STG.E.128 desc[UR36][R8.64], R4 ;  /* 0x0000000408007986 */ /* 0x0011e2000c101d24 */
[----:B------:R-:W-:Y:S05]  /*6ba0*/  BRA `(.L_x_23930) ;  /* 0x0000000000fc7947 */ /* 0x000fea0003800000 */
.L_x_23949:
[----:B------:R-:W-:-:S13]  /*6bb0*/  ISETP.NE.AND P0, PT, R0, 0xf, PT ;  /* 0x0000000f0000780c */ /* 0x000fda0003f05270 */
[----:B------:R-:W-:Y:S05]  /*6bc0*/  @!P0 BRA `(.L_x_23951) ;  /* 0x0000000000e88947 */ /* 0x000fea0003800000 */
[----:B------:R-:W-:-:S13]  /*6bd0*/  ISETP.NE.AND P0, PT, R0, 0x17, PT ;  /* 0x000000170000780c */ /* 0x000fda0003f05270 */
[----:B------:R-:W-:Y:S05]  /*6be0*/  @!P0 BRA `(.L_x_23952) ;  /* 0x0000000000908947 */ /* 0x000fea0003800000 */
[----:B------:R-:W-:-:S13]  /*6bf0*/  ISETP.NE.AND P0, PT, R0, 0x18, PT ;  /* 0x000000180000780c */ /* 0x000fda0003f05270 */
[----:B------:R-:W-:Y:S05]  /*6c00*/  @!P0 BRA `(.L_x_23953) ;  /* 0x0000000000448947 */ /* 0x000fea0003800000 */
.L_x_23929:
        /* <DEDUP_REMOVED lines=16> */
.L_x_23954:
[----:B------:R-:W-:Y:S05]  /*6d10*/  BRA `(.L_x_23930) ;  /* 0x0000000000a07947 */ /* 0x000fea0003800000 */
.L_x_23953:
        /* <DEDUP_REMOVED lines=13> */
.L_x_23956:
[----:B------:R-:W-:Y:S05]  /*6df0*/  BSYNC.RECONVERGENT B0 ;  /* 0x0000000000007941 */ /* 0x000fea0003800200 */
.L_x_23955:
[----:B------:R-:W-:-:S05]  /*6e00*/  LOP3.LUT R3, R0, 0x80, R3, 0xf8, !PT ;  /* 0x0000008000037812 */ /* 0x000fca00078ef803 */
[----:B------:R4:W-:Y:S01]  /*6e10*/  STG.E.U8 desc[UR36][R8.64], R3 ;  /* 0x0000000308007986 */ /* 0x0009e2000c101124 */
[----:B------:R-:W-:Y:S05]  /*6e20*/  BRA `(.L_x_23930) ;  /* 0x00000000005c7947 */ /* 0x000fea0003800000 */
.L_x_23952:
        /* <DEDUP_REMOVED lines=12> */
.L_x_23958:
[----:B------:R-:W-:Y:S01]  /*6ef0*/  IMAD.MOV.U32 R0, RZ, RZ, 0x7f ;  /* 0x0000007fff007424 */ /* 0x000fe200078e00ff */
[----:B------:R-:W-:-:S04]  /*6f00*/  ISETP.GT.U32.AND P0, PT, R3, 0x7f800000, PT ;  /* 0x7f8000000300780c */ /* 0x000fc80003f04070 */
[----:B------:R-:W-:-:S09]  /*6f10*/  SEL R0, R0, 0x7c, P0 ;  /* 0x0000007c00007807 */ /* 0x000fd20000000000 */
.L_x_23959:
[----:B------:R-:W-:Y:S05]  /*6f20*/  BSYNC.RECONVERGENT B0 ;  /* 0x0000000000007941 */ /* 0x000fea0003800200 */
.L_x_23957:
[----:B------:R-:W-:-:S04]  /*6f30*/  SHF.R.U32.HI R3, RZ, 0x18, R17 ;  /* 0x00000018ff037819 */ /* 0x000fc80000011611 */
[----:B------:R-:W-:-:S05]  /*6f40*/  LOP3.LUT R3, R0, 0x80, R3, 0xf8, !PT ;  /* 0x0000008000037812 */ /* 0x000fca00078ef803 */
[----:B------:R3:W-:Y:S01]  /*6f50*/  STG.E.U8 desc[UR36][R8.64], R3 ;  /* 0x0000000308007986 */ /* 0x0007e2000c101124 */
[----:B------:R-:W-:Y:S05]  /*6f60*/  BRA `(.L_x_23930) ;  /* 0x00000000000c7947 */ /* 0x000fea0003800000 */
.L_x_23951:
[----:B------:R-:W0:Y:S02]  /*6f70*/  I2F.S8 R0, R17 ;  /* 0x0000001100007306 */ /* 0x000e240000001400 */
[----:B0-----:R-:W-:-:S05]  /*6f80*/  F2FP.BF16.F32.PACK_AB R0, RZ, R0 ;  /* 0x00000000ff00723e */ /* 0x001fca00000010ff */
[----:B------:R0:W-:Y:S02]  /*6f90*/  STG.E.U16 desc[UR36][R8.64], R0 ;  /* 0x0000000008007986 */ /* 0x0001e4000c101524 */
.L_x_23930:
[----:B------:R-:W-:-:S07]  /*6fa0*/  VIADD R25, R25, 0x80 ;  /* 0x0000008019197836 */ /* 0x000fce0000000000 */
.L_x_23889:
[----:B------:R-:W-:Y:S05]  /*6fb0*/  BSYNC.RECONVERGENT B7 ;  /* 0x0000000000077941 */ /* 0x000fea0003800200 */
.L_x_23850:
[----:B------:R-:W-:-:S13]  /*6fc0*/  ISETP.GE.AND P0, PT, R25, R16, PT ;  /* 0x000000101900720c */ /* 0x000fda0003f06270 */
[----:B------:R-:W-:Y:S05]  /*6fd0*/  @P0 EXIT ;  /* 0x000000000000094d */ /* 0x000fea0003800000 */
[----:B0-23--:R-:W0:Y:S01]  /*6fe0*/  LDC.64 R4, c[0x0][0x388] ;  /* 0x0000e200ff047b82 */ /* 0x00de220000000a00 */
[----:B------:R-:W4:Y:S01]  /*6ff0*/  LDCU UR4, c[0x0][0x3a8] ;  /* 0x00007500ff0477ac */ /* 0x000f220008000800 */
[----:B------:R-:W-:Y:S01]  /*7000*/  PRMT R0, R19, 0x9910, RZ ;  /* 0x0000991013007816 */ /* 0x000fe200000000ff */
[----:B------:R-:W-:-:S03]  /*7010*/  IMAD R2, R2, 0x200, R25 ;  /* 0x0000020002027824 */ /* 0x000fc600078e0219 */
[----:B------:R-:W-:Y:S01]  /*7020*/  ISETP.GT.AND P1, PT, R0, 0x9, PT ;  /* 0x000000090000780c */ /* 0x000fe20003f24270 */
[----:B----4-:R-:W-:-:S05]  /*7030*/  IMAD R3, R2, UR4, RZ ;  /* 0x0000000402037c24 */ /* 0x010fca000f8e02ff */
        /* <DEDUP_REMOVED lines=11> */
[----:B-1----:R-:W-:Y:S01]  /*70f0*/  STG.E.U8 desc[UR36][R2.64], R18 ;  /* 0x0000001202007986 */ /* 0x002fe2000c101124 */
[----:B------:R-:W-:Y:S05]  /*7100*/  EXIT ;  /* 0x000000000000794d */ /* 0x000fea0003800000 */
.L_x_23963:
[----:B-1----:R-:W-:Y:S01]  /*7110*/  STG.E.U8 desc[UR36][R2.64], R18 ;  /* 0x0000001202007986 */ /* 0x002fe2000c101124 */
[----:B------:R-:W-:Y:S05]  /*7120*/  EXIT ;  /* 0x000000000000794d */ /* 0x000fea0003800000 */
.L_x_23962:
[----:B------:R-:W-:-:S13]  /*7130*/  ISETP.NE.AND P0, PT, R0, 0x2, PT ;  /* 0x000000020000780c */ /* 0x000fda0003f05270 */
[----:B------:R-:W-:Y:S05]  /*7140*/  @!P0 BRA `(.L_x_23965) ;  /* 0x0000000000388947 */ /* 0x000fea0003800000 */
[----:B------:R-:W-:-:S13]  /*7150*/  ISETP.NE.AND P0, PT, R0, 0x3, PT ;  /* 0x000000030000780c */ /* 0x000fda0003f05270 */
[----:B------:R-:W-:Y:S05]  /*7160*/  @!P0 BRA `(.L_x_23966) ;  /* 0x0000000000208947 */ /* 0x000fea0003800000 */
[----:B------:R-:W-:-:S13]  /*7170*/  ISETP.NE.AND P0, PT, R0, 0x4, PT ;  /* 0x000000040000780c */ /* 0x000fda0003f05270 */
[----:B------:R-:W-:Y:S05]  /*7180*/  @P0 BRA `(.L_x_23964) ;  /* 0x0000000800840947 */ /* 0x000fea0003800000 */
[----:B-1----:R-:W-:-:S04]  /*7190*/  LOP3.LUT R18, R18, 0xffff, RZ, 0xc0, !PT ;  /* 0x0000ffff12127812 */ /* 0x002fc800078ec0ff */
[----:B------:R-:W-:-:S05]  /*71a0*/  PRMT R18, R18, 0x8880, RZ ;  /* 0x0000888012127816 */ /* 0x000fca00000000ff */
[----:B------:R-:W-:-:S05]  /*71b0*/  IMAD.MOV.U32 R4, RZ, RZ, R18 ;  /* 0x000000ffff047224 */ /* 0x000fca00078e0012 */
[----:B------:R-:W-:-:S05]  /*71c0*/  SHF.R.S32.HI R5, RZ, 0x1f, R4 ;  /* 0x0000001fff057819 */ /* 0x000fca0000011404 */
[----:B------:R-:W-:Y:S01]  /*71d0*/  STG.E.64 desc[UR36][R2.64], R4 ;  /* 0x0000000402007986 */ /* 0x000fe2000c101b24 */
[----:B------:R-:W-:Y:S05]  /*71e0*/  EXIT ;  /* 0x000000000000794d */ /* 0x000fea0003800000 */
.L_x_23966:
[----:B-1----:R-:W-:-:S04]  /*71f0*/  LOP3.LUT R18, R18, 0xffff, RZ, 0xc0, !PT ;  /* 0x0000ffff12127812 */ /* 0x002fc800078ec0ff */
[----:B------:R-:W-:-:S05]  /*7200*/  PRMT R5, R18, 0x8880, RZ ;  /* 0x0000888012057816 */ /* 0x000fca00000000ff */
[----:B------:R-:W-:Y:S01]  /*7210*/  STG.E desc[UR36][R2.64], R5 ;  /* 0x0000000502007986 */ /* 0x000fe2000c101924 */
[----:B------:R-:W-:Y:S05]  /*7220*/  EXIT ;  /* 0x000000000000794d */ /* 0x000fea0003800000 */
.L_x_23965:
[----:B-1----:R-:W-:-:S04]  /*7230*/  PRMT R5, R18, 0x8880, RZ ;  /* 0x0000888012057816 */ /* 0x002fc800000000ff */
[----:B------:R-:W-:-:S05]  /*7240*/  PRMT R5, R5, 0x7710, RZ ;  /* 0x0000771005057816 */ /* 0x000fca00000000ff */
[----:B------:R-:W-:Y:S01]  /*7250*/  STG.E.U16 desc[UR36][R2.64], R5 ;  /* 0x0000000502007986 */ /* 0x000fe2000c101524 */
[----:B------:R-:W-:Y:S05]  /*7260*/  EXIT ;  /* 0x000000000000794d */ /* 0x000fea0003800000 */
.L_x_23961:
[----:B------:R-:W-:-:S13]  /*7270*/  ISETP.GT.AND P0, PT, R0, 0x6, PT ;  /* 0x000000060000780c */ /* 0x000fda0003f04270 */
[----:B------:R-:W-:Y:S05]  /*7280*/  @P0 BRA `(.L_x_23967) ;  /* 0x00000000002c0947 */ /* 0x000fea0003800000 */
[----:B------:R-:W-:-:S13]  /*7290*/  ISETP.NE.AND P0, PT, R0, 0x5, PT ;  /* 0x000000050000780c */ /* 0x000fda0003f05270 */
[----:B------:R-:W-:Y:S05]  /*72a0*/  @!P0 BRA `(.L_x_23968) ;  /* 0x0000000000148947 */ /* 0x000fea0003800000 */
[----:B------:R-:W-:-:S13]  /*72b0*/  ISETP.NE.AND P0, PT, R0, 0x6, PT ;  /* 0x000000060000780c */ /* 0x000fda0003f05270 */
[----:B------:R-:W-:Y:S05]  /*72c0*/  @P0 BRA `(.L_x_23964) ;  /* 0x0000000800340947 */ /* 0x000fea0003800000 */
[----:B-1----:R-:W0:Y:S02]  /*72d0*/  I2F.S8 R5, R18 ;  /* 0x0000001200057306 */ /* 0x002e240000001400 */
[----:B0-----:R-:W-:Y:S01]  /*72e0*/  STG.E desc[UR36][R2.64], R5 ;  /* 0x0000000502007986 */ /* 0x001fe2000c101924 */
[----:B------:R-:W-:Y:S05]  /*72f0*/  EXIT ;  /* 0x000000000000794d */ /* 0x000fea0003800000 */
.L_x_23968:
[----:B-1----:R-:W0:Y:S02]  /*7300*/  I2F.S8 R0, R18 ;  /* 0x0000001200007306 */ /* 0x002e240000001400 */
[----:B0-----:R-:W-:-:S05]  /*7310*/  F2FP.F16.F32.PACK_AB R0, RZ, R0 ;  /* 0x00000000ff00723e */ /* 0x001fca00000000ff */
[----:B------:R-:W-:Y:S01]  /*7320*/  STG.E.U16 desc[UR36][R2.64], R0 ;  /* 0x0000000002007986 */ /* 0x000fe2000c101524 */
[----:B------:R-:W-:Y:S05]  /*7330*/  EXIT ;  /* 0x000000000000794d */ /* 0x000fea0003800000 */
.L_x_23967:
[----:B------:R-:W-:-:S13]  /*7340*/  ISETP.NE.AND P0, PT, R0, 0x7, PT ;  /* 0x000000070000780c */ /* 0x000fda0003f05270 */
[----:B------:R-:W-:Y:S05]  /*7350*/  @!P0 BRA `(.L_x_23969) ;  /* 0x0000000000348947 */ /* 0x000fea0003800000 */
[----:B------:R-:W-:-:S13]  /*7360*/  ISETP.NE.AND P0, PT, R0, 0x8, PT ;  /* 0x000000080000780c */ /* 0x000fda0003f05270 */
[----:B------:R-:W-:Y:S05]  /*7370*/  @!P0 BRA `(.L_x_23970) ;  /* 0x0000000000188947 */ /* 0x000fea0003800000 */
[----:B------:R-:W-:-:S13]  /*7380*/  ISETP.NE.AND P0, PT, R0, 0x9, PT ;  /* 0x000000090000780c */ /* 0x000fda0003f05270 */
[----:B------:R-:W-:Y:S05]  /*7390*/  @P0 BRA `(.L_x_23964) ;  /* 0x0000000800000947 */ /* 0x000fea0003800000 */
[----:B-1----:R-:W0:Y:S01]  /*73a0*/  I2F.S8 R18, R18 ;  /* 0x0000001200127306 */ /* 0x002e220000001400 */
[----:B------:R-:W-:-:S05]  /*73b0*/  IMAD.MOV.U32 R19, RZ, RZ, RZ ;  /* 0x000000ffff137224 */ /* 0x000fca00078e00ff */
[----:B0-----:R-:W-:Y:S01]  /*73c0*/  STG.E.64 desc[UR36][R2.64], R18 ;  /* 0x0000001202007986 */ /* 0x001fe2000c101b24 */
[----:B------:R-:W-:Y:S05]  /*73d0*/  EXIT ;  /* 0x000000000000794d */ /* 0x000fea0003800000 */
.L_x_23970:
[----:B-1----:R-:W0:Y:S02]  /*73e0*/  I2F.S8 R18, R18 ;  /* 0x0000001200127306 */ /* 0x002e240000001400 */
[----:B0-----:R-:W-:-:S04]  /*73f0*/  F2FP.F16.F32.PACK_AB R5, RZ, R18 ;  /* 0x00000012ff05723e */ /* 0x001fc800000000ff */
[----:B------:R-:W-:-:S05]  /*7400*/  PRMT R5, R5, 0x5410, RZ ;  /* 0x0000541005057816 */ /* 0x000fca00000000ff */
[----:B------:R-:W-:Y:S01]  /*7410*/  STG.E desc[UR36][R2.64], R5 ;  /* 0x0000000502007986 */ /* 0x000fe2000c101924 */
[----:B------:R-:W-:Y:S05]  /*7420*/  EXIT ;  /* 0x000000000000794d */ /* 0x000fea0003800000 */
.L_x_23969:
[----:B-1----:R-:W-:-:S04]  /*7430*/  PRMT R4, R18, 0x8880, RZ ;  /* 0x0000888012047816 */ /* 0x002fc800000000ff */
[----:B------:R-:W-:-:S06]  /*7440*/  PRMT R4, R4, 0x7710, RZ ;  /* 0x0000771004047816 */ /* 0x000fcc00000000ff */
[----:B------:R-:W0:Y:S02]  /*7450*/  I2F.F64.S16 R4, R4 ;  /* 0x0000000400047312 */ /* 0x000e240000101c00 */
[----:B0-----:R-:W-:Y:S01]  /*7460*/  STG.E.64 desc[UR36][R2.64], R4 ;  /* 0x0000000402007986 */ /* 0x001fe2000c101b24 */
[----:B------:R-:W-:Y:S05]  /*7470*/  EXIT ;  /* 0x000000000000794d */ /* 0x000fea0003800000 */
.L_x_23960:
        /* <DEDUP_REMOVED lines=10> */
[----:B-1----:R-:W-:-:S04]  /*7520*/  PRMT R5, R18, 0x8880, RZ ;  /* 0x0000888012057816 */ /* 0x002fc800000000ff */
[----:B------:R-:W-:-:S05]  /*7530*/  PRMT R5, R5, 0x7710, RZ ;  /* 0x0000771005057816 */ /* 0x000fca00000000ff */
[----:B------:R-:W-:Y:S01]  /*7540*/  STG.E.U16 desc[UR36][R2.64], R5 ;  /* 0x0000000502007986 */ /* 0x000fe2000c101524 */
[----:B------:R-:W-:Y:S05]  /*7550*/  EXIT ;  /* 0x000000000000794d */ /* 0x000fea0003800000 */
.L_x_23974:
[----:B-1----:R-:W0:Y:S01]  /*7560*/  I2F.S8 R5, R18 ;  /* 0x0000001200057306 */ /* 0x002e220000001400 */
        /* <DEDUP_REMOVED lines=17> */
.L_x_23977:
[----:B------:R-:W-:-:S04]  /*7680*/  SHF.R.U32.HI R5, RZ, 0x18, R5 ;  /* 0x00000018ff057819 */ /* 0x000fc80000011605 */
[----:B------:R-:W-:-:S07]  /*7690*/  LOP3.LUT R0, R0, 0x80, R5, 0xf8, !PT ;  /* 0x0000008000007812 */ /* 0x000fce00078ef805 */
.L_x_23976:
[----:B------:R-:W-:Y:S05]  /*76a0*/  BSYNC.RECONVERGENT B0 ;  /* 0x0000000000007941 */ /* 0x000fea0003800200 */
.L_x_23975:
[----:B------:R-:W-:Y:S01]  /*76b0*/  STG.E.U8 desc[UR36][R2.64], R0 ;  /* 0x0000000002007986 */ /* 0x000fe2000c101124 */
[----:B------:R-:W-:Y:S05]  /*76c0*/  EXIT ;  /* 0x000000000000794d */ /* 0x000fea0003800000 */
.L_x_23973:
        /* <DEDUP_REMOVED lines=18> */
.L_x_23980:
[----:B------:R-:W-:-:S04]  /*77f0*/  SHF.R.U32.HI R5, RZ, 0x18, R5 ;  /* 0x00000018ff057819 */ /* 0x000fc80000011605 */
[----:B------:R-:W-:-:S07]  /*7800*/  LOP3.LUT R0, R0, 0x80, R5, 0xf8, !PT ;  /* 0x0000008000007812 */ /* 0x000fce00078ef805 */
.L_x_23979:
[----:B------:R-:W-:Y:S05]  /*7810*/  BSYNC.RECONVERGENT B0 ;  /* 0x0000000000007941 */ /* 0x000fea0003800200 */
.L_x_23978:
[----:B------:R-:W-:Y:S01]  /*7820*/  STG.E.U8 desc[UR36][R2.64], R0 ;  /* 0x0000000002007986 */ /* 0x000fe2000c101124 */
[----:B------:R-:W-:Y:S05]  /*7830*/  EXIT ;  /* 0x000000000000794d */ /* 0x000fea0003800000 */
.L_x_23972:
[----:B------:R-:W-:-:S13]  /*7840*/  ISETP.NE.AND P0, PT, R0, 0x1c, PT ;  /* 0x0000001c0000780c */ /* 0x000fda0003f05270 */
[----:B------:R-:W-:Y:S05]  /*7850*/  @!P0 BRA `(.L_x_23981) ;  /* 0x0000000000688947 */ /* 0x000fea0003800000 */
[----:B------:R-:W-:-:S13]  /*7860*/  ISETP.NE.AND P0, PT, R0, 0x1d, PT ;  /* 0x0000001d0000780c */ /* 0x000fda0003f05270 */
[----:B------:R-:W-:Y:S05]  /*7870*/  @!P0 BRA `(.L_x_23982) ;  /* 0x0000000000488947 */ /* 0x000fea0003800000 */
[----:B------:R-:W-:-:S13]  /*7880*/  ISETP.NE.AND P0, PT, R0, 0x2c, PT ;  /* 0x0000002c0000780c */ /* 0x000fda0003f05270 */
[----:B------:R-:W-:Y:S05]  /*7890*/  @P0 BRA `(.L_x_23964) ;  /* 0x0000000000c00947 */ /* 0x000fea0003800000 */
[----:B-1----:R-:W0:Y:S02]  /*78a0*/  I2F.S8 R18, R18 ;  /* 0x0000001200127306 */ /* 0x002e240000001400 */
        /* <DEDUP_REMOVED lines=15> */
.L_x_23982:
[----:B-1----:R-:W-:-:S04]  /*79a0*/  LOP3.LUT R18, R18, 0xffff, RZ, 0xc0, !PT ;  /* 0x0000ffff12127812 */ /* 0x002fc800078ec0ff */
[----:B------:R-:W-:-:S05]  /*79b0*/  PRMT R18, R18, 0x8880, RZ ;  /* 0x0000888012127816 */ /* 0x000fca00000000ff */
[----:B------:R-:W-:-:S05]  /*79c0*/  IMAD.MOV.U32 R4, RZ, RZ, R18 ;  /* 0x000000ffff047224 */ /* 0x000fca00078e0012 */
[----:B------:R-:W-:-:S05]  /*79d0*/  SHF.R.S32.HI R5, RZ, 0x1f, R4 ;  /* 0x0000001fff057819 */ /* 0x000fca0000011404 */
[----:B------:R-:W-:Y:S01]  /*79e0*/  STG.E.64 desc[UR36][R2.64], R4 ;  /* 0x0000000402007986 */ /* 0x000fe2000c101b24 */
[----:B------:R-:W-:Y:S05]  /*79f0*/  EXIT ;  /* 0x000000000000794d */ /* 0x000fea0003800000 */
.L_x_23981:
[----:B-1----:R-:W-:-:S04]  /*7a00*/  LOP3.LUT R18, R18, 0xffff, RZ, 0xc0, !PT ;  /* 0x0000ffff12127812 */ /* 0x002fc800078ec0ff */
[----:B------:R-:W-:-:S05]  /*7a10*/  PRMT R5, R18, 0x8880, RZ ;  /* 0x0000888012057816 */ /* 0x000fca00000000ff */
[----:B------:R-:W-:Y:S01]  /*7a20*/  STG.E desc[UR36][R2.64], R5 ;  /* 0x0000000502007986 */ /* 0x000fe2000c101924 */
[----:B------:R-:W-:Y:S05]  /*7a30*/  EXIT ;  /* 0x000000000000794d */ /* 0x000fea0003800000 */
.L_x_23971:
[----:B------:R-:W-:-:S13]  /*7a40*/  ISETP.GT.AND P0, PT, R0, 0xe, PT ;  /* 0x0000000e0000780c */ /* 0x000fda0003f04270 */
[----:B------:R-:W-:Y:S05]  /*7a50*/  @P0 BRA `(.L_x_23983) ;  /* 0x0000000000380947 */ /* 0x000fea0003800000 */
[----:B------:R-:W-:-:S13]  /*7a60*/  ISETP.NE.AND P0, PT, R0, 0xa, PT ;  /* 0x0000000a0000780c */ /* 0x000fda0003f05270 */
[----:B------:R-:W-:Y:S05]  /*7a70*/  @!P0 BRA `(.L_x_23984) ;  /* 0x0000000000188947 */ /* 0x000fea0003800000 */
[----:B------:R-:W-:-:S13]  /*7a80*/  ISETP.NE.AND P0, PT, R0, 0xb, PT ;  /* 0x0000000b0000780c */ /* 0x000fda0003f05270 */
[----:B------:R-:W-:Y:S05]  /*7a90*/  @P0 BRA `(.L_x_23964) ;  /* 0x0000000000400947 */ /* 0x000fea0003800000 */
[----:B-1----:R-:W-:-:S04]  /*7aa0*/  LOP3.LUT P0, RZ, R18, 0xff, RZ, 0xc0, !PT ;  /* 0x000000ff12ff7812 */ /* 0x002fc8000780c0ff */
[----:B------:R-:W-:-:S05]  /*7ab0*/  SEL R5, RZ, 0x1, !P0 ;  /* 0x00000001ff057807 */ /* 0x000fca0004000000 */
[----:B------:R-:W-:Y:S01]  /*7ac0*/  STG.E.U8 desc[UR36][R2.64], R5 ;  /* 0x0000000502007986 */ /* 0x000fe2000c101124 */
[----:B------:R-:W-:Y:S05]  /*7ad0*/  EXIT ;  /* 0x000000000000794d */ /* 0x000fea0003800000 */
.L_x_23984:
[----:B-1----:R-:W-:Y:S02]  /*7ae0*/  PRMT R4, R18, 0x8880, RZ ;  /* 0x0000888012047816 */ /* 0x002fe400000000ff */
[----:B------:R-:W-:Y:S02]  /*7af0*/  CS2R R6, SRZ ;  /* 0x0000000000067805 */ /* 0x000fe4000001ff00 */
[----:B------:R-:W-:-:S06]  /*7b00*/  PRMT R4, R4, 0x7710, RZ ;  /* 0x0000771004047816 */ /* 0x000fcc00000000ff */
[----:B------:R-:W0:Y:S02]  /*7b10*/  I2F.F64.S16 R4, R4 ;  /* 0x0000000400047312 */ /* 0x000e240000101c00 */
[----:B0-----:R-:W-:Y:S01]  /*7b20*/  STG.E.128 desc[UR36][R2.64], R4 ;  /* 0x0000000402007986 */ /* 0x001fe2000c101d24 */
[----:B------:R-:W-:Y:S05]  /*7b30*/  EXIT ;  /* 0x000000000000794d */ /* 0x000fea0003800000 */
.L_x_23983:
[----:B------:R-:W-:-:S13]  /*7b40*/  ISETP.NE.AND P0, PT, R0, 0xf, PT ;  /* 0x0000000f0000780c */ /* 0x000fda0003f05270 */
[----:B------:R-:W-:Y:S05]  /*7b50*/  @!P0 BRA `(.L_x_23985) ;  /* 0x0000000000e88947 */ /* 0x000fea0003800000 */
[----:B------:R-:W-:-:S13]  /*7b60*/  ISETP.NE.AND P0, PT, R0, 0x17, PT ;  /* 0x000000170000780c */ /* 0x000fda0003f05270 */
[----:B------:R-:W-:Y:S05]  /*7b70*/  @!P0 BRA `(.L_x_23986) ;  /* 0x0000000000908947 */ /* 0x000fea0003800000 */
[----:B------:R-:W-:-:S13]  /*7b80*/  ISETP.NE.AND P0, PT, R0, 0x18, PT ;  /* 0x000000180000780c */ /* 0x000fda0003f05270 */
[----:B------:R-:W-:Y:S05]  /*7b90*/  @!P0 BRA `(.L_x_23987) ;  /* 0x0000000000448947 */ /* 0x000fea0003800000 */
.L_x_23964:
[----:B------:R-:W-:Y:S01]  /*7ba0*/  MOV R0, 0x0 ;  /* 0x0000000000007802 */ /* 0x000fe20000000f00 */
[----:B------:R-:W0:Y:S01]  /*7bb0*/  LDCU.64 UR4, c[0x4][0x178] ;  /* 0x01002f00ff0477ac */ /* 0x000e220008000a00 */
[----:B------:R-:W-:Y:S02]  /*7bc0*/  IMAD.MOV.U32 R8, RZ, RZ, 0x65 ;  /* 0x00000065ff087424 */ /* 0x000fe400078e00ff */
[----:B------:R2:W3:Y:S01]  /*7bd0*/  LDC.64 R2, c[0x4][R0] ;  /* 0x0100000000027b82 */ /* 0x0004e20000000a00 */
[----:B------:R-:W4:Y:S01]  /*7be0*/  LDCU.64 UR6, c[0x4][0x180] ;  /* 0x01003000ff0677ac */ /* 0x000f220008000a00 */
[----:B------:R-:W-:Y:S02]  /*7bf0*/  IMAD.MOV.U32 R12, RZ, RZ, 0x1 ;  /* 0x00000001ff0c7424 */ /* 0x000fe400078e00ff */
[----:B------:R-:W-:Y:S01]  /*7c00*/  IMAD.MOV.U32 R13, RZ, RZ, RZ ;  /* 0x000000ffff0d7224 */ /* 0x000fe200078e00ff */
[----:B------:R-:W5:Y:S01]  /*7c10*/  LDCU.64 UR8, c[0x4][0x20] ;  /* 0x01000400ff0877ac */ /* 0x000f620008000a00 */
[----:B0-----:R-:W-:-:S02]  /*7c20*/  IMAD.U32 R4, RZ, RZ, UR4 ;  /* 0x00000004ff047e24 */ /* 0x001fc4000f8e00ff */
[----:B------:R-:W-:Y:S02]  /*7c30*/  IMAD.U32 R5, RZ, RZ, UR5 ;  /* 0x00000005ff057e24 */ /* 0x000fe4000f8e00ff */
[----:B----4-:R-:W-:Y:S02]  /*7c40*/  IMAD.U32 R6, RZ, RZ, UR6 ;  /* 0x00000006ff067e24 */ /* 0x010fe4000f8e00ff */
[----:B------:R-:W-:Y:S02]  /*7c50*/  IMAD.U32 R7, RZ, RZ, UR7 ;  /* 0x00000007ff077e24 */ /* 0x000fe4000f8e00ff */
[----:B-----5:R-:W-:Y:S02]  /*7c60*/  IMAD.U32 R10, RZ, RZ, UR8 ;  /* 0x00000008ff0a7e24 */ /* 0x020fe4000f8e00ff */
[----:B--2---:R-:W-:-:S07]  /*7c70*/  IMAD.U32 R11, RZ, RZ, UR9 ;  /* 0x00000009ff0b7e24 */ /* 0x004fce000f8e00ff */
[----:B------:R-:W-:-:S07]  /*7c80*/  LEPC R20, `(.L_x_23988) ;  /* 0x000000001014794e */ /* 0x000fce0000000000 */
[----:B-1-3--:R-:W-:Y:S05]  /*7c90*/  CALL.ABS.NOINC R2 ;  /* 0x0000000002007343 */ /* 0x00afea0003c00000 */
.L_x_23988:
[----:B------:R-:W-:Y:S05]  /*7ca0*/  EXIT ;  /* 0x000000000000794d */ /* 0x000fea0003800000 */
.L_x_23987:
[----:B-1----:R-:W0:Y:S01]  /*7cb0*/  I2F.S8 R7, R18 ;  /* 0x0000001200077306 */ /* 0x002e220000001400 */
        /* <DEDUP_REMOVED lines=12> */
.L_x_23990:
[----:B------:R-:W-:Y:S05]  /*7d80*/  BSYNC.RECONVERGENT B0 ;  /* 0x0000000000007941 */ /* 0x000fea0003800200 */
.L_x_23989:
[----:B------:R-:W-:-:S05]  /*7d90*/  LOP3.LUT R5, R0, 0x80, R5, 0xf8, !PT ;  /* 0x0000008000057812 */ /* 0x000fca00078ef805 */
[----:B------:R-:W-:Y:S01]  /*7da0*/  STG.E.U8 desc[UR36][R2.64], R5 ;  /* 0x0000000502007986 */ /* 0x000fe2000c101124 */
[----:B------:R-:W-:Y:S05]  /*7db0*/  EXIT ;  /* 0x000000000000794d */ /* 0x000fea0003800000 */
.L_x_23986:
[----:B-1----:R-:W0:Y:S01]  /*7dc0*/  I2F.S8 R5, R18 ;  /* 0x0000001200057306 */ /* 0x002e220000001400 */
        /* <DEDUP_REMOVED lines=11> */
.L_x_23992:
[----:B------:R-:W-:Y:S01]  /*7e80*/  IMAD.MOV.U32 R0, RZ, RZ, 0x7f ;  /* 0x0000007fff007424 */ /* 0x000fe200078e00ff */
[----:B------:R-:W-:-:S04]  /*7e90*/  ISETP.GT.U32.AND P0, PT, R4, 0x7f800000, PT ;  /* 0x7f8000000400780c */ /* 0x000fc80003f04070 */
[----:B------:R-:W-:-:S09]  /*7ea0*/  SEL R0, R0, 0x7c, P0 ;  /* 0x0000007c00007807 */ /* 0x000fd20000000000 */
.L_x_23993:
[----:B------:R-:W-:Y:S05]  /*7eb0*/  BSYNC.RECONVERGENT B0 ;  /* 0x0000000000007941 */ /* 0x000fea0003800200 */
.L_x_23991:
[----:B------:R-:W-:-:S04]  /*7ec0*/  SHF.R.U32.HI R5, RZ, 0x18, R5 ;  /* 0x00000018ff057819 */ /* 0x000fc80000011605 */
[----:B------:R-:W-:-:S05]  /*7ed0*/  LOP3.LUT R5, R0, 0x80, R5, 0xf8, !PT ;  /* 0x0000008000057812 */ /* 0x000fca00078ef805 */
[----:B------:R-:W-:Y:S01]  /*7ee0*/  STG.E.U8 desc[UR36][R2.64], R5 ;  /* 0x0000000502007986 */ /* 0x000fe2000c101124 */
[----:B------:R-:W-:Y:S05]  /*7ef0*/  EXIT ;  /* 0x000000000000794d */ /* 0x000fea0003800000 */
.L_x_23985:
[----:B-1----:R-:W0:Y:S02]  /*7f00*/  I2F.S8 R0, R18 ;  /* 0x0000001200007306 */ /* 0x002e240000001400 */
[----:B0-----:R-:W-:-:S05]  /*7f10*/  F2FP.BF16.F32.PACK_AB R0, RZ, R0 ;  /* 0x00000000ff00723e */ /* 0x001fca00000010ff */
[----:B------:R-:W-:Y:S01]  /*7f20*/  STG.E.U16 desc[UR36][R2.64], R0 ;  /* 0x0000000002007986 */ /* 0x000fe2000c101524 */
[----:B------:R-:W-:Y:S05]  /*7f30*/  EXIT ;  /* 0x000000000000794d */ /* 0x000fea0003800000 */
        .weak           $__internal_29_$__cuda_sm20_rem_s16
        .type           $__internal_29_$__cuda_sm20_rem_s16,@function
        .size           $__internal_29_$__cuda_sm20_rem_s16,(.L_x_54681 - $__internal_29_$__cuda_sm20_rem_s16)
$__internal_29_$__cuda_sm20_rem_s16:
        /* <DEDUP_REMOVED lines=13> */
[----:B0-----:R-:W-:-:S04]  /*8010*/  FMUL R8, R8, R9 ;  /* 0x0000000908087220 */ /* 0x001fc80000400000 */
[----:B------:R-:W-:-:S04]  /*8020*/  VIADD R8, R8, 0x2 ;  /* 0x0000000208087836 */ /* 0x000fc80000000000 */
[----:B------:R-:W-:Y:S01]  /*8030*/  FMUL.RZ R7, R7, R8 ;  /* 0x0000000807077220 */ /* 0x000fe2000040c000 */
[----:B------:R-:W-:Y:S01]  /*8040*/  IABS R8, R5 ;  /* 0x0000000500087213 */ /* 0x000fe20000000000 */
[----:B------:R-:W-:-:S04]  /*8050*/  IMAD.MOV R5, RZ, RZ, -R6 ;  /* 0x000000ffff057224 */ /* 0x000fc800078e0a06 */
        /* <DEDUP_REMOVED lines=8> */
[----:B------:R-:W-:Y:S05]  /*80e0*/  RET.REL.NODEC R4 `(_ZN2at6native27unrolled_elementwise_kernelINS0_13BUnaryFunctorIaaaZZZNS0_16fmod_kernel_cudaERNS_18TensorIteratorBaseEENKUlvE_clEvENKUlvE0_clEvEUlaaE_EESt5arrayIPcLm2EELi4E23TrivialOffsetCalculatorILi1EjESD_NS0_6memory12LoadWithCastILi1EEENSE_13StoreWithCastILi1EEEEEviT_T0_T2_T3_T4_T5_) ;  /* 0xffffff7c04c47950 */ /* 0x000fea0003c3ffff */
.L_x_23994:
        /* <DEDUP_REMOVED lines=9> */
.L_x_54681:


//--------------------- .text._ZN2at6native18elementwise_kernelILi128ELi4EZNS0_22gpu_kernel_impl_nocastINS0_13BUnaryFunctorIaaaZZZNS0_16fmod_kernel_cudaERNS_18TensorIteratorBaseEENKUlvE_clEvENKUlvE0_clEvEUlaaE_EEEEvS5_RKT_EUliE_EEviT1_ --------------------------
	.section	.text._ZN2at6native18elementwise_kernelILi128ELi4EZNS0_22gpu_kernel_impl_nocastINS0_13BUnaryFunctorIaaaZZZNS0_16fmod_kernel_cudaERNS_18TensorIteratorBaseEENKUlvE_clEvENKUlvE0_clEvEUlaaE_EEEEvS5_RKT_EUliE_EEviT1_,"ax",@progbits
	.align	128
        .global         _ZN2at6native18elementwise_kernelILi128ELi4EZNS0_22gpu_kernel_impl_nocastINS0_13BUnaryFunctorIaaaZZZNS0_16fmod_kernel_cudaERNS_18TensorIteratorBaseEENKUlvE_clEvENKUlvE0_clEvEUlaaE_EEEEvS5_RKT_EUliE_EEviT1_
        .type           _ZN2at6native18elementwise_kernelILi128ELi4EZNS0_22gpu_kernel_impl_nocastINS0_13BUnaryFunctorIaaaZZZNS0_16fmod_kernel_cudaERNS_18TensorIteratorBaseEENKUlvE_clEvENKUlvE0_clEvEUlaaE_EEEEvS5_RKT_EUliE_EEviT1_,@function
        .size           _ZN2at6native18elementwise_kernelILi128ELi4EZNS0_22gpu_kernel_impl_nocastINS0_13BUnaryFunctorIaaaZZZNS0_16fmod_kernel_cudaERNS_18TensorIteratorBaseEENKUlvE_clEvENKUlvE0_clEvEUlaaE_EEEEvS5_RKT_EUliE_EEviT1_,(.L_x_54682 - _ZN2at6native18elementwise_kernelILi128ELi4EZNS0_22gpu_kernel_impl_nocastINS0_13BUnaryFunctorIaaaZZZNS0_16fmod_kernel_cudaERNS_18TensorIteratorBaseEENKUlvE_clEvENKUlvE0_clEvEUlaaE_EEEEvS5_RKT_EUliE_EEviT1_)
        .other          _ZN2at6native18elementwise_kernelILi128ELi4EZNS0_22gpu_kernel_impl_nocastINS0_13BUnaryFunctorIaaaZZZNS0_16fmod_kernel_cudaERNS_18TensorIteratorBaseEENKUlvE_clEvENKUlvE0_clEvEUlaaE_EEEEvS5_RKT_EUliE_EEviT1_,@"STO_CUDA_ENTRY STV_DEFAULT"
_ZN2at6native18elementwise_kernelILi128ELi4EZNS0_22gpu_kernel_impl_nocastINS0_13BUnaryFunctorIaaaZZZNS0_16fmod_kernel_cudaERNS_18TensorIteratorBaseEENKUlvE_clEvENKUlvE0_clEvEUlaaE_EEEEvS5_RKT_EUliE_EEviT1_:
.text._ZN2at6native18elementwise_kernelILi128ELi4EZNS0_22gpu_kernel_impl_nocastINS0_13BUnaryFunctorIaaaZZZNS0_16fmod_kernel_cudaERNS_18TensorIteratorBaseEENKUlvE_clEvENKUlvE0_clEvEUlaaE_EEEEvS5_RKT_EUliE_EEviT1_:
        /* <DEDUP_REMOVED lines=14> */
[----:B0-----:R0:W5:Y:S01]  /*00e0*/  LDG.E.S8 R7, desc[UR6][R4.64] ;  /* 0x0000000604077981 */ /* 0x001162000c1e1300 */
[----:B------:R-:W1:Y:S01]  /*00f0*/  LDCU.S8 UR4, c[0x0][0x591] ;  /* 0x0000b220ff0477ac */ /* 0x000e620008000200 */
[----:B------:R-:W-:Y:S02]  /*0100*/  MOV R6, 0x130 ;  /* 0x0000013000067802 */ /* 0x000fe40000000f00 */
[----:B01----:R-:W-:-:S07]  /*0110*/  MOV R8, UR4 ;  /* 0x0000000400087c02 */ /* 0x003fce0008000f00 */
[----:B-----5:R-:W-:Y:S05]  /*0120*/  CALL.REL.NOINC `($__internal_30_$__cuda_sm20_rem_s16) ;  /* 0x0000005000647944 */ /* 0x020fea0003c00000 */
[----:B------:R-:W0:Y:S01]  /*0130*/  LDC.64 R4, c[0x0][0x580] ;  /* 0x00016000ff047b82 */ /* 0x000e220000000a00 */
[----:B------:R-:W-:Y:S01]  /*0140*/  IADD3 R3, PT, PT, R3, 0x80, RZ ;  /* 0x0000008003037810 */ /* 0x000fe20007ffe0ff */
[----:B0-----:R0:W-:Y:S06]  /*0150*/  STG.E.U8 desc[UR6][R4.64], R11 ;  /* 0x0000000b04007986 */ /* 0x0011ec000c101106 */
.L_x_23997:
[----:B------:R-:W-:Y:S05]  /*0160*/  BSYNC.RECONVERGENT B0 ;  /* 0x0000000000007941 */ /* 0x000fea0003800200 */
.L_x_23996:
[----:B------:R-:W1:Y:S01]  /*0170*/  LDCU UR4, c[0x0][0x380] ;  /* 0x00007000ff0477ac */ /* 0x000e620008000800 */
[----:B------:R-:W-:Y:S01]  /*0180*/  BSSY.RECONVERGENT B0, `(.L_x_23998) ;  /* 0x000000c000007945 */ /* 0x000fe20003800200 */
[----:B-1----:R-:W-:-:S13]  /*0190*/  ISETP.GE.AND P0, PT, R3, UR4, PT ;  /* 0x0000000403007c0c */ /* 0x002fda000bf06270 */
[----:B------:R-:W-:Y:S05]  /*01a0*/  @P0 BRA `(.L_x_23999) ;  /* 0x0000000000240947 */ /* 0x000fea0003800000 */
[----:B0-----:R-:W0:Y:S02]  /*01b0*/  LDC.64 R4, c[0x0][0x588] ;  /* 0x00016200ff047b82 */ /* 0x001e240000000a00 */
        /* <DEDUP_REMOVED lines=8> */
.L_x_23999:
[----:B------:R-:W-:Y:S05]  /*0240*/  BSYNC.RECONVERGENT B0 ;  /* 0x0000000000007941 */ /* 0x000fea0003800200 */
.L_x_23998:
[----:B------:R-:W2:Y:S01]  /*0250*/  LDCU UR4, c[0x0][0x380] ;  /* 0x00007000ff0477ac */ /* 0x000ea20008000800 */
[----:B------:R-:W-:Y:S01]  /*0260*/  BSSY.RECONVERGENT B0, `(.L_x_24000) ;  /* 0x000000c000007945 */ /* 0x000fe20003800200 */
[----:B--2---:R-:W-:-:S13]  /*0270*/  ISETP.GE.AND P0, PT, R3, UR4, PT ;  /* 0x0000000403007c0c */ /* 0x004fda000bf06270 */
[----:B------:R-:W-:Y:S05]  /*0280*/  @P0 BRA `(.L_x_24001) ;  /* 0x0000000000240947 */ /* 0x000fea0003800000 */
[----:B01----:R-:W0:Y:S02]  /*0290*/  LDC.64 R4, c[0x0][0x588] ;  /* 0x00016200ff047b82 */ /* 0x003e240000000a00 */
        /* <DEDUP_REMOVED lines=8> */
.L_x_24001:
[----:B------:R-:W-:Y:S05]  /*0320*/  BSYNC.RECONVERGENT B0 ;  /* 0x0000000000007941 */ /* 0x000fea0003800200 */
.L_x_24000:
[----:B------:R-:W3:Y:S02]  /*0330*/  LDCU UR4, c[0x0][0x380] ;  /* 0x00007000ff0477ac */ /* 0x000ee40008000800 */
[----:B---3--:R-:W-:-:S13]  /*0340*/  ISETP.GE.AND P0, PT, R3, UR4, PT ;  /* 0x0000000403007c0c */ /* 0x008fda000bf06270 */
[----:B------:R-:W-:Y:S05]  /*0350*/  @P0 EXIT ;  /* 0x000000000000094d */ /* 0x000fea0003800000 */
[----:B------:R-:W3:Y:S02]  /*0360*/  LDC.64 R2, c[0x0][0x588] ;  /* 0x00016200ff027b82 */ /* 0x000ee40000000a00 */
[----:B---3--:R3:W5:Y:S01]  /*0370*/  LDG.E.S8 R7, desc[UR6][R2.64] ;  /* 0x0000000602077981 */ /* 0x008762000c1e1300 */
[----:B------:R-:W4:Y:S01]  /*0380*/  LDCU.S8 UR4, c[0x0][0x591] ;  /* 0x0000b220ff0477ac */ /* 0x000f220008000200 */
[----:B------:R-:W-:Y:S01]  /*0390*/  MOV R6, 0x3c0 ;  /* 0x000003c000067802 */ /* 0x000fe20000000f00 */
[----:B---34-:R-:W-:-:S07]  /*03a0*/  IMAD.U32 R8, RZ, RZ, UR4 ;  /* 0x00000004ff087e24 */ /* 0x018fce000f8e00ff */
[----:B012--5:R-:W-:Y:S05]  /*03b0*/  CALL.REL.NOINC `($__internal_30_$__cuda_sm20_rem_s16) ;  /* 0x0000004c00c07944 */ /* 0x027fea0003c00000 */
[----:B------:R-:W0:Y:S02]  /*03c0*/  LDC.64 R2, c[0x0][0x580] ;  /* 0x00016000ff027b82 */ /* 0x000e240000000a00 */
[----:B0-----:R-:W-:Y:S01]  /*03d0*/  STG.E.U8 desc[UR6][R2.64], R11 ;  /* 0x0000000b02007986 */ /* 0x001fe2000c101106 */
[----:B------:R-:W-:Y:S05]  /*03e0*/  EXIT ;  /* 0x000000000000794d */ /* 0x000fea0003800000 */
.L_x_23995:
        /* <DEDUP_REMOVED lines=305> */
.L_x_24004:
[----:B------:R-:W0:Y:S02]  /*1700*/  LDCU.128 UR8, c[0x0][0x580] ;  /* 0x0000b000ff0877ac */ /* 0x000e240008000c00 */
[----:B0-----:R-:W-:-:S04]  /*1710*/  IADD3 R10, P0, PT, R4, UR10, RZ ;  /* 0x0000000a040a7c10 */ /* 0x001fc8000ff1e0ff */
[----:B------:R-:W-:-:S05]  /*1720*/  IADD3.X R11, PT, PT, RZ, UR11, RZ, P0, !PT ;  /* 0x0000000bff0b7c10 */ /* 0x000fca00087fe4ff */
[----:B------:R0:W5:Y:S01]  /*1730*/  LDG.E.S8 R7, desc[UR6][R10.64] ;  /* 0x000000060a077981 */ /* 0x000162000c1e1300 */
[----:B------:R-:W1:Y:S01]  /*1740*/  LDCU.S8 UR4, c[0x0][0x591] ;  /* 0x0000b220ff0477ac */ /* 0x000e620008000200 */
[----:B------:R-:W-:Y:S02]  /*1750*/  IADD3 R4, P0, PT, R5, UR8, RZ ;  /* 0x0000000805047c10 */ /* 0x000fe4000ff1e0ff */
[----:B------:R-:W-:Y:S02]  /*1760*/  MOV R6, 0x17a0 ;  /* 0x000017a000067802 */ /* 0x000fe40000000f00 */
[----:B------:R-:W-:Y:S01]  /*1770*/  IADD3.X R5, PT, PT, RZ, UR9, RZ, P0, !PT ;  /* 0x00000009ff057c10 */ /* 0x000fe200087fe4ff */
[----:B01----:R-:W-:-:S08]  /*1780*/  IMAD.U32 R8, RZ, RZ, UR4 ;  /* 0x00000004ff087e24 */ /* 0x003fd0000f8e00ff */
[----:B-----5:R-:W-:Y:S05]  /*1790*/  CALL.REL.NOINC `($__internal_30_$__cuda_sm20_rem_s16) ;  /* 0x0000003800c87944 */ /* 0x020fea0003c00000 */
[----:B------:R0:W-:Y:S01]  /*17a0*/  STG.E.U8 desc[UR6][R4.64], R11 ;  /* 0x0000000b04007986 */ /* 0x0001e2000c101106 */
[----:B------:R-:W-:-:S07]  /*17b0*/  IADD3 R3, PT, PT, R3, 0x80, RZ ;  /* 0x0000008003037810 */ /* 0x000fce0007ffe0ff */
.L_x_24003:
[----:B------:R-:W-:Y:S05]  /*17c0*/  BSYNC.RECONVERGENT B0 ;  /* 0x0000000000007941 */ /* 0x000fea0003800200 */
.L_x_24002:
[----:B------:R-:W1:Y:S01]  /*17d0*/  LDCU UR4, c[0x0][0x380] ;  /* 0x00007000ff0477ac */ /* 0x000e620008000800 */
[----:B------:R-:W-:Y:S01]  /*17e0*/  BSSY.RECONVERGENT B0, `(.L_x_24005) ;  /* 0x0000139000007945 */ /* 0x000fe20003800200 */
[----:B-1----:R-:W-:-:S13]  /*17f0*/  ISETP.GE.AND P0, PT, R3, UR4, PT ;  /* 0x0000000403007c0c */ /* 0x002fda000bf06270 */
[----:B------:R-:W-:Y:S05]  /*1800*/  @P0 BRA `(.L_x_24006) ;  /* 0x0000001000d80947 */ /* 0x000fea0003800000 */
[----:B------:R-:W1:Y:S01]  /*1810*/  LDCU.64 UR4, c[0x0][0x390] ;  /* 0x00007200ff0477ac */ /* 0x000e620008000a00 */
[----:B0-----:R-:W-:Y:S01]  /*1820*/  HFMA2 R4, -RZ, RZ, 0, 0 ;  /* 0x00000000ff047431 */ /* 0x001fe200000001ff */
[----:B------:R-:W-:Y:S01]  /*1830*/  MOV R5, R3 ;  /* 0x0000000300057202 */ /* 0x000fe20000000f00 */
[----:B------:R-:W0:Y:S01]  /*1840*/  LDCU UR8, c[0x0][0x38c] ;  /* 0x00007180ff0877ac */ /* 0x000e220008000800 */
[----:B------:R-:W-:Y:S01]  /*1850*/  ISETP.NE.AND P0, PT, R2, RZ, PT ;  /* 0x000000ff0200720c */ /* 0x000fe20003f05270 */
        /* <DEDUP_REMOVED lines=293> */
.L_x_24007:
[----:B------:R-:W0:Y:S02]  /*2ab0*/  LDCU.128 UR8, c[0x0][0x580] ;  /* 0x0000b000ff0877ac */ /* 0x000e240008000c00 */
[----:B0-----:R-:W-:-:S04]  /*2ac0*/  IADD3 R10, P0, PT, R4, UR10, RZ ;  /* 0x0000000a040a7c10 */ /* 0x001fc8000ff1e0ff */
[----:B------:R-:W-:-:S05]  /*2ad0*/  IADD3.X R11, PT, PT, RZ, UR11, RZ, P0, !PT ;  /* 0x0000000bff0b7c10 */ /* 0x000fca00087fe4ff */
[----:B------:R0:W5:Y:S01]  /*2ae0*/  LDG.E.S8 R7, desc[UR6][R10.64] ;  /* 0x000000060a077981 */ /* 0x000162000c1e1300 */
[----:B------:R-:W1:Y:S01]  /*2af0*/  LDCU.S8 UR4, c[0x0][0x591] ;  /* 0x0000b220ff0477ac */ /* 0x000e620008000200 */
[----:B------:R-:W-:Y:S02]  /*2b00*/  IADD3 R4, P0, PT, R5, UR8, RZ ;  /* 0x0000000805047c10 */ /* 0x000fe4000ff1e0ff */
[----:B------:R-:W-:Y:S02]  /*2b10*/  MOV R6, 0x2b50 ;  /* 0x00002b5000067802 */ /* 0x000fe40000000f00 */
[----:B------:R-:W-:Y:S02]  /*2b20*/  IADD3.X R5, PT, PT, RZ, UR9, RZ, P0, !PT ;  /* 0x00000009ff057c10 */ /* 0x000fe400087fe4ff */
[----:B01----:R-:W-:-:S07]  /*2b30*/  MOV R8, UR4 ;  /* 0x0000000400087c02 */ /* 0x003fce0008000f00 */
[----:B-----5:R-:W-:Y:S05]  /*2b40*/  CALL.REL.NOINC `($__internal_30_$__cuda_sm20_rem_s16) ;  /* 0x0000002400dc7944 */ /* 0x020fea0003c00000 */
[----:B------:R1:W-:Y:S01]  /*2b50*/  STG.E.U8 desc[UR6][R4.64], R11 ;  /* 0x0000000b04007986 */ /* 0x0003e2000c101106 */
[----:B------:R-:W-:-:S07]  /*2b60*/  VIADD R3, R3, 0x80 ;  /* 0x0000008003037836 */ /* 0x000fce0000000000 */
.L_x_24006:
[----:B------:R-:W-:Y:S05]  /*2b70*/  BSYNC.RECONVERGENT B0 ;  /* 0x0000000000007941 */ /* 0x000fea0003800200 */
.L_x_24005:
[----:B------:R-:W2:Y:S01]  /*2b80*/  LDCU UR4, c[0x0][0x380] ;  /* 0x00007000ff0477ac */ /* 0x000ea20008000800 */
[----:B------:R-:W-:Y:S01]  /*2b90*/  BSSY.RECONVERGENT B0, `(.L_x_24008) ;  /* 0x0000139000007945 */ /* 0x000fe20003800200 */
[----:B--2---:R-:W-:-:S13]  /*2ba0*/  ISETP.GE.AND P0, PT, R3, UR4, PT ;  /* 0x0000000403007c0c */ /* 0x004fda000bf06270 */
[----:B------:R-:W-:Y:S05]  /*2bb0*/  @P0 BRA `(.L_x_24009) ;  /* 0x0000001000d80947 */ /* 0x000fea0003800000 */
[----:B------:R-:W2:Y:S01]  /*2bc0*/  LDCU.64 UR4, c[0x0][0x390] ;  /* 0x00007200ff0477ac */ /* 0x000ea20008000a00 */
[----:B01----:R-:W-:Y:S01]  /*2bd0*/  HFMA2 R4, -RZ, RZ, 0, 0 ;  /* 0x00000000ff047431 */ /* 0x003fe200000001ff */
[----:B------:R-:W-:Y:S01]  /*2be0*/  MOV R5, R3 ;  /* 0x0000000300057202 */ /* 0x000fe20000000f00 */
[----:B------:R-:W0:Y:S01]  /*2bf0*/  LDCU UR8, c[0x0][0x38c] ;  /* 0x00007180ff0877ac */ /* 0x000e220008000800 */
[----:B------:R-:W-:Y:S01]  /*2c00*/  ISETP.NE.AND P0, PT, R2, RZ, PT ;  /* 0x000000ff0200720c */ /* 0x000fe20003f05270 */
        /* <DEDUP_REMOVED lines=293> */
.L_x_24010:
        /* <DEDUP_REMOVED lines=11> */
[----:B------:R-:W-:-:S07]  /*3f10*/  IADD3 R3, PT, PT, R3, 0x80, RZ ;  /* 0x0000008003037810 */ /* 0x000fce0007ffe0ff */
.L_x_24009:
[----:B------:R-:W-:Y:S05]  /*3f20*/  BSYNC.RECONVERGENT B0 ;  /* 0x0000000000007941 */ /* 0x000fea0003800200 */
.L_x_24008:
[----:B------:R-:W3:Y:S02]  /*3f30*/  LDCU UR4, c[0x0][0x380] ;  /* 0x00007000ff0477ac */ /* 0x000ee40008000800 */
[----:B---3--:R-:W-:-:S13]  /*3f40*/  ISETP.GE.AND P0, PT, R3, UR4, PT ;  /* 0x0000000403007c0c */ /* 0x008fda000bf06270 */
[----:B------:R-:W-:Y:S05]  /*3f50*/  @P0 EXIT ;  /* 0x000000000000094d */ /* 0x000fea0003800000 */
[----:B------:R-:W3:Y:S01]  /*3f60*/  LDCU.64 UR4, c[0x0][0x390] ;  /* 0x00007200ff0477ac */ /* 0x000ee20008000a00 */
[----:B012---:R-:W-:Y:S01]  /*3f70*/  MOV R5, R3 ;  /* 0x0000000300057202 */ /* 0x007fe20000000f00 */
[----:B------:R-:W-:Y:S01]  /*3f80*/  IMAD.MOV.U32 R4, RZ, RZ, RZ ;  /* 0x000000ffff047224 */ /* 0x000fe200078e00ff */
[----:B------:R-:W-:Y:S01]  /*3f90*/  ISETP.NE.AND P0, PT, R2, RZ, PT ;  /* 0x000000ff0200720c */ /* 0x000fe20003f05270 */
[----:B------:R-:W0:Y:S01]  /*3fa0*/  LDCU UR8, c[0x0][0x38c] ;  /* 0x00007180ff0877ac */ /* 0x000e220008000800 */
[----:B------:R-:W1:Y:S01]  /*3fb0*/  LDCU.64 UR10, c[0x0][0x4b8] ;  /* 0x00009700ff0a77ac */ /* 0x000e620008000a00 */
[----:B---3--:R-:W-:-:S05]  /*3fc0*/  IMAD.HI.U32 R4, R3, UR4, R4 ;  /* 0x0000000403047c27 */ /* 0x008fca000f8e0004 */
        /* <DEDUP_REMOVED lines=291> */
.L_x_24011:
        /* <DEDUP_REMOVED lines=10> */
[----:B------:R-:W-:Y:S01]  /*52a0*/  STG.E.U8 desc[UR6][R2.64], R11 ;  /* 0x0000000b02007986 */ /* 0x000fe2000c101106 */
[----:B------:R-:W-:Y:S05]  /*52b0*/  EXIT ;  /* 0x000000000000794d */ /* 0x000fea0003800000 */
        .weak           $__internal_30_$__cuda_sm20_rem_s16
        .type           $__internal_30_$__cuda_sm20_rem_s16,@function
        .size           $__internal_30_$__cuda_sm20_rem_s16,(.L_x_54682 - $__internal_30_$__cuda_sm20_rem_s16)
$__internal_30_$__cuda_sm20_rem_s16:
[----:B------:R-:W-:Y:S01]  /*52c0*/  IABS R12, R8 ;  /* 0x00000008000c7213 */ /* 0x000fe20000000000 */
[----:B------:R-:W-:Y:S01]  /*52d0*/  HFMA2 R10, -RZ, RZ, 15, 0 ;  /* 0x4b800000ff0a7431 */ /* 0x000fe200000001ff */
        /* <DEDUP_REMOVED lines=12> */
[----:B------:R-:W-:-:S04]  /*53a0*/  IADD3 R11, PT, PT, -R7, RZ, RZ ;  /* 0x000000ff070b7210 */ /* 0x000fc80007ffe1ff */
[----:B------:R-:W-:-:S05]  /*53b0*/  IADD3 R10, PT, PT, R10, 0x2, RZ ;  /* 0x000000020a0a7810 */ /* 0x000fca0007ffe0ff */
[----:B------:R-:W-:Y:S01]  /*53c0*/  FMUL.RZ R9, R9, R10 ;  /* 0x0000000a09097220 */ /* 0x000fe2000040c000 */
[----:B------:R-:W-:-:S04]  /*53d0*/  IABS R10, R8 ;  /* 0x00000008000a7213 */ /* 0x000fc80000000000 */
[----:B------:R-:W-:Y:S01]  /*53e0*/  IADD3 R12, PT, PT, RZ, -R10, RZ ;  /* 0x8000000aff0c7210 */ /* 0x000fe20007ffe0ff */
[----:B------:R-:W0:Y:S02]  /*53f0*/  F2I.U32.TRUNC.NTZ R9, R9 ;  /* 0x0000000900097305 */ /* 0x000e24000020f000 */
[----:B0-----:R-:W-:-:S05]  /*5400*/  LOP3.LUT R10, R9, 0xffff, RZ, 0xc0, !PT ;  /* 0x0000ffff090a7812 */ /* 0x001fca00078ec0ff */
[----:B------:R-:W-:-:S05]  /*5410*/  IMAD R10, R10, R12, R13 ;  /* 0x0000000c0a0a7224 */ /* 0x000fca00078e020d */
[----:B------:R-:W-:-:S04]  /*5420*/  LOP3.LUT R10, R11, R10, RZ, 0x3c, !PT ;  /* 0x0000000a0b0a7212 */ /* 0x000fc800078e3cff */
[----:B------:R-:W-:Y:S01]  /*5430*/  IADD3 R11, PT, PT, R7, R10, RZ ;  /* 0x0000000a070b7210 */ /* 0x000fe20007ffe0ff */
[----:B------:R-:W-:Y:S01]  /*5440*/  HFMA2 R7, -RZ, RZ, 0, 0 ;  /* 0x00000000ff077431 */ /* 0x000fe200000001ff */
[----:B------:R-:W-:-:S03]  /*5450*/  @!P0 MOV R11, 0xffffffff ;  /* 0xffffffff000b8802 */ /* 0x000fc60000000f00 */
[----:B------:R-:W-:Y:S05]  /*5460*/  RET.REL.NODEC R6 `(_ZN2at6native18elementwise_kernelILi128ELi4EZNS0_22gpu_kernel_impl_nocastINS0_13BUnaryFunctorIaaaZZZNS0_16fmod_kernel_cudaERNS_18TensorIteratorBaseEENKUlvE_clEvENKUlvE0_clEvEUlaaE_EEEEvS5_RKT_EUliE_EEviT1_) ;  /* 0xffffffa806e47950 */ /* 0x000fea0003c3ffff */
.L_x_24012:
        /* <DEDUP_REMOVED lines=9> */
.L_x_54682:


//--------------------- .text._ZN2at6native27unrolled_elementwise_kernelINS0_13BUnaryFunctorIaaaZZZNS0_16fmod_kernel_cudaERNS_18TensorIteratorBaseEENKUlvE_clEvENKUlvE0_clEvEUlaaE_EESt5arrayIPcLm2EELi4E23TrivialOffsetCalculatorILi1EjESD_NS0_6memory15LoadWithoutCastENSE_16StoreWithoutCastEEEviT_T0_T2_T3_T4_T5_ --------------------------
	.section	.text._ZN2at6native27unrolled_elementwise_kernelINS0_13BUnaryFunctorIaaaZZZNS0_16fmod_kernel_cudaERNS_18TensorIteratorBaseEENKUlvE_clEvENKUlvE0_clEvEUlaaE_EESt5arrayIPcLm2EELi4E23TrivialOffsetCalculatorILi1EjESD_NS0_6memory15LoadWithoutCastENSE_16StoreWithoutCastEEEviT_T0_T2_T3_T4_T5_,"ax",@progbits
	.align	128
        .global         _ZN2at6native27unrolled_elementwise_kernelINS0_13BUnaryFunctorIaaaZZZNS0_16fmod_kernel_cudaERNS_18TensorIteratorBaseEENKUlvE_clEvENKUlvE0_clEvEUlaaE_EESt5arrayIPcLm2EELi4E23TrivialOffsetCalculatorILi1EjESD_NS0_6memory15LoadWithoutCastENSE_16StoreWithoutCastEEEviT_T0_T2_T3_T4_T5_
        .type           _ZN2at6native27unrolled_elementwise_kernelINS0_13BUnaryFunctorIaaaZZZNS0_16fmod_kernel_cudaERNS_18TensorIteratorBaseEENKUlvE_clEvENKUlvE0_clEvEUlaaE_EESt5arrayIPcLm2EELi4E23TrivialOffsetCalculatorILi1EjESD_NS0_6memory15LoadWithoutCastENSE_16StoreWithoutCastEEEviT_T0_T2_T3_T4_T5_,@function
        .size           _ZN2at6native27unrolled_elementwise_kernelINS0_13BUnaryFunctorIaaaZZZNS0_16fmod_kernel_cudaERNS_18TensorIteratorBaseEENKUlvE_clEvENKUlvE0_clEvEUlaaE_EESt5arrayIPcLm2EELi4E23TrivialOffsetCalculatorILi1EjESD_NS0_6memory15LoadWithoutCastENSE_16StoreWithoutCastEEEviT_T0_T2_T3_T4_T5_,(.L_x_54683 - _ZN2at6native27unrolled_elementwise_kernelINS0_13BUnaryFunctorIaaaZZZNS0_16fmod_kernel_cudaERNS_18TensorIteratorBaseEENKUlvE_clEvENKUlvE0_clEvEUlaaE_EESt5arrayIPcLm2EELi4E23TrivialOffsetCalculatorILi1EjESD_NS0_6memory15LoadWithoutCastENSE_16StoreWithoutCastEEEviT_T0_T2_T3_T4_T5_)
        .other          _ZN2at6native27unrolled_elementwise_kernelINS0_13BUnaryFunctorIaaaZZZNS0_16fmod_kernel_cudaERNS_18TensorIteratorBaseEENKUlvE_clEvENKUlvE0_clEvEUlaaE_EESt5arrayIPcLm2EELi4E23TrivialOffsetCalculatorILi1EjESD_NS0_6memory15LoadWithoutCastENSE_16StoreWithoutCastEEEviT_T0_T2_T3_T4_T5_,@"STO_CUDA_ENTRY STV_DEFAULT"
_ZN2at6native27unrolled_elementwise_kernelINS0_13BUnaryFunctorIaaaZZZNS0_16fmod_kernel_cudaERNS_18TensorIteratorBaseEENKUlvE_clEvENKUlvE0_clEvEUlaaE_EESt5arrayIPcLm2EELi4E23TrivialOffsetCalculatorILi1EjESD_NS0_6memory15LoadWithoutCastENSE_16StoreWithoutCastEEEviT_T0_T2_T3_T4_T5_:
.text._ZN2at6native27unrolled_elementwise_kernelINS0_13BUnaryFunctorIaaaZZZNS0_16fmod_kernel_cudaERNS_18TensorIteratorBaseEENKUlvE_clEvENKUlvE0_clEvEUlaaE_EESt5arrayIPcLm2EELi4E23TrivialOffsetCalculatorILi1EjESD_NS0_6memory15LoadWithoutCastENSE_16StoreWithoutCastEEEviT_T0_T2_T3_T4_T5_:
        /* <DEDUP_REMOVED lines=13> */
[----:B------:R-:W2:Y:S01]  /*00d0*/  @!P2 LDC.64 R4, c[0x0][0x390] ;  /* 0x0000e400ff04ab82 */ /* 0x000ea20000000a00 */
[----:B------:R-:W-:-:S05]  /*00e0*/  @!P2 VIADD R15, R15, 0x80 ;  /* 0x000000800f0fa836 */ /* 0x000fca0000000000 */
[----:B------:R-:W-:Y:S02]  /*00f0*/  ISETP.GE.AND P1, PT, R15, R2, PT ;  /* 0x000000020f00720c */ /* 0x000fe40003f26270 */
[----:B0-----:R-:W-:-:S05]  /*0100*/  @!P3 IADD3 R12, P4, PT, R13, R10, RZ ;  /* 0x0000000a0d0cb210 */ /* 0x001fca0007f9e0ff */
[--C-:B------:R-:W-:Y:S01]  /*0110*/  @!P3 IMAD.X R13, RZ, RZ, R11.reuse, P4 ;  /* 0x000000ffff0db224 */ /* 0x100fe200020e060b */
[----:B------:R-:W-:-:S05]  /*0120*/  PRMT R11, RZ, 0x7610, R11 ;  /* 0x00007610ff0b7816 */ /* 0x000fca000000000b */
[----:B------:R-:W-:Y:S01]  /*0130*/  @!P1 IMAD R19, R0, 0x200, R15 ;  /* 0x0000020000139824 */ /* 0x000fe200078e020f */
[----:B------:R-:W0:Y:S01]  /*0140*/  @!P1 LDC.64 R8, c[0x0][0x390] ;  /* 0x0000e400ff089b82 */ /* 0x000e220000000a00 */
[----:B------:R-:W-:Y:S01]  /*0150*/  @!P1 VIADD R15, R15, 0x80 ;  /* 0x000000800f0f9836 */ /* 0x000fe20000000000 */
[----:B-1----:R1:W5:Y:S01]  /*0160*/  @!P3 LDG.E.S8 R11, desc[UR6][R12.64] ;  /* 0x000000060c0bb981 */ /* 0x002362000c1e1300 */
[----:B--2---:R-:W-:-:S03]  /*0170*/  @!P2 IADD3 R4, P5, PT, R17, R4, RZ ;  /* 0x000000041104a210 */ /* 0x004fc60007fbe0ff */
[----:B------:R-:W-:-:S13]  /*0180*/  ISETP.GE.AND P0, PT, R15, R2, PT ;  /* 0x000000020f00720c */ /* 0x000fda0003f06270 */
[----:B------:R-:W2:Y:S01]  /*0190*/  @!P0 LDC.64 R6, c[0x0][0x390] ;  /* 0x0000e400ff068b82 */ /* 0x000ea20000000a00 */
[----:B------:R-:W-:Y:S01]  /*01a0*/  @!P0 IMAD R15, R0, 0x200, R15 ;  /* 0x00000200000f8824 */ /* 0x000fe200078e020f */
[----:B0-----:R-:W-:Y:S01]  /*01b0*/  @!P1 IADD3 R8, P4, PT, R19, R8, RZ ;  /* 0x0000000813089210 */ /* 0x001fe20007f9e0ff */
[----:B------:R-:W-:Y:S01]  /*01c0*/  @!P2 IMAD.X R5, RZ, RZ, R5, P5 ;  /* 0x000000ffff05a224 */ /* 0x000fe200028e0605 */
[----:B------:R-:W-:-:S03]  /*01d0*/  PRMT R10, RZ, 0x7610, R10 ;  /* 0x00007610ff0a7816 */ /* 0x000fc6000000000a */
[----:B------:R-:W-:-:S03]  /*01e0*/  @!P1 IMAD.X R9, RZ, RZ, R9, P4 ;  /* 0x000000ffff099224 */ /* 0x000fc600020e0609 */
[----:B------:R1:W5:Y:S01]  /*01f0*/  @!P2 LDG.E.S8 R10, desc[UR6][R4.64] ;  /* 0x00000006040aa981 */ /* 0x000362000c1e1300 */
[----:B--2---:R-:W-:-:S05]  /*0200*/  @!P0 IADD3 R14, P3, PT, R15, R6, RZ ;  /* 0x000000060f0e8210 */ /* 0x004fca0007f7e0ff */
[--C-:B------:R-:W-:Y:S01]  /*0210*/  @!P0 IMAD.X R15, RZ, RZ, R7.reuse, P3 ;  /* 0x000000ffff0f8224 */ /* 0x100fe200018e0607 */
[----:B------:R-:W-:-:S06]  /*0220*/  PRMT R7, RZ, 0x7610, R7 ;  /* 0x00007610ff077816 */ /* 0x000fcc0000000007 */
[----:B------:R1:W5:Y:S01]  /*0230*/  @!P1 LDG.E.S8 R7, desc[UR6][R8.64] ;  /* 0x0000000608079981 */ /* 0x000362000c1e1300 */
[----:B------:R-:W-:-:S06]  /*0240*/  PRMT R6, RZ, 0x7610, R6 ;  /* 0x00007610ff067816 */ /* 0x000fcc0000000006 */
[----:B------:R1:W5:Y:S01]  /*0250*/  @!P0 LDG.E.S8 R6, desc[UR6][R14.64] ;  /* 0x000000060e068981 */ /* 0x000362000c1e1300 */
[----:B------:R-:W-:Y:S01]  /*0260*/  ISETP.GE.AND P0, PT, R3, R2, PT ;  /* 0x000000020300720c */ /* 0x000fe20003f06270 */
[----:B------:R-:W0:Y:S01]  /*0270*/  LDCU.U8 UR5, c[0x0][0x385] ;  /* 0x000070a0ff0577ac */ /* 0x000e220008000000 */
[----:B------:R-:W-:Y:S11]  /*0280*/  BSSY.RECONVERGENT B0, `(.L_x_24013) ;  /* 0x0000008000007945 */ /* 0x000ff60003800200 */
[----:B-1----:R-:W-:Y:S05]  /*0290*/  @P0 BRA `(.L_x_24014) ;  /* 0x0000000000180947 */ /* 0x002fea0003800000 */
[----:B0-----:R-:W-:Y:S01]  /*02a0*/  UPRMT UR4, UR5, 0x8880, URZ ;  /* 0x0000888005047896 */ /* 0x001fe200080000ff */
[----:B-----5:R-:W-:Y:S02]  /*02b0*/  PRMT R11, R11, 0x9910, RZ ;  /* 0x000099100b0b7816 */ /* 0x020fe400000000ff */
[----:B------:R-:W-:-:S03]  /*02c0*/  MOV R12, 0x2f0 ;  /* 0x000002f0000c7802 */ /* 0x000fc60000000f00 */
[----:B------:R-:W-:-:S07]  /*02d0*/  IMAD.U32 R18, RZ, RZ, UR4 ;  /* 0x00000004ff127e24 */ /* 0x000fce000f8e00ff */
[----:B------:R-:W-:Y:S05]  /*02e0*/  CALL.REL.NOINC `($__internal_31_$__cuda_sm20_rem_s16) ;  /* 0x00000004001c7944 */ /* 0x000fea0003c00000 */
[----:B------:R-:W-:-:S07]  /*02f0*/  IMAD.MOV.U32 R8, RZ, RZ, R11 ;  /* 0x000000ffff087224 */ /* 0x000fce00078e000b */
.L_x_24014:
[----:B0-----:R-:W-:Y:S05]  /*0300*/  BSYNC.RECONVERGENT B0 ;  /* 0x0000000000007941 */ /* 0x001fea0003800200 */
.L_x_24013:
[----:B------:R-:W-:Y:S01]  /*0310*/  VIADD R9, R3, 0x80 ;  /* 0x0000008003097836 */ /* 0x000fe20000000000 */
[----:B------:R-:W-:Y:S04]  /*0320*/  BSSY.RECONVERGENT B0, `(.L_x_24015) ;  /* 0x0000009000007945 */ /* 0x000fe80003800200 */
[----:B------:R-:W-:-:S13]  /*0330*/  ISETP.GE.AND P0, PT, R9, R2, PT ;  /* 0x000000020900720c */ /* 0x000fda0003f06270 */
[----:B------:R-:W-:Y:S05]  /*0340*/  @P0 BRA `(.L_x_24016) ;  /* 0x0000000000180947 */ /* 0x000fea0003800000 */
[----:B------:R-:W-:Y:S01]  /*0350*/  UPRMT UR4, UR5, 0x8880, URZ ;  /* 0x0000888005047896 */ /* 0x000fe200080000ff */
[----:B-----5:R-:W-:Y:S02]  /*0360*/  PRMT R11, R10, 0x9910, RZ ;  /* 0x000099100a0b7816 */ /* 0x020fe400000000ff */
[----:B------:R-:W-:-:S03]  /*0370*/  MOV R12, 0x3a0 ;  /* 0x000003a0000c7802 */ /* 0x000fc60000000f00 */
[----:B------:R-:W-:-:S07]  /*0380*/  IMAD.U32 R18, RZ, RZ, UR4 ;  /* 0x00000004ff127e24 */ /* 0x000fce000f8e00ff */
[----:B------:R-:W-:Y:S05]  /*0390*/  CALL.REL.NOINC `($__internal_31_$__cuda_sm20_rem_s16) ;  /* 0x0000000000f07944 */ /* 0x000fea0003c00000 */
[----:B------:R-:W-:-:S07]  /*03a0*/  IMAD.MOV.U32 R4, RZ, RZ, R11 ;  /* 0x000000ffff047224 */ /* 0x000fce00078e000b */
.L_x_24016:
[----:B------:R-:W-:Y:S05]  /*03b0*/  BSYNC.RECONVERGENT B0 ;  /* 0x0000000000007941 */ /* 0x000fea0003800200 */
.L_x_24015:
        /* <DEDUP_REMOVED lines=10> */
.L_x_24018:
[----:B------:R-:W-:Y:S05]  /*0460*/  BSYNC.RECONVERGENT B0 ;  /* 0x0000000000007941 */ /* 0x000fea0003800200 */
.L_x_24017:
[----:B-----5:R-:W-:Y:S01]  /*0470*/  IADD3 R7, PT, PT, R3, 0x180, RZ ;  /* 0x0000018003077810 */ /* 0x020fe20007ffe0ff */
[----:B------:R-:W-:Y:S03]  /*0480*/  BSSY.RECONVERGENT B0, `(.L_x_24019) ;  /* 0x0000008000007945 */ /* 0x000fe60003800200 */
[----:B------:R-:W-:-:S13]  /*0490*/  ISETP.GE.AND P0, PT, R7, R2, PT ;  /* 0x000000020700720c */ /* 0x000fda0003f06270 */
[----:B------:R-:W-:Y:S05]  /*04a0*/  @P0 BRA `(.L_x_24020) ;  /* 0x0000000000140947 */ /* 0x000fea0003800000 */
[----:B------:R-:W-:Y:S01]  /*04b0*/  UPRMT UR4, UR5, 0x8880, URZ ;  /* 0x0000888005047896 */ /* 0x000fe200080000ff */
[----:B------:R-:W-:Y:S02]  /*04c0*/  PRMT R11, R6, 0x9910, RZ ;  /* 0x00009910060b7816 */ /* 0x000fe400000000ff */
[----:B------:R-:W-:-:S03]  /*04d0*/  MOV R12, 0x500 ;  /* 0x00000500000c7802 */ /* 0x000fc60000000f00 */
[----:B------:R-:W-:-:S07]  /*04e0*/  IMAD.U32 R18, RZ, RZ, UR4 ;  /* 0x00000004ff127e24 */ /* 0x000fce000f8e00ff */
[----:B------:R-:W-:Y:S05]  /*04f0*/  CALL.REL.NOINC `($__internal_31_$__cuda_sm20_rem_s16) ;  /* 0x0000000000987944 */ /* 0x000fea0003c00000 */
.L_x_24020:
[----:B------:R-:W-:Y:S05]  /*0500*/  BSYNC.RECONVERGENT B0 ;  /* 0x0000000000007941 */ /* 0x000fea0003800200 */
.L_x_24019:
        /* <DEDUP_REMOVED lines=14> */
[----:B0-----:R-:W-:Y:S02]  /*05f0*/  IMAD R6, R0, 0x200, R3 ;  /* 0x0000020000067824 */ /* 0x001fe400078e0203 */
[----:B------:R-:W-:-:S03]  /*0600*/  VIADD R3, R3, 0x80 ;  /* 0x0000008003037836 */ /* 0x000fc60000000000 */
[----:B-1----:R-:W-:-:S05]  /*0610*/  IADD3 R6, P0, PT, R6, UR4, RZ ;  /* 0x0000000406067c10 */ /* 0x002fca000ff1e0ff */
[----:B------:R-:W-:-:S05]  /*0620*/  IMAD.X R7, RZ, RZ, UR5, P0 ;  /* 0x00000005ff077e24 */ /* 0x000fca00080e06ff */
[----:B------:R0:W-:Y:S03]  /*0630*/  STG.E.U8 desc[UR6][R6.64], R4 ;  /* 0x0000000406007986 */ /* 0x0001e6000c101106 */
.L_x_24023:
[----:B------:R-:W-:Y:S05]  /*0640*/  BSYNC.RELIABLE B1 ;  /* 0x0000000000017941 */ /* 0x000fea0003800100 */
.L_x_24022:
[----:B------:R-:W-:-:S13]  /*0650*/  ISETP.GE.AND P0, PT, R3, R2, PT ;  /* 0x000000020300720c */ /* 0x000fda0003f06270 */
[----:B------:R-:W1:Y:S01]  /*0660*/  @!P0 LDC.64 R8, c[0x0][0x388] ;  /* 0x0000e200ff088b82 */ /* 0x000e620000000a00 */
[----:B0-----:R-:W-:Y:S02]  /*0670*/  @!P0 IMAD R7, R0, 0x200, R3 ;  /* 0x0000020000078824 */ /* 0x001fe400078e0203 */
[----:B------:R-:W-:-:S03]  /*0680*/  @!P0 VIADD R3, R3, 0x80 ;  /* 0x0000008003038836 */ /* 0x000fc60000000000 */
[----:B-1----:R-:W-:-:S05]  /*0690*/  @!P0 IADD3 R6, P1, PT, R7, R8, RZ ;  /* 0x0000000807068210 */ /* 0x002fca0007f3e0ff */
[----:B------:R-:W-:-:S05]  /*06a0*/  @!P0 IMAD.X R7, RZ, RZ, R9, P1 ;  /* 0x000000ffff078224 */ /* 0x000fca00008e0609 */
[----:B------:R1:W-:Y:S03]  /*06b0*/  @!P0 STG.E.U8 desc[UR6][R6.64], R5 ;  /* 0x0000000506008986 */ /* 0x0003e6000c101106 */
.L_x_24024:
[----:B------:R-:W-:Y:S05]  /*06c0*/  BSYNC.RECONVERGENT B0 ;  /* 0x0000000000007941 */ /* 0x000fea0003800200 */
.L_x_24021:
[----:B------:R-:W-:Y:S05]  /*06d0*/  WARPSYNC.ALL ;  /* 0x0000000000007948 */ /* 0x000fea0003800000 */
[----:B------:R-:W-:-:S13]  /*06e0*/  ISETP.GE.AND P0, PT, R3, R2, PT ;  /* 0x000000020300720c */ /* 0x000fda0003f06270 */
[----:B------:R-:W-:Y:S05]  /*06f0*/  @P0 EXIT ;  /* 0x000000000000094d */ /* 0x000fea0003800000 */
[----:B------:R-:W2:Y:S01]  /*0700*/  LDCU.64 UR4, c[0x0][0x388] ;  /* 0x00007100ff0477ac */ /* 0x000ea20008000a00 */
[----:B------:R-:W-:-:S04]  /*0710*/  LEA R3, R0, R3, 0x9 ;  /* 0x0000000300037211 */ /* 0x000fc800078e48ff */
[----:B--2---:R-:W-:-:S05]  /*0720*/  IADD3 R2, P0, PT, R3, UR4, RZ ;  /* 0x0000000403027c10 */ /* 0x004fca000ff1e0ff */
[----:B------:R-:W-:-:S05]  /*0730*/  IMAD.X R3, RZ, RZ, UR5, P0 ;  /* 0x00000005ff037e24 */ /* 0x000fca00080e06ff */
[----:B------:R-:W-:Y:S01]  /*0740*/  STG.E.U8 desc[UR6][R2.64], R11 ;  /* 0x0000000b02007986 */ /* 0x000fe2000c101106 */
[----:B------:R-:W-:Y:S05]  /*0750*/  EXIT ;  /* 0x000000000000794d */ /* 0x000fea0003800000 */
        .weak           $__internal_31_$__cuda_sm20_rem_s16
        .type           $__internal_31_$__cuda_sm20_rem_s16,@function
        .size           $__internal_31_$__cuda_sm20_rem_s16,(.L_x_54683 - $__internal_31_$__cuda_sm20_rem_s16)
$__internal_31_$__cuda_sm20_rem_s16:
        /* <DEDUP_REMOVED lines=24> */
[----:B------:R-:W-:Y:S02]  /*08e0*/  IMAD.IADD R11, R11, 0x1, R14 ;  /* 0x000000010b0b7824 */ /* 0x000fe400078e020e */
[----:B------:R-:W-:Y:S01]  /*08f0*/  @!P0 IMAD.MOV.U32 R11, RZ, RZ, -0x1 ;  /* 0xffffffffff0b8424 */ /* 0x000fe200078e00ff */
[----:B------:R-:W-:Y:S06]  /*0900*/  RET.REL.NODEC R12 `(_ZN2at6native27unrolled_elementwise_kernelINS0_13BUnaryFunctorIaaaZZZNS0_16fmod_kernel_cudaERNS_18TensorIteratorBaseEENKUlvE_clEvENKUlvE0_clEvEUlaaE_EESt5arrayIPcLm2EELi4E23TrivialOffsetCalculatorILi1EjESD_NS0_6memory15LoadWithoutCastENSE_16StoreWithoutCastEEEviT_T0_T2_T3_T4_T5_) ;  /* 0xfffffff40cbc7950 */ /* 0x000fec0003c3ffff */
.L_x_24025:
        /* <DEDUP_REMOVED lines=15> */
.L_x_54683:


//--------------------- .text._ZN2at6native29vectorized_elementwise_kernelILi2ENS0_13BUnaryFunctorIaaaZZZNS0_16fmod_kernel_cudaERNS_18TensorIteratorBaseEENKUlvE_clEvENKUlvE0_clEvEUlaaE_EESt5arrayIPcLm2EEEEviT0_T1_ --------------------------
	.section	.text._ZN2at6native29vectorized_elementwise_kernelILi2ENS0_13BUnaryFunctorIaaaZZZNS0_16fmod_kernel_cudaERNS_18TensorIteratorBaseEENKUlvE_clEvENKUlvE0_clEvEUlaaE_EESt5arrayIPcLm2EEEEviT0_T1_,"ax",@progbits
	.align	128
        .global         _ZN2at6native29vectorized_elementwise_kernelILi2ENS0_13BUnaryFunctorIaaaZZZNS0_16fmod_kernel_cudaERNS_18TensorIteratorBaseEENKUlvE_clEvENKUlvE0_clEvEUlaaE_EESt5arrayIPcLm2EEEEviT0_T1_
        .type           _ZN2at6native29vectorized_elementwise_kernelILi2ENS0_13BUnaryFunctorIaaaZZZNS0_16fmod_kernel_cudaERNS_18TensorIteratorBaseEENKUlvE_clEvENKUlvE0_clEvEUlaaE_EESt5arrayIPcLm2EEEEviT0_T1_,@function
        .size           _ZN2at6native29vectorized_elementwise_kernelILi2ENS0_13BUnaryFunctorIaaaZZZNS0_16fmod_kernel_cudaERNS_18TensorIteratorBaseEENKUlvE_clEvENKUlvE0_clEvEUlaaE_EESt5arrayIPcLm2EEEEviT0_T1_,(.L_x_54684 - _ZN2at6native29vectorized_elementwise_kernelILi2ENS0_13BUnaryFunctorIaaaZZZNS0_16fmod_kernel_cudaERNS_18TensorIteratorBaseEENKUlvE_clEvENKUlvE0_clEvEUlaaE_EESt5arrayIPcLm2EEEEviT0_T1_)
        .other          _ZN2at6native29vectorized_elementwise_kernelILi2ENS0_13BUnaryFunctorIaaaZZZNS0_16fmod_kernel_cudaERNS_18TensorIteratorBaseEENKUlvE_clEvENKUlvE0_clEvEUlaaE_EESt5arrayIPcLm2EEEEviT0_T1_,@"STO_CUDA_ENTRY STV_DEFAULT"
_ZN2at6native29vectorized_elementwise_kernelILi2ENS0_13BUnaryFunctorIaaaZZZNS0_16fmod_kernel_cudaERNS_18TensorIteratorBaseEENKUlvE_clEvENKUlvE0_clEvEUlaaE_EESt5arrayIPcLm2EEEEviT0_T1_:
.text._ZN2at6native29vectorized_elementwise_kernelILi2ENS0_13BUnaryFunctorIaaaZZZNS0_16fmod_kernel_cudaERNS_18TensorIteratorBaseEENKUlvE_clEvENKUlvE0_clEvEUlaaE_EESt5arrayIPcLm2EEEEviT0_T1_:
[----:B------:R-:W-:Y:S08]  /*0000*/  LDC R1, c[0x0][0x37c] ;  /* 0x0000df00ff017b82 */ /* 0x000ff00000000800 */
[----:B------:R-:W0:Y:S01]  /*0010*/  S2UR UR4, SR_CTAID.X ;  /* 0x00000000000479c3 */ /* 0x000e220000002500 */
[----:B------:R-:W1:Y:S01]  /*0020*/  LDCU UR5, c[0x0][0x380] ;  /* 0x00007000ff0577ac */ /* 0x000e620008000800 */
[----:B------:R-:W2:Y:S01]  /*0030*/  LDCU.64 UR10, c[0x0][0x358] ;  /* 0x00006b00ff0a77ac */ /* 0x000ea20008000a00 */
[----:B------:R-:W3:Y:S01]  /*0040*/  LDCU.U8 UR7, c[0x0][0x385] ;  /* 0x000070a0ff0777ac */ /* 0x000ee20008000000 */
[----:B0-----:R-:W-:-:S04]  /*0050*/  USHF.L.U32 UR4, UR4, 0xa, URZ ;  /* 0x0000000a04047899 */ /* 0x001fc800080006ff */
[----:B-1----:R-:W-:-:S04]  /*0060*/  UIADD3 UR5, UPT, UPT, -UR4, UR5, URZ ;  /* 0x0000000504057290 */ /* 0x002fc8000fffe1ff */
[----:B------:R-:W-:-:S09]  /*0070*/  UISETP.GT.U32.AND UP0, UPT, UR5, 0x3ff, UPT ;  /* 0x000003ff0500788c */ /* 0x000fd2000bf04070 */
[----:B--23--:R-:W-:Y:S05]  /*0080*/  BRA.U UP0, `(.L_x_24026) ;  /* 0x0000000d00707547 */ /* 0x00cfea000b800000 */
[----:B------:R-:W0:Y:S01]  /*0090*/  S2R R2, SR_TID.X ;  /* 0x0000000000027919 */ /* 0x000e220000002100 */
[----:B------:R-:W-:Y:S02]  /*00a0*/  PRMT R3, RZ, 0x7610, R3 ;  /* 0x00007610ff037816 */ /* 0x000fe40000000003 */
        /* <DEDUP_REMOVED lines=9> */
[----:B------:R-:W-:Y:S02]  /*0140*/  ISETP.GE.U32.AND P4, PT, R2, UR5, PT ;  /* 0x0000000502007c0c */ /* 0x000fe4000bf86070 */
[----:B0-----:R-:W-:-:S05]  /*0150*/  @!P6 IADD3 R16, P0, PT, R17, R6, RZ ;  /* 0x000000061110e210 */ /* 0x001fca0007f1e0ff */
[----:B------:R-:W-:-:S05]  /*0160*/  @!P6 IMAD.X R17, RZ, RZ, R7, P0 ;  /* 0x000000ffff11e224 */ /* 0x000fca00000e0607 */
[----:B------:R0:W5:Y:S01]  /*0170*/  @!P6 LDG.E.S8 R3, desc[UR10][R16.64] ;  /* 0x0000000a1003e981 */ /* 0x000162000c1e1300 */
[C---:B------:R-:W-:Y:S01]  /*0180*/  @!P4 VIADD R29, R2.reuse, UR4 ;  /* 0x00000004021dcc36 */ /* 0x040fe20008000000 */
[----:B------:R-:W2:Y:S01]  /*0190*/  @!P4 LDC.64 R10, c[0x0][0x390] ;  /* 0x0000e400ff0acb82 */ /* 0x000ea20000000a00 */
[----:B------:R-:W-:-:S05]  /*01a0*/  @!P4 VIADD R2, R2, 0x80 ;  /* 0x000000800202c836 */ /* 0x000fca0000000000 */
[----:B------:R-:W-:-:S13]  /*01b0*/  ISETP.GE.U32.AND P3, PT, R2, UR5, PT ;  /* 0x0000000502007c0c */ /* 0x000fda000bf66070 */
[C---:B------:R-:W-:Y:S01]  /*01c0*/  @!P3 VIADD R27, R2.reuse, UR4 ;  /* 0x00000004021bbc36 */ /* 0x040fe20008000000 */
[----:B-1----:R-:W-:Y:S01]  /*01d0*/  @!P5 IADD3 R24, P6, PT, R5, R24, RZ ;  /* 0x000000180518d210 */ /* 0x002fe20007fde0ff */
[----:B------:R-:W-:Y:S01]  /*01e0*/  @!P3 VIADD R2, R2, 0x80 ;  /* 0x000000800202b836 */ /* 0x000fe20000000000 */
[----:B------:R-:W1:Y:S04]  /*01f0*/  @!P3 LDC.64 R20, c[0x0][0x390] ;  /* 0x0000e400ff14bb82 */ /* 0x000e680000000a00 */
[----:B------:R-:W-:-:S13]  /*0200*/  ISETP.GE.U32.AND P2, PT, R2, UR5, PT ;  /* 0x0000000502007c0c */ /* 0x000fda000bf46070 */
[C---:B------:R-:W-:Y:S01]  /*0210*/  @!P2 VIADD R13, R2.reuse, UR4 ;  /* 0x00000004020dac36 */ /* 0x040fe20008000000 */
[----:B------:R-:W3:Y:S01]  /*0220*/  @!P2 LDC.64 R18, c[0x0][0x390] ;  /* 0x0000e400ff12ab82 */ /* 0x000ee20000000a00 */
[----:B------:R-:W-:-:S05]  /*0230*/  @!P2 VIADD R2, R2, 0x80 ;  /* 0x000000800202a836 */ /* 0x000fca0000000000 */
[----:B------:R-:W-:-:S13]  /*0240*/  ISETP.GE.U32.AND P1, PT, R2, UR5, PT ;  /* 0x0000000502007c0c */ /* 0x000fda000bf26070 */
[C---:B------:R-:W-:Y:S01]  /*0250*/  @!P1 IADD3 R23, PT, PT, R2.reuse, UR4, RZ ;  /* 0x0000000402179c10 */ /* 0x040fe2000fffe0ff */
[----:B------:R-:W-:Y:S01]  /*0260*/  @!P1 VIADD R2, R2, 0x80 ;  /* 0x0000008002029836 */ /* 0x000fe20000000000 */
[----:B------:R-:W-:Y:S01]  /*0270*/  PRMT R9, RZ, 0x7610, R9 ;  /* 0x00007610ff097816 */ /* 0x000fe20000000009 */
[----:B------:R-:W-:Y:S01]  /*0280*/  @!P5 IMAD.X R25, RZ, RZ, R25, P6 ;  /* 0x000000ffff19d224 */ /* 0x000fe200030e0619 */
[----:B------:R-:W4:Y:S02]  /*0290*/  @!P1 LDC.64 R4, c[0x0][0x390] ;  /* 0x0000e400ff049b82 */ /* 0x000f240000000a00 */
[C---:B------:R-:W-:Y:S02]  /*02a0*/  ISETP.GE.U32.AND P0, PT, R2.reuse, UR5, PT ;  /* 0x0000000502007c0c */ /* 0x040fe4000bf06070 */
[----:B------:R-:W5:Y:S11]  /*02b0*/  @!P5 LDG.E.S8 R9, desc[UR10][R24.64] ;  /* 0x0000000a1809d981 */ /* 0x000f76000c1e1300 */
[C---:B------:R-:W-:Y:S01]  /*02c0*/  @!P0 VIADD R15, R2.reuse, UR4 ;  /* 0x00000004020f8c36 */ /* 0x040fe20008000000 */
[----:B------:R-:W-:Y:S01]  /*02d0*/  PRMT R12, RZ, 0x7610, R12 ;  /* 0x00007610ff0c7816 */ /* 0x000fe2000000000c */
[----:B------:R-:W-:Y:S01]  /*02e0*/  @!P0 VIADD R2, R2, 0x80 ;  /* 0x0000008002028836 */ /* 0x000fe20000000000 */
[----:B------:R-:W-:Y:S01]  /*02f0*/  PRMT R14, RZ, 0x7610, R14 ;  /* 0x00007610ff0e7816 */ /* 0x000fe2000000000e */
[----:B------:R-:W4:Y:S03]  /*0300*/  @!P0 LDC.64 R6, c[0x0][0x390] ;  /* 0x0000e400ff068b82 */ /* 0x000f260000000a00 */
[----:B------:R-:W-:-:S02]  /*0310*/  ISETP.GE.U32.AND P6, PT, R2, UR5, PT ;  /* 0x0000000502007c0c */ /* 0x000fc4000bfc6070 */
[----:B--2---:R-:W-:-:S05]  /*0320*/  @!P4 IADD3 R10, P5, PT, R29, R10, RZ ;  /* 0x0000000a1d0ac210 */ /* 0x004fca0007fbe0ff */
[----:B------:R-:W-:-:S06]  /*0330*/  @!P4 IMAD.X R11, RZ, RZ, R11, P5 ;  /* 0x000000ffff0bc224 */ /* 0x000fcc00028e060b */
[----:B0-----:R-:W0:Y:S01]  /*0340*/  @!P6 LDC.64 R16, c[0x0][0x390] ;  /* 0x0000e400ff10eb82 */ /* 0x001e220000000a00 */
[----:B-1----:R-:W-:Y:S01]  /*0350*/  @!P3 IADD3 R20, P5, PT, R27, R20, RZ ;  /* 0x000000141b14b210 */ /* 0x002fe20007fbe0ff */
[----:B------:R1:W5:Y:S01]  /*0360*/  @!P4 LDG.E.S8 R12, desc[UR10][R10.64] ;  /* 0x0000000a0a0cc981 */ /* 0x000362000c1e1300 */
[----:B---3--:R-:W-:-:S03]  /*0370*/  @!P2 IADD3 R18, P4, PT, R13, R18, RZ ;  /* 0x000000120d12a210 */ /* 0x008fc60007f9e0ff */
[----:B------:R-:W-:Y:S01]  /*0380*/  @!P3 IMAD.X R21, RZ, RZ, R21, P5 ;  /* 0x000000ffff15b224 */ /* 0x000fe200028e0615 */
[----:B------:R-:W-:Y:S01]  /*0390*/  PRMT R13, RZ, 0x7610, R13 ;  /* 0x00007610ff0d7816 */ /* 0x000fe2000000000d */
[----:B------:R-:W-:-:S03]  /*03a0*/  @!P2 IMAD.X R19, RZ, RZ, R19, P4 ;  /* 0x000000ffff13a224 */ /* 0x000fc600020e0613 */
[----:B------:R2:W5:Y:S01]  /*03b0*/  @!P3 LDG.E.S8 R14, desc[UR10][R20.64] ;  /* 0x0000000a140eb981 */ /* 0x000562000c1e1300 */
[----:B----4-:R-:W-:Y:S01]  /*03c0*/  @!P1 IADD3 R4, P3, PT, R23, R4, RZ ;  /* 0x0000000417049210 */ /* 0x010fe20007f7e0ff */
[----:B------:R-:W-:Y:S02]  /*03d0*/  @!P6 VIADD R23, R2, UR4 ;  /* 0x000000040217ec36 */ /* 0x000fe40008000000 */
[----:B------:R2:W5:Y:S01]  /*03e0*/  @!P2 LDG.E.S8 R13, desc[UR10][R18.64] ;  /* 0x0000000a120da981 */ /* 0x000562000c1e1300 */
[----:B-1----:R-:W-:Y:S01]  /*03f0*/  PRMT R11, RZ, 0x7610, R11 ;  /* 0x00007610ff0b7816 */ /* 0x002fe2000000000b */
[----:B------:R-:W-:Y:S01]  /*0400*/  @!P1 IMAD.X R5, RZ, RZ, R5, P3 ;  /* 0x000000ffff059224 */ /* 0x000fe200018e0605 */
[----:B------:R-:W-:-:S04]  /*0410*/  PRMT R2, RZ, 0x7610, R2 ;  /* 0x00007610ff027816 */ /* 0x000fc80000000002 */
[----:B------:R2:W5:Y:S01]  /*0420*/  @!P1 LDG.E.S8 R11, desc[UR10][R4.64] ;  /* 0x0000000a040b9981 */ /* 0x000562000c1e1300 */
[----:B0-----:R-:W-:-:S05]  /*0430*/  @!P6 IADD3 R16, P2, PT, R23, R16, RZ ;  /* 0x000000101710e210 */ /* 0x001fca0007f5e0ff */
[----:B------:R-:W-:-:S05]  /*0440*/  @!P6 IMAD.X R17, RZ, RZ, R17, P2 ;  /* 0x000000ffff11e224 */ /* 0x000fca00010e0611 */
[----:B------:R2:W5:Y:S01]  /*0450*/  @!P6 LDG.E.S8 R2, desc[UR10][R16.64] ;  /* 0x0000000a1002e981 */ /* 0x000562000c1e1300 */
[----:B------:R-:W-:Y:S02]  /*0460*/  @!P0 IADD3 R6, P4, PT, R15, R6, RZ ;  /* 0x000000060f068210 */ /* 0x000fe40007f9e0ff */
[----:B------:R-:W-:Y:S02]  /*0470*/  PRMT R8, RZ, 0x7610, R8 ;  /* 0x00007610ff087816 */ /* 0x000fe40000000008 */
[----:B------:R-:W-:-:S05]  /*0480*/  @!P0 IADD3.X R7, PT, PT, RZ, R7, RZ, P4, !PT ;  /* 0x00000007ff078210 */ /* 0x000fca00027fe4ff */
[----:B------:R2:W5:Y:S01]  /*0490*/  @!P0 LDG.E.S8 R8, desc[UR10][R6.64] ;  /* 0x0000000a06088981 */ /* 0x000562000c1e1300 */
[----:B------:R-:W-:Y:S01]  /*04a0*/  ISETP.GE.U32.AND P0, PT, R0, UR5, PT ;  /* 0x0000000500007c0c */ /* 0x000fe2000bf06070 */
[----:B------:R-:W-:-:S12]  /*04b0*/  BSSY.RECONVERGENT B0, `(.L_x_24027) ;  /* 0x0000008000007945 */ /* 0x000fd80003800200 */
[----:B--2---:R-:W-:Y:S05]  /*04c0*/  @P0 BRA `(.L_x_24028) ;  /* 0x0000000000180947 */ /* 0x004fea0003800000 */
[----:B------:R-:W-:Y:S01]  /*04d0*/  UPRMT UR6, UR7, 0x8880, URZ ;  /* 0x0000888007067896 */ /* 0x000fe200080000ff */
[----:B-----5:R-:W-:Y:S02]  /*04e0*/  PRMT R7, R3, 0x9910, RZ ;  /* 0x0000991003077816 */ /* 0x020fe400000000ff */
[----:B------:R-:W-:-:S03]  /*04f0*/  MOV R4, 0x520 ;  /* 0x0000052000047802 */ /* 0x000fc60000000f00 */
[----:B------:R-:W-:-:S07]  /*0500*/  IMAD.U32 R6, RZ, RZ, UR6 ;  /* 0x00000006ff067e24 */ /* 0x000fce000f8e00ff */
[----:B------:R-:W-:Y:S05]  /*0510*/  CALL.REL.NOINC `($__internal_32_$__cuda_sm20_rem_s16) ;  /* 0x0000000c008c7944 */ /* 0x000fea0003c00000 */
[----:B------:R-:W-:-:S07]  /*0520*/  IMAD.MOV.U32 R3, RZ, RZ, R7 ;  /* 0x000000ffff037224 */ /* 0x000fce00078e0007 */
.L_x_24028:
[----:B------:R-:W-:Y:S05]  /*0530*/  BSYNC.RECONVERGENT B0 ;  /* 0x0000000000007941 */ /* 0x000fea0003800200 */
.L_x_24027:
[----:B------:R-:W-:Y:S01]  /*0540*/  VIADD R5, R0, 0x80 ;  /* 0x0000008000057836 */ /* 0x000fe20000000000 */
[----:B------:R-:W-:Y:S04]  /*0550*/  BSSY.RECONVERGENT B0, `(.L_x_24029) ;  /* 0x0000009000007945 */ /* 0x000fe80003800200 */
[----:B------:R-:W-:-:S13]  /*0560*/  ISETP.GE.U32.AND P0, PT, R5, UR5, PT ;  /* 0x0000000505007c0c */ /* 0x000fda000bf06070 */
[----:B------:R-:W-:Y:S05]  /*0570*/  @P0 BRA `(.L_x_24030) ;  /* 0x0000000000180947 */ /* 0x000fea0003800000 */
[----:B------:R-:W-:Y:S01]  /*0580*/  UPRMT UR6, UR7, 0x8880, URZ ;  /* 0x0000888007067896 */ /* 0x000fe200080000ff */
[----:B-----5:R-:W-:Y:S02]  /*0590*/  PRMT R7, R9, 0x9910, RZ ;  /* 0x0000991009077816 */ /* 0x020fe400000000ff */
[----:B------:R-:W-:-:S03]  /*05a0*/  MOV R4, 0x5d0 ;  /* 0x000005d000047802 */ /* 0x000fc60000000f00 */
[----:B------:R-:W-:-:S07]  /*05b0*/  IMAD.U32 R6, RZ, RZ, UR6 ;  /* 0x00000006ff067e24 */ /* 0x000fce000f8e00ff */
[----:B------:R-:W-:Y:S05]  /*05c0*/  CALL.REL.NOINC `($__internal_32_$__cuda_sm20_rem_s16) ;  /* 0x0000000c00607944 */ /* 0x000fea0003c00000 */
[----:B------:R-:W-:-:S07]  /*05d0*/  IMAD.MOV.U32 R9, RZ, RZ, R7 ;  /* 0x000000ffff097224 */ /* 0x000fce00078e0007 */
.L_x_24030:
[----:B------:R-:W-:Y:S05]  /*05e0*/  BSYNC.RECONVERGENT B0 ;  /* 0x0000000000007941 */ /* 0x000fea0003800200 */
.L_x_24029:
        /* <DEDUP_REMOVED lines=10> */
.L_x_24032:
[----:B------:R-:W-:Y:S05]  /*0690*/  BSYNC.RECONVERGENT B0 ;  /* 0x0000000000007941 */ /* 0x000fea0003800200 */
.L_x_24031:
[----:B------:R-:W-:Y:S01]  /*06a0*/  VIADD R4, R0, 0x180 ;  /* 0x0000018000047836 */ /* 0x000fe20000000000 */
[----:B------:R-:W-:Y:S04]  /*06b0*/  BSSY.RECONVERGENT B0, `(.L_x_24033) ;  /* 0x0000009000007945 */ /* 0x000fe80003800200 */
[----:B------:R-:W-:-:S13]  /*06c0*/  ISETP.GE.U32.AND P0, PT, R4, UR5, PT ;  /* 0x0000000504007c0c */ /* 0x000fda000bf06070 */
[----:B------:R-:W-:Y:S05]  /*06d0*/  @P0 BRA `(.L_x_24034) ;  /* 0x0000000000180947 */ /* 0x000fea0003800000 */
[----:B------:R-:W-:Y:S01]  /*06e0*/  UPRMT UR6, UR7, 0x8880, URZ ;  /* 0x0000888007067896 */ /* 0x000fe200080000ff */
[----:B-----5:R-:W-:Y:S02]  /*06f0*/  PRMT R7, R14, 0x9910, RZ ;  /* 0x000099100e077816 */ /* 0x020fe400000000ff */
[----:B------:R-:W-:-:S03]  /*0700*/  MOV R4, 0x730 ;  /* 0x0000073000047802 */ /* 0x000fc60000000f00 */
[----:B------:R-:W-:-:S07]  /*0710*/  MOV R6, UR6 ;  /* 0x0000000600067c02 */ /* 0x000fce0008000f00 */
[----:B------:R-:W-:Y:S05]  /*0720*/  CALL.REL.NOINC `($__internal_32_$__cuda_sm20_rem_s16) ;  /* 0x0000000c00087944 */ /* 0x000fea0003c00000 */
[----:B------:R-:W-:-:S07]  /*0730*/  IMAD.MOV.U32 R14, RZ, RZ, R7 ;  /* 0x000000ffff0e7224 */ /* 0x000fce00078e0007 */
.L_x_24034:
[----:B------:R-:W-:Y:S05]  /*0740*/  BSYNC.RECONVERGENT B0 ;  /* 0x0000000000007941 */ /* 0x000fea0003800200 */
.L_x_24033:
        /* <DEDUP_REMOVED lines=10> */
.L_x_24036:
[----:B------:R-:W-:Y:S05]  /*07f0*/  BSYNC.RECONVERGENT B0 ;  /* 0x0000000000007941 */ /* 0x000fea0003800200 */
.L_x_24035:
        /* <DEDUP_REMOVED lines=10> */
.L_x_24038:
[----:B------:R-:W-:Y:S05]  /*08a0*/  BSYNC.RECONVERGENT B0 ;  /* 0x0000000000007941 */ /* 0x000fea0003800200 */
.L_x_24037:
        /* <DEDUP_REMOVED lines=10> */
.L_x_24040:
[----:B------:R-:W-:Y:S05]  /*0950*/  BSYNC.RECONVERGENT B0 ;  /* 0x0000000000007941 */ /* 0x000fea0003800200 */
.L_x_24039:
[----:B------:R-:W-:Y:S01]  /*0960*/  IADD3 R4, PT, PT, R0, 0x380, RZ ;  /* 0x0000038000047810 */ /* 0x000fe20007ffe0ff */
[----:B------:R-:W-:Y:S03]  /*0970*/  BSSY.RECONVERGENT B0, `(.L_x_24041) ;  /* 0x0000008000007945 */ /* 0x000fe60003800200 */
[----:B------:R-:W-:-:S13]  /*0980*/  ISETP.GE.U32.AND P0, PT, R4, UR5, PT ;  /* 0x0000000504007c0c */ /* 0x000fda000bf06070 */
[----:B------:R-:W-:Y:S05]  /*0990*/  @P0 BRA `(.L_x_24042) ;  /* 0x0000000000140947 */ /* 0x000fea0003800000 */
[----:B------:R-:W-:Y:S01]  /*09a0*/  UPRMT UR6, UR7, 0x8880, URZ ;  /* 0x0000888007067896 */ /* 0x000fe200080000ff */
[----:B-----5:R-:W-:Y:S02]  /*09b0*/  PRMT R7, R2, 0x9910, RZ ;  /* 0x0000991002077816 */ /* 0x020fe400000000ff */
[----:B------:R-:W-:-:S03]  /*09c0*/  MOV R4, 0x9f0 ;  /* 0x000009f000047802 */ /* 0x000fc60000000f00 */
[----:B------:R-:W-:-:S07]  /*09d0*/  IMAD.U32 R6, RZ, RZ, UR6 ;  /* 0x00000006ff067e24 */ /* 0x000fce000f8e00ff */
[----:B------:R-:W-:Y:S05]  /*09e0*/  CALL.REL.NOINC `($__internal_32_$__cuda_sm20_rem_s16) ;  /* 0x0000000800587944 */ /* 0x000fea0003c00000 */
.L_x_24042:
[----:B------:R-:W-:Y:S05]  /*09f0*/  BSYNC.RECONVERGENT B0 ;  /* 0x0000000000007941 */ /* 0x000fea0003800200 */
.L_x_24041:
        /* <DEDUP_REMOVED lines=10> */
[----:B-----5:R0:W-:Y:S09]  /*0aa0*/  STG.E.U8 desc[UR10][R16.64], R3 ;  /* 0x0000000310007986 */ /* 0x0201f2000c10110a */
[----:B------:R-:W-:Y:S05]  /*0ab0*/  @P0 BRA `(.L_x_24046) ;  /* 0x0000000000380947 */ /* 0x000fea0003800000 */
[----:B------:R-:W1:Y:S01]  /*0ac0*/  LDCU.64 UR6, c[0x0][0x388] ;  /* 0x00007100ff0677ac */ /* 0x000e620008000a00 */
[C---:B------:R-:W-:Y:S02]  /*0ad0*/  VIADD R2, R0.reuse, UR4 ;  /* 0x0000000400027c36 */ /* 0x040fe40008000000 */
[----:B------:R-:W-:-:S03]  /*0ae0*/  VIADD R0, R0, 0x80 ;  /* 0x0000008000007836 */ /* 0x000fc60000000000 */
[----:B-1----:R-:W-:-:S05]  /*0af0*/  IADD3 R2, P0, PT, R2, UR6, RZ ;  /* 0x0000000602027c10 */ /* 0x002fca000ff1e0ff */
[----:B0-----:R-:W-:-:S05]  /*0b00*/  IMAD.X R3, RZ, RZ, UR7, P0 ;  /* 0x00000007ff037e24 */ /* 0x001fca00080e06ff */
[----:B------:R0:W-:Y:S03]  /*0b10*/  STG.E.U8 desc[UR10][R2.64], R9 ;  /* 0x0000000902007986 */ /* 0x0001e6000c10110a */
.L_x_24045:
[----:B------:R-:W-:-:S13]  /*0b20*/  ISETP.GE.U32.AND P0, PT, R0, UR5, PT ;  /* 0x0000000500007c0c */ /* 0x000fda000bf06070 */
[----:B------:R-:W-:Y:S05]  /*0b30*/  @P0 BRA `(.L_x_24047) ;  /* 0x0000000000380947 */ /* 0x000fea0003800000 */
[----:B------:R-:W1:Y:S01]  /*0b40*/  LDCU.64 UR6, c[0x0][0x388] ;  /* 0x00007100ff0677ac */ /* 0x000e620008000a00 */
[C---:B0----5:R-:W-:Y:S02]  /*0b50*/  VIADD R2, R0.reuse, UR4 ;  /* 0x0000000400027c36 */ /* 0x061fe40008000000 */
[----:B------:R-:W-:-:S03]  /*0b60*/  VIADD R0, R0, 0x80 ;  /* 0x0000008000007836 */ /* 0x000fc60000000000 */
[----:B-1----:R-:W-:-:S05]  /*0b70*/  IADD3 R2, P0, PT, R2, UR6, RZ ;  /* 0x0000000602027c10 */ /* 0x002fca000ff1e0ff */
[----:B------:R-:W-:-:S05]  /*0b80*/  IMAD.X R3, RZ, RZ, UR7, P0 ;  /* 0x00000007ff037e24 */ /* 0x000fca00080e06ff */
[----:B------:R1:W-:Y:S03]  /*0b90*/  STG.E.U8 desc[UR10][R2.64], R12 ;  /* 0x0000000c02007986 */ /* 0x0003e6000c10110a */
.L_x_24046:
[----:B------:R-:W-:-:S13]  /*0ba0*/  ISETP.GE.U32.AND P0, PT, R0, UR5, PT ;  /* 0x0000000500007c0c */ /* 0x000fda000bf06070 */
[----:B------:R-:W-:Y:S05]  /*0bb0*/  @P0 BRA `(.L_x_24048) ;  /* 0x0000000000380947 */ /* 0x000fea0003800000 */
[----:B------:R-:W2:Y:S01]  /*0bc0*/  LDCU.64 UR6, c[0x0][0x388] ;  /* 0x00007100ff0677ac */ /* 0x000ea20008000a00 */
[C---:B-1----:R-:W-:Y:S01]  /*0bd0*/  IADD3 R2, PT, PT, R0.reuse, UR4, RZ ;  /* 0x0000000400027c10 */ /* 0x042fe2000fffe0ff */
[----:B------:R-:W-:-:S03]  /*0be0*/  VIADD R0, R0, 0x80 ;  /* 0x0000008000007836 */ /* 0x000fc60000000000 */
[----:B--2---:R-:W-:-:S05]  /*0bf0*/  IADD3 R2, P0, PT, R2, UR6, RZ ;  /* 0x0000000602027c10 */ /* 0x004fca000ff1e0ff */
[----:B0-----:R-:W-:-:S05]  /*0c00*/  IMAD.X R3, RZ, RZ, UR7, P0 ;  /* 0x00000007ff037e24 */ /* 0x001fca00080e06ff */
[----:B------:R1:W-:Y:S03]  /*0c10*/  STG.E.U8 desc[UR10][R2.64], R14 ;  /* 0x0000000e02007986 */ /* 0x0003e6000c10110a */
.L_x_24047:
[----:B------:R-:W-:-:S13]  /*0c20*/  ISETP.GE.U32.AND P0, PT, R0, UR5, PT ;  /* 0x0000000500007c0c */ /* 0x000fda000bf06070 */
[----:B------:R-:W-:Y:S05]  /*0c30*/  @P0 BRA `(.L_x_24049) ;  /* 0x00000000003c0947 */ /* 0x000fea0003800000 */
[----:B------:R-:W2:Y:S01]  /*0c40*/  LDCU.64 UR6, c[0x0][0x388] ;  /* 0x00007100ff0677ac */ /* 0x000ea20008000a00 */
[C---:B01---5:R-:W-:Y:S02]  /*0c50*/  VIADD R2, R0.reuse, UR4 ;  /* 0x0000000400027c36 */ /* 0x063fe40008000000 */
[----:B------:R-:W-:-:S03]  /*0c60*/  VIADD R0, R0, 0x80 ;  /* 0x0000008000007836 */ /* 0x000fc60000000000 */
[----:B--2---:R-:W-:-:S05]  /*0c70*/  IADD3 R2, P0, PT, R2, UR6, RZ ;  /* 0x0000000602027c10 */ /* 0x004fca000ff1e0ff */
[----:B------:R-:W-:-:S05]  /*0c80*/  IMAD.X R3, RZ, RZ, UR7, P0 ;  /* 0x00000007ff037e24 */ /* 0x000fca00080e06ff */
[----:B------:R2:W-:Y:S03]  /*0c90*/  STG.E.U8 desc[UR10][R2.64], R13 ;  /* 0x0000000d02007986 */ /* 0x0005e6000c10110a */
.L_x_24048:
[----:B------:R-:W-:-:S13]  /*0ca0*/  ISETP.GE.U32.AND P0, PT, R0, UR5, PT ;  /* 0x0000000500007c0c */ /* 0x000fda000bf06070 */
[----:B------:R-:W-:Y:S05]  /*0cb0*/  @P0 BREAK.RELIABLE B1 ;  /* 0x0000000000010942 */ /* 0x000fea0003800100 */
[----:B------:R-:W-:Y:S05]  /*0cc0*/  @P0 BRA `(.L_x_24050) ;  /* 0x0000000000380947 */ /* 0x000fea0003800000 */
[----:B------:R-:W3:Y:S01]  /*0cd0*/  LDCU.64 UR6, c[0x0][0x388] ;  /* 0x00007100ff0677ac */ /* 0x000ee20008000a00 */
[C---:B-12---:R-:W-:Y:S02]  /*0ce0*/  VIADD R2, R0.reuse, UR4 ;  /* 0x0000000400027c36 */ /* 0x046fe40008000000 */
[----:B------:R-:W-:-:S03]  /*0cf0*/  VIADD R0, R0, 0x80 ;  /* 0x0000008000007836 */ /* 0x000fc60000000000 */
[----:B---3--:R-:W-:-:S05]  /*0d00*/  IADD3 R2, P0, PT, R2, UR6, RZ ;  /* 0x0000000602027c10 */ /* 0x008fca000ff1e0ff */
[----:B0-----:R-:W-:-:S05]  /*0d10*/  IMAD.X R3, RZ, RZ, UR7, P0 ;  /* 0x00000007ff037e24 */ /* 0x001fca00080e06ff */
[----:B------:R2:W-:Y:S03]  /*0d20*/  STG.E.U8 desc[UR10][R2.64], R11 ;  /* 0x0000000b02007986 */ /* 0x0005e6000c10110a */
.L_x_24049:
[----:B------:R-:W-:Y:S05]  /*0d30*/  BSYNC.RELIABLE B1 ;  /* 0x0000000000017941 */ /* 0x000fea0003800100 */
.L_x_24044:
[----:B------:R-:W-:-:S13]  /*0d40*/  ISETP.GE.U32.AND P0, PT, R0, UR5, PT ;  /* 0x0000000500007c0c */ /* 0x000fda000bf06070 */
[----:B------:R-:W3:Y:S01]  /*0d50*/  @!P0 LDC.64 R4, c[0x0][0x388] ;  /* 0x0000e200ff048b82 */ /* 0x000ee20000000a00 */
[C---:B012--5:R-:W-:Y:S02]  /*0d60*/  @!P0 VIADD R3, R0.reuse, UR4 ;  /* 0x0000000400038c36 */ /* 0x067fe40008000000 */
[----:B------:R-:W-:-:S03]  /*0d70*/  @!P0 VIADD R0, R0, 0x80 ;  /* 0x0000008000008836 */ /* 0x000fc60000000000 */
[----:B---3--:R-:W-:-:S04]  /*0d80*/  @!P0 IADD3 R2, P1, PT, R3, R4, RZ ;  /* 0x0000000403028210 */ /* 0x008fc80007f3e0ff */
[----:B------:R-:W-:-:S05]  /*0d90*/  @!P0 IADD3.X R3, PT, PT, RZ, R5, RZ, P1, !PT ;  /* 0x00000005ff038210 */ /* 0x000fca0000ffe4ff */
[----:B------:R3:W-:Y:S04]  /*0da0*/  @!P0 STG.E.U8 desc[UR10][R2.64], R8 ;  /* 0x0000000802008986 */ /* 0x0007e8000c10110a */
.L_x_24050:
[----:B------:R-:W-:Y:S05]  /*0db0*/  BSYNC.RECONVERGENT B0 ;  /* 0x0000000000007941 */ /* 0x000fea0003800200 */
.L_x_24043:
[----:B------:R-:W-:Y:S05]  /*0dc0*/  WARPSYNC.ALL ;  /* 0x0000000000007948 */ /* 0x000fea0003800000 */
[----:B------:R-:W-:-:S13]  /*0dd0*/  ISETP.GE.U32.AND P0, PT, R0, UR5, PT ;  /* 0x0000000500007c0c */ /* 0x000fda000bf06070 */
[----:B------:R-:W-:Y:S05]  /*0de0*/  @P0 EXIT ;  /* 0x000000000000094d */ /* 0x000fea0003800000 */
[----:B------:R-:W1:Y:S01]  /*0df0*/  LDCU.64 UR6, c[0x0][0x388] ;  /* 0x00007100ff0677ac */ /* 0x000e620008000a00 */
[----:B------:R-:W-:-:S05]  /*0e00*/  VIADD R0, R0, UR4 ;  /* 0x0000000400007c36 */ /* 0x000fca0008000000 */
[----:B-123--:R-:W-:-:S05]  /*0e10*/  IADD3 R2, P0, PT, R0, UR6, RZ ;  /* 0x0000000600027c10 */ /* 0x00efca000ff1e0ff */
[----:B0-----:R-:W-:-:S05]  /*0e20*/  IMAD.X R3, RZ, RZ, UR7, P0 ;  /* 0x00000007ff037e24 */ /* 0x001fca00080e06ff */
[----:B------:R-:W-:Y:S01]  /*0e30*/  STG.E.U8 desc[UR10][R2.64], R7 ;  /* 0x0000000702007986 */ /* 0x000fe2000c10110a */
[----:B------:R-:W-:Y:S05]  /*0e40*/  EXIT ;  /* 0x000000000000794d */ /* 0x000fea0003800000 */
.L_x_24026:
[----:B------:R-:W0:Y:S01]  /*0e50*/  LDCU.64 UR8, c[0x0][0x390] ;  /* 0x00007200ff0877ac */ /* 0x000e220008000a00 */
[----:B------:R-:W1:Y:S01]  /*0e60*/  S2R R11, SR_TID.X ;  /* 0x00000000000b7919 */ /* 0x000e620000002100 */
[----:B0-----:R-:W-:-:S04]  /*0e70*/  UIADD3 UR5, UP0, UPT, UR4, UR8, URZ ;  /* 0x0000000804057290 */ /* 0x001fc8000ff1e0ff */
[----:B------:R-:W-:Y:S02]  /*0e80*/  UIADD3.X UR6, UPT, UPT, URZ, UR9, URZ, UP0, !UPT ;  /* 0x00000009ff067290 */ /* 0x000fe400087fe4ff */
[----:B------:R-:W-:-:S04]  /*0e90*/  IMAD.U32 R8, RZ, RZ, UR5 ;  /* 0x00000005ff087e24 */ /* 0x000fc8000f8e00ff */
[----:B------:R-:W-:Y:S02]  /*0ea0*/  IMAD.U32 R9, RZ, RZ, UR6 ;  /* 0x00000006ff097e24 */ /* 0x000fe4000f8e00ff */
[----:B-1----:R-:W-:-:S05]  /*0eb0*/  IMAD.WIDE.U32 R8, R11, 0x2, R8 ;  /* 0x000000020b087825 */ /* 0x002fca00078e0008 */
[----:B------:R-:W2:Y:S04]  /*0ec0*/  LDG.E.U16 R3, desc[UR10][R8.64] ;  /* 0x0000000a08037981 */ /* 0x000ea8000c1e1500 */
[----:B------:R0:W5:Y:S04]  /*0ed0*/  LDG.E.U16 R2, desc[UR10][R8.64+0x100] ;  /* 0x0001000a08027981 */ /* 0x000168000c1e1500 */
[----:B------:R0:W5:Y:S04]  /*0ee0*/  LDG.E.U16 R0, desc[UR10][R8.64+0x200] ;  /* 0x0002000a08007981 */ /* 0x000168000c1e1500 */
[----:B------:R0:W5:Y:S01]  /*0ef0*/  LDG.E.U16 R12, desc[UR10][R8.64+0x300] ;  /* 0x0003000a080c7981 */ /* 0x000162000c1e1500 */
[----:B------:R-:W-:Y:S01]  /*0f00*/  UPRMT UR5, UR7, 0x8880, URZ ;  /* 0x0000888007057896 */ /* 0x000fe200080000ff */
[----:B------:R-:W-:-:S05]  /*0f10*/  MOV R4, 0xf50 ;  /* 0x00000f5000047802 */ /* 0x000fca0000000f00 */
[----:B------:R-:W-:Y:S01]  /*0f20*/  IMAD.U32 R6, RZ, RZ, UR5 ;  /* 0x00000005ff067e24 */ /* 0x000fe2000f8e00ff */
[----:B0-2---:R-:W-:-:S07]  /*0f30*/  PRMT R7, R3, 0x8880, RZ ;  /* 0x0000888003077816 */ /* 0x005fce00000000ff */
[----:B-----5:R-:W-:Y:S05]  /*0f40*/  CALL.REL.NOINC `($__internal_32_$__cuda_sm20_rem_s16) ;  /* 0x0000000400007944 */ /* 0x020fea0003c00000 */
[----:B------:R-:W-:Y:S01]  /*0f50*/  UPRMT UR5, UR7, 0x8880, URZ ;  /* 0x0000888007057896 */ /* 0x000fe200080000ff */
[----:B------:R-:W-:Y:S01]  /*0f60*/  PRMT R3, R3, 0x9991, RZ ;  /* 0x0000999103037816 */ /* 0x000fe200000000ff */
[----:B------:R-:W-:Y:S01]  /*0f70*/  IMAD.MOV.U32 R9, RZ, RZ, R7 ;  /* 0x000000ffff097224 */ /* 0x000fe200078e0007 */
[----:B------:R-:W-:-:S03]  /*0f80*/  MOV R4, 0xfc0 ;  /* 0x00000fc000047802 */ /* 0x000fc60000000f00 */
[----:B------:R-:W-:Y:S02]  /*0f90*/  IMAD.MOV.U32 R7, RZ, RZ, R3 ;  /* 0x000000ffff077224 */ /* 0x000fe400078e0003 */
[----:B------:R-:W-:-:S07]  /*0fa0*/  IMAD.U32 R6, RZ, RZ, UR5 ;  /* 0x00000005ff067e24 */ /* 0x000fce000f8e00ff */
[----:B------:R-:W-:Y:S05]  /*0fb0*/  CALL.REL.NOINC `($__internal_32_$__cuda_sm20_rem_s16) ;  /* 0x0000000000e47944 */ /* 0x000fea0003c00000 */
[----:B------:R-:W-:Y:S01]  /*0fc0*/  UPRMT UR5, UR7, 0x8880, URZ ;  /* 0x0000888007057896 */ /* 0x000fe200080000ff */
[----:B------:R-:W-:Y:S02]  /*0fd0*/  PRMT R3, R2, 0x8880, RZ ;  /* 0x0000888002037816 */ /* 0x000fe400000000ff */
[----:B------:R-:W-:Y:S02]  /*0fe0*/  MOV R8, R7 ;  /* 0x0000000700087202 */ /* 0x000fe40000000f00 */
[----:B------:R-:W-:Y:S01]  /*0ff0*/  MOV R4, 0x1030 ;  /* 0x0000103000047802 */ /* 0x000fe20000000f00 */
[----:B------:R-:W-:Y:S02]  /*1000*/  IMAD.MOV.U32 R7, RZ, RZ, R3 ;  /* 0x000000ffff077224 */ /* 0x000fe400078e0003 */
[----:B------:R-:W-:-:S07]  /*1010*/  IMAD.U32 R6, RZ, RZ, UR5 ;  /* 0x00000005ff067e24 */ /* 0x000fce000f8e00ff */
[----:B------:R-:W-:Y:S05]  /*1020*/  CALL.REL.NOINC `($__internal_32_$__cuda_sm20_rem_s16) ;  /* 0x0000000000c87944 */ /* 0x000fea0003c00000 */
        /* <DEDUP_REMOVED lines=17> */
[----:B------:R-:W-:Y:S02]  /*1140*/  MOV R4, 0x1180 ;  /* 0x0000118000047802 */ /* 0x000fe40000000f00 */
[----:B------:R-:W-:Y:S01]  /*1150*/  MOV R7, R0 ;  /* 0x0000000000077202 */ /* 0x000fe20000000f00 */
[----:B------:R-:W-:-:S07]  /*1160*/  IMAD.U32 R6, RZ, RZ, UR5 ;  /* 0x00000005ff067e24 */ /* 0x000fce000f8e00ff */
[----:B------:R-:W-:Y:S05]  /*1170*/  CALL.REL.NOINC `($__internal_32_$__cuda_sm20_rem_s16) ;  /* 0x0000000000747944 */ /* 0x000fea0003c00000 */
[----:B------:R-:W-:Y:S01]  /*1180*/  UPRMT UR5, UR7, 0x8880, URZ ;  /* 0x0000888007057896 */ /* 0x000fe200080000ff */
[----:B------:R-:W-:Y:S01]  /*1190*/  PRMT R4, R12, 0x8880, RZ ;  /* 0x000088800c047816 */ /* 0x000fe200000000ff */
[----:B------:R-:W-:-:S04]  /*11a0*/  IMAD.MOV.U32 R0, RZ, RZ, R7 ;  /* 0x000000ffff007224 */ /* 0x000fc800078e0007 */
[----:B------:R-:W-:Y:S01]  /*11b0*/  IMAD.MOV.U32 R7, RZ, RZ, R4 ;  /* 0x000000ffff077224 */ /* 0x000fe200078e0004 */
[----:B------:R-:W-:Y:S01]  /*11c0*/  MOV R4, 0x11f0 ;  /* 0x000011f000047802 */ /* 0x000fe20000000f00 */
        /* <DEDUP_REMOVED lines=24> */
        .weak           $__internal_32_$__cuda_sm20_rem_s16
        .type           $__internal_32_$__cuda_sm20_rem_s16,@function
        .size           $__internal_32_$__cuda_sm20_rem_s16,(.L_x_54684 - $__internal_32_$__cuda_sm20_rem_s16)
$__internal_32_$__cuda_sm20_rem_s16:
[----:B------:R-:W-:Y:S01]  /*1350*/  IABS R10, R6 ;  /* 0x00000006000a7213 */ /* 0x000fe20000000000 */
[----:B------:R-:W-:-:S03]  /*1360*/  IMAD.MOV.U32 R15, RZ, RZ, 0x4b800000 ;  /* 0x4b800000ff0f7424 */ /* 0x000fc600078e00ff */
[----:B------:R-:W-:-:S04]  /*1370*/  MOV R17, R10 ;  /* 0x0000000a00117202 */ /* 0x000fc80000000f00 */
        /* <DEDUP_REMOVED lines=9> */
[----:B------:R-:W0:Y:S08]  /*1410*/  MUFU.RCP R18, R19 ;  /* 0x0000001300127308 */ /* 0x000e300000001000 */
[----:B------:R-:W1:Y:S01]  /*1420*/  I2F.U16.RZ R16, R10 ;  /* 0x0000000a00107306 */ /* 0x000e62000010d000 */
[----:B0-----:R-:W-:-:S04]  /*1430*/  FMUL R18, R15, R18 ;  /* 0x000000120f127220 */ /* 0x001fc80000400000 */
[----:B------:R-:W-:-:S04]  /*1440*/  VIADD R15, R18, 0x2 ;  /* 0x00000002120f7836 */ /* 0x000fc80000000000 */
[----:B-1----:R-:W-:Y:S01]  /*1450*/  FMUL.RZ R18, R16, R15 ;  /* 0x0000000f10127220 */ /* 0x002fe2000040c000 */
[----:B------:R-:W-:Y:S01]  /*1460*/  IABS R16, R6 ;  /* 0x0000000600107213 */ /* 0x000fe20000000000 */
[----:B------:R-:W-:Y:S02]  /*1470*/  IMAD.MOV R6, RZ, RZ, -R7 ;  /* 0x000000ffff067224 */ /* 0x000fe400078e0a07 */
[----:B------:R-:W0:Y:S02]  /*1480*/  F2I.U32.TRUNC.NTZ R15, R18 ;  /* 0x00000012000f7305 */ /* 0x000e24000020f000 */
[----:B------:R-:W-:Y:S02]  /*1490*/  IMAD.MOV R17, RZ, RZ, -R16 ;  /* 0x000000ffff117224 */ /* 0x000fe400078e0a10 */
[----:B------:R-:W-:Y:S01]  /*14a0*/  IMAD.MOV.U32 R16, RZ, RZ, R4 ;  /* 0x000000ffff107224 */ /* 0x000fe200078e0004 */
[----:B0-----:R-:W-:-:S05]  /*14b0*/  LOP3.LUT R15, R15, 0xffff, RZ, 0xc0, !PT ;  /* 0x0000ffff0f0f7812 */ /* 0x001fca00078ec0ff */
[----:B------:R-:W-:Y:S02]  /*14c0*/  IMAD R15, R15, R17, R10 ;  /* 0x000000110f0f7224 */ /* 0x000fe400078e020a */
[----:B------:R-:W-:-:S03]  /*14d0*/  IMAD.MOV.U32 R17, RZ, RZ, 0x0 ;  /* 0x00000000ff117424 */ /* 0x000fc600078e00ff */
[----:B------:R-:W-:-:S05]  /*14e0*/  LOP3.LUT R6, R6, R15, RZ, 0x3c, !PT ;  /* 0x0000000f06067212 */ /* 0x000fca00078e3cff */
[----:B------:R-:W-:Y:S02]  /*14f0*/  IMAD.IADD R7, R7, 0x1, R6 ;  /* 0x0000000107077824 */ /* 0x000fe400078e0206 */
[----:B------:R-:W-:Y:S01]  /*1500*/  @!P0 IMAD.MOV.U32 R7, RZ, RZ, -0x1 ;  /* 0xffffffffff078424 */ /* 0x000fe200078e00ff */
[----:B------:R-:W-:Y:S06]  /*1510*/  RET.REL.NODEC R16 `(_ZN2at6native29vectorized_elementwise_kernelILi2ENS0_13BUnaryFunctorIaaaZZZNS0_16fmod_kernel_cudaERNS_18TensorIteratorBaseEENKUlvE_clEvENKUlvE0_clEvEUlaaE_EESt5arrayIPcLm2EEEEviT0_T1_) ;  /* 0xffffffe810b87950 */ /* 0x000fec0003c3ffff */
.L_x_24051:
        /* <DEDUP_REMOVED lines=14> */
.L_x_54684:


//--------------------- .text._ZN2at6native29vectorized_elementwise_kernelILi4ENS0_13BUnaryFunctorIaaaZZZNS0_16fmod_kernel_cudaERNS_18TensorIteratorBaseEENKUlvE_clEvENKUlvE0_clEvEUlaaE_EESt5arrayIPcLm2EEEEviT0_T1_ --------------------------
	.section	.text._ZN2at6native29vectorized_elementwise_kernelILi4ENS0_13BUnaryFunctorIaaaZZZNS0_16fmod_kernel_cudaERNS_18TensorIteratorBaseEENKUlvE_clEvENKUlvE0_clEvEUlaaE_EESt5arrayIPcLm2EEEEviT0_T1_,"ax",@progbits
	.align	128
        .global         _ZN2at6native29vectorized_elementwise_kernelILi4ENS0_13BUnaryFunctorIaaaZZZNS0_16fmod_kernel_cudaERNS_18TensorIteratorBaseEENKUlvE_clEvENKUlvE0_clEvEUlaaE_EESt5arrayIPcLm2EEEEviT0_T1_
        .type           _ZN2at6native29vectorized_elementwise_kernelILi4ENS0_13BUnaryFunctorIaaaZZZNS0_16fmod_kernel_cudaERNS_18TensorIteratorBaseEENKUlvE_clEvENKUlvE0_clEvEUlaaE_EESt5arrayIPcLm2EEEEviT0_T1_,@function
        .size           _ZN2at6native29vectorized_elementwise_kernelILi4ENS0_13BUnaryFunctorIaaaZZZNS0_16fmod_kernel_cudaERNS_18TensorIteratorBaseEENKUlvE_clEvENKUlvE0_clEvEUlaaE_EESt5arrayIPcLm2EEEEviT0_T1_,(.L_x_54685 - _ZN2at6native29vectorized_elementwise_kernelILi4ENS0_13BUnaryFunctorIaaaZZZNS0_16fmod_kernel_cudaERNS_18TensorIteratorBaseEENKUlvE_clEvENKUlvE0_clEvEUlaaE_EESt5arrayIPcLm2EEEEviT0_T1_)
        .other          _ZN2at6native29vectorized_elementwise_kernelILi4ENS0_13BUnaryFunctorIaaaZZZNS0_16fmod_kernel_cudaERNS_18TensorIteratorBaseEENKUlvE_clEvENKUlvE0_clEvEUlaaE_EESt5arrayIPcLm2EEEEviT0_T1_,@"STO_CUDA_ENTRY STV_DEFAULT"
_ZN2at6native29vectorized_elementwise_kernelILi4ENS0_13BUnaryFunctorIaaaZZZNS0_16fmod_kernel_cudaERNS_18TensorIteratorBaseEENKUlvE_clEvENKUlvE0_clEvEUlaaE_EESt5arrayIPcLm2EEEEviT0_T1_:
.text._ZN2at6native29vectorized_elementwise_kernelILi4ENS0_13BUnaryFunctorIaaaZZZNS0_16fmod_kernel_cudaERNS_18TensorIteratorBaseEENKUlvE_clEvENKUlvE0_clEvEUlaaE_EESt5arrayIPcLm2EEEEviT0_T1_:
        /* <DEDUP_REMOVED lines=37> */
[C---:B------:R-:W-:Y:S01]  /*0250*/  @!P1 VIADD R23, R2.reuse, UR4 ;  /* 0x0000000402179c36 */ /* 0x040fe20008000000 */
[----:B------:R-:W-:Y:S01]  /*0260*/  PRMT R9, RZ, 0x7610, R9 ;  /* 0x00007610ff097816 */ /* 0x000fe20000000009 */
[----:B------:R-:W-:Y:S01]  /*0270*/  @!P1 VIADD R2, R2, 0x80 ;  /* 0x0000008002029836 */ /* 0x000fe20000000000 */
[----:B------:R-:W4:Y:S04]  /*0280*/  @!P1 LDC.64 R4, c[0x0][0x390] ;  /* 0x0000e400ff049b82 */ /* 0x000f280000000a00 */
[----:B------:R-:W-:Y:S01]  /*0290*/  ISETP.GE.U32.AND P0, PT, R2, UR5, PT ;  /* 0x0000000502007c0c */ /* 0x000fe2000bf06070 */
[----:B------:R-:W-:-:S05]  /*02a0*/  @!P5 IMAD.X R25, RZ, RZ, R25, P6 ;  /* 0x000000ffff19d224 */ /* 0x000fca00030e0619 */
[----:B------:R-:W5:Y:S07]  /*02b0*/  @!P5 LDG.E.S8 R9, desc[UR10][R24.64] ;  /* 0x0000000a1809d981 */ /* 0x000f6e000c1e1300 */
        /* <DEDUP_REMOVED lines=27> */
[----:B------:R-:W-:-:S03]  /*0470*/  PRMT R8, RZ, 0x7610, R8 ;  /* 0x00007610ff087816 */ /* 0x000fc60000000008 */
[----:B------:R-:W-:-:S05]  /*0480*/  @!P0 IMAD.X R7, RZ, RZ, R7, P4 ;  /* 0x000000ffff078224 */ /* 0x000fca00020e0607 */
        /* <DEDUP_REMOVED lines=8> */
[----:B------:R-:W-:Y:S05]  /*0510*/  CALL.REL.NOINC `($__internal_33_$__cuda_sm20_rem_s16) ;  /* 0x0000000c00a07944 */ /* 0x000fea0003c00000 */
[----:B------:R-:W-:-:S07]  /*0520*/  IMAD.MOV.U32 R3, RZ, RZ, R7 ;  /* 0x000000ffff037224 */ /* 0x000fce00078e0007 */
.L_x_24054:
[----:B------:R-:W-:Y:S05]  /*0530*/  BSYNC.RECONVERGENT B0 ;  /* 0x0000000000007941 */ /* 0x000fea0003800200 */
.L_x_24053:
        /* <DEDUP_REMOVED lines=8> */
[----:B------:R-:W-:Y:S05]  /*05c0*/  CALL.REL.NOINC `($__internal_33_$__cuda_sm20_rem_s16) ;  /* 0x0000000c00747944 */ /* 0x000fea0003c00000 */
[----:B------:R-:W-:-:S07]  /*05d0*/  IMAD.MOV.U32 R9, RZ, RZ, R7 ;  /* 0x000000ffff097224 */ /* 0x000fce00078e0007 */
.L_x_24056:
[----:B------:R-:W-:Y:S05]  /*05e0*/  BSYNC.RECONVERGENT B0 ;  /* 0x0000000000007941 */ /* 0x000fea0003800200 */
.L_x_24055:
        /* <DEDUP_REMOVED lines=10> */
.L_x_24058:
[----:B------:R-:W-:Y:S05]  /*0690*/  BSYNC.RECONVERGENT B0 ;  /* 0x0000000000007941 */ /* 0x000fea0003800200 */
.L_x_24057:
        /* <DEDUP_REMOVED lines=10> */
.L_x_24060:
[----:B------:R-:W-:Y:S05]  /*0740*/  BSYNC.RECONVERGENT B0 ;  /* 0x0000000000007941 */ /* 0x000fea0003800200 */
.L_x_24059:
        /* <DEDUP_REMOVED lines=10> */
.L_x_24062:
[----:B------:R-:W-:Y:S05]  /*07f0*/  BSYNC.RECONVERGENT B0 ;  /* 0x0000000000007941 */ /* 0x000fea0003800200 */
.L_x_24061:
        /* <DEDUP_REMOVED lines=10> */
.L_x_24064:
[----:B------:R-:W-:Y:S05]  /*08a0*/  BSYNC.RECONVERGENT B0 ;  /* 0x0000000000007941 */ /* 0x000fea0003800200 */
.L_x_24063:
        /* <DEDUP_REMOVED lines=10> */
.L_x_24066:
[----:B------:R-:W-:Y:S05]  /*0950*/  BSYNC.RECONVERGENT B0 ;  /* 0x0000000000007941 */ /* 0x000fea0003800200 */
.L_x_24065:
        /* <DEDUP_REMOVED lines=9> */
.L_x_24068:
[----:B------:R-:W-:Y:S05]  /*09f0*/  BSYNC.RECONVERGENT B0 ;  /* 0x0000000000007941 */ /* 0x000fea0003800200 */
.L_x_24067:
        /* <DEDUP_REMOVED lines=18> */
.L_x_24071:
        /* <DEDUP_REMOVED lines=8> */
.L_x_24072:
[----:B------:R-:W-:-:S13]  /*0ba0*/  ISETP.GE.U32.AND P0, PT, R0, UR5, PT ;  /* 0x0000000500007c0c */ /* 0x000fda000bf06070 */
[----:B------:R-:W-:Y:S05]  /*0bb0*/  @P0 BRA `(.L_x_24074) ;  /* 0x0000000000380947 */ /* 0x000fea0003800000 */
[----:B------:R-:W2:Y:S01]  /*0bc0*/  LDCU.64 UR6, c[0x0][0x388] ;  /* 0x00007100ff0677ac */ /* 0x000ea20008000a00 */
[C---:B-1----:R-:W-:Y:S02]  /*0bd0*/  VIADD R2, R0.reuse, UR4 ;  /* 0x0000000400027c36 */ /* 0x042fe40008000000 */
[----:B------:R-:W-:-:S03]  /*0be0*/  VIADD R0, R0, 0x80 ;  /* 0x0000008000007836 */ /* 0x000fc60000000000 */
[----:B--2---:R-:W-:-:S05]  /*0bf0*/  IADD3 R2, P0, PT, R2, UR6, RZ ;  /* 0x0000000602027c10 */ /* 0x004fca000ff1e0ff */
[----:B0-----:R-:W-:-:S05]  /*0c00*/  IMAD.X R3, RZ, RZ, UR7, P0 ;  /* 0x00000007ff037e24 */ /* 0x001fca00080e06ff */
[----:B------:R1:W-:Y:S03]  /*0c10*/  STG.E.U8 desc[UR10][R2.64], R14 ;  /* 0x0000000e02007986 */ /* 0x0003e6000c10110a */
.L_x_24073:
        /* <DEDUP_REMOVED lines=8> */
.L_x_24074:
        /* <DEDUP_REMOVED lines=9> */
.L_x_24075:
[----:B------:R-:W-:Y:S05]  /*0d30*/  BSYNC.RELIABLE B1 ;  /* 0x0000000000017941 */ /* 0x000fea0003800100 */
.L_x_24070:
[----:B------:R-:W-:-:S13]  /*0d40*/  ISETP.GE.U32.AND P0, PT, R0, UR5, PT ;  /* 0x0000000500007c0c */ /* 0x000fda000bf06070 */
[----:B------:R-:W3:Y:S01]  /*0d50*/  @!P0 LDC.64 R4, c[0x0][0x388] ;  /* 0x0000e200ff048b82 */ /* 0x000ee20000000a00 */
[C---:B012--5:R-:W-:Y:S02]  /*0d60*/  @!P0 VIADD R3, R0.reuse, UR4 ;  /* 0x0000000400038c36 */ /* 0x067fe40008000000 */
[----:B------:R-:W-:-:S03]  /*0d70*/  @!P0 VIADD R0, R0, 0x80 ;  /* 0x0000008000008836 */ /* 0x000fc60000000000 */
[----:B---3--:R-:W-:-:S05]  /*0d80*/  @!P0 IADD3 R2, P1, PT, R3, R4, RZ ;  /* 0x0000000403028210 */ /* 0x008fca0007f3e0ff */
[----:B------:R-:W-:-:S05]  /*0d90*/  @!P0 IMAD.X R3, RZ, RZ, R5, P1 ;  /* 0x000000ffff038224 */ /* 0x000fca00008e0605 */
[----:B------:R3:W-:Y:S03]  /*0da0*/  @!P0 STG.E.U8 desc[UR10][R2.64], R8 ;  /* 0x0000000802008986 */ /* 0x0007e6000c10110a */
.L_x_24076:
[----:B------:R-:W-:Y:S05]  /*0db0*/  BSYNC.RECONVERGENT B0 ;  /* 0x0000000000007941 */ /* 0x000fea0003800200 */
.L_x_24069:
        /* <DEDUP_REMOVED lines=9> */
.L_x_24052:
[----:B------:R-:W0:Y:S01]  /*0e50*/  LDCU.64 UR8, c[0x0][0x390] ;  /* 0x00007200ff0877ac */ /* 0x000e220008000a00 */
[----:B------:R-:W1:Y:S01]  /*0e60*/  S2R R11, SR_TID.X ;  /* 0x00000000000b7919 */ /* 0x000e620000002100 */
[----:B0-----:R-:W-:-:S04]  /*0e70*/  UIADD3 UR5, UP0, UPT, UR4, UR8, URZ ;  /* 0x0000000804057290 */ /* 0x001fc8000ff1e0ff */
[----:B------:R-:W-:Y:S02]  /*0e80*/  UIADD3.X UR6, UPT, UPT, URZ, UR9, URZ, UP0, !UPT ;  /* 0x00000009ff067290 */ /* 0x000fe400087fe4ff */
[----:B------:R-:W-:-:S04]  /*0e90*/  IMAD.U32 R2, RZ, RZ, UR5 ;  /* 0x00000005ff027e24 */ /* 0x000fc8000f8e00ff */
[----:B------:R-:W-:Y:S02]  /*0ea0*/  IMAD.U32 R3, RZ, RZ, UR6 ;  /* 0x00000006ff037e24 */ /* 0x000fe4000f8e00ff */
[----:B-1----:R-:W-:-:S05]  /*0eb0*/  IMAD.WIDE.U32 R2, R11, 0x4, R2 ;  /* 0x000000040b027825 */ /* 0x002fca00078e0002 */
[----:B------:R-:W2:Y:S04]  /*0ec0*/  LDG.E R0, desc[UR10][R2.64] ;  /* 0x0000000a02007981 */ /* 0x000ea8000c1e1900 */
[----:B------:R0:W5:Y:S01]  /*0ed0*/  LDG.E R12, desc[UR10][R2.64+0x200] ;  /* 0x0002000a020c7981 */ /* 0x000162000c1e1900 */
[----:B------:R-:W-:Y:S01]  /*0ee0*/  UPRMT UR5, UR7, 0x8880, URZ ;  /* 0x0000888007057896 */ /* 0x000fe200080000ff */
[----:B------:R-:W-:-:S05]  /*0ef0*/  MOV R4, 0xf30 ;  /* 0x00000f3000047802 */ /* 0x000fca0000000f00 */
[----:B------:R-:W-:Y:S01]  /*0f00*/  IMAD.U32 R6, RZ, RZ, UR5 ;  /* 0x00000005ff067e24 */ /* 0x000fe2000f8e00ff */
[----:B0-2---:R-:W-:-:S07]  /*0f10*/  SGXT R7, R0, 0x8 ;  /* 0x000000080007781a */ /* 0x005fce0000000200 */
[----:B-----5:R-:W-:Y:S05]  /*0f20*/  CALL.REL.NOINC `($__internal_33_$__cuda_sm20_rem_s16) ;  /* 0x00000004001c7944 */ /* 0x020fea0003c00000 */
[----:B------:R-:W-:Y:S01]  /*0f30*/  UPRMT UR5, UR7, 0x8880, URZ ;  /* 0x0000888007057896 */ /* 0x000fe200080000ff */
[----:B------:R-:W-:Y:S01]  /*0f40*/  SHF.R.S32.HI R2, RZ, 0x8, R0 ;  /* 0x00000008ff027819 */ /* 0x000fe20000011400 */
[----:B------:R-:W-:Y:S01]  /*0f50*/  IMAD.MOV.U32 R9, RZ, RZ, R7 ;  /* 0x000000ffff097224 */ /* 0x000fe200078e0007 */
[----:B------:R-:W-:Y:S02]  /*0f60*/  MOV R4, 0xfa0 ;  /* 0x00000fa000047802 */ /* 0x000fe40000000f00 */
[----:B------:R-:W-:Y:S01]  /*0f70*/  SGXT R7, R2, 0x8 ;  /* 0x000000080207781a */ /* 0x000fe20000000200 */
[----:B------:R-:W-:-:S07]  /*0f80*/  IMAD.U32 R6, RZ, RZ, UR5 ;  /* 0x00000005ff067e24 */ /* 0x000fce000f8e00ff */
[----:B------:R-:W-:Y:S05]  /*0f90*/  CALL.REL.NOINC `($__internal_33_$__cuda_sm20_rem_s16) ;  /* 0x0000000400007944 */ /* 0x000fea0003c00000 */
        /* <DEDUP_REMOVED lines=15> */
[----:B------:R-:W-:Y:S01]  /*1090*/  IMAD.MOV.U32 R3, RZ, RZ, R7 ;  /* 0x000000ffff037224 */ /* 0x000fe200078e0007 */
[----:B------:R-:W-:Y:S02]  /*10a0*/  SGXT R7, R12, 0x8 ;  /* 0x000000080c07781a */ /* 0x000fe40000000200 */
[----:B------:R-:W-:Y:S02]  /*10b0*/  MOV R4, 0x10e0 ;  /* 0x000010e000047802 */ /* 0x000fe40000000f00 */
        /* <DEDUP_REMOVED lines=11> */
[----:B------:R-:W-:-:S03]  /*1170*/  IMAD.MOV.U32 R0, RZ, RZ, R7 ;  /* 0x000000ffff007224 */ /* 0x000fc600078e0007 */
[----:B------:R-:W-:Y:S01]  /*1180*/  SGXT R7, R4, 0x8 ;  /* 0x000000080407781a */ /* 0x000fe20000000200 */
[----:B------:R-:W-:Y:S01]  /*1190*/  IMAD.U32 R6, RZ, RZ, UR5 ;  /* 0x00000005ff067e24 */ /* 0x000fe2000f8e00ff */
[----:B------:R-:W-:-:S07]  /*11a0*/  MOV R4, 0x11c0 ;  /* 0x000011c000047802 */ /* 0x000fce0000000f00 */
        /* <DEDUP_REMOVED lines=8> */
[----:B------:R-:W0:Y:S01]  /*1230*/  LDCU.64 UR6, c[0x0][0x388] ;  /* 0x00007100ff0677ac */ /* 0x000e220008000a00 */
[----:B------:R-:W-:Y:S02]  /*1240*/  LOP3.LUT R4, R5, 0xffff, RZ, 0xc0, !PT ;  /* 0x0000ffff05047812 */ /* 0x000fe400078ec0ff */
[----:B------:R-:W-:Y:S02]  /*1250*/  LOP3.LUT R5, R8, 0xffff, RZ, 0xc0, !PT ;  /* 0x0000ffff08057812 */ /* 0x000fe400078ec0ff */
[----:B------:R-:W-:Y:S02]  /*1260*/  LOP3.LUT R6, R9, 0xffff, RZ, 0xc0, !PT ;  /* 0x0000ffff09067812 */ /* 0x000fe400078ec0ff */
[----:B------:R-:W-:Y:S02]  /*1270*/  LOP3.LUT R3, R3, 0xffff, RZ, 0xc0, !PT ;  /* 0x0000ffff03037812 */ /* 0x000fe400078ec0ff */
[----:B------:R-:W-:Y:S02]  /*1280*/  PRMT R5, R6, 0x3340, R5 ;  /* 0x0000334006057816 */ /* 0x000fe40000000005 */
[----:B------:R-:W-:-:S02]  /*1290*/  LOP3.LUT R6, R7, 0xffff, RZ, 0xc0, !PT ;  /* 0x0000ffff07067812 */ /* 0x000fc400078ec0ff */
[----:B------:R-:W-:Y:S02]  /*12a0*/  LOP3.LUT R7, R12, 0xffff, RZ, 0xc0, !PT ;  /* 0x0000ffff0c077812 */ /* 0x000fe400078ec0ff */
[----:B------:R-:W-:Y:S02]  /*12b0*/  LOP3.LUT R0, R0, 0xffff, RZ, 0xc0, !PT ;  /* 0x0000ffff00007812 */ /* 0x000fe400078ec0ff */
[----:B------:R-:W-:Y:S01]  /*12c0*/  LOP3.LUT R9, R2, 0xffff, RZ, 0xc0, !PT ;  /* 0x0000ffff02097812 */ /* 0x000fe200078ec0ff */
        /* <DEDUP_REMOVED lines=13> */
        .weak           $__internal_33_$__cuda_sm20_rem_s16
        .type           $__internal_33_$__cuda_sm20_rem_s16,@function
        .size           $__internal_33_$__cuda_sm20_rem_s16,(.L_x_54685 - $__internal_33_$__cuda_sm20_rem_s16)
$__internal_33_$__cuda_sm20_rem_s16:
        /* <DEDUP_REMOVED lines=28> */
[----:B------:R-:W-:Y:S06]  /*1560*/  RET.REL.NODEC R16 `(_ZN2at6native29vectorized_elementwise_kernelILi4ENS0_13BUnaryFunctorIaaaZZZNS0_16fmod_kernel_cudaERNS_18TensorIteratorBaseEENKUlvE_clEvENKUlvE0_clEvEUlaaE_EESt5arrayIPcLm2EEEEviT0_T1_) ;  /* 0xffffffe810a47950 */ /* 0x000fec0003c3ffff */
.L_x_24077:
        /* <DEDUP_REMOVED lines=9> */
.L_x_54685:


//--------------------- .text._ZN2at6native29vectorized_elementwise_kernelILi8ENS0_13BUnaryFunctorIaaaZZZNS0_16fmod_kernel_cudaERNS_18TensorIteratorBaseEENKUlvE_clEvENKUlvE0_clEvEUlaaE_EESt5arrayIPcLm2EEEEviT0_T1_ --------------------------
	.section	.text._ZN2at6native29vectorized_elementwise_kernelILi8ENS0_13BUnaryFunctorIaaaZZZNS0_16fmod_kernel_cudaERNS_18TensorIteratorBaseEENKUlvE_clEvENKUlvE0_clEvEUlaaE_EESt5arrayIPcLm2EEEEviT0_T1_,"ax",@progbits
	.align	128
        .global         _ZN2at6native29vectorized_elementwise_kernelILi8ENS0_13BUnaryFunctorIaaaZZZNS0_16fmod_kernel_cudaERNS_18TensorIteratorBaseEENKUlvE_clEvENKUlvE0_clEvEUlaaE_EESt5arrayIPcLm2EEEEviT0_T1_
        .type           _ZN2at6native29vectorized_elementwise_kernelILi8ENS0_13BUnaryFunctorIaaaZZZNS0_16fmod_kernel_cudaERNS_18TensorIteratorBaseEENKUlvE_clEvENKUlvE0_clEvEUlaaE_EESt5arrayIPcLm2EEEEviT0_T1_,@function
        .size           _ZN2at6native29vectorized_elementwise_kernelILi8ENS0_13BUnaryFunctorIaaaZZZNS0_16fmod_kernel_cudaERNS_18TensorIteratorBaseEENKUlvE_clEvENKUlvE0_clEvEUlaaE_EESt5arrayIPcLm2EEEEviT0_T1_,(.L_x_54686 - _ZN2at6native29vectorized_elementwise_kernelILi8ENS0_13BUnaryFunctorIaaaZZZNS0_16fmod_kernel_cudaERNS_18TensorIteratorBaseEENKUlvE_clEvENKUlvE0_clEvEUlaaE_EESt5arrayIPcLm2EEEEviT0_T1_)
        .other          _ZN2at6native29vectorized_elementwise_kernelILi8ENS0_13BUnaryFunctorIaaaZZZNS0_16fmod_kernel_cudaERNS_18TensorIteratorBaseEENKUlvE_clEvENKUlvE0_clEvEUlaaE_EESt5arrayIPcLm2EEEEviT0_T1_,@"STO_CUDA_ENTRY STV_DEFAULT"
_ZN2at6native29vectorized_elementwise_kernelILi8ENS0_13BUnaryFunctorIaaaZZZNS0_16fmod_kernel_cudaERNS_18TensorIteratorBaseEENKUlvE_clEvENKUlvE0_clEvEUlaaE_EESt5arrayIPcLm2EEEEviT0_T1_:
.text._ZN2at6native29vectorized_elementwise_kernelILi8ENS0_13BUnaryFunctorIaaaZZZNS0_16fmod_kernel_cudaERNS_18TensorIteratorBaseEENKUlvE_clEvENKUlvE0_clEvEUlaaE_EESt5arrayIPcLm2EEEEviT0_T1_:
        /* <DEDUP_REMOVED lines=45> */
[----:B------:R-:W4:Y:S01]  /*02d0*/  @!P0 LDC.64 R16, c[0x0][0x390] ;  /* 0x0000e400ff108b82 */ /* 0x000f220000000a00 */
[----:B------:R-:W-:-:S05]  /*02e0*/  @!P0 VIADD R4, R4, 0x80 ;  /* 0x0000008004048836 */ /* 0x000fca0000000000 */
[----:B------:R-:W-:Y:S02]  /*02f0*/  ISETP.GE.U32.AND P6, PT, R4, UR5, PT ;  /* 0x0000000504007c0c */ /* 0x000fe4000bfc6070 */
[----:B--2---:R-:W-:Y:S02]  /*0300*/  @!P4 IADD3 R8, P5, PT, R27, R8, RZ ;  /* 0x000000081b08c210 */ /* 0x004fe40007fbe0ff */
[----:B------:R-:W-:-:S03]  /*0310*/  PRMT R12, RZ, 0x7610, R12 ;  /* 0x00007610ff0c7816 */ /* 0x000fc6000000000c */
[----:B------:R-:W-:-:S06]  /*0320*/  @!P4 IMAD.X R9, RZ, RZ, R9, P5 ;  /* 0x000000ffff09c224 */ /* 0x000fcc00028e0609 */
[----:B0-----:R-:W0:Y:S01]  /*0330*/  @!P6 LDC.64 R18, c[0x0][0x390] ;  /* 0x0000e400ff12eb82 */ /* 0x001e220000000a00 */
[----:B-1----:R-:W-:Y:S01]  /*0340*/  @!P3 IADD3 R6, P5, PT, R25, R6, RZ ;  /* 0x000000061906b210 */ /* 0x002fe20007fbe0ff */
[----:B------:R-:W5:Y:S01]  /*0350*/  @!P4 LDG.E.S8 R12, desc[UR10][R8.64] ;  /* 0x0000000a080cc981 */ /* 0x000f62000c1e1300 */
[----:B------:R-:W-:Y:S02]  /*0360*/  PRMT R14, RZ, 0x7610, R14 ;  /* 0x00007610ff0e7816 */ /* 0x000fe4000000000e */
[----:B---3--:R-:W-:Y:S01]  /*0370*/  @!P2 IADD3 R20, P4, PT, R13, R20, RZ ;  /* 0x000000140d14a210 */ /* 0x008fe20007f9e0ff */
[----:B------:R-:W-:Y:S01]  /*0380*/  @!P3 IMAD.X R7, RZ, RZ, R7, P5 ;  /* 0x000000ffff07b224 */ /* 0x000fe200028e0607 */
[----:B------:R-:W-:-:S03]  /*0390*/  PRMT R13, RZ, 0x7610, R13 ;  /* 0x00007610ff0d7816 */ /* 0x000fc6000000000d */
[----:B------:R-:W-:Y:S01]  /*03a0*/  @!P2 IMAD.X R21, RZ, RZ, R21, P4 ;  /* 0x000000ffff15a224 */ /* 0x000fe200020e0615 */
[----:B------:R1:W5:Y:S01]  /*03b0*/  @!P3 LDG.E.S8 R14, desc[UR10][R6.64] ;  /* 0x0000000a060eb981 */ /* 0x000362000c1e1300 */
[----:B----4-:R-:W-:Y:S01]  /*03c0*/  @!P1 IADD3 R2, P3, PT, R15, R2, RZ ;  /* 0x000000020f029210 */ /* 0x010fe20007f7e0ff */
[----:B------:R-:W-:Y:S02]  /*03d0*/  @!P6 VIADD R15, R4, UR4 ;  /* 0x00000004040fec36 */ /* 0x000fe40008000000 */
[----:B------:R2:W5:Y:S01]  /*03e0*/  @!P2 LDG.E.S8 R13, desc[UR10][R20.64] ;  /* 0x0000000a140da981 */ /* 0x000562000c1e1300 */
[----:B------:R-:W-:Y:S01]  /*03f0*/  @!P0 IADD3 R16, P4, PT, R11, R16, RZ ;  /* 0x000000100b108210 */ /* 0x000fe20007f9e0ff */
[----:B------:R-:W-:Y:S01]  /*0400*/  @!P1 IMAD.X R3, RZ, RZ, R3, P3 ;  /* 0x000000ffff039224 */ /* 0x000fe200018e0603 */
[----:B------:R-:W-:Y:S02]  /*0410*/  PRMT R11, RZ, 0x7610, R11 ;  /* 0x00007610ff0b7816 */ /* 0x000fe4000000000b */
[----:B0-----:R-:W-:-:S04]  /*0420*/  @!P6 IADD3 R18, P2, PT, R15, R18, RZ ;  /* 0x000000120f12e210 */ /* 0x001fc80007f5e0ff */
[----:B------:R2:W5:Y:S01]  /*0430*/  @!P1 LDG.E.S8 R11, desc[UR10][R2.64] ;  /* 0x0000000a020b9981 */ /* 0x000562000c1e1300 */
[----:B-1----:R-:W-:Y:S01]  /*0440*/  PRMT R6, RZ, 0x7610, R6 ;  /* 0x00007610ff067816 */ /* 0x002fe20000000006 */
[----:B------:R-:W-:-:S05]  /*0450*/  @!P6 IMAD.X R19, RZ, RZ, R19, P2 ;  /* 0x000000ffff13e224 */ /* 0x000fca00010e0613 */
[----:B------:R2:W5:Y:S01]  /*0460*/  @!P6 LDG.E.S8 R6, desc[UR10][R18.64] ;  /* 0x0000000a1206e981 */ /* 0x000562000c1e1300 */
[----:B------:R-:W-:Y:S01]  /*0470*/  PRMT R9, RZ, 0x7610, R9 ;  /* 0x00007610ff097816 */ /* 0x000fe20000000009 */
        /* <DEDUP_REMOVED lines=9> */
[----:B------:R-:W-:Y:S05]  /*0510*/  CALL.REL.NOINC `($__internal_34_$__cuda_sm20_rem_s16) ;  /* 0x0000000c00987944 */ /* 0x000fea0003c00000 */
[----:B------:R-:W-:-:S07]  /*0520*/  IMAD.MOV.U32 R7, RZ, RZ, R2 ;  /* 0x000000ffff077224 */ /* 0x000fce00078e0002 */
.L_x_24080:
[----:B------:R-:W-:Y:S05]  /*0530*/  BSYNC.RECONVERGENT B0 ;  /* 0x0000000000007941 */ /* 0x000fea0003800200 */
.L_x_24079:
        /* <DEDUP_REMOVED lines=8> */
[----:B------:R-:W-:Y:S05]  /*05c0*/  CALL.REL.NOINC `($__internal_34_$__cuda_sm20_rem_s16) ;  /* 0x0000000c006c7944 */ /* 0x000fea0003c00000 */
[----:B------:R-:W-:-:S07]  /*05d0*/  IMAD.MOV.U32 R10, RZ, RZ, R2 ;  /* 0x000000ffff0a7224 */ /* 0x000fce00078e0002 */
.L_x_24082:
[----:B------:R-:W-:Y:S05]  /*05e0*/  BSYNC.RECONVERGENT B0 ;  /* 0x0000000000007941 */ /* 0x000fea0003800200 */
.L_x_24081:
[----:B-----5:R-:W-:Y:S01]  /*05f0*/  VIADD R0, R5, 0x100 ;  /* 0x0000010005007836 */ /* 0x020fe20000000000 */
[----:B------:R-:W-:Y:S04]  /*0600*/  BSSY.RECONVERGENT B0, `(.L_x_24083) ;  /* 0x0000009000007945 */ /* 0x000fe80003800200 */
[----:B------:R-:W-:-:S13]  /*0610*/  ISETP.GE.U32.AND P0, PT, R0, UR5, PT ;  /* 0x0000000500007c0c */ /* 0x000fda000bf06070 */
[----:B------:R-:W-:Y:S05]  /*0620*/  @P0 BRA `(.L_x_24084) ;  /* 0x0000000000180947 */ /* 0x000fea0003800000 */
[----:B------:R-:W-:Y:S01]  /*0630*/  UPRMT UR6, UR7, 0x8880, URZ ;  /* 0x0000888007067896 */ /* 0x000fe200080000ff */
[----:B------:R-:W-:Y:S02]  /*0640*/  PRMT R2, R12, 0x9910, RZ ;  /* 0x000099100c027816 */ /* 0x000fe400000000ff */
[----:B------:R-:W-:-:S03]  /*0650*/  MOV R4, 0x680 ;  /* 0x0000068000047802 */ /* 0x000fc60000000f00 */
[----:B------:R-:W-:-:S07]  /*0660*/  IMAD.U32 R0, RZ, RZ, UR6 ;  /* 0x00000006ff007e24 */ /* 0x000fce000f8e00ff */
[----:B------:R-:W-:Y:S05]  /*0670*/  CALL.REL.NOINC `($__internal_34_$__cuda_sm20_rem_s16) ;  /* 0x0000000c00407944 */ /* 0x000fea0003c00000 */
[----:B------:R-:W-:-:S07]  /*0680*/  IMAD.MOV.U32 R12, RZ, RZ, R2 ;  /* 0x000000ffff0c7224 */ /* 0x000fce00078e0002 */
.L_x_24084:
[----:B------:R-:W-:Y:S05]  /*0690*/  BSYNC.RECONVERGENT B0 ;  /* 0x0000000000007941 */ /* 0x000fea0003800200 */
.L_x_24083:
[----:B------:R-:W-:Y:S01]  /*06a0*/  VIADD R0, R5, 0x180 ;  /* 0x0000018005007836 */ /* 0x000fe20000000000 */
        /* <DEDUP_REMOVED lines=9> */
.L_x_24086:
[----:B------:R-:W-:Y:S05]  /*0740*/  BSYNC.RECONVERGENT B0 ;  /* 0x0000000000007941 */ /* 0x000fea0003800200 */
.L_x_24085:
        /* <DEDUP_REMOVED lines=10> */
.L_x_24088:
[----:B------:R-:W-:Y:S05]  /*07f0*/  BSYNC.RECONVERGENT B0 ;  /* 0x0000000000007941 */ /* 0x000fea0003800200 */
.L_x_24087:
        /* <DEDUP_REMOVED lines=10> */
.L_x_24090:
[----:B------:R-:W-:Y:S05]  /*08a0*/  BSYNC.RECONVERGENT B0 ;  /* 0x0000000000007941 */ /* 0x000fea0003800200 */
.L_x_24089:
        /* <DEDUP_REMOVED lines=10> */
.L_x_24092:
[----:B------:R-:W-:Y:S05]  /*0950*/  BSYNC.RECONVERGENT B0 ;  /* 0x0000000000007941 */ /* 0x000fea0003800200 */
.L_x_24091:
        /* <DEDUP_REMOVED lines=9> */
.L_x_24094:
[----:B------:R-:W-:Y:S05]  /*09f0*/  BSYNC.RECONVERGENT B0 ;  /* 0x0000000000007941 */ /* 0x000fea0003800200 */
.L_x_24093:
        /* <DEDUP_REMOVED lines=13> */
[C---:B------:R-:W-:Y:S02]  /*0ad0*/  VIADD R6, R5.reuse, UR4 ;  /* 0x0000000405067c36 */ /* 0x040fe40008000000 */
[----:B------:R-:W-:-:S03]  /*0ae0*/  VIADD R5, R5, 0x80 ;  /* 0x0000008005057836 */ /* 0x000fc60000000000 */
[----:B-1----:R-:W-:-:S05]  /*0af0*/  IADD3 R6, P0, PT, R6, UR6, RZ ;  /* 0x0000000606067c10 */ /* 0x002fca000ff1e0ff */
[----:B0-----:R-:W-:-:S05]  /*0b00*/  IMAD.X R7, RZ, RZ, UR7, P0 ;  /* 0x00000007ff077e24 */ /* 0x001fca00080e06ff */
[----:B------:R0:W-:Y:S03]  /*0b10*/  STG.E.U8 desc[UR10][R6.64], R10 ;  /* 0x0000000a06007986 */ /* 0x0001e6000c10110a */
.L_x_24097:
        /* <DEDUP_REMOVED lines=8> */
.L_x_24098:
        /* <DEDUP_REMOVED lines=8> */
.L_x_24099:
[----:B------:R-:W-:-:S13]  /*0c20*/  ISETP.GE.U32.AND P0, PT, R5, UR5, PT ;  /* 0x0000000505007c0c */ /* 0x000fda000bf06070 */
[----:B------:R-:W-:Y:S05]  /*0c30*/  @P0 BRA `(.L_x_24101) ;  /* 0x00000000003c0947 */ /* 0x000fea0003800000 */
[----:B------:R-:W2:Y:S01]  /*0c40*/  LDCU.64 UR6, c[0x0][0x388] ;  /* 0x00007100ff0677ac */ /* 0x000ea20008000a00 */
[C---:B01----:R-:W-:Y:S02]  /*0c50*/  VIADD R6, R5.reuse, UR4 ;  /* 0x0000000405067c36 */ /* 0x043fe40008000000 */
[----:B------:R-:W-:-:S03]  /*0c60*/  VIADD R5, R5, 0x80 ;  /* 0x0000008005057836 */ /* 0x000fc60000000000 */
[----:B--2---:R-:W-:-:S05]  /*0c70*/  IADD3 R6, P0, PT, R6, UR6, RZ ;  /* 0x0000000606067c10 */ /* 0x004fca000ff1e0ff */
[----:B------:R-:W-:-:S05]  /*0c80*/  IMAD.X R7, RZ, RZ, UR7, P0 ;  /* 0x00000007ff077e24 */ /* 0x000fca00080e06ff */
[----:B------:R2:W-:Y:S03]  /*0c90*/  STG.E.U8 desc[UR10][R6.64], R13 ;  /* 0x0000000d06007986 */ /* 0x0005e6000c10110a */
.L_x_24100:
        /* <DEDUP_REMOVED lines=9> */
.L_x_24101:
[----:B------:R-:W-:Y:S05]  /*0d30*/  BSYNC.RELIABLE B1 ;  /* 0x0000000000017941 */ /* 0x000fea0003800100 */
.L_x_24096:
[----:B------:R-:W-:-:S13]  /*0d40*/  ISETP.GE.U32.AND P0, PT, R5, UR5, PT ;  /* 0x0000000505007c0c */ /* 0x000fda000bf06070 */
[----:B0-2---:R-:W0:Y:S01]  /*0d50*/  @!P0 LDC.64 R10, c[0x0][0x388] ;  /* 0x0000e200ff0a8b82 */ /* 0x005e220000000a00 */
[C---:B-1----:R-:W-:Y:S02]  /*0d60*/  @!P0 VIADD R7, R5.reuse, UR4 ;  /* 0x0000000405078c36 */ /* 0x042fe40008000000 */
[----:B------:R-:W-:-:S03]  /*0d70*/  @!P0 VIADD R5, R5, 0x80 ;  /* 0x0000008005058836 */ /* 0x000fc60000000000 */
[----:B0-----:R-:W-:-:S05]  /*0d80*/  @!P0 IADD3 R6, P1, PT, R7, R10, RZ ;  /* 0x0000000a07068210 */ /* 0x001fca0007f3e0ff */
[----:B------:R-:W-:-:S05]  /*0d90*/  @!P0 IMAD.X R7, RZ, RZ, R11, P1 ;  /* 0x000000ffff078224 */ /* 0x000fca00008e060b */
[----:B------:R3:W-:Y:S03]  /*0da0*/  @!P0 STG.E.U8 desc[UR10][R6.64], R9 ;  /* 0x0000000906008986 */ /* 0x0007e6000c10110a */
.L_x_24102:
[----:B------:R-:W-:Y:S05]  /*0db0*/  BSYNC.RECONVERGENT B0 ;  /* 0x0000000000007941 */ /* 0x000fea0003800200 */
.L_x_24095:
[----:B------:R-:W-:Y:S05]  /*0dc0*/  WARPSYNC.ALL ;  /* 0x0000000000007948 */ /* 0x000fea0003800000 */
[----:B------:R-:W-:-:S13]  /*0dd0*/  ISETP.GE.U32.AND P0, PT, R5, UR5, PT ;  /* 0x0000000505007c0c */ /* 0x000fda000bf06070 */
[----:B------:R-:W-:Y:S05]  /*0de0*/  @P0 EXIT ;  /* 0x000000000000094d */ /* 0x000fea0003800000 */
[----:B------:R-:W4:Y:S01]  /*0df0*/  LDCU.64 UR6, c[0x0][0x388] ;  /* 0x00007100ff0677ac */ /* 0x000f220008000a00 */
[----:B------:R-:W-:-:S05]  /*0e00*/  VIADD R5, R5, UR4 ;  /* 0x0000000405057c36 */ /* 0x000fca0008000000 */
[----:B----4-:R-:W-:-:S05]  /*0e10*/  IADD3 R4, P0, PT, R5, UR6, RZ ;  /* 0x0000000605047c10 */ /* 0x010fca000ff1e0ff */
[----:B------:R-:W-:-:S05]  /*0e20*/  IMAD.X R5, RZ, RZ, UR7, P0 ;  /* 0x00000007ff057e24 */ /* 0x000fca00080e06ff */
[----:B------:R-:W-:Y:S01]  /*0e30*/  STG.E.U8 desc[UR10][R4.64], R2 ;  /* 0x0000000204007986 */ /* 0x000fe2000c10110a */
[----:B------:R-:W-:Y:S05]  /*0e40*/  EXIT ;  /* 0x000000000000794d */ /* 0x000fea0003800000 */
.L_x_24078:
[----:B------:R-:W0:Y:S01]  /*0e50*/  LDCU.64 UR8, c[0x0][0x390] ;  /* 0x00007200ff0877ac */ /* 0x000e220008000a00 */
[----:B------:R-:W1:Y:S01]  /*0e60*/  S2R R9, SR_TID.X ;  /* 0x0000000000097919 */ /* 0x000e620000002100 */
[----:B0-----:R-:W-:-:S04]  /*0e70*/  UIADD3 UR5, UP0, UPT, UR4, UR8, URZ ;  /* 0x0000000804057290 */ /* 0x001fc8000ff1e0ff */
[----:B------:R-:W-:Y:S02]  /*0e80*/  UIADD3.X UR6, UPT, UPT, URZ, UR9, URZ, UP0, !UPT ;  /* 0x00000009ff067290 */ /* 0x000fe400087fe4ff */
[----:B------:R-:W-:-:S04]  /*0e90*/  IMAD.U32 R6, RZ, RZ, UR5 ;  /* 0x00000005ff067e24 */ /* 0x000fc8000f8e00ff */
[----:B------:R-:W-:Y:S02]  /*0ea0*/  IMAD.U32 R7, RZ, RZ, UR6 ;  /* 0x00000006ff077e24 */ /* 0x000fe4000f8e00ff */
[----:B-1----:R-:W-:-:S06]  /*0eb0*/  IMAD.WIDE.U32 R6, R9, 0x8, R6 ;  /* 0x0000000809067825 */ /* 0x002fcc00078e0006 */
[----:B------:R-:W2:Y:S01]  /*0ec0*/  LDG.E.64 R6, desc[UR10][R6.64] ;  /* 0x0000000a06067981 */ /* 0x000ea2000c1e1b00 */
[----:B------:R-:W-:Y:S01]  /*0ed0*/  UPRMT UR5, UR7, 0x8880, URZ ;  /* 0x0000888007057896 */ /* 0x000fe200080000ff */
[----:B------:R-:W-:-:S05]  /*0ee0*/  MOV R4, 0xf20 ;  /* 0x00000f2000047802 */ /* 0x000fca0000000f00 */
[----:B------:R-:W-:Y:S01]  /*0ef0*/  IMAD.U32 R0, RZ, RZ, UR5 ;  /* 0x00000005ff007e24 */ /* 0x000fe2000f8e00ff */
[----:B--2---:R-:W-:-:S07]  /*0f00*/  SGXT R2, R6, 0x8 ;  /* 0x000000080602781a */ /* 0x004fce0000000200 */
[----:B------:R-:W-:Y:S05]  /*0f10*/  CALL.REL.NOINC `($__internal_34_$__cuda_sm20_rem_s16) ;  /* 0x0000000400187944 */ /* 0x000fea0003c00000 */
[----:B------:R-:W-:Y:S01]  /*0f20*/  UPRMT UR5, UR7, 0x8880, URZ ;  /* 0x0000888007057896 */ /* 0x000fe200080000ff */
[----:B------:R-:W-:Y:S01]  /*0f30*/  SHF.R.S32.HI R0, RZ, 0x8, R6 ;  /* 0x00000008ff007819 */ /* 0x000fe20000011406 */
[----:B------:R-:W-:Y:S01]  /*0f40*/  IMAD.MOV.U32 R8, RZ, RZ, R2 ;  /* 0x000000ffff087224 */ /* 0x000fe200078e0002 */
[----:B------:R-:W-:Y:S02]  /*0f50*/  MOV R4, 0xf90 ;  /* 0x00000f9000047802 */ /* 0x000fe40000000f00 */
[----:B------:R-:W-:Y:S01]  /*0f60*/  SGXT R2, R0, 0x8 ;  /* 0x000000080002781a */ /* 0x000fe20000000200 */
[----:B------:R-:W-:-:S07]  /*0f70*/  IMAD.U32 R0, RZ, RZ, UR5 ;  /* 0x00000005ff007e24 */ /* 0x000fce000f8e00ff */
        /* <DEDUP_REMOVED lines=16> */
[----:B------:R-:W-:Y:S01]  /*1080*/  IMAD.MOV.U32 R10, RZ, RZ, R2 ;  /* 0x000000ffff0a7224 */ /* 0x000fe200078e0002 */
[----:B------:R-:W-:Y:S02]  /*1090*/  SGXT R2, R7, 0x8 ;  /* 0x000000080702781a */ /* 0x000fe40000000200 */
[----:B------:R-:W-:Y:S02]  /*10a0*/  MOV R4, 0x10d0 ;  /* 0x000010d000047802 */ /* 0x000fe40000000f00 */
        /* <DEDUP_REMOVED lines=45> */
        .weak           $__internal_34_$__cuda_sm20_rem_s16
        .type           $__internal_34_$__cuda_sm20_rem_s16,@function
        .size           $__internal_34_$__cuda_sm20_rem_s16,(.L_x_54686 - $__internal_34_$__cuda_sm20_rem_s16)
$__internal_34_$__cuda_sm20_rem_s16:
[----:B------:R-:W-:-:S05]  /*1380*/  IABS R3, R0 ;  /* 0x0000000000037213 */ /* 0x000fca0000000000 */
[----:B------:R-:W-:Y:S02]  /*1390*/  IMAD.MOV.U32 R19, RZ, RZ, R3 ;  /* 0x000000ffff137224 */ /* 0x000fe400078e0003 */
[----:B------:R-:W-:Y:S02]  /*13a0*/  IMAD.MOV.U32 R3, RZ, RZ, 0x4b800000 ;  /* 0x4b800000ff037424 */ /* 0x000fe400078e00ff */
[----:B------:R-:W0:Y:S02]  /*13b0*/  I2F.U16 R16, R19 ;  /* 0x0000001300107306 */ /* 0x000e240000101000 */
[C---:B0-----:R-:W-:Y:S02]  /*13c0*/  FSETP.GEU.AND P1, PT, |R16|.reuse, 1.175494350822287508e-38, PT ;  /* 0x008000001000780b */ /* 0x041fe40003f2e200 */
[----:B------:R-:W-:Y:S02]  /*13d0*/  FSETP.GT.AND P0, PT, |R16|, 8.50705917302346158658e+37, PT ;  /* 0x7e8000001000780b */ /* 0x000fe40003f04200 */
[----:B------:R-:W-:-:S04]  /*13e0*/  FSEL R3, R3, 1, !P1 ;  /* 0x3f80000003037808 */ /* 0x000fc80004800000 */
[----:B------:R-:W-:Y:S02]  /*13f0*/  FSEL R15, R3, 0.25, !P0 ;  /* 0x3e800000030f7808 */ /* 0x000fe40004000000 */
[----:B------:R-:W-:Y:S02]  /*1400*/  IABS R3, R2 ;  /* 0x0000000200037213 */ /* 0x000fe40000000000 */
[----:B------:R-:W-:Y:S01]  /*1410*/  SHF.R.U32.HI R2, RZ, 0x1f, R2 ;  /* 0x0000001fff027819 */ /* 0x000fe20000011602 */
[----:B------:R-:W-:Y:S01]  /*1420*/  FMUL R17, R16, R15 ;  /* 0x0000000f10117220 */ /* 0x000fe20000400000 */
[----:B------:R-:W-:Y:S01]  /*1430*/  ISETP.NE.AND P0, PT, R0, RZ, PT ;  /* 0x000000ff0000720c */ /* 0x000fe20003f05270 */
[----:B------:R-:W-:Y:S08]  /*1440*/  I2F.U16.RZ R16, R3 ;  /* 0x0000000300107306 */ /* 0x000ff0000010d000 */
[----:B------:R0:W1:Y:S02]  /*1450*/  MUFU.RCP R18, R17 ;  /* 0x0000001100127308 */ /* 0x0000640000001000 */
[----:B0-----:R-:W-:-:S02]  /*1460*/  IMAD.MOV.U32 R17, RZ, RZ, 0x0 ;  /* 0x00000000ff117424 */ /* 0x001fc400078e00ff */
[----:B-1----:R-:W-:-:S04]  /*1470*/  FMUL R18, R15, R18 ;  /* 0x000000120f127220 */ /* 0x002fc80000400000 */
[----:B------:R-:W-:-:S04]  /*1480*/  VIADD R15, R18, 0x2 ;  /* 0x00000002120f7836 */ /* 0x000fc80000000000 */
[----:B------:R-:W-:Y:S01]  /*1490*/  FMUL.RZ R18, R16, R15 ;  /* 0x0000000f10127220 */ /* 0x000fe2000040c000 */
[----:B------:R-:W-:Y:S01]  /*14a0*/  IABS R16, R0 ;  /* 0x0000000000107213 */ /* 0x000fe20000000000 */
[----:B------:R-:W-:Y:S02]  /*14b0*/  IMAD.MOV R0, RZ, RZ, -R2 ;  /* 0x000000ffff007224 */ /* 0x000fe400078e0a02 */
[----:B------:R-:W0:Y:S02]  /*14c0*/  F2I.U32.TRUNC.NTZ R15, R18 ;  /* 0x00000012000f7305 */ /* 0x000e24000020f000 */
[----:B------:R-:W-:Y:S01]  /*14d0*/  IMAD.MOV R16, RZ, RZ, -R16 ;  /* 0x000000ffff107224 */ /* 0x000fe200078e0a10 */
[----:B0-----:R-:W-:-:S05]  /*14e0*/  LOP3.LUT R15, R15, 0xffff, RZ, 0xc0, !PT ;  /* 0x0000ffff0f0f7812 */ /* 0x001fca00078ec0ff */
[----:B------:R-:W-:Y:S02]  /*14f0*/  IMAD R15, R15, R16, R3 ;  /* 0x000000100f0f7224 */ /* 0x000fe400078e0203 */
[----:B------:R-:W-:-:S03]  /*1500*/  IMAD.MOV.U32 R16, RZ, RZ, R4 ;  /* 0x000000ffff107224 */ /* 0x000fc600078e0004 */
[----:B------:R-:W-:-:S05]  /*1510*/  LOP3.LUT R15, R0, R15, RZ, 0x3c, !PT ;  /* 0x0000000f000f7212 */ /* 0x000fca00078e3cff */
[----:B------:R-:W-:Y:S02]  /*1520*/  IMAD.IADD R2, R2, 0x1, R15 ;  /* 0x0000000102027824 */ /* 0x000fe400078e020f */
[----:B------:R-:W-:Y:S01]  /*1530*/  @!P0 IMAD.MOV.U32 R2, RZ, RZ, -0x1 ;  /* 0xffffffffff028424 */ /* 0x000fe200078e00ff */
[----:B------:R-:W-:Y:S06]  /*1540*/  RET.REL.NODEC R16 `(_ZN2at6native29vectorized_elementwise_kernelILi8ENS0_13BUnaryFunctorIaaaZZZNS0_16fmod_kernel_cudaERNS_18TensorIteratorBaseEENKUlvE_clEvENKUlvE0_clEvEUlaaE_EESt5arrayIPcLm2EEEEviT0_T1_) ;  /* 0xffffffe810ac7950 */ /* 0x000fec0003c3ffff */
.L_x_24103:
        /* <DEDUP_REMOVED lines=11> */
.L_x_54686:


//--------------------- .text._ZN2at6native18elementwise_kernelILi128ELi4EZNS0_15gpu_kernel_implINS0_13AUnaryFunctorIaaaZZZNS0_16fmod_kernel_cudaERNS_18TensorIteratorBaseEENKUlvE_clEvENKUlvE0_clEvEUlaaE_EEEEvS5_RKT_EUliE_EEviT1_ --------------------------
	.section	.text._ZN2at6native18elementwise_kernelILi128ELi4EZNS0_15gpu_kernel_implINS0_13AUnaryFunctorIaaaZZZNS0_16fmod_kernel_cudaERNS_18TensorIteratorBaseEENKUlvE_clEvENKUlvE0_clEvEUlaaE_EEEEvS5_RKT_EUliE_EEviT1_,"ax",@progbits
	.align	128
        .global         _ZN2at6native18elementwise_kernelILi128ELi4EZNS0_15gpu_kernel_implINS0_13AUnaryFunctorIaaaZZZNS0_16fmod_kernel_cudaERNS_18TensorIteratorBaseEENKUlvE_clEvENKUlvE0_clEvEUlaaE_EEEEvS5_RKT_EUliE_EEviT1_
        .type           _ZN2at6native18elementwise_kernelILi128ELi4EZNS0_15gpu_kernel_implINS0_13AUnaryFunctorIaaaZZZNS0_16fmod_kernel_cudaERNS_18TensorIteratorBaseEENKUlvE_clEvENKUlvE0_clEvEUlaaE_EEEEvS5_RKT_EUliE_EEviT1_,@function
        .size           _ZN2at6native18elementwise_kernelILi128ELi4EZNS0_15gpu_kernel_implINS0_13AUnaryFunctorIaaaZZZNS0_16fmod_kernel_cudaERNS_18TensorIteratorBaseEENKUlvE_clEvENKUlvE0_clEvEUlaaE_EEEEvS5_RKT_EUliE_EEviT1_,(.L_x_54687 - _ZN2at6native18elementwise_kernelILi128ELi4EZNS0_15gpu_kernel_implINS0_13AUnaryFunctorIaaaZZZNS0_16fmod_kernel_cudaERNS_18TensorIteratorBaseEENKUlvE_clEvENKUlvE0_clEvEUlaaE_EEEEvS5_RKT_EUliE_EEviT1_)
        .other          _ZN2at6native18elementwise_kernelILi128ELi4EZNS0_15gpu_kernel_implINS0_13AUnaryFunctorIaaaZZZNS0_16fmod_kernel_cudaERNS_18TensorIteratorBaseEENKUlvE_clEvENKUlvE0_clEvEUlaaE_EEEEvS5_RKT_EUliE_EEviT1_,@"STO_CUDA_ENTRY STV_DEFAULT"
_ZN2at6native18elementwise_kernelILi128ELi4EZNS0_15gpu_kernel_implINS0_13AUnaryFunctorIaaaZZZNS0_16fmod_kernel_cudaERNS_18TensorIteratorBaseEENKUlvE_clEvENKUlvE0_clEvEUlaaE_EEEEvS5_RKT_EUliE_EEviT1_:
.text._ZN2at6native18elementwise_kernelILi128ELi4EZNS0_15gpu_kernel_implINS0_13AUnaryFunctorIaaaZZZNS0_16fmod_kernel_cudaERNS_18TensorIteratorBaseEENKUlvE_clEvENKUlvE0_clEvEUlaaE_EEEEvS5_RKT_EUliE_EEviT1_:
        /* <DEDUP_REMOVED lines=319> */
.L_x_24106:
        /* <DEDUP_REMOVED lines=16> */
.L_x_24110:
[----:B------:R0:W5:Y:S01]  /*14f0*/  LDG.E.U8 R0, desc[UR36][R2.64] ;  /* 0x0000002402007981 */ /* 0x000162000c1e1100 */
[----:B------:R-:W-:Y:S05]  /*1500*/  BRA `(.L_x_24112) ;  /* 0x0000000c004c7947 */ /* 0x000fea0003800000 */
.L_x_24109:
        /* <DEDUP_REMOVED lines=8> */
.L_x_24114:
[----:B------:R0:W5:Y:S01]  /*1590*/  LDG.E.U8 R0, desc[UR36][R2.64] ;  /* 0x0000002402007981 */ /* 0x000162000c1e1100 */
[----:B------:R-:W-:Y:S05]  /*15a0*/  BRA `(.L_x_24112) ;  /* 0x0000000c00247947 */ /* 0x000fea0003800000 */
.L_x_24113:
[----:B------:R0:W5:Y:S01]  /*15b0*/  LDG.E.U16 R0, desc[UR36][R2.64] ;  /* 0x0000002402007981 */ /* 0x000162000c1e1500 */
[----:B------:R-:W-:Y:S05]  /*15c0*/  BRA `(.L_x_24112) ;  /* 0x0000000c001c7947 */ /* 0x000fea0003800000 */
.L_x_24108:
        /* <DEDUP_REMOVED lines=9> */
.L_x_24116:
[----:B------:R-:W2:Y:S02]  /*1660*/  LDG.E.U16 R4, desc[UR36][R2.64] ;  /* 0x0000002402047981 */ /* 0x000ea4000c1e1500 */
[----:B--2---:R-:W-:-:S06]  /*1670*/  HADD2.F32 R4, -RZ, R4.H0_H0 ;  /* 0x20000004ff047230 */ /* 0x004fcc0000004100 */
[----:B------:R-:W0:Y:S02]  /*1680*/  F2I.FTZ.TRUNC.NTZ R4, R4 ;  /* 0x0000000400047305 */ /* 0x000e24000021f100 */
[----:B0-----:R-:W-:Y:S01]  /*1690*/  PRMT R0, R4, 0x7610, R0 ;  /* 0x0000761004007816 */ /* 0x001fe20000000000 */
[----:B------:R-:W-:Y:S06]  /*16a0*/  BRA `(.L_x_24112) ;  /* 0x0000000800e47947 */ /* 0x000fec0003800000 */
.L_x_24115:
        /* <DEDUP_REMOVED lines=9> */
.L_x_24118:
[----:B------:R-:W2:Y:S02]  /*1740*/  LDG.E.U16 R2, desc[UR36][R2.64] ;  /* 0x0000002402027981 */ /* 0x000ea4000c1e1500 */
[----:B--2---:R-:W-:-:S06]  /*1750*/  HADD2.F32 R4, -RZ, R2.H0_H0 ;  /* 0x20000002ff047230 */ /* 0x004fcc0000004100 */
[----:B------:R-:W0:Y:S02]  /*1760*/  F2I.FTZ.TRUNC.NTZ R4, R4 ;  /* 0x0000000400047305 */ /* 0x000e24000021f100 */
[----:B0-----:R-:W-:Y:S01]  /*1770*/  PRMT R0, R4, 0x7610, R0 ;  /* 0x0000761004007816 */ /* 0x001fe20000000000 */
[----:B------:R-:W-:Y:S06]  /*1780*/  BRA `(.L_x_24112) ;  /* 0x0000000800ac7947 */ /* 0x000fec0003800000 */
.L_x_24117:
[----:B------:R-:W2:Y:S02]  /*1790*/  LDG.E.64 R2, desc[UR36][R2.64] ;  /* 0x0000002402027981 */ /* 0x000ea4000c1e1b00 */
[----:B--2---:R0:W1:Y:S01]  /*17a0*/  F2I.F64.TRUNC R0, R2 ;  /* 0x0000000200007311 */ /* 0x004062000030d100 */
[----:B------:R-:W-:Y:S05]  /*17b0*/  BRA `(.L_x_24112) ;  /* 0x0000000800a07947 */ /* 0x000fea0003800000 */
.L_x_24107:
        /* <DEDUP_REMOVED lines=12> */
.L_x_24121:
[----:B------:R-:W2:Y:S02]  /*1880*/  LDG.E.64 R2, desc[UR36][R2.64] ;  /* 0x0000002402027981 */ /* 0x000ea4000c1e1b00 */
[----:B--2---:R3:W4:Y:S01]  /*1890*/  F2I.F64.TRUNC R0, R2 ;  /* 0x0000000200007311 */ /* 0x004722000030d100 */
[----:B------:R-:W-:Y:S05]  /*18a0*/  BRA `(.L_x_24112) ;  /* 0x0000000800647947 */ /* 0x000fea0003800000 */
.L_x_24120:
        /* <DEDUP_REMOVED lines=27> */
.L_x_24123:
        /* <DEDUP_REMOVED lines=14> */
.L_x_24122:
[----:B------:R-:W2:Y:S02]  /*1b40*/  LDG.E.U16 R4, desc[UR36][R2.64] ;  /* 0x0000002402047981 */ /* 0x000ea4000c1e1500 */
[----:B--2---:R-:W-:-:S06]  /*1b50*/  IMAD.U32 R4, R4, 0x10000, RZ ;  /* 0x0001000004047824 */ /* 0x004fcc00078e00ff */
[----:B------:R-:W0:Y:S02]  /*1b60*/  F2I.FTZ.TRUNC.NTZ R4, R4 ;  /* 0x0000000400047305 */ /* 0x000e24000021f100 */
[----:B0-----:R-:W-:Y:S01]  /*1b70*/  PRMT R0, R4, 0x7610, R0 ;  /* 0x0000761004007816 */ /* 0x001fe20000000000 */
[----:B------:R-:W-:Y:S06]  /*1b80*/  BRA `(.L_x_24112) ;  /* 0x0000000400ac7947 */ /* 0x000fec0003800000 */
.L_x_24119:
        /* <DEDUP_REMOVED lines=10> */
.L_x_24126:
        /* <DEDUP_REMOVED lines=21> */
.L_x_24130:
[----:B------:R-:W-:Y:S05]  /*1d80*/  BSYNC.RECONVERGENT B1 ;  /* 0x0000000000017941 */ /* 0x000fea0003800200 */
.L_x_24129:
[----:B------:R-:W-:Y:S02]  /*1d90*/  SHF.L.U32 R0, R0, 0x14, RZ ;  /* 0x0000001400007819 */ /* 0x000fe400000006ff */
[----:B------:R-:W-:-:S04]  /*1da0*/  LEA R2, R2, 0x3b800000, 0x17 ;  /* 0x3b80000002027811 */ /* 0x000fc800078eb8ff */
[----:B------:R-:W-:-:S07]  /*1db0*/  LOP3.LUT R4, R2, R0, R7, 0xfe, !PT ;  /* 0x0000000002047212 */ /* 0x000fce00078efe07 */
.L_x_24128:
[----:B------:R-:W-:Y:S05]  /*1dc0*/  BSYNC.RECONVERGENT B0 ;  /* 0x0000000000007941 */ /* 0x000fea0003800200 */
.L_x_24127:
[----:B------:R-:W0:Y:S02]  /*1dd0*/  F2I.FTZ.TRUNC.NTZ R4, R4 ;  /* 0x0000000400047305 */ /* 0x000e24000021f100 */
[----:B0-----:R-:W-:Y:S01]  /*1de0*/  PRMT R0, R4, 0x7610, R0 ;  /* 0x0000761004007816 */ /* 0x001fe20000000000 */
[----:B------:R-:W-:Y:S06]  /*1df0*/  BRA `(.L_x_24112) ;  /* 0x0000000400107947 */ /* 0x000fec0003800000 */
.L_x_24125:
        /* <DEDUP_REMOVED lines=21> */
.L_x_24134:
[----:B------:R-:W-:Y:S05]  /*1f50*/  BSYNC.RECONVERGENT B1 ;  /* 0x0000000000017941 */ /* 0x000fea0003800200 */
.L_x_24133:
[----:B------:R-:W-:Y:S01]  /*1f60*/  IMAD.SHL.U32 R0, R0, 0x200000, RZ ;  /* 0x0020000000007824 */ /* 0x000fe200078e00ff */
[----:B------:R-:W-:-:S04]  /*1f70*/  LEA R2, R2, 0x37800000, 0x17 ;  /* 0x3780000002027811 */ /* 0x000fc800078eb8ff */
[----:B------:R-:W-:-:S07]  /*1f80*/  LOP3.LUT R4, R2, R0, R7, 0xfe, !PT ;  /* 0x0000000002047212 */ /* 0x000fce00078efe07 */
.L_x_24132:
[----:B------:R-:W-:Y:S05]  /*1f90*/  BSYNC.RECONVERGENT B0 ;  /* 0x0000000000007941 */ /* 0x000fea0003800200 */
.L_x_24131:
[----:B------:R-:W0:Y:S02]  /*1fa0*/  F2I.FTZ.TRUNC.NTZ R4, R4 ;  /* 0x0000000400047305 */ /* 0x000e24000021f100 */
[----:B0-----:R-:W-:Y:S01]  /*1fb0*/  PRMT R0, R4, 0x7610, R0 ;  /* 0x0000761004007816 */ /* 0x001fe20000000000 */
[----:B------:R-:W-:Y:S06]  /*1fc0*/  BRA `(.L_x_24112) ;  /* 0x00000000009c7947 */ /* 0x000fec0003800000 */
.L_x_24124:
[----:B------:R-:W-:-:S09]  /*1fd0*/  UISETP.NE.AND UP0, UPT, UR4, 0x1c, UPT ;  /* 0x0000001c0400788c */ /* 0x000fd2000bf05270 */
[----:B------:R-:W-:Y:S05]  /*1fe0*/  BRA.U !UP0, `(.L_x_24135) ;  /* 0x0000000108907547 */ /* 0x000fea000b800000 */
[----:B------:R-:W-:-:S09]  /*1ff0*/  UISETP.NE.AND UP0, UPT, UR4, 0x1d, UPT ;  /* 0x0000001d0400788c */ /* 0x000fd2000bf05270 */
[----:B------:R-:W-:Y:S05]  /*2000*/  BRA.U !UP0, `(.L_x_24136) ;  /* 0x0000000108807547 */ /* 0x000fea000b800000 */
[----:B------:R-:W-:-:S09]  /*2010*/  UISETP.NE.AND UP0, UPT, UR4, 0x2c, UPT ;  /* 0x0000002c0400788c */ /* 0x000fd2000bf05270 */
[----:B------:R-:W-:Y:S05]  /*2020*/  BRA.U !UP0, `(.L_x_24137) ;  /* 0x0000000108487547 */ /* 0x000fea000b800000 */
.L_x_24111:
        /* <DEDUP_REMOVED lines=16> */
.L_x_24138:
[----:B------:R-:W-:Y:S01]  /*2130*/  PRMT R0, RZ, 0x7610, R0 ;  /* 0x00007610ff007816 */ /* 0x000fe20000000000 */
[----:B------:R-:W-:Y:S06]  /*2140*/  BRA `(.L_x_24112) ;  /* 0x00000000003c7947 */ /* 0x000fec0003800000 */
.L_x_24137:
        /* <DEDUP_REMOVED lines=8> */
.L_x_24140:
[----:B------:R-:W-:Y:S05]  /*21d0*/  BSYNC.RECONVERGENT B0 ;  /* 0x0000000000007941 */ /* 0x000fea0003800200 */
.L_x_24139:
[----:B------:R-:W0:Y:S02]  /*21e0*/  F2I.FTZ.TRUNC.NTZ R4, R4 ;  /* 0x0000000400047305 */ /* 0x000e24000021f100 */
[----:B0-----:R-:W-:Y:S01]  /*21f0*/  PRMT R0, R4, 0x7610, R0 ;  /* 0x0000761004007816 */ /* 0x001fe20000000000 */
[----:B------:R-:W-:Y:S06]  /*2200*/  BRA `(.L_x_24112) ;  /* 0x00000000000c7947 */ /* 0x000fec0003800000 */
.L_x_24136:
[----:B------:R2:W5:Y:S01]  /*2210*/  LDG.E.U8 R0, desc[UR36][R2.64] ;  /* 0x0000002402007981 */ /* 0x000562000c1e1100 */
[----:B------:R-:W-:Y:S05]  /*2220*/  BRA `(.L_x_24112) ;  /* 0x0000000000047947 */ /* 0x000fea0003800000 */
.L_x_24135:
[----:B------:R1:W5:Y:S02]  /*2230*/  LDG.E.U8 R0, desc[UR36][R2.64] ;  /* 0x0000002402007981 */ /* 0x000364000c1e1100 */
.L_x_24112:
[----:B------:R-:W0:Y:S01]  /*2240*/  LDCU.64 UR6, c[0x0][0x580] ;  /* 0x0000b000ff0677ac */ /* 0x000e220008000a00 */
[----:B-1--45:R-:W-:Y:S02]  /*2250*/  PRMT R4, R0, 0x8880, RZ ;  /* 0x0000888000047816 */ /* 0x032fe400000000ff */
[----:B------:R-:W-:Y:S01]  /*2260*/  MOV R0, 0x22c0 ;  /* 0x000022c000007802 */ /* 0x000fe20000000f00 */
[----:B------:R-:W1:Y:S01]  /*2270*/  LDCU.S8 UR4, c[0x0][0x591] ;  /* 0x0000b220ff0477ac */ /* 0x000e620008000200 */
[----:B0-23--:R-:W-:Y:S01]  /*2280*/  IADD3 R2, P0, PT, R16, UR6, RZ ;  /* 0x0000000610027c10 */ /* 0x00dfe2000ff1e0ff */
[----:B-1----:R-:W-:-:S04]  /*2290*/  IMAD.U32 R5, RZ, RZ, UR4 ;  /* 0x00000004ff057e24 */ /* 0x002fc8000f8e00ff */
[----:B------:R-:W-:-:S08]  /*22a0*/  IMAD.X R3, RZ, RZ, UR7, P0 ;  /* 0x00000007ff037e24 */ /* 0x000fd000080e06ff */
[----:B------:R-:W-:Y:S05]  /*22b0*/  CALL.REL.NOINC `($__internal_35_$__cuda_sm20_rem_s16) ;  /* 0x0000009c00b87944 */ /* 0x000fea0003c00000 */
        /* <DEDUP_REMOVED lines=13> */
.L_x_24144:
[----:B------:R0:W-:Y:S01]  /*2390*/  STG.E.U8 desc[UR36][R2.64], R9 ;  /* 0x0000000902007986 */ /* 0x0001e2000c101124 */
[----:B------:R-:W-:Y:S05]  /*23a0*/  BRA `(.L_x_24146) ;  /* 0x0000000c00507947 */ /* 0x000fea0003800000 */
.L_x_24143:
        /* <DEDUP_REMOVED lines=10> */
.L_x_24148:
[----:B------:R-:W-:-:S05]  /*2450*/  PRMT R5, R9, 0x9910, RZ ;  /* 0x0000991009057816 */ /* 0x000fca00000000ff */
[----:B------:R0:W-:Y:S01]  /*2460*/  STG.E desc[UR36][R2.64], R5 ;  /* 0x0000000502007986 */ /* 0x0001e2000c101924 */
[----:B------:R-:W-:Y:S05]  /*2470*/  BRA `(.L_x_24146) ;  /* 0x0000000c001c7947 */ /* 0x000fea0003800000 */
.L_x_24147:
[----:B------:R0:W-:Y:S01]  /*2480*/  STG.E.U16 desc[UR36][R2.64], R9 ;  /* 0x0000000902007986 */ /* 0x0001e2000c101524 */
[----:B------:R-:W-:Y:S05]  /*2490*/  BRA `(.L_x_24146) ;  /* 0x0000000c00147947 */ /* 0x000fea0003800000 */
.L_x_24142:
        /* <DEDUP_REMOVED lines=9> */
.L_x_24150:
[----:B------:R-:W0:Y:S02]  /*2530*/  I2F.S16 R0, R9 ;  /* 0x0000000900007306 */ /* 0x000e240000101400 */
[----:B0-----:R-:W-:-:S05]  /*2540*/  F2FP.F16.F32.PACK_AB R0, RZ, R0 ;  /* 0x00000000ff00723e */ /* 0x001fca00000000ff */
[----:B------:R0:W-:Y:S01]  /*2550*/  STG.E.U16 desc[UR36][R2.64], R0 ;  /* 0x0000000002007986 */ /* 0x0001e2000c101524 */
[----:B------:R-:W-:Y:S05]  /*2560*/  BRA `(.L_x_24146) ;  /* 0x0000000800e07947 */ /* 0x000fea0003800000 */
.L_x_24149:
        /* <DEDUP_REMOVED lines=10> */
.L_x_24152:
[----:B------:R-:W0:Y:S02]  /*2610*/  I2F.S16 R9, R9 ;  /* 0x0000000900097306 */ /* 0x000e240000101400 */
[----:B0-----:R-:W-:-:S04]  /*2620*/  F2FP.F16.F32.PACK_AB R5, RZ, R9 ;  /* 0x00000009ff05723e */ /* 0x001fc800000000ff */
[----:B------:R-:W-:-:S05]  /*2630*/  PRMT R5, R5, 0x5410, RZ ;  /* 0x0000541005057816 */ /* 0x000fca00000000ff */
[----:B------:R0:W-:Y:S01]  /*2640*/  STG.E desc[UR36][R2.64], R5 ;  /* 0x0000000502007986 */ /* 0x0001e2000c101924 */
[----:B------:R-:W-:Y:S05]  /*2650*/  BRA `(.L_x_24146) ;  /* 0x0000000800a47947 */ /* 0x000fea0003800000 */
.L_x_24151:
[----:B------:R-:W0:Y:S02]  /*2660*/  I2F.F64.S16 R4, R9 ;  /* 0x0000000900047312 */ /* 0x000e240000101c00 */
[----:B0-----:R0:W-:Y:S01]  /*2670*/  STG.E.64 desc[UR36][R2.64], R4 ;  /* 0x0000000402007986 */ /* 0x0011e2000c101b24 */
[----:B------:R-:W-:Y:S05]  /*2680*/  BRA `(.L_x_24146) ;  /* 0x0000000800987947 */ /* 0x000fea0003800000 */
.L_x_24141:
        /* <DEDUP_REMOVED lines=13> */
.L_x_24155:
[----:B------:R-:W0:Y:S01]  /*2760*/  I2F.F64.S16 R4, R9 ;  /* 0x0000000900047312 */ /* 0x000e220000101c00 */
[----:B------:R-:W-:-:S05]  /*2770*/  CS2R R6, SRZ ;  /* 0x0000000000067805 */ /* 0x000fca000001ff00 */
[----:B0-----:R3:W-:Y:S01]  /*2780*/  STG.E.128 desc[UR36][R2.64], R4 ;  /* 0x0000000402007986 */ /* 0x0017e2000c101d24 */
[----:B------:R-:W-:Y:S05]  /*2790*/  BRA `(.L_x_24146) ;  /* 0x0000000800547947 */ /* 0x000fea0003800000 */
.L_x_24154:
        /* <DEDUP_REMOVED lines=19> */
.L_x_24159:
[----:B------:R-:W-:Y:S05]  /*28d0*/  BSYNC.RECONVERGENT B0 ;  /* 0x0000000000007941 */ /* 0x000fea0003800200 */
.L_x_24158:
[----:B------:R-:W-:-:S05]  /*28e0*/  LOP3.LUT R5, R0, 0x80, R5, 0xf8, !PT ;  /* 0x0000008000057812 */ /* 0x000fca00078ef805 */
[----:B------:R0:W-:Y:S01]  /*28f0*/  STG.E.U8 desc[UR36][R2.64], R5 ;  /* 0x0000000502007986 */ /* 0x0001e2000c101124 */
[----:B------:R-:W-:Y:S05]  /*2900*/  BRA `(.L_x_24146) ;  /* 0x0000000400f87947 */ /* 0x000fea0003800000 */
.L_x_24157:
        /* <DEDUP_REMOVED lines=15> */
.L_x_24161:
[----:B------:R-:W-:Y:S05]  /*2a00*/  BSYNC.RECONVERGENT B0 ;  /* 0x0000000000007941 */ /* 0x000fea0003800200 */
.L_x_24160:
[----:B------:R-:W-:-:S05]  /*2a10*/  LOP3.LUT R5, R0, 0x80, R5, 0xf8, !PT ;  /* 0x0000008000057812 */ /* 0x000fca00078ef805 */
[----:B------:R1:W-:Y:S01]  /*2a20*/  STG.E.U8 desc[UR36][R2.64], R5 ;  /* 0x0000000502007986 */ /* 0x0003e2000c101124 */
[----:B------:R-:W-:Y:S05]  /*2a30*/  BRA `(.L_x_24146) ;  /* 0x0000000400ac7947 */ /* 0x000fea0003800000 */
.L_x_24156:
[----:B------:R-:W0:Y:S02]  /*2a40*/  I2F.S16 R0, R9 ;  /* 0x0000000900007306 */ /* 0x000e240000101400 */
[----:B0-----:R-:W-:-:S05]  /*2a50*/  F2FP.BF16.F32.PACK_AB R0, RZ, R0 ;  /* 0x00000000ff00723e */ /* 0x001fca00000010ff */
[----:B------:R2:W-:Y:S01]  /*2a60*/  STG.E.U16 desc[UR36][R2.64], R0 ;  /* 0x0000000002007986 */ /* 0x0005e2000c101524 */
[----:B------:R-:W-:Y:S05]  /*2a70*/  BRA `(.L_x_24146) ;  /* 0x00000004009c7947 */ /* 0x000fea0003800000 */
.L_x_24153:
        /* <DEDUP_REMOVED lines=10> */
.L_x_24164:
        /* <DEDUP_REMOVED lines=13> */
.L_x_24167:
[----:B------:R-:W-:-:S04]  /*2bf0*/  SHF.R.U32.HI R0, RZ, 0x14, R5 ;  /* 0x00000014ff007819 */ /* 0x000fc80000011605 */
[----:B------:R-:W-:-:S04]  /*2c00*/  LOP3.LUT R0, R0, 0x1, RZ, 0xc0, !PT ;  /* 0x0000000100007812 */ /* 0x000fc800078ec0ff */
[----:B------:R-:W-:-:S04]  /*2c10*/  IADD3 R0, PT, PT, R5, 0x487ffff, R0 ;  /* 0x0487ffff05007810 */ /* 0x000fc80007ffe000 */
[----:B------:R-:W-:-:S04]  /*2c20*/  SHF.R.U32.HI R0, RZ, 0x14, R0 ;  /* 0x00000014ff007819 */ /* 0x000fc80000011600 */
[----:B------:R-:W-:-:S07]  /*2c30*/  LOP3.LUT R4, R0, 0xff, RZ, 0xc0, !PT ;  /* 0x000000ff00047812 */ /* 0x000fce00078ec0ff */
.L_x_24168:
[----:B------:R-:W-:-:S04]  /*2c40*/  SHF.R.U32.HI R5, RZ, 0x18, R5 ;  /* 0x00000018ff057819 */ /* 0x000fc80000011605 */
[----:B------:R-:W-:-:S04]  /*2c50*/  LOP3.LUT R4, R4, 0x80, R5, 0xf8, !PT ;  /* 0x0000008004047812 */ /* 0x000fc800078ef805 */
[----:B------:R-:W-:-:S07]  /*2c60*/  PRMT R0, R4, 0x7610, R0 ;  /* 0x0000761004007816 */ /* 0x000fce0000000000 */
.L_x_24166:
[----:B------:R-:W-:Y:S05]  /*2c70*/  BSYNC.RECONVERGENT B0 ;  /* 0x0000000000007941 */ /* 0x000fea0003800200 */
.L_x_24165:
[----:B------:R0:W-:Y:S01]  /*2c80*/  STG.E.U8 desc[UR36][R2.64], R0 ;  /* 0x0000000002007986 */ /* 0x0001e2000c101124 */
[----:B------:R-:W-:Y:S05]  /*2c90*/  BRA `(.L_x_24146) ;  /* 0x0000000400147947 */ /* 0x000fea0003800000 */
.L_x_24163:
        /* <DEDUP_REMOVED lines=13> */
.L_x_24171:
[----:B------:R-:W-:-:S04]  /*2d70*/  SHF.R.U32.HI R0, RZ, 0x15, R5 ;  /* 0x00000015ff007819 */ /* 0x000fc80000011605 */
[----:B------:R-:W-:-:S04]  /*2d80*/  LOP3.LUT R0, R0, 0x1, RZ, 0xc0, !PT ;  /* 0x0000000100007812 */ /* 0x000fc800078ec0ff */
[----:B------:R-:W-:-:S04]  /*2d90*/  IADD3 R0, PT, PT, R5, 0x88fffff, R0 ;  /* 0x088fffff05007810 */ /* 0x000fc80007ffe000 */
[----:B------:R-:W-:-:S04]  /*2da0*/  SHF.R.U32.HI R0, RZ, 0x15, R0 ;  /* 0x00000015ff007819 */ /* 0x000fc80000011600 */
[----:B------:R-:W-:-:S07]  /*2db0*/  LOP3.LUT R4, R0, 0xff, RZ, 0xc0, !PT ;  /* 0x000000ff00047812 */ /* 0x000fce00078ec0ff */
.L_x_24172:
[----:B------:R-:W-:-:S04]  /*2dc0*/  SHF.R.U32.HI R5, RZ, 0x18, R5 ;  /* 0x00000018ff057819 */ /* 0x000fc80000011605 */
[----:B------:R-:W-:-:S04]  /*2dd0*/  LOP3.LUT R4, R4, 0x80, R5, 0xf8, !PT ;  /* 0x0000008004047812 */ /* 0x000fc800078ef805 */
[----:B------:R-:W-:-:S07]  /*2de0*/  PRMT R0, R4, 0x7610, R0 ;  /* 0x0000761004007816 */ /* 0x000fce0000000000 */
.L_x_24170:
[----:B------:R-:W-:Y:S05]  /*2df0*/  BSYNC.RECONVERGENT B0 ;  /* 0x0000000000007941 */ /* 0x000fea0003800200 */
.L_x_24169:
[----:B------:R0:W-:Y:S01]  /*2e00*/  STG.E.U8 desc[UR36][R2.64], R0 ;  /* 0x0000000002007986 */ /* 0x0001e2000c101124 */
[----:B------:R-:W-:Y:S05]  /*2e10*/  BRA `(.L_x_24146) ;  /* 0x0000000000b47947 */ /* 0x000fea0003800000 */
.L_x_24162:
[----:B------:R-:W-:-:S09]  /*2e20*/  UISETP.NE.AND UP0, UPT, UR4, 0x1c, UPT ;  /* 0x0000001c0400788c */ /* 0x000fd2000bf05270 */
[----:B------:R-:W-:Y:S05]  /*2e30*/  BRA.U !UP0, `(.L_x_24173) ;  /* 0x0000000108a47547 */ /* 0x000fea000b800000 */
[----:B------:R-:W-:-:S09]  /*2e40*/  UISETP.NE.AND UP0, UPT, UR4, 0x1d, UPT ;  /* 0x0000001d0400788c */ /* 0x000fd2000bf05270 */
[----:B------:R-:W-:Y:S05]  /*2e50*/  BRA.U !UP0, `(.L_x_24174) ;  /* 0x00000001088c7547 */ /* 0x000fea000b800000 */
[----:B------:R-:W-:-:S09]  /*2e60*/  UISETP.NE.AND UP0, UPT, UR4, 0x2c, UPT ;  /* 0x0000002c0400788c */ /* 0x000fd2000bf05270 */
[----:B------:R-:W-:Y:S05]  /*2e70*/  BRA.U !UP0, `(.L_x_24175) ;  /* 0x0000000108447547 */ /* 0x000fea000b800000 */
.L_x_24145:
        /* <DEDUP_REMOVED lines=16> */
.L_x_24176:
[----:B------:R-:W-:Y:S05]  /*2f80*/  BRA `(.L_x_24146) ;  /* 0x0000000000587947 */ /* 0x000fea0003800000 */
.L_x_24175:
        /* <DEDUP_REMOVED lines=16> */
.L_x_24174:
[----:B------:R-:W-:-:S04]  /*3090*/  PRMT R4, R9, 0x9910, RZ ;  /* 0x0000991009047816 */ /* 0x000fc800000000ff */
[----:B------:R-:W-:-:S05]  /*30a0*/  SHF.R.S32.HI R5, RZ, 0x1f, R4 ;  /* 0x0000001fff057819 */ /* 0x000fca0000011404 */
[----:B------:R0:W-:Y:S01]  /*30b0*/  STG.E.64 desc[UR36][R2.64], R4 ;  /* 0x0000000402007986 */ /* 0x0001e2000c101b24 */
[----:B------:R-:W-:Y:S05]  /*30c0*/  BRA `(.L_x_24146) ;  /* 0x0000000000087947 */ /* 0x000fea0003800000 */
.L_x_24173:
[----:B------:R-:W-:-:S05]  /*30d0*/  PRMT R5, R9, 0x9910, RZ ;  /* 0x0000991009057816 */ /* 0x000fca00000000ff */
[----:B------:R0:W-:Y:S02]  /*30e0*/  STG.E desc[UR36][R2.64], R5 ;  /* 0x0000000502007986 */ /* 0x0001e4000c101924 */
.L_x_24146:
[----:B------:R-:W-:-:S07]  /*30f0*/  VIADD R17, R17, 0x80 ;  /* 0x0000008011117836 */ /* 0x000fce0000000000 */
.L_x_24105:
[----:B------:R-:W-:Y:S05]  /*3100*/  BSYNC.RECONVERGENT B6 ;  /* 0x0000000000067941 */ /* 0x000fea0003800200 */
.L_x_24104:
        /* <DEDUP_REMOVED lines=307> */
.L_x_24179:
        /* <DEDUP_REMOVED lines=16> */
.L_x_24183:
[----:B------:R3:W5:Y:S01]  /*4540*/  LDG.E.U8 R0, desc[UR36][R2.64] ;  /* 0x0000002402007981 */ /* 0x000762000c1e1100 */
[----:B------:R-:W-:Y:S05]  /*4550*/  BRA `(.L_x_24185) ;  /* 0x0000000c004c7947 */ /* 0x000fea0003800000 */
.L_x_24182:
        /* <DEDUP_REMOVED lines=8> */
.L_x_24187:
[----:B------:R1:W5:Y:S01]  /*45e0*/  LDG.E.U8 R0, desc[UR36][R2.64] ;  /* 0x0000002402007981 */ /* 0x000362000c1e1100 */
[----:B------:R-:W-:Y:S05]  /*45f0*/  BRA `(.L_x_24185) ;  /* 0x0000000c00247947 */ /* 0x000fea0003800000 */
.L_x_24186:
[----:B------:R2:W5:Y:S01]  /*4600*/  LDG.E.U16 R0, desc[UR36][R2.64] ;  /* 0x0000002402007981 */ /* 0x000562000c1e1500 */
[----:B------:R-:W-:Y:S05]  /*4610*/  BRA `(.L_x_24185) ;  /* 0x0000000c001c7947 */ /* 0x000fea0003800000 */
.L_x_24181:
        /* <DEDUP_REMOVED lines=9> */
.L_x_24189:
[----:B------:R-:W2:Y:S02]  /*46b0*/  LDG.E.U16 R4, desc[UR36][R2.64] ;  /* 0x0000002402047981 */ /* 0x000ea4000c1e1500 */
[----:B--2---:R-:W-:-:S06]  /*46c0*/  HADD2.F32 R4, -RZ, R4.H0_H0 ;  /* 0x20000004ff047230 */ /* 0x004fcc0000004100 */
[----:B------:R-:W0:Y:S02]  /*46d0*/  F2I.FTZ.TRUNC.NTZ R4, R4 ;  /* 0x0000000400047305 */ /* 0x000e24000021f100 */
[----:B0-----:R-:W-:Y:S01]  /*46e0*/  PRMT R0, R4, 0x7610, R0 ;  /* 0x0000761004007816 */ /* 0x001fe20000000000 */
[----:B------:R-:W-:Y:S06]  /*46f0*/  BRA `(.L_x_24185) ;  /* 0x0000000800e47947 */ /* 0x000fec0003800000 */
.L_x_24188:
        /* <DEDUP_REMOVED lines=9> */
.L_x_24191:
[----:B------:R-:W2:Y:S02]  /*4790*/  LDG.E.U16 R2, desc[UR36][R2.64] ;  /* 0x0000002402027981 */ /* 0x000ea4000c1e1500 */
[----:B--2---:R-:W-:-:S06]  /*47a0*/  HADD2.F32 R4, -RZ, R2.H0_H0 ;  /* 0x20000002ff047230 */ /* 0x004fcc0000004100 */
[----:B------:R-:W0:Y:S02]  /*47b0*/  F2I.FTZ.TRUNC.NTZ R4, R4 ;  /* 0x0000000400047305 */ /* 0x000e24000021f100 */
[----:B0-----:R-:W-:Y:S01]  /*47c0*/  PRMT R0, R4, 0x7610, R0 ;  /* 0x0000761004007816 */ /* 0x001fe20000000000 */
[----:B------:R-:W-:Y:S06]  /*47d0*/  BRA `(.L_x_24185) ;  /* 0x0000000800ac7947 */ /* 0x000fec0003800000 */
.L_x_24190:
[----:B------:R-:W2:Y:S02]  /*47e0*/  LDG.E.64 R2, desc[UR36][R2.64] ;  /* 0x0000002402027981 */ /* 0x000ea4000c1e1b00 */
[----:B--2---:R0:W1:Y:S01]  /*47f0*/  F2I.F64.TRUNC R0, R2 ;  /* 0x0000000200007311 */ /* 0x004062000030d100 */
[----:B------:R-:W-:Y:S05]  /*4800*/  BRA `(.L_x_24185) ;  /* 0x0000000800a07947 */ /* 0x000fea0003800000 */
.L_x_24180:
        /* <DEDUP_REMOVED lines=12> */
.L_x_24194:
[----:B------:R-:W2:Y:S02]  /*48d0*/  LDG.E.64 R2, desc[UR36][R2.64] ;  /* 0x0000002402027981 */ /* 0x000ea4000c1e1b00 */
[----:B--2---:R0:W1:Y:S01]  /*48e0*/  F2I.F64.TRUNC R0, R2 ;  /* 0x0000000200007311 */ /* 0x004062000030d100 */
[----:B------:R-:W-:Y:S05]  /*48f0*/  BRA `(.L_x_24185) ;  /* 0x0000000800647947 */ /* 0x000fea0003800000 */
.L_x_24193:
        /* <DEDUP_REMOVED lines=27> */
.L_x_24196:
        /* <DEDUP_REMOVED lines=14> */
.L_x_24195:
[----:B------:R-:W2:Y:S02]  /*4b90*/  LDG.E.U16 R4, desc[UR36][R2.64] ;  /* 0x0000002402047981 */ /* 0x000ea4000c1e1500 */
[----:B--2---:R-:W-:-:S06]  /*4ba0*/  IMAD.U32 R4, R4, 0x10000, RZ ;  /* 0x0001000004047824 */ /* 0x004fcc00078e00ff */
[----:B------:R-:W0:Y:S02]  /*4bb0*/  F2I.FTZ.TRUNC.NTZ R4, R4 ;  /* 0x0000000400047305 */ /* 0x000e24000021f100 */
[----:B0-----:R-:W-:Y:S01]  /*4bc0*/  PRMT R0, R4, 0x7610, R0 ;  /* 0x0000761004007816 */ /* 0x001fe20000000000 */
[----:B------:R-:W-:Y:S06]  /*4bd0*/  BRA `(.L_x_24185) ;  /* 0x0000000400ac7947 */ /* 0x000fec0003800000 */
.L_x_24192:
        /* <DEDUP_REMOVED lines=10> */
.L_x_24199:
        /* <DEDUP_REMOVED lines=21> */
.L_x_24203:
[----:B------:R-:W-:Y:S05]  /*4dd0*/  BSYNC.RECONVERGENT B1 ;  /* 0x0000000000017941 */ /* 0x000fea0003800200 */
.L_x_24202:
[----:B------:R-:W-:Y:S01]  /*4de0*/  IMAD.SHL.U32 R0, R0, 0x100000, RZ ;  /* 0x0010000000007824 */ /* 0x000fe200078e00ff */
[----:B------:R-:W-:-:S04]  /*4df0*/  LEA R2, R2, 0x3b800000, 0x17 ;  /* 0x3b80000002027811 */ /* 0x000fc800078eb8ff */
[----:B------:R-:W-:-:S07]  /*4e00*/  LOP3.LUT R4, R2, R0, R7, 0xfe, !PT ;  /* 0x0000000002047212 */ /* 0x000fce00078efe07 */
.L_x_24201:
[----:B------:R-:W-:Y:S05]  /*4e10*/  BSYNC.RECONVERGENT B0 ;  /* 0x0000000000007941 */ /* 0x000fea0003800200 */
.L_x_24200:
[----:B------:R-:W0:Y:S02]  /*4e20*/  F2I.FTZ.TRUNC.NTZ R4, R4 ;  /* 0x0000000400047305 */ /* 0x000e24000021f100 */
[----:B0-----:R-:W-:Y:S01]  /*4e30*/  PRMT R0, R4, 0x7610, R0 ;  /* 0x0000761004007816 */ /* 0x001fe20000000000 */
[----:B------:R-:W-:Y:S06]  /*4e40*/  BRA `(.L_x_24185) ;  /* 0x0000000400107947 */ /* 0x000fec0003800000 */
.L_x_24198:
        /* <DEDUP_REMOVED lines=21> */
.L_x_24207:
[----:B------:R-:W-:Y:S05]  /*4fa0*/  BSYNC.RECONVERGENT B1 ;  /* 0x0000000000017941 */ /* 0x000fea0003800200 */
.L_x_24206:
[----:B------:R-:W-:Y:S01]  /*4fb0*/  IMAD.SHL.U32 R0, R0, 0x200000, RZ ;  /* 0x0020000000007824 */ /* 0x000fe200078e00ff */
[----:B------:R-:W-:-:S04]  /*4fc0*/  LEA R2, R2, 0x37800000, 0x17 ;  /* 0x3780000002027811 */ /* 0x000fc800078eb8ff */
[----:B------:R-:W-:-:S07]  /*4fd0*/  LOP3.LUT R4, R2, R0, R7, 0xfe, !PT ;  /* 0x0000000002047212 */ /* 0x000fce00078efe07 */
.L_x_24205:
[----:B------:R-:W-:Y:S05]  /*4fe0*/  BSYNC.RECONVERGENT B0 ;  /* 0x0000000000007941 */ /* 0x000fea0003800200 */
.L_x_24204:
[----:B------:R-:W0:Y:S02]  /*4ff0*/  F2I.FTZ.TRUNC.NTZ R4, R4 ;  /* 0x0000000400047305 */ /* 0x000e24000021f100 */
[----:B0-----:R-:W-:Y:S01]  /*5000*/  PRMT R0, R4, 0x7610, R0 ;  /* 0x0000761004007816 */ /* 0x001fe20000000000 */
[----:B------:R-:W-:Y:S06]  /*5010*/  BRA `(.L_x_24185) ;  /* 0x00000000009c7947 */ /* 0x000fec0003800000 */
.L_x_24197:
        /* <DEDUP_REMOVED lines=14> */
.L_x_24211:
[----:B------:R-:W-:Y:S05]  /*5100*/  BSYNC.RECONVERGENT B0 ;  /* 0x0000000000007941 */ /* 0x000fea0003800200 */
.L_x_24210:
[----:B------:R-:W0:Y:S02]  /*5110*/  F2I.FTZ.TRUNC.NTZ R4, R4 ;  /* 0x0000000400047305 */ /* 0x000e24000021f100 */
[----:B0-----:R-:W-:Y:S01]  /*5120*/  PRMT R0, R4, 0x7610, R0 ;  /* 0x0000761004007816 */ /* 0x001fe20000000000 */
[----:B------:R-:W-:Y:S06]  /*5130*/  BRA `(.L_x_24185) ;  /* 0x0000000000547947 */ /* 0x000fec0003800000 */
.L_x_24184:
        /* <DEDUP_REMOVED lines=16> */
.L_x_24212:
[----:B------:R-:W-:Y:S01]  /*5240*/  PRMT R0, RZ, 0x7610, R0 ;  /* 0x00007610ff007816 */ /* 0x000fe20000000000 */
[----:B------:R-:W-:Y:S06]  /*5250*/  BRA `(.L_x_24185) ;  /* 0x00000000000c7947 */ /* 0x000fec0003800000 */
.L_x_24209:
[----:B------:R0:W5:Y:S01]  /*5260*/  LDG.E.U8 R0, desc[UR36][R2.64] ;  /* 0x0000002402007981 */ /* 0x000162000c1e1100 */
[----:B------:R-:W-:Y:S05]  /*5270*/  BRA `(.L_x_24185) ;  /* 0x0000000000047947 */ /* 0x000fea0003800000 */
.L_x_24208:
[----:B------:R0:W5:Y:S02]  /*5280*/  LDG.E.U8 R0, desc[UR36][R2.64] ;  /* 0x0000002402007981 */ /* 0x000164000c1e1100 */
.L_x_24185:
[----:B------:R-:W0:Y:S01]  /*5290*/  LDCU.64 UR6, c[0x0][0x580] ;  /* 0x0000b000ff0677ac */ /* 0x000e220008000a00 */
[----:B-1---5:R-:W-:Y:S02]  /*52a0*/  PRMT R4, R0, 0x8880, RZ ;  /* 0x0000888000047816 */ /* 0x022fe400000000ff */
[----:B------:R-:W-:Y:S01]  /*52b0*/  MOV R0, 0x5310 ;  /* 0x0000531000007802 */ /* 0x000fe20000000f00 */
[----:B------:R-:W1:Y:S01]  /*52c0*/  LDCU.S8 UR4, c[0x0][0x591] ;  /* 0x0000b220ff0477ac */ /* 0x000e620008000200 */
[----:B0-234-:R-:W-:-:S04]  /*52d0*/  IADD3 R2, P0, PT, R16, UR6, RZ ;  /* 0x0000000610027c10 */ /* 0x01dfc8000ff1e0ff */
[----:B------:R-:W-:Y:S01]  /*52e0*/  IADD3.X R3, PT, PT, RZ, UR7, RZ, P0, !PT ;  /* 0x00000007ff037c10 */ /* 0x000fe200087fe4ff */
[----:B-1----:R-:W-:-:S08]  /*52f0*/  IMAD.U32 R5, RZ, RZ, UR4 ;  /* 0x00000004ff057e24 */ /* 0x002fd0000f8e00ff */
        /* <DEDUP_REMOVED lines=14> */
.L_x_24216:
[----:B------:R0:W-:Y:S01]  /*53e0*/  STG.E.U8 desc[UR36][R2.64], R9 ;  /* 0x0000000902007986 */ /* 0x0001e2000c101124 */
[----:B------:R-:W-:Y:S05]  /*53f0*/  BRA `(.L_x_24218) ;  /* 0x0000000c004c7947 */ /* 0x000fea0003800000 */
.L_x_24215:
        /* <DEDUP_REMOVED lines=10> */
.L_x_24220:
[----:B------:R-:W-:-:S05]  /*54a0*/  PRMT R5, R9, 0x9910, RZ ;  /* 0x0000991009057816 */ /* 0x000fca00000000ff */
[----:B------:R0:W-:Y:S01]  /*54b0*/  STG.E desc[UR36][R2.64], R5 ;  /* 0x0000000502007986 */ /* 0x0001e2000c101924 */
[----:B------:R-:W-:Y:S05]  /*54c0*/  BRA `(.L_x_24218) ;  /* 0x0000000c00187947 */ /* 0x000fea0003800000 */
.L_x_24219:
[----:B------:R0:W-:Y:S01]  /*54d0*/  STG.E.U16 desc[UR36][R2.64], R9 ;  /* 0x0000000902007986 */ /* 0x0001e2000c101524 */
[----:B------:R-:W-:Y:S05]  /*54e0*/  BRA `(.L_x_24218) ;  /* 0x0000000c00107947 */ /* 0x000fea0003800000 */
.L_x_24214:
        /* <DEDUP_REMOVED lines=9> */
.L_x_24222:
[----:B------:R-:W0:Y:S02]  /*5580*/  I2F.S16 R0, R9 ;  /* 0x0000000900007306 */ /* 0x000e240000101400 */
[----:B0-----:R-:W-:-:S05]  /*5590*/  F2FP.F16.F32.PACK_AB R0, RZ, R0 ;  /* 0x00000000ff00723e */ /* 0x001fca00000000ff */
[----:B------:R0:W-:Y:S01]  /*55a0*/  STG.E.U16 desc[UR36][R2.64], R0 ;  /* 0x0000000002007986 */ /* 0x0001e2000c101524 */
[----:B------:R-:W-:Y:S05]  /*55b0*/  BRA `(.L_x_24218) ;  /* 0x0000000800dc7947 */ /* 0x000fea0003800000 */
.L_x_24221:
        /* <DEDUP_REMOVED lines=10> */
.L_x_24224:
[----:B------:R-:W0:Y:S02]  /*5660*/  I2F.S16 R9, R9 ;  /* 0x0000000900097306 */ /* 0x000e240000101400 */
[----:B0-----:R-:W-:-:S04]  /*5670*/  F2FP.F16.F32.PACK_AB R5, RZ, R9 ;  /* 0x00000009ff05723e */ /* 0x001fc800000000ff */
[----:B------:R-:W-:-:S05]  /*5680*/  PRMT R5, R5, 0x5410, RZ ;  /* 0x0000541005057816 */ /* 0x000fca00000000ff */
[----:B------:R0:W-:Y:S01]  /*5690*/  STG.E desc[UR36][R2.64], R5 ;  /* 0x0000000502007986 */ /* 0x0001e2000c101924 */
[----:B------:R-:W-:Y:S05]  /*56a0*/  BRA `(.L_x_24218) ;  /* 0x0000000800a07947 */ /* 0x000fea0003800000 */
.L_x_24223:
[----:B------:R-:W0:Y:S02]  /*56b0*/  I2F.F64.S16 R4, R9 ;  /* 0x0000000900047312 */ /* 0x000e240000101c00 */
[----:B0-----:R0:W-:Y:S01]  /*56c0*/  STG.E.64 desc[UR36][R2.64], R4 ;  /* 0x0000000402007986 */ /* 0x0011e2000c101b24 */
[----:B------:R-:W-:Y:S05]  /*56d0*/  BRA `(.L_x_24218) ;  /* 0x0000000800947947 */ /* 0x000fea0003800000 */
.L_x_24213:
        /* <DEDUP_REMOVED lines=12> */
.L_x_24228:
        /* <DEDUP_REMOVED lines=18> */
.L_x_24231:
[----:B------:R-:W-:-:S04]  /*58c0*/  SHF.R.U32.HI R5, RZ, 0x18, R5 ;  /* 0x00000018ff057819 */ /* 0x000fc80000011605 */
[----:B------:R-:W-:-:S07]  /*58d0*/  LOP3.LUT R0, R0, 0x80, R5, 0xf8, !PT ;  /* 0x0000008000007812 */ /* 0x000fce00078ef805 */
.L_x_24230:
[----:B------:R-:W-:Y:S05]  /*58e0*/  BSYNC.RECONVERGENT B0 ;  /* 0x0000000000007941 */ /* 0x000fea0003800200 */
.L_x_24229:
[----:B------:R3:W-:Y:S01]  /*58f0*/  STG.E.U8 desc[UR36][R2.64], R0 ;  /* 0x0000000002007986 */ /* 0x0007e2000c101124 */
[----:B------:R-:W-:Y:S05]  /*5900*/  BRA `(.L_x_24218) ;  /* 0x0000000800087947 */ /* 0x000fea0003800000 */
.L_x_24227:
        /* <DEDUP_REMOVED lines=18> */
.L_x_24234:
[----:B------:R-:W-:-:S04]  /*5a30*/  SHF.R.U32.HI R5, RZ, 0x18, R5 ;  /* 0x00000018ff057819 */ /* 0x000fc80000011605 */
[----:B------:R-:W-:-:S07]  /*5a40*/  LOP3.LUT R0, R0, 0x80, R5, 0xf8, !PT ;  /* 0x0000008000007812 */ /* 0x000fce00078ef805 */
.L_x_24233:
[----:B------:R-:W-:Y:S05]  /*5a50*/  BSYNC.RECONVERGENT B0 ;  /* 0x0000000000007941 */ /* 0x000fea0003800200 */
.L_x_24232:
[----:B------:R0:W-:Y:S01]  /*5a60*/  STG.E.U8 desc[UR36][R2.64], R0 ;  /* 0x0000000002007986 */ /* 0x0001e2000c101124 */
[----:B------:R-:W-:Y:S05]  /*5a70*/  BRA `(.L_x_24218) ;  /* 0x0000000400ac7947 */ /* 0x000fea0003800000 */
.L_x_24226:
        /* <DEDUP_REMOVED lines=22> */
.L_x_24236:
[----:B------:R-:W-:-:S04]  /*5be0*/  PRMT R4, R9, 0x9910, RZ ;  /* 0x0000991009047816 */ /* 0x000fc800000000ff */
[----:B------:R-:W-:-:S05]  /*5bf0*/  SHF.R.S32.HI R5, RZ, 0x1f, R4 ;  /* 0x0000001fff057819 */ /* 0x000fca0000011404 */
[----:B------:R1:W-:Y:S01]  /*5c00*/  STG.E.64 desc[UR36][R2.64], R4 ;  /* 0x0000000402007986 */ /* 0x0003e2000c101b24 */
[----:B------:R-:W-:Y:S05]  /*5c10*/  BRA `(.L_x_24218) ;  /* 0x0000000400447947 */ /* 0x000fea0003800000 */
.L_x_24235:
[----:B------:R-:W-:-:S05]  /*5c20*/  PRMT R5, R9, 0x9910, RZ ;  /* 0x0000991009057816 */ /* 0x000fca00000000ff */
[----:B------:R0:W-:Y:S01]  /*5c30*/  STG.E desc[UR36][R2.64], R5 ;  /* 0x0000000502007986 */ /* 0x0001e2000c101924 */
[----:B------:R-:W-:Y:S05]  /*5c40*/  BRA `(.L_x_24218) ;  /* 0x0000000400387947 */ /* 0x000fea0003800000 */
.L_x_24225:
        /* <DEDUP_REMOVED lines=11> */
.L_x_24238:
[----:B------:R-:W0:Y:S01]  /*5d00*/  I2F.F64.S16 R4, R9 ;  /* 0x0000000900047312 */ /* 0x000e220000101c00 */
[----:B------:R-:W-:-:S05]  /*5d10*/  CS2R R6, SRZ ;  /* 0x0000000000067805 */ /* 0x000fca000001ff00 */
[----:B0-----:R0:W-:Y:S01]  /*5d20*/  STG.E.128 desc[UR36][R2.64], R4 ;  /* 0x0000000402007986 */ /* 0x0011e2000c101d24 */
[----:B------:R-:W-:Y:S05]  /*5d30*/  BRA `(.L_x_24218) ;  /* 0x0000000000fc7947 */ /* 0x000fea0003800000 */
.L_x_24237:
[----:B------:R-:W-:-:S09]  /*5d40*/  UISETP.NE.AND UP0, UPT, UR4, 0xf, UPT ;  /* 0x0000000f0400788c */ /* 0x000fd2000bf05270 */
[----:B------:R-:W-:Y:S05]  /*5d50*/  BRA.U !UP0, `(.L_x_24239) ;  /* 0x0000000108e87547 */ /* 0x000fea000b800000 */
[----:B------:R-:W-:-:S09]  /*5d60*/  UISETP.NE.AND UP0, UPT, UR4, 0x17, UPT ;  /* 0x000000170400788c */ /* 0x000fd2000bf05270 */
[----:B------:R-:W-:Y:S05]  /*5d70*/  BRA.U !UP0, `(.L_x_24240) ;  /* 0x0000000108907547 */ /* 0x000fea000b800000 */
[----:B------:R-:W-:-:S09]  /*5d80*/  UISETP.NE.AND UP0, UPT, UR4, 0x18, UPT ;  /* 0x000000180400788c */ /* 0x000fd2000bf05270 */
[----:B------:R-:W-:Y:S05]  /*5d90*/  BRA.U !UP0, `(.L_x_24241) ;  /* 0x0000000108447547 */ /* 0x000fea000b800000 */
.L_x_24217:
        /* <DEDUP_REMOVED lines=16> */
.L_x_24242:
[----:B------:R-:W-:Y:S05]  /*5ea0*/  BRA `(.L_x_24218) ;  /* 0x0000000000a07947 */ /* 0x000fea0003800000 */
.L_x_24241:
        /* <DEDUP_REMOVED lines=13> */
.L_x_24244:
[----:B------:R-:W-:Y:S05]  /*5f80*/  BSYNC.RECONVERGENT B0 ;  /* 0x0000000000007941 */ /* 0x000fea0003800200 */
.L_x_24243:
[----:B------:R-:W-:-:S05]  /*5f90*/  LOP3.LUT R5, R0, 0x80, R5, 0xf8, !PT ;  /* 0x0000008000057812 */ /* 0x000fca00078ef805 */
[----:B------:R0:W-:Y:S01]  /*5fa0*/  STG.E.U8 desc[UR36][R2.64], R5 ;  /* 0x0000000502007986 */ /* 0x0001e2000c101124 */
[----:B------:R-:W-:Y:S05]  /*5fb0*/  BRA `(.L_x_24218) ;  /* 0x00000000005c7947 */ /* 0x000fea0003800000 */
.L_x_24240:
        /* <DEDUP_REMOVED lines=12> */
.L_x_24246:
[----:B------:R-:W-:Y:S01]  /*6080*/  IMAD.MOV.U32 R0, RZ, RZ, 0x7f ;  /* 0x0000007fff007424 */ /* 0x000fe200078e00ff */
[----:B------:R-:W-:-:S04]  /*6090*/  ISETP.GT.U32.AND P0, PT, R4, 0x7f800000, PT ;  /* 0x7f8000000400780c */ /* 0x000fc80003f04070 */
[----:B------:R-:W-:-:S09]  /*60a0*/  SEL R0, R0, 0x7c, P0 ;  /* 0x0000007c00007807 */ /* 0x000fd20000000000 */
.L_x_24247:
[----:B------:R-:W-:Y:S05]  /*60b0*/  BSYNC.RECONVERGENT B0 ;  /* 0x0000000000007941 */ /* 0x000fea0003800200 */
.L_x_24245:
[----:B------:R-:W-:-:S04]  /*60c0*/  SHF.R.U32.HI R5, RZ, 0x18, R5 ;  /* 0x00000018ff057819 */ /* 0x000fc80000011605 */
[----:B------:R-:W-:-:S05]  /*60d0*/  LOP3.LUT R5, R0, 0x80, R5, 0xf8, !PT ;  /* 0x0000008000057812 */ /* 0x000fca00078ef805 */
[----:B------:R0:W-:Y:S01]  /*60e0*/  STG.E.U8 desc[UR36][R2.64], R5 ;  /* 0x0000000502007986 */ /* 0x0001e2000c101124 */
[----:B------:R-:W-:Y:S05]  /*60f0*/  BRA `(.L_x_24218) ;  /* 0x00000000000c7947 */ /* 0x000fea0003800000 */
.L_x_24239:
[----:B------:R-:W0:Y:S02]  /*6100*/  I2F.S16 R0, R9 ;  /* 0x0000000900007306 */ /* 0x000e240000101400 */
[----:B0-----:R-:W-:-:S05]  /*6110*/  F2FP.BF16.F32.PACK_AB R0, RZ, R0 ;  /* 0x00000000ff00723e */ /* 0x001fca00000010ff */
[----:B------:R0:W-:Y:S02]  /*6120*/  STG.E.U16 desc[UR36][R2.64], R0 ;  /* 0x0000000002007986 */ /* 0x0001e4000c101524 */
.L_x_24218:
[----:B------:R-:W-:-:S07]  /*6130*/  VIADD R17, R17, 0x80 ;  /* 0x0000008011117836 */ /* 0x000fce0000000000 */
.L_x_24178:
[----:B------:R-:W-:Y:S05]  /*6140*/  BSYNC.RECONVERGENT B6 ;  /* 0x0000000000067941 */ /* 0x000fea0003800200 */
.L_x_24177:
        /* <DEDUP_REMOVED lines=307> */
.L_x_24250:
        /* <DEDUP_REMOVED lines=16> */
.L_x_24254:
[----:B------:R0:W5:Y:S01]  /*7580*/  LDG.E.U8 R0, desc[UR36][R2.64] ;  /* 0x0000002402007981 */ /* 0x000162000c1e1100 */
[----:B------:R-:W-:Y:S05]  /*7590*/  BRA `(.L_x_24256) ;  /* 0x0000000c004c7947 */ /* 0x000fea0003800000 */
.L_x_24253:
        /* <DEDUP_REMOVED lines=8> */
.L_x_24258:
[----:B------:R3:W5:Y:S01]  /*7620*/  LDG.E.U8 R0, desc[UR36][R2.64] ;  /* 0x0000002402007981 */ /* 0x000762000c1e1100 */
[----:B------:R-:W-:Y:S05]  /*7630*/  BRA `(.L_x_24256) ;  /* 0x0000000c00247947 */ /* 0x000fea0003800000 */
.L_x_24257:
[----:B------:R2:W5:Y:S01]  /*7640*/  LDG.E.U16 R0, desc[UR36][R2.64] ;  /* 0x0000002402007981 */ /* 0x000562000c1e1500 */
[----:B------:R-:W-:Y:S05]  /*7650*/  BRA `(.L_x_24256) ;  /* 0x0000000c001c7947 */ /* 0x000fea0003800000 */
.L_x_24252:
        /* <DEDUP_REMOVED lines=9> */
.L_x_24260:
[----:B------:R-:W2:Y:S02]  /*76f0*/  LDG.E.U16 R4, desc[UR36][R2.64] ;  /* 0x0000002402047981 */ /* 0x000ea4000c1e1500 */
[----:B--2---:R-:W-:-:S06]  /*7700*/  HADD2.F32 R4, -RZ, R4.H0_H0 ;  /* 0x20000004ff047230 */ /* 0x004fcc0000004100 */
[----:B------:R-:W0:Y:S02]  /*7710*/  F2I.FTZ.TRUNC.NTZ R4, R4 ;  /* 0x0000000400047305 */ /* 0x000e24000021f100 */
[----:B0-----:R-:W-:Y:S01]  /*7720*/  PRMT R0, R4, 0x7610, R0 ;  /* 0x0000761004007816 */ /* 0x001fe20000000000 */
[----:B------:R-:W-:Y:S06]  /*7730*/  BRA `(.L_x_24256) ;  /* 0x0000000800e47947 */ /* 0x000fec0003800000 */
.L_x_24259:
        /* <DEDUP_REMOVED lines=9> */
.L_x_24262:
[----:B------:R-:W2:Y:S02]  /*77d0*/  LDG.E.U16 R2, desc[UR36][R2.64] ;  /* 0x0000002402027981 */ /* 0x000ea4000c1e1500 */
[----:B--2---:R-:W-:-:S06]  /*77e0*/  HADD2.F32 R4, -RZ, R2.H0_H0 ;  /* 0x20000002ff047230 */ /* 0x004fcc0000004100 */
[----:B------:R-:W0:Y:S02]  /*77f0*/  F2I.FTZ.TRUNC.NTZ R4, R4 ;  /* 0x0000000400047305 */ /* 0x000e24000021f100 */
[----:B0-----:R-:W-:Y:S01]  /*7800*/  PRMT R0, R4, 0x7610, R0 ;  /* 0x0000761004007816 */ /* 0x001fe20000000000 */
[----:B------:R-:W-:Y:S06]  /*7810*/  BRA `(.L_x_24256) ;  /* 0x0000000800ac7947 */ /* 0x000fec0003800000 */
.L_x_24261:
[----:B------:R-:W2:Y:S02]  /*7820*/  LDG.E.64 R2, desc[UR36][R2.64] ;  /* 0x0000002402027981 */ /* 0x000ea4000c1e1b00 */
[----:B--2---:R0:W1:Y:S01]  /*7830*/  F2I.F64.TRUNC R0, R2 ;  /* 0x0000000200007311 */ /* 0x004062000030d100 */
[----:B------:R-:W-:Y:S05]  /*7840*/  BRA `(.L_x_24256) ;  /* 0x0000000800a07947 */ /* 0x000fea0003800000 */
.L_x_24251:
        /* <DEDUP_REMOVED lines=12> */
.L_x_24265:
[----:B------:R-:W2:Y:S02]  /*7910*/  LDG.E.64 R2, desc[UR36][R2.64] ;  /* 0x0000002402027981 */ /* 0x000ea4000c1e1b00 */
[----:B--2---:R0:W1:Y:S01]  /*7920*/  F2I.F64.TRUNC R0, R2 ;  /* 0x0000000200007311 */ /* 0x004062000030d100 */
[----:B------:R-:W-:Y:S05]  /*7930*/  BRA `(.L_x_24256) ;  /* 0x0000000800647947 */ /* 0x000fea0003800000 */
.L_x_24264:
        /* <DEDUP_REMOVED lines=27> */
.L_x_24267:
        /* <DEDUP_REMOVED lines=14> */
.L_x_24266:
[----:B------:R-:W2:Y:S02]  /*7bd0*/  LDG.E.U16 R4, desc[UR36][R2.64] ;  /* 0x0000002402047981 */ /* 0x000ea4000c1e1500 */
[----:B--2---:R-:W-:-:S06]  /*7be0*/  IMAD.U32 R4, R4, 0x10000, RZ ;  /* 0x0001000004047824 */ /* 0x004fcc00078e00ff */
[----:B------:R-:W0:Y:S02]  /*7bf0*/  F2I.FTZ.TRUNC.NTZ R4, R4 ;  /* 0x0000000400047305 */ /* 0x000e24000021f100 */
[----:B0-----:R-:W-:Y:S01]  /*7c00*/  PRMT R0, R4, 0x7610, R0 ;  /* 0x0000761004007816 */ /* 0x001fe20000000000 */
[----:B------:R-:W-:Y:S06]  /*7c10*/  BRA `(.L_x_24256) ;  /* 0x0000000400ac7947 */ /* 0x000fec0003800000 */
.L_x_24263:
        /* <DEDUP_REMOVED lines=10> */
.L_x_24270:
        /* <DEDUP_REMOVED lines=21> */
.L_x_24274:
[----:B------:R-:W-:Y:S05]  /*7e10*/  BSYNC.RECONVERGENT B1 ;  /* 0x0000000000017941 */ /* 0x000fea0003800200 */
.L_x_24273:
[----:B------:R-:W-:Y:S01]  /*7e20*/  IMAD.SHL.U32 R0, R0, 0x100000, RZ ;  /* 0x0010000000007824 */ /* 0x000fe200078e00ff */
[----:B------:R-:W-:-:S04]  /*7e30*/  LEA R2, R2, 0x3b800000, 0x17 ;  /* 0x3b80000002027811 */ /* 0x000fc800078eb8ff */
[----:B------:R-:W-:-:S07]  /*7e40*/  LOP3.LUT R4, R2, R0, R7, 0xfe, !PT ;  /* 0x0000000002047212 */ /* 0x000fce00078efe07 */
.L_x_24272:
[----:B------:R-:W-:Y:S05]  /*7e50*/  BSYNC.RECONVERGENT B0 ;  /* 0x0000000000007941 */ /* 0x000fea0003800200 */
.L_x_24271:
[----:B------:R-:W0:Y:S02]  /*7e60*/  F2I.FTZ.TRUNC.NTZ R4, R4 ;  /* 0x0000000400047305 */ /* 0x000e24000021f100 */
[----:B0-----:R-:W-:Y:S01]  /*7e70*/  PRMT R0, R4, 0x7610, R0 ;  /* 0x0000761004007816 */ /* 0x001fe20000000000 */
[----:B------:R-:W-:Y:S06]  /*7e80*/  BRA `(.L_x_24256) ;  /* 0x0000000400107947 */ /* 0x000fec0003800000 */
.L_x_24269:
        /* <DEDUP_REMOVED lines=21> */
.L_x_24278:
[----:B------:R-:W-:Y:S05]  /*7fe0*/  BSYNC.RECONVERGENT B1 ;  /* 0x0000000000017941 */ /* 0x000fea0003800200 */
.L_x_24277:
[----:B------:R-:W-:Y:S02]  /*7ff0*/  SHF.L.U32 R0, R0, 0x15, RZ ;  /* 0x0000001500007819 */ /* 0x000fe400000006ff */
[----:B------:R-:W-:-:S04]  /*8000*/  LEA R2, R2, 0x37800000, 0x17 ;  /* 0x3780000002027811 */ /* 0x000fc800078eb8ff */
[----:B------:R-:W-:-:S07]  /*8010*/  LOP3.LUT R4, R2, R0, R7, 0xfe, !PT ;  /* 0x0000000002047212 */ /* 0x000fce00078efe07 */
.L_x_24276:
[----:B------:R-:W-:Y:S05]  /*8020*/  BSYNC.RECONVERGENT B0 ;  /* 0x0000000000007941 */ /* 0x000fea0003800200 */
.L_x_24275:
[----:B------:R-:W0:Y:S02]  /*8030*/  F2I.FTZ.TRUNC.NTZ R4, R4 ;  /* 0x0000000400047305 */ /* 0x000e24000021f100 */
[----:B0-----:R-:W-:Y:S01]  /*8040*/  PRMT R0, R4, 0x7610, R0 ;  /* 0x0000761004007816 */ /* 0x001fe20000000000 */
[----:B------:R-:W-:Y:S06]  /*8050*/  BRA `(.L_x_24256) ;  /* 0x00000000009c7947 */ /* 0x000fec0003800000 */
.L_x_24268:
        /* <DEDUP_REMOVED lines=14> */
.L_x_24282:
[----:B------:R-:W-:Y:S05]  /*8140*/  BSYNC.RECONVERGENT B0 ;  /* 0x0000000000007941 */ /* 0x000fea0003800200 */
.L_x_24281:
[----:B------:R-:W0:Y:S02]  /*8150*/  F2I.FTZ.TRUNC.NTZ R4, R4 ;  /* 0x0000000400047305 */ /* 0x000e24000021f100 */
[----:B0-----:R-:W-:Y:S01]  /*8160*/  PRMT R0, R4, 0x7610, R0 ;  /* 0x0000761004007816 */ /* 0x001fe20000000000 */
[----:B------:R-:W-:Y:S06]  /*8170*/  BRA `(.L_x_24256) ;  /* 0x0000000000547947 */ /* 0x000fec0003800000 */
.L_x_24255:
        /* <DEDUP_REMOVED lines=16> */
.L_x_24283:
[----:B------:R-:W-:Y:S01]  /*8280*/  PRMT R0, RZ, 0x7610, R0 ;  /* 0x00007610ff007816 */ /* 0x000fe20000000000 */
[----:B------:R-:W-:Y:S06]  /*8290*/  BRA `(.L_x_24256) ;  /* 0x00000000000c7947 */ /* 0x000fec0003800000 */
.L_x_24280:
[----:B------:R0:W5:Y:S01]  /*82a0*/  LDG.E.U8 R0, desc[UR36][R2.64] ;  /* 0x0000002402007981 */ /* 0x000162000c1e1100 */
[----:B------:R-:W-:Y:S05]  /*82b0*/  BRA `(.L_x_24256) ;  /* 0x0000000000047947 */ /* 0x000fea0003800000 */
.L_x_24279:
[----:B------:R0:W5:Y:S02]  /*82c0*/  LDG.E.U8 R0, desc[UR36][R2.64] ;  /* 0x0000002402007981 */ /* 0x000164000c1e1100 */
.L_x_24256:
[----:B------:R-:W0:Y:S01]  /*82d0*/  LDCU.64 UR6, c[0x0][0x580] ;  /* 0x0000b000ff0677ac */ /* 0x000e220008000a00 */
[----:B-1---5:R-:W-:Y:S02]  /*82e0*/  PRMT R4, R0, 0x8880, RZ ;  /* 0x0000888000047816 */ /* 0x022fe400000000ff */
[----:B------:R-:W-:Y:S01]  /*82f0*/  MOV R0, 0x8350 ;  /* 0x0000835000007802 */ /* 0x000fe20000000f00 */
[----:B------:R-:W1:Y:S01]  /*8300*/  LDCU.S8 UR4, c[0x0][0x591] ;  /* 0x0000b220ff0477ac */ /* 0x000e620008000200 */
[----:B0-234-:R-:W-:Y:S01]  /*8310*/  IADD3 R2, P0, PT, R16, UR6, RZ ;  /* 0x0000000610027c10 */ /* 0x01dfe2000ff1e0ff */
        /* <DEDUP_REMOVED lines=16> */
.L_x_24287:
[----:B------:R0:W-:Y:S01]  /*8420*/  STG.E.U8 desc[UR36][R2.64], R9 ;  /* 0x0000000902007986 */ /* 0x0001e2000c101124 */
[----:B------:R-:W-:Y:S05]  /*8430*/  BRA `(.L_x_24289) ;  /* 0x0000000c004c7947 */ /* 0x000fea0003800000 */
.L_x_24286:
        /* <DEDUP_REMOVED lines=10> */
.L_x_24291:
[----:B------:R-:W-:-:S05]  /*84e0*/  PRMT R5, R9, 0x9910, RZ ;  /* 0x0000991009057816 */ /* 0x000fca00000000ff */
[----:B------:R3:W-:Y:S01]  /*84f0*/  STG.E desc[UR36][R2.64], R5 ;  /* 0x0000000502007986 */ /* 0x0007e2000c101924 */
[----:B------:R-:W-:Y:S05]  /*8500*/  BRA `(.L_x_24289) ;  /* 0x0000000c00187947 */ /* 0x000fea0003800000 */
.L_x_24290:
[----:B------:R2:W-:Y:S01]  /*8510*/  STG.E.U16 desc[UR36][R2.64], R9 ;  /* 0x0000000902007986 */ /* 0x0005e2000c101524 */
[----:B------:R-:W-:Y:S05]  /*8520*/  BRA `(.L_x_24289) ;  /* 0x0000000c00107947 */ /* 0x000fea0003800000 */
.L_x_24285:
        /* <DEDUP_REMOVED lines=9> */
.L_x_24293:
[----:B------:R-:W0:Y:S02]  /*85c0*/  I2F.S16 R0, R9 ;  /* 0x0000000900007306 */ /* 0x000e240000101400 */
[----:B0-----:R-:W-:-:S05]  /*85d0*/  F2FP.F16.F32.PACK_AB R0, RZ, R0 ;  /* 0x00000000ff00723e */ /* 0x001fca00000000ff */
[----:B------:R0:W-:Y:S01]  /*85e0*/  STG.E.U16 desc[UR36][R2.64], R0 ;  /* 0x0000000002007986 */ /* 0x0001e2000c101524 */
[----:B------:R-:W-:Y:S05]  /*85f0*/  BRA `(.L_x_24289) ;  /* 0x0000000800dc7947 */ /* 0x000fea0003800000 */
.L_x_24292:
        /* <DEDUP_REMOVED lines=10> */
.L_x_24295:
[----:B------:R-:W0:Y:S02]  /*86a0*/  I2F.S16 R9, R9 ;  /* 0x0000000900097306 */ /* 0x000e240000101400 */
[----:B0-----:R-:W-:-:S04]  /*86b0*/  F2FP.F16.F32.PACK_AB R5, RZ, R9 ;  /* 0x00000009ff05723e */ /* 0x001fc800000000ff */
[----:B------:R-:W-:-:S05]  /*86c0*/  PRMT R5, R5, 0x5410, RZ ;  /* 0x0000541005057816 */ /* 0x000fca00000000ff */
[----:B------:R0:W-:Y:S01]  /*86d0*/  STG.E desc[UR36][R2.64], R5 ;  /* 0x0000000502007986 */ /* 0x0001e2000c101924 */
[----:B------:R-:W-:Y:S05]  /*86e0*/  BRA `(.L_x_24289) ;  /* 0x0000000800a07947 */ /* 0x000fea0003800000 */
.L_x_24294:
[----:B------:R-:W0:Y:S02]  /*86f0*/  I2F.F64.S16 R4, R9 ;  /* 0x0000000900047312 */ /* 0x000e240000101c00 */
[----:B0-----:R0:W-:Y:S01]  /*8700*/  STG.E.64 desc[UR36][R2.64], R4 ;  /* 0x0000000402007986 */ /* 0x0011e2000c101b24 */
[----:B------:R-:W-:Y:S05]  /*8710*/  BRA `(.L_x_24289) ;  /* 0x0000000800947947 */ /* 0x000fea0003800000 */
.L_x_24284:
        /* <DEDUP_REMOVED lines=12> */
.L_x_24299:
        /* <DEDUP_REMOVED lines=18> */
.L_x_24302:
[----:B------:R-:W-:-:S04]  /*8900*/  SHF.R.U32.HI R5, RZ, 0x18, R5 ;  /* 0x00000018ff057819 */ /* 0x000fc80000011605 */
[----:B------:R-:W-:-:S07]  /*8910*/  LOP3.LUT R0, R0, 0x80, R5, 0xf8, !PT ;  /* 0x0000008000007812 */ /* 0x000fce00078ef805 */
.L_x_24301:
[----:B------:R-:W-:Y:S05]  /*8920*/  BSYNC.RECONVERGENT B0 ;  /* 0x0000000000007941 */ /* 0x000fea0003800200 */
.L_x_24300:
[----:B------:R0:W-:Y:S01]  /*8930*/  STG.E.U8 desc[UR36][R2.64], R0 ;  /* 0x0000000002007986 */ /* 0x0001e2000c101124 */
[----:B------:R-:W-:Y:S05]  /*8940*/  BRA `(.L_x_24289) ;  /* 0x0000000800087947 */ /* 0x000fea0003800000 */
.L_x_24298:
        /* <DEDUP_REMOVED lines=18> */
.L_x_24305:
[----:B------:R-:W-:-:S04]  /*8a70*/  SHF.R.U32.HI R5, RZ, 0x18, R5 ;  /* 0x00000018ff057819 */ /* 0x000fc80000011605 */
[----:B------:R-:W-:-:S07]  /*8a80*/  LOP3.LUT R0, R0, 0x80, R5, 0xf8, !PT ;  /* 0x0000008000007812 */ /* 0x000fce00078ef805 */
.L_x_24304:
[----:B------:R-:W-:Y:S05]  /*8a90*/  BSYNC.RECONVERGENT B0 ;  /* 0x0000000000007941 */ /* 0x000fea0003800200 */
.L_x_24303:
[----:B------:R0:W-:Y:S01]  /*8aa0*/  STG.E.U8 desc[UR36][R2.64], R0 ;  /* 0x0000000002007986 */ /* 0x0001e2000c101124 */
[----:B------:R-:W-:Y:S05]  /*8ab0*/  BRA `(.L_x_24289) ;  /* 0x0000000400ac7947 */ /* 0x000fea0003800000 */
.L_x_24297:
        /* <DEDUP_REMOVED lines=22> */
.L_x_24307:
[----:B------:R-:W-:-:S04]  /*8c20*/  PRMT R4, R9, 0x9910, RZ ;  /* 0x0000991009047816 */ /* 0x000fc800000000ff */
[----:B------:R-:W-:-:S05]  /*8c30*/  SHF.R.S32.HI R5, RZ, 0x1f, R4 ;  /* 0x0000001fff057819 */ /* 0x000fca0000011404 */
[----:B------:R0:W-:Y:S01]  /*8c40*/  STG.E.64 desc[UR36][R2.64], R4 ;  /* 0x0000000402007986 */ /* 0x0001e2000c101b24 */
[----:B------:R-:W-:Y:S05]  /*8c50*/  BRA `(.L_x_24289) ;  /* 0x0000000400447947 */ /* 0x000fea0003800000 */
.L_x_24306:
[----:B------:R-:W-:-:S05]  /*8c60*/  PRMT R5, R9, 0x9910, RZ ;  /* 0x0000991009057816 */ /* 0x000fca00000000ff */
[----:B------:R0:W-:Y:S01]  /*8c70*/  STG.E desc[UR36][R2.64], R5 ;  /* 0x0000000502007986 */ /* 0x0001e2000c101924 */
[----:B------:R-:W-:Y:S05]  /*8c80*/  BRA `(.L_x_24289) ;  /* 0x0000000400387947 */ /* 0x000fea0003800000 */
.L_x_24296:
        /* <DEDUP_REMOVED lines=11> */
.L_x_24309:
[----:B------:R-:W0:Y:S01]  /*8d40*/  I2F.F64.S16 R4, R9 ;  /* 0x0000000900047312 */ /* 0x000e220000101c00 */
[----:B------:R-:W-:-:S05]  /*8d50*/  CS2R R6, SRZ ;  /* 0x0000000000067805 */ /* 0x000fca000001ff00 */
[----:B0-----:R0:W-:Y:S01]  /*8d60*/  STG.E.128 desc[UR36][R2.64], R4 ;  /* 0x0000000402007986 */ /* 0x0011e2000c101d24 */
[----:B------:R-:W-:Y:S05]  /*8d70*/  BRA `(.L_x_24289) ;  /* 0x0000000000fc7947 */ /* 0x000fea0003800000 */
.L_x_24308:
[----:B------:R-:W-:-:S09]  /*8d80*/  UISETP.NE.AND UP0, UPT, UR4, 0xf, UPT ;  /* 0x0000000f0400788c */ /* 0x000fd2000bf05270 */
[----:B------:R-:W-:Y:S05]  /*8d90*/  BRA.U !UP0, `(.L_x_24310) ;  /* 0x0000000108e87547 */ /* 0x000fea000b800000 */
[----:B------:R-:W-:-:S09]  /*8da0*/  UISETP.NE.AND UP0, UPT, UR4, 0x17, UPT ;  /* 0x000000170400788c */ /* 0x000fd2000bf05270 */
[----:B------:R-:W-:Y:S05]  /*8db0*/  BRA.U !UP0, `(.L_x_24311) ;  /* 0x0000000108907547 */ /* 0x000fea000b800000 */
[----:B------:R-:W-:-:S09]  /*8dc0*/  UISETP.NE.AND UP0, UPT, UR4, 0x18, UPT ;  /* 0x000000180400788c */ /* 0x000fd2000bf05270 */
[----:B------:R-:W-:Y:S05]  /*8dd0*/  BRA.U !UP0, `(.L_x_24312) ;  /* 0x0000000108447547 */ /* 0x000fea000b800000 */
.L_x_24288:
        /* <DEDUP_REMOVED lines=16> */
.L_x_24313:
[----:B------:R-:W-:Y:S05]  /*8ee0*/  BRA `(.L_x_24289) ;  /* 0x0000000000a07947 */ /* 0x000fea0003800000 */
.L_x_24312:
        /* <DEDUP_REMOVED lines=13> */
.L_x_24315:
[----:B------:R-:W-:Y:S05]  /*8fc0*/  BSYNC.RECONVERGENT B0 ;  /* 0x0000000000007941 */ /* 0x000fea0003800200 */
.L_x_24314:
[----:B------:R-:W-:-:S05]  /*8fd0*/  LOP3.LUT R5, R0, 0x80, R5, 0xf8, !PT ;  /* 0x0000008000057812 */ /* 0x000fca00078ef805 */
[----:B------:R0:W-:Y:S01]  /*8fe0*/  STG.E.U8 desc[UR36][R2.64], R5 ;  /* 0x0000000502007986 */ /* 0x0001e2000c101124 */
[----:B------:R-:W-:Y:S05]  /*8ff0*/  BRA `(.L_x_24289) ;  /* 0x00000000005c7947 */ /* 0x000fea0003800000 */
.L_x_24311:
        /* <DEDUP_REMOVED lines=12> */
.L_x_24317:
[----:B------:R-:W-:Y:S01]  /*90c0*/  IMAD.MOV.U32 R0, RZ, RZ, 0x7f ;  /* 0x0000007fff007424 */ /* 0x000fe200078e00ff */
[----:B------:R-:W-:-:S04]  /*90d0*/  ISETP.GT.U32.AND P0, PT, R4, 0x7f800000, PT ;  /* 0x7f8000000400780c */ /* 0x000fc80003f04070 */
[----:B------:R-:W-:-:S09]  /*90e0*/  SEL R0, R0, 0x7c, P0 ;  /* 0x0000007c00007807 */ /* 0x000fd20000000000 */
.L_x_24318:
[----:B------:R-:W-:Y:S05]  /*90f0*/  BSYNC.RECONVERGENT B0 ;  /* 0x0000000000007941 */ /* 0x000fea0003800200 */
.L_x_24316:
[----:B------:R-:W-:-:S04]  /*9100*/  SHF.R.U32.HI R5, RZ, 0x18, R5 ;  /* 0x00000018ff057819 */ /* 0x000fc80000011605 */
[----:B------:R-:W-:-:S05]  /*9110*/  LOP3.LUT R5, R0, 0x80, R5, 0xf8, !PT ;  /* 0x0000008000057812 */ /* 0x000fca00078ef805 */
[----:B------:R0:W-:Y:S01]  /*9120*/  STG.E.U8 desc[UR36][R2.64], R5 ;  /* 0x0000000502007986 */ /* 0x0001e2000c101124 */
[----:B------:R-:W-:Y:S05]  /*9130*/  BRA `(.L_x_24289) ;  /* 0x00000000000c7947 */ /* 0x000fea0003800000 */
.L_x_24310:
[----:B------:R-:W0:Y:S02]  /*9140*/  I2F.S16 R0, R9 ;  /* 0x0000000900007306 */ /* 0x000e240000101400 */
[----:B0-----:R-:W-:-:S05]  /*9150*/  F2FP.BF16.F32.PACK_AB R0, RZ, R0 ;  /* 0x00000000ff00723e */ /* 0x001fca00000010ff */
[----:B------:R0:W-:Y:S02]  /*9160*/  STG.E.U16 desc[UR36][R2.64], R0 ;  /* 0x0000000002007986 */ /* 0x0001e4000c101524 */
.L_x_24289:
[----:B------:R-:W-:-:S07]  /*9170*/  VIADD R17, R17, 0x80 ;  /* 0x0000008011117836 */ /* 0x000fce0000000000 */
.L_x_24249:
[----:B------:R-:W-:Y:S05]  /*9180*/  BSYNC.RECONVERGENT B6 ;  /* 0x0000000000067941 */ /* 0x000fea0003800200 */
.L_x_24248:
        /* <DEDUP_REMOVED lines=306> */
.L_x_24319:
        /* <DEDUP_REMOVED lines=18> */
.L_x_24323:
[----:B------:R0:W5:Y:S01]  /*a5d0*/  LDG.E.U8 R0, desc[UR36][R2.64] ;  /* 0x0000002402007981 */ /* 0x000162000c1e1100 */
[----:B------:R-:W-:Y:S05]  /*a5e0*/  BRA `(.L_x_24325) ;  /* 0x0000000c004c7947 */ /* 0x000fea0003800000 */
.L_x_24322:
        /* <DEDUP_REMOVED lines=8> */
.L_x_24327:
[----:B------:R0:W5:Y:S01]  /*a670*/  LDG.E.U8 R0, desc[UR36][R2.64] ;  /* 0x0000002402007981 */ /* 0x000162000c1e1100 */
[----:B------:R-:W-:Y:S05]  /*a680*/  BRA `(.L_x_24325) ;  /* 0x0000000c00247947 */ /* 0x000fea0003800000 */
.L_x_24326:
[----:B------:R0:W5:Y:S01]  /*a690*/  LDG.E.U16 R0, desc[UR36][R2.64] ;  /* 0x0000002402007981 */ /* 0x000162000c1e1500 */
[----:B------:R-:W-:Y:S05]  /*a6a0*/  BRA `(.L_x_24325) ;  /* 0x0000000c001c7947 */ /* 0x000fea0003800000 */
.L_x_24321:
        /* <DEDUP_REMOVED lines=9> */
.L_x_24329:
[----:B------:R-:W2:Y:S02]  /*a740*/  LDG.E.U16 R4, desc[UR36][R2.64] ;  /* 0x0000002402047981 */ /* 0x000ea4000c1e1500 */
[----:B--2---:R-:W-:-:S06]  /*a750*/  HADD2.F32 R4, -RZ, R4.H0_H0 ;  /* 0x20000004ff047230 */ /* 0x004fcc0000004100 */
[----:B------:R-:W0:Y:S02]  /*a760*/  F2I.FTZ.TRUNC.NTZ R4, R4 ;  /* 0x0000000400047305 */ /* 0x000e24000021f100 */
[----:B0-----:R-:W-:Y:S01]  /*a770*/  PRMT R0, R4, 0x7610, R0 ;  /* 0x0000761004007816 */ /* 0x001fe20000000000 */
[----:B------:R-:W-:Y:S06]  /*a780*/  BRA `(.L_x_24325) ;  /* 0x0000000800e47947 */ /* 0x000fec0003800000 */
.L_x_24328:
        /* <DEDUP_REMOVED lines=9> */
.L_x_24331:
[----:B------:R-:W2:Y:S02]  /*a820*/  LDG.E.U16 R2, desc[UR36][R2.64] ;  /* 0x0000002402027981 */ /* 0x000ea4000c1e1500 */
[----:B--2---:R-:W-:-:S06]  /*a830*/  HADD2.F32 R4, -RZ, R2.H0_H0 ;  /* 0x20000002ff047230 */ /* 0x004fcc0000004100 */
[----:B------:R-:W0:Y:S02]  /*a840*/  F2I.FTZ.TRUNC.NTZ R4, R4 ;  /* 0x0000000400047305 */ /* 0x000e24000021f100 */
[----:B0-----:R-:W-:Y:S01]  /*a850*/  PRMT R0, R4, 0x7610, R0 ;  /* 0x0000761004007816 */ /* 0x001fe20000000000 */
[----:B------:R-:W-:Y:S06]  /*a860*/  BRA `(.L_x_24325) ;  /* 0x0000000800ac7947 */ /* 0x000fec0003800000 */
.L_x_24330:
[----:B------:R-:W2:Y:S02]  /*a870*/  LDG.E.64 R2, desc[UR36][R2.64] ;  /* 0x0000002402027981 */ /* 0x000ea4000c1e1b00 */
[----:B--2---:R0:W1:Y:S01]  /*a880*/  F2I.F64.TRUNC R0, R2 ;  /* 0x0000000200007311 */ /* 0x004062000030d100 */
[----:B------:R-:W-:Y:S05]  /*a890*/  BRA `(.L_x_24325) ;  /* 0x0000000800a07947 */ /* 0x000fea0003800000 */
.L_x_24320:
        /* <DEDUP_REMOVED lines=12> */
.L_x_24334:
[----:B------:R-:W2:Y:S02]  /*a960*/  LDG.E.64 R2, desc[UR36][R2.64] ;  /* 0x0000002402027981 */ /* 0x000ea4000c1e1b00 */
[----:B--2---:R0:W1:Y:S01]  /*a970*/  F2I.F64.TRUNC R0, R2 ;  /* 0x0000000200007311 */ /* 0x004062000030d100 */
[----:B------:R-:W-:Y:S05]  /*a980*/  BRA `(.L_x_24325) ;  /* 0x0000000800647947 */ /* 0x000fea0003800000 */
.L_x_24333:
        /* <DEDUP_REMOVED lines=27> */
.L_x_24336:
        /* <DEDUP_REMOVED lines=14> */
.L_x_24335:
[----:B------:R-:W2:Y:S02]  /*ac20*/  LDG.E.U16 R4, desc[UR36][R2.64] ;  /* 0x0000002402047981 */ /* 0x000ea4000c1e1500 */
[----:B--2---:R-:W-:-:S06]  /*ac30*/  SHF.L.U32 R4, R4, 0x10, RZ ;  /* 0x0000001004047819 */ /* 0x004fcc00000006ff */
[----:B------:R-:W0:Y:S02]  /*ac40*/  F2I.FTZ.TRUNC.NTZ R4, R4 ;  /* 0x0000000400047305 */ /* 0x000e24000021f100 */
[----:B0-----:R-:W-:Y:S01]  /*ac50*/  PRMT R0, R4, 0x7610, R0 ;  /* 0x0000761004007816 */ /* 0x001fe20000000000 */
[----:B------:R-:W-:Y:S06]  /*ac60*/  BRA `(.L_x_24325) ;  /* 0x0000000400ac7947 */ /* 0x000fec0003800000 */
.L_x_24332:
        /* <DEDUP_REMOVED lines=10> */
.L_x_24339:
        /* <DEDUP_REMOVED lines=21> */
.L_x_24343:
[----:B------:R-:W-:Y:S05]  /*ae60*/  BSYNC.RECONVERGENT B1 ;  /* 0x0000000000017941 */ /* 0x000fea0003800200 */
.L_x_24342:
[----:B------:R-:W-:Y:S01]  /*ae70*/  IMAD.SHL.U32 R0, R0, 0x100000, RZ ;  /* 0x0010000000007824 */ /* 0x000fe200078e00ff */
[----:B------:R-:W-:-:S04]  /*ae80*/  LEA R2, R2, 0x3b800000, 0x17 ;  /* 0x3b80000002027811 */ /* 0x000fc800078eb8ff */
[----:B------:R-:W-:-:S07]  /*ae90*/  LOP3.LUT R4, R2, R0, R7, 0xfe, !PT ;  /* 0x0000000002047212 */ /* 0x000fce00078efe07 */
.L_x_24341:
[----:B------:R-:W-:Y:S05]  /*aea0*/  BSYNC.RECONVERGENT B0 ;  /* 0x0000000000007941 */ /* 0x000fea0003800200 */
.L_x_24340:
[----:B------:R-:W0:Y:S02]  /*aeb0*/  F2I.FTZ.TRUNC.NTZ R4, R4 ;  /* 0x0000000400047305 */ /* 0x000e24000021f100 */
[----:B0-----:R-:W-:Y:S01]  /*aec0*/  PRMT R0, R4, 0x7610, R0 ;  /* 0x0000761004007816 */ /* 0x001fe20000000000 */
[----:B------:R-:W-:Y:S06]  /*aed0*/  BRA `(.L_x_24325) ;  /* 0x0000000400107947 */ /* 0x000fec0003800000 */
.L_x_24338:
        /* <DEDUP_REMOVED lines=21> */
.L_x_24347:
[----:B------:R-:W-:Y:S05]  /*b030*/  BSYNC.RECONVERGENT B1 ;  /* 0x0000000000017941 */ /* 0x000fea0003800200 */
.L_x_24346:
[----:B------:R-:W-:Y:S01]  /*b040*/  IMAD.SHL.U32 R0, R0, 0x200000, RZ ;  /* 0x0020000000007824 */ /* 0x000fe200078e00ff */
[----:B------:R-:W-:-:S04]  /*b050*/  LEA R2, R2, 0x37800000, 0x17 ;  /* 0x3780000002027811 */ /* 0x000fc800078eb8ff */
[----:B------:R-:W-:-:S07]  /*b060*/  LOP3.LUT R4, R2, R0, R7, 0xfe, !PT ;  /* 0x0000000002047212 */ /* 0x000fce00078efe07 */
.L_x_24345:
[----:B------:R-:W-:Y:S05]  /*b070*/  BSYNC.RECONVERGENT B0 ;  /* 0x0000000000007941 */ /* 0x000fea0003800200 */
.L_x_24344:
[----:B------:R-:W0:Y:S02]  /*b080*/  F2I.FTZ.TRUNC.NTZ R4, R4 ;  /* 0x0000000400047305 */ /* 0x000e24000021f100 */
[----:B0-----:R-:W-:Y:S01]  /*b090*/  PRMT R0, R4, 0x7610, R0 ;  /* 0x0000761004007816 */ /* 0x001fe20000000000 */
[----:B------:R-:W-:Y:S06]  /*b0a0*/  BRA `(.L_x_24325) ;  /* 0x00000000009c7947 */ /* 0x000fec0003800000 */
.L_x_24337:
        /* <DEDUP_REMOVED lines=14> */
.L_x_24351:
[----:B------:R-:W-:Y:S05]  /*b190*/  BSYNC.RECONVERGENT B0 ;  /* 0x0000000000007941 */ /* 0x000fea0003800200 */
.L_x_24350:
[----:B------:R-:W0:Y:S02]  /*b1a0*/  F2I.FTZ.TRUNC.NTZ R4, R4 ;  /* 0x0000000400047305 */ /* 0x000e24000021f100 */
[----:B0-----:R-:W-:Y:S01]  /*b1b0*/  PRMT R0, R4, 0x7610, R0 ;  /* 0x0000761004007816 */ /* 0x001fe20000000000 */
[----:B------:R-:W-:Y:S06]  /*b1c0*/  BRA `(.L_x_24325) ;  /* 0x0000000000547947 */ /* 0x000fec0003800000 */
.L_x_24324:
        /* <DEDUP_REMOVED lines=16> */
.L_x_24352:
[----:B------:R-:W-:Y:S01]  /*b2d0*/  PRMT R0, RZ, 0x7610, R0 ;  /* 0x00007610ff007816 */ /* 0x000fe20000000000 */
[----:B------:R-:W-:Y:S06]  /*b2e0*/  BRA `(.L_x_24325) ;  /* 0x00000000000c7947 */ /* 0x000fec0003800000 */
.L_x_24349:
[----:B------:R0:W5:Y:S01]  /*b2f0*/  LDG.E.U8 R0, desc[UR36][R2.64] ;  /* 0x0000002402007981 */ /* 0x000162000c1e1100 */
[----:B------:R-:W-:Y:S05]  /*b300*/  BRA `(.L_x_24325) ;  /* 0x0000000000047947 */ /* 0x000fea0003800000 */
.L_x_24348:
[----:B------:R0:W5:Y:S02]  /*b310*/  LDG.E.U8 R0, desc[UR36][R2.64] ;  /* 0x0000002402007981 */ /* 0x000164000c1e1100 */
.L_x_24325:
[----:B------:R-:W2:Y:S01]  /*b320*/  LDCU.S8 UR4, c[0x0][0x591] ;  /* 0x0000b220ff0477ac */ /* 0x000ea20008000200 */
[----:B01-3-5:R-:W-:Y:S02]  /*b330*/  PRMT R4, R0, 0x8880, RZ ;  /* 0x0000888000047816 */ /* 0x02bfe400000000ff */
[----:B------:R-:W-:Y:S01]  /*b340*/  MOV R0, 0xb370 ;  /* 0x0000b37000007802 */ /* 0x000fe20000000f00 */
[----:B--2---:R-:W-:-:S07]  /*b350*/  IMAD.U32 R5, RZ, RZ, UR4 ;  /* 0x00000004ff057e24 */ /* 0x004fce000f8e00ff */
[----:B----4-:R-:W-:Y:S05]  /*b360*/  CALL.REL.NOINC `($__internal_35_$__cuda_sm20_rem_s16) ;  /* 0x0000000c008c7944 */ /* 0x010fea0003c00000 */
        /* <DEDUP_REMOVED lines=13> */
.L_x_24356:
[----:B------:R-:W-:Y:S01]  /*b440*/  STG.E.U8 desc[UR36][R16.64], R9 ;  /* 0x0000000910007986 */ /* 0x000fe2000c101124 */
[----:B------:R-:W-:Y:S05]  /*b450*/  EXIT ;  /* 0x000000000000794d */ /* 0x000fea0003800000 */
.L_x_24355:
        /* <DEDUP_REMOVED lines=10> */
.L_x_24359:
[----:B------:R-:W-:-:S05]  /*b500*/  PRMT R3, R9, 0x9910, RZ ;  /* 0x0000991009037816 */ /* 0x000fca00000000ff */
[----:B------:R-:W-:Y:S01]  /*b510*/  STG.E desc[UR36][R16.64], R3 ;  /* 0x0000000310007986 */ /* 0x000fe2000c101924 */
[----:B------:R-:W-:Y:S05]  /*b520*/  EXIT ;  /* 0x000000000000794d */ /* 0x000fea0003800000 */
.L_x_24358:
[----:B------:R-:W-:Y:S01]  /*b530*/  STG.E.U16 desc[UR36][R16.64], R9 ;  /* 0x0000000910007986 */ /* 0x000fe2000c101524 */
[----:B------:R-:W-:Y:S05]  /*b540*/  EXIT ;  /* 0x000000000000794d */ /* 0x000fea0003800000 */
.L_x_24354:
        /* <DEDUP_REMOVED lines=9> */
.L_x_24361:
[----:B------:R-:W0:Y:S02]  /*b5e0*/  I2F.S16 R0, R9 ;  /* 0x0000000900007306 */ /* 0x000e240000101400 */
[----:B0-----:R-:W-:-:S05]  /*b5f0*/  F2FP.F16.F32.PACK_AB R0, RZ, R0 ;  /* 0x00000000ff00723e */ /* 0x001fca00000000ff */
[----:B------:R-:W-:Y:S01]  /*b600*/  STG.E.U16 desc[UR36][R16.64], R0 ;  /* 0x0000000010007986 */ /* 0x000fe2000c101524 */
[----:B------:R-:W-:Y:S05]  /*b610*/  EXIT ;  /* 0x000000000000794d */ /* 0x000fea0003800000 */
.L_x_24360:
        /* <DEDUP_REMOVED lines=10> */
.L_x_24363:
[----:B------:R-:W0:Y:S02]  /*b6c0*/  I2F.S16 R9, R9 ;  /* 0x0000000900097306 */ /* 0x000e240000101400 */
[----:B0-----:R-:W-:-:S04]  /*b6d0*/  F2FP.F16.F32.PACK_AB R3, RZ, R9 ;  /* 0x00000009ff03723e */ /* 0x001fc800000000ff */
[----:B------:R-:W-:-:S05]  /*b6e0*/  PRMT R3, R3, 0x5410, RZ ;  /* 0x0000541003037816 */ /* 0x000fca00000000ff */
[----:B------:R-:W-:Y:S01]  /*b6f0*/  STG.E desc[UR36][R16.64], R3 ;  /* 0x0000000310007986 */ /* 0x000fe2000c101924 */
[----:B------:R-:W-:Y:S05]  /*b700*/  EXIT ;  /* 0x000000000000794d */ /* 0x000fea0003800000 */
.L_x_24362:
[----:B------:R-:W0:Y:S02]  /*b710*/  I2F.F64.S16 R2, R9 ;  /* 0x0000000900027312 */ /* 0x000e240000101c00 */
[----:B0-----:R-:W-:Y:S01]  /*b720*/  STG.E.64 desc[UR36][R16.64], R2 ;  /* 0x0000000210007986 */ /* 0x001fe2000c101b24 */
[----:B------:R-:W-:Y:S05]  /*b730*/  EXIT ;  /* 0x000000000000794d */ /* 0x000fea0003800000 */
.L_x_24353:
        /* <DEDUP_REMOVED lines=12> */
.L_x_24367:
        /* <DEDUP_REMOVED lines=17> */
.L_x_24370:
[----:B------:R-:W-:-:S04]  /*b910*/  SHF.R.U32.HI R3, RZ, 0x18, R3 ;  /* 0x00000018ff037819 */ /* 0x000fc80000011603 */
[----:B------:R-:W-:-:S04]  /*b920*/  LOP3.LUT R0, R0, 0x80, R3, 0xf8, !PT ;  /* 0x0000008000007812 */ /* 0x000fc800078ef803 */
[----:B------:R-:W-:-:S07]  /*b930*/  PRMT R8, R0, 0x7610, R8 ;  /* 0x0000761000087816 */ /* 0x000fce0000000008 */
.L_x_24369:
[----:B------:R-:W-:Y:S05]  /*b940*/  BSYNC.RECONVERGENT B0 ;  /* 0x0000000000007941 */ /* 0x000fea0003800200 */
.L_x_24368:
[----:B------:R-:W-:Y:S01]  /*b950*/  STG.E.U8 desc[UR36][R16.64], R8 ;  /* 0x0000000810007986 */ /* 0x000fe2000c101124 */
[----:B------:R-:W-:Y:S05]  /*b960*/  EXIT ;  /* 0x000000000000794d */ /* 0x000fea0003800000 */
.L_x_24366:
        /* <DEDUP_REMOVED lines=17> */
.L_x_24373:
[----:B------:R-:W-:-:S04]  /*ba80*/  SHF.R.U32.HI R3, RZ, 0x18, R3 ;  /* 0x00000018ff037819 */ /* 0x000fc80000011603 */
[----:B------:R-:W-:-:S04]  /*ba90*/  LOP3.LUT R0, R0, 0x80, R3, 0xf8, !PT ;  /* 0x0000008000007812 */ /* 0x000fc800078ef803 */
[----:B------:R-:W-:-:S07]  /*baa0*/  PRMT R8, R0, 0x7610, R8 ;  /* 0x0000761000087816 */ /* 0x000fce0000000008 */
.L_x_24372:
[----:B------:R-:W-:Y:S05]  /*bab0*/  BSYNC.RECONVERGENT B0 ;  /* 0x0000000000007941 */ /* 0x000fea0003800200 */
.L_x_24371:
[----:B------:R-:W-:Y:S01]  /*bac0*/  STG.E.U8 desc[UR36][R16.64], R8 ;  /* 0x0000000810007986 */ /* 0x000fe2000c101124 */
[----:B------:R-:W-:Y:S05]  /*bad0*/  EXIT ;  /* 0x000000000000794d */ /* 0x000fea0003800000 */
.L_x_24365:
        /* <DEDUP_REMOVED lines=22> */
.L_x_24375:
[----:B------:R-:W-:-:S04]  /*bc40*/  PRMT R2, R9, 0x9910, RZ ;  /* 0x0000991009027816 */ /* 0x000fc800000000ff */
[----:B------:R-:W-:-:S05]  /*bc50*/  SHF.R.S32.HI R3, RZ, 0x1f, R2 ;  /* 0x0000001fff037819 */ /* 0x000fca0000011402 */
[----:B------:R-:W-:Y:S01]  /*bc60*/  STG.E.64 desc[UR36][R16.64], R2 ;  /* 0x0000000210007986 */ /* 0x000fe2000c101b24 */
[----:B------:R-:W-:Y:S05]  /*bc70*/  EXIT ;  /* 0x000000000000794d */ /* 0x000fea0003800000 */
.L_x_24374:
[----:B------:R-:W-:-:S05]  /*bc80*/  PRMT R3, R9, 0x9910, RZ ;  /* 0x0000991009037816 */ /* 0x000fca00000000ff */
[----:B------:R-:W-:Y:S01]  /*bc90*/  STG.E desc[UR36][R16.64], R3 ;  /* 0x0000000310007986 */ /* 0x000fe2000c101924 */
[----:B------:R-:W-:Y:S05]  /*bca0*/  EXIT ;  /* 0x000000000000794d */ /* 0x000fea0003800000 */
.L_x_24364:
        /* <DEDUP_REMOVED lines=11> */
.L_x_24377:
[----:B------:R-:W0:Y:S01]  /*bd60*/  I2F.F64.S16 R4, R9 ;  /* 0x0000000900047312 */ /* 0x000e220000101c00 */
[----:B------:R-:W-:-:S05]  /*bd70*/  CS2R R6, SRZ ;  /* 0x0000000000067805 */ /* 0x000fca000001ff00 */
[----:B0-----:R-:W-:Y:S01]  /*bd80*/  STG.E.128 desc[UR36][R16.64], R4 ;  /* 0x0000000410007986 */ /* 0x001fe2000c101d24 */
[----:B------:R-:W-:Y:S05]  /*bd90*/  EXIT ;  /* 0x000000000000794d */ /* 0x000fea0003800000 */
.L_x_24376:
[----:B------:R-:W-:-:S09]  /*bda0*/  UISETP.NE.AND UP0, UPT, UR4, 0xf, UPT ;  /* 0x0000000f0400788c */ /* 0x000fd2000bf05270 */
[----:B------:R-:W-:Y:S05]  /*bdb0*/  BRA.U !UP0, `(.L_x_24378) ;  /* 0x0000000108e87547 */ /* 0x000fea000b800000 */
[----:B------:R-:W-:-:S09]  /*bdc0*/  UISETP.NE.AND UP0, UPT, UR4, 0x17, UPT ;  /* 0x000000170400788c */ /* 0x000fd2000bf05270 */
[----:B------:R-:W-:Y:S05]  /*bdd0*/  BRA.U !UP0, `(.L_x_24379) ;  /* 0x0000000108907547 */ /* 0x000fea000b800000 */
[----:B------:R-:W-:-:S09]  /*bde0*/  UISETP.NE.AND UP0, UPT, UR4, 0x18, UPT ;  /* 0x000000180400788c */ /* 0x000fd2000bf05270 */
[----:B------:R-:W-:Y:S05]  /*bdf0*/  BRA.U !UP0, `(.L_x_24380) ;  /* 0x0000000108447547 */ /* 0x000fea000b800000 */
.L_x_24357:
        /* <DEDUP_REMOVED lines=16> */
.L_x_24381:
[----:B------:R-:W-:Y:S05]  /*bf00*/  EXIT ;  /* 0x000000000000794d */ /* 0x000fea0003800000 */
.L_x_24380:
        /* <DEDUP_REMOVED lines=13> */
.L_x_24383:
[----:B------:R-:W-:Y:S05]  /*bfe0*/  BSYNC.RECONVERGENT B0 ;  /* 0x0000000000007941 */ /* 0x000fea0003800200 */
.L_x_24382:
[----:B------:R-:W-:-:S05]  /*bff0*/  LOP3.LUT R3, R0, 0x80, R3, 0xf8, !PT ;  /* 0x0000008000037812 */ /* 0x000fca00078ef803 */
[----:B------:R-:W-:Y:S01]  /*c000*/  STG.E.U8 desc[UR36][R16.64], R3 ;  /* 0x0000000310007986 */ /* 0x000fe2000c101124 */
[----:B------:R-:W-:Y:S05]  /*c010*/  EXIT ;  /* 0x000000000000794d */ /* 0x000fea0003800000 */
.L_x_24379:
        /* <DEDUP_REMOVED lines=12> */
.L_x_24385:
[----:B------:R-:W-:Y:S01]  /*c0e0*/  IMAD.MOV.U32 R0, RZ, RZ, 0x7f ;  /* 0x0000007fff007424 */ /* 0x000fe200078e00ff */
[----:B------:R-:W-:-:S04]  /*c0f0*/  ISETP.GT.U32.AND P0, PT, R2, 0x7f800000, PT ;  /* 0x7f8000000200780c */ /* 0x000fc80003f04070 */
[----:B------:R-:W-:-:S09]  /*c100*/  SEL R0, R0, 0x7c, P0 ;  /* 0x0000007c00007807 */ /* 0x000fd20000000000 */
.L_x_24386:
[----:B------:R-:W-:Y:S05]  /*c110*/  BSYNC.RECONVERGENT B0 ;  /* 0x0000000000007941 */ /* 0x000fea0003800200 */
.L_x_24384:
[----:B------:R-:W-:-:S04]  /*c120*/  SHF.R.U32.HI R3, RZ, 0x18, R3 ;  /* 0x00000018ff037819 */ /* 0x000fc80000011603 */
[----:B------:R-:W-:-:S05]  /*c130*/  LOP3.LUT R3, R0, 0x80, R3, 0xf8, !PT ;  /* 0x0000008000037812 */ /* 0x000fca00078ef803 */
[----:B------:R-:W-:Y:S01]  /*c140*/  STG.E.U8 desc[UR36][R16.64], R3 ;  /* 0x0000000310007986 */ /* 0x000fe2000c101124 */
[----:B------:R-:W-:Y:S05]  /*c150*/  EXIT ;  /* 0x000000000000794d */ /* 0x000fea0003800000 */
.L_x_24378:
[----:B------:R-:W0:Y:S02]  /*c160*/  I2F.S16 R0, R9 ;  /* 0x0000000900007306 */ /* 0x000e240000101400 */
[----:B0-----:R-:W-:-:S05]  /*c170*/  F2FP.BF16.F32.PACK_AB R0, RZ, R0 ;  /* 0x00000000ff00723e */ /* 0x001fca00000010ff */
[----:B------:R-:W-:Y:S01]  /*c180*/  STG.E.U16 desc[UR36][R16.64], R0 ;  /* 0x0000000010007986 */ /* 0x000fe2000c101524 */
[----:B------:R-:W-:Y:S05]  /*c190*/  EXIT ;  /* 0x000000000000794d */ /* 0x000fea0003800000 */
        .weak           $__internal_35_$__cuda_sm20_rem_s16
        .type           $__internal_35_$__cuda_sm20_rem_s16,@function
        .size           $__internal_35_$__cuda_sm20_rem_s16,(.L_x_54687 - $__internal_35_$__cuda_sm20_rem_s16)
$__internal_35_$__cuda_sm20_rem_s16:
        /* <DEDUP_REMOVED lines=16> */
[----:B------:R-:W-:Y:S02]  /*c2a0*/  IABS R7, R4 ;  /* 0x0000000400077213 */ /* 0x000fe40000000000 */
[----:B------:R-:W-:-:S03]  /*c2b0*/  IADD3 R4, PT, PT, -R5, RZ, RZ ;  /* 0x000000ff05047210 */ /* 0x000fc60007ffe1ff */
[----:B------:R-:W0:Y:S01]  /*c2c0*/  F2I.U32.TRUNC.NTZ R6, R6 ;  /* 0x0000000600067305 */ /* 0x000e22000020f000 */
[----:B------:R-:W-:Y:S01]  /*c2d0*/  IMAD.MOV R9, RZ, RZ, -R7 ;  /* 0x000000ffff097224 */ /* 0x000fe200078e0a07 */
[----:B0-----:R-:W-:-:S05]  /*c2e0*/  LOP3.LUT R7, R6, 0xffff, RZ, 0xc0, !PT ;  /* 0x0000ffff06077812 */ /* 0x001fca00078ec0ff */
[----:B------:R-:W-:-:S05]  /*c2f0*/  IMAD R7, R7, R9, R10 ;  /* 0x0000000907077224 */ /* 0x000fca00078e020a */
[----:B------:R-:W-:-:S05]  /*c300*/  LOP3.LUT R4, R4, R7, RZ, 0x3c, !PT ;  /* 0x0000000704047212 */ /* 0x000fca00078e3cff */
[----:B------:R-:W-:Y:S01]  /*c310*/  IMAD.IADD R9, R5, 0x1, R4 ;  /* 0x0000000105097824 */ /* 0x000fe200078e0204 */
[----:B------:R-:W-:Y:S01]  /*c320*/  MOV R4, R0 ;  /* 0x0000000000047202 */ /* 0x000fe20000000f00 */
[----:B------:R-:W-:Y:S02]  /*c330*/  IMAD.MOV.U32 R5, RZ, RZ, 0x0 ;  /* 0x00000000ff057424 */ /* 0x000fe400078e00ff */
[----:B------:R-:W-:Y:S02]  /*c340*/  @!P0 IMAD.MOV.U32 R9, RZ, RZ, -0x1 ;  /* 0xffffffffff098424 */ /* 0x000fe400078e00ff */
[----:B------:R-:W-:Y:S05]  /*c350*/  RET.REL.NODEC R4 `(_ZN2at6native18elementwise_kernelILi128ELi4EZNS0_15gpu_kernel_implINS0_13AUnaryFunctorIaaaZZZNS0_16fmod_kernel_cudaERNS_18TensorIteratorBaseEENKUlvE_clEvENKUlvE0_clEvEUlaaE_EEEEvS5_RKT_EUliE_EEviT1_) ;  /* 0xffffff3c04287950 */ /* 0x000fea0003c3ffff */
.L_x_24387:
        /* <DEDUP_REMOVED lines=10> */
.L_x_54687:


//--------------------- .text._ZN2at6native27unrolled_elementwise_kernelINS0_13AUnaryFunctorIaaaZZZNS0_16fmod_kernel_cudaERNS_18TensorIteratorBaseEENKUlvE_clEvENKUlvE0_clEvEUlaaE_EESt5arrayIPcLm2EELi4E23TrivialOffsetCalculatorILi1EjESD_NS0_6memory12LoadWithCastILi1EEENSE_13StoreWithCastILi1EEEEEviT_T0_T2_T3_T4_T5_ --------------------------
	.section	.text._ZN2at6native27unrolled_elementwise_kernelINS0_13AUnaryFunctorIaaaZZZNS0_16fmod_kernel_cudaERNS_18TensorIteratorBaseEENKUlvE_clEvENKUlvE0_clEvEUlaaE_EESt5arrayIPcLm2EELi4E23TrivialOffsetCalculatorILi1EjESD_NS0_6memory12LoadWithCastILi1EEENSE_13StoreWithCastILi1EEEEEviT_T0_T2_T3_T4_T5_,"ax",@progbits
	.align	128
        .global         _ZN2at6native27unrolled_elementwise_kernelINS0_13AUnaryFunctorIaaaZZZNS0_16fmod_kernel_cudaERNS_18TensorIteratorBaseEENKUlvE_clEvENKUlvE0_clEvEUlaaE_EESt5arrayIPcLm2EELi4E23TrivialOffsetCalculatorILi1EjESD_NS0_6memory12LoadWithCastILi1EEENSE_13StoreWithCastILi1EEEEEviT_T0_T2_T3_T4_T5_
        .type           _ZN2at6native27unrolled_elementwise_kernelINS0_13AUnaryFunctorIaaaZZZNS0_16fmod_kernel_cudaERNS_18TensorIteratorBaseEENKUlvE_clEvENKUlvE0_clEvEUlaaE_EESt5arrayIPcLm2EELi4E23TrivialOffsetCalculatorILi1EjESD_NS0_6memory12LoadWithCastILi1EEENSE_13StoreWithCastILi1EEEEEviT_T0_T2_T3_T4_T5_,@function
        .size           _ZN2at6native27unrolled_elementwise_kernelINS0_13AUnaryFunctorIaaaZZZNS0_16fmod_kernel_cudaERNS_18TensorIteratorBaseEENKUlvE_clEvENKUlvE0_clEvEUlaaE_EESt5arrayIPcLm2EELi4E23TrivialOffsetCalculatorILi1EjESD_NS0_6memory12LoadWithCastILi1EEENSE_13StoreWithCastILi1EEEEEviT_T0_T2_T3_T4_T5_,(.L_x_54688 - _ZN2at6native27unrolled_elementwise_kernelINS0_13AUnaryFunctorIaaaZZZNS0_16fmod_kernel_cudaERNS_18TensorIteratorBaseEENKUlvE_clEvENKUlvE0_clEvEUlaaE_EESt5arrayIPcLm2EELi4E23TrivialOffsetCalculatorILi1EjESD_NS0_6memory12LoadWithCastILi1EEENSE_13StoreWithCastILi1EEEEEviT_T0_T2_T3_T4_T5_)
        .other          _ZN2at6native27unrolled_elementwise_kernelINS0_13AUnaryFunctorIaaaZZZNS0_16fmod_kernel_cudaERNS_18TensorIteratorBaseEENKUlvE_clEvENKUlvE0_clEvEUlaaE_EESt5arrayIPcLm2EELi4E23TrivialOffsetCalculatorILi1EjESD_NS0_6memory12LoadWithCastILi1EEENSE_13StoreWithCastILi1EEEEEviT_T0_T2_T3_T4_T5_,@"STO_CUDA_ENTRY STV_DEFAULT"
_ZN2at6native27unrolled_elementwise_kernelINS0_13AUnaryFunctorIaaaZZZNS0_16fmod_kernel_cudaERNS_18TensorIteratorBaseEENKUlvE_clEvENKUlvE0_clEvEUlaaE_EESt5arrayIPcLm2EELi4E23TrivialOffsetCalculatorILi1EjESD_NS0_6memory12LoadWithCastILi1EEENSE_13StoreWithCastILi1EEEEEviT_T0_T2_T3_T4_T5_:
.text._ZN2at6native27unrolled_elementwise_kernelINS0_13AUnaryFunctorIaaaZZZNS0_16fmod_kernel_cudaERNS_18TensorIteratorBaseEENKUlvE_clEvENKUlvE0_clEvEUlaaE_EESt5arrayIPcLm2EELi4E23TrivialOffsetCalculatorILi1EjESD_NS0_6memory12LoadWithCastILi1EEENSE_13StoreWithCastILi1EEEEEviT_T0_T2_T3_T4_T5_:
        /* <DEDUP_REMOVED lines=31> */
.L_x_24393:
[----:B------:R3:W5:Y:S01]  /*01f0*/  LDG.E.U8 R0, desc[UR36][R4.64] ;  /* 0x0000002404007981 */ /* 0x000762000c1e1100 */
[----:B------:R-:W-:Y:S05]  /*0200*/  BRA `(.L_x_24395) ;  /* 0x0000000c00507947 */ /* 0x000fea0003800000 */
.L_x_24392:
        /* <DEDUP_REMOVED lines=8> */
.L_x_24397:
[----:B------:R1:W5:Y:S01]  /*0290*/  LDG.E.U8 R0, desc[UR36][R4.64] ;  /* 0x0000002404007981 */ /* 0x000362000c1e1100 */
[----:B------:R-:W-:Y:S05]  /*02a0*/  BRA `(.L_x_24395) ;  /* 0x0000000c00287947 */ /* 0x000fea0003800000 */
.L_x_24396:
[----:B------:R2:W5:Y:S01]  /*02b0*/  LDG.E.U16 R0, desc[UR36][R4.64] ;  /* 0x0000002404007981 */ /* 0x000562000c1e1500 */
[----:B------:R-:W-:Y:S05]  /*02c0*/  BRA `(.L_x_24395) ;  /* 0x0000000c00207947 */ /* 0x000fea0003800000 */
.L_x_24391:
        /* <DEDUP_REMOVED lines=9> */
.L_x_24399:
[----:B------:R-:W2:Y:S02]  /*0360*/  LDG.E.U16 R3, desc[UR36][R4.64] ;  /* 0x0000002404037981 */ /* 0x000ea4000c1e1500 */
[----:B--2---:R-:W-:-:S06]  /*0370*/  HADD2.F32 R3, -RZ, R3.H0_H0 ;  /* 0x20000003ff037230 */ /* 0x004fcc0000004100 */
[----:B------:R-:W0:Y:S02]  /*0380*/  F2I.FTZ.TRUNC.NTZ R3, R3 ;  /* 0x0000000300037305 */ /* 0x000e24000021f100 */
[----:B0-----:R-:W-:Y:S01]  /*0390*/  PRMT R0, R3, 0x7610, R0 ;  /* 0x0000761003007816 */ /* 0x001fe20000000000 */
[----:B------:R-:W-:Y:S06]  /*03a0*/  BRA `(.L_x_24395) ;  /* 0x0000000800e87947 */ /* 0x000fec0003800000 */
.L_x_24398:
        /* <DEDUP_REMOVED lines=9> */
.L_x_24401:
[----:B------:R-:W2:Y:S02]  /*0440*/  LDG.E.U16 R4, desc[UR36][R4.64] ;  /* 0x0000002404047981 */ /* 0x000ea4000c1e1500 */
[----:B--2---:R-:W-:-:S06]  /*0450*/  HADD2.F32 R3, -RZ, R4.H0_H0 ;  /* 0x20000004ff037230 */ /* 0x004fcc0000004100 */
[----:B------:R-:W0:Y:S02]  /*0460*/  F2I.FTZ.TRUNC.NTZ R3, R3 ;  /* 0x0000000300037305 */ /* 0x000e24000021f100 */
[----:B0-----:R-:W-:Y:S01]  /*0470*/  PRMT R0, R3, 0x7610, R0 ;  /* 0x0000761003007816 */ /* 0x001fe20000000000 */
[----:B------:R-:W-:Y:S06]  /*0480*/  BRA `(.L_x_24395) ;  /* 0x0000000800b07947 */ /* 0x000fec0003800000 */
.L_x_24400:
[----:B------:R-:W2:Y:S02]  /*0490*/  LDG.E.64 R4, desc[UR36][R4.64] ;  /* 0x0000002404047981 */ /* 0x000ea4000c1e1b00 */
[----:B--2---:R0:W1:Y:S01]  /*04a0*/  F2I.F64.TRUNC R0, R4 ;  /* 0x0000000400007311 */ /* 0x004062000030d100 */
[----:B------:R-:W-:Y:S05]  /*04b0*/  BRA `(.L_x_24395) ;  /* 0x0000000800a47947 */ /* 0x000fea0003800000 */
.L_x_24390:
        /* <DEDUP_REMOVED lines=12> */
.L_x_24404:
[----:B------:R-:W2:Y:S02]  /*0580*/  LDG.E.64 R4, desc[UR36][R4.64] ;  /* 0x0000002404047981 */ /* 0x000ea4000c1e1b00 */
[----:B--2---:R0:W1:Y:S01]  /*0590*/  F2I.F64.TRUNC R0, R4 ;  /* 0x0000000400007311 */ /* 0x004062000030d100 */
[----:B------:R-:W-:Y:S05]  /*05a0*/  BRA `(.L_x_24395) ;  /* 0x0000000800687947 */ /* 0x000fea0003800000 */
.L_x_24403:
        /* <DEDUP_REMOVED lines=27> */
.L_x_24406:
        /* <DEDUP_REMOVED lines=15> */
.L_x_24405:
[----:B------:R-:W2:Y:S02]  /*0850*/  LDG.E.U16 R3, desc[UR36][R4.64] ;  /* 0x0000002404037981 */ /* 0x000ea4000c1e1500 */
[----:B--2---:R-:W-:-:S06]  /*0860*/  IMAD.U32 R3, R3, 0x10000, RZ ;  /* 0x0001000003037824 */ /* 0x004fcc00078e00ff */
[----:B------:R-:W0:Y:S02]  /*0870*/  F2I.FTZ.TRUNC.NTZ R3, R3 ;  /* 0x0000000300037305 */ /* 0x000e24000021f100 */
[----:B0-----:R-:W-:Y:S01]  /*0880*/  PRMT R0, R3, 0x7610, R0 ;  /* 0x0000761003007816 */ /* 0x001fe20000000000 */
[----:B------:R-:W-:Y:S06]  /*0890*/  BRA `(.L_x_24395) ;  /* 0x0000000400ac7947 */ /* 0x000fec0003800000 */
.L_x_24402:
        /* <DEDUP_REMOVED lines=10> */
.L_x_24409:
        /* <DEDUP_REMOVED lines=21> */
.L_x_24413:
[----:B------:R-:W-:Y:S05]  /*0a90*/  BSYNC.RECONVERGENT B1 ;  /* 0x0000000000017941 */ /* 0x000fea0003800200 */
.L_x_24412:
[----:B------:R-:W-:Y:S01]  /*0aa0*/  IMAD.SHL.U32 R0, R0, 0x100000, RZ ;  /* 0x0010000000007824 */ /* 0x000fe200078e00ff */
[----:B------:R-:W-:-:S04]  /*0ab0*/  LEA R3, R3, 0x3b800000, 0x17 ;  /* 0x3b80000003037811 */ /* 0x000fc800078eb8ff */
[----:B------:R-:W-:-:S07]  /*0ac0*/  LOP3.LUT R3, R3, R0, R7, 0xfe, !PT ;  /* 0x0000000003037212 */ /* 0x000fce00078efe07 */
.L_x_24411:
[----:B------:R-:W-:Y:S05]  /*0ad0*/  BSYNC.RECONVERGENT B0 ;  /* 0x0000000000007941 */ /* 0x000fea0003800200 */
.L_x_24410:
[----:B------:R-:W0:Y:S02]  /*0ae0*/  F2I.FTZ.TRUNC.NTZ R3, R3 ;  /* 0x0000000300037305 */ /* 0x000e24000021f100 */
[----:B0-----:R-:W-:Y:S01]  /*0af0*/  PRMT R0, R3, 0x7610, R0 ;  /* 0x0000761003007816 */ /* 0x001fe20000000000 */
[----:B------:R-:W-:Y:S06]  /*0b00*/  BRA `(.L_x_24395) ;  /* 0x0000000400107947 */ /* 0x000fec0003800000 */
.L_x_24408:
        /* <DEDUP_REMOVED lines=21> */
.L_x_24417:
[----:B------:R-:W-:Y:S05]  /*0c60*/  BSYNC.RECONVERGENT B1 ;  /* 0x0000000000017941 */ /* 0x000fea0003800200 */
.L_x_24416:
[----:B------:R-:W-:Y:S01]  /*0c70*/  IMAD.SHL.U32 R0, R0, 0x200000, RZ ;  /* 0x0020000000007824 */ /* 0x000fe200078e00ff */
[----:B------:R-:W-:-:S04]  /*0c80*/  LEA R3, R3, 0x37800000, 0x17 ;  /* 0x3780000003037811 */ /* 0x000fc800078eb8ff */
[----:B------:R-:W-:-:S07]  /*0c90*/  LOP3.LUT R3, R3, R0, R7, 0xfe, !PT ;  /* 0x0000000003037212 */ /* 0x000fce00078efe07 */
.L_x_24415:
[----:B------:R-:W-:Y:S05]  /*0ca0*/  BSYNC.RECONVERGENT B0 ;  /* 0x0000000000007941 */ /* 0x000fea0003800200 */
.L_x_24414:
[----:B------:R-:W0:Y:S02]  /*0cb0*/  F2I.FTZ.TRUNC.NTZ R3, R3 ;  /* 0x0000000300037305 */ /* 0x000e24000021f100 */
[----:B0-----:R-:W-:Y:S01]  /*0cc0*/  PRMT R0, R3, 0x7610, R0 ;  /* 0x0000761003007816 */ /* 0x001fe20000000000 */
[----:B------:R-:W-:Y:S06]  /*0cd0*/  BRA `(.L_x_24395) ;  /* 0x00000000009c7947 */ /* 0x000fec0003800000 */
.L_x_24407:
[----:B------:R-:W-:-:S09]  /*0ce0*/  UISETP.NE.AND UP0, UPT, UR4, 0x1c, UPT ;  /* 0x0000001c0400788c */ /* 0x000fd2000bf05270 */
[----:B------:R-:W-:Y:S05]  /*0cf0*/  BRA.U !UP0, `(.L_x_24418) ;  /* 0x0000000108907547 */ /* 0x000fea000b800000 */
[----:B------:R-:W-:-:S09]  /*0d00*/  UISETP.NE.AND UP0, UPT, UR4, 0x1d, UPT ;  /* 0x0000001d0400788c */ /* 0x000fd2000bf05270 */
[----:B------:R-:W-:Y:S05]  /*0d10*/  BRA.U !UP0, `(.L_x_24419) ;  /* 0x0000000108807547 */ /* 0x000fea000b800000 */
[----:B------:R-:W-:-:S09]  /*0d20*/  UISETP.NE.AND UP0, UPT, UR4, 0x2c, UPT ;  /* 0x0000002c0400788c */ /* 0x000fd2000bf05270 */
[----:B------:R-:W-:Y:S05]  /*0d30*/  BRA.U !UP0, `(.L_x_24420) ;  /* 0x0000000108487547 */ /* 0x000fea000b800000 */
.L_x_24394:
        /* <DEDUP_REMOVED lines=16> */
.L_x_24421:
[----:B------:R-:W-:Y:S01]  /*0e40*/  PRMT R0, RZ, 0x7610, R0 ;  /* 0x00007610ff007816 */ /* 0x000fe20000000000 */
[----:B------:R-:W-:Y:S06]  /*0e50*/  BRA `(.L_x_24395) ;  /* 0x00000000003c7947 */ /* 0x000fec0003800000 */
.L_x_24420:
        /* <DEDUP_REMOVED lines=8> */
.L_x_24423:
[----:B------:R-:W-:Y:S05]  /*0ee0*/  BSYNC.RECONVERGENT B0 ;  /* 0x0000000000007941 */ /* 0x000fea0003800200 */
.L_x_24422:
[----:B------:R-:W0:Y:S02]  /*0ef0*/  F2I.FTZ.TRUNC.NTZ R3, R3 ;  /* 0x0000000300037305 */ /* 0x000e24000021f100 */
[----:B0-----:R-:W-:Y:S01]  /*0f00*/  PRMT R0, R3, 0x7610, R0 ;  /* 0x0000761003007816 */ /* 0x001fe20000000000 */
[----:B------:R-:W-:Y:S06]  /*0f10*/  BRA `(.L_x_24395) ;  /* 0x00000000000c7947 */ /* 0x000fec0003800000 */
.L_x_24419:
[----:B------:R0:W5:Y:S01]  /*0f20*/  LDG.E.U8 R0, desc[UR36][R4.64] ;  /* 0x0000002404007981 */ /* 0x000162000c1e1100 */
[----:B------:R-:W-:Y:S05]  /*0f30*/  BRA `(.L_x_24395) ;  /* 0x0000000000047947 */ /* 0x000fea0003800000 */
.L_x_24418:
[----:B------:R0:W5:Y:S02]  /*0f40*/  LDG.E.U8 R0, desc[UR36][R4.64] ;  /* 0x0000002404007981 */ /* 0x000164000c1e1100 */
.L_x_24395:
[----:B-1---5:R-:W-:Y:S01]  /*0f50*/  PRMT R0, R0, 0x8880, RZ ;  /* 0x0000888000007816 */ /* 0x022fe200000000ff */
[----:B------:R-:W-:-:S03]  /*0f60*/  VIADD R23, R25, 0x80 ;  /* 0x0000008019177836 */ /* 0x000fc60000000000 */
[----:B------:R-:W-:-:S07]  /*0f70*/  PRMT R22, R0, 0x7710, RZ ;  /* 0x0000771000167816 */ /* 0x000fce00000000ff */
.L_x_24389:
[----:B------:R-:W-:Y:S05]  /*0f80*/  BSYNC.RECONVERGENT B6 ;  /* 0x0000000000067941 */ /* 0x000fea0003800200 */
.L_x_24388:
        /* <DEDUP_REMOVED lines=23> */
.L_x_24429:
[----:B------:R0:W5:Y:S01]  /*1100*/  LDG.E.U8 R0, desc[UR36][R4.64] ;  /* 0x0000002404007981 */ /* 0x000162000c1e1100 */
[----:B------:R-:W-:Y:S05]  /*1110*/  BRA `(.L_x_24431) ;  /* 0x0000000c00507947 */ /* 0x000fea0003800000 */
.L_x_24428:
        /* <DEDUP_REMOVED lines=8> */
.L_x_24433:
[----:B------:R0:W5:Y:S01]  /*11a0*/  LDG.E.U8 R0, desc[UR36][R4.64] ;  /* 0x0000002404007981 */ /* 0x000162000c1e1100 */
[----:B------:R-:W-:Y:S05]  /*11b0*/  BRA `(.L_x_24431) ;  /* 0x0000000c00287947 */ /* 0x000fea0003800000 */
.L_x_24432:
[----:B------:R0:W5:Y:S01]  /*11c0*/  LDG.E.U16 R0, desc[UR36][R4.64] ;  /* 0x0000002404007981 */ /* 0x000162000c1e1500 */
[----:B------:R-:W-:Y:S05]  /*11d0*/  BRA `(.L_x_24431) ;  /* 0x0000000c00207947 */ /* 0x000fea0003800000 */
.L_x_24427:
        /* <DEDUP_REMOVED lines=9> */
.L_x_24435:
[----:B------:R-:W2:Y:S02]  /*1270*/  LDG.E.U16 R3, desc[UR36][R4.64] ;  /* 0x0000002404037981 */ /* 0x000ea4000c1e1500 */
[----:B--2---:R-:W-:-:S06]  /*1280*/  HADD2.F32 R3, -RZ, R3.H0_H0 ;  /* 0x20000003ff037230 */ /* 0x004fcc0000004100 */
[----:B------:R-:W0:Y:S02]  /*1290*/  F2I.FTZ.TRUNC.NTZ R3, R3 ;  /* 0x0000000300037305 */ /* 0x000e24000021f100 */
[----:B0-----:R-:W-:Y:S01]  /*12a0*/  PRMT R0, R3, 0x7610, R0 ;  /* 0x0000761003007816 */ /* 0x001fe20000000000 */
[----:B------:R-:W-:Y:S06]  /*12b0*/  BRA `(.L_x_24431) ;  /* 0x0000000800e87947 */ /* 0x000fec0003800000 */
.L_x_24434:
        /* <DEDUP_REMOVED lines=9> */
.L_x_24437:
[----:B------:R-:W2:Y:S02]  /*1350*/  LDG.E.U16 R4, desc[UR36][R4.64] ;  /* 0x0000002404047981 */ /* 0x000ea4000c1e1500 */
[----:B--2---:R-:W-:-:S06]  /*1360*/  HADD2.F32 R3, -RZ, R4.H0_H0 ;  /* 0x20000004ff037230 */ /* 0x004fcc0000004100 */
[----:B------:R-:W0:Y:S02]  /*1370*/  F2I.FTZ.TRUNC.NTZ R3, R3 ;  /* 0x0000000300037305 */ /* 0x000e24000021f100 */
[----:B0-----:R-:W-:Y:S01]  /*1380*/  PRMT R0, R3, 0x7610, R0 ;  /* 0x0000761003007816 */ /* 0x001fe20000000000 */
[----:B------:R-:W-:Y:S06]  /*1390*/  BRA `(.L_x_24431) ;  /* 0x0000000800b07947 */ /* 0x000fec0003800000 */
.L_x_24436:
[----:B------:R-:W2:Y:S02]  /*13a0*/  LDG.E.64 R4, desc[UR36][R4.64] ;  /* 0x0000002404047981 */ /* 0x000ea4000c1e1b00 */
[----:B--2---:R0:W1:Y:S01]  /*13b0*/  F2I.F64.TRUNC R0, R4 ;  /* 0x0000000400007311 */ /* 0x004062000030d100 */
[----:B------:R-:W-:Y:S05]  /*13c0*/  BRA `(.L_x_24431) ;  /* 0x0000000800a47947 */ /* 0x000fea0003800000 */
.L_x_24426:
        /* <DEDUP_REMOVED lines=12> */
.L_x_24440:
[----:B------:R-:W2:Y:S02]  /*1490*/  LDG.E.64 R4, desc[UR36][R4.64] ;  /* 0x0000002404047981 */ /* 0x000ea4000c1e1b00 */
[----:B--2---:R0:W1:Y:S01]  /*14a0*/  F2I.F64.TRUNC R0, R4 ;  /* 0x0000000400007311 */ /* 0x004062000030d100 */
[----:B------:R-:W-:Y:S05]  /*14b0*/  BRA `(.L_x_24431) ;  /* 0x0000000800687947 */ /* 0x000fea0003800000 */
.L_x_24439:
        /* <DEDUP_REMOVED lines=27> */
.L_x_24442:
        /* <DEDUP_REMOVED lines=15> */
.L_x_24441:
[----:B------:R-:W2:Y:S02]  /*1760*/  LDG.E.U16 R3, desc[UR36][R4.64] ;  /* 0x0000002404037981 */ /* 0x000ea4000c1e1500 */
[----:B--2---:R-:W-:-:S06]  /*1770*/  IMAD.U32 R3, R3, 0x10000, RZ ;  /* 0x0001000003037824 */ /* 0x004fcc00078e00ff */
[----:B------:R-:W0:Y:S02]  /*1780*/  F2I.FTZ.TRUNC.NTZ R3, R3 ;  /* 0x0000000300037305 */ /* 0x000e24000021f100 */
[----:B0-----:R-:W-:Y:S01]  /*1790*/  PRMT R0, R3, 0x7610, R0 ;  /* 0x0000761003007816 */ /* 0x001fe20000000000 */
[----:B------:R-:W-:Y:S06]  /*17a0*/  BRA `(.L_x_24431) ;  /* 0x0000000400ac7947 */ /* 0x000fec0003800000 */
.L_x_24438:
        /* <DEDUP_REMOVED lines=10> */
.L_x_24445:
        /* <DEDUP_REMOVED lines=21> */
.L_x_24449:
[----:B------:R-:W-:Y:S05]  /*19a0*/  BSYNC.RECONVERGENT B1 ;  /* 0x0000000000017941 */ /* 0x000fea0003800200 */
.L_x_24448:
[----:B------:R-:W-:Y:S01]  /*19b0*/  IMAD.SHL.U32 R0, R0, 0x100000, RZ ;  /* 0x0010000000007824 */ /* 0x000fe200078e00ff */
[----:B------:R-:W-:-:S04]  /*19c0*/  LEA R3, R3, 0x3b800000, 0x17 ;  /* 0x3b80000003037811 */ /* 0x000fc800078eb8ff */
[----:B------:R-:W-:-:S07]  /*19d0*/  LOP3.LUT R3, R3, R0, R7, 0xfe, !PT ;  /* 0x0000000003037212 */ /* 0x000fce00078efe07 */
.L_x_24447:
[----:B------:R-:W-:Y:S05]  /*19e0*/  BSYNC.RECONVERGENT B0 ;  /* 0x0000000000007941 */ /* 0x000fea0003800200 */
.L_x_24446:
[----:B------:R-:W0:Y:S02]  /*19f0*/  F2I.FTZ.TRUNC.NTZ R3, R3 ;  /* 0x0000000300037305 */ /* 0x000e24000021f100 */
[----:B0-----:R-:W-:Y:S01]  /*1a00*/  PRMT R0, R3, 0x7610, R0 ;  /* 0x0000761003007816 */ /* 0x001fe20000000000 */
[----:B------:R-:W-:Y:S06]  /*1a10*/  BRA `(.L_x_24431) ;  /* 0x0000000400107947 */ /* 0x000fec0003800000 */
.L_x_24444:
        /* <DEDUP_REMOVED lines=21> */
.L_x_24453:
[----:B------:R-:W-:Y:S05]  /*1b70*/  BSYNC.RECONVERGENT B1 ;  /* 0x0000000000017941 */ /* 0x000fea0003800200 */
.L_x_24452:
[----:B------:R-:W-:Y:S01]  /*1b80*/  IMAD.SHL.U32 R0, R0, 0x200000, RZ ;  /* 0x0020000000007824 */ /* 0x000fe200078e00ff */
[----:B------:R-:W-:-:S04]  /*1b90*/  LEA R3, R3, 0x37800000, 0x17 ;  /* 0x3780000003037811 */ /* 0x000fc800078eb8ff */
[----:B------:R-:W-:-:S07]  /*1ba0*/  LOP3.LUT R3, R3, R0, R7, 0xfe, !PT ;  /* 0x0000000003037212 */ /* 0x000fce00078efe07 */
.L_x_24451:
[----:B------:R-:W-:Y:S05]  /*1bb0*/  BSYNC.RECONVERGENT B0 ;  /* 0x0000000000007941 */ /* 0x000fea0003800200 */
.L_x_24450:
[----:B------:R-:W0:Y:S02]  /*1bc0*/  F2I.FTZ.TRUNC.NTZ R3, R3 ;  /* 0x0000000300037305 */ /* 0x000e24000021f100 */
[----:B0-----:R-:W-:Y:S01]  /*1bd0*/  PRMT R0, R3, 0x7610, R0 ;  /* 0x0000761003007816 */ /* 0x001fe20000000000 */
[----:B------:R-:W-:Y:S06]  /*1be0*/  BRA `(.L_x_24431) ;  /* 0x00000000009c7947 */ /* 0x000fec0003800000 */
.L_x_24443:
        /* <DEDUP_REMOVED lines=14> */
.L_x_24457:
[----:B------:R-:W-:Y:S05]  /*1cd0*/  BSYNC.RECONVERGENT B0 ;  /* 0x0000000000007941 */ /* 0x000fea0003800200 */
.L_x_24456:
[----:B------:R-:W0:Y:S02]  /*1ce0*/  F2I.FTZ.TRUNC.NTZ R3, R3 ;  /* 0x0000000300037305 */ /* 0x000e24000021f100 */
[----:B0-----:R-:W-:Y:S01]  /*1cf0*/  PRMT R0, R3, 0x7610, R0 ;  /* 0x0000761003007816 */ /* 0x001fe20000000000 */
[----:B------:R-:W-:Y:S06]  /*1d00*/  BRA `(.L_x_24431) ;  /* 0x0000000000547947 */ /* 0x000fec0003800000 */
.L_x_24430:
        /* <DEDUP_REMOVED lines=16> */
.L_x_24458:
[----:B------:R-:W-:Y:S01]  /*1e10*/  PRMT R0, RZ, 0x7610, R0 ;  /* 0x00007610ff007816 */ /* 0x000fe20000000000 */
[----:B------:R-:W-:Y:S06]  /*1e20*/  BRA `(.L_x_24431) ;  /* 0x00000000000c7947 */ /* 0x000fec0003800000 */
.L_x_24455:
[----:B------:R3:W5:Y:S01]  /*1e30*/  LDG.E.U8 R0, desc[UR36][R4.64] ;  /* 0x0000002404007981 */ /* 0x000762000c1e1100 */
[----:B------:R-:W-:Y:S05]  /*1e40*/  BRA `(.L_x_24431) ;  /* 0x0000000000047947 */ /* 0x000fea0003800000 */
.L_x_24454:
[----:B------:R2:W5:Y:S02]  /*1e50*/  LDG.E.U8 R0, desc[UR36][R4.64] ;  /* 0x0000002404007981 */ /* 0x000564000c1e1100 */
.L_x_24431:
[----:B-1---5:R-:W-:Y:S01]  /*1e60*/  PRMT R0, R0, 0x8880, RZ ;  /* 0x0000888000007816 */ /* 0x022fe200000000ff */
[----:B------:R-:W-:-:S03]  /*1e70*/  VIADD R23, R23, 0x80 ;  /* 0x0000008017177836 */ /* 0x000fc60000000000 */
[----:B------:R-:W-:-:S07]  /*1e80*/  PRMT R19, R0, 0x7710, RZ ;  /* 0x0000771000137816 */ /* 0x000fce00000000ff */
.L_x_24425:
[----:B------:R-:W-:Y:S05]  /*1e90*/  BSYNC.RECONVERGENT B6 ;  /* 0x0000000000067941 */ /* 0x000fea0003800200 */
.L_x_24424:
        /* <DEDUP_REMOVED lines=23> */
.L_x_24464:
[----:B------:R0:W5:Y:S01]  /*2010*/  LDG.E.U8 R0, desc[UR36][R4.64] ;  /* 0x0000002404007981 */ /* 0x000162000c1e1100 */
[----:B------:R-:W-:Y:S05]  /*2020*/  BRA `(.L_x_24466) ;  /* 0x0000000c00507947 */ /* 0x000fea0003800000 */
.L_x_24463:
        /* <DEDUP_REMOVED lines=8> */
.L_x_24468:
[----:B------:R0:W5:Y:S01]  /*20b0*/  LDG.E.U8 R0, desc[UR36][R4.64] ;  /* 0x0000002404007981 */ /* 0x000162000c1e1100 */
[----:B------:R-:W-:Y:S05]  /*20c0*/  BRA `(.L_x_24466) ;  /* 0x0000000c00287947 */ /* 0x000fea0003800000 */
.L_x_24467:
[----:B------:R0:W5:Y:S01]  /*20d0*/  LDG.E.U16 R0, desc[UR36][R4.64] ;  /* 0x0000002404007981 */ /* 0x000162000c1e1500 */
[----:B------:R-:W-:Y:S05]  /*20e0*/  BRA `(.L_x_24466) ;  /* 0x0000000c00207947 */ /* 0x000fea0003800000 */
.L_x_24462:
        /* <DEDUP_REMOVED lines=9> */
.L_x_24470:
[----:B------:R-:W2:Y:S02]  /*2180*/  LDG.E.U16 R3, desc[UR36][R4.64] ;  /* 0x0000002404037981 */ /* 0x000ea4000c1e1500 */
[----:B--2---:R-:W-:-:S06]  /*2190*/  HADD2.F32 R3, -RZ, R3.H0_H0 ;  /* 0x20000003ff037230 */ /* 0x004fcc0000004100 */
[----:B------:R-:W0:Y:S02]  /*21a0*/  F2I.FTZ.TRUNC.NTZ R3, R3 ;  /* 0x0000000300037305 */ /* 0x000e24000021f100 */
[----:B0-----:R-:W-:Y:S01]  /*21b0*/  PRMT R0, R3, 0x7610, R0 ;  /* 0x0000761003007816 */ /* 0x001fe20000000000 */
[----:B------:R-:W-:Y:S06]  /*21c0*/  BRA `(.L_x_24466) ;  /* 0x0000000800e87947 */ /* 0x000fec0003800000 */
.L_x_24469:
        /* <DEDUP_REMOVED lines=9> */
.L_x_24472:
[----:B------:R-:W2:Y:S02]  /*2260*/  LDG.E.U16 R4, desc[UR36][R4.64] ;  /* 0x0000002404047981 */ /* 0x000ea4000c1e1500 */
[----:B--2---:R-:W-:-:S06]  /*2270*/  HADD2.F32 R3, -RZ, R4.H0_H0 ;  /* 0x20000004ff037230 */ /* 0x004fcc0000004100 */
[----:B------:R-:W0:Y:S02]  /*2280*/  F2I.FTZ.TRUNC.NTZ R3, R3 ;  /* 0x0000000300037305 */ /* 0x000e24000021f100 */
[----:B0-----:R-:W-:Y:S01]  /*2290*/  PRMT R0, R3, 0x7610, R0 ;  /* 0x0000761003007816 */ /* 0x001fe20000000000 */
[----:B------:R-:W-:Y:S06]  /*22a0*/  BRA `(.L_x_24466) ;  /* 0x0000000800b07947 */ /* 0x000fec0003800000 */
.L_x_24471:
[----:B------:R-:W2:Y:S02]  /*22b0*/  LDG.E.64 R4, desc[UR36][R4.64] ;  /* 0x0000002404047981 */ /* 0x000ea4000c1e1b00 */
[----:B--2---:R0:W1:Y:S01]  /*22c0*/  F2I.F64.TRUNC R0, R4 ;  /* 0x0000000400007311 */ /* 0x004062000030d100 */
[----:B------:R-:W-:Y:S05]  /*22d0*/  BRA `(.L_x_24466) ;  /* 0x0000000800a47947 */ /* 0x000fea0003800000 */
.L_x_24461:
        /* <DEDUP_REMOVED lines=12> */
.L_x_24475:
[----:B------:R-:W2:Y:S02]  /*23a0*/  LDG.E.64 R4, desc[UR36][R4.64] ;  /* 0x0000002404047981 */ /* 0x000ea4000c1e1b00 */
[----:B--2---:R3:W4:Y:S01]  /*23b0*/  F2I.F64.TRUNC R0, R4 ;  /* 0x0000000400007311 */ /* 0x004722000030d100 */
[----:B------:R-:W-:Y:S05]  /*23c0*/  BRA `(.L_x_24466) ;  /* 0x0000000800687947 */ /* 0x000fea0003800000 */
.L_x_24474:
        /* <DEDUP_REMOVED lines=27> */
.L_x_24477:
        /* <DEDUP_REMOVED lines=15> */
.L_x_24476:
[----:B------:R-:W2:Y:S02]  /*2670*/  LDG.E.U16 R3, desc[UR36][R4.64] ;  /* 0x0000002404037981 */ /* 0x000ea4000c1e1500 */
[----:B--2---:R-:W-:-:S06]  /*2680*/  IMAD.U32 R3, R3, 0x10000, RZ ;  /* 0x0001000003037824 */ /* 0x004fcc00078e00ff */
[----:B------:R-:W0:Y:S02]  /*2690*/  F2I.FTZ.TRUNC.NTZ R3, R3 ;  /* 0x0000000300037305 */ /* 0x000e24000021f100 */
[----:B0-----:R-:W-:Y:S01]  /*26a0*/  PRMT R0, R3, 0x7610, R0 ;  /* 0x0000761003007816 */ /* 0x001fe20000000000 */
[----:B------:R-:W-:Y:S06]  /*26b0*/  BRA `(.L_x_24466) ;  /* 0x0000000400ac7947 */ /* 0x000fec0003800000 */
.L_x_24473:
        /* <DEDUP_REMOVED lines=10> */
.L_x_24480:
        /* <DEDUP_REMOVED lines=21> */
.L_x_24484:
[----:B------:R-:W-:Y:S05]  /*28b0*/  BSYNC.RECONVERGENT B1 ;  /* 0x0000000000017941 */ /* 0x000fea0003800200 */
.L_x_24483:
[----:B------:R-:W-:Y:S01]  /*28c0*/  IMAD.SHL.U32 R0, R0, 0x100000, RZ ;  /* 0x0010000000007824 */ /* 0x000fe200078e00ff */
[----:B------:R-:W-:-:S04]  /*28d0*/  LEA R3, R3, 0x3b800000, 0x17 ;  /* 0x3b80000003037811 */ /* 0x000fc800078eb8ff */
[----:B------:R-:W-:-:S07]  /*28e0*/  LOP3.LUT R3, R3, R0, R7, 0xfe, !PT ;  /* 0x0000000003037212 */ /* 0x000fce00078efe07 */
.L_x_24482:
[----:B------:R-:W-:Y:S05]  /*28f0*/  BSYNC.RECONVERGENT B0 ;  /* 0x0000000000007941 */ /* 0x000fea0003800200 */
.L_x_24481:
[----:B------:R-:W0:Y:S02]  /*2900*/  F2I.FTZ.TRUNC.NTZ R3, R3 ;  /* 0x0000000300037305 */ /* 0x000e24000021f100 */
[----:B0-----:R-:W-:Y:S01]  /*2910*/  PRMT R0, R3, 0x7610, R0 ;  /* 0x0000761003007816 */ /* 0x001fe20000000000 */
[----:B------:R-:W-:Y:S06]  /*2920*/  BRA `(.L_x_24466) ;  /* 0x0000000400107947 */ /* 0x000fec0003800000 */
.L_x_24479:
        /* <DEDUP_REMOVED lines=21> */
.L_x_24488:
[----:B------:R-:W-:Y:S05]  /*2a80*/  BSYNC.RECONVERGENT B1 ;  /* 0x0000000000017941 */ /* 0x000fea0003800200 */
.L_x_24487:
[----:B------:R-:W-:Y:S01]  /*2a90*/  IMAD.SHL.U32 R0, R0, 0x200000, RZ ;  /* 0x0020000000007824 */ /* 0x000fe200078e00ff */
[----:B------:R-:W-:-:S04]  /*2aa0*/  LEA R3, R3, 0x37800000, 0x17 ;  /* 0x3780000003037811 */ /* 0x000fc800078eb8ff */
[----:B------:R-:W-:-:S07]  /*2ab0*/  LOP3.LUT R3, R3, R0, R7, 0xfe, !PT ;  /* 0x0000000003037212 */ /* 0x000fce00078efe07 */
.L_x_24486:
[----:B------:R-:W-:Y:S05]  /*2ac0*/  BSYNC.RECONVERGENT B0 ;  /* 0x0000000000007941 */ /* 0x000fea0003800200 */
.L_x_24485:
[----:B------:R-:W0:Y:S02]  /*2ad0*/  F2I.FTZ.TRUNC.NTZ R3, R3 ;  /* 0x0000000300037305 */ /* 0x000e24000021f100 */
[----:B0-----:R-:W-:Y:S01]  /*2ae0*/  PRMT R0, R3, 0x7610, R0 ;  /* 0x0000761003007816 */ /* 0x001fe20000000000 */
[----:B------:R-:W-:Y:S06]  /*2af0*/  BRA `(.L_x_24466) ;  /* 0x00000000009c7947 */ /* 0x000fec0003800000 */
.L_x_24478:
        /* <DEDUP_REMOVED lines=14> */
.L_x_24492:
[----:B------:R-:W-:Y:S05]  /*2be0*/  BSYNC.RECONVERGENT B0 ;  /* 0x0000000000007941 */ /* 0x000fea0003800200 */
.L_x_24491:
[----:B------:R-:W0:Y:S02]  /*2bf0*/  F2I.FTZ.TRUNC.NTZ R3, R3 ;  /* 0x0000000300037305 */ /* 0x000e24000021f100 */
[----:B0-----:R-:W-:Y:S01]  /*2c00*/  PRMT R0, R3, 0x7610, R0 ;  /* 0x0000761003007816 */ /* 0x001fe20000000000 */
[----:B------:R-:W-:Y:S06]  /*2c10*/  BRA `(.L_x_24466) ;  /* 0x0000000000547947 */ /* 0x000fec0003800000 */
.L_x_24465:
        /* <DEDUP_REMOVED lines=16> */
.L_x_24493:
[----:B------:R-:W-:Y:S01]  /*2d20*/  PRMT R0, RZ, 0x7610, R0 ;  /* 0x00007610ff007816 */ /* 0x000fe20000000000 */
[----:B------:R-:W-:Y:S06]  /*2d30*/  BRA `(.L_x_24466) ;  /* 0x00000000000c7947 */ /* 0x000fec0003800000 */
.L_x_24490:
[----:B------:R2:W5:Y:S01]  /*2d40*/  LDG.E.U8 R0, desc[UR36][R4.64] ;  /* 0x0000002404007981 */ /* 0x000562000c1e1100 */
[----:B------:R-:W-:Y:S05]  /*2d50*/  BRA `(.L_x_24466) ;  /* 0x0000000000047947 */ /* 0x000fea0003800000 */
.L_x_24489:
[----:B------:R1:W5:Y:S02]  /*2d60*/  LDG.E.U8 R0, desc[UR36][R4.64] ;  /* 0x0000002404007981 */ /* 0x000364000c1e1100 */
.L_x_24466:
[----:B-1--45:R-:W-:Y:S01]  /*2d70*/  PRMT R0, R0, 0x8880, RZ ;  /* 0x0000888000007816 */ /* 0x032fe200000000ff */
[----:B------:R-:W-:-:S03]  /*2d80*/  VIADD R23, R23, 0x80 ;  /* 0x0000008017177836 */ /* 0x000fc60000000000 */
[----:B------:R-:W-:-:S07]  /*2d90*/  PRMT R17, R0, 0x7710, RZ ;  /* 0x0000771000117816 */ /* 0x000fce00000000ff */
.L_x_24460:
[----:B------:R-:W-:Y:S05]  /*2da0*/  BSYNC.RECONVERGENT B6 ;  /* 0x0000000000067941 */ /* 0x000fea0003800200 */
.L_x_24459:
        /* <DEDUP_REMOVED lines=24> */
.L_x_24499:
[----:B------:R0:W5:Y:S01]  /*2f30*/  LDG.E.U8 R0, desc[UR36][R4.64] ;  /* 0x0000002404007981 */ /* 0x000162000c1e1100 */
[----:B------:R-:W-:Y:S05]  /*2f40*/  BRA `(.L_x_24501) ;  /* 0x0000000c00507947 */ /* 0x000fea0003800000 */
.L_x_24498:
        /* <DEDUP_REMOVED lines=8> */
.L_x_24503:
[----:B------:R0:W5:Y:S01]  /*2fd0*/  LDG.E.U8 R0, desc[UR36][R4.64] ;  /* 0x0000002404007981 */ /* 0x000162000c1e1100 */
[----:B------:R-:W-:Y:S05]  /*2fe0*/  BRA `(.L_x_24501) ;  /* 0x0000000c00287947 */ /* 0x000fea0003800000 */
.L_x_24502:
[----:B------:R0:W5:Y:S01]  /*2ff0*/  LDG.E.U16 R0, desc[UR36][R4.64] ;  /* 0x0000002404007981 */ /* 0x000162000c1e1500 */
[----:B------:R-:W-:Y:S05]  /*3000*/  BRA `(.L_x_24501) ;  /* 0x0000000c00207947 */ /* 0x000fea0003800000 */
.L_x_24497:
        /* <DEDUP_REMOVED lines=9> */
.L_x_24505:
[----:B------:R-:W2:Y:S02]  /*30a0*/  LDG.E.U16 R3, desc[UR36][R4.64] ;  /* 0x0000002404037981 */ /* 0x000ea4000c1e1500 */
[----:B--2---:R-:W-:-:S06]  /*30b0*/  HADD2.F32 R3, -RZ, R3.H0_H0 ;  /* 0x20000003ff037230 */ /* 0x004fcc0000004100 */
[----:B------:R-:W0:Y:S02]  /*30c0*/  F2I.FTZ.TRUNC.NTZ R3, R3 ;  /* 0x0000000300037305 */ /* 0x000e24000021f100 */
[----:B0-----:R-:W-:Y:S01]  /*30d0*/  PRMT R0, R3, 0x7610, R0 ;  /* 0x0000761003007816 */ /* 0x001fe20000000000 */
[----:B------:R-:W-:Y:S06]  /*30e0*/  BRA `(.L_x_24501) ;  /* 0x0000000800e87947 */ /* 0x000fec0003800000 */
.L_x_24504:
        /* <DEDUP_REMOVED lines=9> */
.L_x_24507:
[----:B------:R-:W2:Y:S02]  /*3180*/  LDG.E.U16 R4, desc[UR36][R4.64] ;  /* 0x0000002404047981 */ /* 0x000ea4000c1e1500 */
[----:B--2---:R-:W-:-:S06]  /*3190*/  HADD2.F32 R3, -RZ, R4.H0_H0 ;  /* 0x20000004ff037230 */ /* 0x004fcc0000004100 */
[----:B------:R-:W0:Y:S02]  /*31a0*/  F2I.FTZ.TRUNC.NTZ R3, R3 ;  /* 0x0000000300037305 */ /* 0x000e24000021f100 */
[----:B0-----:R-:W-:Y:S01]  /*31b0*/  PRMT R0, R3, 0x7610, R0 ;  /* 0x0000761003007816 */ /* 0x001fe20000000000 */
[----:B------:R-:W-:Y:S06]  /*31c0*/  BRA `(.L_x_24501) ;  /* 0x0000000800b07947 */ /* 0x000fec0003800000 */
.L_x_24506:
[----:B------:R-:W2:Y:S02]  /*31d0*/  LDG.E.64 R4, desc[UR36][R4.64] ;  /* 0x0000002404047981 */ /* 0x000ea4000c1e1b00 */
[----:B--2---:R0:W2:Y:S01]  /*31e0*/  F2I.F64.TRUNC R0, R4 ;  /* 0x0000000400007311 */ /* 0x0040a2000030d100 */
[----:B------:R-:W-:Y:S05]  /*31f0*/  BRA `(.L_x_24501) ;  /* 0x0000000800a47947 */ /* 0x000fea0003800000 */
.L_x_24496:
        /* <DEDUP_REMOVED lines=12> */
.L_x_24510:
[----:B------:R-:W2:Y:S02]  /*32c0*/  LDG.E.64 R4, desc[UR36][R4.64] ;  /* 0x0000002404047981 */ /* 0x000ea4000c1e1b00 */
[----:B--2---:R4:W0:Y:S01]  /*32d0*/  F2I.F64.TRUNC R0, R4 ;  /* 0x0000000400007311 */ /* 0x004822000030d100 */
[----:B------:R-:W-:Y:S05]  /*32e0*/  BRA `(.L_x_24501) ;  /* 0x0000000800687947 */ /* 0x000fea0003800000 */
.L_x_24509:
        /* <DEDUP_REMOVED lines=27> */
.L_x_24512:
        /* <DEDUP_REMOVED lines=15> */
.L_x_24511:
[----:B------:R-:W2:Y:S02]  /*3590*/  LDG.E.U16 R3, desc[UR36][R4.64] ;  /* 0x0000002404037981 */ /* 0x000ea4000c1e1500 */
[----:B--2---:R-:W-:-:S06]  /*35a0*/  IMAD.U32 R3, R3, 0x10000, RZ ;  /* 0x0001000003037824 */ /* 0x004fcc00078e00ff */
[----:B------:R-:W0:Y:S02]  /*35b0*/  F2I.FTZ.TRUNC.NTZ R3, R3 ;  /* 0x0000000300037305 */ /* 0x000e24000021f100 */
[----:B0-----:R-:W-:Y:S01]  /*35c0*/  PRMT R0, R3, 0x7610, R0 ;  /* 0x0000761003007816 */ /* 0x001fe20000000000 */
[----:B------:R-:W-:Y:S06]  /*35d0*/  BRA `(.L_x_24501) ;  /* 0x0000000400ac7947 */ /* 0x000fec0003800000 */
.L_x_24508:
        /* <DEDUP_REMOVED lines=10> */
.L_x_24515:
        /* <DEDUP_REMOVED lines=21> */
.L_x_24519:
[----:B------:R-:W-:Y:S05]  /*37d0*/  BSYNC.RECONVERGENT B1 ;  /* 0x0000000000017941 */ /* 0x000fea0003800200 */
.L_x_24518:
[----:B------:R-:W-:Y:S01]  /*37e0*/  IMAD.SHL.U32 R0, R0, 0x100000, RZ ;  /* 0x0010000000007824 */ /* 0x000fe200078e00ff */
[----:B------:R-:W-:-:S04]  /*37f0*/  LEA R3, R3, 0x3b800000, 0x17 ;  /* 0x3b80000003037811 */ /* 0x000fc800078eb8ff */
[----:B------:R-:W-:-:S07]  /*3800*/  LOP3.LUT R3, R3, R0, R7, 0xfe, !PT ;  /* 0x0000000003037212 */ /* 0x000fce00078efe07 */
.L_x_24517:
[----:B------:R-:W-:Y:S05]  /*3810*/  BSYNC.RECONVERGENT B0 ;  /* 0x0000000000007941 */ /* 0x000fea0003800200 */
.L_x_24516:
[----:B------:R-:W0:Y:S02]  /*3820*/  F2I.FTZ.TRUNC.NTZ R3, R3 ;  /* 0x0000000300037305 */ /* 0x000e24000021f100 */
[----:B0-----:R-:W-:Y:S01]  /*3830*/  PRMT R0, R3, 0x7610, R0 ;  /* 0x0000761003007816 */ /* 0x001fe20000000000 */
[----:B------:R-:W-:Y:S06]  /*3840*/  BRA `(.L_x_24501) ;  /* 0x0000000400107947 */ /* 0x000fec0003800000 */
.L_x_24514:
        /* <DEDUP_REMOVED lines=21> */
.L_x_24523:
[----:B------:R-:W-:Y:S05]  /*39a0*/  BSYNC.RECONVERGENT B1 ;  /* 0x0000000000017941 */ /* 0x000fea0003800200 */
.L_x_24522:
[----:B------:R-:W-:Y:S01]  /*39b0*/  IMAD.SHL.U32 R0, R0, 0x200000, RZ ;  /* 0x0020000000007824 */ /* 0x000fe200078e00ff */
[----:B------:R-:W-:-:S04]  /*39c0*/  LEA R3, R3, 0x37800000, 0x17 ;  /* 0x3780000003037811 */ /* 0x000fc800078eb8ff */
[----:B------:R-:W-:-:S07]  /*39d0*/  LOP3.LUT R3, R3, R0, R7, 0xfe, !PT ;  /* 0x0000000003037212 */ /* 0x000fce00078efe07 */
.L_x_24521:
[----:B------:R-:W-:Y:S05]  /*39e0*/  BSYNC.RECONVERGENT B0 ;  /* 0x0000000000007941 */ /* 0x000fea0003800200 */
.L_x_24520:
[----:B------:R-:W0:Y:S02]  /*39f0*/  F2I.FTZ.TRUNC.NTZ R3, R3 ;  /* 0x0000000300037305 */ /* 0x000e24000021f100 */
[----:B0-----:R-:W-:Y:S01]  /*3a00*/  PRMT R0, R3, 0x7610, R0 ;  /* 0x0000761003007816 */ /* 0x001fe20000000000 */
[----:B------:R-:W-:Y:S06]  /*3a10*/  BRA `(.L_x_24501) ;  /* 0x00000000009c7947 */ /* 0x000fec0003800000 */
.L_x_24513:
        /* <DEDUP_REMOVED lines=14> */
.L_x_24527:
[----:B------:R-:W-:Y:S05]  /*3b00*/  BSYNC.RECONVERGENT B0 ;  /* 0x0000000000007941 */ /* 0x000fea0003800200 */
.L_x_24526:
[----:B------:R-:W0:Y:S02]  /*3b10*/  F2I.FTZ.TRUNC.NTZ R3, R3 ;  /* 0x0000000300037305 */ /* 0x000e24000021f100 */
[----:B0-----:R-:W-:Y:S01]  /*3b20*/  PRMT R0, R3, 0x7610, R0 ;  /* 0x0000761003007816 */ /* 0x001fe20000000000 */
[----:B------:R-:W-:Y:S06]  /*3b30*/  BRA `(.L_x_24501) ;  /* 0x0000000000547947 */ /* 0x000fec0003800000 */
.L_x_24500:
        /* <DEDUP_REMOVED lines=16> */
.L_x_24528:
[----:B------:R-:W-:Y:S01]  /*3c40*/  PRMT R0, RZ, 0x7610, R0 ;  /* 0x00007610ff007816 */ /* 0x000fe20000000000 */
[----:B------:R-:W-:Y:S06]  /*3c50*/  BRA `(.L_x_24501) ;  /* 0x00000000000c7947 */ /* 0x000fec0003800000 */
.L_x_24525:
[----:B------:R3:W5:Y:S01]  /*3c60*/  LDG.E.U8 R0, desc[UR36][R4.64] ;  /* 0x0000002404007981 */ /* 0x000762000c1e1100 */
[----:B------:R-:W-:Y:S05]  /*3c70*/  BRA `(.L_x_24501) ;  /* 0x0000000000047947 */ /* 0x000fea0003800000 */
.L_x_24524:
[----:B------:R2:W5:Y:S02]  /*3c80*/  LDG.E.U8 R0, desc[UR36][R4.64] ;  /* 0x0000002404007981 */ /* 0x000564000c1e1100 */
.L_x_24501:
[----:B0-2--5:R-:W-:-:S04]  /*3c90*/  PRMT R0, R0, 0x8880, RZ ;  /* 0x0000888000007816 */ /* 0x025fc800000000ff */
[----:B------:R-:W-:-:S07]  /*3ca0*/  PRMT R0, R0, 0x7710, RZ ;  /* 0x0000771000007816 */ /* 0x000fce00000000ff */
.L_x_24495:
[----:B------:R-:W-:Y:S05]  /*3cb0*/  BSYNC.RECONVERGENT B6 ;  /* 0x0000000000067941 */ /* 0x000fea0003800200 */
.L_x_24494:
[----:B------:R-:W-:Y:S01]  /*3cc0*/  ISETP.GE.AND P0, PT, R25, R16, PT ;  /* 0x000000101900720c */ /* 0x000fe20003f06270 */
[----:B------:R-:W-:-:S12]  /*3cd0*/  BSSY.RECONVERGENT B0, `(.L_x_24529) ;  /* 0x0000007000007945 */ /* 0x000fd80003800200 */
[----:B------:R-:W-:Y:S05]  /*3ce0*/  @P0 BRA `(.L_x_24530) ;  /* 0x0000000000140947 */ /* 0x000fea0003800000 */
[----:B0-234-:R-:W-:Y:S02]  /*3cf0*/  PRMT R5, R22, 0x9910, RZ ;  /* 0x0000991016057816 */ /* 0x01dfe400000000ff */
[----:B-1----:R-:W-:Y:S02]  /*3d00*/  PRMT R6, R18, 0x8880, RZ ;  /* 0x0000888012067816 */ /* 0x002fe400000000ff */
[----:B------:R-:W-:-:S07]  /*3d10*/  MOV R4, 0x3d30 ;  /* 0x00003d3000047802 */ /* 0x000fce0000000f00 */
[----:B------:R-:W-:Y:S05]  /*3d20*/  CALL.REL.NOINC `($__internal_36_$__cuda_sm20_rem_s16) ;  /* 0x0000004000847944 */ /* 0x000fea0003c00000 */
[----:B------:R-:W-:-:S07]  /*3d30*/  IMAD.MOV.U32 R3, RZ, RZ, R6 ;  /* 0x000000ffff037224 */ /* 0x000fce00078e0006 */
.L_x_24530:
[----:B------:R-:W-:Y:S05]  /*3d40*/  BSYNC.RECONVERGENT B0 ;  /* 0x0000000000007941 */ /* 0x000fea0003800200 */
.L_x_24529:
[----:B------:R-:W-:Y:S01]  /*3d50*/  VIADD R23, R25, 0x80 ;  /* 0x0000008019177836 */ /* 0x000fe20000000000 */
[----:B------:R-:W-:Y:S04]  /*3d60*/  BSSY.RECONVERGENT B0, `(.L_x_24531) ;  /* 0x0000008000007945 */ /* 0x000fe80003800200 */
[----:B------:R-:W-:-:S13]  /*3d70*/  ISETP.GE.AND P0, PT, R23, R16, PT ;  /* 0x000000101700720c */ /* 0x000fda0003f06270 */
[----:B------:R-:W-:Y:S05]  /*3d80*/  @P0 BRA `(.L_x_24532) ;  /* 0x0000000000140947 */ /* 0x000fea0003800000 */
[----:B0-234-:R-:W-:Y:S02]  /*3d90*/  PRMT R5, R19, 0x9910, RZ ;  /* 0x0000991013057816 */ /* 0x01dfe400000000ff */
[----:B-1----:R-:W-:Y:S02]  /*3da0*/  PRMT R6, R18, 0x8880, RZ ;  /* 0x0000888012067816 */ /* 0x002fe400000000ff */
[----:B------:R-:W-:-:S07]  /*3db0*/  MOV R4, 0x3dd0 ;  /* 0x00003dd000047802 */ /* 0x000fce0000000f00 */
[----:B------:R-:W-:Y:S05]  /*3dc0*/  CALL.REL.NOINC `($__internal_36_$__cuda_sm20_rem_s16) ;  /* 0x00000040005c7944 */ /* 0x000fea0003c00000 */
[----:B------:R-:W-:-:S07]  /*3dd0*/  IMAD.MOV.U32 R22, RZ, RZ, R6 ;  /* 0x000000ffff167224 */ /* 0x000fce00078e0006 */
.L_x_24532:
[----:B------:R-:W-:Y:S05]  /*3de0*/  BSYNC.RECONVERGENT B0 ;  /* 0x0000000000007941 */ /* 0x000fea0003800200 */
.L_x_24531:
[----:B0-234-:R-:W-:Y:S01]  /*3df0*/  VIADD R5, R25, 0x100 ;  /* 0x0000010019057836 */ /* 0x01dfe20000000000 */
[----:B------:R-:W-:Y:S04]  /*3e00*/  BSSY.RECONVERGENT B0, `(.L_x_24533) ;  /* 0x0000008000007945 */ /* 0x000fe80003800200 */
[----:B------:R-:W-:-:S13]  /*3e10*/  ISETP.GE.AND P0, PT, R5, R16, PT ;  /* 0x000000100500720c */ /* 0x000fda0003f06270 */
[----:B------:R-:W-:Y:S05]  /*3e20*/  @P0 BRA `(.L_x_24534) ;  /* 0x0000000000140947 */ /* 0x000fea0003800000 */
[----:B------:R-:W-:Y:S02]  /*3e30*/  PRMT R5, R17, 0x9910, RZ ;  /* 0x0000991011057816 */ /* 0x000fe400000000ff */
[----:B-1----:R-:W-:Y:S02]  /*3e40*/  PRMT R6, R18, 0x8880, RZ ;  /* 0x0000888012067816 */ /* 0x002fe400000000ff */
[----:B------:R-:W-:-:S07]  /*3e50*/  MOV R4, 0x3e70 ;  /* 0x00003e7000047802 */ /* 0x000fce0000000f00 */
[----:B------:R-:W-:Y:S05]  /*3e60*/  CALL.REL.NOINC `($__internal_36_$__cuda_sm20_rem_s16) ;  /* 0x0000004000347944 */ /* 0x000fea0003c00000 */
[----:B------:R-:W-:-:S07]  /*3e70*/  IMAD.MOV.U32 R17, RZ, RZ, R6 ;  /* 0x000000ffff117224 */ /* 0x000fce00078e0006 */
.L_x_24534:
[----:B------:R-:W-:Y:S05]  /*3e80*/  BSYNC.RECONVERGENT B0 ;  /* 0x0000000000007941 */ /* 0x000fea0003800200 */
.L_x_24533:
[----:B------:R-:W-:Y:S01]  /*3e90*/  VIADD R5, R25, 0x180 ;  /* 0x0000018019057836 */ /* 0x000fe20000000000 */
[----:B------:R-:W-:Y:S04]  /*3ea0*/  BSSY.RECONVERGENT B0, `(.L_x_24535) ;  /* 0x0000008000007945 */ /* 0x000fe80003800200 */
[----:B------:R-:W-:-:S13]  /*3eb0*/  ISETP.GE.AND P0, PT, R5, R16, PT ;  /* 0x000000100500720c */ /* 0x000fda0003f06270 */
[----:B------:R-:W-:Y:S05]  /*3ec0*/  @P0 BRA `(.L_x_24536) ;  /* 0x0000000000140947 */ /* 0x000fea0003800000 */
[----:B-1----:R-:W-:Y:S02]  /*3ed0*/  PRMT R6, R18, 0x8880, RZ ;  /* 0x0000888012067816 */ /* 0x002fe400000000ff */
[----:B------:R-:W-:Y:S02]  /*3ee0*/  PRMT R5, R0, 0x9910, RZ ;  /* 0x0000991000057816 */ /* 0x000fe400000000ff */
[----:B------:R-:W-:-:S07]  /*3ef0*/  MOV R4, 0x3f10 ;  /* 0x00003f1000047802 */ /* 0x000fce0000000f00 */
[----:B------:R-:W-:Y:S05]  /*3f00*/  CALL.REL.NOINC `($__internal_36_$__cuda_sm20_rem_s16) ;  /* 0x00000040000c7944 */ /* 0x000fea0003c00000 */
[----:B------:R-:W-:-:S07]  /*3f10*/  IMAD.MOV.U32 R18, RZ, RZ, R6 ;  /* 0x000000ffff127224 */ /* 0x000fce00078e0006 */
.L_x_24536:
[----:B------:R-:W-:Y:S05]  /*3f20*/  BSYNC.RECONVERGENT B0 ;  /* 0x0000000000007941 */ /* 0x000fea0003800200 */
.L_x_24535:
        /* <DEDUP_REMOVED lines=26> */
.L_x_24543:
[----:B------:R0:W-:Y:S01]  /*40d0*/  STG.E.U8 desc[UR36][R8.64], R3 ;  /* 0x0000000308007986 */ /* 0x0001e2000c101124 */
[----:B------:R-:W-:Y:S01]  /*40e0*/  IMAD.MOV.U32 R25, RZ, RZ, R23 ;  /* 0x000000ffff197224 */ /* 0x000fe200078e0017 */
[----:B------:R-:W-:Y:S06]  /*40f0*/  BRA `(.L_x_24545) ;  /* 0x0000000c00d87947 */ /* 0x000fec0003800000 */
.L_x_24542:
        /* <DEDUP_REMOVED lines=13> */
.L_x_24547:
[----:B------:R-:W-:Y:S01]  /*41d0*/  LOP3.LUT R3, R3, 0xffff, RZ, 0xc0, !PT ;  /* 0x0000ffff03037812 */ /* 0x000fe200078ec0ff */
[----:B------:R-:W-:-:S03]  /*41e0*/  IMAD.MOV.U32 R25, RZ, RZ, R23 ;  /* 0x000000ffff197224 */ /* 0x000fc600078e0017 */
[----:B------:R-:W-:-:S05]  /*41f0*/  PRMT R3, R3, 0x8880, RZ ;  /* 0x0000888003037816 */ /* 0x000fca00000000ff */
[----:B------:R0:W-:Y:S01]  /*4200*/  STG.E desc[UR36][R8.64], R3 ;  /* 0x0000000308007986 */ /* 0x0001e2000c101924 */
[----:B------:R-:W-:Y:S05]  /*4210*/  BRA `(.L_x_24545) ;  /* 0x0000000c00907947 */ /* 0x000fea0003800000 */
.L_x_24546:
[----:B------:R-:W-:Y:S01]  /*4220*/  PRMT R3, R3, 0x8880, RZ ;  /* 0x0000888003037816 */ /* 0x000fe200000000ff */
[----:B------:R-:W-:-:S03]  /*4230*/  IMAD.MOV.U32 R25, RZ, RZ, R23 ;  /* 0x000000ffff197224 */ /* 0x000fc600078e0017 */
[----:B------:R-:W-:-:S05]  /*4240*/  PRMT R3, R3, 0x7710, RZ ;  /* 0x0000771003037816 */ /* 0x000fca00000000ff */
[----:B------:R0:W-:Y:S01]  /*4250*/  STG.E.U16 desc[UR36][R8.64], R3 ;  /* 0x0000000308007986 */ /* 0x0001e2000c101524 */
[----:B------:R-:W-:Y:S05]  /*4260*/  BRA `(.L_x_24545) ;  /* 0x0000000c007c7947 */ /* 0x000fea0003800000 */
.L_x_24541:
        /* <DEDUP_REMOVED lines=10> */
.L_x_24549:
[----:B------:R-:W0:Y:S01]  /*4310*/  I2F.S8 R0, R3 ;  /* 0x0000000300007306 */ /* 0x000e220000001400 */
[----:B------:R-:W-:Y:S01]  /*4320*/  IMAD.MOV.U32 R25, RZ, RZ, R23 ;  /* 0x000000ffff197224 */ /* 0x000fe200078e0017 */
[----:B0-----:R-:W-:-:S05]  /*4330*/  F2FP.F16.F32.PACK_AB R0, RZ, R0 ;  /* 0x00000000ff00723e */ /* 0x001fca00000000ff */
[----:B------:R0:W-:Y:S01]  /*4340*/  STG.E.U16 desc[UR36][R8.64], R0 ;  /* 0x0000000008007986 */ /* 0x0001e2000c101524 */
[----:B------:R-:W-:Y:S05]  /*4350*/  BRA `(.L_x_24545) ;  /* 0x0000000c00407947 */ /* 0x000fea0003800000 */
.L_x_24548:
        /* <DEDUP_REMOVED lines=11> */
.L_x_24551:
[----:B------:R-:W0:Y:S01]  /*4410*/  I2F.S8 R3, R3 ;  /* 0x0000000300037306 */ /* 0x000e220000001400 */
[----:B------:R-:W-:Y:S01]  /*4420*/  IMAD.MOV.U32 R25, RZ, RZ, R23 ;  /* 0x000000ffff197224 */ /* 0x000fe200078e0017 */
[----:B0-----:R-:W-:-:S04]  /*4430*/  F2FP.F16.F32.PACK_AB R3, RZ, R3 ;  /* 0x00000003ff03723e */ /* 0x001fc800000000ff */
[----:B------:R-:W-:-:S05]  /*4440*/  PRMT R3, R3, 0x5410, RZ ;  /* 0x0000541003037816 */ /* 0x000fca00000000ff */
[----:B------:R0:W-:Y:S01]  /*4450*/  STG.E desc[UR36][R8.64], R3 ;  /* 0x0000000308007986 */ /* 0x0001e2000c101924 */
[----:B------:R-:W-:Y:S05]  /*4460*/  BRA `(.L_x_24545) ;  /* 0x0000000800fc7947 */ /* 0x000fea0003800000 */
.L_x_24550:
[----:B------:R-:W-:Y:S01]  /*4470*/  PRMT R4, R3, 0x8880, RZ ;  /* 0x0000888003047816 */ /* 0x000fe200000000ff */
[----:B------:R-:W-:-:S03]  /*4480*/  IMAD.MOV.U32 R25, RZ, RZ, R23 ;  /* 0x000000ffff197224 */ /* 0x000fc600078e0017 */
[----:B------:R-:W-:-:S06]  /*4490*/  PRMT R4, R4, 0x7710, RZ ;  /* 0x0000771004047816 */ /* 0x000fcc00000000ff */
[----:B------:R-:W0:Y:S02]  /*44a0*/  I2F.F64.S16 R4, R4 ;  /* 0x0000000400047312 */ /* 0x000e240000101c00 */
[----:B0-----:R0:W-:Y:S01]  /*44b0*/  STG.E.64 desc[UR36][R8.64], R4 ;  /* 0x0000000408007986 */ /* 0x0011e2000c101b24 */
[----:B------:R-:W-:Y:S05]  /*44c0*/  BRA `(.L_x_24545) ;  /* 0x0000000800e47947 */ /* 0x000fea0003800000 */
.L_x_24540:
        /* <DEDUP_REMOVED lines=13> */
.L_x_24554:
[----:B------:R-:W-:Y:S02]  /*45a0*/  PRMT R4, R3, 0x8880, RZ ;  /* 0x0000888003047816 */ /* 0x000fe400000000ff */
[----:B------:R-:W-:Y:S01]  /*45b0*/  CS2R R6, SRZ ;  /* 0x0000000000067805 */ /* 0x000fe2000001ff00 */
[----:B------:R-:W-:Y:S01]  /*45c0*/  IMAD.MOV.U32 R25, RZ, RZ, R23 ;  /* 0x000000ffff197224 */ /* 0x000fe200078e0017 */
[----:B------:R-:W-:-:S06]  /*45d0*/  PRMT R4, R4, 0x7710, RZ ;  /* 0x0000771004047816 */ /* 0x000fcc00000000ff */
[----:B------:R-:W0:Y:S02]  /*45e0*/  I2F.F64.S16 R4, R4 ;  /* 0x0000000400047312 */ /* 0x000e240000101c00 */
[----:B0-----:R0:W-:Y:S01]  /*45f0*/  STG.E.128 desc[UR36][R8.64], R4 ;  /* 0x0000000408007986 */ /* 0x0011e2000c101d24 */
[----:B------:R-:W-:Y:S05]  /*4600*/  BRA `(.L_x_24545) ;  /* 0x0000000800947947 */ /* 0x000fea0003800000 */
.L_x_24553:
        /* <DEDUP_REMOVED lines=19> */
.L_x_24558:
[----:B------:R-:W-:Y:S05]  /*4740*/  BSYNC.RECONVERGENT B0 ;  /* 0x0000000000007941 */ /* 0x000fea0003800200 */
.L_x_24557:
[----:B------:R-:W-:Y:S01]  /*4750*/  LOP3.LUT R5, R0, 0x80, R5, 0xf8, !PT ;  /* 0x0000008000057812 */ /* 0x000fe200078ef805 */
[----:B------:R-:W-:-:S04]  /*4760*/  IMAD.MOV.U32 R25, RZ, RZ, R23 ;  /* 0x000000ffff197224 */ /* 0x000fc800078e0017 */
[----:B------:R2:W-:Y:S01]  /*4770*/  STG.E.U8 desc[UR36][R8.64], R5 ;  /* 0x0000000508007986 */ /* 0x0005e2000c101124 */
[----:B------:R-:W-:Y:S05]  /*4780*/  BRA `(.L_x_24545) ;  /* 0x0000000800347947 */ /* 0x000fea0003800000 */
.L_x_24556:
        /* <DEDUP_REMOVED lines=15> */
.L_x_24560:
[----:B------:R-:W-:Y:S05]  /*4880*/  BSYNC.RECONVERGENT B0 ;  /* 0x0000000000007941 */ /* 0x000fea0003800200 */
.L_x_24559:
[----:B------:R-:W-:Y:S01]  /*4890*/  LOP3.LUT R5, R0, 0x80, R5, 0xf8, !PT ;  /* 0x0000008000057812 */ /* 0x000fe200078ef805 */
[----:B------:R-:W-:-:S04]  /*48a0*/  IMAD.MOV.U32 R25, RZ, RZ, R23 ;  /* 0x000000ffff197224 */ /* 0x000fc800078e0017 */
[----:B------:R3:W-:Y:S01]  /*48b0*/  STG.E.U8 desc[UR36][R8.64], R5 ;  /* 0x0000000508007986 */ /* 0x0007e2000c101124 */
[----:B------:R-:W-:Y:S05]  /*48c0*/  BRA `(.L_x_24545) ;  /* 0x0000000400e47947 */ /* 0x000fea0003800000 */
.L_x_24555:
[----:B------:R-:W0:Y:S01]  /*48d0*/  I2F.S8 R0, R3 ;  /* 0x0000000300007306 */ /* 0x000e220000001400 */
[----:B------:R-:W-:Y:S01]  /*48e0*/  IMAD.MOV.U32 R25, RZ, RZ, R23 ;  /* 0x000000ffff197224 */ /* 0x000fe200078e0017 */
[----:B0-----:R-:W-:-:S05]  /*48f0*/  F2FP.BF16.F32.PACK_AB R0, RZ, R0 ;  /* 0x00000000ff00723e */ /* 0x001fca00000010ff */
[----:B------:R0:W-:Y:S01]  /*4900*/  STG.E.U16 desc[UR36][R8.64], R0 ;  /* 0x0000000008007986 */ /* 0x0001e2000c101524 */
[----:B------:R-:W-:Y:S05]  /*4910*/  BRA `(.L_x_24545) ;  /* 0x0000000400d07947 */ /* 0x000fea0003800000 */
.L_x_24552:
        /* <DEDUP_REMOVED lines=13> */
.L_x_24563:
        /* <DEDUP_REMOVED lines=13> */
.L_x_24566:
[----:B------:R-:W-:-:S04]  /*4ac0*/  SHF.R.U32.HI R0, RZ, 0x14, R3 ;  /* 0x00000014ff007819 */ /* 0x000fc80000011603 */
[----:B------:R-:W-:-:S04]  /*4ad0*/  LOP3.LUT R0, R0, 0x1, RZ, 0xc0, !PT ;  /* 0x0000000100007812 */ /* 0x000fc800078ec0ff */
[----:B------:R-:W-:-:S04]  /*4ae0*/  IADD3 R0, PT, PT, R3, 0x487ffff, R0 ;  /* 0x0487ffff03007810 */ /* 0x000fc80007ffe000 */
[----:B------:R-:W-:-:S04]  /*4af0*/  SHF.R.U32.HI R0, RZ, 0x14, R0 ;  /* 0x00000014ff007819 */ /* 0x000fc80000011600 */
[----:B------:R-:W-:-:S07]  /*4b00*/  LOP3.LUT R0, R0, 0xff, RZ, 0xc0, !PT ;  /* 0x000000ff00007812 */ /* 0x000fce00078ec0ff */
.L_x_24567:
[----:B------:R-:W-:-:S04]  /*4b10*/  SHF.R.U32.HI R3, RZ, 0x18, R3 ;  /* 0x00000018ff037819 */ /* 0x000fc80000011603 */
[----:B------:R-:W-:-:S04]  /*4b20*/  LOP3.LUT R0, R0, 0x80, R3, 0xf8, !PT ;  /* 0x0000008000007812 */ /* 0x000fc800078ef803 */
[----:B------:R-:W-:-:S07]  /*4b30*/  PRMT R4, R0, 0x7610, R4 ;  /* 0x0000761000047816 */ /* 0x000fce0000000004 */
.L_x_24565:
[----:B------:R-:W-:Y:S05]  /*4b40*/  BSYNC.RECONVERGENT B0 ;  /* 0x0000000000007941 */ /* 0x000fea0003800200 */
.L_x_24564:
[----:B------:R0:W-:Y:S01]  /*4b50*/  STG.E.U8 desc[UR36][R8.64], R4 ;  /* 0x0000000408007986 */ /* 0x0001e2000c101124 */
[----:B------:R-:W-:Y:S01]  /*4b60*/  IMAD.MOV.U32 R25, RZ, RZ, R23 ;  /* 0x000000ffff197224 */ /* 0x000fe200078e0017 */
[----:B------:R-:W-:Y:S06]  /*4b70*/  BRA `(.L_x_24545) ;  /* 0x0000000400387947 */ /* 0x000fec0003800000 */
.L_x_24562:
        /* <DEDUP_REMOVED lines=13> */
.L_x_24570:
[----:B------:R-:W-:-:S04]  /*4c50*/  SHF.R.U32.HI R0, RZ, 0x15, R3 ;  /* 0x00000015ff007819 */ /* 0x000fc80000011603 */
[----:B------:R-:W-:-:S04]  /*4c60*/  LOP3.LUT R0, R0, 0x1, RZ, 0xc0, !PT ;  /* 0x0000000100007812 */ /* 0x000fc800078ec0ff */
[----:B------:R-:W-:-:S04]  /*4c70*/  IADD3 R0, PT, PT, R3, 0x88fffff, R0 ;  /* 0x088fffff03007810 */ /* 0x000fc80007ffe000 */
[----:B------:R-:W-:-:S04]  /*4c80*/  SHF.R.U32.HI R0, RZ, 0x15, R0 ;  /* 0x00000015ff007819 */ /* 0x000fc80000011600 */
[----:B------:R-:W-:-:S07]  /*4c90*/  LOP3.LUT R0, R0, 0xff, RZ, 0xc0, !PT ;  /* 0x000000ff00007812 */ /* 0x000fce00078ec0ff */
.L_x_24571:
[----:B------:R-:W-:-:S04]  /*4ca0*/  SHF.R.U32.HI R3, RZ, 0x18, R3 ;  /* 0x00000018ff037819 */ /* 0x000fc80000011603 */
[----:B------:R-:W-:-:S04]  /*4cb0*/  LOP3.LUT R0, R0, 0x80, R3, 0xf8, !PT ;  /* 0x0000008000007812 */ /* 0x000fc800078ef803 */
[----:B------:R-:W-:-:S07]  /*4cc0*/  PRMT R4, R0, 0x7610, R4 ;  /* 0x0000761000047816 */ /* 0x000fce0000000004 */
.L_x_24569:
[----:B------:R-:W-:Y:S05]  /*4cd0*/  BSYNC.RECONVERGENT B0 ;  /* 0x0000000000007941 */ /* 0x000fea0003800200 */
.L_x_24568:
[----:B------:R0:W-:Y:S01]  /*4ce0*/  STG.E.U8 desc[UR36][R8.64], R4 ;  /* 0x0000000408007986 */ /* 0x0001e2000c101124 */
[----:B------:R-:W-:Y:S01]  /*4cf0*/  IMAD.MOV.U32 R25, RZ, RZ, R23 ;  /* 0x000000ffff197224 */ /* 0x000fe200078e0017 */
[----:B------:R-:W-:Y:S06]  /*4d00*/  BRA `(.L_x_24545) ;  /* 0x0000000000d47947 */ /* 0x000fec0003800000 */
.L_x_24561:
[----:B------:R-:W-:-:S13]  /*4d10*/  ISETP.NE.AND P0, PT, R0, 0x1c, PT ;  /* 0x0000001c0000780c */ /* 0x000fda0003f05270 */
[----:B------:R-:W-:Y:S05]  /*4d20*/  @!P0 BRA `(.L_x_24572) ;  /* 0x0000000000bc8947 */ /* 0x000fea0003800000 */
[----:B------:R-:W-:-:S13]  /*4d30*/  ISETP.NE.AND P0, PT, R0, 0x1d, PT ;  /* 0x0000001d0000780c */ /* 0x000fda0003f05270 */
[----:B------:R-:W-:Y:S05]  /*4d40*/  @!P0 BRA `(.L_x_24573) ;  /* 0x0000000000988947 */ /* 0x000fea0003800000 */
[----:B------:R-:W-:-:S13]  /*4d50*/  ISETP.NE.AND P0, PT, R0, 0x2c, PT ;  /* 0x0000002c0000780c */ /* 0x000fda0003f05270 */
[----:B------:R-:W-:Y:S05]  /*4d60*/  @!P0 BRA `(.L_x_24574) ;  /* 0x0000000000488947 */ /* 0x000fea0003800000 */
.L_x_24544:
        /* <DEDUP_REMOVED lines=16> */
.L_x_24575:
[----:B------:R-:W-:Y:S01]  /*4e70*/  IMAD.MOV.U32 R25, RZ, RZ, R23 ;  /* 0x000000ffff197224 */ /* 0x000fe200078e0017 */
[----:B------:R-:W-:Y:S06]  /*4e80*/  BRA `(.L_x_24545) ;  /* 0x0000000000747947 */ /* 0x000fec0003800000 */
.L_x_24574:
        /* <DEDUP_REMOVED lines=18> */
.L_x_24573:
[----:B------:R-:W-:Y:S01]  /*4fb0*/  LOP3.LUT R3, R3, 0xffff, RZ, 0xc0, !PT ;  /* 0x0000ffff03037812 */ /* 0x000fe200078ec0ff */
[----:B------:R-:W-:-:S03]  /*4fc0*/  IMAD.MOV.U32 R25, RZ, RZ, R23 ;  /* 0x000000ffff197224 */ /* 0x000fc600078e0017 */
[----:B------:R-:W-:-:S05]  /*4fd0*/  PRMT R3, R3, 0x8880, RZ ;  /* 0x0000888003037816 */ /* 0x000fca00000000ff */
[----:B------:R-:W-:-:S05]  /*4fe0*/  IMAD.MOV.U32 R4, RZ, RZ, R3 ;  /* 0x000000ffff047224 */ /* 0x000fca00078e0003 */
[----:B------:R-:W-:-:S05]  /*4ff0*/  SHF.R.S32.HI R5, RZ, 0x1f, R4 ;  /* 0x0000001fff057819 */ /* 0x000fca0000011404 */
[----:B------:R0:W-:Y:S01]  /*5000*/  STG.E.64 desc[UR36][R8.64], R4 ;  /* 0x0000000408007986 */ /* 0x0001e2000c101b24 */
[----:B------:R-:W-:Y:S05]  /*5010*/  BRA `(.L_x_24545) ;  /* 0x0000000000107947 */ /* 0x000fea0003800000 */
.L_x_24572:
[----:B------:R-:W-:Y:S01]  /*5020*/  LOP3.LUT R3, R3, 0xffff, RZ, 0xc0, !PT ;  /* 0x0000ffff03037812 */ /* 0x000fe200078ec0ff */
[----:B------:R-:W-:-:S03]  /*5030*/  IMAD.MOV.U32 R25, RZ, RZ, R23 ;  /* 0x000000ffff197224 */ /* 0x000fc600078e0017 */
[----:B------:R-:W-:-:S05]  /*5040*/  PRMT R3, R3, 0x8880, RZ ;  /* 0x0000888003037816 */ /* 0x000fca00000000ff */
[----:B------:R0:W-:Y:S02]  /*5050*/  STG.E desc[UR36][R8.64], R3 ;  /* 0x0000000308007986 */ /* 0x0001e4000c101924 */
.L_x_24545:
        /* <DEDUP_REMOVED lines=23> */
.L_x_24580:
[----:B------:R4:W-:Y:S01]  /*51d0*/  STG.E.U8 desc[UR36][R8.64], R22 ;  /* 0x0000001608007986 */ /* 0x0009e2000c101124 */
[----:B------:R-:W-:Y:S05]  /*51e0*/  BRA `(.L_x_24582) ;  /* 0x0000000c00807947 */ /* 0x000fea0003800000 */
.L_x_24579:
        /* <DEDUP_REMOVED lines=12> */
.L_x_24584:
[----:B------:R-:W-:-:S04]  /*52b0*/  LOP3.LUT R22, R22, 0xffff, RZ, 0xc0, !PT ;  /* 0x0000ffff16167812 */ /* 0x000fc800078ec0ff */
[----:B------:R-:W-:-:S05]  /*52c0*/  PRMT R3, R22, 0x8880, RZ ;  /* 0x0000888016037816 */ /* 0x000fca00000000ff */
[----:B------:R3:W-:Y:S01]  /*52d0*/  STG.E desc[UR36][R8.64], R3 ;  /* 0x0000000308007986 */ /* 0x0007e2000c101924 */
[----:B------:R-:W-:Y:S05]  /*52e0*/  BRA `(.L_x_24582) ;  /* 0x0000000c00407947 */ /* 0x000fea0003800000 */
.L_x_24583:
[----:B------:R-:W-:-:S04]  /*52f0*/  PRMT R3, R22, 0x8880, RZ ;  /* 0x0000888016037816 */ /* 0x000fc800000000ff */
[----:B------:R-:W-:-:S05]  /*5300*/  PRMT R3, R3, 0x7710, RZ ;  /* 0x0000771003037816 */ /* 0x000fca00000000ff */
[----:B------:R0:W-:Y:S01]  /*5310*/  STG.E.U16 desc[UR36][R8.64], R3 ;  /* 0x0000000308007986 */ /* 0x0001e2000c101524 */
[----:B------:R-:W-:Y:S05]  /*5320*/  BRA `(.L_x_24582) ;  /* 0x0000000c00307947 */ /* 0x000fea0003800000 */
.L_x_24578:
        /* <DEDUP_REMOVED lines=9> */
.L_x_24586:
[----:B------:R-:W0:Y:S02]  /*53c0*/  I2F.S8 R0, R22 ;  /* 0x0000001600007306 */ /* 0x000e240000001400 */
[----:B0-----:R-:W-:-:S05]  /*53d0*/  F2FP.F16.F32.PACK_AB R0, RZ, R0 ;  /* 0x00000000ff00723e */ /* 0x001fca00000000ff */
[----:B------:R0:W-:Y:S01]  /*53e0*/  STG.E.U16 desc[UR36][R8.64], R0 ;  /* 0x0000000008007986 */ /* 0x0001e2000c101524 */
[----:B------:R-:W-:Y:S05]  /*53f0*/  BRA `(.L_x_24582) ;  /* 0x0000000800fc7947 */ /* 0x000fea0003800000 */
.L_x_24585:
        /* <DEDUP_REMOVED lines=10> */
.L_x_24588:
[----:B------:R-:W0:Y:S02]  /*54a0*/  I2F.S8 R22, R22 ;  /* 0x0000001600167306 */ /* 0x000e240000001400 */
[----:B0-----:R-:W-:-:S04]  /*54b0*/  F2FP.F16.F32.PACK_AB R3, RZ, R22 ;  /* 0x00000016ff03723e */ /* 0x001fc800000000ff */
[----:B------:R-:W-:-:S05]  /*54c0*/  PRMT R3, R3, 0x5410, RZ ;  /* 0x0000541003037816 */ /* 0x000fca00000000ff */
[----:B------:R0:W-:Y:S01]  /*54d0*/  STG.E desc[UR36][R8.64], R3 ;  /* 0x0000000308007986 */ /* 0x0001e2000c101924 */
[----:B------:R-:W-:Y:S05]  /*54e0*/  BRA `(.L_x_24582) ;  /* 0x0000000800c07947 */ /* 0x000fea0003800000 */
.L_x_24587:
[----:B------:R-:W-:-:S04]  /*54f0*/  PRMT R4, R22, 0x8880, RZ ;  /* 0x0000888016047816 */ /* 0x000fc800000000ff */
[----:B------:R-:W-:-:S06]  /*5500*/  PRMT R4, R4, 0x7710, RZ ;  /* 0x0000771004047816 */ /* 0x000fcc00000000ff */
[----:B------:R-:W0:Y:S02]  /*5510*/  I2F.F64.S16 R4, R4 ;  /* 0x0000000400047312 */ /* 0x000e240000101c00 */
[----:B0-----:R0:W-:Y:S01]  /*5520*/  STG.E.64 desc[UR36][R8.64], R4 ;  /* 0x0000000408007986 */ /* 0x0011e2000c101b24 */
[----:B------:R-:W-:Y:S05]  /*5530*/  BRA `(.L_x_24582) ;  /* 0x0000000800ac7947 */ /* 0x000fea0003800000 */
.L_x_24577:
        /* <DEDUP_REMOVED lines=14> */
.L_x_24592:
        /* <DEDUP_REMOVED lines=17> */
.L_x_24595:
[----:B------:R-:W-:-:S04]  /*5730*/  SHF.R.U32.HI R3, RZ, 0x18, R5 ;  /* 0x00000018ff037819 */ /* 0x000fc80000011605 */
[----:B------:R-:W-:-:S04]  /*5740*/  LOP3.LUT R0, R0, 0x80, R3, 0xf8, !PT ;  /* 0x0000008000007812 */ /* 0x000fc800078ef803 */
[----:B------:R-:W-:-:S07]  /*5750*/  PRMT R4, R0, 0x7610, R4 ;  /* 0x0000761000047816 */ /* 0x000fce0000000004 */
.L_x_24594:
[----:B------:R-:W-:Y:S05]  /*5760*/  BSYNC.RECONVERGENT B0 ;  /* 0x0000000000007941 */ /* 0x000fea0003800200 */
.L_x_24593:
[----:B------:R0:W-:Y:S01]  /*5770*/  STG.E.U8 desc[UR36][R8.64], R4 ;  /* 0x0000000408007986 */ /* 0x0001e2000c101124 */
[----:B------:R-:W-:Y:S05]  /*5780*/  BRA `(.L_x_24582) ;  /* 0x0000000800187947 */ /* 0x000fea0003800000 */
.L_x_24591:
        /* <DEDUP_REMOVED lines=17> */
.L_x_24598:
[----:B------:R-:W-:-:S04]  /*58a0*/  SHF.R.U32.HI R3, RZ, 0x18, R5 ;  /* 0x00000018ff037819 */ /* 0x000fc80000011605 */
[----:B------:R-:W-:-:S04]  /*58b0*/  LOP3.LUT R0, R0, 0x80, R3, 0xf8, !PT ;  /* 0x0000008000007812 */ /* 0x000fc800078ef803 */
[----:B------:R-:W-:-:S07]  /*58c0*/  PRMT R4, R0, 0x7610, R4 ;  /* 0x0000761000047816 */ /* 0x000fce0000000004 */
.L_x_24597:
[----:B------:R-:W-:Y:S05]  /*58d0*/  BSYNC.RECONVERGENT B0 ;  /* 0x0000000000007941 */ /* 0x000fea0003800200 */
.L_x_24596:
[----:B------:R0:W-:Y:S01]  /*58e0*/  STG.E.U8 desc[UR36][R8.64], R4 ;  /* 0x0000000408007986 */ /* 0x0001e2000c101124 */
[----:B------:R-:W-:Y:S05]  /*58f0*/  BRA `(.L_x_24582) ;  /* 0x0000000400bc7947 */ /* 0x000fea0003800000 */
.L_x_24590:
        /* <DEDUP_REMOVED lines=22> */
.L_x_24600:
[----:B------:R-:W-:-:S04]  /*5a60*/  LOP3.LUT R22, R22, 0xffff, RZ, 0xc0, !PT ;  /* 0x0000ffff16167812 */ /* 0x000fc800078ec0ff */
[----:B------:R-:W-:-:S05]  /*5a70*/  PRMT R22, R22, 0x8880, RZ ;  /* 0x0000888016167816 */ /* 0x000fca00000000ff */
[----:B------:R-:W-:-:S05]  /*5a80*/  IMAD.MOV.U32 R4, RZ, RZ, R22 ;  /* 0x000000ffff047224 */ /* 0x000fca00078e0016 */
[----:B------:R-:W-:-:S05]  /*5a90*/  SHF.R.S32.HI R5, RZ, 0x1f, R4 ;  /* 0x0000001fff057819 */ /* 0x000fca0000011404 */
[----:B------:R0:W-:Y:S01]  /*5aa0*/  STG.E.64 desc[UR36][R8.64], R4 ;  /* 0x0000000408007986 */ /* 0x0001e2000c101b24 */
[----:B------:R-:W-:Y:S05]  /*5ab0*/  BRA `(.L_x_24582) ;  /* 0x00000004004c7947 */ /* 0x000fea0003800000 */
.L_x_24599:
[----:B------:R-:W-:-:S04]  /*5ac0*/  LOP3.LUT R22, R22, 0xffff, RZ, 0xc0, !PT ;  /* 0x0000ffff16167812 */ /* 0x000fc800078ec0ff */
[----:B------:R-:W-:-:S05]  /*5ad0*/  PRMT R3, R22, 0x8880, RZ ;  /* 0x0000888016037816 */ /* 0x000fca00000000ff */
[----:B------:R0:W-:Y:S01]  /*5ae0*/  STG.E desc[UR36][R8.64], R3 ;  /* 0x0000000308007986 */ /* 0x0001e2000c101924 */
[----:B------:R-:W-:Y:S05]  /*5af0*/  BRA `(.L_x_24582) ;  /* 0x00000004003c7947 */ /* 0x000fea0003800000 */
.L_x_24589:
        /* <DEDUP_REMOVED lines=10> */
.L_x_24602:
[----:B------:R-:W-:Y:S02]  /*5ba0*/  PRMT R4, R22, 0x8880, RZ ;  /* 0x0000888016047816 */ /* 0x000fe400000000ff */
[----:B------:R-:W-:Y:S02]  /*5bb0*/  CS2R R6, SRZ ;  /* 0x0000000000067805 */ /* 0x000fe4000001ff00 */
[----:B------:R-:W-:-:S06]  /*5bc0*/  PRMT R4, R4, 0x7710, RZ ;  /* 0x0000771004047816 */ /* 0x000fcc00000000ff */
[----:B------:R-:W0:Y:S02]  /*5bd0*/  I2F.F64.S16 R4, R4 ;  /* 0x0000000400047312 */ /* 0x000e240000101c00 */
[----:B0-----:R0:W-:Y:S01]  /*5be0*/  STG.E.128 desc[UR36][R8.64], R4 ;  /* 0x0000000408007986 */ /* 0x0011e2000c101d24 */
[----:B------:R-:W-:Y:S05]  /*5bf0*/  BRA `(.L_x_24582) ;  /* 0x0000000000fc7947 */ /* 0x000fea0003800000 */
.L_x_24601:
[----:B------:R-:W-:-:S13]  /*5c00*/  ISETP.NE.AND P0, PT, R0, 0xf, PT ;  /* 0x0000000f0000780c */ /* 0x000fda0003f05270 */
[----:B------:R-:W-:Y:S05]  /*5c10*/  @!P0 BRA `(.L_x_24603) ;  /* 0x0000000000e88947 */ /* 0x000fea0003800000 */
[----:B------:R-:W-:-:S13]  /*5c20*/  ISETP.NE.AND P0, PT, R0, 0x17, PT ;  /* 0x000000170000780c */ /* 0x000fda0003f05270 */
[----:B------:R-:W-:Y:S05]  /*5c30*/  @!P0 BRA `(.L_x_24604) ;  /* 0x0000000000908947 */ /* 0x000fea0003800000 */
[----:B------:R-:W-:-:S13]  /*5c40*/  ISETP.NE.AND P0, PT, R0, 0x18, PT ;  /* 0x000000180000780c */ /* 0x000fda0003f05270 */
[----:B------:R-:W-:Y:S05]  /*5c50*/  @!P0 BRA `(.L_x_24605) ;  /* 0x0000000000448947 */ /* 0x000fea0003800000 */
.L_x_24581:
        /* <DEDUP_REMOVED lines=16> */
.L_x_24606:
[----:B------:R-:W-:Y:S05]  /*5d60*/  BRA `(.L_x_24582) ;  /* 0x0000000000a07947 */ /* 0x000fea0003800000 */
.L_x_24605:
        /* <DEDUP_REMOVED lines=13> */
.L_x_24608:
[----:B------:R-:W-:Y:S05]  /*5e40*/  BSYNC.RECONVERGENT B0 ;  /* 0x0000000000007941 */ /* 0x000fea0003800200 */
.L_x_24607:
[----:B------:R-:W-:-:S05]  /*5e50*/  LOP3.LUT R3, R0, 0x80, R3, 0xf8, !PT ;  /* 0x0000008000037812 */ /* 0x000fca00078ef803 */
[----:B------:R0:W-:Y:S01]  /*5e60*/  STG.E.U8 desc[UR36][R8.64], R3 ;  /* 0x0000000308007986 */ /* 0x0001e2000c101124 */
[----:B------:R-:W-:Y:S05]  /*5e70*/  BRA `(.L_x_24582) ;  /* 0x00000000005c7947 */ /* 0x000fea0003800000 */
.L_x_24604:
        /* <DEDUP_REMOVED lines=12> */
.L_x_24610:
[----:B------:R-:W-:Y:S01]  /*5f40*/  IMAD.MOV.U32 R0, RZ, RZ, 0x7f ;  /* 0x0000007fff007424 */ /* 0x000fe200078e00ff */
[----:B------:R-:W-:-:S04]  /*5f50*/  ISETP.GT.U32.AND P0, PT, R3, 0x7f800000, PT ;  /* 0x7f8000000300780c */ /* 0x000fc80003f04070 */
[----:B------:R-:W-:-:S09]  /*5f60*/  SEL R0, R0, 0x7c, P0 ;  /* 0x0000007c00007807 */ /* 0x000fd20000000000 */
.L_x_24611:
[----:B------:R-:W-:Y:S05]  /*5f70*/  BSYNC.RECONVERGENT B0 ;  /* 0x0000000000007941 */ /* 0x000fea0003800200 */
.L_x_24609:
[----:B------:R-:W-:-:S04]  /*5f80*/  SHF.R.U32.HI R3, RZ, 0x18, R5 ;  /* 0x00000018ff037819 */ /* 0x000fc80000011605 */
[----:B------:R-:W-:-:S05]  /*5f90*/  LOP3.LUT R3, R0, 0x80, R3, 0xf8, !PT ;  /* 0x0000008000037812 */ /* 0x000fca00078ef803 */
[----:B------:R0:W-:Y:S01]  /*5fa0*/  STG.E.U8 desc[UR36][R8.64], R3 ;  /* 0x0000000308007986 */ /* 0x0001e2000c101124 */
[----:B------:R-:W-:Y:S05]  /*5fb0*/  BRA `(.L_x_24582) ;  /* 0x00000000000c7947 */ /* 0x000fea0003800000 */
.L_x_24603:
[----:B------:R-:W0:Y:S02]  /*5fc0*/  I2F.S8 R0, R22 ;  /* 0x0000001600007306 */ /* 0x000e240000001400 */
[----:B0-----:R-:W-:-:S05]  /*5fd0*/  F2FP.BF16.F32.PACK_AB R0, RZ, R0 ;  /* 0x00000000ff00723e */ /* 0x001fca00000010ff */
[----:B------:R0:W-:Y:S02]  /*5fe0*/  STG.E.U16 desc[UR36][R8.64], R0 ;  /* 0x0000000008007986 */ /* 0x0001e4000c101524 */
.L_x_24582:
[----:B------:R-:W-:-:S07]  /*5ff0*/  VIADD R25, R25, 0x80 ;  /* 0x0000008019197836 */ /* 0x000fce0000000000 */
.L_x_24539:
[----:B------:R-:W-:-:S13]  /*6000*/  ISETP.GE.AND P0, PT, R25, R16, PT ;  /* 0x000000101900720c */ /* 0x000fda0003f06270 */
[----:B------:R-:W-:Y:S05]  /*6010*/  @P0 BREAK.RELIABLE B6 ;  /* 0x0000000000060942 */ /* 0x000fea0003800100 */
[----:B------:R-:W-:Y:S05]  /*6020*/  @P0 BRA `(.L_x_24576) ;  /* 0x0000000c00e00947 */ /* 0x000fea0003800000 */
[----:B------:R-:W-:Y:S05]  /*6030*/  BSYNC.RELIABLE B6 ;  /* 0x0000000000067941 */ /* 0x000fea0003800100 */
.L_x_24538:
        /* <DEDUP_REMOVED lines=20> */
.L_x_24615:
[----:B------:R0:W-:Y:S01]  /*6180*/  STG.E.U8 desc[UR36][R8.64], R17 ;  /* 0x0000001108007986 */ /* 0x0001e2000c101124 */
[----:B------:R-:W-:Y:S05]  /*6190*/  BRA `(.L_x_24617) ;  /* 0x0000000c00807947 */ /* 0x000fea0003800000 */
.L_x_24614:
        /* <DEDUP_REMOVED lines=12> */
.L_x_24619:
[----:B------:R-:W-:-:S04]  /*6260*/  LOP3.LUT R17, R17, 0xffff, RZ, 0xc0, !PT ;  /* 0x0000ffff11117812 */ /* 0x000fc800078ec0ff */
[----:B------:R-:W-:-:S05]  /*6270*/  PRMT R3, R17, 0x8880, RZ ;  /* 0x0000888011037816 */ /* 0x000fca00000000ff */
[----:B------:R0:W-:Y:S01]  /*6280*/  STG.E desc[UR36][R8.64], R3 ;  /* 0x0000000308007986 */ /* 0x0001e2000c101924 */
[----:B------:R-:W-:Y:S05]  /*6290*/  BRA `(.L_x_24617) ;  /* 0x0000000c00407947 */ /* 0x000fea0003800000 */
.L_x_24618:
[----:B------:R-:W-:-:S04]  /*62a0*/  PRMT R3, R17, 0x8880, RZ ;  /* 0x0000888011037816 */ /* 0x000fc800000000ff */
[----:B------:R-:W-:-:S05]  /*62b0*/  PRMT R3, R3, 0x7710, RZ ;  /* 0x0000771003037816 */ /* 0x000fca00000000ff */
[----:B------:R0:W-:Y:S01]  /*62c0*/  STG.E.U16 desc[UR36][R8.64], R3 ;  /* 0x0000000308007986 */ /* 0x0001e2000c101524 */
[----:B------:R-:W-:Y:S05]  /*62d0*/  BRA `(.L_x_24617) ;  /* 0x0000000c00307947 */ /* 0x000fea0003800000 */
.L_x_24613:
        /* <DEDUP_REMOVED lines=9> */
.L_x_24621:
[----:B------:R-:W0:Y:S02]  /*6370*/  I2F.S8 R0, R17 ;  /* 0x0000001100007306 */ /* 0x000e240000001400 */
[----:B0-----:R-:W-:-:S05]  /*6380*/  F2FP.F16.F32.PACK_AB R0, RZ, R0 ;  /* 0x00000000ff00723e */ /* 0x001fca00000000ff */
[----:B------:R0:W-:Y:S01]  /*6390*/  STG.E.U16 desc[UR36][R8.64], R0 ;  /* 0x0000000008007986 */ /* 0x0001e2000c101524 */
[----:B------:R-:W-:Y:S05]  /*63a0*/  BRA `(.L_x_24617) ;  /* 0x0000000800fc7947 */ /* 0x000fea0003800000 */
.L_x_24620:
        /* <DEDUP_REMOVED lines=10> */
.L_x_24623:
[----:B------:R-:W0:Y:S02]  /*6450*/  I2F.S8 R17, R17 ;  /* 0x0000001100117306 */ /* 0x000e240000001400 */
[----:B0-----:R-:W-:-:S04]  /*6460*/  F2FP.F16.F32.PACK_AB R3, RZ, R17 ;  /* 0x00000011ff03723e */ /* 0x001fc800000000ff */
[----:B------:R-:W-:-:S05]  /*6470*/  PRMT R3, R3, 0x5410, RZ ;  /* 0x0000541003037816 */ /* 0x000fca00000000ff */
[----:B------:R0:W-:Y:S01]  /*6480*/  STG.E desc[UR36][R8.64], R3 ;  /* 0x0000000308007986 */ /* 0x0001e2000c101924 */
[----:B------:R-:W-:Y:S05]  /*6490*/  BRA `(.L_x_24617) ;  /* 0x0000000800c07947 */ /* 0x000fea0003800000 */
.L_x_24622:
[----:B------:R-:W-:-:S04]  /*64a0*/  PRMT R4, R17, 0x8880, RZ ;  /* 0x0000888011047816 */ /* 0x000fc800000000ff */
[----:B------:R-:W-:-:S06]  /*64b0*/  PRMT R4, R4, 0x7710, RZ ;  /* 0x0000771004047816 */ /* 0x000fcc00000000ff */
[----:B------:R-:W0:Y:S02]  /*64c0*/  I2F.F64.S16 R4, R4 ;  /* 0x0000000400047312 */ /* 0x000e240000101c00 */
[----:B0-----:R0:W-:Y:S01]  /*64d0*/  STG.E.64 desc[UR36][R8.64], R4 ;  /* 0x0000000408007986 */ /* 0x0011e2000c101b24 */
[----:B------:R-:W-:Y:S05]  /*64e0*/  BRA `(.L_x_24617) ;  /* 0x0000000800ac7947 */ /* 0x000fea0003800000 */
.L_x_24612:
        /* <DEDUP_REMOVED lines=14> */
.L_x_24627:
        /* <DEDUP_REMOVED lines=17> */
.L_x_24630:
[----:B------:R-:W-:-:S04]  /*66e0*/  SHF.R.U32.HI R3, RZ, 0x18, R17 ;  /* 0x00000018ff037819 */ /* 0x000fc80000011611 */
[----:B------:R-:W-:-:S04]  /*66f0*/  LOP3.LUT R0, R0, 0x80, R3, 0xf8, !PT ;  /* 0x0000008000007812 */ /* 0x000fc800078ef803 */
[----:B------:R-:W-:-:S07]  /*6700*/  PRMT R4, R0, 0x7610, R4 ;  /* 0x0000761000047816 */ /* 0x000fce0000000004 */
.L_x_24629:
[----:B------:R-:W-:Y:S05]  /*6710*/  BSYNC.RECONVERGENT B0 ;  /* 0x0000000000007941 */ /* 0x000fea0003800200 */
.L_x_24628:
[----:B------:R0:W-:Y:S01]  /*6720*/  STG.E.U8 desc[UR36][R8.64], R4 ;  /* 0x0000000408007986 */ /* 0x0001e2000c101124 */
[----:B------:R-:W-:Y:S05]  /*6730*/  BRA `(.L_x_24617) ;  /* 0x0000000800187947 */ /* 0x000fea0003800000 */
.L_x_24626:
        /* <DEDUP_REMOVED lines=17> */
.L_x_24633:
[----:B------:R-:W-:-:S04]  /*6850*/  SHF.R.U32.HI R3, RZ, 0x18, R17 ;  /* 0x00000018ff037819 */ /* 0x000fc80000011611 */
[----:B------:R-:W-:-:S04]  /*6860*/  LOP3.LUT R0, R0, 0x80, R3, 0xf8, !PT ;  /* 0x0000008000007812 */ /* 0x000fc800078ef803 */
[----:B------:R-:W-:-:S07]  /*6870*/  PRMT R4, R0, 0x7610, R4 ;  /* 0x0000761000047816 */ /* 0x000fce0000000004 */
.L_x_24632:
[----:B------:R-:W-:Y:S05]  /*6880*/  BSYNC.RECONVERGENT B0 ;  /* 0x0000000000007941 */ /* 0x000fea0003800200 */
.L_x_24631:
[----:B------:R0:W-:Y:S01]  /*6890*/  STG.E.U8 desc[UR36][R8.64], R4 ;  /* 0x0000000408007986 */ /* 0x0001e2000c101124 */
[----:B------:R-:W-:Y:S05]  /*68a0*/  BRA `(.L_x_24617) ;  /* 0x0000000400bc7947 */ /* 0x000fea0003800000 */
.L_x_24625:
        /* <DEDUP_REMOVED lines=22> */
.L_x_24635:
[----:B------:R-:W-:-:S04]  /*6a10*/  LOP3.LUT R17, R17, 0xffff, RZ, 0xc0, !PT ;  /* 0x0000ffff11117812 */ /* 0x000fc800078ec0ff */
[----:B------:R-:W-:-:S05]  /*6a20*/  PRMT R17, R17, 0x8880, RZ ;  /* 0x0000888011117816 */ /* 0x000fca00000000ff */
[----:B------:R-:W-:-:S05]  /*6a30*/  IMAD.MOV.U32 R4, RZ, RZ, R17 ;  /* 0x000000ffff047224 */ /* 0x000fca00078e0011 */
[----:B------:R-:W-:-:S05]  /*6a40*/  SHF.R.S32.HI R5, RZ, 0x1f, R4 ;  /* 0x0000001fff057819 */ /* 0x000fca0000011404 */
[----:B------:R0:W-:Y:S01]  /*6a50*/  STG.E.64 desc[UR36][R8.64], R4 ;  /* 0x0000000408007986 */ /* 0x0001e2000c101b24 */
[----:B------:R-:W-:Y:S05]  /*6a60*/  BRA `(.L_x_24617) ;  /* 0x00000004004c7947 */ /* 0x000fea0003800000 */
.L_x_24634:
[----:B------:R-:W-:-:S04]  /*6a70*/  LOP3.LUT R17, R17, 0xffff, RZ, 0xc0, !PT ;  /* 0x0000ffff11117812 */ /* 0x000fc800078ec0ff */
[----:B------:R-:W-:-:S05]  /*6a80*/  PRMT R3, R17, 0x8880, RZ ;  /* 0x0000888011037816 */ /* 0x000fca00000000ff */
[----:B------:R0:W-:Y:S01]  /*6a90*/  STG.E desc[UR36][R8.64], R3 ;  /* 0x0000000308007986 */ /* 0x0001e2000c101924 */
[----:B------:R-:W-:Y:S05]  /*6aa0*/  BRA `(.L_x_24617) ;  /* 0x00000004003c7947 */ /* 0x000fea0003800000 */
.L_x_24624:
        /* <DEDUP_REMOVED lines=10> */
.L_x_24637:
[----:B------:R-:W-:Y:S02]  /*6b50*/  PRMT R4, R17, 0x8880, RZ ;  /* 0x0000888011047816 */ /* 0x000fe400000000ff */
[----:B------:R-:W-:Y:S02]  /*6b60*/  CS2R R6, SRZ ;  /* 0x0000000000067805 */ /* 0x000fe4000001ff00 */
[----:B------:R-:W-:-:S06]  /*6b70*/  PRMT R4, R4, 0x7710, RZ ;  /* 0x0000771004047816 */ /* 0x000fcc00000000ff */
[----:B------:R-:W0:Y:S02]  /*6b80*/  I2F.F64.S16 R4, R4 ;  /* 0x0000000400047312 */ /* 0x000e240000101c00 */
[----:B0-----:R0:W-:Y:S01]  /*6b90*/  STG.E.128 desc[UR36][R8.64], R4 ;  /* 0x0000000408007986 */ /* 0x0011e2000c101d24 */
[----:B------:R-:W-:Y:S05]  /*6ba0*/  BRA `(.L_x_24617) ;  /* 0x0000000000fc7947 */ /* 0x000fea0003800000 */
.L_x_24636:
[----:B------:R-:W-:-:S13]  /*6bb0*/  ISETP.NE.AND P0, PT, R0, 0xf, PT ;  /* 0x0000000f0000780c */ /* 0x000fda0003f05270 */
[----:B------:R-:W-:Y:S05]  /*6bc0*/  @!P0 BRA `(.L_x_24638) ;  /* 0x0000000000e88947 */ /* 0x000fea0003800000 */
[----:B------:R-:W-:-:S13]  /*6bd0*/  ISETP.NE.AND P0, PT, R0, 0x17, PT ;  /* 0x000000170000780c */ /* 0x000fda0003f05270 */
[----:B------:R-:W-:Y:S05]  /*6be0*/  @!P0 BRA `(.L_x_24639) ;  /* 0x0000000000908947 */ /* 0x000fea0003800000 */
[----:B------:R-:W-:-:S13]  /*6bf0*/  ISETP.NE.AND P0, PT, R0, 0x18, PT ;  /* 0x000000180000780c */ /* 0x000fda0003f05270 */
[----:B------:R-:W-:Y:S05]  /*6c00*/  @!P0 BRA `(.L_x_24640) ;  /* 0x0000000000448947 */ /* 0x000fea0003800000 */
.L_x_24616:
        /* <DEDUP_REMOVED lines=16> */
.L_x_24641:
[----:B------:R-:W-:Y:S05]  /*6d10*/  BRA `(.L_x_24617) ;  /* 0x0000000000a07947 */ /* 0x000fea0003800000 */
.L_x_24640:
        /* <DEDUP_REMOVED lines=13> */
.L_x_24643:
[----:B------:R-:W-:Y:S05]  /*6df0*/  BSYNC.RECONVERGENT B0 ;  /* 0x0000000000007941 */ /* 0x000fea0003800200 */
.L_x_24642:
[----:B------:R-:W-:-:S05]  /*6e00*/  LOP3.LUT R3, R0, 0x80, R3, 0xf8, !PT ;  /* 0x0000008000037812 */ /* 0x000fca00078ef803 */
[----:B------:R4:W-:Y:S01]  /*6e10*/  STG.E.U8 desc[UR36][R8.64], R3 ;  /* 0x0000000308007986 */ /* 0x0009e2000c101124 */
[----:B------:R-:W-:Y:S05]  /*6e20*/  BRA `(.L_x_24617) ;  /* 0x00000000005c7947 */ /* 0x000fea0003800000 */
.L_x_24639:
        /* <DEDUP_REMOVED lines=12> */
.L_x_24645:
[----:B------:R-:W-:Y:S01]  /*6ef0*/  IMAD.MOV.U32 R0, RZ, RZ, 0x7f ;  /* 0x0000007fff007424 */ /* 0x000fe200078e00ff */
[----:B------:R-:W-:-:S04]  /*6f00*/  ISETP.GT.U32.AND P0, PT, R3, 0x7f800000, PT ;  /* 0x7f8000000300780c */ /* 0x000fc80003f04070 */
[----:B------:R-:W-:-:S09]  /*6f10*/  SEL R0, R0, 0x7c, P0 ;  /* 0x0000007c00007807 */ /* 0x000fd20000000000 */
.L_x_24646:
[----:B------:R-:W-:Y:S05]  /*6f20*/  BSYNC.RECONVERGENT B0 ;  /* 0x0000000000007941 */ /* 0x000fea0003800200 */
.L_x_24644:
[----:B------:R-:W-:-:S04]  /*6f30*/  SHF.R.U32.HI R3, RZ, 0x18, R17 ;  /* 0x00000018ff037819 */ /* 0x000fc80000011611 */
[----:B------:R-:W-:-:S05]  /*6f40*/  LOP3.LUT R3, R0, 0x80, R3, 0xf8, !PT ;  /* 0x0000008000037812 */ /* 0x000fca00078ef803 */
[----:B------:R3:W-:Y:S01]  /*6f50*/  STG.E.U8 desc[UR36][R8.64], R3 ;  /* 0x0000000308007986 */ /* 0x0007e2000c101124 */
[----:B------:R-:W-:Y:S05]  /*6f60*/  BRA `(.L_x_24617) ;  /* 0x00000000000c7947 */ /* 0x000fea0003800000 */
.L_x_24638:
[----:B------:R-:W0:Y:S02]  /*6f70*/  I2F.S8 R0, R17 ;  /* 0x0000001100007306 */ /* 0x000e240000001400 */
[----:B0-----:R-:W-:-:S05]  /*6f80*/  F2FP.BF16.F32.PACK_AB R0, RZ, R0 ;  /* 0x00000000ff00723e */ /* 0x001fca00000010ff */
[----:B------:R0:W-:Y:S02]  /*6f90*/  STG.E.U16 desc[UR36][R8.64], R0 ;  /* 0x0000000008007986 */ /* 0x0001e4000c101524 */
.L_x_24617:
[----:B------:R-:W-:-:S07]  /*6fa0*/  VIADD R25, R25, 0x80 ;  /* 0x0000008019197836 */ /* 0x000fce0000000000 */
.L_x_24576:
[----:B------:R-:W-:Y:S05]  /*6fb0*/  BSYNC.RECONVERGENT B7 ;  /* 0x0000000000077941 */ /* 0x000fea0003800200 */
.L_x_24537:
        /* <DEDUP_REMOVED lines=21> */
.L_x_24650:
[----:B-1----:R-:W-:Y:S01]  /*7110*/  STG.E.U8 desc[UR36][R2.64], R18 ;  /* 0x0000001202007986 */ /* 0x002fe2000c101124 */
[----:B------:R-:W-:Y:S05]  /*7120*/  EXIT ;  /* 0x000000000000794d */ /* 0x000fea0003800000 */
.L_x_24649:
        /* <DEDUP_REMOVED lines=12> */
.L_x_24653:
[----:B-1----:R-:W-:-:S04]  /*71f0*/  LOP3.LUT R18, R18, 0xffff, RZ, 0xc0, !PT ;  /* 0x0000ffff12127812 */ /* 0x002fc800078ec0ff */
[----:B------:R-:W-:-:S05]  /*7200*/  PRMT R5, R18, 0x8880, RZ ;  /* 0x0000888012057816 */ /* 0x000fca00000000ff */
[----:B------:R-:W-:Y:S01]  /*7210*/  STG.E desc[UR36][R2.64], R5 ;  /* 0x0000000502007986 */ /* 0x000fe2000c101924 */
[----:B------:R-:W-:Y:S05]  /*7220*/  EXIT ;  /* 0x000000000000794d */ /* 0x000fea0003800000 */
.L_x_24652:
[----:B-1----:R-:W-:-:S04]  /*7230*/  PRMT R5, R18, 0x8880, RZ ;  /* 0x0000888012057816 */ /* 0x002fc800000000ff */
[----:B------:R-:W-:-:S05]  /*7240*/  PRMT R5, R5, 0x7710, RZ ;  /* 0x0000771005057816 */ /* 0x000fca00000000ff */
[----:B------:R-:W-:Y:S01]  /*7250*/  STG.E.U16 desc[UR36][R2.64], R5 ;  /* 0x0000000502007986 */ /* 0x000fe2000c101524 */
[----:B------:R-:W-:Y:S05]  /*7260*/  EXIT ;  /* 0x000000000000794d */ /* 0x000fea0003800000 */
.L_x_24648:
        /* <DEDUP_REMOVED lines=9> */
.L_x_24655:
[----:B-1----:R-:W0:Y:S02]  /*7300*/  I2F.S8 R0, R18 ;  /* 0x0000001200007306 */ /* 0x002e240000001400 */
[----:B0-----:R-:W-:-:S05]  /*7310*/  F2FP.F16.F32.PACK_AB R0, RZ, R0 ;  /* 0x00000000ff00723e */ /* 0x001fca00000000ff */
[----:B------:R-:W-:Y:S01]  /*7320*/  STG.E.U16 desc[UR36][R2.64], R0 ;  /* 0x0000000002007986 */ /* 0x000fe2000c101524 */
[----:B------:R-:W-:Y:S05]  /*7330*/  EXIT ;  /* 0x000000000000794d */ /* 0x000fea0003800000 */
.L_x_24654:
        /* <DEDUP_REMOVED lines=10> */
.L_x_24657:
[----:B-1----:R-:W0:Y:S02]  /*73e0*/  I2F.S8 R18, R18 ;  /* 0x0000001200127306 */ /* 0x002e240000001400 */
[----:B0-----:R-:W-:-:S04]  /*73f0*/  F2FP.F16.F32.PACK_AB R5, RZ, R18 ;  /* 0x00000012ff05723e */ /* 0x001fc800000000ff */
[----:B------:R-:W-:-:S05]  /*7400*/  PRMT R5, R5, 0x5410, RZ ;  /* 0x0000541005057816 */ /* 0x000fca00000000ff */
[----:B------:R-:W-:Y:S01]  /*7410*/  STG.E desc[UR36][R2.64], R5 ;  /* 0x0000000502007986 */ /* 0x000fe2000c101924 */
[----:B------:R-:W-:Y:S05]  /*7420*/  EXIT ;  /* 0x000000000000794d */ /* 0x000fea0003800000 */
.L_x_24656:
[----:B-1----:R-:W-:-:S04]  /*7430*/  PRMT R4, R18, 0x8880, RZ ;  /* 0x0000888012047816 */ /* 0x002fc800000000ff */
[----:B------:R-:W-:-:S06]  /*7440*/  PRMT R4, R4, 0x7710, RZ ;  /* 0x0000771004047816 */ /* 0x000fcc00000000ff */
[----:B------:R-:W0:Y:S02]  /*7450*/  I2F.F64.S16 R4, R4 ;  /* 0x0000000400047312 */ /* 0x000e240000101c00 */
[----:B0-----:R-:W-:Y:S01]  /*7460*/  STG.E.64 desc[UR36][R2.64], R4 ;  /* 0x0000000402007986 */ /* 0x001fe2000c101b24 */
[----:B------:R-:W-:Y:S05]  /*7470*/  EXIT ;  /* 0x000000000000794d */ /* 0x000fea0003800000 */
.L_x_24647:
        /* <DEDUP_REMOVED lines=14> */
.L_x_24661:
        /* <DEDUP_REMOVED lines=18> */
.L_x_24664:
[----:B------:R-:W-:-:S04]  /*7680*/  SHF.R.U32.HI R5, RZ, 0x18, R5 ;  /* 0x00000018ff057819 */ /* 0x000fc80000011605 */
[----:B------:R-:W-:-:S07]  /*7690*/  LOP3.LUT R0, R0, 0x80, R5, 0xf8, !PT ;  /* 0x0000008000007812 */ /* 0x000fce00078ef805 */
.L_x_24663:
[----:B------:R-:W-:Y:S05]  /*76a0*/  BSYNC.RECONVERGENT B0 ;  /* 0x0000000000007941 */ /* 0x000fea0003800200 */
.L_x_24662:
[----:B------:R-:W-:Y:S01]  /*76b0*/  STG.E.U8 desc[UR36][R2.64], R0 ;  /* 0x0000000002007986 */ /* 0x000fe2000c101124 */
[----:B------:R-:W-:Y:S05]  /*76c0*/  EXIT ;  /* 0x000000000000794d */ /* 0x000fea0003800000 */
.L_x_24660:
        /* <DEDUP_REMOVED lines=18> */
.L_x_24667:
[----:B------:R-:W-:-:S04]  /*77f0*/  SHF.R.U32.HI R5, RZ, 0x18, R5 ;  /* 0x00000018ff057819 */ /* 0x000fc80000011605 */
[----:B------:R-:W-:-:S07]  /*7800*/  LOP3.LUT R0, R0, 0x80, R5, 0xf8, !PT ;  /* 0x0000008000007812 */ /* 0x000fce00078ef805 */
.L_x_24666:
[----:B------:R-:W-:Y:S05]  /*7810*/  BSYNC.RECONVERGENT B0 ;  /* 0x0000000000007941 */ /* 0x000fea0003800200 */
.L_x_24665:
[----:B------:R-:W-:Y:S01]  /*7820*/  STG.E.U8 desc[UR36][R2.64], R0 ;  /* 0x0000000002007986 */ /* 0x000fe2000c101124 */
[----:B------:R-:W-:Y:S05]  /*7830*/  EXIT ;  /* 0x000000000000794d */ /* 0x000fea0003800000 */
.L_x_24659:
        /* <DEDUP_REMOVED lines=22> */
.L_x_24669:
[----:B-1----:R-:W-:-:S04]  /*79a0*/  LOP3.LUT R18, R18, 0xffff, RZ, 0xc0, !PT ;  /* 0x0000ffff12127812 */ /* 0x002fc800078ec0ff */
[----:B------:R-:W-:-:S05]  /*79b0*/  PRMT R18, R18, 0x8880, RZ ;  /* 0x0000888012127816 */ /* 0x000fca00000000ff */
[----:B------:R-:W-:-:S05]  /*79c0*/  IMAD.MOV.U32 R4, RZ, RZ, R18 ;  /* 0x000000ffff047224 */ /* 0x000fca00078e0012 */
[----:B------:R-:W-:-:S05]  /*79d0*/  SHF.R.S32.HI R5, RZ, 0x1f, R4 ;  /* 0x0000001fff057819 */ /* 0x000fca0000011404 */
[----:B------:R-:W-:Y:S01]  /*79e0*/  STG.E.64 desc[UR36][R2.64], R4 ;  /* 0x0000000402007986 */ /* 0x000fe2000c101b24 */
[----:B------:R-:W-:Y:S05]  /*79f0*/  EXIT ;  /* 0x000000000000794d */ /* 0x000fea0003800000 */
.L_x_24668:
[----:B-1----:R-:W-:-:S04]  /*7a00*/  LOP3.LUT R18, R18, 0xffff, RZ, 0xc0, !PT ;  /* 0x0000ffff12127812 */ /* 0x002fc800078ec0ff */
[----:B------:R-:W-:-:S05]  /*7a10*/  PRMT R5, R18, 0x8880, RZ ;  /* 0x0000888012057816 */ /* 0x000fca00000000ff */
[----:B------:R-:W-:Y:S01]  /*7a20*/  STG.E desc[UR36][R2.64], R5 ;  /* 0x0000000502007986 */ /* 0x000fe2000c101924 */
[----:B------:R-:W-:Y:S05]  /*7a30*/  EXIT ;  /* 0x000000000000794d */ /* 0x000fea0003800000 */
.L_x_24658:
        /* <DEDUP_REMOVED lines=10> */
.L_x_24671:
[----:B-1----:R-:W-:Y:S02]  /*7ae0*/  PRMT R4, R18, 0x8880, RZ ;  /* 0x0000888012047816 */ /* 0x002fe400000000ff */
[----:B------:R-:W-:Y:S02]  /*7af0*/  CS2R R6, SRZ ;  /* 0x0000000000067805 */ /* 0x000fe4000001ff00 */
[----:B------:R-:W-:-:S06]  /*7b00*/  PRMT R4, R4, 0x7710, RZ ;  /* 0x0000771004047816 */ /* 0x000fcc00000000ff */
[----:B------:R-:W0:Y:S02]  /*7b10*/  I2F.F64.S16 R4, R4 ;  /* 0x0000000400047312 */ /* 0x000e240000101c00 */
[----:B0-----:R-:W-:Y:S01]  /*7b20*/  STG.E.128 desc[UR36][R2.64], R4 ;  /* 0x0000000402007986 */ /* 0x001fe2000c101d24 */
[----:B------:R-:W-:Y:S05]  /*7b30*/  EXIT ;  /* 0x000000000000794d */ /* 0x000fea0003800000 */
.L_x_24670:
[----:B------:R-:W-:-:S13]  /*7b40*/  ISETP.NE.AND P0, PT, R0, 0xf, PT ;  /* 0x0000000f0000780c */ /* 0x000fda0003f05270 */
[----:B------:R-:W-:Y:S05]  /*7b50*/  @!P0 BRA `(.L_x_24672) ;  /* 0x0000000000e88947 */ /* 0x000fea0003800000 */
[----:B------:R-:W-:-:S13]  /*7b60*/  ISETP.NE.AND P0, PT, R0, 0x17, PT ;  /* 0x000000170000780c */ /* 0x000fda0003f05270 */
[----:B------:R-:W-:Y:S05]  /*7b70*/  @!P0 BRA `(.L_x_24673) ;  /* 0x0000000000908947 */ /* 0x000fea0003800000 */
[----:B------:R-:W-:-:S13]  /*7b80*/  ISETP.NE.AND P0, PT, R0, 0x18, PT ;  /* 0x000000180000780c */ /* 0x000fda0003f05270 */
[----:B------:R-:W-:Y:S05]  /*7b90*/  @!P0 BRA `(.L_x_24674) ;  /* 0x0000000000448947 */ /* 0x000fea0003800000 */
.L_x_24651:
        /* <DEDUP_REMOVED lines=16> */
.L_x_24675:
[----:B------:R-:W-:Y:S05]  /*7ca0*/  EXIT ;  /* 0x000000000000794d */ /* 0x000fea0003800000 */
.L_x_24674:
        /* <DEDUP_REMOVED lines=13> */
.L_x_24677:
[----:B------:R-:W-:Y:S05]  /*7d80*/  BSYNC.RECONVERGENT B0 ;  /* 0x0000000000007941 */ /* 0x000fea0003800200 */
.L_x_24676:
[----:B------:R-:W-:-:S05]  /*7d90*/  LOP3.LUT R5, R0, 0x80, R5, 0xf8, !PT ;  /* 0x0000008000057812 */ /* 0x000fca00078ef805 */
[----:B------:R-:W-:Y:S01]  /*7da0*/  STG.E.U8 desc[UR36][R2.64], R5 ;  /* 0x0000000502007986 */ /* 0x000fe2000c101124 */
[----:B------:R-:W-:Y:S05]  /*7db0*/  EXIT ;  /* 0x000000000000794d */ /* 0x000fea0003800000 */
.L_x_24673:
        /* <DEDUP_REMOVED lines=12> */
.L_x_24679:
[----:B------:R-:W-:Y:S01]  /*7e80*/  IMAD.MOV.U32 R0, RZ, RZ, 0x7f ;  /* 0x0000007fff007424 */ /* 0x000fe200078e00ff */
[----:B------:R-:W-:-:S04]  /*7e90*/  ISETP.GT.U32.AND P0, PT, R4, 0x7f800000, PT ;  /* 0x7f8000000400780c */ /* 0x000fc80003f04070 */
[----:B------:R-:W-:-:S09]  /*7ea0*/  SEL R0, R0, 0x7c, P0 ;  /* 0x0000007c00007807 */ /* 0x000fd20000000000 */
.L_x_24680:
[----:B------:R-:W-:Y:S05]  /*7eb0*/  BSYNC.RECONVERGENT B0 ;  /* 0x0000000000007941 */ /* 0x000fea0003800200 */
.L_x_24678:
[----:B------:R-:W-:-:S04]  /*7ec0*/  SHF.R.U32.HI R5, RZ, 0x18, R5 ;  /* 0x00000018ff057819 */ /* 0x000fc80000011605 */
[----:B------:R-:W-:-:S05]  /*7ed0*/  LOP3.LUT R5, R0, 0x80, R5, 0xf8, !PT ;  /* 0x0000008000057812 */ /* 0x000fca00078ef805 */
[----:B------:R-:W-:Y:S01]  /*7ee0*/  STG.E.U8 desc[UR36][R2.64], R5 ;  /* 0x0000000502007986 */ /* 0x000fe2000c101124 */
[----:B------:R-:W-:Y:S05]  /*7ef0*/  EXIT ;  /* 0x000000000000794d */ /* 0x000fea0003800000 */
.L_x_24672:
[----:B-1----:R-:W0:Y:S02]  /*7f00*/  I2F.S8 R0, R18 ;  /* 0x0000001200007306 */ /* 0x002e240000001400 */
[----:B0-----:R-:W-:-:S05]  /*7f10*/  F2FP.BF16.F32.PACK_AB R0, RZ, R0 ;  /* 0x00000000ff00723e */ /* 0x001fca00000010ff */
[----:B------:R-:W-:Y:S01]  /*7f20*/  STG.E.U16 desc[UR36][R2.64], R0 ;  /* 0x0000000002007986 */ /* 0x000fe2000c101524 */
[----:B------:R-:W-:Y:S05]  /*7f30*/  EXIT ;  /* 0x000000000000794d */ /* 0x000fea0003800000 */
        .weak           $__internal_36_$__cuda_sm20_rem_s16
        .type           $__internal_36_$__cuda_sm20_rem_s16,@function
        .size           $__internal_36_$__cuda_sm20_rem_s16,(.L_x_54688 - $__internal_36_$__cuda_sm20_rem_s16)
$__internal_36_$__cuda_sm20_rem_s16:
        /* <DEDUP_REMOVED lines=26> */
[----:B------:R-:W-:Y:S05]  /*80e0*/  RET.REL.NODEC R4 `(_ZN2at6native27unrolled_elementwise_kernelINS0_13AUnaryFunctorIaaaZZZNS0_16fmod_kernel_cudaERNS_18TensorIteratorBaseEENKUlvE_clEvENKUlvE0_clEvEUlaaE_EESt5arrayIPcLm2EELi4E23TrivialOffsetCalculatorILi1EjESD_NS0_6memory12LoadWithCastILi1EEENSE_13StoreWithCastILi1EEEEEviT_T0_T2_T3_T4_T5_) ;  /* 0xffffff7c04c47950 */ /* 0x000fea0003c3ffff */
.L_x_24681:
        /* <DEDUP_REMOVED lines=9> */
.L_x_54688:


//--------------------- .text._ZN2at6native18elementwise_kernelILi128ELi4EZNS0_22gpu_kernel_impl_nocastINS0_13AUnaryFunctorIaaaZZZNS0_16fmod_kernel_cudaERNS_18TensorIteratorBaseEENKUlvE_clEvENKUlvE0_clEvEUlaaE_EEEEvS5_RKT_EUliE_EEviT1_ --------------------------
	.section	.text._ZN2at6native18elementwise_kernelILi128ELi4EZNS0_22gpu_kernel_impl_nocastINS0_13AUnaryFunctorIaaaZZZNS0_16fmod_kernel_cudaERNS_18TensorIteratorBaseEENKUlvE_clEvENKUlvE0_clEvEUlaaE_EEEEvS5_RKT_EUliE_EEviT1_,"ax",@progbits
	.align	128
        .global         _ZN2at6native18elementwise_kernelILi128ELi4EZNS0_22gpu_kernel_impl_nocastINS0_13AUnaryFunctorIaaaZZZNS0_16fmod_kernel_cudaERNS_18TensorIteratorBaseEENKUlvE_clEvENKUlvE0_clEvEUlaaE_EEEEvS5_RKT_EUliE_EEviT1_
        .type           _ZN2at6native18elementwise_kernelILi128ELi4EZNS0_22gpu_kernel_impl_nocastINS0_13AUnaryFunctorIaaaZZZNS0_16fmod_kernel_cudaERNS_18TensorIteratorBaseEENKUlvE_clEvENKUlvE0_clEvEUlaaE_EEEEvS5_RKT_EUliE_EEviT1_,@function
        .size           _ZN2at6native18elementwise_kernelILi128ELi4EZNS0_22gpu_kernel_impl_nocastINS0_13AUnaryFunctorIaaaZZZNS0_16fmod_kernel_cudaERNS_18TensorIteratorBaseEENKUlvE_clEvENKUlvE0_clEvEUlaaE_EEEEvS5_RKT_EUliE_EEviT1_,(.L_x_54689 - _ZN2at6native18elementwise_kernelILi128ELi4EZNS0_22gpu_kernel_impl_nocastINS0_13AUnaryFunctorIaaaZZZNS0_16fmod_kernel_cudaERNS_18TensorIteratorBaseEENKUlvE_clEvENKUlvE0_clEvEUlaaE_EEEEvS5_RKT_EUliE_EEviT1_)
        .other          _ZN2at6native18elementwise_kernelILi128ELi4EZNS0_22gpu_kernel_impl_nocastINS0_13AUnaryFunctorIaaaZZZNS0_16fmod_kernel_cudaERNS_18TensorIteratorBaseEENKUlvE_clEvENKUlvE0_clEvEUlaaE_EEEEvS5_RKT_EUliE_EEviT1_,@"STO_CUDA_ENTRY STV_DEFAULT"
_ZN2at6native18elementwise_kernelILi128ELi4EZNS0_22gpu_kernel_impl_nocastINS0_13AUnaryFunctorIaaaZZZNS0_16fmod_kernel_cudaERNS_18TensorIteratorBaseEENKUlvE_clEvENKUlvE0_clEvEUlaaE_EEEEvS5_RKT_EUliE_EEviT1_:
.text._ZN2at6native18elementwise_kernelILi128ELi4EZNS0_22gpu_kernel_impl_nocastINS0_13AUnaryFunctorIaaaZZZNS0_16fmod_kernel_cudaERNS_18TensorIteratorBaseEENKUlvE_clEvENKUlvE0_clEvEUlaaE_EEEEvS5_RKT_EUliE_EEviT1_:
        /* <DEDUP_REMOVED lines=18> */
[----:B-----5:R-:W-:Y:S05]  /*0120*/  CALL.REL.NOINC `($__internal_37_$__cuda_sm20_rem_s16) ;  /* 0x0000005000647944 */ /* 0x020fea0003c00000 */
[----:B------:R-:W0:Y:S01]  /*0130*/  LDC.64 R4, c[0x0][0x580] ;  /* 0x00016000ff047b82 */ /* 0x000e220000000a00 */
[----:B------:R-:W-:Y:S01]  /*0140*/  IADD3 R3, PT, PT, R3, 0x80, RZ ;  /* 0x0000008003037810 */ /* 0x000fe20007ffe0ff */
[----:B0-----:R0:W-:Y:S06]  /*0150*/  STG.E.U8 desc[UR6][R4.64], R7 ;  /* 0x0000000704007986 */ /* 0x0011ec000c101106 */
.L_x_24684:
[----:B------:R-:W-:Y:S05]  /*0160*/  BSYNC.RECONVERGENT B0 ;  /* 0x0000000000007941 */ /* 0x000fea0003800200 */
.L_x_24683:
        /* <DEDUP_REMOVED lines=13> */
.L_x_24686:
[----:B------:R-:W-:Y:S05]  /*0240*/  BSYNC.RECONVERGENT B0 ;  /* 0x0000000000007941 */ /* 0x000fea0003800200 */
.L_x_24685:
        /* <DEDUP_REMOVED lines=13> */
.L_x_24688:
[----:B------:R-:W-:Y:S05]  /*0320*/  BSYNC.RECONVERGENT B0 ;  /* 0x0000000000007941 */ /* 0x000fea0003800200 */
.L_x_24687:
[----:B------:R-:W3:Y:S02]  /*0330*/  LDCU UR4, c[0x0][0x380] ;  /* 0x00007000ff0477ac */ /* 0x000ee40008000800 */
[----:B---3--:R-:W-:-:S13]  /*0340*/  ISETP.GE.AND P0, PT, R3, UR4, PT ;  /* 0x0000000403007c0c */ /* 0x008fda000bf06270 */
[----:B------:R-:W-:Y:S05]  /*0350*/  @P0 EXIT ;  /* 0x000000000000094d */ /* 0x000fea0003800000 */
[----:B------:R-:W3:Y:S02]  /*0360*/  LDC.64 R2, c[0x0][0x588] ;  /* 0x00016200ff027b82 */ /* 0x000ee40000000a00 */
[----:B---3--:R3:W5:Y:S01]  /*0370*/  LDG.E.S8 R6, desc[UR6][R2.64] ;  /* 0x0000000602067981 */ /* 0x008762000c1e1300 */
[----:B------:R-:W0:Y:S01]  /*0380*/  LDCU.S8 UR4, c[0x0][0x591] ;  /* 0x0000b220ff0477ac */ /* 0x000e220008000200 */
[----:B------:R-:W-:Y:S01]  /*0390*/  MOV R8, 0x3c0 ;  /* 0x000003c000087802 */ /* 0x000fe20000000f00 */
[----:B0123--:R-:W-:-:S07]  /*03a0*/  IMAD.U32 R7, RZ, RZ, UR4 ;  /* 0x00000004ff077e24 */ /* 0x00ffce000f8e00ff */
[----:B-----5:R-:W-:Y:S05]  /*03b0*/  CALL.REL.NOINC `($__internal_37_$__cuda_sm20_rem_s16) ;  /* 0x0000004c00c07944 */ /* 0x020fea0003c00000 */
[----:B------:R-:W0:Y:S02]  /*03c0*/  LDC.64 R2, c[0x0][0x580] ;  /* 0x00016000ff027b82 */ /* 0x000e240000000a00 */
[----:B0-----:R-:W-:Y:S01]  /*03d0*/  STG.E.U8 desc[UR6][R2.64], R7 ;  /* 0x0000000702007986 */ /* 0x001fe2000c101106 */
[----:B------:R-:W-:Y:S05]  /*03e0*/  EXIT ;  /* 0x000000000000794d */ /* 0x000fea0003800000 */
.L_x_24682:
        /* <DEDUP_REMOVED lines=305> */
.L_x_24691:
        /* <DEDUP_REMOVED lines=9> */
[----:B-----5:R-:W-:Y:S05]  /*1790*/  CALL.REL.NOINC `($__internal_37_$__cuda_sm20_rem_s16) ;  /* 0x0000003800c87944 */ /* 0x020fea0003c00000 */
[----:B------:R0:W-:Y:S01]  /*17a0*/  STG.E.U8 desc[UR6][R4.64], R7 ;  /* 0x0000000704007986 */ /* 0x0001e2000c101106 */
[----:B------:R-:W-:-:S07]  /*17b0*/  IADD3 R3, PT, PT, R3, 0x80, RZ ;  /* 0x0000008003037810 */ /* 0x000fce0007ffe0ff */
.L_x_24690:
[----:B------:R-:W-:Y:S05]  /*17c0*/  BSYNC.RECONVERGENT B0 ;  /* 0x0000000000007941 */ /* 0x000fea0003800200 */
.L_x_24689:
        /* <DEDUP_REMOVED lines=302> */
.L_x_24694:
        /* <DEDUP_REMOVED lines=9> */
[----:B-----5:R-:W-:Y:S05]  /*2b40*/  CALL.REL.NOINC `($__internal_37_$__cuda_sm20_rem_s16) ;  /* 0x0000002400dc7944 */ /* 0x020fea0003c00000 */
[----:B------:R1:W-:Y:S01]  /*2b50*/  STG.E.U8 desc[UR6][R4.64], R7 ;  /* 0x0000000704007986 */ /* 0x0003e2000c101106 */
[----:B------:R-:W-:-:S07]  /*2b60*/  VIADD R3, R3, 0x80 ;  /* 0x0000008003037836 */ /* 0x000fce0000000000 */
.L_x_24693:
[----:B------:R-:W-:Y:S05]  /*2b70*/  BSYNC.RECONVERGENT B0 ;  /* 0x0000000000007941 */ /* 0x000fea0003800200 */
.L_x_24692:
        /* <DEDUP_REMOVED lines=302> */
.L_x_24697:
        /* <DEDUP_REMOVED lines=11> */
[----:B------:R-:W-:-:S07]  /*3f10*/  IADD3 R3, PT, PT, R3, 0x80, RZ ;  /* 0x0000008003037810 */ /* 0x000fce0007ffe0ff */
.L_x_24696:
[----:B------:R-:W-:Y:S05]  /*3f20*/  BSYNC.RECONVERGENT B0 ;  /* 0x0000000000007941 */ /* 0x000fea0003800200 */
.L_x_24695:
        /* <DEDUP_REMOVED lines=301> */
.L_x_24698:
        /* <DEDUP_REMOVED lines=10> */
[----:B------:R-:W-:Y:S01]  /*52a0*/  STG.E.U8 desc[UR6][R2.64], R7 ;  /* 0x0000000702007986 */ /* 0x000fe2000c101106 */
[----:B------:R-:W-:Y:S05]  /*52b0*/  EXIT ;  /* 0x000000000000794d */ /* 0x000fea0003800000 */
        .weak           $__internal_37_$__cuda_sm20_rem_s16
        .type           $__internal_37_$__cuda_sm20_rem_s16,@function
        .size           $__internal_37_$__cuda_sm20_rem_s16,(.L_x_54689 - $__internal_37_$__cuda_sm20_rem_s16)
$__internal_37_$__cuda_sm20_rem_s16:
        /* <DEDUP_REMOVED lines=20> */
[----:B0-----:R-:W-:Y:S01]  /*5400*/  LOP3.LUT R10, R9, 0xffff, RZ, 0xc0, !PT ;  /* 0x0000ffff090a7812 */ /* 0x001fe200078ec0ff */
[----:B------:R-:W-:-:S04]  /*5410*/  HFMA2 R9, -RZ, RZ, 0, 0 ;  /* 0x00000000ff097431 */ /* 0x000fc800000001ff */
[----:B------:R-:W-:-:S05]  /*5420*/  IMAD R10, R10, R12, R13 ;  /* 0x0000000c0a0a7224 */ /* 0x000fca00078e020d */
[----:B------:R-:W-:-:S04]  /*5430*/  LOP3.LUT R10, R11, R10, RZ, 0x3c, !PT ;  /* 0x0000000a0b0a7212 */ /* 0x000fc800078e3cff */
[----:B------:R-:W-:Y:S02]  /*5440*/  IADD3 R7, PT, PT, R7, R10, RZ ;  /* 0x0000000a07077210 */ /* 0x000fe40007ffe0ff */
[----:B------:R-:W-:Y:S01]  /*5450*/  @!P0 MOV R7, 0xffffffff ;  /* 0xffffffff00078802 */ /* 0x000fe20000000f00 */
[----:B------:R-:W-:Y:S06]  /*5460*/  RET.REL.NODEC R8 `(_ZN2at6native18elementwise_kernelILi128ELi4EZNS0_22gpu_kernel_impl_nocastINS0_13AUnaryFunctorIaaaZZZNS0_16fmod_kernel_cudaERNS_18TensorIteratorBaseEENKUlvE_clEvENKUlvE0_clEvEUlaaE_EEEEvS5_RKT_EUliE_EEviT1_) ;  /* 0xffffffa808e47950 */ /* 0x000fec0003c3ffff */
.L_x_24699:
        /* <DEDUP_REMOVED lines=9> */
.L_x_54689:


//--------------------- .text._ZN2at6native27unrolled_elementwise_kernelINS0_13AUnaryFunctorIaaaZZZNS0_16fmod_kernel_cudaERNS_18TensorIteratorBaseEENKUlvE_clEvENKUlvE0_clEvEUlaaE_EESt5arrayIPcLm2EELi4E23TrivialOffsetCalculatorILi1EjESD_NS0_6memory15LoadWithoutCastENSE_16StoreWithoutCastEEEviT_T0_T2_T3_T4_T5_ --------------------------
	.section	.text._ZN2at6native27unrolled_elementwise_kernelINS0_13AUnaryFunctorIaaaZZZNS0_16fmod_kernel_cudaERNS_18TensorIteratorBaseEENKUlvE_clEvENKUlvE0_clEvEUlaaE_EESt5arrayIPcLm2EELi4E23TrivialOffsetCalculatorILi1EjESD_NS0_6memory15LoadWithoutCastENSE_16StoreWithoutCastEEEviT_T0_T2_T3_T4_T5_,"ax",@progbits
	.align	128
        .global         _ZN2at6native27unrolled_elementwise_kernelINS0_13AUnaryFunctorIaaaZZZNS0_16fmod_kernel_cudaERNS_18TensorIteratorBaseEENKUlvE_clEvENKUlvE0_clEvEUlaaE_EESt5arrayIPcLm2EELi4E23TrivialOffsetCalculatorILi1EjESD_NS0_6memory15LoadWithoutCastENSE_16StoreWithoutCastEEEviT_T0_T2_T3_T4_T5_
        .type           _ZN2at6native27unrolled_elementwise_kernelINS0_13AUnaryFunctorIaaaZZZNS0_16fmod_kernel_cudaERNS_18TensorIteratorBaseEENKUlvE_clEvENKUlvE0_clEvEUlaaE_EESt5arrayIPcLm2EELi4E23TrivialOffsetCalculatorILi1EjESD_NS0_6memory15LoadWithoutCastENSE_16StoreWithoutCastEEEviT_T0_T2_T3_T4_T5_,@function
        .size           _ZN2at6native27unrolled_elementwise_kernelINS0_13AUnaryFunctorIaaaZZZNS0_16fmod_kernel_cudaERNS_18TensorIteratorBaseEENKUlvE_clEvENKUlvE0_clEvEUlaaE_EESt5arrayIPcLm2EELi4E23TrivialOffsetCalculatorILi1EjESD_NS0_6memory15LoadWithoutCastENSE_16StoreWithoutCastEEEviT_T0_T2_T3_T4_T5_,(.L_x_54690 - _ZN2at6native27unrolled_elementwise_kernelINS0_13AUnaryFunctorIaaaZZZNS0_16fmod_kernel_cudaERNS_18TensorIteratorBaseEENKUlvE_clEvENKUlvE0_clEvEUlaaE_EESt5arrayIPcLm2EELi4E23TrivialOffsetCalculatorILi1EjESD_NS0_6memory15LoadWithoutCastENSE_16StoreWithoutCastEEEviT_T0_T2_T3_T4_T5_)
        .other          _ZN2at6native27unrolled_elementwise_kernelINS0_13AUnaryFunctorIaaaZZZNS0_16fmod_kernel_cudaERNS_18TensorIteratorBaseEENKUlvE_clEvENKUlvE0_clEvEUlaaE_EESt5arrayIPcLm2EELi4E23TrivialOffsetCalculatorILi1EjESD_NS0_6memory15LoadWithoutCastENSE_16StoreWithoutCastEEEviT_T0_T2_T3_T4_T5_,@"STO_CUDA_ENTRY STV_DEFAULT"
_ZN2at6native27unrolled_elementwise_kernelINS0_13AUnaryFunctorIaaaZZZNS0_16fmod_kernel_cudaERNS_18TensorIteratorBaseEENKUlvE_clEvENKUlvE0_clEvEUlaaE_EESt5arrayIPcLm2EELi4E23TrivialOffsetCalculatorILi1EjESD_NS0_6memory15LoadWithoutCastENSE_16StoreWithoutCastEEEviT_T0_T2_T3_T4_T5_:
.text._ZN2at6native27unrolled_elementwise_kernelINS0_13AUnaryFunctorIaaaZZZNS0_16fmod_kernel_cudaERNS_18TensorIteratorBaseEENKUlvE_clEvENKUlvE0_clEvEUlaaE_EESt5arrayIPcLm2EELi4E23TrivialOffsetCalculatorILi1EjESD_NS0_6memory15LoadWithoutCastENSE_16StoreWithoutCastEEEviT_T0_T2_T3_T4_T5_:
        /* <DEDUP_REMOVED lines=46> */
[----:B------:R-:W-:Y:S05]  /*02e0*/  CALL.REL.NOINC `($__internal_38_$__cuda_sm20_rem_s16) ;  /* 0x00000004001c7944 */ /* 0x000fea0003c00000 */
[----:B------:R-:W-:-:S07]  /*02f0*/  IMAD.MOV.U32 R8, RZ, RZ, R11 ;  /* 0x000000ffff087224 */ /* 0x000fce00078e000b */
.L_x_24701:
[----:B0-----:R-:W-:Y:S05]  /*0300*/  BSYNC.RECONVERGENT B0 ;  /* 0x0000000000007941 */ /* 0x001fea0003800200 */
.L_x_24700:
        /* <DEDUP_REMOVED lines=8> */
[----:B------:R-:W-:Y:S05]  /*0390*/  CALL.REL.NOINC `($__internal_38_$__cuda_sm20_rem_s16) ;  /* 0x0000000000f07944 */ /* 0x000fea0003c00000 */
[----:B------:R-:W-:-:S07]  /*03a0*/  IMAD.MOV.U32 R4, RZ, RZ, R11 ;  /* 0x000000ffff047224 */ /* 0x000fce00078e000b */
.L_x_24703:
[----:B------:R-:W-:Y:S05]  /*03b0*/  BSYNC.RECONVERGENT B0 ;  /* 0x0000000000007941 */ /* 0x000fea0003800200 */
.L_x_24702:
        /* <DEDUP_REMOVED lines=10> */
.L_x_24705:
[----:B------:R-:W-:Y:S05]  /*0460*/  BSYNC.RECONVERGENT B0 ;  /* 0x0000000000007941 */ /* 0x000fea0003800200 */
.L_x_24704:
        /* <DEDUP_REMOVED lines=8> */
[----:B------:R-:W-:Y:S05]  /*04f0*/  CALL.REL.NOINC `($__internal_38_$__cuda_sm20_rem_s16) ;  /* 0x0000000000987944 */ /* 0x000fea0003c00000 */
.L_x_24707:
[----:B------:R-:W-:Y:S05]  /*0500*/  BSYNC.RECONVERGENT B0 ;  /* 0x0000000000007941 */ /* 0x000fea0003800200 */
.L_x_24706:
        /* <DEDUP_REMOVED lines=19> */
.L_x_24710:
[----:B------:R-:W-:Y:S05]  /*0640*/  BSYNC.RELIABLE B1 ;  /* 0x0000000000017941 */ /* 0x000fea0003800100 */
.L_x_24709:
[----:B------:R-:W-:-:S13]  /*0650*/  ISETP.GE.AND P0, PT, R3, R2, PT ;  /* 0x000000020300720c */ /* 0x000fda0003f06270 */
[----:B------:R-:W1:Y:S01]  /*0660*/  @!P0 LDC.64 R8, c[0x0][0x388] ;  /* 0x0000e200ff088b82 */ /* 0x000e620000000a00 */
[----:B0-----:R-:W-:Y:S02]  /*0670*/  @!P0 IMAD R7, R0, 0x200, R3 ;  /* 0x0000020000078824 */ /* 0x001fe400078e0203 */
[----:B------:R-:W-:-:S03]  /*0680*/  @!P0 VIADD R3, R3, 0x80 ;  /* 0x0000008003038836 */ /* 0x000fc60000000000 */
[----:B-1----:R-:W-:-:S05]  /*0690*/  @!P0 IADD3 R6, P1, PT, R7, R8, RZ ;  /* 0x0000000807068210 */ /* 0x002fca0007f3e0ff */
[----:B------:R-:W-:-:S05]  /*06a0*/  @!P0 IMAD.X R7, RZ, RZ, R9, P1 ;  /* 0x000000ffff078224 */ /* 0x000fca00008e0609 */
[----:B------:R1:W-:Y:S03]  /*06b0*/  @!P0 STG.E.U8 desc[UR6][R6.64], R5 ;  /* 0x0000000506008986 */ /* 0x0003e6000c101106 */
.L_x_24711:
[----:B------:R-:W-:Y:S05]  /*06c0*/  BSYNC.RECONVERGENT B0 ;  /* 0x0000000000007941 */ /* 0x000fea0003800200 */
.L_x_24708:
        /* <DEDUP_REMOVED lines=9> */
        .weak           $__internal_38_$__cuda_sm20_rem_s16
        .type           $__internal_38_$__cuda_sm20_rem_s16,@function
        .size           $__internal_38_$__cuda_sm20_rem_s16,(.L_x_54690 - $__internal_38_$__cuda_sm20_rem_s16)
$__internal_38_$__cuda_sm20_rem_s16:
        /* <DEDUP_REMOVED lines=26> */
[----:B------:R-:W-:Y:S05]  /*0900*/  RET.REL.NODEC R12 `(_ZN2at6native27unrolled_elementwise_kernelINS0_13AUnaryFunctorIaaaZZZNS0_16fmod_kernel_cudaERNS_18TensorIteratorBaseEENKUlvE_clEvENKUlvE0_clEvEUlaaE_EESt5arrayIPcLm2EELi4E23TrivialOffsetCalculatorILi1EjESD_NS0_6memory15LoadWithoutCastENSE_16StoreWithoutCastEEEviT_T0_T2_T3_T4_T5_) ;  /* 0xfffffff40cbc7950 */ /* 0x000fea0003c3ffff */
.L_x_24712:
        /* <DEDUP_REMOVED lines=15> */
.L_x_54690:


//--------------------- .text._ZN2at6native29vectorized_elementwise_kernelILi2ENS0_13AUnaryFunctorIaaaZZZNS0_16fmod_kernel_cudaERNS_18TensorIteratorBaseEENKUlvE_clEvENKUlvE0_clEvEUlaaE_EESt5arrayIPcLm2EEEEviT0_T1_ --------------------------
	.section	.text._ZN2at6native29vectorized_elementwise_kernelILi2ENS0_13AUnaryFunctorIaaaZZZNS0_16fmod_kernel_cudaERNS_18TensorIteratorBaseEENKUlvE_clEvENKUlvE0_clEvEUlaaE_EESt5arrayIPcLm2EEEEviT0_T1_,"ax",@progbits
	.align	128
        .global         _ZN2at6native29vectorized_elementwise_kernelILi2ENS0_13AUnaryFunctorIaaaZZZNS0_16fmod_kernel_cudaERNS_18TensorIteratorBaseEENKUlvE_clEvENKUlvE0_clEvEUlaaE_EESt5arrayIPcLm2EEEEviT0_T1_
        .type           _ZN2at6native29vectorized_elementwise_kernelILi2ENS0_13AUnaryFunctorIaaaZZZNS0_16fmod_kernel_cudaERNS_18TensorIteratorBaseEENKUlvE_clEvENKUlvE0_clEvEUlaaE_EESt5arrayIPcLm2EEEEviT0_T1_,@function
        .size           _ZN2at6native29vectorized_elementwise_kernelILi2ENS0_13AUnaryFunctorIaaaZZZNS0_16fmod_kernel_cudaERNS_18TensorIteratorBaseEENKUlvE_clEvENKUlvE0_clEvEUlaaE_EESt5arrayIPcLm2EEEEviT0_T1_,(.L_x_54691 - _ZN2at6native29vectorized_elementwise_kernelILi2ENS0_13AUnaryFunctorIaaaZZZNS0_16fmod_kernel_cudaERNS_18TensorIteratorBaseEENKUlvE_clEvENKUlvE0_clEvEUlaaE_EESt5arrayIPcLm2EEEEviT0_T1_)
        .other          _ZN2at6native29vectorized_elementwise_kernelILi2ENS0_13AUnaryFunctorIaaaZZZNS0_16fmod_kernel_cudaERNS_18TensorIteratorBaseEENKUlvE_clEvENKUlvE0_clEvEUlaaE_EESt5arrayIPcLm2EEEEviT0_T1_,@"STO_CUDA_ENTRY STV_DEFAULT"
_ZN2at6native29vectorized_elementwise_kernelILi2ENS0_13AUnaryFunctorIaaaZZZNS0_16fmod_kernel_cudaERNS_18TensorIteratorBaseEENKUlvE_clEvENKUlvE0_clEvEUlaaE_EESt5arrayIPcLm2EEEEviT0_T1_:
.text._ZN2at6native29vectorized_elementwise_kernelILi2ENS0_13AUnaryFunctorIaaaZZZNS0_16fmod_kernel_cudaERNS_18TensorIteratorBaseEENKUlvE_clEvENKUlvE0_clEvEUlaaE_EESt5arrayIPcLm2EEEEviT0_T1_:
        /* <DEDUP_REMOVED lines=57> */
[----:B------:R-:W-:Y:S02]  /*0390*/  PRMT R13, RZ, 0x7610, R13 ;  /* 0x00007610ff0d7816 */ /* 0x000fe4000000000d */
[----:B------:R-:W-:Y:S02]  /*03a0*/  @!P2 IADD3.X R19, PT, PT, RZ, R19, RZ, P4, !PT ;  /* 0x00000013ff13a210 */ /* 0x000fe400027fe4ff */
        /* <DEDUP_REMOVED lines=22> */
[----:B------:R-:W-:Y:S05]  /*0510*/  CALL.REL.NOINC `($__internal_39_$__cuda_sm20_rem_s16) ;  /* 0x0000000c00707944 */ /* 0x000fea0003c00000 */
[----:B------:R-:W-:-:S07]  /*0520*/  IMAD.MOV.U32 R3, RZ, RZ, R7 ;  /* 0x000000ffff037224 */ /* 0x000fce00078e0007 */
.L_x_24715:
[----:B------:R-:W-:Y:S05]  /*0530*/  BSYNC.RECONVERGENT B0 ;  /* 0x0000000000007941 */ /* 0x000fea0003800200 */
.L_x_24714:
        /* <DEDUP_REMOVED lines=8> */
[----:B------:R-:W-:Y:S05]  /*05c0*/  CALL.REL.NOINC `($__internal_39_$__cuda_sm20_rem_s16) ;  /* 0x0000000c00447944 */ /* 0x000fea0003c00000 */
[----:B------:R-:W-:-:S07]  /*05d0*/  IMAD.MOV.U32 R9, RZ, RZ, R7 ;  /* 0x000000ffff097224 */ /* 0x000fce00078e0007 */
.L_x_24717:
[----:B------:R-:W-:Y:S05]  /*05e0*/  BSYNC.RECONVERGENT B0 ;  /* 0x0000000000007941 */ /* 0x000fea0003800200 */
.L_x_24716:
        /* <DEDUP_REMOVED lines=10> */
.L_x_24719:
[----:B------:R-:W-:Y:S05]  /*0690*/  BSYNC.RECONVERGENT B0 ;  /* 0x0000000000007941 */ /* 0x000fea0003800200 */
.L_x_24718:
        /* <DEDUP_REMOVED lines=10> */
.L_x_24721:
[----:B------:R-:W-:Y:S05]  /*0740*/  BSYNC.RECONVERGENT B0 ;  /* 0x0000000000007941 */ /* 0x000fea0003800200 */
.L_x_24720:
        /* <DEDUP_REMOVED lines=10> */
.L_x_24723:
[----:B------:R-:W-:Y:S05]  /*07f0*/  BSYNC.RECONVERGENT B0 ;  /* 0x0000000000007941 */ /* 0x000fea0003800200 */
.L_x_24722:
        /* <DEDUP_REMOVED lines=10> */
.L_x_24725:
[----:B------:R-:W-:Y:S05]  /*08a0*/  BSYNC.RECONVERGENT B0 ;  /* 0x0000000000007941 */ /* 0x000fea0003800200 */
.L_x_24724:
        /* <DEDUP_REMOVED lines=10> */
.L_x_24727:
[----:B------:R-:W-:Y:S05]  /*0950*/  BSYNC.RECONVERGENT B0 ;  /* 0x0000000000007941 */ /* 0x000fea0003800200 */
.L_x_24726:
        /* <DEDUP_REMOVED lines=9> */
.L_x_24729:
[----:B------:R-:W-:Y:S05]  /*09f0*/  BSYNC.RECONVERGENT B0 ;  /* 0x0000000000007941 */ /* 0x000fea0003800200 */
.L_x_24728:
        /* <DEDUP_REMOVED lines=13> */
[C---:B------:R-:W-:Y:S01]  /*0ad0*/  VIADD R2, R0.reuse, UR4 ;  /* 0x0000000400027c36 */ /* 0x040fe20008000000 */
[----:B------:R-:W-:-:S04]  /*0ae0*/  IADD3 R0, PT, PT, R0, 0x80, RZ ;  /* 0x0000008000007810 */ /* 0x000fc80007ffe0ff */
[----:B-1----:R-:W-:-:S05]  /*0af0*/  IADD3 R2, P0, PT, R2, UR6, RZ ;  /* 0x0000000602027c10 */ /* 0x002fca000ff1e0ff */
[----:B0-----:R-:W-:-:S05]  /*0b00*/  IMAD.X R3, RZ, RZ, UR7, P0 ;  /* 0x00000007ff037e24 */ /* 0x001fca00080e06ff */
[----:B------:R0:W-:Y:S03]  /*0b10*/  STG.E.U8 desc[UR10][R2.64], R9 ;  /* 0x0000000902007986 */ /* 0x0001e6000c10110a */
.L_x_24732:
        /* <DEDUP_REMOVED lines=8> */
.L_x_24733:
        /* <DEDUP_REMOVED lines=8> */
.L_x_24734:
        /* <DEDUP_REMOVED lines=8> */
.L_x_24735:
        /* <DEDUP_REMOVED lines=9> */
.L_x_24736:
[----:B------:R-:W-:Y:S05]  /*0d30*/  BSYNC.RELIABLE B1 ;  /* 0x0000000000017941 */ /* 0x000fea0003800100 */
.L_x_24731:
[----:B------:R-:W-:-:S13]  /*0d40*/  ISETP.GE.U32.AND P0, PT, R0, UR5, PT ;  /* 0x0000000500007c0c */ /* 0x000fda000bf06070 */
[----:B------:R-:W3:Y:S01]  /*0d50*/  @!P0 LDC.64 R4, c[0x0][0x388] ;  /* 0x0000e200ff048b82 */ /* 0x000ee20000000a00 */
[C---:B012--5:R-:W-:Y:S02]  /*0d60*/  @!P0 VIADD R3, R0.reuse, UR4 ;  /* 0x0000000400038c36 */ /* 0x067fe40008000000 */
[----:B------:R-:W-:-:S03]  /*0d70*/  @!P0 VIADD R0, R0, 0x80 ;  /* 0x0000008000008836 */ /* 0x000fc60000000000 */
[----:B---3--:R-:W-:-:S05]  /*0d80*/  @!P0 IADD3 R2, P1, PT, R3, R4, RZ ;  /* 0x0000000403028210 */ /* 0x008fca0007f3e0ff */
[----:B------:R-:W-:-:S05]  /*0d90*/  @!P0 IMAD.X R3, RZ, RZ, R5, P1 ;  /* 0x000000ffff038224 */ /* 0x000fca00008e0605 */
[----:B------:R3:W-:Y:S03]  /*0da0*/  @!P0 STG.E.U8 desc[UR10][R2.64], R8 ;  /* 0x0000000802008986 */ /* 0x0007e6000c10110a */
.L_x_24737:
[----:B------:R-:W-:Y:S05]  /*0db0*/  BSYNC.RECONVERGENT B0 ;  /* 0x0000000000007941 */ /* 0x000fea0003800200 */
.L_x_24730:
[----:B------:R-:W-:Y:S05]  /*0dc0*/  WARPSYNC.ALL ;  /* 0x0000000000007948 */ /* 0x000fea0003800000 */
[----:B------:R-:W-:-:S13]  /*0dd0*/  ISETP.GE.U32.AND P0, PT, R0, UR5, PT ;  /* 0x0000000500007c0c */ /* 0x000fda000bf06070 */
[----:B------:R-:W-:Y:S05]  /*0de0*/  @P0 EXIT ;  /* 0x000000000000094d */ /* 0x000fea0003800000 */
[----:B------:R-:W1:Y:S01]  /*0df0*/  LDCU.64 UR6, c[0x0][0x388] ;  /* 0x00007100ff0677ac */ /* 0x000e620008000a00 */
[----:B------:R-:W-:-:S04]  /*0e00*/  IADD3 R0, PT, PT, R0, UR4, RZ ;  /* 0x0000000400007c10 */ /* 0x000fc8000fffe0ff */
[----:B-123--:R-:W-:-:S05]  /*0e10*/  IADD3 R2, P0, PT, R0, UR6, RZ ;  /* 0x0000000600027c10 */ /* 0x00efca000ff1e0ff */
[----:B0-----:R-:W-:-:S05]  /*0e20*/  IMAD.X R3, RZ, RZ, UR7, P0 ;  /* 0x00000007ff037e24 */ /* 0x001fca00080e06ff */
[----:B------:R-:W-:Y:S01]  /*0e30*/  STG.E.U8 desc[UR10][R2.64], R7 ;  /* 0x0000000702007986 */ /* 0x000fe2000c10110a */
[----:B------:R-:W-:Y:S05]  /*0e40*/  EXIT ;  /* 0x000000000000794d */ /* 0x000fea0003800000 */
.L_x_24713:
        /* <DEDUP_REMOVED lines=15> */
[----:B-----5:R-:W-:Y:S05]  /*0f40*/  CALL.REL.NOINC `($__internal_39_$__cuda_sm20_rem_s16) ;  /* 0x0000000000e47944 */ /* 0x020fea0003c00000 */
[----:B------:R-:W-:Y:S01]  /*0f50*/  UPRMT UR5, UR7, 0x8880, URZ ;  /* 0x0000888007057896 */ /* 0x000fe200080000ff */
[----:B------:R-:W-:Y:S01]  /*0f60*/  IMAD.MOV.U32 R9, RZ, RZ, R7 ;  /* 0x000000ffff097224 */ /* 0x000fe200078e0007 */
[----:B------:R-:W-:Y:S02]  /*0f70*/  PRMT R6, R3, 0x9991, RZ ;  /* 0x0000999103067816 */ /* 0x000fe400000000ff */
[----:B------:R-:W-:Y:S02]  /*0f80*/  MOV R4, 0xfb0 ;  /* 0x00000fb000047802 */ /* 0x000fe40000000f00 */
[----:B------:R-:W-:-:S07]  /*0f90*/  IMAD.U32 R7, RZ, RZ, UR5 ;  /* 0x00000005ff077e24 */ /* 0x000fce000f8e00ff */
[----:B------:R-:W-:Y:S05]  /*0fa0*/  CALL.REL.NOINC `($__internal_39_$__cuda_sm20_rem_s16) ;  /* 0x0000000000cc7944 */ /* 0x000fea0003c00000 */
        /* <DEDUP_REMOVED lines=28> */
[----:B------:R-:W-:-:S07]  /*1170*/  MOV R7, UR5 ;  /* 0x0000000500077c02 */ /* 0x000fce0008000f00 */
[----:B------:R-:W-:Y:S05]  /*1180*/  CALL.REL.NOINC `($__internal_39_$__cuda_sm20_rem_s16) ;  /* 0x0000000000547944 */ /* 0x000fea0003c00000 */
[----:B------:R-:W-:Y:S01]  /*1190*/  UPRMT UR5, UR7, 0x8880, URZ ;  /* 0x0000888007057896 */ /* 0x000fe200080000ff */
[----:B------:R-:W-:Y:S01]  /*11a0*/  PRMT R6, R12, 0x9991, RZ ;  /* 0x000099910c067816 */ /* 0x000fe200000000ff */
[----:B------:R-:W-:Y:S01]  /*11b0*/  IMAD.MOV.U32 R12, RZ, RZ, R7 ;  /* 0x000000ffff0c7224 */ /* 0x000fe200078e0007 */
[----:B------:R-:W-:-:S03]  /*11c0*/  MOV R4, 0x11f0 ;  /* 0x000011f000047802 */ /* 0x000fc60000000f00 */
[----:B------:R-:W-:-:S07]  /*11d0*/  IMAD.U32 R7, RZ, RZ, UR5 ;  /* 0x00000005ff077e24 */ /* 0x000fce000f8e00ff */
[----:B------:R-:W-:Y:S05]  /*11e0*/  CALL.REL.NOINC `($__internal_39_$__cuda_sm20_rem_s16) ;  /* 0x00000000003c7944 */ /* 0x000fea0003c00000 */
        /* <DEDUP_REMOVED lines=15> */
        .weak           $__internal_39_$__cuda_sm20_rem_s16
        .type           $__internal_39_$__cuda_sm20_rem_s16,@function
        .size           $__internal_39_$__cuda_sm20_rem_s16,(.L_x_54691 - $__internal_39_$__cuda_sm20_rem_s16)
$__internal_39_$__cuda_sm20_rem_s16:
        /* <DEDUP_REMOVED lines=28> */
[----:B------:R-:W-:Y:S06]  /*14a0*/  RET.REL.NODEC R16 `(_ZN2at6native29vectorized_elementwise_kernelILi2ENS0_13AUnaryFunctorIaaaZZZNS0_16fmod_kernel_cudaERNS_18TensorIteratorBaseEENKUlvE_clEvENKUlvE0_clEvEUlaaE_EESt5arrayIPcLm2EEEEviT0_T1_) ;  /* 0xffffffe810d47950 */ /* 0x000fec0003c3ffff */
.L_x_24738:
        /* <DEDUP_REMOVED lines=13> */
.L_x_54691:


//--------------------- .text._ZN2at6native29vectorized_elementwise_kernelILi4ENS0_13AUnaryFunctorIaaaZZZNS0_16fmod_kernel_cudaERNS_18TensorIteratorBaseEENKUlvE_clEvENKUlvE0_clEvEUlaaE_EESt5arrayIPcLm2EEEEviT0_T1_ --------------------------
	.section	.text._ZN2at6native29vectorized_elementwise_kernelILi4ENS0_13AUnaryFunctorIaaaZZZNS0_16fmod_kernel_cudaERNS_18TensorIteratorBaseEENKUlvE_clEvENKUlvE0_clEvEUlaaE_EESt5arrayIPcLm2EEEEviT0_T1_,"ax",@progbits
	.align	128
        .global         _ZN2at6native29vectorized_elementwise_kernelILi4ENS0_13AUnaryFunctorIaaaZZZNS0_16fmod_kernel_cudaERNS_18TensorIteratorBaseEENKUlvE_clEvENKUlvE0_clEvEUlaaE_EESt5arrayIPcLm2EEEEviT0_T1_
        .type           _ZN2at6native29vectorized_elementwise_kernelILi4ENS0_13AUnaryFunctorIaaaZZZNS0_16fmod_kernel_cudaERNS_18TensorIteratorBaseEENKUlvE_clEvENKUlvE0_clEvEUlaaE_EESt5arrayIPcLm2EEEEviT0_T1_,@function
        .size           _ZN2at6native29vectorized_elementwise_kernelILi4ENS0_13AUnaryFunctorIaaaZZZNS0_16fmod_kernel_cudaERNS_18TensorIteratorBaseEENKUlvE_clEvENKUlvE0_clEvEUlaaE_EESt5arrayIPcLm2EEEEviT0_T1_,(.L_x_54692 - _ZN2at6native29vectorized_elementwise_kernelILi4ENS0_13AUnaryFunctorIaaaZZZNS0_16fmod_kernel_cudaERNS_18TensorIteratorBaseEENKUlvE_clEvENKUlvE0_clEvEUlaaE_EESt5arrayIPcLm2EEEEviT0_T1_)
        .other          _ZN2at6native29vectorized_elementwise_kernelILi4ENS0_13AUnaryFunctorIaaaZZZNS0_16fmod_kernel_cudaERNS_18TensorIteratorBaseEENKUlvE_clEvENKUlvE0_clEvEUlaaE_EESt5arrayIPcLm2EEEEviT0_T1_,@"STO_CUDA_ENTRY STV_DEFAULT"
_ZN2at6native29vectorized_elementwise_kernelILi4ENS0_13AUnaryFunctorIaaaZZZNS0_16fmod_kernel_cudaERNS_18TensorIteratorBaseEENKUlvE_clEvENKUlvE0_clEvEUlaaE_EESt5arrayIPcLm2EEEEviT0_T1_:
.text._ZN2at6native29vectorized_elementwise_kernelILi4ENS0_13AUnaryFunctorIaaaZZZNS0_16fmod_kernel_cudaERNS_18TensorIteratorBaseEENKUlvE_clEvENKUlvE0_clEvEUlaaE_EESt5arrayIPcLm2EEEEviT0_T1_:
        /* <DEDUP_REMOVED lines=81> */
[----:B------:R-:W-:Y:S05]  /*0510*/  CALL.REL.NOINC `($__internal_40_$__cuda_sm20_rem_s16) ;  /* 0x0000000c00a07944 */ /* 0x000fea0003c00000 */
[----:B------:R-:W-:-:S07]  /*0520*/  IMAD.MOV.U32 R3, RZ, RZ, R7 ;  /* 0x000000ffff037224 */ /* 0x000fce00078e0007 */
.L_x_24741:
[----:B------:R-:W-:Y:S05]  /*0530*/  BSYNC.RECONVERGENT B0 ;  /* 0x0000000000007941 */ /* 0x000fea0003800200 */
.L_x_24740:
        /* <DEDUP_REMOVED lines=8> */
[----:B------:R-:W-:Y:S05]  /*05c0*/  CALL.REL.NOINC `($__internal_40_$__cuda_sm20_rem_s16) ;  /* 0x0000000c00747944 */ /* 0x000fea0003c00000 */
[----:B------:R-:W-:-:S07]  /*05d0*/  IMAD.MOV.U32 R9, RZ, RZ, R7 ;  /* 0x000000ffff097224 */ /* 0x000fce00078e0007 */
.L_x_24743:
[----:B------:R-:W-:Y:S05]  /*05e0*/  BSYNC.RECONVERGENT B0 ;  /* 0x0000000000007941 */ /* 0x000fea0003800200 */
.L_x_24742:
        /* <DEDUP_REMOVED lines=10> */
.L_x_24745:
[----:B------:R-:W-:Y:S05]  /*0690*/  BSYNC.RECONVERGENT B0 ;  /* 0x0000000000007941 */ /* 0x000fea0003800200 */
.L_x_24744:
        /* <DEDUP_REMOVED lines=10> */
.L_x_24747:
[----:B------:R-:W-:Y:S05]  /*0740*/  BSYNC.RECONVERGENT B0 ;  /* 0x0000000000007941 */ /* 0x000fea0003800200 */
.L_x_24746:
        /* <DEDUP_REMOVED lines=10> */
.L_x_24749:
[----:B------:R-:W-:Y:S05]  /*07f0*/  BSYNC.RECONVERGENT B0 ;  /* 0x0000000000007941 */ /* 0x000fea0003800200 */
.L_x_24748:
        /* <DEDUP_REMOVED lines=10> */
.L_x_24751:
[----:B------:R-:W-:Y:S05]  /*08a0*/  BSYNC.RECONVERGENT B0 ;  /* 0x0000000000007941 */ /* 0x000fea0003800200 */
.L_x_24750:
        /* <DEDUP_REMOVED lines=10> */
.L_x_24753:
[----:B------:R-:W-:Y:S05]  /*0950*/  BSYNC.RECONVERGENT B0 ;  /* 0x0000000000007941 */ /* 0x000fea0003800200 */
.L_x_24752:
        /* <DEDUP_REMOVED lines=9> */
.L_x_24755:
[----:B------:R-:W-:Y:S05]  /*09f0*/  BSYNC.RECONVERGENT B0 ;  /* 0x0000000000007941 */ /* 0x000fea0003800200 */
.L_x_24754:
        /* <DEDUP_REMOVED lines=18> */
.L_x_24758:
        /* <DEDUP_REMOVED lines=8> */
.L_x_24759:
        /* <DEDUP_REMOVED lines=8> */
.L_x_24760:
        /* <DEDUP_REMOVED lines=8> */
.L_x_24761:
        /* <DEDUP_REMOVED lines=9> */
.L_x_24762:
[----:B------:R-:W-:Y:S05]  /*0d30*/  BSYNC.RELIABLE B1 ;  /* 0x0000000000017941 */ /* 0x000fea0003800100 */
.L_x_24757:
[----:B------:R-:W-:-:S13]  /*0d40*/  ISETP.GE.U32.AND P0, PT, R0, UR5, PT ;  /* 0x0000000500007c0c */ /* 0x000fda000bf06070 */
[----:B------:R-:W3:Y:S01]  /*0d50*/  @!P0 LDC.64 R4, c[0x0][0x388] ;  /* 0x0000e200ff048b82 */ /* 0x000ee20000000a00 */
[C---:B012--5:R-:W-:Y:S02]  /*0d60*/  @!P0 VIADD R3, R0.reuse, UR4 ;  /* 0x0000000400038c36 */ /* 0x067fe40008000000 */
[----:B------:R-:W-:-:S03]  /*0d70*/  @!P0 VIADD R0, R0, 0x80 ;  /* 0x0000008000008836 */ /* 0x000fc60000000000 */
[----:B---3--:R-:W-:-:S05]  /*0d80*/  @!P0 IADD3 R2, P1, PT, R3, R4, RZ ;  /* 0x0000000403028210 */ /* 0x008fca0007f3e0ff */
[----:B------:R-:W-:-:S05]  /*0d90*/  @!P0 IMAD.X R3, RZ, RZ, R5, P1 ;  /* 0x000000ffff038224 */ /* 0x000fca00008e0605 */
[----:B------:R3:W-:Y:S03]  /*0da0*/  @!P0 STG.E.U8 desc[UR10][R2.64], R8 ;  /* 0x0000000802008986 */ /* 0x0007e6000c10110a */
.L_x_24763:
[----:B------:R-:W-:Y:S05]  /*0db0*/  BSYNC.RECONVERGENT B0 ;  /* 0x0000000000007941 */ /* 0x000fea0003800200 */
.L_x_24756:
        /* <DEDUP_REMOVED lines=9> */
.L_x_24739:
        /* <DEDUP_REMOVED lines=13> */
[----:B-----5:R-:W-:Y:S05]  /*0f20*/  CALL.REL.NOINC `($__internal_40_$__cuda_sm20_rem_s16) ;  /* 0x00000004001c7944 */ /* 0x020fea0003c00000 */
[----:B------:R-:W-:Y:S01]  /*0f30*/  UPRMT UR5, UR7, 0x8880, URZ ;  /* 0x0000888007057896 */ /* 0x000fe200080000ff */
[----:B------:R-:W-:Y:S01]  /*0f40*/  SHF.R.S32.HI R6, RZ, 0x8, R0 ;  /* 0x00000008ff067819 */ /* 0x000fe20000011400 */
[----:B------:R-:W-:Y:S01]  /*0f50*/  IMAD.MOV.U32 R9, RZ, RZ, R7 ;  /* 0x000000ffff097224 */ /* 0x000fe200078e0007 */
[----:B------:R-:W-:Y:S02]  /*0f60*/  MOV R4, 0xfa0 ;  /* 0x00000fa000047802 */ /* 0x000fe40000000f00 */
[----:B------:R-:W-:Y:S01]  /*0f70*/  SGXT R6, R6, 0x8 ;  /* 0x000000080606781a */ /* 0x000fe20000000200 */
[----:B------:R-:W-:-:S07]  /*0f80*/  IMAD.U32 R7, RZ, RZ, UR5 ;  /* 0x00000005ff077e24 */ /* 0x000fce000f8e00ff */
[----:B------:R-:W-:Y:S05]  /*0f90*/  CALL.REL.NOINC `($__internal_40_$__cuda_sm20_rem_s16) ;  /* 0x0000000400007944 */ /* 0x000fea0003c00000 */
        /* <DEDUP_REMOVED lines=15> */
[----:B------:R-:W-:Y:S01]  /*1090*/  IMAD.MOV.U32 R3, RZ, RZ, R7 ;  /* 0x000000ffff037224 */ /* 0x000fe200078e0007 */
[----:B------:R-:W-:Y:S02]  /*10a0*/  SGXT R6, R12, 0x8 ;  /* 0x000000080c06781a */ /* 0x000fe40000000200 */
[----:B------:R-:W-:Y:S02]  /*10b0*/  MOV R4, 0x10e0 ;  /* 0x000010e000047802 */ /* 0x000fe40000000f00 */
        /* <DEDUP_REMOVED lines=46> */
        .weak           $__internal_40_$__cuda_sm20_rem_s16
        .type           $__internal_40_$__cuda_sm20_rem_s16,@function
        .size           $__internal_40_$__cuda_sm20_rem_s16,(.L_x_54692 - $__internal_40_$__cuda_sm20_rem_s16)
$__internal_40_$__cuda_sm20_rem_s16:
        /* <DEDUP_REMOVED lines=28> */
[----:B------:R-:W-:Y:S06]  /*1560*/  RET.REL.NODEC R16 `(_ZN2at6native29vectorized_elementwise_kernelILi4ENS0_13AUnaryFunctorIaaaZZZNS0_16fmod_kernel_cudaERNS_18TensorIteratorBaseEENKUlvE_clEvENKUlvE0_clEvEUlaaE_EESt5arrayIPcLm2EEEEviT0_T1_) ;  /* 0xffffffe810a47950 */ /* 0x000fec0003c3ffff */
.L_x_24764:
        /* <DEDUP_REMOVED lines=9> */
.L_x_54692:


//--------------------- .text._ZN2at6native29vectorized_elementwise_kernelILi8ENS0_13AUnaryFunctorIaaaZZZNS0_16fmod_kernel_cudaERNS_18TensorIteratorBaseEENKUlvE_clEvENKUlvE0_clEvEUlaaE_EESt5arrayIPcLm2EEEEviT0_T1_ --------------------------
	.section	.text._ZN2at6native29vectorized_elementwise_kernelILi8ENS0_13AUnaryFunctorIaaaZZZNS0_16fmod_kernel_cudaERNS_18TensorIteratorBaseEENKUlvE_clEvENKUlvE0_clEvEUlaaE_EESt5arrayIPcLm2EEEEviT0_T1_,"ax",@progbits
	.align	128
        .global         _ZN2at6native29vectorized_elementwise_kernelILi8ENS0_13AUnaryFunctorIaaaZZZNS0_16fmod_kernel_cudaERNS_18TensorIteratorBaseEENKUlvE_clEvENKUlvE0_clEvEUlaaE_EESt5arrayIPcLm2EEEEviT0_T1_
        .type           _ZN2at6native29vectorized_elementwise_kernelILi8ENS0_13AUnaryFunctorIaaaZZZNS0_16fmod_kernel_cudaERNS_18TensorIteratorBaseEENKUlvE_clEvENKUlvE0_clEvEUlaaE_EESt5arrayIPcLm2EEEEviT0_T1_,@function
        .size           _ZN2at6native29vectorized_elementwise_kernelILi8ENS0_13AUnaryFunctorIaaaZZZNS0_16fmod_kernel_cudaERNS_18TensorIteratorBaseEENKUlvE_clEvENKUlvE0_clEvEUlaaE_EESt5arrayIPcLm2EEEEviT0_T1_,(.L_x_54693 - _ZN2at6native29vectorized_elementwise_kernelILi8ENS0_13AUnaryFunctorIaaaZZZNS0_16fmod_kernel_cudaERNS_18TensorIteratorBaseEENKUlvE_clEvENKUlvE0_clEvEUlaaE_EESt5arrayIPcLm2EEEEviT0_T1_)
        .other          _ZN2at6native29vectorized_elementwise_kernelILi8ENS0_13AUnaryFunctorIaaaZZZNS0_16fmod_kernel_cudaERNS_18TensorIteratorBaseEENKUlvE_clEvENKUlvE0_clEvEUlaaE_EESt5arrayIPcLm2EEEEviT0_T1_,@"STO_CUDA_ENTRY STV_DEFAULT"
_ZN2at6native29vectorized_elementwise_kernelILi8ENS0_13AUnaryFunctorIaaaZZZNS0_16fmod_kernel_cudaERNS_18TensorIteratorBaseEENKUlvE_clEvENKUlvE0_clEvEUlaaE_EESt5arrayIPcLm2EEEEviT0_T1_:
.text._ZN2at6native29vectorized_elementwise_kernelILi8ENS0_13AUnaryFunctorIaaaZZZNS0_16fmod_kernel_cudaERNS_18TensorIteratorBaseEENKUlvE_clEvENKUlvE0_clEvEUlaaE_EESt5arrayIPcLm2EEEEviT0_T1_:
        /* <DEDUP_REMOVED lines=81> */
[----:B------:R-:W-:Y:S05]  /*0510*/  CALL.REL.NOINC `($__internal_41_$__cuda_sm20_rem_s16) ;  /* 0x0000000c00987944 */ /* 0x000fea0003c00000 */
[----:B------:R-:W-:-:S07]  /*0520*/  IMAD.MOV.U32 R7, RZ, RZ, R0 ;  /* 0x000000ffff077224 */ /* 0x000fce00078e0000 */
.L_x_24767:
[----:B------:R-:W-:Y:S05]  /*0530*/  BSYNC.RECONVERGENT B0 ;  /* 0x0000000000007941 */ /* 0x000fea0003800200 */
.L_x_24766:
        /* <DEDUP_REMOVED lines=8> */
[----:B------:R-:W-:Y:S05]  /*05c0*/  CALL.REL.NOINC `($__internal_41_$__cuda_sm20_rem_s16) ;  /* 0x0000000c006c7944 */ /* 0x000fea0003c00000 */
[----:B------:R-:W-:-:S07]  /*05d0*/  IMAD.MOV.U32 R10, RZ, RZ, R0 ;  /* 0x000000ffff0a7224 */ /* 0x000fce00078e0000 */
.L_x_24769:
[----:B------:R-:W-:Y:S05]  /*05e0*/  BSYNC.RECONVERGENT B0 ;  /* 0x0000000000007941 */ /* 0x000fea0003800200 */
.L_x_24768:
        /* <DEDUP_REMOVED lines=8> */
[----:B------:R-:W-:Y:S05]  /*0670*/  CALL.REL.NOINC `($__internal_41_$__cuda_sm20_rem_s16) ;  /* 0x0000000c00407944 */ /* 0x000fea0003c00000 */
[----:B------:R-:W-:-:S07]  /*0680*/  IMAD.MOV.U32 R12, RZ, RZ, R0 ;  /* 0x000000ffff0c7224 */ /* 0x000fce00078e0000 */
.L_x_24771:
[----:B------:R-:W-:Y:S05]  /*0690*/  BSYNC.RECONVERGENT B0 ;  /* 0x0000000000007941 */ /* 0x000fea0003800200 */
.L_x_24770:
        /* <DEDUP_REMOVED lines=10> */
.L_x_24773:
[----:B------:R-:W-:Y:S05]  /*0740*/  BSYNC.RECONVERGENT B0 ;  /* 0x0000000000007941 */ /* 0x000fea0003800200 */
.L_x_24772:
        /* <DEDUP_REMOVED lines=10> */
.L_x_24775:
[----:B------:R-:W-:Y:S05]  /*07f0*/  BSYNC.RECONVERGENT B0 ;  /* 0x0000000000007941 */ /* 0x000fea0003800200 */
.L_x_24774:
        /* <DEDUP_REMOVED lines=10> */
.L_x_24777:
[----:B------:R-:W-:Y:S05]  /*08a0*/  BSYNC.RECONVERGENT B0 ;  /* 0x0000000000007941 */ /* 0x000fea0003800200 */
.L_x_24776:
        /* <DEDUP_REMOVED lines=10> */
.L_x_24779:
[----:B------:R-:W-:Y:S05]  /*0950*/  BSYNC.RECONVERGENT B0 ;  /* 0x0000000000007941 */ /* 0x000fea0003800200 */
.L_x_24778:
        /* <DEDUP_REMOVED lines=9> */
.L_x_24781:
[----:B------:R-:W-:Y:S05]  /*09f0*/  BSYNC.RECONVERGENT B0 ;  /* 0x0000000000007941 */ /* 0x000fea0003800200 */
.L_x_24780:
        /* <DEDUP_REMOVED lines=18> */
.L_x_24784:
        /* <DEDUP_REMOVED lines=8> */
.L_x_24785:
        /* <DEDUP_REMOVED lines=8> */
.L_x_24786:
        /* <DEDUP_REMOVED lines=8> */
.L_x_24787:
[----:B------:R-:W-:-:S13]  /*0ca0*/  ISETP.GE.U32.AND P0, PT, R5, UR5, PT ;  /* 0x0000000505007c0c */ /* 0x000fda000bf06070 */
[----:B------:R-:W-:Y:S05]  /*0cb0*/  @P0 BREAK.RELIABLE B1 ;  /* 0x0000000000010942 */ /* 0x000fea0003800100 */
[----:B------:R-:W-:Y:S05]  /*0cc0*/  @P0 BRA `(.L_x_24789) ;  /* 0x0000000000380947 */ /* 0x000fea0003800000 */
[----:B------:R-:W3:Y:S01]  /*0cd0*/  LDCU.64 UR6, c[0x0][0x388] ;  /* 0x00007100ff0677ac */ /* 0x000ee20008000a00 */
[C---:B012---:R-:W-:Y:S02]  /*0ce0*/  VIADD R2, R5.reuse, UR4 ;  /* 0x0000000405027c36 */ /* 0x047fe40008000000 */
[----:B------:R-:W-:-:S03]  /*0cf0*/  VIADD R5, R5, 0x80 ;  /* 0x0000008005057836 */ /* 0x000fc60000000000 */
[----:B---3--:R-:W-:-:S05]  /*0d00*/  IADD3 R2, P0, PT, R2, UR6, RZ ;  /* 0x0000000602027c10 */ /* 0x008fca000ff1e0ff */
[----:B------:R-:W-:-:S05]  /*0d10*/  IMAD.X R3, RZ, RZ, UR7, P0 ;  /* 0x00000007ff037e24 */ /* 0x000fca00080e06ff */
[----:B------:R2:W-:Y:S03]  /*0d20*/  STG.E.U8 desc[UR10][R2.64], R11 ;  /* 0x0000000b02007986 */ /* 0x0005e6000c10110a */
.L_x_24788:
[----:B------:R-:W-:Y:S05]  /*0d30*/  BSYNC.RELIABLE B1 ;  /* 0x0000000000017941 */ /* 0x000fea0003800100 */
.L_x_24783:
[----:B------:R-:W-:-:S13]  /*0d40*/  ISETP.GE.U32.AND P0, PT, R5, UR5, PT ;  /* 0x0000000505007c0c */ /* 0x000fda000bf06070 */
[----:B------:R-:W3:Y:S01]  /*0d50*/  @!P0 LDC.64 R6, c[0x0][0x388] ;  /* 0x0000e200ff068b82 */ /* 0x000ee20000000a00 */
[C---:B012---:R-:W-:Y:S02]  /*0d60*/  @!P0 VIADD R3, R5.reuse, UR4 ;  /* 0x0000000405038c36 */ /* 0x047fe40008000000 */
[----:B------:R-:W-:-:S03]  /*0d70*/  @!P0 VIADD R5, R5, 0x80 ;  /* 0x0000008005058836 */ /* 0x000fc60000000000 */
[----:B---3--:R-:W-:-:S05]  /*0d80*/  @!P0 IADD3 R2, P1, PT, R3, R6, RZ ;  /* 0x0000000603028210 */ /* 0x008fca0007f3e0ff */
[----:B------:R-:W-:-:S05]  /*0d90*/  @!P0 IMAD.X R3, RZ, RZ, R7, P1 ;  /* 0x000000ffff038224 */ /* 0x000fca00008e0607 */
[----:B------:R3:W-:Y:S03]  /*0da0*/  @!P0 STG.E.U8 desc[UR10][R2.64], R9 ;  /* 0x0000000902008986 */ /* 0x0007e6000c10110a */
.L_x_24789:
[----:B------:R-:W-:Y:S05]  /*0db0*/  BSYNC.RECONVERGENT B0 ;  /* 0x0000000000007941 */ /* 0x000fea0003800200 */
.L_x_24782:
[----:B------:R-:W-:Y:S05]  /*0dc0*/  WARPSYNC.ALL ;  /* 0x0000000000007948 */ /* 0x000fea0003800000 */
[----:B------:R-:W-:-:S13]  /*0dd0*/  ISETP.GE.U32.AND P0, PT, R5, UR5, PT ;  /* 0x0000000505007c0c */ /* 0x000fda000bf06070 */
[----:B------:R-:W-:Y:S05]  /*0de0*/  @P0 EXIT ;  /* 0x000000000000094d */ /* 0x000fea0003800000 */
[----:B------:R-:W4:Y:S01]  /*0df0*/  LDCU.64 UR6, c[0x0][0x388] ;  /* 0x00007100ff0677ac */ /* 0x000f220008000a00 */
[----:B0123--:R-:W-:-:S05]  /*0e00*/  VIADD R2, R5, UR4 ;  /* 0x0000000405027c36 */ /* 0x00ffca0008000000 */
[----:B----4-:R-:W-:-:S05]  /*0e10*/  IADD3 R2, P0, PT, R2, UR6, RZ ;  /* 0x0000000602027c10 */ /* 0x010fca000ff1e0ff */
[----:B------:R-:W-:-:S05]  /*0e20*/  IMAD.X R3, RZ, RZ, UR7, P0 ;  /* 0x00000007ff037e24 */ /* 0x000fca00080e06ff */
[----:B------:R-:W-:Y:S01]  /*0e30*/  STG.E.U8 desc[UR10][R2.64], R0 ;  /* 0x0000000002007986 */ /* 0x000fe2000c10110a */
[----:B------:R-:W-:Y:S05]  /*0e40*/  EXIT ;  /* 0x000000000000794d */ /* 0x000fea0003800000 */
.L_x_24765:
        /* <DEDUP_REMOVED lines=12> */
[----:B------:R-:W-:Y:S05]  /*0f10*/  CALL.REL.NOINC `($__internal_41_$__cuda_sm20_rem_s16) ;  /* 0x0000000400187944 */ /* 0x000fea0003c00000 */
[----:B------:R-:W-:Y:S01]  /*0f20*/  UPRMT UR5, UR7, 0x8880, URZ ;  /* 0x0000888007057896 */ /* 0x000fe200080000ff */
[----:B------:R-:W-:Y:S01]  /*0f30*/  SHF.R.S32.HI R2, RZ, 0x8, R6 ;  /* 0x00000008ff027819 */ /* 0x000fe20000011406 */
[----:B------:R-:W-:Y:S01]  /*0f40*/  IMAD.MOV.U32 R8, RZ, RZ, R0 ;  /* 0x000000ffff087224 */ /* 0x000fe200078e0000 */
[----:B------:R-:W-:Y:S02]  /*0f50*/  MOV R4, 0xf90 ;  /* 0x00000f9000047802 */ /* 0x000fe40000000f00 */
[----:B------:R-:W-:Y:S01]  /*0f60*/  SGXT R2, R2, 0x8 ;  /* 0x000000080202781a */ /* 0x000fe20000000200 */
[----:B------:R-:W-:-:S07]  /*0f70*/  IMAD.U32 R0, RZ, RZ, UR5 ;  /* 0x00000005ff007e24 */ /* 0x000fce000f8e00ff */
        /* <DEDUP_REMOVED lines=16> */
[----:B------:R-:W-:Y:S01]  /*1080*/  IMAD.MOV.U32 R10, RZ, RZ, R0 ;  /* 0x000000ffff0a7224 */ /* 0x000fe200078e0000 */
[----:B------:R-:W-:Y:S02]  /*1090*/  SGXT R2, R7, 0x8 ;  /* 0x000000080702781a */ /* 0x000fe40000000200 */
[----:B------:R-:W-:Y:S02]  /*10a0*/  MOV R4, 0x10d0 ;  /* 0x000010d000047802 */ /* 0x000fe40000000f00 */
        /* <DEDUP_REMOVED lines=45> */
        .weak           $__internal_41_$__cuda_sm20_rem_s16
        .type           $__internal_41_$__cuda_sm20_rem_s16,@function
        .size           $__internal_41_$__cuda_sm20_rem_s16,(.L_x_54693 - $__internal_41_$__cuda_sm20_rem_s16)
$__internal_41_$__cuda_sm20_rem_s16:
        /* <DEDUP_REMOVED lines=13> */
[----:B------:R-:W0:Y:S02]  /*1450*/  MUFU.RCP R18, R17 ;  /* 0x0000001100127308 */ /* 0x000e240000001000 */
[----:B0-----:R-:W-:-:S04]  /*1460*/  FMUL R18, R15, R18 ;  /* 0x000000120f127220 */ /* 0x001fc80000400000 */
        /* <DEDUP_REMOVED lines=8> */
[----:B------:R-:W-:-:S03]  /*14f0*/  IMAD.MOV.U32 R3, RZ, RZ, 0x0 ;  /* 0x00000000ff037424 */ /* 0x000fc600078e00ff */
[----:B------:R-:W-:Y:S01]  /*1500*/  LOP3.LUT R15, R2, R15, RZ, 0x3c, !PT ;  /* 0x0000000f020f7212 */ /* 0x000fe200078e3cff */
[----:B------:R-:W-:-:S04]  /*1510*/  IMAD.MOV.U32 R2, RZ, RZ, R4 ;  /* 0x000000ffff027224 */ /* 0x000fc800078e0004 */
[----:B------:R-:W-:Y:S02]  /*1520*/  IMAD.IADD R0, R0, 0x1, R15 ;  /* 0x0000000100007824 */ /* 0x000fe400078e020f */
[----:B------:R-:W-:Y:S01]  /*1530*/  @!P0 IMAD.MOV.U32 R0, RZ, RZ, -0x1 ;  /* 0xffffffffff008424 */ /* 0x000fe200078e00ff */
[----:B------:R-:W-:Y:S06]  /*1540*/  RET.REL.NODEC R2 `(_ZN2at6native29vectorized_elementwise_kernelILi8ENS0_13AUnaryFunctorIaaaZZZNS0_16fmod_kernel_cudaERNS_18TensorIteratorBaseEENKUlvE_clEvENKUlvE0_clEvEUlaaE_EESt5arrayIPcLm2EEEEviT0_T1_) ;  /* 0xffffffe802ac7950 */ /* 0x000fec0003c3ffff */
.L_x_24790:
        /* <DEDUP_REMOVED lines=11> */
.L_x_54693:


//--------------------- .text._ZN2at6native18elementwise_kernelILi128ELi4EZNS0_15gpu_kernel_implINS0_13BinaryFunctorIhhhZZZNS0_16fmod_kernel_cudaERNS_18TensorIteratorBaseEENKUlvE_clEvENKUlvE_clEvEUlhhE_EEEEvS5_RKT_EUliE_EEviT1_ --------------------------
	.section	.text._ZN2at6native18elementwise_kernelILi128ELi4EZNS0_15gpu_kernel_implINS0_13BinaryFunctorIhhhZZZNS0_16fmod_kernel_cudaERNS_18TensorIteratorBaseEENKUlvE_clEvENKUlvE_clEvEUlhhE_EEEEvS5_RKT_EUliE_EEviT1_,"ax",@progbits
	.align	128
        .global         _ZN2at6native18elementwise_kernelILi128ELi4EZNS0_15gpu_kernel_implINS0_13BinaryFunctorIhhhZZZNS0_16fmod_kernel_cudaERNS_18TensorIteratorBaseEENKUlvE_clEvENKUlvE_clEvEUlhhE_EEEEvS5_RKT_EUliE_EEviT1_
        .type           _ZN2at6native18elementwise_kernelILi128ELi4EZNS0_15gpu_kernel_implINS0_13BinaryFunctorIhhhZZZNS0_16fmod_kernel_cudaERNS_18TensorIteratorBaseEENKUlvE_clEvENKUlvE_clEvEUlhhE_EEEEvS5_RKT_EUliE_EEviT1_,@function
        .size           _ZN2at6native18elementwise_kernelILi128ELi4EZNS0_15gpu_kernel_implINS0_13BinaryFunctorIhhhZZZNS0_16fmod_kernel_cudaERNS_18TensorIteratorBaseEENKUlvE_clEvENKUlvE_clEvEUlhhE_EEEEvS5_RKT_EUliE_EEviT1_,(.L_x_54694 - _ZN2at6native18elementwise_kernelILi128ELi4EZNS0_15gpu_kernel_implINS0_13BinaryFunctorIhhhZZZNS0_16fmod_kernel_cudaERNS_18TensorIteratorBaseEENKUlvE_clEvENKUlvE_clEvEUlhhE_EEEEvS5_RKT_EUliE_EEviT1_)
        .other          _ZN2at6native18elementwise_kernelILi128ELi4EZNS0_15gpu_kernel_implINS0_13BinaryFunctorIhhhZZZNS0_16fmod_kernel_cudaERNS_18TensorIteratorBaseEENKUlvE_clEvENKUlvE_clEvEUlhhE_EEEEvS5_RKT_EUliE_EEviT1_,@"STO_CUDA_ENTRY STV_DEFAULT"
_ZN2at6native18elementwise_kernelILi128ELi4EZNS0_15gpu_kernel_implINS0_13BinaryFunctorIhhhZZZNS0_16fmod_kernel_cudaERNS_18TensorIteratorBaseEENKUlvE_clEvENKUlvE_clEvEUlhhE_EEEEvS5_RKT_EUliE_EEviT1_:
.text._ZN2at6native18elementwise_kernelILi128ELi4EZNS0_15gpu_kernel_implINS0_13BinaryFunctorIhhhZZZNS0_16fmod_kernel_cudaERNS_18TensorIteratorBaseEENKUlvE_clEvENKUlvE_clEvEUlhhE_EEEEvS5_RKT_EUliE_EEviT1_:
        /* <DEDUP_REMOVED lines=371> */
.L_x_24793:
        /* <DEDUP_REMOVED lines=16> */
.L_x_24797:
[----:B------:R0:W5:Y:S01]  /*1830*/  LDG.E.U8 R22, desc[UR36][R4.64] ;  /* 0x0000002404167981 */ /* 0x000162000c1e1100 */
[----:B------:R-:W-:Y:S05]  /*1840*/  BRA `(.L_x_24799) ;  /* 0x0000000c005c7947 */ /* 0x000fea0003800000 */
.L_x_24796:
        /* <DEDUP_REMOVED lines=8> */
.L_x_24801:
[----:B------:R3:W5:Y:S01]  /*18d0*/  LDG.E.U8 R22, desc[UR36][R4.64] ;  /* 0x0000002404167981 */ /* 0x000762000c1e1100 */
[----:B------:R-:W-:Y:S05]  /*18e0*/  BRA `(.L_x_24799) ;  /* 0x0000000c00347947 */ /* 0x000fea0003800000 */
.L_x_24800:
[----:B------:R0:W5:Y:S01]  /*18f0*/  LDG.E.U16 R22, desc[UR36][R4.64] ;  /* 0x0000002404167981 */ /* 0x000162000c1e1500 */
[----:B------:R-:W-:Y:S05]  /*1900*/  BRA `(.L_x_24799) ;  /* 0x0000000c002c7947 */ /* 0x000fea0003800000 */
.L_x_24795:
[----:B------:R-:W-:-:S09]  /*1910*/  UISETP.GT.AND UP0, UPT, UR4, 0x6, UPT ;  /* 0x000000060400788c */ /* 0x000fd2000bf04270 */
[----:B------:R-:W-:Y:S05]  /*1920*/  BRA.U UP0, `(.L_x_24802) ;  /* 0x0000000100347547 */ /* 0x000fea000b800000 */
[----:B------:R-:W-:-:S09]  /*1930*/  UISETP.NE.AND UP0, UPT, UR4, 0x5, UPT ;  /* 0x000000050400788c */ /* 0x000fd2000bf05270 */
[----:B------:R-:W-:Y:S05]  /*1940*/  BRA.U !UP0, `(.L_x_24803) ;  /* 0x0000000108187547 */ /* 0x000fea000b800000 */
[----:B------:R-:W-:-:S09]  /*1950*/  UISETP.NE.AND UP0, UPT, UR4, 0x6, UPT ;  /* 0x000000060400788c */ /* 0x000fd2000bf05270 */
[----:B------:R-:W-:Y:S05]  /*1960*/  BRA.U UP0, `(.L_x_24798) ;  /* 0x0000000900907547 */ /* 0x000fea000b800000 */
[----:B------:R-:W2:Y:S02]  /*1970*/  LDG.E R2, desc[UR36][R4.64] ;  /* 0x0000002404027981 */ /* 0x000ea4000c1e1900 */
[----:B--2---:R-:W0:Y:S02]  /*1980*/  F2I.S64.TRUNC R2, R2 ;  /* 0x0000000200027311 */ /* 0x004e24000020d900 */
[----:B0-----:R-:W-:Y:S01]  /*1990*/  PRMT R22, R2, 0x7610, R22 ;  /* 0x0000761002167816 */ /* 0x001fe20000000016 */
[----:B------:R-:W-:Y:S06]  /*19a0*/  BRA `(.L_x_24799) ;  /* 0x0000000c00047947 */ /* 0x000fec0003800000 */
.L_x_24803:
[----:B------:R-:W2:Y:S02]  /*19b0*/  LDG.E.U16 R2, desc[UR36][R4.64] ;  /* 0x0000002404027981 */ /* 0x000ea4000c1e1500 */
[----:B--2---:R-:W-:-:S06]  /*19c0*/  HADD2.F32 R2, -RZ, R2.H0_H0 ;  /* 0x20000002ff027230 */ /* 0x004fcc0000004100 */
[----:B------:R-:W0:Y:S02]  /*19d0*/  F2I.S64.TRUNC R2, R2 ;  /* 0x0000000200027311 */ /* 0x000e24000020d900 */
[----:B0-----:R-:W-:Y:S01]  /*19e0*/  PRMT R22, R2, 0x7610, R22 ;  /* 0x0000761002167816 */ /* 0x001fe20000000016 */
[----:B------:R-:W-:Y:S06]  /*19f0*/  BRA `(.L_x_24799) ;  /* 0x0000000800f07947 */ /* 0x000fec0003800000 */
.L_x_24802:
[----:B------:R-:W-:-:S09]  /*1a00*/  UISETP.NE.AND UP0, UPT, UR4, 0x7, UPT ;  /* 0x000000070400788c */ /* 0x000fd2000bf05270 */
[----:B------:R-:W-:Y:S05]  /*1a10*/  BRA.U !UP0, `(.L_x_24804) ;  /* 0x0000000108347547 */ /* 0x000fea000b800000 */
        /* <DEDUP_REMOVED lines=8> */
.L_x_24805:
[----:B------:R-:W2:Y:S02]  /*1aa0*/  LDG.E.U16 R4, desc[UR36][R4.64] ;  /* 0x0000002404047981 */ /* 0x000ea4000c1e1500 */
[----:B--2---:R-:W-:-:S06]  /*1ab0*/  HADD2.F32 R2, -RZ, R4.H0_H0 ;  /* 0x20000004ff027230 */ /* 0x004fcc0000004100 */
[----:B------:R-:W0:Y:S02]  /*1ac0*/  F2I.S64.TRUNC R2, R2 ;  /* 0x0000000200027311 */ /* 0x000e24000020d900 */
[----:B0-----:R-:W-:Y:S01]  /*1ad0*/  PRMT R22, R2, 0x7610, R22 ;  /* 0x0000761002167816 */ /* 0x001fe20000000016 */
[----:B------:R-:W-:Y:S06]  /*1ae0*/  BRA `(.L_x_24799) ;  /* 0x0000000800b47947 */ /* 0x000fec0003800000 */
.L_x_24804:
[----:B------:R-:W2:Y:S02]  /*1af0*/  LDG.E.64 R2, desc[UR36][R4.64] ;  /* 0x0000002404027981 */ /* 0x000ea4000c1e1b00 */
[----:B--2---:R-:W0:Y:S02]  /*1b00*/  F2I.S64.F64.TRUNC R2, R2 ;  /* 0x0000000200027311 */ /* 0x004e24000030d900 */
[----:B0-----:R-:W-:Y:S01]  /*1b10*/  PRMT R22, R2, 0x7610, R22 ;  /* 0x0000761002167816 */ /* 0x001fe20000000016 */
[----:B------:R-:W-:Y:S06]  /*1b20*/  BRA `(.L_x_24799) ;  /* 0x0000000800a47947 */ /* 0x000fec0003800000 */
.L_x_24794:
        /* <DEDUP_REMOVED lines=12> */
.L_x_24808:
[----:B------:R-:W2:Y:S02]  /*1bf0*/  LDG.E.64 R4, desc[UR36][R4.64] ;  /* 0x0000002404047981 */ /* 0x000ea4000c1e1b00 */
[----:B--2---:R-:W0:Y:S02]  /*1c00*/  F2I.S64.F64.TRUNC R2, R4 ;  /* 0x0000000400027311 */ /* 0x004e24000030d900 */
[----:B0-----:R-:W-:Y:S01]  /*1c10*/  PRMT R22, R2, 0x7610, R22 ;  /* 0x0000761002167816 */ /* 0x001fe20000000016 */
[----:B------:R-:W-:Y:S06]  /*1c20*/  BRA `(.L_x_24799) ;  /* 0x0000000800647947 */ /* 0x000fec0003800000 */
.L_x_24807:
        /* <DEDUP_REMOVED lines=24> */
[----:B------:R-:W0:Y:S02]  /*1db0*/  F2I.S64.TRUNC R2, R3 ;  /* 0x0000000300027311 */ /* 0x000e24000020d900 */
[----:B0-----:R-:W-:Y:S01]  /*1dc0*/  PRMT R22, R2, 0x7610, R22 ;  /* 0x0000761002167816 */ /* 0x001fe20000000016 */
[----:B------:R-:W-:Y:S06]  /*1dd0*/  BRA `(.L_x_24799) ;  /* 0x0000000400f87947 */ /* 0x000fec0003800000 */
.L_x_24810:
        /* <DEDUP_REMOVED lines=11> */
[----:B------:R-:W0:Y:S02]  /*1e90*/  F2I.S64.TRUNC R2, R3 ;  /* 0x0000000300027311 */ /* 0x000e24000020d900 */
[----:B0-----:R-:W-:Y:S01]  /*1ea0*/  PRMT R22, R2, 0x7610, R22 ;  /* 0x0000761002167816 */ /* 0x001fe20000000016 */
[----:B------:R-:W-:Y:S06]  /*1eb0*/  BRA `(.L_x_24799) ;  /* 0x0000000400c07947 */ /* 0x000fec0003800000 */
.L_x_24809:
[----:B------:R-:W2:Y:S02]  /*1ec0*/  LDG.E.U16 R2, desc[UR36][R4.64] ;  /* 0x0000002404027981 */ /* 0x000ea4000c1e1500 */
[----:B--2---:R-:W-:-:S06]  /*1ed0*/  SHF.L.U32 R2, R2, 0x10, RZ ;  /* 0x0000001002027819 */ /* 0x004fcc00000006ff */
[----:B------:R-:W0:Y:S02]  /*1ee0*/  F2I.S64.TRUNC R2, R2 ;  /* 0x0000000200027311 */ /* 0x000e24000020d900 */
[----:B0-----:R-:W-:Y:S01]  /*1ef0*/  PRMT R22, R2, 0x7610, R22 ;  /* 0x0000761002167816 */ /* 0x001fe20000000016 */
[----:B------:R-:W-:Y:S06]  /*1f00*/  BRA `(.L_x_24799) ;  /* 0x0000000400ac7947 */ /* 0x000fec0003800000 */
.L_x_24806:
        /* <DEDUP_REMOVED lines=10> */
.L_x_24813:
        /* <DEDUP_REMOVED lines=21> */
.L_x_24817:
[----:B------:R-:W-:Y:S05]  /*2100*/  BSYNC.RECONVERGENT B1 ;  /* 0x0000000000017941 */ /* 0x000fea0003800200 */
.L_x_24816:
[----:B------:R-:W-:Y:S01]  /*2110*/  IMAD.SHL.U32 R0, R0, 0x100000, RZ ;  /* 0x0010000000007824 */ /* 0x000fe200078e00ff */
[----:B------:R-:W-:-:S04]  /*2120*/  LEA R2, R2, 0x3b800000, 0x17 ;  /* 0x3b80000002027811 */ /* 0x000fc800078eb8ff */
[----:B------:R-:W-:-:S07]  /*2130*/  LOP3.LUT R2, R2, R0, R7, 0xfe, !PT ;  /* 0x0000000002027212 */ /* 0x000fce00078efe07 */
.L_x_24815:
[----:B------:R-:W-:Y:S05]  /*2140*/  BSYNC.RECONVERGENT B0 ;  /* 0x0000000000007941 */ /* 0x000fea0003800200 */
.L_x_24814:
[----:B------:R-:W0:Y:S02]  /*2150*/  F2I.S64.TRUNC R2, R2 ;  /* 0x0000000200027311 */ /* 0x000e24000020d900 */
[----:B0-----:R-:W-:Y:S01]  /*2160*/  PRMT R22, R2, 0x7610, R22 ;  /* 0x0000761002167816 */ /* 0x001fe20000000016 */
[----:B------:R-:W-:Y:S06]  /*2170*/  BRA `(.L_x_24799) ;  /* 0x0000000400107947 */ /* 0x000fec0003800000 */
.L_x_24812:
        /* <DEDUP_REMOVED lines=21> */
.L_x_24821:
[----:B------:R-:W-:Y:S05]  /*22d0*/  BSYNC.RECONVERGENT B1 ;  /* 0x0000000000017941 */ /* 0x000fea0003800200 */
.L_x_24820:
[----:B------:R-:W-:Y:S01]  /*22e0*/  IMAD.SHL.U32 R0, R0, 0x200000, RZ ;  /* 0x0020000000007824 */ /* 0x000fe200078e00ff */
[----:B------:R-:W-:-:S04]  /*22f0*/  LEA R2, R2, 0x37800000, 0x17 ;  /* 0x3780000002027811 */ /* 0x000fc800078eb8ff */
[----:B------:R-:W-:-:S07]  /*2300*/  LOP3.LUT R2, R2, R0, R7, 0xfe, !PT ;  /* 0x0000000002027212 */ /* 0x000fce00078efe07 */
.L_x_24819:
[----:B------:R-:W-:Y:S05]  /*2310*/  BSYNC.RECONVERGENT B0 ;  /* 0x0000000000007941 */ /* 0x000fea0003800200 */
.L_x_24818:
[----:B------:R-:W0:Y:S02]  /*2320*/  F2I.S64.TRUNC R2, R2 ;  /* 0x0000000200027311 */ /* 0x000e24000020d900 */
[----:B0-----:R-:W-:Y:S01]  /*2330*/  PRMT R22, R2, 0x7610, R22 ;  /* 0x0000761002167816 */ /* 0x001fe20000000016 */
[----:B------:R-:W-:Y:S06]  /*2340*/  BRA `(.L_x_24799) ;  /* 0x00000000009c7947 */ /* 0x000fec0003800000 */
.L_x_24811:
[----:B------:R-:W-:-:S09]  /*2350*/  UISETP.NE.AND UP0, UPT, UR4, 0x1c, UPT ;  /* 0x0000001c0400788c */ /* 0x000fd2000bf05270 */
[----:B------:R-:W-:Y:S05]  /*2360*/  BRA.U !UP0, `(.L_x_24822) ;  /* 0x0000000108907547 */ /* 0x000fea000b800000 */
[----:B------:R-:W-:-:S09]  /*2370*/  UISETP.NE.AND UP0, UPT, UR4, 0x1d, UPT ;  /* 0x0000001d0400788c */ /* 0x000fd2000bf05270 */
[----:B------:R-:W-:Y:S05]  /*2380*/  BRA.U !UP0, `(.L_x_24823) ;  /* 0x0000000108807547 */ /* 0x000fea000b800000 */
[----:B------:R-:W-:-:S09]  /*2390*/  UISETP.NE.AND UP0, UPT, UR4, 0x2c, UPT ;  /* 0x0000002c0400788c */ /* 0x000fd2000bf05270 */
[----:B------:R-:W-:Y:S05]  /*23a0*/  BRA.U !UP0, `(.L_x_24824) ;  /* 0x0000000108487547 */ /* 0x000fea000b800000 */
.L_x_24798:
        /* <DEDUP_REMOVED lines=16> */
.L_x_24825:
[----:B------:R-:W-:Y:S01]  /*24b0*/  PRMT R22, RZ, 0x7610, R22 ;  /* 0x00007610ff167816 */ /* 0x000fe20000000016 */
[----:B------:R-:W-:Y:S06]  /*24c0*/  BRA `(.L_x_24799) ;  /* 0x00000000003c7947 */ /* 0x000fec0003800000 */
.L_x_24824:
        /* <DEDUP_REMOVED lines=8> */
.L_x_24827:
[----:B------:R-:W-:Y:S05]  /*2550*/  BSYNC.RECONVERGENT B0 ;  /* 0x0000000000007941 */ /* 0x000fea0003800200 */
.L_x_24826:
[----:B------:R-:W0:Y:S02]  /*2560*/  F2I.S64.TRUNC R2, R2 ;  /* 0x0000000200027311 */ /* 0x000e24000020d900 */
[----:B0-----:R-:W-:Y:S01]  /*2570*/  PRMT R22, R2, 0x7610, R22 ;  /* 0x0000761002167816 */ /* 0x001fe20000000016 */
[----:B------:R-:W-:Y:S06]  /*2580*/  BRA `(.L_x_24799) ;  /* 0x00000000000c7947 */ /* 0x000fec0003800000 */
.L_x_24823:
[----:B------:R2:W5:Y:S01]  /*2590*/  LDG.E.U8 R22, desc[UR36][R4.64] ;  /* 0x0000002404167981 */ /* 0x000562000c1e1100 */
[----:B------:R-:W-:Y:S05]  /*25a0*/  BRA `(.L_x_24799) ;  /* 0x0000000000047947 */ /* 0x000fea0003800000 */
.L_x_24822:
[----:B------:R1:W5:Y:S02]  /*25b0*/  LDG.E.U8 R22, desc[UR36][R4.64] ;  /* 0x0000002404167981 */ /* 0x000364000c1e1100 */
.L_x_24799:
        /* <DEDUP_REMOVED lines=14> */
[----:B-1234-:R3:W5:Y:S01]  /*26a0*/  LDG.E.U8 R4, desc[UR36][R18.64] ;  /* 0x0000002412047981 */ /* 0x01e762000c1e1100 */
[----:B------:R-:W-:Y:S05]  /*26b0*/  BRA `(.L_x_24833) ;  /* 0x0000000c005c7947 */ /* 0x000fea0003800000 */
.L_x_24831:
[----:B-1234-:R2:W5:Y:S01]  /*26c0*/  LDG.E.U8 R4, desc[UR36][R18.64] ;  /* 0x0000002412047981 */ /* 0x01e562000c1e1100 */
[----:B------:R-:W-:Y:S05]  /*26d0*/  BRA `(.L_x_24833) ;  /* 0x0000000c00547947 */ /* 0x000fea0003800000 */
.L_x_24830:
[----:B------:R-:W-:-:S09]  /*26e0*/  UISETP.NE.AND UP0, UPT, UR4, 0x2, UPT ;  /* 0x000000020400788c */ /* 0x000fd2000bf05270 */
[----:B------:R-:W-:Y:S05]  /*26f0*/  BRA.U !UP0, `(.L_x_24834) ;  /* 0x0000000d08087547 */ /* 0x000fea000b800000 */
[----:B------:R-:W-:-:S09]  /*2700*/  UISETP.NE.AND UP0, UPT, UR4, 0x3, UPT ;  /* 0x000000030400788c */ /* 0x000fd2000bf05270 */
[----:B------:R-:W-:Y:S05]  /*2710*/  BRA.U !UP0, `(.L_x_24835) ;  /* 0x0000000108107547 */ /* 0x000fea000b800000 */
[----:B------:R-:W-:-:S09]  /*2720*/  UISETP.NE.AND UP0, UPT, UR4, 0x4, UPT ;  /* 0x000000040400788c */ /* 0x000fd2000bf05270 */
[----:B------:R-:W-:Y:S05]  /*2730*/  BRA.U UP0, `(.L_x_24832) ;  /* 0x0000000900b87547 */ /* 0x000fea000b800000 */
[----:B-1234-:R0:W5:Y:S01]  /*2740*/  LDG.E.U8 R4, desc[UR36][R18.64] ;  /* 0x0000002412047981 */ /* 0x01e162000c1e1100 */
[----:B------:R-:W-:Y:S05]  /*2750*/  BRA `(.L_x_24833) ;  /* 0x0000000c00347947 */ /* 0x000fea0003800000 */
.L_x_24835:
[----:B-1234-:R1:W5:Y:S01]  /*2760*/  LDG.E.U8 R4, desc[UR36][R18.64] ;  /* 0x0000002412047981 */ /* 0x01e362000c1e1100 */
[----:B------:R-:W-:Y:S05]  /*2770*/  BRA `(.L_x_24833) ;  /* 0x0000000c002c7947 */ /* 0x000fea0003800000 */
.L_x_24829:
[----:B------:R-:W-:-:S09]  /*2780*/  UISETP.GT.AND UP0, UPT, UR4, 0x6, UPT ;  /* 0x000000060400788c */ /* 0x000fd2000bf04270 */
[----:B------:R-:W-:Y:S05]  /*2790*/  BRA.U UP0, `(.L_x_24836) ;  /* 0x0000000100347547 */ /* 0x000fea000b800000 */
[----:B------:R-:W-:-:S09]  /*27a0*/  UISETP.NE.AND UP0, UPT, UR4, 0x5, UPT ;  /* 0x000000050400788c */ /* 0x000fd2000bf05270 */
[----:B------:R-:W-:Y:S05]  /*27b0*/  BRA.U !UP0, `(.L_x_24837) ;  /* 0x0000000108187547 */ /* 0x000fea000b800000 */
[----:B------:R-:W-:-:S09]  /*27c0*/  UISETP.NE.AND UP0, UPT, UR4, 0x6, UPT ;  /* 0x000000060400788c */ /* 0x000fd2000bf05270 */
[----:B------:R-:W-:Y:S05]  /*27d0*/  BRA.U UP0, `(.L_x_24832) ;  /* 0x0000000900907547 */ /* 0x000fea000b800000 */
[----:B------:R-:W2:Y:S02]  /*27e0*/  LDG.E R2, desc[UR36][R18.64] ;  /* 0x0000002412027981 */ /* 0x000ea4000c1e1900 */
[----:B--2---:R-:W1:Y:S02]  /*27f0*/  F2I.S64.TRUNC R2, R2 ;  /* 0x0000000200027311 */ /* 0x004e64000020d900 */
[----:B-1-34-:R-:W-:Y:S01]  /*2800*/  PRMT R4, R2, 0x7610, R4 ;  /* 0x0000761002047816 */ /* 0x01afe20000000004 */
[----:B------:R-:W-:Y:S06]  /*2810*/  BRA `(.L_x_24833) ;  /* 0x0000000c00047947 */ /* 0x000fec0003800000 */
.L_x_24837:
[----:B------:R-:W2:Y:S02]  /*2820*/  LDG.E.U16 R0, desc[UR36][R18.64] ;  /* 0x0000002412007981 */ /* 0x000ea4000c1e1500 */
[----:B--2---:R-:W-:-:S04]  /*2830*/  HADD2.F32 R0, -RZ, R0.H0_H0 ;  /* 0x20000000ff007230 */ /* 0x004fc80000004100 */
[----:B------:R-:W1:Y:S02]  /*2840*/  F2I.S64.TRUNC R2, R0 ;  /* 0x0000000000027311 */ /* 0x000e64000020d900 */
[----:B-1-34-:R-:W-:Y:S01]  /*2850*/  PRMT R4, R2, 0x7610, R4 ;  /* 0x0000761002047816 */ /* 0x01afe20000000004 */
[----:B------:R-:W-:Y:S06]  /*2860*/  BRA `(.L_x_24833) ;  /* 0x0000000800f07947 */ /* 0x000fec0003800000 */
.L_x_24836:
[----:B------:R-:W-:-:S09]  /*2870*/  UISETP.NE.AND UP0, UPT, UR4, 0x7, UPT ;  /* 0x000000070400788c */ /* 0x000fd2000bf05270 */
[----:B------:R-:W-:Y:S05]  /*2880*/  BRA.U !UP0, `(.L_x_24838) ;  /* 0x0000000108347547 */ /* 0x000fea000b800000 */
        /* <DEDUP_REMOVED lines=8> */
.L_x_24839:
[----:B------:R-:W2:Y:S02]  /*2910*/  LDG.E.U16 R0, desc[UR36][R18.64] ;  /* 0x0000002412007981 */ /* 0x000ea4000c1e1500 */
[----:B--2---:R-:W-:-:S04]  /*2920*/  HADD2.F32 R0, -RZ, R0.H0_H0 ;  /* 0x20000000ff007230 */ /* 0x004fc80000004100 */
[----:B------:R-:W1:Y:S02]  /*2930*/  F2I.S64.TRUNC R2, R0 ;  /* 0x0000000000027311 */ /* 0x000e64000020d900 */
[----:B-1-34-:R-:W-:Y:S01]  /*2940*/  PRMT R4, R2, 0x7610, R4 ;  /* 0x0000761002047816 */ /* 0x01afe20000000004 */
[----:B------:R-:W-:Y:S06]  /*2950*/  BRA `(.L_x_24833) ;  /* 0x0000000800b47947 */ /* 0x000fec0003800000 */
.L_x_24838:
[----:B------:R-:W2:Y:S02]  /*2960*/  LDG.E.64 R2, desc[UR36][R18.64] ;  /* 0x0000002412027981 */ /* 0x000ea4000c1e1b00 */
[----:B--2---:R-:W1:Y:S02]  /*2970*/  F2I.S64.F64.TRUNC R2, R2 ;  /* 0x0000000200027311 */ /* 0x004e64000030d900 */
[----:B-1-34-:R-:W-:Y:S01]  /*2980*/  PRMT R4, R2, 0x7610, R4 ;  /* 0x0000761002047816 */ /* 0x01afe20000000004 */
[----:B------:R-:W-:Y:S06]  /*2990*/  BRA `(.L_x_24833) ;  /* 0x0000000800a47947 */ /* 0x000fec0003800000 */
.L_x_24828:
        /* <DEDUP_REMOVED lines=10> */
[----:B-1-34-:R-:W-:Y:S01]  /*2a40*/  SEL R4, RZ, 0x1, !P0 ;  /* 0x00000001ff047807 */ /* 0x01afe20004000000 */
[----:B------:R-:W-:Y:S08]  /*2a50*/  BRA `(.L_x_24833) ;  /* 0x0000000800747947 */ /* 0x000ff00003800000 */
.L_x_24842:
[----:B------:R-:W2:Y:S02]  /*2a60*/  LDG.E.64 R2, desc[UR36][R18.64] ;  /* 0x0000002412027981 */ /* 0x000ea4000c1e1b00 */
[----:B--2---:R-:W1:Y:S02]  /*2a70*/  F2I.S64.F64.TRUNC R2, R2 ;  /* 0x0000000200027311 */ /* 0x004e64000030d900 */
[----:B-1-34-:R-:W-:Y:S01]  /*2a80*/  PRMT R4, R2, 0x7610, R4 ;  /* 0x0000761002047816 */ /* 0x01afe20000000004 */
[----:B------:R-:W-:Y:S06]  /*2a90*/  BRA `(.L_x_24833) ;  /* 0x0000000800647947 */ /* 0x000fec0003800000 */
.L_x_24841:
[----:B------:R-:W-:-:S09]  /*2aa0*/  UISETP.NE.AND UP0, UPT, UR4, 0xf, UPT ;  /* 0x0000000f0400788c */ /* 0x000fd2000bf05270 */
[----:B------:R-:W-:Y:S05]  /*2ab0*/  BRA.U !UP0, `(.L_x_24843) ;  /* 0x00000001089c7547 */ /* 0x000fea000b800000 */
[----:B------:R-:W-:-:S09]  /*2ac0*/  UISETP.NE.AND UP0, UPT, UR4, 0x17, UPT ;  /* 0x000000170400788c */ /* 0x000fd2000bf05270 */
[----:B------:R-:W-:Y:S05]  /*2ad0*/  BRA.U !UP0, `(.L_x_24844) ;  /* 0x00000001085c7547 */ /* 0x000fea000b800000 */
[----:B------:R-:W-:-:S09]  /*2ae0*/  UISETP.NE.AND UP0, UPT, UR4, 0x18, UPT ;  /* 0x000000180400788c */ /* 0x000fd2000bf05270 */
[----:B------:R-:W-:Y:S05]  /*2af0*/  BRA.U UP0, `(.L_x_24832) ;  /* 0x0000000500c87547 */ /* 0x000fea000b800000 */
[----:B------:R-:W2:Y:S02]  /*2b00*/  LDG.E.U8 R0, desc[UR36][R18.64] ;  /* 0x0000002412007981 */ /* 0x000ea4000c1e1100 */
[----:B-1234-:R-:W-:Y:S01]  /*2b10*/  IMAD.MOV.U32 R4, RZ, RZ, 0x1f ;  /* 0x0000001fff047424 */ /* 0x01efe200078e00ff */
[----:B------:R-:W-:-:S04]  /*2b20*/  SHF.L.U32 R0, R0, 0x18, RZ ;  /* 0x0000001800007819 */ /* 0x000fc800000006ff */
        /* <DEDUP_REMOVED lines=18> */
.L_x_24844:
        /* <DEDUP_REMOVED lines=11> */
[----:B------:R-:W1:Y:S02]  /*2d00*/  F2I.S64.TRUNC R2, R3 ;  /* 0x0000000300027311 */ /* 0x000e64000020d900 */
[----:B-1-34-:R-:W-:Y:S01]  /*2d10*/  PRMT R4, R2, 0x7610, R4 ;  /* 0x0000761002047816 */ /* 0x01afe20000000004 */
[----:B------:R-:W-:Y:S06]  /*2d20*/  BRA `(.L_x_24833) ;  /* 0x0000000400c07947 */ /* 0x000fec0003800000 */
.L_x_24843:
[----:B------:R-:W2:Y:S02]  /*2d30*/  LDG.E.U16 R2, desc[UR36][R18.64] ;  /* 0x0000002412027981 */ /* 0x000ea4000c1e1500 */
[----:B--2---:R-:W-:-:S06]  /*2d40*/  IMAD.U32 R2, R2, 0x10000, RZ ;  /* 0x0001000002027824 */ /* 0x004fcc00078e00ff */
[----:B------:R-:W1:Y:S02]  /*2d50*/  F2I.S64.TRUNC R2, R2 ;  /* 0x0000000200027311 */ /* 0x000e64000020d900 */
[----:B-1-34-:R-:W-:Y:S01]  /*2d60*/  PRMT R4, R2, 0x7610, R4 ;  /* 0x0000761002047816 */ /* 0x01afe20000000004 */
[----:B------:R-:W-:Y:S06]  /*2d70*/  BRA `(.L_x_24833) ;  /* 0x0000000400ac7947 */ /* 0x000fec0003800000 */
.L_x_24840:
        /* <DEDUP_REMOVED lines=8> */
[----:B-1234-:R0:W5:Y:S01]  /*2e00*/  LDG.E.U16 R4, desc[UR36][R18.64] ;  /* 0x0000002412047981 */ /* 0x01e162000c1e1500 */
[----:B------:R-:W-:Y:S05]  /*2e10*/  BRA `(.L_x_24833) ;  /* 0x0000000400847947 */ /* 0x000fea0003800000 */
.L_x_24847:
        /* <DEDUP_REMOVED lines=18> */
[----:B-1-34-:R-:W-:-:S05]  /*2f40*/  VIADD R5, R3, 0xffffffe4 ;  /* 0xffffffe403057836 */ /* 0x01afca0000000000 */
[----:B------:R-:W-:-:S04]  /*2f50*/  SHF.L.U32 R5, R0, R5, RZ ;  /* 0x0000000500057219 */ /* 0x000fc800000006ff */
[----:B------:R-:W-:-:S07]  /*2f60*/  LOP3.LUT R0, R5, 0x7, RZ, 0xc0, !PT ;  /* 0x0000000705007812 */ /* 0x000fce00078ec0ff */
.L_x_24851:
[----:B------:R-:W-:Y:S05]  /*2f70*/  BSYNC.RECONVERGENT B1 ;  /* 0x0000000000017941 */ /* 0x000fea0003800200 */
.L_x_24850:
[----:B------:R-:W-:Y:S01]  /*2f80*/  IMAD.SHL.U32 R0, R0, 0x100000, RZ ;  /* 0x0010000000007824 */ /* 0x000fe200078e00ff */
[----:B------:R-:W-:-:S04]  /*2f90*/  LEA R2, R2, 0x3b800000, 0x17 ;  /* 0x3b80000002027811 */ /* 0x000fc800078eb8ff */
[----:B------:R-:W-:-:S07]  /*2fa0*/  LOP3.LUT R2, R2, R0, R7, 0xfe, !PT ;  /* 0x0000000002027212 */ /* 0x000fce00078efe07 */
.L_x_24849:
[----:B------:R-:W-:Y:S05]  /*2fb0*/  BSYNC.RECONVERGENT B0 ;  /* 0x0000000000007941 */ /* 0x000fea0003800200 */
.L_x_24848:
[----:B------:R-:W1:Y:S02]  /*2fc0*/  F2I.S64.TRUNC R2, R2 ;  /* 0x0000000200027311 */ /* 0x000e64000020d900 */
[----:B-1-34-:R-:W-:Y:S01]  /*2fd0*/  PRMT R4, R2, 0x7610, R4 ;  /* 0x0000761002047816 */ /* 0x01afe20000000004 */
[----:B------:R-:W-:Y:S06]  /*2fe0*/  BRA `(.L_x_24833) ;  /* 0x0000000400107947 */ /* 0x000fec0003800000 */
.L_x_24846:
        /* <DEDUP_REMOVED lines=21> */
.L_x_24855:
[----:B------:R-:W-:Y:S05]  /*3140*/  BSYNC.RECONVERGENT B1 ;  /* 0x0000000000017941 */ /* 0x000fea0003800200 */
.L_x_24854:
[----:B------:R-:W-:Y:S01]  /*3150*/  IMAD.SHL.U32 R0, R0, 0x200000, RZ ;  /* 0x0020000000007824 */ /* 0x000fe200078e00ff */
[----:B------:R-:W-:-:S04]  /*3160*/  LEA R2, R2, 0x37800000, 0x17 ;  /* 0x3780000002027811 */ /* 0x000fc800078eb8ff */
[----:B------:R-:W-:-:S07]  /*3170*/  LOP3.LUT R2, R2, R0, R7, 0xfe, !PT ;  /* 0x0000000002027212 */ /* 0x000fce00078efe07 */
.L_x_24853:
[----:B------:R-:W-:Y:S05]  /*3180*/  BSYNC.RECONVERGENT B0 ;  /* 0x0000000000007941 */ /* 0x000fea0003800200 */
.L_x_24852:
[----:B------:R-:W1:Y:S02]  /*3190*/  F2I.S64.TRUNC R2, R2 ;  /* 0x0000000200027311 */ /* 0x000e64000020d900 */
[----:B-1-34-:R-:W-:Y:S01]  /*31a0*/  PRMT R4, R2, 0x7610, R4 ;  /* 0x0000761002047816 */ /* 0x01afe20000000004 */
[----:B------:R-:W-:Y:S06]  /*31b0*/  BRA `(.L_x_24833) ;  /* 0x00000000009c7947 */ /* 0x000fec0003800000 */
.L_x_24845:
[----:B------:R-:W-:-:S09]  /*31c0*/  UISETP.NE.AND UP0, UPT, UR4, 0x1c, UPT ;  /* 0x0000001c0400788c */ /* 0x000fd2000bf05270 */
[----:B------:R-:W-:Y:S05]  /*31d0*/  BRA.U !UP0, `(.L_x_24856) ;  /* 0x0000000108907547 */ /* 0x000fea000b800000 */
[----:B------:R-:W-:-:S09]  /*31e0*/  UISETP.NE.AND UP0, UPT, UR4, 0x1d, UPT ;  /* 0x0000001d0400788c */ /* 0x000fd2000bf05270 */
[----:B------:R-:W-:Y:S05]  /*31f0*/  BRA.U !UP0, `(.L_x_24857) ;  /* 0x0000000108807547 */ /* 0x000fea000b800000 */
[----:B------:R-:W-:-:S09]  /*3200*/  UISETP.NE.AND UP0, UPT, UR4, 0x2c, UPT ;  /* 0x0000002c0400788c */ /* 0x000fd2000bf05270 */
[----:B------:R-:W-:Y:S05]  /*3210*/  BRA.U !UP0, `(.L_x_24858) ;  /* 0x0000000108487547 */ /* 0x000fea000b800000 */
.L_x_24832:
[----:B---3--:R-:W-:Y:S01]  /*3220*/  MOV R2, 0x0 ;  /* 0x0000000000027802 */ /* 0x008fe20000000f00 */
[----:B------:R-:W1:Y:S01]  /*3230*/  LDCU.64 UR4, c[0x4][0x178] ;  /* 0x01002f00ff0477ac */ /* 0x000e620008000a00 */
[----:B------:R-:W-:Y:S02]  /*3240*/  HFMA2 R13, -RZ, RZ, 0, 0 ;  /* 0x00000000ff0d7431 */ /* 0x000fe400000001ff */
[----:B------:R-:W-:Y:S01]  /*3250*/  IMAD.MOV.U32 R8, RZ, RZ, 0x4e ;  /* 0x0000004eff087424 */ /* 0x000fe200078e00ff */
[----:B------:R-:W0:Y:S01]  /*3260*/  LDCU.64 UR6, c[0x4][0x180] ;  /* 0x01003000ff0677ac */ /* 0x000e220008000a00 */
[----:B------:R-:W0:Y:S01]  /*3270*/  LDC.64 R2, c[0x4][R2] ;  /* 0x0100000002027b82 */ /* 0x000e220000000a00 */
[----:B------:R-:W-:Y:S01]  /*3280*/  IMAD.MOV.U32 R12, RZ, RZ, 0x1 ;  /* 0x00000001ff0c7424 */ /* 0x000fe200078e00ff */
[----:B------:R-:W0:Y:S01]  /*3290*/  LDCU.64 UR8, c[0x4][0x8] ;  /* 0x01000100ff0877ac */ /* 0x000e220008000a00 */
[----:B-1234-:R-:W-:Y:S01]  /*32a0*/  MOV R4, UR4 ;  /* 0x0000000400047c02 */ /* 0x01efe20008000f00 */
[----:B------:R-:W-:-:S02]  /*32b0*/  IMAD.U32 R5, RZ, RZ, UR5 ;  /* 0x00000005ff057e24 */ /* 0x000fc4000f8e00ff */
[----:B0-----:R-:W-:Y:S02]  /*32c0*/  IMAD.U32 R6, RZ, RZ, UR6 ;  /* 0x00000006ff067e24 */ /* 0x001fe4000f8e00ff */
[----:B------:R-:W-:Y:S01]  /*32d0*/  IMAD.U32 R7, RZ, RZ, UR7 ;  /* 0x00000007ff077e24 */ /* 0x000fe2000f8e00ff */
[----:B------:R-:W-:Y:S01]  /*32e0*/  MOV R10, UR8 ;  /* 0x00000008000a7c02 */ /* 0x000fe20008000f00 */
[----:B-----5:R-:W-:-:S07]  /*32f0*/  IMAD.U32 R11, RZ, RZ, UR9 ;  /* 0x00000009ff0b7e24 */ /* 0x020fce000f8e00ff */
[----:B------:R-:W-:-:S07]  /*3300*/  LEPC R20, `(.L_x_24834) ;  /* 0x000000001014794e */ /* 0x000fce0000000000 */
[----:B-----5:R-:W-:Y:S05]  /*3310*/  CALL.ABS.NOINC R2 ;  /* 0x0000000002007343 */ /* 0x020fea0003c00000 */
.L_x_24834:
[----:B-1234-:R0:W5:Y:S01]  /*3320*/  LDG.E.U16 R4, desc[UR36][R18.64] ;  /* 0x0000002412047981 */ /* 0x01e162000c1e1500 */
[----:B------:R-:W-:Y:S05]  /*3330*/  BRA `(.L_x_24833) ;  /* 0x00000000003c7947 */ /* 0x000fea0003800000 */
.L_x_24858:
        /* <DEDUP_REMOVED lines=8> */
.L_x_24860:
[----:B------:R-:W-:Y:S05]  /*33c0*/  BSYNC.RECONVERGENT B0 ;  /* 0x0000000000007941 */ /* 0x000fea0003800200 */
.L_x_24859:
[----:B------:R-:W1:Y:S02]  /*33d0*/  F2I.S64.TRUNC R2, R2 ;  /* 0x0000000200027311 */ /* 0x000e64000020d900 */
[----:B-1-34-:R-:W-:Y:S01]  /*33e0*/  PRMT R4, R2, 0x7610, R4 ;  /* 0x0000761002047816 */ /* 0x01afe20000000004 */
[----:B------:R-:W-:Y:S06]  /*33f0*/  BRA `(.L_x_24833) ;  /* 0x00000000000c7947 */ /* 0x000fec0003800000 */
.L_x_24857:
[----:B-1234-:R4:W5:Y:S01]  /*3400*/  LDG.E.U8 R4, desc[UR36][R18.64] ;  /* 0x0000002412047981 */ /* 0x01e962000c1e1100 */
[----:B------:R-:W-:Y:S05]  /*3410*/  BRA `(.L_x_24833) ;  /* 0x0000000000047947 */ /* 0x000fea0003800000 */
.L_x_24856:
[----:B-1234-:R0:W5:Y:S02]  /*3420*/  LDG.E.U8 R4, desc[UR36][R18.64] ;  /* 0x0000002412047981 */ /* 0x01e164000c1e1100 */
.L_x_24833:
[----:B------:R-:W1:Y:S01]  /*3430*/  LDCU.64 UR4, c[0x0][0x5e8] ;  /* 0x0000bd00ff0477ac */ /* 0x000e620008000a00 */
[----:B-----5:R-:W-:Y:S02]  /*3440*/  LOP3.LUT R4, R4, 0xff, RZ, 0xc0, !PT ;  /* 0x000000ff04047812 */ /* 0x020fe400078ec0ff */
[----:B------:R-:W-:Y:S02]  /*3450*/  LOP3.LUT R9, R22, 0xff, RZ, 0xc0, !PT ;  /* 0x000000ff16097812 */ /* 0x000fe400078ec0ff */
[----:B------:R-:W-:Y:S02]  /*3460*/  MOV R0, 0x34a0 ;  /* 0x000034a000007802 */ /* 0x000fe40000000f00 */
[----:B-1----:R-:W-:-:S04]  /*3470*/  IADD3 R2, P0, PT, R23, UR4, RZ ;  /* 0x0000000417027c10 */ /* 0x002fc8000ff1e0ff */
[----:B------:R-:W-:-:S09]  /*3480*/  IADD3.X R3, PT, PT, RZ, UR5, RZ, P0, !PT ;  /* 0x00000005ff037c10 */ /* 0x000fd200087fe4ff */
[----:B0-234-:R-:W-:Y:S05]  /*3490*/  CALL.REL.NOINC `($__internal_42_$__cuda_sm20_rem_u16) ;  /* 0x000000d000b87944 */ /* 0x01dfea0003c00000 */
[----:B------:R-:W-:Y:S01]  /*34a0*/  UPRMT UR4, UR43, 0x9910, URZ ;  /* 0x000099102b047896 */ /* 0x000fe200080000ff */
[----:B------:R-:W-:Y:S03]  /*34b0*/  BSSY.RECONVERGENT B6, `(.L_x_24861) ;  /* 0x00000d6000067945 */ /* 0x000fe60003800200 */
        /* <DEDUP_REMOVED lines=12> */
.L_x_24865:
[----:B------:R0:W-:Y:S01]  /*3580*/  STG.E.U8 desc[UR36][R2.64], R11 ;  /* 0x0000000b02007986 */ /* 0x0001e2000c101124 */
[----:B------:R-:W-:Y:S05]  /*3590*/  BRA `(.L_x_24867) ;  /* 0x0000000c001c7947 */ /* 0x000fea0003800000 */
.L_x_24864:
[----:B------:R-:W-:-:S09]  /*35a0*/  UISETP.NE.AND UP0, UPT, UR4, 0x2, UPT ;  /* 0x000000020400788c */ /* 0x000fd2000bf05270 */
[----:B------:R-:W-:Y:S05]  /*35b0*/  BRA.U !UP0, `(.L_x_24868) ;  /* 0x00000001082c7547 */ /* 0x000fea000b800000 */
[----:B------:R-:W-:-:S09]  /*35c0*/  UISETP.NE.AND UP0, UPT, UR4, 0x3, UPT ;  /* 0x000000030400788c */ /* 0x000fd2000bf05270 */
[----:B------:R-:W-:Y:S05]  /*35d0*/  BRA.U !UP0, `(.L_x_24869) ;  /* 0x0000000108187547 */ /* 0x000fea000b800000 */
[----:B------:R-:W-:-:S09]  /*35e0*/  UISETP.NE.AND UP0, UPT, UR4, 0x4, UPT ;  /* 0x000000040400788c */ /* 0x000fd2000bf05270 */
[----:B------:R-:W-:Y:S05]  /*35f0*/  BRA.U UP0, `(.L_x_24866) ;  /* 0x00000009006c7547 */ /* 0x000fea000b800000 */
[----:B------:R-:W-:Y:S01]  /*3600*/  LOP3.LUT R4, R11, 0xffff, RZ, 0xc0, !PT ;  /* 0x0000ffff0b047812 */ /* 0x000fe200078ec0ff */
[----:B------:R-:W-:-:S05]  /*3610*/  IMAD.MOV.U32 R5, RZ, RZ, RZ ;  /* 0x000000ffff057224 */ /* 0x000fca00078e00ff */
[----:B------:R0:W-:Y:S01]  /*3620*/  STG.E.64 desc[UR36][R2.64], R4 ;  /* 0x0000000402007986 */ /* 0x0001e2000c101b24 */
[----:B------:R-:W-:Y:S05]  /*3630*/  BRA `(.L_x_24867) ;  /* 0x0000000800f47947 */ /* 0x000fea0003800000 */
.L_x_24869:
[----:B------:R-:W-:-:S05]  /*3640*/  LOP3.LUT R11, R11, 0xffff, RZ, 0xc0, !PT ;  /* 0x0000ffff0b0b7812 */ /* 0x000fca00078ec0ff */
[----:B------:R0:W-:Y:S01]  /*3650*/  STG.E desc[UR36][R2.64], R11 ;  /* 0x0000000b02007986 */ /* 0x0001e2000c101924 */
[----:B------:R-:W-:Y:S05]  /*3660*/  BRA `(.L_x_24867) ;  /* 0x0000000800e87947 */ /* 0x000fea0003800000 */
.L_x_24868:
[----:B------:R0:W-:Y:S01]  /*3670*/  STG.E.U16 desc[UR36][R2.64], R11 ;  /* 0x0000000b02007986 */ /* 0x0001e2000c101524 */
[----:B------:R-:W-:Y:S05]  /*3680*/  BRA `(.L_x_24867) ;  /* 0x0000000800e07947 */ /* 0x000fea0003800000 */
.L_x_24863:
[----:B------:R-:W-:-:S09]  /*3690*/  UISETP.GT.AND UP0, UPT, UR4, 0x6, UPT ;  /* 0x000000060400788c */ /* 0x000fd2000bf04270 */
[----:B------:R-:W-:Y:S05]  /*36a0*/  BRA.U UP0, `(.L_x_24870) ;  /* 0x00000001002c7547 */ /* 0x000fea000b800000 */
[----:B------:R-:W-:-:S09]  /*36b0*/  UISETP.NE.AND UP0, UPT, UR4, 0x5, UPT ;  /* 0x000000050400788c */ /* 0x000fd2000bf05270 */
[----:B------:R-:W-:Y:S05]  /*36c0*/  BRA.U !UP0, `(.L_x_24871) ;  /* 0x0000000108147547 */ /* 0x000fea000b800000 */
[----:B------:R-:W-:-:S09]  /*36d0*/  UISETP.NE.AND UP0, UPT, UR4, 0x6, UPT ;  /* 0x000000060400788c */ /* 0x000fd2000bf05270 */
[----:B------:R-:W-:Y:S05]  /*36e0*/  BRA.U UP0, `(.L_x_24866) ;  /* 0x0000000900307547 */ /* 0x000fea000b800000 */
[----:B------:R-:W0:Y:S02]  /*36f0*/  I2F.U16 R5, R11 ;  /* 0x0000000b00057306 */ /* 0x000e240000101000 */
[----:B0-----:R0:W-:Y:S01]  /*3700*/  STG.E desc[UR36][R2.64], R5 ;  /* 0x0000000502007986 */ /* 0x0011e2000c101924 */
[----:B------:R-:W-:Y:S05]  /*3710*/  BRA `(.L_x_24867) ;  /* 0x0000000800bc7947 */ /* 0x000fea0003800000 */
.L_x_24871:
[----:B------:R-:W0:Y:S02]  /*3720*/  I2F.U16 R0, R11 ;  /* 0x0000000b00007306 */ /* 0x000e240000101000 */
[----:B0-----:R-:W-:-:S05]  /*3730*/  F2FP.F16.F32.PACK_AB R0, RZ, R0 ;  /* 0x00000000ff00723e */ /* 0x001fca00000000ff */
[----:B------:R0:W-:Y:S01]  /*3740*/  STG.E.U16 desc[UR36][R2.64], R0 ;  /* 0x0000000002007986 */ /* 0x0001e2000c101524 */
[----:B------:R-:W-:Y:S05]  /*3750*/  BRA `(.L_x_24867) ;  /* 0x0000000800ac7947 */ /* 0x000fea0003800000 */
.L_x_24870:
[----:B------:R-:W-:-:S09]  /*3760*/  UISETP.NE.AND UP0, UPT, UR4, 0x7, UPT ;  /* 0x000000070400788c */ /* 0x000fd2000bf05270 */
[----:B------:R-:W-:Y:S05]  /*3770*/  BRA.U !UP0, `(.L_x_24872) ;  /* 0x0000000108347547 */ /* 0x000fea000b800000 */
[----:B------:R-:W-:-:S09]  /*3780*/  UISETP.NE.AND UP0, UPT, UR4, 0x8, UPT ;  /* 0x000000080400788c */ /* 0x000fd2000bf05270 */
[----:B------:R-:W-:Y:S05]  /*3790*/  BRA.U !UP0, `(.L_x_24873) ;  /* 0x0000000108187547 */ /* 0x000fea000b800000 */
[----:B------:R-:W-:-:S09]  /*37a0*/  UISETP.NE.AND UP0, UPT, UR4, 0x9, UPT ;  /* 0x000000090400788c */ /* 0x000fd2000bf05270 */
[----:B------:R-:W-:Y:S05]  /*37b0*/  BRA.U UP0, `(.L_x_24866) ;  /* 0x0000000500fc7547 */ /* 0x000fea000b800000 */
[----:B------:R-:W0:Y:S01]  /*37c0*/  I2F.U16 R4, R11 ;  /* 0x0000000b00047306 */ /* 0x000e220000101000 */
[----:B------:R-:W-:-:S05]  /*37d0*/  IMAD.MOV.U32 R5, RZ, RZ, RZ ;  /* 0x000000ffff057224 */ /* 0x000fca00078e00ff */
[----:B0-----:R0:W-:Y:S01]  /*37e0*/  STG.E.64 desc[UR36][R2.64], R4 ;  /* 0x0000000402007986 */ /* 0x0011e2000c101b24 */
[----:B------:R-:W-:Y:S05]  /*37f0*/  BRA `(.L_x_24867) ;  /* 0x0000000800847947 */ /* 0x000fea0003800000 */
.L_x_24873:
[----:B------:R-:W0:Y:S02]  /*3800*/  I2F.U16 R11, R11 ;  /* 0x0000000b000b7306 */ /* 0x000e240000101000 */
[----:B0-----:R-:W-:-:S04]  /*3810*/  F2FP.F16.F32.PACK_AB R5, RZ, R11 ;  /* 0x0000000bff05723e */ /* 0x001fc800000000ff */
[----:B------:R-:W-:-:S05]  /*3820*/  PRMT R5, R5, 0x5410, RZ ;  /* 0x0000541005057816 */ /* 0x000fca00000000ff */
[----:B------:R0:W-:Y:S01]  /*3830*/  STG.E desc[UR36][R2.64], R5 ;  /* 0x0000000502007986 */ /* 0x0001e2000c101924 */
[----:B------:R-:W-:Y:S05]  /*3840*/  BRA `(.L_x_24867) ;  /* 0x0000000800707947 */ /* 0x000fea0003800000 */
.L_x_24872:
[----:B------:R-:W0:Y:S02]  /*3850*/  I2F.F64.U16 R4, R11 ;  /* 0x0000000b00047312 */ /* 0x000e240000101800 */
[----:B0-----:R0:W-:Y:S01]  /*3860*/  STG.E.64 desc[UR36][R2.64], R4 ;  /* 0x0000000402007986 */ /* 0x0011e2000c101b24 */
[----:B------:R-:W-:Y:S05]  /*3870*/  BRA `(.L_x_24867) ;  /* 0x0000000800647947 */ /* 0x000fea0003800000 */
.L_x_24862:
        /* <DEDUP_REMOVED lines=13> */
.L_x_24876:
[----:B------:R-:W0:Y:S01]  /*3950*/  I2F.F64.U16 R4, R11 ;  /* 0x0000000b00047312 */ /* 0x000e220000101800 */
[----:B------:R-:W-:-:S05]  /*3960*/  CS2R R6, SRZ ;  /* 0x0000000000067805 */ /* 0x000fca000001ff00 */
[----:B0-----:R0:W-:Y:S01]  /*3970*/  STG.E.128 desc[UR36][R2.64], R4 ;  /* 0x0000000402007986 */ /* 0x0011e2000c101d24 */
[----:B------:R-:W-:Y:S05]  /*3980*/  BRA `(.L_x_24867) ;  /* 0x0000000800207947 */ /* 0x000fea0003800000 */
.L_x_24875:
[----:B------:R-:W-:-:S09]  /*3990*/  UISETP.NE.AND UP0, UPT, UR4, 0xf, UPT ;  /* 0x0000000f0400788c */ /* 0x000fd2000bf05270 */
[----:B------:R-:W-:Y:S05]  /*39a0*/  BRA.U !UP0, `(.L_x_24877) ;  /* 0x0000000108887547 */ /* 0x000fea000b800000 */
[----:B------:R-:W-:-:S09]  /*39b0*/  UISETP.NE.AND UP0, UPT, UR4, 0x17, UPT ;  /* 0x000000170400788c */ /* 0x000fd2000bf05270 */
[----:B------:R-:W-:Y:S05]  /*39c0*/  BRA.U !UP0, `(.L_x_24878) ;  /* 0x0000000108407547 */ /* 0x000fea000b800000 */
[----:B------:R-:W-:-:S09]  /*39d0*/  UISETP.NE.AND UP0, UPT, UR4, 0x18, UPT ;  /* 0x000000180400788c */ /* 0x000fd2000bf05270 */
[----:B------:R-:W-:Y:S05]  /*39e0*/  BRA.U UP0, `(.L_x_24866) ;  /* 0x0000000500707547 */ /* 0x000fea000b800000 */
[----:B------:R-:W0:Y:S01]  /*39f0*/  I2F.U16 R11, R11 ;  /* 0x0000000b000b7306 */ /* 0x000e220000101000 */
[----:B------:R-:W-:Y:S01]  /*3a00*/  BSSY.RECONVERGENT B0, `(.L_x_24879) ;  /* 0x000000a000007945 */ /* 0x000fe20003800200 */
[----:B------:R-:W-:Y:S01]  /*3a10*/  IMAD.MOV.U32 R5, RZ, RZ, 0x7f ;  /* 0x0000007fff057424 */ /* 0x000fe200078e00ff */
[----:B0-----:R-:W-:-:S13]  /*3a20*/  ISETP.GT.U32.AND P0, PT, R11, 0x43efffff, PT ;  /* 0x43efffff0b00780c */ /* 0x001fda0003f04070 */
[----:B------:R-:W-:Y:S05]  /*3a30*/  @P0 BRA `(.L_x_24880) ;  /* 0x0000000000180947 */ /* 0x000fea0003800000 */
[----:B------:R-:W-:-:S13]  /*3a40*/  ISETP.GT.U32.AND P0, PT, R11, 0x3c7fffff, PT ;  /* 0x3c7fffff0b00780c */ /* 0x000fda0003f04070 */
[----:B------:R-:W-:Y:S01]  /*3a50*/  @P0 SHF.R.U32.HI R0, RZ, 0x14, R11 ;  /* 0x00000014ff000819 */ /* 0x000fe2000001160b */
[----:B------:R-:W-:-:S03]  /*3a60*/  @!P0 FADD.FTZ R5, R11, 16384 ;  /* 0x468000000b058421 */ /* 0x000fc60000010000 */
[----:B------:R-:W-:-:S04]  /*3a70*/  @P0 LOP3.LUT R0, R0, 0x1, RZ, 0xc0, !PT ;  /* 0x0000000100000812 */ /* 0x000fc800078ec0ff */
[----:B------:R-:W-:-:S04]  /*3a80*/  @P0 IADD3 R0, PT, PT, R11, 0x407ffff, R0 ;  /* 0x0407ffff0b000810 */ /* 0x000fc80007ffe000 */
[----:B------:R-:W-:-:S07]  /*3a90*/  @P0 SHF.R.U32.HI R5, RZ, 0x14, R0 ;  /* 0x00000014ff050819 */ /* 0x000fce0000011600 */
.L_x_24880:
[----:B------:R-:W-:Y:S05]  /*3aa0*/  BSYNC.RECONVERGENT B0 ;  /* 0x0000000000007941 */ /* 0x000fea0003800200 */
.L_x_24879:
[----:B------:R0:W-:Y:S01]  /*3ab0*/  STG.E.U8 desc[UR36][R2.64], R5 ;  /* 0x0000000502007986 */ /* 0x0001e2000c101124 */
[----:B------:R-:W-:Y:S05]  /*3ac0*/  BRA `(.L_x_24867) ;  /* 0x0000000400d07947 */ /* 0x000fea0003800000 */
.L_x_24878:
[----:B------:R-:W0:Y:S02]  /*3ad0*/  I2F.U16 R11, R11 ;  /* 0x0000000b000b7306 */ /* 0x000e240000101000 */
[----:B0-----:R-:W-:-:S13]  /*3ae0*/  ISETP.GE.U32.AND P1, PT, R11, 0x47800000, PT ;  /* 0x478000000b00780c */ /* 0x001fda0003f26070 */
[----:B------:R-:W-:Y:S02]  /*3af0*/  @P1 ISETP.GT.U32.AND P0, PT, R11, 0x7f800000, PT ;  /* 0x7f8000000b00180c */ /* 0x000fe40003f04070 */
[----:B------:R-:W-:-:S04]  /*3b00*/  @P1 MOV R5, 0x7f ;  /* 0x0000007f00051802 */ /* 0x000fc80000000f00 */
[----:B------:R-:W-:-:S05]  /*3b10*/  @P1 SEL R5, R5, 0x7c, P0 ;  /* 0x0000007c05051807 */ /* 0x000fca0000000000 */
[----:B------:R0:W-:Y:S01]  /*3b20*/  @P1 STG.E.U8 desc[UR36][R2.64], R5 ;  /* 0x0000000502001986 */ /* 0x0001e2000c101124 */
[----:B------:R-:W-:Y:S05]  /*3b30*/  @P1 BRA `(.L_x_24867) ;  /* 0x0000000400b41947 */ /* 0x000fea0003800000 */
[----:B------:R-:W-:-:S13]  /*3b40*/  ISETP.GT.U32.AND P0, PT, R11, 0x387fffff, PT ;  /* 0x387fffff0b00780c */ /* 0x000fda0003f04070 */
[----:B------:R-:W-:Y:S01]  /*3b50*/  @P0 SHF.R.U32.HI R0, RZ, 0x15, R11 ;  /* 0x00000015ff000819 */ /* 0x000fe2000001160b */
[----:B0-----:R-:W-:-:S03]  /*3b60*/  @!P0 FADD.FTZ R5, R11, 128 ;  /* 0x430000000b058421 */ /* 0x001fc60000010000 */
[----:B------:R-:W-:Y:S02]  /*3b70*/  @P0 LOP3.LUT R0, R0, 0x1, RZ, 0xc0, !PT ;  /* 0x0000000100000812 */ /* 0x000fe400078ec0ff */
[----:B------:R0:W-:Y:S02]  /*3b80*/  @!P0 STG.E.U8 desc[UR36][R2.64], R5 ;  /* 0x0000000502008986 */ /* 0x0001e4000c101124 */
[----:B------:R-:W-:-:S04]  /*3b90*/  @P0 IADD3 R0, PT, PT, R11, 0x80fffff, R0 ;  /* 0x080fffff0b000810 */ /* 0x000fc80007ffe000 */
[----:B------:R-:W-:-:S05]  /*3ba0*/  @P0 SHF.R.U32.HI R7, RZ, 0x15, R0 ;  /* 0x00000015ff070819 */ /* 0x000fca0000011600 */
[----:B------:R0:W-:Y:S01]  /*3bb0*/  @P0 STG.E.U8 desc[UR36][R2.64], R7 ;  /* 0x0000000702000986 */ /* 0x0001e2000c101124 */
[----:B------:R-:W-:Y:S05]  /*3bc0*/  BRA `(.L_x_24867) ;  /* 0x0000000400907947 */ /* 0x000fea0003800000 */
.L_x_24877:
[----:B------:R-:W0:Y:S02]  /*3bd0*/  I2F.U16 R0, R11 ;  /* 0x0000000b00007306 */ /* 0x000e240000101000 */
[----:B0-----:R-:W-:-:S05]  /*3be0*/  F2FP.BF16.F32.PACK_AB R0, RZ, R0 ;  /* 0x00000000ff00723e */ /* 0x001fca00000010ff */
[----:B------:R0:W-:Y:S01]  /*3bf0*/  STG.E.U16 desc[UR36][R2.64], R0 ;  /* 0x0000000002007986 */ /* 0x0001e2000c101524 */
[----:B------:R-:W-:Y:S05]  /*3c00*/  BRA `(.L_x_24867) ;  /* 0x0000000400807947 */ /* 0x000fea0003800000 */
.L_x_24874:
        /* <DEDUP_REMOVED lines=10> */
.L_x_24883:
[----:B------:R-:W0:Y:S01]  /*3cb0*/  I2F.U16 R11, R11 ;  /* 0x0000000b000b7306 */ /* 0x000e220000101000 */
[----:B------:R-:W-:Y:S01]  /*3cc0*/  BSSY.RECONVERGENT B0, `(.L_x_24884) ;  /* 0x0000011000007945 */ /* 0x000fe20003800200 */
[----:B------:R-:W-:Y:S01]  /*3cd0*/  IMAD.MOV.U32 R0, RZ, RZ, 0x80 ;  /* 0x00000080ff007424 */ /* 0x000fe200078e00ff */
[----:B0-----:R-:W-:-:S13]  /*3ce0*/  ISETP.GT.U32.AND P0, PT, R11, 0x437fffff, PT ;  /* 0x437fffff0b00780c */ /* 0x001fda0003f04070 */
        /* <DEDUP_REMOVED lines=8> */
.L_x_24886:
[----:B------:R-:W-:-:S04]  /*3d70*/  SHF.R.U32.HI R0, RZ, 0x14, R11 ;  /* 0x00000014ff007819 */ /* 0x000fc8000001160b */
[----:B------:R-:W-:-:S04]  /*3d80*/  LOP3.LUT R0, R0, 0x1, RZ, 0xc0, !PT ;  /* 0x0000000100007812 */ /* 0x000fc800078ec0ff */
[----:B------:R-:W-:-:S04]  /*3d90*/  IADD3 R0, PT, PT, R11, 0x487ffff, R0 ;  /* 0x0487ffff0b007810 */ /* 0x000fc80007ffe000 */
[----:B------:R-:W-:-:S04]  /*3da0*/  SHF.R.U32.HI R0, RZ, 0x14, R0 ;  /* 0x00000014ff007819 */ /* 0x000fc80000011600 */
[----:B------:R-:W-:-:S07]  /*3db0*/  LOP3.LUT R4, R0, 0xff, RZ, 0xc0, !PT ;  /* 0x000000ff00047812 */ /* 0x000fce00078ec0ff */
.L_x_24887:
[----:B------:R-:W-:-:S07]  /*3dc0*/  PRMT R0, R4, 0x7610, R0 ;  /* 0x0000761004007816 */ /* 0x000fce0000000000 */
.L_x_24885:
[----:B------:R-:W-:Y:S05]  /*3dd0*/  BSYNC.RECONVERGENT B0 ;  /* 0x0000000000007941 */ /* 0x000fea0003800200 */
.L_x_24884:
[----:B------:R1:W-:Y:S01]  /*3de0*/  STG.E.U8 desc[UR36][R2.64], R0 ;  /* 0x0000000002007986 */ /* 0x0003e2000c101124 */
[----:B------:R-:W-:Y:S05]  /*3df0*/  BRA `(.L_x_24867) ;  /* 0x0000000400047947 */ /* 0x000fea0003800000 */
.L_x_24882:
        /* <DEDUP_REMOVED lines=12> */
.L_x_24890:
[----:B------:R-:W-:-:S04]  /*3ec0*/  SHF.R.U32.HI R0, RZ, 0x15, R11 ;  /* 0x00000015ff007819 */ /* 0x000fc8000001160b */
[----:B------:R-:W-:-:S04]  /*3ed0*/  LOP3.LUT R0, R0, 0x1, RZ, 0xc0, !PT ;  /* 0x0000000100007812 */ /* 0x000fc800078ec0ff */
[----:B------:R-:W-:-:S04]  /*3ee0*/  IADD3 R0, PT, PT, R11, 0x88fffff, R0 ;  /* 0x088fffff0b007810 */ /* 0x000fc80007ffe000 */
[----:B------:R-:W-:-:S04]  /*3ef0*/  SHF.R.U32.HI R0, RZ, 0x15, R0 ;  /* 0x00000015ff007819 */ /* 0x000fc80000011600 */
[----:B------:R-:W-:-:S07]  /*3f00*/  LOP3.LUT R4, R0, 0xff, RZ, 0xc0, !PT ;  /* 0x000000ff00047812 */ /* 0x000fce00078ec0ff */
.L_x_24891:
[----:B------:R-:W-:-:S07]  /*3f10*/  PRMT R0, R4, 0x7610, R0 ;  /* 0x0000761004007816 */ /* 0x000fce0000000000 */
.L_x_24889:
[----:B------:R-:W-:Y:S05]  /*3f20*/  BSYNC.RECONVERGENT B0 ;  /* 0x0000000000007941 */ /* 0x000fea0003800200 */
.L_x_24888:
[----:B------:R2:W-:Y:S01]  /*3f30*/  STG.E.U8 desc[UR36][R2.64], R0 ;  /* 0x0000000002007986 */ /* 0x0005e2000c101124 */
[----:B------:R-:W-:Y:S05]  /*3f40*/  BRA `(.L_x_24867) ;  /* 0x0000000000b07947 */ /* 0x000fea0003800000 */
.L_x_24881:
[----:B------:R-:W-:-:S09]  /*3f50*/  UISETP.NE.AND UP0, UPT, UR4, 0x1c, UPT ;  /* 0x0000001c0400788c */ /* 0x000fd2000bf05270 */
[----:B------:R-:W-:Y:S05]  /*3f60*/  BRA.U !UP0, `(.L_x_24892) ;  /* 0x0000000108a07547 */ /* 0x000fea000b800000 */
[----:B------:R-:W-:-:S09]  /*3f70*/  UISETP.NE.AND UP0, UPT, UR4, 0x1d, UPT ;  /* 0x0000001d0400788c */ /* 0x000fd2000bf05270 */
[----:B------:R-:W-:Y:S05]  /*3f80*/  BRA.U !UP0, `(.L_x_24893) ;  /* 0x0000000108887547 */ /* 0x000fea000b800000 */
[----:B------:R-:W-:-:S09]  /*3f90*/  UISETP.NE.AND UP0, UPT, UR4, 0x2c, UPT ;  /* 0x0000002c0400788c */ /* 0x000fd2000bf05270 */
[----:B------:R-:W-:Y:S05]  /*3fa0*/  BRA.U !UP0, `(.L_x_24894) ;  /* 0x0000000108447547 */ /* 0x000fea000b800000 */
.L_x_24866:
        /* <DEDUP_REMOVED lines=16> */
.L_x_24895:
[----:B------:R-:W-:Y:S05]  /*40b0*/  BRA `(.L_x_24867) ;  /* 0x0000000000547947 */ /* 0x000fea0003800000 */
.L_x_24894:
[----:B------:R-:W0:Y:S01]  /*40c0*/  I2F.U16 R11, R11 ;  /* 0x0000000b000b7306 */ /* 0x000e220000101000 */
[----:B------:R-:W-:Y:S01]  /*40d0*/  HFMA2 R5, -RZ, RZ, 0, 1.5199184417724609375e-05 ;  /* 0x000000ffff057431 */ /* 0x000fe200000001ff */
[----:B0-----:R-:W-:-:S04]  /*40e0*/  SHF.R.U32.HI R4, RZ, 0x17, R11 ;  /* 0x00000017ff047819 */ /* 0x001fc8000001160b */
        /* <DEDUP_REMOVED lines=12> */
.L_x_24893:
[----:B------:R-:W-:Y:S02]  /*41b0*/  LOP3.LUT R4, R11, 0xffff, RZ, 0xc0, !PT ;  /* 0x0000ffff0b047812 */ /* 0x000fe400078ec0ff */
[----:B------:R-:W-:-:S05]  /*41c0*/  MOV R5, RZ ;  /* 0x000000ff00057202 */ /* 0x000fca0000000f00 */
[----:B------:R0:W-:Y:S01]  /*41d0*/  STG.E.64 desc[UR36][R2.64], R4 ;  /* 0x0000000402007986 */ /* 0x0001e2000c101b24 */
[----:B------:R-:W-:Y:S05]  /*41e0*/  BRA `(.L_x_24867) ;  /* 0x0000000000087947 */ /* 0x000fea0003800000 */
.L_x_24892:
[----:B------:R-:W-:-:S05]  /*41f0*/  LOP3.LUT R11, R11, 0xffff, RZ, 0xc0, !PT ;  /* 0x0000ffff0b0b7812 */ /* 0x000fca00078ec0ff */
[----:B------:R3:W-:Y:S02]  /*4200*/  STG.E desc[UR36][R2.64], R11 ;  /* 0x0000000b02007986 */ /* 0x0007e4000c101924 */
.L_x_24867:
[----:B------:R-:W-:Y:S05]  /*4210*/  BSYNC.RECONVERGENT B6 ;  /* 0x0000000000067941 */ /* 0x000fea0003800200 */
.L_x_24861:
[----:B------:R-:W-:-:S07]  /*4220*/  VIADD R25, R25, 0x80 ;  /* 0x0000008019197836 */ /* 0x000fce0000000000 */
.L_x_24792:
        /* <DEDUP_REMOVED lines=380> */
.L_x_24897:
[----:B------:R-:W0:Y:S01]  /*59f0*/  LDCU.64 UR6, c[0x0][0x5f0] ;  /* 0x0000be00ff0677ac */ /* 0x000e220008000a00 */
[----:B------:R-:W-:-:S04]  /*5a00*/  UPRMT UR4, UR39, 0x9910, URZ ;  /* 0x0000991027047896 */ /* 0x000fc800080000ff */
[----:B------:R-:W-:Y:S01]  /*5a10*/  UISETP.GT.AND UP0, UPT, UR4, 0x9, UPT ;  /* 0x000000090400788c */ /* 0x000fe2000bf04270 */
[----:B0-----:R-:W-:-:S05]  /*5a20*/  IADD3 R4, P0, PT, R0, UR6, RZ ;  /* 0x0000000600047c10 */ /* 0x001fca000ff1e0ff */
[----:B----4-:R-:W-:-:S03]  /*5a30*/  IMAD.X R5, RZ, RZ, UR7, P0 ;  /* 0x00000007ff057e24 */ /* 0x010fc600080e06ff */
        /* <DEDUP_REMOVED lines=11> */
.L_x_24901:
[----:B------:R4:W5:Y:S01]  /*5af0*/  LDG.E.U8 R0, desc[UR36][R4.64] ;  /* 0x0000002404007981 */ /* 0x000962000c1e1100 */
[----:B------:R-:W-:Y:S05]  /*5b00*/  BRA `(.L_x_24903) ;  /* 0x0000000c005c7947 */ /* 0x000fea0003800000 */
.L_x_24900:
        /* <DEDUP_REMOVED lines=8> */
.L_x_24905:
[----:B------:R0:W5:Y:S01]  /*5b90*/  LDG.E.U8 R0, desc[UR36][R4.64] ;  /* 0x0000002404007981 */ /* 0x000162000c1e1100 */
[----:B------:R-:W-:Y:S05]  /*5ba0*/  BRA `(.L_x_24903) ;  /* 0x0000000c00347947 */ /* 0x000fea0003800000 */
.L_x_24904:
[----:B------:R0:W5:Y:S01]  /*5bb0*/  LDG.E.U16 R0, desc[UR36][R4.64] ;  /* 0x0000002404007981 */ /* 0x000162000c1e1500 */
[----:B------:R-:W-:Y:S05]  /*5bc0*/  BRA `(.L_x_24903) ;  /* 0x0000000c002c7947 */ /* 0x000fea0003800000 */
.L_x_24899:
[----:B------:R-:W-:-:S09]  /*5bd0*/  UISETP.GT.AND UP0, UPT, UR4, 0x6, UPT ;  /* 0x000000060400788c */ /* 0x000fd2000bf04270 */
[----:B------:R-:W-:Y:S05]  /*5be0*/  BRA.U UP0, `(.L_x_24906) ;  /* 0x0000000100347547 */ /* 0x000fea000b800000 */
[----:B------:R-:W-:-:S09]  /*5bf0*/  UISETP.NE.AND UP0, UPT, UR4, 0x5, UPT ;  /* 0x000000050400788c */ /* 0x000fd2000bf05270 */
[----:B------:R-:W-:Y:S05]  /*5c00*/  BRA.U !UP0, `(.L_x_24907) ;  /* 0x0000000108187547 */ /* 0x000fea000b800000 */
[----:B------:R-:W-:-:S09]  /*5c10*/  UISETP.NE.AND UP0, UPT, UR4, 0x6, UPT ;  /* 0x000000060400788c */ /* 0x000fd2000bf05270 */
[----:B------:R-:W-:Y:S05]  /*5c20*/  BRA.U UP0, `(.L_x_24902) ;  /* 0x0000000900c07547 */ /* 0x000fea000b800000 */
[----:B---3--:R-:W2:Y:S02]  /*5c30*/  LDG.E R2, desc[UR36][R4.64] ;  /* 0x0000002404027981 */ /* 0x008ea4000c1e1900 */
[----:B--2---:R-:W0:Y:S02]  /*5c40*/  F2I.S64.TRUNC R2, R2 ;  /* 0x0000000200027311 */ /* 0x004e24000020d900 */
[----:B0-----:R-:W-:Y:S01]  /*5c50*/  PRMT R0, R2, 0x7610, R0 ;  /* 0x0000761002007816 */ /* 0x001fe20000000000 */
[----:B------:R-:W-:Y:S06]  /*5c60*/  BRA `(.L_x_24903) ;  /* 0x0000000c00047947 */ /* 0x000fec0003800000 */
.L_x_24907:
[----:B---3--:R-:W2:Y:S02]  /*5c70*/  LDG.E.U16 R2, desc[UR36][R4.64] ;  /* 0x0000002404027981 */ /* 0x008ea4000c1e1500 */
[----:B--2---:R-:W-:-:S06]  /*5c80*/  HADD2.F32 R2, -RZ, R2.H0_H0 ;  /* 0x20000002ff027230 */ /* 0x004fcc0000004100 */
[----:B------:R-:W0:Y:S02]  /*5c90*/  F2I.S64.TRUNC R2, R2 ;  /* 0x0000000200027311 */ /* 0x000e24000020d900 */
[----:B0-----:R-:W-:Y:S01]  /*5ca0*/  PRMT R0, R2, 0x7610, R0 ;  /* 0x0000761002007816 */ /* 0x001fe20000000000 */
[----:B------:R-:W-:Y:S06]  /*5cb0*/  BRA `(.L_x_24903) ;  /* 0x0000000800f07947 */ /* 0x000fec0003800000 */
.L_x_24906:
[----:B------:R-:W-:-:S09]  /*5cc0*/  UISETP.NE.AND UP0, UPT, UR4, 0x7, UPT ;  /* 0x000000070400788c */ /* 0x000fd2000bf05270 */
[----:B------:R-:W-:Y:S05]  /*5cd0*/  BRA.U !UP0, `(.L_x_24908) ;  /* 0x0000000108347547 */ /* 0x000fea000b800000 */
        /* <DEDUP_REMOVED lines=8> */
.L_x_24909:
[----:B------:R-:W3:Y:S02]  /*5d60*/  LDG.E.U16 R4, desc[UR36][R4.64] ;  /* 0x0000002404047981 */ /* 0x000ee4000c1e1500 */
[----:B---3--:R-:W-:-:S06]  /*5d70*/  HADD2.F32 R2, -RZ, R4.H0_H0 ;  /* 0x20000004ff027230 */ /* 0x008fcc0000004100 */
[----:B------:R-:W0:Y:S02]  /*5d80*/  F2I.S64.TRUNC R2, R2 ;  /* 0x0000000200027311 */ /* 0x000e24000020d900 */
[----:B0-----:R-:W-:Y:S01]  /*5d90*/  PRMT R0, R2, 0x7610, R0 ;  /* 0x0000761002007816 */ /* 0x001fe20000000000 */
[----:B------:R-:W-:Y:S06]  /*5da0*/  BRA `(.L_x_24903) ;  /* 0x0000000800b47947 */ /* 0x000fec0003800000 */
.L_x_24908:
[----:B---3--:R-:W2:Y:S02]  /*5db0*/  LDG.E.64 R2, desc[UR36][R4.64] ;  /* 0x0000002404027981 */ /* 0x008ea4000c1e1b00 */
[----:B--2---:R-:W0:Y:S02]  /*5dc0*/  F2I.S64.F64.TRUNC R2, R2 ;  /* 0x0000000200027311 */ /* 0x004e24000030d900 */
[----:B0-----:R-:W-:Y:S01]  /*5dd0*/  PRMT R0, R2, 0x7610, R0 ;  /* 0x0000761002007816 */ /* 0x001fe20000000000 */
[----:B------:R-:W-:Y:S06]  /*5de0*/  BRA `(.L_x_24903) ;  /* 0x0000000800a47947 */ /* 0x000fec0003800000 */
.L_x_24898:
        /* <DEDUP_REMOVED lines=12> */
.L_x_24912:
[----:B------:R-:W3:Y:S02]  /*5eb0*/  LDG.E.64 R4, desc[UR36][R4.64] ;  /* 0x0000002404047981 */ /* 0x000ee4000c1e1b00 */
[----:B---3--:R-:W0:Y:S02]  /*5ec0*/  F2I.S64.F64.TRUNC R2, R4 ;  /* 0x0000000400027311 */ /* 0x008e24000030d900 */
[----:B0-----:R-:W-:Y:S01]  /*5ed0*/  PRMT R0, R2, 0x7610, R0 ;  /* 0x0000761002007816 */ /* 0x001fe20000000000 */
[----:B------:R-:W-:Y:S06]  /*5ee0*/  BRA `(.L_x_24903) ;  /* 0x0000000800647947 */ /* 0x000fec0003800000 */
.L_x_24911:
        /* <DEDUP_REMOVED lines=24> */
[----:B------:R-:W0:Y:S02]  /*6070*/  F2I.S64.TRUNC R2, R3 ;  /* 0x0000000300027311 */ /* 0x000e24000020d900 */
[----:B0-----:R-:W-:Y:S01]  /*6080*/  PRMT R0, R2, 0x7610, R0 ;  /* 0x0000761002007816 */ /* 0x001fe20000000000 */
[----:B------:R-:W-:Y:S06]  /*6090*/  BRA `(.L_x_24903) ;  /* 0x0000000400f87947 */ /* 0x000fec0003800000 */
.L_x_24914:
[----:B---3--:R-:W2:Y:S02]  /*60a0*/  LDG.E.U8 R3, desc[UR36][R4.64] ;  /* 0x0000002404037981 */ /* 0x008ea4000c1e1100 */
        /* <DEDUP_REMOVED lines=10> */
[----:B------:R-:W0:Y:S02]  /*6150*/  F2I.S64.TRUNC R2, R3 ;  /* 0x0000000300027311 */ /* 0x000e24000020d900 */
[----:B0-----:R-:W-:Y:S01]  /*6160*/  PRMT R0, R2, 0x7610, R0 ;  /* 0x0000761002007816 */ /* 0x001fe20000000000 */
[----:B------:R-:W-:Y:S06]  /*6170*/  BRA `(.L_x_24903) ;  /* 0x0000000400c07947 */ /* 0x000fec0003800000 */
.L_x_24913:
[----:B---3--:R-:W2:Y:S02]  /*6180*/  LDG.E.U16 R2, desc[UR36][R4.64] ;  /* 0x0000002404027981 */ /* 0x008ea4000c1e1500 */
[----:B--2---:R-:W-:-:S06]  /*6190*/  IMAD.U32 R2, R2, 0x10000, RZ ;  /* 0x0001000002027824 */ /* 0x004fcc00078e00ff */
[----:B------:R-:W0:Y:S02]  /*61a0*/  F2I.S64.TRUNC R2, R2 ;  /* 0x0000000200027311 */ /* 0x000e24000020d900 */
[----:B0-----:R-:W-:Y:S01]  /*61b0*/  PRMT R0, R2, 0x7610, R0 ;  /* 0x0000761002007816 */ /* 0x001fe20000000000 */
[----:B------:R-:W-:Y:S06]  /*61c0*/  BRA `(.L_x_24903) ;  /* 0x0000000400ac7947 */ /* 0x000fec0003800000 */
.L_x_24910:
        /* <DEDUP_REMOVED lines=10> */
.L_x_24917:
[----:B------:R-:W2:Y:S01]  /*6270*/  LDG.E.U8 R4, desc[UR36][R4.64] ;  /* 0x0000002404047981 */ /* 0x000ea2000c1e1100 */
[----:B------:R-:W-:Y:S01]  /*6280*/  BSSY.RECONVERGENT B0, `(.L_x_24918) ;  /* 0x0000018000007945 */ /* 0x000fe20003800200 */
[----:B---3--:R-:W-:Y:S01]  /*6290*/  HFMA2 R2, -RZ, RZ, 0, 0 ;  /* 0x00000000ff027431 */ /* 0x008fe200000001ff */
        /* <DEDUP_REMOVED lines=18> */
.L_x_24921:
[----:B------:R-:W-:Y:S05]  /*63c0*/  BSYNC.RECONVERGENT B1 ;  /* 0x0000000000017941 */ /* 0x000fea0003800200 */
.L_x_24920:
[----:B------:R-:W-:Y:S02]  /*63d0*/  SHF.L.U32 R0, R0, 0x14, RZ ;  /* 0x0000001400007819 */ /* 0x000fe400000006ff */
[----:B------:R-:W-:-:S04]  /*63e0*/  LEA R2, R2, 0x3b800000, 0x17 ;  /* 0x3b80000002027811 */ /* 0x000fc800078eb8ff */
[----:B------:R-:W-:-:S07]  /*63f0*/  LOP3.LUT R2, R2, R0, R7, 0xfe, !PT ;  /* 0x0000000002027212 */ /* 0x000fce00078efe07 */
.L_x_24919:
[----:B------:R-:W-:Y:S05]  /*6400*/  BSYNC.RECONVERGENT B0 ;  /* 0x0000000000007941 */ /* 0x000fea0003800200 */
.L_x_24918:
[----:B------:R-:W0:Y:S02]  /*6410*/  F2I.S64.TRUNC R2, R2 ;  /* 0x0000000200027311 */ /* 0x000e24000020d900 */
[----:B0-----:R-:W-:Y:S01]  /*6420*/  PRMT R0, R2, 0x7610, R0 ;  /* 0x0000761002007816 */ /* 0x001fe20000000000 */
[----:B------:R-:W-:Y:S06]  /*6430*/  BRA `(.L_x_24903) ;  /* 0x0000000400107947 */ /* 0x000fec0003800000 */
.L_x_24916:
[----:B------:R-:W2:Y:S01]  /*6440*/  LDG.E.U8 R4, desc[UR36][R4.64] ;  /* 0x0000002404047981 */ /* 0x000ea2000c1e1100 */
[----:B------:R-:W-:Y:S01]  /*6450*/  BSSY.RECONVERGENT B0, `(.L_x_24922) ;  /* 0x0000018000007945 */ /* 0x000fe20003800200 */
[----:B---3--:R-:W-:Y:S01]  /*6460*/  IMAD.MOV.U32 R2, RZ, RZ, RZ ;  /* 0x000000ffff027224 */ /* 0x008fe200078e00ff */
        /* <DEDUP_REMOVED lines=18> */
.L_x_24925:
[----:B------:R-:W-:Y:S05]  /*6590*/  BSYNC.RECONVERGENT B1 ;  /* 0x0000000000017941 */ /* 0x000fea0003800200 */
.L_x_24924:
[----:B------:R-:W-:Y:S01]  /*65a0*/  IMAD.SHL.U32 R0, R0, 0x200000, RZ ;  /* 0x0020000000007824 */ /* 0x000fe200078e00ff */
[----:B------:R-:W-:-:S04]  /*65b0*/  LEA R2, R2, 0x37800000, 0x17 ;  /* 0x3780000002027811 */ /* 0x000fc800078eb8ff */
[----:B------:R-:W-:-:S07]  /*65c0*/  LOP3.LUT R2, R2, R0, R7, 0xfe, !PT ;  /* 0x0000000002027212 */ /* 0x000fce00078efe07 */
.L_x_24923:
[----:B------:R-:W-:Y:S05]  /*65d0*/  BSYNC.RECONVERGENT B0 ;  /* 0x0000000000007941 */ /* 0x000fea0003800200 */
.L_x_24922:
[----:B------:R-:W0:Y:S02]  /*65e0*/  F2I.S64.TRUNC R2, R2 ;  /* 0x0000000200027311 */ /* 0x000e24000020d900 */
[----:B0-----:R-:W-:Y:S01]  /*65f0*/  PRMT R0, R2, 0x7610, R0 ;  /* 0x0000761002007816 */ /* 0x001fe20000000000 */
[----:B------:R-:W-:Y:S06]  /*6600*/  BRA `(.L_x_24903) ;  /* 0x00000000009c7947 */ /* 0x000fec0003800000 */
.L_x_24915:
        /* <DEDUP_REMOVED lines=8> */
[----:B---3--:R-:W-:Y:S01]  /*6690*/  IMAD.MOV.U32 R2, RZ, RZ, 0x400000 ;  /* 0x00400000ff027424 */ /* 0x008fe200078e00ff */
[----:B--2---:R-:W-:-:S13]  /*66a0*/  ISETP.NE.AND P0, PT, R4, RZ, PT ;  /* 0x000000ff0400720c */ /* 0x004fda0003f05270 */
[----:B------:R-:W-:Y:S05]  /*66b0*/  @!P0 BRA `(.L_x_24929) ;  /* 0x00000000000c8947 */ /* 0x000fea0003800000 */
[----:B------:R-:W-:-:S13]  /*66c0*/  ISETP.NE.AND P0, PT, R4, 0xff, PT ;  /* 0x000000ff0400780c */ /* 0x000fda0003f05270 */
[----:B------:R-:W-:Y:S01]  /*66d0*/  @!P0 IMAD.MOV.U32 R2, RZ, RZ, 0x7f800001 ;  /* 0x7f800001ff028424 */ /* 0x000fe200078e00ff */
[----:B------:R-:W-:-:S07]  /*66e0*/  @P0 SHF.L.U32 R2, R4, 0x17, RZ ;  /* 0x0000001704020819 */ /* 0x000fce00000006ff */
.L_x_24929:
[----:B------:R-:W-:Y:S05]  /*66f0*/  BSYNC.RECONVERGENT B0 ;  /* 0x0000000000007941 */ /* 0x000fea0003800200 */
.L_x_24928:
[----:B------:R-:W0:Y:S02]  /*6700*/  F2I.S64.TRUNC R2, R2 ;  /* 0x0000000200027311 */ /* 0x000e24000020d900 */
[----:B0-----:R-:W-:Y:S01]  /*6710*/  PRMT R0, R2, 0x7610, R0 ;  /* 0x0000761002007816 */ /* 0x001fe20000000000 */
[----:B------:R-:W-:Y:S06]  /*6720*/  BRA `(.L_x_24903) ;  /* 0x0000000000547947 */ /* 0x000fec0003800000 */
.L_x_24902:
[----:B---3--:R-:W-:Y:S01]  /*6730*/  MOV R2, 0x0 ;  /* 0x0000000000027802 */ /* 0x008fe20000000f00 */
        /* <DEDUP_REMOVED lines=15> */
.L_x_24930:
[----:B------:R-:W-:Y:S01]  /*6830*/  PRMT R0, RZ, 0x7610, R0 ;  /* 0x00007610ff007816 */ /* 0x000fe20000000000 */
[----:B------:R-:W-:Y:S06]  /*6840*/  BRA `(.L_x_24903) ;  /* 0x00000000000c7947 */ /* 0x000fec0003800000 */
.L_x_24927:
[----:B------:R2:W5:Y:S01]  /*6850*/  LDG.E.U8 R0, desc[UR36][R4.64] ;  /* 0x0000002404007981 */ /* 0x000562000c1e1100 */
[----:B------:R-:W-:Y:S05]  /*6860*/  BRA `(.L_x_24903) ;  /* 0x0000000000047947 */ /* 0x000fea0003800000 */
.L_x_24926:
[----:B------:R1:W5:Y:S02]  /*6870*/  LDG.E.U8 R0, desc[UR36][R4.64] ;  /* 0x0000002404007981 */ /* 0x000364000c1e1100 */
.L_x_24903:
        /* <DEDUP_REMOVED lines=16> */
.L_x_24934:
[----:B------:R0:W5:Y:S01]  /*6980*/  LDG.E.U8 R6, desc[UR36][R4.64] ;  /* 0x0000002404067981 */ /* 0x000162000c1e1100 */
[----:B------:R-:W-:Y:S05]  /*6990*/  BRA `(.L_x_24935) ;  /* 0x0000000c00187947 */ /* 0x000fea0003800000 */
.L_x_24933:
        /* <DEDUP_REMOVED lines=8> */
.L_x_24937:
[----:B------:R4:W5:Y:S01]  /*6a20*/  LDG.E.U8 R6, desc[UR36][R4.64] ;  /* 0x0000002404067981 */ /* 0x000962000c1e1100 */
[----:B------:R-:W-:Y:S05]  /*6a30*/  BRA `(.L_x_24935) ;  /* 0x0000000800f07947 */ /* 0x000fea0003800000 */
.L_x_24936:
[----:B------:R0:W5:Y:S01]  /*6a40*/  LDG.E.U16 R6, desc[UR36][R4.64] ;  /* 0x0000002404067981 */ /* 0x000162000c1e1500 */
[----:B------:R-:W-:Y:S05]  /*6a50*/  BRA `(.L_x_24935) ;  /* 0x0000000800e87947 */ /* 0x000fea0003800000 */
.L_x_24932:
        /* <DEDUP_REMOVED lines=10> */
.L_x_24939:
[----:B---3--:R-:W2:Y:S02]  /*6b00*/  LDG.E.U16 R2, desc[UR36][R4.64] ;  /* 0x0000002404027981 */ /* 0x008ea4000c1e1500 */
[----:B--2---:R-:W-:-:S06]  /*6b10*/  HADD2.F32 R2, -RZ, R2.H0_H0 ;  /* 0x20000002ff027230 */ /* 0x004fcc0000004100 */
[----:B------:R-:W0:Y:S02]  /*6b20*/  F2I.S64.TRUNC R2, R2 ;  /* 0x0000000200027311 */ /* 0x000e24000020d900 */
[----:B0-----:R-:W-:Y:S01]  /*6b30*/  PRMT R6, R2, 0x7610, R6 ;  /* 0x0000761002067816 */ /* 0x001fe20000000006 */
[----:B------:R-:W-:Y:S06]  /*6b40*/  BRA `(.L_x_24935) ;  /* 0x0000000800ac7947 */ /* 0x000fec0003800000 */
.L_x_24938:
        /* <DEDUP_REMOVED lines=10> */
.L_x_24941:
[----:B------:R-:W3:Y:S02]  /*6bf0*/  LDG.E.U16 R4, desc[UR36][R4.64] ;  /* 0x0000002404047981 */ /* 0x000ee4000c1e1500 */
[----:B---3--:R-:W-:-:S06]  /*6c00*/  HADD2.F32 R2, -RZ, R4.H0_H0 ;  /* 0x20000004ff027230 */ /* 0x008fcc0000004100 */
[----:B------:R-:W0:Y:S02]  /*6c10*/  F2I.S64.TRUNC R2, R2 ;  /* 0x0000000200027311 */ /* 0x000e24000020d900 */
[----:B0-----:R-:W-:Y:S01]  /*6c20*/  PRMT R6, R2, 0x7610, R6 ;  /* 0x0000761002067816 */ /* 0x001fe20000000006 */
[----:B------:R-:W-:Y:S06]  /*6c30*/  BRA `(.L_x_24935) ;  /* 0x0000000800707947 */ /* 0x000fec0003800000 */
.L_x_24940:
[----:B---3--:R-:W2:Y:S02]  /*6c40*/  LDG.E.64 R2, desc[UR36][R4.64] ;  /* 0x0000002404027981 */ /* 0x008ea4000c1e1b00 */
[----:B--2---:R-:W0:Y:S02]  /*6c50*/  F2I.S64.F64.TRUNC R2, R2 ;  /* 0x0000000200027311 */ /* 0x004e24000030d900 */
[----:B0-----:R-:W-:Y:S01]  /*6c60*/  PRMT R6, R2, 0x7610, R6 ;  /* 0x0000761002067816 */ /* 0x001fe20000000006 */
[----:B------:R-:W-:Y:S06]  /*6c70*/  BRA `(.L_x_24935) ;  /* 0x0000000800607947 */ /* 0x000fec0003800000 */
.L_x_24931:
        /* <DEDUP_REMOVED lines=12> */
.L_x_24944:
[----:B------:R-:W3:Y:S02]  /*6d40*/  LDG.E.64 R4, desc[UR36][R4.64] ;  /* 0x0000002404047981 */ /* 0x000ee4000c1e1b00 */
[----:B---3--:R-:W0:Y:S02]  /*6d50*/  F2I.S64.F64.TRUNC R2, R4 ;  /* 0x0000000400027311 */ /* 0x008e24000030d900 */
[----:B0-----:R-:W-:Y:S01]  /*6d60*/  PRMT R6, R2, 0x7610, R6 ;  /* 0x0000761002067816 */ /* 0x001fe20000000006 */
[----:B------:R-:W-:Y:S06]  /*6d70*/  BRA `(.L_x_24935) ;  /* 0x0000000800207947 */ /* 0x000fec0003800000 */
.L_x_24943:
[----:B------:R-:W-:-:S09]  /*6d80*/  UISETP.NE.AND UP0, UPT, UR4, 0xf, UPT ;  /* 0x0000000f0400788c */ /* 0x000fd2000bf05270 */
[----:B------:R-:W-:Y:S05]  /*6d90*/  BRA.U !UP0, `(.L_x_24945) ;  /* 0x0000000108a07547 */ /* 0x000fea000b800000 */
[----:B------:R-:W-:-:S09]  /*6da0*/  UISETP.NE.AND UP0, UPT, UR4, 0x17, UPT ;  /* 0x000000170400788c */ /* 0x000fd2000bf05270 */
[----:B------:R-:W-:Y:S05]  /*6db0*/  BRA.U !UP0, `(.L_x_24946) ;  /* 0x00000001085c7547 */ /* 0x000fea000b800000 */
[----:B------:R-:W-:-:S09]  /*6dc0*/  UISETP.NE.AND UP0, UPT, UR4, 0x18, UPT ;  /* 0x000000180400788c */ /* 0x000fd2000bf05270 */
[----:B------:R-:W-:Y:S05]  /*6dd0*/  BRA.U UP0, `(.L_x_24832) ;  /* 0xffffffc500107547 */ /* 0x000fea000b83ffff */
[----:B---3--:R-:W2:Y:S01]  /*6de0*/  LDG.E.U8 R2, desc[UR36][R4.64] ;  /* 0x0000002404027981 */ /* 0x008ea2000c1e1100 */
        /* <DEDUP_REMOVED lines=20> */
.L_x_24946:
        /* <DEDUP_REMOVED lines=12> */
[----:B------:R-:W0:Y:S02]  /*6ff0*/  F2I.S64.TRUNC R2, R2 ;  /* 0x0000000200027311 */ /* 0x000e24000020d900 */
[----:B0-----:R-:W-:Y:S01]  /*7000*/  PRMT R6, R2, 0x7610, R6 ;  /* 0x0000761002067816 */ /* 0x001fe20000000006 */
[----:B------:R-:W-:Y:S06]  /*7010*/  BRA `(.L_x_24935) ;  /* 0x0000000400787947 */ /* 0x000fec0003800000 */
.L_x_24945:
[----:B---3--:R-:W2:Y:S02]  /*7020*/  LDG.E.U16 R2, desc[UR36][R4.64] ;  /* 0x0000002404027981 */ /* 0x008ea4000c1e1500 */
[----:B--2---:R-:W-:-:S06]  /*7030*/  IMAD.U32 R2, R2, 0x10000, RZ ;  /* 0x0001000002027824 */ /* 0x004fcc00078e00ff */
[----:B------:R-:W0:Y:S02]  /*7040*/  F2I.S64.TRUNC R2, R2 ;  /* 0x0000000200027311 */ /* 0x000e24000020d900 */
[----:B0-----:R-:W-:Y:S01]  /*7050*/  PRMT R6, R2, 0x7610, R6 ;  /* 0x0000761002067816 */ /* 0x001fe20000000006 */
[----:B------:R-:W-:Y:S06]  /*7060*/  BRA `(.L_x_24935) ;  /* 0x0000000400647947 */ /* 0x000fec0003800000 */
.L_x_24942:
        /* <DEDUP_REMOVED lines=10> */
.L_x_24949:
        /* <DEDUP_REMOVED lines=21> */
.L_x_24953:
[----:B------:R-:W-:Y:S05]  /*7260*/  BSYNC.RECONVERGENT B1 ;  /* 0x0000000000017941 */ /* 0x000fea0003800200 */
.L_x_24952:
[----:B------:R-:W-:Y:S01]  /*7270*/  IMAD.SHL.U32 R2, R2, 0x100000, RZ ;  /* 0x0010000002027824 */ /* 0x000fe200078e00ff */
[----:B------:R-:W-:-:S04]  /*7280*/  LEA R3, R3, 0x3b800000, 0x17 ;  /* 0x3b80000003037811 */ /* 0x000fc800078eb8ff */
[----:B------:R-:W-:-:S07]  /*7290*/  LOP3.LUT R2, R3, R2, R7, 0xfe, !PT ;  /* 0x0000000203027212 */ /* 0x000fce00078efe07 */
.L_x_24951:
[----:B------:R-:W-:Y:S05]  /*72a0*/  BSYNC.RECONVERGENT B0 ;  /* 0x0000000000007941 */ /* 0x000fea0003800200 */
.L_x_24950:
[----:B------:R-:W0:Y:S02]  /*72b0*/  F2I.S64.TRUNC R2, R2 ;  /* 0x0000000200027311 */ /* 0x000e24000020d900 */
[----:B0-----:R-:W-:Y:S01]  /*72c0*/  PRMT R6, R2, 0x7610, R6 ;  /* 0x0000761002067816 */ /* 0x001fe20000000006 */
[----:B------:R-:W-:Y:S06]  /*72d0*/  BRA `(.L_x_24935) ;  /* 0x0000000000c87947 */ /* 0x000fec0003800000 */
.L_x_24948:
[----:B------:R-:W2:Y:S01]  /*72e0*/  LDG.E.U8 R4, desc[UR36][R4.64] ;  /* 0x0000002404047981 */ /* 0x000ea2000c1e1100 */
[----:B------:R-:W-:Y:S01]  /*72f0*/  BSSY.RECONVERGENT B0, `(.L_x_24954) ;  /* 0x0000018000007945 */ /* 0x000fe20003800200 */
[----:B---3--:R-:W-:Y:S01]  /*7300*/  IMAD.MOV.U32 R2, RZ, RZ, RZ ;  /* 0x000000ffff027224 */ /* 0x008fe200078e00ff */
        /* <DEDUP_REMOVED lines=18> */
.L_x_24957:
[----:B------:R-:W-:Y:S05]  /*7430*/  BSYNC.RECONVERGENT B1 ;  /* 0x0000000000017941 */ /* 0x000fea0003800200 */
.L_x_24956:
[----:B------:R-:W-:Y:S01]  /*7440*/  IMAD.SHL.U32 R2, R2, 0x200000, RZ ;  /* 0x0020000002027824 */ /* 0x000fe200078e00ff */
[----:B------:R-:W-:-:S04]  /*7450*/  LEA R3, R3, 0x37800000, 0x17 ;  /* 0x3780000003037811 */ /* 0x000fc800078eb8ff */
[----:B------:R-:W-:-:S07]  /*7460*/  LOP3.LUT R2, R3, R2, R7, 0xfe, !PT ;  /* 0x0000000203027212 */ /* 0x000fce00078efe07 */
.L_x_24955:
[----:B------:R-:W-:Y:S05]  /*7470*/  BSYNC.RECONVERGENT B0 ;  /* 0x0000000000007941 */ /* 0x000fea0003800200 */
.L_x_24954:
[----:B------:R-:W0:Y:S02]  /*7480*/  F2I.S64.TRUNC R2, R2 ;  /* 0x0000000200027311 */ /* 0x000e24000020d900 */
[----:B0-----:R-:W-:Y:S01]  /*7490*/  PRMT R6, R2, 0x7610, R6 ;  /* 0x0000761002067816 */ /* 0x001fe20000000006 */
[----:B------:R-:W-:Y:S06]  /*74a0*/  BRA `(.L_x_24935) ;  /* 0x0000000000547947 */ /* 0x000fec0003800000 */
.L_x_24947:
        /* <DEDUP_REMOVED lines=8> */
[----:B---3--:R-:W-:Y:S01]  /*7530*/  HFMA2 R2, -RZ, RZ, 3.814697265625e-06, 0 ;  /* 0x00400000ff027431 */ /* 0x008fe200000001ff */
[----:B--2---:R-:W-:-:S13]  /*7540*/  ISETP.NE.AND P0, PT, R4, RZ, PT ;  /* 0x000000ff0400720c */ /* 0x004fda0003f05270 */
[----:B------:R-:W-:Y:S05]  /*7550*/  @!P0 BRA `(.L_x_24961) ;  /* 0x00000000000c8947 */ /* 0x000fea0003800000 */
[----:B------:R-:W-:-:S13]  /*7560*/  ISETP.NE.AND P0, PT, R4, 0xff, PT ;  /* 0x000000ff0400780c */ /* 0x000fda0003f05270 */
[----:B------:R-:W-:Y:S02]  /*7570*/  @!P0 IMAD.MOV.U32 R2, RZ, RZ, 0x7f800001 ;  /* 0x7f800001ff028424 */ /* 0x000fe400078e00ff */
[----:B------:R-:W-:-:S07]  /*7580*/  @P0 IMAD.SHL.U32 R2, R4, 0x800000, RZ ;  /* 0x0080000004020824 */ /* 0x000fce00078e00ff */
.L_x_24961:
[----:B------:R-:W-:Y:S05]  /*7590*/  BSYNC.RECONVERGENT B0 ;  /* 0x0000000000007941 */ /* 0x000fea0003800200 */
.L_x_24960:
[----:B------:R-:W0:Y:S02]  /*75a0*/  F2I.S64.TRUNC R2, R2 ;  /* 0x0000000200027311 */ /* 0x000e24000020d900 */
[----:B0-----:R-:W-:Y:S01]  /*75b0*/  PRMT R6, R2, 0x7610, R6 ;  /* 0x0000761002067816 */ /* 0x001fe20000000006 */
[----:B------:R-:W-:Y:S06]  /*75c0*/  BRA `(.L_x_24935) ;  /* 0x00000000000c7947 */ /* 0x000fec0003800000 */
.L_x_24959:
[----:B------:R1:W5:Y:S01]  /*75d0*/  LDG.E.U8 R6, desc[UR36][R4.64] ;  /* 0x0000002404067981 */ /* 0x000362000c1e1100 */
[----:B------:R-:W-:Y:S05]  /*75e0*/  BRA `(.L_x_24935) ;  /* 0x0000000000047947 */ /* 0x000fea0003800000 */
.L_x_24958:
[----:B------:R2:W5:Y:S02]  /*75f0*/  LDG.E.U8 R6, desc[UR36][R4.64] ;  /* 0x0000002404067981 */ /* 0x000564000c1e1100 */
.L_x_24935:
[----:B------:R-:W3:Y:S01]  /*7600*/  LDCU.64 UR4, c[0x0][0x5e8] ;  /* 0x0000bd00ff0477ac */ /* 0x000ee20008000a00 */
[----:B-----5:R-:W-:Y:S02]  /*7610*/  LOP3.LUT R9, R0, 0xff, RZ, 0xc0, !PT ;  /* 0x000000ff00097812 */ /* 0x020fe400078ec0ff */
[----:B012-4-:R-:W-:Y:S02]  /*7620*/  LOP3.LUT R4, R6, 0xff, RZ, 0xc0, !PT ;  /* 0x000000ff06047812 */ /* 0x017fe400078ec0ff */
[----:B------:R-:W-:Y:S02]  /*7630*/  MOV R0, 0x7670 ;  /* 0x0000767000007802 */ /* 0x000fe40000000f00 */
[----:B---3--:R-:W-:-:S05]  /*7640*/  IADD3 R2, P0, PT, R17, UR4, RZ ;  /* 0x0000000411027c10 */ /* 0x008fca000ff1e0ff */
[----:B------:R-:W-:-:S08]  /*7650*/  IMAD.X R3, RZ, RZ, UR5, P0 ;  /* 0x00000005ff037e24 */ /* 0x000fd000080e06ff */
[----:B------:R-:W-:Y:S05]  /*7660*/  CALL.REL.NOINC `($__internal_42_$__cuda_sm20_rem_u16) ;  /* 0x0000009000447944 */ /* 0x000fea0003c00000 */
        /* <DEDUP_REMOVED lines=14> */
.L_x_24966:
[----:B------:R0:W-:Y:S01]  /*7750*/  STG.E.U8 desc[UR36][R2.64], R11 ;  /* 0x0000000b02007986 */ /* 0x0001e2000c101124 */
[----:B------:R-:W-:Y:S05]  /*7760*/  BRA `(.L_x_24968) ;  /* 0x0000000c00187947 */ /* 0x000fea0003800000 */
.L_x_24965:
[----:B------:R-:W-:-:S09]  /*7770*/  UISETP.NE.AND UP0, UPT, UR4, 0x2, UPT ;  /* 0x000000020400788c */ /* 0x000fd2000bf05270 */
[----:B------:R-:W-:Y:S05]  /*7780*/  BRA.U !UP0, `(.L_x_24969) ;  /* 0x00000001082c7547 */ /* 0x000fea000b800000 */
[----:B------:R-:W-:-:S09]  /*7790*/  UISETP.NE.AND UP0, UPT, UR4, 0x3, UPT ;  /* 0x000000030400788c */ /* 0x000fd2000bf05270 */
[----:B------:R-:W-:Y:S05]  /*77a0*/  BRA.U !UP0, `(.L_x_24970) ;  /* 0x0000000108187547 */ /* 0x000fea000b800000 */
[----:B------:R-:W-:-:S09]  /*77b0*/  UISETP.NE.AND UP0, UPT, UR4, 0x4, UPT ;  /* 0x000000040400788c */ /* 0x000fd2000bf05270 */
[----:B------:R-:W-:Y:S05]  /*77c0*/  BRA.U UP0, `(.L_x_24967) ;  /* 0x0000000900347547 */ /* 0x000fea000b800000 */
[----:B------:R-:W-:Y:S02]  /*77d0*/  LOP3.LUT R4, R11, 0xffff, RZ, 0xc0, !PT ;  /* 0x0000ffff0b047812 */ /* 0x000fe400078ec0ff */
[----:B------:R-:W-:-:S05]  /*77e0*/  MOV R5, RZ ;  /* 0x000000ff00057202 */ /* 0x000fca0000000f00 */
[----:B------:R4:W-:Y:S01]  /*77f0*/  STG.E.64 desc[UR36][R2.64], R4 ;  /* 0x0000000402007986 */ /* 0x0009e2000c101b24 */
[----:B------:R-:W-:Y:S05]  /*7800*/  BRA `(.L_x_24968) ;  /* 0x0000000800f07947 */ /* 0x000fea0003800000 */
.L_x_24970:
[----:B------:R-:W-:-:S05]  /*7810*/  LOP3.LUT R11, R11, 0xffff, RZ, 0xc0, !PT ;  /* 0x0000ffff0b0b7812 */ /* 0x000fca00078ec0ff */
[----:B------:R3:W-:Y:S01]  /*7820*/  STG.E desc[UR36][R2.64], R11 ;  /* 0x0000000b02007986 */ /* 0x0007e2000c101924 */
[----:B------:R-:W-:Y:S05]  /*7830*/  BRA `(.L_x_24968) ;  /* 0x0000000800e47947 */ /* 0x000fea0003800000 */
.L_x_24969:
[----:B------:R2:W-:Y:S01]  /*7840*/  STG.E.U16 desc[UR36][R2.64], R11 ;  /* 0x0000000b02007986 */ /* 0x0005e2000c101524 */
[----:B------:R-:W-:Y:S05]  /*7850*/  BRA `(.L_x_24968) ;  /* 0x0000000800dc7947 */ /* 0x000fea0003800000 */
.L_x_24964:
        /* <DEDUP_REMOVED lines=9> */
.L_x_24972:
[----:B------:R-:W0:Y:S02]  /*78f0*/  I2F.U16 R0, R11 ;  /* 0x0000000b00007306 */ /* 0x000e240000101000 */
[----:B0-----:R-:W-:-:S05]  /*7900*/  F2FP.F16.F32.PACK_AB R0, RZ, R0 ;  /* 0x00000000ff00723e */ /* 0x001fca00000000ff */
[----:B------:R0:W-:Y:S01]  /*7910*/  STG.E.U16 desc[UR36][R2.64], R0 ;  /* 0x0000000002007986 */ /* 0x0001e2000c101524 */
[----:B------:R-:W-:Y:S05]  /*7920*/  BRA `(.L_x_24968) ;  /* 0x0000000800a87947 */ /* 0x000fea0003800000 */
.L_x_24971:
        /* <DEDUP_REMOVED lines=10> */
.L_x_24974:
[----:B------:R-:W0:Y:S02]  /*79d0*/  I2F.U16 R11, R11 ;  /* 0x0000000b000b7306 */ /* 0x000e240000101000 */
[----:B0-----:R-:W-:-:S04]  /*79e0*/  F2FP.F16.F32.PACK_AB R5, RZ, R11 ;  /* 0x0000000bff05723e */ /* 0x001fc800000000ff */
[----:B------:R-:W-:-:S05]  /*79f0*/  PRMT R5, R5, 0x5410, RZ ;  /* 0x0000541005057816 */ /* 0x000fca00000000ff */
[----:B------:R0:W-:Y:S01]  /*7a00*/  STG.E desc[UR36][R2.64], R5 ;  /* 0x0000000502007986 */ /* 0x0001e2000c101924 */
[----:B------:R-:W-:Y:S05]  /*7a10*/  BRA `(.L_x_24968) ;  /* 0x00000008006c7947 */ /* 0x000fea0003800000 */
.L_x_24973:
[----:B------:R-:W0:Y:S02]  /*7a20*/  I2F.F64.U16 R4, R11 ;  /* 0x0000000b00047312 */ /* 0x000e240000101800 */
[----:B0-----:R0:W-:Y:S01]  /*7a30*/  STG.E.64 desc[UR36][R2.64], R4 ;  /* 0x0000000402007986 */ /* 0x0011e2000c101b24 */
[----:B------:R-:W-:Y:S05]  /*7a40*/  BRA `(.L_x_24968) ;  /* 0x0000000800607947 */ /* 0x000fea0003800000 */
.L_x_24963:
        /* <DEDUP_REMOVED lines=12> */
.L_x_24978:
[----:B------:R-:W0:Y:S01]  /*7b10*/  I2F.U16 R11, R11 ;  /* 0x0000000b000b7306 */ /* 0x000e220000101000 */
[----:B------:R-:W-:Y:S01]  /*7b20*/  BSSY.RECONVERGENT B0, `(.L_x_24979) ;  /* 0x0000010000007945 */ /* 0x000fe20003800200 */
[----:B------:R-:W-:Y:S01]  /*7b30*/  IMAD.MOV.U32 R0, RZ, RZ, 0x80 ;  /* 0x00000080ff007424 */ /* 0x000fe200078e00ff */
[----:B0-----:R-:W-:-:S13]  /*7b40*/  ISETP.GT.U32.AND P0, PT, R11, 0x437fffff, PT ;  /* 0x437fffff0b00780c */ /* 0x001fda0003f04070 */
        /* <DEDUP_REMOVED lines=13> */
.L_x_24980:
[----:B------:R-:W-:Y:S05]  /*7c20*/  BSYNC.RECONVERGENT B0 ;  /* 0x0000000000007941 */ /* 0x000fea0003800200 */
.L_x_24979:
[----:B------:R0:W-:Y:S01]  /*7c30*/  STG.E.U8 desc[UR36][R2.64], R0 ;  /* 0x0000000002007986 */ /* 0x0001e2000c101124 */
[----:B------:R-:W-:Y:S05]  /*7c40*/  BRA `(.L_x_24968) ;  /* 0x0000000400e07947 */ /* 0x000fea0003800000 */
.L_x_24977:
[----:B------:R-:W0:Y:S01]  /*7c50*/  I2F.U16 R11, R11 ;  /* 0x0000000b000b7306 */ /* 0x000e220000101000 */
[----:B------:R-:W-:Y:S01]  /*7c60*/  BSSY.RECONVERGENT B0, `(.L_x_24981) ;  /* 0x0000010000007945 */ /* 0x000fe20003800200 */
[----:B------:R-:W-:Y:S01]  /*7c70*/  HFMA2 R0, -RZ, RZ, 0, 7.62939453125e-06 ;  /* 0x00000080ff007431 */ /* 0x000fe200000001ff */
        /* <DEDUP_REMOVED lines=14> */
.L_x_24982:
[----:B------:R-:W-:Y:S05]  /*7d60*/  BSYNC.RECONVERGENT B0 ;  /* 0x0000000000007941 */ /* 0x000fea0003800200 */
.L_x_24981:
[----:B------:R0:W-:Y:S01]  /*7d70*/  STG.E.U8 desc[UR36][R2.64], R0 ;  /* 0x0000000002007986 */ /* 0x0001e2000c101124 */
[----:B------:R-:W-:Y:S05]  /*7d80*/  BRA `(.L_x_24968) ;  /* 0x0000000400907947 */ /* 0x000fea0003800000 */
.L_x_24976:
[----:B------:R-:W-:-:S09]  /*7d90*/  UISETP.NE.AND UP0, UPT, UR4, 0x1c, UPT ;  /* 0x0000001c0400788c */ /* 0x000fd2000bf05270 */
[----:B------:R-:W-:Y:S05]  /*7da0*/  BRA.U !UP0, `(.L_x_24983) ;  /* 0x00000001085c7547 */ /* 0x000fea000b800000 */
[----:B------:R-:W-:-:S09]  /*7db0*/  UISETP.NE.AND UP0, UPT, UR4, 0x1d, UPT ;  /* 0x0000001d0400788c */ /* 0x000fd2000bf05270 */
[----:B------:R-:W-:Y:S05]  /*7dc0*/  BRA.U !UP0, `(.L_x_24984) ;  /* 0x0000000108447547 */ /* 0x000fea000b800000 */
[----:B------:R-:W-:-:S09]  /*7dd0*/  UISETP.NE.AND UP0, UPT, UR4, 0x2c, UPT ;  /* 0x0000002c0400788c */ /* 0x000fd2000bf05270 */
[----:B------:R-:W-:Y:S05]  /*7de0*/  BRA.U UP0, `(.L_x_24967) ;  /* 0x0000000100ac7547 */ /* 0x000fea000b800000 */
[----:B------:R-:W0:Y:S01]  /*7df0*/  I2F.U16 R11, R11 ;  /* 0x0000000b000b7306 */ /* 0x000e220000101000 */
[----:B------:R-:W-:Y:S01]  /*7e00*/  IMAD.MOV.U32 R5, RZ, RZ, 0xff ;  /* 0x000000ffff057424 */ /* 0x000fe200078e00ff */
        /* <DEDUP_REMOVED lines=13> */
.L_x_24984:
[----:B------:R-:W-:Y:S01]  /*7ee0*/  LOP3.LUT R4, R11, 0xffff, RZ, 0xc0, !PT ;  /* 0x0000ffff0b047812 */ /* 0x000fe200078ec0ff */
[----:B------:R-:W-:-:S05]  /*7ef0*/  IMAD.MOV.U32 R5, RZ, RZ, RZ ;  /* 0x000000ffff057224 */ /* 0x000fca00078e00ff */
[----:B------:R0:W-:Y:S01]  /*7f00*/  STG.E.64 desc[UR36][R2.64], R4 ;  /* 0x0000000402007986 */ /* 0x0001e2000c101b24 */
[----:B------:R-:W-:Y:S05]  /*7f10*/  BRA `(.L_x_24968) ;  /* 0x00000004002c7947 */ /* 0x000fea0003800000 */
.L_x_24983:
[----:B------:R-:W-:-:S05]  /*7f20*/  LOP3.LUT R11, R11, 0xffff, RZ, 0xc0, !PT ;  /* 0x0000ffff0b0b7812 */ /* 0x000fca00078ec0ff */
[----:B------:R0:W-:Y:S01]  /*7f30*/  STG.E desc[UR36][R2.64], R11 ;  /* 0x0000000b02007986 */ /* 0x0001e2000c101924 */
[----:B------:R-:W-:Y:S05]  /*7f40*/  BRA `(.L_x_24968) ;  /* 0x0000000400207947 */ /* 0x000fea0003800000 */
.L_x_24975:
        /* <DEDUP_REMOVED lines=11> */
.L_x_24986:
[----:B------:R-:W0:Y:S01]  /*8000*/  I2F.F64.U16 R4, R11 ;  /* 0x0000000b00047312 */ /* 0x000e220000101800 */
[----:B------:R-:W-:-:S05]  /*8010*/  CS2R R6, SRZ ;  /* 0x0000000000067805 */ /* 0x000fca000001ff00 */
[----:B0-----:R0:W-:Y:S01]  /*8020*/  STG.E.128 desc[UR36][R2.64], R4 ;  /* 0x0000000402007986 */ /* 0x0011e2000c101d24 */
[----:B------:R-:W-:Y:S05]  /*8030*/  BRA `(.L_x_24968) ;  /* 0x0000000000e47947 */ /* 0x000fea0003800000 */
.L_x_24985:
[----:B------:R-:W-:-:S09]  /*8040*/  UISETP.NE.AND UP0, UPT, UR4, 0xf, UPT ;  /* 0x0000000f0400788c */ /* 0x000fd2000bf05270 */
[----:B------:R-:W-:Y:S05]  /*8050*/  BRA.U !UP0, `(.L_x_24987) ;  /* 0x0000000108d07547 */ /* 0x000fea000b800000 */
[----:B------:R-:W-:-:S09]  /*8060*/  UISETP.NE.AND UP0, UPT, UR4, 0x17, UPT ;  /* 0x000000170400788c */ /* 0x000fd2000bf05270 */
[----:B------:R-:W-:Y:S05]  /*8070*/  BRA.U !UP0, `(.L_x_24988) ;  /* 0x0000000108847547 */ /* 0x000fea000b800000 */
[----:B------:R-:W-:-:S09]  /*8080*/  UISETP.NE.AND UP0, UPT, UR4, 0x18, UPT ;  /* 0x000000180400788c */ /* 0x000fd2000bf05270 */
[----:B------:R-:W-:Y:S05]  /*8090*/  BRA.U !UP0, `(.L_x_24989) ;  /* 0x0000000108447547 */ /* 0x000fea000b800000 */
.L_x_24967:
        /* <DEDUP_REMOVED lines=16> */
.L_x_24990:
[----:B------:R-:W-:Y:S05]  /*81a0*/  BRA `(.L_x_24968) ;  /* 0x0000000000887947 */ /* 0x000fea0003800000 */
.L_x_24989:
[----:B------:R-:W0:Y:S01]  /*81b0*/  I2F.U16 R11, R11 ;  /* 0x0000000b000b7306 */ /* 0x000e220000101000 */
[----:B------:R-:W-:Y:S01]  /*81c0*/  BSSY.RECONVERGENT B0, `(.L_x_24991) ;  /* 0x000000a000007945 */ /* 0x000fe20003800200 */
[----:B------:R-:W-:Y:S01]  /*81d0*/  HFMA2 R5, -RZ, RZ, 0, 7.569789886474609375e-06 ;  /* 0x0000007fff057431 */ /* 0x000fe200000001ff */
[----:B0-----:R-:W-:-:S13]  /*81e0*/  ISETP.GT.U32.AND P0, PT, R11, 0x43efffff, PT ;  /* 0x43efffff0b00780c */ /* 0x001fda0003f04070 */
[----:B------:R-:W-:Y:S05]  /*81f0*/  @P0 BRA `(.L_x_24992) ;  /* 0x0000000000180947 */ /* 0x000fea0003800000 */
[----:B------:R-:W-:-:S13]  /*8200*/  ISETP.GE.U32.AND P0, PT, R11, 0x3c800000, PT ;  /* 0x3c8000000b00780c */ /* 0x000fda0003f06070 */
[----:B------:R-:W-:-:S04]  /*8210*/  @P0 SHF.R.U32.HI R0, RZ, 0x14, R11 ;  /* 0x00000014ff000819 */ /* 0x000fc8000001160b */
[----:B------:R-:W-:-:S04]  /*8220*/  @P0 LOP3.LUT R0, R0, 0x1, RZ, 0xc0, !PT ;  /* 0x0000000100000812 */ /* 0x000fc800078ec0ff */
[----:B------:R-:W-:-:S04]  /*8230*/  @P0 IADD3 R0, PT, PT, R11, 0x407ffff, R0 ;  /* 0x0407ffff0b000810 */ /* 0x000fc80007ffe000 */
[----:B------:R-:W-:Y:S01]  /*8240*/  @P0 SHF.R.U32.HI R5, RZ, 0x14, R0 ;  /* 0x00000014ff050819 */ /* 0x000fe20000011600 */
[----:B------:R-:W-:-:S07]  /*8250*/  @!P0 FADD.FTZ R5, R11, 16384 ;  /* 0x468000000b058421 */ /* 0x000fce0000010000 */
.L_x_24992:
[----:B------:R-:W-:Y:S05]  /*8260*/  BSYNC.RECONVERGENT B0 ;  /* 0x0000000000007941 */ /* 0x000fea0003800200 */
.L_x_24991:
[----:B------:R0:W-:Y:S01]  /*8270*/  STG.E.U8 desc[UR36][R2.64], R5 ;  /* 0x0000000502007986 */ /* 0x0001e2000c101124 */
[----:B------:R-:W-:Y:S05]  /*8280*/  BRA `(.L_x_24968) ;  /* 0x0000000000507947 */ /* 0x000fea0003800000 */
.L_x_24988:
[----:B------:R-:W0:Y:S02]  /*8290*/  I2F.U16 R7, R11 ;  /* 0x0000000b00077306 */ /* 0x000e240000101000 */
[----:B0-----:R-:W-:-:S13]  /*82a0*/  ISETP.GT.U32.AND P0, PT, R7, 0x477fffff, PT ;  /* 0x477fffff0700780c */ /* 0x001fda0003f04070 */
[----:B------:R-:W-:Y:S05]  /*82b0*/  @P0 BRA `(.L_x_24993) ;  /* 0x0000000000240947 */ /* 0x000fea0003800000 */
[----:B------:R-:W-:-:S13]  /*82c0*/  ISETP.GE.U32.AND P0, PT, R7, 0x38800000, PT ;  /* 0x388000000700780c */ /* 0x000fda0003f06070 */
[----:B------:R-:W-:-:S04]  /*82d0*/  @P0 SHF.R.U32.HI R0, RZ, 0x15, R7 ;  /* 0x00000015ff000819 */ /* 0x000fc80000011607 */
[----:B------:R-:W-:-:S04]  /*82e0*/  @P0 LOP3.LUT R0, R0, 0x1, RZ, 0xc0, !PT ;  /* 0x0000000100000812 */ /* 0x000fc800078ec0ff */
[C---:B------:R-:W-:Y:S01]  /*82f0*/  @P0 IADD3 R0, PT, PT, R7.reuse, 0x80fffff, R0 ;  /* 0x080fffff07000810 */ /* 0x040fe20007ffe000 */
[----:B------:R-:W-:-:S03]  /*8300*/  @!P0 FADD.FTZ R7, R7, 128 ;  /* 0x4300000007078421 */ /* 0x000fc60000010000 */
[----:B------:R-:W-:-:S05]  /*8310*/  @P0 SHF.R.U32.HI R5, RZ, 0x15, R0 ;  /* 0x00000015ff050819 */ /* 0x000fca0000011600 */
[----:B------:R0:W-:Y:S04]  /*8320*/  @P0 STG.E.U8 desc[UR36][R2.64], R5 ;  /* 0x0000000502000986 */ /* 0x0001e8000c101124 */
[----:B------:R0:W-:Y:S01]  /*8330*/  @!P0 STG.E.U8 desc[UR36][R2.64], R7 ;  /* 0x0000000702008986 */ /* 0x0001e2000c101124 */
[----:B------:R-:W-:Y:S05]  /*8340*/  BRA `(.L_x_24968) ;  /* 0x0000000000207947 */ /* 0x000fea0003800000 */
.L_x_24993:
[----:B------:R-:W-:Y:S01]  /*8350*/  IMAD.MOV.U32 R5, RZ, RZ, 0x7f ;  /* 0x0000007fff057424 */ /* 0x000fe200078e00ff */
[----:B------:R-:W-:-:S04]  /*8360*/  ISETP.GT.U32.AND P0, PT, R7, 0x7f800000, PT ;  /* 0x7f8000000700780c */ /* 0x000fc80003f04070 */
[----:B------:R-:W-:-:S05]  /*8370*/  SEL R5, R5, 0x7c, P0 ;  /* 0x0000007c05057807 */ /* 0x000fca0000000000 */
[----:B------:R0:W-:Y:S01]  /*8380*/  STG.E.U8 desc[UR36][R2.64], R5 ;  /* 0x0000000502007986 */ /* 0x0001e2000c101124 */
[----:B------:R-:W-:Y:S05]  /*8390*/  BRA `(.L_x_24968) ;  /* 0x00000000000c7947 */ /* 0x000fea0003800000 */
.L_x_24987:
[----:B------:R-:W0:Y:S02]  /*83a0*/  I2F.U16 R0, R11 ;  /* 0x0000000b00007306 */ /* 0x000e240000101000 */
[----:B0-----:R-:W-:-:S05]  /*83b0*/  F2FP.BF16.F32.PACK_AB R0, RZ, R0 ;  /* 0x00000000ff00723e */ /* 0x001fca00000010ff */
[----:B------:R0:W-:Y:S02]  /*83c0*/  STG.E.U16 desc[UR36][R2.64], R0 ;  /* 0x0000000002007986 */ /* 0x0001e4000c101524 */
.L_x_24968:
[----:B------:R-:W-:Y:S05]  /*83d0*/  BSYNC.RECONVERGENT B6 ;  /* 0x0000000000067941 */ /* 0x000fea0003800200 */
.L_x_24962:
[----:B------:R-:W-:-:S07]  /*83e0*/  VIADD R25, R25, 0x80 ;  /* 0x0000008019197836 */ /* 0x000fce0000000000 */
.L_x_24896:
        /* <DEDUP_REMOVED lines=9> */
[----:B------:R-:W-:Y:S01]  /*8480*/  MOV R24, RZ ;  /* 0x000000ff00187202 */ /* 0x000fe20000000f00 */
[----:B------:R-:W1:Y:S01]  /*8490*/  LDCU UR6, c[0x0][0x38c] ;  /* 0x00007180ff0677ac */ /* 0x000e620008000800 */
[----:B------:R-:W2:Y:S01]  /*84a0*/  LDCU.64 UR8, c[0x0][0x4b8] ;  /* 0x00009700ff0877ac */ /* 0x000ea20008000a00 */
[----:B------:R-:W-:Y:S02]  /*84b0*/  UISETP.NE.AND UP0, UPT, UR41, URZ, UPT ;  /* 0x000000ff2900728c */ /* 0x000fe4000bf05270 */
[----:B0-----:R-:W-:Y:S01]  /*84c0*/  IMAD.HI.U32 R0, R25, UR4, R24 ;  /* 0x0000000419007c27 */ /* 0x001fe2000f8e0018 */
[----:B------:R-:W0:Y:S04]  /*84d0*/  LDCU UR4, c[0x0][0x4c0] ;  /* 0x00009800ff0477ac */ /* 0x000e280008000800 */
[----:B----4-:R-:W-:-:S05]  /*84e0*/  SHF.R.U32.HI R5, RZ, UR5, R0 ;  /* 0x00000005ff057c19 */ /* 0x010fca0008011600 */
[----:B------:R-:W-:-:S04]  /*84f0*/  IMAD.MOV R16, RZ, RZ, -R5 ;  /* 0x000000ffff107224 */ /* 0x000fc800078e0a05 */
        /* <DEDUP_REMOVED lines=363> */
.L_x_24995:
        /* <DEDUP_REMOVED lines=16> */
.L_x_24999:
[----:B------:R4:W5:Y:S01]  /*9cb0*/  LDG.E.U8 R0, desc[UR36][R4.64] ;  /* 0x0000002404007981 */ /* 0x000962000c1e1100 */
[----:B------:R-:W-:Y:S05]  /*9cc0*/  BRA `(.L_x_25001) ;  /* 0x0000000c005c7947 */ /* 0x000fea0003800000 */
.L_x_24998:
        /* <DEDUP_REMOVED lines=8> */
.L_x_25003:
[----:B------:R0:W5:Y:S01]  /*9d50*/  LDG.E.U8 R0, desc[UR36][R4.64] ;  /* 0x0000002404007981 */ /* 0x000162000c1e1100 */
[----:B------:R-:W-:Y:S05]  /*9d60*/  BRA `(.L_x_25001) ;  /* 0x0000000c00347947 */ /* 0x000fea0003800000 */
.L_x_25002:
[----:B------:R0:W5:Y:S01]  /*9d70*/  LDG.E.U16 R0, desc[UR36][R4.64] ;  /* 0x0000002404007981 */ /* 0x000162000c1e1500 */
[----:B------:R-:W-:Y:S05]  /*9d80*/  BRA `(.L_x_25001) ;  /* 0x0000000c002c7947 */ /* 0x000fea0003800000 */
.L_x_24997:
        /* <DEDUP_REMOVED lines=10> */
.L_x_25005:
[----:B---3--:R-:W2:Y:S02]  /*9e30*/  LDG.E.U16 R2, desc[UR36][R4.64] ;  /* 0x0000002404027981 */ /* 0x008ea4000c1e1500 */
[----:B--2---:R-:W-:-:S06]  /*9e40*/  HADD2.F32 R2, -RZ, R2.H0_H0 ;  /* 0x20000002ff027230 */ /* 0x004fcc0000004100 */
[----:B------:R-:W0:Y:S02]  /*9e50*/  F2I.S64.TRUNC R2, R2 ;  /* 0x0000000200027311 */ /* 0x000e24000020d900 */
[----:B0-----:R-:W-:Y:S01]  /*9e60*/  PRMT R0, R2, 0x7610, R0 ;  /* 0x0000761002007816 */ /* 0x001fe20000000000 */
[----:B------:R-:W-:Y:S06]  /*9e70*/  BRA `(.L_x_25001) ;  /* 0x0000000800f07947 */ /* 0x000fec0003800000 */
.L_x_25004:
        /* <DEDUP_REMOVED lines=10> */
.L_x_25007:
[----:B------:R-:W3:Y:S02]  /*9f20*/  LDG.E.U16 R4, desc[UR36][R4.64] ;  /* 0x0000002404047981 */ /* 0x000ee4000c1e1500 */
[----:B---3--:R-:W-:-:S06]  /*9f30*/  HADD2.F32 R2, -RZ, R4.H0_H0 ;  /* 0x20000004ff027230 */ /* 0x008fcc0000004100 */
[----:B------:R-:W0:Y:S02]  /*9f40*/  F2I.S64.TRUNC R2, R2 ;  /* 0x0000000200027311 */ /* 0x000e24000020d900 */
[----:B0-----:R-:W-:Y:S01]  /*9f50*/  PRMT R0, R2, 0x7610, R0 ;  /* 0x0000761002007816 */ /* 0x001fe20000000000 */
[----:B------:R-:W-:Y:S06]  /*9f60*/  BRA `(.L_x_25001) ;  /* 0x0000000800b47947 */ /* 0x000fec0003800000 */
.L_x_25006:
[----:B---3--:R-:W2:Y:S02]  /*9f70*/  LDG.E.64 R2, desc[UR36][R4.64] ;  /* 0x0000002404027981 */ /* 0x008ea4000c1e1b00 */
[----:B--2---:R-:W0:Y:S02]  /*9f80*/  F2I.S64.F64.TRUNC R2, R2 ;  /* 0x0000000200027311 */ /* 0x004e24000030d900 */
[----:B0-----:R-:W-:Y:S01]  /*9f90*/  PRMT R0, R2, 0x7610, R0 ;  /* 0x0000761002007816 */ /* 0x001fe20000000000 */
[----:B------:R-:W-:Y:S06]  /*9fa0*/  BRA `(.L_x_25001) ;  /* 0x0000000800a47947 */ /* 0x000fec0003800000 */
.L_x_24996:
        /* <DEDUP_REMOVED lines=12> */
.L_x_25010:
[----:B------:R-:W3:Y:S02]  /*a070*/  LDG.E.64 R4, desc[UR36][R4.64] ;  /* 0x0000002404047981 */ /* 0x000ee4000c1e1b00 */
[----:B---3--:R-:W0:Y:S02]  /*a080*/  F2I.S64.F64.TRUNC R2, R4 ;  /* 0x0000000400027311 */ /* 0x008e24000030d900 */
[----:B0-----:R-:W-:Y:S01]  /*a090*/  PRMT R0, R2, 0x7610, R0 ;  /* 0x0000761002007816 */ /* 0x001fe20000000000 */
[----:B------:R-:W-:Y:S06]  /*a0a0*/  BRA `(.L_x_25001) ;  /* 0x0000000800647947 */ /* 0x000fec0003800000 */
.L_x_25009:
        /* <DEDUP_REMOVED lines=9> */
[C---:B---3--:R-:W-:Y:S02]  /*a140*/  LOP3.LUT R2, R0.reuse, 0x7f000000, RZ, 0xc0, !PT ;  /* 0x7f00000000027812 */ /* 0x048fe400078ec0ff */
        /* <DEDUP_REMOVED lines=17> */
.L_x_25012:
[----:B---3--:R-:W2:Y:S02]  /*a260*/  LDG.E.U8 R3, desc[UR36][R4.64] ;  /* 0x0000002404037981 */ /* 0x008ea4000c1e1100 */
        /* <DEDUP_REMOVED lines=13> */
.L_x_25011:
[----:B---3--:R-:W2:Y:S02]  /*a340*/  LDG.E.U16 R2, desc[UR36][R4.64] ;  /* 0x0000002404027981 */ /* 0x008ea4000c1e1500 */
[----:B--2---:R-:W-:-:S06]  /*a350*/  IMAD.U32 R2, R2, 0x10000, RZ ;  /* 0x0001000002027824 */ /* 0x004fcc00078e00ff */
[----:B------:R-:W0:Y:S02]  /*a360*/  F2I.S64.TRUNC R2, R2 ;  /* 0x0000000200027311 */ /* 0x000e24000020d900 */
[----:B0-----:R-:W-:Y:S01]  /*a370*/  PRMT R0, R2, 0x7610, R0 ;  /* 0x0000761002007816 */ /* 0x001fe20000000000 */
[----:B------:R-:W-:Y:S06]  /*a380*/  BRA `(.L_x_25001) ;  /* 0x0000000400ac7947 */ /* 0x000fec0003800000 */
.L_x_25008:
        /* <DEDUP_REMOVED lines=10> */
.L_x_25015:
[----:B------:R-:W2:Y:S01]  /*a430*/  LDG.E.U8 R4, desc[UR36][R4.64] ;  /* 0x0000002404047981 */ /* 0x000ea2000c1e1100 */
[----:B------:R-:W-:Y:S01]  /*a440*/  BSSY.RECONVERGENT B0, `(.L_x_25016) ;  /* 0x0000018000007945 */ /* 0x000fe20003800200 */
[----:B---3--:R-:W-:Y:S02]  /*a450*/  MOV R2, RZ ;  /* 0x000000ff00027202 */ /* 0x008fe40000000f00 */
        /* <DEDUP_REMOVED lines=18> */
.L_x_25019:
[----:B------:R-:W-:Y:S05]  /*a580*/  BSYNC.RECONVERGENT B1 ;  /* 0x0000000000017941 */ /* 0x000fea0003800200 */
.L_x_25018:
[----:B------:R-:W-:Y:S01]  /*a590*/  IMAD.SHL.U32 R0, R0, 0x100000, RZ ;  /* 0x0010000000007824 */ /* 0x000fe200078e00ff */
[----:B------:R-:W-:-:S04]  /*a5a0*/  LEA R2, R2, 0x3b800000, 0x17 ;  /* 0x3b80000002027811 */ /* 0x000fc800078eb8ff */
[----:B------:R-:W-:-:S07]  /*a5b0*/  LOP3.LUT R2, R2, R0, R7, 0xfe, !PT ;  /* 0x0000000002027212 */ /* 0x000fce00078efe07 */
.L_x_25017:
[----:B------:R-:W-:Y:S05]  /*a5c0*/  BSYNC.RECONVERGENT B0 ;  /* 0x0000000000007941 */ /* 0x000fea0003800200 */
.L_x_25016:
[----:B------:R-:W0:Y:S02]  /*a5d0*/  F2I.S64.TRUNC R2, R2 ;  /* 0x0000000200027311 */ /* 0x000e24000020d900 */
[----:B0-----:R-:W-:Y:S01]  /*a5e0*/  PRMT R0, R2, 0x7610, R0 ;  /* 0x0000761002007816 */ /* 0x001fe20000000000 */
[----:B------:R-:W-:Y:S06]  /*a5f0*/  BRA `(.L_x_25001) ;  /* 0x0000000400107947 */ /* 0x000fec0003800000 */
.L_x_25014:
        /* <DEDUP_REMOVED lines=21> */
.L_x_25023:
[----:B------:R-:W-:Y:S05]  /*a750*/  BSYNC.RECONVERGENT B1 ;  /* 0x0000000000017941 */ /* 0x000fea0003800200 */
.L_x_25022:
[----:B------:R-:W-:Y:S02]  /*a760*/  SHF.L.U32 R0, R0, 0x15, RZ ;  /* 0x0000001500007819 */ /* 0x000fe400000006ff */
[----:B------:R-:W-:-:S04]  /*a770*/  LEA R2, R2, 0x37800000, 0x17 ;  /* 0x3780000002027811 */ /* 0x000fc800078eb8ff */
[----:B------:R-:W-:-:S07]  /*a780*/  LOP3.LUT R2, R2, R0, R7, 0xfe, !PT ;  /* 0x0000000002027212 */ /* 0x000fce00078efe07 */
.L_x_25021:
[----:B------:R-:W-:Y:S05]  /*a790*/  BSYNC.RECONVERGENT B0 ;  /* 0x0000000000007941 */ /* 0x000fea0003800200 */
.L_x_25020:
[----:B------:R-:W0:Y:S02]  /*a7a0*/  F2I.S64.TRUNC R2, R2 ;  /* 0x0000000200027311 */ /* 0x000e24000020d900 */
[----:B0-----:R-:W-:Y:S01]  /*a7b0*/  PRMT R0, R2, 0x7610, R0 ;  /* 0x0000761002007816 */ /* 0x001fe20000000000 */
[----:B------:R-:W-:Y:S06]  /*a7c0*/  BRA `(.L_x_25001) ;  /* 0x00000000009c7947 */ /* 0x000fec0003800000 */
.L_x_25013:
        /* <DEDUP_REMOVED lines=14> */
.L_x_25027:
[----:B------:R-:W-:Y:S05]  /*a8b0*/  BSYNC.RECONVERGENT B0 ;  /* 0x0000000000007941 */ /* 0x000fea0003800200 */
.L_x_25026:
[----:B------:R-:W0:Y:S02]  /*a8c0*/  F2I.S64.TRUNC R2, R2 ;  /* 0x0000000200027311 */ /* 0x000e24000020d900 */
[----:B0-----:R-:W-:Y:S01]  /*a8d0*/  PRMT R0, R2, 0x7610, R0 ;  /* 0x0000761002007816 */ /* 0x001fe20000000000 */
[----:B------:R-:W-:Y:S06]  /*a8e0*/  BRA `(.L_x_25001) ;  /* 0x0000000000547947 */ /* 0x000fec0003800000 */
.L_x_25000:
[----:B---3--:R-:W-:Y:S01]  /*a8f0*/  MOV R2, 0x0 ;  /* 0x0000000000027802 */ /* 0x008fe20000000f00 */
        /* <DEDUP_REMOVED lines=15> */
.L_x_25028:
[----:B------:R-:W-:Y:S01]  /*a9f0*/  PRMT R0, RZ, 0x7610, R0 ;  /* 0x00007610ff007816 */ /* 0x000fe20000000000 */
[----:B------:R-:W-:Y:S06]  /*aa00*/  BRA `(.L_x_25001) ;  /* 0x00000000000c7947 */ /* 0x000fec0003800000 */
.L_x_25025:
[----:B------:R1:W5:Y:S01]  /*aa10*/  LDG.E.U8 R0, desc[UR36][R4.64] ;  /* 0x0000002404007981 */ /* 0x000362000c1e1100 */
[----:B------:R-:W-:Y:S05]  /*aa20*/  BRA `(.L_x_25001) ;  /* 0x0000000000047947 */ /* 0x000fea0003800000 */
.L_x_25024:
[----:B------:R0:W5:Y:S02]  /*aa30*/  LDG.E.U8 R0, desc[UR36][R4.64] ;  /* 0x0000002404007981 */ /* 0x000164000c1e1100 */
.L_x_25001:
        /* <DEDUP_REMOVED lines=16> */
.L_x_25032:
[----:B------:R0:W5:Y:S01]  /*ab40*/  LDG.E.U8 R6, desc[UR36][R4.64] ;  /* 0x0000002404067981 */ /* 0x000162000c1e1100 */
[----:B------:R-:W-:Y:S05]  /*ab50*/  BRA `(.L_x_25033) ;  /* 0x0000000c00187947 */ /* 0x000fea0003800000 */
.L_x_25031:
        /* <DEDUP_REMOVED lines=8> */
.L_x_25035:
[----:B------:R0:W5:Y:S01]  /*abe0*/  LDG.E.U8 R6, desc[UR36][R4.64] ;  /* 0x0000002404067981 */ /* 0x000162000c1e1100 */
[----:B------:R-:W-:Y:S05]  /*abf0*/  BRA `(.L_x_25033) ;  /* 0x0000000800f07947 */ /* 0x000fea0003800000 */
.L_x_25034:
[----:B------:R0:W5:Y:S01]  /*ac00*/  LDG.E.U16 R6, desc[UR36][R4.64] ;  /* 0x0000002404067981 */ /* 0x000162000c1e1500 */
[----:B------:R-:W-:Y:S05]  /*ac10*/  BRA `(.L_x_25033) ;  /* 0x0000000800e87947 */ /* 0x000fea0003800000 */
.L_x_25030:
        /* <DEDUP_REMOVED lines=10> */
.L_x_25037:
[----:B---3--:R-:W2:Y:S02]  /*acc0*/  LDG.E.U16 R2, desc[UR36][R4.64] ;  /* 0x0000002404027981 */ /* 0x008ea4000c1e1500 */
[----:B--2---:R-:W-:-:S06]  /*acd0*/  HADD2.F32 R2, -RZ, R2.H0_H0 ;  /* 0x20000002ff027230 */ /* 0x004fcc0000004100 */
[----:B------:R-:W0:Y:S02]  /*ace0*/  F2I.S64.TRUNC R2, R2 ;  /* 0x0000000200027311 */ /* 0x000e24000020d900 */
[----:B0-----:R-:W-:Y:S01]  /*acf0*/  PRMT R6, R2, 0x7610, R6 ;  /* 0x0000761002067816 */ /* 0x001fe20000000006 */
[----:B------:R-:W-:Y:S06]  /*ad00*/  BRA `(.L_x_25033) ;  /* 0x0000000800ac7947 */ /* 0x000fec0003800000 */
.L_x_25036:
        /* <DEDUP_REMOVED lines=10> */
.L_x_25039:
[----:B------:R-:W3:Y:S02]  /*adb0*/  LDG.E.U16 R4, desc[UR36][R4.64] ;  /* 0x0000002404047981 */ /* 0x000ee4000c1e1500 */
[----:B---3--:R-:W-:-:S06]  /*adc0*/  HADD2.F32 R2, -RZ, R4.H0_H0 ;  /* 0x20000004ff027230 */ /* 0x008fcc0000004100 */
[----:B------:R-:W0:Y:S02]  /*add0*/  F2I.S64.TRUNC R2, R2 ;  /* 0x0000000200027311 */ /* 0x000e24000020d900 */
[----:B0-----:R-:W-:Y:S01]  /*ade0*/  PRMT R6, R2, 0x7610, R6 ;  /* 0x0000761002067816 */ /* 0x001fe20000000006 */
[----:B------:R-:W-:Y:S06]  /*adf0*/  BRA `(.L_x_25033) ;  /* 0x0000000800707947 */ /* 0x000fec0003800000 */
.L_x_25038:
[----:B---3--:R-:W2:Y:S02]  /*ae00*/  LDG.E.64 R2, desc[UR36][R4.64] ;  /* 0x0000002404027981 */ /* 0x008ea4000c1e1b00 */
[----:B--2---:R-:W0:Y:S02]  /*ae10*/  F2I.S64.F64.TRUNC R2, R2 ;  /* 0x0000000200027311 */ /* 0x004e24000030d900 */
[----:B0-----:R-:W-:Y:S01]  /*ae20*/  PRMT R6, R2, 0x7610, R6 ;  /* 0x0000761002067816 */ /* 0x001fe20000000006 */
[----:B------:R-:W-:Y:S06]  /*ae30*/  BRA `(.L_x_25033) ;  /* 0x0000000800607947 */ /* 0x000fec0003800000 */
.L_x_25029:
        /* <DEDUP_REMOVED lines=12> */
.L_x_25042:
[----:B------:R-:W3:Y:S02]  /*af00*/  LDG.E.64 R4, desc[UR36][R4.64] ;  /* 0x0000002404047981 */ /* 0x000ee4000c1e1b00 */
[----:B---3--:R-:W0:Y:S02]  /*af10*/  F2I.S64.F64.TRUNC R2, R4 ;  /* 0x0000000400027311 */ /* 0x008e24000030d900 */
[----:B0-----:R-:W-:Y:S01]  /*af20*/  PRMT R6, R2, 0x7610, R6 ;  /* 0x0000761002067816 */ /* 0x001fe20000000006 */
[----:B------:R-:W-:Y:S06]  /*af30*/  BRA `(.L_x_25033) ;  /* 0x0000000800207947 */ /* 0x000fec0003800000 */
.L_x_25041:
        /* <DEDUP_REMOVED lines=27> */
.L_x_25044:
[----:B------:R-:W3:Y:S02]  /*b0f0*/  LDG.E.U8 R4, desc[UR36][R4.64] ;  /* 0x0000002404047981 */ /* 0x000ee4000c1e1100 */
[C---:B---3--:R-:W-:Y:S01]  /*b100*/  SHF.L.U32 R2, R4.reuse, 0x19, RZ ;  /* 0x0000001904027819 */ /* 0x048fe200000006ff */
        /* <DEDUP_REMOVED lines=10> */
[----:B------:R-:W0:Y:S02]  /*b1b0*/  F2I.S64.TRUNC R2, R2 ;  /* 0x0000000200027311 */ /* 0x000e24000020d900 */
[----:B0-----:R-:W-:Y:S01]  /*b1c0*/  PRMT R6, R2, 0x7610, R6 ;  /* 0x0000761002067816 */ /* 0x001fe20000000006 */
[----:B------:R-:W-:Y:S06]  /*b1d0*/  BRA `(.L_x_25033) ;  /* 0x0000000400787947 */ /* 0x000fec0003800000 */
.L_x_25043:
[----:B---3--:R-:W2:Y:S02]  /*b1e0*/  LDG.E.U16 R2, desc[UR36][R4.64] ;  /* 0x0000002404027981 */ /* 0x008ea4000c1e1500 */
[----:B--2---:R-:W-:-:S06]  /*b1f0*/  SHF.L.U32 R2, R2, 0x10, RZ ;  /* 0x0000001002027819 */ /* 0x004fcc00000006ff */
[----:B------:R-:W0:Y:S02]  /*b200*/  F2I.S64.TRUNC R2, R2 ;  /* 0x0000000200027311 */ /* 0x000e24000020d900 */
[----:B0-----:R-:W-:Y:S01]  /*b210*/  PRMT R6, R2, 0x7610, R6 ;  /* 0x0000761002067816 */ /* 0x001fe20000000006 */
[----:B------:R-:W-:Y:S06]  /*b220*/  BRA `(.L_x_25033) ;  /* 0x0000000400647947 */ /* 0x000fec0003800000 */
.L_x_25040:
        /* <DEDUP_REMOVED lines=10> */
.L_x_25047:
        /* <DEDUP_REMOVED lines=21> */
.L_x_25051:
[----:B------:R-:W-:Y:S05]  /*b420*/  BSYNC.RECONVERGENT B1 ;  /* 0x0000000000017941 */ /* 0x000fea0003800200 */
.L_x_25050:
[----:B------:R-:W-:Y:S01]  /*b430*/  IMAD.SHL.U32 R2, R2, 0x100000, RZ ;  /* 0x0010000002027824 */ /* 0x000fe200078e00ff */
[----:B------:R-:W-:-:S04]  /*b440*/  LEA R3, R3, 0x3b800000, 0x17 ;  /* 0x3b80000003037811 */ /* 0x000fc800078eb8ff */
[----:B------:R-:W-:-:S07]  /*b450*/  LOP3.LUT R2, R3, R2, R7, 0xfe, !PT ;  /* 0x0000000203027212 */ /* 0x000fce00078efe07 */
.L_x_25049:
[----:B------:R-:W-:Y:S05]  /*b460*/  BSYNC.RECONVERGENT B0 ;  /* 0x0000000000007941 */ /* 0x000fea0003800200 */
.L_x_25048:
[----:B------:R-:W0:Y:S02]  /*b470*/  F2I.S64.TRUNC R2, R2 ;  /* 0x0000000200027311 */ /* 0x000e24000020d900 */
[----:B0-----:R-:W-:Y:S01]  /*b480*/  PRMT R6, R2, 0x7610, R6 ;  /* 0x0000761002067816 */ /* 0x001fe20000000006 */
[----:B------:R-:W-:Y:S06]  /*b490*/  BRA `(.L_x_25033) ;  /* 0x0000000000c87947 */ /* 0x000fec0003800000 */
.L_x_25046:
        /* <DEDUP_REMOVED lines=21> */
.L_x_25055:
[----:B------:R-:W-:Y:S05]  /*b5f0*/  BSYNC.RECONVERGENT B1 ;  /* 0x0000000000017941 */ /* 0x000fea0003800200 */
.L_x_25054:
[----:B------:R-:W-:Y:S01]  /*b600*/  IMAD.SHL.U32 R2, R2, 0x200000, RZ ;  /* 0x0020000002027824 */ /* 0x000fe200078e00ff */
[----:B------:R-:W-:-:S04]  /*b610*/  LEA R3, R3, 0x37800000, 0x17 ;  /* 0x3780000003037811 */ /* 0x000fc800078eb8ff */
[----:B------:R-:W-:-:S07]  /*b620*/  LOP3.LUT R2, R3, R2, R7, 0xfe, !PT ;  /* 0x0000000203027212 */ /* 0x000fce00078efe07 */
.L_x_25053:
[----:B------:R-:W-:Y:S05]  /*b630*/  BSYNC.RECONVERGENT B0 ;  /* 0x0000000000007941 */ /* 0x000fea0003800200 */
.L_x_25052:
[----:B------:R-:W0:Y:S02]  /*b640*/  F2I.S64.TRUNC R2, R2 ;  /* 0x0000000200027311 */ /* 0x000e24000020d900 */
[----:B0-----:R-:W-:Y:S01]  /*b650*/  PRMT R6, R2, 0x7610, R6 ;  /* 0x0000761002067816 */ /* 0x001fe20000000006 */
[----:B------:R-:W-:Y:S06]  /*b660*/  BRA `(.L_x_25033) ;  /* 0x0000000000547947 */ /* 0x000fec0003800000 */
.L_x_25045:
        /* <DEDUP_REMOVED lines=12> */
[----:B------:R-:W-:Y:S01]  /*b730*/  @!P0 MOV R2, 0x7f800001 ;  /* 0x7f80000100028802 */ /* 0x000fe20000000f00 */
[----:B------:R-:W-:-:S07]  /*b740*/  @P0 IMAD.SHL.U32 R2, R4, 0x800000, RZ ;  /* 0x0080000004020824 */ /* 0x000fce00078e00ff */
.L_x_25059:
[----:B------:R-:W-:Y:S05]  /*b750*/  BSYNC.RECONVERGENT B0 ;  /* 0x0000000000007941 */ /* 0x000fea0003800200 */
.L_x_25058:
[----:B------:R-:W0:Y:S02]  /*b760*/  F2I.S64.TRUNC R2, R2 ;  /* 0x0000000200027311 */ /* 0x000e24000020d900 */
[----:B0-----:R-:W-:Y:S01]  /*b770*/  PRMT R6, R2, 0x7610, R6 ;  /* 0x0000761002067816 */ /* 0x001fe20000000006 */
[----:B------:R-:W-:Y:S06]  /*b780*/  BRA `(.L_x_25033) ;  /* 0x00000000000c7947 */ /* 0x000fec0003800000 */
.L_x_25057:
[----:B------:R1:W5:Y:S01]  /*b790*/  LDG.E.U8 R6, desc[UR36][R4.64] ;  /* 0x0000002404067981 */ /* 0x000362000c1e1100 */
[----:B------:R-:W-:Y:S05]  /*b7a0*/  BRA `(.L_x_25033) ;  /* 0x0000000000047947 */ /* 0x000fea0003800000 */
.L_x_25056:
[----:B------:R2:W5:Y:S02]  /*b7b0*/  LDG.E.U8 R6, desc[UR36][R4.64] ;  /* 0x0000002404067981 */ /* 0x000564000c1e1100 */
.L_x_25033:
        /* <DEDUP_REMOVED lines=21> */
.L_x_25064:
[----:B------:R0:W-:Y:S01]  /*b910*/  STG.E.U8 desc[UR36][R2.64], R11 ;  /* 0x0000000b02007986 */ /* 0x0001e2000c101124 */
[----:B------:R-:W-:Y:S05]  /*b920*/  BRA `(.L_x_25066) ;  /* 0x0000000c00187947 */ /* 0x000fea0003800000 */
.L_x_25063:
[----:B------:R-:W-:-:S09]  /*b930*/  UISETP.NE.AND UP0, UPT, UR4, 0x2, UPT ;  /* 0x000000020400788c */ /* 0x000fd2000bf05270 */
[----:B------:R-:W-:Y:S05]  /*b940*/  BRA.U !UP0, `(.L_x_25067) ;  /* 0x00000001082c7547 */ /* 0x000fea000b800000 */
[----:B------:R-:W-:-:S09]  /*b950*/  UISETP.NE.AND UP0, UPT, UR4, 0x3, UPT ;  /* 0x000000030400788c */ /* 0x000fd2000bf05270 */
[----:B------:R-:W-:Y:S05]  /*b960*/  BRA.U !UP0, `(.L_x_25068) ;  /* 0x0000000108187547 */ /* 0x000fea000b800000 */
[----:B------:R-:W-:-:S09]  /*b970*/  UISETP.NE.AND UP0, UPT, UR4, 0x4, UPT ;  /* 0x000000040400788c */ /* 0x000fd2000bf05270 */
[----:B------:R-:W-:Y:S05]  /*b980*/  BRA.U UP0, `(.L_x_25065) ;  /* 0x0000000900347547 */ /* 0x000fea000b800000 */
[----:B------:R-:W-:Y:S01]  /*b990*/  HFMA2 R5, -RZ, RZ, 0, 0 ;  /* 0x00000000ff057431 */ /* 0x000fe200000001ff */
[----:B------:R-:W-:-:S05]  /*b9a0*/  LOP3.LUT R4, R11, 0xffff, RZ, 0xc0, !PT ;  /* 0x0000ffff0b047812 */ /* 0x000fca00078ec0ff */
[----:B------:R0:W-:Y:S01]  /*b9b0*/  STG.E.64 desc[UR36][R2.64], R4 ;  /* 0x0000000402007986 */ /* 0x0001e2000c101b24 */
[----:B------:R-:W-:Y:S05]  /*b9c0*/  BRA `(.L_x_25066) ;  /* 0x0000000800f07947 */ /* 0x000fea0003800000 */
.L_x_25068:
[----:B------:R-:W-:-:S05]  /*b9d0*/  LOP3.LUT R11, R11, 0xffff, RZ, 0xc0, !PT ;  /* 0x0000ffff0b0b7812 */ /* 0x000fca00078ec0ff */
[----:B------:R0:W-:Y:S01]  /*b9e0*/  STG.E desc[UR36][R2.64], R11 ;  /* 0x0000000b02007986 */ /* 0x0001e2000c101924 */
[----:B------:R-:W-:Y:S05]  /*b9f0*/  BRA `(.L_x_25066) ;  /* 0x0000000800e47947 */ /* 0x000fea0003800000 */
.L_x_25067:
[----:B------:R0:W-:Y:S01]  /*ba00*/  STG.E.U16 desc[UR36][R2.64], R11 ;  /* 0x0000000b02007986 */ /* 0x0001e2000c101524 */
[----:B------:R-:W-:Y:S05]  /*ba10*/  BRA `(.L_x_25066) ;  /* 0x0000000800dc7947 */ /* 0x000fea0003800000 */
.L_x_25062:
        /* <DEDUP_REMOVED lines=9> */
.L_x_25070:
[----:B------:R-:W0:Y:S02]  /*bab0*/  I2F.U16 R0, R11 ;  /* 0x0000000b00007306 */ /* 0x000e240000101000 */
[----:B0-----:R-:W-:-:S05]  /*bac0*/  F2FP.F16.F32.PACK_AB R0, RZ, R0 ;  /* 0x00000000ff00723e */ /* 0x001fca00000000ff */
[----:B------:R1:W-:Y:S01]  /*bad0*/  STG.E.U16 desc[UR36][R2.64], R0 ;  /* 0x0000000002007986 */ /* 0x0003e2000c101524 */
[----:B------:R-:W-:Y:S05]  /*bae0*/  BRA `(.L_x_25066) ;  /* 0x0000000800a87947 */ /* 0x000fea0003800000 */
.L_x_25069:
        /* <DEDUP_REMOVED lines=10> */
.L_x_25072:
[----:B------:R-:W0:Y:S02]  /*bb90*/  I2F.U16 R11, R11 ;  /* 0x0000000b000b7306 */ /* 0x000e240000101000 */
[----:B0-----:R-:W-:-:S04]  /*bba0*/  F2FP.F16.F32.PACK_AB R5, RZ, R11 ;  /* 0x0000000bff05723e */ /* 0x001fc800000000ff */
[----:B------:R-:W-:-:S05]  /*bbb0*/  PRMT R5, R5, 0x5410, RZ ;  /* 0x0000541005057816 */ /* 0x000fca00000000ff */
[----:B------:R4:W-:Y:S01]  /*bbc0*/  STG.E desc[UR36][R2.64], R5 ;  /* 0x0000000502007986 */ /* 0x0009e2000c101924 */
[----:B------:R-:W-:Y:S05]  /*bbd0*/  BRA `(.L_x_25066) ;  /* 0x00000008006c7947 */ /* 0x000fea0003800000 */
.L_x_25071:
[----:B------:R-:W0:Y:S02]  /*bbe0*/  I2F.F64.U16 R4, R11 ;  /* 0x0000000b00047312 */ /* 0x000e240000101800 */
[----:B0-----:R2:W-:Y:S01]  /*bbf0*/  STG.E.64 desc[UR36][R2.64], R4 ;  /* 0x0000000402007986 */ /* 0x0015e2000c101b24 */
[----:B------:R-:W-:Y:S05]  /*bc00*/  BRA `(.L_x_25066) ;  /* 0x0000000800607947 */ /* 0x000fea0003800000 */
.L_x_25061:
        /* <DEDUP_REMOVED lines=12> */
.L_x_25076:
        /* <DEDUP_REMOVED lines=17> */
.L_x_25078:
[----:B------:R-:W-:Y:S05]  /*bde0*/  BSYNC.RECONVERGENT B0 ;  /* 0x0000000000007941 */ /* 0x000fea0003800200 */
.L_x_25077:
[----:B------:R0:W-:Y:S01]  /*bdf0*/  STG.E.U8 desc[UR36][R2.64], R0 ;  /* 0x0000000002007986 */ /* 0x0001e2000c101124 */
[----:B------:R-:W-:Y:S05]  /*be00*/  BRA `(.L_x_25066) ;  /* 0x0000000400e07947 */ /* 0x000fea0003800000 */
.L_x_25075:
        /* <DEDUP_REMOVED lines=17> */
.L_x_25080:
[----:B------:R-:W-:Y:S05]  /*bf20*/  BSYNC.RECONVERGENT B0 ;  /* 0x0000000000007941 */ /* 0x000fea0003800200 */
.L_x_25079:
[----:B------:R0:W-:Y:S01]  /*bf30*/  STG.E.U8 desc[UR36][R2.64], R0 ;  /* 0x0000000002007986 */ /* 0x0001e2000c101124 */
[----:B------:R-:W-:Y:S05]  /*bf40*/  BRA `(.L_x_25066) ;  /* 0x0000000400907947 */ /* 0x000fea0003800000 */
.L_x_25074:
[----:B------:R-:W-:-:S09]  /*bf50*/  UISETP.NE.AND UP0, UPT, UR4, 0x1c, UPT ;  /* 0x0000001c0400788c */ /* 0x000fd2000bf05270 */
[----:B------:R-:W-:Y:S05]  /*bf60*/  BRA.U !UP0, `(.L_x_25081) ;  /* 0x00000001085c7547 */ /* 0x000fea000b800000 */
[----:B------:R-:W-:-:S09]  /*bf70*/  UISETP.NE.AND UP0, UPT, UR4, 0x1d, UPT ;  /* 0x0000001d0400788c */ /* 0x000fd2000bf05270 */
[----:B------:R-:W-:Y:S05]  /*bf80*/  BRA.U !UP0, `(.L_x_25082) ;  /* 0x0000000108447547 */ /* 0x000fea000b800000 */
[----:B------:R-:W-:-:S09]  /*bf90*/  UISETP.NE.AND UP0, UPT, UR4, 0x2c, UPT ;  /* 0x0000002c0400788c */ /* 0x000fd2000bf05270 */
[----:B------:R-:W-:Y:S05]  /*bfa0*/  BRA.U UP0, `(.L_x_25065) ;  /* 0x0000000100ac7547 */ /* 0x000fea000b800000 */
        /* <DEDUP_REMOVED lines=15> */
.L_x_25082:
[----:B------:R-:W-:Y:S01]  /*c0a0*/  LOP3.LUT R4, R11, 0xffff, RZ, 0xc0, !PT ;  /* 0x0000ffff0b047812 */ /* 0x000fe200078ec0ff */
[----:B------:R-:W-:-:S05]  /*c0b0*/  IMAD.MOV.U32 R5, RZ, RZ, RZ ;  /* 0x000000ffff057224 */ /* 0x000fca00078e00ff */
[----:B------:R0:W-:Y:S01]  /*c0c0*/  STG.E.64 desc[UR36][R2.64], R4 ;  /* 0x0000000402007986 */ /* 0x0001e2000c101b24 */
[----:B------:R-:W-:Y:S05]  /*c0d0*/  BRA `(.L_x_25066) ;  /* 0x00000004002c7947 */ /* 0x000fea0003800000 */
.L_x_25081:
[----:B------:R-:W-:-:S05]  /*c0e0*/  LOP3.LUT R11, R11, 0xffff, RZ, 0xc0, !PT ;  /* 0x0000ffff0b0b7812 */ /* 0x000fca00078ec0ff */
[----:B------:R0:W-:Y:S01]  /*c0f0*/  STG.E desc[UR36][R2.64], R11 ;  /* 0x0000000b02007986 */ /* 0x0001e2000c101924 */
[----:B------:R-:W-:Y:S05]  /*c100*/  BRA `(.L_x_25066) ;  /* 0x0000000400207947 */ /* 0x000fea0003800000 */
.L_x_25073:
        /* <DEDUP_REMOVED lines=11> */
.L_x_25084:
[----:B------:R-:W0:Y:S01]  /*c1c0*/  I2F.F64.U16 R4, R11 ;  /* 0x0000000b00047312 */ /* 0x000e220000101800 */
[----:B------:R-:W-:-:S05]  /*c1d0*/  CS2R R6, SRZ ;  /* 0x0000000000067805 */ /* 0x000fca000001ff00 */
[----:B0-----:R0:W-:Y:S01]  /*c1e0*/  STG.E.128 desc[UR36][R2.64], R4 ;  /* 0x0000000402007986 */ /* 0x0011e2000c101d24 */
[----:B------:R-:W-:Y:S05]  /*c1f0*/  BRA `(.L_x_25066) ;  /* 0x0000000000e47947 */ /* 0x000fea0003800000 */
.L_x_25083:
[----:B------:R-:W-:-:S09]  /*c200*/  UISETP.NE.AND UP0, UPT, UR4, 0xf, UPT ;  /* 0x0000000f0400788c */ /* 0x000fd2000bf05270 */
[----:B------:R-:W-:Y:S05]  /*c210*/  BRA.U !UP0, `(.L_x_25085) ;  /* 0x0000000108d07547 */ /* 0x000fea000b800000 */
[----:B------:R-:W-:-:S09]  /*c220*/  UISETP.NE.AND UP0, UPT, UR4, 0x17, UPT ;  /* 0x000000170400788c */ /* 0x000fd2000bf05270 */
[----:B------:R-:W-:Y:S05]  /*c230*/  BRA.U !UP0, `(.L_x_25086) ;  /* 0x0000000108847547 */ /* 0x000fea000b800000 */
[----:B------:R-:W-:-:S09]  /*c240*/  UISETP.NE.AND UP0, UPT, UR4, 0x18, UPT ;  /* 0x000000180400788c */ /* 0x000fd2000bf05270 */
[----:B------:R-:W-:Y:S05]  /*c250*/  BRA.U !UP0, `(.L_x_25087) ;  /* 0x0000000108447547 */ /* 0x000fea000b800000 */
.L_x_25065:
        /* <DEDUP_REMOVED lines=16> */
.L_x_25088:
[----:B------:R-:W-:Y:S05]  /*c360*/  BRA `(.L_x_25066) ;  /* 0x0000000000887947 */ /* 0x000fea0003800000 */
.L_x_25087:
        /* <DEDUP_REMOVED lines=11> */
.L_x_25090:
[----:B------:R-:W-:Y:S05]  /*c420*/  BSYNC.RECONVERGENT B0 ;  /* 0x0000000000007941 */ /* 0x000fea0003800200 */
.L_x_25089:
[----:B------:R0:W-:Y:S01]  /*c430*/  STG.E.U8 desc[UR36][R2.64], R5 ;  /* 0x0000000502007986 */ /* 0x0001e2000c101124 */
[----:B------:R-:W-:Y:S05]  /*c440*/  BRA `(.L_x_25066) ;  /* 0x0000000000507947 */ /* 0x000fea0003800000 */
.L_x_25086:
        /* <DEDUP_REMOVED lines=12> */
.L_x_25091:
[----:B------:R-:W-:Y:S02]  /*c510*/  ISETP.GT.U32.AND P0, PT, R7, 0x7f800000, PT ;  /* 0x7f8000000700780c */ /* 0x000fe40003f04070 */
[----:B------:R-:W-:-:S04]  /*c520*/  MOV R5, 0x7f ;  /* 0x0000007f00057802 */ /* 0x000fc80000000f00 */
[----:B------:R-:W-:-:S05]  /*c530*/  SEL R5, R5, 0x7c, P0 ;  /* 0x0000007c05057807 */ /* 0x000fca0000000000 */
[----:B------:R0:W-:Y:S01]  /*c540*/  STG.E.U8 desc[UR36][R2.64], R5 ;  /* 0x0000000502007986 */ /* 0x0001e2000c101124 */
[----:B------:R-:W-:Y:S05]  /*c550*/  BRA `(.L_x_25066) ;  /* 0x00000000000c7947 */ /* 0x000fea0003800000 */
.L_x_25085:
[----:B------:R-:W0:Y:S02]  /*c560*/  I2F.U16 R0, R11 ;  /* 0x0000000b00007306 */ /* 0x000e240000101000 */
[----:B0-----:R-:W-:-:S05]  /*c570*/  F2FP.BF16.F32.PACK_AB R0, RZ, R0 ;  /* 0x00000000ff00723e */ /* 0x001fca00000010ff */
[----:B------:R0:W-:Y:S02]  /*c580*/  STG.E.U16 desc[UR36][R2.64], R0 ;  /* 0x0000000002007986 */ /* 0x0001e4000c101524 */
.L_x_25066:
[----:B------:R-:W-:Y:S05]  /*c590*/  BSYNC.RECONVERGENT B6 ;  /* 0x0000000000067941 */ /* 0x000fea0003800200 */
.L_x_25060:
[----:B------:R-:W-:-:S07]  /*c5a0*/  VIADD R25, R25, 0x80 ;  /* 0x0000008019197836 */ /* 0x000fce0000000000 */
.L_x_24994:
[----:B------:R-:W5:Y:S02]  /*c5b0*/  LDCU UR4, c[0x0][0x380] ;  /* 0x00007000ff0477ac */ /* 0x000f640008000800 */
[----:B-----5:R-:W-:-:S13]  /*c5c0*/  ISETP.GE.AND P0, PT, R25, UR4, PT ;  /* 0x0000000419007c0c */ /* 0x020fda000bf06270 */
[----:B------:R-:W-:Y:S05]  /*c5d0*/  @P0 EXIT ;  /* 0x000000000000094d */ /* 0x000fea0003800000 */
[----:B------:R-:W5:Y:S01]  /*c5e0*/  LDCU UR4, c[0x0][0x388] ;  /* 0x00007100ff0477ac */ /* 0x000f620008000800 */
[----:B012---:R-:W-:Y:S02]  /*c5f0*/  HFMA2 R0, -RZ, RZ, 0, 0 ;  /* 0x00000000ff007431 */ /* 0x007fe400000001ff */
[----:B------:R-:W-:Y:S02]  /*c600*/  IMAD.MOV.U32 R24, RZ, RZ, RZ ;  /* 0x000000ffff187224 */ /* 0x000fe400078e00ff */
        /* <DEDUP_REMOVED lines=10> */
[----:B---34-:R-:W-:-:S04]  /*c6b0*/  SHF.R.U32.HI R5, RZ, UR5, R0 ;  /* 0x00000005ff057c19 */ /* 0x018fc80008011600 */
        /* <DEDUP_REMOVED lines=364> */
.L_x_25092:
[----:B------:R-:W0:Y:S01]  /*dd80*/  LDCU.64 UR6, c[0x0][0x5e8] ;  /* 0x0000bd00ff0677ac */ /* 0x000e220008000a00 */
[----:B------:R-:W3:Y:S01]  /*dd90*/  LDCU.64 UR8, c[0x0][0x5f0] ;  /* 0x0000be00ff0877ac */ /* 0x000ee20008000a00 */
[----:B------:R-:W-:-:S04]  /*dda0*/  UPRMT UR4, UR39, 0x9910, URZ ;  /* 0x0000991027047896 */ /* 0x000fc800080000ff */
[----:B------:R-:W-:Y:S01]  /*ddb0*/  UISETP.GT.AND UP0, UPT, UR4, 0x9, UPT ;  /* 0x000000090400788c */ /* 0x000fe2000bf04270 */
[----:B0-----:R-:W-:Y:S02]  /*ddc0*/  IADD3 R16, P0, PT, R16, UR6, RZ ;  /* 0x0000000610107c10 */ /* 0x001fe4000ff1e0ff */
[----:B---34-:R-:W-:-:S03]  /*ddd0*/  IADD3 R4, P1, PT, R0, UR8, RZ ;  /* 0x0000000800047c10 */ /* 0x018fc6000ff3e0ff */
        /* <DEDUP_REMOVED lines=13> */
.L_x_25096:
[----:B------:R3:W5:Y:S01]  /*deb0*/  LDG.E.U8 R0, desc[UR36][R4.64] ;  /* 0x0000002404007981 */ /* 0x000762000c1e1100 */
[----:B------:R-:W-:Y:S05]  /*dec0*/  BRA `(.L_x_25098) ;  /* 0x0000000c005c7947 */ /* 0x000fea0003800000 */
.L_x_25095:
        /* <DEDUP_REMOVED lines=8> */
.L_x_25100:
[----:B------:R0:W5:Y:S01]  /*df50*/  LDG.E.U8 R0, desc[UR36][R4.64] ;  /* 0x0000002404007981 */ /* 0x000162000c1e1100 */
[----:B------:R-:W-:Y:S05]  /*df60*/  BRA `(.L_x_25098) ;  /* 0x0000000c00347947 */ /* 0x000fea0003800000 */
.L_x_25099:
[----:B------:R0:W5:Y:S01]  /*df70*/  LDG.E.U16 R0, desc[UR36][R4.64] ;  /* 0x0000002404007981 */ /* 0x000162000c1e1500 */
[----:B------:R-:W-:Y:S05]  /*df80*/  BRA `(.L_x_25098) ;  /* 0x0000000c002c7947 */ /* 0x000fea0003800000 */
.L_x_25094:
        /* <DEDUP_REMOVED lines=10> */
.L_x_25102:
[----:B------:R-:W2:Y:S02]  /*e030*/  LDG.E.U16 R2, desc[UR36][R4.64] ;  /* 0x0000002404027981 */ /* 0x000ea4000c1e1500 */
[----:B--2---:R-:W-:-:S06]  /*e040*/  HADD2.F32 R2, -RZ, R2.H0_H0 ;  /* 0x20000002ff027230 */ /* 0x004fcc0000004100 */
[----:B------:R-:W0:Y:S02]  /*e050*/  F2I.S64.TRUNC R2, R2 ;  /* 0x0000000200027311 */ /* 0x000e24000020d900 */
[----:B0-----:R-:W-:Y:S01]  /*e060*/  PRMT R0, R2, 0x7610, R0 ;  /* 0x0000761002007816 */ /* 0x001fe20000000000 */
[----:B------:R-:W-:Y:S06]  /*e070*/  BRA `(.L_x_25098) ;  /* 0x0000000800f07947 */ /* 0x000fec0003800000 */
.L_x_25101:
        /* <DEDUP_REMOVED lines=10> */
.L_x_25104:
[----:B------:R-:W2:Y:S02]  /*e120*/  LDG.E.U16 R4, desc[UR36][R4.64] ;  /* 0x0000002404047981 */ /* 0x000ea4000c1e1500 */
[----:B--2---:R-:W-:-:S06]  /*e130*/  HADD2.F32 R2, -RZ, R4.H0_H0 ;  /* 0x20000004ff027230 */ /* 0x004fcc0000004100 */
[----:B------:R-:W0:Y:S02]  /*e140*/  F2I.S64.TRUNC R2, R2 ;  /* 0x0000000200027311 */ /* 0x000e24000020d900 */
[----:B0-----:R-:W-:Y:S01]  /*e150*/  PRMT R0, R2, 0x7610, R0 ;  /* 0x0000761002007816 */ /* 0x001fe20000000000 */
[----:B------:R-:W-:Y:S06]  /*e160*/  BRA `(.L_x_25098) ;  /* 0x0000000800b47947 */ /* 0x000fec0003800000 */
.L_x_25103:
[----:B------:R-:W2:Y:S02]  /*e170*/  LDG.E.64 R2, desc[UR36][R4.64] ;  /* 0x0000002404027981 */ /* 0x000ea4000c1e1b00 */
[----:B--2---:R-:W0:Y:S02]  /*e180*/  F2I.S64.F64.TRUNC R2, R2 ;  /* 0x0000000200027311 */ /* 0x004e24000030d900 */
[----:B0-----:R-:W-:Y:S01]  /*e190*/  PRMT R0, R2, 0x7610, R0 ;  /* 0x0000761002007816 */ /* 0x001fe20000000000 */
[----:B------:R-:W-:Y:S06]  /*e1a0*/  BRA `(.L_x_25098) ;  /* 0x0000000800a47947 */ /* 0x000fec0003800000 */
.L_x_25093:
        /* <DEDUP_REMOVED lines=12> */
.L_x_25107:
[----:B------:R-:W2:Y:S02]  /*e270*/  LDG.E.64 R4, desc[UR36][R4.64] ;  /* 0x0000002404047981 */ /* 0x000ea4000c1e1b00 */
[----:B--2---:R-:W0:Y:S02]  /*e280*/  F2I.S64.F64.TRUNC R2, R4 ;  /* 0x0000000400027311 */ /* 0x004e24000030d900 */
[----:B0-----:R-:W-:Y:S01]  /*e290*/  PRMT R0, R2, 0x7610, R0 ;  /* 0x0000761002007816 */ /* 0x001fe20000000000 */
[----:B------:R-:W-:Y:S06]  /*e2a0*/  BRA `(.L_x_25098) ;  /* 0x0000000800647947 */ /* 0x000fec0003800000 */
.L_x_25106:
        /* <DEDUP_REMOVED lines=27> */
.L_x_25109:
        /* <DEDUP_REMOVED lines=14> */
.L_x_25108:
[----:B------:R-:W2:Y:S02]  /*e540*/  LDG.E.U16 R2, desc[UR36][R4.64] ;  /* 0x0000002404027981 */ /* 0x000ea4000c1e1500 */
[----:B--2---:R-:W-:-:S06]  /*e550*/  SHF.L.U32 R2, R2, 0x10, RZ ;  /* 0x0000001002027819 */ /* 0x004fcc00000006ff */
[----:B------:R-:W0:Y:S02]  /*e560*/  F2I.S64.TRUNC R2, R2 ;  /* 0x0000000200027311 */ /* 0x000e24000020d900 */
[----:B0-----:R-:W-:Y:S01]  /*e570*/  PRMT R0, R2, 0x7610, R0 ;  /* 0x0000761002007816 */ /* 0x001fe20000000000 */
[----:B------:R-:W-:Y:S06]  /*e580*/  BRA `(.L_x_25098) ;  /* 0x0000000400ac7947 */ /* 0x000fec0003800000 */
.L_x_25105:
        /* <DEDUP_REMOVED lines=10> */
.L_x_25112:
        /* <DEDUP_REMOVED lines=21> */
.L_x_25116:
[----:B------:R-:W-:Y:S05]  /*e780*/  BSYNC.RECONVERGENT B1 ;  /* 0x0000000000017941 */ /* 0x000fea0003800200 */
.L_x_25115:
[----:B------:R-:W-:Y:S01]  /*e790*/  IMAD.SHL.U32 R0, R0, 0x100000, RZ ;  /* 0x0010000000007824 */ /* 0x000fe200078e00ff */
[----:B------:R-:W-:-:S04]  /*e7a0*/  LEA R2, R2, 0x3b800000, 0x17 ;  /* 0x3b80000002027811 */ /* 0x000fc800078eb8ff */
[----:B------:R-:W-:-:S07]  /*e7b0*/  LOP3.LUT R2, R2, R0, R7, 0xfe, !PT ;  /* 0x0000000002027212 */ /* 0x000fce00078efe07 */
.L_x_25114:
[----:B------:R-:W-:Y:S05]  /*e7c0*/  BSYNC.RECONVERGENT B0 ;  /* 0x0000000000007941 */ /* 0x000fea0003800200 */
.L_x_25113:
[----:B------:R-:W0:Y:S02]  /*e7d0*/  F2I.S64.TRUNC R2, R2 ;  /* 0x0000000200027311 */ /* 0x000e24000020d900 */
[----:B0-----:R-:W-:Y:S01]  /*e7e0*/  PRMT R0, R2, 0x7610, R0 ;  /* 0x0000761002007816 */ /* 0x001fe20000000000 */
[----:B------:R-:W-:Y:S06]  /*e7f0*/  BRA `(.L_x_25098) ;  /* 0x0000000400107947 */ /* 0x000fec0003800000 */
.L_x_25111:
        /* <DEDUP_REMOVED lines=21> */
.L_x_25120:
[----:B------:R-:W-:Y:S05]  /*e950*/  BSYNC.RECONVERGENT B1 ;  /* 0x0000000000017941 */ /* 0x000fea0003800200 */
.L_x_25119:
[----:B------:R-:W-:Y:S01]  /*e960*/  IMAD.SHL.U32 R0, R0, 0x200000, RZ ;  /* 0x0020000000007824 */ /* 0x000fe200078e00ff */
[----:B------:R-:W-:-:S04]  /*e970*/  LEA R2, R2, 0x37800000, 0x17 ;  /* 0x3780000002027811 */ /* 0x000fc800078eb8ff */
[----:B------:R-:W-:-:S07]  /*e980*/  LOP3.LUT R2, R2, R0, R7, 0xfe, !PT ;  /* 0x0000000002027212 */ /* 0x000fce00078efe07 */
.L_x_25118:
[----:B------:R-:W-:Y:S05]  /*e990*/  BSYNC.RECONVERGENT B0 ;  /* 0x0000000000007941 */ /* 0x000fea0003800200 */
.L_x_25117:
[----:B------:R-:W0:Y:S02]  /*e9a0*/  F2I.S64.TRUNC R2, R2 ;  /* 0x0000000200027311 */ /* 0x000e24000020d900 */
[----:B0-----:R-:W-:Y:S01]  /*e9b0*/  PRMT R0, R2, 0x7610, R0 ;  /* 0x0000761002007816 */ /* 0x001fe20000000000 */
[----:B------:R-:W-:Y:S06]  /*e9c0*/  BRA `(.L_x_25098) ;  /* 0x00000000009c7947 */ /* 0x000fec0003800000 */
.L_x_25110:
        /* <DEDUP_REMOVED lines=14> */
.L_x_25124:
[----:B------:R-:W-:Y:S05]  /*eab0*/  BSYNC.RECONVERGENT B0 ;  /* 0x0000000000007941 */ /* 0x000fea0003800200 */
.L_x_25123:
[----:B------:R-:W0:Y:S02]  /*eac0*/  F2I.S64.TRUNC R2, R2 ;  /* 0x0000000200027311 */ /* 0x000e24000020d900 */
[----:B0-----:R-:W-:Y:S01]  /*ead0*/  PRMT R0, R2, 0x7610, R0 ;  /* 0x0000761002007816 */ /* 0x001fe20000000000 */
[----:B------:R-:W-:Y:S06]  /*eae0*/  BRA `(.L_x_25098) ;  /* 0x0000000000547947 */ /* 0x000fec0003800000 */
.L_x_25097:
        /* <DEDUP_REMOVED lines=16> */
.L_x_25125:
[----:B------:R-:W-:Y:S01]  /*ebf0*/  PRMT R0, RZ, 0x7610, R0 ;  /* 0x00007610ff007816 */ /* 0x000fe20000000000 */
[----:B------:R-:W-:Y:S06]  /*ec00*/  BRA `(.L_x_25098) ;  /* 0x00000000000c7947 */ /* 0x000fec0003800000 */
.L_x_25122:
[----:B------:R2:W5:Y:S01]  /*ec10*/  LDG.E.U8 R0, desc[UR36][R4.64] ;  /* 0x0000002404007981 */ /* 0x000562000c1e1100 */
[----:B------:R-:W-:Y:S05]  /*ec20*/  BRA `(.L_x_25098) ;  /* 0x0000000000047947 */ /* 0x000fea0003800000 */
.L_x_25121:
[----:B------:R1:W5:Y:S02]  /*ec30*/  LDG.E.U8 R0, desc[UR36][R4.64] ;  /* 0x0000002404007981 */ /* 0x000364000c1e1100 */
.L_x_25098:
        /* <DEDUP_REMOVED lines=16> */
.L_x_25129:
[----:B------:R3:W5:Y:S01]  /*ed40*/  LDG.E.U8 R6, desc[UR36][R4.64] ;  /* 0x0000002404067981 */ /* 0x000762000c1e1100 */
[----:B------:R-:W-:Y:S05]  /*ed50*/  BRA `(.L_x_25130) ;  /* 0x0000000c00187947 */ /* 0x000fea0003800000 */
.L_x_25128:
        /* <DEDUP_REMOVED lines=8> */
.L_x_25132:
[----:B------:R1:W5:Y:S01]  /*ede0*/  LDG.E.U8 R6, desc[UR36][R4.64] ;  /* 0x0000002404067981 */ /* 0x000362000c1e1100 */
[----:B------:R-:W-:Y:S05]  /*edf0*/  BRA `(.L_x_25130) ;  /* 0x0000000800f07947 */ /* 0x000fea0003800000 */
.L_x_25131:
[----:B------:R2:W5:Y:S01]  /*ee00*/  LDG.E.U16 R6, desc[UR36][R4.64] ;  /* 0x0000002404067981 */ /* 0x000562000c1e1500 */
[----:B------:R-:W-:Y:S05]  /*ee10*/  BRA `(.L_x_25130) ;  /* 0x0000000800e87947 */ /* 0x000fea0003800000 */
.L_x_25127:
        /* <DEDUP_REMOVED lines=10> */
.L_x_25134:
[----:B------:R-:W2:Y:S02]  /*eec0*/  LDG.E.U16 R2, desc[UR36][R4.64] ;  /* 0x0000002404027981 */ /* 0x000ea4000c1e1500 */
[----:B--2---:R-:W-:-:S06]  /*eed0*/  HADD2.F32 R2, -RZ, R2.H0_H0 ;  /* 0x20000002ff027230 */ /* 0x004fcc0000004100 */
[----:B------:R-:W0:Y:S02]  /*eee0*/  F2I.S64.TRUNC R2, R2 ;  /* 0x0000000200027311 */ /* 0x000e24000020d900 */
[----:B0-----:R-:W-:Y:S01]  /*eef0*/  PRMT R6, R2, 0x7610, R6 ;  /* 0x0000761002067816 */ /* 0x001fe20000000006 */
[----:B------:R-:W-:Y:S06]  /*ef00*/  BRA `(.L_x_25130) ;  /* 0x0000000800ac7947 */ /* 0x000fec0003800000 */
.L_x_25133:
        /* <DEDUP_REMOVED lines=10> */
.L_x_25136:
[----:B------:R-:W2:Y:S02]  /*efb0*/  LDG.E.U16 R4, desc[UR36][R4.64] ;  /* 0x0000002404047981 */ /* 0x000ea4000c1e1500 */
[----:B--2---:R-:W-:-:S06]  /*efc0*/  HADD2.F32 R2, -RZ, R4.H0_H0 ;  /* 0x20000004ff027230 */ /* 0x004fcc0000004100 */
[----:B------:R-:W0:Y:S02]  /*efd0*/  F2I.S64.TRUNC R2, R2 ;  /* 0x0000000200027311 */ /* 0x000e24000020d900 */
[----:B0-----:R-:W-:Y:S01]  /*efe0*/  PRMT R6, R2, 0x7610, R6 ;  /* 0x0000761002067816 */ /* 0x001fe20000000006 */
[----:B------:R-:W-:Y:S06]  /*eff0*/  BRA `(.L_x_25130) ;  /* 0x0000000800707947 */ /* 0x000fec0003800000 */
.L_x_25135:
[----:B------:R-:W2:Y:S02]  /*f000*/  LDG.E.64 R2, desc[UR36][R4.64] ;  /* 0x0000002404027981 */ /* 0x000ea4000c1e1b00 */
[----:B--2---:R-:W0:Y:S02]  /*f010*/  F2I.S64.F64.TRUNC R2, R2 ;  /* 0x0000000200027311 */ /* 0x004e24000030d900 */
[----:B0-----:R-:W-:Y:S01]  /*f020*/  PRMT R6, R2, 0x7610, R6 ;  /* 0x0000761002067816 */ /* 0x001fe20000000006 */
[----:B------:R-:W-:Y:S06]  /*f030*/  BRA `(.L_x_25130) ;  /* 0x0000000800607947 */ /* 0x000fec0003800000 */
.L_x_25126:
        /* <DEDUP_REMOVED lines=12> */
.L_x_25139:
[----:B------:R-:W2:Y:S02]  /*f100*/  LDG.E.64 R4, desc[UR36][R4.64] ;  /* 0x0000002404047981 */ /* 0x000ea4000c1e1b00 */
[----:B--2---:R-:W0:Y:S02]  /*f110*/  F2I.S64.F64.TRUNC R2, R4 ;  /* 0x0000000400027311 */ /* 0x004e24000030d900 */
[----:B0-----:R-:W-:Y:S01]  /*f120*/  PRMT R6, R2, 0x7610, R6 ;  /* 0x0000761002067816 */ /* 0x001fe20000000006 */
[----:B------:R-:W-:Y:S06]  /*f130*/  BRA `(.L_x_25130) ;  /* 0x0000000800207947 */ /* 0x000fec0003800000 */
.L_x_25138:
        /* <DEDUP_REMOVED lines=27> */
.L_x_25141:
        /* <DEDUP_REMOVED lines=15> */
.L_x_25140:
[----:B------:R-:W2:Y:S02]  /*f3e0*/  LDG.E.U16 R2, desc[UR36][R4.64] ;  /* 0x0000002404027981 */ /* 0x000ea4000c1e1500 */
[----:B--2---:R-:W-:-:S06]  /*f3f0*/  IMAD.U32 R2, R2, 0x10000, RZ ;  /* 0x0001000002027824 */ /* 0x004fcc00078e00ff */
[----:B------:R-:W0:Y:S02]  /*f400*/  F2I.S64.TRUNC R2, R2 ;  /* 0x0000000200027311 */ /* 0x000e24000020d900 */
[----:B0-----:R-:W-:Y:S01]  /*f410*/  PRMT R6, R2, 0x7610, R6 ;  /* 0x0000761002067816 */ /* 0x001fe20000000006 */
[----:B------:R-:W-:Y:S06]  /*f420*/  BRA `(.L_x_25130) ;  /* 0x0000000400647947 */ /* 0x000fec0003800000 */
.L_x_25137:
        /* <DEDUP_REMOVED lines=10> */
.L_x_25144:
        /* <DEDUP_REMOVED lines=21> */
.L_x_25148:
[----:B------:R-:W-:Y:S05]  /*f620*/  BSYNC.RECONVERGENT B1 ;  /* 0x0000000000017941 */ /* 0x000fea0003800200 */
.L_x_25147:
[----:B------:R-:W-:Y:S02]  /*f630*/  SHF.L.U32 R2, R2, 0x14, RZ ;  /* 0x0000001402027819 */ /* 0x000fe400000006ff */
[----:B------:R-:W-:-:S04]  /*f640*/  LEA R3, R3, 0x3b800000, 0x17 ;  /* 0x3b80000003037811 */ /* 0x000fc800078eb8ff */
[----:B------:R-:W-:-:S07]  /*f650*/  LOP3.LUT R2, R3, R2, R7, 0xfe, !PT ;  /* 0x0000000203027212 */ /* 0x000fce00078efe07 */
.L_x_25146:
[----:B------:R-:W-:Y:S05]  /*f660*/  BSYNC.RECONVERGENT B0 ;  /* 0x0000000000007941 */ /* 0x000fea0003800200 */
.L_x_25145:
[----:B------:R-:W0:Y:S02]  /*f670*/  F2I.S64.TRUNC R2, R2 ;  /* 0x0000000200027311 */ /* 0x000e24000020d900 */
[----:B0-----:R-:W-:Y:S01]  /*f680*/  PRMT R6, R2, 0x7610, R6 ;  /* 0x0000761002067816 */ /* 0x001fe20000000006 */
[----:B------:R-:W-:Y:S06]  /*f690*/  BRA `(.L_x_25130) ;  /* 0x0000000000c87947 */ /* 0x000fec0003800000 */
.L_x_25143:
        /* <DEDUP_REMOVED lines=21> */
.L_x_25152:
[----:B------:R-:W-:Y:S05]  /*f7f0*/  BSYNC.RECONVERGENT B1 ;  /* 0x0000000000017941 */ /* 0x000fea0003800200 */
.L_x_25151:
[----:B------:R-:W-:Y:S01]  /*f800*/  IMAD.SHL.U32 R2, R2, 0x200000, RZ ;  /* 0x0020000002027824 */ /* 0x000fe200078e00ff */
[----:B------:R-:W-:-:S04]  /*f810*/  LEA R3, R3, 0x37800000, 0x17 ;  /* 0x3780000003037811 */ /* 0x000fc800078eb8ff */
[----:B------:R-:W-:-:S07]  /*f820*/  LOP3.LUT R2, R3, R2, R7, 0xfe, !PT ;  /* 0x0000000203027212 */ /* 0x000fce00078efe07 */
.L_x_25150:
[----:B------:R-:W-:Y:S05]  /*f830*/  BSYNC.RECONVERGENT B0 ;  /* 0x0000000000007941 */ /* 0x000fea0003800200 */
.L_x_25149:
[----:B------:R-:W0:Y:S02]  /*f840*/  F2I.S64.TRUNC R2, R2 ;  /* 0x0000000200027311 */ /* 0x000e24000020d900 */
[----:B0-----:R-:W-:Y:S01]  /*f850*/  PRMT R6, R2, 0x7610, R6 ;  /* 0x0000761002067816 */ /* 0x001fe20000000006 */
[----:B------:R-:W-:Y:S06]  /*f860*/  BRA `(.L_x_25130) ;  /* 0x0000000000547947 */ /* 0x000fec0003800000 */
.L_x_25142:
        /* <DEDUP_REMOVED lines=14> */
.L_x_25156:
[----:B------:R-:W-:Y:S05]  /*f950*/  BSYNC.RECONVERGENT B0 ;  /* 0x0000000000007941 */ /* 0x000fea0003800200 */
.L_x_25155:
[----:B------:R-:W0:Y:S02]  /*f960*/  F2I.S64.TRUNC R2, R2 ;  /* 0x0000000200027311 */ /* 0x000e24000020d900 */
[----:B0-----:R-:W-:Y:S01]  /*f970*/  PRMT R6, R2, 0x7610, R6 ;  /* 0x0000761002067816 */ /* 0x001fe20000000006 */
[----:B------:R-:W-:Y:S06]  /*f980*/  BRA `(.L_x_25130) ;  /* 0x00000000000c7947 */ /* 0x000fec0003800000 */
.L_x_25154:
[----:B------:R0:W5:Y:S01]  /*f990*/  LDG.E.U8 R6, desc[UR36][R4.64] ;  /* 0x0000002404067981 */ /* 0x000162000c1e1100 */
[----:B------:R-:W-:Y:S05]  /*f9a0*/  BRA `(.L_x_25130) ;  /* 0x0000000000047947 */ /* 0x000fea0003800000 */
.L_x_25153:
[----:B------:R0:W5:Y:S02]  /*f9b0*/  LDG.E.U8 R6, desc[UR36][R4.64] ;  /* 0x0000002404067981 */ /* 0x000164000c1e1100 */
.L_x_25130:
[----:B------:R-:W-:Y:S05]  /*f9c0*/  BSYNC.RECONVERGENT B7 ;  /* 0x0000000000077941 */ /* 0x000fea0003800200 */
.L_x_24791:
[----:B-----5:R-:W-:Y:S02]  /*f9d0*/  LOP3.LUT R9, R0, 0xff, RZ, 0xc0, !PT ;  /* 0x000000ff00097812 */ /* 0x020fe400078ec0ff */
[----:B01234-:R-:W-:Y:S02]  /*f9e0*/  LOP3.LUT R4, R6, 0xff, RZ, 0xc0, !PT ;  /* 0x000000ff06047812 */ /* 0x01ffe400078ec0ff */
[----:B------:R-:W-:-:S07]  /*f9f0*/  MOV R0, 0xfa10 ;  /* 0x0000fa1000007802 */ /* 0x000fce0000000f00 */
[----:B------:R-:W-:Y:S05]  /*fa00*/  CALL.REL.NOINC `($__internal_42_$__cuda_sm20_rem_u16) ;  /* 0x0000000c005c7944 */ /* 0x000fea0003c00000 */
        /* <DEDUP_REMOVED lines=13> */
.L_x_25160:
[----:B------:R-:W-:Y:S01]  /*fae0*/  STG.E.U8 desc[UR36][R16.64], R11 ;  /* 0x0000000b10007986 */ /* 0x000fe2000c101124 */
[----:B------:R-:W-:Y:S05]  /*faf0*/  EXIT ;  /* 0x000000000000794d */ /* 0x000fea0003800000 */
.L_x_25159:
        /* <DEDUP_REMOVED lines=8> */
[----:B------:R-:W-:Y:S01]  /*fb80*/  STG.E.64 desc[UR36][R16.64], R2 ;  /* 0x0000000210007986 */ /* 0x000fe2000c101b24 */
[----:B------:R-:W-:Y:S05]  /*fb90*/  EXIT ;  /* 0x000000000000794d */ /* 0x000fea0003800000 */
.L_x_25163:
[----:B------:R-:W-:-:S05]  /*fba0*/  LOP3.LUT R11, R11, 0xffff, RZ, 0xc0, !PT ;  /* 0x0000ffff0b0b7812 */ /* 0x000fca00078ec0ff */
[----:B------:R-:W-:Y:S01]  /*fbb0*/  STG.E desc[UR36][R16.64], R11 ;  /* 0x0000000b10007986 */ /* 0x000fe2000c101924 */
[----:B------:R-:W-:Y:S05]  /*fbc0*/  EXIT ;  /* 0x000000000000794d */ /* 0x000fea0003800000 */
.L_x_25162:
[----:B------:R-:W-:Y:S01]  /*fbd0*/  STG.E.U16 desc[UR36][R16.64], R11 ;  /* 0x0000000b10007986 */ /* 0x000fe2000c101524 */
[----:B------:R-:W-:Y:S05]  /*fbe0*/  EXIT ;  /* 0x000000000000794d */ /* 0x000fea0003800000 */
.L_x_25158:
[----:B------:R-:W-:-:S09]  /*fbf0*/  UISETP.GT.AND UP0, UPT, UR4, 0x6, UPT ;  /* 0x000000060400788c */ /* 0x000fd2000bf04270 */
[----:B------:R-:W-:Y:S05]  /*fc00*/  BRA.U UP0, `(.L_x_25164) ;  /* 0x00000001002c7547 */ /* 0x000fea000b800000 */
[----:B------:R-:W-:-:S09]  /*fc10*/  UISETP.NE.AND UP0, UPT, UR4, 0x5, UPT ;  /* 0x000000050400788c */ /* 0x000fd2000bf05270 */
[----:B------:R-:W-:Y:S05]  /*fc20*/  BRA.U !UP0, `(.L_x_25165) ;  /* 0x0000000108147547 */ /* 0x000fea000b800000 */
[----:B------:R-:W-:-:S09]  /*fc30*/  UISETP.NE.AND UP0, UPT, UR4, 0x6, UPT ;  /* 0x000000060400788c */ /* 0x000fd2000bf05270 */
[----:B------:R-:W-:Y:S05]  /*fc40*/  BRA.U UP0, `(.L_x_25161) ;  /* 0x0000000500f87547 */ /* 0x000fea000b800000 */
[----:B------:R-:W0:Y:S02]  /*fc50*/  I2F.U16 R3, R11 ;  /* 0x0000000b00037306 */ /* 0x000e240000101000 */
[----:B0-----:R-:W-:Y:S01]  /*fc60*/  STG.E desc[UR36][R16.64], R3 ;  /* 0x0000000310007986 */ /* 0x001fe2000c101924 */
[----:B------:R-:W-:Y:S05]  /*fc70*/  EXIT ;  /* 0x000000000000794d */ /* 0x000fea0003800000 */
.L_x_25165:
[----:B------:R-:W0:Y:S02]  /*fc80*/  I2F.U16 R0, R11 ;  /* 0x0000000b00007306 */ /* 0x000e240000101000 */
[----:B0-----:R-:W-:-:S05]  /*fc90*/  F2FP.F16.F32.PACK_AB R0, RZ, R0 ;  /* 0x00000000ff00723e */ /* 0x001fca00000000ff */
[----:B------:R-:W-:Y:S01]  /*fca0*/  STG.E.U16 desc[UR36][R16.64], R0 ;  /* 0x0000000010007986 */ /* 0x000fe2000c101524 */
[----:B------:R-:W-:Y:S05]  /*fcb0*/  EXIT ;  /* 0x000000000000794d */ /* 0x000fea0003800000 */
.L_x_25164:
        /* <DEDUP_REMOVED lines=8> */
[----:B0-----:R-:W-:Y:S01]  /*fd40*/  STG.E.64 desc[UR36][R16.64], R2 ;  /* 0x0000000210007986 */ /* 0x001fe2000c101b24 */
[----:B------:R-:W-:Y:S05]  /*fd50*/  EXIT ;  /* 0x000000000000794d */ /* 0x000fea0003800000 */
.L_x_25167:
[----:B------:R-:W0:Y:S02]  /*fd60*/  I2F.U16 R11, R11 ;  /* 0x0000000b000b7306 */ /* 0x000e240000101000 */
[----:B0-----:R-:W-:-:S04]  /*fd70*/  F2FP.F16.F32.PACK_AB R3, RZ, R11 ;  /* 0x0000000bff03723e */ /* 0x001fc800000000ff */
[----:B------:R-:W-:-:S05]  /*fd80*/  PRMT R3, R3, 0x5410, RZ ;  /* 0x0000541003037816 */ /* 0x000fca00000000ff */
[----:B------:R-:W-:Y:S01]  /*fd90*/  STG.E desc[UR36][R16.64], R3 ;  /* 0x0000000310007986 */ /* 0x000fe2000c101924 */
[----:B------:R-:W-:Y:S05]  /*fda0*/  EXIT ;  /* 0x000000000000794d */ /* 0x000fea0003800000 */
.L_x_25166:
[----:B------:R-:W0:Y:S02]  /*fdb0*/  I2F.F64.U16 R2, R11 ;  /* 0x0000000b00027312 */ /* 0x000e240000101800 */
[----:B0-----:R-:W-:Y:S01]  /*fdc0*/  STG.E.64 desc[UR36][R16.64], R2 ;  /* 0x0000000210007986 */ /* 0x001fe2000c101b24 */
[----:B------:R-:W-:Y:S05]  /*fdd0*/  EXIT ;  /* 0x000000000000794d */ /* 0x000fea0003800000 */
.L_x_25157:
        /* <DEDUP_REMOVED lines=12> */
.L_x_25171:
        /* <DEDUP_REMOVED lines=16> */
.L_x_25174:
[----:B------:R-:W-:-:S07]  /*ffa0*/  PRMT R8, R0, 0x7610, R8 ;  /* 0x0000761000087816 */ /* 0x000fce0000000008 */
.L_x_25173:
[----:B------:R-:W-:Y:S05]  /*ffb0*/  BSYNC.RECONVERGENT B0 ;  /* 0x0000000000007941 */ /* 0x000fea0003800200 */
.L_x_25172:
[----:B------:R-:W-:Y:S01]  /*ffc0*/  STG.E.U8 desc[UR36][R16.64], R8 ;  /* 0x0000000810007986 */ /* 0x000fe2000c101124 */
[----:B------:R-:W-:Y:S05]  /*ffd0*/  EXIT ;  /* 0x000000000000794d */ /* 0x000fea0003800000 */
.L_x_25170:
        /* <DEDUP_REMOVED lines=16> */
.L_x_25177:
[----:B------:R-:W-:-:S07]  /*100e0*/  PRMT R8, R0, 0x7610, R8 ;  /* 0x0000761000087816 */ /* 0x000fce0000000008 */
.L_x_25176:
[----:B------:R-:W-:Y:S05]  /*100f0*/  BSYNC.RECONVERGENT B0 ;  /* 0x0000000000007941 */ /* 0x000fea0003800200 */
.L_x_25175:
[----:B------:R-:W-:Y:S01]  /*10100*/  STG.E.U8 desc[UR36][R16.64], R8 ;  /* 0x0000000810007986 */ /* 0x000fe2000c101124 */
[----:B------:R-:W-:Y:S05]  /*10110*/  EXIT ;  /* 0x000000000000794d */ /* 0x000fea0003800000 */
.L_x_25169:
        /* <DEDUP_REMOVED lines=21> */
.L_x_25179:
[----:B------:R-:W-:Y:S01]  /*10270*/  LOP3.LUT R2, R11, 0xffff, RZ, 0xc0, !PT ;  /* 0x0000ffff0b027812 */ /* 0x000fe200078ec0ff */
[----:B------:R-:W-:-:S05]  /*10280*/  IMAD.MOV.U32 R3, RZ, RZ, RZ ;  /* 0x000000ffff037224 */ /* 0x000fca00078e00ff */
[----:B------:R-:W-:Y:S01]  /*10290*/  STG.E.64 desc[UR36][R16.64], R2 ;  /* 0x0000000210007986 */ /* 0x000fe2000c101b24 */
[----:B------:R-:W-:Y:S05]  /*102a0*/  EXIT ;  /* 0x000000000000794d */ /* 0x000fea0003800000 */
.L_x_25178:
[----:B------:R-:W-:-:S05]  /*102b0*/  LOP3.LUT R11, R11, 0xffff, RZ, 0xc0, !PT ;  /* 0x0000ffff0b0b7812 */ /* 0x000fca00078ec0ff */
[----:B------:R-:W-:Y:S01]  /*102c0*/  STG.E desc[UR36][R16.64], R11 ;  /* 0x0000000b10007986 */ /* 0x000fe2000c101924 */
[----:B------:R-:W-:Y:S05]  /*102d0*/  EXIT ;  /* 0x000000000000794d */ /* 0x000fea0003800000 */
.L_x_25168:
        /* <DEDUP_REMOVED lines=11> */
.L_x_25181:
[----:B------:R-:W0:Y:S01]  /*10390*/  I2F.F64.U16 R4, R11 ;  /* 0x0000000b00047312 */ /* 0x000e220000101800 */
[----:B------:R-:W-:-:S05]  /*103a0*/  CS2R R6, SRZ ;  /* 0x0000000000067805 */ /* 0x000fca000001ff00 */
[----:B0-----:R-:W-:Y:S01]  /*103b0*/  STG.E.128 desc[UR36][R16.64], R4 ;  /* 0x0000000410007986 */ /* 0x001fe2000c101d24 */
[----:B------:R-:W-:Y:S05]  /*103c0*/  EXIT ;  /* 0x000000000000794d */ /* 0x000fea0003800000 */
.L_x_25180:
[----:B------:R-:W-:-:S09]  /*103d0*/  UISETP.NE.AND UP0, UPT, UR4, 0xf, UPT ;  /* 0x0000000f0400788c */ /* 0x000fd2000bf05270 */
[----:B------:R-:W-:Y:S05]  /*103e0*/  BRA.U !UP0, `(.L_x_25182) ;  /* 0x0000000108d47547 */ /* 0x000fea000b800000 */
[----:B------:R-:W-:-:S09]  /*103f0*/  UISETP.NE.AND UP0, UPT, UR4, 0x17, UPT ;  /* 0x000000170400788c */ /* 0x000fd2000bf05270 */
[----:B------:R-:W-:Y:S05]  /*10400*/  BRA.U !UP0, `(.L_x_25183) ;  /* 0x0000000108847547 */ /* 0x000fea000b800000 */
[----:B------:R-:W-:-:S09]  /*10410*/  UISETP.NE.AND UP0, UPT, UR4, 0x18, UPT ;  /* 0x000000180400788c */ /* 0x000fd2000bf05270 */
[----:B------:R-:W-:Y:S05]  /*10420*/  BRA.U !UP0, `(.L_x_25184) ;  /* 0x0000000108447547 */ /* 0x000fea000b800000 */
.L_x_25161:
        /* <DEDUP_REMOVED lines=16> */
.L_x_25185:
[----:B------:R-:W-:Y:S05]  /*10530*/  EXIT ;  /* 0x000000000000794d */ /* 0x000fea0003800000 */
.L_x_25184:
[----:B------:R-:W0:Y:S01]  /*10540*/  I2F.U16 R11, R11 ;  /* 0x0000000b000b7306 */ /* 0x000e220000101000 */
[----:B------:R-:W-:Y:S01]  /*10550*/  BSSY.RECONVERGENT B0, `(.L_x_25186) ;  /* 0x000000a000007945 */ /* 0x000fe20003800200 */
[----:B------:R-:W-:Y:S02]  /*10560*/  MOV R3, 0x7f ;  /* 0x0000007f00037802 */ /* 0x000fe40000000f00 */
        /* <DEDUP_REMOVED lines=8> */
.L_x_25187:
[----:B------:R-:W-:Y:S05]  /*105f0*/  BSYNC.RECONVERGENT B0 ;  /* 0x0000000000007941 */ /* 0x000fea0003800200 */
.L_x_25186:
[----:B------:R-:W-:Y:S01]  /*10600*/  STG.E.U8 desc[UR36][R16.64], R3 ;  /* 0x0000000310007986 */ /* 0x000fe2000c101124 */
[----:B------:R-:W-:Y:S05]  /*10610*/  EXIT ;  /* 0x000000000000794d */ /* 0x000fea0003800000 */
.L_x_25183:
[----:B------:R-:W0:Y:S02]  /*10620*/  I2F.U16 R11, R11 ;  /* 0x0000000b000b7306 */ /* 0x000e240000101000 */
[----:B0-----:R-:W-:-:S13]  /*10630*/  ISETP.GT.U32.AND P0, PT, R11, 0x477fffff, PT ;  /* 0x477fffff0b00780c */ /* 0x001fda0003f04070 */
[----:B------:R-:W-:Y:S05]  /*10640*/  @P0 BRA `(.L_x_25188) ;  /* 0x0000000000280947 */ /* 0x000fea0003800000 */
[----:B------:R-:W-:-:S13]  /*10650*/  ISETP.GE.U32.AND P0, PT, R11, 0x38800000, PT ;  /* 0x388000000b00780c */ /* 0x000fda0003f06070 */
[----:B------:R-:W-:-:S04]  /*10660*/  @P0 SHF.R.U32.HI R0, RZ, 0x15, R11 ;  /* 0x00000015ff000819 */ /* 0x000fc8000001160b */
[----:B------:R-:W-:-:S04]  /*10670*/  @P0 LOP3.LUT R0, R0, 0x1, RZ, 0xc0, !PT ;  /* 0x0000000100000812 */ /* 0x000fc800078ec0ff */
[----:B------:R-:W-:-:S04]  /*10680*/  @P0 IADD3 R0, PT, PT, R11, 0x80fffff, R0 ;  /* 0x080fffff0b000810 */ /* 0x000fc80007ffe000 */
[----:B------:R-:W-:-:S05]  /*10690*/  @P0 SHF.R.U32.HI R3, RZ, 0x15, R0 ;  /* 0x00000015ff030819 */ /* 0x000fca0000011600 */
[----:B------:R0:W-:Y:S01]  /*106a0*/  @P0 STG.E.U8 desc[UR36][R16.64], R3 ;  /* 0x0000000310000986 */ /* 0x0001e2000c101124 */
[----:B------:R-:W-:Y:S05]  /*106b0*/  @P0 EXIT ;  /* 0x000000000000094d */ /* 0x000fea0003800000 */
[----:B0-----:R-:W-:-:S05]  /*106c0*/  FADD.FTZ R3, R11, 128 ;  /* 0x430000000b037421 */ /* 0x001fca0000010000 */
[----:B------:R-:W-:Y:S01]  /*106d0*/  STG.E.U8 desc[UR36][R16.64], R3 ;  /* 0x0000000310007986 */ /* 0x000fe2000c101124 */
[----:B------:R-:W-:Y:S05]  /*106e0*/  EXIT ;  /* 0x000000000000794d */ /* 0x000fea0003800000 */
.L_x_25188:
[----:B------:R-:W-:Y:S01]  /*106f0*/  IMAD.MOV.U32 R3, RZ, RZ, 0x7f ;  /* 0x0000007fff037424 */ /* 0x000fe200078e00ff */
[----:B------:R-:W-:-:S04]  /*10700*/  ISETP.GT.U32.AND P0, PT, R11, 0x7f800000, PT ;  /* 0x7f8000000b00780c */ /* 0x000fc80003f04070 */
[----:B------:R-:W-:-:S05]  /*10710*/  SEL R3, R3, 0x7c, P0 ;  /* 0x0000007c03037807 */ /* 0x000fca0000000000 */
[----:B------:R-:W-:Y:S01]  /*10720*/  STG.E.U8 desc[UR36][R16.64], R3 ;  /* 0x0000000310007986 */ /* 0x000fe2000c101124 */
[----:B------:R-:W-:Y:S05]  /*10730*/  EXIT ;  /* 0x000000000000794d */ /* 0x000fea0003800000 */
.L_x_25182:
[----:B------:R-:W0:Y:S02]  /*10740*/  I2F.U16 R0, R11 ;  /* 0x0000000b00007306 */ /* 0x000e240000101000 */
[----:B0-----:R-:W-:-:S05]  /*10750*/  F2FP.BF16.F32.PACK_AB R0, RZ, R0 ;  /* 0x00000000ff00723e */ /* 0x001fca00000010ff */
[----:B------:R-:W-:Y:S01]  /*10760*/  STG.E.U16 desc[UR36][R16.64], R0 ;  /* 0x0000000010007986 */ /* 0x000fe2000c101524 */
[----:B------:R-:W-:Y:S05]  /*10770*/  EXIT ;  /* 0x000000000000794d */ /* 0x000fea0003800000 */
        .weak           $__internal_42_$__cuda_sm20_rem_u16
        .type           $__internal_42_$__cuda_sm20_rem_u16,@function
        .size           $__internal_42_$__cuda_sm20_rem_u16,(.L_x_54694 - $__internal_42_$__cuda_sm20_rem_u16)
$__internal_42_$__cuda_sm20_rem_u16:
[----:B------:R-:W0:Y:S01]  /*10780*/  I2F.U16 R5, R4 ;  /* 0x0000000400057306 */ /* 0x000e220000101000 */
[----:B------:R-:W-:Y:S01]  /*10790*/  IMAD.MOV.U32 R6, RZ, RZ, 0x4b800000 ;  /* 0x4b800000ff067424 */ /* 0x000fe200078e00ff */
[C---:B0-----:R-:W-:Y:S02]  /*107a0*/  FSETP.GEU.AND P1, PT, |R5|.reuse, 1.175494350822287508e-38, PT ;  /* 0x008000000500780b */ /* 0x041fe40003f2e200 */
[----:B------:R-:W-:Y:S02]  /*107b0*/  FSETP.GT.AND P0, PT, |R5|, 8.50705917302346158658e+37, PT ;  /* 0x7e8000000500780b */ /* 0x000fe40003f04200 */
[----:B------:R-:W-:-:S04]  /*107c0*/  FSEL R6, R6, 1, !P1 ;  /* 0x3f80000006067808 */ /* 0x000fc80004800000 */
[----:B------:R-:W-:Y:S02]  /*107d0*/  FSEL R6, R6, 0.25, !P0 ;  /* 0x3e80000006067808 */ /* 0x000fe40004000000 */
[----:B------:R-:W-:-:S03]  /*107e0*/  ISETP.NE.U32.AND P0, PT, R4, RZ, PT ;  /* 0x000000ff0400720c */ /* 0x000fc60003f05070 */
        /* <DEDUP_REMOVED lines=8> */
[----:B------:R-:W-:-:S04]  /*10870*/  IMAD.MOV R5, RZ, RZ, -R5 ;  /* 0x000000ffff057224 */ /* 0x000fc800078e0a05 */
[----:B------:R-:W-:Y:S01]  /*10880*/  IMAD R11, R4, R5, R9 ;  /* 0x00000005040b7224 */ /* 0x000fe200078e0209 */
[----:B------:R-:W-:Y:S01]  /*10890*/  MOV R4, R0 ;  /* 0x0000000000047202 */ /* 0x000fe20000000f00 */
[----:B------:R-:W-:Y:S02]  /*108a0*/  IMAD.MOV.U32 R5, RZ, RZ, 0x0 ;  /* 0x00000000ff057424 */ /* 0x000fe400078e00ff */
[----:B------:R-:W-:Y:S02]  /*108b0*/  @!P0 IMAD.MOV.U32 R11, RZ, RZ, -0x1 ;  /* 0xffffffffff0b8424 */ /* 0x000fe400078e00ff */
[----:B------:R-:W-:Y:S05]  /*108c0*/  RET.REL.NODEC R4 `(_ZN2at6native18elementwise_kernelILi128ELi4EZNS0_15gpu_kernel_implINS0_13BinaryFunctorIhhhZZZNS0_16fmod_kernel_cudaERNS_18TensorIteratorBaseEENKUlvE_clEvENKUlvE_clEvEUlhhE_EEEEvS5_RKT_EUliE_EEviT1_) ;  /* 0xfffffef404cc7950 */ /* 0x000fea0003c3ffff */
.L_x_25189:
        /* <DEDUP_REMOVED lines=11> */
.L_x_54694:


//--------------------- .text._ZN2at6native27unrolled_elementwise_kernelINS0_13BinaryFunctorIhhhZZZNS0_16fmod_kernel_cudaERNS_18TensorIteratorBaseEENKUlvE_clEvENKUlvE_clEvEUlhhE_EESt5arrayIPcLm3EELi4E23TrivialOffsetCalculatorILi2EjESC_ILi1EjENS0_6memory12LoadWithCastILi2EEENSF_13StoreWithCastILi1EEEEEviT_T0_T2_T3_T4_T5_ --------------------------
	.section	.text._ZN2at6native27unrolled_elementwise_kernelINS0_13BinaryFunctorIhhhZZZNS0_16fmod_kernel_cudaERNS_18TensorIteratorBaseEENKUlvE_clEvENKUlvE_clEvEUlhhE_EESt5arrayIPcLm3EELi4E23TrivialOffsetCalculatorILi2EjESC_ILi1EjENS0_6memory12LoadWithCastILi2EEENSF_13StoreWithCastILi1EEEEEviT_T0_T2_T3_T4_T5_,"ax",@progbits
	.align	128
        .global         _ZN2at6native27unrolled_elementwise_kernelINS0_13BinaryFunctorIhhhZZZNS0_16fmod_kernel_cudaERNS_18TensorIteratorBaseEENKUlvE_clEvENKUlvE_clEvEUlhhE_EESt5arrayIPcLm3EELi4E23TrivialOffsetCalculatorILi2EjESC_ILi1EjENS0_6memory12LoadWithCastILi2EEENSF_13StoreWithCastILi1EEEEEviT_T0_T2_T3_T4_T5_
        .type           _ZN2at6native27unrolled_elementwise_kernelINS0_13BinaryFunctorIhhhZZZNS0_16fmod_kernel_cudaERNS_18TensorIteratorBaseEENKUlvE_clEvENKUlvE_clEvEUlhhE_EESt5arrayIPcLm3EELi4E23TrivialOffsetCalculatorILi2EjESC_ILi1EjENS0_6memory12LoadWithCastILi2EEENSF_13StoreWithCastILi1EEEEEviT_T0_T2_T3_T4_T5_,@function
        .size           _ZN2at6native27unrolled_elementwise_kernelINS0_13BinaryFunctorIhhhZZZNS0_16fmod_kernel_cudaERNS_18TensorIteratorBaseEENKUlvE_clEvENKUlvE_clEvEUlhhE_EESt5arrayIPcLm3EELi4E23TrivialOffsetCalculatorILi2EjESC_ILi1EjENS0_6memory12LoadWithCastILi2EEENSF_13StoreWithCastILi1EEEEEviT_T0_T2_T3_T4_T5_,(.L_x_54695 - _ZN2at6native27unrolled_elementwise_kernelINS0_13BinaryFunctorIhhhZZZNS0_16fmod_kernel_cudaERNS_18TensorIteratorBaseEENKUlvE_clEvENKUlvE_clEvEUlhhE_EESt5arrayIPcLm3EELi4E23TrivialOffsetCalculatorILi2EjESC_ILi1EjENS0_6memory12LoadWithCastILi2EEENSF_13StoreWithCastILi1EEEEEviT_T0_T2_T3_T4_T5_)
        .other          _ZN2at6native27unrolled_elementwise_kernelINS0_13BinaryFunctorIhhhZZZNS0_16fmod_kernel_cudaERNS_18TensorIteratorBaseEENKUlvE_clEvENKUlvE_clEvEUlhhE_EESt5arrayIPcLm3EELi4E23TrivialOffsetCalculatorILi2EjESC_ILi1EjENS0_6memory12LoadWithCastILi2EEENSF_13StoreWithCastILi1EEEEEviT_T0_T2_T3_T4_T5_,@"STO_CUDA_ENTRY STV_DEFAULT"
_ZN2at6native27unrolled_elementwise_kernelINS0_13BinaryFunctorIhhhZZZNS0_16fmod_kernel_cudaERNS_18TensorIteratorBaseEENKUlvE_clEvENKUlvE_clEvEUlhhE_EESt5arrayIPcLm3EELi4E23TrivialOffsetCalculatorILi2EjESC_ILi1EjENS0_6memory12LoadWithCastILi2EEENSF_13StoreWithCastILi1EEEEEviT_T0_T2_T3_T4_T5_:
.text._ZN2at6native27unrolled_elementwise_kernelINS0_13BinaryFunctorIhhhZZZNS0_16fmod_kernel_cudaERNS_18TensorIteratorBaseEENKUlvE_clEvENKUlvE_clEvEUlhhE_EESt5arrayIPcLm3EELi4E23TrivialOffsetCalculatorILi2EjESC_ILi1EjENS0_6memory12LoadWithCastILi2EEENSF_13StoreWithCastILi1EEEEEviT_T0_T2_T3_T4_T5_:
        /* <DEDUP_REMOVED lines=33> */
.L_x_25195:
[----:B------:R3:W5:Y:S01]  /*0210*/  LDG.E.U8 R28, desc[UR36][R6.64] ;  /* 0x00000024061c7981 */ /* 0x000762000c1e1100 */
[----:B------:R-:W-:Y:S05]  /*0220*/  BRA `(.L_x_25197) ;  /* 0x0000000c00607947 */ /* 0x000fea0003800000 */
.L_x_25194:
        /* <DEDUP_REMOVED lines=8> */
.L_x_25199:
[----:B------:R1:W5:Y:S01]  /*02b0*/  LDG.E.U8 R28, desc[UR36][R6.64] ;  /* 0x00000024061c7981 */ /* 0x000362000c1e1100 */
[----:B------:R-:W-:Y:S05]  /*02c0*/  BRA `(.L_x_25197) ;  /* 0x0000000c00387947 */ /* 0x000fea0003800000 */
.L_x_25198:
[----:B------:R2:W5:Y:S01]  /*02d0*/  LDG.E.U16 R28, desc[UR36][R6.64] ;  /* 0x00000024061c7981 */ /* 0x000562000c1e1500 */
[----:B------:R-:W-:Y:S05]  /*02e0*/  BRA `(.L_x_25197) ;  /* 0x0000000c00307947 */ /* 0x000fea0003800000 */
.L_x_25193:
        /* <DEDUP_REMOVED lines=10> */
.L_x_25201:
[----:B------:R-:W2:Y:S02]  /*0390*/  LDG.E.U16 R4, desc[UR36][R6.64] ;  /* 0x0000002406047981 */ /* 0x000ea4000c1e1500 */
[----:B--2---:R-:W-:-:S06]  /*03a0*/  HADD2.F32 R4, -RZ, R4.H0_H0 ;  /* 0x20000004ff047230 */ /* 0x004fcc0000004100 */
[----:B------:R-:W0:Y:S02]  /*03b0*/  F2I.S64.TRUNC R4, R4 ;  /* 0x0000000400047311 */ /* 0x000e24000020d900 */
[----:B0-----:R-:W-:Y:S01]  /*03c0*/  PRMT R28, R4, 0x7610, R28 ;  /* 0x00007610041c7816 */ /* 0x001fe2000000001c */
[----:B------:R-:W-:Y:S06]  /*03d0*/  BRA `(.L_x_25197) ;  /* 0x0000000800f47947 */ /* 0x000fec0003800000 */
.L_x_25200:
        /* <DEDUP_REMOVED lines=10> */
.L_x_25203:
[----:B------:R-:W2:Y:S02]  /*0480*/  LDG.E.U16 R6, desc[UR36][R6.64] ;  /* 0x0000002406067981 */ /* 0x000ea4000c1e1500 */
[----:B--2---:R-:W-:-:S06]  /*0490*/  HADD2.F32 R4, -RZ, R6.H0_H0 ;  /* 0x20000006ff047230 */ /* 0x004fcc0000004100 */
[----:B------:R-:W0:Y:S02]  /*04a0*/  F2I.S64.TRUNC R4, R4 ;  /* 0x0000000400047311 */ /* 0x000e24000020d900 */
[----:B0-----:R-:W-:Y:S01]  /*04b0*/  PRMT R28, R4, 0x7610, R28 ;  /* 0x00007610041c7816 */ /* 0x001fe2000000001c */
[----:B------:R-:W-:Y:S06]  /*04c0*/  BRA `(.L_x_25197) ;  /* 0x0000000800b87947 */ /* 0x000fec0003800000 */
.L_x_25202:
[----:B------:R-:W2:Y:S02]  /*04d0*/  LDG.E.64 R4, desc[UR36][R6.64] ;  /* 0x0000002406047981 */ /* 0x000ea4000c1e1b00 */
[----:B--2---:R-:W0:Y:S02]  /*04e0*/  F2I.S64.F64.TRUNC R4, R4 ;  /* 0x0000000400047311 */ /* 0x004e24000030d900 */
[----:B0-----:R-:W-:Y:S01]  /*04f0*/  PRMT R28, R4, 0x7610, R28 ;  /* 0x00007610041c7816 */ /* 0x001fe2000000001c */
[----:B------:R-:W-:Y:S06]  /*0500*/  BRA `(.L_x_25197) ;  /* 0x0000000800a87947 */ /* 0x000fec0003800000 */
.L_x_25192:
        /* <DEDUP_REMOVED lines=12> */
.L_x_25206:
[----:B------:R-:W2:Y:S02]  /*05d0*/  LDG.E.64 R6, desc[UR36][R6.64] ;  /* 0x0000002406067981 */ /* 0x000ea4000c1e1b00 */
[----:B--2---:R-:W0:Y:S02]  /*05e0*/  F2I.S64.F64.TRUNC R4, R6 ;  /* 0x0000000600047311 */ /* 0x004e24000030d900 */
[----:B0-----:R-:W-:Y:S01]  /*05f0*/  PRMT R28, R4, 0x7610, R28 ;  /* 0x00007610041c7816 */ /* 0x001fe2000000001c */
[----:B------:R-:W-:Y:S06]  /*0600*/  BRA `(.L_x_25197) ;  /* 0x0000000800687947 */ /* 0x000fec0003800000 */
.L_x_25205:
        /* <DEDUP_REMOVED lines=24> */
[----:B------:R-:W0:Y:S02]  /*0790*/  F2I.S64.TRUNC R4, R3 ;  /* 0x0000000300047311 */ /* 0x000e24000020d900 */
[----:B0-----:R-:W-:Y:S01]  /*07a0*/  PRMT R28, R4, 0x7610, R28 ;  /* 0x00007610041c7816 */ /* 0x001fe2000000001c */
[----:B------:R-:W-:Y:S06]  /*07b0*/  BRA `(.L_x_25197) ;  /* 0x0000000400fc7947 */ /* 0x000fec0003800000 */
.L_x_25208:
        /* <DEDUP_REMOVED lines=12> */
[----:B------:R-:W0:Y:S02]  /*0880*/  F2I.S64.TRUNC R4, R0 ;  /* 0x0000000000047311 */ /* 0x000e24000020d900 */
[----:B0-----:R-:W-:Y:S01]  /*0890*/  PRMT R28, R4, 0x7610, R28 ;  /* 0x00007610041c7816 */ /* 0x001fe2000000001c */
[----:B------:R-:W-:Y:S06]  /*08a0*/  BRA `(.L_x_25197) ;  /* 0x0000000400c07947 */ /* 0x000fec0003800000 */
.L_x_25207:
[----:B------:R-:W2:Y:S02]  /*08b0*/  LDG.E.U16 R4, desc[UR36][R6.64] ;  /* 0x0000002406047981 */ /* 0x000ea4000c1e1500 */
[----:B--2---:R-:W-:-:S06]  /*08c0*/  IMAD.U32 R4, R4, 0x10000, RZ ;  /* 0x0001000004047824 */ /* 0x004fcc00078e00ff */
[----:B------:R-:W0:Y:S02]  /*08d0*/  F2I.S64.TRUNC R4, R4 ;  /* 0x0000000400047311 */ /* 0x000e24000020d900 */
[----:B0-----:R-:W-:Y:S01]  /*08e0*/  PRMT R28, R4, 0x7610, R28 ;  /* 0x00007610041c7816 */ /* 0x001fe2000000001c */
[----:B------:R-:W-:Y:S06]  /*08f0*/  BRA `(.L_x_25197) ;  /* 0x0000000400ac7947 */ /* 0x000fec0003800000 */
.L_x_25204:
        /* <DEDUP_REMOVED lines=10> */
.L_x_25211:
        /* <DEDUP_REMOVED lines=21> */
.L_x_25215:
[----:B------:R-:W-:Y:S05]  /*0af0*/  BSYNC.RECONVERGENT B1 ;  /* 0x0000000000017941 */ /* 0x000fea0003800200 */
.L_x_25214:
[----:B------:R-:W-:Y:S01]  /*0b00*/  IMAD.SHL.U32 R0, R0, 0x100000, RZ ;  /* 0x0010000000007824 */ /* 0x000fe200078e00ff */
[----:B------:R-:W-:-:S04]  /*0b10*/  LEA R3, R3, 0x3b800000, 0x17 ;  /* 0x3b80000003037811 */ /* 0x000fc800078eb8ff */
[----:B------:R-:W-:-:S07]  /*0b20*/  LOP3.LUT R4, R3, R0, R7, 0xfe, !PT ;  /* 0x0000000003047212 */ /* 0x000fce00078efe07 */
.L_x_25213:
[----:B------:R-:W-:Y:S05]  /*0b30*/  BSYNC.RECONVERGENT B0 ;  /* 0x0000000000007941 */ /* 0x000fea0003800200 */
.L_x_25212:
[----:B------:R-:W0:Y:S02]  /*0b40*/  F2I.S64.TRUNC R4, R4 ;  /* 0x0000000400047311 */ /* 0x000e24000020d900 */
[----:B0-----:R-:W-:Y:S01]  /*0b50*/  PRMT R28, R4, 0x7610, R28 ;  /* 0x00007610041c7816 */ /* 0x001fe2000000001c */
[----:B------:R-:W-:Y:S06]  /*0b60*/  BRA `(.L_x_25197) ;  /* 0x0000000400107947 */ /* 0x000fec0003800000 */
.L_x_25210:
        /* <DEDUP_REMOVED lines=21> */
.L_x_25219:
[----:B------:R-:W-:Y:S05]  /*0cc0*/  BSYNC.RECONVERGENT B1 ;  /* 0x0000000000017941 */ /* 0x000fea0003800200 */
.L_x_25218:
[----:B------:R-:W-:Y:S01]  /*0cd0*/  IMAD.SHL.U32 R0, R0, 0x200000, RZ ;  /* 0x0020000000007824 */ /* 0x000fe200078e00ff */
[----:B------:R-:W-:-:S04]  /*0ce0*/  LEA R3, R3, 0x37800000, 0x17 ;  /* 0x3780000003037811 */ /* 0x000fc800078eb8ff */
[----:B------:R-:W-:-:S07]  /*0cf0*/  LOP3.LUT R4, R3, R0, R7, 0xfe, !PT ;  /* 0x0000000003047212 */ /* 0x000fce00078efe07 */
.L_x_25217:
[----:B------:R-:W-:Y:S05]  /*0d00*/  BSYNC.RECONVERGENT B0 ;  /* 0x0000000000007941 */ /* 0x000fea0003800200 */
.L_x_25216:
[----:B------:R-:W0:Y:S02]  /*0d10*/  F2I.S64.TRUNC R4, R4 ;  /* 0x0000000400047311 */ /* 0x000e24000020d900 */
[----:B0-----:R-:W-:Y:S01]  /*0d20*/  PRMT R28, R4, 0x7610, R28 ;  /* 0x00007610041c7816 */ /* 0x001fe2000000001c */
[----:B------:R-:W-:Y:S06]  /*0d30*/  BRA `(.L_x_25197) ;  /* 0x00000000009c7947 */ /* 0x000fec0003800000 */
.L_x_25209:
[----:B------:R-:W-:-:S09]  /*0d40*/  UISETP.NE.AND UP0, UPT, UR4, 0x1c, UPT ;  /* 0x0000001c0400788c */ /* 0x000fd2000bf05270 */
[----:B------:R-:W-:Y:S05]  /*0d50*/  BRA.U !UP0, `(.L_x_25220) ;  /* 0x0000000108907547 */ /* 0x000fea000b800000 */
[----:B------:R-:W-:-:S09]  /*0d60*/  UISETP.NE.AND UP0, UPT, UR4, 0x1d, UPT ;  /* 0x0000001d0400788c */ /* 0x000fd2000bf05270 */
[----:B------:R-:W-:Y:S05]  /*0d70*/  BRA.U !UP0, `(.L_x_25221) ;  /* 0x0000000108807547 */ /* 0x000fea000b800000 */
[----:B------:R-:W-:-:S09]  /*0d80*/  UISETP.NE.AND UP0, UPT, UR4, 0x2c, UPT ;  /* 0x0000002c0400788c */ /* 0x000fd2000bf05270 */
[----:B------:R-:W-:Y:S05]  /*0d90*/  BRA.U !UP0, `(.L_x_25222) ;  /* 0x0000000108487547 */ /* 0x000fea000b800000 */
.L_x_25196:
        /* <DEDUP_REMOVED lines=16> */
.L_x_25223:
[----:B------:R-:W-:Y:S01]  /*0ea0*/  PRMT R28, RZ, 0x7610, R28 ;  /* 0x00007610ff1c7816 */ /* 0x000fe2000000001c */
[----:B------:R-:W-:Y:S06]  /*0eb0*/  BRA `(.L_x_25197) ;  /* 0x00000000003c7947 */ /* 0x000fec0003800000 */
.L_x_25222:
        /* <DEDUP_REMOVED lines=8> */
.L_x_25225:
[----:B------:R-:W-:Y:S05]  /*0f40*/  BSYNC.RECONVERGENT B0 ;  /* 0x0000000000007941 */ /* 0x000fea0003800200 */
.L_x_25224:
[----:B------:R-:W0:Y:S02]  /*0f50*/  F2I.S64.TRUNC R4, R4 ;  /* 0x0000000400047311 */ /* 0x000e24000020d900 */
[----:B0-----:R-:W-:Y:S01]  /*0f60*/  PRMT R28, R4, 0x7610, R28 ;  /* 0x00007610041c7816 */ /* 0x001fe2000000001c */
[----:B------:R-:W-:Y:S06]  /*0f70*/  BRA `(.L_x_25197) ;  /* 0x00000000000c7947 */ /* 0x000fec0003800000 */
.L_x_25221:
[----:B------:R0:W5:Y:S01]  /*0f80*/  LDG.E.U8 R28, desc[UR36][R6.64] ;  /* 0x00000024061c7981 */ /* 0x000162000c1e1100 */
[----:B------:R-:W-:Y:S05]  /*0f90*/  BRA `(.L_x_25197) ;  /* 0x0000000000047947 */ /* 0x000fea0003800000 */
.L_x_25220:
[----:B------:R0:W5:Y:S02]  /*0fa0*/  LDG.E.U8 R28, desc[UR36][R6.64] ;  /* 0x00000024061c7981 */ /* 0x000164000c1e1100 */
.L_x_25197:
        /* <DEDUP_REMOVED lines=18> */
.L_x_25229:
[----:B------:R1:W5:Y:S01]  /*10d0*/  LDG.E.U8 R23, desc[UR36][R6.64] ;  /* 0x0000002406177981 */ /* 0x000362000c1e1100 */
[----:B------:R-:W-:Y:S05]  /*10e0*/  BRA `(.L_x_25231) ;  /* 0x0000000c00607947 */ /* 0x000fea0003800000 */
.L_x_25228:
        /* <DEDUP_REMOVED lines=8> */
.L_x_25233:
[----:B------:R3:W5:Y:S01]  /*1170*/  LDG.E.U8 R23, desc[UR36][R6.64] ;  /* 0x0000002406177981 */ /* 0x000762000c1e1100 */
[----:B------:R-:W-:Y:S05]  /*1180*/  BRA `(.L_x_25231) ;  /* 0x0000000c00387947 */ /* 0x000fea0003800000 */
.L_x_25232:
[----:B------:R2:W5:Y:S01]  /*1190*/  LDG.E.U16 R23, desc[UR36][R6.64] ;  /* 0x0000002406177981 */ /* 0x000562000c1e1500 */
[----:B------:R-:W-:Y:S05]  /*11a0*/  BRA `(.L_x_25231) ;  /* 0x0000000c00307947 */ /* 0x000fea0003800000 */
.L_x_25227:
        /* <DEDUP_REMOVED lines=10> */
.L_x_25235:
[----:B------:R-:W2:Y:S02]  /*1250*/  LDG.E.U16 R4, desc[UR36][R6.64] ;  /* 0x0000002406047981 */ /* 0x000ea4000c1e1500 */
[----:B--2---:R-:W-:-:S06]  /*1260*/  HADD2.F32 R4, -RZ, R4.H0_H0 ;  /* 0x20000004ff047230 */ /* 0x004fcc0000004100 */
[----:B------:R-:W0:Y:S02]  /*1270*/  F2I.S64.TRUNC R4, R4 ;  /* 0x0000000400047311 */ /* 0x000e24000020d900 */
[----:B0-----:R-:W-:Y:S01]  /*1280*/  PRMT R23, R4, 0x7610, R23 ;  /* 0x0000761004177816 */ /* 0x001fe20000000017 */
[----:B------:R-:W-:Y:S06]  /*1290*/  BRA `(.L_x_25231) ;  /* 0x0000000800f47947 */ /* 0x000fec0003800000 */
.L_x_25234:
        /* <DEDUP_REMOVED lines=10> */
.L_x_25237:
[----:B------:R-:W2:Y:S02]  /*1340*/  LDG.E.U16 R6, desc[UR36][R6.64] ;  /* 0x0000002406067981 */ /* 0x000ea4000c1e1500 */
[----:B--2---:R-:W-:-:S06]  /*1350*/  HADD2.F32 R4, -RZ, R6.H0_H0 ;  /* 0x20000006ff047230 */ /* 0x004fcc0000004100 */
[----:B------:R-:W0:Y:S02]  /*1360*/  F2I.S64.TRUNC R4, R4 ;  /* 0x0000000400047311 */ /* 0x000e24000020d900 */
[----:B0-----:R-:W-:Y:S01]  /*1370*/  PRMT R23, R4, 0x7610, R23 ;  /* 0x0000761004177816 */ /* 0x001fe20000000017 */
[----:B------:R-:W-:Y:S06]  /*1380*/  BRA `(.L_x_25231) ;  /* 0x0000000800b87947 */ /* 0x000fec0003800000 */
.L_x_25236:
[----:B------:R-:W2:Y:S02]  /*1390*/  LDG.E.64 R4, desc[UR36][R6.64] ;  /* 0x0000002406047981 */ /* 0x000ea4000c1e1b00 */
[----:B--2---:R-:W0:Y:S02]  /*13a0*/  F2I.S64.F64.TRUNC R4, R4 ;  /* 0x0000000400047311 */ /* 0x004e24000030d900 */
[----:B0-----:R-:W-:Y:S01]  /*13b0*/  PRMT R23, R4, 0x7610, R23 ;  /* 0x0000761004177816 */ /* 0x001fe20000000017 */
[----:B------:R-:W-:Y:S06]  /*13c0*/  BRA `(.L_x_25231) ;  /* 0x0000000800a87947 */ /* 0x000fec0003800000 */
.L_x_25226:
        /* <DEDUP_REMOVED lines=12> */
.L_x_25240:
[----:B------:R-:W2:Y:S02]  /*1490*/  LDG.E.64 R6, desc[UR36][R6.64] ;  /* 0x0000002406067981 */ /* 0x000ea4000c1e1b00 */
[----:B--2---:R-:W0:Y:S02]  /*14a0*/  F2I.S64.F64.TRUNC R4, R6 ;  /* 0x0000000600047311 */ /* 0x004e24000030d900 */
[----:B0-----:R-:W-:Y:S01]  /*14b0*/  PRMT R23, R4, 0x7610, R23 ;  /* 0x0000761004177816 */ /* 0x001fe20000000017 */
[----:B------:R-:W-:Y:S06]  /*14c0*/  BRA `(.L_x_25231) ;  /* 0x0000000800687947 */ /* 0x000fec0003800000 */
.L_x_25239:
        /* <DEDUP_REMOVED lines=27> */
.L_x_25242:
        /* <DEDUP_REMOVED lines=15> */
.L_x_25241:
[----:B------:R-:W2:Y:S02]  /*1770*/  LDG.E.U16 R4, desc[UR36][R6.64] ;  /* 0x0000002406047981 */ /* 0x000ea4000c1e1500 */
[----:B--2---:R-:W-:-:S06]  /*1780*/  IMAD.U32 R4, R4, 0x10000, RZ ;  /* 0x0001000004047824 */ /* 0x004fcc00078e00ff */
[----:B------:R-:W0:Y:S02]  /*1790*/  F2I.S64.TRUNC R4, R4 ;  /* 0x0000000400047311 */ /* 0x000e24000020d900 */
[----:B0-----:R-:W-:Y:S01]  /*17a0*/  PRMT R23, R4, 0x7610, R23 ;  /* 0x0000761004177816 */ /* 0x001fe20000000017 */
[----:B------:R-:W-:Y:S06]  /*17b0*/  BRA `(.L_x_25231) ;  /* 0x0000000400ac7947 */ /* 0x000fec0003800000 */
.L_x_25238:
        /* <DEDUP_REMOVED lines=10> */
.L_x_25245:
        /* <DEDUP_REMOVED lines=21> */
.L_x_25249:
[----:B------:R-:W-:Y:S05]  /*19b0*/  BSYNC.RECONVERGENT B1 ;  /* 0x0000000000017941 */ /* 0x000fea0003800200 */
.L_x_25248:
[----:B------:R-:W-:Y:S01]  /*19c0*/  IMAD.SHL.U32 R0, R0, 0x100000, RZ ;  /* 0x0010000000007824 */ /* 0x000fe200078e00ff */
[----:B------:R-:W-:-:S04]  /*19d0*/  LEA R3, R3, 0x3b800000, 0x17 ;  /* 0x3b80000003037811 */ /* 0x000fc800078eb8ff */
[----:B------:R-:W-:-:S07]  /*19e0*/  LOP3.LUT R4, R3, R0, R7, 0xfe, !PT ;  /* 0x0000000003047212 */ /* 0x000fce00078efe07 */
.L_x_25247:
[----:B------:R-:W-:Y:S05]  /*19f0*/  BSYNC.RECONVERGENT B0 ;  /* 0x0000000000007941 */ /* 0x000fea0003800200 */
.L_x_25246:
[----:B------:R-:W0:Y:S02]  /*1a00*/  F2I.S64.TRUNC R4, R4 ;  /* 0x0000000400047311 */ /* 0x000e24000020d900 */
[----:B0-----:R-:W-:Y:S01]  /*1a10*/  PRMT R23, R4, 0x7610, R23 ;  /* 0x0000761004177816 */ /* 0x001fe20000000017 */
[----:B------:R-:W-:Y:S06]  /*1a20*/  BRA `(.L_x_25231) ;  /* 0x0000000400107947 */ /* 0x000fec0003800000 */
.L_x_25244:
        /* <DEDUP_REMOVED lines=21> */
.L_x_25253:
[----:B------:R-:W-:Y:S05]  /*1b80*/  BSYNC.RECONVERGENT B1 ;  /* 0x0000000000017941 */ /* 0x000fea0003800200 */
.L_x_25252:
[----:B------:R-:W-:Y:S01]  /*1b90*/  IMAD.SHL.U32 R0, R0, 0x200000, RZ ;  /* 0x0020000000007824 */ /* 0x000fe200078e00ff */
[----:B------:R-:W-:-:S04]  /*1ba0*/  LEA R3, R3, 0x37800000, 0x17 ;  /* 0x3780000003037811 */ /* 0x000fc800078eb8ff */
[----:B------:R-:W-:-:S07]  /*1bb0*/  LOP3.LUT R4, R3, R0, R7, 0xfe, !PT ;  /* 0x0000000003047212 */ /* 0x000fce00078efe07 */
.L_x_25251:
[----:B------:R-:W-:Y:S05]  /*1bc0*/  BSYNC.RECONVERGENT B0 ;  /* 0x0000000000007941 */ /* 0x000fea0003800200 */
.L_x_25250:
[----:B------:R-:W0:Y:S02]  /*1bd0*/  F2I.S64.TRUNC R4, R4 ;  /* 0x0000000400047311 */ /* 0x000e24000020d900 */
[----:B0-----:R-:W-:Y:S01]  /*1be0*/  PRMT R23, R4, 0x7610, R23 ;  /* 0x0000761004177816 */ /* 0x001fe20000000017 */
[----:B------:R-:W-:Y:S06]  /*1bf0*/  BRA `(.L_x_25231) ;  /* 0x00000000009c7947 */ /* 0x000fec0003800000 */
.L_x_25243:
[----:B------:R-:W-:-:S09]  /*1c00*/  UISETP.NE.AND UP0, UPT, UR4, 0x1c, UPT ;  /* 0x0000001c0400788c */ /* 0x000fd2000bf05270 */
[----:B------:R-:W-:Y:S05]  /*1c10*/  BRA.U !UP0, `(.L_x_25254) ;  /* 0x0000000108907547 */ /* 0x000fea000b800000 */
[----:B------:R-:W-:-:S09]  /*1c20*/  UISETP.NE.AND UP0, UPT, UR4, 0x1d, UPT ;  /* 0x0000001d0400788c */ /* 0x000fd2000bf05270 */
[----:B------:R-:W-:Y:S05]  /*1c30*/  BRA.U !UP0, `(.L_x_25255) ;  /* 0x0000000108807547 */ /* 0x000fea000b800000 */
[----:B------:R-:W-:-:S09]  /*1c40*/  UISETP.NE.AND UP0, UPT, UR4, 0x2c, UPT ;  /* 0x0000002c0400788c */ /* 0x000fd2000bf05270 */
[----:B------:R-:W-:Y:S05]  /*1c50*/  BRA.U !UP0, `(.L_x_25256) ;  /* 0x0000000108487547 */ /* 0x000fea000b800000 */
.L_x_25230:
        /* <DEDUP_REMOVED lines=16> */
.L_x_25257:
[----:B------:R-:W-:Y:S01]  /*1d60*/  PRMT R23, RZ, 0x7610, R23 ;  /* 0x00007610ff177816 */ /* 0x000fe20000000017 */
[----:B------:R-:W-:Y:S06]  /*1d70*/  BRA `(.L_x_25231) ;  /* 0x00000000003c7947 */ /* 0x000fec0003800000 */
.L_x_25256:
        /* <DEDUP_REMOVED lines=8> */
.L_x_25259:
[----:B------:R-:W-:Y:S05]  /*1e00*/  BSYNC.RECONVERGENT B0 ;  /* 0x0000000000007941 */ /* 0x000fea0003800200 */
.L_x_25258:
[----:B------:R-:W0:Y:S02]  /*1e10*/  F2I.S64.TRUNC R4, R4 ;  /* 0x0000000400047311 */ /* 0x000e24000020d900 */
[----:B0-----:R-:W-:Y:S01]  /*1e20*/  PRMT R23, R4, 0x7610, R23 ;  /* 0x0000761004177816 */ /* 0x001fe20000000017 */
[----:B------:R-:W-:Y:S06]  /*1e30*/  BRA `(.L_x_25231) ;  /* 0x00000000000c7947 */ /* 0x000fec0003800000 */
.L_x_25255:
[----:B------:R0:W5:Y:S01]  /*1e40*/  LDG.E.U8 R23, desc[UR36][R6.64] ;  /* 0x0000002406177981 */ /* 0x000162000c1e1100 */
[----:B------:R-:W-:Y:S05]  /*1e50*/  BRA `(.L_x_25231) ;  /* 0x0000000000047947 */ /* 0x000fea0003800000 */
.L_x_25254:
[----:B------:R0:W5:Y:S02]  /*1e60*/  LDG.E.U8 R23, desc[UR36][R6.64] ;  /* 0x0000002406177981 */ /* 0x000164000c1e1100 */
.L_x_25231:
[----:B------:R-:W-:-:S07]  /*1e70*/  VIADD R27, R25, 0x80 ;  /* 0x00000080191b7836 */ /* 0x000fce0000000000 */
.L_x_25191:
[----:B------:R-:W-:Y:S05]  /*1e80*/  BSYNC.RECONVERGENT B6 ;  /* 0x0000000000067941 */ /* 0x000fea0003800200 */
.L_x_25190:
[----:B------:R-:W-:Y:S01]  /*1e90*/  ISETP.GE.AND P0, PT, R27, R16, PT ;  /* 0x000000101b00720c */ /* 0x000fe20003f06270 */
[----:B------:R-:W-:Y:S01]  /*1ea0*/  BSSY.RECONVERGENT B6, `(.L_x_25260) ;  /* 0x00001de000067945 */ /* 0x000fe20003800200 */
[----:B------:R-:W-:Y:S02]  /*1eb0*/  PRMT R26, RZ, 0x7610, R26 ;  /* 0x00007610ff1a7816 */ /* 0x000fe4000000001a */
[----:B------:R-:W-:-:S09]  /*1ec0*/  PRMT R22, RZ, 0x7610, R22 ;  /* 0x00007610ff167816 */ /* 0x000fd20000000016 */
        /* <DEDUP_REMOVED lines=20> */
.L_x_25265:
[----:B------:R3:W5:Y:S01]  /*2010*/  LDG.E.U8 R26, desc[UR36][R6.64] ;  /* 0x00000024061a7981 */ /* 0x000762000c1e1100 */
[----:B------:R-:W-:Y:S05]  /*2020*/  BRA `(.L_x_25267) ;  /* 0x0000000c00607947 */ /* 0x000fea0003800000 */
.L_x_25264:
        /* <DEDUP_REMOVED lines=8> */
.L_x_25269:
[----:B------:R0:W5:Y:S01]  /*20b0*/  LDG.E.U8 R26, desc[UR36][R6.64] ;  /* 0x00000024061a7981 */ /* 0x000162000c1e1100 */
[----:B------:R-:W-:Y:S05]  /*20c0*/  BRA `(.L_x_25267) ;  /* 0x0000000c00387947 */ /* 0x000fea0003800000 */
.L_x_25268:
[----:B------:R0:W5:Y:S01]  /*20d0*/  LDG.E.U16 R26, desc[UR36][R6.64] ;  /* 0x00000024061a7981 */ /* 0x000162000c1e1500 */
[----:B------:R-:W-:Y:S05]  /*20e0*/  BRA `(.L_x_25267) ;  /* 0x0000000c00307947 */ /* 0x000fea0003800000 */
.L_x_25263:
        /* <DEDUP_REMOVED lines=10> */
.L_x_25271:
[----:B------:R-:W2:Y:S02]  /*2190*/  LDG.E.U16 R4, desc[UR36][R6.64] ;  /* 0x0000002406047981 */ /* 0x000ea4000c1e1500 */
[----:B--2---:R-:W-:-:S06]  /*21a0*/  HADD2.F32 R4, -RZ, R4.H0_H0 ;  /* 0x20000004ff047230 */ /* 0x004fcc0000004100 */
[----:B------:R-:W0:Y:S02]  /*21b0*/  F2I.S64.TRUNC R4, R4 ;  /* 0x0000000400047311 */ /* 0x000e24000020d900 */
[----:B0-----:R-:W-:Y:S01]  /*21c0*/  PRMT R26, R4, 0x7610, R26 ;  /* 0x00007610041a7816 */ /* 0x001fe2000000001a */
[----:B------:R-:W-:Y:S06]  /*21d0*/  BRA `(.L_x_25267) ;  /* 0x0000000800f47947 */ /* 0x000fec0003800000 */
.L_x_25270:
        /* <DEDUP_REMOVED lines=10> */
.L_x_25273:
[----:B------:R-:W2:Y:S02]  /*2280*/  LDG.E.U16 R6, desc[UR36][R6.64] ;  /* 0x0000002406067981 */ /* 0x000ea4000c1e1500 */
[----:B--2---:R-:W-:-:S06]  /*2290*/  HADD2.F32 R4, -RZ, R6.H0_H0 ;  /* 0x20000006ff047230 */ /* 0x004fcc0000004100 */
[----:B------:R-:W0:Y:S02]  /*22a0*/  F2I.S64.TRUNC R4, R4 ;  /* 0x0000000400047311 */ /* 0x000e24000020d900 */
[----:B0-----:R-:W-:Y:S01]  /*22b0*/  PRMT R26, R4, 0x7610, R26 ;  /* 0x00007610041a7816 */ /* 0x001fe2000000001a */
[----:B------:R-:W-:Y:S06]  /*22c0*/  BRA `(.L_x_25267) ;  /* 0x0000000800b87947 */ /* 0x000fec0003800000 */
.L_x_25272:
[----:B------:R-:W2:Y:S02]  /*22d0*/  LDG.E.64 R4, desc[UR36][R6.64] ;  /* 0x0000002406047981 */ /* 0x000ea4000c1e1b00 */
[----:B--2---:R-:W0:Y:S02]  /*22e0*/  F2I.S64.F64.TRUNC R4, R4 ;  /* 0x0000000400047311 */ /* 0x004e24000030d900 */
[----:B0-----:R-:W-:Y:S01]  /*22f0*/  PRMT R26, R4, 0x7610, R26 ;  /* 0x00007610041a7816 */ /* 0x001fe2000000001a */
[----:B------:R-:W-:Y:S06]  /*2300*/  BRA `(.L_x_25267) ;  /* 0x0000000800a87947 */ /* 0x000fec0003800000 */
.L_x_25262:
        /* <DEDUP_REMOVED lines=12> */
.L_x_25276:
[----:B------:R-:W2:Y:S02]  /*23d0*/  LDG.E.64 R6, desc[UR36][R6.64] ;  /* 0x0000002406067981 */ /* 0x000ea4000c1e1b00 */
[----:B--2---:R-:W0:Y:S02]  /*23e0*/  F2I.S64.F64.TRUNC R4, R6 ;  /* 0x0000000600047311 */ /* 0x004e24000030d900 */
[----:B0-----:R-:W-:Y:S01]  /*23f0*/  PRMT R26, R4, 0x7610, R26 ;  /* 0x00007610041a7816 */ /* 0x001fe2000000001a */
[----:B------:R-:W-:Y:S06]  /*2400*/  BRA `(.L_x_25267) ;  /* 0x0000000800687947 */ /* 0x000fec0003800000 */
.L_x_25275:
        /* <DEDUP_REMOVED lines=27> */
.L_x_25278:
        /* <DEDUP_REMOVED lines=12> */
[----:B------:R-:W0:Y:S02]  /*2680*/  F2I.S64.TRUNC R4, R0 ;  /* 0x0000000000047311 */ /* 0x000e24000020d900 */
[----:B0-----:R-:W-:Y:S01]  /*2690*/  PRMT R26, R4, 0x7610, R26 ;  /* 0x00007610041a7816 */ /* 0x001fe2000000001a */
[----:B------:R-:W-:Y:S06]  /*26a0*/  BRA `(.L_x_25267) ;  /* 0x0000000400c07947 */ /* 0x000fec0003800000 */
.L_x_25277:
[----:B------:R-:W2:Y:S02]  /*26b0*/  LDG.E.U16 R4, desc[UR36][R6.64] ;  /* 0x0000002406047981 */ /* 0x000ea4000c1e1500 */
[----:B--2---:R-:W-:-:S06]  /*26c0*/  IMAD.U32 R4, R4, 0x10000, RZ ;  /* 0x0001000004047824 */ /* 0x004fcc00078e00ff */
[----:B------:R-:W0:Y:S02]  /*26d0*/  F2I.S64.TRUNC R4, R4 ;  /* 0x0000000400047311 */ /* 0x000e24000020d900 */
[----:B0-----:R-:W-:Y:S01]  /*26e0*/  PRMT R26, R4, 0x7610, R26 ;  /* 0x00007610041a7816 */ /* 0x001fe2000000001a */
[----:B------:R-:W-:Y:S06]  /*26f0*/  BRA `(.L_x_25267) ;  /* 0x0000000400ac7947 */ /* 0x000fec0003800000 */
.L_x_25274:
        /* <DEDUP_REMOVED lines=10> */
.L_x_25281:
        /* <DEDUP_REMOVED lines=21> */
.L_x_25285:
[----:B------:R-:W-:Y:S05]  /*28f0*/  BSYNC.RECONVERGENT B1 ;  /* 0x0000000000017941 */ /* 0x000fea0003800200 */
.L_x_25284:
[----:B------:R-:W-:Y:S01]  /*2900*/  IMAD.SHL.U32 R0, R0, 0x100000, RZ ;  /* 0x0010000000007824 */ /* 0x000fe200078e00ff */
[----:B------:R-:W-:-:S04]  /*2910*/  LEA R3, R3, 0x3b800000, 0x17 ;  /* 0x3b80000003037811 */ /* 0x000fc800078eb8ff */
[----:B------:R-:W-:-:S07]  /*2920*/  LOP3.LUT R4, R3, R0, R7, 0xfe, !PT ;  /* 0x0000000003047212 */ /* 0x000fce00078efe07 */
.L_x_25283:
[----:B------:R-:W-:Y:S05]  /*2930*/  BSYNC.RECONVERGENT B0 ;  /* 0x0000000000007941 */ /* 0x000fea0003800200 */
.L_x_25282:
[----:B------:R-:W0:Y:S02]  /*2940*/  F2I.S64.TRUNC R4, R4 ;  /* 0x0000000400047311 */ /* 0x000e24000020d900 */
[----:B0-----:R-:W-:Y:S01]  /*2950*/  PRMT R26, R4, 0x7610, R26 ;  /* 0x00007610041a7816 */ /* 0x001fe2000000001a */
[----:B------:R-:W-:Y:S06]  /*2960*/  BRA `(.L_x_25267) ;  /* 0x0000000400107947 */ /* 0x000fec0003800000 */
.L_x_25280:
        /* <DEDUP_REMOVED lines=21> */
.L_x_25289:
[----:B------:R-:W-:Y:S05]  /*2ac0*/  BSYNC.RECONVERGENT B1 ;  /* 0x0000000000017941 */ /* 0x000fea0003800200 */
.L_x_25288:
[----:B------:R-:W-:Y:S01]  /*2ad0*/  IMAD.SHL.U32 R0, R0, 0x200000, RZ ;  /* 0x0020000000007824 */ /* 0x000fe200078e00ff */
[----:B------:R-:W-:-:S04]  /*2ae0*/  LEA R3, R3, 0x37800000, 0x17 ;  /* 0x3780000003037811 */ /* 0x000fc800078eb8ff */
[----:B------:R-:W-:-:S07]  /*2af0*/  LOP3.LUT R4, R3, R0, R7, 0xfe, !PT ;  /* 0x0000000003047212 */ /* 0x000fce00078efe07 */
.L_x_25287:
[----:B------:R-:W-:Y:S05]  /*2b00*/  BSYNC.RECONVERGENT B0 ;  /* 0x0000000000007941 */ /* 0x000fea0003800200 */
.L_x_25286:
[----:B------:R-:W0:Y:S02]  /*2b10*/  F2I.S64.TRUNC R4, R4 ;  /* 0x0000000400047311 */ /* 0x000e24000020d900 */
[----:B0-----:R-:W-:Y:S01]  /*2b20*/  PRMT R26, R4, 0x7610, R26 ;  /* 0x00007610041a7816 */ /* 0x001fe2000000001a */
[----:B------:R-:W-:Y:S06]  /*2b30*/  BRA `(.L_x_25267) ;  /* 0x00000000009c7947 */ /* 0x000fec0003800000 */
.L_x_25279:
        /* <DEDUP_REMOVED lines=14> */
.L_x_25293:
[----:B------:R-:W-:Y:S05]  /*2c20*/  BSYNC.RECONVERGENT B0 ;  /* 0x0000000000007941 */ /* 0x000fea0003800200 */
.L_x_25292:
[----:B------:R-:W0:Y:S02]  /*2c30*/  F2I.S64.TRUNC R4, R4 ;  /* 0x0000000400047311 */ /* 0x000e24000020d900 */
[----:B0-----:R-:W-:Y:S01]  /*2c40*/  PRMT R26, R4, 0x7610, R26 ;  /* 0x00007610041a7816 */ /* 0x001fe2000000001a */
[----:B------:R-:W-:Y:S06]  /*2c50*/  BRA `(.L_x_25267) ;  /* 0x0000000000547947 */ /* 0x000fec0003800000 */
.L_x_25266:
        /* <DEDUP_REMOVED lines=16> */
.L_x_25294:
[----:B------:R-:W-:Y:S01]  /*2d60*/  PRMT R26, RZ, 0x7610, R26 ;  /* 0x00007610ff1a7816 */ /* 0x000fe2000000001a */
[----:B------:R-:W-:Y:S06]  /*2d70*/  BRA `(.L_x_25267) ;  /* 0x00000000000c7947 */ /* 0x000fec0003800000 */
.L_x_25291:
[----:B------:R0:W5:Y:S01]  /*2d80*/  LDG.E.U8 R26, desc[UR36][R6.64] ;  /* 0x00000024061a7981 */ /* 0x000162000c1e1100 */
[----:B------:R-:W-:Y:S05]  /*2d90*/  BRA `(.L_x_25267) ;  /* 0x0000000000047947 */ /* 0x000fea0003800000 */
.L_x_25290:
[----:B------:R1:W5:Y:S02]  /*2da0*/  LDG.E.U8 R26, desc[UR36][R6.64] ;  /* 0x00000024061a7981 */ /* 0x000364000c1e1100 */
.L_x_25267:
        /* <DEDUP_REMOVED lines=18> */
.L_x_25298:
[----:B------:R4:W5:Y:S01]  /*2ed0*/  LDG.E.U8 R22, desc[UR36][R6.64] ;  /* 0x0000002406167981 */ /* 0x000962000c1e1100 */
[----:B------:R-:W-:Y:S05]  /*2ee0*/  BRA `(.L_x_25300) ;  /* 0x0000000c00607947 */ /* 0x000fea0003800000 */
.L_x_25297:
        /* <DEDUP_REMOVED lines=8> */
.L_x_25302:
[----:B------:R0:W5:Y:S01]  /*2f70*/  LDG.E.U8 R22, desc[UR36][R6.64] ;  /* 0x0000002406167981 */ /* 0x000162000c1e1100 */
[----:B------:R-:W-:Y:S05]  /*2f80*/  BRA `(.L_x_25300) ;  /* 0x0000000c00387947 */ /* 0x000fea0003800000 */
.L_x_25301:
[----:B------:R0:W5:Y:S01]  /*2f90*/  LDG.E.U16 R22, desc[UR36][R6.64] ;  /* 0x0000002406167981 */ /* 0x000162000c1e1500 */
[----:B------:R-:W-:Y:S05]  /*2fa0*/  BRA `(.L_x_25300) ;  /* 0x0000000c00307947 */ /* 0x000fea0003800000 */
.L_x_25296:
        /* <DEDUP_REMOVED lines=10> */
.L_x_25304:
[----:B------:R-:W2:Y:S02]  /*3050*/  LDG.E.U16 R4, desc[UR36][R6.64] ;  /* 0x0000002406047981 */ /* 0x000ea4000c1e1500 */
[----:B--2---:R-:W-:-:S06]  /*3060*/  HADD2.F32 R4, -RZ, R4.H0_H0 ;  /* 0x20000004ff047230 */ /* 0x004fcc0000004100 */
[----:B------:R-:W0:Y:S02]  /*3070*/  F2I.S64.TRUNC R4, R4 ;  /* 0x0000000400047311 */ /* 0x000e24000020d900 */
[----:B0-----:R-:W-:Y:S01]  /*3080*/  PRMT R22, R4, 0x7610, R22 ;  /* 0x0000761004167816 */ /* 0x001fe20000000016 */
[----:B------:R-:W-:Y:S06]  /*3090*/  BRA `(.L_x_25300) ;  /* 0x0000000800f47947 */ /* 0x000fec0003800000 */
.L_x_25303:
        /* <DEDUP_REMOVED lines=10> */
.L_x_25306:
[----:B------:R-:W2:Y:S02]  /*3140*/  LDG.E.U16 R6, desc[UR36][R6.64] ;  /* 0x0000002406067981 */ /* 0x000ea4000c1e1500 */
[----:B--2---:R-:W-:-:S06]  /*3150*/  HADD2.F32 R4, -RZ, R6.H0_H0 ;  /* 0x20000006ff047230 */ /* 0x004fcc0000004100 */
[----:B------:R-:W0:Y:S02]  /*3160*/  F2I.S64.TRUNC R4, R4 ;  /* 0x0000000400047311 */ /* 0x000e24000020d900 */
[----:B0-----:R-:W-:Y:S01]  /*3170*/  PRMT R22, R4, 0x7610, R22 ;  /* 0x0000761004167816 */ /* 0x001fe20000000016 */
[----:B------:R-:W-:Y:S06]  /*3180*/  BRA `(.L_x_25300) ;  /* 0x0000000800b87947 */ /* 0x000fec0003800000 */
.L_x_25305:
[----:B------:R-:W2:Y:S02]  /*3190*/  LDG.E.64 R4, desc[UR36][R6.64] ;  /* 0x0000002406047981 */ /* 0x000ea4000c1e1b00 */
[----:B--2---:R-:W0:Y:S02]  /*31a0*/  F2I.S64.F64.TRUNC R4, R4 ;  /* 0x0000000400047311 */ /* 0x004e24000030d900 */
[----:B0-----:R-:W-:Y:S01]  /*31b0*/  PRMT R22, R4, 0x7610, R22 ;  /* 0x0000761004167816 */ /* 0x001fe20000000016 */
[----:B------:R-:W-:Y:S06]  /*31c0*/  BRA `(.L_x_25300) ;  /* 0x0000000800a87947 */ /* 0x000fec0003800000 */
.L_x_25295:
        /* <DEDUP_REMOVED lines=12> */
.L_x_25309:
[----:B------:R-:W2:Y:S02]  /*3290*/  LDG.E.64 R6, desc[UR36][R6.64] ;  /* 0x0000002406067981 */ /* 0x000ea4000c1e1b00 */
[----:B--2---:R-:W0:Y:S02]  /*32a0*/  F2I.S64.F64.TRUNC R4, R6 ;  /* 0x0000000600047311 */ /* 0x004e24000030d900 */
[----:B0-----:R-:W-:Y:S01]  /*32b0*/  PRMT R22, R4, 0x7610, R22 ;  /* 0x0000761004167816 */ /* 0x001fe20000000016 */
[----:B------:R-:W-:Y:S06]  /*32c0*/  BRA `(.L_x_25300) ;  /* 0x0000000800687947 */ /* 0x000fec0003800000 */
.L_x_25308:
        /* <DEDUP_REMOVED lines=27> */
.L_x_25311:
        /* <DEDUP_REMOVED lines=15> */
.L_x_25310:
[----:B------:R-:W2:Y:S02]  /*3570*/  LDG.E.U16 R4, desc[UR36][R6.64] ;  /* 0x0000002406047981 */ /* 0x000ea4000c1e1500 */
[----:B--2---:R-:W-:-:S06]  /*3580*/  IMAD.U32 R4, R4, 0x10000, RZ ;  /* 0x0001000004047824 */ /* 0x004fcc00078e00ff */
[----:B------:R-:W0:Y:S02]  /*3590*/  F2I.S64.TRUNC R4, R4 ;  /* 0x0000000400047311 */ /* 0x000e24000020d900 */
[----:B0-----:R-:W-:Y:S01]  /*35a0*/  PRMT R22, R4, 0x7610, R22 ;  /* 0x0000761004167816 */ /* 0x001fe20000000016 */
[----:B------:R-:W-:Y:S06]  /*35b0*/  BRA `(.L_x_25300) ;  /* 0x0000000400ac7947 */ /* 0x000fec0003800000 */
.L_x_25307:
        /* <DEDUP_REMOVED lines=10> */
.L_x_25314:
        /* <DEDUP_REMOVED lines=21> */
.L_x_25318:
[----:B------:R-:W-:Y:S05]  /*37b0*/  BSYNC.RECONVERGENT B1 ;  /* 0x0000000000017941 */ /* 0x000fea0003800200 */
.L_x_25317:
[----:B------:R-:W-:Y:S01]  /*37c0*/  IMAD.SHL.U32 R0, R0, 0x100000, RZ ;  /* 0x0010000000007824 */ /* 0x000fe200078e00ff */
[----:B------:R-:W-:-:S04]  /*37d0*/  LEA R3, R3, 0x3b800000, 0x17 ;  /* 0x3b80000003037811 */ /* 0x000fc800078eb8ff */
[----:B------:R-:W-:-:S07]  /*37e0*/  LOP3.LUT R4, R3, R0, R7, 0xfe, !PT ;  /* 0x0000000003047212 */ /* 0x000fce00078efe07 */
.L_x_25316:
[----:B------:R-:W-:Y:S05]  /*37f0*/  BSYNC.RECONVERGENT B0 ;  /* 0x0000000000007941 */ /* 0x000fea0003800200 */
.L_x_25315:
[----:B------:R-:W0:Y:S02]  /*3800*/  F2I.S64.TRUNC R4, R4 ;  /* 0x0000000400047311 */ /* 0x000e24000020d900 */
[----:B0-----:R-:W-:Y:S01]  /*3810*/  PRMT R22, R4, 0x7610, R22 ;  /* 0x0000761004167816 */ /* 0x001fe20000000016 */
[----:B------:R-:W-:Y:S06]  /*3820*/  BRA `(.L_x_25300) ;  /* 0x0000000400107947 */ /* 0x000fec0003800000 */
.L_x_25313:
        /* <DEDUP_REMOVED lines=21> */
.L_x_25322:
[----:B------:R-:W-:Y:S05]  /*3980*/  BSYNC.RECONVERGENT B1 ;  /* 0x0000000000017941 */ /* 0x000fea0003800200 */
.L_x_25321:
[----:B------:R-:W-:Y:S01]  /*3990*/  IMAD.SHL.U32 R0, R0, 0x200000, RZ ;  /* 0x0020000000007824 */ /* 0x000fe200078e00ff */
[----:B------:R-:W-:-:S04]  /*39a0*/  LEA R3, R3, 0x37800000, 0x17 ;  /* 0x3780000003037811 */ /* 0x000fc800078eb8ff */
[----:B------:R-:W-:-:S07]  /*39b0*/  LOP3.LUT R4, R3, R0, R7, 0xfe, !PT ;  /* 0x0000000003047212 */ /* 0x000fce00078efe07 */
.L_x_25320:
[----:B------:R-:W-:Y:S05]  /*39c0*/  BSYNC.RECONVERGENT B0 ;  /* 0x0000000000007941 */ /* 0x000fea0003800200 */
.L_x_25319:
[----:B------:R-:W0:Y:S02]  /*39d0*/  F2I.S64.TRUNC R4, R4 ;  /* 0x0000000400047311 */ /* 0x000e24000020d900 */
[----:B0-----:R-:W-:Y:S01]  /*39e0*/  PRMT R22, R4, 0x7610, R22 ;  /* 0x0000761004167816 */ /* 0x001fe20000000016 */
[----:B------:R-:W-:Y:S06]  /*39f0*/  BRA `(.L_x_25300) ;  /* 0x00000000009c7947 */ /* 0x000fec0003800000 */
.L_x_25312:
        /* <DEDUP_REMOVED lines=14> */
.L_x_25326:
[----:B------:R-:W-:Y:S05]  /*3ae0*/  BSYNC.RECONVERGENT B0 ;  /* 0x0000000000007941 */ /* 0x000fea0003800200 */
.L_x_25325:
[----:B------:R-:W0:Y:S02]  /*3af0*/  F2I.S64.TRUNC R4, R4 ;  /* 0x0000000400047311 */ /* 0x000e24000020d900 */
[----:B0-----:R-:W-:Y:S01]  /*3b00*/  PRMT R22, R4, 0x7610, R22 ;  /* 0x0000761004167816 */ /* 0x001fe20000000016 */
[----:B------:R-:W-:Y:S06]  /*3b10*/  BRA `(.L_x_25300) ;  /* 0x0000000000547947 */ /* 0x000fec0003800000 */
.L_x_25299:
        /* <DEDUP_REMOVED lines=16> */
.L_x_25327:
[----:B------:R-:W-:Y:S01]  /*3c20*/  PRMT R22, RZ, 0x7610, R22 ;  /* 0x00007610ff167816 */ /* 0x000fe20000000016 */
[----:B------:R-:W-:Y:S06]  /*3c30*/  BRA `(.L_x_25300) ;  /* 0x00000000000c7947 */ /* 0x000fec0003800000 */
.L_x_25324:
[----:B------:R1:W5:Y:S01]  /*3c40*/  LDG.E.U8 R22, desc[UR36][R6.64] ;  /* 0x0000002406167981 */ /* 0x000362000c1e1100 */
[----:B------:R-:W-:Y:S05]  /*3c50*/  BRA `(.L_x_25300) ;  /* 0x0000000000047947 */ /* 0x000fea0003800000 */
.L_x_25323:
[----:B------:R2:W5:Y:S02]  /*3c60*/  LDG.E.U8 R22, desc[UR36][R6.64] ;  /* 0x0000002406167981 */ /* 0x000564000c1e1100 */
.L_x_25300:
[----:B------:R-:W-:-:S07]  /*3c70*/  VIADD R27, R27, 0x80 ;  /* 0x000000801b1b7836 */ /* 0x000fce0000000000 */
.L_x_25261:
[----:B------:R-:W-:Y:S05]  /*3c80*/  BSYNC.RECONVERGENT B6 ;  /* 0x0000000000067941 */ /* 0x000fea0003800200 */
.L_x_25260:
        /* <DEDUP_REMOVED lines=24> */
.L_x_25333:
[----:B------:R3:W5:Y:S01]  /*3e10*/  LDG.E.U8 R17, desc[UR36][R6.64] ;  /* 0x0000002406117981 */ /* 0x000762000c1e1100 */
[----:B------:R-:W-:Y:S05]  /*3e20*/  BRA `(.L_x_25335) ;  /* 0x0000000c00607947 */ /* 0x000fea0003800000 */
.L_x_25332:
        /* <DEDUP_REMOVED lines=8> */
.L_x_25337:
[----:B------:R0:W5:Y:S01]  /*3eb0*/  LDG.E.U8 R17, desc[UR36][R6.64] ;  /* 0x0000002406117981 */ /* 0x000162000c1e1100 */
[----:B------:R-:W-:Y:S05]  /*3ec0*/  BRA `(.L_x_25335) ;  /* 0x0000000c00387947 */ /* 0x000fea0003800000 */
.L_x_25336:
[----:B------:R0:W5:Y:S01]  /*3ed0*/  LDG.E.U16 R17, desc[UR36][R6.64] ;  /* 0x0000002406117981 */ /* 0x000162000c1e1500 */
[----:B------:R-:W-:Y:S05]  /*3ee0*/  BRA `(.L_x_25335) ;  /* 0x0000000c00307947 */ /* 0x000fea0003800000 */
.L_x_25331:
        /* <DEDUP_REMOVED lines=10> */
.L_x_25339:
[----:B------:R-:W2:Y:S02]  /*3f90*/  LDG.E.U16 R4, desc[UR36][R6.64] ;  /* 0x0000002406047981 */ /* 0x000ea4000c1e1500 */
[----:B--2---:R-:W-:-:S06]  /*3fa0*/  HADD2.F32 R4, -RZ, R4.H0_H0 ;  /* 0x20000004ff047230 */ /* 0x004fcc0000004100 */
[----:B------:R-:W0:Y:S02]  /*3fb0*/  F2I.S64.TRUNC R4, R4 ;  /* 0x0000000400047311 */ /* 0x000e24000020d900 */
[----:B0-----:R-:W-:Y:S01]  /*3fc0*/  PRMT R17, R4, 0x7610, R17 ;  /* 0x0000761004117816 */ /* 0x001fe20000000011 */
[----:B------:R-:W-:Y:S06]  /*3fd0*/  BRA `(.L_x_25335) ;  /* 0x0000000800f47947 */ /* 0x000fec0003800000 */
.L_x_25338:
        /* <DEDUP_REMOVED lines=10> */
.L_x_25341:
[----:B------:R-:W2:Y:S02]  /*4080*/  LDG.E.U16 R6, desc[UR36][R6.64] ;  /* 0x0000002406067981 */ /* 0x000ea4000c1e1500 */
[----:B--2---:R-:W-:-:S06]  /*4090*/  HADD2.F32 R4, -RZ, R6.H0_H0 ;  /* 0x20000006ff047230 */ /* 0x004fcc0000004100 */
[----:B------:R-:W0:Y:S02]  /*40a0*/  F2I.S64.TRUNC R4, R4 ;  /* 0x0000000400047311 */ /* 0x000e24000020d900 */
[----:B0-----:R-:W-:Y:S01]  /*40b0*/  PRMT R17, R4, 0x7610, R17 ;  /* 0x0000761004117816 */ /* 0x001fe20000000011 */
[----:B------:R-:W-:Y:S06]  /*40c0*/  BRA `(.L_x_25335) ;  /* 0x0000000800b87947 */ /* 0x000fec0003800000 */
.L_x_25340:
[----:B------:R-:W2:Y:S02]  /*40d0*/  LDG.E.64 R4, desc[UR36][R6.64] ;  /* 0x0000002406047981 */ /* 0x000ea4000c1e1b00 */
[----:B--2---:R-:W0:Y:S02]  /*40e0*/  F2I.S64.F64.TRUNC R4, R4 ;  /* 0x0000000400047311 */ /* 0x004e24000030d900 */
[----:B0-----:R-:W-:Y:S01]  /*40f0*/  PRMT R17, R4, 0x7610, R17 ;  /* 0x0000761004117816 */ /* 0x001fe20000000011 */
[----:B------:R-:W-:Y:S06]  /*4100*/  BRA `(.L_x_25335) ;  /* 0x0000000800a87947 */ /* 0x000fec0003800000 */
.L_x_25330:
        /* <DEDUP_REMOVED lines=12> */
.L_x_25344:
[----:B------:R-:W2:Y:S02]  /*41d0*/  LDG.E.64 R6, desc[UR36][R6.64] ;  /* 0x0000002406067981 */ /* 0x000ea4000c1e1b00 */
[----:B--2---:R-:W0:Y:S02]  /*41e0*/  F2I.S64.F64.TRUNC R4, R6 ;  /* 0x0000000600047311 */ /* 0x004e24000030d900 */
[----:B0-----:R-:W-:Y:S01]  /*41f0*/  PRMT R17, R4, 0x7610, R17 ;  /* 0x0000761004117816 */ /* 0x001fe20000000011 */
[----:B------:R-:W-:Y:S06]  /*4200*/  BRA `(.L_x_25335) ;  /* 0x0000000800687947 */ /* 0x000fec0003800000 */
.L_x_25343:
        /* <DEDUP_REMOVED lines=27> */
.L_x_25346:
        /* <DEDUP_REMOVED lines=15> */
.L_x_25345:
[----:B------:R-:W2:Y:S02]  /*44b0*/  LDG.E.U16 R4, desc[UR36][R6.64] ;  /* 0x0000002406047981 */ /* 0x000ea4000c1e1500 */
[----:B--2---:R-:W-:-:S06]  /*44c0*/  IMAD.U32 R4, R4, 0x10000, RZ ;  /* 0x0001000004047824 */ /* 0x004fcc00078e00ff */
[----:B------:R-:W0:Y:S02]  /*44d0*/  F2I.S64.TRUNC R4, R4 ;  /* 0x0000000400047311 */ /* 0x000e24000020d900 */
[----:B0-----:R-:W-:Y:S01]  /*44e0*/  PRMT R17, R4, 0x7610, R17 ;  /* 0x0000761004117816 */ /* 0x001fe20000000011 */
[----:B------:R-:W-:Y:S06]  /*44f0*/  BRA `(.L_x_25335) ;  /* 0x0000000400ac7947 */ /* 0x000fec0003800000 */
.L_x_25342:
        /* <DEDUP_REMOVED lines=10> */
.L_x_25349:
        /* <DEDUP_REMOVED lines=21> */
.L_x_25353:
[----:B------:R-:W-:Y:S05]  /*46f0*/  BSYNC.RECONVERGENT B1 ;  /* 0x0000000000017941 */ /* 0x000fea0003800200 */
.L_x_25352:
[----:B------:R-:W-:Y:S01]  /*4700*/  IMAD.SHL.U32 R0, R0, 0x100000, RZ ;  /* 0x0010000000007824 */ /* 0x000fe200078e00ff */
[----:B------:R-:W-:-:S04]  /*4710*/  LEA R3, R3, 0x3b800000, 0x17 ;  /* 0x3b80000003037811 */ /* 0x000fc800078eb8ff */
[----:B------:R-:W-:-:S07]  /*4720*/  LOP3.LUT R4, R3, R0, R7, 0xfe, !PT ;  /* 0x0000000003047212 */ /* 0x000fce00078efe07 */
.L_x_25351:
[----:B------:R-:W-:Y:S05]  /*4730*/  BSYNC.RECONVERGENT B0 ;  /* 0x0000000000007941 */ /* 0x000fea0003800200 */
.L_x_25350:
[----:B------:R-:W0:Y:S02]  /*4740*/  F2I.S64.TRUNC R4, R4 ;  /* 0x0000000400047311 */ /* 0x000e24000020d900 */
[----:B0-----:R-:W-:Y:S01]  /*4750*/  PRMT R17, R4, 0x7610, R17 ;  /* 0x0000761004117816 */ /* 0x001fe20000000011 */
[----:B------:R-:W-:Y:S06]  /*4760*/  BRA `(.L_x_25335) ;  /* 0x0000000400107947 */ /* 0x000fec0003800000 */
.L_x_25348:
        /* <DEDUP_REMOVED lines=21> */
.L_x_25357:
[----:B------:R-:W-:Y:S05]  /*48c0*/  BSYNC.RECONVERGENT B1 ;  /* 0x0000000000017941 */ /* 0x000fea0003800200 */
.L_x_25356:
[----:B------:R-:W-:Y:S01]  /*48d0*/  IMAD.SHL.U32 R0, R0, 0x200000, RZ ;  /* 0x0020000000007824 */ /* 0x000fe200078e00ff */
[----:B------:R-:W-:-:S04]  /*48e0*/  LEA R3, R3, 0x37800000, 0x17 ;  /* 0x3780000003037811 */ /* 0x000fc800078eb8ff */
[----:B------:R-:W-:-:S07]  /*48f0*/  LOP3.LUT R4, R3, R0, R7, 0xfe, !PT ;  /* 0x0000000003047212 */ /* 0x000fce00078efe07 */
.L_x_25355:
[----:B------:R-:W-:Y:S05]  /*4900*/  BSYNC.RECONVERGENT B0 ;  /* 0x0000000000007941 */ /* 0x000fea0003800200 */
.L_x_25354:
[----:B------:R-:W0:Y:S02]  /*4910*/  F2I.S64.TRUNC R4, R4 ;  /* 0x0000000400047311 */ /* 0x000e24000020d900 */
[----:B0-----:R-:W-:Y:S01]  /*4920*/  PRMT R17, R4, 0x7610, R17 ;  /* 0x0000761004117816 */ /* 0x001fe20000000011 */
[----:B------:R-:W-:Y:S06]  /*4930*/  BRA `(.L_x_25335) ;  /* 0x00000000009c7947 */ /* 0x000fec0003800000 */
.L_x_25347:
        /* <DEDUP_REMOVED lines=14> */
.L_x_25361:
[----:B------:R-:W-:Y:S05]  /*4a20*/  BSYNC.RECONVERGENT B0 ;  /* 0x0000000000007941 */ /* 0x000fea0003800200 */
.L_x_25360:
[----:B------:R-:W0:Y:S02]  /*4a30*/  F2I.S64.TRUNC R4, R4 ;  /* 0x0000000400047311 */ /* 0x000e24000020d900 */
[----:B0-----:R-:W-:Y:S01]  /*4a40*/  PRMT R17, R4, 0x7610, R17 ;  /* 0x0000761004117816 */ /* 0x001fe20000000011 */
[----:B------:R-:W-:Y:S06]  /*4a50*/  BRA `(.L_x_25335) ;  /* 0x0000000000547947 */ /* 0x000fec0003800000 */
.L_x_25334:
        /* <DEDUP_REMOVED lines=16> */
.L_x_25362:
[----:B------:R-:W-:Y:S01]  /*4b60*/  PRMT R17, RZ, 0x7610, R17 ;  /* 0x00007610ff117816 */ /* 0x000fe20000000011 */
[----:B------:R-:W-:Y:S06]  /*4b70*/  BRA `(.L_x_25335) ;  /* 0x00000000000c7947 */ /* 0x000fec0003800000 */
.L_x_25359:
[----:B------:R1:W5:Y:S01]  /*4b80*/  LDG.E.U8 R17, desc[UR36][R6.64] ;  /* 0x0000002406117981 */ /* 0x000362000c1e1100 */
[----:B------:R-:W-:Y:S05]  /*4b90*/  BRA `(.L_x_25335) ;  /* 0x0000000000047947 */ /* 0x000fea0003800000 */
.L_x_25358:
[----:B------:R2:W5:Y:S02]  /*4ba0*/  LDG.E.U8 R17, desc[UR36][R6.64] ;  /* 0x0000002406117981 */ /* 0x000564000c1e1100 */
.L_x_25335:
        /* <DEDUP_REMOVED lines=18> */
.L_x_25366:
[----:B------:R0:W5:Y:S01]  /*4cd0*/  LDG.E.U8 R24, desc[UR36][R6.64] ;  /* 0x0000002406187981 */ /* 0x000162000c1e1100 */
[----:B------:R-:W-:Y:S05]  /*4ce0*/  BRA `(.L_x_25368) ;  /* 0x0000000c00607947 */ /* 0x000fea0003800000 */
.L_x_25365:
        /* <DEDUP_REMOVED lines=8> */
.L_x_25370:
[----:B------:R4:W5:Y:S01]  /*4d70*/  LDG.E.U8 R24, desc[UR36][R6.64] ;  /* 0x0000002406187981 */ /* 0x000962000c1e1100 */
[----:B------:R-:W-:Y:S05]  /*4d80*/  BRA `(.L_x_25368) ;  /* 0x0000000c00387947 */ /* 0x000fea0003800000 */
.L_x_25369:
[----:B------:R3:W5:Y:S01]  /*4d90*/  LDG.E.U16 R24, desc[UR36][R6.64] ;  /* 0x0000002406187981 */ /* 0x000762000c1e1500 */
[----:B------:R-:W-:Y:S05]  /*4da0*/  BRA `(.L_x_25368) ;  /* 0x0000000c00307947 */ /* 0x000fea0003800000 */
.L_x_25364:
        /* <DEDUP_REMOVED lines=10> */
.L_x_25372:
[----:B------:R-:W2:Y:S02]  /*4e50*/  LDG.E.U16 R4, desc[UR36][R6.64] ;  /* 0x0000002406047981 */ /* 0x000ea4000c1e1500 */
[----:B--2---:R-:W-:-:S06]  /*4e60*/  HADD2.F32 R4, -RZ, R4.H0_H0 ;  /* 0x20000004ff047230 */ /* 0x004fcc0000004100 */
[----:B------:R-:W0:Y:S02]  /*4e70*/  F2I.S64.TRUNC R4, R4 ;  /* 0x0000000400047311 */ /* 0x000e24000020d900 */
[----:B0-----:R-:W-:Y:S01]  /*4e80*/  PRMT R24, R4, 0x7610, R24 ;  /* 0x0000761004187816 */ /* 0x001fe20000000018 */
[----:B------:R-:W-:Y:S06]  /*4e90*/  BRA `(.L_x_25368) ;  /* 0x0000000800f47947 */ /* 0x000fec0003800000 */
.L_x_25371:
        /* <DEDUP_REMOVED lines=10> */
.L_x_25374:
[----:B------:R-:W2:Y:S02]  /*4f40*/  LDG.E.U16 R6, desc[UR36][R6.64] ;  /* 0x0000002406067981 */ /* 0x000ea4000c1e1500 */
[----:B--2---:R-:W-:-:S06]  /*4f50*/  HADD2.F32 R4, -RZ, R6.H0_H0 ;  /* 0x20000006ff047230 */ /* 0x004fcc0000004100 */
[----:B------:R-:W0:Y:S02]  /*4f60*/  F2I.S64.TRUNC R4, R4 ;  /* 0x0000000400047311 */ /* 0x000e24000020d900 */
[----:B0-----:R-:W-:Y:S01]  /*4f70*/  PRMT R24, R4, 0x7610, R24 ;  /* 0x0000761004187816 */ /* 0x001fe20000000018 */
[----:B------:R-:W-:Y:S06]  /*4f80*/  BRA `(.L_x_25368) ;  /* 0x0000000800b87947 */ /* 0x000fec0003800000 */
.L_x_25373:
[----:B------:R-:W2:Y:S02]  /*4f90*/  LDG.E.64 R4, desc[UR36][R6.64] ;  /* 0x0000002406047981 */ /* 0x000ea4000c1e1b00 */
[----:B--2---:R-:W0:Y:S02]  /*4fa0*/  F2I.S64.F64.TRUNC R4, R4 ;  /* 0x0000000400047311 */ /* 0x004e24000030d900 */
[----:B0-----:R-:W-:Y:S01]  /*4fb0*/  PRMT R24, R4, 0x7610, R24 ;  /* 0x0000761004187816 */ /* 0x001fe20000000018 */
[----:B------:R-:W-:Y:S06]  /*4fc0*/  BRA `(.L_x_25368) ;  /* 0x0000000800a87947 */ /* 0x000fec0003800000 */
.L_x_25363:
        /* <DEDUP_REMOVED lines=12> */
.L_x_25377:
[----:B------:R-:W2:Y:S02]  /*5090*/  LDG.E.64 R6, desc[UR36][R6.64] ;  /* 0x0000002406067981 */ /* 0x000ea4000c1e1b00 */
[----:B--2---:R-:W0:Y:S02]  /*50a0*/  F2I.S64.F64.TRUNC R4, R6 ;  /* 0x0000000600047311 */ /* 0x004e24000030d900 */
[----:B0-----:R-:W-:Y:S01]  /*50b0*/  PRMT R24, R4, 0x7610, R24 ;  /* 0x0000761004187816 */ /* 0x001fe20000000018 */
[----:B------:R-:W-:Y:S06]  /*50c0*/  BRA `(.L_x_25368) ;  /* 0x0000000800687947 */ /* 0x000fec0003800000 */
.L_x_25376:
        /* <DEDUP_REMOVED lines=27> */
.L_x_25379:
        /* <DEDUP_REMOVED lines=15> */
.L_x_25378:
[----:B------:R-:W2:Y:S02]  /*5370*/  LDG.E.U16 R4, desc[UR36][R6.64] ;  /* 0x0000002406047981 */ /* 0x000ea4000c1e1500 */
[----:B--2---:R-:W-:-:S06]  /*5380*/  IMAD.U32 R4, R4, 0x10000, RZ ;  /* 0x0001000004047824 */ /* 0x004fcc00078e00ff */
[----:B------:R-:W0:Y:S02]  /*5390*/  F2I.S64.TRUNC R4, R4 ;  /* 0x0000000400047311 */ /* 0x000e24000020d900 */
[----:B0-----:R-:W-:Y:S01]  /*53a0*/  PRMT R24, R4, 0x7610, R24 ;  /* 0x0000761004187816 */ /* 0x001fe20000000018 */
[----:B------:R-:W-:Y:S06]  /*53b0*/  BRA `(.L_x_25368) ;  /* 0x0000000400ac7947 */ /* 0x000fec0003800000 */
.L_x_25375:
        /* <DEDUP_REMOVED lines=10> */
.L_x_25382:
        /* <DEDUP_REMOVED lines=21> */
.L_x_25386:
[----:B------:R-:W-:Y:S05]  /*55b0*/  BSYNC.RECONVERGENT B1 ;  /* 0x0000000000017941 */ /* 0x000fea0003800200 */
.L_x_25385:
[----:B------:R-:W-:Y:S01]  /*55c0*/  IMAD.SHL.U32 R0, R0, 0x100000, RZ ;  /* 0x0010000000007824 */ /* 0x000fe200078e00ff */
[----:B------:R-:W-:-:S04]  /*55d0*/  LEA R3, R3, 0x3b800000, 0x17 ;  /* 0x3b80000003037811 */ /* 0x000fc800078eb8ff */
[----:B------:R-:W-:-:S07]  /*55e0*/  LOP3.LUT R4, R3, R0, R7, 0xfe, !PT ;  /* 0x0000000003047212 */ /* 0x000fce00078efe07 */
.L_x_25384:
[----:B------:R-:W-:Y:S05]  /*55f0*/  BSYNC.RECONVERGENT B0 ;  /* 0x0000000000007941 */ /* 0x000fea0003800200 */
.L_x_25383:
[----:B------:R-:W0:Y:S02]  /*5600*/  F2I.S64.TRUNC R4, R4 ;  /* 0x0000000400047311 */ /* 0x000e24000020d900 */
[----:B0-----:R-:W-:Y:S01]  /*5610*/  PRMT R24, R4, 0x7610, R24 ;  /* 0x0000761004187816 */ /* 0x001fe20000000018 */
[----:B------:R-:W-:Y:S06]  /*5620*/  BRA `(.L_x_25368) ;  /* 0x0000000400107947 */ /* 0x000fec0003800000 */
.L_x_25381:
        /* <DEDUP_REMOVED lines=21> */
.L_x_25390:
[----:B------:R-:W-:Y:S05]  /*5780*/  BSYNC.RECONVERGENT B1 ;  /* 0x0000000000017941 */ /* 0x000fea0003800200 */
.L_x_25389:
[----:B------:R-:W-:Y:S01]  /*5790*/  IMAD.SHL.U32 R0, R0, 0x200000, RZ ;  /* 0x0020000000007824 */ /* 0x000fe200078e00ff */
[----:B------:R-:W-:-:S04]  /*57a0*/  LEA R3, R3, 0x37800000, 0x17 ;  /* 0x3780000003037811 */ /* 0x000fc800078eb8ff */
[----:B------:R-:W-:-:S07]  /*57b0*/  LOP3.LUT R4, R3, R0, R7, 0xfe, !PT ;  /* 0x0000000003047212 */ /* 0x000fce00078efe07 */
.L_x_25388:
[----:B------:R-:W-:Y:S05]  /*57c0*/  BSYNC.RECONVERGENT B0 ;  /* 0x0000000000007941 */ /* 0x000fea0003800200 */
.L_x_25387:
[----:B------:R-:W0:Y:S02]  /*57d0*/  F2I.S64.TRUNC R4, R4 ;  /* 0x0000000400047311 */ /* 0x000e24000020d900 */
[----:B0-----:R-:W-:Y:S01]  /*57e0*/  PRMT R24, R4, 0x7610, R24 ;  /* 0x0000761004187816 */ /* 0x001fe20000000018 */
[----:B------:R-:W-:Y:S06]  /*57f0*/  BRA `(.L_x_25368) ;  /* 0x00000000009c7947 */ /* 0x000fec0003800000 */
.L_x_25380:
        /* <DEDUP_REMOVED lines=14> */
.L_x_25394:
[----:B------:R-:W-:Y:S05]  /*58e0*/  BSYNC.RECONVERGENT B0 ;  /* 0x0000000000007941 */ /* 0x000fea0003800200 */
.L_x_25393:
[----:B------:R-:W0:Y:S02]  /*58f0*/  F2I.S64.TRUNC R4, R4 ;  /* 0x0000000400047311 */ /* 0x000e24000020d900 */
[----:B0-----:R-:W-:Y:S01]  /*5900*/  PRMT R24, R4, 0x7610, R24 ;  /* 0x0000761004187816 */ /* 0x001fe20000000018 */
[----:B------:R-:W-:Y:S06]  /*5910*/  BRA `(.L_x_25368) ;  /* 0x0000000000547947 */ /* 0x000fec0003800000 */
.L_x_25367:
        /* <DEDUP_REMOVED lines=16> */
.L_x_25395:
[----:B------:R-:W-:Y:S01]  /*5a20*/  PRMT R24, RZ, 0x7610, R24 ;  /* 0x00007610ff187816 */ /* 0x000fe20000000018 */
[----:B------:R-:W-:Y:S06]  /*5a30*/  BRA `(.L_x_25368) ;  /* 0x00000000000c7947 */ /* 0x000fec0003800000 */
.L_x_25392:
[----:B------:R1:W5:Y:S01]  /*5a40*/  LDG.E.U8 R24, desc[UR36][R6.64] ;  /* 0x0000002406187981 */ /* 0x000362000c1e1100 */
[----:B------:R-:W-:Y:S05]  /*5a50*/  BRA `(.L_x_25368) ;  /* 0x0000000000047947 */ /* 0x000fea0003800000 */
.L_x_25391:
[----:B------:R2:W5:Y:S02]  /*5a60*/  LDG.E.U8 R24, desc[UR36][R6.64] ;  /* 0x0000002406187981 */ /* 0x000564000c1e1100 */
.L_x_25368:
[----:B------:R-:W-:-:S07]  /*5a70*/  VIADD R27, R27, 0x80 ;  /* 0x000000801b1b7836 */ /* 0x000fce0000000000 */
.L_x_25329:
[----:B------:R-:W-:Y:S05]  /*5a80*/  BSYNC.RECONVERGENT B6 ;  /* 0x0000000000067941 */ /* 0x000fea0003800200 */
.L_x_25328:
[----:B------:R-:W-:Y:S01]  /*5a90*/  ISETP.GE.AND P0, PT, R27, R16, PT ;  /* 0x000000101b00720c */ /* 0x000fe20003f06270 */
[----:B------:R-:W-:Y:S01]  /*5aa0*/  BSSY.RECONVERGENT B6, `(.L_x_25396) ;  /* 0x00001dd000067945 */ /* 0x000fe20003800200 */
[----:B------:R-:W-:Y:S02]  /*5ab0*/  PRMT R18, RZ, 0x7610, R18 ;  /* 0x00007610ff127816 */ /* 0x000fe40000000012 */
[----:B------:R-:W-:-:S09]  /*5ac0*/  PRMT R19, RZ, 0x7610, R19 ;  /* 0x00007610ff137816 */ /* 0x000fd20000000013 */
[----:B------:R-:W-:Y:S05]  /*5ad0*/  @P0 BRA `(.L_x_25397) ;  /* 0x0000001c00640947 */ /* 0x000fea0003800000 */
[----:B------:R-:W0:Y:S01]  /*5ae0*/  LDC.64 R4, c[0x0][0x390] ;  /* 0x0000e400ff047b82 */ /* 0x000e220000000a00 */
[----:B------:R-:W0:Y:S01]  /*5af0*/  LDCU UR5, c[0x0][0x3a8] ;  /* 0x00007500ff0577ac */ /* 0x000e220008000800 */
[----:B------:R-:W-:Y:S01]  /*5b00*/  IMAD R27, R2, 0x200, R27 ;  /* 0x00000200021b7824 */ /* 0x000fe200078e021b */
[----:B------:R-:W-:-:S04]  /*5b10*/  UPRMT UR4, UR38, 0x9910, URZ ;  /* 0x0000991026047896 */ /* 0x000fc800080000ff */
[----:B------:R-:W-:Y:S01]  /*5b20*/  UISETP.GT.AND UP0, UPT, UR4, 0x9, UPT ;  /* 0x000000090400788c */ /* 0x000fe2000bf04270 */
[----:B01234-:R-:W-:-:S05]  /*5b30*/  IMAD R7, R27, UR5, RZ ;  /* 0x000000051b077c24 */ /* 0x01ffca000f8e02ff */
[----:B------:R-:W-:-:S05]  /*5b40*/  IADD3 R6, P0, PT, R7, R4, RZ ;  /* 0x0000000407067210 */ /* 0x000fca0007f1e0ff */
        /* <DEDUP_REMOVED lines=12> */
.L_x_25401:
[----:B------:R0:W5:Y:S01]  /*5c10*/  LDG.E.U8 R19, desc[UR36][R6.64] ;  /* 0x0000002406137981 */ /* 0x000162000c1e1100 */
[----:B------:R-:W-:Y:S05]  /*5c20*/  BRA `(.L_x_25403) ;  /* 0x0000000c00607947 */ /* 0x000fea0003800000 */
.L_x_25400:
        /* <DEDUP_REMOVED lines=8> */
.L_x_25405:
[----:B------:R3:W5:Y:S01]  /*5cb0*/  LDG.E.U8 R19, desc[UR36][R6.64] ;  /* 0x0000002406137981 */ /* 0x000762000c1e1100 */
[----:B------:R-:W-:Y:S05]  /*5cc0*/  BRA `(.L_x_25403) ;  /* 0x0000000c00387947 */ /* 0x000fea0003800000 */
.L_x_25404:
[----:B------:R2:W5:Y:S01]  /*5cd0*/  LDG.E.U16 R19, desc[UR36][R6.64] ;  /* 0x0000002406137981 */ /* 0x000562000c1e1500 */
[----:B------:R-:W-:Y:S05]  /*5ce0*/  BRA `(.L_x_25403) ;  /* 0x0000000c00307947 */ /* 0x000fea0003800000 */
.L_x_25399:
        /* <DEDUP_REMOVED lines=10> */
.L_x_25407:
[----:B------:R-:W2:Y:S02]  /*5d90*/  LDG.E.U16 R4, desc[UR36][R6.64] ;  /* 0x0000002406047981 */ /* 0x000ea4000c1e1500 */
[----:B--2---:R-:W-:-:S06]  /*5da0*/  HADD2.F32 R4, -RZ, R4.H0_H0 ;  /* 0x20000004ff047230 */ /* 0x004fcc0000004100 */
[----:B------:R-:W0:Y:S02]  /*5db0*/  F2I.S64.TRUNC R4, R4 ;  /* 0x0000000400047311 */ /* 0x000e24000020d900 */
[----:B0-----:R-:W-:Y:S01]  /*5dc0*/  PRMT R19, R4, 0x7610, R19 ;  /* 0x0000761004137816 */ /* 0x001fe20000000013 */
[----:B------:R-:W-:Y:S06]  /*5dd0*/  BRA `(.L_x_25403) ;  /* 0x0000000800f47947 */ /* 0x000fec0003800000 */
.L_x_25406:
        /* <DEDUP_REMOVED lines=10> */
.L_x_25409:
[----:B------:R-:W2:Y:S02]  /*5e80*/  LDG.E.U16 R6, desc[UR36][R6.64] ;  /* 0x0000002406067981 */ /* 0x000ea4000c1e1500 */
[----:B--2---:R-:W-:-:S06]  /*5e90*/  HADD2.F32 R4, -RZ, R6.H0_H0 ;  /* 0x20000006ff047230 */ /* 0x004fcc0000004100 */
[----:B------:R-:W0:Y:S02]  /*5ea0*/  F2I.S64.TRUNC R4, R4 ;  /* 0x0000000400047311 */ /* 0x000e24000020d900 */
[----:B0-----:R-:W-:Y:S01]  /*5eb0*/  PRMT R19, R4, 0x7610, R19 ;  /* 0x0000761004137816 */ /* 0x001fe20000000013 */
[----:B------:R-:W-:Y:S06]  /*5ec0*/  BRA `(.L_x_25403) ;  /* 0x0000000800b87947 */ /* 0x000fec0003800000 */
.L_x_25408:
[----:B------:R-:W2:Y:S02]  /*5ed0*/  LDG.E.64 R4, desc[UR36][R6.64] ;  /* 0x0000002406047981 */ /* 0x000ea4000c1e1b00 */
[----:B--2---:R-:W0:Y:S02]  /*5ee0*/  F2I.S64.F64.TRUNC R4, R4 ;  /* 0x0000000400047311 */ /* 0x004e24000030d900 */
[----:B0-----:R-:W-:Y:S01]  /*5ef0*/  PRMT R19, R4, 0x7610, R19 ;  /* 0x0000761004137816 */ /* 0x001fe20000000013 */
[----:B------:R-:W-:Y:S06]  /*5f00*/  BRA `(.L_x_25403) ;  /* 0x0000000800a87947 */ /* 0x000fec0003800000 */
.L_x_25398:
        /* <DEDUP_REMOVED lines=12> */
.L_x_25412:
[----:B------:R-:W2:Y:S02]  /*5fd0*/  LDG.E.64 R6, desc[UR36][R6.64] ;  /* 0x0000002406067981 */ /* 0x000ea4000c1e1b00 */
[----:B--2---:R-:W0:Y:S02]  /*5fe0*/  F2I.S64.F64.TRUNC R4, R6 ;  /* 0x0000000600047311 */ /* 0x004e24000030d900 */
[----:B0-----:R-:W-:Y:S01]  /*5ff0*/  PRMT R19, R4, 0x7610, R19 ;  /* 0x0000761004137816 */ /* 0x001fe20000000013 */
[----:B------:R-:W-:Y:S06]  /*6000*/  BRA `(.L_x_25403) ;  /* 0x0000000800687947 */ /* 0x000fec0003800000 */
.L_x_25411:
        /* <DEDUP_REMOVED lines=27> */
.L_x_25414:
        /* <DEDUP_REMOVED lines=15> */
.L_x_25413:
[----:B------:R-:W2:Y:S02]  /*62b0*/  LDG.E.U16 R4, desc[UR36][R6.64] ;  /* 0x0000002406047981 */ /* 0x000ea4000c1e1500 */
[----:B--2---:R-:W-:-:S06]  /*62c0*/  IMAD.U32 R4, R4, 0x10000, RZ ;  /* 0x0001000004047824 */ /* 0x004fcc00078e00ff */
[----:B------:R-:W0:Y:S02]  /*62d0*/  F2I.S64.TRUNC R4, R4 ;  /* 0x0000000400047311 */ /* 0x000e24000020d900 */
[----:B0-----:R-:W-:Y:S01]  /*62e0*/  PRMT R19, R4, 0x7610, R19 ;  /* 0x0000761004137816 */ /* 0x001fe20000000013 */
[----:B------:R-:W-:Y:S06]  /*62f0*/  BRA `(.L_x_25403) ;  /* 0x0000000400ac7947 */ /* 0x000fec0003800000 */
.L_x_25410:
        /* <DEDUP_REMOVED lines=10> */
.L_x_25417:
        /* <DEDUP_REMOVED lines=21> */
.L_x_25421:
[----:B------:R-:W-:Y:S05]  /*64f0*/  BSYNC.RECONVERGENT B1 ;  /* 0x0000000000017941 */ /* 0x000fea0003800200 */
.L_x_25420:
[----:B------:R-:W-:Y:S01]  /*6500*/  IMAD.SHL.U32 R0, R0, 0x100000, RZ ;  /* 0x0010000000007824 */ /* 0x000fe200078e00ff */
[----:B------:R-:W-:-:S04]  /*6510*/  LEA R3, R3, 0x3b800000, 0x17 ;  /* 0x3b80000003037811 */ /* 0x000fc800078eb8ff */
[----:B------:R-:W-:-:S07]  /*6520*/  LOP3.LUT R4, R3, R0, R7, 0xfe, !PT ;  /* 0x0000000003047212 */ /* 0x000fce00078efe07 */
.L_x_25419:
[----:B------:R-:W-:Y:S05]  /*6530*/  BSYNC.RECONVERGENT B0 ;  /* 0x0000000000007941 */ /* 0x000fea0003800200 */
.L_x_25418:
[----:B------:R-:W0:Y:S02]  /*6540*/  F2I.S64.TRUNC R4, R4 ;  /* 0x0000000400047311 */ /* 0x000e24000020d900 */
[----:B0-----:R-:W-:Y:S01]  /*6550*/  PRMT R19, R4, 0x7610, R19 ;  /* 0x0000761004137816 */ /* 0x001fe20000000013 */
[----:B------:R-:W-:Y:S06]  /*6560*/  BRA `(.L_x_25403) ;  /* 0x0000000400107947 */ /* 0x000fec0003800000 */
.L_x_25416:
        /* <DEDUP_REMOVED lines=21> */
.L_x_25425:
[----:B------:R-:W-:Y:S05]  /*66c0*/  BSYNC.RECONVERGENT B1 ;  /* 0x0000000000017941 */ /* 0x000fea0003800200 */
.L_x_25424:
[----:B------:R-:W-:Y:S01]  /*66d0*/  IMAD.SHL.U32 R0, R0, 0x200000, RZ ;  /* 0x0020000000007824 */ /* 0x000fe200078e00ff */
[----:B------:R-:W-:-:S04]  /*66e0*/  LEA R3, R3, 0x37800000, 0x17 ;  /* 0x3780000003037811 */ /* 0x000fc800078eb8ff */
[----:B------:R-:W-:-:S07]  /*66f0*/  LOP3.LUT R4, R3, R0, R7, 0xfe, !PT ;  /* 0x0000000003047212 */ /* 0x000fce00078efe07 */
.L_x_25423:
[----:B------:R-:W-:Y:S05]  /*6700*/  BSYNC.RECONVERGENT B0 ;  /* 0x0000000000007941 */ /* 0x000fea0003800200 */
.L_x_25422:
[----:B------:R-:W0:Y:S02]  /*6710*/  F2I.S64.TRUNC R4, R4 ;  /* 0x0000000400047311 */ /* 0x000e24000020d900 */
[----:B0-----:R-:W-:Y:S01]  /*6720*/  PRMT R19, R4, 0x7610, R19 ;  /* 0x0000761004137816 */ /* 0x001fe20000000013 */
[----:B------:R-:W-:Y:S06]  /*6730*/  BRA `(.L_x_25403) ;  /* 0x00000000009c7947 */ /* 0x000fec0003800000 */
.L_x_25415:
        /* <DEDUP_REMOVED lines=14> */
.L_x_25429:
[----:B------:R-:W-:Y:S05]  /*6820*/  BSYNC.RECONVERGENT B0 ;  /* 0x0000000000007941 */ /* 0x000fea0003800200 */
.L_x_25428:
[----:B------:R-:W0:Y:S02]  /*6830*/  F2I.S64.TRUNC R4, R4 ;  /* 0x0000000400047311 */ /* 0x000e24000020d900 */
[----:B0-----:R-:W-:Y:S01]  /*6840*/  PRMT R19, R4, 0x7610, R19 ;  /* 0x0000761004137816 */ /* 0x001fe20000000013 */
[----:B------:R-:W-:Y:S06]  /*6850*/  BRA `(.L_x_25403) ;  /* 0x0000000000547947 */ /* 0x000fec0003800000 */
.L_x_25402:
        /* <DEDUP_REMOVED lines=16> */
.L_x_25430:
[----:B------:R-:W-:Y:S01]  /*6960*/  PRMT R19, RZ, 0x7610, R19 ;  /* 0x00007610ff137816 */ /* 0x000fe20000000013 */
[----:B------:R-:W-:Y:S06]  /*6970*/  BRA `(.L_x_25403) ;  /* 0x00000000000c7947 */ /* 0x000fec0003800000 */
.L_x_25427:
[----:B------:R0:W5:Y:S01]  /*6980*/  LDG.E.U8 R19, desc[UR36][R6.64] ;  /* 0x0000002406137981 */ /* 0x000162000c1e1100 */
[----:B------:R-:W-:Y:S05]  /*6990*/  BRA `(.L_x_25403) ;  /* 0x0000000000047947 */ /* 0x000fea0003800000 */
.L_x_25426:
[----:B------:R0:W5:Y:S02]  /*69a0*/  LDG.E.U8 R19, desc[UR36][R6.64] ;  /* 0x0000002406137981 */ /* 0x000164000c1e1100 */
.L_x_25403:
[----:B------:R-:W1:Y:S01]  /*69b0*/  LDCU.U8 UR6, c[0x0][0x3a5] ;  /* 0x000074a0ff0677ac */ /* 0x000e620008000000 */
[----:B------:R-:W0:Y:S01]  /*69c0*/  LDC.64 R4, c[0x0][0x398] ;  /* 0x0000e600ff047b82 */ /* 0x000e220000000a00 */
[----:B------:R-:W0:Y:S01]  /*69d0*/  LDCU UR5, c[0x0][0x3ac] ;  /* 0x00007580ff0577ac */ /* 0x000e220008000800 */
[----:B-1----:R-:W-:-:S04]  /*69e0*/  UPRMT UR4, UR6, 0x9910, URZ ;  /* 0x0000991006047896 */ /* 0x002fc800080000ff */
[----:B------:R-:W-:Y:S01]  /*69f0*/  UISETP.GT.AND UP0, UPT, UR4, 0x9, UPT ;  /* 0x000000090400788c */ /* 0x000fe2000bf04270 */
[----:B0-234-:R-:W-:-:S05]  /*6a00*/  IMAD R7, R27, UR5, RZ ;  /* 0x000000051b077c24 */ /* 0x01dfca000f8e02ff */
        /* <DEDUP_REMOVED lines=13> */
.L_x_25434:
[----:B------:R0:W5:Y:S01]  /*6ae0*/  LDG.E.U8 R18, desc[UR36][R6.64] ;  /* 0x0000002406127981 */ /* 0x000162000c1e1100 */
[----:B------:R-:W-:Y:S05]  /*6af0*/  BRA `(.L_x_25397) ;  /* 0x0000000c005c7947 */ /* 0x000fea0003800000 */
.L_x_25433:
        /* <DEDUP_REMOVED lines=8> */
.L_x_25437:
[----:B------:R0:W5:Y:S01]  /*6b80*/  LDG.E.U8 R18, desc[UR36][R6.64] ;  /* 0x0000002406127981 */ /* 0x000162000c1e1100 */
[----:B------:R-:W-:Y:S05]  /*6b90*/  BRA `(.L_x_25397) ;  /* 0x0000000c00347947 */ /* 0x000fea0003800000 */
.L_x_25436:
[----:B------:R0:W5:Y:S01]  /*6ba0*/  LDG.E.U16 R18, desc[UR36][R6.64] ;  /* 0x0000002406127981 */ /* 0x000162000c1e1500 */
[----:B------:R-:W-:Y:S05]  /*6bb0*/  BRA `(.L_x_25397) ;  /* 0x0000000c002c7947 */ /* 0x000fea0003800000 */
.L_x_25432:
        /* <DEDUP_REMOVED lines=10> */
.L_x_25439:
[----:B------:R-:W2:Y:S02]  /*6c60*/  LDG.E.U16 R4, desc[UR36][R6.64] ;  /* 0x0000002406047981 */ /* 0x000ea4000c1e1500 */
[----:B--2---:R-:W-:-:S06]  /*6c70*/  HADD2.F32 R4, -RZ, R4.H0_H0 ;  /* 0x20000004ff047230 */ /* 0x004fcc0000004100 */
[----:B------:R-:W0:Y:S02]  /*6c80*/  F2I.S64.TRUNC R4, R4 ;  /* 0x0000000400047311 */ /* 0x000e24000020d900 */
[----:B0-----:R-:W-:Y:S01]  /*6c90*/  PRMT R18, R4, 0x7610, R18 ;  /* 0x0000761004127816 */ /* 0x001fe20000000012 */
[----:B------:R-:W-:Y:S06]  /*6ca0*/  BRA `(.L_x_25397) ;  /* 0x0000000800f07947 */ /* 0x000fec0003800000 */
.L_x_25438:
        /* <DEDUP_REMOVED lines=10> */
.L_x_25441:
[----:B------:R-:W2:Y:S02]  /*6d50*/  LDG.E.U16 R6, desc[UR36][R6.64] ;  /* 0x0000002406067981 */ /* 0x000ea4000c1e1500 */
[----:B--2---:R-:W-:-:S06]  /*6d60*/  HADD2.F32 R4, -RZ, R6.H0_H0 ;  /* 0x20000006ff047230 */ /* 0x004fcc0000004100 */
[----:B------:R-:W0:Y:S02]  /*6d70*/  F2I.S64.TRUNC R4, R4 ;  /* 0x0000000400047311 */ /* 0x000e24000020d900 */
[----:B0-----:R-:W-:Y:S01]  /*6d80*/  PRMT R18, R4, 0x7610, R18 ;  /* 0x0000761004127816 */ /* 0x001fe20000000012 */
[----:B------:R-:W-:Y:S06]  /*6d90*/  BRA `(.L_x_25397) ;  /* 0x0000000800b47947 */ /* 0x000fec0003800000 */
.L_x_25440:
[----:B------:R-:W2:Y:S02]  /*6da0*/  LDG.E.64 R4, desc[UR36][R6.64] ;  /* 0x0000002406047981 */ /* 0x000ea4000c1e1b00 */
[----:B--2---:R-:W0:Y:S02]  /*6db0*/  F2I.S64.F64.TRUNC R4, R4 ;  /* 0x0000000400047311 */ /* 0x004e24000030d900 */
[----:B0-----:R-:W-:Y:S01]  /*6dc0*/  PRMT R18, R4, 0x7610, R18 ;  /* 0x0000761004127816 */ /* 0x001fe20000000012 */
[----:B------:R-:W-:Y:S06]  /*6dd0*/  BRA `(.L_x_25397) ;  /* 0x0000000800a47947 */ /* 0x000fec0003800000 */
.L_x_25431:
        /* <DEDUP_REMOVED lines=12> */
.L_x_25444:
[----:B------:R-:W2:Y:S02]  /*6ea0*/  LDG.E.64 R6, desc[UR36][R6.64] ;  /* 0x0000002406067981 */ /* 0x000ea4000c1e1b00 */
[----:B--2---:R-:W0:Y:S02]  /*6eb0*/  F2I.S64.F64.TRUNC R4, R6 ;  /* 0x0000000600047311 */ /* 0x004e24000030d900 */
[----:B0-----:R-:W-:Y:S01]  /*6ec0*/  PRMT R18, R4, 0x7610, R18 ;  /* 0x0000761004127816 */ /* 0x001fe20000000012 */
[----:B------:R-:W-:Y:S06]  /*6ed0*/  BRA `(.L_x_25397) ;  /* 0x0000000800647947 */ /* 0x000fec0003800000 */
.L_x_25443:
        /* <DEDUP_REMOVED lines=27> */
.L_x_25446:
        /* <DEDUP_REMOVED lines=15> */
.L_x_25445:
[----:B------:R-:W2:Y:S02]  /*7180*/  LDG.E.U16 R4, desc[UR36][R6.64] ;  /* 0x0000002406047981 */ /* 0x000ea4000c1e1500 */
[----:B--2---:R-:W-:-:S06]  /*7190*/  IMAD.U32 R4, R4, 0x10000, RZ ;  /* 0x0001000004047824 */ /* 0x004fcc00078e00ff */
[----:B------:R-:W0:Y:S02]  /*71a0*/  F2I.S64.TRUNC R4, R4 ;  /* 0x0000000400047311 */ /* 0x000e24000020d900 */
[----:B0-----:R-:W-:Y:S01]  /*71b0*/  PRMT R18, R4, 0x7610, R18 ;  /* 0x0000761004127816 */ /* 0x001fe20000000012 */
[----:B------:R-:W-:Y:S06]  /*71c0*/  BRA `(.L_x_25397) ;  /* 0x0000000400a87947 */ /* 0x000fec0003800000 */
.L_x_25442:
        /* <DEDUP_REMOVED lines=10> */
.L_x_25449:
        /* <DEDUP_REMOVED lines=21> */
.L_x_25453:
[----:B------:R-:W-:Y:S05]  /*73c0*/  BSYNC.RECONVERGENT B1 ;  /* 0x0000000000017941 */ /* 0x000fea0003800200 */
.L_x_25452:
[----:B------:R-:W-:Y:S01]  /*73d0*/  IMAD.SHL.U32 R0, R0, 0x100000, RZ ;  /* 0x0010000000007824 */ /* 0x000fe200078e00ff */
[----:B------:R-:W-:-:S04]  /*73e0*/  LEA R3, R3, 0x3b800000, 0x17 ;  /* 0x3b80000003037811 */ /* 0x000fc800078eb8ff */
[----:B------:R-:W-:-:S07]  /*73f0*/  LOP3.LUT R4, R3, R0, R7, 0xfe, !PT ;  /* 0x0000000003047212 */ /* 0x000fce00078efe07 */
.L_x_25451:
[----:B------:R-:W-:Y:S05]  /*7400*/  BSYNC.RECONVERGENT B0 ;  /* 0x0000000000007941 */ /* 0x000fea0003800200 */
.L_x_25450:
[----:B------:R-:W0:Y:S02]  /*7410*/  F2I.S64.TRUNC R4, R4 ;  /* 0x0000000400047311 */ /* 0x000e24000020d900 */
[----:B0-----:R-:W-:Y:S01]  /*7420*/  PRMT R18, R4, 0x7610, R18 ;  /* 0x0000761004127816 */ /* 0x001fe20000000012 */
[----:B------:R-:W-:Y:S06]  /*7430*/  BRA `(.L_x_25397) ;  /* 0x00000004000c7947 */ /* 0x000fec0003800000 */
.L_x_25448:
        /* <DEDUP_REMOVED lines=21> */
.L_x_25457:
[----:B------:R-:W-:Y:S05]  /*7590*/  BSYNC.RECONVERGENT B1 ;  /* 0x0000000000017941 */ /* 0x000fea0003800200 */
.L_x_25456:
[----:B------:R-:W-:Y:S01]  /*75a0*/  IMAD.SHL.U32 R0, R0, 0x200000, RZ ;  /* 0x0020000000007824 */ /* 0x000fe200078e00ff */
[----:B------:R-:W-:-:S04]  /*75b0*/  LEA R3, R3, 0x37800000, 0x17 ;  /* 0x3780000003037811 */ /* 0x000fc800078eb8ff */
[----:B------:R-:W-:-:S07]  /*75c0*/  LOP3.LUT R4, R3, R0, R7, 0xfe, !PT ;  /* 0x0000000003047212 */ /* 0x000fce00078efe07 */
.L_x_25455:
[----:B------:R-:W-:Y:S05]  /*75d0*/  BSYNC.RECONVERGENT B0 ;  /* 0x0000000000007941 */ /* 0x000fea0003800200 */
.L_x_25454:
[----:B------:R-:W0:Y:S02]  /*75e0*/  F2I.S64.TRUNC R4, R4 ;  /* 0x0000000400047311 */ /* 0x000e24000020d900 */
[----:B0-----:R-:W-:Y:S01]  /*75f0*/  PRMT R18, R4, 0x7610, R18 ;  /* 0x0000761004127816 */ /* 0x001fe20000000012 */
[----:B------:R-:W-:Y:S06]  /*7600*/  BRA `(.L_x_25397) ;  /* 0x0000000000987947 */ /* 0x000fec0003800000 */
.L_x_25447:
        /* <DEDUP_REMOVED lines=14> */
.L_x_25461:
[----:B------:R-:W-:Y:S05]  /*76f0*/  BSYNC.RECONVERGENT B0 ;  /* 0x0000000000007941 */ /* 0x000fea0003800200 */
.L_x_25460:
[----:B------:R-:W0:Y:S02]  /*7700*/  F2I.S64.TRUNC R4, R4 ;  /* 0x0000000400047311 */ /* 0x000e24000020d900 */
[----:B0-----:R-:W-:Y:S01]  /*7710*/  PRMT R18, R4, 0x7610, R18 ;  /* 0x0000761004127816 */ /* 0x001fe20000000012 */
[----:B------:R-:W-:Y:S06]  /*7720*/  BRA `(.L_x_25397) ;  /* 0x0000000000507947 */ /* 0x000fec0003800000 */
.L_x_25435:
        /* <DEDUP_REMOVED lines=16> */
.L_x_25462:
[----:B------:R-:W-:Y:S05]  /*7830*/  BRA `(.L_x_25397) ;  /* 0x00000000000c7947 */ /* 0x000fea0003800000 */
.L_x_25459:
[----:B------:R0:W5:Y:S01]  /*7840*/  LDG.E.U8 R18, desc[UR36][R6.64] ;  /* 0x0000002406127981 */ /* 0x000162000c1e1100 */
[----:B------:R-:W-:Y:S05]  /*7850*/  BRA `(.L_x_25397) ;  /* 0x0000000000047947 */ /* 0x000fea0003800000 */
.L_x_25458:
[----:B------:R0:W5:Y:S02]  /*7860*/  LDG.E.U8 R18, desc[UR36][R6.64] ;  /* 0x0000002406127981 */ /* 0x000164000c1e1100 */
.L_x_25397:
[----:B------:R-:W-:Y:S05]  /*7870*/  BSYNC.RECONVERGENT B6 ;  /* 0x0000000000067941 */ /* 0x000fea0003800200 */
.L_x_25396:
[----:B------:R-:W-:Y:S01]  /*7880*/  ISETP.GE.AND P0, PT, R25, R16, PT ;  /* 0x000000101900720c */ /* 0x000fe20003f06270 */
[----:B------:R-:W-:-:S12]  /*7890*/  BSSY.RECONVERGENT B0, `(.L_x_25463) ;  /* 0x0000007000007945 */ /* 0x000fd80003800200 */
[----:B------:R-:W-:Y:S05]  /*78a0*/  @P0 BRA `(.L_x_25464) ;  /* 0x0000000000140947 */ /* 0x000fea0003800000 */
[----:B-----5:R-:W-:Y:S02]  /*78b0*/  LOP3.LUT R0, R23, 0xff, RZ, 0xc0, !PT ;  /* 0x000000ff17007812 */ /* 0x020fe400078ec0ff */
[----:B------:R-:W-:Y:S02]  /*78c0*/  LOP3.LUT R9, R28, 0xff, RZ, 0xc0, !PT ;  /* 0x000000ff1c097812 */ /* 0x000fe400078ec0ff */
[----:B------:R-:W-:-:S07]  /*78d0*/  MOV R4, 0x78f0 ;  /* 0x000078f000047802 */ /* 0x000fce0000000f00 */
[----:B01234-:R-:W-:Y:S05]  /*78e0*/  CALL.REL.NOINC `($__internal_43_$__cuda_sm20_rem_u16) ;  /* 0x0000003c00d87944 */ /* 0x01ffea0003c00000 */
[----:B------:R-:W-:-:S07]  /*78f0*/  IMAD.MOV.U32 R3, RZ, RZ, R0 ;  /* 0x000000ffff037224 */ /* 0x000fce00078e0000 */
.L_x_25464:
[----:B------:R-:W-:Y:S05]  /*7900*/  BSYNC.RECONVERGENT B0 ;  /* 0x0000000000007941 */ /* 0x000fea0003800200 */
.L_x_25463:
[----:B-----5:R-:W-:Y:S01]  /*7910*/  VIADD R23, R25, 0x80 ;  /* 0x0000008019177836 */ /* 0x020fe20000000000 */
[----:B------:R-:W-:Y:S04]  /*7920*/  BSSY.RECONVERGENT B0, `(.L_x_25465) ;  /* 0x0000008000007945 */ /* 0x000fe80003800200 */
[----:B------:R-:W-:-:S13]  /*7930*/  ISETP.GE.AND P0, PT, R23, R16, PT ;  /* 0x000000101700720c */ /* 0x000fda0003f06270 */
[----:B------:R-:W-:Y:S05]  /*7940*/  @P0 BRA `(.L_x_25466) ;  /* 0x0000000000140947 */ /* 0x000fea0003800000 */
[----:B------:R-:W-:Y:S02]  /*7950*/  LOP3.LUT R0, R22, 0xff, RZ, 0xc0, !PT ;  /* 0x000000ff16007812 */ /* 0x000fe400078ec0ff */
[----:B------:R-:W-:Y:S02]  /*7960*/  LOP3.LUT R9, R26, 0xff, RZ, 0xc0, !PT ;  /* 0x000000ff1a097812 */ /* 0x000fe400078ec0ff */
[----:B------:R-:W-:-:S07]  /*7970*/  MOV R4, 0x7990 ;  /* 0x0000799000047802 */ /* 0x000fce0000000f00 */
[----:B01234-:R-:W-:Y:S05]  /*7980*/  CALL.REL.NOINC `($__internal_43_$__cuda_sm20_rem_u16) ;  /* 0x0000003c00b07944 */ /* 0x01ffea0003c00000 */
[----:B------:R-:W-:-:S07]  /*7990*/  IMAD.MOV.U32 R22, RZ, RZ, R0 ;  /* 0x000000ffff167224 */ /* 0x000fce00078e0000 */
.L_x_25466:
[----:B------:R-:W-:Y:S05]  /*79a0*/  BSYNC.RECONVERGENT B0 ;  /* 0x0000000000007941 */ /* 0x000fea0003800200 */
.L_x_25465:
[----:B------:R-:W-:Y:S01]  /*79b0*/  VIADD R5, R25, 0x100 ;  /* 0x0000010019057836 */ /* 0x000fe20000000000 */
        /* <DEDUP_REMOVED lines=8> */
.L_x_25468:
[----:B------:R-:W-:Y:S05]  /*7a40*/  BSYNC.RECONVERGENT B0 ;  /* 0x0000000000007941 */ /* 0x000fea0003800200 */
.L_x_25467:
        /* <DEDUP_REMOVED lines=9> */
.L_x_25470:
[----:B------:R-:W-:Y:S05]  /*7ae0*/  BSYNC.RECONVERGENT B0 ;  /* 0x0000000000007941 */ /* 0x000fea0003800200 */
.L_x_25469:
        /* <DEDUP_REMOVED lines=8> */
[----:B0-----:R-:W-:Y:S01]  /*7b70*/  PRMT R4, R19, 0x9910, RZ ;  /* 0x0000991013047816 */ /* 0x001fe200000000ff */
[----:B------:R-:W-:Y:S02]  /*7b80*/  BSSY.RECONVERGENT B6, `(.L_x_25474) ;  /* 0x0000100000067945 */ /* 0x000fe40003800200 */
        /* <DEDUP_REMOVED lines=17> */
.L_x_25478:
[----:B------:R0:W-:Y:S01]  /*7ca0*/  STG.E.U8 desc[UR36][R8.64], R3 ;  /* 0x0000000308007986 */ /* 0x0001e2000c101124 */
[----:B------:R-:W-:Y:S01]  /*7cb0*/  IMAD.MOV.U32 R25, RZ, RZ, R23 ;  /* 0x000000ffff197224 */ /* 0x000fe200078e0017 */
[----:B------:R-:W-:Y:S06]  /*7cc0*/  BRA `(.L_x_25480) ;  /* 0x0000000c00ac7947 */ /* 0x000fec0003800000 */
.L_x_25477:
[----:B------:R-:W-:-:S13]  /*7cd0*/  ISETP.NE.AND P0, PT, R0, 0x2, PT ;  /* 0x000000020000780c */ /* 0x000fda0003f05270 */
[----:B------:R-:W-:Y:S05]  /*7ce0*/  @!P0 BRA `(.L_x_25481) ;  /* 0x0000000000348947 */ /* 0x000fea0003800000 */
[----:B------:R-:W-:-:S13]  /*7cf0*/  ISETP.NE.AND P0, PT, R0, 0x3, PT ;  /* 0x000000030000780c */ /* 0x000fda0003f05270 */
[----:B------:R-:W-:Y:S05]  /*7d00*/  @!P0 BRA `(.L_x_25482) ;  /* 0x00000000001c8947 */ /* 0x000fea0003800000 */
[----:B------:R-:W-:-:S13]  /*7d10*/  ISETP.NE.AND P0, PT, R0, 0x4, PT ;  /* 0x000000040000780c */ /* 0x000fda0003f05270 */
[----:B------:R-:W-:Y:S05]  /*7d20*/  @P0 BRA `(.L_x_25479) ;  /* 0x0000000800e40947 */ /* 0x000fea0003800000 */
[----:B------:R-:W-:Y:S01]  /*7d30*/  LOP3.LUT R4, R3, 0xff, RZ, 0xc0, !PT ;  /* 0x000000ff03047812 */ /* 0x000fe200078ec0ff */
[----:B------:R-:W-:Y:S02]  /*7d40*/  IMAD.MOV.U32 R5, RZ, RZ, RZ ;  /* 0x000000ffff057224 */ /* 0x000fe400078e00ff */
[----:B------:R-:W-:-:S03]  /*7d50*/  IMAD.MOV.U32 R25, RZ, RZ, R23 ;  /* 0x000000ffff197224 */ /* 0x000fc600078e0017 */
[----:B------:R0:W-:Y:S01]  /*7d60*/  STG.E.64 desc[UR36][R8.64], R4 ;  /* 0x0000000408007986 */ /* 0x0001e2000c101b24 */
[----:B------:R-:W-:Y:S05]  /*7d70*/  BRA `(.L_x_25480) ;  /* 0x0000000c00807947 */ /* 0x000fea0003800000 */
.L_x_25482:
[----:B------:R-:W-:Y:S01]  /*7d80*/  LOP3.LUT R3, R3, 0xff, RZ, 0xc0, !PT ;  /* 0x000000ff03037812 */ /* 0x000fe200078ec0ff */
[----:B------:R-:W-:-:S04]  /*7d90*/  IMAD.MOV.U32 R25, RZ, RZ, R23 ;  /* 0x000000ffff197224 */ /* 0x000fc800078e0017 */
[----:B------:R0:W-:Y:S01]  /*7da0*/  STG.E desc[UR36][R8.64], R3 ;  /* 0x0000000308007986 */ /* 0x0001e2000c101924 */
[----:B------:R-:W-:Y:S05]  /*7db0*/  BRA `(.L_x_25480) ;  /* 0x0000000c00707947 */ /* 0x000fea0003800000 */
.L_x_25481:
[----:B------:R-:W-:Y:S01]  /*7dc0*/  LOP3.LUT R3, R3, 0xff, RZ, 0xc0, !PT ;  /* 0x000000ff03037812 */ /* 0x000fe200078ec0ff */
[----:B------:R-:W-:-:S04]  /*7dd0*/  IMAD.MOV.U32 R25, RZ, RZ, R23 ;  /* 0x000000ffff197224 */ /* 0x000fc800078e0017 */
[----:B------:R0:W-:Y:S01]  /*7de0*/  STG.E.U16 desc[UR36][R8.64], R3 ;  /* 0x0000000308007986 */ /* 0x0001e2000c101524 */
[----:B------:R-:W-:Y:S05]  /*7df0*/  BRA `(.L_x_25480) ;  /* 0x0000000c00607947 */ /* 0x000fea0003800000 */
.L_x_25476:
[----:B------:R-:W-:-:S13]  /*7e00*/  ISETP.GT.AND P0, PT, R0, 0x6, PT ;  /* 0x000000060000780c */ /* 0x000fda0003f04270 */
[----:B------:R-:W-:Y:S05]  /*7e10*/  @P0 BRA `(.L_x_25483) ;  /* 0x00000000003c0947 */ /* 0x000fea0003800000 */
[----:B------:R-:W-:-:S13]  /*7e20*/  ISETP.NE.AND P0, PT, R0, 0x5, PT ;  /* 0x000000050000780c */ /* 0x000fda0003f05270 */
[----:B------:R-:W-:Y:S05]  /*7e30*/  @!P0 BRA `(.L_x_25484) ;  /* 0x00000000001c8947 */ /* 0x000fea0003800000 */
[----:B------:R-:W-:-:S13]  /*7e40*/  ISETP.NE.AND P0, PT, R0, 0x6, PT ;  /* 0x000000060000780c */ /* 0x000fda0003f05270 */
[----:B------:R-:W-:Y:S05]  /*7e50*/  @P0 BRA `(.L_x_25479) ;  /* 0x0000000800980947 */ /* 0x000fea0003800000 */
[----:B------:R-:W-:Y:S01]  /*7e60*/  LOP3.LUT R3, R3, 0xff, RZ, 0xc0, !PT ;  /* 0x000000ff03037812 */ /* 0x000fe200078ec0ff */
[----:B------:R-:W-:-:S05]  /*7e70*/  IMAD.MOV.U32 R25, RZ, RZ, R23 ;  /* 0x000000ffff197224 */ /* 0x000fca00078e0017 */
[----:B------:R-:W0:Y:S02]  /*7e80*/  I2F.U16 R3, R3 ;  /* 0x0000000300037306 */ /* 0x000e240000101000 */
[----:B0-----:R0:W-:Y:S01]  /*7e90*/  STG.E desc[UR36][R8.64], R3 ;  /* 0x0000000308007986 */ /* 0x0011e2000c101924 */
[----:B------:R-:W-:Y:S05]  /*7ea0*/  BRA `(.L_x_25480) ;  /* 0x0000000c00347947 */ /* 0x000fea0003800000 */
.L_x_25484:
[----:B------:R-:W-:Y:S01]  /*7eb0*/  LOP3.LUT R3, R3, 0xff, RZ, 0xc0, !PT ;  /* 0x000000ff03037812 */ /* 0x000fe200078ec0ff */
[----:B------:R-:W-:-:S03]  /*7ec0*/  IMAD.MOV.U32 R25, RZ, RZ, R23 ;  /* 0x000000ffff197224 */ /* 0x000fc600078e0017 */
[----:B------:R-:W0:Y:S02]  /*7ed0*/  I2F.U16 R0, R3 ;  /* 0x0000000300007306 */ /* 0x000e240000101000 */
[----:B0-----:R-:W-:-:S05]  /*7ee0*/  F2FP.F16.F32.PACK_AB R0, RZ, R0 ;  /* 0x00000000ff00723e */ /* 0x001fca00000000ff */
[----:B------:R0:W-:Y:S01]  /*7ef0*/  STG.E.U16 desc[UR36][R8.64], R0 ;  /* 0x0000000008007986 */ /* 0x0001e2000c101524 */
[----:B------:R-:W-:Y:S05]  /*7f00*/  BRA `(.L_x_25480) ;  /* 0x0000000c001c7947 */ /* 0x000fea0003800000 */
.L_x_25483:
        /* <DEDUP_REMOVED lines=8> */
[----:B------:R-:W-:Y:S01]  /*7f90*/  IMAD.MOV.U32 R25, RZ, RZ, R23 ;  /* 0x000000ffff197224 */ /* 0x000fe200078e0017 */
[----:B------:R-:W0:Y:S02]  /*7fa0*/  I2F.U16 R4, R3 ;  /* 0x0000000300047306 */ /* 0x000e240000101000 */
[----:B0-----:R0:W-:Y:S01]  /*7fb0*/  STG.E.64 desc[UR36][R8.64], R4 ;  /* 0x0000000408007986 */ /* 0x0011e2000c101b24 */
[----:B------:R-:W-:Y:S05]  /*7fc0*/  BRA `(.L_x_25480) ;  /* 0x0000000800ec7947 */ /* 0x000fea0003800000 */
.L_x_25486:
[----:B------:R-:W-:Y:S01]  /*7fd0*/  LOP3.LUT R3, R3, 0xff, RZ, 0xc0, !PT ;  /* 0x000000ff03037812 */ /* 0x000fe200078ec0ff */
[----:B------:R-:W-:-:S05]  /*7fe0*/  IMAD.MOV.U32 R25, RZ, RZ, R23 ;  /* 0x000000ffff197224 */ /* 0x000fca00078e0017 */
[----:B------:R-:W0:Y:S02]  /*7ff0*/  I2F.U16 R3, R3 ;  /* 0x0000000300037306 */ /* 0x000e240000101000 */
[----:B0-----:R-:W-:-:S04]  /*8000*/  F2FP.F16.F32.PACK_AB R3, RZ, R3 ;  /* 0x00000003ff03723e */ /* 0x001fc800000000ff */
[----:B------:R-:W-:-:S05]  /*8010*/  PRMT R3, R3, 0x5410, RZ ;  /* 0x0000541003037816 */ /* 0x000fca00000000ff */
[----:B------:R0:W-:Y:S01]  /*8020*/  STG.E desc[UR36][R8.64], R3 ;  /* 0x0000000308007986 */ /* 0x0001e2000c101924 */
[----:B------:R-:W-:Y:S05]  /*8030*/  BRA `(.L_x_25480) ;  /* 0x0000000800d07947 */ /* 0x000fea0003800000 */
.L_x_25485:
[----:B------:R-:W-:Y:S01]  /*8040*/  LOP3.LUT R4, R3, 0xff, RZ, 0xc0, !PT ;  /* 0x000000ff03047812 */ /* 0x000fe200078ec0ff */
[----:B------:R-:W-:-:S05]  /*8050*/  IMAD.MOV.U32 R25, RZ, RZ, R23 ;  /* 0x000000ffff197224 */ /* 0x000fca00078e0017 */
[----:B------:R-:W0:Y:S02]  /*8060*/  I2F.F64.U16 R4, R4 ;  /* 0x0000000400047312 */ /* 0x000e240000101800 */
[----:B0-----:R0:W-:Y:S01]  /*8070*/  STG.E.64 desc[UR36][R8.64], R4 ;  /* 0x0000000408007986 */ /* 0x0011e2000c101b24 */
[----:B------:R-:W-:Y:S05]  /*8080*/  BRA `(.L_x_25480) ;  /* 0x0000000800bc7947 */ /* 0x000fea0003800000 */
.L_x_25475:
        /* <DEDUP_REMOVED lines=13> */
.L_x_25489:
[----:B------:R-:W-:Y:S02]  /*8160*/  LOP3.LUT R4, R3, 0xff, RZ, 0xc0, !PT ;  /* 0x000000ff03047812 */ /* 0x000fe400078ec0ff */
[----:B--234-:R-:W-:Y:S01]  /*8170*/  CS2R R6, SRZ ;  /* 0x0000000000067805 */ /* 0x01cfe2000001ff00 */
[----:B------:R-:W-:-:S03]  /*8180*/  IMAD.MOV.U32 R25, RZ, RZ, R23 ;  /* 0x000000ffff197224 */ /* 0x000fc600078e0017 */
[----:B------:R-:W0:Y:S02]  /*8190*/  I2F.F64.U16 R4, R4 ;  /* 0x0000000400047312 */ /* 0x000e240000101800 */
[----:B0-----:R0:W-:Y:S01]  /*81a0*/  STG.E.128 desc[UR36][R8.64], R4 ;  /* 0x0000000408007986 */ /* 0x0011e2000c101d24 */
[----:B------:R-:W-:Y:S05]  /*81b0*/  BRA `(.L_x_25480) ;  /* 0x0000000800707947 */ /* 0x000fea0003800000 */
.L_x_25488:
        /* <DEDUP_REMOVED lines=8> */
[----:B------:R-:W-:Y:S02]  /*8240*/  IMAD.MOV.U32 R3, RZ, RZ, 0x7f ;  /* 0x0000007fff037424 */ /* 0x000fe400078e00ff */
[----:B------:R-:W0:Y:S02]  /*8250*/  I2F.U16 R5, R0 ;  /* 0x0000000000057306 */ /* 0x000e240000101000 */
        /* <DEDUP_REMOVED lines=8> */
.L_x_25493:
[----:B------:R-:W-:Y:S05]  /*82e0*/  BSYNC.RECONVERGENT B0 ;  /* 0x0000000000007941 */ /* 0x000fea0003800200 */
.L_x_25492:
[----:B------:R0:W-:Y:S01]  /*82f0*/  STG.E.U8 desc[UR36][R8.64], R3 ;  /* 0x0000000308007986 */ /* 0x0001e2000c101124 */
[----:B------:R-:W-:Y:S01]  /*8300*/  IMAD.MOV.U32 R25, RZ, RZ, R23 ;  /* 0x000000ffff197224 */ /* 0x000fe200078e0017 */
[----:B------:R-:W-:Y:S06]  /*8310*/  BRA `(.L_x_25480) ;  /* 0x0000000800187947 */ /* 0x000fec0003800000 */
.L_x_25491:
[----:B------:R-:W-:-:S04]  /*8320*/  LOP3.LUT R0, R3, 0xff, RZ, 0xc0, !PT ;  /* 0x000000ff03007812 */ /* 0x000fc800078ec0ff */
[----:B------:R-:W0:Y:S02]  /*8330*/  I2F.U16 R5, R0 ;  /* 0x0000000000057306 */ /* 0x000e240000101000 */
[----:B0-----:R-:W-:-:S13]  /*8340*/  ISETP.GE.U32.AND P1, PT, R5, 0x47800000, PT ;  /* 0x478000000500780c */ /* 0x001fda0003f26070 */
[----:B------:R-:W-:Y:S01]  /*8350*/  @P1 IMAD.MOV.U32 R3, RZ, RZ, 0x7f ;  /* 0x0000007fff031424 */ /* 0x000fe200078e00ff */
[----:B------:R-:W-:Y:S01]  /*8360*/  @P1 ISETP.GT.U32.AND P0, PT, R5, 0x7f800000, PT ;  /* 0x7f8000000500180c */ /* 0x000fe20003f04070 */
[----:B------:R-:W-:-:S03]  /*8370*/  @P1 IMAD.MOV.U32 R25, RZ, RZ, R23 ;  /* 0x000000ffff191224 */ /* 0x000fc600078e0017 */
[----:B------:R-:W-:-:S05]  /*8380*/  @P1 SEL R3, R3, 0x7c, P0 ;  /* 0x0000007c03031807 */ /* 0x000fca0000000000 */
[----:B------:R0:W-:Y:S01]  /*8390*/  @P1 STG.E.U8 desc[UR36][R8.64], R3 ;  /* 0x0000000308001986 */ /* 0x0001e2000c101124 */
[----:B------:R-:W-:Y:S05]  /*83a0*/  @P1 BRA `(.L_x_25480) ;  /* 0x0000000400f41947 */ /* 0x000fea0003800000 */
[----:B------:R-:W-:-:S13]  /*83b0*/  ISETP.GT.U32.AND P0, PT, R5, 0x387fffff, PT ;  /* 0x387fffff0500780c */ /* 0x000fda0003f04070 */
[----:B------:R-:W-:Y:S01]  /*83c0*/  @P0 SHF.R.U32.HI R0, RZ, 0x15, R5 ;  /* 0x00000015ff000819 */ /* 0x000fe20000011605 */
[C---:B0-----:R-:W-:Y:S01]  /*83d0*/  @!P0 FADD.FTZ R3, R5.reuse, 128 ;  /* 0x4300000005038421 */ /* 0x041fe20000010000 */
[--C-:B------:R-:W-:Y:S02]  /*83e0*/  @!P0 IMAD.MOV.U32 R25, RZ, RZ, R23.reuse ;  /* 0x000000ffff198224 */ /* 0x100fe400078e0017 */
[----:B------:R-:W-:Y:S01]  /*83f0*/  @P0 LOP3.LUT R0, R0, 0x1, RZ, 0xc0, !PT ;  /* 0x0000000100000812 */ /* 0x000fe200078ec0ff */
[----:B------:R-:W-:Y:S01]  /*8400*/  @P0 IMAD.MOV.U32 R25, RZ, RZ, R23 ;  /* 0x000000ffff190224 */ /* 0x000fe200078e0017 */
[----:B------:R0:W-:Y:S02]  /*8410*/  @!P0 STG.E.U8 desc[UR36][R8.64], R3 ;  /* 0x0000000308008986 */ /* 0x0001e4000c101124 */
[----:B------:R-:W-:-:S04]  /*8420*/  @P0 IADD3 R0, PT, PT, R5, 0x80fffff, R0 ;  /* 0x080fffff05000810 */ /* 0x000fc80007ffe000 */
[----:B------:R-:W-:-:S05]  /*8430*/  @P0 SHF.R.U32.HI R5, RZ, 0x15, R0 ;  /* 0x00000015ff050819 */ /* 0x000fca0000011600 */
[----:B------:R0:W-:Y:S01]  /*8440*/  @P0 STG.E.U8 desc[UR36][R8.64], R5 ;  /* 0x0000000508000986 */ /* 0x0001e2000c101124 */
[----:B------:R-:W-:Y:S05]  /*8450*/  BRA `(.L_x_25480) ;  /* 0x0000000400c87947 */ /* 0x000fea0003800000 */
.L_x_25490:
[----:B------:R-:W-:Y:S01]  /*8460*/  LOP3.LUT R3, R3, 0xff, RZ, 0xc0, !PT ;  /* 0x000000ff03037812 */ /* 0x000fe200078ec0ff */
[----:B------:R-:W-:-:S03]  /*8470*/  IMAD.MOV.U32 R25, RZ, RZ, R23 ;  /* 0x000000ffff197224 */ /* 0x000fc600078e0017 */
[----:B------:R-:W0:Y:S02]  /*8480*/  I2F.U16 R0, R3 ;  /* 0x0000000300007306 */ /* 0x000e240000101000 */
[----:B0-----:R-:W-:-:S05]  /*8490*/  F2FP.BF16.F32.PACK_AB R0, RZ, R0 ;  /* 0x00000000ff00723e */ /* 0x001fca00000010ff */
[----:B------:R0:W-:Y:S01]  /*84a0*/  STG.E.U16 desc[UR36][R8.64], R0 ;  /* 0x0000000008007986 */ /* 0x0001e2000c101524 */
[----:B------:R-:W-:Y:S05]  /*84b0*/  BRA `(.L_x_25480) ;  /* 0x0000000400b07947 */ /* 0x000fea0003800000 */
.L_x_25487:
        /* <DEDUP_REMOVED lines=8> */
[----:B------:R-:W-:Y:S01]  /*8540*/  LOP3.LUT R3, R3, 0xff, RZ, 0xc0, !PT ;  /* 0x000000ff03037812 */ /* 0x000fe200078ec0ff */
[----:B------:R-:W-:-:S04]  /*8550*/  IMAD.MOV.U32 R25, RZ, RZ, R23 ;  /* 0x000000ffff197224 */ /* 0x000fc800078e0017 */
[----:B------:R0:W-:Y:S01]  /*8560*/  STG.E.U16 desc[UR36][R8.64], R3 ;  /* 0x0000000308007986 */ /* 0x0001e2000c101524 */
[----:B------:R-:W-:Y:S05]  /*8570*/  BRA `(.L_x_25480) ;  /* 0x0000000400807947 */ /* 0x000fea0003800000 */
.L_x_25496:
[----:B------:R-:W-:Y:S01]  /*8580*/  LOP3.LUT R3, R3, 0xff, RZ, 0xc0, !PT ;  /* 0x000000ff03037812 */ /* 0x000fe200078ec0ff */
[----:B------:R-:W-:Y:S01]  /*8590*/  BSSY.RECONVERGENT B0, `(.L_x_25497) ;  /* 0x0000012000007945 */ /* 0x000fe20003800200 */
[----:B------:R-:W-:-:S04]  /*85a0*/  IMAD.MOV.U32 R4, RZ, RZ, 0x80 ;  /* 0x00000080ff047424 */ /* 0x000fc800078e00ff */
[----:B------:R-:W0:Y:S02]  /*85b0*/  I2F.U16 R3, R3 ;  /* 0x0000000300037306 */ /* 0x000e240000101000 */
[----:B0-----:R-:W-:-:S13]  /*85c0*/  ISETP.GT.U32.AND P0, PT, R3, 0x437fffff, PT ;  /* 0x437fffff0300780c */ /* 0x001fda0003f04070 */
        /* <DEDUP_REMOVED lines=8> */
.L_x_25499:
[----:B------:R-:W-:-:S04]  /*8650*/  SHF.R.U32.HI R0, RZ, 0x14, R3 ;  /* 0x00000014ff007819 */ /* 0x000fc80000011603 */
[----:B------:R-:W-:-:S04]  /*8660*/  LOP3.LUT R0, R0, 0x1, RZ, 0xc0, !PT ;  /* 0x0000000100007812 */ /* 0x000fc800078ec0ff */
[----:B------:R-:W-:-:S04]  /*8670*/  IADD3 R0, PT, PT, R3, 0x487ffff, R0 ;  /* 0x0487ffff03007810 */ /* 0x000fc80007ffe000 */
[----:B------:R-:W-:-:S04]  /*8680*/  SHF.R.U32.HI R0, RZ, 0x14, R0 ;  /* 0x00000014ff007819 */ /* 0x000fc80000011600 */
[----:B------:R-:W-:-:S07]  /*8690*/  LOP3.LUT R0, R0, 0xff, RZ, 0xc0, !PT ;  /* 0x000000ff00007812 */ /* 0x000fce00078ec0ff */
.L_x_25500:
[----:B------:R-:W-:-:S07]  /*86a0*/  PRMT R4, R0, 0x7610, R4 ;  /* 0x0000761000047816 */ /* 0x000fce0000000004 */
.L_x_25498:
[----:B------:R-:W-:Y:S05]  /*86b0*/  BSYNC.RECONVERGENT B0 ;  /* 0x0000000000007941 */ /* 0x000fea0003800200 */
.L_x_25497:
[----:B------:R0:W-:Y:S01]  /*86c0*/  STG.E.U8 desc[UR36][R8.64], R4 ;  /* 0x0000000408007986 */ /* 0x0001e2000c101124 */
[----:B------:R-:W-:Y:S01]  /*86d0*/  IMAD.MOV.U32 R25, RZ, RZ, R23 ;  /* 0x000000ffff197224 */ /* 0x000fe200078e0017 */
[----:B------:R-:W-:Y:S06]  /*86e0*/  BRA `(.L_x_25480) ;  /* 0x0000000400247947 */ /* 0x000fec0003800000 */
.L_x_25495:
        /* <DEDUP_REMOVED lines=13> */
.L_x_25503:
[----:B------:R-:W-:-:S04]  /*87c0*/  SHF.R.U32.HI R0, RZ, 0x15, R3 ;  /* 0x00000015ff007819 */ /* 0x000fc80000011603 */
[----:B------:R-:W-:-:S04]  /*87d0*/  LOP3.LUT R0, R0, 0x1, RZ, 0xc0, !PT ;  /* 0x0000000100007812 */ /* 0x000fc800078ec0ff */
[----:B------:R-:W-:-:S04]  /*87e0*/  IADD3 R0, PT, PT, R3, 0x88fffff, R0 ;  /* 0x088fffff03007810 */ /* 0x000fc80007ffe000 */
[----:B------:R-:W-:-:S04]  /*87f0*/  SHF.R.U32.HI R0, RZ, 0x15, R0 ;  /* 0x00000015ff007819 */ /* 0x000fc80000011600 */
[----:B------:R-:W-:-:S07]  /*8800*/  LOP3.LUT R0, R0, 0xff, RZ, 0xc0, !PT ;  /* 0x000000ff00007812 */ /* 0x000fce00078ec0ff */
.L_x_25504:
[----:B------:R-:W-:-:S07]  /*8810*/  PRMT R4, R0, 0x7610, R4 ;  /* 0x0000761000047816 */ /* 0x000fce0000000004 */
.L_x_25502:
[----:B------:R-:W-:Y:S05]  /*8820*/  BSYNC.RECONVERGENT B0 ;  /* 0x0000000000007941 */ /* 0x000fea0003800200 */
.L_x_25501:
[----:B------:R0:W-:Y:S01]  /*8830*/  STG.E.U8 desc[UR36][R8.64], R4 ;  /* 0x0000000408007986 */ /* 0x0001e2000c101124 */
[----:B------:R-:W-:Y:S01]  /*8840*/  IMAD.MOV.U32 R25, RZ, RZ, R23 ;  /* 0x000000ffff197224 */ /* 0x000fe200078e0017 */
[----:B------:R-:W-:Y:S06]  /*8850*/  BRA `(.L_x_25480) ;  /* 0x0000000000c87947 */ /* 0x000fec0003800000 */
.L_x_25494:
[----:B------:R-:W-:-:S13]  /*8860*/  ISETP.NE.AND P0, PT, R0, 0x1c, PT ;  /* 0x0000001c0000780c */ /* 0x000fda0003f05270 */
[----:B------:R-:W-:Y:S05]  /*8870*/  @!P0 BRA `(.L_x_25505) ;  /* 0x0000000000b48947 */ /* 0x000fea0003800000 */
[----:B------:R-:W-:-:S13]  /*8880*/  ISETP.NE.AND P0, PT, R0, 0x1d, PT ;  /* 0x0000001d0000780c */ /* 0x000fda0003f05270 */
[----:B------:R-:W-:Y:S05]  /*8890*/  @!P0 BRA `(.L_x_25506) ;  /* 0x0000000000988947 */ /* 0x000fea0003800000 */
[----:B------:R-:W-:-:S13]  /*88a0*/  ISETP.NE.AND P0, PT, R0, 0x2c, PT ;  /* 0x0000002c0000780c */ /* 0x000fda0003f05270 */
[----:B------:R-:W-:Y:S05]  /*88b0*/  @!P0 BRA `(.L_x_25507) ;  /* 0x0000000000488947 */ /* 0x000fea0003800000 */
.L_x_25479:
[----:B------:R-:W-:Y:S01]  /*88c0*/  MOV R14, 0x0 ;  /* 0x00000000000e7802 */ /* 0x000fe20000000f00 */
[----:B------:R-:W0:Y:S01]  /*88d0*/  LDCU.64 UR6, c[0x4][0x178] ;  /* 0x01002f00ff0677ac */ /* 0x000e220008000a00 */
[----:B------:R-:W-:Y:S02]  /*88e0*/  IMAD.MOV.U32 R8, RZ, RZ, 0x65 ;  /* 0x00000065ff087424 */ /* 0x000fe400078e00ff */
[----:B------:R-:W-:Y:S01]  /*88f0*/  IMAD.MOV.U32 R12, RZ, RZ, 0x1 ;  /* 0x00000001ff0c7424 */ /* 0x000fe200078e00ff */
[----:B------:R-:W2:Y:S01]  /*8900*/  LDCU.64 UR8, c[0x4][0x180] ;  /* 0x01003000ff0877ac */ /* 0x000ea20008000a00 */
[----:B------:R-:W1:Y:S01]  /*8910*/  LDC.64 R14, c[0x4][R14] ;  /* 0x010000000e0e7b82 */ /* 0x000e620000000a00 */
[----:B------:R-:W-:Y:S01]  /*8920*/  IMAD.MOV.U32 R13, RZ, RZ, RZ ;  /* 0x000000ffff0d7224 */ /* 0x000fe200078e00ff */
[----:B------:R-:W5:Y:S01]  /*8930*/  LDCU.64 UR4, c[0x4][0x10] ;  /* 0x01000200ff0477ac */ /* 0x000f620008000a00 */
[----:B0-----:R-:W-:Y:S02]  /*8940*/  IMAD.U32 R4, RZ, RZ, UR6 ;  /* 0x00000006ff047e24 */ /* 0x001fe4000f8e00ff */
[----:B------:R-:W-:-:S02]  /*8950*/  IMAD.U32 R5, RZ, RZ, UR7 ;  /* 0x00000007ff057e24 */ /* 0x000fc4000f8e00ff */
[----:B--234-:R-:W-:Y:S02]  /*8960*/  IMAD.U32 R6, RZ, RZ, UR8 ;  /* 0x00000008ff067e24 */ /* 0x01cfe4000f8e00ff */
[----:B------:R-:W-:Y:S02]  /*8970*/  IMAD.U32 R7, RZ, RZ, UR9 ;  /* 0x00000009ff077e24 */ /* 0x000fe4000f8e00ff */
[----:B-----5:R-:W-:Y:S02]  /*8980*/  IMAD.U32 R10, RZ, RZ, UR4 ;  /* 0x00000004ff0a7e24 */ /* 0x020fe4000f8e00ff */
[----:B------:R-:W-:-:S07]  /*8990*/  IMAD.U32 R11, RZ, RZ, UR5 ;  /* 0x00000005ff0b7e24 */ /* 0x000fce000f8e00ff */
[----:B------:R-:W-:-:S07]  /*89a0*/  LEPC R20, `(.L_x_25508) ;  /* 0x000000001014794e */ /* 0x000fce0000000000 */
[----:B-1----:R-:W-:Y:S05]  /*89b0*/  CALL.ABS.NOINC R14 ;  /* 0x000000000e007343 */ /* 0x002fea0003c00000 */
.L_x_25508:
[----:B------:R-:W-:Y:S01]  /*89c0*/  IMAD.MOV.U32 R25, RZ, RZ, R23 ;  /* 0x000000ffff197224 */ /* 0x000fe200078e0017 */
[----:B------:R-:W-:Y:S06]  /*89d0*/  BRA `(.L_x_25480) ;  /* 0x0000000000687947 */ /* 0x000fec0003800000 */
.L_x_25507:
[----:B------:R-:W-:Y:S01]  /*89e0*/  LOP3.LUT R3, R3, 0xff, RZ, 0xc0, !PT ;  /* 0x000000ff03037812 */ /* 0x000fe200078ec0ff */
[----:B------:R-:W-:Y:S02]  /*89f0*/  IMAD.MOV.U32 R5, RZ, RZ, 0xff ;  /* 0x000000ffff057424 */ /* 0x000fe400078e00ff */
[----:B------:R-:W-:-:S03]  /*8a00*/  IMAD.MOV.U32 R25, RZ, RZ, R23 ;  /* 0x000000ffff197224 */ /* 0x000fc600078e0017 */
[----:B------:R-:W0:Y:S02]  /*8a10*/  I2F.U16 R3, R3 ;  /* 0x0000000300037306 */ /* 0x000e240000101000 */
[----:B0-----:R-:W-:-:S04]  /*8a20*/  SHF.R.U32.HI R4, RZ, 0x17, R3 ;  /* 0x00000017ff047819 */ /* 0x001fc80000011603 */
[----:B------:R-:W-:-:S13]  /*8a30*/  ISETP.NE.AND P1, PT, R4, 0xff, PT ;  /* 0x000000ff0400780c */ /* 0x000fda0003f25270 */
[--C-:B------:R-:W-:Y:S02]  /*8a40*/  @P1 SHF.R.U32.HI R0, RZ, 0x16, R3.reuse ;  /* 0x00000016ff001819 */ /* 0x100fe40000011603 */
[--C-:B------:R-:W-:Y:S02]  /*8a50*/  @P1 LOP3.LUT P0, RZ, R4, 0x3fffff, R3.reuse, 0xf8, !PT ;  /* 0x003fffff04ff1812 */ /* 0x100fe4000780f803 */
[----:B------:R-:W-:Y:S02]  /*8a60*/  @P1 LOP3.LUT R0, R0, 0x1, RZ, 0xc0, !PT ;  /* 0x0000000100001812 */ /* 0x000fe400078ec0ff */
[----:B------:R-:W-:Y:S02]  /*8a70*/  PRMT R3, R5, 0x7610, R3 ;  /* 0x0000761005037816 */ /* 0x000fe40000000003 */
[----:B------:R-:W-:Y:S01]  /*8a80*/  @P1 ISETP.EQ.U32.AND P2, PT, R0, 0x1, P0 ;  /* 0x000000010000180c */ /* 0x000fe20000742070 */
[----:B------:R-:W-:Y:S01]  /*8a90*/  @P1 VIADD R0, R4, 0x1 ;  /* 0x0000000104001836 */ /* 0x000fe20000000000 */
[----:B------:R-:W-:-:S02]  /*8aa0*/  PLOP3.LUT P0, PT, PT, PT, PT, 0x80, 0x8 ;  /* 0x000000000008781c */ /* 0x000fc40003f0f070 */
[----:B------:R-:W-:-:S13]  /*8ab0*/  @P1 PLOP3.LUT P0, PT, P2, PT, PT, 0x80, 0x8 ;  /* 0x000000000008181c */ /* 0x000fda000170f070 */
[----:B------:R-:W-:-:S04]  /*8ac0*/  @!P0 IMAD.MOV R0, RZ, RZ, R4 ;  /* 0x000000ffff008224 */ /* 0x000fc800078e0204 */
[----:B------:R-:W-:-:S05]  /*8ad0*/  @P1 IMAD.MOV.U32 R3, RZ, RZ, R0 ;  /* 0x000000ffff031224 */ /* 0x000fca00078e0000 */
[----:B------:R0:W-:Y:S01]  /*8ae0*/  STG.E.U8 desc[UR36][R8.64], R3 ;  /* 0x0000000308007986 */ /* 0x0001e2000c101124 */
[----:B------:R-:W-:Y:S05]  /*8af0*/  BRA `(.L_x_25480) ;  /* 0x0000000000207947 */ /* 0x000fea0003800000 */
.L_x_25506:
[----:B------:R-:W-:Y:S01]  /*8b00*/  LOP3.LUT R4, R3, 0xff, RZ, 0xc0, !PT ;  /* 0x000000ff03047812 */ /* 0x000fe200078ec0ff */
[----:B------:R-:W-:Y:S02]  /*8b10*/  IMAD.MOV.U32 R5, RZ, RZ, RZ ;  /* 0x000000ffff057224 */ /* 0x000fe400078e00ff */
[----:B------:R-:W-:-:S03]  /*8b20*/  IMAD.MOV.U32 R25, RZ, RZ, R23 ;  /* 0x000000ffff197224 */ /* 0x000fc600078e0017 */
[----:B------:R1:W-:Y:S01]  /*8b30*/  STG.E.64 desc[UR36][R8.64], R4 ;  /* 0x0000000408007986 */ /* 0x0003e2000c101b24 */
[----:B------:R-:W-:Y:S05]  /*8b40*/  BRA `(.L_x_25480) ;  /* 0x00000000000c7947 */ /* 0x000fea0003800000 */
.L_x_25505:
[----:B------:R-:W-:Y:S01]  /*8b50*/  LOP3.LUT R3, R3, 0xff, RZ, 0xc0, !PT ;  /* 0x000000ff03037812 */ /* 0x000fe200078ec0ff */
[----:B------:R-:W-:-:S04]  /*8b60*/  IMAD.MOV.U32 R25, RZ, RZ, R23 ;  /* 0x000000ffff197224 */ /* 0x000fc800078e0017 */
[----:B------:R0:W-:Y:S03]  /*8b70*/  STG.E desc[UR36][R8.64], R3 ;  /* 0x0000000308007986 */ /* 0x0001e6000c101924 */
.L_x_25480:
[----:B------:R-:W-:Y:S05]  /*8b80*/  BSYNC.RECONVERGENT B6 ;  /* 0x0000000000067941 */ /* 0x000fea0003800200 */
.L_x_25474:
[----:B------:R-:W-:-:S13]  /*8b90*/  ISETP.GE.AND P0, PT, R25, R16, PT ;  /* 0x000000101900720c */ /* 0x000fda0003f06270 */
[----:B------:R-:W-:Y:S05]  /*8ba0*/  @P0 BREAK.RELIABLE B7 ;  /* 0x0000000000070942 */ /* 0x000fea0003800100 */
[----:B------:R-:W-:Y:S05]  /*8bb0*/  @P0 BRA `(.L_x_25509) ;  /* 0x0000001c00700947 */ /* 0x000fea0003800000 */
[----:B------:R-:W5:Y:S01]  /*8bc0*/  LDCU UR4, c[0x0][0x3b4] ;  /* 0x00007680ff0477ac */ /* 0x000f620008000800 */
[----:B01----:R-:W0:Y:S01]  /*8bd0*/  LDC.64 R8, c[0x0][0x388] ;  /* 0x0000e200ff087b82 */ /* 0x003e220000000a00 */
[----:B------:R-:W-:Y:S01]  /*8be0*/  IMAD R0, R2, 0x200, R25 ;  /* 0x0000020002007824 */ /* 0x000fe200078e0219 */
[----:B------:R-:W-:Y:S01]  /*8bf0*/  PRMT R4, R19, 0x9910, RZ ;  /* 0x0000991013047816 */ /* 0x000fe200000000ff */
[----:B------:R-:W-:Y:S02]  /*8c00*/  BSSY.RECONVERGENT B6, `(.L_x_25510) ;  /* 0x00000e6000067945 */ /* 0x000fe40003800200 */
        /* <DEDUP_REMOVED lines=16> */
.L_x_25514:
[----:B------:R0:W-:Y:S01]  /*8d10*/  STG.E.U8 desc[UR36][R8.64], R22 ;  /* 0x0000001608007986 */ /* 0x0001e2000c101124 */
[----:B------:R-:W-:Y:S05]  /*8d20*/  BRA `(.L_x_25516) ;  /* 0x0000000c004c7947 */ /* 0x000fea0003800000 */
.L_x_25513:
[----:B------:R-:W-:-:S13]  /*8d30*/  ISETP.NE.AND P0, PT, R0, 0x2, PT ;  /* 0x000000020000780c */ /* 0x000fda0003f05270 */
[----:B------:R-:W-:Y:S05]  /*8d40*/  @!P0 BRA `(.L_x_25517) ;  /* 0x00000000002c8947 */ /* 0x000fea0003800000 */
[----:B------:R-:W-:-:S13]  /*8d50*/  ISETP.NE.AND P0, PT, R0, 0x3, PT ;  /* 0x000000030000780c */ /* 0x000fda0003f05270 */
[----:B------:R-:W-:Y:S05]  /*8d60*/  @!P0 BRA `(.L_x_25518) ;  /* 0x0000000000188947 */ /* 0x000fea0003800000 */
[----:B------:R-:W-:-:S13]  /*8d70*/  ISETP.NE.AND P0, PT, R0, 0x4, PT ;  /* 0x000000040000780c */ /* 0x000fda0003f05270 */
[----:B------:R-:W-:Y:S05]  /*8d80*/  @P0 BRA `(.L_x_25515) ;  /* 0x00000008005c0947 */ /* 0x000fea0003800000 */
[----:B------:R-:W-:Y:S01]  /*8d90*/  LOP3.LUT R22, R22, 0xff, RZ, 0xc0, !PT ;  /* 0x000000ff16167812 */ /* 0x000fe200078ec0ff */
[----:B------:R-:W-:-:S05]  /*8da0*/  IMAD.MOV.U32 R23, RZ, RZ, RZ ;  /* 0x000000ffff177224 */ /* 0x000fca00078e00ff */
[----:B------:R0:W-:Y:S01]  /*8db0*/  STG.E.64 desc[UR36][R8.64], R22 ;  /* 0x0000001608007986 */ /* 0x0001e2000c101b24 */
[----:B------:R-:W-:Y:S05]  /*8dc0*/  BRA `(.L_x_25516) ;  /* 0x0000000c00247947 */ /* 0x000fea0003800000 */
.L_x_25518:
[----:B------:R-:W-:-:S05]  /*8dd0*/  LOP3.LUT R3, R22, 0xff, RZ, 0xc0, !PT ;  /* 0x000000ff16037812 */ /* 0x000fca00078ec0ff */
[----:B------:R0:W-:Y:S01]  /*8de0*/  STG.E desc[UR36][R8.64], R3 ;  /* 0x0000000308007986 */ /* 0x0001e2000c101924 */
[----:B------:R-:W-:Y:S05]  /*8df0*/  BRA `(.L_x_25516) ;  /* 0x0000000c00187947 */ /* 0x000fea0003800000 */
.L_x_25517:
[----:B------:R-:W-:-:S05]  /*8e00*/  LOP3.LUT R3, R22, 0xff, RZ, 0xc0, !PT ;  /* 0x000000ff16037812 */ /* 0x000fca00078ec0ff */
[----:B------:R0:W-:Y:S01]  /*8e10*/  STG.E.U16 desc[UR36][R8.64], R3 ;  /* 0x0000000308007986 */ /* 0x0001e2000c101524 */
[----:B------:R-:W-:Y:S05]  /*8e20*/  BRA `(.L_x_25516) ;  /* 0x0000000c000c7947 */ /* 0x000fea0003800000 */
.L_x_25512:
[----:B------:R-:W-:-:S13]  /*8e30*/  ISETP.GT.AND P0, PT, R0, 0x6, PT ;  /* 0x000000060000780c */ /* 0x000fda0003f04270 */
[----:B------:R-:W-:Y:S05]  /*8e40*/  @P0 BRA `(.L_x_25519) ;  /* 0x0000000000340947 */ /* 0x000fea0003800000 */
[----:B------:R-:W-:-:S13]  /*8e50*/  ISETP.NE.AND P0, PT, R0, 0x5, PT ;  /* 0x000000050000780c */ /* 0x000fda0003f05270 */
[----:B------:R-:W-:Y:S05]  /*8e60*/  @!P0 BRA `(.L_x_25520) ;  /* 0x0000000000188947 */ /* 0x000fea0003800000 */
[----:B------:R-:W-:-:S13]  /*8e70*/  ISETP.NE.AND P0, PT, R0, 0x6, PT ;  /* 0x000000060000780c */ /* 0x000fda0003f05270 */
[----:B------:R-:W-:Y:S05]  /*8e80*/  @P0 BRA `(.L_x_25515) ;  /* 0x00000008001c0947 */ /* 0x000fea0003800000 */
[----:B------:R-:W-:-:S06]  /*8e90*/  LOP3.LUT R3, R22, 0xff, RZ, 0xc0, !PT ;  /* 0x000000ff16037812 */ /* 0x000fcc00078ec0ff */
[----:B------:R-:W0:Y:S02]  /*8ea0*/  I2F.U16 R3, R3 ;  /* 0x0000000300037306 */ /* 0x000e240000101000 */
[----:B0-----:R0:W-:Y:S01]  /*8eb0*/  STG.E desc[UR36][R8.64], R3 ;  /* 0x0000000308007986 */ /* 0x0011e2000c101924 */
[----:B------:R-:W-:Y:S05]  /*8ec0*/  BRA `(.L_x_25516) ;  /* 0x0000000800e47947 */ /* 0x000fea0003800000 */
.L_x_25520:
[----:B------:R-:W-:-:S04]  /*8ed0*/  LOP3.LUT R22, R22, 0xff, RZ, 0xc0, !PT ;  /* 0x000000ff16167812 */ /* 0x000fc800078ec0ff */
[----:B------:R-:W0:Y:S02]  /*8ee0*/  I2F.U16 R0, R22 ;  /* 0x0000001600007306 */ /* 0x000e240000101000 */
[----:B0-----:R-:W-:-:S05]  /*8ef0*/  F2FP.F16.F32.PACK_AB R0, RZ, R0 ;  /* 0x00000000ff00723e */ /* 0x001fca00000000ff */
[----:B------:R1:W-:Y:S01]  /*8f00*/  STG.E.U16 desc[UR36][R8.64], R0 ;  /* 0x0000000008007986 */ /* 0x0003e2000c101524 */
[----:B------:R-:W-:Y:S05]  /*8f10*/  BRA `(.L_x_25516) ;  /* 0x0000000800d07947 */ /* 0x000fea0003800000 */
.L_x_25519:
        /* <DEDUP_REMOVED lines=8> */
[----:B------:R-:W0:Y:S02]  /*8fa0*/  I2F.U16 R22, R22 ;  /* 0x0000001600167306 */ /* 0x000e240000101000 */
[----:B0-----:R0:W-:Y:S01]  /*8fb0*/  STG.E.64 desc[UR36][R8.64], R22 ;  /* 0x0000001608007986 */ /* 0x0011e2000c101b24 */
[----:B------:R-:W-:Y:S05]  /*8fc0*/  BRA `(.L_x_25516) ;  /* 0x0000000800a47947 */ /* 0x000fea0003800000 */
.L_x_25522:
[----:B------:R-:W-:-:S06]  /*8fd0*/  LOP3.LUT R22, R22, 0xff, RZ, 0xc0, !PT ;  /* 0x000000ff16167812 */ /* 0x000fcc00078ec0ff */
[----:B------:R-:W0:Y:S02]  /*8fe0*/  I2F.U16 R22, R22 ;  /* 0x0000001600167306 */ /* 0x000e240000101000 */
[----:B0-----:R-:W-:-:S04]  /*8ff0*/  F2FP.F16.F32.PACK_AB R3, RZ, R22 ;  /* 0x00000016ff03723e */ /* 0x001fc800000000ff */
[----:B------:R-:W-:-:S05]  /*9000*/  PRMT R3, R3, 0x5410, RZ ;  /* 0x0000541003037816 */ /* 0x000fca00000000ff */
[----:B------:R0:W-:Y:S01]  /*9010*/  STG.E desc[UR36][R8.64], R3 ;  /* 0x0000000308007986 */ /* 0x0001e2000c101924 */
[----:B------:R-:W-:Y:S05]  /*9020*/  BRA `(.L_x_25516) ;  /* 0x00000008008c7947 */ /* 0x000fea0003800000 */
.L_x_25521:
[----:B------:R-:W-:-:S06]  /*9030*/  LOP3.LUT R4, R22, 0xff, RZ, 0xc0, !PT ;  /* 0x000000ff16047812 */ /* 0x000fcc00078ec0ff */
[----:B------:R-:W0:Y:S02]  /*9040*/  I2F.F64.U16 R4, R4 ;  /* 0x0000000400047312 */ /* 0x000e240000101800 */
[----:B0-----:R0:W-:Y:S01]  /*9050*/  STG.E.64 desc[UR36][R8.64], R4 ;  /* 0x0000000408007986 */ /* 0x0011e2000c101b24 */
[----:B------:R-:W-:Y:S05]  /*9060*/  BRA `(.L_x_25516) ;  /* 0x00000008007c7947 */ /* 0x000fea0003800000 */
.L_x_25511:
        /* <DEDUP_REMOVED lines=10> */
[----:B------:R-:W-:-:S05]  /*9110*/  LOP3.LUT R3, R22, 0xff, RZ, 0xc0, !PT ;  /* 0x000000ff16037812 */ /* 0x000fca00078ec0ff */
[----:B------:R0:W-:Y:S01]  /*9120*/  STG.E.U16 desc[UR36][R8.64], R3 ;  /* 0x0000000308007986 */ /* 0x0001e2000c101524 */
[----:B------:R-:W-:Y:S05]  /*9130*/  BRA `(.L_x_25516) ;  /* 0x0000000800487947 */ /* 0x000fea0003800000 */
.L_x_25526:
[----:B------:R-:W-:Y:S01]  /*9140*/  LOP3.LUT R22, R22, 0xff, RZ, 0xc0, !PT ;  /* 0x000000ff16167812 */ /* 0x000fe200078ec0ff */
[----:B------:R-:W-:Y:S01]  /*9150*/  BSSY.RECONVERGENT B0, `(.L_x_25527) ;  /* 0x0000011000007945 */ /* 0x000fe20003800200 */
[----:B------:R-:W-:Y:S02]  /*9160*/  IMAD.MOV.U32 R4, RZ, RZ, 0x80 ;  /* 0x00000080ff047424 */ /* 0x000fe400078e00ff */
[----:B------:R-:W0:Y:S02]  /*9170*/  I2F.U16 R3, R22 ;  /* 0x0000001600037306 */ /* 0x000e240000101000 */
        /* <DEDUP_REMOVED lines=13> */
.L_x_25529:
[----:B------:R-:W-:-:S07]  /*9250*/  PRMT R4, R0, 0x7610, R4 ;  /* 0x0000761000047816 */ /* 0x000fce0000000004 */
.L_x_25528:
[----:B------:R-:W-:Y:S05]  /*9260*/  BSYNC.RECONVERGENT B0 ;  /* 0x0000000000007941 */ /* 0x000fea0003800200 */
.L_x_25527:
[----:B------:R0:W-:Y:S01]  /*9270*/  STG.E.U8 desc[UR36][R8.64], R4 ;  /* 0x0000000408007986 */ /* 0x0001e2000c101124 */
[----:B------:R-:W-:Y:S05]  /*9280*/  BRA `(.L_x_25516) ;  /* 0x0000000400f47947 */ /* 0x000fea0003800000 */
.L_x_25525:
        /* <DEDUP_REMOVED lines=17> */
.L_x_25532:
[----:B------:R-:W-:-:S07]  /*93a0*/  PRMT R4, R0, 0x7610, R4 ;  /* 0x0000761000047816 */ /* 0x000fce0000000004 */
.L_x_25531:
[----:B------:R-:W-:Y:S05]  /*93b0*/  BSYNC.RECONVERGENT B0 ;  /* 0x0000000000007941 */ /* 0x000fea0003800200 */
.L_x_25530:
[----:B------:R0:W-:Y:S01]  /*93c0*/  STG.E.U8 desc[UR36][R8.64], R4 ;  /* 0x0000000408007986 */ /* 0x0001e2000c101124 */
[----:B------:R-:W-:Y:S05]  /*93d0*/  BRA `(.L_x_25516) ;  /* 0x0000000400a07947 */ /* 0x000fea0003800000 */
.L_x_25524:
[----:B------:R-:W-:-:S13]  /*93e0*/  ISETP.NE.AND P0, PT, R0, 0x1c, PT ;  /* 0x0000001c0000780c */ /* 0x000fda0003f05270 */
[----:B------:R-:W-:Y:S05]  /*93f0*/  @!P0 BRA `(.L_x_25533) ;  /* 0x0000000000608947 */ /* 0x000fea0003800000 */
[----:B------:R-:W-:-:S13]  /*9400*/  ISETP.NE.AND P0, PT, R0, 0x1d, PT ;  /* 0x0000001d0000780c */ /* 0x000fda0003f05270 */
[----:B------:R-:W-:Y:S05]  /*9410*/  @!P0 BRA `(.L_x_25534) ;  /* 0x0000000000488947 */ /* 0x000fea0003800000 */
[----:B------:R-:W-:-:S13]  /*9420*/  ISETP.NE.AND P0, PT, R0, 0x2c, PT ;  /* 0x0000002c0000780c */ /* 0x000fda0003f05270 */
[----:B------:R-:W-:Y:S05]  /*9430*/  @P0 BRA `(.L_x_25515) ;  /* 0x0000000000b00947 */ /* 0x000fea0003800000 */
[----:B------:R-:W-:-:S04]  /*9440*/  LOP3.LUT R22, R22, 0xff, RZ, 0xc0, !PT ;  /* 0x000000ff16167812 */ /* 0x000fc800078ec0ff */
[----:B------:R-:W0:Y:S02]  /*9450*/  I2F.U16 R3, R22 ;  /* 0x0000001600037306 */ /* 0x000e240000101000 */
[----:B0-----:R-:W-:-:S04]  /*9460*/  SHF.R.U32.HI R4, RZ, 0x17, R3 ;  /* 0x00000017ff047819 */ /* 0x001fc80000011603 */
        /* <DEDUP_REMOVED lines=13> */
.L_x_25534:
[----:B------:R-:W-:Y:S01]  /*9540*/  LOP3.LUT R22, R22, 0xff, RZ, 0xc0, !PT ;  /* 0x000000ff16167812 */ /* 0x000fe200078ec0ff */
[----:B------:R-:W-:-:S05]  /*9550*/  IMAD.MOV.U32 R23, RZ, RZ, RZ ;  /* 0x000000ffff177224 */ /* 0x000fca00078e00ff */
[----:B------:R0:W-:Y:S01]  /*9560*/  STG.E.64 desc[UR36][R8.64], R22 ;  /* 0x0000001608007986 */ /* 0x0001e2000c101b24 */
[----:B------:R-:W-:Y:S05]  /*9570*/  BRA `(.L_x_25516) ;  /* 0x0000000400387947 */ /* 0x000fea0003800000 */
.L_x_25533:
[----:B------:R-:W-:-:S05]  /*9580*/  LOP3.LUT R3, R22, 0xff, RZ, 0xc0, !PT ;  /* 0x000000ff16037812 */ /* 0x000fca00078ec0ff */
[----:B------:R0:W-:Y:S01]  /*9590*/  STG.E desc[UR36][R8.64], R3 ;  /* 0x0000000308007986 */ /* 0x0001e2000c101924 */
[----:B------:R-:W-:Y:S05]  /*95a0*/  BRA `(.L_x_25516) ;  /* 0x00000004002c7947 */ /* 0x000fea0003800000 */
.L_x_25523:
        /* <DEDUP_REMOVED lines=10> */
.L_x_25536:
[----:B------:R-:W-:Y:S02]  /*9650*/  LOP3.LUT R4, R22, 0xff, RZ, 0xc0, !PT ;  /* 0x000000ff16047812 */ /* 0x000fe400078ec0ff */
[----:B--234-:R-:W-:-:S04]  /*9660*/  CS2R R6, SRZ ;  /* 0x0000000000067805 */ /* 0x01cfc8000001ff00 */
[----:B------:R-:W0:Y:S02]  /*9670*/  I2F.F64.U16 R4, R4 ;  /* 0x0000000400047312 */ /* 0x000e240000101800 */
[----:B0-----:R0:W-:Y:S01]  /*9680*/  STG.E.128 desc[UR36][R8.64], R4 ;  /* 0x0000000408007986 */ /* 0x0011e2000c101d24 */
[----:B------:R-:W-:Y:S05]  /*9690*/  BRA `(.L_x_25516) ;  /* 0x0000000000f07947 */ /* 0x000fea0003800000 */
.L_x_25535:
[----:B------:R-:W-:-:S13]  /*96a0*/  ISETP.NE.AND P0, PT, R0, 0xf, PT ;  /* 0x0000000f0000780c */ /* 0x000fda0003f05270 */
[----:B------:R-:W-:Y:S05]  /*96b0*/  @!P0 BRA `(.L_x_25537) ;  /* 0x0000000000d88947 */ /* 0x000fea0003800000 */
[----:B------:R-:W-:-:S13]  /*96c0*/  ISETP.NE.AND P0, PT, R0, 0x17, PT ;  /* 0x000000170000780c */ /* 0x000fda0003f05270 */
[----:B------:R-:W-:Y:S05]  /*96d0*/  @!P0 BRA `(.L_x_25538) ;  /* 0x0000000000888947 */ /* 0x000fea0003800000 */
[----:B------:R-:W-:-:S13]  /*96e0*/  ISETP.NE.AND P0, PT, R0, 0x18, PT ;  /* 0x000000180000780c */ /* 0x000fda0003f05270 */
[----:B------:R-:W-:Y:S05]  /*96f0*/  @!P0 BRA `(.L_x_25539) ;  /* 0x0000000000448947 */ /* 0x000fea0003800000 */
.L_x_25515:
        /* <DEDUP_REMOVED lines=16> */
.L_x_25540:
[----:B------:R-:W-:Y:S05]  /*9800*/  BRA `(.L_x_25516) ;  /* 0x0000000000947947 */ /* 0x000fea0003800000 */
.L_x_25539:
        /* <DEDUP_REMOVED lines=12> */
.L_x_25542:
[----:B------:R-:W-:Y:S05]  /*98d0*/  BSYNC.RECONVERGENT B0 ;  /* 0x0000000000007941 */ /* 0x000fea0003800200 */
.L_x_25541:
[----:B------:R0:W-:Y:S01]  /*98e0*/  STG.E.U8 desc[UR36][R8.64], R3 ;  /* 0x0000000308007986 */ /* 0x0001e2000c101124 */
[----:B------:R-:W-:Y:S05]  /*98f0*/  BRA `(.L_x_25516) ;  /* 0x0000000000587947 */ /* 0x000fea0003800000 */
.L_x_25538:
[----:B------:R-:W-:-:S04]  /*9900*/  LOP3.LUT R22, R22, 0xff, RZ, 0xc0, !PT ;  /* 0x000000ff16167812 */ /* 0x000fc800078ec0ff */
        /* <DEDUP_REMOVED lines=12> */
.L_x_25543:
[----:B------:R-:W-:Y:S01]  /*99d0*/  IMAD.MOV.U32 R3, RZ, RZ, 0x7f ;  /* 0x0000007fff037424 */ /* 0x000fe200078e00ff */
[----:B------:R-:W-:-:S04]  /*99e0*/  ISETP.GT.U32.AND P0, PT, R5, 0x7f800000, PT ;  /* 0x7f8000000500780c */ /* 0x000fc80003f04070 */
[----:B------:R-:W-:-:S05]  /*99f0*/  SEL R3, R3, 0x7c, P0 ;  /* 0x0000007c03037807 */ /* 0x000fca0000000000 */
[----:B------:R0:W-:Y:S01]  /*9a00*/  STG.E.U8 desc[UR36][R8.64], R3 ;  /* 0x0000000308007986 */ /* 0x0001e2000c101124 */
[----:B------:R-:W-:Y:S05]  /*9a10*/  BRA `(.L_x_25516) ;  /* 0x0000000000107947 */ /* 0x000fea0003800000 */
.L_x_25537:
[----:B------:R-:W-:-:S04]  /*9a20*/  LOP3.LUT R22, R22, 0xff, RZ, 0xc0, !PT ;  /* 0x000000ff16167812 */ /* 0x000fc800078ec0ff */
[----:B------:R-:W0:Y:S02]  /*9a30*/  I2F.U16 R0, R22 ;  /* 0x0000001600007306 */ /* 0x000e240000101000 */
[----:B0-----:R-:W-:-:S05]  /*9a40*/  F2FP.BF16.F32.PACK_AB R0, RZ, R0 ;  /* 0x00000000ff00723e */ /* 0x001fca00000010ff */
[----:B------:R0:W-:Y:S02]  /*9a50*/  STG.E.U16 desc[UR36][R8.64], R0 ;  /* 0x0000000008007986 */ /* 0x0001e4000c101524 */
.L_x_25516:
[----:B------:R-:W-:Y:S05]  /*9a60*/  BSYNC.RECONVERGENT B6 ;  /* 0x0000000000067941 */ /* 0x000fea0003800200 */
.L_x_25510:
[----:B------:R-:W-:-:S07]  /*9a70*/  VIADD R25, R25, 0x80 ;  /* 0x0000008019197836 */ /* 0x000fce0000000000 */
.L_x_25473:
[----:B------:R-:W-:-:S13]  /*9a80*/  ISETP.GE.AND P0, PT, R25, R16, PT ;  /* 0x000000101900720c */ /* 0x000fda0003f06270 */
[----:B------:R-:W-:Y:S05]  /*9a90*/  @P0 BREAK.RELIABLE B7 ;  /* 0x0000000000070942 */ /* 0x000fea0003800100 */
[----:B------:R-:W-:Y:S05]  /*9aa0*/  @P0 BRA `(.L_x_25509) ;  /* 0x0000000c00b40947 */ /* 0x000fea0003800000 */
[----:B------:R-:W-:Y:S05]  /*9ab0*/  BSYNC.RELIABLE B7 ;  /* 0x0000000000077941 */ /* 0x000fea0003800100 */
.L_x_25472:
        /* <DEDUP_REMOVED lines=21> */
.L_x_25548:
[----:B------:R0:W-:Y:S01]  /*9c10*/  STG.E.U8 desc[UR36][R8.64], R17 ;  /* 0x0000001108007986 */ /* 0x0001e2000c101124 */
[----:B------:R-:W-:Y:S05]  /*9c20*/  BRA `(.L_x_25550) ;  /* 0x0000000c004c7947 */ /* 0x000fea0003800000 */
.L_x_25547:
        /* <DEDUP_REMOVED lines=10> */
.L_x_25552:
[----:B------:R-:W-:-:S05]  /*9cd0*/  LOP3.LUT R17, R17, 0xff, RZ, 0xc0, !PT ;  /* 0x000000ff11117812 */ /* 0x000fca00078ec0ff */
[----:B------:R0:W-:Y:S01]  /*9ce0*/  STG.E desc[UR36][R8.64], R17 ;  /* 0x0000001108007986 */ /* 0x0001e2000c101924 */
[----:B------:R-:W-:Y:S05]  /*9cf0*/  BRA `(.L_x_25550) ;  /* 0x0000000c00187947 */ /* 0x000fea0003800000 */
.L_x_25551:
[----:B------:R-:W-:-:S05]  /*9d00*/  LOP3.LUT R17, R17, 0xff, RZ, 0xc0, !PT ;  /* 0x000000ff11117812 */ /* 0x000fca00078ec0ff */
[----:B------:R0:W-:Y:S01]  /*9d10*/  STG.E.U16 desc[UR36][R8.64], R17 ;  /* 0x0000001108007986 */ /* 0x0001e2000c101524 */
[----:B------:R-:W-:Y:S05]  /*9d20*/  BRA `(.L_x_25550) ;  /* 0x0000000c000c7947 */ /* 0x000fea0003800000 */
.L_x_25546:
        /* <DEDUP_REMOVED lines=10> */
.L_x_25554:
[----:B------:R-:W-:-:S04]  /*9dd0*/  LOP3.LUT R17, R17, 0xff, RZ, 0xc0, !PT ;  /* 0x000000ff11117812 */ /* 0x000fc800078ec0ff */
[----:B------:R-:W0:Y:S02]  /*9de0*/  I2F.U16 R0, R17 ;  /* 0x0000001100007306 */ /* 0x000e240000101000 */
[----:B0-----:R-:W-:-:S05]  /*9df0*/  F2FP.F16.F32.PACK_AB R0, RZ, R0 ;  /* 0x00000000ff00723e */ /* 0x001fca00000000ff */
[----:B------:R1:W-:Y:S01]  /*9e00*/  STG.E.U16 desc[UR36][R8.64], R0 ;  /* 0x0000000008007986 */ /* 0x0003e2000c101524 */
[----:B------:R-:W-:Y:S05]  /*9e10*/  BRA `(.L_x_25550) ;  /* 0x0000000800d07947 */ /* 0x000fea0003800000 */
.L_x_25553:
[----:B------:R-:W-:-:S13]  /*9e20*/  ISETP.NE.AND P0, PT, R0, 0x7, PT ;  /* 0x000000070000780c */ /* 0x000fda0003f05270 */
[----:B------:R-:W-:Y:S05]  /*9e30*/  @!P0 BRA `(.L_x_25555) ;  /* 0x00000000003c8947 */ /* 0x000fea0003800000 */
[----:B------:R-:W-:-:S13]  /*9e40*/  ISETP.NE.AND P0, PT, R0, 0x8, PT ;  /* 0x000000080000780c */ /* 0x000fda0003f05270 */
[----:B------:R-:W-:Y:S05]  /*9e50*/  @!P0 BRA `(.L_x_25556) ;  /* 0x00000000001c8947 */ /* 0x000fea0003800000 */
[----:B------:R-:W-:-:S13]  /*9e60*/  ISETP.NE.AND P0, PT, R0, 0x9, PT ;  /* 0x000000090000780c */ /* 0x000fda0003f05270 */
[----:B------:R-:W-:Y:S05]  /*9e70*/  @P0 BRA `(.L_x_25549) ;  /* 0x0000000400e00947 */ /* 0x000fea0003800000 */
[----:B------:R-:W-:Y:S01]  /*9e80*/  LOP3.LUT R17, R17, 0xff, RZ, 0xc0, !PT ;  /* 0x000000ff11117812 */ /* 0x000fe200078ec0ff */
[----:B------:R-:W-:-:S03]  /*9e90*/  IMAD.MOV.U32 R5, RZ, RZ, RZ ;  /* 0x000000ffff057224 */ /* 0x000fc600078e00ff */
[----:B------:R-:W0:Y:S02]  /*9ea0*/  I2F.U16 R4, R17 ;  /* 0x0000001100047306 */ /* 0x000e240000101000 */
[----:B0-----:R0:W-:Y:S01]  /*9eb0*/  STG.E.64 desc[UR36][R8.64], R4 ;  /* 0x0000000408007986 */ /* 0x0011e2000c101b24 */
[----:B------:R-:W-:Y:S05]  /*9ec0*/  BRA `(.L_x_25550) ;  /* 0x0000000800a47947 */ /* 0x000fea0003800000 */
.L_x_25556:
[----:B------:R-:W-:-:S06]  /*9ed0*/  LOP3.LUT R17, R17, 0xff, RZ, 0xc0, !PT ;  /* 0x000000ff11117812 */ /* 0x000fcc00078ec0ff */
[----:B------:R-:W0:Y:S02]  /*9ee0*/  I2F.U16 R17, R17 ;  /* 0x0000001100117306 */ /* 0x000e240000101000 */
[----:B0-----:R-:W-:-:S04]  /*9ef0*/  F2FP.F16.F32.PACK_AB R3, RZ, R17 ;  /* 0x00000011ff03723e */ /* 0x001fc800000000ff */
[----:B------:R-:W-:-:S05]  /*9f00*/  PRMT R3, R3, 0x5410, RZ ;  /* 0x0000541003037816 */ /* 0x000fca00000000ff */
[----:B------:R0:W-:Y:S01]  /*9f10*/  STG.E desc[UR36][R8.64], R3 ;  /* 0x0000000308007986 */ /* 0x0001e2000c101924 */
[----:B------:R-:W-:Y:S05]  /*9f20*/  BRA `(.L_x_25550) ;  /* 0x00000008008c7947 */ /* 0x000fea0003800000 */
.L_x_25555:
[----:B------:R-:W-:-:S06]  /*9f30*/  LOP3.LUT R4, R17, 0xff, RZ, 0xc0, !PT ;  /* 0x000000ff11047812 */ /* 0x000fcc00078ec0ff */
[----:B------:R-:W0:Y:S02]  /*9f40*/  I2F.F64.U16 R4, R4 ;  /* 0x0000000400047312 */ /* 0x000e240000101800 */
[----:B0-----:R0:W-:Y:S01]  /*9f50*/  STG.E.64 desc[UR36][R8.64], R4 ;  /* 0x0000000408007986 */ /* 0x0011e2000c101b24 */
[----:B------:R-:W-:Y:S05]  /*9f60*/  BRA `(.L_x_25550) ;  /* 0x00000008007c7947 */ /* 0x000fea0003800000 */
.L_x_25545:
        /* <DEDUP_REMOVED lines=13> */
.L_x_25560:
[----:B------:R-:W-:Y:S01]  /*a040*/  LOP3.LUT R17, R17, 0xff, RZ, 0xc0, !PT ;  /* 0x000000ff11117812 */ /* 0x000fe200078ec0ff */
[----:B------:R-:W-:Y:S01]  /*a050*/  BSSY.RECONVERGENT B0, `(.L_x_25561) ;  /* 0x0000011000007945 */ /* 0x000fe20003800200 */
[----:B------:R-:W-:-:S04]  /*a060*/  IMAD.MOV.U32 R4, RZ, RZ, 0x80 ;  /* 0x00000080ff047424 */ /* 0x000fc800078e00ff */
        /* <DEDUP_REMOVED lines=14> */
.L_x_25563:
[----:B------:R-:W-:-:S07]  /*a150*/  PRMT R4, R0, 0x7610, R4 ;  /* 0x0000761000047816 */ /* 0x000fce0000000004 */
.L_x_25562:
[----:B------:R-:W-:Y:S05]  /*a160*/  BSYNC.RECONVERGENT B0 ;  /* 0x0000000000007941 */ /* 0x000fea0003800200 */
.L_x_25561:
[----:B------:R0:W-:Y:S01]  /*a170*/  STG.E.U8 desc[UR36][R8.64], R4 ;  /* 0x0000000408007986 */ /* 0x0001e2000c101124 */
[----:B------:R-:W-:Y:S05]  /*a180*/  BRA `(.L_x_25550) ;  /* 0x0000000400f47947 */ /* 0x000fea0003800000 */
.L_x_25559:
        /* <DEDUP_REMOVED lines=17> */
.L_x_25566:
[----:B------:R-:W-:-:S07]  /*a2a0*/  PRMT R4, R0, 0x7610, R4 ;  /* 0x0000761000047816 */ /* 0x000fce0000000004 */
.L_x_25565:
[----:B------:R-:W-:Y:S05]  /*a2b0*/  BSYNC.RECONVERGENT B0 ;  /* 0x0000000000007941 */ /* 0x000fea0003800200 */
.L_x_25564:
[----:B------:R0:W-:Y:S01]  /*a2c0*/  STG.E.U8 desc[UR36][R8.64], R4 ;  /* 0x0000000408007986 */ /* 0x0001e2000c101124 */
[----:B------:R-:W-:Y:S05]  /*a2d0*/  BRA `(.L_x_25550) ;  /* 0x0000000400a07947 */ /* 0x000fea0003800000 */
.L_x_25558:
[----:B------:R-:W-:-:S13]  /*a2e0*/  ISETP.NE.AND P0, PT, R0, 0x1c, PT ;  /* 0x0000001c0000780c */ /* 0x000fda0003f05270 */
[----:B------:R-:W-:Y:S05]  /*a2f0*/  @!P0 BRA `(.L_x_25567) ;  /* 0x0000000000608947 */ /* 0x000fea0003800000 */
[----:B------:R-:W-:-:S13]  /*a300*/  ISETP.NE.AND P0, PT, R0, 0x1d, PT ;  /* 0x0000001d0000780c */ /* 0x000fda0003f05270 */
[----:B------:R-:W-:Y:S05]  /*a310*/  @!P0 BRA `(.L_x_25568) ;  /* 0x0000000000488947 */ /* 0x000fea0003800000 */
[----:B------:R-:W-:-:S13]  /*a320*/  ISETP.NE.AND P0, PT, R0, 0x2c, PT ;  /* 0x0000002c0000780c */ /* 0x000fda0003f05270 */
[----:B------:R-:W-:Y:S05]  /*a330*/  @P0 BRA `(.L_x_25549) ;  /* 0x0000000000b00947 */ /* 0x000fea0003800000 */
[----:B------:R-:W-:Y:S01]  /*a340*/  LOP3.LUT R17, R17, 0xff, RZ, 0xc0, !PT ;  /* 0x000000ff11117812 */ /* 0x000fe200078ec0ff */
[----:B------:R-:W-:-:S05]  /*a350*/  IMAD.MOV.U32 R3, RZ, RZ, 0xff ;  /* 0x000000ffff037424 */ /* 0x000fca00078e00ff */
[----:B------:R-:W0:Y:S02]  /*a360*/  I2F.U16 R17, R17 ;  /* 0x0000001100117306 */ /* 0x000e240000101000 */
        /* <DEDUP_REMOVED lines=13> */
.L_x_25568:
[----:B------:R-:W-:Y:S01]  /*a440*/  LOP3.LUT R4, R17, 0xff, RZ, 0xc0, !PT ;  /* 0x000000ff11047812 */ /* 0x000fe200078ec0ff */
[----:B------:R-:W-:-:S05]  /*a450*/  IMAD.MOV.U32 R5, RZ, RZ, RZ ;  /* 0x000000ffff057224 */ /* 0x000fca00078e00ff */
[----:B------:R0:W-:Y:S01]  /*a460*/  STG.E.64 desc[UR36][R8.64], R4 ;  /* 0x0000000408007986 */ /* 0x0001e2000c101b24 */
[----:B------:R-:W-:Y:S05]  /*a470*/  BRA `(.L_x_25550) ;  /* 0x0000000400387947 */ /* 0x000fea0003800000 */
.L_x_25567:
[----:B------:R-:W-:-:S05]  /*a480*/  LOP3.LUT R17, R17, 0xff, RZ, 0xc0, !PT ;  /* 0x000000ff11117812 */ /* 0x000fca00078ec0ff */
[----:B------:R0:W-:Y:S01]  /*a490*/  STG.E desc[UR36][R8.64], R17 ;  /* 0x0000001108007986 */ /* 0x0001e2000c101924 */
[----:B------:R-:W-:Y:S05]  /*a4a0*/  BRA `(.L_x_25550) ;  /* 0x00000004002c7947 */ /* 0x000fea0003800000 */
.L_x_25557:
        /* <DEDUP_REMOVED lines=10> */
.L_x_25570:
[----:B------:R-:W-:Y:S02]  /*a550*/  LOP3.LUT R4, R17, 0xff, RZ, 0xc0, !PT ;  /* 0x000000ff11047812 */ /* 0x000fe400078ec0ff */
[----:B--234-:R-:W-:-:S04]  /*a560*/  CS2R R6, SRZ ;  /* 0x0000000000067805 */ /* 0x01cfc8000001ff00 */
[----:B------:R-:W0:Y:S02]  /*a570*/  I2F.F64.U16 R4, R4 ;  /* 0x0000000400047312 */ /* 0x000e240000101800 */
[----:B0-----:R0:W-:Y:S01]  /*a580*/  STG.E.128 desc[UR36][R8.64], R4 ;  /* 0x0000000408007986 */ /* 0x0011e2000c101d24 */
[----:B------:R-:W-:Y:S05]  /*a590*/  BRA `(.L_x_25550) ;  /* 0x0000000000f07947 */ /* 0x000fea0003800000 */
.L_x_25569:
[----:B------:R-:W-:-:S13]  /*a5a0*/  ISETP.NE.AND P0, PT, R0, 0xf, PT ;  /* 0x0000000f0000780c */ /* 0x000fda0003f05270 */
[----:B------:R-:W-:Y:S05]  /*a5b0*/  @!P0 BRA `(.L_x_25571) ;  /* 0x0000000000d88947 */ /* 0x000fea0003800000 */
[----:B------:R-:W-:-:S13]  /*a5c0*/  ISETP.NE.AND P0, PT, R0, 0x17, PT ;  /* 0x000000170000780c */ /* 0x000fda0003f05270 */
[----:B------:R-:W-:Y:S05]  /*a5d0*/  @!P0 BRA `(.L_x_25572) ;  /* 0x0000000000888947 */ /* 0x000fea0003800000 */
[----:B------:R-:W-:-:S13]  /*a5e0*/  ISETP.NE.AND P0, PT, R0, 0x18, PT ;  /* 0x000000180000780c */ /* 0x000fda0003f05270 */
[----:B------:R-:W-:Y:S05]  /*a5f0*/  @!P0 BRA `(.L_x_25573) ;  /* 0x0000000000448947 */ /* 0x000fea0003800000 */
.L_x_25549:
        /* <DEDUP_REMOVED lines=16> */
.L_x_25574:
[----:B------:R-:W-:Y:S05]  /*a700*/  BRA `(.L_x_25550) ;  /* 0x0000000000947947 */ /* 0x000fea0003800000 */
.L_x_25573:
        /* <DEDUP_REMOVED lines=12> */
.L_x_25576:
[----:B------:R-:W-:Y:S05]  /*a7d0*/  BSYNC.RECONVERGENT B0 ;  /* 0x0000000000007941 */ /* 0x000fea0003800200 */
.L_x_25575:
[----:B------:R0:W-:Y:S01]  /*a7e0*/  STG.E.U8 desc[UR36][R8.64], R3 ;  /* 0x0000000308007986 */ /* 0x0001e2000c101124 */
[----:B------:R-:W-:Y:S05]  /*a7f0*/  BRA `(.L_x_25550) ;  /* 0x0000000000587947 */ /* 0x000fea0003800000 */
.L_x_25572:
[----:B------:R-:W-:-:S06]  /*a800*/  LOP3.LUT R17, R17, 0xff, RZ, 0xc0, !PT ;  /* 0x000000ff11117812 */ /* 0x000fcc00078ec0ff */
[----:B------:R-:W0:Y:S02]  /*a810*/  I2F.U16 R17, R17 ;  /* 0x0000001100117306 */ /* 0x000e240000101000 */
[----:B0-----:R-:W-:-:S13]  /*a820*/  ISETP.GT.U32.AND P0, PT, R17, 0x477fffff, PT ;  /* 0x477fffff1100780c */ /* 0x001fda0003f04070 */
[----:B------:R-:W-:Y:S05]  /*a830*/  @P0 BRA `(.L_x_25577) ;  /* 0x0000000000240947 */ /* 0x000fea0003800000 */
[----:B------:R-:W-:-:S13]  /*a840*/  ISETP.GE.U32.AND P0, PT, R17, 0x38800000, PT ;  /* 0x388000001100780c */ /* 0x000fda0003f06070 */
[----:B------:R-:W-:Y:S01]  /*a850*/  @P0 SHF.R.U32.HI R0, RZ, 0x15, R17 ;  /* 0x00000015ff000819 */ /* 0x000fe20000011611 */
[----:B------:R-:W-:-:S03]  /*a860*/  @!P0 FADD.FTZ R5, R17, 128 ;  /* 0x4300000011058421 */ /* 0x000fc60000010000 */
[----:B------:R-:W-:-:S04]  /*a870*/  @P0 LOP3.LUT R0, R0, 0x1, RZ, 0xc0, !PT ;  /* 0x0000000100000812 */ /* 0x000fc800078ec0ff */
[----:B------:R-:W-:-:S04]  /*a880*/  @P0 IADD3 R0, PT, PT, R17, 0x80fffff, R0 ;  /* 0x080fffff11000810 */ /* 0x000fc80007ffe000 */
[----:B------:R-:W-:-:S05]  /*a890*/  @P0 SHF.R.U32.HI R3, RZ, 0x15, R0 ;  /* 0x00000015ff030819 */ /* 0x000fca0000011600 */
[----:B------:R0:W-:Y:S04]  /*a8a0*/  @P0 STG.E.U8 desc[UR36][R8.64], R3 ;  /* 0x0000000308000986 */ /* 0x0001e8000c101124 */
[----:B------:R0:W-:Y:S01]  /*a8b0*/  @!P0 STG.E.U8 desc[UR36][R8.64], R5 ;  /* 0x0000000508008986 */ /* 0x0001e2000c101124 */
[----:B------:R-:W-:Y:S05]  /*a8c0*/  BRA `(.L_x_25550) ;  /* 0x0000000000247947 */ /* 0x000fea0003800000 */
.L_x_25577:
[----:B------:R-:W-:Y:S01]  /*a8d0*/  IMAD.MOV.U32 R3, RZ, RZ, 0x7f ;  /* 0x0000007fff037424 */ /* 0x000fe200078e00ff */
[----:B------:R-:W-:-:S04]  /*a8e0*/  ISETP.GT.U32.AND P0, PT, R17, 0x7f800000, PT ;  /* 0x7f8000001100780c */ /* 0x000fc80003f04070 */
[----:B------:R-:W-:-:S05]  /*a8f0*/  SEL R3, R3, 0x7c, P0 ;  /* 0x0000007c03037807 */ /* 0x000fca0000000000 */
[----:B------:R0:W-:Y:S01]  /*a900*/  STG.E.U8 desc[UR36][R8.64], R3 ;  /* 0x0000000308007986 */ /* 0x0001e2000c101124 */
[----:B------:R-:W-:Y:S05]  /*a910*/  BRA `(.L_x_25550) ;  /* 0x0000000000107947 */ /* 0x000fea0003800000 */
.L_x_25571:
[----:B------:R-:W-:-:S04]  /*a920*/  LOP3.LUT R17, R17, 0xff, RZ, 0xc0, !PT ;  /* 0x000000ff11117812 */ /* 0x000fc800078ec0ff */
[----:B------:R-:W0:Y:S02]  /*a930*/  I2F.U16 R0, R17 ;  /* 0x0000001100007306 */ /* 0x000e240000101000 */
[----:B0-----:R-:W-:-:S05]  /*a940*/  F2FP.BF16.F32.PACK_AB R0, RZ, R0 ;  /* 0x00000000ff00723e */ /* 0x001fca00000010ff */
[----:B------:R0:W-:Y:S02]  /*a950*/  STG.E.U16 desc[UR36][R8.64], R0 ;  /* 0x0000000008007986 */ /* 0x0001e4000c101524 */
.L_x_25550:
[----:B------:R-:W-:Y:S05]  /*a960*/  BSYNC.RECONVERGENT B6 ;  /* 0x0000000000067941 */ /* 0x000fea0003800200 */
.L_x_25544:
[----:B------:R-:W-:-:S07]  /*a970*/  VIADD R25, R25, 0x80 ;  /* 0x0000008019197836 */ /* 0x000fce0000000000 */
.L_x_25509:
[----:B------:R-:W-:Y:S05]  /*a980*/  BSYNC.RECONVERGENT B8 ;  /* 0x0000000000087941 */ /* 0x000fea0003800200 */
.L_x_25471:
[----:B------:R-:W-:-:S13]  /*a990*/  ISETP.GE.AND P0, PT, R25, R16, PT ;  /* 0x000000101900720c */ /* 0x000fda0003f06270 */
[----:B------:R-:W-:Y:S05]  /*a9a0*/  @P0 EXIT ;  /* 0x000000000000094d */ /* 0x000fea0003800000 */
[----:B01----:R-:W0:Y:S01]  /*a9b0*/  LDC.64 R4, c[0x0][0x388] ;  /* 0x0000e200ff047b82 */ /* 0x003e220000000a00 */
        /* <DEDUP_REMOVED lines=18> */
.L_x_25581:
[----:B------:R-:W-:Y:S01]  /*aae0*/  STG.E.U8 desc[UR36][R2.64], R18 ;  /* 0x0000001202007986 */ /* 0x000fe2000c101124 */
[----:B------:R-:W-:Y:S05]  /*aaf0*/  EXIT ;  /* 0x000000000000794d */ /* 0x000fea0003800000 */
.L_x_25580:
        /* <DEDUP_REMOVED lines=8> */
[----:B------:R-:W-:Y:S01]  /*ab80*/  STG.E.64 desc[UR36][R2.64], R18 ;  /* 0x0000001202007986 */ /* 0x000fe2000c101b24 */
[----:B------:R-:W-:Y:S05]  /*ab90*/  EXIT ;  /* 0x000000000000794d */ /* 0x000fea0003800000 */
.L_x_25584:
[----:B------:R-:W-:-:S05]  /*aba0*/  LOP3.LUT R5, R18, 0xff, RZ, 0xc0, !PT ;  /* 0x000000ff12057812 */ /* 0x000fca00078ec0ff */
[----:B------:R-:W-:Y:S01]  /*abb0*/  STG.E desc[UR36][R2.64], R5 ;  /* 0x0000000502007986 */ /* 0x000fe2000c101924 */
[----:B------:R-:W-:Y:S05]  /*abc0*/  EXIT ;  /* 0x000000000000794d */ /* 0x000fea0003800000 */
.L_x_25583:
[----:B------:R-:W-:-:S05]  /*abd0*/  LOP3.LUT R5, R18, 0xff, RZ, 0xc0, !PT ;  /* 0x000000ff12057812 */ /* 0x000fca00078ec0ff */
[----:B------:R-:W-:Y:S01]  /*abe0*/  STG.E.U16 desc[UR36][R2.64], R5 ;  /* 0x0000000502007986 */ /* 0x000fe2000c101524 */
[----:B------:R-:W-:Y:S05]  /*abf0*/  EXIT ;  /* 0x000000000000794d */ /* 0x000fea0003800000 */
.L_x_25579:
        /* <DEDUP_REMOVED lines=8> */
[----:B0-----:R-:W-:Y:S01]  /*ac80*/  STG.E desc[UR36][R2.64], R5 ;  /* 0x0000000502007986 */ /* 0x001fe2000c101924 */
[----:B------:R-:W-:Y:S05]  /*ac90*/  EXIT ;  /* 0x000000000000794d */ /* 0x000fea0003800000 */
.L_x_25586:
[----:B------:R-:W-:-:S04]  /*aca0*/  LOP3.LUT R18, R18, 0xff, RZ, 0xc0, !PT ;  /* 0x000000ff12127812 */ /* 0x000fc800078ec0ff */
[----:B------:R-:W0:Y:S02]  /*acb0*/  I2F.U16 R0, R18 ;  /* 0x0000001200007306 */ /* 0x000e240000101000 */
[----:B0-----:R-:W-:-:S05]  /*acc0*/  F2FP.F16.F32.PACK_AB R0, RZ, R0 ;  /* 0x00000000ff00723e */ /* 0x001fca00000000ff */
[----:B------:R-:W-:Y:S01]  /*acd0*/  STG.E.U16 desc[UR36][R2.64], R0 ;  /* 0x0000000002007986 */ /* 0x000fe2000c101524 */
[----:B------:R-:W-:Y:S05]  /*ace0*/  EXIT ;  /* 0x000000000000794d */ /* 0x000fea0003800000 */
.L_x_25585:
        /* <DEDUP_REMOVED lines=9> */
[----:B0-----:R-:W-:Y:S01]  /*ad80*/  STG.E.64 desc[UR36][R2.64], R18 ;  /* 0x0000001202007986 */ /* 0x001fe2000c101b24 */
[----:B------:R-:W-:Y:S05]  /*ad90*/  EXIT ;  /* 0x000000000000794d */ /* 0x000fea0003800000 */
.L_x_25588:
[----:B------:R-:W-:-:S06]  /*ada0*/  LOP3.LUT R18, R18, 0xff, RZ, 0xc0, !PT ;  /* 0x000000ff12127812 */ /* 0x000fcc00078ec0ff */
[----:B------:R-:W0:Y:S02]  /*adb0*/  I2F.U16 R18, R18 ;  /* 0x0000001200127306 */ /* 0x000e240000101000 */
[----:B0-----:R-:W-:-:S04]  /*adc0*/  F2FP.F16.F32.PACK_AB R5, RZ, R18 ;  /* 0x00000012ff05723e */ /* 0x001fc800000000ff */
[----:B------:R-:W-:-:S05]  /*add0*/  PRMT R5, R5, 0x5410, RZ ;  /* 0x0000541005057816 */ /* 0x000fca00000000ff */
[----:B------:R-:W-:Y:S01]  /*ade0*/  STG.E desc[UR36][R2.64], R5 ;  /* 0x0000000502007986 */ /* 0x000fe2000c101924 */
[----:B------:R-:W-:Y:S05]  /*adf0*/  EXIT ;  /* 0x000000000000794d */ /* 0x000fea0003800000 */
.L_x_25587:
[----:B------:R-:W-:-:S06]  /*ae00*/  LOP3.LUT R4, R18, 0xff, RZ, 0xc0, !PT ;  /* 0x000000ff12047812 */ /* 0x000fcc00078ec0ff */
[----:B------:R-:W0:Y:S02]  /*ae10*/  I2F.F64.U16 R4, R4 ;  /* 0x0000000400047312 */ /* 0x000e240000101800 */
[----:B0-----:R-:W-:Y:S01]  /*ae20*/  STG.E.64 desc[UR36][R2.64], R4 ;  /* 0x0000000402007986 */ /* 0x001fe2000c101b24 */
[----:B------:R-:W-:Y:S05]  /*ae30*/  EXIT ;  /* 0x000000000000794d */ /* 0x000fea0003800000 */
.L_x_25578:
        /* <DEDUP_REMOVED lines=11> */
[----:B------:R-:W-:Y:S01]  /*aef0*/  STG.E.U16 desc[UR36][R2.64], R5 ;  /* 0x0000000502007986 */ /* 0x000fe2000c101524 */
[----:B------:R-:W-:Y:S05]  /*af00*/  EXIT ;  /* 0x000000000000794d */ /* 0x000fea0003800000 */
.L_x_25592:
        /* <DEDUP_REMOVED lines=18> */
.L_x_25594:
[----:B------:R-:W-:Y:S05]  /*b030*/  BSYNC.RECONVERGENT B0 ;  /* 0x0000000000007941 */ /* 0x000fea0003800200 */
.L_x_25593:
[----:B------:R-:W-:Y:S01]  /*b040*/  STG.E.U8 desc[UR36][R2.64], R0 ;  /* 0x0000000002007986 */ /* 0x000fe2000c101124 */
[----:B------:R-:W-:Y:S05]  /*b050*/  EXIT ;  /* 0x000000000000794d */ /* 0x000fea0003800000 */
.L_x_25591:
        /* <DEDUP_REMOVED lines=18> */
.L_x_25596:
[----:B------:R-:W-:Y:S05]  /*b180*/  BSYNC.RECONVERGENT B0 ;  /* 0x0000000000007941 */ /* 0x000fea0003800200 */
.L_x_25595:
[----:B------:R-:W-:Y:S01]  /*b190*/  STG.E.U8 desc[UR36][R2.64], R0 ;  /* 0x0000000002007986 */ /* 0x000fe2000c101124 */
[----:B------:R-:W-:Y:S05]  /*b1a0*/  EXIT ;  /* 0x000000000000794d */ /* 0x000fea0003800000 */
.L_x_25590:
        /* <DEDUP_REMOVED lines=22> */
.L_x_25598:
[----:B------:R-:W-:Y:S01]  /*b310*/  LOP3.LUT R18, R18, 0xff, RZ, 0xc0, !PT ;  /* 0x000000ff12127812 */ /* 0x000fe200078ec0ff */
[----:B------:R-:W-:-:S05]  /*b320*/  IMAD.MOV.U32 R19, RZ, RZ, RZ ;  /* 0x000000ffff137224 */ /* 0x000fca00078e00ff */
[----:B------:R-:W-:Y:S01]  /*b330*/  STG.E.64 desc[UR36][R2.64], R18 ;  /* 0x0000001202007986 */ /* 0x000fe2000c101b24 */
[----:B------:R-:W-:Y:S05]  /*b340*/  EXIT ;  /* 0x000000000000794d */ /* 0x000fea0003800000 */
.L_x_25597:
[----:B------:R-:W-:-:S05]  /*b350*/  LOP3.LUT R5, R18, 0xff, RZ, 0xc0, !PT ;  /* 0x000000ff12057812 */ /* 0x000fca00078ec0ff */
[----:B------:R-:W-:Y:S01]  /*b360*/  STG.E desc[UR36][R2.64], R5 ;  /* 0x0000000502007986 */ /* 0x000fe2000c101924 */
[----:B------:R-:W-:Y:S05]  /*b370*/  EXIT ;  /* 0x000000000000794d */ /* 0x000fea0003800000 */
.L_x_25589:
        /* <DEDUP_REMOVED lines=10> */
.L_x_25600:
[----:B------:R-:W-:Y:S02]  /*b420*/  LOP3.LUT R4, R18, 0xff, RZ, 0xc0, !PT ;  /* 0x000000ff12047812 */ /* 0x000fe400078ec0ff */
[----:B--234-:R-:W-:-:S04]  /*b430*/  CS2R R6, SRZ ;  /* 0x0000000000067805 */ /* 0x01cfc8000001ff00 */
[----:B------:R-:W0:Y:S02]  /*b440*/  I2F.F64.U16 R4, R4 ;  /* 0x0000000400047312 */ /* 0x000e240000101800 */
[----:B0-----:R-:W-:Y:S01]  /*b450*/  STG.E.128 desc[UR36][R2.64], R4 ;  /* 0x0000000402007986 */ /* 0x001fe2000c101d24 */
[----:B------:R-:W-:Y:S05]  /*b460*/  EXIT ;  /* 0x000000000000794d */ /* 0x000fea0003800000 */
.L_x_25599:
[----:B------:R-:W-:-:S13]  /*b470*/  ISETP.NE.AND P0, PT, R0, 0xf, PT ;  /* 0x0000000f0000780c */ /* 0x000fda0003f05270 */
[----:B------:R-:W-:Y:S05]  /*b480*/  @!P0 BRA `(.L_x_25601) ;  /* 0x0000000000dc8947 */ /* 0x000fea0003800000 */
[----:B------:R-:W-:-:S13]  /*b490*/  ISETP.NE.AND P0, PT, R0, 0x17, PT ;  /* 0x000000170000780c */ /* 0x000fda0003f05270 */
[----:B------:R-:W-:Y:S05]  /*b4a0*/  @!P0 BRA `(.L_x_25602) ;  /* 0x0000000000888947 */ /* 0x000fea0003800000 */
[----:B------:R-:W-:-:S13]  /*b4b0*/  ISETP.NE.AND P0, PT, R0, 0x18, PT ;  /* 0x000000180000780c */ /* 0x000fda0003f05270 */
[----:B------:R-:W-:Y:S05]  /*b4c0*/  @!P0 BRA `(.L_x_25603) ;  /* 0x0000000000448947 */ /* 0x000fea0003800000 */
.L_x_25582:
[----:B------:R-:W-:Y:S01]  /*b4d0*/  MOV R0, 0x0 ;  /* 0x0000000000007802 */ /* 0x000fe20000000f00 */
[----:B------:R-:W0:Y:S01]  /*b4e0*/  LDCU.64 UR4, c[0x4][0x178] ;  /* 0x01002f00ff0477ac */ /* 0x000e220008000a00 */
[----:B------:R-:W-:Y:S02]  /*b4f0*/  IMAD.MOV.U32 R8, RZ, RZ, 0x65 ;  /* 0x00000065ff087424 */ /* 0x000fe400078e00ff */
[----:B------:R1:W1:Y:S01]  /*b500*/  LDC.64 R2, c[0x4][R0] ;  /* 0x0100000000027b82 */ /* 0x0002620000000a00 */
[----:B------:R-:W2:Y:S01]  /*b510*/  LDCU.64 UR6, c[0x4][0x180] ;  /* 0x01003000ff0677ac */ /* 0x000ea20008000a00 */
[----:B------:R-:W-:Y:S02]  /*b520*/  IMAD.MOV.U32 R12, RZ, RZ, 0x1 ;  /* 0x00000001ff0c7424 */ /* 0x000fe400078e00ff */
[----:B------:R-:W-:Y:S01]  /*b530*/  IMAD.MOV.U32 R13, RZ, RZ, RZ ;  /* 0x000000ffff0d7224 */ /* 0x000fe200078e00ff */
[----:B------:R-:W5:Y:S01]  /*b540*/  LDCU.64 UR8, c[0x4][0x10] ;  /* 0x01000200ff0877ac */ /* 0x000f620008000a00 */
[----:B0-----:R-:W-:-:S02]  /*b550*/  IMAD.U32 R4, RZ, RZ, UR4 ;  /* 0x00000004ff047e24 */ /* 0x001fc4000f8e00ff */
[----:B------:R-:W-:Y:S02]  /*b560*/  IMAD.U32 R5, RZ, RZ, UR5 ;  /* 0x00000005ff057e24 */ /* 0x000fe4000f8e00ff */
[----:B--234-:R-:W-:Y:S02]  /*b570*/  IMAD.U32 R6, RZ, RZ, UR6 ;  /* 0x00000006ff067e24 */ /* 0x01cfe4000f8e00ff */
[----:B------:R-:W-:Y:S02]  /*b580*/  IMAD.U32 R7, RZ, RZ, UR7 ;  /* 0x00000007ff077e24 */ /* 0x000fe4000f8e00ff */
[----:B-----5:R-:W-:Y:S02]  /*b590*/  IMAD.U32 R10, RZ, RZ, UR8 ;  /* 0x00000008ff0a7e24 */ /* 0x020fe4000f8e00ff */
[----:B------:R-:W-:-:S07]  /*b5a0*/  IMAD.U32 R11, RZ, RZ, UR9 ;  /* 0x00000009ff0b7e24 */ /* 0x000fce000f8e00ff */
[----:B------:R-:W-:-:S07]  /*b5b0*/  LEPC R20, `(.L_x_25604) ;  /* 0x000000001014794e */ /* 0x000fce0000000000 */
[----:B-1----:R-:W-:Y:S05]  /*b5c0*/  CALL.ABS.NOINC R2 ;  /* 0x0000000002007343 */ /* 0x002fea0003c00000 */
.L_x_25604:
[----:B------:R-:W-:Y:S05]  /*b5d0*/  EXIT ;  /* 0x000000000000794d */ /* 0x000fea0003800000 */
.L_x_25603:
[----:B------:R-:W-:Y:S01]  /*b5e0*/  LOP3.LUT R18, R18, 0xff, RZ, 0xc0, !PT ;  /* 0x000000ff12127812 */ /* 0x000fe200078ec0ff */
[----:B------:R-:W-:Y:S01]  /*b5f0*/  BSSY.RECONVERGENT B0, `(.L_x_25605) ;  /* 0x000000b000007945 */ /* 0x000fe20003800200 */
[----:B------:R-:W-:Y:S02]  /*b600*/  IMAD.MOV.U32 R5, RZ, RZ, 0x7f ;  /* 0x0000007fff057424 */ /* 0x000fe400078e00ff */
[----:B--234-:R-:W0:Y:S02]  /*b610*/  I2F.U16 R7, R18 ;  /* 0x0000001200077306 */ /* 0x01ce240000101000 */
        /* <DEDUP_REMOVED lines=8> */
.L_x_25606:
[----:B------:R-:W-:Y:S05]  /*b6a0*/  BSYNC.RECONVERGENT B0 ;  /* 0x0000000000007941 */ /* 0x000fea0003800200 */
.L_x_25605:
[----:B------:R-:W-:Y:S01]  /*b6b0*/  STG.E.U8 desc[UR36][R2.64], R5 ;  /* 0x0000000502007986 */ /* 0x000fe2000c101124 */
[----:B------:R-:W-:Y:S05]  /*b6c0*/  EXIT ;  /* 0x000000000000794d */ /* 0x000fea0003800000 */
.L_x_25602:
[----:B------:R-:W-:-:S04]  /*b6d0*/  LOP3.LUT R18, R18, 0xff, RZ, 0xc0, !PT ;  /* 0x000000ff12127812 */ /* 0x000fc800078ec0ff */
[----:B--234-:R-:W0:Y:S02]  /*b6e0*/  I2F.U16 R7, R18 ;  /* 0x0000001200077306 */ /* 0x01ce240000101000 */
        /* <DEDUP_REMOVED lines=12> */
.L_x_25607:
[----:B------:R-:W-:Y:S01]  /*b7b0*/  IMAD.MOV.U32 R5, RZ, RZ, 0x7f ;  /* 0x0000007fff057424 */ /* 0x000fe200078e00ff */
[----:B------:R-:W-:-:S04]  /*b7c0*/  ISETP.GT.U32.AND P0, PT, R7, 0x7f800000, PT ;  /* 0x7f8000000700780c */ /* 0x000fc80003f04070 */
[----:B------:R-:W-:-:S05]  /*b7d0*/  SEL R5, R5, 0x7c, P0 ;  /* 0x0000007c05057807 */ /* 0x000fca0000000000 */
[----:B------:R-:W-:Y:S01]  /*b7e0*/  STG.E.U8 desc[UR36][R2.64], R5 ;  /* 0x0000000502007986 */ /* 0x000fe2000c101124 */
[----:B------:R-:W-:Y:S05]  /*b7f0*/  EXIT ;  /* 0x000000000000794d */ /* 0x000fea0003800000 */
.L_x_25601:
[----:B------:R-:W-:-:S04]  /*b800*/  LOP3.LUT R18, R18, 0xff, RZ, 0xc0, !PT ;  /* 0x000000ff12127812 */ /* 0x000fc800078ec0ff */
[----:B------:R-:W0:Y:S02]  /*b810*/  I2F.U16 R0, R18 ;  /* 0x0000001200007306 */ /* 0x000e240000101000 */
[----:B0-----:R-:W-:-:S05]  /*b820*/  F2FP.BF16.F32.PACK_AB R0, RZ, R0 ;  /* 0x00000000ff00723e */ /* 0x001fca00000010ff */
[----:B------:R-:W-:Y:S01]  /*b830*/  STG.E.U16 desc[UR36][R2.64], R0 ;  /* 0x0000000002007986 */ /* 0x000fe2000c101524 */
[----:B------:R-:W-:Y:S05]  /*b840*/  EXIT ;  /* 0x000000000000794d */ /* 0x000fea0003800000 */
        .weak           $__internal_43_$__cuda_sm20_rem_u16
        .type           $__internal_43_$__cuda_sm20_rem_u16,@function
        .size           $__internal_43_$__cuda_sm20_rem_u16,(.L_x_54695 - $__internal_43_$__cuda_sm20_rem_u16)
$__internal_43_$__cuda_sm20_rem_u16:
        /* <DEDUP_REMOVED lines=10> */
[----:B0-----:R-:W-:-:S04]  /*b8f0*/  FMUL R6, R6, R7 ;  /* 0x0000000706067220 */ /* 0x001fc80000400000 */
[----:B------:R-:W-:-:S04]  /*b900*/  VIADD R6, R6, 0x2 ;  /* 0x0000000206067836 */ /* 0x000fc80000000000 */
[----:B------:R-:W-:-:S06]  /*b910*/  FMUL.RZ R6, R5, R6 ;  /* 0x0000000605067220 */ /* 0x000fcc000040c000 */
[----:B------:R-:W0:Y:S02]  /*b920*/  F2I.U32.TRUNC.NTZ R6, R6 ;  /* 0x0000000600067305 */ /* 0x000e24000020f000 */
[----:B0-----:R-:W-:-:S05]  /*b930*/  LOP3.LUT R5, R6, 0xffff, RZ, 0xc0, !PT ;  /* 0x0000ffff06057812 */ /* 0x001fca00078ec0ff */
[----:B------:R-:W-:-:S04]  /*b940*/  IMAD.MOV R5, RZ, RZ, -R5 ;  /* 0x000000ffff057224 */ /* 0x000fc800078e0a05 */
[----:B------:R-:W-:Y:S02]  /*b950*/  IMAD R0, R0, R5, R9 ;  /* 0x0000000500007224 */ /* 0x000fe400078e0209 */
[----:B------:R-:W-:Y:S02]  /*b960*/  IMAD.MOV.U32 R5, RZ, RZ, 0x0 ;  /* 0x00000000ff057424 */ /* 0x000fe400078e00ff */
[----:B------:R-:W-:Y:S02]  /*b970*/  @!P0 IMAD.MOV.U32 R0, RZ, RZ, -0x1 ;  /* 0xffffffffff008424 */ /* 0x000fe400078e00ff */
[----:B------:R-:W-:Y:S05]  /*b980*/  RET.REL.NODEC R4 `(_ZN2at6native27unrolled_elementwise_kernelINS0_13BinaryFunctorIhhhZZZNS0_16fmod_kernel_cudaERNS_18TensorIteratorBaseEENKUlvE_clEvENKUlvE_clEvEUlhhE_EESt5arrayIPcLm3EELi4E23TrivialOffsetCalculatorILi2EjESC_ILi1EjENS0_6memory12LoadWithCastILi2EEENSF_13StoreWithCastILi1EEEEEviT_T0_T2_T3_T4_T5_) ;  /* 0xffffff44049c7950 */ /* 0x000fea0003c3ffff */
.L_x_25608:
        /* <DEDUP_REMOVED lines=15> */
.L_x_54695:


//--------------------- .text._ZN2at6native18elementwise_kernelILi128ELi4EZNS0_22gpu_kernel_impl_nocastINS0_13BinaryFunctorIhhhZZZNS0_16fmod_kernel_cudaERNS_18TensorIteratorBaseEENKUlvE_clEvENKUlvE_clEvEUlhhE_EEEEvS5_RKT_EUliE_EEviT1_ --------------------------
	.section	.text._ZN2at6native18elementwise_kernelILi128ELi4EZNS0_22gpu_kernel_impl_nocastINS0_13BinaryFunctorIhhhZZZNS0_16fmod_kernel_cudaERNS_18TensorIteratorBaseEENKUlvE_clEvENKUlvE_clEvEUlhhE_EEEEvS5_RKT_EUliE_EEviT1_,"ax",@progbits
	.align	128
        .global         _ZN2at6native18elementwise_kernelILi128ELi4EZNS0_22gpu_kernel_impl_nocastINS0_13BinaryFunctorIhhhZZZNS0_16fmod_kernel_cudaERNS_18TensorIteratorBaseEENKUlvE_clEvENKUlvE_clEvEUlhhE_EEEEvS5_RKT_EUliE_EEviT1_
        .type           _ZN2at6native18elementwise_kernelILi128ELi4EZNS0_22gpu_kernel_impl_nocastINS0_13BinaryFunctorIhhhZZZNS0_16fmod_kernel_cudaERNS_18TensorIteratorBaseEENKUlvE_clEvENKUlvE_clEvEUlhhE_EEEEvS5_RKT_EUliE_EEviT1_,@function
        .size           _ZN2at6native18elementwise_kernelILi128ELi4EZNS0_22gpu_kernel_impl_nocastINS0_13BinaryFunctorIhhhZZZNS0_16fmod_kernel_cudaERNS_18TensorIteratorBaseEENKUlvE_clEvENKUlvE_clEvEUlhhE_EEEEvS5_RKT_EUliE_EEviT1_,(.L_x_54696 - _ZN2at6native18elementwise_kernelILi128ELi4EZNS0_22gpu_kernel_impl_nocastINS0_13BinaryFunctorIhhhZZZNS0_16fmod_kernel_cudaERNS_18TensorIteratorBaseEENKUlvE_clEvENKUlvE_clEvEUlhhE_EEEEvS5_RKT_EUliE_EEviT1_)
        .other          _ZN2at6native18elementwise_kernelILi128ELi4EZNS0_22gpu_kernel_impl_nocastINS0_13BinaryFunctorIhhhZZZNS0_16fmod_kernel_cudaERNS_18TensorIteratorBaseEENKUlvE_clEvENKUlvE_clEvEUlhhE_EEEEvS5_RKT_EUliE_EEviT1_,@"STO_CUDA_ENTRY STV_DEFAULT"
_ZN2at6native18elementwise_kernelILi128ELi4EZNS0_22gpu_kernel_impl_nocastINS0_13BinaryFunctorIhhhZZZNS0_16fmod_kernel_cudaERNS_18TensorIteratorBaseEENKUlvE_clEvENKUlvE_clEvEUlhhE_EEEEvS5_RKT_EUliE_EEviT1_:
.text._ZN2at6native18elementwise_kernelILi128ELi4EZNS0_22gpu_kernel_impl_nocastINS0_13BinaryFunctorIhhhZZZNS0_16fmod_kernel_cudaERNS_18TensorIteratorBaseEENKUlvE_clEvENKUlvE_clEvEUlhhE_EEEEvS5_RKT_EUliE_EEviT1_:
        /* <DEDUP_REMOVED lines=15> */
[----:B0-----:R0:W5:Y:S04]  /*00f0*/  LDG.E.U8 R4, desc[UR6][R4.64] ;  /* 0x0000000604047981 */ /* 0x001168000c1e1100 */
[----:B-1----:R0:W5:Y:S01]  /*0100*/  LDG.E.U8 R9, desc[UR6][R6.64] ;  /* 0x0000000606097981 */ /* 0x002162000c1e1100 */
[----:B------:R-:W-:-:S07]  /*0110*/  MOV R12, 0x130 ;  /* 0x00000130000c7802 */ /* 0x000fce0000000f00 */
[----:B0----5:R-:W-:Y:S05]  /*0120*/  CALL.REL.NOINC `($__internal_44_$__cuda_sm20_rem_u16) ;  /* 0x0000005c00a47944 */ /* 0x021fea0003c00000 */
[----:B------:R-:W0:Y:S01]  /*0130*/  LDC.64 R4, c[0x0][0x5e8] ;  /* 0x00017a00ff047b82 */ /* 0x000e220000000a00 */
[----:B------:R-:W-:Y:S01]  /*0140*/  IADD3 R3, PT, PT, R3, 0x80, RZ ;  /* 0x0000008003037810 */ /* 0x000fe20007ffe0ff */
[----:B0-----:R0:W-:Y:S06]  /*0150*/  STG.E.U8 desc[UR6][R4.64], R11 ;  /* 0x0000000b04007986 */ /* 0x0011ec000c101106 */
.L_x_25611:
[----:B------:R-:W-:Y:S05]  /*0160*/  BSYNC.RECONVERGENT B0 ;  /* 0x0000000000007941 */ /* 0x000fea0003800200 */
.L_x_25610:
[----:B------:R-:W1:Y:S01]  /*0170*/  LDCU UR4, c[0x0][0x380] ;  /* 0x00007000ff0477ac */ /* 0x000e620008000800 */
[----:B------:R-:W-:Y:S01]  /*0180*/  BSSY.RECONVERGENT B0, `(.L_x_25612) ;  /* 0x000000c000007945 */ /* 0x000fe20003800200 */
[----:B-1----:R-:W-:-:S13]  /*0190*/  ISETP.GE.AND P0, PT, R3, UR4, PT ;  /* 0x0000000403007c0c */ /* 0x002fda000bf06270 */
[----:B------:R-:W-:Y:S05]  /*01a0*/  @P0 BRA `(.L_x_25613) ;  /* 0x0000000000240947 */ /* 0x000fea0003800000 */
[----:B0-----:R-:W0:Y:S08]  /*01b0*/  LDC.64 R4, c[0x0][0x5f0] ;  /* 0x00017c00ff047b82 */ /* 0x001e300000000a00 */
        /* <DEDUP_REMOVED lines=8> */
.L_x_25613:
[----:B------:R-:W-:Y:S05]  /*0240*/  BSYNC.RECONVERGENT B0 ;  /* 0x0000000000007941 */ /* 0x000fea0003800200 */
.L_x_25612:
[----:B------:R-:W2:Y:S01]  /*0250*/  LDCU UR4, c[0x0][0x380] ;  /* 0x00007000ff0477ac */ /* 0x000ea20008000800 */
[----:B------:R-:W-:Y:S01]  /*0260*/  BSSY.RECONVERGENT B0, `(.L_x_25614) ;  /* 0x000000c000007945 */ /* 0x000fe20003800200 */
[----:B--2---:R-:W-:-:S13]  /*0270*/  ISETP.GE.AND P0, PT, R3, UR4, PT ;  /* 0x0000000403007c0c */ /* 0x004fda000bf06270 */
[----:B------:R-:W-:Y:S05]  /*0280*/  @P0 BRA `(.L_x_25615) ;  /* 0x0000000000240947 */ /* 0x000fea0003800000 */
[----:B01----:R-:W0:Y:S08]  /*0290*/  LDC.64 R4, c[0x0][0x5f0] ;  /* 0x00017c00ff047b82 */ /* 0x003e300000000a00 */
        /* <DEDUP_REMOVED lines=8> */
.L_x_25615:
[----:B------:R-:W-:Y:S05]  /*0320*/  BSYNC.RECONVERGENT B0 ;  /* 0x0000000000007941 */ /* 0x000fea0003800200 */
.L_x_25614:
[----:B------:R-:W3:Y:S02]  /*0330*/  LDCU UR4, c[0x0][0x380] ;  /* 0x00007000ff0477ac */ /* 0x000ee40008000800 */
[----:B---3--:R-:W-:-:S13]  /*0340*/  ISETP.GE.AND P0, PT, R3, UR4, PT ;  /* 0x0000000403007c0c */ /* 0x008fda000bf06270 */
[----:B------:R-:W-:Y:S05]  /*0350*/  @P0 EXIT ;  /* 0x000000000000094d */ /* 0x000fea0003800000 */
[----:B012---:R-:W0:Y:S08]  /*0360*/  LDC.64 R4, c[0x0][0x5f0] ;  /* 0x00017c00ff047b82 */ /* 0x007e300000000a00 */
[----:B------:R-:W1:Y:S01]  /*0370*/  LDC.64 R2, c[0x0][0x5f8] ;  /* 0x00017e00ff027b82 */ /* 0x000e620000000a00 */
[----:B0-----:R0:W5:Y:S04]  /*0380*/  LDG.E.U8 R4, desc[UR6][R4.64] ;  /* 0x0000000604047981 */ /* 0x001168000c1e1100 */
[----:B-1----:R0:W5:Y:S01]  /*0390*/  LDG.E.U8 R9, desc[UR6][R2.64] ;  /* 0x0000000602097981 */ /* 0x002162000c1e1100 */
[----:B------:R-:W-:-:S07]  /*03a0*/  MOV R12, 0x3c0 ;  /* 0x000003c0000c7802 */ /* 0x000fce0000000f00 */
[----:B0----5:R-:W-:Y:S05]  /*03b0*/  CALL.REL.NOINC `($__internal_44_$__cuda_sm20_rem_u16) ;  /* 0x0000005c00007944 */ /* 0x021fea0003c00000 */
[----:B------:R-:W0:Y:S02]  /*03c0*/  LDC.64 R2, c[0x0][0x5e8] ;  /* 0x00017a00ff027b82 */ /* 0x000e240000000a00 */
[----:B0-----:R-:W-:Y:S01]  /*03d0*/  STG.E.U8 desc[UR6][R2.64], R11 ;  /* 0x0000000b02007986 */ /* 0x001fe2000c101106 */
[----:B------:R-:W-:Y:S05]  /*03e0*/  EXIT ;  /* 0x000000000000794d */ /* 0x000fea0003800000 */
.L_x_25609:
        /* <DEDUP_REMOVED lines=355> */
.L_x_25618:
[----:B------:R-:W0:Y:S01]  /*1a20*/  LDCU.128 UR8, c[0x0][0x5f0] ;  /* 0x0000be00ff0877ac */ /* 0x000e220008000c00 */
[----:B------:R-:W1:Y:S01]  /*1a30*/  LDCU.64 UR4, c[0x0][0x5e8] ;  /* 0x0000bd00ff0477ac */ /* 0x000e620008000a00 */
[----:B0-----:R-:W-:Y:S02]  /*1a40*/  IADD3 R8, P1, PT, R4, UR10, RZ ;  /* 0x0000000a04087c10 */ /* 0x001fe4000ff3e0ff */
[----:B------:R-:W-:Y:S02]  /*1a50*/  IADD3 R10, P0, PT, R6, UR8, RZ ;  /* 0x00000008060a7c10 */ /* 0x000fe4000ff1e0ff */
[----:B------:R-:W-:Y:S02]  /*1a60*/  IADD3.X R9, PT, PT, RZ, UR11, RZ, P1, !PT ;  /* 0x0000000bff097c10 */ /* 0x000fe40008ffe4ff */
[----:B------:R-:W-:-:S04]  /*1a70*/  IADD3.X R11, PT, PT, RZ, UR9, RZ, P0, !PT ;  /* 0x00000009ff0b7c10 */ /* 0x000fc800087fe4ff */
[----:B------:R0:W5:Y:S04]  /*1a80*/  LDG.E.U8 R9, desc[UR6][R8.64] ;  /* 0x0000000608097981 */ /* 0x000168000c1e1100 */
[----:B------:R0:W5:Y:S01]  /*1a90*/  LDG.E.U8 R4, desc[UR6][R10.64] ;  /* 0x000000060a047981 */ /* 0x000162000c1e1100 */
[----:B-1----:R-:W-:Y:S02]  /*1aa0*/  IADD3 R6, P0, PT, R5, UR4, RZ ;  /* 0x0000000405067c10 */ /* 0x002fe4000ff1e0ff */
[----:B------:R-:W-:Y:S02]  /*1ab0*/  MOV R12, 0x1ae0 ;  /* 0x00001ae0000c7802 */ /* 0x000fe40000000f00 */
[----:B------:R-:W-:-:S09]  /*1ac0*/  IADD3.X R7, PT, PT, RZ, UR5, RZ, P0, !PT ;  /* 0x00000005ff077c10 */ /* 0x000fd200087fe4ff */
[----:B0----5:R-:W-:Y:S05]  /*1ad0*/  CALL.REL.NOINC `($__internal_44_$__cuda_sm20_rem_u16) ;  /* 0x0000004400387944 */ /* 0x021fea0003c00000 */
[----:B------:R0:W-:Y:S01]  /*1ae0*/  STG.E.U8 desc[UR6][R6.64], R11 ;  /* 0x0000000b06007986 */ /* 0x0001e2000c101106 */
[----:B------:R-:W-:-:S07]  /*1af0*/  IADD3 R3, PT, PT, R3, 0x80, RZ ;  /* 0x0000008003037810 */ /* 0x000fce0007ffe0ff */
.L_x_25617:
[----:B------:R-:W-:Y:S05]  /*1b00*/  BSYNC.RECONVERGENT B0 ;  /* 0x0000000000007941 */ /* 0x000fea0003800200 */
.L_x_25616:
        /* <DEDUP_REMOVED lines=16> */
[C---:B0-----:R-:W-:Y:S02]  /*1c10*/  IMAD R6, R4.reuse, UR11, RZ ;  /* 0x0000000b04067c24 */ /* 0x041fe4000f8e02ff */
        /* <DEDUP_REMOVED lines=335> */
.L_x_25621:
        /* <DEDUP_REMOVED lines=14> */
.L_x_25620:
[----:B------:R-:W-:Y:S05]  /*31f0*/  BSYNC.RECONVERGENT B0 ;  /* 0x0000000000007941 */ /* 0x000fea0003800200 */
.L_x_25619:
        /* <DEDUP_REMOVED lines=12> */
[----:B------:R-:W-:-:S04]  /*32c0*/  SHF.R.U32.HI R9, RZ, UR5, R8 ;  /* 0x00000005ff097c19 */ /* 0x000fc80008011608 */
[----:B------:R-:W-:-:S05]  /*32d0*/  IADD3 R4, PT, PT, -R9, RZ, RZ ;  /* 0x000000ff09047210 */ /* 0x000fca0007ffe1ff */
[----:B---3--:R-:W-:-:S04]  /*32e0*/  IMAD R4, R4, UR8, R3 ;  /* 0x0000000804047c24 */ /* 0x008fc8000f8e0203 */
[C---:B----4-:R-:W-:Y:S02]  /*32f0*/  IMAD R5, R4.reuse, UR10, RZ ;  /* 0x0000000a04057c24 */ /* 0x050fe4000f8e02ff */
[C---:B01----:R-:W-:Y:S02]  /*3300*/  IMAD R6, R4.reuse, UR11, RZ ;  /* 0x0000000b04067c24 */ /* 0x043fe4000f8e02ff */
        /* <DEDUP_REMOVED lines=335> */
.L_x_25624:
        /* <DEDUP_REMOVED lines=14> */
.L_x_25623:
[----:B------:R-:W-:Y:S05]  /*48e0*/  BSYNC.RECONVERGENT B0 ;  /* 0x0000000000007941 */ /* 0x000fea0003800200 */
.L_x_25622:
        /* <DEDUP_REMOVED lines=351> */
.L_x_25625:
[----:B------:R-:W0:Y:S01]  /*5ee0*/  LDCU.128 UR8, c[0x0][0x5f0] ;  /* 0x0000be00ff0877ac */ /* 0x000e220008000c00 */
[----:B------:R-:W1:Y:S01]  /*5ef0*/  LDCU.64 UR4, c[0x0][0x5e8] ;  /* 0x0000bd00ff0477ac */ /* 0x000e620008000a00 */
[----:B0-----:R-:W-:Y:S02]  /*5f00*/  IADD3 R4, P0, PT, R4, UR8, RZ ;  /* 0x0000000804047c10 */ /* 0x001fe4000ff1e0ff */
[----:B------:R-:W-:Y:S02]  /*5f10*/  IADD3 R6, P1, PT, R2, UR10, RZ ;  /* 0x0000000a02067c10 */ /* 0x000fe4000ff3e0ff */
[----:B------:R-:W-:Y:S02]  /*5f20*/  IADD3.X R5, PT, PT, RZ, UR9, RZ, P0, !PT ;  /* 0x00000009ff057c10 */ /* 0x000fe400087fe4ff */
[----:B------:R-:W-:-:S03]  /*5f30*/  IADD3.X R7, PT, PT, RZ, UR11, RZ, P1, !PT ;  /* 0x0000000bff077c10 */ /* 0x000fc60008ffe4ff */
[----:B------:R0:W5:Y:S04]  /*5f40*/  LDG.E.U8 R4, desc[UR6][R4.64] ;  /* 0x0000000604047981 */ /* 0x000168000c1e1100 */
[----:B------:R0:W5:Y:S01]  /*5f50*/  LDG.E.U8 R9, desc[UR6][R6.64] ;  /* 0x0000000606097981 */ /* 0x000162000c1e1100 */
[----:B-1----:R-:W-:Y:S02]  /*5f60*/  IADD3 R2, P0, PT, R3, UR4, RZ ;  /* 0x0000000403027c10 */ /* 0x002fe4000ff1e0ff */
[----:B------:R-:W-:Y:S02]  /*5f70*/  MOV R12, 0x5fa0 ;  /* 0x00005fa0000c7802 */ /* 0x000fe40000000f00 */
[----:B------:R-:W-:-:S09]  /*5f80*/  IADD3.X R3, PT, PT, RZ, UR5, RZ, P0, !PT ;  /* 0x00000005ff037c10 */ /* 0x000fd200087fe4ff */
[----:B0----5:R-:W-:Y:S05]  /*5f90*/  CALL.REL.NOINC `($__internal_44_$__cuda_sm20_rem_u16) ;  /* 0x0000000000087944 */ /* 0x021fea0003c00000 */
[----:B------:R-:W-:Y:S01]  /*5fa0*/  STG.E.U8 desc[UR6][R2.64], R11 ;  /* 0x0000000b02007986 */ /* 0x000fe2000c101106 */
[----:B------:R-:W-:Y:S05]  /*5fb0*/  EXIT ;  /* 0x000000000000794d */ /* 0x000fea0003800000 */
        .weak           $__internal_44_$__cuda_sm20_rem_u16
        .type           $__internal_44_$__cuda_sm20_rem_u16,@function
        .size           $__internal_44_$__cuda_sm20_rem_u16,(.L_x_54696 - $__internal_44_$__cuda_sm20_rem_u16)
$__internal_44_$__cuda_sm20_rem_u16:
[----:B------:R-:W0:Y:S01]  /*5fc0*/  I2F.U16 R5, R9 ;  /* 0x0000000900057306 */ /* 0x000e220000101000 */
[----:B------:R-:W-:Y:S01]  /*5fd0*/  HFMA2 R8, -RZ, RZ, 15, 0 ;  /* 0x4b800000ff087431 */ /* 0x000fe200000001ff */
        /* <DEDUP_REMOVED lines=12> */
[----:B0-----:R-:W-:-:S04]  /*60a0*/  LOP3.LUT R8, R5, 0xffff, RZ, 0xc0, !PT ;  /* 0x0000ffff05087812 */ /* 0x001fc800078ec0ff */
[----:B------:R-:W-:-:S05]  /*60b0*/  IADD3 R8, PT, PT, -R8, RZ, RZ ;  /* 0x000000ff08087210 */ /* 0x000fca0007ffe1ff */
[----:B------:R-:W-:Y:S02]  /*60c0*/  IMAD R11, R9, R8, R4 ;  /* 0x00000008090b7224 */ /* 0x000fe400078e0204 */
[----:B------:R-:W-:Y:S01]  /*60d0*/  HFMA2 R9, -RZ, RZ, 0, 0 ;  /* 0x00000000ff097431 */ /* 0x000fe200000001ff */
[----:B------:R-:W-:Y:S02]  /*60e0*/  MOV R8, R12 ;  /* 0x0000000c00087202 */ /* 0x000fe40000000f00 */
[----:B------:R-:W-:Y:S02]  /*60f0*/  @!P0 MOV R11, 0xffffffff ;  /* 0xffffffff000b8802 */ /* 0x000fe40000000f00 */
[----:B------:R-:W-:Y:S05]  /*6100*/  RET.REL.NODEC R8 `(_ZN2at6native18elementwise_kernelILi128ELi4EZNS0_22gpu_kernel_impl_nocastINS0_13BinaryFunctorIhhhZZZNS0_16fmod_kernel_cudaERNS_18TensorIteratorBaseEENKUlvE_clEvENKUlvE_clEvEUlhhE_EEEEvS5_RKT_EUliE_EEviT1_) ;  /* 0xffffff9c08bc7950 */ /* 0x000fea0003c3ffff */
.L_x_25626:
        /* <DEDUP_REMOVED lines=15> */
.L_x_54696:


//--------------------- .text._ZN2at6native27unrolled_elementwise_kernelINS0_13BinaryFunctorIhhhZZZNS0_16fmod_kernel_cudaERNS_18TensorIteratorBaseEENKUlvE_clEvENKUlvE_clEvEUlhhE_EESt5arrayIPcLm3EELi4E23TrivialOffsetCalculatorILi2EjESC_ILi1EjENS0_6memory15LoadWithoutCastENSF_16StoreWithoutCastEEEviT_T0_T2_T3_T4_T5_ --------------------------
	.section	.text._ZN2at6native27unrolled_elementwise_kernelINS0_13BinaryFunctorIhhhZZZNS0_16fmod_kernel_cudaERNS_18TensorIteratorBaseEENKUlvE_clEvENKUlvE_clEvEUlhhE_EESt5arrayIPcLm3EELi4E23TrivialOffsetCalculatorILi2EjESC_ILi1EjENS0_6memory15LoadWithoutCastENSF_16StoreWithoutCastEEEviT_T0_T2_T3_T4_T5_,"ax",@progbits
	.align	128
        .global         _ZN2at6native27unrolled_elementwise_kernelINS0_13BinaryFunctorIhhhZZZNS0_16fmod_kernel_cudaERNS_18TensorIteratorBaseEENKUlvE_clEvENKUlvE_clEvEUlhhE_EESt5arrayIPcLm3EELi4E23TrivialOffsetCalculatorILi2EjESC_ILi1EjENS0_6memory15LoadWithoutCastENSF_16StoreWithoutCastEEEviT_T0_T2_T3_T4_T5_
        .type           _ZN2at6native27unrolled_elementwise_kernelINS0_13BinaryFunctorIhhhZZZNS0_16fmod_kernel_cudaERNS_18TensorIteratorBaseEENKUlvE_clEvENKUlvE_clEvEUlhhE_EESt5arrayIPcLm3EELi4E23TrivialOffsetCalculatorILi2EjESC_ILi1EjENS0_6memory15LoadWithoutCastENSF_16StoreWithoutCastEEEviT_T0_T2_T3_T4_T5_,@function
        .size           _ZN2at6native27unrolled_elementwise_kernelINS0_13BinaryFunctorIhhhZZZNS0_16fmod_kernel_cudaERNS_18TensorIteratorBaseEENKUlvE_clEvENKUlvE_clEvEUlhhE_EESt5arrayIPcLm3EELi4E23TrivialOffsetCalculatorILi2EjESC_ILi1EjENS0_6memory15LoadWithoutCastENSF_16StoreWithoutCastEEEviT_T0_T2_T3_T4_T5_,(.L_x_54697 - _ZN2at6native27unrolled_elementwise_kernelINS0_13BinaryFunctorIhhhZZZNS0_16fmod_kernel_cudaERNS_18TensorIteratorBaseEENKUlvE_clEvENKUlvE_clEvEUlhhE_EESt5arrayIPcLm3EELi4E23TrivialOffsetCalculatorILi2EjESC_ILi1EjENS0_6memory15LoadWithoutCastENSF_16StoreWithoutCastEEEviT_T0_T2_T3_T4_T5_)
        .other          _ZN2at6native27unrolled_elementwise_kernelINS0_13BinaryFunctorIhhhZZZNS0_16fmod_kernel_cudaERNS_18TensorIteratorBaseEENKUlvE_clEvENKUlvE_clEvEUlhhE_EESt5arrayIPcLm3EELi4E23TrivialOffsetCalculatorILi2EjESC_ILi1EjENS0_6memory15LoadWithoutCastENSF_16StoreWithoutCastEEEviT_T0_T2_T3_T4_T5_,@"STO_CUDA_ENTRY STV_DEFAULT"
_ZN2at6native27unrolled_elementwise_kernelINS0_13BinaryFunctorIhhhZZZNS0_16fmod_kernel_cudaERNS_18TensorIteratorBaseEENKUlvE_clEvENKUlvE_clEvEUlhhE_EESt5arrayIPcLm3EELi4E23TrivialOffsetCalculatorILi2EjESC_ILi1EjENS0_6memory15LoadWithoutCastENSF_16StoreWithoutCastEEEviT_T0_T2_T3_T4_T5_:
.text._ZN2at6native27unrolled_elementwise_kernelINS0_13BinaryFunctorIhhhZZZNS0_16fmod_kernel_cudaERNS_18TensorIteratorBaseEENKUlvE_clEvENKUlvE_clEvEUlhhE_EESt5arrayIPcLm3EELi4E23TrivialOffsetCalculatorILi2EjESC_ILi1EjENS0_6memory15LoadWithoutCastENSF_16StoreWithoutCastEEEviT_T0_T2_T3_T4_T5_:
        /* <DEDUP_REMOVED lines=25> */
[----:B-1----:R1:W5:Y:S01]  /*0190*/  @!P0 LDG.E.U8 R18, desc[UR4][R24.64] ;  /* 0x0000000418128981 */ /* 0x002362000c1e1100 */
[----:B------:R-:W-:-:S05]  /*01a0*/  @!P1 VIADD R0, R0, 0x80 ;  /* 0x0000008000009836 */ /* 0x000fca0000000000 */
[----:B------:R-:W-:Y:S01]  /*01b0*/  ISETP.GE.AND P2, PT, R0, R19, PT ;  /* 0x000000130000720c */ /* 0x000fe20003f46270 */
[----:B------:R-:W-:Y:S01]  /*01c0*/  @!P0 IMAD.X R3, RZ, RZ, R3, P5 ;  /* 0x000000ffff038224 */ /* 0x000fe200028e0603 */
[C---:B----4-:R-:W-:Y:S02]  /*01d0*/  @!P1 IADD3 R4, P3, PT, R21.reuse, R4, RZ ;  /* 0x0000000415049210 */ /* 0x050fe40007f7e0ff */
[----:B------:R-:W-:-:S09]  /*01e0*/  @!P1 IADD3 R6, P4, PT, R21, R6, RZ ;  /* 0x0000000615069210 */ /* 0x000fd20007f9e0ff */
[----:B------:R-:W-:Y:S01]  /*01f0*/  @!P2 IMAD R23, R17, 0x200, R0 ;  /* 0x000002001117a824 */ /* 0x000fe200078e0200 */
[----:B------:R4:W5:Y:S01]  /*0200*/  @!P0 LDG.E.U8 R20, desc[UR4][R2.64] ;  /* 0x0000000402148981 */ /* 0x000962000c1e1100 */
[----:B------:R-:W-:-:S05]  /*0210*/  @!P2 VIADD R0, R0, 0x80 ;  /* 0x000000800000a836 */ /* 0x000fca0000000000 */
[----:B------:R-:W-:Y:S01]  /*0220*/  ISETP.GE.AND P5, PT, R0, R19, PT ;  /* 0x000000130000720c */ /* 0x000fe20003fa6270 */
[----:B------:R-:W-:Y:S01]  /*0230*/  @!P1 IMAD.X R5, RZ, RZ, R5, P3 ;  /* 0x000000ffff059224 */ /* 0x000fe200018e0605 */
[----:B------:R-:W-:Y:S01]  /*0240*/  PRMT R21, RZ, 0x7610, R21 ;  /* 0x00007610ff157816 */ /* 0x000fe20000000015 */
[----:B------:R-:W-:Y:S01]  /*0250*/  @!P1 IMAD.X R7, RZ, RZ, R7, P4 ;  /* 0x000000ffff079224 */ /* 0x000fe200020e0607 */
[----:B------:R-:W-:Y:S02]  /*0260*/  PRMT R22, RZ, 0x7610, R22 ;  /* 0x00007610ff167816 */ /* 0x000fe40000000016 */
[----:B0-----:R-:W-:Y:S02]  /*0270*/  @!P2 IADD3 R8, P0, PT, R23, R8, RZ ;  /* 0x000000081708a210 */ /* 0x001fe40007f1e0ff */
[----:B------:R0:W5:Y:S05]  /*0280*/  @!P1 LDG.E.U8 R21, desc[UR4][R4.64] ;  /* 0x0000000404159981 */ /* 0x00016a000c1e1100 */
[----:B-1----:R-:W-:Y:S01]  /*0290*/  @!P5 IMAD R25, R17, 0x200, R0 ;  /* 0x000002001119d824 */ /* 0x002fe200078e0200 */
[----:B------:R0:W5:Y:S01]  /*02a0*/  @!P1 LDG.E.U8 R22, desc[UR4][R6.64] ;  /* 0x0000000406169981 */ /* 0x000162000c1e1100 */
        /* <DEDUP_REMOVED lines=11> */
[----:B------:R0:W5:Y:S04]  /*0360*/  @!P2 LDG.E.U8 R24, desc[UR4][R8.64] ;  /* 0x000000040818a981 */ /* 0x000168000c1e1100 */
[----:B------:R0:W5:Y:S04]  /*0370*/  @!P2 LDG.E.U8 R3, desc[UR4][R10.64] ;  /* 0x000000040a03a981 */ /* 0x000168000c1e1100 */
[----:B------:R0:W5:Y:S04]  /*0380*/  @!P5 LDG.E.U8 R0, desc[UR4][R12.64] ;  /* 0x000000040c00d981 */ /* 0x000168000c1e1100 */
[----:B------:R0:W5:Y:S01]  /*0390*/  @!P5 LDG.E.U8 R2, desc[UR4][R14.64] ;  /* 0x000000040e02d981 */ /* 0x000162000c1e1100 */
[----:B------:R-:W-:Y:S01]  /*03a0*/  ISETP.GE.AND P0, PT, R16, R19, PT ;  /* 0x000000131000720c */ /* 0x000fe20003f06270 */
[----:B------:R-:W-:-:S12]  /*03b0*/  BSSY.RECONVERGENT B0, `(.L_x_25627) ;  /* 0x0000007000007945 */ /* 0x000fd80003800200 */
[----:B0-----:R-:W-:Y:S05]  /*03c0*/  @P0 BRA `(.L_x_25628) ;  /* 0x0000000000140947 */ /* 0x001fea0003800000 */
[----:B-----5:R-:W-:Y:S02]  /*03d0*/  LOP3.LUT R20, R20, 0xff, RZ, 0xc0, !PT ;  /* 0x000000ff14147812 */ /* 0x020fe400078ec0ff */
[----:B------:R-:W-:Y:S02]  /*03e0*/  LOP3.LUT R11, R18, 0xff, RZ, 0xc0, !PT ;  /* 0x000000ff120b7812 */ /* 0x000fe400078ec0ff */
[----:B------:R-:W-:-:S07]  /*03f0*/  MOV R8, 0x410 ;  /* 0x0000041000087802 */ /* 0x000fce0000000f00 */
[----:B------:R-:W-:Y:S05]  /*0400*/  CALL.REL.NOINC `($__internal_45_$__cuda_sm20_rem_u16) ;  /* 0x0000000400147944 */ /* 0x000fea0003c00000 */
[----:B------:R-:W-:-:S07]  /*0410*/  IMAD.MOV.U32 R4, RZ, RZ, R20 ;  /* 0x000000ffff047224 */ /* 0x000fce00078e0014 */
.L_x_25628:
[----:B------:R-:W-:Y:S05]  /*0420*/  BSYNC.RECONVERGENT B0 ;  /* 0x0000000000007941 */ /* 0x000fea0003800200 */
.L_x_25627:
[----:B------:R-:W-:Y:S01]  /*0430*/  VIADD R6, R16, 0x80 ;  /* 0x0000008010067836 */ /* 0x000fe20000000000 */
[----:B------:R-:W-:Y:S04]  /*0440*/  BSSY.RECONVERGENT B0, `(.L_x_25629) ;  /* 0x0000008000007945 */ /* 0x000fe80003800200 */
[----:B------:R-:W-:-:S13]  /*0450*/  ISETP.GE.AND P0, PT, R6, R19, PT ;  /* 0x000000130600720c */ /* 0x000fda0003f06270 */
[----:B------:R-:W-:Y:S05]  /*0460*/  @P0 BRA `(.L_x_25630) ;  /* 0x0000000000140947 */ /* 0x000fea0003800000 */
[----:B-----5:R-:W-:Y:S02]  /*0470*/  LOP3.LUT R20, R22, 0xff, RZ, 0xc0, !PT ;  /* 0x000000ff16147812 */ /* 0x020fe400078ec0ff */
[----:B------:R-:W-:Y:S02]  /*0480*/  LOP3.LUT R11, R21, 0xff, RZ, 0xc0, !PT ;  /* 0x000000ff150b7812 */ /* 0x000fe400078ec0ff */
[----:B------:R-:W-:-:S07]  /*0490*/  MOV R8, 0x4b0 ;  /* 0x000004b000087802 */ /* 0x000fce0000000f00 */
[----:B------:R-:W-:Y:S05]  /*04a0*/  CALL.REL.NOINC `($__internal_45_$__cuda_sm20_rem_u16) ;  /* 0x0000000000ec7944 */ /* 0x000fea0003c00000 */
[----:B------:R-:W-:-:S07]  /*04b0*/  IMAD.MOV.U32 R5, RZ, RZ, R20 ;  /* 0x000000ffff057224 */ /* 0x000fce00078e0014 */
.L_x_25630:
[----:B------:R-:W-:Y:S05]  /*04c0*/  BSYNC.RECONVERGENT B0 ;  /* 0x0000000000007941 */ /* 0x000fea0003800200 */
.L_x_25629:
        /* <DEDUP_REMOVED lines=9> */
.L_x_25632:
[----:B------:R-:W-:Y:S05]  /*0560*/  BSYNC.RECONVERGENT B0 ;  /* 0x0000000000007941 */ /* 0x000fea0003800200 */
.L_x_25631:
        /* <DEDUP_REMOVED lines=9> */
.L_x_25634:
[----:B------:R-:W-:Y:S05]  /*0600*/  BSYNC.RECONVERGENT B0 ;  /* 0x0000000000007941 */ /* 0x000fea0003800200 */
.L_x_25633:
        /* <DEDUP_REMOVED lines=19> */
.L_x_25637:
[----:B------:R-:W-:Y:S05]  /*0740*/  BSYNC.RELIABLE B1 ;  /* 0x0000000000017941 */ /* 0x000fea0003800100 */
.L_x_25636:
[----:B------:R-:W-:-:S13]  /*0750*/  ISETP.GE.AND P0, PT, R16, R19, PT ;  /* 0x000000131000720c */ /* 0x000fda0003f06270 */
[----:B-1----:R-:W0:Y:S01]  /*0760*/  @!P0 LDC.64 R6, c[0x0][0x388] ;  /* 0x0000e200ff068b82 */ /* 0x002e220000000a00 */
[----:B------:R-:W-:Y:S02]  /*0770*/  @!P0 IMAD R5, R17, 0x200, R16 ;  /* 0x0000020011058824 */ /* 0x000fe400078e0210 */
[----:B------:R-:W-:-:S03]  /*0780*/  @!P0 VIADD R16, R16, 0x80 ;  /* 0x0000008010108836 */ /* 0x000fc60000000000 */
[----:B0-----:R-:W-:-:S05]  /*0790*/  @!P0 IADD3 R4, P1, PT, R5, R6, RZ ;  /* 0x0000000605048210 */ /* 0x001fca0007f3e0ff */
[----:B------:R-:W-:-:S05]  /*07a0*/  @!P0 IMAD.X R5, RZ, RZ, R7, P1 ;  /* 0x000000ffff058224 */ /* 0x000fca00008e0607 */
[----:B-----5:R1:W-:Y:S03]  /*07b0*/  @!P0 STG.E.U8 desc[UR4][R4.64], R3 ;  /* 0x0000000304008986 */ /* 0x0203e6000c101104 */
.L_x_25638:
[----:B------:R-:W-:Y:S05]  /*07c0*/  BSYNC.RECONVERGENT B0 ;  /* 0x0000000000007941 */ /* 0x000fea0003800200 */
.L_x_25635:
        /* <DEDUP_REMOVED lines=9> */
        .weak           $__internal_45_$__cuda_sm20_rem_u16
        .type           $__internal_45_$__cuda_sm20_rem_u16,@function
        .size           $__internal_45_$__cuda_sm20_rem_u16,(.L_x_54697 - $__internal_45_$__cuda_sm20_rem_u16)
$__internal_45_$__cuda_sm20_rem_u16:
        /* <DEDUP_REMOVED lines=10> */
[----:B0-----:R-:W-:Y:S01]  /*0900*/  FMUL R10, R10, R9 ;  /* 0x000000090a0a7220 */ /* 0x001fe20000400000 */
[----:B------:R-:W-:-:S03]  /*0910*/  IMAD.MOV.U32 R9, RZ, RZ, 0x0 ;  /* 0x00000000ff097424 */ /* 0x000fc600078e00ff */
[----:B------:R-:W-:-:S04]  /*0920*/  VIADD R10, R10, 0x2 ;  /* 0x000000020a0a7836 */ /* 0x000fc80000000000 */
[----:B------:R-:W-:-:S06]  /*0930*/  FMUL.RZ R7, R7, R10 ;  /* 0x0000000a07077220 */ /* 0x000fcc000040c000 */
[----:B------:R-:W0:Y:S02]  /*0940*/  F2I.U32.TRUNC.NTZ R7, R7 ;  /* 0x0000000700077305 */ /* 0x000e24000020f000 */
[----:B0-----:R-:W-:-:S05]  /*0950*/  LOP3.LUT R10, R7, 0xffff, RZ, 0xc0, !PT ;  /* 0x0000ffff070a7812 */ /* 0x001fca00078ec0ff */
[----:B------:R-:W-:-:S04]  /*0960*/  IMAD.MOV R10, RZ, RZ, -R10 ;  /* 0x000000ffff0a7224 */ /* 0x000fc800078e0a0a */
[----:B------:R-:W-:Y:S02]  /*0970*/  IMAD R20, R20, R10, R11 ;  /* 0x0000000a14147224 */ /* 0x000fe400078e020b */
[----:B------:R-:W-:Y:S01]  /*0980*/  @!P0 IMAD.MOV.U32 R20, RZ, RZ, -0x1 ;  /* 0xffffffffff148424 */ /* 0x000fe200078e00ff */
[----:B------:R-:W-:Y:S06]  /*0990*/  RET.REL.NODEC R8 `(_ZN2at6native27unrolled_elementwise_kernelINS0_13BinaryFunctorIhhhZZZNS0_16fmod_kernel_cudaERNS_18TensorIteratorBaseEENKUlvE_clEvENKUlvE_clEvEUlhhE_EESt5arrayIPcLm3EELi4E23TrivialOffsetCalculatorILi2EjESC_ILi1EjENS0_6memory15LoadWithoutCastENSF_16StoreWithoutCastEEEviT_T0_T2_T3_T4_T5_) ;  /* 0xfffffff408987950 */ /* 0x000fec0003c3ffff */
.L_x_25639:
        /* <DEDUP_REMOVED lines=14> */
.L_x_54697:


//--------------------- .text._ZN2at6native29vectorized_elementwise_kernelILi2ENS0_13BinaryFunctorIhhhZZZNS0_16fmod_kernel_cudaERNS_18TensorIteratorBaseEENKUlvE_clEvENKUlvE_clEvEUlhhE_EESt5arrayIPcLm3EEEEviT0_T1_ --------------------------
	.section	.text._ZN2at6native29vectorized_elementwise_kernelILi2ENS0_13BinaryFunctorIhhhZZZNS0_16fmod_kernel_cudaERNS_18TensorIteratorBaseEENKUlvE_clEvENKUlvE_clEvEUlhhE_EESt5arrayIPcLm3EEEEviT0_T1_,"ax",@progbits
	.align	128
        .global         _ZN2at6native29vectorized_elementwise_kernelILi2ENS0_13BinaryFunctorIhhhZZZNS0_16fmod_kernel_cudaERNS_18TensorIteratorBaseEENKUlvE_clEvENKUlvE_clEvEUlhhE_EESt5arrayIPcLm3EEEEviT0_T1_
        .type           _ZN2at6native29vectorized_elementwise_kernelILi2ENS0_13BinaryFunctorIhhhZZZNS0_16fmod_kernel_cudaERNS_18TensorIteratorBaseEENKUlvE_clEvENKUlvE_clEvEUlhhE_EESt5arrayIPcLm3EEEEviT0_T1_,@function
        .size           _ZN2at6native29vectorized_elementwise_kernelILi2ENS0_13BinaryFunctorIhhhZZZNS0_16fmod_kernel_cudaERNS_18TensorIteratorBaseEENKUlvE_clEvENKUlvE_clEvEUlhhE_EESt5arrayIPcLm3EEEEviT0_T1_,(.L_x_54698 - _ZN2at6native29vectorized_elementwise_kernelILi2ENS0_13BinaryFunctorIhhhZZZNS0_16fmod_kernel_cudaERNS_18TensorIteratorBaseEENKUlvE_clEvENKUlvE_clEvEUlhhE_EESt5arrayIPcLm3EEEEviT0_T1_)
        .other          _ZN2at6native29vectorized_elementwise_kernelILi2ENS0_13BinaryFunctorIhhhZZZNS0_16fmod_kernel_cudaERNS_18TensorIteratorBaseEENKUlvE_clEvENKUlvE_clEvEUlhhE_EESt5arrayIPcLm3EEEEviT0_T1_,@"STO_CUDA_ENTRY STV_DEFAULT"
_ZN2at6native29vectorized_elementwise_kernelILi2ENS0_13BinaryFunctorIhhhZZZNS0_16fmod_kernel_cudaERNS_18TensorIteratorBaseEENKUlvE_clEvENKUlvE_clEvEUlhhE_EESt5arrayIPcLm3EEEEviT0_T1_:
.text._ZN2at6native29vectorized_elementwise_kernelILi2ENS0_13BinaryFunctorIhhhZZZNS0_16fmod_kernel_cudaERNS_18TensorIteratorBaseEENKUlvE_clEvENKUlvE_clEvEUlhhE_EESt5arrayIPcLm3EEEEviT0_T1_:
        /* <DEDUP_REMOVED lines=27> */
[----:B------:R2:W5:Y:S01]  /*01b0*/  @!P2 LDG.E.U8 R22, desc[UR12][R8.64] ;  /* 0x0000000c0816a981 */ /* 0x000562000c1e1100 */
[C---:B------:R-:W-:Y:S02]  /*01c0*/  @!P3 VIADD R3, R23.reuse, UR4 ;  /* 0x000000041703bc36 */ /* 0x040fe40008000000 */
[----:B------:R-:W-:-:S05]  /*01d0*/  @!P3 VIADD R23, R23, 0x80 ;  /* 0x000000801717b836 */ /* 0x000fca0000000000 */
[C---:B------:R-:W-:Y:S01]  /*01e0*/  ISETP.GE.U32.AND P0, PT, R23.reuse, UR5, PT ;  /* 0x0000000517007c0c */ /* 0x040fe2000bf06070 */
[----:B------:R-:W-:Y:S01]  /*01f0*/  @!P2 IMAD.X R5, RZ, RZ, R7, P1 ;  /* 0x000000ffff05a224 */ /* 0x000fe200008e0607 */
[----:B------:R-:W-:Y:S01]  /*0200*/  PRMT R2, RZ, 0x7610, R2 ;  /* 0x00007610ff027816 */ /* 0x000fe20000000002 */
[----:B------:R-:W1:Y:S03]  /*0210*/  LDC.64 R6, c[0x0][0x390] ;  /* 0x0000e400ff067b82 */ /* 0x000e660000000a00 */
[----:B------:R-:W5:Y:S05]  /*0220*/  @!P2 LDG.E.U8 R21, desc[UR12][R4.64] ;  /* 0x0000000c0415a981 */ /* 0x000f6a000c1e1100 */
[----:B--2---:R-:W2:Y:S02]  /*0230*/  LDC.64 R8, c[0x0][0x390] ;  /* 0x0000e400ff087b82 */ /* 0x004ea40000000a00 */
[----:B------:R-:W-:-:S02]  /*0240*/  @!P0 VIADD R25, R23, UR4 ;  /* 0x0000000417198c36 */ /* 0x000fc40008000000 */
[----:B------:R-:W-:-:S05]  /*0250*/  @!P0 VIADD R23, R23, 0x80 ;  /* 0x0000008017178836 */ /* 0x000fca0000000000 */
[----:B------:R-:W-:Y:S02]  /*0260*/  ISETP.GE.U32.AND P1, PT, R23, UR5, PT ;  /* 0x0000000517007c0c */ /* 0x000fe4000bf26070 */
[C---:B---3--:R-:W-:Y:S02]  /*0270*/  @!P3 IADD3 R28, P2, PT, R3.reuse, R28, RZ ;  /* 0x0000001c031cb210 */ /* 0x048fe40007f5e0ff */
[----:B----4-:R-:W-:Y:S02]  /*0280*/  @!P3 IADD3 R12, P4, PT, R3, R12, RZ ;  /* 0x0000000c030cb210 */ /* 0x010fe40007f9e0ff */
[----:B------:R-:W-:Y:S01]  /*0290*/  PRMT R3, RZ, 0x7610, R3 ;  /* 0x00007610ff037816 */ /* 0x000fe20000000003 */
[----:B------:R-:W-:-:S06]  /*02a0*/  @!P3 IMAD.X R29, RZ, RZ, R29, P2 ;  /* 0x000000ffff1db224 */ /* 0x000fcc00010e061d */
[C---:B------:R-:W-:Y:S01]  /*02b0*/  @!P1 VIADD R15, R23.reuse, UR4 ;  /* 0x00000004170f9c36 */ /* 0x040fe20008000000 */
[----:B------:R-:W5:Y:S01]  /*02c0*/  @!P3 LDG.E.U8 R3, desc[UR12][R28.64] ;  /* 0x0000000c1c03b981 */ /* 0x000f62000c1e1100 */
[----:B------:R-:W-:Y:S02]  /*02d0*/  @!P1 VIADD R23, R23, 0x80 ;  /* 0x0000008017179836 */ /* 0x000fe40000000000 */
[----:B------:R-:W-:-:S03]  /*02e0*/  @!P3 IMAD.X R13, RZ, RZ, R13, P4 ;  /* 0x000000ffff0db224 */ /* 0x000fc600020e060d */
[----:B------:R-:W-:Y:S02]  /*02f0*/  ISETP.GE.U32.AND P2, PT, R23, UR5, PT ;  /* 0x0000000517007c0c */ /* 0x000fe4000bf46070 */
[----:B------:R1:W5:Y:S01]  /*0300*/  @!P3 LDG.E.U8 R2, desc[UR12][R12.64] ;  /* 0x0000000c0c02b981 */ /* 0x000362000c1e1100 */
[C---:B0-----:R-:W-:Y:S02]  /*0310*/  @!P0 IADD3 R24, P3, PT, R25.reuse, R10, RZ ;  /* 0x0000000a19188210 */ /* 0x041fe40007f7e0ff */
[----:B------:R-:W-:-:S03]  /*0320*/  @!P0 IADD3 R16, P4, PT, R25, R16, RZ ;  /* 0x0000001019108210 */ /* 0x000fc60007f9e0ff */
[----:B------:R-:W-:Y:S02]  /*0330*/  @!P0 IMAD.X R25, RZ, RZ, R11, P3 ;  /* 0x000000ffff198224 */ /* 0x000fe400018e060b */
[----:B------:R-:W-:Y:S01]  /*0340*/  @!P0 IMAD.X R17, RZ, RZ, R17, P4 ;  /* 0x000000ffff118224 */ /* 0x000fe200020e0611 */
[----:B------:R-:W-:Y:S02]  /*0350*/  @!P1 IADD3 R18, P4, PT, R15, R18, RZ ;  /* 0x000000120f129210 */ /* 0x000fe40007f9e0ff */
[----:B------:R-:W-:Y:S01]  /*0360*/  @!P2 VIADD R11, R23, UR4 ;  /* 0x00000004170bac36 */ /* 0x000fe20008000000 */
[----:B-1----:R-:W-:Y:S01]  /*0370*/  @!P1 IADD3 R12, P5, PT, R15, R6, RZ ;  /* 0x000000060f0c9210 */ /* 0x002fe20007fbe0ff */
[----:B------:R-:W-:Y:S01]  /*0380*/  @!P2 VIADD R23, R23, 0x80 ;  /* 0x000000801717a836 */ /* 0x000fe20000000000 */
[----:B------:R-:W0:Y:S04]  /*0390*/  LDC.64 R14, c[0x0][0x390] ;  /* 0x0000e400ff0e7b82 */ /* 0x000e280000000a00 */
[----:B------:R-:W-:-:S02]  /*03a0*/  ISETP.GE.U32.AND P3, PT, R23, UR5, PT ;  /* 0x0000000517007c0c */ /* 0x000fc4000bf66070 */
[----:B------:R-:W-:Y:S02]  /*03b0*/  PRMT R4, RZ, 0x7610, R4 ;  /* 0x00007610ff047816 */ /* 0x000fe40000000004 */
[----:B------:R-:W-:Y:S01]  /*03c0*/  PRMT R5, RZ, 0x7610, R5 ;  /* 0x00007610ff057816 */ /* 0x000fe20000000005 */
[----:B------:R-:W-:Y:S01]  /*03d0*/  @!P1 IMAD.X R13, RZ, RZ, R7, P5 ;  /* 0x000000ffff0d9224 */ /* 0x000fe200028e0607 */
[----:B------:R-:W-:Y:S01]  /*03e0*/  PRMT R6, RZ, 0x7610, R6 ;  /* 0x00007610ff067816 */ /* 0x000fe20000000006 */
[----:B------:R-:W-:Y:S01]  /*03f0*/  @!P1 IMAD.X R19, RZ, RZ, R19, P4 ;  /* 0x000000ffff139224 */ /* 0x000fe200020e0613 */
[----:B------:R2:W5:Y:S01]  /*0400*/  @!P0 LDG.E.U8 R4, desc[UR12][R16.64] ;  /* 0x0000000c10048981 */ /* 0x000562000c1e1100 */
[----:B------:R-:W-:-:S03]  /*0410*/  PRMT R7, RZ, 0x7610, R7 ;  /* 0x00007610ff077816 */ /* 0x000fc60000000007 */
[----:B------:R0:W5:Y:S01]  /*0420*/  @!P0 LDG.E.U8 R5, desc[UR12][R24.64] ;  /* 0x0000000c18058981 */ /* 0x000162000c1e1100 */
[----:B------:R-:W-:Y:S01]  /*0430*/  @!P3 VIADD R29, R23, UR4 ;  /* 0x00000004171dbc36 */ /* 0x000fe20008000000 */
[----:B------:R-:W-:Y:S01]  /*0440*/  @!P2 IADD3 R26, P4, PT, R11, R26, RZ ;  /* 0x0000001a0b1aa210 */ /* 0x000fe20007f9e0ff */
[----:B------:R-:W-:Y:S01]  /*0450*/  @!P3 VIADD R23, R23, 0x80 ;  /* 0x000000801717b836 */ /* 0x000fe20000000000 */
[----:B------:R1:W5:Y:S01]  /*0460*/  @!P1 LDG.E.U8 R6, desc[UR12][R12.64] ;  /* 0x0000000c0c069981 */ /* 0x000362000c1e1100 */
[----:B--2---:R-:W-:Y:S02]  /*0470*/  @!P2 IADD3 R16, P0, PT, R11, R8, RZ ;  /* 0x000000080b10a210 */ /* 0x004fe40007f1e0ff */
[----:B------:R-:W2:Y:S01]  /*0480*/  LDC.64 R10, c[0x0][0x398] ;  /* 0x0000e600ff0a7b82 */ /* 0x000ea20000000a00 */
[----:B------:R3:W5:Y:S02]  /*0490*/  @!P1 LDG.E.U8 R7, desc[UR12][R18.64] ;  /* 0x0000000c12079981 */ /* 0x000764000c1e1100 */
[----:B------:R-:W-:Y:S01]  /*04a0*/  @!P2 IMAD.X R17, RZ, RZ, R9, P0 ;  /* 0x000000ffff11a224 */ /* 0x000fe200000e0609 */
[----:B------:R-:W-:-:S02]  /*04b0*/  ISETP.GE.U32.AND P0, PT, R23, UR5, PT ;  /* 0x0000000517007c0c */ /* 0x000fc4000bf06070 */
[----:B0-----:R-:W-:Y:S02]  /*04c0*/  @!P3 IADD3 R24, P1, PT, R29, R14, RZ ;  /* 0x0000000e1d18b210 */ /* 0x001fe40007f3e0ff */
[----:B-1----:R-:W0:Y:S01]  /*04d0*/  LDC.64 R12, c[0x0][0x390] ;  /* 0x0000e400ff0c7b82 */ /* 0x002e220000000a00 */
[----:B------:R-:W-:Y:S02]  /*04e0*/  PRMT R8, RZ, 0x7610, R8 ;  /* 0x00007610ff087816 */ /* 0x000fe40000000008 */
[----:B------:R-:W-:Y:S01]  /*04f0*/  PRMT R20, RZ, 0x7610, R20 ;  /* 0x00007610ff147816 */ /* 0x000fe20000000014 */
[----:B------:R-:W-:Y:S01]  /*0500*/  @!P3 IMAD.X R25, RZ, RZ, R15, P1 ;  /* 0x000000ffff19b224 */ /* 0x000fe200008e060f */
[----:B------:R-:W-:Y:S02]  /*0510*/  PRMT R9, RZ, 0x7610, R9 ;  /* 0x00007610ff097816 */ /* 0x000fe40000000009 */
[----:B------:R-:W5:Y:S01]  /*0520*/  @!P2 LDG.E.U8 R8, desc[UR12][R16.64] ;  /* 0x0000000c1008a981 */ /* 0x000f62000c1e1100 */
[----:B---3--:R-:W1:Y:S01]  /*0530*/  LDC.64 R18, c[0x0][0x398] ;  /* 0x0000e600ff127b82 */ /* 0x008e620000000a00 */
[----:B------:R-:W-:-:S02]  /*0540*/  @!P2 IMAD.X R27, RZ, RZ, R27, P4 ;  /* 0x000000ffff1ba224 */ /* 0x000fc400020e061b */
[----:B------:R3:W5:Y:S04]  /*0550*/  @!P3 LDG.E.U8 R20, desc[UR12][R24.64] ;  /* 0x0000000c1814b981 */ /* 0x000768000c1e1100 */
[----:B------:R0:W5:Y:S01]  /*0560*/  @!P2 LDG.E.U8 R9, desc[UR12][R26.64] ;  /* 0x0000000c1a09a981 */ /* 0x000162000c1e1100 */
[----:B------:R-:W4:Y:S01]  /*0570*/  LDC.64 R14, c[0x0][0x398] ;  /* 0x0000e600ff0e7b82 */ /* 0x000f220000000a00 */
[C---:B---3--:R-:W-:Y:S02]  /*0580*/  @!P0 VIADD R25, R23.reuse, UR4 ;  /* 0x0000000417198c36 */ /* 0x048fe40008000000 */
[----:B------:R-:W-:-:S05]  /*0590*/  @!P0 VIADD R23, R23, 0x80 ;  /* 0x0000008017178836 */ /* 0x000fca0000000000 */
[----:B------:R-:W3:Y:S01]  /*05a0*/  LDC.64 R16, c[0x0][0x390] ;  /* 0x0000e400ff107b82 */ /* 0x000ee20000000a00 */
[----:B--2---:R-:W-:Y:S02]  /*05b0*/  @!P3 IADD3 R28, P2, PT, R29, R10, RZ ;  /* 0x0000000a1d1cb210 */ /* 0x004fe40007f5e0ff */
[----:B------:R-:W-:-:S03]  /*05c0*/  ISETP.GE.U32.AND P1, PT, R23, UR5, PT ;  /* 0x0000000517007c0c */ /* 0x000fc6000bf26070 */
[----:B------:R-:W-:Y:S01]  /*05d0*/  @!P3 IMAD.X R29, RZ, RZ, R11, P2 ;  /* 0x000000ffff1db224 */ /* 0x000fe200010e060b */
[----:B0-----:R-:W-:Y:S02]  /*05e0*/  @!P0 IADD3 R26, P2, PT, R25, R12, RZ ;  /* 0x0000000c191a8210 */ /* 0x001fe40007f5e0ff */
[----:B------:R-:W-:-:S03]  /*05f0*/  PRMT R10, RZ, 0x7610, R10 ;  /* 0x00007610ff0a7816 */ /* 0x000fc6000000000a */
[----:B------:R-:W-:-:S03]  /*0600*/  @!P0 IMAD.X R27, RZ, RZ, R13, P2 ;  /* 0x000000ffff1b8224 */ /* 0x000fc600010e060d */
[----:B------:R0:W5:Y:S01]  /*0610*/  @!P3 LDG.E.U8 R10, desc[UR12][R28.64] ;  /* 0x0000000c1c0ab981 */ /* 0x000162000c1e1100 */
[----:B------:R-:W-:Y:S01]  /*0620*/  @!P1 VIADD R13, R23, UR4 ;  /* 0x00000004170d9c36 */ /* 0x000fe20008000000 */
[----:B----4-:R-:W-:-:S04]  /*0630*/  @!P0 IADD3 R14, P4, PT, R25, R14, RZ ;  /* 0x0000000e190e8210 */ /* 0x010fc80007f9e0ff */
[C---:B-1----:R-:W-:Y:S02]  /*0640*/  @!P1 IADD3 R18, P3, PT, R13.reuse, R18, RZ ;  /* 0x000000120d129210 */ /* 0x042fe40007f7e0ff */
[----:B---3--:R-:W-:Y:S02]  /*0650*/  @!P1 IADD3 R24, P2, PT, R13, R16, RZ ;  /* 0x000000100d189210 */ /* 0x008fe40007f5e0ff */
[----:B------:R-:W-:Y:S01]  /*0660*/  PRMT R13, RZ, 0x7610, R13 ;  /* 0x00007610ff0d7816 */ /* 0x000fe2000000000d */
[----:B------:R-:W-:Y:S01]  /*0670*/  @!P1 IMAD.X R19, RZ, RZ, R19, P3 ;  /* 0x000000ffff139224 */ /* 0x000fe200018e0613 */
[----:B------:R-:W-:Y:S01]  /*0680*/  PRMT R16, RZ, 0x7610, R16 ;  /* 0x00007610ff107816 */ /* 0x000fe20000000010 */
[----:B------:R-:W-:-:S05]  /*0690*/  @!P1 IMAD.X R25, RZ, RZ, R17, P2 ;  /* 0x000000ffff199224 */ /* 0x000fca00010e0611 */
[----:B------:R0:W5:Y:S04]  /*06a0*/  @!P1 LDG.E.U8 R13, desc[UR12][R24.64] ;  /* 0x0000000c180d9981 */ /* 0x000168000c1e1100 */
[----:B------:R0:W5:Y:S01]  /*06b0*/  @!P1 LDG.E.U8 R16, desc[UR12][R18.64] ;  /* 0x0000000c12109981 */ /* 0x000162000c1e1100 */
[----:B------:R-:W-:Y:S01]  /*06c0*/  PRMT R11, RZ, 0x7610, R11 ;  /* 0x00007610ff0b7816 */ /* 0x000fe2000000000b */
[----:B------:R-:W-:Y:S01]  /*06d0*/  @!P0 IMAD.X R15, RZ, RZ, R15, P4 ;  /* 0x000000ffff0f8224 */ /* 0x000fe200020e060f */
[----:B------:R-:W-:-:S04]  /*06e0*/  PRMT R12, RZ, 0x7610, R12 ;  /* 0x00007610ff0c7816 */ /* 0x000fc8000000000c */
[----:B------:R0:W5:Y:S04]  /*06f0*/  @!P0 LDG.E.U8 R11, desc[UR12][R26.64] ;  /* 0x0000000c1a0b8981 */ /* 0x000168000c1e1100 */
[----:B------:R0:W5:Y:S01]  /*0700*/  @!P0 LDG.E.U8 R12, desc[UR12][R14.64] ;  /* 0x0000000c0e0c8981 */ /* 0x000162000c1e1100 */
[----:B------:R-:W-:Y:S01]  /*0710*/  ISETP.GE.U32.AND P0, PT, R0, UR5, PT ;  /* 0x0000000500007c0c */ /* 0x000fe2000bf06070 */
[----:B------:R-:W-:-:S12]  /*0720*/  BSSY.RECONVERGENT B0, `(.L_x_25641) ;  /* 0x0000007000007945 */ /* 0x000fd80003800200 */
[----:B0-----:R-:W-:Y:S05]  /*0730*/  @P0 BRA `(.L_x_25642) ;  /* 0x0000000000140947 */ /* 0x001fea0003800000 */
[----:B-----5:R-:W-:Y:S02]  /*0740*/  LOP3.LUT R15, R21, 0xff, RZ, 0xc0, !PT ;  /* 0x000000ff150f7812 */ /* 0x020fe400078ec0ff */
[----:B------:R-:W-:Y:S02]  /*0750*/  LOP3.LUT R22, R22, 0xff, RZ, 0xc0, !PT ;  /* 0x000000ff16167812 */ /* 0x000fe400078ec0ff */
[----:B------:R-:W-:-:S07]  /*0760*/  MOV R14, 0x780 ;  /* 0x00000780000e7802 */ /* 0x000fce0000000f00 */
[----:B------:R-:W-:Y:S05]  /*0770*/  CALL.REL.NOINC `($__internal_46_$__cuda_sm20_rem_u16) ;  /* 0x0000000c00907944 */ /* 0x000fea0003c00000 */
[----:B------:R-:W-:-:S07]  /*0780*/  IMAD.MOV.U32 R17, RZ, RZ, R19 ;  /* 0x000000ffff117224 */ /* 0x000fce00078e0013 */
.L_x_25642:
[----:B------:R-:W-:Y:S05]  /*0790*/  BSYNC.RECONVERGENT B0 ;  /* 0x0000000000007941 */ /* 0x000fea0003800200 */
.L_x_25641:
[----:B------:R-:W-:Y:S01]  /*07a0*/  VIADD R18, R0, 0x80 ;  /* 0x0000008000127836 */ /* 0x000fe20000000000 */
[----:B------:R-:W-:Y:S04]  /*07b0*/  BSSY.RECONVERGENT B0, `(.L_x_25643) ;  /* 0x0000008000007945 */ /* 0x000fe80003800200 */
[----:B------:R-:W-:-:S13]  /*07c0*/  ISETP.GE.U32.AND P0, PT, R18, UR5, PT ;  /* 0x0000000512007c0c */ /* 0x000fda000bf06070 */
[----:B------:R-:W-:Y:S05]  /*07d0*/  @P0 BRA `(.L_x_25644) ;  /* 0x0000000000140947 */ /* 0x000fea0003800000 */
[----:B-----5:R-:W-:Y:S02]  /*07e0*/  LOP3.LUT R15, R3, 0xff, RZ, 0xc0, !PT ;  /* 0x000000ff030f7812 */ /* 0x020fe400078ec0ff */
[----:B------:R-:W-:Y:S02]  /*07f0*/  LOP3.LUT R22, R2, 0xff, RZ, 0xc0, !PT ;  /* 0x000000ff02167812 */ /* 0x000fe400078ec0ff */
[----:B------:R-:W-:-:S07]  /*0800*/  MOV R14, 0x820 ;  /* 0x00000820000e7802 */ /* 0x000fce0000000f00 */
[----:B------:R-:W-:Y:S05]  /*0810*/  CALL.REL.NOINC `($__internal_46_$__cuda_sm20_rem_u16) ;  /* 0x0000000c00687944 */ /* 0x000fea0003c00000 */
[----:B------:R-:W-:-:S07]  /*0820*/  IMAD.MOV.U32 R2, RZ, RZ, R19 ;  /* 0x000000ffff027224 */ /* 0x000fce00078e0013 */
.L_x_25644:
[----:B------:R-:W-:Y:S05]  /*0830*/  BSYNC.RECONVERGENT B0 ;  /* 0x0000000000007941 */ /* 0x000fea0003800200 */
.L_x_25643:
[----:B-----5:R-:W-:Y:S01]  /*0840*/  VIADD R3, R0, 0x100 ;  /* 0x0000010000037836 */ /* 0x020fe20000000000 */
[----:B------:R-:W-:Y:S04]  /*0850*/  BSSY.RECONVERGENT B0, `(.L_x_25645) ;  /* 0x0000008000007945 */ /* 0x000fe80003800200 */
[----:B------:R-:W-:-:S13]  /*0860*/  ISETP.GE.U32.AND P0, PT, R3, UR5, PT ;  /* 0x0000000503007c0c */ /* 0x000fda000bf06070 */
[----:B------:R-:W-:Y:S05]  /*0870*/  @P0 BRA `(.L_x_25646) ;  /* 0x0000000000140947 */ /* 0x000fea0003800000 */
[----:B------:R-:W-:Y:S02]  /*0880*/  LOP3.LUT R15, R5, 0xff, RZ, 0xc0, !PT ;  /* 0x000000ff050f7812 */ /* 0x000fe400078ec0ff */
[----:B------:R-:W-:Y:S02]  /*0890*/  LOP3.LUT R22, R4, 0xff, RZ, 0xc0, !PT ;  /* 0x000000ff04167812 */ /* 0x000fe400078ec0ff */
[----:B------:R-:W-:-:S07]  /*08a0*/  MOV R14, 0x8c0 ;  /* 0x000008c0000e7802 */ /* 0x000fce0000000f00 */
[----:B------:R-:W-:Y:S05]  /*08b0*/  CALL.REL.NOINC `($__internal_46_$__cuda_sm20_rem_u16) ;  /* 0x0000000c00407944 */ /* 0x000fea0003c00000 */
[----:B------:R-:W-:-:S07]  /*08c0*/  IMAD.MOV.U32 R3, RZ, RZ, R19 ;  /* 0x000000ffff037224 */ /* 0x000fce00078e0013 */
.L_x_25646:
[----:B------:R-:W-:Y:S05]  /*08d0*/  BSYNC.RECONVERGENT B0 ;  /* 0x0000000000007941 */ /* 0x000fea0003800200 */
.L_x_25645:
[----:B------:R-:W-:Y:S01]  /*08e0*/  VIADD R4, R0, 0x180 ;  /* 0x0000018000047836 */ /* 0x000fe20000000000 */
        /* <DEDUP_REMOVED lines=8> */
.L_x_25648:
[----:B------:R-:W-:Y:S05]  /*0970*/  BSYNC.RECONVERGENT B0 ;  /* 0x0000000000007941 */ /* 0x000fea0003800200 */
.L_x_25647:
        /* <DEDUP_REMOVED lines=9> */
.L_x_25650:
[----:B------:R-:W-:Y:S05]  /*0a10*/  BSYNC.RECONVERGENT B0 ;  /* 0x0000000000007941 */ /* 0x000fea0003800200 */
.L_x_25649:
        /* <DEDUP_REMOVED lines=9> */
.L_x_25652:
[----:B------:R-:W-:Y:S05]  /*0ab0*/  BSYNC.RECONVERGENT B0 ;  /* 0x0000000000007941 */ /* 0x000fea0003800200 */
.L_x_25651:
        /* <DEDUP_REMOVED lines=9> */
.L_x_25654:
[----:B------:R-:W-:Y:S05]  /*0b50*/  BSYNC.RECONVERGENT B0 ;  /* 0x0000000000007941 */ /* 0x000fea0003800200 */
.L_x_25653:
        /* <DEDUP_REMOVED lines=8> */
.L_x_25656:
[----:B------:R-:W-:Y:S05]  /*0be0*/  BSYNC.RECONVERGENT B0 ;  /* 0x0000000000007941 */ /* 0x000fea0003800200 */
.L_x_25655:
        /* <DEDUP_REMOVED lines=18> */
.L_x_25659:
        /* <DEDUP_REMOVED lines=8> */
.L_x_25660:
[----:B------:R-:W-:-:S13]  /*0d90*/  ISETP.GE.U32.AND P0, PT, R0, UR5, PT ;  /* 0x0000000500007c0c */ /* 0x000fda000bf06070 */
[----:B------:R-:W-:Y:S05]  /*0da0*/  @P0 BRA `(.L_x_25662) ;  /* 0x0000000000380947 */ /* 0x000fea0003800000 */
[----:B------:R-:W2:Y:S01]  /*0db0*/  LDCU.64 UR6, c[0x0][0x388] ;  /* 0x00007100ff0677ac */ /* 0x000ea20008000a00 */
[C---:B------:R-:W-:Y:S02]  /*0dc0*/  VIADD R2, R0.reuse, UR4 ;  /* 0x0000000400027c36 */ /* 0x040fe40008000000 */
[----:B------:R-:W-:-:S03]  /*0dd0*/  VIADD R0, R0, 0x80 ;  /* 0x0000008000007836 */ /* 0x000fc60000000000 */
[----:B--2---:R-:W-:-:S05]  /*0de0*/  IADD3 R2, P0, PT, R2, UR6, RZ ;  /* 0x0000000602027c10 */ /* 0x004fca000ff1e0ff */
[----:B-1----:R-:W-:-:S05]  /*0df0*/  IMAD.X R3, RZ, RZ, UR7, P0 ;  /* 0x00000007ff037e24 */ /* 0x002fca00080e06ff */
[----:B------:R1:W-:Y:S03]  /*0e00*/  STG.E.U8 desc[UR12][R2.64], R4 ;  /* 0x0000000402007986 */ /* 0x0003e6000c10110c */
.L_x_25661:
        /* <DEDUP_REMOVED lines=8> */
.L_x_25662:
[----:B------:R-:W-:-:S13]  /*0e90*/  ISETP.GE.U32.AND P0, PT, R0, UR5, PT ;  /* 0x0000000500007c0c */ /* 0x000fda000bf06070 */
[----:B------:R-:W-:Y:S05]  /*0ea0*/  @P0 BREAK.RELIABLE B1 ;  /* 0x0000000000010942 */ /* 0x000fea0003800100 */
[----:B------:R-:W-:Y:S05]  /*0eb0*/  @P0 BRA `(.L_x_25664) ;  /* 0x0000000000380947 */ /* 0x000fea0003800000 */
[----:B------:R-:W3:Y:S01]  /*0ec0*/  LDCU.64 UR6, c[0x0][0x388] ;  /* 0x00007100ff0677ac */ /* 0x000ee20008000a00 */
[C---:B--2---:R-:W-:Y:S02]  /*0ed0*/  VIADD R2, R0.reuse, UR4 ;  /* 0x0000000400027c36 */ /* 0x044fe40008000000 */
[----:B------:R-:W-:-:S03]  /*0ee0*/  VIADD R0, R0, 0x80 ;  /* 0x0000008000007836 */ /* 0x000fc60000000000 */
[----:B---3--:R-:W-:-:S05]  /*0ef0*/  IADD3 R2, P0, PT, R2, UR6, RZ ;  /* 0x0000000602027c10 */ /* 0x008fca000ff1e0ff */
[----:B-1----:R-:W-:-:S05]  /*0f00*/  IMAD.X R3, RZ, RZ, UR7, P0 ;  /* 0x00000007ff037e24 */ /* 0x002fca00080e06ff */
[----:B------:R2:W-:Y:S03]  /*0f10*/  STG.E.U8 desc[UR12][R2.64], R6 ;  /* 0x0000000602007986 */ /* 0x0005e6000c10110c */
.L_x_25663:
[----:B------:R-:W-:Y:S05]  /*0f20*/  BSYNC.RELIABLE B1 ;  /* 0x0000000000017941 */ /* 0x000fea0003800100 */
.L_x_25658:
[----:B------:R-:W-:-:S13]  /*0f30*/  ISETP.GE.U32.AND P0, PT, R0, UR5, PT ;  /* 0x0000000500007c0c */ /* 0x000fda000bf06070 */
[----:B-1----:R-:W0:Y:S01]  /*0f40*/  @!P0 LDC.64 R4, c[0x0][0x388] ;  /* 0x0000e200ff048b82 */ /* 0x002e220000000a00 */
[C---:B--2---:R-:W-:Y:S02]  /*0f50*/  @!P0 VIADD R3, R0.reuse, UR4 ;  /* 0x0000000400038c36 */ /* 0x044fe40008000000 */
[----:B------:R-:W-:-:S03]  /*0f60*/  @!P0 VIADD R0, R0, 0x80 ;  /* 0x0000008000008836 */ /* 0x000fc60000000000 */
[----:B0-----:R-:W-:-:S05]  /*0f70*/  @!P0 IADD3 R2, P1, PT, R3, R4, RZ ;  /* 0x0000000403028210 */ /* 0x001fca0007f3e0ff */
[----:B------:R-:W-:-:S05]  /*0f80*/  @!P0 IMAD.X R3, RZ, RZ, R5, P1 ;  /* 0x000000ffff038224 */ /* 0x000fca00008e0605 */
[----:B------:R3:W-:Y:S03]  /*0f90*/  @!P0 STG.E.U8 desc[UR12][R2.64], R7 ;  /* 0x0000000702008986 */ /* 0x0007e6000c10110c */
.L_x_25664:
[----:B------:R-:W-:Y:S05]  /*0fa0*/  BSYNC.RECONVERGENT B0 ;  /* 0x0000000000007941 */ /* 0x000fea0003800200 */
.L_x_25657:
[----:B------:R-:W-:Y:S05]  /*0fb0*/  WARPSYNC.ALL ;  /* 0x0000000000007948 */ /* 0x000fea0003800000 */
[----:B------:R-:W-:-:S13]  /*0fc0*/  ISETP.GE.U32.AND P0, PT, R0, UR5, PT ;  /* 0x0000000500007c0c */ /* 0x000fda000bf06070 */
[----:B------:R-:W-:Y:S05]  /*0fd0*/  @P0 EXIT ;  /* 0x000000000000094d */ /* 0x000fea0003800000 */
[----:B------:R-:W2:Y:S01]  /*0fe0*/  LDCU.64 UR6, c[0x0][0x388] ;  /* 0x00007100ff0677ac */ /* 0x000ea20008000a00 */
[----:B------:R-:W-:-:S05]  /*0ff0*/  VIADD R0, R0, UR4 ;  /* 0x0000000400007c36 */ /* 0x000fca0008000000 */
[----:B--23--:R-:W-:-:S05]  /*1000*/  IADD3 R2, P0, PT, R0, UR6, RZ ;  /* 0x0000000600027c10 */ /* 0x00cfca000ff1e0ff */
[----:B-1----:R-:W-:-:S05]  /*1010*/  IMAD.X R3, RZ, RZ, UR7, P0 ;  /* 0x00000007ff037e24 */ /* 0x002fca00080e06ff */
[----:B------:R-:W-:Y:S01]  /*1020*/  STG.E.U8 desc[UR12][R2.64], R19 ;  /* 0x0000001302007986 */ /* 0x000fe2000c10110c */
[----:B------:R-:W-:Y:S05]  /*1030*/  EXIT ;  /* 0x000000000000794d */ /* 0x000fea0003800000 */
.L_x_25640:
[----:B------:R-:W0:Y:S01]  /*1040*/  LDCU.128 UR8, c[0x0][0x390] ;  /* 0x00007200ff0877ac */ /* 0x000e220008000c00 */
[----:B------:R-:W1:Y:S01]  /*1050*/  S2R R0, SR_TID.X ;  /* 0x0000000000007919 */ /* 0x000e620000002100 */
[----:B0-----:R-:W-:-:S04]  /*1060*/  UIADD3 UR6, UP0, UPT, UR4, UR8, URZ ;  /* 0x0000000804067290 */ /* 0x001fc8000ff1e0ff */
[----:B------:R-:W-:Y:S02]  /*1070*/  UIADD3.X UR7, UPT, UPT, URZ, UR9, URZ, UP0, !UPT ;  /* 0x00000009ff077290 */ /* 0x000fe400087fe4ff */
[----:B------:R-:W-:Y:S01]  /*1080*/  UIADD3 UR5, UP0, UPT, UR4, UR10, URZ ;  /* 0x0000000a04057290 */ /* 0x000fe2000ff1e0ff */
[----:B------:R-:W-:-:S03]  /*1090*/  IMAD.U32 R2, RZ, RZ, UR6 ;  /* 0x00000006ff027e24 */ /* 0x000fc6000f8e00ff */
[----:B------:R-:W-:Y:S01]  /*10a0*/  UIADD3.X UR6, UPT, UPT, URZ, UR11, URZ, UP0, !UPT ;  /* 0x0000000bff067290 */ /* 0x000fe200087fe4ff */
[----:B------:R-:W-:Y:S02]  /*10b0*/  IMAD.U32 R3, RZ, RZ, UR7 ;  /* 0x00000007ff037e24 */ /* 0x000fe4000f8e00ff */
[----:B------:R-:W-:Y:S02]  /*10c0*/  IMAD.U32 R4, RZ, RZ, UR5 ;  /* 0x00000005ff047e24 */ /* 0x000fe4000f8e00ff */
[----:B-1----:R-:W-:-:S04]  /*10d0*/  IMAD.WIDE.U32 R2, R0, 0x2, R2 ;  /* 0x0000000200027825 */ /* 0x002fc800078e0002 */
[----:B------:R-:W-:Y:S01]  /*10e0*/  IMAD.U32 R5, RZ, RZ, UR6 ;  /* 0x00000006ff057e24 */ /* 0x000fe2000f8e00ff */
[----:B------:R-:W2:Y:S01]  /*10f0*/  LDG.E.U16 R6, desc[UR12][R2.64+0x300] ;  /* 0x0003000c02067981 */ /* 0x000ea2000c1e1500 */
[----:B------:R-:W-:-:S03]  /*1100*/  IMAD.WIDE.U32 R4, R0, 0x2, R4 ;  /* 0x0000000200047825 */ /* 0x000fc600078e0004 */
[----:B------:R-:W3:Y:S04]  /*1110*/  LDG.E.U16 R18, desc[UR12][R2.64] ;  /* 0x0000000c02127981 */ /* 0x000ee8000c1e1500 */
[----:B------:R-:W4:Y:S04]  /*1120*/  LDG.E.U16 R7, desc[UR12][R4.64] ;  /* 0x0000000c04077981 */ /* 0x000f28000c1e1500 */
[----:B------:R-:W5:Y:S04]  /*1130*/  LDG.E.U16 R16, desc[UR12][R2.64+0x100] ;  /* 0x0001000c02107981 */ /* 0x000f68000c1e1500 */
[----:B------:R0:W5:Y:S04]  /*1140*/  LDG.E.U16 R12, desc[UR12][R2.64+0x200] ;  /* 0x0002000c020c7981 */ /* 0x000168000c1e1500 */
[----:B------:R-:W5:Y:S04]  /*1150*/  LDG.E.U16 R8, desc[UR12][R4.64+0x100] ;  /* 0x0001000c04087981 */ /* 0x000f68000c1e1500 */
[----:B------:R-:W5:Y:S04]  /*1160*/  LDG.E.U16 R9, desc[UR12][R4.64+0x200] ;  /* 0x0002000c04097981 */ /* 0x000f68000c1e1500 */
[----:B------:R1:W5:Y:S01]  /*1170*/  LDG.E.U16 R10, desc[UR12][R4.64+0x300] ;  /* 0x0003000c040a7981 */ /* 0x000362000c1e1500 */
[----:B------:R-:W-:-:S02]  /*1180*/  MOV R14, 0x12a0 ;  /* 0x000012a0000e7802 */ /* 0x000fc40000000f00 */
[C---:B--2---:R-:W-:Y:S02]  /*1190*/  PRMT R11, R6.reuse, 0x7770, RZ ;  /* 0x00007770060b7816 */ /* 0x044fe400000000ff */
[----:B0-----:R-:W-:Y:S02]  /*11a0*/  PRMT R2, R6, 0x7771, RZ ;  /* 0x0000777106027816 */ /* 0x001fe400000000ff */
[C---:B---3--:R-:W-:Y:S02]  /*11b0*/  PRMT R22, R18.reuse, 0x7770, RZ ;  /* 0x0000777012167816 */ /* 0x048fe400000000ff */
[----:B------:R-:W-:Y:S02]  /*11c0*/  PRMT R18, R18, 0x7771, RZ ;  /* 0x0000777112127816 */ /* 0x000fe400000000ff */
[C---:B----4-:R-:W-:Y:S02]  /*11d0*/  PRMT R15, R7.reuse, 0x7770, RZ ;  /* 0x00007770070f7816 */ /* 0x050fe400000000ff */
[----:B------:R-:W-:-:S02]  /*11e0*/  PRMT R3, R7, 0x7771, RZ ;  /* 0x0000777107037816 */ /* 0x000fc400000000ff */
[C---:B-----5:R-:W-:Y:S02]  /*11f0*/  PRMT R17, R16.reuse, 0x7770, RZ ;  /* 0x0000777010117816 */ /* 0x060fe400000000ff */
[----:B------:R-:W-:Y:S02]  /*1200*/  PRMT R16, R16, 0x7771, RZ ;  /* 0x0000777110107816 */ /* 0x000fe400000000ff */
[C---:B------:R-:W-:Y:S02]  /*1210*/  PRMT R13, R12.reuse, 0x7770, RZ ;  /* 0x000077700c0d7816 */ /* 0x040fe400000000ff */
[----:B------:R-:W-:Y:S02]  /*1220*/  PRMT R12, R12, 0x7771, RZ ;  /* 0x000077710c0c7816 */ /* 0x000fe400000000ff */
[C---:B-1----:R-:W-:Y:S02]  /*1230*/  PRMT R4, R8.reuse, 0x7770, RZ ;  /* 0x0000777008047816 */ /* 0x042fe400000000ff */
[----:B------:R-:W-:-:S02]  /*1240*/  PRMT R5, R8, 0x7771, RZ ;  /* 0x0000777108057816 */ /* 0x000fc400000000ff */
[C---:B------:R-:W-:Y:S02]  /*1250*/  PRMT R6, R9.reuse, 0x7770, RZ ;  /* 0x0000777009067816 */ /* 0x040fe400000000ff */
[----:B------:R-:W-:Y:S02]  /*1260*/  PRMT R7, R9, 0x7771, RZ ;  /* 0x0000777109077816 */ /* 0x000fe400000000ff */
[C---:B------:R-:W-:Y:S02]  /*1270*/  PRMT R8, R10.reuse, 0x7770, RZ ;  /* 0x000077700a087816 */ /* 0x040fe400000000ff */
[----:B------:R-:W-:-:S07]  /*1280*/  PRMT R9, R10, 0x7771, RZ ;  /* 0x000077710a097816 */ /* 0x000fce00000000ff */
[----:B------:R-:W-:Y:S05]  /*1290*/  CALL.REL.NOINC `($__internal_46_$__cuda_sm20_rem_u16) ;  /* 0x0000000000c87944 */ /* 0x000fea0003c00000 */
[----:B------:R-:W-:Y:S01]  /*12a0*/  IMAD.MOV.U32 R10, RZ, RZ, R19 ;  /* 0x000000ffff0a7224 */ /* 0x000fe200078e0013 */
[----:B------:R-:W-:Y:S01]  /*12b0*/  MOV R14, 0x12f0 ;  /* 0x000012f0000e7802 */ /* 0x000fe20000000f00 */
[----:B------:R-:W-:Y:S02]  /*12c0*/  IMAD.MOV.U32 R22, RZ, RZ, R18 ;  /* 0x000000ffff167224 */ /* 0x000fe400078e0012 */
[----:B------:R-:W-:-:S07]  /*12d0*/  IMAD.MOV.U32 R15, RZ, RZ, R3 ;  /* 0x000000ffff0f7224 */ /* 0x000fce00078e0003 */
        /* <DEDUP_REMOVED lines=46> */
        .weak           $__internal_46_$__cuda_sm20_rem_u16
        .type           $__internal_46_$__cuda_sm20_rem_u16,@function
        .size           $__internal_46_$__cuda_sm20_rem_u16,(.L_x_54698 - $__internal_46_$__cuda_sm20_rem_u16)
$__internal_46_$__cuda_sm20_rem_u16:
[----:B------:R-:W0:Y:S01]  /*15c0*/  I2F.U16 R24, R15 ;  /* 0x0000000f00187306 */ /* 0x000e220000101000 */
[----:B------:R-:W-:-:S07]  /*15d0*/  IMAD.MOV.U32 R19, RZ, RZ, 0x4b800000 ;  /* 0x4b800000ff137424 */ /* 0x000fce00078e00ff */
[----:B------:R-:W-:Y:S01]  /*15e0*/  I2F.U16.RZ R21, R22 ;  /* 0x0000001600157306 */ /* 0x000fe2000010d000 */
[C---:B0-----:R-:W-:Y:S02]  /*15f0*/  FSETP.GEU.AND P1, PT, |R24|.reuse, 1.175494350822287508e-38, PT ;  /* 0x008000001800780b */ /* 0x041fe40003f2e200 */
[----:B------:R-:W-:Y:S02]  /*1600*/  FSETP.GT.AND P0, PT, |R24|, 8.50705917302346158658e+37, PT ;  /* 0x7e8000001800780b */ /* 0x000fe40003f04200 */
[----:B------:R-:W-:-:S04]  /*1610*/  FSEL R19, R19, 1, !P1 ;  /* 0x3f80000013137808 */ /* 0x000fc80004800000 */
[----:B------:R-:W-:Y:S02]  /*1620*/  FSEL R19, R19, 0.25, !P0 ;  /* 0x3e80000013137808 */ /* 0x000fe40004000000 */
[----:B------:R-:W-:-:S03]  /*1630*/  ISETP.NE.U32.AND P0, PT, R15, RZ, PT ;  /* 0x000000ff0f00720c */ /* 0x000fc60003f05070 */
[----:B------:R-:W-:-:S06]  /*1640*/  FMUL R24, R24, R19 ;  /* 0x0000001318187220 */ /* 0x000fcc0000400000 */
        /* <DEDUP_REMOVED lines=10> */
[----:B------:R-:W-:Y:S05]  /*16f0*/  RET.REL.NODEC R14 `(_ZN2at6native29vectorized_elementwise_kernelILi2ENS0_13BinaryFunctorIhhhZZZNS0_16fmod_kernel_cudaERNS_18TensorIteratorBaseEENKUlvE_clEvENKUlvE_clEvEUlhhE_EESt5arrayIPcLm3EEEEviT0_T1_) ;  /* 0xffffffe80e407950 */ /* 0x000fea0003c3ffff */
.L_x_25665:
        /* <DEDUP_REMOVED lines=16> */
.L_x_54698:


//--------------------- .text._ZN2at6native29vectorized_elementwise_kernelILi4ENS0_13BinaryFunctorIhhhZZZNS0_16fmod_kernel_cudaERNS_18TensorIteratorBaseEENKUlvE_clEvENKUlvE_clEvEUlhhE_EESt5arrayIPcLm3EEEEviT0_T1_ --------------------------
	.section	.text._ZN2at6native29vectorized_elementwise_kernelILi4ENS0_13BinaryFunctorIhhhZZZNS0_16fmod_kernel_cudaERNS_18TensorIteratorBaseEENKUlvE_clEvENKUlvE_clEvEUlhhE_EESt5arrayIPcLm3EEEEviT0_T1_,"ax",@progbits
	.align	128
        .global         _ZN2at6native29vectorized_elementwise_kernelILi4ENS0_13BinaryFunctorIhhhZZZNS0_16fmod_kernel_cudaERNS_18TensorIteratorBaseEENKUlvE_clEvENKUlvE_clEvEUlhhE_EESt5arrayIPcLm3EEEEviT0_T1_
        .type           _ZN2at6native29vectorized_elementwise_kernelILi4ENS0_13BinaryFunctorIhhhZZZNS0_16fmod_kernel_cudaERNS_18TensorIteratorBaseEENKUlvE_clEvENKUlvE_clEvEUlhhE_EESt5arrayIPcLm3EEEEviT0_T1_,@function
        .size           _ZN2at6native29vectorized_elementwise_kernelILi4ENS0_13BinaryFunctorIhhhZZZNS0_16fmod_kernel_cudaERNS_18TensorIteratorBaseEENKUlvE_clEvENKUlvE_clEvEUlhhE_EESt5arrayIPcLm3EEEEviT0_T1_,(.L_x_54699 - _ZN2at6native29vectorized_elementwise_kernelILi4ENS0_13BinaryFunctorIhhhZZZNS0_16fmod_kernel_cudaERNS_18TensorIteratorBaseEENKUlvE_clEvENKUlvE_clEvEUlhhE_EESt5arrayIPcLm3EEEEviT0_T1_)
        .other          _ZN2at6native29vectorized_elementwise_kernelILi4ENS0_13BinaryFunctorIhhhZZZNS0_16fmod_kernel_cudaERNS_18TensorIteratorBaseEENKUlvE_clEvENKUlvE_clEvEUlhhE_EESt5arrayIPcLm3EEEEviT0_T1_,@"STO_CUDA_ENTRY STV_DEFAULT"
_ZN2at6native29vectorized_elementwise_kernelILi4ENS0_13BinaryFunctorIhhhZZZNS0_16fmod_kernel_cudaERNS_18TensorIteratorBaseEENKUlvE_clEvENKUlvE_clEvEUlhhE_EESt5arrayIPcLm3EEEEviT0_T1_:
.text._ZN2at6native29vectorized_elementwise_kernelILi4ENS0_13BinaryFunctorIhhhZZZNS0_16fmod_kernel_cudaERNS_18TensorIteratorBaseEENKUlvE_clEvENKUlvE_clEvEUlhhE_EESt5arrayIPcLm3EEEEviT0_T1_:
        /* <DEDUP_REMOVED lines=119> */
[----:B------:R-:W-:Y:S05]  /*0770*/  CALL.REL.NOINC `($__internal_47_$__cuda_sm20_rem_u16) ;  /* 0x0000000c00a07944 */ /* 0x000fea0003c00000 */
[----:B------:R-:W-:-:S07]  /*0780*/  IMAD.MOV.U32 R17, RZ, RZ, R19 ;  /* 0x000000ffff117224 */ /* 0x000fce00078e0013 */
.L_x_25668:
[----:B------:R-:W-:Y:S05]  /*0790*/  BSYNC.RECONVERGENT B0 ;  /* 0x0000000000007941 */ /* 0x000fea0003800200 */
.L_x_25667:
[----:B------:R-:W-:Y:S01]  /*07a0*/  VIADD R18, R0, 0x80 ;  /* 0x0000008000127836 */ /* 0x000fe20000000000 */
[----:B------:R-:W-:Y:S04]  /*07b0*/  BSSY.RECONVERGENT B0, `(.L_x_25669) ;  /* 0x0000008000007945 */ /* 0x000fe80003800200 */
[----:B------:R-:W-:-:S13]  /*07c0*/  ISETP.GE.U32.AND P0, PT, R18, UR5, PT ;  /* 0x0000000512007c0c */ /* 0x000fda000bf06070 */
[----:B------:R-:W-:Y:S05]  /*07d0*/  @P0 BRA `(.L_x_25670) ;  /* 0x0000000000140947 */ /* 0x000fea0003800000 */
[----:B-----5:R-:W-:Y:S02]  /*07e0*/  LOP3.LUT R15, R3, 0xff, RZ, 0xc0, !PT ;  /* 0x000000ff030f7812 */ /* 0x020fe400078ec0ff */
[----:B------:R-:W-:Y:S02]  /*07f0*/  LOP3.LUT R22, R2, 0xff, RZ, 0xc0, !PT ;  /* 0x000000ff02167812 */ /* 0x000fe400078ec0ff */
[----:B------:R-:W-:-:S07]  /*0800*/  MOV R14, 0x820 ;  /* 0x00000820000e7802 */ /* 0x000fce0000000f00 */
[----:B------:R-:W-:Y:S05]  /*0810*/  CALL.REL.NOINC `($__internal_47_$__cuda_sm20_rem_u16) ;  /* 0x0000000c00787944 */ /* 0x000fea0003c00000 */
[----:B------:R-:W-:-:S07]  /*0820*/  IMAD.MOV.U32 R2, RZ, RZ, R19 ;  /* 0x000000ffff027224 */ /* 0x000fce00078e0013 */
.L_x_25670:
[----:B------:R-:W-:Y:S05]  /*0830*/  BSYNC.RECONVERGENT B0 ;  /* 0x0000000000007941 */ /* 0x000fea0003800200 */
.L_x_25669:
[----:B-----5:R-:W-:Y:S01]  /*0840*/  VIADD R3, R0, 0x100 ;  /* 0x0000010000037836 */ /* 0x020fe20000000000 */
[----:B------:R-:W-:Y:S04]  /*0850*/  BSSY.RECONVERGENT B0, `(.L_x_25671) ;  /* 0x0000008000007945 */ /* 0x000fe80003800200 */
[----:B------:R-:W-:-:S13]  /*0860*/  ISETP.GE.U32.AND P0, PT, R3, UR5, PT ;  /* 0x0000000503007c0c */ /* 0x000fda000bf06070 */
[----:B------:R-:W-:Y:S05]  /*0870*/  @P0 BRA `(.L_x_25672) ;  /* 0x0000000000140947 */ /* 0x000fea0003800000 */
[----:B------:R-:W-:Y:S02]  /*0880*/  LOP3.LUT R15, R5, 0xff, RZ, 0xc0, !PT ;  /* 0x000000ff050f7812 */ /* 0x000fe400078ec0ff */
[----:B------:R-:W-:Y:S02]  /*0890*/  LOP3.LUT R22, R4, 0xff, RZ, 0xc0, !PT ;  /* 0x000000ff04167812 */ /* 0x000fe400078ec0ff */
[----:B------:R-:W-:-:S07]  /*08a0*/  MOV R14, 0x8c0 ;  /* 0x000008c0000e7802 */ /* 0x000fce0000000f00 */
[----:B------:R-:W-:Y:S05]  /*08b0*/  CALL.REL.NOINC `($__internal_47_$__cuda_sm20_rem_u16) ;  /* 0x0000000c00507944 */ /* 0x000fea0003c00000 */
[----:B------:R-:W-:-:S07]  /*08c0*/  IMAD.MOV.U32 R3, RZ, RZ, R19 ;  /* 0x000000ffff037224 */ /* 0x000fce00078e0013 */
.L_x_25672:
[----:B------:R-:W-:Y:S05]  /*08d0*/  BSYNC.RECONVERGENT B0 ;  /* 0x0000000000007941 */ /* 0x000fea0003800200 */
.L_x_25671:
[----:B------:R-:W-:Y:S01]  /*08e0*/  VIADD R4, R0, 0x180 ;  /* 0x0000018000047836 */ /* 0x000fe20000000000 */
        /* <DEDUP_REMOVED lines=8> */
.L_x_25674:
[----:B------:R-:W-:Y:S05]  /*0970*/  BSYNC.RECONVERGENT B0 ;  /* 0x0000000000007941 */ /* 0x000fea0003800200 */
.L_x_25673:
        /* <DEDUP_REMOVED lines=9> */
.L_x_25676:
[----:B------:R-:W-:Y:S05]  /*0a10*/  BSYNC.RECONVERGENT B0 ;  /* 0x0000000000007941 */ /* 0x000fea0003800200 */
.L_x_25675:
        /* <DEDUP_REMOVED lines=9> */
.L_x_25678:
[----:B------:R-:W-:Y:S05]  /*0ab0*/  BSYNC.RECONVERGENT B0 ;  /* 0x0000000000007941 */ /* 0x000fea0003800200 */
.L_x_25677:
        /* <DEDUP_REMOVED lines=9> */
.L_x_25680:
[----:B------:R-:W-:Y:S05]  /*0b50*/  BSYNC.RECONVERGENT B0 ;  /* 0x0000000000007941 */ /* 0x000fea0003800200 */
.L_x_25679:
        /* <DEDUP_REMOVED lines=8> */
.L_x_25682:
[----:B------:R-:W-:Y:S05]  /*0be0*/  BSYNC.RECONVERGENT B0 ;  /* 0x0000000000007941 */ /* 0x000fea0003800200 */
.L_x_25681:
        /* <DEDUP_REMOVED lines=18> */
.L_x_25685:
        /* <DEDUP_REMOVED lines=8> */
.L_x_25686:
        /* <DEDUP_REMOVED lines=8> */
.L_x_25687:
        /* <DEDUP_REMOVED lines=8> */
.L_x_25688:
        /* <DEDUP_REMOVED lines=9> */
.L_x_25689:
[----:B------:R-:W-:Y:S05]  /*0f20*/  BSYNC.RELIABLE B1 ;  /* 0x0000000000017941 */ /* 0x000fea0003800100 */
.L_x_25684:
[----:B------:R-:W-:-:S13]  /*0f30*/  ISETP.GE.U32.AND P0, PT, R0, UR5, PT ;  /* 0x0000000500007c0c */ /* 0x000fda000bf06070 */
[----:B-1----:R-:W0:Y:S01]  /*0f40*/  @!P0 LDC.64 R4, c[0x0][0x388] ;  /* 0x0000e200ff048b82 */ /* 0x002e220000000a00 */
[C---:B--2---:R-:W-:Y:S02]  /*0f50*/  @!P0 VIADD R3, R0.reuse, UR4 ;  /* 0x0000000400038c36 */ /* 0x044fe40008000000 */
[----:B------:R-:W-:-:S03]  /*0f60*/  @!P0 VIADD R0, R0, 0x80 ;  /* 0x0000008000008836 */ /* 0x000fc60000000000 */
[----:B0-----:R-:W-:-:S05]  /*0f70*/  @!P0 IADD3 R2, P1, PT, R3, R4, RZ ;  /* 0x0000000403028210 */ /* 0x001fca0007f3e0ff */
[----:B------:R-:W-:-:S05]  /*0f80*/  @!P0 IMAD.X R3, RZ, RZ, R5, P1 ;  /* 0x000000ffff038224 */ /* 0x000fca00008e0605 */
[----:B------:R3:W-:Y:S03]  /*0f90*/  @!P0 STG.E.U8 desc[UR12][R2.64], R7 ;  /* 0x0000000702008986 */ /* 0x0007e6000c10110c */
.L_x_25690:
[----:B------:R-:W-:Y:S05]  /*0fa0*/  BSYNC.RECONVERGENT B0 ;  /* 0x0000000000007941 */ /* 0x000fea0003800200 */
.L_x_25683:
        /* <DEDUP_REMOVED lines=9> */
.L_x_25666:
        /* <DEDUP_REMOVED lines=11> */
[----:B------:R-:W2:Y:S01]  /*10f0*/  LDG.E R16, desc[UR12][R4.64] ;  /* 0x0000000c04107981 */ /* 0x000ea2000c1e1900 */
[----:B------:R-:W-:-:S03]  /*1100*/  IMAD.WIDE.U32 R6, R0, 0x4, R6 ;  /* 0x0000000400067825 */ /* 0x000fc600078e0006 */
[----:B------:R-:W3:Y:S04]  /*1110*/  LDG.E R2, desc[UR12][R4.64+0x200] ;  /* 0x0002000c04027981 */ /* 0x000ee8000c1e1900 */
[----:B------:R-:W4:Y:S04]  /*1120*/  LDG.E R8, desc[UR12][R6.64] ;  /* 0x0000000c06087981 */ /* 0x000f28000c1e1900 */
[----:B------:R-:W5:Y:S01]  /*1130*/  LDG.E R9, desc[UR12][R6.64+0x200] ;  /* 0x0002000c06097981 */ /* 0x000f62000c1e1900 */
[----:B------:R-:W-:Y:S02]  /*1140*/  MOV R14, 0x1260 ;  /* 0x00001260000e7802 */ /* 0x000fe40000000f00 */
[----:B--2---:R-:W-:-:S02]  /*1150*/  PRMT R22, R16, 0x7770, RZ ;  /* 0x0000777010167816 */ /* 0x004fc400000000ff */
[C---:B------:R-:W-:Y:S02]  /*1160*/  PRMT R18, R16.reuse, 0x7771, RZ ;  /* 0x0000777110127816 */ /* 0x040fe400000000ff */
[----:B------:R-:W-:Y:S02]  /*1170*/  PRMT R17, R16, 0x7772, RZ ;  /* 0x0000777210117816 */ /* 0x000fe400000000ff */
[----:B---3--:R-:W-:Y:S02]  /*1180*/  PRMT R13, R2, 0x7770, RZ ;  /* 0x00007770020d7816 */ /* 0x008fe400000000ff */
[C---:B----4-:R-:W-:Y:S02]  /*1190*/  PRMT R15, R8.reuse, 0x7770, RZ ;  /* 0x00007770080f7816 */ /* 0x050fe400000000ff */
[C---:B------:R-:W-:Y:S02]  /*11a0*/  PRMT R3, R8.reuse, 0x7771, RZ ;  /* 0x0000777108037816 */ /* 0x040fe400000000ff */
[----:B------:R-:W-:-:S02]  /*11b0*/  PRMT R4, R8, 0x7772, RZ ;  /* 0x0000777208047816 */ /* 0x000fc400000000ff */
[----:B------:R-:W-:Y:S02]  /*11c0*/  PRMT R5, R8, 0x7773, RZ ;  /* 0x0000777308057816 */ /* 0x000fe400000000ff */
[C---:B------:R-:W-:Y:S02]  /*11d0*/  PRMT R12, R2.reuse, 0x7771, RZ ;  /* 0x00007771020c7816 */ /* 0x040fe400000000ff */
[----:B------:R-:W-:Y:S02]  /*11e0*/  PRMT R11, R2, 0x7772, RZ ;  /* 0x00007772020b7816 */ /* 0x000fe400000000ff */
[C---:B-----5:R-:W-:Y:S02]  /*11f0*/  PRMT R6, R9.reuse, 0x7770, RZ ;  /* 0x0000777009067816 */ /* 0x060fe400000000ff */
[C---:B------:R-:W-:Y:S02]  /*1200*/  PRMT R7, R9.reuse, 0x7771, RZ ;  /* 0x0000777109077816 */ /* 0x040fe400000000ff */
[----:B------:R-:W-:-:S02]  /*1210*/  PRMT R8, R9, 0x7772, RZ ;  /* 0x0000777209087816 */ /* 0x000fc400000000ff */
[----:B------:R-:W-:Y:S02]  /*1220*/  PRMT R16, R16, 0x7773, RZ ;  /* 0x0000777310107816 */ /* 0x000fe400000000ff */
[----:B------:R-:W-:Y:S02]  /*1230*/  PRMT R2, R2, 0x7773, RZ ;  /* 0x0000777302027816 */ /* 0x000fe400000000ff */
[----:B------:R-:W-:-:S07]  /*1240*/  PRMT R9, R9, 0x7773, RZ ;  /* 0x0000777309097816 */ /* 0x000fce00000000ff */
[----:B------:R-:W-:Y:S05]  /*1250*/  CALL.REL.NOINC `($__internal_47_$__cuda_sm20_rem_u16) ;  /* 0x0000000000e87944 */ /* 0x000fea0003c00000 */
[----:B------:R-:W-:Y:S01]  /*1260*/  IMAD.MOV.U32 R10, RZ, RZ, R19 ;  /* 0x000000ffff0a7224 */ /* 0x000fe200078e0013 */
[----:B------:R-:W-:Y:S01]  /*1270*/  MOV R14, 0x12b0 ;  /* 0x000012b0000e7802 */ /* 0x000fe20000000f00 */
[----:B------:R-:W-:Y:S02]  /*1280*/  IMAD.MOV.U32 R22, RZ, RZ, R18 ;  /* 0x000000ffff167224 */ /* 0x000fe400078e0012 */
[----:B------:R-:W-:-:S07]  /*1290*/  IMAD.MOV.U32 R15, RZ, RZ, R3 ;  /* 0x000000ffff0f7224 */ /* 0x000fce00078e0003 */
        /* <DEDUP_REMOVED lines=54> */
        .weak           $__internal_47_$__cuda_sm20_rem_u16
        .type           $__internal_47_$__cuda_sm20_rem_u16,@function
        .size           $__internal_47_$__cuda_sm20_rem_u16,(.L_x_54699 - $__internal_47_$__cuda_sm20_rem_u16)
$__internal_47_$__cuda_sm20_rem_u16:
        /* <DEDUP_REMOVED lines=19> */
[----:B------:R-:W-:Y:S05]  /*1730*/  RET.REL.NODEC R14 `(_ZN2at6native29vectorized_elementwise_kernelILi4ENS0_13BinaryFunctorIhhhZZZNS0_16fmod_kernel_cudaERNS_18TensorIteratorBaseEENKUlvE_clEvENKUlvE_clEvEUlhhE_EESt5arrayIPcLm3EEEEviT0_T1_) ;  /* 0xffffffe80e307950 */ /* 0x000fea0003c3ffff */
.L_x_25691:
        /* <DEDUP_REMOVED lines=12> */
.L_x_54699:


//--------------------- .text._ZN2at6native29vectorized_elementwise_kernelILi8ENS0_13BinaryFunctorIhhhZZZNS0_16fmod_kernel_cudaERNS_18TensorIteratorBaseEENKUlvE_clEvENKUlvE_clEvEUlhhE_EESt5arrayIPcLm3EEEEviT0_T1_ --------------------------
	.section	.text._ZN2at6native29vectorized_elementwise_kernelILi8ENS0_13BinaryFunctorIhhhZZZNS0_16fmod_kernel_cudaERNS_18TensorIteratorBaseEENKUlvE_clEvENKUlvE_clEvEUlhhE_EESt5arrayIPcLm3EEEEviT0_T1_,"ax",@progbits
	.align	128
        .global         _ZN2at6native29vectorized_elementwise_kernelILi8ENS0_13BinaryFunctorIhhhZZZNS0_16fmod_kernel_cudaERNS_18TensorIteratorBaseEENKUlvE_clEvENKUlvE_clEvEUlhhE_EESt5arrayIPcLm3EEEEviT0_T1_
        .type           _ZN2at6native29vectorized_elementwise_kernelILi8ENS0_13BinaryFunctorIhhhZZZNS0_16fmod_kernel_cudaERNS_18TensorIteratorBaseEENKUlvE_clEvENKUlvE_clEvEUlhhE_EESt5arrayIPcLm3EEEEviT0_T1_,@function
        .size           _ZN2at6native29vectorized_elementwise_kernelILi8ENS0_13BinaryFunctorIhhhZZZNS0_16fmod_kernel_cudaERNS_18TensorIteratorBaseEENKUlvE_clEvENKUlvE_clEvEUlhhE_EESt5arrayIPcLm3EEEEviT0_T1_,(.L_x_54700 - _ZN2at6native29vectorized_elementwise_kernelILi8ENS0_13BinaryFunctorIhhhZZZNS0_16fmod_kernel_cudaERNS_18TensorIteratorBaseEENKUlvE_clEvENKUlvE_clEvEUlhhE_EESt5arrayIPcLm3EEEEviT0_T1_)
        .other          _ZN2at6native29vectorized_elementwise_kernelILi8ENS0_13BinaryFunctorIhhhZZZNS0_16fmod_kernel_cudaERNS_18TensorIteratorBaseEENKUlvE_clEvENKUlvE_clEvEUlhhE_EESt5arrayIPcLm3EEEEviT0_T1_,@"STO_CUDA_ENTRY STV_DEFAULT"
_ZN2at6native29vectorized_elementwise_kernelILi8ENS0_13BinaryFunctorIhhhZZZNS0_16fmod_kernel_cudaERNS_18TensorIteratorBaseEENKUlvE_clEvENKUlvE_clEvEUlhhE_EESt5arrayIPcLm3EEEEviT0_T1_:
.text._ZN2at6native29vectorized_elementwise_kernelILi8ENS0_13BinaryFunctorIhhhZZZNS0_16fmod_kernel_cudaERNS_18TensorIteratorBaseEENKUlvE_clEvENKUlvE_clEvEUlhhE_EESt5arrayIPcLm3EEEEviT0_T1_:
        /* <DEDUP_REMOVED lines=32> */
[----:B----4-:R-:W-:Y:S01]  /*0200*/  @!P3 IADD3 R14, P4, PT, R3, R14, RZ ;  /* 0x0000000e030eb210 */ /* 0x010fe20007f9e0ff */
[----:B------:R-:W4:Y:S03]  /*0210*/  LDC.64 R4, c[0x0][0x390] ;  /* 0x0000e400ff047b82 */ /* 0x000f260000000a00 */
[----:B------:R-:W5:Y:S07]  /*0220*/  @!P2 LDG.E.U8 R24, desc[UR12][R6.64] ;  /* 0x0000000c0618a981 */ /* 0x000f6e000c1e1100 */
        /* <DEDUP_REMOVED lines=9> */
[----:B------:R3:W5:Y:S03]  /*02c0*/  @!P3 LDG.E.U8 R9, desc[UR12][R14.64] ;  /* 0x0000000c0e09b981 */ /* 0x000766000c1e1100 */
[C---:B------:R-:W-:Y:S01]  /*02d0*/  @!P1 VIADD R23, R22.reuse, UR4 ;  /* 0x0000000416179c36 */ /* 0x040fe20008000000 */
[----:B------:R4:W5:Y:S01]  /*02e0*/  @!P3 LDG.E.U8 R8, desc[UR12][R12.64] ;  /* 0x0000000c0c08b981 */ /* 0x000962000c1e1100 */
        /* <DEDUP_REMOVED lines=14> */
[----:B------:R2:W5:Y:S02]  /*03d0*/  @!P0 LDG.E.U8 R7, desc[UR12][R18.64] ;  /* 0x0000000c12078981 */ /* 0x000564000c1e1100 */
[----:B------:R-:W-:-:S02]  /*03e0*/  @!P1 IMAD.X R13, RZ, RZ, R5, P5 ;  /* 0x000000ffff0d9224 */ /* 0x000fc400028e0605 */
[----:B------:R0:W5:Y:S01]  /*03f0*/  @!P0 LDG.E.U8 R6, desc[UR12][R28.64] ;  /* 0x0000000c1c068981 */ /* 0x000162000c1e1100 */
[----:B------:R-:W-:Y:S01]  /*0400*/  @!P1 IMAD.X R27, RZ, RZ, R27, P4 ;  /* 0x000000ffff1b9224 */ /* 0x000fe200020e061b */
[----:B------:R-:W-:Y:S02]  /*0410*/  PRMT R5, RZ, 0x7610, R5 ;  /* 0x00007610ff057816 */ /* 0x000fe40000000005 */
[C---:B-1----:R-:W-:Y:S02]  /*0420*/  @!P2 IADD3 R16, P4, PT, R11.reuse, R16, RZ ;  /* 0x000000100b10a210 */ /* 0x042fe40007f9e0ff */
[----:B--2---:R-:W-:Y:S02]  /*0430*/  @!P2 IADD3 R18, P0, PT, R11, R2, RZ ;  /* 0x000000020b12a210 */ /* 0x004fe40007f1e0ff */
[----:B------:R-:W1:Y:S01]  /*0440*/  LDC.64 R10, c[0x0][0x398] ;  /* 0x0000e600ff0a7b82 */ /* 0x000e620000000a00 */
[----:B------:R2:W5:Y:S01]  /*0450*/  @!P1 LDG.E.U8 R5, desc[UR12][R12.64] ;  /* 0x0000000c0c059981 */ /* 0x000562000c1e1100 */
        /* <DEDUP_REMOVED lines=9> */
[----:B------:R3:W5:Y:S04]  /*04f0*/  @!P1 LDG.E.U8 R4, desc[UR12][R26.64] ;  /* 0x0000000c1a049981 */ /* 0x000768000c1e1100 */
[----:B------:R2:W5:Y:S01]  /*0500*/  @!P2 LDG.E.U8 R3, desc[UR12][R18.64] ;  /* 0x0000000c1203a981 */ /* 0x000562000c1e1100 */
[----:B------:R-:W-:-:S03]  /*0510*/  @!P0 VIADD R23, R22, UR4 ;  /* 0x0000000416178c36 */ /* 0x000fc60008000000 */
[----:B------:R4:W5:Y:S01]  /*0520*/  @!P2 LDG.E.U8 R2, desc[UR12][R16.64] ;  /* 0x0000000c1002a981 */ /* 0x000962000c1e1100 */
[----:B---3--:R-:W-:Y:S01]  /*0530*/  @!P3 IADD3 R26, P1, PT, R29, R14, RZ ;  /* 0x0000000e1d1ab210 */ /* 0x008fe20007f3e0ff */
[----:B------:R-:W-:Y:S01]  /*0540*/  @!P0 VIADD R22, R22, 0x80 ;  /* 0x0000008016168836 */ /* 0x000fe20000000000 */
[----:B--2---:R-:W2:Y:S03]  /*0550*/  LDC.64 R18, c[0x0][0x398] ;  /* 0x0000e600ff127b82 */ /* 0x004ea60000000a00 */
[----:B------:R-:W-:Y:S01]  /*0560*/  @!P3 IMAD.X R27, RZ, RZ, R15, P1 ;  /* 0x000000ffff1bb224 */ /* 0x000fe200008e060f */
[----:B------:R-:W-:-:S04]  /*0570*/  PRMT R0, RZ, 0x7610, R0 ;  /* 0x00007610ff007816 */ /* 0x000fc80000000000 */
[----:B----4-:R-:W3:Y:S01]  /*0580*/  LDC.64 R16, c[0x0][0x390] ;  /* 0x0000e400ff107b82 */ /* 0x010ee20000000a00 */
[----:B------:R-:W-:Y:S01]  /*0590*/  ISETP.GE.U32.AND P1, PT, R22, UR5, PT ;  /* 0x0000000516007c0c */ /* 0x000fe2000bf26070 */
[----:B------:R0:W5:Y:S01]  /*05a0*/  @!P3 LDG.E.U8 R0, desc[UR12][R26.64] ;  /* 0x0000000c1a00b981 */ /* 0x000162000c1e1100 */
[----:B-1----:R-:W-:-:S05]  /*05b0*/  @!P3 IADD3 R28, P2, PT, R29, R10, RZ ;  /* 0x0000000a1d1cb210 */ /* 0x002fca0007f5e0ff */
[----:B------:R-:W1:Y:S01]  /*05c0*/  LDC.64 R14, c[0x0][0x398] ;  /* 0x0000e600ff0e7b82 */ /* 0x000e620000000a00 */
[----:B------:R-:W-:Y:S01]  /*05d0*/  @!P3 IMAD.X R29, RZ, RZ, R11, P2 ;  /* 0x000000ffff1db224 */ /* 0x000fe200010e060b */
[----:B0-----:R-:W-:Y:S02]  /*05e0*/  @!P0 IADD3 R26, P2, PT, R23, R12, RZ ;  /* 0x0000000c171a8210 */ /* 0x001fe40007f5e0ff */
[----:B------:R-:W-:-:S03]  /*05f0*/  PRMT R10, RZ, 0x7610, R10 ;  /* 0x00007610ff0a7816 */ /* 0x000fc6000000000a */
[----:B------:R-:W-:Y:S02]  /*0600*/  @!P0 IMAD.X R27, RZ, RZ, R13, P2 ;  /* 0x000000ffff1b8224 */ /* 0x000fe400010e060d */
[----:B------:R-:W-:Y:S01]  /*0610*/  @!P1 VIADD R13, R22, UR4 ;  /* 0x00000004160d9c36 */ /* 0x000fe20008000000 */
[----:B------:R0:W5:Y:S04]  /*0620*/  @!P3 LDG.E.U8 R10, desc[UR12][R28.64] ;  /* 0x0000000c1c0ab981 */ /* 0x000168000c1e1100 */
[C---:B---3--:R-:W-:Y:S02]  /*0630*/  @!P1 IADD3 R16, P2, PT, R13.reuse, R16, RZ ;  /* 0x000000100d109210 */ /* 0x048fe40007f5e0ff */
[----:B--2---:R-:W-:Y:S02]  /*0640*/  @!P1 IADD3 R18, P3, PT, R13, R18, RZ ;  /* 0x000000120d129210 */ /* 0x004fe40007f7e0ff */
[----:B------:R-:W-:Y:S01]  /*0650*/  PRMT R13, RZ, 0x7610, R13 ;  /* 0x00007610ff0d7816 */ /* 0x000fe2000000000d */
[----:B------:R-:W-:Y:S01]  /*0660*/  @!P1 IMAD.X R17, RZ, RZ, R17, P2 ;  /* 0x000000ffff119224 */ /* 0x000fe200010e0611 */
[----:B-1----:R-:W-:Y:S01]  /*0670*/  @!P0 IADD3 R22, P4, PT, R23, R14, RZ ;  /* 0x0000000e17168210 */ /* 0x002fe20007f9e0ff */
[----:B------:R-:W-:Y:S01]  /*0680*/  @!P1 IMAD.X R19, RZ, RZ, R19, P3 ;  /* 0x000000ffff139224 */ /* 0x000fe200018e0613 */
[----:B------:R-:W-:-:S02]  /*0690*/  PRMT R14, RZ, 0x7610, R14 ;  /* 0x00007610ff0e7816 */ /* 0x000fc4000000000e */
        /* <DEDUP_REMOVED lines=13> */
[----:B------:R-:W-:Y:S05]  /*0770*/  CALL.REL.NOINC `($__internal_48_$__cuda_sm20_rem_u16) ;  /* 0x0000000c00947944 */ /* 0x000fea0003c00000 */
[----:B------:R-:W-:-:S07]  /*0780*/  IMAD.MOV.U32 R15, RZ, RZ, R22 ;  /* 0x000000ffff0f7224 */ /* 0x000fce00078e0016 */
.L_x_25694:
[----:B------:R-:W-:Y:S05]  /*0790*/  BSYNC.RECONVERGENT B0 ;  /* 0x0000000000007941 */ /* 0x000fea0003800200 */
.L_x_25693:
[----:B------:R-:W-:Y:S01]  /*07a0*/  VIADD R17, R20, 0x80 ;  /* 0x0000008014117836 */ /* 0x000fe20000000000 */
[----:B------:R-:W-:Y:S04]  /*07b0*/  BSSY.RECONVERGENT B0, `(.L_x_25695) ;  /* 0x0000008000007945 */ /* 0x000fe80003800200 */
[----:B------:R-:W-:-:S13]  /*07c0*/  ISETP.GE.U32.AND P0, PT, R17, UR5, PT ;  /* 0x0000000511007c0c */ /* 0x000fda000bf06070 */
[----:B------:R-:W-:Y:S05]  /*07d0*/  @P0 BRA `(.L_x_25696) ;  /* 0x0000000000140947 */ /* 0x000fea0003800000 */
[----:B-----5:R-:W-:Y:S02]  /*07e0*/  LOP3.LUT R18, R8, 0xff, RZ, 0xc0, !PT ;  /* 0x000000ff08127812 */ /* 0x020fe400078ec0ff */
[----:B------:R-:W-:Y:S02]  /*07f0*/  LOP3.LUT R19, R9, 0xff, RZ, 0xc0, !PT ;  /* 0x000000ff09137812 */ /* 0x000fe400078ec0ff */
[----:B------:R-:W-:-:S07]  /*0800*/  MOV R16, 0x820 ;  /* 0x0000082000107802 */ /* 0x000fce0000000f00 */
[----:B------:R-:W-:Y:S05]  /*0810*/  CALL.REL.NOINC `($__internal_48_$__cuda_sm20_rem_u16) ;  /* 0x0000000c006c7944 */ /* 0x000fea0003c00000 */
[----:B------:R-:W-:-:S07]  /*0820*/  IMAD.MOV.U32 R8, RZ, RZ, R22 ;  /* 0x000000ffff087224 */ /* 0x000fce00078e0016 */
.L_x_25696:
[----:B------:R-:W-:Y:S05]  /*0830*/  BSYNC.RECONVERGENT B0 ;  /* 0x0000000000007941 */ /* 0x000fea0003800200 */
.L_x_25695:
[----:B-----5:R-:W-:Y:S01]  /*0840*/  VIADD R9, R20, 0x100 ;  /* 0x0000010014097836 */ /* 0x020fe20000000000 */
[----:B------:R-:W-:Y:S04]  /*0850*/  BSSY.RECONVERGENT B0, `(.L_x_25697) ;  /* 0x0000008000007945 */ /* 0x000fe80003800200 */
[----:B------:R-:W-:-:S13]  /*0860*/  ISETP.GE.U32.AND P0, PT, R9, UR5, PT ;  /* 0x0000000509007c0c */ /* 0x000fda000bf06070 */
[----:B------:R-:W-:Y:S05]  /*0870*/  @P0 BRA `(.L_x_25698) ;  /* 0x0000000000140947 */ /* 0x000fea0003800000 */
[----:B------:R-:W-:Y:S02]  /*0880*/  LOP3.LUT R18, R6, 0xff, RZ, 0xc0, !PT ;  /* 0x000000ff06127812 */ /* 0x000fe400078ec0ff */
[----:B------:R-:W-:Y:S02]  /*0890*/  LOP3.LUT R19, R7, 0xff, RZ, 0xc0, !PT ;  /* 0x000000ff07137812 */ /* 0x000fe400078ec0ff */
[----:B------:R-:W-:-:S07]  /*08a0*/  MOV R16, 0x8c0 ;  /* 0x000008c000107802 */ /* 0x000fce0000000f00 */
[----:B------:R-:W-:Y:S05]  /*08b0*/  CALL.REL.NOINC `($__internal_48_$__cuda_sm20_rem_u16) ;  /* 0x0000000c00447944 */ /* 0x000fea0003c00000 */
[----:B------:R-:W-:-:S07]  /*08c0*/  IMAD.MOV.U32 R6, RZ, RZ, R22 ;  /* 0x000000ffff067224 */ /* 0x000fce00078e0016 */
.L_x_25698:
[----:B------:R-:W-:Y:S05]  /*08d0*/  BSYNC.RECONVERGENT B0 ;  /* 0x0000000000007941 */ /* 0x000fea0003800200 */
.L_x_25697:
[----:B------:R-:W-:Y:S01]  /*08e0*/  VIADD R7, R20, 0x180 ;  /* 0x0000018014077836 */ /* 0x000fe20000000000 */
        /* <DEDUP_REMOVED lines=8> */
.L_x_25700:
[----:B------:R-:W-:Y:S05]  /*0970*/  BSYNC.RECONVERGENT B0 ;  /* 0x0000000000007941 */ /* 0x000fea0003800200 */
.L_x_25699:
        /* <DEDUP_REMOVED lines=9> */
.L_x_25702:
[----:B------:R-:W-:Y:S05]  /*0a10*/  BSYNC.RECONVERGENT B0 ;  /* 0x0000000000007941 */ /* 0x000fea0003800200 */
.L_x_25701:
        /* <DEDUP_REMOVED lines=9> */
.L_x_25704:
[----:B------:R-:W-:Y:S05]  /*0ab0*/  BSYNC.RECONVERGENT B0 ;  /* 0x0000000000007941 */ /* 0x000fea0003800200 */
.L_x_25703:
        /* <DEDUP_REMOVED lines=9> */
.L_x_25706:
[----:B------:R-:W-:Y:S05]  /*0b50*/  BSYNC.RECONVERGENT B0 ;  /* 0x0000000000007941 */ /* 0x000fea0003800200 */
.L_x_25705:
        /* <DEDUP_REMOVED lines=8> */
.L_x_25708:
[----:B------:R-:W-:Y:S05]  /*0be0*/  BSYNC.RECONVERGENT B0 ;  /* 0x0000000000007941 */ /* 0x000fea0003800200 */
.L_x_25707:
        /* <DEDUP_REMOVED lines=18> */
.L_x_25711:
        /* <DEDUP_REMOVED lines=8> */
.L_x_25712:
        /* <DEDUP_REMOVED lines=8> */
.L_x_25713:
        /* <DEDUP_REMOVED lines=8> */
.L_x_25714:
        /* <DEDUP_REMOVED lines=9> */
.L_x_25715:
[----:B------:R-:W-:Y:S05]  /*0f20*/  BSYNC.RELIABLE B1 ;  /* 0x0000000000017941 */ /* 0x000fea0003800100 */
.L_x_25710:
[----:B------:R-:W-:-:S13]  /*0f30*/  ISETP.GE.U32.AND P0, PT, R20, UR5, PT ;  /* 0x0000000514007c0c */ /* 0x000fda000bf06070 */
[----:B-1----:R-:W1:Y:S01]  /*0f40*/  @!P0 LDC.64 R6, c[0x0][0x388] ;  /* 0x0000e200ff068b82 */ /* 0x002e620000000a00 */
[C---:B--2---:R-:W-:Y:S02]  /*0f50*/  @!P0 VIADD R5, R20.reuse, UR4 ;  /* 0x0000000414058c36 */ /* 0x044fe40008000000 */
[----:B------:R-:W-:-:S03]  /*0f60*/  @!P0 VIADD R20, R20, 0x80 ;  /* 0x0000008014148836 */ /* 0x000fc60000000000 */
[----:B-1----:R-:W-:-:S05]  /*0f70*/  @!P0 IADD3 R4, P1, PT, R5, R6, RZ ;  /* 0x0000000605048210 */ /* 0x002fca0007f3e0ff */
[----:B------:R-:W-:-:S05]  /*0f80*/  @!P0 IMAD.X R5, RZ, RZ, R7, P1 ;  /* 0x000000ffff058224 */ /* 0x000fca00008e0607 */
[----:B------:R3:W-:Y:S03]  /*0f90*/  @!P0 STG.E.U8 desc[UR12][R4.64], R3 ;  /* 0x0000000304008986 */ /* 0x0007e6000c10110c */
.L_x_25716:
[----:B------:R-:W-:Y:S05]  /*0fa0*/  BSYNC.RECONVERGENT B0 ;  /* 0x0000000000007941 */ /* 0x000fea0003800200 */
.L_x_25709:
        /* <DEDUP_REMOVED lines=9> */
.L_x_25692:
        /* <DEDUP_REMOVED lines=10> */
[----:B------:R-:W-:Y:S02]  /*10e0*/  IMAD.U32 R15, RZ, RZ, UR6 ;  /* 0x00000006ff0f7e24 */ /* 0x000fe4000f8e00ff */
[----:B------:R-:W2:Y:S01]  /*10f0*/  LDG.E.64 R2, desc[UR12][R2.64] ;  /* 0x0000000c02027981 */ /* 0x000ea2000c1e1b00 */
[----:B------:R-:W-:-:S06]  /*1100*/  IMAD.WIDE.U32 R14, R11, 0x8, R14 ;  /* 0x000000080b0e7825 */ /* 0x000fcc00078e000e */
[----:B------:R-:W3:Y:S01]  /*1110*/  LDG.E.64 R14, desc[UR12][R14.64] ;  /* 0x0000000c0e0e7981 */ /* 0x000ee2000c1e1b00 */
[----:B------:R-:W-:Y:S02]  /*1120*/  MOV R16, 0x1240 ;  /* 0x0000124000107802 */ /* 0x000fe40000000f00 */
[C---:B--2---:R-:W-:Y:S02]  /*1130*/  PRMT R10, R3.reuse, 0x7773, RZ ;  /* 0x00007773030a7816 */ /* 0x044fe400000000ff */
[C---:B------:R-:W-:Y:S02]  /*1140*/  PRMT R9, R3.reuse, 0x7772, RZ ;  /* 0x0000777203097816 */ /* 0x040fe400000000ff */
[C---:B------:R-:W-:Y:S02]  /*1150*/  PRMT R8, R3.reuse, 0x7771, RZ ;  /* 0x0000777103087816 */ /* 0x040fe400000000ff */
[----:B------:R-:W-:Y:S02]  /*1160*/  PRMT R7, R3, 0x7770, RZ ;  /* 0x0000777003077816 */ /* 0x000fe400000000ff */
[----:B------:R-:W-:-:S02]  /*1170*/  PRMT R6, R2, 0x7773, RZ ;  /* 0x0000777302067816 */ /* 0x000fc400000000ff */
[C---:B------:R-:W-:Y:S02]  /*1180*/  PRMT R5, R2.reuse, 0x7772, RZ ;  /* 0x0000777202057816 */ /* 0x040fe400000000ff */
[C---:B------:R-:W-:Y:S02]  /*1190*/  PRMT R4, R2.reuse, 0x7771, RZ ;  /* 0x0000777102047816 */ /* 0x040fe400000000ff */
[----:B------:R-:W-:Y:S02]  /*11a0*/  PRMT R19, R2, 0x7770, RZ ;  /* 0x0000777002137816 */ /* 0x000fe400000000ff */
[C---:B---3--:R-:W-:Y:S02]  /*11b0*/  PRMT R3, R15.reuse, 0x7773, RZ ;  /* 0x000077730f037816 */ /* 0x048fe400000000ff */
[C---:B------:R-:W-:Y:S02]  /*11c0*/  PRMT R2, R15.reuse, 0x7772, RZ ;  /* 0x000077720f027816 */ /* 0x040fe400000000ff */
[----:B------:R-:W-:-:S02]  /*11d0*/  PRMT R0, R15, 0x7771, RZ ;  /* 0x000077710f007816 */ /* 0x000fc400000000ff */
[----:B------:R-:W-:Y:S02]  /*11e0*/  PRMT R17, R15, 0x7770, RZ ;  /* 0x000077700f117816 */ /* 0x000fe400000000ff */
[C---:B------:R-:W-:Y:S02]  /*11f0*/  PRMT R15, R14.reuse, 0x7773, RZ ;  /* 0x000077730e0f7816 */ /* 0x040fe400000000ff */
[C---:B------:R-:W-:Y:S02]  /*1200*/  PRMT R13, R14.reuse, 0x7772, RZ ;  /* 0x000077720e0d7816 */ /* 0x040fe400000000ff */
[C---:B------:R-:W-:Y:S02]  /*1210*/  PRMT R12, R14.reuse, 0x7771, RZ ;  /* 0x000077710e0c7816 */ /* 0x040fe400000000ff */
[----:B------:R-:W-:-:S07]  /*1220*/  PRMT R18, R14, 0x7770, RZ ;  /* 0x000077700e127816 */ /* 0x000fce00000000ff */
[----:B------:R-:W-:Y:S05]  /*1230*/  CALL.REL.NOINC `($__internal_48_$__cuda_sm20_rem_u16) ;  /* 0x0000000000e47944 */ /* 0x000fea0003c00000 */
[----:B------:R-:W-:Y:S01]  /*1240*/  IMAD.MOV.U32 R14, RZ, RZ, R22 ;  /* 0x000000ffff0e7224 */ /* 0x000fe200078e0016 */
[----:B------:R-:W-:Y:S01]  /*1250*/  MOV R16, 0x1290 ;  /* 0x0000129000107802 */ /* 0x000fe20000000f00 */
[----:B------:R-:W-:Y:S02]  /*1260*/  IMAD.MOV.U32 R19, RZ, RZ, R4 ;  /* 0x000000ffff137224 */ /* 0x000fe400078e0004 */
[----:B------:R-:W-:-:S07]  /*1270*/  IMAD.MOV.U32 R18, RZ, RZ, R12 ;  /* 0x000000ffff127224 */ /* 0x000fce00078e000c */
        /* <DEDUP_REMOVED lines=53> */
        .weak           $__internal_48_$__cuda_sm20_rem_u16
        .type           $__internal_48_$__cuda_sm20_rem_u16,@function
        .size           $__internal_48_$__cuda_sm20_rem_u16,(.L_x_54700 - $__internal_48_$__cuda_sm20_rem_u16)
$__internal_48_$__cuda_sm20_rem_u16:
[----:B------:R-:W0:Y:S01]  /*15d0*/  I2F.U16 R22, R18 ;  /* 0x0000001200167306 */ /* 0x000e220000101000 */
[----:B------:R-:W-:Y:S02]  /*15e0*/  IMAD.MOV.U32 R21, RZ, RZ, 0x4b800000 ;  /* 0x4b800000ff157424 */ /* 0x000fe400078e00ff */
        /* <DEDUP_REMOVED lines=10> */
[----:B------:R-:W-:-:S03]  /*1690*/  IMAD.MOV.U32 R24, RZ, RZ, R16 ;  /* 0x000000ffff187224 */ /* 0x000fc600078e0010 */
[----:B------:R-:W-:-:S04]  /*16a0*/  VIADD R21, R21, 0x2 ;  /* 0x0000000215157836 */ /* 0x000fc80000000000 */
[----:B------:R-:W-:-:S06]  /*16b0*/  FMUL.RZ R21, R22, R21 ;  /* 0x0000001516157220 */ /* 0x000fcc000040c000 */
[----:B------:R-:W0:Y:S02]  /*16c0*/  F2I.U32.TRUNC.NTZ R21, R21 ;  /* 0x0000001500157305 */ /* 0x000e24000020f000 */
[----:B0-----:R-:W-:-:S05]  /*16d0*/  LOP3.LUT R22, R21, 0xffff, RZ, 0xc0, !PT ;  /* 0x0000ffff15167812 */ /* 0x001fca00078ec0ff */
[----:B------:R-:W-:-:S04]  /*16e0*/  IMAD.MOV R22, RZ, RZ, -R22 ;  /* 0x000000ffff167224 */ /* 0x000fc800078e0a16 */
[----:B------:R-:W-:Y:S02]  /*16f0*/  IMAD R22, R18, R22, R19 ;  /* 0x0000001612167224 */ /* 0x000fe400078e0213 */
[----:B------:R-:W-:Y:S01]  /*1700*/  @!P0 IMAD.MOV.U32 R22, RZ, RZ, -0x1 ;  /* 0xffffffffff168424 */ /* 0x000fe200078e00ff */
[----:B------:R-:W-:Y:S06]  /*1710*/  RET.REL.NODEC R24 `(_ZN2at6native29vectorized_elementwise_kernelILi8ENS0_13BinaryFunctorIhhhZZZNS0_16fmod_kernel_cudaERNS_18TensorIteratorBaseEENKUlvE_clEvENKUlvE_clEvEUlhhE_EESt5arrayIPcLm3EEEEviT0_T1_) ;  /* 0xffffffe818387950 */ /* 0x000fec0003c3ffff */
.L_x_25717:
        /* <DEDUP_REMOVED lines=14> */
.L_x_54700:


//--------------------- .text._ZN2at6native18elementwise_kernelILi128ELi4EZNS0_15gpu_kernel_implINS0_13BUnaryFunctorIhhhZZZNS0_16fmod_kernel_cudaERNS_18TensorIteratorBaseEENKUlvE_clEvENKUlvE_clEvEUlhhE_EEEEvS5_RKT_EUliE_EEviT1_ --------------------------
	.section	.text._ZN2at6native18elementwise_kernelILi128ELi4EZNS0_15gpu_kernel_implINS0_13BUnaryFunctorIhhhZZZNS0_16fmod_kernel_cudaERNS_18TensorIteratorBaseEENKUlvE_clEvENKUlvE_clEvEUlhhE_EEEEvS5_RKT_EUliE_EEviT1_,"ax",@progbits
	.align	128
        .global         _ZN2at6native18elementwise_kernelILi128ELi4EZNS0_15gpu_kernel_implINS0_13BUnaryFunctorIhhhZZZNS0_16fmod_kernel_cudaERNS_18TensorIteratorBaseEENKUlvE_clEvENKUlvE_clEvEUlhhE_EEEEvS5_RKT_EUliE_EEviT1_
        .type           _ZN2at6native18elementwise_kernelILi128ELi4EZNS0_15gpu_kernel_implINS0_13BUnaryFunctorIhhhZZZNS0_16fmod_kernel_cudaERNS_18TensorIteratorBaseEENKUlvE_clEvENKUlvE_clEvEUlhhE_EEEEvS5_RKT_EUliE_EEviT1_,@function
        .size           _ZN2at6native18elementwise_kernelILi128ELi4EZNS0_15gpu_kernel_implINS0_13BUnaryFunctorIhhhZZZNS0_16fmod_kernel_cudaERNS_18TensorIteratorBaseEENKUlvE_clEvENKUlvE_clEvEUlhhE_EEEEvS5_RKT_EUliE_EEviT1_,(.L_x_54701 - _ZN2at6native18elementwise_kernelILi128ELi4EZNS0_15gpu_kernel_implINS0_13BUnaryFunctorIhhhZZZNS0_16fmod_kernel_cudaERNS_18TensorIteratorBaseEENKUlvE_clEvENKUlvE_clEvEUlhhE_EEEEvS5_RKT_EUliE_EEviT1_)
        .other          _ZN2at6native18elementwise_kernelILi128ELi4EZNS0_15gpu_kernel_implINS0_13BUnaryFunctorIhhhZZZNS0_16fmod_kernel_cudaERNS_18TensorIteratorBaseEENKUlvE_clEvENKUlvE_clEvEUlhhE_EEEEvS5_RKT_EUliE_EEviT1_,@"STO_CUDA_ENTRY STV_DEFAULT"
_ZN2at6native18elementwise_kernelILi128ELi4EZNS0_15gpu_kernel_implINS0_13BUnaryFunctorIhhhZZZNS0_16fmod_kernel_cudaERNS_18TensorIteratorBaseEENKUlvE_clEvENKUlvE_clEvEUlhhE_EEEEvS5_RKT_EUliE_EEviT1_:
.text._ZN2at6native18elementwise_kernelILi128ELi4EZNS0_15gpu_kernel_implINS0_13BUnaryFunctorIhhhZZZNS0_16fmod_kernel_cudaERNS_18TensorIteratorBaseEENKUlvE_clEvENKUlvE_clEvEUlhhE_EEEEvS5_RKT_EUliE_EEviT1_:
        /* <DEDUP_REMOVED lines=320> */
.L_x_25720:
        /* <DEDUP_REMOVED lines=16> */
.L_x_25724:
[----:B------:R0:W5:Y:S01]  /*1500*/  LDG.E.U8 R0, desc[UR36][R4.64] ;  /* 0x0000002404007981 */ /* 0x000162000c1e1100 */
[----:B------:R-:W-:Y:S05]  /*1510*/  BRA `(.L_x_25726) ;  /* 0x0000000c005c7947 */ /* 0x000fea0003800000 */
.L_x_25723:
        /* <DEDUP_REMOVED lines=8> */
.L_x_25728:
[----:B------:R3:W5:Y:S01]  /*15a0*/  LDG.E.U8 R0, desc[UR36][R4.64] ;  /* 0x0000002404007981 */ /* 0x000762000c1e1100 */
[----:B------:R-:W-:Y:S05]  /*15b0*/  BRA `(.L_x_25726) ;  /* 0x0000000c00347947 */ /* 0x000fea0003800000 */
.L_x_25727:
[----:B------:R0:W5:Y:S01]  /*15c0*/  LDG.E.U16 R0, desc[UR36][R4.64] ;  /* 0x0000002404007981 */ /* 0x000162000c1e1500 */
[----:B------:R-:W-:Y:S05]  /*15d0*/  BRA `(.L_x_25726) ;  /* 0x0000000c002c7947 */ /* 0x000fea0003800000 */
.L_x_25722:
        /* <DEDUP_REMOVED lines=10> */
.L_x_25730:
[----:B------:R-:W2:Y:S02]  /*1680*/  LDG.E.U16 R2, desc[UR36][R4.64] ;  /* 0x0000002404027981 */ /* 0x000ea4000c1e1500 */
[----:B--2---:R-:W-:-:S06]  /*1690*/  HADD2.F32 R2, -RZ, R2.H0_H0 ;  /* 0x20000002ff027230 */ /* 0x004fcc0000004100 */
[----:B------:R-:W0:Y:S02]  /*16a0*/  F2I.S64.TRUNC R2, R2 ;  /* 0x0000000200027311 */ /* 0x000e24000020d900 */
[----:B0-----:R-:W-:Y:S01]  /*16b0*/  PRMT R0, R2, 0x7610, R0 ;  /* 0x0000761002007816 */ /* 0x001fe20000000000 */
[----:B------:R-:W-:Y:S06]  /*16c0*/  BRA `(.L_x_25726) ;  /* 0x0000000800f07947 */ /* 0x000fec0003800000 */
.L_x_25729:
        /* <DEDUP_REMOVED lines=10> */
.L_x_25732:
[----:B------:R-:W2:Y:S02]  /*1770*/  LDG.E.U16 R4, desc[UR36][R4.64] ;  /* 0x0000002404047981 */ /* 0x000ea4000c1e1500 */
[----:B--2---:R-:W-:-:S06]  /*1780*/  HADD2.F32 R2, -RZ, R4.H0_H0 ;  /* 0x20000004ff027230 */ /* 0x004fcc0000004100 */
[----:B------:R-:W0:Y:S02]  /*1790*/  F2I.S64.TRUNC R2, R2 ;  /* 0x0000000200027311 */ /* 0x000e24000020d900 */
[----:B0-----:R-:W-:Y:S01]  /*17a0*/  PRMT R0, R2, 0x7610, R0 ;  /* 0x0000761002007816 */ /* 0x001fe20000000000 */
[----:B------:R-:W-:Y:S06]  /*17b0*/  BRA `(.L_x_25726) ;  /* 0x0000000800b47947 */ /* 0x000fec0003800000 */
.L_x_25731:
[----:B------:R-:W2:Y:S02]  /*17c0*/  LDG.E.64 R2, desc[UR36][R4.64] ;  /* 0x0000002404027981 */ /* 0x000ea4000c1e1b00 */
[----:B--2---:R-:W0:Y:S02]  /*17d0*/  F2I.S64.F64.TRUNC R2, R2 ;  /* 0x0000000200027311 */ /* 0x004e24000030d900 */
[----:B0-----:R-:W-:Y:S01]  /*17e0*/  PRMT R0, R2, 0x7610, R0 ;  /* 0x0000761002007816 */ /* 0x001fe20000000000 */
[----:B------:R-:W-:Y:S06]  /*17f0*/  BRA `(.L_x_25726) ;  /* 0x0000000800a47947 */ /* 0x000fec0003800000 */
.L_x_25721:
        /* <DEDUP_REMOVED lines=12> */
.L_x_25735:
[----:B------:R-:W2:Y:S02]  /*18c0*/  LDG.E.64 R4, desc[UR36][R4.64] ;  /* 0x0000002404047981 */ /* 0x000ea4000c1e1b00 */
[----:B--2---:R-:W0:Y:S02]  /*18d0*/  F2I.S64.F64.TRUNC R2, R4 ;  /* 0x0000000400027311 */ /* 0x004e24000030d900 */
[----:B0-----:R-:W-:Y:S01]  /*18e0*/  PRMT R0, R2, 0x7610, R0 ;  /* 0x0000761002007816 */ /* 0x001fe20000000000 */
[----:B------:R-:W-:Y:S06]  /*18f0*/  BRA `(.L_x_25726) ;  /* 0x0000000800647947 */ /* 0x000fec0003800000 */
.L_x_25734:
        /* <DEDUP_REMOVED lines=27> */
.L_x_25737:
        /* <DEDUP_REMOVED lines=14> */
.L_x_25736:
[----:B------:R-:W2:Y:S02]  /*1b90*/  LDG.E.U16 R2, desc[UR36][R4.64] ;  /* 0x0000002404027981 */ /* 0x000ea4000c1e1500 */
[----:B--2---:R-:W-:-:S06]  /*1ba0*/  SHF.L.U32 R2, R2, 0x10, RZ ;  /* 0x0000001002027819 */ /* 0x004fcc00000006ff */
[----:B------:R-:W0:Y:S02]  /*1bb0*/  F2I.S64.TRUNC R2, R2 ;  /* 0x0000000200027311 */ /* 0x000e24000020d900 */
[----:B0-----:R-:W-:Y:S01]  /*1bc0*/  PRMT R0, R2, 0x7610, R0 ;  /* 0x0000761002007816 */ /* 0x001fe20000000000 */
[----:B------:R-:W-:Y:S06]  /*1bd0*/  BRA `(.L_x_25726) ;  /* 0x0000000400ac7947 */ /* 0x000fec0003800000 */
.L_x_25733:
        /* <DEDUP_REMOVED lines=10> */
.L_x_25740:
        /* <DEDUP_REMOVED lines=21> */
.L_x_25744:
[----:B------:R-:W-:Y:S05]  /*1dd0*/  BSYNC.RECONVERGENT B1 ;  /* 0x0000000000017941 */ /* 0x000fea0003800200 */
.L_x_25743:
[----:B------:R-:W-:Y:S01]  /*1de0*/  IMAD.SHL.U32 R0, R0, 0x100000, RZ ;  /* 0x0010000000007824 */ /* 0x000fe200078e00ff */
[----:B------:R-:W-:-:S04]  /*1df0*/  LEA R2, R2, 0x3b800000, 0x17 ;  /* 0x3b80000002027811 */ /* 0x000fc800078eb8ff */
[----:B------:R-:W-:-:S07]  /*1e00*/  LOP3.LUT R2, R2, R0, R7, 0xfe, !PT ;  /* 0x0000000002027212 */ /* 0x000fce00078efe07 */
.L_x_25742:
[----:B------:R-:W-:Y:S05]  /*1e10*/  BSYNC.RECONVERGENT B0 ;  /* 0x0000000000007941 */ /* 0x000fea0003800200 */
.L_x_25741:
[----:B------:R-:W0:Y:S02]  /*1e20*/  F2I.S64.TRUNC R2, R2 ;  /* 0x0000000200027311 */ /* 0x000e24000020d900 */
[----:B0-----:R-:W-:Y:S01]  /*1e30*/  PRMT R0, R2, 0x7610, R0 ;  /* 0x0000761002007816 */ /* 0x001fe20000000000 */
[----:B------:R-:W-:Y:S06]  /*1e40*/  BRA `(.L_x_25726) ;  /* 0x0000000400107947 */ /* 0x000fec0003800000 */
.L_x_25739:
        /* <DEDUP_REMOVED lines=21> */
.L_x_25748:
[----:B------:R-:W-:Y:S05]  /*1fa0*/  BSYNC.RECONVERGENT B1 ;  /* 0x0000000000017941 */ /* 0x000fea0003800200 */
.L_x_25747:
[----:B------:R-:W-:Y:S01]  /*1fb0*/  IMAD.SHL.U32 R0, R0, 0x200000, RZ ;  /* 0x0020000000007824 */ /* 0x000fe200078e00ff */
[----:B------:R-:W-:-:S04]  /*1fc0*/  LEA R2, R2, 0x37800000, 0x17 ;  /* 0x3780000002027811 */ /* 0x000fc800078eb8ff */
[----:B------:R-:W-:-:S07]  /*1fd0*/  LOP3.LUT R2, R2, R0, R7, 0xfe, !PT ;  /* 0x0000000002027212 */ /* 0x000fce00078efe07 */
.L_x_25746:
[----:B------:R-:W-:Y:S05]  /*1fe0*/  BSYNC.RECONVERGENT B0 ;  /* 0x0000000000007941 */ /* 0x000fea0003800200 */
.L_x_25745:
[----:B------:R-:W0:Y:S02]  /*1ff0*/  F2I.S64.TRUNC R2, R2 ;  /* 0x0000000200027311 */ /* 0x000e24000020d900 */
[----:B0-----:R-:W-:Y:S01]  /*2000*/  PRMT R0, R2, 0x7610, R0 ;  /* 0x0000761002007816 */ /* 0x001fe20000000000 */
[----:B------:R-:W-:Y:S06]  /*2010*/  BRA `(.L_x_25726) ;  /* 0x00000000009c7947 */ /* 0x000fec0003800000 */
.L_x_25738:
[----:B------:R-:W-:-:S09]  /*2020*/  UISETP.NE.AND UP0, UPT, UR4, 0x1c, UPT ;  /* 0x0000001c0400788c */ /* 0x000fd2000bf05270 */
[----:B------:R-:W-:Y:S05]  /*2030*/  BRA.U !UP0, `(.L_x_25749) ;  /* 0x0000000108907547 */ /* 0x000fea000b800000 */
[----:B------:R-:W-:-:S09]  /*2040*/  UISETP.NE.AND UP0, UPT, UR4, 0x1d, UPT ;  /* 0x0000001d0400788c */ /* 0x000fd2000bf05270 */
[----:B------:R-:W-:Y:S05]  /*2050*/  BRA.U !UP0, `(.L_x_25750) ;  /* 0x0000000108807547 */ /* 0x000fea000b800000 */
[----:B------:R-:W-:-:S09]  /*2060*/  UISETP.NE.AND UP0, UPT, UR4, 0x2c, UPT ;  /* 0x0000002c0400788c */ /* 0x000fd2000bf05270 */
[----:B------:R-:W-:Y:S05]  /*2070*/  BRA.U !UP0, `(.L_x_25751) ;  /* 0x0000000108487547 */ /* 0x000fea000b800000 */
.L_x_25725:
        /* <DEDUP_REMOVED lines=16> */
.L_x_25752:
[----:B------:R-:W-:Y:S01]  /*2180*/  PRMT R0, RZ, 0x7610, R0 ;  /* 0x00007610ff007816 */ /* 0x000fe20000000000 */
[----:B------:R-:W-:Y:S06]  /*2190*/  BRA `(.L_x_25726) ;  /* 0x00000000003c7947 */ /* 0x000fec0003800000 */
.L_x_25751:
        /* <DEDUP_REMOVED lines=8> */
.L_x_25754:
[----:B------:R-:W-:Y:S05]  /*2220*/  BSYNC.RECONVERGENT B0 ;  /* 0x0000000000007941 */ /* 0x000fea0003800200 */
.L_x_25753:
[----:B------:R-:W0:Y:S02]  /*2230*/  F2I.S64.TRUNC R2, R2 ;  /* 0x0000000200027311 */ /* 0x000e24000020d900 */
[----:B0-----:R-:W-:Y:S01]  /*2240*/  PRMT R0, R2, 0x7610, R0 ;  /* 0x0000761002007816 */ /* 0x001fe20000000000 */
[----:B------:R-:W-:Y:S06]  /*2250*/  BRA `(.L_x_25726) ;  /* 0x00000000000c7947 */ /* 0x000fec0003800000 */
.L_x_25750:
[----:B------:R2:W5:Y:S01]  /*2260*/  LDG.E.U8 R0, desc[UR36][R4.64] ;  /* 0x0000002404007981 */ /* 0x000562000c1e1100 */
[----:B------:R-:W-:Y:S05]  /*2270*/  BRA `(.L_x_25726) ;  /* 0x0000000000047947 */ /* 0x000fea0003800000 */
.L_x_25749:
[----:B------:R1:W5:Y:S02]  /*2280*/  LDG.E.U8 R0, desc[UR36][R4.64] ;  /* 0x0000002404007981 */ /* 0x000364000c1e1100 */
.L_x_25726:
[----:B------:R-:W0:Y:S01]  /*2290*/  LDCU.64 UR4, c[0x0][0x580] ;  /* 0x0000b000ff0477ac */ /* 0x000e220008000a00 */
[----:B-----5:R-:W-:Y:S01]  /*22a0*/  LOP3.LUT R6, R0, 0xff, RZ, 0xc0, !PT ;  /* 0x000000ff00067812 */ /* 0x020fe200078ec0ff */
[----:B------:R-:W-:Y:S01]  /*22b0*/  IMAD.U32 R7, RZ, RZ, UR43 ;  /* 0x0000002bff077e24 */ /* 0x000fe2000f8e00ff */
[----:B------:R-:W-:Y:S02]  /*22c0*/  MOV R8, 0x2300 ;  /* 0x0000230000087802 */ /* 0x000fe40000000f00 */
[----:B0-----:R-:W-:-:S04]  /*22d0*/  IADD3 R2, P0, PT, R16, UR4, RZ ;  /* 0x0000000410027c10 */ /* 0x001fc8000ff1e0ff */
[----:B------:R-:W-:-:S09]  /*22e0*/  IADD3.X R3, PT, PT, RZ, UR5, RZ, P0, !PT ;  /* 0x00000005ff037c10 */ /* 0x000fd200087fe4ff */
[----:B-1234-:R-:W-:Y:S05]  /*22f0*/  CALL.REL.NOINC `($__internal_49_$__cuda_sm20_rem_u16) ;  /* 0x0000009c00287944 */ /* 0x01efea0003c00000 */
        /* <DEDUP_REMOVED lines=14> */
.L_x_25759:
[----:B------:R0:W-:Y:S01]  /*23e0*/  STG.E.U8 desc[UR36][R2.64], R9 ;  /* 0x0000000902007986 */ /* 0x0001e2000c101124 */
[----:B------:R-:W-:Y:S05]  /*23f0*/  BRA `(.L_x_25761) ;  /* 0x0000000c001c7947 */ /* 0x000fea0003800000 */
.L_x_25758:
        /* <DEDUP_REMOVED lines=10> */
.L_x_25763:
[----:B------:R-:W-:-:S05]  /*24a0*/  LOP3.LUT R9, R9, 0xffff, RZ, 0xc0, !PT ;  /* 0x0000ffff09097812 */ /* 0x000fca00078ec0ff */
[----:B------:R0:W-:Y:S01]  /*24b0*/  STG.E desc[UR36][R2.64], R9 ;  /* 0x0000000902007986 */ /* 0x0001e2000c101924 */
[----:B------:R-:W-:Y:S05]  /*24c0*/  BRA `(.L_x_25761) ;  /* 0x0000000800e87947 */ /* 0x000fea0003800000 */
.L_x_25762:
[----:B------:R0:W-:Y:S01]  /*24d0*/  STG.E.U16 desc[UR36][R2.64], R9 ;  /* 0x0000000902007986 */ /* 0x0001e2000c101524 */
[----:B------:R-:W-:Y:S05]  /*24e0*/  BRA `(.L_x_25761) ;  /* 0x0000000800e07947 */ /* 0x000fea0003800000 */
.L_x_25757:
        /* <DEDUP_REMOVED lines=9> */
.L_x_25765:
[----:B------:R-:W0:Y:S02]  /*2580*/  I2F.U16 R0, R9 ;  /* 0x0000000900007306 */ /* 0x000e240000101000 */
[----:B0-----:R-:W-:-:S05]  /*2590*/  F2FP.F16.F32.PACK_AB R0, RZ, R0 ;  /* 0x00000000ff00723e */ /* 0x001fca00000000ff */
[----:B------:R0:W-:Y:S01]  /*25a0*/  STG.E.U16 desc[UR36][R2.64], R0 ;  /* 0x0000000002007986 */ /* 0x0001e2000c101524 */
[----:B------:R-:W-:Y:S05]  /*25b0*/  BRA `(.L_x_25761) ;  /* 0x0000000800ac7947 */ /* 0x000fea0003800000 */
.L_x_25764:
        /* <DEDUP_REMOVED lines=10> */
.L_x_25767:
[----:B------:R-:W0:Y:S02]  /*2660*/  I2F.U16 R9, R9 ;  /* 0x0000000900097306 */ /* 0x000e240000101000 */
[----:B0-----:R-:W-:-:S04]  /*2670*/  F2FP.F16.F32.PACK_AB R5, RZ, R9 ;  /* 0x00000009ff05723e */ /* 0x001fc800000000ff */
[----:B------:R-:W-:-:S05]  /*2680*/  PRMT R5, R5, 0x5410, RZ ;  /* 0x0000541005057816 */ /* 0x000fca00000000ff */
[----:B------:R0:W-:Y:S01]  /*2690*/  STG.E desc[UR36][R2.64], R5 ;  /* 0x0000000502007986 */ /* 0x0001e2000c101924 */
[----:B------:R-:W-:Y:S05]  /*26a0*/  BRA `(.L_x_25761) ;  /* 0x0000000800707947 */ /* 0x000fea0003800000 */
.L_x_25766:
[----:B------:R-:W0:Y:S02]  /*26b0*/  I2F.F64.U16 R4, R9 ;  /* 0x0000000900047312 */ /* 0x000e240000101800 */
[----:B0-----:R0:W-:Y:S01]  /*26c0*/  STG.E.64 desc[UR36][R2.64], R4 ;  /* 0x0000000402007986 */ /* 0x0011e2000c101b24 */
[----:B------:R-:W-:Y:S05]  /*26d0*/  BRA `(.L_x_25761) ;  /* 0x0000000800647947 */ /* 0x000fea0003800000 */
.L_x_25756:
        /* <DEDUP_REMOVED lines=13> */
.L_x_25770:
[----:B------:R-:W0:Y:S01]  /*27b0*/  I2F.F64.U16 R4, R9 ;  /* 0x0000000900047312 */ /* 0x000e220000101800 */
[----:B------:R-:W-:-:S05]  /*27c0*/  CS2R R6, SRZ ;  /* 0x0000000000067805 */ /* 0x000fca000001ff00 */
[----:B0-----:R0:W-:Y:S01]  /*27d0*/  STG.E.128 desc[UR36][R2.64], R4 ;  /* 0x0000000402007986 */ /* 0x0011e2000c101d24 */
[----:B------:R-:W-:Y:S05]  /*27e0*/  BRA `(.L_x_25761) ;  /* 0x0000000800207947 */ /* 0x000fea0003800000 */
.L_x_25769:
        /* <DEDUP_REMOVED lines=8> */
[----:B------:R-:W-:Y:S01]  /*2870*/  HFMA2 R5, -RZ, RZ, 0, 7.569789886474609375e-06 ;  /* 0x0000007fff057431 */ /* 0x000fe200000001ff */
        /* <DEDUP_REMOVED lines=8> */
.L_x_25774:
[----:B------:R-:W-:Y:S05]  /*2900*/  BSYNC.RECONVERGENT B0 ;  /* 0x0000000000007941 */ /* 0x000fea0003800200 */
.L_x_25773:
[----:B------:R0:W-:Y:S01]  /*2910*/  STG.E.U8 desc[UR36][R2.64], R5 ;  /* 0x0000000502007986 */ /* 0x0001e2000c101124 */
[----:B------:R-:W-:Y:S05]  /*2920*/  BRA `(.L_x_25761) ;  /* 0x0000000400d07947 */ /* 0x000fea0003800000 */
.L_x_25772:
[----:B------:R-:W0:Y:S02]  /*2930*/  I2F.U16 R9, R9 ;  /* 0x0000000900097306 */ /* 0x000e240000101000 */
[----:B0-----:R-:W-:-:S13]  /*2940*/  ISETP.GE.U32.AND P1, PT, R9, 0x47800000, PT ;  /* 0x478000000900780c */ /* 0x001fda0003f26070 */
[----:B------:R-:W-:Y:S01]  /*2950*/  @P1 IMAD.MOV.U32 R5, RZ, RZ, 0x7f ;  /* 0x0000007fff051424 */ /* 0x000fe200078e00ff */
[----:B------:R-:W-:-:S04]  /*2960*/  @P1 ISETP.GT.U32.AND P0, PT, R9, 0x7f800000, PT ;  /* 0x7f8000000900180c */ /* 0x000fc80003f04070 */
        /* <DEDUP_REMOVED lines=12> */
.L_x_25771:
[----:B------:R-:W0:Y:S02]  /*2a30*/  I2F.U16 R0, R9 ;  /* 0x0000000900007306 */ /* 0x000e240000101000 */
[----:B0-----:R-:W-:-:S05]  /*2a40*/  F2FP.BF16.F32.PACK_AB R0, RZ, R0 ;  /* 0x00000000ff00723e */ /* 0x001fca00000010ff */
[----:B------:R0:W-:Y:S01]  /*2a50*/  STG.E.U16 desc[UR36][R2.64], R0 ;  /* 0x0000000002007986 */ /* 0x0001e2000c101524 */
[----:B------:R-:W-:Y:S05]  /*2a60*/  BRA `(.L_x_25761) ;  /* 0x0000000400807947 */ /* 0x000fea0003800000 */
.L_x_25768:
        /* <DEDUP_REMOVED lines=10> */
.L_x_25777:
        /* <DEDUP_REMOVED lines=12> */
.L_x_25780:
[----:B------:R-:W-:-:S04]  /*2bd0*/  SHF.R.U32.HI R0, RZ, 0x14, R9 ;  /* 0x00000014ff007819 */ /* 0x000fc80000011609 */
[----:B------:R-:W-:-:S04]  /*2be0*/  LOP3.LUT R0, R0, 0x1, RZ, 0xc0, !PT ;  /* 0x0000000100007812 */ /* 0x000fc800078ec0ff */
[----:B------:R-:W-:-:S04]  /*2bf0*/  IADD3 R0, PT, PT, R9, 0x487ffff, R0 ;  /* 0x0487ffff09007810 */ /* 0x000fc80007ffe000 */
[----:B------:R-:W-:-:S04]  /*2c00*/  SHF.R.U32.HI R0, RZ, 0x14, R0 ;  /* 0x00000014ff007819 */ /* 0x000fc80000011600 */
[----:B------:R-:W-:-:S07]  /*2c10*/  LOP3.LUT R4, R0, 0xff, RZ, 0xc0, !PT ;  /* 0x000000ff00047812 */ /* 0x000fce00078ec0ff */
.L_x_25781:
[----:B------:R-:W-:-:S07]  /*2c20*/  PRMT R0, R4, 0x7610, R0 ;  /* 0x0000761004007816 */ /* 0x000fce0000000000 */
.L_x_25779:
[----:B------:R-:W-:Y:S05]  /*2c30*/  BSYNC.RECONVERGENT B0 ;  /* 0x0000000000007941 */ /* 0x000fea0003800200 */
.L_x_25778:
[----:B------:R4:W-:Y:S01]  /*2c40*/  STG.E.U8 desc[UR36][R2.64], R0 ;  /* 0x0000000002007986 */ /* 0x0009e2000c101124 */
[----:B------:R-:W-:Y:S05]  /*2c50*/  BRA `(.L_x_25761) ;  /* 0x0000000400047947 */ /* 0x000fea0003800000 */
.L_x_25776:
[----:B------:R-:W0:Y:S01]  /*2c60*/  I2F.U16 R9, R9 ;  /* 0x0000000900097306 */ /* 0x000e220000101000 */
[----:B------:R-:W-:Y:S01]  /*2c70*/  BSSY.RECONVERGENT B0, `(.L_x_25782) ;  /* 0x0000011000007945 */ /* 0x000fe20003800200 */
[----:B------:R-:W-:Y:S02]  /*2c80*/  MOV R0, 0x80 ;  /* 0x0000008000007802 */ /* 0x000fe40000000f00 */
        /* <DEDUP_REMOVED lines=9> */
.L_x_25784:
[----:B------:R-:W-:-:S04]  /*2d20*/  SHF.R.U32.HI R0, RZ, 0x15, R9 ;  /* 0x00000015ff007819 */ /* 0x000fc80000011609 */
[----:B------:R-:W-:-:S04]  /*2d30*/  LOP3.LUT R0, R0, 0x1, RZ, 0xc0, !PT ;  /* 0x0000000100007812 */ /* 0x000fc800078ec0ff */
[----:B------:R-:W-:-:S04]  /*2d40*/  IADD3 R0, PT, PT, R9, 0x88fffff, R0 ;  /* 0x088fffff09007810 */ /* 0x000fc80007ffe000 */
[----:B------:R-:W-:-:S04]  /*2d50*/  SHF.R.U32.HI R0, RZ, 0x15, R0 ;  /* 0x00000015ff007819 */ /* 0x000fc80000011600 */
[----:B------:R-:W-:-:S07]  /*2d60*/  LOP3.LUT R4, R0, 0xff, RZ, 0xc0, !PT ;  /* 0x000000ff00047812 */ /* 0x000fce00078ec0ff */
.L_x_25785:
[----:B------:R-:W-:-:S07]  /*2d70*/  PRMT R0, R4, 0x7610, R0 ;  /* 0x0000761004007816 */ /* 0x000fce0000000000 */
.L_x_25783:
[----:B------:R-:W-:Y:S05]  /*2d80*/  BSYNC.RECONVERGENT B0 ;  /* 0x0000000000007941 */ /* 0x000fea0003800200 */
.L_x_25782:
[----:B------:R3:W-:Y:S01]  /*2d90*/  STG.E.U8 desc[UR36][R2.64], R0 ;  /* 0x0000000002007986 */ /* 0x0007e2000c101124 */
[----:B------:R-:W-:Y:S05]  /*2da0*/  BRA `(.L_x_25761) ;  /* 0x0000000000b07947 */ /* 0x000fea0003800000 */
.L_x_25775:
[----:B------:R-:W-:-:S09]  /*2db0*/  UISETP.NE.AND UP0, UPT, UR4, 0x1c, UPT ;  /* 0x0000001c0400788c */ /* 0x000fd2000bf05270 */
[----:B------:R-:W-:Y:S05]  /*2dc0*/  BRA.U !UP0, `(.L_x_25786) ;  /* 0x0000000108a07547 */ /* 0x000fea000b800000 */
[----:B------:R-:W-:-:S09]  /*2dd0*/  UISETP.NE.AND UP0, UPT, UR4, 0x1d, UPT ;  /* 0x0000001d0400788c */ /* 0x000fd2000bf05270 */
[----:B------:R-:W-:Y:S05]  /*2de0*/  BRA.U !UP0, `(.L_x_25787) ;  /* 0x0000000108887547 */ /* 0x000fea000b800000 */
[----:B------:R-:W-:-:S09]  /*2df0*/  UISETP.NE.AND UP0, UPT, UR4, 0x2c, UPT ;  /* 0x0000002c0400788c */ /* 0x000fd2000bf05270 */
[----:B------:R-:W-:Y:S05]  /*2e00*/  BRA.U !UP0, `(.L_x_25788) ;  /* 0x0000000108447547 */ /* 0x000fea000b800000 */
.L_x_25760:
        /* <DEDUP_REMOVED lines=16> */
.L_x_25789:
[----:B------:R-:W-:Y:S05]  /*2f10*/  BRA `(.L_x_25761) ;  /* 0x0000000000547947 */ /* 0x000fea0003800000 */
.L_x_25788:
        /* <DEDUP_REMOVED lines=15> */
.L_x_25787:
[----:B------:R-:W-:Y:S01]  /*3010*/  LOP3.LUT R4, R9, 0xffff, RZ, 0xc0, !PT ;  /* 0x0000ffff09047812 */ /* 0x000fe200078ec0ff */
[----:B------:R-:W-:-:S05]  /*3020*/  IMAD.MOV.U32 R5, RZ, RZ, RZ ;  /* 0x000000ffff057224 */ /* 0x000fca00078e00ff */
[----:B------:R2:W-:Y:S01]  /*3030*/  STG.E.64 desc[UR36][R2.64], R4 ;  /* 0x0000000402007986 */ /* 0x0005e2000c101b24 */
[----:B------:R-:W-:Y:S05]  /*3040*/  BRA `(.L_x_25761) ;  /* 0x0000000000087947 */ /* 0x000fea0003800000 */
.L_x_25786:
[----:B------:R-:W-:-:S05]  /*3050*/  LOP3.LUT R9, R9, 0xffff, RZ, 0xc0, !PT ;  /* 0x0000ffff09097812 */ /* 0x000fca00078ec0ff */
[----:B------:R0:W-:Y:S02]  /*3060*/  STG.E desc[UR36][R2.64], R9 ;  /* 0x0000000902007986 */ /* 0x0001e4000c101924 */
.L_x_25761:
[----:B------:R-:W-:Y:S05]  /*3070*/  BSYNC.RECONVERGENT B6 ;  /* 0x0000000000067941 */ /* 0x000fea0003800200 */
.L_x_25755:
[----:B------:R-:W-:-:S07]  /*3080*/  IADD3 R17, PT, PT, R17, 0x80, RZ ;  /* 0x0000008011117810 */ /* 0x000fce0007ffe0ff */
.L_x_25719:
[----:B------:R-:W-:Y:S05]  /*3090*/  BSYNC.RECONVERGENT B7 ;  /* 0x0000000000077941 */ /* 0x000fea0003800200 */
.L_x_25718:
[----:B------:R-:W5:Y:S01]  /*30a0*/  LDCU UR4, c[0x0][0x380] ;  /* 0x00007000ff0477ac */ /* 0x000f620008000800 */
[----:B------:R-:W-:Y:S01]  /*30b0*/  BSSY.RECONVERGENT B7, `(.L_x_25790) ;  /* 0x00002fa000077945 */ /* 0x000fe20003800200 */
[----:B-----5:R-:W-:-:S13]  /*30c0*/  ISETP.GE.AND P0, PT, R17, UR4, PT ;  /* 0x0000000411007c0c */ /* 0x020fda000bf06270 */
[----:B------:R-:W-:Y:S05]  /*30d0*/  @P0 BRA `(.L_x_25791) ;  /* 0x0000002c00dc0947 */ /* 0x000fea0003800000 */
[----:B------:R-:W5:Y:S01]  /*30e0*/  LDCU UR4, c[0x0][0x388] ;  /* 0x00007100ff0477ac */ /* 0x000f620008000800 */
[----:B0--34-:R-:W-:Y:S02]  /*30f0*/  IMAD.MOV.U32 R0, RZ, RZ, RZ ;  /* 0x000000ffff007224 */ /* 0x019fe400078e00ff */
[----:B------:R-:W-:Y:S01]  /*3100*/  IMAD.MOV.U32 R16, RZ, RZ, RZ ;  /* 0x000000ffff107224 */ /* 0x000fe200078e00ff */
[----:B-----5:R-:W-:-:S09]  /*3110*/  UISETP.NE.AND UP0, UPT, UR4, URZ, UPT ;  /* 0x000000ff0400728c */ /* 0x020fd2000bf05270 */
[----:B------:R-:W-:Y:S05]  /*3120*/  BRA.U !UP0, `(.L_x_25792) ;  /* 0x0000001108a87547 */ /* 0x000fea000b800000 */
[----:B------:R-:W1:Y:S01]  /*3130*/  LDCU.64 UR4, c[0x0][0x390] ;  /* 0x00007200ff0477ac */ /* 0x000e620008000a00 */
[----:B------:R-:W-:Y:S01]  /*3140*/  HFMA2 R16, -RZ, RZ, 0, 0 ;  /* 0x00000000ff107431 */ /* 0x000fe200000001ff */
[----:B------:R-:W0:Y:S01]  /*3150*/  LDCU UR6, c[0x0][0x38c] ;  /* 0x00007180ff0677ac */ /* 0x000e220008000800 */
[----:B------:R-:W3:Y:S01]  /*3160*/  LDCU.64 UR8, c[0x0][0x4b8] ;  /* 0x00009700ff0877ac */ /* 0x000ee20008000a00 */
[----:B------:R-:W-:Y:S02]  /*3170*/  UISETP.NE.AND UP0, UPT, UR41, URZ, UPT ;  /* 0x000000ff2900728c */ /* 0x000fe4000bf05270 */
[----:B-12---:R-:W-:-:S05]  /*3180*/  IMAD.HI.U32 R2, R17, UR4, R16 ;  /* 0x0000000411027c27 */ /* 0x006fca000f8e0010 */
[----:B------:R-:W-:-:S05]  /*3190*/  SHF.R.U32.HI R3, RZ, UR5, R2 ;  /* 0x00000005ff037c19 */ /* 0x000fca0008011602 */
[----:B------:R-:W-:-:S04]  /*31a0*/  IMAD.MOV R0, RZ, RZ, -R3 ;  /* 0x000000ffff007224 */ /* 0x000fc800078e0a03 */
[----:B0-----:R-:W-:-:S04]  /*31b0*/  IMAD R0, R0, UR6, R17 ;  /* 0x0000000600007c24 */ /* 0x001fc8000f8e0211 */
[C---:B---3--:R-:W-:Y:S02]  /*31c0*/  IMAD R16, R0.reuse, UR8, RZ ;  /* 0x0000000800107c24 */ /* 0x048fe4000f8e02ff */
        /* <DEDUP_REMOVED lines=288> */
.L_x_25792:
[----:B------:R-:W2:Y:S01]  /*43d0*/  LDCU.64 UR6, c[0x0][0x588] ;  /* 0x0000b100ff0677ac */ /* 0x000ea20008000a00 */
[----:B------:R-:W-:-:S04]  /*43e0*/  UPRMT UR4, UR42, 0x9910, URZ ;  /* 0x000099102a047896 */ /* 0x000fc800080000ff */
[----:B------:R-:W-:Y:S01]  /*43f0*/  UISETP.GT.AND UP0, UPT, UR4, 0x9, UPT ;  /* 0x000000090400788c */ /* 0x000fe2000bf04270 */
[----:B--2---:R-:W-:-:S05]  /*4400*/  IADD3 R4, P0, PT, R0, UR6, RZ ;  /* 0x0000000600047c10 */ /* 0x004fca000ff1e0ff */
[----:B-1----:R-:W-:-:S03]  /*4410*/  IMAD.X R5, RZ, RZ, UR7, P0 ;  /* 0x00000007ff057e24 */ /* 0x002fc600080e06ff */
        /* <DEDUP_REMOVED lines=11> */
.L_x_25796:
[----:B------:R3:W5:Y:S01]  /*44d0*/  LDG.E.U8 R0, desc[UR36][R4.64] ;  /* 0x0000002404007981 */ /* 0x000762000c1e1100 */
[----:B------:R-:W-:Y:S05]  /*44e0*/  BRA `(.L_x_25798) ;  /* 0x0000000c005c7947 */ /* 0x000fea0003800000 */
.L_x_25795:
        /* <DEDUP_REMOVED lines=8> */
.L_x_25800:
[----:B------:R0:W5:Y:S01]  /*4570*/  LDG.E.U8 R0, desc[UR36][R4.64] ;  /* 0x0000002404007981 */ /* 0x000162000c1e1100 */
[----:B------:R-:W-:Y:S05]  /*4580*/  BRA `(.L_x_25798) ;  /* 0x0000000c00347947 */ /* 0x000fea0003800000 */
.L_x_25799:
[----:B------:R0:W5:Y:S01]  /*4590*/  LDG.E.U16 R0, desc[UR36][R4.64] ;  /* 0x0000002404007981 */ /* 0x000162000c1e1500 */
[----:B------:R-:W-:Y:S05]  /*45a0*/  BRA `(.L_x_25798) ;  /* 0x0000000c002c7947 */ /* 0x000fea0003800000 */
.L_x_25794:
        /* <DEDUP_REMOVED lines=10> */
.L_x_25802:
[----:B------:R-:W2:Y:S02]  /*4650*/  LDG.E.U16 R2, desc[UR36][R4.64] ;  /* 0x0000002404027981 */ /* 0x000ea4000c1e1500 */
[----:B--2---:R-:W-:-:S06]  /*4660*/  HADD2.F32 R2, -RZ, R2.H0_H0 ;  /* 0x20000002ff027230 */ /* 0x004fcc0000004100 */
[----:B------:R-:W0:Y:S02]  /*4670*/  F2I.S64.TRUNC R2, R2 ;  /* 0x0000000200027311 */ /* 0x000e24000020d900 */
[----:B0-----:R-:W-:Y:S01]  /*4680*/  PRMT R0, R2, 0x7610, R0 ;  /* 0x0000761002007816 */ /* 0x001fe20000000000 */
[----:B------:R-:W-:Y:S06]  /*4690*/  BRA `(.L_x_25798) ;  /* 0x0000000800f07947 */ /* 0x000fec0003800000 */
.L_x_25801:
        /* <DEDUP_REMOVED lines=10> */
.L_x_25804:
[----:B------:R-:W2:Y:S02]  /*4740*/  LDG.E.U16 R4, desc[UR36][R4.64] ;  /* 0x0000002404047981 */ /* 0x000ea4000c1e1500 */
[----:B--2---:R-:W-:-:S06]  /*4750*/  HADD2.F32 R2, -RZ, R4.H0_H0 ;  /* 0x20000004ff027230 */ /* 0x004fcc0000004100 */
[----:B------:R-:W0:Y:S02]  /*4760*/  F2I.S64.TRUNC R2, R2 ;  /* 0x0000000200027311 */ /* 0x000e24000020d900 */
[----:B0-----:R-:W-:Y:S01]  /*4770*/  PRMT R0, R2, 0x7610, R0 ;  /* 0x0000761002007816 */ /* 0x001fe20000000000 */
[----:B------:R-:W-:Y:S06]  /*4780*/  BRA `(.L_x_25798) ;  /* 0x0000000800b47947 */ /* 0x000fec0003800000 */
.L_x_25803:
[----:B------:R-:W2:Y:S02]  /*4790*/  LDG.E.64 R2, desc[UR36][R4.64] ;  /* 0x0000002404027981 */ /* 0x000ea4000c1e1b00 */
[----:B--2---:R-:W0:Y:S02]  /*47a0*/  F2I.S64.F64.TRUNC R2, R2 ;  /* 0x0000000200027311 */ /* 0x004e24000030d900 */
[----:B0-----:R-:W-:Y:S01]  /*47b0*/  PRMT R0, R2, 0x7610, R0 ;  /* 0x0000761002007816 */ /* 0x001fe20000000000 */
[----:B------:R-:W-:Y:S06]  /*47c0*/  BRA `(.L_x_25798) ;  /* 0x0000000800a47947 */ /* 0x000fec0003800000 */
.L_x_25793:
        /* <DEDUP_REMOVED lines=12> */
.L_x_25807:
[----:B------:R-:W2:Y:S02]  /*4890*/  LDG.E.64 R4, desc[UR36][R4.64] ;  /* 0x0000002404047981 */ /* 0x000ea4000c1e1b00 */
[----:B--2---:R-:W0:Y:S02]  /*48a0*/  F2I.S64.F64.TRUNC R2, R4 ;  /* 0x0000000400027311 */ /* 0x004e24000030d900 */
[----:B0-----:R-:W-:Y:S01]  /*48b0*/  PRMT R0, R2, 0x7610, R0 ;  /* 0x0000761002007816 */ /* 0x001fe20000000000 */
[----:B------:R-:W-:Y:S06]  /*48c0*/  BRA `(.L_x_25798) ;  /* 0x0000000800647947 */ /* 0x000fec0003800000 */
.L_x_25806:
        /* <DEDUP_REMOVED lines=27> */
.L_x_25809:
        /* <DEDUP_REMOVED lines=14> */
.L_x_25808:
[----:B------:R-:W2:Y:S02]  /*4b60*/  LDG.E.U16 R2, desc[UR36][R4.64] ;  /* 0x0000002404027981 */ /* 0x000ea4000c1e1500 */
[----:B--2---:R-:W-:-:S06]  /*4b70*/  SHF.L.U32 R2, R2, 0x10, RZ ;  /* 0x0000001002027819 */ /* 0x004fcc00000006ff */
[----:B------:R-:W0:Y:S02]  /*4b80*/  F2I.S64.TRUNC R2, R2 ;  /* 0x0000000200027311 */ /* 0x000e24000020d900 */
[----:B0-----:R-:W-:Y:S01]  /*4b90*/  PRMT R0, R2, 0x7610, R0 ;  /* 0x0000761002007816 */ /* 0x001fe20000000000 */
[----:B------:R-:W-:Y:S06]  /*4ba0*/  BRA `(.L_x_25798) ;  /* 0x0000000400ac7947 */ /* 0x000fec0003800000 */
.L_x_25805:
        /* <DEDUP_REMOVED lines=10> */
.L_x_25812:
        /* <DEDUP_REMOVED lines=21> */
.L_x_25816:
[----:B------:R-:W-:Y:S05]  /*4da0*/  BSYNC.RECONVERGENT B1 ;  /* 0x0000000000017941 */ /* 0x000fea0003800200 */
.L_x_25815:
[----:B------:R-:W-:Y:S01]  /*4db0*/  IMAD.SHL.U32 R0, R0, 0x100000, RZ ;  /* 0x0010000000007824 */ /* 0x000fe200078e00ff */
[----:B------:R-:W-:-:S04]  /*4dc0*/  LEA R2, R2, 0x3b800000, 0x17 ;  /* 0x3b80000002027811 */ /* 0x000fc800078eb8ff */
[----:B------:R-:W-:-:S07]  /*4dd0*/  LOP3.LUT R2, R2, R0, R7, 0xfe, !PT ;  /* 0x0000000002027212 */ /* 0x000fce00078efe07 */
.L_x_25814:
[----:B------:R-:W-:Y:S05]  /*4de0*/  BSYNC.RECONVERGENT B0 ;  /* 0x0000000000007941 */ /* 0x000fea0003800200 */
.L_x_25813:
[----:B------:R-:W0:Y:S02]  /*4df0*/  F2I.S64.TRUNC R2, R2 ;  /* 0x0000000200027311 */ /* 0x000e24000020d900 */
[----:B0-----:R-:W-:Y:S01]  /*4e00*/  PRMT R0, R2, 0x7610, R0 ;  /* 0x0000761002007816 */ /* 0x001fe20000000000 */
[----:B------:R-:W-:Y:S06]  /*4e10*/  BRA `(.L_x_25798) ;  /* 0x0000000400107947 */ /* 0x000fec0003800000 */
.L_x_25811:
        /* <DEDUP_REMOVED lines=21> */
.L_x_25820:
[----:B------:R-:W-:Y:S05]  /*4f70*/  BSYNC.RECONVERGENT B1 ;  /* 0x0000000000017941 */ /* 0x000fea0003800200 */
.L_x_25819:
[----:B------:R-:W-:Y:S01]  /*4f80*/  IMAD.SHL.U32 R0, R0, 0x200000, RZ ;  /* 0x0020000000007824 */ /* 0x000fe200078e00ff */
[----:B------:R-:W-:-:S04]  /*4f90*/  LEA R2, R2, 0x37800000, 0x17 ;  /* 0x3780000002027811 */ /* 0x000fc800078eb8ff */
[----:B------:R-:W-:-:S07]  /*4fa0*/  LOP3.LUT R2, R2, R0, R7, 0xfe, !PT ;  /* 0x0000000002027212 */ /* 0x000fce00078efe07 */
.L_x_25818:
[----:B------:R-:W-:Y:S05]  /*4fb0*/  BSYNC.RECONVERGENT B0 ;  /* 0x0000000000007941 */ /* 0x000fea0003800200 */
.L_x_25817:
[----:B------:R-:W0:Y:S02]  /*4fc0*/  F2I.S64.TRUNC R2, R2 ;  /* 0x0000000200027311 */ /* 0x000e24000020d900 */
[----:B0-----:R-:W-:Y:S01]  /*4fd0*/  PRMT R0, R2, 0x7610, R0 ;  /* 0x0000761002007816 */ /* 0x001fe20000000000 */
[----:B------:R-:W-:Y:S06]  /*4fe0*/  BRA `(.L_x_25798) ;  /* 0x00000000009c7947 */ /* 0x000fec0003800000 */
.L_x_25810:
        /* <DEDUP_REMOVED lines=14> */
.L_x_25824:
[----:B------:R-:W-:Y:S05]  /*50d0*/  BSYNC.RECONVERGENT B0 ;  /* 0x0000000000007941 */ /* 0x000fea0003800200 */
.L_x_25823:
[----:B------:R-:W0:Y:S02]  /*50e0*/  F2I.S64.TRUNC R2, R2 ;  /* 0x0000000200027311 */ /* 0x000e24000020d900 */
[----:B0-----:R-:W-:Y:S01]  /*50f0*/  PRMT R0, R2, 0x7610, R0 ;  /* 0x0000761002007816 */ /* 0x001fe20000000000 */
[----:B------:R-:W-:Y:S06]  /*5100*/  BRA `(.L_x_25798) ;  /* 0x0000000000547947 */ /* 0x000fec0003800000 */
.L_x_25797:
        /* <DEDUP_REMOVED lines=16> */
.L_x_25825:
[----:B------:R-:W-:Y:S01]  /*5210*/  PRMT R0, RZ, 0x7610, R0 ;  /* 0x00007610ff007816 */ /* 0x000fe20000000000 */
[----:B------:R-:W-:Y:S06]  /*5220*/  BRA `(.L_x_25798) ;  /* 0x00000000000c7947 */ /* 0x000fec0003800000 */
.L_x_25822:
[----:B------:R0:W5:Y:S01]  /*5230*/  LDG.E.U8 R0, desc[UR36][R4.64] ;  /* 0x0000002404007981 */ /* 0x000162000c1e1100 */
[----:B------:R-:W-:Y:S05]  /*5240*/  BRA `(.L_x_25798) ;  /* 0x0000000000047947 */ /* 0x000fea0003800000 */
.L_x_25821:
[----:B------:R1:W5:Y:S02]  /*5250*/  LDG.E.U8 R0, desc[UR36][R4.64] ;  /* 0x0000002404007981 */ /* 0x000364000c1e1100 */
.L_x_25798:
        /* <DEDUP_REMOVED lines=21> */
.L_x_25830:
[----:B------:R4:W-:Y:S01]  /*53b0*/  STG.E.U8 desc[UR36][R2.64], R9 ;  /* 0x0000000902007986 */ /* 0x0009e2000c101124 */
[----:B------:R-:W-:Y:S05]  /*53c0*/  BRA `(.L_x_25832) ;  /* 0x0000000c00187947 */ /* 0x000fea0003800000 */
.L_x_25829:
        /* <DEDUP_REMOVED lines=10> */
.L_x_25834:
[----:B------:R-:W-:-:S05]  /*5470*/  LOP3.LUT R9, R9, 0xffff, RZ, 0xc0, !PT ;  /* 0x0000ffff09097812 */ /* 0x000fca00078ec0ff */
[----:B------:R2:W-:Y:S01]  /*5480*/  STG.E desc[UR36][R2.64], R9 ;  /* 0x0000000902007986 */ /* 0x0005e2000c101924 */
[----:B------:R-:W-:Y:S05]  /*5490*/  BRA `(.L_x_25832) ;  /* 0x0000000800e47947 */ /* 0x000fea0003800000 */
.L_x_25833:
[----:B------:R0:W-:Y:S01]  /*54a0*/  STG.E.U16 desc[UR36][R2.64], R9 ;  /* 0x0000000902007986 */ /* 0x0001e2000c101524 */
[----:B------:R-:W-:Y:S05]  /*54b0*/  BRA `(.L_x_25832) ;  /* 0x0000000800dc7947 */ /* 0x000fea0003800000 */
.L_x_25828:
        /* <DEDUP_REMOVED lines=9> */
.L_x_25836:
[----:B------:R-:W0:Y:S02]  /*5550*/  I2F.U16 R0, R9 ;  /* 0x0000000900007306 */ /* 0x000e240000101000 */
[----:B0-----:R-:W-:-:S05]  /*5560*/  F2FP.F16.F32.PACK_AB R0, RZ, R0 ;  /* 0x00000000ff00723e */ /* 0x001fca00000000ff */
[----:B------:R0:W-:Y:S01]  /*5570*/  STG.E.U16 desc[UR36][R2.64], R0 ;  /* 0x0000000002007986 */ /* 0x0001e2000c101524 */
[----:B------:R-:W-:Y:S05]  /*5580*/  BRA `(.L_x_25832) ;  /* 0x0000000800a87947 */ /* 0x000fea0003800000 */
.L_x_25835:
        /* <DEDUP_REMOVED lines=10> */
.L_x_25838:
[----:B------:R-:W0:Y:S02]  /*5630*/  I2F.U16 R9, R9 ;  /* 0x0000000900097306 */ /* 0x000e240000101000 */
[----:B0-----:R-:W-:-:S04]  /*5640*/  F2FP.F16.F32.PACK_AB R5, RZ, R9 ;  /* 0x00000009ff05723e */ /* 0x001fc800000000ff */
[----:B------:R-:W-:-:S05]  /*5650*/  PRMT R5, R5, 0x5410, RZ ;  /* 0x0000541005057816 */ /* 0x000fca00000000ff */
[----:B------:R0:W-:Y:S01]  /*5660*/  STG.E desc[UR36][R2.64], R5 ;  /* 0x0000000502007986 */ /* 0x0001e2000c101924 */
[----:B------:R-:W-:Y:S05]  /*5670*/  BRA `(.L_x_25832) ;  /* 0x00000008006c7947 */ /* 0x000fea0003800000 */
.L_x_25837:
[----:B------:R-:W0:Y:S02]  /*5680*/  I2F.F64.U16 R4, R9 ;  /* 0x0000000900047312 */ /* 0x000e240000101800 */
[----:B0-----:R0:W-:Y:S01]  /*5690*/  STG.E.64 desc[UR36][R2.64], R4 ;  /* 0x0000000402007986 */ /* 0x0011e2000c101b24 */
[----:B------:R-:W-:Y:S05]  /*56a0*/  BRA `(.L_x_25832) ;  /* 0x0000000800607947 */ /* 0x000fea0003800000 */
.L_x_25827:
        /* <DEDUP_REMOVED lines=12> */
.L_x_25842:
        /* <DEDUP_REMOVED lines=17> */
.L_x_25844:
[----:B------:R-:W-:Y:S05]  /*5880*/  BSYNC.RECONVERGENT B0 ;  /* 0x0000000000007941 */ /* 0x000fea0003800200 */
.L_x_25843:
[----:B------:R0:W-:Y:S01]  /*5890*/  STG.E.U8 desc[UR36][R2.64], R0 ;  /* 0x0000000002007986 */ /* 0x0001e2000c101124 */
[----:B------:R-:W-:Y:S05]  /*58a0*/  BRA `(.L_x_25832) ;  /* 0x0000000400e07947 */ /* 0x000fea0003800000 */
.L_x_25841:
        /* <DEDUP_REMOVED lines=17> */
.L_x_25846:
[----:B------:R-:W-:Y:S05]  /*59c0*/  BSYNC.RECONVERGENT B0 ;  /* 0x0000000000007941 */ /* 0x000fea0003800200 */
.L_x_25845:
[----:B------:R0:W-:Y:S01]  /*59d0*/  STG.E.U8 desc[UR36][R2.64], R0 ;  /* 0x0000000002007986 */ /* 0x0001e2000c101124 */
[----:B------:R-:W-:Y:S05]  /*59e0*/  BRA `(.L_x_25832) ;  /* 0x0000000400907947 */ /* 0x000fea0003800000 */
.L_x_25840:
        /* <DEDUP_REMOVED lines=21> */
.L_x_25848:
[----:B------:R-:W-:Y:S01]  /*5b40*/  LOP3.LUT R4, R9, 0xffff, RZ, 0xc0, !PT ;  /* 0x0000ffff09047812 */ /* 0x000fe200078ec0ff */
[----:B------:R-:W-:-:S05]  /*5b50*/  IMAD.MOV.U32 R5, RZ, RZ, RZ ;  /* 0x000000ffff057224 */ /* 0x000fca00078e00ff */
[----:B------:R0:W-:Y:S01]  /*5b60*/  STG.E.64 desc[UR36][R2.64], R4 ;  /* 0x0000000402007986 */ /* 0x0001e2000c101b24 */
[----:B------:R-:W-:Y:S05]  /*5b70*/  BRA `(.L_x_25832) ;  /* 0x00000004002c7947 */ /* 0x000fea0003800000 */
.L_x_25847:
[----:B------:R-:W-:-:S05]  /*5b80*/  LOP3.LUT R9, R9, 0xffff, RZ, 0xc0, !PT ;  /* 0x0000ffff09097812 */ /* 0x000fca00078ec0ff */
[----:B------:R0:W-:Y:S01]  /*5b90*/  STG.E desc[UR36][R2.64], R9 ;  /* 0x0000000902007986 */ /* 0x0001e2000c101924 */
[----:B------:R-:W-:Y:S05]  /*5ba0*/  BRA `(.L_x_25832) ;  /* 0x0000000400207947 */ /* 0x000fea0003800000 */
.L_x_25839:
        /* <DEDUP_REMOVED lines=11> */
.L_x_25850:
[----:B------:R-:W0:Y:S01]  /*5c60*/  I2F.F64.U16 R4, R9 ;  /* 0x0000000900047312 */ /* 0x000e220000101800 */
[----:B------:R-:W-:-:S05]  /*5c70*/  CS2R R6, SRZ ;  /* 0x0000000000067805 */ /* 0x000fca000001ff00 */
[----:B0-----:R0:W-:Y:S01]  /*5c80*/  STG.E.128 desc[UR36][R2.64], R4 ;  /* 0x0000000402007986 */ /* 0x0011e2000c101d24 */
[----:B------:R-:W-:Y:S05]  /*5c90*/  BRA `(.L_x_25832) ;  /* 0x0000000000e47947 */ /* 0x000fea0003800000 */
.L_x_25849:
[----:B------:R-:W-:-:S09]  /*5ca0*/  UISETP.NE.AND UP0, UPT, UR4, 0xf, UPT ;  /* 0x0000000f0400788c */ /* 0x000fd2000bf05270 */
[----:B------:R-:W-:Y:S05]  /*5cb0*/  BRA.U !UP0, `(.L_x_25851) ;  /* 0x0000000108d07547 */ /* 0x000fea000b800000 */
[----:B------:R-:W-:-:S09]  /*5cc0*/  UISETP.NE.AND UP0, UPT, UR4, 0x17, UPT ;  /* 0x000000170400788c */ /* 0x000fd2000bf05270 */
[----:B------:R-:W-:Y:S05]  /*5cd0*/  BRA.U !UP0, `(.L_x_25852) ;  /* 0x0000000108847547 */ /* 0x000fea000b800000 */
[----:B------:R-:W-:-:S09]  /*5ce0*/  UISETP.NE.AND UP0, UPT, UR4, 0x18, UPT ;  /* 0x000000180400788c */ /* 0x000fd2000bf05270 */
[----:B------:R-:W-:Y:S05]  /*5cf0*/  BRA.U !UP0, `(.L_x_25853) ;  /* 0x0000000108447547 */ /* 0x000fea000b800000 */
.L_x_25831:
        /* <DEDUP_REMOVED lines=16> */
.L_x_25854:
[----:B------:R-:W-:Y:S05]  /*5e00*/  BRA `(.L_x_25832) ;  /* 0x0000000000887947 */ /* 0x000fea0003800000 */
.L_x_25853:
        /* <DEDUP_REMOVED lines=11> */
.L_x_25856:
[----:B------:R-:W-:Y:S05]  /*5ec0*/  BSYNC.RECONVERGENT B0 ;  /* 0x0000000000007941 */ /* 0x000fea0003800200 */
.L_x_25855:
[----:B------:R0:W-:Y:S01]  /*5ed0*/  STG.E.U8 desc[UR36][R2.64], R5 ;  /* 0x0000000502007986 */ /* 0x0001e2000c101124 */
[----:B------:R-:W-:Y:S05]  /*5ee0*/  BRA `(.L_x_25832) ;  /* 0x0000000000507947 */ /* 0x000fea0003800000 */
.L_x_25852:
        /* <DEDUP_REMOVED lines=12> */
.L_x_25857:
[----:B------:R-:W-:Y:S01]  /*5fb0*/  IMAD.MOV.U32 R5, RZ, RZ, 0x7f ;  /* 0x0000007fff057424 */ /* 0x000fe200078e00ff */
[----:B------:R-:W-:-:S04]  /*5fc0*/  ISETP.GT.U32.AND P0, PT, R7, 0x7f800000, PT ;  /* 0x7f8000000700780c */ /* 0x000fc80003f04070 */
[----:B------:R-:W-:-:S05]  /*5fd0*/  SEL R5, R5, 0x7c, P0 ;  /* 0x0000007c05057807 */ /* 0x000fca0000000000 */
[----:B------:R0:W-:Y:S01]  /*5fe0*/  STG.E.U8 desc[UR36][R2.64], R5 ;  /* 0x0000000502007986 */ /* 0x0001e2000c101124 */
[----:B------:R-:W-:Y:S05]  /*5ff0*/  BRA `(.L_x_25832) ;  /* 0x00000000000c7947 */ /* 0x000fea0003800000 */
.L_x_25851:
[----:B------:R-:W0:Y:S02]  /*6000*/  I2F.U16 R0, R9 ;  /* 0x0000000900007306 */ /* 0x000e240000101000 */
[----:B0-----:R-:W-:-:S05]  /*6010*/  F2FP.BF16.F32.PACK_AB R0, RZ, R0 ;  /* 0x00000000ff00723e */ /* 0x001fca00000010ff */
[----:B------:R0:W-:Y:S02]  /*6020*/  STG.E.U16 desc[UR36][R2.64], R0 ;  /* 0x0000000002007986 */ /* 0x0001e4000c101524 */
.L_x_25832:
[----:B------:R-:W-:Y:S05]  /*6030*/  BSYNC.RECONVERGENT B6 ;  /* 0x0000000000067941 */ /* 0x000fea0003800200 */
.L_x_25826:
[----:B------:R-:W-:-:S07]  /*6040*/  VIADD R17, R17, 0x80 ;  /* 0x0000008011117836 */ /* 0x000fce0000000000 */
.L_x_25791:
[----:B------:R-:W-:Y:S05]  /*6050*/  BSYNC.RECONVERGENT B7 ;  /* 0x0000000000077941 */ /* 0x000fea0003800200 */
.L_x_25790:
[----:B------:R-:W5:Y:S01]  /*6060*/  LDCU UR4, c[0x0][0x380] ;  /* 0x00007000ff0477ac */ /* 0x000f620008000800 */
[----:B------:R-:W-:Y:S01]  /*6070*/  BSSY.RECONVERGENT B7, `(.L_x_25858) ;  /* 0x00002fa000077945 */ /* 0x000fe20003800200 */
[----:B-----5:R-:W-:-:S13]  /*6080*/  ISETP.GE.AND P0, PT, R17, UR4, PT ;  /* 0x0000000411007c0c */ /* 0x020fda000bf06270 */
[----:B------:R-:W-:Y:S05]  /*6090*/  @P0 BRA `(.L_x_25859) ;  /* 0x0000002c00dc0947 */ /* 0x000fea0003800000 */
[----:B------:R-:W5:Y:S01]  /*60a0*/  LDCU UR4, c[0x0][0x388] ;  /* 0x00007100ff0477ac */ /* 0x000f620008000800 */
[----:B0--34-:R-:W-:Y:S02]  /*60b0*/  HFMA2 R0, -RZ, RZ, 0, 0 ;  /* 0x00000000ff007431 */ /* 0x019fe400000001ff */
        /* <DEDUP_REMOVED lines=8> */
[----:B-12---:R-:W-:-:S05]  /*6140*/  IMAD.HI.U32 R2, R17, UR4, R16 ;  /* 0x0000000411027c27 */ /* 0x006fca000f8e0010 */
[----:B------:R-:W-:-:S04]  /*6150*/  SHF.R.U32.HI R3, RZ, UR5, R2 ;  /* 0x00000005ff037c19 */ /* 0x000fc80008011602 */
[----:B------:R-:W-:-:S05]  /*6160*/  IADD3 R0, PT, PT, -R3, RZ, RZ ;  /* 0x000000ff03007210 */ /* 0x000fca0007ffe1ff */
        /* <DEDUP_REMOVED lines=290> */
.L_x_25860:
        /* <DEDUP_REMOVED lines=16> */
.L_x_25864:
[----:B------:R0:W5:Y:S01]  /*7490*/  LDG.E.U8 R0, desc[UR36][R4.64] ;  /* 0x0000002404007981 */ /* 0x000162000c1e1100 */
[----:B------:R-:W-:Y:S05]  /*74a0*/  BRA `(.L_x_25866) ;  /* 0x0000000c005c7947 */ /* 0x000fea0003800000 */
.L_x_25863:
        /* <DEDUP_REMOVED lines=8> */
.L_x_25868:
[----:B------:R3:W5:Y:S01]  /*7530*/  LDG.E.U8 R0, desc[UR36][R4.64] ;  /* 0x0000002404007981 */ /* 0x000762000c1e1100 */
[----:B------:R-:W-:Y:S05]  /*7540*/  BRA `(.L_x_25866) ;  /* 0x0000000c00347947 */ /* 0x000fea0003800000 */
.L_x_25867:
[----:B------:R0:W5:Y:S01]  /*7550*/  LDG.E.U16 R0, desc[UR36][R4.64] ;  /* 0x0000002404007981 */ /* 0x000162000c1e1500 */
[----:B------:R-:W-:Y:S05]  /*7560*/  BRA `(.L_x_25866) ;  /* 0x0000000c002c7947 */ /* 0x000fea0003800000 */
.L_x_25862:
        /* <DEDUP_REMOVED lines=10> */
.L_x_25870:
[----:B------:R-:W2:Y:S02]  /*7610*/  LDG.E.U16 R2, desc[UR36][R4.64] ;  /* 0x0000002404027981 */ /* 0x000ea4000c1e1500 */
[----:B--2---:R-:W-:-:S06]  /*7620*/  HADD2.F32 R2, -RZ, R2.H0_H0 ;  /* 0x20000002ff027230 */ /* 0x004fcc0000004100 */
[----:B------:R-:W0:Y:S02]  /*7630*/  F2I.S64.TRUNC R2, R2 ;  /* 0x0000000200027311 */ /* 0x000e24000020d900 */
[----:B0-----:R-:W-:Y:S01]  /*7640*/  PRMT R0, R2, 0x7610, R0 ;  /* 0x0000761002007816 */ /* 0x001fe20000000000 */
[----:B------:R-:W-:Y:S06]  /*7650*/  BRA `(.L_x_25866) ;  /* 0x0000000800f07947 */ /* 0x000fec0003800000 */
.L_x_25869:
        /* <DEDUP_REMOVED lines=10> */
.L_x_25872:
[----:B------:R-:W2:Y:S02]  /*7700*/  LDG.E.U16 R4, desc[UR36][R4.64] ;  /* 0x0000002404047981 */ /* 0x000ea4000c1e1500 */
[----:B--2---:R-:W-:-:S06]  /*7710*/  HADD2.F32 R2, -RZ, R4.H0_H0 ;  /* 0x20000004ff027230 */ /* 0x004fcc0000004100 */
[----:B------:R-:W0:Y:S02]  /*7720*/  F2I.S64.TRUNC R2, R2 ;  /* 0x0000000200027311 */ /* 0x000e24000020d900 */
[----:B0-----:R-:W-:Y:S01]  /*7730*/  PRMT R0, R2, 0x7610, R0 ;  /* 0x0000761002007816 */ /* 0x001fe20000000000 */
[----:B------:R-:W-:Y:S06]  /*7740*/  BRA `(.L_x_25866) ;  /* 0x0000000800b47947 */ /* 0x000fec0003800000 */
.L_x_25871:
[----:B------:R-:W2:Y:S02]  /*7750*/  LDG.E.64 R2, desc[UR36][R4.64] ;  /* 0x0000002404027981 */ /* 0x000ea4000c1e1b00 */
[----:B--2---:R-:W0:Y:S02]  /*7760*/  F2I.S64.F64.TRUNC R2, R2 ;  /* 0x0000000200027311 */ /* 0x004e24000030d900 */
[----:B0-----:R-:W-:Y:S01]  /*7770*/  PRMT R0, R2, 0x7610, R0 ;  /* 0x0000761002007816 */ /* 0x001fe20000000000 */
[----:B------:R-:W-:Y:S06]  /*7780*/  BRA `(.L_x_25866) ;  /* 0x0000000800a47947 */ /* 0x000fec0003800000 */
.L_x_25861:
        /* <DEDUP_REMOVED lines=12> */
.L_x_25875:
[----:B------:R-:W2:Y:S02]  /*7850*/  LDG.E.64 R4, desc[UR36][R4.64] ;  /* 0x0000002404047981 */ /* 0x000ea4000c1e1b00 */
[----:B--2---:R-:W0:Y:S02]  /*7860*/  F2I.S64.F64.TRUNC R2, R4 ;  /* 0x0000000400027311 */ /* 0x004e24000030d900 */
[----:B0-----:R-:W-:Y:S01]  /*7870*/  PRMT R0, R2, 0x7610, R0 ;  /* 0x0000761002007816 */ /* 0x001fe20000000000 */
[----:B------:R-:W-:Y:S06]  /*7880*/  BRA `(.L_x_25866) ;  /* 0x0000000800647947 */ /* 0x000fec0003800000 */
.L_x_25874:
        /* <DEDUP_REMOVED lines=27> */
.L_x_25877:
        /* <DEDUP_REMOVED lines=14> */
.L_x_25876:
[----:B------:R-:W2:Y:S02]  /*7b20*/  LDG.E.U16 R2, desc[UR36][R4.64] ;  /* 0x0000002404027981 */ /* 0x000ea4000c1e1500 */
[----:B--2---:R-:W-:-:S06]  /*7b30*/  IMAD.U32 R2, R2, 0x10000, RZ ;  /* 0x0001000002027824 */ /* 0x004fcc00078e00ff */
[----:B------:R-:W0:Y:S02]  /*7b40*/  F2I.S64.TRUNC R2, R2 ;  /* 0x0000000200027311 */ /* 0x000e24000020d900 */
[----:B0-----:R-:W-:Y:S01]  /*7b50*/  PRMT R0, R2, 0x7610, R0 ;  /* 0x0000761002007816 */ /* 0x001fe20000000000 */
[----:B------:R-:W-:Y:S06]  /*7b60*/  BRA `(.L_x_25866) ;  /* 0x0000000400ac7947 */ /* 0x000fec0003800000 */
.L_x_25873:
        /* <DEDUP_REMOVED lines=10> */
.L_x_25880:
        /* <DEDUP_REMOVED lines=21> */
.L_x_25884:
[----:B------:R-:W-:Y:S05]  /*7d60*/  BSYNC.RECONVERGENT B1 ;  /* 0x0000000000017941 */ /* 0x000fea0003800200 */
.L_x_25883:
[----:B------:R-:W-:Y:S01]  /*7d70*/  IMAD.SHL.U32 R0, R0, 0x100000, RZ ;  /* 0x0010000000007824 */ /* 0x000fe200078e00ff */
[----:B------:R-:W-:-:S04]  /*7d80*/  LEA R2, R2, 0x3b800000, 0x17 ;  /* 0x3b80000002027811 */ /* 0x000fc800078eb8ff */
[----:B------:R-:W-:-:S07]  /*7d90*/  LOP3.LUT R2, R2, R0, R7, 0xfe, !PT ;  /* 0x0000000002027212 */ /* 0x000fce00078efe07 */
.L_x_25882:
[----:B------:R-:W-:Y:S05]  /*7da0*/  BSYNC.RECONVERGENT B0 ;  /* 0x0000000000007941 */ /* 0x000fea0003800200 */
.L_x_25881:
[----:B------:R-:W0:Y:S02]  /*7db0*/  F2I.S64.TRUNC R2, R2 ;  /* 0x0000000200027311 */ /* 0x000e24000020d900 */
[----:B0-----:R-:W-:Y:S01]  /*7dc0*/  PRMT R0, R2, 0x7610, R0 ;  /* 0x0000761002007816 */ /* 0x001fe20000000000 */
[----:B------:R-:W-:Y:S06]  /*7dd0*/  BRA `(.L_x_25866) ;  /* 0x0000000400107947 */ /* 0x000fec0003800000 */
.L_x_25879:
        /* <DEDUP_REMOVED lines=21> */
.L_x_25888:
[----:B------:R-:W-:Y:S05]  /*7f30*/  BSYNC.RECONVERGENT B1 ;  /* 0x0000000000017941 */ /* 0x000fea0003800200 */
.L_x_25887:
[----:B------:R-:W-:Y:S02]  /*7f40*/  SHF.L.U32 R0, R0, 0x15, RZ ;  /* 0x0000001500007819 */ /* 0x000fe400000006ff */
[----:B------:R-:W-:-:S04]  /*7f50*/  LEA R2, R2, 0x37800000, 0x17 ;  /* 0x3780000002027811 */ /* 0x000fc800078eb8ff */
[----:B------:R-:W-:-:S07]  /*7f60*/  LOP3.LUT R2, R2, R0, R7, 0xfe, !PT ;  /* 0x0000000002027212 */ /* 0x000fce00078efe07 */
.L_x_25886:
[----:B------:R-:W-:Y:S05]  /*7f70*/  BSYNC.RECONVERGENT B0 ;  /* 0x0000000000007941 */ /* 0x000fea0003800200 */
.L_x_25885:
[----:B------:R-:W0:Y:S02]  /*7f80*/  F2I.S64.TRUNC R2, R2 ;  /* 0x0000000200027311 */ /* 0x000e24000020d900 */
[----:B0-----:R-:W-:Y:S01]  /*7f90*/  PRMT R0, R2, 0x7610, R0 ;  /* 0x0000761002007816 */ /* 0x001fe20000000000 */
[----:B------:R-:W-:Y:S06]  /*7fa0*/  BRA `(.L_x_25866) ;  /* 0x00000000009c7947 */ /* 0x000fec0003800000 */
.L_x_25878:
        /* <DEDUP_REMOVED lines=14> */
.L_x_25892:
[----:B------:R-:W-:Y:S05]  /*8090*/  BSYNC.RECONVERGENT B0 ;  /* 0x0000000000007941 */ /* 0x000fea0003800200 */
.L_x_25891:
[----:B------:R-:W0:Y:S02]  /*80a0*/  F2I.S64.TRUNC R2, R2 ;  /* 0x0000000200027311 */ /* 0x000e24000020d900 */
[----:B0-----:R-:W-:Y:S01]  /*80b0*/  PRMT R0, R2, 0x7610, R0 ;  /* 0x0000761002007816 */ /* 0x001fe20000000000 */
[----:B------:R-:W-:Y:S06]  /*80c0*/  BRA `(.L_x_25866) ;  /* 0x0000000000547947 */ /* 0x000fec0003800000 */
.L_x_25865:
        /* <DEDUP_REMOVED lines=16> */
.L_x_25893:
[----:B------:R-:W-:Y:S01]  /*81d0*/  PRMT R0, RZ, 0x7610, R0 ;  /* 0x00007610ff007816 */ /* 0x000fe20000000000 */
[----:B------:R-:W-:Y:S06]  /*81e0*/  BRA `(.L_x_25866) ;  /* 0x00000000000c7947 */ /* 0x000fec0003800000 */
.L_x_25890:
[----:B------:R1:W5:Y:S01]  /*81f0*/  LDG.E.U8 R0, desc[UR36][R4.64] ;  /* 0x0000002404007981 */ /* 0x000362000c1e1100 */
[----:B------:R-:W-:Y:S05]  /*8200*/  BRA `(.L_x_25866) ;  /* 0x0000000000047947 */ /* 0x000fea0003800000 */
.L_x_25889:
[----:B------:R2:W5:Y:S02]  /*8210*/  LDG.E.U8 R0, desc[UR36][R4.64] ;  /* 0x0000002404007981 */ /* 0x000564000c1e1100 */
.L_x_25866:
[----:B------:R-:W0:Y:S01]  /*8220*/  LDCU.64 UR4, c[0x0][0x580] ;  /* 0x0000b000ff0477ac */ /* 0x000e220008000a00 */
[----:B-----5:R-:W-:Y:S01]  /*8230*/  LOP3.LUT R6, R0, 0xff, RZ, 0xc0, !PT ;  /* 0x000000ff00067812 */ /* 0x020fe200078ec0ff */
[----:B------:R-:W-:Y:S01]  /*8240*/  IMAD.U32 R7, RZ, RZ, UR43 ;  /* 0x0000002bff077e24 */ /* 0x000fe2000f8e00ff */
[----:B------:R-:W-:Y:S02]  /*8250*/  MOV R8, 0x8290 ;  /* 0x0000829000087802 */ /* 0x000fe40000000f00 */
[----:B0-----:R-:W-:-:S05]  /*8260*/  IADD3 R2, P0, PT, R16, UR4, RZ ;  /* 0x0000000410027c10 */ /* 0x001fca000ff1e0ff */
[----:B------:R-:W-:-:S08]  /*8270*/  IMAD.X R3, RZ, RZ, UR5, P0 ;  /* 0x00000005ff037e24 */ /* 0x000fd000080e06ff */
        /* <DEDUP_REMOVED lines=15> */
.L_x_25898:
[----:B------:R0:W-:Y:S01]  /*8370*/  STG.E.U8 desc[UR36][R2.64], R9 ;  /* 0x0000000902007986 */ /* 0x0001e2000c101124 */
[----:B------:R-:W-:Y:S05]  /*8380*/  BRA `(.L_x_25900) ;  /* 0x0000000c00187947 */ /* 0x000fea0003800000 */
.L_x_25897:
        /* <DEDUP_REMOVED lines=10> */
.L_x_25902:
[----:B------:R-:W-:-:S05]  /*8430*/  LOP3.LUT R9, R9, 0xffff, RZ, 0xc0, !PT ;  /* 0x0000ffff09097812 */ /* 0x000fca00078ec0ff */
[----:B------:R0:W-:Y:S01]  /*8440*/  STG.E desc[UR36][R2.64], R9 ;  /* 0x0000000902007986 */ /* 0x0001e2000c101924 */
[----:B------:R-:W-:Y:S05]  /*8450*/  BRA `(.L_x_25900) ;  /* 0x0000000800e47947 */ /* 0x000fea0003800000 */
.L_x_25901:
[----:B------:R0:W-:Y:S01]  /*8460*/  STG.E.U16 desc[UR36][R2.64], R9 ;  /* 0x0000000902007986 */ /* 0x0001e2000c101524 */
[----:B------:R-:W-:Y:S05]  /*8470*/  BRA `(.L_x_25900) ;  /* 0x0000000800dc7947 */ /* 0x000fea0003800000 */
.L_x_25896:
        /* <DEDUP_REMOVED lines=9> */
.L_x_25904:
[----:B------:R-:W0:Y:S02]  /*8510*/  I2F.U16 R0, R9 ;  /* 0x0000000900007306 */ /* 0x000e240000101000 */
[----:B0-----:R-:W-:-:S05]  /*8520*/  F2FP.F16.F32.PACK_AB R0, RZ, R0 ;  /* 0x00000000ff00723e */ /* 0x001fca00000000ff */
[----:B------:R0:W-:Y:S01]  /*8530*/  STG.E.U16 desc[UR36][R2.64], R0 ;  /* 0x0000000002007986 */ /* 0x0001e2000c101524 */
[----:B------:R-:W-:Y:S05]  /*8540*/  BRA `(.L_x_25900) ;  /* 0x0000000800a87947 */ /* 0x000fea0003800000 */
.L_x_25903:
        /* <DEDUP_REMOVED lines=10> */
.L_x_25906:
[----:B------:R-:W0:Y:S02]  /*85f0*/  I2F.U16 R9, R9 ;  /* 0x0000000900097306 */ /* 0x000e240000101000 */
[----:B0-----:R-:W-:-:S04]  /*8600*/  F2FP.F16.F32.PACK_AB R5, RZ, R9 ;  /* 0x00000009ff05723e */ /* 0x001fc800000000ff */
[----:B------:R-:W-:-:S05]  /*8610*/  PRMT R5, R5, 0x5410, RZ ;  /* 0x0000541005057816 */ /* 0x000fca00000000ff */
[----:B------:R0:W-:Y:S01]  /*8620*/  STG.E desc[UR36][R2.64], R5 ;  /* 0x0000000502007986 */ /* 0x0001e2000c101924 */
[----:B------:R-:W-:Y:S05]  /*8630*/  BRA `(.L_x_25900) ;  /* 0x00000008006c7947 */ /* 0x000fea0003800000 */
.L_x_25905:
[----:B------:R-:W0:Y:S02]  /*8640*/  I2F.F64.U16 R4, R9 ;  /* 0x0000000900047312 */ /* 0x000e240000101800 */
[----:B0-----:R0:W-:Y:S01]  /*8650*/  STG.E.64 desc[UR36][R2.64], R4 ;  /* 0x0000000402007986 */ /* 0x0011e2000c101b24 */
[----:B------:R-:W-:Y:S05]  /*8660*/  BRA `(.L_x_25900) ;  /* 0x0000000800607947 */ /* 0x000fea0003800000 */
.L_x_25895:
        /* <DEDUP_REMOVED lines=12> */
.L_x_25910:
        /* <DEDUP_REMOVED lines=17> */
.L_x_25912:
[----:B------:R-:W-:Y:S05]  /*8840*/  BSYNC.RECONVERGENT B0 ;  /* 0x0000000000007941 */ /* 0x000fea0003800200 */
.L_x_25911:
[----:B------:R0:W-:Y:S01]  /*8850*/  STG.E.U8 desc[UR36][R2.64], R0 ;  /* 0x0000000002007986 */ /* 0x0001e2000c101124 */
[----:B------:R-:W-:Y:S05]  /*8860*/  BRA `(.L_x_25900) ;  /* 0x0000000400e07947 */ /* 0x000fea0003800000 */
.L_x_25909:
        /* <DEDUP_REMOVED lines=17> */
.L_x_25914:
[----:B------:R-:W-:Y:S05]  /*8980*/  BSYNC.RECONVERGENT B0 ;  /* 0x0000000000007941 */ /* 0x000fea0003800200 */
.L_x_25913:
[----:B------:R0:W-:Y:S01]  /*8990*/  STG.E.U8 desc[UR36][R2.64], R0 ;  /* 0x0000000002007986 */ /* 0x0001e2000c101124 */
[----:B------:R-:W-:Y:S05]  /*89a0*/  BRA `(.L_x_25900) ;  /* 0x0000000400907947 */ /* 0x000fea0003800000 */
.L_x_25908:
        /* <DEDUP_REMOVED lines=21> */
.L_x_25916:
[----:B------:R-:W-:Y:S01]  /*8b00*/  LOP3.LUT R4, R9, 0xffff, RZ, 0xc0, !PT ;  /* 0x0000ffff09047812 */ /* 0x000fe200078ec0ff */
[----:B------:R-:W-:-:S05]  /*8b10*/  IMAD.MOV.U32 R5, RZ, RZ, RZ ;  /* 0x000000ffff057224 */ /* 0x000fca00078e00ff */
[----:B------:R0:W-:Y:S01]  /*8b20*/  STG.E.64 desc[UR36][R2.64], R4 ;  /* 0x0000000402007986 */ /* 0x0001e2000c101b24 */
[----:B------:R-:W-:Y:S05]  /*8b30*/  BRA `(.L_x_25900) ;  /* 0x00000004002c7947 */ /* 0x000fea0003800000 */
.L_x_25915:
[----:B------:R-:W-:-:S05]  /*8b40*/  LOP3.LUT R9, R9, 0xffff, RZ, 0xc0, !PT ;  /* 0x0000ffff09097812 */ /* 0x000fca00078ec0ff */
[----:B------:R0:W-:Y:S01]  /*8b50*/  STG.E desc[UR36][R2.64], R9 ;  /* 0x0000000902007986 */ /* 0x0001e2000c101924 */
[----:B------:R-:W-:Y:S05]  /*8b60*/  BRA `(.L_x_25900) ;  /* 0x0000000400207947 */ /* 0x000fea0003800000 */
.L_x_25907:
        /* <DEDUP_REMOVED lines=11> */
.L_x_25918:
[----:B------:R-:W0:Y:S01]  /*8c20*/  I2F.F64.U16 R4, R9 ;  /* 0x0000000900047312 */ /* 0x000e220000101800 */
[----:B------:R-:W-:-:S05]  /*8c30*/  CS2R R6, SRZ ;  /* 0x0000000000067805 */ /* 0x000fca000001ff00 */
[----:B0-----:R0:W-:Y:S01]  /*8c40*/  STG.E.128 desc[UR36][R2.64], R4 ;  /* 0x0000000402007986 */ /* 0x0011e2000c101d24 */
[----:B------:R-:W-:Y:S05]  /*8c50*/  BRA `(.L_x_25900) ;  /* 0x0000000000e47947 */ /* 0x000fea0003800000 */
.L_x_25917:
[----:B------:R-:W-:-:S09]  /*8c60*/  UISETP.NE.AND UP0, UPT, UR4, 0xf, UPT ;  /* 0x0000000f0400788c */ /* 0x000fd2000bf05270 */
[----:B------:R-:W-:Y:S05]  /*8c70*/  BRA.U !UP0, `(.L_x_25919) ;  /* 0x0000000108d07547 */ /* 0x000fea000b800000 */
[----:B------:R-:W-:-:S09]  /*8c80*/  UISETP.NE.AND UP0, UPT, UR4, 0x17, UPT ;  /* 0x000000170400788c */ /* 0x000fd2000bf05270 */
[----:B------:R-:W-:Y:S05]  /*8c90*/  BRA.U !UP0, `(.L_x_25920) ;  /* 0x0000000108847547 */ /* 0x000fea000b800000 */
[----:B------:R-:W-:-:S09]  /*8ca0*/  UISETP.NE.AND UP0, UPT, UR4, 0x18, UPT ;  /* 0x000000180400788c */ /* 0x000fd2000bf05270 */
[----:B------:R-:W-:Y:S05]  /*8cb0*/  BRA.U !UP0, `(.L_x_25921) ;  /* 0x0000000108447547 */ /* 0x000fea000b800000 */
.L_x_25899:
        /* <DEDUP_REMOVED lines=16> */
.L_x_25922:
[----:B------:R-:W-:Y:S05]  /*8dc0*/  BRA `(.L_x_25900) ;  /* 0x0000000000887947 */ /* 0x000fea0003800000 */
.L_x_25921:
        /* <DEDUP_REMOVED lines=11> */
.L_x_25924:
[----:B------:R-:W-:Y:S05]  /*8e80*/  BSYNC.RECONVERGENT B0 ;  /* 0x0000000000007941 */ /* 0x000fea0003800200 */
.L_x_25923:
[----:B------:R1:W-:Y:S01]  /*8e90*/  STG.E.U8 desc[UR36][R2.64], R5 ;  /* 0x0000000502007986 */ /* 0x0003e2000c101124 */
[----:B------:R-:W-:Y:S05]  /*8ea0*/  BRA `(.L_x_25900) ;  /* 0x0000000000507947 */ /* 0x000fea0003800000 */
.L_x_25920:
        /* <DEDUP_REMOVED lines=12> */
.L_x_25925:
[----:B------:R-:W-:Y:S02]  /*8f70*/  ISETP.GT.U32.AND P0, PT, R7, 0x7f800000, PT ;  /* 0x7f8000000700780c */ /* 0x000fe40003f04070 */
[----:B------:R-:W-:-:S04]  /*8f80*/  MOV R5, 0x7f ;  /* 0x0000007f00057802 */ /* 0x000fc80000000f00 */
[----:B------:R-:W-:-:S05]  /*8f90*/  SEL R5, R5, 0x7c, P0 ;  /* 0x0000007c05057807 */ /* 0x000fca0000000000 */
[----:B------:R2:W-:Y:S01]  /*8fa0*/  STG.E.U8 desc[UR36][R2.64], R5 ;  /* 0x0000000502007986 */ /* 0x0005e2000c101124 */
[----:B------:R-:W-:Y:S05]  /*8fb0*/  BRA `(.L_x_25900) ;  /* 0x00000000000c7947 */ /* 0x000fea0003800000 */
.L_x_25919:
[----:B------:R-:W0:Y:S02]  /*8fc0*/  I2F.U16 R0, R9 ;  /* 0x0000000900007306 */ /* 0x000e240000101000 */
[----:B0-----:R-:W-:-:S05]  /*8fd0*/  F2FP.BF16.F32.PACK_AB R0, RZ, R0 ;  /* 0x00000000ff00723e */ /* 0x001fca00000010ff */
[----:B------:R0:W-:Y:S02]  /*8fe0*/  STG.E.U16 desc[UR36][R2.64], R0 ;  /* 0x0000000002007986 */ /* 0x0001e4000c101524 */
.L_x_25900:
[----:B------:R-:W-:Y:S05]  /*8ff0*/  BSYNC.RECONVERGENT B6 ;  /* 0x0000000000067941 */ /* 0x000fea0003800200 */
.L_x_25894:
[----:B------:R-:W-:-:S07]  /*9000*/  VIADD R17, R17, 0x80 ;  /* 0x0000008011117836 */ /* 0x000fce0000000000 */
.L_x_25859:
[----:B------:R-:W-:Y:S05]  /*9010*/  BSYNC.RECONVERGENT B7 ;  /* 0x0000000000077941 */ /* 0x000fea0003800200 */
.L_x_25858:
[----:B------:R-:W5:Y:S02]  /*9020*/  LDCU UR4, c[0x0][0x380] ;  /* 0x00007000ff0477ac */ /* 0x000f640008000800 */
[----:B-----5:R-:W-:-:S13]  /*9030*/  ISETP.GE.AND P0, PT, R17, UR4, PT ;  /* 0x0000000411007c0c */ /* 0x020fda000bf06270 */
[----:B------:R-:W-:Y:S05]  /*9040*/  @P0 EXIT ;  /* 0x000000000000094d */ /* 0x000fea0003800000 */
[----:B------:R-:W5:Y:S01]  /*9050*/  LDCU UR4, c[0x0][0x388] ;  /* 0x00007100ff0477ac */ /* 0x000f620008000800 */
[----:B------:R-:W-:Y:S02]  /*9060*/  HFMA2 R16, -RZ, RZ, 0, 0 ;  /* 0x00000000ff107431 */ /* 0x000fe400000001ff */
[----:B0--34-:R-:W-:Y:S01]  /*9070*/  IMAD.MOV.U32 R0, RZ, RZ, RZ ;  /* 0x000000ffff007224 */ /* 0x019fe200078e00ff */
        /* <DEDUP_REMOVED lines=300> */
.L_x_25926:
[----:B------:R-:W1:Y:S01]  /*a340*/  LDCU.128 UR8, c[0x0][0x580] ;  /* 0x0000b000ff0877ac */ /* 0x000e620008000c00 */
[----:B------:R-:W-:-:S04]  /*a350*/  UPRMT UR4, UR42, 0x9910, URZ ;  /* 0x000099102a047896 */ /* 0x000fc800080000ff */
[----:B------:R-:W-:Y:S01]  /*a360*/  UISETP.GT.AND UP0, UPT, UR4, 0x9, UPT ;  /* 0x000000090400788c */ /* 0x000fe2000bf04270 */
[----:B-12---:R-:W-:Y:S02]  /*a370*/  IADD3 R4, P1, PT, R0, UR10, RZ ;  /* 0x0000000a00047c10 */ /* 0x006fe4000ff3e0ff */
        /* <DEDUP_REMOVED lines=14> */
.L_x_25930:
[----:B------:R1:W5:Y:S01]  /*a460*/  LDG.E.U8 R0, desc[UR36][R4.64] ;  /* 0x0000002404007981 */ /* 0x000362000c1e1100 */
[----:B------:R-:W-:Y:S05]  /*a470*/  BRA `(.L_x_25932) ;  /* 0x0000000c005c7947 */ /* 0x000fea0003800000 */
.L_x_25929:
        /* <DEDUP_REMOVED lines=8> */
.L_x_25934:
[----:B------:R4:W5:Y:S01]  /*a500*/  LDG.E.U8 R0, desc[UR36][R4.64] ;  /* 0x0000002404007981 */ /* 0x000962000c1e1100 */
[----:B------:R-:W-:Y:S05]  /*a510*/  BRA `(.L_x_25932) ;  /* 0x0000000c00347947 */ /* 0x000fea0003800000 */
.L_x_25933:
[----:B------:R2:W5:Y:S01]  /*a520*/  LDG.E.U16 R0, desc[UR36][R4.64] ;  /* 0x0000002404007981 */ /* 0x000562000c1e1500 */
[----:B------:R-:W-:Y:S05]  /*a530*/  BRA `(.L_x_25932) ;  /* 0x0000000c002c7947 */ /* 0x000fea0003800000 */
.L_x_25928:
        /* <DEDUP_REMOVED lines=10> */
.L_x_25936:
[----:B------:R-:W2:Y:S02]  /*a5e0*/  LDG.E.U16 R2, desc[UR36][R4.64] ;  /* 0x0000002404027981 */ /* 0x000ea4000c1e1500 */
[----:B--2---:R-:W-:-:S06]  /*a5f0*/  HADD2.F32 R2, -RZ, R2.H0_H0 ;  /* 0x20000002ff027230 */ /* 0x004fcc0000004100 */
[----:B------:R-:W0:Y:S02]  /*a600*/  F2I.S64.TRUNC R2, R2 ;  /* 0x0000000200027311 */ /* 0x000e24000020d900 */
[----:B0-----:R-:W-:Y:S01]  /*a610*/  PRMT R0, R2, 0x7610, R0 ;  /* 0x0000761002007816 */ /* 0x001fe20000000000 */
[----:B------:R-:W-:Y:S06]  /*a620*/  BRA `(.L_x_25932) ;  /* 0x0000000800f07947 */ /* 0x000fec0003800000 */
.L_x_25935:
        /* <DEDUP_REMOVED lines=10> */
.L_x_25938:
[----:B------:R-:W2:Y:S02]  /*a6d0*/  LDG.E.U16 R4, desc[UR36][R4.64] ;  /* 0x0000002404047981 */ /* 0x000ea4000c1e1500 */
[----:B--2---:R-:W-:-:S06]  /*a6e0*/  HADD2.F32 R2, -RZ, R4.H0_H0 ;  /* 0x20000004ff027230 */ /* 0x004fcc0000004100 */
[----:B------:R-:W0:Y:S02]  /*a6f0*/  F2I.S64.TRUNC R2, R2 ;  /* 0x0000000200027311 */ /* 0x000e24000020d900 */
[----:B0-----:R-:W-:Y:S01]  /*a700*/  PRMT R0, R2, 0x7610, R0 ;  /* 0x0000761002007816 */ /* 0x001fe20000000000 */
[----:B------:R-:W-:Y:S06]  /*a710*/  BRA `(.L_x_25932) ;  /* 0x0000000800b47947 */ /* 0x000fec0003800000 */
.L_x_25937:
[----:B------:R-:W2:Y:S02]  /*a720*/  LDG.E.64 R2, desc[UR36][R4.64] ;  /* 0x0000002404027981 */ /* 0x000ea4000c1e1b00 */
[----:B--2---:R-:W0:Y:S02]  /*a730*/  F2I.S64.F64.TRUNC R2, R2 ;  /* 0x0000000200027311 */ /* 0x004e24000030d900 */
[----:B0-----:R-:W-:Y:S01]  /*a740*/  PRMT R0, R2, 0x7610, R0 ;  /* 0x0000761002007816 */ /* 0x001fe20000000000 */
[----:B------:R-:W-:Y:S06]  /*a750*/  BRA `(.L_x_25932) ;  /* 0x0000000800a47947 */ /* 0x000fec0003800000 */
.L_x_25927:
        /* <DEDUP_REMOVED lines=12> */
.L_x_25941:
[----:B------:R-:W2:Y:S02]  /*a820*/  LDG.E.64 R4, desc[UR36][R4.64] ;  /* 0x0000002404047981 */ /* 0x000ea4000c1e1b00 */
[----:B--2---:R-:W0:Y:S02]  /*a830*/  F2I.S64.F64.TRUNC R2, R4 ;  /* 0x0000000400027311 */ /* 0x004e24000030d900 */
[----:B0-----:R-:W-:Y:S01]  /*a840*/  PRMT R0, R2, 0x7610, R0 ;  /* 0x0000761002007816 */ /* 0x001fe20000000000 */
[----:B------:R-:W-:Y:S06]  /*a850*/  BRA `(.L_x_25932) ;  /* 0x0000000800647947 */ /* 0x000fec0003800000 */
.L_x_25940:
        /* <DEDUP_REMOVED lines=27> */
.L_x_25943:
        /* <DEDUP_REMOVED lines=14> */
.L_x_25942:
[----:B------:R-:W2:Y:S02]  /*aaf0*/  LDG.E.U16 R2, desc[UR36][R4.64] ;  /* 0x0000002404027981 */ /* 0x000ea4000c1e1500 */
[----:B--2---:R-:W-:-:S06]  /*ab00*/  IMAD.U32 R2, R2, 0x10000, RZ ;  /* 0x0001000002027824 */ /* 0x004fcc00078e00ff */
[----:B------:R-:W0:Y:S02]  /*ab10*/  F2I.S64.TRUNC R2, R2 ;  /* 0x0000000200027311 */ /* 0x000e24000020d900 */
[----:B0-----:R-:W-:Y:S01]  /*ab20*/  PRMT R0, R2, 0x7610, R0 ;  /* 0x0000761002007816 */ /* 0x001fe20000000000 */
[----:B------:R-:W-:Y:S06]  /*ab30*/  BRA `(.L_x_25932) ;  /* 0x0000000400ac7947 */ /* 0x000fec0003800000 */
.L_x_25939:
        /* <DEDUP_REMOVED lines=10> */
.L_x_25946:
        /* <DEDUP_REMOVED lines=21> */
.L_x_25950:
[----:B------:R-:W-:Y:S05]  /*ad30*/  BSYNC.RECONVERGENT B1 ;  /* 0x0000000000017941 */ /* 0x000fea0003800200 */
.L_x_25949:
[----:B------:R-:W-:Y:S01]  /*ad40*/  IMAD.SHL.U32 R0, R0, 0x100000, RZ ;  /* 0x0010000000007824 */ /* 0x000fe200078e00ff */
[----:B------:R-:W-:-:S04]  /*ad50*/  LEA R2, R2, 0x3b800000, 0x17 ;  /* 0x3b80000002027811 */ /* 0x000fc800078eb8ff */
[----:B------:R-:W-:-:S07]  /*ad60*/  LOP3.LUT R2, R2, R0, R7, 0xfe, !PT ;  /* 0x0000000002027212 */ /* 0x000fce00078efe07 */
.L_x_25948:
[----:B------:R-:W-:Y:S05]  /*ad70*/  BSYNC.RECONVERGENT B0 ;  /* 0x0000000000007941 */ /* 0x000fea0003800200 */
.L_x_25947:
[----:B------:R-:W0:Y:S02]  /*ad80*/  F2I.S64.TRUNC R2, R2 ;  /* 0x0000000200027311 */ /* 0x000e24000020d900 */
[----:B0-----:R-:W-:Y:S01]  /*ad90*/  PRMT R0, R2, 0x7610, R0 ;  /* 0x0000761002007816 */ /* 0x001fe20000000000 */
[----:B------:R-:W-:Y:S06]  /*ada0*/  BRA `(.L_x_25932) ;  /* 0x0000000400107947 */ /* 0x000fec0003800000 */
.L_x_25945:
        /* <DEDUP_REMOVED lines=21> */
.L_x_25954:
[----:B------:R-:W-:Y:S05]  /*af00*/  BSYNC.RECONVERGENT B1 ;  /* 0x0000000000017941 */ /* 0x000fea0003800200 */
.L_x_25953:
[----:B------:R-:W-:Y:S02]  /*af10*/  SHF.L.U32 R0, R0, 0x15, RZ ;  /* 0x0000001500007819 */ /* 0x000fe400000006ff */
[----:B------:R-:W-:-:S04]  /*af20*/  LEA R2, R2, 0x37800000, 0x17 ;  /* 0x3780000002027811 */ /* 0x000fc800078eb8ff */
[----:B------:R-:W-:-:S07]  /*af30*/  LOP3.LUT R2, R2, R0, R7, 0xfe, !PT ;  /* 0x0000000002027212 */ /* 0x000fce00078efe07 */
.L_x_25952:
[----:B------:R-:W-:Y:S05]  /*af40*/  BSYNC.RECONVERGENT B0 ;  /* 0x0000000000007941 */ /* 0x000fea0003800200 */
.L_x_25951:
[----:B------:R-:W0:Y:S02]  /*af50*/  F2I.S64.TRUNC R2, R2 ;  /* 0x0000000200027311 */ /* 0x000e24000020d900 */
[----:B0-----:R-:W-:Y:S01]  /*af60*/  PRMT R0, R2, 0x7610, R0 ;  /* 0x0000761002007816 */ /* 0x001fe20000000000 */
[----:B------:R-:W-:Y:S06]  /*af70*/  BRA `(.L_x_25932) ;  /* 0x00000000009c7947 */ /* 0x000fec0003800000 */
.L_x_25944:
        /* <DEDUP_REMOVED lines=14> */
.L_x_25958:
[----:B------:R-:W-:Y:S05]  /*b060*/  BSYNC.RECONVERGENT B0 ;  /* 0x0000000000007941 */ /* 0x000fea0003800200 */
.L_x_25957:
[----:B------:R-:W0:Y:S02]  /*b070*/  F2I.S64.TRUNC R2, R2 ;  /* 0x0000000200027311 */ /* 0x000e24000020d900 */
[----:B0-----:R-:W-:Y:S01]  /*b080*/  PRMT R0, R2, 0x7610, R0 ;  /* 0x0000761002007816 */ /* 0x001fe20000000000 */
[----:B------:R-:W-:Y:S06]  /*b090*/  BRA `(.L_x_25932) ;  /* 0x0000000000547947 */ /* 0x000fec0003800000 */
.L_x_25931:
        /* <DEDUP_REMOVED lines=16> */
.L_x_25959:
[----:B------:R-:W-:Y:S01]  /*b1a0*/  PRMT R0, RZ, 0x7610, R0 ;  /* 0x00007610ff007816 */ /* 0x000fe20000000000 */
[----:B------:R-:W-:Y:S06]  /*b1b0*/  BRA `(.L_x_25932) ;  /* 0x00000000000c7947 */ /* 0x000fec0003800000 */
.L_x_25956:
[----:B------:R0:W5:Y:S01]  /*b1c0*/  LDG.E.U8 R0, desc[UR36][R4.64] ;  /* 0x0000002404007981 */ /* 0x000162000c1e1100 */
[----:B------:R-:W-:Y:S05]  /*b1d0*/  BRA `(.L_x_25932) ;  /* 0x0000000000047947 */ /* 0x000fea0003800000 */
.L_x_25955:
[----:B------:R0:W5:Y:S02]  /*b1e0*/  LDG.E.U8 R0, desc[UR36][R4.64] ;  /* 0x0000002404007981 */ /* 0x000164000c1e1100 */
.L_x_25932:
[----:B-----5:R-:W-:Y:S01]  /*b1f0*/  LOP3.LUT R6, R0, 0xff, RZ, 0xc0, !PT ;  /* 0x000000ff00067812 */ /* 0x020fe200078ec0ff */
[----:B------:R-:W-:Y:S01]  /*b200*/  IMAD.U32 R7, RZ, RZ, UR43 ;  /* 0x0000002bff077e24 */ /* 0x000fe2000f8e00ff */
[----:B------:R-:W-:-:S07]  /*b210*/  MOV R8, 0xb230 ;  /* 0x0000b23000087802 */ /* 0x000fce0000000f00 */
[----:B01234-:R-:W-:Y:S05]  /*b220*/  CALL.REL.NOINC `($__internal_49_$__cuda_sm20_rem_u16) ;  /* 0x0000000c005c7944 */ /* 0x01ffea0003c00000 */
        /* <DEDUP_REMOVED lines=13> */
.L_x_25963:
[----:B------:R-:W-:Y:S01]  /*b300*/  STG.E.U8 desc[UR36][R16.64], R9 ;  /* 0x0000000910007986 */ /* 0x000fe2000c101124 */
[----:B------:R-:W-:Y:S05]  /*b310*/  EXIT ;  /* 0x000000000000794d */ /* 0x000fea0003800000 */
.L_x_25962:
        /* <DEDUP_REMOVED lines=8> */
[----:B------:R-:W-:Y:S01]  /*b3a0*/  STG.E.64 desc[UR36][R16.64], R2 ;  /* 0x0000000210007986 */ /* 0x000fe2000c101b24 */
[----:B------:R-:W-:Y:S05]  /*b3b0*/  EXIT ;  /* 0x000000000000794d */ /* 0x000fea0003800000 */
.L_x_25966:
[----:B------:R-:W-:-:S05]  /*b3c0*/  LOP3.LUT R9, R9, 0xffff, RZ, 0xc0, !PT ;  /* 0x0000ffff09097812 */ /* 0x000fca00078ec0ff */
[----:B------:R-:W-:Y:S01]  /*b3d0*/  STG.E desc[UR36][R16.64], R9 ;  /* 0x0000000910007986 */ /* 0x000fe2000c101924 */
[----:B------:R-:W-:Y:S05]  /*b3e0*/  EXIT ;  /* 0x000000000000794d */ /* 0x000fea0003800000 */
.L_x_25965:
[----:B------:R-:W-:Y:S01]  /*b3f0*/  STG.E.U16 desc[UR36][R16.64], R9 ;  /* 0x0000000910007986 */ /* 0x000fe2000c101524 */
[----:B------:R-:W-:Y:S05]  /*b400*/  EXIT ;  /* 0x000000000000794d */ /* 0x000fea0003800000 */
.L_x_25961:
        /* <DEDUP_REMOVED lines=9> */
.L_x_25968:
[----:B------:R-:W0:Y:S02]  /*b4a0*/  I2F.U16 R0, R9 ;  /* 0x0000000900007306 */ /* 0x000e240000101000 */
[----:B0-----:R-:W-:-:S05]  /*b4b0*/  F2FP.F16.F32.PACK_AB R0, RZ, R0 ;  /* 0x00000000ff00723e */ /* 0x001fca00000000ff */
[----:B------:R-:W-:Y:S01]  /*b4c0*/  STG.E.U16 desc[UR36][R16.64], R0 ;  /* 0x0000000010007986 */ /* 0x000fe2000c101524 */
[----:B------:R-:W-:Y:S05]  /*b4d0*/  EXIT ;  /* 0x000000000000794d */ /* 0x000fea0003800000 */
.L_x_25967:
[----:B------:R-:W-:-:S09]  /*b4e0*/  UISETP.NE.AND UP0, UPT, UR4, 0x7, UPT ;  /* 0x000000070400788c */ /* 0x000fd2000bf05270 */
[----:B------:R-:W-:Y:S05]  /*b4f0*/  BRA.U !UP0, `(.L_x_25969) ;  /* 0x0000000108347547 */ /* 0x000fea000b800000 */
[----:B------:R-:W-:-:S09]  /*b500*/  UISETP.NE.AND UP0, UPT, UR4, 0x8, UPT ;  /* 0x000000080400788c */ /* 0x000fd2000bf05270 */
[----:B------:R-:W-:Y:S05]  /*b510*/  BRA.U !UP0, `(.L_x_25970) ;  /* 0x0000000108187547 */ /* 0x000fea000b800000 */
[----:B------:R-:W-:-:S09]  /*b520*/  UISETP.NE.AND UP0, UPT, UR4, 0x9, UPT ;  /* 0x000000090400788c */ /* 0x000fd2000bf05270 */
[----:B------:R-:W-:Y:S05]  /*b530*/  BRA.U UP0, `(.L_x_25964) ;  /* 0x0000000500c47547 */ /* 0x000fea000b800000 */
[----:B------:R-:W0:Y:S01]  /*b540*/  I2F.U16 R2, R9 ;  /* 0x0000000900027306 */ /* 0x000e220000101000 */
[----:B------:R-:W-:-:S05]  /*b550*/  MOV R3, RZ ;  /* 0x000000ff00037202 */ /* 0x000fca0000000f00 */
[----:B0-----:R-:W-:Y:S01]  /*b560*/  STG.E.64 desc[UR36][R16.64], R2 ;  /* 0x0000000210007986 */ /* 0x001fe2000c101b24 */
[----:B------:R-:W-:Y:S05]  /*b570*/  EXIT ;  /* 0x000000000000794d */ /* 0x000fea0003800000 */
.L_x_25970:
[----:B------:R-:W0:Y:S02]  /*b580*/  I2F.U16 R9, R9 ;  /* 0x0000000900097306 */ /* 0x000e240000101000 */
[----:B0-----:R-:W-:-:S04]  /*b590*/  F2FP.F16.F32.PACK_AB R3, RZ, R9 ;  /* 0x00000009ff03723e */ /* 0x001fc800000000ff */
[----:B------:R-:W-:-:S05]  /*b5a0*/  PRMT R3, R3, 0x5410, RZ ;  /* 0x0000541003037816 */ /* 0x000fca00000000ff */
[----:B------:R-:W-:Y:S01]  /*b5b0*/  STG.E desc[UR36][R16.64], R3 ;  /* 0x0000000310007986 */ /* 0x000fe2000c101924 */
[----:B------:R-:W-:Y:S05]  /*b5c0*/  EXIT ;  /* 0x000000000000794d */ /* 0x000fea0003800000 */
.L_x_25969:
[----:B------:R-:W0:Y:S02]  /*b5d0*/  I2F.F64.U16 R2, R9 ;  /* 0x0000000900027312 */ /* 0x000e240000101800 */
[----:B0-----:R-:W-:Y:S01]  /*b5e0*/  STG.E.64 desc[UR36][R16.64], R2 ;  /* 0x0000000210007986 */ /* 0x001fe2000c101b24 */
[----:B------:R-:W-:Y:S05]  /*b5f0*/  EXIT ;  /* 0x000000000000794d */ /* 0x000fea0003800000 */
.L_x_25960:
        /* <DEDUP_REMOVED lines=12> */
.L_x_25974:
        /* <DEDUP_REMOVED lines=16> */
.L_x_25977:
[----:B------:R-:W-:-:S07]  /*b7c0*/  PRMT R8, R0, 0x7610, R8 ;  /* 0x0000761000087816 */ /* 0x000fce0000000008 */
.L_x_25976:
[----:B------:R-:W-:Y:S05]  /*b7d0*/  BSYNC.RECONVERGENT B0 ;  /* 0x0000000000007941 */ /* 0x000fea0003800200 */
.L_x_25975:
[----:B------:R-:W-:Y:S01]  /*b7e0*/  STG.E.U8 desc[UR36][R16.64], R8 ;  /* 0x0000000810007986 */ /* 0x000fe2000c101124 */
[----:B------:R-:W-:Y:S05]  /*b7f0*/  EXIT ;  /* 0x000000000000794d */ /* 0x000fea0003800000 */
.L_x_25973:
        /* <DEDUP_REMOVED lines=16> */
.L_x_25980:
[----:B------:R-:W-:-:S07]  /*b900*/  PRMT R8, R0, 0x7610, R8 ;  /* 0x0000761000087816 */ /* 0x000fce0000000008 */
.L_x_25979:
[----:B------:R-:W-:Y:S05]  /*b910*/  BSYNC.RECONVERGENT B0 ;  /* 0x0000000000007941 */ /* 0x000fea0003800200 */
.L_x_25978:
[----:B------:R-:W-:Y:S01]  /*b920*/  STG.E.U8 desc[UR36][R16.64], R8 ;  /* 0x0000000810007986 */ /* 0x000fe2000c101124 */
[----:B------:R-:W-:Y:S05]  /*b930*/  EXIT ;  /* 0x000000000000794d */ /* 0x000fea0003800000 */
.L_x_25972:
        /* <DEDUP_REMOVED lines=21> */
.L_x_25982:
[----:B------:R-:W-:Y:S01]  /*ba90*/  LOP3.LUT R2, R9, 0xffff, RZ, 0xc0, !PT ;  /* 0x0000ffff09027812 */ /* 0x000fe200078ec0ff */
[----:B------:R-:W-:-:S05]  /*baa0*/  IMAD.MOV.U32 R3, RZ, RZ, RZ ;  /* 0x000000ffff037224 */ /* 0x000fca00078e00ff */
[----:B------:R-:W-:Y:S01]  /*bab0*/  STG.E.64 desc[UR36][R16.64], R2 ;  /* 0x0000000210007986 */ /* 0x000fe2000c101b24 */
[----:B------:R-:W-:Y:S05]  /*bac0*/  EXIT ;  /* 0x000000000000794d */ /* 0x000fea0003800000 */
.L_x_25981:
[----:B------:R-:W-:-:S05]  /*bad0*/  LOP3.LUT R9, R9, 0xffff, RZ, 0xc0, !PT ;  /* 0x0000ffff09097812 */ /* 0x000fca00078ec0ff */
[----:B------:R-:W-:Y:S01]  /*bae0*/  STG.E desc[UR36][R16.64], R9 ;  /* 0x0000000910007986 */ /* 0x000fe2000c101924 */
[----:B------:R-:W-:Y:S05]  /*baf0*/  EXIT ;  /* 0x000000000000794d */ /* 0x000fea0003800000 */
.L_x_25971:
        /* <DEDUP_REMOVED lines=11> */
.L_x_25984:
[----:B------:R-:W0:Y:S01]  /*bbb0*/  I2F.F64.U16 R4, R9 ;  /* 0x0000000900047312 */ /* 0x000e220000101800 */
[----:B------:R-:W-:-:S05]  /*bbc0*/  CS2R R6, SRZ ;  /* 0x0000000000067805 */ /* 0x000fca000001ff00 */
[----:B0-----:R-:W-:Y:S01]  /*bbd0*/  STG.E.128 desc[UR36][R16.64], R4 ;  /* 0x0000000410007986 */ /* 0x001fe2000c101d24 */
[----:B------:R-:W-:Y:S05]  /*bbe0*/  EXIT ;  /* 0x000000000000794d */ /* 0x000fea0003800000 */
.L_x_25983:
[----:B------:R-:W-:-:S09]  /*bbf0*/  UISETP.NE.AND UP0, UPT, UR4, 0xf, UPT ;  /* 0x0000000f0400788c */ /* 0x000fd2000bf05270 */
[----:B------:R-:W-:Y:S05]  /*bc00*/  BRA.U !UP0, `(.L_x_25985) ;  /* 0x0000000108d47547 */ /* 0x000fea000b800000 */
[----:B------:R-:W-:-:S09]  /*bc10*/  UISETP.NE.AND UP0, UPT, UR4, 0x17, UPT ;  /* 0x000000170400788c */ /* 0x000fd2000bf05270 */
[----:B------:R-:W-:Y:S05]  /*bc20*/  BRA.U !UP0, `(.L_x_25986) ;  /* 0x0000000108847547 */ /* 0x000fea000b800000 */
[----:B------:R-:W-:-:S09]  /*bc30*/  UISETP.NE.AND UP0, UPT, UR4, 0x18, UPT ;  /* 0x000000180400788c */ /* 0x000fd2000bf05270 */
[----:B------:R-:W-:Y:S05]  /*bc40*/  BRA.U !UP0, `(.L_x_25987) ;  /* 0x0000000108447547 */ /* 0x000fea000b800000 */
.L_x_25964:
        /* <DEDUP_REMOVED lines=16> */
.L_x_25988:
[----:B------:R-:W-:Y:S05]  /*bd50*/  EXIT ;  /* 0x000000000000794d */ /* 0x000fea0003800000 */
.L_x_25987:
        /* <DEDUP_REMOVED lines=11> */
.L_x_25990:
[----:B------:R-:W-:Y:S05]  /*be10*/  BSYNC.RECONVERGENT B0 ;  /* 0x0000000000007941 */ /* 0x000fea0003800200 */
.L_x_25989:
[----:B------:R-:W-:Y:S01]  /*be20*/  STG.E.U8 desc[UR36][R16.64], R3 ;  /* 0x0000000310007986 */ /* 0x000fe2000c101124 */
[----:B------:R-:W-:Y:S05]  /*be30*/  EXIT ;  /* 0x000000000000794d */ /* 0x000fea0003800000 */
.L_x_25986:
        /* <DEDUP_REMOVED lines=13> */
.L_x_25991:
[----:B------:R-:W-:Y:S01]  /*bf10*/  HFMA2 R3, -RZ, RZ, 0, 7.569789886474609375e-06 ;  /* 0x0000007fff037431 */ /* 0x000fe200000001ff */
[----:B------:R-:W-:-:S04]  /*bf20*/  ISETP.GT.U32.AND P0, PT, R9, 0x7f800000, PT ;  /* 0x7f8000000900780c */ /* 0x000fc80003f04070 */
[----:B------:R-:W-:-:S05]  /*bf30*/  SEL R3, R3, 0x7c, P0 ;  /* 0x0000007c03037807 */ /* 0x000fca0000000000 */
[----:B------:R-:W-:Y:S01]  /*bf40*/  STG.E.U8 desc[UR36][R16.64], R3 ;  /* 0x0000000310007986 */ /* 0x000fe2000c101124 */
[----:B------:R-:W-:Y:S05]  /*bf50*/  EXIT ;  /* 0x000000000000794d */ /* 0x000fea0003800000 */
.L_x_25985:
[----:B------:R-:W0:Y:S02]  /*bf60*/  I2F.U16 R0, R9 ;  /* 0x0000000900007306 */ /* 0x000e240000101000 */
[----:B0-----:R-:W-:-:S05]  /*bf70*/  F2FP.BF16.F32.PACK_AB R0, RZ, R0 ;  /* 0x00000000ff00723e */ /* 0x001fca00000010ff */
[----:B------:R-:W-:Y:S01]  /*bf80*/  STG.E.U16 desc[UR36][R16.64], R0 ;  /* 0x0000000010007986 */ /* 0x000fe2000c101524 */
[----:B------:R-:W-:Y:S05]  /*bf90*/  EXIT ;  /* 0x000000000000794d */ /* 0x000fea0003800000 */
        .weak           $__internal_49_$__cuda_sm20_rem_u16
        .type           $__internal_49_$__cuda_sm20_rem_u16,@function
        .size           $__internal_49_$__cuda_sm20_rem_u16,(.L_x_54701 - $__internal_49_$__cuda_sm20_rem_u16)
$__internal_49_$__cuda_sm20_rem_u16:
        /* <DEDUP_REMOVED lines=11> */
[----:B------:R-:W-:-:S04]  /*c050*/  IMAD.MOV.U32 R4, RZ, RZ, R8 ;  /* 0x000000ffff047224 */ /* 0x000fc800078e0008 */
[----:B------:R-:W-:-:S05]  /*c060*/  IADD3 R5, PT, PT, R5, 0x2, RZ ;  /* 0x0000000205057810 */ /* 0x000fca0007ffe0ff */
[----:B------:R-:W-:-:S06]  /*c070*/  FMUL.RZ R0, R0, R5 ;  /* 0x0000000500007220 */ /* 0x000fcc000040c000 */
[----:B------:R-:W0:Y:S02]  /*c080*/  F2I.U32.TRUNC.NTZ R0, R0 ;  /* 0x0000000000007305 */ /* 0x000e24000020f000 */
[----:B0-----:R-:W-:-:S05]  /*c090*/  LOP3.LUT R5, R0, 0xffff, RZ, 0xc0, !PT ;  /* 0x0000ffff00057812 */ /* 0x001fca00078ec0ff */
[----:B------:R-:W-:-:S04]  /*c0a0*/  IMAD.MOV R5, RZ, RZ, -R5 ;  /* 0x000000ffff057224 */ /* 0x000fc800078e0a05 */
[----:B------:R-:W-:Y:S02]  /*c0b0*/  IMAD R9, R7, R5, R6 ;  /* 0x0000000507097224 */ /* 0x000fe400078e0206 */
[----:B------:R-:W-:Y:S01]  /*c0c0*/  HFMA2 R5, -RZ, RZ, 0, 0 ;  /* 0x00000000ff057431 */ /* 0x000fe200000001ff */
[----:B------:R-:W-:-:S03]  /*c0d0*/  @!P0 MOV R9, 0xffffffff ;  /* 0xffffffff00098802 */ /* 0x000fc60000000f00 */
[----:B------:R-:W-:Y:S05]  /*c0e0*/  RET.REL.NODEC R4 `(_ZN2at6native18elementwise_kernelILi128ELi4EZNS0_15gpu_kernel_implINS0_13BUnaryFunctorIhhhZZZNS0_16fmod_kernel_cudaERNS_18TensorIteratorBaseEENKUlvE_clEvENKUlvE_clEvEUlhhE_EEEEvS5_RKT_EUliE_EEviT1_) ;  /* 0xffffff3c04c47950 */ /* 0x000fea0003c3ffff */
.L_x_25992:
        /* <DEDUP_REMOVED lines=9> */
.L_x_54701:


//--------------------- .text._ZN2at6native27unrolled_elementwise_kernelINS0_13BUnaryFunctorIhhhZZZNS0_16fmod_kernel_cudaERNS_18TensorIteratorBaseEENKUlvE_clEvENKUlvE_clEvEUlhhE_EESt5arrayIPcLm2EELi4E23TrivialOffsetCalculatorILi1EjESD_NS0_6memory12LoadWithCastILi1EEENSE_13StoreWithCastILi1EEEEEviT_T0_T2_T3_T4_T5_ --------------------------
	.section	.text._ZN2at6native27unrolled_elementwise_kernelINS0_13BUnaryFunctorIhhhZZZNS0_16fmod_kernel_cudaERNS_18TensorIteratorBaseEENKUlvE_clEvENKUlvE_clEvEUlhhE_EESt5arrayIPcLm2EELi4E23TrivialOffsetCalculatorILi1EjESD_NS0_6memory12LoadWithCastILi1EEENSE_13StoreWithCastILi1EEEEEviT_T0_T2_T3_T4_T5_,"ax",@progbits
	.align	128
        .global         _ZN2at6native27unrolled_elementwise_kernelINS0_13BUnaryFunctorIhhhZZZNS0_16fmod_kernel_cudaERNS_18TensorIteratorBaseEENKUlvE_clEvENKUlvE_clEvEUlhhE_EESt5arrayIPcLm2EELi4E23TrivialOffsetCalculatorILi1EjESD_NS0_6memory12LoadWithCastILi1EEENSE_13StoreWithCastILi1EEEEEviT_T0_T2_T3_T4_T5_
        .type           _ZN2at6native27unrolled_elementwise_kernelINS0_13BUnaryFunctorIhhhZZZNS0_16fmod_kernel_cudaERNS_18TensorIteratorBaseEENKUlvE_clEvENKUlvE_clEvEUlhhE_EESt5arrayIPcLm2EELi4E23TrivialOffsetCalculatorILi1EjESD_NS0_6memory12LoadWithCastILi1EEENSE_13StoreWithCastILi1EEEEEviT_T0_T2_T3_T4_T5_,@function
        .size           _ZN2at6native27unrolled_elementwise_kernelINS0_13BUnaryFunctorIhhhZZZNS0_16fmod_kernel_cudaERNS_18TensorIteratorBaseEENKUlvE_clEvENKUlvE_clEvEUlhhE_EESt5arrayIPcLm2EELi4E23TrivialOffsetCalculatorILi1EjESD_NS0_6memory12LoadWithCastILi1EEENSE_13StoreWithCastILi1EEEEEviT_T0_T2_T3_T4_T5_,(.L_x_54702 - _ZN2at6native27unrolled_elementwise_kernelINS0_13BUnaryFunctorIhhhZZZNS0_16fmod_kernel_cudaERNS_18TensorIteratorBaseEENKUlvE_clEvENKUlvE_clEvEUlhhE_EESt5arrayIPcLm2EELi4E23TrivialOffsetCalculatorILi1EjESD_NS0_6memory12LoadWithCastILi1EEENSE_13StoreWithCastILi1EEEEEviT_T0_T2_T3_T4_T5_)
        .other          _ZN2at6native27unrolled_elementwise_kernelINS0_13BUnaryFunctorIhhhZZZNS0_16fmod_kernel_cudaERNS_18TensorIteratorBaseEENKUlvE_clEvENKUlvE_clEvEUlhhE_EESt5arrayIPcLm2EELi4E23TrivialOffsetCalculatorILi1EjESD_NS0_6memory12LoadWithCastILi1EEENSE_13StoreWithCastILi1EEEEEviT_T0_T2_T3_T4_T5_,@"STO_CUDA_ENTRY STV_DEFAULT"
_ZN2at6native27unrolled_elementwise_kernelINS0_13BUnaryFunctorIhhhZZZNS0_16fmod_kernel_cudaERNS_18TensorIteratorBaseEENKUlvE_clEvENKUlvE_clEvEUlhhE_EESt5arrayIPcLm2EELi4E23TrivialOffsetCalculatorILi1EjESD_NS0_6memory12LoadWithCastILi1EEENSE_13StoreWithCastILi1EEEEEviT_T0_T2_T3_T4_T5_:
.text._ZN2at6native27unrolled_elementwise_kernelINS0_13BUnaryFunctorIhhhZZZNS0_16fmod_kernel_cudaERNS_18TensorIteratorBaseEENKUlvE_clEvENKUlvE_clEvEUlhhE_EESt5arrayIPcLm2EELi4E23TrivialOffsetCalculatorILi1EjESD_NS0_6memory12LoadWithCastILi1EEENSE_13StoreWithCastILi1EEEEEviT_T0_T2_T3_T4_T5_:
        /* <DEDUP_REMOVED lines=31> */
.L_x_25998:
[----:B------:R3:W5:Y:S01]  /*01f0*/  LDG.E.U8 R22, desc[UR36][R6.64] ;  /* 0x0000002406167981 */ /* 0x000762000c1e1100 */
[----:B------:R-:W-:Y:S05]  /*0200*/  BRA `(.L_x_26000) ;  /* 0x0000000c00607947 */ /* 0x000fea0003800000 */
.L_x_25997:
        /* <DEDUP_REMOVED lines=8> */
.L_x_26002:
[----:B------:R1:W5:Y:S01]  /*0290*/  LDG.E.U8 R22, desc[UR36][R6.64] ;  /* 0x0000002406167981 */ /* 0x000362000c1e1100 */
[----:B------:R-:W-:Y:S05]  /*02a0*/  BRA `(.L_x_26000) ;  /* 0x0000000c00387947 */ /* 0x000fea0003800000 */
.L_x_26001:
[----:B------:R2:W5:Y:S01]  /*02b0*/  LDG.E.U16 R22, desc[UR36][R6.64] ;  /* 0x0000002406167981 */ /* 0x000562000c1e1500 */
[----:B------:R-:W-:Y:S05]  /*02c0*/  BRA `(.L_x_26000) ;  /* 0x0000000c00307947 */ /* 0x000fea0003800000 */
.L_x_25996:
        /* <DEDUP_REMOVED lines=10> */
.L_x_26004:
[----:B------:R-:W2:Y:S02]  /*0370*/  LDG.E.U16 R4, desc[UR36][R6.64] ;  /* 0x0000002406047981 */ /* 0x000ea4000c1e1500 */
[----:B--2---:R-:W-:-:S06]  /*0380*/  HADD2.F32 R4, -RZ, R4.H0_H0 ;  /* 0x20000004ff047230 */ /* 0x004fcc0000004100 */
[----:B------:R-:W0:Y:S02]  /*0390*/  F2I.S64.TRUNC R4, R4 ;  /* 0x0000000400047311 */ /* 0x000e24000020d900 */
[----:B0-----:R-:W-:Y:S01]  /*03a0*/  PRMT R22, R4, 0x7610, R22 ;  /* 0x0000761004167816 */ /* 0x001fe20000000016 */
[----:B------:R-:W-:Y:S06]  /*03b0*/  BRA `(.L_x_26000) ;  /* 0x0000000800f47947 */ /* 0x000fec0003800000 */
.L_x_26003:
        /* <DEDUP_REMOVED lines=10> */
.L_x_26006:
[----:B------:R-:W2:Y:S02]  /*0460*/  LDG.E.U16 R6, desc[UR36][R6.64] ;  /* 0x0000002406067981 */ /* 0x000ea4000c1e1500 */
[----:B--2---:R-:W-:-:S06]  /*0470*/  HADD2.F32 R4, -RZ, R6.H0_H0 ;  /* 0x20000006ff047230 */ /* 0x004fcc0000004100 */
[----:B------:R-:W0:Y:S02]  /*0480*/  F2I.S64.TRUNC R4, R4 ;  /* 0x0000000400047311 */ /* 0x000e24000020d900 */
[----:B0-----:R-:W-:Y:S01]  /*0490*/  PRMT R22, R4, 0x7610, R22 ;  /* 0x0000761004167816 */ /* 0x001fe20000000016 */
[----:B------:R-:W-:Y:S06]  /*04a0*/  BRA `(.L_x_26000) ;  /* 0x0000000800b87947 */ /* 0x000fec0003800000 */
.L_x_26005:
[----:B------:R-:W2:Y:S02]  /*04b0*/  LDG.E.64 R4, desc[UR36][R6.64] ;  /* 0x0000002406047981 */ /* 0x000ea4000c1e1b00 */
[----:B--2---:R-:W0:Y:S02]  /*04c0*/  F2I.S64.F64.TRUNC R4, R4 ;  /* 0x0000000400047311 */ /* 0x004e24000030d900 */
[----:B0-----:R-:W-:Y:S01]  /*04d0*/  PRMT R22, R4, 0x7610, R22 ;  /* 0x0000761004167816 */ /* 0x001fe20000000016 */
[----:B------:R-:W-:Y:S06]  /*04e0*/  BRA `(.L_x_26000) ;  /* 0x0000000800a87947 */ /* 0x000fec0003800000 */
.L_x_25995:
        /* <DEDUP_REMOVED lines=12> */
.L_x_26009:
[----:B------:R-:W2:Y:S02]  /*05b0*/  LDG.E.64 R6, desc[UR36][R6.64] ;  /* 0x0000002406067981 */ /* 0x000ea4000c1e1b00 */
[----:B--2---:R-:W0:Y:S02]  /*05c0*/  F2I.S64.F64.TRUNC R4, R6 ;  /* 0x0000000600047311 */ /* 0x004e24000030d900 */
[----:B0-----:R-:W-:Y:S01]  /*05d0*/  PRMT R22, R4, 0x7610, R22 ;  /* 0x0000761004167816 */ /* 0x001fe20000000016 */
[----:B------:R-:W-:Y:S06]  /*05e0*/  BRA `(.L_x_26000) ;  /* 0x0000000800687947 */ /* 0x000fec0003800000 */
.L_x_26008:
        /* <DEDUP_REMOVED lines=27> */
.L_x_26011:
        /* <DEDUP_REMOVED lines=15> */
.L_x_26010:
[----:B------:R-:W2:Y:S02]  /*0890*/  LDG.E.U16 R4, desc[UR36][R6.64] ;  /* 0x0000002406047981 */ /* 0x000ea4000c1e1500 */
[----:B--2---:R-:W-:-:S06]  /*08a0*/  IMAD.U32 R4, R4, 0x10000, RZ ;  /* 0x0001000004047824 */ /* 0x004fcc00078e00ff */
[----:B------:R-:W0:Y:S02]  /*08b0*/  F2I.S64.TRUNC R4, R4 ;  /* 0x0000000400047311 */ /* 0x000e24000020d900 */
[----:B0-----:R-:W-:Y:S01]  /*08c0*/  PRMT R22, R4, 0x7610, R22 ;  /* 0x0000761004167816 */ /* 0x001fe20000000016 */
[----:B------:R-:W-:Y:S06]  /*08d0*/  BRA `(.L_x_26000) ;  /* 0x0000000400ac7947 */ /* 0x000fec0003800000 */
.L_x_26007:
        /* <DEDUP_REMOVED lines=10> */
.L_x_26014:
        /* <DEDUP_REMOVED lines=21> */
.L_x_26018:
[----:B------:R-:W-:Y:S05]  /*0ad0*/  BSYNC.RECONVERGENT B1 ;  /* 0x0000000000017941 */ /* 0x000fea0003800200 */
.L_x_26017:
[----:B------:R-:W-:Y:S01]  /*0ae0*/  IMAD.SHL.U32 R0, R0, 0x100000, RZ ;  /* 0x0010000000007824 */ /* 0x000fe200078e00ff */
[----:B------:R-:W-:-:S04]  /*0af0*/  LEA R3, R3, 0x3b800000, 0x17 ;  /* 0x3b80000003037811 */ /* 0x000fc800078eb8ff */
[----:B------:R-:W-:-:S07]  /*0b00*/  LOP3.LUT R4, R3, R0, R7, 0xfe, !PT ;  /* 0x0000000003047212 */ /* 0x000fce00078efe07 */
.L_x_26016:
[----:B------:R-:W-:Y:S05]  /*0b10*/  BSYNC.RECONVERGENT B0 ;  /* 0x0000000000007941 */ /* 0x000fea0003800200 */
.L_x_26015:
[----:B------:R-:W0:Y:S02]  /*0b20*/  F2I.S64.TRUNC R4, R4 ;  /* 0x0000000400047311 */ /* 0x000e24000020d900 */
[----:B0-----:R-:W-:Y:S01]  /*0b30*/  PRMT R22, R4, 0x7610, R22 ;  /* 0x0000761004167816 */ /* 0x001fe20000000016 */
[----:B------:R-:W-:Y:S06]  /*0b40*/  BRA `(.L_x_26000) ;  /* 0x0000000400107947 */ /* 0x000fec0003800000 */
.L_x_26013:
        /* <DEDUP_REMOVED lines=21> */
.L_x_26022:
[----:B------:R-:W-:Y:S05]  /*0ca0*/  BSYNC.RECONVERGENT B1 ;  /* 0x0000000000017941 */ /* 0x000fea0003800200 */
.L_x_26021:
[----:B------:R-:W-:Y:S01]  /*0cb0*/  IMAD.SHL.U32 R0, R0, 0x200000, RZ ;  /* 0x0020000000007824 */ /* 0x000fe200078e00ff */
[----:B------:R-:W-:-:S04]  /*0cc0*/  LEA R3, R3, 0x37800000, 0x17 ;  /* 0x3780000003037811 */ /* 0x000fc800078eb8ff */
[----:B------:R-:W-:-:S07]  /*0cd0*/  LOP3.LUT R4, R3, R0, R7, 0xfe, !PT ;  /* 0x0000000003047212 */ /* 0x000fce00078efe07 */
.L_x_26020:
[----:B------:R-:W-:Y:S05]  /*0ce0*/  BSYNC.RECONVERGENT B0 ;  /* 0x0000000000007941 */ /* 0x000fea0003800200 */
.L_x_26019:
[----:B------:R-:W0:Y:S02]  /*0cf0*/  F2I.S64.TRUNC R4, R4 ;  /* 0x0000000400047311 */ /* 0x000e24000020d900 */
[----:B0-----:R-:W-:Y:S01]  /*0d00*/  PRMT R22, R4, 0x7610, R22 ;  /* 0x0000761004167816 */ /* 0x001fe20000000016 */
[----:B------:R-:W-:Y:S06]  /*0d10*/  BRA `(.L_x_26000) ;  /* 0x00000000009c7947 */ /* 0x000fec0003800000 */
.L_x_26012:
[----:B------:R-:W-:-:S09]  /*0d20*/  UISETP.NE.AND UP0, UPT, UR4, 0x1c, UPT ;  /* 0x0000001c0400788c */ /* 0x000fd2000bf05270 */
[----:B------:R-:W-:Y:S05]  /*0d30*/  BRA.U !UP0, `(.L_x_26023) ;  /* 0x0000000108907547 */ /* 0x000fea000b800000 */
[----:B------:R-:W-:-:S09]  /*0d40*/  UISETP.NE.AND UP0, UPT, UR4, 0x1d, UPT ;  /* 0x0000001d0400788c */ /* 0x000fd2000bf05270 */
[----:B------:R-:W-:Y:S05]  /*0d50*/  BRA.U !UP0, `(.L_x_26024) ;  /* 0x0000000108807547 */ /* 0x000fea000b800000 */
[----:B------:R-:W-:-:S09]  /*0d60*/  UISETP.NE.AND UP0, UPT, UR4, 0x2c, UPT ;  /* 0x0000002c0400788c */ /* 0x000fd2000bf05270 */
[----:B------:R-:W-:Y:S05]  /*0d70*/  BRA.U !UP0, `(.L_x_26025) ;  /* 0x0000000108487547 */ /* 0x000fea000b800000 */
.L_x_25999:
        /* <DEDUP_REMOVED lines=16> */
.L_x_26026:
[----:B------:R-:W-:Y:S01]  /*0e80*/  PRMT R22, RZ, 0x7610, R22 ;  /* 0x00007610ff167816 */ /* 0x000fe20000000016 */
[----:B------:R-:W-:Y:S06]  /*0e90*/  BRA `(.L_x_26000) ;  /* 0x00000000003c7947 */ /* 0x000fec0003800000 */
.L_x_26025:
        /* <DEDUP_REMOVED lines=8> */
.L_x_26028:
[----:B------:R-:W-:Y:S05]  /*0f20*/  BSYNC.RECONVERGENT B0 ;  /* 0x0000000000007941 */ /* 0x000fea0003800200 */
.L_x_26027:
[----:B------:R-:W0:Y:S02]  /*0f30*/  F2I.S64.TRUNC R4, R4 ;  /* 0x0000000400047311 */ /* 0x000e24000020d900 */
[----:B0-----:R-:W-:Y:S01]  /*0f40*/  PRMT R22, R4, 0x7610, R22 ;  /* 0x0000761004167816 */ /* 0x001fe20000000016 */
[----:B------:R-:W-:Y:S06]  /*0f50*/  BRA `(.L_x_26000) ;  /* 0x00000000000c7947 */ /* 0x000fec0003800000 */
.L_x_26024:
[----:B------:R0:W5:Y:S01]  /*0f60*/  LDG.E.U8 R22, desc[UR36][R6.64] ;  /* 0x0000002406167981 */ /* 0x000162000c1e1100 */
[----:B------:R-:W-:Y:S05]  /*0f70*/  BRA `(.L_x_26000) ;  /* 0x0000000000047947 */ /* 0x000fea0003800000 */
.L_x_26023:
[----:B------:R0:W5:Y:S02]  /*0f80*/  LDG.E.U8 R22, desc[UR36][R6.64] ;  /* 0x0000002406167981 */ /* 0x000164000c1e1100 */
.L_x_26000:
[----:B------:R-:W-:-:S07]  /*0f90*/  VIADD R23, R25, 0x80 ;  /* 0x0000008019177836 */ /* 0x000fce0000000000 */
.L_x_25994:
[----:B------:R-:W-:Y:S05]  /*0fa0*/  BSYNC.RECONVERGENT B6 ;  /* 0x0000000000067941 */ /* 0x000fea0003800200 */
.L_x_25993:
[----:B------:R-:W-:Y:S01]  /*0fb0*/  ISETP.GE.AND P0, PT, R23, R16, PT ;  /* 0x000000101700720c */ /* 0x000fe20003f06270 */
[----:B------:R-:W-:Y:S01]  /*0fc0*/  BSSY.RECONVERGENT B6, `(.L_x_26029) ;  /* 0x00000f1000067945 */ /* 0x000fe20003800200 */
[----:B------:R-:W-:-:S11]  /*0fd0*/  PRMT R19, RZ, 0x7610, R19 ;  /* 0x00007610ff137816 */ /* 0x000fd60000000013 */
        /* <DEDUP_REMOVED lines=20> */
.L_x_26034:
[----:B------:R0:W5:Y:S01]  /*1120*/  LDG.E.U8 R19, desc[UR36][R6.64] ;  /* 0x0000002406137981 */ /* 0x000162000c1e1100 */
[----:B------:R-:W-:Y:S05]  /*1130*/  BRA `(.L_x_26036) ;  /* 0x0000000c00607947 */ /* 0x000fea0003800000 */
.L_x_26033:
        /* <DEDUP_REMOVED lines=8> */
.L_x_26038:
[----:B------:R4:W5:Y:S01]  /*11c0*/  LDG.E.U8 R19, desc[UR36][R6.64] ;  /* 0x0000002406137981 */ /* 0x000962000c1e1100 */
[----:B------:R-:W-:Y:S05]  /*11d0*/  BRA `(.L_x_26036) ;  /* 0x0000000c00387947 */ /* 0x000fea0003800000 */
.L_x_26037:
[----:B------:R0:W5:Y:S01]  /*11e0*/  LDG.E.U16 R19, desc[UR36][R6.64] ;  /* 0x0000002406137981 */ /* 0x000162000c1e1500 */
[----:B------:R-:W-:Y:S05]  /*11f0*/  BRA `(.L_x_26036) ;  /* 0x0000000c00307947 */ /* 0x000fea0003800000 */
.L_x_26032:
        /* <DEDUP_REMOVED lines=10> */
.L_x_26040:
[----:B------:R-:W2:Y:S02]  /*12a0*/  LDG.E.U16 R4, desc[UR36][R6.64] ;  /* 0x0000002406047981 */ /* 0x000ea4000c1e1500 */
[----:B--2---:R-:W-:-:S06]  /*12b0*/  HADD2.F32 R4, -RZ, R4.H0_H0 ;  /* 0x20000004ff047230 */ /* 0x004fcc0000004100 */
[----:B------:R-:W0:Y:S02]  /*12c0*/  F2I.S64.TRUNC R4, R4 ;  /* 0x0000000400047311 */ /* 0x000e24000020d900 */
[----:B0-----:R-:W-:Y:S01]  /*12d0*/  PRMT R19, R4, 0x7610, R19 ;  /* 0x0000761004137816 */ /* 0x001fe20000000013 */
[----:B------:R-:W-:Y:S06]  /*12e0*/  BRA `(.L_x_26036) ;  /* 0x0000000800f47947 */ /* 0x000fec0003800000 */
.L_x_26039:
        /* <DEDUP_REMOVED lines=10> */
.L_x_26042:
[----:B------:R-:W2:Y:S02]  /*1390*/  LDG.E.U16 R6, desc[UR36][R6.64] ;  /* 0x0000002406067981 */ /* 0x000ea4000c1e1500 */
[----:B--2---:R-:W-:-:S06]  /*13a0*/  HADD2.F32 R4, -RZ, R6.H0_H0 ;  /* 0x20000006ff047230 */ /* 0x004fcc0000004100 */
[----:B------:R-:W0:Y:S02]  /*13b0*/  F2I.S64.TRUNC R4, R4 ;  /* 0x0000000400047311 */ /* 0x000e24000020d900 */
[----:B0-----:R-:W-:Y:S01]  /*13c0*/  PRMT R19, R4, 0x7610, R19 ;  /* 0x0000761004137816 */ /* 0x001fe20000000013 */
[----:B------:R-:W-:Y:S06]  /*13d0*/  BRA `(.L_x_26036) ;  /* 0x0000000800b87947 */ /* 0x000fec0003800000 */
.L_x_26041:
[----:B------:R-:W2:Y:S02]  /*13e0*/  LDG.E.64 R4, desc[UR36][R6.64] ;  /* 0x0000002406047981 */ /* 0x000ea4000c1e1b00 */
[----:B--2---:R-:W0:Y:S02]  /*13f0*/  F2I.S64.F64.TRUNC R4, R4 ;  /* 0x0000000400047311 */ /* 0x004e24000030d900 */
[----:B0-----:R-:W-:Y:S01]  /*1400*/  PRMT R19, R4, 0x7610, R19 ;  /* 0x0000761004137816 */ /* 0x001fe20000000013 */
[----:B------:R-:W-:Y:S06]  /*1410*/  BRA `(.L_x_26036) ;  /* 0x0000000800a87947 */ /* 0x000fec0003800000 */
.L_x_26031:
        /* <DEDUP_REMOVED lines=12> */
.L_x_26045:
[----:B------:R-:W2:Y:S02]  /*14e0*/  LDG.E.64 R6, desc[UR36][R6.64] ;  /* 0x0000002406067981 */ /* 0x000ea4000c1e1b00 */
[----:B--2---:R-:W0:Y:S02]  /*14f0*/  F2I.S64.F64.TRUNC R4, R6 ;  /* 0x0000000600047311 */ /* 0x004e24000030d900 */
[----:B0-----:R-:W-:Y:S01]  /*1500*/  PRMT R19, R4, 0x7610, R19 ;  /* 0x0000761004137816 */ /* 0x001fe20000000013 */
[----:B------:R-:W-:Y:S06]  /*1510*/  BRA `(.L_x_26036) ;  /* 0x0000000800687947 */ /* 0x000fec0003800000 */
.L_x_26044:
        /* <DEDUP_REMOVED lines=27> */
.L_x_26047:
        /* <DEDUP_REMOVED lines=15> */
.L_x_26046:
[----:B------:R-:W2:Y:S02]  /*17c0*/  LDG.E.U16 R4, desc[UR36][R6.64] ;  /* 0x0000002406047981 */ /* 0x000ea4000c1e1500 */
[----:B--2---:R-:W-:-:S06]  /*17d0*/  IMAD.U32 R4, R4, 0x10000, RZ ;  /* 0x0001000004047824 */ /* 0x004fcc00078e00ff */
[----:B------:R-:W0:Y:S02]  /*17e0*/  F2I.S64.TRUNC R4, R4 ;  /* 0x0000000400047311 */ /* 0x000e24000020d900 */
[----:B0-----:R-:W-:Y:S01]  /*17f0*/  PRMT R19, R4, 0x7610, R19 ;  /* 0x0000761004137816 */ /* 0x001fe20000000013 */
[----:B------:R-:W-:Y:S06]  /*1800*/  BRA `(.L_x_26036) ;  /* 0x0000000400ac7947 */ /* 0x000fec0003800000 */
.L_x_26043:
        /* <DEDUP_REMOVED lines=10> */
.L_x_26050:
        /* <DEDUP_REMOVED lines=21> */
.L_x_26054:
[----:B------:R-:W-:Y:S05]  /*1a00*/  BSYNC.RECONVERGENT B1 ;  /* 0x0000000000017941 */ /* 0x000fea0003800200 */
.L_x_26053:
[----:B------:R-:W-:Y:S01]  /*1a10*/  IMAD.SHL.U32 R0, R0, 0x100000, RZ ;  /* 0x0010000000007824 */ /* 0x000fe200078e00ff */
[----:B------:R-:W-:-:S04]  /*1a20*/  LEA R3, R3, 0x3b800000, 0x17 ;  /* 0x3b80000003037811 */ /* 0x000fc800078eb8ff */
[----:B------:R-:W-:-:S07]  /*1a30*/  LOP3.LUT R4, R3, R0, R7, 0xfe, !PT ;  /* 0x0000000003047212 */ /* 0x000fce00078efe07 */
.L_x_26052:
[----:B------:R-:W-:Y:S05]  /*1a40*/  BSYNC.RECONVERGENT B0 ;  /* 0x0000000000007941 */ /* 0x000fea0003800200 */
.L_x_26051:
[----:B------:R-:W0:Y:S02]  /*1a50*/  F2I.S64.TRUNC R4, R4 ;  /* 0x0000000400047311 */ /* 0x000e24000020d900 */
[----:B0-----:R-:W-:Y:S01]  /*1a60*/  PRMT R19, R4, 0x7610, R19 ;  /* 0x0000761004137816 */ /* 0x001fe20000000013 */
[----:B------:R-:W-:Y:S06]  /*1a70*/  BRA `(.L_x_26036) ;  /* 0x0000000400107947 */ /* 0x000fec0003800000 */
.L_x_26049:
        /* <DEDUP_REMOVED lines=21> */
.L_x_26058:
[----:B------:R-:W-:Y:S05]  /*1bd0*/  BSYNC.RECONVERGENT B1 ;  /* 0x0000000000017941 */ /* 0x000fea0003800200 */
.L_x_26057:
[----:B------:R-:W-:Y:S01]  /*1be0*/  IMAD.SHL.U32 R0, R0, 0x200000, RZ ;  /* 0x0020000000007824 */ /* 0x000fe200078e00ff */
[----:B------:R-:W-:-:S04]  /*1bf0*/  LEA R3, R3, 0x37800000, 0x17 ;  /* 0x3780000003037811 */ /* 0x000fc800078eb8ff */
[----:B------:R-:W-:-:S07]  /*1c00*/  LOP3.LUT R4, R3, R0, R7, 0xfe, !PT ;  /* 0x0000000003047212 */ /* 0x000fce00078efe07 */
.L_x_26056:
[----:B------:R-:W-:Y:S05]  /*1c10*/  BSYNC.RECONVERGENT B0 ;  /* 0x0000000000007941 */ /* 0x000fea0003800200 */
.L_x_26055:
[----:B------:R-:W0:Y:S02]  /*1c20*/  F2I.S64.TRUNC R4, R4 ;  /* 0x0000000400047311 */ /* 0x000e24000020d900 */
[----:B0-----:R-:W-:Y:S01]  /*1c30*/  PRMT R19, R4, 0x7610, R19 ;  /* 0x0000761004137816 */ /* 0x001fe20000000013 */
[----:B------:R-:W-:Y:S06]  /*1c40*/  BRA `(.L_x_26036) ;  /* 0x00000000009c7947 */ /* 0x000fec0003800000 */
.L_x_26048:
        /* <DEDUP_REMOVED lines=14> */
.L_x_26062:
[----:B------:R-:W-:Y:S05]  /*1d30*/  BSYNC.RECONVERGENT B0 ;  /* 0x0000000000007941 */ /* 0x000fea0003800200 */
.L_x_26061:
[----:B------:R-:W0:Y:S02]  /*1d40*/  F2I.S64.TRUNC R4, R4 ;  /* 0x0000000400047311 */ /* 0x000e24000020d900 */
[----:B0-----:R-:W-:Y:S01]  /*1d50*/  PRMT R19, R4, 0x7610, R19 ;  /* 0x0000761004137816 */ /* 0x001fe20000000013 */
[----:B------:R-:W-:Y:S06]  /*1d60*/  BRA `(.L_x_26036) ;  /* 0x0000000000547947 */ /* 0x000fec0003800000 */
.L_x_26035:
        /* <DEDUP_REMOVED lines=16> */
.L_x_26063:
[----:B------:R-:W-:Y:S01]  /*1e70*/  PRMT R19, RZ, 0x7610, R19 ;  /* 0x00007610ff137816 */ /* 0x000fe20000000013 */
[----:B------:R-:W-:Y:S06]  /*1e80*/  BRA `(.L_x_26036) ;  /* 0x00000000000c7947 */ /* 0x000fec0003800000 */
.L_x_26060:
[----:B------:R1:W5:Y:S01]  /*1e90*/  LDG.E.U8 R19, desc[UR36][R6.64] ;  /* 0x0000002406137981 */ /* 0x000362000c1e1100 */
[----:B------:R-:W-:Y:S05]  /*1ea0*/  BRA `(.L_x_26036) ;  /* 0x0000000000047947 */ /* 0x000fea0003800000 */
.L_x_26059:
[----:B------:R0:W5:Y:S02]  /*1eb0*/  LDG.E.U8 R19, desc[UR36][R6.64] ;  /* 0x0000002406137981 */ /* 0x000164000c1e1100 */
.L_x_26036:
[----:B------:R-:W-:-:S07]  /*1ec0*/  VIADD R23, R23, 0x80 ;  /* 0x0000008017177836 */ /* 0x000fce0000000000 */
.L_x_26030:
[----:B------:R-:W-:Y:S05]  /*1ed0*/  BSYNC.RECONVERGENT B6 ;  /* 0x0000000000067941 */ /* 0x000fea0003800200 */
.L_x_26029:
        /* <DEDUP_REMOVED lines=23> */
.L_x_26069:
[----:B------:R0:W5:Y:S01]  /*2050*/  LDG.E.U8 R17, desc[UR36][R6.64] ;  /* 0x0000002406117981 */ /* 0x000162000c1e1100 */
[----:B------:R-:W-:Y:S05]  /*2060*/  BRA `(.L_x_26071) ;  /* 0x0000000c00607947 */ /* 0x000fea0003800000 */
.L_x_26068:
        /* <DEDUP_REMOVED lines=8> */
.L_x_26073:
[----:B------:R3:W5:Y:S01]  /*20f0*/  LDG.E.U8 R17, desc[UR36][R6.64] ;  /* 0x0000002406117981 */ /* 0x000762000c1e1100 */
[----:B------:R-:W-:Y:S05]  /*2100*/  BRA `(.L_x_26071) ;  /* 0x0000000c00387947 */ /* 0x000fea0003800000 */
.L_x_26072:
[----:B------:R0:W5:Y:S01]  /*2110*/  LDG.E.U16 R17, desc[UR36][R6.64] ;  /* 0x0000002406117981 */ /* 0x000162000c1e1500 */
[----:B------:R-:W-:Y:S05]  /*2120*/  BRA `(.L_x_26071) ;  /* 0x0000000c00307947 */ /* 0x000fea0003800000 */
.L_x_26067:
        /* <DEDUP_REMOVED lines=10> */
.L_x_26075:
[----:B------:R-:W2:Y:S02]  /*21d0*/  LDG.E.U16 R4, desc[UR36][R6.64] ;  /* 0x0000002406047981 */ /* 0x000ea4000c1e1500 */
[----:B--2---:R-:W-:-:S06]  /*21e0*/  HADD2.F32 R4, -RZ, R4.H0_H0 ;  /* 0x20000004ff047230 */ /* 0x004fcc0000004100 */
[----:B------:R-:W0:Y:S02]  /*21f0*/  F2I.S64.TRUNC R4, R4 ;  /* 0x0000000400047311 */ /* 0x000e24000020d900 */
[----:B0-----:R-:W-:Y:S01]  /*2200*/  PRMT R17, R4, 0x7610, R17 ;  /* 0x0000761004117816 */ /* 0x001fe20000000011 */
[----:B------:R-:W-:Y:S06]  /*2210*/  BRA `(.L_x_26071) ;  /* 0x0000000800f47947 */ /* 0x000fec0003800000 */
.L_x_26074:
        /* <DEDUP_REMOVED lines=10> */
.L_x_26077:
[----:B------:R-:W2:Y:S02]  /*22c0*/  LDG.E.U16 R6, desc[UR36][R6.64] ;  /* 0x0000002406067981 */ /* 0x000ea4000c1e1500 */
[----:B--2---:R-:W-:-:S06]  /*22d0*/  HADD2.F32 R4, -RZ, R6.H0_H0 ;  /* 0x20000006ff047230 */ /* 0x004fcc0000004100 */
[----:B------:R-:W0:Y:S02]  /*22e0*/  F2I.S64.TRUNC R4, R4 ;  /* 0x0000000400047311 */ /* 0x000e24000020d900 */
[----:B0-----:R-:W-:Y:S01]  /*22f0*/  PRMT R17, R4, 0x7610, R17 ;  /* 0x0000761004117816 */ /* 0x001fe20000000011 */
[----:B------:R-:W-:Y:S06]  /*2300*/  BRA `(.L_x_26071) ;  /* 0x0000000800b87947 */ /* 0x000fec0003800000 */
.L_x_26076:
[----:B------:R-:W2:Y:S02]  /*2310*/  LDG.E.64 R4, desc[UR36][R6.64] ;  /* 0x0000002406047981 */ /* 0x000ea4000c1e1b00 */
[----:B--2---:R-:W0:Y:S02]  /*2320*/  F2I.S64.F64.TRUNC R4, R4 ;  /* 0x0000000400047311 */ /* 0x004e24000030d900 */
[----:B0-----:R-:W-:Y:S01]  /*2330*/  PRMT R17, R4, 0x7610, R17 ;  /* 0x0000761004117816 */ /* 0x001fe20000000011 */
[----:B------:R-:W-:Y:S06]  /*2340*/  BRA `(.L_x_26071) ;  /* 0x0000000800a87947 */ /* 0x000fec0003800000 */
.L_x_26066:
        /* <DEDUP_REMOVED lines=12> */
.L_x_26080:
[----:B------:R-:W2:Y:S02]  /*2410*/  LDG.E.64 R6, desc[UR36][R6.64] ;  /* 0x0000002406067981 */ /* 0x000ea4000c1e1b00 */
[----:B--2---:R-:W0:Y:S02]  /*2420*/  F2I.S64.F64.TRUNC R4, R6 ;  /* 0x0000000600047311 */ /* 0x004e24000030d900 */
[----:B0-----:R-:W-:Y:S01]  /*2430*/  PRMT R17, R4, 0x7610, R17 ;  /* 0x0000761004117816 */ /* 0x001fe20000000011 */
[----:B------:R-:W-:Y:S06]  /*2440*/  BRA `(.L_x_26071) ;  /* 0x0000000800687947 */ /* 0x000fec0003800000 */
.L_x_26079:
        /* <DEDUP_REMOVED lines=27> */
.L_x_26082:
        /* <DEDUP_REMOVED lines=15> */
.L_x_26081:
[----:B------:R-:W2:Y:S02]  /*26f0*/  LDG.E.U16 R4, desc[UR36][R6.64] ;  /* 0x0000002406047981 */ /* 0x000ea4000c1e1500 */
[----:B--2---:R-:W-:-:S06]  /*2700*/  IMAD.U32 R4, R4, 0x10000, RZ ;  /* 0x0001000004047824 */ /* 0x004fcc00078e00ff */
[----:B------:R-:W0:Y:S02]  /*2710*/  F2I.S64.TRUNC R4, R4 ;  /* 0x0000000400047311 */ /* 0x000e24000020d900 */
[----:B0-----:R-:W-:Y:S01]  /*2720*/  PRMT R17, R4, 0x7610, R17 ;  /* 0x0000761004117816 */ /* 0x001fe20000000011 */
[----:B------:R-:W-:Y:S06]  /*2730*/  BRA `(.L_x_26071) ;  /* 0x0000000400ac7947 */ /* 0x000fec0003800000 */
.L_x_26078:
        /* <DEDUP_REMOVED lines=10> */
.L_x_26085:
        /* <DEDUP_REMOVED lines=21> */
.L_x_26089:
[----:B------:R-:W-:Y:S05]  /*2930*/  BSYNC.RECONVERGENT B1 ;  /* 0x0000000000017941 */ /* 0x000fea0003800200 */
.L_x_26088:
[----:B------:R-:W-:Y:S01]  /*2940*/  IMAD.SHL.U32 R0, R0, 0x100000, RZ ;  /* 0x0010000000007824 */ /* 0x000fe200078e00ff */
[----:B------:R-:W-:-:S04]  /*2950*/  LEA R3, R3, 0x3b800000, 0x17 ;  /* 0x3b80000003037811 */ /* 0x000fc800078eb8ff */
[----:B------:R-:W-:-:S07]  /*2960*/  LOP3.LUT R4, R3, R0, R7, 0xfe, !PT ;  /* 0x0000000003047212 */ /* 0x000fce00078efe07 */
.L_x_26087:
[----:B------:R-:W-:Y:S05]  /*2970*/  BSYNC.RECONVERGENT B0 ;  /* 0x0000000000007941 */ /* 0x000fea0003800200 */
.L_x_26086:
[----:B------:R-:W0:Y:S02]  /*2980*/  F2I.S64.TRUNC R4, R4 ;  /* 0x0000000400047311 */ /* 0x000e24000020d900 */
[----:B0-----:R-:W-:Y:S01]  /*2990*/  PRMT R17, R4, 0x7610, R17 ;  /* 0x0000761004117816 */ /* 0x001fe20000000011 */
[----:B------:R-:W-:Y:S06]  /*29a0*/  BRA `(.L_x_26071) ;  /* 0x0000000400107947 */ /* 0x000fec0003800000 */
.L_x_26084:
        /* <DEDUP_REMOVED lines=21> */
.L_x_26093:
[----:B------:R-:W-:Y:S05]  /*2b00*/  BSYNC.RECONVERGENT B1 ;  /* 0x0000000000017941 */ /* 0x000fea0003800200 */
.L_x_26092:
[----:B------:R-:W-:Y:S01]  /*2b10*/  IMAD.SHL.U32 R0, R0, 0x200000, RZ ;  /* 0x0020000000007824 */ /* 0x000fe200078e00ff */
[----:B------:R-:W-:-:S04]  /*2b20*/  LEA R3, R3, 0x37800000, 0x17 ;  /* 0x3780000003037811 */ /* 0x000fc800078eb8ff */
[----:B------:R-:W-:-:S07]  /*2b30*/  LOP3.LUT R4, R3, R0, R7, 0xfe, !PT ;  /* 0x0000000003047212 */ /* 0x000fce00078efe07 */
.L_x_26091:
[----:B------:R-:W-:Y:S05]  /*2b40*/  BSYNC.RECONVERGENT B0 ;  /* 0x0000000000007941 */ /* 0x000fea0003800200 */
.L_x_26090:
[----:B------:R-:W0:Y:S02]  /*2b50*/  F2I.S64.TRUNC R4, R4 ;  /* 0x0000000400047311 */ /* 0x000e24000020d900 */
[----:B0-----:R-:W-:Y:S01]  /*2b60*/  PRMT R17, R4, 0x7610, R17 ;  /* 0x0000761004117816 */ /* 0x001fe20000000011 */
[----:B------:R-:W-:Y:S06]  /*2b70*/  BRA `(.L_x_26071) ;  /* 0x00000000009c7947 */ /* 0x000fec0003800000 */
.L_x_26083:
        /* <DEDUP_REMOVED lines=14> */
.L_x_26097:
[----:B------:R-:W-:Y:S05]  /*2c60*/  BSYNC.RECONVERGENT B0 ;  /* 0x0000000000007941 */ /* 0x000fea0003800200 */
.L_x_26096:
[----:B------:R-:W0:Y:S02]  /*2c70*/  F2I.S64.TRUNC R4, R4 ;  /* 0x0000000400047311 */ /* 0x000e24000020d900 */
[----:B0-----:R-:W-:Y:S01]  /*2c80*/  PRMT R17, R4, 0x7610, R17 ;  /* 0x0000761004117816 */ /* 0x001fe20000000011 */
[----:B------:R-:W-:Y:S06]  /*2c90*/  BRA `(.L_x_26071) ;  /* 0x0000000000547947 */ /* 0x000fec0003800000 */
.L_x_26070:
        /* <DEDUP_REMOVED lines=16> */
.L_x_26098:
[----:B------:R-:W-:Y:S01]  /*2da0*/  PRMT R17, RZ, 0x7610, R17 ;  /* 0x00007610ff117816 */ /* 0x000fe20000000011 */
[----:B------:R-:W-:Y:S06]  /*2db0*/  BRA `(.L_x_26071) ;  /* 0x00000000000c7947 */ /* 0x000fec0003800000 */
.L_x_26095:
[----:B------:R2:W5:Y:S01]  /*2dc0*/  LDG.E.U8 R17, desc[UR36][R6.64] ;  /* 0x0000002406117981 */ /* 0x000562000c1e1100 */
[----:B------:R-:W-:Y:S05]  /*2dd0*/  BRA `(.L_x_26071) ;  /* 0x0000000000047947 */ /* 0x000fea0003800000 */
.L_x_26094:
[----:B------:R1:W5:Y:S02]  /*2de0*/  LDG.E.U8 R17, desc[UR36][R6.64] ;  /* 0x0000002406117981 */ /* 0x000364000c1e1100 */
.L_x_26071:
[----:B------:R-:W-:-:S07]  /*2df0*/  VIADD R23, R23, 0x80 ;  /* 0x0000008017177836 */ /* 0x000fce0000000000 */
.L_x_26065:
[----:B------:R-:W-:Y:S05]  /*2e00*/  BSYNC.RECONVERGENT B6 ;  /* 0x0000000000067941 */ /* 0x000fea0003800200 */
.L_x_26064:
        /* <DEDUP_REMOVED lines=23> */
.L_x_26104:
[----:B------:R0:W5:Y:S01]  /*2f80*/  LDG.E.U8 R18, desc[UR36][R6.64] ;  /* 0x0000002406127981 */ /* 0x000162000c1e1100 */
[----:B------:R-:W-:Y:S05]  /*2f90*/  BRA `(.L_x_26100) ;  /* 0x0000000c005c7947 */ /* 0x000fea0003800000 */
.L_x_26103:
        /* <DEDUP_REMOVED lines=8> */
.L_x_26107:
[----:B------:R0:W5:Y:S01]  /*3020*/  LDG.E.U8 R18, desc[UR36][R6.64] ;  /* 0x0000002406127981 */ /* 0x000162000c1e1100 */
[----:B------:R-:W-:Y:S05]  /*3030*/  BRA `(.L_x_26100) ;  /* 0x0000000c00347947 */ /* 0x000fea0003800000 */
.L_x_26106:
[----:B------:R0:W5:Y:S01]  /*3040*/  LDG.E.U16 R18, desc[UR36][R6.64] ;  /* 0x0000002406127981 */ /* 0x000162000c1e1500 */
[----:B------:R-:W-:Y:S05]  /*3050*/  BRA `(.L_x_26100) ;  /* 0x0000000c002c7947 */ /* 0x000fea0003800000 */
.L_x_26102:
        /* <DEDUP_REMOVED lines=10> */
.L_x_26109:
[----:B------:R-:W2:Y:S02]  /*3100*/  LDG.E.U16 R4, desc[UR36][R6.64] ;  /* 0x0000002406047981 */ /* 0x000ea4000c1e1500 */
[----:B--2---:R-:W-:-:S06]  /*3110*/  HADD2.F32 R4, -RZ, R4.H0_H0 ;  /* 0x20000004ff047230 */ /* 0x004fcc0000004100 */
[----:B------:R-:W0:Y:S02]  /*3120*/  F2I.S64.TRUNC R4, R4 ;  /* 0x0000000400047311 */ /* 0x000e24000020d900 */
[----:B0-----:R-:W-:Y:S01]  /*3130*/  PRMT R18, R4, 0x7610, R18 ;  /* 0x0000761004127816 */ /* 0x001fe20000000012 */
[----:B------:R-:W-:Y:S06]  /*3140*/  BRA `(.L_x_26100) ;  /* 0x0000000800f07947 */ /* 0x000fec0003800000 */
.L_x_26108:
        /* <DEDUP_REMOVED lines=10> */
.L_x_26111:
[----:B------:R-:W2:Y:S02]  /*31f0*/  LDG.E.U16 R6, desc[UR36][R6.64] ;  /* 0x0000002406067981 */ /* 0x000ea4000c1e1500 */
[----:B--2---:R-:W-:-:S06]  /*3200*/  HADD2.F32 R4, -RZ, R6.H0_H0 ;  /* 0x20000006ff047230 */ /* 0x004fcc0000004100 */
[----:B------:R-:W0:Y:S02]  /*3210*/  F2I.S64.TRUNC R4, R4 ;  /* 0x0000000400047311 */ /* 0x000e24000020d900 */
[----:B0-----:R-:W-:Y:S01]  /*3220*/  PRMT R18, R4, 0x7610, R18 ;  /* 0x0000761004127816 */ /* 0x001fe20000000012 */
[----:B------:R-:W-:Y:S06]  /*3230*/  BRA `(.L_x_26100) ;  /* 0x0000000800b47947 */ /* 0x000fec0003800000 */
.L_x_26110:
[----:B------:R-:W2:Y:S02]  /*3240*/  LDG.E.64 R4, desc[UR36][R6.64] ;  /* 0x0000002406047981 */ /* 0x000ea4000c1e1b00 */
[----:B--2---:R-:W0:Y:S02]  /*3250*/  F2I.S64.F64.TRUNC R4, R4 ;  /* 0x0000000400047311 */ /* 0x004e24000030d900 */
[----:B0-----:R-:W-:Y:S01]  /*3260*/  PRMT R18, R4, 0x7610, R18 ;  /* 0x0000761004127816 */ /* 0x001fe20000000012 */
[----:B------:R-:W-:Y:S06]  /*3270*/  BRA `(.L_x_26100) ;  /* 0x0000000800a47947 */ /* 0x000fec0003800000 */
.L_x_26101:
        /* <DEDUP_REMOVED lines=12> */
.L_x_26114:
[----:B------:R-:W2:Y:S02]  /*3340*/  LDG.E.64 R6, desc[UR36][R6.64] ;  /* 0x0000002406067981 */ /* 0x000ea4000c1e1b00 */
[----:B--2---:R-:W0:Y:S02]  /*3350*/  F2I.S64.F64.TRUNC R4, R6 ;  /* 0x0000000600047311 */ /* 0x004e24000030d900 */
[----:B0-----:R-:W-:Y:S01]  /*3360*/  PRMT R18, R4, 0x7610, R18 ;  /* 0x0000761004127816 */ /* 0x001fe20000000012 */
[----:B------:R-:W-:Y:S06]  /*3370*/  BRA `(.L_x_26100) ;  /* 0x0000000800647947 */ /* 0x000fec0003800000 */
.L_x_26113:
        /* <DEDUP_REMOVED lines=27> */
.L_x_26116:
        /* <DEDUP_REMOVED lines=15> */
.L_x_26115:
[----:B------:R-:W2:Y:S02]  /*3620*/  LDG.E.U16 R4, desc[UR36][R6.64] ;  /* 0x0000002406047981 */ /* 0x000ea4000c1e1500 */
[----:B--2---:R-:W-:-:S06]  /*3630*/  IMAD.U32 R4, R4, 0x10000, RZ ;  /* 0x0001000004047824 */ /* 0x004fcc00078e00ff */
[----:B------:R-:W0:Y:S02]  /*3640*/  F2I.S64.TRUNC R4, R4 ;  /* 0x0000000400047311 */ /* 0x000e24000020d900 */
[----:B0-----:R-:W-:Y:S01]  /*3650*/  PRMT R18, R4, 0x7610, R18 ;  /* 0x0000761004127816 */ /* 0x001fe20000000012 */
[----:B------:R-:W-:Y:S06]  /*3660*/  BRA `(.L_x_26100) ;  /* 0x0000000400a87947 */ /* 0x000fec0003800000 */
.L_x_26112:
        /* <DEDUP_REMOVED lines=10> */
.L_x_26119:
        /* <DEDUP_REMOVED lines=21> */
.L_x_26123:
[----:B------:R-:W-:Y:S05]  /*3860*/  BSYNC.RECONVERGENT B1 ;  /* 0x0000000000017941 */ /* 0x000fea0003800200 */
.L_x_26122:
[----:B------:R-:W-:Y:S01]  /*3870*/  IMAD.SHL.U32 R0, R0, 0x100000, RZ ;  /* 0x0010000000007824 */ /* 0x000fe200078e00ff */
[----:B------:R-:W-:-:S04]  /*3880*/  LEA R3, R3, 0x3b800000, 0x17 ;  /* 0x3b80000003037811 */ /* 0x000fc800078eb8ff */
[----:B------:R-:W-:-:S07]  /*3890*/  LOP3.LUT R4, R3, R0, R7, 0xfe, !PT ;  /* 0x0000000003047212 */ /* 0x000fce00078efe07 */
.L_x_26121:
[----:B------:R-:W-:Y:S05]  /*38a0*/  BSYNC.RECONVERGENT B0 ;  /* 0x0000000000007941 */ /* 0x000fea0003800200 */
.L_x_26120:
[----:B------:R-:W0:Y:S02]  /*38b0*/  F2I.S64.TRUNC R4, R4 ;  /* 0x0000000400047311 */ /* 0x000e24000020d900 */
[----:B0-----:R-:W-:Y:S01]  /*38c0*/  PRMT R18, R4, 0x7610, R18 ;  /* 0x0000761004127816 */ /* 0x001fe20000000012 */
[----:B------:R-:W-:Y:S06]  /*38d0*/  BRA `(.L_x_26100) ;  /* 0x00000004000c7947 */ /* 0x000fec0003800000 */
.L_x_26118:
        /* <DEDUP_REMOVED lines=21> */
.L_x_26127:
[----:B------:R-:W-:Y:S05]  /*3a30*/  BSYNC.RECONVERGENT B1 ;  /* 0x0000000000017941 */ /* 0x000fea0003800200 */
.L_x_26126:
[----:B------:R-:W-:Y:S01]  /*3a40*/  IMAD.SHL.U32 R0, R0, 0x200000, RZ ;  /* 0x0020000000007824 */ /* 0x000fe200078e00ff */
[----:B------:R-:W-:-:S04]  /*3a50*/  LEA R3, R3, 0x37800000, 0x17 ;  /* 0x3780000003037811 */ /* 0x000fc800078eb8ff */
[----:B------:R-:W-:-:S07]  /*3a60*/  LOP3.LUT R4, R3, R0, R7, 0xfe, !PT ;  /* 0x0000000003047212 */ /* 0x000fce00078efe07 */
.L_x_26125:
[----:B------:R-:W-:Y:S05]  /*3a70*/  BSYNC.RECONVERGENT B0 ;  /* 0x0000000000007941 */ /* 0x000fea0003800200 */
.L_x_26124:
[----:B------:R-:W0:Y:S02]  /*3a80*/  F2I.S64.TRUNC R4, R4 ;  /* 0x0000000400047311 */ /* 0x000e24000020d900 */
[----:B0-----:R-:W-:Y:S01]  /*3a90*/  PRMT R18, R4, 0x7610, R18 ;  /* 0x0000761004127816 */ /* 0x001fe20000000012 */
[----:B------:R-:W-:Y:S06]  /*3aa0*/  BRA `(.L_x_26100) ;  /* 0x0000000000987947 */ /* 0x000fec0003800000 */
.L_x_26117:
        /* <DEDUP_REMOVED lines=14> */
.L_x_26131:
[----:B------:R-:W-:Y:S05]  /*3b90*/  BSYNC.RECONVERGENT B0 ;  /* 0x0000000000007941 */ /* 0x000fea0003800200 */
.L_x_26130:
[----:B------:R-:W0:Y:S02]  /*3ba0*/  F2I.S64.TRUNC R4, R4 ;  /* 0x0000000400047311 */ /* 0x000e24000020d900 */
[----:B0-----:R-:W-:Y:S01]  /*3bb0*/  PRMT R18, R4, 0x7610, R18 ;  /* 0x0000761004127816 */ /* 0x001fe20000000012 */
[----:B------:R-:W-:Y:S06]  /*3bc0*/  BRA `(.L_x_26100) ;  /* 0x0000000000507947 */ /* 0x000fec0003800000 */
.L_x_26105:
        /* <DEDUP_REMOVED lines=16> */
.L_x_26132:
[----:B------:R-:W-:Y:S05]  /*3cd0*/  BRA `(.L_x_26100) ;  /* 0x00000000000c7947 */ /* 0x000fea0003800000 */
.L_x_26129:
[----:B------:R0:W5:Y:S01]  /*3ce0*/  LDG.E.U8 R18, desc[UR36][R6.64] ;  /* 0x0000002406127981 */ /* 0x000162000c1e1100 */
[----:B------:R-:W-:Y:S05]  /*3cf0*/  BRA `(.L_x_26100) ;  /* 0x0000000000047947 */ /* 0x000fea0003800000 */
.L_x_26128:
[----:B------:R0:W5:Y:S02]  /*3d00*/  LDG.E.U8 R18, desc[UR36][R6.64] ;  /* 0x0000002406127981 */ /* 0x000164000c1e1100 */
.L_x_26100:
[----:B------:R-:W-:Y:S05]  /*3d10*/  BSYNC.RECONVERGENT B6 ;  /* 0x0000000000067941 */ /* 0x000fea0003800200 */
.L_x_26099:
[----:B------:R-:W0:Y:S01]  /*3d20*/  LDC.U8 R0, c[0x0][0x385] ;  /* 0x0000e140ff007b82 */ /* 0x000e220000000000 */
[----:B------:R-:W-:Y:S01]  /*3d30*/  ISETP.GE.AND P0, PT, R25, R16, PT ;  /* 0x000000101900720c */ /* 0x000fe20003f06270 */
[----:B------:R-:W-:-:S12]  /*3d40*/  BSSY.RECONVERGENT B0, `(.L_x_26133) ;  /* 0x0000006000007945 */ /* 0x000fd80003800200 */
[----:B------:R-:W-:Y:S05]  /*3d50*/  @P0 BRA `(.L_x_26134) ;  /* 0x0000000000100947 */ /* 0x000fea0003800000 */
[----:B-----5:R-:W-:Y:S02]  /*3d60*/  LOP3.LUT R8, R22, 0xff, RZ, 0xc0, !PT ;  /* 0x000000ff16087812 */ /* 0x020fe400078ec0ff */
[----:B------:R-:W-:-:S07]  /*3d70*/  MOV R10, 0x3d90 ;  /* 0x00003d90000a7802 */ /* 0x000fce0000000f00 */
[----:B01234-:R-:W-:Y:S05]  /*3d80*/  CALL.REL.NOINC `($__internal_50_$__cuda_sm20_rem_u16) ;  /* 0x0000003c00cc7944 */ /* 0x01ffea0003c00000 */
[----:B------:R-:W-:-:S07]  /*3d90*/  IMAD.MOV.U32 R3, RZ, RZ, R9 ;  /* 0x000000ffff037224 */ /* 0x000fce00078e0009 */
.L_x_26134:
[----:B------:R-:W-:Y:S05]  /*3da0*/  BSYNC.RECONVERGENT B0 ;  /* 0x0000000000007941 */ /* 0x000fea0003800200 */
.L_x_26133:
[----:B------:R-:W-:Y:S01]  /*3db0*/  VIADD R23, R25, 0x80 ;  /* 0x0000008019177836 */ /* 0x000fe20000000000 */
[----:B------:R-:W-:Y:S04]  /*3dc0*/  BSSY.RECONVERGENT B0, `(.L_x_26135) ;  /* 0x0000007000007945 */ /* 0x000fe80003800200 */
[----:B------:R-:W-:-:S13]  /*3dd0*/  ISETP.GE.AND P0, PT, R23, R16, PT ;  /* 0x000000101700720c */ /* 0x000fda0003f06270 */
[----:B------:R-:W-:Y:S05]  /*3de0*/  @P0 BRA `(.L_x_26136) ;  /* 0x0000000000100947 */ /* 0x000fea0003800000 */
[----:B-----5:R-:W-:Y:S02]  /*3df0*/  LOP3.LUT R8, R19, 0xff, RZ, 0xc0, !PT ;  /* 0x000000ff13087812 */ /* 0x020fe400078ec0ff */
[----:B------:R-:W-:-:S07]  /*3e00*/  MOV R10, 0x3e20 ;  /* 0x00003e20000a7802 */ /* 0x000fce0000000f00 */
[----:B01234-:R-:W-:Y:S05]  /*3e10*/  CALL.REL.NOINC `($__internal_50_$__cuda_sm20_rem_u16) ;  /* 0x0000003c00a87944 */ /* 0x01ffea0003c00000 */
[----:B------:R-:W-:-:S07]  /*3e20*/  IMAD.MOV.U32 R22, RZ, RZ, R9 ;  /* 0x000000ffff167224 */ /* 0x000fce00078e0009 */
.L_x_26136:
[----:B------:R-:W-:Y:S05]  /*3e30*/  BSYNC.RECONVERGENT B0 ;  /* 0x0000000000007941 */ /* 0x000fea0003800200 */
.L_x_26135:
        /* <DEDUP_REMOVED lines=8> */
.L_x_26138:
[----:B------:R-:W-:Y:S05]  /*3ec0*/  BSYNC.RECONVERGENT B0 ;  /* 0x0000000000007941 */ /* 0x000fea0003800200 */
.L_x_26137:
        /* <DEDUP_REMOVED lines=8> */
.L_x_26140:
[----:B------:R-:W-:Y:S05]  /*3f50*/  BSYNC.RECONVERGENT B0 ;  /* 0x0000000000007941 */ /* 0x000fea0003800200 */
.L_x_26139:
[----:B-----5:R-:W0:Y:S01]  /*3f60*/  LDC.U8 R19, c[0x0][0x3a4] ;  /* 0x0000e900ff137b82 */ /* 0x020e220000000000 */
[----:B------:R-:W-:Y:S01]  /*3f70*/  ISETP.GE.AND P0, PT, R25, R16, PT ;  /* 0x000000101900720c */ /* 0x000fe20003f06270 */
[----:B------:R-:W-:Y:S04]  /*3f80*/  BSSY.RECONVERGENT B8, `(.L_x_26141) ;  /* 0x00002e7000087945 */ /* 0x000fe80003800200 */
[----:B------:R-:W-:Y:S08]  /*3f90*/  BSSY.RELIABLE B7, `(.L_x_26142) ;  /* 0x00001f9000077945 */ /* 0x000ff00003800100 */
[----:B------:R-:W-:Y:S05]  /*3fa0*/  @P0 BRA `(.L_x_26143) ;  /* 0x0000001c00d00947 */ /* 0x000fea0003800000 */
[----:B------:R-:W5:Y:S01]  /*3fb0*/  LDCU UR4, c[0x0][0x3a8] ;  /* 0x00007500ff0477ac */ /* 0x000f620008000800 */
[----:B------:R-:W1:Y:S01]  /*3fc0*/  LDC.64 R8, c[0x0][0x388] ;  /* 0x0000e200ff087b82 */ /* 0x000e620000000a00 */
[----:B0-----:R-:W-:Y:S01]  /*3fd0*/  IMAD R0, R2, 0x200, R25 ;  /* 0x0000020002007824 */ /* 0x001fe200078e0219 */
[----:B------:R-:W-:Y:S01]  /*3fe0*/  PRMT R4, R19, 0x9910, RZ ;  /* 0x0000991013047816 */ /* 0x000fe200000000ff */
        /* <DEDUP_REMOVED lines=18> */
.L_x_26148:
[----:B------:R0:W-:Y:S01]  /*4110*/  STG.E.U8 desc[UR36][R8.64], R3 ;  /* 0x0000000308007986 */ /* 0x0001e2000c101124 */
[----:B------:R-:W-:Y:S01]  /*4120*/  IMAD.MOV.U32 R25, RZ, RZ, R23 ;  /* 0x000000ffff197224 */ /* 0x000fe200078e0017 */
[----:B------:R-:W-:Y:S06]  /*4130*/  BRA `(.L_x_26150) ;  /* 0x0000000c00ac7947 */ /* 0x000fec0003800000 */
.L_x_26147:
        /* <DEDUP_REMOVED lines=11> */
.L_x_26152:
[----:B------:R-:W-:Y:S01]  /*41f0*/  LOP3.LUT R3, R3, 0xff, RZ, 0xc0, !PT ;  /* 0x000000ff03037812 */ /* 0x000fe200078ec0ff */
[----:B------:R-:W-:-:S04]  /*4200*/  IMAD.MOV.U32 R25, RZ, RZ, R23 ;  /* 0x000000ffff197224 */ /* 0x000fc800078e0017 */
[----:B------:R0:W-:Y:S01]  /*4210*/  STG.E desc[UR36][R8.64], R3 ;  /* 0x0000000308007986 */ /* 0x0001e2000c101924 */
[----:B------:R-:W-:Y:S05]  /*4220*/  BRA `(.L_x_26150) ;  /* 0x0000000c00707947 */ /* 0x000fea0003800000 */
.L_x_26151:
[----:B------:R-:W-:Y:S01]  /*4230*/  LOP3.LUT R3, R3, 0xff, RZ, 0xc0, !PT ;  /* 0x000000ff03037812 */ /* 0x000fe200078ec0ff */
[----:B------:R-:W-:-:S04]  /*4240*/  IMAD.MOV.U32 R25, RZ, RZ, R23 ;  /* 0x000000ffff197224 */ /* 0x000fc800078e0017 */
[----:B------:R0:W-:Y:S01]  /*4250*/  STG.E.U16 desc[UR36][R8.64], R3 ;  /* 0x0000000308007986 */ /* 0x0001e2000c101524 */
[----:B------:R-:W-:Y:S05]  /*4260*/  BRA `(.L_x_26150) ;  /* 0x0000000c00607947 */ /* 0x000fea0003800000 */
.L_x_26146:
        /* <DEDUP_REMOVED lines=11> */
.L_x_26154:
[----:B------:R-:W-:Y:S01]  /*4320*/  LOP3.LUT R3, R3, 0xff, RZ, 0xc0, !PT ;  /* 0x000000ff03037812 */ /* 0x000fe200078ec0ff */
[----:B------:R-:W-:-:S03]  /*4330*/  IMAD.MOV.U32 R25, RZ, RZ, R23 ;  /* 0x000000ffff197224 */ /* 0x000fc600078e0017 */
[----:B------:R-:W0:Y:S02]  /*4340*/  I2F.U16 R0, R3 ;  /* 0x0000000300007306 */ /* 0x000e240000101000 */
[----:B0-----:R-:W-:-:S05]  /*4350*/  F2FP.F16.F32.PACK_AB R0, RZ, R0 ;  /* 0x00000000ff00723e */ /* 0x001fca00000000ff */
[----:B------:R0:W-:Y:S01]  /*4360*/  STG.E.U16 desc[UR36][R8.64], R0 ;  /* 0x0000000008007986 */ /* 0x0001e2000c101524 */
[----:B------:R-:W-:Y:S05]  /*4370*/  BRA `(.L_x_26150) ;  /* 0x0000000c001c7947 */ /* 0x000fea0003800000 */
.L_x_26153:
        /* <DEDUP_REMOVED lines=12> */
.L_x_26156:
[----:B------:R-:W-:Y:S01]  /*4440*/  LOP3.LUT R3, R3, 0xff, RZ, 0xc0, !PT ;  /* 0x000000ff03037812 */ /* 0x000fe200078ec0ff */
[----:B------:R-:W-:-:S05]  /*4450*/  IMAD.MOV.U32 R25, RZ, RZ, R23 ;  /* 0x000000ffff197224 */ /* 0x000fca00078e0017 */
[----:B------:R-:W0:Y:S02]  /*4460*/  I2F.U16 R3, R3 ;  /* 0x0000000300037306 */ /* 0x000e240000101000 */
[----:B0-----:R-:W-:-:S04]  /*4470*/  F2FP.F16.F32.PACK_AB R3, RZ, R3 ;  /* 0x00000003ff03723e */ /* 0x001fc800000000ff */
[----:B------:R-:W-:-:S05]  /*4480*/  PRMT R3, R3, 0x5410, RZ ;  /* 0x0000541003037816 */ /* 0x000fca00000000ff */
[----:B------:R0:W-:Y:S01]  /*4490*/  STG.E desc[UR36][R8.64], R3 ;  /* 0x0000000308007986 */ /* 0x0001e2000c101924 */
[----:B------:R-:W-:Y:S05]  /*44a0*/  BRA `(.L_x_26150) ;  /* 0x0000000800d07947 */ /* 0x000fea0003800000 */
.L_x_26155:
[----:B------:R-:W-:Y:S01]  /*44b0*/  LOP3.LUT R4, R3, 0xff, RZ, 0xc0, !PT ;  /* 0x000000ff03047812 */ /* 0x000fe200078ec0ff */
[----:B------:R-:W-:-:S05]  /*44c0*/  IMAD.MOV.U32 R25, RZ, RZ, R23 ;  /* 0x000000ffff197224 */ /* 0x000fca00078e0017 */
[----:B------:R-:W0:Y:S02]  /*44d0*/  I2F.F64.U16 R4, R4 ;  /* 0x0000000400047312 */ /* 0x000e240000101800 */
[----:B0-----:R0:W-:Y:S01]  /*44e0*/  STG.E.64 desc[UR36][R8.64], R4 ;  /* 0x0000000408007986 */ /* 0x0011e2000c101b24 */
[----:B------:R-:W-:Y:S05]  /*44f0*/  BRA `(.L_x_26150) ;  /* 0x0000000800bc7947 */ /* 0x000fea0003800000 */
.L_x_26145:
        /* <DEDUP_REMOVED lines=13> */
.L_x_26159:
[----:B------:R-:W-:Y:S02]  /*45d0*/  LOP3.LUT R4, R3, 0xff, RZ, 0xc0, !PT ;  /* 0x000000ff03047812 */ /* 0x000fe400078ec0ff */
[----:B--234-:R-:W-:Y:S01]  /*45e0*/  CS2R R6, SRZ ;  /* 0x0000000000067805 */ /* 0x01cfe2000001ff00 */
[----:B------:R-:W-:-:S03]  /*45f0*/  IMAD.MOV.U32 R25, RZ, RZ, R23 ;  /* 0x000000ffff197224 */ /* 0x000fc600078e0017 */
[----:B------:R-:W0:Y:S02]  /*4600*/  I2F.F64.U16 R4, R4 ;  /* 0x0000000400047312 */ /* 0x000e240000101800 */
[----:B0-----:R0:W-:Y:S01]  /*4610*/  STG.E.128 desc[UR36][R8.64], R4 ;  /* 0x0000000408007986 */ /* 0x0011e2000c101d24 */
[----:B------:R-:W-:Y:S05]  /*4620*/  BRA `(.L_x_26150) ;  /* 0x0000000800707947 */ /* 0x000fea0003800000 */
.L_x_26158:
        /* <DEDUP_REMOVED lines=18> */
.L_x_26163:
[----:B------:R-:W-:Y:S05]  /*4750*/  BSYNC.RECONVERGENT B0 ;  /* 0x0000000000007941 */ /* 0x000fea0003800200 */
.L_x_26162:
[----:B------:R0:W-:Y:S01]  /*4760*/  STG.E.U8 desc[UR36][R8.64], R3 ;  /* 0x0000000308007986 */ /* 0x0001e2000c101124 */
[----:B------:R-:W-:Y:S01]  /*4770*/  IMAD.MOV.U32 R25, RZ, RZ, R23 ;  /* 0x000000ffff197224 */ /* 0x000fe200078e0017 */
[----:B------:R-:W-:Y:S06]  /*4780*/  BRA `(.L_x_26150) ;  /* 0x0000000800187947 */ /* 0x000fec0003800000 */
.L_x_26161:
        /* <DEDUP_REMOVED lines=20> */
.L_x_26160:
[----:B------:R-:W-:Y:S01]  /*48d0*/  LOP3.LUT R3, R3, 0xff, RZ, 0xc0, !PT ;  /* 0x000000ff03037812 */ /* 0x000fe200078ec0ff */
[----:B------:R-:W-:-:S03]  /*48e0*/  IMAD.MOV.U32 R25, RZ, RZ, R23 ;  /* 0x000000ffff197224 */ /* 0x000fc600078e0017 */
[----:B------:R-:W0:Y:S02]  /*48f0*/  I2F.U16 R0, R3 ;  /* 0x0000000300007306 */ /* 0x000e240000101000 */
[----:B0-----:R-:W-:-:S05]  /*4900*/  F2FP.BF16.F32.PACK_AB R0, RZ, R0 ;  /* 0x00000000ff00723e */ /* 0x001fca00000010ff */
[----:B------:R0:W-:Y:S01]  /*4910*/  STG.E.U16 desc[UR36][R8.64], R0 ;  /* 0x0000000008007986 */ /* 0x0001e2000c101524 */
[----:B------:R-:W-:Y:S05]  /*4920*/  BRA `(.L_x_26150) ;  /* 0x0000000400b07947 */ /* 0x000fea0003800000 */
.L_x_26157:
        /* <DEDUP_REMOVED lines=12> */
.L_x_26166:
        /* <DEDUP_REMOVED lines=13> */
.L_x_26169:
[----:B------:R-:W-:-:S04]  /*4ac0*/  SHF.R.U32.HI R0, RZ, 0x14, R3 ;  /* 0x00000014ff007819 */ /* 0x000fc80000011603 */
[----:B------:R-:W-:-:S04]  /*4ad0*/  LOP3.LUT R0, R0, 0x1, RZ, 0xc0, !PT ;  /* 0x0000000100007812 */ /* 0x000fc800078ec0ff */
[----:B------:R-:W-:-:S04]  /*4ae0*/  IADD3 R0, PT, PT, R3, 0x487ffff, R0 ;  /* 0x0487ffff03007810 */ /* 0x000fc80007ffe000 */
[----:B------:R-:W-:-:S04]  /*4af0*/  SHF.R.U32.HI R0, RZ, 0x14, R0 ;  /* 0x00000014ff007819 */ /* 0x000fc80000011600 */
[----:B------:R-:W-:-:S07]  /*4b00*/  LOP3.LUT R0, R0, 0xff, RZ, 0xc0, !PT ;  /* 0x000000ff00007812 */ /* 0x000fce00078ec0ff */
.L_x_26170:
[----:B------:R-:W-:-:S07]  /*4b10*/  PRMT R4, R0, 0x7610, R4 ;  /* 0x0000761000047816 */ /* 0x000fce0000000004 */
.L_x_26168:
[----:B------:R-:W-:Y:S05]  /*4b20*/  BSYNC.RECONVERGENT B0 ;  /* 0x0000000000007941 */ /* 0x000fea0003800200 */
.L_x_26167:
[----:B------:R0:W-:Y:S01]  /*4b30*/  STG.E.U8 desc[UR36][R8.64], R4 ;  /* 0x0000000408007986 */ /* 0x0001e2000c101124 */
[----:B------:R-:W-:Y:S01]  /*4b40*/  IMAD.MOV.U32 R25, RZ, RZ, R23 ;  /* 0x000000ffff197224 */ /* 0x000fe200078e0017 */
[----:B------:R-:W-:Y:S06]  /*4b50*/  BRA `(.L_x_26150) ;  /* 0x0000000400247947 */ /* 0x000fec0003800000 */
.L_x_26165:
        /* <DEDUP_REMOVED lines=13> */
.L_x_26173:
[----:B------:R-:W-:-:S04]  /*4c30*/  SHF.R.U32.HI R0, RZ, 0x15, R3 ;  /* 0x00000015ff007819 */ /* 0x000fc80000011603 */
[----:B------:R-:W-:-:S04]  /*4c40*/  LOP3.LUT R0, R0, 0x1, RZ, 0xc0, !PT ;  /* 0x0000000100007812 */ /* 0x000fc800078ec0ff */
[----:B------:R-:W-:-:S04]  /*4c50*/  IADD3 R0, PT, PT, R3, 0x88fffff, R0 ;  /* 0x088fffff03007810 */ /* 0x000fc80007ffe000 */
[----:B------:R-:W-:-:S04]  /*4c60*/  SHF.R.U32.HI R0, RZ, 0x15, R0 ;  /* 0x00000015ff007819 */ /* 0x000fc80000011600 */
[----:B------:R-:W-:-:S07]  /*4c70*/  LOP3.LUT R0, R0, 0xff, RZ, 0xc0, !PT ;  /* 0x000000ff00007812 */ /* 0x000fce00078ec0ff */
.L_x_26174:
[----:B------:R-:W-:-:S07]  /*4c80*/  PRMT R4, R0, 0x7610, R4 ;  /* 0x0000761000047816 */ /* 0x000fce0000000004 */
.L_x_26172:
[----:B------:R-:W-:Y:S05]  /*4c90*/  BSYNC.RECONVERGENT B0 ;  /* 0x0000000000007941 */ /* 0x000fea0003800200 */
.L_x_26171:
[----:B------:R0:W-:Y:S01]  /*4ca0*/  STG.E.U8 desc[UR36][R8.64], R4 ;  /* 0x0000000408007986 */ /* 0x0001e2000c101124 */
[----:B------:R-:W-:Y:S01]  /*4cb0*/  IMAD.MOV.U32 R25, RZ, RZ, R23 ;  /* 0x000000ffff197224 */ /* 0x000fe200078e0017 */
[----:B------:R-:W-:Y:S06]  /*4cc0*/  BRA `(.L_x_26150) ;  /* 0x0000000000c87947 */ /* 0x000fec0003800000 */
.L_x_26164:
[----:B------:R-:W-:-:S13]  /*4cd0*/  ISETP.NE.AND P0, PT, R0, 0x1c, PT ;  /* 0x0000001c0000780c */ /* 0x000fda0003f05270 */
[----:B------:R-:W-:Y:S05]  /*4ce0*/  @!P0 BRA `(.L_x_26175) ;  /* 0x0000000000b48947 */ /* 0x000fea0003800000 */
[----:B------:R-:W-:-:S13]  /*4cf0*/  ISETP.NE.AND P0, PT, R0, 0x1d, PT ;  /* 0x0000001d0000780c */ /* 0x000fda0003f05270 */
[----:B------:R-:W-:Y:S05]  /*4d00*/  @!P0 BRA `(.L_x_26176) ;  /* 0x0000000000988947 */ /* 0x000fea0003800000 */
[----:B------:R-:W-:-:S13]  /*4d10*/  ISETP.NE.AND P0, PT, R0, 0x2c, PT ;  /* 0x0000002c0000780c */ /* 0x000fda0003f05270 */
[----:B------:R-:W-:Y:S05]  /*4d20*/  @!P0 BRA `(.L_x_26177) ;  /* 0x0000000000488947 */ /* 0x000fea0003800000 */
.L_x_26149:
        /* <DEDUP_REMOVED lines=16> */
.L_x_26178:
[----:B------:R-:W-:Y:S01]  /*4e30*/  IMAD.MOV.U32 R25, RZ, RZ, R23 ;  /* 0x000000ffff197224 */ /* 0x000fe200078e0017 */
[----:B------:R-:W-:Y:S06]  /*4e40*/  BRA `(.L_x_26150) ;  /* 0x0000000000687947 */ /* 0x000fec0003800000 */
.L_x_26177:
        /* <DEDUP_REMOVED lines=18> */
.L_x_26176:
[----:B------:R-:W-:Y:S01]  /*4f70*/  LOP3.LUT R4, R3, 0xff, RZ, 0xc0, !PT ;  /* 0x000000ff03047812 */ /* 0x000fe200078ec0ff */
[----:B------:R-:W-:Y:S02]  /*4f80*/  IMAD.MOV.U32 R5, RZ, RZ, RZ ;  /* 0x000000ffff057224 */ /* 0x000fe400078e00ff */
[----:B------:R-:W-:-:S03]  /*4f90*/  IMAD.MOV.U32 R25, RZ, RZ, R23 ;  /* 0x000000ffff197224 */ /* 0x000fc600078e0017 */
[----:B------:R0:W-:Y:S01]  /*4fa0*/  STG.E.64 desc[UR36][R8.64], R4 ;  /* 0x0000000408007986 */ /* 0x0001e2000c101b24 */
[----:B------:R-:W-:Y:S05]  /*4fb0*/  BRA `(.L_x_26150) ;  /* 0x00000000000c7947 */ /* 0x000fea0003800000 */
.L_x_26175:
[----:B------:R-:W-:Y:S01]  /*4fc0*/  LOP3.LUT R3, R3, 0xff, RZ, 0xc0, !PT ;  /* 0x000000ff03037812 */ /* 0x000fe200078ec0ff */
[----:B------:R-:W-:-:S04]  /*4fd0*/  IMAD.MOV.U32 R25, RZ, RZ, R23 ;  /* 0x000000ffff197224 */ /* 0x000fc800078e0017 */
[----:B------:R0:W-:Y:S03]  /*4fe0*/  STG.E desc[UR36][R8.64], R3 ;  /* 0x0000000308007986 */ /* 0x0001e6000c101924 */
.L_x_26150:
[----:B------:R-:W-:Y:S05]  /*4ff0*/  BSYNC.RECONVERGENT B6 ;  /* 0x0000000000067941 */ /* 0x000fea0003800200 */
.L_x_26144:
        /* <DEDUP_REMOVED lines=24> */
.L_x_26184:
[----:B------:R0:W-:Y:S01]  /*5180*/  STG.E.U8 desc[UR36][R8.64], R22 ;  /* 0x0000001608007986 */ /* 0x0001e2000c101124 */
[----:B------:R-:W-:Y:S05]  /*5190*/  BRA `(.L_x_26186) ;  /* 0x0000000c004c7947 */ /* 0x000fea0003800000 */
.L_x_26183:
        /* <DEDUP_REMOVED lines=10> */
.L_x_26188:
[----:B------:R-:W-:-:S05]  /*5240*/  LOP3.LUT R3, R22, 0xff, RZ, 0xc0, !PT ;  /* 0x000000ff16037812 */ /* 0x000fca00078ec0ff */
[----:B------:R0:W-:Y:S01]  /*5250*/  STG.E desc[UR36][R8.64], R3 ;  /* 0x0000000308007986 */ /* 0x0001e2000c101924 */
[----:B------:R-:W-:Y:S05]  /*5260*/  BRA `(.L_x_26186) ;  /* 0x0000000c00187947 */ /* 0x000fea0003800000 */
.L_x_26187:
[----:B------:R-:W-:-:S05]  /*5270*/  LOP3.LUT R3, R22, 0xff, RZ, 0xc0, !PT ;  /* 0x000000ff16037812 */ /* 0x000fca00078ec0ff */
[----:B------:R0:W-:Y:S01]  /*5280*/  STG.E.U16 desc[UR36][R8.64], R3 ;  /* 0x0000000308007986 */ /* 0x0001e2000c101524 */
[----:B------:R-:W-:Y:S05]  /*5290*/  BRA `(.L_x_26186) ;  /* 0x0000000c000c7947 */ /* 0x000fea0003800000 */
.L_x_26182:
        /* <DEDUP_REMOVED lines=10> */
.L_x_26190:
[----:B------:R-:W-:-:S04]  /*5340*/  LOP3.LUT R22, R22, 0xff, RZ, 0xc0, !PT ;  /* 0x000000ff16167812 */ /* 0x000fc800078ec0ff */
[----:B------:R-:W0:Y:S02]  /*5350*/  I2F.U16 R0, R22 ;  /* 0x0000001600007306 */ /* 0x000e240000101000 */
[----:B0-----:R-:W-:-:S05]  /*5360*/  F2FP.F16.F32.PACK_AB R0, RZ, R0 ;  /* 0x00000000ff00723e */ /* 0x001fca00000000ff */
[----:B------:R0:W-:Y:S01]  /*5370*/  STG.E.U16 desc[UR36][R8.64], R0 ;  /* 0x0000000008007986 */ /* 0x0001e2000c101524 */
[----:B------:R-:W-:Y:S05]  /*5380*/  BRA `(.L_x_26186) ;  /* 0x0000000800d07947 */ /* 0x000fea0003800000 */
.L_x_26189:
        /* <DEDUP_REMOVED lines=11> */
.L_x_26192:
[----:B------:R-:W-:-:S06]  /*5440*/  LOP3.LUT R22, R22, 0xff, RZ, 0xc0, !PT ;  /* 0x000000ff16167812 */ /* 0x000fcc00078ec0ff */
[----:B------:R-:W0:Y:S02]  /*5450*/  I2F.U16 R22, R22 ;  /* 0x0000001600167306 */ /* 0x000e240000101000 */
[----:B0-----:R-:W-:-:S04]  /*5460*/  F2FP.F16.F32.PACK_AB R3, RZ, R22 ;  /* 0x00000016ff03723e */ /* 0x001fc800000000ff */
[----:B------:R-:W-:-:S05]  /*5470*/  PRMT R3, R3, 0x5410, RZ ;  /* 0x0000541003037816 */ /* 0x000fca00000000ff */
[----:B------:R0:W-:Y:S01]  /*5480*/  STG.E desc[UR36][R8.64], R3 ;  /* 0x0000000308007986 */ /* 0x0001e2000c101924 */
[----:B------:R-:W-:Y:S05]  /*5490*/  BRA `(.L_x_26186) ;  /* 0x00000008008c7947 */ /* 0x000fea0003800000 */
.L_x_26191:
[----:B------:R-:W-:-:S06]  /*54a0*/  LOP3.LUT R4, R22, 0xff, RZ, 0xc0, !PT ;  /* 0x000000ff16047812 */ /* 0x000fcc00078ec0ff */
[----:B------:R-:W0:Y:S02]  /*54b0*/  I2F.F64.U16 R4, R4 ;  /* 0x0000000400047312 */ /* 0x000e240000101800 */
[----:B0-----:R0:W-:Y:S01]  /*54c0*/  STG.E.64 desc[UR36][R8.64], R4 ;  /* 0x0000000408007986 */ /* 0x0011e2000c101b24 */
[----:B------:R-:W-:Y:S05]  /*54d0*/  BRA `(.L_x_26186) ;  /* 0x00000008007c7947 */ /* 0x000fea0003800000 */
.L_x_26181:
        /* <DEDUP_REMOVED lines=13> */
.L_x_26196:
        /* <DEDUP_REMOVED lines=17> */
.L_x_26199:
[----:B------:R-:W-:-:S07]  /*56c0*/  PRMT R4, R0, 0x7610, R4 ;  /* 0x0000761000047816 */ /* 0x000fce0000000004 */
.L_x_26198:
[----:B------:R-:W-:Y:S05]  /*56d0*/  BSYNC.RECONVERGENT B0 ;  /* 0x0000000000007941 */ /* 0x000fea0003800200 */
.L_x_26197:
[----:B------:R0:W-:Y:S01]  /*56e0*/  STG.E.U8 desc[UR36][R8.64], R4 ;  /* 0x0000000408007986 */ /* 0x0001e2000c101124 */
[----:B------:R-:W-:Y:S05]  /*56f0*/  BRA `(.L_x_26186) ;  /* 0x0000000400f47947 */ /* 0x000fea0003800000 */
.L_x_26195:
        /* <DEDUP_REMOVED lines=17> */
.L_x_26202:
[----:B------:R-:W-:-:S07]  /*5810*/  PRMT R4, R0, 0x7610, R4 ;  /* 0x0000761000047816 */ /* 0x000fce0000000004 */
.L_x_26201:
[----:B------:R-:W-:Y:S05]  /*5820*/  BSYNC.RECONVERGENT B0 ;  /* 0x0000000000007941 */ /* 0x000fea0003800200 */
.L_x_26200:
[----:B------:R0:W-:Y:S01]  /*5830*/  STG.E.U8 desc[UR36][R8.64], R4 ;  /* 0x0000000408007986 */ /* 0x0001e2000c101124 */
[----:B------:R-:W-:Y:S05]  /*5840*/  BRA `(.L_x_26186) ;  /* 0x0000000400a07947 */ /* 0x000fea0003800000 */
.L_x_26194:
        /* <DEDUP_REMOVED lines=22> */
.L_x_26204:
[----:B------:R-:W-:Y:S01]  /*59b0*/  LOP3.LUT R22, R22, 0xff, RZ, 0xc0, !PT ;  /* 0x000000ff16167812 */ /* 0x000fe200078ec0ff */
[----:B------:R-:W-:-:S05]  /*59c0*/  IMAD.MOV.U32 R23, RZ, RZ, RZ ;  /* 0x000000ffff177224 */ /* 0x000fca00078e00ff */
[----:B------:R0:W-:Y:S01]  /*59d0*/  STG.E.64 desc[UR36][R8.64], R22 ;  /* 0x0000001608007986 */ /* 0x0001e2000c101b24 */
[----:B------:R-:W-:Y:S05]  /*59e0*/  BRA `(.L_x_26186) ;  /* 0x0000000400387947 */ /* 0x000fea0003800000 */
.L_x_26203:
[----:B------:R-:W-:-:S05]  /*59f0*/  LOP3.LUT R3, R22, 0xff, RZ, 0xc0, !PT ;  /* 0x000000ff16037812 */ /* 0x000fca00078ec0ff */
[----:B------:R0:W-:Y:S01]  /*5a00*/  STG.E desc[UR36][R8.64], R3 ;  /* 0x0000000308007986 */ /* 0x0001e2000c101924 */
[----:B------:R-:W-:Y:S05]  /*5a10*/  BRA `(.L_x_26186) ;  /* 0x00000004002c7947 */ /* 0x000fea0003800000 */
.L_x_26193:
        /* <DEDUP_REMOVED lines=10> */
.L_x_26206:
[----:B------:R-:W-:Y:S02]  /*5ac0*/  LOP3.LUT R4, R22, 0xff, RZ, 0xc0, !PT ;  /* 0x000000ff16047812 */ /* 0x000fe400078ec0ff */
[----:B--234-:R-:W-:-:S04]  /*5ad0*/  CS2R R6, SRZ ;  /* 0x0000000000067805 */ /* 0x01cfc8000001ff00 */
[----:B------:R-:W0:Y:S02]  /*5ae0*/  I2F.F64.U16 R4, R4 ;  /* 0x0000000400047312 */ /* 0x000e240000101800 */
[----:B0-----:R0:W-:Y:S01]  /*5af0*/  STG.E.128 desc[UR36][R8.64], R4 ;  /* 0x0000000408007986 */ /* 0x0011e2000c101d24 */
[----:B------:R-:W-:Y:S05]  /*5b00*/  BRA `(.L_x_26186) ;  /* 0x0000000000f07947 */ /* 0x000fea0003800000 */
.L_x_26205:
[----:B------:R-:W-:-:S13]  /*5b10*/  ISETP.NE.AND P0, PT, R0, 0xf, PT ;  /* 0x0000000f0000780c */ /* 0x000fda0003f05270 */
[----:B------:R-:W-:Y:S05]  /*5b20*/  @!P0 BRA `(.L_x_26207) ;  /* 0x0000000000d88947 */ /* 0x000fea0003800000 */
[----:B------:R-:W-:-:S13]  /*5b30*/  ISETP.NE.AND P0, PT, R0, 0x17, PT ;  /* 0x000000170000780c */ /* 0x000fda0003f05270 */
[----:B------:R-:W-:Y:S05]  /*5b40*/  @!P0 BRA `(.L_x_26208) ;  /* 0x0000000000888947 */ /* 0x000fea0003800000 */
[----:B------:R-:W-:-:S13]  /*5b50*/  ISETP.NE.AND P0, PT, R0, 0x18, PT ;  /* 0x000000180000780c */ /* 0x000fda0003f05270 */
[----:B------:R-:W-:Y:S05]  /*5b60*/  @!P0 BRA `(.L_x_26209) ;  /* 0x0000000000448947 */ /* 0x000fea0003800000 */
.L_x_26185:
        /* <DEDUP_REMOVED lines=16> */
.L_x_26210:
[----:B------:R-:W-:Y:S05]  /*5c70*/  BRA `(.L_x_26186) ;  /* 0x0000000000947947 */ /* 0x000fea0003800000 */
.L_x_26209:
        /* <DEDUP_REMOVED lines=12> */
.L_x_26212:
[----:B------:R-:W-:Y:S05]  /*5d40*/  BSYNC.RECONVERGENT B0 ;  /* 0x0000000000007941 */ /* 0x000fea0003800200 */
.L_x_26211:
[----:B------:R0:W-:Y:S01]  /*5d50*/  STG.E.U8 desc[UR36][R8.64], R3 ;  /* 0x0000000308007986 */ /* 0x0001e2000c101124 */
[----:B------:R-:W-:Y:S05]  /*5d60*/  BRA `(.L_x_26186) ;  /* 0x0000000000587947 */ /* 0x000fea0003800000 */
.L_x_26208:
        /* <DEDUP_REMOVED lines=13> */
.L_x_26213:
[----:B------:R-:W-:Y:S01]  /*5e40*/  IMAD.MOV.U32 R3, RZ, RZ, 0x7f ;  /* 0x0000007fff037424 */ /* 0x000fe200078e00ff */
[----:B------:R-:W-:-:S04]  /*5e50*/  ISETP.GT.U32.AND P0, PT, R5, 0x7f800000, PT ;  /* 0x7f8000000500780c */ /* 0x000fc80003f04070 */
[----:B------:R-:W-:-:S05]  /*5e60*/  SEL R3, R3, 0x7c, P0 ;  /* 0x0000007c03037807 */ /* 0x000fca0000000000 */
[----:B------:R0:W-:Y:S01]  /*5e70*/  STG.E.U8 desc[UR36][R8.64], R3 ;  /* 0x0000000308007986 */ /* 0x0001e2000c101124 */
[----:B------:R-:W-:Y:S05]  /*5e80*/  BRA `(.L_x_26186) ;  /* 0x0000000000107947 */ /* 0x000fea0003800000 */
.L_x_26207:
[----:B------:R-:W-:-:S04]  /*5e90*/  LOP3.LUT R22, R22, 0xff, RZ, 0xc0, !PT ;  /* 0x000000ff16167812 */ /* 0x000fc800078ec0ff */
[----:B------:R-:W0:Y:S02]  /*5ea0*/  I2F.U16 R0, R22 ;  /* 0x0000001600007306 */ /* 0x000e240000101000 */
[----:B0-----:R-:W-:-:S05]  /*5eb0*/  F2FP.BF16.F32.PACK_AB R0, RZ, R0 ;  /* 0x00000000ff00723e */ /* 0x001fca00000010ff */
[----:B------:R0:W-:Y:S02]  /*5ec0*/  STG.E.U16 desc[UR36][R8.64], R0 ;  /* 0x0000000008007986 */ /* 0x0001e4000c101524 */
.L_x_26186:
[----:B------:R-:W-:Y:S05]  /*5ed0*/  BSYNC.RECONVERGENT B6 ;  /* 0x0000000000067941 */ /* 0x000fea0003800200 */
.L_x_26180:
[----:B------:R-:W-:-:S07]  /*5ee0*/  VIADD R25, R25, 0x80 ;  /* 0x0000008019197836 */ /* 0x000fce0000000000 */
.L_x_26143:
[----:B------:R-:W-:-:S13]  /*5ef0*/  ISETP.GE.AND P0, PT, R25, R16, PT ;  /* 0x000000101900720c */ /* 0x000fda0003f06270 */
[----:B------:R-:W-:Y:S05]  /*5f00*/  @P0 BREAK.RELIABLE B7 ;  /* 0x0000000000070942 */ /* 0x000fea0003800100 */
[----:B------:R-:W-:Y:S05]  /*5f10*/  @P0 BRA `(.L_x_26179) ;  /* 0x0000000c00b40947 */ /* 0x000fea0003800000 */
[----:B------:R-:W-:Y:S05]  /*5f20*/  BSYNC.RELIABLE B7 ;  /* 0x0000000000077941 */ /* 0x000fea0003800100 */
.L_x_26142:
        /* <DEDUP_REMOVED lines=21> */
.L_x_26218:
[----:B------:R0:W-:Y:S01]  /*6080*/  STG.E.U8 desc[UR36][R8.64], R17 ;  /* 0x0000001108007986 */ /* 0x0001e2000c101124 */
[----:B------:R-:W-:Y:S05]  /*6090*/  BRA `(.L_x_26220) ;  /* 0x0000000c004c7947 */ /* 0x000fea0003800000 */
.L_x_26217:
        /* <DEDUP_REMOVED lines=10> */
.L_x_26222:
[----:B------:R-:W-:-:S05]  /*6140*/  LOP3.LUT R17, R17, 0xff, RZ, 0xc0, !PT ;  /* 0x000000ff11117812 */ /* 0x000fca00078ec0ff */
[----:B------:R0:W-:Y:S01]  /*6150*/  STG.E desc[UR36][R8.64], R17 ;  /* 0x0000001108007986 */ /* 0x0001e2000c101924 */
[----:B------:R-:W-:Y:S05]  /*6160*/  BRA `(.L_x_26220) ;  /* 0x0000000c00187947 */ /* 0x000fea0003800000 */
.L_x_26221:
[----:B------:R-:W-:-:S05]  /*6170*/  LOP3.LUT R17, R17, 0xff, RZ, 0xc0, !PT ;  /* 0x000000ff11117812 */ /* 0x000fca00078ec0ff */
[----:B------:R0:W-:Y:S01]  /*6180*/  STG.E.U16 desc[UR36][R8.64], R17 ;  /* 0x0000001108007986 */ /* 0x0001e2000c101524 */
[----:B------:R-:W-:Y:S05]  /*6190*/  BRA `(.L_x_26220) ;  /* 0x0000000c000c7947 */ /* 0x000fea0003800000 */
.L_x_26216:
        /* <DEDUP_REMOVED lines=10> */
.L_x_26224:
[----:B------:R-:W-:-:S04]  /*6240*/  LOP3.LUT R17, R17, 0xff, RZ, 0xc0, !PT ;  /* 0x000000ff11117812 */ /* 0x000fc800078ec0ff */
[----:B------:R-:W0:Y:S02]  /*6250*/  I2F.U16 R0, R17 ;  /* 0x0000001100007306 */ /* 0x000e240000101000 */
[----:B0-----:R-:W-:-:S05]  /*6260*/  F2FP.F16.F32.PACK_AB R0, RZ, R0 ;  /* 0x00000000ff00723e */ /* 0x001fca00000000ff */
[----:B------:R0:W-:Y:S01]  /*6270*/  STG.E.U16 desc[UR36][R8.64], R0 ;  /* 0x0000000008007986 */ /* 0x0001e2000c101524 */
[----:B------:R-:W-:Y:S05]  /*6280*/  BRA `(.L_x_26220) ;  /* 0x0000000800d07947 */ /* 0x000fea0003800000 */
.L_x_26223:
        /* <DEDUP_REMOVED lines=11> */
.L_x_26226:
[----:B------:R-:W-:-:S06]  /*6340*/  LOP3.LUT R17, R17, 0xff, RZ, 0xc0, !PT ;  /* 0x000000ff11117812 */ /* 0x000fcc00078ec0ff */
[----:B------:R-:W0:Y:S02]  /*6350*/  I2F.U16 R17, R17 ;  /* 0x0000001100117306 */ /* 0x000e240000101000 */
[----:B0-----:R-:W-:-:S04]  /*6360*/  F2FP.F16.F32.PACK_AB R3, RZ, R17 ;  /* 0x00000011ff03723e */ /* 0x001fc800000000ff */
[----:B------:R-:W-:-:S05]  /*6370*/  PRMT R3, R3, 0x5410, RZ ;  /* 0x0000541003037816 */ /* 0x000fca00000000ff */
[----:B------:R0:W-:Y:S01]  /*6380*/  STG.E desc[UR36][R8.64], R3 ;  /* 0x0000000308007986 */ /* 0x0001e2000c101924 */
[----:B------:R-:W-:Y:S05]  /*6390*/  BRA `(.L_x_26220) ;  /* 0x00000008008c7947 */ /* 0x000fea0003800000 */
.L_x_26225:
[----:B------:R-:W-:-:S06]  /*63a0*/  LOP3.LUT R4, R17, 0xff, RZ, 0xc0, !PT ;  /* 0x000000ff11047812 */ /* 0x000fcc00078ec0ff */
[----:B------:R-:W0:Y:S02]  /*63b0*/  I2F.F64.U16 R4, R4 ;  /* 0x0000000400047312 */ /* 0x000e240000101800 */
[----:B0-----:R0:W-:Y:S01]  /*63c0*/  STG.E.64 desc[UR36][R8.64], R4 ;  /* 0x0000000408007986 */ /* 0x0011e2000c101b24 */
[----:B------:R-:W-:Y:S05]  /*63d0*/  BRA `(.L_x_26220) ;  /* 0x00000008007c7947 */ /* 0x000fea0003800000 */
.L_x_26215:
        /* <DEDUP_REMOVED lines=13> */
.L_x_26230:
        /* <DEDUP_REMOVED lines=17> */
.L_x_26233:
[----:B------:R-:W-:-:S07]  /*65c0*/  PRMT R4, R0, 0x7610, R4 ;  /* 0x0000761000047816 */ /* 0x000fce0000000004 */
.L_x_26232:
[----:B------:R-:W-:Y:S05]  /*65d0*/  BSYNC.RECONVERGENT B0 ;  /* 0x0000000000007941 */ /* 0x000fea0003800200 */
.L_x_26231:
[----:B------:R0:W-:Y:S01]  /*65e0*/  STG.E.U8 desc[UR36][R8.64], R4 ;  /* 0x0000000408007986 */ /* 0x0001e2000c101124 */
[----:B------:R-:W-:Y:S05]  /*65f0*/  BRA `(.L_x_26220) ;  /* 0x0000000400f47947 */ /* 0x000fea0003800000 */
.L_x_26229:
        /* <DEDUP_REMOVED lines=17> */
.L_x_26236:
[----:B------:R-:W-:-:S07]  /*6710*/  PRMT R4, R0, 0x7610, R4 ;  /* 0x0000761000047816 */ /* 0x000fce0000000004 */
.L_x_26235:
[----:B------:R-:W-:Y:S05]  /*6720*/  BSYNC.RECONVERGENT B0 ;  /* 0x0000000000007941 */ /* 0x000fea0003800200 */
.L_x_26234:
[----:B------:R0:W-:Y:S01]  /*6730*/  STG.E.U8 desc[UR36][R8.64], R4 ;  /* 0x0000000408007986 */ /* 0x0001e2000c101124 */
[----:B------:R-:W-:Y:S05]  /*6740*/  BRA `(.L_x_26220) ;  /* 0x0000000400a07947 */ /* 0x000fea0003800000 */
.L_x_26228:
        /* <DEDUP_REMOVED lines=22> */
.L_x_26238:
[----:B------:R-:W-:Y:S01]  /*68b0*/  LOP3.LUT R4, R17, 0xff, RZ, 0xc0, !PT ;  /* 0x000000ff11047812 */ /* 0x000fe200078ec0ff */
[----:B------:R-:W-:-:S05]  /*68c0*/  IMAD.MOV.U32 R5, RZ, RZ, RZ ;  /* 0x000000ffff057224 */ /* 0x000fca00078e00ff */
[----:B------:R0:W-:Y:S01]  /*68d0*/  STG.E.64 desc[UR36][R8.64], R4 ;  /* 0x0000000408007986 */ /* 0x0001e2000c101b24 */
[----:B------:R-:W-:Y:S05]  /*68e0*/  BRA `(.L_x_26220) ;  /* 0x0000000400387947 */ /* 0x000fea0003800000 */
.L_x_26237:
[----:B------:R-:W-:-:S05]  /*68f0*/  LOP3.LUT R17, R17, 0xff, RZ, 0xc0, !PT ;  /* 0x000000ff11117812 */ /* 0x000fca00078ec0ff */
[----:B------:R0:W-:Y:S01]  /*6900*/  STG.E desc[UR36][R8.64], R17 ;  /* 0x0000001108007986 */ /* 0x0001e2000c101924 */
[----:B------:R-:W-:Y:S05]  /*6910*/  BRA `(.L_x_26220) ;  /* 0x00000004002c7947 */ /* 0x000fea0003800000 */
.L_x_26227:
        /* <DEDUP_REMOVED lines=10> */
.L_x_26240:
[----:B------:R-:W-:Y:S02]  /*69c0*/  LOP3.LUT R4, R17, 0xff, RZ, 0xc0, !PT ;  /* 0x000000ff11047812 */ /* 0x000fe400078ec0ff */
[----:B--234-:R-:W-:-:S04]  /*69d0*/  CS2R R6, SRZ ;  /* 0x0000000000067805 */ /* 0x01cfc8000001ff00 */
[----:B------:R-:W0:Y:S02]  /*69e0*/  I2F.F64.U16 R4, R4 ;  /* 0x0000000400047312 */ /* 0x000e240000101800 */
[----:B0-----:R0:W-:Y:S01]  /*69f0*/  STG.E.128 desc[UR36][R8.64], R4 ;  /* 0x0000000408007986 */ /* 0x0011e2000c101d24 */
[----:B------:R-:W-:Y:S05]  /*6a00*/  BRA `(.L_x_26220) ;  /* 0x0000000000f07947 */ /* 0x000fea0003800000 */
.L_x_26239:
[----:B------:R-:W-:-:S13]  /*6a10*/  ISETP.NE.AND P0, PT, R0, 0xf, PT ;  /* 0x0000000f0000780c */ /* 0x000fda0003f05270 */
[----:B------:R-:W-:Y:S05]  /*6a20*/  @!P0 BRA `(.L_x_26241) ;  /* 0x0000000000d88947 */ /* 0x000fea0003800000 */
[----:B------:R-:W-:-:S13]  /*6a30*/  ISETP.NE.AND P0, PT, R0, 0x17, PT ;  /* 0x000000170000780c */ /* 0x000fda0003f05270 */
[----:B------:R-:W-:Y:S05]  /*6a40*/  @!P0 BRA `(.L_x_26242) ;  /* 0x0000000000888947 */ /* 0x000fea0003800000 */
[----:B------:R-:W-:-:S13]  /*6a50*/  ISETP.NE.AND P0, PT, R0, 0x18, PT ;  /* 0x000000180000780c */ /* 0x000fda0003f05270 */
[----:B------:R-:W-:Y:S05]  /*6a60*/  @!P0 BRA `(.L_x_26243) ;  /* 0x0000000000448947 */ /* 0x000fea0003800000 */
.L_x_26219:
        /* <DEDUP_REMOVED lines=16> */
.L_x_26244:
[----:B------:R-:W-:Y:S05]  /*6b70*/  BRA `(.L_x_26220) ;  /* 0x0000000000947947 */ /* 0x000fea0003800000 */
.L_x_26243:
        /* <DEDUP_REMOVED lines=12> */
.L_x_26246:
[----:B------:R-:W-:Y:S05]  /*6c40*/  BSYNC.RECONVERGENT B0 ;  /* 0x0000000000007941 */ /* 0x000fea0003800200 */
.L_x_26245:
[----:B------:R0:W-:Y:S01]  /*6c50*/  STG.E.U8 desc[UR36][R8.64], R3 ;  /* 0x0000000308007986 */ /* 0x0001e2000c101124 */
[----:B------:R-:W-:Y:S05]  /*6c60*/  BRA `(.L_x_26220) ;  /* 0x0000000000587947 */ /* 0x000fea0003800000 */
.L_x_26242:
        /* <DEDUP_REMOVED lines=13> */
.L_x_26247:
[----:B------:R-:W-:Y:S01]  /*6d40*/  IMAD.MOV.U32 R3, RZ, RZ, 0x7f ;  /* 0x0000007fff037424 */ /* 0x000fe200078e00ff */
[----:B------:R-:W-:-:S04]  /*6d50*/  ISETP.GT.U32.AND P0, PT, R17, 0x7f800000, PT ;  /* 0x7f8000001100780c */ /* 0x000fc80003f04070 */
[----:B------:R-:W-:-:S05]  /*6d60*/  SEL R3, R3, 0x7c, P0 ;  /* 0x0000007c03037807 */ /* 0x000fca0000000000 */
[----:B------:R0:W-:Y:S01]  /*6d70*/  STG.E.U8 desc[UR36][R8.64], R3 ;  /* 0x0000000308007986 */ /* 0x0001e2000c101124 */
[----:B------:R-:W-:Y:S05]  /*6d80*/  BRA `(.L_x_26220) ;  /* 0x0000000000107947 */ /* 0x000fea0003800000 */
.L_x_26241:
[----:B------:R-:W-:-:S04]  /*6d90*/  LOP3.LUT R17, R17, 0xff, RZ, 0xc0, !PT ;  /* 0x000000ff11117812 */ /* 0x000fc800078ec0ff */
[----:B------:R-:W0:Y:S02]  /*6da0*/  I2F.U16 R0, R17 ;  /* 0x0000001100007306 */ /* 0x000e240000101000 */
[----:B0-----:R-:W-:-:S05]  /*6db0*/  F2FP.BF16.F32.PACK_AB R0, RZ, R0 ;  /* 0x00000000ff00723e */ /* 0x001fca00000010ff */
[----:B------:R0:W-:Y:S02]  /*6dc0*/  STG.E.U16 desc[UR36][R8.64], R0 ;  /* 0x0000000008007986 */ /* 0x0001e4000c101524 */
.L_x_26220:
[----:B------:R-:W-:Y:S05]  /*6dd0*/  BSYNC.RECONVERGENT B6 ;  /* 0x0000000000067941 */ /* 0x000fea0003800200 */
.L_x_26214:
[----:B------:R-:W-:-:S07]  /*6de0*/  VIADD R25, R25, 0x80 ;  /* 0x0000008019197836 */ /* 0x000fce0000000000 */
.L_x_26179:
[----:B------:R-:W-:Y:S05]  /*6df0*/  BSYNC.RECONVERGENT B8 ;  /* 0x0000000000087941 */ /* 0x000fea0003800200 */
.L_x_26141:
        /* <DEDUP_REMOVED lines=21> */
.L_x_26251:
[----:B------:R-:W-:Y:S01]  /*6f50*/  STG.E.U8 desc[UR36][R2.64], R18 ;  /* 0x0000001202007986 */ /* 0x000fe2000c101124 */
[----:B------:R-:W-:Y:S05]  /*6f60*/  EXIT ;  /* 0x000000000000794d */ /* 0x000fea0003800000 */
.L_x_26250:
        /* <DEDUP_REMOVED lines=10> */
.L_x_26254:
[----:B------:R-:W-:-:S05]  /*7010*/  LOP3.LUT R5, R18, 0xff, RZ, 0xc0, !PT ;  /* 0x000000ff12057812 */ /* 0x000fca00078ec0ff */
[----:B------:R-:W-:Y:S01]  /*7020*/  STG.E desc[UR36][R2.64], R5 ;  /* 0x0000000502007986 */ /* 0x000fe2000c101924 */
[----:B------:R-:W-:Y:S05]  /*7030*/  EXIT ;  /* 0x000000000000794d */ /* 0x000fea0003800000 */
.L_x_26253:
[----:B------:R-:W-:-:S05]  /*7040*/  LOP3.LUT R5, R18, 0xff, RZ, 0xc0, !PT ;  /* 0x000000ff12057812 */ /* 0x000fca00078ec0ff */
[----:B------:R-:W-:Y:S01]  /*7050*/  STG.E.U16 desc[UR36][R2.64], R5 ;  /* 0x0000000502007986 */ /* 0x000fe2000c101524 */
[----:B------:R-:W-:Y:S05]  /*7060*/  EXIT ;  /* 0x000000000000794d */ /* 0x000fea0003800000 */
.L_x_26249:
        /* <DEDUP_REMOVED lines=10> */
.L_x_26256:
[----:B------:R-:W-:-:S04]  /*7110*/  LOP3.LUT R18, R18, 0xff, RZ, 0xc0, !PT ;  /* 0x000000ff12127812 */ /* 0x000fc800078ec0ff */
[----:B------:R-:W0:Y:S02]  /*7120*/  I2F.U16 R0, R18 ;  /* 0x0000001200007306 */ /* 0x000e240000101000 */
[----:B0-----:R-:W-:-:S05]  /*7130*/  F2FP.F16.F32.PACK_AB R0, RZ, R0 ;  /* 0x00000000ff00723e */ /* 0x001fca00000000ff */
[----:B------:R-:W-:Y:S01]  /*7140*/  STG.E.U16 desc[UR36][R2.64], R0 ;  /* 0x0000000002007986 */ /* 0x000fe2000c101524 */
[----:B------:R-:W-:Y:S05]  /*7150*/  EXIT ;  /* 0x000000000000794d */ /* 0x000fea0003800000 */
.L_x_26255:
        /* <DEDUP_REMOVED lines=11> */
.L_x_26258:
[----:B------:R-:W-:-:S06]  /*7210*/  LOP3.LUT R18, R18, 0xff, RZ, 0xc0, !PT ;  /* 0x000000ff12127812 */ /* 0x000fcc00078ec0ff */
[----:B------:R-:W0:Y:S02]  /*7220*/  I2F.U16 R18, R18 ;  /* 0x0000001200127306 */ /* 0x000e240000101000 */
[----:B0-----:R-:W-:-:S04]  /*7230*/  F2FP.F16.F32.PACK_AB R5, RZ, R18 ;  /* 0x00000012ff05723e */ /* 0x001fc800000000ff */
[----:B------:R-:W-:-:S05]  /*7240*/  PRMT R5, R5, 0x5410, RZ ;  /* 0x0000541005057816 */ /* 0x000fca00000000ff */
[----:B------:R-:W-:Y:S01]  /*7250*/  STG.E desc[UR36][R2.64], R5 ;  /* 0x0000000502007986 */ /* 0x000fe2000c101924 */
[----:B------:R-:W-:Y:S05]  /*7260*/  EXIT ;  /* 0x000000000000794d */ /* 0x000fea0003800000 */
.L_x_26257:
[----:B------:R-:W-:-:S06]  /*7270*/  LOP3.LUT R4, R18, 0xff, RZ, 0xc0, !PT ;  /* 0x000000ff12047812 */ /* 0x000fcc00078ec0ff */
[----:B------:R-:W0:Y:S02]  /*7280*/  I2F.F64.U16 R4, R4 ;  /* 0x0000000400047312 */ /* 0x000e240000101800 */
[----:B0-----:R-:W-:Y:S01]  /*7290*/  STG.E.64 desc[UR36][R2.64], R4 ;  /* 0x0000000402007986 */ /* 0x001fe2000c101b24 */
[----:B------:R-:W-:Y:S05]  /*72a0*/  EXIT ;  /* 0x000000000000794d */ /* 0x000fea0003800000 */
.L_x_26248:
        /* <DEDUP_REMOVED lines=13> */
.L_x_26262:
        /* <DEDUP_REMOVED lines=18> */
.L_x_26264:
[----:B------:R-:W-:Y:S05]  /*74a0*/  BSYNC.RECONVERGENT B0 ;  /* 0x0000000000007941 */ /* 0x000fea0003800200 */
.L_x_26263:
[----:B------:R-:W-:Y:S01]  /*74b0*/  STG.E.U8 desc[UR36][R2.64], R0 ;  /* 0x0000000002007986 */ /* 0x000fe2000c101124 */
[----:B------:R-:W-:Y:S05]  /*74c0*/  EXIT ;  /* 0x000000000000794d */ /* 0x000fea0003800000 */
.L_x_26261:
        /* <DEDUP_REMOVED lines=18> */
.L_x_26266:
[----:B------:R-:W-:Y:S05]  /*75f0*/  BSYNC.RECONVERGENT B0 ;  /* 0x0000000000007941 */ /* 0x000fea0003800200 */
.L_x_26265:
[----:B------:R-:W-:Y:S01]  /*7600*/  STG.E.U8 desc[UR36][R2.64], R0 ;  /* 0x0000000002007986 */ /* 0x000fe2000c101124 */
[----:B------:R-:W-:Y:S05]  /*7610*/  EXIT ;  /* 0x000000000000794d */ /* 0x000fea0003800000 */
.L_x_26260:
        /* <DEDUP_REMOVED lines=22> */
.L_x_26268:
[----:B------:R-:W-:Y:S01]  /*7780*/  LOP3.LUT R18, R18, 0xff, RZ, 0xc0, !PT ;  /* 0x000000ff12127812 */ /* 0x000fe200078ec0ff */
[----:B------:R-:W-:-:S05]  /*7790*/  IMAD.MOV.U32 R19, RZ, RZ, RZ ;  /* 0x000000ffff137224 */ /* 0x000fca00078e00ff */
[----:B------:R-:W-:Y:S01]  /*77a0*/  STG.E.64 desc[UR36][R2.64], R18 ;  /* 0x0000001202007986 */ /* 0x000fe2000c101b24 */
[----:B------:R-:W-:Y:S05]  /*77b0*/  EXIT ;  /* 0x000000000000794d */ /* 0x000fea0003800000 */
.L_x_26267:
[----:B------:R-:W-:-:S05]  /*77c0*/  LOP3.LUT R5, R18, 0xff, RZ, 0xc0, !PT ;  /* 0x000000ff12057812 */ /* 0x000fca00078ec0ff */
[----:B------:R-:W-:Y:S01]  /*77d0*/  STG.E desc[UR36][R2.64], R5 ;  /* 0x0000000502007986 */ /* 0x000fe2000c101924 */
[----:B------:R-:W-:Y:S05]  /*77e0*/  EXIT ;  /* 0x000000000000794d */ /* 0x000fea0003800000 */
.L_x_26259:
        /* <DEDUP_REMOVED lines=10> */
.L_x_26270:
[----:B------:R-:W-:Y:S02]  /*7890*/  LOP3.LUT R4, R18, 0xff, RZ, 0xc0, !PT ;  /* 0x000000ff12047812 */ /* 0x000fe400078ec0ff */
[----:B--234-:R-:W-:-:S04]  /*78a0*/  CS2R R6, SRZ ;  /* 0x0000000000067805 */ /* 0x01cfc8000001ff00 */
[----:B------:R-:W0:Y:S02]  /*78b0*/  I2F.F64.U16 R4, R4 ;  /* 0x0000000400047312 */ /* 0x000e240000101800 */
[----:B0-----:R-:W-:Y:S01]  /*78c0*/  STG.E.128 desc[UR36][R2.64], R4 ;  /* 0x0000000402007986 */ /* 0x001fe2000c101d24 */
[----:B------:R-:W-:Y:S05]  /*78d0*/  EXIT ;  /* 0x000000000000794d */ /* 0x000fea0003800000 */
.L_x_26269:
[----:B------:R-:W-:-:S13]  /*78e0*/  ISETP.NE.AND P0, PT, R0, 0xf, PT ;  /* 0x0000000f0000780c */ /* 0x000fda0003f05270 */
[----:B------:R-:W-:Y:S05]  /*78f0*/  @!P0 BRA `(.L_x_26271) ;  /* 0x0000000000dc8947 */ /* 0x000fea0003800000 */
[----:B------:R-:W-:-:S13]  /*7900*/  ISETP.NE.AND P0, PT, R0, 0x17, PT ;  /* 0x000000170000780c */ /* 0x000fda0003f05270 */
[----:B------:R-:W-:Y:S05]  /*7910*/  @!P0 BRA `(.L_x_26272) ;  /* 0x0000000000888947 */ /* 0x000fea0003800000 */
[----:B------:R-:W-:-:S13]  /*7920*/  ISETP.NE.AND P0, PT, R0, 0x18, PT ;  /* 0x000000180000780c */ /* 0x000fda0003f05270 */
[----:B------:R-:W-:Y:S05]  /*7930*/  @!P0 BRA `(.L_x_26273) ;  /* 0x0000000000448947 */ /* 0x000fea0003800000 */
.L_x_26252:
        /* <DEDUP_REMOVED lines=16> */
.L_x_26274:
[----:B------:R-:W-:Y:S05]  /*7a40*/  EXIT ;  /* 0x000000000000794d */ /* 0x000fea0003800000 */
.L_x_26273:
        /* <DEDUP_REMOVED lines=12> */
.L_x_26276:
[----:B------:R-:W-:Y:S05]  /*7b10*/  BSYNC.RECONVERGENT B0 ;  /* 0x0000000000007941 */ /* 0x000fea0003800200 */
.L_x_26275:
[----:B------:R-:W-:Y:S01]  /*7b20*/  STG.E.U8 desc[UR36][R2.64], R5 ;  /* 0x0000000502007986 */ /* 0x000fe2000c101124 */
[----:B------:R-:W-:Y:S05]  /*7b30*/  EXIT ;  /* 0x000000000000794d */ /* 0x000fea0003800000 */
.L_x_26272:
        /* <DEDUP_REMOVED lines=14> */
.L_x_26277:
[----:B------:R-:W-:Y:S01]  /*7c20*/  IMAD.MOV.U32 R5, RZ, RZ, 0x7f ;  /* 0x0000007fff057424 */ /* 0x000fe200078e00ff */
[----:B------:R-:W-:-:S04]  /*7c30*/  ISETP.GT.U32.AND P0, PT, R7, 0x7f800000, PT ;  /* 0x7f8000000700780c */ /* 0x000fc80003f04070 */
[----:B------:R-:W-:-:S05]  /*7c40*/  SEL R5, R5, 0x7c, P0 ;  /* 0x0000007c05057807 */ /* 0x000fca0000000000 */
[----:B------:R-:W-:Y:S01]  /*7c50*/  STG.E.U8 desc[UR36][R2.64], R5 ;  /* 0x0000000502007986 */ /* 0x000fe2000c101124 */
[----:B------:R-:W-:Y:S05]  /*7c60*/  EXIT ;  /* 0x000000000000794d */ /* 0x000fea0003800000 */
.L_x_26271:
[----:B------:R-:W-:-:S04]  /*7c70*/  LOP3.LUT R18, R18, 0xff, RZ, 0xc0, !PT ;  /* 0x000000ff12127812 */ /* 0x000fc800078ec0ff */
[----:B------:R-:W0:Y:S02]  /*7c80*/  I2F.U16 R0, R18 ;  /* 0x0000001200007306 */ /* 0x000e240000101000 */
[----:B0-----:R-:W-:-:S05]  /*7c90*/  F2FP.BF16.F32.PACK_AB R0, RZ, R0 ;  /* 0x00000000ff00723e */ /* 0x001fca00000010ff */
[----:B------:R-:W-:Y:S01]  /*7ca0*/  STG.E.U16 desc[UR36][R2.64], R0 ;  /* 0x0000000002007986 */ /* 0x000fe2000c101524 */
[----:B------:R-:W-:Y:S05]  /*7cb0*/  EXIT ;  /* 0x000000000000794d */ /* 0x000fea0003800000 */
        .weak           $__internal_50_$__cuda_sm20_rem_u16
        .type           $__internal_50_$__cuda_sm20_rem_u16,@function
        .size           $__internal_50_$__cuda_sm20_rem_u16,(.L_x_54702 - $__internal_50_$__cuda_sm20_rem_u16)
$__internal_50_$__cuda_sm20_rem_u16:
        /* <DEDUP_REMOVED lines=12> */
[----:B------:R-:W-:Y:S01]  /*7d80*/  FMUL.RZ R7, R4, R5 ;  /* 0x0000000504077220 */ /* 0x000fe2000040c000 */
[----:B------:R-:W-:-:S05]  /*7d90*/  IMAD.MOV.U32 R5, RZ, RZ, 0x0 ;  /* 0x00000000ff057424 */ /* 0x000fca00078e00ff */
[----:B------:R-:W0:Y:S02]  /*7da0*/  F2I.U32.TRUNC.NTZ R7, R7 ;  /* 0x0000000700077305 */ /* 0x000e24000020f000 */
[----:B0-----:R-:W-:-:S05]  /*7db0*/  LOP3.LUT R4, R7, 0xffff, RZ, 0xc0, !PT ;  /* 0x0000ffff07047812 */ /* 0x001fca00078ec0ff */
[----:B------:R-:W-:Y:S02]  /*7dc0*/  IMAD.MOV R9, RZ, RZ, -R4 ;  /* 0x000000ffff097224 */ /* 0x000fe400078e0a04 */
[----:B------:R-:W-:Y:S02]  /*7dd0*/  IMAD.MOV.U32 R4, RZ, RZ, R10 ;  /* 0x000000ffff047224 */ /* 0x000fe400078e000a */
[----:B------:R-:W-:Y:S02]  /*7de0*/  IMAD R9, R0, R9, R8 ;  /* 0x0000000900097224 */ /* 0x000fe400078e0208 */
[----:B------:R-:W-:Y:S01]  /*7df0*/  @!P0 IMAD.MOV.U32 R9, RZ, RZ, -0x1 ;  /* 0xffffffffff098424 */ /* 0x000fe200078e00ff */
[----:B------:R-:W-:Y:S06]  /*7e00*/  RET.REL.NODEC R4 `(_ZN2at6native27unrolled_elementwise_kernelINS0_13BUnaryFunctorIhhhZZZNS0_16fmod_kernel_cudaERNS_18TensorIteratorBaseEENKUlvE_clEvENKUlvE_clEvEUlhhE_EESt5arrayIPcLm2EELi4E23TrivialOffsetCalculatorILi1EjESD_NS0_6memory12LoadWithCastILi1EEENSE_13StoreWithCastILi1EEEEEviT_T0_T2_T3_T4_T5_) ;  /* 0xffffff80047c7950 */ /* 0x000fec0003c3ffff */
.L_x_26278:
        /* <DEDUP_REMOVED lines=15> */
.L_x_54702:


//--------------------- .text._ZN2at6native18elementwise_kernelILi128ELi4EZNS0_22gpu_kernel_impl_nocastINS0_13BUnaryFunctorIhhhZZZNS0_16fmod_kernel_cudaERNS_18TensorIteratorBaseEENKUlvE_clEvENKUlvE_clEvEUlhhE_EEEEvS5_RKT_EUliE_EEviT1_ --------------------------
	.section	.text._ZN2at6native18elementwise_kernelILi128ELi4EZNS0_22gpu_kernel_impl_nocastINS0_13BUnaryFunctorIhhhZZZNS0_16fmod_kernel_cudaERNS_18TensorIteratorBaseEENKUlvE_clEvENKUlvE_clEvEUlhhE_EEEEvS5_RKT_EUliE_EEviT1_,"ax",@progbits
	.align	128
        .global         _ZN2at6native18elementwise_kernelILi128ELi4EZNS0_22gpu_kernel_impl_nocastINS0_13BUnaryFunctorIhhhZZZNS0_16fmod_kernel_cudaERNS_18TensorIteratorBaseEENKUlvE_clEvENKUlvE_clEvEUlhhE_EEEEvS5_RKT_EUliE_EEviT1_
        .type           _ZN2at6native18elementwise_kernelILi128ELi4EZNS0_22gpu_kernel_impl_nocastINS0_13BUnaryFunctorIhhhZZZNS0_16fmod_kernel_cudaERNS_18TensorIteratorBaseEENKUlvE_clEvENKUlvE_clEvEUlhhE_EEEEvS5_RKT_EUliE_EEviT1_,@function
        .size           _ZN2at6native18elementwise_kernelILi128ELi4EZNS0_22gpu_kernel_impl_nocastINS0_13BUnaryFunctorIhhhZZZNS0_16fmod_kernel_cudaERNS_18TensorIteratorBaseEENKUlvE_clEvENKUlvE_clEvEUlhhE_EEEEvS5_RKT_EUliE_EEviT1_,(.L_x_54703 - _ZN2at6native18elementwise_kernelILi128ELi4EZNS0_22gpu_kernel_impl_nocastINS0_13BUnaryFunctorIhhhZZZNS0_16fmod_kernel_cudaERNS_18TensorIteratorBaseEENKUlvE_clEvENKUlvE_clEvEUlhhE_EEEEvS5_RKT_EUliE_EEviT1_)
        .other          _ZN2at6native18elementwise_kernelILi128ELi4EZNS0_22gpu_kernel_impl_nocastINS0_13BUnaryFunctorIhhhZZZNS0_16fmod_kernel_cudaERNS_18TensorIteratorBaseEENKUlvE_clEvENKUlvE_clEvEUlhhE_EEEEvS5_RKT_EUliE_EEviT1_,@"STO_CUDA_ENTRY STV_DEFAULT"
_ZN2at6native18elementwise_kernelILi128ELi4EZNS0_22gpu_kernel_impl_nocastINS0_13BUnaryFunctorIhhhZZZNS0_16fmod_kernel_cudaERNS_18TensorIteratorBaseEENKUlvE_clEvENKUlvE_clEvEUlhhE_EEEEvS5_RKT_EUliE_EEviT1_:
.text._ZN2at6native18elementwise_kernelILi128ELi4EZNS0_22gpu_kernel_impl_nocastINS0_13BUnaryFunctorIhhhZZZNS0_16fmod_kernel_cudaERNS_18TensorIteratorBaseEENKUlvE_clEvENKUlvE_clEvEUlhhE_EEEEvS5_RKT_EUliE_EEviT1_:
[----:B------:R-:W-:Y:S08]  /*0000*/  LDC R1, c[0x0][0x37c] ;  /* 0x0000df00ff017b82 */ /* 0x000ff00000000800 */
[----:B------:R-:W0:Y:S01]  /*0010*/  LDC R2, c[0x0][0x388] ;  /* 0x0000e200ff027b82 */ /* 0x000e220000000800 */
[----:B------:R-:W1:Y:S01]  /*0020*/  S2R R3, SR_TID.X ;  /* 0x0000000000037919 */ /* 0x000e620000002100 */
[----:B------:R-:W2:Y:S01]  /*0030*/  LDCU.64 UR6, c[0x0][0x358] ;  /* 0x00006b00ff0677ac */ /* 0x000ea20008000a00 */
[----:B------:R-:W3:Y:S05]  /*0040*/  LDCU.U8 UR5, c[0x0][0x591] ;  /* 0x0000b220ff0577ac */ /* 0x000eea0008000000 */
        /* <DEDUP_REMOVED lines=9> */
[----:B------:R-:W0:Y:S02]  /*00e0*/  LDC.64 R6, c[0x0][0x588] ;  /* 0x00016200ff067b82 */ /* 0x000e240000000a00 */
[----:B0-----:R0:W5:Y:S01]  /*00f0*/  LDG.E.U8 R6, desc[UR6][R6.64] ;  /* 0x0000000606067981 */ /* 0x001162000c1e1100 */
[----:B------:R-:W-:Y:S02]  /*0100*/  MOV R11, UR5 ;  /* 0x00000005000b7c02 */ /* 0x000fe40008000f00 */
[----:B------:R-:W-:-:S07]  /*0110*/  MOV R10, 0x130 ;  /* 0x00000130000a7802 */ /* 0x000fce0000000f00 */
[----:B0----5:R-:W-:Y:S05]  /*0120*/  CALL.REL.NOINC `($__internal_51_$__cuda_sm20_rem_u16) ;  /* 0x0000005000487944 */ /* 0x021fea0003c00000 */
[----:B------:R-:W0:Y:S01]  /*0130*/  LDC.64 R4, c[0x0][0x580] ;  /* 0x00016000ff047b82 */ /* 0x000e220000000a00 */
[----:B------:R-:W-:Y:S01]  /*0140*/  IADD3 R3, PT, PT, R3, 0x80, RZ ;  /* 0x0000008003037810 */ /* 0x000fe20007ffe0ff */
[----:B0-----:R0:W-:Y:S06]  /*0150*/  STG.E.U8 desc[UR6][R4.64], R11 ;  /* 0x0000000b04007986 */ /* 0x0011ec000c101106 */
.L_x_26281:
[----:B------:R-:W-:Y:S05]  /*0160*/  BSYNC.RECONVERGENT B0 ;  /* 0x0000000000007941 */ /* 0x000fea0003800200 */
.L_x_26280:
[----:B------:R-:W1:Y:S01]  /*0170*/  LDCU UR4, c[0x0][0x380] ;  /* 0x00007000ff0477ac */ /* 0x000e620008000800 */
[----:B------:R-:W-:Y:S01]  /*0180*/  BSSY.RECONVERGENT B0, `(.L_x_26282) ;  /* 0x000000b000007945 */ /* 0x000fe20003800200 */
[----:B-1----:R-:W-:-:S13]  /*0190*/  ISETP.GE.AND P0, PT, R3, UR4, PT ;  /* 0x0000000403007c0c */ /* 0x002fda000bf06270 */
[----:B------:R-:W-:Y:S05]  /*01a0*/  @P0 BRA `(.L_x_26283) ;  /* 0x0000000000200947 */ /* 0x000fea0003800000 */
[----:B------:R-:W1:Y:S02]  /*01b0*/  LDC.64 R6, c[0x0][0x588] ;  /* 0x00016200ff067b82 */ /* 0x000e640000000a00 */
[----:B-1----:R1:W5:Y:S01]  /*01c0*/  LDG.E.U8 R6, desc[UR6][R6.64] ;  /* 0x0000000606067981 */ /* 0x002362000c1e1100 */
[----:B0-----:R-:W-:Y:S02]  /*01d0*/  MOV R11, UR5 ;  /* 0x00000005000b7c02 */ /* 0x001fe40008000f00 */
[----:B------:R-:W-:-:S07]  /*01e0*/  MOV R10, 0x200 ;  /* 0x00000200000a7802 */ /* 0x000fce0000000f00 */
[----:B-1---5:R-:W-:Y:S05]  /*01f0*/  CALL.REL.NOINC `($__internal_51_$__cuda_sm20_rem_u16) ;  /* 0x0000005000147944 */ /* 0x022fea0003c00000 */
[----:B------:R-:W0:Y:S01]  /*0200*/  LDC.64 R4, c[0x0][0x580] ;  /* 0x00016000ff047b82 */ /* 0x000e220000000a00 */
[----:B------:R-:W-:Y:S01]  /*0210*/  IADD3 R3, PT, PT, R3, 0x80, RZ ;  /* 0x0000008003037810 */ /* 0x000fe20007ffe0ff */
[----:B0-----:R1:W-:Y:S06]  /*0220*/  STG.E.U8 desc[UR6][R4.64], R11 ;  /* 0x0000000b04007986 */ /* 0x0013ec000c101106 */
.L_x_26283:
[----:B------:R-:W-:Y:S05]  /*0230*/  BSYNC.RECONVERGENT B0 ;  /* 0x0000000000007941 */ /* 0x000fea0003800200 */
.L_x_26282:
[----:B------:R-:W2:Y:S01]  /*0240*/  LDCU UR4, c[0x0][0x380] ;  /* 0x00007000ff0477ac */ /* 0x000ea20008000800 */
[----:B------:R-:W-:Y:S01]  /*0250*/  BSSY.RECONVERGENT B0, `(.L_x_26284) ;  /* 0x000000b000007945 */ /* 0x000fe20003800200 */
[----:B--2---:R-:W-:-:S13]  /*0260*/  ISETP.GE.AND P0, PT, R3, UR4, PT ;  /* 0x0000000403007c0c */ /* 0x004fda000bf06270 */
[----:B------:R-:W-:Y:S05]  /*0270*/  @P0 BRA `(.L_x_26285) ;  /* 0x0000000000200947 */ /* 0x000fea0003800000 */
[----:B------:R-:W2:Y:S02]  /*0280*/  LDC.64 R6, c[0x0][0x588] ;  /* 0x00016200ff067b82 */ /* 0x000ea40000000a00 */
[----:B--2---:R2:W5:Y:S01]  /*0290*/  LDG.E.U8 R6, desc[UR6][R6.64] ;  /* 0x0000000606067981 */ /* 0x004562000c1e1100 */
[----:B01----:R-:W-:Y:S02]  /*02a0*/  MOV R11, UR5 ;  /* 0x00000005000b7c02 */ /* 0x003fe40008000f00 */
[----:B------:R-:W-:-:S07]  /*02b0*/  MOV R10, 0x2d0 ;  /* 0x000002d0000a7802 */ /* 0x000fce0000000f00 */
[----:B--2--5:R-:W-:Y:S05]  /*02c0*/  CALL.REL.NOINC `($__internal_51_$__cuda_sm20_rem_u16) ;  /* 0x0000004c00e07944 */ /* 0x024fea0003c00000 */
[----:B------:R-:W0:Y:S01]  /*02d0*/  LDC.64 R4, c[0x0][0x580] ;  /* 0x00016000ff047b82 */ /* 0x000e220000000a00 */
[----:B------:R-:W-:Y:S01]  /*02e0*/  IADD3 R3, PT, PT, R3, 0x80, RZ ;  /* 0x0000008003037810 */ /* 0x000fe20007ffe0ff */
[----:B0-----:R2:W-:Y:S06]  /*02f0*/  STG.E.U8 desc[UR6][R4.64], R11 ;  /* 0x0000000b04007986 */ /* 0x0015ec000c101106 */
.L_x_26285:
[----:B------:R-:W-:Y:S05]  /*0300*/  BSYNC.RECONVERGENT B0 ;  /* 0x0000000000007941 */ /* 0x000fea0003800200 */
.L_x_26284:
[----:B------:R-:W3:Y:S02]  /*0310*/  LDCU UR4, c[0x0][0x380] ;  /* 0x00007000ff0477ac */ /* 0x000ee40008000800 */
[----:B---3--:R-:W-:-:S13]  /*0320*/  ISETP.GE.AND P0, PT, R3, UR4, PT ;  /* 0x0000000403007c0c */ /* 0x008fda000bf06270 */
[----:B------:R-:W-:Y:S05]  /*0330*/  @P0 EXIT ;  /* 0x000000000000094d */ /* 0x000fea0003800000 */
[----:B------:R-:W3:Y:S02]  /*0340*/  LDC.64 R6, c[0x0][0x588] ;  /* 0x00016200ff067b82 */ /* 0x000ee40000000a00 */
[----:B---3--:R3:W5:Y:S01]  /*0350*/  LDG.E.U8 R6, desc[UR6][R6.64] ;  /* 0x0000000606067981 */ /* 0x008762000c1e1100 */
[----:B012---:R-:W-:Y:S02]  /*0360*/  MOV R11, UR5 ;  /* 0x00000005000b7c02 */ /* 0x007fe40008000f00 */
[----:B------:R-:W-:-:S07]  /*0370*/  MOV R10, 0x390 ;  /* 0x00000390000a7802 */ /* 0x000fce0000000f00 */
[----:B---3-5:R-:W-:Y:S05]  /*0380*/  CALL.REL.NOINC `($__internal_51_$__cuda_sm20_rem_u16) ;  /* 0x0000004c00b07944 */ /* 0x028fea0003c00000 */
[----:B------:R-:W0:Y:S02]  /*0390*/  LDC.64 R2, c[0x0][0x580] ;  /* 0x00016000ff027b82 */ /* 0x000e240000000a00 */
[----:B0-----:R-:W-:Y:S01]  /*03a0*/  STG.E.U8 desc[UR6][R2.64], R11 ;  /* 0x0000000b02007986 */ /* 0x001fe2000c101106 */
[----:B------:R-:W-:Y:S05]  /*03b0*/  EXIT ;  /* 0x000000000000794d */ /* 0x000fea0003800000 */
.L_x_26279:
        /* <DEDUP_REMOVED lines=305> */
.L_x_26288:
[----:B------:R-:W0:Y:S02]  /*16d0*/  LDCU.128 UR8, c[0x0][0x580] ;  /* 0x0000b000ff0877ac */ /* 0x000e240008000c00 */
[----:B0-----:R-:W-:-:S04]  /*16e0*/  IADD3 R6, P0, PT, R4, UR10, RZ ;  /* 0x0000000a04067c10 */ /* 0x001fc8000ff1e0ff */
[----:B------:R-:W-:-:S05]  /*16f0*/  IADD3.X R7, PT, PT, RZ, UR11, RZ, P0, !PT ;  /* 0x0000000bff077c10 */ /* 0x000fca00087fe4ff */
[----:B------:R0:W5:Y:S01]  /*1700*/  LDG.E.U8 R6, desc[UR6][R6.64] ;  /* 0x0000000606067981 */ /* 0x000162000c1e1100 */
[----:B------:R-:W-:Y:S02]  /*1710*/  IADD3 R4, P0, PT, R5, UR8, RZ ;  /* 0x0000000805047c10 */ /* 0x000fe4000ff1e0ff */
[----:B------:R-:W-:Y:S02]  /*1720*/  MOV R11, UR5 ;  /* 0x00000005000b7c02 */ /* 0x000fe40008000f00 */
[----:B------:R-:W-:Y:S02]  /*1730*/  IADD3.X R5, PT, PT, RZ, UR9, RZ, P0, !PT ;  /* 0x00000009ff057c10 */ /* 0x000fe400087fe4ff */
[----:B------:R-:W-:-:S07]  /*1740*/  MOV R10, 0x1760 ;  /* 0x00001760000a7802 */ /* 0x000fce0000000f00 */
[----:B0----5:R-:W-:Y:S05]  /*1750*/  CALL.REL.NOINC `($__internal_51_$__cuda_sm20_rem_u16) ;  /* 0x0000003800bc7944 */ /* 0x021fea0003c00000 */
[----:B------:R0:W-:Y:S01]  /*1760*/  STG.E.U8 desc[UR6][R4.64], R11 ;  /* 0x0000000b04007986 */ /* 0x0001e2000c101106 */
[----:B------:R-:W-:-:S07]  /*1770*/  IADD3 R3, PT, PT, R3, 0x80, RZ ;  /* 0x0000008003037810 */ /* 0x000fce0007ffe0ff */
.L_x_26287:
[----:B------:R-:W-:Y:S05]  /*1780*/  BSYNC.RECONVERGENT B0 ;  /* 0x0000000000007941 */ /* 0x000fea0003800200 */
.L_x_26286:
        /* <DEDUP_REMOVED lines=302> */
.L_x_26291:
        /* <DEDUP_REMOVED lines=11> */
.L_x_26290:
[----:B------:R-:W-:Y:S05]  /*2b20*/  BSYNC.RECONVERGENT B0 ;  /* 0x0000000000007941 */ /* 0x000fea0003800200 */
.L_x_26289:
        /* <DEDUP_REMOVED lines=302> */
.L_x_26294:
[----:B------:R-:W0:Y:S02]  /*3e10*/  LDCU.128 UR8, c[0x0][0x580] ;  /* 0x0000b000ff0877ac */ /* 0x000e240008000c00 */
[----:B0-----:R-:W-:-:S05]  /*3e20*/  IADD3 R6, P0, PT, R4, UR10, RZ ;  /* 0x0000000a04067c10 */ /* 0x001fca000ff1e0ff */
[----:B------:R-:W-:-:S05]  /*3e30*/  IMAD.X R7, RZ, RZ, UR11, P0 ;  /* 0x0000000bff077e24 */ /* 0x000fca00080e06ff */
        /* <DEDUP_REMOVED lines=8> */
.L_x_26293:
[----:B------:R-:W-:Y:S05]  /*3ec0*/  BSYNC.RECONVERGENT B0 ;  /* 0x0000000000007941 */ /* 0x000fea0003800200 */
.L_x_26292:
[----:B------:R-:W3:Y:S02]  /*3ed0*/  LDCU UR4, c[0x0][0x380] ;  /* 0x00007000ff0477ac */ /* 0x000ee40008000800 */
[----:B---3--:R-:W-:-:S13]  /*3ee0*/  ISETP.GE.AND P0, PT, R3, UR4, PT ;  /* 0x0000000403007c0c */ /* 0x008fda000bf06270 */
[----:B------:R-:W-:Y:S05]  /*3ef0*/  @P0 EXIT ;  /* 0x000000000000094d */ /* 0x000fea0003800000 */
[----:B------:R-:W3:Y:S01]  /*3f00*/  LDCU.64 UR8, c[0x0][0x390] ;  /* 0x00007200ff0877ac */ /* 0x000ee20008000a00 */
[----:B012---:R-:W-:Y:S02]  /*3f10*/  MOV R4, RZ ;  /* 0x000000ff00047202 */ /* 0x007fe40000000f00 */
[----:B------:R-:W-:Y:S01]  /*3f20*/  MOV R5, R3 ;  /* 0x0000000300057202 */ /* 0x000fe20000000f00 */
[----:B------:R-:W0:Y:S01]  /*3f30*/  LDCU UR4, c[0x0][0x38c] ;  /* 0x00007180ff0477ac */ /* 0x000e220008000800 */
[----:B------:R-:W-:Y:S01]  /*3f40*/  ISETP.NE.AND P0, PT, R2, RZ, PT ;  /* 0x000000ff0200720c */ /* 0x000fe20003f05270 */
        /* <DEDUP_REMOVED lines=293> */
.L_x_26295:
[----:B------:R-:W0:Y:S02]  /*51a0*/  LDCU.128 UR8, c[0x0][0x580] ;  /* 0x0000b000ff0877ac */ /* 0x000e240008000c00 */
[----:B0-----:R-:W-:-:S04]  /*51b0*/  IADD3 R6, P0, PT, R2, UR10, RZ ;  /* 0x0000000a02067c10 */ /* 0x001fc8000ff1e0ff */
[----:B------:R-:W-:-:S05]  /*51c0*/  IADD3.X R7, PT, PT, RZ, UR11, RZ, P0, !PT ;  /* 0x0000000bff077c10 */ /* 0x000fca00087fe4ff */
[----:B------:R0:W5:Y:S01]  /*51d0*/  LDG.E.U8 R6, desc[UR6][R6.64] ;  /* 0x0000000606067981 */ /* 0x000162000c1e1100 */
[----:B------:R-:W-:Y:S01]  /*51e0*/  IADD3 R2, P0, PT, R3, UR8, RZ ;  /* 0x0000000803027c10 */ /* 0x000fe2000ff1e0ff */
[----:B------:R-:W-:Y:S01]  /*51f0*/  IMAD.U32 R11, RZ, RZ, UR5 ;  /* 0x00000005ff0b7e24 */ /* 0x000fe2000f8e00ff */
[----:B------:R-:W-:Y:S02]  /*5200*/  MOV R10, 0x5230 ;  /* 0x00005230000a7802 */ /* 0x000fe40000000f00 */
[----:B------:R-:W-:-:S09]  /*5210*/  IADD3.X R3, PT, PT, RZ, UR9, RZ, P0, !PT ;  /* 0x00000009ff037c10 */ /* 0x000fd200087fe4ff */
[----:B0----5:R-:W-:Y:S05]  /*5220*/  CALL.REL.NOINC `($__internal_51_$__cuda_sm20_rem_u16) ;  /* 0x0000000000087944 */ /* 0x021fea0003c00000 */
[----:B------:R-:W-:Y:S01]  /*5230*/  STG.E.U8 desc[UR6][R2.64], R11 ;  /* 0x0000000b02007986 */ /* 0x000fe2000c101106 */
[----:B------:R-:W-:Y:S05]  /*5240*/  EXIT ;  /* 0x000000000000794d */ /* 0x000fea0003800000 */
        .weak           $__internal_51_$__cuda_sm20_rem_u16
        .type           $__internal_51_$__cuda_sm20_rem_u16,@function
        .size           $__internal_51_$__cuda_sm20_rem_u16,(.L_x_54703 - $__internal_51_$__cuda_sm20_rem_u16)
$__internal_51_$__cuda_sm20_rem_u16:
[----:B------:R-:W0:Y:S01]  /*5250*/  I2F.U16 R7, R11 ;  /* 0x0000000b00077306 */ /* 0x000e220000101000 */
[----:B------:R-:W-:Y:S02]  /*5260*/  MOV R8, 0x4b800000 ;  /* 0x4b80000000087802 */ /* 0x000fe40000000f00 */
        /* <DEDUP_REMOVED lines=9> */
[----:B------:R-:W-:-:S04]  /*5300*/  HFMA2 R9, -RZ, RZ, 0, 0 ;  /* 0x00000000ff097431 */ /* 0x000fc800000001ff */
[----:B------:R-:W-:-:S05]  /*5310*/  IADD3 R8, PT, PT, R8, 0x2, RZ ;  /* 0x0000000208087810 */ /* 0x000fca0007ffe0ff */
[----:B------:R-:W-:-:S06]  /*5320*/  FMUL.RZ R7, R7, R8 ;  /* 0x0000000807077220 */ /* 0x000fcc000040c000 */
[----:B------:R-:W0:Y:S02]  /*5330*/  F2I.U32.TRUNC.NTZ R7, R7 ;  /* 0x0000000700077305 */ /* 0x000e24000020f000 */
[----:B0-----:R-:W-:-:S04]  /*5340*/  LOP3.LUT R8, R7, 0xffff, RZ, 0xc0, !PT ;  /* 0x0000ffff07087812 */ /* 0x001fc800078ec0ff */
[----:B------:R-:W-:-:S05]  /*5350*/  IADD3 R8, PT, PT, -R8, RZ, RZ ;  /* 0x000000ff08087210 */ /* 0x000fca0007ffe1ff */
[----:B------:R-:W-:Y:S01]  /*5360*/  IMAD R11, R11, R8, R6 ;  /* 0x000000080b0b7224 */ /* 0x000fe200078e0206 */
[----:B------:R-:W-:Y:S02]  /*5370*/  MOV R8, R10 ;  /* 0x0000000a00087202 */ /* 0x000fe40000000f00 */
[----:B------:R-:W-:Y:S02]  /*5380*/  @!P0 MOV R11, 0xffffffff ;  /* 0xffffffff000b8802 */ /* 0x000fe40000000f00 */
[----:B------:R-:W-:Y:S05]  /*5390*/  RET.REL.NODEC R8 `(_ZN2at6native18elementwise_kernelILi128ELi4EZNS0_22gpu_kernel_impl_nocastINS0_13BUnaryFunctorIhhhZZZNS0_16fmod_kernel_cudaERNS_18TensorIteratorBaseEENKUlvE_clEvENKUlvE_clEvEUlhhE_EEEEvS5_RKT_EUliE_EEviT1_) ;  /* 0xffffffac08187950 */ /* 0x000fea0003c3ffff */
.L_x_26296:
        /* <DEDUP_REMOVED lines=14> */
.L_x_54703:


//--------------------- .text._ZN2at6native27unrolled_elementwise_kernelINS0_13BUnaryFunctorIhhhZZZNS0_16fmod_kernel_cudaERNS_18TensorIteratorBaseEENKUlvE_clEvENKUlvE_clEvEUlhhE_EESt5arrayIPcLm2EELi4E23TrivialOffsetCalculatorILi1EjESD_NS0_6memory15LoadWithoutCastENSE_16StoreWithoutCastEEEviT_T0_T2_T3_T4_T5_ --------------------------
	.section	.text._ZN2at6native27unrolled_elementwise_kernelINS0_13BUnaryFunctorIhhhZZZNS0_16fmod_kernel_cudaERNS_18TensorIteratorBaseEENKUlvE_clEvENKUlvE_clEvEUlhhE_EESt5arrayIPcLm2EELi4E23TrivialOffsetCalculatorILi1EjESD_NS0_6memory15LoadWithoutCastENSE_16StoreWithoutCastEEEviT_T0_T2_T3_T4_T5_,"ax",@progbits
	.align	128
        .global         _ZN2at6native27unrolled_elementwise_kernelINS0_13BUnaryFunctorIhhhZZZNS0_16fmod_kernel_cudaERNS_18TensorIteratorBaseEENKUlvE_clEvENKUlvE_clEvEUlhhE_EESt5arrayIPcLm2EELi4E23TrivialOffsetCalculatorILi1EjESD_NS0_6memory15LoadWithoutCastENSE_16StoreWithoutCastEEEviT_T0_T2_T3_T4_T5_
        .type           _ZN2at6native27unrolled_elementwise_kernelINS0_13BUnaryFunctorIhhhZZZNS0_16fmod_kernel_cudaERNS_18TensorIteratorBaseEENKUlvE_clEvENKUlvE_clEvEUlhhE_EESt5arrayIPcLm2EELi4E23TrivialOffsetCalculatorILi1EjESD_NS0_6memory15LoadWithoutCastENSE_16StoreWithoutCastEEEviT_T0_T2_T3_T4_T5_,@function
        .size           _ZN2at6native27unrolled_elementwise_kernelINS0_13BUnaryFunctorIhhhZZZNS0_16fmod_kernel_cudaERNS_18TensorIteratorBaseEENKUlvE_clEvENKUlvE_clEvEUlhhE_EESt5arrayIPcLm2EELi4E23TrivialOffsetCalculatorILi1EjESD_NS0_6memory15LoadWithoutCastENSE_16StoreWithoutCastEEEviT_T0_T2_T3_T4_T5_,(.L_x_54704 - _ZN2at6native27unrolled_elementwise_kernelINS0_13BUnaryFunctorIhhhZZZNS0_16fmod_kernel_cudaERNS_18TensorIteratorBaseEENKUlvE_clEvENKUlvE_clEvEUlhhE_EESt5arrayIPcLm2EELi4E23TrivialOffsetCalculatorILi1EjESD_NS0_6memory15LoadWithoutCastENSE_16StoreWithoutCastEEEviT_T0_T2_T3_T4_T5_)
        .other          _ZN2at6native27unrolled_elementwise_kernelINS0_13BUnaryFunctorIhhhZZZNS0_16fmod_kernel_cudaERNS_18TensorIteratorBaseEENKUlvE_clEvENKUlvE_clEvEUlhhE_EESt5arrayIPcLm2EELi4E23TrivialOffsetCalculatorILi1EjESD_NS0_6memory15LoadWithoutCastENSE_16StoreWithoutCastEEEviT_T0_T2_T3_T4_T5_,@"STO_CUDA_ENTRY STV_DEFAULT"
_ZN2at6native27unrolled_elementwise_kernelINS0_13BUnaryFunctorIhhhZZZNS0_16fmod_kernel_cudaERNS_18TensorIteratorBaseEENKUlvE_clEvENKUlvE_clEvEUlhhE_EESt5arrayIPcLm2EELi4E23TrivialOffsetCalculatorILi1EjESD_NS0_6memory15LoadWithoutCastENSE_16StoreWithoutCastEEEviT_T0_T2_T3_T4_T5_:
.text._ZN2at6native27unrolled_elementwise_kernelINS0_13BUnaryFunctorIhhhZZZNS0_16fmod_kernel_cudaERNS_18TensorIteratorBaseEENKUlvE_clEvENKUlvE_clEvEUlhhE_EESt5arrayIPcLm2EELi4E23TrivialOffsetCalculatorILi1EjESD_NS0_6memory15LoadWithoutCastENSE_16StoreWithoutCastEEEviT_T0_T2_T3_T4_T5_:
        /* <DEDUP_REMOVED lines=22> */
[----:B-1----:R1:W5:Y:S01]  /*0160*/  @!P3 LDG.E.U8 R11, desc[UR4][R12.64] ;  /* 0x000000040c0bb981 */ /* 0x002362000c1e1100 */
[----:B--2---:R-:W-:-:S03]  /*0170*/  @!P2 IADD3 R4, P5, PT, R17, R4, RZ ;  /* 0x000000041104a210 */ /* 0x004fc60007fbe0ff */
[----:B------:R-:W-:-:S13]  /*0180*/  ISETP.GE.AND P0, PT, R15, R2, PT ;  /* 0x000000020f00720c */ /* 0x000fda0003f06270 */
[----:B------:R-:W2:Y:S01]  /*0190*/  @!P0 LDC.64 R6, c[0x0][0x390] ;  /* 0x0000e400ff068b82 */ /* 0x000ea20000000a00 */
[----:B------:R-:W-:Y:S02]  /*01a0*/  @!P0 LEA R15, R0, R15, 0x9 ;  /* 0x0000000f000f8211 */ /* 0x000fe400078e48ff */
[----:B0-----:R-:W-:Y:S01]  /*01b0*/  @!P1 IADD3 R8, P4, PT, R19, R8, RZ ;  /* 0x0000000813089210 */ /* 0x001fe20007f9e0ff */
[----:B------:R-:W-:Y:S01]  /*01c0*/  @!P2 IMAD.X R5, RZ, RZ, R5, P5 ;  /* 0x000000ffff05a224 */ /* 0x000fe200028e0605 */
[----:B------:R-:W-:-:S03]  /*01d0*/  PRMT R10, RZ, 0x7610, R10 ;  /* 0x00007610ff0a7816 */ /* 0x000fc6000000000a */
[----:B------:R-:W-:-:S03]  /*01e0*/  @!P1 IMAD.X R9, RZ, RZ, R9, P4 ;  /* 0x000000ffff099224 */ /* 0x000fc600020e0609 */
[----:B------:R1:W5:Y:S01]  /*01f0*/  @!P2 LDG.E.U8 R10, desc[UR4][R4.64] ;  /* 0x00000004040aa981 */ /* 0x000362000c1e1100 */
[----:B--2---:R-:W-:-:S05]  /*0200*/  @!P0 IADD3 R14, P3, PT, R15, R6, RZ ;  /* 0x000000060f0e8210 */ /* 0x004fca0007f7e0ff */
[--C-:B------:R-:W-:Y:S01]  /*0210*/  @!P0 IMAD.X R15, RZ, RZ, R7.reuse, P3 ;  /* 0x000000ffff0f8224 */ /* 0x100fe200018e0607 */
[----:B------:R-:W-:-:S06]  /*0220*/  PRMT R7, RZ, 0x7610, R7 ;  /* 0x00007610ff077816 */ /* 0x000fcc0000000007 */
[----:B------:R1:W5:Y:S01]  /*0230*/  @!P1 LDG.E.U8 R7, desc[UR4][R8.64] ;  /* 0x0000000408079981 */ /* 0x000362000c1e1100 */
[----:B------:R-:W-:-:S06]  /*0240*/  PRMT R6, RZ, 0x7610, R6 ;  /* 0x00007610ff067816 */ /* 0x000fcc0000000006 */
[----:B------:R1:W5:Y:S01]  /*0250*/  @!P0 LDG.E.U8 R6, desc[UR4][R14.64] ;  /* 0x000000040e068981 */ /* 0x000362000c1e1100 */
[----:B------:R-:W-:Y:S01]  /*0260*/  ISETP.GE.AND P0, PT, R3, R2, PT ;  /* 0x000000020300720c */ /* 0x000fe20003f06270 */
[----:B------:R-:W0:Y:S01]  /*0270*/  LDCU.U8 UR6, c[0x0][0x385] ;  /* 0x000070a0ff0677ac */ /* 0x000e220008000000 */
[----:B------:R-:W-:Y:S11]  /*0280*/  BSSY.RECONVERGENT B0, `(.L_x_26297) ;  /* 0x0000007000007945 */ /* 0x000ff60003800200 */
[----:B-1----:R-:W-:Y:S05]  /*0290*/  @P0 BRA `(.L_x_26298) ;  /* 0x0000000000140947 */ /* 0x002fea0003800000 */
[----:B-----5:R-:W-:Y:S01]  /*02a0*/  LOP3.LUT R14, R11, 0xff, RZ, 0xc0, !PT ;  /* 0x000000ff0b0e7812 */ /* 0x020fe200078ec0ff */
[----:B0-----:R-:W-:Y:S01]  /*02b0*/  IMAD.U32 R15, RZ, RZ, UR6 ;  /* 0x00000006ff0f7e24 */ /* 0x001fe2000f8e00ff */
[----:B------:R-:W-:-:S07]  /*02c0*/  MOV R16, 0x2e0 ;  /* 0x000002e000107802 */ /* 0x000fce0000000f00 */
[----:B------:R-:W-:Y:S05]  /*02d0*/  CALL.REL.NOINC `($__internal_52_$__cuda_sm20_rem_u16) ;  /* 0x0000000400147944 */ /* 0x000fea0003c00000 */
[----:B------:R-:W-:-:S07]  /*02e0*/  IMAD.MOV.U32 R8, RZ, RZ, R15 ;  /* 0x000000ffff087224 */ /* 0x000fce00078e000f */
.L_x_26298:
[----:B0-----:R-:W-:Y:S05]  /*02f0*/  BSYNC.RECONVERGENT B0 ;  /* 0x0000000000007941 */ /* 0x001fea0003800200 */
.L_x_26297:
[----:B------:R-:W-:Y:S01]  /*0300*/  VIADD R9, R3, 0x80 ;  /* 0x0000008003097836 */ /* 0x000fe20000000000 */
[----:B------:R-:W-:Y:S04]  /*0310*/  BSSY.RECONVERGENT B0, `(.L_x_26299) ;  /* 0x0000008000007945 */ /* 0x000fe80003800200 */
[----:B------:R-:W-:-:S13]  /*0320*/  ISETP.GE.AND P0, PT, R9, R2, PT ;  /* 0x000000020900720c */ /* 0x000fda0003f06270 */
[----:B------:R-:W-:Y:S05]  /*0330*/  @P0 BRA `(.L_x_26300) ;  /* 0x0000000000140947 */ /* 0x000fea0003800000 */
[----:B-----5:R-:W-:Y:S02]  /*0340*/  LOP3.LUT R14, R10, 0xff, RZ, 0xc0, !PT ;  /* 0x000000ff0a0e7812 */ /* 0x020fe400078ec0ff */
[----:B------:R-:W-:Y:S02]  /*0350*/  MOV R15, UR6 ;  /* 0x00000006000f7c02 */ /* 0x000fe40008000f00 */
[----:B------:R-:W-:-:S07]  /*0360*/  MOV R16, 0x380 ;  /* 0x0000038000107802 */ /* 0x000fce0000000f00 */
[----:B------:R-:W-:Y:S05]  /*0370*/  CALL.REL.NOINC `($__internal_52_$__cuda_sm20_rem_u16) ;  /* 0x0000000000ec7944 */ /* 0x000fea0003c00000 */
[----:B------:R-:W-:-:S07]  /*0380*/  IMAD.MOV.U32 R4, RZ, RZ, R15 ;  /* 0x000000ffff047224 */ /* 0x000fce00078e000f */
.L_x_26300:
[----:B------:R-:W-:Y:S05]  /*0390*/  BSYNC.RECONVERGENT B0 ;  /* 0x0000000000007941 */ /* 0x000fea0003800200 */
.L_x_26299:
[----:B------:R-:W-:Y:S01]  /*03a0*/  VIADD R5, R3, 0x100 ;  /* 0x0000010003057836 */ /* 0x000fe20000000000 */
[----:B------:R-:W-:Y:S04]  /*03b0*/  BSSY.RECONVERGENT B0, `(.L_x_26301) ;  /* 0x0000008000007945 */ /* 0x000fe80003800200 */
[----:B------:R-:W-:-:S13]  /*03c0*/  ISETP.GE.AND P0, PT, R5, R2, PT ;  /* 0x000000020500720c */ /* 0x000fda0003f06270 */
[----:B------:R-:W-:Y:S05]  /*03d0*/  @P0 BRA `(.L_x_26302) ;  /* 0x0000000000140947 */ /* 0x000fea0003800000 */
[----:B-----5:R-:W-:Y:S01]  /*03e0*/  LOP3.LUT R14, R7, 0xff, RZ, 0xc0, !PT ;  /* 0x000000ff070e7812 */ /* 0x020fe200078ec0ff */
[----:B------:R-:W-:Y:S01]  /*03f0*/  IMAD.U32 R15, RZ, RZ, UR6 ;  /* 0x00000006ff0f7e24 */ /* 0x000fe2000f8e00ff */
[----:B------:R-:W-:-:S07]  /*0400*/  MOV R16, 0x420 ;  /* 0x0000042000107802 */ /* 0x000fce0000000f00 */
[----:B------:R-:W-:Y:S05]  /*0410*/  CALL.REL.NOINC `($__internal_52_$__cuda_sm20_rem_u16) ;  /* 0x0000000000c47944 */ /* 0x000fea0003c00000 */
[----:B------:R-:W-:-:S07]  /*0420*/  IMAD.MOV.U32 R5, RZ, RZ, R15 ;  /* 0x000000ffff057224 */ /* 0x000fce00078e000f */
.L_x_26302:
[----:B------:R-:W-:Y:S05]  /*0430*/  BSYNC.RECONVERGENT B0 ;  /* 0x0000000000007941 */ /* 0x000fea0003800200 */
.L_x_26301:
[----:B-----5:R-:W-:Y:S01]  /*0440*/  VIADD R7, R3, 0x180 ;  /* 0x0000018003077836 */ /* 0x020fe20000000000 */
[----:B------:R-:W-:Y:S04]  /*0450*/  BSSY.RECONVERGENT B0, `(.L_x_26303) ;  /* 0x0000008000007945 */ /* 0x000fe80003800200 */
[----:B------:R-:W-:-:S13]  /*0460*/  ISETP.GE.AND P0, PT, R7, R2, PT ;  /* 0x000000020700720c */ /* 0x000fda0003f06270 */
[----:B------:R-:W-:Y:S05]  /*0470*/  @P0 BRA `(.L_x_26304) ;  /* 0x0000000000140947 */ /* 0x000fea0003800000 */
[----:B------:R-:W-:Y:S01]  /*0480*/  LOP3.LUT R14, R6, 0xff, RZ, 0xc0, !PT ;  /* 0x000000ff060e7812 */ /* 0x000fe200078ec0ff */
[----:B------:R-:W-:Y:S01]  /*0490*/  IMAD.U32 R15, RZ, RZ, UR6 ;  /* 0x00000006ff0f7e24 */ /* 0x000fe2000f8e00ff */
[----:B------:R-:W-:-:S07]  /*04a0*/  MOV R16, 0x4c0 ;  /* 0x000004c000107802 */ /* 0x000fce0000000f00 */
[----:B------:R-:W-:Y:S05]  /*04b0*/  CALL.REL.NOINC `($__internal_52_$__cuda_sm20_rem_u16) ;  /* 0x00000000009c7944 */ /* 0x000fea0003c00000 */
[----:B------:R-:W-:-:S07]  /*04c0*/  MOV R11, R15 ;  /* 0x0000000f000b7202 */ /* 0x000fce0000000f00 */
.L_x_26304:
[----:B------:R-:W-:Y:S05]  /*04d0*/  BSYNC.RECONVERGENT B0 ;  /* 0x0000000000007941 */ /* 0x000fea0003800200 */
.L_x_26303:
        /* <DEDUP_REMOVED lines=19> */
.L_x_26307:
[----:B------:R-:W-:Y:S05]  /*0610*/  BSYNC.RELIABLE B1 ;  /* 0x0000000000017941 */ /* 0x000fea0003800100 */
.L_x_26306:
[----:B------:R-:W-:-:S13]  /*0620*/  ISETP.GE.AND P0, PT, R3, R2, PT ;  /* 0x000000020300720c */ /* 0x000fda0003f06270 */
[----:B------:R-:W1:Y:S01]  /*0630*/  @!P0 LDC.64 R8, c[0x0][0x388] ;  /* 0x0000e200ff088b82 */ /* 0x000e620000000a00 */
[----:B0-----:R-:W-:Y:S01]  /*0640*/  @!P0 LEA R7, R0, R3, 0x9 ;  /* 0x0000000300078211 */ /* 0x001fe200078e48ff */
[----:B------:R-:W-:-:S03]  /*0650*/  @!P0 VIADD R3, R3, 0x80 ;  /* 0x0000008003038836 */ /* 0x000fc60000000000 */
[----:B-1----:R-:W-:-:S05]  /*0660*/  @!P0 IADD3 R6, P1, PT, R7, R8, RZ ;  /* 0x0000000807068210 */ /* 0x002fca0007f3e0ff */
[----:B------:R-:W-:-:S05]  /*0670*/  @!P0 IMAD.X R7, RZ, RZ, R9, P1 ;  /* 0x000000ffff078224 */ /* 0x000fca00008e0609 */
[----:B------:R1:W-:Y:S03]  /*0680*/  @!P0 STG.E.U8 desc[UR4][R6.64], R5 ;  /* 0x0000000506008986 */ /* 0x0003e6000c101104 */
.L_x_26308:
[----:B------:R-:W-:Y:S05]  /*0690*/  BSYNC.RECONVERGENT B0 ;  /* 0x0000000000007941 */ /* 0x000fea0003800200 */
.L_x_26305:
[----:B------:R-:W-:Y:S05]  /*06a0*/  WARPSYNC.ALL ;  /* 0x0000000000007948 */ /* 0x000fea0003800000 */
[----:B------:R-:W-:-:S13]  /*06b0*/  ISETP.GE.AND P0, PT, R3, R2, PT ;  /* 0x000000020300720c */ /* 0x000fda0003f06270 */
[----:B------:R-:W-:Y:S05]  /*06c0*/  @P0 EXIT ;  /* 0x000000000000094d */ /* 0x000fea0003800000 */
[----:B------:R-:W2:Y:S01]  /*06d0*/  LDCU.64 UR6, c[0x0][0x388] ;  /* 0x00007100ff0677ac */ /* 0x000ea20008000a00 */
[----:B------:R-:W-:-:S05]  /*06e0*/  IMAD R3, R0, 0x200, R3 ;  /* 0x0000020000037824 */ /* 0x000fca00078e0203 */
[----:B--2---:R-:W-:-:S05]  /*06f0*/  IADD3 R2, P0, PT, R3, UR6, RZ ;  /* 0x0000000603027c10 */ /* 0x004fca000ff1e0ff */
[----:B------:R-:W-:-:S05]  /*0700*/  IMAD.X R3, RZ, RZ, UR7, P0 ;  /* 0x00000007ff037e24 */ /* 0x000fca00080e06ff */
[----:B------:R-:W-:Y:S01]  /*0710*/  STG.E.U8 desc[UR4][R2.64], R11 ;  /* 0x0000000b02007986 */ /* 0x000fe2000c101104 */
[----:B------:R-:W-:Y:S05]  /*0720*/  EXIT ;  /* 0x000000000000794d */ /* 0x000fea0003800000 */
        .weak           $__internal_52_$__cuda_sm20_rem_u16
        .type           $__internal_52_$__cuda_sm20_rem_u16,@function
        .size           $__internal_52_$__cuda_sm20_rem_u16,(.L_x_54704 - $__internal_52_$__cuda_sm20_rem_u16)
$__internal_52_$__cuda_sm20_rem_u16:
        /* <DEDUP_REMOVED lines=11> */
[----:B------:R-:W-:-:S04]  /*07e0*/  IMAD.MOV.U32 R13, RZ, RZ, 0x0 ;  /* 0x00000000ff0d7424 */ /* 0x000fc800078e00ff */
[----:B------:R-:W-:-:S05]  /*07f0*/  IADD3 R12, PT, PT, R12, 0x2, RZ ;  /* 0x000000020c0c7810 */ /* 0x000fca0007ffe0ff */
[----:B------:R-:W-:-:S06]  /*0800*/  FMUL.RZ R11, R11, R12 ;  /* 0x0000000c0b0b7220 */ /* 0x000fcc000040c000 */
[----:B------:R-:W0:Y:S02]  /*0810*/  F2I.U32.TRUNC.NTZ R11, R11 ;  /* 0x0000000b000b7305 */ /* 0x000e24000020f000 */
[----:B0-----:R-:W-:-:S05]  /*0820*/  LOP3.LUT R12, R11, 0xffff, RZ, 0xc0, !PT ;  /* 0x0000ffff0b0c7812 */ /* 0x001fca00078ec0ff */
[----:B------:R-:W-:-:S04]  /*0830*/  IMAD.MOV R12, RZ, RZ, -R12 ;  /* 0x000000ffff0c7224 */ /* 0x000fc800078e0a0c */
[----:B------:R-:W-:Y:S02]  /*0840*/  IMAD R15, R15, R12, R14 ;  /* 0x0000000c0f0f7224 */ /* 0x000fe400078e020e */
[----:B------:R-:W-:Y:S02]  /*0850*/  IMAD.MOV.U32 R12, RZ, RZ, R16 ;  /* 0x000000ffff0c7224 */ /* 0x000fe400078e0010 */
[----:B------:R-:W-:Y:S02]  /*0860*/  @!P0 IMAD.MOV.U32 R15, RZ, RZ, -0x1 ;  /* 0xffffffffff0f8424 */ /* 0x000fe400078e00ff */
[----:B------:R-:W-:Y:S05]  /*0870*/  RET.REL.NODEC R12 `(_ZN2at6native27unrolled_elementwise_kernelINS0_13BUnaryFunctorIhhhZZZNS0_16fmod_kernel_cudaERNS_18TensorIteratorBaseEENKUlvE_clEvENKUlvE_clEvEUlhhE_EESt5arrayIPcLm2EELi4E23TrivialOffsetCalculatorILi1EjESD_NS0_6memory15LoadWithoutCastENSE_16StoreWithoutCastEEEviT_T0_T2_T3_T4_T5_) ;  /* 0xfffffff40ce07950 */ /* 0x000fea0003c3ffff */
.L_x_26309:
        /* <DEDUP_REMOVED lines=16> */
.L_x_54704:


//--------------------- .text._ZN2at6native29vectorized_elementwise_kernelILi2ENS0_13BUnaryFunctorIhhhZZZNS0_16fmod_kernel_cudaERNS_18TensorIteratorBaseEENKUlvE_clEvENKUlvE_clEvEUlhhE_EESt5arrayIPcLm2EEEEviT0_T1_ --------------------------
	.section	.text._ZN2at6native29vectorized_elementwise_kernelILi2ENS0_13BUnaryFunctorIhhhZZZNS0_16fmod_kernel_cudaERNS_18TensorIteratorBaseEENKUlvE_clEvENKUlvE_clEvEUlhhE_EESt5arrayIPcLm2EEEEviT0_T1_,"ax",@progbits
	.align	128
        .global         _ZN2at6native29vectorized_elementwise_kernelILi2ENS0_13BUnaryFunctorIhhhZZZNS0_16fmod_kernel_cudaERNS_18TensorIteratorBaseEENKUlvE_clEvENKUlvE_clEvEUlhhE_EESt5arrayIPcLm2EEEEviT0_T1_
        .type           _ZN2at6native29vectorized_elementwise_kernelILi2ENS0_13BUnaryFunctorIhhhZZZNS0_16fmod_kernel_cudaERNS_18TensorIteratorBaseEENKUlvE_clEvENKUlvE_clEvEUlhhE_EESt5arrayIPcLm2EEEEviT0_T1_,@function
        .size           _ZN2at6native29vectorized_elementwise_kernelILi2ENS0_13BUnaryFunctorIhhhZZZNS0_16fmod_kernel_cudaERNS_18TensorIteratorBaseEENKUlvE_clEvENKUlvE_clEvEUlhhE_EESt5arrayIPcLm2EEEEviT0_T1_,(.L_x_54705 - _ZN2at6native29vectorized_elementwise_kernelILi2ENS0_13BUnaryFunctorIhhhZZZNS0_16fmod_kernel_cudaERNS_18TensorIteratorBaseEENKUlvE_clEvENKUlvE_clEvEUlhhE_EESt5arrayIPcLm2EEEEviT0_T1_)
        .other          _ZN2at6native29vectorized_elementwise_kernelILi2ENS0_13BUnaryFunctorIhhhZZZNS0_16fmod_kernel_cudaERNS_18TensorIteratorBaseEENKUlvE_clEvENKUlvE_clEvEUlhhE_EESt5arrayIPcLm2EEEEviT0_T1_,@"STO_CUDA_ENTRY STV_DEFAULT"
_ZN2at6native29vectorized_elementwise_kernelILi2ENS0_13BUnaryFunctorIhhhZZZNS0_16fmod_kernel_cudaERNS_18TensorIteratorBaseEENKUlvE_clEvENKUlvE_clEvEUlhhE_EESt5arrayIPcLm2EEEEviT0_T1_:
.text._ZN2at6native29vectorized_elementwise_kernelILi2ENS0_13BUnaryFunctorIhhhZZZNS0_16fmod_kernel_cudaERNS_18TensorIteratorBaseEENKUlvE_clEvENKUlvE_clEvEUlhhE_EESt5arrayIPcLm2EEEEviT0_T1_:
        /* <DEDUP_REMOVED lines=15> */
[----:B------:R-:W-:-:S03]  /*00f0*/  @!P6 IADD3 R11, PT, PT, R0, UR4, RZ ;  /* 0x00000004000bec10 */ /* 0x000fc6000fffe0ff */
[----:B------:R-:W-:-:S13]  /*0100*/  ISETP.GE.U32.AND P5, PT, R2, UR5, PT ;  /* 0x0000000502007c0c */ /* 0x000fda000bfa6070 */
[C---:B------:R-:W-:Y:S01]  /*0110*/  @!P5 VIADD R5, R2.reuse, UR4 ;  /* 0x000000040205dc36 */ /* 0x040fe20008000000 */
[----:B------:R-:W1:Y:S01]  /*0120*/  @!P5 LDC.64 R24, c[0x0][0x390] ;  /* 0x0000e400ff18db82 */ /* 0x000e620000000a00 */
[----:B------:R-:W-:-:S05]  /*0130*/  @!P5 VIADD R2, R2, 0x80 ;  /* 0x000000800202d836 */ /* 0x000fca0000000000 */
[----:B------:R-:W-:Y:S02]  /*0140*/  ISETP.GE.U32.AND P4, PT, R2, UR5, PT ;  /* 0x0000000502007c0c */ /* 0x000fe4000bf86070 */
[----:B0-----:R-:W-:-:S05]  /*0150*/  @!P6 IADD3 R10, P0, PT, R11, R6, RZ ;  /* 0x000000060b0ae210 */ /* 0x001fca0007f1e0ff */
[----:B------:R-:W-:-:S05]  /*0160*/  @!P6 IMAD.X R11, RZ, RZ, R7, P0 ;  /* 0x000000ffff0be224 */ /* 0x000fca00000e0607 */
[----:B------:R0:W5:Y:S01]  /*0170*/  @!P6 LDG.E.U8 R3, desc[UR8][R10.64] ;  /* 0x000000080a03e981 */ /* 0x000162000c1e1100 */
[C---:B------:R-:W-:Y:S01]  /*0180*/  @!P4 VIADD R17, R2.reuse, UR4 ;  /* 0x000000040211cc36 */ /* 0x040fe20008000000 */
[----:B------:R-:W2:Y:S01]  /*0190*/  @!P4 LDC.64 R20, c[0x0][0x390] ;  /* 0x0000e400ff14cb82 */ /* 0x000ea20000000a00 */
[----:B------:R-:W-:-:S05]  /*01a0*/  @!P4 VIADD R2, R2, 0x80 ;  /* 0x000000800202c836 */ /* 0x000fca0000000000 */
[----:B------:R-:W-:-:S13]  /*01b0*/  ISETP.GE.U32.AND P3, PT, R2, UR5, PT ;  /* 0x0000000502007c0c */ /* 0x000fda000bf66070 */
[C---:B------:R-:W-:Y:S02]  /*01c0*/  @!P3 VIADD R9, R2.reuse, UR4 ;  /* 0x000000040209bc36 */ /* 0x040fe40008000000 */
[----:B------:R-:W-:-:S05]  /*01d0*/  @!P3 VIADD R2, R2, 0x80 ;  /* 0x000000800202b836 */ /* 0x000fca0000000000 */
[----:B------:R-:W-:-:S13]  /*01e0*/  ISETP.GE.U32.AND P2, PT, R2, UR5, PT ;  /* 0x0000000502007c0c */ /* 0x000fda000bf46070 */
[C---:B------:R-:W-:Y:S01]  /*01f0*/  @!P2 VIADD R27, R2.reuse, UR4 ;  /* 0x00000004021bac36 */ /* 0x040fe20008000000 */
[----:B-1----:R-:W-:Y:S01]  /*0200*/  @!P5 IADD3 R24, P6, PT, R5, R24, RZ ;  /* 0x000000180518d210 */ /* 0x002fe20007fde0ff */
[----:B------:R-:W-:Y:S01]  /*0210*/  @!P2 VIADD R2, R2, 0x80 ;  /* 0x000000800202a836 */ /* 0x000fe20000000000 */
[----:B------:R-:W1:Y:S04]  /*0220*/  @!P3 LDC.64 R4, c[0x0][0x390] ;  /* 0x0000e400ff04bb82 */ /* 0x000e680000000a00 */
[----:B------:R-:W-:-:S04]  /*0230*/  ISETP.GE.U32.AND P1, PT, R2, UR5, PT ;  /* 0x0000000502007c0c */ /* 0x000fc8000bf26070 */
[----:B------:R-:W3:Y:S09]  /*0240*/  @!P2 LDC.64 R18, c[0x0][0x390] ;  /* 0x0000e400ff12ab82 */ /* 0x000ef20000000a00 */
[C---:B------:R-:W-:Y:S01]  /*0250*/  @!P1 VIADD R23, R2.reuse, UR4 ;  /* 0x0000000402179c36 */ /* 0x040fe20008000000 */
[----:B------:R-:W-:Y:S01]  /*0260*/  PRMT R6, RZ, 0x7610, R6 ;  /* 0x00007610ff067816 */ /* 0x000fe20000000006 */
[----:B------:R-:W-:Y:S01]  /*0270*/  @!P1 VIADD R2, R2, 0x80 ;  /* 0x0000008002029836 */ /* 0x000fe20000000000 */
[----:B------:R-:W4:Y:S04]  /*0280*/  @!P1 LDC.64 R12, c[0x0][0x390] ;  /* 0x0000e400ff0c9b82 */ /* 0x000f280000000a00 */
[----:B------:R-:W-:Y:S01]  /*0290*/  ISETP.GE.U32.AND P0, PT, R2, UR5, PT ;  /* 0x0000000502007c0c */ /* 0x000fe2000bf06070 */
[----:B------:R-:W-:-:S05]  /*02a0*/  @!P5 IMAD.X R25, RZ, RZ, R25, P6 ;  /* 0x000000ffff19d224 */ /* 0x000fca00030e0619 */
[----:B------:R-:W5:Y:S07]  /*02b0*/  @!P5 LDG.E.U8 R6, desc[UR8][R24.64] ;  /* 0x000000081806d981 */ /* 0x000f6e000c1e1100 */
[C---:B------:R-:W-:Y:S01]  /*02c0*/  @!P0 VIADD R7, R2.reuse, UR4 ;  /* 0x0000000402078c36 */ /* 0x040fe20008000000 */
[----:B------:R-:W4:Y:S01]  /*02d0*/  @!P0 LDC.64 R14, c[0x0][0x390] ;  /* 0x0000e400ff0e8b82 */ /* 0x000f220000000a00 */
[----:B------:R-:W-:-:S05]  /*02e0*/  @!P0 VIADD R2, R2, 0x80 ;  /* 0x0000008002028836 */ /* 0x000fca0000000000 */
[----:B------:R-:W-:Y:S02]  /*02f0*/  ISETP.GE.U32.AND P6, PT, R2, UR5, PT ;  /* 0x0000000502007c0c */ /* 0x000fe4000bfc6070 */
[----:B--2---:R-:W-:-:S05]  /*0300*/  @!P4 IADD3 R20, P5, PT, R17, R20, RZ ;  /* 0x000000141114c210 */ /* 0x004fca0007fbe0ff */
[----:B------:R-:W-:Y:S01]  /*0310*/  @!P4 IMAD.X R21, RZ, RZ, R21, P5 ;  /* 0x000000ffff15c224 */ /* 0x000fe200028e0615 */
[----:B-1----:R-:W-:-:S05]  /*0320*/  @!P3 IADD3 R4, P5, PT, R9, R4, RZ ;  /* 0x000000040904b210 */ /* 0x002fca0007fbe0ff */
[----:B------:R-:W1:Y:S01]  /*0330*/  @!P6 LDC.64 R16, c[0x0][0x390] ;  /* 0x0000e400ff10eb82 */ /* 0x000e620000000a00 */
[----:B------:R-:W-:Y:S01]  /*0340*/  PRMT R9, RZ, 0x7610, R9 ;  /* 0x00007610ff097816 */ /* 0x000fe20000000009 */
[----:B------:R-:W-:Y:S01]  /*0350*/  @!P3 IMAD.X R5, RZ, RZ, R5, P5 ;  /* 0x000000ffff05b224 */ /* 0x000fe200028e0605 */
[----:B0-----:R-:W-:-:S04]  /*0360*/  PRMT R11, RZ, 0x7610, R11 ;  /* 0x00007610ff0b7816 */ /* 0x001fc8000000000b */
[----:B------:R-:W5:Y:S01]  /*0370*/  @!P4 LDG.E.U8 R9, desc[UR8][R20.64] ;  /* 0x000000081409c981 */ /* 0x000f62000c1e1100 */
[----:B---3--:R-:W-:Y:S02]  /*0380*/  @!P2 IADD3 R18, P4, PT, R27, R18, RZ ;  /* 0x000000121b12a210 */ /* 0x008fe40007f9e0ff */
[----:B------:R-:W-:Y:S01]  /*0390*/  PRMT R10, RZ, 0x7610, R10 ;  /* 0x00007610ff0a7816 */ /* 0x000fe2000000000a */
[----:B------:R0:W5:Y:S01]  /*03a0*/  @!P3 LDG.E.U8 R11, desc[UR8][R4.64] ;  /* 0x00000008040bb981 */ /* 0x000162000c1e1100 */
[----:B----4-:R-:W-:Y:S01]  /*03b0*/  @!P1 IADD3 R12, P3, PT, R23, R12, RZ ;  /* 0x0000000c170c9210 */ /* 0x010fe20007f7e0ff */
[----:B------:R-:W-:Y:S01]  /*03c0*/  @!P2 IMAD.X R19, RZ, RZ, R19, P4 ;  /* 0x000000ffff13a224 */ /* 0x000fe200020e0613 */
[----:B------:R-:W-:-:S04]  /*03d0*/  @!P6 IADD3 R23, PT, PT, R2, UR4, RZ ;  /* 0x000000040217ec10 */ /* 0x000fc8000fffe0ff */
[----:B------:R2:W5:Y:S01]  /*03e0*/  @!P2 LDG.E.U8 R10, desc[UR8][R18.64] ;  /* 0x00000008120aa981 */ /* 0x000562000c1e1100 */
[----:B------:R-:W-:Y:S02]  /*03f0*/  @!P0 IADD3 R14, P4, PT, R7, R14, RZ ;  /* 0x0000000e070e8210 */ /* 0x000fe40007f9e0ff */
[----:B-1----:R-:W-:Y:S01]  /*0400*/  @!P6 IADD3 R16, P2, PT, R23, R16, RZ ;  /* 0x000000101710e210 */ /* 0x002fe20007f5e0ff */
[----:B------:R-:W-:Y:S01]  /*0410*/  @!P1 IMAD.X R13, RZ, RZ, R13, P3 ;  /* 0x000000ffff0d9224 */ /* 0x000fe200018e060d */
[----:B------:R-:W-:Y:S02]  /*0420*/  PRMT R7, RZ, 0x7610, R7 ;  /* 0x00007610ff077816 */ /* 0x000fe40000000007 */
[----:B------:R-:W-:Y:S01]  /*0430*/  PRMT R2, RZ, 0x7610, R2 ;  /* 0x00007610ff027816 */ /* 0x000fe20000000002 */
[----:B------:R-:W-:-:S03]  /*0440*/  @!P6 IMAD.X R17, RZ, RZ, R17, P2 ;  /* 0x000000ffff11e224 */ /* 0x000fc600010e0611 */
[----:B------:R2:W5:Y:S04]  /*0450*/  @!P1 LDG.E.U8 R7, desc[UR8][R12.64] ;  /* 0x000000080c079981 */ /* 0x000568000c1e1100 */
[----:B------:R2:W5:Y:S01]  /*0460*/  @!P6 LDG.E.U8 R2, desc[UR8][R16.64] ;  /* 0x000000081002e981 */ /* 0x000562000c1e1100 */
[----:B0-----:R-:W-:Y:S01]  /*0470*/  PRMT R5, RZ, 0x7610, R5 ;  /* 0x00007610ff057816 */ /* 0x001fe20000000005 */
[----:B------:R-:W-:-:S05]  /*0480*/  @!P0 IMAD.X R15, RZ, RZ, R15, P4 ;  /* 0x000000ffff0f8224 */ /* 0x000fca00020e060f */
[----:B------:R2:W5:Y:S01]  /*0490*/  @!P0 LDG.E.U8 R5, desc[UR8][R14.64] ;  /* 0x000000080e058981 */ /* 0x000562000c1e1100 */
[----:B------:R-:W-:Y:S01]  /*04a0*/  ISETP.GE.U32.AND P0, PT, R0, UR5, PT ;  /* 0x0000000500007c0c */ /* 0x000fe2000bf06070 */
[----:B------:R-:W-:-:S12]  /*04b0*/  BSSY.RECONVERGENT B0, `(.L_x_26311) ;  /* 0x0000007000007945 */ /* 0x000fd80003800200 */
[----:B--2---:R-:W-:Y:S05]  /*04c0*/  @P0 BRA `(.L_x_26312) ;  /* 0x0000000000140947 */ /* 0x004fea0003800000 */
[----:B-----5:R-:W-:Y:S01]  /*04d0*/  LOP3.LUT R13, R3, 0xff, RZ, 0xc0, !PT ;  /* 0x000000ff030d7812 */ /* 0x020fe200078ec0ff */
[----:B------:R-:W-:Y:S01]  /*04e0*/  IMAD.U32 R12, RZ, RZ, UR10 ;  /* 0x0000000aff0c7e24 */ /* 0x000fe2000f8e00ff */
[----:B------:R-:W-:-:S07]  /*04f0*/  MOV R8, 0x510 ;  /* 0x0000051000087802 */ /* 0x000fce0000000f00 */
[----:B------:R-:W-:Y:S05]  /*0500*/  CALL.REL.NOINC `($__internal_53_$__cuda_sm20_rem_u16) ;  /* 0x0000000c00507944 */ /* 0x000fea0003c00000 */
[----:B------:R-:W-:-:S07]  /*0510*/  IMAD.MOV.U32 R3, RZ, RZ, R12 ;  /* 0x000000ffff037224 */ /* 0x000fce00078e000c */
.L_x_26312:
[----:B------:R-:W-:Y:S05]  /*0520*/  BSYNC.RECONVERGENT B0 ;  /* 0x0000000000007941 */ /* 0x000fea0003800200 */
.L_x_26311:
[----:B------:R-:W-:Y:S01]  /*0530*/  VIADD R4, R0, 0x80 ;  /* 0x0000008000047836 */ /* 0x000fe20000000000 */
[----:B------:R-:W-:Y:S04]  /*0540*/  BSSY.RECONVERGENT B0, `(.L_x_26313) ;  /* 0x0000008000007945 */ /* 0x000fe80003800200 */
[----:B------:R-:W-:-:S13]  /*0550*/  ISETP.GE.U32.AND P0, PT, R4, UR5, PT ;  /* 0x0000000504007c0c */ /* 0x000fda000bf06070 */
[----:B------:R-:W-:Y:S05]  /*0560*/  @P0 BRA `(.L_x_26314) ;  /* 0x0000000000140947 */ /* 0x000fea0003800000 */
[----:B-----5:R-:W-:Y:S01]  /*0570*/  LOP3.LUT R13, R6, 0xff, RZ, 0xc0, !PT ;  /* 0x000000ff060d7812 */ /* 0x020fe200078ec0ff */
[----:B------:R-:W-:Y:S01]  /*0580*/  IMAD.U32 R12, RZ, RZ, UR10 ;  /* 0x0000000aff0c7e24 */ /* 0x000fe2000f8e00ff */
[----:B------:R-:W-:-:S07]  /*0590*/  MOV R8, 0x5b0 ;  /* 0x000005b000087802 */ /* 0x000fce0000000f00 */
[----:B------:R-:W-:Y:S05]  /*05a0*/  CALL.REL.NOINC `($__internal_53_$__cuda_sm20_rem_u16) ;  /* 0x0000000c00287944 */ /* 0x000fea0003c00000 */
[----:B------:R-:W-:-:S07]  /*05b0*/  IMAD.MOV.U32 R6, RZ, RZ, R12 ;  /* 0x000000ffff067224 */ /* 0x000fce00078e000c */
.L_x_26314:
[----:B------:R-:W-:Y:S05]  /*05c0*/  BSYNC.RECONVERGENT B0 ;  /* 0x0000000000007941 */ /* 0x000fea0003800200 */
.L_x_26313:
[----:B------:R-:W-:Y:S01]  /*05d0*/  VIADD R8, R0, 0x100 ;  /* 0x0000010000087836 */ /* 0x000fe20000000000 */
[----:B------:R-:W-:Y:S04]  /*05e0*/  BSSY.RECONVERGENT B0, `(.L_x_26315) ;  /* 0x0000008000007945 */ /* 0x000fe80003800200 */
[----:B------:R-:W-:-:S13]  /*05f0*/  ISETP.GE.U32.AND P0, PT, R8, UR5, PT ;  /* 0x0000000508007c0c */ /* 0x000fda000bf06070 */
[----:B------:R-:W-:Y:S05]  /*0600*/  @P0 BRA `(.L_x_26316) ;  /* 0x0000000000140947 */ /* 0x000fea0003800000 */
[----:B-----5:R-:W-:Y:S02]  /*0610*/  LOP3.LUT R13, R9, 0xff, RZ, 0xc0, !PT ;  /* 0x000000ff090d7812 */ /* 0x020fe400078ec0ff */
[----:B------:R-:W-:Y:S02]  /*0620*/  MOV R12, UR10 ;  /* 0x0000000a000c7c02 */ /* 0x000fe40008000f00 */
[----:B------:R-:W-:-:S07]  /*0630*/  MOV R8, 0x650 ;  /* 0x0000065000087802 */ /* 0x000fce0000000f00 */
[----:B------:R-:W-:Y:S05]  /*0640*/  CALL.REL.NOINC `($__internal_53_$__cuda_sm20_rem_u16) ;  /* 0x0000000c00007944 */ /* 0x000fea0003c00000 */
[----:B------:R-:W-:-:S07]  /*0650*/  IMAD.MOV.U32 R9, RZ, RZ, R12 ;  /* 0x000000ffff097224 */ /* 0x000fce00078e000c */
.L_x_26316:
[----:B------:R-:W-:Y:S05]  /*0660*/  BSYNC.RECONVERGENT B0 ;  /* 0x0000000000007941 */ /* 0x000fea0003800200 */
.L_x_26315:
        /* <DEDUP_REMOVED lines=9> */
.L_x_26318:
[----:B------:R-:W-:Y:S05]  /*0700*/  BSYNC.RECONVERGENT B0 ;  /* 0x0000000000007941 */ /* 0x000fea0003800200 */
.L_x_26317:
        /* <DEDUP_REMOVED lines=9> */
.L_x_26320:
[----:B------:R-:W-:Y:S05]  /*07a0*/  BSYNC.RECONVERGENT B0 ;  /* 0x0000000000007941 */ /* 0x000fea0003800200 */
.L_x_26319:
        /* <DEDUP_REMOVED lines=9> */
.L_x_26322:
[----:B------:R-:W-:Y:S05]  /*0840*/  BSYNC.RECONVERGENT B0 ;  /* 0x0000000000007941 */ /* 0x000fea0003800200 */
.L_x_26321:
        /* <DEDUP_REMOVED lines=9> */
.L_x_26324:
[----:B------:R-:W-:Y:S05]  /*08e0*/  BSYNC.RECONVERGENT B0 ;  /* 0x0000000000007941 */ /* 0x000fea0003800200 */
.L_x_26323:
        /* <DEDUP_REMOVED lines=8> */
.L_x_26326:
[----:B------:R-:W-:Y:S05]  /*0970*/  BSYNC.RECONVERGENT B0 ;  /* 0x0000000000007941 */ /* 0x000fea0003800200 */
.L_x_26325:
[----:B------:R-:W-:Y:S01]  /*0980*/  ISETP.GE.U32.AND P0, PT, R0, UR5, PT ;  /* 0x0000000500007c0c */ /* 0x000fe2000bf06070 */
[----:B------:R-:W-:Y:S04]  /*0990*/  BSSY.RECONVERGENT B0, `(.L_x_26327) ;  /* 0x000003a000007945 */ /* 0x000fe80003800200 */
[----:B------:R-:W-:Y:S08]  /*09a0*/  BSSY.RELIABLE B1, `(.L_x_26328) ;  /* 0x0000031000017945 */ /* 0x000ff00003800100 */
[----:B------:R-:W-:Y:S05]  /*09b0*/  @P0 BRA `(.L_x_26329) ;  /* 0x0000000000380947 */ /* 0x000fea0003800000 */
[----:B------:R-:W0:Y:S01]  /*09c0*/  LDCU.64 UR6, c[0x0][0x388] ;  /* 0x00007100ff0677ac */ /* 0x000e220008000a00 */
[----:B------:R-:W-:Y:S01]  /*09d0*/  VIADD R14, R0, UR4 ;  /* 0x00000004000e7c36 */ /* 0x000fe20008000000 */
[----:B------:R-:W-:-:S04]  /*09e0*/  MOV R0, R4 ;  /* 0x0000000400007202 */ /* 0x000fc80000000f00 */
        /* <DEDUP_REMOVED lines=11> */
.L_x_26329:
        /* <DEDUP_REMOVED lines=8> */
.L_x_26330:
[----:B------:R-:W-:-:S13]  /*0b20*/  ISETP.GE.U32.AND P0, PT, R0, UR5, PT ;  /* 0x0000000500007c0c */ /* 0x000fda000bf06070 */
[----:B------:R-:W-:Y:S05]  /*0b30*/  @P0 BRA `(.L_x_26332) ;  /* 0x0000000000380947 */ /* 0x000fea0003800000 */
[----:B------:R-:W2:Y:S01]  /*0b40*/  LDCU.64 UR6, c[0x0][0x388] ;  /* 0x00007100ff0677ac */ /* 0x000ea20008000a00 */
[C---:B-1----:R-:W-:Y:S01]  /*0b50*/  VIADD R2, R0.reuse, UR4 ;  /* 0x0000000400027c36 */ /* 0x042fe20008000000 */
[----:B------:R-:W-:-:S04]  /*0b60*/  IADD3 R0, PT, PT, R0, 0x80, RZ ;  /* 0x0000008000007810 */ /* 0x000fc80007ffe0ff */
[----:B--2---:R-:W-:-:S05]  /*0b70*/  IADD3 R2, P0, PT, R2, UR6, RZ ;  /* 0x0000000602027c10 */ /* 0x004fca000ff1e0ff */
[----:B0-----:R-:W-:-:S05]  /*0b80*/  IMAD.X R3, RZ, RZ, UR7, P0 ;  /* 0x00000007ff037e24 */ /* 0x001fca00080e06ff */
[----:B------:R1:W-:Y:S03]  /*0b90*/  STG.E.U8 desc[UR8][R2.64], R11 ;  /* 0x0000000b02007986 */ /* 0x0003e6000c101108 */
.L_x_26331:
        /* <DEDUP_REMOVED lines=8> */
.L_x_26332:
        /* <DEDUP_REMOVED lines=9> */
.L_x_26333:
[----:B------:R-:W-:Y:S05]  /*0cb0*/  BSYNC.RELIABLE B1 ;  /* 0x0000000000017941 */ /* 0x000fea0003800100 */
.L_x_26328:
[----:B------:R-:W-:-:S13]  /*0cc0*/  ISETP.GE.U32.AND P0, PT, R0, UR5, PT ;  /* 0x0000000500007c0c */ /* 0x000fda000bf06070 */
[----:B0-2--5:R-:W0:Y:S01]  /*0cd0*/  @!P0 LDC.64 R6, c[0x0][0x388] ;  /* 0x0000e200ff068b82 */ /* 0x025e220000000a00 */
[C---:B-1----:R-:W-:Y:S01]  /*0ce0*/  @!P0 VIADD R3, R0.reuse, UR4 ;  /* 0x0000000400038c36 */ /* 0x042fe20008000000 */
[----:B------:R-:W-:-:S04]  /*0cf0*/  @!P0 IADD3 R0, PT, PT, R0, 0x80, RZ ;  /* 0x0000008000008810 */ /* 0x000fc80007ffe0ff */
[----:B0-----:R-:W-:-:S05]  /*0d00*/  @!P0 IADD3 R2, P1, PT, R3, R6, RZ ;  /* 0x0000000603028210 */ /* 0x001fca0007f3e0ff */
[----:B------:R-:W-:-:S05]  /*0d10*/  @!P0 IMAD.X R3, RZ, RZ, R7, P1 ;  /* 0x000000ffff038224 */ /* 0x000fca00008e0607 */
[----:B------:R3:W-:Y:S03]  /*0d20*/  @!P0 STG.E.U8 desc[UR8][R2.64], R5 ;  /* 0x0000000502008986 */ /* 0x0007e6000c101108 */
.L_x_26334:
[----:B------:R-:W-:Y:S05]  /*0d30*/  BSYNC.RECONVERGENT B0 ;  /* 0x0000000000007941 */ /* 0x000fea0003800200 */
.L_x_26327:
        /* <DEDUP_REMOVED lines=9> */
.L_x_26310:
        /* <DEDUP_REMOVED lines=8> */
[----:B------:R-:W3:Y:S04]  /*0e50*/  LDG.E.U16 R0, desc[UR8][R14.64+0x100] ;  /* 0x000100080e007981 */ /* 0x000ee8000c1e1500 */
[----:B------:R-:W4:Y:S04]  /*0e60*/  LDG.E.U16 R10, desc[UR8][R14.64+0x200] ;  /* 0x000200080e0a7981 */ /* 0x000f28000c1e1500 */
[----:B------:R-:W5:Y:S01]  /*0e70*/  LDG.E.U16 R4, desc[UR8][R14.64+0x300] ;  /* 0x000300080e047981 */ /* 0x000f62000c1e1500 */
[----:B------:R-:W-:Y:S01]  /*0e80*/  IMAD.U32 R12, RZ, RZ, UR10 ;  /* 0x0000000aff0c7e24 */ /* 0x000fe2000f8e00ff */
[----:B------:R-:W-:-:S02]  /*0e90*/  MOV R8, 0xf30 ;  /* 0x00000f3000087802 */ /* 0x000fc40000000f00 */
[C---:B--2---:R-:W-:Y:S02]  /*0ea0*/  PRMT R13, R2.reuse, 0x7770, RZ ;  /* 0x00007770020d7816 */ /* 0x044fe400000000ff */
[----:B------:R-:W-:Y:S02]  /*0eb0*/  PRMT R2, R2, 0x7771, RZ ;  /* 0x0000777102027816 */ /* 0x000fe400000000ff */
[C---:B---3--:R-:W-:Y:S02]  /*0ec0*/  PRMT R3, R0.reuse, 0x7770, RZ ;  /* 0x0000777000037816 */ /* 0x048fe400000000ff */
[----:B------:R-:W-:Y:S02]  /*0ed0*/  PRMT R0, R0, 0x7771, RZ ;  /* 0x0000777100007816 */ /* 0x000fe400000000ff */
[C---:B----4-:R-:W-:Y:S02]  /*0ee0*/  PRMT R9, R10.reuse, 0x7770, RZ ;  /* 0x000077700a097816 */ /* 0x050fe400000000ff */
[----:B------:R-:W-:-:S02]  /*0ef0*/  PRMT R10, R10, 0x7771, RZ ;  /* 0x000077710a0a7816 */ /* 0x000fc400000000ff */
[C---:B-----5:R-:W-:Y:S02]  /*0f00*/  PRMT R6, R4.reuse, 0x7770, RZ ;  /* 0x0000777004067816 */ /* 0x060fe400000000ff */
[----:B------:R-:W-:-:S07]  /*0f10*/  PRMT R4, R4, 0x7771, RZ ;  /* 0x0000777104047816 */ /* 0x000fce00000000ff */
[----:B------:R-:W-:Y:S05]  /*0f20*/  CALL.REL.NOINC `($__internal_53_$__cuda_sm20_rem_u16) ;  /* 0x0000000000c87944 */ /* 0x000fea0003c00000 */
[----:B------:R-:W-:Y:S01]  /*0f30*/  IMAD.MOV.U32 R5, RZ, RZ, R12 ;  /* 0x000000ffff057224 */ /* 0x000fe200078e000c */
[----:B------:R-:W-:Y:S01]  /*0f40*/  MOV R8, 0xf80 ;  /* 0x00000f8000087802 */ /* 0x000fe20000000f00 */
[----:B------:R-:W-:Y:S02]  /*0f50*/  IMAD.MOV.U32 R13, RZ, RZ, R2 ;  /* 0x000000ffff0d7224 */ /* 0x000fe400078e0002 */
[----:B------:R-:W-:-:S07]  /*0f60*/  IMAD.U32 R12, RZ, RZ, UR10 ;  /* 0x0000000aff0c7e24 */ /* 0x000fce000f8e00ff */
[----:B------:R-:W-:Y:S05]  /*0f70*/  CALL.REL.NOINC `($__internal_53_$__cuda_sm20_rem_u16) ;  /* 0x0000000000b47944 */ /* 0x000fea0003c00000 */
[----:B------:R-:W-:Y:S01]  /*0f80*/  MOV R2, R12 ;  /* 0x0000000c00027202 */ /* 0x000fe20000000f00 */
[----:B------:R-:W-:Y:S01]  /*0f90*/  IMAD.MOV.U32 R13, RZ, RZ, R3 ;  /* 0x000000ffff0d7224 */ /* 0x000fe200078e0003 */
[----:B------:R-:W-:Y:S01]  /*0fa0*/  MOV R8, 0xfd0 ;  /* 0x00000fd000087802 */ /* 0x000fe20000000f00 */
[----:B------:R-:W-:-:S07]  /*0fb0*/  IMAD.U32 R12, RZ, RZ, UR10 ;  /* 0x0000000aff0c7e24 */ /* 0x000fce000f8e00ff */
[----:B------:R-:W-:Y:S05]  /*0fc0*/  CALL.REL.NOINC `($__internal_53_$__cuda_sm20_rem_u16) ;  /* 0x0000000000a07944 */ /* 0x000fea0003c00000 */
[----:B------:R-:W-:Y:S01]  /*0fd0*/  IMAD.MOV.U32 R3, RZ, RZ, R12 ;  /* 0x000000ffff037224 */ /* 0x000fe200078e000c */
[----:B------:R-:W-:Y:S01]  /*0fe0*/  MOV R8, 0x1020 ;  /* 0x0000102000087802 */ /* 0x000fe20000000f00 */
[----:B------:R-:W-:Y:S02]  /*0ff0*/  IMAD.MOV.U32 R13, RZ, RZ, R0 ;  /* 0x000000ffff0d7224 */ /* 0x000fe400078e0000 */
[----:B------:R-:W-:-:S07]  /*1000*/  IMAD.U32 R12, RZ, RZ, UR10 ;  /* 0x0000000aff0c7e24 */ /* 0x000fce000f8e00ff */
        /* <DEDUP_REMOVED lines=21> */
[----:B------:R-:W0:Y:S01]  /*1160*/  LDCU.64 UR6, c[0x0][0x388] ;  /* 0x00007100ff0677ac */ /* 0x000e220008000a00 */
[----:B------:R-:W-:Y:S02]  /*1170*/  PRMT R13, R2, 0x7604, R5 ;  /* 0x00007604020d7816 */ /* 0x000fe40000000005 */
[----:B------:R-:W-:Y:S01]  /*1180*/  PRMT R3, R0, 0x7604, R3 ;  /* 0x0000760400037816 */ /* 0x000fe20000000003 */
[----:B0-----:R-:W-:-:S04]  /*1190*/  UIADD3 UR5, UP0, UPT, UR4, UR6, URZ ;  /* 0x0000000604057290 */ /* 0x001fc8000ff1e0ff */
[----:B------:R-:W-:Y:S02]  /*11a0*/  UIADD3.X UR6, UPT, UPT, URZ, UR7, URZ, UP0, !UPT ;  /* 0x00000007ff067290 */ /* 0x000fe400087fe4ff */
[----:B------:R-:W-:-:S04]  /*11b0*/  MOV R14, UR5 ;  /* 0x00000005000e7c02 */ /* 0x000fc80008000f00 */
[----:B------:R-:W-:Y:S02]  /*11c0*/  IMAD.U32 R15, RZ, RZ, UR6 ;  /* 0x00000006ff0f7e24 */ /* 0x000fe4000f8e00ff */
[----:B------:R-:W-:Y:S01]  /*11d0*/  IMAD.WIDE.U32 R4, R7, 0x2, R14 ;  /* 0x0000000207047825 */ /* 0x000fe200078e000e */
[----:B------:R-:W-:Y:S02]  /*11e0*/  PRMT R7, R10, 0x7604, R9 ;  /* 0x000076040a077816 */ /* 0x000fe40000000009 */
[----:B------:R-:W-:Y:S02]  /*11f0*/  PRMT R9, R12, 0x7604, R11 ;  /* 0x000076040c097816 */ /* 0x000fe4000000000b */
[----:B------:R-:W-:Y:S04]  /*1200*/  STG.E.U16 desc[UR8][R4.64], R13 ;  /* 0x0000000d04007986 */ /* 0x000fe8000c101508 */
[----:B------:R-:W-:Y:S04]  /*1210*/  STG.E.U16 desc[UR8][R4.64+0x100], R3 ;  /* 0x0001000304007986 */ /* 0x000fe8000c101508 */
[----:B------:R-:W-:Y:S04]  /*1220*/  STG.E.U16 desc[UR8][R4.64+0x200], R7 ;  /* 0x0002000704007986 */ /* 0x000fe8000c101508 */
[----:B------:R-:W-:Y:S01]  /*1230*/  STG.E.U16 desc[UR8][R4.64+0x300], R9 ;  /* 0x0003000904007986 */ /* 0x000fe2000c101508 */
[----:B------:R-:W-:Y:S05]  /*1240*/  EXIT ;  /* 0x000000000000794d */ /* 0x000fea0003800000 */
        .weak           $__internal_53_$__cuda_sm20_rem_u16
        .type           $__internal_53_$__cuda_sm20_rem_u16,@function
        .size           $__internal_53_$__cuda_sm20_rem_u16,(.L_x_54705 - $__internal_53_$__cuda_sm20_rem_u16)
$__internal_53_$__cuda_sm20_rem_u16:
        /* <DEDUP_REMOVED lines=16> */
[----:B------:R-:W-:-:S04]  /*1350*/  IMAD.MOV R14, RZ, RZ, -R14 ;  /* 0x000000ffff0e7224 */ /* 0x000fc800078e0a0e */
[----:B------:R-:W-:Y:S02]  /*1360*/  IMAD R12, R12, R14, R13 ;  /* 0x0000000e0c0c7224 */ /* 0x000fe400078e020d */
[----:B------:R-:W-:Y:S02]  /*1370*/  IMAD.MOV.U32 R14, RZ, RZ, R8 ;  /* 0x000000ffff0e7224 */ /* 0x000fe400078e0008 */
[----:B------:R-:W-:Y:S02]  /*1380*/  @!P0 IMAD.MOV.U32 R12, RZ, RZ, -0x1 ;  /* 0xffffffffff0c8424 */ /* 0x000fe400078e00ff */
[----:B------:R-:W-:Y:S05]  /*1390*/  RET.REL.NODEC R14 `(_ZN2at6native29vectorized_elementwise_kernelILi2ENS0_13BUnaryFunctorIhhhZZZNS0_16fmod_kernel_cudaERNS_18TensorIteratorBaseEENKUlvE_clEvENKUlvE_clEvEUlhhE_EESt5arrayIPcLm2EEEEviT0_T1_) ;  /* 0xffffffec0e187950 */ /* 0x000fea0003c3ffff */
.L_x_26335:
        /* <DEDUP_REMOVED lines=14> */
.L_x_54705:


//--------------------- .text._ZN2at6native29vectorized_elementwise_kernelILi4ENS0_13BUnaryFunctorIhhhZZZNS0_16fmod_kernel_cudaERNS_18TensorIteratorBaseEENKUlvE_clEvENKUlvE_clEvEUlhhE_EESt5arrayIPcLm2EEEEviT0_T1_ --------------------------
	.section	.text._ZN2at6native29vectorized_elementwise_kernelILi4ENS0_13BUnaryFunctorIhhhZZZNS0_16fmod_kernel_cudaERNS_18TensorIteratorBaseEENKUlvE_clEvENKUlvE_clEvEUlhhE_EESt5arrayIPcLm2EEEEviT0_T1_,"ax",@progbits
	.align	128
        .global         _ZN2at6native29vectorized_elementwise_kernelILi4ENS0_13BUnaryFunctorIhhhZZZNS0_16fmod_kernel_cudaERNS_18TensorIteratorBaseEENKUlvE_clEvENKUlvE_clEvEUlhhE_EESt5arrayIPcLm2EEEEviT0_T1_
        .type           _ZN2at6native29vectorized_elementwise_kernelILi4ENS0_13BUnaryFunctorIhhhZZZNS0_16fmod_kernel_cudaERNS_18TensorIteratorBaseEENKUlvE_clEvENKUlvE_clEvEUlhhE_EESt5arrayIPcLm2EEEEviT0_T1_,@function
        .size           _ZN2at6native29vectorized_elementwise_kernelILi4ENS0_13BUnaryFunctorIhhhZZZNS0_16fmod_kernel_cudaERNS_18TensorIteratorBaseEENKUlvE_clEvENKUlvE_clEvEUlhhE_EESt5arrayIPcLm2EEEEviT0_T1_,(.L_x_54706 - _ZN2at6native29vectorized_elementwise_kernelILi4ENS0_13BUnaryFunctorIhhhZZZNS0_16fmod_kernel_cudaERNS_18TensorIteratorBaseEENKUlvE_clEvENKUlvE_clEvEUlhhE_EESt5arrayIPcLm2EEEEviT0_T1_)
        .other          _ZN2at6native29vectorized_elementwise_kernelILi4ENS0_13BUnaryFunctorIhhhZZZNS0_16fmod_kernel_cudaERNS_18TensorIteratorBaseEENKUlvE_clEvENKUlvE_clEvEUlhhE_EESt5arrayIPcLm2EEEEviT0_T1_,@"STO_CUDA_ENTRY STV_DEFAULT"
_ZN2at6native29vectorized_elementwise_kernelILi4ENS0_13BUnaryFunctorIhhhZZZNS0_16fmod_kernel_cudaERNS_18TensorIteratorBaseEENKUlvE_clEvENKUlvE_clEvEUlhhE_EESt5arrayIPcLm2EEEEviT0_T1_:
.text._ZN2at6native29vectorized_elementwise_kernelILi4ENS0_13BUnaryFunctorIhhhZZZNS0_16fmod_kernel_cudaERNS_18TensorIteratorBaseEENKUlvE_clEvENKUlvE_clEvEUlhhE_EESt5arrayIPcLm2EEEEviT0_T1_:
        /* <DEDUP_REMOVED lines=80> */
[----:B------:R-:W-:Y:S05]  /*0500*/  CALL.REL.NOINC `($__internal_54_$__cuda_sm20_rem_u16) ;  /* 0x0000000c00687944 */ /* 0x000fea0003c00000 */
[----:B------:R-:W-:-:S07]  /*0510*/  IMAD.MOV.U32 R3, RZ, RZ, R12 ;  /* 0x000000ffff037224 */ /* 0x000fce00078e000c */
.L_x_26338:
[----:B------:R-:W-:Y:S05]  /*0520*/  BSYNC.RECONVERGENT B0 ;  /* 0x0000000000007941 */ /* 0x000fea0003800200 */
.L_x_26337:
[----:B------:R-:W-:Y:S01]  /*0530*/  VIADD R4, R0, 0x80 ;  /* 0x0000008000047836 */ /* 0x000fe20000000000 */
[----:B------:R-:W-:Y:S04]  /*0540*/  BSSY.RECONVERGENT B0, `(.L_x_26339) ;  /* 0x0000008000007945 */ /* 0x000fe80003800200 */
[----:B------:R-:W-:-:S13]  /*0550*/  ISETP.GE.U32.AND P0, PT, R4, UR5, PT ;  /* 0x0000000504007c0c */ /* 0x000fda000bf06070 */
[----:B------:R-:W-:Y:S05]  /*0560*/  @P0 BRA `(.L_x_26340) ;  /* 0x0000000000140947 */ /* 0x000fea0003800000 */
[----:B-----5:R-:W-:Y:S01]  /*0570*/  LOP3.LUT R13, R6, 0xff, RZ, 0xc0, !PT ;  /* 0x000000ff060d7812 */ /* 0x020fe200078ec0ff */
[----:B------:R-:W-:Y:S01]  /*0580*/  IMAD.U32 R12, RZ, RZ, UR10 ;  /* 0x0000000aff0c7e24 */ /* 0x000fe2000f8e00ff */
[----:B------:R-:W-:-:S07]  /*0590*/  MOV R8, 0x5b0 ;  /* 0x000005b000087802 */ /* 0x000fce0000000f00 */
[----:B------:R-:W-:Y:S05]  /*05a0*/  CALL.REL.NOINC `($__internal_54_$__cuda_sm20_rem_u16) ;  /* 0x0000000c00407944 */ /* 0x000fea0003c00000 */
[----:B------:R-:W-:-:S07]  /*05b0*/  IMAD.MOV.U32 R6, RZ, RZ, R12 ;  /* 0x000000ffff067224 */ /* 0x000fce00078e000c */
.L_x_26340:
[----:B------:R-:W-:Y:S05]  /*05c0*/  BSYNC.RECONVERGENT B0 ;  /* 0x0000000000007941 */ /* 0x000fea0003800200 */
.L_x_26339:
        /* <DEDUP_REMOVED lines=9> */
.L_x_26342:
[----:B------:R-:W-:Y:S05]  /*0660*/  BSYNC.RECONVERGENT B0 ;  /* 0x0000000000007941 */ /* 0x000fea0003800200 */
.L_x_26341:
        /* <DEDUP_REMOVED lines=9> */
.L_x_26344:
[----:B------:R-:W-:Y:S05]  /*0700*/  BSYNC.RECONVERGENT B0 ;  /* 0x0000000000007941 */ /* 0x000fea0003800200 */
.L_x_26343:
        /* <DEDUP_REMOVED lines=8> */
[----:B------:R-:W-:-:S07]  /*0790*/  MOV R10, R12 ;  /* 0x0000000c000a7202 */ /* 0x000fce0000000f00 */
.L_x_26346:
[----:B------:R-:W-:Y:S05]  /*07a0*/  BSYNC.RECONVERGENT B0 ;  /* 0x0000000000007941 */ /* 0x000fea0003800200 */
.L_x_26345:
        /* <DEDUP_REMOVED lines=9> */
.L_x_26348:
[----:B------:R-:W-:Y:S05]  /*0840*/  BSYNC.RECONVERGENT B0 ;  /* 0x0000000000007941 */ /* 0x000fea0003800200 */
.L_x_26347:
        /* <DEDUP_REMOVED lines=9> */
.L_x_26350:
[----:B------:R-:W-:Y:S05]  /*08e0*/  BSYNC.RECONVERGENT B0 ;  /* 0x0000000000007941 */ /* 0x000fea0003800200 */
.L_x_26349:
        /* <DEDUP_REMOVED lines=8> */
.L_x_26352:
[----:B------:R-:W-:Y:S05]  /*0970*/  BSYNC.RECONVERGENT B0 ;  /* 0x0000000000007941 */ /* 0x000fea0003800200 */
.L_x_26351:
        /* <DEDUP_REMOVED lines=18> */
.L_x_26355:
[----:B------:R-:W-:-:S13]  /*0aa0*/  ISETP.GE.U32.AND P0, PT, R0, UR5, PT ;  /* 0x0000000500007c0c */ /* 0x000fda000bf06070 */
[----:B------:R-:W-:Y:S05]  /*0ab0*/  @P0 BRA `(.L_x_26357) ;  /* 0x0000000000380947 */ /* 0x000fea0003800000 */
[----:B------:R-:W1:Y:S01]  /*0ac0*/  LDCU.64 UR6, c[0x0][0x388] ;  /* 0x00007100ff0677ac */ /* 0x000e620008000a00 */
[C---:B0----5:R-:W-:Y:S01]  /*0ad0*/  VIADD R2, R0.reuse, UR4 ;  /* 0x0000000400027c36 */ /* 0x061fe20008000000 */
[----:B------:R-:W-:-:S04]  /*0ae0*/  IADD3 R0, PT, PT, R0, 0x80, RZ ;  /* 0x0000008000007810 */ /* 0x000fc80007ffe0ff */
[----:B-1----:R-:W-:-:S05]  /*0af0*/  IADD3 R2, P0, PT, R2, UR6, RZ ;  /* 0x0000000602027c10 */ /* 0x002fca000ff1e0ff */
[----:B------:R-:W-:-:S05]  /*0b00*/  IMAD.X R3, RZ, RZ, UR7, P0 ;  /* 0x00000007ff037e24 */ /* 0x000fca00080e06ff */
[----:B------:R1:W-:Y:S03]  /*0b10*/  STG.E.U8 desc[UR8][R2.64], R9 ;  /* 0x0000000902007986 */ /* 0x0003e6000c101108 */
.L_x_26356:
        /* <DEDUP_REMOVED lines=8> */
.L_x_26357:
        /* <DEDUP_REMOVED lines=8> */
.L_x_26358:
        /* <DEDUP_REMOVED lines=9> */
.L_x_26359:
[----:B------:R-:W-:Y:S05]  /*0cb0*/  BSYNC.RELIABLE B1 ;  /* 0x0000000000017941 */ /* 0x000fea0003800100 */
.L_x_26354:
[----:B------:R-:W-:-:S13]  /*0cc0*/  ISETP.GE.U32.AND P0, PT, R0, UR5, PT ;  /* 0x0000000500007c0c */ /* 0x000fda000bf06070 */
[----:B0-2--5:R-:W0:Y:S01]  /*0cd0*/  @!P0 LDC.64 R6, c[0x0][0x388] ;  /* 0x0000e200ff068b82 */ /* 0x025e220000000a00 */
[C---:B-1----:R-:W-:Y:S02]  /*0ce0*/  @!P0 VIADD R3, R0.reuse, UR4 ;  /* 0x0000000400038c36 */ /* 0x042fe40008000000 */
[----:B------:R-:W-:-:S03]  /*0cf0*/  @!P0 VIADD R0, R0, 0x80 ;  /* 0x0000008000008836 */ /* 0x000fc60000000000 */
[----:B0-----:R-:W-:-:S05]  /*0d00*/  @!P0 IADD3 R2, P1, PT, R3, R6, RZ ;  /* 0x0000000603028210 */ /* 0x001fca0007f3e0ff */
[----:B------:R-:W-:-:S05]  /*0d10*/  @!P0 IMAD.X R3, RZ, RZ, R7, P1 ;  /* 0x000000ffff038224 */ /* 0x000fca00008e0607 */
[----:B------:R3:W-:Y:S03]  /*0d20*/  @!P0 STG.E.U8 desc[UR8][R2.64], R5 ;  /* 0x0000000502008986 */ /* 0x0007e6000c101108 */
.L_x_26360:
[----:B------:R-:W-:Y:S05]  /*0d30*/  BSYNC.RECONVERGENT B0 ;  /* 0x0000000000007941 */ /* 0x000fea0003800200 */
.L_x_26353:
        /* <DEDUP_REMOVED lines=9> */
.L_x_26336:
[----:B------:R-:W0:Y:S01]  /*0dd0*/  LDCU.64 UR6, c[0x0][0x390] ;  /* 0x00007200ff0677ac */ /* 0x000e220008000a00 */
[----:B------:R-:W1:Y:S01]  /*0de0*/  S2R R7, SR_TID.X ;  /* 0x0000000000077919 */ /* 0x000e620000002100 */
[----:B0-----:R-:W-:-:S04]  /*0df0*/  UIADD3 UR5, UP0, UPT, UR4, UR6, URZ ;  /* 0x0000000604057290 */ /* 0x001fc8000ff1e0ff */
[----:B------:R-:W-:Y:S02]  /*0e00*/  UIADD3.X UR6, UPT, UPT, URZ, UR7, URZ, UP0, !UPT ;  /* 0x00000007ff067290 */ /* 0x000fe400087fe4ff */
[----:B------:R-:W-:-:S04]  /*0e10*/  IMAD.U32 R14, RZ, RZ, UR5 ;  /* 0x00000005ff0e7e24 */ /* 0x000fc8000f8e00ff */
[----:B------:R-:W-:-:S03]  /*0e20*/  MOV R15, UR6 ;  /* 0x00000006000f7c02 */ /* 0x000fc60008000f00 */
[----:B-1----:R-:W-:-:S05]  /*0e30*/  IMAD.WIDE.U32 R14, R7, 0x4, R14 ;  /* 0x00000004070e7825 */ /* 0x002fca00078e000e */
[----:B------:R-:W2:Y:S04]  /*0e40*/  LDG.E R0, desc[UR8][R14.64] ;  /* 0x000000080e007981 */ /* 0x000ea8000c1e1900 */
[----:B------:R-:W3:Y:S01]  /*0e50*/  LDG.E R5, desc[UR8][R14.64+0x200] ;  /* 0x000200080e057981 */ /* 0x000ee2000c1e1900 */
[----:B------:R-:W-:Y:S01]  /*0e60*/  IMAD.U32 R12, RZ, RZ, UR10 ;  /* 0x0000000aff0c7e24 */ /* 0x000fe2000f8e00ff */
[----:B------:R-:W-:Y:S02]  /*0e70*/  MOV R8, 0xf10 ;  /* 0x00000f1000087802 */ /* 0x000fe40000000f00 */
[C---:B--2---:R-:W-:Y:S02]  /*0e80*/  PRMT R13, R0.reuse, 0x7770, RZ ;  /* 0x00007770000d7816 */ /* 0x044fe400000000ff */
[----:B------:R-:W-:-:S02]  /*0e90*/  PRMT R3, R0, 0x7771, RZ ;  /* 0x0000777100037816 */ /* 0x000fc400000000ff */
[C---:B------:R-:W-:Y:S02]  /*0ea0*/  PRMT R2, R0.reuse, 0x7772, RZ ;  /* 0x0000777200027816 */ /* 0x040fe400000000ff */
[C---:B---3--:R-:W-:Y:S02]  /*0eb0*/  PRMT R9, R5.reuse, 0x7770, RZ ;  /* 0x0000777005097816 */ /* 0x048fe400000000ff */
[C---:B------:R-:W-:Y:S02]  /*0ec0*/  PRMT R10, R5.reuse, 0x7771, RZ ;  /* 0x00007771050a7816 */ /* 0x040fe400000000ff */
[C---:B------:R-:W-:Y:S02]  /*0ed0*/  PRMT R6, R5.reuse, 0x7772, RZ ;  /* 0x0000777205067816 */ /* 0x040fe400000000ff */
[----:B------:R-:W-:Y:S02]  /*0ee0*/  PRMT R0, R0, 0x7773, RZ ;  /* 0x0000777300007816 */ /* 0x000fe400000000ff */
[----:B------:R-:W-:-:S07]  /*0ef0*/  PRMT R5, R5, 0x7773, RZ ;  /* 0x0000777305057816 */ /* 0x000fce00000000ff */
[----:B------:R-:W-:Y:S05]  /*0f00*/  CALL.REL.NOINC `($__internal_54_$__cuda_sm20_rem_u16) ;  /* 0x0000000000e87944 */ /* 0x000fea0003c00000 */
[----:B------:R-:W-:Y:S01]  /*0f10*/  IMAD.MOV.U32 R4, RZ, RZ, R12 ;  /* 0x000000ffff047224 */ /* 0x000fe200078e000c */
[----:B------:R-:W-:Y:S01]  /*0f20*/  MOV R8, 0xf60 ;  /* 0x00000f6000087802 */ /* 0x000fe20000000f00 */
[----:B------:R-:W-:Y:S02]  /*0f30*/  IMAD.MOV.U32 R13, RZ, RZ, R3 ;  /* 0x000000ffff0d7224 */ /* 0x000fe400078e0003 */
[----:B------:R-:W-:-:S07]  /*0f40*/  IMAD.U32 R12, RZ, RZ, UR10 ;  /* 0x0000000aff0c7e24 */ /* 0x000fce000f8e00ff */
        /* <DEDUP_REMOVED lines=17> */
[----:B------:R-:W-:Y:S01]  /*1060*/  MOV R12, UR10 ;  /* 0x0000000a000c7c02 */ /* 0x000fe20008000f00 */
[----:B------:R-:W-:Y:S01]  /*1070*/  IMAD.MOV.U32 R13, RZ, RZ, R10 ;  /* 0x000000ffff0d7224 */ /* 0x000fe200078e000a */
[----:B------:R-:W-:-:S07]  /*1080*/  MOV R8, 0x10a0 ;  /* 0x000010a000087802 */ /* 0x000fce0000000f00 */
        /* <DEDUP_REMOVED lines=34> */
        .weak           $__internal_54_$__cuda_sm20_rem_u16
        .type           $__internal_54_$__cuda_sm20_rem_u16,@function
        .size           $__internal_54_$__cuda_sm20_rem_u16,(.L_x_54706 - $__internal_54_$__cuda_sm20_rem_u16)
$__internal_54_$__cuda_sm20_rem_u16:
        /* <DEDUP_REMOVED lines=20> */
[----:B------:R-:W-:Y:S05]  /*13f0*/  RET.REL.NODEC R14 `(_ZN2at6native29vectorized_elementwise_kernelILi4ENS0_13BUnaryFunctorIhhhZZZNS0_16fmod_kernel_cudaERNS_18TensorIteratorBaseEENKUlvE_clEvENKUlvE_clEvEUlhhE_EESt5arrayIPcLm2EEEEviT0_T1_) ;  /* 0xffffffec0e007950 */ /* 0x000fea0003c3ffff */
.L_x_26361:
        /* <DEDUP_REMOVED lines=16> */
.L_x_54706:


//--------------------- .text._ZN2at6native29vectorized_elementwise_kernelILi8ENS0_13BUnaryFunctorIhhhZZZNS0_16fmod_kernel_cudaERNS_18TensorIteratorBaseEENKUlvE_clEvENKUlvE_clEvEUlhhE_EESt5arrayIPcLm2EEEEviT0_T1_ --------------------------
	.section	.text._ZN2at6native29vectorized_elementwise_kernelILi8ENS0_13BUnaryFunctorIhhhZZZNS0_16fmod_kernel_cudaERNS_18TensorIteratorBaseEENKUlvE_clEvENKUlvE_clEvEUlhhE_EESt5arrayIPcLm2EEEEviT0_T1_,"ax",@progbits
	.align	128
        .global         _ZN2at6native29vectorized_elementwise_kernelILi8ENS0_13BUnaryFunctorIhhhZZZNS0_16fmod_kernel_cudaERNS_18TensorIteratorBaseEENKUlvE_clEvENKUlvE_clEvEUlhhE_EESt5arrayIPcLm2EEEEviT0_T1_
        .type           _ZN2at6native29vectorized_elementwise_kernelILi8ENS0_13BUnaryFunctorIhhhZZZNS0_16fmod_kernel_cudaERNS_18TensorIteratorBaseEENKUlvE_clEvENKUlvE_clEvEUlhhE_EESt5arrayIPcLm2EEEEviT0_T1_,@function
        .size           _ZN2at6native29vectorized_elementwise_kernelILi8ENS0_13BUnaryFunctorIhhhZZZNS0_16fmod_kernel_cudaERNS_18TensorIteratorBaseEENKUlvE_clEvENKUlvE_clEvEUlhhE_EESt5arrayIPcLm2EEEEviT0_T1_,(.L_x_54707 - _ZN2at6native29vectorized_elementwise_kernelILi8ENS0_13BUnaryFunctorIhhhZZZNS0_16fmod_kernel_cudaERNS_18TensorIteratorBaseEENKUlvE_clEvENKUlvE_clEvEUlhhE_EESt5arrayIPcLm2EEEEviT0_T1_)
        .other          _ZN2at6native29vectorized_elementwise_kernelILi8ENS0_13BUnaryFunctorIhhhZZZNS0_16fmod_kernel_cudaERNS_18TensorIteratorBaseEENKUlvE_clEvENKUlvE_clEvEUlhhE_EESt5arrayIPcLm2EEEEviT0_T1_,@"STO_CUDA_ENTRY STV_DEFAULT"
_ZN2at6native29vectorized_elementwise_kernelILi8ENS0_13BUnaryFunctorIhhhZZZNS0_16fmod_kernel_cudaERNS_18TensorIteratorBaseEENKUlvE_clEvENKUlvE_clEvEUlhhE_EESt5arrayIPcLm2EEEEviT0_T1_:
.text._ZN2at6native29vectorized_elementwise_kernelILi8ENS0_13BUnaryFunctorIhhhZZZNS0_16fmod_kernel_cudaERNS_18TensorIteratorBaseEENKUlvE_clEvENKUlvE_clEvEUlhhE_EESt5arrayIPcLm2EEEEviT0_T1_:
        /* <DEDUP_REMOVED lines=80> */
[----:B------:R-:W-:Y:S05]  /*0500*/  CALL.REL.NOINC `($__internal_55_$__cuda_sm20_rem_u16) ;  /* 0x0000000c00607944 */ /* 0x000fea0003c00000 */
[----:B------:R-:W-:-:S07]  /*0510*/  IMAD.MOV.U32 R3, RZ, RZ, R12 ;  /* 0x000000ffff037224 */ /* 0x000fce00078e000c */
.L_x_26364:
[----:B------:R-:W-:Y:S05]  /*0520*/  BSYNC.RECONVERGENT B0 ;  /* 0x0000000000007941 */ /* 0x000fea0003800200 */
.L_x_26363:
[----:B------:R-:W-:Y:S01]  /*0530*/  VIADD R4, R0, 0x80 ;  /* 0x0000008000047836 */ /* 0x000fe20000000000 */
[----:B------:R-:W-:Y:S04]  /*0540*/  BSSY.RECONVERGENT B0, `(.L_x_26365) ;  /* 0x0000008000007945 */ /* 0x000fe80003800200 */
[----:B------:R-:W-:-:S13]  /*0550*/  ISETP.GE.U32.AND P0, PT, R4, UR5, PT ;  /* 0x0000000504007c0c */ /* 0x000fda000bf06070 */
[----:B------:R-:W-:Y:S05]  /*0560*/  @P0 BRA `(.L_x_26366) ;  /* 0x0000000000140947 */ /* 0x000fea0003800000 */
[----:B-----5:R-:W-:Y:S01]  /*0570*/  LOP3.LUT R13, R6, 0xff, RZ, 0xc0, !PT ;  /* 0x000000ff060d7812 */ /* 0x020fe200078ec0ff */
[----:B------:R-:W-:Y:S01]  /*0580*/  IMAD.U32 R12, RZ, RZ, UR10 ;  /* 0x0000000aff0c7e24 */ /* 0x000fe2000f8e00ff */
[----:B------:R-:W-:-:S07]  /*0590*/  MOV R8, 0x5b0 ;  /* 0x000005b000087802 */ /* 0x000fce0000000f00 */
[----:B------:R-:W-:Y:S05]  /*05a0*/  CALL.REL.NOINC `($__internal_55_$__cuda_sm20_rem_u16) ;  /* 0x0000000c00387944 */ /* 0x000fea0003c00000 */
[----:B------:R-:W-:-:S07]  /*05b0*/  IMAD.MOV.U32 R6, RZ, RZ, R12 ;  /* 0x000000ffff067224 */ /* 0x000fce00078e000c */
.L_x_26366:
[----:B------:R-:W-:Y:S05]  /*05c0*/  BSYNC.RECONVERGENT B0 ;  /* 0x0000000000007941 */ /* 0x000fea0003800200 */
.L_x_26365:
        /* <DEDUP_REMOVED lines=9> */
.L_x_26368:
[----:B------:R-:W-:Y:S05]  /*0660*/  BSYNC.RECONVERGENT B0 ;  /* 0x0000000000007941 */ /* 0x000fea0003800200 */
.L_x_26367:
        /* <DEDUP_REMOVED lines=9> */
.L_x_26370:
[----:B------:R-:W-:Y:S05]  /*0700*/  BSYNC.RECONVERGENT B0 ;  /* 0x0000000000007941 */ /* 0x000fea0003800200 */
.L_x_26369:
        /* <DEDUP_REMOVED lines=8> */
[----:B------:R-:W-:-:S07]  /*0790*/  MOV R10, R12 ;  /* 0x0000000c000a7202 */ /* 0x000fce0000000f00 */
.L_x_26372:
[----:B------:R-:W-:Y:S05]  /*07a0*/  BSYNC.RECONVERGENT B0 ;  /* 0x0000000000007941 */ /* 0x000fea0003800200 */
.L_x_26371:
        /* <DEDUP_REMOVED lines=9> */
.L_x_26374:
[----:B------:R-:W-:Y:S05]  /*0840*/  BSYNC.RECONVERGENT B0 ;  /* 0x0000000000007941 */ /* 0x000fea0003800200 */
.L_x_26373:
        /* <DEDUP_REMOVED lines=9> */
.L_x_26376:
[----:B------:R-:W-:Y:S05]  /*08e0*/  BSYNC.RECONVERGENT B0 ;  /* 0x0000000000007941 */ /* 0x000fea0003800200 */
.L_x_26375:
        /* <DEDUP_REMOVED lines=8> */
.L_x_26378:
[----:B------:R-:W-:Y:S05]  /*0970*/  BSYNC.RECONVERGENT B0 ;  /* 0x0000000000007941 */ /* 0x000fea0003800200 */
.L_x_26377:
        /* <DEDUP_REMOVED lines=18> */
.L_x_26381:
        /* <DEDUP_REMOVED lines=8> */
.L_x_26382:
        /* <DEDUP_REMOVED lines=8> */
.L_x_26383:
        /* <DEDUP_REMOVED lines=8> */
.L_x_26384:
        /* <DEDUP_REMOVED lines=9> */
.L_x_26385:
[----:B------:R-:W-:Y:S05]  /*0cb0*/  BSYNC.RELIABLE B1 ;  /* 0x0000000000017941 */ /* 0x000fea0003800100 */
.L_x_26380:
[----:B------:R-:W-:-:S13]  /*0cc0*/  ISETP.GE.U32.AND P0, PT, R0, UR5, PT ;  /* 0x0000000500007c0c */ /* 0x000fda000bf06070 */
[----:B0-2--5:R-:W0:Y:S01]  /*0cd0*/  @!P0 LDC.64 R6, c[0x0][0x388] ;  /* 0x0000e200ff068b82 */ /* 0x025e220000000a00 */
[C---:B-1----:R-:W-:Y:S02]  /*0ce0*/  @!P0 VIADD R3, R0.reuse, UR4 ;  /* 0x0000000400038c36 */ /* 0x042fe40008000000 */
[----:B------:R-:W-:-:S03]  /*0cf0*/  @!P0 VIADD R0, R0, 0x80 ;  /* 0x0000008000008836 */ /* 0x000fc60000000000 */
[----:B0-----:R-:W-:-:S05]  /*0d00*/  @!P0 IADD3 R2, P1, PT, R3, R6, RZ ;  /* 0x0000000603028210 */ /* 0x001fca0007f3e0ff */
[----:B------:R-:W-:-:S05]  /*0d10*/  @!P0 IMAD.X R3, RZ, RZ, R7, P1 ;  /* 0x000000ffff038224 */ /* 0x000fca00008e0607 */
[----:B------:R3:W-:Y:S03]  /*0d20*/  @!P0 STG.E.U8 desc[UR8][R2.64], R5 ;  /* 0x0000000502008986 */ /* 0x0007e6000c101108 */
.L_x_26386:
[----:B------:R-:W-:Y:S05]  /*0d30*/  BSYNC.RECONVERGENT B0 ;  /* 0x0000000000007941 */ /* 0x000fea0003800200 */
.L_x_26379:
        /* <DEDUP_REMOVED lines=9> */
.L_x_26362:
[----:B------:R-:W0:Y:S01]  /*0dd0*/  LDCU.64 UR6, c[0x0][0x390] ;  /* 0x00007200ff0677ac */ /* 0x000e220008000a00 */
[----:B------:R-:W1:Y:S01]  /*0de0*/  S2R R7, SR_TID.X ;  /* 0x0000000000077919 */ /* 0x000e620000002100 */
[----:B0-----:R-:W-:-:S04]  /*0df0*/  UIADD3 UR5, UP0, UPT, UR4, UR6, URZ ;  /* 0x0000000604057290 */ /* 0x001fc8000ff1e0ff */
[----:B------:R-:W-:Y:S02]  /*0e00*/  UIADD3.X UR6, UPT, UPT, URZ, UR7, URZ, UP0, !UPT ;  /* 0x00000007ff067290 */ /* 0x000fe400087fe4ff */
[----:B------:R-:W-:-:S04]  /*0e10*/  IMAD.U32 R14, RZ, RZ, UR5 ;  /* 0x00000005ff0e7e24 */ /* 0x000fc8000f8e00ff */
[----:B------:R-:W-:-:S03]  /*0e20*/  MOV R15, UR6 ;  /* 0x00000006000f7c02 */ /* 0x000fc60008000f00 */
[----:B-1----:R-:W-:-:S06]  /*0e30*/  IMAD.WIDE.U32 R14, R7, 0x8, R14 ;  /* 0x00000008070e7825 */ /* 0x002fcc00078e000e */
[----:B------:R-:W2:Y:S01]  /*0e40*/  LDG.E.64 R14, desc[UR8][R14.64] ;  /* 0x000000080e0e7981 */ /* 0x000ea2000c1e1b00 */
[----:B------:R-:W-:Y:S01]  /*0e50*/  IMAD.U32 R12, RZ, RZ, UR10 ;  /* 0x0000000aff0c7e24 */ /* 0x000fe2000f8e00ff */
[----:B------:R-:W-:Y:S02]  /*0e60*/  MOV R8, 0xf00 ;  /* 0x00000f0000087802 */ /* 0x000fe40000000f00 */
[C---:B--2---:R-:W-:Y:S02]  /*0e70*/  PRMT R6, R15.reuse, 0x7773, RZ ;  /* 0x000077730f067816 */ /* 0x044fe400000000ff */
[C---:B------:R-:W-:Y:S02]  /*0e80*/  PRMT R5, R15.reuse, 0x7772, RZ ;  /* 0x000077720f057816 */ /* 0x040fe400000000ff */
[C---:B------:R-:W-:Y:S02]  /*0e90*/  PRMT R10, R15.reuse, 0x7771, RZ ;  /* 0x000077710f0a7816 */ /* 0x040fe400000000ff */
[----:B------:R-:W-:-:S02]  /*0ea0*/  PRMT R9, R15, 0x7770, RZ ;  /* 0x000077700f097816 */ /* 0x000fc400000000ff */
[C---:B------:R-:W-:Y:S02]  /*0eb0*/  PRMT R0, R14.reuse, 0x7773, RZ ;  /* 0x000077730e007816 */ /* 0x040fe400000000ff */
[C---:B------:R-:W-:Y:S02]  /*0ec0*/  PRMT R2, R14.reuse, 0x7772, RZ ;  /* 0x000077720e027816 */ /* 0x040fe400000000ff */
[C---:B------:R-:W-:Y:S02]  /*0ed0*/  PRMT R3, R14.reuse, 0x7771, RZ ;  /* 0x000077710e037816 */ /* 0x040fe400000000ff */
[----:B------:R-:W-:-:S07]  /*0ee0*/  PRMT R13, R14, 0x7770, RZ ;  /* 0x000077700e0d7816 */ /* 0x000fce00000000ff */
[----:B------:R-:W-:Y:S05]  /*0ef0*/  CALL.REL.NOINC `($__internal_55_$__cuda_sm20_rem_u16) ;  /* 0x0000000000e47944 */ /* 0x000fea0003c00000 */
[----:B------:R-:W-:Y:S01]  /*0f00*/  IMAD.MOV.U32 R4, RZ, RZ, R12 ;  /* 0x000000ffff047224 */ /* 0x000fe200078e000c */
[----:B------:R-:W-:Y:S01]  /*0f10*/  MOV R8, 0xf50 ;  /* 0x00000f5000087802 */ /* 0x000fe20000000f00 */
[----:B------:R-:W-:Y:S02]  /*0f20*/  IMAD.MOV.U32 R13, RZ, RZ, R3 ;  /* 0x000000ffff0d7224 */ /* 0x000fe400078e0003 */
[----:B------:R-:W-:-:S07]  /*0f30*/  IMAD.U32 R12, RZ, RZ, UR10 ;  /* 0x0000000aff0c7e24 */ /* 0x000fce000f8e00ff */
        /* <DEDUP_REMOVED lines=17> */
[----:B------:R-:W-:Y:S01]  /*1050*/  MOV R12, UR10 ;  /* 0x0000000a000c7c02 */ /* 0x000fe20008000f00 */
[----:B------:R-:W-:Y:S01]  /*1060*/  IMAD.MOV.U32 R13, RZ, RZ, R10 ;  /* 0x000000ffff0d7224 */ /* 0x000fe200078e000a */
[----:B------:R-:W-:-:S07]  /*1070*/  MOV R8, 0x1090 ;  /* 0x0000109000087802 */ /* 0x000fce0000000f00 */
        /* <DEDUP_REMOVED lines=33> */
        .weak           $__internal_55_$__cuda_sm20_rem_u16
        .type           $__internal_55_$__cuda_sm20_rem_u16,@function
        .size           $__internal_55_$__cuda_sm20_rem_u16,(.L_x_54707 - $__internal_55_$__cuda_sm20_rem_u16)
$__internal_55_$__cuda_sm20_rem_u16:
        /* <DEDUP_REMOVED lines=20> */
[----:B------:R-:W-:Y:S05]  /*13d0*/  RET.REL.NODEC R14 `(_ZN2at6native29vectorized_elementwise_kernelILi8ENS0_13BUnaryFunctorIhhhZZZNS0_16fmod_kernel_cudaERNS_18TensorIteratorBaseEENKUlvE_clEvENKUlvE_clEvEUlhhE_EESt5arrayIPcLm2EEEEviT0_T1_) ;  /* 0xffffffec0e087950 */ /* 0x000fea0003c3ffff */
.L_x_26387:
        /* <DEDUP_REMOVED lines=10> */
.L_x_54707:


//--------------------- .text._ZN2at6native18elementwise_kernelILi128ELi4EZNS0_15gpu_kernel_implINS0_13AUnaryFunctorIhhhZZZNS0_16fmod_kernel_cudaERNS_18TensorIteratorBaseEENKUlvE_clEvENKUlvE_clEvEUlhhE_EEEEvS5_RKT_EUliE_EEviT1_ --------------------------
	.section	.text._ZN2at6native18elementwise_kernelILi128ELi4EZNS0_15gpu_kernel_implINS0_13AUnaryFunctorIhhhZZZNS0_16fmod_kernel_cudaERNS_18TensorIteratorBaseEENKUlvE_clEvENKUlvE_clEvEUlhhE_EEEEvS5_RKT_EUliE_EEviT1_,"ax",@progbits
	.align	128
        .global         _ZN2at6native18elementwise_kernelILi128ELi4EZNS0_15gpu_kernel_implINS0_13AUnaryFunctorIhhhZZZNS0_16fmod_kernel_cudaERNS_18TensorIteratorBaseEENKUlvE_clEvENKUlvE_clEvEUlhhE_EEEEvS5_RKT_EUliE_EEviT1_
        .type           _ZN2at6native18elementwise_kernelILi128ELi4EZNS0_15gpu_kernel_implINS0_13AUnaryFunctorIhhhZZZNS0_16fmod_kernel_cudaERNS_18TensorIteratorBaseEENKUlvE_clEvENKUlvE_clEvEUlhhE_EEEEvS5_RKT_EUliE_EEviT1_,@function
        .size           _ZN2at6native18elementwise_kernelILi128ELi4EZNS0_15gpu_kernel_implINS0_13AUnaryFunctorIhhhZZZNS0_16fmod_kernel_cudaERNS_18TensorIteratorBaseEENKUlvE_clEvENKUlvE_clEvEUlhhE_EEEEvS5_RKT_EUliE_EEviT1_,(.L_x_54708 - _ZN2at6native18elementwise_kernelILi128ELi4EZNS0_15gpu_kernel_implINS0_13AUnaryFunctorIhhhZZZNS0_16fmod_kernel_cudaERNS_18TensorIteratorBaseEENKUlvE_clEvENKUlvE_clEvEUlhhE_EEEEvS5_RKT_EUliE_EEviT1_)
        .other          _ZN2at6native18elementwise_kernelILi128ELi4EZNS0_15gpu_kernel_implINS0_13AUnaryFunctorIhhhZZZNS0_16fmod_kernel_cudaERNS_18TensorIteratorBaseEENKUlvE_clEvENKUlvE_clEvEUlhhE_EEEEvS5_RKT_EUliE_EEviT1_,@"STO_CUDA_ENTRY STV_DEFAULT"
_ZN2at6native18elementwise_kernelILi128ELi4EZNS0_15gpu_kernel_implINS0_13AUnaryFunctorIhhhZZZNS0_16fmod_kernel_cudaERNS_18TensorIteratorBaseEENKUlvE_clEvENKUlvE_clEvEUlhhE_EEEEvS5_RKT_EUliE_EEviT1_:
.text._ZN2at6native18elementwise_kernelILi128ELi4EZNS0_15gpu_kernel_implINS0_13AUnaryFunctorIhhhZZZNS0_16fmod_kernel_cudaERNS_18TensorIteratorBaseEENKUlvE_clEvENKUlvE_clEvEUlhhE_EEEEvS5_RKT_EUliE_EEviT1_:
        /* <DEDUP_REMOVED lines=320> */
.L_x_26390:
        /* <DEDUP_REMOVED lines=16> */
.L_x_26394:
[----:B------:R0:W5:Y:S01]  /*1500*/  LDG.E.U8 R0, desc[UR36][R16.64] ;  /* 0x0000002410007981 */ /* 0x000162000c1e1100 */
[----:B------:R-:W-:Y:S05]  /*1510*/  BRA `(.L_x_26396) ;  /* 0x0000000c00547947 */ /* 0x000fea0003800000 */
.L_x_26393:
        /* <DEDUP_REMOVED lines=8> */
.L_x_26398:
[----:B------:R3:W5:Y:S01]  /*15a0*/  LDG.E.U8 R0, desc[UR36][R16.64] ;  /* 0x0000002410007981 */ /* 0x000762000c1e1100 */
[----:B------:R-:W-:Y:S05]  /*15b0*/  BRA `(.L_x_26396) ;  /* 0x0000000c002c7947 */ /* 0x000fea0003800000 */
.L_x_26392:
        /* <DEDUP_REMOVED lines=10> */
.L_x_26400:
[----:B------:R-:W2:Y:S02]  /*1660*/  LDG.E.U16 R0, desc[UR36][R16.64] ;  /* 0x0000002410007981 */ /* 0x000ea4000c1e1500 */
[----:B--2---:R-:W-:-:S06]  /*1670*/  HADD2.F32 R2, -RZ, R0.H0_H0 ;  /* 0x20000000ff027230 */ /* 0x004fcc0000004100 */
[----:B------:R-:W0:Y:S02]  /*1680*/  F2I.S64.TRUNC R2, R2 ;  /* 0x0000000200027311 */ /* 0x000e24000020d900 */
[----:B0-----:R-:W-:Y:S01]  /*1690*/  PRMT R0, R2, 0x7610, R0 ;  /* 0x0000761002007816 */ /* 0x001fe20000000000 */
[----:B------:R-:W-:Y:S06]  /*16a0*/  BRA `(.L_x_26396) ;  /* 0x0000000800f07947 */ /* 0x000fec0003800000 */
.L_x_26399:
        /* <DEDUP_REMOVED lines=10> */
.L_x_26402:
[----:B------:R-:W2:Y:S02]  /*1750*/  LDG.E.U16 R0, desc[UR36][R16.64] ;  /* 0x0000002410007981 */ /* 0x000ea4000c1e1500 */
[----:B--2---:R-:W-:-:S06]  /*1760*/  HADD2.F32 R2, -RZ, R0.H0_H0 ;  /* 0x20000000ff027230 */ /* 0x004fcc0000004100 */
[----:B------:R-:W0:Y:S02]  /*1770*/  F2I.S64.TRUNC R2, R2 ;  /* 0x0000000200027311 */ /* 0x000e24000020d900 */
[----:B0-----:R-:W-:Y:S01]  /*1780*/  PRMT R0, R2, 0x7610, R0 ;  /* 0x0000761002007816 */ /* 0x001fe20000000000 */
[----:B------:R-:W-:Y:S06]  /*1790*/  BRA `(.L_x_26396) ;  /* 0x0000000800b47947 */ /* 0x000fec0003800000 */
.L_x_26401:
[----:B------:R-:W2:Y:S02]  /*17a0*/  LDG.E.64 R2, desc[UR36][R16.64] ;  /* 0x0000002410027981 */ /* 0x000ea4000c1e1b00 */
[----:B--2---:R-:W0:Y:S02]  /*17b0*/  F2I.S64.F64.TRUNC R2, R2 ;  /* 0x0000000200027311 */ /* 0x004e24000030d900 */
[----:B0-----:R-:W-:Y:S01]  /*17c0*/  PRMT R0, R2, 0x7610, R0 ;  /* 0x0000761002007816 */ /* 0x001fe20000000000 */
[----:B------:R-:W-:Y:S06]  /*17d0*/  BRA `(.L_x_26396) ;  /* 0x0000000800a47947 */ /* 0x000fec0003800000 */
.L_x_26391:
        /* <DEDUP_REMOVED lines=12> */
.L_x_26405:
[----:B------:R-:W2:Y:S02]  /*18a0*/  LDG.E.64 R2, desc[UR36][R16.64] ;  /* 0x0000002410027981 */ /* 0x000ea4000c1e1b00 */
[----:B--2---:R-:W0:Y:S02]  /*18b0*/  F2I.S64.F64.TRUNC R2, R2 ;  /* 0x0000000200027311 */ /* 0x004e24000030d900 */
[----:B0-----:R-:W-:Y:S01]  /*18c0*/  PRMT R0, R2, 0x7610, R0 ;  /* 0x0000761002007816 */ /* 0x001fe20000000000 */
[----:B------:R-:W-:Y:S06]  /*18d0*/  BRA `(.L_x_26396) ;  /* 0x0000000800647947 */ /* 0x000fec0003800000 */
.L_x_26404:
        /* <DEDUP_REMOVED lines=27> */
.L_x_26407:
        /* <DEDUP_REMOVED lines=14> */
.L_x_26406:
[----:B------:R-:W2:Y:S02]  /*1b70*/  LDG.E.U16 R2, desc[UR36][R16.64] ;  /* 0x0000002410027981 */ /* 0x000ea4000c1e1500 */
[----:B--2---:R-:W-:-:S06]  /*1b80*/  SHF.L.U32 R2, R2, 0x10, RZ ;  /* 0x0000001002027819 */ /* 0x004fcc00000006ff */
[----:B------:R-:W0:Y:S02]  /*1b90*/  F2I.S64.TRUNC R2, R2 ;  /* 0x0000000200027311 */ /* 0x000e24000020d900 */
[----:B0-----:R-:W-:Y:S01]  /*1ba0*/  PRMT R0, R2, 0x7610, R0 ;  /* 0x0000761002007816 */ /* 0x001fe20000000000 */
[----:B------:R-:W-:Y:S06]  /*1bb0*/  BRA `(.L_x_26396) ;  /* 0x0000000400ac7947 */ /* 0x000fec0003800000 */
.L_x_26403:
        /* <DEDUP_REMOVED lines=10> */
.L_x_26410:
        /* <DEDUP_REMOVED lines=21> */
.L_x_26414:
[----:B------:R-:W-:Y:S05]  /*1db0*/  BSYNC.RECONVERGENT B1 ;  /* 0x0000000000017941 */ /* 0x000fea0003800200 */
.L_x_26413:
[----:B------:R-:W-:Y:S01]  /*1dc0*/  IMAD.SHL.U32 R0, R0, 0x100000, RZ ;  /* 0x0010000000007824 */ /* 0x000fe200078e00ff */
[----:B------:R-:W-:-:S04]  /*1dd0*/  LEA R2, R2, 0x3b800000, 0x17 ;  /* 0x3b80000002027811 */ /* 0x000fc800078eb8ff */
[----:B------:R-:W-:-:S07]  /*1de0*/  LOP3.LUT R2, R2, R0, R7, 0xfe, !PT ;  /* 0x0000000002027212 */ /* 0x000fce00078efe07 */
.L_x_26412:
[----:B------:R-:W-:Y:S05]  /*1df0*/  BSYNC.RECONVERGENT B0 ;  /* 0x0000000000007941 */ /* 0x000fea0003800200 */
.L_x_26411:
[----:B------:R-:W0:Y:S02]  /*1e00*/  F2I.S64.TRUNC R2, R2 ;  /* 0x0000000200027311 */ /* 0x000e24000020d900 */
[----:B0-----:R-:W-:Y:S01]  /*1e10*/  PRMT R0, R2, 0x7610, R0 ;  /* 0x0000761002007816 */ /* 0x001fe20000000000 */
[----:B------:R-:W-:Y:S06]  /*1e20*/  BRA `(.L_x_26396) ;  /* 0x0000000400107947 */ /* 0x000fec0003800000 */
.L_x_26409:
        /* <DEDUP_REMOVED lines=21> */
.L_x_26418:
[----:B------:R-:W-:Y:S05]  /*1f80*/  BSYNC.RECONVERGENT B1 ;  /* 0x0000000000017941 */ /* 0x000fea0003800200 */
.L_x_26417:
[----:B------:R-:W-:Y:S01]  /*1f90*/  IMAD.SHL.U32 R0, R0, 0x200000, RZ ;  /* 0x0020000000007824 */ /* 0x000fe200078e00ff */
[----:B------:R-:W-:-:S04]  /*1fa0*/  LEA R2, R2, 0x37800000, 0x17 ;  /* 0x3780000002027811 */ /* 0x000fc800078eb8ff */
[----:B------:R-:W-:-:S07]  /*1fb0*/  LOP3.LUT R2, R2, R0, R7, 0xfe, !PT ;  /* 0x0000000002027212 */ /* 0x000fce00078efe07 */
.L_x_26416:
[----:B------:R-:W-:Y:S05]  /*1fc0*/  BSYNC.RECONVERGENT B0 ;  /* 0x0000000000007941 */ /* 0x000fea0003800200 */
.L_x_26415:
[----:B------:R-:W0:Y:S02]  /*1fd0*/  F2I.S64.TRUNC R2, R2 ;  /* 0x0000000200027311 */ /* 0x000e24000020d900 */
[----:B0-----:R-:W-:Y:S01]  /*1fe0*/  PRMT R0, R2, 0x7610, R0 ;  /* 0x0000761002007816 */ /* 0x001fe20000000000 */
[----:B------:R-:W-:Y:S06]  /*1ff0*/  BRA `(.L_x_26396) ;  /* 0x00000000009c7947 */ /* 0x000fec0003800000 */
.L_x_26408:
[----:B------:R-:W-:-:S09]  /*2000*/  UISETP.NE.AND UP0, UPT, UR4, 0x1c, UPT ;  /* 0x0000001c0400788c */ /* 0x000fd2000bf05270 */
[----:B------:R-:W-:Y:S05]  /*2010*/  BRA.U !UP0, `(.L_x_26419) ;  /* 0x0000000108907547 */ /* 0x000fea000b800000 */
[----:B------:R-:W-:-:S09]  /*2020*/  UISETP.NE.AND UP0, UPT, UR4, 0x1d, UPT ;  /* 0x0000001d0400788c */ /* 0x000fd2000bf05270 */
[----:B------:R-:W-:Y:S05]  /*2030*/  BRA.U !UP0, `(.L_x_26420) ;  /* 0x0000000108807547 */ /* 0x000fea000b800000 */
[----:B------:R-:W-:-:S09]  /*2040*/  UISETP.NE.AND UP0, UPT, UR4, 0x2c, UPT ;  /* 0x0000002c0400788c */ /* 0x000fd2000bf05270 */
[----:B------:R-:W-:Y:S05]  /*2050*/  BRA.U !UP0, `(.L_x_26421) ;  /* 0x0000000108487547 */ /* 0x000fea000b800000 */
.L_x_26395:
        /* <DEDUP_REMOVED lines=16> */
.L_x_26397:
[----:B------:R0:W5:Y:S01]  /*2160*/  LDG.E.U16 R0, desc[UR36][R16.64] ;  /* 0x0000002410007981 */ /* 0x000162000c1e1500 */
[----:B------:R-:W-:Y:S05]  /*2170*/  BRA `(.L_x_26396) ;  /* 0x00000000003c7947 */ /* 0x000fea0003800000 */
.L_x_26421:
        /* <DEDUP_REMOVED lines=8> */
.L_x_26423:
[----:B------:R-:W-:Y:S05]  /*2200*/  BSYNC.RECONVERGENT B0 ;  /* 0x0000000000007941 */ /* 0x000fea0003800200 */
.L_x_26422:
[----:B------:R-:W0:Y:S02]  /*2210*/  F2I.S64.TRUNC R2, R2 ;  /* 0x0000000200027311 */ /* 0x000e24000020d900 */
[----:B0-----:R-:W-:Y:S01]  /*2220*/  PRMT R0, R2, 0x7610, R0 ;  /* 0x0000761002007816 */ /* 0x001fe20000000000 */
[----:B------:R-:W-:Y:S06]  /*2230*/  BRA `(.L_x_26396) ;  /* 0x00000000000c7947 */ /* 0x000fec0003800000 */
.L_x_26420:
[----:B------:R1:W5:Y:S01]  /*2240*/  LDG.E.U8 R0, desc[UR36][R16.64] ;  /* 0x0000002410007981 */ /* 0x000362000c1e1100 */
[----:B------:R-:W-:Y:S05]  /*2250*/  BRA `(.L_x_26396) ;  /* 0x0000000000047947 */ /* 0x000fea0003800000 */
.L_x_26419:
[----:B------:R0:W5:Y:S02]  /*2260*/  LDG.E.U8 R0, desc[UR36][R16.64] ;  /* 0x0000002410007981 */ /* 0x000164000c1e1100 */
.L_x_26396:
[----:B------:R-:W1:Y:S01]  /*2270*/  LDCU.64 UR4, c[0x0][0x580] ;  /* 0x0000b000ff0477ac */ /* 0x000e620008000a00 */
[----:B-----5:R-:W-:Y:S01]  /*2280*/  LOP3.LUT R7, R0, 0xff, RZ, 0xc0, !PT ;  /* 0x000000ff00077812 */ /* 0x020fe200078ec0ff */
[----:B------:R-:W-:Y:S01]  /*2290*/  IMAD.U32 R6, RZ, RZ, UR43 ;  /* 0x0000002bff067e24 */ /* 0x000fe2000f8e00ff */
[----:B------:R-:W-:Y:S02]  /*22a0*/  MOV R8, 0x22e0 ;  /* 0x000022e000087802 */ /* 0x000fe40000000f00 */
[----:B-1----:R-:W-:-:S04]  /*22b0*/  IADD3 R2, P0, PT, R18, UR4, RZ ;  /* 0x0000000412027c10 */ /* 0x002fc8000ff1e0ff */
[----:B------:R-:W-:-:S09]  /*22c0*/  IADD3.X R3, PT, PT, RZ, UR5, RZ, P0, !PT ;  /* 0x00000005ff037c10 */ /* 0x000fd200087fe4ff */
[----:B0-234-:R-:W-:Y:S05]  /*22d0*/  CALL.REL.NOINC `($__internal_56_$__cuda_sm20_rem_u16) ;  /* 0x0000009800e47944 */ /* 0x01dfea0003c00000 */
        /* <DEDUP_REMOVED lines=14> */
.L_x_26428:
[----:B------:R0:W-:Y:S01]  /*23c0*/  STG.E.U8 desc[UR36][R2.64], R9 ;  /* 0x0000000902007986 */ /* 0x0001e2000c101124 */
[----:B------:R-:W-:Y:S05]  /*23d0*/  BRA `(.L_x_26430) ;  /* 0x0000000c001c7947 */ /* 0x000fea0003800000 */
.L_x_26427:
        /* <DEDUP_REMOVED lines=10> */
.L_x_26432:
[----:B------:R-:W-:-:S05]  /*2480*/  LOP3.LUT R9, R9, 0xffff, RZ, 0xc0, !PT ;  /* 0x0000ffff09097812 */ /* 0x000fca00078ec0ff */
[----:B------:R0:W-:Y:S01]  /*2490*/  STG.E desc[UR36][R2.64], R9 ;  /* 0x0000000902007986 */ /* 0x0001e2000c101924 */
[----:B------:R-:W-:Y:S05]  /*24a0*/  BRA `(.L_x_26430) ;  /* 0x0000000800e87947 */ /* 0x000fea0003800000 */
.L_x_26431:
[----:B------:R0:W-:Y:S01]  /*24b0*/  STG.E.U16 desc[UR36][R2.64], R9 ;  /* 0x0000000902007986 */ /* 0x0001e2000c101524 */
[----:B------:R-:W-:Y:S05]  /*24c0*/  BRA `(.L_x_26430) ;  /* 0x0000000800e07947 */ /* 0x000fea0003800000 */
.L_x_26426:
        /* <DEDUP_REMOVED lines=9> */
.L_x_26434:
[----:B------:R-:W0:Y:S02]  /*2560*/  I2F.U16 R0, R9 ;  /* 0x0000000900007306 */ /* 0x000e240000101000 */
[----:B0-----:R-:W-:-:S05]  /*2570*/  F2FP.F16.F32.PACK_AB R0, RZ, R0 ;  /* 0x00000000ff00723e */ /* 0x001fca00000000ff */
[----:B------:R0:W-:Y:S01]  /*2580*/  STG.E.U16 desc[UR36][R2.64], R0 ;  /* 0x0000000002007986 */ /* 0x0001e2000c101524 */
[----:B------:R-:W-:Y:S05]  /*2590*/  BRA `(.L_x_26430) ;  /* 0x0000000800ac7947 */ /* 0x000fea0003800000 */
.L_x_26433:
        /* <DEDUP_REMOVED lines=10> */
.L_x_26436:
[----:B------:R-:W0:Y:S02]  /*2640*/  I2F.U16 R9, R9 ;  /* 0x0000000900097306 */ /* 0x000e240000101000 */
[----:B0-----:R-:W-:-:S04]  /*2650*/  F2FP.F16.F32.PACK_AB R5, RZ, R9 ;  /* 0x00000009ff05723e */ /* 0x001fc800000000ff */
[----:B------:R-:W-:-:S05]  /*2660*/  PRMT R5, R5, 0x5410, RZ ;  /* 0x0000541005057816 */ /* 0x000fca00000000ff */
[----:B------:R0:W-:Y:S01]  /*2670*/  STG.E desc[UR36][R2.64], R5 ;  /* 0x0000000502007986 */ /* 0x0001e2000c101924 */
[----:B------:R-:W-:Y:S05]  /*2680*/  BRA `(.L_x_26430) ;  /* 0x0000000800707947 */ /* 0x000fea0003800000 */
.L_x_26435:
[----:B------:R-:W0:Y:S02]  /*2690*/  I2F.F64.U16 R4, R9 ;  /* 0x0000000900047312 */ /* 0x000e240000101800 */
[----:B0-----:R0:W-:Y:S01]  /*26a0*/  STG.E.64 desc[UR36][R2.64], R4 ;  /* 0x0000000402007986 */ /* 0x0011e2000c101b24 */
[----:B------:R-:W-:Y:S05]  /*26b0*/  BRA `(.L_x_26430) ;  /* 0x0000000800647947 */ /* 0x000fea0003800000 */
.L_x_26425:
        /* <DEDUP_REMOVED lines=13> */
.L_x_26439:
[----:B------:R-:W0:Y:S01]  /*2790*/  I2F.F64.U16 R4, R9 ;  /* 0x0000000900047312 */ /* 0x000e220000101800 */
[----:B------:R-:W-:-:S05]  /*27a0*/  CS2R R6, SRZ ;  /* 0x0000000000067805 */ /* 0x000fca000001ff00 */
[----:B0-----:R0:W-:Y:S01]  /*27b0*/  STG.E.128 desc[UR36][R2.64], R4 ;  /* 0x0000000402007986 */ /* 0x0011e2000c101d24 */
[----:B------:R-:W-:Y:S05]  /*27c0*/  BRA `(.L_x_26430) ;  /* 0x0000000800207947 */ /* 0x000fea0003800000 */
.L_x_26438:
        /* <DEDUP_REMOVED lines=17> */
.L_x_26443:
[----:B------:R-:W-:Y:S05]  /*28e0*/  BSYNC.RECONVERGENT B0 ;  /* 0x0000000000007941 */ /* 0x000fea0003800200 */
.L_x_26442:
[----:B------:R0:W-:Y:S01]  /*28f0*/  STG.E.U8 desc[UR36][R2.64], R5 ;  /* 0x0000000502007986 */ /* 0x0001e2000c101124 */
[----:B------:R-:W-:Y:S05]  /*2900*/  BRA `(.L_x_26430) ;  /* 0x0000000400d07947 */ /* 0x000fea0003800000 */
.L_x_26441:
        /* <DEDUP_REMOVED lines=16> */
.L_x_26440:
[----:B------:R-:W0:Y:S02]  /*2a10*/  I2F.U16 R0, R9 ;  /* 0x0000000900007306 */ /* 0x000e240000101000 */
[----:B0-----:R-:W-:-:S05]  /*2a20*/  F2FP.BF16.F32.PACK_AB R0, RZ, R0 ;  /* 0x00000000ff00723e */ /* 0x001fca00000010ff */
[----:B------:R0:W-:Y:S01]  /*2a30*/  STG.E.U16 desc[UR36][R2.64], R0 ;  /* 0x0000000002007986 */ /* 0x0001e2000c101524 */
[----:B------:R-:W-:Y:S05]  /*2a40*/  BRA `(.L_x_26430) ;  /* 0x0000000400807947 */ /* 0x000fea0003800000 */
.L_x_26437:
        /* <DEDUP_REMOVED lines=10> */
.L_x_26446:
        /* <DEDUP_REMOVED lines=12> */
.L_x_26449:
[----:B------:R-:W-:-:S04]  /*2bb0*/  SHF.R.U32.HI R0, RZ, 0x14, R9 ;  /* 0x00000014ff007819 */ /* 0x000fc80000011609 */
[----:B------:R-:W-:-:S04]  /*2bc0*/  LOP3.LUT R0, R0, 0x1, RZ, 0xc0, !PT ;  /* 0x0000000100007812 */ /* 0x000fc800078ec0ff */
[----:B------:R-:W-:-:S04]  /*2bd0*/  IADD3 R0, PT, PT, R9, 0x487ffff, R0 ;  /* 0x0487ffff09007810 */ /* 0x000fc80007ffe000 */
[----:B------:R-:W-:-:S04]  /*2be0*/  SHF.R.U32.HI R0, RZ, 0x14, R0 ;  /* 0x00000014ff007819 */ /* 0x000fc80000011600 */
[----:B------:R-:W-:-:S07]  /*2bf0*/  LOP3.LUT R4, R0, 0xff, RZ, 0xc0, !PT ;  /* 0x000000ff00047812 */ /* 0x000fce00078ec0ff */
.L_x_26450:
[----:B------:R-:W-:-:S07]  /*2c00*/  PRMT R0, R4, 0x7610, R0 ;  /* 0x0000761004007816 */ /* 0x000fce0000000000 */
.L_x_26448:
[----:B------:R-:W-:Y:S05]  /*2c10*/  BSYNC.RECONVERGENT B0 ;  /* 0x0000000000007941 */ /* 0x000fea0003800200 */
.L_x_26447:
[----:B------:R1:W-:Y:S01]  /*2c20*/  STG.E.U8 desc[UR36][R2.64], R0 ;  /* 0x0000000002007986 */ /* 0x0003e2000c101124 */
[----:B------:R-:W-:Y:S05]  /*2c30*/  BRA `(.L_x_26430) ;  /* 0x0000000400047947 */ /* 0x000fea0003800000 */
.L_x_26445:
        /* <DEDUP_REMOVED lines=12> */
.L_x_26453:
[----:B------:R-:W-:-:S04]  /*2d00*/  SHF.R.U32.HI R0, RZ, 0x15, R9 ;  /* 0x00000015ff007819 */ /* 0x000fc80000011609 */
[----:B------:R-:W-:-:S04]  /*2d10*/  LOP3.LUT R0, R0, 0x1, RZ, 0xc0, !PT ;  /* 0x0000000100007812 */ /* 0x000fc800078ec0ff */
[----:B------:R-:W-:-:S04]  /*2d20*/  IADD3 R0, PT, PT, R9, 0x88fffff, R0 ;  /* 0x088fffff09007810 */ /* 0x000fc80007ffe000 */
[----:B------:R-:W-:-:S04]  /*2d30*/  SHF.R.U32.HI R0, RZ, 0x15, R0 ;  /* 0x00000015ff007819 */ /* 0x000fc80000011600 */
[----:B------:R-:W-:-:S07]  /*2d40*/  LOP3.LUT R4, R0, 0xff, RZ, 0xc0, !PT ;  /* 0x000000ff00047812 */ /* 0x000fce00078ec0ff */
.L_x_26454:
[----:B------:R-:W-:-:S07]  /*2d50*/  PRMT R0, R4, 0x7610, R0 ;  /* 0x0000761004007816 */ /* 0x000fce0000000000 */
.L_x_26452:
[----:B------:R-:W-:Y:S05]  /*2d60*/  BSYNC.RECONVERGENT B0 ;  /* 0x0000000000007941 */ /* 0x000fea0003800200 */
.L_x_26451:
[----:B------:R0:W-:Y:S01]  /*2d70*/  STG.E.U8 desc[UR36][R2.64], R0 ;  /* 0x0000000002007986 */ /* 0x0001e2000c101124 */
[----:B------:R-:W-:Y:S05]  /*2d80*/  BRA `(.L_x_26430) ;  /* 0x0000000000b07947 */ /* 0x000fea0003800000 */
.L_x_26444:
[----:B------:R-:W-:-:S09]  /*2d90*/  UISETP.NE.AND UP0, UPT, UR4, 0x1c, UPT ;  /* 0x0000001c0400788c */ /* 0x000fd2000bf05270 */
[----:B------:R-:W-:Y:S05]  /*2da0*/  BRA.U !UP0, `(.L_x_26455) ;  /* 0x0000000108a07547 */ /* 0x000fea000b800000 */
[----:B------:R-:W-:-:S09]  /*2db0*/  UISETP.NE.AND UP0, UPT, UR4, 0x1d, UPT ;  /* 0x0000001d0400788c */ /* 0x000fd2000bf05270 */
[----:B------:R-:W-:Y:S05]  /*2dc0*/  BRA.U !UP0, `(.L_x_26456) ;  /* 0x0000000108887547 */ /* 0x000fea000b800000 */
[----:B------:R-:W-:-:S09]  /*2dd0*/  UISETP.NE.AND UP0, UPT, UR4, 0x2c, UPT ;  /* 0x0000002c0400788c */ /* 0x000fd2000bf05270 */
[----:B------:R-:W-:Y:S05]  /*2de0*/  BRA.U !UP0, `(.L_x_26457) ;  /* 0x0000000108447547 */ /* 0x000fea000b800000 */
.L_x_26429:
        /* <DEDUP_REMOVED lines=16> */
.L_x_26458:
[----:B------:R-:W-:Y:S05]  /*2ef0*/  BRA `(.L_x_26430) ;  /* 0x0000000000547947 */ /* 0x000fea0003800000 */
.L_x_26457:
        /* <DEDUP_REMOVED lines=15> */
.L_x_26456:
[----:B------:R-:W-:Y:S01]  /*2ff0*/  LOP3.LUT R4, R9, 0xffff, RZ, 0xc0, !PT ;  /* 0x0000ffff09047812 */ /* 0x000fe200078ec0ff */
[----:B------:R-:W-:-:S05]  /*3000*/  IMAD.MOV.U32 R5, RZ, RZ, RZ ;  /* 0x000000ffff057224 */ /* 0x000fca00078e00ff */
[----:B------:R0:W-:Y:S01]  /*3010*/  STG.E.64 desc[UR36][R2.64], R4 ;  /* 0x0000000402007986 */ /* 0x0001e2000c101b24 */
[----:B------:R-:W-:Y:S05]  /*3020*/  BRA `(.L_x_26430) ;  /* 0x0000000000087947 */ /* 0x000fea0003800000 */
.L_x_26455:
[----:B------:R-:W-:-:S05]  /*3030*/  LOP3.LUT R9, R9, 0xffff, RZ, 0xc0, !PT ;  /* 0x0000ffff09097812 */ /* 0x000fca00078ec0ff */
[----:B------:R3:W-:Y:S02]  /*3040*/  STG.E desc[UR36][R2.64], R9 ;  /* 0x0000000902007986 */ /* 0x0007e4000c101924 */
.L_x_26430:
[----:B------:R-:W-:Y:S05]  /*3050*/  BSYNC.RECONVERGENT B6 ;  /* 0x0000000000067941 */ /* 0x000fea0003800200 */
.L_x_26424:
[----:B------:R-:W-:-:S07]  /*3060*/  IADD3 R19, PT, PT, R19, 0x80, RZ ;  /* 0x0000008013137810 */ /* 0x000fce0007ffe0ff */
.L_x_26389:
[----:B------:R-:W5:Y:S02]  /*3070*/  LDCU UR4, c[0x0][0x380] ;  /* 0x00007000ff0477ac */ /* 0x000f640008000800 */
[----:B-----5:R-:W-:-:S13]  /*3080*/  ISETP.GE.AND P0, PT, R19, UR4, PT ;  /* 0x0000000413007c0c */ /* 0x020fda000bf06270 */
[----:B------:R-:W-:Y:S05]  /*3090*/  @P0 BRA `(.L_x_26459) ;  /* 0x0000002c00cc0947 */ /* 0x000fea0003800000 */
[----:B------:R-:W5:Y:S01]  /*30a0*/  LDCU UR4, c[0x0][0x388] ;  /* 0x00007100ff0477ac */ /* 0x000f620008000800 */
[----:B01234-:R-:W-:Y:S02]  /*30b0*/  IMAD.MOV.U32 R2, RZ, RZ, RZ ;  /* 0x000000ffff027224 */ /* 0x01ffe400078e00ff */
        /* <DEDUP_REMOVED lines=314> */
.L_x_26460:
        /* <DEDUP_REMOVED lines=16> */
.L_x_26464:
[----:B------:R4:W5:Y:S01]  /*4560*/  LDG.E.U8 R6, desc[UR36][R4.64] ;  /* 0x0000002404067981 */ /* 0x000962000c1e1100 */
[----:B------:R-:W-:Y:S05]  /*4570*/  BRA `(.L_x_26465) ;  /* 0x0000000c00187947 */ /* 0x000fea0003800000 */
.L_x_26463:
        /* <DEDUP_REMOVED lines=8> */
.L_x_26467:
[----:B------:R0:W5:Y:S01]  /*4600*/  LDG.E.U8 R6, desc[UR36][R4.64] ;  /* 0x0000002404067981 */ /* 0x000162000c1e1100 */
[----:B------:R-:W-:Y:S05]  /*4610*/  BRA `(.L_x_26465) ;  /* 0x0000000800f07947 */ /* 0x000fea0003800000 */
.L_x_26466:
[----:B------:R0:W5:Y:S01]  /*4620*/  LDG.E.U16 R6, desc[UR36][R4.64] ;  /* 0x0000002404067981 */ /* 0x000162000c1e1500 */
[----:B------:R-:W-:Y:S05]  /*4630*/  BRA `(.L_x_26465) ;  /* 0x0000000800e87947 */ /* 0x000fea0003800000 */
.L_x_26462:
        /* <DEDUP_REMOVED lines=10> */
.L_x_26469:
[----:B------:R-:W2:Y:S02]  /*46e0*/  LDG.E.U16 R2, desc[UR36][R4.64] ;  /* 0x0000002404027981 */ /* 0x000ea4000c1e1500 */
[----:B--2---:R-:W-:-:S06]  /*46f0*/  HADD2.F32 R2, -RZ, R2.H0_H0 ;  /* 0x20000002ff027230 */ /* 0x004fcc0000004100 */
[----:B------:R-:W0:Y:S02]  /*4700*/  F2I.S64.TRUNC R2, R2 ;  /* 0x0000000200027311 */ /* 0x000e24000020d900 */
[----:B0-----:R-:W-:Y:S01]  /*4710*/  PRMT R6, R2, 0x7610, R6 ;  /* 0x0000761002067816 */ /* 0x001fe20000000006 */
[----:B------:R-:W-:Y:S06]  /*4720*/  BRA `(.L_x_26465) ;  /* 0x0000000800ac7947 */ /* 0x000fec0003800000 */
.L_x_26468:
        /* <DEDUP_REMOVED lines=10> */
.L_x_26471:
[----:B------:R-:W2:Y:S02]  /*47d0*/  LDG.E.U16 R4, desc[UR36][R4.64] ;  /* 0x0000002404047981 */ /* 0x000ea4000c1e1500 */
[----:B--2---:R-:W-:-:S06]  /*47e0*/  HADD2.F32 R2, -RZ, R4.H0_H0 ;  /* 0x20000004ff027230 */ /* 0x004fcc0000004100 */
[----:B------:R-:W0:Y:S02]  /*47f0*/  F2I.S64.TRUNC R2, R2 ;  /* 0x0000000200027311 */ /* 0x000e24000020d900 */
[----:B0-----:R-:W-:Y:S01]  /*4800*/  PRMT R6, R2, 0x7610, R6 ;  /* 0x0000761002067816 */ /* 0x001fe20000000006 */
[----:B------:R-:W-:Y:S06]  /*4810*/  BRA `(.L_x_26465) ;  /* 0x0000000800707947 */ /* 0x000fec0003800000 */
.L_x_26470:
[----:B------:R-:W2:Y:S02]  /*4820*/  LDG.E.64 R2, desc[UR36][R4.64] ;  /* 0x0000002404027981 */ /* 0x000ea4000c1e1b00 */
[----:B--2---:R-:W0:Y:S02]  /*4830*/  F2I.S64.F64.TRUNC R2, R2 ;  /* 0x0000000200027311 */ /* 0x004e24000030d900 */
[----:B0-----:R-:W-:Y:S01]  /*4840*/  PRMT R6, R2, 0x7610, R6 ;  /* 0x0000761002067816 */ /* 0x001fe20000000006 */
[----:B------:R-:W-:Y:S06]  /*4850*/  BRA `(.L_x_26465) ;  /* 0x0000000800607947 */ /* 0x000fec0003800000 */
.L_x_26461:
        /* <DEDUP_REMOVED lines=12> */
.L_x_26474:
[----:B------:R-:W2:Y:S02]  /*4920*/  LDG.E.64 R4, desc[UR36][R4.64] ;  /* 0x0000002404047981 */ /* 0x000ea4000c1e1b00 */
[----:B--2---:R-:W0:Y:S02]  /*4930*/  F2I.S64.F64.TRUNC R2, R4 ;  /* 0x0000000400027311 */ /* 0x004e24000030d900 */
[----:B0-----:R-:W-:Y:S01]  /*4940*/  PRMT R6, R2, 0x7610, R6 ;  /* 0x0000761002067816 */ /* 0x001fe20000000006 */
[----:B------:R-:W-:Y:S06]  /*4950*/  BRA `(.L_x_26465) ;  /* 0x0000000800207947 */ /* 0x000fec0003800000 */
.L_x_26473:
        /* <DEDUP_REMOVED lines=27> */
.L_x_26476:
        /* <DEDUP_REMOVED lines=15> */
.L_x_26475:
[----:B------:R-:W2:Y:S02]  /*4c00*/  LDG.E.U16 R2, desc[UR36][R4.64] ;  /* 0x0000002404027981 */ /* 0x000ea4000c1e1500 */
[----:B--2---:R-:W-:-:S06]  /*4c10*/  IMAD.U32 R2, R2, 0x10000, RZ ;  /* 0x0001000002027824 */ /* 0x004fcc00078e00ff */
[----:B------:R-:W0:Y:S02]  /*4c20*/  F2I.S64.TRUNC R2, R2 ;  /* 0x0000000200027311 */ /* 0x000e24000020d900 */
[----:B0-----:R-:W-:Y:S01]  /*4c30*/  PRMT R6, R2, 0x7610, R6 ;  /* 0x0000761002067816 */ /* 0x001fe20000000006 */
[----:B------:R-:W-:Y:S06]  /*4c40*/  BRA `(.L_x_26465) ;  /* 0x0000000400647947 */ /* 0x000fec0003800000 */
.L_x_26472:
        /* <DEDUP_REMOVED lines=10> */
.L_x_26479:
        /* <DEDUP_REMOVED lines=21> */
.L_x_26483:
[----:B------:R-:W-:Y:S05]  /*4e40*/  BSYNC.RECONVERGENT B1 ;  /* 0x0000000000017941 */ /* 0x000fea0003800200 */
.L_x_26482:
[----:B------:R-:W-:Y:S01]  /*4e50*/  IMAD.SHL.U32 R2, R2, 0x100000, RZ ;  /* 0x0010000002027824 */ /* 0x000fe200078e00ff */
[----:B------:R-:W-:-:S04]  /*4e60*/  LEA R3, R3, 0x3b800000, 0x17 ;  /* 0x3b80000003037811 */ /* 0x000fc800078eb8ff */
[----:B------:R-:W-:-:S07]  /*4e70*/  LOP3.LUT R2, R3, R2, R7, 0xfe, !PT ;  /* 0x0000000203027212 */ /* 0x000fce00078efe07 */
.L_x_26481:
[----:B------:R-:W-:Y:S05]  /*4e80*/  BSYNC.RECONVERGENT B0 ;  /* 0x0000000000007941 */ /* 0x000fea0003800200 */
.L_x_26480:
[----:B------:R-:W0:Y:S02]  /*4e90*/  F2I.S64.TRUNC R2, R2 ;  /* 0x0000000200027311 */ /* 0x000e24000020d900 */
[----:B0-----:R-:W-:Y:S01]  /*4ea0*/  PRMT R6, R2, 0x7610, R6 ;  /* 0x0000761002067816 */ /* 0x001fe20000000006 */
[----:B------:R-:W-:Y:S06]  /*4eb0*/  BRA `(.L_x_26465) ;  /* 0x0000000000c87947 */ /* 0x000fec0003800000 */
.L_x_26478:
        /* <DEDUP_REMOVED lines=21> */
.L_x_26487:
[----:B------:R-:W-:Y:S05]  /*5010*/  BSYNC.RECONVERGENT B1 ;  /* 0x0000000000017941 */ /* 0x000fea0003800200 */
.L_x_26486:
[----:B------:R-:W-:Y:S02]  /*5020*/  SHF.L.U32 R2, R2, 0x15, RZ ;  /* 0x0000001502027819 */ /* 0x000fe400000006ff */
[----:B------:R-:W-:-:S04]  /*5030*/  LEA R3, R3, 0x37800000, 0x17 ;  /* 0x3780000003037811 */ /* 0x000fc800078eb8ff */
[----:B------:R-:W-:-:S07]  /*5040*/  LOP3.LUT R2, R3, R2, R7, 0xfe, !PT ;  /* 0x0000000203027212 */ /* 0x000fce00078efe07 */
.L_x_26485:
[----:B------:R-:W-:Y:S05]  /*5050*/  BSYNC.RECONVERGENT B0 ;  /* 0x0000000000007941 */ /* 0x000fea0003800200 */
.L_x_26484:
[----:B------:R-:W0:Y:S02]  /*5060*/  F2I.S64.TRUNC R2, R2 ;  /* 0x0000000200027311 */ /* 0x000e24000020d900 */
[----:B0-----:R-:W-:Y:S01]  /*5070*/  PRMT R6, R2, 0x7610, R6 ;  /* 0x0000761002067816 */ /* 0x001fe20000000006 */
[----:B------:R-:W-:Y:S06]  /*5080*/  BRA `(.L_x_26465) ;  /* 0x0000000000547947 */ /* 0x000fec0003800000 */
.L_x_26477:
        /* <DEDUP_REMOVED lines=14> */
.L_x_26491:
[----:B------:R-:W-:Y:S05]  /*5170*/  BSYNC.RECONVERGENT B0 ;  /* 0x0000000000007941 */ /* 0x000fea0003800200 */
.L_x_26490:
[----:B------:R-:W0:Y:S02]  /*5180*/  F2I.S64.TRUNC R2, R2 ;  /* 0x0000000200027311 */ /* 0x000e24000020d900 */
[----:B0-----:R-:W-:Y:S01]  /*5190*/  PRMT R6, R2, 0x7610, R6 ;  /* 0x0000761002067816 */ /* 0x001fe20000000006 */
[----:B------:R-:W-:Y:S06]  /*51a0*/  BRA `(.L_x_26465) ;  /* 0x00000000000c7947 */ /* 0x000fec0003800000 */
.L_x_26489:
[----:B------:R2:W5:Y:S01]  /*51b0*/  LDG.E.U8 R6, desc[UR36][R4.64] ;  /* 0x0000002404067981 */ /* 0x000562000c1e1100 */
[----:B------:R-:W-:Y:S05]  /*51c0*/  BRA `(.L_x_26465) ;  /* 0x0000000000047947 */ /* 0x000fea0003800000 */
.L_x_26488:
[----:B------:R1:W5:Y:S02]  /*51d0*/  LDG.E.U8 R6, desc[UR36][R4.64] ;  /* 0x0000002404067981 */ /* 0x000364000c1e1100 */
.L_x_26465:
[----:B------:R-:W0:Y:S01]  /*51e0*/  LDCU.64 UR4, c[0x0][0x580] ;  /* 0x0000b000ff0477ac */ /* 0x000e220008000a00 */
[----:B-----5:R-:W-:Y:S01]  /*51f0*/  LOP3.LUT R7, R6, 0xff, RZ, 0xc0, !PT ;  /* 0x000000ff06077812 */ /* 0x020fe200078ec0ff */
[----:B------:R-:W-:Y:S01]  /*5200*/  IMAD.U32 R6, RZ, RZ, UR43 ;  /* 0x0000002bff067e24 */ /* 0x000fe2000f8e00ff */
[----:B------:R-:W-:Y:S02]  /*5210*/  MOV R8, 0x5250 ;  /* 0x0000525000087802 */ /* 0x000fe40000000f00 */
[----:B0-----:R-:W-:-:S05]  /*5220*/  IADD3 R2, P0, PT, R0, UR4, RZ ;  /* 0x0000000400027c10 */ /* 0x001fca000ff1e0ff */
[----:B------:R-:W-:-:S08]  /*5230*/  IMAD.X R3, RZ, RZ, UR5, P0 ;  /* 0x00000005ff037e24 */ /* 0x000fd000080e06ff */
[----:B-1234-:R-:W-:Y:S05]  /*5240*/  CALL.REL.NOINC `($__internal_56_$__cuda_sm20_rem_u16) ;  /* 0x0000006c00087944 */ /* 0x01efea0003c00000 */
        /* <DEDUP_REMOVED lines=14> */
.L_x_26496:
[----:B------:R0:W-:Y:S01]  /*5330*/  STG.E.U8 desc[UR36][R2.64], R9 ;  /* 0x0000000902007986 */ /* 0x0001e2000c101124 */
[----:B------:R-:W-:Y:S05]  /*5340*/  BRA `(.L_x_26498) ;  /* 0x0000000c00187947 */ /* 0x000fea0003800000 */
.L_x_26495:
        /* <DEDUP_REMOVED lines=10> */
.L_x_26500:
[----:B------:R-:W-:-:S05]  /*53f0*/  LOP3.LUT R9, R9, 0xffff, RZ, 0xc0, !PT ;  /* 0x0000ffff09097812 */ /* 0x000fca00078ec0ff */
[----:B------:R0:W-:Y:S01]  /*5400*/  STG.E desc[UR36][R2.64], R9 ;  /* 0x0000000902007986 */ /* 0x0001e2000c101924 */
[----:B------:R-:W-:Y:S05]  /*5410*/  BRA `(.L_x_26498) ;  /* 0x0000000800e47947 */ /* 0x000fea0003800000 */
.L_x_26499:
[----:B------:R0:W-:Y:S01]  /*5420*/  STG.E.U16 desc[UR36][R2.64], R9 ;  /* 0x0000000902007986 */ /* 0x0001e2000c101524 */
[----:B------:R-:W-:Y:S05]  /*5430*/  BRA `(.L_x_26498) ;  /* 0x0000000800dc7947 */ /* 0x000fea0003800000 */
.L_x_26494:
        /* <DEDUP_REMOVED lines=9> */
.L_x_26502:
[----:B------:R-:W0:Y:S02]  /*54d0*/  I2F.U16 R0, R9 ;  /* 0x0000000900007306 */ /* 0x000e240000101000 */
[----:B0-----:R-:W-:-:S05]  /*54e0*/  F2FP.F16.F32.PACK_AB R0, RZ, R0 ;  /* 0x00000000ff00723e */ /* 0x001fca00000000ff */
[----:B------:R0:W-:Y:S01]  /*54f0*/  STG.E.U16 desc[UR36][R2.64], R0 ;  /* 0x0000000002007986 */ /* 0x0001e2000c101524 */
[----:B------:R-:W-:Y:S05]  /*5500*/  BRA `(.L_x_26498) ;  /* 0x0000000800a87947 */ /* 0x000fea0003800000 */
.L_x_26501:
        /* <DEDUP_REMOVED lines=10> */
.L_x_26504:
[----:B------:R-:W0:Y:S02]  /*55b0*/  I2F.U16 R9, R9 ;  /* 0x0000000900097306 */ /* 0x000e240000101000 */
[----:B0-----:R-:W-:-:S04]  /*55c0*/  F2FP.F16.F32.PACK_AB R5, RZ, R9 ;  /* 0x00000009ff05723e */ /* 0x001fc800000000ff */
[----:B------:R-:W-:-:S05]  /*55d0*/  PRMT R5, R5, 0x5410, RZ ;  /* 0x0000541005057816 */ /* 0x000fca00000000ff */
[----:B------:R0:W-:Y:S01]  /*55e0*/  STG.E desc[UR36][R2.64], R5 ;  /* 0x0000000502007986 */ /* 0x0001e2000c101924 */
[----:B------:R-:W-:Y:S05]  /*55f0*/  BRA `(.L_x_26498) ;  /* 0x00000008006c7947 */ /* 0x000fea0003800000 */
.L_x_26503:
[----:B------:R-:W0:Y:S02]  /*5600*/  I2F.F64.U16 R4, R9 ;  /* 0x0000000900047312 */ /* 0x000e240000101800 */
[----:B0-----:R0:W-:Y:S01]  /*5610*/  STG.E.64 desc[UR36][R2.64], R4 ;  /* 0x0000000402007986 */ /* 0x0011e2000c101b24 */
[----:B------:R-:W-:Y:S05]  /*5620*/  BRA `(.L_x_26498) ;  /* 0x0000000800607947 */ /* 0x000fea0003800000 */
.L_x_26493:
        /* <DEDUP_REMOVED lines=12> */
.L_x_26508:
        /* <DEDUP_REMOVED lines=17> */
.L_x_26510:
[----:B------:R-:W-:Y:S05]  /*5800*/  BSYNC.RECONVERGENT B0 ;  /* 0x0000000000007941 */ /* 0x000fea0003800200 */
.L_x_26509:
[----:B------:R0:W-:Y:S01]  /*5810*/  STG.E.U8 desc[UR36][R2.64], R0 ;  /* 0x0000000002007986 */ /* 0x0001e2000c101124 */
[----:B------:R-:W-:Y:S05]  /*5820*/  BRA `(.L_x_26498) ;  /* 0x0000000400e07947 */ /* 0x000fea0003800000 */
.L_x_26507:
        /* <DEDUP_REMOVED lines=17> */
.L_x_26512:
[----:B------:R-:W-:Y:S05]  /*5940*/  BSYNC.RECONVERGENT B0 ;  /* 0x0000000000007941 */ /* 0x000fea0003800200 */
.L_x_26511:
[----:B------:R0:W-:Y:S01]  /*5950*/  STG.E.U8 desc[UR36][R2.64], R0 ;  /* 0x0000000002007986 */ /* 0x0001e2000c101124 */
[----:B------:R-:W-:Y:S05]  /*5960*/  BRA `(.L_x_26498) ;  /* 0x0000000400907947 */ /* 0x000fea0003800000 */
.L_x_26506:
        /* <DEDUP_REMOVED lines=21> */
.L_x_26514:
[----:B------:R-:W-:Y:S01]  /*5ac0*/  LOP3.LUT R4, R9, 0xffff, RZ, 0xc0, !PT ;  /* 0x0000ffff09047812 */ /* 0x000fe200078ec0ff */
[----:B------:R-:W-:-:S05]  /*5ad0*/  IMAD.MOV.U32 R5, RZ, RZ, RZ ;  /* 0x000000ffff057224 */ /* 0x000fca00078e00ff */
[----:B------:R0:W-:Y:S01]  /*5ae0*/  STG.E.64 desc[UR36][R2.64], R4 ;  /* 0x0000000402007986 */ /* 0x0001e2000c101b24 */
[----:B------:R-:W-:Y:S05]  /*5af0*/  BRA `(.L_x_26498) ;  /* 0x00000004002c7947 */ /* 0x000fea0003800000 */
.L_x_26513:
[----:B------:R-:W-:-:S05]  /*5b00*/  LOP3.LUT R9, R9, 0xffff, RZ, 0xc0, !PT ;  /* 0x0000ffff09097812 */ /* 0x000fca00078ec0ff */
[----:B------:R0:W-:Y:S01]  /*5b10*/  STG.E desc[UR36][R2.64], R9 ;  /* 0x0000000902007986 */ /* 0x0001e2000c101924 */
[----:B------:R-:W-:Y:S05]  /*5b20*/  BRA `(.L_x_26498) ;  /* 0x0000000400207947 */ /* 0x000fea0003800000 */
.L_x_26505:
        /* <DEDUP_REMOVED lines=11> */
.L_x_26516:
[----:B------:R-:W0:Y:S01]  /*5be0*/  I2F.F64.U16 R4, R9 ;  /* 0x0000000900047312 */ /* 0x000e220000101800 */
[----:B------:R-:W-:-:S05]  /*5bf0*/  CS2R R6, SRZ ;  /* 0x0000000000067805 */ /* 0x000fca000001ff00 */
[----:B0-----:R0:W-:Y:S01]  /*5c00*/  STG.E.128 desc[UR36][R2.64], R4 ;  /* 0x0000000402007986 */ /* 0x0011e2000c101d24 */
[----:B------:R-:W-:Y:S05]  /*5c10*/  BRA `(.L_x_26498) ;  /* 0x0000000000e47947 */ /* 0x000fea0003800000 */
.L_x_26515:
[----:B------:R-:W-:-:S09]  /*5c20*/  UISETP.NE.AND UP0, UPT, UR4, 0xf, UPT ;  /* 0x0000000f0400788c */ /* 0x000fd2000bf05270 */
[----:B------:R-:W-:Y:S05]  /*5c30*/  BRA.U !UP0, `(.L_x_26517) ;  /* 0x0000000108d07547 */ /* 0x000fea000b800000 */
[----:B------:R-:W-:-:S09]  /*5c40*/  UISETP.NE.AND UP0, UPT, UR4, 0x17, UPT ;  /* 0x000000170400788c */ /* 0x000fd2000bf05270 */
[----:B------:R-:W-:Y:S05]  /*5c50*/  BRA.U !UP0, `(.L_x_26518) ;  /* 0x0000000108847547 */ /* 0x000fea000b800000 */
[----:B------:R-:W-:-:S09]  /*5c60*/  UISETP.NE.AND UP0, UPT, UR4, 0x18, UPT ;  /* 0x000000180400788c */ /* 0x000fd2000bf05270 */
[----:B------:R-:W-:Y:S05]  /*5c70*/  BRA.U !UP0, `(.L_x_26519) ;  /* 0x0000000108447547 */ /* 0x000fea000b800000 */
.L_x_26497:
        /* <DEDUP_REMOVED lines=16> */
.L_x_26520:
[----:B------:R-:W-:Y:S05]  /*5d80*/  BRA `(.L_x_26498) ;  /* 0x0000000000887947 */ /* 0x000fea0003800000 */
.L_x_26519:
        /* <DEDUP_REMOVED lines=11> */
.L_x_26522:
[----:B------:R-:W-:Y:S05]  /*5e40*/  BSYNC.RECONVERGENT B0 ;  /* 0x0000000000007941 */ /* 0x000fea0003800200 */
.L_x_26521:
[----:B------:R1:W-:Y:S01]  /*5e50*/  STG.E.U8 desc[UR36][R2.64], R5 ;  /* 0x0000000502007986 */ /* 0x0003e2000c101124 */
[----:B------:R-:W-:Y:S05]  /*5e60*/  BRA `(.L_x_26498) ;  /* 0x0000000000507947 */ /* 0x000fea0003800000 */
.L_x_26518:
        /* <DEDUP_REMOVED lines=12> */
.L_x_26523:
[----:B------:R-:W-:Y:S02]  /*5f30*/  ISETP.GT.U32.AND P0, PT, R7, 0x7f800000, PT ;  /* 0x7f8000000700780c */ /* 0x000fe40003f04070 */
[----:B------:R-:W-:-:S04]  /*5f40*/  MOV R5, 0x7f ;  /* 0x0000007f00057802 */ /* 0x000fc80000000f00 */
[----:B------:R-:W-:-:S05]  /*5f50*/  SEL R5, R5, 0x7c, P0 ;  /* 0x0000007c05057807 */ /* 0x000fca0000000000 */
[----:B------:R2:W-:Y:S01]  /*5f60*/  STG.E.U8 desc[UR36][R2.64], R5 ;  /* 0x0000000502007986 */ /* 0x0005e2000c101124 */
[----:B------:R-:W-:Y:S05]  /*5f70*/  BRA `(.L_x_26498) ;  /* 0x00000000000c7947 */ /* 0x000fea0003800000 */
.L_x_26517:
[----:B------:R-:W0:Y:S02]  /*5f80*/  I2F.U16 R0, R9 ;  /* 0x0000000900007306 */ /* 0x000e240000101000 */
[----:B0-----:R-:W-:-:S05]  /*5f90*/  F2FP.BF16.F32.PACK_AB R0, RZ, R0 ;  /* 0x00000000ff00723e */ /* 0x001fca00000010ff */
[----:B------:R0:W-:Y:S02]  /*5fa0*/  STG.E.U16 desc[UR36][R2.64], R0 ;  /* 0x0000000002007986 */ /* 0x0001e4000c101524 */
.L_x_26498:
[----:B------:R-:W-:Y:S05]  /*5fb0*/  BSYNC.RECONVERGENT B6 ;  /* 0x0000000000067941 */ /* 0x000fea0003800200 */
.L_x_26492:
[----:B------:R-:W-:-:S07]  /*5fc0*/  VIADD R19, R19, 0x80 ;  /* 0x0000008013137836 */ /* 0x000fce0000000000 */
.L_x_26459:
[----:B------:R-:W5:Y:S02]  /*5fd0*/  LDCU UR4, c[0x0][0x380] ;  /* 0x00007000ff0477ac */ /* 0x000f640008000800 */
[----:B-----5:R-:W-:-:S13]  /*5fe0*/  ISETP.GE.AND P0, PT, R19, UR4, PT ;  /* 0x0000000413007c0c */ /* 0x020fda000bf06270 */
[----:B------:R-:W-:Y:S05]  /*5ff0*/  @P0 BRA `(.L_x_26524) ;  /* 0x0000002c00cc0947 */ /* 0x000fea0003800000 */
[----:B------:R-:W5:Y:S01]  /*6000*/  LDCU UR4, c[0x0][0x388] ;  /* 0x00007100ff0477ac */ /* 0x000f620008000800 */
[----:B01----:R-:W-:Y:S02]  /*6010*/  HFMA2 R0, -RZ, RZ, 0, 0 ;  /* 0x00000000ff007431 */ /* 0x003fe400000001ff */
[----:B--234-:R-:W-:Y:S01]  /*6020*/  IMAD.MOV.U32 R2, RZ, RZ, RZ ;  /* 0x000000ffff027224 */ /* 0x01cfe200078e00ff */
        /* <DEDUP_REMOVED lines=313> */
.L_x_26525:
        /* <DEDUP_REMOVED lines=16> */
.L_x_26529:
[----:B------:R3:W5:Y:S01]  /*74c0*/  LDG.E.U8 R6, desc[UR36][R4.64] ;  /* 0x0000002404067981 */ /* 0x000762000c1e1100 */
[----:B------:R-:W-:Y:S05]  /*74d0*/  BRA `(.L_x_26530) ;  /* 0x0000000c00187947 */ /* 0x000fea0003800000 */
.L_x_26528:
        /* <DEDUP_REMOVED lines=8> */
.L_x_26532:
[----:B------:R2:W5:Y:S01]  /*7560*/  LDG.E.U8 R6, desc[UR36][R4.64] ;  /* 0x0000002404067981 */ /* 0x000562000c1e1100 */
[----:B------:R-:W-:Y:S05]  /*7570*/  BRA `(.L_x_26530) ;  /* 0x0000000800f07947 */ /* 0x000fea0003800000 */
.L_x_26531:
[----:B------:R0:W5:Y:S01]  /*7580*/  LDG.E.U16 R6, desc[UR36][R4.64] ;  /* 0x0000002404067981 */ /* 0x000162000c1e1500 */
[----:B------:R-:W-:Y:S05]  /*7590*/  BRA `(.L_x_26530) ;  /* 0x0000000800e87947 */ /* 0x000fea0003800000 */
.L_x_26527:
        /* <DEDUP_REMOVED lines=10> */
.L_x_26534:
[----:B------:R-:W2:Y:S02]  /*7640*/  LDG.E.U16 R2, desc[UR36][R4.64] ;  /* 0x0000002404027981 */ /* 0x000ea4000c1e1500 */
[----:B--2---:R-:W-:-:S06]  /*7650*/  HADD2.F32 R2, -RZ, R2.H0_H0 ;  /* 0x20000002ff027230 */ /* 0x004fcc0000004100 */
[----:B------:R-:W0:Y:S02]  /*7660*/  F2I.S64.TRUNC R2, R2 ;  /* 0x0000000200027311 */ /* 0x000e24000020d900 */
[----:B0-----:R-:W-:Y:S01]  /*7670*/  PRMT R6, R2, 0x7610, R6 ;  /* 0x0000761002067816 */ /* 0x001fe20000000006 */
[----:B------:R-:W-:Y:S06]  /*7680*/  BRA `(.L_x_26530) ;  /* 0x0000000800ac7947 */ /* 0x000fec0003800000 */
.L_x_26533:
        /* <DEDUP_REMOVED lines=10> */
.L_x_26536:
[----:B------:R-:W2:Y:S02]  /*7730*/  LDG.E.U16 R4, desc[UR36][R4.64] ;  /* 0x0000002404047981 */ /* 0x000ea4000c1e1500 */
[----:B--2---:R-:W-:-:S06]  /*7740*/  HADD2.F32 R2, -RZ, R4.H0_H0 ;  /* 0x20000004ff027230 */ /* 0x004fcc0000004100 */
[----:B------:R-:W0:Y:S02]  /*7750*/  F2I.S64.TRUNC R2, R2 ;  /* 0x0000000200027311 */ /* 0x000e24000020d900 */
[----:B0-----:R-:W-:Y:S01]  /*7760*/  PRMT R6, R2, 0x7610, R6 ;  /* 0x0000761002067816 */ /* 0x001fe20000000006 */
[----:B------:R-:W-:Y:S06]  /*7770*/  BRA `(.L_x_26530) ;  /* 0x0000000800707947 */ /* 0x000fec0003800000 */
.L_x_26535:
[----:B------:R-:W2:Y:S02]  /*7780*/  LDG.E.64 R2, desc[UR36][R4.64] ;  /* 0x0000002404027981 */ /* 0x000ea4000c1e1b00 */
[----:B--2---:R-:W0:Y:S02]  /*7790*/  F2I.S64.F64.TRUNC R2, R2 ;  /* 0x0000000200027311 */ /* 0x004e24000030d900 */
[----:B0-----:R-:W-:Y:S01]  /*77a0*/  PRMT R6, R2, 0x7610, R6 ;  /* 0x0000761002067816 */ /* 0x001fe20000000006 */
[----:B------:R-:W-:Y:S06]  /*77b0*/  BRA `(.L_x_26530) ;  /* 0x0000000800607947 */ /* 0x000fec0003800000 */
.L_x_26526:
        /* <DEDUP_REMOVED lines=12> */
.L_x_26539:
[----:B------:R-:W2:Y:S02]  /*7880*/  LDG.E.64 R4, desc[UR36][R4.64] ;  /* 0x0000002404047981 */ /* 0x000ea4000c1e1b00 */
[----:B--2---:R-:W0:Y:S02]  /*7890*/  F2I.S64.F64.TRUNC R2, R4 ;  /* 0x0000000400027311 */ /* 0x004e24000030d900 */
[----:B0-----:R-:W-:Y:S01]  /*78a0*/  PRMT R6, R2, 0x7610, R6 ;  /* 0x0000761002067816 */ /* 0x001fe20000000006 */
[----:B------:R-:W-:Y:S06]  /*78b0*/  BRA `(.L_x_26530) ;  /* 0x0000000800207947 */ /* 0x000fec0003800000 */
.L_x_26538:
        /* <DEDUP_REMOVED lines=27> */
.L_x_26541:
        /* <DEDUP_REMOVED lines=15> */
.L_x_26540:
[----:B------:R-:W2:Y:S02]  /*7b60*/  LDG.E.U16 R2, desc[UR36][R4.64] ;  /* 0x0000002404027981 */ /* 0x000ea4000c1e1500 */
[----:B--2---:R-:W-:-:S06]  /*7b70*/  SHF.L.U32 R2, R2, 0x10, RZ ;  /* 0x0000001002027819 */ /* 0x004fcc00000006ff */
[----:B------:R-:W0:Y:S02]  /*7b80*/  F2I.S64.TRUNC R2, R2 ;  /* 0x0000000200027311 */ /* 0x000e24000020d900 */
[----:B0-----:R-:W-:Y:S01]  /*7b90*/  PRMT R6, R2, 0x7610, R6 ;  /* 0x0000761002067816 */ /* 0x001fe20000000006 */
[----:B------:R-:W-:Y:S06]  /*7ba0*/  BRA `(.L_x_26530) ;  /* 0x0000000400647947 */ /* 0x000fec0003800000 */
.L_x_26537:
        /* <DEDUP_REMOVED lines=10> */
.L_x_26544:
        /* <DEDUP_REMOVED lines=21> */
.L_x_26548:
[----:B------:R-:W-:Y:S05]  /*7da0*/  BSYNC.RECONVERGENT B1 ;  /* 0x0000000000017941 */ /* 0x000fea0003800200 */
.L_x_26547:
[----:B------:R-:W-:Y:S01]  /*7db0*/  IMAD.SHL.U32 R2, R2, 0x100000, RZ ;  /* 0x0010000002027824 */ /* 0x000fe200078e00ff */
[----:B------:R-:W-:-:S04]  /*7dc0*/  LEA R3, R3, 0x3b800000, 0x17 ;  /* 0x3b80000003037811 */ /* 0x000fc800078eb8ff */
[----:B------:R-:W-:-:S07]  /*7dd0*/  LOP3.LUT R2, R3, R2, R7, 0xfe, !PT ;  /* 0x0000000203027212 */ /* 0x000fce00078efe07 */
.L_x_26546:
[----:B------:R-:W-:Y:S05]  /*7de0*/  BSYNC.RECONVERGENT B0 ;  /* 0x0000000000007941 */ /* 0x000fea0003800200 */
.L_x_26545:
[----:B------:R-:W0:Y:S02]  /*7df0*/  F2I.S64.TRUNC R2, R2 ;  /* 0x0000000200027311 */ /* 0x000e24000020d900 */
[----:B0-----:R-:W-:Y:S01]  /*7e00*/  PRMT R6, R2, 0x7610, R6 ;  /* 0x0000761002067816 */ /* 0x001fe20000000006 */
[----:B------:R-:W-:Y:S06]  /*7e10*/  BRA `(.L_x_26530) ;  /* 0x0000000000c87947 */ /* 0x000fec0003800000 */
.L_x_26543:
        /* <DEDUP_REMOVED lines=21> */
.L_x_26552:
[----:B------:R-:W-:Y:S05]  /*7f70*/  BSYNC.RECONVERGENT B1 ;  /* 0x0000000000017941 */ /* 0x000fea0003800200 */
.L_x_26551:
[----:B------:R-:W-:Y:S01]  /*7f80*/  IMAD.SHL.U32 R2, R2, 0x200000, RZ ;  /* 0x0020000002027824 */ /* 0x000fe200078e00ff */
[----:B------:R-:W-:-:S04]  /*7f90*/  LEA R3, R3, 0x37800000, 0x17 ;  /* 0x3780000003037811 */ /* 0x000fc800078eb8ff */
[----:B------:R-:W-:-:S07]  /*7fa0*/  LOP3.LUT R2, R3, R2, R7, 0xfe, !PT ;  /* 0x0000000203027212 */ /* 0x000fce00078efe07 */
.L_x_26550:
[----:B------:R-:W-:Y:S05]  /*7fb0*/  BSYNC.RECONVERGENT B0 ;  /* 0x0000000000007941 */ /* 0x000fea0003800200 */
.L_x_26549:
[----:B------:R-:W0:Y:S02]  /*7fc0*/  F2I.S64.TRUNC R2, R2 ;  /* 0x0000000200027311 */ /* 0x000e24000020d900 */
[----:B0-----:R-:W-:Y:S01]  /*7fd0*/  PRMT R6, R2, 0x7610, R6 ;  /* 0x0000761002067816 */ /* 0x001fe20000000006 */
[----:B------:R-:W-:Y:S06]  /*7fe0*/  BRA `(.L_x_26530) ;  /* 0x0000000000547947 */ /* 0x000fec0003800000 */
.L_x_26542:
        /* <DEDUP_REMOVED lines=14> */
.L_x_26556:
[----:B------:R-:W-:Y:S05]  /*80d0*/  BSYNC.RECONVERGENT B0 ;  /* 0x0000000000007941 */ /* 0x000fea0003800200 */
.L_x_26555:
[----:B------:R-:W0:Y:S02]  /*80e0*/  F2I.S64.TRUNC R2, R2 ;  /* 0x0000000200027311 */ /* 0x000e24000020d900 */
[----:B0-----:R-:W-:Y:S01]  /*80f0*/  PRMT R6, R2, 0x7610, R6 ;  /* 0x0000761002067816 */ /* 0x001fe20000000006 */
[----:B------:R-:W-:Y:S06]  /*8100*/  BRA `(.L_x_26530) ;  /* 0x00000000000c7947 */ /* 0x000fec0003800000 */
.L_x_26554:
[----:B------:R0:W5:Y:S01]  /*8110*/  LDG.E.U8 R6, desc[UR36][R4.64] ;  /* 0x0000002404067981 */ /* 0x000162000c1e1100 */
[----:B------:R-:W-:Y:S05]  /*8120*/  BRA `(.L_x_26530) ;  /* 0x0000000000047947 */ /* 0x000fea0003800000 */
.L_x_26553:
[----:B------:R0:W5:Y:S02]  /*8130*/  LDG.E.U8 R6, desc[UR36][R4.64] ;  /* 0x0000002404067981 */ /* 0x000164000c1e1100 */
.L_x_26530:
        /* <DEDUP_REMOVED lines=21> */
.L_x_26561:
[----:B------:R0:W-:Y:S01]  /*8290*/  STG.E.U8 desc[UR36][R2.64], R9 ;  /* 0x0000000902007986 */ /* 0x0001e2000c101124 */
[----:B------:R-:W-:Y:S05]  /*82a0*/  BRA `(.L_x_26563) ;  /* 0x0000000c00187947 */ /* 0x000fea0003800000 */
.L_x_26560:
        /* <DEDUP_REMOVED lines=10> */
.L_x_26565:
[----:B------:R-:W-:-:S05]  /*8350*/  LOP3.LUT R9, R9, 0xffff, RZ, 0xc0, !PT ;  /* 0x0000ffff09097812 */ /* 0x000fca00078ec0ff */
[----:B------:R0:W-:Y:S01]  /*8360*/  STG.E desc[UR36][R2.64], R9 ;  /* 0x0000000902007986 */ /* 0x0001e2000c101924 */
[----:B------:R-:W-:Y:S05]  /*8370*/  BRA `(.L_x_26563) ;  /* 0x0000000800e47947 */ /* 0x000fea0003800000 */
.L_x_26564:
[----:B------:R0:W-:Y:S01]  /*8380*/  STG.E.U16 desc[UR36][R2.64], R9 ;  /* 0x0000000902007986 */ /* 0x0001e2000c101524 */
[----:B------:R-:W-:Y:S05]  /*8390*/  BRA `(.L_x_26563) ;  /* 0x0000000800dc7947 */ /* 0x000fea0003800000 */
.L_x_26559:
        /* <DEDUP_REMOVED lines=9> */
.L_x_26567:
[----:B------:R-:W0:Y:S02]  /*8430*/  I2F.U16 R0, R9 ;  /* 0x0000000900007306 */ /* 0x000e240000101000 */
[----:B0-----:R-:W-:-:S05]  /*8440*/  F2FP.F16.F32.PACK_AB R0, RZ, R0 ;  /* 0x00000000ff00723e */ /* 0x001fca00000000ff */
[----:B------:R0:W-:Y:S01]  /*8450*/  STG.E.U16 desc[UR36][R2.64], R0 ;  /* 0x0000000002007986 */ /* 0x0001e2000c101524 */
[----:B------:R-:W-:Y:S05]  /*8460*/  BRA `(.L_x_26563) ;  /* 0x0000000800a87947 */ /* 0x000fea0003800000 */
.L_x_26566:
        /* <DEDUP_REMOVED lines=10> */
.L_x_26569:
[----:B------:R-:W0:Y:S02]  /*8510*/  I2F.U16 R9, R9 ;  /* 0x0000000900097306 */ /* 0x000e240000101000 */
[----:B0-----:R-:W-:-:S04]  /*8520*/  F2FP.F16.F32.PACK_AB R5, RZ, R9 ;  /* 0x00000009ff05723e */ /* 0x001fc800000000ff */
[----:B------:R-:W-:-:S05]  /*8530*/  PRMT R5, R5, 0x5410, RZ ;  /* 0x0000541005057816 */ /* 0x000fca00000000ff */
[----:B------:R0:W-:Y:S01]  /*8540*/  STG.E desc[UR36][R2.64], R5 ;  /* 0x0000000502007986 */ /* 0x0001e2000c101924 */
[----:B------:R-:W-:Y:S05]  /*8550*/  BRA `(.L_x_26563) ;  /* 0x00000008006c7947 */ /* 0x000fea0003800000 */
.L_x_26568:
[----:B------:R-:W0:Y:S02]  /*8560*/  I2F.F64.U16 R4, R9 ;  /* 0x0000000900047312 */ /* 0x000e240000101800 */
[----:B0-----:R0:W-:Y:S01]  /*8570*/  STG.E.64 desc[UR36][R2.64], R4 ;  /* 0x0000000402007986 */ /* 0x0011e2000c101b24 */
[----:B------:R-:W-:Y:S05]  /*8580*/  BRA `(.L_x_26563) ;  /* 0x0000000800607947 */ /* 0x000fea0003800000 */
.L_x_26558:
        /* <DEDUP_REMOVED lines=12> */
.L_x_26573:
        /* <DEDUP_REMOVED lines=17> */
.L_x_26575:
[----:B------:R-:W-:Y:S05]  /*8760*/  BSYNC.RECONVERGENT B0 ;  /* 0x0000000000007941 */ /* 0x000fea0003800200 */
.L_x_26574:
[----:B------:R0:W-:Y:S01]  /*8770*/  STG.E.U8 desc[UR36][R2.64], R0 ;  /* 0x0000000002007986 */ /* 0x0001e2000c101124 */
[----:B------:R-:W-:Y:S05]  /*8780*/  BRA `(.L_x_26563) ;  /* 0x0000000400e07947 */ /* 0x000fea0003800000 */
.L_x_26572:
        /* <DEDUP_REMOVED lines=17> */
.L_x_26577:
[----:B------:R-:W-:Y:S05]  /*88a0*/  BSYNC.RECONVERGENT B0 ;  /* 0x0000000000007941 */ /* 0x000fea0003800200 */
.L_x_26576:
[----:B------:R0:W-:Y:S01]  /*88b0*/  STG.E.U8 desc[UR36][R2.64], R0 ;  /* 0x0000000002007986 */ /* 0x0001e2000c101124 */
[----:B------:R-:W-:Y:S05]  /*88c0*/  BRA `(.L_x_26563) ;  /* 0x0000000400907947 */ /* 0x000fea0003800000 */
.L_x_26571:
        /* <DEDUP_REMOVED lines=21> */
.L_x_26579:
[----:B------:R-:W-:Y:S01]  /*8a20*/  LOP3.LUT R4, R9, 0xffff, RZ, 0xc0, !PT ;  /* 0x0000ffff09047812 */ /* 0x000fe200078ec0ff */
[----:B------:R-:W-:-:S05]  /*8a30*/  IMAD.MOV.U32 R5, RZ, RZ, RZ ;  /* 0x000000ffff057224 */ /* 0x000fca00078e00ff */
[----:B------:R0:W-:Y:S01]  /*8a40*/  STG.E.64 desc[UR36][R2.64], R4 ;  /* 0x0000000402007986 */ /* 0x0001e2000c101b24 */
[----:B------:R-:W-:Y:S05]  /*8a50*/  BRA `(.L_x_26563) ;  /* 0x00000004002c7947 */ /* 0x000fea0003800000 */
.L_x_26578:
[----:B------:R-:W-:-:S05]  /*8a60*/  LOP3.LUT R9, R9, 0xffff, RZ, 0xc0, !PT ;  /* 0x0000ffff09097812 */ /* 0x000fca00078ec0ff */
[----:B------:R0:W-:Y:S01]  /*8a70*/  STG.E desc[UR36][R2.64], R9 ;  /* 0x0000000902007986 */ /* 0x0001e2000c101924 */
[----:B------:R-:W-:Y:S05]  /*8a80*/  BRA `(.L_x_26563) ;  /* 0x0000000400207947 */ /* 0x000fea0003800000 */
.L_x_26570:
        /* <DEDUP_REMOVED lines=11> */
.L_x_26581:
[----:B------:R-:W0:Y:S01]  /*8b40*/  I2F.F64.U16 R4, R9 ;  /* 0x0000000900047312 */ /* 0x000e220000101800 */
[----:B------:R-:W-:-:S05]  /*8b50*/  CS2R R6, SRZ ;  /* 0x0000000000067805 */ /* 0x000fca000001ff00 */
[----:B0-----:R0:W-:Y:S01]  /*8b60*/  STG.E.128 desc[UR36][R2.64], R4 ;  /* 0x0000000402007986 */ /* 0x0011e2000c101d24 */
[----:B------:R-:W-:Y:S05]  /*8b70*/  BRA `(.L_x_26563) ;  /* 0x0000000000e47947 */ /* 0x000fea0003800000 */
.L_x_26580:
[----:B------:R-:W-:-:S09]  /*8b80*/  UISETP.NE.AND UP0, UPT, UR4, 0xf, UPT ;  /* 0x0000000f0400788c */ /* 0x000fd2000bf05270 */
[----:B------:R-:W-:Y:S05]  /*8b90*/  BRA.U !UP0, `(.L_x_26582) ;  /* 0x0000000108d07547 */ /* 0x000fea000b800000 */
[----:B------:R-:W-:-:S09]  /*8ba0*/  UISETP.NE.AND UP0, UPT, UR4, 0x17, UPT ;  /* 0x000000170400788c */ /* 0x000fd2000bf05270 */
[----:B------:R-:W-:Y:S05]  /*8bb0*/  BRA.U !UP0, `(.L_x_26583) ;  /* 0x0000000108847547 */ /* 0x000fea000b800000 */
[----:B------:R-:W-:-:S09]  /*8bc0*/  UISETP.NE.AND UP0, UPT, UR4, 0x18, UPT ;  /* 0x000000180400788c */ /* 0x000fd2000bf05270 */
[----:B------:R-:W-:Y:S05]  /*8bd0*/  BRA.U !UP0, `(.L_x_26584) ;  /* 0x0000000108447547 */ /* 0x000fea000b800000 */
.L_x_26562:
        /* <DEDUP_REMOVED lines=16> */
.L_x_26585:
[----:B------:R-:W-:Y:S05]  /*8ce0*/  BRA `(.L_x_26563) ;  /* 0x0000000000887947 */ /* 0x000fea0003800000 */
.L_x_26584:
        /* <DEDUP_REMOVED lines=11> */
.L_x_26587:
[----:B------:R-:W-:Y:S05]  /*8da0*/  BSYNC.RECONVERGENT B0 ;  /* 0x0000000000007941 */ /* 0x000fea0003800200 */
.L_x_26586:
[----:B------:R3:W-:Y:S01]  /*8db0*/  STG.E.U8 desc[UR36][R2.64], R5 ;  /* 0x0000000502007986 */ /* 0x0007e2000c101124 */
[----:B------:R-:W-:Y:S05]  /*8dc0*/  BRA `(.L_x_26563) ;  /* 0x0000000000507947 */ /* 0x000fea0003800000 */
.L_x_26583:
        /* <DEDUP_REMOVED lines=12> */
.L_x_26588:
[----:B------:R-:W-:Y:S01]  /*8e90*/  IMAD.MOV.U32 R5, RZ, RZ, 0x7f ;  /* 0x0000007fff057424 */ /* 0x000fe200078e00ff */
[----:B------:R-:W-:-:S04]  /*8ea0*/  ISETP.GT.U32.AND P0, PT, R7, 0x7f800000, PT ;  /* 0x7f8000000700780c */ /* 0x000fc80003f04070 */
[----:B------:R-:W-:-:S05]  /*8eb0*/  SEL R5, R5, 0x7c, P0 ;  /* 0x0000007c05057807 */ /* 0x000fca0000000000 */
[----:B------:R1:W-:Y:S01]  /*8ec0*/  STG.E.U8 desc[UR36][R2.64], R5 ;  /* 0x0000000502007986 */ /* 0x0003e2000c101124 */
[----:B------:R-:W-:Y:S05]  /*8ed0*/  BRA `(.L_x_26563) ;  /* 0x00000000000c7947 */ /* 0x000fea0003800000 */
.L_x_26582:
[----:B------:R-:W0:Y:S02]  /*8ee0*/  I2F.U16 R0, R9 ;  /* 0x0000000900007306 */ /* 0x000e240000101000 */
[----:B0-----:R-:W-:-:S05]  /*8ef0*/  F2FP.BF16.F32.PACK_AB R0, RZ, R0 ;  /* 0x00000000ff00723e */ /* 0x001fca00000010ff */
[----:B------:R0:W-:Y:S02]  /*8f00*/  STG.E.U16 desc[UR36][R2.64], R0 ;  /* 0x0000000002007986 */ /* 0x0001e4000c101524 */
.L_x_26563:
[----:B------:R-:W-:Y:S05]  /*8f10*/  BSYNC.RECONVERGENT B6 ;  /* 0x0000000000067941 */ /* 0x000fea0003800200 */
.L_x_26557:
[----:B------:R-:W-:-:S07]  /*8f20*/  VIADD R19, R19, 0x80 ;  /* 0x0000008013137836 */ /* 0x000fce0000000000 */
.L_x_26524:
[----:B------:R-:W5:Y:S02]  /*8f30*/  LDCU UR4, c[0x0][0x380] ;  /* 0x00007000ff0477ac */ /* 0x000f640008000800 */
[----:B-----5:R-:W-:-:S13]  /*8f40*/  ISETP.GE.AND P0, PT, R19, UR4, PT ;  /* 0x0000000413007c0c */ /* 0x020fda000bf06270 */
[----:B------:R-:W-:Y:S05]  /*8f50*/  @P0 EXIT ;  /* 0x000000000000094d */ /* 0x000fea0003800000 */
[----:B------:R-:W5:Y:S01]  /*8f60*/  LDCU UR4, c[0x0][0x388] ;  /* 0x00007100ff0477ac */ /* 0x000f620008000800 */
[----:B01----:R-:W-:Y:S02]  /*8f70*/  HFMA2 R0, -RZ, RZ, 0, 0 ;  /* 0x00000000ff007431 */ /* 0x003fe400000001ff */
[----:B--234-:R-:W-:Y:S01]  /*8f80*/  IMAD.MOV.U32 R2, RZ, RZ, RZ ;  /* 0x000000ffff027224 */ /* 0x01cfe200078e00ff */
        /* <DEDUP_REMOVED lines=313> */
.L_x_26589:
        /* <DEDUP_REMOVED lines=18> */
.L_x_26593:
[----:B------:R0:W5:Y:S01]  /*a440*/  LDG.E.U8 R0, desc[UR36][R6.64] ;  /* 0x0000002406007981 */ /* 0x000162000c1e1100 */
[----:B------:R-:W-:Y:S05]  /*a450*/  BRA `(.L_x_26594) ;  /* 0x0000000c00147947 */ /* 0x000fea0003800000 */
.L_x_26592:
        /* <DEDUP_REMOVED lines=8> */
.L_x_26596:
[----:B------:R4:W5:Y:S01]  /*a4e0*/  LDG.E.U8 R0, desc[UR36][R6.64] ;  /* 0x0000002406007981 */ /* 0x000962000c1e1100 */
[----:B------:R-:W-:Y:S05]  /*a4f0*/  BRA `(.L_x_26594) ;  /* 0x0000000800ec7947 */ /* 0x000fea0003800000 */
.L_x_26595:
[----:B------:R0:W5:Y:S01]  /*a500*/  LDG.E.U16 R0, desc[UR36][R6.64] ;  /* 0x0000002406007981 */ /* 0x000162000c1e1500 */
[----:B------:R-:W-:Y:S05]  /*a510*/  BRA `(.L_x_26594) ;  /* 0x0000000800e47947 */ /* 0x000fea0003800000 */
.L_x_26591:
        /* <DEDUP_REMOVED lines=10> */
.L_x_26598:
[----:B------:R-:W2:Y:S02]  /*a5c0*/  LDG.E.U16 R4, desc[UR36][R6.64] ;  /* 0x0000002406047981 */ /* 0x000ea4000c1e1500 */
[----:B--2---:R-:W-:-:S06]  /*a5d0*/  HADD2.F32 R4, -RZ, R4.H0_H0 ;  /* 0x20000004ff047230 */ /* 0x004fcc0000004100 */
[----:B------:R-:W0:Y:S02]  /*a5e0*/  F2I.S64.TRUNC R4, R4 ;  /* 0x0000000400047311 */ /* 0x000e24000020d900 */
[----:B0-----:R-:W-:Y:S01]  /*a5f0*/  PRMT R0, R4, 0x7610, R0 ;  /* 0x0000761004007816 */ /* 0x001fe20000000000 */
[----:B------:R-:W-:Y:S06]  /*a600*/  BRA `(.L_x_26594) ;  /* 0x0000000800a87947 */ /* 0x000fec0003800000 */
.L_x_26597:
        /* <DEDUP_REMOVED lines=10> */
.L_x_26600:
[----:B------:R-:W2:Y:S02]  /*a6b0*/  LDG.E.U16 R6, desc[UR36][R6.64] ;  /* 0x0000002406067981 */ /* 0x000ea4000c1e1500 */
[----:B--2---:R-:W-:-:S06]  /*a6c0*/  HADD2.F32 R4, -RZ, R6.H0_H0 ;  /* 0x20000006ff047230 */ /* 0x004fcc0000004100 */
[----:B------:R-:W0:Y:S02]  /*a6d0*/  F2I.S64.TRUNC R4, R4 ;  /* 0x0000000400047311 */ /* 0x000e24000020d900 */
[----:B0-----:R-:W-:Y:S01]  /*a6e0*/  PRMT R0, R4, 0x7610, R0 ;  /* 0x0000761004007816 */ /* 0x001fe20000000000 */
[----:B------:R-:W-:Y:S06]  /*a6f0*/  BRA `(.L_x_26594) ;  /* 0x00000008006c7947 */ /* 0x000fec0003800000 */
.L_x_26599:
[----:B------:R-:W2:Y:S02]  /*a700*/  LDG.E.64 R4, desc[UR36][R6.64] ;  /* 0x0000002406047981 */ /* 0x000ea4000c1e1b00 */
[----:B--2---:R-:W0:Y:S02]  /*a710*/  F2I.S64.F64.TRUNC R4, R4 ;  /* 0x0000000400047311 */ /* 0x004e24000030d900 */
[----:B0-----:R-:W-:Y:S01]  /*a720*/  PRMT R0, R4, 0x7610, R0 ;  /* 0x0000761004007816 */ /* 0x001fe20000000000 */
[----:B------:R-:W-:Y:S06]  /*a730*/  BRA `(.L_x_26594) ;  /* 0x00000008005c7947 */ /* 0x000fec0003800000 */
.L_x_26590:
        /* <DEDUP_REMOVED lines=12> */
.L_x_26603:
[----:B------:R-:W2:Y:S02]  /*a800*/  LDG.E.64 R6, desc[UR36][R6.64] ;  /* 0x0000002406067981 */ /* 0x000ea4000c1e1b00 */
[----:B--2---:R-:W0:Y:S02]  /*a810*/  F2I.S64.F64.TRUNC R4, R6 ;  /* 0x0000000600047311 */ /* 0x004e24000030d900 */
[----:B0-----:R-:W-:Y:S01]  /*a820*/  PRMT R0, R4, 0x7610, R0 ;  /* 0x0000761004007816 */ /* 0x001fe20000000000 */
[----:B------:R-:W-:Y:S06]  /*a830*/  BRA `(.L_x_26594) ;  /* 0x00000008001c7947 */ /* 0x000fec0003800000 */
.L_x_26602:
        /* <DEDUP_REMOVED lines=27> */
.L_x_26605:
        /* <DEDUP_REMOVED lines=14> */
.L_x_26604:
[----:B------:R-:W2:Y:S02]  /*aad0*/  LDG.E.U16 R4, desc[UR36][R6.64] ;  /* 0x0000002406047981 */ /* 0x000ea4000c1e1500 */
[----:B--2---:R-:W-:-:S06]  /*aae0*/  SHF.L.U32 R4, R4, 0x10, RZ ;  /* 0x0000001004047819 */ /* 0x004fcc00000006ff */
[----:B------:R-:W0:Y:S02]  /*aaf0*/  F2I.S64.TRUNC R4, R4 ;  /* 0x0000000400047311 */ /* 0x000e24000020d900 */
[----:B0-----:R-:W-:Y:S01]  /*ab00*/  PRMT R0, R4, 0x7610, R0 ;  /* 0x0000761004007816 */ /* 0x001fe20000000000 */
[----:B------:R-:W-:Y:S06]  /*ab10*/  BRA `(.L_x_26594) ;  /* 0x0000000400647947 */ /* 0x000fec0003800000 */
.L_x_26601:
        /* <DEDUP_REMOVED lines=10> */
.L_x_26608:
        /* <DEDUP_REMOVED lines=21> */
.L_x_26612:
[----:B------:R-:W-:Y:S05]  /*ad10*/  BSYNC.RECONVERGENT B1 ;  /* 0x0000000000017941 */ /* 0x000fea0003800200 */
.L_x_26611:
[----:B------:R-:W-:Y:S01]  /*ad20*/  IMAD.SHL.U32 R0, R0, 0x100000, RZ ;  /* 0x0010000000007824 */ /* 0x000fe200078e00ff */
[----:B------:R-:W-:-:S04]  /*ad30*/  LEA R4, R4, 0x3b800000, 0x17 ;  /* 0x3b80000004047811 */ /* 0x000fc800078eb8ff */
[----:B------:R-:W-:-:S07]  /*ad40*/  LOP3.LUT R4, R4, R0, R9, 0xfe, !PT ;  /* 0x0000000004047212 */ /* 0x000fce00078efe09 */
.L_x_26610:
[----:B------:R-:W-:Y:S05]  /*ad50*/  BSYNC.RECONVERGENT B0 ;  /* 0x0000000000007941 */ /* 0x000fea0003800200 */
.L_x_26609:
[----:B------:R-:W0:Y:S02]  /*ad60*/  F2I.S64.TRUNC R4, R4 ;  /* 0x0000000400047311 */ /* 0x000e24000020d900 */
[----:B0-----:R-:W-:Y:S01]  /*ad70*/  PRMT R0, R4, 0x7610, R0 ;  /* 0x0000761004007816 */ /* 0x001fe20000000000 */
[----:B------:R-:W-:Y:S06]  /*ad80*/  BRA `(.L_x_26594) ;  /* 0x0000000000c87947 */ /* 0x000fec0003800000 */
.L_x_26607:
        /* <DEDUP_REMOVED lines=21> */
.L_x_26616:
[----:B------:R-:W-:Y:S05]  /*aee0*/  BSYNC.RECONVERGENT B1 ;  /* 0x0000000000017941 */ /* 0x000fea0003800200 */
.L_x_26615:
[----:B------:R-:W-:Y:S02]  /*aef0*/  SHF.L.U32 R0, R0, 0x15, RZ ;  /* 0x0000001500007819 */ /* 0x000fe400000006ff */
[----:B------:R-:W-:-:S04]  /*af00*/  LEA R4, R4, 0x37800000, 0x17 ;  /* 0x3780000004047811 */ /* 0x000fc800078eb8ff */
[----:B------:R-:W-:-:S07]  /*af10*/  LOP3.LUT R4, R4, R0, R9, 0xfe, !PT ;  /* 0x0000000004047212 */ /* 0x000fce00078efe09 */
.L_x_26614:
[----:B------:R-:W-:Y:S05]  /*af20*/  BSYNC.RECONVERGENT B0 ;  /* 0x0000000000007941 */ /* 0x000fea0003800200 */
.L_x_26613:
[----:B------:R-:W0:Y:S02]  /*af30*/  F2I.S64.TRUNC R4, R4 ;  /* 0x0000000400047311 */ /* 0x000e24000020d900 */
[----:B0-----:R-:W-:Y:S01]  /*af40*/  PRMT R0, R4, 0x7610, R0 ;  /* 0x0000761004007816 */ /* 0x001fe20000000000 */
[----:B------:R-:W-:Y:S06]  /*af50*/  BRA `(.L_x_26594) ;  /* 0x0000000000547947 */ /* 0x000fec0003800000 */
.L_x_26606:
        /* <DEDUP_REMOVED lines=14> */
.L_x_26620:
[----:B------:R-:W-:Y:S05]  /*b040*/  BSYNC.RECONVERGENT B0 ;  /* 0x0000000000007941 */ /* 0x000fea0003800200 */
.L_x_26619:
[----:B------:R-:W0:Y:S02]  /*b050*/  F2I.S64.TRUNC R4, R4 ;  /* 0x0000000400047311 */ /* 0x000e24000020d900 */
[----:B0-----:R-:W-:Y:S01]  /*b060*/  PRMT R0, R4, 0x7610, R0 ;  /* 0x0000761004007816 */ /* 0x001fe20000000000 */
[----:B------:R-:W-:Y:S06]  /*b070*/  BRA `(.L_x_26594) ;  /* 0x00000000000c7947 */ /* 0x000fec0003800000 */
.L_x_26618:
[----:B------:R1:W5:Y:S01]  /*b080*/  LDG.E.U8 R0, desc[UR36][R6.64] ;  /* 0x0000002406007981 */ /* 0x000362000c1e1100 */
[----:B------:R-:W-:Y:S05]  /*b090*/  BRA `(.L_x_26594) ;  /* 0x0000000000047947 */ /* 0x000fea0003800000 */
.L_x_26617:
[----:B------:R2:W5:Y:S02]  /*b0a0*/  LDG.E.U8 R0, desc[UR36][R6.64] ;  /* 0x0000002406007981 */ /* 0x000564000c1e1100 */
.L_x_26594:
[----:B------:R-:W-:Y:S05]  /*b0b0*/  BSYNC.RECONVERGENT B7 ;  /* 0x0000000000077941 */ /* 0x000fea0003800200 */
.L_x_26388:
[----:B012345:R-:W-:Y:S02]  /*b0c0*/  LOP3.LUT R7, R0, 0xff, RZ, 0xc0, !PT ;  /* 0x000000ff00077812 */ /* 0x03ffe400078ec0ff */
[----:B------:R-:W-:Y:S02]  /*b0d0*/  MOV R6, UR43 ;  /* 0x0000002b00067c02 */ /* 0x000fe40008000f00 */
[----:B------:R-:W-:-:S07]  /*b0e0*/  MOV R8, 0xb100 ;  /* 0x0000b10000087802 */ /* 0x000fce0000000f00 */
[----:B------:R-:W-:Y:S05]  /*b0f0*/  CALL.REL.NOINC `($__internal_56_$__cuda_sm20_rem_u16) ;  /* 0x0000000c005c7944 */ /* 0x000fea0003c00000 */
        /* <DEDUP_REMOVED lines=13> */
.L_x_26624:
[----:B------:R-:W-:Y:S01]  /*b1d0*/  STG.E.U8 desc[UR36][R2.64], R9 ;  /* 0x0000000902007986 */ /* 0x000fe2000c101124 */
[----:B------:R-:W-:Y:S05]  /*b1e0*/  EXIT ;  /* 0x000000000000794d */ /* 0x000fea0003800000 */
.L_x_26623:
        /* <DEDUP_REMOVED lines=10> */
.L_x_26627:
[----:B------:R-:W-:-:S05]  /*b290*/  LOP3.LUT R9, R9, 0xffff, RZ, 0xc0, !PT ;  /* 0x0000ffff09097812 */ /* 0x000fca00078ec0ff */
[----:B------:R-:W-:Y:S01]  /*b2a0*/  STG.E desc[UR36][R2.64], R9 ;  /* 0x0000000902007986 */ /* 0x000fe2000c101924 */
[----:B------:R-:W-:Y:S05]  /*b2b0*/  EXIT ;  /* 0x000000000000794d */ /* 0x000fea0003800000 */
.L_x_26626:
[----:B------:R-:W-:Y:S01]  /*b2c0*/  STG.E.U16 desc[UR36][R2.64], R9 ;  /* 0x0000000902007986 */ /* 0x000fe2000c101524 */
[----:B------:R-:W-:Y:S05]  /*b2d0*/  EXIT ;  /* 0x000000000000794d */ /* 0x000fea0003800000 */
.L_x_26622:
        /* <DEDUP_REMOVED lines=9> */
.L_x_26629:
[----:B------:R-:W0:Y:S02]  /*b370*/  I2F.U16 R0, R9 ;  /* 0x0000000900007306 */ /* 0x000e240000101000 */
[----:B0-----:R-:W-:-:S05]  /*b380*/  F2FP.F16.F32.PACK_AB R0, RZ, R0 ;  /* 0x00000000ff00723e */ /* 0x001fca00000000ff */
[----:B------:R-:W-:Y:S01]  /*b390*/  STG.E.U16 desc[UR36][R2.64], R0 ;  /* 0x0000000002007986 */ /* 0x000fe2000c101524 */
[----:B------:R-:W-:Y:S05]  /*b3a0*/  EXIT ;  /* 0x000000000000794d */ /* 0x000fea0003800000 */
.L_x_26628:
[----:B------:R-:W-:-:S09]  /*b3b0*/  UISETP.NE.AND UP0, UPT, UR4, 0x7, UPT ;  /* 0x000000070400788c */ /* 0x000fd2000bf05270 */
[----:B------:R-:W-:Y:S05]  /*b3c0*/  BRA.U !UP0, `(.L_x_26630) ;  /* 0x0000000108347547 */ /* 0x000fea000b800000 */
[----:B------:R-:W-:-:S09]  /*b3d0*/  UISETP.NE.AND UP0, UPT, UR4, 0x8, UPT ;  /* 0x000000080400788c */ /* 0x000fd2000bf05270 */
[----:B------:R-:W-:Y:S05]  /*b3e0*/  BRA.U !UP0, `(.L_x_26631) ;  /* 0x0000000108187547 */ /* 0x000fea000b800000 */
[----:B------:R-:W-:-:S09]  /*b3f0*/  UISETP.NE.AND UP0, UPT, UR4, 0x9, UPT ;  /* 0x000000090400788c */ /* 0x000fd2000bf05270 */
[----:B------:R-:W-:Y:S05]  /*b400*/  BRA.U UP0, `(.L_x_26625) ;  /* 0x0000000500c47547 */ /* 0x000fea000b800000 */
[----:B------:R-:W0:Y:S01]  /*b410*/  I2F.U16 R4, R9 ;  /* 0x0000000900047306 */ /* 0x000e220000101000 */
[----:B------:R-:W-:-:S05]  /*b420*/  HFMA2 R5, -RZ, RZ, 0, 0 ;  /* 0x00000000ff057431 */ /* 0x000fca00000001ff */
[----:B0-----:R-:W-:Y:S01]  /*b430*/  STG.E.64 desc[UR36][R2.64], R4 ;  /* 0x0000000402007986 */ /* 0x001fe2000c101b24 */
[----:B------:R-:W-:Y:S05]  /*b440*/  EXIT ;  /* 0x000000000000794d */ /* 0x000fea0003800000 */
.L_x_26631:
[----:B------:R-:W0:Y:S02]  /*b450*/  I2F.U16 R9, R9 ;  /* 0x0000000900097306 */ /* 0x000e240000101000 */
[----:B0-----:R-:W-:-:S04]  /*b460*/  F2FP.F16.F32.PACK_AB R5, RZ, R9 ;  /* 0x00000009ff05723e */ /* 0x001fc800000000ff */
[----:B------:R-:W-:-:S05]  /*b470*/  PRMT R5, R5, 0x5410, RZ ;  /* 0x0000541005057816 */ /* 0x000fca00000000ff */
[----:B------:R-:W-:Y:S01]  /*b480*/  STG.E desc[UR36][R2.64], R5 ;  /* 0x0000000502007986 */ /* 0x000fe2000c101924 */
[----:B------:R-:W-:Y:S05]  /*b490*/  EXIT ;  /* 0x000000000000794d */ /* 0x000fea0003800000 */
.L_x_26630:
[----:B------:R-:W0:Y:S02]  /*b4a0*/  I2F.F64.U16 R4, R9 ;  /* 0x0000000900047312 */ /* 0x000e240000101800 */
[----:B0-----:R-:W-:Y:S01]  /*b4b0*/  STG.E.64 desc[UR36][R2.64], R4 ;  /* 0x0000000402007986 */ /* 0x001fe2000c101b24 */
[----:B------:R-:W-:Y:S05]  /*b4c0*/  EXIT ;  /* 0x000000000000794d */ /* 0x000fea0003800000 */
.L_x_26621:
        /* <DEDUP_REMOVED lines=12> */
.L_x_26635:
        /* <DEDUP_REMOVED lines=17> */
.L_x_26637:
[----:B------:R-:W-:Y:S05]  /*b6a0*/  BSYNC.RECONVERGENT B0 ;  /* 0x0000000000007941 */ /* 0x000fea0003800200 */
.L_x_26636:
[----:B------:R-:W-:Y:S01]  /*b6b0*/  STG.E.U8 desc[UR36][R2.64], R0 ;  /* 0x0000000002007986 */ /* 0x000fe2000c101124 */
[----:B------:R-:W-:Y:S05]  /*b6c0*/  EXIT ;  /* 0x000000000000794d */ /* 0x000fea0003800000 */
.L_x_26634:
        /* <DEDUP_REMOVED lines=17> */
.L_x_26639:
[----:B------:R-:W-:Y:S05]  /*b7e0*/  BSYNC.RECONVERGENT B0 ;  /* 0x0000000000007941 */ /* 0x000fea0003800200 */
.L_x_26638:
[----:B------:R-:W-:Y:S01]  /*b7f0*/  STG.E.U8 desc[UR36][R2.64], R0 ;  /* 0x0000000002007986 */ /* 0x000fe2000c101124 */
[----:B------:R-:W-:Y:S05]  /*b800*/  EXIT ;  /* 0x000000000000794d */ /* 0x000fea0003800000 */
.L_x_26633:
        /* <DEDUP_REMOVED lines=17> */
[----:B------:R-:W-:-:S05]  /*b920*/  @!P0 IMAD.MOV R0, RZ, RZ, R4 ;  /* 0x000000ffff008224 */ /* 0x000fca00078e0204 */
[----:B------:R-:W-:-:S05]  /*b930*/  @P1 MOV R5, R0 ;  /* 0x0000000000051202 */ /* 0x000fca0000000f00 */
[----:B------:R-:W-:Y:S01]  /*b940*/  STG.E.U8 desc[UR36][R2.64], R5 ;  /* 0x0000000502007986 */ /* 0x000fe2000c101124 */
[----:B------:R-:W-:Y:S05]  /*b950*/  EXIT ;  /* 0x000000000000794d */ /* 0x000fea0003800000 */
.L_x_26641:
[----:B------:R-:W-:Y:S01]  /*b960*/  LOP3.LUT R4, R9, 0xffff, RZ, 0xc0, !PT ;  /* 0x0000ffff09047812 */ /* 0x000fe200078ec0ff */
[----:B------:R-:W-:-:S05]  /*b970*/  IMAD.MOV.U32 R5, RZ, RZ, RZ ;  /* 0x000000ffff057224 */ /* 0x000fca00078e00ff */
[----:B------:R-:W-:Y:S01]  /*b980*/  STG.E.64 desc[UR36][R2.64], R4 ;  /* 0x0000000402007986 */ /* 0x000fe2000c101b24 */
[----:B------:R-:W-:Y:S05]  /*b990*/  EXIT ;  /* 0x000000000000794d */ /* 0x000fea0003800000 */
.L_x_26640:
[----:B------:R-:W-:-:S05]  /*b9a0*/  LOP3.LUT R9, R9, 0xffff, RZ, 0xc0, !PT ;  /* 0x0000ffff09097812 */ /* 0x000fca00078ec0ff */
[----:B------:R-:W-:Y:S01]  /*b9b0*/  STG.E desc[UR36][R2.64], R9 ;  /* 0x0000000902007986 */ /* 0x000fe2000c101924 */
[----:B------:R-:W-:Y:S05]  /*b9c0*/  EXIT ;  /* 0x000000000000794d */ /* 0x000fea0003800000 */
.L_x_26632:
        /* <DEDUP_REMOVED lines=11> */
.L_x_26643:
[----:B------:R-:W0:Y:S01]  /*ba80*/  I2F.F64.U16 R4, R9 ;  /* 0x0000000900047312 */ /* 0x000e220000101800 */
[----:B------:R-:W-:-:S05]  /*ba90*/  CS2R R6, SRZ ;  /* 0x0000000000067805 */ /* 0x000fca000001ff00 */
[----:B0-----:R-:W-:Y:S01]  /*baa0*/  STG.E.128 desc[UR36][R2.64], R4 ;  /* 0x0000000402007986 */ /* 0x001fe2000c101d24 */
[----:B------:R-:W-:Y:S05]  /*bab0*/  EXIT ;  /* 0x000000000000794d */ /* 0x000fea0003800000 */
.L_x_26642:
[----:B------:R-:W-:-:S09]  /*bac0*/  UISETP.NE.AND UP0, UPT, UR4, 0xf, UPT ;  /* 0x0000000f0400788c */ /* 0x000fd2000bf05270 */
[----:B------:R-:W-:Y:S05]  /*bad0*/  BRA.U !UP0, `(.L_x_26644) ;  /* 0x0000000108d47547 */ /* 0x000fea000b800000 */
[----:B------:R-:W-:-:S09]  /*bae0*/  UISETP.NE.AND UP0, UPT, UR4, 0x17, UPT ;  /* 0x000000170400788c */ /* 0x000fd2000bf05270 */
[----:B------:R-:W-:Y:S05]  /*baf0*/  BRA.U !UP0, `(.L_x_26645) ;  /* 0x0000000108847547 */ /* 0x000fea000b800000 */
[----:B------:R-:W-:-:S09]  /*bb00*/  UISETP.NE.AND UP0, UPT, UR4, 0x18, UPT ;  /* 0x000000180400788c */ /* 0x000fd2000bf05270 */
[----:B------:R-:W-:Y:S05]  /*bb10*/  BRA.U !UP0, `(.L_x_26646) ;  /* 0x0000000108447547 */ /* 0x000fea000b800000 */
.L_x_26625:
        /* <DEDUP_REMOVED lines=16> */
.L_x_26647:
[----:B------:R-:W-:Y:S05]  /*bc20*/  EXIT ;  /* 0x000000000000794d */ /* 0x000fea0003800000 */
.L_x_26646:
        /* <DEDUP_REMOVED lines=11> */
.L_x_26649:
[----:B------:R-:W-:Y:S05]  /*bce0*/  BSYNC.RECONVERGENT B0 ;  /* 0x0000000000007941 */ /* 0x000fea0003800200 */
.L_x_26648:
[----:B------:R-:W-:Y:S01]  /*bcf0*/  STG.E.U8 desc[UR36][R2.64], R5 ;  /* 0x0000000502007986 */ /* 0x000fe2000c101124 */
[----:B------:R-:W-:Y:S05]  /*bd00*/  EXIT ;  /* 0x000000000000794d */ /* 0x000fea0003800000 */
.L_x_26645:
        /* <DEDUP_REMOVED lines=13> */
.L_x_26650:
[----:B------:R-:W-:Y:S01]  /*bde0*/  HFMA2 R5, -RZ, RZ, 0, 7.569789886474609375e-06 ;  /* 0x0000007fff057431 */ /* 0x000fe200000001ff */
[----:B------:R-:W-:-:S04]  /*bdf0*/  ISETP.GT.U32.AND P0, PT, R9, 0x7f800000, PT ;  /* 0x7f8000000900780c */ /* 0x000fc80003f04070 */
[----:B------:R-:W-:-:S05]  /*be00*/  SEL R5, R5, 0x7c, P0 ;  /* 0x0000007c05057807 */ /* 0x000fca0000000000 */
[----:B------:R-:W-:Y:S01]  /*be10*/  STG.E.U8 desc[UR36][R2.64], R5 ;  /* 0x0000000502007986 */ /* 0x000fe2000c101124 */
[----:B------:R-:W-:Y:S05]  /*be20*/  EXIT ;  /* 0x000000000000794d */ /* 0x000fea0003800000 */
.L_x_26644:
[----:B------:R-:W0:Y:S02]  /*be30*/  I2F.U16 R0, R9 ;  /* 0x0000000900007306 */ /* 0x000e240000101000 */
[----:B0-----:R-:W-:-:S05]  /*be40*/  F2FP.BF16.F32.PACK_AB R0, RZ, R0 ;  /* 0x00000000ff00723e */ /* 0x001fca00000010ff */
[----:B------:R-:W-:Y:S01]  /*be50*/  STG.E.U16 desc[UR36][R2.64], R0 ;  /* 0x0000000002007986 */ /* 0x000fe2000c101524 */
[----:B------:R-:W-:Y:S05]  /*be60*/  EXIT ;  /* 0x000000000000794d */ /* 0x000fea0003800000 */
        .weak           $__internal_56_$__cuda_sm20_rem_u16
        .type           $__internal_56_$__cuda_sm20_rem_u16,@function
        .size           $__internal_56_$__cuda_sm20_rem_u16,(.L_x_54708 - $__internal_56_$__cuda_sm20_rem_u16)
$__internal_56_$__cuda_sm20_rem_u16:
        /* <DEDUP_REMOVED lines=20> */
[----:B------:R-:W-:Y:S05]  /*bfb0*/  RET.REL.NODEC R4 `(_ZN2at6native18elementwise_kernelILi128ELi4EZNS0_15gpu_kernel_implINS0_13AUnaryFunctorIhhhZZZNS0_16fmod_kernel_cudaERNS_18TensorIteratorBaseEENKUlvE_clEvENKUlvE_clEvEUlhhE_EEEEvS5_RKT_EUliE_EEviT1_) ;  /* 0xffffff4004107950 */ /* 0x000fea0003c3ffff */
.L_x_26651:
        /* <DEDUP_REMOVED lines=12> */
.L_x_54708:


//--------------------- .text._ZN2at6native27unrolled_elementwise_kernelINS0_13AUnaryFunctorIhhhZZZNS0_16fmod_kernel_cudaERNS_18TensorIteratorBaseEENKUlvE_clEvENKUlvE_clEvEUlhhE_EESt5arrayIPcLm2EELi4E23TrivialOffsetCalculatorILi1EjESD_NS0_6memory12LoadWithCastILi1EEENSE_13StoreWithCastILi1EEEEEviT_T0_T2_T3_T4_T5_ --------------------------
	.section	.text._ZN2at6native27unrolled_elementwise_kernelINS0_13AUnaryFunctorIhhhZZZNS0_16fmod_kernel_cudaERNS_18TensorIteratorBaseEENKUlvE_clEvENKUlvE_clEvEUlhhE_EESt5arrayIPcLm2EELi4E23TrivialOffsetCalculatorILi1EjESD_NS0_6memory12LoadWithCastILi1EEENSE_13StoreWithCastILi1EEEEEviT_T0_T2_T3_T4_T5_,"ax",@progbits
	.align	128
        .global         _ZN2at6native27unrolled_elementwise_kernelINS0_13AUnaryFunctorIhhhZZZNS0_16fmod_kernel_cudaERNS_18TensorIteratorBaseEENKUlvE_clEvENKUlvE_clEvEUlhhE_EESt5arrayIPcLm2EELi4E23TrivialOffsetCalculatorILi1EjESD_NS0_6memory12LoadWithCastILi1EEENSE_13StoreWithCastILi1EEEEEviT_T0_T2_T3_T4_T5_
        .type           _ZN2at6native27unrolled_elementwise_kernelINS0_13AUnaryFunctorIhhhZZZNS0_16fmod_kernel_cudaERNS_18TensorIteratorBaseEENKUlvE_clEvENKUlvE_clEvEUlhhE_EESt5arrayIPcLm2EELi4E23TrivialOffsetCalculatorILi1EjESD_NS0_6memory12LoadWithCastILi1EEENSE_13StoreWithCastILi1EEEEEviT_T0_T2_T3_T4_T5_,@function
        .size           _ZN2at6native27unrolled_elementwise_kernelINS0_13AUnaryFunctorIhhhZZZNS0_16fmod_kernel_cudaERNS_18TensorIteratorBaseEENKUlvE_clEvENKUlvE_clEvEUlhhE_EESt5arrayIPcLm2EELi4E23TrivialOffsetCalculatorILi1EjESD_NS0_6memory12LoadWithCastILi1EEENSE_13StoreWithCastILi1EEEEEviT_T0_T2_T3_T4_T5_,(.L_x_54709 - _ZN2at6native27unrolled_elementwise_kernelINS0_13AUnaryFunctorIhhhZZZNS0_16fmod_kernel_cudaERNS_18TensorIteratorBaseEENKUlvE_clEvENKUlvE_clEvEUlhhE_EESt5arrayIPcLm2EELi4E23TrivialOffsetCalculatorILi1EjESD_NS0_6memory12LoadWithCastILi1EEENSE_13StoreWithCastILi1EEEEEviT_T0_T2_T3_T4_T5_)
        .other          _ZN2at6native27unrolled_elementwise_kernelINS0_13AUnaryFunctorIhhhZZZNS0_16fmod_kernel_cudaERNS_18TensorIteratorBaseEENKUlvE_clEvENKUlvE_clEvEUlhhE_EESt5arrayIPcLm2EELi4E23TrivialOffsetCalculatorILi1EjESD_NS0_6memory12LoadWithCastILi1EEENSE_13StoreWithCastILi1EEEEEviT_T0_T2_T3_T4_T5_,@"STO_CUDA_ENTRY STV_DEFAULT"
_ZN2at6native27unrolled_elementwise_kernelINS0_13AUnaryFunctorIhhhZZZNS0_16fmod_kernel_cudaERNS_18TensorIteratorBaseEENKUlvE_clEvENKUlvE_clEvEUlhhE_EESt5arrayIPcLm2EELi4E23TrivialOffsetCalculatorILi1EjESD_NS0_6memory12LoadWithCastILi1EEENSE_13StoreWithCastILi1EEEEEviT_T0_T2_T3_T4_T5_:
.text._ZN2at6native27unrolled_elementwise_kernelINS0_13AUnaryFunctorIhhhZZZNS0_16fmod_kernel_cudaERNS_18TensorIteratorBaseEENKUlvE_clEvENKUlvE_clEvEUlhhE_EESt5arrayIPcLm2EELi4E23TrivialOffsetCalculatorILi1EjESD_NS0_6memory12LoadWithCastILi1EEENSE_13StoreWithCastILi1EEEEEviT_T0_T2_T3_T4_T5_:
        /* <DEDUP_REMOVED lines=31> */
.L_x_26657:
[----:B------:R3:W5:Y:S01]  /*01f0*/  LDG.E.U8 R22, desc[UR36][R6.64] ;  /* 0x0000002406167981 */ /* 0x000762000c1e1100 */
[----:B------:R-:W-:Y:S05]  /*0200*/  BRA `(.L_x_26659) ;  /* 0x0000000c00607947 */ /* 0x000fea0003800000 */
.L_x_26656:
        /* <DEDUP_REMOVED lines=8> */
.L_x_26661:
[----:B------:R1:W5:Y:S01]  /*0290*/  LDG.E.U8 R22, desc[UR36][R6.64] ;  /* 0x0000002406167981 */ /* 0x000362000c1e1100 */
[----:B------:R-:W-:Y:S05]  /*02a0*/  BRA `(.L_x_26659) ;  /* 0x0000000c00387947 */ /* 0x000fea0003800000 */
.L_x_26660:
[----:B------:R2:W5:Y:S01]  /*02b0*/  LDG.E.U16 R22, desc[UR36][R6.64] ;  /* 0x0000002406167981 */ /* 0x000562000c1e1500 */
[----:B------:R-:W-:Y:S05]  /*02c0*/  BRA `(.L_x_26659) ;  /* 0x0000000c00307947 */ /* 0x000fea0003800000 */
.L_x_26655:
        /* <DEDUP_REMOVED lines=10> */
.L_x_26663:
[----:B------:R-:W2:Y:S02]  /*0370*/  LDG.E.U16 R4, desc[UR36][R6.64] ;  /* 0x0000002406047981 */ /* 0x000ea4000c1e1500 */
[----:B--2---:R-:W-:-:S06]  /*0380*/  HADD2.F32 R4, -RZ, R4.H0_H0 ;  /* 0x20000004ff047230 */ /* 0x004fcc0000004100 */
[----:B------:R-:W0:Y:S02]  /*0390*/  F2I.S64.TRUNC R4, R4 ;  /* 0x0000000400047311 */ /* 0x000e24000020d900 */
[----:B0-----:R-:W-:Y:S01]  /*03a0*/  PRMT R22, R4, 0x7610, R22 ;  /* 0x0000761004167816 */ /* 0x001fe20000000016 */
[----:B------:R-:W-:Y:S06]  /*03b0*/  BRA `(.L_x_26659) ;  /* 0x0000000800f47947 */ /* 0x000fec0003800000 */
.L_x_26662:
        /* <DEDUP_REMOVED lines=10> */
.L_x_26665:
[----:B------:R-:W2:Y:S02]  /*0460*/  LDG.E.U16 R6, desc[UR36][R6.64] ;  /* 0x0000002406067981 */ /* 0x000ea4000c1e1500 */
[----:B--2---:R-:W-:-:S06]  /*0470*/  HADD2.F32 R4, -RZ, R6.H0_H0 ;  /* 0x20000006ff047230 */ /* 0x004fcc0000004100 */
[----:B------:R-:W0:Y:S02]  /*0480*/  F2I.S64.TRUNC R4, R4 ;  /* 0x0000000400047311 */ /* 0x000e24000020d900 */
[----:B0-----:R-:W-:Y:S01]  /*0490*/  PRMT R22, R4, 0x7610, R22 ;  /* 0x0000761004167816 */ /* 0x001fe20000000016 */
[----:B------:R-:W-:Y:S06]  /*04a0*/  BRA `(.L_x_26659) ;  /* 0x0000000800b87947 */ /* 0x000fec0003800000 */
.L_x_26664:
[----:B------:R-:W2:Y:S02]  /*04b0*/  LDG.E.64 R4, desc[UR36][R6.64] ;  /* 0x0000002406047981 */ /* 0x000ea4000c1e1b00 */
[----:B--2---:R-:W0:Y:S02]  /*04c0*/  F2I.S64.F64.TRUNC R4, R4 ;  /* 0x0000000400047311 */ /* 0x004e24000030d900 */
[----:B0-----:R-:W-:Y:S01]  /*04d0*/  PRMT R22, R4, 0x7610, R22 ;  /* 0x0000761004167816 */ /* 0x001fe20000000016 */
[----:B------:R-:W-:Y:S06]  /*04e0*/  BRA `(.L_x_26659) ;  /* 0x0000000800a87947 */ /* 0x000fec0003800000 */
.L_x_26654:
        /* <DEDUP_REMOVED lines=12> */
.L_x_26668:
[----:B------:R-:W2:Y:S02]  /*05b0*/  LDG.E.64 R6, desc[UR36][R6.64] ;  /* 0x0000002406067981 */ /* 0x000ea4000c1e1b00 */
[----:B--2---:R-:W0:Y:S02]  /*05c0*/  F2I.S64.F64.TRUNC R4, R6 ;  /* 0x0000000600047311 */ /* 0x004e24000030d900 */
[----:B0-----:R-:W-:Y:S01]  /*05d0*/  PRMT R22, R4, 0x7610, R22 ;  /* 0x0000761004167816 */ /* 0x001fe20000000016 */
[----:B------:R-:W-:Y:S06]  /*05e0*/  BRA `(.L_x_26659) ;  /* 0x0000000800687947 */ /* 0x000fec0003800000 */
.L_x_26667:
        /* <DEDUP_REMOVED lines=27> */
.L_x_26670:
        /* <DEDUP_REMOVED lines=15> */
.L_x_26669:
[----:B------:R-:W2:Y:S02]  /*0890*/  LDG.E.U16 R4, desc[UR36][R6.64] ;  /* 0x0000002406047981 */ /* 0x000ea4000c1e1500 */
[----:B--2---:R-:W-:-:S06]  /*08a0*/  IMAD.U32 R4, R4, 0x10000, RZ ;  /* 0x0001000004047824 */ /* 0x004fcc00078e00ff */
[----:B------:R-:W0:Y:S02]  /*08b0*/  F2I.S64.TRUNC R4, R4 ;  /* 0x0000000400047311 */ /* 0x000e24000020d900 */
[----:B0-----:R-:W-:Y:S01]  /*08c0*/  PRMT R22, R4, 0x7610, R22 ;  /* 0x0000761004167816 */ /* 0x001fe20000000016 */
[----:B------:R-:W-:Y:S06]  /*08d0*/  BRA `(.L_x_26659) ;  /* 0x0000000400ac7947 */ /* 0x000fec0003800000 */
.L_x_26666:
        /* <DEDUP_REMOVED lines=10> */
.L_x_26673:
        /* <DEDUP_REMOVED lines=21> */
.L_x_26677:
[----:B------:R-:W-:Y:S05]  /*0ad0*/  BSYNC.RECONVERGENT B1 ;  /* 0x0000000000017941 */ /* 0x000fea0003800200 */
.L_x_26676:
[----:B------:R-:W-:Y:S01]  /*0ae0*/  IMAD.SHL.U32 R0, R0, 0x100000, RZ ;  /* 0x0010000000007824 */ /* 0x000fe200078e00ff */
[----:B------:R-:W-:-:S04]  /*0af0*/  LEA R3, R3, 0x3b800000, 0x17 ;  /* 0x3b80000003037811 */ /* 0x000fc800078eb8ff */
[----:B------:R-:W-:-:S07]  /*0b00*/  LOP3.LUT R4, R3, R0, R7, 0xfe, !PT ;  /* 0x0000000003047212 */ /* 0x000fce00078efe07 */
.L_x_26675:
[----:B------:R-:W-:Y:S05]  /*0b10*/  BSYNC.RECONVERGENT B0 ;  /* 0x0000000000007941 */ /* 0x000fea0003800200 */
.L_x_26674:
[----:B------:R-:W0:Y:S02]  /*0b20*/  F2I.S64.TRUNC R4, R4 ;  /* 0x0000000400047311 */ /* 0x000e24000020d900 */
[----:B0-----:R-:W-:Y:S01]  /*0b30*/  PRMT R22, R4, 0x7610, R22 ;  /* 0x0000761004167816 */ /* 0x001fe20000000016 */
[----:B------:R-:W-:Y:S06]  /*0b40*/  BRA `(.L_x_26659) ;  /* 0x0000000400107947 */ /* 0x000fec0003800000 */
.L_x_26672:
        /* <DEDUP_REMOVED lines=21> */
.L_x_26681:
[----:B------:R-:W-:Y:S05]  /*0ca0*/  BSYNC.RECONVERGENT B1 ;  /* 0x0000000000017941 */ /* 0x000fea0003800200 */
.L_x_26680:
[----:B------:R-:W-:Y:S01]  /*0cb0*/  IMAD.SHL.U32 R0, R0, 0x200000, RZ ;  /* 0x0020000000007824 */ /* 0x000fe200078e00ff */
[----:B------:R-:W-:-:S04]  /*0cc0*/  LEA R3, R3, 0x37800000, 0x17 ;  /* 0x3780000003037811 */ /* 0x000fc800078eb8ff */
[----:B------:R-:W-:-:S07]  /*0cd0*/  LOP3.LUT R4, R3, R0, R7, 0xfe, !PT ;  /* 0x0000000003047212 */ /* 0x000fce00078efe07 */
.L_x_26679:
[----:B------:R-:W-:Y:S05]  /*0ce0*/  BSYNC.RECONVERGENT B0 ;  /* 0x0000000000007941 */ /* 0x000fea0003800200 */
.L_x_26678:
[----:B------:R-:W0:Y:S02]  /*0cf0*/  F2I.S64.TRUNC R4, R4 ;  /* 0x0000000400047311 */ /* 0x000e24000020d900 */
[----:B0-----:R-:W-:Y:S01]  /*0d00*/  PRMT R22, R4, 0x7610, R22 ;  /* 0x0000761004167816 */ /* 0x001fe20000000016 */
[----:B------:R-:W-:Y:S06]  /*0d10*/  BRA `(.L_x_26659) ;  /* 0x00000000009c7947 */ /* 0x000fec0003800000 */
.L_x_26671:
[----:B------:R-:W-:-:S09]  /*0d20*/  UISETP.NE.AND UP0, UPT, UR4, 0x1c, UPT ;  /* 0x0000001c0400788c */ /* 0x000fd2000bf05270 */
[----:B------:R-:W-:Y:S05]  /*0d30*/  BRA.U !UP0, `(.L_x_26682) ;  /* 0x0000000108907547 */ /* 0x000fea000b800000 */
[----:B------:R-:W-:-:S09]  /*0d40*/  UISETP.NE.AND UP0, UPT, UR4, 0x1d, UPT ;  /* 0x0000001d0400788c */ /* 0x000fd2000bf05270 */
[----:B------:R-:W-:Y:S05]  /*0d50*/  BRA.U !UP0, `(.L_x_26683) ;  /* 0x0000000108807547 */ /* 0x000fea000b800000 */
[----:B------:R-:W-:-:S09]  /*0d60*/  UISETP.NE.AND UP0, UPT, UR4, 0x2c, UPT ;  /* 0x0000002c0400788c */ /* 0x000fd2000bf05270 */
[----:B------:R-:W-:Y:S05]  /*0d70*/  BRA.U !UP0, `(.L_x_26684) ;  /* 0x0000000108487547 */ /* 0x000fea000b800000 */
.L_x_26658:
        /* <DEDUP_REMOVED lines=16> */
.L_x_26685:
[----:B------:R-:W-:Y:S01]  /*0e80*/  PRMT R22, RZ, 0x7610, R22 ;  /* 0x00007610ff167816 */ /* 0x000fe20000000016 */
[----:B------:R-:W-:Y:S06]  /*0e90*/  BRA `(.L_x_26659) ;  /* 0x00000000003c7947 */ /* 0x000fec0003800000 */
.L_x_26684:
        /* <DEDUP_REMOVED lines=8> */
.L_x_26687:
[----:B------:R-:W-:Y:S05]  /*0f20*/  BSYNC.RECONVERGENT B0 ;  /* 0x0000000000007941 */ /* 0x000fea0003800200 */
.L_x_26686:
[----:B------:R-:W0:Y:S02]  /*0f30*/  F2I.S64.TRUNC R4, R4 ;  /* 0x0000000400047311 */ /* 0x000e24000020d900 */
[----:B0-----:R-:W-:Y:S01]  /*0f40*/  PRMT R22, R4, 0x7610, R22 ;  /* 0x0000761004167816 */ /* 0x001fe20000000016 */
[----:B------:R-:W-:Y:S06]  /*0f50*/  BRA `(.L_x_26659) ;  /* 0x00000000000c7947 */ /* 0x000fec0003800000 */
.L_x_26683:
[----:B------:R0:W5:Y:S01]  /*0f60*/  LDG.E.U8 R22, desc[UR36][R6.64] ;  /* 0x0000002406167981 */ /* 0x000162000c1e1100 */
[----:B------:R-:W-:Y:S05]  /*0f70*/  BRA `(.L_x_26659) ;  /* 0x0000000000047947 */ /* 0x000fea0003800000 */
.L_x_26682:
[----:B------:R0:W5:Y:S02]  /*0f80*/  LDG.E.U8 R22, desc[UR36][R6.64] ;  /* 0x0000002406167981 */ /* 0x000164000c1e1100 */
.L_x_26659:
[----:B------:R-:W-:-:S07]  /*0f90*/  VIADD R23, R25, 0x80 ;  /* 0x0000008019177836 */ /* 0x000fce0000000000 */
.L_x_26653:
[----:B------:R-:W-:Y:S05]  /*0fa0*/  BSYNC.RECONVERGENT B6 ;  /* 0x0000000000067941 */ /* 0x000fea0003800200 */
.L_x_26652:
        /* <DEDUP_REMOVED lines=23> */
.L_x_26693:
[----:B------:R0:W5:Y:S01]  /*1120*/  LDG.E.U8 R19, desc[UR36][R6.64] ;  /* 0x0000002406137981 */ /* 0x000162000c1e1100 */
[----:B------:R-:W-:Y:S05]  /*1130*/  BRA `(.L_x_26695) ;  /* 0x0000000c00607947 */ /* 0x000fea0003800000 */
.L_x_26692:
        /* <DEDUP_REMOVED lines=8> */
.L_x_26697:
[----:B------:R4:W5:Y:S01]  /*11c0*/  LDG.E.U8 R19, desc[UR36][R6.64] ;  /* 0x0000002406137981 */ /* 0x000962000c1e1100 */
[----:B------:R-:W-:Y:S05]  /*11d0*/  BRA `(.L_x_26695) ;  /* 0x0000000c00387947 */ /* 0x000fea0003800000 */
.L_x_26696:
[----:B------:R0:W5:Y:S01]  /*11e0*/  LDG.E.U16 R19, desc[UR36][R6.64] ;  /* 0x0000002406137981 */ /* 0x000162000c1e1500 */
[----:B------:R-:W-:Y:S05]  /*11f0*/  BRA `(.L_x_26695) ;  /* 0x0000000c00307947 */ /* 0x000fea0003800000 */
.L_x_26691:
        /* <DEDUP_REMOVED lines=10> */
.L_x_26699:
[----:B------:R-:W2:Y:S02]  /*12a0*/  LDG.E.U16 R4, desc[UR36][R6.64] ;  /* 0x0000002406047981 */ /* 0x000ea4000c1e1500 */
[----:B--2---:R-:W-:-:S06]  /*12b0*/  HADD2.F32 R4, -RZ, R4.H0_H0 ;  /* 0x20000004ff047230 */ /* 0x004fcc0000004100 */
[----:B------:R-:W0:Y:S02]  /*12c0*/  F2I.S64.TRUNC R4, R4 ;  /* 0x0000000400047311 */ /* 0x000e24000020d900 */
[----:B0-----:R-:W-:Y:S01]  /*12d0*/  PRMT R19, R4, 0x7610, R19 ;  /* 0x0000761004137816 */ /* 0x001fe20000000013 */
[----:B------:R-:W-:Y:S06]  /*12e0*/  BRA `(.L_x_26695) ;  /* 0x0000000800f47947 */ /* 0x000fec0003800000 */
.L_x_26698:
        /* <DEDUP_REMOVED lines=10> */
.L_x_26701:
[----:B------:R-:W2:Y:S02]  /*1390*/  LDG.E.U16 R6, desc[UR36][R6.64] ;  /* 0x0000002406067981 */ /* 0x000ea4000c1e1500 */
[----:B--2---:R-:W-:-:S06]  /*13a0*/  HADD2.F32 R4, -RZ, R6.H0_H0 ;  /* 0x20000006ff047230 */ /* 0x004fcc0000004100 */
[----:B------:R-:W0:Y:S02]  /*13b0*/  F2I.S64.TRUNC R4, R4 ;  /* 0x0000000400047311 */ /* 0x000e24000020d900 */
[----:B0-----:R-:W-:Y:S01]  /*13c0*/  PRMT R19, R4, 0x7610, R19 ;  /* 0x0000761004137816 */ /* 0x001fe20000000013 */
[----:B------:R-:W-:Y:S06]  /*13d0*/  BRA `(.L_x_26695) ;  /* 0x0000000800b87947 */ /* 0x000fec0003800000 */
.L_x_26700:
[----:B------:R-:W2:Y:S02]  /*13e0*/  LDG.E.64 R4, desc[UR36][R6.64] ;  /* 0x0000002406047981 */ /* 0x000ea4000c1e1b00 */
[----:B--2---:R-:W0:Y:S02]  /*13f0*/  F2I.S64.F64.TRUNC R4, R4 ;  /* 0x0000000400047311 */ /* 0x004e24000030d900 */
[----:B0-----:R-:W-:Y:S01]  /*1400*/  PRMT R19, R4, 0x7610, R19 ;  /* 0x0000761004137816 */ /* 0x001fe20000000013 */
[----:B------:R-:W-:Y:S06]  /*1410*/  BRA `(.L_x_26695) ;  /* 0x0000000800a87947 */ /* 0x000fec0003800000 */
.L_x_26690:
        /* <DEDUP_REMOVED lines=12> */
.L_x_26704:
[----:B------:R-:W2:Y:S02]  /*14e0*/  LDG.E.64 R6, desc[UR36][R6.64] ;  /* 0x0000002406067981 */ /* 0x000ea4000c1e1b00 */
[----:B--2---:R-:W0:Y:S02]  /*14f0*/  F2I.S64.F64.TRUNC R4, R6 ;  /* 0x0000000600047311 */ /* 0x004e24000030d900 */
[----:B0-----:R-:W-:Y:S01]  /*1500*/  PRMT R19, R4, 0x7610, R19 ;  /* 0x0000761004137816 */ /* 0x001fe20000000013 */
[----:B------:R-:W-:Y:S06]  /*1510*/  BRA `(.L_x_26695) ;  /* 0x0000000800687947 */ /* 0x000fec0003800000 */
.L_x_26703:
        /* <DEDUP_REMOVED lines=27> */
.L_x_26706:
        /* <DEDUP_REMOVED lines=15> */
.L_x_26705:
[----:B------:R-:W2:Y:S02]  /*17c0*/  LDG.E.U16 R4, desc[UR36][R6.64] ;  /* 0x0000002406047981 */ /* 0x000ea4000c1e1500 */
[----:B--2---:R-:W-:-:S06]  /*17d0*/  IMAD.U32 R4, R4, 0x10000, RZ ;  /* 0x0001000004047824 */ /* 0x004fcc00078e00ff */
[----:B------:R-:W0:Y:S02]  /*17e0*/  F2I.S64.TRUNC R4, R4 ;  /* 0x0000000400047311 */ /* 0x000e24000020d900 */
[----:B0-----:R-:W-:Y:S01]  /*17f0*/  PRMT R19, R4, 0x7610, R19 ;  /* 0x0000761004137816 */ /* 0x001fe20000000013 */
[----:B------:R-:W-:Y:S06]  /*1800*/  BRA `(.L_x_26695) ;  /* 0x0000000400ac7947 */ /* 0x000fec0003800000 */
.L_x_26702:
        /* <DEDUP_REMOVED lines=10> */
.L_x_26709:
        /* <DEDUP_REMOVED lines=21> */
.L_x_26713:
[----:B------:R-:W-:Y:S05]  /*1a00*/  BSYNC.RECONVERGENT B1 ;  /* 0x0000000000017941 */ /* 0x000fea0003800200 */
.L_x_26712:
[----:B------:R-:W-:Y:S01]  /*1a10*/  IMAD.SHL.U32 R0, R0, 0x100000, RZ ;  /* 0x0010000000007824 */ /* 0x000fe200078e00ff */
[----:B------:R-:W-:-:S04]  /*1a20*/  LEA R3, R3, 0x3b800000, 0x17 ;  /* 0x3b80000003037811 */ /* 0x000fc800078eb8ff */
[----:B------:R-:W-:-:S07]  /*1a30*/  LOP3.LUT R4, R3, R0, R7, 0xfe, !PT ;  /* 0x0000000003047212 */ /* 0x000fce00078efe07 */
.L_x_26711:
[----:B------:R-:W-:Y:S05]  /*1a40*/  BSYNC.RECONVERGENT B0 ;  /* 0x0000000000007941 */ /* 0x000fea0003800200 */
.L_x_26710:
[----:B------:R-:W0:Y:S02]  /*1a50*/  F2I.S64.TRUNC R4, R4 ;  /* 0x0000000400047311 */ /* 0x000e24000020d900 */
[----:B0-----:R-:W-:Y:S01]  /*1a60*/  PRMT R19, R4, 0x7610, R19 ;  /* 0x0000761004137816 */ /* 0x001fe20000000013 */
[----:B------:R-:W-:Y:S06]  /*1a70*/  BRA `(.L_x_26695) ;  /* 0x0000000400107947 */ /* 0x000fec0003800000 */
.L_x_26708:
        /* <DEDUP_REMOVED lines=21> */
.L_x_26717:
[----:B------:R-:W-:Y:S05]  /*1bd0*/  BSYNC.RECONVERGENT B1 ;  /* 0x0000000000017941 */ /* 0x000fea0003800200 */
.L_x_26716:
[----:B------:R-:W-:Y:S01]  /*1be0*/  IMAD.SHL.U32 R0, R0, 0x200000, RZ ;  /* 0x0020000000007824 */ /* 0x000fe200078e00ff */
[----:B------:R-:W-:-:S04]  /*1bf0*/  LEA R3, R3, 0x37800000, 0x17 ;  /* 0x3780000003037811 */ /* 0x000fc800078eb8ff */
[----:B------:R-:W-:-:S07]  /*1c00*/  LOP3.LUT R4, R3, R0, R7, 0xfe, !PT ;  /* 0x0000000003047212 */ /* 0x000fce00078efe07 */
.L_x_26715:
[----:B------:R-:W-:Y:S05]  /*1c10*/  BSYNC.RECONVERGENT B0 ;  /* 0x0000000000007941 */ /* 0x000fea0003800200 */
.L_x_26714:
[----:B------:R-:W0:Y:S02]  /*1c20*/  F2I.S64.TRUNC R4, R4 ;  /* 0x0000000400047311 */ /* 0x000e24000020d900 */
[----:B0-----:R-:W-:Y:S01]  /*1c30*/  PRMT R19, R4, 0x7610, R19 ;  /* 0x0000761004137816 */ /* 0x001fe20000000013 */
[----:B------:R-:W-:Y:S06]  /*1c40*/  BRA `(.L_x_26695) ;  /* 0x00000000009c7947 */ /* 0x000fec0003800000 */
.L_x_26707:
        /* <DEDUP_REMOVED lines=14> */
.L_x_26721:
[----:B------:R-:W-:Y:S05]  /*1d30*/  BSYNC.RECONVERGENT B0 ;  /* 0x0000000000007941 */ /* 0x000fea0003800200 */
.L_x_26720:
[----:B------:R-:W0:Y:S02]  /*1d40*/  F2I.S64.TRUNC R4, R4 ;  /* 0x0000000400047311 */ /* 0x000e24000020d900 */
[----:B0-----:R-:W-:Y:S01]  /*1d50*/  PRMT R19, R4, 0x7610, R19 ;  /* 0x0000761004137816 */ /* 0x001fe20000000013 */
[----:B------:R-:W-:Y:S06]  /*1d60*/  BRA `(.L_x_26695) ;  /* 0x0000000000547947 */ /* 0x000fec0003800000 */
.L_x_26694:
        /* <DEDUP_REMOVED lines=16> */
.L_x_26722:
[----:B------:R-:W-:Y:S01]  /*1e70*/  PRMT R19, RZ, 0x7610, R19 ;  /* 0x00007610ff137816 */ /* 0x000fe20000000013 */
[----:B------:R-:W-:Y:S06]  /*1e80*/  BRA `(.L_x_26695) ;  /* 0x00000000000c7947 */ /* 0x000fec0003800000 */
.L_x_26719:
[----:B------:R1:W5:Y:S01]  /*1e90*/  LDG.E.U8 R19, desc[UR36][R6.64] ;  /* 0x0000002406137981 */ /* 0x000362000c1e1100 */
[----:B------:R-:W-:Y:S05]  /*1ea0*/  BRA `(.L_x_26695) ;  /* 0x0000000000047947 */ /* 0x000fea0003800000 */
.L_x_26718:
[----:B------:R0:W5:Y:S02]  /*1eb0*/  LDG.E.U8 R19, desc[UR36][R6.64] ;  /* 0x0000002406137981 */ /* 0x000164000c1e1100 */
.L_x_26695:
[----:B------:R-:W-:-:S07]  /*1ec0*/  VIADD R23, R23, 0x80 ;  /* 0x0000008017177836 */ /* 0x000fce0000000000 */
.L_x_26689:
[----:B------:R-:W-:Y:S05]  /*1ed0*/  BSYNC.RECONVERGENT B6 ;  /* 0x0000000000067941 */ /* 0x000fea0003800200 */
.L_x_26688:
        /* <DEDUP_REMOVED lines=23> */
.L_x_26728:
[----:B------:R0:W5:Y:S01]  /*2050*/  LDG.E.U8 R17, desc[UR36][R6.64] ;  /* 0x0000002406117981 */ /* 0x000162000c1e1100 */
[----:B------:R-:W-:Y:S05]  /*2060*/  BRA `(.L_x_26730) ;  /* 0x0000000c00607947 */ /* 0x000fea0003800000 */
.L_x_26727:
        /* <DEDUP_REMOVED lines=8> */
.L_x_26732:
[----:B------:R3:W5:Y:S01]  /*20f0*/  LDG.E.U8 R17, desc[UR36][R6.64] ;  /* 0x0000002406117981 */ /* 0x000762000c1e1100 */
[----:B------:R-:W-:Y:S05]  /*2100*/  BRA `(.L_x_26730) ;  /* 0x0000000c00387947 */ /* 0x000fea0003800000 */
.L_x_26731:
[----:B------:R0:W5:Y:S01]  /*2110*/  LDG.E.U16 R17, desc[UR36][R6.64] ;  /* 0x0000002406117981 */ /* 0x000162000c1e1500 */
[----:B------:R-:W-:Y:S05]  /*2120*/  BRA `(.L_x_26730) ;  /* 0x0000000c00307947 */ /* 0x000fea0003800000 */
.L_x_26726:
        /* <DEDUP_REMOVED lines=10> */
.L_x_26734:
[----:B------:R-:W2:Y:S02]  /*21d0*/  LDG.E.U16 R4, desc[UR36][R6.64] ;  /* 0x0000002406047981 */ /* 0x000ea4000c1e1500 */
[----:B--2---:R-:W-:-:S06]  /*21e0*/  HADD2.F32 R4, -RZ, R4.H0_H0 ;  /* 0x20000004ff047230 */ /* 0x004fcc0000004100 */
[----:B------:R-:W0:Y:S02]  /*21f0*/  F2I.S64.TRUNC R4, R4 ;  /* 0x0000000400047311 */ /* 0x000e24000020d900 */
[----:B0-----:R-:W-:Y:S01]  /*2200*/  PRMT R17, R4, 0x7610, R17 ;  /* 0x0000761004117816 */ /* 0x001fe20000000011 */
[----:B------:R-:W-:Y:S06]  /*2210*/  BRA `(.L_x_26730) ;  /* 0x0000000800f47947 */ /* 0x000fec0003800000 */
.L_x_26733:
        /* <DEDUP_REMOVED lines=10> */
.L_x_26736:
[----:B------:R-:W2:Y:S02]  /*22c0*/  LDG.E.U16 R6, desc[UR36][R6.64] ;  /* 0x0000002406067981 */ /* 0x000ea4000c1e1500 */
[----:B--2---:R-:W-:-:S06]  /*22d0*/  HADD2.F32 R4, -RZ, R6.H0_H0 ;  /* 0x20000006ff047230 */ /* 0x004fcc0000004100 */
[----:B------:R-:W0:Y:S02]  /*22e0*/  F2I.S64.TRUNC R4, R4 ;  /* 0x0000000400047311 */ /* 0x000e24000020d900 */
[----:B0-----:R-:W-:Y:S01]  /*22f0*/  PRMT R17, R4, 0x7610, R17 ;  /* 0x0000761004117816 */ /* 0x001fe20000000011 */
[----:B------:R-:W-:Y:S06]  /*2300*/  BRA `(.L_x_26730) ;  /* 0x0000000800b87947 */ /* 0x000fec0003800000 */
.L_x_26735:
[----:B------:R-:W2:Y:S02]  /*2310*/  LDG.E.64 R4, desc[UR36][R6.64] ;  /* 0x0000002406047981 */ /* 0x000ea4000c1e1b00 */
[----:B--2---:R-:W0:Y:S02]  /*2320*/  F2I.S64.F64.TRUNC R4, R4 ;  /* 0x0000000400047311 */ /* 0x004e24000030d900 */
[----:B0-----:R-:W-:Y:S01]  /*2330*/  PRMT R17, R4, 0x7610, R17 ;  /* 0x0000761004117816 */ /* 0x001fe20000000011 */
[----:B------:R-:W-:Y:S06]  /*2340*/  BRA `(.L_x_26730) ;  /* 0x0000000800a87947 */ /* 0x000fec0003800000 */
.L_x_26725:
        /* <DEDUP_REMOVED lines=12> */
.L_x_26739:
[----:B------:R-:W2:Y:S02]  /*2410*/  LDG.E.64 R6, desc[UR36][R6.64] ;  /* 0x0000002406067981 */ /* 0x000ea4000c1e1b00 */
[----:B--2---:R-:W0:Y:S02]  /*2420*/  F2I.S64.F64.TRUNC R4, R6 ;  /* 0x0000000600047311 */ /* 0x004e24000030d900 */
[----:B0-----:R-:W-:Y:S01]  /*2430*/  PRMT R17, R4, 0x7610, R17 ;  /* 0x0000761004117816 */ /* 0x001fe20000000011 */
[----:B------:R-:W-:Y:S06]  /*2440*/  BRA `(.L_x_26730) ;  /* 0x0000000800687947 */ /* 0x000fec0003800000 */
.L_x_26738:
        /* <DEDUP_REMOVED lines=27> */
.L_x_26741:
        /* <DEDUP_REMOVED lines=15> */
.L_x_26740:
[----:B------:R-:W2:Y:S02]  /*26f0*/  LDG.E.U16 R4, desc[UR36][R6.64] ;  /* 0x0000002406047981 */ /* 0x000ea4000c1e1500 */
[----:B--2---:R-:W-:-:S06]  /*2700*/  IMAD.U32 R4, R4, 0x10000, RZ ;  /* 0x0001000004047824 */ /* 0x004fcc00078e00ff */
[----:B------:R-:W0:Y:S02]  /*2710*/  F2I.S64.TRUNC R4, R4 ;  /* 0x0000000400047311 */ /* 0x000e24000020d900 */
[----:B0-----:R-:W-:Y:S01]  /*2720*/  PRMT R17, R4, 0x7610, R17 ;  /* 0x0000761004117816 */ /* 0x001fe20000000011 */
[----:B------:R-:W-:Y:S06]  /*2730*/  BRA `(.L_x_26730) ;  /* 0x0000000400ac7947 */ /* 0x000fec0003800000 */
.L_x_26737:
        /* <DEDUP_REMOVED lines=10> */
.L_x_26744:
        /* <DEDUP_REMOVED lines=21> */
.L_x_26748:
[----:B------:R-:W-:Y:S05]  /*2930*/  BSYNC.RECONVERGENT B1 ;  /* 0x0000000000017941 */ /* 0x000fea0003800200 */
.L_x_26747:
[----:B------:R-:W-:Y:S01]  /*2940*/  IMAD.SHL.U32 R0, R0, 0x100000, RZ ;  /* 0x0010000000007824 */ /* 0x000fe200078e00ff */
[----:B------:R-:W-:-:S04]  /*2950*/  LEA R3, R3, 0x3b800000, 0x17 ;  /* 0x3b80000003037811 */ /* 0x000fc800078eb8ff */
[----:B------:R-:W-:-:S07]  /*2960*/  LOP3.LUT R4, R3, R0, R7, 0xfe, !PT ;  /* 0x0000000003047212 */ /* 0x000fce00078efe07 */
.L_x_26746:
[----:B------:R-:W-:Y:S05]  /*2970*/  BSYNC.RECONVERGENT B0 ;  /* 0x0000000000007941 */ /* 0x000fea0003800200 */
.L_x_26745:
[----:B------:R-:W0:Y:S02]  /*2980*/  F2I.S64.TRUNC R4, R4 ;  /* 0x0000000400047311 */ /* 0x000e24000020d900 */
[----:B0-----:R-:W-:Y:S01]  /*2990*/  PRMT R17, R4, 0x7610, R17 ;  /* 0x0000761004117816 */ /* 0x001fe20000000011 */
[----:B------:R-:W-:Y:S06]  /*29a0*/  BRA `(.L_x_26730) ;  /* 0x0000000400107947 */ /* 0x000fec0003800000 */
.L_x_26743:
        /* <DEDUP_REMOVED lines=21> */
.L_x_26752:
[----:B------:R-:W-:Y:S05]  /*2b00*/  BSYNC.RECONVERGENT B1 ;  /* 0x0000000000017941 */ /* 0x000fea0003800200 */
.L_x_26751:
[----:B------:R-:W-:Y:S01]  /*2b10*/  IMAD.SHL.U32 R0, R0, 0x200000, RZ ;  /* 0x0020000000007824 */ /* 0x000fe200078e00ff */
[----:B------:R-:W-:-:S04]  /*2b20*/  LEA R3, R3, 0x37800000, 0x17 ;  /* 0x3780000003037811 */ /* 0x000fc800078eb8ff */
[----:B------:R-:W-:-:S07]  /*2b30*/  LOP3.LUT R4, R3, R0, R7, 0xfe, !PT ;  /* 0x0000000003047212 */ /* 0x000fce00078efe07 */
.L_x_26750:
[----:B------:R-:W-:Y:S05]  /*2b40*/  BSYNC.RECONVERGENT B0 ;  /* 0x0000000000007941 */ /* 0x000fea0003800200 */
.L_x_26749:
[----:B------:R-:W0:Y:S02]  /*2b50*/  F2I.S64.TRUNC R4, R4 ;  /* 0x0000000400047311 */ /* 0x000e24000020d900 */
[----:B0-----:R-:W-:Y:S01]  /*2b60*/  PRMT R17, R4, 0x7610, R17 ;  /* 0x0000761004117816 */ /* 0x001fe20000000011 */
[----:B------:R-:W-:Y:S06]  /*2b70*/  BRA `(.L_x_26730) ;  /* 0x00000000009c7947 */ /* 0x000fec0003800000 */
.L_x_26742:
        /* <DEDUP_REMOVED lines=14> */
.L_x_26756:
[----:B------:R-:W-:Y:S05]  /*2c60*/  BSYNC.RECONVERGENT B0 ;  /* 0x0000000000007941 */ /* 0x000fea0003800200 */
.L_x_26755:
[----:B------:R-:W0:Y:S02]  /*2c70*/  F2I.S64.TRUNC R4, R4 ;  /* 0x0000000400047311 */ /* 0x000e24000020d900 */
[----:B0-----:R-:W-:Y:S01]  /*2c80*/  PRMT R17, R4, 0x7610, R17 ;  /* 0x0000761004117816 */ /* 0x001fe20000000011 */
[----:B------:R-:W-:Y:S06]  /*2c90*/  BRA `(.L_x_26730) ;  /* 0x0000000000547947 */ /* 0x000fec0003800000 */
.L_x_26729:
        /* <DEDUP_REMOVED lines=16> */
.L_x_26757:
[----:B------:R-:W-:Y:S01]  /*2da0*/  PRMT R17, RZ, 0x7610, R17 ;  /* 0x00007610ff117816 */ /* 0x000fe20000000011 */
[----:B------:R-:W-:Y:S06]  /*2db0*/  BRA `(.L_x_26730) ;  /* 0x00000000000c7947 */ /* 0x000fec0003800000 */
.L_x_26754:
[----:B------:R2:W5:Y:S01]  /*2dc0*/  LDG.E.U8 R17, desc[UR36][R6.64] ;  /* 0x0000002406117981 */ /* 0x000562000c1e1100 */
[----:B------:R-:W-:Y:S05]  /*2dd0*/  BRA `(.L_x_26730) ;  /* 0x0000000000047947 */ /* 0x000fea0003800000 */
.L_x_26753:
[----:B------:R1:W5:Y:S02]  /*2de0*/  LDG.E.U8 R17, desc[UR36][R6.64] ;  /* 0x0000002406117981 */ /* 0x000364000c1e1100 */
.L_x_26730:
[----:B------:R-:W-:-:S07]  /*2df0*/  VIADD R23, R23, 0x80 ;  /* 0x0000008017177836 */ /* 0x000fce0000000000 */
.L_x_26724:
[----:B------:R-:W-:Y:S05]  /*2e00*/  BSYNC.RECONVERGENT B6 ;  /* 0x0000000000067941 */ /* 0x000fea0003800200 */
.L_x_26723:
        /* <DEDUP_REMOVED lines=23> */
.L_x_26763:
[----:B------:R0:W5:Y:S01]  /*2f80*/  LDG.E.U8 R18, desc[UR36][R6.64] ;  /* 0x0000002406127981 */ /* 0x000162000c1e1100 */
[----:B------:R-:W-:Y:S05]  /*2f90*/  BRA `(.L_x_26759) ;  /* 0x0000000c005c7947 */ /* 0x000fea0003800000 */
.L_x_26762:
        /* <DEDUP_REMOVED lines=8> */
.L_x_26766:
[----:B------:R0:W5:Y:S01]  /*3020*/  LDG.E.U8 R18, desc[UR36][R6.64] ;  /* 0x0000002406127981 */ /* 0x000162000c1e1100 */
[----:B------:R-:W-:Y:S05]  /*3030*/  BRA `(.L_x_26759) ;  /* 0x0000000c00347947 */ /* 0x000fea0003800000 */
.L_x_26765:
[----:B------:R0:W5:Y:S01]  /*3040*/  LDG.E.U16 R18, desc[UR36][R6.64] ;  /* 0x0000002406127981 */ /* 0x000162000c1e1500 */
[----:B------:R-:W-:Y:S05]  /*3050*/  BRA `(.L_x_26759) ;  /* 0x0000000c002c7947 */ /* 0x000fea0003800000 */
.L_x_26761:
        /* <DEDUP_REMOVED lines=10> */
.L_x_26768:
[----:B------:R-:W2:Y:S02]  /*3100*/  LDG.E.U16 R4, desc[UR36][R6.64] ;  /* 0x0000002406047981 */ /* 0x000ea4000c1e1500 */
[----:B--2---:R-:W-:-:S06]  /*3110*/  HADD2.F32 R4, -RZ, R4.H0_H0 ;  /* 0x20000004ff047230 */ /* 0x004fcc0000004100 */
[----:B------:R-:W0:Y:S02]  /*3120*/  F2I.S64.TRUNC R4, R4 ;  /* 0x0000000400047311 */ /* 0x000e24000020d900 */
[----:B0-----:R-:W-:Y:S01]  /*3130*/  PRMT R18, R4, 0x7610, R18 ;  /* 0x0000761004127816 */ /* 0x001fe20000000012 */
[----:B------:R-:W-:Y:S06]  /*3140*/  BRA `(.L_x_26759) ;  /* 0x0000000800f07947 */ /* 0x000fec0003800000 */
.L_x_26767:
        /* <DEDUP_REMOVED lines=10> */
.L_x_26770:
[----:B------:R-:W2:Y:S02]  /*31f0*/  LDG.E.U16 R6, desc[UR36][R6.64] ;  /* 0x0000002406067981 */ /* 0x000ea4000c1e1500 */
[----:B--2---:R-:W-:-:S06]  /*3200*/  HADD2.F32 R4, -RZ, R6.H0_H0 ;  /* 0x20000006ff047230 */ /* 0x004fcc0000004100 */
[----:B------:R-:W0:Y:S02]  /*3210*/  F2I.S64.TRUNC R4, R4 ;  /* 0x0000000400047311 */ /* 0x000e24000020d900 */
[----:B0-----:R-:W-:Y:S01]  /*3220*/  PRMT R18, R4, 0x7610, R18 ;  /* 0x0000761004127816 */ /* 0x001fe20000000012 */
[----:B------:R-:W-:Y:S06]  /*3230*/  BRA `(.L_x_26759) ;  /* 0x0000000800b47947 */ /* 0x000fec0003800000 */
.L_x_26769:
[----:B------:R-:W2:Y:S02]  /*3240*/  LDG.E.64 R4, desc[UR36][R6.64] ;  /* 0x0000002406047981 */ /* 0x000ea4000c1e1b00 */
[----:B--2---:R-:W0:Y:S02]  /*3250*/  F2I.S64.F64.TRUNC R4, R4 ;  /* 0x0000000400047311 */ /* 0x004e24000030d900 */
[----:B0-----:R-:W-:Y:S01]  /*3260*/  PRMT R18, R4, 0x7610, R18 ;  /* 0x0000761004127816 */ /* 0x001fe20000000012 */
[----:B------:R-:W-:Y:S06]  /*3270*/  BRA `(.L_x_26759) ;  /* 0x0000000800a47947 */ /* 0x000fec0003800000 */
.L_x_26760:
        /* <DEDUP_REMOVED lines=12> */
.L_x_26773:
[----:B------:R-:W2:Y:S02]  /*3340*/  LDG.E.64 R6, desc[UR36][R6.64] ;  /* 0x0000002406067981 */ /* 0x000ea4000c1e1b00 */
[----:B--2---:R-:W0:Y:S02]  /*3350*/  F2I.S64.F64.TRUNC R4, R6 ;  /* 0x0000000600047311 */ /* 0x004e24000030d900 */
[----:B0-----:R-:W-:Y:S01]  /*3360*/  PRMT R18, R4, 0x7610, R18 ;  /* 0x0000761004127816 */ /* 0x001fe20000000012 */
[----:B------:R-:W-:Y:S06]  /*3370*/  BRA `(.L_x_26759) ;  /* 0x0000000800647947 */ /* 0x000fec0003800000 */
.L_x_26772:
        /* <DEDUP_REMOVED lines=27> */
.L_x_26775:
        /* <DEDUP_REMOVED lines=15> */
.L_x_26774:
[----:B------:R-:W2:Y:S02]  /*3620*/  LDG.E.U16 R4, desc[UR36][R6.64] ;  /* 0x0000002406047981 */ /* 0x000ea4000c1e1500 */
[----:B--2---:R-:W-:-:S06]  /*3630*/  IMAD.U32 R4, R4, 0x10000, RZ ;  /* 0x0001000004047824 */ /* 0x004fcc00078e00ff */
[----:B------:R-:W0:Y:S02]  /*3640*/  F2I.S64.TRUNC R4, R4 ;  /* 0x0000000400047311 */ /* 0x000e24000020d900 */
[----:B0-----:R-:W-:Y:S01]  /*3650*/  PRMT R18, R4, 0x7610, R18 ;  /* 0x0000761004127816 */ /* 0x001fe20000000012 */
[----:B------:R-:W-:Y:S06]  /*3660*/  BRA `(.L_x_26759) ;  /* 0x0000000400a87947 */ /* 0x000fec0003800000 */
.L_x_26771:
        /* <DEDUP_REMOVED lines=10> */
.L_x_26778:
        /* <DEDUP_REMOVED lines=21> */
.L_x_26782:
[----:B------:R-:W-:Y:S05]  /*3860*/  BSYNC.RECONVERGENT B1 ;  /* 0x0000000000017941 */ /* 0x000fea0003800200 */
.L_x_26781:
[----:B------:R-:W-:Y:S01]  /*3870*/  IMAD.SHL.U32 R0, R0, 0x100000, RZ ;  /* 0x0010000000007824 */ /* 0x000fe200078e00ff */
[----:B------:R-:W-:-:S04]  /*3880*/  LEA R3, R3, 0x3b800000, 0x17 ;  /* 0x3b80000003037811 */ /* 0x000fc800078eb8ff */
[----:B------:R-:W-:-:S07]  /*3890*/  LOP3.LUT R4, R3, R0, R7, 0xfe, !PT ;  /* 0x0000000003047212 */ /* 0x000fce00078efe07 */
.L_x_26780:
[----:B------:R-:W-:Y:S05]  /*38a0*/  BSYNC.RECONVERGENT B0 ;  /* 0x0000000000007941 */ /* 0x000fea0003800200 */
.L_x_26779:
[----:B------:R-:W0:Y:S02]  /*38b0*/  F2I.S64.TRUNC R4, R4 ;  /* 0x0000000400047311 */ /* 0x000e24000020d900 */
[----:B0-----:R-:W-:Y:S01]  /*38c0*/  PRMT R18, R4, 0x7610, R18 ;  /* 0x0000761004127816 */ /* 0x001fe20000000012 */
[----:B------:R-:W-:Y:S06]  /*38d0*/  BRA `(.L_x_26759) ;  /* 0x00000004000c7947 */ /* 0x000fec0003800000 */
.L_x_26777:
        /* <DEDUP_REMOVED lines=21> */
.L_x_26786:
[----:B------:R-:W-:Y:S05]  /*3a30*/  BSYNC.RECONVERGENT B1 ;  /* 0x0000000000017941 */ /* 0x000fea0003800200 */
.L_x_26785:
[----:B------:R-:W-:Y:S01]  /*3a40*/  IMAD.SHL.U32 R0, R0, 0x200000, RZ ;  /* 0x0020000000007824 */ /* 0x000fe200078e00ff */
[----:B------:R-:W-:-:S04]  /*3a50*/  LEA R3, R3, 0x37800000, 0x17 ;  /* 0x3780000003037811 */ /* 0x000fc800078eb8ff */
[----:B------:R-:W-:-:S07]  /*3a60*/  LOP3.LUT R4, R3, R0, R7, 0xfe, !PT ;  /* 0x0000000003047212 */ /* 0x000fce00078efe07 */
.L_x_26784:
[----:B------:R-:W-:Y:S05]  /*3a70*/  BSYNC.RECONVERGENT B0 ;  /* 0x0000000000007941 */ /* 0x000fea0003800200 */
.L_x_26783:
[----:B------:R-:W0:Y:S02]  /*3a80*/  F2I.S64.TRUNC R4, R4 ;  /* 0x0000000400047311 */ /* 0x000e24000020d900 */
[----:B0-----:R-:W-:Y:S01]  /*3a90*/  PRMT R18, R4, 0x7610, R18 ;  /* 0x0000761004127816 */ /* 0x001fe20000000012 */
[----:B------:R-:W-:Y:S06]  /*3aa0*/  BRA `(.L_x_26759) ;  /* 0x0000000000987947 */ /* 0x000fec0003800000 */
.L_x_26776:
        /* <DEDUP_REMOVED lines=14> */
.L_x_26790:
[----:B------:R-:W-:Y:S05]  /*3b90*/  BSYNC.RECONVERGENT B0 ;  /* 0x0000000000007941 */ /* 0x000fea0003800200 */
.L_x_26789:
[----:B------:R-:W0:Y:S02]  /*3ba0*/  F2I.S64.TRUNC R4, R4 ;  /* 0x0000000400047311 */ /* 0x000e24000020d900 */
[----:B0-----:R-:W-:Y:S01]  /*3bb0*/  PRMT R18, R4, 0x7610, R18 ;  /* 0x0000761004127816 */ /* 0x001fe20000000012 */
[----:B------:R-:W-:Y:S06]  /*3bc0*/  BRA `(.L_x_26759) ;  /* 0x0000000000507947 */ /* 0x000fec0003800000 */
.L_x_26764:
        /* <DEDUP_REMOVED lines=16> */
.L_x_26791:
[----:B------:R-:W-:Y:S05]  /*3cd0*/  BRA `(.L_x_26759) ;  /* 0x00000000000c7947 */ /* 0x000fea0003800000 */
.L_x_26788:
[----:B------:R0:W5:Y:S01]  /*3ce0*/  LDG.E.U8 R18, desc[UR36][R6.64] ;  /* 0x0000002406127981 */ /* 0x000162000c1e1100 */
[----:B------:R-:W-:Y:S05]  /*3cf0*/  BRA `(.L_x_26759) ;  /* 0x0000000000047947 */ /* 0x000fea0003800000 */
.L_x_26787:
[----:B------:R0:W5:Y:S02]  /*3d00*/  LDG.E.U8 R18, desc[UR36][R6.64] ;  /* 0x0000002406127981 */ /* 0x000164000c1e1100 */
.L_x_26759:
[----:B------:R-:W-:Y:S05]  /*3d10*/  BSYNC.RECONVERGENT B6 ;  /* 0x0000000000067941 */ /* 0x000fea0003800200 */
.L_x_26758:
[----:B------:R-:W0:Y:S01]  /*3d20*/  LDC.U8 R0, c[0x0][0x385] ;  /* 0x0000e140ff007b82 */ /* 0x000e220000000000 */
[----:B------:R-:W-:Y:S01]  /*3d30*/  ISETP.GE.AND P0, PT, R25, R16, PT ;  /* 0x000000101900720c */ /* 0x000fe20003f06270 */
[----:B------:R-:W-:-:S12]  /*3d40*/  BSSY.RECONVERGENT B0, `(.L_x_26792) ;  /* 0x0000006000007945 */ /* 0x000fd80003800200 */
[----:B------:R-:W-:Y:S05]  /*3d50*/  @P0 BRA `(.L_x_26793) ;  /* 0x0000000000100947 */ /* 0x000fea0003800000 */
[----:B-----5:R-:W-:Y:S02]  /*3d60*/  LOP3.LUT R9, R22, 0xff, RZ, 0xc0, !PT ;  /* 0x000000ff16097812 */ /* 0x020fe400078ec0ff */
[----:B------:R-:W-:-:S07]  /*3d70*/  MOV R8, 0x3d90 ;  /* 0x00003d9000087802 */ /* 0x000fce0000000f00 */
[----:B01234-:R-:W-:Y:S05]  /*3d80*/  CALL.REL.NOINC `($__internal_57_$__cuda_sm20_rem_u16) ;  /* 0x0000003c00cc7944 */ /* 0x01ffea0003c00000 */
[----:B------:R-:W-:-:S07]  /*3d90*/  IMAD.MOV.U32 R3, RZ, RZ, R9 ;  /* 0x000000ffff037224 */ /* 0x000fce00078e0009 */
.L_x_26793:
[----:B------:R-:W-:Y:S05]  /*3da0*/  BSYNC.RECONVERGENT B0 ;  /* 0x0000000000007941 */ /* 0x000fea0003800200 */
.L_x_26792:
[----:B------:R-:W-:Y:S01]  /*3db0*/  VIADD R23, R25, 0x80 ;  /* 0x0000008019177836 */ /* 0x000fe20000000000 */
[----:B------:R-:W-:Y:S04]  /*3dc0*/  BSSY.RECONVERGENT B0, `(.L_x_26794) ;  /* 0x0000007000007945 */ /* 0x000fe80003800200 */
[----:B------:R-:W-:-:S13]  /*3dd0*/  ISETP.GE.AND P0, PT, R23, R16, PT ;  /* 0x000000101700720c */ /* 0x000fda0003f06270 */
[----:B------:R-:W-:Y:S05]  /*3de0*/  @P0 BRA `(.L_x_26795) ;  /* 0x0000000000100947 */ /* 0x000fea0003800000 */
[----:B-----5:R-:W-:Y:S02]  /*3df0*/  LOP3.LUT R9, R19, 0xff, RZ, 0xc0, !PT ;  /* 0x000000ff13097812 */ /* 0x020fe400078ec0ff */
[----:B------:R-:W-:-:S07]  /*3e00*/  MOV R8, 0x3e20 ;  /* 0x00003e2000087802 */ /* 0x000fce0000000f00 */
[----:B01234-:R-:W-:Y:S05]  /*3e10*/  CALL.REL.NOINC `($__internal_57_$__cuda_sm20_rem_u16) ;  /* 0x0000003c00a87944 */ /* 0x01ffea0003c00000 */
[----:B------:R-:W-:-:S07]  /*3e20*/  IMAD.MOV.U32 R22, RZ, RZ, R9 ;  /* 0x000000ffff167224 */ /* 0x000fce00078e0009 */
.L_x_26795:
[----:B------:R-:W-:Y:S05]  /*3e30*/  BSYNC.RECONVERGENT B0 ;  /* 0x0000000000007941 */ /* 0x000fea0003800200 */
.L_x_26794:
        /* <DEDUP_REMOVED lines=8> */
.L_x_26797:
[----:B------:R-:W-:Y:S05]  /*3ec0*/  BSYNC.RECONVERGENT B0 ;  /* 0x0000000000007941 */ /* 0x000fea0003800200 */
.L_x_26796:
        /* <DEDUP_REMOVED lines=8> */
.L_x_26799:
[----:B------:R-:W-:Y:S05]  /*3f50*/  BSYNC.RECONVERGENT B0 ;  /* 0x0000000000007941 */ /* 0x000fea0003800200 */
.L_x_26798:
        /* <DEDUP_REMOVED lines=27> */
.L_x_26807:
[----:B------:R0:W-:Y:S01]  /*4110*/  STG.E.U8 desc[UR36][R8.64], R3 ;  /* 0x0000000308007986 */ /* 0x0001e2000c101124 */
[----:B------:R-:W-:Y:S01]  /*4120*/  IMAD.MOV.U32 R25, RZ, RZ, R23 ;  /* 0x000000ffff197224 */ /* 0x000fe200078e0017 */
[----:B------:R-:W-:Y:S06]  /*4130*/  BRA `(.L_x_26809) ;  /* 0x0000000c00ac7947 */ /* 0x000fec0003800000 */
.L_x_26806:
        /* <DEDUP_REMOVED lines=11> */
.L_x_26811:
[----:B------:R-:W-:Y:S01]  /*41f0*/  LOP3.LUT R3, R3, 0xff, RZ, 0xc0, !PT ;  /* 0x000000ff03037812 */ /* 0x000fe200078ec0ff */
[----:B------:R-:W-:-:S04]  /*4200*/  IMAD.MOV.U32 R25, RZ, RZ, R23 ;  /* 0x000000ffff197224 */ /* 0x000fc800078e0017 */
[----:B------:R0:W-:Y:S01]  /*4210*/  STG.E desc[UR36][R8.64], R3 ;  /* 0x0000000308007986 */ /* 0x0001e2000c101924 */
[----:B------:R-:W-:Y:S05]  /*4220*/  BRA `(.L_x_26809) ;  /* 0x0000000c00707947 */ /* 0x000fea0003800000 */
.L_x_26810:
[----:B------:R-:W-:Y:S01]  /*4230*/  LOP3.LUT R3, R3, 0xff, RZ, 0xc0, !PT ;  /* 0x000000ff03037812 */ /* 0x000fe200078ec0ff */
[----:B------:R-:W-:-:S04]  /*4240*/  IMAD.MOV.U32 R25, RZ, RZ, R23 ;  /* 0x000000ffff197224 */ /* 0x000fc800078e0017 */
[----:B------:R0:W-:Y:S01]  /*4250*/  STG.E.U16 desc[UR36][R8.64], R3 ;  /* 0x0000000308007986 */ /* 0x0001e2000c101524 */
[----:B------:R-:W-:Y:S05]  /*4260*/  BRA `(.L_x_26809) ;  /* 0x0000000c00607947 */ /* 0x000fea0003800000 */
.L_x_26805:
        /* <DEDUP_REMOVED lines=11> */
.L_x_26813:
[----:B------:R-:W-:Y:S01]  /*4320*/  LOP3.LUT R3, R3, 0xff, RZ, 0xc0, !PT ;  /* 0x000000ff03037812 */ /* 0x000fe200078ec0ff */
[----:B------:R-:W-:-:S03]  /*4330*/  IMAD.MOV.U32 R25, RZ, RZ, R23 ;  /* 0x000000ffff197224 */ /* 0x000fc600078e0017 */
[----:B------:R-:W0:Y:S02]  /*4340*/  I2F.U16 R0, R3 ;  /* 0x0000000300007306 */ /* 0x000e240000101000 */
[----:B0-----:R-:W-:-:S05]  /*4350*/  F2FP.F16.F32.PACK_AB R0, RZ, R0 ;  /* 0x00000000ff00723e */ /* 0x001fca00000000ff */
[----:B------:R0:W-:Y:S01]  /*4360*/  STG.E.U16 desc[UR36][R8.64], R0 ;  /* 0x0000000008007986 */ /* 0x0001e2000c101524 */
[----:B------:R-:W-:Y:S05]  /*4370*/  BRA `(.L_x_26809) ;  /* 0x0000000c001c7947 */ /* 0x000fea0003800000 */
.L_x_26812:
        /* <DEDUP_REMOVED lines=12> */
.L_x_26815:
[----:B------:R-:W-:Y:S01]  /*4440*/  LOP3.LUT R3, R3, 0xff, RZ, 0xc0, !PT ;  /* 0x000000ff03037812 */ /* 0x000fe200078ec0ff */
[----:B------:R-:W-:-:S05]  /*4450*/  IMAD.MOV.U32 R25, RZ, RZ, R23 ;  /* 0x000000ffff197224 */ /* 0x000fca00078e0017 */
[----:B------:R-:W0:Y:S02]  /*4460*/  I2F.U16 R3, R3 ;  /* 0x0000000300037306 */ /* 0x000e240000101000 */
[----:B0-----:R-:W-:-:S04]  /*4470*/  F2FP.F16.F32.PACK_AB R3, RZ, R3 ;  /* 0x00000003ff03723e */ /* 0x001fc800000000ff */
[----:B------:R-:W-:-:S05]  /*4480*/  PRMT R3, R3, 0x5410, RZ ;  /* 0x0000541003037816 */ /* 0x000fca00000000ff */
[----:B------:R0:W-:Y:S01]  /*4490*/  STG.E desc[UR36][R8.64], R3 ;  /* 0x0000000308007986 */ /* 0x0001e2000c101924 */
[----:B------:R-:W-:Y:S05]  /*44a0*/  BRA `(.L_x_26809) ;  /* 0x0000000800d07947 */ /* 0x000fea0003800000 */
.L_x_26814:
[----:B------:R-:W-:Y:S01]  /*44b0*/  LOP3.LUT R4, R3, 0xff, RZ, 0xc0, !PT ;  /* 0x000000ff03047812 */ /* 0x000fe200078ec0ff */
[----:B------:R-:W-:-:S05]  /*44c0*/  IMAD.MOV.U32 R25, RZ, RZ, R23 ;  /* 0x000000ffff197224 */ /* 0x000fca00078e0017 */
[----:B------:R-:W0:Y:S02]  /*44d0*/  I2F.F64.U16 R4, R4 ;  /* 0x0000000400047312 */ /* 0x000e240000101800 */
[----:B0-----:R0:W-:Y:S01]  /*44e0*/  STG.E.64 desc[UR36][R8.64], R4 ;  /* 0x0000000408007986 */ /* 0x0011e2000c101b24 */
[----:B------:R-:W-:Y:S05]  /*44f0*/  BRA `(.L_x_26809) ;  /* 0x0000000800bc7947 */ /* 0x000fea0003800000 */
.L_x_26804:
        /* <DEDUP_REMOVED lines=13> */
.L_x_26818:
[----:B------:R-:W-:Y:S02]  /*45d0*/  LOP3.LUT R4, R3, 0xff, RZ, 0xc0, !PT ;  /* 0x000000ff03047812 */ /* 0x000fe400078ec0ff */
[----:B--234-:R-:W-:Y:S01]  /*45e0*/  CS2R R6, SRZ ;  /* 0x0000000000067805 */ /* 0x01cfe2000001ff00 */
[----:B------:R-:W-:-:S03]  /*45f0*/  IMAD.MOV.U32 R25, RZ, RZ, R23 ;  /* 0x000000ffff197224 */ /* 0x000fc600078e0017 */
[----:B------:R-:W0:Y:S02]  /*4600*/  I2F.F64.U16 R4, R4 ;  /* 0x0000000400047312 */ /* 0x000e240000101800 */
[----:B0-----:R0:W-:Y:S01]  /*4610*/  STG.E.128 desc[UR36][R8.64], R4 ;  /* 0x0000000408007986 */ /* 0x0011e2000c101d24 */
[----:B------:R-:W-:Y:S05]  /*4620*/  BRA `(.L_x_26809) ;  /* 0x0000000800707947 */ /* 0x000fea0003800000 */
.L_x_26817:
        /* <DEDUP_REMOVED lines=18> */
.L_x_26822:
[----:B------:R-:W-:Y:S05]  /*4750*/  BSYNC.RECONVERGENT B0 ;  /* 0x0000000000007941 */ /* 0x000fea0003800200 */
.L_x_26821:
[----:B------:R0:W-:Y:S01]  /*4760*/  STG.E.U8 desc[UR36][R8.64], R3 ;  /* 0x0000000308007986 */ /* 0x0001e2000c101124 */
[----:B------:R-:W-:Y:S01]  /*4770*/  IMAD.MOV.U32 R25, RZ, RZ, R23 ;  /* 0x000000ffff197224 */ /* 0x000fe200078e0017 */
[----:B------:R-:W-:Y:S06]  /*4780*/  BRA `(.L_x_26809) ;  /* 0x0000000800187947 */ /* 0x000fec0003800000 */
.L_x_26820:
        /* <DEDUP_REMOVED lines=20> */
.L_x_26819:
[----:B------:R-:W-:Y:S01]  /*48d0*/  LOP3.LUT R3, R3, 0xff, RZ, 0xc0, !PT ;  /* 0x000000ff03037812 */ /* 0x000fe200078ec0ff */
[----:B------:R-:W-:-:S03]  /*48e0*/  IMAD.MOV.U32 R25, RZ, RZ, R23 ;  /* 0x000000ffff197224 */ /* 0x000fc600078e0017 */
[----:B------:R-:W0:Y:S02]  /*48f0*/  I2F.U16 R0, R3 ;  /* 0x0000000300007306 */ /* 0x000e240000101000 */
[----:B0-----:R-:W-:-:S05]  /*4900*/  F2FP.BF16.F32.PACK_AB R0, RZ, R0 ;  /* 0x00000000ff00723e */ /* 0x001fca00000010ff */
[----:B------:R0:W-:Y:S01]  /*4910*/  STG.E.U16 desc[UR36][R8.64], R0 ;  /* 0x0000000008007986 */ /* 0x0001e2000c101524 */
[----:B------:R-:W-:Y:S05]  /*4920*/  BRA `(.L_x_26809) ;  /* 0x0000000400b07947 */ /* 0x000fea0003800000 */
.L_x_26816:
        /* <DEDUP_REMOVED lines=12> */
.L_x_26825:
        /* <DEDUP_REMOVED lines=13> */
.L_x_26828:
[----:B------:R-:W-:-:S04]  /*4ac0*/  SHF.R.U32.HI R0, RZ, 0x14, R3 ;  /* 0x00000014ff007819 */ /* 0x000fc80000011603 */
[----:B------:R-:W-:-:S04]  /*4ad0*/  LOP3.LUT R0, R0, 0x1, RZ, 0xc0, !PT ;  /* 0x0000000100007812 */ /* 0x000fc800078ec0ff */
[----:B------:R-:W-:-:S04]  /*4ae0*/  IADD3 R0, PT, PT, R3, 0x487ffff, R0 ;  /* 0x0487ffff03007810 */ /* 0x000fc80007ffe000 */
[----:B------:R-:W-:-:S04]  /*4af0*/  SHF.R.U32.HI R0, RZ, 0x14, R0 ;  /* 0x00000014ff007819 */ /* 0x000fc80000011600 */
[----:B------:R-:W-:-:S07]  /*4b00*/  LOP3.LUT R0, R0, 0xff, RZ, 0xc0, !PT ;  /* 0x000000ff00007812 */ /* 0x000fce00078ec0ff */
.L_x_26829:
[----:B------:R-:W-:-:S07]  /*4b10*/  PRMT R4, R0, 0x7610, R4 ;  /* 0x0000761000047816 */ /* 0x000fce0000000004 */
.L_x_26827:
[----:B------:R-:W-:Y:S05]  /*4b20*/  BSYNC.RECONVERGENT B0 ;  /* 0x0000000000007941 */ /* 0x000fea0003800200 */
.L_x_26826:
[----:B------:R0:W-:Y:S01]  /*4b30*/  STG.E.U8 desc[UR36][R8.64], R4 ;  /* 0x0000000408007986 */ /* 0x0001e2000c101124 */
[----:B------:R-:W-:Y:S01]  /*4b40*/  IMAD.MOV.U32 R25, RZ, RZ, R23 ;  /* 0x000000ffff197224 */ /* 0x000fe200078e0017 */
[----:B------:R-:W-:Y:S06]  /*4b50*/  BRA `(.L_x_26809) ;  /* 0x0000000400247947 */ /* 0x000fec0003800000 */
.L_x_26824:
        /* <DEDUP_REMOVED lines=13> */
.L_x_26832:
[----:B------:R-:W-:-:S04]  /*4c30*/  SHF.R.U32.HI R0, RZ, 0x15, R3 ;  /* 0x00000015ff007819 */ /* 0x000fc80000011603 */
[----:B------:R-:W-:-:S04]  /*4c40*/  LOP3.LUT R0, R0, 0x1, RZ, 0xc0, !PT ;  /* 0x0000000100007812 */ /* 0x000fc800078ec0ff */
[----:B------:R-:W-:-:S04]  /*4c50*/  IADD3 R0, PT, PT, R3, 0x88fffff, R0 ;  /* 0x088fffff03007810 */ /* 0x000fc80007ffe000 */
[----:B------:R-:W-:-:S04]  /*4c60*/  SHF.R.U32.HI R0, RZ, 0x15, R0 ;  /* 0x00000015ff007819 */ /* 0x000fc80000011600 */
[----:B------:R-:W-:-:S07]  /*4c70*/  LOP3.LUT R0, R0, 0xff, RZ, 0xc0, !PT ;  /* 0x000000ff00007812 */ /* 0x000fce00078ec0ff */
.L_x_26833:
[----:B------:R-:W-:-:S07]  /*4c80*/  PRMT R4, R0, 0x7610, R4 ;  /* 0x0000761000047816 */ /* 0x000fce0000000004 */
.L_x_26831:
[----:B------:R-:W-:Y:S05]  /*4c90*/  BSYNC.RECONVERGENT B0 ;  /* 0x0000000000007941 */ /* 0x000fea0003800200 */
.L_x_26830:
[----:B------:R0:W-:Y:S01]  /*4ca0*/  STG.E.U8 desc[UR36][R8.64], R4 ;  /* 0x0000000408007986 */ /* 0x0001e2000c101124 */
[----:B------:R-:W-:Y:S01]  /*4cb0*/  IMAD.MOV.U32 R25, RZ, RZ, R23 ;  /* 0x000000ffff197224 */ /* 0x000fe200078e0017 */
[----:B------:R-:W-:Y:S06]  /*4cc0*/  BRA `(.L_x_26809) ;  /* 0x0000000000c87947 */ /* 0x000fec0003800000 */
.L_x_26823:
[----:B------:R-:W-:-:S13]  /*4cd0*/  ISETP.NE.AND P0, PT, R0, 0x1c, PT ;  /* 0x0000001c0000780c */ /* 0x000fda0003f05270 */
[----:B------:R-:W-:Y:S05]  /*4ce0*/  @!P0 BRA `(.L_x_26834) ;  /* 0x0000000000b48947 */ /* 0x000fea0003800000 */
[----:B------:R-:W-:-:S13]  /*4cf0*/  ISETP.NE.AND P0, PT, R0, 0x1d, PT ;  /* 0x0000001d0000780c */ /* 0x000fda0003f05270 */
[----:B------:R-:W-:Y:S05]  /*4d00*/  @!P0 BRA `(.L_x_26835) ;  /* 0x0000000000988947 */ /* 0x000fea0003800000 */
[----:B------:R-:W-:-:S13]  /*4d10*/  ISETP.NE.AND P0, PT, R0, 0x2c, PT ;  /* 0x0000002c0000780c */ /* 0x000fda0003f05270 */
[----:B------:R-:W-:Y:S05]  /*4d20*/  @!P0 BRA `(.L_x_26836) ;  /* 0x0000000000488947 */ /* 0x000fea0003800000 */
.L_x_26808:
        /* <DEDUP_REMOVED lines=16> */
.L_x_26837:
[----:B------:R-:W-:Y:S01]  /*4e30*/  IMAD.MOV.U32 R25, RZ, RZ, R23 ;  /* 0x000000ffff197224 */ /* 0x000fe200078e0017 */
[----:B------:R-:W-:Y:S06]  /*4e40*/  BRA `(.L_x_26809) ;  /* 0x0000000000687947 */ /* 0x000fec0003800000 */
.L_x_26836:
        /* <DEDUP_REMOVED lines=18> */
.L_x_26835:
[----:B------:R-:W-:Y:S01]  /*4f70*/  LOP3.LUT R4, R3, 0xff, RZ, 0xc0, !PT ;  /* 0x000000ff03047812 */ /* 0x000fe200078ec0ff */
[----:B------:R-:W-:Y:S02]  /*4f80*/  IMAD.MOV.U32 R5, RZ, RZ, RZ ;  /* 0x000000ffff057224 */ /* 0x000fe400078e00ff */
[----:B------:R-:W-:-:S03]  /*4f90*/  IMAD.MOV.U32 R25, RZ, RZ, R23 ;  /* 0x000000ffff197224 */ /* 0x000fc600078e0017 */
[----:B------:R0:W-:Y:S01]  /*4fa0*/  STG.E.64 desc[UR36][R8.64], R4 ;  /* 0x0000000408007986 */ /* 0x0001e2000c101b24 */
[----:B------:R-:W-:Y:S05]  /*4fb0*/  BRA `(.L_x_26809) ;  /* 0x00000000000c7947 */ /* 0x000fea0003800000 */
.L_x_26834:
[----:B------:R-:W-:Y:S01]  /*4fc0*/  LOP3.LUT R3, R3, 0xff, RZ, 0xc0, !PT ;  /* 0x000000ff03037812 */ /* 0x000fe200078ec0ff */
[----:B------:R-:W-:-:S04]  /*4fd0*/  IMAD.MOV.U32 R25, RZ, RZ, R23 ;  /* 0x000000ffff197224 */ /* 0x000fc800078e0017 */
[----:B------:R0:W-:Y:S03]  /*4fe0*/  STG.E desc[UR36][R8.64], R3 ;  /* 0x0000000308007986 */ /* 0x0001e6000c101924 */
.L_x_26809:
[----:B------:R-:W-:Y:S05]  /*4ff0*/  BSYNC.RECONVERGENT B6 ;  /* 0x0000000000067941 */ /* 0x000fea0003800200 */
.L_x_26803:
        /* <DEDUP_REMOVED lines=24> */
.L_x_26843:
[----:B------:R0:W-:Y:S01]  /*5180*/  STG.E.U8 desc[UR36][R8.64], R22 ;  /* 0x0000001608007986 */ /* 0x0001e2000c101124 */
[----:B------:R-:W-:Y:S05]  /*5190*/  BRA `(.L_x_26845) ;  /* 0x0000000c004c7947 */ /* 0x000fea0003800000 */
.L_x_26842:
        /* <DEDUP_REMOVED lines=10> */
.L_x_26847:
[----:B------:R-:W-:-:S05]  /*5240*/  LOP3.LUT R3, R22, 0xff, RZ, 0xc0, !PT ;  /* 0x000000ff16037812 */ /* 0x000fca00078ec0ff */
[----:B------:R0:W-:Y:S01]  /*5250*/  STG.E desc[UR36][R8.64], R3 ;  /* 0x0000000308007986 */ /* 0x0001e2000c101924 */
[----:B------:R-:W-:Y:S05]  /*5260*/  BRA `(.L_x_26845) ;  /* 0x0000000c00187947 */ /* 0x000fea0003800000 */
.L_x_26846:
[----:B------:R-:W-:-:S05]  /*5270*/  LOP3.LUT R3, R22, 0xff, RZ, 0xc0, !PT ;  /* 0x000000ff16037812 */ /* 0x000fca00078ec0ff */
[----:B------:R0:W-:Y:S01]  /*5280*/  STG.E.U16 desc[UR36][R8.64], R3 ;  /* 0x0000000308007986 */ /* 0x0001e2000c101524 */
[----:B------:R-:W-:Y:S05]  /*5290*/  BRA `(.L_x_26845) ;  /* 0x0000000c000c7947 */ /* 0x000fea0003800000 */
.L_x_26841:
        /* <DEDUP_REMOVED lines=10> */
.L_x_26849:
[----:B------:R-:W-:-:S04]  /*5340*/  LOP3.LUT R22, R22, 0xff, RZ, 0xc0, !PT ;  /* 0x000000ff16167812 */ /* 0x000fc800078ec0ff */
[----:B------:R-:W0:Y:S02]  /*5350*/  I2F.U16 R0, R22 ;  /* 0x0000001600007306 */ /* 0x000e240000101000 */
[----:B0-----:R-:W-:-:S05]  /*5360*/  F2FP.F16.F32.PACK_AB R0, RZ, R0 ;  /* 0x00000000ff00723e */ /* 0x001fca00000000ff */
[----:B------:R0:W-:Y:S01]  /*5370*/  STG.E.U16 desc[UR36][R8.64], R0 ;  /* 0x0000000008007986 */ /* 0x0001e2000c101524 */
[----:B------:R-:W-:Y:S05]  /*5380*/  BRA `(.L_x_26845) ;  /* 0x0000000800d07947 */ /* 0x000fea0003800000 */
.L_x_26848:
        /* <DEDUP_REMOVED lines=11> */
.L_x_26851:
[----:B------:R-:W-:-:S06]  /*5440*/  LOP3.LUT R22, R22, 0xff, RZ, 0xc0, !PT ;  /* 0x000000ff16167812 */ /* 0x000fcc00078ec0ff */
[----:B------:R-:W0:Y:S02]  /*5450*/  I2F.U16 R22, R22 ;  /* 0x0000001600167306 */ /* 0x000e240000101000 */
[----:B0-----:R-:W-:-:S04]  /*5460*/  F2FP.F16.F32.PACK_AB R3, RZ, R22 ;  /* 0x00000016ff03723e */ /* 0x001fc800000000ff */
[----:B------:R-:W-:-:S05]  /*5470*/  PRMT R3, R3, 0x5410, RZ ;  /* 0x0000541003037816 */ /* 0x000fca00000000ff */
[----:B------:R0:W-:Y:S01]  /*5480*/  STG.E desc[UR36][R8.64], R3 ;  /* 0x0000000308007986 */ /* 0x0001e2000c101924 */
[----:B------:R-:W-:Y:S05]  /*5490*/  BRA `(.L_x_26845) ;  /* 0x00000008008c7947 */ /* 0x000fea0003800000 */
.L_x_26850:
[----:B------:R-:W-:-:S06]  /*54a0*/  LOP3.LUT R4, R22, 0xff, RZ, 0xc0, !PT ;  /* 0x000000ff16047812 */ /* 0x000fcc00078ec0ff */
[----:B------:R-:W0:Y:S02]  /*54b0*/  I2F.F64.U16 R4, R4 ;  /* 0x0000000400047312 */ /* 0x000e240000101800 */
[----:B0-----:R0:W-:Y:S01]  /*54c0*/  STG.E.64 desc[UR36][R8.64], R4 ;  /* 0x0000000408007986 */ /* 0x0011e2000c101b24 */
[----:B------:R-:W-:Y:S05]  /*54d0*/  BRA `(.L_x_26845) ;  /* 0x00000008007c7947 */ /* 0x000fea0003800000 */
.L_x_26840:
        /* <DEDUP_REMOVED lines=13> */
.L_x_26855:
        /* <DEDUP_REMOVED lines=17> */
.L_x_26858:
[----:B------:R-:W-:-:S07]  /*56c0*/  PRMT R4, R0, 0x7610, R4 ;  /* 0x0000761000047816 */ /* 0x000fce0000000004 */
.L_x_26857:
[----:B------:R-:W-:Y:S05]  /*56d0*/  BSYNC.RECONVERGENT B0 ;  /* 0x0000000000007941 */ /* 0x000fea0003800200 */
.L_x_26856:
[----:B------:R0:W-:Y:S01]  /*56e0*/  STG.E.U8 desc[UR36][R8.64], R4 ;  /* 0x0000000408007986 */ /* 0x0001e2000c101124 */
[----:B------:R-:W-:Y:S05]  /*56f0*/  BRA `(.L_x_26845) ;  /* 0x0000000400f47947 */ /* 0x000fea0003800000 */
.L_x_26854:
        /* <DEDUP_REMOVED lines=17> */
.L_x_26861:
[----:B------:R-:W-:-:S07]  /*5810*/  PRMT R4, R0, 0x7610, R4 ;  /* 0x0000761000047816 */ /* 0x000fce0000000004 */
.L_x_26860:
[----:B------:R-:W-:Y:S05]  /*5820*/  BSYNC.RECONVERGENT B0 ;  /* 0x0000000000007941 */ /* 0x000fea0003800200 */
.L_x_26859:
[----:B------:R0:W-:Y:S01]  /*5830*/  STG.E.U8 desc[UR36][R8.64], R4 ;  /* 0x0000000408007986 */ /* 0x0001e2000c101124 */
[----:B------:R-:W-:Y:S05]  /*5840*/  BRA `(.L_x_26845) ;  /* 0x0000000400a07947 */ /* 0x000fea0003800000 */
.L_x_26853:
        /* <DEDUP_REMOVED lines=22> */
.L_x_26863:
[----:B------:R-:W-:Y:S01]  /*59b0*/  LOP3.LUT R22, R22, 0xff, RZ, 0xc0, !PT ;  /* 0x000000ff16167812 */ /* 0x000fe200078ec0ff */
[----:B------:R-:W-:-:S05]  /*59c0*/  IMAD.MOV.U32 R23, RZ, RZ, RZ ;  /* 0x000000ffff177224 */ /* 0x000fca00078e00ff */
[----:B------:R0:W-:Y:S01]  /*59d0*/  STG.E.64 desc[UR36][R8.64], R22 ;  /* 0x0000001608007986 */ /* 0x0001e2000c101b24 */
[----:B------:R-:W-:Y:S05]  /*59e0*/  BRA `(.L_x_26845) ;  /* 0x0000000400387947 */ /* 0x000fea0003800000 */
.L_x_26862:
[----:B------:R-:W-:-:S05]  /*59f0*/  LOP3.LUT R3, R22, 0xff, RZ, 0xc0, !PT ;  /* 0x000000ff16037812 */ /* 0x000fca00078ec0ff */
[----:B------:R0:W-:Y:S01]  /*5a00*/  STG.E desc[UR36][R8.64], R3 ;  /* 0x0000000308007986 */ /* 0x0001e2000c101924 */
[----:B------:R-:W-:Y:S05]  /*5a10*/  BRA `(.L_x_26845) ;  /* 0x00000004002c7947 */ /* 0x000fea0003800000 */
.L_x_26852:
        /* <DEDUP_REMOVED lines=10> */
.L_x_26865:
[----:B------:R-:W-:Y:S02]  /*5ac0*/  LOP3.LUT R4, R22, 0xff, RZ, 0xc0, !PT ;  /* 0x000000ff16047812 */ /* 0x000fe400078ec0ff */
[----:B--234-:R-:W-:-:S04]  /*5ad0*/  CS2R R6, SRZ ;  /* 0x0000000000067805 */ /* 0x01cfc8000001ff00 */
[----:B------:R-:W0:Y:S02]  /*5ae0*/  I2F.F64.U16 R4, R4 ;  /* 0x0000000400047312 */ /* 0x000e240000101800 */
[----:B0-----:R0:W-:Y:S01]  /*5af0*/  STG.E.128 desc[UR36][R8.64], R4 ;  /* 0x0000000408007986 */ /* 0x0011e2000c101d24 */
[----:B------:R-:W-:Y:S05]  /*5b00*/  BRA `(.L_x_26845) ;  /* 0x0000000000f07947 */ /* 0x000fea0003800000 */
.L_x_26864:
[----:B------:R-:W-:-:S13]  /*5b10*/  ISETP.NE.AND P0, PT, R0, 0xf, PT ;  /* 0x0000000f0000780c */ /* 0x000fda0003f05270 */
[----:B------:R-:W-:Y:S05]  /*5b20*/  @!P0 BRA `(.L_x_26866) ;  /* 0x0000000000d88947 */ /* 0x000fea0003800000 */
[----:B------:R-:W-:-:S13]  /*5b30*/  ISETP.NE.AND P0, PT, R0, 0x17, PT ;  /* 0x000000170000780c */ /* 0x000fda0003f05270 */
[----:B------:R-:W-:Y:S05]  /*5b40*/  @!P0 BRA `(.L_x_26867) ;  /* 0x0000000000888947 */ /* 0x000fea0003800000 */
[----:B------:R-:W-:-:S13]  /*5b50*/  ISETP.NE.AND P0, PT, R0, 0x18, PT ;  /* 0x000000180000780c */ /* 0x000fda0003f05270 */
[----:B------:R-:W-:Y:S05]  /*5b60*/  @!P0 BRA `(.L_x_26868) ;  /* 0x0000000000448947 */ /* 0x000fea0003800000 */
.L_x_26844:
        /* <DEDUP_REMOVED lines=16> */
.L_x_26869:
[----:B------:R-:W-:Y:S05]  /*5c70*/  BRA `(.L_x_26845) ;  /* 0x0000000000947947 */ /* 0x000fea0003800000 */
.L_x_26868:
        /* <DEDUP_REMOVED lines=12> */
.L_x_26871:
[----:B------:R-:W-:Y:S05]  /*5d40*/  BSYNC.RECONVERGENT B0 ;  /* 0x0000000000007941 */ /* 0x000fea0003800200 */
.L_x_26870:
[----:B------:R0:W-:Y:S01]  /*5d50*/  STG.E.U8 desc[UR36][R8.64], R3 ;  /* 0x0000000308007986 */ /* 0x0001e2000c101124 */
[----:B------:R-:W-:Y:S05]  /*5d60*/  BRA `(.L_x_26845) ;  /* 0x0000000000587947 */ /* 0x000fea0003800000 */
.L_x_26867:
        /* <DEDUP_REMOVED lines=13> */
.L_x_26872:
[----:B------:R-:W-:Y:S01]  /*5e40*/  IMAD.MOV.U32 R3, RZ, RZ, 0x7f ;  /* 0x0000007fff037424 */ /* 0x000fe200078e00ff */
[----:B------:R-:W-:-:S04]  /*5e50*/  ISETP.GT.U32.AND P0, PT, R5, 0x7f800000, PT ;  /* 0x7f8000000500780c */ /* 0x000fc80003f04070 */
[----:B------:R-:W-:-:S05]  /*5e60*/  SEL R3, R3, 0x7c, P0 ;  /* 0x0000007c03037807 */ /* 0x000fca0000000000 */
[----:B------:R0:W-:Y:S01]  /*5e70*/  STG.E.U8 desc[UR36][R8.64], R3 ;  /* 0x0000000308007986 */ /* 0x0001e2000c101124 */
[----:B------:R-:W-:Y:S05]  /*5e80*/  BRA `(.L_x_26845) ;  /* 0x0000000000107947 */ /* 0x000fea0003800000 */
.L_x_26866:
[----:B------:R-:W-:-:S04]  /*5e90*/  LOP3.LUT R22, R22, 0xff, RZ, 0xc0, !PT ;  /* 0x000000ff16167812 */ /* 0x000fc800078ec0ff */
[----:B------:R-:W0:Y:S02]  /*5ea0*/  I2F.U16 R0, R22 ;  /* 0x0000001600007306 */ /* 0x000e240000101000 */
[----:B0-----:R-:W-:-:S05]  /*5eb0*/  F2FP.BF16.F32.PACK_AB R0, RZ, R0 ;  /* 0x00000000ff00723e */ /* 0x001fca00000010ff */
[----:B------:R0:W-:Y:S02]  /*5ec0*/  STG.E.U16 desc[UR36][R8.64], R0 ;  /* 0x0000000008007986 */ /* 0x0001e4000c101524 */
.L_x_26845:
[----:B------:R-:W-:Y:S05]  /*5ed0*/  BSYNC.RECONVERGENT B6 ;  /* 0x0000000000067941 */ /* 0x000fea0003800200 */
.L_x_26839:
[----:B------:R-:W-:-:S07]  /*5ee0*/  VIADD R25, R25, 0x80 ;  /* 0x0000008019197836 */ /* 0x000fce0000000000 */
.L_x_26802:
[----:B------:R-:W-:-:S13]  /*5ef0*/  ISETP.GE.AND P0, PT, R25, R16, PT ;  /* 0x000000101900720c */ /* 0x000fda0003f06270 */
[----:B------:R-:W-:Y:S05]  /*5f00*/  @P0 BREAK.RELIABLE B7 ;  /* 0x0000000000070942 */ /* 0x000fea0003800100 */
[----:B------:R-:W-:Y:S05]  /*5f10*/  @P0 BRA `(.L_x_26838) ;  /* 0x0000000c00b40947 */ /* 0x000fea0003800000 */
[----:B------:R-:W-:Y:S05]  /*5f20*/  BSYNC.RELIABLE B7 ;  /* 0x0000000000077941 */ /* 0x000fea0003800100 */
.L_x_26801:
        /* <DEDUP_REMOVED lines=21> */
.L_x_26877:
[----:B------:R0:W-:Y:S01]  /*6080*/  STG.E.U8 desc[UR36][R8.64], R17 ;  /* 0x0000001108007986 */ /* 0x0001e2000c101124 */
[----:B------:R-:W-:Y:S05]  /*6090*/  BRA `(.L_x_26879) ;  /* 0x0000000c004c7947 */ /* 0x000fea0003800000 */
.L_x_26876:
        /* <DEDUP_REMOVED lines=10> */
.L_x_26881:
[----:B------:R-:W-:-:S05]  /*6140*/  LOP3.LUT R17, R17, 0xff, RZ, 0xc0, !PT ;  /* 0x000000ff11117812 */ /* 0x000fca00078ec0ff */
[----:B------:R0:W-:Y:S01]  /*6150*/  STG.E desc[UR36][R8.64], R17 ;  /* 0x0000001108007986 */ /* 0x0001e2000c101924 */
[----:B------:R-:W-:Y:S05]  /*6160*/  BRA `(.L_x_26879) ;  /* 0x0000000c00187947 */ /* 0x000fea0003800000 */
.L_x_26880:
[----:B------:R-:W-:-:S05]  /*6170*/  LOP3.LUT R17, R17, 0xff, RZ, 0xc0, !PT ;  /* 0x000000ff11117812 */ /* 0x000fca00078ec0ff */
[----:B------:R0:W-:Y:S01]  /*6180*/  STG.E.U16 desc[UR36][R8.64], R17 ;  /* 0x0000001108007986 */ /* 0x0001e2000c101524 */
[----:B------:R-:W-:Y:S05]  /*6190*/  BRA `(.L_x_26879) ;  /* 0x0000000c000c7947 */ /* 0x000fea0003800000 */
.L_x_26875:
        /* <DEDUP_REMOVED lines=10> */
.L_x_26883:
[----:B------:R-:W-:-:S04]  /*6240*/  LOP3.LUT R17, R17, 0xff, RZ, 0xc0, !PT ;  /* 0x000000ff11117812 */ /* 0x000fc800078ec0ff */
[----:B------:R-:W0:Y:S02]  /*6250*/  I2F.U16 R0, R17 ;  /* 0x0000001100007306 */ /* 0x000e240000101000 */
[----:B0-----:R-:W-:-:S05]  /*6260*/  F2FP.F16.F32.PACK_AB R0, RZ, R0 ;  /* 0x00000000ff00723e */ /* 0x001fca00000000ff */
[----:B------:R0:W-:Y:S01]  /*6270*/  STG.E.U16 desc[UR36][R8.64], R0 ;  /* 0x0000000008007986 */ /* 0x0001e2000c101524 */
[----:B------:R-:W-:Y:S05]  /*6280*/  BRA `(.L_x_26879) ;  /* 0x0000000800d07947 */ /* 0x000fea0003800000 */
.L_x_26882:
        /* <DEDUP_REMOVED lines=11> */
.L_x_26885:
[----:B------:R-:W-:-:S06]  /*6340*/  LOP3.LUT R17, R17, 0xff, RZ, 0xc0, !PT ;  /* 0x000000ff11117812 */ /* 0x000fcc00078ec0ff */
[----:B------:R-:W0:Y:S02]  /*6350*/  I2F.U16 R17, R17 ;  /* 0x0000001100117306 */ /* 0x000e240000101000 */
[----:B0-----:R-:W-:-:S04]  /*6360*/  F2FP.F16.F32.PACK_AB R3, RZ, R17 ;  /* 0x00000011ff03723e */ /* 0x001fc800000000ff */
[----:B------:R-:W-:-:S05]  /*6370*/  PRMT R3, R3, 0x5410, RZ ;  /* 0x0000541003037816 */ /* 0x000fca00000000ff */
[----:B------:R0:W-:Y:S01]  /*6380*/  STG.E desc[UR36][R8.64], R3 ;  /* 0x0000000308007986 */ /* 0x0001e2000c101924 */
[----:B------:R-:W-:Y:S05]  /*6390*/  BRA `(.L_x_26879) ;  /* 0x00000008008c7947 */ /* 0x000fea0003800000 */
.L_x_26884:
[----:B------:R-:W-:-:S06]  /*63a0*/  LOP3.LUT R4, R17, 0xff, RZ, 0xc0, !PT ;  /* 0x000000ff11047812 */ /* 0x000fcc00078ec0ff */
[----:B------:R-:W0:Y:S02]  /*63b0*/  I2F.F64.U16 R4, R4 ;  /* 0x0000000400047312 */ /* 0x000e240000101800 */
[----:B0-----:R0:W-:Y:S01]  /*63c0*/  STG.E.64 desc[UR36][R8.64], R4 ;  /* 0x0000000408007986 */ /* 0x0011e2000c101b24 */
[----:B------:R-:W-:Y:S05]  /*63d0*/  BRA `(.L_x_26879) ;  /* 0x00000008007c7947 */ /* 0x000fea0003800000 */
.L_x_26874:
        /* <DEDUP_REMOVED lines=13> */
.L_x_26889:
        /* <DEDUP_REMOVED lines=17> */
.L_x_26892:
[----:B------:R-:W-:-:S07]  /*65c0*/  PRMT R4, R0, 0x7610, R4 ;  /* 0x0000761000047816 */ /* 0x000fce0000000004 */
.L_x_26891:
[----:B------:R-:W-:Y:S05]  /*65d0*/  BSYNC.RECONVERGENT B0 ;  /* 0x0000000000007941 */ /* 0x000fea0003800200 */
.L_x_26890:
[----:B------:R0:W-:Y:S01]  /*65e0*/  STG.E.U8 desc[UR36][R8.64], R4 ;  /* 0x0000000408007986 */ /* 0x0001e2000c101124 */
[----:B------:R-:W-:Y:S05]  /*65f0*/  BRA `(.L_x_26879) ;  /* 0x0000000400f47947 */ /* 0x000fea0003800000 */
.L_x_26888:
        /* <DEDUP_REMOVED lines=17> */
.L_x_26895:
[----:B------:R-:W-:-:S07]  /*6710*/  PRMT R4, R0, 0x7610, R4 ;  /* 0x0000761000047816 */ /* 0x000fce0000000004 */
.L_x_26894:
[----:B------:R-:W-:Y:S05]  /*6720*/  BSYNC.RECONVERGENT B0 ;  /* 0x0000000000007941 */ /* 0x000fea0003800200 */
.L_x_26893:
[----:B------:R0:W-:Y:S01]  /*6730*/  STG.E.U8 desc[UR36][R8.64], R4 ;  /* 0x0000000408007986 */ /* 0x0001e2000c101124 */
[----:B------:R-:W-:Y:S05]  /*6740*/  BRA `(.L_x_26879) ;  /* 0x0000000400a07947 */ /* 0x000fea0003800000 */
.L_x_26887:
        /* <DEDUP_REMOVED lines=22> */
.L_x_26897:
[----:B------:R-:W-:Y:S01]  /*68b0*/  LOP3.LUT R4, R17, 0xff, RZ, 0xc0, !PT ;  /* 0x000000ff11047812 */ /* 0x000fe200078ec0ff */
[----:B------:R-:W-:-:S05]  /*68c0*/  IMAD.MOV.U32 R5, RZ, RZ, RZ ;  /* 0x000000ffff057224 */ /* 0x000fca00078e00ff */
[----:B------:R0:W-:Y:S01]  /*68d0*/  STG.E.64 desc[UR36][R8.64], R4 ;  /* 0x0000000408007986 */ /* 0x0001e2000c101b24 */
[----:B------:R-:W-:Y:S05]  /*68e0*/  BRA `(.L_x_26879) ;  /* 0x0000000400387947 */ /* 0x000fea0003800000 */
.L_x_26896:
[----:B------:R-:W-:-:S05]  /*68f0*/  LOP3.LUT R17, R17, 0xff, RZ, 0xc0, !PT ;  /* 0x000000ff11117812 */ /* 0x000fca00078ec0ff */
[----:B------:R0:W-:Y:S01]  /*6900*/  STG.E desc[UR36][R8.64], R17 ;  /* 0x0000001108007986 */ /* 0x0001e2000c101924 */
[----:B------:R-:W-:Y:S05]  /*6910*/  BRA `(.L_x_26879) ;  /* 0x00000004002c7947 */ /* 0x000fea0003800000 */
.L_x_26886:
        /* <DEDUP_REMOVED lines=10> */
.L_x_26899:
[----:B------:R-:W-:Y:S02]  /*69c0*/  LOP3.LUT R4, R17, 0xff, RZ, 0xc0, !PT ;  /* 0x000000ff11047812 */ /* 0x000fe400078ec0ff */
[----:B--234-:R-:W-:-:S04]  /*69d0*/  CS2R R6, SRZ ;  /* 0x0000000000067805 */ /* 0x01cfc8000001ff00 */
[----:B------:R-:W0:Y:S02]  /*69e0*/  I2F.F64.U16 R4, R4 ;  /* 0x0000000400047312 */ /* 0x000e240000101800 */
[----:B0-----:R0:W-:Y:S01]  /*69f0*/  STG.E.128 desc[UR36][R8.64], R4 ;  /* 0x0000000408007986 */ /* 0x0011e2000c101d24 */
[----:B------:R-:W-:Y:S05]  /*6a00*/  BRA `(.L_x_26879) ;  /* 0x0000000000f07947 */ /* 0x000fea0003800000 */
.L_x_26898:
[----:B------:R-:W-:-:S13]  /*6a10*/  ISETP.NE.AND P0, PT, R0, 0xf, PT ;  /* 0x0000000f0000780c */ /* 0x000fda0003f05270 */
[----:B------:R-:W-:Y:S05]  /*6a20*/  @!P0 BRA `(.L_x_26900) ;  /* 0x0000000000d88947 */ /* 0x000fea0003800000 */
[----:B------:R-:W-:-:S13]  /*6a30*/  ISETP.NE.AND P0, PT, R0, 0x17, PT ;  /* 0x000000170000780c */ /* 0x000fda0003f05270 */
[----:B------:R-:W-:Y:S05]  /*6a40*/  @!P0 BRA `(.L_x_26901) ;  /* 0x0000000000888947 */ /* 0x000fea0003800000 */
[----:B------:R-:W-:-:S13]  /*6a50*/  ISETP.NE.AND P0, PT, R0, 0x18, PT ;  /* 0x000000180000780c */ /* 0x000fda0003f05270 */
[----:B------:R-:W-:Y:S05]  /*6a60*/  @!P0 BRA `(.L_x_26902) ;  /* 0x0000000000448947 */ /* 0x000fea0003800000 */
.L_x_26878:
        /* <DEDUP_REMOVED lines=16> */
.L_x_26903:
[----:B------:R-:W-:Y:S05]  /*6b70*/  BRA `(.L_x_26879) ;  /* 0x0000000000947947 */ /* 0x000fea0003800000 */
.L_x_26902:
        /* <DEDUP_REMOVED lines=12> */
.L_x_26905:
[----:B------:R-:W-:Y:S05]  /*6c40*/  BSYNC.RECONVERGENT B0 ;  /* 0x0000000000007941 */ /* 0x000fea0003800200 */
.L_x_26904:
[----:B------:R0:W-:Y:S01]  /*6c50*/  STG.E.U8 desc[UR36][R8.64], R3 ;  /* 0x0000000308007986 */ /* 0x0001e2000c101124 */
[----:B------:R-:W-:Y:S05]  /*6c60*/  BRA `(.L_x_26879) ;  /* 0x0000000000587947 */ /* 0x000fea0003800000 */
.L_x_26901:
        /* <DEDUP_REMOVED lines=13> */
.L_x_26906:
[----:B------:R-:W-:Y:S01]  /*6d40*/  IMAD.MOV.U32 R3, RZ, RZ, 0x7f ;  /* 0x0000007fff037424 */ /* 0x000fe200078e00ff */
[----:B------:R-:W-:-:S04]  /*6d50*/  ISETP.GT.U32.AND P0, PT, R17, 0x7f800000, PT ;  /* 0x7f8000001100780c */ /* 0x000fc80003f04070 */
[----:B------:R-:W-:-:S05]  /*6d60*/  SEL R3, R3, 0x7c, P0 ;  /* 0x0000007c03037807 */ /* 0x000fca0000000000 */
[----:B------:R0:W-:Y:S01]  /*6d70*/  STG.E.U8 desc[UR36][R8.64], R3 ;  /* 0x0000000308007986 */ /* 0x0001e2000c101124 */
[----:B------:R-:W-:Y:S05]  /*6d80*/  BRA `(.L_x_26879) ;  /* 0x0000000000107947 */ /* 0x000fea0003800000 */
.L_x_26900:
[----:B------:R-:W-:-:S04]  /*6d90*/  LOP3.LUT R17, R17, 0xff, RZ, 0xc0, !PT ;  /* 0x000000ff11117812 */ /* 0x000fc800078ec0ff */
[----:B------:R-:W0:Y:S02]  /*6da0*/  I2F.U16 R0, R17 ;  /* 0x0000001100007306 */ /* 0x000e240000101000 */
[----:B0-----:R-:W-:-:S05]  /*6db0*/  F2FP.BF16.F32.PACK_AB R0, RZ, R0 ;  /* 0x00000000ff00723e */ /* 0x001fca00000010ff */
[----:B------:R0:W-:Y:S02]  /*6dc0*/  STG.E.U16 desc[UR36][R8.64], R0 ;  /* 0x0000000008007986 */ /* 0x0001e4000c101524 */
.L_x_26879:
[----:B------:R-:W-:Y:S05]  /*6dd0*/  BSYNC.RECONVERGENT B6 ;  /* 0x0000000000067941 */ /* 0x000fea0003800200 */
.L_x_26873:
[----:B------:R-:W-:-:S07]  /*6de0*/  VIADD R25, R25, 0x80 ;  /* 0x0000008019197836 */ /* 0x000fce0000000000 */
.L_x_26838:
[----:B------:R-:W-:Y:S05]  /*6df0*/  BSYNC.RECONVERGENT B8 ;  /* 0x0000000000087941 */ /* 0x000fea0003800200 */
.L_x_26800:
        /* <DEDUP_REMOVED lines=21> */
.L_x_26910:
[----:B------:R-:W-:Y:S01]  /*6f50*/  STG.E.U8 desc[UR36][R2.64], R18 ;  /* 0x0000001202007986 */ /* 0x000fe2000c101124 */
[----:B------:R-:W-:Y:S05]  /*6f60*/  EXIT ;  /* 0x000000000000794d */ /* 0x000fea0003800000 */
.L_x_26909:
        /* <DEDUP_REMOVED lines=10> */
.L_x_26913:
[----:B------:R-:W-:-:S05]  /*7010*/  LOP3.LUT R5, R18, 0xff, RZ, 0xc0, !PT ;  /* 0x000000ff12057812 */ /* 0x000fca00078ec0ff */
[----:B------:R-:W-:Y:S01]  /*7020*/  STG.E desc[UR36][R2.64], R5 ;  /* 0x0000000502007986 */ /* 0x000fe2000c101924 */
[----:B------:R-:W-:Y:S05]  /*7030*/  EXIT ;  /* 0x000000000000794d */ /* 0x000fea0003800000 */
.L_x_26912:
[----:B------:R-:W-:-:S05]  /*7040*/  LOP3.LUT R5, R18, 0xff, RZ, 0xc0, !PT ;  /* 0x000000ff12057812 */ /* 0x000fca00078ec0ff */
[----:B------:R-:W-:Y:S01]  /*7050*/  STG.E.U16 desc[UR36][R2.64], R5 ;  /* 0x0000000502007986 */ /* 0x000fe2000c101524 */
[----:B------:R-:W-:Y:S05]  /*7060*/  EXIT ;  /* 0x000000000000794d */ /* 0x000fea0003800000 */
.L_x_26908:
        /* <DEDUP_REMOVED lines=10> */
.L_x_26915:
[----:B------:R-:W-:-:S04]  /*7110*/  LOP3.LUT R18, R18, 0xff, RZ, 0xc0, !PT ;  /* 0x000000ff12127812 */ /* 0x000fc800078ec0ff */
[----:B------:R-:W0:Y:S02]  /*7120*/  I2F.U16 R0, R18 ;  /* 0x0000001200007306 */ /* 0x000e240000101000 */
[----:B0-----:R-:W-:-:S05]  /*7130*/  F2FP.F16.F32.PACK_AB R0, RZ, R0 ;  /* 0x00000000ff00723e */ /* 0x001fca00000000ff */
[----:B------:R-:W-:Y:S01]  /*7140*/  STG.E.U16 desc[UR36][R2.64], R0 ;  /* 0x0000000002007986 */ /* 0x000fe2000c101524 */
[----:B------:R-:W-:Y:S05]  /*7150*/  EXIT ;  /* 0x000000000000794d */ /* 0x000fea0003800000 */
.L_x_26914:
        /* <DEDUP_REMOVED lines=11> */
.L_x_26917:
[----:B------:R-:W-:-:S06]  /*7210*/  LOP3.LUT R18, R18, 0xff, RZ, 0xc0, !PT ;  /* 0x000000ff12127812 */ /* 0x000fcc00078ec0ff */
[----:B------:R-:W0:Y:S02]  /*7220*/  I2F.U16 R18, R18 ;  /* 0x0000001200127306 */ /* 0x000e240000101000 */
[----:B0-----:R-:W-:-:S04]  /*7230*/  F2FP.F16.F32.PACK_AB R5, RZ, R18 ;  /* 0x00000012ff05723e */ /* 0x001fc800000000ff */
[----:B------:R-:W-:-:S05]  /*7240*/  PRMT R5, R5, 0x5410, RZ ;  /* 0x0000541005057816 */ /* 0x000fca00000000ff */
[----:B------:R-:W-:Y:S01]  /*7250*/  STG.E desc[UR36][R2.64], R5 ;  /* 0x0000000502007986 */ /* 0x000fe2000c101924 */
[----:B------:R-:W-:Y:S05]  /*7260*/  EXIT ;  /* 0x000000000000794d */ /* 0x000fea0003800000 */
.L_x_26916:
[----:B------:R-:W-:-:S06]  /*7270*/  LOP3.LUT R4, R18, 0xff, RZ, 0xc0, !PT ;  /* 0x000000ff12047812 */ /* 0x000fcc00078ec0ff */
[----:B------:R-:W0:Y:S02]  /*7280*/  I2F.F64.U16 R4, R4 ;  /* 0x0000000400047312 */ /* 0x000e240000101800 */
[----:B0-----:R-:W-:Y:S01]  /*7290*/  STG.E.64 desc[UR36][R2.64], R4 ;  /* 0x0000000402007986 */ /* 0x001fe2000c101b24 */
[----:B------:R-:W-:Y:S05]  /*72a0*/  EXIT ;  /* 0x000000000000794d */ /* 0x000fea0003800000 */
.L_x_26907:
        /* <DEDUP_REMOVED lines=13> */
.L_x_26921:
        /* <DEDUP_REMOVED lines=18> */
.L_x_26923:
[----:B------:R-:W-:Y:S05]  /*74a0*/  BSYNC.RECONVERGENT B0 ;  /* 0x0000000000007941 */ /* 0x000fea0003800200 */
.L_x_26922:
[----:B------:R-:W-:Y:S01]  /*74b0*/  STG.E.U8 desc[UR36][R2.64], R0 ;  /* 0x0000000002007986 */ /* 0x000fe2000c101124 */
[----:B------:R-:W-:Y:S05]  /*74c0*/  EXIT ;  /* 0x000000000000794d */ /* 0x000fea0003800000 */
.L_x_26920:
        /* <DEDUP_REMOVED lines=18> */
.L_x_26925:
[----:B------:R-:W-:Y:S05]  /*75f0*/  BSYNC.RECONVERGENT B0 ;  /* 0x0000000000007941 */ /* 0x000fea0003800200 */
.L_x_26924:
[----:B------:R-:W-:Y:S01]  /*7600*/  STG.E.U8 desc[UR36][R2.64], R0 ;  /* 0x0000000002007986 */ /* 0x000fe2000c101124 */
[----:B------:R-:W-:Y:S05]  /*7610*/  EXIT ;  /* 0x000000000000794d */ /* 0x000fea0003800000 */
.L_x_26919:
        /* <DEDUP_REMOVED lines=22> */
.L_x_26927:
[----:B------:R-:W-:Y:S01]  /*7780*/  LOP3.LUT R18, R18, 0xff, RZ, 0xc0, !PT ;  /* 0x000000ff12127812 */ /* 0x000fe200078ec0ff */
[----:B------:R-:W-:-:S05]  /*7790*/  IMAD.MOV.U32 R19, RZ, RZ, RZ ;  /* 0x000000ffff137224 */ /* 0x000fca00078e00ff */
[----:B------:R-:W-:Y:S01]  /*77a0*/  STG.E.64 desc[UR36][R2.64], R18 ;  /* 0x0000001202007986 */ /* 0x000fe2000c101b24 */
[----:B------:R-:W-:Y:S05]  /*77b0*/  EXIT ;  /* 0x000000000000794d */ /* 0x000fea0003800000 */
.L_x_26926:
[----:B------:R-:W-:-:S05]  /*77c0*/  LOP3.LUT R5, R18, 0xff, RZ, 0xc0, !PT ;  /* 0x000000ff12057812 */ /* 0x000fca00078ec0ff */
[----:B------:R-:W-:Y:S01]  /*77d0*/  STG.E desc[UR36][R2.64], R5 ;  /* 0x0000000502007986 */ /* 0x000fe2000c101924 */
[----:B------:R-:W-:Y:S05]  /*77e0*/  EXIT ;  /* 0x000000000000794d */ /* 0x000fea0003800000 */
.L_x_26918:
        /* <DEDUP_REMOVED lines=10> */
.L_x_26929:
[----:B------:R-:W-:Y:S02]  /*7890*/  LOP3.LUT R4, R18, 0xff, RZ, 0xc0, !PT ;  /* 0x000000ff12047812 */ /* 0x000fe400078ec0ff */
[----:B--234-:R-:W-:-:S04]  /*78a0*/  CS2R R6, SRZ ;  /* 0x0000000000067805 */ /* 0x01cfc8000001ff00 */
[----:B------:R-:W0:Y:S02]  /*78b0*/  I2F.F64.U16 R4, R4 ;  /* 0x0000000400047312 */ /* 0x000e240000101800 */
[----:B0-----:R-:W-:Y:S01]  /*78c0*/  STG.E.128 desc[UR36][R2.64], R4 ;  /* 0x0000000402007986 */ /* 0x001fe2000c101d24 */
[----:B------:R-:W-:Y:S05]  /*78d0*/  EXIT ;  /* 0x000000000000794d */ /* 0x000fea0003800000 */
.L_x_26928:
[----:B------:R-:W-:-:S13]  /*78e0*/  ISETP.NE.AND P0, PT, R0, 0xf, PT ;  /* 0x0000000f0000780c */ /* 0x000fda0003f05270 */
[----:B------:R-:W-:Y:S05]  /*78f0*/  @!P0 BRA `(.L_x_26930) ;  /* 0x0000000000dc8947 */ /* 0x000fea0003800000 */
[----:B------:R-:W-:-:S13]  /*7900*/  ISETP.NE.AND P0, PT, R0, 0x17, PT ;  /* 0x000000170000780c */ /* 0x000fda0003f05270 */
[----:B------:R-:W-:Y:S05]  /*7910*/  @!P0 BRA `(.L_x_26931) ;  /* 0x0000000000888947 */ /* 0x000fea0003800000 */
[----:B------:R-:W-:-:S13]  /*7920*/  ISETP.NE.AND P0, PT, R0, 0x18, PT ;  /* 0x000000180000780c */ /* 0x000fda0003f05270 */
[----:B------:R-:W-:Y:S05]  /*7930*/  @!P0 BRA `(.L_x_26932) ;  /* 0x0000000000448947 */ /* 0x000fea0003800000 */
.L_x_26911:
        /* <DEDUP_REMOVED lines=16> */
.L_x_26933:
[----:B------:R-:W-:Y:S05]  /*7a40*/  EXIT ;  /* 0x000000000000794d */ /* 0x000fea0003800000 */
.L_x_26932:
        /* <DEDUP_REMOVED lines=12> */
.L_x_26935:
[----:B------:R-:W-:Y:S05]  /*7b10*/  BSYNC.RECONVERGENT B0 ;  /* 0x0000000000007941 */ /* 0x000fea0003800200 */
.L_x_26934:
[----:B------:R-:W-:Y:S01]  /*7b20*/  STG.E.U8 desc[UR36][R2.64], R5 ;  /* 0x0000000502007986 */ /* 0x000fe2000c101124 */
[----:B------:R-:W-:Y:S05]  /*7b30*/  EXIT ;  /* 0x000000000000794d */ /* 0x000fea0003800000 */
.L_x_26931:
        /* <DEDUP_REMOVED lines=14> */
.L_x_26936:
[----:B------:R-:W-:Y:S01]  /*7c20*/  IMAD.MOV.U32 R5, RZ, RZ, 0x7f ;  /* 0x0000007fff057424 */ /* 0x000fe200078e00ff */
[----:B------:R-:W-:-:S04]  /*7c30*/  ISETP.GT.U32.AND P0, PT, R7, 0x7f800000, PT ;  /* 0x7f8000000700780c */ /* 0x000fc80003f04070 */
[----:B------:R-:W-:-:S05]  /*7c40*/  SEL R5, R5, 0x7c, P0 ;  /* 0x0000007c05057807 */ /* 0x000fca0000000000 */
[----:B------:R-:W-:Y:S01]  /*7c50*/  STG.E.U8 desc[UR36][R2.64], R5 ;  /* 0x0000000502007986 */ /* 0x000fe2000c101124 */
[----:B------:R-:W-:Y:S05]  /*7c60*/  EXIT ;  /* 0x000000000000794d */ /* 0x000fea0003800000 */
.L_x_26930:
[----:B------:R-:W-:-:S04]  /*7c70*/  LOP3.LUT R18, R18, 0xff, RZ, 0xc0, !PT ;  /* 0x000000ff12127812 */ /* 0x000fc800078ec0ff */
[----:B------:R-:W0:Y:S02]  /*7c80*/  I2F.U16 R0, R18 ;  /* 0x0000001200007306 */ /* 0x000e240000101000 */
[----:B0-----:R-:W-:-:S05]  /*7c90*/  F2FP.BF16.F32.PACK_AB R0, RZ, R0 ;  /* 0x00000000ff00723e */ /* 0x001fca00000010ff */
[----:B------:R-:W-:Y:S01]  /*7ca0*/  STG.E.U16 desc[UR36][R2.64], R0 ;  /* 0x0000000002007986 */ /* 0x000fe2000c101524 */
[----:B------:R-:W-:Y:S05]  /*7cb0*/  EXIT ;  /* 0x000000000000794d */ /* 0x000fea0003800000 */
        .weak           $__internal_57_$__cuda_sm20_rem_u16
        .type           $__internal_57_$__cuda_sm20_rem_u16,@function
        .size           $__internal_57_$__cuda_sm20_rem_u16,(.L_x_54709 - $__internal_57_$__cuda_sm20_rem_u16)
$__internal_57_$__cuda_sm20_rem_u16:
        /* <DEDUP_REMOVED lines=20> */
[----:B------:R-:W-:Y:S05]  /*7e00*/  RET.REL.NODEC R4 `(_ZN2at6native27unrolled_elementwise_kernelINS0_13AUnaryFunctorIhhhZZZNS0_16fmod_kernel_cudaERNS_18TensorIteratorBaseEENKUlvE_clEvENKUlvE_clEvEUlhhE_EESt5arrayIPcLm2EELi4E23TrivialOffsetCalculatorILi1EjESD_NS0_6memory12LoadWithCastILi1EEENSE_13StoreWithCastILi1EEEEEviT_T0_T2_T3_T4_T5_) ;  /* 0xffffff80047c7950 */ /* 0x000fea0003c3ffff */
.L_x_26937:
        /* <DEDUP_REMOVED lines=15> */
.L_x_54709:


//--------------------- .text._ZN2at6native18elementwise_kernelILi128ELi4EZNS0_22gpu_kernel_impl_nocastINS0_13AUnaryFunctorIhhhZZZNS0_16fmod_kernel_cudaERNS_18TensorIteratorBaseEENKUlvE_clEvENKUlvE_clEvEUlhhE_EEEEvS5_RKT_EUliE_EEviT1_ --------------------------
	.section	.text._ZN2at6native18elementwise_kernelILi128ELi4EZNS0_22gpu_kernel_impl_nocastINS0_13AUnaryFunctorIhhhZZZNS0_16fmod_kernel_cudaERNS_18TensorIteratorBaseEENKUlvE_clEvENKUlvE_clEvEUlhhE_EEEEvS5_RKT_EUliE_EEviT1_,"ax",@progbits
	.align	128
        .global         _ZN2at6native18elementwise_kernelILi128ELi4EZNS0_22gpu_kernel_impl_nocastINS0_13AUnaryFunctorIhhhZZZNS0_16fmod_kernel_cudaERNS_18TensorIteratorBaseEENKUlvE_clEvENKUlvE_clEvEUlhhE_EEEEvS5_RKT_EUliE_EEviT1_
        .type           _ZN2at6native18elementwise_kernelILi128ELi4EZNS0_22gpu_kernel_impl_nocastINS0_13AUnaryFunctorIhhhZZZNS0_16fmod_kernel_cudaERNS_18TensorIteratorBaseEENKUlvE_clEvENKUlvE_clEvEUlhhE_EEEEvS5_RKT_EUliE_EEviT1_,@function
        .size           _ZN2at6native18elementwise_kernelILi128ELi4EZNS0_22gpu_kernel_impl_nocastINS0_13AUnaryFunctorIhhhZZZNS0_16fmod_kernel_cudaERNS_18TensorIteratorBaseEENKUlvE_clEvENKUlvE_clEvEUlhhE_EEEEvS5_RKT_EUliE_EEviT1_,(.L_x_54710 - _ZN2at6native18elementwise_kernelILi128ELi4EZNS0_22gpu_kernel_impl_nocastINS0_13AUnaryFunctorIhhhZZZNS0_16fmod_kernel_cudaERNS_18TensorIteratorBaseEENKUlvE_clEvENKUlvE_clEvEUlhhE_EEEEvS5_RKT_EUliE_EEviT1_)
        .other          _ZN2at6native18elementwise_kernelILi128ELi4EZNS0_22gpu_kernel_impl_nocastINS0_13AUnaryFunctorIhhhZZZNS0_16fmod_kernel_cudaERNS_18TensorIteratorBaseEENKUlvE_clEvENKUlvE_clEvEUlhhE_EEEEvS5_RKT_EUliE_EEviT1_,@"STO_CUDA_ENTRY STV_DEFAULT"
_ZN2at6native18elementwise_kernelILi128ELi4EZNS0_22gpu_kernel_impl_nocastINS0_13AUnaryFunctorIhhhZZZNS0_16fmod_kernel_cudaERNS_18TensorIteratorBaseEENKUlvE_clEvENKUlvE_clEvEUlhhE_EEEEvS5_RKT_EUliE_EEviT1_:
.text._ZN2at6native18elementwise_kernelILi128ELi4EZNS0_22gpu_kernel_impl_nocastINS0_13AUnaryFunctorIhhhZZZNS0_16fmod_kernel_cudaERNS_18TensorIteratorBaseEENKUlvE_clEvENKUlvE_clEvEUlhhE_EEEEvS5_RKT_EUliE_EEviT1_:
        /* <DEDUP_REMOVED lines=18> */
[----:B0----5:R-:W-:Y:S05]  /*0120*/  CALL.REL.NOINC `($__internal_58_$__cuda_sm20_rem_u16) ;  /* 0x0000005000487944 */ /* 0x021fea0003c00000 */
[----:B------:R-:W0:Y:S01]  /*0130*/  LDC.64 R4, c[0x0][0x580] ;  /* 0x00016000ff047b82 */ /* 0x000e220000000a00 */
[----:B------:R-:W-:Y:S01]  /*0140*/  IADD3 R3, PT, PT, R3, 0x80, RZ ;  /* 0x0000008003037810 */ /* 0x000fe20007ffe0ff */
[----:B0-----:R0:W-:Y:S06]  /*0150*/  STG.E.U8 desc[UR6][R4.64], R13 ;  /* 0x0000000d04007986 */ /* 0x0011ec000c101106 */
.L_x_26940:
[----:B------:R-:W-:Y:S05]  /*0160*/  BSYNC.RECONVERGENT B0 ;  /* 0x0000000000007941 */ /* 0x000fea0003800200 */
.L_x_26939:
[----:B------:R-:W1:Y:S01]  /*0170*/  LDCU UR4, c[0x0][0x380] ;  /* 0x00007000ff0477ac */ /* 0x000e620008000800 */
[----:B------:R-:W-:Y:S01]  /*0180*/  BSSY.RECONVERGENT B0, `(.L_x_26941) ;  /* 0x000000b000007945 */ /* 0x000fe20003800200 */
[----:B-1----:R-:W-:-:S13]  /*0190*/  ISETP.GE.AND P0, PT, R3, UR4, PT ;  /* 0x0000000403007c0c */ /* 0x002fda000bf06270 */
[----:B------:R-:W-:Y:S05]  /*01a0*/  @P0 BRA `(.L_x_26942) ;  /* 0x0000000000200947 */ /* 0x000fea0003800000 */
[----:B------:R-:W1:Y:S02]  /*01b0*/  LDC.64 R6, c[0x0][0x588] ;  /* 0x00016200ff067b82 */ /* 0x000e640000000a00 */
[----:B-1----:R1:W5:Y:S01]  /*01c0*/  LDG.E.U8 R6, desc[UR6][R6.64] ;  /* 0x0000000606067981 */ /* 0x002362000c1e1100 */
[----:B------:R-:W-:Y:S02]  /*01d0*/  MOV R11, UR5 ;  /* 0x00000005000b7c02 */ /* 0x000fe40008000f00 */
[----:B------:R-:W-:-:S07]  /*01e0*/  MOV R10, 0x200 ;  /* 0x00000200000a7802 */ /* 0x000fce0000000f00 */
[----:B01---5:R-:W-:Y:S05]  /*01f0*/  CALL.REL.NOINC `($__internal_58_$__cuda_sm20_rem_u16) ;  /* 0x0000005000147944 */ /* 0x023fea0003c00000 */
[----:B------:R-:W0:Y:S01]  /*0200*/  LDC.64 R4, c[0x0][0x580] ;  /* 0x00016000ff047b82 */ /* 0x000e220000000a00 */
[----:B------:R-:W-:Y:S01]  /*0210*/  IADD3 R3, PT, PT, R3, 0x80, RZ ;  /* 0x0000008003037810 */ /* 0x000fe20007ffe0ff */
[----:B0-----:R1:W-:Y:S06]  /*0220*/  STG.E.U8 desc[UR6][R4.64], R13 ;  /* 0x0000000d04007986 */ /* 0x0013ec000c101106 */
.L_x_26942:
[----:B------:R-:W-:Y:S05]  /*0230*/  BSYNC.RECONVERGENT B0 ;  /* 0x0000000000007941 */ /* 0x000fea0003800200 */
.L_x_26941:
[----:B------:R-:W2:Y:S01]  /*0240*/  LDCU UR4, c[0x0][0x380] ;  /* 0x00007000ff0477ac */ /* 0x000ea20008000800 */
[----:B------:R-:W-:Y:S01]  /*0250*/  BSSY.RECONVERGENT B0, `(.L_x_26943) ;  /* 0x000000b000007945 */ /* 0x000fe20003800200 */
[----:B--2---:R-:W-:-:S13]  /*0260*/  ISETP.GE.AND P0, PT, R3, UR4, PT ;  /* 0x0000000403007c0c */ /* 0x004fda000bf06270 */
[----:B------:R-:W-:Y:S05]  /*0270*/  @P0 BRA `(.L_x_26944) ;  /* 0x0000000000200947 */ /* 0x000fea0003800000 */
[----:B------:R-:W2:Y:S02]  /*0280*/  LDC.64 R6, c[0x0][0x588] ;  /* 0x00016200ff067b82 */ /* 0x000ea40000000a00 */
[----:B--2---:R2:W5:Y:S01]  /*0290*/  LDG.E.U8 R6, desc[UR6][R6.64] ;  /* 0x0000000606067981 */ /* 0x004562000c1e1100 */
[----:B------:R-:W-:Y:S02]  /*02a0*/  MOV R11, UR5 ;  /* 0x00000005000b7c02 */ /* 0x000fe40008000f00 */
[----:B------:R-:W-:-:S07]  /*02b0*/  MOV R10, 0x2d0 ;  /* 0x000002d0000a7802 */ /* 0x000fce0000000f00 */
[----:B012--5:R-:W-:Y:S05]  /*02c0*/  CALL.REL.NOINC `($__internal_58_$__cuda_sm20_rem_u16) ;  /* 0x0000004c00e07944 */ /* 0x027fea0003c00000 */
[----:B------:R-:W0:Y:S01]  /*02d0*/  LDC.64 R4, c[0x0][0x580] ;  /* 0x00016000ff047b82 */ /* 0x000e220000000a00 */
[----:B------:R-:W-:Y:S01]  /*02e0*/  IADD3 R3, PT, PT, R3, 0x80, RZ ;  /* 0x0000008003037810 */ /* 0x000fe20007ffe0ff */
[----:B0-----:R2:W-:Y:S06]  /*02f0*/  STG.E.U8 desc[UR6][R4.64], R13 ;  /* 0x0000000d04007986 */ /* 0x0015ec000c101106 */
.L_x_26944:
[----:B------:R-:W-:Y:S05]  /*0300*/  BSYNC.RECONVERGENT B0 ;  /* 0x0000000000007941 */ /* 0x000fea0003800200 */
.L_x_26943:
[----:B------:R-:W3:Y:S02]  /*0310*/  LDCU UR4, c[0x0][0x380] ;  /* 0x00007000ff0477ac */ /* 0x000ee40008000800 */
[----:B---3--:R-:W-:-:S13]  /*0320*/  ISETP.GE.AND P0, PT, R3, UR4, PT ;  /* 0x0000000403007c0c */ /* 0x008fda000bf06270 */
[----:B------:R-:W-:Y:S05]  /*0330*/  @P0 EXIT ;  /* 0x000000000000094d */ /* 0x000fea0003800000 */
[----:B------:R-:W3:Y:S02]  /*0340*/  LDC.64 R6, c[0x0][0x588] ;  /* 0x00016200ff067b82 */ /* 0x000ee40000000a00 */
[----:B---3--:R3:W5:Y:S01]  /*0350*/  LDG.E.U8 R6, desc[UR6][R6.64] ;  /* 0x0000000606067981 */ /* 0x008762000c1e1100 */
[----:B------:R-:W-:Y:S02]  /*0360*/  MOV R11, UR5 ;  /* 0x00000005000b7c02 */ /* 0x000fe40008000f00 */
[----:B------:R-:W-:-:S07]  /*0370*/  MOV R10, 0x390 ;  /* 0x00000390000a7802 */ /* 0x000fce0000000f00 */
[----:B0123-5:R-:W-:Y:S05]  /*0380*/  CALL.REL.NOINC `($__internal_58_$__cuda_sm20_rem_u16) ;  /* 0x0000004c00b07944 */ /* 0x02ffea0003c00000 */
[----:B------:R-:W0:Y:S02]  /*0390*/  LDC.64 R2, c[0x0][0x580] ;  /* 0x00016000ff027b82 */ /* 0x000e240000000a00 */
[----:B0-----:R-:W-:Y:S01]  /*03a0*/  STG.E.U8 desc[UR6][R2.64], R13 ;  /* 0x0000000d02007986 */ /* 0x001fe2000c101106 */
[----:B------:R-:W-:Y:S05]  /*03b0*/  EXIT ;  /* 0x000000000000794d */ /* 0x000fea0003800000 */
.L_x_26938:
        /* <DEDUP_REMOVED lines=305> */
.L_x_26947:
        /* <DEDUP_REMOVED lines=8> */
[----:B0----5:R-:W-:Y:S05]  /*1750*/  CALL.REL.NOINC `($__internal_58_$__cuda_sm20_rem_u16) ;  /* 0x0000003800bc7944 */ /* 0x021fea0003c00000 */
[----:B------:R0:W-:Y:S01]  /*1760*/  STG.E.U8 desc[UR6][R4.64], R13 ;  /* 0x0000000d04007986 */ /* 0x0001e2000c101106 */
[----:B------:R-:W-:-:S07]  /*1770*/  IADD3 R3, PT, PT, R3, 0x80, RZ ;  /* 0x0000008003037810 */ /* 0x000fce0007ffe0ff */
.L_x_26946:
[----:B------:R-:W-:Y:S05]  /*1780*/  BSYNC.RECONVERGENT B0 ;  /* 0x0000000000007941 */ /* 0x000fea0003800200 */
.L_x_26945:
        /* <DEDUP_REMOVED lines=302> */
.L_x_26950:
        /* <DEDUP_REMOVED lines=11> */
.L_x_26949:
[----:B------:R-:W-:Y:S05]  /*2b20*/  BSYNC.RECONVERGENT B0 ;  /* 0x0000000000007941 */ /* 0x000fea0003800200 */
.L_x_26948:
        /* <DEDUP_REMOVED lines=302> */
.L_x_26953:
        /* <DEDUP_REMOVED lines=11> */
.L_x_26952:
[----:B------:R-:W-:Y:S05]  /*3ec0*/  BSYNC.RECONVERGENT B0 ;  /* 0x0000000000007941 */ /* 0x000fea0003800200 */
.L_x_26951:
        /* <DEDUP_REMOVED lines=301> */
.L_x_26954:
        /* <DEDUP_REMOVED lines=8> */
[----:B0----5:R-:W-:Y:S05]  /*5220*/  CALL.REL.NOINC `($__internal_58_$__cuda_sm20_rem_u16) ;  /* 0x0000000000087944 */ /* 0x021fea0003c00000 */
[----:B------:R-:W-:Y:S01]  /*5230*/  STG.E.U8 desc[UR6][R2.64], R13 ;  /* 0x0000000d02007986 */ /* 0x000fe2000c101106 */
[----:B------:R-:W-:Y:S05]  /*5240*/  EXIT ;  /* 0x000000000000794d */ /* 0x000fea0003800000 */
        .weak           $__internal_58_$__cuda_sm20_rem_u16
        .type           $__internal_58_$__cuda_sm20_rem_u16,@function
        .size           $__internal_58_$__cuda_sm20_rem_u16,(.L_x_54710 - $__internal_58_$__cuda_sm20_rem_u16)
$__internal_58_$__cuda_sm20_rem_u16:
        /* <DEDUP_REMOVED lines=20> */
[----:B------:R-:W-:Y:S05]  /*5390*/  RET.REL.NODEC R6 `(_ZN2at6native18elementwise_kernelILi128ELi4EZNS0_22gpu_kernel_impl_nocastINS0_13AUnaryFunctorIhhhZZZNS0_16fmod_kernel_cudaERNS_18TensorIteratorBaseEENKUlvE_clEvENKUlvE_clEvEUlhhE_EEEEvS5_RKT_EUliE_EEviT1_) ;  /* 0xffffffac06187950 */ /* 0x000fea0003c3ffff */
.L_x_26955:
        /* <DEDUP_REMOVED lines=14> */
.L_x_54710:


//--------------------- .text._ZN2at6native27unrolled_elementwise_kernelINS0_13AUnaryFunctorIhhhZZZNS0_16fmod_kernel_cudaERNS_18TensorIteratorBaseEENKUlvE_clEvENKUlvE_clEvEUlhhE_EESt5arrayIPcLm2EELi4E23TrivialOffsetCalculatorILi1EjESD_NS0_6memory15LoadWithoutCastENSE_16StoreWithoutCastEEEviT_T0_T2_T3_T4_T5_ --------------------------
	.section	.text._ZN2at6native27unrolled_elementwise_kernelINS0_13AUnaryFunctorIhhhZZZNS0_16fmod_kernel_cudaERNS_18TensorIteratorBaseEENKUlvE_clEvENKUlvE_clEvEUlhhE_EESt5arrayIPcLm2EELi4E23TrivialOffsetCalculatorILi1EjESD_NS0_6memory15LoadWithoutCastENSE_16StoreWithoutCastEEEviT_T0_T2_T3_T4_T5_,"ax",@progbits
	.align	128
        .global         _ZN2at6native27unrolled_elementwise_kernelINS0_13AUnaryFunctorIhhhZZZNS0_16fmod_kernel_cudaERNS_18TensorIteratorBaseEENKUlvE_clEvENKUlvE_clEvEUlhhE_EESt5arrayIPcLm2EELi4E23TrivialOffsetCalculatorILi1EjESD_NS0_6memory15LoadWithoutCastENSE_16StoreWithoutCastEEEviT_T0_T2_T3_T4_T5_
        .type           _ZN2at6native27unrolled_elementwise_kernelINS0_13AUnaryFunctorIhhhZZZNS0_16fmod_kernel_cudaERNS_18TensorIteratorBaseEENKUlvE_clEvENKUlvE_clEvEUlhhE_EESt5arrayIPcLm2EELi4E23TrivialOffsetCalculatorILi1EjESD_NS0_6memory15LoadWithoutCastENSE_16StoreWithoutCastEEEviT_T0_T2_T3_T4_T5_,@function
        .size           _ZN2at6native27unrolled_elementwise_kernelINS0_13AUnaryFunctorIhhhZZZNS0_16fmod_kernel_cudaERNS_18TensorIteratorBaseEENKUlvE_clEvENKUlvE_clEvEUlhhE_EESt5arrayIPcLm2EELi4E23TrivialOffsetCalculatorILi1EjESD_NS0_6memory15LoadWithoutCastENSE_16StoreWithoutCastEEEviT_T0_T2_T3_T4_T5_,(.L_x_54711 - _ZN2at6native27unrolled_elementwise_kernelINS0_13AUnaryFunctorIhhhZZZNS0_16fmod_kernel_cudaERNS_18TensorIteratorBaseEENKUlvE_clEvENKUlvE_clEvEUlhhE_EESt5arrayIPcLm2EELi4E23TrivialOffsetCalculatorILi1EjESD_NS0_6memory15LoadWithoutCastENSE_16StoreWithoutCastEEEviT_T0_T2_T3_T4_T5_)
        .other          _ZN2at6native27unrolled_elementwise_kernelINS0_13AUnaryFunctorIhhhZZZNS0_16fmod_kernel_cudaERNS_18TensorIteratorBaseEENKUlvE_clEvENKUlvE_clEvEUlhhE_EESt5arrayIPcLm2EELi4E23TrivialOffsetCalculatorILi1EjESD_NS0_6memory15LoadWithoutCastENSE_16StoreWithoutCastEEEviT_T0_T2_T3_T4_T5_,@"STO_CUDA_ENTRY STV_DEFAULT"
_ZN2at6native27unrolled_elementwise_kernelINS0_13AUnaryFunctorIhhhZZZNS0_16fmod_kernel_cudaERNS_18TensorIteratorBaseEENKUlvE_clEvENKUlvE_clEvEUlhhE_EESt5arrayIPcLm2EELi4E23TrivialOffsetCalculatorILi1EjESD_NS0_6memory15LoadWithoutCastENSE_16StoreWithoutCastEEEviT_T0_T2_T3_T4_T5_:
.text._ZN2at6native27unrolled_elementwise_kernelINS0_13AUnaryFunctorIhhhZZZNS0_16fmod_kernel_cudaERNS_18TensorIteratorBaseEENKUlvE_clEvENKUlvE_clEvEUlhhE_EESt5arrayIPcLm2EELi4E23TrivialOffsetCalculatorILi1EjESD_NS0_6memory15LoadWithoutCastENSE_16StoreWithoutCastEEEviT_T0_T2_T3_T4_T5_:
        /* <DEDUP_REMOVED lines=45> */
[----:B------:R-:W-:Y:S05]  /*02d0*/  CALL.REL.NOINC `($__internal_59_$__cuda_sm20_rem_u16) ;  /* 0x0000000400147944 */ /* 0x000fea0003c00000 */
[----:B------:R-:W-:-:S07]  /*02e0*/  IMAD.MOV.U32 R8, RZ, RZ, R15 ;  /* 0x000000ffff087224 */ /* 0x000fce00078e000f */
.L_x_26957:
[----:B0-----:R-:W-:Y:S05]  /*02f0*/  BSYNC.RECONVERGENT B0 ;  /* 0x0000000000007941 */ /* 0x001fea0003800200 */
.L_x_26956:
[----:B------:R-:W-:Y:S01]  /*0300*/  VIADD R9, R3, 0x80 ;  /* 0x0000008003097836 */ /* 0x000fe20000000000 */
[----:B------:R-:W-:Y:S04]  /*0310*/  BSSY.RECONVERGENT B0, `(.L_x_26958) ;  /* 0x0000008000007945 */ /* 0x000fe80003800200 */
[----:B------:R-:W-:-:S13]  /*0320*/  ISETP.GE.AND P0, PT, R9, R2, PT ;  /* 0x000000020900720c */ /* 0x000fda0003f06270 */
[----:B------:R-:W-:Y:S05]  /*0330*/  @P0 BRA `(.L_x_26959) ;  /* 0x0000000000140947 */ /* 0x000fea0003800000 */
[----:B-----5:R-:W-:Y:S02]  /*0340*/  LOP3.LUT R15, R10, 0xff, RZ, 0xc0, !PT ;  /* 0x000000ff0a0f7812 */ /* 0x020fe400078ec0ff */
[----:B------:R-:W-:Y:S02]  /*0350*/  MOV R14, UR6 ;  /* 0x00000006000e7c02 */ /* 0x000fe40008000f00 */
[----:B------:R-:W-:-:S07]  /*0360*/  MOV R16, 0x380 ;  /* 0x0000038000107802 */ /* 0x000fce0000000f00 */
[----:B------:R-:W-:Y:S05]  /*0370*/  CALL.REL.NOINC `($__internal_59_$__cuda_sm20_rem_u16) ;  /* 0x0000000000ec7944 */ /* 0x000fea0003c00000 */
[----:B------:R-:W-:-:S07]  /*0380*/  IMAD.MOV.U32 R4, RZ, RZ, R15 ;  /* 0x000000ffff047224 */ /* 0x000fce00078e000f */
.L_x_26959:
[----:B------:R-:W-:Y:S05]  /*0390*/  BSYNC.RECONVERGENT B0 ;  /* 0x0000000000007941 */ /* 0x000fea0003800200 */
.L_x_26958:
[----:B------:R-:W-:Y:S01]  /*03a0*/  VIADD R5, R3, 0x100 ;  /* 0x0000010003057836 */ /* 0x000fe20000000000 */
[----:B------:R-:W-:Y:S04]  /*03b0*/  BSSY.RECONVERGENT B0, `(.L_x_26960) ;  /* 0x0000008000007945 */ /* 0x000fe80003800200 */
[----:B------:R-:W-:-:S13]  /*03c0*/  ISETP.GE.AND P0, PT, R5, R2, PT ;  /* 0x000000020500720c */ /* 0x000fda0003f06270 */
[----:B------:R-:W-:Y:S05]  /*03d0*/  @P0 BRA `(.L_x_26961) ;  /* 0x0000000000140947 */ /* 0x000fea0003800000 */
[----:B-----5:R-:W-:Y:S01]  /*03e0*/  LOP3.LUT R15, R7, 0xff, RZ, 0xc0, !PT ;  /* 0x000000ff070f7812 */ /* 0x020fe200078ec0ff */
[----:B------:R-:W-:Y:S01]  /*03f0*/  IMAD.U32 R14, RZ, RZ, UR6 ;  /* 0x00000006ff0e7e24 */ /* 0x000fe2000f8e00ff */
[----:B------:R-:W-:-:S07]  /*0400*/  MOV R16, 0x420 ;  /* 0x0000042000107802 */ /* 0x000fce0000000f00 */
[----:B------:R-:W-:Y:S05]  /*0410*/  CALL.REL.NOINC `($__internal_59_$__cuda_sm20_rem_u16) ;  /* 0x0000000000c47944 */ /* 0x000fea0003c00000 */
[----:B------:R-:W-:-:S07]  /*0420*/  IMAD.MOV.U32 R5, RZ, RZ, R15 ;  /* 0x000000ffff057224 */ /* 0x000fce00078e000f */
.L_x_26961:
[----:B------:R-:W-:Y:S05]  /*0430*/  BSYNC.RECONVERGENT B0 ;  /* 0x0000000000007941 */ /* 0x000fea0003800200 */
.L_x_26960:
[----:B-----5:R-:W-:Y:S01]  /*0440*/  VIADD R7, R3, 0x180 ;  /* 0x0000018003077836 */ /* 0x020fe20000000000 */
[----:B------:R-:W-:Y:S04]  /*0450*/  BSSY.RECONVERGENT B0, `(.L_x_26962) ;  /* 0x0000008000007945 */ /* 0x000fe80003800200 */
[----:B------:R-:W-:-:S13]  /*0460*/  ISETP.GE.AND P0, PT, R7, R2, PT ;  /* 0x000000020700720c */ /* 0x000fda0003f06270 */
[----:B------:R-:W-:Y:S05]  /*0470*/  @P0 BRA `(.L_x_26963) ;  /* 0x0000000000140947 */ /* 0x000fea0003800000 */
[----:B------:R-:W-:Y:S01]  /*0480*/  LOP3.LUT R15, R6, 0xff, RZ, 0xc0, !PT ;  /* 0x000000ff060f7812 */ /* 0x000fe200078ec0ff */
[----:B------:R-:W-:Y:S01]  /*0490*/  IMAD.U32 R14, RZ, RZ, UR6 ;  /* 0x00000006ff0e7e24 */ /* 0x000fe2000f8e00ff */
[----:B------:R-:W-:-:S07]  /*04a0*/  MOV R16, 0x4c0 ;  /* 0x000004c000107802 */ /* 0x000fce0000000f00 */
[----:B------:R-:W-:Y:S05]  /*04b0*/  CALL.REL.NOINC `($__internal_59_$__cuda_sm20_rem_u16) ;  /* 0x00000000009c7944 */ /* 0x000fea0003c00000 */
[----:B------:R-:W-:-:S07]  /*04c0*/  MOV R11, R15 ;  /* 0x0000000f000b7202 */ /* 0x000fce0000000f00 */
.L_x_26963:
[----:B------:R-:W-:Y:S05]  /*04d0*/  BSYNC.RECONVERGENT B0 ;  /* 0x0000000000007941 */ /* 0x000fea0003800200 */
.L_x_26962:
        /* <DEDUP_REMOVED lines=19> */
.L_x_26966:
[----:B------:R-:W-:Y:S05]  /*0610*/  BSYNC.RELIABLE B1 ;  /* 0x0000000000017941 */ /* 0x000fea0003800100 */
.L_x_26965:
[----:B------:R-:W-:-:S13]  /*0620*/  ISETP.GE.AND P0, PT, R3, R2, PT ;  /* 0x000000020300720c */ /* 0x000fda0003f06270 */
[----:B------:R-:W1:Y:S01]  /*0630*/  @!P0 LDC.64 R8, c[0x0][0x388] ;  /* 0x0000e200ff088b82 */ /* 0x000e620000000a00 */
[----:B0-----:R-:W-:Y:S01]  /*0640*/  @!P0 LEA R7, R0, R3, 0x9 ;  /* 0x0000000300078211 */ /* 0x001fe200078e48ff */
[----:B------:R-:W-:-:S03]  /*0650*/  @!P0 VIADD R3, R3, 0x80 ;  /* 0x0000008003038836 */ /* 0x000fc60000000000 */
[----:B-1----:R-:W-:-:S05]  /*0660*/  @!P0 IADD3 R6, P1, PT, R7, R8, RZ ;  /* 0x0000000807068210 */ /* 0x002fca0007f3e0ff */
[----:B------:R-:W-:-:S05]  /*0670*/  @!P0 IMAD.X R7, RZ, RZ, R9, P1 ;  /* 0x000000ffff078224 */ /* 0x000fca00008e0609 */
[----:B------:R1:W-:Y:S03]  /*0680*/  @!P0 STG.E.U8 desc[UR4][R6.64], R5 ;  /* 0x0000000506008986 */ /* 0x0003e6000c101104 */
.L_x_26967:
[----:B------:R-:W-:Y:S05]  /*0690*/  BSYNC.RECONVERGENT B0 ;  /* 0x0000000000007941 */ /* 0x000fea0003800200 */
.L_x_26964:
        /* <DEDUP_REMOVED lines=9> */
        .weak           $__internal_59_$__cuda_sm20_rem_u16
        .type           $__internal_59_$__cuda_sm20_rem_u16,@function
        .size           $__internal_59_$__cuda_sm20_rem_u16,(.L_x_54711 - $__internal_59_$__cuda_sm20_rem_u16)
$__internal_59_$__cuda_sm20_rem_u16:
        /* <DEDUP_REMOVED lines=20> */
[----:B------:R-:W-:Y:S05]  /*0870*/  RET.REL.NODEC R12 `(_ZN2at6native27unrolled_elementwise_kernelINS0_13AUnaryFunctorIhhhZZZNS0_16fmod_kernel_cudaERNS_18TensorIteratorBaseEENKUlvE_clEvENKUlvE_clEvEUlhhE_EESt5arrayIPcLm2EELi4E23TrivialOffsetCalculatorILi1EjESD_NS0_6memory15LoadWithoutCastENSE_16StoreWithoutCastEEEviT_T0_T2_T3_T4_T5_) ;  /* 0xfffffff40ce07950 */ /* 0x000fea0003c3ffff */
.L_x_26968:
        /* <DEDUP_REMOVED lines=16> */
.L_x_54711:


//--------------------- .text._ZN2at6native29vectorized_elementwise_kernelILi2ENS0_13AUnaryFunctorIhhhZZZNS0_16fmod_kernel_cudaERNS_18TensorIteratorBaseEENKUlvE_clEvENKUlvE_clEvEUlhhE_EESt5arrayIPcLm2EEEEviT0_T1_ --------------------------
	.section	.text._ZN2at6native29vectorized_elementwise_kernelILi2ENS0_13AUnaryFunctorIhhhZZZNS0_16fmod_kernel_cudaERNS_18TensorIteratorBaseEENKUlvE_clEvENKUlvE_clEvEUlhhE_EESt5arrayIPcLm2EEEEviT0_T1_,"ax",@progbits
	.align	128
        .global         _ZN2at6native29vectorized_elementwise_kernelILi2ENS0_13AUnaryFunctorIhhhZZZNS0_16fmod_kernel_cudaERNS_18TensorIteratorBaseEENKUlvE_clEvENKUlvE_clEvEUlhhE_EESt5arrayIPcLm2EEEEviT0_T1_
        .type           _ZN2at6native29vectorized_elementwise_kernelILi2ENS0_13AUnaryFunctorIhhhZZZNS0_16fmod_kernel_cudaERNS_18TensorIteratorBaseEENKUlvE_clEvENKUlvE_clEvEUlhhE_EESt5arrayIPcLm2EEEEviT0_T1_,@function
        .size           _ZN2at6native29vectorized_elementwise_kernelILi2ENS0_13AUnaryFunctorIhhhZZZNS0_16fmod_kernel_cudaERNS_18TensorIteratorBaseEENKUlvE_clEvENKUlvE_clEvEUlhhE_EESt5arrayIPcLm2EEEEviT0_T1_,(.L_x_54712 - _ZN2at6native29vectorized_elementwise_kernelILi2ENS0_13AUnaryFunctorIhhhZZZNS0_16fmod_kernel_cudaERNS_18TensorIteratorBaseEENKUlvE_clEvENKUlvE_clEvEUlhhE_EESt5arrayIPcLm2EEEEviT0_T1_)
        .other          _ZN2at6native29vectorized_elementwise_kernelILi2ENS0_13AUnaryFunctorIhhhZZZNS0_16fmod_kernel_cudaERNS_18TensorIteratorBaseEENKUlvE_clEvENKUlvE_clEvEUlhhE_EESt5arrayIPcLm2EEEEviT0_T1_,@"STO_CUDA_ENTRY STV_DEFAULT"
_ZN2at6native29vectorized_elementwise_kernelILi2ENS0_13AUnaryFunctorIhhhZZZNS0_16fmod_kernel_cudaERNS_18TensorIteratorBaseEENKUlvE_clEvENKUlvE_clEvEUlhhE_EESt5arrayIPcLm2EEEEviT0_T1_:
.text._ZN2at6native29vectorized_elementwise_kernelILi2ENS0_13AUnaryFunctorIhhhZZZNS0_16fmod_kernel_cudaERNS_18TensorIteratorBaseEENKUlvE_clEvENKUlvE_clEvEUlhhE_EESt5arrayIPcLm2EEEEviT0_T1_:
        /* <DEDUP_REMOVED lines=80> */
[----:B------:R-:W-:Y:S05]  /*0500*/  CALL.REL.NOINC `($__internal_60_$__cuda_sm20_rem_u16) ;  /* 0x0000000c00507944 */ /* 0x000fea0003c00000 */
[----:B------:R-:W-:-:S07]  /*0510*/  IMAD.MOV.U32 R3, RZ, RZ, R12 ;  /* 0x000000ffff037224 */ /* 0x000fce00078e000c */
.L_x_26971:
[----:B------:R-:W-:Y:S05]  /*0520*/  BSYNC.RECONVERGENT B0 ;  /* 0x0000000000007941 */ /* 0x000fea0003800200 */
.L_x_26970:
[----:B------:R-:W-:Y:S01]  /*0530*/  VIADD R4, R0, 0x80 ;  /* 0x0000008000047836 */ /* 0x000fe20000000000 */
[----:B------:R-:W-:Y:S04]  /*0540*/  BSSY.RECONVERGENT B0, `(.L_x_26972) ;  /* 0x0000008000007945 */ /* 0x000fe80003800200 */
[----:B------:R-:W-:-:S13]  /*0550*/  ISETP.GE.U32.AND P0, PT, R4, UR5, PT ;  /* 0x0000000504007c0c */ /* 0x000fda000bf06070 */
[----:B------:R-:W-:Y:S05]  /*0560*/  @P0 BRA `(.L_x_26973) ;  /* 0x0000000000140947 */ /* 0x000fea0003800000 */
[----:B-----5:R-:W-:Y:S01]  /*0570*/  LOP3.LUT R12, R6, 0xff, RZ, 0xc0, !PT ;  /* 0x000000ff060c7812 */ /* 0x020fe200078ec0ff */
[----:B------:R-:W-:Y:S01]  /*0580*/  IMAD.U32 R13, RZ, RZ, UR10 ;  /* 0x0000000aff0d7e24 */ /* 0x000fe2000f8e00ff */
[----:B------:R-:W-:-:S07]  /*0590*/  MOV R8, 0x5b0 ;  /* 0x000005b000087802 */ /* 0x000fce0000000f00 */
[----:B------:R-:W-:Y:S05]  /*05a0*/  CALL.REL.NOINC `($__internal_60_$__cuda_sm20_rem_u16) ;  /* 0x0000000c00287944 */ /* 0x000fea0003c00000 */
[----:B------:R-:W-:-:S07]  /*05b0*/  IMAD.MOV.U32 R6, RZ, RZ, R12 ;  /* 0x000000ffff067224 */ /* 0x000fce00078e000c */
.L_x_26973:
[----:B------:R-:W-:Y:S05]  /*05c0*/  BSYNC.RECONVERGENT B0 ;  /* 0x0000000000007941 */ /* 0x000fea0003800200 */
.L_x_26972:
[----:B------:R-:W-:Y:S01]  /*05d0*/  VIADD R8, R0, 0x100 ;  /* 0x0000010000087836 */ /* 0x000fe20000000000 */
[----:B------:R-:W-:Y:S04]  /*05e0*/  BSSY.RECONVERGENT B0, `(.L_x_26974) ;  /* 0x0000008000007945 */ /* 0x000fe80003800200 */
[----:B------:R-:W-:-:S13]  /*05f0*/  ISETP.GE.U32.AND P0, PT, R8, UR5, PT ;  /* 0x0000000508007c0c */ /* 0x000fda000bf06070 */
[----:B------:R-:W-:Y:S05]  /*0600*/  @P0 BRA `(.L_x_26975) ;  /* 0x0000000000140947 */ /* 0x000fea0003800000 */
[----:B-----5:R-:W-:Y:S02]  /*0610*/  LOP3.LUT R12, R9, 0xff, RZ, 0xc0, !PT ;  /* 0x000000ff090c7812 */ /* 0x020fe400078ec0ff */
[----:B------:R-:W-:Y:S02]  /*0620*/  MOV R13, UR10 ;  /* 0x0000000a000d7c02 */ /* 0x000fe40008000f00 */
[----:B------:R-:W-:-:S07]  /*0630*/  MOV R8, 0x650 ;  /* 0x0000065000087802 */ /* 0x000fce0000000f00 */
[----:B------:R-:W-:Y:S05]  /*0640*/  CALL.REL.NOINC `($__internal_60_$__cuda_sm20_rem_u16) ;  /* 0x0000000c00007944 */ /* 0x000fea0003c00000 */
[----:B------:R-:W-:-:S07]  /*0650*/  IMAD.MOV.U32 R9, RZ, RZ, R12 ;  /* 0x000000ffff097224 */ /* 0x000fce00078e000c */
.L_x_26975:
[----:B------:R-:W-:Y:S05]  /*0660*/  BSYNC.RECONVERGENT B0 ;  /* 0x0000000000007941 */ /* 0x000fea0003800200 */
.L_x_26974:
        /* <DEDUP_REMOVED lines=9> */
.L_x_26977:
[----:B------:R-:W-:Y:S05]  /*0700*/  BSYNC.RECONVERGENT B0 ;  /* 0x0000000000007941 */ /* 0x000fea0003800200 */
.L_x_26976:
        /* <DEDUP_REMOVED lines=9> */
.L_x_26979:
[----:B------:R-:W-:Y:S05]  /*07a0*/  BSYNC.RECONVERGENT B0 ;  /* 0x0000000000007941 */ /* 0x000fea0003800200 */
.L_x_26978:
        /* <DEDUP_REMOVED lines=9> */
.L_x_26981:
[----:B------:R-:W-:Y:S05]  /*0840*/  BSYNC.RECONVERGENT B0 ;  /* 0x0000000000007941 */ /* 0x000fea0003800200 */
.L_x_26980:
        /* <DEDUP_REMOVED lines=9> */
.L_x_26983:
[----:B------:R-:W-:Y:S05]  /*08e0*/  BSYNC.RECONVERGENT B0 ;  /* 0x0000000000007941 */ /* 0x000fea0003800200 */
.L_x_26982:
        /* <DEDUP_REMOVED lines=8> */
.L_x_26985:
[----:B------:R-:W-:Y:S05]  /*0970*/  BSYNC.RECONVERGENT B0 ;  /* 0x0000000000007941 */ /* 0x000fea0003800200 */
.L_x_26984:
        /* <DEDUP_REMOVED lines=18> */
.L_x_26988:
        /* <DEDUP_REMOVED lines=8> */
.L_x_26989:
        /* <DEDUP_REMOVED lines=8> */
.L_x_26990:
        /* <DEDUP_REMOVED lines=8> */
.L_x_26991:
        /* <DEDUP_REMOVED lines=9> */
.L_x_26992:
[----:B------:R-:W-:Y:S05]  /*0cb0*/  BSYNC.RELIABLE B1 ;  /* 0x0000000000017941 */ /* 0x000fea0003800100 */
.L_x_26987:
[----:B------:R-:W-:-:S13]  /*0cc0*/  ISETP.GE.U32.AND P0, PT, R0, UR5, PT ;  /* 0x0000000500007c0c */ /* 0x000fda000bf06070 */
[----:B0-2--5:R-:W0:Y:S01]  /*0cd0*/  @!P0 LDC.64 R6, c[0x0][0x388] ;  /* 0x0000e200ff068b82 */ /* 0x025e220000000a00 */
[C---:B-1----:R-:W-:Y:S01]  /*0ce0*/  @!P0 VIADD R3, R0.reuse, UR4 ;  /* 0x0000000400038c36 */ /* 0x042fe20008000000 */
[----:B------:R-:W-:-:S04]  /*0cf0*/  @!P0 IADD3 R0, PT, PT, R0, 0x80, RZ ;  /* 0x0000008000008810 */ /* 0x000fc80007ffe0ff */
[----:B0-----:R-:W-:-:S05]  /*0d00*/  @!P0 IADD3 R2, P1, PT, R3, R6, RZ ;  /* 0x0000000603028210 */ /* 0x001fca0007f3e0ff */
[----:B------:R-:W-:-:S05]  /*0d10*/  @!P0 IMAD.X R3, RZ, RZ, R7, P1 ;  /* 0x000000ffff038224 */ /* 0x000fca00008e0607 */
[----:B------:R3:W-:Y:S03]  /*0d20*/  @!P0 STG.E.U8 desc[UR8][R2.64], R5 ;  /* 0x0000000502008986 */ /* 0x0007e6000c101108 */
.L_x_26993:
[----:B------:R-:W-:Y:S05]  /*0d30*/  BSYNC.RECONVERGENT B0 ;  /* 0x0000000000007941 */ /* 0x000fea0003800200 */
.L_x_26986:
        /* <DEDUP_REMOVED lines=9> */
.L_x_26969:
        /* <DEDUP_REMOVED lines=21> */
[----:B------:R-:W-:Y:S05]  /*0f20*/  CALL.REL.NOINC `($__internal_60_$__cuda_sm20_rem_u16) ;  /* 0x0000000000c87944 */ /* 0x000fea0003c00000 */
[----:B------:R-:W-:Y:S01]  /*0f30*/  IMAD.MOV.U32 R5, RZ, RZ, R12 ;  /* 0x000000ffff057224 */ /* 0x000fe200078e000c */
[----:B------:R-:W-:Y:S01]  /*0f40*/  MOV R8, 0xf80 ;  /* 0x00000f8000087802 */ /* 0x000fe20000000f00 */
[----:B------:R-:W-:Y:S02]  /*0f50*/  IMAD.MOV.U32 R12, RZ, RZ, R2 ;  /* 0x000000ffff0c7224 */ /* 0x000fe400078e0002 */
[----:B------:R-:W-:-:S07]  /*0f60*/  IMAD.U32 R13, RZ, RZ, UR10 ;  /* 0x0000000aff0d7e24 */ /* 0x000fce000f8e00ff */
[----:B------:R-:W-:Y:S05]  /*0f70*/  CALL.REL.NOINC `($__internal_60_$__cuda_sm20_rem_u16) ;  /* 0x0000000000b47944 */ /* 0x000fea0003c00000 */
[----:B------:R-:W-:Y:S01]  /*0f80*/  MOV R2, R12 ;  /* 0x0000000c00027202 */ /* 0x000fe20000000f00 */
[----:B------:R-:W-:Y:S01]  /*0f90*/  IMAD.MOV.U32 R12, RZ, RZ, R3 ;  /* 0x000000ffff0c7224 */ /* 0x000fe200078e0003 */
[----:B------:R-:W-:Y:S01]  /*0fa0*/  MOV R8, 0xfd0 ;  /* 0x00000fd000087802 */ /* 0x000fe20000000f00 */
[----:B------:R-:W-:-:S07]  /*0fb0*/  IMAD.U32 R13, RZ, RZ, UR10 ;  /* 0x0000000aff0d7e24 */ /* 0x000fce000f8e00ff */
[----:B------:R-:W-:Y:S05]  /*0fc0*/  CALL.REL.NOINC `($__internal_60_$__cuda_sm20_rem_u16) ;  /* 0x0000000000a07944 */ /* 0x000fea0003c00000 */
[----:B------:R-:W-:Y:S01]  /*0fd0*/  IMAD.MOV.U32 R3, RZ, RZ, R12 ;  /* 0x000000ffff037224 */ /* 0x000fe200078e000c */
[----:B------:R-:W-:Y:S01]  /*0fe0*/  MOV R8, 0x1020 ;  /* 0x0000102000087802 */ /* 0x000fe20000000f00 */
[----:B------:R-:W-:Y:S02]  /*0ff0*/  IMAD.MOV.U32 R12, RZ, RZ, R0 ;  /* 0x000000ffff0c7224 */ /* 0x000fe400078e0000 */
[----:B------:R-:W-:-:S07]  /*1000*/  IMAD.U32 R13, RZ, RZ, UR10 ;  /* 0x0000000aff0d7e24 */ /* 0x000fce000f8e00ff */
        /* <DEDUP_REMOVED lines=36> */
        .weak           $__internal_60_$__cuda_sm20_rem_u16
        .type           $__internal_60_$__cuda_sm20_rem_u16,@function
        .size           $__internal_60_$__cuda_sm20_rem_u16,(.L_x_54712 - $__internal_60_$__cuda_sm20_rem_u16)
$__internal_60_$__cuda_sm20_rem_u16:
        /* <DEDUP_REMOVED lines=20> */
[----:B------:R-:W-:Y:S05]  /*1390*/  RET.REL.NODEC R14 `(_ZN2at6native29vectorized_elementwise_kernelILi2ENS0_13AUnaryFunctorIhhhZZZNS0_16fmod_kernel_cudaERNS_18TensorIteratorBaseEENKUlvE_clEvENKUlvE_clEvEUlhhE_EESt5arrayIPcLm2EEEEviT0_T1_) ;  /* 0xffffffec0e187950 */ /* 0x000fea0003c3ffff */
.L_x_26994:
        /* <DEDUP_REMOVED lines=14> */
.L_x_54712:


//--------------------- .text._ZN2at6native29vectorized_elementwise_kernelILi4ENS0_13AUnaryFunctorIhhhZZZNS0_16fmod_kernel_cudaERNS_18TensorIteratorBaseEENKUlvE_clEvENKUlvE_clEvEUlhhE_EESt5arrayIPcLm2EEEEviT0_T1_ --------------------------
	.section	.text._ZN2at6native29vectorized_elementwise_kernelILi4ENS0_13AUnaryFunctorIhhhZZZNS0_16fmod_kernel_cudaERNS_18TensorIteratorBaseEENKUlvE_clEvENKUlvE_clEvEUlhhE_EESt5arrayIPcLm2EEEEviT0_T1_,"ax",@progbits
	.align	128
        .global         _ZN2at6native29vectorized_elementwise_kernelILi4ENS0_13AUnaryFunctorIhhhZZZNS0_16fmod_kernel_cudaERNS_18TensorIteratorBaseEENKUlvE_clEvENKUlvE_clEvEUlhhE_EESt5arrayIPcLm2EEEEviT0_T1_
        .type           _ZN2at6native29vectorized_elementwise_kernelILi4ENS0_13AUnaryFunctorIhhhZZZNS0_16fmod_kernel_cudaERNS_18TensorIteratorBaseEENKUlvE_clEvENKUlvE_clEvEUlhhE_EESt5arrayIPcLm2EEEEviT0_T1_,@function
        .size           _ZN2at6native29vectorized_elementwise_kernelILi4ENS0_13AUnaryFunctorIhhhZZZNS0_16fmod_kernel_cudaERNS_18TensorIteratorBaseEENKUlvE_clEvENKUlvE_clEvEUlhhE_EESt5arrayIPcLm2EEEEviT0_T1_,(.L_x_54713 - _ZN2at6native29vectorized_elementwise_kernelILi4ENS0_13AUnaryFunctorIhhhZZZNS0_16fmod_kernel_cudaERNS_18TensorIteratorBaseEENKUlvE_clEvENKUlvE_clEvEUlhhE_EESt5arrayIPcLm2EEEEviT0_T1_)
        .other          _ZN2at6native29vectorized_elementwise_kernelILi4ENS0_13AUnaryFunctorIhhhZZZNS0_16fmod_kernel_cudaERNS_18TensorIteratorBaseEENKUlvE_clEvENKUlvE_clEvEUlhhE_EESt5arrayIPcLm2EEEEviT0_T1_,@"STO_CUDA_ENTRY STV_DEFAULT"
_ZN2at6native29vectorized_elementwise_kernelILi4ENS0_13AUnaryFunctorIhhhZZZNS0_16fmod_kernel_cudaERNS_18TensorIteratorBaseEENKUlvE_clEvENKUlvE_clEvEUlhhE_EESt5arrayIPcLm2EEEEviT0_T1_:
.text._ZN2at6native29vectorized_elementwise_kernelILi4ENS0_13AUnaryFunctorIhhhZZZNS0_16fmod_kernel_cudaERNS_18TensorIteratorBaseEENKUlvE_clEvENKUlvE_clEvEUlhhE_EESt5arrayIPcLm2EEEEviT0_T1_:
        /* <DEDUP_REMOVED lines=80> */
[----:B------:R-:W-:Y:S05]  /*0500*/  CALL.REL.NOINC `($__internal_61_$__cuda_sm20_rem_u16) ;  /* 0x0000000c00687944 */ /* 0x000fea0003c00000 */
[----:B------:R-:W-:-:S07]  /*0510*/  IMAD.MOV.U32 R3, RZ, RZ, R12 ;  /* 0x000000ffff037224 */ /* 0x000fce00078e000c */
.L_x_26997:
[----:B------:R-:W-:Y:S05]  /*0520*/  BSYNC.RECONVERGENT B0 ;  /* 0x0000000000007941 */ /* 0x000fea0003800200 */
.L_x_26996:
[----:B------:R-:W-:Y:S01]  /*0530*/  VIADD R4, R0, 0x80 ;  /* 0x0000008000047836 */ /* 0x000fe20000000000 */
[----:B------:R-:W-:Y:S04]  /*0540*/  BSSY.RECONVERGENT B0, `(.L_x_26998) ;  /* 0x0000008000007945 */ /* 0x000fe80003800200 */
[----:B------:R-:W-:-:S13]  /*0550*/  ISETP.GE.U32.AND P0, PT, R4, UR5, PT ;  /* 0x0000000504007c0c */ /* 0x000fda000bf06070 */
[----:B------:R-:W-:Y:S05]  /*0560*/  @P0 BRA `(.L_x_26999) ;  /* 0x0000000000140947 */ /* 0x000fea0003800000 */
[----:B-----5:R-:W-:Y:S01]  /*0570*/  LOP3.LUT R12, R6, 0xff, RZ, 0xc0, !PT ;  /* 0x000000ff060c7812 */ /* 0x020fe200078ec0ff */
[----:B------:R-:W-:Y:S01]  /*0580*/  IMAD.U32 R13, RZ, RZ, UR10 ;  /* 0x0000000aff0d7e24 */ /* 0x000fe2000f8e00ff */
[----:B------:R-:W-:-:S07]  /*0590*/  MOV R8, 0x5b0 ;  /* 0x000005b000087802 */ /* 0x000fce0000000f00 */
[----:B------:R-:W-:Y:S05]  /*05a0*/  CALL.REL.NOINC `($__internal_61_$__cuda_sm20_rem_u16) ;  /* 0x0000000c00407944 */ /* 0x000fea0003c00000 */
[----:B------:R-:W-:-:S07]  /*05b0*/  IMAD.MOV.U32 R6, RZ, RZ, R12 ;  /* 0x000000ffff067224 */ /* 0x000fce00078e000c */
.L_x_26999:
[----:B------:R-:W-:Y:S05]  /*05c0*/  BSYNC.RECONVERGENT B0 ;  /* 0x0000000000007941 */ /* 0x000fea0003800200 */
.L_x_26998:
        /* <DEDUP_REMOVED lines=9> */
.L_x_27001:
[----:B------:R-:W-:Y:S05]  /*0660*/  BSYNC.RECONVERGENT B0 ;  /* 0x0000000000007941 */ /* 0x000fea0003800200 */
.L_x_27000:
        /* <DEDUP_REMOVED lines=9> */
.L_x_27003:
[----:B------:R-:W-:Y:S05]  /*0700*/  BSYNC.RECONVERGENT B0 ;  /* 0x0000000000007941 */ /* 0x000fea0003800200 */
.L_x_27002:
        /* <DEDUP_REMOVED lines=8> */
[----:B------:R-:W-:-:S07]  /*0790*/  MOV R10, R12 ;  /* 0x0000000c000a7202 */ /* 0x000fce0000000f00 */
.L_x_27005:
[----:B------:R-:W-:Y:S05]  /*07a0*/  BSYNC.RECONVERGENT B0 ;  /* 0x0000000000007941 */ /* 0x000fea0003800200 */
.L_x_27004:
        /* <DEDUP_REMOVED lines=9> */
.L_x_27007:
[----:B------:R-:W-:Y:S05]  /*0840*/  BSYNC.RECONVERGENT B0 ;  /* 0x0000000000007941 */ /* 0x000fea0003800200 */
.L_x_27006:
        /* <DEDUP_REMOVED lines=9> */
.L_x_27009:
[----:B------:R-:W-:Y:S05]  /*08e0*/  BSYNC.RECONVERGENT B0 ;  /* 0x0000000000007941 */ /* 0x000fea0003800200 */
.L_x_27008:
        /* <DEDUP_REMOVED lines=8> */
.L_x_27011:
[----:B------:R-:W-:Y:S05]  /*0970*/  BSYNC.RECONVERGENT B0 ;  /* 0x0000000000007941 */ /* 0x000fea0003800200 */
.L_x_27010:
        /* <DEDUP_REMOVED lines=18> */
.L_x_27014:
        /* <DEDUP_REMOVED lines=8> */
.L_x_27015:
        /* <DEDUP_REMOVED lines=8> */
.L_x_27016:
        /* <DEDUP_REMOVED lines=8> */
.L_x_27017:
        /* <DEDUP_REMOVED lines=9> */
.L_x_27018:
[----:B------:R-:W-:Y:S05]  /*0cb0*/  BSYNC.RELIABLE B1 ;  /* 0x0000000000017941 */ /* 0x000fea0003800100 */
.L_x_27013:
[----:B------:R-:W-:-:S13]  /*0cc0*/  ISETP.GE.U32.AND P0, PT, R0, UR5, PT ;  /* 0x0000000500007c0c */ /* 0x000fda000bf06070 */
[----:B0-2--5:R-:W0:Y:S01]  /*0cd0*/  @!P0 LDC.64 R6, c[0x0][0x388] ;  /* 0x0000e200ff068b82 */ /* 0x025e220000000a00 */
[C---:B-1----:R-:W-:Y:S02]  /*0ce0*/  @!P0 VIADD R3, R0.reuse, UR4 ;  /* 0x0000000400038c36 */ /* 0x042fe40008000000 */
[----:B------:R-:W-:-:S03]  /*0cf0*/  @!P0 VIADD R0, R0, 0x80 ;  /* 0x0000008000008836 */ /* 0x000fc60000000000 */
[----:B0-----:R-:W-:-:S05]  /*0d00*/  @!P0 IADD3 R2, P1, PT, R3, R6, RZ ;  /* 0x0000000603028210 */ /* 0x001fca0007f3e0ff */
[----:B------:R-:W-:-:S05]  /*0d10*/  @!P0 IMAD.X R3, RZ, RZ, R7, P1 ;  /* 0x000000ffff038224 */ /* 0x000fca00008e0607 */
[----:B------:R3:W-:Y:S03]  /*0d20*/  @!P0 STG.E.U8 desc[UR8][R2.64], R5 ;  /* 0x0000000502008986 */ /* 0x0007e6000c101108 */
.L_x_27019:
[----:B------:R-:W-:Y:S05]  /*0d30*/  BSYNC.RECONVERGENT B0 ;  /* 0x0000000000007941 */ /* 0x000fea0003800200 */
.L_x_27012:
        /* <DEDUP_REMOVED lines=9> */
.L_x_26995:
        /* <DEDUP_REMOVED lines=19> */
[----:B------:R-:W-:Y:S05]  /*0f00*/  CALL.REL.NOINC `($__internal_61_$__cuda_sm20_rem_u16) ;  /* 0x0000000000e87944 */ /* 0x000fea0003c00000 */
[----:B------:R-:W-:Y:S01]  /*0f10*/  IMAD.MOV.U32 R4, RZ, RZ, R12 ;  /* 0x000000ffff047224 */ /* 0x000fe200078e000c */
[----:B------:R-:W-:Y:S01]  /*0f20*/  MOV R8, 0xf60 ;  /* 0x00000f6000087802 */ /* 0x000fe20000000f00 */
[----:B------:R-:W-:Y:S02]  /*0f30*/  IMAD.MOV.U32 R12, RZ, RZ, R3 ;  /* 0x000000ffff0c7224 */ /* 0x000fe400078e0003 */
[----:B------:R-:W-:-:S07]  /*0f40*/  IMAD.U32 R13, RZ, RZ, UR10 ;  /* 0x0000000aff0d7e24 */ /* 0x000fce000f8e00ff */
        /* <DEDUP_REMOVED lines=17> */
[----:B------:R-:W-:Y:S01]  /*1060*/  MOV R13, UR10 ;  /* 0x0000000a000d7c02 */ /* 0x000fe20008000f00 */
[----:B------:R-:W-:Y:S01]  /*1070*/  IMAD.MOV.U32 R12, RZ, RZ, R10 ;  /* 0x000000ffff0c7224 */ /* 0x000fe200078e000a */
[----:B------:R-:W-:-:S07]  /*1080*/  MOV R8, 0x10a0 ;  /* 0x000010a000087802 */ /* 0x000fce0000000f00 */
        /* <DEDUP_REMOVED lines=34> */
        .weak           $__internal_61_$__cuda_sm20_rem_u16
        .type           $__internal_61_$__cuda_sm20_rem_u16,@function
        .size           $__internal_61_$__cuda_sm20_rem_u16,(.L_x_54713 - $__internal_61_$__cuda_sm20_rem_u16)
$__internal_61_$__cuda_sm20_rem_u16:
        /* <DEDUP_REMOVED lines=20> */
[----:B------:R-:W-:Y:S05]  /*13f0*/  RET.REL.NODEC R14 `(_ZN2at6native29vectorized_elementwise_kernelILi4ENS0_13AUnaryFunctorIhhhZZZNS0_16fmod_kernel_cudaERNS_18TensorIteratorBaseEENKUlvE_clEvENKUlvE_clEvEUlhhE_EESt5arrayIPcLm2EEEEviT0_T1_) ;  /* 0xffffffec0e007950 */ /* 0x000fea0003c3ffff */
.L_x_27020:
        /* <DEDUP_REMOVED lines=16> */
.L_x_54713:


//--------------------- .text._ZN2at6native29vectorized_elementwise_kernelILi8ENS0_13AUnaryFunctorIhhhZZZNS0_16fmod_kernel_cudaERNS_18TensorIteratorBaseEENKUlvE_clEvENKUlvE_clEvEUlhhE_EESt5arrayIPcLm2EEEEviT0_T1_ --------------------------
	.section	.text._ZN2at6native29vectorized_elementwise_kernelILi8ENS0_13AUnaryFunctorIhhhZZZNS0_16fmod_kernel_cudaERNS_18TensorIteratorBaseEENKUlvE_clEvENKUlvE_clEvEUlhhE_EESt5arrayIPcLm2EEEEviT0_T1_,"ax",@progbits
	.align	128
        .global         _ZN2at6native29vectorized_elementwise_kernelILi8ENS0_13AUnaryFunctorIhhhZZZNS0_16fmod_kernel_cudaERNS_18TensorIteratorBaseEENKUlvE_clEvENKUlvE_clEvEUlhhE_EESt5arrayIPcLm2EEEEviT0_T1_
        .type           _ZN2at6native29vectorized_elementwise_kernelILi8ENS0_13AUnaryFunctorIhhhZZZNS0_16fmod_kernel_cudaERNS_18TensorIteratorBaseEENKUlvE_clEvENKUlvE_clEvEUlhhE_EESt5arrayIPcLm2EEEEviT0_T1_,@function
        .size           _ZN2at6native29vectorized_elementwise_kernelILi8ENS0_13AUnaryFunctorIhhhZZZNS0_16fmod_kernel_cudaERNS_18TensorIteratorBaseEENKUlvE_clEvENKUlvE_clEvEUlhhE_EESt5arrayIPcLm2EEEEviT0_T1_,(.L_x_54714 - _ZN2at6native29vectorized_elementwise_kernelILi8ENS0_13AUnaryFunctorIhhhZZZNS0_16fmod_kernel_cudaERNS_18TensorIteratorBaseEENKUlvE_clEvENKUlvE_clEvEUlhhE_EESt5arrayIPcLm2EEEEviT0_T1_)
        .other          _ZN2at6native29vectorized_elementwise_kernelILi8ENS0_13AUnaryFunctorIhhhZZZNS0_16fmod_kernel_cudaERNS_18TensorIteratorBaseEENKUlvE_clEvENKUlvE_clEvEUlhhE_EESt5arrayIPcLm2EEEEviT0_T1_,@"STO_CUDA_ENTRY STV_DEFAULT"
_ZN2at6native29vectorized_elementwise_kernelILi8ENS0_13AUnaryFunctorIhhhZZZNS0_16fmod_kernel_cudaERNS_18TensorIteratorBaseEENKUlvE_clEvENKUlvE_clEvEUlhhE_EESt5arrayIPcLm2EEEEviT0_T1_:
.text._ZN2at6native29vectorized_elementwise_kernelILi8ENS0_13AUnaryFunctorIhhhZZZNS0_16fmod_kernel_cudaERNS_18TensorIteratorBaseEENKUlvE_clEvENKUlvE_clEvEUlhhE_EESt5arrayIPcLm2EEEEviT0_T1_:
        /* <DEDUP_REMOVED lines=80> */
[----:B------:R-:W-:Y:S05]  /*0500*/  CALL.REL.NOINC `($__internal_62_$__cuda_sm20_rem_u16) ;  /* 0x0000000c00607944 */ /* 0x000fea0003c00000 */
[----:B------:R-:W-:-:S07]  /*0510*/  IMAD.MOV.U32 R3, RZ, RZ, R12 ;  /* 0x000000ffff037224 */ /* 0x000fce00078e000c */
.L_x_27023:
[----:B------:R-:W-:Y:S05]  /*0520*/  BSYNC.RECONVERGENT B0 ;  /* 0x0000000000007941 */ /* 0x000fea0003800200 */
.L_x_27022:
[----:B------:R-:W-:Y:S01]  /*0530*/  VIADD R4, R0, 0x80 ;  /* 0x0000008000047836 */ /* 0x000fe20000000000 */
[----:B------:R-:W-:Y:S04]  /*0540*/  BSSY.RECONVERGENT B0, `(.L_x_27024) ;  /* 0x0000008000007945 */ /* 0x000fe80003800200 */
[----:B------:R-:W-:-:S13]  /*0550*/  ISETP.GE.U32.AND P0, PT, R4, UR5, PT ;  /* 0x0000000504007c0c */ /* 0x000fda000bf06070 */
[----:B------:R-:W-:Y:S05]  /*0560*/  @P0 BRA `(.L_x_27025) ;  /* 0x0000000000140947 */ /* 0x000fea0003800000 */
[----:B-----5:R-:W-:Y:S01]  /*0570*/  LOP3.LUT R12, R6, 0xff, RZ, 0xc0, !PT ;  /* 0x000000ff060c7812 */ /* 0x020fe200078ec0ff */
[----:B------:R-:W-:Y:S01]  /*0580*/  IMAD.U32 R13, RZ, RZ, UR10 ;  /* 0x0000000aff0d7e24 */ /* 0x000fe2000f8e00ff */
[----:B------:R-:W-:-:S07]  /*0590*/  MOV R8, 0x5b0 ;  /* 0x000005b000087802 */ /* 0x000fce0000000f00 */
[----:B------:R-:W-:Y:S05]  /*05a0*/  CALL.REL.NOINC `($__internal_62_$__cuda_sm20_rem_u16) ;  /* 0x0000000c00387944 */ /* 0x000fea0003c00000 */
[----:B------:R-:W-:-:S07]  /*05b0*/  IMAD.MOV.U32 R6, RZ, RZ, R12 ;  /* 0x000000ffff067224 */ /* 0x000fce00078e000c */
.L_x_27025:
[----:B------:R-:W-:Y:S05]  /*05c0*/  BSYNC.RECONVERGENT B0 ;  /* 0x0000000000007941 */ /* 0x000fea0003800200 */
.L_x_27024:
        /* <DEDUP_REMOVED lines=9> */
.L_x_27027:
[----:B------:R-:W-:Y:S05]  /*0660*/  BSYNC.RECONVERGENT B0 ;  /* 0x0000000000007941 */ /* 0x000fea0003800200 */
.L_x_27026:
        /* <DEDUP_REMOVED lines=9> */
.L_x_27029:
[----:B------:R-:W-:Y:S05]  /*0700*/  BSYNC.RECONVERGENT B0 ;  /* 0x0000000000007941 */ /* 0x000fea0003800200 */
.L_x_27028:
        /* <DEDUP_REMOVED lines=8> */
[----:B------:R-:W-:-:S07]  /*0790*/  MOV R10, R12 ;  /* 0x0000000c000a7202 */ /* 0x000fce0000000f00 */
.L_x_27031:
[----:B------:R-:W-:Y:S05]  /*07a0*/  BSYNC.RECONVERGENT B0 ;  /* 0x0000000000007941 */ /* 0x000fea0003800200 */
.L_x_27030:
        /* <DEDUP_REMOVED lines=9> */
.L_x_27033:
[----:B------:R-:W-:Y:S05]  /*0840*/  BSYNC.RECONVERGENT B0 ;  /* 0x0000000000007941 */ /* 0x000fea0003800200 */
.L_x_27032:
        /* <DEDUP_REMOVED lines=9> */
.L_x_27035:
[----:B------:R-:W-:Y:S05]  /*08e0*/  BSYNC.RECONVERGENT B0 ;  /* 0x0000000000007941 */ /* 0x000fea0003800200 */
.L_x_27034:
        /* <DEDUP_REMOVED lines=8> */
.L_x_27037:
[----:B------:R-:W-:Y:S05]  /*0970*/  BSYNC.RECONVERGENT B0 ;  /* 0x0000000000007941 */ /* 0x000fea0003800200 */
.L_x_27036:
        /* <DEDUP_REMOVED lines=18> */
.L_x_27040:
        /* <DEDUP_REMOVED lines=8> */
.L_x_27041:
        /* <DEDUP_REMOVED lines=8> */
.L_x_27042:
        /* <DEDUP_REMOVED lines=8> */
.L_x_27043:
        /* <DEDUP_REMOVED lines=9> */
.L_x_27044:
[----:B------:R-:W-:Y:S05]  /*0cb0*/  BSYNC.RELIABLE B1 ;  /* 0x0000000000017941 */ /* 0x000fea0003800100 */
.L_x_27039:
[----:B------:R-:W-:-:S13]  /*0cc0*/  ISETP.GE.U32.AND P0, PT, R0, UR5, PT ;  /* 0x0000000500007c0c */ /* 0x000fda000bf06070 */
[----:B0-2--5:R-:W0:Y:S01]  /*0cd0*/  @!P0 LDC.64 R6, c[0x0][0x388] ;  /* 0x0000e200ff068b82 */ /* 0x025e220000000a00 */
[C---:B-1----:R-:W-:Y:S02]  /*0ce0*/  @!P0 VIADD R3, R0.reuse, UR4 ;  /* 0x0000000400038c36 */ /* 0x042fe40008000000 */
[----:B------:R-:W-:-:S03]  /*0cf0*/  @!P0 VIADD R0, R0, 0x80 ;  /* 0x0000008000008836 */ /* 0x000fc60000000000 */
[----:B0-----:R-:W-:-:S05]  /*0d00*/  @!P0 IADD3 R2, P1, PT, R3, R6, RZ ;  /* 0x0000000603028210 */ /* 0x001fca0007f3e0ff */
[----:B------:R-:W-:-:S05]  /*0d10*/  @!P0 IMAD.X R3, RZ, RZ, R7, P1 ;  /* 0x000000ffff038224 */ /* 0x000fca00008e0607 */
[----:B------:R3:W-:Y:S03]  /*0d20*/  @!P0 STG.E.U8 desc[UR8][R2.64], R5 ;  /* 0x0000000502008986 */ /* 0x0007e6000c101108 */
.L_x_27045:
[----:B------:R-:W-:Y:S05]  /*0d30*/  BSYNC.RECONVERGENT B0 ;  /* 0x0000000000007941 */ /* 0x000fea0003800200 */
.L_x_27038:
        /* <DEDUP_REMOVED lines=9> */
.L_x_27021:
        /* <DEDUP_REMOVED lines=18> */
[----:B------:R-:W-:Y:S05]  /*0ef0*/  CALL.REL.NOINC `($__internal_62_$__cuda_sm20_rem_u16) ;  /* 0x0000000000e47944 */ /* 0x000fea0003c00000 */
[----:B------:R-:W-:Y:S01]  /*0f00*/  IMAD.MOV.U32 R4, RZ, RZ, R12 ;  /* 0x000000ffff047224 */ /* 0x000fe200078e000c */
[----:B------:R-:W-:Y:S01]  /*0f10*/  MOV R8, 0xf50 ;  /* 0x00000f5000087802 */ /* 0x000fe20000000f00 */
[----:B------:R-:W-:Y:S02]  /*0f20*/  IMAD.MOV.U32 R12, RZ, RZ, R3 ;  /* 0x000000ffff0c7224 */ /* 0x000fe400078e0003 */
[----:B------:R-:W-:-:S07]  /*0f30*/  IMAD.U32 R13, RZ, RZ, UR10 ;  /* 0x0000000aff0d7e24 */ /* 0x000fce000f8e00ff */
        /* <DEDUP_REMOVED lines=17> */
[----:B------:R-:W-:Y:S01]  /*1050*/  MOV R13, UR10 ;  /* 0x0000000a000d7c02 */ /* 0x000fe20008000f00 */
[----:B------:R-:W-:Y:S01]  /*1060*/  IMAD.MOV.U32 R12, RZ, RZ, R10 ;  /* 0x000000ffff0c7224 */ /* 0x000fe200078e000a */
[----:B------:R-:W-:-:S07]  /*1070*/  MOV R8, 0x1090 ;  /* 0x0000109000087802 */ /* 0x000fce0000000f00 */
        /* <DEDUP_REMOVED lines=33> */
        .weak           $__internal_62_$__cuda_sm20_rem_u16
        .type           $__internal_62_$__cuda_sm20_rem_u16,@function
        .size           $__internal_62_$__cuda_sm20_rem_u16,(.L_x_54714 - $__internal_62_$__cuda_sm20_rem_u16)
$__internal_62_$__cuda_sm20_rem_u16:
        /* <DEDUP_REMOVED lines=20> */
[----:B------:R-:W-:Y:S05]  /*13d0*/  RET.REL.NODEC R14 `(_ZN2at6native29vectorized_elementwise_kernelILi8ENS0_13AUnaryFunctorIhhhZZZNS0_16fmod_kernel_cudaERNS_18TensorIteratorBaseEENKUlvE_clEvENKUlvE_clEvEUlhhE_EESt5arrayIPcLm2EEEEviT0_T1_) ;  /* 0xffffffec0e087950 */ /* 0x000fea0003c3ffff */
.L_x_27046:
        /* <DEDUP_REMOVED lines=10> */
.L_x_54714:


//--------------------- .text._ZN2at6native18elementwise_kernelILi128ELi4EZNS0_15gpu_kernel_implINS0_13BinaryFunctorIN3c108BFloat16ES5_S5_ZZZNS0_21remainder_kernel_cudaERNS_18TensorIteratorBaseEENKUlvE0_clEvENKUlvE2_clEvEUlS5_S5_E_EEEEvS7_RKT_EUliE_EEviT1_ --------------------------
	.section	.text._ZN2at6native18elementwise_kernelILi128ELi4EZNS0_15gpu_kernel_implINS0_13BinaryFunctorIN3c108BFloat16ES5_S5_ZZZNS0_21remainder_kernel_cudaERNS_18TensorIteratorBaseEENKUlvE0_clEvENKUlvE2_clEvEUlS5_S5_E_EEEEvS7_RKT_EUliE_EEviT1_,"ax",@progbits
	.align	128
        .global         _ZN2at6native18elementwise_kernelILi128ELi4EZNS0_15gpu_kernel_implINS0_13BinaryFunctorIN3c108BFloat16ES5_S5_ZZZNS0_21remainder_kernel_cudaERNS_18TensorIteratorBaseEENKUlvE0_clEvENKUlvE2_clEvEUlS5_S5_E_EEEEvS7_RKT_EUliE_EEviT1_
        .type           _ZN2at6native18elementwise_kernelILi128ELi4EZNS0_15gpu_kernel_implINS0_13BinaryFunctorIN3c108BFloat16ES5_S5_ZZZNS0_21remainder_kernel_cudaERNS_18TensorIteratorBaseEENKUlvE0_clEvENKUlvE2_clEvEUlS5_S5_E_EEEEvS7_RKT_EUliE_EEviT1_,@function
        .size           _ZN2at6native18elementwise_kernelILi128ELi4EZNS0_15gpu_kernel_implINS0_13BinaryFunctorIN3c108BFloat16ES5_S5_ZZZNS0_21remainder_kernel_cudaERNS_18TensorIteratorBaseEENKUlvE0_clEvENKUlvE2_clEvEUlS5_S5_E_EEEEvS7_RKT_EUliE_EEviT1_,(.L_x_54967 - _ZN2at6native18elementwise_kernelILi128ELi4EZNS0_15gpu_kernel_implINS0_13BinaryFunctorIN3c108BFloat16ES5_S5_ZZZNS0_21remainder_kernel_cudaERNS_18TensorIteratorBaseEENKUlvE0_clEvENKUlvE2_clEvEUlS5_S5_E_EEEEvS7_RKT_EUliE_EEviT1_)
        .other          _ZN2at6native18elementwise_kernelILi128ELi4EZNS0_15gpu_kernel_implINS0_13BinaryFunctorIN3c108BFloat16ES5_S5_ZZZNS0_21remainder_kernel_cudaERNS_18TensorIteratorBaseEENKUlvE0_clEvENKUlvE2_clEvEUlS5_S5_E_EEEEvS7_RKT_EUliE_EEviT1_,@"STO_CUDA_ENTRY STV_DEFAULT"
_ZN2at6native18elementwise_kernelILi128ELi4EZNS0_15gpu_kernel_implINS0_13BinaryFunctorIN3c108BFloat16ES5_S5_ZZZNS0_21remainder_kernel_cudaERNS_18TensorIteratorBaseEENKUlvE0_clEvENKUlvE2_clEvEUlS5_S5_E_EEEEvS7_RKT_EUliE_EEviT1_:
.text._ZN2at6native18elementwise_kernelILi128ELi4EZNS0_15gpu_kernel_implINS0_13BinaryFunctorIN3c108BFloat16ES5_S5_ZZZNS0_21remainder_kernel_cudaERNS_18TensorIteratorBaseEENKUlvE0_clEvENKUlvE2_clEvEUlS5_S5_E_EEEEvS7_RKT_EUliE_EEviT1_:
        /* <DEDUP_REMOVED lines=371> */
.L_x_27049:
        /* <DEDUP_REMOVED lines=19> */
.L_x_27053:
[----:B------:R-:W2:Y:S02]  /*1860*/  LDG.E.U8 R2, desc[UR36][R2.64] ;  /* 0x0000002402027981 */ /* 0x000ea4000c1e1100 */
[----:B--2---:R-:W-:-:S04]  /*1870*/  I2FP.F32.U32 R0, R2 ;  /* 0x0000000200007245 */ /* 0x004fc80000201000 */
[----:B------:R-:W-:-:S04]  /*1880*/  F2FP.BF16.F32.PACK_AB R0, RZ, R0 ;  /* 0x00000000ff00723e */ /* 0x000fc800000010ff */
[----:B------:R-:W-:Y:S01]  /*1890*/  PRMT R19, R0, 0x7610, R19 ;  /* 0x0000761000137816 */ /* 0x000fe20000000013 */
[----:B------:R-:W-:Y:S06]  /*18a0*/  BRA `(.L_x_27055) ;  /* 0x0000000c00c07947 */ /* 0x000fec0003800000 */
.L_x_27052:
        /* <DEDUP_REMOVED lines=11> */
.L_x_27057:
[----:B------:R-:W2:Y:S02]  /*1960*/  LDG.E R2, desc[UR36][R2.64] ;  /* 0x0000002402027981 */ /* 0x000ea4000c1e1900 */
[----:B--2---:R-:W-:-:S04]  /*1970*/  I2FP.F32.S32 R0, R2 ;  /* 0x0000000200007245 */ /* 0x004fc80000201400 */
[----:B------:R-:W-:-:S04]  /*1980*/  F2FP.BF16.F32.PACK_AB R0, RZ, R0 ;  /* 0x00000000ff00723e */ /* 0x000fc800000010ff */
[----:B------:R-:W-:Y:S01]  /*1990*/  PRMT R19, R0, 0x7610, R19 ;  /* 0x0000761000137816 */ /* 0x000fe20000000013 */
[----:B------:R-:W-:Y:S06]  /*19a0*/  BRA `(.L_x_27055) ;  /* 0x0000000c00807947 */ /* 0x000fec0003800000 */
.L_x_27056:
[----:B------:R-:W2:Y:S02]  /*19b0*/  LDG.E.U16 R2, desc[UR36][R2.64] ;  /* 0x0000002402027981 */ /* 0x000ea4000c1e1500 */
[----:B--2---:R-:W0:Y:S02]  /*19c0*/  I2F.S16 R0, R2 ;  /* 0x0000000200007306 */ /* 0x004e240000101400 */
[----:B0-----:R-:W-:-:S04]  /*19d0*/  F2FP.BF16.F32.PACK_AB R0, RZ, R0 ;  /* 0x00000000ff00723e */ /* 0x001fc800000010ff */
[----:B------:R-:W-:Y:S01]  /*19e0*/  PRMT R19, R0, 0x7610, R19 ;  /* 0x0000761000137816 */ /* 0x000fe20000000013 */
[----:B------:R-:W-:Y:S06]  /*19f0*/  BRA `(.L_x_27055) ;  /* 0x0000000c006c7947 */ /* 0x000fec0003800000 */
.L_x_27051:
        /* <DEDUP_REMOVED lines=9> */
.L_x_27059:
[----:B------:R-:W2:Y:S02]  /*1a90*/  LDG.E.U16 R0, desc[UR36][R2.64] ;  /* 0x0000002402007981 */ /* 0x000ea4000c1e1500 */
[----:B--2---:R-:W-:-:S05]  /*1aa0*/  HADD2.F32 R0, -RZ, R0.H0_H0 ;  /* 0x20000000ff007230 */ /* 0x004fca0000004100 */
[----:B------:R-:W-:-:S04]  /*1ab0*/  F2FP.BF16.F32.PACK_AB R0, RZ, R0 ;  /* 0x00000000ff00723e */ /* 0x000fc800000010ff */
[----:B------:R-:W-:Y:S01]  /*1ac0*/  PRMT R19, R0, 0x7610, R19 ;  /* 0x0000761000137816 */ /* 0x000fe20000000013 */
[----:B------:R-:W-:Y:S06]  /*1ad0*/  BRA `(.L_x_27055) ;  /* 0x0000000c00347947 */ /* 0x000fec0003800000 */
.L_x_27058:
        /* <DEDUP_REMOVED lines=9> */
.L_x_27061:
[----:B------:R-:W2:Y:S02]  /*1b70*/  LDG.E.U16 R2, desc[UR36][R2.64] ;  /* 0x0000002402027981 */ /* 0x000ea4000c1e1500 */
[----:B--2---:R-:W-:-:S05]  /*1b80*/  HADD2.F32 R0, -RZ, R2.H0_H0 ;  /* 0x20000002ff007230 */ /* 0x004fca0000004100 */
[----:B------:R-:W-:-:S04]  /*1b90*/  F2FP.BF16.F32.PACK_AB R0, RZ, R0 ;  /* 0x00000000ff00723e */ /* 0x000fc800000010ff */
[----:B------:R-:W-:Y:S01]  /*1ba0*/  PRMT R19, R0, 0x7610, R19 ;  /* 0x0000761000137816 */ /* 0x000fe20000000013 */
[----:B------:R-:W-:Y:S06]  /*1bb0*/  BRA `(.L_x_27055) ;  /* 0x0000000800fc7947 */ /* 0x000fec0003800000 */
.L_x_27060:
        /* <DEDUP_REMOVED lines=9> */
.L_x_27050:
        /* <DEDUP_REMOVED lines=14> */
.L_x_27064:
        /* <DEDUP_REMOVED lines=9> */
.L_x_27063:
        /* <DEDUP_REMOVED lines=27> */
.L_x_27066:
        /* <DEDUP_REMOVED lines=14> */
.L_x_27065:
[----:B------:R0:W5:Y:S01]  /*2050*/  LDG.E.U16 R19, desc[UR36][R2.64] ;  /* 0x0000002402137981 */ /* 0x000162000c1e1500 */
[----:B------:R-:W-:Y:S05]  /*2060*/  BRA `(.L_x_27055) ;  /* 0x0000000400d07947 */ /* 0x000fea0003800000 */
.L_x_27062:
        /* <DEDUP_REMOVED lines=13> */
.L_x_27069:
        /* <DEDUP_REMOVED lines=21> */
.L_x_27073:
[----:B------:R-:W-:Y:S05]  /*2290*/  BSYNC.RECONVERGENT B1 ;  /* 0x0000000000017941 */ /* 0x000fea0003800200 */
.L_x_27072:
[----:B------:R-:W-:Y:S01]  /*22a0*/  IMAD.SHL.U32 R0, R0, 0x100000, RZ ;  /* 0x0010000000007824 */ /* 0x000fe200078e00ff */
[----:B------:R-:W-:-:S04]  /*22b0*/  LEA R2, R2, 0x3b800000, 0x17 ;  /* 0x3b80000002027811 */ /* 0x000fc800078eb8ff */
[----:B------:R-:W-:-:S07]  /*22c0*/  LOP3.LUT R0, R2, R0, R7, 0xfe, !PT ;  /* 0x0000000002007212 */ /* 0x000fce00078efe07 */
.L_x_27071:
[----:B------:R-:W-:Y:S05]  /*22d0*/  BSYNC.RECONVERGENT B0 ;  /* 0x0000000000007941 */ /* 0x000fea0003800200 */
.L_x_27070:
[----:B------:R-:W-:-:S04]  /*22e0*/  F2FP.BF16.F32.PACK_AB R0, RZ, R0 ;  /* 0x00000000ff00723e */ /* 0x000fc800000010ff */
[----:B------:R-:W-:Y:S01]  /*22f0*/  PRMT R19, R0, 0x7610, R19 ;  /* 0x0000761000137816 */ /* 0x000fe20000000013 */
[----:B------:R-:W-:Y:S06]  /*2300*/  BRA `(.L_x_27055) ;  /* 0x0000000400287947 */ /* 0x000fec0003800000 */
.L_x_27068:
        /* <DEDUP_REMOVED lines=21> */
.L_x_27077:
[----:B------:R-:W-:Y:S05]  /*2460*/  BSYNC.RECONVERGENT B1 ;  /* 0x0000000000017941 */ /* 0x000fea0003800200 */
.L_x_27076:
[----:B------:R-:W-:Y:S01]  /*2470*/  IMAD.SHL.U32 R0, R0, 0x200000, RZ ;  /* 0x0020000000007824 */ /* 0x000fe200078e00ff */
[----:B------:R-:W-:-:S04]  /*2480*/  LEA R2, R2, 0x37800000, 0x17 ;  /* 0x3780000002027811 */ /* 0x000fc800078eb8ff */
[----:B------:R-:W-:-:S07]  /*2490*/  LOP3.LUT R0, R2, R0, R7, 0xfe, !PT ;  /* 0x0000000002007212 */ /* 0x000fce00078efe07 */
.L_x_27075:
[----:B------:R-:W-:Y:S05]  /*24a0*/  BSYNC.RECONVERGENT B0 ;  /* 0x0000000000007941 */ /* 0x000fea0003800200 */
.L_x_27074:
[----:B------:R-:W-:-:S04]  /*24b0*/  F2FP.BF16.F32.PACK_AB R0, RZ, R0 ;  /* 0x00000000ff00723e */ /* 0x000fc800000010ff */
[----:B------:R-:W-:Y:S01]  /*24c0*/  PRMT R19, R0, 0x7610, R19 ;  /* 0x0000761000137816 */ /* 0x000fe20000000013 */
[----:B------:R-:W-:Y:S06]  /*24d0*/  BRA `(.L_x_27055) ;  /* 0x0000000000b47947 */ /* 0x000fec0003800000 */
.L_x_27067:
[----:B------:R-:W-:-:S09]  /*24e0*/  UISETP.NE.AND UP0, UPT, UR4, 0x1c, UPT ;  /* 0x0000001c0400788c */ /* 0x000fd2000bf05270 */
[----:B------:R-:W-:Y:S05]  /*24f0*/  BRA.U !UP0, `(.L_x_27078) ;  /* 0x00000001089c7547 */ /* 0x000fea000b800000 */
[----:B------:R-:W-:-:S09]  /*2500*/  UISETP.NE.AND UP0, UPT, UR4, 0x1d, UPT ;  /* 0x0000001d0400788c */ /* 0x000fd2000bf05270 */
[----:B------:R-:W-:Y:S05]  /*2510*/  BRA.U !UP0, `(.L_x_27079) ;  /* 0x0000000108807547 */ /* 0x000fea000b800000 */
[----:B------:R-:W-:-:S09]  /*2520*/  UISETP.NE.AND UP0, UPT, UR4, 0x2c, UPT ;  /* 0x0000002c0400788c */ /* 0x000fd2000bf05270 */
[----:B------:R-:W-:Y:S05]  /*2530*/  BRA.U !UP0, `(.L_x_27080) ;  /* 0x0000000108487547 */ /* 0x000fea000b800000 */
.L_x_27054:
        /* <DEDUP_REMOVED lines=16> */
.L_x_27081:
[----:B------:R-:W-:Y:S01]  /*2640*/  PRMT R19, RZ, 0x7610, R19 ;  /* 0x00007610ff137816 */ /* 0x000fe20000000013 */
[----:B------:R-:W-:Y:S06]  /*2650*/  BRA `(.L_x_27055) ;  /* 0x0000000000547947 */ /* 0x000fec0003800000 */
.L_x_27080:
        /* <DEDUP_REMOVED lines=8> */
.L_x_27083:
[----:B------:R-:W-:Y:S05]  /*26e0*/  BSYNC.RECONVERGENT B0 ;  /* 0x0000000000007941 */ /* 0x000fea0003800200 */
.L_x_27082:
[----:B------:R-:W-:-:S04]  /*26f0*/  F2FP.BF16.F32.PACK_AB R0, RZ, R0 ;  /* 0x00000000ff00723e */ /* 0x000fc800000010ff */
[----:B------:R-:W-:Y:S01]  /*2700*/  PRMT R19, R0, 0x7610, R19 ;  /* 0x0000761000137816 */ /* 0x000fe20000000013 */
[----:B------:R-:W-:Y:S06]  /*2710*/  BRA `(.L_x_27055) ;  /* 0x0000000000247947 */ /* 0x000fec0003800000 */
.L_x_27079:
[----:B------:R-:W2:Y:S02]  /*2720*/  LDG.E.64 R2, desc[UR36][R2.64] ;  /* 0x0000002402027981 */ /* 0x000ea4000c1e1b00 */
[----:B--2---:R-:W0:Y:S02]  /*2730*/  I2F.U64 R0, R2 ;  /* 0x0000000200007312 */ /* 0x004e240000301000 */
[----:B0-----:R-:W-:-:S04]  /*2740*/  F2FP.BF16.F32.PACK_AB R0, RZ, R0 ;  /* 0x00000000ff00723e */ /* 0x001fc800000010ff */
[----:B------:R-:W-:Y:S01]  /*2750*/  PRMT R19, R0, 0x7610, R19 ;  /* 0x0000761000137816 */ /* 0x000fe20000000013 */
[----:B------:R-:W-:Y:S06]  /*2760*/  BRA `(.L_x_27055) ;  /* 0x0000000000107947 */ /* 0x000fec0003800000 */
.L_x_27078:
[----:B------:R-:W2:Y:S02]  /*2770*/  LDG.E R2, desc[UR36][R2.64] ;  /* 0x0000002402027981 */ /* 0x000ea4000c1e1900 */
[----:B--2---:R-:W-:-:S04]  /*2780*/  I2FP.F32.U32 R0, R2 ;  /* 0x0000000200007245 */ /* 0x004fc80000201000 */
[----:B------:R-:W-:-:S04]  /*2790*/  F2FP.BF16.F32.PACK_AB R0, RZ, R0 ;  /* 0x00000000ff00723e */ /* 0x000fc800000010ff */
[----:B------:R-:W-:-:S07]  /*27a0*/  PRMT R19, R0, 0x7610, R19 ;  /* 0x0000761000137816 */ /* 0x000fce0000000013 */
.L_x_27055:
        /* <DEDUP_REMOVED lines=18> */
.L_x_27087:
[----:B------:R-:W2:Y:S02]  /*28d0*/  LDG.E.U8 R2, desc[UR36][R2.64] ;  /* 0x0000002402027981 */ /* 0x000ea4000c1e1100 */
[----:B--2---:R-:W-:-:S04]  /*28e0*/  I2FP.F32.U32 R0, R2 ;  /* 0x0000000200007245 */ /* 0x004fc80000201000 */
[----:B------:R-:W-:Y:S01]  /*28f0*/  F2FP.BF16.F32.PACK_AB R0, RZ, R0 ;  /* 0x00000000ff00723e */ /* 0x000fe200000010ff */
[----:B------:R-:W-:Y:S06]  /*2900*/  BRA `(.L_x_27089) ;  /* 0x0000000c00847947 */ /* 0x000fec0003800000 */
.L_x_27086:
        /* <DEDUP_REMOVED lines=10> */
.L_x_27091:
[----:B------:R-:W2:Y:S02]  /*29b0*/  LDG.E R2, desc[UR36][R2.64] ;  /* 0x0000002402027981 */ /* 0x000ea4000c1e1900 */
[----:B--2---:R-:W-:-:S04]  /*29c0*/  I2FP.F32.S32 R0, R2 ;  /* 0x0000000200007245 */ /* 0x004fc80000201400 */
[----:B------:R-:W-:Y:S01]  /*29d0*/  F2FP.BF16.F32.PACK_AB R0, RZ, R0 ;  /* 0x00000000ff00723e */ /* 0x000fe200000010ff */
[----:B------:R-:W-:Y:S06]  /*29e0*/  BRA `(.L_x_27089) ;  /* 0x0000000c004c7947 */ /* 0x000fec0003800000 */
.L_x_27090:
[----:B------:R-:W2:Y:S02]  /*29f0*/  LDG.E.U16 R2, desc[UR36][R2.64] ;  /* 0x0000002402027981 */ /* 0x000ea4000c1e1500 */
[----:B--2---:R-:W0:Y:S02]  /*2a00*/  I2F.S16 R0, R2 ;  /* 0x0000000200007306 */ /* 0x004e240000101400 */
[----:B0-----:R-:W-:Y:S01]  /*2a10*/  F2FP.BF16.F32.PACK_AB R0, RZ, R0 ;  /* 0x00000000ff00723e */ /* 0x001fe200000010ff */
[----:B------:R-:W-:Y:S06]  /*2a20*/  BRA `(.L_x_27089) ;  /* 0x0000000c003c7947 */ /* 0x000fec0003800000 */
.L_x_27085:
        /* <DEDUP_REMOVED lines=9> */
.L_x_27093:
[----:B------:R-:W2:Y:S02]  /*2ac0*/  LDG.E.U16 R0, desc[UR36][R2.64] ;  /* 0x0000002402007981 */ /* 0x000ea4000c1e1500 */
[----:B--2---:R-:W-:-:S05]  /*2ad0*/  HADD2.F32 R0, -RZ, R0.H0_H0 ;  /* 0x20000000ff007230 */ /* 0x004fca0000004100 */
[----:B------:R-:W-:Y:S01]  /*2ae0*/  F2FP.BF16.F32.PACK_AB R0, RZ, R0 ;  /* 0x00000000ff00723e */ /* 0x000fe200000010ff */
[----:B------:R-:W-:Y:S06]  /*2af0*/  BRA `(.L_x_27089) ;  /* 0x0000000c00087947 */ /* 0x000fec0003800000 */
.L_x_27092:
        /* <DEDUP_REMOVED lines=9> */
.L_x_27095:
[----:B------:R-:W2:Y:S02]  /*2b90*/  LDG.E.U16 R2, desc[UR36][R2.64] ;  /* 0x0000002402027981 */ /* 0x000ea4000c1e1500 */
[----:B--2---:R-:W-:-:S05]  /*2ba0*/  HADD2.F32 R0, -RZ, R2.H0_H0 ;  /* 0x20000002ff007230 */ /* 0x004fca0000004100 */
[----:B------:R-:W-:Y:S01]  /*2bb0*/  F2FP.BF16.F32.PACK_AB R0, RZ, R0 ;  /* 0x00000000ff00723e */ /* 0x000fe200000010ff */
[----:B------:R-:W-:Y:S06]  /*2bc0*/  BRA `(.L_x_27089) ;  /* 0x0000000800d47947 */ /* 0x000fec0003800000 */
.L_x_27094:
        /* <DEDUP_REMOVED lines=8> */
.L_x_27084:
        /* <DEDUP_REMOVED lines=13> */
.L_x_27098:
        /* <DEDUP_REMOVED lines=8> */
.L_x_27097:
        /* <DEDUP_REMOVED lines=27> */
.L_x_27100:
        /* <DEDUP_REMOVED lines=13> */
.L_x_27099:
[----:B------:R0:W5:Y:S01]  /*3020*/  LDG.E.U16 R0, desc[UR36][R2.64] ;  /* 0x0000002402007981 */ /* 0x000162000c1e1500 */
[----:B------:R-:W-:Y:S05]  /*3030*/  BRA `(.L_x_27089) ;  /* 0x0000000400b87947 */ /* 0x000fea0003800000 */
.L_x_27096:
        /* <DEDUP_REMOVED lines=12> */
.L_x_27103:
        /* <DEDUP_REMOVED lines=21> */
.L_x_27107:
[----:B------:R-:W-:Y:S05]  /*3250*/  BSYNC.RECONVERGENT B1 ;  /* 0x0000000000017941 */ /* 0x000fea0003800200 */
.L_x_27106:
[----:B------:R-:W-:Y:S01]  /*3260*/  IMAD.SHL.U32 R0, R0, 0x100000, RZ ;  /* 0x0010000000007824 */ /* 0x000fe200078e00ff */
[----:B------:R-:W-:-:S04]  /*3270*/  LEA R2, R2, 0x3b800000, 0x17 ;  /* 0x3b80000002027811 */ /* 0x000fc800078eb8ff */
[----:B------:R-:W-:-:S07]  /*3280*/  LOP3.LUT R0, R2, R0, R7, 0xfe, !PT ;  /* 0x0000000002007212 */ /* 0x000fce00078efe07 */
.L_x_27105:
[----:B------:R-:W-:Y:S05]  /*3290*/  BSYNC.RECONVERGENT B0 ;  /* 0x0000000000007941 */ /* 0x000fea0003800200 */
.L_x_27104:
[----:B------:R-:W-:Y:S01]  /*32a0*/  F2FP.BF16.F32.PACK_AB R0, RZ, R0 ;  /* 0x00000000ff00723e */ /* 0x000fe200000010ff */
[----:B------:R-:W-:Y:S06]  /*32b0*/  BRA `(.L_x_27089) ;  /* 0x0000000400187947 */ /* 0x000fec0003800000 */
.L_x_27102:
        /* <DEDUP_REMOVED lines=21> */
.L_x_27111:
[----:B------:R-:W-:Y:S05]  /*3410*/  BSYNC.RECONVERGENT B1 ;  /* 0x0000000000017941 */ /* 0x000fea0003800200 */
.L_x_27110:
[----:B------:R-:W-:Y:S02]  /*3420*/  SHF.L.U32 R0, R0, 0x15, RZ ;  /* 0x0000001500007819 */ /* 0x000fe400000006ff */
[----:B------:R-:W-:-:S04]  /*3430*/  LEA R2, R2, 0x37800000, 0x17 ;  /* 0x3780000002027811 */ /* 0x000fc800078eb8ff */
[----:B------:R-:W-:-:S07]  /*3440*/  LOP3.LUT R0, R2, R0, R7, 0xfe, !PT ;  /* 0x0000000002007212 */ /* 0x000fce00078efe07 */
.L_x_27109:
[----:B------:R-:W-:Y:S05]  /*3450*/  BSYNC.RECONVERGENT B0 ;  /* 0x0000000000007941 */ /* 0x000fea0003800200 */
.L_x_27108:
[----:B------:R-:W-:Y:S01]  /*3460*/  F2FP.BF16.F32.PACK_AB R0, RZ, R0 ;  /* 0x00000000ff00723e */ /* 0x000fe200000010ff */
[----:B------:R-:W-:Y:S06]  /*3470*/  BRA `(.L_x_27089) ;  /* 0x0000000000a87947 */ /* 0x000fec0003800000 */
.L_x_27101:
[----:B------:R-:W-:-:S09]  /*3480*/  UISETP.NE.AND UP0, UPT, UR4, 0x1c, UPT ;  /* 0x0000001c0400788c */ /* 0x000fd2000bf05270 */
[----:B------:R-:W-:Y:S05]  /*3490*/  BRA.U !UP0, `(.L_x_27112) ;  /* 0x0000000108947547 */ /* 0x000fea000b800000 */
[----:B------:R-:W-:-:S09]  /*34a0*/  UISETP.NE.AND UP0, UPT, UR4, 0x1d, UPT ;  /* 0x0000001d0400788c */ /* 0x000fd2000bf05270 */
[----:B------:R-:W-:Y:S05]  /*34b0*/  BRA.U !UP0, `(.L_x_27113) ;  /* 0x00000001087c7547 */ /* 0x000fea000b800000 */
[----:B------:R-:W-:-:S09]  /*34c0*/  UISETP.NE.AND UP0, UPT, UR4, 0x2c, UPT ;  /* 0x0000002c0400788c */ /* 0x000fd2000bf05270 */
[----:B------:R-:W-:Y:S05]  /*34d0*/  BRA.U !UP0, `(.L_x_27114) ;  /* 0x0000000108487547 */ /* 0x000fea000b800000 */
.L_x_27088:
        /* <DEDUP_REMOVED lines=16> */
.L_x_27115:
[----:B------:R-:W-:Y:S01]  /*35e0*/  PRMT R0, RZ, 0x7610, R0 ;  /* 0x00007610ff007816 */ /* 0x000fe20000000000 */
[----:B------:R-:W-:Y:S06]  /*35f0*/  BRA `(.L_x_27089) ;  /* 0x0000000000487947 */ /* 0x000fec0003800000 */
.L_x_27114:
        /* <DEDUP_REMOVED lines=8> */
.L_x_27117:
[----:B------:R-:W-:Y:S05]  /*3680*/  BSYNC.RECONVERGENT B0 ;  /* 0x0000000000007941 */ /* 0x000fea0003800200 */
.L_x_27116:
[----:B------:R-:W-:Y:S01]  /*3690*/  F2FP.BF16.F32.PACK_AB R0, RZ, R0 ;  /* 0x00000000ff00723e */ /* 0x000fe200000010ff */
[----:B------:R-:W-:Y:S06]  /*36a0*/  BRA `(.L_x_27089) ;  /* 0x00000000001c7947 */ /* 0x000fec0003800000 */
.L_x_27113:
[----:B------:R-:W2:Y:S02]  /*36b0*/  LDG.E.64 R2, desc[UR36][R2.64] ;  /* 0x0000002402027981 */ /* 0x000ea4000c1e1b00 */
[----:B--2---:R-:W0:Y:S02]  /*36c0*/  I2F.U64 R0, R2 ;  /* 0x0000000200007312 */ /* 0x004e240000301000 */
[----:B0-----:R-:W-:Y:S01]  /*36d0*/  F2FP.BF16.F32.PACK_AB R0, RZ, R0 ;  /* 0x00000000ff00723e */ /* 0x001fe200000010ff */
[----:B------:R-:W-:Y:S06]  /*36e0*/  BRA `(.L_x_27089) ;  /* 0x00000000000c7947 */ /* 0x000fec0003800000 */
.L_x_27112:
[----:B------:R-:W2:Y:S02]  /*36f0*/  LDG.E R2, desc[UR36][R2.64] ;  /* 0x0000002402027981 */ /* 0x000ea4000c1e1900 */
[----:B--2---:R-:W-:-:S04]  /*3700*/  I2FP.F32.U32 R0, R2 ;  /* 0x0000000200007245 */ /* 0x004fc80000201000 */
[----:B------:R-:W-:-:S07]  /*3710*/  F2FP.BF16.F32.PACK_AB R0, RZ, R0 ;  /* 0x00000000ff00723e */ /* 0x000fce00000010ff */
.L_x_27089:
        /* <DEDUP_REMOVED lines=32> */
.L_x_27122:
[----:B------:R-:W-:Y:S05]  /*3920*/  BSYNC.RECONVERGENT B1 ;  /* 0x0000000000017941 */ /* 0x000fea0003800200 */
.L_x_27121:
[----:B------:R-:W-:Y:S01]  /*3930*/  FFMA.FTZ R2, -R7, R3, R2 ;  /* 0x0000000307027223 */ /* 0x000fe20000010102 */
[----:B------:R-:W-:Y:S06]  /*3940*/  BRA `(.L_x_27119) ;  /* 0x0000000000787947 */ /* 0x000fec0003800000 */
.L_x_27120:
        /* <DEDUP_REMOVED lines=14> */
.L_x_27125:
        /* <DEDUP_REMOVED lines=13> */
.L_x_27124:
[----:B------:R-:W-:Y:S05]  /*3b00*/  BSYNC.RECONVERGENT B1 ;  /* 0x0000000000017941 */ /* 0x000fea0003800200 */
.L_x_27123:
[----:B------:R-:W-:-:S04]  /*3b10*/  FMUL.FTZ R2, R2, 1.1920928955078125e-07 ;  /* 0x3400000002027820 */ /* 0x000fc80000410000 */
[----:B------:R-:W-:-:S07]  /*3b20*/  FMUL.FTZ R2, R7, R2 ;  /* 0x0000000207027220 */ /* 0x000fce0000410000 */
.L_x_27119:
[----:B------:R-:W-:Y:S05]  /*3b30*/  BSYNC.RECONVERGENT B0 ;  /* 0x0000000000007941 */ /* 0x000fea0003800200 */
.L_x_27118:
[C---:B------:R-:W-:Y:S01]  /*3b40*/  LOP3.LUT R19, R2.reuse, 0x80000000, R19, 0xb8, !PT ;  /* 0x8000000002137812 */ /* 0x040fe200078eb813 */
[----:B------:R-:W1:Y:S01]  /*3b50*/  LDCU.64 UR6, c[0x0][0x5e8] ;  /* 0x0000bd00ff0677ac */ /* 0x000e620008000a00 */
[----:B------:R-:W-:Y:S01]  /*3b60*/  FSETP.NAN.FTZ.AND P0, PT, |R2|, |R2|, PT ;  /* 0x400000020200720b */ /* 0x000fe20003f18200 */
[----:B------:R-:W-:-:S03]  /*3b70*/  UPRMT UR4, UR43, 0x9910, URZ ;  /* 0x000099102b047896 */ /* 0x000fc600080000ff */
[----:B------:R-:W-:Y:S01]  /*3b80*/  FSEL R19, R2, R19, P0 ;  /* 0x0000001302137208 */ /* 0x000fe20000000000 */
[----:B------:R-:W-:-:S03]  /*3b90*/  UISETP.GT.AND UP0, UPT, UR4, 0x9, UPT ;  /* 0x000000090400788c */ /* 0x000fc6000bf04270 */
[----:B------:R-:W-:-:S13]  /*3ba0*/  FSETP.NEU.FTZ.AND P1, PT, R19, RZ, PT ;  /* 0x000000ff1300720b */ /* 0x000fda0003f3d000 */
[----:B------:R-:W-:Y:S02]  /*3bb0*/  @P1 FSETP.GEU.FTZ.AND P2, PT, R0, RZ, PT ;  /* 0x000000ff0000120b */ /* 0x000fe40003f5e000 */
[----:B------:R-:W-:-:S04]  /*3bc0*/  @P1 FSETP.GEU.FTZ.AND P0, PT, R19, RZ, PT ;  /* 0x000000ff1300120b */ /* 0x000fc80003f1e000 */
[----:B------:R-:W-:Y:S02]  /*3bd0*/  @P1 PLOP3.LUT P2, PT, P0, P2, PT, 0x82, 0x28 ;  /* 0x000000000028181c */ /* 0x000fe40000745072 */
[----:B------:R-:W-:Y:S02]  /*3be0*/  PLOP3.LUT P0, PT, PT, PT, PT, 0x80, 0x8 ;  /* 0x000000000008781c */ /* 0x000fe40003f0f070 */
[----:B------:R-:W-:-:S13]  /*3bf0*/  @P1 PLOP3.LUT P0, PT, P2, PT, PT, 0x80, 0x8 ;  /* 0x000000000008181c */ /* 0x000fda000170f070 */
[----:B------:R-:W-:Y:S01]  /*3c00*/  @!P0 FADD.FTZ R19, R0, R19 ;  /* 0x0000001300138221 */ /* 0x000fe20000010000 */
[----:B-1----:R-:W-:-:S05]  /*3c10*/  IADD3 R2, P0, PT, R16, UR6, RZ ;  /* 0x0000000610027c10 */ /* 0x002fca000ff1e0ff */
[----:B------:R-:W1:Y:S01]  /*3c20*/  F2F.BF16.F32 R19, R19 ;  /* 0x0000001300137304 */ /* 0x000e620000202000 */
[----:B------:R-:W-:Y:S01]  /*3c30*/  IMAD.X R3, RZ, RZ, UR7, P0 ;  /* 0x00000007ff037e24 */ /* 0x000fe200080e06ff */
        /* <DEDUP_REMOVED lines=10> */
[----:B------:R-:W1:Y:S02]  /*3ce0*/  F2I.FTZ.TRUNC.NTZ R5, R0 ;  /* 0x0000000000057305 */ /* 0x000e64000021f100 */
[----:B-1----:R1:W-:Y:S01]  /*3cf0*/  STG.E.U8 desc[UR36][R2.64], R5 ;  /* 0x0000000502007986 */ /* 0x0023e2000c101124 */
[----:B------:R-:W-:Y:S05]  /*3d00*/  BRA `(.L_x_27131) ;  /* 0x0000000c00807947 */ /* 0x000fea0003800000 */
.L_x_27129:
[----:B-1----:R-:W-:-:S06]  /*3d10*/  SHF.L.U32 R5, R19, 0x10, RZ ;  /* 0x0000001013057819 */ /* 0x002fcc00000006ff */
[----:B------:R-:W1:Y:S02]  /*3d20*/  F2I.S64.TRUNC R4, R5 ;  /* 0x0000000500047311 */ /* 0x000e64000020d900 */
[----:B-1----:R1:W-:Y:S01]  /*3d30*/  STG.E.U8 desc[UR36][R2.64], R4 ;  /* 0x0000000402007986 */ /* 0x0023e2000c101124 */
[----:B------:R-:W-:Y:S05]  /*3d40*/  BRA `(.L_x_27131) ;  /* 0x0000000c00707947 */ /* 0x000fea0003800000 */
.L_x_27128:
[----:B------:R-:W-:-:S09]  /*3d50*/  UISETP.NE.AND UP0, UPT, UR4, 0x2, UPT ;  /* 0x000000020400788c */ /* 0x000fd2000bf05270 */
[----:B------:R-:W-:Y:S05]  /*3d60*/  BRA.U !UP0, `(.L_x_27132) ;  /* 0x0000000108307547 */ /* 0x000fea000b800000 */
[----:B------:R-:W-:-:S09]  /*3d70*/  UISETP.NE.AND UP0, UPT, UR4, 0x3, UPT ;  /* 0x000000030400788c */ /* 0x000fd2000bf05270 */
[----:B------:R-:W-:Y:S05]  /*3d80*/  BRA.U !UP0, `(.L_x_27133) ;  /* 0x0000000108187547 */ /* 0x000fea000b800000 */
[----:B------:R-:W-:-:S09]  /*3d90*/  UISETP.NE.AND UP0, UPT, UR4, 0x4, UPT ;  /* 0x000000040400788c */ /* 0x000fd2000bf05270 */
[----:B------:R-:W-:Y:S05]  /*3da0*/  BRA.U UP0, `(.L_x_27130) ;  /* 0x0000000900b87547 */ /* 0x000fea000b800000 */
[----:B-1----:R-:W-:-:S06]  /*3db0*/  IMAD.U32 R4, R19, 0x10000, RZ ;  /* 0x0001000013047824 */ /* 0x002fcc00078e00ff */
[----:B------:R-:W1:Y:S02]  /*3dc0*/  F2I.S64.TRUNC R4, R4 ;  /* 0x0000000400047311 */ /* 0x000e64000020d900 */
[----:B-1----:R1:W-:Y:S01]  /*3dd0*/  STG.E.64 desc[UR36][R2.64], R4 ;  /* 0x0000000402007986 */ /* 0x0023e2000c101b24 */
[----:B------:R-:W-:Y:S05]  /*3de0*/  BRA `(.L_x_27131) ;  /* 0x0000000c00487947 */ /* 0x000fea0003800000 */
.L_x_27133:
[----:B-1----:R-:W-:-:S06]  /*3df0*/  IMAD.U32 R19, R19, 0x10000, RZ ;  /* 0x0001000013137824 */ /* 0x002fcc00078e00ff */
[----:B------:R-:W1:Y:S02]  /*3e00*/  F2I.FTZ.TRUNC.NTZ R19, R19 ;  /* 0x0000001300137305 */ /* 0x000e64000021f100 */
[----:B-1----:R1:W-:Y:S01]  /*3e10*/  STG.E desc[UR36][R2.64], R19 ;  /* 0x0000001302007986 */ /* 0x0023e2000c101924 */
[----:B------:R-:W-:Y:S05]  /*3e20*/  BRA `(.L_x_27131) ;  /* 0x0000000c00387947 */ /* 0x000fea0003800000 */
.L_x_27132:
[----:B-1----:R-:W-:-:S06]  /*3e30*/  IMAD.U32 R19, R19, 0x10000, RZ ;  /* 0x0001000013137824 */ /* 0x002fcc00078e00ff */
[----:B------:R-:W1:Y:S02]  /*3e40*/  F2I.FTZ.TRUNC.NTZ R19, R19 ;  /* 0x0000001300137305 */ /* 0x000e64000021f100 */
[----:B-1----:R1:W-:Y:S01]  /*3e50*/  STG.E.U16 desc[UR36][R2.64], R19 ;  /* 0x0000001302007986 */ /* 0x0023e2000c101524 */
[----:B------:R-:W-:Y:S05]  /*3e60*/  BRA `(.L_x_27131) ;  /* 0x0000000c00287947 */ /* 0x000fea0003800000 */
.L_x_27127:
        /* <DEDUP_REMOVED lines=9> */
.L_x_27135:
[----:B-1----:R-:W-:-:S05]  /*3f00*/  IMAD.U32 R0, R19, 0x10000, RZ ;  /* 0x0001000013007824 */ /* 0x002fca00078e00ff */
[----:B------:R-:W-:-:S05]  /*3f10*/  F2FP.F16.F32.PACK_AB R0, RZ, R0 ;  /* 0x00000000ff00723e */ /* 0x000fca00000000ff */
[----:B------:R1:W-:Y:S01]  /*3f20*/  STG.E.U16 desc[UR36][R2.64], R0 ;  /* 0x0000000002007986 */ /* 0x0003e2000c101524 */
[----:B------:R-:W-:Y:S05]  /*3f30*/  BRA `(.L_x_27131) ;  /* 0x0000000800f47947 */ /* 0x000fea0003800000 */
.L_x_27134:
[----:B------:R-:W-:-:S09]  /*3f40*/  UISETP.NE.AND UP0, UPT, UR4, 0x7, UPT ;  /* 0x000000070400788c */ /* 0x000fd2000bf05270 */
[----:B------:R-:W-:Y:S05]  /*3f50*/  BRA.U !UP0, `(.L_x_27136) ;  /* 0x0000000108347547 */ /* 0x000fea000b800000 */
[----:B------:R-:W-:-:S09]  /*3f60*/  UISETP.NE.AND UP0, UPT, UR4, 0x8, UPT ;  /* 0x000000080400788c */ /* 0x000fd2000bf05270 */
[----:B------:R-:W-:Y:S05]  /*3f70*/  BRA.U !UP0, `(.L_x_27137) ;  /* 0x0000000108187547 */ /* 0x000fea000b800000 */
[----:B------:R-:W-:-:S09]  /*3f80*/  UISETP.NE.AND UP0, UPT, UR4, 0x9, UPT ;  /* 0x000000090400788c */ /* 0x000fd2000bf05270 */
[----:B------:R-:W-:Y:S05]  /*3f90*/  BRA.U UP0, `(.L_x_27130) ;  /* 0x00000009003c7547 */ /* 0x000fea000b800000 */
[----:B------:R-:W-:Y:S02]  /*3fa0*/  HFMA2 R5, -RZ, RZ, 0, 0 ;  /* 0x00000000ff057431 */ /* 0x000fe400000001ff */
[----:B-1----:R-:W-:-:S05]  /*3fb0*/  IMAD.U32 R4, R19, 0x10000, RZ ;  /* 0x0001000013047824 */ /* 0x002fca00078e00ff */
[----:B------:R1:W-:Y:S01]  /*3fc0*/  STG.E.64 desc[UR36][R2.64], R4 ;  /* 0x0000000402007986 */ /* 0x0003e2000c101b24 */
[----:B------:R-:W-:Y:S05]  /*3fd0*/  BRA `(.L_x_27131) ;  /* 0x0000000800cc7947 */ /* 0x000fea0003800000 */
.L_x_27137:
[----:B-1----:R-:W-:-:S05]  /*3fe0*/  IMAD.U32 R19, R19, 0x10000, RZ ;  /* 0x0001000013137824 */ /* 0x002fca00078e00ff */
[----:B------:R-:W-:-:S04]  /*3ff0*/  F2FP.F16.F32.PACK_AB R5, RZ, R19 ;  /* 0x00000013ff05723e */ /* 0x000fc800000000ff */
[----:B------:R-:W-:-:S05]  /*4000*/  PRMT R5, R5, 0x5410, RZ ;  /* 0x0000541005057816 */ /* 0x000fca00000000ff */
[----:B------:R1:W-:Y:S01]  /*4010*/  STG.E desc[UR36][R2.64], R5 ;  /* 0x0000000502007986 */ /* 0x0003e2000c101924 */
[----:B------:R-:W-:Y:S05]  /*4020*/  BRA `(.L_x_27131) ;  /* 0x0000000800b87947 */ /* 0x000fea0003800000 */
.L_x_27136:
[----:B-1----:R-:W-:-:S04]  /*4030*/  IMAD.U32 R4, R19, 0x10000, RZ ;  /* 0x0001000013047824 */ /* 0x002fc800078e00ff */
[----:B------:R-:W-:-:S06]  /*4040*/  FMUL.FTZ R4, R4, 1 ;  /* 0x3f80000004047820 */ /* 0x000fcc0000410000 */
[----:B------:R-:W1:Y:S02]  /*4050*/  F2F.F64.F32 R4, R4 ;  /* 0x0000000400047310 */ /* 0x000e640000201800 */
[----:B-1----:R1:W-:Y:S01]  /*4060*/  STG.E.64 desc[UR36][R2.64], R4 ;  /* 0x0000000402007986 */ /* 0x0023e2000c101b24 */
[----:B------:R-:W-:Y:S05]  /*4070*/  BRA `(.L_x_27131) ;  /* 0x0000000800a47947 */ /* 0x000fea0003800000 */
.L_x_27126:
        /* <DEDUP_REMOVED lines=13> */
.L_x_27140:
[----:B-1----:R-:W-:Y:S01]  /*4150*/  IMAD.U32 R19, R19, 0x10000, RZ ;  /* 0x0001000013137824 */ /* 0x002fe200078e00ff */
[----:B------:R-:W-:-:S03]  /*4160*/  CS2R R6, SRZ ;  /* 0x0000000000067805 */ /* 0x000fc6000001ff00 */
[----:B------:R-:W-:-:S06]  /*4170*/  FMUL.FTZ R4, R19, 1 ;  /* 0x3f80000013047820 */ /* 0x000fcc0000410000 */
[----:B------:R-:W1:Y:S02]  /*4180*/  F2F.F64.F32 R4, R4 ;  /* 0x0000000400047310 */ /* 0x000e640000201800 */
[----:B-1----:R1:W-:Y:S01]  /*4190*/  STG.E.128 desc[UR36][R2.64], R4 ;  /* 0x0000000402007986 */ /* 0x0023e2000c101d24 */
[----:B------:R-:W-:Y:S05]  /*41a0*/  BRA `(.L_x_27131) ;  /* 0x0000000800587947 */ /* 0x000fea0003800000 */
.L_x_27139:
        /* <DEDUP_REMOVED lines=19> */
.L_x_27144:
[----:B------:R-:W-:Y:S05]  /*42e0*/  BSYNC.RECONVERGENT B0 ;  /* 0x0000000000007941 */ /* 0x000fea0003800200 */
.L_x_27143:
[----:B------:R-:W-:-:S05]  /*42f0*/  LOP3.LUT R5, R0, 0x80, R5, 0xf8, !PT ;  /* 0x0000008000057812 */ /* 0x000fca00078ef805 */
[----:B------:R1:W-:Y:S01]  /*4300*/  STG.E.U8 desc[UR36][R2.64], R5 ;  /* 0x0000000502007986 */ /* 0x0003e2000c101124 */
[----:B------:R-:W-:Y:S05]  /*4310*/  BRA `(.L_x_27131) ;  /* 0x0000000400fc7947 */ /* 0x000fea0003800000 */
.L_x_27142:
[----:B-1----:R-:W-:Y:S01]  /*4320*/  SHF.L.U32 R19, R19, 0x10, RZ ;  /* 0x0000001013137819 */ /* 0x002fe200000006ff */
        /* <DEDUP_REMOVED lines=14> */
.L_x_27146:
[----:B------:R-:W-:Y:S05]  /*4410*/  BSYNC.RECONVERGENT B0 ;  /* 0x0000000000007941 */ /* 0x000fea0003800200 */
.L_x_27145:
[----:B------:R-:W-:-:S05]  /*4420*/  LOP3.LUT R5, R0, 0x80, R5, 0xf8, !PT ;  /* 0x0000008000057812 */ /* 0x000fca00078ef805 */
[----:B------:R1:W-:Y:S01]  /*4430*/  STG.E.U8 desc[UR36][R2.64], R5 ;  /* 0x0000000502007986 */ /* 0x0003e2000c101124 */
[----:B------:R-:W-:Y:S05]  /*4440*/  BRA `(.L_x_27131) ;  /* 0x0000000400b07947 */ /* 0x000fea0003800000 */
.L_x_27141:
[----:B-1----:R1:W-:Y:S01]  /*4450*/  STG.E.U16 desc[UR36][R2.64], R19 ;  /* 0x0000001302007986 */ /* 0x0023e2000c101524 */
[----:B------:R-:W-:Y:S05]  /*4460*/  BRA `(.L_x_27131) ;  /* 0x0000000400a87947 */ /* 0x000fea0003800000 */
.L_x_27138:
        /* <DEDUP_REMOVED lines=9> */
[----:B------:R-:W1:Y:S02]  /*4500*/  F2I.FTZ.U32.TRUNC.NTZ R5, R5 ;  /* 0x0000000500057305 */ /* 0x000e64000021f000 */
[----:B-1----:R1:W-:Y:S01]  /*4510*/  STG.E.U16 desc[UR36][R2.64], R5 ;  /* 0x0000000502007986 */ /* 0x0023e2000c101524 */
[----:B------:R-:W-:Y:S05]  /*4520*/  BRA `(.L_x_27131) ;  /* 0x0000000400787947 */ /* 0x000fea0003800000 */
.L_x_27149:
        /* <DEDUP_REMOVED lines=13> */
.L_x_27152:
[----:B------:R-:W-:-:S04]  /*4600*/  SHF.R.U32.HI R0, RZ, 0x14, R5 ;  /* 0x00000014ff007819 */ /* 0x000fc80000011605 */
[----:B------:R-:W-:-:S04]  /*4610*/  LOP3.LUT R0, R0, 0x1, RZ, 0xc0, !PT ;  /* 0x0000000100007812 */ /* 0x000fc800078ec0ff */
[----:B------:R-:W-:-:S04]  /*4620*/  IADD3 R0, PT, PT, R5, 0x487ffff, R0 ;  /* 0x0487ffff05007810 */ /* 0x000fc80007ffe000 */
[----:B------:R-:W-:-:S04]  /*4630*/  SHF.R.U32.HI R0, RZ, 0x14, R0 ;  /* 0x00000014ff007819 */ /* 0x000fc80000011600 */
[----:B------:R-:W-:-:S07]  /*4640*/  LOP3.LUT R4, R0, 0xff, RZ, 0xc0, !PT ;  /* 0x000000ff00047812 */ /* 0x000fce00078ec0ff */
.L_x_27153:
[----:B------:R-:W-:-:S04]  /*4650*/  SHF.R.U32.HI R5, RZ, 0x18, R5 ;  /* 0x00000018ff057819 */ /* 0x000fc80000011605 */
[----:B------:R-:W-:-:S04]  /*4660*/  LOP3.LUT R4, R4, 0x80, R5, 0xf8, !PT ;  /* 0x0000008004047812 */ /* 0x000fc800078ef805 */
[----:B------:R-:W-:-:S07]  /*4670*/  PRMT R0, R4, 0x7610, R0 ;  /* 0x0000761004007816 */ /* 0x000fce0000000000 */
.L_x_27151:
[----:B------:R-:W-:Y:S05]  /*4680*/  BSYNC.RECONVERGENT B0 ;  /* 0x0000000000007941 */ /* 0x000fea0003800200 */
.L_x_27150:
[----:B------:R1:W-:Y:S01]  /*4690*/  STG.E.U8 desc[UR36][R2.64], R0 ;  /* 0x0000000002007986 */ /* 0x0003e2000c101124 */
[----:B------:R-:W-:Y:S05]  /*46a0*/  BRA `(.L_x_27131) ;  /* 0x0000000400187947 */ /* 0x000fea0003800000 */
.L_x_27148:
        /* <DEDUP_REMOVED lines=13> */
.L_x_27156:
[----:B------:R-:W-:-:S04]  /*4780*/  SHF.R.U32.HI R0, RZ, 0x15, R5 ;  /* 0x00000015ff007819 */ /* 0x000fc80000011605 */
[----:B------:R-:W-:-:S04]  /*4790*/  LOP3.LUT R0, R0, 0x1, RZ, 0xc0, !PT ;  /* 0x0000000100007812 */ /* 0x000fc800078ec0ff */
[----:B------:R-:W-:-:S04]  /*47a0*/  IADD3 R0, PT, PT, R5, 0x88fffff, R0 ;  /* 0x088fffff05007810 */ /* 0x000fc80007ffe000 */
[----:B------:R-:W-:-:S04]  /*47b0*/  SHF.R.U32.HI R0, RZ, 0x15, R0 ;  /* 0x00000015ff007819 */ /* 0x000fc80000011600 */
[----:B------:R-:W-:-:S07]  /*47c0*/  LOP3.LUT R4, R0, 0xff, RZ, 0xc0, !PT ;  /* 0x000000ff00047812 */ /* 0x000fce00078ec0ff */
.L_x_27157:
[----:B------:R-:W-:-:S04]  /*47d0*/  SHF.R.U32.HI R5, RZ, 0x18, R5 ;  /* 0x00000018ff057819 */ /* 0x000fc80000011605 */
[----:B------:R-:W-:-:S04]  /*47e0*/  LOP3.LUT R4, R4, 0x80, R5, 0xf8, !PT ;  /* 0x0000008004047812 */ /* 0x000fc800078ef805 */
[----:B------:R-:W-:-:S07]  /*47f0*/  PRMT R0, R4, 0x7610, R0 ;  /* 0x0000761004007816 */ /* 0x000fce0000000000 */
.L_x_27155:
[----:B------:R-:W-:Y:S05]  /*4800*/  BSYNC.RECONVERGENT B0 ;  /* 0x0000000000007941 */ /* 0x000fea0003800200 */
.L_x_27154:
[----:B------:R4:W-:Y:S01]  /*4810*/  STG.E.U8 desc[UR36][R2.64], R0 ;  /* 0x0000000002007986 */ /* 0x0009e2000c101124 */
[----:B------:R-:W-:Y:S05]  /*4820*/  BRA `(.L_x_27131) ;  /* 0x0000000000b87947 */ /* 0x000fea0003800000 */
.L_x_27147:
[----:B------:R-:W-:-:S09]  /*4830*/  UISETP.NE.AND UP0, UPT, UR4, 0x1c, UPT ;  /* 0x0000001c0400788c */ /* 0x000fd2000bf05270 */
[----:B------:R-:W-:Y:S05]  /*4840*/  BRA.U !UP0, `(.L_x_27158) ;  /* 0x0000000108a47547 */ /* 0x000fea000b800000 */
[----:B------:R-:W-:-:S09]  /*4850*/  UISETP.NE.AND UP0, UPT, UR4, 0x1d, UPT ;  /* 0x0000001d0400788c */ /* 0x000fd2000bf05270 */
[----:B------:R-:W-:Y:S05]  /*4860*/  BRA.U !UP0, `(.L_x_27159) ;  /* 0x00000001088c7547 */ /* 0x000fea000b800000 */
[----:B------:R-:W-:-:S09]  /*4870*/  UISETP.NE.AND UP0, UPT, UR4, 0x2c, UPT ;  /* 0x0000002c0400788c */ /* 0x000fd2000bf05270 */
[----:B------:R-:W-:Y:S05]  /*4880*/  BRA.U !UP0, `(.L_x_27160) ;  /* 0x0000000108447547 */ /* 0x000fea000b800000 */
.L_x_27130:
[----:B------:R-:W-:Y:S01]  /*4890*/  MOV R0, 0x0 ;  /* 0x0000000000007802 */ /* 0x000fe20000000f00 */
[----:B------:R-:W2:Y:S01]  /*48a0*/  LDCU.64 UR6, c[0x4][0x178] ;  /* 0x01002f00ff0677ac */ /* 0x000ea20008000a00 */
[----:B------:R-:W-:Y:S02]  /*48b0*/  HFMA2 R12, -RZ, RZ, 0, 5.9604644775390625e-08 ;  /* 0x00000001ff0c7431 */ /* 0x000fe400000001ff */
[----:B------:R-:W-:Y:S01]  /*48c0*/  IMAD.MOV.U32 R8, RZ, RZ, 0x65 ;  /* 0x00000065ff087424 */ /* 0x000fe200078e00ff */
[----:B------:R3:W4:Y:S01]  /*48d0*/  LDC.64 R2, c[0x4][R0] ;  /* 0x0100000000027b82 */ /* 0x0007220000000a00 */
[----:B------:R-:W5:Y:S01]  /*48e0*/  LDCU.64 UR8, c[0x4][0x180] ;  /* 0x01003000ff0877ac */ /* 0x000f620008000a00 */
[----:B------:R-:W-:Y:S01]  /*48f0*/  IMAD.MOV.U32 R13, RZ, RZ, RZ ;  /* 0x000000ffff0d7224 */ /* 0x000fe200078e00ff */
[----:B------:R-:W0:Y:S01]  /*4900*/  LDCU.64 UR4, c[0x4][0x90] ;  /* 0x01001200ff0477ac */ /* 0x000e220008000a00 */
[----:B--2---:R-:W-:Y:S01]  /*4910*/  MOV R4, UR6 ;  /* 0x0000000600047c02 */ /* 0x004fe20008000f00 */
[----:B------:R-:W-:-:S02]  /*4920*/  IMAD.U32 R5, RZ, RZ, UR7 ;  /* 0x00000007ff057e24 */ /* 0x000fc4000f8e00ff */
[----:B-----5:R-:W-:Y:S02]  /*4930*/  IMAD.U32 R6, RZ, RZ, UR8 ;  /* 0x00000008ff067e24 */ /* 0x020fe4000f8e00ff */
[----:B------:R-:W-:Y:S02]  /*4940*/  IMAD.U32 R7, RZ, RZ, UR9 ;  /* 0x00000009ff077e24 */ /* 0x000fe4000f8e00ff */
[----:B0-----:R-:W-:Y:S02]  /*4950*/  IMAD.U32 R10, RZ, RZ, UR4 ;  /* 0x00000004ff0a7e24 */ /* 0x001fe4000f8e00ff */
[----:B---3--:R-:W-:-:S07]  /*4960*/  IMAD.U32 R11, RZ, RZ, UR5 ;  /* 0x00000005ff0b7e24 */ /* 0x008fce000f8e00ff */
[----:B------:R-:W-:-:S07]  /*4970*/  LEPC R20, `(.L_x_27161) ;  /* 0x000000001014794e */ /* 0x000fce0000000000 */
[----:B-1--4-:R-:W-:Y:S05]  /*4980*/  CALL.ABS.NOINC R2 ;  /* 0x0000000002007343 */ /* 0x012fea0003c00000 */
.L_x_27161:
[----:B------:R-:W-:Y:S05]  /*4990*/  BRA `(.L_x_27131) ;  /* 0x00000000005c7947 */ /* 0x000fea0003800000 */
.L_x_27160:
        /* <DEDUP_REMOVED lines=16> */
.L_x_27159:
[----:B-1----:R-:W-:-:S06]  /*4aa0*/  SHF.L.U32 R4, R19, 0x10, RZ ;  /* 0x0000001013047819 */ /* 0x002fcc00000006ff */
[----:B------:R-:W1:Y:S02]  /*4ab0*/  F2I.U64.TRUNC R4, R4 ;  /* 0x0000000400047311 */ /* 0x000e64000020d800 */
[----:B-1----:R2:W-:Y:S01]  /*4ac0*/  STG.E.64 desc[UR36][R2.64], R4 ;  /* 0x0000000402007986 */ /* 0x0025e2000c101b24 */
[----:B------:R-:W-:Y:S05]  /*4ad0*/  BRA `(.L_x_27131) ;  /* 0x00000000000c7947 */ /* 0x000fea0003800000 */
.L_x_27158:
[----:B-1----:R-:W-:-:S06]  /*4ae0*/  IMAD.U32 R19, R19, 0x10000, RZ ;  /* 0x0001000013137824 */ /* 0x002fcc00078e00ff */
[----:B------:R-:W1:Y:S02]  /*4af0*/  F2I.FTZ.U32.TRUNC.NTZ R19, R19 ;  /* 0x0000001300137305 */ /* 0x000e64000021f000 */
[----:B-1----:R1:W-:Y:S02]  /*4b00*/  STG.E desc[UR36][R2.64], R19 ;  /* 0x0000001302007986 */ /* 0x0023e4000c101924 */
.L_x_27131:
[----:B------:R-:W-:-:S07]  /*4b10*/  VIADD R17, R17, 0x80 ;  /* 0x0000008011117836 */ /* 0x000fce0000000000 */
.L_x_27048:
[----:B------:R-:W-:Y:S05]  /*4b20*/  BSYNC.RECONVERGENT B6 ;  /* 0x0000000000067941 */ /* 0x000fea0003800200 */
.L_x_27047:
[----:B------:R-:W5:Y:S01]  /*4b30*/  LDCU UR4, c[0x0][0x380] ;  /* 0x00007000ff0477ac */ /* 0x000f620008000800 */
[----:B------:R-:W-:Y:S01]  /*4b40*/  BSSY.RECONVERGENT B6, `(.L_x_27162) ;  /* 0x00004a3000067945 */ /* 0x000fe20003800200 */
[----:B-----5:R-:W-:-:S13]  /*4b50*/  ISETP.GE.AND P0, PT, R17, UR4, PT ;  /* 0x0000000411007c0c */ /* 0x020fda000bf06270 */
[----:B------:R-:W-:Y:S05]  /*4b60*/  @P0 BRA `(.L_x_27163) ;  /* 0x0000004800800947 */ /* 0x000fea0003800000 */
[----:B------:R-:W5:Y:S01]  /*4b70*/  LDCU UR4, c[0x0][0x388] ;  /* 0x00007100ff0477ac */ /* 0x000f620008000800 */
[----:B------:R-:W-:Y:S02]  /*4b80*/  IMAD.MOV.U32 R18, RZ, RZ, RZ ;  /* 0x000000ffff127224 */ /* 0x000fe400078e00ff */
[----:B-1--4-:R-:W-:Y:S02]  /*4b90*/  IMAD.MOV.U32 R0, RZ, RZ, RZ ;  /* 0x000000ffff007224 */ /* 0x012fe400078e00ff */
[----:B------:R-:W-:Y:S01]  /*4ba0*/  IMAD.MOV.U32 R16, RZ, RZ, RZ ;  /* 0x000000ffff107224 */ /* 0x000fe200078e00ff */
[----:B-----5:R-:W-:-:S09]  /*4bb0*/  UISETP.NE.AND UP0, UPT, UR4, URZ, UPT ;  /* 0x000000ff0400728c */ /* 0x020fd2000bf05270 */
[----:B------:R-:W-:Y:S05]  /*4bc0*/  BRA.U !UP0, `(.L_x_27164) ;  /* 0x0000001508707547 */ /* 0x000fea000b800000 */
[----:B------:R-:W2:Y:S01]  /*4bd0*/  LDCU.64 UR4, c[0x0][0x390] ;  /* 0x00007200ff0477ac */ /* 0x000ea20008000a00 */
[----:B------:R-:W-:Y:S01]  /*4be0*/  IMAD.MOV.U32 R16, RZ, RZ, RZ ;  /* 0x000000ffff107224 */ /* 0x000fe200078e00ff */
[----:B------:R-:W1:Y:S01]  /*4bf0*/  LDCU UR6, c[0x0][0x38c] ;  /* 0x00007180ff0677ac */ /* 0x000e620008000800 */
[----:B------:R-:W4:Y:S01]  /*4c00*/  LDCU.64 UR8, c[0x0][0x4b8] ;  /* 0x00009700ff0877ac */ /* 0x000f220008000a00 */
[----:B------:R-:W-:Y:S01]  /*4c10*/  UISETP.NE.AND UP0, UPT, UR41, URZ, UPT ;  /* 0x000000ff2900728c */ /* 0x000fe2000bf05270 */
[----:B--23--:R-:W-:Y:S01]  /*4c20*/  IMAD.HI.U32 R2, R17, UR4, R16 ;  /* 0x0000000411027c27 */ /* 0x00cfe2000f8e0010 */
[----:B------:R-:W2:Y:S04]  /*4c30*/  LDCU UR4, c[0x0][0x4c0] ;  /* 0x00009800ff0477ac */ /* 0x000ea80008000800 */
[----:B------:R-:W-:-:S04]  /*4c40*/  SHF.R.U32.HI R3, RZ, UR5, R2 ;  /* 0x00000005ff037c19 */ /* 0x000fc80008011602 */
[----:B------:R-:W-:-:S05]  /*4c50*/  IADD3 R18, PT, PT, -R3, RZ, RZ ;  /* 0x000000ff03127210 */ /* 0x000fca0007ffe1ff */
[----:B-1----:R-:W-:-:S04]  /*4c60*/  IMAD R18, R18, UR6, R17 ;  /* 0x0000000612127c24 */ /* 0x002fc8000f8e0211 */
[C---:B----4-:R-:W-:Y:S02]  /*4c70*/  IMAD R16, R18.reuse, UR8, RZ ;  /* 0x0000000812107c24 */ /* 0x050fe4000f8e02ff */
[C---:B------:R-:W-:Y:S02]  /*4c80*/  IMAD R0, R18.reuse, UR9, RZ ;  /* 0x0000000912007c24 */ /* 0x040fe4000f8e02ff */
[----:B--2---:R-:W-:Y:S01]  /*4c90*/  IMAD R18, R18, UR4, RZ ;  /* 0x0000000412127c24 */ /* 0x004fe2000f8e02ff */
[----:B------:R-:W-:Y:S06]  /*4ca0*/  BRA.U !UP0, `(.L_x_27164) ;  /* 0x0000001508387547 */ /* 0x000fec000b800000 */
[----:B------:R-:W1:Y:S01]  /*4cb0*/  LDCU.64 UR6, c[0x0][0x398] ;  /* 0x00007300ff0677ac */ /* 0x000e620008000a00 */
[----:B------:R-:W-:Y:S01]  /*4cc0*/  IMAD.MOV.U32 R2, RZ, RZ, RZ ;  /* 0x000000ffff027224 */ /* 0x000fe200078e00ff */
[----:B------:R-:W2:Y:S01]  /*4cd0*/  LDCU UR4, c[0x0][0x3a0] ;  /* 0x00007400ff0477ac */ /* 0x000ea20008000800 */
[----:B------:R-:W3:Y:S01]  /*4ce0*/  LDCU UR5, c[0x0][0x4c4] ;  /* 0x00009880ff0577ac */ /* 0x000ee20008000800 */
[----:B------:R-:W4:Y:S01]  /*4cf0*/  LDCU.64 UR8, c[0x0][0x4c8] ;  /* 0x00009900ff0877ac */ /* 0x000f220008000a00 */
[----:B------:R-:W-:Y:S01]  /*4d00*/  UISETP.NE.AND UP0, UPT, UR38, 0x2, UPT ;  /* 0x000000022600788c */ /* 0x000fe2000bf05270 */
[----:B-1----:R-:W-:-:S05]  /*4d10*/  IMAD.HI.U32 R4, R3, UR7, R2 ;  /* 0x0000000703047c27 */ /* 0x002fca000f8e0002 */
[----:B--2---:R-:W-:-:S05]  /*4d20*/  SHF.R.U32.HI R5, RZ, UR4, R4 ;  /* 0x00000004ff057c19 */ /* 0x004fca0008011604 */
[----:B------:R-:W-:-:S04]  /*4d30*/  IMAD.MOV R2, RZ, RZ, -R5 ;  /* 0x000000ffff027224 */ /* 0x000fc800078e0a05 */
[----:B------:R-:W-:-:S04]  /*4d40*/  IMAD R3, R2, UR6, R3 ;  /* 0x0000000602037c24 */ /* 0x000fc8000f8e0203 */
[C---:B---3--:R-:W-:Y:S02]  /*4d50*/  IMAD R16, R3.reuse, UR5, R16 ;  /* 0x0000000503107c24 */ /* 0x048fe4000f8e0210 */
[C---:B----4-:R-:W-:Y:S02]  /*4d60*/  IMAD R0, R3.reuse, UR8, R0 ;  /* 0x0000000803007c24 */ /* 0x050fe4000f8e0200 */
[----:B------:R-:W-:Y:S01]  /*4d70*/  IMAD R18, R3, UR9, R18 ;  /* 0x0000000903127c24 */ /* 0x000fe2000f8e0212 */
[----:B------:R-:W-:Y:S06]  /*4d80*/  BRA.U !UP0, `(.L_x_27164) ;  /* 0x0000001508007547 */ /* 0x000fec000b800000 */
[----:B------:R-:W1:Y:S01]  /*4d90*/  LDCU.64 UR4, c[0x0][0x3a8] ;  /* 0x00007500ff0477ac */ /* 0x000e620008000a00 */
[----:B------:R-:W-:Y:S01]  /*4da0*/  IMAD.MOV.U32 R4, RZ, RZ, RZ ;  /* 0x000000ffff047224 */ /* 0x000fe200078e00ff */
[----:B------:R-:W2:Y:S01]  /*4db0*/  LDCU UR6, c[0x0][0x3a4] ;  /* 0x00007480ff0677ac */ /* 0x000ea20008000800 */
[----:B------:R-:W3:Y:S01]  /*4dc0*/  LDCU.64 UR8, c[0x0][0x4d0] ;  /* 0x00009a00ff0877ac */ /* 0x000ee20008000a00 */
[----:B------:R-:W-:Y:S01]  /*4dd0*/  UISETP.NE.AND UP0, UPT, UR38, 0x3, UPT ;  /* 0x000000032600788c */ /* 0x000fe2000bf05270 */
[----:B-1----:R-:W-:Y:S01]  /*4de0*/  IMAD.HI.U32 R2, R5, UR4, R4 ;  /* 0x0000000405027c27 */ /* 0x002fe2000f8e0004 */
[----:B------:R-:W1:Y:S04]  /*4df0*/  LDCU UR4, c[0x0][0x4d8] ;  /* 0x00009b00ff0477ac */ /* 0x000e680008000800 */
[----:B------:R-:W-:-:S05]  /*4e00*/  SHF.R.U32.HI R3, RZ, UR5, R2 ;  /* 0x00000005ff037c19 */ /* 0x000fca0008011602 */
[----:B------:R-:W-:-:S04]  /*4e10*/  IMAD.MOV R4, RZ, RZ, -R3 ;  /* 0x000000ffff047224 */ /* 0x000fc800078e0a03 */
[----:B--2---:R-:W-:-:S04]  /*4e20*/  IMAD R5, R4, UR6, R5 ;  /* 0x0000000604057c24 */ /* 0x004fc8000f8e0205 */
[C---:B---3--:R-:W-:Y:S02]  /*4e30*/  IMAD R16, R5.reuse, UR8, R16 ;  /* 0x0000000805107c24 */ /* 0x048fe4000f8e0210 */
[C---:B------:R-:W-:Y:S02]  /*4e40*/  IMAD R0, R5.reuse, UR9, R0 ;  /* 0x0000000905007c24 */ /* 0x040fe4000f8e0200 */
[----:B-1----:R-:W-:Y:S01]  /*4e50*/  IMAD R18, R5, UR4, R18 ;  /* 0x0000000405127c24 */ /* 0x002fe2000f8e0212 */
        /* <DEDUP_REMOVED lines=16> */
[----:B------:R-:W-:Y:S01]  /*4f60*/  HFMA2 R4, -RZ, RZ, 0, 0 ;  /* 0x00000000ff047431 */ /* 0x000fe200000001ff */
[----:B------:R-:W2:Y:S01]  /*4f70*/  LDCU UR6, c[0x0][0x3bc] ;  /* 0x00007780ff0677ac */ /* 0x000ea20008000800 */
[----:B------:R-:W3:Y:S01]  /*4f80*/  LDCU.64 UR8, c[0x0][0x4e8] ;  /* 0x00009d00ff0877ac */ /* 0x000ee20008000a00 */
[----:B------:R-:W-:Y:S02]  /*4f90*/  UISETP.NE.AND UP0, UPT, UR38, 0x5, UPT ;  /* 0x000000052600788c */ /* 0x000fe4000bf05270 */
        /* <DEDUP_REMOVED lines=44> */
[----:B--2---:R-:W-:-:S04]  /*5260*/  SHF.R.U32.HI R5, RZ, UR4, R4 ;  /* 0x00000004ff057c19 */ /* 0x004fc80008011604 */
[----:B------:R-:W-:-:S05]  /*5270*/  IADD3 R2, PT, PT, -R5, RZ, RZ ;  /* 0x000000ff05027210 */ /* 0x000fca0007ffe1ff */
        /* <DEDUP_REMOVED lines=48> */
[----:B------:R-:W-:Y:S01]  /*5580*/  MOV R2, RZ ;  /* 0x000000ff00027202 */ /* 0x000fe20000000f00 */
        /* <DEDUP_REMOVED lines=183> */
[----:B------:R-:W3:Y:S02]  /*6100*/  LDCU.64 UR8, c[0x0][0x5d8] ;  /* 0x0000bb00ff0877ac */ /* 0x000ee40008000a00 */
[----:B-1----:R-:W-:Y:S01]  /*6110*/  IMAD.HI.U32 R2, R5, UR4, R4 ;  /* 0x0000000405027c27 */ /* 0x002fe2000f8e0004 */
[----:B------:R-:W1:Y:S04]  /*6120*/  LDCU UR4, c[0x0][0x5e0] ;  /* 0x0000bc00ff0477ac */ /* 0x000e680008000800 */
[----:B------:R-:W-:-:S05]  /*6130*/  SHF.R.U32.HI R2, RZ, UR5, R2 ;  /* 0x00000005ff027c19 */ /* 0x000fca0008011602 */
[----:B------:R-:W-:-:S04]  /*6140*/  IMAD.MOV R3, RZ, RZ, -R2 ;  /* 0x000000ffff037224 */ /* 0x000fc800078e0a02 */
[----:B--2---:R-:W-:-:S04]  /*6150*/  IMAD R5, R3, UR6, R5 ;  /* 0x0000000603057c24 */ /* 0x004fc8000f8e0205 */
[C---:B---3--:R-:W-:Y:S02]  /*6160*/  IMAD R16, R5.reuse, UR8, R16 ;  /* 0x0000000805107c24 */ /* 0x048fe4000f8e0210 */
[C---:B------:R-:W-:Y:S02]  /*6170*/  IMAD R0, R5.reuse, UR9, R0 ;  /* 0x0000000905007c24 */ /* 0x040fe4000f8e0200 */
[----:B-1----:R-:W-:-:S07]  /*6180*/  IMAD R18, R5, UR4, R18 ;  /* 0x0000000405127c24 */ /* 0x002fce000f8e0212 */
.L_x_27164:
[----:B------:R-:W2:Y:S01]  /*6190*/  LDCU.64 UR6, c[0x0][0x5f0] ;  /* 0x0000be00ff0677ac */ /* 0x000ea20008000a00 */
[----:B------:R-:W-:-:S04]  /*61a0*/  UPRMT UR4, UR39, 0x9910, URZ ;  /* 0x0000991027047896 */ /* 0x000fc800080000ff */
[----:B------:R-:W-:Y:S01]  /*61b0*/  UISETP.GT.AND UP0, UPT, UR4, 0x9, UPT ;  /* 0x000000090400788c */ /* 0x000fe2000bf04270 */
[----:B--23--:R-:W-:-:S04]  /*61c0*/  IADD3 R2, P0, PT, R0, UR6, RZ ;  /* 0x0000000600027c10 */ /* 0x00cfc8000ff1e0ff */
        /* <DEDUP_REMOVED lines=12> */
[----:B-1----:R-:W-:-:S04]  /*6290*/  F2FP.BF16.F32.PACK_AB R0, RZ, R0 ;  /* 0x00000000ff00723e */ /* 0x002fc800000010ff */
[----:B------:R-:W-:Y:S01]  /*62a0*/  PRMT R19, R0, 0x7610, R19 ;  /* 0x0000761000137816 */ /* 0x000fe20000000013 */
[----:B------:R-:W-:Y:S06]  /*62b0*/  BRA `(.L_x_27170) ;  /* 0x0000000c00d47947 */ /* 0x000fec0003800000 */
.L_x_27168:
[----:B------:R-:W2:Y:S02]  /*62c0*/  LDG.E.U8 R2, desc[UR36][R2.64] ;  /* 0x0000002402027981 */ /* 0x000ea4000c1e1100 */
[----:B--2---:R-:W-:-:S04]  /*62d0*/  I2FP.F32.U32 R0, R2 ;  /* 0x0000000200007245 */ /* 0x004fc80000201000 */
[----:B------:R-:W-:-:S04]  /*62e0*/  F2FP.BF16.F32.PACK_AB R0, RZ, R0 ;  /* 0x00000000ff00723e */ /* 0x000fc800000010ff */
[----:B------:R-:W-:Y:S01]  /*62f0*/  PRMT R19, R0, 0x7610, R19 ;  /* 0x0000761000137816 */ /* 0x000fe20000000013 */
[----:B------:R-:W-:Y:S06]  /*6300*/  BRA `(.L_x_27170) ;  /* 0x0000000c00c07947 */ /* 0x000fec0003800000 */
.L_x_27167:
        /* <DEDUP_REMOVED lines=8> */
[----:B-1----:R-:W-:-:S04]  /*6390*/  F2FP.BF16.F32.PACK_AB R0, RZ, R0 ;  /* 0x00000000ff00723e */ /* 0x002fc800000010ff */
[----:B------:R-:W-:Y:S01]  /*63a0*/  PRMT R19, R0, 0x7610, R19 ;  /* 0x0000761000137816 */ /* 0x000fe20000000013 */
[----:B------:R-:W-:Y:S06]  /*63b0*/  BRA `(.L_x_27170) ;  /* 0x0000000c00947947 */ /* 0x000fec0003800000 */
.L_x_27172:
[----:B------:R-:W2:Y:S02]  /*63c0*/  LDG.E R2, desc[UR36][R2.64] ;  /* 0x0000002402027981 */ /* 0x000ea4000c1e1900 */
[----:B--2---:R-:W-:-:S04]  /*63d0*/  I2FP.F32.S32 R0, R2 ;  /* 0x0000000200007245 */ /* 0x004fc80000201400 */
[----:B------:R-:W-:-:S04]  /*63e0*/  F2FP.BF16.F32.PACK_AB R0, RZ, R0 ;  /* 0x00000000ff00723e */ /* 0x000fc800000010ff */
[----:B------:R-:W-:Y:S01]  /*63f0*/  PRMT R19, R0, 0x7610, R19 ;  /* 0x0000761000137816 */ /* 0x000fe20000000013 */
[----:B------:R-:W-:Y:S06]  /*6400*/  BRA `(.L_x_27170) ;  /* 0x0000000c00807947 */ /* 0x000fec0003800000 */
.L_x_27171:
[----:B------:R-:W2:Y:S02]  /*6410*/  LDG.E.U16 R2, desc[UR36][R2.64] ;  /* 0x0000002402027981 */ /* 0x000ea4000c1e1500 */
[----:B--2---:R-:W1:Y:S02]  /*6420*/  I2F.S16 R0, R2 ;  /* 0x0000000200007306 */ /* 0x004e640000101400 */
[----:B-1----:R-:W-:-:S04]  /*6430*/  F2FP.BF16.F32.PACK_AB R0, RZ, R0 ;  /* 0x00000000ff00723e */ /* 0x002fc800000010ff */
[----:B------:R-:W-:Y:S01]  /*6440*/  PRMT R19, R0, 0x7610, R19 ;  /* 0x0000761000137816 */ /* 0x000fe20000000013 */
[----:B------:R-:W-:Y:S06]  /*6450*/  BRA `(.L_x_27170) ;  /* 0x0000000c006c7947 */ /* 0x000fec0003800000 */
.L_x_27166:
        /* <DEDUP_REMOVED lines=9> */
.L_x_27174:
[----:B------:R-:W2:Y:S02]  /*64f0*/  LDG.E.U16 R0, desc[UR36][R2.64] ;  /* 0x0000002402007981 */ /* 0x000ea4000c1e1500 */
[----:B--2---:R-:W-:-:S05]  /*6500*/  HADD2.F32 R0, -RZ, R0.H0_H0 ;  /* 0x20000000ff007230 */ /* 0x004fca0000004100 */
[----:B------:R-:W-:-:S04]  /*6510*/  F2FP.BF16.F32.PACK_AB R0, RZ, R0 ;  /* 0x00000000ff00723e */ /* 0x000fc800000010ff */
[----:B------:R-:W-:Y:S01]  /*6520*/  PRMT R19, R0, 0x7610, R19 ;  /* 0x0000761000137816 */ /* 0x000fe20000000013 */
[----:B------:R-:W-:Y:S06]  /*6530*/  BRA `(.L_x_27170) ;  /* 0x0000000c00347947 */ /* 0x000fec0003800000 */
.L_x_27173:
        /* <DEDUP_REMOVED lines=9> */
.L_x_27176:
[----:B------:R-:W2:Y:S02]  /*65d0*/  LDG.E.U16 R2, desc[UR36][R2.64] ;  /* 0x0000002402027981 */ /* 0x000ea4000c1e1500 */
[----:B--2---:R-:W-:-:S05]  /*65e0*/  HADD2.F32 R0, -RZ, R2.H0_H0 ;  /* 0x20000002ff007230 */ /* 0x004fca0000004100 */
[----:B------:R-:W-:-:S04]  /*65f0*/  F2FP.BF16.F32.PACK_AB R0, RZ, R0 ;  /* 0x00000000ff00723e */ /* 0x000fc800000010ff */
[----:B------:R-:W-:Y:S01]  /*6600*/  PRMT R19, R0, 0x7610, R19 ;  /* 0x0000761000137816 */ /* 0x000fe20000000013 */
[----:B------:R-:W-:Y:S06]  /*6610*/  BRA `(.L_x_27170) ;  /* 0x0000000800fc7947 */ /* 0x000fec0003800000 */
.L_x_27175:
[----:B------:R-:W2:Y:S01]  /*6620*/  LDG.E.64 R2, desc[UR36][R2.64] ;  /* 0x0000002402027981 */ /* 0x000ea2000c1e1b00 */
[----:B------:R-:W-:Y:S01]  /*6630*/  UMOV UR4, 0xf0000000 ;  /* 0xf000000000047882 */ /* 0x000fe20000000000 */
[----:B------:R-:W-:Y:S01]  /*6640*/  UMOV UR5, 0x380fffff ;  /* 0x380fffff00057882 */ /* 0x000fe20000000000 */
[----:B--2---:R-:W1:Y:S01]  /*6650*/  F2F.F32.F64 R0, R2 ;  /* 0x0000000200007310 */ /* 0x004e620000301000 */
[----:B------:R-:W-:-:S14]  /*6660*/  DSETP.GEU.AND P0, PT, |R2|, UR4, PT ;  /* 0x0000000402007e2a */ /* 0x000fdc000bf0e200 */
[----:B-1----:R-:W-:-:S05]  /*6670*/  @!P0 FMUL R0, R0, 1.175494350822287508e-38 ;  /* 0x0080000000008820 */ /* 0x002fca0000400000 */
[----:B------:R-:W-:-:S04]  /*6680*/  F2FP.BF16.F32.PACK_AB R0, RZ, R0 ;  /* 0x00000000ff00723e */ /* 0x000fc800000010ff */
[----:B------:R-:W-:Y:S01]  /*6690*/  PRMT R19, R0, 0x7610, R19 ;  /* 0x0000761000137816 */ /* 0x000fe20000000013 */
[----:B------:R-:W-:Y:S06]  /*66a0*/  BRA `(.L_x_27170) ;  /* 0x0000000800d87947 */ /* 0x000fec0003800000 */
.L_x_27165:
        /* <DEDUP_REMOVED lines=14> */
.L_x_27179:
        /* <DEDUP_REMOVED lines=9> */
.L_x_27178:
        /* <DEDUP_REMOVED lines=12> */
[----:B-1----:R-:W-:-:S05]  /*68e0*/  IMAD.MOV R5, RZ, RZ, -R5 ;  /* 0x000000ffff057224 */ /* 0x002fca00078e0a05 */
        /* <DEDUP_REMOVED lines=14> */
.L_x_27181:
        /* <DEDUP_REMOVED lines=14> */
.L_x_27180:
[----:B------:R1:W5:Y:S01]  /*6ab0*/  LDG.E.U16 R19, desc[UR36][R2.64] ;  /* 0x0000002402137981 */ /* 0x000362000c1e1500 */
[----:B------:R-:W-:Y:S05]  /*6ac0*/  BRA `(.L_x_27170) ;  /* 0x0000000400d07947 */ /* 0x000fea0003800000 */
.L_x_27177:
        /* <DEDUP_REMOVED lines=13> */
.L_x_27184:
        /* <DEDUP_REMOVED lines=21> */
.L_x_27188:
[----:B------:R-:W-:Y:S05]  /*6cf0*/  BSYNC.RECONVERGENT B1 ;  /* 0x0000000000017941 */ /* 0x000fea0003800200 */
.L_x_27187:
[----:B------:R-:W-:Y:S02]  /*6d00*/  SHF.L.U32 R0, R0, 0x14, RZ ;  /* 0x0000001400007819 */ /* 0x000fe400000006ff */
[----:B------:R-:W-:-:S04]  /*6d10*/  LEA R2, R2, 0x3b800000, 0x17 ;  /* 0x3b80000002027811 */ /* 0x000fc800078eb8ff */
[----:B------:R-:W-:-:S07]  /*6d20*/  LOP3.LUT R0, R2, R0, R7, 0xfe, !PT ;  /* 0x0000000002007212 */ /* 0x000fce00078efe07 */
.L_x_27186:
[----:B------:R-:W-:Y:S05]  /*6d30*/  BSYNC.RECONVERGENT B0 ;  /* 0x0000000000007941 */ /* 0x000fea0003800200 */
.L_x_27185:
[----:B------:R-:W-:-:S04]  /*6d40*/  F2FP.BF16.F32.PACK_AB R0, RZ, R0 ;  /* 0x00000000ff00723e */ /* 0x000fc800000010ff */
[----:B------:R-:W-:Y:S01]  /*6d50*/  PRMT R19, R0, 0x7610, R19 ;  /* 0x0000761000137816 */ /* 0x000fe20000000013 */
[----:B------:R-:W-:Y:S06]  /*6d60*/  BRA `(.L_x_27170) ;  /* 0x0000000400287947 */ /* 0x000fec0003800000 */
.L_x_27183:
        /* <DEDUP_REMOVED lines=21> */
.L_x_27192:
[----:B------:R-:W-:Y:S05]  /*6ec0*/  BSYNC.RECONVERGENT B1 ;  /* 0x0000000000017941 */ /* 0x000fea0003800200 */
.L_x_27191:
[----:B------:R-:W-:Y:S01]  /*6ed0*/  IMAD.SHL.U32 R0, R0, 0x200000, RZ ;  /* 0x0020000000007824 */ /* 0x000fe200078e00ff */
[----:B------:R-:W-:-:S04]  /*6ee0*/  LEA R2, R2, 0x37800000, 0x17 ;  /* 0x3780000002027811 */ /* 0x000fc800078eb8ff */
[----:B------:R-:W-:-:S07]  /*6ef0*/  LOP3.LUT R0, R2, R0, R7, 0xfe, !PT ;  /* 0x0000000002007212 */ /* 0x000fce00078efe07 */
.L_x_27190:
[----:B------:R-:W-:Y:S05]  /*6f00*/  BSYNC.RECONVERGENT B0 ;  /* 0x0000000000007941 */ /* 0x000fea0003800200 */
.L_x_27189:
[----:B------:R-:W-:-:S04]  /*6f10*/  F2FP.BF16.F32.PACK_AB R0, RZ, R0 ;  /* 0x00000000ff00723e */ /* 0x000fc800000010ff */
[----:B------:R-:W-:Y:S01]  /*6f20*/  PRMT R19, R0, 0x7610, R19 ;  /* 0x0000761000137816 */ /* 0x000fe20000000013 */
[----:B------:R-:W-:Y:S06]  /*6f30*/  BRA `(.L_x_27170) ;  /* 0x0000000000b47947 */ /* 0x000fec0003800000 */
.L_x_27182:
        /* <DEDUP_REMOVED lines=14> */
.L_x_27196:
[----:B------:R-:W-:Y:S05]  /*7020*/  BSYNC.RECONVERGENT B0 ;  /* 0x0000000000007941 */ /* 0x000fea0003800200 */
.L_x_27195:
[----:B------:R-:W-:-:S04]  /*7030*/  F2FP.BF16.F32.PACK_AB R0, RZ, R0 ;  /* 0x00000000ff00723e */ /* 0x000fc800000010ff */
[----:B------:R-:W-:Y:S01]  /*7040*/  PRMT R19, R0, 0x7610, R19 ;  /* 0x0000761000137816 */ /* 0x000fe20000000013 */
[----:B------:R-:W-:Y:S06]  /*7050*/  BRA `(.L_x_27170) ;  /* 0x00000000006c7947 */ /* 0x000fec0003800000 */
.L_x_27169:
[----:B------:R-:W-:Y:S01]  /*7060*/  MOV R2, 0x0 ;  /* 0x0000000000027802 */ /* 0x000fe20000000f00 */
[----:B------:R-:W1:Y:S01]  /*7070*/  LDCU.64 UR4, c[0x4][0x178] ;  /* 0x01002f00ff0477ac */ /* 0x000e620008000a00 */
[----:B------:R-:W-:Y:S02]  /*7080*/  IMAD.MOV.U32 R8, RZ, RZ, 0x4e ;  /* 0x0000004eff087424 */ /* 0x000fe400078e00ff */
[----:B------:R-:W-:Y:S01]  /*7090*/  IMAD.MOV.U32 R12, RZ, RZ, 0x1 ;  /* 0x00000001ff0c7424 */ /* 0x000fe200078e00ff */
[----:B------:R-:W2:Y:S01]  /*70a0*/  LDCU.64 UR6, c[0x4][0x180] ;  /* 0x01003000ff0677ac */ /* 0x000ea20008000a00 */
[----:B------:R-:W3:Y:S01]  /*70b0*/  LDC.64 R2, c[0x4][R2] ;  /* 0x0100000002027b82 */ /* 0x000ee20000000a00 */
[----:B------:R-:W-:Y:S01]  /*70c0*/  IMAD.MOV.U32 R13, RZ, RZ, RZ ;  /* 0x000000ffff0d7224 */ /* 0x000fe200078e00ff */
[----:B------:R-:W4:Y:S01]  /*70d0*/  LDCU.64 UR8, c[0x4][0x88] ;  /* 0x01001100ff0877ac */ /* 0x000f220008000a00 */
[----:B-1----:R-:W-:Y:S02]  /*70e0*/  IMAD.U32 R4, RZ, RZ, UR4 ;  /* 0x00000004ff047e24 */ /* 0x002fe4000f8e00ff */
[----:B------:R-:W-:-:S02]  /*70f0*/  IMAD.U32 R5, RZ, RZ, UR5 ;  /* 0x00000005ff057e24 */ /* 0x000fc4000f8e00ff */
[----:B--2---:R-:W-:Y:S02]  /*7100*/  IMAD.U32 R6, RZ, RZ, UR6 ;  /* 0x00000006ff067e24 */ /* 0x004fe4000f8e00ff */
[----:B------:R-:W-:Y:S02]  /*7110*/  IMAD.U32 R7, RZ, RZ, UR7 ;  /* 0x00000007ff077e24 */ /* 0x000fe4000f8e00ff */
[----:B----4-:R-:W-:Y:S01]  /*7120*/  IMAD.U32 R10, RZ, RZ, UR8 ;  /* 0x00000008ff0a7e24 */ /* 0x010fe2000f8e00ff */
[----:B------:R-:W-:-:S07]  /*7130*/  MOV R11, UR9 ;  /* 0x00000009000b7c02 */ /* 0x000fce0008000f00 */
[----:B------:R-:W-:-:S07]  /*7140*/  LEPC R20, `(.L_x_27197) ;  /* 0x000000001014794e */ /* 0x000fce0000000000 */
[----:B0--3--:R-:W-:Y:S05]  /*7150*/  CALL.ABS.NOINC R2 ;  /* 0x0000000002007343 */ /* 0x009fea0003c00000 */
.L_x_27197:
[----:B------:R-:W-:Y:S01]  /*7160*/  PRMT R19, RZ, 0x7610, R19 ;  /* 0x00007610ff137816 */ /* 0x000fe20000000013 */
[----:B------:R-:W-:Y:S06]  /*7170*/  BRA `(.L_x_27170) ;  /* 0x0000000000247947 */ /* 0x000fec0003800000 */
.L_x_27194:
[----:B------:R-:W2:Y:S02]  /*7180*/  LDG.E.64 R2, desc[UR36][R2.64] ;  /* 0x0000002402027981 */ /* 0x000ea4000c1e1b00 */
[----:B--2---:R-:W1:Y:S02]  /*7190*/  I2F.U64 R0, R2 ;  /* 0x0000000200007312 */ /* 0x004e640000301000 */
[----:B-1----:R-:W-:-:S04]  /*71a0*/  F2FP.BF16.F32.PACK_AB R0, RZ, R0 ;  /* 0x00000000ff00723e */ /* 0x002fc800000010ff */
[----:B------:R-:W-:Y:S01]  /*71b0*/  PRMT R19, R0, 0x7610, R19 ;  /* 0x0000761000137816 */ /* 0x000fe20000000013 */
[----:B------:R-:W-:Y:S06]  /*71c0*/  BRA `(.L_x_27170) ;  /* 0x0000000000107947 */ /* 0x000fec0003800000 */
.L_x_27193:
[----:B------:R-:W2:Y:S02]  /*71d0*/  LDG.E R2, desc[UR36][R2.64] ;  /* 0x0000002402027981 */ /* 0x000ea4000c1e1900 */
[----:B--2---:R-:W-:-:S04]  /*71e0*/  I2FP.F32.U32 R0, R2 ;  /* 0x0000000200007245 */ /* 0x004fc80000201000 */
[----:B------:R-:W-:-:S04]  /*71f0*/  F2FP.BF16.F32.PACK_AB R0, RZ, R0 ;  /* 0x00000000ff00723e */ /* 0x000fc800000010ff */
[----:B------:R-:W-:-:S07]  /*7200*/  PRMT R19, R0, 0x7610, R19 ;  /* 0x0000761000137816 */ /* 0x000fce0000000013 */
.L_x_27170:
        /* <DEDUP_REMOVED lines=18> */
.L_x_27201:
[----:B------:R-:W2:Y:S02]  /*7330*/  LDG.E.U8 R2, desc[UR36][R2.64] ;  /* 0x0000002402027981 */ /* 0x000ea4000c1e1100 */
[----:B--2---:R-:W-:-:S04]  /*7340*/  I2FP.F32.U32 R0, R2 ;  /* 0x0000000200007245 */ /* 0x004fc80000201000 */
[----:B------:R-:W-:Y:S01]  /*7350*/  F2FP.BF16.F32.PACK_AB R0, RZ, R0 ;  /* 0x00000000ff00723e */ /* 0x000fe200000010ff */
[----:B------:R-:W-:Y:S06]  /*7360*/  BRA `(.L_x_27203) ;  /* 0x0000000c00847947 */ /* 0x000fec0003800000 */
.L_x_27200:
        /* <DEDUP_REMOVED lines=10> */
.L_x_27205:
[----:B------:R-:W2:Y:S02]  /*7410*/  LDG.E R2, desc[UR36][R2.64] ;  /* 0x0000002402027981 */ /* 0x000ea4000c1e1900 */
[----:B--2---:R-:W-:-:S04]  /*7420*/  I2FP.F32.S32 R0, R2 ;  /* 0x0000000200007245 */ /* 0x004fc80000201400 */
[----:B------:R-:W-:Y:S01]  /*7430*/  F2FP.BF16.F32.PACK_AB R0, RZ, R0 ;  /* 0x00000000ff00723e */ /* 0x000fe200000010ff */
[----:B------:R-:W-:Y:S06]  /*7440*/  BRA `(.L_x_27203) ;  /* 0x0000000c004c7947 */ /* 0x000fec0003800000 */
.L_x_27204:
[----:B------:R-:W2:Y:S02]  /*7450*/  LDG.E.U16 R2, desc[UR36][R2.64] ;  /* 0x0000002402027981 */ /* 0x000ea4000c1e1500 */
[----:B--2---:R-:W1:Y:S02]  /*7460*/  I2F.S16 R0, R2 ;  /* 0x0000000200007306 */ /* 0x004e640000101400 */
[----:B-1----:R-:W-:Y:S01]  /*7470*/  F2FP.BF16.F32.PACK_AB R0, RZ, R0 ;  /* 0x00000000ff00723e */ /* 0x002fe200000010ff */
[----:B------:R-:W-:Y:S06]  /*7480*/  BRA `(.L_x_27203) ;  /* 0x0000000c003c7947 */ /* 0x000fec0003800000 */
.L_x_27199:
        /* <DEDUP_REMOVED lines=9> */
.L_x_27207:
[----:B------:R-:W2:Y:S02]  /*7520*/  LDG.E.U16 R0, desc[UR36][R2.64] ;  /* 0x0000002402007981 */ /* 0x000ea4000c1e1500 */
[----:B--2---:R-:W-:-:S05]  /*7530*/  HADD2.F32 R0, -RZ, R0.H0_H0 ;  /* 0x20000000ff007230 */ /* 0x004fca0000004100 */
[----:B------:R-:W-:Y:S01]  /*7540*/  F2FP.BF16.F32.PACK_AB R0, RZ, R0 ;  /* 0x00000000ff00723e */ /* 0x000fe200000010ff */
[----:B------:R-:W-:Y:S06]  /*7550*/  BRA `(.L_x_27203) ;  /* 0x0000000c00087947 */ /* 0x000fec0003800000 */
.L_x_27206:
        /* <DEDUP_REMOVED lines=9> */
.L_x_27209:
[----:B------:R-:W2:Y:S02]  /*75f0*/  LDG.E.U16 R2, desc[UR36][R2.64] ;  /* 0x0000002402027981 */ /* 0x000ea4000c1e1500 */
[----:B--2---:R-:W-:-:S05]  /*7600*/  HADD2.F32 R0, -RZ, R2.H0_H0 ;  /* 0x20000002ff007230 */ /* 0x004fca0000004100 */
[----:B------:R-:W-:Y:S01]  /*7610*/  F2FP.BF16.F32.PACK_AB R0, RZ, R0 ;  /* 0x00000000ff00723e */ /* 0x000fe200000010ff */
[----:B------:R-:W-:Y:S06]  /*7620*/  BRA `(.L_x_27203) ;  /* 0x0000000800d47947 */ /* 0x000fec0003800000 */
.L_x_27208:
        /* <DEDUP_REMOVED lines=8> */
.L_x_27198:
        /* <DEDUP_REMOVED lines=13> */
.L_x_27212:
        /* <DEDUP_REMOVED lines=8> */
.L_x_27211:
        /* <DEDUP_REMOVED lines=27> */
.L_x_27214:
        /* <DEDUP_REMOVED lines=13> */
.L_x_27213:
[----:B------:R1:W5:Y:S01]  /*7a80*/  LDG.E.U16 R0, desc[UR36][R2.64] ;  /* 0x0000002402007981 */ /* 0x000362000c1e1500 */
[----:B------:R-:W-:Y:S05]  /*7a90*/  BRA `(.L_x_27203) ;  /* 0x0000000400b87947 */ /* 0x000fea0003800000 */
.L_x_27210:
        /* <DEDUP_REMOVED lines=12> */
.L_x_27217:
        /* <DEDUP_REMOVED lines=21> */
.L_x_27221:
[----:B------:R-:W-:Y:S05]  /*7cb0*/  BSYNC.RECONVERGENT B1 ;  /* 0x0000000000017941 */ /* 0x000fea0003800200 */
.L_x_27220:
[----:B------:R-:W-:Y:S01]  /*7cc0*/  IMAD.SHL.U32 R0, R0, 0x100000, RZ ;  /* 0x0010000000007824 */ /* 0x000fe200078e00ff */
[----:B------:R-:W-:-:S04]  /*7cd0*/  LEA R2, R2, 0x3b800000, 0x17 ;  /* 0x3b80000002027811 */ /* 0x000fc800078eb8ff */
[----:B------:R-:W-:-:S07]  /*7ce0*/  LOP3.LUT R0, R2, R0, R7, 0xfe, !PT ;  /* 0x0000000002007212 */ /* 0x000fce00078efe07 */
.L_x_27219:
[----:B------:R-:W-:Y:S05]  /*7cf0*/  BSYNC.RECONVERGENT B0 ;  /* 0x0000000000007941 */ /* 0x000fea0003800200 */
.L_x_27218:
[----:B------:R-:W-:Y:S01]  /*7d00*/  F2FP.BF16.F32.PACK_AB R0, RZ, R0 ;  /* 0x00000000ff00723e */ /* 0x000fe200000010ff */
[----:B------:R-:W-:Y:S06]  /*7d10*/  BRA `(.L_x_27203) ;  /* 0x0000000400187947 */ /* 0x000fec0003800000 */
.L_x_27216:
        /* <DEDUP_REMOVED lines=21> */
.L_x_27225:
[----:B------:R-:W-:Y:S05]  /*7e70*/  BSYNC.RECONVERGENT B1 ;  /* 0x0000000000017941 */ /* 0x000fea0003800200 */
.L_x_27224:
[----:B------:R-:W-:Y:S01]  /*7e80*/  IMAD.SHL.U32 R0, R0, 0x200000, RZ ;  /* 0x0020000000007824 */ /* 0x000fe200078e00ff */
[----:B------:R-:W-:-:S04]  /*7e90*/  LEA R2, R2, 0x37800000, 0x17 ;  /* 0x3780000002027811 */ /* 0x000fc800078eb8ff */
[----:B------:R-:W-:-:S07]  /*7ea0*/  LOP3.LUT R0, R2, R0, R7, 0xfe, !PT ;  /* 0x0000000002007212 */ /* 0x000fce00078efe07 */
.L_x_27223:
[----:B------:R-:W-:Y:S05]  /*7eb0*/  BSYNC.RECONVERGENT B0 ;  /* 0x0000000000007941 */ /* 0x000fea0003800200 */
.L_x_27222:
[----:B------:R-:W-:Y:S01]  /*7ec0*/  F2FP.BF16.F32.PACK_AB R0, RZ, R0 ;  /* 0x00000000ff00723e */ /* 0x000fe200000010ff */
[----:B------:R-:W-:Y:S06]  /*7ed0*/  BRA `(.L_x_27203) ;  /* 0x0000000000a87947 */ /* 0x000fec0003800000 */
.L_x_27215:
        /* <DEDUP_REMOVED lines=14> */
.L_x_27229:
[----:B------:R-:W-:Y:S05]  /*7fc0*/  BSYNC.RECONVERGENT B0 ;  /* 0x0000000000007941 */ /* 0x000fea0003800200 */
.L_x_27228:
[----:B------:R-:W-:Y:S01]  /*7fd0*/  F2FP.BF16.F32.PACK_AB R0, RZ, R0 ;  /* 0x00000000ff00723e */ /* 0x000fe200000010ff */
[----:B------:R-:W-:Y:S06]  /*7fe0*/  BRA `(.L_x_27203) ;  /* 0x0000000000647947 */ /* 0x000fec0003800000 */
.L_x_27202:
[----:B------:R-:W-:Y:S01]  /*7ff0*/  MOV R2, 0x0 ;  /* 0x0000000000027802 */ /* 0x000fe20000000f00 */
[----:B------:R-:W1:Y:S01]  /*8000*/  LDCU.64 UR4, c[0x4][0x178] ;  /* 0x01002f00ff0477ac */ /* 0x000e620008000a00 */
[----:B------:R-:W-:Y:S02]  /*8010*/  HFMA2 R13, -RZ, RZ, 0, 0 ;  /* 0x00000000ff0d7431 */ /* 0x000fe400000001ff */
[----:B------:R-:W-:Y:S01]  /*8020*/  IMAD.MOV.U32 R8, RZ, RZ, 0x4e ;  /* 0x0000004eff087424 */ /* 0x000fe200078e00ff */
[----:B------:R-:W2:Y:S01]  /*8030*/  LDCU.64 UR6, c[0x4][0x180] ;  /* 0x01003000ff0677ac */ /* 0x000ea20008000a00 */
[----:B------:R-:W3:Y:S01]  /*8040*/  LDC.64 R2, c[0x4][R2] ;  /* 0x0100000002027b82 */ /* 0x000ee20000000a00 */
[----:B------:R-:W-:Y:S01]  /*8050*/  IMAD.MOV.U32 R12, RZ, RZ, 0x1 ;  /* 0x00000001ff0c7424 */ /* 0x000fe200078e00ff */
[----:B------:R-:W4:Y:S01]  /*8060*/  LDCU.64 UR8, c[0x4][0x88] ;  /* 0x01001100ff0877ac */ /* 0x000f220008000a00 */
[----:B-1----:R-:W-:Y:S01]  /*8070*/  IMAD.U32 R4, RZ, RZ, UR4 ;  /* 0x00000004ff047e24 */ /* 0x002fe2000f8e00ff */
[----:B------:R-:W-:Y:S01]  /*8080*/  MOV R5, UR5 ;  /* 0x0000000500057c02 */ /* 0x000fe20008000f00 */
[----:B--2---:R-:W-:-:S02]  /*8090*/  IMAD.U32 R6, RZ, RZ, UR6 ;  /* 0x00000006ff067e24 */ /* 0x004fc4000f8e00ff */
[----:B------:R-:W-:Y:S02]  /*80a0*/  IMAD.U32 R7, RZ, RZ, UR7 ;  /* 0x00000007ff077e24 */ /* 0x000fe4000f8e00ff */
[----:B----4-:R-:W-:Y:S02]  /*80b0*/  IMAD.U32 R10, RZ, RZ, UR8 ;  /* 0x00000008ff0a7e24 */ /* 0x010fe4000f8e00ff */
[----:B------:R-:W-:-:S07]  /*80c0*/  IMAD.U32 R11, RZ, RZ, UR9 ;  /* 0x00000009ff0b7e24 */ /* 0x000fce000f8e00ff */
[----:B------:R-:W-:-:S07]  /*80d0*/  LEPC R20, `(.L_x_27230) ;  /* 0x000000001014794e */ /* 0x000fce0000000000 */
[----:B0--3-5:R-:W-:Y:S05]  /*80e0*/  CALL.ABS.NOINC R2 ;  /* 0x0000000002007343 */ /* 0x029fea0003c00000 */
.L_x_27230:
[----:B------:R-:W-:Y:S01]  /*80f0*/  PRMT R0, RZ, 0x7610, R0 ;  /* 0x00007610ff007816 */ /* 0x000fe20000000000 */
[----:B------:R-:W-:Y:S06]  /*8100*/  BRA `(.L_x_27203) ;  /* 0x00000000001c7947 */ /* 0x000fec0003800000 */
.L_x_27227:
[----:B------:R-:W2:Y:S02]  /*8110*/  LDG.E.64 R2, desc[UR36][R2.64] ;  /* 0x0000002402027981 */ /* 0x000ea4000c1e1b00 */
[----:B--2---:R-:W1:Y:S02]  /*8120*/  I2F.U64 R0, R2 ;  /* 0x0000000200007312 */ /* 0x004e640000301000 */
[----:B-1----:R-:W-:Y:S01]  /*8130*/  F2FP.BF16.F32.PACK_AB R0, RZ, R0 ;  /* 0x00000000ff00723e */ /* 0x002fe200000010ff */
[----:B------:R-:W-:Y:S06]  /*8140*/  BRA `(.L_x_27203) ;  /* 0x00000000000c7947 */ /* 0x000fec0003800000 */
.L_x_27226:
[----:B------:R-:W2:Y:S02]  /*8150*/  LDG.E R2, desc[UR36][R2.64] ;  /* 0x0000002402027981 */ /* 0x000ea4000c1e1900 */
[----:B--2---:R-:W-:-:S04]  /*8160*/  I2FP.F32.U32 R0, R2 ;  /* 0x0000000200007245 */ /* 0x004fc80000201000 */
[----:B------:R-:W-:-:S07]  /*8170*/  F2FP.BF16.F32.PACK_AB R0, RZ, R0 ;  /* 0x00000000ff00723e */ /* 0x000fce00000010ff */
.L_x_27203:
[----:B-----5:R-:W-:Y:S01]  /*8180*/  IMAD.U32 R19, R19, 0x10000, RZ ;  /* 0x0001000013137824 */ /* 0x020fe200078e00ff */
[----:B------:R-:W-:Y:S01]  /*8190*/  BSSY.RECONVERGENT B0, `(.L_x_27231) ;  /* 0x0000040000007945 */ /* 0x000fe20003800200 */
[----:B------:R-:W-:Y:S02]  /*81a0*/  IMAD.U32 R0, R0, 0x10000, RZ ;  /* 0x0001000000007824 */ /* 0x000fe400078e00ff */
[----:B-1----:R-:W-:-:S03]  /*81b0*/  FADD.FTZ R2, |R19|, -RZ ;  /* 0x800000ff13027221 */ /* 0x002fc60000010200 */
        /* <DEDUP_REMOVED lines=25> */
.L_x_27236:
[----:B------:R-:W-:Y:S01]  /*8350*/  FSETP.GEU.FTZ.AND P0, PT, R5, -R7, PT ;  /* 0x800000070500720b */ /* 0x000fe20003f1e000 */
[----:B------:R-:W-:-:S12]  /*8360*/  FADD.FTZ R3, R3, -1 ;  /* 0xbf80000003037421 */ /* 0x000fd80000010000 */
[----:B------:R-:W-:-:S07]  /*8370*/  @!P0 FADD.FTZ R3, R3, -1 ;  /* 0xbf80000003038421 */ /* 0x000fce0000010000 */
.L_x_27235:
[----:B------:R-:W-:Y:S05]  /*8380*/  BSYNC.RECONVERGENT B1 ;  /* 0x0000000000017941 */ /* 0x000fea0003800200 */
.L_x_27234:
[----:B------:R-:W-:Y:S01]  /*8390*/  FFMA.FTZ R2, -R7, R3, R2 ;  /* 0x0000000307027223 */ /* 0x000fe20000010102 */
[----:B------:R-:W-:Y:S06]  /*83a0*/  BRA `(.L_x_27232) ;  /* 0x0000000000787947 */ /* 0x000fec0003800000 */
.L_x_27233:
        /* <DEDUP_REMOVED lines=14> */
.L_x_27239:
        /* <DEDUP_REMOVED lines=13> */
.L_x_27238:
[----:B------:R-:W-:Y:S05]  /*8560*/  BSYNC.RECONVERGENT B1 ;  /* 0x0000000000017941 */ /* 0x000fea0003800200 */
.L_x_27237:
[----:B------:R-:W-:-:S04]  /*8570*/  FMUL.FTZ R2, R2, 1.1920928955078125e-07 ;  /* 0x3400000002027820 */ /* 0x000fc80000410000 */
[----:B------:R-:W-:-:S07]  /*8580*/  FMUL.FTZ R2, R7, R2 ;  /* 0x0000000207027220 */ /* 0x000fce0000410000 */
.L_x_27232:
[----:B------:R-:W-:Y:S05]  /*8590*/  BSYNC.RECONVERGENT B0 ;  /* 0x0000000000007941 */ /* 0x000fea0003800200 */
.L_x_27231:
        /* <DEDUP_REMOVED lines=29> */
.L_x_27243:
[----:B-1----:R-:W-:-:S06]  /*8770*/  SHF.L.U32 R5, R19, 0x10, RZ ;  /* 0x0000001013057819 */ /* 0x002fcc00000006ff */
[----:B------:R-:W1:Y:S02]  /*8780*/  F2I.S64.TRUNC R4, R5 ;  /* 0x0000000500047311 */ /* 0x000e64000020d900 */
[----:B-1----:R1:W-:Y:S01]  /*8790*/  STG.E.U8 desc[UR36][R2.64], R4 ;  /* 0x0000000402007986 */ /* 0x0023e2000c101124 */
[----:B------:R-:W-:Y:S05]  /*87a0*/  BRA `(.L_x_27245) ;  /* 0x0000000c006c7947 */ /* 0x000fea0003800000 */
.L_x_27242:
        /* <DEDUP_REMOVED lines=10> */
.L_x_27247:
[----:B-1----:R-:W-:-:S06]  /*8850*/  IMAD.U32 R19, R19, 0x10000, RZ ;  /* 0x0001000013137824 */ /* 0x002fcc00078e00ff */
[----:B------:R-:W1:Y:S02]  /*8860*/  F2I.FTZ.TRUNC.NTZ R19, R19 ;  /* 0x0000001300137305 */ /* 0x000e64000021f100 */
[----:B-1----:R1:W-:Y:S01]  /*8870*/  STG.E desc[UR36][R2.64], R19 ;  /* 0x0000001302007986 */ /* 0x0023e2000c101924 */
[----:B------:R-:W-:Y:S05]  /*8880*/  BRA `(.L_x_27245) ;  /* 0x0000000c00347947 */ /* 0x000fea0003800000 */
.L_x_27246:
[----:B-1----:R-:W-:-:S06]  /*8890*/  IMAD.U32 R19, R19, 0x10000, RZ ;  /* 0x0001000013137824 */ /* 0x002fcc00078e00ff */
[----:B------:R-:W1:Y:S02]  /*88a0*/  F2I.FTZ.TRUNC.NTZ R19, R19 ;  /* 0x0000001300137305 */ /* 0x000e64000021f100 */
[----:B-1----:R1:W-:Y:S01]  /*88b0*/  STG.E.U16 desc[UR36][R2.64], R19 ;  /* 0x0000001302007986 */ /* 0x0023e2000c101524 */
[----:B------:R-:W-:Y:S05]  /*88c0*/  BRA `(.L_x_27245) ;  /* 0x0000000c00247947 */ /* 0x000fea0003800000 */
.L_x_27241:
        /* <DEDUP_REMOVED lines=9> */
.L_x_27249:
[----:B-1----:R-:W-:-:S05]  /*8960*/  IMAD.U32 R0, R19, 0x10000, RZ ;  /* 0x0001000013007824 */ /* 0x002fca00078e00ff */
[----:B------:R-:W-:-:S05]  /*8970*/  F2FP.F16.F32.PACK_AB R0, RZ, R0 ;  /* 0x00000000ff00723e */ /* 0x000fca00000000ff */
[----:B------:R1:W-:Y:S01]  /*8980*/  STG.E.U16 desc[UR36][R2.64], R0 ;  /* 0x0000000002007986 */ /* 0x0003e2000c101524 */
[----:B------:R-:W-:Y:S05]  /*8990*/  BRA `(.L_x_27245) ;  /* 0x0000000800f07947 */ /* 0x000fea0003800000 */
.L_x_27248:
        /* <DEDUP_REMOVED lines=10> */
.L_x_27251:
[----:B-1----:R-:W-:-:S05]  /*8a40*/  IMAD.U32 R19, R19, 0x10000, RZ ;  /* 0x0001000013137824 */ /* 0x002fca00078e00ff */
[----:B------:R-:W-:-:S04]  /*8a50*/  F2FP.F16.F32.PACK_AB R5, RZ, R19 ;  /* 0x00000013ff05723e */ /* 0x000fc800000000ff */
[----:B------:R-:W-:-:S05]  /*8a60*/  PRMT R5, R5, 0x5410, RZ ;  /* 0x0000541005057816 */ /* 0x000fca00000000ff */
[----:B------:R1:W-:Y:S01]  /*8a70*/  STG.E desc[UR36][R2.64], R5 ;  /* 0x0000000502007986 */ /* 0x0003e2000c101924 */
[----:B------:R-:W-:Y:S05]  /*8a80*/  BRA `(.L_x_27245) ;  /* 0x0000000800b47947 */ /* 0x000fea0003800000 */
.L_x_27250:
[----:B-1----:R-:W-:-:S04]  /*8a90*/  IMAD.U32 R4, R19, 0x10000, RZ ;  /* 0x0001000013047824 */ /* 0x002fc800078e00ff */
[----:B------:R-:W-:-:S06]  /*8aa0*/  FMUL.FTZ R4, R4, 1 ;  /* 0x3f80000004047820 */ /* 0x000fcc0000410000 */
[----:B------:R-:W1:Y:S02]  /*8ab0*/  F2F.F64.F32 R4, R4 ;  /* 0x0000000400047310 */ /* 0x000e640000201800 */
[----:B-1----:R1:W-:Y:S01]  /*8ac0*/  STG.E.64 desc[UR36][R2.64], R4 ;  /* 0x0000000402007986 */ /* 0x0023e2000c101b24 */
[----:B------:R-:W-:Y:S05]  /*8ad0*/  BRA `(.L_x_27245) ;  /* 0x0000000800a07947 */ /* 0x000fea0003800000 */
.L_x_27240:
        /* <DEDUP_REMOVED lines=14> */
.L_x_27255:
        /* <DEDUP_REMOVED lines=18> */
.L_x_27258:
[----:B------:R-:W-:-:S04]  /*8ce0*/  SHF.R.U32.HI R5, RZ, 0x18, R5 ;  /* 0x00000018ff057819 */ /* 0x000fc80000011605 */
[----:B------:R-:W-:-:S07]  /*8cf0*/  LOP3.LUT R0, R0, 0x80, R5, 0xf8, !PT ;  /* 0x0000008000007812 */ /* 0x000fce00078ef805 */
.L_x_27257:
[----:B------:R-:W-:Y:S05]  /*8d00*/  BSYNC.RECONVERGENT B0 ;  /* 0x0000000000007941 */ /* 0x000fea0003800200 */
.L_x_27256:
[----:B------:R1:W-:Y:S01]  /*8d10*/  STG.E.U8 desc[UR36][R2.64], R0 ;  /* 0x0000000002007986 */ /* 0x0003e2000c101124 */
[----:B------:R-:W-:Y:S05]  /*8d20*/  BRA `(.L_x_27245) ;  /* 0x00000008000c7947 */ /* 0x000fea0003800000 */
.L_x_27254:
[----:B-1----:R-:W-:Y:S01]  /*8d30*/  SHF.L.U32 R5, R19, 0x10, RZ ;  /* 0x0000001013057819 */ /* 0x002fe200000006ff */
        /* <DEDUP_REMOVED lines=17> */
.L_x_27261:
[----:B------:R-:W-:-:S04]  /*8e50*/  SHF.R.U32.HI R5, RZ, 0x18, R5 ;  /* 0x00000018ff057819 */ /* 0x000fc80000011605 */
[----:B------:R-:W-:-:S07]  /*8e60*/  LOP3.LUT R0, R0, 0x80, R5, 0xf8, !PT ;  /* 0x0000008000007812 */ /* 0x000fce00078ef805 */
.L_x_27260:
[----:B------:R-:W-:Y:S05]  /*8e70*/  BSYNC.RECONVERGENT B0 ;  /* 0x0000000000007941 */ /* 0x000fea0003800200 */
.L_x_27259:
[----:B------:R1:W-:Y:S01]  /*8e80*/  STG.E.U8 desc[UR36][R2.64], R0 ;  /* 0x0000000002007986 */ /* 0x0003e2000c101124 */
[----:B------:R-:W-:Y:S05]  /*8e90*/  BRA `(.L_x_27245) ;  /* 0x0000000400b07947 */ /* 0x000fea0003800000 */
.L_x_27253:
        /* <DEDUP_REMOVED lines=22> */
.L_x_27263:
[----:B-1----:R-:W-:-:S06]  /*9000*/  IMAD.U32 R4, R19, 0x10000, RZ ;  /* 0x0001000013047824 */ /* 0x002fcc00078e00ff */
[----:B------:R-:W1:Y:S02]  /*9010*/  F2I.U64.TRUNC R4, R4 ;  /* 0x0000000400047311 */ /* 0x000e64000020d800 */
[----:B-1----:R1:W-:Y:S01]  /*9020*/  STG.E.64 desc[UR36][R2.64], R4 ;  /* 0x0000000402007986 */ /* 0x0023e2000c101b24 */
[----:B------:R-:W-:Y:S05]  /*9030*/  BRA `(.L_x_27245) ;  /* 0x0000000400487947 */ /* 0x000fea0003800000 */
.L_x_27262:
[----:B-1----:R-:W-:-:S06]  /*9040*/  IMAD.U32 R19, R19, 0x10000, RZ ;  /* 0x0001000013137824 */ /* 0x002fcc00078e00ff */
[----:B------:R-:W1:Y:S02]  /*9050*/  F2I.FTZ.U32.TRUNC.NTZ R19, R19 ;  /* 0x0000001300137305 */ /* 0x000e64000021f000 */
[----:B-1----:R1:W-:Y:S01]  /*9060*/  STG.E desc[UR36][R2.64], R19 ;  /* 0x0000001302007986 */ /* 0x0023e2000c101924 */
[----:B------:R-:W-:Y:S05]  /*9070*/  BRA `(.L_x_27245) ;  /* 0x0000000400387947 */ /* 0x000fea0003800000 */
.L_x_27252:
        /* <DEDUP_REMOVED lines=11> */
.L_x_27265:
[----:B-1----:R-:W-:Y:S01]  /*9130*/  IMAD.U32 R19, R19, 0x10000, RZ ;  /* 0x0001000013137824 */ /* 0x002fe200078e00ff */
[----:B------:R-:W-:-:S03]  /*9140*/  CS2R R6, SRZ ;  /* 0x0000000000067805 */ /* 0x000fc6000001ff00 */
[----:B------:R-:W-:-:S06]  /*9150*/  FMUL.FTZ R4, R19, 1 ;  /* 0x3f80000013047820 */ /* 0x000fcc0000410000 */
[----:B------:R-:W1:Y:S02]  /*9160*/  F2F.F64.F32 R4, R4 ;  /* 0x0000000400047310 */ /* 0x000e640000201800 */
[----:B-1----:R1:W-:Y:S01]  /*9170*/  STG.E.128 desc[UR36][R2.64], R4 ;  /* 0x0000000402007986 */ /* 0x0023e2000c101d24 */
[----:B------:R-:W-:Y:S05]  /*9180*/  BRA `(.L_x_27245) ;  /* 0x0000000000f47947 */ /* 0x000fea0003800000 */
.L_x_27264:
[----:B------:R-:W-:-:S09]  /*9190*/  UISETP.NE.AND UP0, UPT, UR4, 0xf, UPT ;  /* 0x0000000f0400788c */ /* 0x000fd2000bf05270 */
[----:B------:R-:W-:Y:S05]  /*91a0*/  BRA.U !UP0, `(.L_x_27266) ;  /* 0x0000000108e87547 */ /* 0x000fea000b800000 */
[----:B------:R-:W-:-:S09]  /*91b0*/  UISETP.NE.AND UP0, UPT, UR4, 0x17, UPT ;  /* 0x000000170400788c */ /* 0x000fd2000bf05270 */
[----:B------:R-:W-:Y:S05]  /*91c0*/  BRA.U !UP0, `(.L_x_27267) ;  /* 0x0000000108907547 */ /* 0x000fea000b800000 */
[----:B------:R-:W-:-:S09]  /*91d0*/  UISETP.NE.AND UP0, UPT, UR4, 0x18, UPT ;  /* 0x000000180400788c */ /* 0x000fd2000bf05270 */
[----:B------:R-:W-:Y:S05]  /*91e0*/  BRA.U !UP0, `(.L_x_27268) ;  /* 0x0000000108447547 */ /* 0x000fea000b800000 */
.L_x_27244:
[----:B------:R-:W-:Y:S01]  /*91f0*/  MOV R0, 0x0 ;  /* 0x0000000000007802 */ /* 0x000fe20000000f00 */
[----:B------:R-:W2:Y:S01]  /*9200*/  LDCU.64 UR4, c[0x4][0x178] ;  /* 0x01002f00ff0477ac */ /* 0x000ea20008000a00 */
[----:B------:R-:W-:Y:S02]  /*9210*/  IMAD.MOV.U32 R8, RZ, RZ, 0x65 ;  /* 0x00000065ff087424 */ /* 0x000fe400078e00ff */
[----:B------:R3:W4:Y:S01]  /*9220*/  LDC.64 R2, c[0x4][R0] ;  /* 0x0100000000027b82 */ /* 0x0007220000000a00 */
[----:B------:R-:W5:Y:S01]  /*9230*/  LDCU.64 UR6, c[0x4][0x180] ;  /* 0x01003000ff0677ac */ /* 0x000f620008000a00 */
[----:B------:R-:W-:Y:S02]  /*9240*/  IMAD.MOV.U32 R12, RZ, RZ, 0x1 ;  /* 0x00000001ff0c7424 */ /* 0x000fe400078e00ff */
[----:B------:R-:W-:Y:S01]  /*9250*/  IMAD.MOV.U32 R13, RZ, RZ, RZ ;  /* 0x000000ffff0d7224 */ /* 0x000fe200078e00ff */
[----:B------:R-:W0:Y:S01]  /*9260*/  LDCU.64 UR8, c[0x4][0x90] ;  /* 0x01001200ff0877ac */ /* 0x000e220008000a00 */
[----:B--2---:R-:W-:-:S02]  /*9270*/  IMAD.U32 R4, RZ, RZ, UR4 ;  /* 0x00000004ff047e24 */ /* 0x004fc4000f8e00ff */
[----:B------:R-:W-:Y:S01]  /*9280*/  IMAD.U32 R5, RZ, RZ, UR5 ;  /* 0x00000005ff057e24 */ /* 0x000fe2000f8e00ff */
[----:B-----5:R-:W-:Y:S01]  /*9290*/  MOV R6, UR6 ;  /* 0x0000000600067c02 */ /* 0x020fe20008000f00 */
[----:B------:R-:W-:Y:S02]  /*92a0*/  IMAD.U32 R7, RZ, RZ, UR7 ;  /* 0x00000007ff077e24 */ /* 0x000fe4000f8e00ff */
[----:B0-----:R-:W-:Y:S02]  /*92b0*/  IMAD.U32 R10, RZ, RZ, UR8 ;  /* 0x00000008ff0a7e24 */ /* 0x001fe4000f8e00ff */
[----:B---3--:R-:W-:-:S07]  /*92c0*/  IMAD.U32 R11, RZ, RZ, UR9 ;  /* 0x00000009ff0b7e24 */ /* 0x008fce000f8e00ff */
[----:B------:R-:W-:-:S07]  /*92d0*/  LEPC R20, `(.L_x_27269) ;  /* 0x000000001014794e */ /* 0x000fce0000000000 */
[----:B-1--4-:R-:W-:Y:S05]  /*92e0*/  CALL.ABS.NOINC R2 ;  /* 0x0000000002007343 */ /* 0x012fea0003c00000 */
.L_x_27269:
[----:B------:R-:W-:Y:S05]  /*92f0*/  BRA `(.L_x_27245) ;  /* 0x0000000000987947 */ /* 0x000fea0003800000 */
.L_x_27268:
[----:B-1----:R-:W-:Y:S01]  /*9300*/  SHF.L.U32 R19, R19, 0x10, RZ ;  /* 0x0000001013137819 */ /* 0x002fe200000006ff */
        /* <DEDUP_REMOVED lines=12> */
.L_x_27271:
[----:B------:R-:W-:Y:S05]  /*93d0*/  BSYNC.RECONVERGENT B0 ;  /* 0x0000000000007941 */ /* 0x000fea0003800200 */
.L_x_27270:
[----:B------:R-:W-:-:S05]  /*93e0*/  LOP3.LUT R5, R0, 0x80, R5, 0xf8, !PT ;  /* 0x0000008000057812 */ /* 0x000fca00078ef805 */
[----:B------:R3:W-:Y:S01]  /*93f0*/  STG.E.U8 desc[UR36][R2.64], R5 ;  /* 0x0000000502007986 */ /* 0x0007e2000c101124 */
[----:B------:R-:W-:Y:S05]  /*9400*/  BRA `(.L_x_27245) ;  /* 0x0000000000547947 */ /* 0x000fea0003800000 */
.L_x_27267:
        /* <DEDUP_REMOVED lines=12> */
.L_x_27273:
[----:B------:R-:W-:Y:S01]  /*94d0*/  IMAD.MOV.U32 R0, RZ, RZ, 0x7f ;  /* 0x0000007fff007424 */ /* 0x000fe200078e00ff */
[----:B------:R-:W-:-:S04]  /*94e0*/  ISETP.GT.U32.AND P0, PT, R4, 0x7f800000, PT ;  /* 0x7f8000000400780c */ /* 0x000fc80003f04070 */
[----:B------:R-:W-:-:S09]  /*94f0*/  SEL R0, R0, 0x7c, P0 ;  /* 0x0000007c00007807 */ /* 0x000fd20000000000 */
.L_x_27274:
[----:B------:R-:W-:Y:S05]  /*9500*/  BSYNC.RECONVERGENT B0 ;  /* 0x0000000000007941 */ /* 0x000fea0003800200 */
.L_x_27272:
[----:B------:R-:W-:-:S04]  /*9510*/  SHF.R.U32.HI R5, RZ, 0x18, R5 ;  /* 0x00000018ff057819 */ /* 0x000fc80000011605 */
[----:B------:R-:W-:-:S05]  /*9520*/  LOP3.LUT R5, R0, 0x80, R5, 0xf8, !PT ;  /* 0x0000008000057812 */ /* 0x000fca00078ef805 */
[----:B------:R2:W-:Y:S01]  /*9530*/  STG.E.U8 desc[UR36][R2.64], R5 ;  /* 0x0000000502007986 */ /* 0x0005e2000c101124 */
[----:B------:R-:W-:Y:S05]  /*9540*/  BRA `(.L_x_27245) ;  /* 0x0000000000047947 */ /* 0x000fea0003800000 */
.L_x_27266:
[----:B-1----:R1:W-:Y:S02]  /*9550*/  STG.E.U16 desc[UR36][R2.64], R19 ;  /* 0x0000001302007986 */ /* 0x0023e4000c101524 */
.L_x_27245:
[----:B------:R-:W-:-:S07]  /*9560*/  VIADD R17, R17, 0x80 ;  /* 0x0000008011117836 */ /* 0x000fce0000000000 */
.L_x_27163:
[----:B------:R-:W-:Y:S05]  /*9570*/  BSYNC.RECONVERGENT B6 ;  /* 0x0000000000067941 */ /* 0x000fea0003800200 */
.L_x_27162:
[----:B------:R-:W5:Y:S01]  /*9580*/  LDCU UR4, c[0x0][0x380] ;  /* 0x00007000ff0477ac */ /* 0x000f620008000800 */
[----:B------:R-:W-:Y:S01]  /*9590*/  BSSY.RECONVERGENT B6, `(.L_x_27275) ;  /* 0x00004a3000067945 */ /* 0x000fe20003800200 */
[----:B-----5:R-:W-:-:S13]  /*95a0*/  ISETP.GE.AND P0, PT, R17, UR4, PT ;  /* 0x0000000411007c0c */ /* 0x020fda000bf06270 */
[----:B------:R-:W-:Y:S05]  /*95b0*/  @P0 BRA `(.L_x_27276) ;  /* 0x0000004800800947 */ /* 0x000fea0003800000 */
[----:B------:R-:W5:Y:S01]  /*95c0*/  LDCU UR4, c[0x0][0x388] ;  /* 0x00007100ff0477ac */ /* 0x000f620008000800 */
[----:B------:R-:W-:Y:S02]  /*95d0*/  HFMA2 R16, -RZ, RZ, 0, 0 ;  /* 0x00000000ff107431 */ /* 0x000fe400000001ff */
[----:B------:R-:W-:Y:S02]  /*95e0*/  IMAD.MOV.U32 R18, RZ, RZ, RZ ;  /* 0x000000ffff127224 */ /* 0x000fe400078e00ff */
[----:B-1--4-:R-:W-:Y:S01]  /*95f0*/  IMAD.MOV.U32 R0, RZ, RZ, RZ ;  /* 0x000000ffff007224 */ /* 0x012fe200078e00ff */
        /* <DEDUP_REMOVED lines=9> */
[----:B------:R-:W-:-:S05]  /*9690*/  SHF.R.U32.HI R3, RZ, UR5, R2 ;  /* 0x00000005ff037c19 */ /* 0x000fca0008011602 */
[----:B------:R-:W-:-:S04]  /*96a0*/  IMAD.MOV R18, RZ, RZ, -R3 ;  /* 0x000000ffff127224 */ /* 0x000fc800078e0a03 */
        /* <DEDUP_REMOVED lines=330> */
[----:B------:R-:W3:Y:S03]  /*ab50*/  LDCU.64 UR8, c[0x0][0x5d8] ;  /* 0x0000bb00ff0877ac */ /* 0x000ee60008000a00 */
        /* <DEDUP_REMOVED lines=8> */
.L_x_27277:
[----:B------:R-:W2:Y:S01]  /*abe0*/  LDCU.64 UR6, c[0x0][0x5f0] ;  /* 0x0000be00ff0677ac */ /* 0x000ea20008000a00 */
[----:B------:R-:W-:-:S04]  /*abf0*/  UPRMT UR4, UR39, 0x9910, URZ ;  /* 0x0000991027047896 */ /* 0x000fc800080000ff */
[----:B------:R-:W-:Y:S01]  /*ac00*/  UISETP.GT.AND UP0, UPT, UR4, 0x9, UPT ;  /* 0x000000090400788c */ /* 0x000fe2000bf04270 */
[----:B--23--:R-:W-:-:S05]  /*ac10*/  IADD3 R2, P0, PT, R0, UR6, RZ ;  /* 0x0000000600027c10 */ /* 0x00cfca000ff1e0ff */
        /* <DEDUP_REMOVED lines=15> */
.L_x_27281:
[----:B------:R-:W2:Y:S02]  /*ad10*/  LDG.E.U8 R2, desc[UR36][R2.64] ;  /* 0x0000002402027981 */ /* 0x000ea4000c1e1100 */
[----:B--2---:R-:W-:-:S04]  /*ad20*/  I2FP.F32.U32 R0, R2 ;  /* 0x0000000200007245 */ /* 0x004fc80000201000 */
[----:B------:R-:W-:-:S04]  /*ad30*/  F2FP.BF16.F32.PACK_AB R0, RZ, R0 ;  /* 0x00000000ff00723e */ /* 0x000fc800000010ff */
[----:B------:R-:W-:Y:S01]  /*ad40*/  PRMT R19, R0, 0x7610, R19 ;  /* 0x0000761000137816 */ /* 0x000fe20000000013 */
[----:B------:R-:W-:Y:S06]  /*ad50*/  BRA `(.L_x_27283) ;  /* 0x0000000c00c07947 */ /* 0x000fec0003800000 */
.L_x_27280:
        /* <DEDUP_REMOVED lines=11> */
.L_x_27285:
[----:B------:R-:W2:Y:S02]  /*ae10*/  LDG.E R2, desc[UR36][R2.64] ;  /* 0x0000002402027981 */ /* 0x000ea4000c1e1900 */
[----:B--2---:R-:W-:-:S04]  /*ae20*/  I2FP.F32.S32 R0, R2 ;  /* 0x0000000200007245 */ /* 0x004fc80000201400 */
[----:B------:R-:W-:-:S04]  /*ae30*/  F2FP.BF16.F32.PACK_AB R0, RZ, R0 ;  /* 0x00000000ff00723e */ /* 0x000fc800000010ff */
[----:B------:R-:W-:Y:S01]  /*ae40*/  PRMT R19, R0, 0x7610, R19 ;  /* 0x0000761000137816 */ /* 0x000fe20000000013 */
[----:B------:R-:W-:Y:S06]  /*ae50*/  BRA `(.L_x_27283) ;  /* 0x0000000c00807947 */ /* 0x000fec0003800000 */
.L_x_27284:
[----:B------:R-:W2:Y:S02]  /*ae60*/  LDG.E.U16 R2, desc[UR36][R2.64] ;  /* 0x0000002402027981 */ /* 0x000ea4000c1e1500 */
[----:B--2---:R-:W1:Y:S02]  /*ae70*/  I2F.S16 R0, R2 ;  /* 0x0000000200007306 */ /* 0x004e640000101400 */
[----:B-1----:R-:W-:-:S04]  /*ae80*/  F2FP.BF16.F32.PACK_AB R0, RZ, R0 ;  /* 0x00000000ff00723e */ /* 0x002fc800000010ff */
[----:B------:R-:W-:Y:S01]  /*ae90*/  PRMT R19, R0, 0x7610, R19 ;  /* 0x0000761000137816 */ /* 0x000fe20000000013 */
[----:B------:R-:W-:Y:S06]  /*aea0*/  BRA `(.L_x_27283) ;  /* 0x0000000c006c7947 */ /* 0x000fec0003800000 */
.L_x_27279:
        /* <DEDUP_REMOVED lines=9> */
.L_x_27287:
[----:B------:R-:W2:Y:S02]  /*af40*/  LDG.E.U16 R0, desc[UR36][R2.64] ;  /* 0x0000002402007981 */ /* 0x000ea4000c1e1500 */
[----:B--2---:R-:W-:-:S05]  /*af50*/  HADD2.F32 R0, -RZ, R0.H0_H0 ;  /* 0x20000000ff007230 */ /* 0x004fca0000004100 */
[----:B------:R-:W-:-:S04]  /*af60*/  F2FP.BF16.F32.PACK_AB R0, RZ, R0 ;  /* 0x00000000ff00723e */ /* 0x000fc800000010ff */
[----:B------:R-:W-:Y:S01]  /*af70*/  PRMT R19, R0, 0x7610, R19 ;  /* 0x0000761000137816 */ /* 0x000fe20000000013 */
[----:B------:R-:W-:Y:S06]  /*af80*/  BRA `(.L_x_27283) ;  /* 0x0000000c00347947 */ /* 0x000fec0003800000 */
.L_x_27286:
        /* <DEDUP_REMOVED lines=9> */
.L_x_27289:
[----:B------:R-:W2:Y:S02]  /*b020*/  LDG.E.U16 R2, desc[UR36][R2.64] ;  /* 0x0000002402027981 */ /* 0x000ea4000c1e1500 */
[----:B--2---:R-:W-:-:S05]  /*b030*/  HADD2.F32 R0, -RZ, R2.H0_H0 ;  /* 0x20000002ff007230 */ /* 0x004fca0000004100 */
[----:B------:R-:W-:-:S04]  /*b040*/  F2FP.BF16.F32.PACK_AB R0, RZ, R0 ;  /* 0x00000000ff00723e */ /* 0x000fc800000010ff */
[----:B------:R-:W-:Y:S01]  /*b050*/  PRMT R19, R0, 0x7610, R19 ;  /* 0x0000761000137816 */ /* 0x000fe20000000013 */
[----:B------:R-:W-:Y:S06]  /*b060*/  BRA `(.L_x_27283) ;  /* 0x0000000800fc7947 */ /* 0x000fec0003800000 */
.L_x_27288:
        /* <DEDUP_REMOVED lines=9> */
.L_x_27278:
        /* <DEDUP_REMOVED lines=14> */
.L_x_27292:
        /* <DEDUP_REMOVED lines=9> */
.L_x_27291:
        /* <DEDUP_REMOVED lines=27> */
.L_x_27294:
        /* <DEDUP_REMOVED lines=14> */
.L_x_27293:
[----:B------:R1:W5:Y:S01]  /*b500*/  LDG.E.U16 R19, desc[UR36][R2.64] ;  /* 0x0000002402137981 */ /* 0x000362000c1e1500 */
[----:B------:R-:W-:Y:S05]  /*b510*/  BRA `(.L_x_27283) ;  /* 0x0000000400d07947 */ /* 0x000fea0003800000 */
.L_x_27290:
        /* <DEDUP_REMOVED lines=13> */
.L_x_27297:
        /* <DEDUP_REMOVED lines=21> */
.L_x_27301:
[----:B------:R-:W-:Y:S05]  /*b740*/  BSYNC.RECONVERGENT B1 ;  /* 0x0000000000017941 */ /* 0x000fea0003800200 */
.L_x_27300:
[----:B------:R-:W-:Y:S01]  /*b750*/  IMAD.SHL.U32 R0, R0, 0x100000, RZ ;  /* 0x0010000000007824 */ /* 0x000fe200078e00ff */
[----:B------:R-:W-:-:S04]  /*b760*/  LEA R2, R2, 0x3b800000, 0x17 ;  /* 0x3b80000002027811 */ /* 0x000fc800078eb8ff */
[----:B------:R-:W-:-:S07]  /*b770*/  LOP3.LUT R0, R2, R0, R7, 0xfe, !PT ;  /* 0x0000000002007212 */ /* 0x000fce00078efe07 */
.L_x_27299:
[----:B------:R-:W-:Y:S05]  /*b780*/  BSYNC.RECONVERGENT B0 ;  /* 0x0000000000007941 */ /* 0x000fea0003800200 */
.L_x_27298:
[----:B------:R-:W-:-:S04]  /*b790*/  F2FP.BF16.F32.PACK_AB R0, RZ, R0 ;  /* 0x00000000ff00723e */ /* 0x000fc800000010ff */
[----:B------:R-:W-:Y:S01]  /*b7a0*/  PRMT R19, R0, 0x7610, R19 ;  /* 0x0000761000137816 */ /* 0x000fe20000000013 */
[----:B------:R-:W-:Y:S06]  /*b7b0*/  BRA `(.L_x_27283) ;  /* 0x0000000400287947 */ /* 0x000fec0003800000 */
.L_x_27296:
        /* <DEDUP_REMOVED lines=21> */
.L_x_27305:
[----:B------:R-:W-:Y:S05]  /*b910*/  BSYNC.RECONVERGENT B1 ;  /* 0x0000000000017941 */ /* 0x000fea0003800200 */
.L_x_27304:
[----:B------:R-:W-:Y:S02]  /*b920*/  SHF.L.U32 R0, R0, 0x15, RZ ;  /* 0x0000001500007819 */ /* 0x000fe400000006ff */
[----:B------:R-:W-:-:S04]  /*b930*/  LEA R2, R2, 0x37800000, 0x17 ;  /* 0x3780000002027811 */ /* 0x000fc800078eb8ff */
[----:B------:R-:W-:-:S07]  /*b940*/  LOP3.LUT R0, R2, R0, R7, 0xfe, !PT ;  /* 0x0000000002007212 */ /* 0x000fce00078efe07 */
.L_x_27303:
[----:B------:R-:W-:Y:S05]  /*b950*/  BSYNC.RECONVERGENT B0 ;  /* 0x0000000000007941 */ /* 0x000fea0003800200 */
.L_x_27302:
[----:B------:R-:W-:-:S04]  /*b960*/  F2FP.BF16.F32.PACK_AB R0, RZ, R0 ;  /* 0x00000000ff00723e */ /* 0x000fc800000010ff */
[----:B------:R-:W-:Y:S01]  /*b970*/  PRMT R19, R0, 0x7610, R19 ;  /* 0x0000761000137816 */ /* 0x000fe20000000013 */
[----:B------:R-:W-:Y:S06]  /*b980*/  BRA `(.L_x_27283) ;  /* 0x0000000000b47947 */ /* 0x000fec0003800000 */
.L_x_27295:
        /* <DEDUP_REMOVED lines=14> */
.L_x_27309:
[----:B------:R-:W-:Y:S05]  /*ba70*/  BSYNC.RECONVERGENT B0 ;  /* 0x0000000000007941 */ /* 0x000fea0003800200 */
.L_x_27308:
[----:B------:R-:W-:-:S04]  /*ba80*/  F2FP.BF16.F32.PACK_AB R0, RZ, R0 ;  /* 0x00000000ff00723e */ /* 0x000fc800000010ff */
[----:B------:R-:W-:Y:S01]  /*ba90*/  PRMT R19, R0, 0x7610, R19 ;  /* 0x0000761000137816 */ /* 0x000fe20000000013 */
[----:B------:R-:W-:Y:S06]  /*baa0*/  BRA `(.L_x_27283) ;  /* 0x00000000006c7947 */ /* 0x000fec0003800000 */
.L_x_27282:
        /* <DEDUP_REMOVED lines=10> */
[----:B--2---:R-:W-:Y:S01]  /*bb50*/  IMAD.U32 R6, RZ, RZ, UR6 ;  /* 0x00000006ff067e24 */ /* 0x004fe2000f8e00ff */
[----:B------:R-:W-:Y:S01]  /*bb60*/  MOV R7, UR7 ;  /* 0x0000000700077c02 */ /* 0x000fe20008000f00 */
[----:B----4-:R-:W-:Y:S02]  /*bb70*/  IMAD.U32 R10, RZ, RZ, UR8 ;  /* 0x00000008ff0a7e24 */ /* 0x010fe4000f8e00ff */
[----:B------:R-:W-:-:S07]  /*bb80*/  IMAD.U32 R11, RZ, RZ, UR9 ;  /* 0x00000009ff0b7e24 */ /* 0x000fce000f8e00ff */
[----:B------:R-:W-:-:S07]  /*bb90*/  LEPC R20, `(.L_x_27310) ;  /* 0x000000001014794e */ /* 0x000fce0000000000 */
[----:B0--3--:R-:W-:Y:S05]  /*bba0*/  CALL.ABS.NOINC R2 ;  /* 0x0000000002007343 */ /* 0x009fea0003c00000 */
.L_x_27310:
[----:B------:R-:W-:Y:S01]  /*bbb0*/  PRMT R19, RZ, 0x7610, R19 ;  /* 0x00007610ff137816 */ /* 0x000fe20000000013 */
[----:B------:R-:W-:Y:S06]  /*bbc0*/  BRA `(.L_x_27283) ;  /* 0x0000000000247947 */ /* 0x000fec0003800000 */
.L_x_27307:
[----:B------:R-:W2:Y:S02]  /*bbd0*/  LDG.E.64 R2, desc[UR36][R2.64] ;  /* 0x0000002402027981 */ /* 0x000ea4000c1e1b00 */
[----:B--2---:R-:W1:Y:S02]  /*bbe0*/  I2F.U64 R0, R2 ;  /* 0x0000000200007312 */ /* 0x004e640000301000 */
[----:B-1----:R-:W-:-:S04]  /*bbf0*/  F2FP.BF16.F32.PACK_AB R0, RZ, R0 ;  /* 0x00000000ff00723e */ /* 0x002fc800000010ff */
[----:B------:R-:W-:Y:S01]  /*bc00*/  PRMT R19, R0, 0x7610, R19 ;  /* 0x0000761000137816 */ /* 0x000fe20000000013 */
[----:B------:R-:W-:Y:S06]  /*bc10*/  BRA `(.L_x_27283) ;  /* 0x0000000000107947 */ /* 0x000fec0003800000 */
.L_x_27306:
[----:B------:R-:W2:Y:S02]  /*bc20*/  LDG.E R2, desc[UR36][R2.64] ;  /* 0x0000002402027981 */ /* 0x000ea4000c1e1900 */
[----:B--2---:R-:W-:-:S04]  /*bc30*/  I2FP.F32.U32 R0, R2 ;  /* 0x0000000200007245 */ /* 0x004fc80000201000 */
[----:B------:R-:W-:-:S04]  /*bc40*/  F2FP.BF16.F32.PACK_AB R0, RZ, R0 ;  /* 0x00000000ff00723e */ /* 0x000fc800000010ff */
[----:B------:R-:W-:-:S07]  /*bc50*/  PRMT R19, R0, 0x7610, R19 ;  /* 0x0000761000137816 */ /* 0x000fce0000000013 */
.L_x_27283:
        /* <DEDUP_REMOVED lines=18> */
.L_x_27314:
[----:B------:R-:W2:Y:S02]  /*bd80*/  LDG.E.U8 R2, desc[UR36][R2.64] ;  /* 0x0000002402027981 */ /* 0x000ea4000c1e1100 */
[----:B--2---:R-:W-:-:S04]  /*bd90*/  I2FP.F32.U32 R0, R2 ;  /* 0x0000000200007245 */ /* 0x004fc80000201000 */
[----:B------:R-:W-:Y:S01]  /*bda0*/  F2FP.BF16.F32.PACK_AB R0, RZ, R0 ;  /* 0x00000000ff00723e */ /* 0x000fe200000010ff */
[----:B------:R-:W-:Y:S06]  /*bdb0*/  BRA `(.L_x_27316) ;  /* 0x0000000c00847947 */ /* 0x000fec0003800000 */
.L_x_27313:
        /* <DEDUP_REMOVED lines=10> */
.L_x_27318:
[----:B------:R-:W2:Y:S02]  /*be60*/  LDG.E R2, desc[UR36][R2.64] ;  /* 0x0000002402027981 */ /* 0x000ea4000c1e1900 */
[----:B--2---:R-:W-:-:S04]  /*be70*/  I2FP.F32.S32 R0, R2 ;  /* 0x0000000200007245 */ /* 0x004fc80000201400 */
[----:B------:R-:W-:Y:S01]  /*be80*/  F2FP.BF16.F32.PACK_AB R0, RZ, R0 ;  /* 0x00000000ff00723e */ /* 0x000fe200000010ff */
[----:B------:R-:W-:Y:S06]  /*be90*/  BRA `(.L_x_27316) ;  /* 0x0000000c004c7947 */ /* 0x000fec0003800000 */
.L_x_27317:
[----:B------:R-:W2:Y:S02]  /*bea0*/  LDG.E.U16 R2, desc[UR36][R2.64] ;  /* 0x0000002402027981 */ /* 0x000ea4000c1e1500 */
[----:B--2---:R-:W1:Y:S02]  /*beb0*/  I2F.S16 R0, R2 ;  /* 0x0000000200007306 */ /* 0x004e640000101400 */
[----:B-1----:R-:W-:Y:S01]  /*bec0*/  F2FP.BF16.F32.PACK_AB R0, RZ, R0 ;  /* 0x00000000ff00723e */ /* 0x002fe200000010ff */
[----:B------:R-:W-:Y:S06]  /*bed0*/  BRA `(.L_x_27316) ;  /* 0x0000000c003c7947 */ /* 0x000fec0003800000 */
.L_x_27312:
        /* <DEDUP_REMOVED lines=9> */
.L_x_27320:
[----:B------:R-:W2:Y:S02]  /*bf70*/  LDG.E.U16 R0, desc[UR36][R2.64] ;  /* 0x0000002402007981 */ /* 0x000ea4000c1e1500 */
[----:B--2---:R-:W-:-:S05]  /*bf80*/  HADD2.F32 R0, -RZ, R0.H0_H0 ;  /* 0x20000000ff007230 */ /* 0x004fca0000004100 */
[----:B------:R-:W-:Y:S01]  /*bf90*/  F2FP.BF16.F32.PACK_AB R0, RZ, R0 ;  /* 0x00000000ff00723e */ /* 0x000fe200000010ff */
[----:B------:R-:W-:Y:S06]  /*bfa0*/  BRA `(.L_x_27316) ;  /* 0x0000000c00087947 */ /* 0x000fec0003800000 */
.L_x_27319:
        /* <DEDUP_REMOVED lines=9> */
.L_x_27322:
[----:B------:R-:W2:Y:S02]  /*c040*/  LDG.E.U16 R2, desc[UR36][R2.64] ;  /* 0x0000002402027981 */ /* 0x000ea4000c1e1500 */
[----:B--2---:R-:W-:-:S05]  /*c050*/  HADD2.F32 R0, -RZ, R2.H0_H0 ;  /* 0x20000002ff007230 */ /* 0x004fca0000004100 */
[----:B------:R-:W-:Y:S01]  /*c060*/  F2FP.BF16.F32.PACK_AB R0, RZ, R0 ;  /* 0x00000000ff00723e */ /* 0x000fe200000010ff */
[----:B------:R-:W-:Y:S06]  /*c070*/  BRA `(.L_x_27316) ;  /* 0x0000000800d47947 */ /* 0x000fec0003800000 */
.L_x_27321:
        /* <DEDUP_REMOVED lines=8> */
.L_x_27311:
        /* <DEDUP_REMOVED lines=13> */
.L_x_27325:
        /* <DEDUP_REMOVED lines=8> */
.L_x_27324:
        /* <DEDUP_REMOVED lines=27> */
.L_x_27327:
        /* <DEDUP_REMOVED lines=13> */
.L_x_27326:
[----:B------:R1:W5:Y:S01]  /*c4d0*/  LDG.E.U16 R0, desc[UR36][R2.64] ;  /* 0x0000002402007981 */ /* 0x000362000c1e1500 */
[----:B------:R-:W-:Y:S05]  /*c4e0*/  BRA `(.L_x_27316) ;  /* 0x0000000400b87947 */ /* 0x000fea0003800000 */
.L_x_27323:
        /* <DEDUP_REMOVED lines=12> */
.L_x_27330:
        /* <DEDUP_REMOVED lines=21> */
.L_x_27334:
[----:B------:R-:W-:Y:S05]  /*c700*/  BSYNC.RECONVERGENT B1 ;  /* 0x0000000000017941 */ /* 0x000fea0003800200 */
.L_x_27333:
[----:B------:R-:W-:Y:S01]  /*c710*/  IMAD.SHL.U32 R0, R0, 0x100000, RZ ;  /* 0x0010000000007824 */ /* 0x000fe200078e00ff */
[----:B------:R-:W-:-:S04]  /*c720*/  LEA R2, R2, 0x3b800000, 0x17 ;  /* 0x3b80000002027811 */ /* 0x000fc800078eb8ff */
[----:B------:R-:W-:-:S07]  /*c730*/  LOP3.LUT R0, R2, R0, R7, 0xfe, !PT ;  /* 0x0000000002007212 */ /* 0x000fce00078efe07 */
.L_x_27332:
[----:B------:R-:W-:Y:S05]  /*c740*/  BSYNC.RECONVERGENT B0 ;  /* 0x0000000000007941 */ /* 0x000fea0003800200 */
.L_x_27331:
[----:B------:R-:W-:Y:S01]  /*c750*/  F2FP.BF16.F32.PACK_AB R0, RZ, R0 ;  /* 0x00000000ff00723e */ /* 0x000fe200000010ff */
[----:B------:R-:W-:Y:S06]  /*c760*/  BRA `(.L_x_27316) ;  /* 0x0000000400187947 */ /* 0x000fec0003800000 */
.L_x_27329:
        /* <DEDUP_REMOVED lines=21> */
.L_x_27338:
[----:B------:R-:W-:Y:S05]  /*c8c0*/  BSYNC.RECONVERGENT B1 ;  /* 0x0000000000017941 */ /* 0x000fea0003800200 */
.L_x_27337:
[----:B------:R-:W-:Y:S01]  /*c8d0*/  IMAD.SHL.U32 R0, R0, 0x200000, RZ ;  /* 0x0020000000007824 */ /* 0x000fe200078e00ff */
[----:B------:R-:W-:-:S04]  /*c8e0*/  LEA R2, R2, 0x37800000, 0x17 ;  /* 0x3780000002027811 */ /* 0x000fc800078eb8ff */
[----:B------:R-:W-:-:S07]  /*c8f0*/  LOP3.LUT R0, R2, R0, R7, 0xfe, !PT ;  /* 0x0000000002007212 */ /* 0x000fce00078efe07 */
.L_x_27336:
[----:B------:R-:W-:Y:S05]  /*c900*/  BSYNC.RECONVERGENT B0 ;  /* 0x0000000000007941 */ /* 0x000fea0003800200 */
.L_x_27335:
[----:B------:R-:W-:Y:S01]  /*c910*/  F2FP.BF16.F32.PACK_AB R0, RZ, R0 ;  /* 0x00000000ff00723e */ /* 0x000fe200000010ff */
[----:B------:R-:W-:Y:S06]  /*c920*/  BRA `(.L_x_27316) ;  /* 0x0000000000a87947 */ /* 0x000fec0003800000 */
.L_x_27328:
        /* <DEDUP_REMOVED lines=14> */
.L_x_27342:
[----:B------:R-:W-:Y:S05]  /*ca10*/  BSYNC.RECONVERGENT B0 ;  /* 0x0000000000007941 */ /* 0x000fea0003800200 */
.L_x_27341:
[----:B------:R-:W-:Y:S01]  /*ca20*/  F2FP.BF16.F32.PACK_AB R0, RZ, R0 ;  /* 0x00000000ff00723e */ /* 0x000fe200000010ff */
[----:B------:R-:W-:Y:S06]  /*ca30*/  BRA `(.L_x_27316) ;  /* 0x0000000000647947 */ /* 0x000fec0003800000 */
.L_x_27315:
[----:B------:R-:W-:Y:S01]  /*ca40*/  MOV R2, 0x0 ;  /* 0x0000000000027802 */ /* 0x000fe20000000f00 */
[----:B------:R-:W1:Y:S01]  /*ca50*/  LDCU.64 UR4, c[0x4][0x178] ;  /* 0x01002f00ff0477ac */ /* 0x000e620008000a00 */
[----:B------:R-:W-:Y:S02]  /*ca60*/  HFMA2 R8, -RZ, RZ, 0, 4.64916229248046875e-06 ;  /* 0x0000004eff087431 */ /* 0x000fe400000001ff */
        /* <DEDUP_REMOVED lines=9> */
[----:B----4-:R-:W-:Y:S02]  /*cb00*/  IMAD.U32 R10, RZ, RZ, UR8 ;  /* 0x00000008ff0a7e24 */ /* 0x010fe4000f8e00ff */
[----:B------:R-:W-:-:S07]  /*cb10*/  IMAD.U32 R11, RZ, RZ, UR9 ;  /* 0x00000009ff0b7e24 */ /* 0x000fce000f8e00ff */
[----:B------:R-:W-:-:S07]  /*cb20*/  LEPC R20, `(.L_x_27343) ;  /* 0x000000001014794e */ /* 0x000fce0000000000 */
[----:B0--3-5:R-:W-:Y:S05]  /*cb30*/  CALL.ABS.NOINC R2 ;  /* 0x0000000002007343 */ /* 0x029fea0003c00000 */
.L_x_27343:
[----:B------:R-:W-:Y:S01]  /*cb40*/  PRMT R0, RZ, 0x7610, R0 ;  /* 0x00007610ff007816 */ /* 0x000fe20000000000 */
[----:B------:R-:W-:Y:S06]  /*cb50*/  BRA `(.L_x_27316) ;  /* 0x00000000001c7947 */ /* 0x000fec0003800000 */
.L_x_27340:
[----:B------:R-:W2:Y:S02]  /*cb60*/  LDG.E.64 R2, desc[UR36][R2.64] ;  /* 0x0000002402027981 */ /* 0x000ea4000c1e1b00 */
[----:B--2---:R-:W1:Y:S02]  /*cb70*/  I2F.U64 R0, R2 ;  /* 0x0000000200007312 */ /* 0x004e640000301000 */
[----:B-1----:R-:W-:Y:S01]  /*cb80*/  F2FP.BF16.F32.PACK_AB R0, RZ, R0 ;  /* 0x00000000ff00723e */ /* 0x002fe200000010ff */
[----:B------:R-:W-:Y:S06]  /*cb90*/  BRA `(.L_x_27316) ;  /* 0x00000000000c7947 */ /* 0x000fec0003800000 */
.L_x_27339:
[----:B------:R-:W2:Y:S02]  /*cba0*/  LDG.E R2, desc[UR36][R2.64] ;  /* 0x0000002402027981 */ /* 0x000ea4000c1e1900 */
[----:B--2---:R-:W-:-:S04]  /*cbb0*/  I2FP.F32.U32 R0, R2 ;  /* 0x0000000200007245 */ /* 0x004fc80000201000 */
[----:B------:R-:W-:-:S07]  /*cbc0*/  F2FP.BF16.F32.PACK_AB R0, RZ, R0 ;  /* 0x00000000ff00723e */ /* 0x000fce00000010ff */
.L_x_27316:
        /* <DEDUP_REMOVED lines=29> */
.L_x_27349:
[----:B------:R-:W-:Y:S01]  /*cda0*/  FSETP.GEU.FTZ.AND P0, PT, R5, -R7, PT ;  /* 0x800000070500720b */ /* 0x000fe20003f1e000 */
[----:B------:R-:W-:-:S12]  /*cdb0*/  FADD.FTZ R3, R3, -1 ;  /* 0xbf80000003037421 */ /* 0x000fd80000010000 */
[----:B------:R-:W-:-:S07]  /*cdc0*/  @!P0 FADD.FTZ R3, R3, -1 ;  /* 0xbf80000003038421 */ /* 0x000fce0000010000 */
.L_x_27348:
[----:B------:R-:W-:Y:S05]  /*cdd0*/  BSYNC.RECONVERGENT B1 ;  /* 0x0000000000017941 */ /* 0x000fea0003800200 */
.L_x_27347:
[----:B------:R-:W-:Y:S01]  /*cde0*/  FFMA.FTZ R2, -R7, R3, R2 ;  /* 0x0000000307027223 */ /* 0x000fe20000010102 */
[----:B------:R-:W-:Y:S06]  /*cdf0*/  BRA `(.L_x_27345) ;  /* 0x0000000000787947 */ /* 0x000fec0003800000 */
.L_x_27346:
        /* <DEDUP_REMOVED lines=14> */
.L_x_27352:
        /* <DEDUP_REMOVED lines=13> */
.L_x_27351:
[----:B------:R-:W-:Y:S05]  /*cfb0*/  BSYNC.RECONVERGENT B1 ;  /* 0x0000000000017941 */ /* 0x000fea0003800200 */
.L_x_27350:
[----:B------:R-:W-:-:S04]  /*cfc0*/  FMUL.FTZ R2, R2, 1.1920928955078125e-07 ;  /* 0x3400000002027820 */ /* 0x000fc80000410000 */
[----:B------:R-:W-:-:S07]  /*cfd0*/  FMUL.FTZ R2, R7, R2 ;  /* 0x0000000207027220 */ /* 0x000fce0000410000 */
.L_x_27345:
[----:B------:R-:W-:Y:S05]  /*cfe0*/  BSYNC.RECONVERGENT B0 ;  /* 0x0000000000007941 */ /* 0x000fea0003800200 */
.L_x_27344:
        /* <DEDUP_REMOVED lines=29> */
.L_x_27356:
[----:B-1----:R-:W-:-:S06]  /*d1c0*/  IMAD.U32 R5, R19, 0x10000, RZ ;  /* 0x0001000013057824 */ /* 0x002fcc00078e00ff */
[----:B------:R-:W1:Y:S02]  /*d1d0*/  F2I.S64.TRUNC R4, R5 ;  /* 0x0000000500047311 */ /* 0x000e64000020d900 */
[----:B-1----:R1:W-:Y:S01]  /*d1e0*/  STG.E.U8 desc[UR36][R2.64], R4 ;  /* 0x0000000402007986 */ /* 0x0023e2000c101124 */
[----:B------:R-:W-:Y:S05]  /*d1f0*/  BRA `(.L_x_27358) ;  /* 0x0000000c006c7947 */ /* 0x000fea0003800000 */
.L_x_27355:
        /* <DEDUP_REMOVED lines=10> */
.L_x_27360:
[----:B-1----:R-:W-:-:S06]  /*d2a0*/  IMAD.U32 R19, R19, 0x10000, RZ ;  /* 0x0001000013137824 */ /* 0x002fcc00078e00ff */
[----:B------:R-:W1:Y:S02]  /*d2b0*/  F2I.FTZ.TRUNC.NTZ R19, R19 ;  /* 0x0000001300137305 */ /* 0x000e64000021f100 */
[----:B-1----:R1:W-:Y:S01]  /*d2c0*/  STG.E desc[UR36][R2.64], R19 ;  /* 0x0000001302007986 */ /* 0x0023e2000c101924 */
[----:B------:R-:W-:Y:S05]  /*d2d0*/  BRA `(.L_x_27358) ;  /* 0x0000000c00347947 */ /* 0x000fea0003800000 */
.L_x_27359:
[----:B-1----:R-:W-:-:S06]  /*d2e0*/  SHF.L.U32 R19, R19, 0x10, RZ ;  /* 0x0000001013137819 */ /* 0x002fcc00000006ff */
[----:B------:R-:W1:Y:S02]  /*d2f0*/  F2I.FTZ.TRUNC.NTZ R19, R19 ;  /* 0x0000001300137305 */ /* 0x000e64000021f100 */
[----:B-1----:R1:W-:Y:S01]  /*d300*/  STG.E.U16 desc[UR36][R2.64], R19 ;  /* 0x0000001302007986 */ /* 0x0023e2000c101524 */
[----:B------:R-:W-:Y:S05]  /*d310*/  BRA `(.L_x_27358) ;  /* 0x0000000c00247947 */ /* 0x000fea0003800000 */
.L_x_27354:
        /* <DEDUP_REMOVED lines=9> */
.L_x_27362:
[----:B-1----:R-:W-:-:S05]  /*d3b0*/  IMAD.U32 R0, R19, 0x10000, RZ ;  /* 0x0001000013007824 */ /* 0x002fca00078e00ff */
[----:B------:R-:W-:-:S05]  /*d3c0*/  F2FP.F16.F32.PACK_AB R0, RZ, R0 ;  /* 0x00000000ff00723e */ /* 0x000fca00000000ff */
[----:B------:R1:W-:Y:S01]  /*d3d0*/  STG.E.U16 desc[UR36][R2.64], R0 ;  /* 0x0000000002007986 */ /* 0x0003e2000c101524 */
[----:B------:R-:W-:Y:S05]  /*d3e0*/  BRA `(.L_x_27358) ;  /* 0x0000000800f07947 */ /* 0x000fea0003800000 */
.L_x_27361:
        /* <DEDUP_REMOVED lines=10> */
.L_x_27364:
[----:B-1----:R-:W-:-:S05]  /*d490*/  IMAD.U32 R19, R19, 0x10000, RZ ;  /* 0x0001000013137824 */ /* 0x002fca00078e00ff */
[----:B------:R-:W-:-:S04]  /*d4a0*/  F2FP.F16.F32.PACK_AB R5, RZ, R19 ;  /* 0x00000013ff05723e */ /* 0x000fc800000000ff */
[----:B------:R-:W-:-:S05]  /*d4b0*/  PRMT R5, R5, 0x5410, RZ ;  /* 0x0000541005057816 */ /* 0x000fca00000000ff */
[----:B------:R1:W-:Y:S01]  /*d4c0*/  STG.E desc[UR36][R2.64], R5 ;  /* 0x0000000502007986 */ /* 0x0003e2000c101924 */
[----:B------:R-:W-:Y:S05]  /*d4d0*/  BRA `(.L_x_27358) ;  /* 0x0000000800b47947 */ /* 0x000fea0003800000 */
.L_x_27363:
[----:B-1----:R-:W-:-:S05]  /*d4e0*/  SHF.L.U32 R4, R19, 0x10, RZ ;  /* 0x0000001013047819 */ /* 0x002fca00000006ff */
[----:B------:R-:W-:-:S06]  /*d4f0*/  FMUL.FTZ R4, R4, 1 ;  /* 0x3f80000004047820 */ /* 0x000fcc0000410000 */
[----:B------:R-:W1:Y:S02]  /*d500*/  F2F.F64.F32 R4, R4 ;  /* 0x0000000400047310 */ /* 0x000e640000201800 */
[----:B-1----:R1:W-:Y:S01]  /*d510*/  STG.E.64 desc[UR36][R2.64], R4 ;  /* 0x0000000402007986 */ /* 0x0023e2000c101b24 */
[----:B------:R-:W-:Y:S05]  /*d520*/  BRA `(.L_x_27358) ;  /* 0x0000000800a07947 */ /* 0x000fea0003800000 */
.L_x_27353:
        /* <DEDUP_REMOVED lines=14> */
.L_x_27368:
        /* <DEDUP_REMOVED lines=18> */
.L_x_27371:
[----:B------:R-:W-:-:S04]  /*d730*/  SHF.R.U32.HI R5, RZ, 0x18, R5 ;  /* 0x00000018ff057819 */ /* 0x000fc80000011605 */
[----:B------:R-:W-:-:S07]  /*d740*/  LOP3.LUT R0, R0, 0x80, R5, 0xf8, !PT ;  /* 0x0000008000007812 */ /* 0x000fce00078ef805 */
.L_x_27370:
[----:B------:R-:W-:Y:S05]  /*d750*/  BSYNC.RECONVERGENT B0 ;  /* 0x0000000000007941 */ /* 0x000fea0003800200 */
.L_x_27369:
[----:B------:R1:W-:Y:S01]  /*d760*/  STG.E.U8 desc[UR36][R2.64], R0 ;  /* 0x0000000002007986 */ /* 0x0003e2000c101124 */
[----:B------:R-:W-:Y:S05]  /*d770*/  BRA `(.L_x_27358) ;  /* 0x00000008000c7947 */ /* 0x000fea0003800000 */
.L_x_27367:
[----:B-1----:R-:W-:Y:S01]  /*d780*/  IMAD.U32 R5, R19, 0x10000, RZ ;  /* 0x0001000013057824 */ /* 0x002fe200078e00ff */
        /* <DEDUP_REMOVED lines=17> */
.L_x_27374:
[----:B------:R-:W-:-:S04]  /*d8a0*/  SHF.R.U32.HI R5, RZ, 0x18, R5 ;  /* 0x00000018ff057819 */ /* 0x000fc80000011605 */
[----:B------:R-:W-:-:S07]  /*d8b0*/  LOP3.LUT R0, R0, 0x80, R5, 0xf8, !PT ;  /* 0x0000008000007812 */ /* 0x000fce00078ef805 */
.L_x_27373:
[----:B------:R-:W-:Y:S05]  /*d8c0*/  BSYNC.RECONVERGENT B0 ;  /* 0x0000000000007941 */ /* 0x000fea0003800200 */
.L_x_27372:
[----:B------:R1:W-:Y:S01]  /*d8d0*/  STG.E.U8 desc[UR36][R2.64], R0 ;  /* 0x0000000002007986 */ /* 0x0003e2000c101124 */
[----:B------:R-:W-:Y:S05]  /*d8e0*/  BRA `(.L_x_27358) ;  /* 0x0000000400b07947 */ /* 0x000fea0003800000 */
.L_x_27366:
        /* <DEDUP_REMOVED lines=22> */
.L_x_27376:
[----:B-1----:R-:W-:-:S06]  /*da50*/  IMAD.U32 R4, R19, 0x10000, RZ ;  /* 0x0001000013047824 */ /* 0x002fcc00078e00ff */
[----:B------:R-:W1:Y:S02]  /*da60*/  F2I.U64.TRUNC R4, R4 ;  /* 0x0000000400047311 */ /* 0x000e64000020d800 */
[----:B-1----:R1:W-:Y:S01]  /*da70*/  STG.E.64 desc[UR36][R2.64], R4 ;  /* 0x0000000402007986 */ /* 0x0023e2000c101b24 */
[----:B------:R-:W-:Y:S05]  /*da80*/  BRA `(.L_x_27358) ;  /* 0x0000000400487947 */ /* 0x000fea0003800000 */
.L_x_27375:
[----:B-1----:R-:W-:-:S06]  /*da90*/  IMAD.U32 R19, R19, 0x10000, RZ ;  /* 0x0001000013137824 */ /* 0x002fcc00078e00ff */
[----:B------:R-:W1:Y:S02]  /*daa0*/  F2I.FTZ.U32.TRUNC.NTZ R19, R19 ;  /* 0x0000001300137305 */ /* 0x000e64000021f000 */
[----:B-1----:R1:W-:Y:S01]  /*dab0*/  STG.E desc[UR36][R2.64], R19 ;  /* 0x0000001302007986 */ /* 0x0023e2000c101924 */
[----:B------:R-:W-:Y:S05]  /*dac0*/  BRA `(.L_x_27358) ;  /* 0x0000000400387947 */ /* 0x000fea0003800000 */
.L_x_27365:
        /* <DEDUP_REMOVED lines=11> */
.L_x_27378:
[----:B-1----:R-:W-:Y:S01]  /*db80*/  IMAD.U32 R19, R19, 0x10000, RZ ;  /* 0x0001000013137824 */ /* 0x002fe200078e00ff */
[----:B------:R-:W-:-:S03]  /*db90*/  CS2R R6, SRZ ;  /* 0x0000000000067805 */ /* 0x000fc6000001ff00 */
[----:B------:R-:W-:-:S06]  /*dba0*/  FMUL.FTZ R4, R19, 1 ;  /* 0x3f80000013047820 */ /* 0x000fcc0000410000 */
[----:B------:R-:W1:Y:S02]  /*dbb0*/  F2F.F64.F32 R4, R4 ;  /* 0x0000000400047310 */ /* 0x000e640000201800 */
[----:B-1----:R2:W-:Y:S01]  /*dbc0*/  STG.E.128 desc[UR36][R2.64], R4 ;  /* 0x0000000402007986 */ /* 0x0025e2000c101d24 */
[----:B------:R-:W-:Y:S05]  /*dbd0*/  BRA `(.L_x_27358) ;  /* 0x0000000000f47947 */ /* 0x000fea0003800000 */
.L_x_27377:
[----:B------:R-:W-:-:S09]  /*dbe0*/  UISETP.NE.AND UP0, UPT, UR4, 0xf, UPT ;  /* 0x0000000f0400788c */ /* 0x000fd2000bf05270 */
[----:B------:R-:W-:Y:S05]  /*dbf0*/  BRA.U !UP0, `(.L_x_27379) ;  /* 0x0000000108e87547 */ /* 0x000fea000b800000 */
[----:B------:R-:W-:-:S09]  /*dc00*/  UISETP.NE.AND UP0, UPT, UR4, 0x17, UPT ;  /* 0x000000170400788c */ /* 0x000fd2000bf05270 */
[----:B------:R-:W-:Y:S05]  /*dc10*/  BRA.U !UP0, `(.L_x_27380) ;  /* 0x0000000108907547 */ /* 0x000fea000b800000 */
[----:B------:R-:W-:-:S09]  /*dc20*/  UISETP.NE.AND UP0, UPT, UR4, 0x18, UPT ;  /* 0x000000180400788c */ /* 0x000fd2000bf05270 */
[----:B------:R-:W-:Y:S05]  /*dc30*/  BRA.U !UP0, `(.L_x_27381) ;  /* 0x0000000108447547 */ /* 0x000fea000b800000 */
.L_x_27357:
        /* <DEDUP_REMOVED lines=8> */
[----:B--2---:R-:W-:Y:S01]  /*dcc0*/  IMAD.U32 R4, RZ, RZ, UR4 ;  /* 0x00000004ff047e24 */ /* 0x004fe2000f8e00ff */
[----:B------:R-:W-:Y:S01]  /*dcd0*/  MOV R5, UR5 ;  /* 0x0000000500057c02 */ /* 0x000fe20008000f00 */
[----:B-----5:R-:W-:-:S02]  /*dce0*/  IMAD.U32 R6, RZ, RZ, UR6 ;  /* 0x00000006ff067e24 */ /* 0x020fc4000f8e00ff */
[----:B------:R-:W-:Y:S02]  /*dcf0*/  IMAD.U32 R7, RZ, RZ, UR7 ;  /* 0x00000007ff077e24 */ /* 0x000fe4000f8e00ff */
[----:B0-----:R-:W-:Y:S02]  /*dd00*/  IMAD.U32 R10, RZ, RZ, UR8 ;  /* 0x00000008ff0a7e24 */ /* 0x001fe4000f8e00ff */
[----:B---3--:R-:W-:-:S07]  /*dd10*/  IMAD.U32 R11, RZ, RZ, UR9 ;  /* 0x00000009ff0b7e24 */ /* 0x008fce000f8e00ff */
[----:B------:R-:W-:-:S07]  /*dd20*/  LEPC R20, `(.L_x_27382) ;  /* 0x000000001014794e */ /* 0x000fce0000000000 */
[----:B-1--4-:R-:W-:Y:S05]  /*dd30*/  CALL.ABS.NOINC R2 ;  /* 0x0000000002007343 */ /* 0x012fea0003c00000 */
.L_x_27382:
[----:B------:R-:W-:Y:S05]  /*dd40*/  BRA `(.L_x_27358) ;  /* 0x0000000000987947 */ /* 0x000fea0003800000 */
.L_x_27381:
        /* <DEDUP_REMOVED lines=13> */
.L_x_27384:
[----:B------:R-:W-:Y:S05]  /*de20*/  BSYNC.RECONVERGENT B0 ;  /* 0x0000000000007941 */ /* 0x000fea0003800200 */
.L_x_27383:
[----:B------:R-:W-:-:S05]  /*de30*/  LOP3.LUT R5, R0, 0x80, R5, 0xf8, !PT ;  /* 0x0000008000057812 */ /* 0x000fca00078ef805 */
[----:B------:R4:W-:Y:S01]  /*de40*/  STG.E.U8 desc[UR36][R2.64], R5 ;  /* 0x0000000502007986 */ /* 0x0009e2000c101124 */
[----:B------:R-:W-:Y:S05]  /*de50*/  BRA `(.L_x_27358) ;  /* 0x0000000000547947 */ /* 0x000fea0003800000 */
.L_x_27380:
        /* <DEDUP_REMOVED lines=12> */
.L_x_27386:
[----:B------:R-:W-:Y:S01]  /*df20*/  IMAD.MOV.U32 R0, RZ, RZ, 0x7f ;  /* 0x0000007fff007424 */ /* 0x000fe200078e00ff */
[----:B------:R-:W-:-:S04]  /*df30*/  ISETP.GT.U32.AND P0, PT, R4, 0x7f800000, PT ;  /* 0x7f8000000400780c */ /* 0x000fc80003f04070 */
[----:B------:R-:W-:-:S09]  /*df40*/  SEL R0, R0, 0x7c, P0 ;  /* 0x0000007c00007807 */ /* 0x000fd20000000000 */
.L_x_27387:
[----:B------:R-:W-:Y:S05]  /*df50*/  BSYNC.RECONVERGENT B0 ;  /* 0x0000000000007941 */ /* 0x000fea0003800200 */
.L_x_27385:
[----:B------:R-:W-:-:S04]  /*df60*/  SHF.R.U32.HI R5, RZ, 0x18, R5 ;  /* 0x00000018ff057819 */ /* 0x000fc80000011605 */
[----:B------:R-:W-:-:S05]  /*df70*/  LOP3.LUT R5, R0, 0x80, R5, 0xf8, !PT ;  /* 0x0000008000057812 */ /* 0x000fca00078ef805 */
[----:B------:R3:W-:Y:S01]  /*df80*/  STG.E.U8 desc[UR36][R2.64], R5 ;  /* 0x0000000502007986 */ /* 0x0007e2000c101124 */
[----:B------:R-:W-:Y:S05]  /*df90*/  BRA `(.L_x_27358) ;  /* 0x0000000000047947 */ /* 0x000fea0003800000 */
.L_x_27379:
[----:B-1----:R1:W-:Y:S02]  /*dfa0*/  STG.E.U16 desc[UR36][R2.64], R19 ;  /* 0x0000001302007986 */ /* 0x0023e4000c101524 */
.L_x_27358:
[----:B------:R-:W-:-:S07]  /*dfb0*/  IADD3 R17, PT, PT, R17, 0x80, RZ ;  /* 0x0000008011117810 */ /* 0x000fce0007ffe0ff */
.L_x_27276:
[----:B------:R-:W-:Y:S05]  /*dfc0*/  BSYNC.RECONVERGENT B6 ;  /* 0x0000000000067941 */ /* 0x000fea0003800200 */
.L_x_27275:
[----:B------:R-:W5:Y:S02]  /*dfd0*/  LDCU UR4, c[0x0][0x380] ;  /* 0x00007000ff0477ac */ /* 0x000f640008000800 */
[----:B-----5:R-:W-:-:S13]  /*dfe0*/  ISETP.GE.AND P0, PT, R17, UR4, PT ;  /* 0x0000000411007c0c */ /* 0x020fda000bf06270 */
[----:B------:R-:W-:Y:S05]  /*dff0*/  @P0 EXIT ;  /* 0x000000000000094d */ /* 0x000fea0003800000 */
        /* <DEDUP_REMOVED lines=354> */
.L_x_27388:
[----:B------:R-:W2:Y:S01]  /*f620*/  LDCU.64 UR8, c[0x0][0x5f0] ;  /* 0x0000be00ff0877ac */ /* 0x000ea20008000a00 */
[----:B------:R-:W1:Y:S01]  /*f630*/  LDCU.64 UR6, c[0x0][0x5e8] ;  /* 0x0000bd00ff0677ac */ /* 0x000e620008000a00 */
[----:B------:R-:W-:-:S04]  /*f640*/  UPRMT UR4, UR39, 0x9910, URZ ;  /* 0x0000991027047896 */ /* 0x000fc800080000ff */
[----:B------:R-:W-:Y:S01]  /*f650*/  UISETP.GT.AND UP0, UPT, UR4, 0x9, UPT ;  /* 0x000000090400788c */ /* 0x000fe2000bf04270 */
[----:B--23--:R-:W-:Y:S02]  /*f660*/  IADD3 R2, P1, PT, R0, UR8, RZ ;  /* 0x0000000800027c10 */ /* 0x00cfe4000ff3e0ff */
        /* <DEDUP_REMOVED lines=17> */
.L_x_27392:
[----:B------:R-:W2:Y:S02]  /*f780*/  LDG.E.U8 R2, desc[UR36][R2.64] ;  /* 0x0000002402027981 */ /* 0x000ea4000c1e1100 */
[----:B--2---:R-:W-:-:S04]  /*f790*/  I2FP.F32.U32 R0, R2 ;  /* 0x0000000200007245 */ /* 0x004fc80000201000 */
[----:B------:R-:W-:-:S04]  /*f7a0*/  F2FP.BF16.F32.PACK_AB R0, RZ, R0 ;  /* 0x00000000ff00723e */ /* 0x000fc800000010ff */
[----:B------:R-:W-:Y:S01]  /*f7b0*/  PRMT R19, R0, 0x7610, R19 ;  /* 0x0000761000137816 */ /* 0x000fe20000000013 */
[----:B------:R-:W-:Y:S06]  /*f7c0*/  BRA `(.L_x_27394) ;  /* 0x0000000c00c07947 */ /* 0x000fec0003800000 */
.L_x_27391:
        /* <DEDUP_REMOVED lines=11> */
.L_x_27396:
[----:B------:R-:W2:Y:S02]  /*f880*/  LDG.E R2, desc[UR36][R2.64] ;  /* 0x0000002402027981 */ /* 0x000ea4000c1e1900 */
[----:B--2---:R-:W-:-:S04]  /*f890*/  I2FP.F32.S32 R0, R2 ;  /* 0x0000000200007245 */ /* 0x004fc80000201400 */
[----:B------:R-:W-:-:S04]  /*f8a0*/  F2FP.BF16.F32.PACK_AB R0, RZ, R0 ;  /* 0x00000000ff00723e */ /* 0x000fc800000010ff */
[----:B------:R-:W-:Y:S01]  /*f8b0*/  PRMT R19, R0, 0x7610, R19 ;  /* 0x0000761000137816 */ /* 0x000fe20000000013 */
[----:B------:R-:W-:Y:S06]  /*f8c0*/  BRA `(.L_x_27394) ;  /* 0x0000000c00807947 */ /* 0x000fec0003800000 */
.L_x_27395:
[----:B------:R-:W2:Y:S02]  /*f8d0*/  LDG.E.U16 R2, desc[UR36][R2.64] ;  /* 0x0000002402027981 */ /* 0x000ea4000c1e1500 */
[----:B--2---:R-:W1:Y:S02]  /*f8e0*/  I2F.S16 R0, R2 ;  /* 0x0000000200007306 */ /* 0x004e640000101400 */
[----:B-1----:R-:W-:-:S04]  /*f8f0*/  F2FP.BF16.F32.PACK_AB R0, RZ, R0 ;  /* 0x00000000ff00723e */ /* 0x002fc800000010ff */
[----:B------:R-:W-:Y:S01]  /*f900*/  PRMT R19, R0, 0x7610, R19 ;  /* 0x0000761000137816 */ /* 0x000fe20000000013 */
[----:B------:R-:W-:Y:S06]  /*f910*/  BRA `(.L_x_27394) ;  /* 0x0000000c006c7947 */ /* 0x000fec0003800000 */
.L_x_27390:
        /* <DEDUP_REMOVED lines=9> */
.L_x_27398:
[----:B------:R-:W2:Y:S02]  /*f9b0*/  LDG.E.U16 R0, desc[UR36][R2.64] ;  /* 0x0000002402007981 */ /* 0x000ea4000c1e1500 */
[----:B--2---:R-:W-:-:S05]  /*f9c0*/  HADD2.F32 R0, -RZ, R0.H0_H0 ;  /* 0x20000000ff007230 */ /* 0x004fca0000004100 */
[----:B------:R-:W-:-:S04]  /*f9d0*/  F2FP.BF16.F32.PACK_AB R0, RZ, R0 ;  /* 0x00000000ff00723e */ /* 0x000fc800000010ff */
[----:B------:R-:W-:Y:S01]  /*f9e0*/  PRMT R19, R0, 0x7610, R19 ;  /* 0x0000761000137816 */ /* 0x000fe20000000013 */
[----:B------:R-:W-:Y:S06]  /*f9f0*/  BRA `(.L_x_27394) ;  /* 0x0000000c00347947 */ /* 0x000fec0003800000 */
.L_x_27397:
        /* <DEDUP_REMOVED lines=9> */
.L_x_27400:
[----:B------:R-:W2:Y:S02]  /*fa90*/  LDG.E.U16 R2, desc[UR36][R2.64] ;  /* 0x0000002402027981 */ /* 0x000ea4000c1e1500 */
[----:B--2---:R-:W-:-:S05]  /*faa0*/  HADD2.F32 R0, -RZ, R2.H0_H0 ;  /* 0x20000002ff007230 */ /* 0x004fca0000004100 */
[----:B------:R-:W-:-:S04]  /*fab0*/  F2FP.BF16.F32.PACK_AB R0, RZ, R0 ;  /* 0x00000000ff00723e */ /* 0x000fc800000010ff */
[----:B------:R-:W-:Y:S01]  /*fac0*/  PRMT R19, R0, 0x7610, R19 ;  /* 0x0000761000137816 */ /* 0x000fe20000000013 */
[----:B------:R-:W-:Y:S06]  /*fad0*/  BRA `(.L_x_27394) ;  /* 0x0000000800fc7947 */ /* 0x000fec0003800000 */
.L_x_27399:
        /* <DEDUP_REMOVED lines=9> */
.L_x_27389:
        /* <DEDUP_REMOVED lines=14> */
.L_x_27403:
        /* <DEDUP_REMOVED lines=9> */
.L_x_27402:
        /* <DEDUP_REMOVED lines=27> */
.L_x_27405:
        /* <DEDUP_REMOVED lines=14> */
.L_x_27404:
[----:B------:R1:W5:Y:S01]  /*ff70*/  LDG.E.U16 R19, desc[UR36][R2.64] ;  /* 0x0000002402137981 */ /* 0x000362000c1e1500 */
[----:B------:R-:W-:Y:S05]  /*ff80*/  BRA `(.L_x_27394) ;  /* 0x0000000400d07947 */ /* 0x000fea0003800000 */
.L_x_27401:
        /* <DEDUP_REMOVED lines=13> */
.L_x_27408:
        /* <DEDUP_REMOVED lines=21> */
.L_x_27412:
[----:B------:R-:W-:Y:S05]  /*101b0*/  BSYNC.RECONVERGENT B1 ;  /* 0x0000000000017941 */ /* 0x000fea0003800200 */
.L_x_27411:
[----:B------:R-:W-:Y:S01]  /*101c0*/  IMAD.SHL.U32 R0, R0, 0x100000, RZ ;  /* 0x0010000000007824 */ /* 0x000fe200078e00ff */
[----:B------:R-:W-:-:S04]  /*101d0*/  LEA R2, R2, 0x3b800000, 0x17 ;  /* 0x3b80000002027811 */ /* 0x000fc800078eb8ff */
[----:B------:R-:W-:-:S07]  /*101e0*/  LOP3.LUT R0, R2, R0, R7, 0xfe, !PT ;  /* 0x0000000002007212 */ /* 0x000fce00078efe07 */
.L_x_27410:
[----:B------:R-:W-:Y:S05]  /*101f0*/  BSYNC.RECONVERGENT B0 ;  /* 0x0000000000007941 */ /* 0x000fea0003800200 */
.L_x_27409:
[----:B------:R-:W-:-:S04]  /*10200*/  F2FP.BF16.F32.PACK_AB R0, RZ, R0 ;  /* 0x00000000ff00723e */ /* 0x000fc800000010ff */
[----:B------:R-:W-:Y:S01]  /*10210*/  PRMT R19, R0, 0x7610, R19 ;  /* 0x0000761000137816 */ /* 0x000fe20000000013 */
[----:B------:R-:W-:Y:S06]  /*10220*/  BRA `(.L_x_27394) ;  /* 0x0000000400287947 */ /* 0x000fec0003800000 */
.L_x_27407:
        /* <DEDUP_REMOVED lines=21> */
.L_x_27416:
[----:B------:R-:W-:Y:S05]  /*10380*/  BSYNC.RECONVERGENT B1 ;  /* 0x0000000000017941 */ /* 0x000fea0003800200 */
.L_x_27415:
[----:B------:R-:W-:Y:S01]  /*10390*/  IMAD.SHL.U32 R0, R0, 0x200000, RZ ;  /* 0x0020000000007824 */ /* 0x000fe200078e00ff */
[----:B------:R-:W-:-:S04]  /*103a0*/  LEA R2, R2, 0x37800000, 0x17 ;  /* 0x3780000002027811 */ /* 0x000fc800078eb8ff */
[----:B------:R-:W-:-:S07]  /*103b0*/  LOP3.LUT R0, R2, R0, R7, 0xfe, !PT ;  /* 0x0000000002007212 */ /* 0x000fce00078efe07 */
.L_x_27414:
[----:B------:R-:W-:Y:S05]  /*103c0*/  BSYNC.RECONVERGENT B0 ;  /* 0x0000000000007941 */ /* 0x000fea0003800200 */
.L_x_27413:
[----:B------:R-:W-:-:S04]  /*103d0*/  F2FP.BF16.F32.PACK_AB R0, RZ, R0 ;  /* 0x00000000ff00723e */ /* 0x000fc800000010ff */
[----:B------:R-:W-:Y:S01]  /*103e0*/  PRMT R19, R0, 0x7610, R19 ;  /* 0x0000761000137816 */ /* 0x000fe20000000013 */
[----:B------:R-:W-:Y:S06]  /*103f0*/  BRA `(.L_x_27394) ;  /* 0x0000000000b47947 */ /* 0x000fec0003800000 */
.L_x_27406:
        /* <DEDUP_REMOVED lines=14> */
.L_x_27420:
[----:B------:R-:W-:Y:S05]  /*104e0*/  BSYNC.RECONVERGENT B0 ;  /* 0x0000000000007941 */ /* 0x000fea0003800200 */
.L_x_27419:
[----:B------:R-:W-:-:S04]  /*104f0*/  F2FP.BF16.F32.PACK_AB R0, RZ, R0 ;  /* 0x00000000ff00723e */ /* 0x000fc800000010ff */
[----:B------:R-:W-:Y:S01]  /*10500*/  PRMT R19, R0, 0x7610, R19 ;  /* 0x0000761000137816 */ /* 0x000fe20000000013 */
[----:B------:R-:W-:Y:S06]  /*10510*/  BRA `(.L_x_27394) ;  /* 0x00000000006c7947 */ /* 0x000fec0003800000 */
.L_x_27393:
        /* <DEDUP_REMOVED lines=8> */
[----:B-1----:R-:W-:Y:S01]  /*105a0*/  MOV R4, UR4 ;  /* 0x0000000400047c02 */ /* 0x002fe20008000f00 */
[----:B------:R-:W-:-:S02]  /*105b0*/  IMAD.U32 R5, RZ, RZ, UR5 ;  /* 0x00000005ff057e24 */ /* 0x000fc4000f8e00ff */
[----:B--2---:R-:W-:Y:S02]  /*105c0*/  IMAD.U32 R6, RZ, RZ, UR6 ;  /* 0x00000006ff067e24 */ /* 0x004fe4000f8e00ff */
[----:B------:R-:W-:Y:S02]  /*105d0*/  IMAD.U32 R7, RZ, RZ, UR7 ;  /* 0x00000007ff077e24 */ /* 0x000fe4000f8e00ff */
[----:B----4-:R-:W-:Y:S02]  /*105e0*/  IMAD.U32 R10, RZ, RZ, UR8 ;  /* 0x00000008ff0a7e24 */ /* 0x010fe4000f8e00ff */
[----:B------:R-:W-:-:S07]  /*105f0*/  IMAD.U32 R11, RZ, RZ, UR9 ;  /* 0x00000009ff0b7e24 */ /* 0x000fce000f8e00ff */
[----:B------:R-:W-:-:S07]  /*10600*/  LEPC R20, `(.L_x_27421) ;  /* 0x000000001014794e */ /* 0x000fce0000000000 */
[----:B0--3--:R-:W-:Y:S05]  /*10610*/  CALL.ABS.NOINC R2 ;  /* 0x0000000002007343 */ /* 0x009fea0003c00000 */
.L_x_27421:
[----:B------:R-:W-:Y:S01]  /*10620*/  PRMT R19, RZ, 0x7610, R19 ;  /* 0x00007610ff137816 */ /* 0x000fe20000000013 */
[----:B------:R-:W-:Y:S06]  /*10630*/  BRA `(.L_x_27394) ;  /* 0x0000000000247947 */ /* 0x000fec0003800000 */
.L_x_27418:
[----:B------:R-:W2:Y:S02]  /*10640*/  LDG.E.64 R2, desc[UR36][R2.64] ;  /* 0x0000002402027981 */ /* 0x000ea4000c1e1b00 */
[----:B--2---:R-:W1:Y:S02]  /*10650*/  I2F.U64 R0, R2 ;  /* 0x0000000200007312 */ /* 0x004e640000301000 */
[----:B-1----:R-:W-:-:S04]  /*10660*/  F2FP.BF16.F32.PACK_AB R0, RZ, R0 ;  /* 0x00000000ff00723e */ /* 0x002fc800000010ff */
[----:B------:R-:W-:Y:S01]  /*10670*/  PRMT R19, R0, 0x7610, R19 ;  /* 0x0000761000137816 */ /* 0x000fe20000000013 */
[----:B------:R-:W-:Y:S06]  /*10680*/  BRA `(.L_x_27394) ;  /* 0x0000000000107947 */ /* 0x000fec0003800000 */
.L_x_27417:
[----:B------:R-:W2:Y:S02]  /*10690*/  LDG.E R2, desc[UR36][R2.64] ;  /* 0x0000002402027981 */ /* 0x000ea4000c1e1900 */
[----:B--2---:R-:W-:-:S04]  /*106a0*/  I2FP.F32.U32 R0, R2 ;  /* 0x0000000200007245 */ /* 0x004fc80000201000 */
[----:B------:R-:W-:-:S04]  /*106b0*/  F2FP.BF16.F32.PACK_AB R0, RZ, R0 ;  /* 0x00000000ff00723e */ /* 0x000fc800000010ff */
[----:B------:R-:W-:-:S07]  /*106c0*/  PRMT R19, R0, 0x7610, R19 ;  /* 0x0000761000137816 */ /* 0x000fce0000000013 */
.L_x_27394:
        /* <DEDUP_REMOVED lines=18> */
.L_x_27425:
[----:B------:R-:W2:Y:S02]  /*107f0*/  LDG.E.U8 R2, desc[UR36][R2.64] ;  /* 0x0000002402027981 */ /* 0x000ea4000c1e1100 */
[----:B--2---:R-:W-:-:S04]  /*10800*/  I2FP.F32.U32 R0, R2 ;  /* 0x0000000200007245 */ /* 0x004fc80000201000 */
[----:B------:R-:W-:Y:S01]  /*10810*/  F2FP.BF16.F32.PACK_AB R0, RZ, R0 ;  /* 0x00000000ff00723e */ /* 0x000fe200000010ff */
[----:B------:R-:W-:Y:S06]  /*10820*/  BRA `(.L_x_27427) ;  /* 0x0000000c00847947 */ /* 0x000fec0003800000 */
.L_x_27424:
        /* <DEDUP_REMOVED lines=10> */
.L_x_27429:
[----:B------:R-:W2:Y:S02]  /*108d0*/  LDG.E R2, desc[UR36][R2.64] ;  /* 0x0000002402027981 */ /* 0x000ea4000c1e1900 */
[----:B--2---:R-:W-:-:S04]  /*108e0*/  I2FP.F32.S32 R0, R2 ;  /* 0x0000000200007245 */ /* 0x004fc80000201400 */
[----:B------:R-:W-:Y:S01]  /*108f0*/  F2FP.BF16.F32.PACK_AB R0, RZ, R0 ;  /* 0x00000000ff00723e */ /* 0x000fe200000010ff */
[----:B------:R-:W-:Y:S06]  /*10900*/  BRA `(.L_x_27427) ;  /* 0x0000000c004c7947 */ /* 0x000fec0003800000 */
.L_x_27428:
[----:B------:R-:W2:Y:S02]  /*10910*/  LDG.E.U16 R2, desc[UR36][R2.64] ;  /* 0x0000002402027981 */ /* 0x000ea4000c1e1500 */
[----:B--2---:R-:W1:Y:S02]  /*10920*/  I2F.S16 R0, R2 ;  /* 0x0000000200007306 */ /* 0x004e640000101400 */
[----:B-1----:R-:W-:Y:S01]  /*10930*/  F2FP.BF16.F32.PACK_AB R0, RZ, R0 ;  /* 0x00000000ff00723e */ /* 0x002fe200000010ff */
[----:B------:R-:W-:Y:S06]  /*10940*/  BRA `(.L_x_27427) ;  /* 0x0000000c003c7947 */ /* 0x000fec0003800000 */
.L_x_27423:
        /* <DEDUP_REMOVED lines=9> */
.L_x_27431:
[----:B------:R-:W2:Y:S02]  /*109e0*/  LDG.E.U16 R0, desc[UR36][R2.64] ;  /* 0x0000002402007981 */ /* 0x000ea4000c1e1500 */
[----:B--2---:R-:W-:-:S05]  /*109f0*/  HADD2.F32 R0, -RZ, R0.H0_H0 ;  /* 0x20000000ff007230 */ /* 0x004fca0000004100 */
[----:B------:R-:W-:Y:S01]  /*10a00*/  F2FP.BF16.F32.PACK_AB R0, RZ, R0 ;  /* 0x00000000ff00723e */ /* 0x000fe200000010ff */
[----:B------:R-:W-:Y:S06]  /*10a10*/  BRA `(.L_x_27427) ;  /* 0x0000000c00087947 */ /* 0x000fec0003800000 */
.L_x_27430:
        /* <DEDUP_REMOVED lines=9> */
.L_x_27433:
[----:B------:R-:W2:Y:S02]  /*10ab0*/  LDG.E.U16 R2, desc[UR36][R2.64] ;  /* 0x0000002402027981 */ /* 0x000ea4000c1e1500 */
[----:B--2---:R-:W-:-:S05]  /*10ac0*/  HADD2.F32 R0, -RZ, R2.H0_H0 ;  /* 0x20000002ff007230 */ /* 0x004fca0000004100 */
[----:B------:R-:W-:Y:S01]  /*10ad0*/  F2FP.BF16.F32.PACK_AB R0, RZ, R0 ;  /* 0x00000000ff00723e */ /* 0x000fe200000010ff */
[----:B------:R-:W-:Y:S06]  /*10ae0*/  BRA `(.L_x_27427) ;  /* 0x0000000800d47947 */ /* 0x000fec0003800000 */
.L_x_27432:
        /* <DEDUP_REMOVED lines=8> */
.L_x_27422:
        /* <DEDUP_REMOVED lines=13> */
.L_x_27436:
        /* <DEDUP_REMOVED lines=8> */
.L_x_27435:
        /* <DEDUP_REMOVED lines=27> */
.L_x_27438:
        /* <DEDUP_REMOVED lines=13> */
.L_x_27437:
[----:B------:R1:W5:Y:S01]  /*10f40*/  LDG.E.U16 R0, desc[UR36][R2.64] ;  /* 0x0000002402007981 */ /* 0x000362000c1e1500 */
[----:B------:R-:W-:Y:S05]  /*10f50*/  BRA `(.L_x_27427) ;  /* 0x0000000400b87947 */ /* 0x000fea0003800000 */
.L_x_27434:
        /* <DEDUP_REMOVED lines=12> */
.L_x_27441:
        /* <DEDUP_REMOVED lines=21> */
.L_x_27445:
[----:B------:R-:W-:Y:S05]  /*11170*/  BSYNC.RECONVERGENT B1 ;  /* 0x0000000000017941 */ /* 0x000fea0003800200 */
.L_x_27444:
[----:B------:R-:W-:Y:S01]  /*11180*/  IMAD.SHL.U32 R0, R0, 0x100000, RZ ;  /* 0x0010000000007824 */ /* 0x000fe200078e00ff */
[----:B------:R-:W-:-:S04]  /*11190*/  LEA R2, R2, 0x3b800000, 0x17 ;  /* 0x3b80000002027811 */ /* 0x000fc800078eb8ff */
[----:B------:R-:W-:-:S07]  /*111a0*/  LOP3.LUT R0, R2, R0, R7, 0xfe, !PT ;  /* 0x0000000002007212 */ /* 0x000fce00078efe07 */
.L_x_27443:
[----:B------:R-:W-:Y:S05]  /*111b0*/  BSYNC.RECONVERGENT B0 ;  /* 0x0000000000007941 */ /* 0x000fea0003800200 */
.L_x_27442:
[----:B------:R-:W-:Y:S01]  /*111c0*/  F2FP.BF16.F32.PACK_AB R0, RZ, R0 ;  /* 0x00000000ff00723e */ /* 0x000fe200000010ff */
[----:B------:R-:W-:Y:S06]  /*111d0*/  BRA `(.L_x_27427) ;  /* 0x0000000400187947 */ /* 0x000fec0003800000 */
.L_x_27440:
        /* <DEDUP_REMOVED lines=21> */
.L_x_27449:
[----:B------:R-:W-:Y:S05]  /*11330*/  BSYNC.RECONVERGENT B1 ;  /* 0x0000000000017941 */ /* 0x000fea0003800200 */
.L_x_27448:
[----:B------:R-:W-:Y:S01]  /*11340*/  IMAD.SHL.U32 R0, R0, 0x200000, RZ ;  /* 0x0020000000007824 */ /* 0x000fe200078e00ff */
[----:B------:R-:W-:-:S04]  /*11350*/  LEA R2, R2, 0x37800000, 0x17 ;  /* 0x3780000002027811 */ /* 0x000fc800078eb8ff */
[----:B------:R-:W-:-:S07]  /*11360*/  LOP3.LUT R0, R2, R0, R7, 0xfe, !PT ;  /* 0x0000000002007212 */ /* 0x000fce00078efe07 */
.L_x_27447:
[----:B------:R-:W-:Y:S05]  /*11370*/  BSYNC.RECONVERGENT B0 ;  /* 0x0000000000007941 */ /* 0x000fea0003800200 */
.L_x_27446:
[----:B------:R-:W-:Y:S01]  /*11380*/  F2FP.BF16.F32.PACK_AB R0, RZ, R0 ;  /* 0x00000000ff00723e */ /* 0x000fe200000010ff */
[----:B------:R-:W-:Y:S06]  /*11390*/  BRA `(.L_x_27427) ;  /* 0x0000000000a87947 */ /* 0x000fec0003800000 */
.L_x_27439:
        /* <DEDUP_REMOVED lines=14> */
.L_x_27453:
[----:B------:R-:W-:Y:S05]  /*11480*/  BSYNC.RECONVERGENT B0 ;  /* 0x0000000000007941 */ /* 0x000fea0003800200 */
.L_x_27452:
[----:B------:R-:W-:Y:S01]  /*11490*/  F2FP.BF16.F32.PACK_AB R0, RZ, R0 ;  /* 0x00000000ff00723e */ /* 0x000fe200000010ff */
[----:B------:R-:W-:Y:S06]  /*114a0*/  BRA `(.L_x_27427) ;  /* 0x0000000000647947 */ /* 0x000fec0003800000 */
.L_x_27426:
        /* <DEDUP_REMOVED lines=11> */
[----:B------:R-:W-:Y:S01]  /*11560*/  IMAD.U32 R7, RZ, RZ, UR7 ;  /* 0x00000007ff077e24 */ /* 0x000fe2000f8e00ff */
[----:B----4-:R-:W-:Y:S01]  /*11570*/  MOV R10, UR8 ;  /* 0x00000008000a7c02 */ /* 0x010fe20008000f00 */
[----:B------:R-:W-:-:S07]  /*11580*/  IMAD.U32 R11, RZ, RZ, UR9 ;  /* 0x00000009ff0b7e24 */ /* 0x000fce000f8e00ff */
[----:B------:R-:W-:-:S07]  /*11590*/  LEPC R20, `(.L_x_27454) ;  /* 0x000000001014794e */ /* 0x000fce0000000000 */
[----:B0--3-5:R-:W-:Y:S05]  /*115a0*/  CALL.ABS.NOINC R2 ;  /* 0x0000000002007343 */ /* 0x029fea0003c00000 */
.L_x_27454:
[----:B------:R-:W-:Y:S01]  /*115b0*/  PRMT R0, RZ, 0x7610, R0 ;  /* 0x00007610ff007816 */ /* 0x000fe20000000000 */
[----:B------:R-:W-:Y:S06]  /*115c0*/  BRA `(.L_x_27427) ;  /* 0x00000000001c7947 */ /* 0x000fec0003800000 */
.L_x_27451:
[----:B------:R-:W2:Y:S02]  /*115d0*/  LDG.E.64 R2, desc[UR36][R2.64] ;  /* 0x0000002402027981 */ /* 0x000ea4000c1e1b00 */
[----:B--2---:R-:W1:Y:S02]  /*115e0*/  I2F.U64 R0, R2 ;  /* 0x0000000200007312 */ /* 0x004e640000301000 */
[----:B-1----:R-:W-:Y:S01]  /*115f0*/  F2FP.BF16.F32.PACK_AB R0, RZ, R0 ;  /* 0x00000000ff00723e */ /* 0x002fe200000010ff */
[----:B------:R-:W-:Y:S06]  /*11600*/  BRA `(.L_x_27427) ;  /* 0x00000000000c7947 */ /* 0x000fec0003800000 */
.L_x_27450:
[----:B------:R-:W2:Y:S02]  /*11610*/  LDG.E R2, desc[UR36][R2.64] ;  /* 0x0000002402027981 */ /* 0x000ea4000c1e1900 */
[----:B--2---:R-:W-:-:S04]  /*11620*/  I2FP.F32.U32 R0, R2 ;  /* 0x0000000200007245 */ /* 0x004fc80000201000 */
[----:B------:R-:W-:-:S07]  /*11630*/  F2FP.BF16.F32.PACK_AB R0, RZ, R0 ;  /* 0x00000000ff00723e */ /* 0x000fce00000010ff */
.L_x_27427:
        /* <DEDUP_REMOVED lines=29> */
.L_x_27460:
[----:B------:R-:W-:Y:S01]  /*11810*/  FSETP.GEU.FTZ.AND P0, PT, R5, -R7, PT ;  /* 0x800000070500720b */ /* 0x000fe20003f1e000 */
[----:B------:R-:W-:-:S12]  /*11820*/  FADD.FTZ R3, R3, -1 ;  /* 0xbf80000003037421 */ /* 0x000fd80000010000 */
[----:B------:R-:W-:-:S07]  /*11830*/  @!P0 FADD.FTZ R3, R3, -1 ;  /* 0xbf80000003038421 */ /* 0x000fce0000010000 */
.L_x_27459:
[----:B------:R-:W-:Y:S05]  /*11840*/  BSYNC.RECONVERGENT B1 ;  /* 0x0000000000017941 */ /* 0x000fea0003800200 */
.L_x_27458:
[----:B------:R-:W-:Y:S01]  /*11850*/  FFMA.FTZ R2, -R7, R3, R2 ;  /* 0x0000000307027223 */ /* 0x000fe20000010102 */
[----:B------:R-:W-:Y:S06]  /*11860*/  BRA `(.L_x_27456) ;  /* 0x0000000000787947 */ /* 0x000fec0003800000 */
.L_x_27457:
        /* <DEDUP_REMOVED lines=14> */
.L_x_27463:
        /* <DEDUP_REMOVED lines=13> */
.L_x_27462:
[----:B------:R-:W-:Y:S05]  /*11a20*/  BSYNC.RECONVERGENT B1 ;  /* 0x0000000000017941 */ /* 0x000fea0003800200 */
.L_x_27461:
[----:B------:R-:W-:-:S04]  /*11a30*/  FMUL.FTZ R2, R2, 1.1920928955078125e-07 ;  /* 0x3400000002027820 */ /* 0x000fc80000410000 */
[----:B------:R-:W-:-:S07]  /*11a40*/  FMUL.FTZ R2, R7, R2 ;  /* 0x0000000207027220 */ /* 0x000fce0000410000 */
.L_x_27456:
[----:B------:R-:W-:Y:S05]  /*11a50*/  BSYNC.RECONVERGENT B0 ;  /* 0x0000000000007941 */ /* 0x000fea0003800200 */
.L_x_27455:
[C---:B------:R-:W-:Y:S01]  /*11a60*/  FSETP.NAN.FTZ.AND P0, PT, |R2|.reuse, |R2|, PT ;  /* 0x400000020200720b */ /* 0x040fe20003f18200 */
[----:B------:R-:W-:Y:S01]  /*11a70*/  UPRMT UR4, UR43, 0x9910, URZ ;  /* 0x000099102b047896 */ /* 0x000fe200080000ff */
[----:B------:R-:W-:-:S03]  /*11a80*/  LOP3.LUT R19, R2, 0x80000000, R19, 0xb8, !PT ;  /* 0x8000000002137812 */ /* 0x000fc600078eb813 */
[----:B------:R-:W-:Y:S01]  /*11a90*/  UISETP.GT.AND UP0, UPT, UR4, 0x9, UPT ;  /* 0x000000090400788c */ /* 0x000fe2000bf04270 */
[----:B------:R-:W-:-:S04]  /*11aa0*/  FSEL R19, R2, R19, P0 ;  /* 0x0000001302137208 */ /* 0x000fc80000000000 */
[----:B------:R-:W-:-:S13]  /*11ab0*/  FSETP.NEU.FTZ.AND P1, PT, R19, RZ, PT ;  /* 0x000000ff1300720b */ /* 0x000fda0003f3d000 */
[----:B------:R-:W-:Y:S02]  /*11ac0*/  @P1 FSETP.GEU.FTZ.AND P2, PT, R0, RZ, PT ;  /* 0x000000ff0000120b */ /* 0x000fe40003f5e000 */
[----:B------:R-:W-:-:S04]  /*11ad0*/  @P1 FSETP.GEU.FTZ.AND P0, PT, R19, RZ, PT ;  /* 0x000000ff1300120b */ /* 0x000fc80003f1e000 */
[----:B------:R-:W-:Y:S02]  /*11ae0*/  @P1 PLOP3.LUT P2, PT, P0, P2, PT, 0x82, 0x28 ;  /* 0x000000000028181c */ /* 0x000fe40000745072 */
[----:B------:R-:W-:Y:S02]  /*11af0*/  PLOP3.LUT P0, PT, PT, PT, PT, 0x80, 0x8 ;  /* 0x000000000008781c */ /* 0x000fe40003f0f070 */
[----:B------:R-:W-:-:S13]  /*11b00*/  @P1 PLOP3.LUT P0, PT, P2, PT, PT, 0x80, 0x8 ;  /* 0x000000000008181c */ /* 0x000fda000170f070 */
[----:B------:R-:W-:-:S06]  /*11b10*/  @!P0 FADD.FTZ R19, R0, R19 ;  /* 0x0000001300138221 */ /* 0x000fcc0000010000 */
[----:B------:R-:W1:Y:S01]  /*11b20*/  F2F.BF16.F32 R19, R19 ;  /* 0x0000001300137304 */ /* 0x000e620000202000 */
        /* <DEDUP_REMOVED lines=11> */
[----:B-1----:R-:W-:Y:S01]  /*11be0*/  STG.E.U8 desc[UR36][R16.64], R3 ;  /* 0x0000000310007986 */ /* 0x002fe2000c101124 */
[----:B------:R-:W-:Y:S05]  /*11bf0*/  EXIT ;  /* 0x000000000000794d */ /* 0x000fea0003800000 */
.L_x_27467:
[----:B-1----:R-:W-:-:S06]  /*11c00*/  IMAD.U32 R3, R19, 0x10000, RZ ;  /* 0x0001000013037824 */ /* 0x002fcc00078e00ff */
[----:B------:R-:W1:Y:S02]  /*11c10*/  F2I.S64.TRUNC R2, R3 ;  /* 0x0000000300027311 */ /* 0x000e64000020d900 */
[----:B-1----:R-:W-:Y:S01]  /*11c20*/  STG.E.U8 desc[UR36][R16.64], R2 ;  /* 0x0000000210007986 */ /* 0x002fe2000c101124 */
[----:B------:R-:W-:Y:S05]  /*11c30*/  EXIT ;  /* 0x000000000000794d */ /* 0x000fea0003800000 */
.L_x_27466:
        /* <DEDUP_REMOVED lines=8> */
[----:B-1----:R-:W-:Y:S01]  /*11cc0*/  STG.E.64 desc[UR36][R16.64], R2 ;  /* 0x0000000210007986 */ /* 0x002fe2000c101b24 */
[----:B------:R-:W-:Y:S05]  /*11cd0*/  EXIT ;  /* 0x000000000000794d */ /* 0x000fea0003800000 */
.L_x_27470:
[----:B-1----:R-:W-:-:S06]  /*11ce0*/  SHF.L.U32 R19, R19, 0x10, RZ ;  /* 0x0000001013137819 */ /* 0x002fcc00000006ff */
[----:B------:R-:W1:Y:S02]  /*11cf0*/  F2I.FTZ.TRUNC.NTZ R19, R19 ;  /* 0x0000001300137305 */ /* 0x000e64000021f100 */
[----:B-1----:R-:W-:Y:S01]  /*11d00*/  STG.E desc[UR36][R16.64], R19 ;  /* 0x0000001310007986 */ /* 0x002fe2000c101924 */
[----:B------:R-:W-:Y:S05]  /*11d10*/  EXIT ;  /* 0x000000000000794d */ /* 0x000fea0003800000 */
.L_x_27469:
[----:B-1----:R-:W-:-:S06]  /*11d20*/  IMAD.U32 R19, R19, 0x10000, RZ ;  /* 0x0001000013137824 */ /* 0x002fcc00078e00ff */
[----:B------:R-:W1:Y:S02]  /*11d30*/  F2I.FTZ.TRUNC.NTZ R19, R19 ;  /* 0x0000001300137305 */ /* 0x000e64000021f100 */
[----:B-1----:R-:W-:Y:S01]  /*11d40*/  STG.E.U16 desc[UR36][R16.64], R19 ;  /* 0x0000001310007986 */ /* 0x002fe2000c101524 */
[----:B------:R-:W-:Y:S05]  /*11d50*/  EXIT ;  /* 0x000000000000794d */ /* 0x000fea0003800000 */
.L_x_27465:
        /* <DEDUP_REMOVED lines=9> */
.L_x_27472:
[----:B-1----:R-:W-:-:S05]  /*11df0*/  IMAD.U32 R0, R19, 0x10000, RZ ;  /* 0x0001000013007824 */ /* 0x002fca00078e00ff */
[----:B------:R-:W-:-:S05]  /*11e00*/  F2FP.F16.F32.PACK_AB R0, RZ, R0 ;  /* 0x00000000ff00723e */ /* 0x000fca00000000ff */
[----:B------:R-:W-:Y:S01]  /*11e10*/  STG.E.U16 desc[UR36][R16.64], R0 ;  /* 0x0000000010007986 */ /* 0x000fe2000c101524 */
[----:B------:R-:W-:Y:S05]  /*11e20*/  EXIT ;  /* 0x000000000000794d */ /* 0x000fea0003800000 */
.L_x_27471:
        /* <DEDUP_REMOVED lines=8> */
[----:B------:R-:W-:Y:S01]  /*11eb0*/  STG.E.64 desc[UR36][R16.64], R2 ;  /* 0x0000000210007986 */ /* 0x000fe2000c101b24 */
[----:B------:R-:W-:Y:S05]  /*11ec0*/  EXIT ;  /* 0x000000000000794d */ /* 0x000fea0003800000 */
.L_x_27474:
[----:B-1----:R-:W-:-:S04]  /*11ed0*/  SHF.L.U32 R19, R19, 0x10, RZ ;  /* 0x0000001013137819 */ /* 0x002fc800000006ff */
[----:B------:R-:W-:-:S04]  /*11ee0*/  F2FP.F16.F32.PACK_AB R3, RZ, R19 ;  /* 0x00000013ff03723e */ /* 0x000fc800000000ff */
[----:B------:R-:W-:-:S05]  /*11ef0*/  PRMT R3, R3, 0x5410, RZ ;  /* 0x0000541003037816 */ /* 0x000fca00000000ff */
[----:B------:R-:W-:Y:S01]  /*11f00*/  STG.E desc[UR36][R16.64], R3 ;  /* 0x0000000310007986 */ /* 0x000fe2000c101924 */
[----:B------:R-:W-:Y:S05]  /*11f10*/  EXIT ;  /* 0x000000000000794d */ /* 0x000fea0003800000 */
.L_x_27473:
[----:B-1----:R-:W-:-:S04]  /*11f20*/  IMAD.U32 R2, R19, 0x10000, RZ ;  /* 0x0001000013027824 */ /* 0x002fc800078e00ff */
[----:B------:R-:W-:-:S06]  /*11f30*/  FMUL.FTZ R2, R2, 1 ;  /* 0x3f80000002027820 */ /* 0x000fcc0000410000 */
[----:B------:R-:W1:Y:S02]  /*11f40*/  F2F.F64.F32 R2, R2 ;  /* 0x0000000200027310 */ /* 0x000e640000201800 */
[----:B-1----:R-:W-:Y:S01]  /*11f50*/  STG.E.64 desc[UR36][R16.64], R2 ;  /* 0x0000000210007986 */ /* 0x002fe2000c101b24 */
[----:B------:R-:W-:Y:S05]  /*11f60*/  EXIT ;  /* 0x000000000000794d */ /* 0x000fea0003800000 */
.L_x_27464:
        /* <DEDUP_REMOVED lines=12> */
[----:B-1----:R-:W-:Y:S01]  /*12030*/  STG.E.U16 desc[UR36][R16.64], R3 ;  /* 0x0000000310007986 */ /* 0x002fe2000c101524 */
[----:B------:R-:W-:Y:S05]  /*12040*/  EXIT ;  /* 0x000000000000794d */ /* 0x000fea0003800000 */
.L_x_27478:
        /* <DEDUP_REMOVED lines=17> */
.L_x_27481:
[----:B------:R-:W-:-:S04]  /*12160*/  SHF.R.U32.HI R3, RZ, 0x18, R3 ;  /* 0x00000018ff037819 */ /* 0x000fc80000011603 */
[----:B------:R-:W-:-:S04]  /*12170*/  LOP3.LUT R0, R0, 0x80, R3, 0xf8, !PT ;  /* 0x0000008000007812 */ /* 0x000fc800078ef803 */
[----:B------:R-:W-:-:S07]  /*12180*/  PRMT R8, R0, 0x7610, R8 ;  /* 0x0000761000087816 */ /* 0x000fce0000000008 */
.L_x_27480:
[----:B------:R-:W-:Y:S05]  /*12190*/  BSYNC.RECONVERGENT B0 ;  /* 0x0000000000007941 */ /* 0x000fea0003800200 */
.L_x_27479:
[----:B------:R-:W-:Y:S01]  /*121a0*/  STG.E.U8 desc[UR36][R16.64], R8 ;  /* 0x0000000810007986 */ /* 0x000fe2000c101124 */
[----:B------:R-:W-:Y:S05]  /*121b0*/  EXIT ;  /* 0x000000000000794d */ /* 0x000fea0003800000 */
.L_x_27477:
        /* <DEDUP_REMOVED lines=17> */
.L_x_27484:
[----:B------:R-:W-:-:S04]  /*122d0*/  SHF.R.U32.HI R3, RZ, 0x18, R3 ;  /* 0x00000018ff037819 */ /* 0x000fc80000011603 */
[----:B------:R-:W-:-:S04]  /*122e0*/  LOP3.LUT R0, R0, 0x80, R3, 0xf8, !PT ;  /* 0x0000008000007812 */ /* 0x000fc800078ef803 */
[----:B------:R-:W-:-:S07]  /*122f0*/  PRMT R8, R0, 0x7610, R8 ;  /* 0x0000761000087816 */ /* 0x000fce0000000008 */
.L_x_27483:
[----:B------:R-:W-:Y:S05]  /*12300*/  BSYNC.RECONVERGENT B0 ;  /* 0x0000000000007941 */ /* 0x000fea0003800200 */
.L_x_27482:
[----:B------:R-:W-:Y:S01]  /*12310*/  STG.E.U8 desc[UR36][R16.64], R8 ;  /* 0x0000000810007986 */ /* 0x000fe2000c101124 */
[----:B------:R-:W-:Y:S05]  /*12320*/  EXIT ;  /* 0x000000000000794d */ /* 0x000fea0003800000 */
.L_x_27476:
        /* <DEDUP_REMOVED lines=22> */
.L_x_27486:
[----:B-1----:R-:W-:-:S06]  /*12490*/  SHF.L.U32 R2, R19, 0x10, RZ ;  /* 0x0000001013027819 */ /* 0x002fcc00000006ff */
[----:B------:R-:W1:Y:S02]  /*124a0*/  F2I.U64.TRUNC R2, R2 ;  /* 0x0000000200027311 */ /* 0x000e64000020d800 */
[----:B-1----:R-:W-:Y:S01]  /*124b0*/  STG.E.64 desc[UR36][R16.64], R2 ;  /* 0x0000000210007986 */ /* 0x002fe2000c101b24 */
[----:B------:R-:W-:Y:S05]  /*124c0*/  EXIT ;  /* 0x000000000000794d */ /* 0x000fea0003800000 */
.L_x_27485:
[----:B-1----:R-:W-:-:S06]  /*124d0*/  IMAD.U32 R19, R19, 0x10000, RZ ;  /* 0x0001000013137824 */ /* 0x002fcc00078e00ff */
[----:B------:R-:W1:Y:S02]  /*124e0*/  F2I.FTZ.U32.TRUNC.NTZ R19, R19 ;  /* 0x0000001300137305 */ /* 0x000e64000021f000 */
[----:B-1----:R-:W-:Y:S01]  /*124f0*/  STG.E desc[UR36][R16.64], R19 ;  /* 0x0000001310007986 */ /* 0x002fe2000c101924 */
[----:B------:R-:W-:Y:S05]  /*12500*/  EXIT ;  /* 0x000000000000794d */ /* 0x000fea0003800000 */
.L_x_27475:
        /* <DEDUP_REMOVED lines=9> */
[----:B------:R-:W-:Y:S01]  /*125a0*/  STG.E.U8 desc[UR36][R16.64], R3 ;  /* 0x0000000310007986 */ /* 0x000fe2000c101124 */
[----:B------:R-:W-:Y:S05]  /*125b0*/  EXIT ;  /* 0x000000000000794d */ /* 0x000fea0003800000 */
.L_x_27488:
[----:B-1----:R-:W-:Y:S01]  /*125c0*/  IMAD.U32 R19, R19, 0x10000, RZ ;  /* 0x0001000013137824 */ /* 0x002fe200078e00ff */
[----:B------:R-:W-:-:S03]  /*125d0*/  CS2R R6, SRZ ;  /* 0x0000000000067805 */ /* 0x000fc6000001ff00 */
[----:B------:R-:W-:-:S06]  /*125e0*/  FMUL.FTZ R4, R19, 1 ;  /* 0x3f80000013047820 */ /* 0x000fcc0000410000 */
[----:B------:R-:W1:Y:S02]  /*125f0*/  F2F.F64.F32 R4, R4 ;  /* 0x0000000400047310 */ /* 0x000e640000201800 */
[----:B-1----:R-:W-:Y:S01]  /*12600*/  STG.E.128 desc[UR36][R16.64], R4 ;  /* 0x0000000410007986 */ /* 0x002fe2000c101d24 */
[----:B------:R-:W-:Y:S05]  /*12610*/  EXIT ;  /* 0x000000000000794d */ /* 0x000fea0003800000 */
.L_x_27487:
[----:B------:R-:W-:-:S09]  /*12620*/  UISETP.NE.AND UP0, UPT, UR4, 0xf, UPT ;  /* 0x0000000f0400788c */ /* 0x000fd2000bf05270 */
[----:B------:R-:W-:Y:S05]  /*12630*/  BRA.U !UP0, `(.L_x_27489) ;  /* 0x0000000108e87547 */ /* 0x000fea000b800000 */
[----:B------:R-:W-:-:S09]  /*12640*/  UISETP.NE.AND UP0, UPT, UR4, 0x17, UPT ;  /* 0x000000170400788c */ /* 0x000fd2000bf05270 */
[----:B------:R-:W-:Y:S05]  /*12650*/  BRA.U !UP0, `(.L_x_27490) ;  /* 0x0000000108907547 */ /* 0x000fea000b800000 */
[----:B------:R-:W-:-:S09]  /*12660*/  UISETP.NE.AND UP0, UPT, UR4, 0x18, UPT ;  /* 0x000000180400788c */ /* 0x000fd2000bf05270 */
[----:B------:R-:W-:Y:S05]  /*12670*/  BRA.U !UP0, `(.L_x_27491) ;  /* 0x0000000108447547 */ /* 0x000fea000b800000 */
.L_x_27468:
[----:B------:R-:W-:Y:S01]  /*12680*/  MOV R0, 0x0 ;  /* 0x0000000000007802 */ /* 0x000fe20000000f00 */
[----:B------:R-:W2:Y:S01]  /*12690*/  LDCU.64 UR4, c[0x4][0x178] ;  /* 0x01002f00ff0477ac */ /* 0x000ea20008000a00 */
[----:B------:R-:W-:Y:S02]  /*126a0*/  HFMA2 R13, -RZ, RZ, 0, 0 ;  /* 0x00000000ff0d7431 */ /* 0x000fe400000001ff */
[----:B------:R-:W-:Y:S01]  /*126b0*/  IMAD.MOV.U32 R8, RZ, RZ, 0x65 ;  /* 0x00000065ff087424 */ /* 0x000fe200078e00ff */
[----:B------:R3:W4:Y:S01]  /*126c0*/  LDC.64 R2, c[0x4][R0] ;  /* 0x0100000000027b82 */ /* 0x0007220000000a00 */
[----:B------:R-:W5:Y:S01]  /*126d0*/  LDCU.64 UR6, c[0x4][0x180] ;  /* 0x01003000ff0677ac */ /* 0x000f620008000a00 */
[----:B------:R-:W-:Y:S01]  /*126e0*/  IMAD.MOV.U32 R12, RZ, RZ, 0x1 ;  /* 0x00000001ff0c7424 */ /* 0x000fe200078e00ff */
[----:B------:R-:W0:Y:S01]  /*126f0*/  LDCU.64 UR8, c[0x4][0x90] ;  /* 0x01001200ff0877ac */ /* 0x000e220008000a00 */
[----:B--2---:R-:W-:Y:S02]  /*12700*/  IMAD.U32 R4, RZ, RZ, UR4 ;  /* 0x00000004ff047e24 */ /* 0x004fe4000f8e00ff */
[----:B------:R-:W-:Y:S01]  /*12710*/  IMAD.U32 R5, RZ, RZ, UR5 ;  /* 0x00000005ff057e24 */ /* 0x000fe2000f8e00ff */
[----:B-----5:R-:W-:Y:S01]  /*12720*/  MOV R6, UR6 ;  /* 0x0000000600067c02 */ /* 0x020fe20008000f00 */
[----:B------:R-:W-:-:S02]  /*12730*/  IMAD.U32 R7, RZ, RZ, UR7 ;  /* 0x00000007ff077e24 */ /* 0x000fc4000f8e00ff */
[----:B0-----:R-:W-:Y:S02]  /*12740*/  IMAD.U32 R10, RZ, RZ, UR8 ;  /* 0x00000008ff0a7e24 */ /* 0x001fe4000f8e00ff */
[----:B---3--:R-:W-:-:S07]  /*12750*/  IMAD.U32 R11, RZ, RZ, UR9 ;  /* 0x00000009ff0b7e24 */ /* 0x008fce000f8e00ff */
[----:B------:R-:W-:-:S07]  /*12760*/  LEPC R20, `(.L_x_27492) ;  /* 0x000000001014794e */ /* 0x000fce0000000000 */
[----:B-1--4-:R-:W-:Y:S05]  /*12770*/  CALL.ABS.NOINC R2 ;  /* 0x0000000002007343 */ /* 0x012fea0003c00000 */
.L_x_27492:
[----:B------:R-:W-:Y:S05]  /*12780*/  EXIT ;  /* 0x000000000000794d */ /* 0x000fea0003800000 */
.L_x_27491:
        /* <DEDUP_REMOVED lines=13> */
.L_x_27494:
[----:B------:R-:W-:Y:S05]  /*12860*/  BSYNC.RECONVERGENT B0 ;  /* 0x0000000000007941 */ /* 0x000fea0003800200 */
.L_x_27493:
[----:B------:R-:W-:-:S05]  /*12870*/  LOP3.LUT R3, R0, 0x80, R3, 0xf8, !PT ;  /* 0x0000008000037812 */ /* 0x000fca00078ef803 */
[----:B------:R-:W-:Y:S01]  /*12880*/  STG.E.U8 desc[UR36][R16.64], R3 ;  /* 0x0000000310007986 */ /* 0x000fe2000c101124 */
[----:B------:R-:W-:Y:S05]  /*12890*/  EXIT ;  /* 0x000000000000794d */ /* 0x000fea0003800000 */
.L_x_27490:
        /* <DEDUP_REMOVED lines=12> */
.L_x_27496:
[----:B------:R-:W-:Y:S01]  /*12960*/  IMAD.MOV.U32 R0, RZ, RZ, 0x7f ;  /* 0x0000007fff007424 */ /* 0x000fe200078e00ff */
[----:B------:R-:W-:-:S04]  /*12970*/  ISETP.GT.U32.AND P0, PT, R2, 0x7f800000, PT ;  /* 0x7f8000000200780c */ /* 0x000fc80003f04070 */
[----:B------:R-:W-:-:S09]  /*12980*/  SEL R0, R0, 0x7c, P0 ;  /* 0x0000007c00007807 */ /* 0x000fd20000000000 */
.L_x_27497:
[----:B------:R-:W-:Y:S05]  /*12990*/  BSYNC.RECONVERGENT B0 ;  /* 0x0000000000007941 */ /* 0x000fea0003800200 */
.L_x_27495:
[----:B------:R-:W-:-:S04]  /*129a0*/  SHF.R.U32.HI R3, RZ, 0x18, R3 ;  /* 0x00000018ff037819 */ /* 0x000fc80000011603 */
[----:B------:R-:W-:-:S05]  /*129b0*/  LOP3.LUT R3, R0, 0x80, R3, 0xf8, !PT ;  /* 0x0000008000037812 */ /* 0x000fca00078ef803 */
[----:B------:R-:W-:Y:S01]  /*129c0*/  STG.E.U8 desc[UR36][R16.64], R3 ;  /* 0x0000000310007986 */ /* 0x000fe2000c101124 */
[----:B------:R-:W-:Y:S05]  /*129d0*/  EXIT ;  /* 0x000000000000794d */ /* 0x000fea0003800000 */
.L_x_27489:
[----:B-1----:R-:W-:Y:S01]  /*129e0*/  STG.E.U16 desc[UR36][R16.64], R19 ;  /* 0x0000001310007986 */ /* 0x002fe2000c101524 */
[----:B------:R-:W-:Y:S05]  /*129f0*/  EXIT ;  /* 0x000000000000794d */ /* 0x000fea0003800000 */
.L_x_27498:
        /* <DEDUP_REMOVED lines=16> */
.L_x_54967:


//--------------------- .text._ZN2at6native27unrolled_elementwise_kernelINS0_13BinaryFunctorIN3c108BFloat16ES4_S4_ZZZNS0_21remainder_kernel_cudaERNS_18TensorIteratorBaseEENKUlvE0_clEvENKUlvE2_clEvEUlS4_S4_E_EESt5arrayIPcLm3EELi4E23TrivialOffsetCalculatorILi2EjESE_ILi1EjENS0_6memory12LoadWithCastILi2EEENSH_13StoreWithCastILi1EEEEEviT_T0_T2_T3_T4_T5_ --------------------------
	.section	.text._ZN2at6native27unrolled_elementwise_kernelINS0_13BinaryFunctorIN3c108BFloat16ES4_S4_ZZZNS0_21remainder_kernel_cudaERNS_18TensorIteratorBaseEENKUlvE0_clEvENKUlvE2_clEvEUlS4_S4_E_EESt5arrayIPcLm3EELi4E23TrivialOffsetCalculatorILi2EjESE_ILi1EjENS0_6memory12LoadWithCastILi2EEENSH_13StoreWithCastILi1EEEEEviT_T0_T2_T3_T4_T5_,"ax",@progbits
	.align	128
        .global         _ZN2at6native27unrolled_elementwise_kernelINS0_13BinaryFunctorIN3c108BFloat16ES4_S4_ZZZNS0_21remainder_kernel_cudaERNS_18TensorIteratorBaseEENKUlvE0_clEvENKUlvE2_clEvEUlS4_S4_E_EESt5arrayIPcLm3EELi4E23TrivialOffsetCalculatorILi2EjESE_ILi1EjENS0_6memory12LoadWithCastILi2EEENSH_13StoreWithCastILi1EEEEEviT_T0_T2_T3_T4_T5_
        .type           _ZN2at6native27unrolled_elementwise_kernelINS0_13BinaryFunctorIN3c108BFloat16ES4_S4_ZZZNS0_21remainder_kernel_cudaERNS_18TensorIteratorBaseEENKUlvE0_clEvENKUlvE2_clEvEUlS4_S4_E_EESt5arrayIPcLm3EELi4E23TrivialOffsetCalculatorILi2EjESE_ILi1EjENS0_6memory12LoadWithCastILi2EEENSH_13StoreWithCastILi1EEEEEviT_T0_T2_T3_T4_T5_,@function
        .size           _ZN2at6native27unrolled_elementwise_kernelINS0_13BinaryFunctorIN3c108BFloat16ES4_S4_ZZZNS0_21remainder_kernel_cudaERNS_18TensorIteratorBaseEENKUlvE0_clEvENKUlvE2_clEvEUlS4_S4_E_EESt5arrayIPcLm3EELi4E23TrivialOffsetCalculatorILi2EjESE_ILi1EjENS0_6memory12LoadWithCastILi2EEENSH_13StoreWithCastILi1EEEEEviT_T0_T2_T3_T4_T5_,(.L_x_54968 - _ZN2at6native27unrolled_elementwise_kernelINS0_13BinaryFunctorIN3c108BFloat16ES4_S4_ZZZNS0_21remainder_kernel_cudaERNS_18TensorIteratorBaseEENKUlvE0_clEvENKUlvE2_clEvEUlS4_S4_E_EESt5arrayIPcLm3EELi4E23TrivialOffsetCalculatorILi2EjESE_ILi1EjENS0_6memory12LoadWithCastILi2EEENSH_13StoreWithCastILi1EEEEEviT_T0_T2_T3_T4_T5_)
        .other          _ZN2at6native27unrolled_elementwise_kernelINS0_13BinaryFunctorIN3c108BFloat16ES4_S4_ZZZNS0_21remainder_kernel_cudaERNS_18TensorIteratorBaseEENKUlvE0_clEvENKUlvE2_clEvEUlS4_S4_E_EESt5arrayIPcLm3EELi4E23TrivialOffsetCalculatorILi2EjESE_ILi1EjENS0_6memory12LoadWithCastILi2EEENSH_13StoreWithCastILi1EEEEEviT_T0_T2_T3_T4_T5_,@"STO_CUDA_ENTRY STV_DEFAULT"
_ZN2at6native27unrolled_elementwise_kernelINS0_13BinaryFunctorIN3c108BFloat16ES4_S4_ZZZNS0_21remainder_kernel_cudaERNS_18TensorIteratorBaseEENKUlvE0_clEvENKUlvE2_clEvEUlS4_S4_E_EESt5arrayIPcLm3EELi4E23TrivialOffsetCalculatorILi2EjESE_ILi1EjENS0_6memory12LoadWithCastILi2EEENSH_13StoreWithCastILi1EEEEEviT_T0_T2_T3_T4_T5_:
.text._ZN2at6native27unrolled_elementwise_kernelINS0_13BinaryFunctorIN3c108BFloat16ES4_S4_ZZZNS0_21remainder_kernel_cudaERNS_18TensorIteratorBaseEENKUlvE0_clEvENKUlvE2_clEvEUlS4_S4_E_EESt5arrayIPcLm3EELi4E23TrivialOffsetCalculatorILi2EjESE_ILi1EjENS0_6memory12LoadWithCastILi2EEENSH_13StoreWithCastILi1EEEEEviT_T0_T2_T3_T4_T5_:
        /* <DEDUP_REMOVED lines=36> */
.L_x_27504:
[----:B------:R-:W2:Y:S02]  /*0240*/  LDG.E.U8 R4, desc[UR36][R4.64] ;  /* 0x0000002404047981 */ /* 0x000ea4000c1e1100 */
[----:B--2---:R-:W-:-:S04]  /*0250*/  I2FP.F32.U32 R0, R4 ;  /* 0x0000000400007245 */ /* 0x004fc80000201000 */
[----:B------:R-:W-:-:S04]  /*0260*/  F2FP.BF16.F32.PACK_AB R0, RZ, R0 ;  /* 0x00000000ff00723e */ /* 0x000fc800000010ff */
[----:B------:R-:W-:Y:S01]  /*0270*/  PRMT R26, R0, 0x7610, R26 ;  /* 0x00007610001a7816 */ /* 0x000fe2000000001a */
[----:B------:R-:W-:Y:S06]  /*0280*/  BRA `(.L_x_27506) ;  /* 0x0000000c00c47947 */ /* 0x000fec0003800000 */
.L_x_27503:
        /* <DEDUP_REMOVED lines=11> */
.L_x_27508:
[----:B------:R-:W2:Y:S02]  /*0340*/  LDG.E R4, desc[UR36][R4.64] ;  /* 0x0000002404047981 */ /* 0x000ea4000c1e1900 */
[----:B--2---:R-:W-:-:S04]  /*0350*/  I2FP.F32.S32 R0, R4 ;  /* 0x0000000400007245 */ /* 0x004fc80000201400 */
[----:B------:R-:W-:-:S04]  /*0360*/  F2FP.BF16.F32.PACK_AB R0, RZ, R0 ;  /* 0x00000000ff00723e */ /* 0x000fc800000010ff */
[----:B------:R-:W-:Y:S01]  /*0370*/  PRMT R26, R0, 0x7610, R26 ;  /* 0x00007610001a7816 */ /* 0x000fe2000000001a */
[----:B------:R-:W-:Y:S06]  /*0380*/  BRA `(.L_x_27506) ;  /* 0x0000000c00847947 */ /* 0x000fec0003800000 */
.L_x_27507:
[----:B------:R-:W2:Y:S02]  /*0390*/  LDG.E.U16 R4, desc[UR36][R4.64] ;  /* 0x0000002404047981 */ /* 0x000ea4000c1e1500 */
[----:B--2---:R-:W0:Y:S02]  /*03a0*/  I2F.S16 R0, R4 ;  /* 0x0000000400007306 */ /* 0x004e240000101400 */
[----:B0-----:R-:W-:-:S04]  /*03b0*/  F2FP.BF16.F32.PACK_AB R0, RZ, R0 ;  /* 0x00000000ff00723e */ /* 0x001fc800000010ff */
[----:B------:R-:W-:Y:S01]  /*03c0*/  PRMT R26, R0, 0x7610, R26 ;  /* 0x00007610001a7816 */ /* 0x000fe2000000001a */
[----:B------:R-:W-:Y:S06]  /*03d0*/  BRA `(.L_x_27506) ;  /* 0x0000000c00707947 */ /* 0x000fec0003800000 */
.L_x_27502:
        /* <DEDUP_REMOVED lines=9> */
.L_x_27510:
[----:B------:R-:W2:Y:S02]  /*0470*/  LDG.E.U16 R0, desc[UR36][R4.64] ;  /* 0x0000002404007981 */ /* 0x000ea4000c1e1500 */
[----:B--2---:R-:W-:-:S05]  /*0480*/  HADD2.F32 R0, -RZ, R0.H0_H0 ;  /* 0x20000000ff007230 */ /* 0x004fca0000004100 */
[----:B------:R-:W-:-:S04]  /*0490*/  F2FP.BF16.F32.PACK_AB R0, RZ, R0 ;  /* 0x00000000ff00723e */ /* 0x000fc800000010ff */
[----:B------:R-:W-:Y:S01]  /*04a0*/  PRMT R26, R0, 0x7610, R26 ;  /* 0x00007610001a7816 */ /* 0x000fe2000000001a */
[----:B------:R-:W-:Y:S06]  /*04b0*/  BRA `(.L_x_27506) ;  /* 0x0000000c00387947 */ /* 0x000fec0003800000 */
.L_x_27509:
        /* <DEDUP_REMOVED lines=9> */
.L_x_27512:
[----:B------:R-:W2:Y:S02]  /*0550*/  LDG.E.U16 R4, desc[UR36][R4.64] ;  /* 0x0000002404047981 */ /* 0x000ea4000c1e1500 */
[----:B--2---:R-:W-:-:S05]  /*0560*/  HADD2.F32 R0, -RZ, R4.H0_H0 ;  /* 0x20000004ff007230 */ /* 0x004fca0000004100 */
[----:B------:R-:W-:-:S04]  /*0570*/  F2FP.BF16.F32.PACK_AB R0, RZ, R0 ;  /* 0x00000000ff00723e */ /* 0x000fc800000010ff */
[----:B------:R-:W-:Y:S01]  /*0580*/  PRMT R26, R0, 0x7610, R26 ;  /* 0x00007610001a7816 */ /* 0x000fe2000000001a */
[----:B------:R-:W-:Y:S06]  /*0590*/  BRA `(.L_x_27506) ;  /* 0x0000000c00007947 */ /* 0x000fec0003800000 */
.L_x_27511:
        /* <DEDUP_REMOVED lines=9> */
.L_x_27501:
        /* <DEDUP_REMOVED lines=14> */
.L_x_27515:
        /* <DEDUP_REMOVED lines=9> */
.L_x_27514:
        /* <DEDUP_REMOVED lines=27> */
.L_x_27517:
        /* <DEDUP_REMOVED lines=15> */
.L_x_27516:
[----:B------:R0:W5:Y:S01]  /*0a40*/  LDG.E.U16 R26, desc[UR36][R4.64] ;  /* 0x00000024041a7981 */ /* 0x000162000c1e1500 */
[----:B------:R-:W-:Y:S05]  /*0a50*/  BRA `(.L_x_27506) ;  /* 0x0000000400d07947 */ /* 0x000fea0003800000 */
.L_x_27513:
        /* <DEDUP_REMOVED lines=13> */
.L_x_27520:
        /* <DEDUP_REMOVED lines=21> */
.L_x_27524:
[----:B------:R-:W-:Y:S05]  /*0c80*/  BSYNC.RECONVERGENT B1 ;  /* 0x0000000000017941 */ /* 0x000fea0003800200 */
.L_x_27523:
[----:B------:R-:W-:Y:S01]  /*0c90*/  IMAD.SHL.U32 R0, R0, 0x100000, RZ ;  /* 0x0010000000007824 */ /* 0x000fe200078e00ff */
[----:B------:R-:W-:-:S04]  /*0ca0*/  LEA R3, R3, 0x3b800000, 0x17 ;  /* 0x3b80000003037811 */ /* 0x000fc800078eb8ff */
[----:B------:R-:W-:-:S07]  /*0cb0*/  LOP3.LUT R0, R3, R0, R7, 0xfe, !PT ;  /* 0x0000000003007212 */ /* 0x000fce00078efe07 */
.L_x_27522:
[----:B------:R-:W-:Y:S05]  /*0cc0*/  BSYNC.RECONVERGENT B0 ;  /* 0x0000000000007941 */ /* 0x000fea0003800200 */
.L_x_27521:
[----:B------:R-:W-:-:S04]  /*0cd0*/  F2FP.BF16.F32.PACK_AB R0, RZ, R0 ;  /* 0x00000000ff00723e */ /* 0x000fc800000010ff */
[----:B------:R-:W-:Y:S01]  /*0ce0*/  PRMT R26, R0, 0x7610, R26 ;  /* 0x00007610001a7816 */ /* 0x000fe2000000001a */
[----:B------:R-:W-:Y:S06]  /*0cf0*/  BRA `(.L_x_27506) ;  /* 0x0000000400287947 */ /* 0x000fec0003800000 */
.L_x_27519:
        /* <DEDUP_REMOVED lines=21> */
.L_x_27528:
[----:B------:R-:W-:Y:S05]  /*0e50*/  BSYNC.RECONVERGENT B1 ;  /* 0x0000000000017941 */ /* 0x000fea0003800200 */
.L_x_27527:
[----:B------:R-:W-:Y:S01]  /*0e60*/  IMAD.SHL.U32 R0, R0, 0x200000, RZ ;  /* 0x0020000000007824 */ /* 0x000fe200078e00ff */
[----:B------:R-:W-:-:S04]  /*0e70*/  LEA R3, R3, 0x37800000, 0x17 ;  /* 0x3780000003037811 */ /* 0x000fc800078eb8ff */
[----:B------:R-:W-:-:S07]  /*0e80*/  LOP3.LUT R0, R3, R0, R7, 0xfe, !PT ;  /* 0x0000000003007212 */ /* 0x000fce00078efe07 */
.L_x_27526:
[----:B------:R-:W-:Y:S05]  /*0e90*/  BSYNC.RECONVERGENT B0 ;  /* 0x0000000000007941 */ /* 0x000fea0003800200 */
.L_x_27525:
[----:B------:R-:W-:-:S04]  /*0ea0*/  F2FP.BF16.F32.PACK_AB R0, RZ, R0 ;  /* 0x00000000ff00723e */ /* 0x000fc800000010ff */
[----:B------:R-:W-:Y:S01]  /*0eb0*/  PRMT R26, R0, 0x7610, R26 ;  /* 0x00007610001a7816 */ /* 0x000fe2000000001a */
[----:B------:R-:W-:Y:S06]  /*0ec0*/  BRA `(.L_x_27506) ;  /* 0x0000000000b47947 */ /* 0x000fec0003800000 */
.L_x_27518:
[----:B------:R-:W-:-:S09]  /*0ed0*/  UISETP.NE.AND UP0, UPT, UR4, 0x1c, UPT ;  /* 0x0000001c0400788c */ /* 0x000fd2000bf05270 */
[----:B------:R-:W-:Y:S05]  /*0ee0*/  BRA.U !UP0, `(.L_x_27529) ;  /* 0x00000001089c7547 */ /* 0x000fea000b800000 */
[----:B------:R-:W-:-:S09]  /*0ef0*/  UISETP.NE.AND UP0, UPT, UR4, 0x1d, UPT ;  /* 0x0000001d0400788c */ /* 0x000fd2000bf05270 */
[----:B------:R-:W-:Y:S05]  /*0f00*/  BRA.U !UP0, `(.L_x_27530) ;  /* 0x0000000108807547 */ /* 0x000fea000b800000 */
[----:B------:R-:W-:-:S09]  /*0f10*/  UISETP.NE.AND UP0, UPT, UR4, 0x2c, UPT ;  /* 0x0000002c0400788c */ /* 0x000fd2000bf05270 */
[----:B------:R-:W-:Y:S05]  /*0f20*/  BRA.U !UP0, `(.L_x_27531) ;  /* 0x0000000108487547 */ /* 0x000fea000b800000 */
.L_x_27505:
        /* <DEDUP_REMOVED lines=16> */
.L_x_27532:
[----:B------:R-:W-:Y:S01]  /*1030*/  PRMT R26, RZ, 0x7610, R26 ;  /* 0x00007610ff1a7816 */ /* 0x000fe2000000001a */
[----:B------:R-:W-:Y:S06]  /*1040*/  BRA `(.L_x_27506) ;  /* 0x0000000000547947 */ /* 0x000fec0003800000 */
.L_x_27531:
        /* <DEDUP_REMOVED lines=8> */
.L_x_27534:
[----:B------:R-:W-:Y:S05]  /*10d0*/  BSYNC.RECONVERGENT B0 ;  /* 0x0000000000007941 */ /* 0x000fea0003800200 */
.L_x_27533:
[----:B------:R-:W-:-:S04]  /*10e0*/  F2FP.BF16.F32.PACK_AB R0, RZ, R0 ;  /* 0x00000000ff00723e */ /* 0x000fc800000010ff */
[----:B------:R-:W-:Y:S01]  /*10f0*/  PRMT R26, R0, 0x7610, R26 ;  /* 0x00007610001a7816 */ /* 0x000fe2000000001a */
[----:B------:R-:W-:Y:S06]  /*1100*/  BRA `(.L_x_27506) ;  /* 0x0000000000247947 */ /* 0x000fec0003800000 */
.L_x_27530:
[----:B------:R-:W2:Y:S02]  /*1110*/  LDG.E.64 R4, desc[UR36][R4.64] ;  /* 0x0000002404047981 */ /* 0x000ea4000c1e1b00 */
[----:B--2---:R-:W0:Y:S02]  /*1120*/  I2F.U64 R0, R4 ;  /* 0x0000000400007312 */ /* 0x004e240000301000 */
[----:B0-----:R-:W-:-:S04]  /*1130*/  F2FP.BF16.F32.PACK_AB R0, RZ, R0 ;  /* 0x00000000ff00723e */ /* 0x001fc800000010ff */
[----:B------:R-:W-:Y:S01]  /*1140*/  PRMT R26, R0, 0x7610, R26 ;  /* 0x00007610001a7816 */ /* 0x000fe2000000001a */
[----:B------:R-:W-:Y:S06]  /*1150*/  BRA `(.L_x_27506) ;  /* 0x0000000000107947 */ /* 0x000fec0003800000 */
.L_x_27529:
[----:B------:R-:W2:Y:S02]  /*1160*/  LDG.E R4, desc[UR36][R4.64] ;  /* 0x0000002404047981 */ /* 0x000ea4000c1e1900 */
[----:B--2---:R-:W-:-:S04]  /*1170*/  I2FP.F32.U32 R0, R4 ;  /* 0x0000000400007245 */ /* 0x004fc80000201000 */
[----:B------:R-:W-:-:S04]  /*1180*/  F2FP.BF16.F32.PACK_AB R0, RZ, R0 ;  /* 0x00000000ff00723e */ /* 0x000fc800000010ff */
[----:B------:R-:W-:-:S07]  /*1190*/  PRMT R26, R0, 0x7610, R26 ;  /* 0x00007610001a7816 */ /* 0x000fce000000001a */
.L_x_27506:
        /* <DEDUP_REMOVED lines=21> */
.L_x_27538:
[----:B------:R-:W2:Y:S02]  /*12f0*/  LDG.E.U8 R4, desc[UR36][R4.64] ;  /* 0x0000002404047981 */ /* 0x000ea4000c1e1100 */
[----:B--2---:R-:W-:-:S04]  /*1300*/  I2FP.F32.U32 R0, R4 ;  /* 0x0000000400007245 */ /* 0x004fc80000201000 */
[----:B------:R-:W-:-:S04]  /*1310*/  F2FP.BF16.F32.PACK_AB R0, RZ, R0 ;  /* 0x00000000ff00723e */ /* 0x000fc800000010ff */
[----:B------:R-:W-:Y:S01]  /*1320*/  PRMT R23, R0, 0x7610, R23 ;  /* 0x0000761000177816 */ /* 0x000fe20000000017 */
[----:B------:R-:W-:Y:S06]  /*1330*/  BRA `(.L_x_27540) ;  /* 0x0000000c00c47947 */ /* 0x000fec0003800000 */
.L_x_27537:
        /* <DEDUP_REMOVED lines=11> */
.L_x_27542:
[----:B------:R-:W2:Y:S02]  /*13f0*/  LDG.E R4, desc[UR36][R4.64] ;  /* 0x0000002404047981 */ /* 0x000ea4000c1e1900 */
[----:B--2---:R-:W-:-:S04]  /*1400*/  I2FP.F32.S32 R0, R4 ;  /* 0x0000000400007245 */ /* 0x004fc80000201400 */
[----:B------:R-:W-:-:S04]  /*1410*/  F2FP.BF16.F32.PACK_AB R0, RZ, R0 ;  /* 0x00000000ff00723e */ /* 0x000fc800000010ff */
[----:B------:R-:W-:Y:S01]  /*1420*/  PRMT R23, R0, 0x7610, R23 ;  /* 0x0000761000177816 */ /* 0x000fe20000000017 */
[----:B------:R-:W-:Y:S06]  /*1430*/  BRA `(.L_x_27540) ;  /* 0x0000000c00847947 */ /* 0x000fec0003800000 */
.L_x_27541:
[----:B------:R-:W2:Y:S02]  /*1440*/  LDG.E.U16 R4, desc[UR36][R4.64] ;  /* 0x0000002404047981 */ /* 0x000ea4000c1e1500 */
[----:B--2---:R-:W0:Y:S02]  /*1450*/  I2F.S16 R0, R4 ;  /* 0x0000000400007306 */ /* 0x004e240000101400 */
[----:B0-----:R-:W-:-:S04]  /*1460*/  F2FP.BF16.F32.PACK_AB R0, RZ, R0 ;  /* 0x00000000ff00723e */ /* 0x001fc800000010ff */
[----:B------:R-:W-:Y:S01]  /*1470*/  PRMT R23, R0, 0x7610, R23 ;  /* 0x0000761000177816 */ /* 0x000fe20000000017 */
[----:B------:R-:W-:Y:S06]  /*1480*/  BRA `(.L_x_27540) ;  /* 0x0000000c00707947 */ /* 0x000fec0003800000 */
.L_x_27536:
        /* <DEDUP_REMOVED lines=9> */
.L_x_27544:
[----:B------:R-:W2:Y:S02]  /*1520*/  LDG.E.U16 R0, desc[UR36][R4.64] ;  /* 0x0000002404007981 */ /* 0x000ea4000c1e1500 */
[----:B--2---:R-:W-:-:S05]  /*1530*/  HADD2.F32 R0, -RZ, R0.H0_H0 ;  /* 0x20000000ff007230 */ /* 0x004fca0000004100 */
[----:B------:R-:W-:-:S04]  /*1540*/  F2FP.BF16.F32.PACK_AB R0, RZ, R0 ;  /* 0x00000000ff00723e */ /* 0x000fc800000010ff */
[----:B------:R-:W-:Y:S01]  /*1550*/  PRMT R23, R0, 0x7610, R23 ;  /* 0x0000761000177816 */ /* 0x000fe20000000017 */
[----:B------:R-:W-:Y:S06]  /*1560*/  BRA `(.L_x_27540) ;  /* 0x0000000c00387947 */ /* 0x000fec0003800000 */
.L_x_27543:
        /* <DEDUP_REMOVED lines=9> */
.L_x_27546:
[----:B------:R-:W2:Y:S02]  /*1600*/  LDG.E.U16 R4, desc[UR36][R4.64] ;  /* 0x0000002404047981 */ /* 0x000ea4000c1e1500 */
[----:B--2---:R-:W-:-:S05]  /*1610*/  HADD2.F32 R0, -RZ, R4.H0_H0 ;  /* 0x20000004ff007230 */ /* 0x004fca0000004100 */
[----:B------:R-:W-:-:S04]  /*1620*/  F2FP.BF16.F32.PACK_AB R0, RZ, R0 ;  /* 0x00000000ff00723e */ /* 0x000fc800000010ff */
[----:B------:R-:W-:Y:S01]  /*1630*/  PRMT R23, R0, 0x7610, R23 ;  /* 0x0000761000177816 */ /* 0x000fe20000000017 */
[----:B------:R-:W-:Y:S06]  /*1640*/  BRA `(.L_x_27540) ;  /* 0x0000000c00007947 */ /* 0x000fec0003800000 */
.L_x_27545:
        /* <DEDUP_REMOVED lines=9> */
.L_x_27535:
        /* <DEDUP_REMOVED lines=14> */
.L_x_27549:
        /* <DEDUP_REMOVED lines=9> */
.L_x_27548:
        /* <DEDUP_REMOVED lines=27> */
.L_x_27551:
        /* <DEDUP_REMOVED lines=15> */
.L_x_27550:
[----:B------:R0:W5:Y:S01]  /*1af0*/  LDG.E.U16 R23, desc[UR36][R4.64] ;  /* 0x0000002404177981 */ /* 0x000162000c1e1500 */
[----:B------:R-:W-:Y:S05]  /*1b00*/  BRA `(.L_x_27540) ;  /* 0x0000000400d07947 */ /* 0x000fea0003800000 */
.L_x_27547:
        /* <DEDUP_REMOVED lines=13> */
.L_x_27554:
        /* <DEDUP_REMOVED lines=21> */
.L_x_27558:
[----:B------:R-:W-:Y:S05]  /*1d30*/  BSYNC.RECONVERGENT B1 ;  /* 0x0000000000017941 */ /* 0x000fea0003800200 */
.L_x_27557:
[----:B------:R-:W-:Y:S01]  /*1d40*/  IMAD.SHL.U32 R0, R0, 0x100000, RZ ;  /* 0x0010000000007824 */ /* 0x000fe200078e00ff */
[----:B------:R-:W-:-:S04]  /*1d50*/  LEA R3, R3, 0x3b800000, 0x17 ;  /* 0x3b80000003037811 */ /* 0x000fc800078eb8ff */
[----:B------:R-:W-:-:S07]  /*1d60*/  LOP3.LUT R0, R3, R0, R7, 0xfe, !PT ;  /* 0x0000000003007212 */ /* 0x000fce00078efe07 */
.L_x_27556:
[----:B------:R-:W-:Y:S05]  /*1d70*/  BSYNC.RECONVERGENT B0 ;  /* 0x0000000000007941 */ /* 0x000fea0003800200 */
.L_x_27555:
[----:B------:R-:W-:-:S04]  /*1d80*/  F2FP.BF16.F32.PACK_AB R0, RZ, R0 ;  /* 0x00000000ff00723e */ /* 0x000fc800000010ff */
[----:B------:R-:W-:Y:S01]  /*1d90*/  PRMT R23, R0, 0x7610, R23 ;  /* 0x0000761000177816 */ /* 0x000fe20000000017 */
[----:B------:R-:W-:Y:S06]  /*1da0*/  BRA `(.L_x_27540) ;  /* 0x0000000400287947 */ /* 0x000fec0003800000 */
.L_x_27553:
        /* <DEDUP_REMOVED lines=21> */
.L_x_27562:
[----:B------:R-:W-:Y:S05]  /*1f00*/  BSYNC.RECONVERGENT B1 ;  /* 0x0000000000017941 */ /* 0x000fea0003800200 */
.L_x_27561:
[----:B------:R-:W-:Y:S01]  /*1f10*/  IMAD.SHL.U32 R0, R0, 0x200000, RZ ;  /* 0x0020000000007824 */ /* 0x000fe200078e00ff */
[----:B------:R-:W-:-:S04]  /*1f20*/  LEA R3, R3, 0x37800000, 0x17 ;  /* 0x3780000003037811 */ /* 0x000fc800078eb8ff */
[----:B------:R-:W-:-:S07]  /*1f30*/  LOP3.LUT R0, R3, R0, R7, 0xfe, !PT ;  /* 0x0000000003007212 */ /* 0x000fce00078efe07 */
.L_x_27560:
[----:B------:R-:W-:Y:S05]  /*1f40*/  BSYNC.RECONVERGENT B0 ;  /* 0x0000000000007941 */ /* 0x000fea0003800200 */
.L_x_27559:
[----:B------:R-:W-:-:S04]  /*1f50*/  F2FP.BF16.F32.PACK_AB R0, RZ, R0 ;  /* 0x00000000ff00723e */ /* 0x000fc800000010ff */
[----:B------:R-:W-:Y:S01]  /*1f60*/  PRMT R23, R0, 0x7610, R23 ;  /* 0x0000761000177816 */ /* 0x000fe20000000017 */
[----:B------:R-:W-:Y:S06]  /*1f70*/  BRA `(.L_x_27540) ;  /* 0x0000000000b47947 */ /* 0x000fec0003800000 */
.L_x_27552:
[----:B------:R-:W-:-:S09]  /*1f80*/  UISETP.NE.AND UP0, UPT, UR4, 0x1c, UPT ;  /* 0x0000001c0400788c */ /* 0x000fd2000bf05270 */
[----:B------:R-:W-:Y:S05]  /*1f90*/  BRA.U !UP0, `(.L_x_27563) ;  /* 0x00000001089c7547 */ /* 0x000fea000b800000 */
[----:B------:R-:W-:-:S09]  /*1fa0*/  UISETP.NE.AND UP0, UPT, UR4, 0x1d, UPT ;  /* 0x0000001d0400788c */ /* 0x000fd2000bf05270 */
[----:B------:R-:W-:Y:S05]  /*1fb0*/  BRA.U !UP0, `(.L_x_27564) ;  /* 0x0000000108807547 */ /* 0x000fea000b800000 */
[----:B------:R-:W-:-:S09]  /*1fc0*/  UISETP.NE.AND UP0, UPT, UR4, 0x2c, UPT ;  /* 0x0000002c0400788c */ /* 0x000fd2000bf05270 */
[----:B------:R-:W-:Y:S05]  /*1fd0*/  BRA.U !UP0, `(.L_x_27565) ;  /* 0x0000000108487547 */ /* 0x000fea000b800000 */
.L_x_27539:
        /* <DEDUP_REMOVED lines=16> */
.L_x_27566:
[----:B------:R-:W-:Y:S01]  /*20e0*/  PRMT R23, RZ, 0x7610, R23 ;  /* 0x00007610ff177816 */ /* 0x000fe20000000017 */
[----:B------:R-:W-:Y:S06]  /*20f0*/  BRA `(.L_x_27540) ;  /* 0x0000000000547947 */ /* 0x000fec0003800000 */
.L_x_27565:
        /* <DEDUP_REMOVED lines=8> */
.L_x_27568:
[----:B------:R-:W-:Y:S05]  /*2180*/  BSYNC.RECONVERGENT B0 ;  /* 0x0000000000007941 */ /* 0x000fea0003800200 */
.L_x_27567:
[----:B------:R-:W-:-:S04]  /*2190*/  F2FP.BF16.F32.PACK_AB R0, RZ, R0 ;  /* 0x00000000ff00723e */ /* 0x000fc800000010ff */
[----:B------:R-:W-:Y:S01]  /*21a0*/  PRMT R23, R0, 0x7610, R23 ;  /* 0x0000761000177816 */ /* 0x000fe20000000017 */
[----:B------:R-:W-:Y:S06]  /*21b0*/  BRA `(.L_x_27540) ;  /* 0x0000000000247947 */ /* 0x000fec0003800000 */
.L_x_27564:
[----:B------:R-:W2:Y:S02]  /*21c0*/  LDG.E.64 R4, desc[UR36][R4.64] ;  /* 0x0000002404047981 */ /* 0x000ea4000c1e1b00 */
[----:B--2---:R-:W0:Y:S02]  /*21d0*/  I2F.U64 R0, R4 ;  /* 0x0000000400007312 */ /* 0x004e240000301000 */
[----:B0-----:R-:W-:-:S04]  /*21e0*/  F2FP.BF16.F32.PACK_AB R0, RZ, R0 ;  /* 0x00000000ff00723e */ /* 0x001fc800000010ff */
[----:B------:R-:W-:Y:S01]  /*21f0*/  PRMT R23, R0, 0x7610, R23 ;  /* 0x0000761000177816 */ /* 0x000fe20000000017 */
[----:B------:R-:W-:Y:S06]  /*2200*/  BRA `(.L_x_27540) ;  /* 0x0000000000107947 */ /* 0x000fec0003800000 */
.L_x_27563:
[----:B------:R-:W2:Y:S02]  /*2210*/  LDG.E R4, desc[UR36][R4.64] ;  /* 0x0000002404047981 */ /* 0x000ea4000c1e1900 */
[----:B--2---:R-:W-:-:S04]  /*2220*/  I2FP.F32.U32 R0, R4 ;  /* 0x0000000400007245 */ /* 0x004fc80000201000 */
[----:B------:R-:W-:-:S04]  /*2230*/  F2FP.BF16.F32.PACK_AB R0, RZ, R0 ;  /* 0x00000000ff00723e */ /* 0x000fc800000010ff */
[----:B------:R-:W-:-:S07]  /*2240*/  PRMT R23, R0, 0x7610, R23 ;  /* 0x0000761000177816 */ /* 0x000fce0000000017 */
.L_x_27540:
[----:B------:R-:W-:-:S07]  /*2250*/  VIADD R27, R25, 0x80 ;  /* 0x00000080191b7836 */ /* 0x000fce0000000000 */
.L_x_27500:
[----:B------:R-:W-:Y:S05]  /*2260*/  BSYNC.RECONVERGENT B6 ;  /* 0x0000000000067941 */ /* 0x000fea0003800200 */
.L_x_27499:
        /* <DEDUP_REMOVED lines=27> */
.L_x_27574:
[----:B------:R-:W2:Y:S02]  /*2420*/  LDG.E.U8 R4, desc[UR36][R4.64] ;  /* 0x0000002404047981 */ /* 0x000ea4000c1e1100 */
[----:B--2---:R-:W-:-:S04]  /*2430*/  I2FP.F32.U32 R0, R4 ;  /* 0x0000000400007245 */ /* 0x004fc80000201000 */
[----:B------:R-:W-:-:S04]  /*2440*/  F2FP.BF16.F32.PACK_AB R0, RZ, R0 ;  /* 0x00000000ff00723e */ /* 0x000fc800000010ff */
[----:B------:R-:W-:Y:S01]  /*2450*/  PRMT R24, R0, 0x7610, R24 ;  /* 0x0000761000187816 */ /* 0x000fe20000000018 */
[----:B------:R-:W-:Y:S06]  /*2460*/  BRA `(.L_x_27576) ;  /* 0x0000000c00c47947 */ /* 0x000fec0003800000 */
.L_x_27573:
        /* <DEDUP_REMOVED lines=11> */
.L_x_27578:
[----:B------:R-:W2:Y:S02]  /*2520*/  LDG.E R4, desc[UR36][R4.64] ;  /* 0x0000002404047981 */ /* 0x000ea4000c1e1900 */
[----:B--2---:R-:W-:-:S04]  /*2530*/  I2FP.F32.S32 R0, R4 ;  /* 0x0000000400007245 */ /* 0x004fc80000201400 */
[----:B------:R-:W-:-:S04]  /*2540*/  F2FP.BF16.F32.PACK_AB R0, RZ, R0 ;  /* 0x00000000ff00723e */ /* 0x000fc800000010ff */
[----:B------:R-:W-:Y:S01]  /*2550*/  PRMT R24, R0, 0x7610, R24 ;  /* 0x0000761000187816 */ /* 0x000fe20000000018 */
[----:B------:R-:W-:Y:S06]  /*2560*/  BRA `(.L_x_27576) ;  /* 0x0000000c00847947 */ /* 0x000fec0003800000 */
.L_x_27577:
[----:B------:R-:W2:Y:S02]  /*2570*/  LDG.E.U16 R4, desc[UR36][R4.64] ;  /* 0x0000002404047981 */ /* 0x000ea4000c1e1500 */
[----:B--2---:R-:W0:Y:S02]  /*2580*/  I2F.S16 R0, R4 ;  /* 0x0000000400007306 */ /* 0x004e240000101400 */
[----:B0-----:R-:W-:-:S04]  /*2590*/  F2FP.BF16.F32.PACK_AB R0, RZ, R0 ;  /* 0x00000000ff00723e */ /* 0x001fc800000010ff */
[----:B------:R-:W-:Y:S01]  /*25a0*/  PRMT R24, R0, 0x7610, R24 ;  /* 0x0000761000187816 */ /* 0x000fe20000000018 */
[----:B------:R-:W-:Y:S06]  /*25b0*/  BRA `(.L_x_27576) ;  /* 0x0000000c00707947 */ /* 0x000fec0003800000 */
.L_x_27572:
        /* <DEDUP_REMOVED lines=9> */
.L_x_27580:
[----:B------:R-:W2:Y:S02]  /*2650*/  LDG.E.U16 R0, desc[UR36][R4.64] ;  /* 0x0000002404007981 */ /* 0x000ea4000c1e1500 */
[----:B--2---:R-:W-:-:S05]  /*2660*/  HADD2.F32 R0, -RZ, R0.H0_H0 ;  /* 0x20000000ff007230 */ /* 0x004fca0000004100 */
[----:B------:R-:W-:-:S04]  /*2670*/  F2FP.BF16.F32.PACK_AB R0, RZ, R0 ;  /* 0x00000000ff00723e */ /* 0x000fc800000010ff */
[----:B------:R-:W-:Y:S01]  /*2680*/  PRMT R24, R0, 0x7610, R24 ;  /* 0x0000761000187816 */ /* 0x000fe20000000018 */
[----:B------:R-:W-:Y:S06]  /*2690*/  BRA `(.L_x_27576) ;  /* 0x0000000c00387947 */ /* 0x000fec0003800000 */
.L_x_27579:
        /* <DEDUP_REMOVED lines=9> */
.L_x_27582:
[----:B------:R-:W2:Y:S02]  /*2730*/  LDG.E.U16 R4, desc[UR36][R4.64] ;  /* 0x0000002404047981 */ /* 0x000ea4000c1e1500 */
[----:B--2---:R-:W-:-:S05]  /*2740*/  HADD2.F32 R0, -RZ, R4.H0_H0 ;  /* 0x20000004ff007230 */ /* 0x004fca0000004100 */
[----:B------:R-:W-:-:S04]  /*2750*/  F2FP.BF16.F32.PACK_AB R0, RZ, R0 ;  /* 0x00000000ff00723e */ /* 0x000fc800000010ff */
[----:B------:R-:W-:Y:S01]  /*2760*/  PRMT R24, R0, 0x7610, R24 ;  /* 0x0000761000187816 */ /* 0x000fe20000000018 */
[----:B------:R-:W-:Y:S06]  /*2770*/  BRA `(.L_x_27576) ;  /* 0x0000000c00007947 */ /* 0x000fec0003800000 */
.L_x_27581:
        /* <DEDUP_REMOVED lines=9> */
.L_x_27571:
        /* <DEDUP_REMOVED lines=14> */
.L_x_27585:
        /* <DEDUP_REMOVED lines=9> */
.L_x_27584:
        /* <DEDUP_REMOVED lines=27> */
.L_x_27587:
        /* <DEDUP_REMOVED lines=15> */
.L_x_27586:
[----:B------:R0:W5:Y:S01]  /*2c20*/  LDG.E.U16 R24, desc[UR36][R4.64] ;  /* 0x0000002404187981 */ /* 0x000162000c1e1500 */
[----:B------:R-:W-:Y:S05]  /*2c30*/  BRA `(.L_x_27576) ;  /* 0x0000000400d07947 */ /* 0x000fea0003800000 */
.L_x_27583:
        /* <DEDUP_REMOVED lines=13> */
.L_x_27590:
        /* <DEDUP_REMOVED lines=21> */
.L_x_27594:
[----:B------:R-:W-:Y:S05]  /*2e60*/  BSYNC.RECONVERGENT B1 ;  /* 0x0000000000017941 */ /* 0x000fea0003800200 */
.L_x_27593:
[----:B------:R-:W-:Y:S01]  /*2e70*/  IMAD.SHL.U32 R0, R0, 0x100000, RZ ;  /* 0x0010000000007824 */ /* 0x000fe200078e00ff */
[----:B------:R-:W-:-:S04]  /*2e80*/  LEA R3, R3, 0x3b800000, 0x17 ;  /* 0x3b80000003037811 */ /* 0x000fc800078eb8ff */
[----:B------:R-:W-:-:S07]  /*2e90*/  LOP3.LUT R0, R3, R0, R7, 0xfe, !PT ;  /* 0x0000000003007212 */ /* 0x000fce00078efe07 */
.L_x_27592:
[----:B------:R-:W-:Y:S05]  /*2ea0*/  BSYNC.RECONVERGENT B0 ;  /* 0x0000000000007941 */ /* 0x000fea0003800200 */
.L_x_27591:
[----:B------:R-:W-:-:S04]  /*2eb0*/  F2FP.BF16.F32.PACK_AB R0, RZ, R0 ;  /* 0x00000000ff00723e */ /* 0x000fc800000010ff */
[----:B------:R-:W-:Y:S01]  /*2ec0*/  PRMT R24, R0, 0x7610, R24 ;  /* 0x0000761000187816 */ /* 0x000fe20000000018 */
[----:B------:R-:W-:Y:S06]  /*2ed0*/  BRA `(.L_x_27576) ;  /* 0x0000000400287947 */ /* 0x000fec0003800000 */
.L_x_27589:
        /* <DEDUP_REMOVED lines=21> */
.L_x_27598:
[----:B------:R-:W-:Y:S05]  /*3030*/  BSYNC.RECONVERGENT B1 ;  /* 0x0000000000017941 */ /* 0x000fea0003800200 */
.L_x_27597:
[----:B------:R-:W-:Y:S01]  /*3040*/  IMAD.SHL.U32 R0, R0, 0x200000, RZ ;  /* 0x0020000000007824 */ /* 0x000fe200078e00ff */
[----:B------:R-:W-:-:S04]  /*3050*/  LEA R3, R3, 0x37800000, 0x17 ;  /* 0x3780000003037811 */ /* 0x000fc800078eb8ff */
[----:B------:R-:W-:-:S07]  /*3060*/  LOP3.LUT R0, R3, R0, R7, 0xfe, !PT ;  /* 0x0000000003007212 */ /* 0x000fce00078efe07 */
.L_x_27596:
[----:B------:R-:W-:Y:S05]  /*3070*/  BSYNC.RECONVERGENT B0 ;  /* 0x0000000000007941 */ /* 0x000fea0003800200 */
.L_x_27595:
[----:B------:R-:W-:-:S04]  /*3080*/  F2FP.BF16.F32.PACK_AB R0, RZ, R0 ;  /* 0x00000000ff00723e */ /* 0x000fc800000010ff */
[----:B------:R-:W-:Y:S01]  /*3090*/  PRMT R24, R0, 0x7610, R24 ;  /* 0x0000761000187816 */ /* 0x000fe20000000018 */
[----:B------:R-:W-:Y:S06]  /*30a0*/  BRA `(.L_x_27576) ;  /* 0x0000000000b47947 */ /* 0x000fec0003800000 */
.L_x_27588:
        /* <DEDUP_REMOVED lines=14> */
.L_x_27602:
[----:B------:R-:W-:Y:S05]  /*3190*/  BSYNC.RECONVERGENT B0 ;  /* 0x0000000000007941 */ /* 0x000fea0003800200 */
.L_x_27601:
[----:B------:R-:W-:-:S04]  /*31a0*/  F2FP.BF16.F32.PACK_AB R0, RZ, R0 ;  /* 0x00000000ff00723e */ /* 0x000fc800000010ff */
[----:B------:R-:W-:Y:S01]  /*31b0*/  PRMT R24, R0, 0x7610, R24 ;  /* 0x0000761000187816 */ /* 0x000fe20000000018 */
[----:B------:R-:W-:Y:S06]  /*31c0*/  BRA `(.L_x_27576) ;  /* 0x00000000006c7947 */ /* 0x000fec0003800000 */
.L_x_27575:
        /* <DEDUP_REMOVED lines=16> */
.L_x_27603:
[----:B------:R-:W-:Y:S01]  /*32d0*/  PRMT R24, RZ, 0x7610, R24 ;  /* 0x00007610ff187816 */ /* 0x000fe20000000018 */
[----:B------:R-:W-:Y:S06]  /*32e0*/  BRA `(.L_x_27576) ;  /* 0x0000000000247947 */ /* 0x000fec0003800000 */
.L_x_27600:
[----:B------:R-:W2:Y:S02]  /*32f0*/  LDG.E.64 R4, desc[UR36][R4.64] ;  /* 0x0000002404047981 */ /* 0x000ea4000c1e1b00 */
[----:B--2---:R-:W0:Y:S02]  /*3300*/  I2F.U64 R0, R4 ;  /* 0x0000000400007312 */ /* 0x004e240000301000 */
[----:B0-----:R-:W-:-:S04]  /*3310*/  F2FP.BF16.F32.PACK_AB R0, RZ, R0 ;  /* 0x00000000ff00723e */ /* 0x001fc800000010ff */
[----:B------:R-:W-:Y:S01]  /*3320*/  PRMT R24, R0, 0x7610, R24 ;  /* 0x0000761000187816 */ /* 0x000fe20000000018 */
[----:B------:R-:W-:Y:S06]  /*3330*/  BRA `(.L_x_27576) ;  /* 0x0000000000107947 */ /* 0x000fec0003800000 */
.L_x_27599:
[----:B------:R-:W2:Y:S02]  /*3340*/  LDG.E R4, desc[UR36][R4.64] ;  /* 0x0000002404047981 */ /* 0x000ea4000c1e1900 */
[----:B--2---:R-:W-:-:S04]  /*3350*/  I2FP.F32.U32 R0, R4 ;  /* 0x0000000400007245 */ /* 0x004fc80000201000 */
[----:B------:R-:W-:-:S04]  /*3360*/  F2FP.BF16.F32.PACK_AB R0, RZ, R0 ;  /* 0x00000000ff00723e */ /* 0x000fc800000010ff */
[----:B------:R-:W-:-:S07]  /*3370*/  PRMT R24, R0, 0x7610, R24 ;  /* 0x0000761000187816 */ /* 0x000fce0000000018 */
.L_x_27576:
        /* <DEDUP_REMOVED lines=21> */
.L_x_27607:
[----:B------:R-:W2:Y:S02]  /*34d0*/  LDG.E.U8 R4, desc[UR36][R4.64] ;  /* 0x0000002404047981 */ /* 0x000ea4000c1e1100 */
[----:B--2---:R-:W-:-:S04]  /*34e0*/  I2FP.F32.U32 R0, R4 ;  /* 0x0000000400007245 */ /* 0x004fc80000201000 */
[----:B------:R-:W-:-:S04]  /*34f0*/  F2FP.BF16.F32.PACK_AB R0, RZ, R0 ;  /* 0x00000000ff00723e */ /* 0x000fc800000010ff */
[----:B------:R-:W-:Y:S01]  /*3500*/  PRMT R22, R0, 0x7610, R22 ;  /* 0x0000761000167816 */ /* 0x000fe20000000016 */
[----:B------:R-:W-:Y:S06]  /*3510*/  BRA `(.L_x_27609) ;  /* 0x0000000c00c47947 */ /* 0x000fec0003800000 */
.L_x_27606:
        /* <DEDUP_REMOVED lines=11> */
.L_x_27611:
[----:B------:R-:W2:Y:S02]  /*35d0*/  LDG.E R4, desc[UR36][R4.64] ;  /* 0x0000002404047981 */ /* 0x000ea4000c1e1900 */
[----:B--2---:R-:W-:-:S04]  /*35e0*/  I2FP.F32.S32 R0, R4 ;  /* 0x0000000400007245 */ /* 0x004fc80000201400 */
[----:B------:R-:W-:-:S04]  /*35f0*/  F2FP.BF16.F32.PACK_AB R0, RZ, R0 ;  /* 0x00000000ff00723e */ /* 0x000fc800000010ff */
[----:B------:R-:W-:Y:S01]  /*3600*/  PRMT R22, R0, 0x7610, R22 ;  /* 0x0000761000167816 */ /* 0x000fe20000000016 */
[----:B------:R-:W-:Y:S06]  /*3610*/  BRA `(.L_x_27609) ;  /* 0x0000000c00847947 */ /* 0x000fec0003800000 */
.L_x_27610:
[----:B------:R-:W2:Y:S02]  /*3620*/  LDG.E.U16 R4, desc[UR36][R4.64] ;  /* 0x0000002404047981 */ /* 0x000ea4000c1e1500 */
[----:B--2---:R-:W0:Y:S02]  /*3630*/  I2F.S16 R0, R4 ;  /* 0x0000000400007306 */ /* 0x004e240000101400 */
[----:B0-----:R-:W-:-:S04]  /*3640*/  F2FP.BF16.F32.PACK_AB R0, RZ, R0 ;  /* 0x00000000ff00723e */ /* 0x001fc800000010ff */
[----:B------:R-:W-:Y:S01]  /*3650*/  PRMT R22, R0, 0x7610, R22 ;  /* 0x0000761000167816 */ /* 0x000fe20000000016 */
[----:B------:R-:W-:Y:S06]  /*3660*/  BRA `(.L_x_27609) ;  /* 0x0000000c00707947 */ /* 0x000fec0003800000 */
.L_x_27605:
        /* <DEDUP_REMOVED lines=9> */
.L_x_27613:
[----:B------:R-:W2:Y:S02]  /*3700*/  LDG.E.U16 R0, desc[UR36][R4.64] ;  /* 0x0000002404007981 */ /* 0x000ea4000c1e1500 */
[----:B--2---:R-:W-:-:S05]  /*3710*/  HADD2.F32 R0, -RZ, R0.H0_H0 ;  /* 0x20000000ff007230 */ /* 0x004fca0000004100 */
[----:B------:R-:W-:-:S04]  /*3720*/  F2FP.BF16.F32.PACK_AB R0, RZ, R0 ;  /* 0x00000000ff00723e */ /* 0x000fc800000010ff */
[----:B------:R-:W-:Y:S01]  /*3730*/  PRMT R22, R0, 0x7610, R22 ;  /* 0x0000761000167816 */ /* 0x000fe20000000016 */
[----:B------:R-:W-:Y:S06]  /*3740*/  BRA `(.L_x_27609) ;  /* 0x0000000c00387947 */ /* 0x000fec0003800000 */
.L_x_27612:
        /* <DEDUP_REMOVED lines=9> */
.L_x_27615:
[----:B------:R-:W2:Y:S02]  /*37e0*/  LDG.E.U16 R4, desc[UR36][R4.64] ;  /* 0x0000002404047981 */ /* 0x000ea4000c1e1500 */
[----:B--2---:R-:W-:-:S05]  /*37f0*/  HADD2.F32 R0, -RZ, R4.H0_H0 ;  /* 0x20000004ff007230 */ /* 0x004fca0000004100 */
[----:B------:R-:W-:-:S04]  /*3800*/  F2FP.BF16.F32.PACK_AB R0, RZ, R0 ;  /* 0x00000000ff00723e */ /* 0x000fc800000010ff */
[----:B------:R-:W-:Y:S01]  /*3810*/  PRMT R22, R0, 0x7610, R22 ;  /* 0x0000761000167816 */ /* 0x000fe20000000016 */
[----:B------:R-:W-:Y:S06]  /*3820*/  BRA `(.L_x_27609) ;  /* 0x0000000c00007947 */ /* 0x000fec0003800000 */
.L_x_27614:
        /* <DEDUP_REMOVED lines=9> */
.L_x_27604:
        /* <DEDUP_REMOVED lines=14> */
.L_x_27618:
        /* <DEDUP_REMOVED lines=9> */
.L_x_27617:
        /* <DEDUP_REMOVED lines=27> */
.L_x_27620:
        /* <DEDUP_REMOVED lines=15> */
.L_x_27619:
[----:B------:R0:W5:Y:S01]  /*3cd0*/  LDG.E.U16 R22, desc[UR36][R4.64] ;  /* 0x0000002404167981 */ /* 0x000162000c1e1500 */
[----:B------:R-:W-:Y:S05]  /*3ce0*/  BRA `(.L_x_27609) ;  /* 0x0000000400d07947 */ /* 0x000fea0003800000 */
.L_x_27616:
        /* <DEDUP_REMOVED lines=13> */
.L_x_27623:
        /* <DEDUP_REMOVED lines=21> */
.L_x_27627:
[----:B------:R-:W-:Y:S05]  /*3f10*/  BSYNC.RECONVERGENT B1 ;  /* 0x0000000000017941 */ /* 0x000fea0003800200 */
.L_x_27626:
[----:B------:R-:W-:Y:S01]  /*3f20*/  IMAD.SHL.U32 R0, R0, 0x100000, RZ ;  /* 0x0010000000007824 */ /* 0x000fe200078e00ff */
[----:B------:R-:W-:-:S04]  /*3f30*/  LEA R3, R3, 0x3b800000, 0x17 ;  /* 0x3b80000003037811 */ /* 0x000fc800078eb8ff */
[----:B------:R-:W-:-:S07]  /*3f40*/  LOP3.LUT R0, R3, R0, R7, 0xfe, !PT ;  /* 0x0000000003007212 */ /* 0x000fce00078efe07 */
.L_x_27625:
[----:B------:R-:W-:Y:S05]  /*3f50*/  BSYNC.RECONVERGENT B0 ;  /* 0x0000000000007941 */ /* 0x000fea0003800200 */
.L_x_27624:
[----:B------:R-:W-:-:S04]  /*3f60*/  F2FP.BF16.F32.PACK_AB R0, RZ, R0 ;  /* 0x00000000ff00723e */ /* 0x000fc800000010ff */
[----:B------:R-:W-:Y:S01]  /*3f70*/  PRMT R22, R0, 0x7610, R22 ;  /* 0x0000761000167816 */ /* 0x000fe20000000016 */
[----:B------:R-:W-:Y:S06]  /*3f80*/  BRA `(.L_x_27609) ;  /* 0x0000000400287947 */ /* 0x000fec0003800000 */
.L_x_27622:
        /* <DEDUP_REMOVED lines=21> */
.L_x_27631:
[----:B------:R-:W-:Y:S05]  /*40e0*/  BSYNC.RECONVERGENT B1 ;  /* 0x0000000000017941 */ /* 0x000fea0003800200 */
.L_x_27630:
[----:B------:R-:W-:Y:S01]  /*40f0*/  IMAD.SHL.U32 R0, R0, 0x200000, RZ ;  /* 0x0020000000007824 */ /* 0x000fe200078e00ff */
[----:B------:R-:W-:-:S04]  /*4100*/  LEA R3, R3, 0x37800000, 0x17 ;  /* 0x3780000003037811 */ /* 0x000fc800078eb8ff */
[----:B------:R-:W-:-:S07]  /*4110*/  LOP3.LUT R0, R3, R0, R7, 0xfe, !PT ;  /* 0x0000000003007212 */ /* 0x000fce00078efe07 */
.L_x_27629:
[----:B------:R-:W-:Y:S05]  /*4120*/  BSYNC.RECONVERGENT B0 ;  /* 0x0000000000007941 */ /* 0x000fea0003800200 */
.L_x_27628:
[----:B------:R-:W-:-:S04]  /*4130*/  F2FP.BF16.F32.PACK_AB R0, RZ, R0 ;  /* 0x00000000ff00723e */ /* 0x000fc800000010ff */
[----:B------:R-:W-:Y:S01]  /*4140*/  PRMT R22, R0, 0x7610, R22 ;  /* 0x0000761000167816 */ /* 0x000fe20000000016 */
[----:B------:R-:W-:Y:S06]  /*4150*/  BRA `(.L_x_27609) ;  /* 0x0000000000b47947 */ /* 0x000fec0003800000 */
.L_x_27621:
        /* <DEDUP_REMOVED lines=14> */
.L_x_27635:
[----:B------:R-:W-:Y:S05]  /*4240*/  BSYNC.RECONVERGENT B0 ;  /* 0x0000000000007941 */ /* 0x000fea0003800200 */
.L_x_27634:
[----:B------:R-:W-:-:S04]  /*4250*/  F2FP.BF16.F32.PACK_AB R0, RZ, R0 ;  /* 0x00000000ff00723e */ /* 0x000fc800000010ff */
[----:B------:R-:W-:Y:S01]  /*4260*/  PRMT R22, R0, 0x7610, R22 ;  /* 0x0000761000167816 */ /* 0x000fe20000000016 */
[----:B------:R-:W-:Y:S06]  /*4270*/  BRA `(.L_x_27609) ;  /* 0x00000000006c7947 */ /* 0x000fec0003800000 */
.L_x_27608:
        /* <DEDUP_REMOVED lines=16> */
.L_x_27636:
[----:B------:R-:W-:Y:S01]  /*4380*/  PRMT R22, RZ, 0x7610, R22 ;  /* 0x00007610ff167816 */ /* 0x000fe20000000016 */
[----:B------:R-:W-:Y:S06]  /*4390*/  BRA `(.L_x_27609) ;  /* 0x0000000000247947 */ /* 0x000fec0003800000 */
.L_x_27633:
[----:B------:R-:W2:Y:S02]  /*43a0*/  LDG.E.64 R4, desc[UR36][R4.64] ;  /* 0x0000002404047981 */ /* 0x000ea4000c1e1b00 */
[----:B--2---:R-:W0:Y:S02]  /*43b0*/  I2F.U64 R0, R4 ;  /* 0x0000000400007312 */ /* 0x004e240000301000 */
[----:B0-----:R-:W-:-:S04]  /*43c0*/  F2FP.BF16.F32.PACK_AB R0, RZ, R0 ;  /* 0x00000000ff00723e */ /* 0x001fc800000010ff */
[----:B------:R-:W-:Y:S01]  /*43d0*/  PRMT R22, R0, 0x7610, R22 ;  /* 0x0000761000167816 */ /* 0x000fe20000000016 */
[----:B------:R-:W-:Y:S06]  /*43e0*/  BRA `(.L_x_27609) ;  /* 0x0000000000107947 */ /* 0x000fec0003800000 */
.L_x_27632:
[----:B------:R-:W2:Y:S02]  /*43f0*/  LDG.E R4, desc[UR36][R4.64] ;  /* 0x0000002404047981 */ /* 0x000ea4000c1e1900 */
[----:B--2---:R-:W-:-:S04]  /*4400*/  I2FP.F32.U32 R0, R4 ;  /* 0x0000000400007245 */ /* 0x004fc80000201000 */
[----:B------:R-:W-:-:S04]  /*4410*/  F2FP.BF16.F32.PACK_AB R0, RZ, R0 ;  /* 0x00000000ff00723e */ /* 0x000fc800000010ff */
[----:B------:R-:W-:-:S07]  /*4420*/  PRMT R22, R0, 0x7610, R22 ;  /* 0x0000761000167816 */ /* 0x000fce0000000016 */
.L_x_27609:
[----:B------:R-:W-:-:S07]  /*4430*/  VIADD R27, R27, 0x80 ;  /* 0x000000801b1b7836 */ /* 0x000fce0000000000 */
.L_x_27570:
[----:B------:R-:W-:Y:S05]  /*4440*/  BSYNC.RECONVERGENT B6 ;  /* 0x0000000000067941 */ /* 0x000fea0003800200 */
.L_x_27569:
        /* <DEDUP_REMOVED lines=27> */
.L_x_27642:
[----:B------:R-:W2:Y:S02]  /*4600*/  LDG.E.U8 R4, desc[UR36][R4.64] ;  /* 0x0000002404047981 */ /* 0x000ea4000c1e1100 */
[----:B--2---:R-:W-:-:S04]  /*4610*/  I2FP.F32.U32 R0, R4 ;  /* 0x0000000400007245 */ /* 0x004fc80000201000 */
[----:B------:R-:W-:-:S04]  /*4620*/  F2FP.BF16.F32.PACK_AB R0, RZ, R0 ;  /* 0x00000000ff00723e */ /* 0x000fc800000010ff */
[----:B------:R-:W-:Y:S01]  /*4630*/  PRMT R17, R0, 0x7610, R17 ;  /* 0x0000761000117816 */ /* 0x000fe20000000011 */
[----:B------:R-:W-:Y:S06]  /*4640*/  BRA `(.L_x_27644) ;  /* 0x0000000c00c47947 */ /* 0x000fec0003800000 */
.L_x_27641:
        /* <DEDUP_REMOVED lines=11> */
.L_x_27646:
[----:B------:R-:W2:Y:S02]  /*4700*/  LDG.E R4, desc[UR36][R4.64] ;  /* 0x0000002404047981 */ /* 0x000ea4000c1e1900 */
[----:B--2---:R-:W-:-:S04]  /*4710*/  I2FP.F32.S32 R0, R4 ;  /* 0x0000000400007245 */ /* 0x004fc80000201400 */
[----:B------:R-:W-:-:S04]  /*4720*/  F2FP.BF16.F32.PACK_AB R0, RZ, R0 ;  /* 0x00000000ff00723e */ /* 0x000fc800000010ff */
[----:B------:R-:W-:Y:S01]  /*4730*/  PRMT R17, R0, 0x7610, R17 ;  /* 0x0000761000117816 */ /* 0x000fe20000000011 */
[----:B------:R-:W-:Y:S06]  /*4740*/  BRA `(.L_x_27644) ;  /* 0x0000000c00847947 */ /* 0x000fec0003800000 */
.L_x_27645:
[----:B------:R-:W2:Y:S02]  /*4750*/  LDG.E.U16 R4, desc[UR36][R4.64] ;  /* 0x0000002404047981 */ /* 0x000ea4000c1e1500 */
[----:B--2---:R-:W0:Y:S02]  /*4760*/  I2F.S16 R0, R4 ;  /* 0x0000000400007306 */ /* 0x004e240000101400 */
[----:B0-----:R-:W-:-:S04]  /*4770*/  F2FP.BF16.F32.PACK_AB R0, RZ, R0 ;  /* 0x00000000ff00723e */ /* 0x001fc800000010ff */
[----:B------:R-:W-:Y:S01]  /*4780*/  PRMT R17, R0, 0x7610, R17 ;  /* 0x0000761000117816 */ /* 0x000fe20000000011 */
[----:B------:R-:W-:Y:S06]  /*4790*/  BRA `(.L_x_27644) ;  /* 0x0000000c00707947 */ /* 0x000fec0003800000 */
.L_x_27640:
        /* <DEDUP_REMOVED lines=9> */
.L_x_27648:
[----:B------:R-:W2:Y:S02]  /*4830*/  LDG.E.U16 R0, desc[UR36][R4.64] ;  /* 0x0000002404007981 */ /* 0x000ea4000c1e1500 */
[----:B--2---:R-:W-:-:S05]  /*4840*/  HADD2.F32 R0, -RZ, R0.H0_H0 ;  /* 0x20000000ff007230 */ /* 0x004fca0000004100 */
[----:B------:R-:W-:-:S04]  /*4850*/  F2FP.BF16.F32.PACK_AB R0, RZ, R0 ;  /* 0x00000000ff00723e */ /* 0x000fc800000010ff */
[----:B------:R-:W-:Y:S01]  /*4860*/  PRMT R17, R0, 0x7610, R17 ;  /* 0x0000761000117816 */ /* 0x000fe20000000011 */
[----:B------:R-:W-:Y:S06]  /*4870*/  BRA `(.L_x_27644) ;  /* 0x0000000c00387947 */ /* 0x000fec0003800000 */
.L_x_27647:
        /* <DEDUP_REMOVED lines=9> */
.L_x_27650:
[----:B------:R-:W2:Y:S02]  /*4910*/  LDG.E.U16 R4, desc[UR36][R4.64] ;  /* 0x0000002404047981 */ /* 0x000ea4000c1e1500 */
[----:B--2---:R-:W-:-:S05]  /*4920*/  HADD2.F32 R0, -RZ, R4.H0_H0 ;  /* 0x20000004ff007230 */ /* 0x004fca0000004100 */
[----:B------:R-:W-:-:S04]  /*4930*/  F2FP.BF16.F32.PACK_AB R0, RZ, R0 ;  /* 0x00000000ff00723e */ /* 0x000fc800000010ff */
[----:B------:R-:W-:Y:S01]  /*4940*/  PRMT R17, R0, 0x7610, R17 ;  /* 0x0000761000117816 */ /* 0x000fe20000000011 */
[----:B------:R-:W-:Y:S06]  /*4950*/  BRA `(.L_x_27644) ;  /* 0x0000000c00007947 */ /* 0x000fec0003800000 */
.L_x_27649:
        /* <DEDUP_REMOVED lines=9> */
.L_x_27639:
        /* <DEDUP_REMOVED lines=14> */
.L_x_27653:
        /* <DEDUP_REMOVED lines=9> */
.L_x_27652:
        /* <DEDUP_REMOVED lines=27> */
.L_x_27655:
        /* <DEDUP_REMOVED lines=15> */
.L_x_27654:
[----:B------:R0:W5:Y:S01]  /*4e00*/  LDG.E.U16 R17, desc[UR36][R4.64] ;  /* 0x0000002404117981 */ /* 0x000162000c1e1500 */
[----:B------:R-:W-:Y:S05]  /*4e10*/  BRA `(.L_x_27644) ;  /* 0x0000000400d07947 */ /* 0x000fea0003800000 */
.L_x_27651:
        /* <DEDUP_REMOVED lines=13> */
.L_x_27658:
        /* <DEDUP_REMOVED lines=21> */
.L_x_27662:
[----:B------:R-:W-:Y:S05]  /*5040*/  BSYNC.RECONVERGENT B1 ;  /* 0x0000000000017941 */ /* 0x000fea0003800200 */
.L_x_27661:
[----:B------:R-:W-:Y:S01]  /*5050*/  IMAD.SHL.U32 R0, R0, 0x100000, RZ ;  /* 0x0010000000007824 */ /* 0x000fe200078e00ff */
[----:B------:R-:W-:-:S04]  /*5060*/  LEA R3, R3, 0x3b800000, 0x17 ;  /* 0x3b80000003037811 */ /* 0x000fc800078eb8ff */
[----:B------:R-:W-:-:S07]  /*5070*/  LOP3.LUT R0, R3, R0, R7, 0xfe, !PT ;  /* 0x0000000003007212 */ /* 0x000fce00078efe07 */
.L_x_27660:
[----:B------:R-:W-:Y:S05]  /*5080*/  BSYNC.RECONVERGENT B0 ;  /* 0x0000000000007941 */ /* 0x000fea0003800200 */
.L_x_27659:
[----:B------:R-:W-:-:S04]  /*5090*/  F2FP.BF16.F32.PACK_AB R0, RZ, R0 ;  /* 0x00000000ff00723e */ /* 0x000fc800000010ff */
[----:B------:R-:W-:Y:S01]  /*50a0*/  PRMT R17, R0, 0x7610, R17 ;  /* 0x0000761000117816 */ /* 0x000fe20000000011 */
[----:B------:R-:W-:Y:S06]  /*50b0*/  BRA `(.L_x_27644) ;  /* 0x0000000400287947 */ /* 0x000fec0003800000 */
.L_x_27657:
        /* <DEDUP_REMOVED lines=21> */
.L_x_27666:
[----:B------:R-:W-:Y:S05]  /*5210*/  BSYNC.RECONVERGENT B1 ;  /* 0x0000000000017941 */ /* 0x000fea0003800200 */
.L_x_27665:
[----:B------:R-:W-:Y:S01]  /*5220*/  IMAD.SHL.U32 R0, R0, 0x200000, RZ ;  /* 0x0020000000007824 */ /* 0x000fe200078e00ff */
[----:B------:R-:W-:-:S04]  /*5230*/  LEA R3, R3, 0x37800000, 0x17 ;  /* 0x3780000003037811 */ /* 0x000fc800078eb8ff */
[----:B------:R-:W-:-:S07]  /*5240*/  LOP3.LUT R0, R3, R0, R7, 0xfe, !PT ;  /* 0x0000000003007212 */ /* 0x000fce00078efe07 */
.L_x_27664:
[----:B------:R-:W-:Y:S05]  /*5250*/  BSYNC.RECONVERGENT B0 ;  /* 0x0000000000007941 */ /* 0x000fea0003800200 */
.L_x_27663:
[----:B------:R-:W-:-:S04]  /*5260*/  F2FP.BF16.F32.PACK_AB R0, RZ, R0 ;  /* 0x00000000ff00723e */ /* 0x000fc800000010ff */
[----:B------:R-:W-:Y:S01]  /*5270*/  PRMT R17, R0, 0x7610, R17 ;  /* 0x0000761000117816 */ /* 0x000fe20000000011 */
[----:B------:R-:W-:Y:S06]  /*5280*/  BRA `(.L_x_27644) ;  /* 0x0000000000b47947 */ /* 0x000fec0003800000 */
.L_x_27656:
        /* <DEDUP_REMOVED lines=14> */
.L_x_27670:
[----:B------:R-:W-:Y:S05]  /*5370*/  BSYNC.RECONVERGENT B0 ;  /* 0x0000000000007941 */ /* 0x000fea0003800200 */
.L_x_27669:
[----:B------:R-:W-:-:S04]  /*5380*/  F2FP.BF16.F32.PACK_AB R0, RZ, R0 ;  /* 0x00000000ff00723e */ /* 0x000fc800000010ff */
[----:B------:R-:W-:Y:S01]  /*5390*/  PRMT R17, R0, 0x7610, R17 ;  /* 0x0000761000117816 */ /* 0x000fe20000000011 */
[----:B------:R-:W-:Y:S06]  /*53a0*/  BRA `(.L_x_27644) ;  /* 0x00000000006c7947 */ /* 0x000fec0003800000 */
.L_x_27643:
        /* <DEDUP_REMOVED lines=16> */
.L_x_27671:
[----:B------:R-:W-:Y:S01]  /*54b0*/  PRMT R17, RZ, 0x7610, R17 ;  /* 0x00007610ff117816 */ /* 0x000fe20000000011 */
[----:B------:R-:W-:Y:S06]  /*54c0*/  BRA `(.L_x_27644) ;  /* 0x0000000000247947 */ /* 0x000fec0003800000 */
.L_x_27668:
[----:B------:R-:W2:Y:S02]  /*54d0*/  LDG.E.64 R4, desc[UR36][R4.64] ;  /* 0x0000002404047981 */ /* 0x000ea4000c1e1b00 */
[----:B--2---:R-:W0:Y:S02]  /*54e0*/  I2F.U64 R0, R4 ;  /* 0x0000000400007312 */ /* 0x004e240000301000 */
[----:B0-----:R-:W-:-:S04]  /*54f0*/  F2FP.BF16.F32.PACK_AB R0, RZ, R0 ;  /* 0x00000000ff00723e */ /* 0x001fc800000010ff */
[----:B------:R-:W-:Y:S01]  /*5500*/  PRMT R17, R0, 0x7610, R17 ;  /* 0x0000761000117816 */ /* 0x000fe20000000011 */
[----:B------:R-:W-:Y:S06]  /*5510*/  BRA `(.L_x_27644) ;  /* 0x0000000000107947 */ /* 0x000fec0003800000 */
.L_x_27667:
[----:B------:R-:W2:Y:S02]  /*5520*/  LDG.E R4, desc[UR36][R4.64] ;  /* 0x0000002404047981 */ /* 0x000ea4000c1e1900 */
[----:B--2---:R-:W-:-:S04]  /*5530*/  I2FP.F32.U32 R0, R4 ;  /* 0x0000000400007245 */ /* 0x004fc80000201000 */
[----:B------:R-:W-:-:S04]  /*5540*/  F2FP.BF16.F32.PACK_AB R0, RZ, R0 ;  /* 0x00000000ff00723e */ /* 0x000fc800000010ff */
[----:B------:R-:W-:-:S07]  /*5550*/  PRMT R17, R0, 0x7610, R17 ;  /* 0x0000761000117816 */ /* 0x000fce0000000011 */
.L_x_27644:
        /* <DEDUP_REMOVED lines=22> */
.L_x_27675:
[----:B------:R-:W2:Y:S02]  /*56c0*/  LDG.E.U8 R4, desc[UR36][R4.64] ;  /* 0x0000002404047981 */ /* 0x000ea4000c1e1100 */
[----:B--2---:R-:W-:-:S04]  /*56d0*/  I2FP.F32.U32 R0, R4 ;  /* 0x0000000400007245 */ /* 0x004fc80000201000 */
[----:B------:R-:W-:-:S04]  /*56e0*/  F2FP.BF16.F32.PACK_AB R0, RZ, R0 ;  /* 0x00000000ff00723e */ /* 0x000fc800000010ff */
[----:B------:R-:W-:Y:S01]  /*56f0*/  PRMT R19, R0, 0x7610, R19 ;  /* 0x0000761000137816 */ /* 0x000fe20000000013 */
[----:B------:R-:W-:Y:S06]  /*5700*/  BRA `(.L_x_27677) ;  /* 0x0000000c00c47947 */ /* 0x000fec0003800000 */
.L_x_27674:
        /* <DEDUP_REMOVED lines=11> */
.L_x_27679:
[----:B------:R-:W2:Y:S02]  /*57c0*/  LDG.E R4, desc[UR36][R4.64] ;  /* 0x0000002404047981 */ /* 0x000ea4000c1e1900 */
[----:B--2---:R-:W-:-:S04]  /*57d0*/  I2FP.F32.S32 R0, R4 ;  /* 0x0000000400007245 */ /* 0x004fc80000201400 */
[----:B------:R-:W-:-:S04]  /*57e0*/  F2FP.BF16.F32.PACK_AB R0, RZ, R0 ;  /* 0x00000000ff00723e */ /* 0x000fc800000010ff */
[----:B------:R-:W-:Y:S01]  /*57f0*/  PRMT R19, R0, 0x7610, R19 ;  /* 0x0000761000137816 */ /* 0x000fe20000000013 */
[----:B------:R-:W-:Y:S06]  /*5800*/  BRA `(.L_x_27677) ;  /* 0x0000000c00847947 */ /* 0x000fec0003800000 */
.L_x_27678:
[----:B------:R-:W2:Y:S02]  /*5810*/  LDG.E.U16 R4, desc[UR36][R4.64] ;  /* 0x0000002404047981 */ /* 0x000ea4000c1e1500 */
[----:B--2---:R-:W0:Y:S02]  /*5820*/  I2F.S16 R0, R4 ;  /* 0x0000000400007306 */ /* 0x004e240000101400 */
[----:B0-----:R-:W-:-:S04]  /*5830*/  F2FP.BF16.F32.PACK_AB R0, RZ, R0 ;  /* 0x00000000ff00723e */ /* 0x001fc800000010ff */
[----:B------:R-:W-:Y:S01]  /*5840*/  PRMT R19, R0, 0x7610, R19 ;  /* 0x0000761000137816 */ /* 0x000fe20000000013 */
[----:B------:R-:W-:Y:S06]  /*5850*/  BRA `(.L_x_27677) ;  /* 0x0000000c00707947 */ /* 0x000fec0003800000 */
.L_x_27673:
        /* <DEDUP_REMOVED lines=9> */
.L_x_27681:
[----:B------:R-:W2:Y:S02]  /*58f0*/  LDG.E.U16 R0, desc[UR36][R4.64] ;  /* 0x0000002404007981 */ /* 0x000ea4000c1e1500 */
[----:B--2---:R-:W-:-:S05]  /*5900*/  HADD2.F32 R0, -RZ, R0.H0_H0 ;  /* 0x20000000ff007230 */ /* 0x004fca0000004100 */
[----:B------:R-:W-:-:S04]  /*5910*/  F2FP.BF16.F32.PACK_AB R0, RZ, R0 ;  /* 0x00000000ff00723e */ /* 0x000fc800000010ff */
[----:B------:R-:W-:Y:S01]  /*5920*/  PRMT R19, R0, 0x7610, R19 ;  /* 0x0000761000137816 */ /* 0x000fe20000000013 */
[----:B------:R-:W-:Y:S06]  /*5930*/  BRA `(.L_x_27677) ;  /* 0x0000000c00387947 */ /* 0x000fec0003800000 */
.L_x_27680:
        /* <DEDUP_REMOVED lines=9> */
.L_x_27683:
[----:B------:R-:W2:Y:S02]  /*59d0*/  LDG.E.U16 R4, desc[UR36][R4.64] ;  /* 0x0000002404047981 */ /* 0x000ea4000c1e1500 */
[----:B--2---:R-:W-:-:S05]  /*59e0*/  HADD2.F32 R0, -RZ, R4.H0_H0 ;  /* 0x20000004ff007230 */ /* 0x004fca0000004100 */
[----:B------:R-:W-:-:S04]  /*59f0*/  F2FP.BF16.F32.PACK_AB R0, RZ, R0 ;  /* 0x00000000ff00723e */ /* 0x000fc800000010ff */
[----:B------:R-:W-:Y:S01]  /*5a00*/  PRMT R19, R0, 0x7610, R19 ;  /* 0x0000761000137816 */ /* 0x000fe20000000013 */
[----:B------:R-:W-:Y:S06]  /*5a10*/  BRA `(.L_x_27677) ;  /* 0x0000000c00007947 */ /* 0x000fec0003800000 */
.L_x_27682:
        /* <DEDUP_REMOVED lines=9> */
.L_x_27672:
        /* <DEDUP_REMOVED lines=14> */
.L_x_27686:
        /* <DEDUP_REMOVED lines=9> */
.L_x_27685:
        /* <DEDUP_REMOVED lines=27> */
.L_x_27688:
        /* <DEDUP_REMOVED lines=15> */
.L_x_27687:
[----:B------:R0:W5:Y:S01]  /*5ec0*/  LDG.E.U16 R19, desc[UR36][R4.64] ;  /* 0x0000002404137981 */ /* 0x000162000c1e1500 */
[----:B------:R-:W-:Y:S05]  /*5ed0*/  BRA `(.L_x_27677) ;  /* 0x0000000400d07947 */ /* 0x000fea0003800000 */
.L_x_27684:
        /* <DEDUP_REMOVED lines=13> */
.L_x_27691:
        /* <DEDUP_REMOVED lines=21> */
.L_x_27695:
[----:B------:R-:W-:Y:S05]  /*6100*/  BSYNC.RECONVERGENT B1 ;  /* 0x0000000000017941 */ /* 0x000fea0003800200 */
.L_x_27694:
[----:B------:R-:W-:Y:S01]  /*6110*/  IMAD.SHL.U32 R0, R0, 0x100000, RZ ;  /* 0x0010000000007824 */ /* 0x000fe200078e00ff */
[----:B------:R-:W-:-:S04]  /*6120*/  LEA R3, R3, 0x3b800000, 0x17 ;  /* 0x3b80000003037811 */ /* 0x000fc800078eb8ff */
[----:B------:R-:W-:-:S07]  /*6130*/  LOP3.LUT R0, R3, R0, R7, 0xfe, !PT ;  /* 0x0000000003007212 */ /* 0x000fce00078efe07 */
.L_x_27693:
[----:B------:R-:W-:Y:S05]  /*6140*/  BSYNC.RECONVERGENT B0 ;  /* 0x0000000000007941 */ /* 0x000fea0003800200 */
.L_x_27692:
[----:B------:R-:W-:-:S04]  /*6150*/  F2FP.BF16.F32.PACK_AB R0, RZ, R0 ;  /* 0x00000000ff00723e */ /* 0x000fc800000010ff */
[----:B------:R-:W-:Y:S01]  /*6160*/  PRMT R19, R0, 0x7610, R19 ;  /* 0x0000761000137816 */ /* 0x000fe20000000013 */
[----:B------:R-:W-:Y:S06]  /*6170*/  BRA `(.L_x_27677) ;  /* 0x0000000400287947 */ /* 0x000fec0003800000 */
.L_x_27690:
        /* <DEDUP_REMOVED lines=21> */
.L_x_27699:
[----:B------:R-:W-:Y:S05]  /*62d0*/  BSYNC.RECONVERGENT B1 ;  /* 0x0000000000017941 */ /* 0x000fea0003800200 */
.L_x_27698:
[----:B------:R-:W-:Y:S01]  /*62e0*/  IMAD.SHL.U32 R0, R0, 0x200000, RZ ;  /* 0x0020000000007824 */ /* 0x000fe200078e00ff */
[----:B------:R-:W-:-:S04]  /*62f0*/  LEA R3, R3, 0x37800000, 0x17 ;  /* 0x3780000003037811 */ /* 0x000fc800078eb8ff */
[----:B------:R-:W-:-:S07]  /*6300*/  LOP3.LUT R0, R3, R0, R7, 0xfe, !PT ;  /* 0x0000000003007212 */ /* 0x000fce00078efe07 */
.L_x_27697:
[----:B------:R-:W-:Y:S05]  /*6310*/  BSYNC.RECONVERGENT B0 ;  /* 0x0000000000007941 */ /* 0x000fea0003800200 */
.L_x_27696:
[----:B------:R-:W-:-:S04]  /*6320*/  F2FP.BF16.F32.PACK_AB R0, RZ, R0 ;  /* 0x00000000ff00723e */ /* 0x000fc800000010ff */
[----:B------:R-:W-:Y:S01]  /*6330*/  PRMT R19, R0, 0x7610, R19 ;  /* 0x0000761000137816 */ /* 0x000fe20000000013 */
[----:B------:R-:W-:Y:S06]  /*6340*/  BRA `(.L_x_27677) ;  /* 0x0000000000b47947 */ /* 0x000fec0003800000 */
.L_x_27689:
        /* <DEDUP_REMOVED lines=14> */
.L_x_27703:
[----:B------:R-:W-:Y:S05]  /*6430*/  BSYNC.RECONVERGENT B0 ;  /* 0x0000000000007941 */ /* 0x000fea0003800200 */
.L_x_27702:
[----:B------:R-:W-:-:S04]  /*6440*/  F2FP.BF16.F32.PACK_AB R0, RZ, R0 ;  /* 0x00000000ff00723e */ /* 0x000fc800000010ff */
[----:B------:R-:W-:Y:S01]  /*6450*/  PRMT R19, R0, 0x7610, R19 ;  /* 0x0000761000137816 */ /* 0x000fe20000000013 */
[----:B------:R-:W-:Y:S06]  /*6460*/  BRA `(.L_x_27677) ;  /* 0x00000000006c7947 */ /* 0x000fec0003800000 */
.L_x_27676:
        /* <DEDUP_REMOVED lines=16> */
.L_x_27704:
[----:B------:R-:W-:Y:S01]  /*6570*/  PRMT R19, RZ, 0x7610, R19 ;  /* 0x00007610ff137816 */ /* 0x000fe20000000013 */
[----:B------:R-:W-:Y:S06]  /*6580*/  BRA `(.L_x_27677) ;  /* 0x0000000000247947 */ /* 0x000fec0003800000 */
.L_x_27701:
[----:B------:R-:W2:Y:S02]  /*6590*/  LDG.E.64 R4, desc[UR36][R4.64] ;  /* 0x0000002404047981 */ /* 0x000ea4000c1e1b00 */
[----:B--2---:R-:W0:Y:S02]  /*65a0*/  I2F.U64 R0, R4 ;  /* 0x0000000400007312 */ /* 0x004e240000301000 */
[----:B0-----:R-:W-:-:S04]  /*65b0*/  F2FP.BF16.F32.PACK_AB R0, RZ, R0 ;  /* 0x00000000ff00723e */ /* 0x001fc800000010ff */
[----:B------:R-:W-:Y:S01]  /*65c0*/  PRMT R19, R0, 0x7610, R19 ;  /* 0x0000761000137816 */ /* 0x000fe20000000013 */
[----:B------:R-:W-:Y:S06]  /*65d0*/  BRA `(.L_x_27677) ;  /* 0x0000000000107947 */ /* 0x000fec0003800000 */
.L_x_27700:
[----:B------:R-:W2:Y:S02]  /*65e0*/  LDG.E R4, desc[UR36][R4.64] ;  /* 0x0000002404047981 */ /* 0x000ea4000c1e1900 */
[----:B--2---:R-:W-:-:S04]  /*65f0*/  I2FP.F32.U32 R0, R4 ;  /* 0x0000000400007245 */ /* 0x004fc80000201000 */
[----:B------:R-:W-:-:S04]  /*6600*/  F2FP.BF16.F32.PACK_AB R0, RZ, R0 ;  /* 0x00000000ff00723e */ /* 0x000fc800000010ff */
[----:B------:R-:W-:-:S07]  /*6610*/  PRMT R19, R0, 0x7610, R19 ;  /* 0x0000761000137816 */ /* 0x000fce0000000013 */
.L_x_27677:
[----:B------:R-:W-:-:S07]  /*6620*/  VIADD R27, R27, 0x80 ;  /* 0x000000801b1b7836 */ /* 0x000fce0000000000 */
.L_x_27638:
[----:B------:R-:W-:Y:S05]  /*6630*/  BSYNC.RECONVERGENT B6 ;  /* 0x0000000000067941 */ /* 0x000fea0003800200 */
.L_x_27637:
        /* <DEDUP_REMOVED lines=27> */
.L_x_27710:
[----:B------:R-:W2:Y:S02]  /*67f0*/  LDG.E.U8 R4, desc[UR36][R4.64] ;  /* 0x0000002404047981 */ /* 0x000ea4000c1e1100 */
[----:B--2---:R-:W-:-:S04]  /*6800*/  I2FP.F32.U32 R0, R4 ;  /* 0x0000000400007245 */ /* 0x004fc80000201000 */
[----:B------:R-:W-:-:S04]  /*6810*/  F2FP.BF16.F32.PACK_AB R0, RZ, R0 ;  /* 0x00000000ff00723e */ /* 0x000fc800000010ff */
[----:B------:R-:W-:Y:S01]  /*6820*/  PRMT R18, R0, 0x7610, R18 ;  /* 0x0000761000127816 */ /* 0x000fe20000000012 */
[----:B------:R-:W-:Y:S06]  /*6830*/  BRA `(.L_x_27712) ;  /* 0x0000000c00c47947 */ /* 0x000fec0003800000 */
.L_x_27709:
        /* <DEDUP_REMOVED lines=11> */
.L_x_27714:
[----:B------:R-:W2:Y:S02]  /*68f0*/  LDG.E R4, desc[UR36][R4.64] ;  /* 0x0000002404047981 */ /* 0x000ea4000c1e1900 */
[----:B--2---:R-:W-:-:S04]  /*6900*/  I2FP.F32.S32 R0, R4 ;  /* 0x0000000400007245 */ /* 0x004fc80000201400 */
[----:B------:R-:W-:-:S04]  /*6910*/  F2FP.BF16.F32.PACK_AB R0, RZ, R0 ;  /* 0x00000000ff00723e */ /* 0x000fc800000010ff */
[----:B------:R-:W-:Y:S01]  /*6920*/  PRMT R18, R0, 0x7610, R18 ;  /* 0x0000761000127816 */ /* 0x000fe20000000012 */
[----:B------:R-:W-:Y:S06]  /*6930*/  BRA `(.L_x_27712) ;  /* 0x0000000c00847947 */ /* 0x000fec0003800000 */
.L_x_27713:
[----:B------:R-:W2:Y:S02]  /*6940*/  LDG.E.U16 R4, desc[UR36][R4.64] ;  /* 0x0000002404047981 */ /* 0x000ea4000c1e1500 */
[----:B--2---:R-:W0:Y:S02]  /*6950*/  I2F.S16 R0, R4 ;  /* 0x0000000400007306 */ /* 0x004e240000101400 */
[----:B0-----:R-:W-:-:S04]  /*6960*/  F2FP.BF16.F32.PACK_AB R0, RZ, R0 ;  /* 0x00000000ff00723e */ /* 0x001fc800000010ff */
[----:B------:R-:W-:Y:S01]  /*6970*/  PRMT R18, R0, 0x7610, R18 ;  /* 0x0000761000127816 */ /* 0x000fe20000000012 */
[----:B------:R-:W-:Y:S06]  /*6980*/  BRA `(.L_x_27712) ;  /* 0x0000000c00707947 */ /* 0x000fec0003800000 */
.L_x_27708:
        /* <DEDUP_REMOVED lines=9> */
.L_x_27716:
[----:B------:R-:W2:Y:S02]  /*6a20*/  LDG.E.U16 R0, desc[UR36][R4.64] ;  /* 0x0000002404007981 */ /* 0x000ea4000c1e1500 */
[----:B--2---:R-:W-:-:S05]  /*6a30*/  HADD2.F32 R0, -RZ, R0.H0_H0 ;  /* 0x20000000ff007230 */ /* 0x004fca0000004100 */
[----:B------:R-:W-:-:S04]  /*6a40*/  F2FP.BF16.F32.PACK_AB R0, RZ, R0 ;  /* 0x00000000ff00723e */ /* 0x000fc800000010ff */
[----:B------:R-:W-:Y:S01]  /*6a50*/  PRMT R18, R0, 0x7610, R18 ;  /* 0x0000761000127816 */ /* 0x000fe20000000012 */
[----:B------:R-:W-:Y:S06]  /*6a60*/  BRA `(.L_x_27712) ;  /* 0x0000000c00387947 */ /* 0x000fec0003800000 */
.L_x_27715:
        /* <DEDUP_REMOVED lines=9> */
.L_x_27718:
[----:B------:R-:W2:Y:S02]  /*6b00*/  LDG.E.U16 R4, desc[UR36][R4.64] ;  /* 0x0000002404047981 */ /* 0x000ea4000c1e1500 */
[----:B--2---:R-:W-:-:S05]  /*6b10*/  HADD2.F32 R0, -RZ, R4.H0_H0 ;  /* 0x20000004ff007230 */ /* 0x004fca0000004100 */
[----:B------:R-:W-:-:S04]  /*6b20*/  F2FP.BF16.F32.PACK_AB R0, RZ, R0 ;  /* 0x00000000ff00723e */ /* 0x000fc800000010ff */
[----:B------:R-:W-:Y:S01]  /*6b30*/  PRMT R18, R0, 0x7610, R18 ;  /* 0x0000761000127816 */ /* 0x000fe20000000012 */
[----:B------:R-:W-:Y:S06]  /*6b40*/  BRA `(.L_x_27712) ;  /* 0x0000000c00007947 */ /* 0x000fec0003800000 */
.L_x_27717:
        /* <DEDUP_REMOVED lines=9> */
.L_x_27707:
        /* <DEDUP_REMOVED lines=14> */
.L_x_27721:
        /* <DEDUP_REMOVED lines=9> */
.L_x_27720:
        /* <DEDUP_REMOVED lines=27> */
.L_x_27723:
        /* <DEDUP_REMOVED lines=15> */
.L_x_27722:
[----:B------:R0:W5:Y:S01]  /*6ff0*/  LDG.E.U16 R18, desc[UR36][R4.64] ;  /* 0x0000002404127981 */ /* 0x000162000c1e1500 */
[----:B------:R-:W-:Y:S05]  /*7000*/  BRA `(.L_x_27712) ;  /* 0x0000000400d07947 */ /* 0x000fea0003800000 */
.L_x_27719:
        /* <DEDUP_REMOVED lines=13> */
.L_x_27726:
        /* <DEDUP_REMOVED lines=21> */
.L_x_27730:
[----:B------:R-:W-:Y:S05]  /*7230*/  BSYNC.RECONVERGENT B1 ;  /* 0x0000000000017941 */ /* 0x000fea0003800200 */
.L_x_27729:
[----:B------:R-:W-:Y:S01]  /*7240*/  IMAD.SHL.U32 R0, R0, 0x100000, RZ ;  /* 0x0010000000007824 */ /* 0x000fe200078e00ff */
[----:B------:R-:W-:-:S04]  /*7250*/  LEA R3, R3, 0x3b800000, 0x17 ;  /* 0x3b80000003037811 */ /* 0x000fc800078eb8ff */
[----:B------:R-:W-:-:S07]  /*7260*/  LOP3.LUT R0, R3, R0, R7, 0xfe, !PT ;  /* 0x0000000003007212 */ /* 0x000fce00078efe07 */
.L_x_27728:
[----:B------:R-:W-:Y:S05]  /*7270*/  BSYNC.RECONVERGENT B0 ;  /* 0x0000000000007941 */ /* 0x000fea0003800200 */
.L_x_27727:
[----:B------:R-:W-:-:S04]  /*7280*/  F2FP.BF16.F32.PACK_AB R0, RZ, R0 ;  /* 0x00000000ff00723e */ /* 0x000fc800000010ff */
[----:B------:R-:W-:Y:S01]  /*7290*/  PRMT R18, R0, 0x7610, R18 ;  /* 0x0000761000127816 */ /* 0x000fe20000000012 */
[----:B------:R-:W-:Y:S06]  /*72a0*/  BRA `(.L_x_27712) ;  /* 0x0000000400287947 */ /* 0x000fec0003800000 */
.L_x_27725:
        /* <DEDUP_REMOVED lines=21> */
.L_x_27734:
[----:B------:R-:W-:Y:S05]  /*7400*/  BSYNC.RECONVERGENT B1 ;  /* 0x0000000000017941 */ /* 0x000fea0003800200 */
.L_x_27733:
[----:B------:R-:W-:Y:S01]  /*7410*/  IMAD.SHL.U32 R0, R0, 0x200000, RZ ;  /* 0x0020000000007824 */ /* 0x000fe200078e00ff */
[----:B------:R-:W-:-:S04]  /*7420*/  LEA R3, R3, 0x37800000, 0x17 ;  /* 0x3780000003037811 */ /* 0x000fc800078eb8ff */
[----:B------:R-:W-:-:S07]  /*7430*/  LOP3.LUT R0, R3, R0, R7, 0xfe, !PT ;  /* 0x0000000003007212 */ /* 0x000fce00078efe07 */
.L_x_27732:
[----:B------:R-:W-:Y:S05]  /*7440*/  BSYNC.RECONVERGENT B0 ;  /* 0x0000000000007941 */ /* 0x000fea0003800200 */
.L_x_27731:
[----:B------:R-:W-:-:S04]  /*7450*/  F2FP.BF16.F32.PACK_AB R0, RZ, R0 ;  /* 0x00000000ff00723e */ /* 0x000fc800000010ff */
[----:B------:R-:W-:Y:S01]  /*7460*/  PRMT R18, R0, 0x7610, R18 ;  /* 0x0000761000127816 */ /* 0x000fe20000000012 */
[----:B------:R-:W-:Y:S06]  /*7470*/  BRA `(.L_x_27712) ;  /* 0x0000000000b47947 */ /* 0x000fec0003800000 */
.L_x_27724:
        /* <DEDUP_REMOVED lines=14> */
.L_x_27738:
[----:B------:R-:W-:Y:S05]  /*7560*/  BSYNC.RECONVERGENT B0 ;  /* 0x0000000000007941 */ /* 0x000fea0003800200 */
.L_x_27737:
[----:B------:R-:W-:-:S04]  /*7570*/  F2FP.BF16.F32.PACK_AB R0, RZ, R0 ;  /* 0x00000000ff00723e */ /* 0x000fc800000010ff */
[----:B------:R-:W-:Y:S01]  /*7580*/  PRMT R18, R0, 0x7610, R18 ;  /* 0x0000761000127816 */ /* 0x000fe20000000012 */
[----:B------:R-:W-:Y:S06]  /*7590*/  BRA `(.L_x_27712) ;  /* 0x00000000006c7947 */ /* 0x000fec0003800000 */
.L_x_27711:
        /* <DEDUP_REMOVED lines=16> */
.L_x_27739:
[----:B------:R-:W-:Y:S01]  /*76a0*/  PRMT R18, RZ, 0x7610, R18 ;  /* 0x00007610ff127816 */ /* 0x000fe20000000012 */
[----:B------:R-:W-:Y:S06]  /*76b0*/  BRA `(.L_x_27712) ;  /* 0x0000000000247947 */ /* 0x000fec0003800000 */
.L_x_27736:
[----:B------:R-:W2:Y:S02]  /*76c0*/  LDG.E.64 R4, desc[UR36][R4.64] ;  /* 0x0000002404047981 */ /* 0x000ea4000c1e1b00 */
[----:B--2---:R-:W0:Y:S02]  /*76d0*/  I2F.U64 R0, R4 ;  /* 0x0000000400007312 */ /* 0x004e240000301000 */
[----:B0-----:R-:W-:-:S04]  /*76e0*/  F2FP.BF16.F32.PACK_AB R0, RZ, R0 ;  /* 0x00000000ff00723e */ /* 0x001fc800000010ff */
[----:B------:R-:W-:Y:S01]  /*76f0*/  PRMT R18, R0, 0x7610, R18 ;  /* 0x0000761000127816 */ /* 0x000fe20000000012 */
[----:B------:R-:W-:Y:S06]  /*7700*/  BRA `(.L_x_27712) ;  /* 0x0000000000107947 */ /* 0x000fec0003800000 */
.L_x_27735:
[----:B------:R-:W2:Y:S02]  /*7710*/  LDG.E R4, desc[UR36][R4.64] ;  /* 0x0000002404047981 */ /* 0x000ea4000c1e1900 */
[----:B--2---:R-:W-:-:S04]  /*7720*/  I2FP.F32.U32 R0, R4 ;  /* 0x0000000400007245 */ /* 0x004fc80000201000 */
[----:B------:R-:W-:-:S04]  /*7730*/  F2FP.BF16.F32.PACK_AB R0, RZ, R0 ;  /* 0x00000000ff00723e */ /* 0x000fc800000010ff */
[----:B------:R-:W-:-:S07]  /*7740*/  PRMT R18, R0, 0x7610, R18 ;  /* 0x0000761000127816 */ /* 0x000fce0000000012 */
.L_x_27712:
        /* <DEDUP_REMOVED lines=21> */
.L_x_27743:
[----:B------:R-:W2:Y:S02]  /*78a0*/  LDG.E.U8 R4, desc[UR36][R4.64] ;  /* 0x0000002404047981 */ /* 0x000ea4000c1e1100 */
[----:B--2---:R-:W-:-:S04]  /*78b0*/  I2FP.F32.U32 R0, R4 ;  /* 0x0000000400007245 */ /* 0x004fc80000201000 */
[----:B------:R-:W-:Y:S01]  /*78c0*/  F2FP.BF16.F32.PACK_AB R0, RZ, R0 ;  /* 0x00000000ff00723e */ /* 0x000fe200000010ff */
[----:B------:R-:W-:Y:S06]  /*78d0*/  BRA `(.L_x_27706) ;  /* 0x0000000c00887947 */ /* 0x000fec0003800000 */
.L_x_27742:
        /* <DEDUP_REMOVED lines=10> */
.L_x_27746:
[----:B------:R-:W2:Y:S02]  /*7980*/  LDG.E R4, desc[UR36][R4.64] ;  /* 0x0000002404047981 */ /* 0x000ea4000c1e1900 */
[----:B--2---:R-:W-:-:S04]  /*7990*/  I2FP.F32.S32 R0, R4 ;  /* 0x0000000400007245 */ /* 0x004fc80000201400 */
[----:B------:R-:W-:Y:S01]  /*79a0*/  F2FP.BF16.F32.PACK_AB R0, RZ, R0 ;  /* 0x00000000ff00723e */ /* 0x000fe200000010ff */
[----:B------:R-:W-:Y:S06]  /*79b0*/  BRA `(.L_x_27706) ;  /* 0x0000000c00507947 */ /* 0x000fec0003800000 */
.L_x_27745:
[----:B------:R-:W2:Y:S02]  /*79c0*/  LDG.E.U16 R4, desc[UR36][R4.64] ;  /* 0x0000002404047981 */ /* 0x000ea4000c1e1500 */
[----:B--2---:R-:W0:Y:S02]  /*79d0*/  I2F.S16 R0, R4 ;  /* 0x0000000400007306 */ /* 0x004e240000101400 */
[----:B0-----:R-:W-:Y:S01]  /*79e0*/  F2FP.BF16.F32.PACK_AB R0, RZ, R0 ;  /* 0x00000000ff00723e */ /* 0x001fe200000010ff */
[----:B------:R-:W-:Y:S06]  /*79f0*/  BRA `(.L_x_27706) ;  /* 0x0000000c00407947 */ /* 0x000fec0003800000 */
.L_x_27741:
        /* <DEDUP_REMOVED lines=9> */
.L_x_27748:
[----:B------:R-:W2:Y:S02]  /*7a90*/  LDG.E.U16 R0, desc[UR36][R4.64] ;  /* 0x0000002404007981 */ /* 0x000ea4000c1e1500 */
[----:B--2---:R-:W-:-:S05]  /*7aa0*/  HADD2.F32 R0, -RZ, R0.H0_H0 ;  /* 0x20000000ff007230 */ /* 0x004fca0000004100 */
[----:B------:R-:W-:Y:S01]  /*7ab0*/  F2FP.BF16.F32.PACK_AB R0, RZ, R0 ;  /* 0x00000000ff00723e */ /* 0x000fe200000010ff */
[----:B------:R-:W-:Y:S06]  /*7ac0*/  BRA `(.L_x_27706) ;  /* 0x0000000c000c7947 */ /* 0x000fec0003800000 */
.L_x_27747:
        /* <DEDUP_REMOVED lines=9> */
.L_x_27750:
[----:B------:R-:W2:Y:S02]  /*7b60*/  LDG.E.U16 R4, desc[UR36][R4.64] ;  /* 0x0000002404047981 */ /* 0x000ea4000c1e1500 */
[----:B--2---:R-:W-:-:S05]  /*7b70*/  HADD2.F32 R0, -RZ, R4.H0_H0 ;  /* 0x20000004ff007230 */ /* 0x004fca0000004100 */
[----:B------:R-:W-:Y:S01]  /*7b80*/  F2FP.BF16.F32.PACK_AB R0, RZ, R0 ;  /* 0x00000000ff00723e */ /* 0x000fe200000010ff */
[----:B------:R-:W-:Y:S06]  /*7b90*/  BRA `(.L_x_27706) ;  /* 0x0000000800d87947 */ /* 0x000fec0003800000 */
.L_x_27749:
        /* <DEDUP_REMOVED lines=8> */
.L_x_27740:
        /* <DEDUP_REMOVED lines=13> */
.L_x_27753:
        /* <DEDUP_REMOVED lines=8> */
.L_x_27752:
        /* <DEDUP_REMOVED lines=27> */
.L_x_27755:
        /* <DEDUP_REMOVED lines=14> */
.L_x_27754:
[----:B------:R1:W5:Y:S01]  /*8000*/  LDG.E.U16 R0, desc[UR36][R4.64] ;  /* 0x0000002404007981 */ /* 0x000362000c1e1500 */
[----:B------:R-:W-:Y:S05]  /*8010*/  BRA `(.L_x_27706) ;  /* 0x0000000400b87947 */ /* 0x000fea0003800000 */
.L_x_27751:
        /* <DEDUP_REMOVED lines=12> */
.L_x_27758:
        /* <DEDUP_REMOVED lines=21> */
.L_x_27762:
[----:B------:R-:W-:Y:S05]  /*8230*/  BSYNC.RECONVERGENT B1 ;  /* 0x0000000000017941 */ /* 0x000fea0003800200 */
.L_x_27761:
[----:B------:R-:W-:Y:S01]  /*8240*/  IMAD.SHL.U32 R0, R0, 0x100000, RZ ;  /* 0x0010000000007824 */ /* 0x000fe200078e00ff */
[----:B------:R-:W-:-:S04]  /*8250*/  LEA R3, R3, 0x3b800000, 0x17 ;  /* 0x3b80000003037811 */ /* 0x000fc800078eb8ff */
[----:B------:R-:W-:-:S07]  /*8260*/  LOP3.LUT R0, R3, R0, R7, 0xfe, !PT ;  /* 0x0000000003007212 */ /* 0x000fce00078efe07 */
.L_x_27760:
[----:B------:R-:W-:Y:S05]  /*8270*/  BSYNC.RECONVERGENT B0 ;  /* 0x0000000000007941 */ /* 0x000fea0003800200 */
.L_x_27759:
[----:B------:R-:W-:Y:S01]  /*8280*/  F2FP.BF16.F32.PACK_AB R0, RZ, R0 ;  /* 0x00000000ff00723e */ /* 0x000fe200000010ff */
[----:B------:R-:W-:Y:S06]  /*8290*/  BRA `(.L_x_27706) ;  /* 0x0000000400187947 */ /* 0x000fec0003800000 */
.L_x_27757:
        /* <DEDUP_REMOVED lines=21> */
.L_x_27766:
[----:B------:R-:W-:Y:S05]  /*83f0*/  BSYNC.RECONVERGENT B1 ;  /* 0x0000000000017941 */ /* 0x000fea0003800200 */
.L_x_27765:
[----:B------:R-:W-:Y:S01]  /*8400*/  IMAD.SHL.U32 R0, R0, 0x200000, RZ ;  /* 0x0020000000007824 */ /* 0x000fe200078e00ff */
[----:B------:R-:W-:-:S04]  /*8410*/  LEA R3, R3, 0x37800000, 0x17 ;  /* 0x3780000003037811 */ /* 0x000fc800078eb8ff */
[----:B------:R-:W-:-:S07]  /*8420*/  LOP3.LUT R0, R3, R0, R7, 0xfe, !PT ;  /* 0x0000000003007212 */ /* 0x000fce00078efe07 */
.L_x_27764:
[----:B------:R-:W-:Y:S05]  /*8430*/  BSYNC.RECONVERGENT B0 ;  /* 0x0000000000007941 */ /* 0x000fea0003800200 */
.L_x_27763:
[----:B------:R-:W-:Y:S01]  /*8440*/  F2FP.BF16.F32.PACK_AB R0, RZ, R0 ;  /* 0x00000000ff00723e */ /* 0x000fe200000010ff */
[----:B------:R-:W-:Y:S06]  /*8450*/  BRA `(.L_x_27706) ;  /* 0x0000000000a87947 */ /* 0x000fec0003800000 */
.L_x_27756:
        /* <DEDUP_REMOVED lines=14> */
.L_x_27770:
[----:B------:R-:W-:Y:S05]  /*8540*/  BSYNC.RECONVERGENT B0 ;  /* 0x0000000000007941 */ /* 0x000fea0003800200 */
.L_x_27769:
[----:B------:R-:W-:Y:S01]  /*8550*/  F2FP.BF16.F32.PACK_AB R0, RZ, R0 ;  /* 0x00000000ff00723e */ /* 0x000fe200000010ff */
[----:B------:R-:W-:Y:S06]  /*8560*/  BRA `(.L_x_27706) ;  /* 0x0000000000647947 */ /* 0x000fec0003800000 */
.L_x_27744:
        /* <DEDUP_REMOVED lines=16> */
.L_x_27771:
[----:B------:R-:W-:Y:S01]  /*8670*/  PRMT R0, RZ, 0x7610, R0 ;  /* 0x00007610ff007816 */ /* 0x000fe20000000000 */
[----:B------:R-:W-:Y:S06]  /*8680*/  BRA `(.L_x_27706) ;  /* 0x00000000001c7947 */ /* 0x000fec0003800000 */
.L_x_27768:
[----:B------:R-:W2:Y:S02]  /*8690*/  LDG.E.64 R4, desc[UR36][R4.64] ;  /* 0x0000002404047981 */ /* 0x000ea4000c1e1b00 */
[----:B--2---:R-:W0:Y:S02]  /*86a0*/  I2F.U64 R0, R4 ;  /* 0x0000000400007312 */ /* 0x004e240000301000 */
[----:B0-----:R-:W-:Y:S01]  /*86b0*/  F2FP.BF16.F32.PACK_AB R0, RZ, R0 ;  /* 0x00000000ff00723e */ /* 0x001fe200000010ff */
[----:B------:R-:W-:Y:S06]  /*86c0*/  BRA `(.L_x_27706) ;  /* 0x00000000000c7947 */ /* 0x000fec0003800000 */
.L_x_27767:
[----:B------:R-:W2:Y:S02]  /*86d0*/  LDG.E R4, desc[UR36][R4.64] ;  /* 0x0000002404047981 */ /* 0x000ea4000c1e1900 */
[----:B--2---:R-:W-:-:S04]  /*86e0*/  I2FP.F32.U32 R0, R4 ;  /* 0x0000000400007245 */ /* 0x004fc80000201000 */
[----:B------:R-:W-:-:S07]  /*86f0*/  F2FP.BF16.F32.PACK_AB R0, RZ, R0 ;  /* 0x00000000ff00723e */ /* 0x000fce00000010ff */
.L_x_27706:
[----:B------:R-:W-:Y:S05]  /*8700*/  BSYNC.RECONVERGENT B6 ;  /* 0x0000000000067941 */ /* 0x000fea0003800200 */
.L_x_27705:
        /* <DEDUP_REMOVED lines=35> */
.L_x_27778:
[----:B------:R-:W-:Y:S05]  /*8940*/  BSYNC.RECONVERGENT B2 ;  /* 0x0000000000027941 */ /* 0x000fea0003800200 */
.L_x_27777:
[----:B------:R-:W-:Y:S01]  /*8950*/  FFMA.FTZ R3, -R8, R4, R3 ;  /* 0x0000000408037223 */ /* 0x000fe20000010103 */
[----:B------:R-:W-:Y:S06]  /*8960*/  BRA `(.L_x_27775) ;  /* 0x0000000000787947 */ /* 0x000fec0003800000 */
.L_x_27776:
        /* <DEDUP_REMOVED lines=14> */
.L_x_27781:
        /* <DEDUP_REMOVED lines=13> */
.L_x_27780:
[----:B------:R-:W-:Y:S05]  /*8b20*/  BSYNC.RECONVERGENT B2 ;  /* 0x0000000000027941 */ /* 0x000fea0003800200 */
.L_x_27779:
[----:B------:R-:W-:-:S04]  /*8b30*/  FMUL.FTZ R4, R4, 1.1920928955078125e-07 ;  /* 0x3400000004047820 */ /* 0x000fc80000410000 */
[----:B------:R-:W-:-:S07]  /*8b40*/  FMUL.FTZ R3, R3, R4 ;  /* 0x0000000403037220 */ /* 0x000fce0000410000 */
.L_x_27775:
[----:B------:R-:W-:Y:S05]  /*8b50*/  BSYNC.RECONVERGENT B0 ;  /* 0x0000000000007941 */ /* 0x000fea0003800200 */
.L_x_27774:
[C---:B------:R-:W-:Y:S02]  /*8b60*/  FSETP.NAN.FTZ.AND P0, PT, |R3|.reuse, |R3|, PT ;  /* 0x400000030300720b */ /* 0x040fe40003f18200 */
[----:B------:R-:W-:-:S04]  /*8b70*/  LOP3.LUT R26, R3, 0x80000000, R26, 0xb8, !PT ;  /* 0x80000000031a7812 */ /* 0x000fc800078eb81a */
[----:B------:R-:W-:-:S04]  /*8b80*/  FSEL R26, R3, R26, P0 ;  /* 0x0000001a031a7208 */ /* 0x000fc80000000000 */
[----:B------:R-:W-:-:S13]  /*8b90*/  FSETP.NEU.FTZ.AND P1, PT, R26, RZ, PT ;  /* 0x000000ff1a00720b */ /* 0x000fda0003f3d000 */
[----:B------:R-:W-:Y:S02]  /*8ba0*/  @P1 FSETP.GEU.FTZ.AND P2, PT, R23, RZ, PT ;  /* 0x000000ff1700120b */ /* 0x000fe40003f5e000 */
[----:B------:R-:W-:-:S04]  /*8bb0*/  @P1 FSETP.GEU.FTZ.AND P0, PT, R26, RZ, PT ;  /* 0x000000ff1a00120b */ /* 0x000fc80003f1e000 */
[----:B------:R-:W-:Y:S02]  /*8bc0*/  @P1 PLOP3.LUT P2, PT, P0, P2, PT, 0x82, 0x28 ;  /* 0x000000000028181c */ /* 0x000fe40000745072 */
[----:B------:R-:W-:Y:S02]  /*8bd0*/  PLOP3.LUT P0, PT, PT, PT, PT, 0x80, 0x8 ;  /* 0x000000000008781c */ /* 0x000fe40003f0f070 */
[----:B------:R-:W-:-:S13]  /*8be0*/  @P1 PLOP3.LUT P0, PT, P2, PT, PT, 0x80, 0x8 ;  /* 0x000000000008181c */ /* 0x000fda000170f070 */
[----:B------:R-:W-:-:S04]  /*8bf0*/  @!P0 FADD.FTZ R26, R23, R26 ;  /* 0x0000001a171a8221 */ /* 0x000fc80000010000 */
[----:B------:R2:W3:Y:S03]  /*8c00*/  F2F.BF16.F32 R3, R26 ;  /* 0x0000001a00037304 */ /* 0x0004e60000202000 */
.L_x_27773:
[----:B------:R-:W-:Y:S05]  /*8c10*/  BSYNC.RECONVERGENT B1 ;  /* 0x0000000000017941 */ /* 0x000fea0003800200 */
.L_x_27772:
[----:B-----5:R-:W-:Y:S01]  /*8c20*/  VIADD R23, R25, 0x80 ;  /* 0x0000008019177836 */ /* 0x020fe20000000000 */
[----:B------:R-:W-:Y:S04]  /*8c30*/  BSSY.RECONVERGENT B1, `(.L_x_27782) ;  /* 0x0000050000017945 */ /* 0x000fe80003800200 */
[----:B------:R-:W-:-:S13]  /*8c40*/  ISETP.GE.AND P0, PT, R23, R16, PT ;  /* 0x000000101700720c */ /* 0x000fda0003f06270 */
[----:B------:R-:W-:Y:S05]  /*8c50*/  @P0 BRA `(.L_x_27783) ;  /* 0x0000000400340947 */ /* 0x000fea0003800000 */
[----:B------:R-:W-:Y:S01]  /*8c60*/  IMAD.U32 R24, R24, 0x10000, RZ ;  /* 0x0001000018187824 */ /* 0x000fe200078e00ff */
[----:B------:R-:W-:Y:S01]  /*8c70*/  BSSY.RECONVERGENT B0, `(.L_x_27784) ;  /* 0x0000040000007945 */ /* 0x000fe20003800200 */
[----:B01----:R-:W-:Y:S02]  /*8c80*/  IMAD.U32 R5, R22, 0x10000, RZ ;  /* 0x0001000016057824 */ /* 0x003fe400078e00ff */
        /* <DEDUP_REMOVED lines=26> */
.L_x_27789:
[----:B------:R-:W-:Y:S01]  /*8e30*/  FSETP.GEU.FTZ.AND P0, PT, R9, -R8, PT ;  /* 0x800000080900720b */ /* 0x000fe20003f1e000 */
[----:B------:R-:W-:-:S12]  /*8e40*/  FADD.FTZ R4, R4, -1 ;  /* 0xbf80000004047421 */ /* 0x000fd80000010000 */
[----:B------:R-:W-:-:S07]  /*8e50*/  @!P0 FADD.FTZ R4, R4, -1 ;  /* 0xbf80000004048421 */ /* 0x000fce0000010000 */
.L_x_27788:
[----:B------:R-:W-:Y:S05]  /*8e60*/  BSYNC.RECONVERGENT B2 ;  /* 0x0000000000027941 */ /* 0x000fea0003800200 */
.L_x_27787:
[----:B------:R-:W-:Y:S01]  /*8e70*/  FFMA.FTZ R7, -R8, R4, R7 ;  /* 0x0000000408077223 */ /* 0x000fe20000010107 */
[----:B------:R-:W-:Y:S06]  /*8e80*/  BRA `(.L_x_27785) ;  /* 0x0000000000787947 */ /* 0x000fec0003800000 */
.L_x_27786:
        /* <DEDUP_REMOVED lines=14> */
.L_x_27792:
        /* <DEDUP_REMOVED lines=13> */
.L_x_27791:
[----:B------:R-:W-:Y:S05]  /*9040*/  BSYNC.RECONVERGENT B2 ;  /* 0x0000000000027941 */ /* 0x000fea0003800200 */
.L_x_27790:
[----:B------:R-:W-:-:S04]  /*9050*/  FMUL.FTZ R7, R7, 1.1920928955078125e-07 ;  /* 0x3400000007077820 */ /* 0x000fc80000410000 */
[----:B------:R-:W-:-:S07]  /*9060*/  FMUL.FTZ R7, R4, R7 ;  /* 0x0000000704077220 */ /* 0x000fce0000410000 */
.L_x_27785:
[----:B------:R-:W-:Y:S05]  /*9070*/  BSYNC.RECONVERGENT B0 ;  /* 0x0000000000007941 */ /* 0x000fea0003800200 */
.L_x_27784:
        /* <DEDUP_REMOVED lines=10> */
[----:B------:R-:W4:Y:S02]  /*9120*/  F2F.BF16.F32 R22, R22 ;  /* 0x0000001600167304 */ /* 0x000f240000202000 */
.L_x_27783:
[----:B------:R-:W-:Y:S05]  /*9130*/  BSYNC.RECONVERGENT B1 ;  /* 0x0000000000017941 */ /* 0x000fea0003800200 */
.L_x_27782:
        /* <DEDUP_REMOVED lines=33> */
.L_x_27800:
[----:B------:R-:W-:Y:S01]  /*9350*/  FSETP.GEU.FTZ.AND P0, PT, R8, -R9, PT ;  /* 0x800000090800720b */ /* 0x000fe20003f1e000 */
[----:B------:R-:W-:-:S12]  /*9360*/  FADD.FTZ R5, R5, -1 ;  /* 0xbf80000005057421 */ /* 0x000fd80000010000 */
[----:B------:R-:W-:-:S07]  /*9370*/  @!P0 FADD.FTZ R5, R5, -1 ;  /* 0xbf80000005058421 */ /* 0x000fce0000010000 */
.L_x_27799:
[----:B------:R-:W-:Y:S05]  /*9380*/  BSYNC.RECONVERGENT B2 ;  /* 0x0000000000027941 */ /* 0x000fea0003800200 */
.L_x_27798:
[----:B------:R-:W-:Y:S01]  /*9390*/  FFMA.FTZ R6, -R9, R5, R6 ;  /* 0x0000000509067223 */ /* 0x000fe20000010106 */
[----:B------:R-:W-:Y:S06]  /*93a0*/  BRA `(.L_x_27796) ;  /* 0x0000000000787947 */ /* 0x000fec0003800000 */
.L_x_27797:
        /* <DEDUP_REMOVED lines=14> */
.L_x_27803:
        /* <DEDUP_REMOVED lines=13> */
.L_x_27802:
[----:B------:R-:W-:Y:S05]  /*9560*/  BSYNC.RECONVERGENT B2 ;  /* 0x0000000000027941 */ /* 0x000fea0003800200 */
.L_x_27801:
[----:B------:R-:W-:-:S04]  /*9570*/  FMUL.FTZ R5, R6, 1.1920928955078125e-07 ;  /* 0x3400000006057820 */ /* 0x000fc80000410000 */
[----:B------:R-:W-:-:S07]  /*9580*/  FMUL.FTZ R6, R10, R5 ;  /* 0x000000050a067220 */ /* 0x000fce0000410000 */
.L_x_27796:
[----:B------:R-:W-:Y:S05]  /*9590*/  BSYNC.RECONVERGENT B0 ;  /* 0x0000000000007941 */ /* 0x000fea0003800200 */
.L_x_27795:
        /* <DEDUP_REMOVED lines=10> */
[----:B------:R-:W1:Y:S02]  /*9640*/  F2F.BF16.F32 R17, R17 ;  /* 0x0000001100117304 */ /* 0x000e640000202000 */
.L_x_27794:
[----:B------:R-:W-:Y:S05]  /*9650*/  BSYNC.RECONVERGENT B1 ;  /* 0x0000000000017941 */ /* 0x000fea0003800200 */
.L_x_27793:
        /* <DEDUP_REMOVED lines=15> */
[----:B------:R-:W5:Y:S01]  /*9750*/  MUFU.RCP R0, R6 ;  /* 0x0000000600007308 */ /* 0x000f620000001000 */
[----:B------:R-:W-:Y:S01]  /*9760*/  FADD.FTZ R4, -R6, -RZ ;  /* 0x800000ff06047221 */ /* 0x000fe20000010100 */
[----:B-----5:R-:W-:-:S06]  /*9770*/  FMUL.FTZ R0, R7, R0 ;  /* 0x0000000007007220 */ /* 0x020fcc0000410000 */
        /* <DEDUP_REMOVED lines=15> */
.L_x_27811:
[----:B------:R-:W-:Y:S01]  /*9870*/  FSETP.GEU.FTZ.AND P0, PT, R8, -R6, PT ;  /* 0x800000060800720b */ /* 0x000fe20003f1e000 */
[----:B------:R-:W-:-:S12]  /*9880*/  FADD.FTZ R0, R0, -1 ;  /* 0xbf80000000007421 */ /* 0x000fd80000010000 */
[----:B------:R-:W-:-:S07]  /*9890*/  @!P0 FADD.FTZ R0, R0, -1 ;  /* 0xbf80000000008421 */ /* 0x000fce0000010000 */
.L_x_27810:
[----:B------:R-:W-:Y:S05]  /*98a0*/  BSYNC.RECONVERGENT B2 ;  /* 0x0000000000027941 */ /* 0x000fea0003800200 */
.L_x_27809:
[----:B------:R-:W-:Y:S01]  /*98b0*/  FFMA.FTZ R7, -R6, R0, R7 ;  /* 0x0000000006077223 */ /* 0x000fe20000010107 */
[----:B------:R-:W-:Y:S06]  /*98c0*/  BRA `(.L_x_27807) ;  /* 0x0000000000787947 */ /* 0x000fec0003800000 */
.L_x_27808:
        /* <DEDUP_REMOVED lines=13> */
[----:B0-----:R0:W0:Y:S03]  /*99a0*/  MUFU.RCP R11, R10 ;  /* 0x0000000a000b7308 */ /* 0x0010260000001000 */
.L_x_27814:
        /* <DEDUP_REMOVED lines=13> */
.L_x_27813:
[----:B------:R-:W-:Y:S05]  /*9a80*/  BSYNC.RECONVERGENT B2 ;  /* 0x0000000000027941 */ /* 0x000fea0003800200 */
.L_x_27812:
[----:B------:R-:W-:-:S04]  /*9a90*/  FMUL.FTZ R7, R7, 1.1920928955078125e-07 ;  /* 0x3400000007077820 */ /* 0x000fc80000410000 */
[----:B------:R-:W-:-:S07]  /*9aa0*/  FMUL.FTZ R7, R8, R7 ;  /* 0x0000000708077220 */ /* 0x000fce0000410000 */
.L_x_27807:
[----:B------:R-:W-:Y:S05]  /*9ab0*/  BSYNC.RECONVERGENT B0 ;  /* 0x0000000000007941 */ /* 0x000fea0003800200 */
.L_x_27806:
        /* <DEDUP_REMOVED lines=10> */
[----:B------:R-:W0:Y:S02]  /*9b60*/  F2F.BF16.F32 R18, R18 ;  /* 0x0000001200127304 */ /* 0x000e240000202000 */
.L_x_27805:
[----:B------:R-:W-:Y:S05]  /*9b70*/  BSYNC.RECONVERGENT B1 ;  /* 0x0000000000017941 */ /* 0x000fea0003800200 */
.L_x_27804:
        /* <DEDUP_REMOVED lines=28> */
.L_x_27821:
[----:B---3--:R-:W-:Y:S02]  /*9d40*/  IMAD.U32 R5, R3, 0x10000, RZ ;  /* 0x0001000003057824 */ /* 0x008fe400078e00ff */
[----:B------:R-:W-:-:S04]  /*9d50*/  IMAD.MOV.U32 R25, RZ, RZ, R23 ;  /* 0x000000ffff197224 */ /* 0x000fc800078e0017 */
[----:B------:R-:W0:Y:S02]  /*9d60*/  F2I.S64.TRUNC R4, R5 ;  /* 0x0000000500047311 */ /* 0x000e24000020d900 */
[----:B0-----:R0:W-:Y:S01]  /*9d70*/  STG.E.U8 desc[UR36][R8.64], R4 ;  /* 0x0000000408007986 */ /* 0x0011e2000c101124 */
[----:B------:R-:W-:Y:S05]  /*9d80*/  BRA `(.L_x_27823) ;  /* 0x0000000c00c07947 */ /* 0x000fea0003800000 */
.L_x_27820:
        /* <DEDUP_REMOVED lines=11> */
.L_x_27825:
[----:B---3--:R-:W-:Y:S02]  /*9e40*/  IMAD.U32 R3, R3, 0x10000, RZ ;  /* 0x0001000003037824 */ /* 0x008fe400078e00ff */
[----:B------:R-:W-:-:S04]  /*9e50*/  IMAD.MOV.U32 R25, RZ, RZ, R23 ;  /* 0x000000ffff197224 */ /* 0x000fc800078e0017 */
[----:B------:R-:W0:Y:S02]  /*9e60*/  F2I.FTZ.TRUNC.NTZ R3, R3 ;  /* 0x0000000300037305 */ /* 0x000e24000021f100 */
[----:B0-----:R0:W-:Y:S01]  /*9e70*/  STG.E desc[UR36][R8.64], R3 ;  /* 0x0000000308007986 */ /* 0x0011e2000c101924 */
[----:B------:R-:W-:Y:S05]  /*9e80*/  BRA `(.L_x_27823) ;  /* 0x0000000c00807947 */ /* 0x000fea0003800000 */
.L_x_27824:
[----:B---3--:R-:W-:Y:S02]  /*9e90*/  IMAD.U32 R3, R3, 0x10000, RZ ;  /* 0x0001000003037824 */ /* 0x008fe400078e00ff */
[----:B------:R-:W-:-:S04]  /*9ea0*/  IMAD.MOV.U32 R25, RZ, RZ, R23 ;  /* 0x000000ffff197224 */ /* 0x000fc800078e0017 */
[----:B------:R-:W0:Y:S02]  /*9eb0*/  F2I.FTZ.TRUNC.NTZ R3, R3 ;  /* 0x0000000300037305 */ /* 0x000e24000021f100 */
[----:B0-----:R0:W-:Y:S01]  /*9ec0*/  STG.E.U16 desc[UR36][R8.64], R3 ;  /* 0x0000000308007986 */ /* 0x0011e2000c101524 */
[----:B------:R-:W-:Y:S05]  /*9ed0*/  BRA `(.L_x_27823) ;  /* 0x0000000c006c7947 */ /* 0x000fea0003800000 */
.L_x_27819:
        /* <DEDUP_REMOVED lines=10> */
.L_x_27827:
[----:B---3--:R-:W-:Y:S02]  /*9f80*/  IMAD.U32 R0, R3, 0x10000, RZ ;  /* 0x0001000003007824 */ /* 0x008fe400078e00ff */
[----:B------:R-:W-:-:S03]  /*9f90*/  IMAD.MOV.U32 R25, RZ, RZ, R23 ;  /* 0x000000ffff197224 */ /* 0x000fc600078e0017 */
[----:B------:R-:W-:-:S05]  /*9fa0*/  F2FP.F16.F32.PACK_AB R0, RZ, R0 ;  /* 0x00000000ff00723e */ /* 0x000fca00000000ff */
[----:B------:R0:W-:Y:S01]  /*9fb0*/  STG.E.U16 desc[UR36][R8.64], R0 ;  /* 0x0000000008007986 */ /* 0x0001e2000c101524 */
[----:B------:R-:W-:Y:S05]  /*9fc0*/  BRA `(.L_x_27823) ;  /* 0x0000000c00307947 */ /* 0x000fea0003800000 */
.L_x_27826:
        /* <DEDUP_REMOVED lines=11> */
.L_x_27829:
[----:B---3--:R-:W-:Y:S02]  /*a080*/  IMAD.U32 R3, R3, 0x10000, RZ ;  /* 0x0001000003037824 */ /* 0x008fe400078e00ff */
[----:B------:R-:W-:-:S03]  /*a090*/  IMAD.MOV.U32 R25, RZ, RZ, R23 ;  /* 0x000000ffff197224 */ /* 0x000fc600078e0017 */
[----:B------:R-:W-:-:S04]  /*a0a0*/  F2FP.F16.F32.PACK_AB R3, RZ, R3 ;  /* 0x00000003ff03723e */ /* 0x000fc800000000ff */
[----:B------:R-:W-:-:S05]  /*a0b0*/  PRMT R3, R3, 0x5410, RZ ;  /* 0x0000541003037816 */ /* 0x000fca00000000ff */
[----:B------:R0:W-:Y:S01]  /*a0c0*/  STG.E desc[UR36][R8.64], R3 ;  /* 0x0000000308007986 */ /* 0x0001e2000c101924 */
[----:B------:R-:W-:Y:S05]  /*a0d0*/  BRA `(.L_x_27823) ;  /* 0x0000000800ec7947 */ /* 0x000fea0003800000 */
.L_x_27828:
[----:B---3--:R-:W-:Y:S02]  /*a0e0*/  IMAD.U32 R4, R3, 0x10000, RZ ;  /* 0x0001000003047824 */ /* 0x008fe400078e00ff */
[----:B------:R-:W-:Y:S02]  /*a0f0*/  IMAD.MOV.U32 R25, RZ, RZ, R23 ;  /* 0x000000ffff197224 */ /* 0x000fe400078e0017 */
[----:B------:R-:W-:-:S06]  /*a100*/  FMUL.FTZ R4, R4, 1 ;  /* 0x3f80000004047820 */ /* 0x000fcc0000410000 */
[----:B------:R-:W0:Y:S02]  /*a110*/  F2F.F64.F32 R4, R4 ;  /* 0x0000000400047310 */ /* 0x000e240000201800 */
[----:B0-----:R0:W-:Y:S01]  /*a120*/  STG.E.64 desc[UR36][R8.64], R4 ;  /* 0x0000000408007986 */ /* 0x0011e2000c101b24 */
[----:B------:R-:W-:Y:S05]  /*a130*/  BRA `(.L_x_27823) ;  /* 0x0000000800d47947 */ /* 0x000fea0003800000 */
.L_x_27818:
        /* <DEDUP_REMOVED lines=14> */
.L_x_27832:
[----:B---3--:R-:W-:Y:S01]  /*a220*/  IMAD.U32 R3, R3, 0x10000, RZ ;  /* 0x0001000003037824 */ /* 0x008fe200078e00ff */
[----:B------:R-:W-:Y:S01]  /*a230*/  CS2R R6, SRZ ;  /* 0x0000000000067805 */ /* 0x000fe2000001ff00 */
[----:B------:R-:W-:Y:S02]  /*a240*/  IMAD.MOV.U32 R25, RZ, RZ, R23 ;  /* 0x000000ffff197224 */ /* 0x000fe400078e0017 */
[----:B------:R-:W-:-:S04]  /*a250*/  FMUL.FTZ R3, R3, 1 ;  /* 0x3f80000003037820 */ /* 0x000fc80000410000 */
[----:B------:R-:W0:Y:S02]  /*a260*/  F2F.F64.F32 R4, R3 ;  /* 0x0000000300047310 */ /* 0x000e240000201800 */
[----:B0-----:R0:W-:Y:S01]  /*a270*/  STG.E.128 desc[UR36][R8.64], R4 ;  /* 0x0000000408007986 */ /* 0x0011e2000c101d24 */
[----:B------:R-:W-:Y:S05]  /*a280*/  BRA `(.L_x_27823) ;  /* 0x0000000800807947 */ /* 0x000fea0003800000 */
.L_x_27831:
        /* <DEDUP_REMOVED lines=19> */
.L_x_27836:
[----:B------:R-:W-:Y:S05]  /*a3c0*/  BSYNC.RECONVERGENT B0 ;  /* 0x0000000000007941 */ /* 0x000fea0003800200 */
.L_x_27835:
[----:B------:R-:W-:Y:S01]  /*a3d0*/  LOP3.LUT R5, R0, 0x80, R5, 0xf8, !PT ;  /* 0x0000008000057812 */ /* 0x000fe200078ef805 */
[----:B------:R-:W-:-:S04]  /*a3e0*/  IMAD.MOV.U32 R25, RZ, RZ, R23 ;  /* 0x000000ffff197224 */ /* 0x000fc800078e0017 */
[----:B------:R0:W-:Y:S01]  /*a3f0*/  STG.E.U8 desc[UR36][R8.64], R5 ;  /* 0x0000000508007986 */ /* 0x0001e2000c101124 */
[----:B------:R-:W-:Y:S05]  /*a400*/  BRA `(.L_x_27823) ;  /* 0x0000000800207947 */ /* 0x000fea0003800000 */
.L_x_27834:
        /* <DEDUP_REMOVED lines=15> */
.L_x_27838:
[----:B------:R-:W-:Y:S05]  /*a500*/  BSYNC.RECONVERGENT B0 ;  /* 0x0000000000007941 */ /* 0x000fea0003800200 */
.L_x_27837:
[----:B------:R-:W-:Y:S01]  /*a510*/  LOP3.LUT R5, R0, 0x80, R5, 0xf8, !PT ;  /* 0x0000008000057812 */ /* 0x000fe200078ef805 */
[----:B------:R-:W-:-:S04]  /*a520*/  IMAD.MOV.U32 R25, RZ, RZ, R23 ;  /* 0x000000ffff197224 */ /* 0x000fc800078e0017 */
[----:B------:R0:W-:Y:S01]  /*a530*/  STG.E.U8 desc[UR36][R8.64], R5 ;  /* 0x0000000508007986 */ /* 0x0001e2000c101124 */
[----:B------:R-:W-:Y:S05]  /*a540*/  BRA `(.L_x_27823) ;  /* 0x0000000400d07947 */ /* 0x000fea0003800000 */
.L_x_27833:
[----:B---3--:R0:W-:Y:S01]  /*a550*/  STG.E.U16 desc[UR36][R8.64], R3 ;  /* 0x0000000308007986 */ /* 0x0081e2000c101524 */
[----:B------:R-:W-:Y:S01]  /*a560*/  IMAD.MOV.U32 R25, RZ, RZ, R23 ;  /* 0x000000ffff197224 */ /* 0x000fe200078e0017 */
[----:B------:R-:W-:Y:S06]  /*a570*/  BRA `(.L_x_27823) ;  /* 0x0000000400c47947 */ /* 0x000fec0003800000 */
.L_x_27830:
        /* <DEDUP_REMOVED lines=13> */
.L_x_27841:
        /* <DEDUP_REMOVED lines=13> */
.L_x_27844:
[----:B------:R-:W-:-:S04]  /*a720*/  SHF.R.U32.HI R0, RZ, 0x14, R3 ;  /* 0x00000014ff007819 */ /* 0x000fc80000011603 */
[----:B------:R-:W-:-:S04]  /*a730*/  LOP3.LUT R0, R0, 0x1, RZ, 0xc0, !PT ;  /* 0x0000000100007812 */ /* 0x000fc800078ec0ff */
[----:B------:R-:W-:-:S04]  /*a740*/  IADD3 R0, PT, PT, R3, 0x487ffff, R0 ;  /* 0x0487ffff03007810 */ /* 0x000fc80007ffe000 */
[----:B------:R-:W-:-:S04]  /*a750*/  SHF.R.U32.HI R0, RZ, 0x14, R0 ;  /* 0x00000014ff007819 */ /* 0x000fc80000011600 */
[----:B------:R-:W-:-:S07]  /*a760*/  LOP3.LUT R0, R0, 0xff, RZ, 0xc0, !PT ;  /* 0x000000ff00007812 */ /* 0x000fce00078ec0ff */
.L_x_27845:
[----:B------:R-:W-:-:S04]  /*a770*/  SHF.R.U32.HI R3, RZ, 0x18, R3 ;  /* 0x00000018ff037819 */ /* 0x000fc80000011603 */
[----:B------:R-:W-:-:S04]  /*a780*/  LOP3.LUT R0, R0, 0x80, R3, 0xf8, !PT ;  /* 0x0000008000007812 */ /* 0x000fc800078ef803 */
[----:B------:R-:W-:-:S07]  /*a790*/  PRMT R4, R0, 0x7610, R4 ;  /* 0x0000761000047816 */ /* 0x000fce0000000004 */
.L_x_27843:
[----:B------:R-:W-:Y:S05]  /*a7a0*/  BSYNC.RECONVERGENT B0 ;  /* 0x0000000000007941 */ /* 0x000fea0003800200 */
.L_x_27842:
[----:B------:R3:W-:Y:S01]  /*a7b0*/  STG.E.U8 desc[UR36][R8.64], R4 ;  /* 0x0000000408007986 */ /* 0x0007e2000c101124 */
[----:B------:R-:W-:Y:S01]  /*a7c0*/  IMAD.MOV.U32 R25, RZ, RZ, R23 ;  /* 0x000000ffff197224 */ /* 0x000fe200078e0017 */
[----:B------:R-:W-:Y:S06]  /*a7d0*/  BRA `(.L_x_27823) ;  /* 0x00000004002c7947 */ /* 0x000fec0003800000 */
.L_x_27840:
        /* <DEDUP_REMOVED lines=13> */
.L_x_27848:
[----:B------:R-:W-:-:S04]  /*a8b0*/  SHF.R.U32.HI R0, RZ, 0x15, R3 ;  /* 0x00000015ff007819 */ /* 0x000fc80000011603 */
[----:B------:R-:W-:-:S04]  /*a8c0*/  LOP3.LUT R0, R0, 0x1, RZ, 0xc0, !PT ;  /* 0x0000000100007812 */ /* 0x000fc800078ec0ff */
[----:B------:R-:W-:-:S04]  /*a8d0*/  IADD3 R0, PT, PT, R3, 0x88fffff, R0 ;  /* 0x088fffff03007810 */ /* 0x000fc80007ffe000 */
[----:B------:R-:W-:-:S04]  /*a8e0*/  SHF.R.U32.HI R0, RZ, 0x15, R0 ;  /* 0x00000015ff007819 */ /* 0x000fc80000011600 */
[----:B------:R-:W-:-:S07]  /*a8f0*/  LOP3.LUT R0, R0, 0xff, RZ, 0xc0, !PT ;  /* 0x000000ff00007812 */ /* 0x000fce00078ec0ff */
.L_x_27849:
[----:B------:R-:W-:-:S04]  /*a900*/  SHF.R.U32.HI R3, RZ, 0x18, R3 ;  /* 0x00000018ff037819 */ /* 0x000fc80000011603 */
[----:B------:R-:W-:-:S04]  /*a910*/  LOP3.LUT R0, R0, 0x80, R3, 0xf8, !PT ;  /* 0x0000008000007812 */ /* 0x000fc800078ef803 */
[----:B------:R-:W-:-:S07]  /*a920*/  PRMT R4, R0, 0x7610, R4 ;  /* 0x0000761000047816 */ /* 0x000fce0000000004 */
.L_x_27847:
[----:B------:R-:W-:Y:S05]  /*a930*/  BSYNC.RECONVERGENT B0 ;  /* 0x0000000000007941 */ /* 0x000fea0003800200 */
.L_x_27846:
[----:B------:R0:W-:Y:S01]  /*a940*/  STG.E.U8 desc[UR36][R8.64], R4 ;  /* 0x0000000408007986 */ /* 0x0001e2000c101124 */
[----:B------:R-:W-:Y:S01]  /*a950*/  IMAD.MOV.U32 R25, RZ, RZ, R23 ;  /* 0x000000ffff197224 */ /* 0x000fe200078e0017 */
[----:B------:R-:W-:Y:S06]  /*a960*/  BRA `(.L_x_27823) ;  /* 0x0000000000c87947 */ /* 0x000fec0003800000 */
.L_x_27839:
[----:B------:R-:W-:-:S13]  /*a970*/  ISETP.NE.AND P0, PT, R0, 0x1c, PT ;  /* 0x0000001c0000780c */ /* 0x000fda0003f05270 */
[----:B------:R-:W-:Y:S05]  /*a980*/  @!P0 BRA `(.L_x_27850) ;  /* 0x0000000000b08947 */ /* 0x000fea0003800000 */
[----:B------:R-:W-:-:S13]  /*a990*/  ISETP.NE.AND P0, PT, R0, 0x1d, PT ;  /* 0x0000001d0000780c */ /* 0x000fda0003f05270 */
[----:B------:R-:W-:Y:S05]  /*a9a0*/  @!P0 BRA `(.L_x_27851) ;  /* 0x0000000000948947 */ /* 0x000fea0003800000 */
[----:B------:R-:W-:-:S13]  /*a9b0*/  ISETP.NE.AND P0, PT, R0, 0x2c, PT ;  /* 0x0000002c0000780c */ /* 0x000fda0003f05270 */
[----:B------:R-:W-:Y:S05]  /*a9c0*/  @!P0 BRA `(.L_x_27852) ;  /* 0x0000000000488947 */ /* 0x000fea0003800000 */
.L_x_27822:
        /* <DEDUP_REMOVED lines=16> */
.L_x_27853:
[----:B------:R-:W-:Y:S01]  /*aad0*/  IMAD.MOV.U32 R25, RZ, RZ, R23 ;  /* 0x000000ffff197224 */ /* 0x000fe200078e0017 */
[----:B------:R-:W-:Y:S06]  /*aae0*/  BRA `(.L_x_27823) ;  /* 0x0000000000687947 */ /* 0x000fec0003800000 */
.L_x_27852:
        /* <DEDUP_REMOVED lines=17> */
.L_x_27851:
[----:B---3--:R-:W-:Y:S02]  /*ac00*/  IMAD.U32 R4, R3, 0x10000, RZ ;  /* 0x0001000003047824 */ /* 0x008fe400078e00ff */
[----:B------:R-:W-:-:S04]  /*ac10*/  IMAD.MOV.U32 R25, RZ, RZ, R23 ;  /* 0x000000ffff197224 */ /* 0x000fc800078e0017 */
[----:B------:R-:W0:Y:S02]  /*ac20*/  F2I.U64.TRUNC R4, R4 ;  /* 0x0000000400047311 */ /* 0x000e24000020d800 */
[----:B0-----:R0:W-:Y:S01]  /*ac30*/  STG.E.64 desc[UR36][R8.64], R4 ;  /* 0x0000000408007986 */ /* 0x0011e2000c101b24 */
[----:B------:R-:W-:Y:S05]  /*ac40*/  BRA `(.L_x_27823) ;  /* 0x0000000000107947 */ /* 0x000fea0003800000 */
.L_x_27850:
[----:B---3--:R-:W-:Y:S02]  /*ac50*/  IMAD.U32 R3, R3, 0x10000, RZ ;  /* 0x0001000003037824 */ /* 0x008fe400078e00ff */
[----:B------:R-:W-:-:S04]  /*ac60*/  IMAD.MOV.U32 R25, RZ, RZ, R23 ;  /* 0x000000ffff197224 */ /* 0x000fc800078e0017 */
[----:B------:R-:W0:Y:S02]  /*ac70*/  F2I.FTZ.U32.TRUNC.NTZ R3, R3 ;  /* 0x0000000300037305 */ /* 0x000e24000021f000 */
[----:B0-----:R0:W-:Y:S02]  /*ac80*/  STG.E desc[UR36][R8.64], R3 ;  /* 0x0000000308007986 */ /* 0x0011e4000c101924 */
.L_x_27823:
[----:B------:R-:W-:-:S13]  /*ac90*/  ISETP.GE.AND P0, PT, R25, R16, PT ;  /* 0x000000101900720c */ /* 0x000fda0003f06270 */
[----:B------:R-:W-:Y:S05]  /*aca0*/  @P0 BREAK.RELIABLE B6 ;  /* 0x0000000000060942 */ /* 0x000fea0003800100 */
[----:B------:R-:W-:Y:S05]  /*acb0*/  @P0 BRA `(.L_x_27854) ;  /* 0x0000001c00c00947 */ /* 0x000fea0003800000 */
[----:B------:R-:W5:Y:S01]  /*acc0*/  LDCU UR4, c[0x0][0x3b4] ;  /* 0x00007680ff0477ac */ /* 0x000f620008000800 */
[----:B01-3--:R-:W0:Y:S01]  /*acd0*/  LDC.64 R8, c[0x0][0x388] ;  /* 0x0000e200ff087b82 */ /* 0x00be220000000a00 */
        /* <DEDUP_REMOVED lines=16> */
[----:B----4-:R-:W-:-:S04]  /*ade0*/  IMAD.U32 R22, R22, 0x10000, RZ ;  /* 0x0001000016167824 */ /* 0x010fc800078e00ff */
[----:B------:R-:W0:Y:S02]  /*adf0*/  F2I.FTZ.TRUNC.NTZ R3, R22 ;  /* 0x0000001600037305 */ /* 0x000e24000021f100 */
[----:B0-----:R0:W-:Y:S01]  /*ae00*/  STG.E.U8 desc[UR36][R8.64], R3 ;  /* 0x0000000308007986 */ /* 0x0011e2000c101124 */
[----:B------:R-:W-:Y:S05]  /*ae10*/  BRA `(.L_x_27860) ;  /* 0x0000000c007c7947 */ /* 0x000fea0003800000 */
.L_x_27858:
[----:B----4-:R-:W-:-:S06]  /*ae20*/  IMAD.U32 R5, R22, 0x10000, RZ ;  /* 0x0001000016057824 */ /* 0x010fcc00078e00ff */
[----:B------:R-:W0:Y:S02]  /*ae30*/  F2I.S64.TRUNC R4, R5 ;  /* 0x0000000500047311 */ /* 0x000e24000020d900 */
[----:B0-----:R0:W-:Y:S01]  /*ae40*/  STG.E.U8 desc[UR36][R8.64], R4 ;  /* 0x0000000408007986 */ /* 0x0011e2000c101124 */
[----:B------:R-:W-:Y:S05]  /*ae50*/  BRA `(.L_x_27860) ;  /* 0x0000000c006c7947 */ /* 0x000fea0003800000 */
.L_x_27857:
[----:B------:R-:W-:-:S13]  /*ae60*/  ISETP.NE.AND P0, PT, R0, 0x2, PT ;  /* 0x000000020000780c */ /* 0x000fda0003f05270 */
[----:B------:R-:W-:Y:S05]  /*ae70*/  @!P0 BRA `(.L_x_27861) ;  /* 0x0000000000308947 */ /* 0x000fea0003800000 */
[----:B------:R-:W-:-:S13]  /*ae80*/  ISETP.NE.AND P0, PT, R0, 0x3, PT ;  /* 0x000000030000780c */ /* 0x000fda0003f05270 */
[----:B------:R-:W-:Y:S05]  /*ae90*/  @!P0 BRA `(.L_x_27862) ;  /* 0x0000000000188947 */ /* 0x000fea0003800000 */
[----:B------:R-:W-:-:S13]  /*aea0*/  ISETP.NE.AND P0, PT, R0, 0x4, PT ;  /* 0x000000040000780c */ /* 0x000fda0003f05270 */
[----:B------:R-:W-:Y:S05]  /*aeb0*/  @P0 BRA `(.L_x_27859) ;  /* 0x0000000800780947 */ /* 0x000fea0003800000 */
[----:B----4-:R-:W-:-:S06]  /*aec0*/  IMAD.U32 R4, R22, 0x10000, RZ ;  /* 0x0001000016047824 */ /* 0x010fcc00078e00ff */
[----:B------:R-:W0:Y:S02]  /*aed0*/  F2I.S64.TRUNC R4, R4 ;  /* 0x0000000400047311 */ /* 0x000e24000020d900 */
[----:B0-----:R0:W-:Y:S01]  /*aee0*/  STG.E.64 desc[UR36][R8.64], R4 ;  /* 0x0000000408007986 */ /* 0x0011e2000c101b24 */
[----:B------:R-:W-:Y:S05]  /*aef0*/  BRA `(.L_x_27860) ;  /* 0x0000000c00447947 */ /* 0x000fea0003800000 */
.L_x_27862:
[----:B----4-:R-:W-:-:S04]  /*af00*/  IMAD.U32 R22, R22, 0x10000, RZ ;  /* 0x0001000016167824 */ /* 0x010fc800078e00ff */
[----:B------:R-:W0:Y:S02]  /*af10*/  F2I.FTZ.TRUNC.NTZ R3, R22 ;  /* 0x0000001600037305 */ /* 0x000e24000021f100 */
[----:B0-----:R0:W-:Y:S01]  /*af20*/  STG.E desc[UR36][R8.64], R3 ;  /* 0x0000000308007986 */ /* 0x0011e2000c101924 */
[----:B------:R-:W-:Y:S05]  /*af30*/  BRA `(.L_x_27860) ;  /* 0x0000000c00347947 */ /* 0x000fea0003800000 */
.L_x_27861:
[----:B----4-:R-:W-:-:S04]  /*af40*/  IMAD.U32 R22, R22, 0x10000, RZ ;  /* 0x0001000016167824 */ /* 0x010fc800078e00ff */
[----:B------:R-:W0:Y:S02]  /*af50*/  F2I.FTZ.TRUNC.NTZ R3, R22 ;  /* 0x0000001600037305 */ /* 0x000e24000021f100 */
[----:B0-----:R0:W-:Y:S01]  /*af60*/  STG.E.U16 desc[UR36][R8.64], R3 ;  /* 0x0000000308007986 */ /* 0x0011e2000c101524 */
[----:B------:R-:W-:Y:S05]  /*af70*/  BRA `(.L_x_27860) ;  /* 0x0000000c00247947 */ /* 0x000fea0003800000 */
.L_x_27856:
        /* <DEDUP_REMOVED lines=9> */
.L_x_27864:
[----:B----4-:R-:W-:-:S05]  /*b010*/  IMAD.U32 R0, R22, 0x10000, RZ ;  /* 0x0001000016007824 */ /* 0x010fca00078e00ff */
[----:B------:R-:W-:-:S05]  /*b020*/  F2FP.F16.F32.PACK_AB R0, RZ, R0 ;  /* 0x00000000ff00723e */ /* 0x000fca00000000ff */
[----:B------:R0:W-:Y:S01]  /*b030*/  STG.E.U16 desc[UR36][R8.64], R0 ;  /* 0x0000000008007986 */ /* 0x0001e2000c101524 */
[----:B------:R-:W-:Y:S05]  /*b040*/  BRA `(.L_x_27860) ;  /* 0x0000000800f07947 */ /* 0x000fea0003800000 */
.L_x_27863:
[----:B------:R-:W-:-:S13]  /*b050*/  ISETP.NE.AND P0, PT, R0, 0x7, PT ;  /* 0x000000070000780c */ /* 0x000fda0003f05270 */
[----:B------:R-:W-:Y:S05]  /*b060*/  @!P0 BRA `(.L_x_27865) ;  /* 0x0000000000348947 */ /* 0x000fea0003800000 */
[----:B------:R-:W-:-:S13]  /*b070*/  ISETP.NE.AND P0, PT, R0, 0x8, PT ;  /* 0x000000080000780c */ /* 0x000fda0003f05270 */
[----:B------:R-:W-:Y:S05]  /*b080*/  @!P0 BRA `(.L_x_27866) ;  /* 0x0000000000188947 */ /* 0x000fea0003800000 */
[----:B------:R-:W-:-:S13]  /*b090*/  ISETP.NE.AND P0, PT, R0, 0x9, PT ;  /* 0x000000090000780c */ /* 0x000fda0003f05270 */
[----:B------:R-:W-:Y:S05]  /*b0a0*/  @P0 BRA `(.L_x_27859) ;  /* 0x0000000400fc0947 */ /* 0x000fea0003800000 */
[----:B----4-:R-:W-:Y:S02]  /*b0b0*/  IMAD.U32 R22, R22, 0x10000, RZ ;  /* 0x0001000016167824 */ /* 0x010fe400078e00ff */
[----:B------:R-:W-:-:S05]  /*b0c0*/  IMAD.MOV.U32 R23, RZ, RZ, RZ ;  /* 0x000000ffff177224 */ /* 0x000fca00078e00ff */
[----:B------:R3:W-:Y:S01]  /*b0d0*/  STG.E.64 desc[UR36][R8.64], R22 ;  /* 0x0000001608007986 */ /* 0x0007e2000c101b24 */
[----:B------:R-:W-:Y:S05]  /*b0e0*/  BRA `(.L_x_27860) ;  /* 0x0000000800c87947 */ /* 0x000fea0003800000 */
.L_x_27866:
[----:B----4-:R-:W-:-:S05]  /*b0f0*/  IMAD.U32 R22, R22, 0x10000, RZ ;  /* 0x0001000016167824 */ /* 0x010fca00078e00ff */
[----:B------:R-:W-:-:S04]  /*b100*/  F2FP.F16.F32.PACK_AB R3, RZ, R22 ;  /* 0x00000016ff03723e */ /* 0x000fc800000000ff */
[----:B------:R-:W-:-:S05]  /*b110*/  PRMT R3, R3, 0x5410, RZ ;  /* 0x0000541003037816 */ /* 0x000fca00000000ff */
[----:B------:R4:W-:Y:S01]  /*b120*/  STG.E desc[UR36][R8.64], R3 ;  /* 0x0000000308007986 */ /* 0x0009e2000c101924 */
[----:B------:R-:W-:Y:S05]  /*b130*/  BRA `(.L_x_27860) ;  /* 0x0000000800b47947 */ /* 0x000fea0003800000 */
.L_x_27865:
[----:B----4-:R-:W-:-:S04]  /*b140*/  IMAD.U32 R4, R22, 0x10000, RZ ;  /* 0x0001000016047824 */ /* 0x010fc800078e00ff */
[----:B------:R-:W-:-:S06]  /*b150*/  FMUL.FTZ R4, R4, 1 ;  /* 0x3f80000004047820 */ /* 0x000fcc0000410000 */
[----:B------:R-:W0:Y:S02]  /*b160*/  F2F.F64.F32 R4, R4 ;  /* 0x0000000400047310 */ /* 0x000e240000201800 */
[----:B0-----:R0:W-:Y:S01]  /*b170*/  STG.E.64 desc[UR36][R8.64], R4 ;  /* 0x0000000408007986 */ /* 0x0011e2000c101b24 */
[----:B------:R-:W-:Y:S05]  /*b180*/  BRA `(.L_x_27860) ;  /* 0x0000000800a07947 */ /* 0x000fea0003800000 */
.L_x_27855:
        /* <DEDUP_REMOVED lines=10> */
[----:B----4-:R-:W-:-:S06]  /*b230*/  IMAD.U32 R3, R22, 0x10000, RZ ;  /* 0x0001000016037824 */ /* 0x010fcc00078e00ff */
[----:B------:R-:W0:Y:S02]  /*b240*/  F2I.FTZ.U32.TRUNC.NTZ R3, R3 ;  /* 0x0000000300037305 */ /* 0x000e24000021f000 */
[----:B0-----:R0:W-:Y:S01]  /*b250*/  STG.E.U16 desc[UR36][R8.64], R3 ;  /* 0x0000000308007986 */ /* 0x0011e2000c101524 */
[----:B------:R-:W-:Y:S05]  /*b260*/  BRA `(.L_x_27860) ;  /* 0x0000000800687947 */ /* 0x000fea0003800000 */
.L_x_27870:
        /* <DEDUP_REMOVED lines=17> */
.L_x_27873:
[----:B------:R-:W-:-:S04]  /*b380*/  SHF.R.U32.HI R3, RZ, 0x18, R5 ;  /* 0x00000018ff037819 */ /* 0x000fc80000011605 */
[----:B------:R-:W-:-:S04]  /*b390*/  LOP3.LUT R0, R0, 0x80, R3, 0xf8, !PT ;  /* 0x0000008000007812 */ /* 0x000fc800078ef803 */
[----:B------:R-:W-:-:S07]  /*b3a0*/  PRMT R4, R0, 0x7610, R4 ;  /* 0x0000761000047816 */ /* 0x000fce0000000004 */
.L_x_27872:
[----:B------:R-:W-:Y:S05]  /*b3b0*/  BSYNC.RECONVERGENT B0 ;  /* 0x0000000000007941 */ /* 0x000fea0003800200 */
.L_x_27871:
[----:B------:R0:W-:Y:S01]  /*b3c0*/  STG.E.U8 desc[UR36][R8.64], R4 ;  /* 0x0000000408007986 */ /* 0x0001e2000c101124 */
[----:B------:R-:W-:Y:S05]  /*b3d0*/  BRA `(.L_x_27860) ;  /* 0x00000008000c7947 */ /* 0x000fea0003800000 */
.L_x_27869:
        /* <DEDUP_REMOVED lines=17> */
.L_x_27876:
[----:B------:R-:W-:-:S04]  /*b4f0*/  SHF.R.U32.HI R3, RZ, 0x18, R5 ;  /* 0x00000018ff037819 */ /* 0x000fc80000011605 */
[----:B------:R-:W-:-:S04]  /*b500*/  LOP3.LUT R0, R0, 0x80, R3, 0xf8, !PT ;  /* 0x0000008000007812 */ /* 0x000fc800078ef803 */
[----:B------:R-:W-:-:S07]  /*b510*/  PRMT R4, R0, 0x7610, R4 ;  /* 0x0000761000047816 */ /* 0x000fce0000000004 */
.L_x_27875:
[----:B------:R-:W-:Y:S05]  /*b520*/  BSYNC.RECONVERGENT B0 ;  /* 0x0000000000007941 */ /* 0x000fea0003800200 */
.L_x_27874:
[----:B------:R0:W-:Y:S01]  /*b530*/  STG.E.U8 desc[UR36][R8.64], R4 ;  /* 0x0000000408007986 */ /* 0x0001e2000c101124 */
[----:B------:R-:W-:Y:S05]  /*b540*/  BRA `(.L_x_27860) ;  /* 0x0000000400b07947 */ /* 0x000fea0003800000 */
.L_x_27868:
[----:B------:R-:W-:-:S13]  /*b550*/  ISETP.NE.AND P0, PT, R0, 0x1c, PT ;  /* 0x0000001c0000780c */ /* 0x000fda0003f05270 */
[----:B------:R-:W-:Y:S05]  /*b560*/  @!P0 BRA `(.L_x_27877) ;  /* 0x0000000000608947 */ /* 0x000fea0003800000 */
[----:B------:R-:W-:-:S13]  /*b570*/  ISETP.NE.AND P0, PT, R0, 0x1d, PT ;  /* 0x0000001d0000780c */ /* 0x000fda0003f05270 */
[----:B------:R-:W-:Y:S05]  /*b580*/  @!P0 BRA `(.L_x_27878) ;  /* 0x0000000000488947 */ /* 0x000fea0003800000 */
[----:B------:R-:W-:-:S13]  /*b590*/  ISETP.NE.AND P0, PT, R0, 0x2c, PT ;  /* 0x0000002c0000780c */ /* 0x000fda0003f05270 */
[----:B------:R-:W-:Y:S05]  /*b5a0*/  @P0 BRA `(.L_x_27859) ;  /* 0x0000000000bc0947 */ /* 0x000fea0003800000 */
[----:B----4-:R-:W-:-:S05]  /*b5b0*/  IMAD.U32 R22, R22, 0x10000, RZ ;  /* 0x0001000016167824 */ /* 0x010fca00078e00ff */
        /* <DEDUP_REMOVED lines=15> */
.L_x_27878:
[----:B----4-:R-:W-:-:S06]  /*b6b0*/  IMAD.U32 R4, R22, 0x10000, RZ ;  /* 0x0001000016047824 */ /* 0x010fcc00078e00ff */
[----:B------:R-:W0:Y:S02]  /*b6c0*/  F2I.U64.TRUNC R4, R4 ;  /* 0x0000000400047311 */ /* 0x000e24000020d800 */
[----:B0-----:R0:W-:Y:S01]  /*b6d0*/  STG.E.64 desc[UR36][R8.64], R4 ;  /* 0x0000000408007986 */ /* 0x0011e2000c101b24 */
[----:B------:R-:W-:Y:S05]  /*b6e0*/  BRA `(.L_x_27860) ;  /* 0x0000000400487947 */ /* 0x000fea0003800000 */
.L_x_27877:
[----:B----4-:R-:W-:-:S04]  /*b6f0*/  IMAD.U32 R22, R22, 0x10000, RZ ;  /* 0x0001000016167824 */ /* 0x010fc800078e00ff */
[----:B------:R-:W0:Y:S02]  /*b700*/  F2I.FTZ.U32.TRUNC.NTZ R3, R22 ;  /* 0x0000001600037305 */ /* 0x000e24000021f000 */
[----:B0-----:R0:W-:Y:S01]  /*b710*/  STG.E desc[UR36][R8.64], R3 ;  /* 0x0000000308007986 */ /* 0x0011e2000c101924 */
[----:B------:R-:W-:Y:S05]  /*b720*/  BRA `(.L_x_27860) ;  /* 0x0000000400387947 */ /* 0x000fea0003800000 */
.L_x_27867:
        /* <DEDUP_REMOVED lines=11> */
.L_x_27880:
[----:B----4-:R-:W-:Y:S01]  /*b7e0*/  IMAD.U32 R22, R22, 0x10000, RZ ;  /* 0x0001000016167824 */ /* 0x010fe200078e00ff */
[----:B------:R-:W-:-:S03]  /*b7f0*/  CS2R R6, SRZ ;  /* 0x0000000000067805 */ /* 0x000fc6000001ff00 */
[----:B------:R-:W-:-:S06]  /*b800*/  FMUL.FTZ R4, R22, 1 ;  /* 0x3f80000016047820 */ /* 0x000fcc0000410000 */
[----:B------:R-:W0:Y:S02]  /*b810*/  F2F.F64.F32 R4, R4 ;  /* 0x0000000400047310 */ /* 0x000e240000201800 */
[----:B0-----:R0:W-:Y:S01]  /*b820*/  STG.E.128 desc[UR36][R8.64], R4 ;  /* 0x0000000408007986 */ /* 0x0011e2000c101d24 */
[----:B------:R-:W-:Y:S05]  /*b830*/  BRA `(.L_x_27860) ;  /* 0x0000000000f47947 */ /* 0x000fea0003800000 */
.L_x_27879:
[----:B------:R-:W-:-:S13]  /*b840*/  ISETP.NE.AND P0, PT, R0, 0xf, PT ;  /* 0x0000000f0000780c */ /* 0x000fda0003f05270 */
[----:B------:R-:W-:Y:S05]  /*b850*/  @!P0 BRA `(.L_x_27881) ;  /* 0x0000000000e88947 */ /* 0x000fea0003800000 */
[----:B------:R-:W-:-:S13]  /*b860*/  ISETP.NE.AND P0, PT, R0, 0x17, PT ;  /* 0x000000170000780c */ /* 0x000fda0003f05270 */
[----:B------:R-:W-:Y:S05]  /*b870*/  @!P0 BRA `(.L_x_27882) ;  /* 0x0000000000908947 */ /* 0x000fea0003800000 */
[----:B------:R-:W-:-:S13]  /*b880*/  ISETP.NE.AND P0, PT, R0, 0x18, PT ;  /* 0x000000180000780c */ /* 0x000fda0003f05270 */
[----:B------:R-:W-:Y:S05]  /*b890*/  @!P0 BRA `(.L_x_27883) ;  /* 0x0000000000448947 */ /* 0x000fea0003800000 */
.L_x_27859:
[----:B------:R-:W-:Y:S01]  /*b8a0*/  MOV R14, 0x0 ;  /* 0x00000000000e7802 */ /* 0x000fe20000000f00 */
[----:B------:R-:W0:Y:S01]  /*b8b0*/  LDCU.64 UR4, c[0x4][0x178] ;  /* 0x01002f00ff0477ac */ /* 0x000e220008000a00 */
[----:B------:R-:W-:Y:S02]  /*b8c0*/  IMAD.MOV.U32 R8, RZ, RZ, 0x65 ;  /* 0x00000065ff087424 */ /* 0x000fe400078e00ff */
[----:B------:R-:W-:Y:S01]  /*b8d0*/  IMAD.MOV.U32 R12, RZ, RZ, 0x1 ;  /* 0x00000001ff0c7424 */ /* 0x000fe200078e00ff */
[----:B------:R-:W1:Y:S01]  /*b8e0*/  LDCU.64 UR6, c[0x4][0x180] ;  /* 0x01003000ff0677ac */ /* 0x000e620008000a00 */
[----:B------:R-:W3:Y:S01]  /*b8f0*/  LDC.64 R14, c[0x4][R14] ;  /* 0x010000000e0e7b82 */ /* 0x000ee20000000a00 */
        /* <DEDUP_REMOVED lines=10> */
.L_x_27884:
[----:B------:R-:W-:Y:S05]  /*b9a0*/  BRA `(.L_x_27860) ;  /* 0x0000000000987947 */ /* 0x000fea0003800000 */
.L_x_27883:
        /* <DEDUP_REMOVED lines=13> */
.L_x_27886:
[----:B------:R-:W-:Y:S05]  /*ba80*/  BSYNC.RECONVERGENT B0 ;  /* 0x0000000000007941 */ /* 0x000fea0003800200 */
.L_x_27885:
[----:B------:R-:W-:-:S05]  /*ba90*/  LOP3.LUT R3, R0, 0x80, R3, 0xf8, !PT ;  /* 0x0000008000037812 */ /* 0x000fca00078ef803 */
[----:B------:R0:W-:Y:S01]  /*baa0*/  STG.E.U8 desc[UR36][R8.64], R3 ;  /* 0x0000000308007986 */ /* 0x0001e2000c101124 */
[----:B------:R-:W-:Y:S05]  /*bab0*/  BRA `(.L_x_27860) ;  /* 0x0000000000547947 */ /* 0x000fea0003800000 */
.L_x_27882:
[----:B----4-:R-:W-:Y:S01]  /*bac0*/  IMAD.U32 R3, R22, 0x10000, RZ ;  /* 0x0001000016037824 */ /* 0x010fe200078e00ff */
        /* <DEDUP_REMOVED lines=11> */
.L_x_27888:
[----:B------:R-:W-:Y:S01]  /*bb80*/  IMAD.MOV.U32 R0, RZ, RZ, 0x7f ;  /* 0x0000007fff007424 */ /* 0x000fe200078e00ff */
[----:B------:R-:W-:-:S04]  /*bb90*/  ISETP.GT.U32.AND P0, PT, R4, 0x7f800000, PT ;  /* 0x7f8000000400780c */ /* 0x000fc80003f04070 */
[----:B------:R-:W-:-:S09]  /*bba0*/  SEL R0, R0, 0x7c, P0 ;  /* 0x0000007c00007807 */ /* 0x000fd20000000000 */
.L_x_27889:
[----:B------:R-:W-:Y:S05]  /*bbb0*/  BSYNC.RECONVERGENT B0 ;  /* 0x0000000000007941 */ /* 0x000fea0003800200 */
.L_x_27887:
[----:B------:R-:W-:-:S04]  /*bbc0*/  SHF.R.U32.HI R3, RZ, 0x18, R3 ;  /* 0x00000018ff037819 */ /* 0x000fc80000011603 */
[----:B------:R-:W-:-:S05]  /*bbd0*/  LOP3.LUT R3, R0, 0x80, R3, 0xf8, !PT ;  /* 0x0000008000037812 */ /* 0x000fca00078ef803 */
[----:B------:R0:W-:Y:S01]  /*bbe0*/  STG.E.U8 desc[UR36][R8.64], R3 ;  /* 0x0000000308007986 */ /* 0x0001e2000c101124 */
[----:B------:R-:W-:Y:S05]  /*bbf0*/  BRA `(.L_x_27860) ;  /* 0x0000000000047947 */ /* 0x000fea0003800000 */
.L_x_27881:
[----:B----4-:R0:W-:Y:S02]  /*bc00*/  STG.E.U16 desc[UR36][R8.64], R22 ;  /* 0x0000001608007986 */ /* 0x0101e4000c101524 */
.L_x_27860:
[----:B------:R-:W-:-:S07]  /*bc10*/  VIADD R25, R25, 0x80 ;  /* 0x0000008019197836 */ /* 0x000fce0000000000 */
.L_x_27817:
[----:B------:R-:W-:-:S13]  /*bc20*/  ISETP.GE.AND P0, PT, R25, R16, PT ;  /* 0x000000101900720c */ /* 0x000fda0003f06270 */
[----:B------:R-:W-:Y:S05]  /*bc30*/  @P0 BREAK.RELIABLE B6 ;  /* 0x0000000000060942 */ /* 0x000fea0003800100 */
[----:B------:R-:W-:Y:S05]  /*bc40*/  @P0 BRA `(.L_x_27854) ;  /* 0x0000000c00dc0947 */ /* 0x000fea0003800000 */
[----:B------:R-:W-:Y:S05]  /*bc50*/  BSYNC.RELIABLE B6 ;  /* 0x0000000000067941 */ /* 0x000fea0003800100 */
.L_x_27816:
        /* <DEDUP_REMOVED lines=22> */
.L_x_27893:
[----:B------:R-:W-:-:S06]  /*bdc0*/  IMAD.U32 R5, R17, 0x10000, RZ ;  /* 0x0001000011057824 */ /* 0x000fcc00078e00ff */
[----:B------:R-:W0:Y:S02]  /*bdd0*/  F2I.S64.TRUNC R4, R5 ;  /* 0x0000000500047311 */ /* 0x000e24000020d900 */
[----:B0-----:R1:W-:Y:S01]  /*bde0*/  STG.E.U8 desc[UR36][R8.64], R4 ;  /* 0x0000000408007986 */ /* 0x0013e2000c101124 */
[----:B------:R-:W-:Y:S05]  /*bdf0*/  BRA `(.L_x_27895) ;  /* 0x0000000c006c7947 */ /* 0x000fea0003800000 */
.L_x_27892:
        /* <DEDUP_REMOVED lines=10> */
.L_x_27897:
[----:B------:R-:W-:-:S06]  /*bea0*/  IMAD.U32 R17, R17, 0x10000, RZ ;  /* 0x0001000011117824 */ /* 0x000fcc00078e00ff */
[----:B------:R-:W0:Y:S02]  /*beb0*/  F2I.FTZ.TRUNC.NTZ R17, R17 ;  /* 0x0000001100117305 */ /* 0x000e24000021f100 */
[----:B0-----:R0:W-:Y:S01]  /*bec0*/  STG.E desc[UR36][R8.64], R17 ;  /* 0x0000001108007986 */ /* 0x0011e2000c101924 */
[----:B------:R-:W-:Y:S05]  /*bed0*/  BRA `(.L_x_27895) ;  /* 0x0000000c00347947 */ /* 0x000fea0003800000 */
.L_x_27896:
[----:B------:R-:W-:-:S06]  /*bee0*/  IMAD.U32 R17, R17, 0x10000, RZ ;  /* 0x0001000011117824 */ /* 0x000fcc00078e00ff */
[----:B------:R-:W0:Y:S02]  /*bef0*/  F2I.FTZ.TRUNC.NTZ R17, R17 ;  /* 0x0000001100117305 */ /* 0x000e24000021f100 */
[----:B0-----:R3:W-:Y:S01]  /*bf00*/  STG.E.U16 desc[UR36][R8.64], R17 ;  /* 0x0000001108007986 */ /* 0x0017e2000c101524 */
[----:B------:R-:W-:Y:S05]  /*bf10*/  BRA `(.L_x_27895) ;  /* 0x0000000c00247947 */ /* 0x000fea0003800000 */
.L_x_27891:
        /* <DEDUP_REMOVED lines=9> */
.L_x_27899:
[----:B------:R-:W-:-:S05]  /*bfb0*/  IMAD.U32 R0, R17, 0x10000, RZ ;  /* 0x0001000011007824 */ /* 0x000fca00078e00ff */
[----:B------:R-:W-:-:S05]  /*bfc0*/  F2FP.F16.F32.PACK_AB R0, RZ, R0 ;  /* 0x00000000ff00723e */ /* 0x000fca00000000ff */
[----:B------:R0:W-:Y:S01]  /*bfd0*/  STG.E.U16 desc[UR36][R8.64], R0 ;  /* 0x0000000008007986 */ /* 0x0001e2000c101524 */
[----:B------:R-:W-:Y:S05]  /*bfe0*/  BRA `(.L_x_27895) ;  /* 0x0000000800f07947 */ /* 0x000fea0003800000 */
.L_x_27898:
        /* <DEDUP_REMOVED lines=10> */
.L_x_27901:
[----:B------:R-:W-:-:S05]  /*c090*/  IMAD.U32 R17, R17, 0x10000, RZ ;  /* 0x0001000011117824 */ /* 0x000fca00078e00ff */
[----:B------:R-:W-:-:S04]  /*c0a0*/  F2FP.F16.F32.PACK_AB R3, RZ, R17 ;  /* 0x00000011ff03723e */ /* 0x000fc800000000ff */
[----:B------:R-:W-:-:S05]  /*c0b0*/  PRMT R3, R3, 0x5410, RZ ;  /* 0x0000541003037816 */ /* 0x000fca00000000ff */
[----:B------:R0:W-:Y:S01]  /*c0c0*/  STG.E desc[UR36][R8.64], R3 ;  /* 0x0000000308007986 */ /* 0x0001e2000c101924 */
[----:B------:R-:W-:Y:S05]  /*c0d0*/  BRA `(.L_x_27895) ;  /* 0x0000000800b47947 */ /* 0x000fea0003800000 */
.L_x_27900:
[----:B------:R-:W-:-:S04]  /*c0e0*/  IMAD.U32 R4, R17, 0x10000, RZ ;  /* 0x0001000011047824 */ /* 0x000fc800078e00ff */
[----:B------:R-:W-:-:S06]  /*c0f0*/  FMUL.FTZ R4, R4, 1 ;  /* 0x3f80000004047820 */ /* 0x000fcc0000410000 */
[----:B------:R-:W0:Y:S02]  /*c100*/  F2F.F64.F32 R4, R4 ;  /* 0x0000000400047310 */ /* 0x000e240000201800 */
[----:B0-----:R0:W-:Y:S01]  /*c110*/  STG.E.64 desc[UR36][R8.64], R4 ;  /* 0x0000000408007986 */ /* 0x0011e2000c101b24 */
[----:B------:R-:W-:Y:S05]  /*c120*/  BRA `(.L_x_27895) ;  /* 0x0000000800a07947 */ /* 0x000fea0003800000 */
.L_x_27890:
        /* <DEDUP_REMOVED lines=14> */
.L_x_27905:
        /* <DEDUP_REMOVED lines=17> */
.L_x_27908:
[----:B------:R-:W-:-:S04]  /*c320*/  SHF.R.U32.HI R3, RZ, 0x18, R17 ;  /* 0x00000018ff037819 */ /* 0x000fc80000011611 */
[----:B------:R-:W-:-:S04]  /*c330*/  LOP3.LUT R0, R0, 0x80, R3, 0xf8, !PT ;  /* 0x0000008000007812 */ /* 0x000fc800078ef803 */
[----:B------:R-:W-:-:S07]  /*c340*/  PRMT R4, R0, 0x7610, R4 ;  /* 0x0000761000047816 */ /* 0x000fce0000000004 */
.L_x_27907:
[----:B------:R-:W-:Y:S05]  /*c350*/  BSYNC.RECONVERGENT B0 ;  /* 0x0000000000007941 */ /* 0x000fea0003800200 */
.L_x_27906:
[----:B------:R0:W-:Y:S01]  /*c360*/  STG.E.U8 desc[UR36][R8.64], R4 ;  /* 0x0000000408007986 */ /* 0x0001e2000c101124 */
[----:B------:R-:W-:Y:S05]  /*c370*/  BRA `(.L_x_27895) ;  /* 0x00000008000c7947 */ /* 0x000fea0003800000 */
.L_x_27904:
        /* <DEDUP_REMOVED lines=17> */
.L_x_27911:
[----:B------:R-:W-:-:S04]  /*c490*/  SHF.R.U32.HI R3, RZ, 0x18, R17 ;  /* 0x00000018ff037819 */ /* 0x000fc80000011611 */
[----:B------:R-:W-:-:S04]  /*c4a0*/  LOP3.LUT R0, R0, 0x80, R3, 0xf8, !PT ;  /* 0x0000008000007812 */ /* 0x000fc800078ef803 */
[----:B------:R-:W-:-:S07]  /*c4b0*/  PRMT R4, R0, 0x7610, R4 ;  /* 0x0000761000047816 */ /* 0x000fce0000000004 */
.L_x_27910:
[----:B------:R-:W-:Y:S05]  /*c4c0*/  BSYNC.RECONVERGENT B0 ;  /* 0x0000000000007941 */ /* 0x000fea0003800200 */
.L_x_27909:
[----:B------:R0:W-:Y:S01]  /*c4d0*/  STG.E.U8 desc[UR36][R8.64], R4 ;  /* 0x0000000408007986 */ /* 0x0001e2000c101124 */
[----:B------:R-:W-:Y:S05]  /*c4e0*/  BRA `(.L_x_27895) ;  /* 0x0000000400b07947 */ /* 0x000fea0003800000 */
.L_x_27903:
        /* <DEDUP_REMOVED lines=22> */
.L_x_27913:
[----:B------:R-:W-:-:S06]  /*c650*/  IMAD.U32 R4, R17, 0x10000, RZ ;  /* 0x0001000011047824 */ /* 0x000fcc00078e00ff */
[----:B------:R-:W0:Y:S02]  /*c660*/  F2I.U64.TRUNC R4, R4 ;  /* 0x0000000400047311 */ /* 0x000e24000020d800 */
[----:B0-----:R0:W-:Y:S01]  /*c670*/  STG.E.64 desc[UR36][R8.64], R4 ;  /* 0x0000000408007986 */ /* 0x0011e2000c101b24 */
[----:B------:R-:W-:Y:S05]  /*c680*/  BRA `(.L_x_27895) ;  /* 0x0000000400487947 */ /* 0x000fea0003800000 */
.L_x_27912:
[----:B------:R-:W-:-:S06]  /*c690*/  IMAD.U32 R17, R17, 0x10000, RZ ;  /* 0x0001000011117824 */ /* 0x000fcc00078e00ff */
[----:B------:R-:W0:Y:S02]  /*c6a0*/  F2I.FTZ.U32.TRUNC.NTZ R17, R17 ;  /* 0x0000001100117305 */ /* 0x000e24000021f000 */
[----:B0-----:R0:W-:Y:S01]  /*c6b0*/  STG.E desc[UR36][R8.64], R17 ;  /* 0x0000001108007986 */ /* 0x0011e2000c101924 */
[----:B------:R-:W-:Y:S05]  /*c6c0*/  BRA `(.L_x_27895) ;  /* 0x0000000400387947 */ /* 0x000fea0003800000 */
.L_x_27902:
        /* <DEDUP_REMOVED lines=11> */
.L_x_27915:
[----:B------:R-:W-:Y:S01]  /*c780*/  IMAD.U32 R17, R17, 0x10000, RZ ;  /* 0x0001000011117824 */ /* 0x000fe200078e00ff */
[----:B------:R-:W-:-:S03]  /*c790*/  CS2R R6, SRZ ;  /* 0x0000000000067805 */ /* 0x000fc6000001ff00 */
[----:B------:R-:W-:-:S06]  /*c7a0*/  FMUL.FTZ R4, R17, 1 ;  /* 0x3f80000011047820 */ /* 0x000fcc0000410000 */
[----:B------:R-:W0:Y:S02]  /*c7b0*/  F2F.F64.F32 R4, R4 ;  /* 0x0000000400047310 */ /* 0x000e240000201800 */
[----:B0-----:R0:W-:Y:S01]  /*c7c0*/  STG.E.128 desc[UR36][R8.64], R4 ;  /* 0x0000000408007986 */ /* 0x0011e2000c101d24 */
[----:B------:R-:W-:Y:S05]  /*c7d0*/  BRA `(.L_x_27895) ;  /* 0x0000000000f47947 */ /* 0x000fea0003800000 */
.L_x_27914:
[----:B------:R-:W-:-:S13]  /*c7e0*/  ISETP.NE.AND P0, PT, R0, 0xf, PT ;  /* 0x0000000f0000780c */ /* 0x000fda0003f05270 */
[----:B------:R-:W-:Y:S05]  /*c7f0*/  @!P0 BRA `(.L_x_27916) ;  /* 0x0000000000e88947 */ /* 0x000fea0003800000 */
[----:B------:R-:W-:-:S13]  /*c800*/  ISETP.NE.AND P0, PT, R0, 0x17, PT ;  /* 0x000000170000780c */ /* 0x000fda0003f05270 */
[----:B------:R-:W-:Y:S05]  /*c810*/  @!P0 BRA `(.L_x_27917) ;  /* 0x0000000000908947 */ /* 0x000fea0003800000 */
[----:B------:R-:W-:-:S13]  /*c820*/  ISETP.NE.AND P0, PT, R0, 0x18, PT ;  /* 0x000000180000780c */ /* 0x000fda0003f05270 */
[----:B------:R-:W-:Y:S05]  /*c830*/  @!P0 BRA `(.L_x_27918) ;  /* 0x0000000000448947 */ /* 0x000fea0003800000 */
.L_x_27894:
[----:B------:R-:W-:Y:S01]  /*c840*/  MOV R14, 0x0 ;  /* 0x00000000000e7802 */ /* 0x000fe20000000f00 */
[----:B------:R-:W0:Y:S01]  /*c850*/  LDCU.64 UR4, c[0x4][0x178] ;  /* 0x01002f00ff0477ac */ /* 0x000e220008000a00 */
[----:B------:R-:W-:Y:S02]  /*c860*/  IMAD.MOV.U32 R8, RZ, RZ, 0x65 ;  /* 0x00000065ff087424 */ /* 0x000fe400078e00ff */
[----:B------:R-:W-:Y:S01]  /*c870*/  IMAD.MOV.U32 R12, RZ, RZ, 0x1 ;  /* 0x00000001ff0c7424 */ /* 0x000fe200078e00ff */
[----:B------:R-:W1:Y:S01]  /*c880*/  LDCU.64 UR6, c[0x4][0x180] ;  /* 0x01003000ff0677ac */ /* 0x000e620008000a00 */
[----:B------:R-:W3:Y:S01]  /*c890*/  LDC.64 R14, c[0x4][R14] ;  /* 0x010000000e0e7b82 */ /* 0x000ee20000000a00 */
        /* <DEDUP_REMOVED lines=10> */
.L_x_27919:
[----:B------:R-:W-:Y:S05]  /*c940*/  BRA `(.L_x_27895) ;  /* 0x0000000000987947 */ /* 0x000fea0003800000 */
.L_x_27918:
        /* <DEDUP_REMOVED lines=13> */
.L_x_27921:
[----:B------:R-:W-:Y:S05]  /*ca20*/  BSYNC.RECONVERGENT B0 ;  /* 0x0000000000007941 */ /* 0x000fea0003800200 */
.L_x_27920:
[----:B------:R-:W-:-:S05]  /*ca30*/  LOP3.LUT R3, R0, 0x80, R3, 0xf8, !PT ;  /* 0x0000008000037812 */ /* 0x000fca00078ef803 */
[----:B------:R0:W-:Y:S01]  /*ca40*/  STG.E.U8 desc[UR36][R8.64], R3 ;  /* 0x0000000308007986 */ /* 0x0001e2000c101124 */
[----:B------:R-:W-:Y:S05]  /*ca50*/  BRA `(.L_x_27895) ;  /* 0x0000000000547947 */ /* 0x000fea0003800000 */
.L_x_27917:
        /* <DEDUP_REMOVED lines=12> */
.L_x_27923:
[----:B------:R-:W-:Y:S01]  /*cb20*/  IMAD.MOV.U32 R0, RZ, RZ, 0x7f ;  /* 0x0000007fff007424 */ /* 0x000fe200078e00ff */
[----:B------:R-:W-:-:S04]  /*cb30*/  ISETP.GT.U32.AND P0, PT, R4, 0x7f800000, PT ;  /* 0x7f8000000400780c */ /* 0x000fc80003f04070 */
[----:B------:R-:W-:-:S09]  /*cb40*/  SEL R0, R0, 0x7c, P0 ;  /* 0x0000007c00007807 */ /* 0x000fd20000000000 */
.L_x_27924:
[----:B------:R-:W-:Y:S05]  /*cb50*/  BSYNC.RECONVERGENT B0 ;  /* 0x0000000000007941 */ /* 0x000fea0003800200 */
.L_x_27922:
[----:B------:R-:W-:-:S04]  /*cb60*/  SHF.R.U32.HI R3, RZ, 0x18, R3 ;  /* 0x00000018ff037819 */ /* 0x000fc80000011603 */
[----:B------:R-:W-:-:S05]  /*cb70*/  LOP3.LUT R3, R0, 0x80, R3, 0xf8, !PT ;  /* 0x0000008000037812 */ /* 0x000fca00078ef803 */
[----:B------:R0:W-:Y:S01]  /*cb80*/  STG.E.U8 desc[UR36][R8.64], R3 ;  /* 0x0000000308007986 */ /* 0x0001e2000c101124 */
[----:B------:R-:W-:Y:S05]  /*cb90*/  BRA `(.L_x_27895) ;  /* 0x0000000000047947 */ /* 0x000fea0003800000 */
.L_x_27916:
[----:B------:R0:W-:Y:S02]  /*cba0*/  STG.E.U16 desc[UR36][R8.64], R17 ;  /* 0x0000001108007986 */ /* 0x0001e4000c101524 */
.L_x_27895:
[----:B------:R-:W-:-:S07]  /*cbb0*/  VIADD R25, R25, 0x80 ;  /* 0x0000008019197836 */ /* 0x000fce0000000000 */
.L_x_27854:
[----:B------:R-:W-:Y:S05]  /*cbc0*/  BSYNC.RECONVERGENT B7 ;  /* 0x0000000000077941 */ /* 0x000fea0003800200 */
.L_x_27815:
[----:B------:R-:W-:-:S13]  /*cbd0*/  ISETP.GE.AND P0, PT, R25, R16, PT ;  /* 0x000000101900720c */ /* 0x000fda0003f06270 */
[----:B------:R-:W-:Y:S05]  /*cbe0*/  @P0 EXIT ;  /* 0x000000000000094d */ /* 0x000fea0003800000 */
[----:B01-34-:R-:W0:Y:S01]  /*cbf0*/  LDC.64 R4, c[0x0][0x388] ;  /* 0x0000e200ff047b82 */ /* 0x01be220000000a00 */
        /* <DEDUP_REMOVED lines=20> */
.L_x_27928:
[----:B------:R-:W-:-:S06]  /*cd40*/  IMAD.U32 R5, R18, 0x10000, RZ ;  /* 0x0001000012057824 */ /* 0x000fcc00078e00ff */
[----:B------:R-:W0:Y:S02]  /*cd50*/  F2I.S64.TRUNC R4, R5 ;  /* 0x0000000500047311 */ /* 0x000e24000020d900 */
[----:B0-----:R-:W-:Y:S01]  /*cd60*/  STG.E.U8 desc[UR36][R2.64], R4 ;  /* 0x0000000402007986 */ /* 0x001fe2000c101124 */
[----:B------:R-:W-:Y:S05]  /*cd70*/  EXIT ;  /* 0x000000000000794d */ /* 0x000fea0003800000 */
.L_x_27927:
        /* <DEDUP_REMOVED lines=10> */
.L_x_27931:
[----:B------:R-:W-:-:S04]  /*ce20*/  IMAD.U32 R18, R18, 0x10000, RZ ;  /* 0x0001000012127824 */ /* 0x000fc800078e00ff */
[----:B------:R-:W0:Y:S02]  /*ce30*/  F2I.FTZ.TRUNC.NTZ R5, R18 ;  /* 0x0000001200057305 */ /* 0x000e24000021f100 */
[----:B0-----:R-:W-:Y:S01]  /*ce40*/  STG.E desc[UR36][R2.64], R5 ;  /* 0x0000000502007986 */ /* 0x001fe2000c101924 */
[----:B------:R-:W-:Y:S05]  /*ce50*/  EXIT ;  /* 0x000000000000794d */ /* 0x000fea0003800000 */
.L_x_27930:
[----:B------:R-:W-:-:S04]  /*ce60*/  IMAD.U32 R18, R18, 0x10000, RZ ;  /* 0x0001000012127824 */ /* 0x000fc800078e00ff */
[----:B------:R-:W0:Y:S02]  /*ce70*/  F2I.FTZ.TRUNC.NTZ R5, R18 ;  /* 0x0000001200057305 */ /* 0x000e24000021f100 */
[----:B0-----:R-:W-:Y:S01]  /*ce80*/  STG.E.U16 desc[UR36][R2.64], R5 ;  /* 0x0000000502007986 */ /* 0x001fe2000c101524 */
[----:B------:R-:W-:Y:S05]  /*ce90*/  EXIT ;  /* 0x000000000000794d */ /* 0x000fea0003800000 */
.L_x_27926:
        /* <DEDUP_REMOVED lines=9> */
.L_x_27933:
[----:B------:R-:W-:-:S05]  /*cf30*/  IMAD.U32 R0, R18, 0x10000, RZ ;  /* 0x0001000012007824 */ /* 0x000fca00078e00ff */
[----:B------:R-:W-:-:S05]  /*cf40*/  F2FP.F16.F32.PACK_AB R0, RZ, R0 ;  /* 0x00000000ff00723e */ /* 0x000fca00000000ff */
[----:B------:R-:W-:Y:S01]  /*cf50*/  STG.E.U16 desc[UR36][R2.64], R0 ;  /* 0x0000000002007986 */ /* 0x000fe2000c101524 */
[----:B------:R-:W-:Y:S05]  /*cf60*/  EXIT ;  /* 0x000000000000794d */ /* 0x000fea0003800000 */
.L_x_27932:
        /* <DEDUP_REMOVED lines=10> */
.L_x_27935:
[----:B------:R-:W-:-:S05]  /*d010*/  IMAD.U32 R18, R18, 0x10000, RZ ;  /* 0x0001000012127824 */ /* 0x000fca00078e00ff */
[----:B------:R-:W-:-:S04]  /*d020*/  F2FP.F16.F32.PACK_AB R5, RZ, R18 ;  /* 0x00000012ff05723e */ /* 0x000fc800000000ff */
[----:B------:R-:W-:-:S05]  /*d030*/  PRMT R5, R5, 0x5410, RZ ;  /* 0x0000541005057816 */ /* 0x000fca00000000ff */
[----:B------:R-:W-:Y:S01]  /*d040*/  STG.E desc[UR36][R2.64], R5 ;  /* 0x0000000502007986 */ /* 0x000fe2000c101924 */
[----:B------:R-:W-:Y:S05]  /*d050*/  EXIT ;  /* 0x000000000000794d */ /* 0x000fea0003800000 */
.L_x_27934:
[----:B------:R-:W-:-:S04]  /*d060*/  IMAD.U32 R4, R18, 0x10000, RZ ;  /* 0x0001000012047824 */ /* 0x000fc800078e00ff */
[----:B------:R-:W-:-:S06]  /*d070*/  FMUL.FTZ R4, R4, 1 ;  /* 0x3f80000004047820 */ /* 0x000fcc0000410000 */
[----:B------:R-:W0:Y:S02]  /*d080*/  F2F.F64.F32 R4, R4 ;  /* 0x0000000400047310 */ /* 0x000e240000201800 */
[----:B0-----:R-:W-:Y:S01]  /*d090*/  STG.E.64 desc[UR36][R2.64], R4 ;  /* 0x0000000402007986 */ /* 0x001fe2000c101b24 */
[----:B------:R-:W-:Y:S05]  /*d0a0*/  EXIT ;  /* 0x000000000000794d */ /* 0x000fea0003800000 */
.L_x_27925:
        /* <DEDUP_REMOVED lines=14> */
.L_x_27939:
        /* <DEDUP_REMOVED lines=18> */
.L_x_27942:
[----:B------:R-:W-:-:S04]  /*d2b0*/  SHF.R.U32.HI R5, RZ, 0x18, R5 ;  /* 0x00000018ff057819 */ /* 0x000fc80000011605 */
[----:B------:R-:W-:-:S07]  /*d2c0*/  LOP3.LUT R0, R0, 0x80, R5, 0xf8, !PT ;  /* 0x0000008000007812 */ /* 0x000fce00078ef805 */
.L_x_27941:
[----:B------:R-:W-:Y:S05]  /*d2d0*/  BSYNC.RECONVERGENT B0 ;  /* 0x0000000000007941 */ /* 0x000fea0003800200 */
.L_x_27940:
[----:B------:R-:W-:Y:S01]  /*d2e0*/  STG.E.U8 desc[UR36][R2.64], R0 ;  /* 0x0000000002007986 */ /* 0x000fe2000c101124 */
[----:B------:R-:W-:Y:S05]  /*d2f0*/  EXIT ;  /* 0x000000000000794d */ /* 0x000fea0003800000 */
.L_x_27938:
        /* <DEDUP_REMOVED lines=18> */
.L_x_27945:
[----:B------:R-:W-:-:S04]  /*d420*/  SHF.R.U32.HI R5, RZ, 0x18, R5 ;  /* 0x00000018ff057819 */ /* 0x000fc80000011605 */
[----:B------:R-:W-:-:S07]  /*d430*/  LOP3.LUT R0, R0, 0x80, R5, 0xf8, !PT ;  /* 0x0000008000007812 */ /* 0x000fce00078ef805 */
.L_x_27944:
[----:B------:R-:W-:Y:S05]  /*d440*/  BSYNC.RECONVERGENT B0 ;  /* 0x0000000000007941 */ /* 0x000fea0003800200 */
.L_x_27943:
[----:B------:R-:W-:Y:S01]  /*d450*/  STG.E.U8 desc[UR36][R2.64], R0 ;  /* 0x0000000002007986 */ /* 0x000fe2000c101124 */
[----:B------:R-:W-:Y:S05]  /*d460*/  EXIT ;  /* 0x000000000000794d */ /* 0x000fea0003800000 */
.L_x_27937:
        /* <DEDUP_REMOVED lines=22> */
.L_x_27947:
[----:B------:R-:W-:-:S06]  /*d5d0*/  IMAD.U32 R4, R18, 0x10000, RZ ;  /* 0x0001000012047824 */ /* 0x000fcc00078e00ff */
[----:B------:R-:W0:Y:S02]  /*d5e0*/  F2I.U64.TRUNC R4, R4 ;  /* 0x0000000400047311 */ /* 0x000e24000020d800 */
[----:B0-----:R-:W-:Y:S01]  /*d5f0*/  STG.E.64 desc[UR36][R2.64], R4 ;  /* 0x0000000402007986 */ /* 0x001fe2000c101b24 */
[----:B------:R-:W-:Y:S05]  /*d600*/  EXIT ;  /* 0x000000000000794d */ /* 0x000fea0003800000 */
.L_x_27946:
[----:B------:R-:W-:-:S04]  /*d610*/  IMAD.U32 R18, R18, 0x10000, RZ ;  /* 0x0001000012127824 */ /* 0x000fc800078e00ff */
[----:B------:R-:W0:Y:S02]  /*d620*/  F2I.FTZ.U32.TRUNC.NTZ R5, R18 ;  /* 0x0000001200057305 */ /* 0x000e24000021f000 */
[----:B0-----:R-:W-:Y:S01]  /*d630*/  STG.E desc[UR36][R2.64], R5 ;  /* 0x0000000502007986 */ /* 0x001fe2000c101924 */
[----:B------:R-:W-:Y:S05]  /*d640*/  EXIT ;  /* 0x000000000000794d */ /* 0x000fea0003800000 */
.L_x_27936:
        /* <DEDUP_REMOVED lines=11> */
.L_x_27949:
[----:B------:R-:W-:Y:S01]  /*d700*/  IMAD.U32 R18, R18, 0x10000, RZ ;  /* 0x0001000012127824 */ /* 0x000fe200078e00ff */
[----:B------:R-:W-:-:S03]  /*d710*/  CS2R R6, SRZ ;  /* 0x0000000000067805 */ /* 0x000fc6000001ff00 */
[----:B------:R-:W-:-:S06]  /*d720*/  FMUL.FTZ R4, R18, 1 ;  /* 0x3f80000012047820 */ /* 0x000fcc0000410000 */
[----:B------:R-:W0:Y:S02]  /*d730*/  F2F.F64.F32 R4, R4 ;  /* 0x0000000400047310 */ /* 0x000e240000201800 */
[----:B0-----:R-:W-:Y:S01]  /*d740*/  STG.E.128 desc[UR36][R2.64], R4 ;  /* 0x0000000402007986 */ /* 0x001fe2000c101d24 */
[----:B------:R-:W-:Y:S05]  /*d750*/  EXIT ;  /* 0x000000000000794d */ /* 0x000fea0003800000 */
.L_x_27948:
[----:B------:R-:W-:-:S13]  /*d760*/  ISETP.NE.AND P0, PT, R0, 0xf, PT ;  /* 0x0000000f0000780c */ /* 0x000fda0003f05270 */
[----:B------:R-:W-:Y:S05]  /*d770*/  @!P0 BRA `(.L_x_27950) ;  /* 0x0000000000e88947 */ /* 0x000fea0003800000 */
[----:B------:R-:W-:-:S13]  /*d780*/  ISETP.NE.AND P0, PT, R0, 0x17, PT ;  /* 0x000000170000780c */ /* 0x000fda0003f05270 */
[----:B------:R-:W-:Y:S05]  /*d790*/  @!P0 BRA `(.L_x_27951) ;  /* 0x0000000000908947 */ /* 0x000fea0003800000 */
[----:B------:R-:W-:-:S13]  /*d7a0*/  ISETP.NE.AND P0, PT, R0, 0x18, PT ;  /* 0x000000180000780c */ /* 0x000fda0003f05270 */
[----:B------:R-:W-:Y:S05]  /*d7b0*/  @!P0 BRA `(.L_x_27952) ;  /* 0x0000000000448947 */ /* 0x000fea0003800000 */
.L_x_27929:
        /* <DEDUP_REMOVED lines=13> */
[----:B-1----:R-:W-:-:S07]  /*d890*/  IMAD.U32 R11, RZ, RZ, UR9 ;  /* 0x00000009ff0b7e24 */ /* 0x002fce000f8e00ff */
[----:B------:R-:W-:-:S07]  /*d8a0*/  LEPC R20, `(.L_x_27953) ;  /* 0x000000001014794e */ /* 0x000fce0000000000 */
[----:B--23--:R-:W-:Y:S05]  /*d8b0*/  CALL.ABS.NOINC R2 ;  /* 0x0000000002007343 */ /* 0x00cfea0003c00000 */
.L_x_27953:
[----:B------:R-:W-:Y:S05]  /*d8c0*/  EXIT ;  /* 0x000000000000794d */ /* 0x000fea0003800000 */
.L_x_27952:
        /* <DEDUP_REMOVED lines=13> */
.L_x_27955:
[----:B------:R-:W-:Y:S05]  /*d9a0*/  BSYNC.RECONVERGENT B0 ;  /* 0x0000000000007941 */ /* 0x000fea0003800200 */
.L_x_27954:
[----:B------:R-:W-:-:S05]  /*d9b0*/  LOP3.LUT R5, R0, 0x80, R5, 0xf8, !PT ;  /* 0x0000008000057812 */ /* 0x000fca00078ef805 */
[----:B------:R-:W-:Y:S01]  /*d9c0*/  STG.E.U8 desc[UR36][R2.64], R5 ;  /* 0x0000000502007986 */ /* 0x000fe2000c101124 */
[----:B------:R-:W-:Y:S05]  /*d9d0*/  EXIT ;  /* 0x000000000000794d */ /* 0x000fea0003800000 */
.L_x_27951:
        /* <DEDUP_REMOVED lines=12> */
.L_x_27957:
[----:B------:R-:W-:Y:S01]  /*daa0*/  IMAD.MOV.U32 R0, RZ, RZ, 0x7f ;  /* 0x0000007fff007424 */ /* 0x000fe200078e00ff */
[----:B------:R-:W-:-:S04]  /*dab0*/  ISETP.GT.U32.AND P0, PT, R4, 0x7f800000, PT ;  /* 0x7f8000000400780c */ /* 0x000fc80003f04070 */
[----:B------:R-:W-:-:S09]  /*dac0*/  SEL R0, R0, 0x7c, P0 ;  /* 0x0000007c00007807 */ /* 0x000fd20000000000 */
.L_x_27958:
[----:B------:R-:W-:Y:S05]  /*dad0*/  BSYNC.RECONVERGENT B0 ;  /* 0x0000000000007941 */ /* 0x000fea0003800200 */
.L_x_27956:
[----:B------:R-:W-:-:S04]  /*dae0*/  SHF.R.U32.HI R5, RZ, 0x18, R5 ;  /* 0x00000018ff057819 */ /* 0x000fc80000011605 */
[----:B------:R-:W-:-:S05]  /*daf0*/  LOP3.LUT R5, R0, 0x80, R5, 0xf8, !PT ;  /* 0x0000008000057812 */ /* 0x000fca00078ef805 */
[----:B------:R-:W-:Y:S01]  /*db00*/  STG.E.U8 desc[UR36][R2.64], R5 ;  /* 0x0000000502007986 */ /* 0x000fe2000c101124 */
[----:B------:R-:W-:Y:S05]  /*db10*/  EXIT ;  /* 0x000000000000794d */ /* 0x000fea0003800000 */
.L_x_27950:
[----:B------:R-:W-:Y:S01]  /*db20*/  STG.E.U16 desc[UR36][R2.64], R18 ;  /* 0x0000001202007986 */ /* 0x000fe2000c101524 */
[----:B------:R-:W-:Y:S05]  /*db30*/  EXIT ;  /* 0x000000000000794d */ /* 0x000fea0003800000 */
.L_x_27959:
        /* <DEDUP_REMOVED lines=12> */
.L_x_54968:


//--------------------- .text._ZN2at6native18elementwise_kernelILi128ELi4EZNS0_22gpu_kernel_impl_nocastINS0_13BinaryFunctorIN3c108BFloat16ES5_S5_ZZZNS0_21remainder_kernel_cudaERNS_18TensorIteratorBaseEENKUlvE0_clEvENKUlvE2_clEvEUlS5_S5_E_EEEEvS7_RKT_EUliE_EEviT1_ --------------------------
	.section	.text._ZN2at6native18elementwise_kernelILi128ELi4EZNS0_22gpu_kernel_impl_nocastINS0_13BinaryFunctorIN3c108BFloat16ES5_S5_ZZZNS0_21remainder_kernel_cudaERNS_18TensorIteratorBaseEENKUlvE0_clEvENKUlvE2_clEvEUlS5_S5_E_EEEEvS7_RKT_EUliE_EEviT1_,"ax",@progbits
	.align	128
        .global         _ZN2at6native18elementwise_kernelILi128ELi4EZNS0_22gpu_kernel_impl_nocastINS0_13BinaryFunctorIN3c108BFloat16ES5_S5_ZZZNS0_21remainder_kernel_cudaERNS_18TensorIteratorBaseEENKUlvE0_clEvENKUlvE2_clEvEUlS5_S5_E_EEEEvS7_RKT_EUliE_EEviT1_
        .type           _ZN2at6native18elementwise_kernelILi128ELi4EZNS0_22gpu_kernel_impl_nocastINS0_13BinaryFunctorIN3c108BFloat16ES5_S5_ZZZNS0_21remainder_kernel_cudaERNS_18TensorIteratorBaseEENKUlvE0_clEvENKUlvE2_clEvEUlS5_S5_E_EEEEvS7_RKT_EUliE_EEviT1_,@function
        .size           _ZN2at6native18elementwise_kernelILi128ELi4EZNS0_22gpu_kernel_impl_nocastINS0_13BinaryFunctorIN3c108BFloat16ES5_S5_ZZZNS0_21remainder_kernel_cudaERNS_18TensorIteratorBaseEENKUlvE0_clEvENKUlvE2_clEvEUlS5_S5_E_EEEEvS7_RKT_EUliE_EEviT1_,(.L_x_54969 - _ZN2at6native18elementwise_kernelILi128ELi4EZNS0_22gpu_kernel_impl_nocastINS0_13BinaryFunctorIN3c108BFloat16ES5_S5_ZZZNS0_21remainder_kernel_cudaERNS_18TensorIteratorBaseEENKUlvE0_clEvENKUlvE2_clEvEUlS5_S5_E_EEEEvS7_RKT_EUliE_EEviT1_)
        .other          _ZN2at6native18elementwise_kernelILi128ELi4EZNS0_22gpu_kernel_impl_nocastINS0_13BinaryFunctorIN3c108BFloat16ES5_S5_ZZZNS0_21remainder_kernel_cudaERNS_18TensorIteratorBaseEENKUlvE0_clEvENKUlvE2_clEvEUlS5_S5_E_EEEEvS7_RKT_EUliE_EEviT1_,@"STO_CUDA_ENTRY STV_DEFAULT"
_ZN2at6native18elementwise_kernelILi128ELi4EZNS0_22gpu_kernel_impl_nocastINS0_13BinaryFunctorIN3c108BFloat16ES5_S5_ZZZNS0_21remainder_kernel_cudaERNS_18TensorIteratorBaseEENKUlvE0_clEvENKUlvE2_clEvEUlS5_S5_E_EEEEvS7_RKT_EUliE_EEviT1_:
.text._ZN2at6native18elementwise_kernelILi128ELi4EZNS0_22gpu_kernel_impl_nocastINS0_13BinaryFunctorIN3c108BFloat16ES5_S5_ZZZNS0_21remainder_kernel_cudaERNS_18TensorIteratorBaseEENKUlvE0_clEvENKUlvE2_clEvEUlS5_S5_E_EEEEvS7_RKT_EUliE_EEviT1_:
        /* <DEDUP_REMOVED lines=45> */
.L_x_27967:
[----:B------:R-:W-:Y:S01]  /*02d0*/  FSETP.GEU.FTZ.AND P0, PT, R7, -R2, PT ;  /* 0x800000020700720b */ /* 0x000fe20003f1e000 */
[----:B------:R-:W-:-:S12]  /*02e0*/  FADD.FTZ R4, R4, -1 ;  /* 0xbf80000004047421 */ /* 0x000fd80000010000 */
[----:B------:R-:W-:-:S07]  /*02f0*/  @!P0 FADD.FTZ R4, R4, -1 ;  /* 0xbf80000004048421 */ /* 0x000fce0000010000 */
.L_x_27966:
[----:B------:R-:W-:Y:S01]  /*0300*/  FFMA.FTZ R11, -R2, R4, R11 ;  /* 0x00000004020b7223 */ /* 0x000fe2000001010b */
[----:B------:R-:W-:Y:S06]  /*0310*/  BRA `(.L_x_27964) ;  /* 0x0000000000707947 */ /* 0x000fec0003800000 */
.L_x_27965:
        /* <DEDUP_REMOVED lines=13> */
.L_x_27969:
        /* <DEDUP_REMOVED lines=13> */
.L_x_27968:
[----:B------:R-:W-:-:S04]  /*04c0*/  FMUL.FTZ R11, R11, 1.1920928955078125e-07 ;  /* 0x340000000b0b7820 */ /* 0x000fc80000410000 */
[----:B------:R-:W-:-:S07]  /*04d0*/  FMUL.FTZ R11, R10, R11 ;  /* 0x0000000b0a0b7220 */ /* 0x000fce0000410000 */
.L_x_27964:
[C---:B0-----:R-:W-:Y:S02]  /*04e0*/  LOP3.LUT R2, R11.reuse, 0x80000000, R5, 0xb8, !PT ;  /* 0x800000000b027812 */ /* 0x041fe400078eb805 */
[----:B------:R-:W-:Y:S01]  /*04f0*/  FSETP.NAN.FTZ.AND P0, PT, |R11|, |R11|, PT ;  /* 0x4000000b0b00720b */ /* 0x000fe20003f18200 */
[----:B------:R-:W0:Y:S01]  /*0500*/  LDC.64 R4, c[0x0][0x5e8] ;  /* 0x00017a00ff047b82 */ /* 0x000e220000000a00 */
[----:B------:R-:W-:Y:S02]  /*0510*/  IADD3 R3, PT, PT, R3, 0x80, RZ ;  /* 0x0000008003037810 */ /* 0x000fe40007ffe0ff */
[----:B------:R-:W-:-:S04]  /*0520*/  FSEL R11, R11, R2, P0 ;  /* 0x000000020b0b7208 */ /* 0x000fc80000000000 */
[----:B------:R-:W-:-:S13]  /*0530*/  FSETP.NEU.FTZ.AND P1, PT, R11, RZ, PT ;  /* 0x000000ff0b00720b */ /* 0x000fda0003f3d000 */
[----:B------:R-:W-:Y:S02]  /*0540*/  @P1 FSETP.GEU.FTZ.AND P2, PT, R0, RZ, PT ;  /* 0x000000ff0000120b */ /* 0x000fe40003f5e000 */
[----:B------:R-:W-:-:S04]  /*0550*/  @P1 FSETP.GEU.FTZ.AND P0, PT, R11, RZ, PT ;  /* 0x000000ff0b00120b */ /* 0x000fc80003f1e000 */
[----:B------:R-:W-:Y:S02]  /*0560*/  @P1 PLOP3.LUT P2, PT, P0, P2, PT, 0x82, 0x28 ;  /* 0x000000000028181c */ /* 0x000fe40000745072 */
[----:B------:R-:W-:Y:S02]  /*0570*/  PLOP3.LUT P0, PT, PT, PT, PT, 0x80, 0x8 ;  /* 0x000000000008781c */ /* 0x000fe40003f0f070 */
[----:B------:R-:W-:-:S13]  /*0580*/  @P1 PLOP3.LUT P0, PT, P2, PT, PT, 0x80, 0x8 ;  /* 0x000000000008181c */ /* 0x000fda000170f070 */
[----:B------:R-:W-:Y:S01]  /*0590*/  @!P0 FADD.FTZ R11, R0, R11 ;  /* 0x0000000b000b8221 */ /* 0x000fe20000010000 */
[----:B------:R-:W-:-:S04]  /*05a0*/  ISETP.GE.AND P0, PT, R3, UR4, PT ;  /* 0x0000000403007c0c */ /* 0x000fc8000bf06270 */
[----:B------:R-:W-:-:S05]  /*05b0*/  F2FP.BF16.F32.PACK_AB R11, RZ, R11 ;  /* 0x0000000bff0b723e */ /* 0x000fca00000010ff */
[----:B0-----:R0:W-:Y:S04]  /*05c0*/  STG.E.U16 desc[UR6][R4.64], R11 ;  /* 0x0000000b04007986 */ /* 0x0011e8000c101506 */
[----:B------:R-:W-:Y:S05]  /*05d0*/  @P0 BREAK.RELIABLE B1 ;  /* 0x0000000000010942 */ /* 0x000fea0003800100 */
        /* <DEDUP_REMOVED lines=32> */
.L_x_27974:
[----:B------:R-:W-:Y:S01]  /*07e0*/  FSETP.GEU.FTZ.AND P0, PT, R7, -R2, PT ;  /* 0x800000020700720b */ /* 0x000fe20003f1e000 */
[----:B------:R-:W-:-:S12]  /*07f0*/  FADD.FTZ R4, R4, -1 ;  /* 0xbf80000004047421 */ /* 0x000fd80000010000 */
[----:B------:R-:W-:-:S07]  /*0800*/  @!P0 FADD.FTZ R4, R4, -1 ;  /* 0xbf80000004048421 */ /* 0x000fce0000010000 */
.L_x_27973:
[----:B------:R-:W-:Y:S01]  /*0810*/  FFMA.FTZ R11, -R2, R4, R11 ;  /* 0x00000004020b7223 */ /* 0x000fe2000001010b */
[----:B------:R-:W-:Y:S06]  /*0820*/  BRA `(.L_x_27971) ;  /* 0x0000000000707947 */ /* 0x000fec0003800000 */
.L_x_27972:
        /* <DEDUP_REMOVED lines=13> */
.L_x_27976:
        /* <DEDUP_REMOVED lines=13> */
.L_x_27975:
[----:B------:R-:W-:-:S04]  /*09d0*/  FMUL.FTZ R11, R11, 1.1920928955078125e-07 ;  /* 0x340000000b0b7820 */ /* 0x000fc80000410000 */
[----:B------:R-:W-:-:S07]  /*09e0*/  FMUL.FTZ R11, R10, R11 ;  /* 0x0000000b0a0b7220 */ /* 0x000fce0000410000 */
.L_x_27971:
[C---:B------:R-:W-:Y:S02]  /*09f0*/  FSETP.NAN.FTZ.AND P0, PT, |R11|.reuse, |R11|, PT ;  /* 0x4000000b0b00720b */ /* 0x040fe40003f18200 */
[----:B0-----:R-:W-:Y:S02]  /*0a00*/  LOP3.LUT R2, R11, 0x80000000, R5, 0xb8, !PT ;  /* 0x800000000b027812 */ /* 0x001fe400078eb805 */
        /* <DEDUP_REMOVED lines=9> */
[----:B------:R-:W-:-:S05]  /*0aa0*/  @!P0 FADD.FTZ R11, R0, R11 ;  /* 0x0000000b000b8221 */ /* 0x000fca0000010000 */
[----:B------:R-:W-:-:S05]  /*0ab0*/  F2FP.BF16.F32.PACK_AB R11, RZ, R11 ;  /* 0x0000000bff0b723e */ /* 0x000fca00000010ff */
[----:B0-----:R0:W-:Y:S02]  /*0ac0*/  STG.E.U16 desc[UR6][R4.64], R11 ;  /* 0x0000000b04007986 */ /* 0x0011e4000c101506 */
.L_x_27963:
[----:B------:R-:W-:-:S13]  /*0ad0*/  ISETP.GE.AND P0, PT, R3, UR4, PT ;  /* 0x0000000403007c0c */ /* 0x000fda000bf06270 */
[----:B------:R-:W-:Y:S05]  /*0ae0*/  @P0 BREAK.RELIABLE B1 ;  /* 0x0000000000010942 */ /* 0x000fea0003800100 */
[----:B------:R-:W-:Y:S05]  /*0af0*/  @P0 BRA `(.L_x_27970) ;  /* 0x0000000400540947 */ /* 0x000fea0003800000 */
[----:B------:R-:W-:Y:S05]  /*0b00*/  BSYNC.RELIABLE B1 ;  /* 0x0000000000017941 */ /* 0x000fea0003800100 */
.L_x_27962:
[----:B------:R-:W1:Y:S08]  /*0b10*/  LDC.64 R8, c[0x0][0x5f8] ;  /* 0x00017e00ff087b82 */ /* 0x000e700000000a00 */
[----:B------:R-:W0:Y:S01]  /*0b20*/  LDC.64 R6, c[0x0][0x5f0] ;  /* 0x00017c00ff067b82 */ /* 0x000e220000000a00 */
[----:B-1----:R-:W2:Y:S04]  /*0b30*/  LDG.E.U16 R0, desc[UR6][R8.64] ;  /* 0x0000000608007981 */ /* 0x002ea8000c1e1500 */
[----:B0-----:R-:W3:Y:S01]  /*0b40*/  LDG.E.U16 R5, desc[UR6][R6.64] ;  /* 0x0000000606057981 */ /* 0x001ee2000c1e1500 */
[----:B--2---:R-:W-:Y:S01]  /*0b50*/  IMAD.U32 R0, R0, 0x10000, RZ ;  /* 0x0001000000007824 */ /* 0x004fe200078e00ff */
[----:B---3--:R-:W-:-:S04]  /*0b60*/  SHF.L.U32 R5, R5, 0x10, RZ ;  /* 0x0000001005057819 */ /* 0x008fc800000006ff */
        /* <DEDUP_REMOVED lines=27> */
.L_x_27981:
[----:B------:R-:W-:Y:S01]  /*0d20*/  FSETP.GEU.FTZ.AND P0, PT, R7, -R2, PT ;  /* 0x800000020700720b */ /* 0x000fe20003f1e000 */
[----:B------:R-:W-:-:S12]  /*0d30*/  FADD.FTZ R4, R4, -1 ;  /* 0xbf80000004047421 */ /* 0x000fd80000010000 */
[----:B------:R-:W-:-:S07]  /*0d40*/  @!P0 FADD.FTZ R4, R4, -1 ;  /* 0xbf80000004048421 */ /* 0x000fce0000010000 */
.L_x_27980:
[----:B------:R-:W-:Y:S05]  /*0d50*/  BSYNC.RECONVERGENT B3 ;  /* 0x0000000000037941 */ /* 0x000fea0003800200 */
.L_x_27979:
[----:B------:R-:W-:Y:S01]  /*0d60*/  FFMA.FTZ R11, -R2, R4, R11 ;  /* 0x00000004020b7223 */ /* 0x000fe2000001010b */
[----:B------:R-:W-:Y:S06]  /*0d70*/  BRA `(.L_x_27982) ;  /* 0x0000000000787947 */ /* 0x000fec0003800000 */
.L_x_27978:
        /* <DEDUP_REMOVED lines=14> */
.L_x_27985:
        /* <DEDUP_REMOVED lines=13> */
.L_x_27984:
[----:B------:R-:W-:Y:S05]  /*0f30*/  BSYNC.RECONVERGENT B3 ;  /* 0x0000000000037941 */ /* 0x000fea0003800200 */
.L_x_27983:
[----:B------:R-:W-:-:S04]  /*0f40*/  FMUL.FTZ R11, R11, 1.1920928955078125e-07 ;  /* 0x340000000b0b7820 */ /* 0x000fc80000410000 */
[----:B------:R-:W-:-:S07]  /*0f50*/  FMUL.FTZ R11, R10, R11 ;  /* 0x0000000b0a0b7220 */ /* 0x000fce0000410000 */
.L_x_27982:
[----:B------:R-:W-:Y:S05]  /*0f60*/  BSYNC.RECONVERGENT B0 ;  /* 0x0000000000007941 */ /* 0x000fea0003800200 */
.L_x_27977:
        /* <DEDUP_REMOVED lines=14> */
.L_x_27970:
[----:B------:R-:W-:Y:S05]  /*1050*/  BSYNC.RECONVERGENT B2 ;  /* 0x0000000000027941 */ /* 0x000fea0003800200 */
.L_x_27961:
[----:B------:R-:W-:Y:S05]  /*1060*/  WARPSYNC.ALL ;  /* 0x0000000000007948 */ /* 0x000fea0003800000 */
[----:B------:R-:W-:-:S13]  /*1070*/  ISETP.GE.AND P0, PT, R3, UR4, PT ;  /* 0x0000000403007c0c */ /* 0x000fda000bf06270 */
[----:B------:R-:W-:Y:S05]  /*1080*/  @P0 EXIT ;  /* 0x000000000000094d */ /* 0x000fea0003800000 */
[----:B01----:R-:W0:Y:S08]  /*1090*/  LDC.64 R4, c[0x0][0x5f0] ;  /* 0x00017c00ff047b82 */ /* 0x003e300000000a00 */
        /* <DEDUP_REMOVED lines=30> */
.L_x_27989:
[----:B------:R-:W-:Y:S01]  /*1280*/  FSETP.GEU.FTZ.AND P0, PT, R7, -R2, PT ;  /* 0x800000020700720b */ /* 0x000fe20003f1e000 */
[----:B------:R-:W-:-:S12]  /*1290*/  FADD.FTZ R4, R4, -1 ;  /* 0xbf80000004047421 */ /* 0x000fd80000010000 */
[----:B------:R-:W-:-:S07]  /*12a0*/  @!P0 FADD.FTZ R4, R4, -1 ;  /* 0xbf80000004048421 */ /* 0x000fce0000010000 */
.L_x_27988:
[----:B------:R-:W-:Y:S01]  /*12b0*/  FFMA.FTZ R9, -R2, R4, R9 ;  /* 0x0000000402097223 */ /* 0x000fe20000010109 */
[----:B------:R-:W-:Y:S06]  /*12c0*/  BRA `(.L_x_27986) ;  /* 0x0000000000707947 */ /* 0x000fec0003800000 */
.L_x_27987:
        /* <DEDUP_REMOVED lines=13> */
.L_x_27991:
        /* <DEDUP_REMOVED lines=13> */
.L_x_27990:
[----:B------:R-:W-:-:S04]  /*1470*/  FMUL.FTZ R9, R9, 1.1920928955078125e-07 ;  /* 0x3400000009097820 */ /* 0x000fc80000410000 */
[----:B------:R-:W-:-:S07]  /*1480*/  FMUL.FTZ R9, R10, R9 ;  /* 0x000000090a097220 */ /* 0x000fce0000410000 */
.L_x_27986:
[C---:B------:R-:W-:Y:S02]  /*1490*/  FSETP.NAN.FTZ.AND P0, PT, |R9|.reuse, |R9|, PT ;  /* 0x400000090900720b */ /* 0x040fe40003f18200 */
[----:B0-----:R-:W-:-:S04]  /*14a0*/  LOP3.LUT R2, R9, 0x80000000, R3, 0xb8, !PT ;  /* 0x8000000009027812 */ /* 0x001fc800078eb803 */
[----:B------:R-:W-:Y:S02]  /*14b0*/  FSEL R9, R9, R2, P0 ;  /* 0x0000000209097208 */ /* 0x000fe40000000000 */
[----:B------:R-:W0:Y:S02]  /*14c0*/  LDC.64 R2, c[0x0][0x5e8] ;  /* 0x00017a00ff027b82 */ /* 0x000e240000000a00 */
        /* <DEDUP_REMOVED lines=8> */
[----:B0-----:R-:W-:Y:S01]  /*1550*/  STG.E.U16 desc[UR6][R2.64], R9 ;  /* 0x0000000902007986 */ /* 0x001fe2000c101506 */
[----:B------:R-:W-:Y:S05]  /*1560*/  EXIT ;  /* 0x000000000000794d */ /* 0x000fea0003800000 */
.L_x_27960:
        /* <DEDUP_REMOVED lines=356> */
.L_x_27995:
        /* <DEDUP_REMOVED lines=39> */
.L_x_28000:
[----:B------:R-:W-:Y:S05]  /*2e20*/  BSYNC.RECONVERGENT B3 ;  /* 0x0000000000037941 */ /* 0x000fea0003800200 */
.L_x_27999:
[----:B------:R-:W-:Y:S01]  /*2e30*/  FFMA.FTZ R13, -R10, R6, R13 ;  /* 0x000000060a0d7223 */ /* 0x000fe2000001010d */
[----:B------:R-:W-:Y:S06]  /*2e40*/  BRA `(.L_x_27997) ;  /* 0x0000000000787947 */ /* 0x000fec0003800000 */
.L_x_27998:
        /* <DEDUP_REMOVED lines=14> */
.L_x_28003:
        /* <DEDUP_REMOVED lines=13> */
.L_x_28002:
[----:B------:R-:W-:Y:S05]  /*3000*/  BSYNC.RECONVERGENT B3 ;  /* 0x0000000000037941 */ /* 0x000fea0003800200 */
.L_x_28001:
[----:B------:R-:W-:-:S04]  /*3010*/  FMUL.FTZ R6, R13, 1.1920928955078125e-07 ;  /* 0x340000000d067820 */ /* 0x000fc80000410000 */
[----:B------:R-:W-:-:S07]  /*3020*/  FMUL.FTZ R13, R11, R6 ;  /* 0x000000060b0d7220 */ /* 0x000fce0000410000 */
.L_x_27997:
[----:B------:R-:W-:Y:S05]  /*3030*/  BSYNC.RECONVERGENT B2 ;  /* 0x0000000000027941 */ /* 0x000fea0003800200 */
.L_x_27996:
[C---:B------:R-:W-:Y:S01]  /*3040*/  LOP3.LUT R4, R13.reuse, 0x80000000, R4, 0xb8, !PT ;  /* 0x800000000d047812 */ /* 0x040fe200078eb804 */
[----:B------:R-:W1:Y:S01]  /*3050*/  LDCU.64 UR8, c[0x0][0x5e8] ;  /* 0x0000bd00ff0877ac */ /* 0x000e620008000a00 */
[----:B------:R-:W-:Y:S02]  /*3060*/  FSETP.NAN.FTZ.AND P0, PT, |R13|, |R13|, PT ;  /* 0x4000000d0d00720b */ /* 0x000fe40003f18200 */
        /* <DEDUP_REMOVED lines=9> */
[----:B-1----:R-:W-:-:S04]  /*3100*/  IADD3 R4, P0, PT, R5, UR8, RZ ;  /* 0x0000000805047c10 */ /* 0x002fc8000ff1e0ff */
[----:B------:R-:W-:Y:S02]  /*3110*/  F2FP.BF16.F32.PACK_AB R6, RZ, R6 ;  /* 0x00000006ff06723e */ /* 0x000fe400000010ff */
[----:B------:R-:W-:Y:S02]  /*3120*/  IADD3.X R5, PT, PT, RZ, UR9, RZ, P0, !PT ;  /* 0x00000009ff057c10 */ /* 0x000fe400087fe4ff */
[----:B------:R-:W-:-:S03]  /*3130*/  ISETP.GE.AND P0, PT, R3, UR4, PT ;  /* 0x0000000403007c0c */ /* 0x000fc6000bf06270 */
[----:B------:R1:W-:Y:S10]  /*3140*/  STG.E.U16 desc[UR6][R4.64], R6 ;  /* 0x0000000604007986 */ /* 0x0003f4000c101506 */
[----:B------:R-:W-:Y:S05]  /*3150*/  @P0 BREAK.RELIABLE B0 ;  /* 0x0000000000000942 */ /* 0x000fea0003800100 */
[----:B-1----:R-:W-:Y:S05]  /*3160*/  @P0 BRA `(.L_x_28004) ;  /* 0x0000003400b80947 */ /* 0x002fea0003800000 */
[----:B------:R-:W1:Y:S01]  /*3170*/  LDCU.64 UR8, c[0x0][0x390] ;  /* 0x00007200ff0877ac */ /* 0x000e620008000a00 */
[----:B------:R-:W-:Y:S02]  /*3180*/  HFMA2 R4, -RZ, RZ, 0, 0 ;  /* 0x00000000ff047431 */ /* 0x000fe400000001ff */
[----:B------:R-:W-:Y:S01]  /*3190*/  IMAD.MOV.U32 R5, RZ, RZ, R3 ;  /* 0x000000ffff057224 */ /* 0x000fe200078e0003 */
[----:B------:R-:W-:Y:S01]  /*31a0*/  ISETP.NE.AND P0, PT, R2, RZ, PT ;  /* 0x000000ff0200720c */ /* 0x000fe20003f05270 */
[----:B------:R-:W2:Y:S01]  /*31b0*/  LDCU UR5, c[0x0][0x38c] ;  /* 0x00007180ff0577ac */ /* 0x000ea20008000800 */
        /* <DEDUP_REMOVED lines=81> */
[----:B------:R-:W-:Y:S01]  /*36d0*/  IMAD.MOV.U32 R10, RZ, RZ, RZ ;  /* 0x000000ffff0a7224 */ /* 0x000fe200078e00ff */
        /* <DEDUP_REMOVED lines=246> */
[----:B------:R-:W-:-:S05]  /*4640*/  @P0 MOV R12, RZ ;  /* 0x000000ff000c0202 */ /* 0x000fca0000000f00 */
[----:B------:R-:W1:Y:S01]  /*4650*/  @P0 LDC.64 R10, c[0x0][0x5d8] ;  /* 0x00017600ff0a0b82 */ /* 0x000e620000000a00 */
[----:B------:R-:W-:-:S04]  /*4660*/  IMAD.MOV R7, RZ, RZ, -R13 ;  /* 0x000000ffff077224 */ /* 0x000fc800078e0a0d */
[----:B------:R-:W-:-:S03]  /*4670*/  IMAD R9, R7, UR8, R9 ;  /* 0x0000000807097c24 */ /* 0x000fc6000f8e0209 */
        /* <DEDUP_REMOVED lines=11> */
.L_x_28005:
        /* <DEDUP_REMOVED lines=36> */
.L_x_28011:
[----:B------:R-:W-:Y:S01]  /*4970*/  FSETP.GEU.FTZ.AND P0, PT, R9, -R10, PT ;  /* 0x8000000a0900720b */ /* 0x000fe20003f1e000 */
[----:B------:R-:W-:-:S12]  /*4980*/  FADD.FTZ R6, R6, -1 ;  /* 0xbf80000006067421 */ /* 0x000fd80000010000 */
[----:B------:R-:W-:-:S07]  /*4990*/  @!P0 FADD.FTZ R6, R6, -1 ;  /* 0xbf80000006068421 */ /* 0x000fce0000010000 */
.L_x_28010:
[----:B------:R-:W-:Y:S05]  /*49a0*/  BSYNC.RECONVERGENT B3 ;  /* 0x0000000000037941 */ /* 0x000fea0003800200 */
.L_x_28009:
[----:B------:R-:W-:Y:S01]  /*49b0*/  FFMA.FTZ R13, -R10, R6, R13 ;  /* 0x000000060a0d7223 */ /* 0x000fe2000001010d */
[----:B------:R-:W-:Y:S06]  /*49c0*/  BRA `(.L_x_28007) ;  /* 0x0000000000787947 */ /* 0x000fec0003800000 */
.L_x_28008:
        /* <DEDUP_REMOVED lines=14> */
.L_x_28014:
        /* <DEDUP_REMOVED lines=13> */
.L_x_28013:
[----:B------:R-:W-:Y:S05]  /*4b80*/  BSYNC.RECONVERGENT B3 ;  /* 0x0000000000037941 */ /* 0x000fea0003800200 */
.L_x_28012:
[----:B------:R-:W-:-:S04]  /*4b90*/  FMUL.FTZ R6, R13, 1.1920928955078125e-07 ;  /* 0x340000000d067820 */ /* 0x000fc80000410000 */
[----:B------:R-:W-:-:S07]  /*4ba0*/  FMUL.FTZ R13, R11, R6 ;  /* 0x000000060b0d7220 */ /* 0x000fce0000410000 */
.L_x_28007:
[----:B------:R-:W-:Y:S05]  /*4bb0*/  BSYNC.RECONVERGENT B2 ;  /* 0x0000000000027941 */ /* 0x000fea0003800200 */
.L_x_28006:
        /* <DEDUP_REMOVED lines=14> */
[----:B------:R-:W-:-:S05]  /*4ca0*/  IADD3.X R5, PT, PT, RZ, UR9, RZ, P0, !PT ;  /* 0x00000009ff057c10 */ /* 0x000fca00087fe4ff */
[----:B------:R1:W-:Y:S02]  /*4cb0*/  STG.E.U16 desc[UR6][R4.64], R6 ;  /* 0x0000000604007986 */ /* 0x0003e4000c101506 */
.L_x_27994:
[----:B------:R-:W-:-:S13]  /*4cc0*/  ISETP.GE.AND P0, PT, R3, UR4, PT ;  /* 0x0000000403007c0c */ /* 0x000fda000bf06270 */
[----:B------:R-:W-:Y:S05]  /*4cd0*/  @P0 BREAK.RELIABLE B0 ;  /* 0x0000000000000942 */ /* 0x000fea0003800100 */
[----:B------:R-:W-:Y:S05]  /*4ce0*/  @P0 BRA `(.L_x_28004) ;  /* 0x0000001800d80947 */ /* 0x000fea0003800000 */
[----:B------:R-:W-:Y:S05]  /*4cf0*/  BSYNC.RELIABLE B0 ;  /* 0x0000000000007941 */ /* 0x000fea0003800100 */
.L_x_27993:
        /* <DEDUP_REMOVED lines=8> */
[----:B------:R-:W-:-:S05]  /*4d80*/  SHF.R.U32.HI R9, RZ, UR9, R8 ;  /* 0x00000009ff097c19 */ /* 0x000fca0008011608 */
[----:B------:R-:W-:-:S04]  /*4d90*/  IMAD.MOV R4, RZ, RZ, -R9 ;  /* 0x000000ffff047224 */ /* 0x000fc800078e0a09 */
        /* <DEDUP_REMOVED lines=258> */
[----:B------:R-:W-:Y:S01]  /*5dc0*/  IMAD.MOV.U32 R8, RZ, RZ, RZ ;  /* 0x000000ffff087224 */ /* 0x000fe200078e00ff */
        /* <DEDUP_REMOVED lines=79> */
.L_x_28015:
[----:B------:R-:W1:Y:S02]  /*62c0*/  LDCU.128 UR8, c[0x0][0x5f0] ;  /* 0x0000be00ff0877ac */ /* 0x000e640008000c00 */
[----:B-1----:R-:W-:Y:S02]  /*62d0*/  IADD3 R10, P1, PT, R4, UR10, RZ ;  /* 0x0000000a040a7c10 */ /* 0x002fe4000ff3e0ff */
[----:B------:R-:W-:-:S03]  /*62e0*/  IADD3 R8, P0, PT, R6, UR8, RZ ;  /* 0x0000000806087c10 */ /* 0x000fc6000ff1e0ff */
[----:B------:R-:W-:Y:S01]  /*62f0*/  IMAD.X R11, RZ, RZ, UR11, P1 ;  /* 0x0000000bff0b7e24 */ /* 0x000fe200088e06ff */
[----:B------:R-:W-:-:S04]  /*6300*/  IADD3.X R9, PT, PT, RZ, UR9, RZ, P0, !PT ;  /* 0x00000009ff097c10 */ /* 0x000fc800087fe4ff */
[----:B------:R-:W2:Y:S04]  /*6310*/  LDG.E.U16 R7, desc[UR6][R10.64] ;  /* 0x000000060a077981 */ /* 0x000ea8000c1e1500 */
[----:B------:R-:W3:Y:S01]  /*6320*/  LDG.E.U16 R4, desc[UR6][R8.64] ;  /* 0x0000000608047981 */ /* 0x000ee2000c1e1500 */
[----:B------:R-:W-:Y:S01]  /*6330*/  BSSY.RECONVERGENT B2, `(.L_x_28016) ;  /* 0x0000041000027945 */ /* 0x000fe20003800200 */
[----:B--2---:R-:W-:Y:S02]  /*6340*/  SHF.L.U32 R7, R7, 0x10, RZ ;  /* 0x0000001007077819 */ /* 0x004fe400000006ff */
[----:B---3--:R-:W-:-:S04]  /*6350*/  SHF.L.U32 R4, R4, 0x10, RZ ;  /* 0x0000001004047819 */ /* 0x008fc800000006ff */
        /* <DEDUP_REMOVED lines=26> */
.L_x_28021:
[----:B------:R-:W-:Y:S01]  /*6500*/  FSETP.GEU.FTZ.AND P0, PT, R9, -R10, PT ;  /* 0x8000000a0900720b */ /* 0x000fe20003f1e000 */
[----:B------:R-:W-:-:S12]  /*6510*/  FADD.FTZ R6, R6, -1 ;  /* 0xbf80000006067421 */ /* 0x000fd80000010000 */
[----:B------:R-:W-:-:S07]  /*6520*/  @!P0 FADD.FTZ R6, R6, -1 ;  /* 0xbf80000006068421 */ /* 0x000fce0000010000 */
.L_x_28020:
[----:B------:R-:W-:Y:S05]  /*6530*/  BSYNC.RECONVERGENT B3 ;  /* 0x0000000000037941 */ /* 0x000fea0003800200 */
.L_x_28019:
[----:B------:R-:W-:Y:S01]  /*6540*/  FFMA.FTZ R13, -R10, R6, R13 ;  /* 0x000000060a0d7223 */ /* 0x000fe2000001010d */
[----:B------:R-:W-:Y:S06]  /*6550*/  BRA `(.L_x_28017) ;  /* 0x0000000000787947 */ /* 0x000fec0003800000 */
.L_x_28018:
        /* <DEDUP_REMOVED lines=14> */
.L_x_28024:
        /* <DEDUP_REMOVED lines=13> */
.L_x_28023:
[----:B------:R-:W-:Y:S05]  /*6710*/  BSYNC.RECONVERGENT B3 ;  /* 0x0000000000037941 */ /* 0x000fea0003800200 */
.L_x_28022:
[----:B------:R-:W-:-:S04]  /*6720*/  FMUL.FTZ R6, R13, 1.1920928955078125e-07 ;  /* 0x340000000d067820 */ /* 0x000fc80000410000 */
[----:B------:R-:W-:-:S07]  /*6730*/  FMUL.FTZ R13, R11, R6 ;  /* 0x000000060b0d7220 */ /* 0x000fce0000410000 */
.L_x_28017:
[----:B------:R-:W-:Y:S05]  /*6740*/  BSYNC.RECONVERGENT B2 ;  /* 0x0000000000027941 */ /* 0x000fea0003800200 */
.L_x_28016:
        /* <DEDUP_REMOVED lines=16> */
.L_x_28004:
[----:B------:R-:W-:Y:S05]  /*6850*/  BSYNC.RECONVERGENT B1 ;  /* 0x0000000000017941 */ /* 0x000fea0003800200 */
.L_x_27992:
        /* <DEDUP_REMOVED lines=221> */
[----:B--2---:R-:W-:-:S05]  /*7630*/  SHF.R.U32.HI R9, RZ, UR4, R8 ;  /* 0x00000004ff097c19 */ /* 0x004fca0008011608 */
[----:B------:R-:W-:-:S04]  /*7640*/  IMAD.MOV R5, RZ, RZ, -R9 ;  /* 0x000000ffff057224 */ /* 0x000fc800078e0a09 */
        /* <DEDUP_REMOVED lines=105> */
[----:B------:R-:W-:Y:S01]  /*7ce0*/  MOV R6, RZ ;  /* 0x000000ff00067202 */ /* 0x000fe20000000f00 */
        /* <DEDUP_REMOVED lines=22> */
.L_x_28025:
        /* <DEDUP_REMOVED lines=39> */
.L_x_28031:
[----:B------:R-:W-:Y:S01]  /*80c0*/  FSETP.GEU.FTZ.AND P0, PT, R7, -R8, PT ;  /* 0x800000080700720b */ /* 0x000fe20003f1e000 */
[----:B------:R-:W-:-:S12]  /*80d0*/  FADD.FTZ R4, R4, -1 ;  /* 0xbf80000004047421 */ /* 0x000fd80000010000 */
[----:B------:R-:W-:-:S07]  /*80e0*/  @!P0 FADD.FTZ R4, R4, -1 ;  /* 0xbf80000004048421 */ /* 0x000fce0000010000 */
.L_x_28030:
[----:B------:R-:W-:Y:S05]  /*80f0*/  BSYNC.RECONVERGENT B2 ;  /* 0x0000000000027941 */ /* 0x000fea0003800200 */
.L_x_28029:
[----:B------:R-:W-:Y:S01]  /*8100*/  FFMA.FTZ R11, -R8, R4, R11 ;  /* 0x00000004080b7223 */ /* 0x000fe2000001010b */
[----:B------:R-:W-:Y:S06]  /*8110*/  BRA `(.L_x_28027) ;  /* 0x0000000000787947 */ /* 0x000fec0003800000 */
.L_x_28028:
        /* <DEDUP_REMOVED lines=14> */
.L_x_28034:
        /* <DEDUP_REMOVED lines=13> */
.L_x_28033:
[----:B------:R-:W-:Y:S05]  /*82d0*/  BSYNC.RECONVERGENT B2 ;  /* 0x0000000000027941 */ /* 0x000fea0003800200 */
.L_x_28032:
[----:B------:R-:W-:-:S04]  /*82e0*/  FMUL.FTZ R4, R11, 1.1920928955078125e-07 ;  /* 0x340000000b047820 */ /* 0x000fc80000410000 */
[----:B------:R-:W-:-:S07]  /*82f0*/  FMUL.FTZ R11, R9, R4 ;  /* 0x00000004090b7220 */ /* 0x000fce0000410000 */
.L_x_28027:
[----:B------:R-:W-:Y:S05]  /*8300*/  BSYNC.RECONVERGENT B1 ;  /* 0x0000000000017941 */ /* 0x000fea0003800200 */
.L_x_28026:
        /* <DEDUP_REMOVED lines=11> */
[----:B------:R-:W-:Y:S01]  /*83c0*/  STG.E.U16 desc[UR6][R2.64], R0 ;  /* 0x0000000002007986 */ /* 0x000fe2000c101506 */
[----:B------:R-:W-:Y:S05]  /*83d0*/  EXIT ;  /* 0x000000000000794d */ /* 0x000fea0003800000 */
.L_x_28035:
        /* <DEDUP_REMOVED lines=10> */
.L_x_54969:


//--------------------- .text._ZN2at6native27unrolled_elementwise_kernelINS0_13BinaryFunctorIN3c108BFloat16ES4_S4_ZZZNS0_21remainder_kernel_cudaERNS_18TensorIteratorBaseEENKUlvE0_clEvENKUlvE2_clEvEUlS4_S4_E_EESt5arrayIPcLm3EELi4E23TrivialOffsetCalculatorILi2EjESE_ILi1EjENS0_6memory15LoadWithoutCastENSH_16StoreWithoutCastEEEviT_T0_T2_T3_T4_T5_ --------------------------
	.section	.text._ZN2at6native27unrolled_elementwise_kernelINS0_13BinaryFunctorIN3c108BFloat16ES4_S4_ZZZNS0_21remainder_kernel_cudaERNS_18TensorIteratorBaseEENKUlvE0_clEvENKUlvE2_clEvEUlS4_S4_E_EESt5arrayIPcLm3EELi4E23TrivialOffsetCalculatorILi2EjESE_ILi1EjENS0_6memory15LoadWithoutCastENSH_16StoreWithoutCastEEEviT_T0_T2_T3_T4_T5_,"ax",@progbits
	.align	128
        .global         _ZN2at6native27unrolled_elementwise_kernelINS0_13BinaryFunctorIN3c108BFloat16ES4_S4_ZZZNS0_21remainder_kernel_cudaERNS_18TensorIteratorBaseEENKUlvE0_clEvENKUlvE2_clEvEUlS4_S4_E_EESt5arrayIPcLm3EELi4E23TrivialOffsetCalculatorILi2EjESE_ILi1EjENS0_6memory15LoadWithoutCastENSH_16StoreWithoutCastEEEviT_T0_T2_T3_T4_T5_
        .type           _ZN2at6native27unrolled_elementwise_kernelINS0_13BinaryFunctorIN3c108BFloat16ES4_S4_ZZZNS0_21remainder_kernel_cudaERNS_18TensorIteratorBaseEENKUlvE0_clEvENKUlvE2_clEvEUlS4_S4_E_EESt5arrayIPcLm3EELi4E23TrivialOffsetCalculatorILi2EjESE_ILi1EjENS0_6memory15LoadWithoutCastENSH_16StoreWithoutCastEEEviT_T0_T2_T3_T4_T5_,@function
        .size           _ZN2at6native27unrolled_elementwise_kernelINS0_13BinaryFunctorIN3c108BFloat16ES4_S4_ZZZNS0_21remainder_kernel_cudaERNS_18TensorIteratorBaseEENKUlvE0_clEvENKUlvE2_clEvEUlS4_S4_E_EESt5arrayIPcLm3EELi4E23TrivialOffsetCalculatorILi2EjESE_ILi1EjENS0_6memory15LoadWithoutCastENSH_16StoreWithoutCastEEEviT_T0_T2_T3_T4_T5_,(.L_x_54970 - _ZN2at6native27unrolled_elementwise_kernelINS0_13BinaryFunctorIN3c108BFloat16ES4_S4_ZZZNS0_21remainder_kernel_cudaERNS_18TensorIteratorBaseEENKUlvE0_clEvENKUlvE2_clEvEUlS4_S4_E_EESt5arrayIPcLm3EELi4E23TrivialOffsetCalculatorILi2EjESE_ILi1EjENS0_6memory15LoadWithoutCastENSH_16StoreWithoutCastEEEviT_T0_T2_T3_T4_T5_)
        .other          _ZN2at6native27unrolled_elementwise_kernelINS0_13BinaryFunctorIN3c108BFloat16ES4_S4_ZZZNS0_21remainder_kernel_cudaERNS_18TensorIteratorBaseEENKUlvE0_clEvENKUlvE2_clEvEUlS4_S4_E_EESt5arrayIPcLm3EELi4E23TrivialOffsetCalculatorILi2EjESE_ILi1EjENS0_6memory15LoadWithoutCastENSH_16StoreWithoutCastEEEviT_T0_T2_T3_T4_T5_,@"STO_CUDA_ENTRY STV_DEFAULT"
_ZN2at6native27unrolled_elementwise_kernelINS0_13BinaryFunctorIN3c108BFloat16ES4_S4_ZZZNS0_21remainder_kernel_cudaERNS_18TensorIteratorBaseEENKUlvE0_clEvENKUlvE2_clEvEUlS4_S4_E_EESt5arrayIPcLm3EELi4E23TrivialOffsetCalculatorILi2EjESE_ILi1EjENS0_6memory15LoadWithoutCastENSH_16StoreWithoutCastEEEviT_T0_T2_T3_T4_T5_:
.text._ZN2at6native27unrolled_elementwise_kernelINS0_13BinaryFunctorIN3c108BFloat16ES4_S4_ZZZNS0_21remainder_kernel_cudaERNS_18TensorIteratorBaseEENKUlvE0_clEvENKUlvE2_clEvEUlS4_S4_E_EESt5arrayIPcLm3EELi4E23TrivialOffsetCalculatorILi2EjESE_ILi1EjENS0_6memory15LoadWithoutCastENSH_16StoreWithoutCastEEEviT_T0_T2_T3_T4_T5_:
        /* <DEDUP_REMOVED lines=24> */
[----:B------:R-:W-:Y:S02]  /*0180*/  @!P1 IMAD R27, R0, 0x200, R25 ;  /* 0x00000200001b9824 */ /* 0x000fe400078e0219 */
[----:B------:R-:W-:Y:S01]  /*0190*/  @!P1 VIADD R25, R25, 0x80 ;  /* 0x0000008019199836 */ /* 0x000fe20000000000 */
[----:B-1----:R-:W-:-:S02]  /*01a0*/  PRMT R13, RZ, 0x7610, R13 ;  /* 0x00007610ff0d7816 */ /* 0x002fc4000000000d */
[----:B------:R-:W-:Y:S01]  /*01b0*/  PRMT R12, RZ, 0x7610, R12 ;  /* 0x00007610ff0c7816 */ /* 0x000fe2000000000c */
[----:B----4-:R-:W-:Y:S01]  /*01c0*/  @!P1 IMAD.WIDE.U32 R16, R27, 0x2, R16 ;  /* 0x000000021b109825 */ /* 0x010fe200078e0010 */
[----:B------:R-:W-:-:S04]  /*01d0*/  ISETP.GE.AND P3, PT, R25, R18, PT ;  /* 0x000000121900720c */ /* 0x000fc80003f66270 */
[----:B------:R1:W5:Y:S09]  /*01e0*/  @!P1 LDG.E.U16 R22, desc[UR4][R16.64] ;  /* 0x0000000410169981 */ /* 0x000372000c1e1500 */
[----:B------:R-:W-:Y:S02]  /*01f0*/  @!P3 IMAD R23, R0, 0x200, R25 ;  /* 0x000002000017b824 */ /* 0x000fe400078e0219 */
[----:B------:R-:W-:-:S02]  /*0200*/  @!P3 VIADD R25, R25, 0x80 ;  /* 0x000000801919b836 */ /* 0x000fc40000000000 */
[----:B0-----:R-:W-:Y:S01]  /*0210*/  @!P0 IMAD.WIDE.U32 R14, R21, 0x2, R14 ;  /* 0x00000002150e8825 */ /* 0x001fe200078e000e */
[----:B------:R-:W-:Y:S02]  /*0220*/  PRMT R21, RZ, 0x7610, R21 ;  /* 0x00007610ff157816 */ /* 0x000fe40000000015 */
[----:B------:R-:W-:Y:S01]  /*0230*/  ISETP.GE.AND P2, PT, R25, R18, PT ;  /* 0x000000121900720c */ /* 0x000fe20003f46270 */
[----:B------:R-:W-:-:S03]  /*0240*/  @!P3 IMAD.WIDE.U32 R8, R23, 0x2, R8 ;  /* 0x000000021708b825 */ /* 0x000fc600078e0008 */
        /* <DEDUP_REMOVED lines=8> */
[----:B--2---:R-:W-:Y:S01]  /*02d0*/  @!P2 IMAD.WIDE.U32 R2, R25, 0x2, R2 ;  /* 0x000000021902a825 */ /* 0x004fe200078e0002 */
        /* <DEDUP_REMOVED lines=39> */
.L_x_28042:
[----:B------:R-:W-:Y:S05]  /*0550*/  BSYNC.RECONVERGENT B2 ;  /* 0x0000000000027941 */ /* 0x000fea0003800200 */
.L_x_28041:
[----:B------:R-:W-:Y:S01]  /*0560*/  FFMA.FTZ R3, -R6, R2, R3 ;  /* 0x0000000206037223 */ /* 0x000fe20000010103 */
[----:B------:R-:W-:Y:S06]  /*0570*/  BRA `(.L_x_28039) ;  /* 0x0000000000787947 */ /* 0x000fec0003800000 */
.L_x_28040:
        /* <DEDUP_REMOVED lines=14> */
.L_x_28045:
        /* <DEDUP_REMOVED lines=13> */
.L_x_28044:
[----:B------:R-:W-:Y:S05]  /*0730*/  BSYNC.RECONVERGENT B2 ;  /* 0x0000000000027941 */ /* 0x000fea0003800200 */
.L_x_28043:
[----:B------:R-:W-:-:S04]  /*0740*/  FMUL.FTZ R3, R3, 1.1920928955078125e-07 ;  /* 0x3400000003037820 */ /* 0x000fc80000410000 */
[----:B------:R-:W-:-:S07]  /*0750*/  FMUL.FTZ R3, R2, R3 ;  /* 0x0000000302037220 */ /* 0x000fce0000410000 */
.L_x_28039:
[----:B------:R-:W-:Y:S05]  /*0760*/  BSYNC.RECONVERGENT B0 ;  /* 0x0000000000007941 */ /* 0x000fea0003800200 */
.L_x_28038:
        /* <DEDUP_REMOVED lines=10> */
[----:B------:R-:W-:-:S07]  /*0810*/  F2FP.BF16.F32.PACK_AB R2, RZ, R2 ;  /* 0x00000002ff02723e */ /* 0x000fce00000010ff */
.L_x_28037:
[----:B------:R-:W-:Y:S05]  /*0820*/  BSYNC.RECONVERGENT B1 ;  /* 0x0000000000017941 */ /* 0x000fea0003800200 */
.L_x_28036:
[----:B------:R-:W-:Y:S01]  /*0830*/  VIADD R3, R19, 0x80 ;  /* 0x0000008013037836 */ /* 0x000fe20000000000 */
[----:B------:R-:W-:Y:S04]  /*0840*/  BSSY.RECONVERGENT B1, `(.L_x_28046) ;  /* 0x0000050000017945 */ /* 0x000fe80003800200 */
        /* <DEDUP_REMOVED lines=31> */
.L_x_28053:
[----:B------:R-:W-:Y:S01]  /*0a40*/  FSETP.GEU.FTZ.AND P0, PT, R7, -R8, PT ;  /* 0x800000080700720b */ /* 0x000fe20003f1e000 */
[----:B------:R-:W-:-:S12]  /*0a50*/  FADD.FTZ R4, R4, -1 ;  /* 0xbf80000004047421 */ /* 0x000fd80000010000 */
[----:B------:R-:W-:-:S07]  /*0a60*/  @!P0 FADD.FTZ R4, R4, -1 ;  /* 0xbf80000004048421 */ /* 0x000fce0000010000 */
.L_x_28052:
[----:B------:R-:W-:Y:S05]  /*0a70*/  BSYNC.RECONVERGENT B2 ;  /* 0x0000000000027941 */ /* 0x000fea0003800200 */
.L_x_28051:
[----:B------:R-:W-:Y:S01]  /*0a80*/  FFMA.FTZ R5, -R8, R4, R5 ;  /* 0x0000000408057223 */ /* 0x000fe20000010105 */
[----:B------:R-:W-:Y:S06]  /*0a90*/  BRA `(.L_x_28049) ;  /* 0x0000000000787947 */ /* 0x000fec0003800000 */
.L_x_28050:
        /* <DEDUP_REMOVED lines=14> */
.L_x_28056:
        /* <DEDUP_REMOVED lines=13> */
.L_x_28055:
[----:B------:R-:W-:Y:S05]  /*0c50*/  BSYNC.RECONVERGENT B2 ;  /* 0x0000000000027941 */ /* 0x000fea0003800200 */
.L_x_28054:
[----:B------:R-:W-:-:S04]  /*0c60*/  FMUL.FTZ R5, R5, 1.1920928955078125e-07 ;  /* 0x3400000005057820 */ /* 0x000fc80000410000 */
[----:B------:R-:W-:-:S07]  /*0c70*/  FMUL.FTZ R5, R4, R5 ;  /* 0x0000000504057220 */ /* 0x000fce0000410000 */
.L_x_28049:
[----:B------:R-:W-:Y:S05]  /*0c80*/  BSYNC.RECONVERGENT B0 ;  /* 0x0000000000007941 */ /* 0x000fea0003800200 */
.L_x_28048:
        /* <DEDUP_REMOVED lines=11> */
.L_x_28047:
[----:B------:R-:W-:Y:S05]  /*0d40*/  BSYNC.RECONVERGENT B1 ;  /* 0x0000000000017941 */ /* 0x000fea0003800200 */
.L_x_28046:
        /* <DEDUP_REMOVED lines=33> */
.L_x_28064:
[----:B------:R-:W-:Y:S01]  /*0f60*/  FSETP.GEU.FTZ.AND P0, PT, R8, -R10, PT ;  /* 0x8000000a0800720b */ /* 0x000fe20003f1e000 */
[----:B------:R-:W-:-:S12]  /*0f70*/  FADD.FTZ R6, R6, -1 ;  /* 0xbf80000006067421 */ /* 0x000fd80000010000 */
[----:B------:R-:W-:-:S07]  /*0f80*/  @!P0 FADD.FTZ R6, R6, -1 ;  /* 0xbf80000006068421 */ /* 0x000fce0000010000 */
.L_x_28063:
[----:B------:R-:W-:Y:S05]  /*0f90*/  BSYNC.RECONVERGENT B2 ;  /* 0x0000000000027941 */ /* 0x000fea0003800200 */
.L_x_28062:
[----:B------:R-:W-:Y:S01]  /*0fa0*/  FFMA.FTZ R5, -R10, R6, R5 ;  /* 0x000000060a057223 */ /* 0x000fe20000010105 */
[----:B------:R-:W-:Y:S06]  /*0fb0*/  BRA `(.L_x_28060) ;  /* 0x0000000000787947 */ /* 0x000fec0003800000 */
.L_x_28061:
        /* <DEDUP_REMOVED lines=14> */
.L_x_28067:
        /* <DEDUP_REMOVED lines=13> */
.L_x_28066:
[----:B------:R-:W-:Y:S05]  /*1170*/  BSYNC.RECONVERGENT B2 ;  /* 0x0000000000027941 */ /* 0x000fea0003800200 */
.L_x_28065:
[----:B------:R-:W-:-:S04]  /*1180*/  FMUL.FTZ R5, R5, 1.1920928955078125e-07 ;  /* 0x3400000005057820 */ /* 0x000fc80000410000 */
[----:B------:R-:W-:-:S07]  /*1190*/  FMUL.FTZ R5, R10, R5 ;  /* 0x000000050a057220 */ /* 0x000fce0000410000 */
.L_x_28060:
[----:B------:R-:W-:Y:S05]  /*11a0*/  BSYNC.RECONVERGENT B0 ;  /* 0x0000000000007941 */ /* 0x000fea0003800200 */
.L_x_28059:
        /* <DEDUP_REMOVED lines=11> */
.L_x_28058:
[----:B------:R-:W-:Y:S05]  /*1260*/  BSYNC.RECONVERGENT B1 ;  /* 0x0000000000017941 */ /* 0x000fea0003800200 */
.L_x_28057:
        /* <DEDUP_REMOVED lines=33> */
.L_x_28075:
[----:B------:R-:W-:Y:S01]  /*1480*/  FSETP.GEU.FTZ.AND P0, PT, R9, -R11, PT ;  /* 0x8000000b0900720b */ /* 0x000fe20003f1e000 */
[----:B------:R-:W-:-:S12]  /*1490*/  FADD.FTZ R7, R7, -1 ;  /* 0xbf80000007077421 */ /* 0x000fd80000010000 */
[----:B------:R-:W-:-:S07]  /*14a0*/  @!P0 FADD.FTZ R7, R7, -1 ;  /* 0xbf80000007078421 */ /* 0x000fce0000010000 */
.L_x_28074:
[----:B------:R-:W-:Y:S05]  /*14b0*/  BSYNC.RECONVERGENT B2 ;  /* 0x0000000000027941 */ /* 0x000fea0003800200 */
.L_x_28073:
[----:B------:R-:W-:Y:S01]  /*14c0*/  FFMA.FTZ R6, -R11, R7, R6 ;  /* 0x000000070b067223 */ /* 0x000fe20000010106 */
[----:B------:R-:W-:Y:S06]  /*14d0*/  BRA `(.L_x_28071) ;  /* 0x0000000000787947 */ /* 0x000fec0003800000 */
.L_x_28072:
        /* <DEDUP_REMOVED lines=14> */
.L_x_28078:
        /* <DEDUP_REMOVED lines=13> */
.L_x_28077:
[----:B------:R-:W-:Y:S05]  /*1690*/  BSYNC.RECONVERGENT B2 ;  /* 0x0000000000027941 */ /* 0x000fea0003800200 */
.L_x_28076:
[----:B------:R-:W-:-:S04]  /*16a0*/  FMUL.FTZ R6, R6, 1.1920928955078125e-07 ;  /* 0x3400000006067820 */ /* 0x000fc80000410000 */
[----:B------:R-:W-:-:S07]  /*16b0*/  FMUL.FTZ R6, R11, R6 ;  /* 0x000000060b067220 */ /* 0x000fce0000410000 */
.L_x_28071:
[----:B------:R-:W-:Y:S05]  /*16c0*/  BSYNC.RECONVERGENT B0 ;  /* 0x0000000000007941 */ /* 0x000fea0003800200 */
.L_x_28070:
        /* <DEDUP_REMOVED lines=11> */
.L_x_28069:
[----:B------:R-:W-:Y:S05]  /*1780*/  BSYNC.RECONVERGENT B1 ;  /* 0x0000000000017941 */ /* 0x000fea0003800200 */
.L_x_28068:
        /* <DEDUP_REMOVED lines=13> */
[----:B------:R-:W-:Y:S02]  /*1860*/  IMAD R7, R0, 0x200, R19 ;  /* 0x0000020000077824 */ /* 0x000fe400078e0213 */
[----:B------:R-:W-:Y:S02]  /*1870*/  VIADD R19, R19, 0x80 ;  /* 0x0000008013137836 */ /* 0x000fe40000000000 */
[----:B-1----:R-:W-:-:S05]  /*1880*/  IMAD.WIDE.U32 R2, R7, 0x2, R2 ;  /* 0x0000000207027825 */ /* 0x002fca00078e0002 */
[----:B------:R1:W-:Y:S02]  /*1890*/  STG.E.U16 desc[UR4][R2.64], R4 ;  /* 0x0000000402007986 */ /* 0x0003e4000c101504 */
.L_x_28081:
[----:B------:R-:W-:Y:S05]  /*18a0*/  BSYNC.RELIABLE B1 ;  /* 0x0000000000017941 */ /* 0x000fea0003800100 */
.L_x_28080:
[----:B------:R-:W-:-:S13]  /*18b0*/  ISETP.GE.AND P0, PT, R19, R18, PT ;  /* 0x000000121300720c */ /* 0x000fda0003f06270 */
[----:B-1----:R-:W1:Y:S01]  /*18c0*/  @!P0 LDC.64 R2, c[0x0][0x388] ;  /* 0x0000e200ff028b82 */ /* 0x002e620000000a00 */
[----:B------:R-:W-:Y:S02]  /*18d0*/  @!P0 IMAD R7, R0, 0x200, R19 ;  /* 0x0000020000078824 */ /* 0x000fe400078e0213 */
[----:B------:R-:W-:Y:S02]  /*18e0*/  @!P0 VIADD R19, R19, 0x80 ;  /* 0x0000008013138836 */ /* 0x000fe40000000000 */
[----:B-1----:R-:W-:-:S05]  /*18f0*/  @!P0 IMAD.WIDE.U32 R2, R7, 0x2, R2 ;  /* 0x0000000207028825 */ /* 0x002fca00078e0002 */
[----:B------:R2:W-:Y:S02]  /*1900*/  @!P0 STG.E.U16 desc[UR4][R2.64], R5 ;  /* 0x0000000502008986 */ /* 0x0005e4000c101504 */
.L_x_28082:
[----:B------:R-:W-:Y:S05]  /*1910*/  BSYNC.RECONVERGENT B0 ;  /* 0x0000000000007941 */ /* 0x000fea0003800200 */
.L_x_28079:
        /* <DEDUP_REMOVED lines=8> */
.L_x_28083:
        /* <DEDUP_REMOVED lines=14> */
.L_x_54970:


//--------------------- .text._ZN2at6native29vectorized_elementwise_kernelILi2ENS0_13BinaryFunctorIN3c108BFloat16ES4_S4_ZZZNS0_21remainder_kernel_cudaERNS_18TensorIteratorBaseEENKUlvE0_clEvENKUlvE2_clEvEUlS4_S4_E_EESt5arrayIPcLm3EEEEviT0_T1_ --------------------------
	.section	.text._ZN2at6native29vectorized_elementwise_kernelILi2ENS0_13BinaryFunctorIN3c108BFloat16ES4_S4_ZZZNS0_21remainder_kernel_cudaERNS_18TensorIteratorBaseEENKUlvE0_clEvENKUlvE2_clEvEUlS4_S4_E_EESt5arrayIPcLm3EEEEviT0_T1_,"ax",@progbits
	.align	128
        .global         _ZN2at6native29vectorized_elementwise_kernelILi2ENS0_13BinaryFunctorIN3c108BFloat16ES4_S4_ZZZNS0_21remainder_kernel_cudaERNS_18TensorIteratorBaseEENKUlvE0_clEvENKUlvE2_clEvEUlS4_S4_E_EESt5arrayIPcLm3EEEEviT0_T1_
        .type           _ZN2at6native29vectorized_elementwise_kernelILi2ENS0_13BinaryFunctorIN3c108BFloat16ES4_S4_ZZZNS0_21remainder_kernel_cudaERNS_18TensorIteratorBaseEENKUlvE0_clEvENKUlvE2_clEvEUlS4_S4_E_EESt5arrayIPcLm3EEEEviT0_T1_,@function
        .size           _ZN2at6native29vectorized_elementwise_kernelILi2ENS0_13BinaryFunctorIN3c108BFloat16ES4_S4_ZZZNS0_21remainder_kernel_cudaERNS_18TensorIteratorBaseEENKUlvE0_clEvENKUlvE2_clEvEUlS4_S4_E_EESt5arrayIPcLm3EEEEviT0_T1_,(.L_x_54971 - _ZN2at6native29vectorized_elementwise_kernelILi2ENS0_13BinaryFunctorIN3c108BFloat16ES4_S4_ZZZNS0_21remainder_kernel_cudaERNS_18TensorIteratorBaseEENKUlvE0_clEvENKUlvE2_clEvEUlS4_S4_E_EESt5arrayIPcLm3EEEEviT0_T1_)
        .other          _ZN2at6native29vectorized_elementwise_kernelILi2ENS0_13BinaryFunctorIN3c108BFloat16ES4_S4_ZZZNS0_21remainder_kernel_cudaERNS_18TensorIteratorBaseEENKUlvE0_clEvENKUlvE2_clEvEUlS4_S4_E_EESt5arrayIPcLm3EEEEviT0_T1_,@"STO_CUDA_ENTRY STV_DEFAULT"
_ZN2at6native29vectorized_elementwise_kernelILi2ENS0_13BinaryFunctorIN3c108BFloat16ES4_S4_ZZZNS0_21remainder_kernel_cudaERNS_18TensorIteratorBaseEENKUlvE0_clEvENKUlvE2_clEvEUlS4_S4_E_EESt5arrayIPcLm3EEEEviT0_T1_:
.text._ZN2at6native29vectorized_elementwise_kernelILi2ENS0_13BinaryFunctorIN3c108BFloat16ES4_S4_ZZZNS0_21remainder_kernel_cudaERNS_18TensorIteratorBaseEENKUlvE0_clEvENKUlvE2_clEvEUlS4_S4_E_EESt5arrayIPcLm3EEEEviT0_T1_:
        /* <DEDUP_REMOVED lines=28> */
[----:B------:R4:W5:Y:S01]  /*01c0*/  @!P3 LDG.E.U16 R7, desc[UR4][R10.64] ;  /* 0x000000040a07b981 */ /* 0x000962000c1e1500 */
[----:B------:R-:W-:-:S05]  /*01d0*/  @!P0 VIADD R26, R26, 0x80 ;  /* 0x000000801a1a8836 */ /* 0x000fca0000000000 */
[----:B------:R-:W-:Y:S01]  /*01e0*/  ISETP.GE.U32.AND P1, PT, R26, R5, PT ;  /* 0x000000051a00720c */ /* 0x000fe20003f26070 */
[----:B--2---:R-:W2:-:S12]  /*01f0*/  LDC.64 R14, c[0x0][0x390] ;  /* 0x0000e400ff0e7b82 */ /* 0x004e980000000a00 */
[----:B------:R-:W-:Y:S02]  /*0200*/  @!P1 IMAD.IADD R9, R4, 0x1, R26 ;  /* 0x0000000104099824 */ /* 0x000fe400078e021a */
[----:B------:R-:W-:-:S05]  /*0210*/  @!P1 VIADD R26, R26, 0x80 ;  /* 0x000000801a1a9836 */ /* 0x000fca0000000000 */
[----:B------:R-:W-:Y:S01]  /*0220*/  ISETP.GE.U32.AND P2, PT, R26, R5, PT ;  /* 0x000000051a00720c */ /* 0x000fe20003f46070 */
[----:B---3--:R-:W-:-:S12]  /*0230*/  @!P0 IMAD.WIDE.U32 R22, R17, 0x2, R22 ;  /* 0x0000000211168825 */ /* 0x008fd800078e0016 */
[----:B------:R-:W-:Y:S02]  /*0240*/  @!P2 IMAD.IADD R27, R4, 0x1, R26 ;  /* 0x00000001041ba824 */ /* 0x000fe400078e021a */
        /* <DEDUP_REMOVED lines=36> */
[----:B------:R-:W-:-:S04]  /*0490*/  @!P0 IMAD.WIDE.U32 R28, R27, 0x2, R28 ;  /* 0x000000021b1c8825 */ /* 0x000fc800078e001c */
[----:B--2---:R-:W-:Y:S01]  /*04a0*/  @!P1 IMAD.IADD R23, R4, 0x1, R26 ;  /* 0x0000000104179824 */ /* 0x004fe200078e021a */
[----:B------:R1:W5:Y:S01]  /*04b0*/  @!P0 LDG.E.U16 R3, desc[UR4][R28.64] ;  /* 0x000000041c038981 */ /* 0x000362000c1e1500 */
[----:B------:R-:W-:-:S05]  /*04c0*/  @!P1 VIADD R26, R26, 0x80 ;  /* 0x000000801a1a9836 */ /* 0x000fca0000000000 */
        /* <DEDUP_REMOVED lines=55> */
.L_x_28091:
[----:B------:R-:W-:Y:S05]  /*0840*/  BSYNC.RECONVERGENT B2 ;  /* 0x0000000000027941 */ /* 0x000fea0003800200 */
.L_x_28090:
[----:B------:R-:W-:Y:S01]  /*0850*/  FFMA.FTZ R12, -R13, R17, R12 ;  /* 0x000000110d0c7223 */ /* 0x000fe2000001010c */
[----:B------:R-:W-:Y:S06]  /*0860*/  BRA `(.L_x_28088) ;  /* 0x0000000000787947 */ /* 0x000fec0003800000 */
.L_x_28089:
        /* <DEDUP_REMOVED lines=14> */
.L_x_28094:
        /* <DEDUP_REMOVED lines=13> */
.L_x_28093:
[----:B------:R-:W-:Y:S05]  /*0a20*/  BSYNC.RECONVERGENT B2 ;  /* 0x0000000000027941 */ /* 0x000fea0003800200 */
.L_x_28092:
[----:B0-----:R-:W-:-:S04]  /*0a30*/  FMUL.FTZ R13, R16, 1.1920928955078125e-07 ;  /* 0x34000000100d7820 */ /* 0x001fc80000410000 */
[----:B------:R-:W-:-:S07]  /*0a40*/  FMUL.FTZ R12, R12, R13 ;  /* 0x0000000d0c0c7220 */ /* 0x000fce0000410000 */
.L_x_28088:
[----:B------:R-:W-:Y:S05]  /*0a50*/  BSYNC.RECONVERGENT B0 ;  /* 0x0000000000007941 */ /* 0x000fea0003800200 */
.L_x_28087:
        /* <DEDUP_REMOVED lines=11> */
.L_x_28086:
[----:B------:R-:W-:Y:S05]  /*0b10*/  BSYNC.RECONVERGENT B1 ;  /* 0x0000000000017941 */ /* 0x000fea0003800200 */
.L_x_28085:
[----:B-----5:R-:W-:Y:S01]  /*0b20*/  VIADD R8, R6, 0x80 ;  /* 0x0000008006087836 */ /* 0x020fe20000000000 */
        /* <DEDUP_REMOVED lines=32> */
.L_x_28102:
[----:B------:R-:W-:Y:S01]  /*0d30*/  FSETP.GEU.FTZ.AND P0, PT, R15, -R17, PT ;  /* 0x800000110f00720b */ /* 0x000fe20003f1e000 */
[----:B------:R-:W-:-:S12]  /*0d40*/  FADD.FTZ R13, R13, -1 ;  /* 0xbf8000000d0d7421 */ /* 0x000fd80000010000 */
[----:B------:R-:W-:-:S07]  /*0d50*/  @!P0 FADD.FTZ R13, R13, -1 ;  /* 0xbf8000000d0d8421 */ /* 0x000fce0000010000 */
.L_x_28101:
[----:B------:R-:W-:Y:S05]  /*0d60*/  BSYNC.RECONVERGENT B2 ;  /* 0x0000000000027941 */ /* 0x000fea0003800200 */
.L_x_28100:
[----:B------:R-:W-:Y:S01]  /*0d70*/  FFMA.FTZ R12, -R17, R13, R12 ;  /* 0x0000000d110c7223 */ /* 0x000fe2000001010c */
[----:B------:R-:W-:Y:S06]  /*0d80*/  BRA `(.L_x_28098) ;  /* 0x0000000000787947 */ /* 0x000fec0003800000 */
.L_x_28099:
        /* <DEDUP_REMOVED lines=14> */
.L_x_28105:
        /* <DEDUP_REMOVED lines=13> */
.L_x_28104:
[----:B------:R-:W-:Y:S05]  /*0f40*/  BSYNC.RECONVERGENT B2 ;  /* 0x0000000000027941 */ /* 0x000fea0003800200 */
.L_x_28103:
[----:B0-----:R-:W-:-:S04]  /*0f50*/  FMUL.FTZ R13, R16, 1.1920928955078125e-07 ;  /* 0x34000000100d7820 */ /* 0x001fc80000410000 */
[----:B------:R-:W-:-:S07]  /*0f60*/  FMUL.FTZ R12, R12, R13 ;  /* 0x0000000d0c0c7220 */ /* 0x000fce0000410000 */
.L_x_28098:
[----:B------:R-:W-:Y:S05]  /*0f70*/  BSYNC.RECONVERGENT B0 ;  /* 0x0000000000007941 */ /* 0x000fea0003800200 */
.L_x_28097:
        /* <DEDUP_REMOVED lines=11> */
.L_x_28096:
[----:B------:R-:W-:Y:S05]  /*1030*/  BSYNC.RECONVERGENT B1 ;  /* 0x0000000000017941 */ /* 0x000fea0003800200 */
.L_x_28095:
        /* <DEDUP_REMOVED lines=33> */
.L_x_28113:
[----:B------:R-:W-:Y:S01]  /*1250*/  FSETP.GEU.FTZ.AND P0, PT, R13, -R17, PT ;  /* 0x800000110d00720b */ /* 0x000fe20003f1e000 */
[----:B------:R-:W-:-:S12]  /*1260*/  FADD.FTZ R15, R15, -1 ;  /* 0xbf8000000f0f7421 */ /* 0x000fd80000010000 */
[----:B------:R-:W-:-:S07]  /*1270*/  @!P0 FADD.FTZ R15, R15, -1 ;  /* 0xbf8000000f0f8421 */ /* 0x000fce0000010000 */
.L_x_28112:
[----:B------:R-:W-:Y:S05]  /*1280*/  BSYNC.RECONVERGENT B2 ;  /* 0x0000000000027941 */ /* 0x000fea0003800200 */
.L_x_28111:
[----:B------:R-:W-:Y:S01]  /*1290*/  FFMA.FTZ R10, -R17, R15, R10 ;  /* 0x0000000f110a7223 */ /* 0x000fe2000001010a */
[----:B------:R-:W-:Y:S06]  /*12a0*/  BRA `(.L_x_28109) ;  /* 0x0000000000807947 */ /* 0x000fec0003800000 */
.L_x_28110:
        /* <DEDUP_REMOVED lines=15> */
.L_x_28116:
        /* <DEDUP_REMOVED lines=14> */
.L_x_28115:
[----:B------:R-:W-:Y:S05]  /*1480*/  BSYNC.RECONVERGENT B2 ;  /* 0x0000000000027941 */ /* 0x000fea0003800200 */
.L_x_28114:
[----:B------:R-:W-:-:S04]  /*1490*/  FMUL.FTZ R15, R15, 1.1920928955078125e-07 ;  /* 0x340000000f0f7820 */ /* 0x000fc80000410000 */
[----:B------:R-:W-:-:S07]  /*14a0*/  FMUL.FTZ R10, R10, R15 ;  /* 0x0000000f0a0a7220 */ /* 0x000fce0000410000 */
.L_x_28109:
[----:B------:R-:W-:Y:S05]  /*14b0*/  BSYNC.RECONVERGENT B0 ;  /* 0x0000000000007941 */ /* 0x000fea0003800200 */
.L_x_28108:
        /* <DEDUP_REMOVED lines=11> */
.L_x_28107:
[----:B------:R-:W-:Y:S05]  /*1570*/  BSYNC.RECONVERGENT B1 ;  /* 0x0000000000017941 */ /* 0x000fea0003800200 */
.L_x_28106:
[----:B0-----:R-:W-:Y:S01]  /*1580*/  VIADD R12, R6, 0x180 ;  /* 0x00000180060c7836 */ /* 0x001fe20000000000 */
        /* <DEDUP_REMOVED lines=32> */
.L_x_28124:
[----:B------:R-:W-:Y:S01]  /*1790*/  FSETP.GEU.FTZ.AND P0, PT, R14, -R15, PT ;  /* 0x8000000f0e00720b */ /* 0x000fe20003f1e000 */
[----:B------:R-:W-:-:S12]  /*17a0*/  FADD.FTZ R11, R11, -1 ;  /* 0xbf8000000b0b7421 */ /* 0x000fd80000010000 */
[----:B------:R-:W-:-:S07]  /*17b0*/  @!P0 FADD.FTZ R11, R11, -1 ;  /* 0xbf8000000b0b8421 */ /* 0x000fce0000010000 */
.L_x_28123:
[----:B------:R-:W-:Y:S05]  /*17c0*/  BSYNC.RECONVERGENT B2 ;  /* 0x0000000000027941 */ /* 0x000fea0003800200 */
.L_x_28122:
[----:B------:R-:W-:Y:S01]  /*17d0*/  FFMA.FTZ R12, -R15, R11, R12 ;  /* 0x0000000b0f0c7223 */ /* 0x000fe2000001010c */
[----:B------:R-:W-:Y:S06]  /*17e0*/  BRA `(.L_x_28120) ;  /* 0x0000000000847947 */ /* 0x000fec0003800000 */
.L_x_28121:
        /* <DEDUP_REMOVED lines=17> */
.L_x_28127:
        /* <DEDUP_REMOVED lines=13> */
.L_x_28126:
[----:B------:R-:W-:Y:S05]  /*19d0*/  BSYNC.RECONVERGENT B2 ;  /* 0x0000000000027941 */ /* 0x000fea0003800200 */
.L_x_28125:
[----:B------:R-:W-:-:S04]  /*19e0*/  FMUL.FTZ R16, R16, 1.1920928955078125e-07 ;  /* 0x3400000010107820 */ /* 0x000fc80000410000 */
[----:B0-----:R-:W-:-:S07]  /*19f0*/  FMUL.FTZ R12, R11, R16 ;  /* 0x000000100b0c7220 */ /* 0x001fce0000410000 */
.L_x_28120:
[----:B------:R-:W-:Y:S05]  /*1a00*/  BSYNC.RECONVERGENT B0 ;  /* 0x0000000000007941 */ /* 0x000fea0003800200 */
.L_x_28119:
        /* <DEDUP_REMOVED lines=11> */
.L_x_28118:
[----:B------:R-:W-:Y:S05]  /*1ac0*/  BSYNC.RECONVERGENT B1 ;  /* 0x0000000000017941 */ /* 0x000fea0003800200 */
.L_x_28117:
        /* <DEDUP_REMOVED lines=33> */
.L_x_28135:
[----:B------:R-:W-:Y:S01]  /*1ce0*/  FSETP.GEU.FTZ.AND P0, PT, R15, -R17, PT ;  /* 0x800000110f00720b */ /* 0x000fe20003f1e000 */
[----:B------:R-:W-:-:S12]  /*1cf0*/  FADD.FTZ R13, R13, -1 ;  /* 0xbf8000000d0d7421 */ /* 0x000fd80000010000 */
[----:B------:R-:W-:-:S07]  /*1d00*/  @!P0 FADD.FTZ R13, R13, -1 ;  /* 0xbf8000000d0d8421 */ /* 0x000fce0000010000 */
.L_x_28134:
[----:B------:R-:W-:Y:S05]  /*1d10*/  BSYNC.RECONVERGENT B2 ;  /* 0x0000000000027941 */ /* 0x000fea0003800200 */
.L_x_28133:
[----:B------:R-:W-:Y:S01]  /*1d20*/  FFMA.FTZ R12, -R17, R13, R12 ;  /* 0x0000000d110c7223 */ /* 0x000fe2000001010c */
[----:B------:R-:W-:Y:S06]  /*1d30*/  BRA `(.L_x_28131) ;  /* 0x0000000000847947 */ /* 0x000fec0003800000 */
.L_x_28132:
[----:B------:R-:W-:Y:S01]  /*1d40*/  LOP3.LUT R15, R19, 0xff800000, RZ, 0xc0, !PT ;  /* 0xff800000130f7812 */ /* 0x000fe200078ec0ff */
[----:B------:R-:W-:Y:S01]  /*1d50*/  BSSY.RECONVERGENT B2, `(.L_x_28136) ;  /* 0x000001d000027945 */ /* 0x000fe20003800200 */
[C---:B------:R-:W-:Y:S02]  /*1d60*/  ISETP.GT.U32.AND P0, PT, R12.reuse, 0x7f7fffff, PT ;  /* 0x7f7fffff0c00780c */ /* 0x040fe40003f04070 */
[C---:B------:R-:W-:Y:S02]  /*1d70*/  IADD3 R13, PT, PT, R12.reuse, 0xb800000, -R15 ;  /* 0x0b8000000c0d7810 */ /* 0x040fe40007ffe80f */
[----:B------:R-:W-:Y:S02]  /*1d80*/  LOP3.LUT R12, R12, 0x7fffff, RZ, 0xc0, !PT ;  /* 0x007fffff0c0c7812 */ /* 0x000fe400078ec0ff */
[----:B------:R-:W-:Y:S02]  /*1d90*/  LOP3.LUT P1, R16, R13, 0xff800000, RZ, 0xc0, !PT ;  /* 0xff8000000d107812 */ /* 0x000fe4000782c0ff */
[----:B------:R-:W-:-:S02]  /*1da0*/  FSEL R13, R15, +QNAN , !P0 ;  /* 0x7fffffff0f0d7808 */ /* 0x000fc40004000000 */
[----:B------:R-:W-:Y:S02]  /*1db0*/  LOP3.LUT R15, R12, 0x3f800000, RZ, 0xfc, !PT ;  /* 0x3f8000000c0f7812 */ /* 0x000fe400078efcff */
[----:B------:R-:W-:-:S03]  /*1dc0*/  FSETP.GT.FTZ.AND P2, PT, |R0|, RZ, PT ;  /* 0x000000ff0000720b */ /* 0x000fc60003f54200 */
[----:B------:R-:W-:Y:S01]  /*1dd0*/  IMAD.MOV.U32 R17, RZ, RZ, R15 ;  /* 0x000000ffff117224 */ /* 0x000fe200078e000f */
[----:B------:R-:W-:-:S03]  /*1de0*/  FSEL R12, R13, +QNAN , P2 ;  /* 0x7fffffff0d0c7808 */ /* 0x000fc60001000000 */
[----:B------:R-:W-:Y:S06]  /*1df0*/  @!P1 BRA `(.L_x_28137) ;  /* 0x0000000000489947 */ /* 0x000fec0003800000 */
[----:B------:R-:W-:Y:S01]  /*1e00*/  LOP3.LUT R13, R19, 0x7fffff, RZ, 0xc0, !PT ;  /* 0x007fffff130d7812 */ /* 0x000fe200078ec0ff */
[----:B------:R-:W-:Y:S02]  /*1e10*/  IMAD.MOV.U32 R17, RZ, RZ, R15 ;  /* 0x000000ffff117224 */ /* 0x000fe400078e000f */
[----:B------:R-:W-:Y:S01]  /*1e20*/  IMAD.MOV.U32 R15, RZ, RZ, R16 ;  /* 0x000000ffff0f7224 */ /* 0x000fe200078e0010 */
[----:B------:R-:W-:-:S04]  /*1e30*/  LOP3.LUT R13, R13, 0x3f800000, RZ, 0xfc, !PT ;  /* 0x3f8000000d0d7812 */ /* 0x000fc800078efcff */
[----:B------:R0:W1:Y:S03]  /*1e40*/  MUFU.RCP R14, R13 ;  /* 0x0000000d000e7308 */ /* 0x0000660000001000 */
.L_x_28138:
        /* <DEDUP_REMOVED lines=13> */
.L_x_28137:
[----:B------:R-:W-:Y:S05]  /*1f20*/  BSYNC.RECONVERGENT B2 ;  /* 0x0000000000027941 */ /* 0x000fea0003800200 */
.L_x_28136:
[----:B------:R-:W-:-:S04]  /*1f30*/  FMUL.FTZ R17, R17, 1.1920928955078125e-07 ;  /* 0x3400000011117820 */ /* 0x000fc80000410000 */
[----:B------:R-:W-:-:S07]  /*1f40*/  FMUL.FTZ R12, R12, R17 ;  /* 0x000000110c0c7220 */ /* 0x000fce0000410000 */
.L_x_28131:
[----:B------:R-:W-:Y:S05]  /*1f50*/  BSYNC.RECONVERGENT B0 ;  /* 0x0000000000007941 */ /* 0x000fea0003800200 */
.L_x_28130:
        /* <DEDUP_REMOVED lines=11> */
.L_x_28129:
[----:B------:R-:W-:Y:S05]  /*2010*/  BSYNC.RECONVERGENT B1 ;  /* 0x0000000000017941 */ /* 0x000fea0003800200 */
.L_x_28128:
        /* <DEDUP_REMOVED lines=33> */
.L_x_28146:
[----:B------:R-:W-:Y:S01]  /*2230*/  FSETP.GEU.FTZ.AND P0, PT, R15, -R17, PT ;  /* 0x800000110f00720b */ /* 0x000fe20003f1e000 */
[----:B------:R-:W-:-:S12]  /*2240*/  FADD.FTZ R13, R13, -1 ;  /* 0xbf8000000d0d7421 */ /* 0x000fd80000010000 */
[----:B------:R-:W-:-:S07]  /*2250*/  @!P0 FADD.FTZ R13, R13, -1 ;  /* 0xbf8000000d0d8421 */ /* 0x000fce0000010000 */
.L_x_28145:
[----:B------:R-:W-:Y:S05]  /*2260*/  BSYNC.RECONVERGENT B2 ;  /* 0x0000000000027941 */ /* 0x000fea0003800200 */
.L_x_28144:
[----:B------:R-:W-:Y:S01]  /*2270*/  FFMA.FTZ R12, -R17, R13, R12 ;  /* 0x0000000d110c7223 */ /* 0x000fe2000001010c */
[----:B------:R-:W-:Y:S06]  /*2280*/  BRA `(.L_x_28142) ;  /* 0x0000000000787947 */ /* 0x000fec0003800000 */
.L_x_28143:
        /* <DEDUP_REMOVED lines=14> */
.L_x_28149:
        /* <DEDUP_REMOVED lines=13> */
.L_x_28148:
[----:B------:R-:W-:Y:S05]  /*2440*/  BSYNC.RECONVERGENT B2 ;  /* 0x0000000000027941 */ /* 0x000fea0003800200 */
.L_x_28147:
[----:B------:R-:W-:-:S04]  /*2450*/  FMUL.FTZ R15, R15, 1.1920928955078125e-07 ;  /* 0x340000000f0f7820 */ /* 0x000fc80000410000 */
[----:B------:R-:W-:-:S07]  /*2460*/  FMUL.FTZ R12, R12, R15 ;  /* 0x0000000f0c0c7220 */ /* 0x000fce0000410000 */
.L_x_28142:
[----:B------:R-:W-:Y:S05]  /*2470*/  BSYNC.RECONVERGENT B0 ;  /* 0x0000000000007941 */ /* 0x000fea0003800200 */
.L_x_28141:
        /* <DEDUP_REMOVED lines=11> */
.L_x_28140:
[----:B------:R-:W-:Y:S05]  /*2530*/  BSYNC.RECONVERGENT B1 ;  /* 0x0000000000017941 */ /* 0x000fea0003800200 */
.L_x_28139:
        /* <DEDUP_REMOVED lines=33> */
.L_x_28157:
[----:B------:R-:W-:Y:S01]  /*2750*/  FSETP.GEU.FTZ.AND P0, PT, R14, -R15, PT ;  /* 0x8000000f0e00720b */ /* 0x000fe20003f1e000 */
[----:B------:R-:W-:-:S12]  /*2760*/  FADD.FTZ R3, R3, -1 ;  /* 0xbf80000003037421 */ /* 0x000fd80000010000 */
[----:B------:R-:W-:-:S07]  /*2770*/  @!P0 FADD.FTZ R3, R3, -1 ;  /* 0xbf80000003038421 */ /* 0x000fce0000010000 */
.L_x_28156:
[----:B------:R-:W-:Y:S05]  /*2780*/  BSYNC.RECONVERGENT B2 ;  /* 0x0000000000027941 */ /* 0x000fea0003800200 */
.L_x_28155:
[----:B------:R-:W-:Y:S01]  /*2790*/  FFMA.FTZ R12, -R15, R3, R12 ;  /* 0x000000030f0c7223 */ /* 0x000fe2000001010c */
[----:B------:R-:W-:Y:S06]  /*27a0*/  BRA `(.L_x_28153) ;  /* 0x0000000000787947 */ /* 0x000fec0003800000 */
.L_x_28154:
        /* <DEDUP_REMOVED lines=14> */
.L_x_28160:
        /* <DEDUP_REMOVED lines=13> */
.L_x_28159:
[----:B------:R-:W-:Y:S05]  /*2960*/  BSYNC.RECONVERGENT B2 ;  /* 0x0000000000027941 */ /* 0x000fea0003800200 */
.L_x_28158:
[----:B------:R-:W-:-:S04]  /*2970*/  FMUL.FTZ R14, R14, 1.1920928955078125e-07 ;  /* 0x340000000e0e7820 */ /* 0x000fc80000410000 */
[----:B0-----:R-:W-:-:S07]  /*2980*/  FMUL.FTZ R12, R3, R14 ;  /* 0x0000000e030c7220 */ /* 0x001fce0000410000 */
.L_x_28153:
[----:B------:R-:W-:Y:S05]  /*2990*/  BSYNC.RECONVERGENT B0 ;  /* 0x0000000000007941 */ /* 0x000fea0003800200 */
.L_x_28152:
        /* <DEDUP_REMOVED lines=11> */
.L_x_28151:
[----:B------:R-:W-:Y:S05]  /*2a50*/  BSYNC.RECONVERGENT B1 ;  /* 0x0000000000017941 */ /* 0x000fea0003800200 */
.L_x_28150:
        /* <DEDUP_REMOVED lines=33> */
.L_x_28168:
[----:B------:R-:W-:Y:S01]  /*2c70*/  FSETP.GEU.FTZ.AND P0, PT, R15, -R17, PT ;  /* 0x800000110f00720b */ /* 0x000fe20003f1e000 */
[----:B------:R-:W-:-:S12]  /*2c80*/  FADD.FTZ R13, R13, -1 ;  /* 0xbf8000000d0d7421 */ /* 0x000fd80000010000 */
[----:B------:R-:W-:-:S07]  /*2c90*/  @!P0 FADD.FTZ R13, R13, -1 ;  /* 0xbf8000000d0d8421 */ /* 0x000fce0000010000 */
.L_x_28167:
[----:B------:R-:W-:Y:S05]  /*2ca0*/  BSYNC.RECONVERGENT B2 ;  /* 0x0000000000027941 */ /* 0x000fea0003800200 */
.L_x_28166:
[----:B------:R-:W-:Y:S01]  /*2cb0*/  FFMA.FTZ R12, -R17, R13, R12 ;  /* 0x0000000d110c7223 */ /* 0x000fe2000001010c */
[----:B------:R-:W-:Y:S06]  /*2cc0*/  BRA `(.L_x_28164) ;  /* 0x0000000000787947 */ /* 0x000fec0003800000 */
.L_x_28165:
        /* <DEDUP_REMOVED lines=14> */
.L_x_28171:
        /* <DEDUP_REMOVED lines=13> */
.L_x_28170:
[----:B------:R-:W-:Y:S05]  /*2e80*/  BSYNC.RECONVERGENT B2 ;  /* 0x0000000000027941 */ /* 0x000fea0003800200 */
.L_x_28169:
[----:B------:R-:W-:-:S04]  /*2e90*/  FMUL.FTZ R13, R13, 1.1920928955078125e-07 ;  /* 0x340000000d0d7820 */ /* 0x000fc80000410000 */
[----:B------:R-:W-:-:S07]  /*2ea0*/  FMUL.FTZ R12, R12, R13 ;  /* 0x0000000d0c0c7220 */ /* 0x000fce0000410000 */
.L_x_28164:
[----:B------:R-:W-:Y:S05]  /*2eb0*/  BSYNC.RECONVERGENT B0 ;  /* 0x0000000000007941 */ /* 0x000fea0003800200 */
.L_x_28163:
        /* <DEDUP_REMOVED lines=11> */
.L_x_28162:
[----:B------:R-:W-:Y:S05]  /*2f70*/  BSYNC.RECONVERGENT B1 ;  /* 0x0000000000017941 */ /* 0x000fea0003800200 */
.L_x_28161:
[----:B------:R-:W-:Y:S01]  /*2f80*/  ISETP.GE.U32.AND P0, PT, R6, R5, PT ;  /* 0x000000050600720c */ /* 0x000fe20003f06070 */
[----:B------:R-:W-:Y:S04]  /*2f90*/  BSSY.RECONVERGENT B0, `(.L_x_28172) ;  /* 0x0000033000007945 */ /* 0x000fe80003800200 */
[----:B------:R-:W-:Y:S08]  /*2fa0*/  BSSY.RELIABLE B1, `(.L_x_28173) ;  /* 0x000002b000017945 */ /* 0x000ff00003800100 */
[----:B------:R-:W-:Y:S05]  /*2fb0*/  @P0 BRA `(.L_x_28174) ;  /* 0x0000000000300947 */ /* 0x000fea0003800000 */
[----:B------:R-:W1:Y:S01]  /*2fc0*/  LDC.64 R14, c[0x0][0x388] ;  /* 0x0000e200ff0e7b82 */ /* 0x000e620000000a00 */
[----:B0-----:R-:W-:Y:S02]  /*2fd0*/  IMAD.IADD R13, R4, 0x1, R6 ;  /* 0x00000001040d7824 */ /* 0x001fe400078e0206 */
[----:B------:R-:W-:-:S05]  /*2fe0*/  IMAD.MOV.U32 R6, RZ, RZ, R8 ;  /* 0x000000ffff067224 */ /* 0x000fca00078e0008 */
[----:B------:R-:W-:Y:S01]  /*2ff0*/  ISETP.GE.U32.AND P0, PT, R6, R5, PT ;  /* 0x000000050600720c */ /* 0x000fe20003f06070 */
[----:B-1----:R-:W-:-:S05]  /*3000*/  IMAD.WIDE.U32 R14, R13, 0x2, R14 ;  /* 0x000000020d0e7825 */ /* 0x002fca00078e000e */
[----:B------:R0:W-:Y:S07]  /*3010*/  STG.E.U16 desc[UR4][R14.64], R7 ;  /* 0x000000070e007986 */ /* 0x0001ee000c101504 */
[----:B------:R-:W-:Y:S05]  /*3020*/  @P0 BRA `(.L_x_28175) ;  /* 0x0000000000300947 */ /* 0x000fea0003800000 */
[----:B0-----:R-:W0:Y:S01]  /*3030*/  LDC.64 R14, c[0x0][0x388] ;  /* 0x0000e200ff0e7b82 */ /* 0x001e220000000a00 */
[----:B------:R-:W-:Y:S02]  /*3040*/  IMAD.IADD R7, R4, 0x1, R6 ;  /* 0x0000000104077824 */ /* 0x000fe400078e0206 */
[----:B------:R-:W-:Y:S02]  /*3050*/  VIADD R6, R6, 0x80 ;  /* 0x0000008006067836 */ /* 0x000fe40000000000 */
[----:B0-----:R-:W-:-:S05]  /*3060*/  IMAD.WIDE.U32 R14, R7, 0x2, R14 ;  /* 0x00000002070e7825 */ /* 0x001fca00078e000e */
[----:B------:R1:W-:Y:S02]  /*3070*/  STG.E.U16 desc[UR4][R14.64], R9 ;  /* 0x000000090e007986 */ /* 0x0003e4000c101504 */
.L_x_28174:
[----:B------:R-:W-:-:S13]  /*3080*/  ISETP.GE.U32.AND P0, PT, R6, R5, PT ;  /* 0x000000050600720c */ /* 0x000fda0003f06070 */
[----:B------:R-:W-:Y:S05]  /*3090*/  @P0 BRA `(.L_x_28176) ;  /* 0x0000000000300947 */ /* 0x000fea0003800000 */
[----:B-1----:R-:W1:Y:S01]  /*30a0*/  LDC.64 R8, c[0x0][0x388] ;  /* 0x0000e200ff087b82 */ /* 0x002e620000000a00 */
[----:B------:R-:W-:Y:S02]  /*30b0*/  IMAD.IADD R7, R4, 0x1, R6 ;  /* 0x0000000104077824 */ /* 0x000fe400078e0206 */
[----:B------:R-:W-:Y:S02]  /*30c0*/  VIADD R6, R6, 0x80 ;  /* 0x0000008006067836 */ /* 0x000fe40000000000 */
[----:B-1----:R-:W-:-:S05]  /*30d0*/  IMAD.WIDE.U32 R8, R7, 0x2, R8 ;  /* 0x0000000207087825 */ /* 0x002fca00078e0008 */
[----:B------:R1:W-:Y:S02]  /*30e0*/  STG.E.U16 desc[UR4][R8.64], R10 ;  /* 0x0000000a08007986 */ /* 0x0003e4000c101504 */
.L_x_28175:
[----:B------:R-:W-:-:S13]  /*30f0*/  ISETP.GE.U32.AND P0, PT, R6, R5, PT ;  /* 0x000000050600720c */ /* 0x000fda0003f06070 */
[----:B------:R-:W-:Y:S05]  /*3100*/  @P0 BRA `(.L_x_28177) ;  /* 0x0000000000300947 */ /* 0x000fea0003800000 */
[----:B-1----:R-:W1:Y:S01]  /*3110*/  LDC.64 R8, c[0x0][0x388] ;  /* 0x0000e200ff087b82 */ /* 0x002e620000000a00 */
[----:B0-----:R-:W-:Y:S02]  /*3120*/  IMAD.IADD R7, R4, 0x1, R6 ;  /* 0x0000000104077824 */ /* 0x001fe400078e0206 */
[----:B------:R-:W-:Y:S02]  /*3130*/  VIADD R6, R6, 0x80 ;  /* 0x0000008006067836 */ /* 0x000fe40000000000 */
[----:B-1----:R-:W-:-:S05]  /*3140*/  IMAD.WIDE.U32 R8, R7, 0x2, R8 ;  /* 0x0000000207087825 */ /* 0x002fca00078e0008 */
[----:B------:R2:W-:Y:S02]  /*3150*/  STG.E.U16 desc[UR4][R8.64], R11 ;  /* 0x0000000b08007986 */ /* 0x0005e4000c101504 */
.L_x_28176:
[----:B------:R-:W-:-:S13]  /*3160*/  ISETP.GE.U32.AND P0, PT, R6, R5, PT ;  /* 0x000000050600720c */ /* 0x000fda0003f06070 */
[----:B------:R-:W-:Y:S05]  /*3170*/  @P0 BRA `(.L_x_28178) ;  /* 0x0000000000340947 */ /* 0x000fea0003800000 */
[----:B-12---:R-:W1:Y:S01]  /*3180*/  LDC.64 R8, c[0x0][0x388] ;  /* 0x0000e200ff087b82 */ /* 0x006e620000000a00 */
[----:B------:R-:W-:Y:S02]  /*3190*/  IMAD.IADD R7, R4, 0x1, R6 ;  /* 0x0000000104077824 */ /* 0x000fe400078e0206 */
[----:B------:R-:W-:Y:S02]  /*31a0*/  VIADD R6, R6, 0x80 ;  /* 0x0000008006067836 */ /* 0x000fe40000000000 */
[----:B-1----:R-:W-:-:S05]  /*31b0*/  IMAD.WIDE.U32 R8, R7, 0x2, R8 ;  /* 0x0000000207087825 */ /* 0x002fca00078e0008 */
[----:B------:R2:W-:Y:S02]  /*31c0*/  STG.E.U16 desc[UR4][R8.64], R0 ;  /* 0x0000000008007986 */ /* 0x0005e4000c101504 */
.L_x_28177:
[----:B------:R-:W-:-:S13]  /*31d0*/  ISETP.GE.U32.AND P0, PT, R6, R5, PT ;  /* 0x000000050600720c */ /* 0x000fda0003f06070 */
[----:B------:R-:W-:Y:S05]  /*31e0*/  @P0 BREAK.RELIABLE B1 ;  /* 0x0000000000010942 */ /* 0x000fea0003800100 */
[----:B------:R-:W-:Y:S05]  /*31f0*/  @P0 BRA `(.L_x_28179) ;  /* 0x0000000000300947 */ /* 0x000fea0003800000 */
[----:B-12---:R-:W1:Y:S01]  /*3200*/  LDC.64 R8, c[0x0][0x388] ;  /* 0x0000e200ff087b82 */ /* 0x006e620000000a00 */
[----:B0-----:R-:W-:Y:S02]  /*3210*/  IMAD.IADD R7, R4, 0x1, R6 ;  /* 0x0000000104077824 */ /* 0x001fe400078e0206 */
[----:B------:R-:W-:Y:S02]  /*3220*/  VIADD R6, R6, 0x80 ;  /* 0x0000008006067836 */ /* 0x000fe40000000000 */
[----:B-1----:R-:W-:-:S05]  /*3230*/  IMAD.WIDE.U32 R8, R7, 0x2, R8 ;  /* 0x0000000207087825 */ /* 0x002fca00078e0008 */
[----:B------:R3:W-:Y:S02]  /*3240*/  STG.E.U16 desc[UR4][R8.64], R2 ;  /* 0x0000000208007986 */ /* 0x0007e4000c101504 */
.L_x_28178:
[----:B------:R-:W-:Y:S05]  /*3250*/  BSYNC.RELIABLE B1 ;  /* 0x0000000000017941 */ /* 0x000fea0003800100 */
.L_x_28173:
[----:B------:R-:W-:-:S13]  /*3260*/  ISETP.GE.U32.AND P0, PT, R6, R5, PT ;  /* 0x000000050600720c */ /* 0x000fda0003f06070 */
[----:B-123--:R-:W1:Y:S01]  /*3270*/  @!P0 LDC.64 R8, c[0x0][0x388] ;  /* 0x0000e200ff088b82 */ /* 0x00ee620000000a00 */
[----:B------:R-:W-:Y:S02]  /*3280*/  @!P0 IMAD.IADD R7, R4, 0x1, R6 ;  /* 0x0000000104078824 */ /* 0x000fe400078e0206 */
[----:B------:R-:W-:Y:S02]  /*3290*/  @!P0 VIADD R6, R6, 0x80 ;  /* 0x0000008006068836 */ /* 0x000fe40000000000 */
[----:B-1----:R-:W-:-:S05]  /*32a0*/  @!P0 IMAD.WIDE.U32 R8, R7, 0x2, R8 ;  /* 0x0000000207088825 */ /* 0x002fca00078e0008 */
[----:B------:R3:W-:Y:S02]  /*32b0*/  @!P0 STG.E.U16 desc[UR4][R8.64], R3 ;  /* 0x0000000308008986 */ /* 0x0007e4000c101504 */
.L_x_28179:
[----:B------:R-:W-:Y:S05]  /*32c0*/  BSYNC.RECONVERGENT B0 ;  /* 0x0000000000007941 */ /* 0x000fea0003800200 */
.L_x_28172:
[----:B------:R-:W-:Y:S05]  /*32d0*/  WARPSYNC.ALL ;  /* 0x0000000000007948 */ /* 0x000fea0003800000 */
[----:B------:R-:W-:-:S13]  /*32e0*/  ISETP.GE.U32.AND P0, PT, R6, R5, PT ;  /* 0x000000050600720c */ /* 0x000fda0003f06070 */
[----:B------:R-:W-:Y:S05]  /*32f0*/  @P0 EXIT ;  /* 0x000000000000094d */ /* 0x000fea0003800000 */
[----:B---3--:R-:W3:Y:S01]  /*3300*/  LDC.64 R2, c[0x0][0x388] ;  /* 0x0000e200ff027b82 */ /* 0x008ee20000000a00 */
[----:B------:R-:W-:-:S04]  /*3310*/  IMAD.IADD R5, R4, 0x1, R6 ;  /* 0x0000000104057824 */ /* 0x000fc800078e0206 */
[----:B---3--:R-:W-:-:S05]  /*3320*/  IMAD.WIDE.U32 R2, R5, 0x2, R2 ;  /* 0x0000000205027825 */ /* 0x008fca00078e0002 */
[----:B------:R-:W-:Y:S01]  /*3330*/  STG.E.U16 desc[UR4][R2.64], R12 ;  /* 0x0000000c02007986 */ /* 0x000fe2000c101504 */
[----:B------:R-:W-:Y:S05]  /*3340*/  EXIT ;  /* 0x000000000000794d */ /* 0x000fea0003800000 */
.L_x_28084:
[----:B------:R-:W0:Y:S01]  /*3350*/  S2R R6, SR_TID.X ;  /* 0x0000000000067919 */ /* 0x000e220000002100 */
[----:B------:R-:W1:Y:S08]  /*3360*/  LDC.64 R2, c[0x0][0x390] ;  /* 0x0000e400ff027b82 */ /* 0x000e700000000a00 */
[----:B------:R-:W2:Y:S01]  /*3370*/  LDC.64 R8, c[0x0][0x398] ;  /* 0x0000e600ff087b82 */ /* 0x000ea20000000a00 */
[----:B-1----:R-:W-:-:S04]  /*3380*/  IMAD.WIDE.U32 R2, R4, 0x2, R2 ;  /* 0x0000000204027825 */ /* 0x002fc800078e0002 */
[----:B0-----:R-:W-:-:S04]  /*3390*/  IMAD.WIDE.U32 R14, R6, 0x4, R2 ;  /* 0x00000004060e7825 */ /* 0x001fc800078e0002 */
[----:B--2---:R-:W-:Y:S01]  /*33a0*/  IMAD.WIDE.U32 R8, R4, 0x2, R8 ;  /* 0x0000000204087825 */ /* 0x004fe200078e0008 */
[----:B------:R0:W5:Y:S04]  /*33b0*/  LDG.E R10, desc[UR4][R14.64+0x200] ;  /* 0x000200040e0a7981 */ /* 0x000168000c1e1900 */
[----:B------:R0:W5:Y:S01]  /*33c0*/  LDG.E R2, desc[UR4][R14.64+0x400] ;  /* 0x000400040e027981 */ /* 0x000162000c1e1900 */
[----:B------:R-:W-:-:S03]  /*33d0*/  IMAD.WIDE.U32 R16, R6, 0x4, R8 ;  /* 0x0000000406107825 */ /* 0x000fc600078e0008 */
[----:B------:R-:W2:Y:S04]  /*33e0*/  LDG.E R8, desc[UR4][R14.64] ;  /* 0x000000040e087981 */ /* 0x000ea8000c1e1900 */
        /* <DEDUP_REMOVED lines=10> */
[----:B------:R-:W-:-:S11]  /*3490*/  PRMT R9, R9, 0x7632, R9 ;  /* 0x0000763209097816 */ /* 0x000fd60000000009 */
        /* <DEDUP_REMOVED lines=27> */
.L_x_28184:
[----:B------:R-:W-:Y:S05]  /*3650*/  BSYNC.RECONVERGENT B1 ;  /* 0x0000000000017941 */ /* 0x000fea0003800200 */
.L_x_28183:
[----:B------:R-:W-:Y:S01]  /*3660*/  FFMA.FTZ R18, -R13, R17, R18 ;  /* 0x000000110d127223 */ /* 0x000fe20000010112 */
[----:B------:R-:W-:Y:S06]  /*3670*/  BRA `(.L_x_28181) ;  /* 0x0000000000787947 */ /* 0x000fec0003800000 */
.L_x_28182:
        /* <DEDUP_REMOVED lines=14> */
.L_x_28187:
        /* <DEDUP_REMOVED lines=13> */
.L_x_28186:
[----:B------:R-:W-:Y:S05]  /*3830*/  BSYNC.RECONVERGENT B1 ;  /* 0x0000000000017941 */ /* 0x000fea0003800200 */
.L_x_28185:
[----:B------:R-:W-:-:S04]  /*3840*/  FMUL.FTZ R18, R18, 1.1920928955078125e-07 ;  /* 0x3400000012127820 */ /* 0x000fc80000410000 */
[----:B------:R-:W-:-:S07]  /*3850*/  FMUL.FTZ R18, R13, R18 ;  /* 0x000000120d127220 */ /* 0x000fce0000410000 */
.L_x_28181:
[----:B------:R-:W-:Y:S05]  /*3860*/  BSYNC.RECONVERGENT B0 ;  /* 0x0000000000007941 */ /* 0x000fea0003800200 */
.L_x_28180:
[C---:B------:R-:W-:Y:S01]  /*3870*/  LOP3.LUT R7, R18.reuse, 0x80000000, R7, 0xb8, !PT ;  /* 0x8000000012077812 */ /* 0x040fe200078eb807 */
[----:B------:R-:W-:Y:S01]  /*3880*/  IMAD.U32 R9, R9, 0x10000, RZ ;  /* 0x0001000009097824 */ /* 0x000fe200078e00ff */
[----:B------:R-:W-:Y:S01]  /*3890*/  FSETP.NAN.FTZ.AND P0, PT, |R18|, |R18|, PT ;  /* 0x400000121200720b */ /* 0x000fe20003f18200 */
[----:B------:R-:W-:Y:S01]  /*38a0*/  BSSY.RECONVERGENT B0, `(.L_x_28188) ;  /* 0x0000049000007945 */ /* 0x000fe20003800200 */
[----:B------:R-:W-:Y:S02]  /*38b0*/  PRMT R8, R8, 0x7632, R8 ;  /* 0x0000763208087816 */ /* 0x000fe40000000008 */
[----:B------:R-:W-:-:S03]  /*38c0*/  FSEL R7, R18, R7, P0 ;  /* 0x0000000712077208 */ /* 0x000fc60000000000 */
[----:B------:R-:W-:Y:S01]  /*38d0*/  IMAD.U32 R8, R8, 0x10000, RZ ;  /* 0x0001000008087824 */ /* 0x000fe200078e00ff */
[----:B------:R-:W-:-:S03]  /*38e0*/  FSETP.NEU.FTZ.AND P2, PT, R7, RZ, PT ;  /* 0x000000ff0700720b */ /* 0x000fc60003f5d000 */
[----:B------:R-:W-:-:S10]  /*38f0*/  FADD.FTZ R13, |R8|, -RZ ;  /* 0x800000ff080d7221 */ /* 0x000fd40000010200 */
[----:B------:R-:W-:Y:S02]  /*3900*/  @P2 FSETP.GEU.FTZ.AND P1, PT, R12, RZ, PT ;  /* 0x000000ff0c00220b */ /* 0x000fe40003f3e000 */
[----:B------:R-:W-:-:S04]  /*3910*/  @P2 FSETP.GEU.FTZ.AND P0, PT, R7, RZ, PT ;  /* 0x000000ff0700220b */ /* 0x000fc80003f1e000 */
[----:B------:R-:W-:Y:S02]  /*3920*/  @P2 PLOP3.LUT P1, PT, P0, P1, PT, 0x82, 0x28 ;  /* 0x000000000028281c */ /* 0x000fe40000723072 */
[----:B------:R-:W-:Y:S02]  /*3930*/  PLOP3.LUT P0, PT, PT, PT, PT, 0x80, 0x8 ;  /* 0x000000000008781c */ /* 0x000fe40003f0f070 */
[----:B------:R-:W-:Y:S02]  /*3940*/  @P2 PLOP3.LUT P0, PT, P1, PT, PT, 0x80, 0x8 ;  /* 0x000000000008281c */ /* 0x000fe40000f0f070 */
[----:B------:R-:W-:-:S11]  /*3950*/  FSETP.GEU.FTZ.AND P1, PT, |R8|, |R9|, PT ;  /* 0x400000090800720b */ /* 0x000fd60003f3e200 */
[----:B------:R-:W-:Y:S02]  /*3960*/  @!P0 FADD.FTZ R7, R12, R7 ;  /* 0x000000070c078221 */ /* 0x000fe40000010000 */
        /* <DEDUP_REMOVED lines=24> */
.L_x_28193:
[----:B------:R-:W-:Y:S01]  /*3af0*/  FSETP.GEU.FTZ.AND P0, PT, R16, -R12, PT ;  /* 0x8000000c1000720b */ /* 0x000fe20003f1e000 */
[----:B------:R-:W-:-:S12]  /*3b00*/  FADD.FTZ R14, R14, -1 ;  /* 0xbf8000000e0e7421 */ /* 0x000fd80000010000 */
[----:B------:R-:W-:-:S07]  /*3b10*/  @!P0 FADD.FTZ R14, R14, -1 ;  /* 0xbf8000000e0e8421 */ /* 0x000fce0000010000 */
.L_x_28192:
[----:B------:R-:W-:Y:S05]  /*3b20*/  BSYNC.RECONVERGENT B1 ;  /* 0x0000000000017941 */ /* 0x000fea0003800200 */
.L_x_28191:
[----:B------:R-:W-:Y:S01]  /*3b30*/  FFMA.FTZ R13, -R12, R14, R13 ;  /* 0x0000000e0c0d7223 */ /* 0x000fe2000001010d */
[----:B------:R-:W-:Y:S06]  /*3b40*/  BRA `(.L_x_28189) ;  /* 0x0000000000787947 */ /* 0x000fec0003800000 */
.L_x_28190:
        /* <DEDUP_REMOVED lines=14> */
.L_x_28196:
        /* <DEDUP_REMOVED lines=13> */
.L_x_28195:
[----:B------:R-:W-:Y:S05]  /*3d00*/  BSYNC.RECONVERGENT B1 ;  /* 0x0000000000017941 */ /* 0x000fea0003800200 */
.L_x_28194:
[----:B------:R-:W-:-:S04]  /*3d10*/  FMUL.FTZ R13, R13, 1.1920928955078125e-07 ;  /* 0x340000000d0d7820 */ /* 0x000fc80000410000 */
[----:B------:R-:W-:-:S07]  /*3d20*/  FMUL.FTZ R13, R12, R13 ;  /* 0x0000000d0c0d7220 */ /* 0x000fce0000410000 */
.L_x_28189:
[----:B------:R-:W-:Y:S05]  /*3d30*/  BSYNC.RECONVERGENT B0 ;  /* 0x0000000000007941 */ /* 0x000fea0003800200 */
.L_x_28188:
[----:B------:R-:W-:Y:S01]  /*3d40*/  LOP3.LUT R8, R13, 0x80000000, R8, 0xb8, !PT ;  /* 0x800000000d087812 */ /* 0x000fe200078eb808 */
[----:B-----5:R-:W-:Y:S01]  /*3d50*/  IMAD.U32 R12, R11, 0x10000, RZ ;  /* 0x000100000b0c7824 */ /* 0x020fe200078e00ff */
[C---:B------:R-:W-:Y:S01]  /*3d60*/  FSETP.NAN.FTZ.AND P0, PT, |R13|.reuse, |R13|, PT ;  /* 0x4000000d0d00720b */ /* 0x040fe20003f18200 */
[----:B------:R-:W-:Y:S03]  /*3d70*/  BSSY.RECONVERGENT B0, `(.L_x_28197) ;  /* 0x0000048000007945 */ /* 0x000fe60003800200 */
[----:B------:R-:W-:Y:S01]  /*3d80*/  FSEL R8, R13, R8, P0 ;  /* 0x000000080d087208 */ /* 0x000fe20000000000 */
[----:B------:R-:W-:-:S03]  /*3d90*/  IMAD.U32 R13, R10, 0x10000, RZ ;  /* 0x000100000a0d7824 */ /* 0x000fc600078e00ff */
[----:B------:R-:W-:Y:S01]  /*3da0*/  FSETP.NEU.FTZ.AND P2, PT, R8, RZ, PT ;  /* 0x000000ff0800720b */ /* 0x000fe20003f5d000 */
[----:B0-----:R-:W-:-:S12]  /*3db0*/  FADD.FTZ R14, |R13|, -RZ ;  /* 0x800000ff0d0e7221 */ /* 0x001fd80000010200 */
        /* <DEDUP_REMOVED lines=31> */
.L_x_28202:
[----:B------:R-:W-:Y:S01]  /*3fb0*/  FSETP.GEU.FTZ.AND P0, PT, R17, -R9, PT ;  /* 0x800000091100720b */ /* 0x000fe20003f1e000 */
[----:B------:R-:W-:-:S12]  /*3fc0*/  FADD.FTZ R15, R15, -1 ;  /* 0xbf8000000f0f7421 */ /* 0x000fd80000010000 */
[----:B------:R-:W-:-:S07]  /*3fd0*/  @!P0 FADD.FTZ R15, R15, -1 ;  /* 0xbf8000000f0f8421 */ /* 0x000fce0000010000 */
.L_x_28201:
[----:B------:R-:W-:Y:S05]  /*3fe0*/  BSYNC.RECONVERGENT B1 ;  /* 0x0000000000017941 */ /* 0x000fea0003800200 */
.L_x_28200:
[----:B------:R-:W-:Y:S01]  /*3ff0*/  FFMA.FTZ R14, -R9, R15, R14 ;  /* 0x0000000f090e7223 */ /* 0x000fe2000001010e */
[----:B------:R-:W-:Y:S06]  /*4000*/  BRA `(.L_x_28198) ;  /* 0x0000000000787947 */ /* 0x000fec0003800000 */
.L_x_28199:
        /* <DEDUP_REMOVED lines=14> */
.L_x_28205:
        /* <DEDUP_REMOVED lines=13> */
.L_x_28204:
[----:B------:R-:W-:Y:S05]  /*41c0*/  BSYNC.RECONVERGENT B1 ;  /* 0x0000000000017941 */ /* 0x000fea0003800200 */
.L_x_28203:
[----:B------:R-:W-:-:S04]  /*41d0*/  FMUL.FTZ R14, R14, 1.1920928955078125e-07 ;  /* 0x340000000e0e7820 */ /* 0x000fc80000410000 */
[----:B------:R-:W-:-:S07]  /*41e0*/  FMUL.FTZ R14, R9, R14 ;  /* 0x0000000e090e7220 */ /* 0x000fce0000410000 */
.L_x_28198:
[----:B------:R-:W-:Y:S05]  /*41f0*/  BSYNC.RECONVERGENT B0 ;  /* 0x0000000000007941 */ /* 0x000fea0003800200 */
.L_x_28197:
[C---:B------:R-:W-:Y:S01]  /*4200*/  LOP3.LUT R9, R14.reuse, 0x80000000, R13, 0xb8, !PT ;  /* 0x800000000e097812 */ /* 0x040fe200078eb80d */
[----:B------:R-:W-:Y:S01]  /*4210*/  BSSY.RECONVERGENT B0, `(.L_x_28206) ;  /* 0x000004c000007945 */ /* 0x000fe20003800200 */
[----:B------:R-:W-:Y:S02]  /*4220*/  FSETP.NAN.FTZ.AND P0, PT, |R14|, |R14|, PT ;  /* 0x4000000e0e00720b */ /* 0x000fe40003f18200 */
[----:B------:R-:W-:Y:S02]  /*4230*/  PRMT R10, R10, 0x7632, R10 ;  /* 0x000076320a0a7816 */ /* 0x000fe4000000000a */
[----:B------:R-:W-:Y:S02]  /*4240*/  FSEL R9, R14, R9, P0 ;  /* 0x000000090e097208 */ /* 0x000fe40000000000 */
[----:B------:R-:W-:Y:S01]  /*4250*/  PRMT R11, R11, 0x7632, R11 ;  /* 0x000076320b0b7816 */ /* 0x000fe2000000000b */
[----:B------:R-:W-:Y:S01]  /*4260*/  IMAD.U32 R10, R10, 0x10000, RZ ;  /* 0x000100000a0a7824 */ /* 0x000fe200078e00ff */
[----:B------:R-:W-:-:S03]  /*4270*/  FSETP.NEU.FTZ.AND P2, PT, R9, RZ, PT ;  /* 0x000000ff0900720b */ /* 0x000fc60003f5d000 */
[----:B------:R-:W-:Y:S02]  /*4280*/  IMAD.U32 R11, R11, 0x10000, RZ ;  /* 0x000100000b0b7824 */ /* 0x000fe400078e00ff */
[----:B------:R-:W-:-:S08]  /*4290*/  FADD.FTZ R13, |R10|, -RZ ;  /* 0x800000ff0a0d7221 */ /* 0x000fd00000010200 */
        /* <DEDUP_REMOVED lines=31> */
.L_x_28211:
[----:B------:R-:W-:Y:S01]  /*4490*/  FSETP.GEU.FTZ.AND P0, PT, R16, -R12, PT ;  /* 0x8000000c1000720b */ /* 0x000fe20003f1e000 */
[----:B------:R-:W-:-:S12]  /*44a0*/  FADD.FTZ R14, R14, -1 ;  /* 0xbf8000000e0e7421 */ /* 0x000fd80000010000 */
[----:B------:R-:W-:-:S07]  /*44b0*/  @!P0 FADD.FTZ R14, R14, -1 ;  /* 0xbf8000000e0e8421 */ /* 0x000fce0000010000 */
.L_x_28210:
[----:B------:R-:W-:Y:S05]  /*44c0*/  BSYNC.RECONVERGENT B1 ;  /* 0x0000000000017941 */ /* 0x000fea0003800200 */
.L_x_28209:
[----:B------:R-:W-:Y:S01]  /*44d0*/  FFMA.FTZ R13, -R12, R14, R13 ;  /* 0x0000000e0c0d7223 */ /* 0x000fe2000001010d */
[----:B------:R-:W-:Y:S06]  /*44e0*/  BRA `(.L_x_28207) ;  /* 0x0000000000787947 */ /* 0x000fec0003800000 */
.L_x_28208:
        /* <DEDUP_REMOVED lines=14> */
.L_x_28214:
        /* <DEDUP_REMOVED lines=13> */
.L_x_28213:
[----:B------:R-:W-:Y:S05]  /*46a0*/  BSYNC.RECONVERGENT B1 ;  /* 0x0000000000017941 */ /* 0x000fea0003800200 */
.L_x_28212:
[----:B------:R-:W-:-:S04]  /*46b0*/  FMUL.FTZ R13, R13, 1.1920928955078125e-07 ;  /* 0x340000000d0d7820 */ /* 0x000fc80000410000 */
[----:B------:R-:W-:-:S07]  /*46c0*/  FMUL.FTZ R13, R12, R13 ;  /* 0x0000000d0c0d7220 */ /* 0x000fce0000410000 */
.L_x_28207:
[----:B------:R-:W-:Y:S05]  /*46d0*/  BSYNC.RECONVERGENT B0 ;  /* 0x0000000000007941 */ /* 0x000fea0003800200 */
.L_x_28206:
[C---:B------:R-:W-:Y:S01]  /*46e0*/  LOP3.LUT R10, R13.reuse, 0x80000000, R10, 0xb8, !PT ;  /* 0x800000000d0a7812 */ /* 0x040fe200078eb80a */
[----:B------:R-:W-:Y:S01]  /*46f0*/  IMAD.U32 R12, R0, 0x10000, RZ ;  /* 0x00010000000c7824 */ /* 0x000fe200078e00ff */
        /* <DEDUP_REMOVED lines=37> */
.L_x_28220:
[----:B------:R-:W-:Y:S01]  /*4950*/  FSETP.GEU.FTZ.AND P0, PT, R17, -R11, PT ;  /* 0x8000000b1100720b */ /* 0x000fe20003f1e000 */
[----:B------:R-:W-:-:S12]  /*4960*/  FADD.FTZ R15, R15, -1 ;  /* 0xbf8000000f0f7421 */ /* 0x000fd80000010000 */
[----:B------:R-:W-:-:S07]  /*4970*/  @!P0 FADD.FTZ R15, R15, -1 ;  /* 0xbf8000000f0f8421 */ /* 0x000fce0000010000 */
.L_x_28219:
[----:B------:R-:W-:Y:S05]  /*4980*/  BSYNC.RECONVERGENT B1 ;  /* 0x0000000000017941 */ /* 0x000fea0003800200 */
.L_x_28218:
[----:B------:R-:W-:Y:S01]  /*4990*/  FFMA.FTZ R14, -R11, R15, R14 ;  /* 0x0000000f0b0e7223 */ /* 0x000fe2000001010e */
[----:B------:R-:W-:Y:S06]  /*49a0*/  BRA `(.L_x_28216) ;  /* 0x0000000000787947 */ /* 0x000fec0003800000 */
.L_x_28217:
        /* <DEDUP_REMOVED lines=14> */
.L_x_28223:
        /* <DEDUP_REMOVED lines=13> */
.L_x_28222:
[----:B------:R-:W-:Y:S05]  /*4b60*/  BSYNC.RECONVERGENT B1 ;  /* 0x0000000000017941 */ /* 0x000fea0003800200 */
.L_x_28221:
[----:B------:R-:W-:-:S04]  /*4b70*/  FMUL.FTZ R14, R14, 1.1920928955078125e-07 ;  /* 0x340000000e0e7820 */ /* 0x000fc80000410000 */
[----:B------:R-:W-:-:S07]  /*4b80*/  FMUL.FTZ R14, R11, R14 ;  /* 0x0000000e0b0e7220 */ /* 0x000fce0000410000 */
.L_x_28216:
[----:B------:R-:W-:Y:S05]  /*4b90*/  BSYNC.RECONVERGENT B0 ;  /* 0x0000000000007941 */ /* 0x000fea0003800200 */
.L_x_28215:
[C-C-:B------:R-:W-:Y:S01]  /*4ba0*/  LOP3.LUT R11, R14.reuse, 0x80000000, R13.reuse, 0xb8, !PT ;  /* 0x800000000e0b7812 */ /* 0x140fe200078eb80d */
        /* <DEDUP_REMOVED lines=8> */
[----:B0-----:R-:W-:-:S08]  /*4c30*/  FADD.FTZ R15, |R13|, -RZ ;  /* 0x800000ff0d0f7221 */ /* 0x001fd00000010200 */
        /* <DEDUP_REMOVED lines=31> */
.L_x_28229:
[----:B------:R-:W-:Y:S01]  /*4e30*/  FSETP.GEU.FTZ.AND P0, PT, R17, -R2, PT ;  /* 0x800000021100720b */ /* 0x000fe20003f1e000 */
[----:B------:R-:W-:-:S12]  /*4e40*/  FADD.FTZ R12, R12, -1 ;  /* 0xbf8000000c0c7421 */ /* 0x000fd80000010000 */
[----:B------:R-:W-:-:S07]  /*4e50*/  @!P0 FADD.FTZ R12, R12, -1 ;  /* 0xbf8000000c0c8421 */ /* 0x000fce0000010000 */
.L_x_28228:
[----:B------:R-:W-:Y:S05]  /*4e60*/  BSYNC.RECONVERGENT B1 ;  /* 0x0000000000017941 */ /* 0x000fea0003800200 */
.L_x_28227:
[----:B------:R-:W-:Y:S01]  /*4e70*/  FFMA.FTZ R15, -R2, R12, R15 ;  /* 0x0000000c020f7223 */ /* 0x000fe2000001010f */
[----:B------:R-:W-:Y:S06]  /*4e80*/  BRA `(.L_x_28225) ;  /* 0x0000000000787947 */ /* 0x000fec0003800000 */
.L_x_28226:
        /* <DEDUP_REMOVED lines=14> */
.L_x_28232:
        /* <DEDUP_REMOVED lines=13> */
.L_x_28231:
[----:B------:R-:W-:Y:S05]  /*5040*/  BSYNC.RECONVERGENT B1 ;  /* 0x0000000000017941 */ /* 0x000fea0003800200 */
.L_x_28230:
[----:B------:R-:W-:-:S04]  /*5050*/  FMUL.FTZ R15, R15, 1.1920928955078125e-07 ;  /* 0x340000000f0f7820 */ /* 0x000fc80000410000 */
[----:B------:R-:W-:-:S07]  /*5060*/  FMUL.FTZ R15, R2, R15 ;  /* 0x0000000f020f7220 */ /* 0x000fce0000410000 */
.L_x_28225:
[----:B------:R-:W-:Y:S05]  /*5070*/  BSYNC.RECONVERGENT B0 ;  /* 0x0000000000007941 */ /* 0x000fea0003800200 */
.L_x_28224:
[----:B------:R-:W-:Y:S01]  /*5080*/  LOP3.LUT R2, R15, 0x80000000, R13, 0xb8, !PT ;  /* 0x800000000f027812 */ /* 0x000fe200078eb80d */
[----:B------:R-:W-:Y:S01]  /*5090*/  IMAD.U32 R13, R5, 0x10000, RZ ;  /* 0x00010000050d7824 */ /* 0x000fe200078e00ff */
[----:B------:R-:W-:Y:S01]  /*50a0*/  FSETP.NAN.FTZ.AND P0, PT, |R15|, |R15|, PT ;  /* 0x4000000f0f00720b */ /* 0x000fe20003f18200 */
[----:B0-----:R-:W-:Y:S01]  /*50b0*/  IMAD.U32 R12, R3, 0x10000, RZ ;  /* 0x00010000030c7824 */ /* 0x001fe200078e00ff */
[----:B------:R-:W-:Y:S02]  /*50c0*/  BSSY.RECONVERGENT B0, `(.L_x_28233) ;  /* 0x0000047000007945 */ /* 0x000fe40003800200 */
[----:B------:R-:W-:Y:S01]  /*50d0*/  FSEL R2, R15, R2, P0 ;  /* 0x000000020f027208 */ /* 0x000fe20000000000 */
[----:B------:R-:W-:-:S03]  /*50e0*/  FADD.FTZ R15, |R13|, -RZ ;  /* 0x800000ff0d0f7221 */ /* 0x000fc60000010200 */
[----:B------:R-:W-:-:S13]  /*50f0*/  FSETP.NEU.FTZ.AND P2, PT, R2, RZ, PT ;  /* 0x000000ff0200720b */ /* 0x000fda0003f5d000 */
        /* <DEDUP_REMOVED lines=31> */
.L_x_28238:
[----:B------:R-:W-:Y:S01]  /*52f0*/  FSETP.GEU.FTZ.AND P0, PT, R17, -R0, PT ;  /* 0x800000001100720b */ /* 0x000fe20003f1e000 */
[----:B------:R-:W-:-:S12]  /*5300*/  FADD.FTZ R14, R14, -1 ;  /* 0xbf8000000e0e7421 */ /* 0x000fd80000010000 */
[----:B------:R-:W-:-:S07]  /*5310*/  @!P0 FADD.FTZ R14, R14, -1 ;  /* 0xbf8000000e0e8421 */ /* 0x000fce0000010000 */
.L_x_28237:
[----:B------:R-:W-:Y:S05]  /*5320*/  BSYNC.RECONVERGENT B1 ;  /* 0x0000000000017941 */ /* 0x000fea0003800200 */
.L_x_28236:
[----:B------:R-:W-:Y:S01]  /*5330*/  FFMA.FTZ R15, -R0, R14, R15 ;  /* 0x0000000e000f7223 */ /* 0x000fe2000001010f */
[----:B------:R-:W-:Y:S06]  /*5340*/  BRA `(.L_x_28234) ;  /* 0x0000000000787947 */ /* 0x000fec0003800000 */
.L_x_28235:
        /* <DEDUP_REMOVED lines=14> */
.L_x_28241:
        /* <DEDUP_REMOVED lines=13> */
.L_x_28240:
[----:B------:R-:W-:Y:S05]  /*5500*/  BSYNC.RECONVERGENT B1 ;  /* 0x0000000000017941 */ /* 0x000fea0003800200 */
.L_x_28239:
[----:B------:R-:W-:-:S04]  /*5510*/  FMUL.FTZ R15, R15, 1.1920928955078125e-07 ;  /* 0x340000000f0f7820 */ /* 0x000fc80000410000 */
[----:B------:R-:W-:-:S07]  /*5520*/  FMUL.FTZ R15, R0, R15 ;  /* 0x0000000f000f7220 */ /* 0x000fce0000410000 */
.L_x_28234:
[----:B------:R-:W-:Y:S05]  /*5530*/  BSYNC.RECONVERGENT B0 ;  /* 0x0000000000007941 */ /* 0x000fea0003800200 */
.L_x_28233:
[C---:B------:R-:W-:Y:S01]  /*5540*/  LOP3.LUT R0, R15.reuse, 0x80000000, R13, 0xb8, !PT ;  /* 0x800000000f007812 */ /* 0x040fe200078eb80d */
[----:B------:R-:W-:Y:S01]  /*5550*/  BSSY.RECONVERGENT B0, `(.L_x_28242) ;  /* 0x000004c000007945 */ /* 0x000fe20003800200 */
[----:B------:R-:W-:Y:S02]  /*5560*/  FSETP.NAN.FTZ.AND P0, PT, |R15|, |R15|, PT ;  /* 0x4000000f0f00720b */ /* 0x000fe40003f18200 */
[----:B------:R-:W-:Y:S02]  /*5570*/  PRMT R3, R5, 0x7632, R3 ;  /* 0x0000763205037816 */ /* 0x000fe40000000003 */
[----:B------:R-:W-:Y:S02]  /*5580*/  FSEL R13, R15, R0, P0 ;  /* 0x000000000f0d7208 */ /* 0x000fe40000000000 */
[C---:B------:R-:W-:Y:S01]  /*5590*/  PRMT R0, R3.reuse, 0x7632, R0 ;  /* 0x0000763203007816 */ /* 0x040fe20000000000 */
[----:B------:R-:W-:Y:S01]  /*55a0*/  IMAD.U32 R3, R3, 0x10000, RZ ;  /* 0x0001000003037824 */ /* 0x000fe200078e00ff */
[----:B------:R-:W-:-:S03]  /*55b0*/  FSETP.NEU.FTZ.AND P2, PT, R13, RZ, PT ;  /* 0x000000ff0d00720b */ /* 0x000fc60003f5d000 */
[----:B------:R-:W-:-:S10]  /*55c0*/  IMAD.U32 R0, R0, 0x10000, RZ ;  /* 0x0001000000007824 */ /* 0x000fd400078e00ff */
[----:B------:R-:W-:Y:S02]  /*55d0*/  @P2 FSETP.GEU.FTZ.AND P1, PT, R12, RZ, PT ;  /* 0x000000ff0c00220b */ /* 0x000fe40003f3e000 */
[----:B------:R-:W-:-:S04]  /*55e0*/  @P2 FSETP.GEU.FTZ.AND P0, PT, R13, RZ, PT ;  /* 0x000000ff0d00220b */ /* 0x000fc80003f1e000 */
[----:B------:R-:W-:Y:S02]  /*55f0*/  @P2 PLOP3.LUT P1, PT, P0, P1, PT, 0x82, 0x28 ;  /* 0x000000000028281c */ /* 0x000fe40000723072 */
[----:B------:R-:W-:Y:S02]  /*5600*/  PLOP3.LUT P0, PT, PT, PT, PT, 0x80, 0x8 ;  /* 0x000000000008781c */ /* 0x000fe40003f0f070 */
[----:B------:R-:W-:Y:S02]  /*5610*/  @P2 PLOP3.LUT P0, PT, P1, PT, PT, 0x80, 0x8 ;  /* 0x000000000008281c */ /* 0x000fe40000f0f070 */
[----:B------:R-:W-:-:S11]  /*5620*/  FSETP.GEU.FTZ.AND P1, PT, |R3|, |R0|, PT ;  /* 0x400000000300720b */ /* 0x000fd60003f3e200 */
[----:B------:R-:W-:Y:S01]  /*5630*/  @!P0 FADD.FTZ R13, R12, R13 ;  /* 0x0000000d0c0d8221 */ /* 0x000fe20000010000 */
[----:B------:R-:W-:Y:S01]  /*5640*/  FADD.FTZ R12, |R3|, -RZ ;  /* 0x800000ff030c7221 */ /* 0x000fe20000010200 */
[----:B------:R-:W-:Y:S06]  /*5650*/  @!P1 BRA `(.L_x_28243) ;  /* 0x0000000000ec9947 */ /* 0x000fec0003800000 */
        /* <DEDUP_REMOVED lines=23> */
.L_x_28247:
[----:B------:R-:W-:Y:S01]  /*57d0*/  FSETP.GEU.FTZ.AND P0, PT, R15, -R5, PT ;  /* 0x800000050f00720b */ /* 0x000fe20003f1e000 */
[----:B------:R-:W-:-:S12]  /*57e0*/  FADD.FTZ R17, R17, -1 ;  /* 0xbf80000011117421 */ /* 0x000fd80000010000 */
[----:B------:R-:W-:-:S07]  /*57f0*/  @!P0 FADD.FTZ R17, R17, -1 ;  /* 0xbf80000011118421 */ /* 0x000fce0000010000 */
.L_x_28246:
[----:B------:R-:W-:Y:S05]  /*5800*/  BSYNC.RECONVERGENT B1 ;  /* 0x0000000000017941 */ /* 0x000fea0003800200 */
.L_x_28245:
[----:B------:R-:W-:Y:S01]  /*5810*/  FFMA.FTZ R12, -R5, R17, R12 ;  /* 0x00000011050c7223 */ /* 0x000fe2000001010c */
[----:B------:R-:W-:Y:S06]  /*5820*/  BRA `(.L_x_28243) ;  /* 0x0000000000787947 */ /* 0x000fec0003800000 */
.L_x_28244:
        /* <DEDUP_REMOVED lines=14> */
.L_x_28250:
        /* <DEDUP_REMOVED lines=13> */
.L_x_28249:
[----:B------:R-:W-:Y:S05]  /*59e0*/  BSYNC.RECONVERGENT B1 ;  /* 0x0000000000017941 */ /* 0x000fea0003800200 */
.L_x_28248:
[----:B------:R-:W-:-:S04]  /*59f0*/  FMUL.FTZ R12, R12, 1.1920928955078125e-07 ;  /* 0x340000000c0c7820 */ /* 0x000fc80000410000 */
[----:B------:R-:W-:-:S07]  /*5a00*/  FMUL.FTZ R12, R5, R12 ;  /* 0x0000000c050c7220 */ /* 0x000fce0000410000 */
.L_x_28243:
[----:B------:R-:W-:Y:S05]  /*5a10*/  BSYNC.RECONVERGENT B0 ;  /* 0x0000000000007941 */ /* 0x000fea0003800200 */
.L_x_28242:
[C---:B------:R-:W-:Y:S01]  /*5a20*/  FSETP.NAN.FTZ.AND P0, PT, |R12|.reuse, |R12|, PT ;  /* 0x4000000c0c00720b */ /* 0x040fe20003f18200 */
[----:B0-----:R-:W0:Y:S01]  /*5a30*/  LDC.64 R14, c[0x0][0x388] ;  /* 0x0000e200ff0e7b82 */ /* 0x001e220000000a00 */
[----:B------:R-:W-:Y:S02]  /*5a40*/  LOP3.LUT R3, R12, 0x80000000, R3, 0xb8, !PT ;  /* 0x800000000c037812 */ /* 0x000fe400078eb803 */
[----:B------:R-:W-:Y:S02]  /*5a50*/  F2FP.BF16.F32.PACK_AB R7, R8, R7 ;  /* 0x000000070807723e */ /* 0x000fe400000010ff */
[----:B------:R-:W-:Y:S02]  /*5a60*/  FSEL R3, R12, R3, P0 ;  /* 0x000000030c037208 */ /* 0x000fe40000000000 */
[----:B------:R-:W-:Y:S02]  /*5a70*/  F2FP.BF16.F32.PACK_AB R9, R10, R9 ;  /* 0x000000090a09723e */ /* 0x000fe400000010ff */
[----:B------:R-:W-:-:S02]  /*5a80*/  FSETP.NEU.FTZ.AND P2, PT, R3, RZ, PT ;  /* 0x000000ff0300720b */ /* 0x000fc40003f5d000 */
[----:B------:R-:W-:-:S11]  /*5a90*/  F2FP.BF16.F32.PACK_AB R11, R2, R11 ;  /* 0x0000000b020b723e */ /* 0x000fd600000010ff */
[----:B------:R-:W-:Y:S02]  /*5aa0*/  @P2 FSETP.GEU.FTZ.AND P1, PT, R0, RZ, PT ;  /* 0x000000ff0000220b */ /* 0x000fe40003f3e000 */
[----:B------:R-:W-:Y:S01]  /*5ab0*/  @P2 FSETP.GEU.FTZ.AND P0, PT, R3, RZ, PT ;  /* 0x000000ff0300220b */ /* 0x000fe20003f1e000 */
[----:B0-----:R-:W-:-:S03]  /*5ac0*/  IMAD.WIDE.U32 R4, R4, 0x2, R14 ;  /* 0x0000000204047825 */ /* 0x001fc600078e000e */
[----:B------:R-:W-:Y:S02]  /*5ad0*/  @P2 PLOP3.LUT P1, PT, P0, P1, PT, 0x82, 0x28 ;  /* 0x000000000028281c */ /* 0x000fe40000723072 */
[----:B------:R-:W-:Y:S01]  /*5ae0*/  PLOP3.LUT P0, PT, PT, PT, PT, 0x80, 0x8 ;  /* 0x000000000008781c */ /* 0x000fe20003f0f070 */
[----:B------:R-:W-:Y:S01]  /*5af0*/  IMAD.WIDE.U32 R4, R6, 0x4, R4 ;  /* 0x0000000406047825 */ /* 0x000fe200078e0004 */
[----:B------:R-:W-:-:S04]  /*5b00*/  @P2 PLOP3.LUT P0, PT, P1, PT, PT, 0x80, 0x8 ;  /* 0x000000000008281c */ /* 0x000fc80000f0f070 */
[----:B------:R-:W-:Y:S04]  /*5b10*/  STG.E desc[UR4][R4.64], R7 ;  /* 0x0000000704007986 */ /* 0x000fe8000c101904 */
[----:B------:R-:W-:Y:S04]  /*5b20*/  STG.E desc[UR4][R4.64+0x200], R9 ;  /* 0x0002000904007986 */ /* 0x000fe8000c101904 */
[----:B------:R-:W-:Y:S01]  /*5b30*/  STG.E desc[UR4][R4.64+0x400], R11 ;  /* 0x0004000b04007986 */ /* 0x000fe2000c101904 */
[----:B------:R-:W-:-:S05]  /*5b40*/  @!P0 FADD.FTZ R3, R0, R3 ;  /* 0x0000000300038221 */ /* 0x000fca0000010000 */
[----:B------:R-:W-:-:S05]  /*5b50*/  F2FP.BF16.F32.PACK_AB R3, R3, R13 ;  /* 0x0000000d0303723e */ /* 0x000fca00000010ff */
[----:B------:R-:W-:Y:S01]  /*5b60*/  STG.E desc[UR4][R4.64+0x600], R3 ;  /* 0x0006000304007986 */ /* 0x000fe2000c101904 */
[----:B------:R-:W-:Y:S05]  /*5b70*/  EXIT ;  /* 0x000000000000794d */ /* 0x000fea0003800000 */
.L_x_28251:
        /* <DEDUP_REMOVED lines=16> */
.L_x_54971:


//--------------------- .text._ZN2at6native29vectorized_elementwise_kernelILi4ENS0_13BinaryFunctorIN3c108BFloat16ES4_S4_ZZZNS0_21remainder_kernel_cudaERNS_18TensorIteratorBaseEENKUlvE0_clEvENKUlvE2_clEvEUlS4_S4_E_EESt5arrayIPcLm3EEEEviT0_T1_ --------------------------
	.section	.text._ZN2at6native29vectorized_elementwise_kernelILi4ENS0_13BinaryFunctorIN3c108BFloat16ES4_S4_ZZZNS0_21remainder_kernel_cudaERNS_18TensorIteratorBaseEENKUlvE0_clEvENKUlvE2_clEvEUlS4_S4_E_EESt5arrayIPcLm3EEEEviT0_T1_,"ax",@progbits
	.align	128
        .global         _ZN2at6native29vectorized_elementwise_kernelILi4ENS0_13BinaryFunctorIN3c108BFloat16ES4_S4_ZZZNS0_21remainder_kernel_cudaERNS_18TensorIteratorBaseEENKUlvE0_clEvENKUlvE2_clEvEUlS4_S4_E_EESt5arrayIPcLm3EEEEviT0_T1_
        .type           _ZN2at6native29vectorized_elementwise_kernelILi4ENS0_13BinaryFunctorIN3c108BFloat16ES4_S4_ZZZNS0_21remainder_kernel_cudaERNS_18TensorIteratorBaseEENKUlvE0_clEvENKUlvE2_clEvEUlS4_S4_E_EESt5arrayIPcLm3EEEEviT0_T1_,@function
        .size           _ZN2at6native29vectorized_elementwise_kernelILi4ENS0_13BinaryFunctorIN3c108BFloat16ES4_S4_ZZZNS0_21remainder_kernel_cudaERNS_18TensorIteratorBaseEENKUlvE0_clEvENKUlvE2_clEvEUlS4_S4_E_EESt5arrayIPcLm3EEEEviT0_T1_,(.L_x_54972 - _ZN2at6native29vectorized_elementwise_kernelILi4ENS0_13BinaryFunctorIN3c108BFloat16ES4_S4_ZZZNS0_21remainder_kernel_cudaERNS_18TensorIteratorBaseEENKUlvE0_clEvENKUlvE2_clEvEUlS4_S4_E_EESt5arrayIPcLm3EEEEviT0_T1_)
        .other          _ZN2at6native29vectorized_elementwise_kernelILi4ENS0_13BinaryFunctorIN3c108BFloat16ES4_S4_ZZZNS0_21remainder_kernel_cudaERNS_18TensorIteratorBaseEENKUlvE0_clEvENKUlvE2_clEvEUlS4_S4_E_EESt5arrayIPcLm3EEEEviT0_T1_,@"STO_CUDA_ENTRY STV_DEFAULT"
_ZN2at6native29vectorized_elementwise_kernelILi4ENS0_13BinaryFunctorIN3c108BFloat16ES4_S4_ZZZNS0_21remainder_kernel_cudaERNS_18TensorIteratorBaseEENKUlvE0_clEvENKUlvE2_clEvEUlS4_S4_E_EESt5arrayIPcLm3EEEEviT0_T1_:
.text._ZN2at6native29vectorized_elementwise_kernelILi4ENS0_13BinaryFunctorIN3c108BFloat16ES4_S4_ZZZNS0_21remainder_kernel_cudaERNS_18TensorIteratorBaseEENKUlvE0_clEvENKUlvE2_clEvEUlS4_S4_E_EESt5arrayIPcLm3EEEEviT0_T1_:
        /* <DEDUP_REMOVED lines=132> */
.L_x_28259:
[----:B------:R-:W-:Y:S05]  /*0840*/  BSYNC.RECONVERGENT B2 ;  /* 0x0000000000027941 */ /* 0x000fea0003800200 */
.L_x_28258:
[----:B------:R-:W-:Y:S01]  /*0850*/  FFMA.FTZ R12, -R13, R17, R12 ;  /* 0x000000110d0c7223 */ /* 0x000fe2000001010c */
[----:B------:R-:W-:Y:S06]  /*0860*/  BRA `(.L_x_28256) ;  /* 0x0000000000787947 */ /* 0x000fec0003800000 */
.L_x_28257:
        /* <DEDUP_REMOVED lines=14> */
.L_x_28262:
        /* <DEDUP_REMOVED lines=13> */
.L_x_28261:
[----:B------:R-:W-:Y:S05]  /*0a20*/  BSYNC.RECONVERGENT B2 ;  /* 0x0000000000027941 */ /* 0x000fea0003800200 */
.L_x_28260:
[----:B0-----:R-:W-:-:S04]  /*0a30*/  FMUL.FTZ R13, R16, 1.1920928955078125e-07 ;  /* 0x34000000100d7820 */ /* 0x001fc80000410000 */
[----:B------:R-:W-:-:S07]  /*0a40*/  FMUL.FTZ R12, R12, R13 ;  /* 0x0000000d0c0c7220 */ /* 0x000fce0000410000 */
.L_x_28256:
[----:B------:R-:W-:Y:S05]  /*0a50*/  BSYNC.RECONVERGENT B0 ;  /* 0x0000000000007941 */ /* 0x000fea0003800200 */
.L_x_28255:
        /* <DEDUP_REMOVED lines=11> */
.L_x_28254:
[----:B------:R-:W-:Y:S05]  /*0b10*/  BSYNC.RECONVERGENT B1 ;  /* 0x0000000000017941 */ /* 0x000fea0003800200 */
.L_x_28253:
        /* <DEDUP_REMOVED lines=33> */
.L_x_28270:
[----:B------:R-:W-:Y:S01]  /*0d30*/  FSETP.GEU.FTZ.AND P0, PT, R15, -R17, PT ;  /* 0x800000110f00720b */ /* 0x000fe20003f1e000 */
[----:B------:R-:W-:-:S12]  /*0d40*/  FADD.FTZ R13, R13, -1 ;  /* 0xbf8000000d0d7421 */ /* 0x000fd80000010000 */
[----:B------:R-:W-:-:S07]  /*0d50*/  @!P0 FADD.FTZ R13, R13, -1 ;  /* 0xbf8000000d0d8421 */ /* 0x000fce0000010000 */
.L_x_28269:
[----:B------:R-:W-:Y:S05]  /*0d60*/  BSYNC.RECONVERGENT B2 ;  /* 0x0000000000027941 */ /* 0x000fea0003800200 */
.L_x_28268:
[----:B------:R-:W-:Y:S01]  /*0d70*/  FFMA.FTZ R12, -R17, R13, R12 ;  /* 0x0000000d110c7223 */ /* 0x000fe2000001010c */
[----:B------:R-:W-:Y:S06]  /*0d80*/  BRA `(.L_x_28266) ;  /* 0x0000000000787947 */ /* 0x000fec0003800000 */
.L_x_28267:
        /* <DEDUP_REMOVED lines=14> */
.L_x_28273:
        /* <DEDUP_REMOVED lines=13> */
.L_x_28272:
[----:B------:R-:W-:Y:S05]  /*0f40*/  BSYNC.RECONVERGENT B2 ;  /* 0x0000000000027941 */ /* 0x000fea0003800200 */
.L_x_28271:
[----:B0-----:R-:W-:-:S04]  /*0f50*/  FMUL.FTZ R13, R16, 1.1920928955078125e-07 ;  /* 0x34000000100d7820 */ /* 0x001fc80000410000 */
[----:B------:R-:W-:-:S07]  /*0f60*/  FMUL.FTZ R12, R12, R13 ;  /* 0x0000000d0c0c7220 */ /* 0x000fce0000410000 */
.L_x_28266:
[----:B------:R-:W-:Y:S05]  /*0f70*/  BSYNC.RECONVERGENT B0 ;  /* 0x0000000000007941 */ /* 0x000fea0003800200 */
.L_x_28265:
        /* <DEDUP_REMOVED lines=11> */
.L_x_28264:
[----:B------:R-:W-:Y:S05]  /*1030*/  BSYNC.RECONVERGENT B1 ;  /* 0x0000000000017941 */ /* 0x000fea0003800200 */
.L_x_28263:
        /* <DEDUP_REMOVED lines=33> */
.L_x_28281:
[----:B------:R-:W-:Y:S01]  /*1250*/  FSETP.GEU.FTZ.AND P0, PT, R13, -R17, PT ;  /* 0x800000110d00720b */ /* 0x000fe20003f1e000 */
[----:B------:R-:W-:-:S12]  /*1260*/  FADD.FTZ R15, R15, -1 ;  /* 0xbf8000000f0f7421 */ /* 0x000fd80000010000 */
[----:B------:R-:W-:-:S07]  /*1270*/  @!P0 FADD.FTZ R15, R15, -1 ;  /* 0xbf8000000f0f8421 */ /* 0x000fce0000010000 */
.L_x_28280:
[----:B------:R-:W-:Y:S05]  /*1280*/  BSYNC.RECONVERGENT B2 ;  /* 0x0000000000027941 */ /* 0x000fea0003800200 */
.L_x_28279:
[----:B------:R-:W-:Y:S01]  /*1290*/  FFMA.FTZ R10, -R17, R15, R10 ;  /* 0x0000000f110a7223 */ /* 0x000fe2000001010a */
[----:B------:R-:W-:Y:S06]  /*12a0*/  BRA `(.L_x_28277) ;  /* 0x0000000000807947 */ /* 0x000fec0003800000 */
.L_x_28278:
        /* <DEDUP_REMOVED lines=15> */
.L_x_28284:
        /* <DEDUP_REMOVED lines=14> */
.L_x_28283:
[----:B------:R-:W-:Y:S05]  /*1480*/  BSYNC.RECONVERGENT B2 ;  /* 0x0000000000027941 */ /* 0x000fea0003800200 */
.L_x_28282:
[----:B------:R-:W-:-:S04]  /*1490*/  FMUL.FTZ R15, R15, 1.1920928955078125e-07 ;  /* 0x340000000f0f7820 */ /* 0x000fc80000410000 */
[----:B------:R-:W-:-:S07]  /*14a0*/  FMUL.FTZ R10, R10, R15 ;  /* 0x0000000f0a0a7220 */ /* 0x000fce0000410000 */
.L_x_28277:
[----:B------:R-:W-:Y:S05]  /*14b0*/  BSYNC.RECONVERGENT B0 ;  /* 0x0000000000007941 */ /* 0x000fea0003800200 */
.L_x_28276:
        /* <DEDUP_REMOVED lines=11> */
.L_x_28275:
[----:B------:R-:W-:Y:S05]  /*1570*/  BSYNC.RECONVERGENT B1 ;  /* 0x0000000000017941 */ /* 0x000fea0003800200 */
.L_x_28274:
        /* <DEDUP_REMOVED lines=33> */
.L_x_28292:
[----:B------:R-:W-:Y:S01]  /*1790*/  FSETP.GEU.FTZ.AND P0, PT, R14, -R15, PT ;  /* 0x8000000f0e00720b */ /* 0x000fe20003f1e000 */
[----:B------:R-:W-:-:S12]  /*17a0*/  FADD.FTZ R11, R11, -1 ;  /* 0xbf8000000b0b7421 */ /* 0x000fd80000010000 */
[----:B------:R-:W-:-:S07]  /*17b0*/  @!P0 FADD.FTZ R11, R11, -1 ;  /* 0xbf8000000b0b8421 */ /* 0x000fce0000010000 */
.L_x_28291:
[----:B------:R-:W-:Y:S05]  /*17c0*/  BSYNC.RECONVERGENT B2 ;  /* 0x0000000000027941 */ /* 0x000fea0003800200 */
.L_x_28290:
[----:B------:R-:W-:Y:S01]  /*17d0*/  FFMA.FTZ R12, -R15, R11, R12 ;  /* 0x0000000b0f0c7223 */ /* 0x000fe2000001010c */
[----:B------:R-:W-:Y:S06]  /*17e0*/  BRA `(.L_x_28288) ;  /* 0x0000000000847947 */ /* 0x000fec0003800000 */
.L_x_28289:
        /* <DEDUP_REMOVED lines=17> */
.L_x_28295:
        /* <DEDUP_REMOVED lines=13> */
.L_x_28294:
[----:B------:R-:W-:Y:S05]  /*19d0*/  BSYNC.RECONVERGENT B2 ;  /* 0x0000000000027941 */ /* 0x000fea0003800200 */
.L_x_28293:
[----:B------:R-:W-:-:S04]  /*19e0*/  FMUL.FTZ R16, R16, 1.1920928955078125e-07 ;  /* 0x3400000010107820 */ /* 0x000fc80000410000 */
[----:B0-----:R-:W-:-:S07]  /*19f0*/  FMUL.FTZ R12, R11, R16 ;  /* 0x000000100b0c7220 */ /* 0x001fce0000410000 */
.L_x_28288:
[----:B------:R-:W-:Y:S05]  /*1a00*/  BSYNC.RECONVERGENT B0 ;  /* 0x0000000000007941 */ /* 0x000fea0003800200 */
.L_x_28287:
        /* <DEDUP_REMOVED lines=11> */
.L_x_28286:
[----:B------:R-:W-:Y:S05]  /*1ac0*/  BSYNC.RECONVERGENT B1 ;  /* 0x0000000000017941 */ /* 0x000fea0003800200 */
.L_x_28285:
        /* <DEDUP_REMOVED lines=33> */
.L_x_28303:
[----:B------:R-:W-:Y:S01]  /*1ce0*/  FSETP.GEU.FTZ.AND P0, PT, R15, -R17, PT ;  /* 0x800000110f00720b */ /* 0x000fe20003f1e000 */
[----:B------:R-:W-:-:S12]  /*1cf0*/  FADD.FTZ R13, R13, -1 ;  /* 0xbf8000000d0d7421 */ /* 0x000fd80000010000 */
[----:B------:R-:W-:-:S07]  /*1d00*/  @!P0 FADD.FTZ R13, R13, -1 ;  /* 0xbf8000000d0d8421 */ /* 0x000fce0000010000 */
.L_x_28302:
[----:B------:R-:W-:Y:S05]  /*1d10*/  BSYNC.RECONVERGENT B2 ;  /* 0x0000000000027941 */ /* 0x000fea0003800200 */
.L_x_28301:
[----:B------:R-:W-:Y:S01]  /*1d20*/  FFMA.FTZ R12, -R17, R13, R12 ;  /* 0x0000000d110c7223 */ /* 0x000fe2000001010c */
[----:B------:R-:W-:Y:S06]  /*1d30*/  BRA `(.L_x_28299) ;  /* 0x0000000000847947 */ /* 0x000fec0003800000 */
.L_x_28300:
        /* <DEDUP_REMOVED lines=17> */
.L_x_28306:
        /* <DEDUP_REMOVED lines=13> */
.L_x_28305:
[----:B------:R-:W-:Y:S05]  /*1f20*/  BSYNC.RECONVERGENT B2 ;  /* 0x0000000000027941 */ /* 0x000fea0003800200 */
.L_x_28304:
[----:B------:R-:W-:-:S04]  /*1f30*/  FMUL.FTZ R17, R17, 1.1920928955078125e-07 ;  /* 0x3400000011117820 */ /* 0x000fc80000410000 */
[----:B------:R-:W-:-:S07]  /*1f40*/  FMUL.FTZ R12, R12, R17 ;  /* 0x000000110c0c7220 */ /* 0x000fce0000410000 */
.L_x_28299:
[----:B------:R-:W-:Y:S05]  /*1f50*/  BSYNC.RECONVERGENT B0 ;  /* 0x0000000000007941 */ /* 0x000fea0003800200 */
.L_x_28298:
        /* <DEDUP_REMOVED lines=11> */
.L_x_28297:
[----:B------:R-:W-:Y:S05]  /*2010*/  BSYNC.RECONVERGENT B1 ;  /* 0x0000000000017941 */ /* 0x000fea0003800200 */
.L_x_28296:
        /* <DEDUP_REMOVED lines=33> */
.L_x_28314:
[----:B------:R-:W-:Y:S01]  /*2230*/  FSETP.GEU.FTZ.AND P0, PT, R15, -R17, PT ;  /* 0x800000110f00720b */ /* 0x000fe20003f1e000 */
[----:B------:R-:W-:-:S12]  /*2240*/  FADD.FTZ R13, R13, -1 ;  /* 0xbf8000000d0d7421 */ /* 0x000fd80000010000 */
[----:B------:R-:W-:-:S07]  /*2250*/  @!P0 FADD.FTZ R13, R13, -1 ;  /* 0xbf8000000d0d8421 */ /* 0x000fce0000010000 */
.L_x_28313:
[----:B------:R-:W-:Y:S05]  /*2260*/  BSYNC.RECONVERGENT B2 ;  /* 0x0000000000027941 */ /* 0x000fea0003800200 */
.L_x_28312:
[----:B------:R-:W-:Y:S01]  /*2270*/  FFMA.FTZ R12, -R17, R13, R12 ;  /* 0x0000000d110c7223 */ /* 0x000fe2000001010c */
[----:B------:R-:W-:Y:S06]  /*2280*/  BRA `(.L_x_28310) ;  /* 0x0000000000787947 */ /* 0x000fec0003800000 */
.L_x_28311:
        /* <DEDUP_REMOVED lines=14> */
.L_x_28317:
        /* <DEDUP_REMOVED lines=13> */
.L_x_28316:
[----:B------:R-:W-:Y:S05]  /*2440*/  BSYNC.RECONVERGENT B2 ;  /* 0x0000000000027941 */ /* 0x000fea0003800200 */
.L_x_28315:
[----:B------:R-:W-:-:S04]  /*2450*/  FMUL.FTZ R15, R15, 1.1920928955078125e-07 ;  /* 0x340000000f0f7820 */ /* 0x000fc80000410000 */
[----:B------:R-:W-:-:S07]  /*2460*/  FMUL.FTZ R12, R12, R15 ;  /* 0x0000000f0c0c7220 */ /* 0x000fce0000410000 */
.L_x_28310:
[----:B------:R-:W-:Y:S05]  /*2470*/  BSYNC.RECONVERGENT B0 ;  /* 0x0000000000007941 */ /* 0x000fea0003800200 */
.L_x_28309:
        /* <DEDUP_REMOVED lines=11> */
.L_x_28308:
[----:B------:R-:W-:Y:S05]  /*2530*/  BSYNC.RECONVERGENT B1 ;  /* 0x0000000000017941 */ /* 0x000fea0003800200 */
.L_x_28307:
        /* <DEDUP_REMOVED lines=33> */
.L_x_28325:
[----:B------:R-:W-:Y:S01]  /*2750*/  FSETP.GEU.FTZ.AND P0, PT, R14, -R15, PT ;  /* 0x8000000f0e00720b */ /* 0x000fe20003f1e000 */
[----:B------:R-:W-:-:S12]  /*2760*/  FADD.FTZ R3, R3, -1 ;  /* 0xbf80000003037421 */ /* 0x000fd80000010000 */
[----:B------:R-:W-:-:S07]  /*2770*/  @!P0 FADD.FTZ R3, R3, -1 ;  /* 0xbf80000003038421 */ /* 0x000fce0000010000 */
.L_x_28324:
[----:B------:R-:W-:Y:S05]  /*2780*/  BSYNC.RECONVERGENT B2 ;  /* 0x0000000000027941 */ /* 0x000fea0003800200 */
.L_x_28323:
[----:B------:R-:W-:Y:S01]  /*2790*/  FFMA.FTZ R12, -R15, R3, R12 ;  /* 0x000000030f0c7223 */ /* 0x000fe2000001010c */
[----:B------:R-:W-:Y:S06]  /*27a0*/  BRA `(.L_x_28321) ;  /* 0x0000000000787947 */ /* 0x000fec0003800000 */
.L_x_28322:
        /* <DEDUP_REMOVED lines=14> */
.L_x_28328:
        /* <DEDUP_REMOVED lines=13> */
.L_x_28327:
[----:B------:R-:W-:Y:S05]  /*2960*/  BSYNC.RECONVERGENT B2 ;  /* 0x0000000000027941 */ /* 0x000fea0003800200 */
.L_x_28326:
[----:B------:R-:W-:-:S04]  /*2970*/  FMUL.FTZ R14, R14, 1.1920928955078125e-07 ;  /* 0x340000000e0e7820 */ /* 0x000fc80000410000 */
[----:B0-----:R-:W-:-:S07]  /*2980*/  FMUL.FTZ R12, R3, R14 ;  /* 0x0000000e030c7220 */ /* 0x001fce0000410000 */
.L_x_28321:
[----:B------:R-:W-:Y:S05]  /*2990*/  BSYNC.RECONVERGENT B0 ;  /* 0x0000000000007941 */ /* 0x000fea0003800200 */
.L_x_28320:
        /* <DEDUP_REMOVED lines=11> */
.L_x_28319:
[----:B------:R-:W-:Y:S05]  /*2a50*/  BSYNC.RECONVERGENT B1 ;  /* 0x0000000000017941 */ /* 0x000fea0003800200 */
.L_x_28318:
        /* <DEDUP_REMOVED lines=33> */
.L_x_28336:
[----:B------:R-:W-:Y:S01]  /*2c70*/  FSETP.GEU.FTZ.AND P0, PT, R15, -R17, PT ;  /* 0x800000110f00720b */ /* 0x000fe20003f1e000 */
[----:B------:R-:W-:-:S12]  /*2c80*/  FADD.FTZ R13, R13, -1 ;  /* 0xbf8000000d0d7421 */ /* 0x000fd80000010000 */
[----:B------:R-:W-:-:S07]  /*2c90*/  @!P0 FADD.FTZ R13, R13, -1 ;  /* 0xbf8000000d0d8421 */ /* 0x000fce0000010000 */
.L_x_28335:
[----:B------:R-:W-:Y:S05]  /*2ca0*/  BSYNC.RECONVERGENT B2 ;  /* 0x0000000000027941 */ /* 0x000fea0003800200 */
.L_x_28334:
[----:B------:R-:W-:Y:S01]  /*2cb0*/  FFMA.FTZ R12, -R17, R13, R12 ;  /* 0x0000000d110c7223 */ /* 0x000fe2000001010c */
[----:B------:R-:W-:Y:S06]  /*2cc0*/  BRA `(.L_x_28332) ;  /* 0x0000000000787947 */ /* 0x000fec0003800000 */
.L_x_28333:
        /* <DEDUP_REMOVED lines=14> */
.L_x_28339:
        /* <DEDUP_REMOVED lines=13> */
.L_x_28338:
[----:B------:R-:W-:Y:S05]  /*2e80*/  BSYNC.RECONVERGENT B2 ;  /* 0x0000000000027941 */ /* 0x000fea0003800200 */
.L_x_28337:
[----:B------:R-:W-:-:S04]  /*2e90*/  FMUL.FTZ R13, R13, 1.1920928955078125e-07 ;  /* 0x340000000d0d7820 */ /* 0x000fc80000410000 */
[----:B------:R-:W-:-:S07]  /*2ea0*/  FMUL.FTZ R12, R12, R13 ;  /* 0x0000000d0c0c7220 */ /* 0x000fce0000410000 */
.L_x_28332:
[----:B------:R-:W-:Y:S05]  /*2eb0*/  BSYNC.RECONVERGENT B0 ;  /* 0x0000000000007941 */ /* 0x000fea0003800200 */
.L_x_28331:
        /* <DEDUP_REMOVED lines=11> */
.L_x_28330:
[----:B------:R-:W-:Y:S05]  /*2f70*/  BSYNC.RECONVERGENT B1 ;  /* 0x0000000000017941 */ /* 0x000fea0003800200 */
.L_x_28329:
        /* <DEDUP_REMOVED lines=16> */
.L_x_28342:
[----:B------:R-:W-:-:S13]  /*3080*/  ISETP.GE.U32.AND P0, PT, R6, R5, PT ;  /* 0x000000050600720c */ /* 0x000fda0003f06070 */
[----:B------:R-:W-:Y:S05]  /*3090*/  @P0 BRA `(.L_x_28344) ;  /* 0x0000000000300947 */ /* 0x000fea0003800000 */
[----:B-1----:R-:W1:Y:S01]  /*30a0*/  LDC.64 R8, c[0x0][0x388] ;  /* 0x0000e200ff087b82 */ /* 0x002e620000000a00 */
[----:B------:R-:W-:Y:S02]  /*30b0*/  IMAD.IADD R7, R4, 0x1, R6 ;  /* 0x0000000104077824 */ /* 0x000fe400078e0206 */
[----:B------:R-:W-:Y:S02]  /*30c0*/  VIADD R6, R6, 0x80 ;  /* 0x0000008006067836 */ /* 0x000fe40000000000 */
[----:B-1----:R-:W-:-:S05]  /*30d0*/  IMAD.WIDE.U32 R8, R7, 0x2, R8 ;  /* 0x0000000207087825 */ /* 0x002fca00078e0008 */
[----:B------:R1:W-:Y:S02]  /*30e0*/  STG.E.U16 desc[UR4][R8.64], R10 ;  /* 0x0000000a08007986 */ /* 0x0003e4000c101504 */
.L_x_28343:
[----:B------:R-:W-:-:S13]  /*30f0*/  ISETP.GE.U32.AND P0, PT, R6, R5, PT ;  /* 0x000000050600720c */ /* 0x000fda0003f06070 */
[----:B------:R-:W-:Y:S05]  /*3100*/  @P0 BRA `(.L_x_28345) ;  /* 0x0000000000300947 */ /* 0x000fea0003800000 */
[----:B-1----:R-:W1:Y:S01]  /*3110*/  LDC.64 R8, c[0x0][0x388] ;  /* 0x0000e200ff087b82 */ /* 0x002e620000000a00 */
[----:B0-----:R-:W-:Y:S02]  /*3120*/  IMAD.IADD R7, R4, 0x1, R6 ;  /* 0x0000000104077824 */ /* 0x001fe400078e0206 */
[----:B------:R-:W-:Y:S02]  /*3130*/  VIADD R6, R6, 0x80 ;  /* 0x0000008006067836 */ /* 0x000fe40000000000 */
[----:B-1----:R-:W-:-:S05]  /*3140*/  IMAD.WIDE.U32 R8, R7, 0x2, R8 ;  /* 0x0000000207087825 */ /* 0x002fca00078e0008 */
[----:B------:R2:W-:Y:S02]  /*3150*/  STG.E.U16 desc[UR4][R8.64], R11 ;  /* 0x0000000b08007986 */ /* 0x0005e4000c101504 */
.L_x_28344:
[----:B------:R-:W-:-:S13]  /*3160*/  ISETP.GE.U32.AND P0, PT, R6, R5, PT ;  /* 0x000000050600720c */ /* 0x000fda0003f06070 */
[----:B------:R-:W-:Y:S05]  /*3170*/  @P0 BRA `(.L_x_28346) ;  /* 0x0000000000340947 */ /* 0x000fea0003800000 */
[----:B-12---:R-:W1:Y:S01]  /*3180*/  LDC.64 R8, c[0x0][0x388] ;  /* 0x0000e200ff087b82 */ /* 0x006e620000000a00 */
[----:B------:R-:W-:Y:S02]  /*3190*/  IMAD.IADD R7, R4, 0x1, R6 ;  /* 0x0000000104077824 */ /* 0x000fe400078e0206 */
[----:B------:R-:W-:Y:S02]  /*31a0*/  VIADD R6, R6, 0x80 ;  /* 0x0000008006067836 */ /* 0x000fe40000000000 */
[----:B-1----:R-:W-:-:S05]  /*31b0*/  IMAD.WIDE.U32 R8, R7, 0x2, R8 ;  /* 0x0000000207087825 */ /* 0x002fca00078e0008 */
[----:B------:R2:W-:Y:S02]  /*31c0*/  STG.E.U16 desc[UR4][R8.64], R0 ;  /* 0x0000000008007986 */ /* 0x0005e4000c101504 */
.L_x_28345:
        /* <DEDUP_REMOVED lines=8> */
.L_x_28346:
[----:B------:R-:W-:Y:S05]  /*3250*/  BSYNC.RELIABLE B1 ;  /* 0x0000000000017941 */ /* 0x000fea0003800100 */
.L_x_28341:
[----:B------:R-:W-:-:S13]  /*3260*/  ISETP.GE.U32.AND P0, PT, R6, R5, PT ;  /* 0x000000050600720c */ /* 0x000fda0003f06070 */
[----:B-123--:R-:W1:Y:S01]  /*3270*/  @!P0 LDC.64 R8, c[0x0][0x388] ;  /* 0x0000e200ff088b82 */ /* 0x00ee620000000a00 */
[----:B------:R-:W-:Y:S02]  /*3280*/  @!P0 IMAD.IADD R7, R4, 0x1, R6 ;  /* 0x0000000104078824 */ /* 0x000fe400078e0206 */
[----:B------:R-:W-:Y:S02]  /*3290*/  @!P0 VIADD R6, R6, 0x80 ;  /* 0x0000008006068836 */ /* 0x000fe40000000000 */
[----:B-1----:R-:W-:-:S05]  /*32a0*/  @!P0 IMAD.WIDE.U32 R8, R7, 0x2, R8 ;  /* 0x0000000207088825 */ /* 0x002fca00078e0008 */
[----:B------:R3:W-:Y:S02]  /*32b0*/  @!P0 STG.E.U16 desc[UR4][R8.64], R3 ;  /* 0x0000000308008986 */ /* 0x0007e4000c101504 */
.L_x_28347:
[----:B------:R-:W-:Y:S05]  /*32c0*/  BSYNC.RECONVERGENT B0 ;  /* 0x0000000000007941 */ /* 0x000fea0003800200 */
.L_x_28340:
        /* <DEDUP_REMOVED lines=8> */
.L_x_28252:
        /* <DEDUP_REMOVED lines=45> */
.L_x_28352:
[----:B------:R-:W-:Y:S05]  /*3620*/  BSYNC.RECONVERGENT B1 ;  /* 0x0000000000017941 */ /* 0x000fea0003800200 */
.L_x_28351:
[----:B------:R-:W-:Y:S01]  /*3630*/  FFMA.FTZ R18, -R13, R17, R18 ;  /* 0x000000110d127223 */ /* 0x000fe20000010112 */
[----:B------:R-:W-:Y:S06]  /*3640*/  BRA `(.L_x_28349) ;  /* 0x0000000000787947 */ /* 0x000fec0003800000 */
.L_x_28350:
        /* <DEDUP_REMOVED lines=14> */
.L_x_28355:
        /* <DEDUP_REMOVED lines=13> */
.L_x_28354:
[----:B------:R-:W-:Y:S05]  /*3800*/  BSYNC.RECONVERGENT B1 ;  /* 0x0000000000017941 */ /* 0x000fea0003800200 */
.L_x_28353:
[----:B------:R-:W-:-:S04]  /*3810*/  FMUL.FTZ R18, R18, 1.1920928955078125e-07 ;  /* 0x3400000012127820 */ /* 0x000fc80000410000 */
[----:B------:R-:W-:-:S07]  /*3820*/  FMUL.FTZ R18, R13, R18 ;  /* 0x000000120d127220 */ /* 0x000fce0000410000 */
.L_x_28349:
[----:B------:R-:W-:Y:S05]  /*3830*/  BSYNC.RECONVERGENT B0 ;  /* 0x0000000000007941 */ /* 0x000fea0003800200 */
.L_x_28348:
[----:B------:R-:W-:Y:S01]  /*3840*/  LOP3.LUT R5, R18, 0x80000000, R5, 0xb8, !PT ;  /* 0x8000000012057812 */ /* 0x000fe200078eb805 */
[----:B------:R-:W-:Y:S01]  /*3850*/  IMAD.U32 R10, R10, 0x10000, RZ ;  /* 0x000100000a0a7824 */ /* 0x000fe200078e00ff */
[----:B------:R-:W-:Y:S01]  /*3860*/  FSETP.NAN.FTZ.AND P0, PT, |R18|, |R18|, PT ;  /* 0x400000121200720b */ /* 0x000fe20003f18200 */
[----:B------:R-:W-:Y:S01]  /*3870*/  IMAD.U32 R13, R8, 0x10000, RZ ;  /* 0x00010000080d7824 */ /* 0x000fe200078e00ff */
[----:B------:R-:W-:Y:S01]  /*3880*/  BSSY.RECONVERGENT B0, `(.L_x_28356) ;  /* 0x0000047000007945 */ /* 0x000fe20003800200 */
[----:B0-----:R-:W-:Y:S01]  /*3890*/  FADD.FTZ R15, |R10|, -RZ ;  /* 0x800000ff0a0f7221 */ /* 0x001fe20000010200 */
[----:B------:R-:W-:-:S04]  /*38a0*/  FSEL R5, R18, R5, P0 ;  /* 0x0000000512057208 */ /* 0x000fc80000000000 */
        /* <DEDUP_REMOVED lines=32> */
.L_x_28361:
[----:B------:R-:W-:Y:S01]  /*3ab0*/  FSETP.GEU.FTZ.AND P0, PT, R16, -R8, PT ;  /* 0x800000081000720b */ /* 0x000fe20003f1e000 */
[----:B------:R-:W-:-:S12]  /*3ac0*/  FADD.FTZ R12, R12, -1 ;  /* 0xbf8000000c0c7421 */ /* 0x000fd80000010000 */
[----:B------:R-:W-:-:S07]  /*3ad0*/  @!P0 FADD.FTZ R12, R12, -1 ;  /* 0xbf8000000c0c8421 */ /* 0x000fce0000010000 */
.L_x_28360:
[----:B------:R-:W-:Y:S05]  /*3ae0*/  BSYNC.RECONVERGENT B1 ;  /* 0x0000000000017941 */ /* 0x000fea0003800200 */
.L_x_28359:
[----:B------:R-:W-:Y:S01]  /*3af0*/  FFMA.FTZ R15, -R8, R12, R15 ;  /* 0x0000000c080f7223 */ /* 0x000fe2000001010f */
[----:B------:R-:W-:Y:S06]  /*3b00*/  BRA `(.L_x_28357) ;  /* 0x0000000000787947 */ /* 0x000fec0003800000 */
.L_x_28358:
        /* <DEDUP_REMOVED lines=14> */
.L_x_28364:
        /* <DEDUP_REMOVED lines=13> */
.L_x_28363:
[----:B------:R-:W-:Y:S05]  /*3cc0*/  BSYNC.RECONVERGENT B1 ;  /* 0x0000000000017941 */ /* 0x000fea0003800200 */
.L_x_28362:
[----:B------:R-:W-:-:S04]  /*3cd0*/  FMUL.FTZ R15, R15, 1.1920928955078125e-07 ;  /* 0x340000000f0f7820 */ /* 0x000fc80000410000 */
[----:B------:R-:W-:-:S07]  /*3ce0*/  FMUL.FTZ R15, R8, R15 ;  /* 0x0000000f080f7220 */ /* 0x000fce0000410000 */
.L_x_28357:
[----:B------:R-:W-:Y:S05]  /*3cf0*/  BSYNC.RECONVERGENT B0 ;  /* 0x0000000000007941 */ /* 0x000fea0003800200 */
.L_x_28356:
[----:B------:R-:W-:Y:S01]  /*3d00*/  LOP3.LUT R8, R15, 0x80000000, R10, 0xb8, !PT ;  /* 0x800000000f087812 */ /* 0x000fe200078eb80a */
[----:B------:R-:W-:Y:S01]  /*3d10*/  IMAD.U32 R10, R11, 0x10000, RZ ;  /* 0x000100000b0a7824 */ /* 0x000fe200078e00ff */
[C---:B------:R-:W-:Y:S01]  /*3d20*/  FSETP.NAN.FTZ.AND P0, PT, |R15|.reuse, |R15|, PT ;  /* 0x4000000f0f00720b */ /* 0x040fe20003f18200 */
[----:B------:R-:W-:Y:S03]  /*3d30*/  BSSY.RECONVERGENT B0, `(.L_x_28365) ;  /* 0x0000048000007945 */ /* 0x000fe60003800200 */
[----:B------:R-:W-:Y:S01]  /*3d40*/  FSEL R8, R15, R8, P0 ;  /* 0x000000080f087208 */ /* 0x000fe20000000000 */
[----:B------:R-:W-:-:S03]  /*3d50*/  IMAD.U32 R15, R9, 0x10000, RZ ;  /* 0x00010000090f7824 */ /* 0x000fc600078e00ff */
[----:B------:R-:W-:-:S13]  /*3d60*/  FSETP.NEU.FTZ.AND P2, PT, R8, RZ, PT ;  /* 0x000000ff0800720b */ /* 0x000fda0003f5d000 */
        /* <DEDUP_REMOVED lines=32> */
.L_x_28370:
[----:B------:R-:W-:Y:S01]  /*3f70*/  FSETP.GEU.FTZ.AND P0, PT, R17, -R12, PT ;  /* 0x8000000c1100720b */ /* 0x000fe20003f1e000 */
[----:B------:R-:W-:-:S12]  /*3f80*/  FADD.FTZ R14, R14, -1 ;  /* 0xbf8000000e0e7421 */ /* 0x000fd80000010000 */
[----:B------:R-:W-:-:S07]  /*3f90*/  @!P0 FADD.FTZ R14, R14, -1 ;  /* 0xbf8000000e0e8421 */ /* 0x000fce0000010000 */
.L_x_28369:
[----:B------:R-:W-:Y:S05]  /*3fa0*/  BSYNC.RECONVERGENT B1 ;  /* 0x0000000000017941 */ /* 0x000fea0003800200 */
.L_x_28368:
[----:B------:R-:W-:Y:S01]  /*3fb0*/  FFMA.FTZ R13, -R12, R14, R13 ;  /* 0x0000000e0c0d7223 */ /* 0x000fe2000001010d */
[----:B------:R-:W-:Y:S06]  /*3fc0*/  BRA `(.L_x_28366) ;  /* 0x0000000000787947 */ /* 0x000fec0003800000 */
.L_x_28367:
        /* <DEDUP_REMOVED lines=14> */
.L_x_28373:
        /* <DEDUP_REMOVED lines=13> */
.L_x_28372:
[----:B------:R-:W-:Y:S05]  /*4180*/  BSYNC.RECONVERGENT B1 ;  /* 0x0000000000017941 */ /* 0x000fea0003800200 */
.L_x_28371:
[----:B------:R-:W-:-:S04]  /*4190*/  FMUL.FTZ R13, R13, 1.1920928955078125e-07 ;  /* 0x340000000d0d7820 */ /* 0x000fc80000410000 */
[----:B------:R-:W-:-:S07]  /*41a0*/  FMUL.FTZ R13, R12, R13 ;  /* 0x0000000d0c0d7220 */ /* 0x000fce0000410000 */
.L_x_28366:
[----:B------:R-:W-:Y:S05]  /*41b0*/  BSYNC.RECONVERGENT B0 ;  /* 0x0000000000007941 */ /* 0x000fea0003800200 */
.L_x_28365:
[C---:B------:R-:W-:Y:S01]  /*41c0*/  LOP3.LUT R10, R13.reuse, 0x80000000, R10, 0xb8, !PT ;  /* 0x800000000d0a7812 */ /* 0x040fe200078eb80a */
[----:B------:R-:W-:Y:S01]  /*41d0*/  BSSY.RECONVERGENT B0, `(.L_x_28374) ;  /* 0x000004c000007945 */ /* 0x000fe20003800200 */
[----:B------:R-:W-:Y:S02]  /*41e0*/  FSETP.NAN.FTZ.AND P0, PT, |R13|, |R13|, PT ;  /* 0x4000000d0d00720b */ /* 0x000fe40003f18200 */
[----:B------:R-:W-:Y:S02]  /*41f0*/  PRMT R9, R11, 0x7632, R9 ;  /* 0x000076320b097816 */ /* 0x000fe40000000009 */
[----:B------:R-:W-:Y:S02]  /*4200*/  FSEL R10, R13, R10, P0 ;  /* 0x0000000a0d0a7208 */ /* 0x000fe40000000000 */
[C---:B0-----:R-:W-:Y:S01]  /*4210*/  PRMT R12, R9.reuse, 0x7632, R12 ;  /* 0x00007632090c7816 */ /* 0x041fe2000000000c */
        /* <DEDUP_REMOVED lines=35> */
.L_x_28379:
[----:B------:R-:W-:Y:S01]  /*4450*/  FSETP.GEU.FTZ.AND P0, PT, R16, -R11, PT ;  /* 0x8000000b1000720b */ /* 0x000fe20003f1e000 */
[----:B------:R-:W-:-:S12]  /*4460*/  FADD.FTZ R13, R13, -1 ;  /* 0xbf8000000d0d7421 */ /* 0x000fd80000010000 */
[----:B------:R-:W-:-:S07]  /*4470*/  @!P0 FADD.FTZ R13, R13, -1 ;  /* 0xbf8000000d0d8421 */ /* 0x000fce0000010000 */
.L_x_28378:
[----:B------:R-:W-:Y:S05]  /*4480*/  BSYNC.RECONVERGENT B1 ;  /* 0x0000000000017941 */ /* 0x000fea0003800200 */
.L_x_28377:
[----:B------:R-:W-:Y:S01]  /*4490*/  FFMA.FTZ R14, -R11, R13, R14 ;  /* 0x0000000d0b0e7223 */ /* 0x000fe2000001010e */
[----:B------:R-:W-:Y:S06]  /*44a0*/  BRA `(.L_x_28375) ;  /* 0x0000000000787947 */ /* 0x000fec0003800000 */
.L_x_28376:
        /* <DEDUP_REMOVED lines=14> */
.L_x_28382:
        /* <DEDUP_REMOVED lines=13> */
.L_x_28381:
[----:B------:R-:W-:Y:S05]  /*4660*/  BSYNC.RECONVERGENT B1 ;  /* 0x0000000000017941 */ /* 0x000fea0003800200 */
.L_x_28380:
[----:B------:R-:W-:-:S04]  /*4670*/  FMUL.FTZ R14, R14, 1.1920928955078125e-07 ;  /* 0x340000000e0e7820 */ /* 0x000fc80000410000 */
[----:B------:R-:W-:-:S07]  /*4680*/  FMUL.FTZ R14, R11, R14 ;  /* 0x0000000e0b0e7220 */ /* 0x000fce0000410000 */
.L_x_28375:
[----:B------:R-:W-:Y:S05]  /*4690*/  BSYNC.RECONVERGENT B0 ;  /* 0x0000000000007941 */ /* 0x000fea0003800200 */
.L_x_28374:
        /* <DEDUP_REMOVED lines=39> */
.L_x_28388:
[----:B------:R-:W-:Y:S01]  /*4910*/  FSETP.GEU.FTZ.AND P0, PT, R16, -R12, PT ;  /* 0x8000000c1000720b */ /* 0x000fe20003f1e000 */
[----:B------:R-:W-:-:S12]  /*4920*/  FADD.FTZ R18, R18, -1 ;  /* 0xbf80000012127421 */ /* 0x000fd80000010000 */
[----:B------:R-:W-:-:S07]  /*4930*/  @!P0 FADD.FTZ R18, R18, -1 ;  /* 0xbf80000012128421 */ /* 0x000fce0000010000 */
.L_x_28387:
[----:B------:R-:W-:Y:S05]  /*4940*/  BSYNC.RECONVERGENT B1 ;  /* 0x0000000000017941 */ /* 0x000fea0003800200 */
.L_x_28386:
[----:B------:R-:W-:Y:S01]  /*4950*/  FFMA.FTZ R13, -R12, R18, R13 ;  /* 0x000000120c0d7223 */ /* 0x000fe2000001010d */
[----:B------:R-:W-:Y:S06]  /*4960*/  BRA `(.L_x_28384) ;  /* 0x0000000000787947 */ /* 0x000fec0003800000 */
.L_x_28385:
        /* <DEDUP_REMOVED lines=14> */
.L_x_28391:
        /* <DEDUP_REMOVED lines=13> */
.L_x_28390:
[----:B------:R-:W-:Y:S05]  /*4b20*/  BSYNC.RECONVERGENT B1 ;  /* 0x0000000000017941 */ /* 0x000fea0003800200 */
.L_x_28389:
[----:B------:R-:W-:-:S04]  /*4b30*/  FMUL.FTZ R13, R13, 1.1920928955078125e-07 ;  /* 0x340000000d0d7820 */ /* 0x000fc80000410000 */
[----:B------:R-:W-:-:S07]  /*4b40*/  FMUL.FTZ R13, R12, R13 ;  /* 0x0000000d0c0d7220 */ /* 0x000fce0000410000 */
.L_x_28384:
[----:B------:R-:W-:Y:S05]  /*4b50*/  BSYNC.RECONVERGENT B0 ;  /* 0x0000000000007941 */ /* 0x000fea0003800200 */
.L_x_28383:
[C---:B------:R-:W-:Y:S01]  /*4b60*/  LOP3.LUT R12, R13.reuse, 0x80000000, R14, 0xb8, !PT ;  /* 0x800000000d0c7812 */ /* 0x040fe200078eb80e */
[----:B------:R-:W-:Y:S01]  /*4b70*/  BSSY.RECONVERGENT B0, `(.L_x_28392) ;  /* 0x000004c000007945 */ /* 0x000fe20003800200 */
[C---:B------:R-:W-:Y:S02]  /*4b80*/  FSETP.NAN.FTZ.AND P0, PT, |R13|.reuse, |R13|, PT ;  /* 0x4000000d0d00720b */ /* 0x040fe40003f18200 */
[----:B------:R-:W-:Y:S02]  /*4b90*/  PRMT R2, R2, 0x7632, R2 ;  /* 0x0000763202027816 */ /* 0x000fe40000000002 */
[----:B------:R-:W-:Y:S02]  /*4ba0*/  FSEL R12, R13, R12, P0 ;  /* 0x0000000c0d0c7208 */ /* 0x000fe40000000000 */
[----:B------:R-:W-:Y:S01]  /*4bb0*/  PRMT R13, R6, 0x7632, R13 ;  /* 0x00007632060d7816 */ /* 0x000fe2000000000d */
        /* <DEDUP_REMOVED lines=35> */
.L_x_28397:
[----:B------:R-:W-:Y:S01]  /*4df0*/  FSETP.GEU.FTZ.AND P0, PT, R17, -R6, PT ;  /* 0x800000061100720b */ /* 0x000fe20003f1e000 */
[----:B------:R-:W-:-:S12]  /*4e00*/  FADD.FTZ R14, R14, -1 ;  /* 0xbf8000000e0e7421 */ /* 0x000fd80000010000 */
[----:B------:R-:W-:-:S07]  /*4e10*/  @!P0 FADD.FTZ R14, R14, -1 ;  /* 0xbf8000000e0e8421 */ /* 0x000fce0000010000 */
.L_x_28396:
[----:B------:R-:W-:Y:S05]  /*4e20*/  BSYNC.RECONVERGENT B1 ;  /* 0x0000000000017941 */ /* 0x000fea0003800200 */
.L_x_28395:
[----:B------:R-:W-:Y:S01]  /*4e30*/  FFMA.FTZ R11, -R6, R14, R11 ;  /* 0x0000000e060b7223 */ /* 0x000fe2000001010b */
[----:B------:R-:W-:Y:S06]  /*4e40*/  BRA `(.L_x_28393) ;  /* 0x0000000000787947 */ /* 0x000fec0003800000 */
.L_x_28394:
        /* <DEDUP_REMOVED lines=14> */
.L_x_28400:
        /* <DEDUP_REMOVED lines=13> */
.L_x_28399:
[----:B------:R-:W-:Y:S05]  /*5000*/  BSYNC.RECONVERGENT B1 ;  /* 0x0000000000017941 */ /* 0x000fea0003800200 */
.L_x_28398:
[----:B------:R-:W-:-:S04]  /*5010*/  FMUL.FTZ R11, R11, 1.1920928955078125e-07 ;  /* 0x340000000b0b7820 */ /* 0x000fc80000410000 */
[----:B------:R-:W-:-:S07]  /*5020*/  FMUL.FTZ R11, R6, R11 ;  /* 0x0000000b060b7220 */ /* 0x000fce0000410000 */
.L_x_28393:
[----:B------:R-:W-:Y:S05]  /*5030*/  BSYNC.RECONVERGENT B0 ;  /* 0x0000000000007941 */ /* 0x000fea0003800200 */
.L_x_28392:
[----:B------:R-:W-:Y:S01]  /*5040*/  LOP3.LUT R6, R11, 0x80000000, R13, 0xb8, !PT ;  /* 0x800000000b067812 */ /* 0x000fe200078eb80d */
[----:B------:R-:W-:Y:S01]  /*5050*/  IMAD.U32 R13, R7, 0x10000, RZ ;  /* 0x00010000070d7824 */ /* 0x000fe200078e00ff */
[----:B------:R-:W-:Y:S01]  /*5060*/  FSETP.NAN.FTZ.AND P0, PT, |R11|, |R11|, PT ;  /* 0x4000000b0b00720b */ /* 0x000fe20003f18200 */
[----:B------:R-:W-:Y:S02]  /*5070*/  BSSY.RECONVERGENT B0, `(.L_x_28401) ;  /* 0x0000048000007945 */ /* 0x000fe40003800200 */
[----:B------:R-:W-:Y:S01]  /*5080*/  FADD.FTZ R15, |R13|, -RZ ;  /* 0x800000ff0d0f7221 */ /* 0x000fe20000010200 */
        /* <DEDUP_REMOVED lines=34> */
.L_x_28406:
[----:B------:R-:W-:Y:S01]  /*52b0*/  FSETP.GEU.FTZ.AND P0, PT, R17, -R2, PT ;  /* 0x800000021100720b */ /* 0x000fe20003f1e000 */
[----:B------:R-:W-:-:S12]  /*52c0*/  FADD.FTZ R14, R14, -1 ;  /* 0xbf8000000e0e7421 */ /* 0x000fd80000010000 */
[----:B------:R-:W-:-:S07]  /*52d0*/  @!P0 FADD.FTZ R14, R14, -1 ;  /* 0xbf8000000e0e8421 */ /* 0x000fce0000010000 */
.L_x_28405:
[----:B------:R-:W-:Y:S05]  /*52e0*/  BSYNC.RECONVERGENT B1 ;  /* 0x0000000000017941 */ /* 0x000fea0003800200 */
.L_x_28404:
[----:B------:R-:W-:Y:S01]  /*52f0*/  FFMA.FTZ R15, -R2, R14, R15 ;  /* 0x0000000e020f7223 */ /* 0x000fe2000001010f */
[----:B------:R-:W-:Y:S06]  /*5300*/  BRA `(.L_x_28402) ;  /* 0x0000000000787947 */ /* 0x000fec0003800000 */
.L_x_28403:
        /* <DEDUP_REMOVED lines=14> */
.L_x_28409:
        /* <DEDUP_REMOVED lines=13> */
.L_x_28408:
[----:B------:R-:W-:Y:S05]  /*54c0*/  BSYNC.RECONVERGENT B1 ;  /* 0x0000000000017941 */ /* 0x000fea0003800200 */
.L_x_28407:
[----:B------:R-:W-:-:S04]  /*54d0*/  FMUL.FTZ R15, R15, 1.1920928955078125e-07 ;  /* 0x340000000f0f7820 */ /* 0x000fc80000410000 */
[----:B------:R-:W-:-:S07]  /*54e0*/  FMUL.FTZ R15, R2, R15 ;  /* 0x0000000f020f7220 */ /* 0x000fce0000410000 */
.L_x_28402:
[----:B------:R-:W-:Y:S05]  /*54f0*/  BSYNC.RECONVERGENT B0 ;  /* 0x0000000000007941 */ /* 0x000fea0003800200 */
.L_x_28401:
        /* <DEDUP_REMOVED lines=41> */
.L_x_28415:
[----:B------:R-:W-:Y:S01]  /*5790*/  FSETP.GEU.FTZ.AND P0, PT, R17, -R6, PT ;  /* 0x800000061100720b */ /* 0x000fe20003f1e000 */
[----:B------:R-:W-:-:S12]  /*57a0*/  FADD.FTZ R14, R14, -1 ;  /* 0xbf8000000e0e7421 */ /* 0x000fd80000010000 */
[----:B------:R-:W-:-:S07]  /*57b0*/  @!P0 FADD.FTZ R14, R14, -1 ;  /* 0xbf8000000e0e8421 */ /* 0x000fce0000010000 */
.L_x_28414:
[----:B------:R-:W-:Y:S05]  /*57c0*/  BSYNC.RECONVERGENT B1 ;  /* 0x0000000000017941 */ /* 0x000fea0003800200 */
.L_x_28413:
[----:B------:R-:W-:Y:S01]  /*57d0*/  FFMA.FTZ R7, -R6, R14, R7 ;  /* 0x0000000e06077223 */ /* 0x000fe20000010107 */
[----:B------:R-:W-:Y:S06]  /*57e0*/  BRA `(.L_x_28411) ;  /* 0x0000000000787947 */ /* 0x000fec0003800000 */
.L_x_28412:
        /* <DEDUP_REMOVED lines=14> */
.L_x_28418:
        /* <DEDUP_REMOVED lines=13> */
.L_x_28417:
[----:B------:R-:W-:Y:S05]  /*59a0*/  BSYNC.RECONVERGENT B1 ;  /* 0x0000000000017941 */ /* 0x000fea0003800200 */
.L_x_28416:
[----:B------:R-:W-:-:S04]  /*59b0*/  FMUL.FTZ R7, R7, 1.1920928955078125e-07 ;  /* 0x3400000007077820 */ /* 0x000fc80000410000 */
[----:B------:R-:W-:-:S07]  /*59c0*/  FMUL.FTZ R7, R6, R7 ;  /* 0x0000000706077220 */ /* 0x000fce0000410000 */
.L_x_28411:
[----:B------:R-:W-:Y:S05]  /*59d0*/  BSYNC.RECONVERGENT B0 ;  /* 0x0000000000007941 */ /* 0x000fea0003800200 */
.L_x_28410:
[C---:B------:R-:W-:Y:S02]  /*59e0*/  FSETP.NAN.FTZ.AND P0, PT, |R7|.reuse, |R7|, PT ;  /* 0x400000070700720b */ /* 0x040fe40003f18200 */
[C---:B------:R-:W-:Y:S02]  /*59f0*/  LOP3.LUT R6, R7.reuse, 0x80000000, R3, 0xb8, !PT ;  /* 0x8000000007067812 */ /* 0x040fe400078eb803 */
[----:B------:R-:W-:Y:S02]  /*5a00*/  F2FP.BF16.F32.PACK_AB R8, R8, R5 ;  /* 0x000000050808723e */ /* 0x000fe400000010ff */
[----:B------:R-:W-:Y:S02]  /*5a10*/  FSEL R3, R7, R6, P0 ;  /* 0x0000000607037208 */ /* 0x000fe40000000000 */
[----:B------:R-:W1:Y:S01]  /*5a20*/  LDC.64 R6, c[0x0][0x388] ;  /* 0x0000e200ff067b82 */ /* 0x000e620000000a00 */
[----:B------:R-:W-:Y:S02]  /*5a30*/  F2FP.BF16.F32.PACK_AB R9, R9, R10 ;  /* 0x0000000a0909723e */ /* 0x000fe400000010ff */
[----:B------:R-:W-:-:S02]  /*5a40*/  FSETP.NEU.FTZ.AND P2, PT, R3, RZ, PT ;  /* 0x000000ff0300720b */ /* 0x000fc40003f5d000 */
[----:B------:R-:W-:-:S11]  /*5a50*/  F2FP.BF16.F32.PACK_AB R12, R11, R12 ;  /* 0x0000000c0b0c723e */ /* 0x000fd600000010ff */
[----:B------:R-:W-:Y:S02]  /*5a60*/  @P2 FSETP.GEU.FTZ.AND P1, PT, R2, RZ, PT ;  /* 0x000000ff0200220b */ /* 0x000fe40003f3e000 */
[----:B------:R-:W-:-:S04]  /*5a70*/  @P2 FSETP.GEU.FTZ.AND P0, PT, R3, RZ, PT ;  /* 0x000000ff0300220b */ /* 0x000fc80003f1e000 */
[----:B------:R-:W-:Y:S02]  /*5a80*/  @P2 PLOP3.LUT P1, PT, P0, P1, PT, 0x82, 0x28 ;  /* 0x000000000028281c */ /* 0x000fe40000723072 */
[----:B------:R-:W-:Y:S01]  /*5a90*/  PLOP3.LUT P0, PT, PT, PT, PT, 0x80, 0x8 ;  /* 0x000000000008781c */ /* 0x000fe20003f0f070 */
[----:B-1----:R-:W-:Y:S01]  /*5aa0*/  IMAD.WIDE.U32 R6, R4, 0x2, R6 ;  /* 0x0000000204067825 */ /* 0x002fe200078e0006 */
[----:B------:R-:W-:-:S03]  /*5ab0*/  @P2 PLOP3.LUT P0, PT, P1, PT, PT, 0x80, 0x8 ;  /* 0x000000000008281c */ /* 0x000fc60000f0f070 */
[----:B------:R-:W-:-:S05]  /*5ac0*/  IMAD.WIDE.U32 R6, R0, 0x8, R6 ;  /* 0x0000000800067825 */ /* 0x000fca00078e0006 */
[----:B------:R-:W-:Y:S05]  /*5ad0*/  STG.E.64 desc[UR4][R6.64], R8 ;  /* 0x0000000806007986 */ /* 0x000fea000c101b04 */
[----:B------:R-:W-:-:S05]  /*5ae0*/  @!P0 FADD.FTZ R3, R2, R3 ;  /* 0x0000000302038221 */ /* 0x000fca0000010000 */
[----:B------:R-:W-:-:S05]  /*5af0*/  F2FP.BF16.F32.PACK_AB R13, R3, R13 ;  /* 0x0000000d030d723e */ /* 0x000fca00000010ff */
[----:B------:R-:W-:Y:S01]  /*5b00*/  STG.E.64 desc[UR4][R6.64+0x400], R12 ;  /* 0x0004000c06007986 */ /* 0x000fe2000c101b04 */
[----:B------:R-:W-:Y:S05]  /*5b10*/  EXIT ;  /* 0x000000000000794d */ /* 0x000fea0003800000 */
.L_x_28419:
        /* <DEDUP_REMOVED lines=14> */
.L_x_54972:


//--------------------- .text._ZN2at6native29vectorized_elementwise_kernelILi8ENS0_13BinaryFunctorIN3c108BFloat16ES4_S4_ZZZNS0_21remainder_kernel_cudaERNS_18TensorIteratorBaseEENKUlvE0_clEvENKUlvE2_clEvEUlS4_S4_E_EESt5arrayIPcLm3EEEEviT0_T1_ --------------------------
	.section	.text._ZN2at6native29vectorized_elementwise_kernelILi8ENS0_13BinaryFunctorIN3c108BFloat16ES4_S4_ZZZNS0_21remainder_kernel_cudaERNS_18TensorIteratorBaseEENKUlvE0_clEvENKUlvE2_clEvEUlS4_S4_E_EESt5arrayIPcLm3EEEEviT0_T1_,"ax",@progbits
	.align	128
        .global         _ZN2at6native29vectorized_elementwise_kernelILi8ENS0_13BinaryFunctorIN3c108BFloat16ES4_S4_ZZZNS0_21remainder_kernel_cudaERNS_18TensorIteratorBaseEENKUlvE0_clEvENKUlvE2_clEvEUlS4_S4_E_EESt5arrayIPcLm3EEEEviT0_T1_
        .type           _ZN2at6native29vectorized_elementwise_kernelILi8ENS0_13BinaryFunctorIN3c108BFloat16ES4_S4_ZZZNS0_21remainder_kernel_cudaERNS_18TensorIteratorBaseEENKUlvE0_clEvENKUlvE2_clEvEUlS4_S4_E_EESt5arrayIPcLm3EEEEviT0_T1_,@function
        .size           _ZN2at6native29vectorized_elementwise_kernelILi8ENS0_13BinaryFunctorIN3c108BFloat16ES4_S4_ZZZNS0_21remainder_kernel_cudaERNS_18TensorIteratorBaseEENKUlvE0_clEvENKUlvE2_clEvEUlS4_S4_E_EESt5arrayIPcLm3EEEEviT0_T1_,(.L_x_54973 - _ZN2at6native29vectorized_elementwise_kernelILi8ENS0_13BinaryFunctorIN3c108BFloat16ES4_S4_ZZZNS0_21remainder_kernel_cudaERNS_18TensorIteratorBaseEENKUlvE0_clEvENKUlvE2_clEvEUlS4_S4_E_EESt5arrayIPcLm3EEEEviT0_T1_)
        .other          _ZN2at6native29vectorized_elementwise_kernelILi8ENS0_13BinaryFunctorIN3c108BFloat16ES4_S4_ZZZNS0_21remainder_kernel_cudaERNS_18TensorIteratorBaseEENKUlvE0_clEvENKUlvE2_clEvEUlS4_S4_E_EESt5arrayIPcLm3EEEEviT0_T1_,@"STO_CUDA_ENTRY STV_DEFAULT"
_ZN2at6native29vectorized_elementwise_kernelILi8ENS0_13BinaryFunctorIN3c108BFloat16ES4_S4_ZZZNS0_21remainder_kernel_cudaERNS_18TensorIteratorBaseEENKUlvE0_clEvENKUlvE2_clEvEUlS4_S4_E_EESt5arrayIPcLm3EEEEviT0_T1_:
.text._ZN2at6native29vectorized_elementwise_kernelILi8ENS0_13BinaryFunctorIN3c108BFloat16ES4_S4_ZZZNS0_21remainder_kernel_cudaERNS_18TensorIteratorBaseEENKUlvE0_clEvENKUlvE2_clEvEUlS4_S4_E_EESt5arrayIPcLm3EEEEviT0_T1_:
        /* <DEDUP_REMOVED lines=132> */
.L_x_28427:
[----:B------:R-:W-:Y:S05]  /*0840*/  BSYNC.RECONVERGENT B2 ;  /* 0x0000000000027941 */ /* 0x000fea0003800200 */
.L_x_28426:
[----:B------:R-:W-:Y:S01]  /*0850*/  FFMA.FTZ R12, -R13, R17, R12 ;  /* 0x000000110d0c7223 */ /* 0x000fe2000001010c */
[----:B------:R-:W-:Y:S06]  /*0860*/  BRA `(.L_x_28424) ;  /* 0x0000000000787947 */ /* 0x000fec0003800000 */
.L_x_28425:
        /* <DEDUP_REMOVED lines=14> */
.L_x_28430:
        /* <DEDUP_REMOVED lines=13> */
.L_x_28429:
[----:B------:R-:W-:Y:S05]  /*0a20*/  BSYNC.RECONVERGENT B2 ;  /* 0x0000000000027941 */ /* 0x000fea0003800200 */
.L_x_28428:
[----:B0-----:R-:W-:-:S04]  /*0a30*/  FMUL.FTZ R13, R16, 1.1920928955078125e-07 ;  /* 0x34000000100d7820 */ /* 0x001fc80000410000 */
[----:B------:R-:W-:-:S07]  /*0a40*/  FMUL.FTZ R12, R12, R13 ;  /* 0x0000000d0c0c7220 */ /* 0x000fce0000410000 */
.L_x_28424:
[----:B------:R-:W-:Y:S05]  /*0a50*/  BSYNC.RECONVERGENT B0 ;  /* 0x0000000000007941 */ /* 0x000fea0003800200 */
.L_x_28423:
        /* <DEDUP_REMOVED lines=11> */
.L_x_28422:
[----:B------:R-:W-:Y:S05]  /*0b10*/  BSYNC.RECONVERGENT B1 ;  /* 0x0000000000017941 */ /* 0x000fea0003800200 */
.L_x_28421:
        /* <DEDUP_REMOVED lines=33> */
.L_x_28438:
[----:B------:R-:W-:Y:S01]  /*0d30*/  FSETP.GEU.FTZ.AND P0, PT, R15, -R17, PT ;  /* 0x800000110f00720b */ /* 0x000fe20003f1e000 */
[----:B------:R-:W-:-:S12]  /*0d40*/  FADD.FTZ R13, R13, -1 ;  /* 0xbf8000000d0d7421 */ /* 0x000fd80000010000 */
[----:B------:R-:W-:-:S07]  /*0d50*/  @!P0 FADD.FTZ R13, R13, -1 ;  /* 0xbf8000000d0d8421 */ /* 0x000fce0000010000 */
.L_x_28437:
[----:B------:R-:W-:Y:S05]  /*0d60*/  BSYNC.RECONVERGENT B2 ;  /* 0x0000000000027941 */ /* 0x000fea0003800200 */
.L_x_28436:
[----:B------:R-:W-:Y:S01]  /*0d70*/  FFMA.FTZ R12, -R17, R13, R12 ;  /* 0x0000000d110c7223 */ /* 0x000fe2000001010c */
[----:B------:R-:W-:Y:S06]  /*0d80*/  BRA `(.L_x_28434) ;  /* 0x0000000000787947 */ /* 0x000fec0003800000 */
.L_x_28435:
        /* <DEDUP_REMOVED lines=14> */
.L_x_28441:
        /* <DEDUP_REMOVED lines=13> */
.L_x_28440:
[----:B------:R-:W-:Y:S05]  /*0f40*/  BSYNC.RECONVERGENT B2 ;  /* 0x0000000000027941 */ /* 0x000fea0003800200 */
.L_x_28439:
[----:B0-----:R-:W-:-:S04]  /*0f50*/  FMUL.FTZ R13, R16, 1.1920928955078125e-07 ;  /* 0x34000000100d7820 */ /* 0x001fc80000410000 */
[----:B------:R-:W-:-:S07]  /*0f60*/  FMUL.FTZ R12, R12, R13 ;  /* 0x0000000d0c0c7220 */ /* 0x000fce0000410000 */
.L_x_28434:
[----:B------:R-:W-:Y:S05]  /*0f70*/  BSYNC.RECONVERGENT B0 ;  /* 0x0000000000007941 */ /* 0x000fea0003800200 */
.L_x_28433:
        /* <DEDUP_REMOVED lines=11> */
.L_x_28432:
[----:B------:R-:W-:Y:S05]  /*1030*/  BSYNC.RECONVERGENT B1 ;  /* 0x0000000000017941 */ /* 0x000fea0003800200 */
.L_x_28431:
        /* <DEDUP_REMOVED lines=33> */
.L_x_28449:
[----:B------:R-:W-:Y:S01]  /*1250*/  FSETP.GEU.FTZ.AND P0, PT, R13, -R17, PT ;  /* 0x800000110d00720b */ /* 0x000fe20003f1e000 */
[----:B------:R-:W-:-:S12]  /*1260*/  FADD.FTZ R15, R15, -1 ;  /* 0xbf8000000f0f7421 */ /* 0x000fd80000010000 */
[----:B------:R-:W-:-:S07]  /*1270*/  @!P0 FADD.FTZ R15, R15, -1 ;  /* 0xbf8000000f0f8421 */ /* 0x000fce0000010000 */
.L_x_28448:
[----:B------:R-:W-:Y:S05]  /*1280*/  BSYNC.RECONVERGENT B2 ;  /* 0x0000000000027941 */ /* 0x000fea0003800200 */
.L_x_28447:
[----:B------:R-:W-:Y:S01]  /*1290*/  FFMA.FTZ R10, -R17, R15, R10 ;  /* 0x0000000f110a7223 */ /* 0x000fe2000001010a */
[----:B------:R-:W-:Y:S06]  /*12a0*/  BRA `(.L_x_28445) ;  /* 0x0000000000807947 */ /* 0x000fec0003800000 */
.L_x_28446:
        /* <DEDUP_REMOVED lines=15> */
.L_x_28452:
        /* <DEDUP_REMOVED lines=14> */
.L_x_28451:
[----:B------:R-:W-:Y:S05]  /*1480*/  BSYNC.RECONVERGENT B2 ;  /* 0x0000000000027941 */ /* 0x000fea0003800200 */
.L_x_28450:
[----:B------:R-:W-:-:S04]  /*1490*/  FMUL.FTZ R15, R15, 1.1920928955078125e-07 ;  /* 0x340000000f0f7820 */ /* 0x000fc80000410000 */
[----:B------:R-:W-:-:S07]  /*14a0*/  FMUL.FTZ R10, R10, R15 ;  /* 0x0000000f0a0a7220 */ /* 0x000fce0000410000 */
.L_x_28445:
[----:B------:R-:W-:Y:S05]  /*14b0*/  BSYNC.RECONVERGENT B0 ;  /* 0x0000000000007941 */ /* 0x000fea0003800200 */
.L_x_28444:
        /* <DEDUP_REMOVED lines=11> */
.L_x_28443:
[----:B------:R-:W-:Y:S05]  /*1570*/  BSYNC.RECONVERGENT B1 ;  /* 0x0000000000017941 */ /* 0x000fea0003800200 */
.L_x_28442:
        /* <DEDUP_REMOVED lines=33> */
.L_x_28460:
[----:B------:R-:W-:Y:S01]  /*1790*/  FSETP.GEU.FTZ.AND P0, PT, R14, -R15, PT ;  /* 0x8000000f0e00720b */ /* 0x000fe20003f1e000 */
[----:B------:R-:W-:-:S12]  /*17a0*/  FADD.FTZ R11, R11, -1 ;  /* 0xbf8000000b0b7421 */ /* 0x000fd80000010000 */
[----:B------:R-:W-:-:S07]  /*17b0*/  @!P0 FADD.FTZ R11, R11, -1 ;  /* 0xbf8000000b0b8421 */ /* 0x000fce0000010000 */
.L_x_28459:
[----:B------:R-:W-:Y:S05]  /*17c0*/  BSYNC.RECONVERGENT B2 ;  /* 0x0000000000027941 */ /* 0x000fea0003800200 */
.L_x_28458:
[----:B------:R-:W-:Y:S01]  /*17d0*/  FFMA.FTZ R12, -R15, R11, R12 ;  /* 0x0000000b0f0c7223 */ /* 0x000fe2000001010c */
[----:B------:R-:W-:Y:S06]  /*17e0*/  BRA `(.L_x_28456) ;  /* 0x0000000000847947 */ /* 0x000fec0003800000 */
.L_x_28457:
        /* <DEDUP_REMOVED lines=17> */
.L_x_28463:
        /* <DEDUP_REMOVED lines=13> */
.L_x_28462:
[----:B------:R-:W-:Y:S05]  /*19d0*/  BSYNC.RECONVERGENT B2 ;  /* 0x0000000000027941 */ /* 0x000fea0003800200 */
.L_x_28461:
[----:B------:R-:W-:-:S04]  /*19e0*/  FMUL.FTZ R16, R16, 1.1920928955078125e-07 ;  /* 0x3400000010107820 */ /* 0x000fc80000410000 */
[----:B0-----:R-:W-:-:S07]  /*19f0*/  FMUL.FTZ R12, R11, R16 ;  /* 0x000000100b0c7220 */ /* 0x001fce0000410000 */
.L_x_28456:
[----:B------:R-:W-:Y:S05]  /*1a00*/  BSYNC.RECONVERGENT B0 ;  /* 0x0000000000007941 */ /* 0x000fea0003800200 */
.L_x_28455:
        /* <DEDUP_REMOVED lines=11> */
.L_x_28454:
[----:B------:R-:W-:Y:S05]  /*1ac0*/  BSYNC.RECONVERGENT B1 ;  /* 0x0000000000017941 */ /* 0x000fea0003800200 */
.L_x_28453:
        /* <DEDUP_REMOVED lines=33> */
.L_x_28471:
[----:B------:R-:W-:Y:S01]  /*1ce0*/  FSETP.GEU.FTZ.AND P0, PT, R15, -R17, PT ;  /* 0x800000110f00720b */ /* 0x000fe20003f1e000 */
[----:B------:R-:W-:-:S12]  /*1cf0*/  FADD.FTZ R13, R13, -1 ;  /* 0xbf8000000d0d7421 */ /* 0x000fd80000010000 */
[----:B------:R-:W-:-:S07]  /*1d00*/  @!P0 FADD.FTZ R13, R13, -1 ;  /* 0xbf8000000d0d8421 */ /* 0x000fce0000010000 */
.L_x_28470:
[----:B------:R-:W-:Y:S05]  /*1d10*/  BSYNC.RECONVERGENT B2 ;  /* 0x0000000000027941 */ /* 0x000fea0003800200 */
.L_x_28469:
[----:B------:R-:W-:Y:S01]  /*1d20*/  FFMA.FTZ R12, -R17, R13, R12 ;  /* 0x0000000d110c7223 */ /* 0x000fe2000001010c */
[----:B------:R-:W-:Y:S06]  /*1d30*/  BRA `(.L_x_28467) ;  /* 0x0000000000847947 */ /* 0x000fec0003800000 */
.L_x_28468:
        /* <DEDUP_REMOVED lines=17> */
.L_x_28474:
        /* <DEDUP_REMOVED lines=13> */
.L_x_28473:
[----:B------:R-:W-:Y:S05]  /*1f20*/  BSYNC.RECONVERGENT B2 ;  /* 0x0000000000027941 */ /* 0x000fea0003800200 */
.L_x_28472:
[----:B------:R-:W-:-:S04]  /*1f30*/  FMUL.FTZ R17, R17, 1.1920928955078125e-07 ;  /* 0x3400000011117820 */ /* 0x000fc80000410000 */
[----:B------:R-:W-:-:S07]  /*1f40*/  FMUL.FTZ R12, R12, R17 ;  /* 0x000000110c0c7220 */ /* 0x000fce0000410000 */
.L_x_28467:
[----:B------:R-:W-:Y:S05]  /*1f50*/  BSYNC.RECONVERGENT B0 ;  /* 0x0000000000007941 */ /* 0x000fea0003800200 */
.L_x_28466:
        /* <DEDUP_REMOVED lines=11> */
.L_x_28465:
[----:B------:R-:W-:Y:S05]  /*2010*/  BSYNC.RECONVERGENT B1 ;  /* 0x0000000000017941 */ /* 0x000fea0003800200 */
.L_x_28464:
        /* <DEDUP_REMOVED lines=33> */
.L_x_28482:
[----:B------:R-:W-:Y:S01]  /*2230*/  FSETP.GEU.FTZ.AND P0, PT, R15, -R17, PT ;  /* 0x800000110f00720b */ /* 0x000fe20003f1e000 */
[----:B------:R-:W-:-:S12]  /*2240*/  FADD.FTZ R13, R13, -1 ;  /* 0xbf8000000d0d7421 */ /* 0x000fd80000010000 */
[----:B------:R-:W-:-:S07]  /*2250*/  @!P0 FADD.FTZ R13, R13, -1 ;  /* 0xbf8000000d0d8421 */ /* 0x000fce0000010000 */
.L_x_28481:
[----:B------:R-:W-:Y:S05]  /*2260*/  BSYNC.RECONVERGENT B2 ;  /* 0x0000000000027941 */ /* 0x000fea0003800200 */
.L_x_28480:
[----:B------:R-:W-:Y:S01]  /*2270*/  FFMA.FTZ R12, -R17, R13, R12 ;  /* 0x0000000d110c7223 */ /* 0x000fe2000001010c */
[----:B------:R-:W-:Y:S06]  /*2280*/  BRA `(.L_x_28478) ;  /* 0x0000000000787947 */ /* 0x000fec0003800000 */
.L_x_28479:
        /* <DEDUP_REMOVED lines=14> */
.L_x_28485:
        /* <DEDUP_REMOVED lines=13> */
.L_x_28484:
[----:B------:R-:W-:Y:S05]  /*2440*/  BSYNC.RECONVERGENT B2 ;  /* 0x0000000000027941 */ /* 0x000fea0003800200 */
.L_x_28483:
[----:B------:R-:W-:-:S04]  /*2450*/  FMUL.FTZ R15, R15, 1.1920928955078125e-07 ;  /* 0x340000000f0f7820 */ /* 0x000fc80000410000 */
[----:B------:R-:W-:-:S07]  /*2460*/  FMUL.FTZ R12, R12, R15 ;  /* 0x0000000f0c0c7220 */ /* 0x000fce0000410000 */
.L_x_28478:
[----:B------:R-:W-:Y:S05]  /*2470*/  BSYNC.RECONVERGENT B0 ;  /* 0x0000000000007941 */ /* 0x000fea0003800200 */
.L_x_28477:
        /* <DEDUP_REMOVED lines=11> */
.L_x_28476:
[----:B------:R-:W-:Y:S05]  /*2530*/  BSYNC.RECONVERGENT B1 ;  /* 0x0000000000017941 */ /* 0x000fea0003800200 */
.L_x_28475:
        /* <DEDUP_REMOVED lines=33> */
.L_x_28493:
[----:B------:R-:W-:Y:S01]  /*2750*/  FSETP.GEU.FTZ.AND P0, PT, R14, -R15, PT ;  /* 0x8000000f0e00720b */ /* 0x000fe20003f1e000 */
[----:B------:R-:W-:-:S12]  /*2760*/  FADD.FTZ R3, R3, -1 ;  /* 0xbf80000003037421 */ /* 0x000fd80000010000 */
[----:B------:R-:W-:-:S07]  /*2770*/  @!P0 FADD.FTZ R3, R3, -1 ;  /* 0xbf80000003038421 */ /* 0x000fce0000010000 */
.L_x_28492:
[----:B------:R-:W-:Y:S05]  /*2780*/  BSYNC.RECONVERGENT B2 ;  /* 0x0000000000027941 */ /* 0x000fea0003800200 */
.L_x_28491:
[----:B------:R-:W-:Y:S01]  /*2790*/  FFMA.FTZ R12, -R15, R3, R12 ;  /* 0x000000030f0c7223 */ /* 0x000fe2000001010c */
[----:B------:R-:W-:Y:S06]  /*27a0*/  BRA `(.L_x_28489) ;  /* 0x0000000000787947 */ /* 0x000fec0003800000 */
.L_x_28490:
        /* <DEDUP_REMOVED lines=14> */
.L_x_28496:
        /* <DEDUP_REMOVED lines=13> */
.L_x_28495:
[----:B------:R-:W-:Y:S05]  /*2960*/  BSYNC.RECONVERGENT B2 ;  /* 0x0000000000027941 */ /* 0x000fea0003800200 */
.L_x_28494:
[----:B------:R-:W-:-:S04]  /*2970*/  FMUL.FTZ R14, R14, 1.1920928955078125e-07 ;  /* 0x340000000e0e7820 */ /* 0x000fc80000410000 */
[----:B0-----:R-:W-:-:S07]  /*2980*/  FMUL.FTZ R12, R3, R14 ;  /* 0x0000000e030c7220 */ /* 0x001fce0000410000 */
.L_x_28489:
[----:B------:R-:W-:Y:S05]  /*2990*/  BSYNC.RECONVERGENT B0 ;  /* 0x0000000000007941 */ /* 0x000fea0003800200 */
.L_x_28488:
        /* <DEDUP_REMOVED lines=11> */
.L_x_28487:
[----:B------:R-:W-:Y:S05]  /*2a50*/  BSYNC.RECONVERGENT B1 ;  /* 0x0000000000017941 */ /* 0x000fea0003800200 */
.L_x_28486:
        /* <DEDUP_REMOVED lines=33> */
.L_x_28504:
[----:B------:R-:W-:Y:S01]  /*2c70*/  FSETP.GEU.FTZ.AND P0, PT, R15, -R17, PT ;  /* 0x800000110f00720b */ /* 0x000fe20003f1e000 */
[----:B------:R-:W-:-:S12]  /*2c80*/  FADD.FTZ R13, R13, -1 ;  /* 0xbf8000000d0d7421 */ /* 0x000fd80000010000 */
[----:B------:R-:W-:-:S07]  /*2c90*/  @!P0 FADD.FTZ R13, R13, -1 ;  /* 0xbf8000000d0d8421 */ /* 0x000fce0000010000 */
.L_x_28503:
[----:B------:R-:W-:Y:S05]  /*2ca0*/  BSYNC.RECONVERGENT B2 ;  /* 0x0000000000027941 */ /* 0x000fea0003800200 */
.L_x_28502:
[----:B------:R-:W-:Y:S01]  /*2cb0*/  FFMA.FTZ R12, -R17, R13, R12 ;  /* 0x0000000d110c7223 */ /* 0x000fe2000001010c */
[----:B------:R-:W-:Y:S06]  /*2cc0*/  BRA `(.L_x_28500) ;  /* 0x0000000000787947 */ /* 0x000fec0003800000 */
.L_x_28501:
        /* <DEDUP_REMOVED lines=14> */
.L_x_28507:
        /* <DEDUP_REMOVED lines=13> */
.L_x_28506:
[----:B------:R-:W-:Y:S05]  /*2e80*/  BSYNC.RECONVERGENT B2 ;  /* 0x0000000000027941 */ /* 0x000fea0003800200 */
.L_x_28505:
[----:B------:R-:W-:-:S04]  /*2e90*/  FMUL.FTZ R13, R13, 1.1920928955078125e-07 ;  /* 0x340000000d0d7820 */ /* 0x000fc80000410000 */
[----:B------:R-:W-:-:S07]  /*2ea0*/  FMUL.FTZ R12, R12, R13 ;  /* 0x0000000d0c0c7220 */ /* 0x000fce0000410000 */
.L_x_28500:
[----:B------:R-:W-:Y:S05]  /*2eb0*/  BSYNC.RECONVERGENT B0 ;  /* 0x0000000000007941 */ /* 0x000fea0003800200 */
.L_x_28499:
        /* <DEDUP_REMOVED lines=11> */
.L_x_28498:
[----:B------:R-:W-:Y:S05]  /*2f70*/  BSYNC.RECONVERGENT B1 ;  /* 0x0000000000017941 */ /* 0x000fea0003800200 */
.L_x_28497:
        /* <DEDUP_REMOVED lines=16> */
.L_x_28510:
[----:B------:R-:W-:-:S13]  /*3080*/  ISETP.GE.U32.AND P0, PT, R6, R5, PT ;  /* 0x000000050600720c */ /* 0x000fda0003f06070 */
[----:B------:R-:W-:Y:S05]  /*3090*/  @P0 BRA `(.L_x_28512) ;  /* 0x0000000000300947 */ /* 0x000fea0003800000 */
[----:B-1----:R-:W1:Y:S01]  /*30a0*/  LDC.64 R8, c[0x0][0x388] ;  /* 0x0000e200ff087b82 */ /* 0x002e620000000a00 */
[----:B------:R-:W-:Y:S02]  /*30b0*/  IMAD.IADD R7, R4, 0x1, R6 ;  /* 0x0000000104077824 */ /* 0x000fe400078e0206 */
[----:B------:R-:W-:Y:S02]  /*30c0*/  VIADD R6, R6, 0x80 ;  /* 0x0000008006067836 */ /* 0x000fe40000000000 */
[----:B-1----:R-:W-:-:S05]  /*30d0*/  IMAD.WIDE.U32 R8, R7, 0x2, R8 ;  /* 0x0000000207087825 */ /* 0x002fca00078e0008 */
[----:B------:R1:W-:Y:S02]  /*30e0*/  STG.E.U16 desc[UR4][R8.64], R10 ;  /* 0x0000000a08007986 */ /* 0x0003e4000c101504 */
.L_x_28511:
[----:B------:R-:W-:-:S13]  /*30f0*/  ISETP.GE.U32.AND P0, PT, R6, R5, PT ;  /* 0x000000050600720c */ /* 0x000fda0003f06070 */
[----:B------:R-:W-:Y:S05]  /*3100*/  @P0 BRA `(.L_x_28513) ;  /* 0x0000000000300947 */ /* 0x000fea0003800000 */
[----:B-1----:R-:W1:Y:S01]  /*3110*/  LDC.64 R8, c[0x0][0x388] ;  /* 0x0000e200ff087b82 */ /* 0x002e620000000a00 */
[----:B0-----:R-:W-:Y:S02]  /*3120*/  IMAD.IADD R7, R4, 0x1, R6 ;  /* 0x0000000104077824 */ /* 0x001fe400078e0206 */
[----:B------:R-:W-:Y:S02]  /*3130*/  VIADD R6, R6, 0x80 ;  /* 0x0000008006067836 */ /* 0x000fe40000000000 */
[----:B-1----:R-:W-:-:S05]  /*3140*/  IMAD.WIDE.U32 R8, R7, 0x2, R8 ;  /* 0x0000000207087825 */ /* 0x002fca00078e0008 */
[----:B------:R2:W-:Y:S02]  /*3150*/  STG.E.U16 desc[UR4][R8.64], R11 ;  /* 0x0000000b08007986 */ /* 0x0005e4000c101504 */
.L_x_28512:
[----:B------:R-:W-:-:S13]  /*3160*/  ISETP.GE.U32.AND P0, PT, R6, R5, PT ;  /* 0x000000050600720c */ /* 0x000fda0003f06070 */
[----:B------:R-:W-:Y:S05]  /*3170*/  @P0 BRA `(.L_x_28514) ;  /* 0x0000000000340947 */ /* 0x000fea0003800000 */
[----:B-12---:R-:W1:Y:S01]  /*3180*/  LDC.64 R8, c[0x0][0x388] ;  /* 0x0000e200ff087b82 */ /* 0x006e620000000a00 */
[----:B------:R-:W-:Y:S02]  /*3190*/  IMAD.IADD R7, R4, 0x1, R6 ;  /* 0x0000000104077824 */ /* 0x000fe400078e0206 */
[----:B------:R-:W-:Y:S02]  /*31a0*/  VIADD R6, R6, 0x80 ;  /* 0x0000008006067836 */ /* 0x000fe40000000000 */
[----:B-1----:R-:W-:-:S05]  /*31b0*/  IMAD.WIDE.U32 R8, R7, 0x2, R8 ;  /* 0x0000000207087825 */ /* 0x002fca00078e0008 */
[----:B------:R2:W-:Y:S02]  /*31c0*/  STG.E.U16 desc[UR4][R8.64], R0 ;  /* 0x0000000008007986 */ /* 0x0005e4000c101504 */
.L_x_28513:
        /* <DEDUP_REMOVED lines=8> */
.L_x_28514:
[----:B------:R-:W-:Y:S05]  /*3250*/  BSYNC.RELIABLE B1 ;  /* 0x0000000000017941 */ /* 0x000fea0003800100 */
.L_x_28509:
[----:B------:R-:W-:-:S13]  /*3260*/  ISETP.GE.U32.AND P0, PT, R6, R5, PT ;  /* 0x000000050600720c */ /* 0x000fda0003f06070 */
[----:B-123--:R-:W1:Y:S01]  /*3270*/  @!P0 LDC.64 R8, c[0x0][0x388] ;  /* 0x0000e200ff088b82 */ /* 0x00ee620000000a00 */
[----:B------:R-:W-:Y:S02]  /*3280*/  @!P0 IMAD.IADD R7, R4, 0x1, R6 ;  /* 0x0000000104078824 */ /* 0x000fe400078e0206 */
[----:B------:R-:W-:Y:S02]  /*3290*/  @!P0 VIADD R6, R6, 0x80 ;  /* 0x0000008006068836 */ /* 0x000fe40000000000 */
[----:B-1----:R-:W-:-:S05]  /*32a0*/  @!P0 IMAD.WIDE.U32 R8, R7, 0x2, R8 ;  /* 0x0000000207088825 */ /* 0x002fca00078e0008 */
[----:B------:R3:W-:Y:S02]  /*32b0*/  @!P0 STG.E.U16 desc[UR4][R8.64], R3 ;  /* 0x0000000308008986 */ /* 0x0007e4000c101504 */
.L_x_28515:
[----:B------:R-:W-:Y:S05]  /*32c0*/  BSYNC.RECONVERGENT B0 ;  /* 0x0000000000007941 */ /* 0x000fea0003800200 */
.L_x_28508:
        /* <DEDUP_REMOVED lines=8> */
.L_x_28420:
        /* <DEDUP_REMOVED lines=43> */
.L_x_28520:
[----:B------:R-:W-:Y:S05]  /*3600*/  BSYNC.RECONVERGENT B1 ;  /* 0x0000000000017941 */ /* 0x000fea0003800200 */
.L_x_28519:
[----:B------:R-:W-:Y:S01]  /*3610*/  FFMA.FTZ R16, -R5, R17, R16 ;  /* 0x0000001105107223 */ /* 0x000fe20000010110 */
[----:B------:R-:W-:Y:S06]  /*3620*/  BRA `(.L_x_28517) ;  /* 0x0000000000787947 */ /* 0x000fec0003800000 */
.L_x_28518:
        /* <DEDUP_REMOVED lines=14> */
.L_x_28523:
        /* <DEDUP_REMOVED lines=13> */
.L_x_28522:
[----:B------:R-:W-:Y:S05]  /*37e0*/  BSYNC.RECONVERGENT B1 ;  /* 0x0000000000017941 */ /* 0x000fea0003800200 */
.L_x_28521:
[----:B------:R-:W-:-:S04]  /*37f0*/  FMUL.FTZ R16, R16, 1.1920928955078125e-07 ;  /* 0x3400000010107820 */ /* 0x000fc80000410000 */
[----:B------:R-:W-:-:S07]  /*3800*/  FMUL.FTZ R16, R5, R16 ;  /* 0x0000001005107220 */ /* 0x000fce0000410000 */
.L_x_28517:
[----:B------:R-:W-:Y:S05]  /*3810*/  BSYNC.RECONVERGENT B0 ;  /* 0x0000000000007941 */ /* 0x000fea0003800200 */
.L_x_28516:
[----:B------:R-:W-:Y:S01]  /*3820*/  LOP3.LUT R5, R16, 0x80000000, R2, 0xb8, !PT ;  /* 0x8000000010057812 */ /* 0x000fe200078eb802 */
[----:B------:R-:W-:Y:S01]  /*3830*/  IMAD.U32 R8, R8, 0x10000, RZ ;  /* 0x0001000008087824 */ /* 0x000fe200078e00ff */
[C---:B------:R-:W-:Y:S01]  /*3840*/  FSETP.NAN.FTZ.AND P0, PT, |R16|.reuse, |R16|, PT ;  /* 0x400000101000720b */ /* 0x040fe20003f18200 */
[----:B------:R-:W-:Y:S03]  /*3850*/  BSSY.RECONVERGENT B0, `(.L_x_28524) ;  /* 0x0000048000007945 */ /* 0x000fe60003800200 */
[----:B------:R-:W-:Y:S01]  /*3860*/  FSEL R2, R16, R5, P0 ;  /* 0x0000000510027208 */ /* 0x000fe20000000000 */
[----:B------:R-:W-:-:S03]  /*3870*/  IMAD.U32 R5, R12, 0x10000, RZ ;  /* 0x000100000c057824 */ /* 0x000fc600078e00ff */
[----:B------:R-:W-:Y:S01]  /*3880*/  FSETP.NEU.FTZ.AND P2, PT, R2, RZ, PT ;  /* 0x000000ff0200720b */ /* 0x000fe20003f5d000 */
[----:B------:R-:W-:-:S12]  /*3890*/  FADD.FTZ R6, |R5|, -RZ ;  /* 0x800000ff05067221 */ /* 0x000fd80000010200 */
        /* <DEDUP_REMOVED lines=31> */
.L_x_28529:
[----:B------:R-:W-:Y:S01]  /*3a90*/  FSETP.GEU.FTZ.AND P0, PT, R17, -R3, PT ;  /* 0x800000031100720b */ /* 0x000fe20003f1e000 */
[----:B------:R-:W-:-:S12]  /*3aa0*/  FADD.FTZ R7, R7, -1 ;  /* 0xbf80000007077421 */ /* 0x000fd80000010000 */
[----:B------:R-:W-:-:S07]  /*3ab0*/  @!P0 FADD.FTZ R7, R7, -1 ;  /* 0xbf80000007078421 */ /* 0x000fce0000010000 */
.L_x_28528:
[----:B------:R-:W-:Y:S05]  /*3ac0*/  BSYNC.RECONVERGENT B1 ;  /* 0x0000000000017941 */ /* 0x000fea0003800200 */
.L_x_28527:
[----:B------:R-:W-:Y:S01]  /*3ad0*/  FFMA.FTZ R6, -R3, R7, R6 ;  /* 0x0000000703067223 */ /* 0x000fe20000010106 */
[----:B------:R-:W-:Y:S06]  /*3ae0*/  BRA `(.L_x_28525) ;  /* 0x0000000000787947 */ /* 0x000fec0003800000 */
.L_x_28526:
        /* <DEDUP_REMOVED lines=14> */
.L_x_28532:
        /* <DEDUP_REMOVED lines=13> */
.L_x_28531:
[----:B------:R-:W-:Y:S05]  /*3ca0*/  BSYNC.RECONVERGENT B1 ;  /* 0x0000000000017941 */ /* 0x000fea0003800200 */
.L_x_28530:
[----:B------:R-:W-:-:S04]  /*3cb0*/  FMUL.FTZ R6, R6, 1.1920928955078125e-07 ;  /* 0x3400000006067820 */ /* 0x000fc80000410000 */
[----:B------:R-:W-:-:S07]  /*3cc0*/  FMUL.FTZ R6, R3, R6 ;  /* 0x0000000603067220 */ /* 0x000fce0000410000 */
.L_x_28525:
[----:B------:R-:W-:Y:S05]  /*3cd0*/  BSYNC.RECONVERGENT B0 ;  /* 0x0000000000007941 */ /* 0x000fea0003800200 */
.L_x_28524:
[C---:B------:R-:W-:Y:S01]  /*3ce0*/  LOP3.LUT R3, R6.reuse, 0x80000000, R5, 0xb8, !PT ;  /* 0x8000000006037812 */ /* 0x040fe200078eb805 */
        /* <DEDUP_REMOVED lines=38> */
.L_x_28538:
[----:B------:R-:W-:Y:S01]  /*3f50*/  FSETP.GEU.FTZ.AND P0, PT, R17, -R7, PT ;  /* 0x800000071100720b */ /* 0x000fe20003f1e000 */
[----:B------:R-:W-:-:S12]  /*3f60*/  FADD.FTZ R19, R19, -1 ;  /* 0xbf80000013137421 */ /* 0x000fd80000010000 */
[----:B------:R-:W-:-:S07]  /*3f70*/  @!P0 FADD.FTZ R19, R19, -1 ;  /* 0xbf80000013138421 */ /* 0x000fce0000010000 */
.L_x_28537:
[----:B------:R-:W-:Y:S05]  /*3f80*/  BSYNC.RECONVERGENT B1 ;  /* 0x0000000000017941 */ /* 0x000fea0003800200 */
.L_x_28536:
[----:B------:R-:W-:Y:S01]  /*3f90*/  FFMA.FTZ R8, -R7, R19, R8 ;  /* 0x0000001307087223 */ /* 0x000fe20000010108 */
[----:B------:R-:W-:Y:S06]  /*3fa0*/  BRA `(.L_x_28534) ;  /* 0x0000000000787947 */ /* 0x000fec0003800000 */
.L_x_28535:
        /* <DEDUP_REMOVED lines=14> */
.L_x_28541:
        /* <DEDUP_REMOVED lines=13> */
.L_x_28540:
[----:B------:R-:W-:Y:S05]  /*4160*/  BSYNC.RECONVERGENT B1 ;  /* 0x0000000000017941 */ /* 0x000fea0003800200 */
.L_x_28539:
[----:B------:R-:W-:-:S04]  /*4170*/  FMUL.FTZ R8, R8, 1.1920928955078125e-07 ;  /* 0x3400000008087820 */ /* 0x000fc80000410000 */
[----:B------:R-:W-:-:S07]  /*4180*/  FMUL.FTZ R8, R7, R8 ;  /* 0x0000000807087220 */ /* 0x000fce0000410000 */
.L_x_28534:
[----:B------:R-:W-:Y:S05]  /*4190*/  BSYNC.RECONVERGENT B0 ;  /* 0x0000000000007941 */ /* 0x000fea0003800200 */
.L_x_28533:
[C---:B------:R-:W-:Y:S01]  /*41a0*/  LOP3.LUT R5, R8.reuse, 0x80000000, R5, 0xb8, !PT ;  /* 0x8000000008057812 */ /* 0x040fe200078eb805 */
[----:B------:R-:W-:Y:S01]  /*41b0*/  BSSY.RECONVERGENT B0, `(.L_x_28542) ;  /* 0x000004c000007945 */ /* 0x000fe20003800200 */
[C---:B------:R-:W-:Y:S02]  /*41c0*/  FSETP.NAN.FTZ.AND P0, PT, |R8|.reuse, |R8|, PT ;  /* 0x400000080800720b */ /* 0x040fe40003f18200 */
[----:B0-----:R-:W-:Y:S02]  /*41d0*/  PRMT R7, R9, 0x7632, R7 ;  /* 0x0000763209077816 */ /* 0x001fe40000000007 */
[----:B------:R-:W-:Y:S02]  /*41e0*/  FSEL R5, R8, R5, P0 ;  /* 0x0000000508057208 */ /* 0x000fe40000000000 */
[----:B------:R-:W-:Y:S01]  /*41f0*/  PRMT R8, R13, 0x7632, R8 ;  /* 0x000076320d087816 */ /* 0x000fe20000000008 */
[----:B------:R-:W-:Y:S01]  /*4200*/  IMAD.U32 R7, R7, 0x10000, RZ ;  /* 0x0001000007077824 */ /* 0x000fe200078e00ff */
[----:B------:R-:W-:-:S03]  /*4210*/  FSETP.NEU.FTZ.AND P2, PT, R5, RZ, PT ;  /* 0x000000ff0500720b */ /* 0x000fc60003f5d000 */
[----:B------:R-:W-:-:S04]  /*4220*/  IMAD.U32 R8, R8, 0x10000, RZ ;  /* 0x0001000008087824 */ /* 0x000fc800078e00ff */
[----:B------:R-:W-:-:S06]  /*4230*/  FADD.FTZ R9, |R8|, -RZ ;  /* 0x800000ff08097221 */ /* 0x000fcc0000010200 */
        /* <DEDUP_REMOVED lines=31> */
.L_x_28547:
[----:B------:R-:W-:Y:S01]  /*4430*/  FSETP.GEU.FTZ.AND P0, PT, R16, -R6, PT ;  /* 0x800000061000720b */ /* 0x000fe20003f1e000 */
[----:B------:R-:W-:-:S12]  /*4440*/  FADD.FTZ R12, R12, -1 ;  /* 0xbf8000000c0c7421 */ /* 0x000fd80000010000 */
[----:B------:R-:W-:-:S07]  /*4450*/  @!P0 FADD.FTZ R12, R12, -1 ;  /* 0xbf8000000c0c8421 */ /* 0x000fce0000010000 */
.L_x_28546:
[----:B------:R-:W-:Y:S05]  /*4460*/  BSYNC.RECONVERGENT B1 ;  /* 0x0000000000017941 */ /* 0x000fea0003800200 */
.L_x_28545:
[----:B------:R-:W-:Y:S01]  /*4470*/  FFMA.FTZ R9, -R6, R12, R9 ;  /* 0x0000000c06097223 */ /* 0x000fe20000010109 */
[----:B------:R-:W-:Y:S06]  /*4480*/  BRA `(.L_x_28543) ;  /* 0x0000000000787947 */ /* 0x000fec0003800000 */
.L_x_28544:
        /* <DEDUP_REMOVED lines=14> */
.L_x_28550:
        /* <DEDUP_REMOVED lines=13> */
.L_x_28549:
[----:B------:R-:W-:Y:S05]  /*4640*/  BSYNC.RECONVERGENT B1 ;  /* 0x0000000000017941 */ /* 0x000fea0003800200 */
.L_x_28548:
[----:B------:R-:W-:-:S04]  /*4650*/  FMUL.FTZ R9, R9, 1.1920928955078125e-07 ;  /* 0x3400000009097820 */ /* 0x000fc80000410000 */
[----:B------:R-:W-:-:S07]  /*4660*/  FMUL.FTZ R9, R6, R9 ;  /* 0x0000000906097220 */ /* 0x000fce0000410000 */
.L_x_28543:
[----:B------:R-:W-:Y:S05]  /*4670*/  BSYNC.RECONVERGENT B0 ;  /* 0x0000000000007941 */ /* 0x000fea0003800200 */
.L_x_28542:
        /* <DEDUP_REMOVED lines=39> */
.L_x_28556:
[----:B------:R-:W-:Y:S01]  /*48f0*/  FSETP.GEU.FTZ.AND P0, PT, R17, -R7, PT ;  /* 0x800000071100720b */ /* 0x000fe20003f1e000 */
[----:B------:R-:W-:-:S12]  /*4900*/  FADD.FTZ R13, R13, -1 ;  /* 0xbf8000000d0d7421 */ /* 0x000fd80000010000 */
[----:B------:R-:W-:-:S07]  /*4910*/  @!P0 FADD.FTZ R13, R13, -1 ;  /* 0xbf8000000d0d8421 */ /* 0x000fce0000010000 */
.L_x_28555:
[----:B------:R-:W-:Y:S05]  /*4920*/  BSYNC.RECONVERGENT B1 ;  /* 0x0000000000017941 */ /* 0x000fea0003800200 */
.L_x_28554:
[----:B------:R-:W-:Y:S01]  /*4930*/  FFMA.FTZ R12, -R7, R13, R12 ;  /* 0x0000000d070c7223 */ /* 0x000fe2000001010c */
[----:B------:R-:W-:Y:S06]  /*4940*/  BRA `(.L_x_28552) ;  /* 0x0000000000787947 */ /* 0x000fec0003800000 */
.L_x_28553:
        /* <DEDUP_REMOVED lines=14> */
.L_x_28559:
        /* <DEDUP_REMOVED lines=13> */
.L_x_28558:
[----:B------:R-:W-:Y:S05]  /*4b00*/  BSYNC.RECONVERGENT B1 ;  /* 0x0000000000017941 */ /* 0x000fea0003800200 */
.L_x_28557:
[----:B------:R-:W-:-:S04]  /*4b10*/  FMUL.FTZ R12, R12, 1.1920928955078125e-07 ;  /* 0x340000000c0c7820 */ /* 0x000fc80000410000 */
[----:B------:R-:W-:-:S07]  /*4b20*/  FMUL.FTZ R12, R7, R12 ;  /* 0x0000000c070c7220 */ /* 0x000fce0000410000 */
.L_x_28552:
[----:B------:R-:W-:Y:S05]  /*4b30*/  BSYNC.RECONVERGENT B0 ;  /* 0x0000000000007941 */ /* 0x000fea0003800200 */
.L_x_28551:
[C-C-:B------:R-:W-:Y:S01]  /*4b40*/  LOP3.LUT R7, R12.reuse, 0x80000000, R9.reuse, 0xb8, !PT ;  /* 0x800000000c077812 */ /* 0x140fe200078eb809 */
        /* <DEDUP_REMOVED lines=40> */
.L_x_28565:
[----:B------:R-:W-:Y:S01]  /*4dd0*/  FSETP.GEU.FTZ.AND P0, PT, R16, -R6, PT ;  /* 0x800000061000720b */ /* 0x000fe20003f1e000 */
[----:B------:R-:W-:-:S12]  /*4de0*/  FADD.FTZ R12, R12, -1 ;  /* 0xbf8000000c0c7421 */ /* 0x000fd80000010000 */
[----:B------:R-:W-:-:S07]  /*4df0*/  @!P0 FADD.FTZ R12, R12, -1 ;  /* 0xbf8000000c0c8421 */ /* 0x000fce0000010000 */
.L_x_28564:
[----:B------:R-:W-:Y:S05]  /*4e00*/  BSYNC.RECONVERGENT B1 ;  /* 0x0000000000017941 */ /* 0x000fea0003800200 */
.L_x_28563:
[----:B------:R-:W-:Y:S01]  /*4e10*/  FFMA.FTZ R13, -R6, R12, R13 ;  /* 0x0000000c060d7223 */ /* 0x000fe2000001010d */
[----:B------:R-:W-:Y:S06]  /*4e20*/  BRA `(.L_x_28561) ;  /* 0x0000000000787947 */ /* 0x000fec0003800000 */
.L_x_28562:
        /* <DEDUP_REMOVED lines=14> */
.L_x_28568:
        /* <DEDUP_REMOVED lines=13> */
.L_x_28567:
[----:B------:R-:W-:Y:S05]  /*4fe0*/  BSYNC.RECONVERGENT B1 ;  /* 0x0000000000017941 */ /* 0x000fea0003800200 */
.L_x_28566:
[----:B------:R-:W-:-:S04]  /*4ff0*/  FMUL.FTZ R13, R13, 1.1920928955078125e-07 ;  /* 0x340000000d0d7820 */ /* 0x000fc80000410000 */
[----:B------:R-:W-:-:S07]  /*5000*/  FMUL.FTZ R13, R6, R13 ;  /* 0x0000000d060d7220 */ /* 0x000fce0000410000 */
.L_x_28561:
[----:B------:R-:W-:Y:S05]  /*5010*/  BSYNC.RECONVERGENT B0 ;  /* 0x0000000000007941 */ /* 0x000fea0003800200 */
.L_x_28560:
[----:B------:R-:W-:Y:S01]  /*5020*/  LOP3.LUT R6, R13, 0x80000000, R10, 0xb8, !PT ;  /* 0x800000000d067812 */ /* 0x000fe200078eb80a */
        /* <DEDUP_REMOVED lines=38> */
.L_x_28574:
[----:B------:R-:W-:Y:S01]  /*5290*/  FSETP.GEU.FTZ.AND P0, PT, R17, -R9, PT ;  /* 0x800000091100720b */ /* 0x000fe20003f1e000 */
[----:B------:R-:W-:-:S12]  /*52a0*/  FADD.FTZ R19, R19, -1 ;  /* 0xbf80000013137421 */ /* 0x000fd80000010000 */
[----:B------:R-:W-:-:S07]  /*52b0*/  @!P0 FADD.FTZ R19, R19, -1 ;  /* 0xbf80000013138421 */ /* 0x000fce0000010000 */
.L_x_28573:
[----:B------:R-:W-:Y:S05]  /*52c0*/  BSYNC.RECONVERGENT B1 ;  /* 0x0000000000017941 */ /* 0x000fea0003800200 */
.L_x_28572:
[----:B------:R-:W-:Y:S01]  /*52d0*/  FFMA.FTZ R12, -R9, R19, R12 ;  /* 0x00000013090c7223 */ /* 0x000fe2000001010c */
[----:B------:R-:W-:Y:S06]  /*52e0*/  BRA `(.L_x_28570) ;  /* 0x0000000000787947 */ /* 0x000fec0003800000 */
.L_x_28571:
        /* <DEDUP_REMOVED lines=14> */
.L_x_28577:
        /* <DEDUP_REMOVED lines=13> */
.L_x_28576:
[----:B------:R-:W-:Y:S05]  /*54a0*/  BSYNC.RECONVERGENT B1 ;  /* 0x0000000000017941 */ /* 0x000fea0003800200 */
.L_x_28575:
[----:B------:R-:W-:-:S04]  /*54b0*/  FMUL.FTZ R12, R12, 1.1920928955078125e-07 ;  /* 0x340000000c0c7820 */ /* 0x000fc80000410000 */
[----:B------:R-:W-:-:S07]  /*54c0*/  FMUL.FTZ R12, R9, R12 ;  /* 0x0000000c090c7220 */ /* 0x000fce0000410000 */
.L_x_28570:
[----:B------:R-:W-:Y:S05]  /*54d0*/  BSYNC.RECONVERGENT B0 ;  /* 0x0000000000007941 */ /* 0x000fea0003800200 */
.L_x_28569:
        /* <DEDUP_REMOVED lines=41> */
.L_x_28583:
[----:B------:R-:W-:Y:S01]  /*5770*/  FSETP.GEU.FTZ.AND P0, PT, R16, -R10, PT ;  /* 0x8000000a1000720b */ /* 0x000fe20003f1e000 */
[----:B------:R-:W-:-:S12]  /*5780*/  FADD.FTZ R14, R14, -1 ;  /* 0xbf8000000e0e7421 */ /* 0x000fd80000010000 */
[----:B------:R-:W-:-:S07]  /*5790*/  @!P0 FADD.FTZ R14, R14, -1 ;  /* 0xbf8000000e0e8421 */ /* 0x000fce0000010000 */
.L_x_28582:
[----:B------:R-:W-:Y:S05]  /*57a0*/  BSYNC.RECONVERGENT B1 ;  /* 0x0000000000017941 */ /* 0x000fea0003800200 */
.L_x_28581:
[----:B------:R-:W-:Y:S01]  /*57b0*/  FFMA.FTZ R13, -R10, R14, R13 ;  /* 0x0000000e0a0d7223 */ /* 0x000fe2000001010d */
[----:B------:R-:W-:Y:S06]  /*57c0*/  BRA `(.L_x_28579) ;  /* 0x0000000000787947 */ /* 0x000fec0003800000 */
.L_x_28580:
        /* <DEDUP_REMOVED lines=14> */
.L_x_28586:
[----:B------:R-:W-:-:S05]  /*58b0*/  VIMNMX.U32 R18, PT, PT, R15, 0xb800000, PT ;  /* 0x0b8000000f127848 */ /* 0x000fca0003fe0000 */
[----:B------:R-:W-:Y:S02]  /*58c0*/  IMAD.IADD R13, R18, 0x1, R13 ;  /* 0x00000001120d7824 */ /* 0x000fe400078e020d */
[----:B------:R-:W-:Y:S02]  /*58d0*/  IMAD.IADD R15, R15, 0x1, -R18 ;  /* 0x000000010f0f7824 */ /* 0x000fe400078e0a12 */
[----:B0-2---:R-:W-:-:S03]  /*58e0*/  FMUL.FTZ R17, R16, R13 ;  /* 0x0000000d10117220 */ /* 0x005fc60000410000 */
        /* <DEDUP_REMOVED lines=9> */
.L_x_28585:
[----:B------:R-:W-:Y:S05]  /*5980*/  BSYNC.RECONVERGENT B1 ;  /* 0x0000000000017941 */ /* 0x000fea0003800200 */
.L_x_28584:
[----:B------:R-:W-:-:S04]  /*5990*/  FMUL.FTZ R13, R13, 1.1920928955078125e-07 ;  /* 0x340000000d0d7820 */ /* 0x000fc80000410000 */
[----:B------:R-:W-:-:S07]  /*59a0*/  FMUL.FTZ R13, R10, R13 ;  /* 0x0000000d0a0d7220 */ /* 0x000fce0000410000 */
.L_x_28579:
[----:B------:R-:W-:Y:S05]  /*59b0*/  BSYNC.RECONVERGENT B0 ;  /* 0x0000000000007941 */ /* 0x000fea0003800200 */
.L_x_28578:
[C---:B------:R-:W-:Y:S02]  /*59c0*/  FSETP.NAN.FTZ.AND P0, PT, |R13|.reuse, |R13|, PT ;  /* 0x4000000d0d00720b */ /* 0x040fe40003f18200 */
[C---:B------:R-:W-:Y:S02]  /*59d0*/  LOP3.LUT R12, R13.reuse, 0x80000000, R12, 0xb8, !PT ;  /* 0x800000000d0c7812 */ /* 0x040fe400078eb80c */
[----:B------:R-:W-:Y:S02]  /*59e0*/  F2FP.BF16.F32.PACK_AB R6, R6, R7 ;  /* 0x000000070606723e */ /* 0x000fe400000010ff */
[----:B------:R-:W-:Y:S02]  /*59f0*/  FSEL R10, R13, R12, P0 ;  /* 0x0000000c0d0a7208 */ /* 0x000fe40000000000 */
[----:B------:R-:W2:Y:S01]  /*5a00*/  LDC.64 R12, c[0x0][0x388] ;  /* 0x0000e200ff0c7b82 */ /* 0x000ea20000000a00 */
[----:B------:R-:W-:Y:S02]  /*5a10*/  F2FP.BF16.F32.PACK_AB R5, R8, R5 ;  /* 0x000000050805723e */ /* 0x000fe400000010ff */
[----:B------:R-:W-:-:S13]  /*5a20*/  FSETP.NEU.FTZ.AND P2, PT, R10, RZ, PT ;  /* 0x000000ff0a00720b */ /* 0x000fda0003f5d000 */
[----:B------:R-:W-:Y:S02]  /*5a30*/  @P2 FSETP.GEU.FTZ.AND P1, PT, R11, RZ, PT ;  /* 0x000000ff0b00220b */ /* 0x000fe40003f3e000 */
[----:B------:R-:W-:-:S04]  /*5a40*/  @P2 FSETP.GEU.FTZ.AND P0, PT, R10, RZ, PT ;  /* 0x000000ff0a00220b */ /* 0x000fc80003f1e000 */
[----:B------:R-:W-:Y:S02]  /*5a50*/  @P2 PLOP3.LUT P1, PT, P0, P1, PT, 0x82, 0x28 ;  /* 0x000000000028281c */ /* 0x000fe40000723072 */
[----:B------:R-:W-:Y:S01]  /*5a60*/  PLOP3.LUT P0, PT, PT, PT, PT, 0x80, 0x8 ;  /* 0x000000000008781c */ /* 0x000fe20003f0f070 */
[----:B--2---:R-:W-:Y:S01]  /*5a70*/  IMAD.WIDE.U32 R12, R4, 0x2, R12 ;  /* 0x00000002040c7825 */ /* 0x004fe200078e000c */
[----:B------:R-:W-:Y:S02]  /*5a80*/  @P2 PLOP3.LUT P0, PT, P1, PT, PT, 0x80, 0x8 ;  /* 0x000000000008281c */ /* 0x000fe40000f0f070 */
[----:B------:R-:W-:Y:S01]  /*5a90*/  F2FP.BF16.F32.PACK_AB R4, R3, R2 ;  /* 0x000000020304723e */ /* 0x000fe200000010ff */
[----:B------:R-:W-:-:S10]  /*5aa0*/  IMAD.WIDE.U32 R12, R0, 0x10, R12 ;  /* 0x00000010000c7825 */ /* 0x000fd400078e000c */
[----:B------:R-:W-:-:S05]  /*5ab0*/  @!P0 FADD.FTZ R10, R11, R10 ;  /* 0x0000000a0b0a8221 */ /* 0x000fca0000010000 */
[----:B------:R-:W-:-:S05]  /*5ac0*/  F2FP.BF16.F32.PACK_AB R7, R10, R9 ;  /* 0x000000090a07723e */ /* 0x000fca00000010ff */
[----:B------:R-:W-:Y:S01]  /*5ad0*/  STG.E.128 desc[UR4][R12.64], R4 ;  /* 0x000000040c007986 */ /* 0x000fe2000c101d04 */
[----:B------:R-:W-:Y:S05]  /*5ae0*/  EXIT ;  /* 0x000000000000794d */ /* 0x000fea0003800000 */
.L_x_28587:
        /* <DEDUP_REMOVED lines=9> */
.L_x_54973:


//--------------------- .text._ZN2at6native18elementwise_kernelILi128ELi4EZNS0_15gpu_kernel_implINS0_13BUnaryFunctorIN3c108BFloat16ES5_S5_ZZZNS0_21remainder_kernel_cudaERNS_18TensorIteratorBaseEENKUlvE0_clEvENKUlvE2_clEvEUlS5_S5_E_EEEEvS7_RKT_EUliE_EEviT1_ --------------------------
	.section	.text._ZN2at6native18elementwise_kernelILi128ELi4EZNS0_15gpu_kernel_implINS0_13BUnaryFunctorIN3c108BFloat16ES5_S5_ZZZNS0_21remainder_kernel_cudaERNS_18TensorIteratorBaseEENKUlvE0_clEvENKUlvE2_clEvEUlS5_S5_E_EEEEvS7_RKT_EUliE_EEviT1_,"ax",@progbits
	.align	128
        .global         _ZN2at6native18elementwise_kernelILi128ELi4EZNS0_15gpu_kernel_implINS0_13BUnaryFunctorIN3c108BFloat16ES5_S5_ZZZNS0_21remainder_kernel_cudaERNS_18TensorIteratorBaseEENKUlvE0_clEvENKUlvE2_clEvEUlS5_S5_E_EEEEvS7_RKT_EUliE_EEviT1_
        .type           _ZN2at6native18elementwise_kernelILi128ELi4EZNS0_15gpu_kernel_implINS0_13BUnaryFunctorIN3c108BFloat16ES5_S5_ZZZNS0_21remainder_kernel_cudaERNS_18TensorIteratorBaseEENKUlvE0_clEvENKUlvE2_clEvEUlS5_S5_E_EEEEvS7_RKT_EUliE_EEviT1_,@function
        .size           _ZN2at6native18elementwise_kernelILi128ELi4EZNS0_15gpu_kernel_implINS0_13BUnaryFunctorIN3c108BFloat16ES5_S5_ZZZNS0_21remainder_kernel_cudaERNS_18TensorIteratorBaseEENKUlvE0_clEvENKUlvE2_clEvEUlS5_S5_E_EEEEvS7_RKT_EUliE_EEviT1_,(.L_x_54974 - _ZN2at6native18elementwise_kernelILi128ELi4EZNS0_15gpu_kernel_implINS0_13BUnaryFunctorIN3c108BFloat16ES5_S5_ZZZNS0_21remainder_kernel_cudaERNS_18TensorIteratorBaseEENKUlvE0_clEvENKUlvE2_clEvEUlS5_S5_E_EEEEvS7_RKT_EUliE_EEviT1_)
        .other          _ZN2at6native18elementwise_kernelILi128ELi4EZNS0_15gpu_kernel_implINS0_13BUnaryFunctorIN3c108BFloat16ES5_S5_ZZZNS0_21remainder_kernel_cudaERNS_18TensorIteratorBaseEENKUlvE0_clEvENKUlvE2_clEvEUlS5_S5_E_EEEEvS7_RKT_EUliE_EEviT1_,@"STO_CUDA_ENTRY STV_DEFAULT"
_ZN2at6native18elementwise_kernelILi128ELi4EZNS0_15gpu_kernel_implINS0_13BUnaryFunctorIN3c108BFloat16ES5_S5_ZZZNS0_21remainder_kernel_cudaERNS_18TensorIteratorBaseEENKUlvE0_clEvENKUlvE2_clEvEUlS5_S5_E_EEEEvS7_RKT_EUliE_EEviT1_:
.text._ZN2at6native18elementwise_kernelILi128ELi4EZNS0_15gpu_kernel_implINS0_13BUnaryFunctorIN3c108BFloat16ES5_S5_ZZZNS0_21remainder_kernel_cudaERNS_18TensorIteratorBaseEENKUlvE0_clEvENKUlvE2_clEvEUlS5_S5_E_EEEEvS7_RKT_EUliE_EEviT1_:
        /* <DEDUP_REMOVED lines=320> */
.L_x_28590:
        /* <DEDUP_REMOVED lines=18> */
.L_x_28594:
[----:B------:R-:W2:Y:S02]  /*1520*/  LDG.E.U8 R2, desc[UR36][R2.64] ;  /* 0x0000002402027981 */ /* 0x000ea4000c1e1100 */
[----:B--2---:R-:W-:-:S04]  /*1530*/  I2FP.F32.U32 R0, R2 ;  /* 0x0000000200007245 */ /* 0x004fc80000201000 */
[----:B------:R-:W-:Y:S01]  /*1540*/  F2FP.BF16.F32.PACK_AB R0, RZ, R0 ;  /* 0x00000000ff00723e */ /* 0x000fe200000010ff */
[----:B------:R-:W-:Y:S06]  /*1550*/  BRA `(.L_x_28596) ;  /* 0x0000000c00847947 */ /* 0x000fec0003800000 */
.L_x_28593:
        /* <DEDUP_REMOVED lines=10> */
.L_x_28598:
[----:B------:R-:W2:Y:S02]  /*1600*/  LDG.E R2, desc[UR36][R2.64] ;  /* 0x0000002402027981 */ /* 0x000ea4000c1e1900 */
[----:B--2---:R-:W-:-:S04]  /*1610*/  I2FP.F32.S32 R0, R2 ;  /* 0x0000000200007245 */ /* 0x004fc80000201400 */
[----:B------:R-:W-:Y:S01]  /*1620*/  F2FP.BF16.F32.PACK_AB R0, RZ, R0 ;  /* 0x00000000ff00723e */ /* 0x000fe200000010ff */
[----:B------:R-:W-:Y:S06]  /*1630*/  BRA `(.L_x_28596) ;  /* 0x0000000c004c7947 */ /* 0x000fec0003800000 */
.L_x_28597:
[----:B------:R-:W2:Y:S02]  /*1640*/  LDG.E.U16 R2, desc[UR36][R2.64] ;  /* 0x0000002402027981 */ /* 0x000ea4000c1e1500 */
[----:B--2---:R-:W0:Y:S02]  /*1650*/  I2F.S16 R0, R2 ;  /* 0x0000000200007306 */ /* 0x004e240000101400 */
[----:B0-----:R-:W-:Y:S01]  /*1660*/  F2FP.BF16.F32.PACK_AB R0, RZ, R0 ;  /* 0x00000000ff00723e */ /* 0x001fe200000010ff */
[----:B------:R-:W-:Y:S06]  /*1670*/  BRA `(.L_x_28596) ;  /* 0x0000000c003c7947 */ /* 0x000fec0003800000 */
.L_x_28592:
        /* <DEDUP_REMOVED lines=9> */
.L_x_28600:
[----:B------:R-:W2:Y:S02]  /*1710*/  LDG.E.U16 R0, desc[UR36][R2.64] ;  /* 0x0000002402007981 */ /* 0x000ea4000c1e1500 */
[----:B--2---:R-:W-:-:S05]  /*1720*/  HADD2.F32 R0, -RZ, R0.H0_H0 ;  /* 0x20000000ff007230 */ /* 0x004fca0000004100 */
[----:B------:R-:W-:Y:S01]  /*1730*/  F2FP.BF16.F32.PACK_AB R0, RZ, R0 ;  /* 0x00000000ff00723e */ /* 0x000fe200000010ff */
[----:B------:R-:W-:Y:S06]  /*1740*/  BRA `(.L_x_28596) ;  /* 0x0000000c00087947 */ /* 0x000fec0003800000 */
.L_x_28599:
        /* <DEDUP_REMOVED lines=9> */
.L_x_28602:
[----:B------:R-:W2:Y:S02]  /*17e0*/  LDG.E.U16 R2, desc[UR36][R2.64] ;  /* 0x0000002402027981 */ /* 0x000ea4000c1e1500 */
[----:B--2---:R-:W-:-:S05]  /*17f0*/  HADD2.F32 R0, -RZ, R2.H0_H0 ;  /* 0x20000002ff007230 */ /* 0x004fca0000004100 */
[----:B------:R-:W-:Y:S01]  /*1800*/  F2FP.BF16.F32.PACK_AB R0, RZ, R0 ;  /* 0x00000000ff00723e */ /* 0x000fe200000010ff */
[----:B------:R-:W-:Y:S06]  /*1810*/  BRA `(.L_x_28596) ;  /* 0x0000000800d47947 */ /* 0x000fec0003800000 */
.L_x_28601:
        /* <DEDUP_REMOVED lines=8> */
.L_x_28591:
        /* <DEDUP_REMOVED lines=13> */
.L_x_28605:
        /* <DEDUP_REMOVED lines=8> */
.L_x_28604:
        /* <DEDUP_REMOVED lines=27> */
.L_x_28607:
        /* <DEDUP_REMOVED lines=13> */
.L_x_28606:
[----:B------:R0:W5:Y:S01]  /*1c70*/  LDG.E.U16 R0, desc[UR36][R2.64] ;  /* 0x0000002402007981 */ /* 0x000162000c1e1500 */
[----:B------:R-:W-:Y:S05]  /*1c80*/  BRA `(.L_x_28596) ;  /* 0x0000000400b87947 */ /* 0x000fea0003800000 */
.L_x_28603:
        /* <DEDUP_REMOVED lines=12> */
.L_x_28610:
        /* <DEDUP_REMOVED lines=21> */
.L_x_28614:
[----:B------:R-:W-:Y:S05]  /*1ea0*/  BSYNC.RECONVERGENT B1 ;  /* 0x0000000000017941 */ /* 0x000fea0003800200 */
.L_x_28613:
[----:B------:R-:W-:Y:S01]  /*1eb0*/  IMAD.SHL.U32 R0, R0, 0x100000, RZ ;  /* 0x0010000000007824 */ /* 0x000fe200078e00ff */
[----:B------:R-:W-:-:S04]  /*1ec0*/  LEA R2, R2, 0x3b800000, 0x17 ;  /* 0x3b80000002027811 */ /* 0x000fc800078eb8ff */
[----:B------:R-:W-:-:S07]  /*1ed0*/  LOP3.LUT R0, R2, R0, R7, 0xfe, !PT ;  /* 0x0000000002007212 */ /* 0x000fce00078efe07 */
.L_x_28612:
[----:B------:R-:W-:Y:S05]  /*1ee0*/  BSYNC.RECONVERGENT B0 ;  /* 0x0000000000007941 */ /* 0x000fea0003800200 */
.L_x_28611:
[----:B------:R-:W-:Y:S01]  /*1ef0*/  F2FP.BF16.F32.PACK_AB R0, RZ, R0 ;  /* 0x00000000ff00723e */ /* 0x000fe200000010ff */
[----:B------:R-:W-:Y:S06]  /*1f00*/  BRA `(.L_x_28596) ;  /* 0x0000000400187947 */ /* 0x000fec0003800000 */
.L_x_28609:
        /* <DEDUP_REMOVED lines=21> */
.L_x_28618:
[----:B------:R-:W-:Y:S05]  /*2060*/  BSYNC.RECONVERGENT B1 ;  /* 0x0000000000017941 */ /* 0x000fea0003800200 */
.L_x_28617:
[----:B------:R-:W-:Y:S02]  /*2070*/  SHF.L.U32 R0, R0, 0x15, RZ ;  /* 0x0000001500007819 */ /* 0x000fe400000006ff */
[----:B------:R-:W-:-:S04]  /*2080*/  LEA R2, R2, 0x37800000, 0x17 ;  /* 0x3780000002027811 */ /* 0x000fc800078eb8ff */
[----:B------:R-:W-:-:S07]  /*2090*/  LOP3.LUT R0, R2, R0, R7, 0xfe, !PT ;  /* 0x0000000002007212 */ /* 0x000fce00078efe07 */
.L_x_28616:
[----:B------:R-:W-:Y:S05]  /*20a0*/  BSYNC.RECONVERGENT B0 ;  /* 0x0000000000007941 */ /* 0x000fea0003800200 */
.L_x_28615:
[----:B------:R-:W-:Y:S01]  /*20b0*/  F2FP.BF16.F32.PACK_AB R0, RZ, R0 ;  /* 0x00000000ff00723e */ /* 0x000fe200000010ff */
[----:B------:R-:W-:Y:S06]  /*20c0*/  BRA `(.L_x_28596) ;  /* 0x0000000000a87947 */ /* 0x000fec0003800000 */
.L_x_28608:
[----:B------:R-:W-:-:S09]  /*20d0*/  UISETP.NE.AND UP0, UPT, UR4, 0x1c, UPT ;  /* 0x0000001c0400788c */ /* 0x000fd2000bf05270 */
[----:B------:R-:W-:Y:S05]  /*20e0*/  BRA.U !UP0, `(.L_x_28619) ;  /* 0x0000000108947547 */ /* 0x000fea000b800000 */
[----:B------:R-:W-:-:S09]  /*20f0*/  UISETP.NE.AND UP0, UPT, UR4, 0x1d, UPT ;  /* 0x0000001d0400788c */ /* 0x000fd2000bf05270 */
[----:B------:R-:W-:Y:S05]  /*2100*/  BRA.U !UP0, `(.L_x_28620) ;  /* 0x00000001087c7547 */ /* 0x000fea000b800000 */
[----:B------:R-:W-:-:S09]  /*2110*/  UISETP.NE.AND UP0, UPT, UR4, 0x2c, UPT ;  /* 0x0000002c0400788c */ /* 0x000fd2000bf05270 */
[----:B------:R-:W-:Y:S05]  /*2120*/  BRA.U !UP0, `(.L_x_28621) ;  /* 0x0000000108487547 */ /* 0x000fea000b800000 */
.L_x_28595:
        /* <DEDUP_REMOVED lines=16> */
.L_x_28622:
[----:B------:R-:W-:Y:S01]  /*2230*/  PRMT R0, RZ, 0x7610, R0 ;  /* 0x00007610ff007816 */ /* 0x000fe20000000000 */
[----:B------:R-:W-:Y:S06]  /*2240*/  BRA `(.L_x_28596) ;  /* 0x0000000000487947 */ /* 0x000fec0003800000 */
.L_x_28621:
        /* <DEDUP_REMOVED lines=8> */
.L_x_28624:
[----:B------:R-:W-:Y:S05]  /*22d0*/  BSYNC.RECONVERGENT B0 ;  /* 0x0000000000007941 */ /* 0x000fea0003800200 */
.L_x_28623:
[----:B------:R-:W-:Y:S01]  /*22e0*/  F2FP.BF16.F32.PACK_AB R0, RZ, R0 ;  /* 0x00000000ff00723e */ /* 0x000fe200000010ff */
[----:B------:R-:W-:Y:S06]  /*22f0*/  BRA `(.L_x_28596) ;  /* 0x00000000001c7947 */ /* 0x000fec0003800000 */
.L_x_28620:
[----:B------:R-:W2:Y:S02]  /*2300*/  LDG.E.64 R2, desc[UR36][R2.64] ;  /* 0x0000002402027981 */ /* 0x000ea4000c1e1b00 */
[----:B--2---:R-:W0:Y:S02]  /*2310*/  I2F.U64 R0, R2 ;  /* 0x0000000200007312 */ /* 0x004e240000301000 */
[----:B0-----:R-:W-:Y:S01]  /*2320*/  F2FP.BF16.F32.PACK_AB R0, RZ, R0 ;  /* 0x00000000ff00723e */ /* 0x001fe200000010ff */
[----:B------:R-:W-:Y:S06]  /*2330*/  BRA `(.L_x_28596) ;  /* 0x00000000000c7947 */ /* 0x000fec0003800000 */
.L_x_28619:
[----:B------:R-:W2:Y:S02]  /*2340*/  LDG.E R2, desc[UR36][R2.64] ;  /* 0x0000002402027981 */ /* 0x000ea4000c1e1900 */
[----:B--2---:R-:W-:-:S04]  /*2350*/  I2FP.F32.U32 R0, R2 ;  /* 0x0000000200007245 */ /* 0x004fc80000201000 */
[----:B------:R-:W-:-:S07]  /*2360*/  F2FP.BF16.F32.PACK_AB R0, RZ, R0 ;  /* 0x00000000ff00723e */ /* 0x000fce00000010ff */
.L_x_28596:
        /* <DEDUP_REMOVED lines=32> */
.L_x_28629:
[----:B------:R-:W-:Y:S05]  /*2570*/  BSYNC.RECONVERGENT B1 ;  /* 0x0000000000017941 */ /* 0x000fea0003800200 */
.L_x_28628:
[----:B------:R-:W-:Y:S01]  /*2580*/  FFMA.FTZ R5, -R2, R4, R5 ;  /* 0x0000000402057223 */ /* 0x000fe20000010105 */
[----:B------:R-:W-:Y:S06]  /*2590*/  BRA `(.L_x_28626) ;  /* 0x0000000000787947 */ /* 0x000fec0003800000 */
.L_x_28627:
        /* <DEDUP_REMOVED lines=14> */
.L_x_28632:
        /* <DEDUP_REMOVED lines=13> */
.L_x_28631:
[----:B------:R-:W-:Y:S05]  /*2750*/  BSYNC.RECONVERGENT B1 ;  /* 0x0000000000017941 */ /* 0x000fea0003800200 */
.L_x_28630:
[----:B------:R-:W-:-:S04]  /*2760*/  FMUL.FTZ R5, R5, 1.1920928955078125e-07 ;  /* 0x3400000005057820 */ /* 0x000fc80000410000 */
[----:B------:R-:W-:-:S07]  /*2770*/  FMUL.FTZ R5, R10, R5 ;  /* 0x000000050a057220 */ /* 0x000fce0000410000 */
.L_x_28626:
[----:B------:R-:W-:Y:S05]  /*2780*/  BSYNC.RECONVERGENT B0 ;  /* 0x0000000000007941 */ /* 0x000fea0003800200 */
.L_x_28625:
[C---:B------:R-:W-:Y:S01]  /*2790*/  LOP3.LUT R0, R5.reuse, 0x80000000, R0, 0xb8, !PT ;  /* 0x8000000005007812 */ /* 0x040fe200078eb800 */
[----:B------:R-:W0:Y:S01]  /*27a0*/  LDCU.64 UR6, c[0x0][0x580] ;  /* 0x0000b000ff0677ac */ /* 0x000e220008000a00 */
        /* <DEDUP_REMOVED lines=11> */
[----:B0-----:R-:W-:-:S03]  /*2860*/  IADD3 R2, P0, PT, R16, UR6, RZ ;  /* 0x0000000610027c10 */ /* 0x001fc6000ff1e0ff */
[----:B------:R0:W1:Y:S02]  /*2870*/  F2F.BF16.F32 R5, R0 ;  /* 0x0000000000057304 */ /* 0x0000640000202000 */
        /* <DEDUP_REMOVED lines=10> */
[----:B01----:R-:W-:-:S04]  /*2920*/  SHF.L.U32 R0, R5, 0x10, RZ ;  /* 0x0000001005007819 */ /* 0x003fc800000006ff */
[----:B------:R-:W0:Y:S02]  /*2930*/  F2I.FTZ.TRUNC.NTZ R5, R0 ;  /* 0x0000000000057305 */ /* 0x000e24000021f100 */
[----:B0-----:R0:W-:Y:S01]  /*2940*/  STG.E.U8 desc[UR36][R2.64], R5 ;  /* 0x0000000502007986 */ /* 0x0011e2000c101124 */
[----:B------:R-:W-:Y:S05]  /*2950*/  BRA `(.L_x_28638) ;  /* 0x0000000c00807947 */ /* 0x000fea0003800000 */
.L_x_28636:
[----:B-1----:R-:W-:-:S06]  /*2960*/  IMAD.U32 R5, R5, 0x10000, RZ ;  /* 0x0001000005057824 */ /* 0x002fcc00078e00ff */
[----:B------:R-:W1:Y:S02]  /*2970*/  F2I.S64.TRUNC R4, R5 ;  /* 0x0000000500047311 */ /* 0x000e64000020d900 */
[----:B-1----:R1:W-:Y:S01]  /*2980*/  STG.E.U8 desc[UR36][R2.64], R4 ;  /* 0x0000000402007986 */ /* 0x0023e2000c101124 */
[----:B------:R-:W-:Y:S05]  /*2990*/  BRA `(.L_x_28638) ;  /* 0x0000000c00707947 */ /* 0x000fea0003800000 */
.L_x_28635:
        /* <DEDUP_REMOVED lines=10> */
.L_x_28640:
[----:B-1----:R-:W-:-:S06]  /*2a40*/  IMAD.U32 R5, R5, 0x10000, RZ ;  /* 0x0001000005057824 */ /* 0x002fcc00078e00ff */
[----:B------:R-:W1:Y:S02]  /*2a50*/  F2I.FTZ.TRUNC.NTZ R5, R5 ;  /* 0x0000000500057305 */ /* 0x000e64000021f100 */
[----:B-1----:R1:W-:Y:S01]  /*2a60*/  STG.E desc[UR36][R2.64], R5 ;  /* 0x0000000502007986 */ /* 0x0023e2000c101924 */
[----:B------:R-:W-:Y:S05]  /*2a70*/  BRA `(.L_x_28638) ;  /* 0x0000000c00387947 */ /* 0x000fea0003800000 */
.L_x_28639:
[----:B-1----:R-:W-:-:S06]  /*2a80*/  SHF.L.U32 R5, R5, 0x10, RZ ;  /* 0x0000001005057819 */ /* 0x002fcc00000006ff */
[----:B------:R-:W1:Y:S02]  /*2a90*/  F2I.FTZ.TRUNC.NTZ R5, R5 ;  /* 0x0000000500057305 */ /* 0x000e64000021f100 */
[----:B-1----:R1:W-:Y:S01]  /*2aa0*/  STG.E.U16 desc[UR36][R2.64], R5 ;  /* 0x0000000502007986 */ /* 0x0023e2000c101524 */
[----:B------:R-:W-:Y:S05]  /*2ab0*/  BRA `(.L_x_28638) ;  /* 0x0000000c00287947 */ /* 0x000fea0003800000 */
.L_x_28634:
        /* <DEDUP_REMOVED lines=9> */
.L_x_28642:
[----:B01----:R-:W-:-:S05]  /*2b50*/  IMAD.U32 R0, R5, 0x10000, RZ ;  /* 0x0001000005007824 */ /* 0x003fca00078e00ff */
[----:B------:R-:W-:-:S05]  /*2b60*/  F2FP.F16.F32.PACK_AB R0, RZ, R0 ;  /* 0x00000000ff00723e */ /* 0x000fca00000000ff */
[----:B------:R0:W-:Y:S01]  /*2b70*/  STG.E.U16 desc[UR36][R2.64], R0 ;  /* 0x0000000002007986 */ /* 0x0001e2000c101524 */
[----:B------:R-:W-:Y:S05]  /*2b80*/  BRA `(.L_x_28638) ;  /* 0x0000000800f47947 */ /* 0x000fea0003800000 */
.L_x_28641:
[----:B------:R-:W-:-:S09]  /*2b90*/  UISETP.NE.AND UP0, UPT, UR4, 0x7, UPT ;  /* 0x000000070400788c */ /* 0x000fd2000bf05270 */
[----:B------:R-:W-:Y:S05]  /*2ba0*/  BRA.U !UP0, `(.L_x_28643) ;  /* 0x0000000108347547 */ /* 0x000fea000b800000 */
[----:B------:R-:W-:-:S09]  /*2bb0*/  UISETP.NE.AND UP0, UPT, UR4, 0x8, UPT ;  /* 0x000000080400788c */ /* 0x000fd2000bf05270 */
[----:B------:R-:W-:Y:S05]  /*2bc0*/  BRA.U !UP0, `(.L_x_28644) ;  /* 0x0000000108187547 */ /* 0x000fea000b800000 */
[----:B------:R-:W-:-:S09]  /*2bd0*/  UISETP.NE.AND UP0, UPT, UR4, 0x9, UPT ;  /* 0x000000090400788c */ /* 0x000fd2000bf05270 */
[----:B------:R-:W-:Y:S05]  /*2be0*/  BRA.U UP0, `(.L_x_28637) ;  /* 0x00000009003c7547 */ /* 0x000fea000b800000 */
[----:B-1----:R-:W-:Y:S02]  /*2bf0*/  IMAD.U32 R4, R5, 0x10000, RZ ;  /* 0x0001000005047824 */ /* 0x002fe400078e00ff */
[----:B------:R-:W-:-:S05]  /*2c00*/  HFMA2 R5, -RZ, RZ, 0, 0 ;  /* 0x00000000ff057431 */ /* 0x000fca00000001ff */
[----:B------:R1:W-:Y:S01]  /*2c10*/  STG.E.64 desc[UR36][R2.64], R4 ;  /* 0x0000000402007986 */ /* 0x0003e2000c101b24 */
[----:B------:R-:W-:Y:S05]  /*2c20*/  BRA `(.L_x_28638) ;  /* 0x0000000800cc7947 */ /* 0x000fea0003800000 */
.L_x_28644:
[----:B-1----:R-:W-:-:S05]  /*2c30*/  IMAD.U32 R5, R5, 0x10000, RZ ;  /* 0x0001000005057824 */ /* 0x002fca00078e00ff */
[----:B------:R-:W-:-:S04]  /*2c40*/  F2FP.F16.F32.PACK_AB R5, RZ, R5 ;  /* 0x00000005ff05723e */ /* 0x000fc800000000ff */
[----:B------:R-:W-:-:S05]  /*2c50*/  PRMT R5, R5, 0x5410, RZ ;  /* 0x0000541005057816 */ /* 0x000fca00000000ff */
[----:B------:R1:W-:Y:S01]  /*2c60*/  STG.E desc[UR36][R2.64], R5 ;  /* 0x0000000502007986 */ /* 0x0003e2000c101924 */
[----:B------:R-:W-:Y:S05]  /*2c70*/  BRA `(.L_x_28638) ;  /* 0x0000000800b87947 */ /* 0x000fea0003800000 */
.L_x_28643:
[----:B-1----:R-:W-:-:S04]  /*2c80*/  IMAD.U32 R4, R5, 0x10000, RZ ;  /* 0x0001000005047824 */ /* 0x002fc800078e00ff */
[----:B------:R-:W-:-:S06]  /*2c90*/  FMUL.FTZ R4, R4, 1 ;  /* 0x3f80000004047820 */ /* 0x000fcc0000410000 */
[----:B------:R-:W1:Y:S02]  /*2ca0*/  F2F.F64.F32 R4, R4 ;  /* 0x0000000400047310 */ /* 0x000e640000201800 */
[----:B-1----:R1:W-:Y:S01]  /*2cb0*/  STG.E.64 desc[UR36][R2.64], R4 ;  /* 0x0000000402007986 */ /* 0x0023e2000c101b24 */
[----:B------:R-:W-:Y:S05]  /*2cc0*/  BRA `(.L_x_28638) ;  /* 0x0000000800a47947 */ /* 0x000fea0003800000 */
.L_x_28633:
        /* <DEDUP_REMOVED lines=13> */
.L_x_28647:
[----:B-1----:R-:W-:Y:S02]  /*2da0*/  SHF.L.U32 R5, R5, 0x10, RZ ;  /* 0x0000001005057819 */ /* 0x002fe400000006ff */
[----:B------:R-:W-:-:S03]  /*2db0*/  CS2R R6, SRZ ;  /* 0x0000000000067805 */ /* 0x000fc6000001ff00 */
[----:B------:R-:W-:-:S06]  /*2dc0*/  FMUL.FTZ R5, R5, 1 ;  /* 0x3f80000005057820 */ /* 0x000fcc0000410000 */
[----:B------:R-:W1:Y:S02]  /*2dd0*/  F2F.F64.F32 R4, R5 ;  /* 0x0000000500047310 */ /* 0x000e640000201800 */
[----:B-1----:R1:W-:Y:S01]  /*2de0*/  STG.E.128 desc[UR36][R2.64], R4 ;  /* 0x0000000402007986 */ /* 0x0023e2000c101d24 */
[----:B------:R-:W-:Y:S05]  /*2df0*/  BRA `(.L_x_28638) ;  /* 0x0000000800587947 */ /* 0x000fea0003800000 */
.L_x_28646:
        /* <DEDUP_REMOVED lines=8> */
[----:B0-----:R-:W-:-:S03]  /*2e80*/  IMAD.MOV.U32 R0, RZ, RZ, 0x7f ;  /* 0x0000007fff007424 */ /* 0x001fc600078e00ff */
        /* <DEDUP_REMOVED lines=10> */
.L_x_28651:
[----:B------:R-:W-:Y:S05]  /*2f30*/  BSYNC.RECONVERGENT B0 ;  /* 0x0000000000007941 */ /* 0x000fea0003800200 */
.L_x_28650:
[----:B------:R-:W-:-:S05]  /*2f40*/  LOP3.LUT R5, R0, 0x80, R5, 0xf8, !PT ;  /* 0x0000008000057812 */ /* 0x000fca00078ef805 */
[----:B------:R0:W-:Y:S01]  /*2f50*/  STG.E.U8 desc[UR36][R2.64], R5 ;  /* 0x0000000502007986 */ /* 0x0001e2000c101124 */
[----:B------:R-:W-:Y:S05]  /*2f60*/  BRA `(.L_x_28638) ;  /* 0x0000000400fc7947 */ /* 0x000fea0003800000 */
.L_x_28649:
[----:B-1----:R-:W-:Y:S01]  /*2f70*/  IMAD.U32 R7, R5, 0x10000, RZ ;  /* 0x0001000005077824 */ /* 0x002fe200078e00ff */
[----:B------:R-:W-:Y:S04]  /*2f80*/  BSSY.RECONVERGENT B0, `(.L_x_28652) ;  /* 0x000000e000007945 */ /* 0x000fe80003800200 */
[----:B------:R-:W-:Y:S02]  /*2f90*/  LOP3.LUT R6, R7, 0x7fffffff, RZ, 0xc0, !PT ;  /* 0x7fffffff07067812 */ /* 0x000fe400078ec0ff */
[----:B------:R-:W-:Y:S02]  /*2fa0*/  SHF.R.U32.HI R5, RZ, 0x18, R7 ;  /* 0x00000018ff057819 */ /* 0x000fe40000011607 */
[----:B------:R-:W-:-:S13]  /*2fb0*/  ISETP.GE.U32.AND P1, PT, R6, 0x47800000, PT ;  /* 0x478000000600780c */ /* 0x000fda0003f26070 */
[----:B------:R-:W-:Y:S02]  /*2fc0*/  @P1 ISETP.GT.U32.AND P0, PT, R6, 0x7f800000, PT ;  /* 0x7f8000000600180c */ /* 0x000fe40003f04070 */
[----:B0-----:R-:W-:-:S04]  /*2fd0*/  @P1 MOV R0, 0x7f ;  /* 0x0000007f00001802 */ /* 0x001fc80000000f00 */
        /* <DEDUP_REMOVED lines=8> */
.L_x_28653:
[----:B------:R-:W-:Y:S05]  /*3060*/  BSYNC.RECONVERGENT B0 ;  /* 0x0000000000007941 */ /* 0x000fea0003800200 */
.L_x_28652:
[----:B------:R-:W-:-:S05]  /*3070*/  LOP3.LUT R5, R0, 0x80, R5, 0xf8, !PT ;  /* 0x0000008000057812 */ /* 0x000fca00078ef805 */
[----:B------:R0:W-:Y:S01]  /*3080*/  STG.E.U8 desc[UR36][R2.64], R5 ;  /* 0x0000000502007986 */ /* 0x0001e2000c101124 */
[----:B------:R-:W-:Y:S05]  /*3090*/  BRA `(.L_x_28638) ;  /* 0x0000000400b07947 */ /* 0x000fea0003800000 */
.L_x_28648:
[----:B-1----:R1:W-:Y:S01]  /*30a0*/  STG.E.U16 desc[UR36][R2.64], R5 ;  /* 0x0000000502007986 */ /* 0x0023e2000c101524 */
[----:B------:R-:W-:Y:S05]  /*30b0*/  BRA `(.L_x_28638) ;  /* 0x0000000400a87947 */ /* 0x000fea0003800000 */
.L_x_28645:
        /* <DEDUP_REMOVED lines=12> */
.L_x_28656:
[----:B-1----:R-:W-:Y:S01]  /*3180*/  IMAD.U32 R5, R5, 0x10000, RZ ;  /* 0x0001000005057824 */ /* 0x002fe200078e00ff */
[----:B------:R-:W-:Y:S01]  /*3190*/  BSSY.RECONVERGENT B0, `(.L_x_28657) ;  /* 0x0000014000007945 */ /* 0x000fe20003800200 */
[----:B0-----:R-:W-:-:S03]  /*31a0*/  IMAD.MOV.U32 R0, RZ, RZ, 0x80 ;  /* 0x00000080ff007424 */ /* 0x001fc600078e00ff */
        /* <DEDUP_REMOVED lines=10> */
.L_x_28659:
[----:B------:R-:W-:-:S04]  /*3250*/  SHF.R.U32.HI R0, RZ, 0x14, R5 ;  /* 0x00000014ff007819 */ /* 0x000fc80000011605 */
[----:B------:R-:W-:-:S04]  /*3260*/  LOP3.LUT R0, R0, 0x1, RZ, 0xc0, !PT ;  /* 0x0000000100007812 */ /* 0x000fc800078ec0ff */
[----:B------:R-:W-:-:S04]  /*3270*/  IADD3 R0, PT, PT, R5, 0x487ffff, R0 ;  /* 0x0487ffff05007810 */ /* 0x000fc80007ffe000 */
[----:B------:R-:W-:-:S04]  /*3280*/  SHF.R.U32.HI R0, RZ, 0x14, R0 ;  /* 0x00000014ff007819 */ /* 0x000fc80000011600 */
[----:B------:R-:W-:-:S07]  /*3290*/  LOP3.LUT R4, R0, 0xff, RZ, 0xc0, !PT ;  /* 0x000000ff00047812 */ /* 0x000fce00078ec0ff */
.L_x_28660:
[----:B------:R-:W-:-:S04]  /*32a0*/  SHF.R.U32.HI R5, RZ, 0x18, R5 ;  /* 0x00000018ff057819 */ /* 0x000fc80000011605 */
[----:B------:R-:W-:-:S04]  /*32b0*/  LOP3.LUT R4, R4, 0x80, R5, 0xf8, !PT ;  /* 0x0000008004047812 */ /* 0x000fc800078ef805 */
[----:B------:R-:W-:-:S07]  /*32c0*/  PRMT R0, R4, 0x7610, R0 ;  /* 0x0000761004007816 */ /* 0x000fce0000000000 */
.L_x_28658:
[----:B------:R-:W-:Y:S05]  /*32d0*/  BSYNC.RECONVERGENT B0 ;  /* 0x0000000000007941 */ /* 0x000fea0003800200 */
.L_x_28657:
[----:B------:R2:W-:Y:S01]  /*32e0*/  STG.E.U8 desc[UR36][R2.64], R0 ;  /* 0x0000000002007986 */ /* 0x0005e2000c101124 */
[----:B------:R-:W-:Y:S05]  /*32f0*/  BRA `(.L_x_28638) ;  /* 0x0000000400187947 */ /* 0x000fea0003800000 */
.L_x_28655:
[----:B-1----:R-:W-:Y:S01]  /*3300*/  SHF.L.U32 R5, R5, 0x10, RZ ;  /* 0x0000001005057819 */ /* 0x002fe200000006ff */
[----:B------:R-:W-:Y:S01]  /*3310*/  BSSY.RECONVERGENT B0, `(.L_x_28661) ;  /* 0x0000014000007945 */ /* 0x000fe20003800200 */
[----:B0-----:R-:W-:Y:S02]  /*3320*/  IMAD.MOV.U32 R0, RZ, RZ, 0x80 ;  /* 0x00000080ff007424 */ /* 0x001fe400078e00ff */
        /* <DEDUP_REMOVED lines=10> */
.L_x_28663:
[----:B------:R-:W-:-:S04]  /*33d0*/  SHF.R.U32.HI R0, RZ, 0x15, R5 ;  /* 0x00000015ff007819 */ /* 0x000fc80000011605 */
[----:B------:R-:W-:-:S04]  /*33e0*/  LOP3.LUT R0, R0, 0x1, RZ, 0xc0, !PT ;  /* 0x0000000100007812 */ /* 0x000fc800078ec0ff */
[----:B------:R-:W-:-:S04]  /*33f0*/  IADD3 R0, PT, PT, R5, 0x88fffff, R0 ;  /* 0x088fffff05007810 */ /* 0x000fc80007ffe000 */
[----:B------:R-:W-:-:S04]  /*3400*/  SHF.R.U32.HI R0, RZ, 0x15, R0 ;  /* 0x00000015ff007819 */ /* 0x000fc80000011600 */
[----:B------:R-:W-:-:S07]  /*3410*/  LOP3.LUT R4, R0, 0xff, RZ, 0xc0, !PT ;  /* 0x000000ff00047812 */ /* 0x000fce00078ec0ff */
.L_x_28664:
[----:B------:R-:W-:-:S04]  /*3420*/  SHF.R.U32.HI R5, RZ, 0x18, R5 ;  /* 0x00000018ff057819 */ /* 0x000fc80000011605 */
[----:B------:R-:W-:-:S04]  /*3430*/  LOP3.LUT R4, R4, 0x80, R5, 0xf8, !PT ;  /* 0x0000008004047812 */ /* 0x000fc800078ef805 */
[----:B------:R-:W-:-:S07]  /*3440*/  PRMT R0, R4, 0x7610, R0 ;  /* 0x0000761004007816 */ /* 0x000fce0000000000 */
.L_x_28662:
[----:B------:R-:W-:Y:S05]  /*3450*/  BSYNC.RECONVERGENT B0 ;  /* 0x0000000000007941 */ /* 0x000fea0003800200 */
.L_x_28661:
[----:B------:R3:W-:Y:S01]  /*3460*/  STG.E.U8 desc[UR36][R2.64], R0 ;  /* 0x0000000002007986 */ /* 0x0007e2000c101124 */
[----:B------:R-:W-:Y:S05]  /*3470*/  BRA `(.L_x_28638) ;  /* 0x0000000000b87947 */ /* 0x000fea0003800000 */
.L_x_28654:
[----:B------:R-:W-:-:S09]  /*3480*/  UISETP.NE.AND UP0, UPT, UR4, 0x1c, UPT ;  /* 0x0000001c0400788c */ /* 0x000fd2000bf05270 */
[----:B------:R-:W-:Y:S05]  /*3490*/  BRA.U !UP0, `(.L_x_28665) ;  /* 0x0000000108a47547 */ /* 0x000fea000b800000 */
[----:B------:R-:W-:-:S09]  /*34a0*/  UISETP.NE.AND UP0, UPT, UR4, 0x1d, UPT ;  /* 0x0000001d0400788c */ /* 0x000fd2000bf05270 */
[----:B------:R-:W-:Y:S05]  /*34b0*/  BRA.U !UP0, `(.L_x_28666) ;  /* 0x00000001088c7547 */ /* 0x000fea000b800000 */
[----:B------:R-:W-:-:S09]  /*34c0*/  UISETP.NE.AND UP0, UPT, UR4, 0x2c, UPT ;  /* 0x0000002c0400788c */ /* 0x000fd2000bf05270 */
[----:B------:R-:W-:Y:S05]  /*34d0*/  BRA.U !UP0, `(.L_x_28667) ;  /* 0x0000000108447547 */ /* 0x000fea000b800000 */
.L_x_28637:
[----:B------:R-:W-:Y:S01]  /*34e0*/  MOV R2, 0x0 ;  /* 0x0000000000027802 */ /* 0x000fe20000000f00 */
[----:B------:R-:W2:Y:S01]  /*34f0*/  LDCU.64 UR6, c[0x4][0x178] ;  /* 0x01002f00ff0677ac */ /* 0x000ea20008000a00 */
[----:B------:R-:W-:Y:S02]  /*3500*/  HFMA2 R8, -RZ, RZ, 0, 6.020069122314453125e-06 ;  /* 0x00000065ff087431 */ /* 0x000fe400000001ff */
[----:B------:R-:W-:Y:S01]  /*3510*/  IMAD.MOV.U32 R12, RZ, RZ, 0x1 ;  /* 0x00000001ff0c7424 */ /* 0x000fe200078e00ff */
[----:B------:R-:W3:Y:S01]  /*3520*/  LDCU.64 UR8, c[0x4][0x180] ;  /* 0x01003000ff0877ac */ /* 0x000ee20008000a00 */
[----:B------:R-:W4:Y:S01]  /*3530*/  LDC.64 R2, c[0x4][R2] ;  /* 0x0100000002027b82 */ /* 0x000f220000000a00 */
[----:B------:R-:W-:Y:S01]  /*3540*/  IMAD.MOV.U32 R13, RZ, RZ, RZ ;  /* 0x000000ffff0d7224 */ /* 0x000fe200078e00ff */
[----:B------:R-:W5:Y:S01]  /*3550*/  LDCU.64 UR4, c[0x4][0x90] ;  /* 0x01001200ff0477ac */ /* 0x000f620008000a00 */
[----:B--2---:R-:W-:Y:S02]  /*3560*/  IMAD.U32 R4, RZ, RZ, UR6 ;  /* 0x00000006ff047e24 */ /* 0x004fe4000f8e00ff */
[----:B-1----:R-:W-:Y:S01]  /*3570*/  IMAD.U32 R5, RZ, RZ, UR7 ;  /* 0x00000007ff057e24 */ /* 0x002fe2000f8e00ff */
[----:B---3--:R-:W-:Y:S01]  /*3580*/  MOV R6, UR8 ;  /* 0x0000000800067c02 */ /* 0x008fe20008000f00 */
[----:B------:R-:W-:-:S02]  /*3590*/  IMAD.U32 R7, RZ, RZ, UR9 ;  /* 0x00000009ff077e24 */ /* 0x000fc4000f8e00ff */
[----:B-----5:R-:W-:Y:S02]  /*35a0*/  IMAD.U32 R10, RZ, RZ, UR4 ;  /* 0x00000004ff0a7e24 */ /* 0x020fe4000f8e00ff */
[----:B------:R-:W-:-:S07]  /*35b0*/  IMAD.U32 R11, RZ, RZ, UR5 ;  /* 0x00000005ff0b7e24 */ /* 0x000fce000f8e00ff */
[----:B------:R-:W-:-:S07]  /*35c0*/  LEPC R20, `(.L_x_28668) ;  /* 0x000000001014794e */ /* 0x000fce0000000000 */
[----:B0---4-:R-:W-:Y:S05]  /*35d0*/  CALL.ABS.NOINC R2 ;  /* 0x0000000002007343 */ /* 0x011fea0003c00000 */
.L_x_28668:
[----:B------:R-:W-:Y:S05]  /*35e0*/  BRA `(.L_x_28638) ;  /* 0x00000000005c7947 */ /* 0x000fea0003800000 */
.L_x_28667:
[----:B-1----:R-:W-:-:S05]  /*35f0*/  IMAD.U32 R5, R5, 0x10000, RZ ;  /* 0x0001000005057824 */ /* 0x002fca00078e00ff */
[----:B------:R-:W-:-:S04]  /*3600*/  SHF.R.U32.HI R6, RZ, 0x17, R5 ;  /* 0x00000017ff067819 */ /* 0x000fc80000011605 */
[----:B------:R-:W-:-:S04]  /*3610*/  LOP3.LUT R4, R6, 0xff, RZ, 0xc0, !PT ;  /* 0x000000ff06047812 */ /* 0x000fc800078ec0ff */
[----:B------:R-:W-:-:S13]  /*3620*/  ISETP.NE.AND P1, PT, R4, 0xff, PT ;  /* 0x000000ff0400780c */ /* 0x000fda0003f25270 */
[--C-:B0-----:R-:W-:Y:S02]  /*3630*/  @P1 SHF.R.U32.HI R0, RZ, 0x16, R5.reuse ;  /* 0x00000016ff001819 */ /* 0x101fe40000011605 */
        /* <DEDUP_REMOVED lines=11> */
.L_x_28666:
[----:B-1----:R-:W-:-:S06]  /*36f0*/  SHF.L.U32 R5, R5, 0x10, RZ ;  /* 0x0000001005057819 */ /* 0x002fcc00000006ff */
[----:B------:R-:W1:Y:S02]  /*3700*/  F2I.U64.TRUNC R4, R5 ;  /* 0x0000000500047311 */ /* 0x000e64000020d800 */
[----:B-1----:R1:W-:Y:S01]  /*3710*/  STG.E.64 desc[UR36][R2.64], R4 ;  /* 0x0000000402007986 */ /* 0x0023e2000c101b24 */
[----:B------:R-:W-:Y:S05]  /*3720*/  BRA `(.L_x_28638) ;  /* 0x00000000000c7947 */ /* 0x000fea0003800000 */
.L_x_28665:
[----:B-1----:R-:W-:-:S06]  /*3730*/  IMAD.U32 R5, R5, 0x10000, RZ ;  /* 0x0001000005057824 */ /* 0x002fcc00078e00ff */
[----:B------:R-:W1:Y:S02]  /*3740*/  F2I.FTZ.U32.TRUNC.NTZ R5, R5 ;  /* 0x0000000500057305 */ /* 0x000e64000021f000 */
[----:B-1----:R4:W-:Y:S02]  /*3750*/  STG.E desc[UR36][R2.64], R5 ;  /* 0x0000000502007986 */ /* 0x0029e4000c101924 */
.L_x_28638:
[----:B------:R-:W-:-:S07]  /*3760*/  VIADD R17, R17, 0x80 ;  /* 0x0000008011117836 */ /* 0x000fce0000000000 */
.L_x_28589:
[----:B0-----:R-:W-:Y:S05]  /*3770*/  BSYNC.RECONVERGENT B6 ;  /* 0x0000000000067941 */ /* 0x001fea0003800200 */
.L_x_28588:
[----:B------:R-:W0:Y:S01]  /*3780*/  LDCU UR4, c[0x0][0x380] ;  /* 0x00007000ff0477ac */ /* 0x000e220008000800 */
[----:B------:R-:W-:Y:S01]  /*3790*/  BSSY.RECONVERGENT B6, `(.L_x_28669) ;  /* 0x0000368000067945 */ /* 0x000fe20003800200 */
[----:B0-----:R-:W-:-:S13]  /*37a0*/  ISETP.GE.AND P0, PT, R17, UR4, PT ;  /* 0x0000000411007c0c */ /* 0x001fda000bf06270 */
[----:B------:R-:W-:Y:S05]  /*37b0*/  @P0 BRA `(.L_x_28670) ;  /* 0x0000003400940947 */ /* 0x000fea0003800000 */
[----:B------:R-:W0:Y:S01]  /*37c0*/  LDCU UR4, c[0x0][0x388] ;  /* 0x00007100ff0477ac */ /* 0x000e220008000800 */
[----:B--23--:R-:W-:Y:S01]  /*37d0*/  IMAD.MOV.U32 R0, RZ, RZ, RZ ;  /* 0x000000ffff007224 */ /* 0x00cfe200078e00ff */
[----:B------:R-:W-:Y:S01]  /*37e0*/  MOV R16, RZ ;  /* 0x000000ff00107202 */ /* 0x000fe20000000f00 */
[----:B0-----:R-:W-:-:S09]  /*37f0*/  UISETP.NE.AND UP0, UPT, UR4, URZ, UPT ;  /* 0x000000ff0400728c */ /* 0x001fd2000bf05270 */
        /* <DEDUP_REMOVED lines=299> */
.L_x_28671:
        /* <DEDUP_REMOVED lines=18> */
.L_x_28675:
[----:B------:R-:W2:Y:S02]  /*4bd0*/  LDG.E.U8 R2, desc[UR36][R2.64] ;  /* 0x0000002402027981 */ /* 0x000ea4000c1e1100 */
[----:B--2---:R-:W-:-:S04]  /*4be0*/  I2FP.F32.U32 R0, R2 ;  /* 0x0000000200007245 */ /* 0x004fc80000201000 */
[----:B------:R-:W-:Y:S01]  /*4bf0*/  F2FP.BF16.F32.PACK_AB R0, RZ, R0 ;  /* 0x00000000ff00723e */ /* 0x000fe200000010ff */
[----:B------:R-:W-:Y:S06]  /*4c00*/  BRA `(.L_x_28677) ;  /* 0x0000000c00847947 */ /* 0x000fec0003800000 */
.L_x_28674:
        /* <DEDUP_REMOVED lines=10> */
.L_x_28679:
[----:B------:R-:W2:Y:S02]  /*4cb0*/  LDG.E R2, desc[UR36][R2.64] ;  /* 0x0000002402027981 */ /* 0x000ea4000c1e1900 */
[----:B--2---:R-:W-:-:S04]  /*4cc0*/  I2FP.F32.S32 R0, R2 ;  /* 0x0000000200007245 */ /* 0x004fc80000201400 */
[----:B------:R-:W-:Y:S01]  /*4cd0*/  F2FP.BF16.F32.PACK_AB R0, RZ, R0 ;  /* 0x00000000ff00723e */ /* 0x000fe200000010ff */
[----:B------:R-:W-:Y:S06]  /*4ce0*/  BRA `(.L_x_28677) ;  /* 0x0000000c004c7947 */ /* 0x000fec0003800000 */
.L_x_28678:
[----:B------:R-:W2:Y:S02]  /*4cf0*/  LDG.E.U16 R2, desc[UR36][R2.64] ;  /* 0x0000002402027981 */ /* 0x000ea4000c1e1500 */
[----:B--2---:R-:W0:Y:S02]  /*4d00*/  I2F.S16 R0, R2 ;  /* 0x0000000200007306 */ /* 0x004e240000101400 */
[----:B0-----:R-:W-:Y:S01]  /*4d10*/  F2FP.BF16.F32.PACK_AB R0, RZ, R0 ;  /* 0x00000000ff00723e */ /* 0x001fe200000010ff */
[----:B------:R-:W-:Y:S06]  /*4d20*/  BRA `(.L_x_28677) ;  /* 0x0000000c003c7947 */ /* 0x000fec0003800000 */
.L_x_28673:
        /* <DEDUP_REMOVED lines=9> */
.L_x_28681:
[----:B------:R-:W2:Y:S02]  /*4dc0*/  LDG.E.U16 R0, desc[UR36][R2.64] ;  /* 0x0000002402007981 */ /* 0x000ea4000c1e1500 */
[----:B--2---:R-:W-:-:S05]  /*4dd0*/  HADD2.F32 R0, -RZ, R0.H0_H0 ;  /* 0x20000000ff007230 */ /* 0x004fca0000004100 */
[----:B------:R-:W-:Y:S01]  /*4de0*/  F2FP.BF16.F32.PACK_AB R0, RZ, R0 ;  /* 0x00000000ff00723e */ /* 0x000fe200000010ff */
[----:B------:R-:W-:Y:S06]  /*4df0*/  BRA `(.L_x_28677) ;  /* 0x0000000c00087947 */ /* 0x000fec0003800000 */
.L_x_28680:
        /* <DEDUP_REMOVED lines=9> */
.L_x_28683:
[----:B------:R-:W2:Y:S02]  /*4e90*/  LDG.E.U16 R2, desc[UR36][R2.64] ;  /* 0x0000002402027981 */ /* 0x000ea4000c1e1500 */
[----:B--2---:R-:W-:-:S05]  /*4ea0*/  HADD2.F32 R0, -RZ, R2.H0_H0 ;  /* 0x20000002ff007230 */ /* 0x004fca0000004100 */
[----:B------:R-:W-:Y:S01]  /*4eb0*/  F2FP.BF16.F32.PACK_AB R0, RZ, R0 ;  /* 0x00000000ff00723e */ /* 0x000fe200000010ff */
[----:B------:R-:W-:Y:S06]  /*4ec0*/  BRA `(.L_x_28677) ;  /* 0x0000000800d47947 */ /* 0x000fec0003800000 */
.L_x_28682:
        /* <DEDUP_REMOVED lines=8> */
.L_x_28672:
        /* <DEDUP_REMOVED lines=13> */
.L_x_28686:
        /* <DEDUP_REMOVED lines=8> */
.L_x_28685:
        /* <DEDUP_REMOVED lines=27> */
.L_x_28688:
        /* <DEDUP_REMOVED lines=13> */
.L_x_28687:
[----:B------:R0:W5:Y:S01]  /*5320*/  LDG.E.U16 R0, desc[UR36][R2.64] ;  /* 0x0000002402007981 */ /* 0x000162000c1e1500 */
[----:B------:R-:W-:Y:S05]  /*5330*/  BRA `(.L_x_28677) ;  /* 0x0000000400b87947 */ /* 0x000fea0003800000 */
.L_x_28684:
        /* <DEDUP_REMOVED lines=12> */
.L_x_28691:
        /* <DEDUP_REMOVED lines=21> */
.L_x_28695:
[----:B------:R-:W-:Y:S05]  /*5550*/  BSYNC.RECONVERGENT B1 ;  /* 0x0000000000017941 */ /* 0x000fea0003800200 */
.L_x_28694:
[----:B------:R-:W-:Y:S01]  /*5560*/  IMAD.SHL.U32 R0, R0, 0x100000, RZ ;  /* 0x0010000000007824 */ /* 0x000fe200078e00ff */
[----:B------:R-:W-:-:S04]  /*5570*/  LEA R2, R2, 0x3b800000, 0x17 ;  /* 0x3b80000002027811 */ /* 0x000fc800078eb8ff */
[----:B------:R-:W-:-:S07]  /*5580*/  LOP3.LUT R0, R2, R0, R7, 0xfe, !PT ;  /* 0x0000000002007212 */ /* 0x000fce00078efe07 */
.L_x_28693:
[----:B------:R-:W-:Y:S05]  /*5590*/  BSYNC.RECONVERGENT B0 ;  /* 0x0000000000007941 */ /* 0x000fea0003800200 */
.L_x_28692:
[----:B------:R-:W-:Y:S01]  /*55a0*/  F2FP.BF16.F32.PACK_AB R0, RZ, R0 ;  /* 0x00000000ff00723e */ /* 0x000fe200000010ff */
[----:B------:R-:W-:Y:S06]  /*55b0*/  BRA `(.L_x_28677) ;  /* 0x0000000400187947 */ /* 0x000fec0003800000 */
.L_x_28690:
        /* <DEDUP_REMOVED lines=21> */
.L_x_28699:
[----:B------:R-:W-:Y:S05]  /*5710*/  BSYNC.RECONVERGENT B1 ;  /* 0x0000000000017941 */ /* 0x000fea0003800200 */
.L_x_28698:
[----:B------:R-:W-:Y:S01]  /*5720*/  IMAD.SHL.U32 R0, R0, 0x200000, RZ ;  /* 0x0020000000007824 */ /* 0x000fe200078e00ff */
[----:B------:R-:W-:-:S04]  /*5730*/  LEA R2, R2, 0x37800000, 0x17 ;  /* 0x3780000002027811 */ /* 0x000fc800078eb8ff */
[----:B------:R-:W-:-:S07]  /*5740*/  LOP3.LUT R0, R2, R0, R7, 0xfe, !PT ;  /* 0x0000000002007212 */ /* 0x000fce00078efe07 */
.L_x_28697:
[----:B------:R-:W-:Y:S05]  /*5750*/  BSYNC.RECONVERGENT B0 ;  /* 0x0000000000007941 */ /* 0x000fea0003800200 */
.L_x_28696:
[----:B------:R-:W-:Y:S01]  /*5760*/  F2FP.BF16.F32.PACK_AB R0, RZ, R0 ;  /* 0x00000000ff00723e */ /* 0x000fe200000010ff */
[----:B------:R-:W-:Y:S06]  /*5770*/  BRA `(.L_x_28677) ;  /* 0x0000000000a87947 */ /* 0x000fec0003800000 */
.L_x_28689:
        /* <DEDUP_REMOVED lines=14> */
.L_x_28703:
[----:B------:R-:W-:Y:S05]  /*5860*/  BSYNC.RECONVERGENT B0 ;  /* 0x0000000000007941 */ /* 0x000fea0003800200 */
.L_x_28702:
[----:B------:R-:W-:Y:S01]  /*5870*/  F2FP.BF16.F32.PACK_AB R0, RZ, R0 ;  /* 0x00000000ff00723e */ /* 0x000fe200000010ff */
[----:B------:R-:W-:Y:S06]  /*5880*/  BRA `(.L_x_28677) ;  /* 0x0000000000647947 */ /* 0x000fec0003800000 */
.L_x_28676:
        /* <DEDUP_REMOVED lines=16> */
.L_x_28704:
[----:B------:R-:W-:Y:S01]  /*5990*/  PRMT R0, RZ, 0x7610, R0 ;  /* 0x00007610ff007816 */ /* 0x000fe20000000000 */
[----:B------:R-:W-:Y:S06]  /*59a0*/  BRA `(.L_x_28677) ;  /* 0x00000000001c7947 */ /* 0x000fec0003800000 */
.L_x_28701:
[----:B------:R-:W2:Y:S02]  /*59b0*/  LDG.E.64 R2, desc[UR36][R2.64] ;  /* 0x0000002402027981 */ /* 0x000ea4000c1e1b00 */
[----:B--2---:R-:W0:Y:S02]  /*59c0*/  I2F.U64 R0, R2 ;  /* 0x0000000200007312 */ /* 0x004e240000301000 */
[----:B0-----:R-:W-:Y:S01]  /*59d0*/  F2FP.BF16.F32.PACK_AB R0, RZ, R0 ;  /* 0x00000000ff00723e */ /* 0x001fe200000010ff */
[----:B------:R-:W-:Y:S06]  /*59e0*/  BRA `(.L_x_28677) ;  /* 0x00000000000c7947 */ /* 0x000fec0003800000 */
.L_x_28700:
[----:B------:R-:W2:Y:S02]  /*59f0*/  LDG.E R2, desc[UR36][R2.64] ;  /* 0x0000002402027981 */ /* 0x000ea4000c1e1900 */
[----:B--2---:R-:W-:-:S04]  /*5a00*/  I2FP.F32.U32 R0, R2 ;  /* 0x0000000200007245 */ /* 0x004fc80000201000 */
[----:B------:R-:W-:-:S07]  /*5a10*/  F2FP.BF16.F32.PACK_AB R0, RZ, R0 ;  /* 0x00000000ff00723e */ /* 0x000fce00000010ff */
.L_x_28677:
[----:B0----5:R-:W-:Y:S01]  /*5a20*/  IMAD.U32 R3, R0, 0x10000, RZ ;  /* 0x0001000000037824 */ /* 0x021fe200078e00ff */
        /* <DEDUP_REMOVED lines=28> */
.L_x_28710:
[----:B------:R-:W-:Y:S01]  /*5bf0*/  FSETP.GEU.FTZ.AND P0, PT, R7, -R6, PT ;  /* 0x800000060700720b */ /* 0x000fe20003f1e000 */
[----:B------:R-:W-:-:S12]  /*5c00*/  FADD.FTZ R5, R5, -1 ;  /* 0xbf80000005057421 */ /* 0x000fd80000010000 */
[----:B------:R-:W-:-:S07]  /*5c10*/  @!P0 FADD.FTZ R5, R5, -1 ;  /* 0xbf80000005058421 */ /* 0x000fce0000010000 */
.L_x_28709:
[----:B------:R-:W-:Y:S05]  /*5c20*/  BSYNC.RECONVERGENT B1 ;  /* 0x0000000000017941 */ /* 0x000fea0003800200 */
.L_x_28708:
[----:B------:R-:W-:Y:S01]  /*5c30*/  FFMA.FTZ R2, -R6, R5, R2 ;  /* 0x0000000506027223 */ /* 0x000fe20000010102 */
[----:B------:R-:W-:Y:S06]  /*5c40*/  BRA `(.L_x_28706) ;  /* 0x0000000000787947 */ /* 0x000fec0003800000 */
.L_x_28707:
        /* <DEDUP_REMOVED lines=14> */
.L_x_28713:
        /* <DEDUP_REMOVED lines=13> */
.L_x_28712:
[----:B------:R-:W-:Y:S05]  /*5e00*/  BSYNC.RECONVERGENT B1 ;  /* 0x0000000000017941 */ /* 0x000fea0003800200 */
.L_x_28711:
[----:B------:R-:W-:-:S04]  /*5e10*/  FMUL.FTZ R5, R2, 1.1920928955078125e-07 ;  /* 0x3400000002057820 */ /* 0x000fc80000410000 */
[----:B------:R-:W-:-:S07]  /*5e20*/  FMUL.FTZ R2, R8, R5 ;  /* 0x0000000508027220 */ /* 0x000fce0000410000 */
.L_x_28706:
[----:B------:R-:W-:Y:S05]  /*5e30*/  BSYNC.RECONVERGENT B0 ;  /* 0x0000000000007941 */ /* 0x000fea0003800200 */
.L_x_28705:
        /* <DEDUP_REMOVED lines=25> */
[----:B-1----:R-:W-:-:S04]  /*5fd0*/  SHF.L.U32 R0, R5, 0x10, RZ ;  /* 0x0000001005007819 */ /* 0x002fc800000006ff */
[----:B------:R-:W1:Y:S02]  /*5fe0*/  F2I.FTZ.TRUNC.NTZ R5, R0 ;  /* 0x0000000000057305 */ /* 0x000e64000021f100 */
[----:B-1----:R1:W-:Y:S01]  /*5ff0*/  STG.E.U8 desc[UR36][R2.64], R5 ;  /* 0x0000000502007986 */ /* 0x0023e2000c101124 */
[----:B------:R-:W-:Y:S05]  /*6000*/  BRA `(.L_x_28719) ;  /* 0x0000000c007c7947 */ /* 0x000fea0003800000 */
.L_x_28717:
[----:B-1----:R-:W-:-:S06]  /*6010*/  IMAD.U32 R5, R5, 0x10000, RZ ;  /* 0x0001000005057824 */ /* 0x002fcc00078e00ff */
[----:B------:R-:W1:Y:S02]  /*6020*/  F2I.S64.TRUNC R4, R5 ;  /* 0x0000000500047311 */ /* 0x000e64000020d900 */
[----:B-1----:R1:W-:Y:S01]  /*6030*/  STG.E.U8 desc[UR36][R2.64], R4 ;  /* 0x0000000402007986 */ /* 0x0023e2000c101124 */
[----:B------:R-:W-:Y:S05]  /*6040*/  BRA `(.L_x_28719) ;  /* 0x0000000c006c7947 */ /* 0x000fea0003800000 */
.L_x_28716:
        /* <DEDUP_REMOVED lines=10> */
.L_x_28721:
[----:B-1----:R-:W-:-:S06]  /*60f0*/  IMAD.U32 R5, R5, 0x10000, RZ ;  /* 0x0001000005057824 */ /* 0x002fcc00078e00ff */
[----:B------:R-:W1:Y:S02]  /*6100*/  F2I.FTZ.TRUNC.NTZ R5, R5 ;  /* 0x0000000500057305 */ /* 0x000e64000021f100 */
[----:B-1----:R1:W-:Y:S01]  /*6110*/  STG.E desc[UR36][R2.64], R5 ;  /* 0x0000000502007986 */ /* 0x0023e2000c101924 */
[----:B------:R-:W-:Y:S05]  /*6120*/  BRA `(.L_x_28719) ;  /* 0x0000000c00347947 */ /* 0x000fea0003800000 */
.L_x_28720:
[----:B-1----:R-:W-:-:S06]  /*6130*/  SHF.L.U32 R5, R5, 0x10, RZ ;  /* 0x0000001005057819 */ /* 0x002fcc00000006ff */
[----:B------:R-:W1:Y:S02]  /*6140*/  F2I.FTZ.TRUNC.NTZ R5, R5 ;  /* 0x0000000500057305 */ /* 0x000e64000021f100 */
[----:B-1----:R1:W-:Y:S01]  /*6150*/  STG.E.U16 desc[UR36][R2.64], R5 ;  /* 0x0000000502007986 */ /* 0x0023e2000c101524 */
[----:B------:R-:W-:Y:S05]  /*6160*/  BRA `(.L_x_28719) ;  /* 0x0000000c00247947 */ /* 0x000fea0003800000 */
.L_x_28715:
        /* <DEDUP_REMOVED lines=9> */
.L_x_28723:
[----:B-1----:R-:W-:-:S05]  /*6200*/  IMAD.U32 R0, R5, 0x10000, RZ ;  /* 0x0001000005007824 */ /* 0x002fca00078e00ff */
[----:B------:R-:W-:-:S05]  /*6210*/  F2FP.F16.F32.PACK_AB R0, RZ, R0 ;  /* 0x00000000ff00723e */ /* 0x000fca00000000ff */
[----:B------:R1:W-:Y:S01]  /*6220*/  STG.E.U16 desc[UR36][R2.64], R0 ;  /* 0x0000000002007986 */ /* 0x0003e2000c101524 */
[----:B------:R-:W-:Y:S05]  /*6230*/  BRA `(.L_x_28719) ;  /* 0x0000000800f07947 */ /* 0x000fea0003800000 */
.L_x_28722:
        /* <DEDUP_REMOVED lines=10> */
.L_x_28725:
[----:B-1----:R-:W-:-:S05]  /*62e0*/  IMAD.U32 R5, R5, 0x10000, RZ ;  /* 0x0001000005057824 */ /* 0x002fca00078e00ff */
[----:B------:R-:W-:-:S04]  /*62f0*/  F2FP.F16.F32.PACK_AB R5, RZ, R5 ;  /* 0x00000005ff05723e */ /* 0x000fc800000000ff */
[----:B------:R-:W-:-:S05]  /*6300*/  PRMT R5, R5, 0x5410, RZ ;  /* 0x0000541005057816 */ /* 0x000fca00000000ff */
[----:B------:R1:W-:Y:S01]  /*6310*/  STG.E desc[UR36][R2.64], R5 ;  /* 0x0000000502007986 */ /* 0x0003e2000c101924 */
[----:B------:R-:W-:Y:S05]  /*6320*/  BRA `(.L_x_28719) ;  /* 0x0000000800b47947 */ /* 0x000fea0003800000 */
.L_x_28724:
[----:B-1----:R-:W-:-:S04]  /*6330*/  IMAD.U32 R4, R5, 0x10000, RZ ;  /* 0x0001000005047824 */ /* 0x002fc800078e00ff */
[----:B------:R-:W-:-:S06]  /*6340*/  FMUL.FTZ R4, R4, 1 ;  /* 0x3f80000004047820 */ /* 0x000fcc0000410000 */
[----:B------:R-:W1:Y:S02]  /*6350*/  F2F.F64.F32 R4, R4 ;  /* 0x0000000400047310 */ /* 0x000e640000201800 */
[----:B-1----:R1:W-:Y:S01]  /*6360*/  STG.E.64 desc[UR36][R2.64], R4 ;  /* 0x0000000402007986 */ /* 0x0023e2000c101b24 */
[----:B------:R-:W-:Y:S05]  /*6370*/  BRA `(.L_x_28719) ;  /* 0x0000000800a07947 */ /* 0x000fea0003800000 */
.L_x_28714:
        /* <DEDUP_REMOVED lines=14> */
.L_x_28729:
        /* <DEDUP_REMOVED lines=18> */
.L_x_28732:
[----:B------:R-:W-:-:S04]  /*6580*/  SHF.R.U32.HI R5, RZ, 0x18, R5 ;  /* 0x00000018ff057819 */ /* 0x000fc80000011605 */
[----:B------:R-:W-:-:S07]  /*6590*/  LOP3.LUT R0, R0, 0x80, R5, 0xf8, !PT ;  /* 0x0000008000007812 */ /* 0x000fce00078ef805 */
.L_x_28731:
[----:B------:R-:W-:Y:S05]  /*65a0*/  BSYNC.RECONVERGENT B0 ;  /* 0x0000000000007941 */ /* 0x000fea0003800200 */
.L_x_28730:
[----:B------:R4:W-:Y:S01]  /*65b0*/  STG.E.U8 desc[UR36][R2.64], R0 ;  /* 0x0000000002007986 */ /* 0x0009e2000c101124 */
[----:B------:R-:W-:Y:S05]  /*65c0*/  BRA `(.L_x_28719) ;  /* 0x00000008000c7947 */ /* 0x000fea0003800000 */
.L_x_28728:
        /* <DEDUP_REMOVED lines=18> */
.L_x_28735:
[----:B------:R-:W-:-:S04]  /*66f0*/  SHF.R.U32.HI R5, RZ, 0x18, R5 ;  /* 0x00000018ff057819 */ /* 0x000fc80000011605 */
[----:B------:R-:W-:-:S07]  /*6700*/  LOP3.LUT R0, R0, 0x80, R5, 0xf8, !PT ;  /* 0x0000008000007812 */ /* 0x000fce00078ef805 */
.L_x_28734:
[----:B------:R-:W-:Y:S05]  /*6710*/  BSYNC.RECONVERGENT B0 ;  /* 0x0000000000007941 */ /* 0x000fea0003800200 */
.L_x_28733:
[----:B------:R1:W-:Y:S01]  /*6720*/  STG.E.U8 desc[UR36][R2.64], R0 ;  /* 0x0000000002007986 */ /* 0x0003e2000c101124 */
[----:B------:R-:W-:Y:S05]  /*6730*/  BRA `(.L_x_28719) ;  /* 0x0000000400b07947 */ /* 0x000fea0003800000 */
.L_x_28727:
[----:B------:R-:W-:-:S09]  /*6740*/  UISETP.NE.AND UP0, UPT, UR4, 0x1c, UPT ;  /* 0x0000001c0400788c */ /* 0x000fd2000bf05270 */
[----:B------:R-:W-:Y:S05]  /*6750*/  BRA.U !UP0, `(.L_x_28736) ;  /* 0x0000000108607547 */ /* 0x000fea000b800000 */
[----:B------:R-:W-:-:S09]  /*6760*/  UISETP.NE.AND UP0, UPT, UR4, 0x1d, UPT ;  /* 0x0000001d0400788c */ /* 0x000fd2000bf05270 */
[----:B------:R-:W-:Y:S05]  /*6770*/  BRA.U !UP0, `(.L_x_28737) ;  /* 0x0000000108487547 */ /* 0x000fea000b800000 */
[----:B------:R-:W-:-:S09]  /*6780*/  UISETP.NE.AND UP0, UPT, UR4, 0x2c, UPT ;  /* 0x0000002c0400788c */ /* 0x000fd2000bf05270 */
[----:B------:R-:W-:Y:S05]  /*6790*/  BRA.U UP0, `(.L_x_28718) ;  /* 0x0000000100bc7547 */ /* 0x000fea000b800000 */
[----:B-1----:R-:W-:-:S05]  /*67a0*/  IMAD.U32 R5, R5, 0x10000, RZ ;  /* 0x0001000005057824 */ /* 0x002fca00078e00ff */
        /* <DEDUP_REMOVED lines=15> */
.L_x_28737:
[----:B-1----:R-:W-:-:S06]  /*68a0*/  IMAD.U32 R5, R5, 0x10000, RZ ;  /* 0x0001000005057824 */ /* 0x002fcc00078e00ff */
[----:B------:R-:W1:Y:S02]  /*68b0*/  F2I.U64.TRUNC R4, R5 ;  /* 0x0000000500047311 */ /* 0x000e64000020d800 */
[----:B-1----:R2:W-:Y:S01]  /*68c0*/  STG.E.64 desc[UR36][R2.64], R4 ;  /* 0x0000000402007986 */ /* 0x0025e2000c101b24 */
[----:B------:R-:W-:Y:S05]  /*68d0*/  BRA `(.L_x_28719) ;  /* 0x0000000400487947 */ /* 0x000fea0003800000 */
.L_x_28736:
[----:B-1----:R-:W-:-:S06]  /*68e0*/  SHF.L.U32 R5, R5, 0x10, RZ ;  /* 0x0000001005057819 */ /* 0x002fcc00000006ff */
[----:B------:R-:W1:Y:S02]  /*68f0*/  F2I.FTZ.U32.TRUNC.NTZ R5, R5 ;  /* 0x0000000500057305 */ /* 0x000e64000021f000 */
[----:B-1----:R1:W-:Y:S01]  /*6900*/  STG.E desc[UR36][R2.64], R5 ;  /* 0x0000000502007986 */ /* 0x0023e2000c101924 */
[----:B------:R-:W-:Y:S05]  /*6910*/  BRA `(.L_x_28719) ;  /* 0x0000000400387947 */ /* 0x000fea0003800000 */
.L_x_28726:
        /* <DEDUP_REMOVED lines=11> */
.L_x_28739:
[----:B-1----:R-:W-:Y:S01]  /*69d0*/  IMAD.U32 R5, R5, 0x10000, RZ ;  /* 0x0001000005057824 */ /* 0x002fe200078e00ff */
[----:B------:R-:W-:-:S03]  /*69e0*/  CS2R R6, SRZ ;  /* 0x0000000000067805 */ /* 0x000fc6000001ff00 */
[----:B------:R-:W-:-:S06]  /*69f0*/  FMUL.FTZ R5, R5, 1 ;  /* 0x3f80000005057820 */ /* 0x000fcc0000410000 */
[----:B------:R-:W1:Y:S02]  /*6a00*/  F2F.F64.F32 R4, R5 ;  /* 0x0000000500047310 */ /* 0x000e640000201800 */
[----:B-1----:R1:W-:Y:S01]  /*6a10*/  STG.E.128 desc[UR36][R2.64], R4 ;  /* 0x0000000402007986 */ /* 0x0023e2000c101d24 */
[----:B------:R-:W-:Y:S05]  /*6a20*/  BRA `(.L_x_28719) ;  /* 0x0000000000f47947 */ /* 0x000fea0003800000 */
.L_x_28738:
[----:B------:R-:W-:-:S09]  /*6a30*/  UISETP.NE.AND UP0, UPT, UR4, 0xf, UPT ;  /* 0x0000000f0400788c */ /* 0x000fd2000bf05270 */
[----:B------:R-:W-:Y:S05]  /*6a40*/  BRA.U !UP0, `(.L_x_28740) ;  /* 0x0000000108e87547 */ /* 0x000fea000b800000 */
[----:B------:R-:W-:-:S09]  /*6a50*/  UISETP.NE.AND UP0, UPT, UR4, 0x17, UPT ;  /* 0x000000170400788c */ /* 0x000fd2000bf05270 */
[----:B------:R-:W-:Y:S05]  /*6a60*/  BRA.U !UP0, `(.L_x_28741) ;  /* 0x0000000108907547 */ /* 0x000fea000b800000 */
[----:B------:R-:W-:-:S09]  /*6a70*/  UISETP.NE.AND UP0, UPT, UR4, 0x18, UPT ;  /* 0x000000180400788c */ /* 0x000fd2000bf05270 */
[----:B------:R-:W-:Y:S05]  /*6a80*/  BRA.U !UP0, `(.L_x_28742) ;  /* 0x0000000108447547 */ /* 0x000fea000b800000 */
.L_x_28718:
[----:B------:R-:W-:Y:S01]  /*6a90*/  MOV R2, 0x0 ;  /* 0x0000000000027802 */ /* 0x000fe20000000f00 */
[----:B------:R-:W2:Y:S01]  /*6aa0*/  LDCU.64 UR4, c[0x4][0x178] ;  /* 0x01002f00ff0477ac */ /* 0x000ea20008000a00 */
[----:B------:R-:W-:Y:S02]  /*6ab0*/  IMAD.MOV.U32 R8, RZ, RZ, 0x65 ;  /* 0x00000065ff087424 */ /* 0x000fe400078e00ff */
[----:B------:R-:W-:Y:S01]  /*6ac0*/  IMAD.MOV.U32 R12, RZ, RZ, 0x1 ;  /* 0x00000001ff0c7424 */ /* 0x000fe200078e00ff */
[----:B------:R-:W3:Y:S01]  /*6ad0*/  LDCU.64 UR6, c[0x4][0x180] ;  /* 0x01003000ff0677ac */ /* 0x000ee20008000a00 */
[----:B------:R-:W4:Y:S01]  /*6ae0*/  LDC.64 R2, c[0x4][R2] ;  /* 0x0100000002027b82 */ /* 0x000f220000000a00 */
[----:B------:R-:W-:Y:S01]  /*6af0*/  IMAD.MOV.U32 R13, RZ, RZ, RZ ;  /* 0x000000ffff0d7224 */ /* 0x000fe200078e00ff */
[----:B------:R-:W5:Y:S01]  /*6b00*/  LDCU.64 UR8, c[0x4][0x90] ;  /* 0x01001200ff0877ac */ /* 0x000f620008000a00 */
[----:B--2---:R-:W-:Y:S01]  /*6b10*/  IMAD.U32 R4, RZ, RZ, UR4 ;  /* 0x00000004ff047e24 */ /* 0x004fe2000f8e00ff */
[----:B-1----:R-:W-:Y:S01]  /*6b20*/  MOV R5, UR5 ;  /* 0x0000000500057c02 */ /* 0x002fe20008000f00 */
[----:B---3--:R-:W-:-:S02]  /*6b30*/  IMAD.U32 R6, RZ, RZ, UR6 ;  /* 0x00000006ff067e24 */ /* 0x008fc4000f8e00ff */
[----:B------:R-:W-:Y:S02]  /*6b40*/  IMAD.U32 R7, RZ, RZ, UR7 ;  /* 0x00000007ff077e24 */ /* 0x000fe4000f8e00ff */
[----:B-----5:R-:W-:Y:S01]  /*6b50*/  IMAD.U32 R10, RZ, RZ, UR8 ;  /* 0x00000008ff0a7e24 */ /* 0x020fe2000f8e00ff */
[----:B------:R-:W-:-:S07]  /*6b60*/  MOV R11, UR9 ;  /* 0x00000009000b7c02 */ /* 0x000fce0008000f00 */
[----:B------:R-:W-:-:S07]  /*6b70*/  LEPC R20, `(.L_x_28743) ;  /* 0x000000001014794e */ /* 0x000fce0000000000 */
[----:B0---4-:R-:W-:Y:S05]  /*6b80*/  CALL.ABS.NOINC R2 ;  /* 0x0000000002007343 */ /* 0x011fea0003c00000 */
.L_x_28743:
[----:B------:R-:W-:Y:S05]  /*6b90*/  BRA `(.L_x_28719) ;  /* 0x0000000000987947 */ /* 0x000fea0003800000 */
.L_x_28742:
        /* <DEDUP_REMOVED lines=13> */
.L_x_28745:
[----:B------:R-:W-:Y:S05]  /*6c70*/  BSYNC.RECONVERGENT B0 ;  /* 0x0000000000007941 */ /* 0x000fea0003800200 */
.L_x_28744:
[----:B------:R-:W-:-:S05]  /*6c80*/  LOP3.LUT R5, R0, 0x80, R5, 0xf8, !PT ;  /* 0x0000008000057812 */ /* 0x000fca00078ef805 */
[----:B------:R1:W-:Y:S01]  /*6c90*/  STG.E.U8 desc[UR36][R2.64], R5 ;  /* 0x0000000502007986 */ /* 0x0003e2000c101124 */
[----:B------:R-:W-:Y:S05]  /*6ca0*/  BRA `(.L_x_28719) ;  /* 0x0000000000547947 */ /* 0x000fea0003800000 */
.L_x_28741:
        /* <DEDUP_REMOVED lines=12> */
.L_x_28747:
[----:B------:R-:W-:Y:S01]  /*6d70*/  IMAD.MOV.U32 R0, RZ, RZ, 0x7f ;  /* 0x0000007fff007424 */ /* 0x000fe200078e00ff */
[----:B------:R-:W-:-:S04]  /*6d80*/  ISETP.GT.U32.AND P0, PT, R4, 0x7f800000, PT ;  /* 0x7f8000000400780c */ /* 0x000fc80003f04070 */
[----:B------:R-:W-:-:S09]  /*6d90*/  SEL R0, R0, 0x7c, P0 ;  /* 0x0000007c00007807 */ /* 0x000fd20000000000 */
.L_x_28748:
[----:B------:R-:W-:Y:S05]  /*6da0*/  BSYNC.RECONVERGENT B0 ;  /* 0x0000000000007941 */ /* 0x000fea0003800200 */
.L_x_28746:
[----:B------:R-:W-:-:S04]  /*6db0*/  SHF.R.U32.HI R5, RZ, 0x18, R5 ;  /* 0x00000018ff057819 */ /* 0x000fc80000011605 */
[----:B------:R-:W-:-:S05]  /*6dc0*/  LOP3.LUT R5, R0, 0x80, R5, 0xf8, !PT ;  /* 0x0000008000057812 */ /* 0x000fca00078ef805 */
[----:B------:R1:W-:Y:S01]  /*6dd0*/  STG.E.U8 desc[UR36][R2.64], R5 ;  /* 0x0000000502007986 */ /* 0x0003e2000c101124 */
[----:B------:R-:W-:Y:S05]  /*6de0*/  BRA `(.L_x_28719) ;  /* 0x0000000000047947 */ /* 0x000fea0003800000 */
.L_x_28740:
[----:B-1----:R1:W-:Y:S02]  /*6df0*/  STG.E.U16 desc[UR36][R2.64], R5 ;  /* 0x0000000502007986 */ /* 0x0023e4000c101524 */
.L_x_28719:
[----:B------:R-:W-:-:S07]  /*6e00*/  IADD3 R17, PT, PT, R17, 0x80, RZ ;  /* 0x0000008011117810 */ /* 0x000fce0007ffe0ff */
.L_x_28670:
[----:B------:R-:W-:Y:S05]  /*6e10*/  BSYNC.RECONVERGENT B6 ;  /* 0x0000000000067941 */ /* 0x000fea0003800200 */
.L_x_28669:
[----:B------:R-:W5:Y:S01]  /*6e20*/  LDCU UR4, c[0x0][0x380] ;  /* 0x00007000ff0477ac */ /* 0x000f620008000800 */
[----:B------:R-:W-:Y:S01]  /*6e30*/  BSSY.RECONVERGENT B6, `(.L_x_28749) ;  /* 0x0000368000067945 */ /* 0x000fe20003800200 */
[----:B-----5:R-:W-:-:S13]  /*6e40*/  ISETP.GE.AND P0, PT, R17, UR4, PT ;  /* 0x0000000411007c0c */ /* 0x020fda000bf06270 */
[----:B------:R-:W-:Y:S05]  /*6e50*/  @P0 BRA `(.L_x_28750) ;  /* 0x0000003400940947 */ /* 0x000fea0003800000 */
[----:B------:R-:W5:Y:S01]  /*6e60*/  LDCU UR4, c[0x0][0x388] ;  /* 0x00007100ff0477ac */ /* 0x000f620008000800 */
[----:B-1234-:R-:W-:Y:S02]  /*6e70*/  IMAD.MOV.U32 R0, RZ, RZ, RZ ;  /* 0x000000ffff007224 */ /* 0x01efe400078e00ff */
        /* <DEDUP_REMOVED lines=301> */
.L_x_28751:
        /* <DEDUP_REMOVED lines=18> */
.L_x_28755:
[----:B------:R-:W2:Y:S02]  /*8270*/  LDG.E.U8 R2, desc[UR36][R2.64] ;  /* 0x0000002402027981 */ /* 0x000ea4000c1e1100 */
[----:B--2---:R-:W-:-:S04]  /*8280*/  I2FP.F32.U32 R0, R2 ;  /* 0x0000000200007245 */ /* 0x004fc80000201000 */
[----:B------:R-:W-:Y:S01]  /*8290*/  F2FP.BF16.F32.PACK_AB R0, RZ, R0 ;  /* 0x00000000ff00723e */ /* 0x000fe200000010ff */
[----:B------:R-:W-:Y:S06]  /*82a0*/  BRA `(.L_x_28757) ;  /* 0x0000000c00847947 */ /* 0x000fec0003800000 */
.L_x_28754:
        /* <DEDUP_REMOVED lines=10> */
.L_x_28759:
[----:B------:R-:W2:Y:S02]  /*8350*/  LDG.E R2, desc[UR36][R2.64] ;  /* 0x0000002402027981 */ /* 0x000ea4000c1e1900 */
[----:B--2---:R-:W-:-:S04]  /*8360*/  I2FP.F32.S32 R0, R2 ;  /* 0x0000000200007245 */ /* 0x004fc80000201400 */
[----:B------:R-:W-:Y:S01]  /*8370*/  F2FP.BF16.F32.PACK_AB R0, RZ, R0 ;  /* 0x00000000ff00723e */ /* 0x000fe200000010ff */
[----:B------:R-:W-:Y:S06]  /*8380*/  BRA `(.L_x_28757) ;  /* 0x0000000c004c7947 */ /* 0x000fec0003800000 */
.L_x_28758:
[----:B------:R-:W2:Y:S02]  /*8390*/  LDG.E.U16 R2, desc[UR36][R2.64] ;  /* 0x0000002402027981 */ /* 0x000ea4000c1e1500 */
[----:B--2---:R-:W1:Y:S02]  /*83a0*/  I2F.S16 R0, R2 ;  /* 0x0000000200007306 */ /* 0x004e640000101400 */
[----:B-1----:R-:W-:Y:S01]  /*83b0*/  F2FP.BF16.F32.PACK_AB R0, RZ, R0 ;  /* 0x00000000ff00723e */ /* 0x002fe200000010ff */
[----:B------:R-:W-:Y:S06]  /*83c0*/  BRA `(.L_x_28757) ;  /* 0x0000000c003c7947 */ /* 0x000fec0003800000 */
.L_x_28753:
        /* <DEDUP_REMOVED lines=9> */
.L_x_28761:
[----:B------:R-:W2:Y:S02]  /*8460*/  LDG.E.U16 R0, desc[UR36][R2.64] ;  /* 0x0000002402007981 */ /* 0x000ea4000c1e1500 */
[----:B--2---:R-:W-:-:S05]  /*8470*/  HADD2.F32 R0, -RZ, R0.H0_H0 ;  /* 0x20000000ff007230 */ /* 0x004fca0000004100 */
[----:B------:R-:W-:Y:S01]  /*8480*/  F2FP.BF16.F32.PACK_AB R0, RZ, R0 ;  /* 0x00000000ff00723e */ /* 0x000fe200000010ff */
[----:B------:R-:W-:Y:S06]  /*8490*/  BRA `(.L_x_28757) ;  /* 0x0000000c00087947 */ /* 0x000fec0003800000 */
.L_x_28760:
        /* <DEDUP_REMOVED lines=9> */
.L_x_28763:
[----:B------:R-:W2:Y:S02]  /*8530*/  LDG.E.U16 R2, desc[UR36][R2.64] ;  /* 0x0000002402027981 */ /* 0x000ea4000c1e1500 */
[----:B--2---:R-:W-:-:S05]  /*8540*/  HADD2.F32 R0, -RZ, R2.H0_H0 ;  /* 0x20000002ff007230 */ /* 0x004fca0000004100 */
[----:B------:R-:W-:Y:S01]  /*8550*/  F2FP.BF16.F32.PACK_AB R0, RZ, R0 ;  /* 0x00000000ff00723e */ /* 0x000fe200000010ff */
[----:B------:R-:W-:Y:S06]  /*8560*/  BRA `(.L_x_28757) ;  /* 0x0000000800d47947 */ /* 0x000fec0003800000 */
.L_x_28762:
        /* <DEDUP_REMOVED lines=8> */
.L_x_28752:
        /* <DEDUP_REMOVED lines=13> */
.L_x_28766:
        /* <DEDUP_REMOVED lines=8> */
.L_x_28765:
        /* <DEDUP_REMOVED lines=27> */
.L_x_28768:
        /* <DEDUP_REMOVED lines=13> */
.L_x_28767:
[----:B------:R1:W5:Y:S01]  /*89c0*/  LDG.E.U16 R0, desc[UR36][R2.64] ;  /* 0x0000002402007981 */ /* 0x000362000c1e1500 */
[----:B------:R-:W-:Y:S05]  /*89d0*/  BRA `(.L_x_28757) ;  /* 0x0000000400b87947 */ /* 0x000fea0003800000 */
.L_x_28764:
        /* <DEDUP_REMOVED lines=12> */
.L_x_28771:
        /* <DEDUP_REMOVED lines=21> */
.L_x_28775:
[----:B------:R-:W-:Y:S05]  /*8bf0*/  BSYNC.RECONVERGENT B1 ;  /* 0x0000000000017941 */ /* 0x000fea0003800200 */
.L_x_28774:
[----:B------:R-:W-:Y:S02]  /*8c00*/  SHF.L.U32 R0, R0, 0x14, RZ ;  /* 0x0000001400007819 */ /* 0x000fe400000006ff */
[----:B------:R-:W-:-:S04]  /*8c10*/  LEA R2, R2, 0x3b800000, 0x17 ;  /* 0x3b80000002027811 */ /* 0x000fc800078eb8ff */
[----:B------:R-:W-:-:S07]  /*8c20*/  LOP3.LUT R0, R2, R0, R7, 0xfe, !PT ;  /* 0x0000000002007212 */ /* 0x000fce00078efe07 */
.L_x_28773:
[----:B------:R-:W-:Y:S05]  /*8c30*/  BSYNC.RECONVERGENT B0 ;  /* 0x0000000000007941 */ /* 0x000fea0003800200 */
.L_x_28772:
[----:B------:R-:W-:Y:S01]  /*8c40*/  F2FP.BF16.F32.PACK_AB R0, RZ, R0 ;  /* 0x00000000ff00723e */ /* 0x000fe200000010ff */
[----:B------:R-:W-:Y:S06]  /*8c50*/  BRA `(.L_x_28757) ;  /* 0x0000000400187947 */ /* 0x000fec0003800000 */
.L_x_28770:
        /* <DEDUP_REMOVED lines=21> */
.L_x_28779:
[----:B------:R-:W-:Y:S05]  /*8db0*/  BSYNC.RECONVERGENT B1 ;  /* 0x0000000000017941 */ /* 0x000fea0003800200 */
.L_x_28778:
[----:B------:R-:W-:Y:S01]  /*8dc0*/  IMAD.SHL.U32 R0, R0, 0x200000, RZ ;  /* 0x0020000000007824 */ /* 0x000fe200078e00ff */
[----:B------:R-:W-:-:S04]  /*8dd0*/  LEA R2, R2, 0x37800000, 0x17 ;  /* 0x3780000002027811 */ /* 0x000fc800078eb8ff */
[----:B------:R-:W-:-:S07]  /*8de0*/  LOP3.LUT R0, R2, R0, R7, 0xfe, !PT ;  /* 0x0000000002007212 */ /* 0x000fce00078efe07 */
.L_x_28777:
[----:B------:R-:W-:Y:S05]  /*8df0*/  BSYNC.RECONVERGENT B0 ;  /* 0x0000000000007941 */ /* 0x000fea0003800200 */
.L_x_28776:
[----:B------:R-:W-:Y:S01]  /*8e00*/  F2FP.BF16.F32.PACK_AB R0, RZ, R0 ;  /* 0x00000000ff00723e */ /* 0x000fe200000010ff */
[----:B------:R-:W-:Y:S06]  /*8e10*/  BRA `(.L_x_28757) ;  /* 0x0000000000a87947 */ /* 0x000fec0003800000 */
.L_x_28769:
        /* <DEDUP_REMOVED lines=14> */
.L_x_28783:
[----:B------:R-:W-:Y:S05]  /*8f00*/  BSYNC.RECONVERGENT B0 ;  /* 0x0000000000007941 */ /* 0x000fea0003800200 */
.L_x_28782:
[----:B------:R-:W-:Y:S01]  /*8f10*/  F2FP.BF16.F32.PACK_AB R0, RZ, R0 ;  /* 0x00000000ff00723e */ /* 0x000fe200000010ff */
[----:B------:R-:W-:Y:S06]  /*8f20*/  BRA `(.L_x_28757) ;  /* 0x0000000000647947 */ /* 0x000fec0003800000 */
.L_x_28756:
        /* <DEDUP_REMOVED lines=10> */
[----:B--2---:R-:W-:Y:S01]  /*8fd0*/  IMAD.U32 R6, RZ, RZ, UR6 ;  /* 0x00000006ff067e24 */ /* 0x004fe2000f8e00ff */
[----:B------:R-:W-:Y:S01]  /*8fe0*/  MOV R7, UR7 ;  /* 0x0000000700077c02 */ /* 0x000fe20008000f00 */
[----:B----4-:R-:W-:Y:S02]  /*8ff0*/  IMAD.U32 R10, RZ, RZ, UR8 ;  /* 0x00000008ff0a7e24 */ /* 0x010fe4000f8e00ff */
[----:B------:R-:W-:-:S07]  /*9000*/  IMAD.U32 R11, RZ, RZ, UR9 ;  /* 0x00000009ff0b7e24 */ /* 0x000fce000f8e00ff */
[----:B------:R-:W-:-:S07]  /*9010*/  LEPC R20, `(.L_x_28784) ;  /* 0x000000001014794e */ /* 0x000fce0000000000 */
[----:B0--3--:R-:W-:Y:S05]  /*9020*/  CALL.ABS.NOINC R2 ;  /* 0x0000000002007343 */ /* 0x009fea0003c00000 */
.L_x_28784:
[----:B------:R-:W-:Y:S01]  /*9030*/  PRMT R0, RZ, 0x7610, R0 ;  /* 0x00007610ff007816 */ /* 0x000fe20000000000 */
[----:B------:R-:W-:Y:S06]  /*9040*/  BRA `(.L_x_28757) ;  /* 0x00000000001c7947 */ /* 0x000fec0003800000 */
.L_x_28781:
[----:B------:R-:W2:Y:S02]  /*9050*/  LDG.E.64 R2, desc[UR36][R2.64] ;  /* 0x0000002402027981 */ /* 0x000ea4000c1e1b00 */
[----:B--2---:R-:W1:Y:S02]  /*9060*/  I2F.U64 R0, R2 ;  /* 0x0000000200007312 */ /* 0x004e640000301000 */
[----:B-1----:R-:W-:Y:S01]  /*9070*/  F2FP.BF16.F32.PACK_AB R0, RZ, R0 ;  /* 0x00000000ff00723e */ /* 0x002fe200000010ff */
[----:B------:R-:W-:Y:S06]  /*9080*/  BRA `(.L_x_28757) ;  /* 0x00000000000c7947 */ /* 0x000fec0003800000 */
.L_x_28780:
[----:B------:R-:W2:Y:S02]  /*9090*/  LDG.E R2, desc[UR36][R2.64] ;  /* 0x0000002402027981 */ /* 0x000ea4000c1e1900 */
[----:B--2---:R-:W-:-:S04]  /*90a0*/  I2FP.F32.U32 R0, R2 ;  /* 0x0000000200007245 */ /* 0x004fc80000201000 */
[----:B------:R-:W-:-:S07]  /*90b0*/  F2FP.BF16.F32.PACK_AB R0, RZ, R0 ;  /* 0x00000000ff00723e */ /* 0x000fce00000010ff */
.L_x_28757:
[----:B-1---5:R-:W-:Y:S01]  /*90c0*/  SHF.L.U32 R3, R0, 0x10, RZ ;  /* 0x0000001000037819 */ /* 0x022fe200000006ff */
[----:B------:R-:W-:Y:S01]  /*90d0*/  IMAD.U32 R0, R18, 0x10000, RZ ;  /* 0x0001000012007824 */ /* 0x000fe200078e00ff */
        /* <DEDUP_REMOVED lines=27> */
.L_x_28790:
[----:B------:R-:W-:Y:S01]  /*9290*/  FSETP.GEU.FTZ.AND P0, PT, R7, -R6, PT ;  /* 0x800000060700720b */ /* 0x000fe20003f1e000 */
[----:B------:R-:W-:-:S12]  /*92a0*/  FADD.FTZ R5, R5, -1 ;  /* 0xbf80000005057421 */ /* 0x000fd80000010000 */
[----:B------:R-:W-:-:S07]  /*92b0*/  @!P0 FADD.FTZ R5, R5, -1 ;  /* 0xbf80000005058421 */ /* 0x000fce0000010000 */
.L_x_28789:
[----:B------:R-:W-:Y:S05]  /*92c0*/  BSYNC.RECONVERGENT B1 ;  /* 0x0000000000017941 */ /* 0x000fea0003800200 */
.L_x_28788:
[----:B------:R-:W-:Y:S01]  /*92d0*/  FFMA.FTZ R2, -R6, R5, R2 ;  /* 0x0000000506027223 */ /* 0x000fe20000010102 */
[----:B------:R-:W-:Y:S06]  /*92e0*/  BRA `(.L_x_28786) ;  /* 0x0000000000787947 */ /* 0x000fec0003800000 */
.L_x_28787:
        /* <DEDUP_REMOVED lines=14> */
.L_x_28793:
        /* <DEDUP_REMOVED lines=13> */
.L_x_28792:
[----:B------:R-:W-:Y:S05]  /*94a0*/  BSYNC.RECONVERGENT B1 ;  /* 0x0000000000017941 */ /* 0x000fea0003800200 */
.L_x_28791:
[----:B------:R-:W-:-:S04]  /*94b0*/  FMUL.FTZ R5, R2, 1.1920928955078125e-07 ;  /* 0x3400000002057820 */ /* 0x000fc80000410000 */
[----:B------:R-:W-:-:S07]  /*94c0*/  FMUL.FTZ R2, R8, R5 ;  /* 0x0000000508027220 */ /* 0x000fce0000410000 */
.L_x_28786:
[----:B------:R-:W-:Y:S05]  /*94d0*/  BSYNC.RECONVERGENT B0 ;  /* 0x0000000000007941 */ /* 0x000fea0003800200 */
.L_x_28785:
        /* <DEDUP_REMOVED lines=29> */
.L_x_28797:
[----:B-1----:R-:W-:-:S06]  /*96b0*/  SHF.L.U32 R5, R5, 0x10, RZ ;  /* 0x0000001005057819 */ /* 0x002fcc00000006ff */
[----:B------:R-:W1:Y:S02]  /*96c0*/  F2I.S64.TRUNC R4, R5 ;  /* 0x0000000500047311 */ /* 0x000e64000020d900 */
[----:B-1----:R4:W-:Y:S01]  /*96d0*/  STG.E.U8 desc[UR36][R2.64], R4 ;  /* 0x0000000402007986 */ /* 0x0029e2000c101124 */
[----:B------:R-:W-:Y:S05]  /*96e0*/  BRA `(.L_x_28799) ;  /* 0x0000000c006c7947 */ /* 0x000fea0003800000 */
.L_x_28796:
        /* <DEDUP_REMOVED lines=10> */
.L_x_28801:
[----:B-1----:R-:W-:-:S06]  /*9790*/  IMAD.U32 R5, R5, 0x10000, RZ ;  /* 0x0001000005057824 */ /* 0x002fcc00078e00ff */
[----:B------:R-:W1:Y:S02]  /*97a0*/  F2I.FTZ.TRUNC.NTZ R5, R5 ;  /* 0x0000000500057305 */ /* 0x000e64000021f100 */
[----:B-1----:R3:W-:Y:S01]  /*97b0*/  STG.E desc[UR36][R2.64], R5 ;  /* 0x0000000502007986 */ /* 0x0027e2000c101924 */
[----:B------:R-:W-:Y:S05]  /*97c0*/  BRA `(.L_x_28799) ;  /* 0x0000000c00347947 */ /* 0x000fea0003800000 */
.L_x_28800:
[----:B-1----:R-:W-:-:S06]  /*97d0*/  SHF.L.U32 R5, R5, 0x10, RZ ;  /* 0x0000001005057819 */ /* 0x002fcc00000006ff */
[----:B------:R-:W1:Y:S02]  /*97e0*/  F2I.FTZ.TRUNC.NTZ R5, R5 ;  /* 0x0000000500057305 */ /* 0x000e64000021f100 */
[----:B-1----:R1:W-:Y:S01]  /*97f0*/  STG.E.U16 desc[UR36][R2.64], R5 ;  /* 0x0000000502007986 */ /* 0x0023e2000c101524 */
[----:B------:R-:W-:Y:S05]  /*9800*/  BRA `(.L_x_28799) ;  /* 0x0000000c00247947 */ /* 0x000fea0003800000 */
.L_x_28795:
        /* <DEDUP_REMOVED lines=9> */
.L_x_28803:
[----:B-1----:R-:W-:-:S05]  /*98a0*/  IMAD.U32 R0, R5, 0x10000, RZ ;  /* 0x0001000005007824 */ /* 0x002fca00078e00ff */
[----:B------:R-:W-:-:S05]  /*98b0*/  F2FP.F16.F32.PACK_AB R0, RZ, R0 ;  /* 0x00000000ff00723e */ /* 0x000fca00000000ff */
[----:B------:R1:W-:Y:S01]  /*98c0*/  STG.E.U16 desc[UR36][R2.64], R0 ;  /* 0x0000000002007986 */ /* 0x0003e2000c101524 */
[----:B------:R-:W-:Y:S05]  /*98d0*/  BRA `(.L_x_28799) ;  /* 0x0000000800f07947 */ /* 0x000fea0003800000 */
.L_x_28802:
[----:B------:R-:W-:-:S09]  /*98e0*/  UISETP.NE.AND UP0, UPT, UR4, 0x7, UPT ;  /* 0x000000070400788c */ /* 0x000fd2000bf05270 */
[----:B------:R-:W-:Y:S05]  /*98f0*/  BRA.U !UP0, `(.L_x_28804) ;  /* 0x0000000108347547 */ /* 0x000fea000b800000 */
[----:B------:R-:W-:-:S09]  /*9900*/  UISETP.NE.AND UP0, UPT, UR4, 0x8, UPT ;  /* 0x000000080400788c */ /* 0x000fd2000bf05270 */
[----:B------:R-:W-:Y:S05]  /*9910*/  BRA.U !UP0, `(.L_x_28805) ;  /* 0x0000000108187547 */ /* 0x000fea000b800000 */
[----:B------:R-:W-:-:S09]  /*9920*/  UISETP.NE.AND UP0, UPT, UR4, 0x9, UPT ;  /* 0x000000090400788c */ /* 0x000fd2000bf05270 */
[----:B------:R-:W-:Y:S05]  /*9930*/  BRA.U UP0, `(.L_x_28798) ;  /* 0x0000000500fc7547 */ /* 0x000fea000b800000 */
[----:B-1----:R-:W-:Y:S01]  /*9940*/  SHF.L.U32 R4, R5, 0x10, RZ ;  /* 0x0000001005047819 */ /* 0x002fe200000006ff */
[----:B------:R-:W-:-:S05]  /*9950*/  IMAD.MOV.U32 R5, RZ, RZ, RZ ;  /* 0x000000ffff057224 */ /* 0x000fca00078e00ff */
[----:B------:R1:W-:Y:S01]  /*9960*/  STG.E.64 desc[UR36][R2.64], R4 ;  /* 0x0000000402007986 */ /* 0x0003e2000c101b24 */
[----:B------:R-:W-:Y:S05]  /*9970*/  BRA `(.L_x_28799) ;  /* 0x0000000800c87947 */ /* 0x000fea0003800000 */
.L_x_28805:
[----:B-1----:R-:W-:-:S05]  /*9980*/  IMAD.U32 R5, R5, 0x10000, RZ ;  /* 0x0001000005057824 */ /* 0x002fca00078e00ff */
[----:B------:R-:W-:-:S04]  /*9990*/  F2FP.F16.F32.PACK_AB R5, RZ, R5 ;  /* 0x00000005ff05723e */ /* 0x000fc800000000ff */
[----:B------:R-:W-:-:S05]  /*99a0*/  PRMT R5, R5, 0x5410, RZ ;  /* 0x0000541005057816 */ /* 0x000fca00000000ff */
[----:B------:R1:W-:Y:S01]  /*99b0*/  STG.E desc[UR36][R2.64], R5 ;  /* 0x0000000502007986 */ /* 0x0003e2000c101924 */
[----:B------:R-:W-:Y:S05]  /*99c0*/  BRA `(.L_x_28799) ;  /* 0x0000000800b47947 */ /* 0x000fea0003800000 */
.L_x_28804:
[----:B-1----:R-:W-:-:S05]  /*99d0*/  SHF.L.U32 R4, R5, 0x10, RZ ;  /* 0x0000001005047819 */ /* 0x002fca00000006ff */
[----:B------:R-:W-:-:S06]  /*99e0*/  FMUL.FTZ R4, R4, 1 ;  /* 0x3f80000004047820 */ /* 0x000fcc0000410000 */
[----:B------:R-:W1:Y:S02]  /*99f0*/  F2F.F64.F32 R4, R4 ;  /* 0x0000000400047310 */ /* 0x000e640000201800 */
[----:B-1----:R1:W-:Y:S01]  /*9a00*/  STG.E.64 desc[UR36][R2.64], R4 ;  /* 0x0000000402007986 */ /* 0x0023e2000c101b24 */
[----:B------:R-:W-:Y:S05]  /*9a10*/  BRA `(.L_x_28799) ;  /* 0x0000000800a07947 */ /* 0x000fea0003800000 */
.L_x_28794:
        /* <DEDUP_REMOVED lines=14> */
.L_x_28809:
        /* <DEDUP_REMOVED lines=18> */
.L_x_28812:
[----:B------:R-:W-:-:S04]  /*9c20*/  SHF.R.U32.HI R5, RZ, 0x18, R5 ;  /* 0x00000018ff057819 */ /* 0x000fc80000011605 */
[----:B------:R-:W-:-:S07]  /*9c30*/  LOP3.LUT R0, R0, 0x80, R5, 0xf8, !PT ;  /* 0x0000008000007812 */ /* 0x000fce00078ef805 */
.L_x_28811:
[----:B------:R-:W-:Y:S05]  /*9c40*/  BSYNC.RECONVERGENT B0 ;  /* 0x0000000000007941 */ /* 0x000fea0003800200 */
.L_x_28810:
[----:B------:R1:W-:Y:S01]  /*9c50*/  STG.E.U8 desc[UR36][R2.64], R0 ;  /* 0x0000000002007986 */ /* 0x0003e2000c101124 */
[----:B------:R-:W-:Y:S05]  /*9c60*/  BRA `(.L_x_28799) ;  /* 0x00000008000c7947 */ /* 0x000fea0003800000 */
.L_x_28808:
        /* <DEDUP_REMOVED lines=18> */
.L_x_28815:
[----:B------:R-:W-:-:S04]  /*9d90*/  SHF.R.U32.HI R5, RZ, 0x18, R5 ;  /* 0x00000018ff057819 */ /* 0x000fc80000011605 */
[----:B------:R-:W-:-:S07]  /*9da0*/  LOP3.LUT R0, R0, 0x80, R5, 0xf8, !PT ;  /* 0x0000008000007812 */ /* 0x000fce00078ef805 */
.L_x_28814:
[----:B------:R-:W-:Y:S05]  /*9db0*/  BSYNC.RECONVERGENT B0 ;  /* 0x0000000000007941 */ /* 0x000fea0003800200 */
.L_x_28813:
[----:B------:R1:W-:Y:S01]  /*9dc0*/  STG.E.U8 desc[UR36][R2.64], R0 ;  /* 0x0000000002007986 */ /* 0x0003e2000c101124 */
[----:B------:R-:W-:Y:S05]  /*9dd0*/  BRA `(.L_x_28799) ;  /* 0x0000000400b07947 */ /* 0x000fea0003800000 */
.L_x_28807:
        /* <DEDUP_REMOVED lines=22> */
.L_x_28817:
[----:B-1----:R-:W-:-:S06]  /*9f40*/  IMAD.U32 R5, R5, 0x10000, RZ ;  /* 0x0001000005057824 */ /* 0x002fcc00078e00ff */
[----:B------:R-:W1:Y:S02]  /*9f50*/  F2I.U64.TRUNC R4, R5 ;  /* 0x0000000500047311 */ /* 0x000e64000020d800 */
[----:B-1----:R1:W-:Y:S01]  /*9f60*/  STG.E.64 desc[UR36][R2.64], R4 ;  /* 0x0000000402007986 */ /* 0x0023e2000c101b24 */
[----:B------:R-:W-:Y:S05]  /*9f70*/  BRA `(.L_x_28799) ;  /* 0x0000000400487947 */ /* 0x000fea0003800000 */
.L_x_28816:
[----:B-1----:R-:W-:-:S06]  /*9f80*/  IMAD.U32 R5, R5, 0x10000, RZ ;  /* 0x0001000005057824 */ /* 0x002fcc00078e00ff */
[----:B------:R-:W1:Y:S02]  /*9f90*/  F2I.FTZ.U32.TRUNC.NTZ R5, R5 ;  /* 0x0000000500057305 */ /* 0x000e64000021f000 */
[----:B-1----:R1:W-:Y:S01]  /*9fa0*/  STG.E desc[UR36][R2.64], R5 ;  /* 0x0000000502007986 */ /* 0x0023e2000c101924 */
[----:B------:R-:W-:Y:S05]  /*9fb0*/  BRA `(.L_x_28799) ;  /* 0x0000000400387947 */ /* 0x000fea0003800000 */
.L_x_28806:
[----:B------:R-:W-:-:S09]  /*9fc0*/  UISETP.GT.AND UP0, UPT, UR4, 0xe, UPT ;  /* 0x0000000e0400788c */ /* 0x000fd2000bf04270 */
[----:B------:R-:W-:Y:S05]  /*9fd0*/  BRA.U UP0, `(.L_x_28818) ;  /* 0x00000001003c7547 */ /* 0x000fea000b800000 */
[----:B------:R-:W-:-:S09]  /*9fe0*/  UISETP.NE.AND UP0, UPT, UR4, 0xa, UPT ;  /* 0x0000000a0400788c */ /* 0x000fd2000bf05270 */
[----:B------:R-:W-:Y:S05]  /*9ff0*/  BRA.U !UP0, `(.L_x_28819) ;  /* 0x00000001081c7547 */ /* 0x000fea000b800000 */
[----:B------:R-:W-:-:S09]  /*a000*/  UISETP.NE.AND UP0, UPT, UR4, 0xb, UPT ;  /* 0x0000000b0400788c */ /* 0x000fd2000bf05270 */
[----:B------:R-:W-:Y:S05]  /*a010*/  BRA.U UP0, `(.L_x_28798) ;  /* 0x0000000100447547 */ /* 0x000fea000b800000 */
[----:B-1----:R-:W-:-:S04]  /*a020*/  SHF.L.U32 R5, R5, 0x10, RZ ;  /* 0x0000001005057819 */ /* 0x002fc800000006ff */
[----:B------:R-:W-:-:S04]  /*a030*/  FSETP.NEU.FTZ.AND P0, PT, R5, RZ, PT ;  /* 0x000000ff0500720b */ /* 0x000fc80003f1d000 */
[----:B------:R-:W-:-:S05]  /*a040*/  SEL R5, RZ, 0x1, !P0 ;  /* 0x00000001ff057807 */ /* 0x000fca0004000000 */
[----:B------:R1:W-:Y:S01]  /*a050*/  STG.E.U8 desc[UR36][R2.64], R5 ;  /* 0x0000000502007986 */ /* 0x0003e2000c101124 */
[----:B------:R-:W-:Y:S05]  /*a060*/  BRA `(.L_x_28799) ;  /* 0x00000004000c7947 */ /* 0x000fea0003800000 */
.L_x_28819:
[----:B-1----:R-:W-:Y:S01]  /*a070*/  IMAD.U32 R5, R5, 0x10000, RZ ;  /* 0x0001000005057824 */ /* 0x002fe200078e00ff */
[----:B------:R-:W-:-:S03]  /*a080*/  CS2R R6, SRZ ;  /* 0x0000000000067805 */ /* 0x000fc6000001ff00 */
[----:B------:R-:W-:-:S06]  /*a090*/  FMUL.FTZ R5, R5, 1 ;  /* 0x3f80000005057820 */ /* 0x000fcc0000410000 */
[----:B------:R-:W1:Y:S02]  /*a0a0*/  F2F.F64.F32 R4, R5 ;  /* 0x0000000500047310 */ /* 0x000e640000201800 */
[----:B-1----:R1:W-:Y:S01]  /*a0b0*/  STG.E.128 desc[UR36][R2.64], R4 ;  /* 0x0000000402007986 */ /* 0x0023e2000c101d24 */
[----:B------:R-:W-:Y:S05]  /*a0c0*/  BRA `(.L_x_28799) ;  /* 0x0000000000f47947 */ /* 0x000fea0003800000 */
.L_x_28818:
[----:B------:R-:W-:-:S09]  /*a0d0*/  UISETP.NE.AND UP0, UPT, UR4, 0xf, UPT ;  /* 0x0000000f0400788c */ /* 0x000fd2000bf05270 */
[----:B------:R-:W-:Y:S05]  /*a0e0*/  BRA.U !UP0, `(.L_x_28820) ;  /* 0x0000000108e87547 */ /* 0x000fea000b800000 */
[----:B------:R-:W-:-:S09]  /*a0f0*/  UISETP.NE.AND UP0, UPT, UR4, 0x17, UPT ;  /* 0x000000170400788c */ /* 0x000fd2000bf05270 */
[----:B------:R-:W-:Y:S05]  /*a100*/  BRA.U !UP0, `(.L_x_28821) ;  /* 0x0000000108907547 */ /* 0x000fea000b800000 */
[----:B------:R-:W-:-:S09]  /*a110*/  UISETP.NE.AND UP0, UPT, UR4, 0x18, UPT ;  /* 0x000000180400788c */ /* 0x000fd2000bf05270 */
[----:B------:R-:W-:Y:S05]  /*a120*/  BRA.U !UP0, `(.L_x_28822) ;  /* 0x0000000108447547 */ /* 0x000fea000b800000 */
.L_x_28798:
[----:B------:R-:W-:Y:S01]  /*a130*/  MOV R2, 0x0 ;  /* 0x0000000000027802 */ /* 0x000fe20000000f00 */
[----:B------:R-:W2:Y:S01]  /*a140*/  LDCU.64 UR4, c[0x4][0x178] ;  /* 0x01002f00ff0477ac */ /* 0x000ea20008000a00 */
[----:B------:R-:W-:Y:S02]  /*a150*/  HFMA2 R12, -RZ, RZ, 0, 5.9604644775390625e-08 ;  /* 0x00000001ff0c7431 */ /* 0x000fe400000001ff */
        /* <DEDUP_REMOVED lines=8> */
[----:B------:R-:W-:Y:S01]  /*a1e0*/  IMAD.U32 R7, RZ, RZ, UR7 ;  /* 0x00000007ff077e24 */ /* 0x000fe2000f8e00ff */
[----:B-----5:R-:W-:Y:S01]  /*a1f0*/  MOV R10, UR8 ;  /* 0x00000008000a7c02 */ /* 0x020fe20008000f00 */
[----:B------:R-:W-:-:S07]  /*a200*/  IMAD.U32 R11, RZ, RZ, UR9 ;  /* 0x00000009ff0b7e24 */ /* 0x000fce000f8e00ff */
[----:B------:R-:W-:-:S07]  /*a210*/  LEPC R20, `(.L_x_28823) ;  /* 0x000000001014794e */ /* 0x000fce0000000000 */
[----:B0---4-:R-:W-:Y:S05]  /*a220*/  CALL.ABS.NOINC R2 ;  /* 0x0000000002007343 */ /* 0x011fea0003c00000 */
.L_x_28823:
[----:B------:R-:W-:Y:S05]  /*a230*/  BRA `(.L_x_28799) ;  /* 0x0000000000987947 */ /* 0x000fea0003800000 */
.L_x_28822:
[----:B-1----:R-:W-:Y:S01]  /*a240*/  IMAD.U32 R7, R5, 0x10000, RZ ;  /* 0x0001000005077824 */ /* 0x002fe200078e00ff */
        /* <DEDUP_REMOVED lines=12> */
.L_x_28825:
[----:B------:R-:W-:Y:S05]  /*a310*/  BSYNC.RECONVERGENT B0 ;  /* 0x0000000000007941 */ /* 0x000fea0003800200 */
.L_x_28824:
[----:B------:R-:W-:-:S05]  /*a320*/  LOP3.LUT R5, R0, 0x80, R5, 0xf8, !PT ;  /* 0x0000008000057812 */ /* 0x000fca00078ef805 */
[----:B------:R1:W-:Y:S01]  /*a330*/  STG.E.U8 desc[UR36][R2.64], R5 ;  /* 0x0000000502007986 */ /* 0x0003e2000c101124 */
[----:B------:R-:W-:Y:S05]  /*a340*/  BRA `(.L_x_28799) ;  /* 0x0000000000547947 */ /* 0x000fea0003800000 */
.L_x_28821:
        /* <DEDUP_REMOVED lines=12> */
.L_x_28827:
[----:B------:R-:W-:Y:S01]  /*a410*/  IMAD.MOV.U32 R0, RZ, RZ, 0x7f ;  /* 0x0000007fff007424 */ /* 0x000fe200078e00ff */
[----:B------:R-:W-:-:S04]  /*a420*/  ISETP.GT.U32.AND P0, PT, R4, 0x7f800000, PT ;  /* 0x7f8000000400780c */ /* 0x000fc80003f04070 */
[----:B------:R-:W-:-:S09]  /*a430*/  SEL R0, R0, 0x7c, P0 ;  /* 0x0000007c00007807 */ /* 0x000fd20000000000 */
.L_x_28828:
[----:B------:R-:W-:Y:S05]  /*a440*/  BSYNC.RECONVERGENT B0 ;  /* 0x0000000000007941 */ /* 0x000fea0003800200 */
.L_x_28826:
[----:B------:R-:W-:-:S04]  /*a450*/  SHF.R.U32.HI R5, RZ, 0x18, R5 ;  /* 0x00000018ff057819 */ /* 0x000fc80000011605 */
[----:B------:R-:W-:-:S05]  /*a460*/  LOP3.LUT R5, R0, 0x80, R5, 0xf8, !PT ;  /* 0x0000008000057812 */ /* 0x000fca00078ef805 */
[----:B------:R1:W-:Y:S01]  /*a470*/  STG.E.U8 desc[UR36][R2.64], R5 ;  /* 0x0000000502007986 */ /* 0x0003e2000c101124 */
[----:B------:R-:W-:Y:S05]  /*a480*/  BRA `(.L_x_28799) ;  /* 0x0000000000047947 */ /* 0x000fea0003800000 */
.L_x_28820:
[----:B-1----:R1:W-:Y:S02]  /*a490*/  STG.E.U16 desc[UR36][R2.64], R5 ;  /* 0x0000000502007986 */ /* 0x0023e4000c101524 */
.L_x_28799:
[----:B------:R-:W-:-:S07]  /*a4a0*/  IADD3 R17, PT, PT, R17, 0x80, RZ ;  /* 0x0000008011117810 */ /* 0x000fce0007ffe0ff */
.L_x_28750:
[----:B------:R-:W-:Y:S05]  /*a4b0*/  BSYNC.RECONVERGENT B6 ;  /* 0x0000000000067941 */ /* 0x000fea0003800200 */
.L_x_28749:
        /* <DEDUP_REMOVED lines=306> */
.L_x_28829:
        /* <DEDUP_REMOVED lines=20> */
.L_x_28833:
[----:B------:R-:W2:Y:S02]  /*b920*/  LDG.E.U8 R2, desc[UR36][R2.64] ;  /* 0x0000002402027981 */ /* 0x000ea4000c1e1100 */
[----:B--2---:R-:W-:-:S04]  /*b930*/  I2FP.F32.U32 R0, R2 ;  /* 0x0000000200007245 */ /* 0x004fc80000201000 */
[----:B------:R-:W-:Y:S01]  /*b940*/  F2FP.BF16.F32.PACK_AB R0, RZ, R0 ;  /* 0x00000000ff00723e */ /* 0x000fe200000010ff */
[----:B------:R-:W-:Y:S06]  /*b950*/  BRA `(.L_x_28835) ;  /* 0x0000000c00847947 */ /* 0x000fec0003800000 */
.L_x_28832:
        /* <DEDUP_REMOVED lines=10> */
.L_x_28837:
[----:B------:R-:W2:Y:S02]  /*ba00*/  LDG.E R2, desc[UR36][R2.64] ;  /* 0x0000002402027981 */ /* 0x000ea4000c1e1900 */
[----:B--2---:R-:W-:-:S04]  /*ba10*/  I2FP.F32.S32 R0, R2 ;  /* 0x0000000200007245 */ /* 0x004fc80000201400 */
[----:B------:R-:W-:Y:S01]  /*ba20*/  F2FP.BF16.F32.PACK_AB R0, RZ, R0 ;  /* 0x00000000ff00723e */ /* 0x000fe200000010ff */
[----:B------:R-:W-:Y:S06]  /*ba30*/  BRA `(.L_x_28835) ;  /* 0x0000000c004c7947 */ /* 0x000fec0003800000 */
.L_x_28836:
[----:B------:R-:W2:Y:S02]  /*ba40*/  LDG.E.U16 R2, desc[UR36][R2.64] ;  /* 0x0000002402027981 */ /* 0x000ea4000c1e1500 */
[----:B--2---:R-:W1:Y:S02]  /*ba50*/  I2F.S16 R0, R2 ;  /* 0x0000000200007306 */ /* 0x004e640000101400 */
[----:B-1----:R-:W-:Y:S01]  /*ba60*/  F2FP.BF16.F32.PACK_AB R0, RZ, R0 ;  /* 0x00000000ff00723e */ /* 0x002fe200000010ff */
[----:B------:R-:W-:Y:S06]  /*ba70*/  BRA `(.L_x_28835) ;  /* 0x0000000c003c7947 */ /* 0x000fec0003800000 */
.L_x_28831:
        /* <DEDUP_REMOVED lines=9> */
.L_x_28839:
[----:B------:R-:W2:Y:S02]  /*bb10*/  LDG.E.U16 R0, desc[UR36][R2.64] ;  /* 0x0000002402007981 */ /* 0x000ea4000c1e1500 */
[----:B--2---:R-:W-:-:S05]  /*bb20*/  HADD2.F32 R0, -RZ, R0.H0_H0 ;  /* 0x20000000ff007230 */ /* 0x004fca0000004100 */
[----:B------:R-:W-:Y:S01]  /*bb30*/  F2FP.BF16.F32.PACK_AB R0, RZ, R0 ;  /* 0x00000000ff00723e */ /* 0x000fe200000010ff */
[----:B------:R-:W-:Y:S06]  /*bb40*/  BRA `(.L_x_28835) ;  /* 0x0000000c00087947 */ /* 0x000fec0003800000 */
.L_x_28838:
        /* <DEDUP_REMOVED lines=9> */
.L_x_28841:
[----:B------:R-:W2:Y:S02]  /*bbe0*/  LDG.E.U16 R2, desc[UR36][R2.64] ;  /* 0x0000002402027981 */ /* 0x000ea4000c1e1500 */
[----:B--2---:R-:W-:-:S05]  /*bbf0*/  HADD2.F32 R0, -RZ, R2.H0_H0 ;  /* 0x20000002ff007230 */ /* 0x004fca0000004100 */
[----:B------:R-:W-:Y:S01]  /*bc00*/  F2FP.BF16.F32.PACK_AB R0, RZ, R0 ;  /* 0x00000000ff00723e */ /* 0x000fe200000010ff */
[----:B------:R-:W-:Y:S06]  /*bc10*/  BRA `(.L_x_28835) ;  /* 0x0000000800d47947 */ /* 0x000fec0003800000 */
.L_x_28840:
        /* <DEDUP_REMOVED lines=8> */
.L_x_28830:
        /* <DEDUP_REMOVED lines=13> */
.L_x_28844:
        /* <DEDUP_REMOVED lines=8> */
.L_x_28843:
        /* <DEDUP_REMOVED lines=27> */
.L_x_28846:
        /* <DEDUP_REMOVED lines=13> */
.L_x_28845:
[----:B------:R1:W5:Y:S01]  /*c070*/  LDG.E.U16 R0, desc[UR36][R2.64] ;  /* 0x0000002402007981 */ /* 0x000362000c1e1500 */
[----:B------:R-:W-:Y:S05]  /*c080*/  BRA `(.L_x_28835) ;  /* 0x0000000400b87947 */ /* 0x000fea0003800000 */
.L_x_28842:
        /* <DEDUP_REMOVED lines=12> */
.L_x_28849:
        /* <DEDUP_REMOVED lines=21> */
.L_x_28853:
[----:B------:R-:W-:Y:S05]  /*c2a0*/  BSYNC.RECONVERGENT B1 ;  /* 0x0000000000017941 */ /* 0x000fea0003800200 */
.L_x_28852:
[----:B------:R-:W-:Y:S01]  /*c2b0*/  IMAD.SHL.U32 R0, R0, 0x100000, RZ ;  /* 0x0010000000007824 */ /* 0x000fe200078e00ff */
[----:B------:R-:W-:-:S04]  /*c2c0*/  LEA R2, R2, 0x3b800000, 0x17 ;  /* 0x3b80000002027811 */ /* 0x000fc800078eb8ff */
[----:B------:R-:W-:-:S07]  /*c2d0*/  LOP3.LUT R0, R2, R0, R7, 0xfe, !PT ;  /* 0x0000000002007212 */ /* 0x000fce00078efe07 */
.L_x_28851:
[----:B------:R-:W-:Y:S05]  /*c2e0*/  BSYNC.RECONVERGENT B0 ;  /* 0x0000000000007941 */ /* 0x000fea0003800200 */
.L_x_28850:
[----:B------:R-:W-:Y:S01]  /*c2f0*/  F2FP.BF16.F32.PACK_AB R0, RZ, R0 ;  /* 0x00000000ff00723e */ /* 0x000fe200000010ff */
[----:B------:R-:W-:Y:S06]  /*c300*/  BRA `(.L_x_28835) ;  /* 0x0000000400187947 */ /* 0x000fec0003800000 */
.L_x_28848:
        /* <DEDUP_REMOVED lines=21> */
.L_x_28857:
[----:B------:R-:W-:Y:S05]  /*c460*/  BSYNC.RECONVERGENT B1 ;  /* 0x0000000000017941 */ /* 0x000fea0003800200 */
.L_x_28856:
[----:B------:R-:W-:Y:S01]  /*c470*/  IMAD.SHL.U32 R0, R0, 0x200000, RZ ;  /* 0x0020000000007824 */ /* 0x000fe200078e00ff */
[----:B------:R-:W-:-:S04]  /*c480*/  LEA R2, R2, 0x37800000, 0x17 ;  /* 0x3780000002027811 */ /* 0x000fc800078eb8ff */
[----:B------:R-:W-:-:S07]  /*c490*/  LOP3.LUT R0, R2, R0, R7, 0xfe, !PT ;  /* 0x0000000002007212 */ /* 0x000fce00078efe07 */
.L_x_28855:
[----:B------:R-:W-:Y:S05]  /*c4a0*/  BSYNC.RECONVERGENT B0 ;  /* 0x0000000000007941 */ /* 0x000fea0003800200 */
.L_x_28854:
[----:B------:R-:W-:Y:S01]  /*c4b0*/  F2FP.BF16.F32.PACK_AB R0, RZ, R0 ;  /* 0x00000000ff00723e */ /* 0x000fe200000010ff */
[----:B------:R-:W-:Y:S06]  /*c4c0*/  BRA `(.L_x_28835) ;  /* 0x0000000000a87947 */ /* 0x000fec0003800000 */
.L_x_28847:
        /* <DEDUP_REMOVED lines=14> */
.L_x_28861:
[----:B------:R-:W-:Y:S05]  /*c5b0*/  BSYNC.RECONVERGENT B0 ;  /* 0x0000000000007941 */ /* 0x000fea0003800200 */
.L_x_28860:
[----:B------:R-:W-:Y:S01]  /*c5c0*/  F2FP.BF16.F32.PACK_AB R0, RZ, R0 ;  /* 0x00000000ff00723e */ /* 0x000fe200000010ff */
[----:B------:R-:W-:Y:S06]  /*c5d0*/  BRA `(.L_x_28835) ;  /* 0x0000000000647947 */ /* 0x000fec0003800000 */
.L_x_28834:
[----:B------:R-:W-:Y:S01]  /*c5e0*/  MOV R2, 0x0 ;  /* 0x0000000000027802 */ /* 0x000fe20000000f00 */
[----:B------:R-:W1:Y:S01]  /*c5f0*/  LDCU.64 UR4, c[0x4][0x178] ;  /* 0x01002f00ff0477ac */ /* 0x000e620008000a00 */
[----:B------:R-:W-:Y:S02]  /*c600*/  HFMA2 R12, -RZ, RZ, 0, 5.9604644775390625e-08 ;  /* 0x00000001ff0c7431 */ /* 0x000fe400000001ff */
[----:B------:R-:W-:Y:S01]  /*c610*/  IMAD.MOV.U32 R8, RZ, RZ, 0x4e ;  /* 0x0000004eff087424 */ /* 0x000fe200078e00ff */
[----:B------:R-:W2:Y:S01]  /*c620*/  LDCU.64 UR6, c[0x4][0x180] ;  /* 0x01003000ff0677ac */ /* 0x000ea20008000a00 */
[----:B------:R-:W3:Y:S01]  /*c630*/  LDC.64 R2, c[0x4][R2] ;  /* 0x0100000002027b82 */ /* 0x000ee20000000a00 */
[----:B------:R-:W-:Y:S01]  /*c640*/  IMAD.MOV.U32 R13, RZ, RZ, RZ ;  /* 0x000000ffff0d7224 */ /* 0x000fe200078e00ff */
[----:B------:R-:W4:Y:S01]  /*c650*/  LDCU.64 UR8, c[0x4][0x88] ;  /* 0x01001100ff0877ac */ /* 0x000f220008000a00 */
[----:B-1----:R-:W-:Y:S01]  /*c660*/  IMAD.U32 R4, RZ, RZ, UR4 ;  /* 0x00000004ff047e24 */ /* 0x002fe2000f8e00ff */
[----:B------:R-:W-:Y:S01]  /*c670*/  MOV R5, UR5 ;  /* 0x0000000500057c02 */ /* 0x000fe20008000f00 */
[----:B--2---:R-:W-:-:S02]  /*c680*/  IMAD.U32 R6, RZ, RZ, UR6 ;  /* 0x00000006ff067e24 */ /* 0x004fc4000f8e00ff */
[----:B------:R-:W-:Y:S01]  /*c690*/  IMAD.U32 R7, RZ, RZ, UR7 ;  /* 0x00000007ff077e24 */ /* 0x000fe2000f8e00ff */
[----:B----4-:R-:W-:Y:S01]  /*c6a0*/  MOV R10, UR8 ;  /* 0x00000008000a7c02 */ /* 0x010fe20008000f00 */
[----:B------:R-:W-:-:S07]  /*c6b0*/  IMAD.U32 R11, RZ, RZ, UR9 ;  /* 0x00000009ff0b7e24 */ /* 0x000fce000f8e00ff */
[----:B------:R-:W-:-:S07]  /*c6c0*/  LEPC R20, `(.L_x_28862) ;  /* 0x000000001014794e */ /* 0x000fce0000000000 */
[----:B0--3--:R-:W-:Y:S05]  /*c6d0*/  CALL.ABS.NOINC R2 ;  /* 0x0000000002007343 */ /* 0x009fea0003c00000 */
.L_x_28862:
[----:B------:R-:W-:Y:S01]  /*c6e0*/  PRMT R0, RZ, 0x7610, R0 ;  /* 0x00007610ff007816 */ /* 0x000fe20000000000 */
[----:B------:R-:W-:Y:S06]  /*c6f0*/  BRA `(.L_x_28835) ;  /* 0x00000000001c7947 */ /* 0x000fec0003800000 */
.L_x_28859:
[----:B------:R-:W2:Y:S02]  /*c700*/  LDG.E.64 R2, desc[UR36][R2.64] ;  /* 0x0000002402027981 */ /* 0x000ea4000c1e1b00 */
[----:B--2---:R-:W1:Y:S02]  /*c710*/  I2F.U64 R0, R2 ;  /* 0x0000000200007312 */ /* 0x004e640000301000 */
[----:B-1----:R-:W-:Y:S01]  /*c720*/  F2FP.BF16.F32.PACK_AB R0, RZ, R0 ;  /* 0x00000000ff00723e */ /* 0x002fe200000010ff */
[----:B------:R-:W-:Y:S06]  /*c730*/  BRA `(.L_x_28835) ;  /* 0x00000000000c7947 */ /* 0x000fec0003800000 */
.L_x_28858:
[----:B------:R-:W2:Y:S02]  /*c740*/  LDG.E R2, desc[UR36][R2.64] ;  /* 0x0000002402027981 */ /* 0x000ea4000c1e1900 */
[----:B--2---:R-:W-:-:S04]  /*c750*/  I2FP.F32.U32 R0, R2 ;  /* 0x0000000200007245 */ /* 0x004fc80000201000 */
[----:B------:R-:W-:-:S07]  /*c760*/  F2FP.BF16.F32.PACK_AB R0, RZ, R0 ;  /* 0x00000000ff00723e */ /* 0x000fce00000010ff */
.L_x_28835:
[----:B-1---5:R-:W-:Y:S01]  /*c770*/  IMAD.U32 R3, R0, 0x10000, RZ ;  /* 0x0001000000037824 */ /* 0x022fe200078e00ff */
        /* <DEDUP_REMOVED lines=28> */
.L_x_28868:
[----:B------:R-:W-:Y:S01]  /*c940*/  FSETP.GEU.FTZ.AND P0, PT, R7, -R4, PT ;  /* 0x800000040700720b */ /* 0x000fe20003f1e000 */
[----:B------:R-:W-:-:S12]  /*c950*/  FADD.FTZ R5, R5, -1 ;  /* 0xbf80000005057421 */ /* 0x000fd80000010000 */
[----:B------:R-:W-:-:S07]  /*c960*/  @!P0 FADD.FTZ R5, R5, -1 ;  /* 0xbf80000005058421 */ /* 0x000fce0000010000 */
.L_x_28867:
[----:B------:R-:W-:Y:S05]  /*c970*/  BSYNC.RECONVERGENT B1 ;  /* 0x0000000000017941 */ /* 0x000fea0003800200 */
.L_x_28866:
[----:B------:R-:W-:Y:S01]  /*c980*/  FFMA.FTZ R0, -R4, R5, R0 ;  /* 0x0000000504007223 */ /* 0x000fe20000010100 */
[----:B------:R-:W-:Y:S06]  /*c990*/  BRA `(.L_x_28864) ;  /* 0x0000000000787947 */ /* 0x000fec0003800000 */
.L_x_28865:
        /* <DEDUP_REMOVED lines=14> */
.L_x_28871:
        /* <DEDUP_REMOVED lines=13> */
.L_x_28870:
[----:B------:R-:W-:Y:S05]  /*cb50*/  BSYNC.RECONVERGENT B1 ;  /* 0x0000000000017941 */ /* 0x000fea0003800200 */
.L_x_28869:
[----:B------:R-:W-:-:S04]  /*cb60*/  FMUL.FTZ R5, R0, 1.1920928955078125e-07 ;  /* 0x3400000000057820 */ /* 0x000fc80000410000 */
[----:B------:R-:W-:-:S07]  /*cb70*/  FMUL.FTZ R0, R6, R5 ;  /* 0x0000000506007220 */ /* 0x000fce0000410000 */
.L_x_28864:
[----:B------:R-:W-:Y:S05]  /*cb80*/  BSYNC.RECONVERGENT B0 ;  /* 0x0000000000007941 */ /* 0x000fea0003800200 */
.L_x_28863:
        /* <DEDUP_REMOVED lines=24> */
[----:B-1----:R-:W-:Y:S01]  /*cd10*/  STG.E.U8 desc[UR36][R16.64], R3 ;  /* 0x0000000310007986 */ /* 0x002fe2000c101124 */
[----:B------:R-:W-:Y:S05]  /*cd20*/  EXIT ;  /* 0x000000000000794d */ /* 0x000fea0003800000 */
.L_x_28875:
[----:B-1----:R-:W-:-:S06]  /*cd30*/  IMAD.U32 R3, R3, 0x10000, RZ ;  /* 0x0001000003037824 */ /* 0x002fcc00078e00ff */
[----:B------:R-:W1:Y:S02]  /*cd40*/  F2I.S64.TRUNC R2, R3 ;  /* 0x0000000300027311 */ /* 0x000e64000020d900 */
[----:B-1----:R-:W-:Y:S01]  /*cd50*/  STG.E.U8 desc[UR36][R16.64], R2 ;  /* 0x0000000210007986 */ /* 0x002fe2000c101124 */
[----:B------:R-:W-:Y:S05]  /*cd60*/  EXIT ;  /* 0x000000000000794d */ /* 0x000fea0003800000 */
.L_x_28874:
        /* <DEDUP_REMOVED lines=10> */
.L_x_28878:
[----:B-1----:R-:W-:-:S06]  /*ce10*/  SHF.L.U32 R3, R3, 0x10, RZ ;  /* 0x0000001003037819 */ /* 0x002fcc00000006ff */
[----:B------:R-:W1:Y:S02]  /*ce20*/  F2I.FTZ.TRUNC.NTZ R3, R3 ;  /* 0x0000000300037305 */ /* 0x000e64000021f100 */
[----:B-1----:R-:W-:Y:S01]  /*ce30*/  STG.E desc[UR36][R16.64], R3 ;  /* 0x0000000310007986 */ /* 0x002fe2000c101924 */
[----:B------:R-:W-:Y:S05]  /*ce40*/  EXIT ;  /* 0x000000000000794d */ /* 0x000fea0003800000 */
.L_x_28877:
[----:B-1----:R-:W-:-:S06]  /*ce50*/  IMAD.U32 R3, R3, 0x10000, RZ ;  /* 0x0001000003037824 */ /* 0x002fcc00078e00ff */
[----:B------:R-:W1:Y:S02]  /*ce60*/  F2I.FTZ.TRUNC.NTZ R3, R3 ;  /* 0x0000000300037305 */ /* 0x000e64000021f100 */
[----:B-1----:R-:W-:Y:S01]  /*ce70*/  STG.E.U16 desc[UR36][R16.64], R3 ;  /* 0x0000000310007986 */ /* 0x002fe2000c101524 */
[----:B------:R-:W-:Y:S05]  /*ce80*/  EXIT ;  /* 0x000000000000794d */ /* 0x000fea0003800000 */
.L_x_28873:
        /* <DEDUP_REMOVED lines=9> */
.L_x_28880:
[----:B-1----:R-:W-:-:S04]  /*cf20*/  SHF.L.U32 R0, R3, 0x10, RZ ;  /* 0x0000001003007819 */ /* 0x002fc800000006ff */
[----:B------:R-:W-:-:S05]  /*cf30*/  F2FP.F16.F32.PACK_AB R0, RZ, R0 ;  /* 0x00000000ff00723e */ /* 0x000fca00000000ff */
[----:B------:R-:W-:Y:S01]  /*cf40*/  STG.E.U16 desc[UR36][R16.64], R0 ;  /* 0x0000000010007986 */ /* 0x000fe2000c101524 */
[----:B------:R-:W-:Y:S05]  /*cf50*/  EXIT ;  /* 0x000000000000794d */ /* 0x000fea0003800000 */
.L_x_28879:
        /* <DEDUP_REMOVED lines=10> */
.L_x_28882:
[----:B-1----:R-:W-:-:S04]  /*d000*/  SHF.L.U32 R3, R3, 0x10, RZ ;  /* 0x0000001003037819 */ /* 0x002fc800000006ff */
[----:B------:R-:W-:-:S04]  /*d010*/  F2FP.F16.F32.PACK_AB R3, RZ, R3 ;  /* 0x00000003ff03723e */ /* 0x000fc800000000ff */
[----:B------:R-:W-:-:S05]  /*d020*/  PRMT R3, R3, 0x5410, RZ ;  /* 0x0000541003037816 */ /* 0x000fca00000000ff */
[----:B------:R-:W-:Y:S01]  /*d030*/  STG.E desc[UR36][R16.64], R3 ;  /* 0x0000000310007986 */ /* 0x000fe2000c101924 */
[----:B------:R-:W-:Y:S05]  /*d040*/  EXIT ;  /* 0x000000000000794d */ /* 0x000fea0003800000 */
.L_x_28881:
[----:B-1----:R-:W-:-:S04]  /*d050*/  IMAD.U32 R2, R3, 0x10000, RZ ;  /* 0x0001000003027824 */ /* 0x002fc800078e00ff */
[----:B------:R-:W-:-:S06]  /*d060*/  FMUL.FTZ R2, R2, 1 ;  /* 0x3f80000002027820 */ /* 0x000fcc0000410000 */
[----:B------:R-:W1:Y:S02]  /*d070*/  F2F.F64.F32 R2, R2 ;  /* 0x0000000200027310 */ /* 0x000e640000201800 */
[----:B-1----:R-:W-:Y:S01]  /*d080*/  STG.E.64 desc[UR36][R16.64], R2 ;  /* 0x0000000210007986 */ /* 0x002fe2000c101b24 */
[----:B------:R-:W-:Y:S05]  /*d090*/  EXIT ;  /* 0x000000000000794d */ /* 0x000fea0003800000 */
.L_x_28872:
        /* <DEDUP_REMOVED lines=14> */
.L_x_28886:
        /* <DEDUP_REMOVED lines=17> */
.L_x_28889:
[----:B------:R-:W-:-:S04]  /*d290*/  SHF.R.U32.HI R3, RZ, 0x18, R3 ;  /* 0x00000018ff037819 */ /* 0x000fc80000011603 */
[----:B------:R-:W-:-:S04]  /*d2a0*/  LOP3.LUT R0, R0, 0x80, R3, 0xf8, !PT ;  /* 0x0000008000007812 */ /* 0x000fc800078ef803 */
[----:B------:R-:W-:-:S07]  /*d2b0*/  PRMT R8, R0, 0x7610, R8 ;  /* 0x0000761000087816 */ /* 0x000fce0000000008 */
.L_x_28888:
[----:B------:R-:W-:Y:S05]  /*d2c0*/  BSYNC.RECONVERGENT B0 ;  /* 0x0000000000007941 */ /* 0x000fea0003800200 */
.L_x_28887:
[----:B------:R-:W-:Y:S01]  /*d2d0*/  STG.E.U8 desc[UR36][R16.64], R8 ;  /* 0x0000000810007986 */ /* 0x000fe2000c101124 */
[----:B------:R-:W-:Y:S05]  /*d2e0*/  EXIT ;  /* 0x000000000000794d */ /* 0x000fea0003800000 */
.L_x_28885:
        /* <DEDUP_REMOVED lines=17> */
.L_x_28892:
[----:B------:R-:W-:-:S04]  /*d400*/  SHF.R.U32.HI R3, RZ, 0x18, R3 ;  /* 0x00000018ff037819 */ /* 0x000fc80000011603 */
[----:B------:R-:W-:-:S04]  /*d410*/  LOP3.LUT R0, R0, 0x80, R3, 0xf8, !PT ;  /* 0x0000008000007812 */ /* 0x000fc800078ef803 */
[----:B------:R-:W-:-:S07]  /*d420*/  PRMT R8, R0, 0x7610, R8 ;  /* 0x0000761000087816 */ /* 0x000fce0000000008 */
.L_x_28891:
[----:B------:R-:W-:Y:S05]  /*d430*/  BSYNC.RECONVERGENT B0 ;  /* 0x0000000000007941 */ /* 0x000fea0003800200 */
.L_x_28890:
[----:B------:R-:W-:Y:S01]  /*d440*/  STG.E.U8 desc[UR36][R16.64], R8 ;  /* 0x0000000810007986 */ /* 0x000fe2000c101124 */
[----:B------:R-:W-:Y:S05]  /*d450*/  EXIT ;  /* 0x000000000000794d */ /* 0x000fea0003800000 */
.L_x_28884:
        /* <DEDUP_REMOVED lines=22> */
.L_x_28894:
[----:B-1----:R-:W-:-:S06]  /*d5c0*/  SHF.L.U32 R3, R3, 0x10, RZ ;  /* 0x0000001003037819 */ /* 0x002fcc00000006ff */
[----:B------:R-:W1:Y:S02]  /*d5d0*/  F2I.U64.TRUNC R2, R3 ;  /* 0x0000000300027311 */ /* 0x000e64000020d800 */
[----:B-1----:R-:W-:Y:S01]  /*d5e0*/  STG.E.64 desc[UR36][R16.64], R2 ;  /* 0x0000000210007986 */ /* 0x002fe2000c101b24 */
[----:B------:R-:W-:Y:S05]  /*d5f0*/  EXIT ;  /* 0x000000000000794d */ /* 0x000fea0003800000 */
.L_x_28893:
[----:B-1----:R-:W-:-:S06]  /*d600*/  IMAD.U32 R3, R3, 0x10000, RZ ;  /* 0x0001000003037824 */ /* 0x002fcc00078e00ff */
[----:B------:R-:W1:Y:S02]  /*d610*/  F2I.FTZ.U32.TRUNC.NTZ R3, R3 ;  /* 0x0000000300037305 */ /* 0x000e64000021f000 */
[----:B-1----:R-:W-:Y:S01]  /*d620*/  STG.E desc[UR36][R16.64], R3 ;  /* 0x0000000310007986 */ /* 0x002fe2000c101924 */
[----:B------:R-:W-:Y:S05]  /*d630*/  EXIT ;  /* 0x000000000000794d */ /* 0x000fea0003800000 */
.L_x_28883:
        /* <DEDUP_REMOVED lines=11> */
.L_x_28896:
[----:B-1----:R-:W-:Y:S02]  /*d6f0*/  SHF.L.U32 R3, R3, 0x10, RZ ;  /* 0x0000001003037819 */ /* 0x002fe400000006ff */
[----:B------:R-:W-:-:S03]  /*d700*/  CS2R R6, SRZ ;  /* 0x0000000000067805 */ /* 0x000fc6000001ff00 */
[----:B------:R-:W-:-:S04]  /*d710*/  FMUL.FTZ R3, R3, 1 ;  /* 0x3f80000003037820 */ /* 0x000fc80000410000 */
[----:B------:R-:W1:Y:S02]  /*d720*/  F2F.F64.F32 R4, R3 ;  /* 0x0000000300047310 */ /* 0x000e640000201800 */
[----:B-1----:R-:W-:Y:S01]  /*d730*/  STG.E.128 desc[UR36][R16.64], R4 ;  /* 0x0000000410007986 */ /* 0x002fe2000c101d24 */
[----:B------:R-:W-:Y:S05]  /*d740*/  EXIT ;  /* 0x000000000000794d */ /* 0x000fea0003800000 */
.L_x_28895:
[----:B------:R-:W-:-:S09]  /*d750*/  UISETP.NE.AND UP0, UPT, UR4, 0xf, UPT ;  /* 0x0000000f0400788c */ /* 0x000fd2000bf05270 */
[----:B------:R-:W-:Y:S05]  /*d760*/  BRA.U !UP0, `(.L_x_28897) ;  /* 0x0000000108e87547 */ /* 0x000fea000b800000 */
[----:B------:R-:W-:-:S09]  /*d770*/  UISETP.NE.AND UP0, UPT, UR4, 0x17, UPT ;  /* 0x000000170400788c */ /* 0x000fd2000bf05270 */
[----:B------:R-:W-:Y:S05]  /*d780*/  BRA.U !UP0, `(.L_x_28898) ;  /* 0x0000000108907547 */ /* 0x000fea000b800000 */
[----:B------:R-:W-:-:S09]  /*d790*/  UISETP.NE.AND UP0, UPT, UR4, 0x18, UPT ;  /* 0x000000180400788c */ /* 0x000fd2000bf05270 */
[----:B------:R-:W-:Y:S05]  /*d7a0*/  BRA.U !UP0, `(.L_x_28899) ;  /* 0x0000000108447547 */ /* 0x000fea000b800000 */
.L_x_28876:
[----:B------:R-:W-:Y:S01]  /*d7b0*/  MOV R0, 0x0 ;  /* 0x0000000000007802 */ /* 0x000fe20000000f00 */
[----:B------:R-:W2:Y:S01]  /*d7c0*/  LDCU.64 UR4, c[0x4][0x178] ;  /* 0x01002f00ff0477ac */ /* 0x000ea20008000a00 */
[----:B------:R-:W-:Y:S02]  /*d7d0*/  HFMA2 R13, -RZ, RZ, 0, 0 ;  /* 0x00000000ff0d7431 */ /* 0x000fe400000001ff */
[----:B------:R-:W-:Y:S01]  /*d7e0*/  IMAD.MOV.U32 R8, RZ, RZ, 0x65 ;  /* 0x00000065ff087424 */ /* 0x000fe200078e00ff */
[----:B-1----:R1:W3:Y:S01]  /*d7f0*/  LDC.64 R2, c[0x4][R0] ;  /* 0x0100000000027b82 */ /* 0x0022e20000000a00 */
[----:B------:R-:W4:Y:S01]  /*d800*/  LDCU.64 UR6, c[0x4][0x180] ;  /* 0x01003000ff0677ac */ /* 0x000f220008000a00 */
[----:B------:R-:W-:Y:S01]  /*d810*/  IMAD.MOV.U32 R12, RZ, RZ, 0x1 ;  /* 0x00000001ff0c7424 */ /* 0x000fe200078e00ff */
[----:B------:R-:W5:Y:S01]  /*d820*/  LDCU.64 UR8, c[0x4][0x90] ;  /* 0x01001200ff0877ac */ /* 0x000f620008000a00 */
[----:B--2---:R-:W-:Y:S02]  /*d830*/  IMAD.U32 R4, RZ, RZ, UR4 ;  /* 0x00000004ff047e24 */ /* 0x004fe4000f8e00ff */
[----:B------:R-:W-:Y:S01]  /*d840*/  IMAD.U32 R5, RZ, RZ, UR5 ;  /* 0x00000005ff057e24 */ /* 0x000fe2000f8e00ff */
[----:B----4-:R-:W-:Y:S01]  /*d850*/  MOV R6, UR6 ;  /* 0x0000000600067c02 */ /* 0x010fe20008000f00 */
[----:B------:R-:W-:-:S02]  /*d860*/  IMAD.U32 R7, RZ, RZ, UR7 ;  /* 0x00000007ff077e24 */ /* 0x000fc4000f8e00ff */
[----:B-----5:R-:W-:Y:S01]  /*d870*/  IMAD.U32 R10, RZ, RZ, UR8 ;  /* 0x00000008ff0a7e24 */ /* 0x020fe2000f8e00ff */
[----:B-1----:R-:W-:-:S07]  /*d880*/  MOV R11, UR9 ;  /* 0x00000009000b7c02 */ /* 0x002fce0008000f00 */
[----:B------:R-:W-:-:S07]  /*d890*/  LEPC R20, `(.L_x_28900) ;  /* 0x000000001014794e */ /* 0x000fce0000000000 */
[----:B0--3--:R-:W-:Y:S05]  /*d8a0*/  CALL.ABS.NOINC R2 ;  /* 0x0000000002007343 */ /* 0x009fea0003c00000 */
.L_x_28900:
[----:B------:R-:W-:Y:S05]  /*d8b0*/  EXIT ;  /* 0x000000000000794d */ /* 0x000fea0003800000 */
.L_x_28899:
        /* <DEDUP_REMOVED lines=13> */
.L_x_28902:
[----:B------:R-:W-:Y:S05]  /*d990*/  BSYNC.RECONVERGENT B0 ;  /* 0x0000000000007941 */ /* 0x000fea0003800200 */
.L_x_28901:
[----:B------:R-:W-:-:S05]  /*d9a0*/  LOP3.LUT R3, R0, 0x80, R3, 0xf8, !PT ;  /* 0x0000008000037812 */ /* 0x000fca00078ef803 */
[----:B------:R-:W-:Y:S01]  /*d9b0*/  STG.E.U8 desc[UR36][R16.64], R3 ;  /* 0x0000000310007986 */ /* 0x000fe2000c101124 */
[----:B------:R-:W-:Y:S05]  /*d9c0*/  EXIT ;  /* 0x000000000000794d */ /* 0x000fea0003800000 */
.L_x_28898:
[----:B-1----:R-:W-:Y:S01]  /*d9d0*/  SHF.L.U32 R3, R3, 0x10, RZ ;  /* 0x0000001003037819 */ /* 0x002fe200000006ff */
        /* <DEDUP_REMOVED lines=11> */
.L_x_28904:
[----:B------:R-:W-:Y:S01]  /*da90*/  IMAD.MOV.U32 R0, RZ, RZ, 0x7f ;  /* 0x0000007fff007424 */ /* 0x000fe200078e00ff */
[----:B------:R-:W-:-:S04]  /*daa0*/  ISETP.GT.U32.AND P0, PT, R2, 0x7f800000, PT ;  /* 0x7f8000000200780c */ /* 0x000fc80003f04070 */
[----:B------:R-:W-:-:S09]  /*dab0*/  SEL R0, R0, 0x7c, P0 ;  /* 0x0000007c00007807 */ /* 0x000fd20000000000 */
.L_x_28905:
[----:B------:R-:W-:Y:S05]  /*dac0*/  BSYNC.RECONVERGENT B0 ;  /* 0x0000000000007941 */ /* 0x000fea0003800200 */
.L_x_28903:
[----:B------:R-:W-:-:S04]  /*dad0*/  SHF.R.U32.HI R3, RZ, 0x18, R3 ;  /* 0x00000018ff037819 */ /* 0x000fc80000011603 */
[----:B------:R-:W-:-:S05]  /*dae0*/  LOP3.LUT R3, R0, 0x80, R3, 0xf8, !PT ;  /* 0x0000008000037812 */ /* 0x000fca00078ef803 */
[----:B------:R-:W-:Y:S01]  /*daf0*/  STG.E.U8 desc[UR36][R16.64], R3 ;  /* 0x0000000310007986 */ /* 0x000fe2000c101124 */
[----:B------:R-:W-:Y:S05]  /*db00*/  EXIT ;  /* 0x000000000000794d */ /* 0x000fea0003800000 */
.L_x_28897:
[----:B-1----:R-:W-:Y:S01]  /*db10*/  STG.E.U16 desc[UR36][R16.64], R3 ;  /* 0x0000000310007986 */ /* 0x002fe2000c101524 */
[----:B------:R-:W-:Y:S05]  /*db20*/  EXIT ;  /* 0x000000000000794d */ /* 0x000fea0003800000 */
.L_x_28906:
        /* <DEDUP_REMOVED lines=13> */
.L_x_54974:


//--------------------- .text._ZN2at6native27unrolled_elementwise_kernelINS0_13BUnaryFunctorIN3c108BFloat16ES4_S4_ZZZNS0_21remainder_kernel_cudaERNS_18TensorIteratorBaseEENKUlvE0_clEvENKUlvE2_clEvEUlS4_S4_E_EESt5arrayIPcLm2EELi4E23TrivialOffsetCalculatorILi1EjESF_NS0_6memory12LoadWithCastILi1EEENSG_13StoreWithCastILi1EEEEEviT_T0_T2_T3_T4_T5_ --------------------------
	.section	.text._ZN2at6native27unrolled_elementwise_kernelINS0_13BUnaryFunctorIN3c108BFloat16ES4_S4_ZZZNS0_21remainder_kernel_cudaERNS_18TensorIteratorBaseEENKUlvE0_clEvENKUlvE2_clEvEUlS4_S4_E_EESt5arrayIPcLm2EELi4E23TrivialOffsetCalculatorILi1EjESF_NS0_6memory12LoadWithCastILi1EEENSG_13StoreWithCastILi1EEEEEviT_T0_T2_T3_T4_T5_,"ax",@progbits
	.align	128
        .global         _ZN2at6native27unrolled_elementwise_kernelINS0_13BUnaryFunctorIN3c108BFloat16ES4_S4_ZZZNS0_21remainder_kernel_cudaERNS_18TensorIteratorBaseEENKUlvE0_clEvENKUlvE2_clEvEUlS4_S4_E_EESt5arrayIPcLm2EELi4E23TrivialOffsetCalculatorILi1EjESF_NS0_6memory12LoadWithCastILi1EEENSG_13StoreWithCastILi1EEEEEviT_T0_T2_T3_T4_T5_
        .type           _ZN2at6native27unrolled_elementwise_kernelINS0_13BUnaryFunctorIN3c108BFloat16ES4_S4_ZZZNS0_21remainder_kernel_cudaERNS_18TensorIteratorBaseEENKUlvE0_clEvENKUlvE2_clEvEUlS4_S4_E_EESt5arrayIPcLm2EELi4E23TrivialOffsetCalculatorILi1EjESF_NS0_6memory12LoadWithCastILi1EEENSG_13StoreWithCastILi1EEEEEviT_T0_T2_T3_T4_T5_,@function
        .size           _ZN2at6native27unrolled_elementwise_kernelINS0_13BUnaryFunctorIN3c108BFloat16ES4_S4_ZZZNS0_21remainder_kernel_cudaERNS_18TensorIteratorBaseEENKUlvE0_clEvENKUlvE2_clEvEUlS4_S4_E_EESt5arrayIPcLm2EELi4E23TrivialOffsetCalculatorILi1EjESF_NS0_6memory12LoadWithCastILi1EEENSG_13StoreWithCastILi1EEEEEviT_T0_T2_T3_T4_T5_,(.L_x_54975 - _ZN2at6native27unrolled_elementwise_kernelINS0_13BUnaryFunctorIN3c108BFloat16ES4_S4_ZZZNS0_21remainder_kernel_cudaERNS_18TensorIteratorBaseEENKUlvE0_clEvENKUlvE2_clEvEUlS4_S4_E_EESt5arrayIPcLm2EELi4E23TrivialOffsetCalculatorILi1EjESF_NS0_6memory12LoadWithCastILi1EEENSG_13StoreWithCastILi1EEEEEviT_T0_T2_T3_T4_T5_)
        .other          _ZN2at6native27unrolled_elementwise_kernelINS0_13BUnaryFunctorIN3c108BFloat16ES4_S4_ZZZNS0_21remainder_kernel_cudaERNS_18TensorIteratorBaseEENKUlvE0_clEvENKUlvE2_clEvEUlS4_S4_E_EESt5arrayIPcLm2EELi4E23TrivialOffsetCalculatorILi1EjESF_NS0_6memory12LoadWithCastILi1EEENSG_13StoreWithCastILi1EEEEEviT_T0_T2_T3_T4_T5_,@"STO_CUDA_ENTRY STV_DEFAULT"
_ZN2at6native27unrolled_elementwise_kernelINS0_13BUnaryFunctorIN3c108BFloat16ES4_S4_ZZZNS0_21remainder_kernel_cudaERNS_18TensorIteratorBaseEENKUlvE0_clEvENKUlvE2_clEvEUlS4_S4_E_EESt5arrayIPcLm2EELi4E23TrivialOffsetCalculatorILi1EjESF_NS0_6memory12LoadWithCastILi1EEENSG_13StoreWithCastILi1EEEEEviT_T0_T2_T3_T4_T5_:
.text._ZN2at6native27unrolled_elementwise_kernelINS0_13BUnaryFunctorIN3c108BFloat16ES4_S4_ZZZNS0_21remainder_kernel_cudaERNS_18TensorIteratorBaseEENKUlvE0_clEvENKUlvE2_clEvEUlS4_S4_E_EESt5arrayIPcLm2EELi4E23TrivialOffsetCalculatorILi1EjESF_NS0_6memory12LoadWithCastILi1EEENSG_13StoreWithCastILi1EEEEEviT_T0_T2_T3_T4_T5_:
        /* <DEDUP_REMOVED lines=34> */
.L_x_28912:
[----:B------:R-:W2:Y:S02]  /*0220*/  LDG.E.U8 R4, desc[UR36][R4.64] ;  /* 0x0000002404047981 */ /* 0x000ea4000c1e1100 */
[----:B--2---:R-:W-:-:S04]  /*0230*/  I2FP.F32.U32 R0, R4 ;  /* 0x0000000400007245 */ /* 0x004fc80000201000 */
[----:B------:R-:W-:-:S04]  /*0240*/  F2FP.BF16.F32.PACK_AB R0, RZ, R0 ;  /* 0x00000000ff00723e */ /* 0x000fc800000010ff */
[----:B------:R-:W-:Y:S01]  /*0250*/  PRMT R18, R0, 0x7610, R18 ;  /* 0x0000761000127816 */ /* 0x000fe20000000012 */
[----:B------:R-:W-:Y:S06]  /*0260*/  BRA `(.L_x_28914) ;  /* 0x0000000c00c47947 */ /* 0x000fec0003800000 */
.L_x_28911:
        /* <DEDUP_REMOVED lines=11> */
.L_x_28916:
[----:B------:R-:W2:Y:S02]  /*0320*/  LDG.E R4, desc[UR36][R4.64] ;  /* 0x0000002404047981 */ /* 0x000ea4000c1e1900 */
[----:B--2---:R-:W-:-:S04]  /*0330*/  I2FP.F32.S32 R0, R4 ;  /* 0x0000000400007245 */ /* 0x004fc80000201400 */
[----:B------:R-:W-:-:S04]  /*0340*/  F2FP.BF16.F32.PACK_AB R0, RZ, R0 ;  /* 0x00000000ff00723e */ /* 0x000fc800000010ff */
[----:B------:R-:W-:Y:S01]  /*0350*/  PRMT R18, R0, 0x7610, R18 ;  /* 0x0000761000127816 */ /* 0x000fe20000000012 */
[----:B------:R-:W-:Y:S06]  /*0360*/  BRA `(.L_x_28914) ;  /* 0x0000000c00847947 */ /* 0x000fec0003800000 */
.L_x_28915:
[----:B------:R-:W2:Y:S02]  /*0370*/  LDG.E.U16 R4, desc[UR36][R4.64] ;  /* 0x0000002404047981 */ /* 0x000ea4000c1e1500 */
[----:B--2---:R-:W0:Y:S02]  /*0380*/  I2F.S16 R0, R4 ;  /* 0x0000000400007306 */ /* 0x004e240000101400 */
[----:B0-----:R-:W-:-:S04]  /*0390*/  F2FP.BF16.F32.PACK_AB R0, RZ, R0 ;  /* 0x00000000ff00723e */ /* 0x001fc800000010ff */
[----:B------:R-:W-:Y:S01]  /*03a0*/  PRMT R18, R0, 0x7610, R18 ;  /* 0x0000761000127816 */ /* 0x000fe20000000012 */
[----:B------:R-:W-:Y:S06]  /*03b0*/  BRA `(.L_x_28914) ;  /* 0x0000000c00707947 */ /* 0x000fec0003800000 */
.L_x_28910:
        /* <DEDUP_REMOVED lines=9> */
.L_x_28918:
[----:B------:R-:W2:Y:S02]  /*0450*/  LDG.E.U16 R0, desc[UR36][R4.64] ;  /* 0x0000002404007981 */ /* 0x000ea4000c1e1500 */
[----:B--2---:R-:W-:-:S05]  /*0460*/  HADD2.F32 R0, -RZ, R0.H0_H0 ;  /* 0x20000000ff007230 */ /* 0x004fca0000004100 */
[----:B------:R-:W-:-:S04]  /*0470*/  F2FP.BF16.F32.PACK_AB R0, RZ, R0 ;  /* 0x00000000ff00723e */ /* 0x000fc800000010ff */
[----:B------:R-:W-:Y:S01]  /*0480*/  PRMT R18, R0, 0x7610, R18 ;  /* 0x0000761000127816 */ /* 0x000fe20000000012 */
[----:B------:R-:W-:Y:S06]  /*0490*/  BRA `(.L_x_28914) ;  /* 0x0000000c00387947 */ /* 0x000fec0003800000 */
.L_x_28917:
        /* <DEDUP_REMOVED lines=9> */
.L_x_28920:
[----:B------:R-:W2:Y:S02]  /*0530*/  LDG.E.U16 R4, desc[UR36][R4.64] ;  /* 0x0000002404047981 */ /* 0x000ea4000c1e1500 */
[----:B--2---:R-:W-:-:S05]  /*0540*/  HADD2.F32 R0, -RZ, R4.H0_H0 ;  /* 0x20000004ff007230 */ /* 0x004fca0000004100 */
[----:B------:R-:W-:-:S04]  /*0550*/  F2FP.BF16.F32.PACK_AB R0, RZ, R0 ;  /* 0x00000000ff00723e */ /* 0x000fc800000010ff */
[----:B------:R-:W-:Y:S01]  /*0560*/  PRMT R18, R0, 0x7610, R18 ;  /* 0x0000761000127816 */ /* 0x000fe20000000012 */
[----:B------:R-:W-:Y:S06]  /*0570*/  BRA `(.L_x_28914) ;  /* 0x0000000c00007947 */ /* 0x000fec0003800000 */
.L_x_28919:
        /* <DEDUP_REMOVED lines=9> */
.L_x_28909:
        /* <DEDUP_REMOVED lines=14> */
.L_x_28923:
        /* <DEDUP_REMOVED lines=9> */
.L_x_28922:
        /* <DEDUP_REMOVED lines=27> */
.L_x_28925:
        /* <DEDUP_REMOVED lines=15> */
.L_x_28924:
[----:B------:R0:W5:Y:S01]  /*0a20*/  LDG.E.U16 R18, desc[UR36][R4.64] ;  /* 0x0000002404127981 */ /* 0x000162000c1e1500 */
[----:B------:R-:W-:Y:S05]  /*0a30*/  BRA `(.L_x_28914) ;  /* 0x0000000400d07947 */ /* 0x000fea0003800000 */
.L_x_28921:
        /* <DEDUP_REMOVED lines=13> */
.L_x_28928:
        /* <DEDUP_REMOVED lines=21> */
.L_x_28932:
[----:B------:R-:W-:Y:S05]  /*0c60*/  BSYNC.RECONVERGENT B1 ;  /* 0x0000000000017941 */ /* 0x000fea0003800200 */
.L_x_28931:
[----:B------:R-:W-:Y:S01]  /*0c70*/  IMAD.SHL.U32 R0, R0, 0x100000, RZ ;  /* 0x0010000000007824 */ /* 0x000fe200078e00ff */
[----:B------:R-:W-:-:S04]  /*0c80*/  LEA R3, R3, 0x3b800000, 0x17 ;  /* 0x3b80000003037811 */ /* 0x000fc800078eb8ff */
[----:B------:R-:W-:-:S07]  /*0c90*/  LOP3.LUT R0, R3, R0, R7, 0xfe, !PT ;  /* 0x0000000003007212 */ /* 0x000fce00078efe07 */
.L_x_28930:
[----:B------:R-:W-:Y:S05]  /*0ca0*/  BSYNC.RECONVERGENT B0 ;  /* 0x0000000000007941 */ /* 0x000fea0003800200 */
.L_x_28929:
[----:B------:R-:W-:-:S04]  /*0cb0*/  F2FP.BF16.F32.PACK_AB R0, RZ, R0 ;  /* 0x00000000ff00723e */ /* 0x000fc800000010ff */
[----:B------:R-:W-:Y:S01]  /*0cc0*/  PRMT R18, R0, 0x7610, R18 ;  /* 0x0000761000127816 */ /* 0x000fe20000000012 */
[----:B------:R-:W-:Y:S06]  /*0cd0*/  BRA `(.L_x_28914) ;  /* 0x0000000400287947 */ /* 0x000fec0003800000 */
.L_x_28927:
        /* <DEDUP_REMOVED lines=21> */
.L_x_28936:
[----:B------:R-:W-:Y:S05]  /*0e30*/  BSYNC.RECONVERGENT B1 ;  /* 0x0000000000017941 */ /* 0x000fea0003800200 */
.L_x_28935:
[----:B------:R-:W-:Y:S01]  /*0e40*/  IMAD.SHL.U32 R0, R0, 0x200000, RZ ;  /* 0x0020000000007824 */ /* 0x000fe200078e00ff */
[----:B------:R-:W-:-:S04]  /*0e50*/  LEA R3, R3, 0x37800000, 0x17 ;  /* 0x3780000003037811 */ /* 0x000fc800078eb8ff */
[----:B------:R-:W-:-:S07]  /*0e60*/  LOP3.LUT R0, R3, R0, R7, 0xfe, !PT ;  /* 0x0000000003007212 */ /* 0x000fce00078efe07 */
.L_x_28934:
[----:B------:R-:W-:Y:S05]  /*0e70*/  BSYNC.RECONVERGENT B0 ;  /* 0x0000000000007941 */ /* 0x000fea0003800200 */
.L_x_28933:
[----:B------:R-:W-:-:S04]  /*0e80*/  F2FP.BF16.F32.PACK_AB R0, RZ, R0 ;  /* 0x00000000ff00723e */ /* 0x000fc800000010ff */
[----:B------:R-:W-:Y:S01]  /*0e90*/  PRMT R18, R0, 0x7610, R18 ;  /* 0x0000761000127816 */ /* 0x000fe20000000012 */
[----:B------:R-:W-:Y:S06]  /*0ea0*/  BRA `(.L_x_28914) ;  /* 0x0000000000b47947 */ /* 0x000fec0003800000 */
.L_x_28926:
[----:B------:R-:W-:-:S09]  /*0eb0*/  UISETP.NE.AND UP0, UPT, UR4, 0x1c, UPT ;  /* 0x0000001c0400788c */ /* 0x000fd2000bf05270 */
[----:B------:R-:W-:Y:S05]  /*0ec0*/  BRA.U !UP0, `(.L_x_28937) ;  /* 0x00000001089c7547 */ /* 0x000fea000b800000 */
[----:B------:R-:W-:-:S09]  /*0ed0*/  UISETP.NE.AND UP0, UPT, UR4, 0x1d, UPT ;  /* 0x0000001d0400788c */ /* 0x000fd2000bf05270 */
[----:B------:R-:W-:Y:S05]  /*0ee0*/  BRA.U !UP0, `(.L_x_28938) ;  /* 0x0000000108807547 */ /* 0x000fea000b800000 */
[----:B------:R-:W-:-:S09]  /*0ef0*/  UISETP.NE.AND UP0, UPT, UR4, 0x2c, UPT ;  /* 0x0000002c0400788c */ /* 0x000fd2000bf05270 */
[----:B------:R-:W-:Y:S05]  /*0f00*/  BRA.U !UP0, `(.L_x_28939) ;  /* 0x0000000108487547 */ /* 0x000fea000b800000 */
.L_x_28913:
        /* <DEDUP_REMOVED lines=16> */
.L_x_28940:
[----:B------:R-:W-:Y:S01]  /*1010*/  PRMT R18, RZ, 0x7610, R18 ;  /* 0x00007610ff127816 */ /* 0x000fe20000000012 */
[----:B------:R-:W-:Y:S06]  /*1020*/  BRA `(.L_x_28914) ;  /* 0x0000000000547947 */ /* 0x000fec0003800000 */
.L_x_28939:
        /* <DEDUP_REMOVED lines=8> */
.L_x_28942:
[----:B------:R-:W-:Y:S05]  /*10b0*/  BSYNC.RECONVERGENT B0 ;  /* 0x0000000000007941 */ /* 0x000fea0003800200 */
.L_x_28941:
[----:B------:R-:W-:-:S04]  /*10c0*/  F2FP.BF16.F32.PACK_AB R0, RZ, R0 ;  /* 0x00000000ff00723e */ /* 0x000fc800000010ff */
[----:B------:R-:W-:Y:S01]  /*10d0*/  PRMT R18, R0, 0x7610, R18 ;  /* 0x0000761000127816 */ /* 0x000fe20000000012 */
[----:B------:R-:W-:Y:S06]  /*10e0*/  BRA `(.L_x_28914) ;  /* 0x0000000000247947 */ /* 0x000fec0003800000 */
.L_x_28938:
[----:B------:R-:W2:Y:S02]  /*10f0*/  LDG.E.64 R4, desc[UR36][R4.64] ;  /* 0x0000002404047981 */ /* 0x000ea4000c1e1b00 */
[----:B--2---:R-:W0:Y:S02]  /*1100*/  I2F.U64 R0, R4 ;  /* 0x0000000400007312 */ /* 0x004e240000301000 */
[----:B0-----:R-:W-:-:S04]  /*1110*/  F2FP.BF16.F32.PACK_AB R0, RZ, R0 ;  /* 0x00000000ff00723e */ /* 0x001fc800000010ff */
[----:B------:R-:W-:Y:S01]  /*1120*/  PRMT R18, R0, 0x7610, R18 ;  /* 0x0000761000127816 */ /* 0x000fe20000000012 */
[----:B------:R-:W-:Y:S06]  /*1130*/  BRA `(.L_x_28914) ;  /* 0x0000000000107947 */ /* 0x000fec0003800000 */
.L_x_28937:
[----:B------:R-:W2:Y:S02]  /*1140*/  LDG.E R4, desc[UR36][R4.64] ;  /* 0x0000002404047981 */ /* 0x000ea4000c1e1900 */
[----:B--2---:R-:W-:-:S04]  /*1150*/  I2FP.F32.U32 R0, R4 ;  /* 0x0000000400007245 */ /* 0x004fc80000201000 */
[----:B------:R-:W-:-:S04]  /*1160*/  F2FP.BF16.F32.PACK_AB R0, RZ, R0 ;  /* 0x00000000ff00723e */ /* 0x000fc800000010ff */
[----:B------:R-:W-:-:S07]  /*1170*/  PRMT R18, R0, 0x7610, R18 ;  /* 0x0000761000127816 */ /* 0x000fce0000000012 */
.L_x_28914:
[----:B------:R-:W-:-:S07]  /*1180*/  VIADD R23, R25, 0x80 ;  /* 0x0000008019177836 */ /* 0x000fce0000000000 */
.L_x_28908:
[----:B------:R-:W-:Y:S05]  /*1190*/  BSYNC.RECONVERGENT B6 ;  /* 0x0000000000067941 */ /* 0x000fea0003800200 */
.L_x_28907:
        /* <DEDUP_REMOVED lines=26> */
.L_x_28948:
[----:B------:R-:W2:Y:S02]  /*1340*/  LDG.E.U8 R4, desc[UR36][R4.64] ;  /* 0x0000002404047981 */ /* 0x000ea4000c1e1100 */
[----:B--2---:R-:W-:-:S04]  /*1350*/  I2FP.F32.U32 R0, R4 ;  /* 0x0000000400007245 */ /* 0x004fc80000201000 */
[----:B------:R-:W-:-:S04]  /*1360*/  F2FP.BF16.F32.PACK_AB R0, RZ, R0 ;  /* 0x00000000ff00723e */ /* 0x000fc800000010ff */
[----:B------:R-:W-:Y:S01]  /*1370*/  PRMT R17, R0, 0x7610, R17 ;  /* 0x0000761000117816 */ /* 0x000fe20000000011 */
[----:B------:R-:W-:Y:S06]  /*1380*/  BRA `(.L_x_28950) ;  /* 0x0000000c00c47947 */ /* 0x000fec0003800000 */
.L_x_28947:
        /* <DEDUP_REMOVED lines=11> */
.L_x_28952:
[----:B------:R-:W2:Y:S02]  /*1440*/  LDG.E R4, desc[UR36][R4.64] ;  /* 0x0000002404047981 */ /* 0x000ea4000c1e1900 */
[----:B--2---:R-:W-:-:S04]  /*1450*/  I2FP.F32.S32 R0, R4 ;  /* 0x0000000400007245 */ /* 0x004fc80000201400 */
[----:B------:R-:W-:-:S04]  /*1460*/  F2FP.BF16.F32.PACK_AB R0, RZ, R0 ;  /* 0x00000000ff00723e */ /* 0x000fc800000010ff */
[----:B------:R-:W-:Y:S01]  /*1470*/  PRMT R17, R0, 0x7610, R17 ;  /* 0x0000761000117816 */ /* 0x000fe20000000011 */
[----:B------:R-:W-:Y:S06]  /*1480*/  BRA `(.L_x_28950) ;  /* 0x0000000c00847947 */ /* 0x000fec0003800000 */
.L_x_28951:
[----:B------:R-:W2:Y:S02]  /*1490*/  LDG.E.U16 R4, desc[UR36][R4.64] ;  /* 0x0000002404047981 */ /* 0x000ea4000c1e1500 */
[----:B--2---:R-:W0:Y:S02]  /*14a0*/  I2F.S16 R0, R4 ;  /* 0x0000000400007306 */ /* 0x004e240000101400 */
[----:B0-----:R-:W-:-:S04]  /*14b0*/  F2FP.BF16.F32.PACK_AB R0, RZ, R0 ;  /* 0x00000000ff00723e */ /* 0x001fc800000010ff */
[----:B------:R-:W-:Y:S01]  /*14c0*/  PRMT R17, R0, 0x7610, R17 ;  /* 0x0000761000117816 */ /* 0x000fe20000000011 */
[----:B------:R-:W-:Y:S06]  /*14d0*/  BRA `(.L_x_28950) ;  /* 0x0000000c00707947 */ /* 0x000fec0003800000 */
.L_x_28946:
        /* <DEDUP_REMOVED lines=9> */
.L_x_28954:
[----:B------:R-:W2:Y:S02]  /*1570*/  LDG.E.U16 R0, desc[UR36][R4.64] ;  /* 0x0000002404007981 */ /* 0x000ea4000c1e1500 */
[----:B--2---:R-:W-:-:S05]  /*1580*/  HADD2.F32 R0, -RZ, R0.H0_H0 ;  /* 0x20000000ff007230 */ /* 0x004fca0000004100 */
[----:B------:R-:W-:-:S04]  /*1590*/  F2FP.BF16.F32.PACK_AB R0, RZ, R0 ;  /* 0x00000000ff00723e */ /* 0x000fc800000010ff */
[----:B------:R-:W-:Y:S01]  /*15a0*/  PRMT R17, R0, 0x7610, R17 ;  /* 0x0000761000117816 */ /* 0x000fe20000000011 */
[----:B------:R-:W-:Y:S06]  /*15b0*/  BRA `(.L_x_28950) ;  /* 0x0000000c00387947 */ /* 0x000fec0003800000 */
.L_x_28953:
        /* <DEDUP_REMOVED lines=9> */
.L_x_28956:
[----:B------:R-:W2:Y:S02]  /*1650*/  LDG.E.U16 R4, desc[UR36][R4.64] ;  /* 0x0000002404047981 */ /* 0x000ea4000c1e1500 */
[----:B--2---:R-:W-:-:S05]  /*1660*/  HADD2.F32 R0, -RZ, R4.H0_H0 ;  /* 0x20000004ff007230 */ /* 0x004fca0000004100 */
[----:B------:R-:W-:-:S04]  /*1670*/  F2FP.BF16.F32.PACK_AB R0, RZ, R0 ;  /* 0x00000000ff00723e */ /* 0x000fc800000010ff */
[----:B------:R-:W-:Y:S01]  /*1680*/  PRMT R17, R0, 0x7610, R17 ;  /* 0x0000761000117816 */ /* 0x000fe20000000011 */
[----:B------:R-:W-:Y:S06]  /*1690*/  BRA `(.L_x_28950) ;  /* 0x0000000c00007947 */ /* 0x000fec0003800000 */
.L_x_28955:
        /* <DEDUP_REMOVED lines=9> */
.L_x_28945:
        /* <DEDUP_REMOVED lines=14> */
.L_x_28959:
        /* <DEDUP_REMOVED lines=9> */
.L_x_28958:
        /* <DEDUP_REMOVED lines=27> */
.L_x_28961:
        /* <DEDUP_REMOVED lines=15> */
.L_x_28960:
[----:B------:R0:W5:Y:S01]  /*1b40*/  LDG.E.U16 R17, desc[UR36][R4.64] ;  /* 0x0000002404117981 */ /* 0x000162000c1e1500 */
[----:B------:R-:W-:Y:S05]  /*1b50*/  BRA `(.L_x_28950) ;  /* 0x0000000400d07947 */ /* 0x000fea0003800000 */
.L_x_28957:
        /* <DEDUP_REMOVED lines=13> */
.L_x_28964:
        /* <DEDUP_REMOVED lines=21> */
.L_x_28968:
[----:B------:R-:W-:Y:S05]  /*1d80*/  BSYNC.RECONVERGENT B1 ;  /* 0x0000000000017941 */ /* 0x000fea0003800200 */
.L_x_28967:
[----:B------:R-:W-:Y:S01]  /*1d90*/  IMAD.SHL.U32 R0, R0, 0x100000, RZ ;  /* 0x0010000000007824 */ /* 0x000fe200078e00ff */
[----:B------:R-:W-:-:S04]  /*1da0*/  LEA R3, R3, 0x3b800000, 0x17 ;  /* 0x3b80000003037811 */ /* 0x000fc800078eb8ff */
[----:B------:R-:W-:-:S07]  /*1db0*/  LOP3.LUT R0, R3, R0, R7, 0xfe, !PT ;  /* 0x0000000003007212 */ /* 0x000fce00078efe07 */
.L_x_28966:
[----:B------:R-:W-:Y:S05]  /*1dc0*/  BSYNC.RECONVERGENT B0 ;  /* 0x0000000000007941 */ /* 0x000fea0003800200 */
.L_x_28965:
[----:B------:R-:W-:-:S04]  /*1dd0*/  F2FP.BF16.F32.PACK_AB R0, RZ, R0 ;  /* 0x00000000ff00723e */ /* 0x000fc800000010ff */
[----:B------:R-:W-:Y:S01]  /*1de0*/  PRMT R17, R0, 0x7610, R17 ;  /* 0x0000761000117816 */ /* 0x000fe20000000011 */
[----:B------:R-:W-:Y:S06]  /*1df0*/  BRA `(.L_x_28950) ;  /* 0x0000000400287947 */ /* 0x000fec0003800000 */
.L_x_28963:
        /* <DEDUP_REMOVED lines=21> */
.L_x_28972:
[----:B------:R-:W-:Y:S05]  /*1f50*/  BSYNC.RECONVERGENT B1 ;  /* 0x0000000000017941 */ /* 0x000fea0003800200 */
.L_x_28971:
[----:B------:R-:W-:Y:S01]  /*1f60*/  IMAD.SHL.U32 R0, R0, 0x200000, RZ ;  /* 0x0020000000007824 */ /* 0x000fe200078e00ff */
[----:B------:R-:W-:-:S04]  /*1f70*/  LEA R3, R3, 0x37800000, 0x17 ;  /* 0x3780000003037811 */ /* 0x000fc800078eb8ff */
[----:B------:R-:W-:-:S07]  /*1f80*/  LOP3.LUT R0, R3, R0, R7, 0xfe, !PT ;  /* 0x0000000003007212 */ /* 0x000fce00078efe07 */
.L_x_28970:
[----:B------:R-:W-:Y:S05]  /*1f90*/  BSYNC.RECONVERGENT B0 ;  /* 0x0000000000007941 */ /* 0x000fea0003800200 */
.L_x_28969:
[----:B------:R-:W-:-:S04]  /*1fa0*/  F2FP.BF16.F32.PACK_AB R0, RZ, R0 ;  /* 0x00000000ff00723e */ /* 0x000fc800000010ff */
[----:B------:R-:W-:Y:S01]  /*1fb0*/  PRMT R17, R0, 0x7610, R17 ;  /* 0x0000761000117816 */ /* 0x000fe20000000011 */
[----:B------:R-:W-:Y:S06]  /*1fc0*/  BRA `(.L_x_28950) ;  /* 0x0000000000b47947 */ /* 0x000fec0003800000 */
.L_x_28962:
        /* <DEDUP_REMOVED lines=14> */
.L_x_28976:
[----:B------:R-:W-:Y:S05]  /*20b0*/  BSYNC.RECONVERGENT B0 ;  /* 0x0000000000007941 */ /* 0x000fea0003800200 */
.L_x_28975:
[----:B------:R-:W-:-:S04]  /*20c0*/  F2FP.BF16.F32.PACK_AB R0, RZ, R0 ;  /* 0x00000000ff00723e */ /* 0x000fc800000010ff */
[----:B------:R-:W-:Y:S01]  /*20d0*/  PRMT R17, R0, 0x7610, R17 ;  /* 0x0000761000117816 */ /* 0x000fe20000000011 */
[----:B------:R-:W-:Y:S06]  /*20e0*/  BRA `(.L_x_28950) ;  /* 0x00000000006c7947 */ /* 0x000fec0003800000 */
.L_x_28949:
        /* <DEDUP_REMOVED lines=16> */
.L_x_28977:
[----:B------:R-:W-:Y:S01]  /*21f0*/  PRMT R17, RZ, 0x7610, R17 ;  /* 0x00007610ff117816 */ /* 0x000fe20000000011 */
[----:B------:R-:W-:Y:S06]  /*2200*/  BRA `(.L_x_28950) ;  /* 0x0000000000247947 */ /* 0x000fec0003800000 */
.L_x_28974:
[----:B------:R-:W2:Y:S02]  /*2210*/  LDG.E.64 R4, desc[UR36][R4.64] ;  /* 0x0000002404047981 */ /* 0x000ea4000c1e1b00 */
[----:B--2---:R-:W0:Y:S02]  /*2220*/  I2F.U64 R0, R4 ;  /* 0x0000000400007312 */ /* 0x004e240000301000 */
[----:B0-----:R-:W-:-:S04]  /*2230*/  F2FP.BF16.F32.PACK_AB R0, RZ, R0 ;  /* 0x00000000ff00723e */ /* 0x001fc800000010ff */
[----:B------:R-:W-:Y:S01]  /*2240*/  PRMT R17, R0, 0x7610, R17 ;  /* 0x0000761000117816 */ /* 0x000fe20000000011 */
[----:B------:R-:W-:Y:S06]  /*2250*/  BRA `(.L_x_28950) ;  /* 0x0000000000107947 */ /* 0x000fec0003800000 */
.L_x_28973:
[----:B------:R-:W2:Y:S02]  /*2260*/  LDG.E R4, desc[UR36][R4.64] ;  /* 0x0000002404047981 */ /* 0x000ea4000c1e1900 */
[----:B--2---:R-:W-:-:S04]  /*2270*/  I2FP.F32.U32 R0, R4 ;  /* 0x0000000400007245 */ /* 0x004fc80000201000 */
[----:B------:R-:W-:-:S04]  /*2280*/  F2FP.BF16.F32.PACK_AB R0, RZ, R0 ;  /* 0x00000000ff00723e */ /* 0x000fc800000010ff */
[----:B------:R-:W-:-:S07]  /*2290*/  PRMT R17, R0, 0x7610, R17 ;  /* 0x0000761000117816 */ /* 0x000fce0000000011 */
.L_x_28950:
[----:B------:R-:W-:-:S07]  /*22a0*/  VIADD R23, R23, 0x80 ;  /* 0x0000008017177836 */ /* 0x000fce0000000000 */
.L_x_28944:
[----:B------:R-:W-:Y:S05]  /*22b0*/  BSYNC.RECONVERGENT B6 ;  /* 0x0000000000067941 */ /* 0x000fea0003800200 */
.L_x_28943:
        /* <DEDUP_REMOVED lines=26> */
.L_x_28983:
[----:B------:R-:W2:Y:S02]  /*2460*/  LDG.E.U8 R4, desc[UR36][R4.64] ;  /* 0x0000002404047981 */ /* 0x000ea4000c1e1100 */
[----:B--2---:R-:W-:-:S04]  /*2470*/  I2FP.F32.U32 R0, R4 ;  /* 0x0000000400007245 */ /* 0x004fc80000201000 */
[----:B------:R-:W-:-:S04]  /*2480*/  F2FP.BF16.F32.PACK_AB R0, RZ, R0 ;  /* 0x00000000ff00723e */ /* 0x000fc800000010ff */
[----:B------:R-:W-:Y:S01]  /*2490*/  PRMT R19, R0, 0x7610, R19 ;  /* 0x0000761000137816 */ /* 0x000fe20000000013 */
[----:B------:R-:W-:Y:S06]  /*24a0*/  BRA `(.L_x_28985) ;  /* 0x0000000c00c47947 */ /* 0x000fec0003800000 */
.L_x_28982:
        /* <DEDUP_REMOVED lines=11> */
.L_x_28987:
[----:B------:R-:W2:Y:S02]  /*2560*/  LDG.E R4, desc[UR36][R4.64] ;  /* 0x0000002404047981 */ /* 0x000ea4000c1e1900 */
[----:B--2---:R-:W-:-:S04]  /*2570*/  I2FP.F32.S32 R0, R4 ;  /* 0x0000000400007245 */ /* 0x004fc80000201400 */
[----:B------:R-:W-:-:S04]  /*2580*/  F2FP.BF16.F32.PACK_AB R0, RZ, R0 ;  /* 0x00000000ff00723e */ /* 0x000fc800000010ff */
[----:B------:R-:W-:Y:S01]  /*2590*/  PRMT R19, R0, 0x7610, R19 ;  /* 0x0000761000137816 */ /* 0x000fe20000000013 */
[----:B------:R-:W-:Y:S06]  /*25a0*/  BRA `(.L_x_28985) ;  /* 0x0000000c00847947 */ /* 0x000fec0003800000 */
.L_x_28986:
[----:B------:R-:W2:Y:S02]  /*25b0*/  LDG.E.U16 R4, desc[UR36][R4.64] ;  /* 0x0000002404047981 */ /* 0x000ea4000c1e1500 */
[----:B--2---:R-:W0:Y:S02]  /*25c0*/  I2F.S16 R0, R4 ;  /* 0x0000000400007306 */ /* 0x004e240000101400 */
[----:B0-----:R-:W-:-:S04]  /*25d0*/  F2FP.BF16.F32.PACK_AB R0, RZ, R0 ;  /* 0x00000000ff00723e */ /* 0x001fc800000010ff */
[----:B------:R-:W-:Y:S01]  /*25e0*/  PRMT R19, R0, 0x7610, R19 ;  /* 0x0000761000137816 */ /* 0x000fe20000000013 */
[----:B------:R-:W-:Y:S06]  /*25f0*/  BRA `(.L_x_28985) ;  /* 0x0000000c00707947 */ /* 0x000fec0003800000 */
.L_x_28981:
        /* <DEDUP_REMOVED lines=9> */
.L_x_28989:
[----:B------:R-:W2:Y:S02]  /*2690*/  LDG.E.U16 R0, desc[UR36][R4.64] ;  /* 0x0000002404007981 */ /* 0x000ea4000c1e1500 */
[----:B--2---:R-:W-:-:S05]  /*26a0*/  HADD2.F32 R0, -RZ, R0.H0_H0 ;  /* 0x20000000ff007230 */ /* 0x004fca0000004100 */
[----:B------:R-:W-:-:S04]  /*26b0*/  F2FP.BF16.F32.PACK_AB R0, RZ, R0 ;  /* 0x00000000ff00723e */ /* 0x000fc800000010ff */
[----:B------:R-:W-:Y:S01]  /*26c0*/  PRMT R19, R0, 0x7610, R19 ;  /* 0x0000761000137816 */ /* 0x000fe20000000013 */
[----:B------:R-:W-:Y:S06]  /*26d0*/  BRA `(.L_x_28985) ;  /* 0x0000000c00387947 */ /* 0x000fec0003800000 */
.L_x_28988:
        /* <DEDUP_REMOVED lines=9> */
.L_x_28991:
[----:B------:R-:W2:Y:S02]  /*2770*/  LDG.E.U16 R4, desc[UR36][R4.64] ;  /* 0x0000002404047981 */ /* 0x000ea4000c1e1500 */
[----:B--2---:R-:W-:-:S05]  /*2780*/  HADD2.F32 R0, -RZ, R4.H0_H0 ;  /* 0x20000004ff007230 */ /* 0x004fca0000004100 */
[----:B------:R-:W-:-:S04]  /*2790*/  F2FP.BF16.F32.PACK_AB R0, RZ, R0 ;  /* 0x00000000ff00723e */ /* 0x000fc800000010ff */
[----:B------:R-:W-:Y:S01]  /*27a0*/  PRMT R19, R0, 0x7610, R19 ;  /* 0x0000761000137816 */ /* 0x000fe20000000013 */
[----:B------:R-:W-:Y:S06]  /*27b0*/  BRA `(.L_x_28985) ;  /* 0x0000000c00007947 */ /* 0x000fec0003800000 */
.L_x_28990:
        /* <DEDUP_REMOVED lines=9> */
.L_x_28980:
        /* <DEDUP_REMOVED lines=14> */
.L_x_28994:
        /* <DEDUP_REMOVED lines=9> */
.L_x_28993:
        /* <DEDUP_REMOVED lines=27> */
.L_x_28996:
        /* <DEDUP_REMOVED lines=15> */
.L_x_28995:
[----:B------:R0:W5:Y:S01]  /*2c60*/  LDG.E.U16 R19, desc[UR36][R4.64] ;  /* 0x0000002404137981 */ /* 0x000162000c1e1500 */
[----:B------:R-:W-:Y:S05]  /*2c70*/  BRA `(.L_x_28985) ;  /* 0x0000000400d07947 */ /* 0x000fea0003800000 */
.L_x_28992:
        /* <DEDUP_REMOVED lines=13> */
.L_x_28999:
        /* <DEDUP_REMOVED lines=21> */
.L_x_29003:
[----:B------:R-:W-:Y:S05]  /*2ea0*/  BSYNC.RECONVERGENT B1 ;  /* 0x0000000000017941 */ /* 0x000fea0003800200 */
.L_x_29002:
[----:B------:R-:W-:Y:S01]  /*2eb0*/  IMAD.SHL.U32 R0, R0, 0x100000, RZ ;  /* 0x0010000000007824 */ /* 0x000fe200078e00ff */
[----:B------:R-:W-:-:S04]  /*2ec0*/  LEA R3, R3, 0x3b800000, 0x17 ;  /* 0x3b80000003037811 */ /* 0x000fc800078eb8ff */
[----:B------:R-:W-:-:S07]  /*2ed0*/  LOP3.LUT R0, R3, R0, R7, 0xfe, !PT ;  /* 0x0000000003007212 */ /* 0x000fce00078efe07 */
.L_x_29001:
[----:B------:R-:W-:Y:S05]  /*2ee0*/  BSYNC.RECONVERGENT B0 ;  /* 0x0000000000007941 */ /* 0x000fea0003800200 */
.L_x_29000:
[----:B------:R-:W-:-:S04]  /*2ef0*/  F2FP.BF16.F32.PACK_AB R0, RZ, R0 ;  /* 0x00000000ff00723e */ /* 0x000fc800000010ff */
[----:B------:R-:W-:Y:S01]  /*2f00*/  PRMT R19, R0, 0x7610, R19 ;  /* 0x0000761000137816 */ /* 0x000fe20000000013 */
[----:B------:R-:W-:Y:S06]  /*2f10*/  BRA `(.L_x_28985) ;  /* 0x0000000400287947 */ /* 0x000fec0003800000 */
.L_x_28998:
        /* <DEDUP_REMOVED lines=21> */
.L_x_29007:
[----:B------:R-:W-:Y:S05]  /*3070*/  BSYNC.RECONVERGENT B1 ;  /* 0x0000000000017941 */ /* 0x000fea0003800200 */
.L_x_29006:
[----:B------:R-:W-:Y:S01]  /*3080*/  IMAD.SHL.U32 R0, R0, 0x200000, RZ ;  /* 0x0020000000007824 */ /* 0x000fe200078e00ff */
[----:B------:R-:W-:-:S04]  /*3090*/  LEA R3, R3, 0x37800000, 0x17 ;  /* 0x3780000003037811 */ /* 0x000fc800078eb8ff */
[----:B------:R-:W-:-:S07]  /*30a0*/  LOP3.LUT R0, R3, R0, R7, 0xfe, !PT ;  /* 0x0000000003007212 */ /* 0x000fce00078efe07 */
.L_x_29005:
[----:B------:R-:W-:Y:S05]  /*30b0*/  BSYNC.RECONVERGENT B0 ;  /* 0x0000000000007941 */ /* 0x000fea0003800200 */
.L_x_29004:
[----:B------:R-:W-:-:S04]  /*30c0*/  F2FP.BF16.F32.PACK_AB R0, RZ, R0 ;  /* 0x00000000ff00723e */ /* 0x000fc800000010ff */
[----:B------:R-:W-:Y:S01]  /*30d0*/  PRMT R19, R0, 0x7610, R19 ;  /* 0x0000761000137816 */ /* 0x000fe20000000013 */
[----:B------:R-:W-:Y:S06]  /*30e0*/  BRA `(.L_x_28985) ;  /* 0x0000000000b47947 */ /* 0x000fec0003800000 */
.L_x_28997:
        /* <DEDUP_REMOVED lines=14> */
.L_x_29011:
[----:B------:R-:W-:Y:S05]  /*31d0*/  BSYNC.RECONVERGENT B0 ;  /* 0x0000000000007941 */ /* 0x000fea0003800200 */
.L_x_29010:
[----:B------:R-:W-:-:S04]  /*31e0*/  F2FP.BF16.F32.PACK_AB R0, RZ, R0 ;  /* 0x00000000ff00723e */ /* 0x000fc800000010ff */
[----:B------:R-:W-:Y:S01]  /*31f0*/  PRMT R19, R0, 0x7610, R19 ;  /* 0x0000761000137816 */ /* 0x000fe20000000013 */
[----:B------:R-:W-:Y:S06]  /*3200*/  BRA `(.L_x_28985) ;  /* 0x00000000006c7947 */ /* 0x000fec0003800000 */
.L_x_28984:
        /* <DEDUP_REMOVED lines=16> */
.L_x_29012:
[----:B------:R-:W-:Y:S01]  /*3310*/  PRMT R19, RZ, 0x7610, R19 ;  /* 0x00007610ff137816 */ /* 0x000fe20000000013 */
[----:B------:R-:W-:Y:S06]  /*3320*/  BRA `(.L_x_28985) ;  /* 0x0000000000247947 */ /* 0x000fec0003800000 */
.L_x_29009:
[----:B------:R-:W2:Y:S02]  /*3330*/  LDG.E.64 R4, desc[UR36][R4.64] ;  /* 0x0000002404047981 */ /* 0x000ea4000c1e1b00 */
[----:B--2---:R-:W0:Y:S02]  /*3340*/  I2F.U64 R0, R4 ;  /* 0x0000000400007312 */ /* 0x004e240000301000 */
[----:B0-----:R-:W-:-:S04]  /*3350*/  F2FP.BF16.F32.PACK_AB R0, RZ, R0 ;  /* 0x00000000ff00723e */ /* 0x001fc800000010ff */
[----:B------:R-:W-:Y:S01]  /*3360*/  PRMT R19, R0, 0x7610, R19 ;  /* 0x0000761000137816 */ /* 0x000fe20000000013 */
[----:B------:R-:W-:Y:S06]  /*3370*/  BRA `(.L_x_28985) ;  /* 0x0000000000107947 */ /* 0x000fec0003800000 */
.L_x_29008:
[----:B------:R-:W2:Y:S02]  /*3380*/  LDG.E R4, desc[UR36][R4.64] ;  /* 0x0000002404047981 */ /* 0x000ea4000c1e1900 */
[----:B--2---:R-:W-:-:S04]  /*3390*/  I2FP.F32.U32 R0, R4 ;  /* 0x0000000400007245 */ /* 0x004fc80000201000 */
[----:B------:R-:W-:-:S04]  /*33a0*/  F2FP.BF16.F32.PACK_AB R0, RZ, R0 ;  /* 0x00000000ff00723e */ /* 0x000fc800000010ff */
[----:B------:R-:W-:-:S07]  /*33b0*/  PRMT R19, R0, 0x7610, R19 ;  /* 0x0000761000137816 */ /* 0x000fce0000000013 */
.L_x_28985:
[----:B------:R-:W-:-:S07]  /*33c0*/  VIADD R23, R23, 0x80 ;  /* 0x0000008017177836 */ /* 0x000fce0000000000 */
.L_x_28979:
[----:B------:R-:W-:Y:S05]  /*33d0*/  BSYNC.RECONVERGENT B6 ;  /* 0x0000000000067941 */ /* 0x000fea0003800200 */
.L_x_28978:
        /* <DEDUP_REMOVED lines=26> */
.L_x_29018:
[----:B------:R-:W2:Y:S02]  /*3580*/  LDG.E.U8 R4, desc[UR36][R4.64] ;  /* 0x0000002404047981 */ /* 0x000ea4000c1e1100 */
[----:B--2---:R-:W-:-:S04]  /*3590*/  I2FP.F32.U32 R0, R4 ;  /* 0x0000000400007245 */ /* 0x004fc80000201000 */
[----:B------:R-:W-:-:S04]  /*35a0*/  F2FP.BF16.F32.PACK_AB R0, RZ, R0 ;  /* 0x00000000ff00723e */ /* 0x000fc800000010ff */
[----:B------:R-:W-:Y:S01]  /*35b0*/  PRMT R3, R0, 0x7610, R3 ;  /* 0x0000761000037816 */ /* 0x000fe20000000003 */
[----:B------:R-:W-:Y:S06]  /*35c0*/  BRA `(.L_x_29014) ;  /* 0x0000000c00c07947 */ /* 0x000fec0003800000 */
.L_x_29017:
        /* <DEDUP_REMOVED lines=11> */
.L_x_29021:
[----:B------:R-:W2:Y:S02]  /*3680*/  LDG.E R4, desc[UR36][R4.64] ;  /* 0x0000002404047981 */ /* 0x000ea4000c1e1900 */
[----:B--2---:R-:W-:-:S04]  /*3690*/  I2FP.F32.S32 R0, R4 ;  /* 0x0000000400007245 */ /* 0x004fc80000201400 */
[----:B------:R-:W-:-:S04]  /*36a0*/  F2FP.BF16.F32.PACK_AB R0, RZ, R0 ;  /* 0x00000000ff00723e */ /* 0x000fc800000010ff */
[----:B------:R-:W-:Y:S01]  /*36b0*/  PRMT R3, R0, 0x7610, R3 ;  /* 0x0000761000037816 */ /* 0x000fe20000000003 */
[----:B------:R-:W-:Y:S06]  /*36c0*/  BRA `(.L_x_29014) ;  /* 0x0000000c00807947 */ /* 0x000fec0003800000 */
.L_x_29020:
[----:B------:R-:W2:Y:S02]  /*36d0*/  LDG.E.U16 R4, desc[UR36][R4.64] ;  /* 0x0000002404047981 */ /* 0x000ea4000c1e1500 */
[----:B--2---:R-:W0:Y:S02]  /*36e0*/  I2F.S16 R0, R4 ;  /* 0x0000000400007306 */ /* 0x004e240000101400 */
[----:B0-----:R-:W-:-:S04]  /*36f0*/  F2FP.BF16.F32.PACK_AB R0, RZ, R0 ;  /* 0x00000000ff00723e */ /* 0x001fc800000010ff */
[----:B------:R-:W-:Y:S01]  /*3700*/  PRMT R3, R0, 0x7610, R3 ;  /* 0x0000761000037816 */ /* 0x000fe20000000003 */
[----:B------:R-:W-:Y:S06]  /*3710*/  BRA `(.L_x_29014) ;  /* 0x0000000c006c7947 */ /* 0x000fec0003800000 */
.L_x_29016:
        /* <DEDUP_REMOVED lines=9> */
.L_x_29023:
[----:B------:R-:W2:Y:S02]  /*37b0*/  LDG.E.U16 R0, desc[UR36][R4.64] ;  /* 0x0000002404007981 */ /* 0x000ea4000c1e1500 */
[----:B--2---:R-:W-:-:S05]  /*37c0*/  HADD2.F32 R0, -RZ, R0.H0_H0 ;  /* 0x20000000ff007230 */ /* 0x004fca0000004100 */
[----:B------:R-:W-:-:S04]  /*37d0*/  F2FP.BF16.F32.PACK_AB R0, RZ, R0 ;  /* 0x00000000ff00723e */ /* 0x000fc800000010ff */
[----:B------:R-:W-:Y:S01]  /*37e0*/  PRMT R3, R0, 0x7610, R3 ;  /* 0x0000761000037816 */ /* 0x000fe20000000003 */
[----:B------:R-:W-:Y:S06]  /*37f0*/  BRA `(.L_x_29014) ;  /* 0x0000000c00347947 */ /* 0x000fec0003800000 */
.L_x_29022:
        /* <DEDUP_REMOVED lines=9> */
.L_x_29025:
[----:B------:R-:W2:Y:S02]  /*3890*/  LDG.E.U16 R4, desc[UR36][R4.64] ;  /* 0x0000002404047981 */ /* 0x000ea4000c1e1500 */
[----:B--2---:R-:W-:-:S05]  /*38a0*/  HADD2.F32 R0, -RZ, R4.H0_H0 ;  /* 0x20000004ff007230 */ /* 0x004fca0000004100 */
[----:B------:R-:W-:-:S04]  /*38b0*/  F2FP.BF16.F32.PACK_AB R0, RZ, R0 ;  /* 0x00000000ff00723e */ /* 0x000fc800000010ff */
[----:B------:R-:W-:Y:S01]  /*38c0*/  PRMT R3, R0, 0x7610, R3 ;  /* 0x0000761000037816 */ /* 0x000fe20000000003 */
[----:B------:R-:W-:Y:S06]  /*38d0*/  BRA `(.L_x_29014) ;  /* 0x0000000800fc7947 */ /* 0x000fec0003800000 */
.L_x_29024:
        /* <DEDUP_REMOVED lines=9> */
.L_x_29015:
        /* <DEDUP_REMOVED lines=14> */
.L_x_29028:
        /* <DEDUP_REMOVED lines=9> */
.L_x_29027:
        /* <DEDUP_REMOVED lines=26> */
.L_x_29030:
        /* <DEDUP_REMOVED lines=15> */
.L_x_29029:
[----:B------:R1:W5:Y:S01]  /*3d70*/  LDG.E.U16 R3, desc[UR36][R4.64] ;  /* 0x0000002404037981 */ /* 0x000362000c1e1500 */
[----:B------:R-:W-:Y:S05]  /*3d80*/  BRA `(.L_x_29014) ;  /* 0x0000000400d07947 */ /* 0x000fea0003800000 */
.L_x_29026:
        /* <DEDUP_REMOVED lines=13> */
.L_x_29033:
        /* <DEDUP_REMOVED lines=21> */
.L_x_29037:
[----:B------:R-:W-:Y:S05]  /*3fb0*/  BSYNC.RECONVERGENT B1 ;  /* 0x0000000000017941 */ /* 0x000fea0003800200 */
.L_x_29036:
[----:B------:R-:W-:Y:S01]  /*3fc0*/  IMAD.SHL.U32 R0, R0, 0x100000, RZ ;  /* 0x0010000000007824 */ /* 0x000fe200078e00ff */
[----:B------:R-:W-:-:S04]  /*3fd0*/  LEA R3, R3, 0x3b800000, 0x17 ;  /* 0x3b80000003037811 */ /* 0x000fc800078eb8ff */
[----:B------:R-:W-:-:S07]  /*3fe0*/  LOP3.LUT R0, R3, R0, R7, 0xfe, !PT ;  /* 0x0000000003007212 */ /* 0x000fce00078efe07 */
.L_x_29035:
[----:B------:R-:W-:Y:S05]  /*3ff0*/  BSYNC.RECONVERGENT B0 ;  /* 0x0000000000007941 */ /* 0x000fea0003800200 */
.L_x_29034:
[----:B------:R-:W-:-:S04]  /*4000*/  F2FP.BF16.F32.PACK_AB R0, RZ, R0 ;  /* 0x00000000ff00723e */ /* 0x000fc800000010ff */
[----:B------:R-:W-:Y:S01]  /*4010*/  PRMT R3, R0, 0x7610, R3 ;  /* 0x0000761000037816 */ /* 0x000fe20000000003 */
[----:B------:R-:W-:Y:S06]  /*4020*/  BRA `(.L_x_29014) ;  /* 0x0000000400287947 */ /* 0x000fec0003800000 */
.L_x_29032:
        /* <DEDUP_REMOVED lines=21> */
.L_x_29041:
[----:B------:R-:W-:Y:S05]  /*4180*/  BSYNC.RECONVERGENT B1 ;  /* 0x0000000000017941 */ /* 0x000fea0003800200 */
.L_x_29040:
[----:B------:R-:W-:Y:S01]  /*4190*/  IMAD.SHL.U32 R0, R0, 0x200000, RZ ;  /* 0x0020000000007824 */ /* 0x000fe200078e00ff */
[----:B------:R-:W-:-:S04]  /*41a0*/  LEA R3, R3, 0x37800000, 0x17 ;  /* 0x3780000003037811 */ /* 0x000fc800078eb8ff */
[----:B------:R-:W-:-:S07]  /*41b0*/  LOP3.LUT R0, R3, R0, R7, 0xfe, !PT ;  /* 0x0000000003007212 */ /* 0x000fce00078efe07 */
.L_x_29039:
[----:B------:R-:W-:Y:S05]  /*41c0*/  BSYNC.RECONVERGENT B0 ;  /* 0x0000000000007941 */ /* 0x000fea0003800200 */
.L_x_29038:
[----:B------:R-:W-:-:S04]  /*41d0*/  F2FP.BF16.F32.PACK_AB R0, RZ, R0 ;  /* 0x00000000ff00723e */ /* 0x000fc800000010ff */
[----:B------:R-:W-:Y:S01]  /*41e0*/  PRMT R3, R0, 0x7610, R3 ;  /* 0x0000761000037816 */ /* 0x000fe20000000003 */
[----:B------:R-:W-:Y:S06]  /*41f0*/  BRA `(.L_x_29014) ;  /* 0x0000000000b47947 */ /* 0x000fec0003800000 */
.L_x_29031:
        /* <DEDUP_REMOVED lines=14> */
.L_x_29045:
[----:B------:R-:W-:Y:S05]  /*42e0*/  BSYNC.RECONVERGENT B0 ;  /* 0x0000000000007941 */ /* 0x000fea0003800200 */
.L_x_29044:
[----:B------:R-:W-:-:S04]  /*42f0*/  F2FP.BF16.F32.PACK_AB R0, RZ, R0 ;  /* 0x00000000ff00723e */ /* 0x000fc800000010ff */
[----:B------:R-:W-:Y:S01]  /*4300*/  PRMT R3, R0, 0x7610, R3 ;  /* 0x0000761000037816 */ /* 0x000fe20000000003 */
[----:B------:R-:W-:Y:S06]  /*4310*/  BRA `(.L_x_29014) ;  /* 0x00000000006c7947 */ /* 0x000fec0003800000 */
.L_x_29019:
        /* <DEDUP_REMOVED lines=16> */
.L_x_29046:
[----:B------:R-:W-:Y:S01]  /*4420*/  PRMT R3, RZ, 0x7610, R3 ;  /* 0x00007610ff037816 */ /* 0x000fe20000000003 */
[----:B------:R-:W-:Y:S06]  /*4430*/  BRA `(.L_x_29014) ;  /* 0x0000000000247947 */ /* 0x000fec0003800000 */
.L_x_29043:
[----:B------:R-:W2:Y:S02]  /*4440*/  LDG.E.64 R4, desc[UR36][R4.64] ;  /* 0x0000002404047981 */ /* 0x000ea4000c1e1b00 */
[----:B--2---:R-:W0:Y:S02]  /*4450*/  I2F.U64 R0, R4 ;  /* 0x0000000400007312 */ /* 0x004e240000301000 */
[----:B0-----:R-:W-:-:S04]  /*4460*/  F2FP.BF16.F32.PACK_AB R0, RZ, R0 ;  /* 0x00000000ff00723e */ /* 0x001fc800000010ff */
[----:B------:R-:W-:Y:S01]  /*4470*/  PRMT R3, R0, 0x7610, R3 ;  /* 0x0000761000037816 */ /* 0x000fe20000000003 */
[----:B------:R-:W-:Y:S06]  /*4480*/  BRA `(.L_x_29014) ;  /* 0x0000000000107947 */ /* 0x000fec0003800000 */
.L_x_29042:
[----:B------:R-:W2:Y:S02]  /*4490*/  LDG.E R4, desc[UR36][R4.64] ;  /* 0x0000002404047981 */ /* 0x000ea4000c1e1900 */
[----:B--2---:R-:W-:-:S04]  /*44a0*/  I2FP.F32.U32 R0, R4 ;  /* 0x0000000400007245 */ /* 0x004fc80000201000 */
[----:B------:R-:W-:-:S04]  /*44b0*/  F2FP.BF16.F32.PACK_AB R0, RZ, R0 ;  /* 0x00000000ff00723e */ /* 0x000fc800000010ff */
[----:B------:R-:W-:-:S07]  /*44c0*/  PRMT R3, R0, 0x7610, R3 ;  /* 0x0000761000037816 */ /* 0x000fce0000000003 */
.L_x_29014:
[----:B------:R-:W-:Y:S05]  /*44d0*/  BSYNC.RECONVERGENT B6 ;  /* 0x0000000000067941 */ /* 0x000fea0003800200 */
.L_x_29013:
        /* <DEDUP_REMOVED lines=36> */
.L_x_29053:
[----:B------:R-:W-:Y:S05]  /*4720*/  BSYNC.RECONVERGENT B2 ;  /* 0x0000000000027941 */ /* 0x000fea0003800200 */
.L_x_29052:
[----:B------:R-:W-:Y:S01]  /*4730*/  FFMA.FTZ R7, -R4, R6, R7 ;  /* 0x0000000604077223 */ /* 0x000fe20000010107 */
[----:B------:R-:W-:Y:S06]  /*4740*/  BRA `(.L_x_29050) ;  /* 0x0000000000787947 */ /* 0x000fec0003800000 */
.L_x_29051:
        /* <DEDUP_REMOVED lines=14> */
.L_x_29056:
        /* <DEDUP_REMOVED lines=13> */
.L_x_29055:
[----:B------:R-:W-:Y:S05]  /*4900*/  BSYNC.RECONVERGENT B2 ;  /* 0x0000000000027941 */ /* 0x000fea0003800200 */
.L_x_29054:
[----:B------:R-:W-:-:S04]  /*4910*/  FMUL.FTZ R7, R7, 1.1920928955078125e-07 ;  /* 0x3400000007077820 */ /* 0x000fc80000410000 */
[----:B------:R-:W-:-:S07]  /*4920*/  FMUL.FTZ R7, R12, R7 ;  /* 0x000000070c077220 */ /* 0x000fce0000410000 */
.L_x_29050:
[----:B------:R-:W-:Y:S05]  /*4930*/  BSYNC.RECONVERGENT B0 ;  /* 0x0000000000007941 */ /* 0x000fea0003800200 */
.L_x_29049:
        /* <DEDUP_REMOVED lines=10> */
[----:B------:R3:W4:Y:S03]  /*49e0*/  F2F.BF16.F32 R5, R18 ;  /* 0x0000001200057304 */ /* 0x0007260000202000 */
.L_x_29048:
[----:B------:R-:W-:Y:S05]  /*49f0*/  BSYNC.RECONVERGENT B1 ;  /* 0x0000000000017941 */ /* 0x000fea0003800200 */
.L_x_29047:
[----:B------:R-:W-:Y:S01]  /*4a00*/  VIADD R23, R25, 0x80 ;  /* 0x0000008019177836 */ /* 0x000fe20000000000 */
[----:B------:R-:W-:Y:S04]  /*4a10*/  BSSY.RECONVERGENT B1, `(.L_x_29057) ;  /* 0x0000050000017945 */ /* 0x000fe80003800200 */
[----:B------:R-:W-:-:S13]  /*4a20*/  ISETP.GE.AND P0, PT, R23, R16, PT ;  /* 0x000000101700720c */ /* 0x000fda0003f06270 */
        /* <DEDUP_REMOVED lines=30> */
.L_x_29064:
[----:B------:R-:W-:Y:S01]  /*4c10*/  FSETP.GEU.FTZ.AND P0, PT, R9, -R10, PT ;  /* 0x8000000a0900720b */ /* 0x000fe20003f1e000 */
[----:B------:R-:W-:-:S12]  /*4c20*/  FADD.FTZ R7, R7, -1 ;  /* 0xbf80000007077421 */ /* 0x000fd80000010000 */
[----:B------:R-:W-:-:S07]  /*4c30*/  @!P0 FADD.FTZ R7, R7, -1 ;  /* 0xbf80000007078421 */ /* 0x000fce0000010000 */
.L_x_29063:
[----:B------:R-:W-:Y:S05]  /*4c40*/  BSYNC.RECONVERGENT B2 ;  /* 0x0000000000027941 */ /* 0x000fea0003800200 */
.L_x_29062:
[----:B------:R-:W-:Y:S01]  /*4c50*/  FFMA.FTZ R6, -R10, R7, R6 ;  /* 0x000000070a067223 */ /* 0x000fe20000010106 */
[----:B------:R-:W-:Y:S06]  /*4c60*/  BRA `(.L_x_29060) ;  /* 0x0000000000787947 */ /* 0x000fec0003800000 */
.L_x_29061:
        /* <DEDUP_REMOVED lines=14> */
.L_x_29067:
        /* <DEDUP_REMOVED lines=13> */
.L_x_29066:
[----:B------:R-:W-:Y:S05]  /*4e20*/  BSYNC.RECONVERGENT B2 ;  /* 0x0000000000027941 */ /* 0x000fea0003800200 */
.L_x_29065:
[----:B------:R-:W-:-:S04]  /*4e30*/  FMUL.FTZ R6, R6, 1.1920928955078125e-07 ;  /* 0x3400000006067820 */ /* 0x000fc80000410000 */
[----:B------:R-:W-:-:S07]  /*4e40*/  FMUL.FTZ R6, R11, R6 ;  /* 0x000000060b067220 */ /* 0x000fce0000410000 */
.L_x_29060:
[----:B------:R-:W-:Y:S05]  /*4e50*/  BSYNC.RECONVERGENT B0 ;  /* 0x0000000000007941 */ /* 0x000fea0003800200 */
.L_x_29059:
        /* <DEDUP_REMOVED lines=10> */
[----:B------:R1:W2:Y:S03]  /*4f00*/  F2F.BF16.F32 R22, R17 ;  /* 0x0000001100167304 */ /* 0x0002a60000202000 */
.L_x_29058:
[----:B------:R-:W-:Y:S05]  /*4f10*/  BSYNC.RECONVERGENT B1 ;  /* 0x0000000000017941 */ /* 0x000fea0003800200 */
.L_x_29057:
        /* <DEDUP_REMOVED lines=33> */
.L_x_29075:
[----:B------:R-:W-:Y:S01]  /*5130*/  FSETP.GEU.FTZ.AND P0, PT, R9, -R10, PT ;  /* 0x8000000a0900720b */ /* 0x000fe20003f1e000 */
[----:B------:R-:W-:-:S12]  /*5140*/  FADD.FTZ R7, R7, -1 ;  /* 0xbf80000007077421 */ /* 0x000fd80000010000 */
[----:B------:R-:W-:-:S07]  /*5150*/  @!P0 FADD.FTZ R7, R7, -1 ;  /* 0xbf80000007078421 */ /* 0x000fce0000010000 */
.L_x_29074:
[----:B------:R-:W-:Y:S05]  /*5160*/  BSYNC.RECONVERGENT B2 ;  /* 0x0000000000027941 */ /* 0x000fea0003800200 */
.L_x_29073:
[----:B------:R-:W-:Y:S01]  /*5170*/  FFMA.FTZ R6, -R10, R7, R6 ;  /* 0x000000070a067223 */ /* 0x000fe20000010106 */
[----:B------:R-:W-:Y:S06]  /*5180*/  BRA `(.L_x_29071) ;  /* 0x0000000000787947 */ /* 0x000fec0003800000 */
.L_x_29072:
        /* <DEDUP_REMOVED lines=14> */
.L_x_29078:
        /* <DEDUP_REMOVED lines=13> */
.L_x_29077:
[----:B------:R-:W-:Y:S05]  /*5340*/  BSYNC.RECONVERGENT B2 ;  /* 0x0000000000027941 */ /* 0x000fea0003800200 */
.L_x_29076:
[----:B------:R-:W-:-:S04]  /*5350*/  FMUL.FTZ R6, R6, 1.1920928955078125e-07 ;  /* 0x3400000006067820 */ /* 0x000fc80000410000 */
[----:B------:R-:W-:-:S07]  /*5360*/  FMUL.FTZ R6, R11, R6 ;  /* 0x000000060b067220 */ /* 0x000fce0000410000 */
.L_x_29071:
[----:B------:R-:W-:Y:S05]  /*5370*/  BSYNC.RECONVERGENT B0 ;  /* 0x0000000000007941 */ /* 0x000fea0003800200 */
.L_x_29070:
        /* <DEDUP_REMOVED lines=11> */
.L_x_29069:
[----:B------:R-:W-:Y:S05]  /*5430*/  BSYNC.RECONVERGENT B1 ;  /* 0x0000000000017941 */ /* 0x000fea0003800200 */
.L_x_29068:
        /* <DEDUP_REMOVED lines=33> */
.L_x_29086:
[----:B------:R-:W-:Y:S01]  /*5650*/  FSETP.GEU.FTZ.AND P0, PT, R9, -R8, PT ;  /* 0x800000080900720b */ /* 0x000fe20003f1e000 */
[----:B------:R-:W-:-:S12]  /*5660*/  FADD.FTZ R7, R7, -1 ;  /* 0xbf80000007077421 */ /* 0x000fd80000010000 */
[----:B------:R-:W-:-:S07]  /*5670*/  @!P0 FADD.FTZ R7, R7, -1 ;  /* 0xbf80000007078421 */ /* 0x000fce0000010000 */
.L_x_29085:
[----:B------:R-:W-:Y:S05]  /*5680*/  BSYNC.RECONVERGENT B2 ;  /* 0x0000000000027941 */ /* 0x000fea0003800200 */
.L_x_29084:
[----:B------:R-:W-:Y:S01]  /*5690*/  FFMA.FTZ R4, -R8, R7, R4 ;  /* 0x0000000708047223 */ /* 0x000fe20000010104 */
[----:B------:R-:W-:Y:S06]  /*56a0*/  BRA `(.L_x_29082) ;  /* 0x0000000000787947 */ /* 0x000fec0003800000 */
.L_x_29083:
        /* <DEDUP_REMOVED lines=14> */
.L_x_29089:
        /* <DEDUP_REMOVED lines=13> */
.L_x_29088:
[----:B------:R-:W-:Y:S05]  /*5860*/  BSYNC.RECONVERGENT B2 ;  /* 0x0000000000027941 */ /* 0x000fea0003800200 */
.L_x_29087:
[----:B------:R-:W-:-:S04]  /*5870*/  FMUL.FTZ R7, R4, 1.1920928955078125e-07 ;  /* 0x3400000004077820 */ /* 0x000fc80000410000 */
[----:B------:R-:W-:-:S07]  /*5880*/  FMUL.FTZ R4, R10, R7 ;  /* 0x000000070a047220 */ /* 0x000fce0000410000 */
.L_x_29082:
[----:B------:R-:W-:Y:S05]  /*5890*/  BSYNC.RECONVERGENT B0 ;  /* 0x0000000000007941 */ /* 0x000fea0003800200 */
.L_x_29081:
        /* <DEDUP_REMOVED lines=10> */
[----:B---3--:R1:W2:Y:S03]  /*5940*/  F2F.BF16.F32 R18, R3 ;  /* 0x0000000300127304 */ /* 0x0082a60000202000 */
.L_x_29080:
[----:B------:R-:W-:Y:S05]  /*5950*/  BSYNC.RECONVERGENT B1 ;  /* 0x0000000000017941 */ /* 0x000fea0003800200 */
.L_x_29079:
        /* <DEDUP_REMOVED lines=23> */
[----:B----4-:R-:W-:Y:S02]  /*5ad0*/  IMAD.U32 R5, R5, 0x10000, RZ ;  /* 0x0001000005057824 */ /* 0x010fe400078e00ff */
[----:B------:R-:W-:-:S04]  /*5ae0*/  IMAD.MOV.U32 R25, RZ, RZ, R23 ;  /* 0x000000ffff197224 */ /* 0x000fc800078e0017 */
[----:B------:R-:W0:Y:S02]  /*5af0*/  F2I.FTZ.TRUNC.NTZ R5, R5 ;  /* 0x0000000500057305 */ /* 0x000e24000021f100 */
[----:B0-----:R0:W-:Y:S01]  /*5b00*/  STG.E.U8 desc[UR36][R8.64], R5 ;  /* 0x0000000508007986 */ /* 0x0011e2000c101124 */
[----:B------:R-:W-:Y:S05]  /*5b10*/  BRA `(.L_x_29098) ;  /* 0x0000000c00d47947 */ /* 0x000fea0003800000 */
.L_x_29096:
[----:B----4-:R-:W-:Y:S02]  /*5b20*/  IMAD.U32 R5, R5, 0x10000, RZ ;  /* 0x0001000005057824 */ /* 0x010fe400078e00ff */
[----:B------:R-:W-:-:S04]  /*5b30*/  IMAD.MOV.U32 R25, RZ, RZ, R23 ;  /* 0x000000ffff197224 */ /* 0x000fc800078e0017 */
[----:B------:R-:W0:Y:S02]  /*5b40*/  F2I.S64.TRUNC R4, R5 ;  /* 0x0000000500047311 */ /* 0x000e24000020d900 */
[----:B0-----:R0:W-:Y:S01]  /*5b50*/  STG.E.U8 desc[UR36][R8.64], R4 ;  /* 0x0000000408007986 */ /* 0x0011e2000c101124 */
[----:B------:R-:W-:Y:S05]  /*5b60*/  BRA `(.L_x_29098) ;  /* 0x0000000c00c07947 */ /* 0x000fea0003800000 */
.L_x_29095:
[----:B------:R-:W-:-:S13]  /*5b70*/  ISETP.NE.AND P0, PT, R0, 0x2, PT ;  /* 0x000000020000780c */ /* 0x000fda0003f05270 */
[----:B------:R-:W-:Y:S05]  /*5b80*/  @!P0 BRA `(.L_x_29099) ;  /* 0x0000000000388947 */ /* 0x000fea0003800000 */
[----:B------:R-:W-:-:S13]  /*5b90*/  ISETP.NE.AND P0, PT, R0, 0x3, PT ;  /* 0x000000030000780c */ /* 0x000fda0003f05270 */
[----:B------:R-:W-:Y:S05]  /*5ba0*/  @!P0 BRA `(.L_x_29100) ;  /* 0x00000000001c8947 */ /* 0x000fea0003800000 */
[----:B------:R-:W-:-:S13]  /*5bb0*/  ISETP.NE.AND P0, PT, R0, 0x4, PT ;  /* 0x000000040000780c */ /* 0x000fda0003f05270 */
[----:B------:R-:W-:Y:S05]  /*5bc0*/  @P0 BRA `(.L_x_29097) ;  /* 0x0000000800f80947 */ /* 0x000fea0003800000 */
[----:B----4-:R-:W-:Y:S02]  /*5bd0*/  IMAD.U32 R5, R5, 0x10000, RZ ;  /* 0x0001000005057824 */ /* 0x010fe400078e00ff */
[----:B------:R-:W-:-:S04]  /*5be0*/  IMAD.MOV.U32 R25, RZ, RZ, R23 ;  /* 0x000000ffff197224 */ /* 0x000fc800078e0017 */
[----:B------:R-:W0:Y:S02]  /*5bf0*/  F2I.S64.TRUNC R4, R5 ;  /* 0x0000000500047311 */ /* 0x000e24000020d900 */
[----:B0-----:R0:W-:Y:S01]  /*5c00*/  STG.E.64 desc[UR36][R8.64], R4 ;  /* 0x0000000408007986 */ /* 0x0011e2000c101b24 */
[----:B------:R-:W-:Y:S05]  /*5c10*/  BRA `(.L_x_29098) ;  /* 0x0000000c00947947 */ /* 0x000fea0003800000 */
.L_x_29100:
[----:B----4-:R-:W-:Y:S02]  /*5c20*/  IMAD.U32 R5, R5, 0x10000, RZ ;  /* 0x0001000005057824 */ /* 0x010fe400078e00ff */
[----:B------:R-:W-:-:S04]  /*5c30*/  IMAD.MOV.U32 R25, RZ, RZ, R23 ;  /* 0x000000ffff197224 */ /* 0x000fc800078e0017 */
[----:B------:R-:W0:Y:S02]  /*5c40*/  F2I.FTZ.TRUNC.NTZ R5, R5 ;  /* 0x0000000500057305 */ /* 0x000e24000021f100 */
[----:B0-----:R0:W-:Y:S01]  /*5c50*/  STG.E desc[UR36][R8.64], R5 ;  /* 0x0000000508007986 */ /* 0x0011e2000c101924 */
[----:B------:R-:W-:Y:S05]  /*5c60*/  BRA `(.L_x_29098) ;  /* 0x0000000c00807947 */ /* 0x000fea0003800000 */
.L_x_29099:
[----:B----4-:R-:W-:Y:S02]  /*5c70*/  IMAD.U32 R5, R5, 0x10000, RZ ;  /* 0x0001000005057824 */ /* 0x010fe400078e00ff */
[----:B------:R-:W-:-:S04]  /*5c80*/  IMAD.MOV.U32 R25, RZ, RZ, R23 ;  /* 0x000000ffff197224 */ /* 0x000fc800078e0017 */
[----:B------:R-:W0:Y:S02]  /*5c90*/  F2I.FTZ.TRUNC.NTZ R5, R5 ;  /* 0x0000000500057305 */ /* 0x000e24000021f100 */
[----:B0-----:R0:W-:Y:S01]  /*5ca0*/  STG.E.U16 desc[UR36][R8.64], R5 ;  /* 0x0000000508007986 */ /* 0x0011e2000c101524 */
[----:B------:R-:W-:Y:S05]  /*5cb0*/  BRA `(.L_x_29098) ;  /* 0x0000000c006c7947 */ /* 0x000fea0003800000 */
.L_x_29094:
[----:B------:R-:W-:-:S13]  /*5cc0*/  ISETP.GT.AND P0, PT, R0, 0x6, PT ;  /* 0x000000060000780c */ /* 0x000fda0003f04270 */
[----:B------:R-:W-:Y:S05]  /*5cd0*/  @P0 BRA `(.L_x_29101) ;  /* 0x0000000000340947 */ /* 0x000fea0003800000 */
[----:B------:R-:W-:-:S13]  /*5ce0*/  ISETP.NE.AND P0, PT, R0, 0x5, PT ;  /* 0x000000050000780c */ /* 0x000fda0003f05270 */
[----:B------:R-:W-:Y:S05]  /*5cf0*/  @!P0 BRA `(.L_x_29102) ;  /* 0x0000000000188947 */ /* 0x000fea0003800000 */
[----:B------:R-:W-:-:S13]  /*5d00*/  ISETP.NE.AND P0, PT, R0, 0x6, PT ;  /* 0x000000060000780c */ /* 0x000fda0003f05270 */
[----:B------:R-:W-:Y:S05]  /*5d10*/  @P0 BRA `(.L_x_29097) ;  /* 0x0000000800a40947 */ /* 0x000fea0003800000 */
[----:B----4-:R-:W-:Y:S02]  /*5d20*/  IMAD.U32 R5, R5, 0x10000, RZ ;  /* 0x0001000005057824 */ /* 0x010fe400078e00ff */
[----:B------:R-:W-:-:S03]  /*5d30*/  IMAD.MOV.U32 R25, RZ, RZ, R23 ;  /* 0x000000ffff197224 */ /* 0x000fc600078e0017 */
[----:B------:R0:W-:Y:S01]  /*5d40*/  STG.E desc[UR36][R8.64], R5 ;  /* 0x0000000508007986 */ /* 0x0001e2000c101924 */
[----:B------:R-:W-:Y:S05]  /*5d50*/  BRA `(.L_x_29098) ;  /* 0x0000000c00447947 */ /* 0x000fea0003800000 */
.L_x_29102:
[----:B----4-:R-:W-:Y:S02]  /*5d60*/  IMAD.U32 R0, R5, 0x10000, RZ ;  /* 0x0001000005007824 */ /* 0x010fe400078e00ff */
[----:B------:R-:W-:-:S03]  /*5d70*/  IMAD.MOV.U32 R25, RZ, RZ, R23 ;  /* 0x000000ffff197224 */ /* 0x000fc600078e0017 */
[----:B------:R-:W-:-:S05]  /*5d80*/  F2FP.F16.F32.PACK_AB R0, RZ, R0 ;  /* 0x00000000ff00723e */ /* 0x000fca00000000ff */
[----:B------:R0:W-:Y:S01]  /*5d90*/  STG.E.U16 desc[UR36][R8.64], R0 ;  /* 0x0000000008007986 */ /* 0x0001e2000c101524 */
[----:B------:R-:W-:Y:S05]  /*5da0*/  BRA `(.L_x_29098) ;  /* 0x0000000c00307947 */ /* 0x000fea0003800000 */
.L_x_29101:
[----:B------:R-:W-:-:S13]  /*5db0*/  ISETP.NE.AND P0, PT, R0, 0x7, PT ;  /* 0x000000070000780c */ /* 0x000fda0003f05270 */
[----:B------:R-:W-:Y:S05]  /*5dc0*/  @!P0 BRA `(.L_x_29103) ;  /* 0x00000000003c8947 */ /* 0x000fea0003800000 */
[----:B------:R-:W-:-:S13]  /*5dd0*/  ISETP.NE.AND P0, PT, R0, 0x8, PT ;  /* 0x000000080000780c */ /* 0x000fda0003f05270 */
[----:B------:R-:W-:Y:S05]  /*5de0*/  @!P0 BRA `(.L_x_29104) ;  /* 0x00000000001c8947 */ /* 0x000fea0003800000 */
[----:B------:R-:W-:-:S13]  /*5df0*/  ISETP.NE.AND P0, PT, R0, 0x9, PT ;  /* 0x000000090000780c */ /* 0x000fda0003f05270 */
[----:B------:R-:W-:Y:S05]  /*5e00*/  @P0 BRA `(.L_x_29097) ;  /* 0x0000000800680947 */ /* 0x000fea0003800000 */
[----:B----4-:R-:W-:Y:S02]  /*5e10*/  IMAD.U32 R4, R5, 0x10000, RZ ;  /* 0x0001000005047824 */ /* 0x010fe400078e00ff */
[----:B------:R-:W-:Y:S02]  /*5e20*/  IMAD.MOV.U32 R5, RZ, RZ, RZ ;  /* 0x000000ffff057224 */ /* 0x000fe400078e00ff */
[----:B------:R-:W-:-:S03]  /*5e30*/  IMAD.MOV.U32 R25, RZ, RZ, R23 ;  /* 0x000000ffff197224 */ /* 0x000fc600078e0017 */
[----:B------:R0:W-:Y:S01]  /*5e40*/  STG.E.64 desc[UR36][R8.64], R4 ;  /* 0x0000000408007986 */ /* 0x0001e2000c101b24 */
[----:B------:R-:W-:Y:S05]  /*5e50*/  BRA `(.L_x_29098) ;  /* 0x0000000c00047947 */ /* 0x000fea0003800000 */
.L_x_29104:
[----:B----4-:R-:W-:Y:S02]  /*5e60*/  IMAD.U32 R5, R5, 0x10000, RZ ;  /* 0x0001000005057824 */ /* 0x010fe400078e00ff */
[----:B------:R-:W-:-:S03]  /*5e70*/  IMAD.MOV.U32 R25, RZ, RZ, R23 ;  /* 0x000000ffff197224 */ /* 0x000fc600078e0017 */
[----:B------:R-:W-:-:S04]  /*5e80*/  F2FP.F16.F32.PACK_AB R3, RZ, R5 ;  /* 0x00000005ff03723e */ /* 0x000fc800000000ff */
[----:B------:R-:W-:-:S05]  /*5e90*/  PRMT R3, R3, 0x5410, RZ ;  /* 0x0000541003037816 */ /* 0x000fca00000000ff */
[----:B------:R0:W-:Y:S01]  /*5ea0*/  STG.E desc[UR36][R8.64], R3 ;  /* 0x0000000308007986 */ /* 0x0001e2000c101924 */
[----:B------:R-:W-:Y:S05]  /*5eb0*/  BRA `(.L_x_29098) ;  /* 0x0000000800ec7947 */ /* 0x000fea0003800000 */
.L_x_29103:
[----:B----4-:R-:W-:Y:S02]  /*5ec0*/  IMAD.U32 R4, R5, 0x10000, RZ ;  /* 0x0001000005047824 */ /* 0x010fe400078e00ff */
[----:B------:R-:W-:Y:S02]  /*5ed0*/  IMAD.MOV.U32 R25, RZ, RZ, R23 ;  /* 0x000000ffff197224 */ /* 0x000fe400078e0017 */
[----:B------:R-:W-:-:S06]  /*5ee0*/  FMUL.FTZ R4, R4, 1 ;  /* 0x3f80000004047820 */ /* 0x000fcc0000410000 */
[----:B------:R-:W0:Y:S02]  /*5ef0*/  F2F.F64.F32 R4, R4 ;  /* 0x0000000400047310 */ /* 0x000e240000201800 */
[----:B0-----:R0:W-:Y:S01]  /*5f00*/  STG.E.64 desc[UR36][R8.64], R4 ;  /* 0x0000000408007986 */ /* 0x0011e2000c101b24 */
[----:B------:R-:W-:Y:S05]  /*5f10*/  BRA `(.L_x_29098) ;  /* 0x0000000800d47947 */ /* 0x000fea0003800000 */
.L_x_29093:
        /* <DEDUP_REMOVED lines=10> */
[----:B------:R-:W-:-:S04]  /*5fc0*/  FSETP.NEU.FTZ.AND P0, PT, R5, RZ, PT ;  /* 0x000000ff0500720b */ /* 0x000fc80003f1d000 */
[----:B------:R-:W-:-:S05]  /*5fd0*/  SEL R3, RZ, 0x1, !P0 ;  /* 0x00000001ff037807 */ /* 0x000fca0004000000 */
[----:B------:R0:W-:Y:S01]  /*5fe0*/  STG.E.U8 desc[UR36][R8.64], R3 ;  /* 0x0000000308007986 */ /* 0x0001e2000c101124 */
[----:B------:R-:W-:Y:S05]  /*5ff0*/  BRA `(.L_x_29098) ;  /* 0x00000008009c7947 */ /* 0x000fea0003800000 */
.L_x_29107:
[----:B----4-:R-:W-:Y:S01]  /*6000*/  IMAD.U32 R5, R5, 0x10000, RZ ;  /* 0x0001000005057824 */ /* 0x010fe200078e00ff */
[----:B------:R-:W-:Y:S01]  /*6010*/  CS2R R6, SRZ ;  /* 0x0000000000067805 */ /* 0x000fe2000001ff00 */
[----:B------:R-:W-:Y:S02]  /*6020*/  IMAD.MOV.U32 R25, RZ, RZ, R23 ;  /* 0x000000ffff197224 */ /* 0x000fe400078e0017 */
[----:B------:R-:W-:-:S06]  /*6030*/  FMUL.FTZ R5, R5, 1 ;  /* 0x3f80000005057820 */ /* 0x000fcc0000410000 */
[----:B------:R-:W0:Y:S02]  /*6040*/  F2F.F64.F32 R4, R5 ;  /* 0x0000000500047310 */ /* 0x000e240000201800 */
[----:B0-----:R0:W-:Y:S01]  /*6050*/  STG.E.128 desc[UR36][R8.64], R4 ;  /* 0x0000000408007986 */ /* 0x0011e2000c101d24 */
[----:B------:R-:W-:Y:S05]  /*6060*/  BRA `(.L_x_29098) ;  /* 0x0000000800807947 */ /* 0x000fea0003800000 */
.L_x_29106:
[----:B------:R-:W-:-:S13]  /*6070*/  ISETP.NE.AND P0, PT, R0, 0xf, PT ;  /* 0x0000000f0000780c */ /* 0x000fda0003f05270 */
[----:B------:R-:W-:Y:S05]  /*6080*/  @!P0 BRA `(.L_x_29108) ;  /* 0x0000000000a88947 */ /* 0x000fea0003800000 */
[----:B------:R-:W-:-:S13]  /*6090*/  ISETP.NE.AND P0, PT, R0, 0x17, PT ;  /* 0x000000170000780c */ /* 0x000fda0003f05270 */
[----:B------:R-:W-:Y:S05]  /*60a0*/  @!P0 BRA `(.L_x_29109) ;  /* 0x0000000000508947 */ /* 0x000fea0003800000 */
[----:B------:R-:W-:-:S13]  /*60b0*/  ISETP.NE.AND P0, PT, R0, 0x18, PT ;  /* 0x000000180000780c */ /* 0x000fda0003f05270 */
[----:B------:R-:W-:Y:S05]  /*60c0*/  @P0 BRA `(.L_x_29097) ;  /* 0x0000000400b80947 */ /* 0x000fea0003800000 */
[----:B----4-:R-:W-:Y:S01]  /*60d0*/  IMAD.U32 R6, R5, 0x10000, RZ ;  /* 0x0001000005067824 */ /* 0x010fe200078e00ff */
        /* <DEDUP_REMOVED lines=12> */
.L_x_29111:
[----:B------:R-:W-:Y:S05]  /*61a0*/  BSYNC.RECONVERGENT B0 ;  /* 0x0000000000007941 */ /* 0x000fea0003800200 */
.L_x_29110:
[----:B------:R-:W-:Y:S01]  /*61b0*/  LOP3.LUT R5, R0, 0x80, R5, 0xf8, !PT ;  /* 0x0000008000057812 */ /* 0x000fe200078ef805 */
[----:B------:R-:W-:-:S04]  /*61c0*/  IMAD.MOV.U32 R25, RZ, RZ, R23 ;  /* 0x000000ffff197224 */ /* 0x000fc800078e0017 */
[----:B------:R0:W-:Y:S01]  /*61d0*/  STG.E.U8 desc[UR36][R8.64], R5 ;  /* 0x0000000508007986 */ /* 0x0001e2000c101124 */
[----:B------:R-:W-:Y:S05]  /*61e0*/  BRA `(.L_x_29098) ;  /* 0x0000000800207947 */ /* 0x000fea0003800000 */
.L_x_29109:
[----:B----4-:R-:W-:Y:S01]  /*61f0*/  IMAD.U32 R6, R5, 0x10000, RZ ;  /* 0x0001000005067824 */ /* 0x010fe200078e00ff */
        /* <DEDUP_REMOVED lines=14> */
.L_x_29113:
[----:B------:R-:W-:Y:S05]  /*62e0*/  BSYNC.RECONVERGENT B0 ;  /* 0x0000000000007941 */ /* 0x000fea0003800200 */
.L_x_29112:
[----:B------:R-:W-:Y:S01]  /*62f0*/  LOP3.LUT R5, R0, 0x80, R5, 0xf8, !PT ;  /* 0x0000008000057812 */ /* 0x000fe200078ef805 */
[----:B------:R-:W-:-:S04]  /*6300*/  IMAD.MOV.U32 R25, RZ, RZ, R23 ;  /* 0x000000ffff197224 */ /* 0x000fc800078e0017 */
[----:B------:R0:W-:Y:S01]  /*6310*/  STG.E.U8 desc[UR36][R8.64], R5 ;  /* 0x0000000508007986 */ /* 0x0001e2000c101124 */
[----:B------:R-:W-:Y:S05]  /*6320*/  BRA `(.L_x_29098) ;  /* 0x0000000400d07947 */ /* 0x000fea0003800000 */
.L_x_29108:
[----:B----4-:R0:W-:Y:S01]  /*6330*/  STG.E.U16 desc[UR36][R8.64], R5 ;  /* 0x0000000508007986 */ /* 0x0101e2000c101524 */
[----:B------:R-:W-:Y:S01]  /*6340*/  IMAD.MOV.U32 R25, RZ, RZ, R23 ;  /* 0x000000ffff197224 */ /* 0x000fe200078e0017 */
[----:B------:R-:W-:Y:S06]  /*6350*/  BRA `(.L_x_29098) ;  /* 0x0000000400c47947 */ /* 0x000fec0003800000 */
.L_x_29105:
        /* <DEDUP_REMOVED lines=10> */
[----:B------:R-:W0:Y:S02]  /*6400*/  F2I.FTZ.U32.TRUNC.NTZ R3, R3 ;  /* 0x0000000300037305 */ /* 0x000e24000021f000 */
[----:B0-----:R0:W-:Y:S01]  /*6410*/  STG.E.U16 desc[UR36][R8.64], R3 ;  /* 0x0000000308007986 */ /* 0x0011e2000c101524 */
[----:B------:R-:W-:Y:S05]  /*6420*/  BRA `(.L_x_29098) ;  /* 0x0000000400907947 */ /* 0x000fea0003800000 */
.L_x_29116:
[----:B----4-:R-:W-:Y:S01]  /*6430*/  IMAD.U32 R3, R5, 0x10000, RZ ;  /* 0x0001000005037824 */ /* 0x010fe200078e00ff */
        /* <DEDUP_REMOVED lines=12> */
.L_x_29119:
[----:B------:R-:W-:-:S04]  /*6500*/  SHF.R.U32.HI R0, RZ, 0x14, R3 ;  /* 0x00000014ff007819 */ /* 0x000fc80000011603 */
[----:B------:R-:W-:-:S04]  /*6510*/  LOP3.LUT R0, R0, 0x1, RZ, 0xc0, !PT ;  /* 0x0000000100007812 */ /* 0x000fc800078ec0ff */
[----:B------:R-:W-:-:S04]  /*6520*/  IADD3 R0, PT, PT, R3, 0x487ffff, R0 ;  /* 0x0487ffff03007810 */ /* 0x000fc80007ffe000 */
[----:B------:R-:W-:-:S04]  /*6530*/  SHF.R.U32.HI R0, RZ, 0x14, R0 ;  /* 0x00000014ff007819 */ /* 0x000fc80000011600 */
[----:B------:R-:W-:-:S07]  /*6540*/  LOP3.LUT R0, R0, 0xff, RZ, 0xc0, !PT ;  /* 0x000000ff00007812 */ /* 0x000fce00078ec0ff */
.L_x_29120:
[----:B------:R-:W-:-:S04]  /*6550*/  SHF.R.U32.HI R3, RZ, 0x18, R3 ;  /* 0x00000018ff037819 */ /* 0x000fc80000011603 */
[----:B------:R-:W-:-:S04]  /*6560*/  LOP3.LUT R0, R0, 0x80, R3, 0xf8, !PT ;  /* 0x0000008000007812 */ /* 0x000fc800078ef803 */
[----:B------:R-:W-:-:S07]  /*6570*/  PRMT R4, R0, 0x7610, R4 ;  /* 0x0000761000047816 */ /* 0x000fce0000000004 */
.L_x_29118:
[----:B------:R-:W-:Y:S05]  /*6580*/  BSYNC.RECONVERGENT B0 ;  /* 0x0000000000007941 */ /* 0x000fea0003800200 */
.L_x_29117:
[----:B------:R4:W-:Y:S01]  /*6590*/  STG.E.U8 desc[UR36][R8.64], R4 ;  /* 0x0000000408007986 */ /* 0x0009e2000c101124 */
[----:B------:R-:W-:Y:S01]  /*65a0*/  IMAD.MOV.U32 R25, RZ, RZ, R23 ;  /* 0x000000ffff197224 */ /* 0x000fe200078e0017 */
[----:B------:R-:W-:Y:S06]  /*65b0*/  BRA `(.L_x_29098) ;  /* 0x00000004002c7947 */ /* 0x000fec0003800000 */
.L_x_29115:
        /* <DEDUP_REMOVED lines=13> */
.L_x_29123:
[----:B------:R-:W-:-:S04]  /*6690*/  SHF.R.U32.HI R0, RZ, 0x15, R3 ;  /* 0x00000015ff007819 */ /* 0x000fc80000011603 */
[----:B------:R-:W-:-:S04]  /*66a0*/  LOP3.LUT R0, R0, 0x1, RZ, 0xc0, !PT ;  /* 0x0000000100007812 */ /* 0x000fc800078ec0ff */
[----:B------:R-:W-:-:S04]  /*66b0*/  IADD3 R0, PT, PT, R3, 0x88fffff, R0 ;  /* 0x088fffff03007810 */ /* 0x000fc80007ffe000 */
[----:B------:R-:W-:-:S04]  /*66c0*/  SHF.R.U32.HI R0, RZ, 0x15, R0 ;  /* 0x00000015ff007819 */ /* 0x000fc80000011600 */
[----:B------:R-:W-:-:S07]  /*66d0*/  LOP3.LUT R0, R0, 0xff, RZ, 0xc0, !PT ;  /* 0x000000ff00007812 */ /* 0x000fce00078ec0ff */
.L_x_29124:
[----:B------:R-:W-:-:S04]  /*66e0*/  SHF.R.U32.HI R3, RZ, 0x18, R3 ;  /* 0x00000018ff037819 */ /* 0x000fc80000011603 */
[----:B------:R-:W-:-:S04]  /*66f0*/  LOP3.LUT R0, R0, 0x80, R3, 0xf8, !PT ;  /* 0x0000008000007812 */ /* 0x000fc800078ef803 */
[----:B------:R-:W-:-:S07]  /*6700*/  PRMT R4, R0, 0x7610, R4 ;  /* 0x0000761000047816 */ /* 0x000fce0000000004 */
.L_x_29122:
[----:B------:R-:W-:Y:S05]  /*6710*/  BSYNC.RECONVERGENT B0 ;  /* 0x0000000000007941 */ /* 0x000fea0003800200 */
.L_x_29121:
[----:B------:R3:W-:Y:S01]  /*6720*/  STG.E.U8 desc[UR36][R8.64], R4 ;  /* 0x0000000408007986 */ /* 0x0007e2000c101124 */
[----:B------:R-:W-:Y:S01]  /*6730*/  IMAD.MOV.U32 R25, RZ, RZ, R23 ;  /* 0x000000ffff197224 */ /* 0x000fe200078e0017 */
[----:B------:R-:W-:Y:S06]  /*6740*/  BRA `(.L_x_29098) ;  /* 0x0000000000c87947 */ /* 0x000fec0003800000 */
.L_x_29114:
[----:B------:R-:W-:-:S13]  /*6750*/  ISETP.NE.AND P0, PT, R0, 0x1c, PT ;  /* 0x0000001c0000780c */ /* 0x000fda0003f05270 */
[----:B------:R-:W-:Y:S05]  /*6760*/  @!P0 BRA `(.L_x_29125) ;  /* 0x0000000000b08947 */ /* 0x000fea0003800000 */
[----:B------:R-:W-:-:S13]  /*6770*/  ISETP.NE.AND P0, PT, R0, 0x1d, PT ;  /* 0x0000001d0000780c */ /* 0x000fda0003f05270 */
[----:B------:R-:W-:Y:S05]  /*6780*/  @!P0 BRA `(.L_x_29126) ;  /* 0x0000000000948947 */ /* 0x000fea0003800000 */
[----:B------:R-:W-:-:S13]  /*6790*/  ISETP.NE.AND P0, PT, R0, 0x2c, PT ;  /* 0x0000002c0000780c */ /* 0x000fda0003f05270 */
[----:B------:R-:W-:Y:S05]  /*67a0*/  @!P0 BRA `(.L_x_29127) ;  /* 0x0000000000488947 */ /* 0x000fea0003800000 */
.L_x_29097:
        /* <DEDUP_REMOVED lines=9> */
[----:B----4-:R-:W-:-:S02]  /*6840*/  IMAD.U32 R5, RZ, RZ, UR7 ;  /* 0x00000007ff057e24 */ /* 0x010fc4000f8e00ff */
[----:B-1----:R-:W-:Y:S02]  /*6850*/  IMAD.U32 R6, RZ, RZ, UR8 ;  /* 0x00000008ff067e24 */ /* 0x002fe4000f8e00ff */
[----:B------:R-:W-:Y:S02]  /*6860*/  IMAD.U32 R7, RZ, RZ, UR9 ;  /* 0x00000009ff077e24 */ /* 0x000fe4000f8e00ff */
[----:B---3--:R-:W-:Y:S02]  /*6870*/  IMAD.U32 R10, RZ, RZ, UR4 ;  /* 0x00000004ff0a7e24 */ /* 0x008fe4000f8e00ff */
[----:B------:R-:W-:-:S07]  /*6880*/  IMAD.U32 R11, RZ, RZ, UR5 ;  /* 0x00000005ff0b7e24 */ /* 0x000fce000f8e00ff */
[----:B------:R-:W-:-:S07]  /*6890*/  LEPC R20, `(.L_x_29128) ;  /* 0x000000001014794e */ /* 0x000fce0000000000 */
[----:B--2---:R-:W-:Y:S05]  /*68a0*/  CALL.ABS.NOINC R14 ;  /* 0x000000000e007343 */ /* 0x004fea0003c00000 */
.L_x_29128:
[----:B------:R-:W-:Y:S01]  /*68b0*/  IMAD.MOV.U32 R25, RZ, RZ, R23 ;  /* 0x000000ffff197224 */ /* 0x000fe200078e0017 */
[----:B------:R-:W-:Y:S06]  /*68c0*/  BRA `(.L_x_29098) ;  /* 0x0000000000687947 */ /* 0x000fec0003800000 */
.L_x_29127:
[----:B----4-:R-:W-:Y:S02]  /*68d0*/  IMAD.U32 R4, R5, 0x10000, RZ ;  /* 0x0001000005047824 */ /* 0x010fe400078e00ff */
        /* <DEDUP_REMOVED lines=16> */
.L_x_29126:
[----:B----4-:R-:W-:Y:S02]  /*69e0*/  IMAD.U32 R5, R5, 0x10000, RZ ;  /* 0x0001000005057824 */ /* 0x010fe400078e00ff */
[----:B------:R-:W-:-:S04]  /*69f0*/  IMAD.MOV.U32 R25, RZ, RZ, R23 ;  /* 0x000000ffff197224 */ /* 0x000fc800078e0017 */
[----:B------:R-:W0:Y:S02]  /*6a00*/  F2I.U64.TRUNC R4, R5 ;  /* 0x0000000500047311 */ /* 0x000e24000020d800 */
[----:B0-----:R1:W-:Y:S01]  /*6a10*/  STG.E.64 desc[UR36][R8.64], R4 ;  /* 0x0000000408007986 */ /* 0x0013e2000c101b24 */
[----:B------:R-:W-:Y:S05]  /*6a20*/  BRA `(.L_x_29098) ;  /* 0x0000000000107947 */ /* 0x000fea0003800000 */
.L_x_29125:
[----:B----4-:R-:W-:Y:S02]  /*6a30*/  IMAD.U32 R5, R5, 0x10000, RZ ;  /* 0x0001000005057824 */ /* 0x010fe400078e00ff */
[----:B------:R-:W-:-:S04]  /*6a40*/  IMAD.MOV.U32 R25, RZ, RZ, R23 ;  /* 0x000000ffff197224 */ /* 0x000fc800078e0017 */
[----:B------:R-:W0:Y:S02]  /*6a50*/  F2I.FTZ.U32.TRUNC.NTZ R5, R5 ;  /* 0x0000000500057305 */ /* 0x000e24000021f000 */
[----:B0-----:R0:W-:Y:S02]  /*6a60*/  STG.E desc[UR36][R8.64], R5 ;  /* 0x0000000508007986 */ /* 0x0011e4000c101924 */
.L_x_29098:
        /* <DEDUP_REMOVED lines=25> */
.L_x_29133:
[----:B------:R-:W-:-:S06]  /*6c00*/  IMAD.U32 R5, R22, 0x10000, RZ ;  /* 0x0001000016057824 */ /* 0x000fcc00078e00ff */
[----:B------:R-:W0:Y:S02]  /*6c10*/  F2I.S64.TRUNC R4, R5 ;  /* 0x0000000500047311 */ /* 0x000e24000020d900 */
[----:B0-----:R0:W-:Y:S01]  /*6c20*/  STG.E.U8 desc[UR36][R8.64], R4 ;  /* 0x0000000408007986 */ /* 0x0011e2000c101124 */
[----:B------:R-:W-:Y:S05]  /*6c30*/  BRA `(.L_x_29135) ;  /* 0x0000000c006c7947 */ /* 0x000fea0003800000 */
.L_x_29132:
        /* <DEDUP_REMOVED lines=10> */
.L_x_29137:
[----:B------:R-:W-:-:S04]  /*6ce0*/  IMAD.U32 R22, R22, 0x10000, RZ ;  /* 0x0001000016167824 */ /* 0x000fc800078e00ff */
[----:B------:R-:W0:Y:S02]  /*6cf0*/  F2I.FTZ.TRUNC.NTZ R3, R22 ;  /* 0x0000001600037305 */ /* 0x000e24000021f100 */
[----:B0-----:R0:W-:Y:S01]  /*6d00*/  STG.E desc[UR36][R8.64], R3 ;  /* 0x0000000308007986 */ /* 0x0011e2000c101924 */
[----:B------:R-:W-:Y:S05]  /*6d10*/  BRA `(.L_x_29135) ;  /* 0x0000000c00347947 */ /* 0x000fea0003800000 */
.L_x_29136:
[----:B------:R-:W-:-:S04]  /*6d20*/  IMAD.U32 R22, R22, 0x10000, RZ ;  /* 0x0001000016167824 */ /* 0x000fc800078e00ff */
[----:B------:R-:W0:Y:S02]  /*6d30*/  F2I.FTZ.TRUNC.NTZ R3, R22 ;  /* 0x0000001600037305 */ /* 0x000e24000021f100 */
[----:B0-----:R0:W-:Y:S01]  /*6d40*/  STG.E.U16 desc[UR36][R8.64], R3 ;  /* 0x0000000308007986 */ /* 0x0011e2000c101524 */
[----:B------:R-:W-:Y:S05]  /*6d50*/  BRA `(.L_x_29135) ;  /* 0x0000000c00247947 */ /* 0x000fea0003800000 */
.L_x_29131:
        /* <DEDUP_REMOVED lines=9> */
.L_x_29139:
[----:B------:R-:W-:-:S05]  /*6df0*/  IMAD.U32 R0, R22, 0x10000, RZ ;  /* 0x0001000016007824 */ /* 0x000fca00078e00ff */
[----:B------:R-:W-:-:S05]  /*6e00*/  F2FP.F16.F32.PACK_AB R0, RZ, R0 ;  /* 0x00000000ff00723e */ /* 0x000fca00000000ff */
[----:B------:R0:W-:Y:S01]  /*6e10*/  STG.E.U16 desc[UR36][R8.64], R0 ;  /* 0x0000000008007986 */ /* 0x0001e2000c101524 */
[----:B------:R-:W-:Y:S05]  /*6e20*/  BRA `(.L_x_29135) ;  /* 0x0000000800f07947 */ /* 0x000fea0003800000 */
.L_x_29138:
        /* <DEDUP_REMOVED lines=10> */
.L_x_29141:
[----:B------:R-:W-:-:S05]  /*6ed0*/  IMAD.U32 R22, R22, 0x10000, RZ ;  /* 0x0001000016167824 */ /* 0x000fca00078e00ff */
[----:B------:R-:W-:-:S04]  /*6ee0*/  F2FP.F16.F32.PACK_AB R3, RZ, R22 ;  /* 0x00000016ff03723e */ /* 0x000fc800000000ff */
[----:B------:R-:W-:-:S05]  /*6ef0*/  PRMT R3, R3, 0x5410, RZ ;  /* 0x0000541003037816 */ /* 0x000fca00000000ff */
[----:B------:R0:W-:Y:S01]  /*6f00*/  STG.E desc[UR36][R8.64], R3 ;  /* 0x0000000308007986 */ /* 0x0001e2000c101924 */
[----:B------:R-:W-:Y:S05]  /*6f10*/  BRA `(.L_x_29135) ;  /* 0x0000000800b47947 */ /* 0x000fea0003800000 */
.L_x_29140:
[----:B------:R-:W-:-:S04]  /*6f20*/  IMAD.U32 R4, R22, 0x10000, RZ ;  /* 0x0001000016047824 */ /* 0x000fc800078e00ff */
[----:B------:R-:W-:-:S06]  /*6f30*/  FMUL.FTZ R4, R4, 1 ;  /* 0x3f80000004047820 */ /* 0x000fcc0000410000 */
[----:B------:R-:W0:Y:S02]  /*6f40*/  F2F.F64.F32 R4, R4 ;  /* 0x0000000400047310 */ /* 0x000e240000201800 */
[----:B0-----:R0:W-:Y:S01]  /*6f50*/  STG.E.64 desc[UR36][R8.64], R4 ;  /* 0x0000000408007986 */ /* 0x0011e2000c101b24 */
[----:B------:R-:W-:Y:S05]  /*6f60*/  BRA `(.L_x_29135) ;  /* 0x0000000800a07947 */ /* 0x000fea0003800000 */
.L_x_29130:
        /* <DEDUP_REMOVED lines=14> */
.L_x_29145:
        /* <DEDUP_REMOVED lines=17> */
.L_x_29148:
[----:B------:R-:W-:-:S04]  /*7160*/  SHF.R.U32.HI R3, RZ, 0x18, R5 ;  /* 0x00000018ff037819 */ /* 0x000fc80000011605 */
[----:B------:R-:W-:-:S04]  /*7170*/  LOP3.LUT R0, R0, 0x80, R3, 0xf8, !PT ;  /* 0x0000008000007812 */ /* 0x000fc800078ef803 */
[----:B------:R-:W-:-:S07]  /*7180*/  PRMT R4, R0, 0x7610, R4 ;  /* 0x0000761000047816 */ /* 0x000fce0000000004 */
.L_x_29147:
[----:B------:R-:W-:Y:S05]  /*7190*/  BSYNC.RECONVERGENT B0 ;  /* 0x0000000000007941 */ /* 0x000fea0003800200 */
.L_x_29146:
[----:B------:R0:W-:Y:S01]  /*71a0*/  STG.E.U8 desc[UR36][R8.64], R4 ;  /* 0x0000000408007986 */ /* 0x0001e2000c101124 */
[----:B------:R-:W-:Y:S05]  /*71b0*/  BRA `(.L_x_29135) ;  /* 0x00000008000c7947 */ /* 0x000fea0003800000 */
.L_x_29144:
        /* <DEDUP_REMOVED lines=17> */
.L_x_29151:
[----:B------:R-:W-:-:S04]  /*72d0*/  SHF.R.U32.HI R3, RZ, 0x18, R5 ;  /* 0x00000018ff037819 */ /* 0x000fc80000011605 */
[----:B------:R-:W-:-:S04]  /*72e0*/  LOP3.LUT R0, R0, 0x80, R3, 0xf8, !PT ;  /* 0x0000008000007812 */ /* 0x000fc800078ef803 */
[----:B------:R-:W-:-:S07]  /*72f0*/  PRMT R4, R0, 0x7610, R4 ;  /* 0x0000761000047816 */ /* 0x000fce0000000004 */
.L_x_29150:
[----:B------:R-:W-:Y:S05]  /*7300*/  BSYNC.RECONVERGENT B0 ;  /* 0x0000000000007941 */ /* 0x000fea0003800200 */
.L_x_29149:
[----:B------:R0:W-:Y:S01]  /*7310*/  STG.E.U8 desc[UR36][R8.64], R4 ;  /* 0x0000000408007986 */ /* 0x0001e2000c101124 */
[----:B------:R-:W-:Y:S05]  /*7320*/  BRA `(.L_x_29135) ;  /* 0x0000000400b07947 */ /* 0x000fea0003800000 */
.L_x_29143:
        /* <DEDUP_REMOVED lines=22> */
.L_x_29153:
[----:B------:R-:W-:-:S06]  /*7490*/  IMAD.U32 R4, R22, 0x10000, RZ ;  /* 0x0001000016047824 */ /* 0x000fcc00078e00ff */
[----:B------:R-:W0:Y:S02]  /*74a0*/  F2I.U64.TRUNC R4, R4 ;  /* 0x0000000400047311 */ /* 0x000e24000020d800 */
[----:B0-----:R0:W-:Y:S01]  /*74b0*/  STG.E.64 desc[UR36][R8.64], R4 ;  /* 0x0000000408007986 */ /* 0x0011e2000c101b24 */
[----:B------:R-:W-:Y:S05]  /*74c0*/  BRA `(.L_x_29135) ;  /* 0x0000000400487947 */ /* 0x000fea0003800000 */
.L_x_29152:
[----:B------:R-:W-:-:S04]  /*74d0*/  IMAD.U32 R22, R22, 0x10000, RZ ;  /* 0x0001000016167824 */ /* 0x000fc800078e00ff */
[----:B------:R-:W0:Y:S02]  /*74e0*/  F2I.FTZ.U32.TRUNC.NTZ R3, R22 ;  /* 0x0000001600037305 */ /* 0x000e24000021f000 */
[----:B0-----:R0:W-:Y:S01]  /*74f0*/  STG.E desc[UR36][R8.64], R3 ;  /* 0x0000000308007986 */ /* 0x0011e2000c101924 */
[----:B------:R-:W-:Y:S05]  /*7500*/  BRA `(.L_x_29135) ;  /* 0x0000000400387947 */ /* 0x000fea0003800000 */
.L_x_29142:
        /* <DEDUP_REMOVED lines=11> */
.L_x_29155:
[----:B------:R-:W-:Y:S01]  /*75c0*/  IMAD.U32 R22, R22, 0x10000, RZ ;  /* 0x0001000016167824 */ /* 0x000fe200078e00ff */
[----:B------:R-:W-:-:S03]  /*75d0*/  CS2R R6, SRZ ;  /* 0x0000000000067805 */ /* 0x000fc6000001ff00 */
[----:B------:R-:W-:-:S06]  /*75e0*/  FMUL.FTZ R4, R22, 1 ;  /* 0x3f80000016047820 */ /* 0x000fcc0000410000 */
[----:B------:R-:W0:Y:S02]  /*75f0*/  F2F.F64.F32 R4, R4 ;  /* 0x0000000400047310 */ /* 0x000e240000201800 */
[----:B0-----:R3:W-:Y:S01]  /*7600*/  STG.E.128 desc[UR36][R8.64], R4 ;  /* 0x0000000408007986 */ /* 0x0017e2000c101d24 */
[----:B------:R-:W-:Y:S05]  /*7610*/  BRA `(.L_x_29135) ;  /* 0x0000000000f47947 */ /* 0x000fea0003800000 */
.L_x_29154:
[----:B------:R-:W-:-:S13]  /*7620*/  ISETP.NE.AND P0, PT, R0, 0xf, PT ;  /* 0x0000000f0000780c */ /* 0x000fda0003f05270 */
[----:B------:R-:W-:Y:S05]  /*7630*/  @!P0 BRA `(.L_x_29156) ;  /* 0x0000000000e88947 */ /* 0x000fea0003800000 */
[----:B------:R-:W-:-:S13]  /*7640*/  ISETP.NE.AND P0, PT, R0, 0x17, PT ;  /* 0x000000170000780c */ /* 0x000fda0003f05270 */
[----:B------:R-:W-:Y:S05]  /*7650*/  @!P0 BRA `(.L_x_29157) ;  /* 0x0000000000908947 */ /* 0x000fea0003800000 */
[----:B------:R-:W-:-:S13]  /*7660*/  ISETP.NE.AND P0, PT, R0, 0x18, PT ;  /* 0x000000180000780c */ /* 0x000fda0003f05270 */
[----:B------:R-:W-:Y:S05]  /*7670*/  @!P0 BRA `(.L_x_29158) ;  /* 0x0000000000448947 */ /* 0x000fea0003800000 */
.L_x_29134:
        /* <DEDUP_REMOVED lines=16> */
.L_x_29159:
[----:B------:R-:W-:Y:S05]  /*7780*/  BRA `(.L_x_29135) ;  /* 0x0000000000987947 */ /* 0x000fea0003800000 */
.L_x_29158:
        /* <DEDUP_REMOVED lines=13> */
.L_x_29161:
[----:B------:R-:W-:Y:S05]  /*7860*/  BSYNC.RECONVERGENT B0 ;  /* 0x0000000000007941 */ /* 0x000fea0003800200 */
.L_x_29160:
[----:B------:R-:W-:-:S05]  /*7870*/  LOP3.LUT R3, R0, 0x80, R3, 0xf8, !PT ;  /* 0x0000008000037812 */ /* 0x000fca00078ef803 */
[----:B------:R2:W-:Y:S01]  /*7880*/  STG.E.U8 desc[UR36][R8.64], R3 ;  /* 0x0000000308007986 */ /* 0x0005e2000c101124 */
[----:B------:R-:W-:Y:S05]  /*7890*/  BRA `(.L_x_29135) ;  /* 0x0000000000547947 */ /* 0x000fea0003800000 */
.L_x_29157:
        /* <DEDUP_REMOVED lines=12> */
.L_x_29163:
[----:B------:R-:W-:Y:S01]  /*7960*/  IMAD.MOV.U32 R0, RZ, RZ, 0x7f ;  /* 0x0000007fff007424 */ /* 0x000fe200078e00ff */
[----:B------:R-:W-:-:S04]  /*7970*/  ISETP.GT.U32.AND P0, PT, R4, 0x7f800000, PT ;  /* 0x7f8000000400780c */ /* 0x000fc80003f04070 */
[----:B------:R-:W-:-:S09]  /*7980*/  SEL R0, R0, 0x7c, P0 ;  /* 0x0000007c00007807 */ /* 0x000fd20000000000 */
.L_x_29164:
[----:B------:R-:W-:Y:S05]  /*7990*/  BSYNC.RECONVERGENT B0 ;  /* 0x0000000000007941 */ /* 0x000fea0003800200 */
.L_x_29162:
[----:B------:R-:W-:-:S04]  /*79a0*/  SHF.R.U32.HI R3, RZ, 0x18, R3 ;  /* 0x00000018ff037819 */ /* 0x000fc80000011603 */
[----:B------:R-:W-:-:S05]  /*79b0*/  LOP3.LUT R3, R0, 0x80, R3, 0xf8, !PT ;  /* 0x0000008000037812 */ /* 0x000fca00078ef803 */
[----:B------:R1:W-:Y:S01]  /*79c0*/  STG.E.U8 desc[UR36][R8.64], R3 ;  /* 0x0000000308007986 */ /* 0x0003e2000c101124 */
[----:B------:R-:W-:Y:S05]  /*79d0*/  BRA `(.L_x_29135) ;  /* 0x0000000000047947 */ /* 0x000fea0003800000 */
.L_x_29156:
[----:B------:R0:W-:Y:S02]  /*79e0*/  STG.E.U16 desc[UR36][R8.64], R22 ;  /* 0x0000001608007986 */ /* 0x0001e4000c101524 */
.L_x_29135:
[----:B------:R-:W-:-:S07]  /*79f0*/  VIADD R25, R25, 0x80 ;  /* 0x0000008019197836 */ /* 0x000fce0000000000 */
.L_x_29092:
[----:B------:R-:W-:-:S13]  /*7a00*/  ISETP.GE.AND P0, PT, R25, R16, PT ;  /* 0x000000101900720c */ /* 0x000fda0003f06270 */
[----:B------:R-:W-:Y:S05]  /*7a10*/  @P0 BREAK.RELIABLE B6 ;  /* 0x0000000000060942 */ /* 0x000fea0003800100 */
[----:B------:R-:W-:Y:S05]  /*7a20*/  @P0 BRA `(.L_x_29129) ;  /* 0x0000000c00dc0947 */ /* 0x000fea0003800000 */
[----:B------:R-:W-:Y:S05]  /*7a30*/  BSYNC.RELIABLE B6 ;  /* 0x0000000000067941 */ /* 0x000fea0003800100 */
.L_x_29091:
        /* <DEDUP_REMOVED lines=22> */
.L_x_29168:
[----:B------:R-:W-:-:S06]  /*7ba0*/  IMAD.U32 R5, R17, 0x10000, RZ ;  /* 0x0001000011057824 */ /* 0x000fcc00078e00ff */
[----:B------:R-:W0:Y:S02]  /*7bb0*/  F2I.S64.TRUNC R4, R5 ;  /* 0x0000000500047311 */ /* 0x000e24000020d900 */
[----:B0-----:R0:W-:Y:S01]  /*7bc0*/  STG.E.U8 desc[UR36][R8.64], R4 ;  /* 0x0000000408007986 */ /* 0x0011e2000c101124 */
[----:B------:R-:W-:Y:S05]  /*7bd0*/  BRA `(.L_x_29170) ;  /* 0x0000000c006c7947 */ /* 0x000fea0003800000 */
.L_x_29167:
        /* <DEDUP_REMOVED lines=10> */
.L_x_29172:
[----:B------:R-:W-:-:S06]  /*7c80*/  IMAD.U32 R17, R17, 0x10000, RZ ;  /* 0x0001000011117824 */ /* 0x000fcc00078e00ff */
[----:B------:R-:W0:Y:S02]  /*7c90*/  F2I.FTZ.TRUNC.NTZ R17, R17 ;  /* 0x0000001100117305 */ /* 0x000e24000021f100 */
[----:B0-----:R0:W-:Y:S01]  /*7ca0*/  STG.E desc[UR36][R8.64], R17 ;  /* 0x0000001108007986 */ /* 0x0011e2000c101924 */
[----:B------:R-:W-:Y:S05]  /*7cb0*/  BRA `(.L_x_29170) ;  /* 0x0000000c00347947 */ /* 0x000fea0003800000 */
.L_x_29171:
[----:B------:R-:W-:-:S06]  /*7cc0*/  IMAD.U32 R17, R17, 0x10000, RZ ;  /* 0x0001000011117824 */ /* 0x000fcc00078e00ff */
[----:B------:R-:W0:Y:S02]  /*7cd0*/  F2I.FTZ.TRUNC.NTZ R17, R17 ;  /* 0x0000001100117305 */ /* 0x000e24000021f100 */
[----:B0-----:R0:W-:Y:S01]  /*7ce0*/  STG.E.U16 desc[UR36][R8.64], R17 ;  /* 0x0000001108007986 */ /* 0x0011e2000c101524 */
[----:B------:R-:W-:Y:S05]  /*7cf0*/  BRA `(.L_x_29170) ;  /* 0x0000000c00247947 */ /* 0x000fea0003800000 */
.L_x_29166:
        /* <DEDUP_REMOVED lines=9> */
.L_x_29174:
[----:B------:R-:W-:-:S05]  /*7d90*/  IMAD.U32 R0, R17, 0x10000, RZ ;  /* 0x0001000011007824 */ /* 0x000fca00078e00ff */
[----:B------:R-:W-:-:S05]  /*7da0*/  F2FP.F16.F32.PACK_AB R0, RZ, R0 ;  /* 0x00000000ff00723e */ /* 0x000fca00000000ff */
[----:B------:R0:W-:Y:S01]  /*7db0*/  STG.E.U16 desc[UR36][R8.64], R0 ;  /* 0x0000000008007986 */ /* 0x0001e2000c101524 */
[----:B------:R-:W-:Y:S05]  /*7dc0*/  BRA `(.L_x_29170) ;  /* 0x0000000800f07947 */ /* 0x000fea0003800000 */
.L_x_29173:
        /* <DEDUP_REMOVED lines=10> */
.L_x_29176:
[----:B------:R-:W-:-:S05]  /*7e70*/  IMAD.U32 R17, R17, 0x10000, RZ ;  /* 0x0001000011117824 */ /* 0x000fca00078e00ff */
[----:B------:R-:W-:-:S04]  /*7e80*/  F2FP.F16.F32.PACK_AB R3, RZ, R17 ;  /* 0x00000011ff03723e */ /* 0x000fc800000000ff */
[----:B------:R-:W-:-:S05]  /*7e90*/  PRMT R3, R3, 0x5410, RZ ;  /* 0x0000541003037816 */ /* 0x000fca00000000ff */
[----:B------:R0:W-:Y:S01]  /*7ea0*/  STG.E desc[UR36][R8.64], R3 ;  /* 0x0000000308007986 */ /* 0x0001e2000c101924 */
[----:B------:R-:W-:Y:S05]  /*7eb0*/  BRA `(.L_x_29170) ;  /* 0x0000000800b47947 */ /* 0x000fea0003800000 */
.L_x_29175:
[----:B------:R-:W-:-:S04]  /*7ec0*/  IMAD.U32 R4, R17, 0x10000, RZ ;  /* 0x0001000011047824 */ /* 0x000fc800078e00ff */
[----:B------:R-:W-:-:S06]  /*7ed0*/  FMUL.FTZ R4, R4, 1 ;  /* 0x3f80000004047820 */ /* 0x000fcc0000410000 */
[----:B------:R-:W0:Y:S02]  /*7ee0*/  F2F.F64.F32 R4, R4 ;  /* 0x0000000400047310 */ /* 0x000e240000201800 */
[----:B0-----:R0:W-:Y:S01]  /*7ef0*/  STG.E.64 desc[UR36][R8.64], R4 ;  /* 0x0000000408007986 */ /* 0x0011e2000c101b24 */
[----:B------:R-:W-:Y:S05]  /*7f00*/  BRA `(.L_x_29170) ;  /* 0x0000000800a07947 */ /* 0x000fea0003800000 */
.L_x_29165:
        /* <DEDUP_REMOVED lines=14> */
.L_x_29180:
        /* <DEDUP_REMOVED lines=17> */
.L_x_29183:
[----:B------:R-:W-:-:S04]  /*8100*/  SHF.R.U32.HI R3, RZ, 0x18, R17 ;  /* 0x00000018ff037819 */ /* 0x000fc80000011611 */
[----:B------:R-:W-:-:S04]  /*8110*/  LOP3.LUT R0, R0, 0x80, R3, 0xf8, !PT ;  /* 0x0000008000007812 */ /* 0x000fc800078ef803 */
[----:B------:R-:W-:-:S07]  /*8120*/  PRMT R4, R0, 0x7610, R4 ;  /* 0x0000761000047816 */ /* 0x000fce0000000004 */
.L_x_29182:
[----:B------:R-:W-:Y:S05]  /*8130*/  BSYNC.RECONVERGENT B0 ;  /* 0x0000000000007941 */ /* 0x000fea0003800200 */
.L_x_29181:
[----:B------:R0:W-:Y:S01]  /*8140*/  STG.E.U8 desc[UR36][R8.64], R4 ;  /* 0x0000000408007986 */ /* 0x0001e2000c101124 */
[----:B------:R-:W-:Y:S05]  /*8150*/  BRA `(.L_x_29170) ;  /* 0x00000008000c7947 */ /* 0x000fea0003800000 */
.L_x_29179:
        /* <DEDUP_REMOVED lines=17> */
.L_x_29186:
[----:B------:R-:W-:-:S04]  /*8270*/  SHF.R.U32.HI R3, RZ, 0x18, R17 ;  /* 0x00000018ff037819 */ /* 0x000fc80000011611 */
[----:B------:R-:W-:-:S04]  /*8280*/  LOP3.LUT R0, R0, 0x80, R3, 0xf8, !PT ;  /* 0x0000008000007812 */ /* 0x000fc800078ef803 */
[----:B------:R-:W-:-:S07]  /*8290*/  PRMT R4, R0, 0x7610, R4 ;  /* 0x0000761000047816 */ /* 0x000fce0000000004 */
.L_x_29185:
[----:B------:R-:W-:Y:S05]  /*82a0*/  BSYNC.RECONVERGENT B0 ;  /* 0x0000000000007941 */ /* 0x000fea0003800200 */
.L_x_29184:
[----:B------:R0:W-:Y:S01]  /*82b0*/  STG.E.U8 desc[UR36][R8.64], R4 ;  /* 0x0000000408007986 */ /* 0x0001e2000c101124 */
[----:B------:R-:W-:Y:S05]  /*82c0*/  BRA `(.L_x_29170) ;  /* 0x0000000400b07947 */ /* 0x000fea0003800000 */
.L_x_29178:
        /* <DEDUP_REMOVED lines=22> */
.L_x_29188:
[----:B------:R-:W-:-:S06]  /*8430*/  IMAD.U32 R4, R17, 0x10000, RZ ;  /* 0x0001000011047824 */ /* 0x000fcc00078e00ff */
[----:B------:R-:W0:Y:S02]  /*8440*/  F2I.U64.TRUNC R4, R4 ;  /* 0x0000000400047311 */ /* 0x000e24000020d800 */
[----:B0-----:R0:W-:Y:S01]  /*8450*/  STG.E.64 desc[UR36][R8.64], R4 ;  /* 0x0000000408007986 */ /* 0x0011e2000c101b24 */
[----:B------:R-:W-:Y:S05]  /*8460*/  BRA `(.L_x_29170) ;  /* 0x0000000400487947 */ /* 0x000fea0003800000 */
.L_x_29187:
[----:B------:R-:W-:-:S06]  /*8470*/  IMAD.U32 R17, R17, 0x10000, RZ ;  /* 0x0001000011117824 */ /* 0x000fcc00078e00ff */
[----:B------:R-:W0:Y:S02]  /*8480*/  F2I.FTZ.U32.TRUNC.NTZ R17, R17 ;  /* 0x0000001100117305 */ /* 0x000e24000021f000 */
[----:B0-----:R0:W-:Y:S01]  /*8490*/  STG.E desc[UR36][R8.64], R17 ;  /* 0x0000001108007986 */ /* 0x0011e2000c101924 */
[----:B------:R-:W-:Y:S05]  /*84a0*/  BRA `(.L_x_29170) ;  /* 0x0000000400387947 */ /* 0x000fea0003800000 */
.L_x_29177:
        /* <DEDUP_REMOVED lines=11> */
.L_x_29190:
[----:B------:R-:W-:Y:S01]  /*8560*/  IMAD.U32 R17, R17, 0x10000, RZ ;  /* 0x0001000011117824 */ /* 0x000fe200078e00ff */
[----:B------:R-:W-:-:S03]  /*8570*/  CS2R R6, SRZ ;  /* 0x0000000000067805 */ /* 0x000fc6000001ff00 */
[----:B------:R-:W-:-:S06]  /*8580*/  FMUL.FTZ R4, R17, 1 ;  /* 0x3f80000011047820 */ /* 0x000fcc0000410000 */
[----:B------:R-:W0:Y:S02]  /*8590*/  F2F.F64.F32 R4, R4 ;  /* 0x0000000400047310 */ /* 0x000e240000201800 */
[----:B0-----:R4:W-:Y:S01]  /*85a0*/  STG.E.128 desc[UR36][R8.64], R4 ;  /* 0x0000000408007986 */ /* 0x0019e2000c101d24 */
[----:B------:R-:W-:Y:S05]  /*85b0*/  BRA `(.L_x_29170) ;  /* 0x0000000000f47947 */ /* 0x000fea0003800000 */
.L_x_29189:
[----:B------:R-:W-:-:S13]  /*85c0*/  ISETP.NE.AND P0, PT, R0, 0xf, PT ;  /* 0x0000000f0000780c */ /* 0x000fda0003f05270 */
[----:B------:R-:W-:Y:S05]  /*85d0*/  @!P0 BRA `(.L_x_29191) ;  /* 0x0000000000e88947 */ /* 0x000fea0003800000 */
[----:B------:R-:W-:-:S13]  /*85e0*/  ISETP.NE.AND P0, PT, R0, 0x17, PT ;  /* 0x000000170000780c */ /* 0x000fda0003f05270 */
[----:B------:R-:W-:Y:S05]  /*85f0*/  @!P0 BRA `(.L_x_29192) ;  /* 0x0000000000908947 */ /* 0x000fea0003800000 */
[----:B------:R-:W-:-:S13]  /*8600*/  ISETP.NE.AND P0, PT, R0, 0x18, PT ;  /* 0x000000180000780c */ /* 0x000fda0003f05270 */
[----:B------:R-:W-:Y:S05]  /*8610*/  @!P0 BRA `(.L_x_29193) ;  /* 0x0000000000448947 */ /* 0x000fea0003800000 */
.L_x_29169:
        /* <DEDUP_REMOVED lines=16> */
.L_x_29194:
[----:B------:R-:W-:Y:S05]  /*8720*/  BRA `(.L_x_29170) ;  /* 0x0000000000987947 */ /* 0x000fea0003800000 */
.L_x_29193:
        /* <DEDUP_REMOVED lines=13> */
.L_x_29196:
[----:B------:R-:W-:Y:S05]  /*8800*/  BSYNC.RECONVERGENT B0 ;  /* 0x0000000000007941 */ /* 0x000fea0003800200 */
.L_x_29195:
[----:B------:R-:W-:-:S05]  /*8810*/  LOP3.LUT R3, R0, 0x80, R3, 0xf8, !PT ;  /* 0x0000008000037812 */ /* 0x000fca00078ef803 */
[----:B------:R2:W-:Y:S01]  /*8820*/  STG.E.U8 desc[UR36][R8.64], R3 ;  /* 0x0000000308007986 */ /* 0x0005e2000c101124 */
[----:B------:R-:W-:Y:S05]  /*8830*/  BRA `(.L_x_29170) ;  /* 0x0000000000547947 */ /* 0x000fea0003800000 */
.L_x_29192:
        /* <DEDUP_REMOVED lines=12> */
.L_x_29198:
[----:B------:R-:W-:Y:S01]  /*8900*/  IMAD.MOV.U32 R0, RZ, RZ, 0x7f ;  /* 0x0000007fff007424 */ /* 0x000fe200078e00ff */
[----:B------:R-:W-:-:S04]  /*8910*/  ISETP.GT.U32.AND P0, PT, R4, 0x7f800000, PT ;  /* 0x7f8000000400780c */ /* 0x000fc80003f04070 */
[----:B------:R-:W-:-:S09]  /*8920*/  SEL R0, R0, 0x7c, P0 ;  /* 0x0000007c00007807 */ /* 0x000fd20000000000 */
.L_x_29199:
[----:B------:R-:W-:Y:S05]  /*8930*/  BSYNC.RECONVERGENT B0 ;  /* 0x0000000000007941 */ /* 0x000fea0003800200 */
.L_x_29197:
[----:B------:R-:W-:-:S04]  /*8940*/  SHF.R.U32.HI R3, RZ, 0x18, R3 ;  /* 0x00000018ff037819 */ /* 0x000fc80000011603 */
[----:B------:R-:W-:-:S05]  /*8950*/  LOP3.LUT R3, R0, 0x80, R3, 0xf8, !PT ;  /* 0x0000008000037812 */ /* 0x000fca00078ef803 */
[----:B------:R1:W-:Y:S01]  /*8960*/  STG.E.U8 desc[UR36][R8.64], R3 ;  /* 0x0000000308007986 */ /* 0x0003e2000c101124 */
[----:B------:R-:W-:Y:S05]  /*8970*/  BRA `(.L_x_29170) ;  /* 0x0000000000047947 */ /* 0x000fea0003800000 */
.L_x_29191:
[----:B------:R0:W-:Y:S02]  /*8980*/  STG.E.U16 desc[UR36][R8.64], R17 ;  /* 0x0000001108007986 */ /* 0x0001e4000c101524 */
.L_x_29170:
[----:B------:R-:W-:-:S07]  /*8990*/  VIADD R25, R25, 0x80 ;  /* 0x0000008019197836 */ /* 0x000fce0000000000 */
.L_x_29129:
[----:B------:R-:W-:Y:S05]  /*89a0*/  BSYNC.RECONVERGENT B7 ;  /* 0x0000000000077941 */ /* 0x000fea0003800200 */
.L_x_29090:
[----:B------:R-:W-:-:S13]  /*89b0*/  ISETP.GE.AND P0, PT, R25, R16, PT ;  /* 0x000000101900720c */ /* 0x000fda0003f06270 */
[----:B------:R-:W-:Y:S05]  /*89c0*/  @P0 EXIT ;  /* 0x000000000000094d */ /* 0x000fea0003800000 */
[----:B01-34-:R-:W0:Y:S01]  /*89d0*/  LDC.64 R4, c[0x0][0x388] ;  /* 0x0000e200ff047b82 */ /* 0x01be220000000a00 */
        /* <DEDUP_REMOVED lines=20> */
.L_x_29203:
[----:B------:R-:W-:-:S06]  /*8b20*/  IMAD.U32 R5, R18, 0x10000, RZ ;  /* 0x0001000012057824 */ /* 0x000fcc00078e00ff */
[----:B------:R-:W0:Y:S02]  /*8b30*/  F2I.S64.TRUNC R4, R5 ;  /* 0x0000000500047311 */ /* 0x000e24000020d900 */
[----:B0-----:R-:W-:Y:S01]  /*8b40*/  STG.E.U8 desc[UR36][R2.64], R4 ;  /* 0x0000000402007986 */ /* 0x001fe2000c101124 */
[----:B------:R-:W-:Y:S05]  /*8b50*/  EXIT ;  /* 0x000000000000794d */ /* 0x000fea0003800000 */
.L_x_29202:
        /* <DEDUP_REMOVED lines=10> */
.L_x_29206:
[----:B------:R-:W-:-:S04]  /*8c00*/  IMAD.U32 R18, R18, 0x10000, RZ ;  /* 0x0001000012127824 */ /* 0x000fc800078e00ff */
[----:B------:R-:W0:Y:S02]  /*8c10*/  F2I.FTZ.TRUNC.NTZ R5, R18 ;  /* 0x0000001200057305 */ /* 0x000e24000021f100 */
[----:B0-----:R-:W-:Y:S01]  /*8c20*/  STG.E desc[UR36][R2.64], R5 ;  /* 0x0000000502007986 */ /* 0x001fe2000c101924 */
[----:B------:R-:W-:Y:S05]  /*8c30*/  EXIT ;  /* 0x000000000000794d */ /* 0x000fea0003800000 */
.L_x_29205:
[----:B------:R-:W-:-:S04]  /*8c40*/  IMAD.U32 R18, R18, 0x10000, RZ ;  /* 0x0001000012127824 */ /* 0x000fc800078e00ff */
[----:B------:R-:W0:Y:S02]  /*8c50*/  F2I.FTZ.TRUNC.NTZ R5, R18 ;  /* 0x0000001200057305 */ /* 0x000e24000021f100 */
[----:B0-----:R-:W-:Y:S01]  /*8c60*/  STG.E.U16 desc[UR36][R2.64], R5 ;  /* 0x0000000502007986 */ /* 0x001fe2000c101524 */
[----:B------:R-:W-:Y:S05]  /*8c70*/  EXIT ;  /* 0x000000000000794d */ /* 0x000fea0003800000 */
.L_x_29201:
        /* <DEDUP_REMOVED lines=9> */
.L_x_29208:
[----:B------:R-:W-:-:S05]  /*8d10*/  IMAD.U32 R0, R18, 0x10000, RZ ;  /* 0x0001000012007824 */ /* 0x000fca00078e00ff */
[----:B------:R-:W-:-:S05]  /*8d20*/  F2FP.F16.F32.PACK_AB R0, RZ, R0 ;  /* 0x00000000ff00723e */ /* 0x000fca00000000ff */
[----:B------:R-:W-:Y:S01]  /*8d30*/  STG.E.U16 desc[UR36][R2.64], R0 ;  /* 0x0000000002007986 */ /* 0x000fe2000c101524 */
[----:B------:R-:W-:Y:S05]  /*8d40*/  EXIT ;  /* 0x000000000000794d */ /* 0x000fea0003800000 */
.L_x_29207:
        /* <DEDUP_REMOVED lines=10> */
.L_x_29210:
[----:B------:R-:W-:-:S05]  /*8df0*/  IMAD.U32 R18, R18, 0x10000, RZ ;  /* 0x0001000012127824 */ /* 0x000fca00078e00ff */
[----:B------:R-:W-:-:S04]  /*8e00*/  F2FP.F16.F32.PACK_AB R5, RZ, R18 ;  /* 0x00000012ff05723e */ /* 0x000fc800000000ff */
[----:B------:R-:W-:-:S05]  /*8e10*/  PRMT R5, R5, 0x5410, RZ ;  /* 0x0000541005057816 */ /* 0x000fca00000000ff */
[----:B------:R-:W-:Y:S01]  /*8e20*/  STG.E desc[UR36][R2.64], R5 ;  /* 0x0000000502007986 */ /* 0x000fe2000c101924 */
[----:B------:R-:W-:Y:S05]  /*8e30*/  EXIT ;  /* 0x000000000000794d */ /* 0x000fea0003800000 */
.L_x_29209:
[----:B------:R-:W-:-:S04]  /*8e40*/  IMAD.U32 R4, R18, 0x10000, RZ ;  /* 0x0001000012047824 */ /* 0x000fc800078e00ff */
[----:B------:R-:W-:-:S06]  /*8e50*/  FMUL.FTZ R4, R4, 1 ;  /* 0x3f80000004047820 */ /* 0x000fcc0000410000 */
[----:B------:R-:W0:Y:S02]  /*8e60*/  F2F.F64.F32 R4, R4 ;  /* 0x0000000400047310 */ /* 0x000e240000201800 */
[----:B0-----:R-:W-:Y:S01]  /*8e70*/  STG.E.64 desc[UR36][R2.64], R4 ;  /* 0x0000000402007986 */ /* 0x001fe2000c101b24 */
[----:B------:R-:W-:Y:S05]  /*8e80*/  EXIT ;  /* 0x000000000000794d */ /* 0x000fea0003800000 */
.L_x_29200:
        /* <DEDUP_REMOVED lines=14> */
.L_x_29214:
        /* <DEDUP_REMOVED lines=18> */
.L_x_29217:
[----:B------:R-:W-:-:S04]  /*9090*/  SHF.R.U32.HI R5, RZ, 0x18, R5 ;  /* 0x00000018ff057819 */ /* 0x000fc80000011605 */
[----:B------:R-:W-:-:S07]  /*90a0*/  LOP3.LUT R0, R0, 0x80, R5, 0xf8, !PT ;  /* 0x0000008000007812 */ /* 0x000fce00078ef805 */
.L_x_29216:
[----:B------:R-:W-:Y:S05]  /*90b0*/  BSYNC.RECONVERGENT B0 ;  /* 0x0000000000007941 */ /* 0x000fea0003800200 */
.L_x_29215:
[----:B------:R-:W-:Y:S01]  /*90c0*/  STG.E.U8 desc[UR36][R2.64], R0 ;  /* 0x0000000002007986 */ /* 0x000fe2000c101124 */
[----:B------:R-:W-:Y:S05]  /*90d0*/  EXIT ;  /* 0x000000000000794d */ /* 0x000fea0003800000 */
.L_x_29213:
        /* <DEDUP_REMOVED lines=18> */
.L_x_29220:
[----:B------:R-:W-:-:S04]  /*9200*/  SHF.R.U32.HI R5, RZ, 0x18, R5 ;  /* 0x00000018ff057819 */ /* 0x000fc80000011605 */
[----:B------:R-:W-:-:S07]  /*9210*/  LOP3.LUT R0, R0, 0x80, R5, 0xf8, !PT ;  /* 0x0000008000007812 */ /* 0x000fce00078ef805 */
.L_x_29219:
[----:B------:R-:W-:Y:S05]  /*9220*/  BSYNC.RECONVERGENT B0 ;  /* 0x0000000000007941 */ /* 0x000fea0003800200 */
.L_x_29218:
[----:B------:R-:W-:Y:S01]  /*9230*/  STG.E.U8 desc[UR36][R2.64], R0 ;  /* 0x0000000002007986 */ /* 0x000fe2000c101124 */
[----:B------:R-:W-:Y:S05]  /*9240*/  EXIT ;  /* 0x000000000000794d */ /* 0x000fea0003800000 */
.L_x_29212:
        /* <DEDUP_REMOVED lines=22> */
.L_x_29222:
[----:B------:R-:W-:-:S06]  /*93b0*/  IMAD.U32 R4, R18, 0x10000, RZ ;  /* 0x0001000012047824 */ /* 0x000fcc00078e00ff */
[----:B------:R-:W0:Y:S02]  /*93c0*/  F2I.U64.TRUNC R4, R4 ;  /* 0x0000000400047311 */ /* 0x000e24000020d800 */
[----:B0-----:R-:W-:Y:S01]  /*93d0*/  STG.E.64 desc[UR36][R2.64], R4 ;  /* 0x0000000402007986 */ /* 0x001fe2000c101b24 */
[----:B------:R-:W-:Y:S05]  /*93e0*/  EXIT ;  /* 0x000000000000794d */ /* 0x000fea0003800000 */
.L_x_29221:
[----:B------:R-:W-:-:S04]  /*93f0*/  IMAD.U32 R18, R18, 0x10000, RZ ;  /* 0x0001000012127824 */ /* 0x000fc800078e00ff */
[----:B------:R-:W0:Y:S02]  /*9400*/  F2I.FTZ.U32.TRUNC.NTZ R5, R18 ;  /* 0x0000001200057305 */ /* 0x000e24000021f000 */
[----:B0-----:R-:W-:Y:S01]  /*9410*/  STG.E desc[UR36][R2.64], R5 ;  /* 0x0000000502007986 */ /* 0x001fe2000c101924 */
[----:B------:R-:W-:Y:S05]  /*9420*/  EXIT ;  /* 0x000000000000794d */ /* 0x000fea0003800000 */
.L_x_29211:
        /* <DEDUP_REMOVED lines=11> */
.L_x_29224:
[----:B------:R-:W-:Y:S01]  /*94e0*/  IMAD.U32 R18, R18, 0x10000, RZ ;  /* 0x0001000012127824 */ /* 0x000fe200078e00ff */
[----:B------:R-:W-:-:S03]  /*94f0*/  CS2R R6, SRZ ;  /* 0x0000000000067805 */ /* 0x000fc6000001ff00 */
[----:B------:R-:W-:-:S06]  /*9500*/  FMUL.FTZ R4, R18, 1 ;  /* 0x3f80000012047820 */ /* 0x000fcc0000410000 */
[----:B------:R-:W0:Y:S02]  /*9510*/  F2F.F64.F32 R4, R4 ;  /* 0x0000000400047310 */ /* 0x000e240000201800 */
[----:B0-----:R-:W-:Y:S01]  /*9520*/  STG.E.128 desc[UR36][R2.64], R4 ;  /* 0x0000000402007986 */ /* 0x001fe2000c101d24 */
[----:B------:R-:W-:Y:S05]  /*9530*/  EXIT ;  /* 0x000000000000794d */ /* 0x000fea0003800000 */
.L_x_29223:
[----:B------:R-:W-:-:S13]  /*9540*/  ISETP.NE.AND P0, PT, R0, 0xf, PT ;  /* 0x0000000f0000780c */ /* 0x000fda0003f05270 */
[----:B------:R-:W-:Y:S05]  /*9550*/  @!P0 BRA `(.L_x_29225) ;  /* 0x0000000000e88947 */ /* 0x000fea0003800000 */
[----:B------:R-:W-:-:S13]  /*9560*/  ISETP.NE.AND P0, PT, R0, 0x17, PT ;  /* 0x000000170000780c */ /* 0x000fda0003f05270 */
[----:B------:R-:W-:Y:S05]  /*9570*/  @!P0 BRA `(.L_x_29226) ;  /* 0x0000000000908947 */ /* 0x000fea0003800000 */
[----:B------:R-:W-:-:S13]  /*9580*/  ISETP.NE.AND P0, PT, R0, 0x18, PT ;  /* 0x000000180000780c */ /* 0x000fda0003f05270 */
[----:B------:R-:W-:Y:S05]  /*9590*/  @!P0 BRA `(.L_x_29227) ;  /* 0x0000000000448947 */ /* 0x000fea0003800000 */
.L_x_29204:
        /* <DEDUP_REMOVED lines=16> */
.L_x_29228:
[----:B------:R-:W-:Y:S05]  /*96a0*/  EXIT ;  /* 0x000000000000794d */ /* 0x000fea0003800000 */
.L_x_29227:
        /* <DEDUP_REMOVED lines=13> */
.L_x_29230:
[----:B------:R-:W-:Y:S05]  /*9780*/  BSYNC.RECONVERGENT B0 ;  /* 0x0000000000007941 */ /* 0x000fea0003800200 */
.L_x_29229:
[----:B------:R-:W-:-:S05]  /*9790*/  LOP3.LUT R5, R0, 0x80, R5, 0xf8, !PT ;  /* 0x0000008000057812 */ /* 0x000fca00078ef805 */
[----:B------:R-:W-:Y:S01]  /*97a0*/  STG.E.U8 desc[UR36][R2.64], R5 ;  /* 0x0000000502007986 */ /* 0x000fe2000c101124 */
[----:B------:R-:W-:Y:S05]  /*97b0*/  EXIT ;  /* 0x000000000000794d */ /* 0x000fea0003800000 */
.L_x_29226:
        /* <DEDUP_REMOVED lines=12> */
.L_x_29232:
[----:B------:R-:W-:Y:S01]  /*9880*/  IMAD.MOV.U32 R0, RZ, RZ, 0x7f ;  /* 0x0000007fff007424 */ /* 0x000fe200078e00ff */
[----:B------:R-:W-:-:S04]  /*9890*/  ISETP.GT.U32.AND P0, PT, R4, 0x7f800000, PT ;  /* 0x7f8000000400780c */ /* 0x000fc80003f04070 */
[----:B------:R-:W-:-:S09]  /*98a0*/  SEL R0, R0, 0x7c, P0 ;  /* 0x0000007c00007807 */ /* 0x000fd20000000000 */
.L_x_29233:
[----:B------:R-:W-:Y:S05]  /*98b0*/  BSYNC.RECONVERGENT B0 ;  /* 0x0000000000007941 */ /* 0x000fea0003800200 */
.L_x_29231:
[----:B------:R-:W-:-:S04]  /*98c0*/  SHF.R.U32.HI R5, RZ, 0x18, R5 ;  /* 0x00000018ff057819 */ /* 0x000fc80000011605 */
[----:B------:R-:W-:-:S05]  /*98d0*/  LOP3.LUT R5, R0, 0x80, R5, 0xf8, !PT ;  /* 0x0000008000057812 */ /* 0x000fca00078ef805 */
[----:B------:R-:W-:Y:S01]  /*98e0*/  STG.E.U8 desc[UR36][R2.64], R5 ;  /* 0x0000000502007986 */ /* 0x000fe2000c101124 */
[----:B------:R-:W-:Y:S05]  /*98f0*/  EXIT ;  /* 0x000000000000794d */ /* 0x000fea0003800000 */
.L_x_29225:
[----:B------:R-:W-:Y:S01]  /*9900*/  STG.E.U16 desc[UR36][R2.64], R18 ;  /* 0x0000001202007986 */ /* 0x000fe2000c101524 */
[----:B------:R-:W-:Y:S05]  /*9910*/  EXIT ;  /* 0x000000000000794d */ /* 0x000fea0003800000 */
.L_x_29234:
        /* <DEDUP_REMOVED lines=14> */
.L_x_54975:


//--------------------- .text._ZN2at6native18elementwise_kernelILi128ELi4EZNS0_22gpu_kernel_impl_nocastINS0_13BUnaryFunctorIN3c108BFloat16ES5_S5_ZZZNS0_21remainder_kernel_cudaERNS_18TensorIteratorBaseEENKUlvE0_clEvENKUlvE2_clEvEUlS5_S5_E_EEEEvS7_RKT_EUliE_EEviT1_ --------------------------
	.section	.text._ZN2at6native18elementwise_kernelILi128ELi4EZNS0_22gpu_kernel_impl_nocastINS0_13BUnaryFunctorIN3c108BFloat16ES5_S5_ZZZNS0_21remainder_kernel_cudaERNS_18TensorIteratorBaseEENKUlvE0_clEvENKUlvE2_clEvEUlS5_S5_E_EEEEvS7_RKT_EUliE_EEviT1_,"ax",@progbits
	.align	128
        .global         _ZN2at6native18elementwise_kernelILi128ELi4EZNS0_22gpu_kernel_impl_nocastINS0_13BUnaryFunctorIN3c108BFloat16ES5_S5_ZZZNS0_21remainder_kernel_cudaERNS_18TensorIteratorBaseEENKUlvE0_clEvENKUlvE2_clEvEUlS5_S5_E_EEEEvS7_RKT_EUliE_EEviT1_
        .type           _ZN2at6native18elementwise_kernelILi128ELi4EZNS0_22gpu_kernel_impl_nocastINS0_13BUnaryFunctorIN3c108BFloat16ES5_S5_ZZZNS0_21remainder_kernel_cudaERNS_18TensorIteratorBaseEENKUlvE0_clEvENKUlvE2_clEvEUlS5_S5_E_EEEEvS7_RKT_EUliE_EEviT1_,@function
        .size           _ZN2at6native18elementwise_kernelILi128ELi4EZNS0_22gpu_kernel_impl_nocastINS0_13BUnaryFunctorIN3c108BFloat16ES5_S5_ZZZNS0_21remainder_kernel_cudaERNS_18TensorIteratorBaseEENKUlvE0_clEvENKUlvE2_clEvEUlS5_S5_E_EEEEvS7_RKT_EUliE_EEviT1_,(.L_x_54976 - _ZN2at6native18elementwise_kernelILi128ELi4EZNS0_22gpu_kernel_impl_nocastINS0_13BUnaryFunctorIN3c108BFloat16ES5_S5_ZZZNS0_21remainder_kernel_cudaERNS_18TensorIteratorBaseEENKUlvE0_clEvENKUlvE2_clEvEUlS5_S5_E_EEEEvS7_RKT_EUliE_EEviT1_)
        .other          _ZN2at6native18elementwise_kernelILi128ELi4EZNS0_22gpu_kernel_impl_nocastINS0_13BUnaryFunctorIN3c108BFloat16ES5_S5_ZZZNS0_21remainder_kernel_cudaERNS_18TensorIteratorBaseEENKUlvE0_clEvENKUlvE2_clEvEUlS5_S5_E_EEEEvS7_RKT_EUliE_EEviT1_,@"STO_CUDA_ENTRY STV_DEFAULT"
_ZN2at6native18elementwise_kernelILi128ELi4EZNS0_22gpu_kernel_impl_nocastINS0_13BUnaryFunctorIN3c108BFloat16ES5_S5_ZZZNS0_21remainder_kernel_cudaERNS_18TensorIteratorBaseEENKUlvE0_clEvENKUlvE2_clEvEUlS5_S5_E_EEEEvS7_RKT_EUliE_EEviT1_:
.text._ZN2at6native18elementwise_kernelILi128ELi4EZNS0_22gpu_kernel_impl_nocastINS0_13BUnaryFunctorIN3c108BFloat16ES5_S5_ZZZNS0_21remainder_kernel_cudaERNS_18TensorIteratorBaseEENKUlvE0_clEvENKUlvE2_clEvEUlS5_S5_E_EEEEvS7_RKT_EUliE_EEviT1_:
        /* <DEDUP_REMOVED lines=44> */
.L_x_29242:
[----:B------:R-:W-:Y:S01]  /*02c0*/  FSETP.GEU.FTZ.AND P0, PT, R11, -R4, PT ;  /* 0x800000040b00720b */ /* 0x000fe20003f1e000 */
[----:B------:R-:W-:-:S12]  /*02d0*/  FADD.FTZ R6, R6, -1 ;  /* 0xbf80000006067421 */ /* 0x000fd80000010000 */
[----:B------:R-:W-:-:S07]  /*02e0*/  @!P0 FADD.FTZ R6, R6, -1 ;  /* 0xbf80000006068421 */ /* 0x000fce0000010000 */
.L_x_29241:
[----:B------:R-:W-:Y:S01]  /*02f0*/  FFMA.FTZ R9, -R4, R6, R9 ;  /* 0x0000000604097223 */ /* 0x000fe20000010109 */
[----:B------:R-:W-:Y:S06]  /*0300*/  BRA `(.L_x_29239) ;  /* 0x0000000000707947 */ /* 0x000fec0003800000 */
.L_x_29240:
        /* <DEDUP_REMOVED lines=13> */
.L_x_29244:
        /* <DEDUP_REMOVED lines=13> */
.L_x_29243:
[----:B------:R-:W-:-:S04]  /*04b0*/  FMUL.FTZ R9, R9, 1.1920928955078125e-07 ;  /* 0x3400000009097820 */ /* 0x000fc80000410000 */
[----:B------:R-:W-:-:S07]  /*04c0*/  FMUL.FTZ R9, R12, R9 ;  /* 0x000000090c097220 */ /* 0x000fce0000410000 */
.L_x_29239:
[C---:B0-----:R-:W-:Y:S02]  /*04d0*/  LOP3.LUT R4, R9.reuse, 0x80000000, R5, 0xb8, !PT ;  /* 0x8000000009047812 */ /* 0x041fe400078eb805 */
[----:B------:R-:W-:Y:S02]  /*04e0*/  FSETP.NAN.FTZ.AND P0, PT, |R9|, |R9|, PT ;  /* 0x400000090900720b */ /* 0x000fe40003f18200 */
[----:B------:R-:W-:Y:S02]  /*04f0*/  IADD3 R3, PT, PT, R3, 0x80, RZ ;  /* 0x0000008003037810 */ /* 0x000fe40007ffe0ff */
        /* <DEDUP_REMOVED lines=14> */
[----:B------:R-:W0:Y:S02]  /*05e0*/  LDC.64 R6, c[0x0][0x588] ;  /* 0x00016200ff067b82 */ /* 0x000e240000000a00 */
[----:B0-----:R-:W2:Y:S01]  /*05f0*/  LDG.E.U16 R5, desc[UR6][R6.64] ;  /* 0x0000000606057981 */ /* 0x001ea2000c1e1500 */
[----:B------:R-:W-:Y:S01]  /*0600*/  IMAD.U32 R2, R0, 0x10000, RZ ;  /* 0x0001000000027824 */ /* 0x000fe200078e00ff */
        /* <DEDUP_REMOVED lines=26> */
.L_x_29249:
[----:B------:R-:W-:Y:S01]  /*07b0*/  FSETP.GEU.FTZ.AND P0, PT, R9, -R8, PT ;  /* 0x800000080900720b */ /* 0x000fe20003f1e000 */
[----:B------:R-:W-:-:S12]  /*07c0*/  FADD.FTZ R7, R7, -1 ;  /* 0xbf80000007077421 */ /* 0x000fd80000010000 */
[----:B------:R-:W-:-:S07]  /*07d0*/  @!P0 FADD.FTZ R7, R7, -1 ;  /* 0xbf80000007078421 */ /* 0x000fce0000010000 */
.L_x_29248:
[----:B------:R-:W-:Y:S01]  /*07e0*/  FFMA.FTZ R4, -R8, R7, R4 ;  /* 0x0000000708047223 */ /* 0x000fe20000010104 */
[----:B------:R-:W-:Y:S06]  /*07f0*/  BRA `(.L_x_29246) ;  /* 0x0000000000707947 */ /* 0x000fec0003800000 */
.L_x_29247:
        /* <DEDUP_REMOVED lines=13> */
.L_x_29251:
        /* <DEDUP_REMOVED lines=13> */
.L_x_29250:
[----:B------:R-:W-:-:S04]  /*09a0*/  FMUL.FTZ R7, R4, 1.1920928955078125e-07 ;  /* 0x3400000004077820 */ /* 0x000fc80000410000 */
[----:B------:R-:W-:-:S07]  /*09b0*/  FMUL.FTZ R4, R10, R7 ;  /* 0x000000070a047220 */ /* 0x000fce0000410000 */
.L_x_29246:
[C---:B------:R-:W-:Y:S02]  /*09c0*/  FSETP.NAN.FTZ.AND P0, PT, |R4|.reuse, |R4|, PT ;  /* 0x400000040400720b */ /* 0x040fe40003f18200 */
[C---:B------:R-:W-:Y:S02]  /*09d0*/  LOP3.LUT R5, R4.reuse, 0x80000000, R5, 0xb8, !PT ;  /* 0x8000000004057812 */ /* 0x040fe400078eb805 */
[----:B------:R-:W-:Y:S02]  /*09e0*/  IADD3 R3, PT, PT, R3, 0x80, RZ ;  /* 0x0000008003037810 */ /* 0x000fe40007ffe0ff */
[----:B------:R-:W-:Y:S02]  /*09f0*/  FSEL R7, R4, R5, P0 ;  /* 0x0000000504077208 */ /* 0x000fe40000000000 */
[----:B------:R-:W1:Y:S02]  /*0a00*/  LDC.64 R4, c[0x0][0x580] ;  /* 0x00016000ff047b82 */ /* 0x000e640000000a00 */
        /* <DEDUP_REMOVED lines=8> */
[----:B-1----:R1:W-:Y:S02]  /*0a90*/  STG.E.U16 desc[UR6][R4.64], R7 ;  /* 0x0000000704007986 */ /* 0x0023e4000c101506 */
.L_x_29238:
[----:B------:R-:W-:-:S13]  /*0aa0*/  ISETP.GE.AND P0, PT, R3, UR4, PT ;  /* 0x0000000403007c0c */ /* 0x000fda000bf06270 */
[----:B------:R-:W-:Y:S05]  /*0ab0*/  @P0 BREAK.RELIABLE B1 ;  /* 0x0000000000010942 */ /* 0x000fea0003800100 */
[----:B------:R-:W-:Y:S05]  /*0ac0*/  @P0 BRA `(.L_x_29245) ;  /* 0x00000004004c0947 */ /* 0x000fea0003800000 */
[----:B------:R-:W-:Y:S05]  /*0ad0*/  BSYNC.RELIABLE B1 ;  /* 0x0000000000017941 */ /* 0x000fea0003800100 */
.L_x_29237:
[----:B-1----:R-:W1:Y:S02]  /*0ae0*/  LDC.64 R6, c[0x0][0x588] ;  /* 0x00016200ff067b82 */ /* 0x002e640000000a00 */
[----:B-1----:R-:W2:Y:S01]  /*0af0*/  LDG.E.U16 R5, desc[UR6][R6.64] ;  /* 0x0000000606057981 */ /* 0x002ea2000c1e1500 */
[----:B----4-:R-:W-:Y:S01]  /*0b00*/  SHF.L.U32 R2, R0, 0x10, RZ ;  /* 0x0000001000027819 */ /* 0x010fe200000006ff */
[----:B--2---:R-:W-:-:S04]  /*0b10*/  IMAD.U32 R5, R5, 0x10000, RZ ;  /* 0x0001000005057824 */ /* 0x004fc800078e00ff */
[C---:B------:R-:W-:Y:S01]  /*0b20*/  FADD.FTZ R4, |R5|.reuse, -RZ ;  /* 0x800000ff05047221 */ /* 0x040fe20000010200 */
        /* <DEDUP_REMOVED lines=26> */
.L_x_29256:
[----:B------:R-:W-:Y:S01]  /*0cd0*/  FSETP.GEU.FTZ.AND P0, PT, R9, -R8, PT ;  /* 0x800000080900720b */ /* 0x000fe20003f1e000 */
[----:B------:R-:W-:-:S12]  /*0ce0*/  FADD.FTZ R7, R7, -1 ;  /* 0xbf80000007077421 */ /* 0x000fd80000010000 */
[----:B------:R-:W-:-:S07]  /*0cf0*/  @!P0 FADD.FTZ R7, R7, -1 ;  /* 0xbf80000007078421 */ /* 0x000fce0000010000 */
.L_x_29255:
[----:B------:R-:W-:Y:S05]  /*0d00*/  BSYNC.RECONVERGENT B3 ;  /* 0x0000000000037941 */ /* 0x000fea0003800200 */
.L_x_29254:
[----:B------:R-:W-:Y:S01]  /*0d10*/  FFMA.FTZ R4, -R8, R7, R4 ;  /* 0x0000000708047223 */ /* 0x000fe20000010104 */
[----:B------:R-:W-:Y:S06]  /*0d20*/  BRA `(.L_x_29257) ;  /* 0x0000000000787947 */ /* 0x000fec0003800000 */
.L_x_29253:
        /* <DEDUP_REMOVED lines=14> */
.L_x_29260:
        /* <DEDUP_REMOVED lines=13> */
.L_x_29259:
[----:B------:R-:W-:Y:S05]  /*0ee0*/  BSYNC.RECONVERGENT B3 ;  /* 0x0000000000037941 */ /* 0x000fea0003800200 */
.L_x_29258:
[----:B------:R-:W-:-:S04]  /*0ef0*/  FMUL.FTZ R7, R4, 1.1920928955078125e-07 ;  /* 0x3400000004077820 */ /* 0x000fc80000410000 */
[----:B------:R-:W-:-:S07]  /*0f00*/  FMUL.FTZ R4, R10, R7 ;  /* 0x000000070a047220 */ /* 0x000fce0000410000 */
.L_x_29257:
[----:B------:R-:W-:Y:S05]  /*0f10*/  BSYNC.RECONVERGENT B0 ;  /* 0x0000000000007941 */ /* 0x000fea0003800200 */
.L_x_29252:
[C---:B------:R-:W-:Y:S01]  /*0f20*/  FSETP.NAN.FTZ.AND P0, PT, |R4|.reuse, |R4|, PT ;  /* 0x400000040400720b */ /* 0x040fe20003f18200 */
[----:B------:R-:W-:Y:S01]  /*0f30*/  VIADD R3, R3, 0x80 ;  /* 0x0000008003037836 */ /* 0x000fe20000000000 */
[----:B------:R-:W-:-:S04]  /*0f40*/  LOP3.LUT R5, R4, 0x80000000, R5, 0xb8, !PT ;  /* 0x8000000004057812 */ /* 0x000fc800078eb805 */
        /* <DEDUP_REMOVED lines=11> */
.L_x_29245:
[----:B------:R-:W-:Y:S05]  /*1000*/  BSYNC.RECONVERGENT B2 ;  /* 0x0000000000027941 */ /* 0x000fea0003800200 */
.L_x_29236:
        /* <DEDUP_REMOVED lines=32> */
.L_x_29264:
[----:B------:R-:W-:Y:S01]  /*1210*/  FSETP.GEU.FTZ.AND P0, PT, R7, -R6, PT ;  /* 0x800000060700720b */ /* 0x000fe20003f1e000 */
[----:B------:R-:W-:-:S12]  /*1220*/  FADD.FTZ R5, R5, -1 ;  /* 0xbf80000005057421 */ /* 0x000fd80000010000 */
[----:B------:R-:W-:-:S07]  /*1230*/  @!P0 FADD.FTZ R5, R5, -1 ;  /* 0xbf80000005058421 */ /* 0x000fce0000010000 */
.L_x_29263:
[----:B------:R-:W-:Y:S01]  /*1240*/  FFMA.FTZ R2, -R6, R5, R2 ;  /* 0x0000000506027223 */ /* 0x000fe20000010102 */
[----:B------:R-:W-:Y:S06]  /*1250*/  BRA `(.L_x_29261) ;  /* 0x0000000000707947 */ /* 0x000fec0003800000 */
.L_x_29262:
        /* <DEDUP_REMOVED lines=13> */
.L_x_29266:
        /* <DEDUP_REMOVED lines=13> */
.L_x_29265:
[----:B------:R-:W-:-:S04]  /*1400*/  FMUL.FTZ R5, R2, 1.1920928955078125e-07 ;  /* 0x3400000002057820 */ /* 0x000fc80000410000 */
[----:B------:R-:W-:-:S07]  /*1410*/  FMUL.FTZ R2, R8, R5 ;  /* 0x0000000508027220 */ /* 0x000fce0000410000 */
.L_x_29261:
[C---:B------:R-:W-:Y:S02]  /*1420*/  FSETP.NAN.FTZ.AND P0, PT, |R2|.reuse, |R2|, PT ;  /* 0x400000020200720b */ /* 0x040fe40003f18200 */
        /* <DEDUP_REMOVED lines=11> */
[----:B-1----:R-:W-:Y:S01]  /*14e0*/  STG.E.U16 desc[UR6][R2.64], R5 ;  /* 0x0000000502007986 */ /* 0x002fe2000c101506 */
[----:B------:R-:W-:Y:S05]  /*14f0*/  EXIT ;  /* 0x000000000000794d */ /* 0x000fea0003800000 */
.L_x_29235:
        /* <DEDUP_REMOVED lines=306> */
.L_x_29270:
        /* <DEDUP_REMOVED lines=36> */
.L_x_29275:
[----:B------:R-:W-:Y:S05]  /*2a60*/  BSYNC.RECONVERGENT B3 ;  /* 0x0000000000037941 */ /* 0x000fea0003800200 */
.L_x_29274:
[----:B------:R-:W-:Y:S01]  /*2a70*/  FFMA.FTZ R10, -R12, R9, R10 ;  /* 0x000000090c0a7223 */ /* 0x000fe2000001010a */
[----:B------:R-:W-:Y:S06]  /*2a80*/  BRA `(.L_x_29272) ;  /* 0x0000000000787947 */ /* 0x000fec0003800000 */
.L_x_29273:
        /* <DEDUP_REMOVED lines=14> */
.L_x_29278:
        /* <DEDUP_REMOVED lines=13> */
.L_x_29277:
[----:B------:R-:W-:Y:S05]  /*2c40*/  BSYNC.RECONVERGENT B3 ;  /* 0x0000000000037941 */ /* 0x000fea0003800200 */
.L_x_29276:
[----:B------:R-:W-:-:S04]  /*2c50*/  FMUL.FTZ R10, R10, 1.1920928955078125e-07 ;  /* 0x340000000a0a7820 */ /* 0x000fc80000410000 */
[----:B------:R-:W-:-:S07]  /*2c60*/  FMUL.FTZ R10, R13, R10 ;  /* 0x0000000a0d0a7220 */ /* 0x000fce0000410000 */
.L_x_29272:
[----:B------:R-:W-:Y:S05]  /*2c70*/  BSYNC.RECONVERGENT B2 ;  /* 0x0000000000027941 */ /* 0x000fea0003800200 */
.L_x_29271:
[C---:B------:R-:W-:Y:S01]  /*2c80*/  LOP3.LUT R7, R10.reuse, 0x80000000, R7, 0xb8, !PT ;  /* 0x800000000a077812 */ /* 0x040fe200078eb807 */
[----:B------:R-:W1:Y:S01]  /*2c90*/  LDCU.64 UR8, c[0x0][0x580] ;  /* 0x0000b000ff0877ac */ /* 0x000e620008000a00 */
[C---:B------:R-:W-:Y:S02]  /*2ca0*/  FSETP.NAN.FTZ.AND P0, PT, |R10|.reuse, |R10|, PT ;  /* 0x4000000a0a00720b */ /* 0x040fe40003f18200 */
        /* <DEDUP_REMOVED lines=22> */
[----:B-1----:R-:W-:-:S05]  /*2e10*/  IMAD.HI.U32 R8, R3, UR8, R6 ;  /* 0x0000000803087c27 */ /* 0x002fca000f8e0006 */
[----:B------:R-:W-:-:S04]  /*2e20*/  SHF.R.U32.HI R9, RZ, UR9, R8 ;  /* 0x00000009ff097c19 */ /* 0x000fc80008011608 */
[----:B------:R-:W-:-:S05]  /*2e30*/  IADD3 R6, PT, PT, -R9, RZ, RZ ;  /* 0x000000ff09067210 */ /* 0x000fca0007ffe1ff */
[----:B--2---:R-:W-:-:S04]  /*2e40*/  IMAD R6, R6, UR5, R3 ;  /* 0x0000000506067c24 */ /* 0x004fc8000f8e0203 */
        /* <DEDUP_REMOVED lines=274> */
[----:B------:R-:W1:Y:S01]  /*3f70*/  @P0 LDC R14, c[0x0][0x4ac] ;  /* 0x00012b00ff0e0b82 */ /* 0x000e620000000800 */
[----:B--2---:R-:W-:Y:S02]  /*3f80*/  SHF.R.U32.HI R13, RZ, UR5, R12 ;  /* 0x00000005ff0d7c19 */ /* 0x004fe4000801160c */
[----:B------:R-:W-:-:S05]  /*3f90*/  @P0 MOV R12, RZ ;  /* 0x000000ff000c0202 */ /* 0x000fca0000000f00 */
[----:B------:R-:W2:Y:S01]  /*3fa0*/  @P0 LDC.64 R10, c[0x0][0x578] ;  /* 0x00015e00ff0a0b82 */ /* 0x000ea20000000a00 */
[--C-:B0-----:R-:W-:Y:S02]  /*3fb0*/  IMAD.MOV R15, RZ, RZ, -R13.reuse ;  /* 0x000000ffff0f7224 */ /* 0x101fe400078e0a0d */
        /* <DEDUP_REMOVED lines=9> */
.L_x_29280:
        /* <DEDUP_REMOVED lines=33> */
.L_x_29286:
[----:B------:R-:W-:Y:S01]  /*4260*/  FSETP.GEU.FTZ.AND P0, PT, R11, -R12, PT ;  /* 0x8000000c0b00720b */ /* 0x000fe20003f1e000 */
[----:B------:R-:W-:-:S12]  /*4270*/  FADD.FTZ R9, R9, -1 ;  /* 0xbf80000009097421 */ /* 0x000fd80000010000 */
[----:B------:R-:W-:-:S07]  /*4280*/  @!P0 FADD.FTZ R9, R9, -1 ;  /* 0xbf80000009098421 */ /* 0x000fce0000010000 */
.L_x_29285:
[----:B------:R-:W-:Y:S05]  /*4290*/  BSYNC.RECONVERGENT B3 ;  /* 0x0000000000037941 */ /* 0x000fea0003800200 */
.L_x_29284:
[----:B------:R-:W-:Y:S01]  /*42a0*/  FFMA.FTZ R10, -R12, R9, R10 ;  /* 0x000000090c0a7223 */ /* 0x000fe2000001010a */
[----:B------:R-:W-:Y:S06]  /*42b0*/  BRA `(.L_x_29282) ;  /* 0x0000000000787947 */ /* 0x000fec0003800000 */
.L_x_29283:
        /* <DEDUP_REMOVED lines=14> */
.L_x_29289:
        /* <DEDUP_REMOVED lines=13> */
.L_x_29288:
[----:B------:R-:W-:Y:S05]  /*4470*/  BSYNC.RECONVERGENT B3 ;  /* 0x0000000000037941 */ /* 0x000fea0003800200 */
.L_x_29287:
[----:B------:R-:W-:-:S04]  /*4480*/  FMUL.FTZ R10, R10, 1.1920928955078125e-07 ;  /* 0x340000000a0a7820 */ /* 0x000fc80000410000 */
[----:B------:R-:W-:-:S07]  /*4490*/  FMUL.FTZ R10, R13, R10 ;  /* 0x0000000a0d0a7220 */ /* 0x000fce0000410000 */
.L_x_29282:
[----:B------:R-:W-:Y:S05]  /*44a0*/  BSYNC.RECONVERGENT B2 ;  /* 0x0000000000027941 */ /* 0x000fea0003800200 */
.L_x_29281:
[C---:B------:R-:W-:Y:S01]  /*44b0*/  LOP3.LUT R7, R10.reuse, 0x80000000, R7, 0xb8, !PT ;  /* 0x800000000a077812 */ /* 0x040fe200078eb807 */
[----:B------:R-:W1:Y:S01]  /*44c0*/  LDCU.64 UR8, c[0x0][0x580] ;  /* 0x0000b000ff0877ac */ /* 0x000e620008000a00 */
[----:B------:R-:W-:Y:S01]  /*44d0*/  FSETP.NAN.FTZ.AND P0, PT, |R10|, |R10|, PT ;  /* 0x4000000a0a00720b */ /* 0x000fe20003f18200 */
[----:B------:R-:W-:-:S03]  /*44e0*/  VIADD R3, R3, 0x80 ;  /* 0x0000008003037836 */ /* 0x000fc60000000000 */
        /* <DEDUP_REMOVED lines=12> */
.L_x_29269:
[----:B------:R-:W-:-:S13]  /*45b0*/  ISETP.GE.AND P0, PT, R3, UR4, PT ;  /* 0x0000000403007c0c */ /* 0x000fda000bf06270 */
[----:B------:R-:W-:Y:S05]  /*45c0*/  @P0 BREAK.RELIABLE B0 ;  /* 0x0000000000000942 */ /* 0x000fea0003800100 */
[----:B------:R-:W-:Y:S05]  /*45d0*/  @P0 BRA `(.L_x_29279) ;  /* 0x0000001800040947 */ /* 0x000fea0003800000 */
[----:B------:R-:W-:Y:S05]  /*45e0*/  BSYNC.RELIABLE B0 ;  /* 0x0000000000007941 */ /* 0x000fea0003800100 */
.L_x_29268:
        /* <DEDUP_REMOVED lines=282> */
[----:B------:R-:W5:Y:S01]  /*5790*/  @P0 LDC.64 R16, c[0x0][0x4b0] ;  /* 0x00012c00ff100b82 */ /* 0x000f620000000a00 */
[----:B-1----:R-:W-:-:S07]  /*57a0*/  IMAD.HI.U32 R12, R9, UR9, R8 ;  /* 0x00000009090c7c27 */ /* 0x002fce000f8e0008 */
[----:B------:R-:W1:Y:S01]  /*57b0*/  @P0 LDC R14, c[0x0][0x4ac] ;  /* 0x00012b00ff0e0b82 */ /* 0x000e620000000800 */
[----:B--2---:R-:W-:Y:S02]  /*57c0*/  SHF.R.U32.HI R13, RZ, UR5, R12 ;  /* 0x00000005ff0d7c19 */ /* 0x004fe4000801160c */
[----:B------:R-:W-:Y:S02]  /*57d0*/  @P0 MOV R12, RZ ;  /* 0x000000ff000c0202 */ /* 0x000fe40000000f00 */
[----:B0-----:R-:W-:-:S03]  /*57e0*/  IADD3 R15, PT, PT, -R13, RZ, RZ ;  /* 0x000000ff0d0f7210 */ /* 0x001fc60007ffe1ff */
[----:B------:R-:W0:Y:S01]  /*57f0*/  @P0 LDC.64 R10, c[0x0][0x578] ;  /* 0x00015e00ff0a0b82 */ /* 0x000e220000000a00 */
[----:B-----5:R-:W-:-:S05]  /*5800*/  @P0 IMAD.HI.U32 R8, R13, R16, R12 ;  /* 0x000000100d080227 */ /* 0x020fca00078e000c */
[----:B------:R-:W-:Y:S01]  /*5810*/  @P0 SHF.R.U32.HI R7, RZ, R17, R8 ;  /* 0x00000011ff070219 */ /* 0x000fe20000011608 */
[----:B------:R-:W-:-:S03]  /*5820*/  IMAD R8, R15, UR8, R9 ;  /* 0x000000080f087c24 */ /* 0x000fc6000f8e0209 */
[----:B------:R-:W-:Y:S01]  /*5830*/  @P0 IADD3 R7, PT, PT, -R7, RZ, RZ ;  /* 0x000000ff07070210 */ /* 0x000fe20007ffe1ff */
[C---:B---3--:R-:W-:Y:S02]  /*5840*/  IMAD R5, R8.reuse, UR10, R5 ;  /* 0x0000000a08057c24 */ /* 0x048fe4000f8e0205 */
[----:B------:R-:W-:Y:S02]  /*5850*/  IMAD R6, R8, UR11, R6 ;  /* 0x0000000b08067c24 */ /* 0x000fe4000f8e0206 */
[----:B-1----:R-:W-:-:S04]  /*5860*/  @P0 IMAD R12, R14, R7, R13 ;  /* 0x000000070e0c0224 */ /* 0x002fc800078e020d */
[C---:B0-----:R-:W-:Y:S02]  /*5870*/  @P0 IMAD R5, R12.reuse, R10, R5 ;  /* 0x0000000a0c050224 */ /* 0x041fe400078e0205 */
[----:B------:R-:W-:-:S07]  /*5880*/  @P0 IMAD R6, R12, R11, R6 ;  /* 0x0000000b0c060224 */ /* 0x000fce00078e0206 */
.L_x_29290:
[----:B------:R-:W1:Y:S02]  /*5890*/  LDCU.64 UR8, c[0x0][0x588] ;  /* 0x0000b100ff0877ac */ /* 0x000e640008000a00 */
[----:B-1----:R-:W-:-:S05]  /*58a0*/  IADD3 R8, P0, PT, R6, UR8, RZ ;  /* 0x0000000806087c10 */ /* 0x002fca000ff1e0ff */
[----:B------:R-:W-:-:S05]  /*58b0*/  IMAD.X R9, RZ, RZ, UR9, P0 ;  /* 0x00000009ff097e24 */ /* 0x000fca00080e06ff */
[----:B------:R-:W2:Y:S01]  /*58c0*/  LDG.E.U16 R7, desc[UR6][R8.64] ;  /* 0x0000000608077981 */ /* 0x000ea2000c1e1500 */
[----:B----4-:R-:W-:Y:S01]  /*58d0*/  SHF.L.U32 R6, R0, 0x10, RZ ;  /* 0x0000001000067819 */ /* 0x010fe200000006ff */
[----:B------:R-:W-:Y:S01]  /*58e0*/  BSSY.RECONVERGENT B2, `(.L_x_29291) ;  /* 0x0000040000027945 */ /* 0x000fe20003800200 */
        /* <DEDUP_REMOVED lines=27> */
.L_x_29296:
[----:B------:R-:W-:Y:S01]  /*5aa0*/  FSETP.GEU.FTZ.AND P0, PT, R11, -R12, PT ;  /* 0x8000000c0b00720b */ /* 0x000fe20003f1e000 */
[----:B------:R-:W-:-:S12]  /*5ab0*/  FADD.FTZ R9, R9, -1 ;  /* 0xbf80000009097421 */ /* 0x000fd80000010000 */
[----:B------:R-:W-:-:S07]  /*5ac0*/  @!P0 FADD.FTZ R9, R9, -1 ;  /* 0xbf80000009098421 */ /* 0x000fce0000010000 */
.L_x_29295:
[----:B------:R-:W-:Y:S05]  /*5ad0*/  BSYNC.RECONVERGENT B3 ;  /* 0x0000000000037941 */ /* 0x000fea0003800200 */
.L_x_29294:
[----:B------:R-:W-:Y:S01]  /*5ae0*/  FFMA.FTZ R10, -R12, R9, R10 ;  /* 0x000000090c0a7223 */ /* 0x000fe2000001010a */
[----:B------:R-:W-:Y:S06]  /*5af0*/  BRA `(.L_x_29292) ;  /* 0x0000000000787947 */ /* 0x000fec0003800000 */
.L_x_29293:
        /* <DEDUP_REMOVED lines=14> */
.L_x_29299:
        /* <DEDUP_REMOVED lines=13> */
.L_x_29298:
[----:B------:R-:W-:Y:S05]  /*5cb0*/  BSYNC.RECONVERGENT B3 ;  /* 0x0000000000037941 */ /* 0x000fea0003800200 */
.L_x_29297:
[----:B------:R-:W-:-:S04]  /*5cc0*/  FMUL.FTZ R10, R10, 1.1920928955078125e-07 ;  /* 0x340000000a0a7820 */ /* 0x000fc80000410000 */
[----:B------:R-:W-:-:S07]  /*5cd0*/  FMUL.FTZ R10, R13, R10 ;  /* 0x0000000a0d0a7220 */ /* 0x000fce0000410000 */
.L_x_29292:
[----:B------:R-:W-:Y:S05]  /*5ce0*/  BSYNC.RECONVERGENT B2 ;  /* 0x0000000000027941 */ /* 0x000fea0003800200 */
.L_x_29291:
        /* <DEDUP_REMOVED lines=16> */
.L_x_29279:
[----:B------:R-:W-:Y:S05]  /*5df0*/  BSYNC.RECONVERGENT B1 ;  /* 0x0000000000017941 */ /* 0x000fea0003800200 */
.L_x_29267:
[----:B------:R-:W-:Y:S05]  /*5e00*/  WARPSYNC.ALL ;  /* 0x0000000000007948 */ /* 0x000fea0003800000 */
[----:B------:R-:W-:-:S13]  /*5e10*/  ISETP.GE.AND P0, PT, R3, UR4, PT ;  /* 0x0000000403007c0c */ /* 0x000fda000bf06270 */
[----:B------:R-:W-:Y:S05]  /*5e20*/  @P0 EXIT ;  /* 0x000000000000094d */ /* 0x000fea0003800000 */
[----:B------:R-:W3:Y:S01]  /*5e30*/  LDCU.64 UR4, c[0x0][0x390] ;  /* 0x00007200ff0477ac */ /* 0x000ee20008000a00 */
[----:B-12---:R-:W-:Y:S02]  /*5e40*/  HFMA2 R6, -RZ, RZ, 0, 0 ;  /* 0x00000000ff067431 */ /* 0x006fe400000001ff */
[----:B------:R-:W-:Y:S01]  /*5e50*/  IMAD.MOV.U32 R7, RZ, RZ, R3 ;  /* 0x000000ffff077224 */ /* 0x000fe200078e0003 */
[----:B------:R-:W-:Y:S01]  /*5e60*/  ISETP.NE.AND P0, PT, R4, RZ, PT ;  /* 0x000000ff0400720c */ /* 0x000fe20003f05270 */
[----:B------:R-:W1:Y:S01]  /*5e70*/  LDCU UR8, c[0x0][0x38c] ;  /* 0x00007180ff0877ac */ /* 0x000e620008000800 */
        /* <DEDUP_REMOVED lines=281> */
[----:B------:R-:W-:-:S05]  /*7010*/  @P0 MOV R10, RZ ;  /* 0x000000ff000a0202 */ /* 0x000fca0000000f00 */
[----:B------:R-:W5:Y:S01]  /*7020*/  @P0 LDC.64 R8, c[0x0][0x578] ;  /* 0x00015e00ff080b82 */ /* 0x000f620000000a00 */
[----:B------:R-:W-:-:S04]  /*7030*/  IMAD.MOV R6, RZ, RZ, -R11 ;  /* 0x000000ffff067224 */ /* 0x000fc800078e0a0b */
        /* <DEDUP_REMOVED lines=9> */
.L_x_29300:
[----:B------:R-:W1:Y:S02]  /*70d0*/  LDCU.128 UR8, c[0x0][0x580] ;  /* 0x0000b000ff0877ac */ /* 0x000e640008000c00 */
[----:B-1----:R-:W-:-:S04]  /*70e0*/  IADD3 R6, P0, PT, R4, UR10, RZ ;  /* 0x0000000a04067c10 */ /* 0x002fc8000ff1e0ff */
[----:B------:R-:W-:-:S05]  /*70f0*/  IADD3.X R7, PT, PT, RZ, UR11, RZ, P0, !PT ;  /* 0x0000000bff077c10 */ /* 0x000fca00087fe4ff */
[----:B------:R-:W2:Y:S01]  /*7100*/  LDG.E.U16 R5, desc[UR6][R6.64] ;  /* 0x0000000606057981 */ /* 0x000ea2000c1e1500 */
[----:B----4-:R-:W-:Y:S01]  /*7110*/  SHF.L.U32 R0, R0, 0x10, RZ ;  /* 0x0000001000007819 */ /* 0x010fe200000006ff */
[----:B------:R-:W-:Y:S01]  /*7120*/  BSSY.RECONVERGENT B1, `(.L_x_29301) ;  /* 0x0000042000017945 */ /* 0x000fe20003800200 */
[----:B------:R-:W-:-:S04]  /*7130*/  IADD3 R2, P1, PT, R3, UR8, RZ ;  /* 0x0000000803027c10 */ /* 0x000fc8000ff3e0ff */
[----:B------:R-:W-:Y:S01]  /*7140*/  IADD3.X R3, PT, PT, RZ, UR9, RZ, P1, !PT ;  /* 0x00000009ff037c10 */ /* 0x000fe20008ffe4ff */
        /* <DEDUP_REMOVED lines=27> */
.L_x_29306:
[----:B------:R-:W-:Y:S01]  /*7300*/  FSETP.GEU.FTZ.AND P0, PT, R9, -R8, PT ;  /* 0x800000080900720b */ /* 0x000fe20003f1e000 */
[----:B------:R-:W-:-:S12]  /*7310*/  FADD.FTZ R7, R7, -1 ;  /* 0xbf80000007077421 */ /* 0x000fd80000010000 */
[----:B------:R-:W-:-:S07]  /*7320*/  @!P0 FADD.FTZ R7, R7, -1 ;  /* 0xbf80000007078421 */ /* 0x000fce0000010000 */
.L_x_29305:
[----:B------:R-:W-:Y:S05]  /*7330*/  BSYNC.RECONVERGENT B2 ;  /* 0x0000000000027941 */ /* 0x000fea0003800200 */
.L_x_29304:
[----:B------:R-:W-:Y:S01]  /*7340*/  FFMA.FTZ R4, -R8, R7, R4 ;  /* 0x0000000708047223 */ /* 0x000fe20000010104 */
[----:B------:R-:W-:Y:S06]  /*7350*/  BRA `(.L_x_29302) ;  /* 0x0000000000787947 */ /* 0x000fec0003800000 */
.L_x_29303:
        /* <DEDUP_REMOVED lines=14> */
.L_x_29309:
        /* <DEDUP_REMOVED lines=13> */
.L_x_29308:
[----:B------:R-:W-:Y:S05]  /*7510*/  BSYNC.RECONVERGENT B2 ;  /* 0x0000000000027941 */ /* 0x000fea0003800200 */
.L_x_29307:
[----:B------:R-:W-:-:S04]  /*7520*/  FMUL.FTZ R7, R4, 1.1920928955078125e-07 ;  /* 0x3400000004077820 */ /* 0x000fc80000410000 */
[----:B------:R-:W-:-:S07]  /*7530*/  FMUL.FTZ R4, R10, R7 ;  /* 0x000000070a047220 */ /* 0x000fce0000410000 */
.L_x_29302:
[----:B------:R-:W-:Y:S05]  /*7540*/  BSYNC.RECONVERGENT B1 ;  /* 0x0000000000017941 */ /* 0x000fea0003800200 */
.L_x_29301:
        /* <DEDUP_REMOVED lines=13> */
.L_x_29310:
        /* <DEDUP_REMOVED lines=14> */
.L_x_54976:


//--------------------- .text._ZN2at6native27unrolled_elementwise_kernelINS0_13BUnaryFunctorIN3c108BFloat16ES4_S4_ZZZNS0_21remainder_kernel_cudaERNS_18TensorIteratorBaseEENKUlvE0_clEvENKUlvE2_clEvEUlS4_S4_E_EESt5arrayIPcLm2EELi4E23TrivialOffsetCalculatorILi1EjESF_NS0_6memory15LoadWithoutCastENSG_16StoreWithoutCastEEEviT_T0_T2_T3_T4_T5_ --------------------------
	.section	.text._ZN2at6native27unrolled_elementwise_kernelINS0_13BUnaryFunctorIN3c108BFloat16ES4_S4_ZZZNS0_21remainder_kernel_cudaERNS_18TensorIteratorBaseEENKUlvE0_clEvENKUlvE2_clEvEUlS4_S4_E_EESt5arrayIPcLm2EELi4E23TrivialOffsetCalculatorILi1EjESF_NS0_6memory15LoadWithoutCastENSG_16StoreWithoutCastEEEviT_T0_T2_T3_T4_T5_,"ax",@progbits
	.align	128
        .global         _ZN2at6native27unrolled_elementwise_kernelINS0_13BUnaryFunctorIN3c108BFloat16ES4_S4_ZZZNS0_21remainder_kernel_cudaERNS_18TensorIteratorBaseEENKUlvE0_clEvENKUlvE2_clEvEUlS4_S4_E_EESt5arrayIPcLm2EELi4E23TrivialOffsetCalculatorILi1EjESF_NS0_6memory15LoadWithoutCastENSG_16StoreWithoutCastEEEviT_T0_T2_T3_T4_T5_
        .type           _ZN2at6native27unrolled_elementwise_kernelINS0_13BUnaryFunctorIN3c108BFloat16ES4_S4_ZZZNS0_21remainder_kernel_cudaERNS_18TensorIteratorBaseEENKUlvE0_clEvENKUlvE2_clEvEUlS4_S4_E_EESt5arrayIPcLm2EELi4E23TrivialOffsetCalculatorILi1EjESF_NS0_6memory15LoadWithoutCastENSG_16StoreWithoutCastEEEviT_T0_T2_T3_T4_T5_,@function
        .size           _ZN2at6native27unrolled_elementwise_kernelINS0_13BUnaryFunctorIN3c108BFloat16ES4_S4_ZZZNS0_21remainder_kernel_cudaERNS_18TensorIteratorBaseEENKUlvE0_clEvENKUlvE2_clEvEUlS4_S4_E_EESt5arrayIPcLm2EELi4E23TrivialOffsetCalculatorILi1EjESF_NS0_6memory15LoadWithoutCastENSG_16StoreWithoutCastEEEviT_T0_T2_T3_T4_T5_,(.L_x_54977 - _ZN2at6native27unrolled_elementwise_kernelINS0_13BUnaryFunctorIN3c108BFloat16ES4_S4_ZZZNS0_21remainder_kernel_cudaERNS_18TensorIteratorBaseEENKUlvE0_clEvENKUlvE2_clEvEUlS4_S4_E_EESt5arrayIPcLm2EELi4E23TrivialOffsetCalculatorILi1EjESF_NS0_6memory15LoadWithoutCastENSG_16StoreWithoutCastEEEviT_T0_T2_T3_T4_T5_)
        .other          _ZN2at6native27unrolled_elementwise_kernelINS0_13BUnaryFunctorIN3c108BFloat16ES4_S4_ZZZNS0_21remainder_kernel_cudaERNS_18TensorIteratorBaseEENKUlvE0_clEvENKUlvE2_clEvEUlS4_S4_E_EESt5arrayIPcLm2EELi4E23TrivialOffsetCalculatorILi1EjESF_NS0_6memory15LoadWithoutCastENSG_16StoreWithoutCastEEEviT_T0_T2_T3_T4_T5_,@"STO_CUDA_ENTRY STV_DEFAULT"
_ZN2at6native27unrolled_elementwise_kernelINS0_13BUnaryFunctorIN3c108BFloat16ES4_S4_ZZZNS0_21remainder_kernel_cudaERNS_18TensorIteratorBaseEENKUlvE0_clEvENKUlvE2_clEvEUlS4_S4_E_EESt5arrayIPcLm2EELi4E23TrivialOffsetCalculatorILi1EjESF_NS0_6memory15LoadWithoutCastENSG_16StoreWithoutCastEEEviT_T0_T2_T3_T4_T5_:
.text._ZN2at6native27unrolled_elementwise_kernelINS0_13BUnaryFunctorIN3c108BFloat16ES4_S4_ZZZNS0_21remainder_kernel_cudaERNS_18TensorIteratorBaseEENKUlvE0_clEvENKUlvE2_clEvEUlS4_S4_E_EESt5arrayIPcLm2EELi4E23TrivialOffsetCalculatorILi1EjESF_NS0_6memory15LoadWithoutCastENSG_16StoreWithoutCastEEEviT_T0_T2_T3_T4_T5_:
        /* <DEDUP_REMOVED lines=16> */
[----:B------:R-:W-:Y:S01]  /*0100*/  ISETP.GE.AND P3, PT, R13, R2, PT ;  /* 0x000000020d00720c */ /* 0x000fe20003f66270 */
[----:B0-----:R-:W-:-:S05]  /*0110*/  @!P0 IMAD.WIDE.U32 R4, R15, 0x2, R4 ;  /* 0x000000020f048825 */ /* 0x001fca00078e0004 */
[----:B-1----:R0:W5:Y:S07]  /*0120*/  @!P0 LDG.E.U16 R16, desc[UR4][R4.64] ;  /* 0x0000000404108981 */ /* 0x00216e000c1e1500 */
[----:B------:R-:W-:Y:S01]  /*0130*/  @!P3 IMAD R19, R0, 0x200, R13 ;  /* 0x000002000013b824 */ /* 0x000fe200078e020d */
[----:B------:R-:W1:Y:S01]  /*0140*/  @!P3 LDC.64 R8, c[0x0][0x390] ;  /* 0x0000e400ff08bb82 */ /* 0x000e620000000a00 */
[----:B------:R-:W-:Y:S02]  /*0150*/  @!P3 VIADD R13, R13, 0x80 ;  /* 0x000000800d0db836 */ /* 0x000fe40000000000 */
[----:B--2---:R-:W-:-:S03]  /*0160*/  @!P1 IMAD.WIDE.U32 R10, R17, 0x2, R10 ;  /* 0x00000002110a9825 */ /* 0x004fc600078e000a */
[----:B------:R-:W-:-:S13]  /*0170*/  ISETP.GE.AND P2, PT, R13, R2, PT ;  /* 0x000000020d00720c */ /* 0x000fda0003f46270 */
[----:B------:R-:W2:Y:S01]  /*0180*/  @!P2 LDC.64 R6, c[0x0][0x390] ;  /* 0x0000e400ff06ab82 */ /* 0x000ea20000000a00 */
[----:B------:R-:W-:Y:S02]  /*0190*/  @!P2 IMAD R13, R0, 0x200, R13 ;  /* 0x00000200000da824 */ /* 0x000fe400078e020d */
        /* <DEDUP_REMOVED lines=44> */
.L_x_29317:
[----:B------:R-:W-:Y:S05]  /*0460*/  BSYNC.RECONVERGENT B2 ;  /* 0x0000000000027941 */ /* 0x000fea0003800200 */
.L_x_29316:
[----:B------:R-:W-:Y:S01]  /*0470*/  FFMA.FTZ R11, -R10, R12, R11 ;  /* 0x0000000c0a0b7223 */ /* 0x000fe2000001010b */
[----:B------:R-:W-:Y:S06]  /*0480*/  BRA `(.L_x_29314) ;  /* 0x0000000000787947 */ /* 0x000fec0003800000 */
.L_x_29315:
        /* <DEDUP_REMOVED lines=14> */
.L_x_29320:
        /* <DEDUP_REMOVED lines=13> */
.L_x_29319:
[----:B------:R-:W-:Y:S05]  /*0640*/  BSYNC.RECONVERGENT B2 ;  /* 0x0000000000027941 */ /* 0x000fea0003800200 */
.L_x_29318:
[----:B0-----:R-:W-:-:S04]  /*0650*/  FMUL.FTZ R10, R11, 1.1920928955078125e-07 ;  /* 0x340000000b0a7820 */ /* 0x001fc80000410000 */
[----:B------:R-:W-:-:S07]  /*0660*/  FMUL.FTZ R11, R17, R10 ;  /* 0x0000000a110b7220 */ /* 0x000fce0000410000 */
.L_x_29314:
[----:B------:R-:W-:Y:S05]  /*0670*/  BSYNC.RECONVERGENT B0 ;  /* 0x0000000000007941 */ /* 0x000fea0003800200 */
.L_x_29313:
        /* <DEDUP_REMOVED lines=11> */
.L_x_29312:
[----:B------:R-:W-:Y:S05]  /*0730*/  BSYNC.RECONVERGENT B1 ;  /* 0x0000000000017941 */ /* 0x000fea0003800200 */
.L_x_29311:
[----:B------:R-:W-:Y:S01]  /*0740*/  VIADD R5, R3, 0x80 ;  /* 0x0000008003057836 */ /* 0x000fe20000000000 */
[----:B------:R-:W-:Y:S04]  /*0750*/  BSSY.RECONVERGENT B1, `(.L_x_29321) ;  /* 0x0000050000017945 */ /* 0x000fe80003800200 */
[----:B------:R-:W-:-:S13]  /*0760*/  ISETP.GE.AND P0, PT, R5, R2, PT ;  /* 0x000000020500720c */ /* 0x000fda0003f06270 */
[----:B------:R-:W-:Y:S05]  /*0770*/  @P0 BRA `(.L_x_29322) ;  /* 0x0000000400340947 */ /* 0x000fea0003800000 */
        /* <DEDUP_REMOVED lines=29> */
.L_x_29328:
[----:B------:R-:W-:Y:S01]  /*0950*/  FSETP.GEU.FTZ.AND P0, PT, R12, -R14, PT ;  /* 0x8000000e0c00720b */ /* 0x000fe20003f1e000 */
[----:B------:R-:W-:-:S12]  /*0960*/  FADD.FTZ R10, R10, -1 ;  /* 0xbf8000000a0a7421 */ /* 0x000fd80000010000 */
[----:B------:R-:W-:-:S07]  /*0970*/  @!P0 FADD.FTZ R10, R10, -1 ;  /* 0xbf8000000a0a8421 */ /* 0x000fce0000010000 */
.L_x_29327:
[----:B------:R-:W-:Y:S05]  /*0980*/  BSYNC.RECONVERGENT B2 ;  /* 0x0000000000027941 */ /* 0x000fea0003800200 */
.L_x_29326:
[----:B------:R-:W-:Y:S01]  /*0990*/  FFMA.FTZ R13, -R14, R10, R13 ;  /* 0x0000000a0e0d7223 */ /* 0x000fe2000001010d */
[----:B------:R-:W-:Y:S06]  /*09a0*/  BRA `(.L_x_29324) ;  /* 0x0000000000787947 */ /* 0x000fec0003800000 */
.L_x_29325:
        /* <DEDUP_REMOVED lines=14> */
.L_x_29331:
        /* <DEDUP_REMOVED lines=13> */
.L_x_29330:
[----:B------:R-:W-:Y:S05]  /*0b60*/  BSYNC.RECONVERGENT B2 ;  /* 0x0000000000027941 */ /* 0x000fea0003800200 */
.L_x_29329:
[----:B------:R-:W-:-:S04]  /*0b70*/  FMUL.FTZ R13, R13, 1.1920928955078125e-07 ;  /* 0x340000000d0d7820 */ /* 0x000fc80000410000 */
[----:B------:R-:W-:-:S07]  /*0b80*/  FMUL.FTZ R13, R16, R13 ;  /* 0x0000000d100d7220 */ /* 0x000fce0000410000 */
.L_x_29324:
[----:B------:R-:W-:Y:S05]  /*0b90*/  BSYNC.RECONVERGENT B0 ;  /* 0x0000000000007941 */ /* 0x000fea0003800200 */
.L_x_29323:
        /* <DEDUP_REMOVED lines=11> */
.L_x_29322:
[----:B------:R-:W-:Y:S05]  /*0c50*/  BSYNC.RECONVERGENT B1 ;  /* 0x0000000000017941 */ /* 0x000fea0003800200 */
.L_x_29321:
        /* <DEDUP_REMOVED lines=33> */
.L_x_29339:
[----:B------:R-:W-:Y:S01]  /*0e70*/  FSETP.GEU.FTZ.AND P0, PT, R13, -R14, PT ;  /* 0x8000000e0d00720b */ /* 0x000fe20003f1e000 */
[----:B------:R-:W-:-:S12]  /*0e80*/  FADD.FTZ R11, R11, -1 ;  /* 0xbf8000000b0b7421 */ /* 0x000fd80000010000 */
[----:B------:R-:W-:-:S07]  /*0e90*/  @!P0 FADD.FTZ R11, R11, -1 ;  /* 0xbf8000000b0b8421 */ /* 0x000fce0000010000 */
.L_x_29338:
[----:B------:R-:W-:Y:S05]  /*0ea0*/  BSYNC.RECONVERGENT B2 ;  /* 0x0000000000027941 */ /* 0x000fea0003800200 */
.L_x_29337:
[----:B------:R-:W-:Y:S01]  /*0eb0*/  FFMA.FTZ R12, -R14, R11, R12 ;  /* 0x0000000b0e0c7223 */ /* 0x000fe2000001010c */
[----:B------:R-:W-:Y:S06]  /*0ec0*/  BRA `(.L_x_29335) ;  /* 0x0000000000787947 */ /* 0x000fec0003800000 */
.L_x_29336:
        /* <DEDUP_REMOVED lines=14> */
.L_x_29342:
        /* <DEDUP_REMOVED lines=13> */
.L_x_29341:
[----:B------:R-:W-:Y:S05]  /*1080*/  BSYNC.RECONVERGENT B2 ;  /* 0x0000000000027941 */ /* 0x000fea0003800200 */
.L_x_29340:
[----:B------:R-:W-:-:S04]  /*1090*/  FMUL.FTZ R11, R12, 1.1920928955078125e-07 ;  /* 0x340000000c0b7820 */ /* 0x000fc80000410000 */
[----:B------:R-:W-:-:S07]  /*10a0*/  FMUL.FTZ R12, R16, R11 ;  /* 0x0000000b100c7220 */ /* 0x000fce0000410000 */
.L_x_29335:
[----:B------:R-:W-:Y:S05]  /*10b0*/  BSYNC.RECONVERGENT B0 ;  /* 0x0000000000007941 */ /* 0x000fea0003800200 */
.L_x_29334:
        /* <DEDUP_REMOVED lines=11> */
.L_x_29333:
[----:B------:R-:W-:Y:S05]  /*1170*/  BSYNC.RECONVERGENT B1 ;  /* 0x0000000000017941 */ /* 0x000fea0003800200 */
.L_x_29332:
        /* <DEDUP_REMOVED lines=33> */
.L_x_29350:
[----:B------:R-:W-:Y:S01]  /*1390*/  FSETP.GEU.FTZ.AND P0, PT, R12, -R13, PT ;  /* 0x8000000d0c00720b */ /* 0x000fe20003f1e000 */
[----:B------:R-:W-:-:S12]  /*13a0*/  FADD.FTZ R10, R10, -1 ;  /* 0xbf8000000a0a7421 */ /* 0x000fd80000010000 */
[----:B------:R-:W-:-:S07]  /*13b0*/  @!P0 FADD.FTZ R10, R10, -1 ;  /* 0xbf8000000a0a8421 */ /* 0x000fce0000010000 */
.L_x_29349:
[----:B------:R-:W-:Y:S05]  /*13c0*/  BSYNC.RECONVERGENT B2 ;  /* 0x0000000000027941 */ /* 0x000fea0003800200 */
.L_x_29348:
[----:B------:R-:W-:Y:S01]  /*13d0*/  FFMA.FTZ R11, -R13, R10, R11 ;  /* 0x0000000a0d0b7223 */ /* 0x000fe2000001010b */
[----:B------:R-:W-:Y:S06]  /*13e0*/  BRA `(.L_x_29346) ;  /* 0x0000000000787947 */ /* 0x000fec0003800000 */
.L_x_29347:
        /* <DEDUP_REMOVED lines=14> */
.L_x_29353:
        /* <DEDUP_REMOVED lines=13> */
.L_x_29352:
[----:B------:R-:W-:Y:S05]  /*15a0*/  BSYNC.RECONVERGENT B2 ;  /* 0x0000000000027941 */ /* 0x000fea0003800200 */
.L_x_29351:
[----:B------:R-:W-:-:S04]  /*15b0*/  FMUL.FTZ R10, R11, 1.1920928955078125e-07 ;  /* 0x340000000b0a7820 */ /* 0x000fc80000410000 */
[----:B------:R-:W-:-:S07]  /*15c0*/  FMUL.FTZ R11, R15, R10 ;  /* 0x0000000a0f0b7220 */ /* 0x000fce0000410000 */
.L_x_29346:
[----:B------:R-:W-:Y:S05]  /*15d0*/  BSYNC.RECONVERGENT B0 ;  /* 0x0000000000007941 */ /* 0x000fea0003800200 */
.L_x_29345:
        /* <DEDUP_REMOVED lines=11> */
.L_x_29344:
[----:B------:R-:W-:Y:S05]  /*1690*/  BSYNC.RECONVERGENT B1 ;  /* 0x0000000000017941 */ /* 0x000fea0003800200 */
.L_x_29343:
        /* <DEDUP_REMOVED lines=13> */
[----:B-1----:R-:W-:Y:S02]  /*1770*/  IMAD R9, R0, 0x200, R3 ;  /* 0x0000020000097824 */ /* 0x002fe400078e0203 */
[----:B------:R-:W-:Y:S02]  /*1780*/  VIADD R3, R3, 0x80 ;  /* 0x0000008003037836 */ /* 0x000fe40000000000 */
[----:B--2---:R-:W-:-:S05]  /*1790*/  IMAD.WIDE.U32 R4, R9, 0x2, R4 ;  /* 0x0000000209047825 */ /* 0x004fca00078e0004 */
[----:B-----5:R2:W-:Y:S02]  /*17a0*/  STG.E.U16 desc[UR4][R4.64], R8 ;  /* 0x0000000804007986 */ /* 0x0205e4000c101504 */
.L_x_29356:
[----:B------:R-:W-:Y:S05]  /*17b0*/  BSYNC.RELIABLE B1 ;  /* 0x0000000000017941 */ /* 0x000fea0003800100 */
.L_x_29355:
[----:B------:R-:W-:-:S13]  /*17c0*/  ISETP.GE.AND P0, PT, R3, R2, PT ;  /* 0x000000020300720c */ /* 0x000fda0003f06270 */
[----:B--2---:R-:W2:Y:S01]  /*17d0*/  @!P0 LDC.64 R4, c[0x0][0x388] ;  /* 0x0000e200ff048b82 */ /* 0x004ea20000000a00 */
[----:B-1----:R-:W-:Y:S02]  /*17e0*/  @!P0 IMAD R9, R0, 0x200, R3 ;  /* 0x0000020000098824 */ /* 0x002fe400078e0203 */
[----:B------:R-:W-:Y:S02]  /*17f0*/  @!P0 VIADD R3, R3, 0x80 ;  /* 0x0000008003038836 */ /* 0x000fe40000000000 */
[----:B--2---:R-:W-:-:S05]  /*1800*/  @!P0 IMAD.WIDE.U32 R4, R9, 0x2, R4 ;  /* 0x0000000209048825 */ /* 0x004fca00078e0004 */
[----:B-----5:R2:W-:Y:S02]  /*1810*/  @!P0 STG.E.U16 desc[UR4][R4.64], R7 ;  /* 0x0000000704008986 */ /* 0x0205e4000c101504 */
.L_x_29357:
[----:B------:R-:W-:Y:S05]  /*1820*/  BSYNC.RECONVERGENT B0 ;  /* 0x0000000000007941 */ /* 0x000fea0003800200 */
.L_x_29354:
        /* <DEDUP_REMOVED lines=8> */
.L_x_29358:
        /* <DEDUP_REMOVED lines=13> */
.L_x_54977:


//--------------------- .text._ZN2at6native29vectorized_elementwise_kernelILi2ENS0_13BUnaryFunctorIN3c108BFloat16ES4_S4_ZZZNS0_21remainder_kernel_cudaERNS_18TensorIteratorBaseEENKUlvE0_clEvENKUlvE2_clEvEUlS4_S4_E_EESt5arrayIPcLm2EEEEviT0_T1_ --------------------------
	.section	.text._ZN2at6native29vectorized_elementwise_kernelILi2ENS0_13BUnaryFunctorIN3c108BFloat16ES4_S4_ZZZNS0_21remainder_kernel_cudaERNS_18TensorIteratorBaseEENKUlvE0_clEvENKUlvE2_clEvEUlS4_S4_E_EESt5arrayIPcLm2EEEEviT0_T1_,"ax",@progbits
	.align	128
        .global         _ZN2at6native29vectorized_elementwise_kernelILi2ENS0_13BUnaryFunctorIN3c108BFloat16ES4_S4_ZZZNS0_21remainder_kernel_cudaERNS_18TensorIteratorBaseEENKUlvE0_clEvENKUlvE2_clEvEUlS4_S4_E_EESt5arrayIPcLm2EEEEviT0_T1_
        .type           _ZN2at6native29vectorized_elementwise_kernelILi2ENS0_13BUnaryFunctorIN3c108BFloat16ES4_S4_ZZZNS0_21remainder_kernel_cudaERNS_18TensorIteratorBaseEENKUlvE0_clEvENKUlvE2_clEvEUlS4_S4_E_EESt5arrayIPcLm2EEEEviT0_T1_,@function
        .size           _ZN2at6native29vectorized_elementwise_kernelILi2ENS0_13BUnaryFunctorIN3c108BFloat16ES4_S4_ZZZNS0_21remainder_kernel_cudaERNS_18TensorIteratorBaseEENKUlvE0_clEvENKUlvE2_clEvEUlS4_S4_E_EESt5arrayIPcLm2EEEEviT0_T1_,(.L_x_54978 - _ZN2at6native29vectorized_elementwise_kernelILi2ENS0_13BUnaryFunctorIN3c108BFloat16ES4_S4_ZZZNS0_21remainder_kernel_cudaERNS_18TensorIteratorBaseEENKUlvE0_clEvENKUlvE2_clEvEUlS4_S4_E_EESt5arrayIPcLm2EEEEviT0_T1_)
        .other          _ZN2at6native29vectorized_elementwise_kernelILi2ENS0_13BUnaryFunctorIN3c108BFloat16ES4_S4_ZZZNS0_21remainder_kernel_cudaERNS_18TensorIteratorBaseEENKUlvE0_clEvENKUlvE2_clEvEUlS4_S4_E_EESt5arrayIPcLm2EEEEviT0_T1_,@"STO_CUDA_ENTRY STV_DEFAULT"
_ZN2at6native29vectorized_elementwise_kernelILi2ENS0_13BUnaryFunctorIN3c108BFloat16ES4_S4_ZZZNS0_21remainder_kernel_cudaERNS_18TensorIteratorBaseEENKUlvE0_clEvENKUlvE2_clEvEUlS4_S4_E_EESt5arrayIPcLm2EEEEviT0_T1_:
.text._ZN2at6native29vectorized_elementwise_kernelILi2ENS0_13BUnaryFunctorIN3c108BFloat16ES4_S4_ZZZNS0_21remainder_kernel_cudaERNS_18TensorIteratorBaseEENKUlvE0_clEvENKUlvE2_clEvEUlS4_S4_E_EESt5arrayIPcLm2EEEEviT0_T1_:
        /* <DEDUP_REMOVED lines=24> */
[----:B------:R-:W-:Y:S01]  /*0180*/  @!P4 IMAD.IADD R29, R16, 0x1, R20 ;  /* 0x00000001101dc824 */ /* 0x000fe200078e0214 */
[----:B------:R-:W3:Y:S01]  /*0190*/  @!P4 LDC.64 R12, c[0x0][0x390] ;  /* 0x0000e400ff0ccb82 */ /* 0x000ee20000000a00 */
[----:B------:R-:W-:-:S05]  /*01a0*/  @!P4 VIADD R20, R20, 0x80 ;  /* 0x000000801414c836 */ /* 0x000fca0000000000 */
        /* <DEDUP_REMOVED lines=9> */
[----:B------:R-:W-:Y:S01]  /*0240*/  @!P1 IMAD.IADD R23, R16, 0x1, R20 ;  /* 0x0000000110179824 */ /* 0x000fe200078e0214 */
[----:B------:R-:W2:Y:S01]  /*0250*/  @!P1 LDC.64 R6, c[0x0][0x390] ;  /* 0x0000e400ff069b82 */ /* 0x000ea20000000a00 */
[----:B------:R-:W-:-:S05]  /*0260*/  @!P1 VIADD R20, R20, 0x80 ;  /* 0x0000008014149836 */ /* 0x000fca0000000000 */
        /* <DEDUP_REMOVED lines=62> */
.L_x_29366:
[----:B------:R-:W-:Y:S05]  /*0650*/  BSYNC.RECONVERGENT B2 ;  /* 0x0000000000027941 */ /* 0x000fea0003800200 */
.L_x_29365:
[----:B------:R-:W-:Y:S01]  /*0660*/  FFMA.FTZ R4, -R3, R5, R4 ;  /* 0x0000000503047223 */ /* 0x000fe20000010104 */
[----:B------:R-:W-:Y:S06]  /*0670*/  BRA `(.L_x_29363) ;  /* 0x0000000000787947 */ /* 0x000fec0003800000 */
.L_x_29364:
        /* <DEDUP_REMOVED lines=14> */
.L_x_29369:
        /* <DEDUP_REMOVED lines=13> */
.L_x_29368:
[----:B------:R-:W-:Y:S05]  /*0830*/  BSYNC.RECONVERGENT B2 ;  /* 0x0000000000027941 */ /* 0x000fea0003800200 */
.L_x_29367:
[----:B------:R-:W-:-:S04]  /*0840*/  FMUL.FTZ R4, R4, 1.1920928955078125e-07 ;  /* 0x3400000004047820 */ /* 0x000fc80000410000 */
[----:B------:R-:W-:-:S07]  /*0850*/  FMUL.FTZ R4, R3, R4 ;  /* 0x0000000403047220 */ /* 0x000fce0000410000 */
.L_x_29363:
[----:B------:R-:W-:Y:S05]  /*0860*/  BSYNC.RECONVERGENT B0 ;  /* 0x0000000000007941 */ /* 0x000fea0003800200 */
.L_x_29362:
        /* <DEDUP_REMOVED lines=11> */
.L_x_29361:
[----:B------:R-:W-:Y:S05]  /*0920*/  BSYNC.RECONVERGENT B1 ;  /* 0x0000000000017941 */ /* 0x000fea0003800200 */
.L_x_29360:
        /* <DEDUP_REMOVED lines=33> */
.L_x_29377:
[----:B------:R-:W-:Y:S01]  /*0b40*/  FSETP.GEU.FTZ.AND P0, PT, R6, -R8, PT ;  /* 0x800000080600720b */ /* 0x000fe20003f1e000 */
[----:B------:R-:W-:-:S12]  /*0b50*/  FADD.FTZ R4, R4, -1 ;  /* 0xbf80000004047421 */ /* 0x000fd80000010000 */
[----:B------:R-:W-:-:S07]  /*0b60*/  @!P0 FADD.FTZ R4, R4, -1 ;  /* 0xbf80000004048421 */ /* 0x000fce0000010000 */
.L_x_29376:
[----:B------:R-:W-:Y:S05]  /*0b70*/  BSYNC.RECONVERGENT B2 ;  /* 0x0000000000027941 */ /* 0x000fea0003800200 */
.L_x_29375:
[----:B------:R-:W-:Y:S01]  /*0b80*/  FFMA.FTZ R7, -R8, R4, R7 ;  /* 0x0000000408077223 */ /* 0x000fe20000010107 */
[----:B------:R-:W-:Y:S06]  /*0b90*/  BRA `(.L_x_29373) ;  /* 0x0000000000787947 */ /* 0x000fec0003800000 */
.L_x_29374:
        /* <DEDUP_REMOVED lines=14> */
.L_x_29380:
        /* <DEDUP_REMOVED lines=13> */
.L_x_29379:
[----:B------:R-:W-:Y:S05]  /*0d50*/  BSYNC.RECONVERGENT B2 ;  /* 0x0000000000027941 */ /* 0x000fea0003800200 */
.L_x_29378:
[----:B------:R-:W-:-:S04]  /*0d60*/  FMUL.FTZ R7, R8, 1.1920928955078125e-07 ;  /* 0x3400000008077820 */ /* 0x000fc80000410000 */
[----:B------:R-:W-:-:S07]  /*0d70*/  FMUL.FTZ R7, R4, R7 ;  /* 0x0000000704077220 */ /* 0x000fce0000410000 */
.L_x_29373:
[----:B------:R-:W-:Y:S05]  /*0d80*/  BSYNC.RECONVERGENT B0 ;  /* 0x0000000000007941 */ /* 0x000fea0003800200 */
.L_x_29372:
        /* <DEDUP_REMOVED lines=11> */
.L_x_29371:
[----:B------:R-:W-:Y:S05]  /*0e40*/  BSYNC.RECONVERGENT B1 ;  /* 0x0000000000017941 */ /* 0x000fea0003800200 */
.L_x_29370:
        /* <DEDUP_REMOVED lines=33> */
.L_x_29388:
[----:B------:R-:W-:Y:S01]  /*1060*/  FSETP.GEU.FTZ.AND P0, PT, R8, -R9, PT ;  /* 0x800000090800720b */ /* 0x000fe20003f1e000 */
[----:B------:R-:W-:-:S12]  /*1070*/  FADD.FTZ R6, R6, -1 ;  /* 0xbf80000006067421 */ /* 0x000fd80000010000 */
[----:B------:R-:W-:-:S07]  /*1080*/  @!P0 FADD.FTZ R6, R6, -1 ;  /* 0xbf80000006068421 */ /* 0x000fce0000010000 */
.L_x_29387:
[----:B------:R-:W-:Y:S05]  /*1090*/  BSYNC.RECONVERGENT B2 ;  /* 0x0000000000027941 */ /* 0x000fea0003800200 */
.L_x_29386:
[----:B------:R-:W-:Y:S01]  /*10a0*/  FFMA.FTZ R7, -R9, R6, R7 ;  /* 0x0000000609077223 */ /* 0x000fe20000010107 */
[----:B------:R-:W-:Y:S06]  /*10b0*/  BRA `(.L_x_29384) ;  /* 0x0000000000787947 */ /* 0x000fec0003800000 */
.L_x_29385:
        /* <DEDUP_REMOVED lines=14> */
.L_x_29391:
        /* <DEDUP_REMOVED lines=13> */
.L_x_29390:
[----:B------:R-:W-:Y:S05]  /*1270*/  BSYNC.RECONVERGENT B2 ;  /* 0x0000000000027941 */ /* 0x000fea0003800200 */
.L_x_29389:
[----:B------:R-:W-:-:S04]  /*1280*/  FMUL.FTZ R9, R9, 1.1920928955078125e-07 ;  /* 0x3400000009097820 */ /* 0x000fc80000410000 */
[----:B0-----:R-:W-:-:S07]  /*1290*/  FMUL.FTZ R7, R6, R9 ;  /* 0x0000000906077220 */ /* 0x001fce0000410000 */
.L_x_29384:
[----:B------:R-:W-:Y:S05]  /*12a0*/  BSYNC.RECONVERGENT B0 ;  /* 0x0000000000007941 */ /* 0x000fea0003800200 */
.L_x_29383:
        /* <DEDUP_REMOVED lines=11> */
.L_x_29382:
[----:B------:R-:W-:Y:S05]  /*1360*/  BSYNC.RECONVERGENT B1 ;  /* 0x0000000000017941 */ /* 0x000fea0003800200 */
.L_x_29381:
[----:B------:R-:W-:Y:S01]  /*1370*/  VIADD R6, R18, 0x180 ;  /* 0x0000018012067836 */ /* 0x000fe20000000000 */
        /* <DEDUP_REMOVED lines=32> */
.L_x_29399:
[----:B------:R-:W-:Y:S01]  /*1580*/  FSETP.GEU.FTZ.AND P0, PT, R9, -R10, PT ;  /* 0x8000000a0900720b */ /* 0x000fe20003f1e000 */
[----:B------:R-:W-:-:S12]  /*1590*/  FADD.FTZ R7, R7, -1 ;  /* 0xbf80000007077421 */ /* 0x000fd80000010000 */
[----:B------:R-:W-:-:S07]  /*15a0*/  @!P0 FADD.FTZ R7, R7, -1 ;  /* 0xbf80000007078421 */ /* 0x000fce0000010000 */
.L_x_29398:
[----:B------:R-:W-:Y:S05]  /*15b0*/  BSYNC.RECONVERGENT B2 ;  /* 0x0000000000027941 */ /* 0x000fea0003800200 */
.L_x_29397:
[----:B------:R-:W-:Y:S01]  /*15c0*/  FFMA.FTZ R8, -R10, R7, R8 ;  /* 0x000000070a087223 */ /* 0x000fe20000010108 */
[----:B------:R-:W-:Y:S06]  /*15d0*/  BRA `(.L_x_29395) ;  /* 0x0000000000787947 */ /* 0x000fec0003800000 */
.L_x_29396:
        /* <DEDUP_REMOVED lines=14> */
.L_x_29402:
        /* <DEDUP_REMOVED lines=13> */
.L_x_29401:
[----:B------:R-:W-:Y:S05]  /*1790*/  BSYNC.RECONVERGENT B2 ;  /* 0x0000000000027941 */ /* 0x000fea0003800200 */
.L_x_29400:
[----:B------:R-:W-:-:S04]  /*17a0*/  FMUL.FTZ R10, R10, 1.1920928955078125e-07 ;  /* 0x340000000a0a7820 */ /* 0x000fc80000410000 */
[----:B0-----:R-:W-:-:S07]  /*17b0*/  FMUL.FTZ R8, R7, R10 ;  /* 0x0000000a07087220 */ /* 0x001fce0000410000 */
.L_x_29395:
[----:B------:R-:W-:Y:S05]  /*17c0*/  BSYNC.RECONVERGENT B0 ;  /* 0x0000000000007941 */ /* 0x000fea0003800200 */
.L_x_29394:
        /* <DEDUP_REMOVED lines=11> */
.L_x_29393:
[----:B------:R-:W-:Y:S05]  /*1880*/  BSYNC.RECONVERGENT B1 ;  /* 0x0000000000017941 */ /* 0x000fea0003800200 */
.L_x_29392:
        /* <DEDUP_REMOVED lines=33> */
.L_x_29410:
[----:B------:R-:W-:Y:S01]  /*1aa0*/  FSETP.GEU.FTZ.AND P0, PT, R9, -R11, PT ;  /* 0x8000000b0900720b */ /* 0x000fe20003f1e000 */
[----:B------:R-:W-:-:S12]  /*1ab0*/  FADD.FTZ R7, R7, -1 ;  /* 0xbf80000007077421 */ /* 0x000fd80000010000 */
[----:B------:R-:W-:-:S07]  /*1ac0*/  @!P0 FADD.FTZ R7, R7, -1 ;  /* 0xbf80000007078421 */ /* 0x000fce0000010000 */
.L_x_29409:
[----:B------:R-:W-:Y:S05]  /*1ad0*/  BSYNC.RECONVERGENT B2 ;  /* 0x0000000000027941 */ /* 0x000fea0003800200 */
.L_x_29408:
[----:B------:R-:W-:Y:S01]  /*1ae0*/  FFMA.FTZ R10, -R11, R7, R10 ;  /* 0x000000070b0a7223 */ /* 0x000fe2000001010a */
[----:B------:R-:W-:Y:S06]  /*1af0*/  BRA `(.L_x_29406) ;  /* 0x0000000000787947 */ /* 0x000fec0003800000 */
.L_x_29407:
        /* <DEDUP_REMOVED lines=14> */
.L_x_29413:
        /* <DEDUP_REMOVED lines=13> */
.L_x_29412:
[----:B------:R-:W-:Y:S05]  /*1cb0*/  BSYNC.RECONVERGENT B2 ;  /* 0x0000000000027941 */ /* 0x000fea0003800200 */
.L_x_29411:
[----:B------:R-:W-:-:S04]  /*1cc0*/  FMUL.FTZ R10, R11, 1.1920928955078125e-07 ;  /* 0x340000000b0a7820 */ /* 0x000fc80000410000 */
[----:B------:R-:W-:-:S07]  /*1cd0*/  FMUL.FTZ R10, R7, R10 ;  /* 0x0000000a070a7220 */ /* 0x000fce0000410000 */
.L_x_29406:
[----:B------:R-:W-:Y:S05]  /*1ce0*/  BSYNC.RECONVERGENT B0 ;  /* 0x0000000000007941 */ /* 0x000fea0003800200 */
.L_x_29405:
        /* <DEDUP_REMOVED lines=11> */
.L_x_29404:
[----:B------:R-:W-:Y:S05]  /*1da0*/  BSYNC.RECONVERGENT B1 ;  /* 0x0000000000017941 */ /* 0x000fea0003800200 */
.L_x_29403:
        /* <DEDUP_REMOVED lines=33> */
.L_x_29421:
[----:B------:R-:W-:Y:S01]  /*1fc0*/  FSETP.GEU.FTZ.AND P0, PT, R10, -R13, PT ;  /* 0x8000000d0a00720b */ /* 0x000fe20003f1e000 */
[----:B------:R-:W-:-:S12]  /*1fd0*/  FADD.FTZ R8, R8, -1 ;  /* 0xbf80000008087421 */ /* 0x000fd80000010000 */
[----:B------:R-:W-:-:S07]  /*1fe0*/  @!P0 FADD.FTZ R8, R8, -1 ;  /* 0xbf80000008088421 */ /* 0x000fce0000010000 */
.L_x_29420:
[----:B------:R-:W-:Y:S05]  /*1ff0*/  BSYNC.RECONVERGENT B2 ;  /* 0x0000000000027941 */ /* 0x000fea0003800200 */
.L_x_29419:
[----:B------:R-:W-:Y:S01]  /*2000*/  FFMA.FTZ R11, -R13, R8, R11 ;  /* 0x000000080d0b7223 */ /* 0x000fe2000001010b */
[----:B------:R-:W-:Y:S06]  /*2010*/  BRA `(.L_x_29417) ;  /* 0x0000000000787947 */ /* 0x000fec0003800000 */
.L_x_29418:
        /* <DEDUP_REMOVED lines=14> */
.L_x_29424:
        /* <DEDUP_REMOVED lines=13> */
.L_x_29423:
[----:B------:R-:W-:Y:S05]  /*21d0*/  BSYNC.RECONVERGENT B2 ;  /* 0x0000000000027941 */ /* 0x000fea0003800200 */
.L_x_29422:
[----:B------:R-:W-:-:S04]  /*21e0*/  FMUL.FTZ R13, R13, 1.1920928955078125e-07 ;  /* 0x340000000d0d7820 */ /* 0x000fc80000410000 */
[----:B------:R-:W-:-:S07]  /*21f0*/  FMUL.FTZ R11, R8, R13 ;  /* 0x0000000d080b7220 */ /* 0x000fce0000410000 */
.L_x_29417:
[----:B------:R-:W-:Y:S05]  /*2200*/  BSYNC.RECONVERGENT B0 ;  /* 0x0000000000007941 */ /* 0x000fea0003800200 */
.L_x_29416:
        /* <DEDUP_REMOVED lines=11> */
.L_x_29415:
[----:B------:R-:W-:Y:S05]  /*22c0*/  BSYNC.RECONVERGENT B1 ;  /* 0x0000000000017941 */ /* 0x000fea0003800200 */
.L_x_29414:
        /* <DEDUP_REMOVED lines=33> */
.L_x_29432:
[----:B------:R-:W-:Y:S01]  /*24e0*/  FSETP.GEU.FTZ.AND P0, PT, R20, -R15, PT ;  /* 0x8000000f1400720b */ /* 0x000fe20003f1e000 */
[----:B------:R-:W-:-:S12]  /*24f0*/  FADD.FTZ R10, R10, -1 ;  /* 0xbf8000000a0a7421 */ /* 0x000fd80000010000 */
[----:B------:R-:W-:-:S07]  /*2500*/  @!P0 FADD.FTZ R10, R10, -1 ;  /* 0xbf8000000a0a8421 */ /* 0x000fce0000010000 */
.L_x_29431:
[----:B------:R-:W-:Y:S05]  /*2510*/  BSYNC.RECONVERGENT B2 ;  /* 0x0000000000027941 */ /* 0x000fea0003800200 */
.L_x_29430:
[----:B------:R-:W-:Y:S01]  /*2520*/  FFMA.FTZ R11, -R15, R10, R11 ;  /* 0x0000000a0f0b7223 */ /* 0x000fe2000001010b */
[----:B------:R-:W-:Y:S06]  /*2530*/  BRA `(.L_x_29428) ;  /* 0x0000000000787947 */ /* 0x000fec0003800000 */
.L_x_29429:
        /* <DEDUP_REMOVED lines=14> */
.L_x_29435:
        /* <DEDUP_REMOVED lines=13> */
.L_x_29434:
[----:B------:R-:W-:Y:S05]  /*26f0*/  BSYNC.RECONVERGENT B2 ;  /* 0x0000000000027941 */ /* 0x000fea0003800200 */
.L_x_29433:
[----:B------:R-:W-:-:S04]  /*2700*/  FMUL.FTZ R15, R15, 1.1920928955078125e-07 ;  /* 0x340000000f0f7820 */ /* 0x000fc80000410000 */
[----:B0-----:R-:W-:-:S07]  /*2710*/  FMUL.FTZ R11, R10, R15 ;  /* 0x0000000f0a0b7220 */ /* 0x001fce0000410000 */
.L_x_29428:
[----:B------:R-:W-:Y:S05]  /*2720*/  BSYNC.RECONVERGENT B0 ;  /* 0x0000000000007941 */ /* 0x000fea0003800200 */
.L_x_29427:
        /* <DEDUP_REMOVED lines=11> */
.L_x_29426:
[----:B------:R-:W-:Y:S05]  /*27e0*/  BSYNC.RECONVERGENT B1 ;  /* 0x0000000000017941 */ /* 0x000fea0003800200 */
.L_x_29425:
        /* <DEDUP_REMOVED lines=33> */
.L_x_29443:
[----:B------:R-:W-:Y:S01]  /*2a00*/  FSETP.GEU.FTZ.AND P0, PT, R10, -R14, PT ;  /* 0x8000000e0a00720b */ /* 0x000fe20003f1e000 */
[----:B------:R-:W-:-:S12]  /*2a10*/  FADD.FTZ R0, R0, -1 ;  /* 0xbf80000000007421 */ /* 0x000fd80000010000 */
[----:B------:R-:W-:-:S07]  /*2a20*/  @!P0 FADD.FTZ R0, R0, -1 ;  /* 0xbf80000000008421 */ /* 0x000fce0000010000 */
.L_x_29442:
[----:B------:R-:W-:Y:S05]  /*2a30*/  BSYNC.RECONVERGENT B2 ;  /* 0x0000000000027941 */ /* 0x000fea0003800200 */
.L_x_29441:
[----:B------:R-:W-:Y:S01]  /*2a40*/  FFMA.FTZ R13, -R14, R0, R13 ;  /* 0x000000000e0d7223 */ /* 0x000fe2000001010d */
[----:B------:R-:W-:Y:S06]  /*2a50*/  BRA `(.L_x_29439) ;  /* 0x0000000000787947 */ /* 0x000fec0003800000 */
.L_x_29440:
        /* <DEDUP_REMOVED lines=14> */
.L_x_29446:
        /* <DEDUP_REMOVED lines=13> */
.L_x_29445:
[----:B------:R-:W-:Y:S05]  /*2c10*/  BSYNC.RECONVERGENT B2 ;  /* 0x0000000000027941 */ /* 0x000fea0003800200 */
.L_x_29444:
[----:B------:R-:W-:-:S04]  /*2c20*/  FMUL.FTZ R13, R13, 1.1920928955078125e-07 ;  /* 0x340000000d0d7820 */ /* 0x000fc80000410000 */
[----:B------:R-:W-:-:S07]  /*2c30*/  FMUL.FTZ R13, R0, R13 ;  /* 0x0000000d000d7220 */ /* 0x000fce0000410000 */
.L_x_29439:
[----:B------:R-:W-:Y:S05]  /*2c40*/  BSYNC.RECONVERGENT B0 ;  /* 0x0000000000007941 */ /* 0x000fea0003800200 */
.L_x_29438:
        /* <DEDUP_REMOVED lines=11> */
.L_x_29437:
[----:B------:R-:W-:Y:S05]  /*2d00*/  BSYNC.RECONVERGENT B1 ;  /* 0x0000000000017941 */ /* 0x000fea0003800200 */
.L_x_29436:
        /* <DEDUP_REMOVED lines=16> */
.L_x_29449:
[----:B------:R-:W-:-:S13]  /*2e10*/  ISETP.GE.U32.AND P0, PT, R18, R17, PT ;  /* 0x000000111200720c */ /* 0x000fda0003f06070 */
[----:B------:R-:W-:Y:S05]  /*2e20*/  @P0 BRA `(.L_x_29451) ;  /* 0x0000000000300947 */ /* 0x000fea0003800000 */
[----:B-1----:R-:W1:Y:S01]  /*2e30*/  LDC.64 R2, c[0x0][0x388] ;  /* 0x0000e200ff027b82 */ /* 0x002e620000000a00 */
[----:B------:R-:W-:Y:S02]  /*2e40*/  IMAD.IADD R11, R16, 0x1, R18 ;  /* 0x00000001100b7824 */ /* 0x000fe400078e0212 */
[----:B------:R-:W-:Y:S02]  /*2e50*/  VIADD R18, R18, 0x80 ;  /* 0x0000008012127836 */ /* 0x000fe40000000000 */
[----:B-1----:R-:W-:-:S05]  /*2e60*/  IMAD.WIDE.U32 R2, R11, 0x2, R2 ;  /* 0x000000020b027825 */ /* 0x002fca00078e0002 */
[----:B------:R2:W-:Y:S02]  /*2e70*/  STG.E.U16 desc[UR4][R2.64], R5 ;  /* 0x0000000502007986 */ /* 0x0005e4000c101504 */
.L_x_29450:
[----:B------:R-:W-:-:S13]  /*2e80*/  ISETP.GE.U32.AND P0, PT, R18, R17, PT ;  /* 0x000000111200720c */ /* 0x000fda0003f06070 */
[----:B------:R-:W-:Y:S05]  /*2e90*/  @P0 BRA `(.L_x_29452) ;  /* 0x0000000000300947 */ /* 0x000fea0003800000 */
[----:B-12---:R-:W1:Y:S01]  /*2ea0*/  LDC.64 R2, c[0x0][0x388] ;  /* 0x0000e200ff027b82 */ /* 0x006e620000000a00 */
[----:B------:R-:W-:Y:S02]  /*2eb0*/  IMAD.IADD R5, R16, 0x1, R18 ;  /* 0x0000000110057824 */ /* 0x000fe400078e0212 */
[----:B------:R-:W-:Y:S02]  /*2ec0*/  VIADD R18, R18, 0x80 ;  /* 0x0000008012127836 */ /* 0x000fe40000000000 */
[----:B-1----:R-:W-:-:S05]  /*2ed0*/  IMAD.WIDE.U32 R2, R5, 0x2, R2 ;  /* 0x0000000205027825 */ /* 0x002fca00078e0002 */
[----:B------:R2:W-:Y:S02]  /*2ee0*/  STG.E.U16 desc[UR4][R2.64], R6 ;  /* 0x0000000602007986 */ /* 0x0005e4000c101504 */
.L_x_29451:
[----:B------:R-:W-:-:S13]  /*2ef0*/  ISETP.GE.U32.AND P0, PT, R18, R17, PT ;  /* 0x000000111200720c */ /* 0x000fda0003f06070 */
[----:B------:R-:W-:Y:S05]  /*2f00*/  @P0 BRA `(.L_x_29453) ;  /* 0x0000000000340947 */ /* 0x000fea0003800000 */
[----:B-12---:R-:W1:Y:S01]  /*2f10*/  LDC.64 R2, c[0x0][0x388] ;  /* 0x0000e200ff027b82 */ /* 0x006e620000000a00 */
[----:B------:R-:W-:Y:S02]  /*2f20*/  IMAD.IADD R5, R16, 0x1, R18 ;  /* 0x0000000110057824 */ /* 0x000fe400078e0212 */
[----:B------:R-:W-:Y:S02]  /*2f30*/  VIADD R18, R18, 0x80 ;  /* 0x0000008012127836 */ /* 0x000fe40000000000 */
[----:B-1----:R-:W-:-:S05]  /*2f40*/  IMAD.WIDE.U32 R2, R5, 0x2, R2 ;  /* 0x0000000205027825 */ /* 0x002fca00078e0002 */
[----:B------:R3:W-:Y:S02]  /*2f50*/  STG.E.U16 desc[UR4][R2.64], R7 ;  /* 0x0000000702007986 */ /* 0x0007e4000c101504 */
.L_x_29452:
        /* <DEDUP_REMOVED lines=8> */
.L_x_29453:
[----:B------:R-:W-:Y:S05]  /*2fe0*/  BSYNC.RELIABLE B1 ;  /* 0x0000000000017941 */ /* 0x000fea0003800100 */
.L_x_29448:
[----:B------:R-:W-:-:S13]  /*2ff0*/  ISETP.GE.U32.AND P0, PT, R18, R17, PT ;  /* 0x000000111200720c */ /* 0x000fda0003f06070 */
[----:B-123--:R-:W1:Y:S01]  /*3000*/  @!P0 LDC.64 R2, c[0x0][0x388] ;  /* 0x0000e200ff028b82 */ /* 0x00ee620000000a00 */
[----:B------:R-:W-:Y:S02]  /*3010*/  @!P0 IMAD.IADD R5, R16, 0x1, R18 ;  /* 0x0000000110058824 */ /* 0x000fe400078e0212 */
[----:B------:R-:W-:Y:S02]  /*3020*/  @!P0 VIADD R18, R18, 0x80 ;  /* 0x0000008012128836 */ /* 0x000fe40000000000 */
[----:B-1----:R-:W-:-:S05]  /*3030*/  @!P0 IMAD.WIDE.U32 R2, R5, 0x2, R2 ;  /* 0x0000000205028825 */ /* 0x002fca00078e0002 */
[----:B------:R4:W-:Y:S02]  /*3040*/  @!P0 STG.E.U16 desc[UR4][R2.64], R9 ;  /* 0x0000000902008986 */ /* 0x0009e4000c101504 */
.L_x_29454:
[----:B------:R-:W-:Y:S05]  /*3050*/  BSYNC.RECONVERGENT B0 ;  /* 0x0000000000007941 */ /* 0x000fea0003800200 */
.L_x_29447:
        /* <DEDUP_REMOVED lines=8> */
.L_x_29359:
        /* <DEDUP_REMOVED lines=18> */
[----:B---3--:R-:W-:-:S04]  /*3200*/  IMAD.U32 R12, R13, 0x10000, RZ ;  /* 0x000100000d0c7824 */ /* 0x008fc800078e00ff */
        /* <DEDUP_REMOVED lines=25> */
.L_x_29459:
[----:B------:R-:W-:Y:S05]  /*33a0*/  BSYNC.RECONVERGENT B1 ;  /* 0x0000000000017941 */ /* 0x000fea0003800200 */
.L_x_29458:
[----:B------:R-:W-:Y:S01]  /*33b0*/  FFMA.FTZ R14, -R7, R17, R14 ;  /* 0x00000011070e7223 */ /* 0x000fe2000001010e */
[----:B------:R-:W-:Y:S06]  /*33c0*/  BRA `(.L_x_29456) ;  /* 0x0000000000687947 */ /* 0x000fec0003800000 */
.L_x_29457:
        /* <DEDUP_REMOVED lines=10> */
.L_x_29462:
        /* <DEDUP_REMOVED lines=13> */
.L_x_29461:
[----:B------:R-:W-:Y:S05]  /*3540*/  BSYNC.RECONVERGENT B1 ;  /* 0x0000000000017941 */ /* 0x000fea0003800200 */
.L_x_29460:
[----:B------:R-:W-:-:S04]  /*3550*/  FMUL.FTZ R17, R17, 1.1920928955078125e-07 ;  /* 0x3400000011117820 */ /* 0x000fc80000410000 */
[----:B------:R-:W-:-:S07]  /*3560*/  FMUL.FTZ R14, R14, R17 ;  /* 0x000000110e0e7220 */ /* 0x000fce0000410000 */
.L_x_29456:
[----:B------:R-:W-:Y:S05]  /*3570*/  BSYNC.RECONVERGENT B0 ;  /* 0x0000000000007941 */ /* 0x000fea0003800200 */
.L_x_29455:
[C---:B------:R-:W-:Y:S01]  /*3580*/  LOP3.LUT R17, R14.reuse, 0x80000000, R12, 0xb8, !PT ;  /* 0x800000000e117812 */ /* 0x040fe200078eb80c */
[----:B------:R-:W-:Y:S01]  /*3590*/  BSSY.RECONVERGENT B0, `(.L_x_29463) ;  /* 0x0000042000007945 */ /* 0x000fe20003800200 */
[----:B------:R-:W-:-:S04]  /*35a0*/  FSETP.NAN.FTZ.AND P0, PT, |R14|, |R14|, PT ;  /* 0x4000000e0e00720b */ /* 0x000fc80003f18200 */
[----:B------:R-:W-:Y:S02]  /*35b0*/  FSEL R12, R14, R17, P0 ;  /* 0x000000110e0c7208 */ /* 0x000fe40000000000 */
[----:B------:R-:W-:Y:S02]  /*35c0*/  PRMT R14, R13, 0x7632, R14 ;  /* 0x000076320d0e7816 */ /* 0x000fe4000000000e */
        /* <DEDUP_REMOVED lines=30> */
.L_x_29468:
[----:B------:R-:W-:Y:S01]  /*37b0*/  FSETP.GEU.FTZ.AND P0, PT, R20, -R7, PT ;  /* 0x800000071400720b */ /* 0x000fe20003f1e000 */
[----:B------:R-:W-:-:S12]  /*37c0*/  FADD.FTZ R13, R13, -1 ;  /* 0xbf8000000d0d7421 */ /* 0x000fd80000010000 */
[----:B------:R-:W-:-:S07]  /*37d0*/  @!P0 FADD.FTZ R13, R13, -1 ;  /* 0xbf8000000d0d8421 */ /* 0x000fce0000010000 */
.L_x_29467:
[----:B------:R-:W-:Y:S05]  /*37e0*/  BSYNC.RECONVERGENT B1 ;  /* 0x0000000000017941 */ /* 0x000fea0003800200 */
.L_x_29466:
[----:B------:R-:W-:Y:S01]  /*37f0*/  FFMA.FTZ R18, -R7, R13, R18 ;  /* 0x0000000d07127223 */ /* 0x000fe20000010112 */
[----:B------:R-:W-:Y:S06]  /*3800*/  BRA `(.L_x_29464) ;  /* 0x0000000000687947 */ /* 0x000fec0003800000 */
.L_x_29465:
        /* <DEDUP_REMOVED lines=10> */
.L_x_29471:
        /* <DEDUP_REMOVED lines=13> */
.L_x_29470:
[----:B------:R-:W-:Y:S05]  /*3980*/  BSYNC.RECONVERGENT B1 ;  /* 0x0000000000017941 */ /* 0x000fea0003800200 */
.L_x_29469:
[----:B------:R-:W-:-:S04]  /*3990*/  FMUL.FTZ R18, R18, 1.1920928955078125e-07 ;  /* 0x3400000012127820 */ /* 0x000fc80000410000 */
[----:B------:R-:W-:-:S07]  /*39a0*/  FMUL.FTZ R18, R13, R18 ;  /* 0x000000120d127220 */ /* 0x000fce0000410000 */
.L_x_29464:
[----:B------:R-:W-:Y:S05]  /*39b0*/  BSYNC.RECONVERGENT B0 ;  /* 0x0000000000007941 */ /* 0x000fea0003800200 */
.L_x_29463:
[C---:B------:R-:W-:Y:S01]  /*39c0*/  LOP3.LUT R13, R18.reuse, 0x80000000, R14, 0xb8, !PT ;  /* 0x80000000120d7812 */ /* 0x040fe200078eb80e */
[----:B-----5:R-:W-:Y:S01]  /*39d0*/  IMAD.U32 R14, R15, 0x10000, RZ ;  /* 0x000100000f0e7824 */ /* 0x020fe200078e00ff */
[C---:B------:R-:W-:Y:S01]  /*39e0*/  FSETP.NAN.FTZ.AND P0, PT, |R18|.reuse, |R18|, PT ;  /* 0x400000121200720b */ /* 0x040fe20003f18200 */
[----:B------:R-:W-:Y:S03]  /*39f0*/  BSSY.RECONVERGENT B0, `(.L_x_29472) ;  /* 0x000003f000007945 */ /* 0x000fe60003800200 */
        /* <DEDUP_REMOVED lines=30> */
.L_x_29477:
[----:B------:R-:W-:Y:S01]  /*3be0*/  FSETP.GEU.FTZ.AND P0, PT, R20, -R7, PT ;  /* 0x800000071400720b */ /* 0x000fe20003f1e000 */
[----:B------:R-:W-:-:S12]  /*3bf0*/  FADD.FTZ R17, R17, -1 ;  /* 0xbf80000011117421 */ /* 0x000fd80000010000 */
[----:B------:R-:W-:-:S07]  /*3c00*/  @!P0 FADD.FTZ R17, R17, -1 ;  /* 0xbf80000011118421 */ /* 0x000fce0000010000 */
.L_x_29476:
[----:B------:R-:W-:Y:S05]  /*3c10*/  BSYNC.RECONVERGENT B1 ;  /* 0x0000000000017941 */ /* 0x000fea0003800200 */
.L_x_29475:
[----:B------:R-:W-:Y:S01]  /*3c20*/  FFMA.FTZ R18, -R7, R17, R18 ;  /* 0x0000001107127223 */ /* 0x000fe20000010112 */
[----:B------:R-:W-:Y:S06]  /*3c30*/  BRA `(.L_x_29473) ;  /* 0x0000000000687947 */ /* 0x000fec0003800000 */
.L_x_29474:
        /* <DEDUP_REMOVED lines=10> */
.L_x_29480:
        /* <DEDUP_REMOVED lines=13> */
.L_x_29479:
[----:B------:R-:W-:Y:S05]  /*3db0*/  BSYNC.RECONVERGENT B1 ;  /* 0x0000000000017941 */ /* 0x000fea0003800200 */
.L_x_29478:
[----:B------:R-:W-:-:S04]  /*3dc0*/  FMUL.FTZ R18, R18, 1.1920928955078125e-07 ;  /* 0x3400000012127820 */ /* 0x000fc80000410000 */
[----:B------:R-:W-:-:S07]  /*3dd0*/  FMUL.FTZ R18, R17, R18 ;  /* 0x0000001211127220 */ /* 0x000fce0000410000 */
.L_x_29473:
[----:B------:R-:W-:Y:S05]  /*3de0*/  BSYNC.RECONVERGENT B0 ;  /* 0x0000000000007941 */ /* 0x000fea0003800200 */
.L_x_29472:
        /* <DEDUP_REMOVED lines=35> */
.L_x_29486:
[----:B------:R-:W-:Y:S01]  /*4020*/  FSETP.GEU.FTZ.AND P0, PT, R22, -R7, PT ;  /* 0x800000071600720b */ /* 0x000fe20003f1e000 */
[----:B------:R-:W-:-:S12]  /*4030*/  FADD.FTZ R15, R15, -1 ;  /* 0xbf8000000f0f7421 */ /* 0x000fd80000010000 */
[----:B------:R-:W-:-:S07]  /*4040*/  @!P0 FADD.FTZ R15, R15, -1 ;  /* 0xbf8000000f0f8421 */ /* 0x000fce0000010000 */
.L_x_29485:
[----:B------:R-:W-:Y:S05]  /*4050*/  BSYNC.RECONVERGENT B1 ;  /* 0x0000000000017941 */ /* 0x000fea0003800200 */
.L_x_29484:
[----:B------:R-:W-:Y:S01]  /*4060*/  FFMA.FTZ R20, -R7, R15, R20 ;  /* 0x0000000f07147223 */ /* 0x000fe20000010114 */
[----:B------:R-:W-:Y:S06]  /*4070*/  BRA `(.L_x_29482) ;  /* 0x0000000000687947 */ /* 0x000fec0003800000 */
.L_x_29483:
        /* <DEDUP_REMOVED lines=10> */
.L_x_29489:
        /* <DEDUP_REMOVED lines=13> */
.L_x_29488:
[----:B------:R-:W-:Y:S05]  /*41f0*/  BSYNC.RECONVERGENT B1 ;  /* 0x0000000000017941 */ /* 0x000fea0003800200 */
.L_x_29487:
[----:B------:R-:W-:-:S04]  /*4200*/  FMUL.FTZ R20, R20, 1.1920928955078125e-07 ;  /* 0x3400000014147820 */ /* 0x000fc80000410000 */
[----:B------:R-:W-:-:S07]  /*4210*/  FMUL.FTZ R20, R15, R20 ;  /* 0x000000140f147220 */ /* 0x000fce0000410000 */
.L_x_29482:
[----:B------:R-:W-:Y:S05]  /*4220*/  BSYNC.RECONVERGENT B0 ;  /* 0x0000000000007941 */ /* 0x000fea0003800200 */
.L_x_29481:
[C---:B------:R-:W-:Y:S01]  /*4230*/  LOP3.LUT R15, R20.reuse, 0x80000000, R18, 0xb8, !PT ;  /* 0x80000000140f7812 */ /* 0x040fe200078eb812 */
[----:B------:R-:W-:Y:S01]  /*4240*/  IMAD.U32 R18, R3, 0x10000, RZ ;  /* 0x0001000003127824 */ /* 0x000fe200078e00ff */
        /* <DEDUP_REMOVED lines=32> */
.L_x_29495:
[----:B------:R-:W-:Y:S01]  /*4450*/  FSETP.GEU.FTZ.AND P0, PT, R22, -R7, PT ;  /* 0x800000071600720b */ /* 0x000fe20003f1e000 */
[----:B------:R-:W-:-:S12]  /*4460*/  FADD.FTZ R17, R17, -1 ;  /* 0xbf80000011117421 */ /* 0x000fd80000010000 */
[----:B------:R-:W-:-:S07]  /*4470*/  @!P0 FADD.FTZ R17, R17, -1 ;  /* 0xbf80000011118421 */ /* 0x000fce0000010000 */
.L_x_29494:
[----:B------:R-:W-:Y:S05]  /*4480*/  BSYNC.RECONVERGENT B1 ;  /* 0x0000000000017941 */ /* 0x000fea0003800200 */
.L_x_29493:
[----:B------:R-:W-:Y:S01]  /*4490*/  FFMA.FTZ R20, -R7, R17, R20 ;  /* 0x0000001107147223 */ /* 0x000fe20000010114 */
[----:B------:R-:W-:Y:S06]  /*44a0*/  BRA `(.L_x_29491) ;  /* 0x0000000000687947 */ /* 0x000fec0003800000 */
.L_x_29492:
        /* <DEDUP_REMOVED lines=10> */
.L_x_29498:
        /* <DEDUP_REMOVED lines=13> */
.L_x_29497:
[----:B------:R-:W-:Y:S05]  /*4620*/  BSYNC.RECONVERGENT B1 ;  /* 0x0000000000017941 */ /* 0x000fea0003800200 */
.L_x_29496:
[----:B------:R-:W-:-:S04]  /*4630*/  FMUL.FTZ R20, R20, 1.1920928955078125e-07 ;  /* 0x3400000014147820 */ /* 0x000fc80000410000 */
[----:B------:R-:W-:-:S07]  /*4640*/  FMUL.FTZ R20, R17, R20 ;  /* 0x0000001411147220 */ /* 0x000fce0000410000 */
.L_x_29491:
[----:B------:R-:W-:Y:S05]  /*4650*/  BSYNC.RECONVERGENT B0 ;  /* 0x0000000000007941 */ /* 0x000fea0003800200 */
.L_x_29490:
        /* <DEDUP_REMOVED lines=35> */
.L_x_29504:
[----:B------:R-:W-:Y:S01]  /*4890*/  FSETP.GEU.FTZ.AND P0, PT, R24, -R7, PT ;  /* 0x800000071800720b */ /* 0x000fe20003f1e000 */
[----:B------:R-:W-:-:S12]  /*48a0*/  FADD.FTZ R3, R3, -1 ;  /* 0xbf80000003037421 */ /* 0x000fd80000010000 */
[----:B------:R-:W-:-:S07]  /*48b0*/  @!P0 FADD.FTZ R3, R3, -1 ;  /* 0xbf80000003038421 */ /* 0x000fce0000010000 */
.L_x_29503:
[----:B------:R-:W-:Y:S05]  /*48c0*/  BSYNC.RECONVERGENT B1 ;  /* 0x0000000000017941 */ /* 0x000fea0003800200 */
.L_x_29502:
[----:B------:R-:W-:Y:S01]  /*48d0*/  FFMA.FTZ R22, -R7, R3, R22 ;  /* 0x0000000307167223 */ /* 0x000fe20000010116 */
[----:B------:R-:W-:Y:S06]  /*48e0*/  BRA `(.L_x_29500) ;  /* 0x0000000000687947 */ /* 0x000fec0003800000 */
.L_x_29501:
        /* <DEDUP_REMOVED lines=10> */
.L_x_29507:
        /* <DEDUP_REMOVED lines=13> */
.L_x_29506:
[----:B------:R-:W-:Y:S05]  /*4a60*/  BSYNC.RECONVERGENT B1 ;  /* 0x0000000000017941 */ /* 0x000fea0003800200 */
.L_x_29505:
[----:B------:R-:W-:-:S04]  /*4a70*/  FMUL.FTZ R22, R22, 1.1920928955078125e-07 ;  /* 0x3400000016167820 */ /* 0x000fc80000410000 */
[----:B------:R-:W-:-:S07]  /*4a80*/  FMUL.FTZ R22, R3, R22 ;  /* 0x0000001603167220 */ /* 0x000fce0000410000 */
.L_x_29500:
[----:B------:R-:W-:Y:S05]  /*4a90*/  BSYNC.RECONVERGENT B0 ;  /* 0x0000000000007941 */ /* 0x000fea0003800200 */
.L_x_29499:
[----:B------:R-:W-:Y:S01]  /*4aa0*/  LOP3.LUT R3, R22, 0x80000000, R20, 0xb8, !PT ;  /* 0x8000000016037812 */ /* 0x000fe200078eb814 */
        /* <DEDUP_REMOVED lines=33> */
.L_x_29513:
[----:B------:R-:W-:Y:S01]  /*4cc0*/  FSETP.GEU.FTZ.AND P0, PT, R24, -R7, PT ;  /* 0x800000071800720b */ /* 0x000fe20003f1e000 */
[----:B------:R-:W-:-:S12]  /*4cd0*/  FADD.FTZ R17, R17, -1 ;  /* 0xbf80000011117421 */ /* 0x000fd80000010000 */
[----:B------:R-:W-:-:S07]  /*4ce0*/  @!P0 FADD.FTZ R17, R17, -1 ;  /* 0xbf80000011118421 */ /* 0x000fce0000010000 */
.L_x_29512:
[----:B------:R-:W-:Y:S05]  /*4cf0*/  BSYNC.RECONVERGENT B1 ;  /* 0x0000000000017941 */ /* 0x000fea0003800200 */
.L_x_29511:
[----:B------:R-:W-:Y:S01]  /*4d00*/  FFMA.FTZ R22, -R7, R17, R22 ;  /* 0x0000001107167223 */ /* 0x000fe20000010116 */
[----:B------:R-:W-:Y:S06]  /*4d10*/  BRA `(.L_x_29509) ;  /* 0x0000000000687947 */ /* 0x000fec0003800000 */
.L_x_29510:
        /* <DEDUP_REMOVED lines=10> */
.L_x_29516:
        /* <DEDUP_REMOVED lines=13> */
.L_x_29515:
[----:B------:R-:W-:Y:S05]  /*4e90*/  BSYNC.RECONVERGENT B1 ;  /* 0x0000000000017941 */ /* 0x000fea0003800200 */
.L_x_29514:
[----:B------:R-:W-:-:S04]  /*4ea0*/  FMUL.FTZ R22, R22, 1.1920928955078125e-07 ;  /* 0x3400000016167820 */ /* 0x000fc80000410000 */
[----:B------:R-:W-:-:S07]  /*4eb0*/  FMUL.FTZ R22, R17, R22 ;  /* 0x0000001611167220 */ /* 0x000fce0000410000 */
.L_x_29509:
[----:B------:R-:W-:Y:S05]  /*4ec0*/  BSYNC.RECONVERGENT B0 ;  /* 0x0000000000007941 */ /* 0x000fea0003800200 */
.L_x_29508:
[C---:B------:R-:W-:Y:S01]  /*4ed0*/  LOP3.LUT R17, R22.reuse, 0x80000000, R20, 0xb8, !PT ;  /* 0x8000000016117812 */ /* 0x040fe200078eb814 */
[----:B------:R-:W-:Y:S01]  /*4ee0*/  BSSY.RECONVERGENT B0, `(.L_x_29517) ;  /* 0x0000042000007945 */ /* 0x000fe20003800200 */
[----:B------:R-:W-:Y:S02]  /*4ef0*/  FSETP.NAN.FTZ.AND P0, PT, |R22|, |R22|, PT ;  /* 0x400000161600720b */ /* 0x000fe40003f18200 */
        /* <DEDUP_REMOVED lines=32> */
.L_x_29522:
[----:B------:R-:W-:Y:S01]  /*5100*/  FSETP.GEU.FTZ.AND P0, PT, R8, -R7, PT ;  /* 0x800000070800720b */ /* 0x000fe20003f1e000 */
[----:B------:R-:W-:-:S12]  /*5110*/  FADD.FTZ R0, R0, -1 ;  /* 0xbf80000000007421 */ /* 0x000fd80000010000 */
[----:B------:R-:W-:-:S07]  /*5120*/  @!P0 FADD.FTZ R0, R0, -1 ;  /* 0xbf80000000008421 */ /* 0x000fce0000010000 */
.L_x_29521:
[----:B------:R-:W-:Y:S05]  /*5130*/  BSYNC.RECONVERGENT B1 ;  /* 0x0000000000017941 */ /* 0x000fea0003800200 */
.L_x_29520:
[----:B------:R-:W-:Y:S01]  /*5140*/  FFMA.FTZ R22, -R7, R0, R22 ;  /* 0x0000000007167223 */ /* 0x000fe20000010116 */
[----:B------:R-:W-:Y:S06]  /*5150*/  BRA `(.L_x_29518) ;  /* 0x0000000000687947 */ /* 0x000fec0003800000 */
.L_x_29519:
        /* <DEDUP_REMOVED lines=10> */
.L_x_29525:
        /* <DEDUP_REMOVED lines=13> */
.L_x_29524:
[----:B------:R-:W-:Y:S05]  /*52d0*/  BSYNC.RECONVERGENT B1 ;  /* 0x0000000000017941 */ /* 0x000fea0003800200 */
.L_x_29523:
[----:B------:R-:W-:-:S04]  /*52e0*/  FMUL.FTZ R5, R22, 1.1920928955078125e-07 ;  /* 0x3400000016057820 */ /* 0x000fc80000410000 */
[----:B------:R-:W-:-:S07]  /*52f0*/  FMUL.FTZ R22, R10, R5 ;  /* 0x000000050a167220 */ /* 0x000fce0000410000 */
.L_x_29518:
[----:B------:R-:W-:Y:S05]  /*5300*/  BSYNC.RECONVERGENT B0 ;  /* 0x0000000000007941 */ /* 0x000fea0003800200 */
.L_x_29517:
[C---:B------:R-:W-:Y:S01]  /*5310*/  FSETP.NAN.FTZ.AND P0, PT, |R22|.reuse, |R22|, PT ;  /* 0x400000161600720b */ /* 0x040fe20003f18200 */
[----:B------:R-:W0:Y:S01]  /*5320*/  LDC.64 R6, c[0x0][0x388] ;  /* 0x0000e200ff067b82 */ /* 0x000e220000000a00 */
[C---:B------:R-:W-:Y:S02]  /*5330*/  LOP3.LUT R5, R22.reuse, 0x80000000, R2, 0xb8, !PT ;  /* 0x8000000016057812 */ /* 0x040fe400078eb802 */
        /* <DEDUP_REMOVED lines=19> */
.L_x_29526:
        /* <DEDUP_REMOVED lines=9> */
.L_x_54978:


//--------------------- .text._ZN2at6native29vectorized_elementwise_kernelILi4ENS0_13BUnaryFunctorIN3c108BFloat16ES4_S4_ZZZNS0_21remainder_kernel_cudaERNS_18TensorIteratorBaseEENKUlvE0_clEvENKUlvE2_clEvEUlS4_S4_E_EESt5arrayIPcLm2EEEEviT0_T1_ --------------------------
	.section	.text._ZN2at6native29vectorized_elementwise_kernelILi4ENS0_13BUnaryFunctorIN3c108BFloat16ES4_S4_ZZZNS0_21remainder_kernel_cudaERNS_18TensorIteratorBaseEENKUlvE0_clEvENKUlvE2_clEvEUlS4_S4_E_EESt5arrayIPcLm2EEEEviT0_T1_,"ax",@progbits
	.align	128
        .global         _ZN2at6native29vectorized_elementwise_kernelILi4ENS0_13BUnaryFunctorIN3c108BFloat16ES4_S4_ZZZNS0_21remainder_kernel_cudaERNS_18TensorIteratorBaseEENKUlvE0_clEvENKUlvE2_clEvEUlS4_S4_E_EESt5arrayIPcLm2EEEEviT0_T1_
        .type           _ZN2at6native29vectorized_elementwise_kernelILi4ENS0_13BUnaryFunctorIN3c108BFloat16ES4_S4_ZZZNS0_21remainder_kernel_cudaERNS_18TensorIteratorBaseEENKUlvE0_clEvENKUlvE2_clEvEUlS4_S4_E_EESt5arrayIPcLm2EEEEviT0_T1_,@function
        .size           _ZN2at6native29vectorized_elementwise_kernelILi4ENS0_13BUnaryFunctorIN3c108BFloat16ES4_S4_ZZZNS0_21remainder_kernel_cudaERNS_18TensorIteratorBaseEENKUlvE0_clEvENKUlvE2_clEvEUlS4_S4_E_EESt5arrayIPcLm2EEEEviT0_T1_,(.L_x_54979 - _ZN2at6native29vectorized_elementwise_kernelILi4ENS0_13BUnaryFunctorIN3c108BFloat16ES4_S4_ZZZNS0_21remainder_kernel_cudaERNS_18TensorIteratorBaseEENKUlvE0_clEvENKUlvE2_clEvEUlS4_S4_E_EESt5arrayIPcLm2EEEEviT0_T1_)
        .other          _ZN2at6native29vectorized_elementwise_kernelILi4ENS0_13BUnaryFunctorIN3c108BFloat16ES4_S4_ZZZNS0_21remainder_kernel_cudaERNS_18TensorIteratorBaseEENKUlvE0_clEvENKUlvE2_clEvEUlS4_S4_E_EESt5arrayIPcLm2EEEEviT0_T1_,@"STO_CUDA_ENTRY STV_DEFAULT"
_ZN2at6native29vectorized_elementwise_kernelILi4ENS0_13BUnaryFunctorIN3c108BFloat16ES4_S4_ZZZNS0_21remainder_kernel_cudaERNS_18TensorIteratorBaseEENKUlvE0_clEvENKUlvE2_clEvEUlS4_S4_E_EESt5arrayIPcLm2EEEEviT0_T1_:
.text._ZN2at6native29vectorized_elementwise_kernelILi4ENS0_13BUnaryFunctorIN3c108BFloat16ES4_S4_ZZZNS0_21remainder_kernel_cudaERNS_18TensorIteratorBaseEENKUlvE0_clEvENKUlvE2_clEvEUlS4_S4_E_EESt5arrayIPcLm2EEEEviT0_T1_:
        /* <DEDUP_REMOVED lines=101> */
.L_x_29534:
[----:B------:R-:W-:Y:S05]  /*0650*/  BSYNC.RECONVERGENT B2 ;  /* 0x0000000000027941 */ /* 0x000fea0003800200 */
.L_x_29533:
[----:B------:R-:W-:Y:S01]  /*0660*/  FFMA.FTZ R4, -R3, R5, R4 ;  /* 0x0000000503047223 */ /* 0x000fe20000010104 */
[----:B------:R-:W-:Y:S06]  /*0670*/  BRA `(.L_x_29531) ;  /* 0x0000000000787947 */ /* 0x000fec0003800000 */
.L_x_29532:
        /* <DEDUP_REMOVED lines=14> */
.L_x_29537:
        /* <DEDUP_REMOVED lines=13> */
.L_x_29536:
[----:B------:R-:W-:Y:S05]  /*0830*/  BSYNC.RECONVERGENT B2 ;  /* 0x0000000000027941 */ /* 0x000fea0003800200 */
.L_x_29535:
[----:B------:R-:W-:-:S04]  /*0840*/  FMUL.FTZ R4, R4, 1.1920928955078125e-07 ;  /* 0x3400000004047820 */ /* 0x000fc80000410000 */
[----:B------:R-:W-:-:S07]  /*0850*/  FMUL.FTZ R4, R3, R4 ;  /* 0x0000000403047220 */ /* 0x000fce0000410000 */
.L_x_29531:
[----:B------:R-:W-:Y:S05]  /*0860*/  BSYNC.RECONVERGENT B0 ;  /* 0x0000000000007941 */ /* 0x000fea0003800200 */
.L_x_29530:
        /* <DEDUP_REMOVED lines=11> */
.L_x_29529:
[----:B------:R-:W-:Y:S05]  /*0920*/  BSYNC.RECONVERGENT B1 ;  /* 0x0000000000017941 */ /* 0x000fea0003800200 */
.L_x_29528:
        /* <DEDUP_REMOVED lines=33> */
.L_x_29545:
[----:B------:R-:W-:Y:S01]  /*0b40*/  FSETP.GEU.FTZ.AND P0, PT, R6, -R8, PT ;  /* 0x800000080600720b */ /* 0x000fe20003f1e000 */
[----:B------:R-:W-:-:S12]  /*0b50*/  FADD.FTZ R4, R4, -1 ;  /* 0xbf80000004047421 */ /* 0x000fd80000010000 */
[----:B------:R-:W-:-:S07]  /*0b60*/  @!P0 FADD.FTZ R4, R4, -1 ;  /* 0xbf80000004048421 */ /* 0x000fce0000010000 */
.L_x_29544:
[----:B------:R-:W-:Y:S05]  /*0b70*/  BSYNC.RECONVERGENT B2 ;  /* 0x0000000000027941 */ /* 0x000fea0003800200 */
.L_x_29543:
[----:B------:R-:W-:Y:S01]  /*0b80*/  FFMA.FTZ R7, -R8, R4, R7 ;  /* 0x0000000408077223 */ /* 0x000fe20000010107 */
[----:B------:R-:W-:Y:S06]  /*0b90*/  BRA `(.L_x_29541) ;  /* 0x0000000000787947 */ /* 0x000fec0003800000 */
.L_x_29542:
        /* <DEDUP_REMOVED lines=14> */
.L_x_29548:
        /* <DEDUP_REMOVED lines=13> */
.L_x_29547:
[----:B------:R-:W-:Y:S05]  /*0d50*/  BSYNC.RECONVERGENT B2 ;  /* 0x0000000000027941 */ /* 0x000fea0003800200 */
.L_x_29546:
[----:B------:R-:W-:-:S04]  /*0d60*/  FMUL.FTZ R7, R8, 1.1920928955078125e-07 ;  /* 0x3400000008077820 */ /* 0x000fc80000410000 */
[----:B------:R-:W-:-:S07]  /*0d70*/  FMUL.FTZ R7, R4, R7 ;  /* 0x0000000704077220 */ /* 0x000fce0000410000 */
.L_x_29541:
[----:B------:R-:W-:Y:S05]  /*0d80*/  BSYNC.RECONVERGENT B0 ;  /* 0x0000000000007941 */ /* 0x000fea0003800200 */
.L_x_29540:
        /* <DEDUP_REMOVED lines=11> */
.L_x_29539:
[----:B------:R-:W-:Y:S05]  /*0e40*/  BSYNC.RECONVERGENT B1 ;  /* 0x0000000000017941 */ /* 0x000fea0003800200 */
.L_x_29538:
        /* <DEDUP_REMOVED lines=33> */
.L_x_29556:
[----:B------:R-:W-:Y:S01]  /*1060*/  FSETP.GEU.FTZ.AND P0, PT, R8, -R9, PT ;  /* 0x800000090800720b */ /* 0x000fe20003f1e000 */
[----:B------:R-:W-:-:S12]  /*1070*/  FADD.FTZ R6, R6, -1 ;  /* 0xbf80000006067421 */ /* 0x000fd80000010000 */
[----:B------:R-:W-:-:S07]  /*1080*/  @!P0 FADD.FTZ R6, R6, -1 ;  /* 0xbf80000006068421 */ /* 0x000fce0000010000 */
.L_x_29555:
[----:B------:R-:W-:Y:S05]  /*1090*/  BSYNC.RECONVERGENT B2 ;  /* 0x0000000000027941 */ /* 0x000fea0003800200 */
.L_x_29554:
[----:B------:R-:W-:Y:S01]  /*10a0*/  FFMA.FTZ R7, -R9, R6, R7 ;  /* 0x0000000609077223 */ /* 0x000fe20000010107 */
[----:B------:R-:W-:Y:S06]  /*10b0*/  BRA `(.L_x_29552) ;  /* 0x0000000000787947 */ /* 0x000fec0003800000 */
.L_x_29553:
        /* <DEDUP_REMOVED lines=14> */
.L_x_29559:
        /* <DEDUP_REMOVED lines=13> */
.L_x_29558:
[----:B------:R-:W-:Y:S05]  /*1270*/  BSYNC.RECONVERGENT B2 ;  /* 0x0000000000027941 */ /* 0x000fea0003800200 */
.L_x_29557:
[----:B------:R-:W-:-:S04]  /*1280*/  FMUL.FTZ R9, R9, 1.1920928955078125e-07 ;  /* 0x3400000009097820 */ /* 0x000fc80000410000 */
[----:B0-----:R-:W-:-:S07]  /*1290*/  FMUL.FTZ R7, R6, R9 ;  /* 0x0000000906077220 */ /* 0x001fce0000410000 */
.L_x_29552:
[----:B------:R-:W-:Y:S05]  /*12a0*/  BSYNC.RECONVERGENT B0 ;  /* 0x0000000000007941 */ /* 0x000fea0003800200 */
.L_x_29551:
        /* <DEDUP_REMOVED lines=11> */
.L_x_29550:
[----:B------:R-:W-:Y:S05]  /*1360*/  BSYNC.RECONVERGENT B1 ;  /* 0x0000000000017941 */ /* 0x000fea0003800200 */
.L_x_29549:
        /* <DEDUP_REMOVED lines=33> */
.L_x_29567:
[----:B------:R-:W-:Y:S01]  /*1580*/  FSETP.GEU.FTZ.AND P0, PT, R9, -R10, PT ;  /* 0x8000000a0900720b */ /* 0x000fe20003f1e000 */
[----:B------:R-:W-:-:S12]  /*1590*/  FADD.FTZ R7, R7, -1 ;  /* 0xbf80000007077421 */ /* 0x000fd80000010000 */
[----:B------:R-:W-:-:S07]  /*15a0*/  @!P0 FADD.FTZ R7, R7, -1 ;  /* 0xbf80000007078421 */ /* 0x000fce0000010000 */
.L_x_29566:
[----:B------:R-:W-:Y:S05]  /*15b0*/  BSYNC.RECONVERGENT B2 ;  /* 0x0000000000027941 */ /* 0x000fea0003800200 */
.L_x_29565:
[----:B------:R-:W-:Y:S01]  /*15c0*/  FFMA.FTZ R8, -R10, R7, R8 ;  /* 0x000000070a087223 */ /* 0x000fe20000010108 */
[----:B------:R-:W-:Y:S06]  /*15d0*/  BRA `(.L_x_29563) ;  /* 0x0000000000787947 */ /* 0x000fec0003800000 */
.L_x_29564:
        /* <DEDUP_REMOVED lines=14> */
.L_x_29570:
        /* <DEDUP_REMOVED lines=13> */
.L_x_29569:
[----:B------:R-:W-:Y:S05]  /*1790*/  BSYNC.RECONVERGENT B2 ;  /* 0x0000000000027941 */ /* 0x000fea0003800200 */
.L_x_29568:
[----:B------:R-:W-:-:S04]  /*17a0*/  FMUL.FTZ R10, R10, 1.1920928955078125e-07 ;  /* 0x340000000a0a7820 */ /* 0x000fc80000410000 */
[----:B0-----:R-:W-:-:S07]  /*17b0*/  FMUL.FTZ R8, R7, R10 ;  /* 0x0000000a07087220 */ /* 0x001fce0000410000 */
.L_x_29563:
[----:B------:R-:W-:Y:S05]  /*17c0*/  BSYNC.RECONVERGENT B0 ;  /* 0x0000000000007941 */ /* 0x000fea0003800200 */
.L_x_29562:
        /* <DEDUP_REMOVED lines=11> */
.L_x_29561:
[----:B------:R-:W-:Y:S05]  /*1880*/  BSYNC.RECONVERGENT B1 ;  /* 0x0000000000017941 */ /* 0x000fea0003800200 */
.L_x_29560:
        /* <DEDUP_REMOVED lines=33> */
.L_x_29578:
[----:B------:R-:W-:Y:S01]  /*1aa0*/  FSETP.GEU.FTZ.AND P0, PT, R9, -R11, PT ;  /* 0x8000000b0900720b */ /* 0x000fe20003f1e000 */
[----:B------:R-:W-:-:S12]  /*1ab0*/  FADD.FTZ R7, R7, -1 ;  /* 0xbf80000007077421 */ /* 0x000fd80000010000 */
[----:B------:R-:W-:-:S07]  /*1ac0*/  @!P0 FADD.FTZ R7, R7, -1 ;  /* 0xbf80000007078421 */ /* 0x000fce0000010000 */
.L_x_29577:
[----:B------:R-:W-:Y:S05]  /*1ad0*/  BSYNC.RECONVERGENT B2 ;  /* 0x0000000000027941 */ /* 0x000fea0003800200 */
.L_x_29576:
[----:B------:R-:W-:Y:S01]  /*1ae0*/  FFMA.FTZ R10, -R11, R7, R10 ;  /* 0x000000070b0a7223 */ /* 0x000fe2000001010a */
[----:B------:R-:W-:Y:S06]  /*1af0*/  BRA `(.L_x_29574) ;  /* 0x0000000000787947 */ /* 0x000fec0003800000 */
.L_x_29575:
        /* <DEDUP_REMOVED lines=14> */
.L_x_29581:
        /* <DEDUP_REMOVED lines=13> */
.L_x_29580:
[----:B------:R-:W-:Y:S05]  /*1cb0*/  BSYNC.RECONVERGENT B2 ;  /* 0x0000000000027941 */ /* 0x000fea0003800200 */
.L_x_29579:
[----:B------:R-:W-:-:S04]  /*1cc0*/  FMUL.FTZ R10, R11, 1.1920928955078125e-07 ;  /* 0x340000000b0a7820 */ /* 0x000fc80000410000 */
[----:B------:R-:W-:-:S07]  /*1cd0*/  FMUL.FTZ R10, R7, R10 ;  /* 0x0000000a070a7220 */ /* 0x000fce0000410000 */
.L_x_29574:
[----:B------:R-:W-:Y:S05]  /*1ce0*/  BSYNC.RECONVERGENT B0 ;  /* 0x0000000000007941 */ /* 0x000fea0003800200 */
.L_x_29573:
        /* <DEDUP_REMOVED lines=11> */
.L_x_29572:
[----:B------:R-:W-:Y:S05]  /*1da0*/  BSYNC.RECONVERGENT B1 ;  /* 0x0000000000017941 */ /* 0x000fea0003800200 */
.L_x_29571:
        /* <DEDUP_REMOVED lines=33> */
.L_x_29589:
[----:B------:R-:W-:Y:S01]  /*1fc0*/  FSETP.GEU.FTZ.AND P0, PT, R10, -R13, PT ;  /* 0x8000000d0a00720b */ /* 0x000fe20003f1e000 */
[----:B------:R-:W-:-:S12]  /*1fd0*/  FADD.FTZ R8, R8, -1 ;  /* 0xbf80000008087421 */ /* 0x000fd80000010000 */
[----:B------:R-:W-:-:S07]  /*1fe0*/  @!P0 FADD.FTZ R8, R8, -1 ;  /* 0xbf80000008088421 */ /* 0x000fce0000010000 */
.L_x_29588:
[----:B------:R-:W-:Y:S05]  /*1ff0*/  BSYNC.RECONVERGENT B2 ;  /* 0x0000000000027941 */ /* 0x000fea0003800200 */
.L_x_29587:
[----:B------:R-:W-:Y:S01]  /*2000*/  FFMA.FTZ R11, -R13, R8, R11 ;  /* 0x000000080d0b7223 */ /* 0x000fe2000001010b */
[----:B------:R-:W-:Y:S06]  /*2010*/  BRA `(.L_x_29585) ;  /* 0x0000000000787947 */ /* 0x000fec0003800000 */
.L_x_29586:
        /* <DEDUP_REMOVED lines=14> */
.L_x_29592:
        /* <DEDUP_REMOVED lines=13> */
.L_x_29591:
[----:B------:R-:W-:Y:S05]  /*21d0*/  BSYNC.RECONVERGENT B2 ;  /* 0x0000000000027941 */ /* 0x000fea0003800200 */
.L_x_29590:
[----:B------:R-:W-:-:S04]  /*21e0*/  FMUL.FTZ R13, R13, 1.1920928955078125e-07 ;  /* 0x340000000d0d7820 */ /* 0x000fc80000410000 */
[----:B------:R-:W-:-:S07]  /*21f0*/  FMUL.FTZ R11, R8, R13 ;  /* 0x0000000d080b7220 */ /* 0x000fce0000410000 */
.L_x_29585:
[----:B------:R-:W-:Y:S05]  /*2200*/  BSYNC.RECONVERGENT B0 ;  /* 0x0000000000007941 */ /* 0x000fea0003800200 */
.L_x_29584:
        /* <DEDUP_REMOVED lines=11> */
.L_x_29583:
[----:B------:R-:W-:Y:S05]  /*22c0*/  BSYNC.RECONVERGENT B1 ;  /* 0x0000000000017941 */ /* 0x000fea0003800200 */
.L_x_29582:
        /* <DEDUP_REMOVED lines=33> */
.L_x_29600:
[----:B------:R-:W-:Y:S01]  /*24e0*/  FSETP.GEU.FTZ.AND P0, PT, R20, -R15, PT ;  /* 0x8000000f1400720b */ /* 0x000fe20003f1e000 */
[----:B------:R-:W-:-:S12]  /*24f0*/  FADD.FTZ R10, R10, -1 ;  /* 0xbf8000000a0a7421 */ /* 0x000fd80000010000 */
[----:B------:R-:W-:-:S07]  /*2500*/  @!P0 FADD.FTZ R10, R10, -1 ;  /* 0xbf8000000a0a8421 */ /* 0x000fce0000010000 */
.L_x_29599:
[----:B------:R-:W-:Y:S05]  /*2510*/  BSYNC.RECONVERGENT B2 ;  /* 0x0000000000027941 */ /* 0x000fea0003800200 */
.L_x_29598:
[----:B------:R-:W-:Y:S01]  /*2520*/  FFMA.FTZ R11, -R15, R10, R11 ;  /* 0x0000000a0f0b7223 */ /* 0x000fe2000001010b */
[----:B------:R-:W-:Y:S06]  /*2530*/  BRA `(.L_x_29596) ;  /* 0x0000000000787947 */ /* 0x000fec0003800000 */
.L_x_29597:
        /* <DEDUP_REMOVED lines=14> */
.L_x_29603:
        /* <DEDUP_REMOVED lines=13> */
.L_x_29602:
[----:B------:R-:W-:Y:S05]  /*26f0*/  BSYNC.RECONVERGENT B2 ;  /* 0x0000000000027941 */ /* 0x000fea0003800200 */
.L_x_29601:
[----:B------:R-:W-:-:S04]  /*2700*/  FMUL.FTZ R15, R15, 1.1920928955078125e-07 ;  /* 0x340000000f0f7820 */ /* 0x000fc80000410000 */
[----:B0-----:R-:W-:-:S07]  /*2710*/  FMUL.FTZ R11, R10, R15 ;  /* 0x0000000f0a0b7220 */ /* 0x001fce0000410000 */
.L_x_29596:
[----:B------:R-:W-:Y:S05]  /*2720*/  BSYNC.RECONVERGENT B0 ;  /* 0x0000000000007941 */ /* 0x000fea0003800200 */
.L_x_29595:
        /* <DEDUP_REMOVED lines=11> */
.L_x_29594:
[----:B------:R-:W-:Y:S05]  /*27e0*/  BSYNC.RECONVERGENT B1 ;  /* 0x0000000000017941 */ /* 0x000fea0003800200 */
.L_x_29593:
        /* <DEDUP_REMOVED lines=33> */
.L_x_29611:
[----:B------:R-:W-:Y:S01]  /*2a00*/  FSETP.GEU.FTZ.AND P0, PT, R10, -R14, PT ;  /* 0x8000000e0a00720b */ /* 0x000fe20003f1e000 */
[----:B------:R-:W-:-:S12]  /*2a10*/  FADD.FTZ R0, R0, -1 ;  /* 0xbf80000000007421 */ /* 0x000fd80000010000 */
[----:B------:R-:W-:-:S07]  /*2a20*/  @!P0 FADD.FTZ R0, R0, -1 ;  /* 0xbf80000000008421 */ /* 0x000fce0000010000 */
.L_x_29610:
[----:B------:R-:W-:Y:S05]  /*2a30*/  BSYNC.RECONVERGENT B2 ;  /* 0x0000000000027941 */ /* 0x000fea0003800200 */
.L_x_29609:
[----:B------:R-:W-:Y:S01]  /*2a40*/  FFMA.FTZ R13, -R14, R0, R13 ;  /* 0x000000000e0d7223 */ /* 0x000fe2000001010d */
[----:B------:R-:W-:Y:S06]  /*2a50*/  BRA `(.L_x_29607) ;  /* 0x0000000000787947 */ /* 0x000fec0003800000 */
.L_x_29608:
        /* <DEDUP_REMOVED lines=14> */
.L_x_29614:
        /* <DEDUP_REMOVED lines=13> */
.L_x_29613:
[----:B------:R-:W-:Y:S05]  /*2c10*/  BSYNC.RECONVERGENT B2 ;  /* 0x0000000000027941 */ /* 0x000fea0003800200 */
.L_x_29612:
[----:B------:R-:W-:-:S04]  /*2c20*/  FMUL.FTZ R13, R13, 1.1920928955078125e-07 ;  /* 0x340000000d0d7820 */ /* 0x000fc80000410000 */
[----:B------:R-:W-:-:S07]  /*2c30*/  FMUL.FTZ R13, R0, R13 ;  /* 0x0000000d000d7220 */ /* 0x000fce0000410000 */
.L_x_29607:
[----:B------:R-:W-:Y:S05]  /*2c40*/  BSYNC.RECONVERGENT B0 ;  /* 0x0000000000007941 */ /* 0x000fea0003800200 */
.L_x_29606:
        /* <DEDUP_REMOVED lines=11> */
.L_x_29605:
[----:B------:R-:W-:Y:S05]  /*2d00*/  BSYNC.RECONVERGENT B1 ;  /* 0x0000000000017941 */ /* 0x000fea0003800200 */
.L_x_29604:
        /* <DEDUP_REMOVED lines=16> */
.L_x_29617:
[----:B------:R-:W-:-:S13]  /*2e10*/  ISETP.GE.U32.AND P0, PT, R18, R17, PT ;  /* 0x000000111200720c */ /* 0x000fda0003f06070 */
[----:B------:R-:W-:Y:S05]  /*2e20*/  @P0 BRA `(.L_x_29619) ;  /* 0x0000000000300947 */ /* 0x000fea0003800000 */
[----:B-1----:R-:W1:Y:S01]  /*2e30*/  LDC.64 R2, c[0x0][0x388] ;  /* 0x0000e200ff027b82 */ /* 0x002e620000000a00 */
[----:B------:R-:W-:Y:S02]  /*2e40*/  IMAD.IADD R11, R16, 0x1, R18 ;  /* 0x00000001100b7824 */ /* 0x000fe400078e0212 */
[----:B------:R-:W-:Y:S02]  /*2e50*/  VIADD R18, R18, 0x80 ;  /* 0x0000008012127836 */ /* 0x000fe40000000000 */
[----:B-1----:R-:W-:-:S05]  /*2e60*/  IMAD.WIDE.U32 R2, R11, 0x2, R2 ;  /* 0x000000020b027825 */ /* 0x002fca00078e0002 */
[----:B------:R2:W-:Y:S02]  /*2e70*/  STG.E.U16 desc[UR4][R2.64], R5 ;  /* 0x0000000502007986 */ /* 0x0005e4000c101504 */
.L_x_29618:
[----:B------:R-:W-:-:S13]  /*2e80*/  ISETP.GE.U32.AND P0, PT, R18, R17, PT ;  /* 0x000000111200720c */ /* 0x000fda0003f06070 */
[----:B------:R-:W-:Y:S05]  /*2e90*/  @P0 BRA `(.L_x_29620) ;  /* 0x0000000000300947 */ /* 0x000fea0003800000 */
[----:B-12---:R-:W1:Y:S01]  /*2ea0*/  LDC.64 R2, c[0x0][0x388] ;  /* 0x0000e200ff027b82 */ /* 0x006e620000000a00 */
[----:B------:R-:W-:Y:S02]  /*2eb0*/  IMAD.IADD R5, R16, 0x1, R18 ;  /* 0x0000000110057824 */ /* 0x000fe400078e0212 */
[----:B------:R-:W-:Y:S02]  /*2ec0*/  VIADD R18, R18, 0x80 ;  /* 0x0000008012127836 */ /* 0x000fe40000000000 */
[----:B-1----:R-:W-:-:S05]  /*2ed0*/  IMAD.WIDE.U32 R2, R5, 0x2, R2 ;  /* 0x0000000205027825 */ /* 0x002fca00078e0002 */
[----:B------:R2:W-:Y:S02]  /*2ee0*/  STG.E.U16 desc[UR4][R2.64], R6 ;  /* 0x0000000602007986 */ /* 0x0005e4000c101504 */
.L_x_29619:
[----:B------:R-:W-:-:S13]  /*2ef0*/  ISETP.GE.U32.AND P0, PT, R18, R17, PT ;  /* 0x000000111200720c */ /* 0x000fda0003f06070 */
[----:B------:R-:W-:Y:S05]  /*2f00*/  @P0 BRA `(.L_x_29621) ;  /* 0x0000000000340947 */ /* 0x000fea0003800000 */
[----:B-12---:R-:W1:Y:S01]  /*2f10*/  LDC.64 R2, c[0x0][0x388] ;  /* 0x0000e200ff027b82 */ /* 0x006e620000000a00 */
[----:B------:R-:W-:Y:S02]  /*2f20*/  IMAD.IADD R5, R16, 0x1, R18 ;  /* 0x0000000110057824 */ /* 0x000fe400078e0212 */
[----:B------:R-:W-:Y:S02]  /*2f30*/  VIADD R18, R18, 0x80 ;  /* 0x0000008012127836 */ /* 0x000fe40000000000 */
[----:B-1----:R-:W-:-:S05]  /*2f40*/  IMAD.WIDE.U32 R2, R5, 0x2, R2 ;  /* 0x0000000205027825 */ /* 0x002fca00078e0002 */
[----:B------:R3:W-:Y:S02]  /*2f50*/  STG.E.U16 desc[UR4][R2.64], R7 ;  /* 0x0000000702007986 */ /* 0x0007e4000c101504 */
.L_x_29620:
        /* <DEDUP_REMOVED lines=8> */
.L_x_29621:
[----:B------:R-:W-:Y:S05]  /*2fe0*/  BSYNC.RELIABLE B1 ;  /* 0x0000000000017941 */ /* 0x000fea0003800100 */
.L_x_29616:
[----:B------:R-:W-:-:S13]  /*2ff0*/  ISETP.GE.U32.AND P0, PT, R18, R17, PT ;  /* 0x000000111200720c */ /* 0x000fda0003f06070 */
[----:B-123--:R-:W1:Y:S01]  /*3000*/  @!P0 LDC.64 R2, c[0x0][0x388] ;  /* 0x0000e200ff028b82 */ /* 0x00ee620000000a00 */
[----:B------:R-:W-:Y:S02]  /*3010*/  @!P0 IMAD.IADD R5, R16, 0x1, R18 ;  /* 0x0000000110058824 */ /* 0x000fe400078e0212 */
[----:B------:R-:W-:Y:S02]  /*3020*/  @!P0 VIADD R18, R18, 0x80 ;  /* 0x0000008012128836 */ /* 0x000fe40000000000 */
[----:B-1----:R-:W-:-:S05]  /*3030*/  @!P0 IMAD.WIDE.U32 R2, R5, 0x2, R2 ;  /* 0x0000000205028825 */ /* 0x002fca00078e0002 */
[----:B------:R4:W-:Y:S02]  /*3040*/  @!P0 STG.E.U16 desc[UR4][R2.64], R9 ;  /* 0x0000000902008986 */ /* 0x0009e4000c101504 */
.L_x_29622:
[----:B------:R-:W-:Y:S05]  /*3050*/  BSYNC.RECONVERGENT B0 ;  /* 0x0000000000007941 */ /* 0x000fea0003800200 */
.L_x_29615:
        /* <DEDUP_REMOVED lines=8> */
.L_x_29527:
        /* <DEDUP_REMOVED lines=43> */
.L_x_29627:
[----:B------:R-:W-:Y:S05]  /*3390*/  BSYNC.RECONVERGENT B1 ;  /* 0x0000000000017941 */ /* 0x000fea0003800200 */
.L_x_29626:
[----:B------:R-:W-:Y:S01]  /*33a0*/  FFMA.FTZ R4, -R9, R17, R4 ;  /* 0x0000001109047223 */ /* 0x000fe20000010104 */
[----:B------:R-:W-:Y:S06]  /*33b0*/  BRA `(.L_x_29624) ;  /* 0x0000000000687947 */ /* 0x000fec0003800000 */
.L_x_29625:
        /* <DEDUP_REMOVED lines=10> */
.L_x_29630:
        /* <DEDUP_REMOVED lines=13> */
.L_x_29629:
[----:B------:R-:W-:Y:S05]  /*3530*/  BSYNC.RECONVERGENT B1 ;  /* 0x0000000000017941 */ /* 0x000fea0003800200 */
.L_x_29628:
[----:B------:R-:W-:-:S04]  /*3540*/  FMUL.FTZ R17, R17, 1.1920928955078125e-07 ;  /* 0x3400000011117820 */ /* 0x000fc80000410000 */
[----:B------:R-:W-:-:S07]  /*3550*/  FMUL.FTZ R4, R4, R17 ;  /* 0x0000001104047220 */ /* 0x000fce0000410000 */
.L_x_29624:
[----:B------:R-:W-:Y:S05]  /*3560*/  BSYNC.RECONVERGENT B0 ;  /* 0x0000000000007941 */ /* 0x000fea0003800200 */
.L_x_29623:
[C---:B------:R-:W-:Y:S01]  /*3570*/  LOP3.LUT R17, R4.reuse, 0x80000000, R14, 0xb8, !PT ;  /* 0x8000000004117812 */ /* 0x040fe200078eb80e */
[----:B------:R-:W-:Y:S01]  /*3580*/  IMAD.U32 R14, R15, 0x10000, RZ ;  /* 0x000100000f0e7824 */ /* 0x000fe200078e00ff */
[----:B------:R-:W-:Y:S01]  /*3590*/  FSETP.NAN.FTZ.AND P0, PT, |R4|, |R4|, PT ;  /* 0x400000040400720b */ /* 0x000fe20003f18200 */
[----:B------:R-:W-:Y:S02]  /*35a0*/  BSSY.RECONVERGENT B0, `(.L_x_29631) ;  /* 0x000003f000007945 */ /* 0x000fe40003800200 */
[----:B------:R-:W-:Y:S01]  /*35b0*/  FADD.FTZ R18, |R14|, -RZ ;  /* 0x800000ff0e127221 */ /* 0x000fe20000010200 */
        /* <DEDUP_REMOVED lines=29> */
.L_x_29636:
[----:B------:R-:W-:Y:S01]  /*3790*/  FSETP.GEU.FTZ.AND P0, PT, R20, -R9, PT ;  /* 0x800000091400720b */ /* 0x000fe20003f1e000 */
[----:B------:R-:W-:-:S12]  /*37a0*/  FADD.FTZ R15, R15, -1 ;  /* 0xbf8000000f0f7421 */ /* 0x000fd80000010000 */
[----:B------:R-:W-:-:S07]  /*37b0*/  @!P0 FADD.FTZ R15, R15, -1 ;  /* 0xbf8000000f0f8421 */ /* 0x000fce0000010000 */
.L_x_29635:
[----:B------:R-:W-:Y:S05]  /*37c0*/  BSYNC.RECONVERGENT B1 ;  /* 0x0000000000017941 */ /* 0x000fea0003800200 */
.L_x_29634:
[----:B------:R-:W-:Y:S01]  /*37d0*/  FFMA.FTZ R18, -R9, R15, R18 ;  /* 0x0000000f09127223 */ /* 0x000fe20000010112 */
[----:B------:R-:W-:Y:S06]  /*37e0*/  BRA `(.L_x_29632) ;  /* 0x0000000000687947 */ /* 0x000fec0003800000 */
.L_x_29633:
        /* <DEDUP_REMOVED lines=10> */
.L_x_29639:
        /* <DEDUP_REMOVED lines=13> */
.L_x_29638:
[----:B------:R-:W-:Y:S05]  /*3960*/  BSYNC.RECONVERGENT B1 ;  /* 0x0000000000017941 */ /* 0x000fea0003800200 */
.L_x_29637:
[----:B------:R-:W-:-:S04]  /*3970*/  FMUL.FTZ R18, R18, 1.1920928955078125e-07 ;  /* 0x3400000012127820 */ /* 0x000fc80000410000 */
[----:B------:R-:W-:-:S07]  /*3980*/  FMUL.FTZ R18, R15, R18 ;  /* 0x000000120f127220 */ /* 0x000fce0000410000 */
.L_x_29632:
[----:B------:R-:W-:Y:S05]  /*3990*/  BSYNC.RECONVERGENT B0 ;  /* 0x0000000000007941 */ /* 0x000fea0003800200 */
.L_x_29631:
[C---:B------:R-:W-:Y:S01]  /*39a0*/  LOP3.LUT R15, R18.reuse, 0x80000000, R14, 0xb8, !PT ;  /* 0x80000000120f7812 */ /* 0x040fe200078eb80e */
[----:B------:R-:W-:Y:S01]  /*39b0*/  BSSY.RECONVERGENT B0, `(.L_x_29640) ;  /* 0x0000041000007945 */ /* 0x000fe20003800200 */
[----:B------:R-:W-:-:S04]  /*39c0*/  FSETP.NAN.FTZ.AND P0, PT, |R18|, |R18|, PT ;  /* 0x400000121200720b */ /* 0x000fc80003f18200 */
        /* <DEDUP_REMOVED lines=31> */
.L_x_29645:
[----:B------:R-:W-:Y:S01]  /*3bc0*/  FSETP.GEU.FTZ.AND P0, PT, R22, -R9, PT ;  /* 0x800000091600720b */ /* 0x000fe20003f1e000 */
[----:B------:R-:W-:-:S12]  /*3bd0*/  FADD.FTZ R15, R15, -1 ;  /* 0xbf8000000f0f7421 */ /* 0x000fd80000010000 */
[----:B------:R-:W-:-:S07]  /*3be0*/  @!P0 FADD.FTZ R15, R15, -1 ;  /* 0xbf8000000f0f8421 */ /* 0x000fce0000010000 */
.L_x_29644:
[----:B------:R-:W-:Y:S05]  /*3bf0*/  BSYNC.RECONVERGENT B1 ;  /* 0x0000000000017941 */ /* 0x000fea0003800200 */
.L_x_29643:
[----:B------:R-:W-:Y:S01]  /*3c00*/  FFMA.FTZ R20, -R9, R15, R20 ;  /* 0x0000000f09147223 */ /* 0x000fe20000010114 */
[----:B------:R-:W-:Y:S06]  /*3c10*/  BRA `(.L_x_29641) ;  /* 0x0000000000687947 */ /* 0x000fec0003800000 */
.L_x_29642:
        /* <DEDUP_REMOVED lines=10> */
.L_x_29648:
        /* <DEDUP_REMOVED lines=13> */
.L_x_29647:
[----:B------:R-:W-:Y:S05]  /*3d90*/  BSYNC.RECONVERGENT B1 ;  /* 0x0000000000017941 */ /* 0x000fea0003800200 */
.L_x_29646:
[----:B------:R-:W-:-:S04]  /*3da0*/  FMUL.FTZ R20, R20, 1.1920928955078125e-07 ;  /* 0x3400000014147820 */ /* 0x000fc80000410000 */
[----:B------:R-:W-:-:S07]  /*3db0*/  FMUL.FTZ R20, R15, R20 ;  /* 0x000000140f147220 */ /* 0x000fce0000410000 */
.L_x_29641:
[----:B------:R-:W-:Y:S05]  /*3dc0*/  BSYNC.RECONVERGENT B0 ;  /* 0x0000000000007941 */ /* 0x000fea0003800200 */
.L_x_29640:
        /* <DEDUP_REMOVED lines=35> */
.L_x_29654:
[----:B------:R-:W-:Y:S01]  /*4000*/  FSETP.GEU.FTZ.AND P0, PT, R24, -R9, PT ;  /* 0x800000091800720b */ /* 0x000fe20003f1e000 */
[----:B------:R-:W-:-:S12]  /*4010*/  FADD.FTZ R5, R5, -1 ;  /* 0xbf80000005057421 */ /* 0x000fd80000010000 */
[----:B------:R-:W-:-:S07]  /*4020*/  @!P0 FADD.FTZ R5, R5, -1 ;  /* 0xbf80000005058421 */ /* 0x000fce0000010000 */
.L_x_29653:
[----:B------:R-:W-:Y:S05]  /*4030*/  BSYNC.RECONVERGENT B1 ;  /* 0x0000000000017941 */ /* 0x000fea0003800200 */
.L_x_29652:
[----:B------:R-:W-:Y:S01]  /*4040*/  FFMA.FTZ R22, -R9, R5, R22 ;  /* 0x0000000509167223 */ /* 0x000fe20000010116 */
[----:B------:R-:W-:Y:S06]  /*4050*/  BRA `(.L_x_29650) ;  /* 0x0000000000687947 */ /* 0x000fec0003800000 */
.L_x_29651:
        /* <DEDUP_REMOVED lines=10> */
.L_x_29657:
        /* <DEDUP_REMOVED lines=13> */
.L_x_29656:
[----:B------:R-:W-:Y:S05]  /*41d0*/  BSYNC.RECONVERGENT B1 ;  /* 0x0000000000017941 */ /* 0x000fea0003800200 */
.L_x_29655:
[----:B------:R-:W-:-:S04]  /*41e0*/  FMUL.FTZ R22, R22, 1.1920928955078125e-07 ;  /* 0x3400000016167820 */ /* 0x000fc80000410000 */
[----:B------:R-:W-:-:S07]  /*41f0*/  FMUL.FTZ R22, R5, R22 ;  /* 0x0000001605167220 */ /* 0x000fce0000410000 */
.L_x_29650:
[----:B------:R-:W-:Y:S05]  /*4200*/  BSYNC.RECONVERGENT B0 ;  /* 0x0000000000007941 */ /* 0x000fea0003800200 */
.L_x_29649:
[----:B------:R-:W-:Y:S01]  /*4210*/  LOP3.LUT R5, R22, 0x80000000, R20, 0xb8, !PT ;  /* 0x8000000016057812 */ /* 0x000fe200078eb814 */
        /* <DEDUP_REMOVED lines=33> */
.L_x_29663:
[----:B------:R-:W-:Y:S01]  /*4430*/  FSETP.GEU.FTZ.AND P0, PT, R24, -R9, PT ;  /* 0x800000091800720b */ /* 0x000fe20003f1e000 */
[----:B------:R-:W-:-:S12]  /*4440*/  FADD.FTZ R15, R15, -1 ;  /* 0xbf8000000f0f7421 */ /* 0x000fd80000010000 */
[----:B------:R-:W-:-:S07]  /*4450*/  @!P0 FADD.FTZ R15, R15, -1 ;  /* 0xbf8000000f0f8421 */ /* 0x000fce0000010000 */
.L_x_29662:
[----:B------:R-:W-:Y:S05]  /*4460*/  BSYNC.RECONVERGENT B1 ;  /* 0x0000000000017941 */ /* 0x000fea0003800200 */
.L_x_29661:
[----:B------:R-:W-:Y:S01]  /*4470*/  FFMA.FTZ R22, -R9, R15, R22 ;  /* 0x0000000f09167223 */ /* 0x000fe20000010116 */
[----:B------:R-:W-:Y:S06]  /*4480*/  BRA `(.L_x_29659) ;  /* 0x0000000000687947 */ /* 0x000fec0003800000 */
.L_x_29660:
        /* <DEDUP_REMOVED lines=10> */
.L_x_29666:
        /* <DEDUP_REMOVED lines=13> */
.L_x_29665:
[----:B------:R-:W-:Y:S05]  /*4600*/  BSYNC.RECONVERGENT B1 ;  /* 0x0000000000017941 */ /* 0x000fea0003800200 */
.L_x_29664:
[----:B------:R-:W-:-:S04]  /*4610*/  FMUL.FTZ R22, R22, 1.1920928955078125e-07 ;  /* 0x3400000016167820 */ /* 0x000fc80000410000 */
[----:B------:R-:W-:-:S07]  /*4620*/  FMUL.FTZ R22, R15, R22 ;  /* 0x000000160f167220 */ /* 0x000fce0000410000 */
.L_x_29659:
[----:B------:R-:W-:Y:S05]  /*4630*/  BSYNC.RECONVERGENT B0 ;  /* 0x0000000000007941 */ /* 0x000fea0003800200 */
.L_x_29658:
        /* <DEDUP_REMOVED lines=35> */
.L_x_29672:
[----:B------:R-:W-:Y:S01]  /*4870*/  FSETP.GEU.FTZ.AND P0, PT, R24, -R9, PT ;  /* 0x800000091800720b */ /* 0x000fe20003f1e000 */
[----:B------:R-:W-:-:S12]  /*4880*/  FADD.FTZ R15, R15, -1 ;  /* 0xbf8000000f0f7421 */ /* 0x000fd80000010000 */
[----:B------:R-:W-:-:S07]  /*4890*/  @!P0 FADD.FTZ R15, R15, -1 ;  /* 0xbf8000000f0f8421 */ /* 0x000fce0000010000 */
.L_x_29671:
[----:B------:R-:W-:Y:S05]  /*48a0*/  BSYNC.RECONVERGENT B1 ;  /* 0x0000000000017941 */ /* 0x000fea0003800200 */
.L_x_29670:
[----:B------:R-:W-:Y:S01]  /*48b0*/  FFMA.FTZ R22, -R9, R15, R22 ;  /* 0x0000000f09167223 */ /* 0x000fe20000010116 */
[----:B------:R-:W-:Y:S06]  /*48c0*/  BRA `(.L_x_29668) ;  /* 0x0000000000687947 */ /* 0x000fec0003800000 */
.L_x_29669:
        /* <DEDUP_REMOVED lines=10> */
.L_x_29675:
        /* <DEDUP_REMOVED lines=13> */
.L_x_29674:
[----:B------:R-:W-:Y:S05]  /*4a40*/  BSYNC.RECONVERGENT B1 ;  /* 0x0000000000017941 */ /* 0x000fea0003800200 */
.L_x_29673:
[----:B------:R-:W-:-:S04]  /*4a50*/  FMUL.FTZ R22, R22, 1.1920928955078125e-07 ;  /* 0x3400000016167820 */ /* 0x000fc80000410000 */
[----:B------:R-:W-:-:S07]  /*4a60*/  FMUL.FTZ R22, R15, R22 ;  /* 0x000000160f167220 */ /* 0x000fce0000410000 */
.L_x_29668:
[----:B------:R-:W-:Y:S05]  /*4a70*/  BSYNC.RECONVERGENT B0 ;  /* 0x0000000000007941 */ /* 0x000fea0003800200 */
.L_x_29667:
        /* <DEDUP_REMOVED lines=34> */
.L_x_29681:
[----:B------:R-:W-:Y:S01]  /*4ca0*/  FSETP.GEU.FTZ.AND P0, PT, R26, -R9, PT ;  /* 0x800000091a00720b */ /* 0x000fe20003f1e000 */
[----:B------:R-:W-:-:S12]  /*4cb0*/  FADD.FTZ R15, R15, -1 ;  /* 0xbf8000000f0f7421 */ /* 0x000fd80000010000 */
[----:B------:R-:W-:-:S07]  /*4cc0*/  @!P0 FADD.FTZ R15, R15, -1 ;  /* 0xbf8000000f0f8421 */ /* 0x000fce0000010000 */
.L_x_29680:
[----:B------:R-:W-:Y:S05]  /*4cd0*/  BSYNC.RECONVERGENT B1 ;  /* 0x0000000000017941 */ /* 0x000fea0003800200 */
.L_x_29679:
[----:B------:R-:W-:Y:S01]  /*4ce0*/  FFMA.FTZ R24, -R9, R15, R24 ;  /* 0x0000000f09187223 */ /* 0x000fe20000010118 */
[----:B------:R-:W-:Y:S06]  /*4cf0*/  BRA `(.L_x_29677) ;  /* 0x0000000000687947 */ /* 0x000fec0003800000 */
.L_x_29678:
        /* <DEDUP_REMOVED lines=10> */
.L_x_29684:
        /* <DEDUP_REMOVED lines=13> */
.L_x_29683:
[----:B------:R-:W-:Y:S05]  /*4e70*/  BSYNC.RECONVERGENT B1 ;  /* 0x0000000000017941 */ /* 0x000fea0003800200 */
.L_x_29682:
[----:B------:R-:W-:-:S04]  /*4e80*/  FMUL.FTZ R24, R24, 1.1920928955078125e-07 ;  /* 0x3400000018187820 */ /* 0x000fc80000410000 */
[----:B------:R-:W-:-:S07]  /*4e90*/  FMUL.FTZ R24, R15, R24 ;  /* 0x000000180f187220 */ /* 0x000fce0000410000 */
.L_x_29677:
[----:B------:R-:W-:Y:S05]  /*4ea0*/  BSYNC.RECONVERGENT B0 ;  /* 0x0000000000007941 */ /* 0x000fea0003800200 */
.L_x_29676:
        /* <DEDUP_REMOVED lines=35> */
.L_x_29690:
[----:B------:R-:W-:Y:S01]  /*50e0*/  FSETP.GEU.FTZ.AND P0, PT, R10, -R9, PT ;  /* 0x800000090a00720b */ /* 0x000fe20003f1e000 */
[----:B------:R-:W-:-:S12]  /*50f0*/  FADD.FTZ R0, R0, -1 ;  /* 0xbf80000000007421 */ /* 0x000fd80000010000 */
[----:B------:R-:W-:-:S07]  /*5100*/  @!P0 FADD.FTZ R0, R0, -1 ;  /* 0xbf80000000008421 */ /* 0x000fce0000010000 */
.L_x_29689:
[----:B------:R-:W-:Y:S05]  /*5110*/  BSYNC.RECONVERGENT B1 ;  /* 0x0000000000017941 */ /* 0x000fea0003800200 */
.L_x_29688:
[----:B------:R-:W-:Y:S01]  /*5120*/  FFMA.FTZ R26, -R9, R0, R26 ;  /* 0x00000000091a7223 */ /* 0x000fe2000001011a */
[----:B------:R-:W-:Y:S06]  /*5130*/  BRA `(.L_x_29686) ;  /* 0x0000000000687947 */ /* 0x000fec0003800000 */
.L_x_29687:
        /* <DEDUP_REMOVED lines=10> */
.L_x_29693:
        /* <DEDUP_REMOVED lines=13> */
.L_x_29692:
[----:B------:R-:W-:Y:S05]  /*52b0*/  BSYNC.RECONVERGENT B1 ;  /* 0x0000000000017941 */ /* 0x000fea0003800200 */
.L_x_29691:
[----:B------:R-:W-:-:S04]  /*52c0*/  FMUL.FTZ R26, R26, 1.1920928955078125e-07 ;  /* 0x340000001a1a7820 */ /* 0x000fc80000410000 */
[----:B------:R-:W-:-:S07]  /*52d0*/  FMUL.FTZ R26, R9, R26 ;  /* 0x0000001a091a7220 */ /* 0x000fce0000410000 */
.L_x_29686:
[----:B------:R-:W-:Y:S05]  /*52e0*/  BSYNC.RECONVERGENT B0 ;  /* 0x0000000000007941 */ /* 0x000fea0003800200 */
.L_x_29685:
[C---:B------:R-:W-:Y:S01]  /*52f0*/  FSETP.NAN.FTZ.AND P0, PT, |R26|.reuse, |R26|, PT ;  /* 0x4000001a1a00720b */ /* 0x040fe20003f18200 */
[----:B------:R-:W0:Y:S01]  /*5300*/  LDC.64 R8, c[0x0][0x388] ;  /* 0x0000e200ff087b82 */ /* 0x000e220000000a00 */
        /* <DEDUP_REMOVED lines=13> */
[----:B------:R-:W-:Y:S09]  /*53e0*/  STG.E.64 desc[UR4][R16.64], R4 ;  /* 0x0000000410007986 */ /* 0x000ff2000c101b04 */
[----:B------:R-:W-:-:S05]  /*53f0*/  @!P0 FADD.FTZ R3, R13, R3 ;  /* 0x000000030d038221 */ /* 0x000fca0000010000 */
[----:B------:R-:W-:-:S05]  /*5400*/  F2FP.BF16.F32.PACK_AB R3, R3, R22 ;  /* 0x000000160303723e */ /* 0x000fca00000010ff */
[----:B------:R-:W-:Y:S01]  /*5410*/  STG.E.64 desc[UR4][R16.64+0x400], R2 ;  /* 0x0004000210007986 */ /* 0x000fe2000c101b04 */
[----:B------:R-:W-:Y:S05]  /*5420*/  EXIT ;  /* 0x000000000000794d */ /* 0x000fea0003800000 */
.L_x_29694:
        /* <DEDUP_REMOVED lines=13> */
.L_x_54979:


//--------------------- .text._ZN2at6native29vectorized_elementwise_kernelILi8ENS0_13BUnaryFunctorIN3c108BFloat16ES4_S4_ZZZNS0_21remainder_kernel_cudaERNS_18TensorIteratorBaseEENKUlvE0_clEvENKUlvE2_clEvEUlS4_S4_E_EESt5arrayIPcLm2EEEEviT0_T1_ --------------------------
	.section	.text._ZN2at6native29vectorized_elementwise_kernelILi8ENS0_13BUnaryFunctorIN3c108BFloat16ES4_S4_ZZZNS0_21remainder_kernel_cudaERNS_18TensorIteratorBaseEENKUlvE0_clEvENKUlvE2_clEvEUlS4_S4_E_EESt5arrayIPcLm2EEEEviT0_T1_,"ax",@progbits
	.align	128
        .global         _ZN2at6native29vectorized_elementwise_kernelILi8ENS0_13BUnaryFunctorIN3c108BFloat16ES4_S4_ZZZNS0_21remainder_kernel_cudaERNS_18TensorIteratorBaseEENKUlvE0_clEvENKUlvE2_clEvEUlS4_S4_E_EESt5arrayIPcLm2EEEEviT0_T1_
        .type           _ZN2at6native29vectorized_elementwise_kernelILi8ENS0_13BUnaryFunctorIN3c108BFloat16ES4_S4_ZZZNS0_21remainder_kernel_cudaERNS_18TensorIteratorBaseEENKUlvE0_clEvENKUlvE2_clEvEUlS4_S4_E_EESt5arrayIPcLm2EEEEviT0_T1_,@function
        .size           _ZN2at6native29vectorized_elementwise_kernelILi8ENS0_13BUnaryFunctorIN3c108BFloat16ES4_S4_ZZZNS0_21remainder_kernel_cudaERNS_18TensorIteratorBaseEENKUlvE0_clEvENKUlvE2_clEvEUlS4_S4_E_EESt5arrayIPcLm2EEEEviT0_T1_,(.L_x_54980 - _ZN2at6native29vectorized_elementwise_kernelILi8ENS0_13BUnaryFunctorIN3c108BFloat16ES4_S4_ZZZNS0_21remainder_kernel_cudaERNS_18TensorIteratorBaseEENKUlvE0_clEvENKUlvE2_clEvEUlS4_S4_E_EESt5arrayIPcLm2EEEEviT0_T1_)
        .other          _ZN2at6native29vectorized_elementwise_kernelILi8ENS0_13BUnaryFunctorIN3c108BFloat16ES4_S4_ZZZNS0_21remainder_kernel_cudaERNS_18TensorIteratorBaseEENKUlvE0_clEvENKUlvE2_clEvEUlS4_S4_E_EESt5arrayIPcLm2EEEEviT0_T1_,@"STO_CUDA_ENTRY STV_DEFAULT"
_ZN2at6native29vectorized_elementwise_kernelILi8ENS0_13BUnaryFunctorIN3c108BFloat16ES4_S4_ZZZNS0_21remainder_kernel_cudaERNS_18TensorIteratorBaseEENKUlvE0_clEvENKUlvE2_clEvEUlS4_S4_E_EESt5arrayIPcLm2EEEEviT0_T1_:
.text._ZN2at6native29vectorized_elementwise_kernelILi8ENS0_13BUnaryFunctorIN3c108BFloat16ES4_S4_ZZZNS0_21remainder_kernel_cudaERNS_18TensorIteratorBaseEENKUlvE0_clEvENKUlvE2_clEvEUlS4_S4_E_EESt5arrayIPcLm2EEEEviT0_T1_:
        /* <DEDUP_REMOVED lines=101> */
.L_x_29702:
[----:B------:R-:W-:Y:S05]  /*0650*/  BSYNC.RECONVERGENT B2 ;  /* 0x0000000000027941 */ /* 0x000fea0003800200 */
.L_x_29701:
[----:B------:R-:W-:Y:S01]  /*0660*/  FFMA.FTZ R4, -R3, R5, R4 ;  /* 0x0000000503047223 */ /* 0x000fe20000010104 */
[----:B------:R-:W-:Y:S06]  /*0670*/  BRA `(.L_x_29699) ;  /* 0x0000000000787947 */ /* 0x000fec0003800000 */
.L_x_29700:
        /* <DEDUP_REMOVED lines=14> */
.L_x_29705:
        /* <DEDUP_REMOVED lines=13> */
.L_x_29704:
[----:B------:R-:W-:Y:S05]  /*0830*/  BSYNC.RECONVERGENT B2 ;  /* 0x0000000000027941 */ /* 0x000fea0003800200 */
.L_x_29703:
[----:B------:R-:W-:-:S04]  /*0840*/  FMUL.FTZ R4, R4, 1.1920928955078125e-07 ;  /* 0x3400000004047820 */ /* 0x000fc80000410000 */
[----:B------:R-:W-:-:S07]  /*0850*/  FMUL.FTZ R4, R3, R4 ;  /* 0x0000000403047220 */ /* 0x000fce0000410000 */
.L_x_29699:
[----:B------:R-:W-:Y:S05]  /*0860*/  BSYNC.RECONVERGENT B0 ;  /* 0x0000000000007941 */ /* 0x000fea0003800200 */
.L_x_29698:
        /* <DEDUP_REMOVED lines=11> */
.L_x_29697:
[----:B------:R-:W-:Y:S05]  /*0920*/  BSYNC.RECONVERGENT B1 ;  /* 0x0000000000017941 */ /* 0x000fea0003800200 */
.L_x_29696:
        /* <DEDUP_REMOVED lines=33> */
.L_x_29713:
[----:B------:R-:W-:Y:S01]  /*0b40*/  FSETP.GEU.FTZ.AND P0, PT, R6, -R8, PT ;  /* 0x800000080600720b */ /* 0x000fe20003f1e000 */
[----:B------:R-:W-:-:S12]  /*0b50*/  FADD.FTZ R4, R4, -1 ;  /* 0xbf80000004047421 */ /* 0x000fd80000010000 */
[----:B------:R-:W-:-:S07]  /*0b60*/  @!P0 FADD.FTZ R4, R4, -1 ;  /* 0xbf80000004048421 */ /* 0x000fce0000010000 */
.L_x_29712:
[----:B------:R-:W-:Y:S05]  /*0b70*/  BSYNC.RECONVERGENT B2 ;  /* 0x0000000000027941 */ /* 0x000fea0003800200 */
.L_x_29711:
[----:B------:R-:W-:Y:S01]  /*0b80*/  FFMA.FTZ R7, -R8, R4, R7 ;  /* 0x0000000408077223 */ /* 0x000fe20000010107 */
[----:B------:R-:W-:Y:S06]  /*0b90*/  BRA `(.L_x_29709) ;  /* 0x0000000000787947 */ /* 0x000fec0003800000 */
.L_x_29710:
        /* <DEDUP_REMOVED lines=14> */
.L_x_29716:
        /* <DEDUP_REMOVED lines=13> */
.L_x_29715:
[----:B------:R-:W-:Y:S05]  /*0d50*/  BSYNC.RECONVERGENT B2 ;  /* 0x0000000000027941 */ /* 0x000fea0003800200 */
.L_x_29714:
[----:B------:R-:W-:-:S04]  /*0d60*/  FMUL.FTZ R7, R8, 1.1920928955078125e-07 ;  /* 0x3400000008077820 */ /* 0x000fc80000410000 */
[----:B------:R-:W-:-:S07]  /*0d70*/  FMUL.FTZ R7, R4, R7 ;  /* 0x0000000704077220 */ /* 0x000fce0000410000 */
.L_x_29709:
[----:B------:R-:W-:Y:S05]  /*0d80*/  BSYNC.RECONVERGENT B0 ;  /* 0x0000000000007941 */ /* 0x000fea0003800200 */
.L_x_29708:
        /* <DEDUP_REMOVED lines=11> */
.L_x_29707:
[----:B------:R-:W-:Y:S05]  /*0e40*/  BSYNC.RECONVERGENT B1 ;  /* 0x0000000000017941 */ /* 0x000fea0003800200 */
.L_x_29706:
        /* <DEDUP_REMOVED lines=33> */
.L_x_29724:
[----:B------:R-:W-:Y:S01]  /*1060*/  FSETP.GEU.FTZ.AND P0, PT, R8, -R9, PT ;  /* 0x800000090800720b */ /* 0x000fe20003f1e000 */
[----:B------:R-:W-:-:S12]  /*1070*/  FADD.FTZ R6, R6, -1 ;  /* 0xbf80000006067421 */ /* 0x000fd80000010000 */
[----:B------:R-:W-:-:S07]  /*1080*/  @!P0 FADD.FTZ R6, R6, -1 ;  /* 0xbf80000006068421 */ /* 0x000fce0000010000 */
.L_x_29723:
[----:B------:R-:W-:Y:S05]  /*1090*/  BSYNC.RECONVERGENT B2 ;  /* 0x0000000000027941 */ /* 0x000fea0003800200 */
.L_x_29722:
[----:B------:R-:W-:Y:S01]  /*10a0*/  FFMA.FTZ R7, -R9, R6, R7 ;  /* 0x0000000609077223 */ /* 0x000fe20000010107 */
[----:B------:R-:W-:Y:S06]  /*10b0*/  BRA `(.L_x_29720) ;  /* 0x0000000000787947 */ /* 0x000fec0003800000 */
.L_x_29721:
        /* <DEDUP_REMOVED lines=14> */
.L_x_29727:
        /* <DEDUP_REMOVED lines=13> */
.L_x_29726:
[----:B------:R-:W-:Y:S05]  /*1270*/  BSYNC.RECONVERGENT B2 ;  /* 0x0000000000027941 */ /* 0x000fea0003800200 */
.L_x_29725:
[----:B------:R-:W-:-:S04]  /*1280*/  FMUL.FTZ R9, R9, 1.1920928955078125e-07 ;  /* 0x3400000009097820 */ /* 0x000fc80000410000 */
[----:B0-----:R-:W-:-:S07]  /*1290*/  FMUL.FTZ R7, R6, R9 ;  /* 0x0000000906077220 */ /* 0x001fce0000410000 */
.L_x_29720:
[----:B------:R-:W-:Y:S05]  /*12a0*/  BSYNC.RECONVERGENT B0 ;  /* 0x0000000000007941 */ /* 0x000fea0003800200 */
.L_x_29719:
        /* <DEDUP_REMOVED lines=11> */
.L_x_29718:
[----:B------:R-:W-:Y:S05]  /*1360*/  BSYNC.RECONVERGENT B1 ;  /* 0x0000000000017941 */ /* 0x000fea0003800200 */
.L_x_29717:
        /* <DEDUP_REMOVED lines=33> */
.L_x_29735:
[----:B------:R-:W-:Y:S01]  /*1580*/  FSETP.GEU.FTZ.AND P0, PT, R9, -R10, PT ;  /* 0x8000000a0900720b */ /* 0x000fe20003f1e000 */
[----:B------:R-:W-:-:S12]  /*1590*/  FADD.FTZ R7, R7, -1 ;  /* 0xbf80000007077421 */ /* 0x000fd80000010000 */
[----:B------:R-:W-:-:S07]  /*15a0*/  @!P0 FADD.FTZ R7, R7, -1 ;  /* 0xbf80000007078421 */ /* 0x000fce0000010000 */
.L_x_29734:
[----:B------:R-:W-:Y:S05]  /*15b0*/  BSYNC.RECONVERGENT B2 ;  /* 0x0000000000027941 */ /* 0x000fea0003800200 */
.L_x_29733:
[----:B------:R-:W-:Y:S01]  /*15c0*/  FFMA.FTZ R8, -R10, R7, R8 ;  /* 0x000000070a087223 */ /* 0x000fe20000010108 */
[----:B------:R-:W-:Y:S06]  /*15d0*/  BRA `(.L_x_29731) ;  /* 0x0000000000787947 */ /* 0x000fec0003800000 */
.L_x_29732:
        /* <DEDUP_REMOVED lines=14> */
.L_x_29738:
        /* <DEDUP_REMOVED lines=13> */
.L_x_29737:
[----:B------:R-:W-:Y:S05]  /*1790*/  BSYNC.RECONVERGENT B2 ;  /* 0x0000000000027941 */ /* 0x000fea0003800200 */
.L_x_29736:
[----:B------:R-:W-:-:S04]  /*17a0*/  FMUL.FTZ R10, R10, 1.1920928955078125e-07 ;  /* 0x340000000a0a7820 */ /* 0x000fc80000410000 */
[----:B0-----:R-:W-:-:S07]  /*17b0*/  FMUL.FTZ R8, R7, R10 ;  /* 0x0000000a07087220 */ /* 0x001fce0000410000 */
.L_x_29731:
[----:B------:R-:W-:Y:S05]  /*17c0*/  BSYNC.RECONVERGENT B0 ;  /* 0x0000000000007941 */ /* 0x000fea0003800200 */
.L_x_29730:
        /* <DEDUP_REMOVED lines=11> */
.L_x_29729:
[----:B------:R-:W-:Y:S05]  /*1880*/  BSYNC.RECONVERGENT B1 ;  /* 0x0000000000017941 */ /* 0x000fea0003800200 */
.L_x_29728:
        /* <DEDUP_REMOVED lines=33> */
.L_x_29746:
[----:B------:R-:W-:Y:S01]  /*1aa0*/  FSETP.GEU.FTZ.AND P0, PT, R9, -R11, PT ;  /* 0x8000000b0900720b */ /* 0x000fe20003f1e000 */
[----:B------:R-:W-:-:S12]  /*1ab0*/  FADD.FTZ R7, R7, -1 ;  /* 0xbf80000007077421 */ /* 0x000fd80000010000 */
[----:B------:R-:W-:-:S07]  /*1ac0*/  @!P0 FADD.FTZ R7, R7, -1 ;  /* 0xbf80000007078421 */ /* 0x000fce0000010000 */
.L_x_29745:
[----:B------:R-:W-:Y:S05]  /*1ad0*/  BSYNC.RECONVERGENT B2 ;  /* 0x0000000000027941 */ /* 0x000fea0003800200 */
.L_x_29744:
[----:B------:R-:W-:Y:S01]  /*1ae0*/  FFMA.FTZ R10, -R11, R7, R10 ;  /* 0x000000070b0a7223 */ /* 0x000fe2000001010a */
[----:B------:R-:W-:Y:S06]  /*1af0*/  BRA `(.L_x_29742) ;  /* 0x0000000000787947 */ /* 0x000fec0003800000 */
.L_x_29743:
        /* <DEDUP_REMOVED lines=14> */
.L_x_29749:
        /* <DEDUP_REMOVED lines=13> */
.L_x_29748:
[----:B------:R-:W-:Y:S05]  /*1cb0*/  BSYNC.RECONVERGENT B2 ;  /* 0x0000000000027941 */ /* 0x000fea0003800200 */
.L_x_29747:
[----:B------:R-:W-:-:S04]  /*1cc0*/  FMUL.FTZ R10, R11, 1.1920928955078125e-07 ;  /* 0x340000000b0a7820 */ /* 0x000fc80000410000 */
[----:B------:R-:W-:-:S07]  /*1cd0*/  FMUL.FTZ R10, R7, R10 ;  /* 0x0000000a070a7220 */ /* 0x000fce0000410000 */
.L_x_29742:
[----:B------:R-:W-:Y:S05]  /*1ce0*/  BSYNC.RECONVERGENT B0 ;  /* 0x0000000000007941 */ /* 0x000fea0003800200 */
.L_x_29741:
        /* <DEDUP_REMOVED lines=11> */
.L_x_29740:
[----:B------:R-:W-:Y:S05]  /*1da0*/  BSYNC.RECONVERGENT B1 ;  /* 0x0000000000017941 */ /* 0x000fea0003800200 */
.L_x_29739:
        /* <DEDUP_REMOVED lines=33> */
.L_x_29757:
[----:B------:R-:W-:Y:S01]  /*1fc0*/  FSETP.GEU.FTZ.AND P0, PT, R10, -R13, PT ;  /* 0x8000000d0a00720b */ /* 0x000fe20003f1e000 */
[----:B------:R-:W-:-:S12]  /*1fd0*/  FADD.FTZ R8, R8, -1 ;  /* 0xbf80000008087421 */ /* 0x000fd80000010000 */
[----:B------:R-:W-:-:S07]  /*1fe0*/  @!P0 FADD.FTZ R8, R8, -1 ;  /* 0xbf80000008088421 */ /* 0x000fce0000010000 */
.L_x_29756:
[----:B------:R-:W-:Y:S05]  /*1ff0*/  BSYNC.RECONVERGENT B2 ;  /* 0x0000000000027941 */ /* 0x000fea0003800200 */
.L_x_29755:
[----:B------:R-:W-:Y:S01]  /*2000*/  FFMA.FTZ R11, -R13, R8, R11 ;  /* 0x000000080d0b7223 */ /* 0x000fe2000001010b */
[----:B------:R-:W-:Y:S06]  /*2010*/  BRA `(.L_x_29753) ;  /* 0x0000000000787947 */ /* 0x000fec0003800000 */
.L_x_29754:
        /* <DEDUP_REMOVED lines=14> */
.L_x_29760:
        /* <DEDUP_REMOVED lines=13> */
.L_x_29759:
[----:B------:R-:W-:Y:S05]  /*21d0*/  BSYNC.RECONVERGENT B2 ;  /* 0x0000000000027941 */ /* 0x000fea0003800200 */
.L_x_29758:
[----:B------:R-:W-:-:S04]  /*21e0*/  FMUL.FTZ R13, R13, 1.1920928955078125e-07 ;  /* 0x340000000d0d7820 */ /* 0x000fc80000410000 */
[----:B------:R-:W-:-:S07]  /*21f0*/  FMUL.FTZ R11, R8, R13 ;  /* 0x0000000d080b7220 */ /* 0x000fce0000410000 */
.L_x_29753:
[----:B------:R-:W-:Y:S05]  /*2200*/  BSYNC.RECONVERGENT B0 ;  /* 0x0000000000007941 */ /* 0x000fea0003800200 */
.L_x_29752:
        /* <DEDUP_REMOVED lines=11> */
.L_x_29751:
[----:B------:R-:W-:Y:S05]  /*22c0*/  BSYNC.RECONVERGENT B1 ;  /* 0x0000000000017941 */ /* 0x000fea0003800200 */
.L_x_29750:
        /* <DEDUP_REMOVED lines=33> */
.L_x_29768:
[----:B------:R-:W-:Y:S01]  /*24e0*/  FSETP.GEU.FTZ.AND P0, PT, R20, -R15, PT ;  /* 0x8000000f1400720b */ /* 0x000fe20003f1e000 */
[----:B------:R-:W-:-:S12]  /*24f0*/  FADD.FTZ R10, R10, -1 ;  /* 0xbf8000000a0a7421 */ /* 0x000fd80000010000 */
[----:B------:R-:W-:-:S07]  /*2500*/  @!P0 FADD.FTZ R10, R10, -1 ;  /* 0xbf8000000a0a8421 */ /* 0x000fce0000010000 */
.L_x_29767:
[----:B------:R-:W-:Y:S05]  /*2510*/  BSYNC.RECONVERGENT B2 ;  /* 0x0000000000027941 */ /* 0x000fea0003800200 */
.L_x_29766:
[----:B------:R-:W-:Y:S01]  /*2520*/  FFMA.FTZ R11, -R15, R10, R11 ;  /* 0x0000000a0f0b7223 */ /* 0x000fe2000001010b */
[----:B------:R-:W-:Y:S06]  /*2530*/  BRA `(.L_x_29764) ;  /* 0x0000000000787947 */ /* 0x000fec0003800000 */
.L_x_29765:
        /* <DEDUP_REMOVED lines=14> */
.L_x_29771:
        /* <DEDUP_REMOVED lines=13> */
.L_x_29770:
[----:B------:R-:W-:Y:S05]  /*26f0*/  BSYNC.RECONVERGENT B2 ;  /* 0x0000000000027941 */ /* 0x000fea0003800200 */
.L_x_29769:
[----:B------:R-:W-:-:S04]  /*2700*/  FMUL.FTZ R15, R15, 1.1920928955078125e-07 ;  /* 0x340000000f0f7820 */ /* 0x000fc80000410000 */
[----:B0-----:R-:W-:-:S07]  /*2710*/  FMUL.FTZ R11, R10, R15 ;  /* 0x0000000f0a0b7220 */ /* 0x001fce0000410000 */
.L_x_29764:
[----:B------:R-:W-:Y:S05]  /*2720*/  BSYNC.RECONVERGENT B0 ;  /* 0x0000000000007941 */ /* 0x000fea0003800200 */
.L_x_29763:
        /* <DEDUP_REMOVED lines=11> */
.L_x_29762:
[----:B------:R-:W-:Y:S05]  /*27e0*/  BSYNC.RECONVERGENT B1 ;  /* 0x0000000000017941 */ /* 0x000fea0003800200 */
.L_x_29761:
        /* <DEDUP_REMOVED lines=33> */
.L_x_29779:
[----:B------:R-:W-:Y:S01]  /*2a00*/  FSETP.GEU.FTZ.AND P0, PT, R10, -R14, PT ;  /* 0x8000000e0a00720b */ /* 0x000fe20003f1e000 */
[----:B------:R-:W-:-:S12]  /*2a10*/  FADD.FTZ R0, R0, -1 ;  /* 0xbf80000000007421 */ /* 0x000fd80000010000 */
[----:B------:R-:W-:-:S07]  /*2a20*/  @!P0 FADD.FTZ R0, R0, -1 ;  /* 0xbf80000000008421 */ /* 0x000fce0000010000 */
.L_x_29778:
[----:B------:R-:W-:Y:S05]  /*2a30*/  BSYNC.RECONVERGENT B2 ;  /* 0x0000000000027941 */ /* 0x000fea0003800200 */
.L_x_29777:
[----:B------:R-:W-:Y:S01]  /*2a40*/  FFMA.FTZ R13, -R14, R0, R13 ;  /* 0x000000000e0d7223 */ /* 0x000fe2000001010d */
[----:B------:R-:W-:Y:S06]  /*2a50*/  BRA `(.L_x_29775) ;  /* 0x0000000000787947 */ /* 0x000fec0003800000 */
.L_x_29776:
        /* <DEDUP_REMOVED lines=14> */
.L_x_29782:
        /* <DEDUP_REMOVED lines=13> */
.L_x_29781:
[----:B------:R-:W-:Y:S05]  /*2c10*/  BSYNC.RECONVERGENT B2 ;  /* 0x0000000000027941 */ /* 0x000fea0003800200 */
.L_x_29780:
[----:B------:R-:W-:-:S04]  /*2c20*/  FMUL.FTZ R13, R13, 1.1920928955078125e-07 ;  /* 0x340000000d0d7820 */ /* 0x000fc80000410000 */
[----:B------:R-:W-:-:S07]  /*2c30*/  FMUL.FTZ R13, R0, R13 ;  /* 0x0000000d000d7220 */ /* 0x000fce0000410000 */
.L_x_29775:
[----:B------:R-:W-:Y:S05]  /*2c40*/  BSYNC.RECONVERGENT B0 ;  /* 0x0000000000007941 */ /* 0x000fea0003800200 */
.L_x_29774:
        /* <DEDUP_REMOVED lines=11> */
.L_x_29773:
[----:B------:R-:W-:Y:S05]  /*2d00*/  BSYNC.RECONVERGENT B1 ;  /* 0x0000000000017941 */ /* 0x000fea0003800200 */
.L_x_29772:
        /* <DEDUP_REMOVED lines=16> */
.L_x_29785:
[----:B------:R-:W-:-:S13]  /*2e10*/  ISETP.GE.U32.AND P0, PT, R18, R17, PT ;  /* 0x000000111200720c */ /* 0x000fda0003f06070 */
[----:B------:R-:W-:Y:S05]  /*2e20*/  @P0 BRA `(.L_x_29787) ;  /* 0x0000000000300947 */ /* 0x000fea0003800000 */
[----:B-1----:R-:W1:Y:S01]  /*2e30*/  LDC.64 R2, c[0x0][0x388] ;  /* 0x0000e200ff027b82 */ /* 0x002e620000000a00 */
[----:B------:R-:W-:Y:S02]  /*2e40*/  IMAD.IADD R11, R16, 0x1, R18 ;  /* 0x00000001100b7824 */ /* 0x000fe400078e0212 */
[----:B------:R-:W-:Y:S02]  /*2e50*/  VIADD R18, R18, 0x80 ;  /* 0x0000008012127836 */ /* 0x000fe40000000000 */
[----:B-1----:R-:W-:-:S05]  /*2e60*/  IMAD.WIDE.U32 R2, R11, 0x2, R2 ;  /* 0x000000020b027825 */ /* 0x002fca00078e0002 */
[----:B------:R2:W-:Y:S02]  /*2e70*/  STG.E.U16 desc[UR4][R2.64], R5 ;  /* 0x0000000502007986 */ /* 0x0005e4000c101504 */
.L_x_29786:
[----:B------:R-:W-:-:S13]  /*2e80*/  ISETP.GE.U32.AND P0, PT, R18, R17, PT ;  /* 0x000000111200720c */ /* 0x000fda0003f06070 */
[----:B------:R-:W-:Y:S05]  /*2e90*/  @P0 BRA `(.L_x_29788) ;  /* 0x0000000000300947 */ /* 0x000fea0003800000 */
[----:B-12---:R-:W1:Y:S01]  /*2ea0*/  LDC.64 R2, c[0x0][0x388] ;  /* 0x0000e200ff027b82 */ /* 0x006e620000000a00 */
[----:B------:R-:W-:Y:S02]  /*2eb0*/  IMAD.IADD R5, R16, 0x1, R18 ;  /* 0x0000000110057824 */ /* 0x000fe400078e0212 */
[----:B------:R-:W-:Y:S02]  /*2ec0*/  VIADD R18, R18, 0x80 ;  /* 0x0000008012127836 */ /* 0x000fe40000000000 */
[----:B-1----:R-:W-:-:S05]  /*2ed0*/  IMAD.WIDE.U32 R2, R5, 0x2, R2 ;  /* 0x0000000205027825 */ /* 0x002fca00078e0002 */
[----:B------:R2:W-:Y:S02]  /*2ee0*/  STG.E.U16 desc[UR4][R2.64], R6 ;  /* 0x0000000602007986 */ /* 0x0005e4000c101504 */
.L_x_29787:
[----:B------:R-:W-:-:S13]  /*2ef0*/  ISETP.GE.U32.AND P0, PT, R18, R17, PT ;  /* 0x000000111200720c */ /* 0x000fda0003f06070 */
[----:B------:R-:W-:Y:S05]  /*2f00*/  @P0 BRA `(.L_x_29789) ;  /* 0x0000000000340947 */ /* 0x000fea0003800000 */
[----:B-12---:R-:W1:Y:S01]  /*2f10*/  LDC.64 R2, c[0x0][0x388] ;  /* 0x0000e200ff027b82 */ /* 0x006e620000000a00 */
[----:B------:R-:W-:Y:S02]  /*2f20*/  IMAD.IADD R5, R16, 0x1, R18 ;  /* 0x0000000110057824 */ /* 0x000fe400078e0212 */
[----:B------:R-:W-:Y:S02]  /*2f30*/  VIADD R18, R18, 0x80 ;  /* 0x0000008012127836 */ /* 0x000fe40000000000 */
[----:B-1----:R-:W-:-:S05]  /*2f40*/  IMAD.WIDE.U32 R2, R5, 0x2, R2 ;  /* 0x0000000205027825 */ /* 0x002fca00078e0002 */
[----:B------:R3:W-:Y:S02]  /*2f50*/  STG.E.U16 desc[UR4][R2.64], R7 ;  /* 0x0000000702007986 */ /* 0x0007e4000c101504 */
.L_x_29788:
        /* <DEDUP_REMOVED lines=8> */
.L_x_29789:
[----:B------:R-:W-:Y:S05]  /*2fe0*/  BSYNC.RELIABLE B1 ;  /* 0x0000000000017941 */ /* 0x000fea0003800100 */
.L_x_29784:
[----:B------:R-:W-:-:S13]  /*2ff0*/  ISETP.GE.U32.AND P0, PT, R18, R17, PT ;  /* 0x000000111200720c */ /* 0x000fda0003f06070 */
[----:B-123--:R-:W1:Y:S01]  /*3000*/  @!P0 LDC.64 R2, c[0x0][0x388] ;  /* 0x0000e200ff028b82 */ /* 0x00ee620000000a00 */
[----:B------:R-:W-:Y:S02]  /*3010*/  @!P0 IMAD.IADD R5, R16, 0x1, R18 ;  /* 0x0000000110058824 */ /* 0x000fe400078e0212 */
[----:B------:R-:W-:Y:S02]  /*3020*/  @!P0 VIADD R18, R18, 0x80 ;  /* 0x0000008012128836 */ /* 0x000fe40000000000 */
[----:B-1----:R-:W-:-:S05]  /*3030*/  @!P0 IMAD.WIDE.U32 R2, R5, 0x2, R2 ;  /* 0x0000000205028825 */ /* 0x002fca00078e0002 */
[----:B------:R4:W-:Y:S02]  /*3040*/  @!P0 STG.E.U16 desc[UR4][R2.64], R9 ;  /* 0x0000000902008986 */ /* 0x0009e4000c101504 */
.L_x_29790:
[----:B------:R-:W-:Y:S05]  /*3050*/  BSYNC.RECONVERGENT B0 ;  /* 0x0000000000007941 */ /* 0x000fea0003800200 */
.L_x_29783:
        /* <DEDUP_REMOVED lines=8> */
.L_x_29695:
        /* <DEDUP_REMOVED lines=42> */
.L_x_29795:
[----:B------:R-:W-:Y:S05]  /*3380*/  BSYNC.RECONVERGENT B1 ;  /* 0x0000000000017941 */ /* 0x000fea0003800200 */
.L_x_29794:
[----:B------:R-:W-:Y:S01]  /*3390*/  FFMA.FTZ R4, -R9, R17, R4 ;  /* 0x0000001109047223 */ /* 0x000fe20000010104 */
[----:B------:R-:W-:Y:S06]  /*33a0*/  BRA `(.L_x_29792) ;  /* 0x0000000000687947 */ /* 0x000fec0003800000 */
.L_x_29793:
        /* <DEDUP_REMOVED lines=10> */
.L_x_29798:
        /* <DEDUP_REMOVED lines=13> */
.L_x_29797:
[----:B------:R-:W-:Y:S05]  /*3520*/  BSYNC.RECONVERGENT B1 ;  /* 0x0000000000017941 */ /* 0x000fea0003800200 */
.L_x_29796:
[----:B------:R-:W-:-:S04]  /*3530*/  FMUL.FTZ R17, R17, 1.1920928955078125e-07 ;  /* 0x3400000011117820 */ /* 0x000fc80000410000 */
[----:B------:R-:W-:-:S07]  /*3540*/  FMUL.FTZ R4, R4, R17 ;  /* 0x0000001104047220 */ /* 0x000fce0000410000 */
.L_x_29792:
[----:B------:R-:W-:Y:S05]  /*3550*/  BSYNC.RECONVERGENT B0 ;  /* 0x0000000000007941 */ /* 0x000fea0003800200 */
.L_x_29791:
        /* <DEDUP_REMOVED lines=34> */
.L_x_29804:
[----:B------:R-:W-:Y:S01]  /*3780*/  FSETP.GEU.FTZ.AND P0, PT, R20, -R9, PT ;  /* 0x800000091400720b */ /* 0x000fe20003f1e000 */
[----:B------:R-:W-:-:S12]  /*3790*/  FADD.FTZ R15, R15, -1 ;  /* 0xbf8000000f0f7421 */ /* 0x000fd80000010000 */
[----:B------:R-:W-:-:S07]  /*37a0*/  @!P0 FADD.FTZ R15, R15, -1 ;  /* 0xbf8000000f0f8421 */ /* 0x000fce0000010000 */
.L_x_29803:
[----:B------:R-:W-:Y:S05]  /*37b0*/  BSYNC.RECONVERGENT B1 ;  /* 0x0000000000017941 */ /* 0x000fea0003800200 */
.L_x_29802:
[----:B------:R-:W-:Y:S01]  /*37c0*/  FFMA.FTZ R18, -R9, R15, R18 ;  /* 0x0000000f09127223 */ /* 0x000fe20000010112 */
[----:B------:R-:W-:Y:S06]  /*37d0*/  BRA `(.L_x_29800) ;  /* 0x0000000000687947 */ /* 0x000fec0003800000 */
.L_x_29801:
        /* <DEDUP_REMOVED lines=10> */
.L_x_29807:
        /* <DEDUP_REMOVED lines=13> */
.L_x_29806:
[----:B------:R-:W-:Y:S05]  /*3950*/  BSYNC.RECONVERGENT B1 ;  /* 0x0000000000017941 */ /* 0x000fea0003800200 */
.L_x_29805:
[----:B------:R-:W-:-:S04]  /*3960*/  FMUL.FTZ R18, R18, 1.1920928955078125e-07 ;  /* 0x3400000012127820 */ /* 0x000fc80000410000 */
[----:B------:R-:W-:-:S07]  /*3970*/  FMUL.FTZ R18, R15, R18 ;  /* 0x000000120f127220 */ /* 0x000fce0000410000 */
.L_x_29800:
[----:B------:R-:W-:Y:S05]  /*3980*/  BSYNC.RECONVERGENT B0 ;  /* 0x0000000000007941 */ /* 0x000fea0003800200 */
.L_x_29799:
        /* <DEDUP_REMOVED lines=34> */
.L_x_29813:
[----:B------:R-:W-:Y:S01]  /*3bb0*/  FSETP.GEU.FTZ.AND P0, PT, R22, -R9, PT ;  /* 0x800000091600720b */ /* 0x000fe20003f1e000 */
[----:B------:R-:W-:-:S12]  /*3bc0*/  FADD.FTZ R15, R15, -1 ;  /* 0xbf8000000f0f7421 */ /* 0x000fd80000010000 */
[----:B------:R-:W-:-:S07]  /*3bd0*/  @!P0 FADD.FTZ R15, R15, -1 ;  /* 0xbf8000000f0f8421 */ /* 0x000fce0000010000 */
.L_x_29812:
[----:B------:R-:W-:Y:S05]  /*3be0*/  BSYNC.RECONVERGENT B1 ;  /* 0x0000000000017941 */ /* 0x000fea0003800200 */
.L_x_29811:
[----:B------:R-:W-:Y:S01]  /*3bf0*/  FFMA.FTZ R20, -R9, R15, R20 ;  /* 0x0000000f09147223 */ /* 0x000fe20000010114 */
[----:B------:R-:W-:Y:S06]  /*3c00*/  BRA `(.L_x_29809) ;  /* 0x0000000000687947 */ /* 0x000fec0003800000 */
.L_x_29810:
        /* <DEDUP_REMOVED lines=10> */
.L_x_29816:
        /* <DEDUP_REMOVED lines=13> */
.L_x_29815:
[----:B------:R-:W-:Y:S05]  /*3d80*/  BSYNC.RECONVERGENT B1 ;  /* 0x0000000000017941 */ /* 0x000fea0003800200 */
.L_x_29814:
[----:B------:R-:W-:-:S04]  /*3d90*/  FMUL.FTZ R20, R20, 1.1920928955078125e-07 ;  /* 0x3400000014147820 */ /* 0x000fc80000410000 */
[----:B------:R-:W-:-:S07]  /*3da0*/  FMUL.FTZ R20, R15, R20 ;  /* 0x000000140f147220 */ /* 0x000fce0000410000 */
.L_x_29809:
[----:B------:R-:W-:Y:S05]  /*3db0*/  BSYNC.RECONVERGENT B0 ;  /* 0x0000000000007941 */ /* 0x000fea0003800200 */
.L_x_29808:
        /* <DEDUP_REMOVED lines=35> */
.L_x_29822:
[----:B------:R-:W-:Y:S01]  /*3ff0*/  FSETP.GEU.FTZ.AND P0, PT, R24, -R9, PT ;  /* 0x800000091800720b */ /* 0x000fe20003f1e000 */
[----:B------:R-:W-:-:S12]  /*4000*/  FADD.FTZ R5, R5, -1 ;  /* 0xbf80000005057421 */ /* 0x000fd80000010000 */
[----:B------:R-:W-:-:S07]  /*4010*/  @!P0 FADD.FTZ R5, R5, -1 ;  /* 0xbf80000005058421 */ /* 0x000fce0000010000 */
.L_x_29821:
[----:B------:R-:W-:Y:S05]  /*4020*/  BSYNC.RECONVERGENT B1 ;  /* 0x0000000000017941 */ /* 0x000fea0003800200 */
.L_x_29820:
[----:B------:R-:W-:Y:S01]  /*4030*/  FFMA.FTZ R22, -R9, R5, R22 ;  /* 0x0000000509167223 */ /* 0x000fe20000010116 */
[----:B------:R-:W-:Y:S06]  /*4040*/  BRA `(.L_x_29818) ;  /* 0x0000000000687947 */ /* 0x000fec0003800000 */
.L_x_29819:
        /* <DEDUP_REMOVED lines=10> */
.L_x_29825:
        /* <DEDUP_REMOVED lines=13> */
.L_x_29824:
[----:B------:R-:W-:Y:S05]  /*41c0*/  BSYNC.RECONVERGENT B1 ;  /* 0x0000000000017941 */ /* 0x000fea0003800200 */
.L_x_29823:
[----:B------:R-:W-:-:S04]  /*41d0*/  FMUL.FTZ R22, R22, 1.1920928955078125e-07 ;  /* 0x3400000016167820 */ /* 0x000fc80000410000 */
[----:B------:R-:W-:-:S07]  /*41e0*/  FMUL.FTZ R22, R5, R22 ;  /* 0x0000001605167220 */ /* 0x000fce0000410000 */
.L_x_29818:
[----:B------:R-:W-:Y:S05]  /*41f0*/  BSYNC.RECONVERGENT B0 ;  /* 0x0000000000007941 */ /* 0x000fea0003800200 */
.L_x_29817:
        /* <DEDUP_REMOVED lines=34> */
.L_x_29831:
[----:B------:R-:W-:Y:S01]  /*4420*/  FSETP.GEU.FTZ.AND P0, PT, R24, -R9, PT ;  /* 0x800000091800720b */ /* 0x000fe20003f1e000 */
[----:B------:R-:W-:-:S12]  /*4430*/  FADD.FTZ R15, R15, -1 ;  /* 0xbf8000000f0f7421 */ /* 0x000fd80000010000 */
[----:B------:R-:W-:-:S07]  /*4440*/  @!P0 FADD.FTZ R15, R15, -1 ;  /* 0xbf8000000f0f8421 */ /* 0x000fce0000010000 */
.L_x_29830:
[----:B------:R-:W-:Y:S05]  /*4450*/  BSYNC.RECONVERGENT B1 ;  /* 0x0000000000017941 */ /* 0x000fea0003800200 */
.L_x_29829:
[----:B------:R-:W-:Y:S01]  /*4460*/  FFMA.FTZ R22, -R9, R15, R22 ;  /* 0x0000000f09167223 */ /* 0x000fe20000010116 */
[----:B------:R-:W-:Y:S06]  /*4470*/  BRA `(.L_x_29827) ;  /* 0x0000000000687947 */ /* 0x000fec0003800000 */
.L_x_29828:
        /* <DEDUP_REMOVED lines=10> */
.L_x_29834:
        /* <DEDUP_REMOVED lines=13> */
.L_x_29833:
[----:B------:R-:W-:Y:S05]  /*45f0*/  BSYNC.RECONVERGENT B1 ;  /* 0x0000000000017941 */ /* 0x000fea0003800200 */
.L_x_29832:
[----:B------:R-:W-:-:S04]  /*4600*/  FMUL.FTZ R22, R22, 1.1920928955078125e-07 ;  /* 0x3400000016167820 */ /* 0x000fc80000410000 */
[----:B------:R-:W-:-:S07]  /*4610*/  FMUL.FTZ R22, R15, R22 ;  /* 0x000000160f167220 */ /* 0x000fce0000410000 */
.L_x_29827:
[----:B------:R-:W-:Y:S05]  /*4620*/  BSYNC.RECONVERGENT B0 ;  /* 0x0000000000007941 */ /* 0x000fea0003800200 */
.L_x_29826:
        /* <DEDUP_REMOVED lines=35> */
.L_x_29840:
[----:B------:R-:W-:Y:S01]  /*4860*/  FSETP.GEU.FTZ.AND P0, PT, R24, -R9, PT ;  /* 0x800000091800720b */ /* 0x000fe20003f1e000 */
[----:B------:R-:W-:-:S12]  /*4870*/  FADD.FTZ R15, R15, -1 ;  /* 0xbf8000000f0f7421 */ /* 0x000fd80000010000 */
[----:B------:R-:W-:-:S07]  /*4880*/  @!P0 FADD.FTZ R15, R15, -1 ;  /* 0xbf8000000f0f8421 */ /* 0x000fce0000010000 */
.L_x_29839:
[----:B------:R-:W-:Y:S05]  /*4890*/  BSYNC.RECONVERGENT B1 ;  /* 0x0000000000017941 */ /* 0x000fea0003800200 */
.L_x_29838:
[----:B------:R-:W-:Y:S01]  /*48a0*/  FFMA.FTZ R22, -R9, R15, R22 ;  /* 0x0000000f09167223 */ /* 0x000fe20000010116 */
[----:B------:R-:W-:Y:S06]  /*48b0*/  BRA `(.L_x_29836) ;  /* 0x0000000000687947 */ /* 0x000fec0003800000 */
.L_x_29837:
        /* <DEDUP_REMOVED lines=10> */
.L_x_29843:
        /* <DEDUP_REMOVED lines=13> */
.L_x_29842:
[----:B------:R-:W-:Y:S05]  /*4a30*/  BSYNC.RECONVERGENT B1 ;  /* 0x0000000000017941 */ /* 0x000fea0003800200 */
.L_x_29841:
[----:B------:R-:W-:-:S04]  /*4a40*/  FMUL.FTZ R22, R22, 1.1920928955078125e-07 ;  /* 0x3400000016167820 */ /* 0x000fc80000410000 */
[----:B------:R-:W-:-:S07]  /*4a50*/  FMUL.FTZ R22, R15, R22 ;  /* 0x000000160f167220 */ /* 0x000fce0000410000 */
.L_x_29836:
[----:B------:R-:W-:Y:S05]  /*4a60*/  BSYNC.RECONVERGENT B0 ;  /* 0x0000000000007941 */ /* 0x000fea0003800200 */
.L_x_29835:
        /* <DEDUP_REMOVED lines=34> */
.L_x_29849:
[----:B------:R-:W-:Y:S01]  /*4c90*/  FSETP.GEU.FTZ.AND P0, PT, R26, -R9, PT ;  /* 0x800000091a00720b */ /* 0x000fe20003f1e000 */
[----:B------:R-:W-:-:S12]  /*4ca0*/  FADD.FTZ R15, R15, -1 ;  /* 0xbf8000000f0f7421 */ /* 0x000fd80000010000 */
[----:B------:R-:W-:-:S07]  /*4cb0*/  @!P0 FADD.FTZ R15, R15, -1 ;  /* 0xbf8000000f0f8421 */ /* 0x000fce0000010000 */
.L_x_29848:
[----:B------:R-:W-:Y:S05]  /*4cc0*/  BSYNC.RECONVERGENT B1 ;  /* 0x0000000000017941 */ /* 0x000fea0003800200 */
.L_x_29847:
[----:B------:R-:W-:Y:S01]  /*4cd0*/  FFMA.FTZ R24, -R9, R15, R24 ;  /* 0x0000000f09187223 */ /* 0x000fe20000010118 */
[----:B------:R-:W-:Y:S06]  /*4ce0*/  BRA `(.L_x_29845) ;  /* 0x0000000000687947 */ /* 0x000fec0003800000 */
.L_x_29846:
        /* <DEDUP_REMOVED lines=10> */
.L_x_29852:
        /* <DEDUP_REMOVED lines=13> */
.L_x_29851:
[----:B------:R-:W-:Y:S05]  /*4e60*/  BSYNC.RECONVERGENT B1 ;  /* 0x0000000000017941 */ /* 0x000fea0003800200 */
.L_x_29850:
[----:B------:R-:W-:-:S04]  /*4e70*/  FMUL.FTZ R24, R24, 1.1920928955078125e-07 ;  /* 0x3400000018187820 */ /* 0x000fc80000410000 */
[----:B------:R-:W-:-:S07]  /*4e80*/  FMUL.FTZ R24, R15, R24 ;  /* 0x000000180f187220 */ /* 0x000fce0000410000 */
.L_x_29845:
[----:B------:R-:W-:Y:S05]  /*4e90*/  BSYNC.RECONVERGENT B0 ;  /* 0x0000000000007941 */ /* 0x000fea0003800200 */
.L_x_29844:
        /* <DEDUP_REMOVED lines=35> */
.L_x_29858:
[----:B------:R-:W-:Y:S01]  /*50d0*/  FSETP.GEU.FTZ.AND P0, PT, R10, -R9, PT ;  /* 0x800000090a00720b */ /* 0x000fe20003f1e000 */
[----:B------:R-:W-:-:S12]  /*50e0*/  FADD.FTZ R0, R0, -1 ;  /* 0xbf80000000007421 */ /* 0x000fd80000010000 */
[----:B------:R-:W-:-:S07]  /*50f0*/  @!P0 FADD.FTZ R0, R0, -1 ;  /* 0xbf80000000008421 */ /* 0x000fce0000010000 */
.L_x_29857:
[----:B------:R-:W-:Y:S05]  /*5100*/  BSYNC.RECONVERGENT B1 ;  /* 0x0000000000017941 */ /* 0x000fea0003800200 */
.L_x_29856:
[----:B------:R-:W-:Y:S01]  /*5110*/  FFMA.FTZ R26, -R9, R0, R26 ;  /* 0x00000000091a7223 */ /* 0x000fe2000001011a */
[----:B------:R-:W-:Y:S06]  /*5120*/  BRA `(.L_x_29854) ;  /* 0x0000000000687947 */ /* 0x000fec0003800000 */
.L_x_29855:
        /* <DEDUP_REMOVED lines=10> */
.L_x_29861:
        /* <DEDUP_REMOVED lines=13> */
.L_x_29860:
[----:B------:R-:W-:Y:S05]  /*52a0*/  BSYNC.RECONVERGENT B1 ;  /* 0x0000000000017941 */ /* 0x000fea0003800200 */
.L_x_29859:
[----:B------:R-:W-:-:S04]  /*52b0*/  FMUL.FTZ R26, R26, 1.1920928955078125e-07 ;  /* 0x340000001a1a7820 */ /* 0x000fc80000410000 */
[----:B------:R-:W-:-:S07]  /*52c0*/  FMUL.FTZ R26, R9, R26 ;  /* 0x0000001a091a7220 */ /* 0x000fce0000410000 */
.L_x_29854:
[----:B------:R-:W-:Y:S05]  /*52d0*/  BSYNC.RECONVERGENT B0 ;  /* 0x0000000000007941 */ /* 0x000fea0003800200 */
.L_x_29853:
        /* <DEDUP_REMOVED lines=14> */
[----:B------:R-:W-:-:S13]  /*53c0*/  @P2 PLOP3.LUT P0, PT, P1, PT, PT, 0x80, 0x8 ;  /* 0x000000000008281c */ /* 0x000fda0000f0f070 */
[----:B------:R-:W-:-:S05]  /*53d0*/  @!P0 FADD.FTZ R7, R13, R7 ;  /* 0x000000070d078221 */ /* 0x000fca0000010000 */
[----:B------:R-:W-:-:S05]  /*53e0*/  F2FP.BF16.F32.PACK_AB R7, R7, R22 ;  /* 0x000000160707723e */ /* 0x000fca00000010ff */
[----:B------:R-:W-:Y:S01]  /*53f0*/  STG.E.128 desc[UR4][R16.64], R4 ;  /* 0x0000000410007986 */ /* 0x000fe2000c101d04 */
[----:B------:R-:W-:Y:S05]  /*5400*/  EXIT ;  /* 0x000000000000794d */ /* 0x000fea0003800000 */
.L_x_29862:
        /* <DEDUP_REMOVED lines=15> */
.L_x_54980:


//--------------------- .text._ZN2at6native18elementwise_kernelILi128ELi4EZNS0_15gpu_kernel_implINS0_13AUnaryFunctorIN3c108BFloat16ES5_S5_ZZZNS0_21remainder_kernel_cudaERNS_18TensorIteratorBaseEENKUlvE0_clEvENKUlvE2_clEvEUlS5_S5_E_EEEEvS7_RKT_EUliE_EEviT1_ --------------------------
	.section	.text._ZN2at6native18elementwise_kernelILi128ELi4EZNS0_15gpu_kernel_implINS0_13AUnaryFunctorIN3c108BFloat16ES5_S5_ZZZNS0_21remainder_kernel_cudaERNS_18TensorIteratorBaseEENKUlvE0_clEvENKUlvE2_clEvEUlS5_S5_E_EEEEvS7_RKT_EUliE_EEviT1_,"ax",@progbits
	.align	128
        .global         _ZN2at6native18elementwise_kernelILi128ELi4EZNS0_15gpu_kernel_implINS0_13AUnaryFunctorIN3c108BFloat16ES5_S5_ZZZNS0_21remainder_kernel_cudaERNS_18TensorIteratorBaseEENKUlvE0_clEvENKUlvE2_clEvEUlS5_S5_E_EEEEvS7_RKT_EUliE_EEviT1_
        .type           _ZN2at6native18elementwise_kernelILi128ELi4EZNS0_15gpu_kernel_implINS0_13AUnaryFunctorIN3c108BFloat16ES5_S5_ZZZNS0_21remainder_kernel_cudaERNS_18TensorIteratorBaseEENKUlvE0_clEvENKUlvE2_clEvEUlS5_S5_E_EEEEvS7_RKT_EUliE_EEviT1_,@function
        .size           _ZN2at6native18elementwise_kernelILi128ELi4EZNS0_15gpu_kernel_implINS0_13AUnaryFunctorIN3c108BFloat16ES5_S5_ZZZNS0_21remainder_kernel_cudaERNS_18TensorIteratorBaseEENKUlvE0_clEvENKUlvE2_clEvEUlS5_S5_E_EEEEvS7_RKT_EUliE_EEviT1_,(.L_x_54981 - _ZN2at6native18elementwise_kernelILi128ELi4EZNS0_15gpu_kernel_implINS0_13AUnaryFunctorIN3c108BFloat16ES5_S5_ZZZNS0_21remainder_kernel_cudaERNS_18TensorIteratorBaseEENKUlvE0_clEvENKUlvE2_clEvEUlS5_S5_E_EEEEvS7_RKT_EUliE_EEviT1_)
        .other          _ZN2at6native18elementwise_kernelILi128ELi4EZNS0_15gpu_kernel_implINS0_13AUnaryFunctorIN3c108BFloat16ES5_S5_ZZZNS0_21remainder_kernel_cudaERNS_18TensorIteratorBaseEENKUlvE0_clEvENKUlvE2_clEvEUlS5_S5_E_EEEEvS7_RKT_EUliE_EEviT1_,@"STO_CUDA_ENTRY STV_DEFAULT"
_ZN2at6native18elementwise_kernelILi128ELi4EZNS0_15gpu_kernel_implINS0_13AUnaryFunctorIN3c108BFloat16ES5_S5_ZZZNS0_21remainder_kernel_cudaERNS_18TensorIteratorBaseEENKUlvE0_clEvENKUlvE2_clEvEUlS5_S5_E_EEEEvS7_RKT_EUliE_EEviT1_:
.text._ZN2at6native18elementwise_kernelILi128ELi4EZNS0_15gpu_kernel_implINS0_13AUnaryFunctorIN3c108BFloat16ES5_S5_ZZZNS0_21remainder_kernel_cudaERNS_18TensorIteratorBaseEENKUlvE0_clEvENKUlvE2_clEvEUlS5_S5_E_EEEEvS7_RKT_EUliE_EEviT1_:
        /* <DEDUP_REMOVED lines=320> */
.L_x_29865:
        /* <DEDUP_REMOVED lines=18> */
.L_x_29869:
[----:B------:R-:W2:Y:S02]  /*1520*/  LDG.E.U8 R2, desc[UR36][R2.64] ;  /* 0x0000002402027981 */ /* 0x000ea4000c1e1100 */
[----:B--2---:R-:W-:-:S04]  /*1530*/  I2FP.F32.U32 R0, R2 ;  /* 0x0000000200007245 */ /* 0x004fc80000201000 */
[----:B------:R-:W-:Y:S01]  /*1540*/  F2FP.BF16.F32.PACK_AB R0, RZ, R0 ;  /* 0x00000000ff00723e */ /* 0x000fe200000010ff */
[----:B------:R-:W-:Y:S06]  /*1550*/  BRA `(.L_x_29871) ;  /* 0x0000000c00847947 */ /* 0x000fec0003800000 */
.L_x_29868:
        /* <DEDUP_REMOVED lines=10> */
.L_x_29873:
[----:B------:R-:W2:Y:S02]  /*1600*/  LDG.E R2, desc[UR36][R2.64] ;  /* 0x0000002402027981 */ /* 0x000ea4000c1e1900 */
[----:B--2---:R-:W-:-:S04]  /*1610*/  I2FP.F32.S32 R0, R2 ;  /* 0x0000000200007245 */ /* 0x004fc80000201400 */
[----:B------:R-:W-:Y:S01]  /*1620*/  F2FP.BF16.F32.PACK_AB R0, RZ, R0 ;  /* 0x00000000ff00723e */ /* 0x000fe200000010ff */
[----:B------:R-:W-:Y:S06]  /*1630*/  BRA `(.L_x_29871) ;  /* 0x0000000c004c7947 */ /* 0x000fec0003800000 */
.L_x_29872:
[----:B------:R-:W2:Y:S02]  /*1640*/  LDG.E.U16 R2, desc[UR36][R2.64] ;  /* 0x0000002402027981 */ /* 0x000ea4000c1e1500 */
[----:B--2---:R-:W0:Y:S02]  /*1650*/  I2F.S16 R0, R2 ;  /* 0x0000000200007306 */ /* 0x004e240000101400 */
[----:B0-----:R-:W-:Y:S01]  /*1660*/  F2FP.BF16.F32.PACK_AB R0, RZ, R0 ;  /* 0x00000000ff00723e */ /* 0x001fe200000010ff */
[----:B------:R-:W-:Y:S06]  /*1670*/  BRA `(.L_x_29871) ;  /* 0x0000000c003c7947 */ /* 0x000fec0003800000 */
.L_x_29867:
        /* <DEDUP_REMOVED lines=9> */
.L_x_29875:
[----:B------:R-:W2:Y:S02]  /*1710*/  LDG.E.U16 R0, desc[UR36][R2.64] ;  /* 0x0000002402007981 */ /* 0x000ea4000c1e1500 */
[----:B--2---:R-:W-:-:S05]  /*1720*/  HADD2.F32 R0, -RZ, R0.H0_H0 ;  /* 0x20000000ff007230 */ /* 0x004fca0000004100 */
[----:B------:R-:W-:Y:S01]  /*1730*/  F2FP.BF16.F32.PACK_AB R0, RZ, R0 ;  /* 0x00000000ff00723e */ /* 0x000fe200000010ff */
[----:B------:R-:W-:Y:S06]  /*1740*/  BRA `(.L_x_29871) ;  /* 0x0000000c00087947 */ /* 0x000fec0003800000 */
.L_x_29874:
        /* <DEDUP_REMOVED lines=9> */
.L_x_29877:
[----:B------:R-:W2:Y:S02]  /*17e0*/  LDG.E.U16 R2, desc[UR36][R2.64] ;  /* 0x0000002402027981 */ /* 0x000ea4000c1e1500 */
[----:B--2---:R-:W-:-:S05]  /*17f0*/  HADD2.F32 R0, -RZ, R2.H0_H0 ;  /* 0x20000002ff007230 */ /* 0x004fca0000004100 */
[----:B------:R-:W-:Y:S01]  /*1800*/  F2FP.BF16.F32.PACK_AB R0, RZ, R0 ;  /* 0x00000000ff00723e */ /* 0x000fe200000010ff */
[----:B------:R-:W-:Y:S06]  /*1810*/  BRA `(.L_x_29871) ;  /* 0x0000000800d47947 */ /* 0x000fec0003800000 */
.L_x_29876:
        /* <DEDUP_REMOVED lines=8> */
.L_x_29866:
        /* <DEDUP_REMOVED lines=13> */
.L_x_29880:
        /* <DEDUP_REMOVED lines=8> */
.L_x_29879:
        /* <DEDUP_REMOVED lines=27> */
.L_x_29882:
        /* <DEDUP_REMOVED lines=13> */
.L_x_29881:
[----:B------:R0:W5:Y:S01]  /*1c70*/  LDG.E.U16 R0, desc[UR36][R2.64] ;  /* 0x0000002402007981 */ /* 0x000162000c1e1500 */
[----:B------:R-:W-:Y:S05]  /*1c80*/  BRA `(.L_x_29871) ;  /* 0x0000000400b87947 */ /* 0x000fea0003800000 */
.L_x_29878:
        /* <DEDUP_REMOVED lines=12> */
.L_x_29885:
        /* <DEDUP_REMOVED lines=21> */
.L_x_29889:
[----:B------:R-:W-:Y:S05]  /*1ea0*/  BSYNC.RECONVERGENT B1 ;  /* 0x0000000000017941 */ /* 0x000fea0003800200 */
.L_x_29888:
[----:B------:R-:W-:Y:S01]  /*1eb0*/  IMAD.SHL.U32 R0, R0, 0x100000, RZ ;  /* 0x0010000000007824 */ /* 0x000fe200078e00ff */
[----:B------:R-:W-:-:S04]  /*1ec0*/  LEA R2, R2, 0x3b800000, 0x17 ;  /* 0x3b80000002027811 */ /* 0x000fc800078eb8ff */
[----:B------:R-:W-:-:S07]  /*1ed0*/  LOP3.LUT R0, R2, R0, R7, 0xfe, !PT ;  /* 0x0000000002007212 */ /* 0x000fce00078efe07 */
.L_x_29887:
[----:B------:R-:W-:Y:S05]  /*1ee0*/  BSYNC.RECONVERGENT B0 ;  /* 0x0000000000007941 */ /* 0x000fea0003800200 */
.L_x_29886:
[----:B------:R-:W-:Y:S01]  /*1ef0*/  F2FP.BF16.F32.PACK_AB R0, RZ, R0 ;  /* 0x00000000ff00723e */ /* 0x000fe200000010ff */
[----:B------:R-:W-:Y:S06]  /*1f00*/  BRA `(.L_x_29871) ;  /* 0x0000000400187947 */ /* 0x000fec0003800000 */
.L_x_29884:
        /* <DEDUP_REMOVED lines=21> */
.L_x_29893:
[----:B------:R-:W-:Y:S05]  /*2060*/  BSYNC.RECONVERGENT B1 ;  /* 0x0000000000017941 */ /* 0x000fea0003800200 */
.L_x_29892:
[----:B------:R-:W-:Y:S02]  /*2070*/  SHF.L.U32 R0, R0, 0x15, RZ ;  /* 0x0000001500007819 */ /* 0x000fe400000006ff */
[----:B------:R-:W-:-:S04]  /*2080*/  LEA R2, R2, 0x37800000, 0x17 ;  /* 0x3780000002027811 */ /* 0x000fc800078eb8ff */
[----:B------:R-:W-:-:S07]  /*2090*/  LOP3.LUT R0, R2, R0, R7, 0xfe, !PT ;  /* 0x0000000002007212 */ /* 0x000fce00078efe07 */
.L_x_29891:
[----:B------:R-:W-:Y:S05]  /*20a0*/  BSYNC.RECONVERGENT B0 ;  /* 0x0000000000007941 */ /* 0x000fea0003800200 */
.L_x_29890:
[----:B------:R-:W-:Y:S01]  /*20b0*/  F2FP.BF16.F32.PACK_AB R0, RZ, R0 ;  /* 0x00000000ff00723e */ /* 0x000fe200000010ff */
[----:B------:R-:W-:Y:S06]  /*20c0*/  BRA `(.L_x_29871) ;  /* 0x0000000000a87947 */ /* 0x000fec0003800000 */
.L_x_29883:
[----:B------:R-:W-:-:S09]  /*20d0*/  UISETP.NE.AND UP0, UPT, UR4, 0x1c, UPT ;  /* 0x0000001c0400788c */ /* 0x000fd2000bf05270 */
[----:B------:R-:W-:Y:S05]  /*20e0*/  BRA.U !UP0, `(.L_x_29894) ;  /* 0x0000000108947547 */ /* 0x000fea000b800000 */
[----:B------:R-:W-:-:S09]  /*20f0*/  UISETP.NE.AND UP0, UPT, UR4, 0x1d, UPT ;  /* 0x0000001d0400788c */ /* 0x000fd2000bf05270 */
[----:B------:R-:W-:Y:S05]  /*2100*/  BRA.U !UP0, `(.L_x_29895) ;  /* 0x00000001087c7547 */ /* 0x000fea000b800000 */
[----:B------:R-:W-:-:S09]  /*2110*/  UISETP.NE.AND UP0, UPT, UR4, 0x2c, UPT ;  /* 0x0000002c0400788c */ /* 0x000fd2000bf05270 */
[----:B------:R-:W-:Y:S05]  /*2120*/  BRA.U !UP0, `(.L_x_29896) ;  /* 0x0000000108487547 */ /* 0x000fea000b800000 */
.L_x_29870:
        /* <DEDUP_REMOVED lines=16> */
.L_x_29897:
[----:B------:R-:W-:Y:S01]  /*2230*/  PRMT R0, RZ, 0x7610, R0 ;  /* 0x00007610ff007816 */ /* 0x000fe20000000000 */
[----:B------:R-:W-:Y:S06]  /*2240*/  BRA `(.L_x_29871) ;  /* 0x0000000000487947 */ /* 0x000fec0003800000 */
.L_x_29896:
        /* <DEDUP_REMOVED lines=8> */
.L_x_29899:
[----:B------:R-:W-:Y:S05]  /*22d0*/  BSYNC.RECONVERGENT B0 ;  /* 0x0000000000007941 */ /* 0x000fea0003800200 */
.L_x_29898:
[----:B------:R-:W-:Y:S01]  /*22e0*/  F2FP.BF16.F32.PACK_AB R0, RZ, R0 ;  /* 0x00000000ff00723e */ /* 0x000fe200000010ff */
[----:B------:R-:W-:Y:S06]  /*22f0*/  BRA `(.L_x_29871) ;  /* 0x00000000001c7947 */ /* 0x000fec0003800000 */
.L_x_29895:
[----:B------:R-:W2:Y:S02]  /*2300*/  LDG.E.64 R2, desc[UR36][R2.64] ;  /* 0x0000002402027981 */ /* 0x000ea4000c1e1b00 */
[----:B--2---:R-:W0:Y:S02]  /*2310*/  I2F.U64 R0, R2 ;  /* 0x0000000200007312 */ /* 0x004e240000301000 */
[----:B0-----:R-:W-:Y:S01]  /*2320*/  F2FP.BF16.F32.PACK_AB R0, RZ, R0 ;  /* 0x00000000ff00723e */ /* 0x001fe200000010ff */
[----:B------:R-:W-:Y:S06]  /*2330*/  BRA `(.L_x_29871) ;  /* 0x00000000000c7947 */ /* 0x000fec0003800000 */
.L_x_29894:
[----:B------:R-:W2:Y:S02]  /*2340*/  LDG.E R2, desc[UR36][R2.64] ;  /* 0x0000002402027981 */ /* 0x000ea4000c1e1900 */
[----:B--2---:R-:W-:-:S04]  /*2350*/  I2FP.F32.U32 R0, R2 ;  /* 0x0000000200007245 */ /* 0x004fc80000201000 */
[----:B------:R-:W-:-:S07]  /*2360*/  F2FP.BF16.F32.PACK_AB R0, RZ, R0 ;  /* 0x00000000ff00723e */ /* 0x000fce00000010ff */
.L_x_29871:
        /* <DEDUP_REMOVED lines=32> */
.L_x_29904:
[----:B------:R-:W-:Y:S05]  /*2570*/  BSYNC.RECONVERGENT B1 ;  /* 0x0000000000017941 */ /* 0x000fea0003800200 */
.L_x_29903:
[----:B------:R-:W-:Y:S01]  /*2580*/  FFMA.FTZ R2, -R9, R7, R2 ;  /* 0x0000000709027223 */ /* 0x000fe20000010102 */
[----:B------:R-:W-:Y:S06]  /*2590*/  BRA `(.L_x_29901) ;  /* 0x0000000000787947 */ /* 0x000fec0003800000 */
.L_x_29902:
        /* <DEDUP_REMOVED lines=14> */
.L_x_29907:
        /* <DEDUP_REMOVED lines=13> */
.L_x_29906:
[----:B------:R-:W-:Y:S05]  /*2750*/  BSYNC.RECONVERGENT B1 ;  /* 0x0000000000017941 */ /* 0x000fea0003800200 */
.L_x_29905:
[----:B------:R-:W-:-:S04]  /*2760*/  FMUL.FTZ R5, R2, 1.1920928955078125e-07 ;  /* 0x3400000002057820 */ /* 0x000fc80000410000 */
[----:B------:R-:W-:-:S07]  /*2770*/  FMUL.FTZ R2, R8, R5 ;  /* 0x0000000508027220 */ /* 0x000fce0000410000 */
.L_x_29901:
[----:B------:R-:W-:Y:S05]  /*2780*/  BSYNC.RECONVERGENT B0 ;  /* 0x0000000000007941 */ /* 0x000fea0003800200 */
.L_x_29900:
        /* <DEDUP_REMOVED lines=29> */
.L_x_29911:
[----:B-1----:R-:W-:-:S06]  /*2960*/  IMAD.U32 R5, R5, 0x10000, RZ ;  /* 0x0001000005057824 */ /* 0x002fcc00078e00ff */
[----:B------:R-:W1:Y:S02]  /*2970*/  F2I.S64.TRUNC R4, R5 ;  /* 0x0000000500047311 */ /* 0x000e64000020d900 */
[----:B-1----:R1:W-:Y:S01]  /*2980*/  STG.E.U8 desc[UR36][R2.64], R4 ;  /* 0x0000000402007986 */ /* 0x0023e2000c101124 */
[----:B------:R-:W-:Y:S05]  /*2990*/  BRA `(.L_x_29913) ;  /* 0x0000000c00707947 */ /* 0x000fea0003800000 */
.L_x_29910:
        /* <DEDUP_REMOVED lines=10> */
.L_x_29915:
[----:B-1----:R-:W-:-:S06]  /*2a40*/  IMAD.U32 R5, R5, 0x10000, RZ ;  /* 0x0001000005057824 */ /* 0x002fcc00078e00ff */
[----:B------:R-:W1:Y:S02]  /*2a50*/  F2I.FTZ.TRUNC.NTZ R5, R5 ;  /* 0x0000000500057305 */ /* 0x000e64000021f100 */
[----:B-1----:R1:W-:Y:S01]  /*2a60*/  STG.E desc[UR36][R2.64], R5 ;  /* 0x0000000502007986 */ /* 0x0023e2000c101924 */
[----:B------:R-:W-:Y:S05]  /*2a70*/  BRA `(.L_x_29913) ;  /* 0x0000000c00387947 */ /* 0x000fea0003800000 */
.L_x_29914:
[----:B-1----:R-:W-:-:S06]  /*2a80*/  SHF.L.U32 R5, R5, 0x10, RZ ;  /* 0x0000001005057819 */ /* 0x002fcc00000006ff */
[----:B------:R-:W1:Y:S02]  /*2a90*/  F2I.FTZ.TRUNC.NTZ R5, R5 ;  /* 0x0000000500057305 */ /* 0x000e64000021f100 */
[----:B-1----:R1:W-:Y:S01]  /*2aa0*/  STG.E.U16 desc[UR36][R2.64], R5 ;  /* 0x0000000502007986 */ /* 0x0023e2000c101524 */
[----:B------:R-:W-:Y:S05]  /*2ab0*/  BRA `(.L_x_29913) ;  /* 0x0000000c00287947 */ /* 0x000fea0003800000 */
.L_x_29909:
        /* <DEDUP_REMOVED lines=9> */
.L_x_29917:
[----:B-1----:R-:W-:-:S05]  /*2b50*/  IMAD.U32 R0, R5, 0x10000, RZ ;  /* 0x0001000005007824 */ /* 0x002fca00078e00ff */
[----:B------:R-:W-:-:S05]  /*2b60*/  F2FP.F16.F32.PACK_AB R0, RZ, R0 ;  /* 0x00000000ff00723e */ /* 0x000fca00000000ff */
[----:B------:R1:W-:Y:S01]  /*2b70*/  STG.E.U16 desc[UR36][R2.64], R0 ;  /* 0x0000000002007986 */ /* 0x0003e2000c101524 */
[----:B------:R-:W-:Y:S05]  /*2b80*/  BRA `(.L_x_29913) ;  /* 0x0000000800f47947 */ /* 0x000fea0003800000 */
.L_x_29916:
        /* <DEDUP_REMOVED lines=10> */
.L_x_29919:
[----:B-1----:R-:W-:-:S05]  /*2c30*/  IMAD.U32 R5, R5, 0x10000, RZ ;  /* 0x0001000005057824 */ /* 0x002fca00078e00ff */
[----:B------:R-:W-:-:S04]  /*2c40*/  F2FP.F16.F32.PACK_AB R5, RZ, R5 ;  /* 0x00000005ff05723e */ /* 0x000fc800000000ff */
[----:B------:R-:W-:-:S05]  /*2c50*/  PRMT R5, R5, 0x5410, RZ ;  /* 0x0000541005057816 */ /* 0x000fca00000000ff */
[----:B------:R1:W-:Y:S01]  /*2c60*/  STG.E desc[UR36][R2.64], R5 ;  /* 0x0000000502007986 */ /* 0x0003e2000c101924 */
[----:B------:R-:W-:Y:S05]  /*2c70*/  BRA `(.L_x_29913) ;  /* 0x0000000800b87947 */ /* 0x000fea0003800000 */
.L_x_29918:
[----:B-1----:R-:W-:-:S04]  /*2c80*/  IMAD.U32 R4, R5, 0x10000, RZ ;  /* 0x0001000005047824 */ /* 0x002fc800078e00ff */
[----:B------:R-:W-:-:S06]  /*2c90*/  FMUL.FTZ R4, R4, 1 ;  /* 0x3f80000004047820 */ /* 0x000fcc0000410000 */
[----:B------:R-:W1:Y:S02]  /*2ca0*/  F2F.F64.F32 R4, R4 ;  /* 0x0000000400047310 */ /* 0x000e640000201800 */
[----:B-1----:R1:W-:Y:S01]  /*2cb0*/  STG.E.64 desc[UR36][R2.64], R4 ;  /* 0x0000000402007986 */ /* 0x0023e2000c101b24 */
[----:B------:R-:W-:Y:S05]  /*2cc0*/  BRA `(.L_x_29913) ;  /* 0x0000000800a47947 */ /* 0x000fea0003800000 */
.L_x_29908:
        /* <DEDUP_REMOVED lines=13> */
.L_x_29922:
[----:B-1----:R-:W-:Y:S02]  /*2da0*/  SHF.L.U32 R5, R5, 0x10, RZ ;  /* 0x0000001005057819 */ /* 0x002fe400000006ff */
[----:B------:R-:W-:-:S03]  /*2db0*/  CS2R R6, SRZ ;  /* 0x0000000000067805 */ /* 0x000fc6000001ff00 */
[----:B------:R-:W-:-:S06]  /*2dc0*/  FMUL.FTZ R5, R5, 1 ;  /* 0x3f80000005057820 */ /* 0x000fcc0000410000 */
[----:B------:R-:W1:Y:S02]  /*2dd0*/  F2F.F64.F32 R4, R5 ;  /* 0x0000000500047310 */ /* 0x000e640000201800 */
[----:B-1----:R1:W-:Y:S01]  /*2de0*/  STG.E.128 desc[UR36][R2.64], R4 ;  /* 0x0000000402007986 */ /* 0x0023e2000c101d24 */
[----:B------:R-:W-:Y:S05]  /*2df0*/  BRA `(.L_x_29913) ;  /* 0x0000000800587947 */ /* 0x000fea0003800000 */
.L_x_29921:
        /* <DEDUP_REMOVED lines=19> */
.L_x_29926:
[----:B------:R-:W-:Y:S05]  /*2f30*/  BSYNC.RECONVERGENT B0 ;  /* 0x0000000000007941 */ /* 0x000fea0003800200 */
.L_x_29925:
[----:B------:R-:W-:-:S05]  /*2f40*/  LOP3.LUT R5, R0, 0x80, R5, 0xf8, !PT ;  /* 0x0000008000057812 */ /* 0x000fca00078ef805 */
[----:B------:R1:W-:Y:S01]  /*2f50*/  STG.E.U8 desc[UR36][R2.64], R5 ;  /* 0x0000000502007986 */ /* 0x0003e2000c101124 */
[----:B------:R-:W-:Y:S05]  /*2f60*/  BRA `(.L_x_29913) ;  /* 0x0000000400fc7947 */ /* 0x000fea0003800000 */
.L_x_29924:
        /* <DEDUP_REMOVED lines=15> */
.L_x_29928:
[----:B------:R-:W-:Y:S05]  /*3060*/  BSYNC.RECONVERGENT B0 ;  /* 0x0000000000007941 */ /* 0x000fea0003800200 */
.L_x_29927:
[----:B------:R-:W-:-:S05]  /*3070*/  LOP3.LUT R5, R0, 0x80, R5, 0xf8, !PT ;  /* 0x0000008000057812 */ /* 0x000fca00078ef805 */
[----:B------:R1:W-:Y:S01]  /*3080*/  STG.E.U8 desc[UR36][R2.64], R5 ;  /* 0x0000000502007986 */ /* 0x0003e2000c101124 */
[----:B------:R-:W-:Y:S05]  /*3090*/  BRA `(.L_x_29913) ;  /* 0x0000000400b07947 */ /* 0x000fea0003800000 */
.L_x_29923:
[----:B-1----:R1:W-:Y:S01]  /*30a0*/  STG.E.U16 desc[UR36][R2.64], R5 ;  /* 0x0000000502007986 */ /* 0x0023e2000c101524 */
[----:B------:R-:W-:Y:S05]  /*30b0*/  BRA `(.L_x_29913) ;  /* 0x0000000400a87947 */ /* 0x000fea0003800000 */
.L_x_29920:
        /* <DEDUP_REMOVED lines=12> */
.L_x_29931:
        /* <DEDUP_REMOVED lines=13> */
.L_x_29934:
[----:B------:R-:W-:-:S04]  /*3250*/  SHF.R.U32.HI R0, RZ, 0x14, R5 ;  /* 0x00000014ff007819 */ /* 0x000fc80000011605 */
[----:B------:R-:W-:-:S04]  /*3260*/  LOP3.LUT R0, R0, 0x1, RZ, 0xc0, !PT ;  /* 0x0000000100007812 */ /* 0x000fc800078ec0ff */
[----:B------:R-:W-:-:S04]  /*3270*/  IADD3 R0, PT, PT, R5, 0x487ffff, R0 ;  /* 0x0487ffff05007810 */ /* 0x000fc80007ffe000 */
[----:B------:R-:W-:-:S04]  /*3280*/  SHF.R.U32.HI R0, RZ, 0x14, R0 ;  /* 0x00000014ff007819 */ /* 0x000fc80000011600 */
[----:B------:R-:W-:-:S07]  /*3290*/  LOP3.LUT R4, R0, 0xff, RZ, 0xc0, !PT ;  /* 0x000000ff00047812 */ /* 0x000fce00078ec0ff */
.L_x_29935:
[----:B------:R-:W-:-:S04]  /*32a0*/  SHF.R.U32.HI R5, RZ, 0x18, R5 ;  /* 0x00000018ff057819 */ /* 0x000fc80000011605 */
[----:B------:R-:W-:-:S04]  /*32b0*/  LOP3.LUT R4, R4, 0x80, R5, 0xf8, !PT ;  /* 0x0000008004047812 */ /* 0x000fc800078ef805 */
[----:B------:R-:W-:-:S07]  /*32c0*/  PRMT R0, R4, 0x7610, R0 ;  /* 0x0000761004007816 */ /* 0x000fce0000000000 */
.L_x_29933:
[----:B------:R-:W-:Y:S05]  /*32d0*/  BSYNC.RECONVERGENT B0 ;  /* 0x0000000000007941 */ /* 0x000fea0003800200 */
.L_x_29932:
[----:B------:R2:W-:Y:S01]  /*32e0*/  STG.E.U8 desc[UR36][R2.64], R0 ;  /* 0x0000000002007986 */ /* 0x0005e2000c101124 */
[----:B------:R-:W-:Y:S05]  /*32f0*/  BRA `(.L_x_29913) ;  /* 0x0000000400187947 */ /* 0x000fea0003800000 */
.L_x_29930:
[----:B-1----:R-:W-:Y:S01]  /*3300*/  SHF.L.U32 R5, R5, 0x10, RZ ;  /* 0x0000001005057819 */ /* 0x002fe200000006ff */
        /* <DEDUP_REMOVED lines=12> */
.L_x_29938:
[----:B------:R-:W-:-:S04]  /*33d0*/  SHF.R.U32.HI R0, RZ, 0x15, R5 ;  /* 0x00000015ff007819 */ /* 0x000fc80000011605 */
[----:B------:R-:W-:-:S04]  /*33e0*/  LOP3.LUT R0, R0, 0x1, RZ, 0xc0, !PT ;  /* 0x0000000100007812 */ /* 0x000fc800078ec0ff */
[----:B------:R-:W-:-:S04]  /*33f0*/  IADD3 R0, PT, PT, R5, 0x88fffff, R0 ;  /* 0x088fffff05007810 */ /* 0x000fc80007ffe000 */
[----:B------:R-:W-:-:S04]  /*3400*/  SHF.R.U32.HI R0, RZ, 0x15, R0 ;  /* 0x00000015ff007819 */ /* 0x000fc80000011600 */
[----:B------:R-:W-:-:S07]  /*3410*/  LOP3.LUT R4, R0, 0xff, RZ, 0xc0, !PT ;  /* 0x000000ff00047812 */ /* 0x000fce00078ec0ff */
.L_x_29939:
[----:B------:R-:W-:-:S04]  /*3420*/  SHF.R.U32.HI R5, RZ, 0x18, R5 ;  /* 0x00000018ff057819 */ /* 0x000fc80000011605 */
[----:B------:R-:W-:-:S04]  /*3430*/  LOP3.LUT R4, R4, 0x80, R5, 0xf8, !PT ;  /* 0x0000008004047812 */ /* 0x000fc800078ef805 */
[----:B------:R-:W-:-:S07]  /*3440*/  PRMT R0, R4, 0x7610, R0 ;  /* 0x0000761004007816 */ /* 0x000fce0000000000 */
.L_x_29937:
[----:B------:R-:W-:Y:S05]  /*3450*/  BSYNC.RECONVERGENT B0 ;  /* 0x0000000000007941 */ /* 0x000fea0003800200 */
.L_x_29936:
[----:B------:R3:W-:Y:S01]  /*3460*/  STG.E.U8 desc[UR36][R2.64], R0 ;  /* 0x0000000002007986 */ /* 0x0007e2000c101124 */
[----:B------:R-:W-:Y:S05]  /*3470*/  BRA `(.L_x_29913) ;  /* 0x0000000000b87947 */ /* 0x000fea0003800000 */
.L_x_29929:
[----:B------:R-:W-:-:S09]  /*3480*/  UISETP.NE.AND UP0, UPT, UR4, 0x1c, UPT ;  /* 0x0000001c0400788c */ /* 0x000fd2000bf05270 */
[----:B------:R-:W-:Y:S05]  /*3490*/  BRA.U !UP0, `(.L_x_29940) ;  /* 0x0000000108a47547 */ /* 0x000fea000b800000 */
[----:B------:R-:W-:-:S09]  /*34a0*/  UISETP.NE.AND UP0, UPT, UR4, 0x1d, UPT ;  /* 0x0000001d0400788c */ /* 0x000fd2000bf05270 */
[----:B------:R-:W-:Y:S05]  /*34b0*/  BRA.U !UP0, `(.L_x_29941) ;  /* 0x00000001088c7547 */ /* 0x000fea000b800000 */
[----:B------:R-:W-:-:S09]  /*34c0*/  UISETP.NE.AND UP0, UPT, UR4, 0x2c, UPT ;  /* 0x0000002c0400788c */ /* 0x000fd2000bf05270 */
[----:B------:R-:W-:Y:S05]  /*34d0*/  BRA.U !UP0, `(.L_x_29942) ;  /* 0x0000000108447547 */ /* 0x000fea000b800000 */
.L_x_29912:
        /* <DEDUP_REMOVED lines=16> */
.L_x_29943:
[----:B------:R-:W-:Y:S05]  /*35e0*/  BRA `(.L_x_29913) ;  /* 0x00000000005c7947 */ /* 0x000fea0003800000 */
.L_x_29942:
        /* <DEDUP_REMOVED lines=16> */
.L_x_29941:
[----:B-1----:R-:W-:-:S06]  /*36f0*/  SHF.L.U32 R5, R5, 0x10, RZ ;  /* 0x0000001005057819 */ /* 0x002fcc00000006ff */
[----:B------:R-:W1:Y:S02]  /*3700*/  F2I.U64.TRUNC R4, R5 ;  /* 0x0000000500047311 */ /* 0x000e64000020d800 */
[----:B-1----:R1:W-:Y:S01]  /*3710*/  STG.E.64 desc[UR36][R2.64], R4 ;  /* 0x0000000402007986 */ /* 0x0023e2000c101b24 */
[----:B------:R-:W-:Y:S05]  /*3720*/  BRA `(.L_x_29913) ;  /* 0x00000000000c7947 */ /* 0x000fea0003800000 */
.L_x_29940:
[----:B-1----:R-:W-:-:S06]  /*3730*/  IMAD.U32 R5, R5, 0x10000, RZ ;  /* 0x0001000005057824 */ /* 0x002fcc00078e00ff */
[----:B------:R-:W1:Y:S02]  /*3740*/  F2I.FTZ.U32.TRUNC.NTZ R5, R5 ;  /* 0x0000000500057305 */ /* 0x000e64000021f000 */
[----:B-1----:R4:W-:Y:S02]  /*3750*/  STG.E desc[UR36][R2.64], R5 ;  /* 0x0000000502007986 */ /* 0x0029e4000c101924 */
.L_x_29913:
[----:B------:R-:W-:-:S07]  /*3760*/  VIADD R17, R17, 0x80 ;  /* 0x0000008011117836 */ /* 0x000fce0000000000 */
.L_x_29864:
[----:B0-----:R-:W-:Y:S05]  /*3770*/  BSYNC.RECONVERGENT B6 ;  /* 0x0000000000067941 */ /* 0x001fea0003800200 */
.L_x_29863:
        /* <DEDUP_REMOVED lines=307> */
.L_x_29946:
        /* <DEDUP_REMOVED lines=18> */
.L_x_29950:
[----:B------:R-:W2:Y:S02]  /*4bd0*/  LDG.E.U8 R2, desc[UR36][R2.64] ;  /* 0x0000002402027981 */ /* 0x000ea4000c1e1100 */
[----:B--2---:R-:W-:-:S04]  /*4be0*/  I2FP.F32.U32 R0, R2 ;  /* 0x0000000200007245 */ /* 0x004fc80000201000 */
[----:B------:R-:W-:Y:S01]  /*4bf0*/  F2FP.BF16.F32.PACK_AB R0, RZ, R0 ;  /* 0x00000000ff00723e */ /* 0x000fe200000010ff */
[----:B------:R-:W-:Y:S06]  /*4c00*/  BRA `(.L_x_29952) ;  /* 0x0000000c00847947 */ /* 0x000fec0003800000 */
.L_x_29949:
        /* <DEDUP_REMOVED lines=10> */
.L_x_29954:
[----:B------:R-:W2:Y:S02]  /*4cb0*/  LDG.E R2, desc[UR36][R2.64] ;  /* 0x0000002402027981 */ /* 0x000ea4000c1e1900 */
[----:B--2---:R-:W-:-:S04]  /*4cc0*/  I2FP.F32.S32 R0, R2 ;  /* 0x0000000200007245 */ /* 0x004fc80000201400 */
[----:B------:R-:W-:Y:S01]  /*4cd0*/  F2FP.BF16.F32.PACK_AB R0, RZ, R0 ;  /* 0x00000000ff00723e */ /* 0x000fe200000010ff */
[----:B------:R-:W-:Y:S06]  /*4ce0*/  BRA `(.L_x_29952) ;  /* 0x0000000c004c7947 */ /* 0x000fec0003800000 */
.L_x_29953:
[----:B------:R-:W2:Y:S02]  /*4cf0*/  LDG.E.U16 R2, desc[UR36][R2.64] ;  /* 0x0000002402027981 */ /* 0x000ea4000c1e1500 */
[----:B--2---:R-:W0:Y:S02]  /*4d00*/  I2F.S16 R0, R2 ;  /* 0x0000000200007306 */ /* 0x004e240000101400 */
[----:B0-----:R-:W-:Y:S01]  /*4d10*/  F2FP.BF16.F32.PACK_AB R0, RZ, R0 ;  /* 0x00000000ff00723e */ /* 0x001fe200000010ff */
[----:B------:R-:W-:Y:S06]  /*4d20*/  BRA `(.L_x_29952) ;  /* 0x0000000c003c7947 */ /* 0x000fec0003800000 */
.L_x_29948:
        /* <DEDUP_REMOVED lines=9> */
.L_x_29956:
[----:B------:R-:W2:Y:S02]  /*4dc0*/  LDG.E.U16 R0, desc[UR36][R2.64] ;  /* 0x0000002402007981 */ /* 0x000ea4000c1e1500 */
[----:B--2---:R-:W-:-:S05]  /*4dd0*/  HADD2.F32 R0, -RZ, R0.H0_H0 ;  /* 0x20000000ff007230 */ /* 0x004fca0000004100 */
[----:B------:R-:W-:Y:S01]  /*4de0*/  F2FP.BF16.F32.PACK_AB R0, RZ, R0 ;  /* 0x00000000ff00723e */ /* 0x000fe200000010ff */
[----:B------:R-:W-:Y:S06]  /*4df0*/  BRA `(.L_x_29952) ;  /* 0x0000000c00087947 */ /* 0x000fec0003800000 */
.L_x_29955:
        /* <DEDUP_REMOVED lines=9> */
.L_x_29958:
[----:B------:R-:W2:Y:S02]  /*4e90*/  LDG.E.U16 R2, desc[UR36][R2.64] ;  /* 0x0000002402027981 */ /* 0x000ea4000c1e1500 */
[----:B--2---:R-:W-:-:S05]  /*4ea0*/  HADD2.F32 R0, -RZ, R2.H0_H0 ;  /* 0x20000002ff007230 */ /* 0x004fca0000004100 */
[----:B------:R-:W-:Y:S01]  /*4eb0*/  F2FP.BF16.F32.PACK_AB R0, RZ, R0 ;  /* 0x00000000ff00723e */ /* 0x000fe200000010ff */
[----:B------:R-:W-:Y:S06]  /*4ec0*/  BRA `(.L_x_29952) ;  /* 0x0000000800d47947 */ /* 0x000fec0003800000 */
.L_x_29957:
        /* <DEDUP_REMOVED lines=8> */
.L_x_29947:
        /* <DEDUP_REMOVED lines=13> */
.L_x_29961:
        /* <DEDUP_REMOVED lines=8> */
.L_x_29960:
        /* <DEDUP_REMOVED lines=27> */
.L_x_29963:
        /* <DEDUP_REMOVED lines=13> */
.L_x_29962:
[----:B------:R0:W5:Y:S01]  /*5320*/  LDG.E.U16 R0, desc[UR36][R2.64] ;  /* 0x0000002402007981 */ /* 0x000162000c1e1500 */
[----:B------:R-:W-:Y:S05]  /*5330*/  BRA `(.L_x_29952) ;  /* 0x0000000400b87947 */ /* 0x000fea0003800000 */
.L_x_29959:
        /* <DEDUP_REMOVED lines=12> */
.L_x_29966:
        /* <DEDUP_REMOVED lines=21> */
.L_x_29970:
[----:B------:R-:W-:Y:S05]  /*5550*/  BSYNC.RECONVERGENT B1 ;  /* 0x0000000000017941 */ /* 0x000fea0003800200 */
.L_x_29969:
[----:B------:R-:W-:Y:S01]  /*5560*/  IMAD.SHL.U32 R0, R0, 0x100000, RZ ;  /* 0x0010000000007824 */ /* 0x000fe200078e00ff */
[----:B------:R-:W-:-:S04]  /*5570*/  LEA R2, R2, 0x3b800000, 0x17 ;  /* 0x3b80000002027811 */ /* 0x000fc800078eb8ff */
[----:B------:R-:W-:-:S07]  /*5580*/  LOP3.LUT R0, R2, R0, R7, 0xfe, !PT ;  /* 0x0000000002007212 */ /* 0x000fce00078efe07 */
.L_x_29968:
[----:B------:R-:W-:Y:S05]  /*5590*/  BSYNC.RECONVERGENT B0 ;  /* 0x0000000000007941 */ /* 0x000fea0003800200 */
.L_x_29967:
[----:B------:R-:W-:Y:S01]  /*55a0*/  F2FP.BF16.F32.PACK_AB R0, RZ, R0 ;  /* 0x00000000ff00723e */ /* 0x000fe200000010ff */
[----:B------:R-:W-:Y:S06]  /*55b0*/  BRA `(.L_x_29952) ;  /* 0x0000000400187947 */ /* 0x000fec0003800000 */
.L_x_29965:
        /* <DEDUP_REMOVED lines=21> */
.L_x_29974:
[----:B------:R-:W-:Y:S05]  /*5710*/  BSYNC.RECONVERGENT B1 ;  /* 0x0000000000017941 */ /* 0x000fea0003800200 */
.L_x_29973:
[----:B------:R-:W-:Y:S01]  /*5720*/  IMAD.SHL.U32 R0, R0, 0x200000, RZ ;  /* 0x0020000000007824 */ /* 0x000fe200078e00ff */
[----:B------:R-:W-:-:S04]  /*5730*/  LEA R2, R2, 0x37800000, 0x17 ;  /* 0x3780000002027811 */ /* 0x000fc800078eb8ff */
[----:B------:R-:W-:-:S07]  /*5740*/  LOP3.LUT R0, R2, R0, R7, 0xfe, !PT ;  /* 0x0000000002007212 */ /* 0x000fce00078efe07 */
.L_x_29972:
[----:B------:R-:W-:Y:S05]  /*5750*/  BSYNC.RECONVERGENT B0 ;  /* 0x0000000000007941 */ /* 0x000fea0003800200 */
.L_x_29971:
[----:B------:R-:W-:Y:S01]  /*5760*/  F2FP.BF16.F32.PACK_AB R0, RZ, R0 ;  /* 0x00000000ff00723e */ /* 0x000fe200000010ff */
[----:B------:R-:W-:Y:S06]  /*5770*/  BRA `(.L_x_29952) ;  /* 0x0000000000a87947 */ /* 0x000fec0003800000 */
.L_x_29964:
        /* <DEDUP_REMOVED lines=14> */
.L_x_29978:
[----:B------:R-:W-:Y:S05]  /*5860*/  BSYNC.RECONVERGENT B0 ;  /* 0x0000000000007941 */ /* 0x000fea0003800200 */
.L_x_29977:
[----:B------:R-:W-:Y:S01]  /*5870*/  F2FP.BF16.F32.PACK_AB R0, RZ, R0 ;  /* 0x00000000ff00723e */ /* 0x000fe200000010ff */
[----:B------:R-:W-:Y:S06]  /*5880*/  BRA `(.L_x_29952) ;  /* 0x0000000000647947 */ /* 0x000fec0003800000 */
.L_x_29951:
        /* <DEDUP_REMOVED lines=16> */
.L_x_29979:
[----:B------:R-:W-:Y:S01]  /*5990*/  PRMT R0, RZ, 0x7610, R0 ;  /* 0x00007610ff007816 */ /* 0x000fe20000000000 */
[----:B------:R-:W-:Y:S06]  /*59a0*/  BRA `(.L_x_29952) ;  /* 0x00000000001c7947 */ /* 0x000fec0003800000 */
.L_x_29976:
[----:B------:R-:W2:Y:S02]  /*59b0*/  LDG.E.64 R2, desc[UR36][R2.64] ;  /* 0x0000002402027981 */ /* 0x000ea4000c1e1b00 */
[----:B--2---:R-:W0:Y:S02]  /*59c0*/  I2F.U64 R0, R2 ;  /* 0x0000000200007312 */ /* 0x004e240000301000 */
[----:B0-----:R-:W-:Y:S01]  /*59d0*/  F2FP.BF16.F32.PACK_AB R0, RZ, R0 ;  /* 0x00000000ff00723e */ /* 0x001fe200000010ff */
[----:B------:R-:W-:Y:S06]  /*59e0*/  BRA `(.L_x_29952) ;  /* 0x00000000000c7947 */ /* 0x000fec0003800000 */
.L_x_29975:
[----:B------:R-:W2:Y:S02]  /*59f0*/  LDG.E R2, desc[UR36][R2.64] ;  /* 0x0000002402027981 */ /* 0x000ea4000c1e1900 */
[----:B--2---:R-:W-:-:S04]  /*5a00*/  I2FP.F32.U32 R0, R2 ;  /* 0x0000000200007245 */ /* 0x004fc80000201000 */
[----:B------:R-:W-:-:S07]  /*5a10*/  F2FP.BF16.F32.PACK_AB R0, RZ, R0 ;  /* 0x00000000ff00723e */ /* 0x000fce00000010ff */
.L_x_29952:
[----:B-----5:R-:W-:Y:S01]  /*5a20*/  IMAD.U32 R0, R0, 0x10000, RZ ;  /* 0x0001000000007824 */ /* 0x020fe200078e00ff */
[----:B0-----:R-:W-:Y:S01]  /*5a30*/  SHF.L.U32 R3, R18, 0x10, RZ ;  /* 0x0000001012037819 */ /* 0x001fe200000006ff */
        /* <DEDUP_REMOVED lines=27> */
.L_x_29985:
[----:B------:R-:W-:Y:S01]  /*5bf0*/  FSETP.GEU.FTZ.AND P0, PT, R5, -R9, PT ;  /* 0x800000090500720b */ /* 0x000fe20003f1e000 */
[----:B------:R-:W-:-:S12]  /*5c00*/  FADD.FTZ R7, R7, -1 ;  /* 0xbf80000007077421 */ /* 0x000fd80000010000 */
[----:B------:R-:W-:-:S07]  /*5c10*/  @!P0 FADD.FTZ R7, R7, -1 ;  /* 0xbf80000007078421 */ /* 0x000fce0000010000 */
.L_x_29984:
[----:B------:R-:W-:Y:S05]  /*5c20*/  BSYNC.RECONVERGENT B1 ;  /* 0x0000000000017941 */ /* 0x000fea0003800200 */
.L_x_29983:
[----:B------:R-:W-:Y:S01]  /*5c30*/  FFMA.FTZ R2, -R9, R7, R2 ;  /* 0x0000000709027223 */ /* 0x000fe20000010102 */
[----:B------:R-:W-:Y:S06]  /*5c40*/  BRA `(.L_x_29981) ;  /* 0x0000000000787947 */ /* 0x000fec0003800000 */
.L_x_29982:
        /* <DEDUP_REMOVED lines=14> */
.L_x_29988:
        /* <DEDUP_REMOVED lines=13> */
.L_x_29987:
[----:B------:R-:W-:Y:S05]  /*5e00*/  BSYNC.RECONVERGENT B1 ;  /* 0x0000000000017941 */ /* 0x000fea0003800200 */
.L_x_29986:
[----:B------:R-:W-:-:S04]  /*5e10*/  FMUL.FTZ R5, R2, 1.1920928955078125e-07 ;  /* 0x3400000002057820 */ /* 0x000fc80000410000 */
[----:B------:R-:W-:-:S07]  /*5e20*/  FMUL.FTZ R2, R8, R5 ;  /* 0x0000000508027220 */ /* 0x000fce0000410000 */
.L_x_29981:
[----:B------:R-:W-:Y:S05]  /*5e30*/  BSYNC.RECONVERGENT B0 ;  /* 0x0000000000007941 */ /* 0x000fea0003800200 */
.L_x_29980:
        /* <DEDUP_REMOVED lines=29> */
.L_x_29992:
[----:B-1----:R-:W-:-:S06]  /*6010*/  IMAD.U32 R5, R5, 0x10000, RZ ;  /* 0x0001000005057824 */ /* 0x002fcc00078e00ff */
[----:B------:R-:W1:Y:S02]  /*6020*/  F2I.S64.TRUNC R4, R5 ;  /* 0x0000000500047311 */ /* 0x000e64000020d900 */
[----:B-1----:R1:W-:Y:S01]  /*6030*/  STG.E.U8 desc[UR36][R2.64], R4 ;  /* 0x0000000402007986 */ /* 0x0023e2000c101124 */
[----:B------:R-:W-:Y:S05]  /*6040*/  BRA `(.L_x_29994) ;  /* 0x0000000c006c7947 */ /* 0x000fea0003800000 */
.L_x_29991:
        /* <DEDUP_REMOVED lines=10> */
.L_x_29996:
[----:B-1----:R-:W-:-:S06]  /*60f0*/  IMAD.U32 R5, R5, 0x10000, RZ ;  /* 0x0001000005057824 */ /* 0x002fcc00078e00ff */
[----:B------:R-:W1:Y:S02]  /*6100*/  F2I.FTZ.TRUNC.NTZ R5, R5 ;  /* 0x0000000500057305 */ /* 0x000e64000021f100 */
[----:B-1----:R1:W-:Y:S01]  /*6110*/  STG.E desc[UR36][R2.64], R5 ;  /* 0x0000000502007986 */ /* 0x0023e2000c101924 */
[----:B------:R-:W-:Y:S05]  /*6120*/  BRA `(.L_x_29994) ;  /* 0x0000000c00347947 */ /* 0x000fea0003800000 */
.L_x_29995:
[----:B-1----:R-:W-:-:S06]  /*6130*/  SHF.L.U32 R5, R5, 0x10, RZ ;  /* 0x0000001005057819 */ /* 0x002fcc00000006ff */
[----:B------:R-:W1:Y:S02]  /*6140*/  F2I.FTZ.TRUNC.NTZ R5, R5 ;  /* 0x0000000500057305 */ /* 0x000e64000021f100 */
[----:B-1----:R1:W-:Y:S01]  /*6150*/  STG.E.U16 desc[UR36][R2.64], R5 ;  /* 0x0000000502007986 */ /* 0x0023e2000c101524 */
[----:B------:R-:W-:Y:S05]  /*6160*/  BRA `(.L_x_29994) ;  /* 0x0000000c00247947 */ /* 0x000fea0003800000 */
.L_x_29990:
        /* <DEDUP_REMOVED lines=9> */
.L_x_29998:
[----:B-1----:R-:W-:-:S05]  /*6200*/  IMAD.U32 R0, R5, 0x10000, RZ ;  /* 0x0001000005007824 */ /* 0x002fca00078e00ff */
[----:B------:R-:W-:-:S05]  /*6210*/  F2FP.F16.F32.PACK_AB R0, RZ, R0 ;  /* 0x00000000ff00723e */ /* 0x000fca00000000ff */
[----:B------:R1:W-:Y:S01]  /*6220*/  STG.E.U16 desc[UR36][R2.64], R0 ;  /* 0x0000000002007986 */ /* 0x0003e2000c101524 */
[----:B------:R-:W-:Y:S05]  /*6230*/  BRA `(.L_x_29994) ;  /* 0x0000000800f07947 */ /* 0x000fea0003800000 */
.L_x_29997:
        /* <DEDUP_REMOVED lines=10> */
.L_x_30000:
[----:B-1----:R-:W-:-:S05]  /*62e0*/  IMAD.U32 R5, R5, 0x10000, RZ ;  /* 0x0001000005057824 */ /* 0x002fca00078e00ff */
[----:B------:R-:W-:-:S04]  /*62f0*/  F2FP.F16.F32.PACK_AB R5, RZ, R5 ;  /* 0x00000005ff05723e */ /* 0x000fc800000000ff */
[----:B------:R-:W-:-:S05]  /*6300*/  PRMT R5, R5, 0x5410, RZ ;  /* 0x0000541005057816 */ /* 0x000fca00000000ff */
[----:B------:R1:W-:Y:S01]  /*6310*/  STG.E desc[UR36][R2.64], R5 ;  /* 0x0000000502007986 */ /* 0x0003e2000c101924 */
[----:B------:R-:W-:Y:S05]  /*6320*/  BRA `(.L_x_29994) ;  /* 0x0000000800b47947 */ /* 0x000fea0003800000 */
.L_x_29999:
[----:B-1----:R-:W-:-:S04]  /*6330*/  IMAD.U32 R4, R5, 0x10000, RZ ;  /* 0x0001000005047824 */ /* 0x002fc800078e00ff */
[----:B------:R-:W-:-:S06]  /*6340*/  FMUL.FTZ R4, R4, 1 ;  /* 0x3f80000004047820 */ /* 0x000fcc0000410000 */
[----:B------:R-:W1:Y:S02]  /*6350*/  F2F.F64.F32 R4, R4 ;  /* 0x0000000400047310 */ /* 0x000e640000201800 */
[----:B-1----:R1:W-:Y:S01]  /*6360*/  STG.E.64 desc[UR36][R2.64], R4 ;  /* 0x0000000402007986 */ /* 0x0023e2000c101b24 */
[----:B------:R-:W-:Y:S05]  /*6370*/  BRA `(.L_x_29994) ;  /* 0x0000000800a07947 */ /* 0x000fea0003800000 */
.L_x_29989:
        /* <DEDUP_REMOVED lines=14> */
.L_x_30004:
        /* <DEDUP_REMOVED lines=18> */
.L_x_30007:
[----:B------:R-:W-:-:S04]  /*6580*/  SHF.R.U32.HI R5, RZ, 0x18, R5 ;  /* 0x00000018ff057819 */ /* 0x000fc80000011605 */
[----:B------:R-:W-:-:S07]  /*6590*/  LOP3.LUT R0, R0, 0x80, R5, 0xf8, !PT ;  /* 0x0000008000007812 */ /* 0x000fce00078ef805 */
.L_x_30006:
[----:B------:R-:W-:Y:S05]  /*65a0*/  BSYNC.RECONVERGENT B0 ;  /* 0x0000000000007941 */ /* 0x000fea0003800200 */
.L_x_30005:
[----:B------:R4:W-:Y:S01]  /*65b0*/  STG.E.U8 desc[UR36][R2.64], R0 ;  /* 0x0000000002007986 */ /* 0x0009e2000c101124 */
[----:B------:R-:W-:Y:S05]  /*65c0*/  BRA `(.L_x_29994) ;  /* 0x00000008000c7947 */ /* 0x000fea0003800000 */
.L_x_30003:
        /* <DEDUP_REMOVED lines=18> */
.L_x_30010:
[----:B------:R-:W-:-:S04]  /*66f0*/  SHF.R.U32.HI R5, RZ, 0x18, R5 ;  /* 0x00000018ff057819 */ /* 0x000fc80000011605 */
[----:B------:R-:W-:-:S07]  /*6700*/  LOP3.LUT R0, R0, 0x80, R5, 0xf8, !PT ;  /* 0x0000008000007812 */ /* 0x000fce00078ef805 */
.L_x_30009:
[----:B------:R-:W-:Y:S05]  /*6710*/  BSYNC.RECONVERGENT B0 ;  /* 0x0000000000007941 */ /* 0x000fea0003800200 */
.L_x_30008:
[----:B------:R1:W-:Y:S01]  /*6720*/  STG.E.U8 desc[UR36][R2.64], R0 ;  /* 0x0000000002007986 */ /* 0x0003e2000c101124 */
[----:B------:R-:W-:Y:S05]  /*6730*/  BRA `(.L_x_29994) ;  /* 0x0000000400b07947 */ /* 0x000fea0003800000 */
.L_x_30002:
        /* <DEDUP_REMOVED lines=22> */
.L_x_30012:
[----:B-1----:R-:W-:-:S06]  /*68a0*/  IMAD.U32 R5, R5, 0x10000, RZ ;  /* 0x0001000005057824 */ /* 0x002fcc00078e00ff */
[----:B------:R-:W1:Y:S02]  /*68b0*/  F2I.U64.TRUNC R4, R5 ;  /* 0x0000000500047311 */ /* 0x000e64000020d800 */
[----:B-1----:R2:W-:Y:S01]  /*68c0*/  STG.E.64 desc[UR36][R2.64], R4 ;  /* 0x0000000402007986 */ /* 0x0025e2000c101b24 */
[----:B------:R-:W-:Y:S05]  /*68d0*/  BRA `(.L_x_29994) ;  /* 0x0000000400487947 */ /* 0x000fea0003800000 */
.L_x_30011:
[----:B-1----:R-:W-:-:S06]  /*68e0*/  SHF.L.U32 R5, R5, 0x10, RZ ;  /* 0x0000001005057819 */ /* 0x002fcc00000006ff */
[----:B------:R-:W1:Y:S02]  /*68f0*/  F2I.FTZ.U32.TRUNC.NTZ R5, R5 ;  /* 0x0000000500057305 */ /* 0x000e64000021f000 */
[----:B-1----:R1:W-:Y:S01]  /*6900*/  STG.E desc[UR36][R2.64], R5 ;  /* 0x0000000502007986 */ /* 0x0023e2000c101924 */
[----:B------:R-:W-:Y:S05]  /*6910*/  BRA `(.L_x_29994) ;  /* 0x0000000400387947 */ /* 0x000fea0003800000 */
.L_x_30001:
        /* <DEDUP_REMOVED lines=11> */
.L_x_30014:
[----:B-1----:R-:W-:Y:S01]  /*69d0*/  IMAD.U32 R5, R5, 0x10000, RZ ;  /* 0x0001000005057824 */ /* 0x002fe200078e00ff */
[----:B------:R-:W-:-:S03]  /*69e0*/  CS2R R6, SRZ ;  /* 0x0000000000067805 */ /* 0x000fc6000001ff00 */
[----:B------:R-:W-:-:S06]  /*69f0*/  FMUL.FTZ R5, R5, 1 ;  /* 0x3f80000005057820 */ /* 0x000fcc0000410000 */
[----:B------:R-:W1:Y:S02]  /*6a00*/  F2F.F64.F32 R4, R5 ;  /* 0x0000000500047310 */ /* 0x000e640000201800 */
[----:B-1----:R1:W-:Y:S01]  /*6a10*/  STG.E.128 desc[UR36][R2.64], R4 ;  /* 0x0000000402007986 */ /* 0x0023e2000c101d24 */
[----:B------:R-:W-:Y:S05]  /*6a20*/  BRA `(.L_x_29994) ;  /* 0x0000000000f47947 */ /* 0x000fea0003800000 */
.L_x_30013:
[----:B------:R-:W-:-:S09]  /*6a30*/  UISETP.NE.AND UP0, UPT, UR4, 0xf, UPT ;  /* 0x0000000f0400788c */ /* 0x000fd2000bf05270 */
[----:B------:R-:W-:Y:S05]  /*6a40*/  BRA.U !UP0, `(.L_x_30015) ;  /* 0x0000000108e87547 */ /* 0x000fea000b800000 */
[----:B------:R-:W-:-:S09]  /*6a50*/  UISETP.NE.AND UP0, UPT, UR4, 0x17, UPT ;  /* 0x000000170400788c */ /* 0x000fd2000bf05270 */
[----:B------:R-:W-:Y:S05]  /*6a60*/  BRA.U !UP0, `(.L_x_30016) ;  /* 0x0000000108907547 */ /* 0x000fea000b800000 */
[----:B------:R-:W-:-:S09]  /*6a70*/  UISETP.NE.AND UP0, UPT, UR4, 0x18, UPT ;  /* 0x000000180400788c */ /* 0x000fd2000bf05270 */
[----:B------:R-:W-:Y:S05]  /*6a80*/  BRA.U !UP0, `(.L_x_30017) ;  /* 0x0000000108447547 */ /* 0x000fea000b800000 */
.L_x_29993:
        /* <DEDUP_REMOVED lines=16> */
.L_x_30018:
[----:B------:R-:W-:Y:S05]  /*6b90*/  BRA `(.L_x_29994) ;  /* 0x0000000000987947 */ /* 0x000fea0003800000 */
.L_x_30017:
        /* <DEDUP_REMOVED lines=13> */
.L_x_30020:
[----:B------:R-:W-:Y:S05]  /*6c70*/  BSYNC.RECONVERGENT B0 ;  /* 0x0000000000007941 */ /* 0x000fea0003800200 */
.L_x_30019:
[----:B------:R-:W-:-:S05]  /*6c80*/  LOP3.LUT R5, R0, 0x80, R5, 0xf8, !PT ;  /* 0x0000008000057812 */ /* 0x000fca00078ef805 */
[----:B------:R1:W-:Y:S01]  /*6c90*/  STG.E.U8 desc[UR36][R2.64], R5 ;  /* 0x0000000502007986 */ /* 0x0003e2000c101124 */
[----:B------:R-:W-:Y:S05]  /*6ca0*/  BRA `(.L_x_29994) ;  /* 0x0000000000547947 */ /* 0x000fea0003800000 */
.L_x_30016:
        /* <DEDUP_REMOVED lines=12> */
.L_x_30022:
[----:B------:R-:W-:Y:S01]  /*6d70*/  IMAD.MOV.U32 R0, RZ, RZ, 0x7f ;  /* 0x0000007fff007424 */ /* 0x000fe200078e00ff */
[----:B------:R-:W-:-:S04]  /*6d80*/  ISETP.GT.U32.AND P0, PT, R4, 0x7f800000, PT ;  /* 0x7f8000000400780c */ /* 0x000fc80003f04070 */
[----:B------:R-:W-:-:S09]  /*6d90*/  SEL R0, R0, 0x7c, P0 ;  /* 0x0000007c00007807 */ /* 0x000fd20000000000 */
.L_x_30023:
[----:B------:R-:W-:Y:S05]  /*6da0*/  BSYNC.RECONVERGENT B0 ;  /* 0x0000000000007941 */ /* 0x000fea0003800200 */
.L_x_30021:
[----:B------:R-:W-:-:S04]  /*6db0*/  SHF.R.U32.HI R5, RZ, 0x18, R5 ;  /* 0x00000018ff057819 */ /* 0x000fc80000011605 */
[----:B------:R-:W-:-:S05]  /*6dc0*/  LOP3.LUT R5, R0, 0x80, R5, 0xf8, !PT ;  /* 0x0000008000057812 */ /* 0x000fca00078ef805 */
[----:B------:R1:W-:Y:S01]  /*6dd0*/  STG.E.U8 desc[UR36][R2.64], R5 ;  /* 0x0000000502007986 */ /* 0x0003e2000c101124 */
[----:B------:R-:W-:Y:S05]  /*6de0*/  BRA `(.L_x_29994) ;  /* 0x0000000000047947 */ /* 0x000fea0003800000 */
.L_x_30015:
[----:B-1----:R1:W-:Y:S02]  /*6df0*/  STG.E.U16 desc[UR36][R2.64], R5 ;  /* 0x0000000502007986 */ /* 0x0023e4000c101524 */
.L_x_29994:
[----:B------:R-:W-:-:S07]  /*6e00*/  IADD3 R17, PT, PT, R17, 0x80, RZ ;  /* 0x0000008011117810 */ /* 0x000fce0007ffe0ff */
.L_x_29945:
[----:B------:R-:W-:Y:S05]  /*6e10*/  BSYNC.RECONVERGENT B6 ;  /* 0x0000000000067941 */ /* 0x000fea0003800200 */
.L_x_29944:
        /* <DEDUP_REMOVED lines=307> */
.L_x_30026:
        /* <DEDUP_REMOVED lines=18> */
.L_x_30030:
[----:B------:R-:W2:Y:S02]  /*8270*/  LDG.E.U8 R2, desc[UR36][R2.64] ;  /* 0x0000002402027981 */ /* 0x000ea4000c1e1100 */
[----:B--2---:R-:W-:-:S04]  /*8280*/  I2FP.F32.U32 R0, R2 ;  /* 0x0000000200007245 */ /* 0x004fc80000201000 */
[----:B------:R-:W-:Y:S01]  /*8290*/  F2FP.BF16.F32.PACK_AB R0, RZ, R0 ;  /* 0x00000000ff00723e */ /* 0x000fe200000010ff */
[----:B------:R-:W-:Y:S06]  /*82a0*/  BRA `(.L_x_30032) ;  /* 0x0000000c00847947 */ /* 0x000fec0003800000 */
.L_x_30029:
        /* <DEDUP_REMOVED lines=10> */
.L_x_30034:
[----:B------:R-:W2:Y:S02]  /*8350*/  LDG.E R2, desc[UR36][R2.64] ;  /* 0x0000002402027981 */ /* 0x000ea4000c1e1900 */
[----:B--2---:R-:W-:-:S04]  /*8360*/  I2FP.F32.S32 R0, R2 ;  /* 0x0000000200007245 */ /* 0x004fc80000201400 */
[----:B------:R-:W-:Y:S01]  /*8370*/  F2FP.BF16.F32.PACK_AB R0, RZ, R0 ;  /* 0x00000000ff00723e */ /* 0x000fe200000010ff */
[----:B------:R-:W-:Y:S06]  /*8380*/  BRA `(.L_x_30032) ;  /* 0x0000000c004c7947 */ /* 0x000fec0003800000 */
.L_x_30033:
[----:B------:R-:W2:Y:S02]  /*8390*/  LDG.E.U16 R2, desc[UR36][R2.64] ;  /* 0x0000002402027981 */ /* 0x000ea4000c1e1500 */
[----:B--2---:R-:W1:Y:S02]  /*83a0*/  I2F.S16 R0, R2 ;  /* 0x0000000200007306 */ /* 0x004e640000101400 */
[----:B-1----:R-:W-:Y:S01]  /*83b0*/  F2FP.BF16.F32.PACK_AB R0, RZ, R0 ;  /* 0x00000000ff00723e */ /* 0x002fe200000010ff */
[----:B------:R-:W-:Y:S06]  /*83c0*/  BRA `(.L_x_30032) ;  /* 0x0000000c003c7947 */ /* 0x000fec0003800000 */
.L_x_30028:
        /* <DEDUP_REMOVED lines=9> */
.L_x_30036:
[----:B------:R-:W2:Y:S02]  /*8460*/  LDG.E.U16 R0, desc[UR36][R2.64] ;  /* 0x0000002402007981 */ /* 0x000ea4000c1e1500 */
[----:B--2---:R-:W-:-:S05]  /*8470*/  HADD2.F32 R0, -RZ, R0.H0_H0 ;  /* 0x20000000ff007230 */ /* 0x004fca0000004100 */
[----:B------:R-:W-:Y:S01]  /*8480*/  F2FP.BF16.F32.PACK_AB R0, RZ, R0 ;  /* 0x00000000ff00723e */ /* 0x000fe200000010ff */
[----:B------:R-:W-:Y:S06]  /*8490*/  BRA `(.L_x_30032) ;  /* 0x0000000c00087947 */ /* 0x000fec0003800000 */
.L_x_30035:
        /* <DEDUP_REMOVED lines=9> */
.L_x_30038:
[----:B------:R-:W2:Y:S02]  /*8530*/  LDG.E.U16 R2, desc[UR36][R2.64] ;  /* 0x0000002402027981 */ /* 0x000ea4000c1e1500 */
[----:B--2---:R-:W-:-:S05]  /*8540*/  HADD2.F32 R0, -RZ, R2.H0_H0 ;  /* 0x20000002ff007230 */ /* 0x004fca0000004100 */
[----:B------:R-:W-:Y:S01]  /*8550*/  F2FP.BF16.F32.PACK_AB R0, RZ, R0 ;  /* 0x00000000ff00723e */ /* 0x000fe200000010ff */
[----:B------:R-:W-:Y:S06]  /*8560*/  BRA `(.L_x_30032) ;  /* 0x0000000800d47947 */ /* 0x000fec0003800000 */
.L_x_30037:
        /* <DEDUP_REMOVED lines=8> */
.L_x_30027:
        /* <DEDUP_REMOVED lines=13> */
.L_x_30041:
        /* <DEDUP_REMOVED lines=8> */
.L_x_30040:
        /* <DEDUP_REMOVED lines=27> */
.L_x_30043:
        /* <DEDUP_REMOVED lines=13> */
.L_x_30042:
[----:B------:R1:W5:Y:S01]  /*89c0*/  LDG.E.U16 R0, desc[UR36][R2.64] ;  /* 0x0000002402007981 */ /* 0x000362000c1e1500 */
[----:B------:R-:W-:Y:S05]  /*89d0*/  BRA `(.L_x_30032) ;  /* 0x0000000400b87947 */ /* 0x000fea0003800000 */
.L_x_30039:
        /* <DEDUP_REMOVED lines=12> */
.L_x_30046:
        /* <DEDUP_REMOVED lines=21> */
.L_x_30050:
[----:B------:R-:W-:Y:S05]  /*8bf0*/  BSYNC.RECONVERGENT B1 ;  /* 0x0000000000017941 */ /* 0x000fea0003800200 */
.L_x_30049:
[----:B------:R-:W-:Y:S02]  /*8c00*/  SHF.L.U32 R0, R0, 0x14, RZ ;  /* 0x0000001400007819 */ /* 0x000fe400000006ff */
[----:B------:R-:W-:-:S04]  /*8c10*/  LEA R2, R2, 0x3b800000, 0x17 ;  /* 0x3b80000002027811 */ /* 0x000fc800078eb8ff */
[----:B------:R-:W-:-:S07]  /*8c20*/  LOP3.LUT R0, R2, R0, R7, 0xfe, !PT ;  /* 0x0000000002007212 */ /* 0x000fce00078efe07 */
.L_x_30048:
[----:B------:R-:W-:Y:S05]  /*8c30*/  BSYNC.RECONVERGENT B0 ;  /* 0x0000000000007941 */ /* 0x000fea0003800200 */
.L_x_30047:
[----:B------:R-:W-:Y:S01]  /*8c40*/  F2FP.BF16.F32.PACK_AB R0, RZ, R0 ;  /* 0x00000000ff00723e */ /* 0x000fe200000010ff */
[----:B------:R-:W-:Y:S06]  /*8c50*/  BRA `(.L_x_30032) ;  /* 0x0000000400187947 */ /* 0x000fec0003800000 */
.L_x_30045:
        /* <DEDUP_REMOVED lines=21> */
.L_x_30054:
[----:B------:R-:W-:Y:S05]  /*8db0*/  BSYNC.RECONVERGENT B1 ;  /* 0x0000000000017941 */ /* 0x000fea0003800200 */
.L_x_30053:
[----:B------:R-:W-:Y:S01]  /*8dc0*/  IMAD.SHL.U32 R0, R0, 0x200000, RZ ;  /* 0x0020000000007824 */ /* 0x000fe200078e00ff */
[----:B------:R-:W-:-:S04]  /*8dd0*/  LEA R2, R2, 0x37800000, 0x17 ;  /* 0x3780000002027811 */ /* 0x000fc800078eb8ff */
[----:B------:R-:W-:-:S07]  /*8de0*/  LOP3.LUT R0, R2, R0, R7, 0xfe, !PT ;  /* 0x0000000002007212 */ /* 0x000fce00078efe07 */
.L_x_30052:
[----:B------:R-:W-:Y:S05]  /*8df0*/  BSYNC.RECONVERGENT B0 ;  /* 0x0000000000007941 */ /* 0x000fea0003800200 */
.L_x_30051:
[----:B------:R-:W-:Y:S01]  /*8e00*/  F2FP.BF16.F32.PACK_AB R0, RZ, R0 ;  /* 0x00000000ff00723e */ /* 0x000fe200000010ff */
[----:B------:R-:W-:Y:S06]  /*8e10*/  BRA `(.L_x_30032) ;  /* 0x0000000000a87947 */ /* 0x000fec0003800000 */
.L_x_30044:
        /* <DEDUP_REMOVED lines=14> */
.L_x_30058:
[----:B------:R-:W-:Y:S05]  /*8f00*/  BSYNC.RECONVERGENT B0 ;  /* 0x0000000000007941 */ /* 0x000fea0003800200 */
.L_x_30057:
[----:B------:R-:W-:Y:S01]  /*8f10*/  F2FP.BF16.F32.PACK_AB R0, RZ, R0 ;  /* 0x00000000ff00723e */ /* 0x000fe200000010ff */
[----:B------:R-:W-:Y:S06]  /*8f20*/  BRA `(.L_x_30032) ;  /* 0x0000000000647947 */ /* 0x000fec0003800000 */
.L_x_30031:
        /* <DEDUP_REMOVED lines=16> */
.L_x_30059:
[----:B------:R-:W-:Y:S01]  /*9030*/  PRMT R0, RZ, 0x7610, R0 ;  /* 0x00007610ff007816 */ /* 0x000fe20000000000 */
[----:B------:R-:W-:Y:S06]  /*9040*/  BRA `(.L_x_30032) ;  /* 0x00000000001c7947 */ /* 0x000fec0003800000 */
.L_x_30056:
[----:B------:R-:W2:Y:S02]  /*9050*/  LDG.E.64 R2, desc[UR36][R2.64] ;  /* 0x0000002402027981 */ /* 0x000ea4000c1e1b00 */
[----:B--2---:R-:W1:Y:S02]  /*9060*/  I2F.U64 R0, R2 ;  /* 0x0000000200007312 */ /* 0x004e640000301000 */
[----:B-1----:R-:W-:Y:S01]  /*9070*/  F2FP.BF16.F32.PACK_AB R0, RZ, R0 ;  /* 0x00000000ff00723e */ /* 0x002fe200000010ff */
[----:B------:R-:W-:Y:S06]  /*9080*/  BRA `(.L_x_30032) ;  /* 0x00000000000c7947 */ /* 0x000fec0003800000 */
.L_x_30055:
[----:B------:R-:W2:Y:S02]  /*9090*/  LDG.E R2, desc[UR36][R2.64] ;  /* 0x0000002402027981 */ /* 0x000ea4000c1e1900 */
[----:B--2---:R-:W-:-:S04]  /*90a0*/  I2FP.F32.U32 R0, R2 ;  /* 0x0000000200007245 */ /* 0x004fc80000201000 */
[----:B------:R-:W-:-:S07]  /*90b0*/  F2FP.BF16.F32.PACK_AB R0, RZ, R0 ;  /* 0x00000000ff00723e */ /* 0x000fce00000010ff */
.L_x_30032:
[----:B-1----:R-:W-:Y:S01]  /*90c0*/  IMAD.U32 R3, R18, 0x10000, RZ ;  /* 0x0001000012037824 */ /* 0x002fe200078e00ff */
[----:B-----5:R-:W-:Y:S01]  /*90d0*/  SHF.L.U32 R0, R0, 0x10, RZ ;  /* 0x0000001000007819 */ /* 0x020fe200000006ff */
[----:B------:R-:W-:Y:S02]  /*90e0*/  BSSY.RECONVERGENT B0, `(.L_x_30060) ;  /* 0x000003f000007945 */ /* 0x000fe40003800200 */
[C---:B------:R-:W-:Y:S01]  /*90f0*/  FADD.FTZ R2, |R3|.reuse, -RZ ;  /* 0x800000ff03027221 */ /* 0x040fe20000010200 */
[----:B------:R-:W-:-:S13]  /*9100*/  FSETP.GEU.FTZ.AND P0, PT, |R3|, |R0|, PT ;  /* 0x400000000300720b */ /* 0x000fda0003f1e200 */
        /* <DEDUP_REMOVED lines=24> */
.L_x_30065:
[----:B------:R-:W-:Y:S01]  /*9290*/  FSETP.GEU.FTZ.AND P0, PT, R5, -R9, PT ;  /* 0x800000090500720b */ /* 0x000fe20003f1e000 */
[----:B------:R-:W-:-:S12]  /*92a0*/  FADD.FTZ R7, R7, -1 ;  /* 0xbf80000007077421 */ /* 0x000fd80000010000 */
[----:B------:R-:W-:-:S07]  /*92b0*/  @!P0 FADD.FTZ R7, R7, -1 ;  /* 0xbf80000007078421 */ /* 0x000fce0000010000 */
.L_x_30064:
[----:B------:R-:W-:Y:S05]  /*92c0*/  BSYNC.RECONVERGENT B1 ;  /* 0x0000000000017941 */ /* 0x000fea0003800200 */
.L_x_30063:
[----:B------:R-:W-:Y:S01]  /*92d0*/  FFMA.FTZ R2, -R9, R7, R2 ;  /* 0x0000000709027223 */ /* 0x000fe20000010102 */
[----:B------:R-:W-:Y:S06]  /*92e0*/  BRA `(.L_x_30061) ;  /* 0x0000000000787947 */ /* 0x000fec0003800000 */
.L_x_30062:
        /* <DEDUP_REMOVED lines=14> */
.L_x_30068:
        /* <DEDUP_REMOVED lines=13> */
.L_x_30067:
[----:B------:R-:W-:Y:S05]  /*94a0*/  BSYNC.RECONVERGENT B1 ;  /* 0x0000000000017941 */ /* 0x000fea0003800200 */
.L_x_30066:
[----:B------:R-:W-:-:S04]  /*94b0*/  FMUL.FTZ R5, R2, 1.1920928955078125e-07 ;  /* 0x3400000002057820 */ /* 0x000fc80000410000 */
[----:B------:R-:W-:-:S07]  /*94c0*/  FMUL.FTZ R2, R8, R5 ;  /* 0x0000000508027220 */ /* 0x000fce0000410000 */
.L_x_30061:
[----:B------:R-:W-:Y:S05]  /*94d0*/  BSYNC.RECONVERGENT B0 ;  /* 0x0000000000007941 */ /* 0x000fea0003800200 */
.L_x_30060:
        /* <DEDUP_REMOVED lines=29> */
.L_x_30072:
[----:B-1----:R-:W-:-:S06]  /*96b0*/  SHF.L.U32 R5, R5, 0x10, RZ ;  /* 0x0000001005057819 */ /* 0x002fcc00000006ff */
[----:B------:R-:W1:Y:S02]  /*96c0*/  F2I.S64.TRUNC R4, R5 ;  /* 0x0000000500047311 */ /* 0x000e64000020d900 */
[----:B-1----:R4:W-:Y:S01]  /*96d0*/  STG.E.U8 desc[UR36][R2.64], R4 ;  /* 0x0000000402007986 */ /* 0x0029e2000c101124 */
[----:B------:R-:W-:Y:S05]  /*96e0*/  BRA `(.L_x_30074) ;  /* 0x0000000c006c7947 */ /* 0x000fea0003800000 */
.L_x_30071:
        /* <DEDUP_REMOVED lines=10> */
.L_x_30076:
[----:B-1----:R-:W-:-:S06]  /*9790*/  IMAD.U32 R5, R5, 0x10000, RZ ;  /* 0x0001000005057824 */ /* 0x002fcc00078e00ff */
[----:B------:R-:W1:Y:S02]  /*97a0*/  F2I.FTZ.TRUNC.NTZ R5, R5 ;  /* 0x0000000500057305 */ /* 0x000e64000021f100 */
[----:B-1----:R3:W-:Y:S01]  /*97b0*/  STG.E desc[UR36][R2.64], R5 ;  /* 0x0000000502007986 */ /* 0x0027e2000c101924 */
[----:B------:R-:W-:Y:S05]  /*97c0*/  BRA `(.L_x_30074) ;  /* 0x0000000c00347947 */ /* 0x000fea0003800000 */
.L_x_30075:
[----:B-1----:R-:W-:-:S06]  /*97d0*/  SHF.L.U32 R5, R5, 0x10, RZ ;  /* 0x0000001005057819 */ /* 0x002fcc00000006ff */
[----:B------:R-:W1:Y:S02]  /*97e0*/  F2I.FTZ.TRUNC.NTZ R5, R5 ;  /* 0x0000000500057305 */ /* 0x000e64000021f100 */
[----:B-1----:R1:W-:Y:S01]  /*97f0*/  STG.E.U16 desc[UR36][R2.64], R5 ;  /* 0x0000000502007986 */ /* 0x0023e2000c101524 */
[----:B------:R-:W-:Y:S05]  /*9800*/  BRA `(.L_x_30074) ;  /* 0x0000000c00247947 */ /* 0x000fea0003800000 */
.L_x_30070:
        /* <DEDUP_REMOVED lines=9> */
.L_x_30078:
[----:B-1----:R-:W-:-:S05]  /*98a0*/  IMAD.U32 R0, R5, 0x10000, RZ ;  /* 0x0001000005007824 */ /* 0x002fca00078e00ff */
[----:B------:R-:W-:-:S05]  /*98b0*/  F2FP.F16.F32.PACK_AB R0, RZ, R0 ;  /* 0x00000000ff00723e */ /* 0x000fca00000000ff */
[----:B------:R1:W-:Y:S01]  /*98c0*/  STG.E.U16 desc[UR36][R2.64], R0 ;  /* 0x0000000002007986 */ /* 0x0003e2000c101524 */
[----:B------:R-:W-:Y:S05]  /*98d0*/  BRA `(.L_x_30074) ;  /* 0x0000000800f07947 */ /* 0x000fea0003800000 */
.L_x_30077:
        /* <DEDUP_REMOVED lines=10> */
.L_x_30080:
[----:B-1----:R-:W-:-:S05]  /*9980*/  IMAD.U32 R5, R5, 0x10000, RZ ;  /* 0x0001000005057824 */ /* 0x002fca00078e00ff */
[----:B------:R-:W-:-:S04]  /*9990*/  F2FP.F16.F32.PACK_AB R5, RZ, R5 ;  /* 0x00000005ff05723e */ /* 0x000fc800000000ff */
[----:B------:R-:W-:-:S05]  /*99a0*/  PRMT R5, R5, 0x5410, RZ ;  /* 0x0000541005057816 */ /* 0x000fca00000000ff */
[----:B------:R1:W-:Y:S01]  /*99b0*/  STG.E desc[UR36][R2.64], R5 ;  /* 0x0000000502007986 */ /* 0x0003e2000c101924 */
[----:B------:R-:W-:Y:S05]  /*99c0*/  BRA `(.L_x_30074) ;  /* 0x0000000800b47947 */ /* 0x000fea0003800000 */
.L_x_30079:
[----:B-1----:R-:W-:-:S05]  /*99d0*/  SHF.L.U32 R4, R5, 0x10, RZ ;  /* 0x0000001005047819 */ /* 0x002fca00000006ff */
[----:B------:R-:W-:-:S06]  /*99e0*/  FMUL.FTZ R4, R4, 1 ;  /* 0x3f80000004047820 */ /* 0x000fcc0000410000 */
[----:B------:R-:W1:Y:S02]  /*99f0*/  F2F.F64.F32 R4, R4 ;  /* 0x0000000400047310 */ /* 0x000e640000201800 */
[----:B-1----:R1:W-:Y:S01]  /*9a00*/  STG.E.64 desc[UR36][R2.64], R4 ;  /* 0x0000000402007986 */ /* 0x0023e2000c101b24 */
[----:B------:R-:W-:Y:S05]  /*9a10*/  BRA `(.L_x_30074) ;  /* 0x0000000800a07947 */ /* 0x000fea0003800000 */
.L_x_30069:
        /* <DEDUP_REMOVED lines=14> */
.L_x_30084:
        /* <DEDUP_REMOVED lines=18> */
.L_x_30087:
[----:B------:R-:W-:-:S04]  /*9c20*/  SHF.R.U32.HI R5, RZ, 0x18, R5 ;  /* 0x00000018ff057819 */ /* 0x000fc80000011605 */
[----:B------:R-:W-:-:S07]  /*9c30*/  LOP3.LUT R0, R0, 0x80, R5, 0xf8, !PT ;  /* 0x0000008000007812 */ /* 0x000fce00078ef805 */
.L_x_30086:
[----:B------:R-:W-:Y:S05]  /*9c40*/  BSYNC.RECONVERGENT B0 ;  /* 0x0000000000007941 */ /* 0x000fea0003800200 */
.L_x_30085:
[----:B------:R1:W-:Y:S01]  /*9c50*/  STG.E.U8 desc[UR36][R2.64], R0 ;  /* 0x0000000002007986 */ /* 0x0003e2000c101124 */
[----:B------:R-:W-:Y:S05]  /*9c60*/  BRA `(.L_x_30074) ;  /* 0x00000008000c7947 */ /* 0x000fea0003800000 */
.L_x_30083:
        /* <DEDUP_REMOVED lines=18> */
.L_x_30090:
[----:B------:R-:W-:-:S04]  /*9d90*/  SHF.R.U32.HI R5, RZ, 0x18, R5 ;  /* 0x00000018ff057819 */ /* 0x000fc80000011605 */
[----:B------:R-:W-:-:S07]  /*9da0*/  LOP3.LUT R0, R0, 0x80, R5, 0xf8, !PT ;  /* 0x0000008000007812 */ /* 0x000fce00078ef805 */
.L_x_30089:
[----:B------:R-:W-:Y:S05]  /*9db0*/  BSYNC.RECONVERGENT B0 ;  /* 0x0000000000007941 */ /* 0x000fea0003800200 */
.L_x_30088:
[----:B------:R1:W-:Y:S01]  /*9dc0*/  STG.E.U8 desc[UR36][R2.64], R0 ;  /* 0x0000000002007986 */ /* 0x0003e2000c101124 */
[----:B------:R-:W-:Y:S05]  /*9dd0*/  BRA `(.L_x_30074) ;  /* 0x0000000400b07947 */ /* 0x000fea0003800000 */
.L_x_30082:
        /* <DEDUP_REMOVED lines=22> */
.L_x_30092:
[----:B-1----:R-:W-:-:S06]  /*9f40*/  IMAD.U32 R5, R5, 0x10000, RZ ;  /* 0x0001000005057824 */ /* 0x002fcc00078e00ff */
[----:B------:R-:W1:Y:S02]  /*9f50*/  F2I.U64.TRUNC R4, R5 ;  /* 0x0000000500047311 */ /* 0x000e64000020d800 */
[----:B-1----:R1:W-:Y:S01]  /*9f60*/  STG.E.64 desc[UR36][R2.64], R4 ;  /* 0x0000000402007986 */ /* 0x0023e2000c101b24 */
[----:B------:R-:W-:Y:S05]  /*9f70*/  BRA `(.L_x_30074) ;  /* 0x0000000400487947 */ /* 0x000fea0003800000 */
.L_x_30091:
[----:B-1----:R-:W-:-:S06]  /*9f80*/  IMAD.U32 R5, R5, 0x10000, RZ ;  /* 0x0001000005057824 */ /* 0x002fcc00078e00ff */
[----:B------:R-:W1:Y:S02]  /*9f90*/  F2I.FTZ.U32.TRUNC.NTZ R5, R5 ;  /* 0x0000000500057305 */ /* 0x000e64000021f000 */
[----:B-1----:R1:W-:Y:S01]  /*9fa0*/  STG.E desc[UR36][R2.64], R5 ;  /* 0x0000000502007986 */ /* 0x0023e2000c101924 */
[----:B------:R-:W-:Y:S05]  /*9fb0*/  BRA `(.L_x_30074) ;  /* 0x0000000400387947 */ /* 0x000fea0003800000 */
.L_x_30081:
        /* <DEDUP_REMOVED lines=11> */
.L_x_30094:
[----:B-1----:R-:W-:Y:S01]  /*a070*/  IMAD.U32 R5, R5, 0x10000, RZ ;  /* 0x0001000005057824 */ /* 0x002fe200078e00ff */
[----:B------:R-:W-:-:S03]  /*a080*/  CS2R R6, SRZ ;  /* 0x0000000000067805 */ /* 0x000fc6000001ff00 */
[----:B------:R-:W-:-:S06]  /*a090*/  FMUL.FTZ R5, R5, 1 ;  /* 0x3f80000005057820 */ /* 0x000fcc0000410000 */
[----:B------:R-:W1:Y:S02]  /*a0a0*/  F2F.F64.F32 R4, R5 ;  /* 0x0000000500047310 */ /* 0x000e640000201800 */
[----:B-1----:R1:W-:Y:S01]  /*a0b0*/  STG.E.128 desc[UR36][R2.64], R4 ;  /* 0x0000000402007986 */ /* 0x0023e2000c101d24 */
[----:B------:R-:W-:Y:S05]  /*a0c0*/  BRA `(.L_x_30074) ;  /* 0x0000000000f47947 */ /* 0x000fea0003800000 */
.L_x_30093:
[----:B------:R-:W-:-:S09]  /*a0d0*/  UISETP.NE.AND UP0, UPT, UR4, 0xf, UPT ;  /* 0x0000000f0400788c */ /* 0x000fd2000bf05270 */
[----:B------:R-:W-:Y:S05]  /*a0e0*/  BRA.U !UP0, `(.L_x_30095) ;  /* 0x0000000108e87547 */ /* 0x000fea000b800000 */
[----:B------:R-:W-:-:S09]  /*a0f0*/  UISETP.NE.AND UP0, UPT, UR4, 0x17, UPT ;  /* 0x000000170400788c */ /* 0x000fd2000bf05270 */
[----:B------:R-:W-:Y:S05]  /*a100*/  BRA.U !UP0, `(.L_x_30096) ;  /* 0x0000000108907547 */ /* 0x000fea000b800000 */
[----:B------:R-:W-:-:S09]  /*a110*/  UISETP.NE.AND UP0, UPT, UR4, 0x18, UPT ;  /* 0x000000180400788c */ /* 0x000fd2000bf05270 */
[----:B------:R-:W-:Y:S05]  /*a120*/  BRA.U !UP0, `(.L_x_30097) ;  /* 0x0000000108447547 */ /* 0x000fea000b800000 */
.L_x_30073:
        /* <DEDUP_REMOVED lines=16> */
.L_x_30098:
[----:B------:R-:W-:Y:S05]  /*a230*/  BRA `(.L_x_30074) ;  /* 0x0000000000987947 */ /* 0x000fea0003800000 */
.L_x_30097:
        /* <DEDUP_REMOVED lines=13> */
.L_x_30100:
[----:B------:R-:W-:Y:S05]  /*a310*/  BSYNC.RECONVERGENT B0 ;  /* 0x0000000000007941 */ /* 0x000fea0003800200 */
.L_x_30099:
[----:B------:R-:W-:-:S05]  /*a320*/  LOP3.LUT R5, R0, 0x80, R5, 0xf8, !PT ;  /* 0x0000008000057812 */ /* 0x000fca00078ef805 */
[----:B------:R1:W-:Y:S01]  /*a330*/  STG.E.U8 desc[UR36][R2.64], R5 ;  /* 0x0000000502007986 */ /* 0x0003e2000c101124 */
[----:B------:R-:W-:Y:S05]  /*a340*/  BRA `(.L_x_30074) ;  /* 0x0000000000547947 */ /* 0x000fea0003800000 */
.L_x_30096:
        /* <DEDUP_REMOVED lines=12> */
.L_x_30102:
[----:B------:R-:W-:Y:S01]  /*a410*/  IMAD.MOV.U32 R0, RZ, RZ, 0x7f ;  /* 0x0000007fff007424 */ /* 0x000fe200078e00ff */
[----:B------:R-:W-:-:S04]  /*a420*/  ISETP.GT.U32.AND P0, PT, R4, 0x7f800000, PT ;  /* 0x7f8000000400780c */ /* 0x000fc80003f04070 */
[----:B------:R-:W-:-:S09]  /*a430*/  SEL R0, R0, 0x7c, P0 ;  /* 0x0000007c00007807 */ /* 0x000fd20000000000 */
.L_x_30103:
[----:B------:R-:W-:Y:S05]  /*a440*/  BSYNC.RECONVERGENT B0 ;  /* 0x0000000000007941 */ /* 0x000fea0003800200 */
.L_x_30101:
[----:B------:R-:W-:-:S04]  /*a450*/  SHF.R.U32.HI R5, RZ, 0x18, R5 ;  /* 0x00000018ff057819 */ /* 0x000fc80000011605 */
[----:B------:R-:W-:-:S05]  /*a460*/  LOP3.LUT R5, R0, 0x80, R5, 0xf8, !PT ;  /* 0x0000008000057812 */ /* 0x000fca00078ef805 */
[----:B------:R1:W-:Y:S01]  /*a470*/  STG.E.U8 desc[UR36][R2.64], R5 ;  /* 0x0000000502007986 */ /* 0x0003e2000c101124 */
[----:B------:R-:W-:Y:S05]  /*a480*/  BRA `(.L_x_30074) ;  /* 0x0000000000047947 */ /* 0x000fea0003800000 */
.L_x_30095:
[----:B-1----:R1:W-:Y:S02]  /*a490*/  STG.E.U16 desc[UR36][R2.64], R5 ;  /* 0x0000000502007986 */ /* 0x0023e4000c101524 */
.L_x_30074:
[----:B------:R-:W-:-:S07]  /*a4a0*/  IADD3 R17, PT, PT, R17, 0x80, RZ ;  /* 0x0000008011117810 */ /* 0x000fce0007ffe0ff */
.L_x_30025:
[----:B------:R-:W-:Y:S05]  /*a4b0*/  BSYNC.RECONVERGENT B6 ;  /* 0x0000000000067941 */ /* 0x000fea0003800200 */
.L_x_30024:
        /* <DEDUP_REMOVED lines=306> */
.L_x_30104:
        /* <DEDUP_REMOVED lines=20> */
.L_x_30108:
[----:B------:R-:W2:Y:S02]  /*b920*/  LDG.E.U8 R2, desc[UR36][R2.64] ;  /* 0x0000002402027981 */ /* 0x000ea4000c1e1100 */
[----:B--2---:R-:W-:-:S04]  /*b930*/  I2FP.F32.U32 R0, R2 ;  /* 0x0000000200007245 */ /* 0x004fc80000201000 */
[----:B------:R-:W-:Y:S01]  /*b940*/  F2FP.BF16.F32.PACK_AB R0, RZ, R0 ;  /* 0x00000000ff00723e */ /* 0x000fe200000010ff */
[----:B------:R-:W-:Y:S06]  /*b950*/  BRA `(.L_x_30110) ;  /* 0x0000000c00847947 */ /* 0x000fec0003800000 */
.L_x_30107:
        /* <DEDUP_REMOVED lines=10> */
.L_x_30112:
[----:B------:R-:W2:Y:S02]  /*ba00*/  LDG.E R2, desc[UR36][R2.64] ;  /* 0x0000002402027981 */ /* 0x000ea4000c1e1900 */
[----:B--2---:R-:W-:-:S04]  /*ba10*/  I2FP.F32.S32 R0, R2 ;  /* 0x0000000200007245 */ /* 0x004fc80000201400 */
[----:B------:R-:W-:Y:S01]  /*ba20*/  F2FP.BF16.F32.PACK_AB R0, RZ, R0 ;  /* 0x00000000ff00723e */ /* 0x000fe200000010ff */
[----:B------:R-:W-:Y:S06]  /*ba30*/  BRA `(.L_x_30110) ;  /* 0x0000000c004c7947 */ /* 0x000fec0003800000 */
.L_x_30111:
[----:B------:R-:W2:Y:S02]  /*ba40*/  LDG.E.U16 R2, desc[UR36][R2.64] ;  /* 0x0000002402027981 */ /* 0x000ea4000c1e1500 */
[----:B--2---:R-:W1:Y:S02]  /*ba50*/  I2F.S16 R0, R2 ;  /* 0x0000000200007306 */ /* 0x004e640000101400 */
[----:B-1----:R-:W-:Y:S01]  /*ba60*/  F2FP.BF16.F32.PACK_AB R0, RZ, R0 ;  /* 0x00000000ff00723e */ /* 0x002fe200000010ff */
[----:B------:R-:W-:Y:S06]  /*ba70*/  BRA `(.L_x_30110) ;  /* 0x0000000c003c7947 */ /* 0x000fec0003800000 */
.L_x_30106:
        /* <DEDUP_REMOVED lines=9> */
.L_x_30114:
[----:B------:R-:W2:Y:S02]  /*bb10*/  LDG.E.U16 R0, desc[UR36][R2.64] ;  /* 0x0000002402007981 */ /* 0x000ea4000c1e1500 */
[----:B--2---:R-:W-:-:S05]  /*bb20*/  HADD2.F32 R0, -RZ, R0.H0_H0 ;  /* 0x20000000ff007230 */ /* 0x004fca0000004100 */
[----:B------:R-:W-:Y:S01]  /*bb30*/  F2FP.BF16.F32.PACK_AB R0, RZ, R0 ;  /* 0x00000000ff00723e */ /* 0x000fe200000010ff */
[----:B------:R-:W-:Y:S06]  /*bb40*/  BRA `(.L_x_30110) ;  /* 0x0000000c00087947 */ /* 0x000fec0003800000 */
.L_x_30113:
        /* <DEDUP_REMOVED lines=9> */
.L_x_30116:
[----:B------:R-:W2:Y:S02]  /*bbe0*/  LDG.E.U16 R2, desc[UR36][R2.64] ;  /* 0x0000002402027981 */ /* 0x000ea4000c1e1500 */
[----:B--2---:R-:W-:-:S05]  /*bbf0*/  HADD2.F32 R0, -RZ, R2.H0_H0 ;  /* 0x20000002ff007230 */ /* 0x004fca0000004100 */
[----:B------:R-:W-:Y:S01]  /*bc00*/  F2FP.BF16.F32.PACK_AB R0, RZ, R0 ;  /* 0x00000000ff00723e */ /* 0x000fe200000010ff */
[----:B------:R-:W-:Y:S06]  /*bc10*/  BRA `(.L_x_30110) ;  /* 0x0000000800d47947 */ /* 0x000fec0003800000 */
.L_x_30115:
        /* <DEDUP_REMOVED lines=8> */
.L_x_30105:
        /* <DEDUP_REMOVED lines=13> */
.L_x_30119:
        /* <DEDUP_REMOVED lines=8> */
.L_x_30118:
        /* <DEDUP_REMOVED lines=27> */
.L_x_30121:
        /* <DEDUP_REMOVED lines=13> */
.L_x_30120:
[----:B------:R1:W5:Y:S01]  /*c070*/  LDG.E.U16 R0, desc[UR36][R2.64] ;  /* 0x0000002402007981 */ /* 0x000362000c1e1500 */
[----:B------:R-:W-:Y:S05]  /*c080*/  BRA `(.L_x_30110) ;  /* 0x0000000400b87947 */ /* 0x000fea0003800000 */
.L_x_30117:
        /* <DEDUP_REMOVED lines=12> */
.L_x_30124:
        /* <DEDUP_REMOVED lines=21> */
.L_x_30128:
[----:B------:R-:W-:Y:S05]  /*c2a0*/  BSYNC.RECONVERGENT B1 ;  /* 0x0000000000017941 */ /* 0x000fea0003800200 */
.L_x_30127:
[----:B------:R-:W-:Y:S01]  /*c2b0*/  IMAD.SHL.U32 R0, R0, 0x100000, RZ ;  /* 0x0010000000007824 */ /* 0x000fe200078e00ff */
[----:B------:R-:W-:-:S04]  /*c2c0*/  LEA R2, R2, 0x3b800000, 0x17 ;  /* 0x3b80000002027811 */ /* 0x000fc800078eb8ff */
[----:B------:R-:W-:-:S07]  /*c2d0*/  LOP3.LUT R0, R2, R0, R7, 0xfe, !PT ;  /* 0x0000000002007212 */ /* 0x000fce00078efe07 */
.L_x_30126:
[----:B------:R-:W-:Y:S05]  /*c2e0*/  BSYNC.RECONVERGENT B0 ;  /* 0x0000000000007941 */ /* 0x000fea0003800200 */
.L_x_30125:
[----:B------:R-:W-:Y:S01]  /*c2f0*/  F2FP.BF16.F32.PACK_AB R0, RZ, R0 ;  /* 0x00000000ff00723e */ /* 0x000fe200000010ff */
[----:B------:R-:W-:Y:S06]  /*c300*/  BRA `(.L_x_30110) ;  /* 0x0000000400187947 */ /* 0x000fec0003800000 */
.L_x_30123:
        /* <DEDUP_REMOVED lines=21> */
.L_x_30132:
[----:B------:R-:W-:Y:S05]  /*c460*/  BSYNC.RECONVERGENT B1 ;  /* 0x0000000000017941 */ /* 0x000fea0003800200 */
.L_x_30131:
[----:B------:R-:W-:Y:S01]  /*c470*/  IMAD.SHL.U32 R0, R0, 0x200000, RZ ;  /* 0x0020000000007824 */ /* 0x000fe200078e00ff */
[----:B------:R-:W-:-:S04]  /*c480*/  LEA R2, R2, 0x37800000, 0x17 ;  /* 0x3780000002027811 */ /* 0x000fc800078eb8ff */
[----:B------:R-:W-:-:S07]  /*c490*/  LOP3.LUT R0, R2, R0, R7, 0xfe, !PT ;  /* 0x0000000002007212 */ /* 0x000fce00078efe07 */
.L_x_30130:
[----:B------:R-:W-:Y:S05]  /*c4a0*/  BSYNC.RECONVERGENT B0 ;  /* 0x0000000000007941 */ /* 0x000fea0003800200 */
.L_x_30129:
[----:B------:R-:W-:Y:S01]  /*c4b0*/  F2FP.BF16.F32.PACK_AB R0, RZ, R0 ;  /* 0x00000000ff00723e */ /* 0x000fe200000010ff */
[----:B------:R-:W-:Y:S06]  /*c4c0*/  BRA `(.L_x_30110) ;  /* 0x0000000000a87947 */ /* 0x000fec0003800000 */
.L_x_30122:
        /* <DEDUP_REMOVED lines=14> */
.L_x_30136:
[----:B------:R-:W-:Y:S05]  /*c5b0*/  BSYNC.RECONVERGENT B0 ;  /* 0x0000000000007941 */ /* 0x000fea0003800200 */
.L_x_30135:
[----:B------:R-:W-:Y:S01]  /*c5c0*/  F2FP.BF16.F32.PACK_AB R0, RZ, R0 ;  /* 0x00000000ff00723e */ /* 0x000fe200000010ff */
[----:B------:R-:W-:Y:S06]  /*c5d0*/  BRA `(.L_x_30110) ;  /* 0x0000000000647947 */ /* 0x000fec0003800000 */
.L_x_30109:
        /* <DEDUP_REMOVED lines=16> */
.L_x_30137:
[----:B------:R-:W-:Y:S01]  /*c6e0*/  PRMT R0, RZ, 0x7610, R0 ;  /* 0x00007610ff007816 */ /* 0x000fe20000000000 */
[----:B------:R-:W-:Y:S06]  /*c6f0*/  BRA `(.L_x_30110) ;  /* 0x00000000001c7947 */ /* 0x000fec0003800000 */
.L_x_30134:
[----:B------:R-:W2:Y:S02]  /*c700*/  LDG.E.64 R2, desc[UR36][R2.64] ;  /* 0x0000002402027981 */ /* 0x000ea4000c1e1b00 */
[----:B--2---:R-:W1:Y:S02]  /*c710*/  I2F.U64 R0, R2 ;  /* 0x0000000200007312 */ /* 0x004e640000301000 */
[----:B-1----:R-:W-:Y:S01]  /*c720*/  F2FP.BF16.F32.PACK_AB R0, RZ, R0 ;  /* 0x00000000ff00723e */ /* 0x002fe200000010ff */
[----:B------:R-:W-:Y:S06]  /*c730*/  BRA `(.L_x_30110) ;  /* 0x00000000000c7947 */ /* 0x000fec0003800000 */
.L_x_30133:
[----:B------:R-:W2:Y:S02]  /*c740*/  LDG.E R2, desc[UR36][R2.64] ;  /* 0x0000002402027981 */ /* 0x000ea4000c1e1900 */
[----:B--2---:R-:W-:-:S04]  /*c750*/  I2FP.F32.U32 R0, R2 ;  /* 0x0000000200007245 */ /* 0x004fc80000201000 */
[----:B------:R-:W-:-:S07]  /*c760*/  F2FP.BF16.F32.PACK_AB R0, RZ, R0 ;  /* 0x00000000ff00723e */ /* 0x000fce00000010ff */
.L_x_30110:
[----:B------:R-:W-:Y:S01]  /*c770*/  IMAD.U32 R18, R18, 0x10000, RZ ;  /* 0x0001000012127824 */ /* 0x000fe200078e00ff */
[----:B-1---5:R-:W-:Y:S01]  /*c780*/  SHF.L.U32 R3, R0, 0x10, RZ ;  /* 0x0000001000037819 */ /* 0x022fe200000006ff */
        /* <DEDUP_REMOVED lines=27> */
.L_x_30143:
[----:B------:R-:W-:Y:S01]  /*c940*/  FSETP.GEU.FTZ.AND P0, PT, R6, -R4, PT ;  /* 0x800000040600720b */ /* 0x000fe20003f1e000 */
[----:B------:R-:W-:-:S12]  /*c950*/  FADD.FTZ R0, R0, -1 ;  /* 0xbf80000000007421 */ /* 0x000fd80000010000 */
[----:B------:R-:W-:-:S07]  /*c960*/  @!P0 FADD.FTZ R0, R0, -1 ;  /* 0xbf80000000008421 */ /* 0x000fce0000010000 */
.L_x_30142:
[----:B------:R-:W-:Y:S05]  /*c970*/  BSYNC.RECONVERGENT B1 ;  /* 0x0000000000017941 */ /* 0x000fea0003800200 */
.L_x_30141:
[----:B------:R-:W-:Y:S01]  /*c980*/  FFMA.FTZ R5, -R4, R0, R5 ;  /* 0x0000000004057223 */ /* 0x000fe20000010105 */
[----:B------:R-:W-:Y:S06]  /*c990*/  BRA `(.L_x_30139) ;  /* 0x0000000000787947 */ /* 0x000fec0003800000 */
.L_x_30140:
        /* <DEDUP_REMOVED lines=14> */
.L_x_30146:
        /* <DEDUP_REMOVED lines=13> */
.L_x_30145:
[----:B------:R-:W-:Y:S05]  /*cb50*/  BSYNC.RECONVERGENT B1 ;  /* 0x0000000000017941 */ /* 0x000fea0003800200 */
.L_x_30144:
[----:B------:R-:W-:-:S04]  /*cb60*/  FMUL.FTZ R5, R5, 1.1920928955078125e-07 ;  /* 0x3400000005057820 */ /* 0x000fc80000410000 */
[----:B------:R-:W-:-:S07]  /*cb70*/  FMUL.FTZ R5, R6, R5 ;  /* 0x0000000506057220 */ /* 0x000fce0000410000 */
.L_x_30139:
[----:B------:R-:W-:Y:S05]  /*cb80*/  BSYNC.RECONVERGENT B0 ;  /* 0x0000000000007941 */ /* 0x000fea0003800200 */
.L_x_30138:
        /* <DEDUP_REMOVED lines=12> */
[----:B------:R1:W2:Y:S01]  /*cc50*/  F2F.BF16.F32 R3, R18 ;  /* 0x0000001200037304 */ /* 0x0002a20000202000 */
        /* <DEDUP_REMOVED lines=13> */
.L_x_30150:
[----:B--2---:R-:W-:-:S06]  /*cd30*/  IMAD.U32 R3, R3, 0x10000, RZ ;  /* 0x0001000003037824 */ /* 0x004fcc00078e00ff */
[----:B------:R-:W2:Y:S02]  /*cd40*/  F2I.S64.TRUNC R2, R3 ;  /* 0x0000000300027311 */ /* 0x000ea4000020d900 */
[----:B--2---:R-:W-:Y:S01]  /*cd50*/  STG.E.U8 desc[UR36][R16.64], R2 ;  /* 0x0000000210007986 */ /* 0x004fe2000c101124 */
[----:B------:R-:W-:Y:S05]  /*cd60*/  EXIT ;  /* 0x000000000000794d */ /* 0x000fea0003800000 */
.L_x_30149:
        /* <DEDUP_REMOVED lines=10> */
.L_x_30153:
[----:B--2---:R-:W-:-:S06]  /*ce10*/  SHF.L.U32 R3, R3, 0x10, RZ ;  /* 0x0000001003037819 */ /* 0x004fcc00000006ff */
[----:B------:R-:W2:Y:S02]  /*ce20*/  F2I.FTZ.TRUNC.NTZ R3, R3 ;  /* 0x0000000300037305 */ /* 0x000ea4000021f100 */
[----:B--2---:R-:W-:Y:S01]  /*ce30*/  STG.E desc[UR36][R16.64], R3 ;  /* 0x0000000310007986 */ /* 0x004fe2000c101924 */
[----:B------:R-:W-:Y:S05]  /*ce40*/  EXIT ;  /* 0x000000000000794d */ /* 0x000fea0003800000 */
.L_x_30152:
[----:B--2---:R-:W-:-:S06]  /*ce50*/  IMAD.U32 R3, R3, 0x10000, RZ ;  /* 0x0001000003037824 */ /* 0x004fcc00078e00ff */
[----:B------:R-:W2:Y:S02]  /*ce60*/  F2I.FTZ.TRUNC.NTZ R3, R3 ;  /* 0x0000000300037305 */ /* 0x000ea4000021f100 */
[----:B--2---:R-:W-:Y:S01]  /*ce70*/  STG.E.U16 desc[UR36][R16.64], R3 ;  /* 0x0000000310007986 */ /* 0x004fe2000c101524 */
[----:B------:R-:W-:Y:S05]  /*ce80*/  EXIT ;  /* 0x000000000000794d */ /* 0x000fea0003800000 */
.L_x_30148:
        /* <DEDUP_REMOVED lines=9> */
.L_x_30155:
[----:B--2---:R-:W-:-:S04]  /*cf20*/  SHF.L.U32 R0, R3, 0x10, RZ ;  /* 0x0000001003007819 */ /* 0x004fc800000006ff */
[----:B------:R-:W-:-:S05]  /*cf30*/  F2FP.F16.F32.PACK_AB R0, RZ, R0 ;  /* 0x00000000ff00723e */ /* 0x000fca00000000ff */
[----:B------:R-:W-:Y:S01]  /*cf40*/  STG.E.U16 desc[UR36][R16.64], R0 ;  /* 0x0000000010007986 */ /* 0x000fe2000c101524 */
[----:B------:R-:W-:Y:S05]  /*cf50*/  EXIT ;  /* 0x000000000000794d */ /* 0x000fea0003800000 */
.L_x_30154:
        /* <DEDUP_REMOVED lines=10> */
.L_x_30157:
[----:B--2---:R-:W-:-:S04]  /*d000*/  SHF.L.U32 R3, R3, 0x10, RZ ;  /* 0x0000001003037819 */ /* 0x004fc800000006ff */
[----:B------:R-:W-:-:S04]  /*d010*/  F2FP.F16.F32.PACK_AB R3, RZ, R3 ;  /* 0x00000003ff03723e */ /* 0x000fc800000000ff */
[----:B------:R-:W-:-:S05]  /*d020*/  PRMT R3, R3, 0x5410, RZ ;  /* 0x0000541003037816 */ /* 0x000fca00000000ff */
[----:B------:R-:W-:Y:S01]  /*d030*/  STG.E desc[UR36][R16.64], R3 ;  /* 0x0000000310007986 */ /* 0x000fe2000c101924 */
[----:B------:R-:W-:Y:S05]  /*d040*/  EXIT ;  /* 0x000000000000794d */ /* 0x000fea0003800000 */
.L_x_30156:
[----:B--2---:R-:W-:-:S04]  /*d050*/  IMAD.U32 R2, R3, 0x10000, RZ ;  /* 0x0001000003027824 */ /* 0x004fc800078e00ff */
[----:B------:R-:W-:-:S06]  /*d060*/  FMUL.FTZ R2, R2, 1 ;  /* 0x3f80000002027820 */ /* 0x000fcc0000410000 */
[----:B------:R-:W2:Y:S02]  /*d070*/  F2F.F64.F32 R2, R2 ;  /* 0x0000000200027310 */ /* 0x000ea40000201800 */
[----:B--2---:R-:W-:Y:S01]  /*d080*/  STG.E.64 desc[UR36][R16.64], R2 ;  /* 0x0000000210007986 */ /* 0x004fe2000c101b24 */
[----:B------:R-:W-:Y:S05]  /*d090*/  EXIT ;  /* 0x000000000000794d */ /* 0x000fea0003800000 */
.L_x_30147:
        /* <DEDUP_REMOVED lines=14> */
.L_x_30161:
        /* <DEDUP_REMOVED lines=17> */
.L_x_30164:
[----:B------:R-:W-:-:S04]  /*d290*/  SHF.R.U32.HI R3, RZ, 0x18, R3 ;  /* 0x00000018ff037819 */ /* 0x000fc80000011603 */
[----:B------:R-:W-:-:S04]  /*d2a0*/  LOP3.LUT R0, R0, 0x80, R3, 0xf8, !PT ;  /* 0x0000008000007812 */ /* 0x000fc800078ef803 */
[----:B------:R-:W-:-:S07]  /*d2b0*/  PRMT R8, R0, 0x7610, R8 ;  /* 0x0000761000087816 */ /* 0x000fce0000000008 */
.L_x_30163:
[----:B------:R-:W-:Y:S05]  /*d2c0*/  BSYNC.RECONVERGENT B0 ;  /* 0x0000000000007941 */ /* 0x000fea0003800200 */
.L_x_30162:
[----:B------:R-:W-:Y:S01]  /*d2d0*/  STG.E.U8 desc[UR36][R16.64], R8 ;  /* 0x0000000810007986 */ /* 0x000fe2000c101124 */
[----:B------:R-:W-:Y:S05]  /*d2e0*/  EXIT ;  /* 0x000000000000794d */ /* 0x000fea0003800000 */
.L_x_30160:
[----:B--2---:R-:W-:Y:S01]  /*d2f0*/  IMAD.U32 R3, R3, 0x10000, RZ ;  /* 0x0001000003037824 */ /* 0x004fe200078e00ff */
        /* <DEDUP_REMOVED lines=16> */
.L_x_30167:
[----:B------:R-:W-:-:S04]  /*d400*/  SHF.R.U32.HI R3, RZ, 0x18, R3 ;  /* 0x00000018ff037819 */ /* 0x000fc80000011603 */
[----:B------:R-:W-:-:S04]  /*d410*/  LOP3.LUT R0, R0, 0x80, R3, 0xf8, !PT ;  /* 0x0000008000007812 */ /* 0x000fc800078ef803 */
[----:B------:R-:W-:-:S07]  /*d420*/  PRMT R8, R0, 0x7610, R8 ;  /* 0x0000761000087816 */ /* 0x000fce0000000008 */
.L_x_30166:
[----:B------:R-:W-:Y:S05]  /*d430*/  BSYNC.RECONVERGENT B0 ;  /* 0x0000000000007941 */ /* 0x000fea0003800200 */
.L_x_30165:
[----:B------:R-:W-:Y:S01]  /*d440*/  STG.E.U8 desc[UR36][R16.64], R8 ;  /* 0x0000000810007986 */ /* 0x000fe2000c101124 */
[----:B------:R-:W-:Y:S05]  /*d450*/  EXIT ;  /* 0x000000000000794d */ /* 0x000fea0003800000 */
.L_x_30159:
        /* <DEDUP_REMOVED lines=22> */
.L_x_30169:
[----:B--2---:R-:W-:-:S06]  /*d5c0*/  SHF.L.U32 R3, R3, 0x10, RZ ;  /* 0x0000001003037819 */ /* 0x004fcc00000006ff */
[----:B------:R-:W2:Y:S02]  /*d5d0*/  F2I.U64.TRUNC R2, R3 ;  /* 0x0000000300027311 */ /* 0x000ea4000020d800 */
[----:B--2---:R-:W-:Y:S01]  /*d5e0*/  STG.E.64 desc[UR36][R16.64], R2 ;  /* 0x0000000210007986 */ /* 0x004fe2000c101b24 */
[----:B------:R-:W-:Y:S05]  /*d5f0*/  EXIT ;  /* 0x000000000000794d */ /* 0x000fea0003800000 */
.L_x_30168:
[----:B--2---:R-:W-:-:S06]  /*d600*/  IMAD.U32 R3, R3, 0x10000, RZ ;  /* 0x0001000003037824 */ /* 0x004fcc00078e00ff */
[----:B------:R-:W2:Y:S02]  /*d610*/  F2I.FTZ.U32.TRUNC.NTZ R3, R3 ;  /* 0x0000000300037305 */ /* 0x000ea4000021f000 */
[----:B--2---:R-:W-:Y:S01]  /*d620*/  STG.E desc[UR36][R16.64], R3 ;  /* 0x0000000310007986 */ /* 0x004fe2000c101924 */
[----:B------:R-:W-:Y:S05]  /*d630*/  EXIT ;  /* 0x000000000000794d */ /* 0x000fea0003800000 */
.L_x_30158:
        /* <DEDUP_REMOVED lines=11> */
.L_x_30171:
[----:B--2---:R-:W-:Y:S02]  /*d6f0*/  SHF.L.U32 R3, R3, 0x10, RZ ;  /* 0x0000001003037819 */ /* 0x004fe400000006ff */
[----:B------:R-:W-:-:S03]  /*d700*/  CS2R R6, SRZ ;  /* 0x0000000000067805 */ /* 0x000fc6000001ff00 */
[----:B------:R-:W-:-:S04]  /*d710*/  FMUL.FTZ R3, R3, 1 ;  /* 0x3f80000003037820 */ /* 0x000fc80000410000 */
[----:B------:R-:W2:Y:S02]  /*d720*/  F2F.F64.F32 R4, R3 ;  /* 0x0000000300047310 */ /* 0x000ea40000201800 */
[----:B--2---:R-:W-:Y:S01]  /*d730*/  STG.E.128 desc[UR36][R16.64], R4 ;  /* 0x0000000410007986 */ /* 0x004fe2000c101d24 */
[----:B------:R-:W-:Y:S05]  /*d740*/  EXIT ;  /* 0x000000000000794d */ /* 0x000fea0003800000 */
.L_x_30170:
[----:B------:R-:W-:-:S09]  /*d750*/  UISETP.NE.AND UP0, UPT, UR4, 0xf, UPT ;  /* 0x0000000f0400788c */ /* 0x000fd2000bf05270 */
[----:B------:R-:W-:Y:S05]  /*d760*/  BRA.U !UP0, `(.L_x_30172) ;  /* 0x0000000108e87547 */ /* 0x000fea000b800000 */
[----:B------:R-:W-:-:S09]  /*d770*/  UISETP.NE.AND UP0, UPT, UR4, 0x17, UPT ;  /* 0x000000170400788c */ /* 0x000fd2000bf05270 */
[----:B------:R-:W-:Y:S05]  /*d780*/  BRA.U !UP0, `(.L_x_30173) ;  /* 0x0000000108907547 */ /* 0x000fea000b800000 */
[----:B------:R-:W-:-:S09]  /*d790*/  UISETP.NE.AND UP0, UPT, UR4, 0x18, UPT ;  /* 0x000000180400788c */ /* 0x000fd2000bf05270 */
[----:B------:R-:W-:Y:S05]  /*d7a0*/  BRA.U !UP0, `(.L_x_30174) ;  /* 0x0000000108447547 */ /* 0x000fea000b800000 */
.L_x_30151:
        /* <DEDUP_REMOVED lines=16> */
.L_x_30175:
[----:B------:R-:W-:Y:S05]  /*d8b0*/  EXIT ;  /* 0x000000000000794d */ /* 0x000fea0003800000 */
.L_x_30174:
        /* <DEDUP_REMOVED lines=13> */
.L_x_30177:
[----:B------:R-:W-:Y:S05]  /*d990*/  BSYNC.RECONVERGENT B0 ;  /* 0x0000000000007941 */ /* 0x000fea0003800200 */
.L_x_30176:
[----:B------:R-:W-:-:S05]  /*d9a0*/  LOP3.LUT R3, R0, 0x80, R3, 0xf8, !PT ;  /* 0x0000008000037812 */ /* 0x000fca00078ef803 */
[----:B------:R-:W-:Y:S01]  /*d9b0*/  STG.E.U8 desc[UR36][R16.64], R3 ;  /* 0x0000000310007986 */ /* 0x000fe2000c101124 */
[----:B------:R-:W-:Y:S05]  /*d9c0*/  EXIT ;  /* 0x000000000000794d */ /* 0x000fea0003800000 */
.L_x_30173:
        /* <DEDUP_REMOVED lines=12> */
.L_x_30179:
[----:B------:R-:W-:Y:S01]  /*da90*/  IMAD.MOV.U32 R0, RZ, RZ, 0x7f ;  /* 0x0000007fff007424 */ /* 0x000fe200078e00ff */
[----:B------:R-:W-:-:S04]  /*daa0*/  ISETP.GT.U32.AND P0, PT, R2, 0x7f800000, PT ;  /* 0x7f8000000200780c */ /* 0x000fc80003f04070 */
[----:B------:R-:W-:-:S09]  /*dab0*/  SEL R0, R0, 0x7c, P0 ;  /* 0x0000007c00007807 */ /* 0x000fd20000000000 */
.L_x_30180:
[----:B------:R-:W-:Y:S05]  /*dac0*/  BSYNC.RECONVERGENT B0 ;  /* 0x0000000000007941 */ /* 0x000fea0003800200 */
.L_x_30178:
[----:B------:R-:W-:-:S04]  /*dad0*/  SHF.R.U32.HI R3, RZ, 0x18, R3 ;  /* 0x00000018ff037819 */ /* 0x000fc80000011603 */
[----:B------:R-:W-:-:S05]  /*dae0*/  LOP3.LUT R3, R0, 0x80, R3, 0xf8, !PT ;  /* 0x0000008000037812 */ /* 0x000fca00078ef803 */
[----:B------:R-:W-:Y:S01]  /*daf0*/  STG.E.U8 desc[UR36][R16.64], R3 ;  /* 0x0000000310007986 */ /* 0x000fe2000c101124 */
[----:B------:R-:W-:Y:S05]  /*db00*/  EXIT ;  /* 0x000000000000794d */ /* 0x000fea0003800000 */
.L_x_30172:
[----:B--2---:R-:W-:Y:S01]  /*db10*/  STG.E.U16 desc[UR36][R16.64], R3 ;  /* 0x0000000310007986 */ /* 0x004fe2000c101524 */
[----:B------:R-:W-:Y:S05]  /*db20*/  EXIT ;  /* 0x000000000000794d */ /* 0x000fea0003800000 */
.L_x_30181:
        /* <DEDUP_REMOVED lines=13> */
.L_x_54981:


//--------------------- .text._ZN2at6native27unrolled_elementwise_kernelINS0_13AUnaryFunctorIN3c108BFloat16ES4_S4_ZZZNS0_21remainder_kernel_cudaERNS_18TensorIteratorBaseEENKUlvE0_clEvENKUlvE2_clEvEUlS4_S4_E_EESt5arrayIPcLm2EELi4E23TrivialOffsetCalculatorILi1EjESF_NS0_6memory12LoadWithCastILi1EEENSG_13StoreWithCastILi1EEEEEviT_T0_T2_T3_T4_T5_ --------------------------
	.section	.text._ZN2at6native27unrolled_elementwise_kernelINS0_13AUnaryFunctorIN3c108BFloat16ES4_S4_ZZZNS0_21remainder_kernel_cudaERNS_18TensorIteratorBaseEENKUlvE0_clEvENKUlvE2_clEvEUlS4_S4_E_EESt5arrayIPcLm2EELi4E23TrivialOffsetCalculatorILi1EjESF_NS0_6memory12LoadWithCastILi1EEENSG_13StoreWithCastILi1EEEEEviT_T0_T2_T3_T4_T5_,"ax",@progbits
	.align	128
        .global         _ZN2at6native27unrolled_elementwise_kernelINS0_13AUnaryFunctorIN3c108BFloat16ES4_S4_ZZZNS0_21remainder_kernel_cudaERNS_18TensorIteratorBaseEENKUlvE0_clEvENKUlvE2_clEvEUlS4_S4_E_EESt5arrayIPcLm2EELi4E23TrivialOffsetCalculatorILi1EjESF_NS0_6memory12LoadWithCastILi1EEENSG_13StoreWithCastILi1EEEEEviT_T0_T2_T3_T4_T5_
        .type           _ZN2at6native27unrolled_elementwise_kernelINS0_13AUnaryFunctorIN3c108BFloat16ES4_S4_ZZZNS0_21remainder_kernel_cudaERNS_18TensorIteratorBaseEENKUlvE0_clEvENKUlvE2_clEvEUlS4_S4_E_EESt5arrayIPcLm2EELi4E23TrivialOffsetCalculatorILi1EjESF_NS0_6memory12LoadWithCastILi1EEENSG_13StoreWithCastILi1EEEEEviT_T0_T2_T3_T4_T5_,@function
        .size           _ZN2at6native27unrolled_elementwise_kernelINS0_13AUnaryFunctorIN3c108BFloat16ES4_S4_ZZZNS0_21remainder_kernel_cudaERNS_18TensorIteratorBaseEENKUlvE0_clEvENKUlvE2_clEvEUlS4_S4_E_EESt5arrayIPcLm2EELi4E23TrivialOffsetCalculatorILi1EjESF_NS0_6memory12LoadWithCastILi1EEENSG_13StoreWithCastILi1EEEEEviT_T0_T2_T3_T4_T5_,(.L_x_54982 - _ZN2at6native27unrolled_elementwise_kernelINS0_13AUnaryFunctorIN3c108BFloat16ES4_S4_ZZZNS0_21remainder_kernel_cudaERNS_18TensorIteratorBaseEENKUlvE0_clEvENKUlvE2_clEvEUlS4_S4_E_EESt5arrayIPcLm2EELi4E23TrivialOffsetCalculatorILi1EjESF_NS0_6memory12LoadWithCastILi1EEENSG_13StoreWithCastILi1EEEEEviT_T0_T2_T3_T4_T5_)
        .other          _ZN2at6native27unrolled_elementwise_kernelINS0_13AUnaryFunctorIN3c108BFloat16ES4_S4_ZZZNS0_21remainder_kernel_cudaERNS_18TensorIteratorBaseEENKUlvE0_clEvENKUlvE2_clEvEUlS4_S4_E_EESt5arrayIPcLm2EELi4E23TrivialOffsetCalculatorILi1EjESF_NS0_6memory12LoadWithCastILi1EEENSG_13StoreWithCastILi1EEEEEviT_T0_T2_T3_T4_T5_,@"STO_CUDA_ENTRY STV_DEFAULT"
_ZN2at6native27unrolled_elementwise_kernelINS0_13AUnaryFunctorIN3c108BFloat16ES4_S4_ZZZNS0_21remainder_kernel_cudaERNS_18TensorIteratorBaseEENKUlvE0_clEvENKUlvE2_clEvEUlS4_S4_E_EESt5arrayIPcLm2EELi4E23TrivialOffsetCalculatorILi1EjESF_NS0_6memory12LoadWithCastILi1EEENSG_13StoreWithCastILi1EEEEEviT_T0_T2_T3_T4_T5_:
.text._ZN2at6native27unrolled_elementwise_kernelINS0_13AUnaryFunctorIN3c108BFloat16ES4_S4_ZZZNS0_21remainder_kernel_cudaERNS_18TensorIteratorBaseEENKUlvE0_clEvENKUlvE2_clEvEUlS4_S4_E_EESt5arrayIPcLm2EELi4E23TrivialOffsetCalculatorILi1EjESF_NS0_6memory12LoadWithCastILi1EEENSG_13StoreWithCastILi1EEEEEviT_T0_T2_T3_T4_T5_:
        /* <DEDUP_REMOVED lines=34> */
.L_x_30187:
[----:B------:R-:W2:Y:S02]  /*0220*/  LDG.E.U8 R4, desc[UR36][R4.64] ;  /* 0x0000002404047981 */ /* 0x000ea4000c1e1100 */
[----:B--2---:R-:W-:-:S04]  /*0230*/  I2FP.F32.U32 R0, R4 ;  /* 0x0000000400007245 */ /* 0x004fc80000201000 */
[----:B------:R-:W-:-:S04]  /*0240*/  F2FP.BF16.F32.PACK_AB R0, RZ, R0 ;  /* 0x00000000ff00723e */ /* 0x000fc800000010ff */
[----:B------:R-:W-:Y:S01]  /*0250*/  PRMT R18, R0, 0x7610, R18 ;  /* 0x0000761000127816 */ /* 0x000fe20000000012 */
[----:B------:R-:W-:Y:S06]  /*0260*/  BRA `(.L_x_30189) ;  /* 0x0000000c00c47947 */ /* 0x000fec0003800000 */
.L_x_30186:
        /* <DEDUP_REMOVED lines=11> */
.L_x_30191:
[----:B------:R-:W2:Y:S02]  /*0320*/  LDG.E R4, desc[UR36][R4.64] ;  /* 0x0000002404047981 */ /* 0x000ea4000c1e1900 */
[----:B--2---:R-:W-:-:S04]  /*0330*/  I2FP.F32.S32 R0, R4 ;  /* 0x0000000400007245 */ /* 0x004fc80000201400 */
[----:B------:R-:W-:-:S04]  /*0340*/  F2FP.BF16.F32.PACK_AB R0, RZ, R0 ;  /* 0x00000000ff00723e */ /* 0x000fc800000010ff */
[----:B------:R-:W-:Y:S01]  /*0350*/  PRMT R18, R0, 0x7610, R18 ;  /* 0x0000761000127816 */ /* 0x000fe20000000012 */
[----:B------:R-:W-:Y:S06]  /*0360*/  BRA `(.L_x_30189) ;  /* 0x0000000c00847947 */ /* 0x000fec0003800000 */
.L_x_30190:
[----:B------:R-:W2:Y:S02]  /*0370*/  LDG.E.U16 R4, desc[UR36][R4.64] ;  /* 0x0000002404047981 */ /* 0x000ea4000c1e1500 */
[----:B--2---:R-:W0:Y:S02]  /*0380*/  I2F.S16 R0, R4 ;  /* 0x0000000400007306 */ /* 0x004e240000101400 */
[----:B0-----:R-:W-:-:S04]  /*0390*/  F2FP.BF16.F32.PACK_AB R0, RZ, R0 ;  /* 0x00000000ff00723e */ /* 0x001fc800000010ff */
[----:B------:R-:W-:Y:S01]  /*03a0*/  PRMT R18, R0, 0x7610, R18 ;  /* 0x0000761000127816 */ /* 0x000fe20000000012 */
[----:B------:R-:W-:Y:S06]  /*03b0*/  BRA `(.L_x_30189) ;  /* 0x0000000c00707947 */ /* 0x000fec0003800000 */
.L_x_30185:
        /* <DEDUP_REMOVED lines=9> */
.L_x_30193:
[----:B------:R-:W2:Y:S02]  /*0450*/  LDG.E.U16 R0, desc[UR36][R4.64] ;  /* 0x0000002404007981 */ /* 0x000ea4000c1e1500 */
[----:B--2---:R-:W-:-:S05]  /*0460*/  HADD2.F32 R0, -RZ, R0.H0_H0 ;  /* 0x20000000ff007230 */ /* 0x004fca0000004100 */
[----:B------:R-:W-:-:S04]  /*0470*/  F2FP.BF16.F32.PACK_AB R0, RZ, R0 ;  /* 0x00000000ff00723e */ /* 0x000fc800000010ff */
[----:B------:R-:W-:Y:S01]  /*0480*/  PRMT R18, R0, 0x7610, R18 ;  /* 0x0000761000127816 */ /* 0x000fe20000000012 */
[----:B------:R-:W-:Y:S06]  /*0490*/  BRA `(.L_x_30189) ;  /* 0x0000000c00387947 */ /* 0x000fec0003800000 */
.L_x_30192:
        /* <DEDUP_REMOVED lines=9> */
.L_x_30195:
[----:B------:R-:W2:Y:S02]  /*0530*/  LDG.E.U16 R4, desc[UR36][R4.64] ;  /* 0x0000002404047981 */ /* 0x000ea4000c1e1500 */
[----:B--2---:R-:W-:-:S05]  /*0540*/  HADD2.F32 R0, -RZ, R4.H0_H0 ;  /* 0x20000004ff007230 */ /* 0x004fca0000004100 */
[----:B------:R-:W-:-:S04]  /*0550*/  F2FP.BF16.F32.PACK_AB R0, RZ, R0 ;  /* 0x00000000ff00723e */ /* 0x000fc800000010ff */
[----:B------:R-:W-:Y:S01]  /*0560*/  PRMT R18, R0, 0x7610, R18 ;  /* 0x0000761000127816 */ /* 0x000fe20000000012 */
[----:B------:R-:W-:Y:S06]  /*0570*/  BRA `(.L_x_30189) ;  /* 0x0000000c00007947 */ /* 0x000fec0003800000 */
.L_x_30194:
        /* <DEDUP_REMOVED lines=9> */
.L_x_30184:
        /* <DEDUP_REMOVED lines=14> */
.L_x_30198:
        /* <DEDUP_REMOVED lines=9> */
.L_x_30197:
        /* <DEDUP_REMOVED lines=27> */
.L_x_30200:
        /* <DEDUP_REMOVED lines=15> */
.L_x_30199:
[----:B------:R0:W5:Y:S01]  /*0a20*/  LDG.E.U16 R18, desc[UR36][R4.64] ;  /* 0x0000002404127981 */ /* 0x000162000c1e1500 */
[----:B------:R-:W-:Y:S05]  /*0a30*/  BRA `(.L_x_30189) ;  /* 0x0000000400d07947 */ /* 0x000fea0003800000 */
.L_x_30196:
        /* <DEDUP_REMOVED lines=13> */
.L_x_30203:
        /* <DEDUP_REMOVED lines=21> */
.L_x_30207:
[----:B------:R-:W-:Y:S05]  /*0c60*/  BSYNC.RECONVERGENT B1 ;  /* 0x0000000000017941 */ /* 0x000fea0003800200 */
.L_x_30206:
[----:B------:R-:W-:Y:S01]  /*0c70*/  IMAD.SHL.U32 R0, R0, 0x100000, RZ ;  /* 0x0010000000007824 */ /* 0x000fe200078e00ff */
[----:B------:R-:W-:-:S04]  /*0c80*/  LEA R3, R3, 0x3b800000, 0x17 ;  /* 0x3b80000003037811 */ /* 0x000fc800078eb8ff */
[----:B------:R-:W-:-:S07]  /*0c90*/  LOP3.LUT R0, R3, R0, R7, 0xfe, !PT ;  /* 0x0000000003007212 */ /* 0x000fce00078efe07 */
.L_x_30205:
[----:B------:R-:W-:Y:S05]  /*0ca0*/  BSYNC.RECONVERGENT B0 ;  /* 0x0000000000007941 */ /* 0x000fea0003800200 */
.L_x_30204:
[----:B------:R-:W-:-:S04]  /*0cb0*/  F2FP.BF16.F32.PACK_AB R0, RZ, R0 ;  /* 0x00000000ff00723e */ /* 0x000fc800000010ff */
[----:B------:R-:W-:Y:S01]  /*0cc0*/  PRMT R18, R0, 0x7610, R18 ;  /* 0x0000761000127816 */ /* 0x000fe20000000012 */
[----:B------:R-:W-:Y:S06]  /*0cd0*/  BRA `(.L_x_30189) ;  /* 0x0000000400287947 */ /* 0x000fec0003800000 */
.L_x_30202:
        /* <DEDUP_REMOVED lines=21> */
.L_x_30211:
[----:B------:R-:W-:Y:S05]  /*0e30*/  BSYNC.RECONVERGENT B1 ;  /* 0x0000000000017941 */ /* 0x000fea0003800200 */
.L_x_30210:
[----:B------:R-:W-:Y:S01]  /*0e40*/  IMAD.SHL.U32 R0, R0, 0x200000, RZ ;  /* 0x0020000000007824 */ /* 0x000fe200078e00ff */
[----:B------:R-:W-:-:S04]  /*0e50*/  LEA R3, R3, 0x37800000, 0x17 ;  /* 0x3780000003037811 */ /* 0x000fc800078eb8ff */
[----:B------:R-:W-:-:S07]  /*0e60*/  LOP3.LUT R0, R3, R0, R7, 0xfe, !PT ;  /* 0x0000000003007212 */ /* 0x000fce00078efe07 */
.L_x_30209:
[----:B------:R-:W-:Y:S05]  /*0e70*/  BSYNC.RECONVERGENT B0 ;  /* 0x0000000000007941 */ /* 0x000fea0003800200 */
.L_x_30208:
[----:B------:R-:W-:-:S04]  /*0e80*/  F2FP.BF16.F32.PACK_AB R0, RZ, R0 ;  /* 0x00000000ff00723e */ /* 0x000fc800000010ff */
[----:B------:R-:W-:Y:S01]  /*0e90*/  PRMT R18, R0, 0x7610, R18 ;  /* 0x0000761000127816 */ /* 0x000fe20000000012 */
[----:B------:R-:W-:Y:S06]  /*0ea0*/  BRA `(.L_x_30189) ;  /* 0x0000000000b47947 */ /* 0x000fec0003800000 */
.L_x_30201:
[----:B------:R-:W-:-:S09]  /*0eb0*/  UISETP.NE.AND UP0, UPT, UR4, 0x1c, UPT ;  /* 0x0000001c0400788c */ /* 0x000fd2000bf05270 */
[----:B------:R-:W-:Y:S05]  /*0ec0*/  BRA.U !UP0, `(.L_x_30212) ;  /* 0x00000001089c7547 */ /* 0x000fea000b800000 */
[----:B------:R-:W-:-:S09]  /*0ed0*/  UISETP.NE.AND UP0, UPT, UR4, 0x1d, UPT ;  /* 0x0000001d0400788c */ /* 0x000fd2000bf05270 */
[----:B------:R-:W-:Y:S05]  /*0ee0*/  BRA.U !UP0, `(.L_x_30213) ;  /* 0x0000000108807547 */ /* 0x000fea000b800000 */
[----:B------:R-:W-:-:S09]  /*0ef0*/  UISETP.NE.AND UP0, UPT, UR4, 0x2c, UPT ;  /* 0x0000002c0400788c */ /* 0x000fd2000bf05270 */
[----:B------:R-:W-:Y:S05]  /*0f00*/  BRA.U !UP0, `(.L_x_30214) ;  /* 0x0000000108487547 */ /* 0x000fea000b800000 */
.L_x_30188:
        /* <DEDUP_REMOVED lines=16> */
.L_x_30215:
[----:B------:R-:W-:Y:S01]  /*1010*/  PRMT R18, RZ, 0x7610, R18 ;  /* 0x00007610ff127816 */ /* 0x000fe20000000012 */
[----:B------:R-:W-:Y:S06]  /*1020*/  BRA `(.L_x_30189) ;  /* 0x0000000000547947 */ /* 0x000fec0003800000 */
.L_x_30214:
        /* <DEDUP_REMOVED lines=8> */
.L_x_30217:
[----:B------:R-:W-:Y:S05]  /*10b0*/  BSYNC.RECONVERGENT B0 ;  /* 0x0000000000007941 */ /* 0x000fea0003800200 */
.L_x_30216:
[----:B------:R-:W-:-:S04]  /*10c0*/  F2FP.BF16.F32.PACK_AB R0, RZ, R0 ;  /* 0x00000000ff00723e */ /* 0x000fc800000010ff */
[----:B------:R-:W-:Y:S01]  /*10d0*/  PRMT R18, R0, 0x7610, R18 ;  /* 0x0000761000127816 */ /* 0x000fe20000000012 */
[----:B------:R-:W-:Y:S06]  /*10e0*/  BRA `(.L_x_30189) ;  /* 0x0000000000247947 */ /* 0x000fec0003800000 */
.L_x_30213:
[----:B------:R-:W2:Y:S02]  /*10f0*/  LDG.E.64 R4, desc[UR36][R4.64] ;  /* 0x0000002404047981 */ /* 0x000ea4000c1e1b00 */
[----:B--2---:R-:W0:Y:S02]  /*1100*/  I2F.U64 R0, R4 ;  /* 0x0000000400007312 */ /* 0x004e240000301000 */
[----:B0-----:R-:W-:-:S04]  /*1110*/  F2FP.BF16.F32.PACK_AB R0, RZ, R0 ;  /* 0x00000000ff00723e */ /* 0x001fc800000010ff */
[----:B------:R-:W-:Y:S01]  /*1120*/  PRMT R18, R0, 0x7610, R18 ;  /* 0x0000761000127816 */ /* 0x000fe20000000012 */
[----:B------:R-:W-:Y:S06]  /*1130*/  BRA `(.L_x_30189) ;  /* 0x0000000000107947 */ /* 0x000fec0003800000 */
.L_x_30212:
[----:B------:R-:W2:Y:S02]  /*1140*/  LDG.E R4, desc[UR36][R4.64] ;  /* 0x0000002404047981 */ /* 0x000ea4000c1e1900 */
[----:B--2---:R-:W-:-:S04]  /*1150*/  I2FP.F32.U32 R0, R4 ;  /* 0x0000000400007245 */ /* 0x004fc80000201000 */
[----:B------:R-:W-:-:S04]  /*1160*/  F2FP.BF16.F32.PACK_AB R0, RZ, R0 ;  /* 0x00000000ff00723e */ /* 0x000fc800000010ff */
[----:B------:R-:W-:-:S07]  /*1170*/  PRMT R18, R0, 0x7610, R18 ;  /* 0x0000761000127816 */ /* 0x000fce0000000012 */
.L_x_30189:
[----:B------:R-:W-:-:S07]  /*1180*/  VIADD R23, R25, 0x80 ;  /* 0x0000008019177836 */ /* 0x000fce0000000000 */
.L_x_30183:
[----:B------:R-:W-:Y:S05]  /*1190*/  BSYNC.RECONVERGENT B6 ;  /* 0x0000000000067941 */ /* 0x000fea0003800200 */
.L_x_30182:
        /* <DEDUP_REMOVED lines=26> */
.L_x_30223:
[----:B------:R-:W2:Y:S02]  /*1340*/  LDG.E.U8 R4, desc[UR36][R4.64] ;  /* 0x0000002404047981 */ /* 0x000ea4000c1e1100 */
[----:B--2---:R-:W-:-:S04]  /*1350*/  I2FP.F32.U32 R0, R4 ;  /* 0x0000000400007245 */ /* 0x004fc80000201000 */
[----:B------:R-:W-:-:S04]  /*1360*/  F2FP.BF16.F32.PACK_AB R0, RZ, R0 ;  /* 0x00000000ff00723e */ /* 0x000fc800000010ff */
[----:B------:R-:W-:Y:S01]  /*1370*/  PRMT R17, R0, 0x7610, R17 ;  /* 0x0000761000117816 */ /* 0x000fe20000000011 */
[----:B------:R-:W-:Y:S06]  /*1380*/  BRA `(.L_x_30225) ;  /* 0x0000000c00c47947 */ /* 0x000fec0003800000 */
.L_x_30222:
        /* <DEDUP_REMOVED lines=11> */
.L_x_30227:
[----:B------:R-:W2:Y:S02]  /*1440*/  LDG.E R4, desc[UR36][R4.64] ;  /* 0x0000002404047981 */ /* 0x000ea4000c1e1900 */
[----:B--2---:R-:W-:-:S04]  /*1450*/  I2FP.F32.S32 R0, R4 ;  /* 0x0000000400007245 */ /* 0x004fc80000201400 */
[----:B------:R-:W-:-:S04]  /*1460*/  F2FP.BF16.F32.PACK_AB R0, RZ, R0 ;  /* 0x00000000ff00723e */ /* 0x000fc800000010ff */
[----:B------:R-:W-:Y:S01]  /*1470*/  PRMT R17, R0, 0x7610, R17 ;  /* 0x0000761000117816 */ /* 0x000fe20000000011 */
[----:B------:R-:W-:Y:S06]  /*1480*/  BRA `(.L_x_30225) ;  /* 0x0000000c00847947 */ /* 0x000fec0003800000 */
.L_x_30226:
[----:B------:R-:W2:Y:S02]  /*1490*/  LDG.E.U16 R4, desc[UR36][R4.64] ;  /* 0x0000002404047981 */ /* 0x000ea4000c1e1500 */
[----:B--2---:R-:W0:Y:S02]  /*14a0*/  I2F.S16 R0, R4 ;  /* 0x0000000400007306 */ /* 0x004e240000101400 */
[----:B0-----:R-:W-:-:S04]  /*14b0*/  F2FP.BF16.F32.PACK_AB R0, RZ, R0 ;  /* 0x00000000ff00723e */ /* 0x001fc800000010ff */
[----:B------:R-:W-:Y:S01]  /*14c0*/  PRMT R17, R0, 0x7610, R17 ;  /* 0x0000761000117816 */ /* 0x000fe20000000011 */
[----:B------:R-:W-:Y:S06]  /*14d0*/  BRA `(.L_x_30225) ;  /* 0x0000000c00707947 */ /* 0x000fec0003800000 */
.L_x_30221:
        /* <DEDUP_REMOVED lines=9> */
.L_x_30229:
[----:B------:R-:W2:Y:S02]  /*1570*/  LDG.E.U16 R0, desc[UR36][R4.64] ;  /* 0x0000002404007981 */ /* 0x000ea4000c1e1500 */
[----:B--2---:R-:W-:-:S05]  /*1580*/  HADD2.F32 R0, -RZ, R0.H0_H0 ;  /* 0x20000000ff007230 */ /* 0x004fca0000004100 */
[----:B------:R-:W-:-:S04]  /*1590*/  F2FP.BF16.F32.PACK_AB R0, RZ, R0 ;  /* 0x00000000ff00723e */ /* 0x000fc800000010ff */
[----:B------:R-:W-:Y:S01]  /*15a0*/  PRMT R17, R0, 0x7610, R17 ;  /* 0x0000761000117816 */ /* 0x000fe20000000011 */
[----:B------:R-:W-:Y:S06]  /*15b0*/  BRA `(.L_x_30225) ;  /* 0x0000000c00387947 */ /* 0x000fec0003800000 */
.L_x_30228:
        /* <DEDUP_REMOVED lines=9> */
.L_x_30231:
[----:B------:R-:W2:Y:S02]  /*1650*/  LDG.E.U16 R4, desc[UR36][R4.64] ;  /* 0x0000002404047981 */ /* 0x000ea4000c1e1500 */
[----:B--2---:R-:W-:-:S05]  /*1660*/  HADD2.F32 R0, -RZ, R4.H0_H0 ;  /* 0x20000004ff007230 */ /* 0x004fca0000004100 */
[----:B------:R-:W-:-:S04]  /*1670*/  F2FP.BF16.F32.PACK_AB R0, RZ, R0 ;  /* 0x00000000ff00723e */ /* 0x000fc800000010ff */
[----:B------:R-:W-:Y:S01]  /*1680*/  PRMT R17, R0, 0x7610, R17 ;  /* 0x0000761000117816 */ /* 0x000fe20000000011 */
[----:B------:R-:W-:Y:S06]  /*1690*/  BRA `(.L_x_30225) ;  /* 0x0000000c00007947 */ /* 0x000fec0003800000 */
.L_x_30230:
        /* <DEDUP_REMOVED lines=9> */
.L_x_30220:
        /* <DEDUP_REMOVED lines=14> */
.L_x_30234:
        /* <DEDUP_REMOVED lines=9> */
.L_x_30233:
        /* <DEDUP_REMOVED lines=27> */
.L_x_30236:
        /* <DEDUP_REMOVED lines=15> */
.L_x_30235:
[----:B------:R0:W5:Y:S01]  /*1b40*/  LDG.E.U16 R17, desc[UR36][R4.64] ;  /* 0x0000002404117981 */ /* 0x000162000c1e1500 */
[----:B------:R-:W-:Y:S05]  /*1b50*/  BRA `(.L_x_30225) ;  /* 0x0000000400d07947 */ /* 0x000fea0003800000 */
.L_x_30232:
        /* <DEDUP_REMOVED lines=13> */
.L_x_30239:
        /* <DEDUP_REMOVED lines=21> */
.L_x_30243:
[----:B------:R-:W-:Y:S05]  /*1d80*/  BSYNC.RECONVERGENT B1 ;  /* 0x0000000000017941 */ /* 0x000fea0003800200 */
.L_x_30242:
[----:B------:R-:W-:Y:S01]  /*1d90*/  IMAD.SHL.U32 R0, R0, 0x100000, RZ ;  /* 0x0010000000007824 */ /* 0x000fe200078e00ff */
[----:B------:R-:W-:-:S04]  /*1da0*/  LEA R3, R3, 0x3b800000, 0x17 ;  /* 0x3b80000003037811 */ /* 0x000fc800078eb8ff */
[----:B------:R-:W-:-:S07]  /*1db0*/  LOP3.LUT R0, R3, R0, R7, 0xfe, !PT ;  /* 0x0000000003007212 */ /* 0x000fce00078efe07 */
.L_x_30241:
[----:B------:R-:W-:Y:S05]  /*1dc0*/  BSYNC.RECONVERGENT B0 ;  /* 0x0000000000007941 */ /* 0x000fea0003800200 */
.L_x_30240:
[----:B------:R-:W-:-:S04]  /*1dd0*/  F2FP.BF16.F32.PACK_AB R0, RZ, R0 ;  /* 0x00000000ff00723e */ /* 0x000fc800000010ff */
[----:B------:R-:W-:Y:S01]  /*1de0*/  PRMT R17, R0, 0x7610, R17 ;  /* 0x0000761000117816 */ /* 0x000fe20000000011 */
[----:B------:R-:W-:Y:S06]  /*1df0*/  BRA `(.L_x_30225) ;  /* 0x0000000400287947 */ /* 0x000fec0003800000 */
.L_x_30238:
        /* <DEDUP_REMOVED lines=21> */
.L_x_30247:
[----:B------:R-:W-:Y:S05]  /*1f50*/  BSYNC.RECONVERGENT B1 ;  /* 0x0000000000017941 */ /* 0x000fea0003800200 */
.L_x_30246:
[----:B------:R-:W-:Y:S01]  /*1f60*/  IMAD.SHL.U32 R0, R0, 0x200000, RZ ;  /* 0x0020000000007824 */ /* 0x000fe200078e00ff */
[----:B------:R-:W-:-:S04]  /*1f70*/  LEA R3, R3, 0x37800000, 0x17 ;  /* 0x3780000003037811 */ /* 0x000fc800078eb8ff */
[----:B------:R-:W-:-:S07]  /*1f80*/  LOP3.LUT R0, R3, R0, R7, 0xfe, !PT ;  /* 0x0000000003007212 */ /* 0x000fce00078efe07 */
.L_x_30245:
[----:B------:R-:W-:Y:S05]  /*1f90*/  BSYNC.RECONVERGENT B0 ;  /* 0x0000000000007941 */ /* 0x000fea0003800200 */
.L_x_30244:
[----:B------:R-:W-:-:S04]  /*1fa0*/  F2FP.BF16.F32.PACK_AB R0, RZ, R0 ;  /* 0x00000000ff00723e */ /* 0x000fc800000010ff */
[----:B------:R-:W-:Y:S01]  /*1fb0*/  PRMT R17, R0, 0x7610, R17 ;  /* 0x0000761000117816 */ /* 0x000fe20000000011 */
[----:B------:R-:W-:Y:S06]  /*1fc0*/  BRA `(.L_x_30225) ;  /* 0x0000000000b47947 */ /* 0x000fec0003800000 */
.L_x_30237:
        /* <DEDUP_REMOVED lines=14> */
.L_x_30251:
[----:B------:R-:W-:Y:S05]  /*20b0*/  BSYNC.RECONVERGENT B0 ;  /* 0x0000000000007941 */ /* 0x000fea0003800200 */
.L_x_30250:
[----:B------:R-:W-:-:S04]  /*20c0*/  F2FP.BF16.F32.PACK_AB R0, RZ, R0 ;  /* 0x00000000ff00723e */ /* 0x000fc800000010ff */
[----:B------:R-:W-:Y:S01]  /*20d0*/  PRMT R17, R0, 0x7610, R17 ;  /* 0x0000761000117816 */ /* 0x000fe20000000011 */
[----:B------:R-:W-:Y:S06]  /*20e0*/  BRA `(.L_x_30225) ;  /* 0x00000000006c7947 */ /* 0x000fec0003800000 */
.L_x_30224:
        /* <DEDUP_REMOVED lines=16> */
.L_x_30252:
[----:B------:R-:W-:Y:S01]  /*21f0*/  PRMT R17, RZ, 0x7610, R17 ;  /* 0x00007610ff117816 */ /* 0x000fe20000000011 */
[----:B------:R-:W-:Y:S06]  /*2200*/  BRA `(.L_x_30225) ;  /* 0x0000000000247947 */ /* 0x000fec0003800000 */
.L_x_30249:
[----:B------:R-:W2:Y:S02]  /*2210*/  LDG.E.64 R4, desc[UR36][R4.64] ;  /* 0x0000002404047981 */ /* 0x000ea4000c1e1b00 */
[----:B--2---:R-:W0:Y:S02]  /*2220*/  I2F.U64 R0, R4 ;  /* 0x0000000400007312 */ /* 0x004e240000301000 */
[----:B0-----:R-:W-:-:S04]  /*2230*/  F2FP.BF16.F32.PACK_AB R0, RZ, R0 ;  /* 0x00000000ff00723e */ /* 0x001fc800000010ff */
[----:B------:R-:W-:Y:S01]  /*2240*/  PRMT R17, R0, 0x7610, R17 ;  /* 0x0000761000117816 */ /* 0x000fe20000000011 */
[----:B------:R-:W-:Y:S06]  /*2250*/  BRA `(.L_x_30225) ;  /* 0x0000000000107947 */ /* 0x000fec0003800000 */
.L_x_30248:
[----:B------:R-:W2:Y:S02]  /*2260*/  LDG.E R4, desc[UR36][R4.64] ;  /* 0x0000002404047981 */ /* 0x000ea4000c1e1900 */
[----:B--2---:R-:W-:-:S04]  /*2270*/  I2FP.F32.U32 R0, R4 ;  /* 0x0000000400007245 */ /* 0x004fc80000201000 */
[----:B------:R-:W-:-:S04]  /*2280*/  F2FP.BF16.F32.PACK_AB R0, RZ, R0 ;  /* 0x00000000ff00723e */ /* 0x000fc800000010ff */
[----:B------:R-:W-:-:S07]  /*2290*/  PRMT R17, R0, 0x7610, R17 ;  /* 0x0000761000117816 */ /* 0x000fce0000000011 */
.L_x_30225:
[----:B------:R-:W-:-:S07]  /*22a0*/  VIADD R23, R23, 0x80 ;  /* 0x0000008017177836 */ /* 0x000fce0000000000 */
.L_x_30219:
[----:B------:R-:W-:Y:S05]  /*22b0*/  BSYNC.RECONVERGENT B6 ;  /* 0x0000000000067941 */ /* 0x000fea0003800200 */
.L_x_30218:
        /* <DEDUP_REMOVED lines=26> */
.L_x_30258:
[----:B------:R-:W2:Y:S02]  /*2460*/  LDG.E.U8 R4, desc[UR36][R4.64] ;  /* 0x0000002404047981 */ /* 0x000ea4000c1e1100 */
[----:B--2---:R-:W-:-:S04]  /*2470*/  I2FP.F32.U32 R0, R4 ;  /* 0x0000000400007245 */ /* 0x004fc80000201000 */
[----:B------:R-:W-:-:S04]  /*2480*/  F2FP.BF16.F32.PACK_AB R0, RZ, R0 ;  /* 0x00000000ff00723e */ /* 0x000fc800000010ff */
[----:B------:R-:W-:Y:S01]  /*2490*/  PRMT R19, R0, 0x7610, R19 ;  /* 0x0000761000137816 */ /* 0x000fe20000000013 */
[----:B------:R-:W-:Y:S06]  /*24a0*/  BRA `(.L_x_30260) ;  /* 0x0000000c00c47947 */ /* 0x000fec0003800000 */
.L_x_30257:
        /* <DEDUP_REMOVED lines=11> */
.L_x_30262:
[----:B------:R-:W2:Y:S02]  /*2560*/  LDG.E R4, desc[UR36][R4.64] ;  /* 0x0000002404047981 */ /* 0x000ea4000c1e1900 */
[----:B--2---:R-:W-:-:S04]  /*2570*/  I2FP.F32.S32 R0, R4 ;  /* 0x0000000400007245 */ /* 0x004fc80000201400 */
[----:B------:R-:W-:-:S04]  /*2580*/  F2FP.BF16.F32.PACK_AB R0, RZ, R0 ;  /* 0x00000000ff00723e */ /* 0x000fc800000010ff */
[----:B------:R-:W-:Y:S01]  /*2590*/  PRMT R19, R0, 0x7610, R19 ;  /* 0x0000761000137816 */ /* 0x000fe20000000013 */
[----:B------:R-:W-:Y:S06]  /*25a0*/  BRA `(.L_x_30260) ;  /* 0x0000000c00847947 */ /* 0x000fec0003800000 */
.L_x_30261:
[----:B------:R-:W2:Y:S02]  /*25b0*/  LDG.E.U16 R4, desc[UR36][R4.64] ;  /* 0x0000002404047981 */ /* 0x000ea4000c1e1500 */
[----:B--2---:R-:W0:Y:S02]  /*25c0*/  I2F.S16 R0, R4 ;  /* 0x0000000400007306 */ /* 0x004e240000101400 */
[----:B0-----:R-:W-:-:S04]  /*25d0*/  F2FP.BF16.F32.PACK_AB R0, RZ, R0 ;  /* 0x00000000ff00723e */ /* 0x001fc800000010ff */
[----:B------:R-:W-:Y:S01]  /*25e0*/  PRMT R19, R0, 0x7610, R19 ;  /* 0x0000761000137816 */ /* 0x000fe20000000013 */
[----:B------:R-:W-:Y:S06]  /*25f0*/  BRA `(.L_x_30260) ;  /* 0x0000000c00707947 */ /* 0x000fec0003800000 */
.L_x_30256:
        /* <DEDUP_REMOVED lines=9> */
.L_x_30264:
[----:B------:R-:W2:Y:S02]  /*2690*/  LDG.E.U16 R0, desc[UR36][R4.64] ;  /* 0x0000002404007981 */ /* 0x000ea4000c1e1500 */
[----:B--2---:R-:W-:-:S05]  /*26a0*/  HADD2.F32 R0, -RZ, R0.H0_H0 ;  /* 0x20000000ff007230 */ /* 0x004fca0000004100 */
[----:B------:R-:W-:-:S04]  /*26b0*/  F2FP.BF16.F32.PACK_AB R0, RZ, R0 ;  /* 0x00000000ff00723e */ /* 0x000fc800000010ff */
[----:B------:R-:W-:Y:S01]  /*26c0*/  PRMT R19, R0, 0x7610, R19 ;  /* 0x0000761000137816 */ /* 0x000fe20000000013 */
[----:B------:R-:W-:Y:S06]  /*26d0*/  BRA `(.L_x_30260) ;  /* 0x0000000c00387947 */ /* 0x000fec0003800000 */
.L_x_30263:
        /* <DEDUP_REMOVED lines=9> */
.L_x_30266:
[----:B------:R-:W2:Y:S02]  /*2770*/  LDG.E.U16 R4, desc[UR36][R4.64] ;  /* 0x0000002404047981 */ /* 0x000ea4000c1e1500 */
[----:B--2---:R-:W-:-:S05]  /*2780*/  HADD2.F32 R0, -RZ, R4.H0_H0 ;  /* 0x20000004ff007230 */ /* 0x004fca0000004100 */
[----:B------:R-:W-:-:S04]  /*2790*/  F2FP.BF16.F32.PACK_AB R0, RZ, R0 ;  /* 0x00000000ff00723e */ /* 0x000fc800000010ff */
[----:B------:R-:W-:Y:S01]  /*27a0*/  PRMT R19, R0, 0x7610, R19 ;  /* 0x0000761000137816 */ /* 0x000fe20000000013 */
[----:B------:R-:W-:Y:S06]  /*27b0*/  BRA `(.L_x_30260) ;  /* 0x0000000c00007947 */ /* 0x000fec0003800000 */
.L_x_30265:
        /* <DEDUP_REMOVED lines=9> */
.L_x_30255:
        /* <DEDUP_REMOVED lines=14> */
.L_x_30269:
        /* <DEDUP_REMOVED lines=9> */
.L_x_30268:
        /* <DEDUP_REMOVED lines=27> */
.L_x_30271:
        /* <DEDUP_REMOVED lines=15> */
.L_x_30270:
[----:B------:R0:W5:Y:S01]  /*2c60*/  LDG.E.U16 R19, desc[UR36][R4.64] ;  /* 0x0000002404137981 */ /* 0x000162000c1e1500 */
[----:B------:R-:W-:Y:S05]  /*2c70*/  BRA `(.L_x_30260) ;  /* 0x0000000400d07947 */ /* 0x000fea0003800000 */
.L_x_30267:
        /* <DEDUP_REMOVED lines=13> */
.L_x_30274:
        /* <DEDUP_REMOVED lines=21> */
.L_x_30278:
[----:B------:R-:W-:Y:S05]  /*2ea0*/  BSYNC.RECONVERGENT B1 ;  /* 0x0000000000017941 */ /* 0x000fea0003800200 */
.L_x_30277:
[----:B------:R-:W-:Y:S01]  /*2eb0*/  IMAD.SHL.U32 R0, R0, 0x100000, RZ ;  /* 0x0010000000007824 */ /* 0x000fe200078e00ff */
[----:B------:R-:W-:-:S04]  /*2ec0*/  LEA R3, R3, 0x3b800000, 0x17 ;  /* 0x3b80000003037811 */ /* 0x000fc800078eb8ff */
[----:B------:R-:W-:-:S07]  /*2ed0*/  LOP3.LUT R0, R3, R0, R7, 0xfe, !PT ;  /* 0x0000000003007212 */ /* 0x000fce00078efe07 */
.L_x_30276:
[----:B------:R-:W-:Y:S05]  /*2ee0*/  BSYNC.RECONVERGENT B0 ;  /* 0x0000000000007941 */ /* 0x000fea0003800200 */
.L_x_30275:
[----:B------:R-:W-:-:S04]  /*2ef0*/  F2FP.BF16.F32.PACK_AB R0, RZ, R0 ;  /* 0x00000000ff00723e */ /* 0x000fc800000010ff */
[----:B------:R-:W-:Y:S01]  /*2f00*/  PRMT R19, R0, 0x7610, R19 ;  /* 0x0000761000137816 */ /* 0x000fe20000000013 */
[----:B------:R-:W-:Y:S06]  /*2f10*/  BRA `(.L_x_30260) ;  /* 0x0000000400287947 */ /* 0x000fec0003800000 */
.L_x_30273:
        /* <DEDUP_REMOVED lines=21> */
.L_x_30282:
[----:B------:R-:W-:Y:S05]  /*3070*/  BSYNC.RECONVERGENT B1 ;  /* 0x0000000000017941 */ /* 0x000fea0003800200 */
.L_x_30281:
[----:B------:R-:W-:Y:S01]  /*3080*/  IMAD.SHL.U32 R0, R0, 0x200000, RZ ;  /* 0x0020000000007824 */ /* 0x000fe200078e00ff */
[----:B------:R-:W-:-:S04]  /*3090*/  LEA R3, R3, 0x37800000, 0x17 ;  /* 0x3780000003037811 */ /* 0x000fc800078eb8ff */
[----:B------:R-:W-:-:S07]  /*30a0*/  LOP3.LUT R0, R3, R0, R7, 0xfe, !PT ;  /* 0x0000000003007212 */ /* 0x000fce00078efe07 */
.L_x_30280:
[----:B------:R-:W-:Y:S05]  /*30b0*/  BSYNC.RECONVERGENT B0 ;  /* 0x0000000000007941 */ /* 0x000fea0003800200 */
.L_x_30279:
[----:B------:R-:W-:-:S04]  /*30c0*/  F2FP.BF16.F32.PACK_AB R0, RZ, R0 ;  /* 0x00000000ff00723e */ /* 0x000fc800000010ff */
[----:B------:R-:W-:Y:S01]  /*30d0*/  PRMT R19, R0, 0x7610, R19 ;  /* 0x0000761000137816 */ /* 0x000fe20000000013 */
[----:B------:R-:W-:Y:S06]  /*30e0*/  BRA `(.L_x_30260) ;  /* 0x0000000000b47947 */ /* 0x000fec0003800000 */
.L_x_30272:
        /* <DEDUP_REMOVED lines=14> */
.L_x_30286:
[----:B------:R-:W-:Y:S05]  /*31d0*/  BSYNC.RECONVERGENT B0 ;  /* 0x0000000000007941 */ /* 0x000fea0003800200 */
.L_x_30285:
[----:B------:R-:W-:-:S04]  /*31e0*/  F2FP.BF16.F32.PACK_AB R0, RZ, R0 ;  /* 0x00000000ff00723e */ /* 0x000fc800000010ff */
[----:B------:R-:W-:Y:S01]  /*31f0*/  PRMT R19, R0, 0x7610, R19 ;  /* 0x0000761000137816 */ /* 0x000fe20000000013 */
[----:B------:R-:W-:Y:S06]  /*3200*/  BRA `(.L_x_30260) ;  /* 0x00000000006c7947 */ /* 0x000fec0003800000 */
.L_x_30259:
        /* <DEDUP_REMOVED lines=16> */
.L_x_30287:
[----:B------:R-:W-:Y:S01]  /*3310*/  PRMT R19, RZ, 0x7610, R19 ;  /* 0x00007610ff137816 */ /* 0x000fe20000000013 */
[----:B------:R-:W-:Y:S06]  /*3320*/  BRA `(.L_x_30260) ;  /* 0x0000000000247947 */ /* 0x000fec0003800000 */
.L_x_30284:
[----:B------:R-:W2:Y:S02]  /*3330*/  LDG.E.64 R4, desc[UR36][R4.64] ;  /* 0x0000002404047981 */ /* 0x000ea4000c1e1b00 */
[----:B--2---:R-:W0:Y:S02]  /*3340*/  I2F.U64 R0, R4 ;  /* 0x0000000400007312 */ /* 0x004e240000301000 */
[----:B0-----:R-:W-:-:S04]  /*3350*/  F2FP.BF16.F32.PACK_AB R0, RZ, R0 ;  /* 0x00000000ff00723e */ /* 0x001fc800000010ff */
[----:B------:R-:W-:Y:S01]  /*3360*/  PRMT R19, R0, 0x7610, R19 ;  /* 0x0000761000137816 */ /* 0x000fe20000000013 */
[----:B------:R-:W-:Y:S06]  /*3370*/  BRA `(.L_x_30260) ;  /* 0x0000000000107947 */ /* 0x000fec0003800000 */
.L_x_30283:
[----:B------:R-:W2:Y:S02]  /*3380*/  LDG.E R4, desc[UR36][R4.64] ;  /* 0x0000002404047981 */ /* 0x000ea4000c1e1900 */
[----:B--2---:R-:W-:-:S04]  /*3390*/  I2FP.F32.U32 R0, R4 ;  /* 0x0000000400007245 */ /* 0x004fc80000201000 */
[----:B------:R-:W-:-:S04]  /*33a0*/  F2FP.BF16.F32.PACK_AB R0, RZ, R0 ;  /* 0x00000000ff00723e */ /* 0x000fc800000010ff */
[----:B------:R-:W-:-:S07]  /*33b0*/  PRMT R19, R0, 0x7610, R19 ;  /* 0x0000761000137816 */ /* 0x000fce0000000013 */
.L_x_30260:
[----:B------:R-:W-:-:S07]  /*33c0*/  VIADD R23, R23, 0x80 ;  /* 0x0000008017177836 */ /* 0x000fce0000000000 */
.L_x_30254:
[----:B------:R-:W-:Y:S05]  /*33d0*/  BSYNC.RECONVERGENT B6 ;  /* 0x0000000000067941 */ /* 0x000fea0003800200 */
.L_x_30253:
        /* <DEDUP_REMOVED lines=25> */
.L_x_30293:
[----:B------:R-:W2:Y:S02]  /*3570*/  LDG.E.U8 R4, desc[UR36][R4.64] ;  /* 0x0000002404047981 */ /* 0x000ea4000c1e1100 */
[----:B--2---:R-:W-:-:S04]  /*3580*/  I2FP.F32.U32 R0, R4 ;  /* 0x0000000400007245 */ /* 0x004fc80000201000 */
[----:B------:R-:W-:Y:S01]  /*3590*/  F2FP.BF16.F32.PACK_AB R0, RZ, R0 ;  /* 0x00000000ff00723e */ /* 0x000fe200000010ff */
[----:B------:R-:W-:Y:S06]  /*35a0*/  BRA `(.L_x_30289) ;  /* 0x0000000c00887947 */ /* 0x000fec0003800000 */
.L_x_30292:
        /* <DEDUP_REMOVED lines=10> */
.L_x_30296:
[----:B------:R-:W2:Y:S02]  /*3650*/  LDG.E R4, desc[UR36][R4.64] ;  /* 0x0000002404047981 */ /* 0x000ea4000c1e1900 */
[----:B--2---:R-:W-:-:S04]  /*3660*/  I2FP.F32.S32 R0, R4 ;  /* 0x0000000400007245 */ /* 0x004fc80000201400 */
[----:B------:R-:W-:Y:S01]  /*3670*/  F2FP.BF16.F32.PACK_AB R0, RZ, R0 ;  /* 0x00000000ff00723e */ /* 0x000fe200000010ff */
[----:B------:R-:W-:Y:S06]  /*3680*/  BRA `(.L_x_30289) ;  /* 0x0000000c00507947 */ /* 0x000fec0003800000 */
.L_x_30295:
[----:B------:R-:W2:Y:S02]  /*3690*/  LDG.E.U16 R4, desc[UR36][R4.64] ;  /* 0x0000002404047981 */ /* 0x000ea4000c1e1500 */
[----:B--2---:R-:W0:Y:S02]  /*36a0*/  I2F.S16 R0, R4 ;  /* 0x0000000400007306 */ /* 0x004e240000101400 */
[----:B0-----:R-:W-:Y:S01]  /*36b0*/  F2FP.BF16.F32.PACK_AB R0, RZ, R0 ;  /* 0x00000000ff00723e */ /* 0x001fe200000010ff */
[----:B------:R-:W-:Y:S06]  /*36c0*/  BRA `(.L_x_30289) ;  /* 0x0000000c00407947 */ /* 0x000fec0003800000 */
.L_x_30291:
        /* <DEDUP_REMOVED lines=9> */
.L_x_30298:
[----:B------:R-:W2:Y:S02]  /*3760*/  LDG.E.U16 R0, desc[UR36][R4.64] ;  /* 0x0000002404007981 */ /* 0x000ea4000c1e1500 */
[----:B--2---:R-:W-:-:S05]  /*3770*/  HADD2.F32 R0, -RZ, R0.H0_H0 ;  /* 0x20000000ff007230 */ /* 0x004fca0000004100 */
[----:B------:R-:W-:Y:S01]  /*3780*/  F2FP.BF16.F32.PACK_AB R0, RZ, R0 ;  /* 0x00000000ff00723e */ /* 0x000fe200000010ff */
[----:B------:R-:W-:Y:S06]  /*3790*/  BRA `(.L_x_30289) ;  /* 0x0000000c000c7947 */ /* 0x000fec0003800000 */
.L_x_30297:
        /* <DEDUP_REMOVED lines=9> */
.L_x_30300:
[----:B------:R-:W2:Y:S02]  /*3830*/  LDG.E.U16 R4, desc[UR36][R4.64] ;  /* 0x0000002404047981 */ /* 0x000ea4000c1e1500 */
[----:B--2---:R-:W-:-:S05]  /*3840*/  HADD2.F32 R0, -RZ, R4.H0_H0 ;  /* 0x20000004ff007230 */ /* 0x004fca0000004100 */
[----:B------:R-:W-:Y:S01]  /*3850*/  F2FP.BF16.F32.PACK_AB R0, RZ, R0 ;  /* 0x00000000ff00723e */ /* 0x000fe200000010ff */
[----:B------:R-:W-:Y:S06]  /*3860*/  BRA `(.L_x_30289) ;  /* 0x0000000800d87947 */ /* 0x000fec0003800000 */
.L_x_30299:
        /* <DEDUP_REMOVED lines=8> */
.L_x_30290:
        /* <DEDUP_REMOVED lines=13> */
.L_x_30303:
        /* <DEDUP_REMOVED lines=8> */
.L_x_30302:
        /* <DEDUP_REMOVED lines=27> */
.L_x_30305:
        /* <DEDUP_REMOVED lines=14> */
.L_x_30304:
[----:B------:R1:W5:Y:S01]  /*3cd0*/  LDG.E.U16 R0, desc[UR36][R4.64] ;  /* 0x0000002404007981 */ /* 0x000362000c1e1500 */
[----:B------:R-:W-:Y:S05]  /*3ce0*/  BRA `(.L_x_30289) ;  /* 0x0000000400b87947 */ /* 0x000fea0003800000 */
.L_x_30301:
        /* <DEDUP_REMOVED lines=12> */
.L_x_30308:
        /* <DEDUP_REMOVED lines=21> */
.L_x_30312:
[----:B------:R-:W-:Y:S05]  /*3f00*/  BSYNC.RECONVERGENT B1 ;  /* 0x0000000000017941 */ /* 0x000fea0003800200 */
.L_x_30311:
[----:B------:R-:W-:Y:S01]  /*3f10*/  IMAD.SHL.U32 R0, R0, 0x100000, RZ ;  /* 0x0010000000007824 */ /* 0x000fe200078e00ff */
[----:B------:R-:W-:-:S04]  /*3f20*/  LEA R3, R3, 0x3b800000, 0x17 ;  /* 0x3b80000003037811 */ /* 0x000fc800078eb8ff */
[----:B------:R-:W-:-:S07]  /*3f30*/  LOP3.LUT R0, R3, R0, R7, 0xfe, !PT ;  /* 0x0000000003007212 */ /* 0x000fce00078efe07 */
.L_x_30310:
[----:B------:R-:W-:Y:S05]  /*3f40*/  BSYNC.RECONVERGENT B0 ;  /* 0x0000000000007941 */ /* 0x000fea0003800200 */
.L_x_30309:
[----:B------:R-:W-:Y:S01]  /*3f50*/  F2FP.BF16.F32.PACK_AB R0, RZ, R0 ;  /* 0x00000000ff00723e */ /* 0x000fe200000010ff */
[----:B------:R-:W-:Y:S06]  /*3f60*/  BRA `(.L_x_30289) ;  /* 0x0000000400187947 */ /* 0x000fec0003800000 */
.L_x_30307:
        /* <DEDUP_REMOVED lines=21> */
.L_x_30316:
[----:B------:R-:W-:Y:S05]  /*40c0*/  BSYNC.RECONVERGENT B1 ;  /* 0x0000000000017941 */ /* 0x000fea0003800200 */
.L_x_30315:
[----:B------:R-:W-:Y:S01]  /*40d0*/  IMAD.SHL.U32 R0, R0, 0x200000, RZ ;  /* 0x0020000000007824 */ /* 0x000fe200078e00ff */
[----:B------:R-:W-:-:S04]  /*40e0*/  LEA R3, R3, 0x37800000, 0x17 ;  /* 0x3780000003037811 */ /* 0x000fc800078eb8ff */
[----:B------:R-:W-:-:S07]  /*40f0*/  LOP3.LUT R0, R3, R0, R7, 0xfe, !PT ;  /* 0x0000000003007212 */ /* 0x000fce00078efe07 */
.L_x_30314:
[----:B------:R-:W-:Y:S05]  /*4100*/  BSYNC.RECONVERGENT B0 ;  /* 0x0000000000007941 */ /* 0x000fea0003800200 */
.L_x_30313:
[----:B------:R-:W-:Y:S01]  /*4110*/  F2FP.BF16.F32.PACK_AB R0, RZ, R0 ;  /* 0x00000000ff00723e */ /* 0x000fe200000010ff */
[----:B------:R-:W-:Y:S06]  /*4120*/  BRA `(.L_x_30289) ;  /* 0x0000000000a87947 */ /* 0x000fec0003800000 */
.L_x_30306:
        /* <DEDUP_REMOVED lines=14> */
.L_x_30320:
[----:B------:R-:W-:Y:S05]  /*4210*/  BSYNC.RECONVERGENT B0 ;  /* 0x0000000000007941 */ /* 0x000fea0003800200 */
.L_x_30319:
[----:B------:R-:W-:Y:S01]  /*4220*/  F2FP.BF16.F32.PACK_AB R0, RZ, R0 ;  /* 0x00000000ff00723e */ /* 0x000fe200000010ff */
[----:B------:R-:W-:Y:S06]  /*4230*/  BRA `(.L_x_30289) ;  /* 0x0000000000647947 */ /* 0x000fec0003800000 */
.L_x_30294:
        /* <DEDUP_REMOVED lines=16> */
.L_x_30321:
[----:B------:R-:W-:Y:S01]  /*4340*/  PRMT R0, RZ, 0x7610, R0 ;  /* 0x00007610ff007816 */ /* 0x000fe20000000000 */
[----:B------:R-:W-:Y:S06]  /*4350*/  BRA `(.L_x_30289) ;  /* 0x00000000001c7947 */ /* 0x000fec0003800000 */
.L_x_30318:
[----:B------:R-:W2:Y:S02]  /*4360*/  LDG.E.64 R4, desc[UR36][R4.64] ;  /* 0x0000002404047981 */ /* 0x000ea4000c1e1b00 */
[----:B--2---:R-:W0:Y:S02]  /*4370*/  I2F.U64 R0, R4 ;  /* 0x0000000400007312 */ /* 0x004e240000301000 */
[----:B0-----:R-:W-:Y:S01]  /*4380*/  F2FP.BF16.F32.PACK_AB R0, RZ, R0 ;  /* 0x00000000ff00723e */ /* 0x001fe200000010ff */
[----:B------:R-:W-:Y:S06]  /*4390*/  BRA `(.L_x_30289) ;  /* 0x00000000000c7947 */ /* 0x000fec0003800000 */
.L_x_30317:
[----:B------:R-:W2:Y:S02]  /*43a0*/  LDG.E R4, desc[UR36][R4.64] ;  /* 0x0000002404047981 */ /* 0x000ea4000c1e1900 */
[----:B--2---:R-:W-:-:S04]  /*43b0*/  I2FP.F32.U32 R0, R4 ;  /* 0x0000000400007245 */ /* 0x004fc80000201000 */
[----:B------:R-:W-:-:S07]  /*43c0*/  F2FP.BF16.F32.PACK_AB R0, RZ, R0 ;  /* 0x00000000ff00723e */ /* 0x000fce00000010ff */
.L_x_30289:
[----:B------:R-:W-:Y:S05]  /*43d0*/  BSYNC.RECONVERGENT B6 ;  /* 0x0000000000067941 */ /* 0x000fea0003800200 */
.L_x_30288:
        /* <DEDUP_REMOVED lines=36> */
.L_x_30328:
[----:B------:R-:W-:Y:S05]  /*4620*/  BSYNC.RECONVERGENT B2 ;  /* 0x0000000000027941 */ /* 0x000fea0003800200 */
.L_x_30327:
[----:B------:R-:W-:Y:S01]  /*4630*/  FFMA.FTZ R4, -R11, R9, R4 ;  /* 0x000000090b047223 */ /* 0x000fe20000010104 */
[----:B------:R-:W-:Y:S06]  /*4640*/  BRA `(.L_x_30325) ;  /* 0x0000000000787947 */ /* 0x000fec0003800000 */
.L_x_30326:
        /* <DEDUP_REMOVED lines=14> */
.L_x_30331:
        /* <DEDUP_REMOVED lines=13> */
.L_x_30330:
[----:B------:R-:W-:Y:S05]  /*4800*/  BSYNC.RECONVERGENT B2 ;  /* 0x0000000000027941 */ /* 0x000fea0003800200 */
.L_x_30329:
[----:B------:R-:W-:-:S04]  /*4810*/  FMUL.FTZ R7, R4, 1.1920928955078125e-07 ;  /* 0x3400000004077820 */ /* 0x000fc80000410000 */
[----:B------:R-:W-:-:S07]  /*4820*/  FMUL.FTZ R4, R10, R7 ;  /* 0x000000070a047220 */ /* 0x000fce0000410000 */
.L_x_30325:
[----:B------:R-:W-:Y:S05]  /*4830*/  BSYNC.RECONVERGENT B0 ;  /* 0x0000000000007941 */ /* 0x000fea0003800200 */
.L_x_30324:
        /* <DEDUP_REMOVED lines=10> */
[----:B------:R-:W3:Y:S02]  /*48e0*/  F2F.BF16.F32 R5, R5 ;  /* 0x0000000500057304 */ /* 0x000ee40000202000 */
.L_x_30323:
[----:B------:R-:W-:Y:S05]  /*48f0*/  BSYNC.RECONVERGENT B1 ;  /* 0x0000000000017941 */ /* 0x000fea0003800200 */
.L_x_30322:
        /* <DEDUP_REMOVED lines=33> */
.L_x_30339:
[----:B------:R-:W-:Y:S01]  /*4b10*/  FSETP.GEU.FTZ.AND P0, PT, R9, -R10, PT ;  /* 0x8000000a0900720b */ /* 0x000fe20003f1e000 */
[----:B------:R-:W-:-:S12]  /*4b20*/  FADD.FTZ R6, R6, -1 ;  /* 0xbf80000006067421 */ /* 0x000fd80000010000 */
[----:B------:R-:W-:-:S07]  /*4b30*/  @!P0 FADD.FTZ R6, R6, -1 ;  /* 0xbf80000006068421 */ /* 0x000fce0000010000 */
.L_x_30338:
[----:B------:R-:W-:Y:S05]  /*4b40*/  BSYNC.RECONVERGENT B2 ;  /* 0x0000000000027941 */ /* 0x000fea0003800200 */
.L_x_30337:
[----:B------:R-:W-:Y:S01]  /*4b50*/  FFMA.FTZ R7, -R10, R6, R7 ;  /* 0x000000060a077223 */ /* 0x000fe20000010107 */
[----:B------:R-:W-:Y:S06]  /*4b60*/  BRA `(.L_x_30335) ;  /* 0x0000000000787947 */ /* 0x000fec0003800000 */
.L_x_30336:
        /* <DEDUP_REMOVED lines=14> */
.L_x_30342:
        /* <DEDUP_REMOVED lines=13> */
.L_x_30341:
[----:B------:R-:W-:Y:S05]  /*4d20*/  BSYNC.RECONVERGENT B2 ;  /* 0x0000000000027941 */ /* 0x000fea0003800200 */
.L_x_30340:
[----:B------:R-:W-:-:S04]  /*4d30*/  FMUL.FTZ R6, R7, 1.1920928955078125e-07 ;  /* 0x3400000007067820 */ /* 0x000fc80000410000 */
[----:B------:R-:W-:-:S07]  /*4d40*/  FMUL.FTZ R7, R11, R6 ;  /* 0x000000060b077220 */ /* 0x000fce0000410000 */
.L_x_30335:
[----:B------:R-:W-:Y:S05]  /*4d50*/  BSYNC.RECONVERGENT B0 ;  /* 0x0000000000007941 */ /* 0x000fea0003800200 */
.L_x_30334:
        /* <DEDUP_REMOVED lines=10> */
[----:B------:R4:W1:Y:S03]  /*4e00*/  F2F.BF16.F32 R22, R4 ;  /* 0x0000000400167304 */ /* 0x0008660000202000 */
.L_x_30333:
[----:B------:R-:W-:Y:S05]  /*4e10*/  BSYNC.RECONVERGENT B1 ;  /* 0x0000000000017941 */ /* 0x000fea0003800200 */
.L_x_30332:
        /* <DEDUP_REMOVED lines=33> */
.L_x_30350:
[----:B------:R-:W-:Y:S01]  /*5030*/  FSETP.GEU.FTZ.AND P0, PT, R9, -R10, PT ;  /* 0x8000000a0900720b */ /* 0x000fe20003f1e000 */
[----:B------:R-:W-:-:S12]  /*5040*/  FADD.FTZ R6, R6, -1 ;  /* 0xbf80000006067421 */ /* 0x000fd80000010000 */
[----:B------:R-:W-:-:S07]  /*5050*/  @!P0 FADD.FTZ R6, R6, -1 ;  /* 0xbf80000006068421 */ /* 0x000fce0000010000 */
.L_x_30349:
[----:B------:R-:W-:Y:S05]  /*5060*/  BSYNC.RECONVERGENT B2 ;  /* 0x0000000000027941 */ /* 0x000fea0003800200 */
.L_x_30348:
[----:B------:R-:W-:Y:S01]  /*5070*/  FFMA.FTZ R7, -R10, R6, R7 ;  /* 0x000000060a077223 */ /* 0x000fe20000010107 */
[----:B------:R-:W-:Y:S06]  /*5080*/  BRA `(.L_x_30346) ;  /* 0x0000000000787947 */ /* 0x000fec0003800000 */
.L_x_30347:
        /* <DEDUP_REMOVED lines=14> */
.L_x_30353:
        /* <DEDUP_REMOVED lines=13> */
.L_x_30352:
[----:B------:R-:W-:Y:S05]  /*5240*/  BSYNC.RECONVERGENT B2 ;  /* 0x0000000000027941 */ /* 0x000fea0003800200 */
.L_x_30351:
[----:B------:R-:W-:-:S04]  /*5250*/  FMUL.FTZ R6, R7, 1.1920928955078125e-07 ;  /* 0x3400000007067820 */ /* 0x000fc80000410000 */
[----:B------:R-:W-:-:S07]  /*5260*/  FMUL.FTZ R7, R11, R6 ;  /* 0x000000060b077220 */ /* 0x000fce0000410000 */
.L_x_30346:
[----:B------:R-:W-:Y:S05]  /*5270*/  BSYNC.RECONVERGENT B0 ;  /* 0x0000000000007941 */ /* 0x000fea0003800200 */
.L_x_30345:
        /* <DEDUP_REMOVED lines=11> */
.L_x_30344:
[----:B------:R-:W-:Y:S05]  /*5330*/  BSYNC.RECONVERGENT B1 ;  /* 0x0000000000017941 */ /* 0x000fea0003800200 */
.L_x_30343:
[----:B------:R-:W-:Y:S01]  /*5340*/  VIADD R7, R25, 0x180 ;  /* 0x0000018019077836 */ /* 0x000fe20000000000 */
[----:B------:R-:W-:Y:S04]  /*5350*/  BSSY.RECONVERGENT B1, `(.L_x_30354) ;  /* 0x0000050000017945 */ /* 0x000fe80003800200 */
[----:B------:R-:W-:-:S13]  /*5360*/  ISETP.GE.AND P0, PT, R7, R16, PT ;  /* 0x000000100700720c */ /* 0x000fda0003f06270 */
[----:B------:R-:W-:Y:S05]  /*5370*/  @P0 BRA `(.L_x_30355) ;  /* 0x0000000400340947 */ /* 0x000fea0003800000 */
[----:B--2---:R-:W-:Y:S01]  /*5380*/  IMAD.U32 R3, R3, 0x10000, RZ ;  /* 0x0001000003037824 */ /* 0x004fe200078e00ff */
[----:B------:R-:W-:Y:S01]  /*5390*/  BSSY.RECONVERGENT B0, `(.L_x_30356) ;  /* 0x0000040000007945 */ /* 0x000fe20003800200 */
[----:B-----5:R-:W-:Y:S02]  /*53a0*/  IMAD.U32 R0, R0, 0x10000, RZ ;  /* 0x0001000000007824 */ /* 0x020fe400078e00ff */
[----:B01--4-:R-:W-:-:S03]  /*53b0*/  FADD.FTZ R4, |R3|, -RZ ;  /* 0x800000ff03047221 */ /* 0x013fc60000010200 */
        /* <DEDUP_REMOVED lines=25> */
.L_x_30361:
[----:B------:R-:W-:Y:S01]  /*5550*/  FSETP.GEU.FTZ.AND P0, PT, R7, -R11, PT ;  /* 0x8000000b0700720b */ /* 0x000fe20003f1e000 */
[----:B------:R-:W-:-:S12]  /*5560*/  FADD.FTZ R9, R9, -1 ;  /* 0xbf80000009097421 */ /* 0x000fd80000010000 */
[----:B------:R-:W-:-:S07]  /*5570*/  @!P0 FADD.FTZ R9, R9, -1 ;  /* 0xbf80000009098421 */ /* 0x000fce0000010000 */
.L_x_30360:
[----:B------:R-:W-:Y:S05]  /*5580*/  BSYNC.RECONVERGENT B2 ;  /* 0x0000000000027941 */ /* 0x000fea0003800200 */
.L_x_30359:
[----:B------:R-:W-:Y:S01]  /*5590*/  FFMA.FTZ R4, -R11, R9, R4 ;  /* 0x000000090b047223 */ /* 0x000fe20000010104 */
[----:B------:R-:W-:Y:S06]  /*55a0*/  BRA `(.L_x_30357) ;  /* 0x0000000000787947 */ /* 0x000fec0003800000 */
.L_x_30358:
        /* <DEDUP_REMOVED lines=14> */
.L_x_30364:
        /* <DEDUP_REMOVED lines=13> */
.L_x_30363:
[----:B------:R-:W-:Y:S05]  /*5760*/  BSYNC.RECONVERGENT B2 ;  /* 0x0000000000027941 */ /* 0x000fea0003800200 */
.L_x_30362:
[----:B------:R-:W-:-:S04]  /*5770*/  FMUL.FTZ R7, R4, 1.1920928955078125e-07 ;  /* 0x3400000004077820 */ /* 0x000fc80000410000 */
[----:B------:R-:W-:-:S07]  /*5780*/  FMUL.FTZ R4, R10, R7 ;  /* 0x000000070a047220 */ /* 0x000fce0000410000 */
.L_x_30357:
[----:B------:R-:W-:Y:S05]  /*5790*/  BSYNC.RECONVERGENT B0 ;  /* 0x0000000000007941 */ /* 0x000fea0003800200 */
.L_x_30356:
        /* <DEDUP_REMOVED lines=11> */
.L_x_30355:
[----:B------:R-:W-:Y:S05]  /*5850*/  BSYNC.RECONVERGENT B1 ;  /* 0x0000000000017941 */ /* 0x000fea0003800200 */
.L_x_30354:
        /* <DEDUP_REMOVED lines=28> */
.L_x_30371:
[----:B---3--:R-:W-:Y:S02]  /*5a20*/  IMAD.U32 R5, R5, 0x10000, RZ ;  /* 0x0001000005057824 */ /* 0x008fe400078e00ff */
[----:B------:R-:W-:-:S04]  /*5a30*/  IMAD.MOV.U32 R25, RZ, RZ, R23 ;  /* 0x000000ffff197224 */ /* 0x000fc800078e0017 */
[----:B------:R-:W0:Y:S02]  /*5a40*/  F2I.S64.TRUNC R4, R5 ;  /* 0x0000000500047311 */ /* 0x000e24000020d900 */
[----:B0-----:R0:W-:Y:S01]  /*5a50*/  STG.E.U8 desc[UR36][R8.64], R4 ;  /* 0x0000000408007986 */ /* 0x0011e2000c101124 */
[----:B------:R-:W-:Y:S05]  /*5a60*/  BRA `(.L_x_30373) ;  /* 0x0000000c00c07947 */ /* 0x000fea0003800000 */
.L_x_30370:
        /* <DEDUP_REMOVED lines=11> */
.L_x_30375:
[----:B---3--:R-:W-:Y:S02]  /*5b20*/  IMAD.U32 R5, R5, 0x10000, RZ ;  /* 0x0001000005057824 */ /* 0x008fe400078e00ff */
[----:B------:R-:W-:-:S04]  /*5b30*/  IMAD.MOV.U32 R25, RZ, RZ, R23 ;  /* 0x000000ffff197224 */ /* 0x000fc800078e0017 */
[----:B------:R-:W0:Y:S02]  /*5b40*/  F2I.FTZ.TRUNC.NTZ R5, R5 ;  /* 0x0000000500057305 */ /* 0x000e24000021f100 */
[----:B0-----:R0:W-:Y:S01]  /*5b50*/  STG.E desc[UR36][R8.64], R5 ;  /* 0x0000000508007986 */ /* 0x0011e2000c101924 */
[----:B------:R-:W-:Y:S05]  /*5b60*/  BRA `(.L_x_30373) ;  /* 0x0000000c00807947 */ /* 0x000fea0003800000 */
.L_x_30374:
[----:B---3--:R-:W-:Y:S02]  /*5b70*/  IMAD.U32 R5, R5, 0x10000, RZ ;  /* 0x0001000005057824 */ /* 0x008fe400078e00ff */
[----:B------:R-:W-:-:S04]  /*5b80*/  IMAD.MOV.U32 R25, RZ, RZ, R23 ;  /* 0x000000ffff197224 */ /* 0x000fc800078e0017 */
[----:B------:R-:W0:Y:S02]  /*5b90*/  F2I.FTZ.TRUNC.NTZ R5, R5 ;  /* 0x0000000500057305 */ /* 0x000e24000021f100 */
[----:B0-----:R0:W-:Y:S01]  /*5ba0*/  STG.E.U16 desc[UR36][R8.64], R5 ;  /* 0x0000000508007986 */ /* 0x0011e2000c101524 */
[----:B------:R-:W-:Y:S05]  /*5bb0*/  BRA `(.L_x_30373) ;  /* 0x0000000c006c7947 */ /* 0x000fea0003800000 */
.L_x_30369:
        /* <DEDUP_REMOVED lines=10> */
.L_x_30377:
[----:B---3--:R-:W-:Y:S02]  /*5c60*/  IMAD.U32 R0, R5, 0x10000, RZ ;  /* 0x0001000005007824 */ /* 0x008fe400078e00ff */
[----:B------:R-:W-:-:S03]  /*5c70*/  IMAD.MOV.U32 R25, RZ, RZ, R23 ;  /* 0x000000ffff197224 */ /* 0x000fc600078e0017 */
[----:B------:R-:W-:-:S05]  /*5c80*/  F2FP.F16.F32.PACK_AB R0, RZ, R0 ;  /* 0x00000000ff00723e */ /* 0x000fca00000000ff */
[----:B------:R0:W-:Y:S01]  /*5c90*/  STG.E.U16 desc[UR36][R8.64], R0 ;  /* 0x0000000008007986 */ /* 0x0001e2000c101524 */
[----:B------:R-:W-:Y:S05]  /*5ca0*/  BRA `(.L_x_30373) ;  /* 0x0000000c00307947 */ /* 0x000fea0003800000 */
.L_x_30376:
        /* <DEDUP_REMOVED lines=11> */
.L_x_30379:
[----:B---3--:R-:W-:Y:S02]  /*5d60*/  IMAD.U32 R5, R5, 0x10000, RZ ;  /* 0x0001000005057824 */ /* 0x008fe400078e00ff */
[----:B------:R-:W-:-:S03]  /*5d70*/  IMAD.MOV.U32 R25, RZ, RZ, R23 ;  /* 0x000000ffff197224 */ /* 0x000fc600078e0017 */
[----:B------:R-:W-:-:S04]  /*5d80*/  F2FP.F16.F32.PACK_AB R3, RZ, R5 ;  /* 0x00000005ff03723e */ /* 0x000fc800000000ff */
[----:B------:R-:W-:-:S05]  /*5d90*/  PRMT R3, R3, 0x5410, RZ ;  /* 0x0000541003037816 */ /* 0x000fca00000000ff */
[----:B------:R0:W-:Y:S01]  /*5da0*/  STG.E desc[UR36][R8.64], R3 ;  /* 0x0000000308007986 */ /* 0x0001e2000c101924 */
[----:B------:R-:W-:Y:S05]  /*5db0*/  BRA `(.L_x_30373) ;  /* 0x0000000800ec7947 */ /* 0x000fea0003800000 */
.L_x_30378:
[----:B---3--:R-:W-:Y:S02]  /*5dc0*/  IMAD.U32 R4, R5, 0x10000, RZ ;  /* 0x0001000005047824 */ /* 0x008fe400078e00ff */
[----:B------:R-:W-:Y:S02]  /*5dd0*/  IMAD.MOV.U32 R25, RZ, RZ, R23 ;  /* 0x000000ffff197224 */ /* 0x000fe400078e0017 */
[----:B------:R-:W-:-:S06]  /*5de0*/  FMUL.FTZ R4, R4, 1 ;  /* 0x3f80000004047820 */ /* 0x000fcc0000410000 */
[----:B------:R-:W0:Y:S02]  /*5df0*/  F2F.F64.F32 R4, R4 ;  /* 0x0000000400047310 */ /* 0x000e240000201800 */
[----:B0-----:R0:W-:Y:S01]  /*5e00*/  STG.E.64 desc[UR36][R8.64], R4 ;  /* 0x0000000408007986 */ /* 0x0011e2000c101b24 */
[----:B------:R-:W-:Y:S05]  /*5e10*/  BRA `(.L_x_30373) ;  /* 0x0000000800d47947 */ /* 0x000fea0003800000 */
.L_x_30368:
        /* <DEDUP_REMOVED lines=14> */
.L_x_30382:
[----:B---3--:R-:W-:Y:S01]  /*5f00*/  IMAD.U32 R5, R5, 0x10000, RZ ;  /* 0x0001000005057824 */ /* 0x008fe200078e00ff */
[----:B------:R-:W-:Y:S01]  /*5f10*/  CS2R R6, SRZ ;  /* 0x0000000000067805 */ /* 0x000fe2000001ff00 */
[----:B------:R-:W-:Y:S02]  /*5f20*/  IMAD.MOV.U32 R25, RZ, RZ, R23 ;  /* 0x000000ffff197224 */ /* 0x000fe400078e0017 */
[----:B------:R-:W-:-:S06]  /*5f30*/  FMUL.FTZ R5, R5, 1 ;  /* 0x3f80000005057820 */ /* 0x000fcc0000410000 */
[----:B------:R-:W0:Y:S02]  /*5f40*/  F2F.F64.F32 R4, R5 ;  /* 0x0000000500047310 */ /* 0x000e240000201800 */
[----:B0-----:R0:W-:Y:S01]  /*5f50*/  STG.E.128 desc[UR36][R8.64], R4 ;  /* 0x0000000408007986 */ /* 0x0011e2000c101d24 */
[----:B------:R-:W-:Y:S05]  /*5f60*/  BRA `(.L_x_30373) ;  /* 0x0000000800807947 */ /* 0x000fea0003800000 */
.L_x_30381:
        /* <DEDUP_REMOVED lines=19> */
.L_x_30386:
[----:B------:R-:W-:Y:S05]  /*60a0*/  BSYNC.RECONVERGENT B0 ;  /* 0x0000000000007941 */ /* 0x000fea0003800200 */
.L_x_30385:
[----:B------:R-:W-:Y:S01]  /*60b0*/  LOP3.LUT R5, R0, 0x80, R5, 0xf8, !PT ;  /* 0x0000008000057812 */ /* 0x000fe200078ef805 */
[----:B------:R-:W-:-:S04]  /*60c0*/  IMAD.MOV.U32 R25, RZ, RZ, R23 ;  /* 0x000000ffff197224 */ /* 0x000fc800078e0017 */
[----:B------:R0:W-:Y:S01]  /*60d0*/  STG.E.U8 desc[UR36][R8.64], R5 ;  /* 0x0000000508007986 */ /* 0x0001e2000c101124 */
[----:B------:R-:W-:Y:S05]  /*60e0*/  BRA `(.L_x_30373) ;  /* 0x0000000800207947 */ /* 0x000fea0003800000 */
.L_x_30384:
        /* <DEDUP_REMOVED lines=15> */
.L_x_30388:
[----:B------:R-:W-:Y:S05]  /*61e0*/  BSYNC.RECONVERGENT B0 ;  /* 0x0000000000007941 */ /* 0x000fea0003800200 */
.L_x_30387:
[----:B------:R-:W-:Y:S01]  /*61f0*/  LOP3.LUT R5, R0, 0x80, R5, 0xf8, !PT ;  /* 0x0000008000057812 */ /* 0x000fe200078ef805 */
[----:B------:R-:W-:-:S04]  /*6200*/  IMAD.MOV.U32 R25, RZ, RZ, R23 ;  /* 0x000000ffff197224 */ /* 0x000fc800078e0017 */
[----:B------:R0:W-:Y:S01]  /*6210*/  STG.E.U8 desc[UR36][R8.64], R5 ;  /* 0x0000000508007986 */ /* 0x0001e2000c101124 */
[----:B------:R-:W-:Y:S05]  /*6220*/  BRA `(.L_x_30373) ;  /* 0x0000000400d07947 */ /* 0x000fea0003800000 */
.L_x_30383:
[----:B---3--:R0:W-:Y:S01]  /*6230*/  STG.E.U16 desc[UR36][R8.64], R5 ;  /* 0x0000000508007986 */ /* 0x0081e2000c101524 */
[----:B------:R-:W-:Y:S01]  /*6240*/  IMAD.MOV.U32 R25, RZ, RZ, R23 ;  /* 0x000000ffff197224 */ /* 0x000fe200078e0017 */
[----:B------:R-:W-:Y:S06]  /*6250*/  BRA `(.L_x_30373) ;  /* 0x0000000400c47947 */ /* 0x000fec0003800000 */
.L_x_30380:
        /* <DEDUP_REMOVED lines=13> */
.L_x_30391:
        /* <DEDUP_REMOVED lines=13> */
.L_x_30394:
[----:B------:R-:W-:-:S04]  /*6400*/  SHF.R.U32.HI R0, RZ, 0x14, R3 ;  /* 0x00000014ff007819 */ /* 0x000fc80000011603 */
[----:B------:R-:W-:-:S04]  /*6410*/  LOP3.LUT R0, R0, 0x1, RZ, 0xc0, !PT ;  /* 0x0000000100007812 */ /* 0x000fc800078ec0ff */
[----:B------:R-:W-:-:S04]  /*6420*/  IADD3 R0, PT, PT, R3, 0x487ffff, R0 ;  /* 0x0487ffff03007810 */ /* 0x000fc80007ffe000 */
[----:B------:R-:W-:-:S04]  /*6430*/  SHF.R.U32.HI R0, RZ, 0x14, R0 ;  /* 0x00000014ff007819 */ /* 0x000fc80000011600 */
[----:B------:R-:W-:-:S07]  /*6440*/  LOP3.LUT R0, R0, 0xff, RZ, 0xc0, !PT ;  /* 0x000000ff00007812 */ /* 0x000fce00078ec0ff */
.L_x_30395:
[----:B------:R-:W-:-:S04]  /*6450*/  SHF.R.U32.HI R3, RZ, 0x18, R3 ;  /* 0x00000018ff037819 */ /* 0x000fc80000011603 */
[----:B------:R-:W-:-:S04]  /*6460*/  LOP3.LUT R0, R0, 0x80, R3, 0xf8, !PT ;  /* 0x0000008000007812 */ /* 0x000fc800078ef803 */
[----:B------:R-:W-:-:S07]  /*6470*/  PRMT R4, R0, 0x7610, R4 ;  /* 0x0000761000047816 */ /* 0x000fce0000000004 */
.L_x_30393:
[----:B------:R-:W-:Y:S05]  /*6480*/  BSYNC.RECONVERGENT B0 ;  /* 0x0000000000007941 */ /* 0x000fea0003800200 */
.L_x_30392:
[----:B------:R4:W-:Y:S01]  /*6490*/  STG.E.U8 desc[UR36][R8.64], R4 ;  /* 0x0000000408007986 */ /* 0x0009e2000c101124 */
[----:B------:R-:W-:Y:S01]  /*64a0*/  IMAD.MOV.U32 R25, RZ, RZ, R23 ;  /* 0x000000ffff197224 */ /* 0x000fe200078e0017 */
[----:B------:R-:W-:Y:S06]  /*64b0*/  BRA `(.L_x_30373) ;  /* 0x00000004002c7947 */ /* 0x000fec0003800000 */
.L_x_30390:
        /* <DEDUP_REMOVED lines=13> */
.L_x_30398:
[----:B------:R-:W-:-:S04]  /*6590*/  SHF.R.U32.HI R0, RZ, 0x15, R3 ;  /* 0x00000015ff007819 */ /* 0x000fc80000011603 */
[----:B------:R-:W-:-:S04]  /*65a0*/  LOP3.LUT R0, R0, 0x1, RZ, 0xc0, !PT ;  /* 0x0000000100007812 */ /* 0x000fc800078ec0ff */
[----:B------:R-:W-:-:S04]  /*65b0*/  IADD3 R0, PT, PT, R3, 0x88fffff, R0 ;  /* 0x088fffff03007810 */ /* 0x000fc80007ffe000 */
[----:B------:R-:W-:-:S04]  /*65c0*/  SHF.R.U32.HI R0, RZ, 0x15, R0 ;  /* 0x00000015ff007819 */ /* 0x000fc80000011600 */
[----:B------:R-:W-:-:S07]  /*65d0*/  LOP3.LUT R0, R0, 0xff, RZ, 0xc0, !PT ;  /* 0x000000ff00007812 */ /* 0x000fce00078ec0ff */
.L_x_30399:
[----:B------:R-:W-:-:S04]  /*65e0*/  SHF.R.U32.HI R3, RZ, 0x18, R3 ;  /* 0x00000018ff037819 */ /* 0x000fc80000011603 */
[----:B------:R-:W-:-:S04]  /*65f0*/  LOP3.LUT R0, R0, 0x80, R3, 0xf8, !PT ;  /* 0x0000008000007812 */ /* 0x000fc800078ef803 */
[----:B------:R-:W-:-:S07]  /*6600*/  PRMT R4, R0, 0x7610, R4 ;  /* 0x0000761000047816 */ /* 0x000fce0000000004 */
.L_x_30397:
[----:B------:R-:W-:Y:S05]  /*6610*/  BSYNC.RECONVERGENT B0 ;  /* 0x0000000000007941 */ /* 0x000fea0003800200 */
.L_x_30396:
[----:B------:R3:W-:Y:S01]  /*6620*/  STG.E.U8 desc[UR36][R8.64], R4 ;  /* 0x0000000408007986 */ /* 0x0007e2000c101124 */
[----:B------:R-:W-:Y:S01]  /*6630*/  IMAD.MOV.U32 R25, RZ, RZ, R23 ;  /* 0x000000ffff197224 */ /* 0x000fe200078e0017 */
[----:B------:R-:W-:Y:S06]  /*6640*/  BRA `(.L_x_30373) ;  /* 0x0000000000c87947 */ /* 0x000fec0003800000 */
.L_x_30389:
[----:B------:R-:W-:-:S13]  /*6650*/  ISETP.NE.AND P0, PT, R0, 0x1c, PT ;  /* 0x0000001c0000780c */ /* 0x000fda0003f05270 */
[----:B------:R-:W-:Y:S05]  /*6660*/  @!P0 BRA `(.L_x_30400) ;  /* 0x0000000000b08947 */ /* 0x000fea0003800000 */
[----:B------:R-:W-:-:S13]  /*6670*/  ISETP.NE.AND P0, PT, R0, 0x1d, PT ;  /* 0x0000001d0000780c */ /* 0x000fda0003f05270 */
[----:B------:R-:W-:Y:S05]  /*6680*/  @!P0 BRA `(.L_x_30401) ;  /* 0x0000000000948947 */ /* 0x000fea0003800000 */
[----:B------:R-:W-:-:S13]  /*6690*/  ISETP.NE.AND P0, PT, R0, 0x2c, PT ;  /* 0x0000002c0000780c */ /* 0x000fda0003f05270 */
[----:B------:R-:W-:Y:S05]  /*66a0*/  @!P0 BRA `(.L_x_30402) ;  /* 0x0000000000488947 */ /* 0x000fea0003800000 */
.L_x_30372:
        /* <DEDUP_REMOVED lines=16> */
.L_x_30403:
[----:B------:R-:W-:Y:S01]  /*67b0*/  IMAD.MOV.U32 R25, RZ, RZ, R23 ;  /* 0x000000ffff197224 */ /* 0x000fe200078e0017 */
[----:B------:R-:W-:Y:S06]  /*67c0*/  BRA `(.L_x_30373) ;  /* 0x0000000000687947 */ /* 0x000fec0003800000 */
.L_x_30402:
        /* <DEDUP_REMOVED lines=17> */
.L_x_30401:
[----:B---3--:R-:W-:Y:S02]  /*68e0*/  IMAD.U32 R5, R5, 0x10000, RZ ;  /* 0x0001000005057824 */ /* 0x008fe400078e00ff */
[----:B------:R-:W-:-:S04]  /*68f0*/  IMAD.MOV.U32 R25, RZ, RZ, R23 ;  /* 0x000000ffff197224 */ /* 0x000fc800078e0017 */
[----:B------:R-:W0:Y:S02]  /*6900*/  F2I.U64.TRUNC R4, R5 ;  /* 0x0000000500047311 */ /* 0x000e24000020d800 */
[----:B0-----:R1:W-:Y:S01]  /*6910*/  STG.E.64 desc[UR36][R8.64], R4 ;  /* 0x0000000408007986 */ /* 0x0013e2000c101b24 */
[----:B------:R-:W-:Y:S05]  /*6920*/  BRA `(.L_x_30373) ;  /* 0x0000000000107947 */ /* 0x000fea0003800000 */
.L_x_30400:
[----:B---3--:R-:W-:Y:S02]  /*6930*/  IMAD.U32 R5, R5, 0x10000, RZ ;  /* 0x0001000005057824 */ /* 0x008fe400078e00ff */
[----:B------:R-:W-:-:S04]  /*6940*/  IMAD.MOV.U32 R25, RZ, RZ, R23 ;  /* 0x000000ffff197224 */ /* 0x000fc800078e0017 */
[----:B------:R-:W0:Y:S02]  /*6950*/  F2I.FTZ.U32.TRUNC.NTZ R5, R5 ;  /* 0x0000000500057305 */ /* 0x000e24000021f000 */
[----:B0-----:R0:W-:Y:S02]  /*6960*/  STG.E desc[UR36][R8.64], R5 ;  /* 0x0000000508007986 */ /* 0x0011e4000c101924 */
.L_x_30373:
        /* <DEDUP_REMOVED lines=25> */
.L_x_30408:
[----:B------:R-:W-:-:S06]  /*6b00*/  IMAD.U32 R5, R22, 0x10000, RZ ;  /* 0x0001000016057824 */ /* 0x000fcc00078e00ff */
[----:B------:R-:W0:Y:S02]  /*6b10*/  F2I.S64.TRUNC R4, R5 ;  /* 0x0000000500047311 */ /* 0x000e24000020d900 */
[----:B0-----:R0:W-:Y:S01]  /*6b20*/  STG.E.U8 desc[UR36][R8.64], R4 ;  /* 0x0000000408007986 */ /* 0x0011e2000c101124 */
[----:B------:R-:W-:Y:S05]  /*6b30*/  BRA `(.L_x_30410) ;  /* 0x0000000c006c7947 */ /* 0x000fea0003800000 */
.L_x_30407:
        /* <DEDUP_REMOVED lines=10> */
.L_x_30412:
[----:B------:R-:W-:-:S04]  /*6be0*/  IMAD.U32 R22, R22, 0x10000, RZ ;  /* 0x0001000016167824 */ /* 0x000fc800078e00ff */
[----:B------:R-:W0:Y:S02]  /*6bf0*/  F2I.FTZ.TRUNC.NTZ R3, R22 ;  /* 0x0000001600037305 */ /* 0x000e24000021f100 */
[----:B0-----:R0:W-:Y:S01]  /*6c00*/  STG.E desc[UR36][R8.64], R3 ;  /* 0x0000000308007986 */ /* 0x0011e2000c101924 */
[----:B------:R-:W-:Y:S05]  /*6c10*/  BRA `(.L_x_30410) ;  /* 0x0000000c00347947 */ /* 0x000fea0003800000 */
.L_x_30411:
[----:B------:R-:W-:-:S04]  /*6c20*/  IMAD.U32 R22, R22, 0x10000, RZ ;  /* 0x0001000016167824 */ /* 0x000fc800078e00ff */
[----:B------:R-:W0:Y:S02]  /*6c30*/  F2I.FTZ.TRUNC.NTZ R3, R22 ;  /* 0x0000001600037305 */ /* 0x000e24000021f100 */
[----:B0-----:R0:W-:Y:S01]  /*6c40*/  STG.E.U16 desc[UR36][R8.64], R3 ;  /* 0x0000000308007986 */ /* 0x0011e2000c101524 */
[----:B------:R-:W-:Y:S05]  /*6c50*/  BRA `(.L_x_30410) ;  /* 0x0000000c00247947 */ /* 0x000fea0003800000 */
.L_x_30406:
        /* <DEDUP_REMOVED lines=9> */
.L_x_30414:
[----:B------:R-:W-:-:S05]  /*6cf0*/  IMAD.U32 R0, R22, 0x10000, RZ ;  /* 0x0001000016007824 */ /* 0x000fca00078e00ff */
[----:B------:R-:W-:-:S05]  /*6d00*/  F2FP.F16.F32.PACK_AB R0, RZ, R0 ;  /* 0x00000000ff00723e */ /* 0x000fca00000000ff */
[----:B------:R0:W-:Y:S01]  /*6d10*/  STG.E.U16 desc[UR36][R8.64], R0 ;  /* 0x0000000008007986 */ /* 0x0001e2000c101524 */
[----:B------:R-:W-:Y:S05]  /*6d20*/  BRA `(.L_x_30410) ;  /* 0x0000000800f07947 */ /* 0x000fea0003800000 */
.L_x_30413:
        /* <DEDUP_REMOVED lines=10> */
.L_x_30416:
[----:B------:R-:W-:-:S05]  /*6dd0*/  IMAD.U32 R22, R22, 0x10000, RZ ;  /* 0x0001000016167824 */ /* 0x000fca00078e00ff */
[----:B------:R-:W-:-:S04]  /*6de0*/  F2FP.F16.F32.PACK_AB R3, RZ, R22 ;  /* 0x00000016ff03723e */ /* 0x000fc800000000ff */
[----:B------:R-:W-:-:S05]  /*6df0*/  PRMT R3, R3, 0x5410, RZ ;  /* 0x0000541003037816 */ /* 0x000fca00000000ff */
[----:B------:R0:W-:Y:S01]  /*6e00*/  STG.E desc[UR36][R8.64], R3 ;  /* 0x0000000308007986 */ /* 0x0001e2000c101924 */
[----:B------:R-:W-:Y:S05]  /*6e10*/  BRA `(.L_x_30410) ;  /* 0x0000000800b47947 */ /* 0x000fea0003800000 */
.L_x_30415:
[----:B------:R-:W-:-:S04]  /*6e20*/  IMAD.U32 R4, R22, 0x10000, RZ ;  /* 0x0001000016047824 */ /* 0x000fc800078e00ff */
[----:B------:R-:W-:-:S06]  /*6e30*/  FMUL.FTZ R4, R4, 1 ;  /* 0x3f80000004047820 */ /* 0x000fcc0000410000 */
[----:B------:R-:W0:Y:S02]  /*6e40*/  F2F.F64.F32 R4, R4 ;  /* 0x0000000400047310 */ /* 0x000e240000201800 */
[----:B0-----:R0:W-:Y:S01]  /*6e50*/  STG.E.64 desc[UR36][R8.64], R4 ;  /* 0x0000000408007986 */ /* 0x0011e2000c101b24 */
[----:B------:R-:W-:Y:S05]  /*6e60*/  BRA `(.L_x_30410) ;  /* 0x0000000800a07947 */ /* 0x000fea0003800000 */
.L_x_30405:
        /* <DEDUP_REMOVED lines=14> */
.L_x_30420:
        /* <DEDUP_REMOVED lines=17> */
.L_x_30423:
[----:B------:R-:W-:-:S04]  /*7060*/  SHF.R.U32.HI R3, RZ, 0x18, R5 ;  /* 0x00000018ff037819 */ /* 0x000fc80000011605 */
[----:B------:R-:W-:-:S04]  /*7070*/  LOP3.LUT R0, R0, 0x80, R3, 0xf8, !PT ;  /* 0x0000008000007812 */ /* 0x000fc800078ef803 */
[----:B------:R-:W-:-:S07]  /*7080*/  PRMT R4, R0, 0x7610, R4 ;  /* 0x0000761000047816 */ /* 0x000fce0000000004 */
.L_x_30422:
[----:B------:R-:W-:Y:S05]  /*7090*/  BSYNC.RECONVERGENT B0 ;  /* 0x0000000000007941 */ /* 0x000fea0003800200 */
.L_x_30421:
[----:B------:R0:W-:Y:S01]  /*70a0*/  STG.E.U8 desc[UR36][R8.64], R4 ;  /* 0x0000000408007986 */ /* 0x0001e2000c101124 */
[----:B------:R-:W-:Y:S05]  /*70b0*/  BRA `(.L_x_30410) ;  /* 0x00000008000c7947 */ /* 0x000fea0003800000 */
.L_x_30419:
        /* <DEDUP_REMOVED lines=17> */
.L_x_30426:
[----:B------:R-:W-:-:S04]  /*71d0*/  SHF.R.U32.HI R3, RZ, 0x18, R5 ;  /* 0x00000018ff037819 */ /* 0x000fc80000011605 */
[----:B------:R-:W-:-:S04]  /*71e0*/  LOP3.LUT R0, R0, 0x80, R3, 0xf8, !PT ;  /* 0x0000008000007812 */ /* 0x000fc800078ef803 */
[----:B------:R-:W-:-:S07]  /*71f0*/  PRMT R4, R0, 0x7610, R4 ;  /* 0x0000761000047816 */ /* 0x000fce0000000004 */
.L_x_30425:
[----:B------:R-:W-:Y:S05]  /*7200*/  BSYNC.RECONVERGENT B0 ;  /* 0x0000000000007941 */ /* 0x000fea0003800200 */
.L_x_30424:
[----:B------:R0:W-:Y:S01]  /*7210*/  STG.E.U8 desc[UR36][R8.64], R4 ;  /* 0x0000000408007986 */ /* 0x0001e2000c101124 */
[----:B------:R-:W-:Y:S05]  /*7220*/  BRA `(.L_x_30410) ;  /* 0x0000000400b07947 */ /* 0x000fea0003800000 */
.L_x_30418:
        /* <DEDUP_REMOVED lines=22> */
.L_x_30428:
[----:B------:R-:W-:-:S06]  /*7390*/  IMAD.U32 R4, R22, 0x10000, RZ ;  /* 0x0001000016047824 */ /* 0x000fcc00078e00ff */
[----:B------:R-:W0:Y:S02]  /*73a0*/  F2I.U64.TRUNC R4, R4 ;  /* 0x0000000400047311 */ /* 0x000e24000020d800 */
[----:B0-----:R0:W-:Y:S01]  /*73b0*/  STG.E.64 desc[UR36][R8.64], R4 ;  /* 0x0000000408007986 */ /* 0x0011e2000c101b24 */
[----:B------:R-:W-:Y:S05]  /*73c0*/  BRA `(.L_x_30410) ;  /* 0x0000000400487947 */ /* 0x000fea0003800000 */
.L_x_30427:
[----:B------:R-:W-:-:S04]  /*73d0*/  IMAD.U32 R22, R22, 0x10000, RZ ;  /* 0x0001000016167824 */ /* 0x000fc800078e00ff */
[----:B------:R-:W0:Y:S02]  /*73e0*/  F2I.FTZ.U32.TRUNC.NTZ R3, R22 ;  /* 0x0000001600037305 */ /* 0x000e24000021f000 */
[----:B0-----:R0:W-:Y:S01]  /*73f0*/  STG.E desc[UR36][R8.64], R3 ;  /* 0x0000000308007986 */ /* 0x0011e2000c101924 */
[----:B------:R-:W-:Y:S05]  /*7400*/  BRA `(.L_x_30410) ;  /* 0x0000000400387947 */ /* 0x000fea0003800000 */
.L_x_30417:
        /* <DEDUP_REMOVED lines=11> */
.L_x_30430:
[----:B------:R-:W-:Y:S01]  /*74c0*/  IMAD.U32 R22, R22, 0x10000, RZ ;  /* 0x0001000016167824 */ /* 0x000fe200078e00ff */
[----:B------:R-:W-:-:S03]  /*74d0*/  CS2R R6, SRZ ;  /* 0x0000000000067805 */ /* 0x000fc6000001ff00 */
[----:B------:R-:W-:-:S06]  /*74e0*/  FMUL.FTZ R4, R22, 1 ;  /* 0x3f80000016047820 */ /* 0x000fcc0000410000 */
[----:B------:R-:W0:Y:S02]  /*74f0*/  F2F.F64.F32 R4, R4 ;  /* 0x0000000400047310 */ /* 0x000e240000201800 */
[----:B0-----:R3:W-:Y:S01]  /*7500*/  STG.E.128 desc[UR36][R8.64], R4 ;  /* 0x0000000408007986 */ /* 0x0017e2000c101d24 */
[----:B------:R-:W-:Y:S05]  /*7510*/  BRA `(.L_x_30410) ;  /* 0x0000000000f47947 */ /* 0x000fea0003800000 */
.L_x_30429:
[----:B------:R-:W-:-:S13]  /*7520*/  ISETP.NE.AND P0, PT, R0, 0xf, PT ;  /* 0x0000000f0000780c */ /* 0x000fda0003f05270 */
[----:B------:R-:W-:Y:S05]  /*7530*/  @!P0 BRA `(.L_x_30431) ;  /* 0x0000000000e88947 */ /* 0x000fea0003800000 */
[----:B------:R-:W-:-:S13]  /*7540*/  ISETP.NE.AND P0, PT, R0, 0x17, PT ;  /* 0x000000170000780c */ /* 0x000fda0003f05270 */
[----:B------:R-:W-:Y:S05]  /*7550*/  @!P0 BRA `(.L_x_30432) ;  /* 0x0000000000908947 */ /* 0x000fea0003800000 */
[----:B------:R-:W-:-:S13]  /*7560*/  ISETP.NE.AND P0, PT, R0, 0x18, PT ;  /* 0x000000180000780c */ /* 0x000fda0003f05270 */
[----:B------:R-:W-:Y:S05]  /*7570*/  @!P0 BRA `(.L_x_30433) ;  /* 0x0000000000448947 */ /* 0x000fea0003800000 */
.L_x_30409:
        /* <DEDUP_REMOVED lines=16> */
.L_x_30434:
[----:B------:R-:W-:Y:S05]  /*7680*/  BRA `(.L_x_30410) ;  /* 0x0000000000987947 */ /* 0x000fea0003800000 */
.L_x_30433:
        /* <DEDUP_REMOVED lines=13> */
.L_x_30436:
[----:B------:R-:W-:Y:S05]  /*7760*/  BSYNC.RECONVERGENT B0 ;  /* 0x0000000000007941 */ /* 0x000fea0003800200 */
.L_x_30435:
[----:B------:R-:W-:-:S05]  /*7770*/  LOP3.LUT R3, R0, 0x80, R3, 0xf8, !PT ;  /* 0x0000008000037812 */ /* 0x000fca00078ef803 */
[----:B------:R2:W-:Y:S01]  /*7780*/  STG.E.U8 desc[UR36][R8.64], R3 ;  /* 0x0000000308007986 */ /* 0x0005e2000c101124 */
[----:B------:R-:W-:Y:S05]  /*7790*/  BRA `(.L_x_30410) ;  /* 0x0000000000547947 */ /* 0x000fea0003800000 */
.L_x_30432:
        /* <DEDUP_REMOVED lines=12> */
.L_x_30438:
[----:B------:R-:W-:Y:S01]  /*7860*/  IMAD.MOV.U32 R0, RZ, RZ, 0x7f ;  /* 0x0000007fff007424 */ /* 0x000fe200078e00ff */
[----:B------:R-:W-:-:S04]  /*7870*/  ISETP.GT.U32.AND P0, PT, R4, 0x7f800000, PT ;  /* 0x7f8000000400780c */ /* 0x000fc80003f04070 */
[----:B------:R-:W-:-:S09]  /*7880*/  SEL R0, R0, 0x7c, P0 ;  /* 0x0000007c00007807 */ /* 0x000fd20000000000 */
.L_x_30439:
[----:B------:R-:W-:Y:S05]  /*7890*/  BSYNC.RECONVERGENT B0 ;  /* 0x0000000000007941 */ /* 0x000fea0003800200 */
.L_x_30437:
[----:B------:R-:W-:-:S04]  /*78a0*/  SHF.R.U32.HI R3, RZ, 0x18, R3 ;  /* 0x00000018ff037819 */ /* 0x000fc80000011603 */
[----:B------:R-:W-:-:S05]  /*78b0*/  LOP3.LUT R3, R0, 0x80, R3, 0xf8, !PT ;  /* 0x0000008000037812 */ /* 0x000fca00078ef803 */
[----:B------:R1:W-:Y:S01]  /*78c0*/  STG.E.U8 desc[UR36][R8.64], R3 ;  /* 0x0000000308007986 */ /* 0x0003e2000c101124 */
[----:B------:R-:W-:Y:S05]  /*78d0*/  BRA `(.L_x_30410) ;  /* 0x0000000000047947 */ /* 0x000fea0003800000 */
.L_x_30431:
[----:B------:R0:W-:Y:S02]  /*78e0*/  STG.E.U16 desc[UR36][R8.64], R22 ;  /* 0x0000001608007986 */ /* 0x0001e4000c101524 */
.L_x_30410:
[----:B------:R-:W-:-:S07]  /*78f0*/  VIADD R25, R25, 0x80 ;  /* 0x0000008019197836 */ /* 0x000fce0000000000 */
.L_x_30367:
[----:B------:R-:W-:-:S13]  /*7900*/  ISETP.GE.AND P0, PT, R25, R16, PT ;  /* 0x000000101900720c */ /* 0x000fda0003f06270 */
[----:B------:R-:W-:Y:S05]  /*7910*/  @P0 BREAK.RELIABLE B6 ;  /* 0x0000000000060942 */ /* 0x000fea0003800100 */
[----:B------:R-:W-:Y:S05]  /*7920*/  @P0 BRA `(.L_x_30404) ;  /* 0x0000000c00dc0947 */ /* 0x000fea0003800000 */
[----:B------:R-:W-:Y:S05]  /*7930*/  BSYNC.RELIABLE B6 ;  /* 0x0000000000067941 */ /* 0x000fea0003800100 */
.L_x_30366:
        /* <DEDUP_REMOVED lines=22> */
.L_x_30443:
[----:B------:R-:W-:-:S06]  /*7aa0*/  IMAD.U32 R5, R17, 0x10000, RZ ;  /* 0x0001000011057824 */ /* 0x000fcc00078e00ff */
[----:B------:R-:W0:Y:S02]  /*7ab0*/  F2I.S64.TRUNC R4, R5 ;  /* 0x0000000500047311 */ /* 0x000e24000020d900 */
[----:B0-----:R0:W-:Y:S01]  /*7ac0*/  STG.E.U8 desc[UR36][R8.64], R4 ;  /* 0x0000000408007986 */ /* 0x0011e2000c101124 */
[----:B------:R-:W-:Y:S05]  /*7ad0*/  BRA `(.L_x_30445) ;  /* 0x0000000c006c7947 */ /* 0x000fea0003800000 */
.L_x_30442:
        /* <DEDUP_REMOVED lines=10> */
.L_x_30447:
[----:B------:R-:W-:-:S06]  /*7b80*/  IMAD.U32 R17, R17, 0x10000, RZ ;  /* 0x0001000011117824 */ /* 0x000fcc00078e00ff */
[----:B------:R-:W0:Y:S02]  /*7b90*/  F2I.FTZ.TRUNC.NTZ R17, R17 ;  /* 0x0000001100117305 */ /* 0x000e24000021f100 */
[----:B0-----:R0:W-:Y:S01]  /*7ba0*/  STG.E desc[UR36][R8.64], R17 ;  /* 0x0000001108007986 */ /* 0x0011e2000c101924 */
[----:B------:R-:W-:Y:S05]  /*7bb0*/  BRA `(.L_x_30445) ;  /* 0x0000000c00347947 */ /* 0x000fea0003800000 */
.L_x_30446:
[----:B------:R-:W-:-:S06]  /*7bc0*/  IMAD.U32 R17, R17, 0x10000, RZ ;  /* 0x0001000011117824 */ /* 0x000fcc00078e00ff */
[----:B------:R-:W0:Y:S02]  /*7bd0*/  F2I.FTZ.TRUNC.NTZ R17, R17 ;  /* 0x0000001100117305 */ /* 0x000e24000021f100 */
[----:B0-----:R0:W-:Y:S01]  /*7be0*/  STG.E.U16 desc[UR36][R8.64], R17 ;  /* 0x0000001108007986 */ /* 0x0011e2000c101524 */
[----:B------:R-:W-:Y:S05]  /*7bf0*/  BRA `(.L_x_30445) ;  /* 0x0000000c00247947 */ /* 0x000fea0003800000 */
.L_x_30441:
        /* <DEDUP_REMOVED lines=9> */
.L_x_30449:
[----:B------:R-:W-:-:S05]  /*7c90*/  IMAD.U32 R0, R17, 0x10000, RZ ;  /* 0x0001000011007824 */ /* 0x000fca00078e00ff */
[----:B------:R-:W-:-:S05]  /*7ca0*/  F2FP.F16.F32.PACK_AB R0, RZ, R0 ;  /* 0x00000000ff00723e */ /* 0x000fca00000000ff */
[----:B------:R0:W-:Y:S01]  /*7cb0*/  STG.E.U16 desc[UR36][R8.64], R0 ;  /* 0x0000000008007986 */ /* 0x0001e2000c101524 */
[----:B------:R-:W-:Y:S05]  /*7cc0*/  BRA `(.L_x_30445) ;  /* 0x0000000800f07947 */ /* 0x000fea0003800000 */
.L_x_30448:
        /* <DEDUP_REMOVED lines=10> */
.L_x_30451:
[----:B------:R-:W-:-:S05]  /*7d70*/  IMAD.U32 R17, R17, 0x10000, RZ ;  /* 0x0001000011117824 */ /* 0x000fca00078e00ff */
[----:B------:R-:W-:-:S04]  /*7d80*/  F2FP.F16.F32.PACK_AB R3, RZ, R17 ;  /* 0x00000011ff03723e */ /* 0x000fc800000000ff */
[----:B------:R-:W-:-:S05]  /*7d90*/  PRMT R3, R3, 0x5410, RZ ;  /* 0x0000541003037816 */ /* 0x000fca00000000ff */
[----:B------:R0:W-:Y:S01]  /*7da0*/  STG.E desc[UR36][R8.64], R3 ;  /* 0x0000000308007986 */ /* 0x0001e2000c101924 */
[----:B------:R-:W-:Y:S05]  /*7db0*/  BRA `(.L_x_30445) ;  /* 0x0000000800b47947 */ /* 0x000fea0003800000 */
.L_x_30450:
[----:B------:R-:W-:-:S04]  /*7dc0*/  IMAD.U32 R4, R17, 0x10000, RZ ;  /* 0x0001000011047824 */ /* 0x000fc800078e00ff */
[----:B------:R-:W-:-:S06]  /*7dd0*/  FMUL.FTZ R4, R4, 1 ;  /* 0x3f80000004047820 */ /* 0x000fcc0000410000 */
[----:B------:R-:W0:Y:S02]  /*7de0*/  F2F.F64.F32 R4, R4 ;  /* 0x0000000400047310 */ /* 0x000e240000201800 */
[----:B0-----:R0:W-:Y:S01]  /*7df0*/  STG.E.64 desc[UR36][R8.64], R4 ;  /* 0x0000000408007986 */ /* 0x0011e2000c101b24 */
[----:B------:R-:W-:Y:S05]  /*7e00*/  BRA `(.L_x_30445) ;  /* 0x0000000800a07947 */ /* 0x000fea0003800000 */
.L_x_30440:
        /* <DEDUP_REMOVED lines=14> */
.L_x_30455:
        /* <DEDUP_REMOVED lines=17> */
.L_x_30458:
[----:B------:R-:W-:-:S04]  /*8000*/  SHF.R.U32.HI R3, RZ, 0x18, R17 ;  /* 0x00000018ff037819 */ /* 0x000fc80000011611 */
[----:B------:R-:W-:-:S04]  /*8010*/  LOP3.LUT R0, R0, 0x80, R3, 0xf8, !PT ;  /* 0x0000008000007812 */ /* 0x000fc800078ef803 */
[----:B------:R-:W-:-:S07]  /*8020*/  PRMT R4, R0, 0x7610, R4 ;  /* 0x0000761000047816 */ /* 0x000fce0000000004 */
.L_x_30457:
[----:B------:R-:W-:Y:S05]  /*8030*/  BSYNC.RECONVERGENT B0 ;  /* 0x0000000000007941 */ /* 0x000fea0003800200 */
.L_x_30456:
[----:B------:R0:W-:Y:S01]  /*8040*/  STG.E.U8 desc[UR36][R8.64], R4 ;  /* 0x0000000408007986 */ /* 0x0001e2000c101124 */
[----:B------:R-:W-:Y:S05]  /*8050*/  BRA `(.L_x_30445) ;  /* 0x00000008000c7947 */ /* 0x000fea0003800000 */
.L_x_30454:
        /* <DEDUP_REMOVED lines=17> */
.L_x_30461:
[----:B------:R-:W-:-:S04]  /*8170*/  SHF.R.U32.HI R3, RZ, 0x18, R17 ;  /* 0x00000018ff037819 */ /* 0x000fc80000011611 */
[----:B------:R-:W-:-:S04]  /*8180*/  LOP3.LUT R0, R0, 0x80, R3, 0xf8, !PT ;  /* 0x0000008000007812 */ /* 0x000fc800078ef803 */
[----:B------:R-:W-:-:S07]  /*8190*/  PRMT R4, R0, 0x7610, R4 ;  /* 0x0000761000047816 */ /* 0x000fce0000000004 */
.L_x_30460:
[----:B------:R-:W-:Y:S05]  /*81a0*/  BSYNC.RECONVERGENT B0 ;  /* 0x0000000000007941 */ /* 0x000fea0003800200 */
.L_x_30459:
[----:B------:R0:W-:Y:S01]  /*81b0*/  STG.E.U8 desc[UR36][R8.64], R4 ;  /* 0x0000000408007986 */ /* 0x0001e2000c101124 */
[----:B------:R-:W-:Y:S05]  /*81c0*/  BRA `(.L_x_30445) ;  /* 0x0000000400b07947 */ /* 0x000fea0003800000 */
.L_x_30453:
        /* <DEDUP_REMOVED lines=22> */
.L_x_30463:
[----:B------:R-:W-:-:S06]  /*8330*/  IMAD.U32 R4, R17, 0x10000, RZ ;  /* 0x0001000011047824 */ /* 0x000fcc00078e00ff */
[----:B------:R-:W0:Y:S02]  /*8340*/  F2I.U64.TRUNC R4, R4 ;  /* 0x0000000400047311 */ /* 0x000e24000020d800 */
[----:B0-----:R0:W-:Y:S01]  /*8350*/  STG.E.64 desc[UR36][R8.64], R4 ;  /* 0x0000000408007986 */ /* 0x0011e2000c101b24 */
[----:B------:R-:W-:Y:S05]  /*8360*/  BRA `(.L_x_30445) ;  /* 0x0000000400487947 */ /* 0x000fea0003800000 */
.L_x_30462:
[----:B------:R-:W-:-:S06]  /*8370*/  IMAD.U32 R17, R17, 0x10000, RZ ;  /* 0x0001000011117824 */ /* 0x000fcc00078e00ff */
[----:B------:R-:W0:Y:S02]  /*8380*/  F2I.FTZ.U32.TRUNC.NTZ R17, R17 ;  /* 0x0000001100117305 */ /* 0x000e24000021f000 */
[----:B0-----:R0:W-:Y:S01]  /*8390*/  STG.E desc[UR36][R8.64], R17 ;  /* 0x0000001108007986 */ /* 0x0011e2000c101924 */
[----:B------:R-:W-:Y:S05]  /*83a0*/  BRA `(.L_x_30445) ;  /* 0x0000000400387947 */ /* 0x000fea0003800000 */
.L_x_30452:
        /* <DEDUP_REMOVED lines=11> */
.L_x_30465:
[----:B------:R-:W-:Y:S01]  /*8460*/  IMAD.U32 R17, R17, 0x10000, RZ ;  /* 0x0001000011117824 */ /* 0x000fe200078e00ff */
[----:B------:R-:W-:-:S03]  /*8470*/  CS2R R6, SRZ ;  /* 0x0000000000067805 */ /* 0x000fc6000001ff00 */
[----:B------:R-:W-:-:S06]  /*8480*/  FMUL.FTZ R4, R17, 1 ;  /* 0x3f80000011047820 */ /* 0x000fcc0000410000 */
[----:B------:R-:W0:Y:S02]  /*8490*/  F2F.F64.F32 R4, R4 ;  /* 0x0000000400047310 */ /* 0x000e240000201800 */
[----:B0-----:R4:W-:Y:S01]  /*84a0*/  STG.E.128 desc[UR36][R8.64], R4 ;  /* 0x0000000408007986 */ /* 0x0019e2000c101d24 */
[----:B------:R-:W-:Y:S05]  /*84b0*/  BRA `(.L_x_30445) ;  /* 0x0000000000f47947 */ /* 0x000fea0003800000 */
.L_x_30464:
[----:B------:R-:W-:-:S13]  /*84c0*/  ISETP.NE.AND P0, PT, R0, 0xf, PT ;  /* 0x0000000f0000780c */ /* 0x000fda0003f05270 */
[----:B------:R-:W-:Y:S05]  /*84d0*/  @!P0 BRA `(.L_x_30466) ;  /* 0x0000000000e88947 */ /* 0x000fea0003800000 */
[----:B------:R-:W-:-:S13]  /*84e0*/  ISETP.NE.AND P0, PT, R0, 0x17, PT ;  /* 0x000000170000780c */ /* 0x000fda0003f05270 */
[----:B------:R-:W-:Y:S05]  /*84f0*/  @!P0 BRA `(.L_x_30467) ;  /* 0x0000000000908947 */ /* 0x000fea0003800000 */
[----:B------:R-:W-:-:S13]  /*8500*/  ISETP.NE.AND P0, PT, R0, 0x18, PT ;  /* 0x000000180000780c */ /* 0x000fda0003f05270 */
[----:B------:R-:W-:Y:S05]  /*8510*/  @!P0 BRA `(.L_x_30468) ;  /* 0x0000000000448947 */ /* 0x000fea0003800000 */
.L_x_30444:
        /* <DEDUP_REMOVED lines=16> */
.L_x_30469:
[----:B------:R-:W-:Y:S05]  /*8620*/  BRA `(.L_x_30445) ;  /* 0x0000000000987947 */ /* 0x000fea0003800000 */
.L_x_30468:
        /* <DEDUP_REMOVED lines=13> */
.L_x_30471:
[----:B------:R-:W-:Y:S05]  /*8700*/  BSYNC.RECONVERGENT B0 ;  /* 0x0000000000007941 */ /* 0x000fea0003800200 */
.L_x_30470:
[----:B------:R-:W-:-:S05]  /*8710*/  LOP3.LUT R3, R0, 0x80, R3, 0xf8, !PT ;  /* 0x0000008000037812 */ /* 0x000fca00078ef803 */
[----:B------:R2:W-:Y:S01]  /*8720*/  STG.E.U8 desc[UR36][R8.64], R3 ;  /* 0x0000000308007986 */ /* 0x0005e2000c101124 */
[----:B------:R-:W-:Y:S05]  /*8730*/  BRA `(.L_x_30445) ;  /* 0x0000000000547947 */ /* 0x000fea0003800000 */
.L_x_30467:
        /* <DEDUP_REMOVED lines=12> */
.L_x_30473:
[----:B------:R-:W-:Y:S01]  /*8800*/  IMAD.MOV.U32 R0, RZ, RZ, 0x7f ;  /* 0x0000007fff007424 */ /* 0x000fe200078e00ff */
[----:B------:R-:W-:-:S04]  /*8810*/  ISETP.GT.U32.AND P0, PT, R4, 0x7f800000, PT ;  /* 0x7f8000000400780c */ /* 0x000fc80003f04070 */
[----:B------:R-:W-:-:S09]  /*8820*/  SEL R0, R0, 0x7c, P0 ;  /* 0x0000007c00007807 */ /* 0x000fd20000000000 */
.L_x_30474:
[----:B------:R-:W-:Y:S05]  /*8830*/  BSYNC.RECONVERGENT B0 ;  /* 0x0000000000007941 */ /* 0x000fea0003800200 */
.L_x_30472:
[----:B------:R-:W-:-:S04]  /*8840*/  SHF.R.U32.HI R3, RZ, 0x18, R3 ;  /* 0x00000018ff037819 */ /* 0x000fc80000011603 */
[----:B------:R-:W-:-:S05]  /*8850*/  LOP3.LUT R3, R0, 0x80, R3, 0xf8, !PT ;  /* 0x0000008000037812 */ /* 0x000fca00078ef803 */
[----:B------:R1:W-:Y:S01]  /*8860*/  STG.E.U8 desc[UR36][R8.64], R3 ;  /* 0x0000000308007986 */ /* 0x0003e2000c101124 */
[----:B------:R-:W-:Y:S05]  /*8870*/  BRA `(.L_x_30445) ;  /* 0x0000000000047947 */ /* 0x000fea0003800000 */
.L_x_30466:
[----:B------:R0:W-:Y:S02]  /*8880*/  STG.E.U16 desc[UR36][R8.64], R17 ;  /* 0x0000001108007986 */ /* 0x0001e4000c101524 */
.L_x_30445:
[----:B------:R-:W-:-:S07]  /*8890*/  VIADD R25, R25, 0x80 ;  /* 0x0000008019197836 */ /* 0x000fce0000000000 */
.L_x_30404:
[----:B------:R-:W-:Y:S05]  /*88a0*/  BSYNC.RECONVERGENT B7 ;  /* 0x0000000000077941 */ /* 0x000fea0003800200 */
.L_x_30365:
        /* <DEDUP_REMOVED lines=23> */
.L_x_30478:
[----:B------:R-:W-:-:S06]  /*8a20*/  IMAD.U32 R5, R18, 0x10000, RZ ;  /* 0x0001000012057824 */ /* 0x000fcc00078e00ff */
[----:B------:R-:W0:Y:S02]  /*8a30*/  F2I.S64.TRUNC R4, R5 ;  /* 0x0000000500047311 */ /* 0x000e24000020d900 */
[----:B0-----:R-:W-:Y:S01]  /*8a40*/  STG.E.U8 desc[UR36][R2.64], R4 ;  /* 0x0000000402007986 */ /* 0x001fe2000c101124 */
[----:B------:R-:W-:Y:S05]  /*8a50*/  EXIT ;  /* 0x000000000000794d */ /* 0x000fea0003800000 */
.L_x_30477:
        /* <DEDUP_REMOVED lines=10> */
.L_x_30481:
[----:B------:R-:W-:-:S04]  /*8b00*/  IMAD.U32 R18, R18, 0x10000, RZ ;  /* 0x0001000012127824 */ /* 0x000fc800078e00ff */
[----:B------:R-:W0:Y:S02]  /*8b10*/  F2I.FTZ.TRUNC.NTZ R5, R18 ;  /* 0x0000001200057305 */ /* 0x000e24000021f100 */
[----:B0-----:R-:W-:Y:S01]  /*8b20*/  STG.E desc[UR36][R2.64], R5 ;  /* 0x0000000502007986 */ /* 0x001fe2000c101924 */
[----:B------:R-:W-:Y:S05]  /*8b30*/  EXIT ;  /* 0x000000000000794d */ /* 0x000fea0003800000 */
.L_x_30480:
[----:B------:R-:W-:-:S04]  /*8b40*/  IMAD.U32 R18, R18, 0x10000, RZ ;  /* 0x0001000012127824 */ /* 0x000fc800078e00ff */
[----:B------:R-:W0:Y:S02]  /*8b50*/  F2I.FTZ.TRUNC.NTZ R5, R18 ;  /* 0x0000001200057305 */ /* 0x000e24000021f100 */
[----:B0-----:R-:W-:Y:S01]  /*8b60*/  STG.E.U16 desc[UR36][R2.64], R5 ;  /* 0x0000000502007986 */ /* 0x001fe2000c101524 */
[----:B------:R-:W-:Y:S05]  /*8b70*/  EXIT ;  /* 0x000000000000794d */ /* 0x000fea0003800000 */
.L_x_30476:
        /* <DEDUP_REMOVED lines=9> */
.L_x_30483:
[----:B------:R-:W-:-:S05]  /*8c10*/  IMAD.U32 R0, R18, 0x10000, RZ ;  /* 0x0001000012007824 */ /* 0x000fca00078e00ff */
[----:B------:R-:W-:-:S05]  /*8c20*/  F2FP.F16.F32.PACK_AB R0, RZ, R0 ;  /* 0x00000000ff00723e */ /* 0x000fca00000000ff */
[----:B------:R-:W-:Y:S01]  /*8c30*/  STG.E.U16 desc[UR36][R2.64], R0 ;  /* 0x0000000002007986 */ /* 0x000fe2000c101524 */
[----:B------:R-:W-:Y:S05]  /*8c40*/  EXIT ;  /* 0x000000000000794d */ /* 0x000fea0003800000 */
.L_x_30482:
        /* <DEDUP_REMOVED lines=10> */
.L_x_30485:
[----:B------:R-:W-:-:S05]  /*8cf0*/  IMAD.U32 R18, R18, 0x10000, RZ ;  /* 0x0001000012127824 */ /* 0x000fca00078e00ff */
[----:B------:R-:W-:-:S04]  /*8d00*/  F2FP.F16.F32.PACK_AB R5, RZ, R18 ;  /* 0x00000012ff05723e */ /* 0x000fc800000000ff */
[----:B------:R-:W-:-:S05]  /*8d10*/  PRMT R5, R5, 0x5410, RZ ;  /* 0x0000541005057816 */ /* 0x000fca00000000ff */
[----:B------:R-:W-:Y:S01]  /*8d20*/  STG.E desc[UR36][R2.64], R5 ;  /* 0x0000000502007986 */ /* 0x000fe2000c101924 */
[----:B------:R-:W-:Y:S05]  /*8d30*/  EXIT ;  /* 0x000000000000794d */ /* 0x000fea0003800000 */
.L_x_30484:
[----:B------:R-:W-:-:S04]  /*8d40*/  IMAD.U32 R4, R18, 0x10000, RZ ;  /* 0x0001000012047824 */ /* 0x000fc800078e00ff */
[----:B------:R-:W-:-:S06]  /*8d50*/  FMUL.FTZ R4, R4, 1 ;  /* 0x3f80000004047820 */ /* 0x000fcc0000410000 */
[----:B------:R-:W0:Y:S02]  /*8d60*/  F2F.F64.F32 R4, R4 ;  /* 0x0000000400047310 */ /* 0x000e240000201800 */
[----:B0-----:R-:W-:Y:S01]  /*8d70*/  STG.E.64 desc[UR36][R2.64], R4 ;  /* 0x0000000402007986 */ /* 0x001fe2000c101b24 */
[----:B------:R-:W-:Y:S05]  /*8d80*/  EXIT ;  /* 0x000000000000794d */ /* 0x000fea0003800000 */
.L_x_30475:
        /* <DEDUP_REMOVED lines=14> */
.L_x_30489:
        /* <DEDUP_REMOVED lines=18> */
.L_x_30492:
[----:B------:R-:W-:-:S04]  /*8f90*/  SHF.R.U32.HI R5, RZ, 0x18, R5 ;  /* 0x00000018ff057819 */ /* 0x000fc80000011605 */
[----:B------:R-:W-:-:S07]  /*8fa0*/  LOP3.LUT R0, R0, 0x80, R5, 0xf8, !PT ;  /* 0x0000008000007812 */ /* 0x000fce00078ef805 */
.L_x_30491:
[----:B------:R-:W-:Y:S05]  /*8fb0*/  BSYNC.RECONVERGENT B0 ;  /* 0x0000000000007941 */ /* 0x000fea0003800200 */
.L_x_30490:
[----:B------:R-:W-:Y:S01]  /*8fc0*/  STG.E.U8 desc[UR36][R2.64], R0 ;  /* 0x0000000002007986 */ /* 0x000fe2000c101124 */
[----:B------:R-:W-:Y:S05]  /*8fd0*/  EXIT ;  /* 0x000000000000794d */ /* 0x000fea0003800000 */
.L_x_30488:
        /* <DEDUP_REMOVED lines=18> */
.L_x_30495:
[----:B------:R-:W-:-:S04]  /*9100*/  SHF.R.U32.HI R5, RZ, 0x18, R5 ;  /* 0x00000018ff057819 */ /* 0x000fc80000011605 */
[----:B------:R-:W-:-:S07]  /*9110*/  LOP3.LUT R0, R0, 0x80, R5, 0xf8, !PT ;  /* 0x0000008000007812 */ /* 0x000fce00078ef805 */
.L_x_30494:
[----:B------:R-:W-:Y:S05]  /*9120*/  BSYNC.RECONVERGENT B0 ;  /* 0x0000000000007941 */ /* 0x000fea0003800200 */
.L_x_30493:
[----:B------:R-:W-:Y:S01]  /*9130*/  STG.E.U8 desc[UR36][R2.64], R0 ;  /* 0x0000000002007986 */ /* 0x000fe2000c101124 */
[----:B------:R-:W-:Y:S05]  /*9140*/  EXIT ;  /* 0x000000000000794d */ /* 0x000fea0003800000 */
.L_x_30487:
        /* <DEDUP_REMOVED lines=22> */
.L_x_30497:
[----:B------:R-:W-:-:S06]  /*92b0*/  IMAD.U32 R4, R18, 0x10000, RZ ;  /* 0x0001000012047824 */ /* 0x000fcc00078e00ff */
[----:B------:R-:W0:Y:S02]  /*92c0*/  F2I.U64.TRUNC R4, R4 ;  /* 0x0000000400047311 */ /* 0x000e24000020d800 */
[----:B0-----:R-:W-:Y:S01]  /*92d0*/  STG.E.64 desc[UR36][R2.64], R4 ;  /* 0x0000000402007986 */ /* 0x001fe2000c101b24 */
[----:B------:R-:W-:Y:S05]  /*92e0*/  EXIT ;  /* 0x000000000000794d */ /* 0x000fea0003800000 */
.L_x_30496:
[----:B------:R-:W-:-:S04]  /*92f0*/  IMAD.U32 R18, R18, 0x10000, RZ ;  /* 0x0001000012127824 */ /* 0x000fc800078e00ff */
[----:B------:R-:W0:Y:S02]  /*9300*/  F2I.FTZ.U32.TRUNC.NTZ R5, R18 ;  /* 0x0000001200057305 */ /* 0x000e24000021f000 */
[----:B0-----:R-:W-:Y:S01]  /*9310*/  STG.E desc[UR36][R2.64], R5 ;  /* 0x0000000502007986 */ /* 0x001fe2000c101924 */
[----:B------:R-:W-:Y:S05]  /*9320*/  EXIT ;  /* 0x000000000000794d */ /* 0x000fea0003800000 */
.L_x_30486:
        /* <DEDUP_REMOVED lines=11> */
.L_x_30499:
[----:B------:R-:W-:Y:S01]  /*93e0*/  IMAD.U32 R18, R18, 0x10000, RZ ;  /* 0x0001000012127824 */ /* 0x000fe200078e00ff */
[----:B------:R-:W-:-:S03]  /*93f0*/  CS2R R6, SRZ ;  /* 0x0000000000067805 */ /* 0x000fc6000001ff00 */
[----:B------:R-:W-:-:S06]  /*9400*/  FMUL.FTZ R4, R18, 1 ;  /* 0x3f80000012047820 */ /* 0x000fcc0000410000 */
[----:B------:R-:W0:Y:S02]  /*9410*/  F2F.F64.F32 R4, R4 ;  /* 0x0000000400047310 */ /* 0x000e240000201800 */
[----:B0-----:R-:W-:Y:S01]  /*9420*/  STG.E.128 desc[UR36][R2.64], R4 ;  /* 0x0000000402007986 */ /* 0x001fe2000c101d24 */
[----:B------:R-:W-:Y:S05]  /*9430*/  EXIT ;  /* 0x000000000000794d */ /* 0x000fea0003800000 */
.L_x_30498:
[----:B------:R-:W-:-:S13]  /*9440*/  ISETP.NE.AND P0, PT, R0, 0xf, PT ;  /* 0x0000000f0000780c */ /* 0x000fda0003f05270 */
[----:B------:R-:W-:Y:S05]  /*9450*/  @!P0 BRA `(.L_x_30500) ;  /* 0x0000000000e88947 */ /* 0x000fea0003800000 */
[----:B------:R-:W-:-:S13]  /*9460*/  ISETP.NE.AND P0, PT, R0, 0x17, PT ;  /* 0x000000170000780c */ /* 0x000fda0003f05270 */
[----:B------:R-:W-:Y:S05]  /*9470*/  @!P0 BRA `(.L_x_30501) ;  /* 0x0000000000908947 */ /* 0x000fea0003800000 */
[----:B------:R-:W-:-:S13]  /*9480*/  ISETP.NE.AND P0, PT, R0, 0x18, PT ;  /* 0x000000180000780c */ /* 0x000fda0003f05270 */
[----:B------:R-:W-:Y:S05]  /*9490*/  @!P0 BRA `(.L_x_30502) ;  /* 0x0000000000448947 */ /* 0x000fea0003800000 */
.L_x_30479:
        /* <DEDUP_REMOVED lines=16> */
.L_x_30503:
[----:B------:R-:W-:Y:S05]  /*95a0*/  EXIT ;  /* 0x000000000000794d */ /* 0x000fea0003800000 */
.L_x_30502:
        /* <DEDUP_REMOVED lines=13> */
.L_x_30505:
[----:B------:R-:W-:Y:S05]  /*9680*/  BSYNC.RECONVERGENT B0 ;  /* 0x0000000000007941 */ /* 0x000fea0003800200 */
.L_x_30504:
[----:B------:R-:W-:-:S05]  /*9690*/  LOP3.LUT R5, R0, 0x80, R5, 0xf8, !PT ;  /* 0x0000008000057812 */ /* 0x000fca00078ef805 */
[----:B------:R-:W-:Y:S01]  /*96a0*/  STG.E.U8 desc[UR36][R2.64], R5 ;  /* 0x0000000502007986 */ /* 0x000fe2000c101124 */
[----:B------:R-:W-:Y:S05]  /*96b0*/  EXIT ;  /* 0x000000000000794d */ /* 0x000fea0003800000 */
.L_x_30501:
        /* <DEDUP_REMOVED lines=12> */
.L_x_30507:
[----:B------:R-:W-:Y:S01]  /*9780*/  IMAD.MOV.U32 R0, RZ, RZ, 0x7f ;  /* 0x0000007fff007424 */ /* 0x000fe200078e00ff */
[----:B------:R-:W-:-:S04]  /*9790*/  ISETP.GT.U32.AND P0, PT, R4, 0x7f800000, PT ;  /* 0x7f8000000400780c */ /* 0x000fc80003f04070 */
[----:B------:R-:W-:-:S09]  /*97a0*/  SEL R0, R0, 0x7c, P0 ;  /* 0x0000007c00007807 */ /* 0x000fd20000000000 */
.L_x_30508:
[----:B------:R-:W-:Y:S05]  /*97b0*/  BSYNC.RECONVERGENT B0 ;  /* 0x0000000000007941 */ /* 0x000fea0003800200 */
.L_x_30506:
[----:B------:R-:W-:-:S04]  /*97c0*/  SHF.R.U32.HI R5, RZ, 0x18, R5 ;  /* 0x00000018ff057819 */ /* 0x000fc80000011605 */
[----:B------:R-:W-:-:S05]  /*97d0*/  LOP3.LUT R5, R0, 0x80, R5, 0xf8, !PT ;  /* 0x0000008000057812 */ /* 0x000fca00078ef805 */
[----:B------:R-:W-:Y:S01]  /*97e0*/  STG.E.U8 desc[UR36][R2.64], R5 ;  /* 0x0000000502007986 */ /* 0x000fe2000c101124 */
[----:B------:R-:W-:Y:S05]  /*97f0*/  EXIT ;  /* 0x000000000000794d */ /* 0x000fea0003800000 */
.L_x_30500:
[----:B------:R-:W-:Y:S01]  /*9800*/  STG.E.U16 desc[UR36][R2.64], R18 ;  /* 0x0000001202007986 */ /* 0x000fe2000c101524 */
[----:B------:R-:W-:Y:S05]  /*9810*/  EXIT ;  /* 0x000000000000794d */ /* 0x000fea0003800000 */
.L_x_30509:
        /* <DEDUP_REMOVED lines=14> */
.L_x_54982:


//--------------------- .text._ZN2at6native18elementwise_kernelILi128ELi4EZNS0_22gpu_kernel_impl_nocastINS0_13AUnaryFunctorIN3c108BFloat16ES5_S5_ZZZNS0_21remainder_kernel_cudaERNS_18TensorIteratorBaseEENKUlvE0_clEvENKUlvE2_clEvEUlS5_S5_E_EEEEvS7_RKT_EUliE_EEviT1_ --------------------------
	.section	.text._ZN2at6native18elementwise_kernelILi128ELi4EZNS0_22gpu_kernel_impl_nocastINS0_13AUnaryFunctorIN3c108BFloat16ES5_S5_ZZZNS0_21remainder_kernel_cudaERNS_18TensorIteratorBaseEENKUlvE0_clEvENKUlvE2_clEvEUlS5_S5_E_EEEEvS7_RKT_EUliE_EEviT1_,"ax",@progbits
	.align	128
        .global         _ZN2at6native18elementwise_kernelILi128ELi4EZNS0_22gpu_kernel_impl_nocastINS0_13AUnaryFunctorIN3c108BFloat16ES5_S5_ZZZNS0_21remainder_kernel_cudaERNS_18TensorIteratorBaseEENKUlvE0_clEvENKUlvE2_clEvEUlS5_S5_E_EEEEvS7_RKT_EUliE_EEviT1_
        .type           _ZN2at6native18elementwise_kernelILi128ELi4EZNS0_22gpu_kernel_impl_nocastINS0_13AUnaryFunctorIN3c108BFloat16ES5_S5_ZZZNS0_21remainder_kernel_cudaERNS_18TensorIteratorBaseEENKUlvE0_clEvENKUlvE2_clEvEUlS5_S5_E_EEEEvS7_RKT_EUliE_EEviT1_,@function
        .size           _ZN2at6native18elementwise_kernelILi128ELi4EZNS0_22gpu_kernel_impl_nocastINS0_13AUnaryFunctorIN3c108BFloat16ES5_S5_ZZZNS0_21remainder_kernel_cudaERNS_18TensorIteratorBaseEENKUlvE0_clEvENKUlvE2_clEvEUlS5_S5_E_EEEEvS7_RKT_EUliE_EEviT1_,(.L_x_54983 - _ZN2at6native18elementwise_kernelILi128ELi4EZNS0_22gpu_kernel_impl_nocastINS0_13AUnaryFunctorIN3c108BFloat16ES5_S5_ZZZNS0_21remainder_kernel_cudaERNS_18TensorIteratorBaseEENKUlvE0_clEvENKUlvE2_clEvEUlS5_S5_E_EEEEvS7_RKT_EUliE_EEviT1_)
        .other          _ZN2at6native18elementwise_kernelILi128ELi4EZNS0_22gpu_kernel_impl_nocastINS0_13AUnaryFunctorIN3c108BFloat16ES5_S5_ZZZNS0_21remainder_kernel_cudaERNS_18TensorIteratorBaseEENKUlvE0_clEvENKUlvE2_clEvEUlS5_S5_E_EEEEvS7_RKT_EUliE_EEviT1_,@"STO_CUDA_ENTRY STV_DEFAULT"
_ZN2at6native18elementwise_kernelILi128ELi4EZNS0_22gpu_kernel_impl_nocastINS0_13AUnaryFunctorIN3c108BFloat16ES5_S5_ZZZNS0_21remainder_kernel_cudaERNS_18TensorIteratorBaseEENKUlvE0_clEvENKUlvE2_clEvEUlS5_S5_E_EEEEvS7_RKT_EUliE_EEviT1_:
.text._ZN2at6native18elementwise_kernelILi128ELi4EZNS0_22gpu_kernel_impl_nocastINS0_13AUnaryFunctorIN3c108BFloat16ES5_S5_ZZZNS0_21remainder_kernel_cudaERNS_18TensorIteratorBaseEENKUlvE0_clEvENKUlvE2_clEvEUlS5_S5_E_EEEEvS7_RKT_EUliE_EEviT1_:
        /* <DEDUP_REMOVED lines=44> */
.L_x_30517:
[----:B------:R-:W-:Y:S01]  /*02c0*/  FSETP.GEU.FTZ.AND P0, PT, R11, -R4, PT ;  /* 0x800000040b00720b */ /* 0x000fe20003f1e000 */
[----:B------:R-:W-:-:S12]  /*02d0*/  FADD.FTZ R6, R6, -1 ;  /* 0xbf80000006067421 */ /* 0x000fd80000010000 */
[----:B------:R-:W-:-:S07]  /*02e0*/  @!P0 FADD.FTZ R6, R6, -1 ;  /* 0xbf80000006068421 */ /* 0x000fce0000010000 */
.L_x_30516:
[----:B------:R-:W-:Y:S01]  /*02f0*/  FFMA.FTZ R9, -R4, R6, R9 ;  /* 0x0000000604097223 */ /* 0x000fe20000010109 */
[----:B------:R-:W-:Y:S06]  /*0300*/  BRA `(.L_x_30514) ;  /* 0x0000000000707947 */ /* 0x000fec0003800000 */
.L_x_30515:
        /* <DEDUP_REMOVED lines=13> */
.L_x_30519:
        /* <DEDUP_REMOVED lines=13> */
.L_x_30518:
[----:B------:R-:W-:-:S04]  /*04b0*/  FMUL.FTZ R9, R9, 1.1920928955078125e-07 ;  /* 0x3400000009097820 */ /* 0x000fc80000410000 */
[----:B------:R-:W-:-:S07]  /*04c0*/  FMUL.FTZ R9, R12, R9 ;  /* 0x000000090c097220 */ /* 0x000fce0000410000 */
.L_x_30514:
        /* <DEDUP_REMOVED lines=17> */
[----:B------:R-:W1:Y:S02]  /*05e0*/  LDC.64 R6, c[0x0][0x588] ;  /* 0x00016200ff067b82 */ /* 0x000e640000000a00 */
[----:B-1----:R-:W2:Y:S01]  /*05f0*/  LDG.E.U16 R2, desc[UR6][R6.64] ;  /* 0x0000000606027981 */ /* 0x002ea2000c1e1500 */
[----:B0-----:R-:W-:-:S04]  /*0600*/  IMAD.U32 R5, R0, 0x10000, RZ ;  /* 0x0001000000057824 */ /* 0x001fc800078e00ff */
        /* <DEDUP_REMOVED lines=26> */
.L_x_30524:
[----:B------:R-:W-:Y:S01]  /*07b0*/  FSETP.GEU.FTZ.AND P0, PT, R11, -R4, PT ;  /* 0x800000040b00720b */ /* 0x000fe20003f1e000 */
[----:B------:R-:W-:-:S12]  /*07c0*/  FADD.FTZ R6, R6, -1 ;  /* 0xbf80000006067421 */ /* 0x000fd80000010000 */
[----:B------:R-:W-:-:S07]  /*07d0*/  @!P0 FADD.FTZ R6, R6, -1 ;  /* 0xbf80000006068421 */ /* 0x000fce0000010000 */
.L_x_30523:
[----:B------:R-:W-:Y:S01]  /*07e0*/  FFMA.FTZ R9, -R4, R6, R9 ;  /* 0x0000000604097223 */ /* 0x000fe20000010109 */
[----:B------:R-:W-:Y:S06]  /*07f0*/  BRA `(.L_x_30521) ;  /* 0x0000000000707947 */ /* 0x000fec0003800000 */
.L_x_30522:
        /* <DEDUP_REMOVED lines=13> */
.L_x_30526:
        /* <DEDUP_REMOVED lines=13> */
.L_x_30525:
[----:B------:R-:W-:-:S04]  /*09a0*/  FMUL.FTZ R9, R9, 1.1920928955078125e-07 ;  /* 0x3400000009097820 */ /* 0x000fc80000410000 */
[----:B------:R-:W-:-:S07]  /*09b0*/  FMUL.FTZ R9, R12, R9 ;  /* 0x000000090c097220 */ /* 0x000fce0000410000 */
.L_x_30521:
[C---:B------:R-:W-:Y:S02]  /*09c0*/  FSETP.NAN.FTZ.AND P0, PT, |R9|.reuse, |R9|, PT ;  /* 0x400000090900720b */ /* 0x040fe40003f18200 */
[----:B0-----:R-:W-:Y:S02]  /*09d0*/  LOP3.LUT R4, R9, 0x80000000, R5, 0xb8, !PT ;  /* 0x8000000009047812 */ /* 0x001fe400078eb805 */
        /* <DEDUP_REMOVED lines=12> */
.L_x_30513:
[----:B------:R-:W-:-:S13]  /*0aa0*/  ISETP.GE.AND P0, PT, R3, UR4, PT ;  /* 0x0000000403007c0c */ /* 0x000fda000bf06270 */
[----:B------:R-:W-:Y:S05]  /*0ab0*/  @P0 BREAK.RELIABLE B1 ;  /* 0x0000000000010942 */ /* 0x000fea0003800100 */
[----:B------:R-:W-:Y:S05]  /*0ac0*/  @P0 BRA `(.L_x_30520) ;  /* 0x00000004004c0947 */ /* 0x000fea0003800000 */
[----:B------:R-:W-:Y:S05]  /*0ad0*/  BSYNC.RELIABLE B1 ;  /* 0x0000000000017941 */ /* 0x000fea0003800100 */
.L_x_30512:
[----:B------:R-:W1:Y:S02]  /*0ae0*/  LDC.64 R6, c[0x0][0x588] ;  /* 0x00016200ff067b82 */ /* 0x000e640000000a00 */
[----:B-1----:R-:W2:Y:S01]  /*0af0*/  LDG.E.U16 R2, desc[UR6][R6.64] ;  /* 0x0000000606027981 */ /* 0x002ea2000c1e1500 */
[----:B0---4-:R-:W-:-:S05]  /*0b00*/  SHF.L.U32 R5, R0, 0x10, RZ ;  /* 0x0000001000057819 */ /* 0x011fca00000006ff */
[----:B------:R-:W-:Y:S01]  /*0b10*/  FADD.FTZ R9, |R5|, -RZ ;  /* 0x800000ff05097221 */ /* 0x000fe20000010200 */
[----:B--2---:R-:W-:-:S05]  /*0b20*/  IMAD.U32 R2, R2, 0x10000, RZ ;  /* 0x0001000002027824 */ /* 0x004fca00078e00ff */
        /* <DEDUP_REMOVED lines=26> */
.L_x_30531:
[----:B------:R-:W-:Y:S01]  /*0cd0*/  FSETP.GEU.FTZ.AND P0, PT, R11, -R4, PT ;  /* 0x800000040b00720b */ /* 0x000fe20003f1e000 */
[----:B------:R-:W-:-:S12]  /*0ce0*/  FADD.FTZ R6, R6, -1 ;  /* 0xbf80000006067421 */ /* 0x000fd80000010000 */
[----:B------:R-:W-:-:S07]  /*0cf0*/  @!P0 FADD.FTZ R6, R6, -1 ;  /* 0xbf80000006068421 */ /* 0x000fce0000010000 */
.L_x_30530:
[----:B------:R-:W-:Y:S05]  /*0d00*/  BSYNC.RECONVERGENT B3 ;  /* 0x0000000000037941 */ /* 0x000fea0003800200 */
.L_x_30529:
[----:B------:R-:W-:Y:S01]  /*0d10*/  FFMA.FTZ R9, -R4, R6, R9 ;  /* 0x0000000604097223 */ /* 0x000fe20000010109 */
[----:B------:R-:W-:Y:S06]  /*0d20*/  BRA `(.L_x_30532) ;  /* 0x0000000000787947 */ /* 0x000fec0003800000 */
.L_x_30528:
        /* <DEDUP_REMOVED lines=14> */
.L_x_30535:
        /* <DEDUP_REMOVED lines=13> */
.L_x_30534:
[----:B------:R-:W-:Y:S05]  /*0ee0*/  BSYNC.RECONVERGENT B3 ;  /* 0x0000000000037941 */ /* 0x000fea0003800200 */
.L_x_30533:
[----:B------:R-:W-:-:S04]  /*0ef0*/  FMUL.FTZ R9, R9, 1.1920928955078125e-07 ;  /* 0x3400000009097820 */ /* 0x000fc80000410000 */
[----:B------:R-:W-:-:S07]  /*0f00*/  FMUL.FTZ R9, R12, R9 ;  /* 0x000000090c097220 */ /* 0x000fce0000410000 */
.L_x_30532:
[----:B------:R-:W-:Y:S05]  /*0f10*/  BSYNC.RECONVERGENT B0 ;  /* 0x0000000000007941 */ /* 0x000fea0003800200 */
.L_x_30527:
[----:B------:R-:W-:Y:S01]  /*0f20*/  FSETP.NAN.FTZ.AND P0, PT, |R9|, |R9|, PT ;  /* 0x400000090900720b */ /* 0x000fe20003f18200 */
[----:B------:R-:W-:Y:S01]  /*0f30*/  VIADD R3, R3, 0x80 ;  /* 0x0000008003037836 */ /* 0x000fe20000000000 */
        /* <DEDUP_REMOVED lines=12> */
.L_x_30520:
[----:B------:R-:W-:Y:S05]  /*1000*/  BSYNC.RECONVERGENT B2 ;  /* 0x0000000000027941 */ /* 0x000fea0003800200 */
.L_x_30511:
        /* <DEDUP_REMOVED lines=32> */
.L_x_30539:
[----:B------:R-:W-:Y:S01]  /*1210*/  FSETP.GEU.FTZ.AND P0, PT, R9, -R2, PT ;  /* 0x800000020900720b */ /* 0x000fe20003f1e000 */
[----:B------:R-:W-:-:S12]  /*1220*/  FADD.FTZ R4, R4, -1 ;  /* 0xbf80000004047421 */ /* 0x000fd80000010000 */
[----:B------:R-:W-:-:S07]  /*1230*/  @!P0 FADD.FTZ R4, R4, -1 ;  /* 0xbf80000004048421 */ /* 0x000fce0000010000 */
.L_x_30538:
[----:B------:R-:W-:Y:S01]  /*1240*/  FFMA.FTZ R7, -R2, R4, R7 ;  /* 0x0000000402077223 */ /* 0x000fe20000010107 */
[----:B------:R-:W-:Y:S06]  /*1250*/  BRA `(.L_x_30536) ;  /* 0x0000000000707947 */ /* 0x000fec0003800000 */
.L_x_30537:
        /* <DEDUP_REMOVED lines=13> */
.L_x_30541:
        /* <DEDUP_REMOVED lines=13> */
.L_x_30540:
[----:B------:R-:W-:-:S04]  /*1400*/  FMUL.FTZ R7, R7, 1.1920928955078125e-07 ;  /* 0x3400000007077820 */ /* 0x000fc80000410000 */
[----:B------:R-:W-:-:S07]  /*1410*/  FMUL.FTZ R7, R10, R7 ;  /* 0x000000070a077220 */ /* 0x000fce0000410000 */
.L_x_30536:
        /* <DEDUP_REMOVED lines=14> */
.L_x_30510:
        /* <DEDUP_REMOVED lines=306> */
.L_x_30545:
        /* <DEDUP_REMOVED lines=36> */
.L_x_30550:
[----:B------:R-:W-:Y:S05]  /*2a60*/  BSYNC.RECONVERGENT B3 ;  /* 0x0000000000037941 */ /* 0x000fea0003800200 */
.L_x_30549:
[----:B------:R-:W-:Y:S01]  /*2a70*/  FFMA.FTZ R11, -R12, R8, R11 ;  /* 0x000000080c0b7223 */ /* 0x000fe2000001010b */
[----:B------:R-:W-:Y:S06]  /*2a80*/  BRA `(.L_x_30547) ;  /* 0x0000000000787947 */ /* 0x000fec0003800000 */
.L_x_30548:
        /* <DEDUP_REMOVED lines=14> */
.L_x_30553:
        /* <DEDUP_REMOVED lines=13> */
.L_x_30552:
[----:B------:R-:W-:Y:S05]  /*2c40*/  BSYNC.RECONVERGENT B3 ;  /* 0x0000000000037941 */ /* 0x000fea0003800200 */
.L_x_30551:
[----:B------:R-:W-:-:S04]  /*2c50*/  FMUL.FTZ R11, R11, 1.1920928955078125e-07 ;  /* 0x340000000b0b7820 */ /* 0x000fc80000410000 */
[----:B------:R-:W-:-:S07]  /*2c60*/  FMUL.FTZ R11, R12, R11 ;  /* 0x0000000b0c0b7220 */ /* 0x000fce0000410000 */
.L_x_30547:
[----:B------:R-:W-:Y:S05]  /*2c70*/  BSYNC.RECONVERGENT B2 ;  /* 0x0000000000027941 */ /* 0x000fea0003800200 */
.L_x_30546:
        /* <DEDUP_REMOVED lines=304> */
[----:B--2---:R-:W-:Y:S02]  /*3f80*/  SHF.R.U32.HI R13, RZ, UR5, R12 ;  /* 0x00000005ff0d7c19 */ /* 0x004fe4000801160c */
[----:B------:R-:W-:-:S05]  /*3f90*/  @P0 MOV R12, RZ ;  /* 0x000000ff000c0202 */ /* 0x000fca0000000f00 */
[----:B------:R-:W1:Y:S01]  /*3fa0*/  @P0 LDC.64 R10, c[0x0][0x578] ;  /* 0x00015e00ff0a0b82 */ /* 0x000e620000000a00 */
[--C-:B------:R-:W-:Y:S02]  /*3fb0*/  IMAD.MOV R15, RZ, RZ, -R13.reuse ;  /* 0x000000ffff0f7224 */ /* 0x100fe400078e0a0d */
        /* <DEDUP_REMOVED lines=9> */
.L_x_30555:
        /* <DEDUP_REMOVED lines=33> */
.L_x_30561:
[----:B------:R-:W-:Y:S01]  /*4260*/  FSETP.GEU.FTZ.AND P0, PT, R10, -R12, PT ;  /* 0x8000000c0a00720b */ /* 0x000fe20003f1e000 */
[----:B------:R-:W-:-:S12]  /*4270*/  FADD.FTZ R8, R8, -1 ;  /* 0xbf80000008087421 */ /* 0x000fd80000010000 */
[----:B------:R-:W-:-:S07]  /*4280*/  @!P0 FADD.FTZ R8, R8, -1 ;  /* 0xbf80000008088421 */ /* 0x000fce0000010000 */
.L_x_30560:
[----:B------:R-:W-:Y:S05]  /*4290*/  BSYNC.RECONVERGENT B3 ;  /* 0x0000000000037941 */ /* 0x000fea0003800200 */
.L_x_30559:
[----:B------:R-:W-:Y:S01]  /*42a0*/  FFMA.FTZ R11, -R12, R8, R11 ;  /* 0x000000080c0b7223 */ /* 0x000fe2000001010b */
[----:B------:R-:W-:Y:S06]  /*42b0*/  BRA `(.L_x_30557) ;  /* 0x0000000000787947 */ /* 0x000fec0003800000 */
.L_x_30558:
        /* <DEDUP_REMOVED lines=14> */
.L_x_30564:
        /* <DEDUP_REMOVED lines=13> */
.L_x_30563:
[----:B------:R-:W-:Y:S05]  /*4470*/  BSYNC.RECONVERGENT B3 ;  /* 0x0000000000037941 */ /* 0x000fea0003800200 */
.L_x_30562:
[----:B------:R-:W-:-:S04]  /*4480*/  FMUL.FTZ R11, R11, 1.1920928955078125e-07 ;  /* 0x340000000b0b7820 */ /* 0x000fc80000410000 */
[----:B------:R-:W-:-:S07]  /*4490*/  FMUL.FTZ R11, R12, R11 ;  /* 0x0000000b0c0b7220 */ /* 0x000fce0000410000 */
.L_x_30557:
[----:B------:R-:W-:Y:S05]  /*44a0*/  BSYNC.RECONVERGENT B2 ;  /* 0x0000000000027941 */ /* 0x000fea0003800200 */
.L_x_30556:
        /* <DEDUP_REMOVED lines=16> */
.L_x_30544:
[----:B------:R-:W-:-:S13]  /*45b0*/  ISETP.GE.AND P0, PT, R3, UR4, PT ;  /* 0x0000000403007c0c */ /* 0x000fda000bf06270 */
[----:B------:R-:W-:Y:S05]  /*45c0*/  @P0 BREAK.RELIABLE B0 ;  /* 0x0000000000000942 */ /* 0x000fea0003800100 */
[----:B------:R-:W-:Y:S05]  /*45d0*/  @P0 BRA `(.L_x_30554) ;  /* 0x0000001800040947 */ /* 0x000fea0003800000 */
[----:B------:R-:W-:Y:S05]  /*45e0*/  BSYNC.RELIABLE B0 ;  /* 0x0000000000007941 */ /* 0x000fea0003800100 */
.L_x_30543:
        /* <DEDUP_REMOVED lines=284> */
[----:B0-----:R-:W0:Y:S01]  /*57b0*/  @P0 LDC R14, c[0x0][0x4ac] ;  /* 0x00012b00ff0e0b82 */ /* 0x001e220000000800 */
[----:B--2---:R-:W-:Y:S02]  /*57c0*/  SHF.R.U32.HI R13, RZ, UR5, R12 ;  /* 0x00000005ff0d7c19 */ /* 0x004fe4000801160c */
[----:B------:R-:W-:Y:S02]  /*57d0*/  @P0 MOV R12, RZ ;  /* 0x000000ff000c0202 */ /* 0x000fe40000000f00 */
[----:B------:R-:W-:-:S03]  /*57e0*/  IADD3 R15, PT, PT, -R13, RZ, RZ ;  /* 0x000000ff0d0f7210 */ /* 0x000fc60007ffe1ff */
[----:B------:R-:W1:Y:S01]  /*57f0*/  @P0 LDC.64 R10, c[0x0][0x578] ;  /* 0x00015e00ff0a0b82 */ /* 0x000e620000000a00 */
        /* <DEDUP_REMOVED lines=9> */
.L_x_30565:
[----:B------:R-:W1:Y:S02]  /*5890*/  LDCU.64 UR8, c[0x0][0x588] ;  /* 0x0000b100ff0877ac */ /* 0x000e640008000a00 */
[----:B-1----:R-:W-:-:S05]  /*58a0*/  IADD3 R8, P0, PT, R6, UR8, RZ ;  /* 0x0000000806087c10 */ /* 0x002fca000ff1e0ff */
[----:B------:R-:W-:-:S05]  /*58b0*/  IMAD.X R9, RZ, RZ, UR9, P0 ;  /* 0x00000009ff097e24 */ /* 0x000fca00080e06ff */
        /* <DEDUP_REMOVED lines=30> */
.L_x_30571:
[----:B------:R-:W-:Y:S01]  /*5aa0*/  FSETP.GEU.FTZ.AND P0, PT, R10, -R12, PT ;  /* 0x8000000c0a00720b */ /* 0x000fe20003f1e000 */
[----:B------:R-:W-:-:S12]  /*5ab0*/  FADD.FTZ R8, R8, -1 ;  /* 0xbf80000008087421 */ /* 0x000fd80000010000 */
[----:B------:R-:W-:-:S07]  /*5ac0*/  @!P0 FADD.FTZ R8, R8, -1 ;  /* 0xbf80000008088421 */ /* 0x000fce0000010000 */
.L_x_30570:
[----:B------:R-:W-:Y:S05]  /*5ad0*/  BSYNC.RECONVERGENT B3 ;  /* 0x0000000000037941 */ /* 0x000fea0003800200 */
.L_x_30569:
[----:B------:R-:W-:Y:S01]  /*5ae0*/  FFMA.FTZ R11, -R12, R8, R11 ;  /* 0x000000080c0b7223 */ /* 0x000fe2000001010b */
[----:B------:R-:W-:Y:S06]  /*5af0*/  BRA `(.L_x_30567) ;  /* 0x0000000000787947 */ /* 0x000fec0003800000 */
.L_x_30568:
        /* <DEDUP_REMOVED lines=14> */
.L_x_30574:
        /* <DEDUP_REMOVED lines=13> */
.L_x_30573:
[----:B------:R-:W-:Y:S05]  /*5cb0*/  BSYNC.RECONVERGENT B3 ;  /* 0x0000000000037941 */ /* 0x000fea0003800200 */
.L_x_30572:
[----:B------:R-:W-:-:S04]  /*5cc0*/  FMUL.FTZ R11, R11, 1.1920928955078125e-07 ;  /* 0x340000000b0b7820 */ /* 0x000fc80000410000 */
[----:B------:R-:W-:-:S07]  /*5cd0*/  FMUL.FTZ R11, R12, R11 ;  /* 0x0000000b0c0b7220 */ /* 0x000fce0000410000 */
.L_x_30567:
[----:B------:R-:W-:Y:S05]  /*5ce0*/  BSYNC.RECONVERGENT B2 ;  /* 0x0000000000027941 */ /* 0x000fea0003800200 */
.L_x_30566:
        /* <DEDUP_REMOVED lines=16> */
.L_x_30554:
[----:B------:R-:W-:Y:S05]  /*5df0*/  BSYNC.RECONVERGENT B1 ;  /* 0x0000000000017941 */ /* 0x000fea0003800200 */
.L_x_30542:
        /* <DEDUP_REMOVED lines=301> */
.L_x_30575:
[----:B------:R-:W1:Y:S02]  /*70d0*/  LDCU.128 UR8, c[0x0][0x580] ;  /* 0x0000b000ff0877ac */ /* 0x000e640008000c00 */
[----:B-1----:R-:W-:-:S04]  /*70e0*/  IADD3 R6, P0, PT, R4, UR10, RZ ;  /* 0x0000000a04067c10 */ /* 0x002fc8000ff1e0ff */
[----:B------:R-:W-:-:S05]  /*70f0*/  IADD3.X R7, PT, PT, RZ, UR11, RZ, P0, !PT ;  /* 0x0000000bff077c10 */ /* 0x000fca00087fe4ff */
[----:B------:R-:W2:Y:S01]  /*7100*/  LDG.E.U16 R5, desc[UR6][R6.64] ;  /* 0x0000000606057981 */ /* 0x000ea2000c1e1500 */
[----:B----4-:R-:W-:Y:S01]  /*7110*/  SHF.L.U32 R0, R0, 0x10, RZ ;  /* 0x0000001000007819 */ /* 0x010fe200000006ff */
[----:B------:R-:W-:Y:S01]  /*7120*/  BSSY.RECONVERGENT B1, `(.L_x_30576) ;  /* 0x0000042000017945 */ /* 0x000fe20003800200 */
[----:B------:R-:W-:-:S03]  /*7130*/  IADD3 R2, P1, PT, R3, UR8, RZ ;  /* 0x0000000803027c10 */ /* 0x000fc6000ff3e0ff */
[----:B------:R-:W-:Y:S01]  /*7140*/  FADD.FTZ R9, |R0|, -RZ ;  /* 0x800000ff00097221 */ /* 0x000fe20000010200 */
[----:B------:R-:W-:Y:S01]  /*7150*/  IADD3.X R3, PT, PT, RZ, UR9, RZ, P1, !PT ;  /* 0x00000009ff037c10 */ /* 0x000fe20008ffe4ff */
        /* <DEDUP_REMOVED lines=26> */
.L_x_30581:
[----:B------:R-:W-:Y:S01]  /*7300*/  FSETP.GEU.FTZ.AND P0, PT, R7, -R8, PT ;  /* 0x800000080700720b */ /* 0x000fe20003f1e000 */
[----:B------:R-:W-:-:S12]  /*7310*/  FADD.FTZ R4, R4, -1 ;  /* 0xbf80000004047421 */ /* 0x000fd80000010000 */
[----:B------:R-:W-:-:S07]  /*7320*/  @!P0 FADD.FTZ R4, R4, -1 ;  /* 0xbf80000004048421 */ /* 0x000fce0000010000 */
.L_x_30580:
[----:B------:R-:W-:Y:S05]  /*7330*/  BSYNC.RECONVERGENT B2 ;  /* 0x0000000000027941 */ /* 0x000fea0003800200 */
.L_x_30579:
[----:B------:R-:W-:Y:S01]  /*7340*/  FFMA.FTZ R9, -R8, R4, R9 ;  /* 0x0000000408097223 */ /* 0x000fe20000010109 */
[----:B------:R-:W-:Y:S06]  /*7350*/  BRA `(.L_x_30577) ;  /* 0x0000000000787947 */ /* 0x000fec0003800000 */
.L_x_30578:
        /* <DEDUP_REMOVED lines=14> */
.L_x_30584:
        /* <DEDUP_REMOVED lines=13> */
.L_x_30583:
[----:B------:R-:W-:Y:S05]  /*7510*/  BSYNC.RECONVERGENT B2 ;  /* 0x0000000000027941 */ /* 0x000fea0003800200 */
.L_x_30582:
[----:B------:R-:W-:-:S04]  /*7520*/  FMUL.FTZ R9, R9, 1.1920928955078125e-07 ;  /* 0x3400000009097820 */ /* 0x000fc80000410000 */
[----:B------:R-:W-:-:S07]  /*7530*/  FMUL.FTZ R9, R10, R9 ;  /* 0x000000090a097220 */ /* 0x000fce0000410000 */
.L_x_30577:
[----:B------:R-:W-:Y:S05]  /*7540*/  BSYNC.RECONVERGENT B1 ;  /* 0x0000000000017941 */ /* 0x000fea0003800200 */
.L_x_30576:
        /* <DEDUP_REMOVED lines=13> */
.L_x_30585:
        /* <DEDUP_REMOVED lines=14> */
.L_x_54983:


//--------------------- .text._ZN2at6native27unrolled_elementwise_kernelINS0_13AUnaryFunctorIN3c108BFloat16ES4_S4_ZZZNS0_21remainder_kernel_cudaERNS_18TensorIteratorBaseEENKUlvE0_clEvENKUlvE2_clEvEUlS4_S4_E_EESt5arrayIPcLm2EELi4E23TrivialOffsetCalculatorILi1EjESF_NS0_6memory15LoadWithoutCastENSG_16StoreWithoutCastEEEviT_T0_T2_T3_T4_T5_ --------------------------
	.section	.text._ZN2at6native27unrolled_elementwise_kernelINS0_13AUnaryFunctorIN3c108BFloat16ES4_S4_ZZZNS0_21remainder_kernel_cudaERNS_18TensorIteratorBaseEENKUlvE0_clEvENKUlvE2_clEvEUlS4_S4_E_EESt5arrayIPcLm2EELi4E23TrivialOffsetCalculatorILi1EjESF_NS0_6memory15LoadWithoutCastENSG_16StoreWithoutCastEEEviT_T0_T2_T3_T4_T5_,"ax",@progbits
	.align	128
        .global         _ZN2at6native27unrolled_elementwise_kernelINS0_13AUnaryFunctorIN3c108BFloat16ES4_S4_ZZZNS0_21remainder_kernel_cudaERNS_18TensorIteratorBaseEENKUlvE0_clEvENKUlvE2_clEvEUlS4_S4_E_EESt5arrayIPcLm2EELi4E23TrivialOffsetCalculatorILi1EjESF_NS0_6memory15LoadWithoutCastENSG_16StoreWithoutCastEEEviT_T0_T2_T3_T4_T5_
        .type           _ZN2at6native27unrolled_elementwise_kernelINS0_13AUnaryFunctorIN3c108BFloat16ES4_S4_ZZZNS0_21remainder_kernel_cudaERNS_18TensorIteratorBaseEENKUlvE0_clEvENKUlvE2_clEvEUlS4_S4_E_EESt5arrayIPcLm2EELi4E23TrivialOffsetCalculatorILi1EjESF_NS0_6memory15LoadWithoutCastENSG_16StoreWithoutCastEEEviT_T0_T2_T3_T4_T5_,@function
        .size           _ZN2at6native27unrolled_elementwise_kernelINS0_13AUnaryFunctorIN3c108BFloat16ES4_S4_ZZZNS0_21remainder_kernel_cudaERNS_18TensorIteratorBaseEENKUlvE0_clEvENKUlvE2_clEvEUlS4_S4_E_EESt5arrayIPcLm2EELi4E23TrivialOffsetCalculatorILi1EjESF_NS0_6memory15LoadWithoutCastENSG_16StoreWithoutCastEEEviT_T0_T2_T3_T4_T5_,(.L_x_54984 - _ZN2at6native27unrolled_elementwise_kernelINS0_13AUnaryFunctorIN3c108BFloat16ES4_S4_ZZZNS0_21remainder_kernel_cudaERNS_18TensorIteratorBaseEENKUlvE0_clEvENKUlvE2_clEvEUlS4_S4_E_EESt5arrayIPcLm2EELi4E23TrivialOffsetCalculatorILi1EjESF_NS0_6memory15LoadWithoutCastENSG_16StoreWithoutCastEEEviT_T0_T2_T3_T4_T5_)
        .other          _ZN2at6native27unrolled_elementwise_kernelINS0_13AUnaryFunctorIN3c108BFloat16ES4_S4_ZZZNS0_21remainder_kernel_cudaERNS_18TensorIteratorBaseEENKUlvE0_clEvENKUlvE2_clEvEUlS4_S4_E_EESt5arrayIPcLm2EELi4E23TrivialOffsetCalculatorILi1EjESF_NS0_6memory15LoadWithoutCastENSG_16StoreWithoutCastEEEviT_T0_T2_T3_T4_T5_,@"STO_CUDA_ENTRY STV_DEFAULT"
_ZN2at6native27unrolled_elementwise_kernelINS0_13AUnaryFunctorIN3c108BFloat16ES4_S4_ZZZNS0_21remainder_kernel_cudaERNS_18TensorIteratorBaseEENKUlvE0_clEvENKUlvE2_clEvEUlS4_S4_E_EESt5arrayIPcLm2EELi4E23TrivialOffsetCalculatorILi1EjESF_NS0_6memory15LoadWithoutCastENSG_16StoreWithoutCastEEEviT_T0_T2_T3_T4_T5_:
.text._ZN2at6native27unrolled_elementwise_kernelINS0_13AUnaryFunctorIN3c108BFloat16ES4_S4_ZZZNS0_21remainder_kernel_cudaERNS_18TensorIteratorBaseEENKUlvE0_clEvENKUlvE2_clEvEUlS4_S4_E_EESt5arrayIPcLm2EELi4E23TrivialOffsetCalculatorILi1EjESF_NS0_6memory15LoadWithoutCastENSG_16StoreWithoutCastEEEviT_T0_T2_T3_T4_T5_:
        /* <DEDUP_REMOVED lines=70> */
.L_x_30592:
[----:B------:R-:W-:Y:S05]  /*0460*/  BSYNC.RECONVERGENT B2 ;  /* 0x0000000000027941 */ /* 0x000fea0003800200 */
.L_x_30591:
[----:B------:R-:W-:Y:S01]  /*0470*/  FFMA.FTZ R10, -R15, R11, R10 ;  /* 0x0000000b0f0a7223 */ /* 0x000fe2000001010a */
[----:B------:R-:W-:Y:S06]  /*0480*/  BRA `(.L_x_30589) ;  /* 0x0000000000787947 */ /* 0x000fec0003800000 */
.L_x_30590:
        /* <DEDUP_REMOVED lines=14> */
.L_x_30595:
        /* <DEDUP_REMOVED lines=13> */
.L_x_30594:
[----:B------:R-:W-:Y:S05]  /*0640*/  BSYNC.RECONVERGENT B2 ;  /* 0x0000000000027941 */ /* 0x000fea0003800200 */
.L_x_30593:
[----:B------:R-:W-:-:S04]  /*0650*/  FMUL.FTZ R10, R10, 1.1920928955078125e-07 ;  /* 0x340000000a0a7820 */ /* 0x000fc80000410000 */
[----:B------:R-:W-:-:S07]  /*0660*/  FMUL.FTZ R10, R15, R10 ;  /* 0x0000000a0f0a7220 */ /* 0x000fce0000410000 */
.L_x_30589:
[----:B------:R-:W-:Y:S05]  /*0670*/  BSYNC.RECONVERGENT B0 ;  /* 0x0000000000007941 */ /* 0x000fea0003800200 */
.L_x_30588:
        /* <DEDUP_REMOVED lines=11> */
.L_x_30587:
[----:B------:R-:W-:Y:S05]  /*0730*/  BSYNC.RECONVERGENT B1 ;  /* 0x0000000000017941 */ /* 0x000fea0003800200 */
.L_x_30586:
[----:B------:R-:W-:Y:S01]  /*0740*/  VIADD R5, R3, 0x80 ;  /* 0x0000008003057836 */ /* 0x000fe20000000000 */
[----:B------:R-:W-:Y:S04]  /*0750*/  BSSY.RECONVERGENT B1, `(.L_x_30596) ;  /* 0x0000050000017945 */ /* 0x000fe80003800200 */
        /* <DEDUP_REMOVED lines=31> */
.L_x_30603:
[----:B------:R-:W-:Y:S01]  /*0950*/  FSETP.GEU.FTZ.AND P0, PT, R13, -R17, PT ;  /* 0x800000110d00720b */ /* 0x000fe20003f1e000 */
[----:B------:R-:W-:-:S12]  /*0960*/  FADD.FTZ R15, R15, -1 ;  /* 0xbf8000000f0f7421 */ /* 0x000fd80000010000 */
[----:B------:R-:W-:-:S07]  /*0970*/  @!P0 FADD.FTZ R15, R15, -1 ;  /* 0xbf8000000f0f8421 */ /* 0x000fce0000010000 */
.L_x_30602:
[----:B------:R-:W-:Y:S05]  /*0980*/  BSYNC.RECONVERGENT B2 ;  /* 0x0000000000027941 */ /* 0x000fea0003800200 */
.L_x_30601:
[----:B------:R-:W-:Y:S01]  /*0990*/  FFMA.FTZ R10, -R17, R15, R10 ;  /* 0x0000000f110a7223 */ /* 0x000fe2000001010a */
[----:B------:R-:W-:Y:S06]  /*09a0*/  BRA `(.L_x_30599) ;  /* 0x0000000000787947 */ /* 0x000fec0003800000 */
.L_x_30600:
        /* <DEDUP_REMOVED lines=14> */
.L_x_30606:
        /* <DEDUP_REMOVED lines=13> */
.L_x_30605:
[----:B------:R-:W-:Y:S05]  /*0b60*/  BSYNC.RECONVERGENT B2 ;  /* 0x0000000000027941 */ /* 0x000fea0003800200 */
.L_x_30604:
[----:B------:R-:W-:-:S04]  /*0b70*/  FMUL.FTZ R13, R10, 1.1920928955078125e-07 ;  /* 0x340000000a0d7820 */ /* 0x000fc80000410000 */
[----:B------:R-:W-:-:S07]  /*0b80*/  FMUL.FTZ R10, R16, R13 ;  /* 0x0000000d100a7220 */ /* 0x000fce0000410000 */
.L_x_30599:
[----:B------:R-:W-:Y:S05]  /*0b90*/  BSYNC.RECONVERGENT B0 ;  /* 0x0000000000007941 */ /* 0x000fea0003800200 */
.L_x_30598:
        /* <DEDUP_REMOVED lines=11> */
.L_x_30597:
[----:B------:R-:W-:Y:S05]  /*0c50*/  BSYNC.RECONVERGENT B1 ;  /* 0x0000000000017941 */ /* 0x000fea0003800200 */
.L_x_30596:
        /* <DEDUP_REMOVED lines=33> */
.L_x_30614:
[----:B------:R-:W-:Y:S01]  /*0e70*/  FSETP.GEU.FTZ.AND P0, PT, R14, -R16, PT ;  /* 0x800000100e00720b */ /* 0x000fe20003f1e000 */
[----:B------:R-:W-:-:S12]  /*0e80*/  FADD.FTZ R12, R12, -1 ;  /* 0xbf8000000c0c7421 */ /* 0x000fd80000010000 */
[----:B------:R-:W-:-:S07]  /*0e90*/  @!P0 FADD.FTZ R12, R12, -1 ;  /* 0xbf8000000c0c8421 */ /* 0x000fce0000010000 */
.L_x_30613:
[----:B------:R-:W-:Y:S05]  /*0ea0*/  BSYNC.RECONVERGENT B2 ;  /* 0x0000000000027941 */ /* 0x000fea0003800200 */
.L_x_30612:
[----:B------:R-:W-:Y:S01]  /*0eb0*/  FFMA.FTZ R11, -R16, R12, R11 ;  /* 0x0000000c100b7223 */ /* 0x000fe2000001010b */
[----:B------:R-:W-:Y:S06]  /*0ec0*/  BRA `(.L_x_30610) ;  /* 0x0000000000787947 */ /* 0x000fec0003800000 */
.L_x_30611:
        /* <DEDUP_REMOVED lines=14> */
.L_x_30617:
        /* <DEDUP_REMOVED lines=13> */
.L_x_30616:
[----:B------:R-:W-:Y:S05]  /*1080*/  BSYNC.RECONVERGENT B2 ;  /* 0x0000000000027941 */ /* 0x000fea0003800200 */
.L_x_30615:
[----:B------:R-:W-:-:S04]  /*1090*/  FMUL.FTZ R11, R11, 1.1920928955078125e-07 ;  /* 0x340000000b0b7820 */ /* 0x000fc80000410000 */
[----:B------:R-:W-:-:S07]  /*10a0*/  FMUL.FTZ R11, R16, R11 ;  /* 0x0000000b100b7220 */ /* 0x000fce0000410000 */
.L_x_30610:
[----:B------:R-:W-:Y:S05]  /*10b0*/  BSYNC.RECONVERGENT B0 ;  /* 0x0000000000007941 */ /* 0x000fea0003800200 */
.L_x_30609:
        /* <DEDUP_REMOVED lines=11> */
.L_x_30608:
[----:B------:R-:W-:Y:S05]  /*1170*/  BSYNC.RECONVERGENT B1 ;  /* 0x0000000000017941 */ /* 0x000fea0003800200 */
.L_x_30607:
[----:B------:R-:W-:Y:S01]  /*1180*/  VIADD R11, R3, 0x180 ;  /* 0x00000180030b7836 */ /* 0x000fe20000000000 */
[----:B------:R-:W-:Y:S04]  /*1190*/  BSSY.RECONVERGENT B1, `(.L_x_30618) ;  /* 0x0000050000017945 */ /* 0x000fe80003800200 */
[----:B------:R-:W-:-:S13]  /*11a0*/  ISETP.GE.AND P0, PT, R11, R2, PT ;  /* 0x000000020b00720c */ /* 0x000fda0003f06270 */
[----:B------:R-:W-:Y:S05]  /*11b0*/  @P0 BRA `(.L_x_30619) ;  /* 0x0000000400340947 */ /* 0x000fea0003800000 */
[----:B-1----:R-:W-:Y:S01]  /*11c0*/  IMAD.U32 R9, R9, 0x10000, RZ ;  /* 0x0001000009097824 */ /* 0x002fe200078e00ff */
        /* <DEDUP_REMOVED lines=28> */
.L_x_30625:
[----:B------:R-:W-:Y:S01]  /*1390*/  FSETP.GEU.FTZ.AND P0, PT, R13, -R15, PT ;  /* 0x8000000f0d00720b */ /* 0x000fe20003f1e000 */
[----:B------:R-:W-:-:S12]  /*13a0*/  FADD.FTZ R11, R11, -1 ;  /* 0xbf8000000b0b7421 */ /* 0x000fd80000010000 */
[----:B------:R-:W-:-:S07]  /*13b0*/  @!P0 FADD.FTZ R11, R11, -1 ;  /* 0xbf8000000b0b8421 */ /* 0x000fce0000010000 */
.L_x_30624:
[----:B------:R-:W-:Y:S05]  /*13c0*/  BSYNC.RECONVERGENT B2 ;  /* 0x0000000000027941 */ /* 0x000fea0003800200 */
.L_x_30623:
[----:B------:R-:W-:Y:S01]  /*13d0*/  FFMA.FTZ R10, -R15, R11, R10 ;  /* 0x0000000b0f0a7223 */ /* 0x000fe2000001010a */
[----:B------:R-:W-:Y:S06]  /*13e0*/  BRA `(.L_x_30621) ;  /* 0x0000000000787947 */ /* 0x000fec0003800000 */
.L_x_30622:
        /* <DEDUP_REMOVED lines=14> */
.L_x_30628:
        /* <DEDUP_REMOVED lines=13> */
.L_x_30627:
[----:B------:R-:W-:Y:S05]  /*15a0*/  BSYNC.RECONVERGENT B2 ;  /* 0x0000000000027941 */ /* 0x000fea0003800200 */
.L_x_30626:
[----:B------:R-:W-:-:S04]  /*15b0*/  FMUL.FTZ R10, R10, 1.1920928955078125e-07 ;  /* 0x340000000a0a7820 */ /* 0x000fc80000410000 */
[----:B------:R-:W-:-:S07]  /*15c0*/  FMUL.FTZ R10, R15, R10 ;  /* 0x0000000a0f0a7220 */ /* 0x000fce0000410000 */
.L_x_30621:
[----:B------:R-:W-:Y:S05]  /*15d0*/  BSYNC.RECONVERGENT B0 ;  /* 0x0000000000007941 */ /* 0x000fea0003800200 */
.L_x_30620:
        /* <DEDUP_REMOVED lines=11> */
.L_x_30619:
[----:B------:R-:W-:Y:S05]  /*1690*/  BSYNC.RECONVERGENT B1 ;  /* 0x0000000000017941 */ /* 0x000fea0003800200 */
.L_x_30618:
        /* <DEDUP_REMOVED lines=13> */
[----:B------:R-:W-:Y:S02]  /*1770*/  IMAD R11, R0, 0x200, R3 ;  /* 0x00000200000b7824 */ /* 0x000fe400078e0203 */
[----:B------:R-:W-:Y:S02]  /*1780*/  VIADD R3, R3, 0x80 ;  /* 0x0000008003037836 */ /* 0x000fe40000000000 */
[----:B--2---:R-:W-:-:S05]  /*1790*/  IMAD.WIDE.U32 R4, R11, 0x2, R4 ;  /* 0x000000020b047825 */ /* 0x004fca00078e0004 */
[----:B-----5:R2:W-:Y:S02]  /*17a0*/  STG.E.U16 desc[UR4][R4.64], R8 ;  /* 0x0000000804007986 */ /* 0x0205e4000c101504 */
.L_x_30631:
[----:B------:R-:W-:Y:S05]  /*17b0*/  BSYNC.RELIABLE B1 ;  /* 0x0000000000017941 */ /* 0x000fea0003800100 */
.L_x_30630:
[----:B------:R-:W-:-:S13]  /*17c0*/  ISETP.GE.AND P0, PT, R3, R2, PT ;  /* 0x000000020300720c */ /* 0x000fda0003f06270 */
[----:B--2---:R-:W2:Y:S01]  /*17d0*/  @!P0 LDC.64 R4, c[0x0][0x388] ;  /* 0x0000e200ff048b82 */ /* 0x004ea20000000a00 */
[----:B------:R-:W-:Y:S02]  /*17e0*/  @!P0 IMAD R11, R0, 0x200, R3 ;  /* 0x00000200000b8824 */ /* 0x000fe400078e0203 */
[----:B------:R-:W-:Y:S02]  /*17f0*/  @!P0 VIADD R3, R3, 0x80 ;  /* 0x0000008003038836 */ /* 0x000fe40000000000 */
[----:B--2---:R-:W-:-:S05]  /*1800*/  @!P0 IMAD.WIDE.U32 R4, R11, 0x2, R4 ;  /* 0x000000020b048825 */ /* 0x004fca00078e0004 */
[----:B-----5:R2:W-:Y:S02]  /*1810*/  @!P0 STG.E.U16 desc[UR4][R4.64], R7 ;  /* 0x0000000704008986 */ /* 0x0205e4000c101504 */
.L_x_30632:
[----:B------:R-:W-:Y:S05]  /*1820*/  BSYNC.RECONVERGENT B0 ;  /* 0x0000000000007941 */ /* 0x000fea0003800200 */
.L_x_30629:
        /* <DEDUP_REMOVED lines=8> */
.L_x_30633:
        /* <DEDUP_REMOVED lines=13> */
.L_x_54984:


//--------------------- .text._ZN2at6native29vectorized_elementwise_kernelILi2ENS0_13AUnaryFunctorIN3c108BFloat16ES4_S4_ZZZNS0_21remainder_kernel_cudaERNS_18TensorIteratorBaseEENKUlvE0_clEvENKUlvE2_clEvEUlS4_S4_E_EESt5arrayIPcLm2EEEEviT0_T1_ --------------------------
	.section	.text._ZN2at6native29vectorized_elementwise_kernelILi2ENS0_13AUnaryFunctorIN3c108BFloat16ES4_S4_ZZZNS0_21remainder_kernel_cudaERNS_18TensorIteratorBaseEENKUlvE0_clEvENKUlvE2_clEvEUlS4_S4_E_EESt5arrayIPcLm2EEEEviT0_T1_,"ax",@progbits
	.align	128
        .global         _ZN2at6native29vectorized_elementwise_kernelILi2ENS0_13AUnaryFunctorIN3c108BFloat16ES4_S4_ZZZNS0_21remainder_kernel_cudaERNS_18TensorIteratorBaseEENKUlvE0_clEvENKUlvE2_clEvEUlS4_S4_E_EESt5arrayIPcLm2EEEEviT0_T1_
        .type           _ZN2at6native29vectorized_elementwise_kernelILi2ENS0_13AUnaryFunctorIN3c108BFloat16ES4_S4_ZZZNS0_21remainder_kernel_cudaERNS_18TensorIteratorBaseEENKUlvE0_clEvENKUlvE2_clEvEUlS4_S4_E_EESt5arrayIPcLm2EEEEviT0_T1_,@function
        .size           _ZN2at6native29vectorized_elementwise_kernelILi2ENS0_13AUnaryFunctorIN3c108BFloat16ES4_S4_ZZZNS0_21remainder_kernel_cudaERNS_18TensorIteratorBaseEENKUlvE0_clEvENKUlvE2_clEvEUlS4_S4_E_EESt5arrayIPcLm2EEEEviT0_T1_,(.L_x_54985 - _ZN2at6native29vectorized_elementwise_kernelILi2ENS0_13AUnaryFunctorIN3c108BFloat16ES4_S4_ZZZNS0_21remainder_kernel_cudaERNS_18TensorIteratorBaseEENKUlvE0_clEvENKUlvE2_clEvEUlS4_S4_E_EESt5arrayIPcLm2EEEEviT0_T1_)
        .other          _ZN2at6native29vectorized_elementwise_kernelILi2ENS0_13AUnaryFunctorIN3c108BFloat16ES4_S4_ZZZNS0_21remainder_kernel_cudaERNS_18TensorIteratorBaseEENKUlvE0_clEvENKUlvE2_clEvEUlS4_S4_E_EESt5arrayIPcLm2EEEEviT0_T1_,@"STO_CUDA_ENTRY STV_DEFAULT"
_ZN2at6native29vectorized_elementwise_kernelILi2ENS0_13AUnaryFunctorIN3c108BFloat16ES4_S4_ZZZNS0_21remainder_kernel_cudaERNS_18TensorIteratorBaseEENKUlvE0_clEvENKUlvE2_clEvEUlS4_S4_E_EESt5arrayIPcLm2EEEEviT0_T1_:
.text._ZN2at6native29vectorized_elementwise_kernelILi2ENS0_13AUnaryFunctorIN3c108BFloat16ES4_S4_ZZZNS0_21remainder_kernel_cudaERNS_18TensorIteratorBaseEENKUlvE0_clEvENKUlvE2_clEvEUlS4_S4_E_EESt5arrayIPcLm2EEEEviT0_T1_:
        /* <DEDUP_REMOVED lines=71> */
[----:B------:R-:W-:-:S04]  /*0470*/  IMAD.U32 R2, R0, 0x10000, RZ ;  /* 0x0001000000027824 */ /* 0x000fc800078e00ff */
        /* <DEDUP_REMOVED lines=29> */
.L_x_30641:
[----:B------:R-:W-:Y:S05]  /*0650*/  BSYNC.RECONVERGENT B2 ;  /* 0x0000000000027941 */ /* 0x000fea0003800200 */
.L_x_30640:
[----:B------:R-:W-:Y:S01]  /*0660*/  FFMA.FTZ R3, -R8, R4, R3 ;  /* 0x0000000408037223 */ /* 0x000fe20000010103 */
[----:B------:R-:W-:Y:S06]  /*0670*/  BRA `(.L_x_30638) ;  /* 0x0000000000787947 */ /* 0x000fec0003800000 */
.L_x_30639:
        /* <DEDUP_REMOVED lines=14> */
.L_x_30644:
        /* <DEDUP_REMOVED lines=13> */
.L_x_30643:
[----:B------:R-:W-:Y:S05]  /*0830*/  BSYNC.RECONVERGENT B2 ;  /* 0x0000000000027941 */ /* 0x000fea0003800200 */
.L_x_30642:
[----:B------:R-:W-:-:S04]  /*0840*/  FMUL.FTZ R4, R4, 1.1920928955078125e-07 ;  /* 0x3400000004047820 */ /* 0x000fc80000410000 */
[----:B------:R-:W-:-:S07]  /*0850*/  FMUL.FTZ R3, R3, R4 ;  /* 0x0000000403037220 */ /* 0x000fce0000410000 */
.L_x_30638:
[----:B------:R-:W-:Y:S05]  /*0860*/  BSYNC.RECONVERGENT B0 ;  /* 0x0000000000007941 */ /* 0x000fea0003800200 */
.L_x_30637:
        /* <DEDUP_REMOVED lines=11> */
.L_x_30636:
[----:B------:R-:W-:Y:S05]  /*0920*/  BSYNC.RECONVERGENT B1 ;  /* 0x0000000000017941 */ /* 0x000fea0003800200 */
.L_x_30635:
[----:B------:R-:W-:Y:S01]  /*0930*/  VIADD R2, R18, 0x80 ;  /* 0x0000008012027836 */ /* 0x000fe20000000000 */
[----:B------:R-:W-:Y:S04]  /*0940*/  BSSY.RECONVERGENT B1, `(.L_x_30645) ;  /* 0x0000050000017945 */ /* 0x000fe80003800200 */
        /* <DEDUP_REMOVED lines=31> */
.L_x_30652:
[----:B------:R-:W-:Y:S01]  /*0b40*/  FSETP.GEU.FTZ.AND P0, PT, R9, -R10, PT ;  /* 0x8000000a0900720b */ /* 0x000fe20003f1e000 */
[----:B------:R-:W-:-:S12]  /*0b50*/  FADD.FTZ R6, R6, -1 ;  /* 0xbf80000006067421 */ /* 0x000fd80000010000 */
[----:B------:R-:W-:-:S07]  /*0b60*/  @!P0 FADD.FTZ R6, R6, -1 ;  /* 0xbf80000006068421 */ /* 0x000fce0000010000 */
.L_x_30651:
[----:B------:R-:W-:Y:S05]  /*0b70*/  BSYNC.RECONVERGENT B2 ;  /* 0x0000000000027941 */ /* 0x000fea0003800200 */
.L_x_30650:
[----:B------:R-:W-:Y:S01]  /*0b80*/  FFMA.FTZ R7, -R10, R6, R7 ;  /* 0x000000060a077223 */ /* 0x000fe20000010107 */
[----:B------:R-:W-:Y:S06]  /*0b90*/  BRA `(.L_x_30648) ;  /* 0x0000000000787947 */ /* 0x000fec0003800000 */
.L_x_30649:
        /* <DEDUP_REMOVED lines=8> */
[----:B0-----:R-:W-:Y:S02]  /*0c20*/  LOP3.LUT R9, R7, 0x3f800000, RZ, 0xfc, !PT ;  /* 0x3f80000007097812 */ /* 0x001fe400078efcff */
[----:B------:R-:W-:-:S05]  /*0c30*/  FSEL R6, R6, +QNAN , P2 ;  /* 0x7fffffff06067808 */ /* 0x000fca0001000000 */
[----:B------:R-:W-:Y:S05]  /*0c40*/  @!P1 BRA `(.L_x_30654) ;  /* 0x0000000000409947 */ /* 0x000fea0003800000 */
[----:B------:R-:W-:-:S04]  /*0c50*/  LOP3.LUT R7, R8, 0x7fffff, RZ, 0xc0, !PT ;  /* 0x007fffff08077812 */ /* 0x000fc800078ec0ff */
[----:B------:R-:W-:-:S04]  /*0c60*/  LOP3.LUT R7, R7, 0x3f800000, RZ, 0xfc, !PT ;  /* 0x3f80000007077812 */ /* 0x000fc800078efcff */
[----:B------:R0:W1:Y:S03]  /*0c70*/  MUFU.RCP R8, R7 ;  /* 0x0000000700087308 */ /* 0x0000660000001000 */
.L_x_30655:
        /* <DEDUP_REMOVED lines=13> */
.L_x_30654:
[----:B------:R-:W-:Y:S05]  /*0d50*/  BSYNC.RECONVERGENT B2 ;  /* 0x0000000000027941 */ /* 0x000fea0003800200 */
.L_x_30653:
[----:B------:R-:W-:-:S04]  /*0d60*/  FMUL.FTZ R9, R9, 1.1920928955078125e-07 ;  /* 0x3400000009097820 */ /* 0x000fc80000410000 */
[----:B0-----:R-:W-:-:S07]  /*0d70*/  FMUL.FTZ R7, R6, R9 ;  /* 0x0000000906077220 */ /* 0x001fce0000410000 */
.L_x_30648:
[----:B------:R-:W-:Y:S05]  /*0d80*/  BSYNC.RECONVERGENT B0 ;  /* 0x0000000000007941 */ /* 0x000fea0003800200 */
.L_x_30647:
        /* <DEDUP_REMOVED lines=11> */
.L_x_30646:
[----:B------:R-:W-:Y:S05]  /*0e40*/  BSYNC.RECONVERGENT B1 ;  /* 0x0000000000017941 */ /* 0x000fea0003800200 */
.L_x_30645:
        /* <DEDUP_REMOVED lines=33> */
.L_x_30663:
[----:B------:R-:W-:Y:S01]  /*1060*/  FSETP.GEU.FTZ.AND P0, PT, R9, -R11, PT ;  /* 0x8000000b0900720b */ /* 0x000fe20003f1e000 */
[----:B------:R-:W-:-:S12]  /*1070*/  FADD.FTZ R7, R7, -1 ;  /* 0xbf80000007077421 */ /* 0x000fd80000010000 */
[----:B------:R-:W-:-:S07]  /*1080*/  @!P0 FADD.FTZ R7, R7, -1 ;  /* 0xbf80000007078421 */ /* 0x000fce0000010000 */
.L_x_30662:
[----:B------:R-:W-:Y:S05]  /*1090*/  BSYNC.RECONVERGENT B2 ;  /* 0x0000000000027941 */ /* 0x000fea0003800200 */
.L_x_30661:
[----:B------:R-:W-:Y:S01]  /*10a0*/  FFMA.FTZ R6, -R11, R7, R6 ;  /* 0x000000070b067223 */ /* 0x000fe20000010106 */
[----:B------:R-:W-:Y:S06]  /*10b0*/  BRA `(.L_x_30659) ;  /* 0x0000000000787947 */ /* 0x000fec0003800000 */
.L_x_30660:
        /* <DEDUP_REMOVED lines=14> */
.L_x_30666:
        /* <DEDUP_REMOVED lines=13> */
.L_x_30665:
[----:B------:R-:W-:Y:S05]  /*1270*/  BSYNC.RECONVERGENT B2 ;  /* 0x0000000000027941 */ /* 0x000fea0003800200 */
.L_x_30664:
[----:B------:R-:W-:-:S04]  /*1280*/  FMUL.FTZ R9, R9, 1.1920928955078125e-07 ;  /* 0x3400000009097820 */ /* 0x000fc80000410000 */
[----:B------:R-:W-:-:S07]  /*1290*/  FMUL.FTZ R6, R6, R9 ;  /* 0x0000000906067220 */ /* 0x000fce0000410000 */
.L_x_30659:
[----:B------:R-:W-:Y:S05]  /*12a0*/  BSYNC.RECONVERGENT B0 ;  /* 0x0000000000007941 */ /* 0x000fea0003800200 */
.L_x_30658:
        /* <DEDUP_REMOVED lines=11> */
.L_x_30657:
[----:B------:R-:W-:Y:S05]  /*1360*/  BSYNC.RECONVERGENT B1 ;  /* 0x0000000000017941 */ /* 0x000fea0003800200 */
.L_x_30656:
[----:B------:R-:W-:Y:S01]  /*1370*/  VIADD R6, R18, 0x180 ;  /* 0x0000018012067836 */ /* 0x000fe20000000000 */
[----:B------:R-:W-:Y:S04]  /*1380*/  BSSY.RECONVERGENT B1, `(.L_x_30667) ;  /* 0x0000050000017945 */ /* 0x000fe80003800200 */
[----:B------:R-:W-:-:S13]  /*1390*/  ISETP.GE.U32.AND P0, PT, R6, R17, PT ;  /* 0x000000110600720c */ /* 0x000fda0003f06070 */
[----:B------:R-:W-:Y:S05]  /*13a0*/  @P0 BRA `(.L_x_30668) ;  /* 0x0000000400340947 */ /* 0x000fea0003800000 */
        /* <DEDUP_REMOVED lines=29> */
.L_x_30674:
[----:B------:R-:W-:Y:S01]  /*1580*/  FSETP.GEU.FTZ.AND P0, PT, R10, -R22, PT ;  /* 0x800000160a00720b */ /* 0x000fe20003f1e000 */
[----:B------:R-:W-:-:S12]  /*1590*/  FADD.FTZ R8, R8, -1 ;  /* 0xbf80000008087421 */ /* 0x000fd80000010000 */
[----:B------:R-:W-:-:S07]  /*15a0*/  @!P0 FADD.FTZ R8, R8, -1 ;  /* 0xbf80000008088421 */ /* 0x000fce0000010000 */
.L_x_30673:
[----:B------:R-:W-:Y:S05]  /*15b0*/  BSYNC.RECONVERGENT B2 ;  /* 0x0000000000027941 */ /* 0x000fea0003800200 */
.L_x_30672:
[----:B------:R-:W-:Y:S01]  /*15c0*/  FFMA.FTZ R7, -R22, R8, R7 ;  /* 0x0000000816077223 */ /* 0x000fe20000010107 */
[----:B------:R-:W-:Y:S06]  /*15d0*/  BRA `(.L_x_30670) ;  /* 0x0000000000787947 */ /* 0x000fec0003800000 */
.L_x_30671:
        /* <DEDUP_REMOVED lines=14> */
.L_x_30677:
        /* <DEDUP_REMOVED lines=13> */
.L_x_30676:
[----:B------:R-:W-:Y:S05]  /*1790*/  BSYNC.RECONVERGENT B2 ;  /* 0x0000000000027941 */ /* 0x000fea0003800200 */
.L_x_30675:
[----:B------:R-:W-:-:S04]  /*17a0*/  FMUL.FTZ R10, R10, 1.1920928955078125e-07 ;  /* 0x340000000a0a7820 */ /* 0x000fc80000410000 */
[----:B------:R-:W-:-:S07]  /*17b0*/  FMUL.FTZ R7, R7, R10 ;  /* 0x0000000a07077220 */ /* 0x000fce0000410000 */
.L_x_30670:
[----:B------:R-:W-:Y:S05]  /*17c0*/  BSYNC.RECONVERGENT B0 ;  /* 0x0000000000007941 */ /* 0x000fea0003800200 */
.L_x_30669:
        /* <DEDUP_REMOVED lines=11> */
.L_x_30668:
[----:B------:R-:W-:Y:S05]  /*1880*/  BSYNC.RECONVERGENT B1 ;  /* 0x0000000000017941 */ /* 0x000fea0003800200 */
.L_x_30667:
[----:B0-----:R-:W-:Y:S01]  /*1890*/  VIADD R8, R18, 0x200 ;  /* 0x0000020012087836 */ /* 0x001fe20000000000 */
        /* <DEDUP_REMOVED lines=32> */
.L_x_30685:
[----:B------:R-:W-:Y:S01]  /*1aa0*/  FSETP.GEU.FTZ.AND P0, PT, R15, -R13, PT ;  /* 0x8000000d0f00720b */ /* 0x000fe20003f1e000 */
[----:B------:R-:W-:-:S12]  /*1ab0*/  FADD.FTZ R9, R9, -1 ;  /* 0xbf80000009097421 */ /* 0x000fd80000010000 */
[----:B------:R-:W-:-:S07]  /*1ac0*/  @!P0 FADD.FTZ R9, R9, -1 ;  /* 0xbf80000009098421 */ /* 0x000fce0000010000 */
.L_x_30684:
[----:B------:R-:W-:Y:S05]  /*1ad0*/  BSYNC.RECONVERGENT B2 ;  /* 0x0000000000027941 */ /* 0x000fea0003800200 */
.L_x_30683:
[----:B------:R-:W-:Y:S01]  /*1ae0*/  FFMA.FTZ R10, -R13, R9, R10 ;  /* 0x000000090d0a7223 */ /* 0x000fe2000001010a */
[----:B------:R-:W-:Y:S06]  /*1af0*/  BRA `(.L_x_30681) ;  /* 0x0000000000787947 */ /* 0x000fec0003800000 */
.L_x_30682:
        /* <DEDUP_REMOVED lines=14> */
.L_x_30688:
        /* <DEDUP_REMOVED lines=13> */
.L_x_30687:
[----:B------:R-:W-:Y:S05]  /*1cb0*/  BSYNC.RECONVERGENT B2 ;  /* 0x0000000000027941 */ /* 0x000fea0003800200 */
.L_x_30686:
[----:B0-----:R-:W-:-:S04]  /*1cc0*/  FMUL.FTZ R10, R13, 1.1920928955078125e-07 ;  /* 0x340000000d0a7820 */ /* 0x001fc80000410000 */
[----:B------:R-:W-:-:S07]  /*1cd0*/  FMUL.FTZ R10, R9, R10 ;  /* 0x0000000a090a7220 */ /* 0x000fce0000410000 */
.L_x_30681:
[----:B------:R-:W-:Y:S05]  /*1ce0*/  BSYNC.RECONVERGENT B0 ;  /* 0x0000000000007941 */ /* 0x000fea0003800200 */
.L_x_30680:
        /* <DEDUP_REMOVED lines=11> */
.L_x_30679:
[----:B------:R-:W-:Y:S05]  /*1da0*/  BSYNC.RECONVERGENT B1 ;  /* 0x0000000000017941 */ /* 0x000fea0003800200 */
.L_x_30678:
        /* <DEDUP_REMOVED lines=33> */
.L_x_30696:
[----:B------:R-:W-:Y:S01]  /*1fc0*/  FSETP.GEU.FTZ.AND P0, PT, R20, -R22, PT ;  /* 0x800000161400720b */ /* 0x000fe20003f1e000 */
[----:B------:R-:W-:-:S12]  /*1fd0*/  FADD.FTZ R10, R10, -1 ;  /* 0xbf8000000a0a7421 */ /* 0x000fd80000010000 */
[----:B------:R-:W-:-:S07]  /*1fe0*/  @!P0 FADD.FTZ R10, R10, -1 ;  /* 0xbf8000000a0a8421 */ /* 0x000fce0000010000 */
.L_x_30695:
[----:B------:R-:W-:Y:S05]  /*1ff0*/  BSYNC.RECONVERGENT B2 ;  /* 0x0000000000027941 */ /* 0x000fea0003800200 */
.L_x_30694:
[----:B------:R-:W-:Y:S01]  /*2000*/  FFMA.FTZ R11, -R22, R10, R11 ;  /* 0x0000000a160b7223 */ /* 0x000fe2000001010b */
[----:B------:R-:W-:Y:S06]  /*2010*/  BRA `(.L_x_30692) ;  /* 0x0000000000787947 */ /* 0x000fec0003800000 */
.L_x_30693:
        /* <DEDUP_REMOVED lines=14> */
.L_x_30699:
        /* <DEDUP_REMOVED lines=13> */
.L_x_30698:
[----:B------:R-:W-:Y:S05]  /*21d0*/  BSYNC.RECONVERGENT B2 ;  /* 0x0000000000027941 */ /* 0x000fea0003800200 */
.L_x_30697:
[----:B------:R-:W-:-:S04]  /*21e0*/  FMUL.FTZ R15, R15, 1.1920928955078125e-07 ;  /* 0x340000000f0f7820 */ /* 0x000fc80000410000 */
[----:B0-----:R-:W-:-:S07]  /*21f0*/  FMUL.FTZ R11, R10, R15 ;  /* 0x0000000f0a0b7220 */ /* 0x001fce0000410000 */
.L_x_30692:
[----:B------:R-:W-:Y:S05]  /*2200*/  BSYNC.RECONVERGENT B0 ;  /* 0x0000000000007941 */ /* 0x000fea0003800200 */
.L_x_30691:
        /* <DEDUP_REMOVED lines=11> */
.L_x_30690:
[----:B------:R-:W-:Y:S05]  /*22c0*/  BSYNC.RECONVERGENT B1 ;  /* 0x0000000000017941 */ /* 0x000fea0003800200 */
.L_x_30689:
        /* <DEDUP_REMOVED lines=33> */
.L_x_30707:
[----:B------:R-:W-:Y:S01]  /*24e0*/  FSETP.GEU.FTZ.AND P0, PT, R19, -R15, PT ;  /* 0x8000000f1300720b */ /* 0x000fe20003f1e000 */
[----:B------:R-:W-:-:S12]  /*24f0*/  FADD.FTZ R11, R11, -1 ;  /* 0xbf8000000b0b7421 */ /* 0x000fd80000010000 */
[----:B------:R-:W-:-:S07]  /*2500*/  @!P0 FADD.FTZ R11, R11, -1 ;  /* 0xbf8000000b0b8421 */ /* 0x000fce0000010000 */
.L_x_30706:
[----:B------:R-:W-:Y:S05]  /*2510*/  BSYNC.RECONVERGENT B2 ;  /* 0x0000000000027941 */ /* 0x000fea0003800200 */
.L_x_30705:
[----:B------:R-:W-:Y:S01]  /*2520*/  FFMA.FTZ R10, -R15, R11, R10 ;  /* 0x0000000b0f0a7223 */ /* 0x000fe2000001010a */
[----:B------:R-:W-:Y:S06]  /*2530*/  BRA `(.L_x_30703) ;  /* 0x0000000000787947 */ /* 0x000fec0003800000 */
.L_x_30704:
        /* <DEDUP_REMOVED lines=14> */
.L_x_30710:
        /* <DEDUP_REMOVED lines=13> */
.L_x_30709:
[----:B------:R-:W-:Y:S05]  /*26f0*/  BSYNC.RECONVERGENT B2 ;  /* 0x0000000000027941 */ /* 0x000fea0003800200 */
.L_x_30708:
[----:B------:R-:W-:-:S04]  /*2700*/  FMUL.FTZ R15, R15, 1.1920928955078125e-07 ;  /* 0x340000000f0f7820 */ /* 0x000fc80000410000 */
[----:B------:R-:W-:-:S07]  /*2710*/  FMUL.FTZ R10, R10, R15 ;  /* 0x0000000f0a0a7220 */ /* 0x000fce0000410000 */
.L_x_30703:
[----:B------:R-:W-:Y:S05]  /*2720*/  BSYNC.RECONVERGENT B0 ;  /* 0x0000000000007941 */ /* 0x000fea0003800200 */
.L_x_30702:
        /* <DEDUP_REMOVED lines=11> */
.L_x_30701:
[----:B------:R-:W-:Y:S05]  /*27e0*/  BSYNC.RECONVERGENT B1 ;  /* 0x0000000000017941 */ /* 0x000fea0003800200 */
.L_x_30700:
[----:B------:R-:W-:Y:S01]  /*27f0*/  VIADD R10, R18, 0x380 ;  /* 0x00000380120a7836 */ /* 0x000fe20000000000 */
[----:B------:R-:W-:Y:S04]  /*2800*/  BSSY.RECONVERGENT B1, `(.L_x_30711) ;  /* 0x0000050000017945 */ /* 0x000fe80003800200 */
[----:B------:R-:W-:-:S13]  /*2810*/  ISETP.GE.U32.AND P0, PT, R10, R17, PT ;  /* 0x000000110a00720c */ /* 0x000fda0003f06070 */
[----:B------:R-:W-:Y:S05]  /*2820*/  @P0 BRA `(.L_x_30712) ;  /* 0x0000000400340947 */ /* 0x000fea0003800000 */
[----:B------:R-:W-:Y:S01]  /*2830*/  IMAD.U32 R0, R0, 0x10000, RZ ;  /* 0x0001000000007824 */ /* 0x000fe200078e00ff */
[----:B------:R-:W-:Y:S01]  /*2840*/  BSSY.RECONVERGENT B0, `(.L_x_30713) ;  /* 0x0000040000007945 */ /* 0x000fe20003800200 */
[----:B0----5:R-:W-:Y:S02]  /*2850*/  IMAD.U32 R11, R12, 0x10000, RZ ;  /* 0x000100000c0b7824 */ /* 0x021fe400078e00ff */
        /* <DEDUP_REMOVED lines=26> */
.L_x_30718:
[----:B------:R-:W-:Y:S01]  /*2a00*/  FSETP.GEU.FTZ.AND P0, PT, R15, -R14, PT ;  /* 0x8000000e0f00720b */ /* 0x000fe20003f1e000 */
[----:B------:R-:W-:-:S12]  /*2a10*/  FADD.FTZ R10, R10, -1 ;  /* 0xbf8000000a0a7421 */ /* 0x000fd80000010000 */
[----:B------:R-:W-:-:S07]  /*2a20*/  @!P0 FADD.FTZ R10, R10, -1 ;  /* 0xbf8000000a0a8421 */ /* 0x000fce0000010000 */
.L_x_30717:
[----:B------:R-:W-:Y:S05]  /*2a30*/  BSYNC.RECONVERGENT B2 ;  /* 0x0000000000027941 */ /* 0x000fea0003800200 */
.L_x_30716:
[----:B------:R-:W-:Y:S01]  /*2a40*/  FFMA.FTZ R13, -R14, R10, R13 ;  /* 0x0000000a0e0d7223 */ /* 0x000fe2000001010d */
[----:B------:R-:W-:Y:S06]  /*2a50*/  BRA `(.L_x_30714) ;  /* 0x0000000000787947 */ /* 0x000fec0003800000 */
.L_x_30715:
        /* <DEDUP_REMOVED lines=14> */
.L_x_30721:
        /* <DEDUP_REMOVED lines=13> */
.L_x_30720:
[----:B------:R-:W-:Y:S05]  /*2c10*/  BSYNC.RECONVERGENT B2 ;  /* 0x0000000000027941 */ /* 0x000fea0003800200 */
.L_x_30719:
[----:B------:R-:W-:-:S04]  /*2c20*/  FMUL.FTZ R13, R13, 1.1920928955078125e-07 ;  /* 0x340000000d0d7820 */ /* 0x000fc80000410000 */
[----:B------:R-:W-:-:S07]  /*2c30*/  FMUL.FTZ R13, R10, R13 ;  /* 0x0000000d0a0d7220 */ /* 0x000fce0000410000 */
.L_x_30714:
[----:B------:R-:W-:Y:S05]  /*2c40*/  BSYNC.RECONVERGENT B0 ;  /* 0x0000000000007941 */ /* 0x000fea0003800200 */
.L_x_30713:
        /* <DEDUP_REMOVED lines=11> */
.L_x_30712:
[----:B------:R-:W-:Y:S05]  /*2d00*/  BSYNC.RECONVERGENT B1 ;  /* 0x0000000000017941 */ /* 0x000fea0003800200 */
.L_x_30711:
        /* <DEDUP_REMOVED lines=16> */
.L_x_30724:
[----:B------:R-:W-:-:S13]  /*2e10*/  ISETP.GE.U32.AND P0, PT, R18, R17, PT ;  /* 0x000000111200720c */ /* 0x000fda0003f06070 */
[----:B------:R-:W-:Y:S05]  /*2e20*/  @P0 BRA `(.L_x_30726) ;  /* 0x0000000000300947 */ /* 0x000fea0003800000 */
[----:B-1----:R-:W1:Y:S01]  /*2e30*/  LDC.64 R2, c[0x0][0x388] ;  /* 0x0000e200ff027b82 */ /* 0x002e620000000a00 */
[----:B0-----:R-:W-:Y:S02]  /*2e40*/  IMAD.IADD R11, R16, 0x1, R18 ;  /* 0x00000001100b7824 */ /* 0x001fe400078e0212 */
[----:B------:R-:W-:Y:S02]  /*2e50*/  VIADD R18, R18, 0x80 ;  /* 0x0000008012127836 */ /* 0x000fe40000000000 */
[----:B-1----:R-:W-:-:S05]  /*2e60*/  IMAD.WIDE.U32 R2, R11, 0x2, R2 ;  /* 0x000000020b027825 */ /* 0x002fca00078e0002 */
[----:B------:R1:W-:Y:S02]  /*2e70*/  STG.E.U16 desc[UR4][R2.64], R5 ;  /* 0x0000000502007986 */ /* 0x0003e4000c101504 */
.L_x_30725:
[----:B------:R-:W-:-:S13]  /*2e80*/  ISETP.GE.U32.AND P0, PT, R18, R17, PT ;  /* 0x000000111200720c */ /* 0x000fda0003f06070 */
[----:B------:R-:W-:Y:S05]  /*2e90*/  @P0 BRA `(.L_x_30727) ;  /* 0x0000000000300947 */ /* 0x000fea0003800000 */
[----:B01----:R-:W0:Y:S01]  /*2ea0*/  LDC.64 R2, c[0x0][0x388] ;  /* 0x0000e200ff027b82 */ /* 0x003e220000000a00 */
[----:B------:R-:W-:Y:S02]  /*2eb0*/  IMAD.IADD R5, R16, 0x1, R18 ;  /* 0x0000000110057824 */ /* 0x000fe400078e0212 */
[----:B------:R-:W-:Y:S02]  /*2ec0*/  VIADD R18, R18, 0x80 ;  /* 0x0000008012127836 */ /* 0x000fe40000000000 */
[----:B0-----:R-:W-:-:S05]  /*2ed0*/  IMAD.WIDE.U32 R2, R5, 0x2, R2 ;  /* 0x0000000205027825 */ /* 0x001fca00078e0002 */
[----:B------:R2:W-:Y:S02]  /*2ee0*/  STG.E.U16 desc[UR4][R2.64], R6 ;  /* 0x0000000602007986 */ /* 0x0005e4000c101504 */
.L_x_30726:
[----:B------:R-:W-:-:S13]  /*2ef0*/  ISETP.GE.U32.AND P0, PT, R18, R17, PT ;  /* 0x000000111200720c */ /* 0x000fda0003f06070 */
[----:B------:R-:W-:Y:S05]  /*2f00*/  @P0 BRA `(.L_x_30728) ;  /* 0x0000000000340947 */ /* 0x000fea0003800000 */
[----:B-12---:R-:W1:Y:S01]  /*2f10*/  LDC.64 R2, c[0x0][0x388] ;  /* 0x0000e200ff027b82 */ /* 0x006e620000000a00 */
[----:B------:R-:W-:Y:S02]  /*2f20*/  IMAD.IADD R5, R16, 0x1, R18 ;  /* 0x0000000110057824 */ /* 0x000fe400078e0212 */
[----:B------:R-:W-:Y:S02]  /*2f30*/  VIADD R18, R18, 0x80 ;  /* 0x0000008012127836 */ /* 0x000fe40000000000 */
[----:B-1----:R-:W-:-:S05]  /*2f40*/  IMAD.WIDE.U32 R2, R5, 0x2, R2 ;  /* 0x0000000205027825 */ /* 0x002fca00078e0002 */
[----:B------:R2:W-:Y:S02]  /*2f50*/  STG.E.U16 desc[UR4][R2.64], R7 ;  /* 0x0000000702007986 */ /* 0x0005e4000c101504 */
.L_x_30727:
[----:B------:R-:W-:-:S13]  /*2f60*/  ISETP.GE.U32.AND P0, PT, R18, R17, PT ;  /* 0x000000111200720c */ /* 0x000fda0003f06070 */
[----:B------:R-:W-:Y:S05]  /*2f70*/  @P0 BREAK.RELIABLE B1 ;  /* 0x0000000000010942 */ /* 0x000fea0003800100 */
[----:B------:R-:W-:Y:S05]  /*2f80*/  @P0 BRA `(.L_x_30729) ;  /* 0x0000000000300947 */ /* 0x000fea0003800000 */
[----:B012---:R-:W0:Y:S01]  /*2f90*/  LDC.64 R2, c[0x0][0x388] ;  /* 0x0000e200ff027b82 */ /* 0x007e220000000a00 */
[----:B------:R-:W-:Y:S02]  /*2fa0*/  IMAD.IADD R5, R16, 0x1, R18 ;  /* 0x0000000110057824 */ /* 0x000fe400078e0212 */
[----:B------:R-:W-:Y:S02]  /*2fb0*/  VIADD R18, R18, 0x80 ;  /* 0x0000008012127836 */ /* 0x000fe40000000000 */
[----:B0-----:R-:W-:-:S05]  /*2fc0*/  IMAD.WIDE.U32 R2, R5, 0x2, R2 ;  /* 0x0000000205027825 */ /* 0x001fca00078e0002 */
[----:B------:R3:W-:Y:S02]  /*2fd0*/  STG.E.U16 desc[UR4][R2.64], R8 ;  /* 0x0000000802007986 */ /* 0x0007e4000c101504 */
.L_x_30728:
[----:B------:R-:W-:Y:S05]  /*2fe0*/  BSYNC.RELIABLE B1 ;  /* 0x0000000000017941 */ /* 0x000fea0003800100 */
.L_x_30723:
[----:B------:R-:W-:-:S13]  /*2ff0*/  ISETP.GE.U32.AND P0, PT, R18, R17, PT ;  /* 0x000000111200720c */ /* 0x000fda0003f06070 */
[----:B-123--:R-:W1:Y:S01]  /*3000*/  @!P0 LDC.64 R2, c[0x0][0x388] ;  /* 0x0000e200ff028b82 */ /* 0x00ee620000000a00 */
[----:B------:R-:W-:Y:S02]  /*3010*/  @!P0 IMAD.IADD R5, R16, 0x1, R18 ;  /* 0x0000000110058824 */ /* 0x000fe400078e0212 */
[----:B------:R-:W-:Y:S02]  /*3020*/  @!P0 VIADD R18, R18, 0x80 ;  /* 0x0000008012128836 */ /* 0x000fe40000000000 */
[----:B-1----:R-:W-:-:S05]  /*3030*/  @!P0 IMAD.WIDE.U32 R2, R5, 0x2, R2 ;  /* 0x0000000205028825 */ /* 0x002fca00078e0002 */
[----:B------:R3:W-:Y:S02]  /*3040*/  @!P0 STG.E.U16 desc[UR4][R2.64], R9 ;  /* 0x0000000902008986 */ /* 0x0007e4000c101504 */
.L_x_30729:
[----:B------:R-:W-:Y:S05]  /*3050*/  BSYNC.RECONVERGENT B0 ;  /* 0x0000000000007941 */ /* 0x000fea0003800200 */
.L_x_30722:
[----:B------:R-:W-:Y:S05]  /*3060*/  WARPSYNC.ALL ;  /* 0x0000000000007948 */ /* 0x000fea0003800000 */
[----:B------:R-:W-:-:S13]  /*3070*/  ISETP.GE.U32.AND P0, PT, R18, R17, PT ;  /* 0x000000111200720c */ /* 0x000fda0003f06070 */
[----:B------:R-:W-:Y:S05]  /*3080*/  @P0 EXIT ;  /* 0x000000000000094d */ /* 0x000fea0003800000 */
[----:B0123--:R-:W0:Y:S01]  /*3090*/  LDC.64 R2, c[0x0][0x388] ;  /* 0x0000e200ff027b82 */ /* 0x00fe220000000a00 */
[----:B------:R-:W-:-:S04]  /*30a0*/  IMAD.IADD R5, R16, 0x1, R18 ;  /* 0x0000000110057824 */ /* 0x000fc800078e0212 */
[----:B0-----:R-:W-:-:S05]  /*30b0*/  IMAD.WIDE.U32 R2, R5, 0x2, R2 ;  /* 0x0000000205027825 */ /* 0x001fca00078e0002 */
[----:B------:R-:W-:Y:S01]  /*30c0*/  STG.E.U16 desc[UR4][R2.64], R0 ;  /* 0x0000000002007986 */ /* 0x000fe2000c101504 */
[----:B------:R-:W-:Y:S05]  /*30d0*/  EXIT ;  /* 0x000000000000794d */ /* 0x000fea0003800000 */
.L_x_30634:
        /* <DEDUP_REMOVED lines=8> */
[----:B--2---:R-:W-:Y:S01]  /*3160*/  SHF.L.U32 R5, R0, 0x10, RZ ;  /* 0x0000001000057819 */ /* 0x004fe200000006ff */
[----:B------:R-:W-:Y:S04]  /*3170*/  BSSY.RECONVERGENT B0, `(.L_x_30730) ;  /* 0x0000045000007945 */ /* 0x000fe80003800200 */
[----:B------:R-:W-:-:S04]  /*3180*/  FADD.FTZ R8, |R5|, -RZ ;  /* 0x800000ff05087221 */ /* 0x000fc80000010200 */
[C---:B------:R-:W-:Y:S01]  /*3190*/  VIADD R0, R8.reuse, 0xb800000 ;  /* 0x0b80000008007836 */ /* 0x040fe20000000000 */
[----:B------:R-:W-:Y:S01]  /*31a0*/  LOP3.LUT R7, R8, 0x7fffff, RZ, 0xc0, !PT ;  /* 0x007fffff08077812 */ /* 0x000fe200078ec0ff */
[----:B------:R-:W-:-:S03]  /*31b0*/  IMAD.MOV.U32 R6, RZ, RZ, R8 ;  /* 0x000000ffff067224 */ /* 0x000fc600078e0008 */
        /* <DEDUP_REMOVED lines=31> */
.L_x_30734:
[----:B------:R-:W-:Y:S05]  /*33b0*/  BSYNC.RECONVERGENT B1 ;  /* 0x0000000000017941 */ /* 0x000fea0003800200 */
.L_x_30733:
[----:B------:R-:W-:Y:S01]  /*33c0*/  FFMA.FTZ R6, -R13, R17, R8 ;  /* 0x000000110d067223 */ /* 0x000fe20000010108 */
[----:B------:R-:W-:Y:S06]  /*33d0*/  BRA `(.L_x_30731) ;  /* 0x0000000000787947 */ /* 0x000fec0003800000 */
.L_x_30732:
[----:B------:R-:W-:Y:S01]  /*33e0*/  LOP3.LUT R15, R13, 0xff800000, RZ, 0xc0, !PT ;  /* 0xff8000000d0f7812 */ /* 0x000fe200078ec0ff */
[----:B------:R-:W-:Y:S01]  /*33f0*/  BSSY.RECONVERGENT B1, `(.L_x_30735) ;  /* 0x000001a000017945 */ /* 0x000fe20003800200 */
[----:B------:R-:W-:Y:S01]  /*3400*/  ISETP.GT.U32.AND P0, PT, R8, 0x7f7fffff, PT ;  /* 0x7f7fffff0800780c */ /* 0x000fe20003f04070 */
[----:B------:R-:W-:Y:S01]  /*3410*/  IMAD.MOV.U32 R14, RZ, RZ, R7 ;  /* 0x000000ffff0e7224 */ /* 0x000fe200078e0007 */
[----:B------:R-:W-:Y:S01]  /*3420*/  FSETP.GT.FTZ.AND P2, PT, |R9|, RZ, PT ;  /* 0x000000ff0900720b */ /* 0x000fe20003f54200 */
[----:B------:R-:W-:-:S05]  /*3430*/  IMAD.IADD R6, R0, 0x1, -R15 ;  /* 0x0000000100067824 */ /* 0x000fca00078e0a0f */
        /* <DEDUP_REMOVED lines=8> */
.L_x_30737:
        /* <DEDUP_REMOVED lines=13> */
.L_x_30736:
[----:B------:R-:W-:Y:S05]  /*3590*/  BSYNC.RECONVERGENT B1 ;  /* 0x0000000000017941 */ /* 0x000fea0003800200 */
.L_x_30735:
[----:B0-----:R-:W-:-:S04]  /*35a0*/  FMUL.FTZ R13, R14, 1.1920928955078125e-07 ;  /* 0x340000000e0d7820 */ /* 0x001fc80000410000 */
[----:B------:R-:W-:-:S07]  /*35b0*/  FMUL.FTZ R6, R6, R13 ;  /* 0x0000000d06067220 */ /* 0x000fce0000410000 */
.L_x_30731:
[----:B------:R-:W-:Y:S05]  /*35c0*/  BSYNC.RECONVERGENT B0 ;  /* 0x0000000000007941 */ /* 0x000fea0003800200 */
.L_x_30730:
[----:B------:R-:W-:Y:S01]  /*35d0*/  FSETP.NAN.FTZ.AND P0, PT, |R6|, |R6|, PT ;  /* 0x400000060600720b */ /* 0x000fe20003f18200 */
[----:B------:R-:W-:Y:S01]  /*35e0*/  IMAD.U32 R10, R10, 0x10000, RZ ;  /* 0x000100000a0a7824 */ /* 0x000fe200078e00ff */
[C---:B------:R-:W-:Y:S01]  /*35f0*/  LOP3.LUT R13, R6.reuse, 0x80000000, R5, 0xb8, !PT ;  /* 0x80000000060d7812 */ /* 0x040fe200078eb805 */
[----:B------:R-:W-:Y:S01]  /*3600*/  BSSY.RECONVERGENT B0, `(.L_x_30738) ;  /* 0x0000047000007945 */ /* 0x000fe20003800200 */
[----:B------:R-:W-:Y:S02]  /*3610*/  IMAD.MOV.U32 R12, RZ, RZ, R8 ;  /* 0x000000ffff0c7224 */ /* 0x000fe400078e0008 */
[----:B------:R-:W-:-:S04]  /*3620*/  FSEL R6, R6, R13, P0 ;  /* 0x0000000d06067208 */ /* 0x000fc80000000000 */
[----:B------:R-:W-:-:S13]  /*3630*/  FSETP.NEU.FTZ.AND P2, PT, R6, RZ, PT ;  /* 0x000000ff0600720b */ /* 0x000fda0003f5d000 */
[----:B------:R-:W-:Y:S02]  /*3640*/  @P2 FSETP.GEU.FTZ.AND P1, PT, R9, RZ, PT ;  /* 0x000000ff0900220b */ /* 0x000fe40003f3e000 */
[----:B------:R-:W-:-:S04]  /*3650*/  @P2 FSETP.GEU.FTZ.AND P0, PT, R6, RZ, PT ;  /* 0x000000ff0600220b */ /* 0x000fc80003f1e000 */
[----:B------:R-:W-:Y:S02]  /*3660*/  @P2 PLOP3.LUT P1, PT, P0, P1, PT, 0x82, 0x28 ;  /* 0x000000000028281c */ /* 0x000fe40000723072 */
[----:B------:R-:W-:Y:S02]  /*3670*/  PLOP3.LUT P0, PT, PT, PT, PT, 0x80, 0x8 ;  /* 0x000000000008781c */ /* 0x000fe40003f0f070 */
[----:B------:R-:W-:Y:S02]  /*3680*/  @P2 PLOP3.LUT P0, PT, P1, PT, PT, 0x80, 0x8 ;  /* 0x000000000008281c */ /* 0x000fe40000f0f070 */
[----:B------:R-:W-:-:S11]  /*3690*/  FSETP.GEU.FTZ.AND P1, PT, R8, |R10|, PT ;  /* 0x4000000a0800720b */ /* 0x000fd60003f3e000 */
        /* <DEDUP_REMOVED lines=25> */
.L_x_30743:
[----:B------:R-:W-:Y:S01]  /*3830*/  FSETP.GEU.FTZ.AND P0, PT, R13, -R9, PT ;  /* 0x800000090d00720b */ /* 0x000fe20003f1e000 */
[----:B------:R-:W-:-:S12]  /*3840*/  FADD.FTZ R15, R15, -1 ;  /* 0xbf8000000f0f7421 */ /* 0x000fd80000010000 */
[----:B------:R-:W-:-:S07]  /*3850*/  @!P0 FADD.FTZ R15, R15, -1 ;  /* 0xbf8000000f0f8421 */ /* 0x000fce0000010000 */
.L_x_30742:
[----:B------:R-:W-:Y:S05]  /*3860*/  BSYNC.RECONVERGENT B1 ;  /* 0x0000000000017941 */ /* 0x000fea0003800200 */
.L_x_30741:
[----:B------:R-:W-:Y:S01]  /*3870*/  FFMA.FTZ R12, -R9, R15, R8 ;  /* 0x0000000f090c7223 */ /* 0x000fe20000010108 */
[----:B------:R-:W-:Y:S06]  /*3880*/  BRA `(.L_x_30739) ;  /* 0x0000000000787947 */ /* 0x000fec0003800000 */
.L_x_30740:
        /* <DEDUP_REMOVED lines=10> */
[----:B------:R-:W-:Y:S01]  /*3930*/  LOP3.LUT R13, R13, 0x7fffff, RZ, 0xc0, !PT ;  /* 0x007fffff0d0d7812 */ /* 0x000fe200078ec0ff */
[----:B------:R-:W-:-:S03]  /*3940*/  IMAD.MOV.U32 R14, RZ, RZ, R7 ;  /* 0x000000ffff0e7224 */ /* 0x000fc600078e0007 */
[----:B------:R-:W-:-:S04]  /*3950*/  LOP3.LUT R13, R13, 0x3f800000, RZ, 0xfc, !PT ;  /* 0x3f8000000d0d7812 */ /* 0x000fc800078efcff */
[----:B------:R0:W1:Y:S03]  /*3960*/  MUFU.RCP R15, R13 ;  /* 0x0000000d000f7308 */ /* 0x0000660000001000 */
.L_x_30746:
        /* <DEDUP_REMOVED lines=13> */
.L_x_30745:
[----:B------:R-:W-:Y:S05]  /*3a40*/  BSYNC.RECONVERGENT B1 ;  /* 0x0000000000017941 */ /* 0x000fea0003800200 */
.L_x_30744:
[----:B------:R-:W-:-:S04]  /*3a50*/  FMUL.FTZ R12, R14, 1.1920928955078125e-07 ;  /* 0x340000000e0c7820 */ /* 0x000fc80000410000 */
[----:B------:R-:W-:-:S07]  /*3a60*/  FMUL.FTZ R12, R9, R12 ;  /* 0x0000000c090c7220 */ /* 0x000fce0000410000 */
.L_x_30739:
[----:B------:R-:W-:Y:S05]  /*3a70*/  BSYNC.RECONVERGENT B0 ;  /* 0x0000000000007941 */ /* 0x000fea0003800200 */
.L_x_30738:
[C---:B------:R-:W-:Y:S01]  /*3a80*/  FSETP.NAN.FTZ.AND P0, PT, |R12|.reuse, |R12|, PT ;  /* 0x4000000c0c00720b */ /* 0x040fe20003f18200 */
[----:B0----5:R-:W-:Y:S01]  /*3a90*/  IMAD.U32 R13, R11, 0x10000, RZ ;  /* 0x000100000b0d7824 */ /* 0x021fe200078e00ff */
[C---:B------:R-:W-:Y:S01]  /*3aa0*/  LOP3.LUT R9, R12.reuse, 0x80000000, R5, 0xb8, !PT ;  /* 0x800000000c097812 */ /* 0x040fe200078eb805 */
[----:B------:R-:W-:Y:S03]  /*3ab0*/  BSSY.RECONVERGENT B0, `(.L_x_30747) ;  /* 0x0000047000007945 */ /* 0x000fe60003800200 */
        /* <DEDUP_REMOVED lines=8> */
[----:B------:R-:W-:Y:S01]  /*3b40*/  @!P0 FADD.FTZ R9, R10, R9 ;  /* 0x000000090a098221 */ /* 0x000fe20000010000 */
[----:B------:R-:W-:Y:S01]  /*3b50*/  IMAD.MOV.U32 R10, RZ, RZ, R8 ;  /* 0x000000ffff0a7224 */ /* 0x000fe200078e0008 */
        /* <DEDUP_REMOVED lines=24> */
.L_x_30752:
[----:B------:R-:W-:Y:S01]  /*3ce0*/  FSETP.GEU.FTZ.AND P0, PT, R12, -R15, PT ;  /* 0x8000000f0c00720b */ /* 0x000fe20003f1e000 */
[----:B------:R-:W-:-:S12]  /*3cf0*/  FADD.FTZ R19, R19, -1 ;  /* 0xbf80000013137421 */ /* 0x000fd80000010000 */
[----:B------:R-:W-:-:S07]  /*3d00*/  @!P0 FADD.FTZ R19, R19, -1 ;  /* 0xbf80000013138421 */ /* 0x000fce0000010000 */
.L_x_30751:
[----:B------:R-:W-:Y:S05]  /*3d10*/  BSYNC.RECONVERGENT B1 ;  /* 0x0000000000017941 */ /* 0x000fea0003800200 */
.L_x_30750:
[----:B------:R-:W-:Y:S01]  /*3d20*/  FFMA.FTZ R10, -R15, R19, R8 ;  /* 0x000000130f0a7223 */ /* 0x000fe20000010108 */
[----:B------:R-:W-:Y:S06]  /*3d30*/  BRA `(.L_x_30748) ;  /* 0x0000000000787947 */ /* 0x000fec0003800000 */
.L_x_30749:
        /* <DEDUP_REMOVED lines=14> */
.L_x_30755:
        /* <DEDUP_REMOVED lines=13> */
.L_x_30754:
[----:B------:R-:W-:Y:S05]  /*3ef0*/  BSYNC.RECONVERGENT B1 ;  /* 0x0000000000017941 */ /* 0x000fea0003800200 */
.L_x_30753:
[----:B0-----:R-:W-:-:S04]  /*3f00*/  FMUL.FTZ R15, R14, 1.1920928955078125e-07 ;  /* 0x340000000e0f7820 */ /* 0x001fc80000410000 */
[----:B------:R-:W-:-:S07]  /*3f10*/  FMUL.FTZ R10, R10, R15 ;  /* 0x0000000f0a0a7220 */ /* 0x000fce0000410000 */
.L_x_30748:
[----:B------:R-:W-:Y:S05]  /*3f20*/  BSYNC.RECONVERGENT B0 ;  /* 0x0000000000007941 */ /* 0x000fea0003800200 */
.L_x_30747:
[C---:B------:R-:W-:Y:S01]  /*3f30*/  FSETP.NAN.FTZ.AND P0, PT, |R10|.reuse, |R10|, PT ;  /* 0x4000000a0a00720b */ /* 0x040fe20003f18200 */
[----:B------:R-:W-:Y:S01]  /*3f40*/  BSSY.RECONVERGENT B0, `(.L_x_30756) ;  /* 0x000004a000007945 */ /* 0x000fe20003800200 */
[C---:B------:R-:W-:Y:S01]  /*3f50*/  LOP3.LUT R15, R10.reuse, 0x80000000, R5, 0xb8, !PT ;  /* 0x800000000a0f7812 */ /* 0x040fe200078eb805 */
[----:B------:R-:W-:Y:S01]  /*3f60*/  IMAD.MOV.U32 R14, RZ, RZ, R8 ;  /* 0x000000ffff0e7224 */ /* 0x000fe200078e0008 */
[----:B------:R-:W-:Y:S02]  /*3f70*/  PRMT R12, R11, 0x7632, R12 ;  /* 0x000076320b0c7816 */ /* 0x000fe4000000000c */
[----:B------:R-:W-:-:S03]  /*3f80*/  FSEL R10, R10, R15, P0 ;  /* 0x0000000f0a0a7208 */ /* 0x000fc60000000000 */
[----:B------:R-:W-:Y:S01]  /*3f90*/  IMAD.U32 R12, R12, 0x10000, RZ ;  /* 0x000100000c0c7824 */ /* 0x000fe200078e00ff */
        /* <DEDUP_REMOVED lines=32> */
.L_x_30761:
[----:B------:R-:W-:Y:S01]  /*41a0*/  FSETP.GEU.FTZ.AND P0, PT, R15, -R11, PT ;  /* 0x8000000b0f00720b */ /* 0x000fe20003f1e000 */
[----:B------:R-:W-:-:S12]  /*41b0*/  FADD.FTZ R13, R13, -1 ;  /* 0xbf8000000d0d7421 */ /* 0x000fd80000010000 */
[----:B------:R-:W-:-:S07]  /*41c0*/  @!P0 FADD.FTZ R13, R13, -1 ;  /* 0xbf8000000d0d8421 */ /* 0x000fce0000010000 */
.L_x_30760:
[----:B------:R-:W-:Y:S05]  /*41d0*/  BSYNC.RECONVERGENT B1 ;  /* 0x0000000000017941 */ /* 0x000fea0003800200 */
.L_x_30759:
[----:B------:R-:W-:Y:S01]  /*41e0*/  FFMA.FTZ R14, -R11, R13, R8 ;  /* 0x0000000d0b0e7223 */ /* 0x000fe20000010108 */
[----:B------:R-:W-:Y:S06]  /*41f0*/  BRA `(.L_x_30757) ;  /* 0x0000000000787947 */ /* 0x000fec0003800000 */
.L_x_30758:
        /* <DEDUP_REMOVED lines=14> */
.L_x_30764:
        /* <DEDUP_REMOVED lines=13> */
.L_x_30763:
[----:B------:R-:W-:Y:S05]  /*43b0*/  BSYNC.RECONVERGENT B1 ;  /* 0x0000000000017941 */ /* 0x000fea0003800200 */
.L_x_30762:
[----:B------:R-:W-:-:S04]  /*43c0*/  FMUL.FTZ R14, R15, 1.1920928955078125e-07 ;  /* 0x340000000f0e7820 */ /* 0x000fc80000410000 */
[----:B------:R-:W-:-:S07]  /*43d0*/  FMUL.FTZ R14, R11, R14 ;  /* 0x0000000e0b0e7220 */ /* 0x000fce0000410000 */
.L_x_30757:
[----:B------:R-:W-:Y:S05]  /*43e0*/  BSYNC.RECONVERGENT B0 ;  /* 0x0000000000007941 */ /* 0x000fea0003800200 */
.L_x_30756:
[C---:B------:R-:W-:Y:S01]  /*43f0*/  FSETP.NAN.FTZ.AND P0, PT, |R14|.reuse, |R14|, PT ;  /* 0x4000000e0e00720b */ /* 0x040fe20003f18200 */
[----:B0-----:R-:W-:Y:S01]  /*4400*/  IMAD.U32 R13, R3, 0x10000, RZ ;  /* 0x00010000030d7824 */ /* 0x001fe200078e00ff */
        /* <DEDUP_REMOVED lines=36> */
.L_x_30770:
[----:B------:R-:W-:Y:S01]  /*4650*/  FSETP.GEU.FTZ.AND P0, PT, R14, -R15, PT ;  /* 0x8000000f0e00720b */ /* 0x000fe20003f1e000 */
[----:B------:R-:W-:-:S12]  /*4660*/  FADD.FTZ R19, R19, -1 ;  /* 0xbf80000013137421 */ /* 0x000fd80000010000 */
[----:B------:R-:W-:-:S07]  /*4670*/  @!P0 FADD.FTZ R19, R19, -1 ;  /* 0xbf80000013138421 */ /* 0x000fce0000010000 */
.L_x_30769:
[----:B------:R-:W-:Y:S05]  /*4680*/  BSYNC.RECONVERGENT B1 ;  /* 0x0000000000017941 */ /* 0x000fea0003800200 */
.L_x_30768:
[----:B------:R-:W-:Y:S01]  /*4690*/  FFMA.FTZ R12, -R15, R19, R8 ;  /* 0x000000130f0c7223 */ /* 0x000fe20000010108 */
[----:B------:R-:W-:Y:S06]  /*46a0*/  BRA `(.L_x_30766) ;  /* 0x0000000000787947 */ /* 0x000fec0003800000 */
.L_x_30767:
[----:B------:R-:W-:Y:S01]  /*46b0*/  LOP3.LUT R17, R15, 0xff800000, RZ, 0xc0, !PT ;  /* 0xff8000000f117812 */ /* 0x000fe200078ec0ff */
[----:B------:R-:W-:Y:S01]  /*46c0*/  BSSY.RECONVERGENT B1, `(.L_x_30771) ;  /* 0x000001a000017945 */ /* 0x000fe20003800200 */
[----:B------:R-:W-:Y:S02]  /*46d0*/  ISETP.GT.U32.AND P2, PT, R8, 0x7f7fffff, PT ;  /* 0x7f7fffff0800780c */ /* 0x000fe40003f44070 */
[----:B------:R-:W-:Y:S01]  /*46e0*/  FSETP.GT.FTZ.AND P1, PT, |R13|, RZ, PT ;  /* 0x000000ff0d00720b */ /* 0x000fe20003f34200 */
[----:B------:R-:W-:-:S05]  /*46f0*/  IMAD.IADD R12, R0, 0x1, -R17 ;  /* 0x00000001000c7824 */ /* 0x000fca00078e0a11 */
[----:B------:R-:W-:Y:S02]  /*4700*/  LOP3.LUT P0, R18, R12, 0xff800000, RZ, 0xc0, !PT ;  /* 0xff8000000c127812 */ /* 0x000fe4000780c0ff */
[----:B------:R-:W-:Y:S01]  /*4710*/  FSEL R12, R17, +QNAN , !P2 ;  /* 0x7fffffff110c7808 */ /* 0x000fe20005000000 */
[----:B------:R-:W-:-:S03]  /*4720*/  IMAD.MOV.U32 R17, RZ, RZ, R7 ;  /* 0x000000ffff117224 */ /* 0x000fc600078e0007 */
[----:B------:R-:W-:-:S07]  /*4730*/  FSEL R12, R12, +QNAN , P1 ;  /* 0x7fffffff0c0c7808 */ /* 0x000fce0000800000 */
[----:B------:R-:W-:Y:S05]  /*4740*/  @!P0 BRA `(.L_x_30772) ;  /* 0x0000000000448947 */ /* 0x000fea0003800000 */
[----:B------:R-:W-:Y:S01]  /*4750*/  LOP3.LUT R14, R15, 0x7fffff, RZ, 0xc0, !PT ;  /* 0x007fffff0f0e7812 */ /* 0x000fe200078ec0ff */
[----:B------:R-:W-:-:S03]  /*4760*/  IMAD.MOV.U32 R17, RZ, RZ, R7 ;  /* 0x000000ffff117224 */ /* 0x000fc600078e0007 */
[----:B------:R-:W-:-:S04]  /*4770*/  LOP3.LUT R14, R14, 0x3f800000, RZ, 0xfc, !PT ;  /* 0x3f8000000e0e7812 */ /* 0x000fc800078efcff */
[----:B------:R0:W1:Y:S03]  /*4780*/  MUFU.RCP R15, R14 ;  /* 0x0000000e000f7308 */ /* 0x0000660000001000 */
.L_x_30773:
        /* <DEDUP_REMOVED lines=13> */
.L_x_30772:
[----:B------:R-:W-:Y:S05]  /*4860*/  BSYNC.RECONVERGENT B1 ;  /* 0x0000000000017941 */ /* 0x000fea0003800200 */
.L_x_30771:
[----:B------:R-:W-:-:S04]  /*4870*/  FMUL.FTZ R15, R17, 1.1920928955078125e-07 ;  /* 0x34000000110f7820 */ /* 0x000fc80000410000 */
[----:B------:R-:W-:-:S07]  /*4880*/  FMUL.FTZ R12, R12, R15 ;  /* 0x0000000f0c0c7220 */ /* 0x000fce0000410000 */
.L_x_30766:
[----:B------:R-:W-:Y:S05]  /*4890*/  BSYNC.RECONVERGENT B0 ;  /* 0x0000000000007941 */ /* 0x000fea0003800200 */
.L_x_30765:
[C---:B------:R-:W-:Y:S01]  /*48a0*/  FSETP.NAN.FTZ.AND P0, PT, |R12|.reuse, |R12|, PT ;  /* 0x4000000c0c00720b */ /* 0x040fe20003f18200 */
[----:B------:R-:W-:Y:S01]  /*48b0*/  BSSY.RECONVERGENT B0, `(.L_x_30774) ;  /* 0x000004a000007945 */ /* 0x000fe20003800200 */
[C---:B------:R-:W-:Y:S01]  /*48c0*/  LOP3.LUT R15, R12.reuse, 0x80000000, R5, 0xb8, !PT ;  /* 0x800000000c0f7812 */ /* 0x040fe200078eb805 */
[----:B0-----:R-:W-:Y:S01]  /*48d0*/  IMAD.MOV.U32 R14, RZ, RZ, R8 ;  /* 0x000000ffff0e7224 */ /* 0x001fe200078e0008 */
        /* <DEDUP_REMOVED lines=35> */
.L_x_30779:
[----:B------:R-:W-:Y:S01]  /*4b10*/  FSETP.GEU.FTZ.AND P0, PT, R18, -R13, PT ;  /* 0x8000000d1200720b */ /* 0x000fe20003f1e000 */
[----:B------:R-:W-:-:S12]  /*4b20*/  FADD.FTZ R17, R17, -1 ;  /* 0xbf80000011117421 */ /* 0x000fd80000010000 */
[----:B------:R-:W-:-:S07]  /*4b30*/  @!P0 FADD.FTZ R17, R17, -1 ;  /* 0xbf80000011118421 */ /* 0x000fce0000010000 */
.L_x_30778:
[----:B------:R-:W-:Y:S05]  /*4b40*/  BSYNC.RECONVERGENT B1 ;  /* 0x0000000000017941 */ /* 0x000fea0003800200 */
.L_x_30777:
[----:B------:R-:W-:Y:S01]  /*4b50*/  FFMA.FTZ R14, -R13, R17, R8 ;  /* 0x000000110d0e7223 */ /* 0x000fe20000010108 */
[----:B------:R-:W-:Y:S06]  /*4b60*/  BRA `(.L_x_30775) ;  /* 0x0000000000787947 */ /* 0x000fec0003800000 */
.L_x_30776:
        /* <DEDUP_REMOVED lines=14> */
.L_x_30782:
        /* <DEDUP_REMOVED lines=13> */
.L_x_30781:
[----:B------:R-:W-:Y:S05]  /*4d20*/  BSYNC.RECONVERGENT B1 ;  /* 0x0000000000017941 */ /* 0x000fea0003800200 */
.L_x_30780:
[----:B0-----:R-:W-:-:S04]  /*4d30*/  FMUL.FTZ R14, R18, 1.1920928955078125e-07 ;  /* 0x34000000120e7820 */ /* 0x001fc80000410000 */
[----:B------:R-:W-:-:S07]  /*4d40*/  FMUL.FTZ R14, R13, R14 ;  /* 0x0000000e0d0e7220 */ /* 0x000fce0000410000 */
.L_x_30775:
[----:B------:R-:W-:Y:S05]  /*4d50*/  BSYNC.RECONVERGENT B0 ;  /* 0x0000000000007941 */ /* 0x000fea0003800200 */
.L_x_30774:
[----:B------:R-:W-:Y:S01]  /*4d60*/  FSETP.NAN.FTZ.AND P0, PT, |R14|, |R14|, PT ;  /* 0x4000000e0e00720b */ /* 0x000fe20003f18200 */
[----:B------:R-:W-:Y:S01]  /*4d70*/  IMAD.U32 R15, R2, 0x10000, RZ ;  /* 0x00010000020f7824 */ /* 0x000fe200078e00ff */
[C---:B------:R-:W-:Y:S01]  /*4d80*/  LOP3.LUT R13, R14.reuse, 0x80000000, R5, 0xb8, !PT ;  /* 0x800000000e0d7812 */ /* 0x040fe200078eb805 */
[----:B------:R-:W-:Y:S03]  /*4d90*/  BSSY.RECONVERGENT B0, `(.L_x_30783) ;  /* 0x0000047000007945 */ /* 0x000fe60003800200 */
[----:B------:R-:W-:Y:S01]  /*4da0*/  FSEL R13, R14, R13, P0 ;  /* 0x0000000d0e0d7208 */ /* 0x000fe20000000000 */
[----:B------:R-:W-:-:S03]  /*4db0*/  IMAD.MOV.U32 R14, RZ, RZ, R8 ;  /* 0x000000ffff0e7224 */ /* 0x000fc600078e0008 */
        /* <DEDUP_REMOVED lines=32> */
.L_x_30788:
[----:B------:R-:W-:Y:S01]  /*4fc0*/  FSETP.GEU.FTZ.AND P0, PT, R18, -R3, PT ;  /* 0x800000031200720b */ /* 0x000fe20003f1e000 */
[----:B------:R-:W-:-:S12]  /*4fd0*/  FADD.FTZ R19, R19, -1 ;  /* 0xbf80000013137421 */ /* 0x000fd80000010000 */
[----:B------:R-:W-:-:S07]  /*4fe0*/  @!P0 FADD.FTZ R19, R19, -1 ;  /* 0xbf80000013138421 */ /* 0x000fce0000010000 */
.L_x_30787:
[----:B------:R-:W-:Y:S05]  /*4ff0*/  BSYNC.RECONVERGENT B1 ;  /* 0x0000000000017941 */ /* 0x000fea0003800200 */
.L_x_30786:
[----:B------:R-:W-:Y:S01]  /*5000*/  FFMA.FTZ R14, -R3, R19, R8 ;  /* 0x00000013030e7223 */ /* 0x000fe20000010108 */
[----:B------:R-:W-:Y:S06]  /*5010*/  BRA `(.L_x_30784) ;  /* 0x0000000000787947 */ /* 0x000fec0003800000 */
.L_x_30785:
        /* <DEDUP_REMOVED lines=14> */
.L_x_30791:
        /* <DEDUP_REMOVED lines=13> */
.L_x_30790:
[----:B------:R-:W-:Y:S05]  /*51d0*/  BSYNC.RECONVERGENT B1 ;  /* 0x0000000000017941 */ /* 0x000fea0003800200 */
.L_x_30789:
[----:B0-----:R-:W-:-:S04]  /*51e0*/  FMUL.FTZ R14, R19, 1.1920928955078125e-07 ;  /* 0x34000000130e7820 */ /* 0x001fc80000410000 */
[----:B------:R-:W-:-:S07]  /*51f0*/  FMUL.FTZ R14, R3, R14 ;  /* 0x0000000e030e7220 */ /* 0x000fce0000410000 */
.L_x_30784:
[----:B------:R-:W-:Y:S05]  /*5200*/  BSYNC.RECONVERGENT B0 ;  /* 0x0000000000007941 */ /* 0x000fea0003800200 */
.L_x_30783:
[C---:B------:R-:W-:Y:S01]  /*5210*/  FSETP.NAN.FTZ.AND P0, PT, |R14|.reuse, |R14|, PT ;  /* 0x4000000e0e00720b */ /* 0x040fe20003f18200 */
[----:B------:R-:W-:Y:S01]  /*5220*/  BSSY.RECONVERGENT B0, `(.L_x_30792) ;  /* 0x0000047000007945 */ /* 0x000fe20003800200 */
[----:B------:R-:W-:-:S04]  /*5230*/  LOP3.LUT R3, R14, 0x80000000, R5, 0xb8, !PT ;  /* 0x800000000e037812 */ /* 0x000fc800078eb805 */
[----:B------:R-:W-:Y:S02]  /*5240*/  FSEL R14, R14, R3, P0 ;  /* 0x000000030e0e7208 */ /* 0x000fe40000000000 */
[----:B------:R-:W-:Y:S02]  /*5250*/  PRMT R3, R2, 0x7632, R3 ;  /* 0x0000763202037816 */ /* 0x000fe40000000003 */
[----:B------:R-:W-:-:S03]  /*5260*/  FSETP.NEU.FTZ.AND P2, PT, R14, RZ, PT ;  /* 0x000000ff0e00720b */ /* 0x000fc60003f5d000 */
[----:B------:R-:W-:-:S10]  /*5270*/  IMAD.U32 R3, R3, 0x10000, RZ ;  /* 0x0001000003037824 */ /* 0x000fd400078e00ff */
        /* <DEDUP_REMOVED lines=31> */
.L_x_30797:
[----:B------:R-:W-:Y:S01]  /*5470*/  FSETP.GEU.FTZ.AND P0, PT, R2, -R7, PT ;  /* 0x800000070200720b */ /* 0x000fe20003f1e000 */
[----:B------:R-:W-:-:S12]  /*5480*/  FADD.FTZ R17, R17, -1 ;  /* 0xbf80000011117421 */ /* 0x000fd80000010000 */
[----:B------:R-:W-:-:S07]  /*5490*/  @!P0 FADD.FTZ R17, R17, -1 ;  /* 0xbf80000011118421 */ /* 0x000fce0000010000 */
.L_x_30796:
[----:B------:R-:W-:Y:S05]  /*54a0*/  BSYNC.RECONVERGENT B1 ;  /* 0x0000000000017941 */ /* 0x000fea0003800200 */
.L_x_30795:
[----:B------:R-:W-:Y:S01]  /*54b0*/  FFMA.FTZ R8, -R7, R17, R8 ;  /* 0x0000001107087223 */ /* 0x000fe20000010108 */
[----:B------:R-:W-:Y:S06]  /*54c0*/  BRA `(.L_x_30793) ;  /* 0x0000000000707947 */ /* 0x000fec0003800000 */
.L_x_30794:
        /* <DEDUP_REMOVED lines=12> */
.L_x_30800:
        /* <DEDUP_REMOVED lines=13> */
.L_x_30799:
[----:B------:R-:W-:Y:S05]  /*5660*/  BSYNC.RECONVERGENT B1 ;  /* 0x0000000000017941 */ /* 0x000fea0003800200 */
.L_x_30798:
[----:B------:R-:W-:-:S04]  /*5670*/  FMUL.FTZ R8, R7, 1.1920928955078125e-07 ;  /* 0x3400000007087820 */ /* 0x000fc80000410000 */
[----:B------:R-:W-:-:S07]  /*5680*/  FMUL.FTZ R8, R19, R8 ;  /* 0x0000000813087220 */ /* 0x000fce0000410000 */
.L_x_30793:
[----:B------:R-:W-:Y:S05]  /*5690*/  BSYNC.RECONVERGENT B0 ;  /* 0x0000000000007941 */ /* 0x000fea0003800200 */
.L_x_30792:
[C---:B------:R-:W-:Y:S01]  /*56a0*/  FSETP.NAN.FTZ.AND P0, PT, |R8|.reuse, |R8|, PT ;  /* 0x400000080800720b */ /* 0x040fe20003f18200 */
[----:B------:R-:W1:Y:S01]  /*56b0*/  LDC.64 R18, c[0x0][0x388] ;  /* 0x0000e200ff127b82 */ /* 0x000e620000000a00 */
        /* <DEDUP_REMOVED lines=8> */
[----:B-1----:R-:W-:-:S03]  /*5740*/  IMAD.WIDE.U32 R16, R16, 0x2, R18 ;  /* 0x0000000210107825 */ /* 0x002fc600078e0012 */
        /* <DEDUP_REMOVED lines=11> */
.L_x_30801:
        /* <DEDUP_REMOVED lines=16> */
.L_x_54985:


//--------------------- .text._ZN2at6native29vectorized_elementwise_kernelILi4ENS0_13AUnaryFunctorIN3c108BFloat16ES4_S4_ZZZNS0_21remainder_kernel_cudaERNS_18TensorIteratorBaseEENKUlvE0_clEvENKUlvE2_clEvEUlS4_S4_E_EESt5arrayIPcLm2EEEEviT0_T1_ --------------------------
	.section	.text._ZN2at6native29vectorized_elementwise_kernelILi4ENS0_13AUnaryFunctorIN3c108BFloat16ES4_S4_ZZZNS0_21remainder_kernel_cudaERNS_18TensorIteratorBaseEENKUlvE0_clEvENKUlvE2_clEvEUlS4_S4_E_EESt5arrayIPcLm2EEEEviT0_T1_,"ax",@progbits
	.align	128
        .global         _ZN2at6native29vectorized_elementwise_kernelILi4ENS0_13AUnaryFunctorIN3c108BFloat16ES4_S4_ZZZNS0_21remainder_kernel_cudaERNS_18TensorIteratorBaseEENKUlvE0_clEvENKUlvE2_clEvEUlS4_S4_E_EESt5arrayIPcLm2EEEEviT0_T1_
        .type           _ZN2at6native29vectorized_elementwise_kernelILi4ENS0_13AUnaryFunctorIN3c108BFloat16ES4_S4_ZZZNS0_21remainder_kernel_cudaERNS_18TensorIteratorBaseEENKUlvE0_clEvENKUlvE2_clEvEUlS4_S4_E_EESt5arrayIPcLm2EEEEviT0_T1_,@function
        .size           _ZN2at6native29vectorized_elementwise_kernelILi4ENS0_13AUnaryFunctorIN3c108BFloat16ES4_S4_ZZZNS0_21remainder_kernel_cudaERNS_18TensorIteratorBaseEENKUlvE0_clEvENKUlvE2_clEvEUlS4_S4_E_EESt5arrayIPcLm2EEEEviT0_T1_,(.L_x_54986 - _ZN2at6native29vectorized_elementwise_kernelILi4ENS0_13AUnaryFunctorIN3c108BFloat16ES4_S4_ZZZNS0_21remainder_kernel_cudaERNS_18TensorIteratorBaseEENKUlvE0_clEvENKUlvE2_clEvEUlS4_S4_E_EESt5arrayIPcLm2EEEEviT0_T1_)
        .other          _ZN2at6native29vectorized_elementwise_kernelILi4ENS0_13AUnaryFunctorIN3c108BFloat16ES4_S4_ZZZNS0_21remainder_kernel_cudaERNS_18TensorIteratorBaseEENKUlvE0_clEvENKUlvE2_clEvEUlS4_S4_E_EESt5arrayIPcLm2EEEEviT0_T1_,@"STO_CUDA_ENTRY STV_DEFAULT"
_ZN2at6native29vectorized_elementwise_kernelILi4ENS0_13AUnaryFunctorIN3c108BFloat16ES4_S4_ZZZNS0_21remainder_kernel_cudaERNS_18TensorIteratorBaseEENKUlvE0_clEvENKUlvE2_clEvEUlS4_S4_E_EESt5arrayIPcLm2EEEEviT0_T1_:
.text._ZN2at6native29vectorized_elementwise_kernelILi4ENS0_13AUnaryFunctorIN3c108BFloat16ES4_S4_ZZZNS0_21remainder_kernel_cudaERNS_18TensorIteratorBaseEENKUlvE0_clEvENKUlvE2_clEvEUlS4_S4_E_EESt5arrayIPcLm2EEEEviT0_T1_:
        /* <DEDUP_REMOVED lines=101> */
.L_x_30809:
[----:B------:R-:W-:Y:S05]  /*0650*/  BSYNC.RECONVERGENT B2 ;  /* 0x0000000000027941 */ /* 0x000fea0003800200 */
.L_x_30808:
[----:B------:R-:W-:Y:S01]  /*0660*/  FFMA.FTZ R3, -R8, R4, R3 ;  /* 0x0000000408037223 */ /* 0x000fe20000010103 */
[----:B------:R-:W-:Y:S06]  /*0670*/  BRA `(.L_x_30806) ;  /* 0x0000000000787947 */ /* 0x000fec0003800000 */
.L_x_30807:
        /* <DEDUP_REMOVED lines=14> */
.L_x_30812:
        /* <DEDUP_REMOVED lines=13> */
.L_x_30811:
[----:B------:R-:W-:Y:S05]  /*0830*/  BSYNC.RECONVERGENT B2 ;  /* 0x0000000000027941 */ /* 0x000fea0003800200 */
.L_x_30810:
[----:B------:R-:W-:-:S04]  /*0840*/  FMUL.FTZ R4, R4, 1.1920928955078125e-07 ;  /* 0x3400000004047820 */ /* 0x000fc80000410000 */
[----:B------:R-:W-:-:S07]  /*0850*/  FMUL.FTZ R3, R3, R4 ;  /* 0x0000000403037220 */ /* 0x000fce0000410000 */
.L_x_30806:
[----:B------:R-:W-:Y:S05]  /*0860*/  BSYNC.RECONVERGENT B0 ;  /* 0x0000000000007941 */ /* 0x000fea0003800200 */
.L_x_30805:
        /* <DEDUP_REMOVED lines=11> */
.L_x_30804:
[----:B------:R-:W-:Y:S05]  /*0920*/  BSYNC.RECONVERGENT B1 ;  /* 0x0000000000017941 */ /* 0x000fea0003800200 */
.L_x_30803:
        /* <DEDUP_REMOVED lines=33> */
.L_x_30820:
[----:B------:R-:W-:Y:S01]  /*0b40*/  FSETP.GEU.FTZ.AND P0, PT, R9, -R10, PT ;  /* 0x8000000a0900720b */ /* 0x000fe20003f1e000 */
[----:B------:R-:W-:-:S12]  /*0b50*/  FADD.FTZ R6, R6, -1 ;  /* 0xbf80000006067421 */ /* 0x000fd80000010000 */
[----:B------:R-:W-:-:S07]  /*0b60*/  @!P0 FADD.FTZ R6, R6, -1 ;  /* 0xbf80000006068421 */ /* 0x000fce0000010000 */
.L_x_30819:
[----:B------:R-:W-:Y:S05]  /*0b70*/  BSYNC.RECONVERGENT B2 ;  /* 0x0000000000027941 */ /* 0x000fea0003800200 */
.L_x_30818:
[----:B------:R-:W-:Y:S01]  /*0b80*/  FFMA.FTZ R7, -R10, R6, R7 ;  /* 0x000000060a077223 */ /* 0x000fe20000010107 */
[----:B------:R-:W-:Y:S06]  /*0b90*/  BRA `(.L_x_30816) ;  /* 0x0000000000787947 */ /* 0x000fec0003800000 */
.L_x_30817:
        /* <DEDUP_REMOVED lines=14> */
.L_x_30823:
        /* <DEDUP_REMOVED lines=13> */
.L_x_30822:
[----:B------:R-:W-:Y:S05]  /*0d50*/  BSYNC.RECONVERGENT B2 ;  /* 0x0000000000027941 */ /* 0x000fea0003800200 */
.L_x_30821:
[----:B------:R-:W-:-:S04]  /*0d60*/  FMUL.FTZ R9, R9, 1.1920928955078125e-07 ;  /* 0x3400000009097820 */ /* 0x000fc80000410000 */
[----:B0-----:R-:W-:-:S07]  /*0d70*/  FMUL.FTZ R7, R6, R9 ;  /* 0x0000000906077220 */ /* 0x001fce0000410000 */
.L_x_30816:
[----:B------:R-:W-:Y:S05]  /*0d80*/  BSYNC.RECONVERGENT B0 ;  /* 0x0000000000007941 */ /* 0x000fea0003800200 */
.L_x_30815:
        /* <DEDUP_REMOVED lines=11> */
.L_x_30814:
[----:B------:R-:W-:Y:S05]  /*0e40*/  BSYNC.RECONVERGENT B1 ;  /* 0x0000000000017941 */ /* 0x000fea0003800200 */
.L_x_30813:
        /* <DEDUP_REMOVED lines=33> */
.L_x_30831:
[----:B------:R-:W-:Y:S01]  /*1060*/  FSETP.GEU.FTZ.AND P0, PT, R9, -R11, PT ;  /* 0x8000000b0900720b */ /* 0x000fe20003f1e000 */
[----:B------:R-:W-:-:S12]  /*1070*/  FADD.FTZ R7, R7, -1 ;  /* 0xbf80000007077421 */ /* 0x000fd80000010000 */
[----:B------:R-:W-:-:S07]  /*1080*/  @!P0 FADD.FTZ R7, R7, -1 ;  /* 0xbf80000007078421 */ /* 0x000fce0000010000 */
.L_x_30830:
[----:B------:R-:W-:Y:S05]  /*1090*/  BSYNC.RECONVERGENT B2 ;  /* 0x0000000000027941 */ /* 0x000fea0003800200 */
.L_x_30829:
[----:B------:R-:W-:Y:S01]  /*10a0*/  FFMA.FTZ R6, -R11, R7, R6 ;  /* 0x000000070b067223 */ /* 0x000fe20000010106 */
[----:B------:R-:W-:Y:S06]  /*10b0*/  BRA `(.L_x_30827) ;  /* 0x0000000000787947 */ /* 0x000fec0003800000 */
.L_x_30828:
        /* <DEDUP_REMOVED lines=14> */
.L_x_30834:
        /* <DEDUP_REMOVED lines=13> */
.L_x_30833:
[----:B------:R-:W-:Y:S05]  /*1270*/  BSYNC.RECONVERGENT B2 ;  /* 0x0000000000027941 */ /* 0x000fea0003800200 */
.L_x_30832:
[----:B------:R-:W-:-:S04]  /*1280*/  FMUL.FTZ R9, R9, 1.1920928955078125e-07 ;  /* 0x3400000009097820 */ /* 0x000fc80000410000 */
[----:B------:R-:W-:-:S07]  /*1290*/  FMUL.FTZ R6, R6, R9 ;  /* 0x0000000906067220 */ /* 0x000fce0000410000 */
.L_x_30827:
[----:B------:R-:W-:Y:S05]  /*12a0*/  BSYNC.RECONVERGENT B0 ;  /* 0x0000000000007941 */ /* 0x000fea0003800200 */
.L_x_30826:
        /* <DEDUP_REMOVED lines=11> */
.L_x_30825:
[----:B------:R-:W-:Y:S05]  /*1360*/  BSYNC.RECONVERGENT B1 ;  /* 0x0000000000017941 */ /* 0x000fea0003800200 */
.L_x_30824:
        /* <DEDUP_REMOVED lines=33> */
.L_x_30842:
[----:B------:R-:W-:Y:S01]  /*1580*/  FSETP.GEU.FTZ.AND P0, PT, R10, -R22, PT ;  /* 0x800000160a00720b */ /* 0x000fe20003f1e000 */
[----:B------:R-:W-:-:S12]  /*1590*/  FADD.FTZ R8, R8, -1 ;  /* 0xbf80000008087421 */ /* 0x000fd80000010000 */
[----:B------:R-:W-:-:S07]  /*15a0*/  @!P0 FADD.FTZ R8, R8, -1 ;  /* 0xbf80000008088421 */ /* 0x000fce0000010000 */
.L_x_30841:
[----:B------:R-:W-:Y:S05]  /*15b0*/  BSYNC.RECONVERGENT B2 ;  /* 0x0000000000027941 */ /* 0x000fea0003800200 */
.L_x_30840:
[----:B------:R-:W-:Y:S01]  /*15c0*/  FFMA.FTZ R7, -R22, R8, R7 ;  /* 0x0000000816077223 */ /* 0x000fe20000010107 */
[----:B------:R-:W-:Y:S06]  /*15d0*/  BRA `(.L_x_30838) ;  /* 0x0000000000787947 */ /* 0x000fec0003800000 */
.L_x_30839:
        /* <DEDUP_REMOVED lines=14> */
.L_x_30845:
        /* <DEDUP_REMOVED lines=13> */
.L_x_30844:
[----:B------:R-:W-:Y:S05]  /*1790*/  BSYNC.RECONVERGENT B2 ;  /* 0x0000000000027941 */ /* 0x000fea0003800200 */
.L_x_30843:
[----:B------:R-:W-:-:S04]  /*17a0*/  FMUL.FTZ R10, R10, 1.1920928955078125e-07 ;  /* 0x340000000a0a7820 */ /* 0x000fc80000410000 */
[----:B------:R-:W-:-:S07]  /*17b0*/  FMUL.FTZ R7, R7, R10 ;  /* 0x0000000a07077220 */ /* 0x000fce0000410000 */
.L_x_30838:
[----:B------:R-:W-:Y:S05]  /*17c0*/  BSYNC.RECONVERGENT B0 ;  /* 0x0000000000007941 */ /* 0x000fea0003800200 */
.L_x_30837:
        /* <DEDUP_REMOVED lines=11> */
.L_x_30836:
[----:B------:R-:W-:Y:S05]  /*1880*/  BSYNC.RECONVERGENT B1 ;  /* 0x0000000000017941 */ /* 0x000fea0003800200 */
.L_x_30835:
        /* <DEDUP_REMOVED lines=33> */
.L_x_30853:
[----:B------:R-:W-:Y:S01]  /*1aa0*/  FSETP.GEU.FTZ.AND P0, PT, R15, -R13, PT ;  /* 0x8000000d0f00720b */ /* 0x000fe20003f1e000 */
[----:B------:R-:W-:-:S12]  /*1ab0*/  FADD.FTZ R9, R9, -1 ;  /* 0xbf80000009097421 */ /* 0x000fd80000010000 */
[----:B------:R-:W-:-:S07]  /*1ac0*/  @!P0 FADD.FTZ R9, R9, -1 ;  /* 0xbf80000009098421 */ /* 0x000fce0000010000 */
.L_x_30852:
[----:B------:R-:W-:Y:S05]  /*1ad0*/  BSYNC.RECONVERGENT B2 ;  /* 0x0000000000027941 */ /* 0x000fea0003800200 */
.L_x_30851:
[----:B------:R-:W-:Y:S01]  /*1ae0*/  FFMA.FTZ R10, -R13, R9, R10 ;  /* 0x000000090d0a7223 */ /* 0x000fe2000001010a */
[----:B------:R-:W-:Y:S06]  /*1af0*/  BRA `(.L_x_30849) ;  /* 0x0000000000787947 */ /* 0x000fec0003800000 */
.L_x_30850:
        /* <DEDUP_REMOVED lines=14> */
.L_x_30856:
        /* <DEDUP_REMOVED lines=13> */
.L_x_30855:
[----:B------:R-:W-:Y:S05]  /*1cb0*/  BSYNC.RECONVERGENT B2 ;  /* 0x0000000000027941 */ /* 0x000fea0003800200 */
.L_x_30854:
[----:B0-----:R-:W-:-:S04]  /*1cc0*/  FMUL.FTZ R10, R13, 1.1920928955078125e-07 ;  /* 0x340000000d0a7820 */ /* 0x001fc80000410000 */
[----:B------:R-:W-:-:S07]  /*1cd0*/  FMUL.FTZ R10, R9, R10 ;  /* 0x0000000a090a7220 */ /* 0x000fce0000410000 */
.L_x_30849:
[----:B------:R-:W-:Y:S05]  /*1ce0*/  BSYNC.RECONVERGENT B0 ;  /* 0x0000000000007941 */ /* 0x000fea0003800200 */
.L_x_30848:
        /* <DEDUP_REMOVED lines=11> */
.L_x_30847:
[----:B------:R-:W-:Y:S05]  /*1da0*/  BSYNC.RECONVERGENT B1 ;  /* 0x0000000000017941 */ /* 0x000fea0003800200 */
.L_x_30846:
        /* <DEDUP_REMOVED lines=33> */
.L_x_30864:
[----:B------:R-:W-:Y:S01]  /*1fc0*/  FSETP.GEU.FTZ.AND P0, PT, R20, -R22, PT ;  /* 0x800000161400720b */ /* 0x000fe20003f1e000 */
[----:B------:R-:W-:-:S12]  /*1fd0*/  FADD.FTZ R10, R10, -1 ;  /* 0xbf8000000a0a7421 */ /* 0x000fd80000010000 */
[----:B------:R-:W-:-:S07]  /*1fe0*/  @!P0 FADD.FTZ R10, R10, -1 ;  /* 0xbf8000000a0a8421 */ /* 0x000fce0000010000 */
.L_x_30863:
[----:B------:R-:W-:Y:S05]  /*1ff0*/  BSYNC.RECONVERGENT B2 ;  /* 0x0000000000027941 */ /* 0x000fea0003800200 */
.L_x_30862:
[----:B------:R-:W-:Y:S01]  /*2000*/  FFMA.FTZ R11, -R22, R10, R11 ;  /* 0x0000000a160b7223 */ /* 0x000fe2000001010b */
[----:B------:R-:W-:Y:S06]  /*2010*/  BRA `(.L_x_30860) ;  /* 0x0000000000787947 */ /* 0x000fec0003800000 */
.L_x_30861:
        /* <DEDUP_REMOVED lines=14> */
.L_x_30867:
        /* <DEDUP_REMOVED lines=13> */
.L_x_30866:
[----:B------:R-:W-:Y:S05]  /*21d0*/  BSYNC.RECONVERGENT B2 ;  /* 0x0000000000027941 */ /* 0x000fea0003800200 */
.L_x_30865:
[----:B------:R-:W-:-:S04]  /*21e0*/  FMUL.FTZ R15, R15, 1.1920928955078125e-07 ;  /* 0x340000000f0f7820 */ /* 0x000fc80000410000 */
[----:B0-----:R-:W-:-:S07]  /*21f0*/  FMUL.FTZ R11, R10, R15 ;  /* 0x0000000f0a0b7220 */ /* 0x001fce0000410000 */
.L_x_30860:
[----:B------:R-:W-:Y:S05]  /*2200*/  BSYNC.RECONVERGENT B0 ;  /* 0x0000000000007941 */ /* 0x000fea0003800200 */
.L_x_30859:
        /* <DEDUP_REMOVED lines=11> */
.L_x_30858:
[----:B------:R-:W-:Y:S05]  /*22c0*/  BSYNC.RECONVERGENT B1 ;  /* 0x0000000000017941 */ /* 0x000fea0003800200 */
.L_x_30857:
        /* <DEDUP_REMOVED lines=33> */
.L_x_30875:
[----:B------:R-:W-:Y:S01]  /*24e0*/  FSETP.GEU.FTZ.AND P0, PT, R19, -R15, PT ;  /* 0x8000000f1300720b */ /* 0x000fe20003f1e000 */
[----:B------:R-:W-:-:S12]  /*24f0*/  FADD.FTZ R11, R11, -1 ;  /* 0xbf8000000b0b7421 */ /* 0x000fd80000010000 */
[----:B------:R-:W-:-:S07]  /*2500*/  @!P0 FADD.FTZ R11, R11, -1 ;  /* 0xbf8000000b0b8421 */ /* 0x000fce0000010000 */
.L_x_30874:
[----:B------:R-:W-:Y:S05]  /*2510*/  BSYNC.RECONVERGENT B2 ;  /* 0x0000000000027941 */ /* 0x000fea0003800200 */
.L_x_30873:
[----:B------:R-:W-:Y:S01]  /*2520*/  FFMA.FTZ R10, -R15, R11, R10 ;  /* 0x0000000b0f0a7223 */ /* 0x000fe2000001010a */
[----:B------:R-:W-:Y:S06]  /*2530*/  BRA `(.L_x_30871) ;  /* 0x0000000000787947 */ /* 0x000fec0003800000 */
.L_x_30872:
        /* <DEDUP_REMOVED lines=14> */
.L_x_30878:
        /* <DEDUP_REMOVED lines=13> */
.L_x_30877:
[----:B------:R-:W-:Y:S05]  /*26f0*/  BSYNC.RECONVERGENT B2 ;  /* 0x0000000000027941 */ /* 0x000fea0003800200 */
.L_x_30876:
[----:B------:R-:W-:-:S04]  /*2700*/  FMUL.FTZ R15, R15, 1.1920928955078125e-07 ;  /* 0x340000000f0f7820 */ /* 0x000fc80000410000 */
[----:B------:R-:W-:-:S07]  /*2710*/  FMUL.FTZ R10, R10, R15 ;  /* 0x0000000f0a0a7220 */ /* 0x000fce0000410000 */
.L_x_30871:
[----:B------:R-:W-:Y:S05]  /*2720*/  BSYNC.RECONVERGENT B0 ;  /* 0x0000000000007941 */ /* 0x000fea0003800200 */
.L_x_30870:
        /* <DEDUP_REMOVED lines=11> */
.L_x_30869:
[----:B------:R-:W-:Y:S05]  /*27e0*/  BSYNC.RECONVERGENT B1 ;  /* 0x0000000000017941 */ /* 0x000fea0003800200 */
.L_x_30868:
        /* <DEDUP_REMOVED lines=33> */
.L_x_30886:
[----:B------:R-:W-:Y:S01]  /*2a00*/  FSETP.GEU.FTZ.AND P0, PT, R15, -R14, PT ;  /* 0x8000000e0f00720b */ /* 0x000fe20003f1e000 */
[----:B------:R-:W-:-:S12]  /*2a10*/  FADD.FTZ R10, R10, -1 ;  /* 0xbf8000000a0a7421 */ /* 0x000fd80000010000 */
[----:B------:R-:W-:-:S07]  /*2a20*/  @!P0 FADD.FTZ R10, R10, -1 ;  /* 0xbf8000000a0a8421 */ /* 0x000fce0000010000 */
.L_x_30885:
[----:B------:R-:W-:Y:S05]  /*2a30*/  BSYNC.RECONVERGENT B2 ;  /* 0x0000000000027941 */ /* 0x000fea0003800200 */
.L_x_30884:
[----:B------:R-:W-:Y:S01]  /*2a40*/  FFMA.FTZ R13, -R14, R10, R13 ;  /* 0x0000000a0e0d7223 */ /* 0x000fe2000001010d */
[----:B------:R-:W-:Y:S06]  /*2a50*/  BRA `(.L_x_30882) ;  /* 0x0000000000787947 */ /* 0x000fec0003800000 */
.L_x_30883:
        /* <DEDUP_REMOVED lines=14> */
.L_x_30889:
        /* <DEDUP_REMOVED lines=13> */
.L_x_30888:
[----:B------:R-:W-:Y:S05]  /*2c10*/  BSYNC.RECONVERGENT B2 ;  /* 0x0000000000027941 */ /* 0x000fea0003800200 */
.L_x_30887:
[----:B------:R-:W-:-:S04]  /*2c20*/  FMUL.FTZ R13, R13, 1.1920928955078125e-07 ;  /* 0x340000000d0d7820 */ /* 0x000fc80000410000 */
[----:B------:R-:W-:-:S07]  /*2c30*/  FMUL.FTZ R13, R10, R13 ;  /* 0x0000000d0a0d7220 */ /* 0x000fce0000410000 */
.L_x_30882:
[----:B------:R-:W-:Y:S05]  /*2c40*/  BSYNC.RECONVERGENT B0 ;  /* 0x0000000000007941 */ /* 0x000fea0003800200 */
.L_x_30881:
        /* <DEDUP_REMOVED lines=11> */
.L_x_30880:
[----:B------:R-:W-:Y:S05]  /*2d00*/  BSYNC.RECONVERGENT B1 ;  /* 0x0000000000017941 */ /* 0x000fea0003800200 */
.L_x_30879:
        /* <DEDUP_REMOVED lines=16> */
.L_x_30892:
[----:B------:R-:W-:-:S13]  /*2e10*/  ISETP.GE.U32.AND P0, PT, R18, R17, PT ;  /* 0x000000111200720c */ /* 0x000fda0003f06070 */
[----:B------:R-:W-:Y:S05]  /*2e20*/  @P0 BRA `(.L_x_30894) ;  /* 0x0000000000300947 */ /* 0x000fea0003800000 */
[----:B-1----:R-:W1:Y:S01]  /*2e30*/  LDC.64 R2, c[0x0][0x388] ;  /* 0x0000e200ff027b82 */ /* 0x002e620000000a00 */
[----:B0-----:R-:W-:Y:S02]  /*2e40*/  IMAD.IADD R11, R16, 0x1, R18 ;  /* 0x00000001100b7824 */ /* 0x001fe400078e0212 */
[----:B------:R-:W-:Y:S02]  /*2e50*/  VIADD R18, R18, 0x80 ;  /* 0x0000008012127836 */ /* 0x000fe40000000000 */
[----:B-1----:R-:W-:-:S05]  /*2e60*/  IMAD.WIDE.U32 R2, R11, 0x2, R2 ;  /* 0x000000020b027825 */ /* 0x002fca00078e0002 */
[----:B------:R1:W-:Y:S02]  /*2e70*/  STG.E.U16 desc[UR4][R2.64], R5 ;  /* 0x0000000502007986 */ /* 0x0003e4000c101504 */
.L_x_30893:
[----:B------:R-:W-:-:S13]  /*2e80*/  ISETP.GE.U32.AND P0, PT, R18, R17, PT ;  /* 0x000000111200720c */ /* 0x000fda0003f06070 */
[----:B------:R-:W-:Y:S05]  /*2e90*/  @P0 BRA `(.L_x_30895) ;  /* 0x0000000000300947 */ /* 0x000fea0003800000 */
[----:B01----:R-:W0:Y:S01]  /*2ea0*/  LDC.64 R2, c[0x0][0x388] ;  /* 0x0000e200ff027b82 */ /* 0x003e220000000a00 */
[----:B------:R-:W-:Y:S02]  /*2eb0*/  IMAD.IADD R5, R16, 0x1, R18 ;  /* 0x0000000110057824 */ /* 0x000fe400078e0212 */
[----:B------:R-:W-:Y:S02]  /*2ec0*/  VIADD R18, R18, 0x80 ;  /* 0x0000008012127836 */ /* 0x000fe40000000000 */
[----:B0-----:R-:W-:-:S05]  /*2ed0*/  IMAD.WIDE.U32 R2, R5, 0x2, R2 ;  /* 0x0000000205027825 */ /* 0x001fca00078e0002 */
[----:B------:R2:W-:Y:S02]  /*2ee0*/  STG.E.U16 desc[UR4][R2.64], R6 ;  /* 0x0000000602007986 */ /* 0x0005e4000c101504 */
.L_x_30894:
[----:B------:R-:W-:-:S13]  /*2ef0*/  ISETP.GE.U32.AND P0, PT, R18, R17, PT ;  /* 0x000000111200720c */ /* 0x000fda0003f06070 */
[----:B------:R-:W-:Y:S05]  /*2f00*/  @P0 BRA `(.L_x_30896) ;  /* 0x0000000000340947 */ /* 0x000fea0003800000 */
[----:B-12---:R-:W1:Y:S01]  /*2f10*/  LDC.64 R2, c[0x0][0x388] ;  /* 0x0000e200ff027b82 */ /* 0x006e620000000a00 */
[----:B------:R-:W-:Y:S02]  /*2f20*/  IMAD.IADD R5, R16, 0x1, R18 ;  /* 0x0000000110057824 */ /* 0x000fe400078e0212 */
[----:B------:R-:W-:Y:S02]  /*2f30*/  VIADD R18, R18, 0x80 ;  /* 0x0000008012127836 */ /* 0x000fe40000000000 */
[----:B-1----:R-:W-:-:S05]  /*2f40*/  IMAD.WIDE.U32 R2, R5, 0x2, R2 ;  /* 0x0000000205027825 */ /* 0x002fca00078e0002 */
[----:B------:R2:W-:Y:S02]  /*2f50*/  STG.E.U16 desc[UR4][R2.64], R7 ;  /* 0x0000000702007986 */ /* 0x0005e4000c101504 */
.L_x_30895:
        /* <DEDUP_REMOVED lines=8> */
.L_x_30896:
[----:B------:R-:W-:Y:S05]  /*2fe0*/  BSYNC.RELIABLE B1 ;  /* 0x0000000000017941 */ /* 0x000fea0003800100 */
.L_x_30891:
[----:B------:R-:W-:-:S13]  /*2ff0*/  ISETP.GE.U32.AND P0, PT, R18, R17, PT ;  /* 0x000000111200720c */ /* 0x000fda0003f06070 */
[----:B-123--:R-:W1:Y:S01]  /*3000*/  @!P0 LDC.64 R2, c[0x0][0x388] ;  /* 0x0000e200ff028b82 */ /* 0x00ee620000000a00 */
[----:B------:R-:W-:Y:S02]  /*3010*/  @!P0 IMAD.IADD R5, R16, 0x1, R18 ;  /* 0x0000000110058824 */ /* 0x000fe400078e0212 */
[----:B------:R-:W-:Y:S02]  /*3020*/  @!P0 VIADD R18, R18, 0x80 ;  /* 0x0000008012128836 */ /* 0x000fe40000000000 */
[----:B-1----:R-:W-:-:S05]  /*3030*/  @!P0 IMAD.WIDE.U32 R2, R5, 0x2, R2 ;  /* 0x0000000205028825 */ /* 0x002fca00078e0002 */
[----:B------:R3:W-:Y:S02]  /*3040*/  @!P0 STG.E.U16 desc[UR4][R2.64], R9 ;  /* 0x0000000902008986 */ /* 0x0007e4000c101504 */
.L_x_30897:
[----:B------:R-:W-:Y:S05]  /*3050*/  BSYNC.RECONVERGENT B0 ;  /* 0x0000000000007941 */ /* 0x000fea0003800200 */
.L_x_30890:
        /* <DEDUP_REMOVED lines=8> */
.L_x_30802:
[----:B------:R-:W0:Y:S01]  /*30e0*/  S2R R6, SR_TID.X ;  /* 0x0000000000067919 */ /* 0x000e220000002100 */
[----:B------:R-:W1:Y:S02]  /*30f0*/  LDC.64 R2, c[0x0][0x390] ;  /* 0x0000e400ff027b82 */ /* 0x000e640000000a00 */
[----:B-1----:R-:W-:-:S04]  /*3100*/  IMAD.WIDE.U32 R2, R16, 0x2, R2 ;  /* 0x0000000210027825 */ /* 0x002fc800078e0002 */
[----:B0-----:R-:W-:-:S05]  /*3110*/  IMAD.WIDE.U32 R12, R6, 0x8, R2 ;  /* 0x00000008060c7825 */ /* 0x001fca00078e0002 */
[----:B------:R-:W3:Y:S04]  /*3120*/  LDG.E.64 R4, desc[UR4][R12.64] ;  /* 0x000000040c047981 */ /* 0x000ee8000c1e1b00 */
[----:B------:R0:W5:Y:S01]  /*3130*/  LDG.E.64 R2, desc[UR4][R12.64+0x400] ;  /* 0x000400040c027981 */ /* 0x000162000c1e1b00 */
        /* <DEDUP_REMOVED lines=37> */
.L_x_30902:
[----:B------:R-:W-:Y:S05]  /*3390*/  BSYNC.RECONVERGENT B1 ;  /* 0x0000000000017941 */ /* 0x000fea0003800200 */
.L_x_30901:
[----:B------:R-:W-:Y:S01]  /*33a0*/  FFMA.FTZ R14, -R13, R17, R10 ;  /* 0x000000110d0e7223 */ /* 0x000fe2000001010a */
[----:B------:R-:W-:Y:S06]  /*33b0*/  BRA `(.L_x_30899) ;  /* 0x0000000000787947 */ /* 0x000fec0003800000 */
.L_x_30900:
        /* <DEDUP_REMOVED lines=14> */
.L_x_30905:
        /* <DEDUP_REMOVED lines=13> */
.L_x_30904:
[----:B------:R-:W-:Y:S05]  /*3570*/  BSYNC.RECONVERGENT B1 ;  /* 0x0000000000017941 */ /* 0x000fea0003800200 */
.L_x_30903:
[----:B0-----:R-:W-:-:S04]  /*3580*/  FMUL.FTZ R13, R14, 1.1920928955078125e-07 ;  /* 0x340000000e0d7820 */ /* 0x001fc80000410000 */
[----:B------:R-:W-:-:S07]  /*3590*/  FMUL.FTZ R14, R4, R13 ;  /* 0x0000000d040e7220 */ /* 0x000fce0000410000 */
.L_x_30899:
[----:B------:R-:W-:Y:S05]  /*35a0*/  BSYNC.RECONVERGENT B0 ;  /* 0x0000000000007941 */ /* 0x000fea0003800200 */
.L_x_30898:
[C---:B------:R-:W-:Y:S01]  /*35b0*/  FSETP.NAN.FTZ.AND P0, PT, |R14|.reuse, |R14|, PT ;  /* 0x4000000e0e00720b */ /* 0x040fe20003f18200 */
        /* <DEDUP_REMOVED lines=37> */
.L_x_30911:
[----:B------:R-:W-:Y:S01]  /*3810*/  FSETP.GEU.FTZ.AND P0, PT, R14, -R9, PT ;  /* 0x800000090e00720b */ /* 0x000fe20003f1e000 */
[----:B------:R-:W-:-:S12]  /*3820*/  FADD.FTZ R15, R15, -1 ;  /* 0xbf8000000f0f7421 */ /* 0x000fd80000010000 */
[----:B------:R-:W-:-:S07]  /*3830*/  @!P0 FADD.FTZ R15, R15, -1 ;  /* 0xbf8000000f0f8421 */ /* 0x000fce0000010000 */
.L_x_30910:
[----:B------:R-:W-:Y:S05]  /*3840*/  BSYNC.RECONVERGENT B1 ;  /* 0x0000000000017941 */ /* 0x000fea0003800200 */
.L_x_30909:
[----:B------:R-:W-:Y:S01]  /*3850*/  FFMA.FTZ R12, -R9, R15, R10 ;  /* 0x0000000f090c7223 */ /* 0x000fe2000001010a */
[----:B------:R-:W-:Y:S06]  /*3860*/  BRA `(.L_x_30907) ;  /* 0x0000000000787947 */ /* 0x000fec0003800000 */
.L_x_30908:
        /* <DEDUP_REMOVED lines=14> */
.L_x_30914:
        /* <DEDUP_REMOVED lines=13> */
.L_x_30913:
[----:B------:R-:W-:Y:S05]  /*3a20*/  BSYNC.RECONVERGENT B1 ;  /* 0x0000000000017941 */ /* 0x000fea0003800200 */
.L_x_30912:
[----:B------:R-:W-:-:S04]  /*3a30*/  FMUL.FTZ R12, R14, 1.1920928955078125e-07 ;  /* 0x340000000e0c7820 */ /* 0x000fc80000410000 */
[----:B------:R-:W-:-:S07]  /*3a40*/  FMUL.FTZ R12, R9, R12 ;  /* 0x0000000c090c7220 */ /* 0x000fce0000410000 */
.L_x_30907:
[----:B------:R-:W-:Y:S05]  /*3a50*/  BSYNC.RECONVERGENT B0 ;  /* 0x0000000000007941 */ /* 0x000fea0003800200 */
.L_x_30906:
[C---:B------:R-:W-:Y:S01]  /*3a60*/  FSETP.NAN.FTZ.AND P0, PT, |R12|.reuse, |R12|, PT ;  /* 0x4000000c0c00720b */ /* 0x040fe20003f18200 */
[----:B------:R-:W-:Y:S01]  /*3a70*/  BSSY.RECONVERGENT B0, `(.L_x_30915) ;  /* 0x0000049000007945 */ /* 0x000fe20003800200 */
[----:B------:R-:W-:Y:S01]  /*3a80*/  LOP3.LUT R9, R12, 0x80000000, R7, 0xb8, !PT ;  /* 0x800000000c097812 */ /* 0x000fe200078eb807 */
[----:B------:R-:W-:-:S03]  /*3a90*/  IMAD.MOV.U32 R14, RZ, RZ, R10 ;  /* 0x000000ffff0e7224 */ /* 0x000fc600078e000a */
        /* <DEDUP_REMOVED lines=34> */
.L_x_30920:
[----:B------:R-:W-:Y:S01]  /*3cc0*/  FSETP.GEU.FTZ.AND P0, PT, R15, -R11, PT ;  /* 0x8000000b0f00720b */ /* 0x000fe20003f1e000 */
[----:B------:R-:W-:-:S12]  /*3cd0*/  FADD.FTZ R13, R13, -1 ;  /* 0xbf8000000d0d7421 */ /* 0x000fd80000010000 */
[----:B------:R-:W-:-:S07]  /*3ce0*/  @!P0 FADD.FTZ R13, R13, -1 ;  /* 0xbf8000000d0d8421 */ /* 0x000fce0000010000 */
.L_x_30919:
[----:B------:R-:W-:Y:S05]  /*3cf0*/  BSYNC.RECONVERGENT B1 ;  /* 0x0000000000017941 */ /* 0x000fea0003800200 */
.L_x_30918:
[----:B------:R-:W-:Y:S01]  /*3d00*/  FFMA.FTZ R14, -R11, R13, R10 ;  /* 0x0000000d0b0e7223 */ /* 0x000fe2000001010a */
[----:B------:R-:W-:Y:S06]  /*3d10*/  BRA `(.L_x_30916) ;  /* 0x0000000000787947 */ /* 0x000fec0003800000 */
.L_x_30917:
        /* <DEDUP_REMOVED lines=14> */
.L_x_30923:
        /* <DEDUP_REMOVED lines=13> */
.L_x_30922:
[----:B------:R-:W-:Y:S05]  /*3ed0*/  BSYNC.RECONVERGENT B1 ;  /* 0x0000000000017941 */ /* 0x000fea0003800200 */
.L_x_30921:
[----:B------:R-:W-:-:S04]  /*3ee0*/  FMUL.FTZ R14, R15, 1.1920928955078125e-07 ;  /* 0x340000000f0e7820 */ /* 0x000fc80000410000 */
[----:B------:R-:W-:-:S07]  /*3ef0*/  FMUL.FTZ R14, R11, R14 ;  /* 0x0000000e0b0e7220 */ /* 0x000fce0000410000 */
.L_x_30916:
[----:B------:R-:W-:Y:S05]  /*3f00*/  BSYNC.RECONVERGENT B0 ;  /* 0x0000000000007941 */ /* 0x000fea0003800200 */
.L_x_30915:
[C---:B------:R-:W-:Y:S01]  /*3f10*/  FSETP.NAN.FTZ.AND P0, PT, |R14|.reuse, |R14|, PT ;  /* 0x4000000e0e00720b */ /* 0x040fe20003f18200 */
[----:B------:R-:W-:Y:S01]  /*3f20*/  BSSY.RECONVERGENT B0, `(.L_x_30924) ;  /* 0x000004a000007945 */ /* 0x000fe20003800200 */
[C---:B------:R-:W-:Y:S02]  /*3f30*/  LOP3.LUT R11, R14.reuse, 0x80000000, R7, 0xb8, !PT ;  /* 0x800000000e0b7812 */ /* 0x040fe400078eb807 */
        /* <DEDUP_REMOVED lines=36> */
.L_x_30929:
[----:B------:R-:W-:Y:S01]  /*4180*/  FSETP.GEU.FTZ.AND P0, PT, R14, -R13, PT ;  /* 0x8000000d0e00720b */ /* 0x000fe20003f1e000 */
[----:B------:R-:W-:-:S12]  /*4190*/  FADD.FTZ R17, R17, -1 ;  /* 0xbf80000011117421 */ /* 0x000fd80000010000 */
[----:B------:R-:W-:-:S07]  /*41a0*/  @!P0 FADD.FTZ R17, R17, -1 ;  /* 0xbf80000011118421 */ /* 0x000fce0000010000 */
.L_x_30928:
[----:B------:R-:W-:Y:S05]  /*41b0*/  BSYNC.RECONVERGENT B1 ;  /* 0x0000000000017941 */ /* 0x000fea0003800200 */
.L_x_30927:
[----:B------:R-:W-:Y:S01]  /*41c0*/  FFMA.FTZ R12, -R13, R17, R10 ;  /* 0x000000110d0c7223 */ /* 0x000fe2000001010a */
[----:B------:R-:W-:Y:S06]  /*41d0*/  BRA `(.L_x_30925) ;  /* 0x0000000000787947 */ /* 0x000fec0003800000 */
.L_x_30926:
        /* <DEDUP_REMOVED lines=10> */
[----:B------:R-:W-:Y:S02]  /*4280*/  LOP3.LUT R13, R13, 0x7fffff, RZ, 0xc0, !PT ;  /* 0x007fffff0d0d7812 */ /* 0x000fe400078ec0ff */
[----:B------:R-:W-:Y:S02]  /*4290*/  MOV R15, R8 ;  /* 0x00000008000f7202 */ /* 0x000fe40000000f00 */
[----:B------:R-:W-:-:S04]  /*42a0*/  LOP3.LUT R13, R13, 0x3f800000, RZ, 0xfc, !PT ;  /* 0x3f8000000d0d7812 */ /* 0x000fc800078efcff */
[----:B------:R0:W1:Y:S03]  /*42b0*/  MUFU.RCP R17, R13 ;  /* 0x0000000d00117308 */ /* 0x0000660000001000 */
.L_x_30932:
        /* <DEDUP_REMOVED lines=13> */
.L_x_30931:
[----:B------:R-:W-:Y:S05]  /*4390*/  BSYNC.RECONVERGENT B1 ;  /* 0x0000000000017941 */ /* 0x000fea0003800200 */
.L_x_30930:
[----:B0-----:R-:W-:-:S04]  /*43a0*/  FMUL.FTZ R13, R15, 1.1920928955078125e-07 ;  /* 0x340000000f0d7820 */ /* 0x001fc80000410000 */
[----:B------:R-:W-:-:S07]  /*43b0*/  FMUL.FTZ R12, R12, R13 ;  /* 0x0000000d0c0c7220 */ /* 0x000fce0000410000 */
.L_x_30925:
[----:B------:R-:W-:Y:S05]  /*43c0*/  BSYNC.RECONVERGENT B0 ;  /* 0x0000000000007941 */ /* 0x000fea0003800200 */
.L_x_30924:
[C---:B------:R-:W-:Y:S01]  /*43d0*/  FSETP.NAN.FTZ.AND P0, PT, |R12|.reuse, |R12|, PT ;  /* 0x4000000c0c00720b */ /* 0x040fe20003f18200 */
[----:B------:R-:W-:Y:S01]  /*43e0*/  BSSY.RECONVERGENT B0, `(.L_x_30933) ;  /* 0x0000049000007945 */ /* 0x000fe20003800200 */
[----:B0-----:R-:W-:Y:S01]  /*43f0*/  LOP3.LUT R13, R12, 0x80000000, R7, 0xb8, !PT ;  /* 0x800000000c0d7812 */ /* 0x001fe200078eb807 */
[----:B------:R-:W-:-:S03]  /*4400*/  IMAD.MOV.U32 R14, RZ, RZ, R10 ;  /* 0x000000ffff0e7224 */ /* 0x000fc600078e000a */
[----:B------:R-:W-:Y:S01]  /*4410*/  FSEL R12, R12, R13, P0 ;  /* 0x0000000d0c0c7208 */ /* 0x000fe20000000000 */
[----:B-----5:R-:W-:-:S03]  /*4420*/  IMAD.U32 R13, R2, 0x10000, RZ ;  /* 0x00010000020d7824 */ /* 0x020fc600078e00ff */
        /* <DEDUP_REMOVED lines=32> */
.L_x_30938:
[----:B------:R-:W-:Y:S01]  /*4630*/  FSETP.GEU.FTZ.AND P0, PT, R18, -R5, PT ;  /* 0x800000051200720b */ /* 0x000fe20003f1e000 */
[----:B------:R-:W-:-:S12]  /*4640*/  FADD.FTZ R17, R17, -1 ;  /* 0xbf80000011117421 */ /* 0x000fd80000010000 */
[----:B------:R-:W-:-:S07]  /*4650*/  @!P0 FADD.FTZ R17, R17, -1 ;  /* 0xbf80000011118421 */ /* 0x000fce0000010000 */
.L_x_30937:
[----:B------:R-:W-:Y:S05]  /*4660*/  BSYNC.RECONVERGENT B1 ;  /* 0x0000000000017941 */ /* 0x000fea0003800200 */
.L_x_30936:
[----:B------:R-:W-:Y:S01]  /*4670*/  FFMA.FTZ R14, -R5, R17, R10 ;  /* 0x00000011050e7223 */ /* 0x000fe2000001010a */
[----:B------:R-:W-:Y:S06]  /*4680*/  BRA `(.L_x_30934) ;  /* 0x0000000000787947 */ /* 0x000fec0003800000 */
.L_x_30935:
        /* <DEDUP_REMOVED lines=14> */
.L_x_30941:
        /* <DEDUP_REMOVED lines=13> */
.L_x_30940:
[----:B------:R-:W-:Y:S05]  /*4840*/  BSYNC.RECONVERGENT B1 ;  /* 0x0000000000017941 */ /* 0x000fea0003800200 */
.L_x_30939:
[----:B0-----:R-:W-:-:S04]  /*4850*/  FMUL.FTZ R14, R18, 1.1920928955078125e-07 ;  /* 0x34000000120e7820 */ /* 0x001fc80000410000 */
[----:B------:R-:W-:-:S07]  /*4860*/  FMUL.FTZ R14, R5, R14 ;  /* 0x0000000e050e7220 */ /* 0x000fce0000410000 */
.L_x_30934:
[----:B------:R-:W-:Y:S05]  /*4870*/  BSYNC.RECONVERGENT B0 ;  /* 0x0000000000007941 */ /* 0x000fea0003800200 */
.L_x_30933:
[C---:B------:R-:W-:Y:S01]  /*4880*/  FSETP.NAN.FTZ.AND P0, PT, |R14|.reuse, |R14|, PT ;  /* 0x4000000e0e00720b */ /* 0x040fe20003f18200 */
[----:B------:R-:W-:Y:S01]  /*4890*/  BSSY.RECONVERGENT B0, `(.L_x_30942) ;  /* 0x000004a000007945 */ /* 0x000fe20003800200 */
[----:B------:R-:W-:Y:S02]  /*48a0*/  LOP3.LUT R5, R14, 0x80000000, R7, 0xb8, !PT ;  /* 0x800000000e057812 */ /* 0x000fe400078eb807 */
[----:B------:R-:W-:Y:S01]  /*48b0*/  PRMT R15, R2, 0x7632, R15 ;  /* 0x00007632020f7816 */ /* 0x000fe2000000000f */
[----:B------:R-:W-:Y:S01]  /*48c0*/  IMAD.MOV.U32 R2, RZ, RZ, R10 ;  /* 0x000000ffff027224 */ /* 0x000fe200078e000a */
        /* <DEDUP_REMOVED lines=34> */
.L_x_30947:
[----:B------:R-:W-:Y:S01]  /*4af0*/  FSETP.GEU.FTZ.AND P0, PT, R14, -R13, PT ;  /* 0x8000000d0e00720b */ /* 0x000fe20003f1e000 */
[----:B------:R-:W-:-:S12]  /*4b00*/  FADD.FTZ R19, R19, -1 ;  /* 0xbf80000013137421 */ /* 0x000fd80000010000 */
[----:B------:R-:W-:-:S07]  /*4b10*/  @!P0 FADD.FTZ R19, R19, -1 ;  /* 0xbf80000013138421 */ /* 0x000fce0000010000 */
.L_x_30946:
[----:B------:R-:W-:Y:S05]  /*4b20*/  BSYNC.RECONVERGENT B1 ;  /* 0x0000000000017941 */ /* 0x000fea0003800200 */
.L_x_30945:
[----:B------:R-:W-:Y:S01]  /*4b30*/  FFMA.FTZ R2, -R13, R19, R10 ;  /* 0x000000130d027223 */ /* 0x000fe2000001010a */
[----:B------:R-:W-:Y:S06]  /*4b40*/  BRA `(.L_x_30943) ;  /* 0x0000000000787947 */ /* 0x000fec0003800000 */
.L_x_30944:
        /* <DEDUP_REMOVED lines=14> */
.L_x_30950:
        /* <DEDUP_REMOVED lines=13> */
.L_x_30949:
[----:B------:R-:W-:Y:S05]  /*4d00*/  BSYNC.RECONVERGENT B1 ;  /* 0x0000000000017941 */ /* 0x000fea0003800200 */
.L_x_30948:
[----:B0-----:R-:W-:-:S04]  /*4d10*/  FMUL.FTZ R13, R17, 1.1920928955078125e-07 ;  /* 0x34000000110d7820 */ /* 0x001fc80000410000 */
[----:B------:R-:W-:-:S07]  /*4d20*/  FMUL.FTZ R2, R2, R13 ;  /* 0x0000000d02027220 */ /* 0x000fce0000410000 */
.L_x_30943:
[----:B------:R-:W-:Y:S05]  /*4d30*/  BSYNC.RECONVERGENT B0 ;  /* 0x0000000000007941 */ /* 0x000fea0003800200 */
.L_x_30942:
        /* <DEDUP_REMOVED lines=38> */
.L_x_30956:
[----:B------:R-:W-:Y:S01]  /*4fa0*/  FSETP.GEU.FTZ.AND P0, PT, R18, -R15, PT ;  /* 0x8000000f1200720b */ /* 0x000fe20003f1e000 */
[----:B------:R-:W-:-:S12]  /*4fb0*/  FADD.FTZ R19, R19, -1 ;  /* 0xbf80000013137421 */ /* 0x000fd80000010000 */
[----:B------:R-:W-:-:S07]  /*4fc0*/  @!P0 FADD.FTZ R19, R19, -1 ;  /* 0xbf80000013138421 */ /* 0x000fce0000010000 */
.L_x_30955:
[----:B------:R-:W-:Y:S05]  /*4fd0*/  BSYNC.RECONVERGENT B1 ;  /* 0x0000000000017941 */ /* 0x000fea0003800200 */
.L_x_30954:
[----:B------:R-:W-:Y:S01]  /*4fe0*/  FFMA.FTZ R14, -R15, R19, R10 ;  /* 0x000000130f0e7223 */ /* 0x000fe2000001010a */
[----:B------:R-:W-:Y:S06]  /*4ff0*/  BRA `(.L_x_30952) ;  /* 0x0000000000787947 */ /* 0x000fec0003800000 */
.L_x_30953:
        /* <DEDUP_REMOVED lines=14> */
.L_x_30959:
        /* <DEDUP_REMOVED lines=13> */
.L_x_30958:
[----:B------:R-:W-:Y:S05]  /*51b0*/  BSYNC.RECONVERGENT B1 ;  /* 0x0000000000017941 */ /* 0x000fea0003800200 */
.L_x_30957:
[----:B0-----:R-:W-:-:S04]  /*51c0*/  FMUL.FTZ R15, R19, 1.1920928955078125e-07 ;  /* 0x34000000130f7820 */ /* 0x001fc80000410000 */
[----:B------:R-:W-:-:S07]  /*51d0*/  FMUL.FTZ R14, R14, R15 ;  /* 0x0000000f0e0e7220 */ /* 0x000fce0000410000 */
.L_x_30952:
[----:B------:R-:W-:Y:S05]  /*51e0*/  BSYNC.RECONVERGENT B0 ;  /* 0x0000000000007941 */ /* 0x000fea0003800200 */
.L_x_30951:
        /* <DEDUP_REMOVED lines=38> */
.L_x_30965:
[----:B------:R-:W-:Y:S01]  /*5450*/  FSETP.GEU.FTZ.AND P0, PT, R8, -R13, PT ;  /* 0x8000000d0800720b */ /* 0x000fe20003f1e000 */
[----:B------:R-:W-:-:S12]  /*5460*/  FADD.FTZ R17, R17, -1 ;  /* 0xbf80000011117421 */ /* 0x000fd80000010000 */
[----:B------:R-:W-:-:S07]  /*5470*/  @!P0 FADD.FTZ R17, R17, -1 ;  /* 0xbf80000011118421 */ /* 0x000fce0000010000 */
.L_x_30964:
[----:B------:R-:W-:Y:S05]  /*5480*/  BSYNC.RECONVERGENT B1 ;  /* 0x0000000000017941 */ /* 0x000fea0003800200 */
.L_x_30963:
[----:B------:R-:W-:Y:S01]  /*5490*/  FFMA.FTZ R10, -R13, R17, R10 ;  /* 0x000000110d0a7223 */ /* 0x000fe2000001010a */
[----:B------:R-:W-:Y:S06]  /*54a0*/  BRA `(.L_x_30961) ;  /* 0x0000000000707947 */ /* 0x000fec0003800000 */
.L_x_30962:
        /* <DEDUP_REMOVED lines=12> */
.L_x_30968:
        /* <DEDUP_REMOVED lines=13> */
.L_x_30967:
[----:B------:R-:W-:Y:S05]  /*5640*/  BSYNC.RECONVERGENT B1 ;  /* 0x0000000000017941 */ /* 0x000fea0003800200 */
.L_x_30966:
[----:B------:R-:W-:-:S04]  /*5650*/  FMUL.FTZ R8, R8, 1.1920928955078125e-07 ;  /* 0x3400000008087820 */ /* 0x000fc80000410000 */
[----:B------:R-:W-:-:S07]  /*5660*/  FMUL.FTZ R10, R19, R8 ;  /* 0x00000008130a7220 */ /* 0x000fce0000410000 */
.L_x_30961:
[----:B------:R-:W-:Y:S05]  /*5670*/  BSYNC.RECONVERGENT B0 ;  /* 0x0000000000007941 */ /* 0x000fea0003800200 */
.L_x_30960:
[C---:B------:R-:W-:Y:S01]  /*5680*/  FSETP.NAN.FTZ.AND P0, PT, |R10|.reuse, |R10|, PT ;  /* 0x4000000a0a00720b */ /* 0x040fe20003f18200 */
[----:B------:R-:W1:Y:S01]  /*5690*/  LDC.64 R18, c[0x0][0x388] ;  /* 0x0000e200ff127b82 */ /* 0x000e620000000a00 */
        /* <DEDUP_REMOVED lines=18> */
.L_x_30969:
        /* <DEDUP_REMOVED lines=12> */
.L_x_54986:


//--------------------- .text._ZN2at6native29vectorized_elementwise_kernelILi8ENS0_13AUnaryFunctorIN3c108BFloat16ES4_S4_ZZZNS0_21remainder_kernel_cudaERNS_18TensorIteratorBaseEENKUlvE0_clEvENKUlvE2_clEvEUlS4_S4_E_EESt5arrayIPcLm2EEEEviT0_T1_ --------------------------
	.section	.text._ZN2at6native29vectorized_elementwise_kernelILi8ENS0_13AUnaryFunctorIN3c108BFloat16ES4_S4_ZZZNS0_21remainder_kernel_cudaERNS_18TensorIteratorBaseEENKUlvE0_clEvENKUlvE2_clEvEUlS4_S4_E_EESt5arrayIPcLm2EEEEviT0_T1_,"ax",@progbits
	.align	128
        .global         _ZN2at6native29vectorized_elementwise_kernelILi8ENS0_13AUnaryFunctorIN3c108BFloat16ES4_S4_ZZZNS0_21remainder_kernel_cudaERNS_18TensorIteratorBaseEENKUlvE0_clEvENKUlvE2_clEvEUlS4_S4_E_EESt5arrayIPcLm2EEEEviT0_T1_
        .type           _ZN2at6native29vectorized_elementwise_kernelILi8ENS0_13AUnaryFunctorIN3c108BFloat16ES4_S4_ZZZNS0_21remainder_kernel_cudaERNS_18TensorIteratorBaseEENKUlvE0_clEvENKUlvE2_clEvEUlS4_S4_E_EESt5arrayIPcLm2EEEEviT0_T1_,@function
        .size           _ZN2at6native29vectorized_elementwise_kernelILi8ENS0_13AUnaryFunctorIN3c108BFloat16ES4_S4_ZZZNS0_21remainder_kernel_cudaERNS_18TensorIteratorBaseEENKUlvE0_clEvENKUlvE2_clEvEUlS4_S4_E_EESt5arrayIPcLm2EEEEviT0_T1_,(.L_x_54987 - _ZN2at6native29vectorized_elementwise_kernelILi8ENS0_13AUnaryFunctorIN3c108BFloat16ES4_S4_ZZZNS0_21remainder_kernel_cudaERNS_18TensorIteratorBaseEENKUlvE0_clEvENKUlvE2_clEvEUlS4_S4_E_EESt5arrayIPcLm2EEEEviT0_T1_)
        .other          _ZN2at6native29vectorized_elementwise_kernelILi8ENS0_13AUnaryFunctorIN3c108BFloat16ES4_S4_ZZZNS0_21remainder_kernel_cudaERNS_18TensorIteratorBaseEENKUlvE0_clEvENKUlvE2_clEvEUlS4_S4_E_EESt5arrayIPcLm2EEEEviT0_T1_,@"STO_CUDA_ENTRY STV_DEFAULT"
_ZN2at6native29vectorized_elementwise_kernelILi8ENS0_13AUnaryFunctorIN3c108BFloat16ES4_S4_ZZZNS0_21remainder_kernel_cudaERNS_18TensorIteratorBaseEENKUlvE0_clEvENKUlvE2_clEvEUlS4_S4_E_EESt5arrayIPcLm2EEEEviT0_T1_:
.text._ZN2at6native29vectorized_elementwise_kernelILi8ENS0_13AUnaryFunctorIN3c108BFloat16ES4_S4_ZZZNS0_21remainder_kernel_cudaERNS_18TensorIteratorBaseEENKUlvE0_clEvENKUlvE2_clEvEUlS4_S4_E_EESt5arrayIPcLm2EEEEviT0_T1_:
        /* <DEDUP_REMOVED lines=101> */
.L_x_30977:
[----:B------:R-:W-:Y:S05]  /*0650*/  BSYNC.RECONVERGENT B2 ;  /* 0x0000000000027941 */ /* 0x000fea0003800200 */
.L_x_30976:
[----:B------:R-:W-:Y:S01]  /*0660*/  FFMA.FTZ R3, -R8, R4, R3 ;  /* 0x0000000408037223 */ /* 0x000fe20000010103 */
[----:B------:R-:W-:Y:S06]  /*0670*/  BRA `(.L_x_30974) ;  /* 0x0000000000787947 */ /* 0x000fec0003800000 */
.L_x_30975:
        /* <DEDUP_REMOVED lines=14> */
.L_x_30980:
        /* <DEDUP_REMOVED lines=13> */
.L_x_30979:
[----:B------:R-:W-:Y:S05]  /*0830*/  BSYNC.RECONVERGENT B2 ;  /* 0x0000000000027941 */ /* 0x000fea0003800200 */
.L_x_30978:
[----:B------:R-:W-:-:S04]  /*0840*/  FMUL.FTZ R4, R4, 1.1920928955078125e-07 ;  /* 0x3400000004047820 */ /* 0x000fc80000410000 */
[----:B------:R-:W-:-:S07]  /*0850*/  FMUL.FTZ R3, R3, R4 ;  /* 0x0000000403037220 */ /* 0x000fce0000410000 */
.L_x_30974:
[----:B------:R-:W-:Y:S05]  /*0860*/  BSYNC.RECONVERGENT B0 ;  /* 0x0000000000007941 */ /* 0x000fea0003800200 */
.L_x_30973:
        /* <DEDUP_REMOVED lines=11> */
.L_x_30972:
[----:B------:R-:W-:Y:S05]  /*0920*/  BSYNC.RECONVERGENT B1 ;  /* 0x0000000000017941 */ /* 0x000fea0003800200 */
.L_x_30971:
        /* <DEDUP_REMOVED lines=33> */
.L_x_30988:
[----:B------:R-:W-:Y:S01]  /*0b40*/  FSETP.GEU.FTZ.AND P0, PT, R9, -R10, PT ;  /* 0x8000000a0900720b */ /* 0x000fe20003f1e000 */
[----:B------:R-:W-:-:S12]  /*0b50*/  FADD.FTZ R6, R6, -1 ;  /* 0xbf80000006067421 */ /* 0x000fd80000010000 */
[----:B------:R-:W-:-:S07]  /*0b60*/  @!P0 FADD.FTZ R6, R6, -1 ;  /* 0xbf80000006068421 */ /* 0x000fce0000010000 */
.L_x_30987:
[----:B------:R-:W-:Y:S05]  /*0b70*/  BSYNC.RECONVERGENT B2 ;  /* 0x0000000000027941 */ /* 0x000fea0003800200 */
.L_x_30986:
[----:B------:R-:W-:Y:S01]  /*0b80*/  FFMA.FTZ R7, -R10, R6, R7 ;  /* 0x000000060a077223 */ /* 0x000fe20000010107 */
[----:B------:R-:W-:Y:S06]  /*0b90*/  BRA `(.L_x_30984) ;  /* 0x0000000000787947 */ /* 0x000fec0003800000 */
.L_x_30985:
        /* <DEDUP_REMOVED lines=14> */
.L_x_30991:
        /* <DEDUP_REMOVED lines=13> */
.L_x_30990:
[----:B------:R-:W-:Y:S05]  /*0d50*/  BSYNC.RECONVERGENT B2 ;  /* 0x0000000000027941 */ /* 0x000fea0003800200 */
.L_x_30989:
[----:B------:R-:W-:-:S04]  /*0d60*/  FMUL.FTZ R9, R9, 1.1920928955078125e-07 ;  /* 0x3400000009097820 */ /* 0x000fc80000410000 */
[----:B0-----:R-:W-:-:S07]  /*0d70*/  FMUL.FTZ R7, R6, R9 ;  /* 0x0000000906077220 */ /* 0x001fce0000410000 */
.L_x_30984:
[----:B------:R-:W-:Y:S05]  /*0d80*/  BSYNC.RECONVERGENT B0 ;  /* 0x0000000000007941 */ /* 0x000fea0003800200 */
.L_x_30983:
        /* <DEDUP_REMOVED lines=11> */
.L_x_30982:
[----:B------:R-:W-:Y:S05]  /*0e40*/  BSYNC.RECONVERGENT B1 ;  /* 0x0000000000017941 */ /* 0x000fea0003800200 */
.L_x_30981:
        /* <DEDUP_REMOVED lines=33> */
.L_x_30999:
[----:B------:R-:W-:Y:S01]  /*1060*/  FSETP.GEU.FTZ.AND P0, PT, R9, -R11, PT ;  /* 0x8000000b0900720b */ /* 0x000fe20003f1e000 */
[----:B------:R-:W-:-:S12]  /*1070*/  FADD.FTZ R7, R7, -1 ;  /* 0xbf80000007077421 */ /* 0x000fd80000010000 */
[----:B------:R-:W-:-:S07]  /*1080*/  @!P0 FADD.FTZ R7, R7, -1 ;  /* 0xbf80000007078421 */ /* 0x000fce0000010000 */
.L_x_30998:
[----:B------:R-:W-:Y:S05]  /*1090*/  BSYNC.RECONVERGENT B2 ;  /* 0x0000000000027941 */ /* 0x000fea0003800200 */
.L_x_30997:
[----:B------:R-:W-:Y:S01]  /*10a0*/  FFMA.FTZ R6, -R11, R7, R6 ;  /* 0x000000070b067223 */ /* 0x000fe20000010106 */
[----:B------:R-:W-:Y:S06]  /*10b0*/  BRA `(.L_x_30995) ;  /* 0x0000000000787947 */ /* 0x000fec0003800000 */
.L_x_30996:
        /* <DEDUP_REMOVED lines=14> */
.L_x_31002:
        /* <DEDUP_REMOVED lines=13> */
.L_x_31001:
[----:B------:R-:W-:Y:S05]  /*1270*/  BSYNC.RECONVERGENT B2 ;  /* 0x0000000000027941 */ /* 0x000fea0003800200 */
.L_x_31000:
[----:B------:R-:W-:-:S04]  /*1280*/  FMUL.FTZ R9, R9, 1.1920928955078125e-07 ;  /* 0x3400000009097820 */ /* 0x000fc80000410000 */
[----:B------:R-:W-:-:S07]  /*1290*/  FMUL.FTZ R6, R6, R9 ;  /* 0x0000000906067220 */ /* 0x000fce0000410000 */
.L_x_30995:
[----:B------:R-:W-:Y:S05]  /*12a0*/  BSYNC.RECONVERGENT B0 ;  /* 0x0000000000007941 */ /* 0x000fea0003800200 */
.L_x_30994:
        /* <DEDUP_REMOVED lines=11> */
.L_x_30993:
[----:B------:R-:W-:Y:S05]  /*1360*/  BSYNC.RECONVERGENT B1 ;  /* 0x0000000000017941 */ /* 0x000fea0003800200 */
.L_x_30992:
        /* <DEDUP_REMOVED lines=33> */
.L_x_31010:
[----:B------:R-:W-:Y:S01]  /*1580*/  FSETP.GEU.FTZ.AND P0, PT, R10, -R22, PT ;  /* 0x800000160a00720b */ /* 0x000fe20003f1e000 */
[----:B------:R-:W-:-:S12]  /*1590*/  FADD.FTZ R8, R8, -1 ;  /* 0xbf80000008087421 */ /* 0x000fd80000010000 */
[----:B------:R-:W-:-:S07]  /*15a0*/  @!P0 FADD.FTZ R8, R8, -1 ;  /* 0xbf80000008088421 */ /* 0x000fce0000010000 */
.L_x_31009:
[----:B------:R-:W-:Y:S05]  /*15b0*/  BSYNC.RECONVERGENT B2 ;  /* 0x0000000000027941 */ /* 0x000fea0003800200 */
.L_x_31008:
[----:B------:R-:W-:Y:S01]  /*15c0*/  FFMA.FTZ R7, -R22, R8, R7 ;  /* 0x0000000816077223 */ /* 0x000fe20000010107 */
[----:B------:R-:W-:Y:S06]  /*15d0*/  BRA `(.L_x_31006) ;  /* 0x0000000000787947 */ /* 0x000fec0003800000 */
.L_x_31007:
        /* <DEDUP_REMOVED lines=14> */
.L_x_31013:
        /* <DEDUP_REMOVED lines=13> */
.L_x_31012:
[----:B------:R-:W-:Y:S05]  /*1790*/  BSYNC.RECONVERGENT B2 ;  /* 0x0000000000027941 */ /* 0x000fea0003800200 */
.L_x_31011:
[----:B------:R-:W-:-:S04]  /*17a0*/  FMUL.FTZ R10, R10, 1.1920928955078125e-07 ;  /* 0x340000000a0a7820 */ /* 0x000fc80000410000 */
[----:B------:R-:W-:-:S07]  /*17b0*/  FMUL.FTZ R7, R7, R10 ;  /* 0x0000000a07077220 */ /* 0x000fce0000410000 */
.L_x_31006:
[----:B------:R-:W-:Y:S05]  /*17c0*/  BSYNC.RECONVERGENT B0 ;  /* 0x0000000000007941 */ /* 0x000fea0003800200 */
.L_x_31005:
        /* <DEDUP_REMOVED lines=11> */
.L_x_31004:
[----:B------:R-:W-:Y:S05]  /*1880*/  BSYNC.RECONVERGENT B1 ;  /* 0x0000000000017941 */ /* 0x000fea0003800200 */
.L_x_31003:
        /* <DEDUP_REMOVED lines=33> */
.L_x_31021:
[----:B------:R-:W-:Y:S01]  /*1aa0*/  FSETP.GEU.FTZ.AND P0, PT, R15, -R13, PT ;  /* 0x8000000d0f00720b */ /* 0x000fe20003f1e000 */
[----:B------:R-:W-:-:S12]  /*1ab0*/  FADD.FTZ R9, R9, -1 ;  /* 0xbf80000009097421 */ /* 0x000fd80000010000 */
[----:B------:R-:W-:-:S07]  /*1ac0*/  @!P0 FADD.FTZ R9, R9, -1 ;  /* 0xbf80000009098421 */ /* 0x000fce0000010000 */
.L_x_31020:
[----:B------:R-:W-:Y:S05]  /*1ad0*/  BSYNC.RECONVERGENT B2 ;  /* 0x0000000000027941 */ /* 0x000fea0003800200 */
.L_x_31019:
[----:B------:R-:W-:Y:S01]  /*1ae0*/  FFMA.FTZ R10, -R13, R9, R10 ;  /* 0x000000090d0a7223 */ /* 0x000fe2000001010a */
[----:B------:R-:W-:Y:S06]  /*1af0*/  BRA `(.L_x_31017) ;  /* 0x0000000000787947 */ /* 0x000fec0003800000 */
.L_x_31018:
        /* <DEDUP_REMOVED lines=14> */
.L_x_31024:
        /* <DEDUP_REMOVED lines=13> */
.L_x_31023:
[----:B------:R-:W-:Y:S05]  /*1cb0*/  BSYNC.RECONVERGENT B2 ;  /* 0x0000000000027941 */ /* 0x000fea0003800200 */
.L_x_31022:
[----:B0-----:R-:W-:-:S04]  /*1cc0*/  FMUL.FTZ R10, R13, 1.1920928955078125e-07 ;  /* 0x340000000d0a7820 */ /* 0x001fc80000410000 */
[----:B------:R-:W-:-:S07]  /*1cd0*/  FMUL.FTZ R10, R9, R10 ;  /* 0x0000000a090a7220 */ /* 0x000fce0000410000 */
.L_x_31017:
[----:B------:R-:W-:Y:S05]  /*1ce0*/  BSYNC.RECONVERGENT B0 ;  /* 0x0000000000007941 */ /* 0x000fea0003800200 */
.L_x_31016:
        /* <DEDUP_REMOVED lines=11> */
.L_x_31015:
[----:B------:R-:W-:Y:S05]  /*1da0*/  BSYNC.RECONVERGENT B1 ;  /* 0x0000000000017941 */ /* 0x000fea0003800200 */
.L_x_31014:
        /* <DEDUP_REMOVED lines=33> */
.L_x_31032:
[----:B------:R-:W-:Y:S01]  /*1fc0*/  FSETP.GEU.FTZ.AND P0, PT, R20, -R22, PT ;  /* 0x800000161400720b */ /* 0x000fe20003f1e000 */
[----:B------:R-:W-:-:S12]  /*1fd0*/  FADD.FTZ R10, R10, -1 ;  /* 0xbf8000000a0a7421 */ /* 0x000fd80000010000 */
[----:B------:R-:W-:-:S07]  /*1fe0*/  @!P0 FADD.FTZ R10, R10, -1 ;  /* 0xbf8000000a0a8421 */ /* 0x000fce0000010000 */
.L_x_31031:
[----:B------:R-:W-:Y:S05]  /*1ff0*/  BSYNC.RECONVERGENT B2 ;  /* 0x0000000000027941 */ /* 0x000fea0003800200 */
.L_x_31030:
[----:B------:R-:W-:Y:S01]  /*2000*/  FFMA.FTZ R11, -R22, R10, R11 ;  /* 0x0000000a160b7223 */ /* 0x000fe2000001010b */
[----:B------:R-:W-:Y:S06]  /*2010*/  BRA `(.L_x_31028) ;  /* 0x0000000000787947 */ /* 0x000fec0003800000 */
.L_x_31029:
        /* <DEDUP_REMOVED lines=14> */
.L_x_31035:
        /* <DEDUP_REMOVED lines=13> */
.L_x_31034:
[----:B------:R-:W-:Y:S05]  /*21d0*/  BSYNC.RECONVERGENT B2 ;  /* 0x0000000000027941 */ /* 0x000fea0003800200 */
.L_x_31033:
[----:B------:R-:W-:-:S04]  /*21e0*/  FMUL.FTZ R15, R15, 1.1920928955078125e-07 ;  /* 0x340000000f0f7820 */ /* 0x000fc80000410000 */
[----:B0-----:R-:W-:-:S07]  /*21f0*/  FMUL.FTZ R11, R10, R15 ;  /* 0x0000000f0a0b7220 */ /* 0x001fce0000410000 */
.L_x_31028:
[----:B------:R-:W-:Y:S05]  /*2200*/  BSYNC.RECONVERGENT B0 ;  /* 0x0000000000007941 */ /* 0x000fea0003800200 */
.L_x_31027:
        /* <DEDUP_REMOVED lines=11> */
.L_x_31026:
[----:B------:R-:W-:Y:S05]  /*22c0*/  BSYNC.RECONVERGENT B1 ;  /* 0x0000000000017941 */ /* 0x000fea0003800200 */
.L_x_31025:
        /* <DEDUP_REMOVED lines=33> */
.L_x_31043:
[----:B------:R-:W-:Y:S01]  /*24e0*/  FSETP.GEU.FTZ.AND P0, PT, R19, -R15, PT ;  /* 0x8000000f1300720b */ /* 0x000fe20003f1e000 */
[----:B------:R-:W-:-:S12]  /*24f0*/  FADD.FTZ R11, R11, -1 ;  /* 0xbf8000000b0b7421 */ /* 0x000fd80000010000 */
[----:B------:R-:W-:-:S07]  /*2500*/  @!P0 FADD.FTZ R11, R11, -1 ;  /* 0xbf8000000b0b8421 */ /* 0x000fce0000010000 */
.L_x_31042:
[----:B------:R-:W-:Y:S05]  /*2510*/  BSYNC.RECONVERGENT B2 ;  /* 0x0000000000027941 */ /* 0x000fea0003800200 */
.L_x_31041:
[----:B------:R-:W-:Y:S01]  /*2520*/  FFMA.FTZ R10, -R15, R11, R10 ;  /* 0x0000000b0f0a7223 */ /* 0x000fe2000001010a */
[----:B------:R-:W-:Y:S06]  /*2530*/  BRA `(.L_x_31039) ;  /* 0x0000000000787947 */ /* 0x000fec0003800000 */
.L_x_31040:
        /* <DEDUP_REMOVED lines=14> */
.L_x_31046:
        /* <DEDUP_REMOVED lines=13> */
.L_x_31045:
[----:B------:R-:W-:Y:S05]  /*26f0*/  BSYNC.RECONVERGENT B2 ;  /* 0x0000000000027941 */ /* 0x000fea0003800200 */
.L_x_31044:
[----:B------:R-:W-:-:S04]  /*2700*/  FMUL.FTZ R15, R15, 1.1920928955078125e-07 ;  /* 0x340000000f0f7820 */ /* 0x000fc80000410000 */
[----:B------:R-:W-:-:S07]  /*2710*/  FMUL.FTZ R10, R10, R15 ;  /* 0x0000000f0a0a7220 */ /* 0x000fce0000410000 */
.L_x_31039:
[----:B------:R-:W-:Y:S05]  /*2720*/  BSYNC.RECONVERGENT B0 ;  /* 0x0000000000007941 */ /* 0x000fea0003800200 */
.L_x_31038:
        /* <DEDUP_REMOVED lines=11> */
.L_x_31037:
[----:B------:R-:W-:Y:S05]  /*27e0*/  BSYNC.RECONVERGENT B1 ;  /* 0x0000000000017941 */ /* 0x000fea0003800200 */
.L_x_31036:
        /* <DEDUP_REMOVED lines=33> */
.L_x_31054:
[----:B------:R-:W-:Y:S01]  /*2a00*/  FSETP.GEU.FTZ.AND P0, PT, R15, -R14, PT ;  /* 0x8000000e0f00720b */ /* 0x000fe20003f1e000 */
[----:B------:R-:W-:-:S12]  /*2a10*/  FADD.FTZ R10, R10, -1 ;  /* 0xbf8000000a0a7421 */ /* 0x000fd80000010000 */
[----:B------:R-:W-:-:S07]  /*2a20*/  @!P0 FADD.FTZ R10, R10, -1 ;  /* 0xbf8000000a0a8421 */ /* 0x000fce0000010000 */
.L_x_31053:
[----:B------:R-:W-:Y:S05]  /*2a30*/  BSYNC.RECONVERGENT B2 ;  /* 0x0000000000027941 */ /* 0x000fea0003800200 */
.L_x_31052:
[----:B------:R-:W-:Y:S01]  /*2a40*/  FFMA.FTZ R13, -R14, R10, R13 ;  /* 0x0000000a0e0d7223 */ /* 0x000fe2000001010d */
[----:B------:R-:W-:Y:S06]  /*2a50*/  BRA `(.L_x_31050) ;  /* 0x0000000000787947 */ /* 0x000fec0003800000 */
.L_x_31051:
        /* <DEDUP_REMOVED lines=14> */
.L_x_31057:
        /* <DEDUP_REMOVED lines=13> */
.L_x_31056:
[----:B------:R-:W-:Y:S05]  /*2c10*/  BSYNC.RECONVERGENT B2 ;  /* 0x0000000000027941 */ /* 0x000fea0003800200 */
.L_x_31055:
[----:B------:R-:W-:-:S04]  /*2c20*/  FMUL.FTZ R13, R13, 1.1920928955078125e-07 ;  /* 0x340000000d0d7820 */ /* 0x000fc80000410000 */
[----:B------:R-:W-:-:S07]  /*2c30*/  FMUL.FTZ R13, R10, R13 ;  /* 0x0000000d0a0d7220 */ /* 0x000fce0000410000 */
.L_x_31050:
[----:B------:R-:W-:Y:S05]  /*2c40*/  BSYNC.RECONVERGENT B0 ;  /* 0x0000000000007941 */ /* 0x000fea0003800200 */
.L_x_31049:
        /* <DEDUP_REMOVED lines=11> */
.L_x_31048:
[----:B------:R-:W-:Y:S05]  /*2d00*/  BSYNC.RECONVERGENT B1 ;  /* 0x0000000000017941 */ /* 0x000fea0003800200 */
.L_x_31047:
        /* <DEDUP_REMOVED lines=16> */
.L_x_31060:
[----:B------:R-:W-:-:S13]  /*2e10*/  ISETP.GE.U32.AND P0, PT, R18, R17, PT ;  /* 0x000000111200720c */ /* 0x000fda0003f06070 */
[----:B------:R-:W-:Y:S05]  /*2e20*/  @P0 BRA `(.L_x_31062) ;  /* 0x0000000000300947 */ /* 0x000fea0003800000 */
[----:B-1----:R-:W1:Y:S01]  /*2e30*/  LDC.64 R2, c[0x0][0x388] ;  /* 0x0000e200ff027b82 */ /* 0x002e620000000a00 */
[----:B0-----:R-:W-:Y:S02]  /*2e40*/  IMAD.IADD R11, R16, 0x1, R18 ;  /* 0x00000001100b7824 */ /* 0x001fe400078e0212 */
[----:B------:R-:W-:Y:S02]  /*2e50*/  VIADD R18, R18, 0x80 ;  /* 0x0000008012127836 */ /* 0x000fe40000000000 */
[----:B-1----:R-:W-:-:S05]  /*2e60*/  IMAD.WIDE.U32 R2, R11, 0x2, R2 ;  /* 0x000000020b027825 */ /* 0x002fca00078e0002 */
[----:B------:R1:W-:Y:S02]  /*2e70*/  STG.E.U16 desc[UR4][R2.64], R5 ;  /* 0x0000000502007986 */ /* 0x0003e4000c101504 */
.L_x_31061:
[----:B------:R-:W-:-:S13]  /*2e80*/  ISETP.GE.U32.AND P0, PT, R18, R17, PT ;  /* 0x000000111200720c */ /* 0x000fda0003f06070 */
[----:B------:R-:W-:Y:S05]  /*2e90*/  @P0 BRA `(.L_x_31063) ;  /* 0x0000000000300947 */ /* 0x000fea0003800000 */
[----:B01----:R-:W0:Y:S01]  /*2ea0*/  LDC.64 R2, c[0x0][0x388] ;  /* 0x0000e200ff027b82 */ /* 0x003e220000000a00 */
[----:B------:R-:W-:Y:S02]  /*2eb0*/  IMAD.IADD R5, R16, 0x1, R18 ;  /* 0x0000000110057824 */ /* 0x000fe400078e0212 */
[----:B------:R-:W-:Y:S02]  /*2ec0*/  VIADD R18, R18, 0x80 ;  /* 0x0000008012127836 */ /* 0x000fe40000000000 */
[----:B0-----:R-:W-:-:S05]  /*2ed0*/  IMAD.WIDE.U32 R2, R5, 0x2, R2 ;  /* 0x0000000205027825 */ /* 0x001fca00078e0002 */
[----:B------:R2:W-:Y:S02]  /*2ee0*/  STG.E.U16 desc[UR4][R2.64], R6 ;  /* 0x0000000602007986 */ /* 0x0005e4000c101504 */
.L_x_31062:
[----:B------:R-:W-:-:S13]  /*2ef0*/  ISETP.GE.U32.AND P0, PT, R18, R17, PT ;  /* 0x000000111200720c */ /* 0x000fda0003f06070 */
[----:B------:R-:W-:Y:S05]  /*2f00*/  @P0 BRA `(.L_x_31064) ;  /* 0x0000000000340947 */ /* 0x000fea0003800000 */
[----:B-12---:R-:W1:Y:S01]  /*2f10*/  LDC.64 R2, c[0x0][0x388] ;  /* 0x0000e200ff027b82 */ /* 0x006e620000000a00 */
[----:B------:R-:W-:Y:S02]  /*2f20*/  IMAD.IADD R5, R16, 0x1, R18 ;  /* 0x0000000110057824 */ /* 0x000fe400078e0212 */
[----:B------:R-:W-:Y:S02]  /*2f30*/  VIADD R18, R18, 0x80 ;  /* 0x0000008012127836 */ /* 0x000fe40000000000 */
[----:B-1----:R-:W-:-:S05]  /*2f40*/  IMAD.WIDE.U32 R2, R5, 0x2, R2 ;  /* 0x0000000205027825 */ /* 0x002fca00078e0002 */
[----:B------:R2:W-:Y:S02]  /*2f50*/  STG.E.U16 desc[UR4][R2.64], R7 ;  /* 0x0000000702007986 */ /* 0x0005e4000c101504 */
.L_x_31063:
        /* <DEDUP_REMOVED lines=8> */
.L_x_31064:
[----:B------:R-:W-:Y:S05]  /*2fe0*/  BSYNC.RELIABLE B1 ;  /* 0x0000000000017941 */ /* 0x000fea0003800100 */
.L_x_31059:
[----:B------:R-:W-:-:S13]  /*2ff0*/  ISETP.GE.U32.AND P0, PT, R18, R17, PT ;  /* 0x000000111200720c */ /* 0x000fda0003f06070 */
[----:B-123--:R-:W1:Y:S01]  /*3000*/  @!P0 LDC.64 R2, c[0x0][0x388] ;  /* 0x0000e200ff028b82 */ /* 0x00ee620000000a00 */
[----:B------:R-:W-:Y:S02]  /*3010*/  @!P0 IMAD.IADD R5, R16, 0x1, R18 ;  /* 0x0000000110058824 */ /* 0x000fe400078e0212 */
[----:B------:R-:W-:Y:S02]  /*3020*/  @!P0 VIADD R18, R18, 0x80 ;  /* 0x0000008012128836 */ /* 0x000fe40000000000 */
[----:B-1----:R-:W-:-:S05]  /*3030*/  @!P0 IMAD.WIDE.U32 R2, R5, 0x2, R2 ;  /* 0x0000000205028825 */ /* 0x002fca00078e0002 */
[----:B------:R3:W-:Y:S02]  /*3040*/  @!P0 STG.E.U16 desc[UR4][R2.64], R9 ;  /* 0x0000000902008986 */ /* 0x0007e4000c101504 */
.L_x_31065:
[----:B------:R-:W-:Y:S05]  /*3050*/  BSYNC.RECONVERGENT B0 ;  /* 0x0000000000007941 */ /* 0x000fea0003800200 */
.L_x_31058:
        /* <DEDUP_REMOVED lines=8> */
.L_x_30970:
[----:B------:R-:W0:Y:S01]  /*30e0*/  S2R R2, SR_TID.X ;  /* 0x0000000000027919 */ /* 0x000e220000002100 */
[----:B------:R-:W1:Y:S02]  /*30f0*/  LDC.64 R4, c[0x0][0x390] ;  /* 0x0000e400ff047b82 */ /* 0x000e640000000a00 */
[----:B-1----:R-:W-:-:S04]  /*3100*/  IMAD.WIDE.U32 R4, R16, 0x2, R4 ;  /* 0x0000000210047825 */ /* 0x002fc800078e0004 */
[----:B0-----:R-:W-:-:S06]  /*3110*/  IMAD.WIDE.U32 R6, R2, 0x10, R4 ;  /* 0x0000001002067825 */ /* 0x001fcc00078e0004 */
[----:B------:R-:W3:Y:S01]  /*3120*/  LDG.E.128 R4, desc[UR4][R6.64] ;  /* 0x0000000406047981 */ /* 0x000ee2000c1e1d00 */
        /* <DEDUP_REMOVED lines=37> */
.L_x_31070:
[----:B------:R-:W-:Y:S05]  /*3380*/  BSYNC.RECONVERGENT B1 ;  /* 0x0000000000017941 */ /* 0x000fea0003800200 */
.L_x_31069:
[----:B------:R-:W-:Y:S01]  /*3390*/  FFMA.FTZ R13, -R0, R12, R9 ;  /* 0x0000000c000d7223 */ /* 0x000fe20000010109 */
[----:B------:R-:W-:Y:S06]  /*33a0*/  BRA `(.L_x_31067) ;  /* 0x0000000000787947 */ /* 0x000fec0003800000 */
.L_x_31068:
        /* <DEDUP_REMOVED lines=14> */
.L_x_31073:
        /* <DEDUP_REMOVED lines=13> */
.L_x_31072:
[----:B------:R-:W-:Y:S05]  /*3560*/  BSYNC.RECONVERGENT B1 ;  /* 0x0000000000017941 */ /* 0x000fea0003800200 */
.L_x_31071:
[----:B------:R-:W-:-:S04]  /*3570*/  FMUL.FTZ R13, R14, 1.1920928955078125e-07 ;  /* 0x340000000e0d7820 */ /* 0x000fc80000410000 */
[----:B------:R-:W-:-:S07]  /*3580*/  FMUL.FTZ R13, R0, R13 ;  /* 0x0000000d000d7220 */ /* 0x000fce0000410000 */
.L_x_31067:
[----:B------:R-:W-:Y:S05]  /*3590*/  BSYNC.RECONVERGENT B0 ;  /* 0x0000000000007941 */ /* 0x000fea0003800200 */
.L_x_31066:
[C---:B------:R-:W-:Y:S01]  /*35a0*/  FSETP.NAN.FTZ.AND P0, PT, |R13|.reuse, |R13|, PT ;  /* 0x4000000d0d00720b */ /* 0x040fe20003f18200 */
[----:B------:R-:W-:Y:S01]  /*35b0*/  IMAD.U32 R4, R4, 0x10000, RZ ;  /* 0x0001000004047824 */ /* 0x000fe200078e00ff */
        /* <DEDUP_REMOVED lines=36> */
.L_x_31079:
[----:B------:R-:W-:Y:S01]  /*3800*/  FSETP.GEU.FTZ.AND P0, PT, R13, -R12, PT ;  /* 0x8000000c0d00720b */ /* 0x000fe20003f1e000 */
[----:B------:R-:W-:-:S12]  /*3810*/  FADD.FTZ R18, R18, -1 ;  /* 0xbf80000012127421 */ /* 0x000fd80000010000 */
[----:B------:R-:W-:-:S07]  /*3820*/  @!P0 FADD.FTZ R18, R18, -1 ;  /* 0xbf80000012128421 */ /* 0x000fce0000010000 */
.L_x_31078:
[----:B------:R-:W-:Y:S05]  /*3830*/  BSYNC.RECONVERGENT B1 ;  /* 0x0000000000017941 */ /* 0x000fea0003800200 */
.L_x_31077:
[----:B------:R-:W-:Y:S01]  /*3840*/  FFMA.FTZ R11, -R12, R18, R9 ;  /* 0x000000120c0b7223 */ /* 0x000fe20000010109 */
[----:B------:R-:W-:Y:S06]  /*3850*/  BRA `(.L_x_31075) ;  /* 0x0000000000787947 */ /* 0x000fec0003800000 */
.L_x_31076:
        /* <DEDUP_REMOVED lines=14> */
.L_x_31082:
        /* <DEDUP_REMOVED lines=13> */
.L_x_31081:
[----:B------:R-:W-:Y:S05]  /*3a10*/  BSYNC.RECONVERGENT B1 ;  /* 0x0000000000017941 */ /* 0x000fea0003800200 */
.L_x_31080:
[----:B0-----:R-:W-:-:S04]  /*3a20*/  FMUL.FTZ R12, R14, 1.1920928955078125e-07 ;  /* 0x340000000e0c7820 */ /* 0x001fc80000410000 */
[----:B------:R-:W-:-:S07]  /*3a30*/  FMUL.FTZ R11, R11, R12 ;  /* 0x0000000c0b0b7220 */ /* 0x000fce0000410000 */
.L_x_31075:
[----:B------:R-:W-:Y:S05]  /*3a40*/  BSYNC.RECONVERGENT B0 ;  /* 0x0000000000007941 */ /* 0x000fea0003800200 */
.L_x_31074:
[C---:B------:R-:W-:Y:S01]  /*3a50*/  FSETP.NAN.FTZ.AND P0, PT, |R11|.reuse, |R11|, PT ;  /* 0x4000000b0b00720b */ /* 0x040fe20003f18200 */
[----:B------:R-:W-:Y:S01]  /*3a60*/  BSSY.RECONVERGENT B0, `(.L_x_31083) ;  /* 0x0000049000007945 */ /* 0x000fe20003800200 */
[----:B0-----:R-:W-:Y:S01]  /*3a70*/  LOP3.LUT R12, R11, 0x80000000, R8, 0xb8, !PT ;  /* 0x800000000b0c7812 */ /* 0x001fe200078eb808 */
        /* <DEDUP_REMOVED lines=35> */
.L_x_31088:
[----:B------:R-:W-:Y:S01]  /*3cb0*/  FSETP.GEU.FTZ.AND P0, PT, R15, -R4, PT ;  /* 0x800000040f00720b */ /* 0x000fe20003f1e000 */
[----:B------:R-:W-:-:S12]  /*3cc0*/  FADD.FTZ R18, R18, -1 ;  /* 0xbf80000012127421 */ /* 0x000fd80000010000 */
[----:B------:R-:W-:-:S07]  /*3cd0*/  @!P0 FADD.FTZ R18, R18, -1 ;  /* 0xbf80000012128421 */ /* 0x000fce0000010000 */
.L_x_31087:
[----:B------:R-:W-:Y:S05]  /*3ce0*/  BSYNC.RECONVERGENT B1 ;  /* 0x0000000000017941 */ /* 0x000fea0003800200 */
.L_x_31086:
[----:B------:R-:W-:Y:S01]  /*3cf0*/  FFMA.FTZ R13, -R4, R18, R9 ;  /* 0x00000012040d7223 */ /* 0x000fe20000010109 */
[----:B------:R-:W-:Y:S06]  /*3d00*/  BRA `(.L_x_31084) ;  /* 0x0000000000787947 */ /* 0x000fec0003800000 */
.L_x_31085:
        /* <DEDUP_REMOVED lines=14> */
.L_x_31091:
        /* <DEDUP_REMOVED lines=13> */
.L_x_31090:
[----:B------:R-:W-:Y:S05]  /*3ec0*/  BSYNC.RECONVERGENT B1 ;  /* 0x0000000000017941 */ /* 0x000fea0003800200 */
.L_x_31089:
[----:B------:R-:W-:-:S04]  /*3ed0*/  FMUL.FTZ R13, R15, 1.1920928955078125e-07 ;  /* 0x340000000f0d7820 */ /* 0x000fc80000410000 */
[----:B------:R-:W-:-:S07]  /*3ee0*/  FMUL.FTZ R13, R4, R13 ;  /* 0x0000000d040d7220 */ /* 0x000fce0000410000 */
.L_x_31084:
[----:B------:R-:W-:Y:S05]  /*3ef0*/  BSYNC.RECONVERGENT B0 ;  /* 0x0000000000007941 */ /* 0x000fea0003800200 */
.L_x_31083:
[C---:B------:R-:W-:Y:S01]  /*3f00*/  FSETP.NAN.FTZ.AND P0, PT, |R13|.reuse, |R13|, PT ;  /* 0x4000000d0d00720b */ /* 0x040fe20003f18200 */
[----:B------:R-:W-:Y:S01]  /*3f10*/  BSSY.RECONVERGENT B0, `(.L_x_31092) ;  /* 0x000004a000007945 */ /* 0x000fe20003800200 */
[----:B------:R-:W-:Y:S02]  /*3f20*/  LOP3.LUT R4, R13, 0x80000000, R8, 0xb8, !PT ;  /* 0x800000000d047812 */ /* 0x000fe400078eb808 */
[----:B0-----:R-:W-:Y:S01]  /*3f30*/  PRMT R14, R5, 0x7632, R14 ;  /* 0x00007632050e7816 */ /* 0x001fe2000000000e */
        /* <DEDUP_REMOVED lines=35> */
.L_x_31097:
[----:B------:R-:W-:Y:S01]  /*4170*/  FSETP.GEU.FTZ.AND P0, PT, R13, -R12, PT ;  /* 0x8000000c0d00720b */ /* 0x000fe20003f1e000 */
[----:B------:R-:W-:-:S12]  /*4180*/  FADD.FTZ R20, R20, -1 ;  /* 0xbf80000014147421 */ /* 0x000fd80000010000 */
[----:B------:R-:W-:-:S07]  /*4190*/  @!P0 FADD.FTZ R20, R20, -1 ;  /* 0xbf80000014148421 */ /* 0x000fce0000010000 */
.L_x_31096:
[----:B------:R-:W-:Y:S05]  /*41a0*/  BSYNC.RECONVERGENT B1 ;  /* 0x0000000000017941 */ /* 0x000fea0003800200 */
.L_x_31095:
[----:B------:R-:W-:Y:S01]  /*41b0*/  FFMA.FTZ R5, -R12, R20, R9 ;  /* 0x000000140c057223 */ /* 0x000fe20000010109 */
[----:B------:R-:W-:Y:S06]  /*41c0*/  BRA `(.L_x_31093) ;  /* 0x0000000000787947 */ /* 0x000fec0003800000 */
.L_x_31094:
        /* <DEDUP_REMOVED lines=14> */
.L_x_31100:
        /* <DEDUP_REMOVED lines=13> */
.L_x_31099:
[----:B------:R-:W-:Y:S05]  /*4380*/  BSYNC.RECONVERGENT B1 ;  /* 0x0000000000017941 */ /* 0x000fea0003800200 */
.L_x_31098:
[----:B0-----:R-:W-:-:S04]  /*4390*/  FMUL.FTZ R12, R15, 1.1920928955078125e-07 ;  /* 0x340000000f0c7820 */ /* 0x001fc80000410000 */
[----:B------:R-:W-:-:S07]  /*43a0*/  FMUL.FTZ R5, R5, R12 ;  /* 0x0000000c05057220 */ /* 0x000fce0000410000 */
.L_x_31093:
[----:B------:R-:W-:Y:S05]  /*43b0*/  BSYNC.RECONVERGENT B0 ;  /* 0x0000000000007941 */ /* 0x000fea0003800200 */
.L_x_31092:
        /* <DEDUP_REMOVED lines=38> */
.L_x_31106:
[----:B------:R-:W-:Y:S01]  /*4620*/  FSETP.GEU.FTZ.AND P0, PT, R18, -R12, PT ;  /* 0x8000000c1200720b */ /* 0x000fe20003f1e000 */
[----:B------:R-:W-:-:S12]  /*4630*/  FADD.FTZ R14, R14, -1 ;  /* 0xbf8000000e0e7421 */ /* 0x000fd80000010000 */
[----:B------:R-:W-:-:S07]  /*4640*/  @!P0 FADD.FTZ R14, R14, -1 ;  /* 0xbf8000000e0e8421 */ /* 0x000fce0000010000 */
.L_x_31105:
[----:B------:R-:W-:Y:S05]  /*4650*/  BSYNC.RECONVERGENT B1 ;  /* 0x0000000000017941 */ /* 0x000fea0003800200 */
.L_x_31104:
[----:B------:R-:W-:Y:S01]  /*4660*/  FFMA.FTZ R15, -R12, R14, R9 ;  /* 0x0000000e0c0f7223 */ /* 0x000fe20000010109 */
[----:B------:R-:W-:Y:S06]  /*4670*/  BRA `(.L_x_31102) ;  /* 0x0000000000787947 */ /* 0x000fec0003800000 */
.L_x_31103:
        /* <DEDUP_REMOVED lines=14> */
.L_x_31109:
        /* <DEDUP_REMOVED lines=13> */
.L_x_31108:
[----:B------:R-:W-:Y:S05]  /*4830*/  BSYNC.RECONVERGENT B1 ;  /* 0x0000000000017941 */ /* 0x000fea0003800200 */
.L_x_31107:
[----:B------:R-:W-:-:S04]  /*4840*/  FMUL.FTZ R15, R18, 1.1920928955078125e-07 ;  /* 0x34000000120f7820 */ /* 0x000fc80000410000 */
[----:B------:R-:W-:-:S07]  /*4850*/  FMUL.FTZ R15, R12, R15 ;  /* 0x0000000f0c0f7220 */ /* 0x000fce0000410000 */
.L_x_31102:
[----:B------:R-:W-:Y:S05]  /*4860*/  BSYNC.RECONVERGENT B0 ;  /* 0x0000000000007941 */ /* 0x000fea0003800200 */
.L_x_31101:
        /* <DEDUP_REMOVED lines=39> */
.L_x_31115:
[----:B------:R-:W-:Y:S01]  /*4ae0*/  FSETP.GEU.FTZ.AND P0, PT, R15, -R14, PT ;  /* 0x8000000e0f00720b */ /* 0x000fe20003f1e000 */
[----:B------:R-:W-:-:S12]  /*4af0*/  FADD.FTZ R20, R20, -1 ;  /* 0xbf80000014147421 */ /* 0x000fd80000010000 */
[----:B------:R-:W-:-:S07]  /*4b00*/  @!P0 FADD.FTZ R20, R20, -1 ;  /* 0xbf80000014148421 */ /* 0x000fce0000010000 */
.L_x_31114:
[----:B------:R-:W-:Y:S05]  /*4b10*/  BSYNC.RECONVERGENT B1 ;  /* 0x0000000000017941 */ /* 0x000fea0003800200 */
.L_x_31113:
[----:B------:R-:W-:Y:S01]  /*4b20*/  FFMA.FTZ R13, -R14, R20, R9 ;  /* 0x000000140e0d7223 */ /* 0x000fe20000010109 */
[----:B------:R-:W-:Y:S06]  /*4b30*/  BRA `(.L_x_31111) ;  /* 0x0000000000787947 */ /* 0x000fec0003800000 */
.L_x_31112:
        /* <DEDUP_REMOVED lines=14> */
.L_x_31118:
        /* <DEDUP_REMOVED lines=13> */
.L_x_31117:
[----:B------:R-:W-:Y:S05]  /*4cf0*/  BSYNC.RECONVERGENT B1 ;  /* 0x0000000000017941 */ /* 0x000fea0003800200 */
.L_x_31116:
[----:B0-----:R-:W-:-:S04]  /*4d00*/  FMUL.FTZ R14, R18, 1.1920928955078125e-07 ;  /* 0x34000000120e7820 */ /* 0x001fc80000410000 */
[----:B------:R-:W-:-:S07]  /*4d10*/  FMUL.FTZ R13, R13, R14 ;  /* 0x0000000e0d0d7220 */ /* 0x000fce0000410000 */
.L_x_31111:
[----:B------:R-:W-:Y:S05]  /*4d20*/  BSYNC.RECONVERGENT B0 ;  /* 0x0000000000007941 */ /* 0x000fea0003800200 */
.L_x_31110:
        /* <DEDUP_REMOVED lines=38> */
.L_x_31124:
[----:B------:R-:W-:Y:S01]  /*4f90*/  FSETP.GEU.FTZ.AND P0, PT, R17, -R6, PT ;  /* 0x800000061100720b */ /* 0x000fe20003f1e000 */
[----:B------:R-:W-:-:S12]  /*4fa0*/  FADD.FTZ R20, R20, -1 ;  /* 0xbf80000014147421 */ /* 0x000fd80000010000 */
[----:B------:R-:W-:-:S07]  /*4fb0*/  @!P0 FADD.FTZ R20, R20, -1 ;  /* 0xbf80000014148421 */ /* 0x000fce0000010000 */
.L_x_31123:
[----:B------:R-:W-:Y:S05]  /*4fc0*/  BSYNC.RECONVERGENT B1 ;  /* 0x0000000000017941 */ /* 0x000fea0003800200 */
.L_x_31122:
[----:B------:R-:W-:Y:S01]  /*4fd0*/  FFMA.FTZ R15, -R6, R20, R9 ;  /* 0x00000014060f7223 */ /* 0x000fe20000010109 */
[----:B------:R-:W-:Y:S06]  /*4fe0*/  BRA `(.L_x_31120) ;  /* 0x00000000007c7947 */ /* 0x000fec0003800000 */
.L_x_31121:
        /* <DEDUP_REMOVED lines=11> */
[----:B------:R-:W-:Y:S02]  /*50a0*/  IMAD.MOV.U32 R18, RZ, RZ, R19 ;  /* 0x000000ffff127224 */ /* 0x000fe400078e0013 */
[----:B------:R-:W-:Y:S01]  /*50b0*/  IMAD.MOV.U32 R20, RZ, RZ, R10 ;  /* 0x000000ffff147224 */ /* 0x000fe200078e000a */
[----:B------:R-:W-:-:S04]  /*50c0*/  LOP3.LUT R15, R15, 0x3f800000, RZ, 0xfc, !PT ;  /* 0x3f8000000f0f7812 */ /* 0x000fc800078efcff */
[----:B------:R0:W1:Y:S03]  /*50d0*/  MUFU.RCP R17, R15 ;  /* 0x0000000f00117308 */ /* 0x0000660000001000 */
.L_x_31127:
        /* <DEDUP_REMOVED lines=13> */
.L_x_31126:
[----:B------:R-:W-:Y:S05]  /*51b0*/  BSYNC.RECONVERGENT B1 ;  /* 0x0000000000017941 */ /* 0x000fea0003800200 */
.L_x_31125:
[----:B0-----:R-:W-:-:S04]  /*51c0*/  FMUL.FTZ R15, R20, 1.1920928955078125e-07 ;  /* 0x34000000140f7820 */ /* 0x001fc80000410000 */
[----:B------:R-:W-:-:S07]  /*51d0*/  FMUL.FTZ R15, R6, R15 ;  /* 0x0000000f060f7220 */ /* 0x000fce0000410000 */
.L_x_31120:
[----:B------:R-:W-:Y:S05]  /*51e0*/  BSYNC.RECONVERGENT B0 ;  /* 0x0000000000007941 */ /* 0x000fea0003800200 */
.L_x_31119:
        /* <DEDUP_REMOVED lines=38> */
.L_x_31133:
[----:B------:R-:W-:Y:S01]  /*5450*/  FSETP.GEU.FTZ.AND P0, PT, R7, -R10, PT ;  /* 0x8000000a0700720b */ /* 0x000fe20003f1e000 */
[----:B------:R-:W-:-:S12]  /*5460*/  FADD.FTZ R18, R18, -1 ;  /* 0xbf80000012127421 */ /* 0x000fd80000010000 */
[----:B------:R-:W-:-:S07]  /*5470*/  @!P0 FADD.FTZ R18, R18, -1 ;  /* 0xbf80000012128421 */ /* 0x000fce0000010000 */
.L_x_31132:
[----:B------:R-:W-:Y:S05]  /*5480*/  BSYNC.RECONVERGENT B1 ;  /* 0x0000000000017941 */ /* 0x000fea0003800200 */
.L_x_31131:
[----:B------:R-:W-:Y:S01]  /*5490*/  FFMA.FTZ R9, -R10, R18, R9 ;  /* 0x000000120a097223 */ /* 0x000fe20000010109 */
[----:B------:R-:W-:Y:S06]  /*54a0*/  BRA `(.L_x_31129) ;  /* 0x0000000000707947 */ /* 0x000fec0003800000 */
.L_x_31130:
        /* <DEDUP_REMOVED lines=12> */
.L_x_31136:
        /* <DEDUP_REMOVED lines=13> */
.L_x_31135:
[----:B------:R-:W-:Y:S05]  /*5640*/  BSYNC.RECONVERGENT B1 ;  /* 0x0000000000017941 */ /* 0x000fea0003800200 */
.L_x_31134:
[----:B------:R-:W-:-:S04]  /*5650*/  FMUL.FTZ R9, R10, 1.1920928955078125e-07 ;  /* 0x340000000a097820 */ /* 0x000fc80000410000 */
[----:B------:R-:W-:-:S07]  /*5660*/  FMUL.FTZ R9, R20, R9 ;  /* 0x0000000914097220 */ /* 0x000fce0000410000 */
.L_x_31129:
[----:B------:R-:W-:Y:S05]  /*5670*/  BSYNC.RECONVERGENT B0 ;  /* 0x0000000000007941 */ /* 0x000fea0003800200 */
.L_x_31128:
[C---:B------:R-:W-:Y:S02]  /*5680*/  FSETP.NAN.FTZ.AND P0, PT, |R9|.reuse, |R9|, PT ;  /* 0x400000090900720b */ /* 0x040fe40003f18200 */
[----:B------:R-:W-:Y:S02]  /*5690*/  LOP3.LUT R8, R9, 0x80000000, R8, 0xb8, !PT ;  /* 0x8000000009087812 */ /* 0x000fe400078eb808 */
[----:B------:R-:W-:Y:S02]  /*56a0*/  F2FP.BF16.F32.PACK_AB R5, R5, R4 ;  /* 0x000000040505723e */ /* 0x000fe400000010ff */
[----:B------:R-:W-:Y:S02]  /*56b0*/  FSEL R7, R9, R8, P0 ;  /* 0x0000000809077208 */ /* 0x000fe40000000000 */
[----:B------:R-:W1:Y:S01]  /*56c0*/  LDC.64 R8, c[0x0][0x388] ;  /* 0x0000e200ff087b82 */ /* 0x000e620000000a00 */
[----:B------:R-:W-:Y:S02]  /*56d0*/  F2FP.BF16.F32.PACK_AB R4, R11, R0 ;  /* 0x000000000b04723e */ /* 0x000fe400000010ff */
[----:B------:R-:W-:-:S13]  /*56e0*/  FSETP.NEU.FTZ.AND P2, PT, R7, RZ, PT ;  /* 0x000000ff0700720b */ /* 0x000fda0003f5d000 */
[----:B------:R-:W-:Y:S02]  /*56f0*/  @P2 FSETP.GEU.FTZ.AND P1, PT, R6, RZ, PT ;  /* 0x000000ff0600220b */ /* 0x000fe40003f3e000 */
[----:B------:R-:W-:-:S04]  /*5700*/  @P2 FSETP.GEU.FTZ.AND P0, PT, R7, RZ, PT ;  /* 0x000000ff0700220b */ /* 0x000fc80003f1e000 */
[----:B------:R-:W-:Y:S02]  /*5710*/  @P2 PLOP3.LUT P1, PT, P0, P1, PT, 0x82, 0x28 ;  /* 0x000000000028281c */ /* 0x000fe40000723072 */
[----:B------:R-:W-:Y:S01]  /*5720*/  PLOP3.LUT P0, PT, PT, PT, PT, 0x80, 0x8 ;  /* 0x000000000008781c */ /* 0x000fe20003f0f070 */
[----:B-1----:R-:W-:Y:S01]  /*5730*/  IMAD.WIDE.U32 R16, R16, 0x2, R8 ;  /* 0x0000000210107825 */ /* 0x002fe200078e0008 */
[----:B------:R-:W-:-:S03]  /*5740*/  @P2 PLOP3.LUT P0, PT, P1, PT, PT, 0x80, 0x8 ;  /* 0x000000000008281c */ /* 0x000fc60000f0f070 */
[----:B------:R-:W-:-:S10]  /*5750*/  IMAD.WIDE.U32 R16, R2, 0x10, R16 ;  /* 0x0000001002107825 */ /* 0x000fd400078e0010 */
[----:B------:R-:W-:Y:S01]  /*5760*/  @!P0 FADD.FTZ R7, R6, R7 ;  /* 0x0000000706078221 */ /* 0x000fe20000010000 */
[----:B------:R-:W-:-:S04]  /*5770*/  F2FP.BF16.F32.PACK_AB R6, R13, R12 ;  /* 0x0000000c0d06723e */ /* 0x000fc800000010ff */
[----:B------:R-:W-:-:S05]  /*5780*/  F2FP.BF16.F32.PACK_AB R7, R7, R15 ;  /* 0x0000000f0707723e */ /* 0x000fca00000010ff */
[----:B------:R-:W-:Y:S01]  /*5790*/  STG.E.128 desc[UR4][R16.64], R4 ;  /* 0x0000000410007986 */ /* 0x000fe2000c101d04 */
[----:B------:R-:W-:Y:S05]  /*57a0*/  EXIT ;  /* 0x000000000000794d */ /* 0x000fea0003800000 */
.L_x_31137:
        /* <DEDUP_REMOVED lines=13> */
.L_x_54987:


//--------------------- .text._ZN2at6native18elementwise_kernelILi128ELi4EZNS0_15gpu_kernel_implINS0_13BinaryFunctorIN3c104HalfES5_S5_ZZZNS0_21remainder_kernel_cudaERNS_18TensorIteratorBaseEENKUlvE0_clEvENKUlvE1_clEvEUlS5_S5_E_EEEEvS7_RKT_EUliE_EEviT1_ --------------------------
	.section	.text._ZN2at6native18elementwise_kernelILi128ELi4EZNS0_15gpu_kernel_implINS0_13BinaryFunctorIN3c104HalfES5_S5_ZZZNS0_21remainder_kernel_cudaERNS_18TensorIteratorBaseEENKUlvE0_clEvENKUlvE1_clEvEUlS5_S5_E_EEEEvS7_RKT_EUliE_EEviT1_,"ax",@progbits
	.align	128
        .global         _ZN2at6native18elementwise_kernelILi128ELi4EZNS0_15gpu_kernel_implINS0_13BinaryFunctorIN3c104HalfES5_S5_ZZZNS0_21remainder_kernel_cudaERNS_18TensorIteratorBaseEENKUlvE0_clEvENKUlvE1_clEvEUlS5_S5_E_EEEEvS7_RKT_EUliE_EEviT1_
        .type           _ZN2at6native18elementwise_kernelILi128ELi4EZNS0_15gpu_kernel_implINS0_13BinaryFunctorIN3c104HalfES5_S5_ZZZNS0_21remainder_kernel_cudaERNS_18TensorIteratorBaseEENKUlvE0_clEvENKUlvE1_clEvEUlS5_S5_E_EEEEvS7_RKT_EUliE_EEviT1_,@function
        .size           _ZN2at6native18elementwise_kernelILi128ELi4EZNS0_15gpu_kernel_implINS0_13BinaryFunctorIN3c104HalfES5_S5_ZZZNS0_21remainder_kernel_cudaERNS_18TensorIteratorBaseEENKUlvE0_clEvENKUlvE1_clEvEUlS5_S5_E_EEEEvS7_RKT_EUliE_EEviT1_,(.L_x_54988 - _ZN2at6native18elementwise_kernelILi128ELi4EZNS0_15gpu_kernel_implINS0_13BinaryFunctorIN3c104HalfES5_S5_ZZZNS0_21remainder_kernel_cudaERNS_18TensorIteratorBaseEENKUlvE0_clEvENKUlvE1_clEvEUlS5_S5_E_EEEEvS7_RKT_EUliE_EEviT1_)
        .other          _ZN2at6native18elementwise_kernelILi128ELi4EZNS0_15gpu_kernel_implINS0_13BinaryFunctorIN3c104HalfES5_S5_ZZZNS0_21remainder_kernel_cudaERNS_18TensorIteratorBaseEENKUlvE0_clEvENKUlvE1_clEvEUlS5_S5_E_EEEEvS7_RKT_EUliE_EEviT1_,@"STO_CUDA_ENTRY STV_DEFAULT"
_ZN2at6native18elementwise_kernelILi128ELi4EZNS0_15gpu_kernel_implINS0_13BinaryFunctorIN3c104HalfES5_S5_ZZZNS0_21remainder_kernel_cudaERNS_18TensorIteratorBaseEENKUlvE0_clEvENKUlvE1_clEvEUlS5_S5_E_EEEEvS7_RKT_EUliE_EEviT1_:
.text._ZN2at6native18elementwise_kernelILi128ELi4EZNS0_15gpu_kernel_implINS0_13BinaryFunctorIN3c104HalfES5_S5_ZZZNS0_21remainder_kernel_cudaERNS_18TensorIteratorBaseEENKUlvE0_clEvENKUlvE1_clEvEUlS5_S5_E_EEEEvS7_RKT_EUliE_EEviT1_:
        /* <DEDUP_REMOVED lines=371> */
.L_x_31140:
        /* <DEDUP_REMOVED lines=19> */
.L_x_31144:
[----:B------:R-:W2:Y:S02]  /*1860*/  LDG.E.U8 R2, desc[UR36][R2.64] ;  /* 0x0000002402027981 */ /* 0x000ea4000c1e1100 */
[----:B--2---:R-:W-:-:S04]  /*1870*/  I2FP.F32.U32 R0, R2 ;  /* 0x0000000200007245 */ /* 0x004fc80000201000 */
[----:B------:R-:W-:-:S04]  /*1880*/  F2FP.F16.F32.PACK_AB R0, RZ, R0 ;  /* 0x00000000ff00723e */ /* 0x000fc800000000ff */
[----:B------:R-:W-:Y:S01]  /*1890*/  PRMT R19, R0, 0x7610, R19 ;  /* 0x0000761000137816 */ /* 0x000fe20000000013 */
[----:B------:R-:W-:Y:S06]  /*18a0*/  BRA `(.L_x_31146) ;  /* 0x0000000c00b47947 */ /* 0x000fec0003800000 */
.L_x_31143:
        /* <DEDUP_REMOVED lines=11> */
.L_x_31148:
[----:B------:R-:W2:Y:S02]  /*1960*/  LDG.E R2, desc[UR36][R2.64] ;  /* 0x0000002402027981 */ /* 0x000ea4000c1e1900 */
[----:B--2---:R-:W-:-:S04]  /*1970*/  I2FP.F32.S32 R0, R2 ;  /* 0x0000000200007245 */ /* 0x004fc80000201400 */
[----:B------:R-:W-:-:S04]  /*1980*/  F2FP.F16.F32.PACK_AB R0, RZ, R0 ;  /* 0x00000000ff00723e */ /* 0x000fc800000000ff */
[----:B------:R-:W-:Y:S01]  /*1990*/  PRMT R19, R0, 0x7610, R19 ;  /* 0x0000761000137816 */ /* 0x000fe20000000013 */
[----:B------:R-:W-:Y:S06]  /*19a0*/  BRA `(.L_x_31146) ;  /* 0x0000000c00747947 */ /* 0x000fec0003800000 */
.L_x_31147:
[----:B------:R-:W2:Y:S02]  /*19b0*/  LDG.E.U16 R2, desc[UR36][R2.64] ;  /* 0x0000002402027981 */ /* 0x000ea4000c1e1500 */
[----:B--2---:R-:W0:Y:S02]  /*19c0*/  I2F.S16 R0, R2 ;  /* 0x0000000200007306 */ /* 0x004e240000101400 */
[----:B0-----:R-:W-:-:S04]  /*19d0*/  F2FP.F16.F32.PACK_AB R0, RZ, R0 ;  /* 0x00000000ff00723e */ /* 0x001fc800000000ff */
[----:B------:R-:W-:Y:S01]  /*19e0*/  PRMT R19, R0, 0x7610, R19 ;  /* 0x0000761000137816 */ /* 0x000fe20000000013 */
[----:B------:R-:W-:Y:S06]  /*19f0*/  BRA `(.L_x_31146) ;  /* 0x0000000c00607947 */ /* 0x000fec0003800000 */
.L_x_31142:
        /* <DEDUP_REMOVED lines=9> */
.L_x_31150:
[----:B------:R0:W5:Y:S01]  /*1a90*/  LDG.E.U16 R19, desc[UR36][R2.64] ;  /* 0x0000002402137981 */ /* 0x000162000c1e1500 */
[----:B------:R-:W-:Y:S05]  /*1aa0*/  BRA `(.L_x_31146) ;  /* 0x0000000c00347947 */ /* 0x000fea0003800000 */
.L_x_31149:
        /* <DEDUP_REMOVED lines=9> */
.L_x_31152:
[----:B------:R1:W5:Y:S01]  /*1b40*/  LDG.E.U16 R19, desc[UR36][R2.64] ;  /* 0x0000002402137981 */ /* 0x000362000c1e1500 */
[----:B------:R-:W-:Y:S05]  /*1b50*/  BRA `(.L_x_31146) ;  /* 0x0000000c00087947 */ /* 0x000fea0003800000 */
.L_x_31151:
        /* <DEDUP_REMOVED lines=9> */
.L_x_31141:
        /* <DEDUP_REMOVED lines=14> */
.L_x_31155:
        /* <DEDUP_REMOVED lines=9> */
.L_x_31154:
        /* <DEDUP_REMOVED lines=27> */
.L_x_31157:
        /* <DEDUP_REMOVED lines=14> */
.L_x_31156:
[----:B------:R-:W2:Y:S02]  /*1ff0*/  LDG.E.U16 R0, desc[UR36][R2.64] ;  /* 0x0000002402007981 */ /* 0x000ea4000c1e1500 */
[----:B--2---:R-:W-:-:S05]  /*2000*/  IMAD.U32 R0, R0, 0x10000, RZ ;  /* 0x0001000000007824 */ /* 0x004fca00078e00ff */
[----:B------:R-:W-:-:S04]  /*2010*/  F2FP.F16.F32.PACK_AB R0, RZ, R0 ;  /* 0x00000000ff00723e */ /* 0x000fc800000000ff */
[----:B------:R-:W-:Y:S01]  /*2020*/  PRMT R19, R0, 0x7610, R19 ;  /* 0x0000761000137816 */ /* 0x000fe20000000013 */
[----:B------:R-:W-:Y:S06]  /*2030*/  BRA `(.L_x_31146) ;  /* 0x0000000400d07947 */ /* 0x000fec0003800000 */
.L_x_31153:
        /* <DEDUP_REMOVED lines=13> */
.L_x_31160:
        /* <DEDUP_REMOVED lines=21> */
.L_x_31164:
[----:B------:R-:W-:Y:S05]  /*2260*/  BSYNC.RECONVERGENT B1 ;  /* 0x0000000000017941 */ /* 0x000fea0003800200 */
.L_x_31163:
[----:B------:R-:W-:Y:S01]  /*2270*/  IMAD.SHL.U32 R0, R0, 0x100000, RZ ;  /* 0x0010000000007824 */ /* 0x000fe200078e00ff */
[----:B------:R-:W-:-:S04]  /*2280*/  LEA R2, R2, 0x3b800000, 0x17 ;  /* 0x3b80000002027811 */ /* 0x000fc800078eb8ff */
[----:B------:R-:W-:-:S07]  /*2290*/  LOP3.LUT R0, R2, R0, R7, 0xfe, !PT ;  /* 0x0000000002007212 */ /* 0x000fce00078efe07 */
.L_x_31162:
[----:B------:R-:W-:Y:S05]  /*22a0*/  BSYNC.RECONVERGENT B0 ;  /* 0x0000000000007941 */ /* 0x000fea0003800200 */
.L_x_31161:
[----:B------:R-:W-:-:S04]  /*22b0*/  F2FP.F16.F32.PACK_AB R0, RZ, R0 ;  /* 0x00000000ff00723e */ /* 0x000fc800000000ff */
[----:B------:R-:W-:Y:S01]  /*22c0*/  PRMT R19, R0, 0x7610, R19 ;  /* 0x0000761000137816 */ /* 0x000fe20000000013 */
[----:B------:R-:W-:Y:S06]  /*22d0*/  BRA `(.L_x_31146) ;  /* 0x0000000400287947 */ /* 0x000fec0003800000 */
.L_x_31159:
        /* <DEDUP_REMOVED lines=21> */
.L_x_31168:
[----:B------:R-:W-:Y:S05]  /*2430*/  BSYNC.RECONVERGENT B1 ;  /* 0x0000000000017941 */ /* 0x000fea0003800200 */
.L_x_31167:
[----:B------:R-:W-:Y:S01]  /*2440*/  IMAD.SHL.U32 R0, R0, 0x200000, RZ ;  /* 0x0020000000007824 */ /* 0x000fe200078e00ff */
[----:B------:R-:W-:-:S04]  /*2450*/  LEA R2, R2, 0x37800000, 0x17 ;  /* 0x3780000002027811 */ /* 0x000fc800078eb8ff */
[----:B------:R-:W-:-:S07]  /*2460*/  LOP3.LUT R0, R2, R0, R7, 0xfe, !PT ;  /* 0x0000000002007212 */ /* 0x000fce00078efe07 */
.L_x_31166:
[----:B------:R-:W-:Y:S05]  /*2470*/  BSYNC.RECONVERGENT B0 ;  /* 0x0000000000007941 */ /* 0x000fea0003800200 */
.L_x_31165:
[----:B------:R-:W-:-:S04]  /*2480*/  F2FP.F16.F32.PACK_AB R0, RZ, R0 ;  /* 0x00000000ff00723e */ /* 0x000fc800000000ff */
[----:B------:R-:W-:Y:S01]  /*2490*/  PRMT R19, R0, 0x7610, R19 ;  /* 0x0000761000137816 */ /* 0x000fe20000000013 */
[----:B------:R-:W-:Y:S06]  /*24a0*/  BRA `(.L_x_31146) ;  /* 0x0000000000b47947 */ /* 0x000fec0003800000 */
.L_x_31158:
[----:B------:R-:W-:-:S09]  /*24b0*/  UISETP.NE.AND UP0, UPT, UR4, 0x1c, UPT ;  /* 0x0000001c0400788c */ /* 0x000fd2000bf05270 */
[----:B------:R-:W-:Y:S05]  /*24c0*/  BRA.U !UP0, `(.L_x_31169) ;  /* 0x00000001089c7547 */ /* 0x000fea000b800000 */
[----:B------:R-:W-:-:S09]  /*24d0*/  UISETP.NE.AND UP0, UPT, UR4, 0x1d, UPT ;  /* 0x0000001d0400788c */ /* 0x000fd2000bf05270 */
[----:B------:R-:W-:Y:S05]  /*24e0*/  BRA.U !UP0, `(.L_x_31170) ;  /* 0x0000000108807547 */ /* 0x000fea000b800000 */
[----:B------:R-:W-:-:S09]  /*24f0*/  UISETP.NE.AND UP0, UPT, UR4, 0x2c, UPT ;  /* 0x0000002c0400788c */ /* 0x000fd2000bf05270 */
[----:B------:R-:W-:Y:S05]  /*2500*/  BRA.U !UP0, `(.L_x_31171) ;  /* 0x0000000108487547 */ /* 0x000fea000b800000 */
.L_x_31145:
        /* <DEDUP_REMOVED lines=16> */
.L_x_31172:
[----:B------:R-:W-:Y:S01]  /*2610*/  PRMT R19, RZ, 0x7610, R19 ;  /* 0x00007610ff137816 */ /* 0x000fe20000000013 */
[----:B------:R-:W-:Y:S06]  /*2620*/  BRA `(.L_x_31146) ;  /* 0x0000000000547947 */ /* 0x000fec0003800000 */
.L_x_31171:
        /* <DEDUP_REMOVED lines=8> */
.L_x_31174:
[----:B------:R-:W-:Y:S05]  /*26b0*/  BSYNC.RECONVERGENT B0 ;  /* 0x0000000000007941 */ /* 0x000fea0003800200 */
.L_x_31173:
[----:B------:R-:W-:-:S04]  /*26c0*/  F2FP.F16.F32.PACK_AB R0, RZ, R0 ;  /* 0x00000000ff00723e */ /* 0x000fc800000000ff */
[----:B------:R-:W-:Y:S01]  /*26d0*/  PRMT R19, R0, 0x7610, R19 ;  /* 0x0000761000137816 */ /* 0x000fe20000000013 */
[----:B------:R-:W-:Y:S06]  /*26e0*/  BRA `(.L_x_31146) ;  /* 0x0000000000247947 */ /* 0x000fec0003800000 */
.L_x_31170:
[----:B------:R-:W2:Y:S02]  /*26f0*/  LDG.E.64 R2, desc[UR36][R2.64] ;  /* 0x0000002402027981 */ /* 0x000ea4000c1e1b00 */
[----:B--2---:R-:W0:Y:S02]  /*2700*/  I2F.U64 R0, R2 ;  /* 0x0000000200007312 */ /* 0x004e240000301000 */
[----:B0-----:R-:W-:-:S04]  /*2710*/  F2FP.F16.F32.PACK_AB R0, RZ, R0 ;  /* 0x00000000ff00723e */ /* 0x001fc800000000ff */
[----:B------:R-:W-:Y:S01]  /*2720*/  PRMT R19, R0, 0x7610, R19 ;  /* 0x0000761000137816 */ /* 0x000fe20000000013 */
[----:B------:R-:W-:Y:S06]  /*2730*/  BRA `(.L_x_31146) ;  /* 0x0000000000107947 */ /* 0x000fec0003800000 */
.L_x_31169:
[----:B------:R-:W2:Y:S02]  /*2740*/  LDG.E R2, desc[UR36][R2.64] ;  /* 0x0000002402027981 */ /* 0x000ea4000c1e1900 */
[----:B--2---:R-:W-:-:S04]  /*2750*/  I2FP.F32.U32 R0, R2 ;  /* 0x0000000200007245 */ /* 0x004fc80000201000 */
[----:B------:R-:W-:-:S04]  /*2760*/  F2FP.F16.F32.PACK_AB R0, RZ, R0 ;  /* 0x00000000ff00723e */ /* 0x000fc800000000ff */
[----:B------:R-:W-:-:S07]  /*2770*/  PRMT R19, R0, 0x7610, R19 ;  /* 0x0000761000137816 */ /* 0x000fce0000000013 */
.L_x_31146:
        /* <DEDUP_REMOVED lines=18> */
.L_x_31178:
[----:B------:R-:W2:Y:S02]  /*28a0*/  LDG.E.U8 R2, desc[UR36][R2.64] ;  /* 0x0000002402027981 */ /* 0x000ea4000c1e1100 */
[----:B--2---:R-:W-:-:S04]  /*28b0*/  I2FP.F32.U32 R0, R2 ;  /* 0x0000000200007245 */ /* 0x004fc80000201000 */
[----:B------:R-:W-:Y:S01]  /*28c0*/  F2FP.F16.F32.PACK_AB R0, RZ, R0 ;  /* 0x00000000ff00723e */ /* 0x000fe200000000ff */
[----:B------:R-:W-:Y:S06]  /*28d0*/  BRA `(.L_x_31180) ;  /* 0x0000000c007c7947 */ /* 0x000fec0003800000 */
.L_x_31177:
        /* <DEDUP_REMOVED lines=10> */
.L_x_31182:
[----:B------:R-:W2:Y:S02]  /*2980*/  LDG.E R2, desc[UR36][R2.64] ;  /* 0x0000002402027981 */ /* 0x000ea4000c1e1900 */
[----:B--2---:R-:W-:-:S04]  /*2990*/  I2FP.F32.S32 R0, R2 ;  /* 0x0000000200007245 */ /* 0x004fc80000201400 */
[----:B------:R-:W-:Y:S01]  /*29a0*/  F2FP.F16.F32.PACK_AB R0, RZ, R0 ;  /* 0x00000000ff00723e */ /* 0x000fe200000000ff */
[----:B------:R-:W-:Y:S06]  /*29b0*/  BRA `(.L_x_31180) ;  /* 0x0000000c00447947 */ /* 0x000fec0003800000 */
.L_x_31181:
[----:B------:R-:W2:Y:S02]  /*29c0*/  LDG.E.U16 R2, desc[UR36][R2.64] ;  /* 0x0000002402027981 */ /* 0x000ea4000c1e1500 */
[----:B--2---:R-:W0:Y:S02]  /*29d0*/  I2F.S16 R0, R2 ;  /* 0x0000000200007306 */ /* 0x004e240000101400 */
[----:B0-----:R-:W-:Y:S01]  /*29e0*/  F2FP.F16.F32.PACK_AB R0, RZ, R0 ;  /* 0x00000000ff00723e */ /* 0x001fe200000000ff */
[----:B------:R-:W-:Y:S06]  /*29f0*/  BRA `(.L_x_31180) ;  /* 0x0000000c00347947 */ /* 0x000fec0003800000 */
.L_x_31176:
        /* <DEDUP_REMOVED lines=9> */
.L_x_31184:
[----:B------:R1:W5:Y:S01]  /*2a90*/  LDG.E.U16 R0, desc[UR36][R2.64] ;  /* 0x0000002402007981 */ /* 0x000362000c1e1500 */
[----:B------:R-:W-:Y:S05]  /*2aa0*/  BRA `(.L_x_31180) ;  /* 0x0000000c00087947 */ /* 0x000fea0003800000 */
.L_x_31183:
        /* <DEDUP_REMOVED lines=9> */
.L_x_31186:
[----:B------:R0:W5:Y:S01]  /*2b40*/  LDG.E.U16 R0, desc[UR36][R2.64] ;  /* 0x0000002402007981 */ /* 0x000162000c1e1500 */
[----:B------:R-:W-:Y:S05]  /*2b50*/  BRA `(.L_x_31180) ;  /* 0x0000000800dc7947 */ /* 0x000fea0003800000 */
.L_x_31185:
        /* <DEDUP_REMOVED lines=8> */
.L_x_31175:
        /* <DEDUP_REMOVED lines=13> */
.L_x_31189:
        /* <DEDUP_REMOVED lines=8> */
.L_x_31188:
        /* <DEDUP_REMOVED lines=27> */
.L_x_31191:
        /* <DEDUP_REMOVED lines=13> */
.L_x_31190:
[----:B------:R-:W2:Y:S02]  /*2fb0*/  LDG.E.U16 R0, desc[UR36][R2.64] ;  /* 0x0000002402007981 */ /* 0x000ea4000c1e1500 */
[----:B--2---:R-:W-:-:S05]  /*2fc0*/  IMAD.U32 R0, R0, 0x10000, RZ ;  /* 0x0001000000007824 */ /* 0x004fca00078e00ff */
[----:B------:R-:W-:Y:S01]  /*2fd0*/  F2FP.F16.F32.PACK_AB R0, RZ, R0 ;  /* 0x00000000ff00723e */ /* 0x000fe200000000ff */
[----:B------:R-:W-:Y:S06]  /*2fe0*/  BRA `(.L_x_31180) ;  /* 0x0000000400b87947 */ /* 0x000fec0003800000 */
.L_x_31187:
        /* <DEDUP_REMOVED lines=12> */
.L_x_31194:
        /* <DEDUP_REMOVED lines=21> */
.L_x_31198:
[----:B------:R-:W-:Y:S05]  /*3200*/  BSYNC.RECONVERGENT B1 ;  /* 0x0000000000017941 */ /* 0x000fea0003800200 */
.L_x_31197:
[----:B------:R-:W-:Y:S02]  /*3210*/  SHF.L.U32 R0, R0, 0x14, RZ ;  /* 0x0000001400007819 */ /* 0x000fe400000006ff */
[----:B------:R-:W-:-:S04]  /*3220*/  LEA R2, R2, 0x3b800000, 0x17 ;  /* 0x3b80000002027811 */ /* 0x000fc800078eb8ff */
[----:B------:R-:W-:-:S07]  /*3230*/  LOP3.LUT R0, R2, R0, R7, 0xfe, !PT ;  /* 0x0000000002007212 */ /* 0x000fce00078efe07 */
.L_x_31196:
[----:B------:R-:W-:Y:S05]  /*3240*/  BSYNC.RECONVERGENT B0 ;  /* 0x0000000000007941 */ /* 0x000fea0003800200 */
.L_x_31195:
[----:B------:R-:W-:Y:S01]  /*3250*/  F2FP.F16.F32.PACK_AB R0, RZ, R0 ;  /* 0x00000000ff00723e */ /* 0x000fe200000000ff */
[----:B------:R-:W-:Y:S06]  /*3260*/  BRA `(.L_x_31180) ;  /* 0x0000000400187947 */ /* 0x000fec0003800000 */
.L_x_31193:
        /* <DEDUP_REMOVED lines=21> */
.L_x_31202:
[----:B------:R-:W-:Y:S05]  /*33c0*/  BSYNC.RECONVERGENT B1 ;  /* 0x0000000000017941 */ /* 0x000fea0003800200 */
.L_x_31201:
[----:B------:R-:W-:Y:S01]  /*33d0*/  IMAD.SHL.U32 R0, R0, 0x200000, RZ ;  /* 0x0020000000007824 */ /* 0x000fe200078e00ff */
[----:B------:R-:W-:-:S04]  /*33e0*/  LEA R2, R2, 0x37800000, 0x17 ;  /* 0x3780000002027811 */ /* 0x000fc800078eb8ff */
[----:B------:R-:W-:-:S07]  /*33f0*/  LOP3.LUT R0, R2, R0, R7, 0xfe, !PT ;  /* 0x0000000002007212 */ /* 0x000fce00078efe07 */
.L_x_31200:
[----:B------:R-:W-:Y:S05]  /*3400*/  BSYNC.RECONVERGENT B0 ;  /* 0x0000000000007941 */ /* 0x000fea0003800200 */
.L_x_31199:
[----:B------:R-:W-:Y:S01]  /*3410*/  F2FP.F16.F32.PACK_AB R0, RZ, R0 ;  /* 0x00000000ff00723e */ /* 0x000fe200000000ff */
[----:B------:R-:W-:Y:S06]  /*3420*/  BRA `(.L_x_31180) ;  /* 0x0000000000a87947 */ /* 0x000fec0003800000 */
.L_x_31192:
[----:B------:R-:W-:-:S09]  /*3430*/  UISETP.NE.AND UP0, UPT, UR4, 0x1c, UPT ;  /* 0x0000001c0400788c */ /* 0x000fd2000bf05270 */
[----:B------:R-:W-:Y:S05]  /*3440*/  BRA.U !UP0, `(.L_x_31203) ;  /* 0x0000000108947547 */ /* 0x000fea000b800000 */
[----:B------:R-:W-:-:S09]  /*3450*/  UISETP.NE.AND UP0, UPT, UR4, 0x1d, UPT ;  /* 0x0000001d0400788c */ /* 0x000fd2000bf05270 */
[----:B------:R-:W-:Y:S05]  /*3460*/  BRA.U !UP0, `(.L_x_31204) ;  /* 0x00000001087c7547 */ /* 0x000fea000b800000 */
[----:B------:R-:W-:-:S09]  /*3470*/  UISETP.NE.AND UP0, UPT, UR4, 0x2c, UPT ;  /* 0x0000002c0400788c */ /* 0x000fd2000bf05270 */
[----:B------:R-:W-:Y:S05]  /*3480*/  BRA.U !UP0, `(.L_x_31205) ;  /* 0x0000000108487547 */ /* 0x000fea000b800000 */
.L_x_31179:
        /* <DEDUP_REMOVED lines=16> */
.L_x_31206:
[----:B------:R-:W-:Y:S01]  /*3590*/  PRMT R0, RZ, 0x7610, R0 ;  /* 0x00007610ff007816 */ /* 0x000fe20000000000 */
[----:B------:R-:W-:Y:S06]  /*35a0*/  BRA `(.L_x_31180) ;  /* 0x0000000000487947 */ /* 0x000fec0003800000 */
.L_x_31205:
        /* <DEDUP_REMOVED lines=8> */
.L_x_31208:
[----:B------:R-:W-:Y:S05]  /*3630*/  BSYNC.RECONVERGENT B0 ;  /* 0x0000000000007941 */ /* 0x000fea0003800200 */
.L_x_31207:
[----:B------:R-:W-:Y:S01]  /*3640*/  F2FP.F16.F32.PACK_AB R0, RZ, R0 ;  /* 0x00000000ff00723e */ /* 0x000fe200000000ff */
[----:B------:R-:W-:Y:S06]  /*3650*/  BRA `(.L_x_31180) ;  /* 0x00000000001c7947 */ /* 0x000fec0003800000 */
.L_x_31204:
[----:B------:R-:W2:Y:S02]  /*3660*/  LDG.E.64 R2, desc[UR36][R2.64] ;  /* 0x0000002402027981 */ /* 0x000ea4000c1e1b00 */
[----:B--2---:R-:W0:Y:S02]  /*3670*/  I2F.U64 R0, R2 ;  /* 0x0000000200007312 */ /* 0x004e240000301000 */
[----:B0-----:R-:W-:Y:S01]  /*3680*/  F2FP.F16.F32.PACK_AB R0, RZ, R0 ;  /* 0x00000000ff00723e */ /* 0x001fe200000000ff */
[----:B------:R-:W-:Y:S06]  /*3690*/  BRA `(.L_x_31180) ;  /* 0x00000000000c7947 */ /* 0x000fec0003800000 */
.L_x_31203:
[----:B------:R-:W2:Y:S02]  /*36a0*/  LDG.E R2, desc[UR36][R2.64] ;  /* 0x0000002402027981 */ /* 0x000ea4000c1e1900 */
[----:B--2---:R-:W-:-:S04]  /*36b0*/  I2FP.F32.U32 R0, R2 ;  /* 0x0000000200007245 */ /* 0x004fc80000201000 */
[----:B------:R-:W-:-:S07]  /*36c0*/  F2FP.F16.F32.PACK_AB R0, RZ, R0 ;  /* 0x00000000ff00723e */ /* 0x000fce00000000ff */
.L_x_31180:
[----:B-----5:R-:W-:Y:S01]  /*36d0*/  HADD2.F32 R19, -RZ, R19.H0_H0 ;  /* 0x20000013ff137230 */ /* 0x020fe20000004100 */
[----:B------:R-:W-:Y:S01]  /*36e0*/  BSSY.RECONVERGENT B0, `(.L_x_31209) ;  /* 0x0000040000007945 */ /* 0x000fe20003800200 */
[----:B------:R-:W-:-:S03]  /*36f0*/  HADD2.F32 R0, -RZ, R0.H0_H0 ;  /* 0x20000000ff007230 */ /* 0x000fc60000004100 */
[C---:B01----:R-:W-:Y:S02]  /*3700*/  FADD.FTZ R2, |R19|.reuse, -RZ ;  /* 0x800000ff13027221 */ /* 0x043fe40000010200 */
        /* <DEDUP_REMOVED lines=28> */
.L_x_31213:
[----:B------:R-:W-:Y:S05]  /*38d0*/  BSYNC.RECONVERGENT B1 ;  /* 0x0000000000017941 */ /* 0x000fea0003800200 */
.L_x_31212:
[----:B------:R-:W-:Y:S01]  /*38e0*/  FFMA.FTZ R2, -R7, R3, R2 ;  /* 0x0000000307027223 */ /* 0x000fe20000010102 */
[----:B------:R-:W-:Y:S06]  /*38f0*/  BRA `(.L_x_31210) ;  /* 0x0000000000787947 */ /* 0x000fec0003800000 */
.L_x_31211:
        /* <DEDUP_REMOVED lines=14> */
.L_x_31216:
        /* <DEDUP_REMOVED lines=13> */
.L_x_31215:
[----:B------:R-:W-:Y:S05]  /*3ab0*/  BSYNC.RECONVERGENT B1 ;  /* 0x0000000000017941 */ /* 0x000fea0003800200 */
.L_x_31214:
[----:B------:R-:W-:-:S04]  /*3ac0*/  FMUL.FTZ R2, R2, 1.1920928955078125e-07 ;  /* 0x3400000002027820 */ /* 0x000fc80000410000 */
[----:B------:R-:W-:-:S07]  /*3ad0*/  FMUL.FTZ R2, R7, R2 ;  /* 0x0000000207027220 */ /* 0x000fce0000410000 */
.L_x_31210:
[----:B------:R-:W-:Y:S05]  /*3ae0*/  BSYNC.RECONVERGENT B0 ;  /* 0x0000000000007941 */ /* 0x000fea0003800200 */
.L_x_31209:
        /* <DEDUP_REMOVED lines=14> */
[----:B------:R-:W-:Y:S01]  /*3bd0*/  F2FP.F16.F32.PACK_AB R0, RZ, R19 ;  /* 0x00000013ff00723e */ /* 0x000fe200000000ff */
        /* <DEDUP_REMOVED lines=14> */
.L_x_31220:
[----:B------:R-:W-:-:S06]  /*3cc0*/  HADD2.F32 R5, -RZ, R0.H0_H0 ;  /* 0x20000000ff057230 */ /* 0x000fcc0000004100 */
[----:B------:R-:W1:Y:S02]  /*3cd0*/  F2I.S64.TRUNC R4, R5 ;  /* 0x0000000500047311 */ /* 0x000e64000020d900 */
[----:B-1----:R1:W-:Y:S01]  /*3ce0*/  STG.E.U8 desc[UR36][R2.64], R4 ;  /* 0x0000000402007986 */ /* 0x0023e2000c101124 */
[----:B------:R-:W-:Y:S05]  /*3cf0*/  BRA `(.L_x_31222) ;  /* 0x0000000c00707947 */ /* 0x000fea0003800000 */
.L_x_31219:
        /* <DEDUP_REMOVED lines=10> */
.L_x_31224:
[----:B------:R-:W-:-:S04]  /*3da0*/  HADD2.F32 R0, -RZ, R0.H0_H0 ;  /* 0x20000000ff007230 */ /* 0x000fc80000004100 */
[----:B------:R-:W1:Y:S02]  /*3db0*/  F2I.FTZ.TRUNC.NTZ R5, R0 ;  /* 0x0000000000057305 */ /* 0x000e64000021f100 */
[----:B-1----:R1:W-:Y:S01]  /*3dc0*/  STG.E desc[UR36][R2.64], R5 ;  /* 0x0000000502007986 */ /* 0x0023e2000c101924 */
[----:B------:R-:W-:Y:S05]  /*3dd0*/  BRA `(.L_x_31222) ;  /* 0x0000000c00387947 */ /* 0x000fea0003800000 */
.L_x_31223:
[----:B------:R-:W-:-:S04]  /*3de0*/  HADD2.F32 R0, -RZ, R0.H0_H0 ;  /* 0x20000000ff007230 */ /* 0x000fc80000004100 */
[----:B------:R-:W1:Y:S02]  /*3df0*/  F2I.FTZ.TRUNC.NTZ R5, R0 ;  /* 0x0000000000057305 */ /* 0x000e64000021f100 */
[----:B-1----:R1:W-:Y:S01]  /*3e00*/  STG.E.U16 desc[UR36][R2.64], R5 ;  /* 0x0000000502007986 */ /* 0x0023e2000c101524 */
[----:B------:R-:W-:Y:S05]  /*3e10*/  BRA `(.L_x_31222) ;  /* 0x0000000c00287947 */ /* 0x000fea0003800000 */
.L_x_31218:
        /* <DEDUP_REMOVED lines=9> */
.L_x_31226:
[----:B------:R1:W-:Y:S01]  /*3eb0*/  STG.E.U16 desc[UR36][R2.64], R0 ;  /* 0x0000000002007986 */ /* 0x0003e2000c101524 */
[----:B------:R-:W-:Y:S05]  /*3ec0*/  BRA `(.L_x_31222) ;  /* 0x0000000800fc7947 */ /* 0x000fea0003800000 */
.L_x_31225:
        /* <DEDUP_REMOVED lines=10> */
.L_x_31228:
[----:B------:R-:W-:-:S05]  /*3f70*/  HADD2.F32 R0, -RZ, R0.H0_H0 ;  /* 0x20000000ff007230 */ /* 0x000fca0000004100 */
[----:B------:R-:W-:-:S04]  /*3f80*/  F2FP.F16.F32.PACK_AB R0, RZ, R0 ;  /* 0x00000000ff00723e */ /* 0x000fc800000000ff */
[----:B------:R-:W-:-:S05]  /*3f90*/  PRMT R0, R0, 0x5410, RZ ;  /* 0x0000541000007816 */ /* 0x000fca00000000ff */
[----:B------:R1:W-:Y:S01]  /*3fa0*/  STG.E desc[UR36][R2.64], R0 ;  /* 0x0000000002007986 */ /* 0x0003e2000c101924 */
[----:B------:R-:W-:Y:S05]  /*3fb0*/  BRA `(.L_x_31222) ;  /* 0x0000000800c07947 */ /* 0x000fea0003800000 */
.L_x_31227:
[----:B------:R-:W-:-:S05]  /*3fc0*/  HADD2.F32 R4, -RZ, R0.H0_H0 ;  /* 0x20000000ff047230 */ /* 0x000fca0000004100 */
[----:B------:R-:W-:-:S06]  /*3fd0*/  FMUL.FTZ R4, R4, 1 ;  /* 0x3f80000004047820 */ /* 0x000fcc0000410000 */
[----:B------:R-:W1:Y:S02]  /*3fe0*/  F2F.F64.F32 R4, R4 ;  /* 0x0000000400047310 */ /* 0x000e640000201800 */
[----:B-1----:R1:W-:Y:S01]  /*3ff0*/  STG.E.64 desc[UR36][R2.64], R4 ;  /* 0x0000000402007986 */ /* 0x0023e2000c101b24 */
[----:B------:R-:W-:Y:S05]  /*4000*/  BRA `(.L_x_31222) ;  /* 0x0000000800ac7947 */ /* 0x000fea0003800000 */
.L_x_31217:
        /* <DEDUP_REMOVED lines=13> */
.L_x_31231:
[----:B------:R-:W-:Y:S01]  /*40e0*/  HADD2.F32 R0, -RZ, R0.H0_H0 ;  /* 0x20000000ff007230 */ /* 0x000fe20000004100 */
[----:B------:R-:W-:-:S04]  /*40f0*/  CS2R R6, SRZ ;  /* 0x0000000000067805 */ /* 0x000fc8000001ff00 */
[----:B------:R-:W-:-:S04]  /*4100*/  FMUL.FTZ R0, R0, 1 ;  /* 0x3f80000000007820 */ /* 0x000fc80000410000 */
[----:B------:R-:W1:Y:S02]  /*4110*/  F2F.F64.F32 R4, R0 ;  /* 0x0000000000047310 */ /* 0x000e640000201800 */
[----:B-1----:R1:W-:Y:S01]  /*4120*/  STG.E.128 desc[UR36][R2.64], R4 ;  /* 0x0000000402007986 */ /* 0x0023e2000c101d24 */
[----:B------:R-:W-:Y:S05]  /*4130*/  BRA `(.L_x_31222) ;  /* 0x0000000800607947 */ /* 0x000fea0003800000 */
.L_x_31230:
        /* <DEDUP_REMOVED lines=19> */
.L_x_31235:
[----:B------:R-:W-:Y:S05]  /*4270*/  BSYNC.RECONVERGENT B0 ;  /* 0x0000000000007941 */ /* 0x000fea0003800200 */
.L_x_31234:
[----:B------:R-:W-:-:S05]  /*4280*/  LOP3.LUT R5, R0, 0x80, R5, 0xf8, !PT ;  /* 0x0000008000057812 */ /* 0x000fca00078ef805 */
[----:B------:R1:W-:Y:S01]  /*4290*/  STG.E.U8 desc[UR36][R2.64], R5 ;  /* 0x0000000502007986 */ /* 0x0003e2000c101124 */
[----:B------:R-:W-:Y:S05]  /*42a0*/  BRA `(.L_x_31222) ;  /* 0x0000000800047947 */ /* 0x000fea0003800000 */
.L_x_31233:
        /* <DEDUP_REMOVED lines=15> */
.L_x_31237:
[----:B------:R-:W-:Y:S05]  /*43a0*/  BSYNC.RECONVERGENT B0 ;  /* 0x0000000000007941 */ /* 0x000fea0003800200 */
.L_x_31236:
[----:B------:R-:W-:-:S05]  /*43b0*/  LOP3.LUT R5, R0, 0x80, R5, 0xf8, !PT ;  /* 0x0000008000057812 */ /* 0x000fca00078ef805 */
[----:B------:R1:W-:Y:S01]  /*43c0*/  STG.E.U8 desc[UR36][R2.64], R5 ;  /* 0x0000000502007986 */ /* 0x0003e2000c101124 */
[----:B------:R-:W-:Y:S05]  /*43d0*/  BRA `(.L_x_31222) ;  /* 0x0000000400b87947 */ /* 0x000fea0003800000 */
.L_x_31232:
[----:B------:R-:W-:-:S05]  /*43e0*/  HADD2.F32 R0, -RZ, R0.H0_H0 ;  /* 0x20000000ff007230 */ /* 0x000fca0000004100 */
[----:B------:R-:W-:-:S05]  /*43f0*/  F2FP.BF16.F32.PACK_AB R0, RZ, R0 ;  /* 0x00000000ff00723e */ /* 0x000fca00000010ff */
[----:B------:R1:W-:Y:S01]  /*4400*/  STG.E.U16 desc[UR36][R2.64], R0 ;  /* 0x0000000002007986 */ /* 0x0003e2000c101524 */
[----:B------:R-:W-:Y:S05]  /*4410*/  BRA `(.L_x_31222) ;  /* 0x0000000400a87947 */ /* 0x000fea0003800000 */
.L_x_31229:
        /* <DEDUP_REMOVED lines=12> */
.L_x_31240:
        /* <DEDUP_REMOVED lines=13> */
.L_x_31243:
[----:B------:R-:W-:-:S04]  /*45b0*/  SHF.R.U32.HI R0, RZ, 0x14, R5 ;  /* 0x00000014ff007819 */ /* 0x000fc80000011605 */
[----:B------:R-:W-:-:S04]  /*45c0*/  LOP3.LUT R0, R0, 0x1, RZ, 0xc0, !PT ;  /* 0x0000000100007812 */ /* 0x000fc800078ec0ff */
[----:B------:R-:W-:-:S04]  /*45d0*/  IADD3 R0, PT, PT, R5, 0x487ffff, R0 ;  /* 0x0487ffff05007810 */ /* 0x000fc80007ffe000 */
[----:B------:R-:W-:-:S04]  /*45e0*/  SHF.R.U32.HI R0, RZ, 0x14, R0 ;  /* 0x00000014ff007819 */ /* 0x000fc80000011600 */
[----:B------:R-:W-:-:S07]  /*45f0*/  LOP3.LUT R4, R0, 0xff, RZ, 0xc0, !PT ;  /* 0x000000ff00047812 */ /* 0x000fce00078ec0ff */
.L_x_31244:
[----:B------:R-:W-:-:S04]  /*4600*/  SHF.R.U32.HI R5, RZ, 0x18, R5 ;  /* 0x00000018ff057819 */ /* 0x000fc80000011605 */
[----:B------:R-:W-:-:S04]  /*4610*/  LOP3.LUT R4, R4, 0x80, R5, 0xf8, !PT ;  /* 0x0000008004047812 */ /* 0x000fc800078ef805 */
[----:B------:R-:W-:-:S07]  /*4620*/  PRMT R0, R4, 0x7610, R0 ;  /* 0x0000761004007816 */ /* 0x000fce0000000000 */
.L_x_31242:
[----:B------:R-:W-:Y:S05]  /*4630*/  BSYNC.RECONVERGENT B0 ;  /* 0x0000000000007941 */ /* 0x000fea0003800200 */
.L_x_31241:
[----:B------:R1:W-:Y:S01]  /*4640*/  STG.E.U8 desc[UR36][R2.64], R0 ;  /* 0x0000000002007986 */ /* 0x0003e2000c101124 */
[----:B------:R-:W-:Y:S05]  /*4650*/  BRA `(.L_x_31222) ;  /* 0x0000000400187947 */ /* 0x000fea0003800000 */
.L_x_31239:
        /* <DEDUP_REMOVED lines=13> */
.L_x_31247:
[----:B------:R-:W-:-:S04]  /*4730*/  SHF.R.U32.HI R0, RZ, 0x15, R5 ;  /* 0x00000015ff007819 */ /* 0x000fc80000011605 */
[----:B------:R-:W-:-:S04]  /*4740*/  LOP3.LUT R0, R0, 0x1, RZ, 0xc0, !PT ;  /* 0x0000000100007812 */ /* 0x000fc800078ec0ff */
[----:B------:R-:W-:-:S04]  /*4750*/  IADD3 R0, PT, PT, R5, 0x88fffff, R0 ;  /* 0x088fffff05007810 */ /* 0x000fc80007ffe000 */
[----:B------:R-:W-:-:S04]  /*4760*/  SHF.R.U32.HI R0, RZ, 0x15, R0 ;  /* 0x00000015ff007819 */ /* 0x000fc80000011600 */
[----:B------:R-:W-:-:S07]  /*4770*/  LOP3.LUT R4, R0, 0xff, RZ, 0xc0, !PT ;  /* 0x000000ff00047812 */ /* 0x000fce00078ec0ff */
.L_x_31248:
[----:B------:R-:W-:-:S04]  /*4780*/  SHF.R.U32.HI R5, RZ, 0x18, R5 ;  /* 0x00000018ff057819 */ /* 0x000fc80000011605 */
[----:B------:R-:W-:-:S04]  /*4790*/  LOP3.LUT R4, R4, 0x80, R5, 0xf8, !PT ;  /* 0x0000008004047812 */ /* 0x000fc800078ef805 */
[----:B------:R-:W-:-:S07]  /*47a0*/  PRMT R0, R4, 0x7610, R0 ;  /* 0x0000761004007816 */ /* 0x000fce0000000000 */
.L_x_31246:
[----:B------:R-:W-:Y:S05]  /*47b0*/  BSYNC.RECONVERGENT B0 ;  /* 0x0000000000007941 */ /* 0x000fea0003800200 */
.L_x_31245:
[----:B------:R4:W-:Y:S01]  /*47c0*/  STG.E.U8 desc[UR36][R2.64], R0 ;  /* 0x0000000002007986 */ /* 0x0009e2000c101124 */
[----:B------:R-:W-:Y:S05]  /*47d0*/  BRA `(.L_x_31222) ;  /* 0x0000000000b87947 */ /* 0x000fea0003800000 */
.L_x_31238:
[----:B------:R-:W-:-:S09]  /*47e0*/  UISETP.NE.AND UP0, UPT, UR4, 0x1c, UPT ;  /* 0x0000001c0400788c */ /* 0x000fd2000bf05270 */
[----:B------:R-:W-:Y:S05]  /*47f0*/  BRA.U !UP0, `(.L_x_31249) ;  /* 0x0000000108a47547 */ /* 0x000fea000b800000 */
[----:B------:R-:W-:-:S09]  /*4800*/  UISETP.NE.AND UP0, UPT, UR4, 0x1d, UPT ;  /* 0x0000001d0400788c */ /* 0x000fd2000bf05270 */
[----:B------:R-:W-:Y:S05]  /*4810*/  BRA.U !UP0, `(.L_x_31250) ;  /* 0x00000001088c7547 */ /* 0x000fea000b800000 */
[----:B------:R-:W-:-:S09]  /*4820*/  UISETP.NE.AND UP0, UPT, UR4, 0x2c, UPT ;  /* 0x0000002c0400788c */ /* 0x000fd2000bf05270 */
[----:B------:R-:W-:Y:S05]  /*4830*/  BRA.U !UP0, `(.L_x_31251) ;  /* 0x0000000108447547 */ /* 0x000fea000b800000 */
.L_x_31221:
        /* <DEDUP_REMOVED lines=11> */
[----:B------:R-:W-:-:S02]  /*48f0*/  IMAD.U32 R7, RZ, RZ, UR9 ;  /* 0x00000009ff077e24 */ /* 0x000fc4000f8e00ff */
[----:B-----5:R-:W-:Y:S02]  /*4900*/  IMAD.U32 R10, RZ, RZ, UR4 ;  /* 0x00000004ff0a7e24 */ /* 0x020fe4000f8e00ff */
[----:B--2---:R-:W-:-:S07]  /*4910*/  IMAD.U32 R11, RZ, RZ, UR5 ;  /* 0x00000005ff0b7e24 */ /* 0x004fce000f8e00ff */
[----:B------:R-:W-:-:S07]  /*4920*/  LEPC R20, `(.L_x_31252) ;  /* 0x000000001014794e */ /* 0x000fce0000000000 */
[----:B0--3--:R-:W-:Y:S05]  /*4930*/  CALL.ABS.NOINC R2 ;  /* 0x0000000002007343 */ /* 0x009fea0003c00000 */
.L_x_31252:
[----:B------:R-:W-:Y:S05]  /*4940*/  BRA `(.L_x_31222) ;  /* 0x00000000005c7947 */ /* 0x000fea0003800000 */
.L_x_31251:
        /* <DEDUP_REMOVED lines=16> */
.L_x_31250:
[----:B------:R-:W-:-:S06]  /*4a50*/  HADD2.F32 R4, -RZ, R0.H0_H0 ;  /* 0x20000000ff047230 */ /* 0x000fcc0000004100 */
[----:B------:R-:W1:Y:S02]  /*4a60*/  F2I.U64.TRUNC R4, R4 ;  /* 0x0000000400047311 */ /* 0x000e64000020d800 */
[----:B-1----:R2:W-:Y:S01]  /*4a70*/  STG.E.64 desc[UR36][R2.64], R4 ;  /* 0x0000000402007986 */ /* 0x0025e2000c101b24 */
[----:B------:R-:W-:Y:S05]  /*4a80*/  BRA `(.L_x_31222) ;  /* 0x00000000000c7947 */ /* 0x000fea0003800000 */
.L_x_31249:
[----:B------:R-:W-:-:S04]  /*4a90*/  HADD2.F32 R0, -RZ, R0.H0_H0 ;  /* 0x20000000ff007230 */ /* 0x000fc80000004100 */
[----:B------:R-:W1:Y:S02]  /*4aa0*/  F2I.FTZ.U32.TRUNC.NTZ R5, R0 ;  /* 0x0000000000057305 */ /* 0x000e64000021f000 */
[----:B-1----:R1:W-:Y:S02]  /*4ab0*/  STG.E desc[UR36][R2.64], R5 ;  /* 0x0000000502007986 */ /* 0x0023e4000c101924 */
.L_x_31222:
[----:B------:R-:W-:-:S07]  /*4ac0*/  VIADD R17, R17, 0x80 ;  /* 0x0000008011117836 */ /* 0x000fce0000000000 */
.L_x_31139:
[----:B------:R-:W-:Y:S05]  /*4ad0*/  BSYNC.RECONVERGENT B6 ;  /* 0x0000000000067941 */ /* 0x000fea0003800200 */
.L_x_31138:
[----:B------:R-:W5:Y:S01]  /*4ae0*/  LDCU UR4, c[0x0][0x380] ;  /* 0x00007000ff0477ac */ /* 0x000f620008000800 */
[----:B------:R-:W-:Y:S01]  /*4af0*/  BSSY.RECONVERGENT B6, `(.L_x_31253) ;  /* 0x000049e000067945 */ /* 0x000fe20003800200 */
[----:B-----5:R-:W-:-:S13]  /*4b00*/  ISETP.GE.AND P0, PT, R17, UR4, PT ;  /* 0x0000000411007c0c */ /* 0x020fda000bf06270 */
[----:B------:R-:W-:Y:S05]  /*4b10*/  @P0 BRA `(.L_x_31254) ;  /* 0x00000048006c0947 */ /* 0x000fea0003800000 */
[----:B------:R-:W5:Y:S01]  /*4b20*/  LDCU UR4, c[0x0][0x388] ;  /* 0x00007100ff0477ac */ /* 0x000f620008000800 */
[----:B------:R-:W-:Y:S02]  /*4b30*/  HFMA2 R18, -RZ, RZ, 0, 0 ;  /* 0x00000000ff127431 */ /* 0x000fe400000001ff */
        /* <DEDUP_REMOVED lines=352> */
.L_x_31255:
        /* <DEDUP_REMOVED lines=16> */
[----:B-1----:R-:W-:-:S04]  /*6240*/  F2FP.F16.F32.PACK_AB R0, RZ, R0 ;  /* 0x00000000ff00723e */ /* 0x002fc800000000ff */
[----:B------:R-:W-:Y:S01]  /*6250*/  PRMT R19, R0, 0x7610, R19 ;  /* 0x0000761000137816 */ /* 0x000fe20000000013 */
[----:B------:R-:W-:Y:S06]  /*6260*/  BRA `(.L_x_31261) ;  /* 0x0000000c00c87947 */ /* 0x000fec0003800000 */
.L_x_31259:
[----:B------:R-:W2:Y:S02]  /*6270*/  LDG.E.U8 R2, desc[UR36][R2.64] ;  /* 0x0000002402027981 */ /* 0x000ea4000c1e1100 */
[----:B--2---:R-:W-:-:S04]  /*6280*/  I2FP.F32.U32 R0, R2 ;  /* 0x0000000200007245 */ /* 0x004fc80000201000 */
[----:B------:R-:W-:-:S04]  /*6290*/  F2FP.F16.F32.PACK_AB R0, RZ, R0 ;  /* 0x00000000ff00723e */ /* 0x000fc800000000ff */
[----:B------:R-:W-:Y:S01]  /*62a0*/  PRMT R19, R0, 0x7610, R19 ;  /* 0x0000761000137816 */ /* 0x000fe20000000013 */
[----:B------:R-:W-:Y:S06]  /*62b0*/  BRA `(.L_x_31261) ;  /* 0x0000000c00b47947 */ /* 0x000fec0003800000 */
.L_x_31258:
        /* <DEDUP_REMOVED lines=8> */
[----:B-1----:R-:W-:-:S04]  /*6340*/  F2FP.F16.F32.PACK_AB R0, RZ, R0 ;  /* 0x00000000ff00723e */ /* 0x002fc800000000ff */
[----:B------:R-:W-:Y:S01]  /*6350*/  PRMT R19, R0, 0x7610, R19 ;  /* 0x0000761000137816 */ /* 0x000fe20000000013 */
[----:B------:R-:W-:Y:S06]  /*6360*/  BRA `(.L_x_31261) ;  /* 0x0000000c00887947 */ /* 0x000fec0003800000 */
.L_x_31263:
[----:B------:R-:W2:Y:S02]  /*6370*/  LDG.E R2, desc[UR36][R2.64] ;  /* 0x0000002402027981 */ /* 0x000ea4000c1e1900 */
[----:B--2---:R-:W-:-:S04]  /*6380*/  I2FP.F32.S32 R0, R2 ;  /* 0x0000000200007245 */ /* 0x004fc80000201400 */
[----:B------:R-:W-:-:S04]  /*6390*/  F2FP.F16.F32.PACK_AB R0, RZ, R0 ;  /* 0x00000000ff00723e */ /* 0x000fc800000000ff */
[----:B------:R-:W-:Y:S01]  /*63a0*/  PRMT R19, R0, 0x7610, R19 ;  /* 0x0000761000137816 */ /* 0x000fe20000000013 */
[----:B------:R-:W-:Y:S06]  /*63b0*/  BRA `(.L_x_31261) ;  /* 0x0000000c00747947 */ /* 0x000fec0003800000 */
.L_x_31262:
[----:B------:R-:W2:Y:S02]  /*63c0*/  LDG.E.U16 R2, desc[UR36][R2.64] ;  /* 0x0000002402027981 */ /* 0x000ea4000c1e1500 */
[----:B--2---:R-:W1:Y:S02]  /*63d0*/  I2F.S16 R0, R2 ;  /* 0x0000000200007306 */ /* 0x004e640000101400 */
[----:B-1----:R-:W-:-:S04]  /*63e0*/  F2FP.F16.F32.PACK_AB R0, RZ, R0 ;  /* 0x00000000ff00723e */ /* 0x002fc800000000ff */
[----:B------:R-:W-:Y:S01]  /*63f0*/  PRMT R19, R0, 0x7610, R19 ;  /* 0x0000761000137816 */ /* 0x000fe20000000013 */
[----:B------:R-:W-:Y:S06]  /*6400*/  BRA `(.L_x_31261) ;  /* 0x0000000c00607947 */ /* 0x000fec0003800000 */
.L_x_31257:
        /* <DEDUP_REMOVED lines=9> */
.L_x_31265:
[----:B------:R2:W5:Y:S01]  /*64a0*/  LDG.E.U16 R19, desc[UR36][R2.64] ;  /* 0x0000002402137981 */ /* 0x000562000c1e1500 */
[----:B------:R-:W-:Y:S05]  /*64b0*/  BRA `(.L_x_31261) ;  /* 0x0000000c00347947 */ /* 0x000fea0003800000 */
.L_x_31264:
        /* <DEDUP_REMOVED lines=9> */
.L_x_31267:
[----:B------:R1:W5:Y:S01]  /*6550*/  LDG.E.U16 R19, desc[UR36][R2.64] ;  /* 0x0000002402137981 */ /* 0x000362000c1e1500 */
[----:B------:R-:W-:Y:S05]  /*6560*/  BRA `(.L_x_31261) ;  /* 0x0000000c00087947 */ /* 0x000fea0003800000 */
.L_x_31266:
[----:B------:R-:W2:Y:S01]  /*6570*/  LDG.E.64 R2, desc[UR36][R2.64] ;  /* 0x0000002402027981 */ /* 0x000ea2000c1e1b00 */
[----:B------:R-:W-:Y:S01]  /*6580*/  UMOV UR4, 0xf0000000 ;  /* 0xf000000000047882 */ /* 0x000fe20000000000 */
[----:B------:R-:W-:Y:S01]  /*6590*/  UMOV UR5, 0x380fffff ;  /* 0x380fffff00057882 */ /* 0x000fe20000000000 */
[----:B--2---:R-:W1:Y:S01]  /*65a0*/  F2F.F32.F64 R0, R2 ;  /* 0x0000000200007310 */ /* 0x004e620000301000 */
[----:B------:R-:W-:-:S14]  /*65b0*/  DSETP.GEU.AND P0, PT, |R2|, UR4, PT ;  /* 0x0000000402007e2a */ /* 0x000fdc000bf0e200 */
[----:B-1----:R-:W-:-:S05]  /*65c0*/  @!P0 FMUL R0, R0, 1.175494350822287508e-38 ;  /* 0x0080000000008820 */ /* 0x002fca0000400000 */
[----:B------:R-:W-:-:S04]  /*65d0*/  F2FP.F16.F32.PACK_AB R0, RZ, R0 ;  /* 0x00000000ff00723e */ /* 0x000fc800000000ff */
[----:B------:R-:W-:Y:S01]  /*65e0*/  PRMT R19, R0, 0x7610, R19 ;  /* 0x0000761000137816 */ /* 0x000fe20000000013 */
[----:B------:R-:W-:Y:S06]  /*65f0*/  BRA `(.L_x_31261) ;  /* 0x0000000800e47947 */ /* 0x000fec0003800000 */
.L_x_31256:
        /* <DEDUP_REMOVED lines=14> */
.L_x_31270:
        /* <DEDUP_REMOVED lines=9> */
.L_x_31269:
        /* <DEDUP_REMOVED lines=27> */
.L_x_31272:
        /* <DEDUP_REMOVED lines=14> */
.L_x_31271:
[----:B------:R-:W2:Y:S02]  /*6a00*/  LDG.E.U16 R0, desc[UR36][R2.64] ;  /* 0x0000002402007981 */ /* 0x000ea4000c1e1500 */
[----:B--2---:R-:W-:-:S05]  /*6a10*/  IMAD.U32 R0, R0, 0x10000, RZ ;  /* 0x0001000000007824 */ /* 0x004fca00078e00ff */
[----:B------:R-:W-:-:S04]  /*6a20*/  F2FP.F16.F32.PACK_AB R0, RZ, R0 ;  /* 0x00000000ff00723e */ /* 0x000fc800000000ff */
[----:B------:R-:W-:Y:S01]  /*6a30*/  PRMT R19, R0, 0x7610, R19 ;  /* 0x0000761000137816 */ /* 0x000fe20000000013 */
[----:B------:R-:W-:Y:S06]  /*6a40*/  BRA `(.L_x_31261) ;  /* 0x0000000400d07947 */ /* 0x000fec0003800000 */
.L_x_31268:
        /* <DEDUP_REMOVED lines=13> */
.L_x_31275:
        /* <DEDUP_REMOVED lines=21> */
.L_x_31279:
[----:B------:R-:W-:Y:S05]  /*6c70*/  BSYNC.RECONVERGENT B1 ;  /* 0x0000000000017941 */ /* 0x000fea0003800200 */
.L_x_31278:
[----:B------:R-:W-:Y:S01]  /*6c80*/  IMAD.SHL.U32 R0, R0, 0x100000, RZ ;  /* 0x0010000000007824 */ /* 0x000fe200078e00ff */
[----:B------:R-:W-:-:S04]  /*6c90*/  LEA R2, R2, 0x3b800000, 0x17 ;  /* 0x3b80000002027811 */ /* 0x000fc800078eb8ff */
[----:B------:R-:W-:-:S07]  /*6ca0*/  LOP3.LUT R0, R2, R0, R7, 0xfe, !PT ;  /* 0x0000000002007212 */ /* 0x000fce00078efe07 */
.L_x_31277:
[----:B------:R-:W-:Y:S05]  /*6cb0*/  BSYNC.RECONVERGENT B0 ;  /* 0x0000000000007941 */ /* 0x000fea0003800200 */
.L_x_31276:
[----:B------:R-:W-:-:S04]  /*6cc0*/  F2FP.F16.F32.PACK_AB R0, RZ, R0 ;  /* 0x00000000ff00723e */ /* 0x000fc800000000ff */
[----:B------:R-:W-:Y:S01]  /*6cd0*/  PRMT R19, R0, 0x7610, R19 ;  /* 0x0000761000137816 */ /* 0x000fe20000000013 */
[----:B------:R-:W-:Y:S06]  /*6ce0*/  BRA `(.L_x_31261) ;  /* 0x0000000400287947 */ /* 0x000fec0003800000 */
.L_x_31274:
        /* <DEDUP_REMOVED lines=21> */
.L_x_31283:
[----:B------:R-:W-:Y:S05]  /*6e40*/  BSYNC.RECONVERGENT B1 ;  /* 0x0000000000017941 */ /* 0x000fea0003800200 */
.L_x_31282:
[----:B------:R-:W-:Y:S01]  /*6e50*/  IMAD.SHL.U32 R0, R0, 0x200000, RZ ;  /* 0x0020000000007824 */ /* 0x000fe200078e00ff */
[----:B------:R-:W-:-:S04]  /*6e60*/  LEA R2, R2, 0x37800000, 0x17 ;  /* 0x3780000002027811 */ /* 0x000fc800078eb8ff */
[----:B------:R-:W-:-:S07]  /*6e70*/  LOP3.LUT R0, R2, R0, R7, 0xfe, !PT ;  /* 0x0000000002007212 */ /* 0x000fce00078efe07 */
.L_x_31281:
[----:B------:R-:W-:Y:S05]  /*6e80*/  BSYNC.RECONVERGENT B0 ;  /* 0x0000000000007941 */ /* 0x000fea0003800200 */
.L_x_31280:
[----:B------:R-:W-:-:S04]  /*6e90*/  F2FP.F16.F32.PACK_AB R0, RZ, R0 ;  /* 0x00000000ff00723e */ /* 0x000fc800000000ff */
[----:B------:R-:W-:Y:S01]  /*6ea0*/  PRMT R19, R0, 0x7610, R19 ;  /* 0x0000761000137816 */ /* 0x000fe20000000013 */
[----:B------:R-:W-:Y:S06]  /*6eb0*/  BRA `(.L_x_31261) ;  /* 0x0000000000b47947 */ /* 0x000fec0003800000 */
.L_x_31273:
        /* <DEDUP_REMOVED lines=14> */
.L_x_31287:
[----:B------:R-:W-:Y:S05]  /*6fa0*/  BSYNC.RECONVERGENT B0 ;  /* 0x0000000000007941 */ /* 0x000fea0003800200 */
.L_x_31286:
[----:B------:R-:W-:-:S04]  /*6fb0*/  F2FP.F16.F32.PACK_AB R0, RZ, R0 ;  /* 0x00000000ff00723e */ /* 0x000fc800000000ff */
[----:B------:R-:W-:Y:S01]  /*6fc0*/  PRMT R19, R0, 0x7610, R19 ;  /* 0x0000761000137816 */ /* 0x000fe20000000013 */
[----:B------:R-:W-:Y:S06]  /*6fd0*/  BRA `(.L_x_31261) ;  /* 0x00000000006c7947 */ /* 0x000fec0003800000 */
.L_x_31260:
        /* <DEDUP_REMOVED lines=15> */
[----:B0--3--:R-:W-:Y:S05]  /*70d0*/  CALL.ABS.NOINC R2 ;  /* 0x0000000002007343 */ /* 0x009fea0003c00000 */
.L_x_31288:
[----:B------:R-:W-:Y:S01]  /*70e0*/  PRMT R19, RZ, 0x7610, R19 ;  /* 0x00007610ff137816 */ /* 0x000fe20000000013 */
[----:B------:R-:W-:Y:S06]  /*70f0*/  BRA `(.L_x_31261) ;  /* 0x0000000000247947 */ /* 0x000fec0003800000 */
.L_x_31285:
[----:B------:R-:W2:Y:S02]  /*7100*/  LDG.E.64 R2, desc[UR36][R2.64] ;  /* 0x0000002402027981 */ /* 0x000ea4000c1e1b00 */
[----:B--2---:R-:W1:Y:S02]  /*7110*/  I2F.U64 R0, R2 ;  /* 0x0000000200007312 */ /* 0x004e640000301000 */
[----:B-1----:R-:W-:-:S04]  /*7120*/  F2FP.F16.F32.PACK_AB R0, RZ, R0 ;  /* 0x00000000ff00723e */ /* 0x002fc800000000ff */
[----:B------:R-:W-:Y:S01]  /*7130*/  PRMT R19, R0, 0x7610, R19 ;  /* 0x0000761000137816 */ /* 0x000fe20000000013 */
[----:B------:R-:W-:Y:S06]  /*7140*/  BRA `(.L_x_31261) ;  /* 0x0000000000107947 */ /* 0x000fec0003800000 */
.L_x_31284:
[----:B------:R-:W2:Y:S02]  /*7150*/  LDG.E R2, desc[UR36][R2.64] ;  /* 0x0000002402027981 */ /* 0x000ea4000c1e1900 */
[----:B--2---:R-:W-:-:S04]  /*7160*/  I2FP.F32.U32 R0, R2 ;  /* 0x0000000200007245 */ /* 0x004fc80000201000 */
[----:B------:R-:W-:-:S04]  /*7170*/  F2FP.F16.F32.PACK_AB R0, RZ, R0 ;  /* 0x00000000ff00723e */ /* 0x000fc800000000ff */
[----:B------:R-:W-:-:S07]  /*7180*/  PRMT R19, R0, 0x7610, R19 ;  /* 0x0000761000137816 */ /* 0x000fce0000000013 */
.L_x_31261:
        /* <DEDUP_REMOVED lines=18> */
.L_x_31292:
[----:B------:R-:W2:Y:S02]  /*72b0*/  LDG.E.U8 R2, desc[UR36][R2.64] ;  /* 0x0000002402027981 */ /* 0x000ea4000c1e1100 */
[----:B--2---:R-:W-:-:S04]  /*72c0*/  I2FP.F32.U32 R0, R2 ;  /* 0x0000000200007245 */ /* 0x004fc80000201000 */
[----:B------:R-:W-:Y:S01]  /*72d0*/  F2FP.F16.F32.PACK_AB R0, RZ, R0 ;  /* 0x00000000ff00723e */ /* 0x000fe200000000ff */
[----:B------:R-:W-:Y:S06]  /*72e0*/  BRA `(.L_x_31294) ;  /* 0x0000000c007c7947 */ /* 0x000fec0003800000 */
.L_x_31291:
        /* <DEDUP_REMOVED lines=10> */
.L_x_31296:
[----:B------:R-:W2:Y:S02]  /*7390*/  LDG.E R2, desc[UR36][R2.64] ;  /* 0x0000002402027981 */ /* 0x000ea4000c1e1900 */
[----:B--2---:R-:W-:-:S04]  /*73a0*/  I2FP.F32.S32 R0, R2 ;  /* 0x0000000200007245 */ /* 0x004fc80000201400 */
[----:B------:R-:W-:Y:S01]  /*73b0*/  F2FP.F16.F32.PACK_AB R0, RZ, R0 ;  /* 0x00000000ff00723e */ /* 0x000fe200000000ff */
[----:B------:R-:W-:Y:S06]  /*73c0*/  BRA `(.L_x_31294) ;  /* 0x0000000c00447947 */ /* 0x000fec0003800000 */
.L_x_31295:
[----:B------:R-:W2:Y:S02]  /*73d0*/  LDG.E.U16 R2, desc[UR36][R2.64] ;  /* 0x0000002402027981 */ /* 0x000ea4000c1e1500 */
[----:B--2---:R-:W1:Y:S02]  /*73e0*/  I2F.S16 R0, R2 ;  /* 0x0000000200007306 */ /* 0x004e640000101400 */
[----:B-1----:R-:W-:Y:S01]  /*73f0*/  F2FP.F16.F32.PACK_AB R0, RZ, R0 ;  /* 0x00000000ff00723e */ /* 0x002fe200000000ff */
[----:B------:R-:W-:Y:S06]  /*7400*/  BRA `(.L_x_31294) ;  /* 0x0000000c00347947 */ /* 0x000fec0003800000 */
.L_x_31290:
        /* <DEDUP_REMOVED lines=9> */
.L_x_31298:
[----:B------:R2:W5:Y:S01]  /*74a0*/  LDG.E.U16 R0, desc[UR36][R2.64] ;  /* 0x0000002402007981 */ /* 0x000562000c1e1500 */
[----:B------:R-:W-:Y:S05]  /*74b0*/  BRA `(.L_x_31294) ;  /* 0x0000000c00087947 */ /* 0x000fea0003800000 */
.L_x_31297:
        /* <DEDUP_REMOVED lines=9> */
.L_x_31300:
[----:B------:R1:W5:Y:S01]  /*7550*/  LDG.E.U16 R0, desc[UR36][R2.64] ;  /* 0x0000002402007981 */ /* 0x000362000c1e1500 */
[----:B------:R-:W-:Y:S05]  /*7560*/  BRA `(.L_x_31294) ;  /* 0x0000000800dc7947 */ /* 0x000fea0003800000 */
.L_x_31299:
        /* <DEDUP_REMOVED lines=8> */
.L_x_31289:
        /* <DEDUP_REMOVED lines=13> */
.L_x_31303:
        /* <DEDUP_REMOVED lines=8> */
.L_x_31302:
        /* <DEDUP_REMOVED lines=27> */
.L_x_31305:
        /* <DEDUP_REMOVED lines=13> */
.L_x_31304:
[----:B------:R-:W2:Y:S02]  /*79c0*/  LDG.E.U16 R0, desc[UR36][R2.64] ;  /* 0x0000002402007981 */ /* 0x000ea4000c1e1500 */
[----:B--2---:R-:W-:-:S04]  /*79d0*/  SHF.L.U32 R0, R0, 0x10, RZ ;  /* 0x0000001000007819 */ /* 0x004fc800000006ff */
[----:B------:R-:W-:Y:S01]  /*79e0*/  F2FP.F16.F32.PACK_AB R0, RZ, R0 ;  /* 0x00000000ff00723e */ /* 0x000fe200000000ff */
[----:B------:R-:W-:Y:S06]  /*79f0*/  BRA `(.L_x_31294) ;  /* 0x0000000400b87947 */ /* 0x000fec0003800000 */
.L_x_31301:
        /* <DEDUP_REMOVED lines=12> */
.L_x_31308:
        /* <DEDUP_REMOVED lines=21> */
.L_x_31312:
[----:B------:R-:W-:Y:S05]  /*7c10*/  BSYNC.RECONVERGENT B1 ;  /* 0x0000000000017941 */ /* 0x000fea0003800200 */
.L_x_31311:
[----:B------:R-:W-:Y:S01]  /*7c20*/  IMAD.SHL.U32 R0, R0, 0x100000, RZ ;  /* 0x0010000000007824 */ /* 0x000fe200078e00ff */
[----:B------:R-:W-:-:S04]  /*7c30*/  LEA R2, R2, 0x3b800000, 0x17 ;  /* 0x3b80000002027811 */ /* 0x000fc800078eb8ff */
[----:B------:R-:W-:-:S07]  /*7c40*/  LOP3.LUT R0, R2, R0, R7, 0xfe, !PT ;  /* 0x0000000002007212 */ /* 0x000fce00078efe07 */
.L_x_31310:
[----:B------:R-:W-:Y:S05]  /*7c50*/  BSYNC.RECONVERGENT B0 ;  /* 0x0000000000007941 */ /* 0x000fea0003800200 */
.L_x_31309:
[----:B------:R-:W-:Y:S01]  /*7c60*/  F2FP.F16.F32.PACK_AB R0, RZ, R0 ;  /* 0x00000000ff00723e */ /* 0x000fe200000000ff */
[----:B------:R-:W-:Y:S06]  /*7c70*/  BRA `(.L_x_31294) ;  /* 0x0000000400187947 */ /* 0x000fec0003800000 */
.L_x_31307:
        /* <DEDUP_REMOVED lines=21> */
.L_x_31316:
[----:B------:R-:W-:Y:S05]  /*7dd0*/  BSYNC.RECONVERGENT B1 ;  /* 0x0000000000017941 */ /* 0x000fea0003800200 */
.L_x_31315:
[----:B------:R-:W-:Y:S01]  /*7de0*/  IMAD.SHL.U32 R0, R0, 0x200000, RZ ;  /* 0x0020000000007824 */ /* 0x000fe200078e00ff */
[----:B------:R-:W-:-:S04]  /*7df0*/  LEA R2, R2, 0x37800000, 0x17 ;  /* 0x3780000002027811 */ /* 0x000fc800078eb8ff */
[----:B------:R-:W-:-:S07]  /*7e00*/  LOP3.LUT R0, R2, R0, R7, 0xfe, !PT ;  /* 0x0000000002007212 */ /* 0x000fce00078efe07 */
.L_x_31314:
[----:B------:R-:W-:Y:S05]  /*7e10*/  BSYNC.RECONVERGENT B0 ;  /* 0x0000000000007941 */ /* 0x000fea0003800200 */
.L_x_31313:
[----:B------:R-:W-:Y:S01]  /*7e20*/  F2FP.F16.F32.PACK_AB R0, RZ, R0 ;  /* 0x00000000ff00723e */ /* 0x000fe200000000ff */
[----:B------:R-:W-:Y:S06]  /*7e30*/  BRA `(.L_x_31294) ;  /* 0x0000000000a87947 */ /* 0x000fec0003800000 */
.L_x_31306:
        /* <DEDUP_REMOVED lines=14> */
.L_x_31320:
[----:B------:R-:W-:Y:S05]  /*7f20*/  BSYNC.RECONVERGENT B0 ;  /* 0x0000000000007941 */ /* 0x000fea0003800200 */
.L_x_31319:
[----:B------:R-:W-:Y:S01]  /*7f30*/  F2FP.F16.F32.PACK_AB R0, RZ, R0 ;  /* 0x00000000ff00723e */ /* 0x000fe200000000ff */
[----:B------:R-:W-:Y:S06]  /*7f40*/  BRA `(.L_x_31294) ;  /* 0x0000000000647947 */ /* 0x000fec0003800000 */
.L_x_31293:
        /* <DEDUP_REMOVED lines=16> */
.L_x_31321:
[----:B------:R-:W-:Y:S01]  /*8050*/  PRMT R0, RZ, 0x7610, R0 ;  /* 0x00007610ff007816 */ /* 0x000fe20000000000 */
[----:B------:R-:W-:Y:S06]  /*8060*/  BRA `(.L_x_31294) ;  /* 0x00000000001c7947 */ /* 0x000fec0003800000 */
.L_x_31318:
[----:B------:R-:W2:Y:S02]  /*8070*/  LDG.E.64 R2, desc[UR36][R2.64] ;  /* 0x0000002402027981 */ /* 0x000ea4000c1e1b00 */
[----:B--2---:R-:W1:Y:S02]  /*8080*/  I2F.U64 R0, R2 ;  /* 0x0000000200007312 */ /* 0x004e640000301000 */
[----:B-1----:R-:W-:Y:S01]  /*8090*/  F2FP.F16.F32.PACK_AB R0, RZ, R0 ;  /* 0x00000000ff00723e */ /* 0x002fe200000000ff */
[----:B------:R-:W-:Y:S06]  /*80a0*/  BRA `(.L_x_31294) ;  /* 0x00000000000c7947 */ /* 0x000fec0003800000 */
.L_x_31317:
[----:B------:R-:W2:Y:S02]  /*80b0*/  LDG.E R2, desc[UR36][R2.64] ;  /* 0x0000002402027981 */ /* 0x000ea4000c1e1900 */
[----:B--2---:R-:W-:-:S04]  /*80c0*/  I2FP.F32.U32 R0, R2 ;  /* 0x0000000200007245 */ /* 0x004fc80000201000 */
[----:B------:R-:W-:-:S07]  /*80d0*/  F2FP.F16.F32.PACK_AB R0, RZ, R0 ;  /* 0x00000000ff00723e */ /* 0x000fce00000000ff */
.L_x_31294:
[----:B-----5:R-:W-:Y:S01]  /*80e0*/  HADD2.F32 R19, -RZ, R19.H0_H0 ;  /* 0x20000013ff137230 */ /* 0x020fe20000004100 */
[----:B------:R-:W-:Y:S01]  /*80f0*/  BSSY.RECONVERGENT B0, `(.L_x_31322) ;  /* 0x0000040000007945 */ /* 0x000fe20003800200 */
[----:B------:R-:W-:-:S03]  /*8100*/  HADD2.F32 R0, -RZ, R0.H0_H0 ;  /* 0x20000000ff007230 */ /* 0x000fc60000004100 */
[C---:B-12---:R-:W-:Y:S02]  /*8110*/  FADD.FTZ R2, |R19|.reuse, -RZ ;  /* 0x800000ff13027221 */ /* 0x046fe40000010200 */
        /* <DEDUP_REMOVED lines=25> */
.L_x_31327:
[----:B------:R-:W-:Y:S01]  /*82b0*/  FSETP.GEU.FTZ.AND P0, PT, R5, -R7, PT ;  /* 0x800000070500720b */ /* 0x000fe20003f1e000 */
[----:B------:R-:W-:-:S12]  /*82c0*/  FADD.FTZ R3, R3, -1 ;  /* 0xbf80000003037421 */ /* 0x000fd80000010000 */
[----:B------:R-:W-:-:S07]  /*82d0*/  @!P0 FADD.FTZ R3, R3, -1 ;  /* 0xbf80000003038421 */ /* 0x000fce0000010000 */
.L_x_31326:
[----:B------:R-:W-:Y:S05]  /*82e0*/  BSYNC.RECONVERGENT B1 ;  /* 0x0000000000017941 */ /* 0x000fea0003800200 */
.L_x_31325:
[----:B------:R-:W-:Y:S01]  /*82f0*/  FFMA.FTZ R2, -R7, R3, R2 ;  /* 0x0000000307027223 */ /* 0x000fe20000010102 */
[----:B------:R-:W-:Y:S06]  /*8300*/  BRA `(.L_x_31323) ;  /* 0x0000000000787947 */ /* 0x000fec0003800000 */
.L_x_31324:
        /* <DEDUP_REMOVED lines=14> */
.L_x_31330:
        /* <DEDUP_REMOVED lines=13> */
.L_x_31329:
[----:B------:R-:W-:Y:S05]  /*84c0*/  BSYNC.RECONVERGENT B1 ;  /* 0x0000000000017941 */ /* 0x000fea0003800200 */
.L_x_31328:
[----:B------:R-:W-:-:S04]  /*84d0*/  FMUL.FTZ R2, R2, 1.1920928955078125e-07 ;  /* 0x3400000002027820 */ /* 0x000fc80000410000 */
[----:B------:R-:W-:-:S07]  /*84e0*/  FMUL.FTZ R2, R7, R2 ;  /* 0x0000000207027220 */ /* 0x000fce0000410000 */
.L_x_31323:
[----:B------:R-:W-:Y:S05]  /*84f0*/  BSYNC.RECONVERGENT B0 ;  /* 0x0000000000007941 */ /* 0x000fea0003800200 */
.L_x_31322:
        /* <DEDUP_REMOVED lines=29> */
.L_x_31334:
[----:B------:R-:W-:-:S06]  /*86d0*/  HADD2.F32 R5, -RZ, R0.H0_H0 ;  /* 0x20000000ff057230 */ /* 0x000fcc0000004100 */
[----:B------:R-:W1:Y:S02]  /*86e0*/  F2I.S64.TRUNC R4, R5 ;  /* 0x0000000500047311 */ /* 0x000e64000020d900 */
[----:B-1----:R1:W-:Y:S01]  /*86f0*/  STG.E.U8 desc[UR36][R2.64], R4 ;  /* 0x0000000402007986 */ /* 0x0023e2000c101124 */
[----:B------:R-:W-:Y:S05]  /*8700*/  BRA `(.L_x_31336) ;  /* 0x0000000c006c7947 */ /* 0x000fea0003800000 */
.L_x_31333:
        /* <DEDUP_REMOVED lines=10> */
.L_x_31338:
[----:B------:R-:W-:-:S04]  /*87b0*/  HADD2.F32 R0, -RZ, R0.H0_H0 ;  /* 0x20000000ff007230 */ /* 0x000fc80000004100 */
[----:B------:R-:W1:Y:S02]  /*87c0*/  F2I.FTZ.TRUNC.NTZ R5, R0 ;  /* 0x0000000000057305 */ /* 0x000e64000021f100 */
[----:B-1----:R1:W-:Y:S01]  /*87d0*/  STG.E desc[UR36][R2.64], R5 ;  /* 0x0000000502007986 */ /* 0x0023e2000c101924 */
[----:B------:R-:W-:Y:S05]  /*87e0*/  BRA `(.L_x_31336) ;  /* 0x0000000c00347947 */ /* 0x000fea0003800000 */
.L_x_31337:
[----:B------:R-:W-:-:S04]  /*87f0*/  HADD2.F32 R0, -RZ, R0.H0_H0 ;  /* 0x20000000ff007230 */ /* 0x000fc80000004100 */
[----:B------:R-:W1:Y:S02]  /*8800*/  F2I.FTZ.TRUNC.NTZ R5, R0 ;  /* 0x0000000000057305 */ /* 0x000e64000021f100 */
[----:B-1----:R1:W-:Y:S01]  /*8810*/  STG.E.U16 desc[UR36][R2.64], R5 ;  /* 0x0000000502007986 */ /* 0x0023e2000c101524 */
[----:B------:R-:W-:Y:S05]  /*8820*/  BRA `(.L_x_31336) ;  /* 0x0000000c00247947 */ /* 0x000fea0003800000 */
.L_x_31332:
        /* <DEDUP_REMOVED lines=9> */
.L_x_31340:
[----:B------:R1:W-:Y:S01]  /*88c0*/  STG.E.U16 desc[UR36][R2.64], R0 ;  /* 0x0000000002007986 */ /* 0x0003e2000c101524 */
[----:B------:R-:W-:Y:S05]  /*88d0*/  BRA `(.L_x_31336) ;  /* 0x0000000800f87947 */ /* 0x000fea0003800000 */
.L_x_31339:
        /* <DEDUP_REMOVED lines=10> */
.L_x_31342:
[----:B------:R-:W-:-:S05]  /*8980*/  HADD2.F32 R0, -RZ, R0.H0_H0 ;  /* 0x20000000ff007230 */ /* 0x000fca0000004100 */
[----:B------:R-:W-:-:S04]  /*8990*/  F2FP.F16.F32.PACK_AB R0, RZ, R0 ;  /* 0x00000000ff00723e */ /* 0x000fc800000000ff */
[----:B------:R-:W-:-:S05]  /*89a0*/  PRMT R0, R0, 0x5410, RZ ;  /* 0x0000541000007816 */ /* 0x000fca00000000ff */
[----:B------:R1:W-:Y:S01]  /*89b0*/  STG.E desc[UR36][R2.64], R0 ;  /* 0x0000000002007986 */ /* 0x0003e2000c101924 */
[----:B------:R-:W-:Y:S05]  /*89c0*/  BRA `(.L_x_31336) ;  /* 0x0000000800bc7947 */ /* 0x000fea0003800000 */
.L_x_31341:
[----:B------:R-:W-:-:S05]  /*89d0*/  HADD2.F32 R4, -RZ, R0.H0_H0 ;  /* 0x20000000ff047230 */ /* 0x000fca0000004100 */
[----:B------:R-:W-:-:S06]  /*89e0*/  FMUL.FTZ R4, R4, 1 ;  /* 0x3f80000004047820 */ /* 0x000fcc0000410000 */
[----:B------:R-:W1:Y:S02]  /*89f0*/  F2F.F64.F32 R4, R4 ;  /* 0x0000000400047310 */ /* 0x000e640000201800 */
[----:B-1----:R1:W-:Y:S01]  /*8a00*/  STG.E.64 desc[UR36][R2.64], R4 ;  /* 0x0000000402007986 */ /* 0x0023e2000c101b24 */
[----:B------:R-:W-:Y:S05]  /*8a10*/  BRA `(.L_x_31336) ;  /* 0x0000000800a87947 */ /* 0x000fea0003800000 */
.L_x_31331:
        /* <DEDUP_REMOVED lines=14> */
.L_x_31346:
        /* <DEDUP_REMOVED lines=18> */
.L_x_31349:
[----:B------:R-:W-:-:S04]  /*8c20*/  SHF.R.U32.HI R5, RZ, 0x18, R5 ;  /* 0x00000018ff057819 */ /* 0x000fc80000011605 */
[----:B------:R-:W-:-:S07]  /*8c30*/  LOP3.LUT R0, R0, 0x80, R5, 0xf8, !PT ;  /* 0x0000008000007812 */ /* 0x000fce00078ef805 */
.L_x_31348:
[----:B------:R-:W-:Y:S05]  /*8c40*/  BSYNC.RECONVERGENT B0 ;  /* 0x0000000000007941 */ /* 0x000fea0003800200 */
.L_x_31347:
[----:B------:R1:W-:Y:S01]  /*8c50*/  STG.E.U8 desc[UR36][R2.64], R0 ;  /* 0x0000000002007986 */ /* 0x0003e2000c101124 */
[----:B------:R-:W-:Y:S05]  /*8c60*/  BRA `(.L_x_31336) ;  /* 0x0000000800147947 */ /* 0x000fea0003800000 */
.L_x_31345:
        /* <DEDUP_REMOVED lines=18> */
.L_x_31352:
[----:B------:R-:W-:-:S04]  /*8d90*/  SHF.R.U32.HI R5, RZ, 0x18, R5 ;  /* 0x00000018ff057819 */ /* 0x000fc80000011605 */
[----:B------:R-:W-:-:S07]  /*8da0*/  LOP3.LUT R0, R0, 0x80, R5, 0xf8, !PT ;  /* 0x0000008000007812 */ /* 0x000fce00078ef805 */
.L_x_31351:
[----:B------:R-:W-:Y:S05]  /*8db0*/  BSYNC.RECONVERGENT B0 ;  /* 0x0000000000007941 */ /* 0x000fea0003800200 */
.L_x_31350:
[----:B------:R1:W-:Y:S01]  /*8dc0*/  STG.E.U8 desc[UR36][R2.64], R0 ;  /* 0x0000000002007986 */ /* 0x0003e2000c101124 */
[----:B------:R-:W-:Y:S05]  /*8dd0*/  BRA `(.L_x_31336) ;  /* 0x0000000400b87947 */ /* 0x000fea0003800000 */
.L_x_31344:
        /* <DEDUP_REMOVED lines=22> */
.L_x_31354:
[----:B------:R-:W-:-:S06]  /*8f40*/  HADD2.F32 R4, -RZ, R0.H0_H0 ;  /* 0x20000000ff047230 */ /* 0x000fcc0000004100 */
[----:B------:R-:W1:Y:S02]  /*8f50*/  F2I.U64.TRUNC R4, R4 ;  /* 0x0000000400047311 */ /* 0x000e64000020d800 */
[----:B-1----:R1:W-:Y:S01]  /*8f60*/  STG.E.64 desc[UR36][R2.64], R4 ;  /* 0x0000000402007986 */ /* 0x0023e2000c101b24 */
[----:B------:R-:W-:Y:S05]  /*8f70*/  BRA `(.L_x_31336) ;  /* 0x0000000400507947 */ /* 0x000fea0003800000 */
.L_x_31353:
[----:B------:R-:W-:-:S04]  /*8f80*/  HADD2.F32 R0, -RZ, R0.H0_H0 ;  /* 0x20000000ff007230 */ /* 0x000fc80000004100 */
[----:B------:R-:W1:Y:S02]  /*8f90*/  F2I.FTZ.U32.TRUNC.NTZ R5, R0 ;  /* 0x0000000000057305 */ /* 0x000e64000021f000 */
[----:B-1----:R1:W-:Y:S01]  /*8fa0*/  STG.E desc[UR36][R2.64], R5 ;  /* 0x0000000502007986 */ /* 0x0023e2000c101924 */
[----:B------:R-:W-:Y:S05]  /*8fb0*/  BRA `(.L_x_31336) ;  /* 0x0000000400407947 */ /* 0x000fea0003800000 */
.L_x_31343:
        /* <DEDUP_REMOVED lines=11> */
.L_x_31356:
[----:B------:R-:W-:Y:S01]  /*9070*/  HADD2.F32 R0, -RZ, R0.H0_H0 ;  /* 0x20000000ff007230 */ /* 0x000fe20000004100 */
[----:B------:R-:W-:-:S04]  /*9080*/  CS2R R6, SRZ ;  /* 0x0000000000067805 */ /* 0x000fc8000001ff00 */
[----:B------:R-:W-:-:S04]  /*9090*/  FMUL.FTZ R0, R0, 1 ;  /* 0x3f80000000007820 */ /* 0x000fc80000410000 */
[----:B------:R-:W1:Y:S02]  /*90a0*/  F2F.F64.F32 R4, R0 ;  /* 0x0000000000047310 */ /* 0x000e640000201800 */
[----:B-1----:R1:W-:Y:S01]  /*90b0*/  STG.E.128 desc[UR36][R2.64], R4 ;  /* 0x0000000402007986 */ /* 0x0023e2000c101d24 */
[----:B------:R-:W-:Y:S05]  /*90c0*/  BRA `(.L_x_31336) ;  /* 0x0000000000fc7947 */ /* 0x000fea0003800000 */
.L_x_31355:
[----:B------:R-:W-:-:S09]  /*90d0*/  UISETP.NE.AND UP0, UPT, UR4, 0xf, UPT ;  /* 0x0000000f0400788c */ /* 0x000fd2000bf05270 */
[----:B------:R-:W-:Y:S05]  /*90e0*/  BRA.U !UP0, `(.L_x_31357) ;  /* 0x0000000108e87547 */ /* 0x000fea000b800000 */
[----:B------:R-:W-:-:S09]  /*90f0*/  UISETP.NE.AND UP0, UPT, UR4, 0x17, UPT ;  /* 0x000000170400788c */ /* 0x000fd2000bf05270 */
[----:B------:R-:W-:Y:S05]  /*9100*/  BRA.U !UP0, `(.L_x_31358) ;  /* 0x0000000108907547 */ /* 0x000fea000b800000 */
[----:B------:R-:W-:-:S09]  /*9110*/  UISETP.NE.AND UP0, UPT, UR4, 0x18, UPT ;  /* 0x000000180400788c */ /* 0x000fd2000bf05270 */
[----:B------:R-:W-:Y:S05]  /*9120*/  BRA.U !UP0, `(.L_x_31359) ;  /* 0x0000000108447547 */ /* 0x000fea000b800000 */
.L_x_31335:
[----:B------:R-:W-:Y:S01]  /*9130*/  MOV R0, 0x0 ;  /* 0x0000000000007802 */ /* 0x000fe20000000f00 */
[----:B------:R-:W1:Y:S01]  /*9140*/  LDCU.64 UR4, c[0x4][0x178] ;  /* 0x01002f00ff0477ac */ /* 0x000e620008000a00 */
[----:B------:R-:W-:Y:S02]  /*9150*/  HFMA2 R12, -RZ, RZ, 0, 5.9604644775390625e-08 ;  /* 0x00000001ff0c7431 */ /* 0x000fe400000001ff */
[----:B------:R-:W-:Y:S01]  /*9160*/  IMAD.MOV.U32 R8, RZ, RZ, 0x65 ;  /* 0x00000065ff087424 */ /* 0x000fe200078e00ff */
[----:B------:R2:W3:Y:S01]  /*9170*/  LDC.64 R2, c[0x4][R0] ;  /* 0x0100000000027b82 */ /* 0x0004e20000000a00 */
[----:B------:R-:W4:Y:S01]  /*9180*/  LDCU.64 UR6, c[0x4][0x180] ;  /* 0x01003000ff0677ac */ /* 0x000f220008000a00 */
[----:B------:R-:W-:Y:S01]  /*9190*/  IMAD.MOV.U32 R13, RZ, RZ, RZ ;  /* 0x000000ffff0d7224 */ /* 0x000fe200078e00ff */
[----:B------:R-:W5:Y:S01]  /*91a0*/  LDCU.64 UR8, c[0x4][0x80] ;  /* 0x01001000ff0877ac */ /* 0x000f620008000a00 */
[----:B-1----:R-:W-:Y:S01]  /*91b0*/  IMAD.U32 R4, RZ, RZ, UR4 ;  /* 0x00000004ff047e24 */ /* 0x002fe2000f8e00ff */
[----:B------:R-:W-:Y:S01]  /*91c0*/  MOV R5, UR5 ;  /* 0x0000000500057c02 */ /* 0x000fe20008000f00 */
[----:B----4-:R-:W-:-:S02]  /*91d0*/  IMAD.U32 R6, RZ, RZ, UR6 ;  /* 0x00000006ff067e24 */ /* 0x010fc4000f8e00ff */
[----:B------:R-:W-:Y:S02]  /*91e0*/  IMAD.U32 R7, RZ, RZ, UR7 ;  /* 0x00000007ff077e24 */ /* 0x000fe4000f8e00ff */
[----:B-----5:R-:W-:Y:S02]  /*91f0*/  IMAD.U32 R10, RZ, RZ, UR8 ;  /* 0x00000008ff0a7e24 */ /* 0x020fe4000f8e00ff */
[----:B--2---:R-:W-:-:S07]  /*9200*/  IMAD.U32 R11, RZ, RZ, UR9 ;  /* 0x00000009ff0b7e24 */ /* 0x004fce000f8e00ff */
[----:B------:R-:W-:-:S07]  /*9210*/  LEPC R20, `(.L_x_31360) ;  /* 0x000000001014794e */ /* 0x000fce0000000000 */
[----:B0--3--:R-:W-:Y:S05]  /*9220*/  CALL.ABS.NOINC R2 ;  /* 0x0000000002007343 */ /* 0x009fea0003c00000 */
.L_x_31360:
[----:B------:R-:W-:Y:S05]  /*9230*/  BRA `(.L_x_31336) ;  /* 0x0000000000a07947 */ /* 0x000fea0003800000 */
.L_x_31359:
        /* <DEDUP_REMOVED lines=13> */
.L_x_31362:
[----:B------:R-:W-:Y:S05]  /*9310*/  BSYNC.RECONVERGENT B0 ;  /* 0x0000000000007941 */ /* 0x000fea0003800200 */
.L_x_31361:
[----:B------:R-:W-:-:S05]  /*9320*/  LOP3.LUT R5, R0, 0x80, R5, 0xf8, !PT ;  /* 0x0000008000057812 */ /* 0x000fca00078ef805 */
[----:B------:R3:W-:Y:S01]  /*9330*/  STG.E.U8 desc[UR36][R2.64], R5 ;  /* 0x0000000502007986 */ /* 0x0007e2000c101124 */
[----:B------:R-:W-:Y:S05]  /*9340*/  BRA `(.L_x_31336) ;  /* 0x00000000005c7947 */ /* 0x000fea0003800000 */
.L_x_31358:
        /* <DEDUP_REMOVED lines=12> */
.L_x_31364:
[----:B------:R-:W-:Y:S01]  /*9410*/  IMAD.MOV.U32 R0, RZ, RZ, 0x7f ;  /* 0x0000007fff007424 */ /* 0x000fe200078e00ff */
[----:B------:R-:W-:-:S04]  /*9420*/  ISETP.GT.U32.AND P0, PT, R4, 0x7f800000, PT ;  /* 0x7f8000000400780c */ /* 0x000fc80003f04070 */
[----:B------:R-:W-:-:S09]  /*9430*/  SEL R0, R0, 0x7c, P0 ;  /* 0x0000007c00007807 */ /* 0x000fd20000000000 */
.L_x_31365:
[----:B------:R-:W-:Y:S05]  /*9440*/  BSYNC.RECONVERGENT B0 ;  /* 0x0000000000007941 */ /* 0x000fea0003800200 */
.L_x_31363:
[----:B------:R-:W-:-:S04]  /*9450*/  SHF.R.U32.HI R5, RZ, 0x18, R5 ;  /* 0x00000018ff057819 */ /* 0x000fc80000011605 */
[----:B------:R-:W-:-:S05]  /*9460*/  LOP3.LUT R5, R0, 0x80, R5, 0xf8, !PT ;  /* 0x0000008000057812 */ /* 0x000fca00078ef805 */
[----:B------:R2:W-:Y:S01]  /*9470*/  STG.E.U8 desc[UR36][R2.64], R5 ;  /* 0x0000000502007986 */ /* 0x0005e2000c101124 */
[----:B------:R-:W-:Y:S05]  /*9480*/  BRA `(.L_x_31336) ;  /* 0x00000000000c7947 */ /* 0x000fea0003800000 */
.L_x_31357:
[----:B------:R-:W-:-:S05]  /*9490*/  HADD2.F32 R0, -RZ, R0.H0_H0 ;  /* 0x20000000ff007230 */ /* 0x000fca0000004100 */
[----:B------:R-:W-:-:S05]  /*94a0*/  F2FP.BF16.F32.PACK_AB R0, RZ, R0 ;  /* 0x00000000ff00723e */ /* 0x000fca00000010ff */
[----:B------:R1:W-:Y:S02]  /*94b0*/  STG.E.U16 desc[UR36][R2.64], R0 ;  /* 0x0000000002007986 */ /* 0x0003e4000c101524 */
.L_x_31336:
[----:B------:R-:W-:-:S07]  /*94c0*/  VIADD R17, R17, 0x80 ;  /* 0x0000008011117836 */ /* 0x000fce0000000000 */
.L_x_31254:
[----:B------:R-:W-:Y:S05]  /*94d0*/  BSYNC.RECONVERGENT B6 ;  /* 0x0000000000067941 */ /* 0x000fea0003800200 */
.L_x_31253:
[----:B------:R-:W5:Y:S01]  /*94e0*/  LDCU UR4, c[0x0][0x380] ;  /* 0x00007000ff0477ac */ /* 0x000f620008000800 */
[----:B------:R-:W-:Y:S01]  /*94f0*/  BSSY.RECONVERGENT B6, `(.L_x_31366) ;  /* 0x000049e000067945 */ /* 0x000fe20003800200 */
[----:B-----5:R-:W-:-:S13]  /*9500*/  ISETP.GE.AND P0, PT, R17, UR4, PT ;  /* 0x0000000411007c0c */ /* 0x020fda000bf06270 */
[----:B------:R-:W-:Y:S05]  /*9510*/  @P0 BRA `(.L_x_31367) ;  /* 0x00000048006c0947 */ /* 0x000fea0003800000 */
[----:B------:R-:W5:Y:S01]  /*9520*/  LDCU UR4, c[0x0][0x388] ;  /* 0x00007100ff0477ac */ /* 0x000f620008000800 */
[----:B------:R-:W-:Y:S01]  /*9530*/  IMAD.MOV.U32 R18, RZ, RZ, RZ ;  /* 0x000000ffff127224 */ /* 0x000fe200078e00ff */
[----:B-1--4-:R-:W-:Y:S01]  /*9540*/  MOV R0, RZ ;  /* 0x000000ff00007202 */ /* 0x012fe20000000f00 */
        /* <DEDUP_REMOVED lines=351> */
.L_x_31368:
        /* <DEDUP_REMOVED lines=19> */
.L_x_31372:
[----:B------:R-:W2:Y:S02]  /*ac70*/  LDG.E.U8 R2, desc[UR36][R2.64] ;  /* 0x0000002402027981 */ /* 0x000ea4000c1e1100 */
[----:B--2---:R-:W-:-:S04]  /*ac80*/  I2FP.F32.U32 R0, R2 ;  /* 0x0000000200007245 */ /* 0x004fc80000201000 */
[----:B------:R-:W-:-:S04]  /*ac90*/  F2FP.F16.F32.PACK_AB R0, RZ, R0 ;  /* 0x00000000ff00723e */ /* 0x000fc800000000ff */
[----:B------:R-:W-:Y:S01]  /*aca0*/  PRMT R19, R0, 0x7610, R19 ;  /* 0x0000761000137816 */ /* 0x000fe20000000013 */
[----:B------:R-:W-:Y:S06]  /*acb0*/  BRA `(.L_x_31374) ;  /* 0x0000000c00b47947 */ /* 0x000fec0003800000 */
.L_x_31371:
        /* <DEDUP_REMOVED lines=11> */
.L_x_31376:
[----:B------:R-:W2:Y:S02]  /*ad70*/  LDG.E R2, desc[UR36][R2.64] ;  /* 0x0000002402027981 */ /* 0x000ea4000c1e1900 */
[----:B--2---:R-:W-:-:S04]  /*ad80*/  I2FP.F32.S32 R0, R2 ;  /* 0x0000000200007245 */ /* 0x004fc80000201400 */
[----:B------:R-:W-:-:S04]  /*ad90*/  F2FP.F16.F32.PACK_AB R0, RZ, R0 ;  /* 0x00000000ff00723e */ /* 0x000fc800000000ff */
[----:B------:R-:W-:Y:S01]  /*ada0*/  PRMT R19, R0, 0x7610, R19 ;  /* 0x0000761000137816 */ /* 0x000fe20000000013 */
[----:B------:R-:W-:Y:S06]  /*adb0*/  BRA `(.L_x_31374) ;  /* 0x0000000c00747947 */ /* 0x000fec0003800000 */
.L_x_31375:
[----:B------:R-:W2:Y:S02]  /*adc0*/  LDG.E.U16 R2, desc[UR36][R2.64] ;  /* 0x0000002402027981 */ /* 0x000ea4000c1e1500 */
[----:B--2---:R-:W1:Y:S02]  /*add0*/  I2F.S16 R0, R2 ;  /* 0x0000000200007306 */ /* 0x004e640000101400 */
[----:B-1----:R-:W-:-:S04]  /*ade0*/  F2FP.F16.F32.PACK_AB R0, RZ, R0 ;  /* 0x00000000ff00723e */ /* 0x002fc800000000ff */
[----:B------:R-:W-:Y:S01]  /*adf0*/  PRMT R19, R0, 0x7610, R19 ;  /* 0x0000761000137816 */ /* 0x000fe20000000013 */
[----:B------:R-:W-:Y:S06]  /*ae00*/  BRA `(.L_x_31374) ;  /* 0x0000000c00607947 */ /* 0x000fec0003800000 */
.L_x_31370:
        /* <DEDUP_REMOVED lines=9> */
.L_x_31378:
[----:B------:R1:W5:Y:S01]  /*aea0*/  LDG.E.U16 R19, desc[UR36][R2.64] ;  /* 0x0000002402137981 */ /* 0x000362000c1e1500 */
[----:B------:R-:W-:Y:S05]  /*aeb0*/  BRA `(.L_x_31374) ;  /* 0x0000000c00347947 */ /* 0x000fea0003800000 */
.L_x_31377:
        /* <DEDUP_REMOVED lines=9> */
.L_x_31380:
[----:B------:R2:W5:Y:S01]  /*af50*/  LDG.E.U16 R19, desc[UR36][R2.64] ;  /* 0x0000002402137981 */ /* 0x000562000c1e1500 */
[----:B------:R-:W-:Y:S05]  /*af60*/  BRA `(.L_x_31374) ;  /* 0x0000000c00087947 */ /* 0x000fea0003800000 */
.L_x_31379:
        /* <DEDUP_REMOVED lines=9> */
.L_x_31369:
        /* <DEDUP_REMOVED lines=14> */
.L_x_31383:
        /* <DEDUP_REMOVED lines=9> */
.L_x_31382:
        /* <DEDUP_REMOVED lines=27> */
.L_x_31385:
        /* <DEDUP_REMOVED lines=14> */
.L_x_31384:
[----:B------:R-:W2:Y:S02]  /*b400*/  LDG.E.U16 R0, desc[UR36][R2.64] ;  /* 0x0000002402007981 */ /* 0x000ea4000c1e1500 */
[----:B--2---:R-:W-:-:S05]  /*b410*/  IMAD.U32 R0, R0, 0x10000, RZ ;  /* 0x0001000000007824 */ /* 0x004fca00078e00ff */
[----:B------:R-:W-:-:S04]  /*b420*/  F2FP.F16.F32.PACK_AB R0, RZ, R0 ;  /* 0x00000000ff00723e */ /* 0x000fc800000000ff */
[----:B------:R-:W-:Y:S01]  /*b430*/  PRMT R19, R0, 0x7610, R19 ;  /* 0x0000761000137816 */ /* 0x000fe20000000013 */
[----:B------:R-:W-:Y:S06]  /*b440*/  BRA `(.L_x_31374) ;  /* 0x0000000400d07947 */ /* 0x000fec0003800000 */
.L_x_31381:
        /* <DEDUP_REMOVED lines=13> */
.L_x_31388:
        /* <DEDUP_REMOVED lines=21> */
.L_x_31392:
[----:B------:R-:W-:Y:S05]  /*b670*/  BSYNC.RECONVERGENT B1 ;  /* 0x0000000000017941 */ /* 0x000fea0003800200 */
.L_x_31391:
[----:B------:R-:W-:Y:S01]  /*b680*/  IMAD.SHL.U32 R0, R0, 0x100000, RZ ;  /* 0x0010000000007824 */ /* 0x000fe200078e00ff */
[----:B------:R-:W-:-:S04]  /*b690*/  LEA R2, R2, 0x3b800000, 0x17 ;  /* 0x3b80000002027811 */ /* 0x000fc800078eb8ff */
[----:B------:R-:W-:-:S07]  /*b6a0*/  LOP3.LUT R0, R2, R0, R7, 0xfe, !PT ;  /* 0x0000000002007212 */ /* 0x000fce00078efe07 */
.L_x_31390:
[----:B------:R-:W-:Y:S05]  /*b6b0*/  BSYNC.RECONVERGENT B0 ;  /* 0x0000000000007941 */ /* 0x000fea0003800200 */
.L_x_31389:
[----:B------:R-:W-:-:S04]  /*b6c0*/  F2FP.F16.F32.PACK_AB R0, RZ, R0 ;  /* 0x00000000ff00723e */ /* 0x000fc800000000ff */
[----:B------:R-:W-:Y:S01]  /*b6d0*/  PRMT R19, R0, 0x7610, R19 ;  /* 0x0000761000137816 */ /* 0x000fe20000000013 */
[----:B------:R-:W-:Y:S06]  /*b6e0*/  BRA `(.L_x_31374) ;  /* 0x0000000400287947 */ /* 0x000fec0003800000 */
.L_x_31387:
        /* <DEDUP_REMOVED lines=21> */
.L_x_31396:
[----:B------:R-:W-:Y:S05]  /*b840*/  BSYNC.RECONVERGENT B1 ;  /* 0x0000000000017941 */ /* 0x000fea0003800200 */
.L_x_31395:
[----:B------:R-:W-:Y:S02]  /*b850*/  SHF.L.U32 R0, R0, 0x15, RZ ;  /* 0x0000001500007819 */ /* 0x000fe400000006ff */
[----:B------:R-:W-:-:S04]  /*b860*/  LEA R2, R2, 0x37800000, 0x17 ;  /* 0x3780000002027811 */ /* 0x000fc800078eb8ff */
[----:B------:R-:W-:-:S07]  /*b870*/  LOP3.LUT R0, R2, R0, R7, 0xfe, !PT ;  /* 0x0000000002007212 */ /* 0x000fce00078efe07 */
.L_x_31394:
[----:B------:R-:W-:Y:S05]  /*b880*/  BSYNC.RECONVERGENT B0 ;  /* 0x0000000000007941 */ /* 0x000fea0003800200 */
.L_x_31393:
[----:B------:R-:W-:-:S04]  /*b890*/  F2FP.F16.F32.PACK_AB R0, RZ, R0 ;  /* 0x00000000ff00723e */ /* 0x000fc800000000ff */
[----:B------:R-:W-:Y:S01]  /*b8a0*/  PRMT R19, R0, 0x7610, R19 ;  /* 0x0000761000137816 */ /* 0x000fe20000000013 */
[----:B------:R-:W-:Y:S06]  /*b8b0*/  BRA `(.L_x_31374) ;  /* 0x0000000000b47947 */ /* 0x000fec0003800000 */
.L_x_31386:
        /* <DEDUP_REMOVED lines=14> */
.L_x_31400:
[----:B------:R-:W-:Y:S05]  /*b9a0*/  BSYNC.RECONVERGENT B0 ;  /* 0x0000000000007941 */ /* 0x000fea0003800200 */
.L_x_31399:
[----:B------:R-:W-:-:S04]  /*b9b0*/  F2FP.F16.F32.PACK_AB R0, RZ, R0 ;  /* 0x00000000ff00723e */ /* 0x000fc800000000ff */
[----:B------:R-:W-:Y:S01]  /*b9c0*/  PRMT R19, R0, 0x7610, R19 ;  /* 0x0000761000137816 */ /* 0x000fe20000000013 */
[----:B------:R-:W-:Y:S06]  /*b9d0*/  BRA `(.L_x_31374) ;  /* 0x00000000006c7947 */ /* 0x000fec0003800000 */
.L_x_31373:
        /* <DEDUP_REMOVED lines=8> */
[----:B-1----:R-:W-:Y:S02]  /*ba60*/  IMAD.U32 R4, RZ, RZ, UR4 ;  /* 0x00000004ff047e24 */ /* 0x002fe4000f8e00ff */
[----:B------:R-:W-:Y:S01]  /*ba70*/  IMAD.U32 R5, RZ, RZ, UR5 ;  /* 0x00000005ff057e24 */ /* 0x000fe2000f8e00ff */
[----:B--2---:R-:W-:Y:S01]  /*ba80*/  MOV R6, UR6 ;  /* 0x0000000600067c02 */ /* 0x004fe20008000f00 */
[----:B------:R-:W-:-:S02]  /*ba90*/  IMAD.U32 R7, RZ, RZ, UR7 ;  /* 0x00000007ff077e24 */ /* 0x000fc4000f8e00ff */
[----:B----4-:R-:W-:Y:S02]  /*baa0*/  IMAD.U32 R10, RZ, RZ, UR8 ;  /* 0x00000008ff0a7e24 */ /* 0x010fe4000f8e00ff */
[----:B------:R-:W-:-:S07]  /*bab0*/  IMAD.U32 R11, RZ, RZ, UR9 ;  /* 0x00000009ff0b7e24 */ /* 0x000fce000f8e00ff */
[----:B------:R-:W-:-:S07]  /*bac0*/  LEPC R20, `(.L_x_31401) ;  /* 0x000000001014794e */ /* 0x000fce0000000000 */
[----:B0--3--:R-:W-:Y:S05]  /*bad0*/  CALL.ABS.NOINC R2 ;  /* 0x0000000002007343 */ /* 0x009fea0003c00000 */
.L_x_31401:
[----:B------:R-:W-:Y:S01]  /*bae0*/  PRMT R19, RZ, 0x7610, R19 ;  /* 0x00007610ff137816 */ /* 0x000fe20000000013 */
[----:B------:R-:W-:Y:S06]  /*baf0*/  BRA `(.L_x_31374) ;  /* 0x0000000000247947 */ /* 0x000fec0003800000 */
.L_x_31398:
[----:B------:R-:W2:Y:S02]  /*bb00*/  LDG.E.64 R2, desc[UR36][R2.64] ;  /* 0x0000002402027981 */ /* 0x000ea4000c1e1b00 */
[----:B--2---:R-:W1:Y:S02]  /*bb10*/  I2F.U64 R0, R2 ;  /* 0x0000000200007312 */ /* 0x004e640000301000 */
[----:B-1----:R-:W-:-:S04]  /*bb20*/  F2FP.F16.F32.PACK_AB R0, RZ, R0 ;  /* 0x00000000ff00723e */ /* 0x002fc800000000ff */
[----:B------:R-:W-:Y:S01]  /*bb30*/  PRMT R19, R0, 0x7610, R19 ;  /* 0x0000761000137816 */ /* 0x000fe20000000013 */
[----:B------:R-:W-:Y:S06]  /*bb40*/  BRA `(.L_x_31374) ;  /* 0x0000000000107947 */ /* 0x000fec0003800000 */
.L_x_31397:
[----:B------:R-:W2:Y:S02]  /*bb50*/  LDG.E R2, desc[UR36][R2.64] ;  /* 0x0000002402027981 */ /* 0x000ea4000c1e1900 */
[----:B--2---:R-:W-:-:S04]  /*bb60*/  I2FP.F32.U32 R0, R2 ;  /* 0x0000000200007245 */ /* 0x004fc80000201000 */
[----:B------:R-:W-:-:S04]  /*bb70*/  F2FP.F16.F32.PACK_AB R0, RZ, R0 ;  /* 0x00000000ff00723e */ /* 0x000fc800000000ff */
[----:B------:R-:W-:-:S07]  /*bb80*/  PRMT R19, R0, 0x7610, R19 ;  /* 0x0000761000137816 */ /* 0x000fce0000000013 */
.L_x_31374:
        /* <DEDUP_REMOVED lines=18> */
.L_x_31405:
[----:B------:R-:W2:Y:S02]  /*bcb0*/  LDG.E.U8 R2, desc[UR36][R2.64] ;  /* 0x0000002402027981 */ /* 0x000ea4000c1e1100 */
[----:B--2---:R-:W-:-:S04]  /*bcc0*/  I2FP.F32.U32 R0, R2 ;  /* 0x0000000200007245 */ /* 0x004fc80000201000 */
[----:B------:R-:W-:Y:S01]  /*bcd0*/  F2FP.F16.F32.PACK_AB R0, RZ, R0 ;  /* 0x00000000ff00723e */ /* 0x000fe200000000ff */
[----:B------:R-:W-:Y:S06]  /*bce0*/  BRA `(.L_x_31407) ;  /* 0x0000000c007c7947 */ /* 0x000fec0003800000 */
.L_x_31404:
        /* <DEDUP_REMOVED lines=10> */
.L_x_31409:
[----:B------:R-:W2:Y:S02]  /*bd90*/  LDG.E R2, desc[UR36][R2.64] ;  /* 0x0000002402027981 */ /* 0x000ea4000c1e1900 */
[----:B--2---:R-:W-:-:S04]  /*bda0*/  I2FP.F32.S32 R0, R2 ;  /* 0x0000000200007245 */ /* 0x004fc80000201400 */
[----:B------:R-:W-:Y:S01]  /*bdb0*/  F2FP.F16.F32.PACK_AB R0, RZ, R0 ;  /* 0x00000000ff00723e */ /* 0x000fe200000000ff */
[----:B------:R-:W-:Y:S06]  /*bdc0*/  BRA `(.L_x_31407) ;  /* 0x0000000c00447947 */ /* 0x000fec0003800000 */
.L_x_31408:
[----:B------:R-:W2:Y:S02]  /*bdd0*/  LDG.E.U16 R2, desc[UR36][R2.64] ;  /* 0x0000002402027981 */ /* 0x000ea4000c1e1500 */
[----:B--2---:R-:W1:Y:S02]  /*bde0*/  I2F.S16 R0, R2 ;  /* 0x0000000200007306 */ /* 0x004e640000101400 */
[----:B-1----:R-:W-:Y:S01]  /*bdf0*/  F2FP.F16.F32.PACK_AB R0, RZ, R0 ;  /* 0x00000000ff00723e */ /* 0x002fe200000000ff */
[----:B------:R-:W-:Y:S06]  /*be00*/  BRA `(.L_x_31407) ;  /* 0x0000000c00347947 */ /* 0x000fec0003800000 */
.L_x_31403:
        /* <DEDUP_REMOVED lines=9> */
.L_x_31411:
[----:B------:R2:W5:Y:S01]  /*bea0*/  LDG.E.U16 R0, desc[UR36][R2.64] ;  /* 0x0000002402007981 */ /* 0x000562000c1e1500 */
[----:B------:R-:W-:Y:S05]  /*beb0*/  BRA `(.L_x_31407) ;  /* 0x0000000c00087947 */ /* 0x000fea0003800000 */
.L_x_31410:
        /* <DEDUP_REMOVED lines=9> */
.L_x_31413:
[----:B------:R1:W5:Y:S01]  /*bf50*/  LDG.E.U16 R0, desc[UR36][R2.64] ;  /* 0x0000002402007981 */ /* 0x000362000c1e1500 */
[----:B------:R-:W-:Y:S05]  /*bf60*/  BRA `(.L_x_31407) ;  /* 0x0000000800dc7947 */ /* 0x000fea0003800000 */
.L_x_31412:
        /* <DEDUP_REMOVED lines=8> */
.L_x_31402:
        /* <DEDUP_REMOVED lines=13> */
.L_x_31416:
        /* <DEDUP_REMOVED lines=8> */
.L_x_31415:
        /* <DEDUP_REMOVED lines=27> */
.L_x_31418:
        /* <DEDUP_REMOVED lines=13> */
.L_x_31417:
[----:B------:R-:W2:Y:S02]  /*c3c0*/  LDG.E.U16 R0, desc[UR36][R2.64] ;  /* 0x0000002402007981 */ /* 0x000ea4000c1e1500 */
[----:B--2---:R-:W-:-:S05]  /*c3d0*/  IMAD.U32 R0, R0, 0x10000, RZ ;  /* 0x0001000000007824 */ /* 0x004fca00078e00ff */
[----:B------:R-:W-:Y:S01]  /*c3e0*/  F2FP.F16.F32.PACK_AB R0, RZ, R0 ;  /* 0x00000000ff00723e */ /* 0x000fe200000000ff */
[----:B------:R-:W-:Y:S06]  /*c3f0*/  BRA `(.L_x_31407) ;  /* 0x0000000400b87947 */ /* 0x000fec0003800000 */
.L_x_31414:
        /* <DEDUP_REMOVED lines=12> */
.L_x_31421:
        /* <DEDUP_REMOVED lines=21> */
.L_x_31425:
[----:B------:R-:W-:Y:S05]  /*c610*/  BSYNC.RECONVERGENT B1 ;  /* 0x0000000000017941 */ /* 0x000fea0003800200 */
.L_x_31424:
[----:B------:R-:W-:Y:S01]  /*c620*/  IMAD.SHL.U32 R0, R0, 0x100000, RZ ;  /* 0x0010000000007824 */ /* 0x000fe200078e00ff */
[----:B------:R-:W-:-:S04]  /*c630*/  LEA R2, R2, 0x3b800000, 0x17 ;  /* 0x3b80000002027811 */ /* 0x000fc800078eb8ff */
[----:B------:R-:W-:-:S07]  /*c640*/  LOP3.LUT R0, R2, R0, R7, 0xfe, !PT ;  /* 0x0000000002007212 */ /* 0x000fce00078efe07 */
.L_x_31423:
[----:B------:R-:W-:Y:S05]  /*c650*/  BSYNC.RECONVERGENT B0 ;  /* 0x0000000000007941 */ /* 0x000fea0003800200 */
.L_x_31422:
[----:B------:R-:W-:Y:S01]  /*c660*/  F2FP.F16.F32.PACK_AB R0, RZ, R0 ;  /* 0x00000000ff00723e */ /* 0x000fe200000000ff */
[----:B------:R-:W-:Y:S06]  /*c670*/  BRA `(.L_x_31407) ;  /* 0x0000000400187947 */ /* 0x000fec0003800000 */
.L_x_31420:
        /* <DEDUP_REMOVED lines=21> */
.L_x_31429:
[----:B------:R-:W-:Y:S05]  /*c7d0*/  BSYNC.RECONVERGENT B1 ;  /* 0x0000000000017941 */ /* 0x000fea0003800200 */
.L_x_31428:
[----:B------:R-:W-:Y:S01]  /*c7e0*/  IMAD.SHL.U32 R0, R0, 0x200000, RZ ;  /* 0x0020000000007824 */ /* 0x000fe200078e00ff */
[----:B------:R-:W-:-:S04]  /*c7f0*/  LEA R2, R2, 0x37800000, 0x17 ;  /* 0x3780000002027811 */ /* 0x000fc800078eb8ff */
[----:B------:R-:W-:-:S07]  /*c800*/  LOP3.LUT R0, R2, R0, R7, 0xfe, !PT ;  /* 0x0000000002007212 */ /* 0x000fce00078efe07 */
.L_x_31427:
[----:B------:R-:W-:Y:S05]  /*c810*/  BSYNC.RECONVERGENT B0 ;  /* 0x0000000000007941 */ /* 0x000fea0003800200 */
.L_x_31426:
[----:B------:R-:W-:Y:S01]  /*c820*/  F2FP.F16.F32.PACK_AB R0, RZ, R0 ;  /* 0x00000000ff00723e */ /* 0x000fe200000000ff */
[----:B------:R-:W-:Y:S06]  /*c830*/  BRA `(.L_x_31407) ;  /* 0x0000000000a87947 */ /* 0x000fec0003800000 */
.L_x_31419:
        /* <DEDUP_REMOVED lines=14> */
.L_x_31433:
[----:B------:R-:W-:Y:S05]  /*c920*/  BSYNC.RECONVERGENT B0 ;  /* 0x0000000000007941 */ /* 0x000fea0003800200 */
.L_x_31432:
[----:B------:R-:W-:Y:S01]  /*c930*/  F2FP.F16.F32.PACK_AB R0, RZ, R0 ;  /* 0x00000000ff00723e */ /* 0x000fe200000000ff */
[----:B------:R-:W-:Y:S06]  /*c940*/  BRA `(.L_x_31407) ;  /* 0x0000000000647947 */ /* 0x000fec0003800000 */
.L_x_31406:
        /* <DEDUP_REMOVED lines=15> */
[----:B0--3-5:R-:W-:Y:S05]  /*ca40*/  CALL.ABS.NOINC R2 ;  /* 0x0000000002007343 */ /* 0x029fea0003c00000 */
.L_x_31434:
[----:B------:R-:W-:Y:S01]  /*ca50*/  PRMT R0, RZ, 0x7610, R0 ;  /* 0x00007610ff007816 */ /* 0x000fe20000000000 */
[----:B------:R-:W-:Y:S06]  /*ca60*/  BRA `(.L_x_31407) ;  /* 0x00000000001c7947 */ /* 0x000fec0003800000 */
.L_x_31431:
[----:B------:R-:W2:Y:S02]  /*ca70*/  LDG.E.64 R2, desc[UR36][R2.64] ;  /* 0x0000002402027981 */ /* 0x000ea4000c1e1b00 */
[----:B--2---:R-:W1:Y:S02]  /*ca80*/  I2F.U64 R0, R2 ;  /* 0x0000000200007312 */ /* 0x004e640000301000 */
[----:B-1----:R-:W-:Y:S01]  /*ca90*/  F2FP.F16.F32.PACK_AB R0, RZ, R0 ;  /* 0x00000000ff00723e */ /* 0x002fe200000000ff */
[----:B------:R-:W-:Y:S06]  /*caa0*/  BRA `(.L_x_31407) ;  /* 0x00000000000c7947 */ /* 0x000fec0003800000 */
.L_x_31430:
[----:B------:R-:W2:Y:S02]  /*cab0*/  LDG.E R2, desc[UR36][R2.64] ;  /* 0x0000002402027981 */ /* 0x000ea4000c1e1900 */
[----:B--2---:R-:W-:-:S04]  /*cac0*/  I2FP.F32.U32 R0, R2 ;  /* 0x0000000200007245 */ /* 0x004fc80000201000 */
[----:B------:R-:W-:-:S07]  /*cad0*/  F2FP.F16.F32.PACK_AB R0, RZ, R0 ;  /* 0x00000000ff00723e */ /* 0x000fce00000000ff */
.L_x_31407:
        /* <DEDUP_REMOVED lines=29> */
.L_x_31440:
[----:B------:R-:W-:Y:S01]  /*ccb0*/  FSETP.GEU.FTZ.AND P0, PT, R5, -R7, PT ;  /* 0x800000070500720b */ /* 0x000fe20003f1e000 */
[----:B------:R-:W-:-:S12]  /*ccc0*/  FADD.FTZ R3, R3, -1 ;  /* 0xbf80000003037421 */ /* 0x000fd80000010000 */
[----:B------:R-:W-:-:S07]  /*ccd0*/  @!P0 FADD.FTZ R3, R3, -1 ;  /* 0xbf80000003038421 */ /* 0x000fce0000010000 */
.L_x_31439:
[----:B------:R-:W-:Y:S05]  /*cce0*/  BSYNC.RECONVERGENT B1 ;  /* 0x0000000000017941 */ /* 0x000fea0003800200 */
.L_x_31438:
[----:B------:R-:W-:Y:S01]  /*ccf0*/  FFMA.FTZ R2, -R7, R3, R2 ;  /* 0x0000000307027223 */ /* 0x000fe20000010102 */
[----:B------:R-:W-:Y:S06]  /*cd00*/  BRA `(.L_x_31436) ;  /* 0x0000000000787947 */ /* 0x000fec0003800000 */
.L_x_31437:
        /* <DEDUP_REMOVED lines=14> */
.L_x_31443:
        /* <DEDUP_REMOVED lines=13> */
.L_x_31442:
[----:B------:R-:W-:Y:S05]  /*cec0*/  BSYNC.RECONVERGENT B1 ;  /* 0x0000000000017941 */ /* 0x000fea0003800200 */
.L_x_31441:
[----:B------:R-:W-:-:S04]  /*ced0*/  FMUL.FTZ R2, R2, 1.1920928955078125e-07 ;  /* 0x3400000002027820 */ /* 0x000fc80000410000 */
[----:B------:R-:W-:-:S07]  /*cee0*/  FMUL.FTZ R2, R7, R2 ;  /* 0x0000000207027220 */ /* 0x000fce0000410000 */
.L_x_31436:
[----:B------:R-:W-:Y:S05]  /*cef0*/  BSYNC.RECONVERGENT B0 ;  /* 0x0000000000007941 */ /* 0x000fea0003800200 */
.L_x_31435:
        /* <DEDUP_REMOVED lines=14> */
[----:B------:R-:W-:Y:S02]  /*cfe0*/  IADD3.X R3, PT, PT, RZ, UR7, RZ, P0, !PT ;  /* 0x00000007ff037c10 */ /* 0x000fe400087fe4ff */
[----:B------:R-:W-:Y:S01]  /*cff0*/  F2FP.F16.F32.PACK_AB R0, RZ, R19 ;  /* 0x00000013ff00723e */ /* 0x000fe200000000ff */
        /* <DEDUP_REMOVED lines=13> */
.L_x_31447:
[----:B------:R-:W-:-:S06]  /*d0d0*/  HADD2.F32 R5, -RZ, R0.H0_H0 ;  /* 0x20000000ff057230 */ /* 0x000fcc0000004100 */
[----:B------:R-:W1:Y:S02]  /*d0e0*/  F2I.S64.TRUNC R4, R5 ;  /* 0x0000000500047311 */ /* 0x000e64000020d900 */
[----:B-1----:R1:W-:Y:S01]  /*d0f0*/  STG.E.U8 desc[UR36][R2.64], R4 ;  /* 0x0000000402007986 */ /* 0x0023e2000c101124 */
[----:B------:R-:W-:Y:S05]  /*d100*/  BRA `(.L_x_31449) ;  /* 0x0000000c006c7947 */ /* 0x000fea0003800000 */
.L_x_31446:
        /* <DEDUP_REMOVED lines=10> */
.L_x_31451:
[----:B------:R-:W-:-:S04]  /*d1b0*/  HADD2.F32 R0, -RZ, R0.H0_H0 ;  /* 0x20000000ff007230 */ /* 0x000fc80000004100 */
[----:B------:R-:W1:Y:S02]  /*d1c0*/  F2I.FTZ.TRUNC.NTZ R5, R0 ;  /* 0x0000000000057305 */ /* 0x000e64000021f100 */
[----:B-1----:R1:W-:Y:S01]  /*d1d0*/  STG.E desc[UR36][R2.64], R5 ;  /* 0x0000000502007986 */ /* 0x0023e2000c101924 */
[----:B------:R-:W-:Y:S05]  /*d1e0*/  BRA `(.L_x_31449) ;  /* 0x0000000c00347947 */ /* 0x000fea0003800000 */
.L_x_31450:
[----:B------:R-:W-:-:S04]  /*d1f0*/  HADD2.F32 R0, -RZ, R0.H0_H0 ;  /* 0x20000000ff007230 */ /* 0x000fc80000004100 */
[----:B------:R-:W1:Y:S02]  /*d200*/  F2I.FTZ.TRUNC.NTZ R5, R0 ;  /* 0x0000000000057305 */ /* 0x000e64000021f100 */
[----:B-1----:R1:W-:Y:S01]  /*d210*/  STG.E.U16 desc[UR36][R2.64], R5 ;  /* 0x0000000502007986 */ /* 0x0023e2000c101524 */
[----:B------:R-:W-:Y:S05]  /*d220*/  BRA `(.L_x_31449) ;  /* 0x0000000c00247947 */ /* 0x000fea0003800000 */
.L_x_31445:
        /* <DEDUP_REMOVED lines=9> */
.L_x_31453:
[----:B------:R1:W-:Y:S01]  /*d2c0*/  STG.E.U16 desc[UR36][R2.64], R0 ;  /* 0x0000000002007986 */ /* 0x0003e2000c101524 */
[----:B------:R-:W-:Y:S05]  /*d2d0*/  BRA `(.L_x_31449) ;  /* 0x0000000800f87947 */ /* 0x000fea0003800000 */
.L_x_31452:
        /* <DEDUP_REMOVED lines=10> */
.L_x_31455:
[----:B------:R-:W-:-:S05]  /*d380*/  HADD2.F32 R0, -RZ, R0.H0_H0 ;  /* 0x20000000ff007230 */ /* 0x000fca0000004100 */
[----:B------:R-:W-:-:S04]  /*d390*/  F2FP.F16.F32.PACK_AB R0, RZ, R0 ;  /* 0x00000000ff00723e */ /* 0x000fc800000000ff */
[----:B------:R-:W-:-:S05]  /*d3a0*/  PRMT R0, R0, 0x5410, RZ ;  /* 0x0000541000007816 */ /* 0x000fca00000000ff */
[----:B------:R1:W-:Y:S01]  /*d3b0*/  STG.E desc[UR36][R2.64], R0 ;  /* 0x0000000002007986 */ /* 0x0003e2000c101924 */
[----:B------:R-:W-:Y:S05]  /*d3c0*/  BRA `(.L_x_31449) ;  /* 0x0000000800bc7947 */ /* 0x000fea0003800000 */
.L_x_31454:
[----:B------:R-:W-:-:S05]  /*d3d0*/  HADD2.F32 R4, -RZ, R0.H0_H0 ;  /* 0x20000000ff047230 */ /* 0x000fca0000004100 */
[----:B------:R-:W-:-:S06]  /*d3e0*/  FMUL.FTZ R4, R4, 1 ;  /* 0x3f80000004047820 */ /* 0x000fcc0000410000 */
[----:B------:R-:W1:Y:S02]  /*d3f0*/  F2F.F64.F32 R4, R4 ;  /* 0x0000000400047310 */ /* 0x000e640000201800 */
[----:B-1----:R1:W-:Y:S01]  /*d400*/  STG.E.64 desc[UR36][R2.64], R4 ;  /* 0x0000000402007986 */ /* 0x0023e2000c101b24 */
[----:B------:R-:W-:Y:S05]  /*d410*/  BRA `(.L_x_31449) ;  /* 0x0000000800a87947 */ /* 0x000fea0003800000 */
.L_x_31444:
        /* <DEDUP_REMOVED lines=14> */
.L_x_31459:
        /* <DEDUP_REMOVED lines=18> */
.L_x_31462:
[----:B------:R-:W-:-:S04]  /*d620*/  SHF.R.U32.HI R5, RZ, 0x18, R5 ;  /* 0x00000018ff057819 */ /* 0x000fc80000011605 */
[----:B------:R-:W-:-:S07]  /*d630*/  LOP3.LUT R0, R0, 0x80, R5, 0xf8, !PT ;  /* 0x0000008000007812 */ /* 0x000fce00078ef805 */
.L_x_31461:
[----:B------:R-:W-:Y:S05]  /*d640*/  BSYNC.RECONVERGENT B0 ;  /* 0x0000000000007941 */ /* 0x000fea0003800200 */
.L_x_31460:
[----:B------:R1:W-:Y:S01]  /*d650*/  STG.E.U8 desc[UR36][R2.64], R0 ;  /* 0x0000000002007986 */ /* 0x0003e2000c101124 */
[----:B------:R-:W-:Y:S05]  /*d660*/  BRA `(.L_x_31449) ;  /* 0x0000000800147947 */ /* 0x000fea0003800000 */
.L_x_31458:
        /* <DEDUP_REMOVED lines=18> */
.L_x_31465:
[----:B------:R-:W-:-:S04]  /*d790*/  SHF.R.U32.HI R5, RZ, 0x18, R5 ;  /* 0x00000018ff057819 */ /* 0x000fc80000011605 */
[----:B------:R-:W-:-:S07]  /*d7a0*/  LOP3.LUT R0, R0, 0x80, R5, 0xf8, !PT ;  /* 0x0000008000007812 */ /* 0x000fce00078ef805 */
.L_x_31464:
[----:B------:R-:W-:Y:S05]  /*d7b0*/  BSYNC.RECONVERGENT B0 ;  /* 0x0000000000007941 */ /* 0x000fea0003800200 */
.L_x_31463:
[----:B------:R1:W-:Y:S01]  /*d7c0*/  STG.E.U8 desc[UR36][R2.64], R0 ;  /* 0x0000000002007986 */ /* 0x0003e2000c101124 */
[----:B------:R-:W-:Y:S05]  /*d7d0*/  BRA `(.L_x_31449) ;  /* 0x0000000400b87947 */ /* 0x000fea0003800000 */
.L_x_31457:
        /* <DEDUP_REMOVED lines=22> */
.L_x_31467:
[----:B------:R-:W-:-:S06]  /*d940*/  HADD2.F32 R4, -RZ, R0.H0_H0 ;  /* 0x20000000ff047230 */ /* 0x000fcc0000004100 */
[----:B------:R-:W1:Y:S02]  /*d950*/  F2I.U64.TRUNC R4, R4 ;  /* 0x0000000400047311 */ /* 0x000e64000020d800 */
[----:B-1----:R1:W-:Y:S01]  /*d960*/  STG.E.64 desc[UR36][R2.64], R4 ;  /* 0x0000000402007986 */ /* 0x0023e2000c101b24 */
[----:B------:R-:W-:Y:S05]  /*d970*/  BRA `(.L_x_31449) ;  /* 0x0000000400507947 */ /* 0x000fea0003800000 */
.L_x_31466:
[----:B------:R-:W-:-:S04]  /*d980*/  HADD2.F32 R0, -RZ, R0.H0_H0 ;  /* 0x20000000ff007230 */ /* 0x000fc80000004100 */
[----:B------:R-:W1:Y:S02]  /*d990*/  F2I.FTZ.U32.TRUNC.NTZ R5, R0 ;  /* 0x0000000000057305 */ /* 0x000e64000021f000 */
[----:B-1----:R1:W-:Y:S01]  /*d9a0*/  STG.E desc[UR36][R2.64], R5 ;  /* 0x0000000502007986 */ /* 0x0023e2000c101924 */
[----:B------:R-:W-:Y:S05]  /*d9b0*/  BRA `(.L_x_31449) ;  /* 0x0000000400407947 */ /* 0x000fea0003800000 */
.L_x_31456:
        /* <DEDUP_REMOVED lines=11> */
.L_x_31469:
[----:B------:R-:W-:Y:S01]  /*da70*/  HADD2.F32 R0, -RZ, R0.H0_H0 ;  /* 0x20000000ff007230 */ /* 0x000fe20000004100 */
[----:B------:R-:W-:-:S04]  /*da80*/  CS2R R6, SRZ ;  /* 0x0000000000067805 */ /* 0x000fc8000001ff00 */
[----:B------:R-:W-:-:S04]  /*da90*/  FMUL.FTZ R0, R0, 1 ;  /* 0x3f80000000007820 */ /* 0x000fc80000410000 */
[----:B------:R-:W1:Y:S02]  /*daa0*/  F2F.F64.F32 R4, R0 ;  /* 0x0000000000047310 */ /* 0x000e640000201800 */
[----:B-1----:R2:W-:Y:S01]  /*dab0*/  STG.E.128 desc[UR36][R2.64], R4 ;  /* 0x0000000402007986 */ /* 0x0025e2000c101d24 */
[----:B------:R-:W-:Y:S05]  /*dac0*/  BRA `(.L_x_31449) ;  /* 0x0000000000fc7947 */ /* 0x000fea0003800000 */
.L_x_31468:
[----:B------:R-:W-:-:S09]  /*dad0*/  UISETP.NE.AND UP0, UPT, UR4, 0xf, UPT ;  /* 0x0000000f0400788c */ /* 0x000fd2000bf05270 */
[----:B------:R-:W-:Y:S05]  /*dae0*/  BRA.U !UP0, `(.L_x_31470) ;  /* 0x0000000108e87547 */ /* 0x000fea000b800000 */
[----:B------:R-:W-:-:S09]  /*daf0*/  UISETP.NE.AND UP0, UPT, UR4, 0x17, UPT ;  /* 0x000000170400788c */ /* 0x000fd2000bf05270 */
[----:B------:R-:W-:Y:S05]  /*db00*/  BRA.U !UP0, `(.L_x_31471) ;  /* 0x0000000108907547 */ /* 0x000fea000b800000 */
[----:B------:R-:W-:-:S09]  /*db10*/  UISETP.NE.AND UP0, UPT, UR4, 0x18, UPT ;  /* 0x000000180400788c */ /* 0x000fd2000bf05270 */
[----:B------:R-:W-:Y:S05]  /*db20*/  BRA.U !UP0, `(.L_x_31472) ;  /* 0x0000000108447547 */ /* 0x000fea000b800000 */
.L_x_31448:
        /* <DEDUP_REMOVED lines=16> */
.L_x_31473:
[----:B------:R-:W-:Y:S05]  /*dc30*/  BRA `(.L_x_31449) ;  /* 0x0000000000a07947 */ /* 0x000fea0003800000 */
.L_x_31472:
        /* <DEDUP_REMOVED lines=13> */
.L_x_31475:
[----:B------:R-:W-:Y:S05]  /*dd10*/  BSYNC.RECONVERGENT B0 ;  /* 0x0000000000007941 */ /* 0x000fea0003800200 */
.L_x_31474:
[----:B------:R-:W-:-:S05]  /*dd20*/  LOP3.LUT R5, R0, 0x80, R5, 0xf8, !PT ;  /* 0x0000008000057812 */ /* 0x000fca00078ef805 */
[----:B------:R4:W-:Y:S01]  /*dd30*/  STG.E.U8 desc[UR36][R2.64], R5 ;  /* 0x0000000502007986 */ /* 0x0009e2000c101124 */
[----:B------:R-:W-:Y:S05]  /*dd40*/  BRA `(.L_x_31449) ;  /* 0x00000000005c7947 */ /* 0x000fea0003800000 */
.L_x_31471:
        /* <DEDUP_REMOVED lines=12> */
.L_x_31477:
[----:B------:R-:W-:Y:S01]  /*de10*/  IMAD.MOV.U32 R0, RZ, RZ, 0x7f ;  /* 0x0000007fff007424 */ /* 0x000fe200078e00ff */
[----:B------:R-:W-:-:S04]  /*de20*/  ISETP.GT.U32.AND P0, PT, R4, 0x7f800000, PT ;  /* 0x7f8000000400780c */ /* 0x000fc80003f04070 */
[----:B------:R-:W-:-:S09]  /*de30*/  SEL R0, R0, 0x7c, P0 ;  /* 0x0000007c00007807 */ /* 0x000fd20000000000 */
.L_x_31478:
[----:B------:R-:W-:Y:S05]  /*de40*/  BSYNC.RECONVERGENT B0 ;  /* 0x0000000000007941 */ /* 0x000fea0003800200 */
.L_x_31476:
[----:B------:R-:W-:-:S04]  /*de50*/  SHF.R.U32.HI R5, RZ, 0x18, R5 ;  /* 0x00000018ff057819 */ /* 0x000fc80000011605 */
[----:B------:R-:W-:-:S05]  /*de60*/  LOP3.LUT R5, R0, 0x80, R5, 0xf8, !PT ;  /* 0x0000008000057812 */ /* 0x000fca00078ef805 */
[----:B------:R3:W-:Y:S01]  /*de70*/  STG.E.U8 desc[UR36][R2.64], R5 ;  /* 0x0000000502007986 */ /* 0x0007e2000c101124 */
[----:B------:R-:W-:Y:S05]  /*de80*/  BRA `(.L_x_31449) ;  /* 0x00000000000c7947 */ /* 0x000fea0003800000 */
.L_x_31470:
[----:B------:R-:W-:-:S05]  /*de90*/  HADD2.F32 R0, -RZ, R0.H0_H0 ;  /* 0x20000000ff007230 */ /* 0x000fca0000004100 */
[----:B------:R-:W-:-:S05]  /*dea0*/  F2FP.BF16.F32.PACK_AB R0, RZ, R0 ;  /* 0x00000000ff00723e */ /* 0x000fca00000010ff */
[----:B------:R1:W-:Y:S02]  /*deb0*/  STG.E.U16 desc[UR36][R2.64], R0 ;  /* 0x0000000002007986 */ /* 0x0003e4000c101524 */
.L_x_31449:
[----:B------:R-:W-:-:S07]  /*dec0*/  VIADD R17, R17, 0x80 ;  /* 0x0000008011117836 */ /* 0x000fce0000000000 */
.L_x_31367:
[----:B------:R-:W-:Y:S05]  /*ded0*/  BSYNC.RECONVERGENT B6 ;  /* 0x0000000000067941 */ /* 0x000fea0003800200 */
.L_x_31366:
[----:B------:R-:W5:Y:S02]  /*dee0*/  LDCU UR4, c[0x0][0x380] ;  /* 0x00007000ff0477ac */ /* 0x000f640008000800 */
[----:B-----5:R-:W-:-:S13]  /*def0*/  ISETP.GE.AND P0, PT, R17, UR4, PT ;  /* 0x0000000411007c0c */ /* 0x020fda000bf06270 */
[----:B------:R-:W-:Y:S05]  /*df00*/  @P0 EXIT ;  /* 0x000000000000094d */ /* 0x000fea0003800000 */
[----:B------:R-:W5:Y:S01]  /*df10*/  LDCU UR4, c[0x0][0x388] ;  /* 0x00007100ff0477ac */ /* 0x000f620008000800 */
[----:B------:R-:W-:Y:S01]  /*df20*/  IMAD.MOV.U32 R18, RZ, RZ, RZ ;  /* 0x000000ffff127224 */ /* 0x000fe200078e00ff */
[----:B------:R-:W-:Y:S01]  /*df30*/  MOV R16, RZ ;  /* 0x000000ff00107202 */ /* 0x000fe20000000f00 */
        /* <DEDUP_REMOVED lines=351> */
.L_x_31479:
[----:B------:R-:W1:Y:S01]  /*f530*/  LDCU.64 UR6, c[0x0][0x5e8] ;  /* 0x0000bd00ff0677ac */ /* 0x000e620008000a00 */
[----:B------:R-:W2:Y:S01]  /*f540*/  LDCU.64 UR8, c[0x0][0x5f0] ;  /* 0x0000be00ff0877ac */ /* 0x000ea20008000a00 */
[----:B------:R-:W-:-:S04]  /*f550*/  UPRMT UR4, UR39, 0x9910, URZ ;  /* 0x0000991027047896 */ /* 0x000fc800080000ff */
[----:B------:R-:W-:Y:S01]  /*f560*/  UISETP.GT.AND UP0, UPT, UR4, 0x9, UPT ;  /* 0x000000090400788c */ /* 0x000fe2000bf04270 */
[----:B-1----:R-:W-:Y:S02]  /*f570*/  IADD3 R16, P0, PT, R16, UR6, RZ ;  /* 0x0000000610107c10 */ /* 0x002fe4000ff1e0ff */
[----:B--23--:R-:W-:-:S03]  /*f580*/  IADD3 R2, P1, PT, R0, UR8, RZ ;  /* 0x0000000800027c10 */ /* 0x00cfc6000ff3e0ff */
        /* <DEDUP_REMOVED lines=16> */
.L_x_31483:
[----:B------:R-:W2:Y:S02]  /*f690*/  LDG.E.U8 R2, desc[UR36][R2.64] ;  /* 0x0000002402027981 */ /* 0x000ea4000c1e1100 */
[----:B--2---:R-:W-:-:S04]  /*f6a0*/  I2FP.F32.U32 R0, R2 ;  /* 0x0000000200007245 */ /* 0x004fc80000201000 */
[----:B------:R-:W-:-:S04]  /*f6b0*/  F2FP.F16.F32.PACK_AB R0, RZ, R0 ;  /* 0x00000000ff00723e */ /* 0x000fc800000000ff */
[----:B------:R-:W-:Y:S01]  /*f6c0*/  PRMT R19, R0, 0x7610, R19 ;  /* 0x0000761000137816 */ /* 0x000fe20000000013 */
[----:B------:R-:W-:Y:S06]  /*f6d0*/  BRA `(.L_x_31485) ;  /* 0x0000000c00b47947 */ /* 0x000fec0003800000 */
.L_x_31482:
        /* <DEDUP_REMOVED lines=11> */
.L_x_31487:
[----:B------:R-:W2:Y:S02]  /*f790*/  LDG.E R2, desc[UR36][R2.64] ;  /* 0x0000002402027981 */ /* 0x000ea4000c1e1900 */
[----:B--2---:R-:W-:-:S04]  /*f7a0*/  I2FP.F32.S32 R0, R2 ;  /* 0x0000000200007245 */ /* 0x004fc80000201400 */
[----:B------:R-:W-:-:S04]  /*f7b0*/  F2FP.F16.F32.PACK_AB R0, RZ, R0 ;  /* 0x00000000ff00723e */ /* 0x000fc800000000ff */
[----:B------:R-:W-:Y:S01]  /*f7c0*/  PRMT R19, R0, 0x7610, R19 ;  /* 0x0000761000137816 */ /* 0x000fe20000000013 */
[----:B------:R-:W-:Y:S06]  /*f7d0*/  BRA `(.L_x_31485) ;  /* 0x0000000c00747947 */ /* 0x000fec0003800000 */
.L_x_31486:
[----:B------:R-:W2:Y:S02]  /*f7e0*/  LDG.E.U16 R2, desc[UR36][R2.64] ;  /* 0x0000002402027981 */ /* 0x000ea4000c1e1500 */
[----:B--2---:R-:W1:Y:S02]  /*f7f0*/  I2F.S16 R0, R2 ;  /* 0x0000000200007306 */ /* 0x004e640000101400 */
[----:B-1----:R-:W-:-:S04]  /*f800*/  F2FP.F16.F32.PACK_AB R0, RZ, R0 ;  /* 0x00000000ff00723e */ /* 0x002fc800000000ff */
[----:B------:R-:W-:Y:S01]  /*f810*/  PRMT R19, R0, 0x7610, R19 ;  /* 0x0000761000137816 */ /* 0x000fe20000000013 */
[----:B------:R-:W-:Y:S06]  /*f820*/  BRA `(.L_x_31485) ;  /* 0x0000000c00607947 */ /* 0x000fec0003800000 */
.L_x_31481:
        /* <DEDUP_REMOVED lines=9> */
.L_x_31489:
[----:B------:R1:W5:Y:S01]  /*f8c0*/  LDG.E.U16 R19, desc[UR36][R2.64] ;  /* 0x0000002402137981 */ /* 0x000362000c1e1500 */
[----:B------:R-:W-:Y:S05]  /*f8d0*/  BRA `(.L_x_31485) ;  /* 0x0000000c00347947 */ /* 0x000fea0003800000 */
.L_x_31488:
        /* <DEDUP_REMOVED lines=9> */
.L_x_31491:
[----:B------:R2:W5:Y:S01]  /*f970*/  LDG.E.U16 R19, desc[UR36][R2.64] ;  /* 0x0000002402137981 */ /* 0x000562000c1e1500 */
[----:B------:R-:W-:Y:S05]  /*f980*/  BRA `(.L_x_31485) ;  /* 0x0000000c00087947 */ /* 0x000fea0003800000 */
.L_x_31490:
        /* <DEDUP_REMOVED lines=9> */
.L_x_31480:
        /* <DEDUP_REMOVED lines=14> */
.L_x_31494:
        /* <DEDUP_REMOVED lines=9> */
.L_x_31493:
        /* <DEDUP_REMOVED lines=27> */
.L_x_31496:
        /* <DEDUP_REMOVED lines=14> */
.L_x_31495:
[----:B------:R-:W2:Y:S02]  /*fe20*/  LDG.E.U16 R0, desc[UR36][R2.64] ;  /* 0x0000002402007981 */ /* 0x000ea4000c1e1500 */
[----:B--2---:R-:W-:-:S05]  /*fe30*/  IMAD.U32 R0, R0, 0x10000, RZ ;  /* 0x0001000000007824 */ /* 0x004fca00078e00ff */
[----:B------:R-:W-:-:S04]  /*fe40*/  F2FP.F16.F32.PACK_AB R0, RZ, R0 ;  /* 0x00000000ff00723e */ /* 0x000fc800000000ff */
[----:B------:R-:W-:Y:S01]  /*fe50*/  PRMT R19, R0, 0x7610, R19 ;  /* 0x0000761000137816 */ /* 0x000fe20000000013 */
[----:B------:R-:W-:Y:S06]  /*fe60*/  BRA `(.L_x_31485) ;  /* 0x0000000400d07947 */ /* 0x000fec0003800000 */
.L_x_31492:
        /* <DEDUP_REMOVED lines=13> */
.L_x_31499:
        /* <DEDUP_REMOVED lines=21> */
.L_x_31503:
[----:B------:R-:W-:Y:S05]  /*10090*/  BSYNC.RECONVERGENT B1 ;  /* 0x0000000000017941 */ /* 0x000fea0003800200 */
.L_x_31502:
[----:B------:R-:W-:Y:S01]  /*100a0*/  IMAD.SHL.U32 R0, R0, 0x100000, RZ ;  /* 0x0010000000007824 */ /* 0x000fe200078e00ff */
[----:B------:R-:W-:-:S04]  /*100b0*/  LEA R2, R2, 0x3b800000, 0x17 ;  /* 0x3b80000002027811 */ /* 0x000fc800078eb8ff */
[----:B------:R-:W-:-:S07]  /*100c0*/  LOP3.LUT R0, R2, R0, R7, 0xfe, !PT ;  /* 0x0000000002007212 */ /* 0x000fce00078efe07 */
.L_x_31501:
[----:B------:R-:W-:Y:S05]  /*100d0*/  BSYNC.RECONVERGENT B0 ;  /* 0x0000000000007941 */ /* 0x000fea0003800200 */
.L_x_31500:
[----:B------:R-:W-:-:S04]  /*100e0*/  F2FP.F16.F32.PACK_AB R0, RZ, R0 ;  /* 0x00000000ff00723e */ /* 0x000fc800000000ff */
[----:B------:R-:W-:Y:S01]  /*100f0*/  PRMT R19, R0, 0x7610, R19 ;  /* 0x0000761000137816 */ /* 0x000fe20000000013 */
[----:B------:R-:W-:Y:S06]  /*10100*/  BRA `(.L_x_31485) ;  /* 0x0000000400287947 */ /* 0x000fec0003800000 */
.L_x_31498:
        /* <DEDUP_REMOVED lines=21> */
.L_x_31507:
[----:B------:R-:W-:Y:S05]  /*10260*/  BSYNC.RECONVERGENT B1 ;  /* 0x0000000000017941 */ /* 0x000fea0003800200 */
.L_x_31506:
[----:B------:R-:W-:Y:S01]  /*10270*/  IMAD.SHL.U32 R0, R0, 0x200000, RZ ;  /* 0x0020000000007824 */ /* 0x000fe200078e00ff */
[----:B------:R-:W-:-:S04]  /*10280*/  LEA R2, R2, 0x37800000, 0x17 ;  /* 0x3780000002027811 */ /* 0x000fc800078eb8ff */
[----:B------:R-:W-:-:S07]  /*10290*/  LOP3.LUT R0, R2, R0, R7, 0xfe, !PT ;  /* 0x0000000002007212 */ /* 0x000fce00078efe07 */
.L_x_31505:
[----:B------:R-:W-:Y:S05]  /*102a0*/  BSYNC.RECONVERGENT B0 ;  /* 0x0000000000007941 */ /* 0x000fea0003800200 */
.L_x_31504:
[----:B------:R-:W-:-:S04]  /*102b0*/  F2FP.F16.F32.PACK_AB R0, RZ, R0 ;  /* 0x00000000ff00723e */ /* 0x000fc800000000ff */
[----:B------:R-:W-:Y:S01]  /*102c0*/  PRMT R19, R0, 0x7610, R19 ;  /* 0x0000761000137816 */ /* 0x000fe20000000013 */
[----:B------:R-:W-:Y:S06]  /*102d0*/  BRA `(.L_x_31485) ;  /* 0x0000000000b47947 */ /* 0x000fec0003800000 */
.L_x_31497:
        /* <DEDUP_REMOVED lines=14> */
.L_x_31511:
[----:B------:R-:W-:Y:S05]  /*103c0*/  BSYNC.RECONVERGENT B0 ;  /* 0x0000000000007941 */ /* 0x000fea0003800200 */
.L_x_31510:
[----:B------:R-:W-:-:S04]  /*103d0*/  F2FP.F16.F32.PACK_AB R0, RZ, R0 ;  /* 0x00000000ff00723e */ /* 0x000fc800000000ff */
[----:B------:R-:W-:Y:S01]  /*103e0*/  PRMT R19, R0, 0x7610, R19 ;  /* 0x0000761000137816 */ /* 0x000fe20000000013 */
[----:B------:R-:W-:Y:S06]  /*103f0*/  BRA `(.L_x_31485) ;  /* 0x00000000006c7947 */ /* 0x000fec0003800000 */
.L_x_31484:
        /* <DEDUP_REMOVED lines=16> */
.L_x_31512:
[----:B------:R-:W-:Y:S01]  /*10500*/  PRMT R19, RZ, 0x7610, R19 ;  /* 0x00007610ff137816 */ /* 0x000fe20000000013 */
[----:B------:R-:W-:Y:S06]  /*10510*/  BRA `(.L_x_31485) ;  /* 0x0000000000247947 */ /* 0x000fec0003800000 */
.L_x_31509:
[----:B------:R-:W2:Y:S02]  /*10520*/  LDG.E.64 R2, desc[UR36][R2.64] ;  /* 0x0000002402027981 */ /* 0x000ea4000c1e1b00 */
[----:B--2---:R-:W1:Y:S02]  /*10530*/  I2F.U64 R0, R2 ;  /* 0x0000000200007312 */ /* 0x004e640000301000 */
[----:B-1----:R-:W-:-:S04]  /*10540*/  F2FP.F16.F32.PACK_AB R0, RZ, R0 ;  /* 0x00000000ff00723e */ /* 0x002fc800000000ff */
[----:B------:R-:W-:Y:S01]  /*10550*/  PRMT R19, R0, 0x7610, R19 ;  /* 0x0000761000137816 */ /* 0x000fe20000000013 */
[----:B------:R-:W-:Y:S06]  /*10560*/  BRA `(.L_x_31485) ;  /* 0x0000000000107947 */ /* 0x000fec0003800000 */
.L_x_31508:
[----:B------:R-:W2:Y:S02]  /*10570*/  LDG.E R2, desc[UR36][R2.64] ;  /* 0x0000002402027981 */ /* 0x000ea4000c1e1900 */
[----:B--2---:R-:W-:-:S04]  /*10580*/  I2FP.F32.U32 R0, R2 ;  /* 0x0000000200007245 */ /* 0x004fc80000201000 */
[----:B------:R-:W-:-:S04]  /*10590*/  F2FP.F16.F32.PACK_AB R0, RZ, R0 ;  /* 0x00000000ff00723e */ /* 0x000fc800000000ff */
[----:B------:R-:W-:-:S07]  /*105a0*/  PRMT R19, R0, 0x7610, R19 ;  /* 0x0000761000137816 */ /* 0x000fce0000000013 */
.L_x_31485:
        /* <DEDUP_REMOVED lines=18> */
.L_x_31516:
[----:B------:R-:W2:Y:S02]  /*106d0*/  LDG.E.U8 R2, desc[UR36][R2.64] ;  /* 0x0000002402027981 */ /* 0x000ea4000c1e1100 */
[----:B--2---:R-:W-:-:S04]  /*106e0*/  I2FP.F32.U32 R0, R2 ;  /* 0x0000000200007245 */ /* 0x004fc80000201000 */
[----:B------:R-:W-:Y:S01]  /*106f0*/  F2FP.F16.F32.PACK_AB R0, RZ, R0 ;  /* 0x00000000ff00723e */ /* 0x000fe200000000ff */
[----:B------:R-:W-:Y:S06]  /*10700*/  BRA `(.L_x_31518) ;  /* 0x0000000c007c7947 */ /* 0x000fec0003800000 */
.L_x_31515:
        /* <DEDUP_REMOVED lines=10> */
.L_x_31520:
[----:B------:R-:W2:Y:S02]  /*107b0*/  LDG.E R2, desc[UR36][R2.64] ;  /* 0x0000002402027981 */ /* 0x000ea4000c1e1900 */
[----:B--2---:R-:W-:-:S04]  /*107c0*/  I2FP.F32.S32 R0, R2 ;  /* 0x0000000200007245 */ /* 0x004fc80000201400 */
[----:B------:R-:W-:Y:S01]  /*107d0*/  F2FP.F16.F32.PACK_AB R0, RZ, R0 ;  /* 0x00000000ff00723e */ /* 0x000fe200000000ff */
[----:B------:R-:W-:Y:S06]  /*107e0*/  BRA `(.L_x_31518) ;  /* 0x0000000c00447947 */ /* 0x000fec0003800000 */
.L_x_31519:
[----:B------:R-:W2:Y:S02]  /*107f0*/  LDG.E.U16 R2, desc[UR36][R2.64] ;  /* 0x0000002402027981 */ /* 0x000ea4000c1e1500 */
[----:B--2---:R-:W1:Y:S02]  /*10800*/  I2F.S16 R0, R2 ;  /* 0x0000000200007306 */ /* 0x004e640000101400 */
[----:B-1----:R-:W-:Y:S01]  /*10810*/  F2FP.F16.F32.PACK_AB R0, RZ, R0 ;  /* 0x00000000ff00723e */ /* 0x002fe200000000ff */
[----:B------:R-:W-:Y:S06]  /*10820*/  BRA `(.L_x_31518) ;  /* 0x0000000c00347947 */ /* 0x000fec0003800000 */
.L_x_31514:
        /* <DEDUP_REMOVED lines=9> */
.L_x_31522:
[----:B------:R1:W5:Y:S01]  /*108c0*/  LDG.E.U16 R0, desc[UR36][R2.64] ;  /* 0x0000002402007981 */ /* 0x000362000c1e1500 */
[----:B------:R-:W-:Y:S05]  /*108d0*/  BRA `(.L_x_31518) ;  /* 0x0000000c00087947 */ /* 0x000fea0003800000 */
.L_x_31521:
        /* <DEDUP_REMOVED lines=9> */
.L_x_31524:
[----:B------:R2:W5:Y:S01]  /*10970*/  LDG.E.U16 R0, desc[UR36][R2.64] ;  /* 0x0000002402007981 */ /* 0x000562000c1e1500 */
[----:B------:R-:W-:Y:S05]  /*10980*/  BRA `(.L_x_31518) ;  /* 0x0000000800dc7947 */ /* 0x000fea0003800000 */
.L_x_31523:
        /* <DEDUP_REMOVED lines=8> */
.L_x_31513:
        /* <DEDUP_REMOVED lines=13> */
.L_x_31527:
        /* <DEDUP_REMOVED lines=8> */
.L_x_31526:
        /* <DEDUP_REMOVED lines=27> */
.L_x_31529:
        /* <DEDUP_REMOVED lines=13> */
.L_x_31528:
[----:B------:R-:W2:Y:S02]  /*10de0*/  LDG.E.U16 R0, desc[UR36][R2.64] ;  /* 0x0000002402007981 */ /* 0x000ea4000c1e1500 */
[----:B--2---:R-:W-:-:S05]  /*10df0*/  IMAD.U32 R0, R0, 0x10000, RZ ;  /* 0x0001000000007824 */ /* 0x004fca00078e00ff */
[----:B------:R-:W-:Y:S01]  /*10e00*/  F2FP.F16.F32.PACK_AB R0, RZ, R0 ;  /* 0x00000000ff00723e */ /* 0x000fe200000000ff */
[----:B------:R-:W-:Y:S06]  /*10e10*/  BRA `(.L_x_31518) ;  /* 0x0000000400b87947 */ /* 0x000fec0003800000 */
.L_x_31525:
        /* <DEDUP_REMOVED lines=12> */
.L_x_31532:
        /* <DEDUP_REMOVED lines=21> */
.L_x_31536:
[----:B------:R-:W-:Y:S05]  /*11030*/  BSYNC.RECONVERGENT B1 ;  /* 0x0000000000017941 */ /* 0x000fea0003800200 */
.L_x_31535:
[----:B------:R-:W-:Y:S01]  /*11040*/  IMAD.SHL.U32 R0, R0, 0x100000, RZ ;  /* 0x0010000000007824 */ /* 0x000fe200078e00ff */
[----:B------:R-:W-:-:S04]  /*11050*/  LEA R2, R2, 0x3b800000, 0x17 ;  /* 0x3b80000002027811 */ /* 0x000fc800078eb8ff */
[----:B------:R-:W-:-:S07]  /*11060*/  LOP3.LUT R0, R2, R0, R7, 0xfe, !PT ;  /* 0x0000000002007212 */ /* 0x000fce00078efe07 */
.L_x_31534:
[----:B------:R-:W-:Y:S05]  /*11070*/  BSYNC.RECONVERGENT B0 ;  /* 0x0000000000007941 */ /* 0x000fea0003800200 */
.L_x_31533:
[----:B------:R-:W-:Y:S01]  /*11080*/  F2FP.F16.F32.PACK_AB R0, RZ, R0 ;  /* 0x00000000ff00723e */ /* 0x000fe200000000ff */
[----:B------:R-:W-:Y:S06]  /*11090*/  BRA `(.L_x_31518) ;  /* 0x0000000400187947 */ /* 0x000fec0003800000 */
.L_x_31531:
        /* <DEDUP_REMOVED lines=21> */
.L_x_31540:
[----:B------:R-:W-:Y:S05]  /*111f0*/  BSYNC.RECONVERGENT B1 ;  /* 0x0000000000017941 */ /* 0x000fea0003800200 */
.L_x_31539:
[----:B------:R-:W-:Y:S01]  /*11200*/  IMAD.SHL.U32 R0, R0, 0x200000, RZ ;  /* 0x0020000000007824 */ /* 0x000fe200078e00ff */
[----:B------:R-:W-:-:S04]  /*11210*/  LEA R2, R2, 0x37800000, 0x17 ;  /* 0x3780000002027811 */ /* 0x000fc800078eb8ff */
[----:B------:R-:W-:-:S07]  /*11220*/  LOP3.LUT R0, R2, R0, R7, 0xfe, !PT ;  /* 0x0000000002007212 */ /* 0x000fce00078efe07 */
.L_x_31538:
[----:B------:R-:W-:Y:S05]  /*11230*/  BSYNC.RECONVERGENT B0 ;  /* 0x0000000000007941 */ /* 0x000fea0003800200 */
.L_x_31537:
[----:B------:R-:W-:Y:S01]  /*11240*/  F2FP.F16.F32.PACK_AB R0, RZ, R0 ;  /* 0x00000000ff00723e */ /* 0x000fe200000000ff */
[----:B------:R-:W-:Y:S06]  /*11250*/  BRA `(.L_x_31518) ;  /* 0x0000000000a87947 */ /* 0x000fec0003800000 */
.L_x_31530:
        /* <DEDUP_REMOVED lines=14> */
.L_x_31544:
[----:B------:R-:W-:Y:S05]  /*11340*/  BSYNC.RECONVERGENT B0 ;  /* 0x0000000000007941 */ /* 0x000fea0003800200 */
.L_x_31543:
[----:B------:R-:W-:Y:S01]  /*11350*/  F2FP.F16.F32.PACK_AB R0, RZ, R0 ;  /* 0x00000000ff00723e */ /* 0x000fe200000000ff */
[----:B------:R-:W-:Y:S06]  /*11360*/  BRA `(.L_x_31518) ;  /* 0x0000000000647947 */ /* 0x000fec0003800000 */
.L_x_31517:
        /* <DEDUP_REMOVED lines=12> */
[----:B----4-:R-:W-:Y:S01]  /*11430*/  IMAD.U32 R10, RZ, RZ, UR8 ;  /* 0x00000008ff0a7e24 */ /* 0x010fe2000f8e00ff */
[----:B------:R-:W-:-:S07]  /*11440*/  MOV R11, UR9 ;  /* 0x00000009000b7c02 */ /* 0x000fce0008000f00 */
[----:B------:R-:W-:-:S07]  /*11450*/  LEPC R20, `(.L_x_31545) ;  /* 0x000000001014794e */ /* 0x000fce0000000000 */
[----:B0--3-5:R-:W-:Y:S05]  /*11460*/  CALL.ABS.NOINC R2 ;  /* 0x0000000002007343 */ /* 0x029fea0003c00000 */
.L_x_31545:
[----:B------:R-:W-:Y:S01]  /*11470*/  PRMT R0, RZ, 0x7610, R0 ;  /* 0x00007610ff007816 */ /* 0x000fe20000000000 */
[----:B------:R-:W-:Y:S06]  /*11480*/  BRA `(.L_x_31518) ;  /* 0x00000000001c7947 */ /* 0x000fec0003800000 */
.L_x_31542:
[----:B------:R-:W2:Y:S02]  /*11490*/  LDG.E.64 R2, desc[UR36][R2.64] ;  /* 0x0000002402027981 */ /* 0x000ea4000c1e1b00 */
[----:B--2---:R-:W1:Y:S02]  /*114a0*/  I2F.U64 R0, R2 ;  /* 0x0000000200007312 */ /* 0x004e640000301000 */
[----:B-1----:R-:W-:Y:S01]  /*114b0*/  F2FP.F16.F32.PACK_AB R0, RZ, R0 ;  /* 0x00000000ff00723e */ /* 0x002fe200000000ff */
[----:B------:R-:W-:Y:S06]  /*114c0*/  BRA `(.L_x_31518) ;  /* 0x00000000000c7947 */ /* 0x000fec0003800000 */
.L_x_31541:
[----:B------:R-:W2:Y:S02]  /*114d0*/  LDG.E R2, desc[UR36][R2.64] ;  /* 0x0000002402027981 */ /* 0x000ea4000c1e1900 */
[----:B--2---:R-:W-:-:S04]  /*114e0*/  I2FP.F32.U32 R0, R2 ;  /* 0x0000000200007245 */ /* 0x004fc80000201000 */
[----:B------:R-:W-:-:S07]  /*114f0*/  F2FP.F16.F32.PACK_AB R0, RZ, R0 ;  /* 0x00000000ff00723e */ /* 0x000fce00000000ff */
.L_x_31518:
        /* <DEDUP_REMOVED lines=29> */
.L_x_31551:
[----:B------:R-:W-:Y:S01]  /*116d0*/  FSETP.GEU.FTZ.AND P0, PT, R5, -R7, PT ;  /* 0x800000070500720b */ /* 0x000fe20003f1e000 */
[----:B------:R-:W-:-:S12]  /*116e0*/  FADD.FTZ R3, R3, -1 ;  /* 0xbf80000003037421 */ /* 0x000fd80000010000 */
[----:B------:R-:W-:-:S07]  /*116f0*/  @!P0 FADD.FTZ R3, R3, -1 ;  /* 0xbf80000003038421 */ /* 0x000fce0000010000 */
.L_x_31550:
[----:B------:R-:W-:Y:S05]  /*11700*/  BSYNC.RECONVERGENT B1 ;  /* 0x0000000000017941 */ /* 0x000fea0003800200 */
.L_x_31549:
[----:B------:R-:W-:Y:S01]  /*11710*/  FFMA.FTZ R2, -R7, R3, R2 ;  /* 0x0000000307027223 */ /* 0x000fe20000010102 */
[----:B------:R-:W-:Y:S06]  /*11720*/  BRA `(.L_x_31547) ;  /* 0x0000000000787947 */ /* 0x000fec0003800000 */
.L_x_31548:
        /* <DEDUP_REMOVED lines=14> */
.L_x_31554:
        /* <DEDUP_REMOVED lines=13> */
.L_x_31553:
[----:B------:R-:W-:Y:S05]  /*118e0*/  BSYNC.RECONVERGENT B1 ;  /* 0x0000000000017941 */ /* 0x000fea0003800200 */
.L_x_31552:
[----:B------:R-:W-:-:S04]  /*118f0*/  FMUL.FTZ R2, R2, 1.1920928955078125e-07 ;  /* 0x3400000002027820 */ /* 0x000fc80000410000 */
[----:B------:R-:W-:-:S07]  /*11900*/  FMUL.FTZ R2, R7, R2 ;  /* 0x0000000207027220 */ /* 0x000fce0000410000 */
.L_x_31547:
[----:B------:R-:W-:Y:S05]  /*11910*/  BSYNC.RECONVERGENT B0 ;  /* 0x0000000000007941 */ /* 0x000fea0003800200 */
.L_x_31546:
        /* <DEDUP_REMOVED lines=26> */
.L_x_31558:
[----:B------:R-:W-:-:S06]  /*11ac0*/  HADD2.F32 R3, -RZ, R0.H0_H0 ;  /* 0x20000000ff037230 */ /* 0x000fcc0000004100 */
[----:B------:R-:W1:Y:S02]  /*11ad0*/  F2I.S64.TRUNC R2, R3 ;  /* 0x0000000300027311 */ /* 0x000e64000020d900 */
[----:B-1----:R-:W-:Y:S01]  /*11ae0*/  STG.E.U8 desc[UR36][R16.64], R2 ;  /* 0x0000000210007986 */ /* 0x002fe2000c101124 */
[----:B------:R-:W-:Y:S05]  /*11af0*/  EXIT ;  /* 0x000000000000794d */ /* 0x000fea0003800000 */
.L_x_31557:
        /* <DEDUP_REMOVED lines=10> */
.L_x_31561:
[----:B------:R-:W-:-:S04]  /*11ba0*/  HADD2.F32 R0, -RZ, R0.H0_H0 ;  /* 0x20000000ff007230 */ /* 0x000fc80000004100 */
[----:B------:R-:W1:Y:S02]  /*11bb0*/  F2I.FTZ.TRUNC.NTZ R3, R0 ;  /* 0x0000000000037305 */ /* 0x000e64000021f100 */
[----:B-1----:R-:W-:Y:S01]  /*11bc0*/  STG.E desc[UR36][R16.64], R3 ;  /* 0x0000000310007986 */ /* 0x002fe2000c101924 */
[----:B------:R-:W-:Y:S05]  /*11bd0*/  EXIT ;  /* 0x000000000000794d */ /* 0x000fea0003800000 */
.L_x_31560:
[----:B------:R-:W-:-:S04]  /*11be0*/  HADD2.F32 R0, -RZ, R0.H0_H0 ;  /* 0x20000000ff007230 */ /* 0x000fc80000004100 */
[----:B------:R-:W1:Y:S02]  /*11bf0*/  F2I.FTZ.TRUNC.NTZ R3, R0 ;  /* 0x0000000000037305 */ /* 0x000e64000021f100 */
[----:B-1----:R-:W-:Y:S01]  /*11c00*/  STG.E.U16 desc[UR36][R16.64], R3 ;  /* 0x0000000310007986 */ /* 0x002fe2000c101524 */
[----:B------:R-:W-:Y:S05]  /*11c10*/  EXIT ;  /* 0x000000000000794d */ /* 0x000fea0003800000 */
.L_x_31556:
        /* <DEDUP_REMOVED lines=9> */
.L_x_31563:
[----:B------:R-:W-:Y:S01]  /*11cb0*/  STG.E.U16 desc[UR36][R16.64], R0 ;  /* 0x0000000010007986 */ /* 0x000fe2000c101524 */
[----:B------:R-:W-:Y:S05]  /*11cc0*/  EXIT ;  /* 0x000000000000794d */ /* 0x000fea0003800000 */
.L_x_31562:
        /* <DEDUP_REMOVED lines=10> */
.L_x_31565:
[----:B------:R-:W-:-:S05]  /*11d70*/  HADD2.F32 R0, -RZ, R0.H0_H0 ;  /* 0x20000000ff007230 */ /* 0x000fca0000004100 */
[----:B------:R-:W-:-:S04]  /*11d80*/  F2FP.F16.F32.PACK_AB R0, RZ, R0 ;  /* 0x00000000ff00723e */ /* 0x000fc800000000ff */
[----:B------:R-:W-:-:S05]  /*11d90*/  PRMT R0, R0, 0x5410, RZ ;  /* 0x0000541000007816 */ /* 0x000fca00000000ff */
[----:B------:R-:W-:Y:S01]  /*11da0*/  STG.E desc[UR36][R16.64], R0 ;  /* 0x0000000010007986 */ /* 0x000fe2000c101924 */
[----:B------:R-:W-:Y:S05]  /*11db0*/  EXIT ;  /* 0x000000000000794d */ /* 0x000fea0003800000 */
.L_x_31564:
[----:B------:R-:W-:-:S05]  /*11dc0*/  HADD2.F32 R2, -RZ, R0.H0_H0 ;  /* 0x20000000ff027230 */ /* 0x000fca0000004100 */
[----:B------:R-:W-:-:S06]  /*11dd0*/  FMUL.FTZ R2, R2, 1 ;  /* 0x3f80000002027820 */ /* 0x000fcc0000410000 */
[----:B------:R-:W1:Y:S02]  /*11de0*/  F2F.F64.F32 R2, R2 ;  /* 0x0000000200027310 */ /* 0x000e640000201800 */
[----:B-1----:R-:W-:Y:S01]  /*11df0*/  STG.E.64 desc[UR36][R16.64], R2 ;  /* 0x0000000210007986 */ /* 0x002fe2000c101b24 */
[----:B------:R-:W-:Y:S05]  /*11e00*/  EXIT ;  /* 0x000000000000794d */ /* 0x000fea0003800000 */
.L_x_31555:
        /* <DEDUP_REMOVED lines=14> */
.L_x_31569:
        /* <DEDUP_REMOVED lines=17> */
.L_x_31572:
[----:B------:R-:W-:-:S04]  /*12000*/  SHF.R.U32.HI R3, RZ, 0x18, R3 ;  /* 0x00000018ff037819 */ /* 0x000fc80000011603 */
[----:B------:R-:W-:-:S04]  /*12010*/  LOP3.LUT R0, R0, 0x80, R3, 0xf8, !PT ;  /* 0x0000008000007812 */ /* 0x000fc800078ef803 */
[----:B------:R-:W-:-:S07]  /*12020*/  PRMT R8, R0, 0x7610, R8 ;  /* 0x0000761000087816 */ /* 0x000fce0000000008 */
.L_x_31571:
[----:B------:R-:W-:Y:S05]  /*12030*/  BSYNC.RECONVERGENT B0 ;  /* 0x0000000000007941 */ /* 0x000fea0003800200 */
.L_x_31570:
[----:B------:R-:W-:Y:S01]  /*12040*/  STG.E.U8 desc[UR36][R16.64], R8 ;  /* 0x0000000810007986 */ /* 0x000fe2000c101124 */
[----:B------:R-:W-:Y:S05]  /*12050*/  EXIT ;  /* 0x000000000000794d */ /* 0x000fea0003800000 */
.L_x_31568:
        /* <DEDUP_REMOVED lines=17> */
.L_x_31575:
[----:B------:R-:W-:-:S04]  /*12170*/  SHF.R.U32.HI R3, RZ, 0x18, R3 ;  /* 0x00000018ff037819 */ /* 0x000fc80000011603 */
[----:B------:R-:W-:-:S04]  /*12180*/  LOP3.LUT R0, R0, 0x80, R3, 0xf8, !PT ;  /* 0x0000008000007812 */ /* 0x000fc800078ef803 */
[----:B------:R-:W-:-:S07]  /*12190*/  PRMT R8, R0, 0x7610, R8 ;  /* 0x0000761000087816 */ /* 0x000fce0000000008 */
.L_x_31574:
[----:B------:R-:W-:Y:S05]  /*121a0*/  BSYNC.RECONVERGENT B0 ;  /* 0x0000000000007941 */ /* 0x000fea0003800200 */
.L_x_31573:
[----:B------:R-:W-:Y:S01]  /*121b0*/  STG.E.U8 desc[UR36][R16.64], R8 ;  /* 0x0000000810007986 */ /* 0x000fe2000c101124 */
[----:B------:R-:W-:Y:S05]  /*121c0*/  EXIT ;  /* 0x000000000000794d */ /* 0x000fea0003800000 */
.L_x_31567:
        /* <DEDUP_REMOVED lines=22> */
.L_x_31577:
[----:B------:R-:W-:-:S06]  /*12330*/  HADD2.F32 R2, -RZ, R0.H0_H0 ;  /* 0x20000000ff027230 */ /* 0x000fcc0000004100 */
[----:B------:R-:W1:Y:S02]  /*12340*/  F2I.U64.TRUNC R2, R2 ;  /* 0x0000000200027311 */ /* 0x000e64000020d800 */
[----:B-1----:R-:W-:Y:S01]  /*12350*/  STG.E.64 desc[UR36][R16.64], R2 ;  /* 0x0000000210007986 */ /* 0x002fe2000c101b24 */
[----:B------:R-:W-:Y:S05]  /*12360*/  EXIT ;  /* 0x000000000000794d */ /* 0x000fea0003800000 */
.L_x_31576:
[----:B------:R-:W-:-:S04]  /*12370*/  HADD2.F32 R0, -RZ, R0.H0_H0 ;  /* 0x20000000ff007230 */ /* 0x000fc80000004100 */
[----:B------:R-:W1:Y:S02]  /*12380*/  F2I.FTZ.U32.TRUNC.NTZ R3, R0 ;  /* 0x0000000000037305 */ /* 0x000e64000021f000 */
[----:B-1----:R-:W-:Y:S01]  /*12390*/  STG.E desc[UR36][R16.64], R3 ;  /* 0x0000000310007986 */ /* 0x002fe2000c101924 */
[----:B------:R-:W-:Y:S05]  /*123a0*/  EXIT ;  /* 0x000000000000794d */ /* 0x000fea0003800000 */
.L_x_31566:
        /* <DEDUP_REMOVED lines=11> */
.L_x_31579:
[----:B------:R-:W-:Y:S01]  /*12460*/  HADD2.F32 R0, -RZ, R0.H0_H0 ;  /* 0x20000000ff007230 */ /* 0x000fe20000004100 */
[----:B------:R-:W-:-:S04]  /*12470*/  CS2R R6, SRZ ;  /* 0x0000000000067805 */ /* 0x000fc8000001ff00 */
[----:B------:R-:W-:-:S04]  /*12480*/  FMUL.FTZ R0, R0, 1 ;  /* 0x3f80000000007820 */ /* 0x000fc80000410000 */
[----:B------:R-:W1:Y:S02]  /*12490*/  F2F.F64.F32 R4, R0 ;  /* 0x0000000000047310 */ /* 0x000e640000201800 */
[----:B-1----:R-:W-:Y:S01]  /*124a0*/  STG.E.128 desc[UR36][R16.64], R4 ;  /* 0x0000000410007986 */ /* 0x002fe2000c101d24 */
[----:B------:R-:W-:Y:S05]  /*124b0*/  EXIT ;  /* 0x000000000000794d */ /* 0x000fea0003800000 */
.L_x_31578:
[----:B------:R-:W-:-:S09]  /*124c0*/  UISETP.NE.AND UP0, UPT, UR4, 0xf, UPT ;  /* 0x0000000f0400788c */ /* 0x000fd2000bf05270 */
[----:B------:R-:W-:Y:S05]  /*124d0*/  BRA.U !UP0, `(.L_x_31580) ;  /* 0x0000000108e87547 */ /* 0x000fea000b800000 */
[----:B------:R-:W-:-:S09]  /*124e0*/  UISETP.NE.AND UP0, UPT, UR4, 0x17, UPT ;  /* 0x000000170400788c */ /* 0x000fd2000bf05270 */
[----:B------:R-:W-:Y:S05]  /*124f0*/  BRA.U !UP0, `(.L_x_31581) ;  /* 0x0000000108907547 */ /* 0x000fea000b800000 */
[----:B------:R-:W-:-:S09]  /*12500*/  UISETP.NE.AND UP0, UPT, UR4, 0x18, UPT ;  /* 0x000000180400788c */ /* 0x000fd2000bf05270 */
[----:B------:R-:W-:Y:S05]  /*12510*/  BRA.U !UP0, `(.L_x_31582) ;  /* 0x0000000108447547 */ /* 0x000fea000b800000 */
.L_x_31559:
        /* <DEDUP_REMOVED lines=16> */
.L_x_31583:
[----:B------:R-:W-:Y:S05]  /*12620*/  EXIT ;  /* 0x000000000000794d */ /* 0x000fea0003800000 */
.L_x_31582:
        /* <DEDUP_REMOVED lines=13> */
.L_x_31585:
[----:B------:R-:W-:Y:S05]  /*12700*/  BSYNC.RECONVERGENT B0 ;  /* 0x0000000000007941 */ /* 0x000fea0003800200 */
.L_x_31584:
[----:B------:R-:W-:-:S05]  /*12710*/  LOP3.LUT R3, R0, 0x80, R3, 0xf8, !PT ;  /* 0x0000008000037812 */ /* 0x000fca00078ef803 */
[----:B------:R-:W-:Y:S01]  /*12720*/  STG.E.U8 desc[UR36][R16.64], R3 ;  /* 0x0000000310007986 */ /* 0x000fe2000c101124 */
[----:B------:R-:W-:Y:S05]  /*12730*/  EXIT ;  /* 0x000000000000794d */ /* 0x000fea0003800000 */
.L_x_31581:
        /* <DEDUP_REMOVED lines=12> */
.L_x_31587:
[----:B------:R-:W-:Y:S01]  /*12800*/  IMAD.MOV.U32 R0, RZ, RZ, 0x7f ;  /* 0x0000007fff007424 */ /* 0x000fe200078e00ff */
[----:B------:R-:W-:-:S04]  /*12810*/  ISETP.GT.U32.AND P0, PT, R2, 0x7f800000, PT ;  /* 0x7f8000000200780c */ /* 0x000fc80003f04070 */
[----:B------:R-:W-:-:S09]  /*12820*/  SEL R0, R0, 0x7c, P0 ;  /* 0x0000007c00007807 */ /* 0x000fd20000000000 */
.L_x_31588:
[----:B------:R-:W-:Y:S05]  /*12830*/  BSYNC.RECONVERGENT B0 ;  /* 0x0000000000007941 */ /* 0x000fea0003800200 */
.L_x_31586:
[----:B------:R-:W-:-:S04]  /*12840*/  SHF.R.U32.HI R3, RZ, 0x18, R3 ;  /* 0x00000018ff037819 */ /* 0x000fc80000011603 */
[----:B------:R-:W-:-:S05]  /*12850*/  LOP3.LUT R3, R0, 0x80, R3, 0xf8, !PT ;  /* 0x0000008000037812 */ /* 0x000fca00078ef803 */
[----:B------:R-:W-:Y:S01]  /*12860*/  STG.E.U8 desc[UR36][R16.64], R3 ;  /* 0x0000000310007986 */ /* 0x000fe2000c101124 */
[----:B------:R-:W-:Y:S05]  /*12870*/  EXIT ;  /* 0x000000000000794d */ /* 0x000fea0003800000 */
.L_x_31580:
[----:B------:R-:W-:-:S05]  /*12880*/  HADD2.F32 R0, -RZ, R0.H0_H0 ;  /* 0x20000000ff007230 */ /* 0x000fca0000004100 */
[----:B------:R-:W-:-:S05]  /*12890*/  F2FP.BF16.F32.PACK_AB R0, RZ, R0 ;  /* 0x00000000ff00723e */ /* 0x000fca00000010ff */
[----:B------:R-:W-:Y:S01]  /*128a0*/  STG.E.U16 desc[UR36][R16.64], R0 ;  /* 0x0000000010007986 */ /* 0x000fe2000c101524 */
[----:B------:R-:W-:Y:S05]  /*128b0*/  EXIT ;  /* 0x000000000000794d */ /* 0x000fea0003800000 */
.L_x_31589:
        /* <DEDUP_REMOVED lines=12> */
.L_x_54988:


//--------------------- .text._ZN2at6native27unrolled_elementwise_kernelINS0_13BinaryFunctorIN3c104HalfES4_S4_ZZZNS0_21remainder_kernel_cudaERNS_18TensorIteratorBaseEENKUlvE0_clEvENKUlvE1_clEvEUlS4_S4_E_EESt5arrayIPcLm3EELi4E23TrivialOffsetCalculatorILi2EjESE_ILi1EjENS0_6memory12LoadWithCastILi2EEENSH_13StoreWithCastILi1EEEEEviT_T0_T2_T3_T4_T5_ --------------------------
	.section	.text._ZN2at6native27unrolled_elementwise_kernelINS0_13BinaryFunctorIN3c104HalfES4_S4_ZZZNS0_21remainder_kernel_cudaERNS_18TensorIteratorBaseEENKUlvE0_clEvENKUlvE1_clEvEUlS4_S4_E_EESt5arrayIPcLm3EELi4E23TrivialOffsetCalculatorILi2EjESE_ILi1EjENS0_6memory12LoadWithCastILi2EEENSH_13StoreWithCastILi1EEEEEviT_T0_T2_T3_T4_T5_,"ax",@progbits
	.align	128
        .global         _ZN2at6native27unrolled_elementwise_kernelINS0_13BinaryFunctorIN3c104HalfES4_S4_ZZZNS0_21remainder_kernel_cudaERNS_18TensorIteratorBaseEENKUlvE0_clEvENKUlvE1_clEvEUlS4_S4_E_EESt5arrayIPcLm3EELi4E23TrivialOffsetCalculatorILi2EjESE_ILi1EjENS0_6memory12LoadWithCastILi2EEENSH_13StoreWithCastILi1EEEEEviT_T0_T2_T3_T4_T5_
        .type           _ZN2at6native27unrolled_elementwise_kernelINS0_13BinaryFunctorIN3c104HalfES4_S4_ZZZNS0_21remainder_kernel_cudaERNS_18TensorIteratorBaseEENKUlvE0_clEvENKUlvE1_clEvEUlS4_S4_E_EESt5arrayIPcLm3EELi4E23TrivialOffsetCalculatorILi2EjESE_ILi1EjENS0_6memory12LoadWithCastILi2EEENSH_13StoreWithCastILi1EEEEEviT_T0_T2_T3_T4_T5_,@function
        .size           _ZN2at6native27unrolled_elementwise_kernelINS0_13BinaryFunctorIN3c104HalfES4_S4_ZZZNS0_21remainder_kernel_cudaERNS_18TensorIteratorBaseEENKUlvE0_clEvENKUlvE1_clEvEUlS4_S4_E_EESt5arrayIPcLm3EELi4E23TrivialOffsetCalculatorILi2EjESE_ILi1EjENS0_6memory12LoadWithCastILi2EEENSH_13StoreWithCastILi1EEEEEviT_T0_T2_T3_T4_T5_,(.L_x_54989 - _ZN2at6native27unrolled_elementwise_kernelINS0_13BinaryFunctorIN3c104HalfES4_S4_ZZZNS0_21remainder_kernel_cudaERNS_18TensorIteratorBaseEENKUlvE0_clEvENKUlvE1_clEvEUlS4_S4_E_EESt5arrayIPcLm3EELi4E23TrivialOffsetCalculatorILi2EjESE_ILi1EjENS0_6memory12LoadWithCastILi2EEENSH_13StoreWithCastILi1EEEEEviT_T0_T2_T3_T4_T5_)
        .other          _ZN2at6native27unrolled_elementwise_kernelINS0_13BinaryFunctorIN3c104HalfES4_S4_ZZZNS0_21remainder_kernel_cudaERNS_18TensorIteratorBaseEENKUlvE0_clEvENKUlvE1_clEvEUlS4_S4_E_EESt5arrayIPcLm3EELi4E23TrivialOffsetCalculatorILi2EjESE_ILi1EjENS0_6memory12LoadWithCastILi2EEENSH_13StoreWithCastILi1EEEEEviT_T0_T2_T3_T4_T5_,@"STO_CUDA_ENTRY STV_DEFAULT"
_ZN2at6native27unrolled_elementwise_kernelINS0_13BinaryFunctorIN3c104HalfES4_S4_ZZZNS0_21remainder_kernel_cudaERNS_18TensorIteratorBaseEENKUlvE0_clEvENKUlvE1_clEvEUlS4_S4_E_EESt5arrayIPcLm3EELi4E23TrivialOffsetCalculatorILi2EjESE_ILi1EjENS0_6memory12LoadWithCastILi2EEENSH_13StoreWithCastILi1EEEEEviT_T0_T2_T3_T4_T5_:
.text._ZN2at6native27unrolled_elementwise_kernelINS0_13BinaryFunctorIN3c104HalfES4_S4_ZZZNS0_21remainder_kernel_cudaERNS_18TensorIteratorBaseEENKUlvE0_clEvENKUlvE1_clEvEUlS4_S4_E_EESt5arrayIPcLm3EELi4E23TrivialOffsetCalculatorILi2EjESE_ILi1EjENS0_6memory12LoadWithCastILi2EEENSH_13StoreWithCastILi1EEEEEviT_T0_T2_T3_T4_T5_:
        /* <DEDUP_REMOVED lines=36> */
.L_x_31595:
[----:B------:R-:W2:Y:S02]  /*0240*/  LDG.E.U8 R2, desc[UR36][R2.64] ;  /* 0x0000002402027981 */ /* 0x000ea4000c1e1100 */
[----:B--2---:R-:W-:-:S04]  /*0250*/  I2FP.F32.U32 R0, R2 ;  /* 0x0000000200007245 */ /* 0x004fc80000201000 */
[----:B------:R-:W-:-:S04]  /*0260*/  F2FP.F16.F32.PACK_AB R0, RZ, R0 ;  /* 0x00000000ff00723e */ /* 0x000fc800000000ff */
[----:B------:R-:W-:Y:S01]  /*0270*/  PRMT R24, R0, 0x7610, R24 ;  /* 0x0000761000187816 */ /* 0x000fe20000000018 */
[----:B------:R-:W-:Y:S06]  /*0280*/  BRA `(.L_x_31597) ;  /* 0x0000000c00b47947 */ /* 0x000fec0003800000 */
.L_x_31594:
        /* <DEDUP_REMOVED lines=11> */
.L_x_31599:
[----:B------:R-:W2:Y:S02]  /*0340*/  LDG.E R2, desc[UR36][R2.64] ;  /* 0x0000002402027981 */ /* 0x000ea4000c1e1900 */
[----:B--2---:R-:W-:-:S04]  /*0350*/  I2FP.F32.S32 R0, R2 ;  /* 0x0000000200007245 */ /* 0x004fc80000201400 */
[----:B------:R-:W-:-:S04]  /*0360*/  F2FP.F16.F32.PACK_AB R0, RZ, R0 ;  /* 0x00000000ff00723e */ /* 0x000fc800000000ff */
[----:B------:R-:W-:Y:S01]  /*0370*/  PRMT R24, R0, 0x7610, R24 ;  /* 0x0000761000187816 */ /* 0x000fe20000000018 */
[----:B------:R-:W-:Y:S06]  /*0380*/  BRA `(.L_x_31597) ;  /* 0x0000000c00747947 */ /* 0x000fec0003800000 */
.L_x_31598:
[----:B------:R-:W2:Y:S02]  /*0390*/  LDG.E.U16 R2, desc[UR36][R2.64] ;  /* 0x0000002402027981 */ /* 0x000ea4000c1e1500 */
[----:B--2---:R-:W0:Y:S02]  /*03a0*/  I2F.S16 R0, R2 ;  /* 0x0000000200007306 */ /* 0x004e240000101400 */
[----:B0-----:R-:W-:-:S04]  /*03b0*/  F2FP.F16.F32.PACK_AB R0, RZ, R0 ;  /* 0x00000000ff00723e */ /* 0x001fc800000000ff */
[----:B------:R-:W-:Y:S01]  /*03c0*/  PRMT R24, R0, 0x7610, R24 ;  /* 0x0000761000187816 */ /* 0x000fe20000000018 */
[----:B------:R-:W-:Y:S06]  /*03d0*/  BRA `(.L_x_31597) ;  /* 0x0000000c00607947 */ /* 0x000fec0003800000 */
.L_x_31593:
        /* <DEDUP_REMOVED lines=9> */
.L_x_31601:
[----:B------:R1:W5:Y:S01]  /*0470*/  LDG.E.U16 R24, desc[UR36][R2.64] ;  /* 0x0000002402187981 */ /* 0x000362000c1e1500 */
[----:B------:R-:W-:Y:S05]  /*0480*/  BRA `(.L_x_31597) ;  /* 0x0000000c00347947 */ /* 0x000fea0003800000 */
.L_x_31600:
        /* <DEDUP_REMOVED lines=9> */
.L_x_31603:
[----:B------:R0:W5:Y:S01]  /*0520*/  LDG.E.U16 R24, desc[UR36][R2.64] ;  /* 0x0000002402187981 */ /* 0x000162000c1e1500 */
[----:B------:R-:W-:Y:S05]  /*0530*/  BRA `(.L_x_31597) ;  /* 0x0000000c00087947 */ /* 0x000fea0003800000 */
.L_x_31602:
        /* <DEDUP_REMOVED lines=9> */
.L_x_31592:
        /* <DEDUP_REMOVED lines=14> */
.L_x_31606:
        /* <DEDUP_REMOVED lines=9> */
.L_x_31605:
        /* <DEDUP_REMOVED lines=27> */
.L_x_31608:
        /* <DEDUP_REMOVED lines=14> */
.L_x_31607:
[----:B------:R-:W2:Y:S02]  /*09d0*/  LDG.E.U16 R0, desc[UR36][R2.64] ;  /* 0x0000002402007981 */ /* 0x000ea4000c1e1500 */
[----:B--2---:R-:W-:-:S05]  /*09e0*/  IMAD.U32 R0, R0, 0x10000, RZ ;  /* 0x0001000000007824 */ /* 0x004fca00078e00ff */
[----:B------:R-:W-:-:S04]  /*09f0*/  F2FP.F16.F32.PACK_AB R0, RZ, R0 ;  /* 0x00000000ff00723e */ /* 0x000fc800000000ff */
[----:B------:R-:W-:Y:S01]  /*0a00*/  PRMT R24, R0, 0x7610, R24 ;  /* 0x0000761000187816 */ /* 0x000fe20000000018 */
[----:B------:R-:W-:Y:S06]  /*0a10*/  BRA `(.L_x_31597) ;  /* 0x0000000400d07947 */ /* 0x000fec0003800000 */
.L_x_31604:
        /* <DEDUP_REMOVED lines=13> */
.L_x_31611:
        /* <DEDUP_REMOVED lines=21> */
.L_x_31615:
[----:B------:R-:W-:Y:S05]  /*0c40*/  BSYNC.RECONVERGENT B1 ;  /* 0x0000000000017941 */ /* 0x000fea0003800200 */
.L_x_31614:
[----:B------:R-:W-:Y:S01]  /*0c50*/  IMAD.SHL.U32 R0, R0, 0x100000, RZ ;  /* 0x0010000000007824 */ /* 0x000fe200078e00ff */
[----:B------:R-:W-:-:S04]  /*0c60*/  LEA R2, R2, 0x3b800000, 0x17 ;  /* 0x3b80000002027811 */ /* 0x000fc800078eb8ff */
[----:B------:R-:W-:-:S07]  /*0c70*/  LOP3.LUT R0, R2, R0, R7, 0xfe, !PT ;  /* 0x0000000002007212 */ /* 0x000fce00078efe07 */
.L_x_31613:
[----:B------:R-:W-:Y:S05]  /*0c80*/  BSYNC.RECONVERGENT B0 ;  /* 0x0000000000007941 */ /* 0x000fea0003800200 */
.L_x_31612:
[----:B------:R-:W-:-:S04]  /*0c90*/  F2FP.F16.F32.PACK_AB R0, RZ, R0 ;  /* 0x00000000ff00723e */ /* 0x000fc800000000ff */
[----:B------:R-:W-:Y:S01]  /*0ca0*/  PRMT R24, R0, 0x7610, R24 ;  /* 0x0000761000187816 */ /* 0x000fe20000000018 */
[----:B------:R-:W-:Y:S06]  /*0cb0*/  BRA `(.L_x_31597) ;  /* 0x0000000400287947 */ /* 0x000fec0003800000 */
.L_x_31610:
        /* <DEDUP_REMOVED lines=21> */
.L_x_31619:
[----:B------:R-:W-:Y:S05]  /*0e10*/  BSYNC.RECONVERGENT B1 ;  /* 0x0000000000017941 */ /* 0x000fea0003800200 */
.L_x_31618:
[----:B------:R-:W-:Y:S01]  /*0e20*/  IMAD.SHL.U32 R0, R0, 0x200000, RZ ;  /* 0x0020000000007824 */ /* 0x000fe200078e00ff */
[----:B------:R-:W-:-:S04]  /*0e30*/  LEA R2, R2, 0x37800000, 0x17 ;  /* 0x3780000002027811 */ /* 0x000fc800078eb8ff */
[----:B------:R-:W-:-:S07]  /*0e40*/  LOP3.LUT R0, R2, R0, R7, 0xfe, !PT ;  /* 0x0000000002007212 */ /* 0x000fce00078efe07 */
.L_x_31617:
[----:B------:R-:W-:Y:S05]  /*0e50*/  BSYNC.RECONVERGENT B0 ;  /* 0x0000000000007941 */ /* 0x000fea0003800200 */
.L_x_31616:
[----:B------:R-:W-:-:S04]  /*0e60*/  F2FP.F16.F32.PACK_AB R0, RZ, R0 ;  /* 0x00000000ff00723e */ /* 0x000fc800000000ff */
[----:B------:R-:W-:Y:S01]  /*0e70*/  PRMT R24, R0, 0x7610, R24 ;  /* 0x0000761000187816 */ /* 0x000fe20000000018 */
[----:B------:R-:W-:Y:S06]  /*0e80*/  BRA `(.L_x_31597) ;  /* 0x0000000000b47947 */ /* 0x000fec0003800000 */
.L_x_31609:
[----:B------:R-:W-:-:S09]  /*0e90*/  UISETP.NE.AND UP0, UPT, UR4, 0x1c, UPT ;  /* 0x0000001c0400788c */ /* 0x000fd2000bf05270 */
[----:B------:R-:W-:Y:S05]  /*0ea0*/  BRA.U !UP0, `(.L_x_31620) ;  /* 0x00000001089c7547 */ /* 0x000fea000b800000 */
[----:B------:R-:W-:-:S09]  /*0eb0*/  UISETP.NE.AND UP0, UPT, UR4, 0x1d, UPT ;  /* 0x0000001d0400788c */ /* 0x000fd2000bf05270 */
[----:B------:R-:W-:Y:S05]  /*0ec0*/  BRA.U !UP0, `(.L_x_31621) ;  /* 0x0000000108807547 */ /* 0x000fea000b800000 */
[----:B------:R-:W-:-:S09]  /*0ed0*/  UISETP.NE.AND UP0, UPT, UR4, 0x2c, UPT ;  /* 0x0000002c0400788c */ /* 0x000fd2000bf05270 */
[----:B------:R-:W-:Y:S05]  /*0ee0*/  BRA.U !UP0, `(.L_x_31622) ;  /* 0x0000000108487547 */ /* 0x000fea000b800000 */
.L_x_31596:
        /* <DEDUP_REMOVED lines=16> */
.L_x_31623:
[----:B------:R-:W-:Y:S01]  /*0ff0*/  PRMT R24, RZ, 0x7610, R24 ;  /* 0x00007610ff187816 */ /* 0x000fe20000000018 */
[----:B------:R-:W-:Y:S06]  /*1000*/  BRA `(.L_x_31597) ;  /* 0x0000000000547947 */ /* 0x000fec0003800000 */
.L_x_31622:
        /* <DEDUP_REMOVED lines=8> */
.L_x_31625:
[----:B------:R-:W-:Y:S05]  /*1090*/  BSYNC.RECONVERGENT B0 ;  /* 0x0000000000007941 */ /* 0x000fea0003800200 */
.L_x_31624:
[----:B------:R-:W-:-:S04]  /*10a0*/  F2FP.F16.F32.PACK_AB R0, RZ, R0 ;  /* 0x00000000ff00723e */ /* 0x000fc800000000ff */
[----:B------:R-:W-:Y:S01]  /*10b0*/  PRMT R24, R0, 0x7610, R24 ;  /* 0x0000761000187816 */ /* 0x000fe20000000018 */
[----:B------:R-:W-:Y:S06]  /*10c0*/  BRA `(.L_x_31597) ;  /* 0x0000000000247947 */ /* 0x000fec0003800000 */
.L_x_31621:
[----:B------:R-:W2:Y:S02]  /*10d0*/  LDG.E.64 R2, desc[UR36][R2.64] ;  /* 0x0000002402027981 */ /* 0x000ea4000c1e1b00 */
[----:B--2---:R-:W0:Y:S02]  /*10e0*/  I2F.U64 R0, R2 ;  /* 0x0000000200007312 */ /* 0x004e240000301000 */
[----:B0-----:R-:W-:-:S04]  /*10f0*/  F2FP.F16.F32.PACK_AB R0, RZ, R0 ;  /* 0x00000000ff00723e */ /* 0x001fc800000000ff */
[----:B------:R-:W-:Y:S01]  /*1100*/  PRMT R24, R0, 0x7610, R24 ;  /* 0x0000761000187816 */ /* 0x000fe20000000018 */
[----:B------:R-:W-:Y:S06]  /*1110*/  BRA `(.L_x_31597) ;  /* 0x0000000000107947 */ /* 0x000fec0003800000 */
.L_x_31620:
[----:B------:R-:W2:Y:S02]  /*1120*/  LDG.E R2, desc[UR36][R2.64] ;  /* 0x0000002402027981 */ /* 0x000ea4000c1e1900 */
[----:B--2---:R-:W-:-:S04]  /*1130*/  I2FP.F32.U32 R0, R2 ;  /* 0x0000000200007245 */ /* 0x004fc80000201000 */
[----:B------:R-:W-:-:S04]  /*1140*/  F2FP.F16.F32.PACK_AB R0, RZ, R0 ;  /* 0x00000000ff00723e */ /* 0x000fc800000000ff */
[----:B------:R-:W-:-:S07]  /*1150*/  PRMT R24, R0, 0x7610, R24 ;  /* 0x0000761000187816 */ /* 0x000fce0000000018 */
.L_x_31597:
        /* <DEDUP_REMOVED lines=21> */
.L_x_31629:
[----:B------:R-:W2:Y:S02]  /*12b0*/  LDG.E.U8 R2, desc[UR36][R2.64] ;  /* 0x0000002402027981 */ /* 0x000ea4000c1e1100 */
[----:B--2---:R-:W-:-:S04]  /*12c0*/  I2FP.F32.U32 R0, R2 ;  /* 0x0000000200007245 */ /* 0x004fc80000201000 */
[----:B------:R-:W-:-:S04]  /*12d0*/  F2FP.F16.F32.PACK_AB R0, RZ, R0 ;  /* 0x00000000ff00723e */ /* 0x000fc800000000ff */
[----:B------:R-:W-:Y:S01]  /*12e0*/  PRMT R23, R0, 0x7610, R23 ;  /* 0x0000761000177816 */ /* 0x000fe20000000017 */
[----:B------:R-:W-:Y:S06]  /*12f0*/  BRA `(.L_x_31631) ;  /* 0x0000000c00b47947 */ /* 0x000fec0003800000 */
.L_x_31628:
        /* <DEDUP_REMOVED lines=11> */
.L_x_31633:
[----:B------:R-:W2:Y:S02]  /*13b0*/  LDG.E R2, desc[UR36][R2.64] ;  /* 0x0000002402027981 */ /* 0x000ea4000c1e1900 */
[----:B--2---:R-:W-:-:S04]  /*13c0*/  I2FP.F32.S32 R0, R2 ;  /* 0x0000000200007245 */ /* 0x004fc80000201400 */
[----:B------:R-:W-:-:S04]  /*13d0*/  F2FP.F16.F32.PACK_AB R0, RZ, R0 ;  /* 0x00000000ff00723e */ /* 0x000fc800000000ff */
[----:B------:R-:W-:Y:S01]  /*13e0*/  PRMT R23, R0, 0x7610, R23 ;  /* 0x0000761000177816 */ /* 0x000fe20000000017 */
[----:B------:R-:W-:Y:S06]  /*13f0*/  BRA `(.L_x_31631) ;  /* 0x0000000c00747947 */ /* 0x000fec0003800000 */
.L_x_31632:
[----:B------:R-:W2:Y:S02]  /*1400*/  LDG.E.U16 R2, desc[UR36][R2.64] ;  /* 0x0000002402027981 */ /* 0x000ea4000c1e1500 */
[----:B--2---:R-:W0:Y:S02]  /*1410*/  I2F.S16 R0, R2 ;  /* 0x0000000200007306 */ /* 0x004e240000101400 */
[----:B0-----:R-:W-:-:S04]  /*1420*/  F2FP.F16.F32.PACK_AB R0, RZ, R0 ;  /* 0x00000000ff00723e */ /* 0x001fc800000000ff */
[----:B------:R-:W-:Y:S01]  /*1430*/  PRMT R23, R0, 0x7610, R23 ;  /* 0x0000761000177816 */ /* 0x000fe20000000017 */
[----:B------:R-:W-:Y:S06]  /*1440*/  BRA `(.L_x_31631) ;  /* 0x0000000c00607947 */ /* 0x000fec0003800000 */
.L_x_31627:
        /* <DEDUP_REMOVED lines=9> */
.L_x_31635:
[----:B------:R1:W5:Y:S01]  /*14e0*/  LDG.E.U16 R23, desc[UR36][R2.64] ;  /* 0x0000002402177981 */ /* 0x000362000c1e1500 */
[----:B------:R-:W-:Y:S05]  /*14f0*/  BRA `(.L_x_31631) ;  /* 0x0000000c00347947 */ /* 0x000fea0003800000 */
.L_x_31634:
        /* <DEDUP_REMOVED lines=9> */
.L_x_31637:
[----:B------:R0:W5:Y:S01]  /*1590*/  LDG.E.U16 R23, desc[UR36][R2.64] ;  /* 0x0000002402177981 */ /* 0x000162000c1e1500 */
[----:B------:R-:W-:Y:S05]  /*15a0*/  BRA `(.L_x_31631) ;  /* 0x0000000c00087947 */ /* 0x000fea0003800000 */
.L_x_31636:
        /* <DEDUP_REMOVED lines=9> */
.L_x_31626:
        /* <DEDUP_REMOVED lines=14> */
.L_x_31640:
        /* <DEDUP_REMOVED lines=9> */
.L_x_31639:
        /* <DEDUP_REMOVED lines=27> */
.L_x_31642:
        /* <DEDUP_REMOVED lines=14> */
.L_x_31641:
[----:B------:R-:W2:Y:S02]  /*1a40*/  LDG.E.U16 R0, desc[UR36][R2.64] ;  /* 0x0000002402007981 */ /* 0x000ea4000c1e1500 */
[----:B--2---:R-:W-:-:S05]  /*1a50*/  IMAD.U32 R0, R0, 0x10000, RZ ;  /* 0x0001000000007824 */ /* 0x004fca00078e00ff */
[----:B------:R-:W-:-:S04]  /*1a60*/  F2FP.F16.F32.PACK_AB R0, RZ, R0 ;  /* 0x00000000ff00723e */ /* 0x000fc800000000ff */
[----:B------:R-:W-:Y:S01]  /*1a70*/  PRMT R23, R0, 0x7610, R23 ;  /* 0x0000761000177816 */ /* 0x000fe20000000017 */
[----:B------:R-:W-:Y:S06]  /*1a80*/  BRA `(.L_x_31631) ;  /* 0x0000000400d07947 */ /* 0x000fec0003800000 */
.L_x_31638:
        /* <DEDUP_REMOVED lines=13> */
.L_x_31645:
        /* <DEDUP_REMOVED lines=21> */
.L_x_31649:
[----:B------:R-:W-:Y:S05]  /*1cb0*/  BSYNC.RECONVERGENT B1 ;  /* 0x0000000000017941 */ /* 0x000fea0003800200 */
.L_x_31648:
[----:B------:R-:W-:Y:S01]  /*1cc0*/  IMAD.SHL.U32 R0, R0, 0x100000, RZ ;  /* 0x0010000000007824 */ /* 0x000fe200078e00ff */
[----:B------:R-:W-:-:S04]  /*1cd0*/  LEA R2, R2, 0x3b800000, 0x17 ;  /* 0x3b80000002027811 */ /* 0x000fc800078eb8ff */
[----:B------:R-:W-:-:S07]  /*1ce0*/  LOP3.LUT R0, R2, R0, R7, 0xfe, !PT ;  /* 0x0000000002007212 */ /* 0x000fce00078efe07 */
.L_x_31647:
[----:B------:R-:W-:Y:S05]  /*1cf0*/  BSYNC.RECONVERGENT B0 ;  /* 0x0000000000007941 */ /* 0x000fea0003800200 */
.L_x_31646:
[----:B------:R-:W-:-:S04]  /*1d00*/  F2FP.F16.F32.PACK_AB R0, RZ, R0 ;  /* 0x00000000ff00723e */ /* 0x000fc800000000ff */
[----:B------:R-:W-:Y:S01]  /*1d10*/  PRMT R23, R0, 0x7610, R23 ;  /* 0x0000761000177816 */ /* 0x000fe20000000017 */
[----:B------:R-:W-:Y:S06]  /*1d20*/  BRA `(.L_x_31631) ;  /* 0x0000000400287947 */ /* 0x000fec0003800000 */
.L_x_31644:
        /* <DEDUP_REMOVED lines=21> */
.L_x_31653:
[----:B------:R-:W-:Y:S05]  /*1e80*/  BSYNC.RECONVERGENT B1 ;  /* 0x0000000000017941 */ /* 0x000fea0003800200 */
.L_x_31652:
[----:B------:R-:W-:Y:S01]  /*1e90*/  IMAD.SHL.U32 R0, R0, 0x200000, RZ ;  /* 0x0020000000007824 */ /* 0x000fe200078e00ff */
[----:B------:R-:W-:-:S04]  /*1ea0*/  LEA R2, R2, 0x37800000, 0x17 ;  /* 0x3780000002027811 */ /* 0x000fc800078eb8ff */
[----:B------:R-:W-:-:S07]  /*1eb0*/  LOP3.LUT R0, R2, R0, R7, 0xfe, !PT ;  /* 0x0000000002007212 */ /* 0x000fce00078efe07 */
.L_x_31651:
[----:B------:R-:W-:Y:S05]  /*1ec0*/  BSYNC.RECONVERGENT B0 ;  /* 0x0000000000007941 */ /* 0x000fea0003800200 */
.L_x_31650:
[----:B------:R-:W-:-:S04]  /*1ed0*/  F2FP.F16.F32.PACK_AB R0, RZ, R0 ;  /* 0x00000000ff00723e */ /* 0x000fc800000000ff */
[----:B------:R-:W-:Y:S01]  /*1ee0*/  PRMT R23, R0, 0x7610, R23 ;  /* 0x0000761000177816 */ /* 0x000fe20000000017 */
[----:B------:R-:W-:Y:S06]  /*1ef0*/  BRA `(.L_x_31631) ;  /* 0x0000000000b47947 */ /* 0x000fec0003800000 */
.L_x_31643:
[----:B------:R-:W-:-:S09]  /*1f00*/  UISETP.NE.AND UP0, UPT, UR4, 0x1c, UPT ;  /* 0x0000001c0400788c */ /* 0x000fd2000bf05270 */
[----:B------:R-:W-:Y:S05]  /*1f10*/  BRA.U !UP0, `(.L_x_31654) ;  /* 0x00000001089c7547 */ /* 0x000fea000b800000 */
[----:B------:R-:W-:-:S09]  /*1f20*/  UISETP.NE.AND UP0, UPT, UR4, 0x1d, UPT ;  /* 0x0000001d0400788c */ /* 0x000fd2000bf05270 */
[----:B------:R-:W-:Y:S05]  /*1f30*/  BRA.U !UP0, `(.L_x_31655) ;  /* 0x0000000108807547 */ /* 0x000fea000b800000 */
[----:B------:R-:W-:-:S09]  /*1f40*/  UISETP.NE.AND UP0, UPT, UR4, 0x2c, UPT ;  /* 0x0000002c0400788c */ /* 0x000fd2000bf05270 */
[----:B------:R-:W-:Y:S05]  /*1f50*/  BRA.U !UP0, `(.L_x_31656) ;  /* 0x0000000108487547 */ /* 0x000fea000b800000 */
.L_x_31630:
        /* <DEDUP_REMOVED lines=16> */
.L_x_31657:
[----:B------:R-:W-:Y:S01]  /*2060*/  PRMT R23, RZ, 0x7610, R23 ;  /* 0x00007610ff177816 */ /* 0x000fe20000000017 */
[----:B------:R-:W-:Y:S06]  /*2070*/  BRA `(.L_x_31631) ;  /* 0x0000000000547947 */ /* 0x000fec0003800000 */
.L_x_31656:
        /* <DEDUP_REMOVED lines=8> */
.L_x_31659:
[----:B------:R-:W-:Y:S05]  /*2100*/  BSYNC.RECONVERGENT B0 ;  /* 0x0000000000007941 */ /* 0x000fea0003800200 */
.L_x_31658:
[----:B------:R-:W-:-:S04]  /*2110*/  F2FP.F16.F32.PACK_AB R0, RZ, R0 ;  /* 0x00000000ff00723e */ /* 0x000fc800000000ff */
[----:B------:R-:W-:Y:S01]  /*2120*/  PRMT R23, R0, 0x7610, R23 ;  /* 0x0000761000177816 */ /* 0x000fe20000000017 */
[----:B------:R-:W-:Y:S06]  /*2130*/  BRA `(.L_x_31631) ;  /* 0x0000000000247947 */ /* 0x000fec0003800000 */
.L_x_31655:
[----:B------:R-:W2:Y:S02]  /*2140*/  LDG.E.64 R2, desc[UR36][R2.64] ;  /* 0x0000002402027981 */ /* 0x000ea4000c1e1b00 */
[----:B--2---:R-:W0:Y:S02]  /*2150*/  I2F.U64 R0, R2 ;  /* 0x0000000200007312 */ /* 0x004e240000301000 */
[----:B0-----:R-:W-:-:S04]  /*2160*/  F2FP.F16.F32.PACK_AB R0, RZ, R0 ;  /* 0x00000000ff00723e */ /* 0x001fc800000000ff */
[----:B------:R-:W-:Y:S01]  /*2170*/  PRMT R23, R0, 0x7610, R23 ;  /* 0x0000761000177816 */ /* 0x000fe20000000017 */
[----:B------:R-:W-:Y:S06]  /*2180*/  BRA `(.L_x_31631) ;  /* 0x0000000000107947 */ /* 0x000fec0003800000 */
.L_x_31654:
[----:B------:R-:W2:Y:S02]  /*2190*/  LDG.E R2, desc[UR36][R2.64] ;  /* 0x0000002402027981 */ /* 0x000ea4000c1e1900 */
[----:B--2---:R-:W-:-:S04]  /*21a0*/  I2FP.F32.U32 R0, R2 ;  /* 0x0000000200007245 */ /* 0x004fc80000201000 */
[----:B------:R-:W-:-:S04]  /*21b0*/  F2FP.F16.F32.PACK_AB R0, RZ, R0 ;  /* 0x00000000ff00723e */ /* 0x000fc800000000ff */
[----:B------:R-:W-:-:S07]  /*21c0*/  PRMT R23, R0, 0x7610, R23 ;  /* 0x0000761000177816 */ /* 0x000fce0000000017 */
.L_x_31631:
[----:B------:R-:W-:-:S07]  /*21d0*/  VIADD R26, R22, 0x80 ;  /* 0x00000080161a7836 */ /* 0x000fce0000000000 */
.L_x_31591:
[----:B------:R-:W-:Y:S05]  /*21e0*/  BSYNC.RECONVERGENT B6 ;  /* 0x0000000000067941 */ /* 0x000fea0003800200 */
.L_x_31590:
        /* <DEDUP_REMOVED lines=27> */
.L_x_31665:
[----:B------:R-:W2:Y:S02]  /*23a0*/  LDG.E.U8 R2, desc[UR36][R2.64] ;  /* 0x0000002402027981 */ /* 0x000ea4000c1e1100 */
[----:B--2---:R-:W-:-:S04]  /*23b0*/  I2FP.F32.U32 R0, R2 ;  /* 0x0000000200007245 */ /* 0x004fc80000201000 */
[----:B------:R-:W-:-:S04]  /*23c0*/  F2FP.F16.F32.PACK_AB R0, RZ, R0 ;  /* 0x00000000ff00723e */ /* 0x000fc800000000ff */
[----:B------:R-:W-:Y:S01]  /*23d0*/  PRMT R19, R0, 0x7610, R19 ;  /* 0x0000761000137816 */ /* 0x000fe20000000013 */
[----:B------:R-:W-:Y:S06]  /*23e0*/  BRA `(.L_x_31667) ;  /* 0x0000000c00b47947 */ /* 0x000fec0003800000 */
.L_x_31664:
        /* <DEDUP_REMOVED lines=11> */
.L_x_31669:
[----:B------:R-:W2:Y:S02]  /*24a0*/  LDG.E R2, desc[UR36][R2.64] ;  /* 0x0000002402027981 */ /* 0x000ea4000c1e1900 */
[----:B--2---:R-:W-:-:S04]  /*24b0*/  I2FP.F32.S32 R0, R2 ;  /* 0x0000000200007245 */ /* 0x004fc80000201400 */
[----:B------:R-:W-:-:S04]  /*24c0*/  F2FP.F16.F32.PACK_AB R0, RZ, R0 ;  /* 0x00000000ff00723e */ /* 0x000fc800000000ff */
[----:B------:R-:W-:Y:S01]  /*24d0*/  PRMT R19, R0, 0x7610, R19 ;  /* 0x0000761000137816 */ /* 0x000fe20000000013 */
[----:B------:R-:W-:Y:S06]  /*24e0*/  BRA `(.L_x_31667) ;  /* 0x0000000c00747947 */ /* 0x000fec0003800000 */
.L_x_31668:
[----:B------:R-:W2:Y:S02]  /*24f0*/  LDG.E.U16 R2, desc[UR36][R2.64] ;  /* 0x0000002402027981 */ /* 0x000ea4000c1e1500 */
[----:B--2---:R-:W0:Y:S02]  /*2500*/  I2F.S16 R0, R2 ;  /* 0x0000000200007306 */ /* 0x004e240000101400 */
[----:B0-----:R-:W-:-:S04]  /*2510*/  F2FP.F16.F32.PACK_AB R0, RZ, R0 ;  /* 0x00000000ff00723e */ /* 0x001fc800000000ff */
[----:B------:R-:W-:Y:S01]  /*2520*/  PRMT R19, R0, 0x7610, R19 ;  /* 0x0000761000137816 */ /* 0x000fe20000000013 */
[----:B------:R-:W-:Y:S06]  /*2530*/  BRA `(.L_x_31667) ;  /* 0x0000000c00607947 */ /* 0x000fec0003800000 */
.L_x_31663:
        /* <DEDUP_REMOVED lines=9> */
.L_x_31671:
[----:B------:R1:W5:Y:S01]  /*25d0*/  LDG.E.U16 R19, desc[UR36][R2.64] ;  /* 0x0000002402137981 */ /* 0x000362000c1e1500 */
[----:B------:R-:W-:Y:S05]  /*25e0*/  BRA `(.L_x_31667) ;  /* 0x0000000c00347947 */ /* 0x000fea0003800000 */
.L_x_31670:
        /* <DEDUP_REMOVED lines=9> */
.L_x_31673:
[----:B------:R0:W5:Y:S01]  /*2680*/  LDG.E.U16 R19, desc[UR36][R2.64] ;  /* 0x0000002402137981 */ /* 0x000162000c1e1500 */
[----:B------:R-:W-:Y:S05]  /*2690*/  BRA `(.L_x_31667) ;  /* 0x0000000c00087947 */ /* 0x000fea0003800000 */
.L_x_31672:
        /* <DEDUP_REMOVED lines=9> */
.L_x_31662:
        /* <DEDUP_REMOVED lines=14> */
.L_x_31676:
        /* <DEDUP_REMOVED lines=9> */
.L_x_31675:
        /* <DEDUP_REMOVED lines=27> */
.L_x_31678:
        /* <DEDUP_REMOVED lines=14> */
.L_x_31677:
[----:B------:R-:W2:Y:S02]  /*2b30*/  LDG.E.U16 R0, desc[UR36][R2.64] ;  /* 0x0000002402007981 */ /* 0x000ea4000c1e1500 */
[----:B--2---:R-:W-:-:S05]  /*2b40*/  IMAD.U32 R0, R0, 0x10000, RZ ;  /* 0x0001000000007824 */ /* 0x004fca00078e00ff */
[----:B------:R-:W-:-:S04]  /*2b50*/  F2FP.F16.F32.PACK_AB R0, RZ, R0 ;  /* 0x00000000ff00723e */ /* 0x000fc800000000ff */
[----:B------:R-:W-:Y:S01]  /*2b60*/  PRMT R19, R0, 0x7610, R19 ;  /* 0x0000761000137816 */ /* 0x000fe20000000013 */
[----:B------:R-:W-:Y:S06]  /*2b70*/  BRA `(.L_x_31667) ;  /* 0x0000000400d07947 */ /* 0x000fec0003800000 */
.L_x_31674:
        /* <DEDUP_REMOVED lines=13> */
.L_x_31681:
        /* <DEDUP_REMOVED lines=21> */
.L_x_31685:
[----:B------:R-:W-:Y:S05]  /*2da0*/  BSYNC.RECONVERGENT B1 ;  /* 0x0000000000017941 */ /* 0x000fea0003800200 */
.L_x_31684:
[----:B------:R-:W-:Y:S01]  /*2db0*/  IMAD.SHL.U32 R0, R0, 0x100000, RZ ;  /* 0x0010000000007824 */ /* 0x000fe200078e00ff */
[----:B------:R-:W-:-:S04]  /*2dc0*/  LEA R2, R2, 0x3b800000, 0x17 ;  /* 0x3b80000002027811 */ /* 0x000fc800078eb8ff */
[----:B------:R-:W-:-:S07]  /*2dd0*/  LOP3.LUT R0, R2, R0, R7, 0xfe, !PT ;  /* 0x0000000002007212 */ /* 0x000fce00078efe07 */
.L_x_31683:
[----:B------:R-:W-:Y:S05]  /*2de0*/  BSYNC.RECONVERGENT B0 ;  /* 0x0000000000007941 */ /* 0x000fea0003800200 */
.L_x_31682:
[----:B------:R-:W-:-:S04]  /*2df0*/  F2FP.F16.F32.PACK_AB R0, RZ, R0 ;  /* 0x00000000ff00723e */ /* 0x000fc800000000ff */
[----:B------:R-:W-:Y:S01]  /*2e00*/  PRMT R19, R0, 0x7610, R19 ;  /* 0x0000761000137816 */ /* 0x000fe20000000013 */
[----:B------:R-:W-:Y:S06]  /*2e10*/  BRA `(.L_x_31667) ;  /* 0x0000000400287947 */ /* 0x000fec0003800000 */
.L_x_31680:
        /* <DEDUP_REMOVED lines=21> */
.L_x_31689:
[----:B------:R-:W-:Y:S05]  /*2f70*/  BSYNC.RECONVERGENT B1 ;  /* 0x0000000000017941 */ /* 0x000fea0003800200 */
.L_x_31688:
[----:B------:R-:W-:Y:S01]  /*2f80*/  IMAD.SHL.U32 R0, R0, 0x200000, RZ ;  /* 0x0020000000007824 */ /* 0x000fe200078e00ff */
[----:B------:R-:W-:-:S04]  /*2f90*/  LEA R2, R2, 0x37800000, 0x17 ;  /* 0x3780000002027811 */ /* 0x000fc800078eb8ff */
[----:B------:R-:W-:-:S07]  /*2fa0*/  LOP3.LUT R0, R2, R0, R7, 0xfe, !PT ;  /* 0x0000000002007212 */ /* 0x000fce00078efe07 */
.L_x_31687:
[----:B------:R-:W-:Y:S05]  /*2fb0*/  BSYNC.RECONVERGENT B0 ;  /* 0x0000000000007941 */ /* 0x000fea0003800200 */
.L_x_31686:
[----:B------:R-:W-:-:S04]  /*2fc0*/  F2FP.F16.F32.PACK_AB R0, RZ, R0 ;  /* 0x00000000ff00723e */ /* 0x000fc800000000ff */
[----:B------:R-:W-:Y:S01]  /*2fd0*/  PRMT R19, R0, 0x7610, R19 ;  /* 0x0000761000137816 */ /* 0x000fe20000000013 */
[----:B------:R-:W-:Y:S06]  /*2fe0*/  BRA `(.L_x_31667) ;  /* 0x0000000000b47947 */ /* 0x000fec0003800000 */
.L_x_31679:
        /* <DEDUP_REMOVED lines=14> */
.L_x_31693:
[----:B------:R-:W-:Y:S05]  /*30d0*/  BSYNC.RECONVERGENT B0 ;  /* 0x0000000000007941 */ /* 0x000fea0003800200 */
.L_x_31692:
[----:B------:R-:W-:-:S04]  /*30e0*/  F2FP.F16.F32.PACK_AB R0, RZ, R0 ;  /* 0x00000000ff00723e */ /* 0x000fc800000000ff */
[----:B------:R-:W-:Y:S01]  /*30f0*/  PRMT R19, R0, 0x7610, R19 ;  /* 0x0000761000137816 */ /* 0x000fe20000000013 */
[----:B------:R-:W-:Y:S06]  /*3100*/  BRA `(.L_x_31667) ;  /* 0x00000000006c7947 */ /* 0x000fec0003800000 */
.L_x_31666:
        /* <DEDUP_REMOVED lines=16> */
.L_x_31694:
[----:B------:R-:W-:Y:S01]  /*3210*/  PRMT R19, RZ, 0x7610, R19 ;  /* 0x00007610ff137816 */ /* 0x000fe20000000013 */
[----:B------:R-:W-:Y:S06]  /*3220*/  BRA `(.L_x_31667) ;  /* 0x0000000000247947 */ /* 0x000fec0003800000 */
.L_x_31691:
[----:B------:R-:W2:Y:S02]  /*3230*/  LDG.E.64 R2, desc[UR36][R2.64] ;  /* 0x0000002402027981 */ /* 0x000ea4000c1e1b00 */
[----:B--2---:R-:W0:Y:S02]  /*3240*/  I2F.U64 R0, R2 ;  /* 0x0000000200007312 */ /* 0x004e240000301000 */
[----:B0-----:R-:W-:-:S04]  /*3250*/  F2FP.F16.F32.PACK_AB R0, RZ, R0 ;  /* 0x00000000ff00723e */ /* 0x001fc800000000ff */
[----:B------:R-:W-:Y:S01]  /*3260*/  PRMT R19, R0, 0x7610, R19 ;  /* 0x0000761000137816 */ /* 0x000fe20000000013 */
[----:B------:R-:W-:Y:S06]  /*3270*/  BRA `(.L_x_31667) ;  /* 0x0000000000107947 */ /* 0x000fec0003800000 */
.L_x_31690:
[----:B------:R-:W2:Y:S02]  /*3280*/  LDG.E R2, desc[UR36][R2.64] ;  /* 0x0000002402027981 */ /* 0x000ea4000c1e1900 */
[----:B--2---:R-:W-:-:S04]  /*3290*/  I2FP.F32.U32 R0, R2 ;  /* 0x0000000200007245 */ /* 0x004fc80000201000 */
[----:B------:R-:W-:-:S04]  /*32a0*/  F2FP.F16.F32.PACK_AB R0, RZ, R0 ;  /* 0x00000000ff00723e */ /* 0x000fc800000000ff */
[----:B------:R-:W-:-:S07]  /*32b0*/  PRMT R19, R0, 0x7610, R19 ;  /* 0x0000761000137816 */ /* 0x000fce0000000013 */
.L_x_31667:
        /* <DEDUP_REMOVED lines=21> */
.L_x_31698:
[----:B------:R-:W2:Y:S02]  /*3410*/  LDG.E.U8 R2, desc[UR36][R2.64] ;  /* 0x0000002402027981 */ /* 0x000ea4000c1e1100 */
[----:B--2---:R-:W-:-:S04]  /*3420*/  I2FP.F32.U32 R0, R2 ;  /* 0x0000000200007245 */ /* 0x004fc80000201000 */
[----:B------:R-:W-:-:S04]  /*3430*/  F2FP.F16.F32.PACK_AB R0, RZ, R0 ;  /* 0x00000000ff00723e */ /* 0x000fc800000000ff */
[----:B------:R-:W-:Y:S01]  /*3440*/  PRMT R18, R0, 0x7610, R18 ;  /* 0x0000761000127816 */ /* 0x000fe20000000012 */
[----:B------:R-:W-:Y:S06]  /*3450*/  BRA `(.L_x_31700) ;  /* 0x0000000c00b47947 */ /* 0x000fec0003800000 */
.L_x_31697:
        /* <DEDUP_REMOVED lines=11> */
.L_x_31702:
[----:B------:R-:W2:Y:S02]  /*3510*/  LDG.E R2, desc[UR36][R2.64] ;  /* 0x0000002402027981 */ /* 0x000ea4000c1e1900 */
[----:B--2---:R-:W-:-:S04]  /*3520*/  I2FP.F32.S32 R0, R2 ;  /* 0x0000000200007245 */ /* 0x004fc80000201400 */
[----:B------:R-:W-:-:S04]  /*3530*/  F2FP.F16.F32.PACK_AB R0, RZ, R0 ;  /* 0x00000000ff00723e */ /* 0x000fc800000000ff */
[----:B------:R-:W-:Y:S01]  /*3540*/  PRMT R18, R0, 0x7610, R18 ;  /* 0x0000761000127816 */ /* 0x000fe20000000012 */
[----:B------:R-:W-:Y:S06]  /*3550*/  BRA `(.L_x_31700) ;  /* 0x0000000c00747947 */ /* 0x000fec0003800000 */
.L_x_31701:
[----:B------:R-:W2:Y:S02]  /*3560*/  LDG.E.U16 R2, desc[UR36][R2.64] ;  /* 0x0000002402027981 */ /* 0x000ea4000c1e1500 */
[----:B--2---:R-:W0:Y:S02]  /*3570*/  I2F.S16 R0, R2 ;  /* 0x0000000200007306 */ /* 0x004e240000101400 */
[----:B0-----:R-:W-:-:S04]  /*3580*/  F2FP.F16.F32.PACK_AB R0, RZ, R0 ;  /* 0x00000000ff00723e */ /* 0x001fc800000000ff */
[----:B------:R-:W-:Y:S01]  /*3590*/  PRMT R18, R0, 0x7610, R18 ;  /* 0x0000761000127816 */ /* 0x000fe20000000012 */
[----:B------:R-:W-:Y:S06]  /*35a0*/  BRA `(.L_x_31700) ;  /* 0x0000000c00607947 */ /* 0x000fec0003800000 */
.L_x_31696:
        /* <DEDUP_REMOVED lines=9> */
.L_x_31704:
[----:B------:R1:W5:Y:S01]  /*3640*/  LDG.E.U16 R18, desc[UR36][R2.64] ;  /* 0x0000002402127981 */ /* 0x000362000c1e1500 */
[----:B------:R-:W-:Y:S05]  /*3650*/  BRA `(.L_x_31700) ;  /* 0x0000000c00347947 */ /* 0x000fea0003800000 */
.L_x_31703:
        /* <DEDUP_REMOVED lines=9> */
.L_x_31706:
[----:B------:R0:W5:Y:S01]  /*36f0*/  LDG.E.U16 R18, desc[UR36][R2.64] ;  /* 0x0000002402127981 */ /* 0x000162000c1e1500 */
[----:B------:R-:W-:Y:S05]  /*3700*/  BRA `(.L_x_31700) ;  /* 0x0000000c00087947 */ /* 0x000fea0003800000 */
.L_x_31705:
        /* <DEDUP_REMOVED lines=9> */
.L_x_31695:
        /* <DEDUP_REMOVED lines=14> */
.L_x_31709:
        /* <DEDUP_REMOVED lines=9> */
.L_x_31708:
        /* <DEDUP_REMOVED lines=27> */
.L_x_31711:
        /* <DEDUP_REMOVED lines=14> */
.L_x_31710:
[----:B------:R-:W2:Y:S02]  /*3ba0*/  LDG.E.U16 R0, desc[UR36][R2.64] ;  /* 0x0000002402007981 */ /* 0x000ea4000c1e1500 */
[----:B--2---:R-:W-:-:S05]  /*3bb0*/  IMAD.U32 R0, R0, 0x10000, RZ ;  /* 0x0001000000007824 */ /* 0x004fca00078e00ff */
[----:B------:R-:W-:-:S04]  /*3bc0*/  F2FP.F16.F32.PACK_AB R0, RZ, R0 ;  /* 0x00000000ff00723e */ /* 0x000fc800000000ff */
[----:B------:R-:W-:Y:S01]  /*3bd0*/  PRMT R18, R0, 0x7610, R18 ;  /* 0x0000761000127816 */ /* 0x000fe20000000012 */
[----:B------:R-:W-:Y:S06]  /*3be0*/  BRA `(.L_x_31700) ;  /* 0x0000000400d07947 */ /* 0x000fec0003800000 */
.L_x_31707:
        /* <DEDUP_REMOVED lines=13> */
.L_x_31714:
        /* <DEDUP_REMOVED lines=21> */
.L_x_31718:
[----:B------:R-:W-:Y:S05]  /*3e10*/  BSYNC.RECONVERGENT B1 ;  /* 0x0000000000017941 */ /* 0x000fea0003800200 */
.L_x_31717:
[----:B------:R-:W-:Y:S01]  /*3e20*/  IMAD.SHL.U32 R0, R0, 0x100000, RZ ;  /* 0x0010000000007824 */ /* 0x000fe200078e00ff */
[----:B------:R-:W-:-:S04]  /*3e30*/  LEA R2, R2, 0x3b800000, 0x17 ;  /* 0x3b80000002027811 */ /* 0x000fc800078eb8ff */
[----:B------:R-:W-:-:S07]  /*3e40*/  LOP3.LUT R0, R2, R0, R7, 0xfe, !PT ;  /* 0x0000000002007212 */ /* 0x000fce00078efe07 */
.L_x_31716:
[----:B------:R-:W-:Y:S05]  /*3e50*/  BSYNC.RECONVERGENT B0 ;  /* 0x0000000000007941 */ /* 0x000fea0003800200 */
.L_x_31715:
[----:B------:R-:W-:-:S04]  /*3e60*/  F2FP.F16.F32.PACK_AB R0, RZ, R0 ;  /* 0x00000000ff00723e */ /* 0x000fc800000000ff */
[----:B------:R-:W-:Y:S01]  /*3e70*/  PRMT R18, R0, 0x7610, R18 ;  /* 0x0000761000127816 */ /* 0x000fe20000000012 */
[----:B------:R-:W-:Y:S06]  /*3e80*/  BRA `(.L_x_31700) ;  /* 0x0000000400287947 */ /* 0x000fec0003800000 */
.L_x_31713:
        /* <DEDUP_REMOVED lines=21> */
.L_x_31722:
[----:B------:R-:W-:Y:S05]  /*3fe0*/  BSYNC.RECONVERGENT B1 ;  /* 0x0000000000017941 */ /* 0x000fea0003800200 */
.L_x_31721:
[----:B------:R-:W-:Y:S01]  /*3ff0*/  IMAD.SHL.U32 R0, R0, 0x200000, RZ ;  /* 0x0020000000007824 */ /* 0x000fe200078e00ff */
[----:B------:R-:W-:-:S04]  /*4000*/  LEA R2, R2, 0x37800000, 0x17 ;  /* 0x3780000002027811 */ /* 0x000fc800078eb8ff */
[----:B------:R-:W-:-:S07]  /*4010*/  LOP3.LUT R0, R2, R0, R7, 0xfe, !PT ;  /* 0x0000000002007212 */ /* 0x000fce00078efe07 */
.L_x_31720:
[----:B------:R-:W-:Y:S05]  /*4020*/  BSYNC.RECONVERGENT B0 ;  /* 0x0000000000007941 */ /* 0x000fea0003800200 */
.L_x_31719:
[----:B------:R-:W-:-:S04]  /*4030*/  F2FP.F16.F32.PACK_AB R0, RZ, R0 ;  /* 0x00000000ff00723e */ /* 0x000fc800000000ff */
[----:B------:R-:W-:Y:S01]  /*4040*/  PRMT R18, R0, 0x7610, R18 ;  /* 0x0000761000127816 */ /* 0x000fe20000000012 */
[----:B------:R-:W-:Y:S06]  /*4050*/  BRA `(.L_x_31700) ;  /* 0x0000000000b47947 */ /* 0x000fec0003800000 */
.L_x_31712:
        /* <DEDUP_REMOVED lines=14> */
.L_x_31726:
[----:B------:R-:W-:Y:S05]  /*4140*/  BSYNC.RECONVERGENT B0 ;  /* 0x0000000000007941 */ /* 0x000fea0003800200 */
.L_x_31725:
[----:B------:R-:W-:-:S04]  /*4150*/  F2FP.F16.F32.PACK_AB R0, RZ, R0 ;  /* 0x00000000ff00723e */ /* 0x000fc800000000ff */
[----:B------:R-:W-:Y:S01]  /*4160*/  PRMT R18, R0, 0x7610, R18 ;  /* 0x0000761000127816 */ /* 0x000fe20000000012 */
[----:B------:R-:W-:Y:S06]  /*4170*/  BRA `(.L_x_31700) ;  /* 0x00000000006c7947 */ /* 0x000fec0003800000 */
.L_x_31699:
        /* <DEDUP_REMOVED lines=16> */
.L_x_31727:
[----:B------:R-:W-:Y:S01]  /*4280*/  PRMT R18, RZ, 0x7610, R18 ;  /* 0x00007610ff127816 */ /* 0x000fe20000000012 */
[----:B------:R-:W-:Y:S06]  /*4290*/  BRA `(.L_x_31700) ;  /* 0x0000000000247947 */ /* 0x000fec0003800000 */
.L_x_31724:
[----:B------:R-:W2:Y:S02]  /*42a0*/  LDG.E.64 R2, desc[UR36][R2.64] ;  /* 0x0000002402027981 */ /* 0x000ea4000c1e1b00 */
[----:B--2---:R-:W0:Y:S02]  /*42b0*/  I2F.U64 R0, R2 ;  /* 0x0000000200007312 */ /* 0x004e240000301000 */
[----:B0-----:R-:W-:-:S04]  /*42c0*/  F2FP.F16.F32.PACK_AB R0, RZ, R0 ;  /* 0x00000000ff00723e */ /* 0x001fc800000000ff */
[----:B------:R-:W-:Y:S01]  /*42d0*/  PRMT R18, R0, 0x7610, R18 ;  /* 0x0000761000127816 */ /* 0x000fe20000000012 */
[----:B------:R-:W-:Y:S06]  /*42e0*/  BRA `(.L_x_31700) ;  /* 0x0000000000107947 */ /* 0x000fec0003800000 */
.L_x_31723:
[----:B------:R-:W2:Y:S02]  /*42f0*/  LDG.E R2, desc[UR36][R2.64] ;  /* 0x0000002402027981 */ /* 0x000ea4000c1e1900 */
[----:B--2---:R-:W-:-:S04]  /*4300*/  I2FP.F32.U32 R0, R2 ;  /* 0x0000000200007245 */ /* 0x004fc80000201000 */
[----:B------:R-:W-:-:S04]  /*4310*/  F2FP.F16.F32.PACK_AB R0, RZ, R0 ;  /* 0x00000000ff00723e */ /* 0x000fc800000000ff */
[----:B------:R-:W-:-:S07]  /*4320*/  PRMT R18, R0, 0x7610, R18 ;  /* 0x0000761000127816 */ /* 0x000fce0000000012 */
.L_x_31700:
[----:B------:R-:W-:-:S07]  /*4330*/  VIADD R26, R26, 0x80 ;  /* 0x000000801a1a7836 */ /* 0x000fce0000000000 */
.L_x_31661:
[----:B------:R-:W-:Y:S05]  /*4340*/  BSYNC.RECONVERGENT B6 ;  /* 0x0000000000067941 */ /* 0x000fea0003800200 */
.L_x_31660:
        /* <DEDUP_REMOVED lines=27> */
.L_x_31733:
[----:B------:R-:W2:Y:S02]  /*4500*/  LDG.E.U8 R4, desc[UR36][R4.64] ;  /* 0x0000002404047981 */ /* 0x000ea4000c1e1100 */
[----:B--2---:R-:W-:-:S04]  /*4510*/  I2FP.F32.U32 R0, R4 ;  /* 0x0000000400007245 */ /* 0x004fc80000201000 */
[----:B------:R-:W-:-:S04]  /*4520*/  F2FP.F16.F32.PACK_AB R0, RZ, R0 ;  /* 0x00000000ff00723e */ /* 0x000fc800000000ff */
[----:B------:R-:W-:Y:S01]  /*4530*/  PRMT R17, R0, 0x7610, R17 ;  /* 0x0000761000117816 */ /* 0x000fe20000000011 */
[----:B------:R-:W-:Y:S06]  /*4540*/  BRA `(.L_x_31735) ;  /* 0x0000000c00b87947 */ /* 0x000fec0003800000 */
.L_x_31732:
        /* <DEDUP_REMOVED lines=11> */
.L_x_31737:
[----:B------:R-:W2:Y:S02]  /*4600*/  LDG.E R4, desc[UR36][R4.64] ;  /* 0x0000002404047981 */ /* 0x000ea4000c1e1900 */
[----:B--2---:R-:W-:-:S04]  /*4610*/  I2FP.F32.S32 R0, R4 ;  /* 0x0000000400007245 */ /* 0x004fc80000201400 */
[----:B------:R-:W-:-:S04]  /*4620*/  F2FP.F16.F32.PACK_AB R0, RZ, R0 ;  /* 0x00000000ff00723e */ /* 0x000fc800000000ff */
[----:B------:R-:W-:Y:S01]  /*4630*/  PRMT R17, R0, 0x7610, R17 ;  /* 0x0000761000117816 */ /* 0x000fe20000000011 */
[----:B------:R-:W-:Y:S06]  /*4640*/  BRA `(.L_x_31735) ;  /* 0x0000000c00787947 */ /* 0x000fec0003800000 */
.L_x_31736:
[----:B------:R-:W2:Y:S02]  /*4650*/  LDG.E.U16 R4, desc[UR36][R4.64] ;  /* 0x0000002404047981 */ /* 0x000ea4000c1e1500 */
[----:B--2---:R-:W0:Y:S02]  /*4660*/  I2F.S16 R0, R4 ;  /* 0x0000000400007306 */ /* 0x004e240000101400 */
[----:B0-----:R-:W-:-:S04]  /*4670*/  F2FP.F16.F32.PACK_AB R0, RZ, R0 ;  /* 0x00000000ff00723e */ /* 0x001fc800000000ff */
[----:B------:R-:W-:Y:S01]  /*4680*/  PRMT R17, R0, 0x7610, R17 ;  /* 0x0000761000117816 */ /* 0x000fe20000000011 */
[----:B------:R-:W-:Y:S06]  /*4690*/  BRA `(.L_x_31735) ;  /* 0x0000000c00647947 */ /* 0x000fec0003800000 */
.L_x_31731:
        /* <DEDUP_REMOVED lines=9> */
.L_x_31739:
[----:B------:R1:W5:Y:S01]  /*4730*/  LDG.E.U16 R17, desc[UR36][R4.64] ;  /* 0x0000002404117981 */ /* 0x000362000c1e1500 */
[----:B------:R-:W-:Y:S05]  /*4740*/  BRA `(.L_x_31735) ;  /* 0x0000000c00387947 */ /* 0x000fea0003800000 */
.L_x_31738:
        /* <DEDUP_REMOVED lines=9> */
.L_x_31741:
[----:B------:R0:W5:Y:S01]  /*47e0*/  LDG.E.U16 R17, desc[UR36][R4.64] ;  /* 0x0000002404117981 */ /* 0x000162000c1e1500 */
[----:B------:R-:W-:Y:S05]  /*47f0*/  BRA `(.L_x_31735) ;  /* 0x0000000c000c7947 */ /* 0x000fea0003800000 */
.L_x_31740:
        /* <DEDUP_REMOVED lines=9> */
.L_x_31730:
        /* <DEDUP_REMOVED lines=14> */
.L_x_31744:
        /* <DEDUP_REMOVED lines=9> */
.L_x_31743:
        /* <DEDUP_REMOVED lines=27> */
.L_x_31746:
        /* <DEDUP_REMOVED lines=15> */
.L_x_31745:
[----:B------:R-:W2:Y:S02]  /*4ca0*/  LDG.E.U16 R0, desc[UR36][R4.64] ;  /* 0x0000002404007981 */ /* 0x000ea4000c1e1500 */
[----:B--2---:R-:W-:-:S05]  /*4cb0*/  IMAD.U32 R0, R0, 0x10000, RZ ;  /* 0x0001000000007824 */ /* 0x004fca00078e00ff */
[----:B------:R-:W-:-:S04]  /*4cc0*/  F2FP.F16.F32.PACK_AB R0, RZ, R0 ;  /* 0x00000000ff00723e */ /* 0x000fc800000000ff */
[----:B------:R-:W-:Y:S01]  /*4cd0*/  PRMT R17, R0, 0x7610, R17 ;  /* 0x0000761000117816 */ /* 0x000fe20000000011 */
[----:B------:R-:W-:Y:S06]  /*4ce0*/  BRA `(.L_x_31735) ;  /* 0x0000000400d07947 */ /* 0x000fec0003800000 */
.L_x_31742:
        /* <DEDUP_REMOVED lines=13> */
.L_x_31749:
        /* <DEDUP_REMOVED lines=21> */
.L_x_31753:
[----:B------:R-:W-:Y:S05]  /*4f10*/  BSYNC.RECONVERGENT B1 ;  /* 0x0000000000017941 */ /* 0x000fea0003800200 */
.L_x_31752:
[----:B------:R-:W-:Y:S01]  /*4f20*/  IMAD.SHL.U32 R0, R0, 0x100000, RZ ;  /* 0x0010000000007824 */ /* 0x000fe200078e00ff */
[----:B------:R-:W-:-:S04]  /*4f30*/  LEA R3, R3, 0x3b800000, 0x17 ;  /* 0x3b80000003037811 */ /* 0x000fc800078eb8ff */
[----:B------:R-:W-:-:S07]  /*4f40*/  LOP3.LUT R0, R3, R0, R7, 0xfe, !PT ;  /* 0x0000000003007212 */ /* 0x000fce00078efe07 */
.L_x_31751:
[----:B------:R-:W-:Y:S05]  /*4f50*/  BSYNC.RECONVERGENT B0 ;  /* 0x0000000000007941 */ /* 0x000fea0003800200 */
.L_x_31750:
[----:B------:R-:W-:-:S04]  /*4f60*/  F2FP.F16.F32.PACK_AB R0, RZ, R0 ;  /* 0x00000000ff00723e */ /* 0x000fc800000000ff */
[----:B------:R-:W-:Y:S01]  /*4f70*/  PRMT R17, R0, 0x7610, R17 ;  /* 0x0000761000117816 */ /* 0x000fe20000000011 */
[----:B------:R-:W-:Y:S06]  /*4f80*/  BRA `(.L_x_31735) ;  /* 0x0000000400287947 */ /* 0x000fec0003800000 */
.L_x_31748:
        /* <DEDUP_REMOVED lines=21> */
.L_x_31757:
[----:B------:R-:W-:Y:S05]  /*50e0*/  BSYNC.RECONVERGENT B1 ;  /* 0x0000000000017941 */ /* 0x000fea0003800200 */
.L_x_31756:
[----:B------:R-:W-:Y:S01]  /*50f0*/  IMAD.SHL.U32 R0, R0, 0x200000, RZ ;  /* 0x0020000000007824 */ /* 0x000fe200078e00ff */
[----:B------:R-:W-:-:S04]  /*5100*/  LEA R3, R3, 0x37800000, 0x17 ;  /* 0x3780000003037811 */ /* 0x000fc800078eb8ff */
[----:B------:R-:W-:-:S07]  /*5110*/  LOP3.LUT R0, R3, R0, R7, 0xfe, !PT ;  /* 0x0000000003007212 */ /* 0x000fce00078efe07 */
.L_x_31755:
[----:B------:R-:W-:Y:S05]  /*5120*/  BSYNC.RECONVERGENT B0 ;  /* 0x0000000000007941 */ /* 0x000fea0003800200 */
.L_x_31754:
[----:B------:R-:W-:-:S04]  /*5130*/  F2FP.F16.F32.PACK_AB R0, RZ, R0 ;  /* 0x00000000ff00723e */ /* 0x000fc800000000ff */
[----:B------:R-:W-:Y:S01]  /*5140*/  PRMT R17, R0, 0x7610, R17 ;  /* 0x0000761000117816 */ /* 0x000fe20000000011 */
[----:B------:R-:W-:Y:S06]  /*5150*/  BRA `(.L_x_31735) ;  /* 0x0000000000b47947 */ /* 0x000fec0003800000 */
.L_x_31747:
        /* <DEDUP_REMOVED lines=14> */
.L_x_31761:
[----:B------:R-:W-:Y:S05]  /*5240*/  BSYNC.RECONVERGENT B0 ;  /* 0x0000000000007941 */ /* 0x000fea0003800200 */
.L_x_31760:
[----:B------:R-:W-:-:S04]  /*5250*/  F2FP.F16.F32.PACK_AB R0, RZ, R0 ;  /* 0x00000000ff00723e */ /* 0x000fc800000000ff */
[----:B------:R-:W-:Y:S01]  /*5260*/  PRMT R17, R0, 0x7610, R17 ;  /* 0x0000761000117816 */ /* 0x000fe20000000011 */
[----:B------:R-:W-:Y:S06]  /*5270*/  BRA `(.L_x_31735) ;  /* 0x00000000006c7947 */ /* 0x000fec0003800000 */
.L_x_31734:
        /* <DEDUP_REMOVED lines=16> */
.L_x_31762:
[----:B------:R-:W-:Y:S01]  /*5380*/  PRMT R17, RZ, 0x7610, R17 ;  /* 0x00007610ff117816 */ /* 0x000fe20000000011 */
[----:B------:R-:W-:Y:S06]  /*5390*/  BRA `(.L_x_31735) ;  /* 0x0000000000247947 */ /* 0x000fec0003800000 */
.L_x_31759:
[----:B------:R-:W2:Y:S02]  /*53a0*/  LDG.E.64 R4, desc[UR36][R4.64] ;  /* 0x0000002404047981 */ /* 0x000ea4000c1e1b00 */
[----:B--2---:R-:W0:Y:S02]  /*53b0*/  I2F.U64 R0, R4 ;  /* 0x0000000400007312 */ /* 0x004e240000301000 */
[----:B0-----:R-:W-:-:S04]  /*53c0*/  F2FP.F16.F32.PACK_AB R0, RZ, R0 ;  /* 0x00000000ff00723e */ /* 0x001fc800000000ff */
[----:B------:R-:W-:Y:S01]  /*53d0*/  PRMT R17, R0, 0x7610, R17 ;  /* 0x0000761000117816 */ /* 0x000fe20000000011 */
[----:B------:R-:W-:Y:S06]  /*53e0*/  BRA `(.L_x_31735) ;  /* 0x0000000000107947 */ /* 0x000fec0003800000 */
.L_x_31758:
[----:B------:R-:W2:Y:S02]  /*53f0*/  LDG.E R4, desc[UR36][R4.64] ;  /* 0x0000002404047981 */ /* 0x000ea4000c1e1900 */
[----:B--2---:R-:W-:-:S04]  /*5400*/  I2FP.F32.U32 R0, R4 ;  /* 0x0000000400007245 */ /* 0x004fc80000201000 */
[----:B------:R-:W-:-:S04]  /*5410*/  F2FP.F16.F32.PACK_AB R0, RZ, R0 ;  /* 0x00000000ff00723e */ /* 0x000fc800000000ff */
[----:B------:R-:W-:-:S07]  /*5420*/  PRMT R17, R0, 0x7610, R17 ;  /* 0x0000761000117816 */ /* 0x000fce0000000011 */
.L_x_31735:
        /* <DEDUP_REMOVED lines=22> */
.L_x_31766:
[----:B------:R-:W2:Y:S02]  /*5590*/  LDG.E.U8 R2, desc[UR36][R2.64] ;  /* 0x0000002402027981 */ /* 0x000ea4000c1e1100 */
[----:B--2---:R-:W-:-:S04]  /*55a0*/  I2FP.F32.U32 R0, R2 ;  /* 0x0000000200007245 */ /* 0x004fc80000201000 */
[----:B------:R-:W-:-:S04]  /*55b0*/  F2FP.F16.F32.PACK_AB R0, RZ, R0 ;  /* 0x00000000ff00723e */ /* 0x000fc800000000ff */
[----:B------:R-:W-:Y:S01]  /*55c0*/  PRMT R16, R0, 0x7610, R16 ;  /* 0x0000761000107816 */ /* 0x000fe20000000010 */
[----:B------:R-:W-:Y:S06]  /*55d0*/  BRA `(.L_x_31768) ;  /* 0x0000000c00b47947 */ /* 0x000fec0003800000 */
.L_x_31765:
        /* <DEDUP_REMOVED lines=11> */
.L_x_31770:
[----:B------:R-:W2:Y:S02]  /*5690*/  LDG.E R2, desc[UR36][R2.64] ;  /* 0x0000002402027981 */ /* 0x000ea4000c1e1900 */
[----:B--2---:R-:W-:-:S04]  /*56a0*/  I2FP.F32.S32 R0, R2 ;  /* 0x0000000200007245 */ /* 0x004fc80000201400 */
[----:B------:R-:W-:-:S04]  /*56b0*/  F2FP.F16.F32.PACK_AB R0, RZ, R0 ;  /* 0x00000000ff00723e */ /* 0x000fc800000000ff */
[----:B------:R-:W-:Y:S01]  /*56c0*/  PRMT R16, R0, 0x7610, R16 ;  /* 0x0000761000107816 */ /* 0x000fe20000000010 */
[----:B------:R-:W-:Y:S06]  /*56d0*/  BRA `(.L_x_31768) ;  /* 0x0000000c00747947 */ /* 0x000fec0003800000 */
.L_x_31769:
[----:B------:R-:W2:Y:S02]  /*56e0*/  LDG.E.U16 R2, desc[UR36][R2.64] ;  /* 0x0000002402027981 */ /* 0x000ea4000c1e1500 */
[----:B--2---:R-:W0:Y:S02]  /*56f0*/  I2F.S16 R0, R2 ;  /* 0x0000000200007306 */ /* 0x004e240000101400 */
[----:B0-----:R-:W-:-:S04]  /*5700*/  F2FP.F16.F32.PACK_AB R0, RZ, R0 ;  /* 0x00000000ff00723e */ /* 0x001fc800000000ff */
[----:B------:R-:W-:Y:S01]  /*5710*/  PRMT R16, R0, 0x7610, R16 ;  /* 0x0000761000107816 */ /* 0x000fe20000000010 */
[----:B------:R-:W-:Y:S06]  /*5720*/  BRA `(.L_x_31768) ;  /* 0x0000000c00607947 */ /* 0x000fec0003800000 */
.L_x_31764:
        /* <DEDUP_REMOVED lines=9> */
.L_x_31772:
[----:B------:R1:W5:Y:S01]  /*57c0*/  LDG.E.U16 R16, desc[UR36][R2.64] ;  /* 0x0000002402107981 */ /* 0x000362000c1e1500 */
[----:B------:R-:W-:Y:S05]  /*57d0*/  BRA `(.L_x_31768) ;  /* 0x0000000c00347947 */ /* 0x000fea0003800000 */
.L_x_31771:
        /* <DEDUP_REMOVED lines=9> */
.L_x_31774:
[----:B------:R0:W5:Y:S01]  /*5870*/  LDG.E.U16 R16, desc[UR36][R2.64] ;  /* 0x0000002402107981 */ /* 0x000162000c1e1500 */
[----:B------:R-:W-:Y:S05]  /*5880*/  BRA `(.L_x_31768) ;  /* 0x0000000c00087947 */ /* 0x000fea0003800000 */
.L_x_31773:
        /* <DEDUP_REMOVED lines=9> */
.L_x_31763:
        /* <DEDUP_REMOVED lines=14> */
.L_x_31777:
        /* <DEDUP_REMOVED lines=9> */
.L_x_31776:
        /* <DEDUP_REMOVED lines=27> */
.L_x_31779:
        /* <DEDUP_REMOVED lines=14> */
.L_x_31778:
[----:B------:R-:W2:Y:S02]  /*5d20*/  LDG.E.U16 R0, desc[UR36][R2.64] ;  /* 0x0000002402007981 */ /* 0x000ea4000c1e1500 */
[----:B--2---:R-:W-:-:S05]  /*5d30*/  IMAD.U32 R0, R0, 0x10000, RZ ;  /* 0x0001000000007824 */ /* 0x004fca00078e00ff */
[----:B------:R-:W-:-:S04]  /*5d40*/  F2FP.F16.F32.PACK_AB R0, RZ, R0 ;  /* 0x00000000ff00723e */ /* 0x000fc800000000ff */
[----:B------:R-:W-:Y:S01]  /*5d50*/  PRMT R16, R0, 0x7610, R16 ;  /* 0x0000761000107816 */ /* 0x000fe20000000010 */
[----:B------:R-:W-:Y:S06]  /*5d60*/  BRA `(.L_x_31768) ;  /* 0x0000000400d07947 */ /* 0x000fec0003800000 */
.L_x_31775:
        /* <DEDUP_REMOVED lines=13> */
.L_x_31782:
        /* <DEDUP_REMOVED lines=21> */
.L_x_31786:
[----:B------:R-:W-:Y:S05]  /*5f90*/  BSYNC.RECONVERGENT B1 ;  /* 0x0000000000017941 */ /* 0x000fea0003800200 */
.L_x_31785:
[----:B------:R-:W-:Y:S01]  /*5fa0*/  IMAD.SHL.U32 R0, R0, 0x100000, RZ ;  /* 0x0010000000007824 */ /* 0x000fe200078e00ff */
[----:B------:R-:W-:-:S04]  /*5fb0*/  LEA R2, R2, 0x3b800000, 0x17 ;  /* 0x3b80000002027811 */ /* 0x000fc800078eb8ff */
[----:B------:R-:W-:-:S07]  /*5fc0*/  LOP3.LUT R0, R2, R0, R7, 0xfe, !PT ;  /* 0x0000000002007212 */ /* 0x000fce00078efe07 */
.L_x_31784:
[----:B------:R-:W-:Y:S05]  /*5fd0*/  BSYNC.RECONVERGENT B0 ;  /* 0x0000000000007941 */ /* 0x000fea0003800200 */
.L_x_31783:
[----:B------:R-:W-:-:S04]  /*5fe0*/  F2FP.F16.F32.PACK_AB R0, RZ, R0 ;  /* 0x00000000ff00723e */ /* 0x000fc800000000ff */
[----:B------:R-:W-:Y:S01]  /*5ff0*/  PRMT R16, R0, 0x7610, R16 ;  /* 0x0000761000107816 */ /* 0x000fe20000000010 */
[----:B------:R-:W-:Y:S06]  /*6000*/  BRA `(.L_x_31768) ;  /* 0x0000000400287947 */ /* 0x000fec0003800000 */
.L_x_31781:
        /* <DEDUP_REMOVED lines=21> */
.L_x_31790:
[----:B------:R-:W-:Y:S05]  /*6160*/  BSYNC.RECONVERGENT B1 ;  /* 0x0000000000017941 */ /* 0x000fea0003800200 */
.L_x_31789:
[----:B------:R-:W-:Y:S01]  /*6170*/  IMAD.SHL.U32 R0, R0, 0x200000, RZ ;  /* 0x0020000000007824 */ /* 0x000fe200078e00ff */
[----:B------:R-:W-:-:S04]  /*6180*/  LEA R2, R2, 0x37800000, 0x17 ;  /* 0x3780000002027811 */ /* 0x000fc800078eb8ff */
[----:B------:R-:W-:-:S07]  /*6190*/  LOP3.LUT R0, R2, R0, R7, 0xfe, !PT ;  /* 0x0000000002007212 */ /* 0x000fce00078efe07 */
.L_x_31788:
[----:B------:R-:W-:Y:S05]  /*61a0*/  BSYNC.RECONVERGENT B0 ;  /* 0x0000000000007941 */ /* 0x000fea0003800200 */
.L_x_31787:
[----:B------:R-:W-:-:S04]  /*61b0*/  F2FP.F16.F32.PACK_AB R0, RZ, R0 ;  /* 0x00000000ff00723e */ /* 0x000fc800000000ff */
[----:B------:R-:W-:Y:S01]  /*61c0*/  PRMT R16, R0, 0x7610, R16 ;  /* 0x0000761000107816 */ /* 0x000fe20000000010 */
[----:B------:R-:W-:Y:S06]  /*61d0*/  BRA `(.L_x_31768) ;  /* 0x0000000000b47947 */ /* 0x000fec0003800000 */
.L_x_31780:
        /* <DEDUP_REMOVED lines=14> */
.L_x_31794:
[----:B------:R-:W-:Y:S05]  /*62c0*/  BSYNC.RECONVERGENT B0 ;  /* 0x0000000000007941 */ /* 0x000fea0003800200 */
.L_x_31793:
[----:B------:R-:W-:-:S04]  /*62d0*/  F2FP.F16.F32.PACK_AB R0, RZ, R0 ;  /* 0x00000000ff00723e */ /* 0x000fc800000000ff */
[----:B------:R-:W-:Y:S01]  /*62e0*/  PRMT R16, R0, 0x7610, R16 ;  /* 0x0000761000107816 */ /* 0x000fe20000000010 */
[----:B------:R-:W-:Y:S06]  /*62f0*/  BRA `(.L_x_31768) ;  /* 0x00000000006c7947 */ /* 0x000fec0003800000 */
.L_x_31767:
        /* <DEDUP_REMOVED lines=16> */
.L_x_31795:
[----:B------:R-:W-:Y:S01]  /*6400*/  PRMT R16, RZ, 0x7610, R16 ;  /* 0x00007610ff107816 */ /* 0x000fe20000000010 */
[----:B------:R-:W-:Y:S06]  /*6410*/  BRA `(.L_x_31768) ;  /* 0x0000000000247947 */ /* 0x000fec0003800000 */
.L_x_31792:
[----:B------:R-:W2:Y:S02]  /*6420*/  LDG.E.64 R2, desc[UR36][R2.64] ;  /* 0x0000002402027981 */ /* 0x000ea4000c1e1b00 */
[----:B--2---:R-:W0:Y:S02]  /*6430*/  I2F.U64 R0, R2 ;  /* 0x0000000200007312 */ /* 0x004e240000301000 */
[----:B0-----:R-:W-:-:S04]  /*6440*/  F2FP.F16.F32.PACK_AB R0, RZ, R0 ;  /* 0x00000000ff00723e */ /* 0x001fc800000000ff */
[----:B------:R-:W-:Y:S01]  /*6450*/  PRMT R16, R0, 0x7610, R16 ;  /* 0x0000761000107816 */ /* 0x000fe20000000010 */
[----:B------:R-:W-:Y:S06]  /*6460*/  BRA `(.L_x_31768) ;  /* 0x0000000000107947 */ /* 0x000fec0003800000 */
.L_x_31791:
[----:B------:R-:W2:Y:S02]  /*6470*/  LDG.E R2, desc[UR36][R2.64] ;  /* 0x0000002402027981 */ /* 0x000ea4000c1e1900 */
[----:B--2---:R-:W-:-:S04]  /*6480*/  I2FP.F32.U32 R0, R2 ;  /* 0x0000000200007245 */ /* 0x004fc80000201000 */
[----:B------:R-:W-:-:S04]  /*6490*/  F2FP.F16.F32.PACK_AB R0, RZ, R0 ;  /* 0x00000000ff00723e */ /* 0x000fc800000000ff */
[----:B------:R-:W-:-:S07]  /*64a0*/  PRMT R16, R0, 0x7610, R16 ;  /* 0x0000761000107816 */ /* 0x000fce0000000010 */
.L_x_31768:
[----:B------:R-:W-:-:S07]  /*64b0*/  VIADD R26, R26, 0x80 ;  /* 0x000000801a1a7836 */ /* 0x000fce0000000000 */
.L_x_31729:
[----:B------:R-:W-:Y:S05]  /*64c0*/  BSYNC.RECONVERGENT B6 ;  /* 0x0000000000067941 */ /* 0x000fea0003800200 */
.L_x_31728:
        /* <DEDUP_REMOVED lines=27> */
.L_x_31801:
[----:B------:R-:W2:Y:S02]  /*6680*/  LDG.E.U8 R4, desc[UR36][R4.64] ;  /* 0x0000002404047981 */ /* 0x000ea4000c1e1100 */
[----:B--2---:R-:W-:-:S04]  /*6690*/  I2FP.F32.U32 R0, R4 ;  /* 0x0000000400007245 */ /* 0x004fc80000201000 */
[----:B------:R-:W-:-:S04]  /*66a0*/  F2FP.F16.F32.PACK_AB R0, RZ, R0 ;  /* 0x00000000ff00723e */ /* 0x000fc800000000ff */
[----:B------:R-:W-:Y:S01]  /*66b0*/  PRMT R2, R0, 0x7610, R2 ;  /* 0x0000761000027816 */ /* 0x000fe20000000002 */
[----:B------:R-:W-:Y:S06]  /*66c0*/  BRA `(.L_x_31803) ;  /* 0x0000000c00b47947 */ /* 0x000fec0003800000 */
.L_x_31800:
        /* <DEDUP_REMOVED lines=11> */
.L_x_31805:
[----:B------:R-:W2:Y:S02]  /*6780*/  LDG.E R4, desc[UR36][R4.64] ;  /* 0x0000002404047981 */ /* 0x000ea4000c1e1900 */
[----:B--2---:R-:W-:-:S04]  /*6790*/  I2FP.F32.S32 R0, R4 ;  /* 0x0000000400007245 */ /* 0x004fc80000201400 */
[----:B------:R-:W-:-:S04]  /*67a0*/  F2FP.F16.F32.PACK_AB R0, RZ, R0 ;  /* 0x00000000ff00723e */ /* 0x000fc800000000ff */
[----:B------:R-:W-:Y:S01]  /*67b0*/  PRMT R2, R0, 0x7610, R2 ;  /* 0x0000761000027816 */ /* 0x000fe20000000002 */
[----:B------:R-:W-:Y:S06]  /*67c0*/  BRA `(.L_x_31803) ;  /* 0x0000000c00747947 */ /* 0x000fec0003800000 */
.L_x_31804:
[----:B------:R-:W2:Y:S02]  /*67d0*/  LDG.E.U16 R4, desc[UR36][R4.64] ;  /* 0x0000002404047981 */ /* 0x000ea4000c1e1500 */
[----:B--2---:R-:W0:Y:S02]  /*67e0*/  I2F.S16 R0, R4 ;  /* 0x0000000400007306 */ /* 0x004e240000101400 */
[----:B0-----:R-:W-:-:S04]  /*67f0*/  F2FP.F16.F32.PACK_AB R0, RZ, R0 ;  /* 0x00000000ff00723e */ /* 0x001fc800000000ff */
[----:B------:R-:W-:Y:S01]  /*6800*/  PRMT R2, R0, 0x7610, R2 ;  /* 0x0000761000027816 */ /* 0x000fe20000000002 */
[----:B------:R-:W-:Y:S06]  /*6810*/  BRA `(.L_x_31803) ;  /* 0x0000000c00607947 */ /* 0x000fec0003800000 */
.L_x_31799:
        /* <DEDUP_REMOVED lines=9> */
.L_x_31807:
[----:B------:R0:W5:Y:S01]  /*68b0*/  LDG.E.U16 R2, desc[UR36][R4.64] ;  /* 0x0000002404027981 */ /* 0x000162000c1e1500 */
[----:B------:R-:W-:Y:S05]  /*68c0*/  BRA `(.L_x_31803) ;  /* 0x0000000c00347947 */ /* 0x000fea0003800000 */
.L_x_31806:
        /* <DEDUP_REMOVED lines=9> */
.L_x_31809:
[----:B------:R1:W5:Y:S01]  /*6960*/  LDG.E.U16 R2, desc[UR36][R4.64] ;  /* 0x0000002404027981 */ /* 0x000362000c1e1500 */
[----:B------:R-:W-:Y:S05]  /*6970*/  BRA `(.L_x_31803) ;  /* 0x0000000c00087947 */ /* 0x000fea0003800000 */
.L_x_31808:
        /* <DEDUP_REMOVED lines=9> */
.L_x_31798:
        /* <DEDUP_REMOVED lines=14> */
.L_x_31812:
        /* <DEDUP_REMOVED lines=9> */
.L_x_31811:
        /* <DEDUP_REMOVED lines=27> */
.L_x_31814:
        /* <DEDUP_REMOVED lines=14> */
.L_x_31813:
[----:B------:R-:W2:Y:S02]  /*6e10*/  LDG.E.U16 R0, desc[UR36][R4.64] ;  /* 0x0000002404007981 */ /* 0x000ea4000c1e1500 */
[----:B--2---:R-:W-:-:S05]  /*6e20*/  IMAD.U32 R0, R0, 0x10000, RZ ;  /* 0x0001000000007824 */ /* 0x004fca00078e00ff */
[----:B------:R-:W-:-:S04]  /*6e30*/  F2FP.F16.F32.PACK_AB R0, RZ, R0 ;  /* 0x00000000ff00723e */ /* 0x000fc800000000ff */
[----:B------:R-:W-:Y:S01]  /*6e40*/  PRMT R2, R0, 0x7610, R2 ;  /* 0x0000761000027816 */ /* 0x000fe20000000002 */
[----:B------:R-:W-:Y:S06]  /*6e50*/  BRA `(.L_x_31803) ;  /* 0x0000000400d07947 */ /* 0x000fec0003800000 */
.L_x_31810:
        /* <DEDUP_REMOVED lines=13> */
.L_x_31817:
        /* <DEDUP_REMOVED lines=21> */
.L_x_31821:
[----:B------:R-:W-:Y:S05]  /*7080*/  BSYNC.RECONVERGENT B1 ;  /* 0x0000000000017941 */ /* 0x000fea0003800200 */
.L_x_31820:
[----:B------:R-:W-:Y:S01]  /*7090*/  IMAD.SHL.U32 R0, R0, 0x100000, RZ ;  /* 0x0010000000007824 */ /* 0x000fe200078e00ff */
[----:B------:R-:W-:-:S04]  /*70a0*/  LEA R2, R2, 0x3b800000, 0x17 ;  /* 0x3b80000002027811 */ /* 0x000fc800078eb8ff */
[----:B------:R-:W-:-:S07]  /*70b0*/  LOP3.LUT R0, R2, R0, R7, 0xfe, !PT ;  /* 0x0000000002007212 */ /* 0x000fce00078efe07 */
.L_x_31819:
[----:B------:R-:W-:Y:S05]  /*70c0*/  BSYNC.RECONVERGENT B0 ;  /* 0x0000000000007941 */ /* 0x000fea0003800200 */
.L_x_31818:
[----:B------:R-:W-:-:S04]  /*70d0*/  F2FP.F16.F32.PACK_AB R0, RZ, R0 ;  /* 0x00000000ff00723e */ /* 0x000fc800000000ff */
[----:B------:R-:W-:Y:S01]  /*70e0*/  PRMT R2, R0, 0x7610, R2 ;  /* 0x0000761000027816 */ /* 0x000fe20000000002 */
[----:B------:R-:W-:Y:S06]  /*70f0*/  BRA `(.L_x_31803) ;  /* 0x0000000400287947 */ /* 0x000fec0003800000 */
.L_x_31816:
        /* <DEDUP_REMOVED lines=21> */
.L_x_31825:
[----:B------:R-:W-:Y:S05]  /*7250*/  BSYNC.RECONVERGENT B1 ;  /* 0x0000000000017941 */ /* 0x000fea0003800200 */
.L_x_31824:
[----:B------:R-:W-:Y:S01]  /*7260*/  IMAD.SHL.U32 R0, R0, 0x200000, RZ ;  /* 0x0020000000007824 */ /* 0x000fe200078e00ff */
[----:B------:R-:W-:-:S04]  /*7270*/  LEA R2, R2, 0x37800000, 0x17 ;  /* 0x3780000002027811 */ /* 0x000fc800078eb8ff */
[----:B------:R-:W-:-:S07]  /*7280*/  LOP3.LUT R0, R2, R0, R7, 0xfe, !PT ;  /* 0x0000000002007212 */ /* 0x000fce00078efe07 */
.L_x_31823:
[----:B------:R-:W-:Y:S05]  /*7290*/  BSYNC.RECONVERGENT B0 ;  /* 0x0000000000007941 */ /* 0x000fea0003800200 */
.L_x_31822:
[----:B------:R-:W-:-:S04]  /*72a0*/  F2FP.F16.F32.PACK_AB R0, RZ, R0 ;  /* 0x00000000ff00723e */ /* 0x000fc800000000ff */
[----:B------:R-:W-:Y:S01]  /*72b0*/  PRMT R2, R0, 0x7610, R2 ;  /* 0x0000761000027816 */ /* 0x000fe20000000002 */
[----:B------:R-:W-:Y:S06]  /*72c0*/  BRA `(.L_x_31803) ;  /* 0x0000000000b47947 */ /* 0x000fec0003800000 */
.L_x_31815:
        /* <DEDUP_REMOVED lines=14> */
.L_x_31829:
[----:B------:R-:W-:Y:S05]  /*73b0*/  BSYNC.RECONVERGENT B0 ;  /* 0x0000000000007941 */ /* 0x000fea0003800200 */
.L_x_31828:
[----:B------:R-:W-:-:S04]  /*73c0*/  F2FP.F16.F32.PACK_AB R0, RZ, R0 ;  /* 0x00000000ff00723e */ /* 0x000fc800000000ff */
[----:B------:R-:W-:Y:S01]  /*73d0*/  PRMT R2, R0, 0x7610, R2 ;  /* 0x0000761000027816 */ /* 0x000fe20000000002 */
[----:B------:R-:W-:Y:S06]  /*73e0*/  BRA `(.L_x_31803) ;  /* 0x00000000006c7947 */ /* 0x000fec0003800000 */
.L_x_31802:
        /* <DEDUP_REMOVED lines=16> */
.L_x_31830:
[----:B------:R-:W-:Y:S01]  /*74f0*/  PRMT R2, RZ, 0x7610, R2 ;  /* 0x00007610ff027816 */ /* 0x000fe20000000002 */
[----:B------:R-:W-:Y:S06]  /*7500*/  BRA `(.L_x_31803) ;  /* 0x0000000000247947 */ /* 0x000fec0003800000 */
.L_x_31827:
[----:B------:R-:W2:Y:S02]  /*7510*/  LDG.E.64 R4, desc[UR36][R4.64] ;  /* 0x0000002404047981 */ /* 0x000ea4000c1e1b00 */
[----:B--2---:R-:W0:Y:S02]  /*7520*/  I2F.U64 R0, R4 ;  /* 0x0000000400007312 */ /* 0x004e240000301000 */
[----:B0-----:R-:W-:-:S04]  /*7530*/  F2FP.F16.F32.PACK_AB R0, RZ, R0 ;  /* 0x00000000ff00723e */ /* 0x001fc800000000ff */
[----:B------:R-:W-:Y:S01]  /*7540*/  PRMT R2, R0, 0x7610, R2 ;  /* 0x0000761000027816 */ /* 0x000fe20000000002 */
[----:B------:R-:W-:Y:S06]  /*7550*/  BRA `(.L_x_31803) ;  /* 0x0000000000107947 */ /* 0x000fec0003800000 */
.L_x_31826:
[----:B------:R-:W2:Y:S02]  /*7560*/  LDG.E R4, desc[UR36][R4.64] ;  /* 0x0000002404047981 */ /* 0x000ea4000c1e1900 */
[----:B--2---:R-:W-:-:S04]  /*7570*/  I2FP.F32.U32 R0, R4 ;  /* 0x0000000400007245 */ /* 0x004fc80000201000 */
[----:B------:R-:W-:-:S04]  /*7580*/  F2FP.F16.F32.PACK_AB R0, RZ, R0 ;  /* 0x00000000ff00723e */ /* 0x000fc800000000ff */
[----:B------:R-:W-:-:S07]  /*7590*/  PRMT R2, R0, 0x7610, R2 ;  /* 0x0000761000027816 */ /* 0x000fce0000000002 */
.L_x_31803:
        /* <DEDUP_REMOVED lines=21> */
.L_x_31834:
[----:B------:R-:W2:Y:S02]  /*76f0*/  LDG.E.U8 R4, desc[UR36][R4.64] ;  /* 0x0000002404047981 */ /* 0x000ea4000c1e1100 */
[----:B--2---:R-:W-:-:S04]  /*7700*/  I2FP.F32.U32 R0, R4 ;  /* 0x0000000400007245 */ /* 0x004fc80000201000 */
[----:B------:R-:W-:Y:S01]  /*7710*/  F2FP.F16.F32.PACK_AB R0, RZ, R0 ;  /* 0x00000000ff00723e */ /* 0x000fe200000000ff */
[----:B------:R-:W-:Y:S06]  /*7720*/  BRA `(.L_x_31797) ;  /* 0x0000000c00807947 */ /* 0x000fec0003800000 */
.L_x_31833:
        /* <DEDUP_REMOVED lines=10> */
.L_x_31837:
[----:B------:R-:W2:Y:S02]  /*77d0*/  LDG.E R4, desc[UR36][R4.64] ;  /* 0x0000002404047981 */ /* 0x000ea4000c1e1900 */
[----:B--2---:R-:W-:-:S04]  /*77e0*/  I2FP.F32.S32 R0, R4 ;  /* 0x0000000400007245 */ /* 0x004fc80000201400 */
[----:B------:R-:W-:Y:S01]  /*77f0*/  F2FP.F16.F32.PACK_AB R0, RZ, R0 ;  /* 0x00000000ff00723e */ /* 0x000fe200000000ff */
[----:B------:R-:W-:Y:S06]  /*7800*/  BRA `(.L_x_31797) ;  /* 0x0000000c00487947 */ /* 0x000fec0003800000 */
.L_x_31836:
[----:B------:R-:W2:Y:S02]  /*7810*/  LDG.E.U16 R4, desc[UR36][R4.64] ;  /* 0x0000002404047981 */ /* 0x000ea4000c1e1500 */
[----:B--2---:R-:W0:Y:S02]  /*7820*/  I2F.S16 R0, R4 ;  /* 0x0000000400007306 */ /* 0x004e240000101400 */
[----:B0-----:R-:W-:Y:S01]  /*7830*/  F2FP.F16.F32.PACK_AB R0, RZ, R0 ;  /* 0x00000000ff00723e */ /* 0x001fe200000000ff */
[----:B------:R-:W-:Y:S06]  /*7840*/  BRA `(.L_x_31797) ;  /* 0x0000000c00387947 */ /* 0x000fec0003800000 */
.L_x_31832:
        /* <DEDUP_REMOVED lines=9> */
.L_x_31839:
[----:B------:R0:W5:Y:S01]  /*78e0*/  LDG.E.U16 R0, desc[UR36][R4.64] ;  /* 0x0000002404007981 */ /* 0x000162000c1e1500 */
[----:B------:R-:W-:Y:S05]  /*78f0*/  BRA `(.L_x_31797) ;  /* 0x0000000c000c7947 */ /* 0x000fea0003800000 */
.L_x_31838:
        /* <DEDUP_REMOVED lines=9> */
.L_x_31841:
[----:B------:R1:W5:Y:S01]  /*7990*/  LDG.E.U16 R0, desc[UR36][R4.64] ;  /* 0x0000002404007981 */ /* 0x000362000c1e1500 */
[----:B------:R-:W-:Y:S05]  /*79a0*/  BRA `(.L_x_31797) ;  /* 0x0000000800e07947 */ /* 0x000fea0003800000 */
.L_x_31840:
        /* <DEDUP_REMOVED lines=8> */
.L_x_31831:
        /* <DEDUP_REMOVED lines=13> */
.L_x_31844:
        /* <DEDUP_REMOVED lines=8> */
.L_x_31843:
        /* <DEDUP_REMOVED lines=27> */
.L_x_31846:
        /* <DEDUP_REMOVED lines=14> */
.L_x_31845:
[----:B------:R-:W2:Y:S02]  /*7e10*/  LDG.E.U16 R0, desc[UR36][R4.64] ;  /* 0x0000002404007981 */ /* 0x000ea4000c1e1500 */
[----:B--2---:R-:W-:-:S05]  /*7e20*/  IMAD.U32 R0, R0, 0x10000, RZ ;  /* 0x0001000000007824 */ /* 0x004fca00078e00ff */
[----:B------:R-:W-:Y:S01]  /*7e30*/  F2FP.F16.F32.PACK_AB R0, RZ, R0 ;  /* 0x00000000ff00723e */ /* 0x000fe200000000ff */
[----:B------:R-:W-:Y:S06]  /*7e40*/  BRA `(.L_x_31797) ;  /* 0x0000000400b87947 */ /* 0x000fec0003800000 */
.L_x_31842:
        /* <DEDUP_REMOVED lines=12> */
.L_x_31849:
        /* <DEDUP_REMOVED lines=21> */
.L_x_31853:
[----:B------:R-:W-:Y:S05]  /*8060*/  BSYNC.RECONVERGENT B1 ;  /* 0x0000000000017941 */ /* 0x000fea0003800200 */
.L_x_31852:
[----:B------:R-:W-:Y:S01]  /*8070*/  IMAD.SHL.U32 R0, R0, 0x100000, RZ ;  /* 0x0010000000007824 */ /* 0x000fe200078e00ff */
[----:B------:R-:W-:-:S04]  /*8080*/  LEA R3, R3, 0x3b800000, 0x17 ;  /* 0x3b80000003037811 */ /* 0x000fc800078eb8ff */
[----:B------:R-:W-:-:S07]  /*8090*/  LOP3.LUT R0, R3, R0, R7, 0xfe, !PT ;  /* 0x0000000003007212 */ /* 0x000fce00078efe07 */
.L_x_31851:
[----:B------:R-:W-:Y:S05]  /*80a0*/  BSYNC.RECONVERGENT B0 ;  /* 0x0000000000007941 */ /* 0x000fea0003800200 */
.L_x_31850:
[----:B------:R-:W-:Y:S01]  /*80b0*/  F2FP.F16.F32.PACK_AB R0, RZ, R0 ;  /* 0x00000000ff00723e */ /* 0x000fe200000000ff */
[----:B------:R-:W-:Y:S06]  /*80c0*/  BRA `(.L_x_31797) ;  /* 0x0000000400187947 */ /* 0x000fec0003800000 */
.L_x_31848:
        /* <DEDUP_REMOVED lines=21> */
.L_x_31857:
[----:B------:R-:W-:Y:S05]  /*8220*/  BSYNC.RECONVERGENT B1 ;  /* 0x0000000000017941 */ /* 0x000fea0003800200 */
.L_x_31856:
[----:B------:R-:W-:Y:S01]  /*8230*/  IMAD.SHL.U32 R0, R0, 0x200000, RZ ;  /* 0x0020000000007824 */ /* 0x000fe200078e00ff */
[----:B------:R-:W-:-:S04]  /*8240*/  LEA R3, R3, 0x37800000, 0x17 ;  /* 0x3780000003037811 */ /* 0x000fc800078eb8ff */
[----:B------:R-:W-:-:S07]  /*8250*/  LOP3.LUT R0, R3, R0, R7, 0xfe, !PT ;  /* 0x0000000003007212 */ /* 0x000fce00078efe07 */
.L_x_31855:
[----:B------:R-:W-:Y:S05]  /*8260*/  BSYNC.RECONVERGENT B0 ;  /* 0x0000000000007941 */ /* 0x000fea0003800200 */
.L_x_31854:
[----:B------:R-:W-:Y:S01]  /*8270*/  F2FP.F16.F32.PACK_AB R0, RZ, R0 ;  /* 0x00000000ff00723e */ /* 0x000fe200000000ff */
[----:B------:R-:W-:Y:S06]  /*8280*/  BRA `(.L_x_31797) ;  /* 0x0000000000a87947 */ /* 0x000fec0003800000 */
.L_x_31847:
        /* <DEDUP_REMOVED lines=14> */
.L_x_31861:
[----:B------:R-:W-:Y:S05]  /*8370*/  BSYNC.RECONVERGENT B0 ;  /* 0x0000000000007941 */ /* 0x000fea0003800200 */
.L_x_31860:
[----:B------:R-:W-:Y:S01]  /*8380*/  F2FP.F16.F32.PACK_AB R0, RZ, R0 ;  /* 0x00000000ff00723e */ /* 0x000fe200000000ff */
[----:B------:R-:W-:Y:S06]  /*8390*/  BRA `(.L_x_31797) ;  /* 0x0000000000647947 */ /* 0x000fec0003800000 */
.L_x_31835:
        /* <DEDUP_REMOVED lines=16> */
.L_x_31862:
[----:B------:R-:W-:Y:S01]  /*84a0*/  PRMT R0, RZ, 0x7610, R0 ;  /* 0x00007610ff007816 */ /* 0x000fe20000000000 */
[----:B------:R-:W-:Y:S06]  /*84b0*/  BRA `(.L_x_31797) ;  /* 0x00000000001c7947 */ /* 0x000fec0003800000 */
.L_x_31859:
[----:B------:R-:W2:Y:S02]  /*84c0*/  LDG.E.64 R4, desc[UR36][R4.64] ;  /* 0x0000002404047981 */ /* 0x000ea4000c1e1b00 */
[----:B--2---:R-:W0:Y:S02]  /*84d0*/  I2F.U64 R0, R4 ;  /* 0x0000000400007312 */ /* 0x004e240000301000 */
[----:B0-----:R-:W-:Y:S01]  /*84e0*/  F2FP.F16.F32.PACK_AB R0, RZ, R0 ;  /* 0x00000000ff00723e */ /* 0x001fe200000000ff */
[----:B------:R-:W-:Y:S06]  /*84f0*/  BRA `(.L_x_31797) ;  /* 0x00000000000c7947 */ /* 0x000fec0003800000 */
.L_x_31858:
[----:B------:R-:W2:Y:S02]  /*8500*/  LDG.E R4, desc[UR36][R4.64] ;  /* 0x0000002404047981 */ /* 0x000ea4000c1e1900 */
[----:B--2---:R-:W-:-:S04]  /*8510*/  I2FP.F32.U32 R0, R4 ;  /* 0x0000000400007245 */ /* 0x004fc80000201000 */
[----:B------:R-:W-:-:S07]  /*8520*/  F2FP.F16.F32.PACK_AB R0, RZ, R0 ;  /* 0x00000000ff00723e */ /* 0x000fce00000000ff */
.L_x_31797:
[----:B------:R-:W-:Y:S05]  /*8530*/  BSYNC.RECONVERGENT B6 ;  /* 0x0000000000067941 */ /* 0x000fea0003800200 */
.L_x_31796:
        /* <DEDUP_REMOVED lines=35> */
.L_x_31869:
[----:B------:R-:W-:Y:S05]  /*8770*/  BSYNC.RECONVERGENT B2 ;  /* 0x0000000000027941 */ /* 0x000fea0003800200 */
.L_x_31868:
[----:B------:R-:W-:Y:S01]  /*8780*/  FFMA.FTZ R3, -R8, R4, R3 ;  /* 0x0000000408037223 */ /* 0x000fe20000010103 */
[----:B------:R-:W-:Y:S06]  /*8790*/  BRA `(.L_x_31866) ;  /* 0x0000000000787947 */ /* 0x000fec0003800000 */
.L_x_31867:
        /* <DEDUP_REMOVED lines=14> */
.L_x_31872:
        /* <DEDUP_REMOVED lines=13> */
.L_x_31871:
[----:B------:R-:W-:Y:S05]  /*8950*/  BSYNC.RECONVERGENT B2 ;  /* 0x0000000000027941 */ /* 0x000fea0003800200 */
.L_x_31870:
[----:B------:R-:W-:-:S04]  /*8960*/  FMUL.FTZ R4, R4, 1.1920928955078125e-07 ;  /* 0x3400000004047820 */ /* 0x000fc80000410000 */
[----:B------:R-:W-:-:S07]  /*8970*/  FMUL.FTZ R3, R3, R4 ;  /* 0x0000000403037220 */ /* 0x000fce0000410000 */
.L_x_31866:
[----:B------:R-:W-:Y:S05]  /*8980*/  BSYNC.RECONVERGENT B0 ;  /* 0x0000000000007941 */ /* 0x000fea0003800200 */
.L_x_31865:
[C---:B------:R-:W-:Y:S02]  /*8990*/  FSETP.NAN.FTZ.AND P0, PT, |R3|.reuse, |R3|, PT ;  /* 0x400000030300720b */ /* 0x040fe40003f18200 */
[----:B------:R-:W-:-:S04]  /*89a0*/  LOP3.LUT R24, R3, 0x80000000, R24, 0xb8, !PT ;  /* 0x8000000003187812 */ /* 0x000fc800078eb818 */
[----:B01----:R-:W-:-:S04]  /*89b0*/  FSEL R4, R3, R24, P0 ;  /* 0x0000001803047208 */ /* 0x003fc80000000000 */
[----:B------:R-:W-:-:S13]  /*89c0*/  FSETP.NEU.FTZ.AND P1, PT, R4, RZ, PT ;  /* 0x000000ff0400720b */ /* 0x000fda0003f3d000 */
[----:B------:R-:W-:Y:S02]  /*89d0*/  @P1 FSETP.GEU.FTZ.AND P2, PT, R23, RZ, PT ;  /* 0x000000ff1700120b */ /* 0x000fe40003f5e000 */
[----:B------:R-:W-:-:S04]  /*89e0*/  @P1 FSETP.GEU.FTZ.AND P0, PT, R4, RZ, PT ;  /* 0x000000ff0400120b */ /* 0x000fc80003f1e000 */
[----:B------:R-:W-:Y:S02]  /*89f0*/  @P1 PLOP3.LUT P2, PT, P0, P2, PT, 0x82, 0x28 ;  /* 0x000000000028181c */ /* 0x000fe40000745072 */
[----:B------:R-:W-:Y:S02]  /*8a00*/  PLOP3.LUT P0, PT, PT, PT, PT, 0x80, 0x8 ;  /* 0x000000000008781c */ /* 0x000fe40003f0f070 */
[----:B------:R-:W-:-:S13]  /*8a10*/  @P1 PLOP3.LUT P0, PT, P2, PT, PT, 0x80, 0x8 ;  /* 0x000000000008181c */ /* 0x000fda000170f070 */
[----:B------:R-:W-:-:S05]  /*8a20*/  @!P0 FADD.FTZ R4, R23, R4 ;  /* 0x0000000417048221 */ /* 0x000fca0000010000 */
[----:B------:R-:W-:-:S07]  /*8a30*/  F2FP.F16.F32.PACK_AB R4, RZ, R4 ;  /* 0x00000004ff04723e */ /* 0x000fce00000000ff */
.L_x_31864:
[----:B------:R-:W-:Y:S05]  /*8a40*/  BSYNC.RECONVERGENT B1 ;  /* 0x0000000000017941 */ /* 0x000fea0003800200 */
.L_x_31863:
        /* <DEDUP_REMOVED lines=10> */
[----:B01----:R-:W-:-:S05]  /*8af0*/  FMUL.FTZ R5, |R18|, 8388608 ;  /* 0x4b00000012057820 */ /* 0x003fca0000410200 */
        /* <DEDUP_REMOVED lines=22> */
.L_x_31880:
[----:B------:R-:W-:Y:S01]  /*8c60*/  FSETP.GEU.FTZ.AND P0, PT, R8, -R7, PT ;  /* 0x800000070800720b */ /* 0x000fe20003f1e000 */
[----:B------:R-:W-:-:S12]  /*8c70*/  FADD.FTZ R3, R3, -1 ;  /* 0xbf80000003037421 */ /* 0x000fd80000010000 */
[----:B------:R-:W-:-:S07]  /*8c80*/  @!P0 FADD.FTZ R3, R3, -1 ;  /* 0xbf80000003038421 */ /* 0x000fce0000010000 */
.L_x_31879:
[----:B------:R-:W-:Y:S05]  /*8c90*/  BSYNC.RECONVERGENT B2 ;  /* 0x0000000000027941 */ /* 0x000fea0003800200 */
.L_x_31878:
[----:B------:R-:W-:Y:S01]  /*8ca0*/  FFMA.FTZ R6, -R7, R3, R6 ;  /* 0x0000000307067223 */ /* 0x000fe20000010106 */
[----:B------:R-:W-:Y:S06]  /*8cb0*/  BRA `(.L_x_31876) ;  /* 0x0000000000787947 */ /* 0x000fec0003800000 */
.L_x_31877:
        /* <DEDUP_REMOVED lines=14> */
.L_x_31883:
        /* <DEDUP_REMOVED lines=13> */
.L_x_31882:
[----:B------:R-:W-:Y:S05]  /*8e70*/  BSYNC.RECONVERGENT B2 ;  /* 0x0000000000027941 */ /* 0x000fea0003800200 */
.L_x_31881:
[----:B------:R-:W-:-:S04]  /*8e80*/  FMUL.FTZ R6, R6, 1.1920928955078125e-07 ;  /* 0x3400000006067820 */ /* 0x000fc80000410000 */
[----:B------:R-:W-:-:S07]  /*8e90*/  FMUL.FTZ R6, R3, R6 ;  /* 0x0000000603067220 */ /* 0x000fce0000410000 */
.L_x_31876:
[----:B------:R-:W-:Y:S05]  /*8ea0*/  BSYNC.RECONVERGENT B0 ;  /* 0x0000000000007941 */ /* 0x000fea0003800200 */
.L_x_31875:
        /* <DEDUP_REMOVED lines=11> */
.L_x_31874:
[----:B------:R-:W-:Y:S05]  /*8f60*/  BSYNC.RECONVERGENT B1 ;  /* 0x0000000000017941 */ /* 0x000fea0003800200 */
.L_x_31873:
        /* <DEDUP_REMOVED lines=33> */
.L_x_31891:
[----:B------:R-:W-:Y:S01]  /*9180*/  FSETP.GEU.FTZ.AND P0, PT, R8, -R7, PT ;  /* 0x800000070800720b */ /* 0x000fe20003f1e000 */
[----:B------:R-:W-:-:S12]  /*9190*/  FADD.FTZ R3, R3, -1 ;  /* 0xbf80000003037421 */ /* 0x000fd80000010000 */
[----:B------:R-:W-:-:S07]  /*91a0*/  @!P0 FADD.FTZ R3, R3, -1 ;  /* 0xbf80000003038421 */ /* 0x000fce0000010000 */
.L_x_31890:
[----:B------:R-:W-:Y:S05]  /*91b0*/  BSYNC.RECONVERGENT B2 ;  /* 0x0000000000027941 */ /* 0x000fea0003800200 */
.L_x_31889:
[----:B------:R-:W-:Y:S01]  /*91c0*/  FFMA.FTZ R6, -R7, R3, R6 ;  /* 0x0000000307067223 */ /* 0x000fe20000010106 */
[----:B------:R-:W-:Y:S06]  /*91d0*/  BRA `(.L_x_31887) ;  /* 0x0000000000787947 */ /* 0x000fec0003800000 */
.L_x_31888:
        /* <DEDUP_REMOVED lines=14> */
.L_x_31894:
        /* <DEDUP_REMOVED lines=13> */
.L_x_31893:
[----:B------:R-:W-:Y:S05]  /*9390*/  BSYNC.RECONVERGENT B2 ;  /* 0x0000000000027941 */ /* 0x000fea0003800200 */
.L_x_31892:
[----:B------:R-:W-:-:S04]  /*93a0*/  FMUL.FTZ R6, R6, 1.1920928955078125e-07 ;  /* 0x3400000006067820 */ /* 0x000fc80000410000 */
[----:B------:R-:W-:-:S07]  /*93b0*/  FMUL.FTZ R6, R9, R6 ;  /* 0x0000000609067220 */ /* 0x000fce0000410000 */
.L_x_31887:
[----:B------:R-:W-:Y:S05]  /*93c0*/  BSYNC.RECONVERGENT B0 ;  /* 0x0000000000007941 */ /* 0x000fea0003800200 */
.L_x_31886:
        /* <DEDUP_REMOVED lines=11> */
.L_x_31885:
[----:B------:R-:W-:Y:S05]  /*9480*/  BSYNC.RECONVERGENT B1 ;  /* 0x0000000000017941 */ /* 0x000fea0003800200 */
.L_x_31884:
[----:B------:R-:W-:Y:S01]  /*9490*/  VIADD R6, R22, 0x180 ;  /* 0x0000018016067836 */ /* 0x000fe20000000000 */
[----:B------:R-:W-:Y:S04]  /*94a0*/  BSSY.RECONVERGENT B1, `(.L_x_31895) ;  /* 0x0000050000017945 */ /* 0x000fe80003800200 */
[----:B------:R-:W-:-:S13]  /*94b0*/  ISETP.GE.AND P0, PT, R6, R25, PT ;  /* 0x000000190600720c */ /* 0x000fda0003f06270 */
[----:B------:R-:W-:Y:S05]  /*94c0*/  @P0 BRA `(.L_x_31896) ;  /* 0x0000000400340947 */ /* 0x000fea0003800000 */
[----:B------:R-:W-:Y:S01]  /*94d0*/  HADD2.F32 R2, -RZ, R2.H0_H0 ;  /* 0x20000002ff027230 */ /* 0x000fe20000004100 */
        /* <DEDUP_REMOVED lines=28> */
.L_x_31902:
[----:B------:R-:W-:Y:S01]  /*96a0*/  FSETP.GEU.FTZ.AND P0, PT, R7, -R8, PT ;  /* 0x800000080700720b */ /* 0x000fe20003f1e000 */
[----:B------:R-:W-:-:S12]  /*96b0*/  FADD.FTZ R0, R0, -1 ;  /* 0xbf80000000007421 */ /* 0x000fd80000010000 */
[----:B------:R-:W-:-:S07]  /*96c0*/  @!P0 FADD.FTZ R0, R0, -1 ;  /* 0xbf80000000008421 */ /* 0x000fce0000010000 */
.L_x_31901:
[----:B------:R-:W-:Y:S05]  /*96d0*/  BSYNC.RECONVERGENT B2 ;  /* 0x0000000000027941 */ /* 0x000fea0003800200 */
.L_x_31900:
[----:B------:R-:W-:Y:S01]  /*96e0*/  FFMA.FTZ R5, -R8, R0, R5 ;  /* 0x0000000008057223 */ /* 0x000fe20000010105 */
[----:B------:R-:W-:Y:S06]  /*96f0*/  BRA `(.L_x_31898) ;  /* 0x0000000000787947 */ /* 0x000fec0003800000 */
.L_x_31899:
        /* <DEDUP_REMOVED lines=14> */
.L_x_31905:
        /* <DEDUP_REMOVED lines=13> */
.L_x_31904:
[----:B------:R-:W-:Y:S05]  /*98b0*/  BSYNC.RECONVERGENT B2 ;  /* 0x0000000000027941 */ /* 0x000fea0003800200 */
.L_x_31903:
[----:B------:R-:W-:-:S04]  /*98c0*/  FMUL.FTZ R0, R5, 1.1920928955078125e-07 ;  /* 0x3400000005007820 */ /* 0x000fc80000410000 */
[----:B------:R-:W-:-:S07]  /*98d0*/  FMUL.FTZ R5, R9, R0 ;  /* 0x0000000009057220 */ /* 0x000fce0000410000 */
.L_x_31898:
[----:B------:R-:W-:Y:S05]  /*98e0*/  BSYNC.RECONVERGENT B0 ;  /* 0x0000000000007941 */ /* 0x000fea0003800200 */
.L_x_31897:
        /* <DEDUP_REMOVED lines=11> */
.L_x_31896:
[----:B------:R-:W-:Y:S05]  /*99a0*/  BSYNC.RECONVERGENT B1 ;  /* 0x0000000000017941 */ /* 0x000fea0003800200 */
.L_x_31895:
        /* <DEDUP_REMOVED lines=28> */
.L_x_31912:
[----:B------:R-:W-:Y:S02]  /*9b70*/  HADD2.F32 R5, -RZ, R4.H0_H0 ;  /* 0x20000004ff057230 */ /* 0x000fe40000004100 */
[----:B------:R-:W-:-:S04]  /*9b80*/  IMAD.MOV.U32 R22, RZ, RZ, R24 ;  /* 0x000000ffff167224 */ /* 0x000fc800078e0018 */
[----:B------:R-:W0:Y:S02]  /*9b90*/  F2I.S64.TRUNC R4, R5 ;  /* 0x0000000500047311 */ /* 0x000e24000020d900 */
[----:B0-----:R0:W-:Y:S01]  /*9ba0*/  STG.E.U8 desc[UR36][R2.64], R4 ;  /* 0x0000000402007986 */ /* 0x0011e2000c101124 */
[----:B------:R-:W-:Y:S05]  /*9bb0*/  BRA `(.L_x_31914) ;  /* 0x0000000c00c07947 */ /* 0x000fea0003800000 */
.L_x_31911:
        /* <DEDUP_REMOVED lines=11> */
.L_x_31916:
[----:B------:R-:W-:Y:S02]  /*9c70*/  HADD2.F32 R4, -RZ, R4.H0_H0 ;  /* 0x20000004ff047230 */ /* 0x000fe40000004100 */
[----:B------:R-:W-:Y:S02]  /*9c80*/  IMAD.MOV.U32 R22, RZ, RZ, R24 ;  /* 0x000000ffff167224 */ /* 0x000fe400078e0018 */
[----:B------:R-:W0:Y:S02]  /*9c90*/  F2I.FTZ.TRUNC.NTZ R5, R4 ;  /* 0x0000000400057305 */ /* 0x000e24000021f100 */
[----:B0-----:R0:W-:Y:S01]  /*9ca0*/  STG.E desc[UR36][R2.64], R5 ;  /* 0x0000000502007986 */ /* 0x0011e2000c101924 */
[----:B------:R-:W-:Y:S05]  /*9cb0*/  BRA `(.L_x_31914) ;  /* 0x0000000c00807947 */ /* 0x000fea0003800000 */
.L_x_31915:
[----:B------:R-:W-:Y:S02]  /*9cc0*/  HADD2.F32 R4, -RZ, R4.H0_H0 ;  /* 0x20000004ff047230 */ /* 0x000fe40000004100 */
[----:B------:R-:W-:Y:S02]  /*9cd0*/  IMAD.MOV.U32 R22, RZ, RZ, R24 ;  /* 0x000000ffff167224 */ /* 0x000fe400078e0018 */
[----:B------:R-:W0:Y:S02]  /*9ce0*/  F2I.FTZ.TRUNC.NTZ R5, R4 ;  /* 0x0000000400057305 */ /* 0x000e24000021f100 */
[----:B0-----:R0:W-:Y:S01]  /*9cf0*/  STG.E.U16 desc[UR36][R2.64], R5 ;  /* 0x0000000502007986 */ /* 0x0011e2000c101524 */
[----:B------:R-:W-:Y:S05]  /*9d00*/  BRA `(.L_x_31914) ;  /* 0x0000000c006c7947 */ /* 0x000fea0003800000 */
.L_x_31910:
        /* <DEDUP_REMOVED lines=10> */
.L_x_31918:
[----:B------:R0:W-:Y:S01]  /*9db0*/  STG.E.U16 desc[UR36][R2.64], R4 ;  /* 0x0000000402007986 */ /* 0x0001e2000c101524 */
[----:B------:R-:W-:Y:S01]  /*9dc0*/  IMAD.MOV.U32 R22, RZ, RZ, R24 ;  /* 0x000000ffff167224 */ /* 0x000fe200078e0018 */
[----:B------:R-:W-:Y:S06]  /*9dd0*/  BRA `(.L_x_31914) ;  /* 0x0000000c00387947 */ /* 0x000fec0003800000 */
.L_x_31917:
        /* <DEDUP_REMOVED lines=11> */
.L_x_31920:
[----:B------:R-:W-:Y:S02]  /*9e90*/  HADD2.F32 R0, -RZ, R4.H0_H0 ;  /* 0x20000004ff007230 */ /* 0x000fe40000004100 */
[----:B------:R-:W-:-:S03]  /*9ea0*/  IMAD.MOV.U32 R22, RZ, RZ, R24 ;  /* 0x000000ffff167224 */ /* 0x000fc600078e0018 */
[----:B------:R-:W-:-:S04]  /*9eb0*/  F2FP.F16.F32.PACK_AB R0, RZ, R0 ;  /* 0x00000000ff00723e */ /* 0x000fc800000000ff */
[----:B------:R-:W-:-:S05]  /*9ec0*/  PRMT R0, R0, 0x5410, RZ ;  /* 0x0000541000007816 */ /* 0x000fca00000000ff */
[----:B------:R0:W-:Y:S01]  /*9ed0*/  STG.E desc[UR36][R2.64], R0 ;  /* 0x0000000002007986 */ /* 0x0001e2000c101924 */
[----:B------:R-:W-:Y:S05]  /*9ee0*/  BRA `(.L_x_31914) ;  /* 0x0000000800f47947 */ /* 0x000fea0003800000 */
.L_x_31919:
[----:B------:R-:W-:Y:S02]  /*9ef0*/  HADD2.F32 R4, -RZ, R4.H0_H0 ;  /* 0x20000004ff047230 */ /* 0x000fe40000004100 */
[----:B------:R-:W-:-:S03]  /*9f00*/  IMAD.MOV.U32 R22, RZ, RZ, R24 ;  /* 0x000000ffff167224 */ /* 0x000fc600078e0018 */
[----:B------:R-:W-:-:S06]  /*9f10*/  FMUL.FTZ R4, R4, 1 ;  /* 0x3f80000004047820 */ /* 0x000fcc0000410000 */
[----:B------:R-:W0:Y:S02]  /*9f20*/  F2F.F64.F32 R4, R4 ;  /* 0x0000000400047310 */ /* 0x000e240000201800 */
[----:B0-----:R0:W-:Y:S01]  /*9f30*/  STG.E.64 desc[UR36][R2.64], R4 ;  /* 0x0000000402007986 */ /* 0x0011e2000c101b24 */
[----:B------:R-:W-:Y:S05]  /*9f40*/  BRA `(.L_x_31914) ;  /* 0x0000000800dc7947 */ /* 0x000fea0003800000 */
.L_x_31909:
        /* <DEDUP_REMOVED lines=14> */
.L_x_31923:
[----:B------:R-:W-:Y:S01]  /*a030*/  HADD2.F32 R4, -RZ, R4.H0_H0 ;  /* 0x20000004ff047230 */ /* 0x000fe20000004100 */
[----:B------:R-:W-:Y:S01]  /*a040*/  CS2R R6, SRZ ;  /* 0x0000000000067805 */ /* 0x000fe2000001ff00 */
[----:B------:R-:W-:-:S03]  /*a050*/  IMAD.MOV.U32 R22, RZ, RZ, R24 ;  /* 0x000000ffff167224 */ /* 0x000fc600078e0018 */
[----:B------:R-:W-:-:S06]  /*a060*/  FMUL.FTZ R4, R4, 1 ;  /* 0x3f80000004047820 */ /* 0x000fcc0000410000 */
[----:B------:R-:W0:Y:S02]  /*a070*/  F2F.F64.F32 R4, R4 ;  /* 0x0000000400047310 */ /* 0x000e240000201800 */
[----:B0-----:R0:W-:Y:S01]  /*a080*/  STG.E.128 desc[UR36][R2.64], R4 ;  /* 0x0000000402007986 */ /* 0x0011e2000c101d24 */
[----:B------:R-:W-:Y:S05]  /*a090*/  BRA `(.L_x_31914) ;  /* 0x0000000800887947 */ /* 0x000fea0003800000 */
.L_x_31922:
        /* <DEDUP_REMOVED lines=19> */
.L_x_31927:
[----:B------:R-:W-:Y:S05]  /*a1d0*/  BSYNC.RECONVERGENT B0 ;  /* 0x0000000000007941 */ /* 0x000fea0003800200 */
.L_x_31926:
[----:B------:R-:W-:Y:S01]  /*a1e0*/  LOP3.LUT R5, R0, 0x80, R5, 0xf8, !PT ;  /* 0x0000008000057812 */ /* 0x000fe200078ef805 */
[----:B------:R-:W-:-:S04]  /*a1f0*/  IMAD.MOV.U32 R22, RZ, RZ, R24 ;  /* 0x000000ffff167224 */ /* 0x000fc800078e0018 */
[----:B------:R0:W-:Y:S01]  /*a200*/  STG.E.U8 desc[UR36][R2.64], R5 ;  /* 0x0000000502007986 */ /* 0x0001e2000c101124 */
[----:B------:R-:W-:Y:S05]  /*a210*/  BRA `(.L_x_31914) ;  /* 0x0000000800287947 */ /* 0x000fea0003800000 */
.L_x_31925:
        /* <DEDUP_REMOVED lines=15> */
.L_x_31929:
[----:B------:R-:W-:Y:S05]  /*a310*/  BSYNC.RECONVERGENT B0 ;  /* 0x0000000000007941 */ /* 0x000fea0003800200 */
.L_x_31928:
[----:B------:R-:W-:Y:S01]  /*a320*/  LOP3.LUT R5, R0, 0x80, R5, 0xf8, !PT ;  /* 0x0000008000057812 */ /* 0x000fe200078ef805 */
[----:B------:R-:W-:-:S04]  /*a330*/  IMAD.MOV.U32 R22, RZ, RZ, R24 ;  /* 0x000000ffff167224 */ /* 0x000fc800078e0018 */
[----:B------:R0:W-:Y:S01]  /*a340*/  STG.E.U8 desc[UR36][R2.64], R5 ;  /* 0x0000000502007986 */ /* 0x0001e2000c101124 */
[----:B------:R-:W-:Y:S05]  /*a350*/  BRA `(.L_x_31914) ;  /* 0x0000000400d87947 */ /* 0x000fea0003800000 */
.L_x_31924:
[----:B------:R-:W-:Y:S02]  /*a360*/  HADD2.F32 R0, -RZ, R4.H0_H0 ;  /* 0x20000004ff007230 */ /* 0x000fe40000004100 */
[----:B------:R-:W-:-:S03]  /*a370*/  IMAD.MOV.U32 R22, RZ, RZ, R24 ;  /* 0x000000ffff167224 */ /* 0x000fc600078e0018 */
[----:B------:R-:W-:-:S05]  /*a380*/  F2FP.BF16.F32.PACK_AB R0, RZ, R0 ;  /* 0x00000000ff00723e */ /* 0x000fca00000010ff */
[----:B------:R0:W-:Y:S01]  /*a390*/  STG.E.U16 desc[UR36][R2.64], R0 ;  /* 0x0000000002007986 */ /* 0x0001e2000c101524 */
[----:B------:R-:W-:Y:S05]  /*a3a0*/  BRA `(.L_x_31914) ;  /* 0x0000000400c47947 */ /* 0x000fea0003800000 */
.L_x_31921:
        /* <DEDUP_REMOVED lines=13> */
.L_x_31932:
        /* <DEDUP_REMOVED lines=13> */
.L_x_31935:
[----:B------:R-:W-:-:S04]  /*a550*/  SHF.R.U32.HI R0, RZ, 0x14, R5 ;  /* 0x00000014ff007819 */ /* 0x000fc80000011605 */
[----:B------:R-:W-:-:S04]  /*a560*/  LOP3.LUT R0, R0, 0x1, RZ, 0xc0, !PT ;  /* 0x0000000100007812 */ /* 0x000fc800078ec0ff */
[----:B------:R-:W-:-:S04]  /*a570*/  IADD3 R0, PT, PT, R5, 0x487ffff, R0 ;  /* 0x0487ffff05007810 */ /* 0x000fc80007ffe000 */
[----:B------:R-:W-:-:S04]  /*a580*/  SHF.R.U32.HI R0, RZ, 0x14, R0 ;  /* 0x00000014ff007819 */ /* 0x000fc80000011600 */
[----:B------:R-:W-:-:S07]  /*a590*/  LOP3.LUT R4, R0, 0xff, RZ, 0xc0, !PT ;  /* 0x000000ff00047812 */ /* 0x000fce00078ec0ff */
.L_x_31936:
[----:B------:R-:W-:-:S04]  /*a5a0*/  SHF.R.U32.HI R5, RZ, 0x18, R5 ;  /* 0x00000018ff057819 */ /* 0x000fc80000011605 */
[----:B------:R-:W-:-:S04]  /*a5b0*/  LOP3.LUT R4, R4, 0x80, R5, 0xf8, !PT ;  /* 0x0000008004047812 */ /* 0x000fc800078ef805 */
[----:B------:R-:W-:-:S07]  /*a5c0*/  PRMT R0, R4, 0x7610, R0 ;  /* 0x0000761004007816 */ /* 0x000fce0000000000 */
.L_x_31934:
[----:B------:R-:W-:Y:S05]  /*a5d0*/  BSYNC.RECONVERGENT B0 ;  /* 0x0000000000007941 */ /* 0x000fea0003800200 */
.L_x_31933:
[----:B------:R2:W-:Y:S01]  /*a5e0*/  STG.E.U8 desc[UR36][R2.64], R0 ;  /* 0x0000000002007986 */ /* 0x0005e2000c101124 */
[----:B------:R-:W-:Y:S01]  /*a5f0*/  IMAD.MOV.U32 R22, RZ, RZ, R24 ;  /* 0x000000ffff167224 */ /* 0x000fe200078e0018 */
[----:B------:R-:W-:Y:S06]  /*a600*/  BRA `(.L_x_31914) ;  /* 0x00000004002c7947 */ /* 0x000fec0003800000 */
.L_x_31931:
        /* <DEDUP_REMOVED lines=13> */
.L_x_31939:
[----:B------:R-:W-:-:S04]  /*a6e0*/  SHF.R.U32.HI R0, RZ, 0x15, R5 ;  /* 0x00000015ff007819 */ /* 0x000fc80000011605 */
[----:B------:R-:W-:-:S04]  /*a6f0*/  LOP3.LUT R0, R0, 0x1, RZ, 0xc0, !PT ;  /* 0x0000000100007812 */ /* 0x000fc800078ec0ff */
[----:B------:R-:W-:-:S04]  /*a700*/  IADD3 R0, PT, PT, R5, 0x88fffff, R0 ;  /* 0x088fffff05007810 */ /* 0x000fc80007ffe000 */
[----:B------:R-:W-:-:S04]  /*a710*/  SHF.R.U32.HI R0, RZ, 0x15, R0 ;  /* 0x00000015ff007819 */ /* 0x000fc80000011600 */
[----:B------:R-:W-:-:S07]  /*a720*/  LOP3.LUT R4, R0, 0xff, RZ, 0xc0, !PT ;  /* 0x000000ff00047812 */ /* 0x000fce00078ec0ff */
.L_x_31940:
[----:B------:R-:W-:-:S04]  /*a730*/  SHF.R.U32.HI R5, RZ, 0x18, R5 ;  /* 0x00000018ff057819 */ /* 0x000fc80000011605 */
[----:B------:R-:W-:-:S04]  /*a740*/  LOP3.LUT R4, R4, 0x80, R5, 0xf8, !PT ;  /* 0x0000008004047812 */ /* 0x000fc800078ef805 */
[----:B------:R-:W-:-:S07]  /*a750*/  PRMT R0, R4, 0x7610, R0 ;  /* 0x0000761004007816 */ /* 0x000fce0000000000 */
.L_x_31938:
[----:B------:R-:W-:Y:S05]  /*a760*/  BSYNC.RECONVERGENT B0 ;  /* 0x0000000000007941 */ /* 0x000fea0003800200 */
.L_x_31937:
[----:B------:R0:W-:Y:S01]  /*a770*/  STG.E.U8 desc[UR36][R2.64], R0 ;  /* 0x0000000002007986 */ /* 0x0001e2000c101124 */
[----:B------:R-:W-:Y:S01]  /*a780*/  IMAD.MOV.U32 R22, RZ, RZ, R24 ;  /* 0x000000ffff167224 */ /* 0x000fe200078e0018 */
[----:B------:R-:W-:Y:S06]  /*a790*/  BRA `(.L_x_31914) ;  /* 0x0000000000c87947 */ /* 0x000fec0003800000 */
.L_x_31930:
[----:B------:R-:W-:-:S13]  /*a7a0*/  ISETP.NE.AND P0, PT, R0, 0x1c, PT ;  /* 0x0000001c0000780c */ /* 0x000fda0003f05270 */
[----:B------:R-:W-:Y:S05]  /*a7b0*/  @!P0 BRA `(.L_x_31941) ;  /* 0x0000000000b08947 */ /* 0x000fea0003800000 */
[----:B------:R-:W-:-:S13]  /*a7c0*/  ISETP.NE.AND P0, PT, R0, 0x1d, PT ;  /* 0x0000001d0000780c */ /* 0x000fda0003f05270 */
[----:B------:R-:W-:Y:S05]  /*a7d0*/  @!P0 BRA `(.L_x_31942) ;  /* 0x0000000000948947 */ /* 0x000fea0003800000 */
[----:B------:R-:W-:-:S13]  /*a7e0*/  ISETP.NE.AND P0, PT, R0, 0x2c, PT ;  /* 0x0000002c0000780c */ /* 0x000fda0003f05270 */
[----:B------:R-:W-:Y:S05]  /*a7f0*/  @!P0 BRA `(.L_x_31943) ;  /* 0x0000000000488947 */ /* 0x000fea0003800000 */
.L_x_31913:
        /* <DEDUP_REMOVED lines=16> */
.L_x_31944:
[----:B------:R-:W-:Y:S01]  /*a900*/  IMAD.MOV.U32 R22, RZ, RZ, R24 ;  /* 0x000000ffff167224 */ /* 0x000fe200078e0018 */
[----:B------:R-:W-:Y:S06]  /*a910*/  BRA `(.L_x_31914) ;  /* 0x0000000000687947 */ /* 0x000fec0003800000 */
.L_x_31943:
        /* <DEDUP_REMOVED lines=17> */
.L_x_31942:
[----:B------:R-:W-:Y:S02]  /*aa30*/  HADD2.F32 R4, -RZ, R4.H0_H0 ;  /* 0x20000004ff047230 */ /* 0x000fe40000004100 */
[----:B------:R-:W-:-:S04]  /*aa40*/  IMAD.MOV.U32 R22, RZ, RZ, R24 ;  /* 0x000000ffff167224 */ /* 0x000fc800078e0018 */
[----:B------:R-:W0:Y:S02]  /*aa50*/  F2I.U64.TRUNC R4, R4 ;  /* 0x0000000400047311 */ /* 0x000e24000020d800 */
[----:B0-----:R4:W-:Y:S01]  /*aa60*/  STG.E.64 desc[UR36][R2.64], R4 ;  /* 0x0000000402007986 */ /* 0x0019e2000c101b24 */
[----:B------:R-:W-:Y:S05]  /*aa70*/  BRA `(.L_x_31914) ;  /* 0x0000000000107947 */ /* 0x000fea0003800000 */
.L_x_31941:
[----:B------:R-:W-:Y:S02]  /*aa80*/  HADD2.F32 R4, -RZ, R4.H0_H0 ;  /* 0x20000004ff047230 */ /* 0x000fe40000004100 */
[----:B------:R-:W-:Y:S02]  /*aa90*/  IMAD.MOV.U32 R22, RZ, RZ, R24 ;  /* 0x000000ffff167224 */ /* 0x000fe400078e0018 */
[----:B------:R-:W0:Y:S02]  /*aaa0*/  F2I.FTZ.U32.TRUNC.NTZ R5, R4 ;  /* 0x0000000400057305 */ /* 0x000e24000021f000 */
[----:B0-----:R3:W-:Y:S03]  /*aab0*/  STG.E desc[UR36][R2.64], R5 ;  /* 0x0000000502007986 */ /* 0x0017e6000c101924 */
.L_x_31914:
        /* <DEDUP_REMOVED lines=25> */
.L_x_31949:
[----:B------:R-:W-:-:S06]  /*ac50*/  HADD2.F32 R5, -RZ, R19.H0_H0 ;  /* 0x20000013ff057230 */ /* 0x000fcc0000004100 */
[----:B------:R-:W0:Y:S02]  /*ac60*/  F2I.S64.TRUNC R4, R5 ;  /* 0x0000000500047311 */ /* 0x000e24000020d900 */
[----:B0-----:R0:W-:Y:S01]  /*ac70*/  STG.E.U8 desc[UR36][R2.64], R4 ;  /* 0x0000000402007986 */ /* 0x0011e2000c101124 */
[----:B------:R-:W-:Y:S05]  /*ac80*/  BRA `(.L_x_31951) ;  /* 0x0000000c006c7947 */ /* 0x000fea0003800000 */
.L_x_31948:
        /* <DEDUP_REMOVED lines=10> */
.L_x_31953:
[----:B------:R-:W-:-:S06]  /*ad30*/  HADD2.F32 R19, -RZ, R19.H0_H0 ;  /* 0x20000013ff137230 */ /* 0x000fcc0000004100 */
[----:B------:R-:W0:Y:S02]  /*ad40*/  F2I.FTZ.TRUNC.NTZ R19, R19 ;  /* 0x0000001300137305 */ /* 0x000e24000021f100 */
[----:B0-----:R0:W-:Y:S01]  /*ad50*/  STG.E desc[UR36][R2.64], R19 ;  /* 0x0000001302007986 */ /* 0x0011e2000c101924 */
[----:B------:R-:W-:Y:S05]  /*ad60*/  BRA `(.L_x_31951) ;  /* 0x0000000c00347947 */ /* 0x000fea0003800000 */
.L_x_31952:
[----:B------:R-:W-:-:S06]  /*ad70*/  HADD2.F32 R19, -RZ, R19.H0_H0 ;  /* 0x20000013ff137230 */ /* 0x000fcc0000004100 */
[----:B------:R-:W0:Y:S02]  /*ad80*/  F2I.FTZ.TRUNC.NTZ R19, R19 ;  /* 0x0000001300137305 */ /* 0x000e24000021f100 */
[----:B0-----:R0:W-:Y:S01]  /*ad90*/  STG.E.U16 desc[UR36][R2.64], R19 ;  /* 0x0000001302007986 */ /* 0x0011e2000c101524 */
[----:B------:R-:W-:Y:S05]  /*ada0*/  BRA `(.L_x_31951) ;  /* 0x0000000c00247947 */ /* 0x000fea0003800000 */
.L_x_31947:
        /* <DEDUP_REMOVED lines=9> */
.L_x_31955:
[----:B------:R0:W-:Y:S01]  /*ae40*/  STG.E.U16 desc[UR36][R2.64], R19 ;  /* 0x0000001302007986 */ /* 0x0001e2000c101524 */
[----:B------:R-:W-:Y:S05]  /*ae50*/  BRA `(.L_x_31951) ;  /* 0x0000000800f87947 */ /* 0x000fea0003800000 */
.L_x_31954:
        /* <DEDUP_REMOVED lines=10> */
.L_x_31957:
[----:B------:R-:W-:-:S05]  /*af00*/  HADD2.F32 R0, -RZ, R19.H0_H0 ;  /* 0x20000013ff007230 */ /* 0x000fca0000004100 */
[----:B------:R-:W-:-:S04]  /*af10*/  F2FP.F16.F32.PACK_AB R0, RZ, R0 ;  /* 0x00000000ff00723e */ /* 0x000fc800000000ff */
[----:B------:R-:W-:-:S05]  /*af20*/  PRMT R0, R0, 0x5410, RZ ;  /* 0x0000541000007816 */ /* 0x000fca00000000ff */
[----:B------:R3:W-:Y:S01]  /*af30*/  STG.E desc[UR36][R2.64], R0 ;  /* 0x0000000002007986 */ /* 0x0007e2000c101924 */
[----:B------:R-:W-:Y:S05]  /*af40*/  BRA `(.L_x_31951) ;  /* 0x0000000800bc7947 */ /* 0x000fea0003800000 */
.L_x_31956:
[----:B------:R-:W-:-:S05]  /*af50*/  HADD2.F32 R4, -RZ, R19.H0_H0 ;  /* 0x20000013ff047230 */ /* 0x000fca0000004100 */
[----:B------:R-:W-:-:S06]  /*af60*/  FMUL.FTZ R4, R4, 1 ;  /* 0x3f80000004047820 */ /* 0x000fcc0000410000 */
[----:B------:R-:W0:Y:S02]  /*af70*/  F2F.F64.F32 R4, R4 ;  /* 0x0000000400047310 */ /* 0x000e240000201800 */
[----:B0-----:R4:W-:Y:S01]  /*af80*/  STG.E.64 desc[UR36][R2.64], R4 ;  /* 0x0000000402007986 */ /* 0x0019e2000c101b24 */
[----:B------:R-:W-:Y:S05]  /*af90*/  BRA `(.L_x_31951) ;  /* 0x0000000800a87947 */ /* 0x000fea0003800000 */
.L_x_31946:
        /* <DEDUP_REMOVED lines=14> */
.L_x_31961:
        /* <DEDUP_REMOVED lines=18> */
.L_x_31964:
[----:B------:R-:W-:-:S04]  /*b1a0*/  SHF.R.U32.HI R5, RZ, 0x18, R5 ;  /* 0x00000018ff057819 */ /* 0x000fc80000011605 */
[----:B------:R-:W-:-:S07]  /*b1b0*/  LOP3.LUT R0, R0, 0x80, R5, 0xf8, !PT ;  /* 0x0000008000007812 */ /* 0x000fce00078ef805 */
.L_x_31963:
[----:B------:R-:W-:Y:S05]  /*b1c0*/  BSYNC.RECONVERGENT B0 ;  /* 0x0000000000007941 */ /* 0x000fea0003800200 */
.L_x_31962:
[----:B------:R0:W-:Y:S01]  /*b1d0*/  STG.E.U8 desc[UR36][R2.64], R0 ;  /* 0x0000000002007986 */ /* 0x0001e2000c101124 */
[----:B------:R-:W-:Y:S05]  /*b1e0*/  BRA `(.L_x_31951) ;  /* 0x0000000800147947 */ /* 0x000fea0003800000 */
.L_x_31960:
        /* <DEDUP_REMOVED lines=18> */
.L_x_31967:
[----:B------:R-:W-:-:S04]  /*b310*/  SHF.R.U32.HI R5, RZ, 0x18, R5 ;  /* 0x00000018ff057819 */ /* 0x000fc80000011605 */
[----:B------:R-:W-:-:S07]  /*b320*/  LOP3.LUT R0, R0, 0x80, R5, 0xf8, !PT ;  /* 0x0000008000007812 */ /* 0x000fce00078ef805 */
.L_x_31966:
[----:B------:R-:W-:Y:S05]  /*b330*/  BSYNC.RECONVERGENT B0 ;  /* 0x0000000000007941 */ /* 0x000fea0003800200 */
.L_x_31965:
[----:B------:R0:W-:Y:S01]  /*b340*/  STG.E.U8 desc[UR36][R2.64], R0 ;  /* 0x0000000002007986 */ /* 0x0001e2000c101124 */
[----:B------:R-:W-:Y:S05]  /*b350*/  BRA `(.L_x_31951) ;  /* 0x0000000400b87947 */ /* 0x000fea0003800000 */
.L_x_31959:
        /* <DEDUP_REMOVED lines=22> */
.L_x_31969:
[----:B------:R-:W-:-:S06]  /*b4c0*/  HADD2.F32 R4, -RZ, R19.H0_H0 ;  /* 0x20000013ff047230 */ /* 0x000fcc0000004100 */
[----:B------:R-:W0:Y:S02]  /*b4d0*/  F2I.U64.TRUNC R4, R4 ;  /* 0x0000000400047311 */ /* 0x000e24000020d800 */
[----:B0-----:R0:W-:Y:S01]  /*b4e0*/  STG.E.64 desc[UR36][R2.64], R4 ;  /* 0x0000000402007986 */ /* 0x0011e2000c101b24 */
[----:B------:R-:W-:Y:S05]  /*b4f0*/  BRA `(.L_x_31951) ;  /* 0x0000000400507947 */ /* 0x000fea0003800000 */
.L_x_31968:
[----:B------:R-:W-:-:S06]  /*b500*/  HADD2.F32 R19, -RZ, R19.H0_H0 ;  /* 0x20000013ff137230 */ /* 0x000fcc0000004100 */
[----:B------:R-:W0:Y:S02]  /*b510*/  F2I.FTZ.U32.TRUNC.NTZ R19, R19 ;  /* 0x0000001300137305 */ /* 0x000e24000021f000 */
[----:B0-----:R0:W-:Y:S01]  /*b520*/  STG.E desc[UR36][R2.64], R19 ;  /* 0x0000001302007986 */ /* 0x0011e2000c101924 */
[----:B------:R-:W-:Y:S05]  /*b530*/  BRA `(.L_x_31951) ;  /* 0x0000000400407947 */ /* 0x000fea0003800000 */
.L_x_31958:
        /* <DEDUP_REMOVED lines=11> */
.L_x_31971:
[----:B------:R-:W-:Y:S01]  /*b5f0*/  HADD2.F32 R19, -RZ, R19.H0_H0 ;  /* 0x20000013ff137230 */ /* 0x000fe20000004100 */
[----:B------:R-:W-:-:S04]  /*b600*/  CS2R R6, SRZ ;  /* 0x0000000000067805 */ /* 0x000fc8000001ff00 */
[----:B------:R-:W-:-:S06]  /*b610*/  FMUL.FTZ R4, R19, 1 ;  /* 0x3f80000013047820 */ /* 0x000fcc0000410000 */
[----:B------:R-:W0:Y:S02]  /*b620*/  F2F.F64.F32 R4, R4 ;  /* 0x0000000400047310 */ /* 0x000e240000201800 */
[----:B0-----:R0:W-:Y:S01]  /*b630*/  STG.E.128 desc[UR36][R2.64], R4 ;  /* 0x0000000402007986 */ /* 0x0011e2000c101d24 */
[----:B------:R-:W-:Y:S05]  /*b640*/  BRA `(.L_x_31951) ;  /* 0x0000000000fc7947 */ /* 0x000fea0003800000 */
.L_x_31970:
[----:B------:R-:W-:-:S13]  /*b650*/  ISETP.NE.AND P0, PT, R0, 0xf, PT ;  /* 0x0000000f0000780c */ /* 0x000fda0003f05270 */
[----:B------:R-:W-:Y:S05]  /*b660*/  @!P0 BRA `(.L_x_31972) ;  /* 0x0000000000e88947 */ /* 0x000fea0003800000 */
[----:B------:R-:W-:-:S13]  /*b670*/  ISETP.NE.AND P0, PT, R0, 0x17, PT ;  /* 0x000000170000780c */ /* 0x000fda0003f05270 */
[----:B------:R-:W-:Y:S05]  /*b680*/  @!P0 BRA `(.L_x_31973) ;  /* 0x0000000000908947 */ /* 0x000fea0003800000 */
[----:B------:R-:W-:-:S13]  /*b690*/  ISETP.NE.AND P0, PT, R0, 0x18, PT ;  /* 0x000000180000780c */ /* 0x000fda0003f05270 */
[----:B------:R-:W-:Y:S05]  /*b6a0*/  @!P0 BRA `(.L_x_31974) ;  /* 0x0000000000448947 */ /* 0x000fea0003800000 */
.L_x_31950:
        /* <DEDUP_REMOVED lines=16> */
.L_x_31975:
[----:B------:R-:W-:Y:S05]  /*b7b0*/  BRA `(.L_x_31951) ;  /* 0x0000000000a07947 */ /* 0x000fea0003800000 */
.L_x_31974:
        /* <DEDUP_REMOVED lines=13> */
.L_x_31977:
[----:B------:R-:W-:Y:S05]  /*b890*/  BSYNC.RECONVERGENT B0 ;  /* 0x0000000000007941 */ /* 0x000fea0003800200 */
.L_x_31976:
[----:B------:R-:W-:-:S05]  /*b8a0*/  LOP3.LUT R5, R0, 0x80, R5, 0xf8, !PT ;  /* 0x0000008000057812 */ /* 0x000fca00078ef805 */
[----:B------:R0:W-:Y:S01]  /*b8b0*/  STG.E.U8 desc[UR36][R2.64], R5 ;  /* 0x0000000502007986 */ /* 0x0001e2000c101124 */
[----:B------:R-:W-:Y:S05]  /*b8c0*/  BRA `(.L_x_31951) ;  /* 0x00000000005c7947 */ /* 0x000fea0003800000 */
.L_x_31973:
        /* <DEDUP_REMOVED lines=12> */
.L_x_31979:
[----:B------:R-:W-:Y:S01]  /*b990*/  IMAD.MOV.U32 R0, RZ, RZ, 0x7f ;  /* 0x0000007fff007424 */ /* 0x000fe200078e00ff */
[----:B------:R-:W-:-:S04]  /*b9a0*/  ISETP.GT.U32.AND P0, PT, R4, 0x7f800000, PT ;  /* 0x7f8000000400780c */ /* 0x000fc80003f04070 */
[----:B------:R-:W-:-:S09]  /*b9b0*/  SEL R0, R0, 0x7c, P0 ;  /* 0x0000007c00007807 */ /* 0x000fd20000000000 */
.L_x_31980:
[----:B------:R-:W-:Y:S05]  /*b9c0*/  BSYNC.RECONVERGENT B0 ;  /* 0x0000000000007941 */ /* 0x000fea0003800200 */
.L_x_31978:
[----:B------:R-:W-:-:S04]  /*b9d0*/  SHF.R.U32.HI R5, RZ, 0x18, R5 ;  /* 0x00000018ff057819 */ /* 0x000fc80000011605 */
[----:B------:R-:W-:-:S05]  /*b9e0*/  LOP3.LUT R5, R0, 0x80, R5, 0xf8, !PT ;  /* 0x0000008000057812 */ /* 0x000fca00078ef805 */
[----:B------:R0:W-:Y:S01]  /*b9f0*/  STG.E.U8 desc[UR36][R2.64], R5 ;  /* 0x0000000502007986 */ /* 0x0001e2000c101124 */
[----:B------:R-:W-:Y:S05]  /*ba00*/  BRA `(.L_x_31951) ;  /* 0x00000000000c7947 */ /* 0x000fea0003800000 */
.L_x_31972:
[----:B------:R-:W-:-:S05]  /*ba10*/  HADD2.F32 R0, -RZ, R19.H0_H0 ;  /* 0x20000013ff007230 */ /* 0x000fca0000004100 */
[----:B------:R-:W-:-:S05]  /*ba20*/  F2FP.BF16.F32.PACK_AB R0, RZ, R0 ;  /* 0x00000000ff00723e */ /* 0x000fca00000010ff */
[----:B------:R0:W-:Y:S02]  /*ba30*/  STG.E.U16 desc[UR36][R2.64], R0 ;  /* 0x0000000002007986 */ /* 0x0001e4000c101524 */
.L_x_31951:
[----:B------:R-:W-:-:S07]  /*ba40*/  VIADD R22, R22, 0x80 ;  /* 0x0000008016167836 */ /* 0x000fce0000000000 */
.L_x_31908:
[----:B------:R-:W-:-:S13]  /*ba50*/  ISETP.GE.AND P0, PT, R22, R25, PT ;  /* 0x000000191600720c */ /* 0x000fda0003f06270 */
[----:B------:R-:W-:Y:S05]  /*ba60*/  @P0 BREAK.RELIABLE B6 ;  /* 0x0000000000060942 */ /* 0x000fea0003800100 */
[----:B------:R-:W-:Y:S05]  /*ba70*/  @P0 BRA `(.L_x_31945) ;  /* 0x0000000c00dc0947 */ /* 0x000fea0003800000 */
[----:B------:R-:W-:Y:S05]  /*ba80*/  BSYNC.RELIABLE B6 ;  /* 0x0000000000067941 */ /* 0x000fea0003800100 */
.L_x_31907:
        /* <DEDUP_REMOVED lines=22> */
.L_x_31984:
[----:B------:R-:W-:-:S06]  /*bbf0*/  HADD2.F32 R5, -RZ, R17.H0_H0 ;  /* 0x20000011ff057230 */ /* 0x000fcc0000004100 */
[----:B------:R-:W0:Y:S02]  /*bc00*/  F2I.S64.TRUNC R4, R5 ;  /* 0x0000000500047311 */ /* 0x000e24000020d900 */
[----:B0-----:R0:W-:Y:S01]  /*bc10*/  STG.E.U8 desc[UR36][R2.64], R4 ;  /* 0x0000000402007986 */ /* 0x0011e2000c101124 */
[----:B------:R-:W-:Y:S05]  /*bc20*/  BRA `(.L_x_31986) ;  /* 0x0000000c006c7947 */ /* 0x000fea0003800000 */
.L_x_31983:
        /* <DEDUP_REMOVED lines=10> */
.L_x_31988:
[----:B------:R-:W-:-:S06]  /*bcd0*/  HADD2.F32 R17, -RZ, R17.H0_H0 ;  /* 0x20000011ff117230 */ /* 0x000fcc0000004100 */
[----:B------:R-:W0:Y:S02]  /*bce0*/  F2I.FTZ.TRUNC.NTZ R17, R17 ;  /* 0x0000001100117305 */ /* 0x000e24000021f100 */
[----:B0-----:R0:W-:Y:S01]  /*bcf0*/  STG.E desc[UR36][R2.64], R17 ;  /* 0x0000001102007986 */ /* 0x0011e2000c101924 */
[----:B------:R-:W-:Y:S05]  /*bd00*/  BRA `(.L_x_31986) ;  /* 0x0000000c00347947 */ /* 0x000fea0003800000 */
.L_x_31987:
[----:B------:R-:W-:-:S06]  /*bd10*/  HADD2.F32 R17, -RZ, R17.H0_H0 ;  /* 0x20000011ff117230 */ /* 0x000fcc0000004100 */
[----:B------:R-:W0:Y:S02]  /*bd20*/  F2I.FTZ.TRUNC.NTZ R17, R17 ;  /* 0x0000001100117305 */ /* 0x000e24000021f100 */
[----:B0-----:R0:W-:Y:S01]  /*bd30*/  STG.E.U16 desc[UR36][R2.64], R17 ;  /* 0x0000001102007986 */ /* 0x0011e2000c101524 */
[----:B------:R-:W-:Y:S05]  /*bd40*/  BRA `(.L_x_31986) ;  /* 0x0000000c00247947 */ /* 0x000fea0003800000 */
.L_x_31982:
        /* <DEDUP_REMOVED lines=9> */
.L_x_31990:
[----:B------:R0:W-:Y:S01]  /*bde0*/  STG.E.U16 desc[UR36][R2.64], R17 ;  /* 0x0000001102007986 */ /* 0x0001e2000c101524 */
[----:B------:R-:W-:Y:S05]  /*bdf0*/  BRA `(.L_x_31986) ;  /* 0x0000000800f87947 */ /* 0x000fea0003800000 */
.L_x_31989:
        /* <DEDUP_REMOVED lines=10> */
.L_x_31992:
[----:B------:R-:W-:-:S05]  /*bea0*/  HADD2.F32 R0, -RZ, R17.H0_H0 ;  /* 0x20000011ff007230 */ /* 0x000fca0000004100 */
[----:B------:R-:W-:-:S04]  /*beb0*/  F2FP.F16.F32.PACK_AB R0, RZ, R0 ;  /* 0x00000000ff00723e */ /* 0x000fc800000000ff */
[----:B------:R-:W-:-:S05]  /*bec0*/  PRMT R0, R0, 0x5410, RZ ;  /* 0x0000541000007816 */ /* 0x000fca00000000ff */
[----:B------:R0:W-:Y:S01]  /*bed0*/  STG.E desc[UR36][R2.64], R0 ;  /* 0x0000000002007986 */ /* 0x0001e2000c101924 */
[----:B------:R-:W-:Y:S05]  /*bee0*/  BRA `(.L_x_31986) ;  /* 0x0000000800bc7947 */ /* 0x000fea0003800000 */
.L_x_31991:
[----:B------:R-:W-:-:S05]  /*bef0*/  HADD2.F32 R4, -RZ, R17.H0_H0 ;  /* 0x20000011ff047230 */ /* 0x000fca0000004100 */
[----:B------:R-:W-:-:S06]  /*bf00*/  FMUL.FTZ R4, R4, 1 ;  /* 0x3f80000004047820 */ /* 0x000fcc0000410000 */
[----:B------:R-:W0:Y:S02]  /*bf10*/  F2F.F64.F32 R4, R4 ;  /* 0x0000000400047310 */ /* 0x000e240000201800 */
[----:B0-----:R0:W-:Y:S01]  /*bf20*/  STG.E.64 desc[UR36][R2.64], R4 ;  /* 0x0000000402007986 */ /* 0x0011e2000c101b24 */
[----:B------:R-:W-:Y:S05]  /*bf30*/  BRA `(.L_x_31986) ;  /* 0x0000000800a87947 */ /* 0x000fea0003800000 */
.L_x_31981:
        /* <DEDUP_REMOVED lines=14> */
.L_x_31996:
        /* <DEDUP_REMOVED lines=18> */
.L_x_31999:
[----:B------:R-:W-:-:S04]  /*c140*/  SHF.R.U32.HI R5, RZ, 0x18, R5 ;  /* 0x00000018ff057819 */ /* 0x000fc80000011605 */
[----:B------:R-:W-:-:S07]  /*c150*/  LOP3.LUT R0, R0, 0x80, R5, 0xf8, !PT ;  /* 0x0000008000007812 */ /* 0x000fce00078ef805 */
.L_x_31998:
[----:B------:R-:W-:Y:S05]  /*c160*/  BSYNC.RECONVERGENT B0 ;  /* 0x0000000000007941 */ /* 0x000fea0003800200 */
.L_x_31997:
[----:B------:R0:W-:Y:S01]  /*c170*/  STG.E.U8 desc[UR36][R2.64], R0 ;  /* 0x0000000002007986 */ /* 0x0001e2000c101124 */
[----:B------:R-:W-:Y:S05]  /*c180*/  BRA `(.L_x_31986) ;  /* 0x0000000800147947 */ /* 0x000fea0003800000 */
.L_x_31995:
        /* <DEDUP_REMOVED lines=18> */
.L_x_32002:
[----:B------:R-:W-:-:S04]  /*c2b0*/  SHF.R.U32.HI R5, RZ, 0x18, R5 ;  /* 0x00000018ff057819 */ /* 0x000fc80000011605 */
[----:B------:R-:W-:-:S07]  /*c2c0*/  LOP3.LUT R0, R0, 0x80, R5, 0xf8, !PT ;  /* 0x0000008000007812 */ /* 0x000fce00078ef805 */
.L_x_32001:
[----:B------:R-:W-:Y:S05]  /*c2d0*/  BSYNC.RECONVERGENT B0 ;  /* 0x0000000000007941 */ /* 0x000fea0003800200 */
.L_x_32000:
[----:B------:R0:W-:Y:S01]  /*c2e0*/  STG.E.U8 desc[UR36][R2.64], R0 ;  /* 0x0000000002007986 */ /* 0x0001e2000c101124 */
[----:B------:R-:W-:Y:S05]  /*c2f0*/  BRA `(.L_x_31986) ;  /* 0x0000000400b87947 */ /* 0x000fea0003800000 */
.L_x_31994:
        /* <DEDUP_REMOVED lines=22> */
.L_x_32004:
[----:B------:R-:W-:-:S06]  /*c460*/  HADD2.F32 R4, -RZ, R17.H0_H0 ;  /* 0x20000011ff047230 */ /* 0x000fcc0000004100 */
[----:B------:R-:W0:Y:S02]  /*c470*/  F2I.U64.TRUNC R4, R4 ;  /* 0x0000000400047311 */ /* 0x000e24000020d800 */
[----:B0-----:R0:W-:Y:S01]  /*c480*/  STG.E.64 desc[UR36][R2.64], R4 ;  /* 0x0000000402007986 */ /* 0x0011e2000c101b24 */
[----:B------:R-:W-:Y:S05]  /*c490*/  BRA `(.L_x_31986) ;  /* 0x0000000400507947 */ /* 0x000fea0003800000 */
.L_x_32003:
[----:B------:R-:W-:-:S06]  /*c4a0*/  HADD2.F32 R17, -RZ, R17.H0_H0 ;  /* 0x20000011ff117230 */ /* 0x000fcc0000004100 */
[----:B------:R-:W0:Y:S02]  /*c4b0*/  F2I.FTZ.U32.TRUNC.NTZ R17, R17 ;  /* 0x0000001100117305 */ /* 0x000e24000021f000 */
[----:B0-----:R0:W-:Y:S01]  /*c4c0*/  STG.E desc[UR36][R2.64], R17 ;  /* 0x0000001102007986 */ /* 0x0011e2000c101924 */
[----:B------:R-:W-:Y:S05]  /*c4d0*/  BRA `(.L_x_31986) ;  /* 0x0000000400407947 */ /* 0x000fea0003800000 */
.L_x_31993:
        /* <DEDUP_REMOVED lines=11> */
.L_x_32006:
[----:B------:R-:W-:Y:S01]  /*c590*/  HADD2.F32 R17, -RZ, R17.H0_H0 ;  /* 0x20000011ff117230 */ /* 0x000fe20000004100 */
[----:B------:R-:W-:-:S04]  /*c5a0*/  CS2R R6, SRZ ;  /* 0x0000000000067805 */ /* 0x000fc8000001ff00 */
[----:B------:R-:W-:-:S06]  /*c5b0*/  FMUL.FTZ R4, R17, 1 ;  /* 0x3f80000011047820 */ /* 0x000fcc0000410000 */
[----:B------:R-:W0:Y:S02]  /*c5c0*/  F2F.F64.F32 R4, R4 ;  /* 0x0000000400047310 */ /* 0x000e240000201800 */
[----:B0-----:R4:W-:Y:S01]  /*c5d0*/  STG.E.128 desc[UR36][R2.64], R4 ;  /* 0x0000000402007986 */ /* 0x0019e2000c101d24 */
[----:B------:R-:W-:Y:S05]  /*c5e0*/  BRA `(.L_x_31986) ;  /* 0x0000000000fc7947 */ /* 0x000fea0003800000 */
.L_x_32005:
[----:B------:R-:W-:-:S13]  /*c5f0*/  ISETP.NE.AND P0, PT, R0, 0xf, PT ;  /* 0x0000000f0000780c */ /* 0x000fda0003f05270 */
[----:B------:R-:W-:Y:S05]  /*c600*/  @!P0 BRA `(.L_x_32007) ;  /* 0x0000000000e88947 */ /* 0x000fea0003800000 */
[----:B------:R-:W-:-:S13]  /*c610*/  ISETP.NE.AND P0, PT, R0, 0x17, PT ;  /* 0x000000170000780c */ /* 0x000fda0003f05270 */
[----:B------:R-:W-:Y:S05]  /*c620*/  @!P0 BRA `(.L_x_32008) ;  /* 0x0000000000908947 */ /* 0x000fea0003800000 */
[----:B------:R-:W-:-:S13]  /*c630*/  ISETP.NE.AND P0, PT, R0, 0x18, PT ;  /* 0x000000180000780c */ /* 0x000fda0003f05270 */
[----:B------:R-:W-:Y:S05]  /*c640*/  @!P0 BRA `(.L_x_32009) ;  /* 0x0000000000448947 */ /* 0x000fea0003800000 */
.L_x_31985:
        /* <DEDUP_REMOVED lines=16> */
.L_x_32010:
[----:B------:R-:W-:Y:S05]  /*c750*/  BRA `(.L_x_31986) ;  /* 0x0000000000a07947 */ /* 0x000fea0003800000 */
.L_x_32009:
        /* <DEDUP_REMOVED lines=13> */
.L_x_32012:
[----:B------:R-:W-:Y:S05]  /*c830*/  BSYNC.RECONVERGENT B0 ;  /* 0x0000000000007941 */ /* 0x000fea0003800200 */
.L_x_32011:
[----:B------:R-:W-:-:S05]  /*c840*/  LOP3.LUT R5, R0, 0x80, R5, 0xf8, !PT ;  /* 0x0000008000057812 */ /* 0x000fca00078ef805 */
[----:B------:R1:W-:Y:S01]  /*c850*/  STG.E.U8 desc[UR36][R2.64], R5 ;  /* 0x0000000502007986 */ /* 0x0003e2000c101124 */
[----:B------:R-:W-:Y:S05]  /*c860*/  BRA `(.L_x_31986) ;  /* 0x00000000005c7947 */ /* 0x000fea0003800000 */
.L_x_32008:
        /* <DEDUP_REMOVED lines=12> */
.L_x_32014:
[----:B------:R-:W-:Y:S01]  /*c930*/  IMAD.MOV.U32 R0, RZ, RZ, 0x7f ;  /* 0x0000007fff007424 */ /* 0x000fe200078e00ff */
[----:B------:R-:W-:-:S04]  /*c940*/  ISETP.GT.U32.AND P0, PT, R4, 0x7f800000, PT ;  /* 0x7f8000000400780c */ /* 0x000fc80003f04070 */
[----:B------:R-:W-:-:S09]  /*c950*/  SEL R0, R0, 0x7c, P0 ;  /* 0x0000007c00007807 */ /* 0x000fd20000000000 */
.L_x_32015:
[----:B------:R-:W-:Y:S05]  /*c960*/  BSYNC.RECONVERGENT B0 ;  /* 0x0000000000007941 */ /* 0x000fea0003800200 */
.L_x_32013:
[----:B------:R-:W-:-:S04]  /*c970*/  SHF.R.U32.HI R5, RZ, 0x18, R5 ;  /* 0x00000018ff057819 */ /* 0x000fc80000011605 */
[----:B------:R-:W-:-:S05]  /*c980*/  LOP3.LUT R5, R0, 0x80, R5, 0xf8, !PT ;  /* 0x0000008000057812 */ /* 0x000fca00078ef805 */
[----:B------:R0:W-:Y:S01]  /*c990*/  STG.E.U8 desc[UR36][R2.64], R5 ;  /* 0x0000000502007986 */ /* 0x0001e2000c101124 */
[----:B------:R-:W-:Y:S05]  /*c9a0*/  BRA `(.L_x_31986) ;  /* 0x00000000000c7947 */ /* 0x000fea0003800000 */
.L_x_32007:
[----:B------:R-:W-:-:S05]  /*c9b0*/  HADD2.F32 R0, -RZ, R17.H0_H0 ;  /* 0x20000011ff007230 */ /* 0x000fca0000004100 */
[----:B------:R-:W-:-:S05]  /*c9c0*/  F2FP.BF16.F32.PACK_AB R0, RZ, R0 ;  /* 0x00000000ff00723e */ /* 0x000fca00000010ff */
[----:B------:R2:W-:Y:S02]  /*c9d0*/  STG.E.U16 desc[UR36][R2.64], R0 ;  /* 0x0000000002007986 */ /* 0x0005e4000c101524 */
.L_x_31986:
[----:B------:R-:W-:-:S07]  /*c9e0*/  VIADD R22, R22, 0x80 ;  /* 0x0000008016167836 */ /* 0x000fce0000000000 */
.L_x_31945:
[----:B------:R-:W-:Y:S05]  /*c9f0*/  BSYNC.RECONVERGENT B7 ;  /* 0x0000000000077941 */ /* 0x000fea0003800200 */
.L_x_31906:
        /* <DEDUP_REMOVED lines=23> */
.L_x_32019:
[----:B------:R-:W-:-:S06]  /*cb70*/  HADD2.F32 R5, -RZ, R18.H0_H0 ;  /* 0x20000012ff057230 */ /* 0x000fcc0000004100 */
[----:B------:R-:W0:Y:S02]  /*cb80*/  F2I.S64.TRUNC R4, R5 ;  /* 0x0000000500047311 */ /* 0x000e24000020d900 */
[----:B0-----:R-:W-:Y:S01]  /*cb90*/  STG.E.U8 desc[UR36][R2.64], R4 ;  /* 0x0000000402007986 */ /* 0x001fe2000c101124 */
[----:B------:R-:W-:Y:S05]  /*cba0*/  EXIT ;  /* 0x000000000000794d */ /* 0x000fea0003800000 */
.L_x_32018:
        /* <DEDUP_REMOVED lines=10> */
.L_x_32022:
[----:B------:R-:W-:-:S04]  /*cc50*/  HADD2.F32 R18, -RZ, R18.H0_H0 ;  /* 0x20000012ff127230 */ /* 0x000fc80000004100 */
[----:B------:R-:W0:Y:S02]  /*cc60*/  F2I.FTZ.TRUNC.NTZ R5, R18 ;  /* 0x0000001200057305 */ /* 0x000e24000021f100 */
[----:B0-----:R-:W-:Y:S01]  /*cc70*/  STG.E desc[UR36][R2.64], R5 ;  /* 0x0000000502007986 */ /* 0x001fe2000c101924 */
[----:B------:R-:W-:Y:S05]  /*cc80*/  EXIT ;  /* 0x000000000000794d */ /* 0x000fea0003800000 */
.L_x_32021:
[----:B------:R-:W-:-:S04]  /*cc90*/  HADD2.F32 R18, -RZ, R18.H0_H0 ;  /* 0x20000012ff127230 */ /* 0x000fc80000004100 */
[----:B------:R-:W0:Y:S02]  /*cca0*/  F2I.FTZ.TRUNC.NTZ R5, R18 ;  /* 0x0000001200057305 */ /* 0x000e24000021f100 */
[----:B0-----:R-:W-:Y:S01]  /*ccb0*/  STG.E.U16 desc[UR36][R2.64], R5 ;  /* 0x0000000502007986 */ /* 0x001fe2000c101524 */
[----:B------:R-:W-:Y:S05]  /*ccc0*/  EXIT ;  /* 0x000000000000794d */ /* 0x000fea0003800000 */
.L_x_32017:
        /* <DEDUP_REMOVED lines=9> */
.L_x_32024:
[----:B------:R-:W-:Y:S01]  /*cd60*/  STG.E.U16 desc[UR36][R2.64], R18 ;  /* 0x0000001202007986 */ /* 0x000fe2000c101524 */
[----:B------:R-:W-:Y:S05]  /*cd70*/  EXIT ;  /* 0x000000000000794d */ /* 0x000fea0003800000 */
.L_x_32023:
        /* <DEDUP_REMOVED lines=10> */
.L_x_32026:
[----:B------:R-:W-:-:S05]  /*ce20*/  HADD2.F32 R0, -RZ, R18.H0_H0 ;  /* 0x20000012ff007230 */ /* 0x000fca0000004100 */
[----:B------:R-:W-:-:S04]  /*ce30*/  F2FP.F16.F32.PACK_AB R0, RZ, R0 ;  /* 0x00000000ff00723e */ /* 0x000fc800000000ff */
[----:B------:R-:W-:-:S05]  /*ce40*/  PRMT R0, R0, 0x5410, RZ ;  /* 0x0000541000007816 */ /* 0x000fca00000000ff */
[----:B------:R-:W-:Y:S01]  /*ce50*/  STG.E desc[UR36][R2.64], R0 ;  /* 0x0000000002007986 */ /* 0x000fe2000c101924 */
[----:B------:R-:W-:Y:S05]  /*ce60*/  EXIT ;  /* 0x000000000000794d */ /* 0x000fea0003800000 */
.L_x_32025:
[----:B------:R-:W-:-:S05]  /*ce70*/  HADD2.F32 R4, -RZ, R18.H0_H0 ;  /* 0x20000012ff047230 */ /* 0x000fca0000004100 */
[----:B------:R-:W-:-:S06]  /*ce80*/  FMUL.FTZ R4, R4, 1 ;  /* 0x3f80000004047820 */ /* 0x000fcc0000410000 */
[----:B------:R-:W0:Y:S02]  /*ce90*/  F2F.F64.F32 R4, R4 ;  /* 0x0000000400047310 */ /* 0x000e240000201800 */
[----:B0-----:R-:W-:Y:S01]  /*cea0*/  STG.E.64 desc[UR36][R2.64], R4 ;  /* 0x0000000402007986 */ /* 0x001fe2000c101b24 */
[----:B------:R-:W-:Y:S05]  /*ceb0*/  EXIT ;  /* 0x000000000000794d */ /* 0x000fea0003800000 */
.L_x_32016:
        /* <DEDUP_REMOVED lines=14> */
.L_x_32030:
        /* <DEDUP_REMOVED lines=18> */
.L_x_32033:
[----:B------:R-:W-:-:S04]  /*d0c0*/  SHF.R.U32.HI R5, RZ, 0x18, R5 ;  /* 0x00000018ff057819 */ /* 0x000fc80000011605 */
[----:B------:R-:W-:-:S07]  /*d0d0*/  LOP3.LUT R0, R0, 0x80, R5, 0xf8, !PT ;  /* 0x0000008000007812 */ /* 0x000fce00078ef805 */
.L_x_32032:
[----:B------:R-:W-:Y:S05]  /*d0e0*/  BSYNC.RECONVERGENT B0 ;  /* 0x0000000000007941 */ /* 0x000fea0003800200 */
.L_x_32031:
[----:B------:R-:W-:Y:S01]  /*d0f0*/  STG.E.U8 desc[UR36][R2.64], R0 ;  /* 0x0000000002007986 */ /* 0x000fe2000c101124 */
[----:B------:R-:W-:Y:S05]  /*d100*/  EXIT ;  /* 0x000000000000794d */ /* 0x000fea0003800000 */
.L_x_32029:
        /* <DEDUP_REMOVED lines=18> */
.L_x_32036:
[----:B------:R-:W-:-:S04]  /*d230*/  SHF.R.U32.HI R5, RZ, 0x18, R5 ;  /* 0x00000018ff057819 */ /* 0x000fc80000011605 */
[----:B------:R-:W-:-:S07]  /*d240*/  LOP3.LUT R0, R0, 0x80, R5, 0xf8, !PT ;  /* 0x0000008000007812 */ /* 0x000fce00078ef805 */
.L_x_32035:
[----:B------:R-:W-:Y:S05]  /*d250*/  BSYNC.RECONVERGENT B0 ;  /* 0x0000000000007941 */ /* 0x000fea0003800200 */
.L_x_32034:
[----:B------:R-:W-:Y:S01]  /*d260*/  STG.E.U8 desc[UR36][R2.64], R0 ;  /* 0x0000000002007986 */ /* 0x000fe2000c101124 */
[----:B------:R-:W-:Y:S05]  /*d270*/  EXIT ;  /* 0x000000000000794d */ /* 0x000fea0003800000 */
.L_x_32028:
        /* <DEDUP_REMOVED lines=22> */
.L_x_32038:
[----:B------:R-:W-:-:S06]  /*d3e0*/  HADD2.F32 R4, -RZ, R18.H0_H0 ;  /* 0x20000012ff047230 */ /* 0x000fcc0000004100 */
[----:B------:R-:W0:Y:S02]  /*d3f0*/  F2I.U64.TRUNC R4, R4 ;  /* 0x0000000400047311 */ /* 0x000e24000020d800 */
[----:B0-----:R-:W-:Y:S01]  /*d400*/  STG.E.64 desc[UR36][R2.64], R4 ;  /* 0x0000000402007986 */ /* 0x001fe2000c101b24 */
[----:B------:R-:W-:Y:S05]  /*d410*/  EXIT ;  /* 0x000000000000794d */ /* 0x000fea0003800000 */
.L_x_32037:
[----:B------:R-:W-:-:S04]  /*d420*/  HADD2.F32 R18, -RZ, R18.H0_H0 ;  /* 0x20000012ff127230 */ /* 0x000fc80000004100 */
[----:B------:R-:W0:Y:S02]  /*d430*/  F2I.FTZ.U32.TRUNC.NTZ R5, R18 ;  /* 0x0000001200057305 */ /* 0x000e24000021f000 */
[----:B0-----:R-:W-:Y:S01]  /*d440*/  STG.E desc[UR36][R2.64], R5 ;  /* 0x0000000502007986 */ /* 0x001fe2000c101924 */
[----:B------:R-:W-:Y:S05]  /*d450*/  EXIT ;  /* 0x000000000000794d */ /* 0x000fea0003800000 */
.L_x_32027:
        /* <DEDUP_REMOVED lines=11> */
.L_x_32040:
[----:B------:R-:W-:Y:S01]  /*d510*/  HADD2.F32 R18, -RZ, R18.H0_H0 ;  /* 0x20000012ff127230 */ /* 0x000fe20000004100 */
[----:B------:R-:W-:-:S04]  /*d520*/  CS2R R6, SRZ ;  /* 0x0000000000067805 */ /* 0x000fc8000001ff00 */
[----:B------:R-:W-:-:S06]  /*d530*/  FMUL.FTZ R4, R18, 1 ;  /* 0x3f80000012047820 */ /* 0x000fcc0000410000 */
[----:B------:R-:W0:Y:S02]  /*d540*/  F2F.F64.F32 R4, R4 ;  /* 0x0000000400047310 */ /* 0x000e240000201800 */
[----:B0-----:R-:W-:Y:S01]  /*d550*/  STG.E.128 desc[UR36][R2.64], R4 ;  /* 0x0000000402007986 */ /* 0x001fe2000c101d24 */
[----:B------:R-:W-:Y:S05]  /*d560*/  EXIT ;  /* 0x000000000000794d */ /* 0x000fea0003800000 */
.L_x_32039:
[----:B------:R-:W-:-:S13]  /*d570*/  ISETP.NE.AND P0, PT, R0, 0xf, PT ;  /* 0x0000000f0000780c */ /* 0x000fda0003f05270 */
[----:B------:R-:W-:Y:S05]  /*d580*/  @!P0 BRA `(.L_x_32041) ;  /* 0x0000000000e88947 */ /* 0x000fea0003800000 */
[----:B------:R-:W-:-:S13]  /*d590*/  ISETP.NE.AND P0, PT, R0, 0x17, PT ;  /* 0x000000170000780c */ /* 0x000fda0003f05270 */
[----:B------:R-:W-:Y:S05]  /*d5a0*/  @!P0 BRA `(.L_x_32042) ;  /* 0x0000000000908947 */ /* 0x000fea0003800000 */
[----:B------:R-:W-:-:S13]  /*d5b0*/  ISETP.NE.AND P0, PT, R0, 0x18, PT ;  /* 0x000000180000780c */ /* 0x000fda0003f05270 */
[----:B------:R-:W-:Y:S05]  /*d5c0*/  @!P0 BRA `(.L_x_32043) ;  /* 0x0000000000448947 */ /* 0x000fea0003800000 */
.L_x_32020:
        /* <DEDUP_REMOVED lines=16> */
.L_x_32044:
[----:B------:R-:W-:Y:S05]  /*d6d0*/  EXIT ;  /* 0x000000000000794d */ /* 0x000fea0003800000 */
.L_x_32043:
        /* <DEDUP_REMOVED lines=13> */
.L_x_32046:
[----:B------:R-:W-:Y:S05]  /*d7b0*/  BSYNC.RECONVERGENT B0 ;  /* 0x0000000000007941 */ /* 0x000fea0003800200 */
.L_x_32045:
[----:B------:R-:W-:-:S05]  /*d7c0*/  LOP3.LUT R5, R0, 0x80, R5, 0xf8, !PT ;  /* 0x0000008000057812 */ /* 0x000fca00078ef805 */
[----:B------:R-:W-:Y:S01]  /*d7d0*/  STG.E.U8 desc[UR36][R2.64], R5 ;  /* 0x0000000502007986 */ /* 0x000fe2000c101124 */
[----:B------:R-:W-:Y:S05]  /*d7e0*/  EXIT ;  /* 0x000000000000794d */ /* 0x000fea0003800000 */
.L_x_32042:
        /* <DEDUP_REMOVED lines=12> */
.L_x_32048:
[----:B------:R-:W-:Y:S01]  /*d8b0*/  IMAD.MOV.U32 R0, RZ, RZ, 0x7f ;  /* 0x0000007fff007424 */ /* 0x000fe200078e00ff */
[----:B------:R-:W-:-:S04]  /*d8c0*/  ISETP.GT.U32.AND P0, PT, R4, 0x7f800000, PT ;  /* 0x7f8000000400780c */ /* 0x000fc80003f04070 */
[----:B------:R-:W-:-:S09]  /*d8d0*/  SEL R0, R0, 0x7c, P0 ;  /* 0x0000007c00007807 */ /* 0x000fd20000000000 */
.L_x_32049:
[----:B------:R-:W-:Y:S05]  /*d8e0*/  BSYNC.RECONVERGENT B0 ;  /* 0x0000000000007941 */ /* 0x000fea0003800200 */
.L_x_32047:
[----:B------:R-:W-:-:S04]  /*d8f0*/  SHF.R.U32.HI R5, RZ, 0x18, R5 ;  /* 0x00000018ff057819 */ /* 0x000fc80000011605 */
[----:B------:R-:W-:-:S05]  /*d900*/  LOP3.LUT R5, R0, 0x80, R5, 0xf8, !PT ;  /* 0x0000008000057812 */ /* 0x000fca00078ef805 */
[----:B------:R-:W-:Y:S01]  /*d910*/  STG.E.U8 desc[UR36][R2.64], R5 ;  /* 0x0000000502007986 */ /* 0x000fe2000c101124 */
[----:B------:R-:W-:Y:S05]  /*d920*/  EXIT ;  /* 0x000000000000794d */ /* 0x000fea0003800000 */
.L_x_32041:
[----:B------:R-:W-:-:S05]  /*d930*/  HADD2.F32 R0, -RZ, R18.H0_H0 ;  /* 0x20000012ff007230 */ /* 0x000fca0000004100 */
[----:B------:R-:W-:-:S05]  /*d940*/  F2FP.BF16.F32.PACK_AB R0, RZ, R0 ;  /* 0x00000000ff00723e */ /* 0x000fca00000010ff */
[----:B------:R-:W-:Y:S01]  /*d950*/  STG.E.U16 desc[UR36][R2.64], R0 ;  /* 0x0000000002007986 */ /* 0x000fe2000c101524 */
[----:B------:R-:W-:Y:S05]  /*d960*/  EXIT ;  /* 0x000000000000794d */ /* 0x000fea0003800000 */
.L_x_32050:
        /* <DEDUP_REMOVED lines=9> */
.L_x_54989:


//--------------------- .text._ZN2at6native18elementwise_kernelILi128ELi4EZNS0_22gpu_kernel_impl_nocastINS0_13BinaryFunctorIN3c104HalfES5_S5_ZZZNS0_21remainder_kernel_cudaERNS_18TensorIteratorBaseEENKUlvE0_clEvENKUlvE1_clEvEUlS5_S5_E_EEEEvS7_RKT_EUliE_EEviT1_ --------------------------
	.section	.text._ZN2at6native18elementwise_kernelILi128ELi4EZNS0_22gpu_kernel_impl_nocastINS0_13BinaryFunctorIN3c104HalfES5_S5_ZZZNS0_21remainder_kernel_cudaERNS_18TensorIteratorBaseEENKUlvE0_clEvENKUlvE1_clEvEUlS5_S5_E_EEEEvS7_RKT_EUliE_EEviT1_,"ax",@progbits
	.align	128
        .global         _ZN2at6native18elementwise_kernelILi128ELi4EZNS0_22gpu_kernel_impl_nocastINS0_13BinaryFunctorIN3c104HalfES5_S5_ZZZNS0_21remainder_kernel_cudaERNS_18TensorIteratorBaseEENKUlvE0_clEvENKUlvE1_clEvEUlS5_S5_E_EEEEvS7_RKT_EUliE_EEviT1_
        .type           _ZN2at6native18elementwise_kernelILi128ELi4EZNS0_22gpu_kernel_impl_nocastINS0_13BinaryFunctorIN3c104HalfES5_S5_ZZZNS0_21remainder_kernel_cudaERNS_18TensorIteratorBaseEENKUlvE0_clEvENKUlvE1_clEvEUlS5_S5_E_EEEEvS7_RKT_EUliE_EEviT1_,@function
        .size           _ZN2at6native18elementwise_kernelILi128ELi4EZNS0_22gpu_kernel_impl_nocastINS0_13BinaryFunctorIN3c104HalfES5_S5_ZZZNS0_21remainder_kernel_cudaERNS_18TensorIteratorBaseEENKUlvE0_clEvENKUlvE1_clEvEUlS5_S5_E_EEEEvS7_RKT_EUliE_EEviT1_,(.L_x_54990 - _ZN2at6native18elementwise_kernelILi128ELi4EZNS0_22gpu_kernel_impl_nocastINS0_13BinaryFunctorIN3c104HalfES5_S5_ZZZNS0_21remainder_kernel_cudaERNS_18TensorIteratorBaseEENKUlvE0_clEvENKUlvE1_clEvEUlS5_S5_E_EEEEvS7_RKT_EUliE_EEviT1_)
        .other          _ZN2at6native18elementwise_kernelILi128ELi4EZNS0_22gpu_kernel_impl_nocastINS0_13BinaryFunctorIN3c104HalfES5_S5_ZZZNS0_21remainder_kernel_cudaERNS_18TensorIteratorBaseEENKUlvE0_clEvENKUlvE1_clEvEUlS5_S5_E_EEEEvS7_RKT_EUliE_EEviT1_,@"STO_CUDA_ENTRY STV_DEFAULT"
_ZN2at6native18elementwise_kernelILi128ELi4EZNS0_22gpu_kernel_impl_nocastINS0_13BinaryFunctorIN3c104HalfES5_S5_ZZZNS0_21remainder_kernel_cudaERNS_18TensorIteratorBaseEENKUlvE0_clEvENKUlvE1_clEvEUlS5_S5_E_EEEEvS7_RKT_EUliE_EEviT1_:
.text._ZN2at6native18elementwise_kernelILi128ELi4EZNS0_22gpu_kernel_impl_nocastINS0_13BinaryFunctorIN3c104HalfES5_S5_ZZZNS0_21remainder_kernel_cudaERNS_18TensorIteratorBaseEENKUlvE0_clEvENKUlvE1_clEvEUlS5_S5_E_EEEEvS7_RKT_EUliE_EEviT1_:
        /* <DEDUP_REMOVED lines=45> */
.L_x_32058:
[----:B------:R-:W-:Y:S01]  /*02d0*/  FSETP.GEU.FTZ.AND P0, PT, R7, -R2, PT ;  /* 0x800000020700720b */ /* 0x000fe20003f1e000 */
[----:B------:R-:W-:-:S12]  /*02e0*/  FADD.FTZ R4, R4, -1 ;  /* 0xbf80000004047421 */ /* 0x000fd80000010000 */
[----:B------:R-:W-:-:S07]  /*02f0*/  @!P0 FADD.FTZ R4, R4, -1 ;  /* 0xbf80000004048421 */ /* 0x000fce0000010000 */
.L_x_32057:
[----:B------:R-:W-:Y:S01]  /*0300*/  FFMA.FTZ R11, -R2, R4, R11 ;  /* 0x00000004020b7223 */ /* 0x000fe2000001010b */
[----:B------:R-:W-:Y:S06]  /*0310*/  BRA `(.L_x_32055) ;  /* 0x0000000000707947 */ /* 0x000fec0003800000 */
.L_x_32056:
        /* <DEDUP_REMOVED lines=13> */
.L_x_32060:
        /* <DEDUP_REMOVED lines=13> */
.L_x_32059:
[----:B------:R-:W-:-:S04]  /*04c0*/  FMUL.FTZ R11, R11, 1.1920928955078125e-07 ;  /* 0x340000000b0b7820 */ /* 0x000fc80000410000 */
[----:B------:R-:W-:-:S07]  /*04d0*/  FMUL.FTZ R11, R10, R11 ;  /* 0x0000000b0a0b7220 */ /* 0x000fce0000410000 */
.L_x_32055:
        /* <DEDUP_REMOVED lines=13> */
[----:B------:R-:W-:-:S05]  /*05b0*/  F2FP.F16.F32.PACK_AB R11, RZ, R11 ;  /* 0x0000000bff0b723e */ /* 0x000fca00000000ff */
[----:B0-----:R0:W-:Y:S04]  /*05c0*/  STG.E.U16 desc[UR6][R4.64], R11 ;  /* 0x0000000b04007986 */ /* 0x0011e8000c101506 */
[----:B------:R-:W-:Y:S05]  /*05d0*/  @P0 BREAK.RELIABLE B1 ;  /* 0x0000000000010942 */ /* 0x000fea0003800100 */
        /* <DEDUP_REMOVED lines=32> */
.L_x_32065:
[----:B------:R-:W-:Y:S01]  /*07e0*/  FSETP.GEU.FTZ.AND P0, PT, R7, -R2, PT ;  /* 0x800000020700720b */ /* 0x000fe20003f1e000 */
[----:B------:R-:W-:-:S12]  /*07f0*/  FADD.FTZ R4, R4, -1 ;  /* 0xbf80000004047421 */ /* 0x000fd80000010000 */
[----:B------:R-:W-:-:S07]  /*0800*/  @!P0 FADD.FTZ R4, R4, -1 ;  /* 0xbf80000004048421 */ /* 0x000fce0000010000 */
.L_x_32064:
[----:B------:R-:W-:Y:S01]  /*0810*/  FFMA.FTZ R11, -R2, R4, R11 ;  /* 0x00000004020b7223 */ /* 0x000fe2000001010b */
[----:B------:R-:W-:Y:S06]  /*0820*/  BRA `(.L_x_32062) ;  /* 0x0000000000707947 */ /* 0x000fec0003800000 */
.L_x_32063:
        /* <DEDUP_REMOVED lines=13> */
.L_x_32067:
        /* <DEDUP_REMOVED lines=13> */
.L_x_32066:
[----:B------:R-:W-:-:S04]  /*09d0*/  FMUL.FTZ R11, R11, 1.1920928955078125e-07 ;  /* 0x340000000b0b7820 */ /* 0x000fc80000410000 */
[----:B------:R-:W-:-:S07]  /*09e0*/  FMUL.FTZ R11, R10, R11 ;  /* 0x0000000b0a0b7220 */ /* 0x000fce0000410000 */
.L_x_32062:
        /* <DEDUP_REMOVED lines=12> */
[----:B------:R-:W-:-:S05]  /*0ab0*/  F2FP.F16.F32.PACK_AB R11, RZ, R11 ;  /* 0x0000000bff0b723e */ /* 0x000fca00000000ff */
[----:B0-----:R0:W-:Y:S02]  /*0ac0*/  STG.E.U16 desc[UR6][R4.64], R11 ;  /* 0x0000000b04007986 */ /* 0x0011e4000c101506 */
.L_x_32054:
[----:B------:R-:W-:-:S13]  /*0ad0*/  ISETP.GE.AND P0, PT, R3, UR4, PT ;  /* 0x0000000403007c0c */ /* 0x000fda000bf06270 */
[----:B------:R-:W-:Y:S05]  /*0ae0*/  @P0 BREAK.RELIABLE B1 ;  /* 0x0000000000010942 */ /* 0x000fea0003800100 */
[----:B------:R-:W-:Y:S05]  /*0af0*/  @P0 BRA `(.L_x_32061) ;  /* 0x0000000400540947 */ /* 0x000fea0003800000 */
[----:B------:R-:W-:Y:S05]  /*0b00*/  BSYNC.RELIABLE B1 ;  /* 0x0000000000017941 */ /* 0x000fea0003800100 */
.L_x_32053:
        /* <DEDUP_REMOVED lines=33> */
.L_x_32072:
[----:B------:R-:W-:Y:S01]  /*0d20*/  FSETP.GEU.FTZ.AND P0, PT, R7, -R2, PT ;  /* 0x800000020700720b */ /* 0x000fe20003f1e000 */
[----:B------:R-:W-:-:S12]  /*0d30*/  FADD.FTZ R4, R4, -1 ;  /* 0xbf80000004047421 */ /* 0x000fd80000010000 */
[----:B------:R-:W-:-:S07]  /*0d40*/  @!P0 FADD.FTZ R4, R4, -1 ;  /* 0xbf80000004048421 */ /* 0x000fce0000010000 */
.L_x_32071:
[----:B------:R-:W-:Y:S05]  /*0d50*/  BSYNC.RECONVERGENT B3 ;  /* 0x0000000000037941 */ /* 0x000fea0003800200 */
.L_x_32070:
[----:B------:R-:W-:Y:S01]  /*0d60*/  FFMA.FTZ R11, -R2, R4, R11 ;  /* 0x00000004020b7223 */ /* 0x000fe2000001010b */
[----:B------:R-:W-:Y:S06]  /*0d70*/  BRA `(.L_x_32073) ;  /* 0x0000000000787947 */ /* 0x000fec0003800000 */
.L_x_32069:
        /* <DEDUP_REMOVED lines=14> */
.L_x_32076:
        /* <DEDUP_REMOVED lines=13> */
.L_x_32075:
[----:B------:R-:W-:Y:S05]  /*0f30*/  BSYNC.RECONVERGENT B3 ;  /* 0x0000000000037941 */ /* 0x000fea0003800200 */
.L_x_32074:
[----:B------:R-:W-:-:S04]  /*0f40*/  FMUL.FTZ R11, R11, 1.1920928955078125e-07 ;  /* 0x340000000b0b7820 */ /* 0x000fc80000410000 */
[----:B------:R-:W-:-:S07]  /*0f50*/  FMUL.FTZ R11, R10, R11 ;  /* 0x0000000b0a0b7220 */ /* 0x000fce0000410000 */
.L_x_32073:
[----:B------:R-:W-:Y:S05]  /*0f60*/  BSYNC.RECONVERGENT B0 ;  /* 0x0000000000007941 */ /* 0x000fea0003800200 */
.L_x_32068:
        /* <DEDUP_REMOVED lines=14> */
.L_x_32061:
[----:B------:R-:W-:Y:S05]  /*1050*/  BSYNC.RECONVERGENT B2 ;  /* 0x0000000000027941 */ /* 0x000fea0003800200 */
.L_x_32052:
[----:B------:R-:W-:Y:S05]  /*1060*/  WARPSYNC.ALL ;  /* 0x0000000000007948 */ /* 0x000fea0003800000 */
[----:B------:R-:W-:-:S13]  /*1070*/  ISETP.GE.AND P0, PT, R3, UR4, PT ;  /* 0x0000000403007c0c */ /* 0x000fda000bf06270 */
[----:B------:R-:W-:Y:S05]  /*1080*/  @P0 EXIT ;  /* 0x000000000000094d */ /* 0x000fea0003800000 */
[----:B01----:R-:W0:Y:S08]  /*1090*/  LDC.64 R4, c[0x0][0x5f0] ;  /* 0x00017c00ff047b82 */ /* 0x003e300000000a00 */
        /* <DEDUP_REMOVED lines=30> */
.L_x_32080:
[----:B------:R-:W-:Y:S01]  /*1280*/  FSETP.GEU.FTZ.AND P0, PT, R7, -R2, PT ;  /* 0x800000020700720b */ /* 0x000fe20003f1e000 */
[----:B------:R-:W-:-:S12]  /*1290*/  FADD.FTZ R4, R4, -1 ;  /* 0xbf80000004047421 */ /* 0x000fd80000010000 */
[----:B------:R-:W-:-:S07]  /*12a0*/  @!P0 FADD.FTZ R4, R4, -1 ;  /* 0xbf80000004048421 */ /* 0x000fce0000010000 */
.L_x_32079:
[----:B------:R-:W-:Y:S01]  /*12b0*/  FFMA.FTZ R9, -R2, R4, R9 ;  /* 0x0000000402097223 */ /* 0x000fe20000010109 */
[----:B------:R-:W-:Y:S06]  /*12c0*/  BRA `(.L_x_32077) ;  /* 0x0000000000707947 */ /* 0x000fec0003800000 */
.L_x_32078:
        /* <DEDUP_REMOVED lines=13> */
.L_x_32082:
        /* <DEDUP_REMOVED lines=13> */
.L_x_32081:
[----:B------:R-:W-:-:S04]  /*1470*/  FMUL.FTZ R9, R9, 1.1920928955078125e-07 ;  /* 0x3400000009097820 */ /* 0x000fc80000410000 */
[----:B------:R-:W-:-:S07]  /*1480*/  FMUL.FTZ R9, R10, R9 ;  /* 0x000000090a097220 */ /* 0x000fce0000410000 */
.L_x_32077:
        /* <DEDUP_REMOVED lines=12> */
[----:B0-----:R-:W-:Y:S01]  /*1550*/  STG.E.U16 desc[UR6][R2.64], R9 ;  /* 0x0000000902007986 */ /* 0x001fe2000c101506 */
[----:B------:R-:W-:Y:S05]  /*1560*/  EXIT ;  /* 0x000000000000794d */ /* 0x000fea0003800000 */
.L_x_32051:
        /* <DEDUP_REMOVED lines=356> */
.L_x_32086:
        /* <DEDUP_REMOVED lines=39> */
.L_x_32091:
[----:B------:R-:W-:Y:S05]  /*2e20*/  BSYNC.RECONVERGENT B3 ;  /* 0x0000000000037941 */ /* 0x000fea0003800200 */
.L_x_32090:
[----:B------:R-:W-:Y:S01]  /*2e30*/  FFMA.FTZ R13, -R10, R6, R13 ;  /* 0x000000060a0d7223 */ /* 0x000fe2000001010d */
[----:B------:R-:W-:Y:S06]  /*2e40*/  BRA `(.L_x_32088) ;  /* 0x0000000000787947 */ /* 0x000fec0003800000 */
.L_x_32089:
        /* <DEDUP_REMOVED lines=14> */
.L_x_32094:
        /* <DEDUP_REMOVED lines=13> */
.L_x_32093:
[----:B------:R-:W-:Y:S05]  /*3000*/  BSYNC.RECONVERGENT B3 ;  /* 0x0000000000037941 */ /* 0x000fea0003800200 */
.L_x_32092:
[----:B------:R-:W-:-:S04]  /*3010*/  FMUL.FTZ R6, R13, 1.1920928955078125e-07 ;  /* 0x340000000d067820 */ /* 0x000fc80000410000 */
[----:B------:R-:W-:-:S07]  /*3020*/  FMUL.FTZ R13, R11, R6 ;  /* 0x000000060b0d7220 */ /* 0x000fce0000410000 */
.L_x_32088:
[----:B------:R-:W-:Y:S05]  /*3030*/  BSYNC.RECONVERGENT B2 ;  /* 0x0000000000027941 */ /* 0x000fea0003800200 */
.L_x_32087:
        /* <DEDUP_REMOVED lines=13> */
[----:B------:R-:W-:Y:S02]  /*3110*/  F2FP.F16.F32.PACK_AB R6, RZ, R6 ;  /* 0x00000006ff06723e */ /* 0x000fe400000000ff */
[----:B------:R-:W-:Y:S02]  /*3120*/  IADD3.X R5, PT, PT, RZ, UR9, RZ, P0, !PT ;  /* 0x00000009ff057c10 */ /* 0x000fe400087fe4ff */
[----:B------:R-:W-:-:S03]  /*3130*/  ISETP.GE.AND P0, PT, R3, UR4, PT ;  /* 0x0000000403007c0c */ /* 0x000fc6000bf06270 */
[----:B------:R1:W-:Y:S10]  /*3140*/  STG.E.U16 desc[UR6][R4.64], R6 ;  /* 0x0000000604007986 */ /* 0x0003f4000c101506 */
[----:B------:R-:W-:Y:S05]  /*3150*/  @P0 BREAK.RELIABLE B0 ;  /* 0x0000000000000942 */ /* 0x000fea0003800100 */
[----:B-1----:R-:W-:Y:S05]  /*3160*/  @P0 BRA `(.L_x_32095) ;  /* 0x0000003400b80947 */ /* 0x002fea0003800000 */
        /* <DEDUP_REMOVED lines=348> */
.L_x_32096:
        /* <DEDUP_REMOVED lines=36> */
.L_x_32102:
[----:B------:R-:W-:Y:S01]  /*4970*/  FSETP.GEU.FTZ.AND P0, PT, R9, -R10, PT ;  /* 0x8000000a0900720b */ /* 0x000fe20003f1e000 */
[----:B------:R-:W-:-:S12]  /*4980*/  FADD.FTZ R6, R6, -1 ;  /* 0xbf80000006067421 */ /* 0x000fd80000010000 */
[----:B------:R-:W-:-:S07]  /*4990*/  @!P0 FADD.FTZ R6, R6, -1 ;  /* 0xbf80000006068421 */ /* 0x000fce0000010000 */
.L_x_32101:
[----:B------:R-:W-:Y:S05]  /*49a0*/  BSYNC.RECONVERGENT B3 ;  /* 0x0000000000037941 */ /* 0x000fea0003800200 */
.L_x_32100:
[----:B------:R-:W-:Y:S01]  /*49b0*/  FFMA.FTZ R13, -R10, R6, R13 ;  /* 0x000000060a0d7223 */ /* 0x000fe2000001010d */
[----:B------:R-:W-:Y:S06]  /*49c0*/  BRA `(.L_x_32098) ;  /* 0x0000000000787947 */ /* 0x000fec0003800000 */
.L_x_32099:
        /* <DEDUP_REMOVED lines=14> */
.L_x_32105:
        /* <DEDUP_REMOVED lines=13> */
.L_x_32104:
[----:B------:R-:W-:Y:S05]  /*4b80*/  BSYNC.RECONVERGENT B3 ;  /* 0x0000000000037941 */ /* 0x000fea0003800200 */
.L_x_32103:
[----:B------:R-:W-:-:S04]  /*4b90*/  FMUL.FTZ R6, R13, 1.1920928955078125e-07 ;  /* 0x340000000d067820 */ /* 0x000fc80000410000 */
[----:B------:R-:W-:-:S07]  /*4ba0*/  FMUL.FTZ R13, R11, R6 ;  /* 0x000000060b0d7220 */ /* 0x000fce0000410000 */
.L_x_32098:
[----:B------:R-:W-:Y:S05]  /*4bb0*/  BSYNC.RECONVERGENT B2 ;  /* 0x0000000000027941 */ /* 0x000fea0003800200 */
.L_x_32097:
        /* <DEDUP_REMOVED lines=14> */
[----:B------:R-:W-:-:S05]  /*4ca0*/  IADD3.X R5, PT, PT, RZ, UR9, RZ, P0, !PT ;  /* 0x00000009ff057c10 */ /* 0x000fca00087fe4ff */
[----:B------:R1:W-:Y:S02]  /*4cb0*/  STG.E.U16 desc[UR6][R4.64], R6 ;  /* 0x0000000604007986 */ /* 0x0003e4000c101506 */
.L_x_32085:
[----:B------:R-:W-:-:S13]  /*4cc0*/  ISETP.GE.AND P0, PT, R3, UR4, PT ;  /* 0x0000000403007c0c */ /* 0x000fda000bf06270 */
[----:B------:R-:W-:Y:S05]  /*4cd0*/  @P0 BREAK.RELIABLE B0 ;  /* 0x0000000000000942 */ /* 0x000fea0003800100 */
[----:B------:R-:W-:Y:S05]  /*4ce0*/  @P0 BRA `(.L_x_32095) ;  /* 0x0000001800d80947 */ /* 0x000fea0003800000 */
[----:B------:R-:W-:Y:S05]  /*4cf0*/  BSYNC.RELIABLE B0 ;  /* 0x0000000000007941 */ /* 0x000fea0003800100 */
.L_x_32084:
        /* <DEDUP_REMOVED lines=348> */
.L_x_32106:
        /* <DEDUP_REMOVED lines=36> */
.L_x_32112:
[----:B------:R-:W-:Y:S01]  /*6500*/  FSETP.GEU.FTZ.AND P0, PT, R9, -R10, PT ;  /* 0x8000000a0900720b */ /* 0x000fe20003f1e000 */
[----:B------:R-:W-:-:S12]  /*6510*/  FADD.FTZ R6, R6, -1 ;  /* 0xbf80000006067421 */ /* 0x000fd80000010000 */
[----:B------:R-:W-:-:S07]  /*6520*/  @!P0 FADD.FTZ R6, R6, -1 ;  /* 0xbf80000006068421 */ /* 0x000fce0000010000 */
.L_x_32111:
[----:B------:R-:W-:Y:S05]  /*6530*/  BSYNC.RECONVERGENT B3 ;  /* 0x0000000000037941 */ /* 0x000fea0003800200 */
.L_x_32110:
[----:B------:R-:W-:Y:S01]  /*6540*/  FFMA.FTZ R13, -R10, R6, R13 ;  /* 0x000000060a0d7223 */ /* 0x000fe2000001010d */
[----:B------:R-:W-:Y:S06]  /*6550*/  BRA `(.L_x_32108) ;  /* 0x0000000000787947 */ /* 0x000fec0003800000 */
.L_x_32109:
        /* <DEDUP_REMOVED lines=14> */
.L_x_32115:
        /* <DEDUP_REMOVED lines=13> */
.L_x_32114:
[----:B------:R-:W-:Y:S05]  /*6710*/  BSYNC.RECONVERGENT B3 ;  /* 0x0000000000037941 */ /* 0x000fea0003800200 */
.L_x_32113:
[----:B------:R-:W-:-:S04]  /*6720*/  FMUL.FTZ R6, R13, 1.1920928955078125e-07 ;  /* 0x340000000d067820 */ /* 0x000fc80000410000 */
[----:B------:R-:W-:-:S07]  /*6730*/  FMUL.FTZ R13, R11, R6 ;  /* 0x000000060b0d7220 */ /* 0x000fce0000410000 */
.L_x_32108:
[----:B------:R-:W-:Y:S05]  /*6740*/  BSYNC.RECONVERGENT B2 ;  /* 0x0000000000027941 */ /* 0x000fea0003800200 */
.L_x_32107:
        /* <DEDUP_REMOVED lines=16> */
.L_x_32095:
[----:B------:R-:W-:Y:S05]  /*6850*/  BSYNC.RECONVERGENT B1 ;  /* 0x0000000000017941 */ /* 0x000fea0003800200 */
.L_x_32083:
        /* <DEDUP_REMOVED lines=351> */
.L_x_32116:
        /* <DEDUP_REMOVED lines=39> */
.L_x_32122:
[----:B------:R-:W-:Y:S01]  /*80c0*/  FSETP.GEU.FTZ.AND P0, PT, R7, -R8, PT ;  /* 0x800000080700720b */ /* 0x000fe20003f1e000 */
[----:B------:R-:W-:-:S12]  /*80d0*/  FADD.FTZ R4, R4, -1 ;  /* 0xbf80000004047421 */ /* 0x000fd80000010000 */
[----:B------:R-:W-:-:S07]  /*80e0*/  @!P0 FADD.FTZ R4, R4, -1 ;  /* 0xbf80000004048421 */ /* 0x000fce0000010000 */
.L_x_32121:
[----:B------:R-:W-:Y:S05]  /*80f0*/  BSYNC.RECONVERGENT B2 ;  /* 0x0000000000027941 */ /* 0x000fea0003800200 */
.L_x_32120:
[----:B------:R-:W-:Y:S01]  /*8100*/  FFMA.FTZ R11, -R8, R4, R11 ;  /* 0x00000004080b7223 */ /* 0x000fe2000001010b */
[----:B------:R-:W-:Y:S06]  /*8110*/  BRA `(.L_x_32118) ;  /* 0x0000000000787947 */ /* 0x000fec0003800000 */
.L_x_32119:
        /* <DEDUP_REMOVED lines=14> */
.L_x_32125:
        /* <DEDUP_REMOVED lines=13> */
.L_x_32124:
[----:B------:R-:W-:Y:S05]  /*82d0*/  BSYNC.RECONVERGENT B2 ;  /* 0x0000000000027941 */ /* 0x000fea0003800200 */
.L_x_32123:
[----:B------:R-:W-:-:S04]  /*82e0*/  FMUL.FTZ R4, R11, 1.1920928955078125e-07 ;  /* 0x340000000b047820 */ /* 0x000fc80000410000 */
[----:B------:R-:W-:-:S07]  /*82f0*/  FMUL.FTZ R11, R9, R4 ;  /* 0x00000004090b7220 */ /* 0x000fce0000410000 */
.L_x_32118:
[----:B------:R-:W-:Y:S05]  /*8300*/  BSYNC.RECONVERGENT B1 ;  /* 0x0000000000017941 */ /* 0x000fea0003800200 */
.L_x_32117:
        /* <DEDUP_REMOVED lines=11> */
[----:B------:R-:W-:Y:S01]  /*83c0*/  STG.E.U16 desc[UR6][R2.64], R0 ;  /* 0x0000000002007986 */ /* 0x000fe2000c101506 */
[----:B------:R-:W-:Y:S05]  /*83d0*/  EXIT ;  /* 0x000000000000794d */ /* 0x000fea0003800000 */
.L_x_32126:
        /* <DEDUP_REMOVED lines=10> */
.L_x_54990:


//--------------------- .text._ZN2at6native27unrolled_elementwise_kernelINS0_13BinaryFunctorIN3c104HalfES4_S4_ZZZNS0_21remainder_kernel_cudaERNS_18TensorIteratorBaseEENKUlvE0_clEvENKUlvE1_clEvEUlS4_S4_E_EESt5arrayIPcLm3EELi4E23TrivialOffsetCalculatorILi2EjESE_ILi1EjENS0_6memory15LoadWithoutCastENSH_16StoreWithoutCastEEEviT_T0_T2_T3_T4_T5_ --------------------------
	.section	.text._ZN2at6native27unrolled_elementwise_kernelINS0_13BinaryFunctorIN3c104HalfES4_S4_ZZZNS0_21remainder_kernel_cudaERNS_18TensorIteratorBaseEENKUlvE0_clEvENKUlvE1_clEvEUlS4_S4_E_EESt5arrayIPcLm3EELi4E23TrivialOffsetCalculatorILi2EjESE_ILi1EjENS0_6memory15LoadWithoutCastENSH_16StoreWithoutCastEEEviT_T0_T2_T3_T4_T5_,"ax",@progbits
	.align	128
        .global         _ZN2at6native27unrolled_elementwise_kernelINS0_13BinaryFunctorIN3c104HalfES4_S4_ZZZNS0_21remainder_kernel_cudaERNS_18TensorIteratorBaseEENKUlvE0_clEvENKUlvE1_clEvEUlS4_S4_E_EESt5arrayIPcLm3EELi4E23TrivialOffsetCalculatorILi2EjESE_ILi1EjENS0_6memory15LoadWithoutCastENSH_16StoreWithoutCastEEEviT_T0_T2_T3_T4_T5_
        .type           _ZN2at6native27unrolled_elementwise_kernelINS0_13BinaryFunctorIN3c104HalfES4_S4_ZZZNS0_21remainder_kernel_cudaERNS_18TensorIteratorBaseEENKUlvE0_clEvENKUlvE1_clEvEUlS4_S4_E_EESt5arrayIPcLm3EELi4E23TrivialOffsetCalculatorILi2EjESE_ILi1EjENS0_6memory15LoadWithoutCastENSH_16StoreWithoutCastEEEviT_T0_T2_T3_T4_T5_,@function
        .size           _ZN2at6native27unrolled_elementwise_kernelINS0_13BinaryFunctorIN3c104HalfES4_S4_ZZZNS0_21remainder_kernel_cudaERNS_18TensorIteratorBaseEENKUlvE0_clEvENKUlvE1_clEvEUlS4_S4_E_EESt5arrayIPcLm3EELi4E23TrivialOffsetCalculatorILi2EjESE_ILi1EjENS0_6memory15LoadWithoutCastENSH_16StoreWithoutCastEEEviT_T0_T2_T3_T4_T5_,(.L_x_54991 - _ZN2at6native27unrolled_elementwise_kernelINS0_13BinaryFunctorIN3c104HalfES4_S4_ZZZNS0_21remainder_kernel_cudaERNS_18TensorIteratorBaseEENKUlvE0_clEvENKUlvE1_clEvEUlS4_S4_E_EESt5arrayIPcLm3EELi4E23TrivialOffsetCalculatorILi2EjESE_ILi1EjENS0_6memory15LoadWithoutCastENSH_16StoreWithoutCastEEEviT_T0_T2_T3_T4_T5_)
        .other          _ZN2at6native27unrolled_elementwise_kernelINS0_13BinaryFunctorIN3c104HalfES4_S4_ZZZNS0_21remainder_kernel_cudaERNS_18TensorIteratorBaseEENKUlvE0_clEvENKUlvE1_clEvEUlS4_S4_E_EESt5arrayIPcLm3EELi4E23TrivialOffsetCalculatorILi2EjESE_ILi1EjENS0_6memory15LoadWithoutCastENSH_16StoreWithoutCastEEEviT_T0_T2_T3_T4_T5_,@"STO_CUDA_ENTRY STV_DEFAULT"
_ZN2at6native27unrolled_elementwise_kernelINS0_13BinaryFunctorIN3c104HalfES4_S4_ZZZNS0_21remainder_kernel_cudaERNS_18TensorIteratorBaseEENKUlvE0_clEvENKUlvE1_clEvEUlS4_S4_E_EESt5arrayIPcLm3EELi4E23TrivialOffsetCalculatorILi2EjESE_ILi1EjENS0_6memory15LoadWithoutCastENSH_16StoreWithoutCastEEEviT_T0_T2_T3_T4_T5_:
.text._ZN2at6native27unrolled_elementwise_kernelINS0_13BinaryFunctorIN3c104HalfES4_S4_ZZZNS0_21remainder_kernel_cudaERNS_18TensorIteratorBaseEENKUlvE0_clEvENKUlvE1_clEvEUlS4_S4_E_EESt5arrayIPcLm3EELi4E23TrivialOffsetCalculatorILi2EjESE_ILi1EjENS0_6memory15LoadWithoutCastENSH_16StoreWithoutCastEEEviT_T0_T2_T3_T4_T5_:
        /* <DEDUP_REMOVED lines=85> */
.L_x_32133:
[----:B------:R-:W-:Y:S05]  /*0550*/  BSYNC.RECONVERGENT B2 ;  /* 0x0000000000027941 */ /* 0x000fea0003800200 */
.L_x_32132:
[----:B------:R-:W-:Y:S01]  /*0560*/  FFMA.FTZ R3, -R6, R2, R3 ;  /* 0x0000000206037223 */ /* 0x000fe20000010103 */
[----:B------:R-:W-:Y:S06]  /*0570*/  BRA `(.L_x_32130) ;  /* 0x0000000000787947 */ /* 0x000fec0003800000 */
.L_x_32131:
        /* <DEDUP_REMOVED lines=14> */
.L_x_32136:
        /* <DEDUP_REMOVED lines=13> */
.L_x_32135:
[----:B------:R-:W-:Y:S05]  /*0730*/  BSYNC.RECONVERGENT B2 ;  /* 0x0000000000027941 */ /* 0x000fea0003800200 */
.L_x_32134:
[----:B------:R-:W-:-:S04]  /*0740*/  FMUL.FTZ R3, R3, 1.1920928955078125e-07 ;  /* 0x3400000003037820 */ /* 0x000fc80000410000 */
[----:B------:R-:W-:-:S07]  /*0750*/  FMUL.FTZ R3, R2, R3 ;  /* 0x0000000302037220 */ /* 0x000fce0000410000 */
.L_x_32130:
[----:B------:R-:W-:Y:S05]  /*0760*/  BSYNC.RECONVERGENT B0 ;  /* 0x0000000000007941 */ /* 0x000fea0003800200 */
.L_x_32129:
        /* <DEDUP_REMOVED lines=11> */
.L_x_32128:
[----:B------:R-:W-:Y:S05]  /*0820*/  BSYNC.RECONVERGENT B1 ;  /* 0x0000000000017941 */ /* 0x000fea0003800200 */
.L_x_32127:
        /* <DEDUP_REMOVED lines=33> */
.L_x_32144:
[----:B------:R-:W-:Y:S01]  /*0a40*/  FSETP.GEU.FTZ.AND P0, PT, R7, -R8, PT ;  /* 0x800000080700720b */ /* 0x000fe20003f1e000 */
[----:B------:R-:W-:-:S12]  /*0a50*/  FADD.FTZ R4, R4, -1 ;  /* 0xbf80000004047421 */ /* 0x000fd80000010000 */
[----:B------:R-:W-:-:S07]  /*0a60*/  @!P0 FADD.FTZ R4, R4, -1 ;  /* 0xbf80000004048421 */ /* 0x000fce0000010000 */
.L_x_32143:
[----:B------:R-:W-:Y:S05]  /*0a70*/  BSYNC.RECONVERGENT B2 ;  /* 0x0000000000027941 */ /* 0x000fea0003800200 */
.L_x_32142:
[----:B------:R-:W-:Y:S01]  /*0a80*/  FFMA.FTZ R5, -R8, R4, R5 ;  /* 0x0000000408057223 */ /* 0x000fe20000010105 */
[----:B------:R-:W-:Y:S06]  /*0a90*/  BRA `(.L_x_32140) ;  /* 0x0000000000787947 */ /* 0x000fec0003800000 */
.L_x_32141:
        /* <DEDUP_REMOVED lines=14> */
.L_x_32147:
        /* <DEDUP_REMOVED lines=13> */
.L_x_32146:
[----:B------:R-:W-:Y:S05]  /*0c50*/  BSYNC.RECONVERGENT B2 ;  /* 0x0000000000027941 */ /* 0x000fea0003800200 */
.L_x_32145:
[----:B------:R-:W-:-:S04]  /*0c60*/  FMUL.FTZ R5, R5, 1.1920928955078125e-07 ;  /* 0x3400000005057820 */ /* 0x000fc80000410000 */
[----:B------:R-:W-:-:S07]  /*0c70*/  FMUL.FTZ R5, R4, R5 ;  /* 0x0000000504057220 */ /* 0x000fce0000410000 */
.L_x_32140:
[----:B------:R-:W-:Y:S05]  /*0c80*/  BSYNC.RECONVERGENT B0 ;  /* 0x0000000000007941 */ /* 0x000fea0003800200 */
.L_x_32139:
        /* <DEDUP_REMOVED lines=11> */
.L_x_32138:
[----:B------:R-:W-:Y:S05]  /*0d40*/  BSYNC.RECONVERGENT B1 ;  /* 0x0000000000017941 */ /* 0x000fea0003800200 */
.L_x_32137:
        /* <DEDUP_REMOVED lines=33> */
.L_x_32155:
[----:B------:R-:W-:Y:S01]  /*0f60*/  FSETP.GEU.FTZ.AND P0, PT, R8, -R10, PT ;  /* 0x8000000a0800720b */ /* 0x000fe20003f1e000 */
[----:B------:R-:W-:-:S12]  /*0f70*/  FADD.FTZ R6, R6, -1 ;  /* 0xbf80000006067421 */ /* 0x000fd80000010000 */
[----:B------:R-:W-:-:S07]  /*0f80*/  @!P0 FADD.FTZ R6, R6, -1 ;  /* 0xbf80000006068421 */ /* 0x000fce0000010000 */
.L_x_32154:
[----:B------:R-:W-:Y:S05]  /*0f90*/  BSYNC.RECONVERGENT B2 ;  /* 0x0000000000027941 */ /* 0x000fea0003800200 */
.L_x_32153:
[----:B------:R-:W-:Y:S01]  /*0fa0*/  FFMA.FTZ R5, -R10, R6, R5 ;  /* 0x000000060a057223 */ /* 0x000fe20000010105 */
[----:B------:R-:W-:Y:S06]  /*0fb0*/  BRA `(.L_x_32151) ;  /* 0x0000000000787947 */ /* 0x000fec0003800000 */
.L_x_32152:
        /* <DEDUP_REMOVED lines=14> */
.L_x_32158:
        /* <DEDUP_REMOVED lines=13> */
.L_x_32157:
[----:B------:R-:W-:Y:S05]  /*1170*/  BSYNC.RECONVERGENT B2 ;  /* 0x0000000000027941 */ /* 0x000fea0003800200 */
.L_x_32156:
[----:B------:R-:W-:-:S04]  /*1180*/  FMUL.FTZ R5, R5, 1.1920928955078125e-07 ;  /* 0x3400000005057820 */ /* 0x000fc80000410000 */
[----:B------:R-:W-:-:S07]  /*1190*/  FMUL.FTZ R5, R10, R5 ;  /* 0x000000050a057220 */ /* 0x000fce0000410000 */
.L_x_32151:
[----:B------:R-:W-:Y:S05]  /*11a0*/  BSYNC.RECONVERGENT B0 ;  /* 0x0000000000007941 */ /* 0x000fea0003800200 */
.L_x_32150:
        /* <DEDUP_REMOVED lines=11> */
.L_x_32149:
[----:B------:R-:W-:Y:S05]  /*1260*/  BSYNC.RECONVERGENT B1 ;  /* 0x0000000000017941 */ /* 0x000fea0003800200 */
.L_x_32148:
        /* <DEDUP_REMOVED lines=33> */
.L_x_32166:
[----:B------:R-:W-:Y:S01]  /*1480*/  FSETP.GEU.FTZ.AND P0, PT, R9, -R11, PT ;  /* 0x8000000b0900720b */ /* 0x000fe20003f1e000 */
[----:B------:R-:W-:-:S12]  /*1490*/  FADD.FTZ R7, R7, -1 ;  /* 0xbf80000007077421 */ /* 0x000fd80000010000 */
[----:B------:R-:W-:-:S07]  /*14a0*/  @!P0 FADD.FTZ R7, R7, -1 ;  /* 0xbf80000007078421 */ /* 0x000fce0000010000 */
.L_x_32165:
[----:B------:R-:W-:Y:S05]  /*14b0*/  BSYNC.RECONVERGENT B2 ;  /* 0x0000000000027941 */ /* 0x000fea0003800200 */
.L_x_32164:
[----:B------:R-:W-:Y:S01]  /*14c0*/  FFMA.FTZ R6, -R11, R7, R6 ;  /* 0x000000070b067223 */ /* 0x000fe20000010106 */
[----:B------:R-:W-:Y:S06]  /*14d0*/  BRA `(.L_x_32162) ;  /* 0x0000000000787947 */ /* 0x000fec0003800000 */
.L_x_32163:
        /* <DEDUP_REMOVED lines=14> */
.L_x_32169:
        /* <DEDUP_REMOVED lines=13> */
.L_x_32168:
[----:B------:R-:W-:Y:S05]  /*1690*/  BSYNC.RECONVERGENT B2 ;  /* 0x0000000000027941 */ /* 0x000fea0003800200 */
.L_x_32167:
[----:B------:R-:W-:-:S04]  /*16a0*/  FMUL.FTZ R6, R6, 1.1920928955078125e-07 ;  /* 0x3400000006067820 */ /* 0x000fc80000410000 */
[----:B------:R-:W-:-:S07]  /*16b0*/  FMUL.FTZ R6, R11, R6 ;  /* 0x000000060b067220 */ /* 0x000fce0000410000 */
.L_x_32162:
[----:B------:R-:W-:Y:S05]  /*16c0*/  BSYNC.RECONVERGENT B0 ;  /* 0x0000000000007941 */ /* 0x000fea0003800200 */
.L_x_32161:
        /* <DEDUP_REMOVED lines=11> */
.L_x_32160:
[----:B------:R-:W-:Y:S05]  /*1780*/  BSYNC.RECONVERGENT B1 ;  /* 0x0000000000017941 */ /* 0x000fea0003800200 */
.L_x_32159:
        /* <DEDUP_REMOVED lines=17> */
.L_x_32172:
[----:B------:R-:W-:Y:S05]  /*18a0*/  BSYNC.RELIABLE B1 ;  /* 0x0000000000017941 */ /* 0x000fea0003800100 */
.L_x_32171:
[----:B------:R-:W-:-:S13]  /*18b0*/  ISETP.GE.AND P0, PT, R19, R18, PT ;  /* 0x000000121300720c */ /* 0x000fda0003f06270 */
[----:B-1----:R-:W1:Y:S01]  /*18c0*/  @!P0 LDC.64 R2, c[0x0][0x388] ;  /* 0x0000e200ff028b82 */ /* 0x002e620000000a00 */
[----:B------:R-:W-:Y:S02]  /*18d0*/  @!P0 IMAD R7, R0, 0x200, R19 ;  /* 0x0000020000078824 */ /* 0x000fe400078e0213 */
[----:B------:R-:W-:Y:S02]  /*18e0*/  @!P0 VIADD R19, R19, 0x80 ;  /* 0x0000008013138836 */ /* 0x000fe40000000000 */
[----:B-1----:R-:W-:-:S05]  /*18f0*/  @!P0 IMAD.WIDE.U32 R2, R7, 0x2, R2 ;  /* 0x0000000207028825 */ /* 0x002fca00078e0002 */
[----:B------:R2:W-:Y:S02]  /*1900*/  @!P0 STG.E.U16 desc[UR4][R2.64], R5 ;  /* 0x0000000502008986 */ /* 0x0005e4000c101504 */
.L_x_32173:
[----:B------:R-:W-:Y:S05]  /*1910*/  BSYNC.RECONVERGENT B0 ;  /* 0x0000000000007941 */ /* 0x000fea0003800200 */
.L_x_32170:
        /* <DEDUP_REMOVED lines=8> */
.L_x_32174:
        /* <DEDUP_REMOVED lines=14> */
.L_x_54991:


//--------------------- .text._ZN2at6native29vectorized_elementwise_kernelILi2ENS0_13BinaryFunctorIN3c104HalfES4_S4_ZZZNS0_21remainder_kernel_cudaERNS_18TensorIteratorBaseEENKUlvE0_clEvENKUlvE1_clEvEUlS4_S4_E_EESt5arrayIPcLm3EEEEviT0_T1_ --------------------------
	.section	.text._ZN2at6native29vectorized_elementwise_kernelILi2ENS0_13BinaryFunctorIN3c104HalfES4_S4_ZZZNS0_21remainder_kernel_cudaERNS_18TensorIteratorBaseEENKUlvE0_clEvENKUlvE1_clEvEUlS4_S4_E_EESt5arrayIPcLm3EEEEviT0_T1_,"ax",@progbits
	.align	128
        .global         _ZN2at6native29vectorized_elementwise_kernelILi2ENS0_13BinaryFunctorIN3c104HalfES4_S4_ZZZNS0_21remainder_kernel_cudaERNS_18TensorIteratorBaseEENKUlvE0_clEvENKUlvE1_clEvEUlS4_S4_E_EESt5arrayIPcLm3EEEEviT0_T1_
        .type           _ZN2at6native29vectorized_elementwise_kernelILi2ENS0_13BinaryFunctorIN3c104HalfES4_S4_ZZZNS0_21remainder_kernel_cudaERNS_18TensorIteratorBaseEENKUlvE0_clEvENKUlvE1_clEvEUlS4_S4_E_EESt5arrayIPcLm3EEEEviT0_T1_,@function
        .size           _ZN2at6native29vectorized_elementwise_kernelILi2ENS0_13BinaryFunctorIN3c104HalfES4_S4_ZZZNS0_21remainder_kernel_cudaERNS_18TensorIteratorBaseEENKUlvE0_clEvENKUlvE1_clEvEUlS4_S4_E_EESt5arrayIPcLm3EEEEviT0_T1_,(.L_x_54992 - _ZN2at6native29vectorized_elementwise_kernelILi2ENS0_13BinaryFunctorIN3c104HalfES4_S4_ZZZNS0_21remainder_kernel_cudaERNS_18TensorIteratorBaseEENKUlvE0_clEvENKUlvE1_clEvEUlS4_S4_E_EESt5arrayIPcLm3EEEEviT0_T1_)
        .other          _ZN2at6native29vectorized_elementwise_kernelILi2ENS0_13BinaryFunctorIN3c104HalfES4_S4_ZZZNS0_21remainder_kernel_cudaERNS_18TensorIteratorBaseEENKUlvE0_clEvENKUlvE1_clEvEUlS4_S4_E_EESt5arrayIPcLm3EEEEviT0_T1_,@"STO_CUDA_ENTRY STV_DEFAULT"
_ZN2at6native29vectorized_elementwise_kernelILi2ENS0_13BinaryFunctorIN3c104HalfES4_S4_ZZZNS0_21remainder_kernel_cudaERNS_18TensorIteratorBaseEENKUlvE0_clEvENKUlvE1_clEvEUlS4_S4_E_EESt5arrayIPcLm3EEEEviT0_T1_:
.text._ZN2at6native29vectorized_elementwise_kernelILi2ENS0_13BinaryFunctorIN3c104HalfES4_S4_ZZZNS0_21remainder_kernel_cudaERNS_18TensorIteratorBaseEENKUlvE0_clEvENKUlvE1_clEvEUlS4_S4_E_EESt5arrayIPcLm3EEEEviT0_T1_:
        /* <DEDUP_REMOVED lines=132> */
.L_x_32182:
[----:B------:R-:W-:Y:S05]  /*0840*/  BSYNC.RECONVERGENT B2 ;  /* 0x0000000000027941 */ /* 0x000fea0003800200 */
.L_x_32181:
[----:B------:R-:W-:Y:S01]  /*0850*/  FFMA.FTZ R12, -R13, R17, R12 ;  /* 0x000000110d0c7223 */ /* 0x000fe2000001010c */
[----:B------:R-:W-:Y:S06]  /*0860*/  BRA `(.L_x_32179) ;  /* 0x0000000000787947 */ /* 0x000fec0003800000 */
.L_x_32180:
        /* <DEDUP_REMOVED lines=14> */
.L_x_32185:
        /* <DEDUP_REMOVED lines=13> */
.L_x_32184:
[----:B------:R-:W-:Y:S05]  /*0a20*/  BSYNC.RECONVERGENT B2 ;  /* 0x0000000000027941 */ /* 0x000fea0003800200 */
.L_x_32183:
[----:B0-----:R-:W-:-:S04]  /*0a30*/  FMUL.FTZ R13, R16, 1.1920928955078125e-07 ;  /* 0x34000000100d7820 */ /* 0x001fc80000410000 */
[----:B------:R-:W-:-:S07]  /*0a40*/  FMUL.FTZ R12, R12, R13 ;  /* 0x0000000d0c0c7220 */ /* 0x000fce0000410000 */
.L_x_32179:
[----:B------:R-:W-:Y:S05]  /*0a50*/  BSYNC.RECONVERGENT B0 ;  /* 0x0000000000007941 */ /* 0x000fea0003800200 */
.L_x_32178:
        /* <DEDUP_REMOVED lines=11> */
.L_x_32177:
[----:B------:R-:W-:Y:S05]  /*0b10*/  BSYNC.RECONVERGENT B1 ;  /* 0x0000000000017941 */ /* 0x000fea0003800200 */
.L_x_32176:
[----:B-----5:R-:W-:Y:S01]  /*0b20*/  VIADD R8, R6, 0x80 ;  /* 0x0000008006087836 */ /* 0x020fe20000000000 */
        /* <DEDUP_REMOVED lines=32> */
.L_x_32193:
[----:B------:R-:W-:Y:S01]  /*0d30*/  FSETP.GEU.FTZ.AND P0, PT, R15, -R17, PT ;  /* 0x800000110f00720b */ /* 0x000fe20003f1e000 */
[----:B------:R-:W-:-:S12]  /*0d40*/  FADD.FTZ R13, R13, -1 ;  /* 0xbf8000000d0d7421 */ /* 0x000fd80000010000 */
[----:B------:R-:W-:-:S07]  /*0d50*/  @!P0 FADD.FTZ R13, R13, -1 ;  /* 0xbf8000000d0d8421 */ /* 0x000fce0000010000 */
.L_x_32192:
[----:B------:R-:W-:Y:S05]  /*0d60*/  BSYNC.RECONVERGENT B2 ;  /* 0x0000000000027941 */ /* 0x000fea0003800200 */
.L_x_32191:
[----:B------:R-:W-:Y:S01]  /*0d70*/  FFMA.FTZ R12, -R17, R13, R12 ;  /* 0x0000000d110c7223 */ /* 0x000fe2000001010c */
[----:B------:R-:W-:Y:S06]  /*0d80*/  BRA `(.L_x_32189) ;  /* 0x0000000000787947 */ /* 0x000fec0003800000 */
.L_x_32190:
        /* <DEDUP_REMOVED lines=14> */
.L_x_32196:
        /* <DEDUP_REMOVED lines=13> */
.L_x_32195:
[----:B------:R-:W-:Y:S05]  /*0f40*/  BSYNC.RECONVERGENT B2 ;  /* 0x0000000000027941 */ /* 0x000fea0003800200 */
.L_x_32194:
[----:B0-----:R-:W-:-:S04]  /*0f50*/  FMUL.FTZ R13, R16, 1.1920928955078125e-07 ;  /* 0x34000000100d7820 */ /* 0x001fc80000410000 */
[----:B------:R-:W-:-:S07]  /*0f60*/  FMUL.FTZ R12, R12, R13 ;  /* 0x0000000d0c0c7220 */ /* 0x000fce0000410000 */
.L_x_32189:
[----:B------:R-:W-:Y:S05]  /*0f70*/  BSYNC.RECONVERGENT B0 ;  /* 0x0000000000007941 */ /* 0x000fea0003800200 */
.L_x_32188:
        /* <DEDUP_REMOVED lines=11> */
.L_x_32187:
[----:B------:R-:W-:Y:S05]  /*1030*/  BSYNC.RECONVERGENT B1 ;  /* 0x0000000000017941 */ /* 0x000fea0003800200 */
.L_x_32186:
        /* <DEDUP_REMOVED lines=33> */
.L_x_32204:
[----:B------:R-:W-:Y:S01]  /*1250*/  FSETP.GEU.FTZ.AND P0, PT, R13, -R17, PT ;  /* 0x800000110d00720b */ /* 0x000fe20003f1e000 */
[----:B------:R-:W-:-:S12]  /*1260*/  FADD.FTZ R15, R15, -1 ;  /* 0xbf8000000f0f7421 */ /* 0x000fd80000010000 */
[----:B------:R-:W-:-:S07]  /*1270*/  @!P0 FADD.FTZ R15, R15, -1 ;  /* 0xbf8000000f0f8421 */ /* 0x000fce0000010000 */
.L_x_32203:
[----:B------:R-:W-:Y:S05]  /*1280*/  BSYNC.RECONVERGENT B2 ;  /* 0x0000000000027941 */ /* 0x000fea0003800200 */
.L_x_32202:
[----:B------:R-:W-:Y:S01]  /*1290*/  FFMA.FTZ R10, -R17, R15, R10 ;  /* 0x0000000f110a7223 */ /* 0x000fe2000001010a */
[----:B------:R-:W-:Y:S06]  /*12a0*/  BRA `(.L_x_32200) ;  /* 0x0000000000807947 */ /* 0x000fec0003800000 */
.L_x_32201:
        /* <DEDUP_REMOVED lines=15> */
.L_x_32207:
        /* <DEDUP_REMOVED lines=14> */
.L_x_32206:
[----:B------:R-:W-:Y:S05]  /*1480*/  BSYNC.RECONVERGENT B2 ;  /* 0x0000000000027941 */ /* 0x000fea0003800200 */
.L_x_32205:
[----:B------:R-:W-:-:S04]  /*1490*/  FMUL.FTZ R15, R15, 1.1920928955078125e-07 ;  /* 0x340000000f0f7820 */ /* 0x000fc80000410000 */
[----:B------:R-:W-:-:S07]  /*14a0*/  FMUL.FTZ R10, R10, R15 ;  /* 0x0000000f0a0a7220 */ /* 0x000fce0000410000 */
.L_x_32200:
[----:B------:R-:W-:Y:S05]  /*14b0*/  BSYNC.RECONVERGENT B0 ;  /* 0x0000000000007941 */ /* 0x000fea0003800200 */
.L_x_32199:
        /* <DEDUP_REMOVED lines=11> */
.L_x_32198:
[----:B------:R-:W-:Y:S05]  /*1570*/  BSYNC.RECONVERGENT B1 ;  /* 0x0000000000017941 */ /* 0x000fea0003800200 */
.L_x_32197:
        /* <DEDUP_REMOVED lines=33> */
.L_x_32215:
[----:B------:R-:W-:Y:S01]  /*1790*/  FSETP.GEU.FTZ.AND P0, PT, R14, -R15, PT ;  /* 0x8000000f0e00720b */ /* 0x000fe20003f1e000 */
[----:B------:R-:W-:-:S12]  /*17a0*/  FADD.FTZ R11, R11, -1 ;  /* 0xbf8000000b0b7421 */ /* 0x000fd80000010000 */
[----:B------:R-:W-:-:S07]  /*17b0*/  @!P0 FADD.FTZ R11, R11, -1 ;  /* 0xbf8000000b0b8421 */ /* 0x000fce0000010000 */
.L_x_32214:
[----:B------:R-:W-:Y:S05]  /*17c0*/  BSYNC.RECONVERGENT B2 ;  /* 0x0000000000027941 */ /* 0x000fea0003800200 */
.L_x_32213:
[----:B------:R-:W-:Y:S01]  /*17d0*/  FFMA.FTZ R12, -R15, R11, R12 ;  /* 0x0000000b0f0c7223 */ /* 0x000fe2000001010c */
[----:B------:R-:W-:Y:S06]  /*17e0*/  BRA `(.L_x_32211) ;  /* 0x0000000000847947 */ /* 0x000fec0003800000 */
.L_x_32212:
        /* <DEDUP_REMOVED lines=17> */
.L_x_32218:
        /* <DEDUP_REMOVED lines=13> */
.L_x_32217:
[----:B------:R-:W-:Y:S05]  /*19d0*/  BSYNC.RECONVERGENT B2 ;  /* 0x0000000000027941 */ /* 0x000fea0003800200 */
.L_x_32216:
[----:B------:R-:W-:-:S04]  /*19e0*/  FMUL.FTZ R16, R16, 1.1920928955078125e-07 ;  /* 0x3400000010107820 */ /* 0x000fc80000410000 */
[----:B0-----:R-:W-:-:S07]  /*19f0*/  FMUL.FTZ R12, R11, R16 ;  /* 0x000000100b0c7220 */ /* 0x001fce0000410000 */
.L_x_32211:
[----:B------:R-:W-:Y:S05]  /*1a00*/  BSYNC.RECONVERGENT B0 ;  /* 0x0000000000007941 */ /* 0x000fea0003800200 */
.L_x_32210:
        /* <DEDUP_REMOVED lines=11> */
.L_x_32209:
[----:B------:R-:W-:Y:S05]  /*1ac0*/  BSYNC.RECONVERGENT B1 ;  /* 0x0000000000017941 */ /* 0x000fea0003800200 */
.L_x_32208:
        /* <DEDUP_REMOVED lines=33> */
.L_x_32226:
[----:B------:R-:W-:Y:S01]  /*1ce0*/  FSETP.GEU.FTZ.AND P0, PT, R15, -R17, PT ;  /* 0x800000110f00720b */ /* 0x000fe20003f1e000 */
[----:B------:R-:W-:-:S12]  /*1cf0*/  FADD.FTZ R13, R13, -1 ;  /* 0xbf8000000d0d7421 */ /* 0x000fd80000010000 */
[----:B------:R-:W-:-:S07]  /*1d00*/  @!P0 FADD.FTZ R13, R13, -1 ;  /* 0xbf8000000d0d8421 */ /* 0x000fce0000010000 */
.L_x_32225:
[----:B------:R-:W-:Y:S05]  /*1d10*/  BSYNC.RECONVERGENT B2 ;  /* 0x0000000000027941 */ /* 0x000fea0003800200 */
.L_x_32224:
[----:B------:R-:W-:Y:S01]  /*1d20*/  FFMA.FTZ R12, -R17, R13, R12 ;  /* 0x0000000d110c7223 */ /* 0x000fe2000001010c */
[----:B------:R-:W-:Y:S06]  /*1d30*/  BRA `(.L_x_32222) ;  /* 0x0000000000847947 */ /* 0x000fec0003800000 */
.L_x_32223:
        /* <DEDUP_REMOVED lines=17> */
.L_x_32229:
        /* <DEDUP_REMOVED lines=13> */
.L_x_32228:
[----:B------:R-:W-:Y:S05]  /*1f20*/  BSYNC.RECONVERGENT B2 ;  /* 0x0000000000027941 */ /* 0x000fea0003800200 */
.L_x_32227:
[----:B------:R-:W-:-:S04]  /*1f30*/  FMUL.FTZ R17, R17, 1.1920928955078125e-07 ;  /* 0x3400000011117820 */ /* 0x000fc80000410000 */
[----:B------:R-:W-:-:S07]  /*1f40*/  FMUL.FTZ R12, R12, R17 ;  /* 0x000000110c0c7220 */ /* 0x000fce0000410000 */
.L_x_32222:
[----:B------:R-:W-:Y:S05]  /*1f50*/  BSYNC.RECONVERGENT B0 ;  /* 0x0000000000007941 */ /* 0x000fea0003800200 */
.L_x_32221:
        /* <DEDUP_REMOVED lines=11> */
.L_x_32220:
[----:B------:R-:W-:Y:S05]  /*2010*/  BSYNC.RECONVERGENT B1 ;  /* 0x0000000000017941 */ /* 0x000fea0003800200 */
.L_x_32219:
        /* <DEDUP_REMOVED lines=33> */
.L_x_32237:
[----:B------:R-:W-:Y:S01]  /*2230*/  FSETP.GEU.FTZ.AND P0, PT, R15, -R17, PT ;  /* 0x800000110f00720b */ /* 0x000fe20003f1e000 */
[----:B------:R-:W-:-:S12]  /*2240*/  FADD.FTZ R13, R13, -1 ;  /* 0xbf8000000d0d7421 */ /* 0x000fd80000010000 */
[----:B------:R-:W-:-:S07]  /*2250*/  @!P0 FADD.FTZ R13, R13, -1 ;  /* 0xbf8000000d0d8421 */ /* 0x000fce0000010000 */
.L_x_32236:
[----:B------:R-:W-:Y:S05]  /*2260*/  BSYNC.RECONVERGENT B2 ;  /* 0x0000000000027941 */ /* 0x000fea0003800200 */
.L_x_32235:
[----:B------:R-:W-:Y:S01]  /*2270*/  FFMA.FTZ R12, -R17, R13, R12 ;  /* 0x0000000d110c7223 */ /* 0x000fe2000001010c */
[----:B------:R-:W-:Y:S06]  /*2280*/  BRA `(.L_x_32233) ;  /* 0x0000000000787947 */ /* 0x000fec0003800000 */
.L_x_32234:
        /* <DEDUP_REMOVED lines=14> */
.L_x_32240:
        /* <DEDUP_REMOVED lines=13> */
.L_x_32239:
[----:B------:R-:W-:Y:S05]  /*2440*/  BSYNC.RECONVERGENT B2 ;  /* 0x0000000000027941 */ /* 0x000fea0003800200 */
.L_x_32238:
[----:B------:R-:W-:-:S04]  /*2450*/  FMUL.FTZ R15, R15, 1.1920928955078125e-07 ;  /* 0x340000000f0f7820 */ /* 0x000fc80000410000 */
[----:B------:R-:W-:-:S07]  /*2460*/  FMUL.FTZ R12, R12, R15 ;  /* 0x0000000f0c0c7220 */ /* 0x000fce0000410000 */
.L_x_32233:
[----:B------:R-:W-:Y:S05]  /*2470*/  BSYNC.RECONVERGENT B0 ;  /* 0x0000000000007941 */ /* 0x000fea0003800200 */
.L_x_32232:
        /* <DEDUP_REMOVED lines=11> */
.L_x_32231:
[----:B------:R-:W-:Y:S05]  /*2530*/  BSYNC.RECONVERGENT B1 ;  /* 0x0000000000017941 */ /* 0x000fea0003800200 */
.L_x_32230:
        /* <DEDUP_REMOVED lines=33> */
.L_x_32248:
[----:B------:R-:W-:Y:S01]  /*2750*/  FSETP.GEU.FTZ.AND P0, PT, R14, -R15, PT ;  /* 0x8000000f0e00720b */ /* 0x000fe20003f1e000 */
[----:B------:R-:W-:-:S12]  /*2760*/  FADD.FTZ R3, R3, -1 ;  /* 0xbf80000003037421 */ /* 0x000fd80000010000 */
[----:B------:R-:W-:-:S07]  /*2770*/  @!P0 FADD.FTZ R3, R3, -1 ;  /* 0xbf80000003038421 */ /* 0x000fce0000010000 */
.L_x_32247:
[----:B------:R-:W-:Y:S05]  /*2780*/  BSYNC.RECONVERGENT B2 ;  /* 0x0000000000027941 */ /* 0x000fea0003800200 */
.L_x_32246:
[----:B------:R-:W-:Y:S01]  /*2790*/  FFMA.FTZ R12, -R15, R3, R12 ;  /* 0x000000030f0c7223 */ /* 0x000fe2000001010c */
[----:B------:R-:W-:Y:S06]  /*27a0*/  BRA `(.L_x_32244) ;  /* 0x0000000000787947 */ /* 0x000fec0003800000 */
.L_x_32245:
        /* <DEDUP_REMOVED lines=14> */
.L_x_32251:
        /* <DEDUP_REMOVED lines=13> */
.L_x_32250:
[----:B------:R-:W-:Y:S05]  /*2960*/  BSYNC.RECONVERGENT B2 ;  /* 0x0000000000027941 */ /* 0x000fea0003800200 */
.L_x_32249:
[----:B------:R-:W-:-:S04]  /*2970*/  FMUL.FTZ R14, R14, 1.1920928955078125e-07 ;  /* 0x340000000e0e7820 */ /* 0x000fc80000410000 */
[----:B0-----:R-:W-:-:S07]  /*2980*/  FMUL.FTZ R12, R3, R14 ;  /* 0x0000000e030c7220 */ /* 0x001fce0000410000 */
.L_x_32244:
[----:B------:R-:W-:Y:S05]  /*2990*/  BSYNC.RECONVERGENT B0 ;  /* 0x0000000000007941 */ /* 0x000fea0003800200 */
.L_x_32243:
        /* <DEDUP_REMOVED lines=11> */
.L_x_32242:
[----:B------:R-:W-:Y:S05]  /*2a50*/  BSYNC.RECONVERGENT B1 ;  /* 0x0000000000017941 */ /* 0x000fea0003800200 */
.L_x_32241:
        /* <DEDUP_REMOVED lines=33> */
.L_x_32259:
[----:B------:R-:W-:Y:S01]  /*2c70*/  FSETP.GEU.FTZ.AND P0, PT, R15, -R17, PT ;  /* 0x800000110f00720b */ /* 0x000fe20003f1e000 */
[----:B------:R-:W-:-:S12]  /*2c80*/  FADD.FTZ R13, R13, -1 ;  /* 0xbf8000000d0d7421 */ /* 0x000fd80000010000 */
[----:B------:R-:W-:-:S07]  /*2c90*/  @!P0 FADD.FTZ R13, R13, -1 ;  /* 0xbf8000000d0d8421 */ /* 0x000fce0000010000 */
.L_x_32258:
[----:B------:R-:W-:Y:S05]  /*2ca0*/  BSYNC.RECONVERGENT B2 ;  /* 0x0000000000027941 */ /* 0x000fea0003800200 */
.L_x_32257:
[----:B------:R-:W-:Y:S01]  /*2cb0*/  FFMA.FTZ R12, -R17, R13, R12 ;  /* 0x0000000d110c7223 */ /* 0x000fe2000001010c */
[----:B------:R-:W-:Y:S06]  /*2cc0*/  BRA `(.L_x_32255) ;  /* 0x0000000000787947 */ /* 0x000fec0003800000 */
.L_x_32256:
        /* <DEDUP_REMOVED lines=14> */
.L_x_32262:
        /* <DEDUP_REMOVED lines=13> */
.L_x_32261:
[----:B------:R-:W-:Y:S05]  /*2e80*/  BSYNC.RECONVERGENT B2 ;  /* 0x0000000000027941 */ /* 0x000fea0003800200 */
.L_x_32260:
[----:B------:R-:W-:-:S04]  /*2e90*/  FMUL.FTZ R13, R13, 1.1920928955078125e-07 ;  /* 0x340000000d0d7820 */ /* 0x000fc80000410000 */
[----:B------:R-:W-:-:S07]  /*2ea0*/  FMUL.FTZ R12, R12, R13 ;  /* 0x0000000d0c0c7220 */ /* 0x000fce0000410000 */
.L_x_32255:
[----:B------:R-:W-:Y:S05]  /*2eb0*/  BSYNC.RECONVERGENT B0 ;  /* 0x0000000000007941 */ /* 0x000fea0003800200 */
.L_x_32254:
        /* <DEDUP_REMOVED lines=11> */
.L_x_32253:
[----:B------:R-:W-:Y:S05]  /*2f70*/  BSYNC.RECONVERGENT B1 ;  /* 0x0000000000017941 */ /* 0x000fea0003800200 */
.L_x_32252:
        /* <DEDUP_REMOVED lines=16> */
.L_x_32265:
[----:B------:R-:W-:-:S13]  /*3080*/  ISETP.GE.U32.AND P0, PT, R6, R5, PT ;  /* 0x000000050600720c */ /* 0x000fda0003f06070 */
[----:B------:R-:W-:Y:S05]  /*3090*/  @P0 BRA `(.L_x_32267) ;  /* 0x0000000000300947 */ /* 0x000fea0003800000 */
[----:B-1----:R-:W1:Y:S01]  /*30a0*/  LDC.64 R8, c[0x0][0x388] ;  /* 0x0000e200ff087b82 */ /* 0x002e620000000a00 */
[----:B------:R-:W-:Y:S02]  /*30b0*/  IMAD.IADD R7, R4, 0x1, R6 ;  /* 0x0000000104077824 */ /* 0x000fe400078e0206 */
[----:B------:R-:W-:Y:S02]  /*30c0*/  VIADD R6, R6, 0x80 ;  /* 0x0000008006067836 */ /* 0x000fe40000000000 */
[----:B-1----:R-:W-:-:S05]  /*30d0*/  IMAD.WIDE.U32 R8, R7, 0x2, R8 ;  /* 0x0000000207087825 */ /* 0x002fca00078e0008 */
[----:B------:R1:W-:Y:S02]  /*30e0*/  STG.E.U16 desc[UR4][R8.64], R10 ;  /* 0x0000000a08007986 */ /* 0x0003e4000c101504 */
.L_x_32266:
[----:B------:R-:W-:-:S13]  /*30f0*/  ISETP.GE.U32.AND P0, PT, R6, R5, PT ;  /* 0x000000050600720c */ /* 0x000fda0003f06070 */
[----:B------:R-:W-:Y:S05]  /*3100*/  @P0 BRA `(.L_x_32268) ;  /* 0x0000000000300947 */ /* 0x000fea0003800000 */
[----:B-1----:R-:W1:Y:S01]  /*3110*/  LDC.64 R8, c[0x0][0x388] ;  /* 0x0000e200ff087b82 */ /* 0x002e620000000a00 */
[----:B0-----:R-:W-:Y:S02]  /*3120*/  IMAD.IADD R7, R4, 0x1, R6 ;  /* 0x0000000104077824 */ /* 0x001fe400078e0206 */
[----:B------:R-:W-:Y:S02]  /*3130*/  VIADD R6, R6, 0x80 ;  /* 0x0000008006067836 */ /* 0x000fe40000000000 */
[----:B-1----:R-:W-:-:S05]  /*3140*/  IMAD.WIDE.U32 R8, R7, 0x2, R8 ;  /* 0x0000000207087825 */ /* 0x002fca00078e0008 */
[----:B------:R2:W-:Y:S02]  /*3150*/  STG.E.U16 desc[UR4][R8.64], R11 ;  /* 0x0000000b08007986 */ /* 0x0005e4000c101504 */
.L_x_32267:
[----:B------:R-:W-:-:S13]  /*3160*/  ISETP.GE.U32.AND P0, PT, R6, R5, PT ;  /* 0x000000050600720c */ /* 0x000fda0003f06070 */
[----:B------:R-:W-:Y:S05]  /*3170*/  @P0 BRA `(.L_x_32269) ;  /* 0x0000000000340947 */ /* 0x000fea0003800000 */
[----:B-12---:R-:W1:Y:S01]  /*3180*/  LDC.64 R8, c[0x0][0x388] ;  /* 0x0000e200ff087b82 */ /* 0x006e620000000a00 */
[----:B------:R-:W-:Y:S02]  /*3190*/  IMAD.IADD R7, R4, 0x1, R6 ;  /* 0x0000000104077824 */ /* 0x000fe400078e0206 */
[----:B------:R-:W-:Y:S02]  /*31a0*/  VIADD R6, R6, 0x80 ;  /* 0x0000008006067836 */ /* 0x000fe40000000000 */
[----:B-1----:R-:W-:-:S05]  /*31b0*/  IMAD.WIDE.U32 R8, R7, 0x2, R8 ;  /* 0x0000000207087825 */ /* 0x002fca00078e0008 */
[----:B------:R2:W-:Y:S02]  /*31c0*/  STG.E.U16 desc[UR4][R8.64], R0 ;  /* 0x0000000008007986 */ /* 0x0005e4000c101504 */
.L_x_32268:
        /* <DEDUP_REMOVED lines=8> */
.L_x_32269:
[----:B------:R-:W-:Y:S05]  /*3250*/  BSYNC.RELIABLE B1 ;  /* 0x0000000000017941 */ /* 0x000fea0003800100 */
.L_x_32264:
[----:B------:R-:W-:-:S13]  /*3260*/  ISETP.GE.U32.AND P0, PT, R6, R5, PT ;  /* 0x000000050600720c */ /* 0x000fda0003f06070 */
[----:B-123--:R-:W1:Y:S01]  /*3270*/  @!P0 LDC.64 R8, c[0x0][0x388] ;  /* 0x0000e200ff088b82 */ /* 0x00ee620000000a00 */
[----:B------:R-:W-:Y:S02]  /*3280*/  @!P0 IMAD.IADD R7, R4, 0x1, R6 ;  /* 0x0000000104078824 */ /* 0x000fe400078e0206 */
[----:B------:R-:W-:Y:S02]  /*3290*/  @!P0 VIADD R6, R6, 0x80 ;  /* 0x0000008006068836 */ /* 0x000fe40000000000 */
[----:B-1----:R-:W-:-:S05]  /*32a0*/  @!P0 IMAD.WIDE.U32 R8, R7, 0x2, R8 ;  /* 0x0000000207088825 */ /* 0x002fca00078e0008 */
[----:B------:R3:W-:Y:S02]  /*32b0*/  @!P0 STG.E.U16 desc[UR4][R8.64], R3 ;  /* 0x0000000308008986 */ /* 0x0007e4000c101504 */
.L_x_32270:
[----:B------:R-:W-:Y:S05]  /*32c0*/  BSYNC.RECONVERGENT B0 ;  /* 0x0000000000007941 */ /* 0x000fea0003800200 */
.L_x_32263:
        /* <DEDUP_REMOVED lines=8> */
.L_x_32175:
        /* <DEDUP_REMOVED lines=47> */
.L_x_32275:
[----:B------:R-:W-:Y:S05]  /*3640*/  BSYNC.RECONVERGENT B1 ;  /* 0x0000000000017941 */ /* 0x000fea0003800200 */
.L_x_32274:
[----:B------:R-:W-:Y:S01]  /*3650*/  FFMA.FTZ R18, -R13, R17, R18 ;  /* 0x000000110d127223 */ /* 0x000fe20000010112 */
[----:B------:R-:W-:Y:S06]  /*3660*/  BRA `(.L_x_32272) ;  /* 0x0000000000787947 */ /* 0x000fec0003800000 */
.L_x_32273:
        /* <DEDUP_REMOVED lines=14> */
.L_x_32278:
        /* <DEDUP_REMOVED lines=13> */
.L_x_32277:
[----:B------:R-:W-:Y:S05]  /*3820*/  BSYNC.RECONVERGENT B1 ;  /* 0x0000000000017941 */ /* 0x000fea0003800200 */
.L_x_32276:
[----:B------:R-:W-:-:S04]  /*3830*/  FMUL.FTZ R18, R18, 1.1920928955078125e-07 ;  /* 0x3400000012127820 */ /* 0x000fc80000410000 */
[----:B------:R-:W-:-:S07]  /*3840*/  FMUL.FTZ R18, R13, R18 ;  /* 0x000000120d127220 */ /* 0x000fce0000410000 */
.L_x_32272:
[----:B------:R-:W-:Y:S05]  /*3850*/  BSYNC.RECONVERGENT B0 ;  /* 0x0000000000007941 */ /* 0x000fea0003800200 */
.L_x_32271:
[C---:B------:R-:W-:Y:S01]  /*3860*/  LOP3.LUT R7, R18.reuse, 0x80000000, R7, 0xb8, !PT ;  /* 0x8000000012077812 */ /* 0x040fe200078eb807 */
[----:B------:R-:W-:Y:S01]  /*3870*/  HADD2.F32 R14, -RZ, R9.H1_H1 ;  /* 0x30000009ff0e7230 */ /* 0x000fe20000004100 */
[C---:B------:R-:W-:Y:S01]  /*3880*/  FSETP.NAN.FTZ.AND P0, PT, |R18|.reuse, |R18|, PT ;  /* 0x400000121200720b */ /* 0x040fe20003f18200 */
[----:B------:R-:W-:Y:S01]  /*3890*/  HADD2.F32 R9, -RZ, R8.H1_H1 ;  /* 0x30000008ff097230 */ /* 0x000fe20000004100 */
        /* <DEDUP_REMOVED lines=35> */
.L_x_32284:
[----:B------:R-:W-:Y:S01]  /*3ad0*/  FSETP.GEU.FTZ.AND P0, PT, R16, -R8, PT ;  /* 0x800000081000720b */ /* 0x000fe20003f1e000 */
[----:B------:R-:W-:-:S12]  /*3ae0*/  FADD.FTZ R12, R12, -1 ;  /* 0xbf8000000c0c7421 */ /* 0x000fd80000010000 */
[----:B------:R-:W-:-:S07]  /*3af0*/  @!P0 FADD.FTZ R12, R12, -1 ;  /* 0xbf8000000c0c8421 */ /* 0x000fce0000010000 */
.L_x_32283:
[----:B------:R-:W-:Y:S05]  /*3b00*/  BSYNC.RECONVERGENT B1 ;  /* 0x0000000000017941 */ /* 0x000fea0003800200 */
.L_x_32282:
[----:B------:R-:W-:Y:S01]  /*3b10*/  FFMA.FTZ R13, -R8, R12, R13 ;  /* 0x0000000c080d7223 */ /* 0x000fe2000001010d */
[----:B------:R-:W-:Y:S06]  /*3b20*/  BRA `(.L_x_32280) ;  /* 0x0000000000787947 */ /* 0x000fec0003800000 */
.L_x_32281:
        /* <DEDUP_REMOVED lines=14> */
.L_x_32287:
        /* <DEDUP_REMOVED lines=13> */
.L_x_32286:
[----:B------:R-:W-:Y:S05]  /*3ce0*/  BSYNC.RECONVERGENT B1 ;  /* 0x0000000000017941 */ /* 0x000fea0003800200 */
.L_x_32285:
[----:B------:R-:W-:-:S04]  /*3cf0*/  FMUL.FTZ R13, R13, 1.1920928955078125e-07 ;  /* 0x340000000d0d7820 */ /* 0x000fc80000410000 */
[----:B------:R-:W-:-:S07]  /*3d00*/  FMUL.FTZ R13, R8, R13 ;  /* 0x0000000d080d7220 */ /* 0x000fce0000410000 */
.L_x_32280:
[----:B------:R-:W-:Y:S05]  /*3d10*/  BSYNC.RECONVERGENT B0 ;  /* 0x0000000000007941 */ /* 0x000fea0003800200 */
.L_x_32279:
[C---:B------:R-:W-:Y:S01]  /*3d20*/  LOP3.LUT R8, R13.reuse, 0x80000000, R14, 0xb8, !PT ;  /* 0x800000000d087812 */ /* 0x040fe200078eb80e */
[----:B0----5:R-:W-:Y:S01]  /*3d30*/  HADD2.F32 R12, -RZ, R11.H0_H0 ;  /* 0x2000000bff0c7230 */ /* 0x021fe20000004100 */
[C---:B------:R-:W-:Y:S01]  /*3d40*/  FSETP.NAN.FTZ.AND P0, PT, |R13|.reuse, |R13|, PT ;  /* 0x4000000d0d00720b */ /* 0x040fe20003f18200 */
[----:B------:R-:W-:Y:S03]  /*3d50*/  BSSY.RECONVERGENT B0, `(.L_x_32288) ;  /* 0x0000048000007945 */ /* 0x000fe60003800200 */
[----:B------:R-:W-:Y:S01]  /*3d60*/  FSEL R8, R13, R8, P0 ;  /* 0x000000080d087208 */ /* 0x000fe20000000000 */
[----:B------:R-:W-:-:S03]  /*3d70*/  HADD2.F32 R13, -RZ, R10.H0_H0 ;  /* 0x2000000aff0d7230 */ /* 0x000fc60000004100 */
[----:B------:R-:W-:Y:S02]  /*3d80*/  FSETP.NEU.FTZ.AND P2, PT, R8, RZ, PT ;  /* 0x000000ff0800720b */ /* 0x000fe40003f5d000 */
[----:B------:R-:W-:-:S11]  /*3d90*/  FADD.FTZ R14, |R13|, -RZ ;  /* 0x800000ff0d0e7221 */ /* 0x000fd60000010200 */
        /* <DEDUP_REMOVED lines=31> */
.L_x_32293:
[----:B------:R-:W-:Y:S01]  /*3f90*/  FSETP.GEU.FTZ.AND P0, PT, R17, -R9, PT ;  /* 0x800000091100720b */ /* 0x000fe20003f1e000 */
[----:B------:R-:W-:-:S12]  /*3fa0*/  FADD.FTZ R15, R15, -1 ;  /* 0xbf8000000f0f7421 */ /* 0x000fd80000010000 */
[----:B------:R-:W-:-:S07]  /*3fb0*/  @!P0 FADD.FTZ R15, R15, -1 ;  /* 0xbf8000000f0f8421 */ /* 0x000fce0000010000 */
.L_x_32292:
[----:B------:R-:W-:Y:S05]  /*3fc0*/  BSYNC.RECONVERGENT B1 ;  /* 0x0000000000017941 */ /* 0x000fea0003800200 */
.L_x_32291:
[----:B------:R-:W-:Y:S01]  /*3fd0*/  FFMA.FTZ R14, -R9, R15, R14 ;  /* 0x0000000f090e7223 */ /* 0x000fe2000001010e */
[----:B------:R-:W-:Y:S06]  /*3fe0*/  BRA `(.L_x_32289) ;  /* 0x0000000000787947 */ /* 0x000fec0003800000 */
.L_x_32290:
        /* <DEDUP_REMOVED lines=14> */
.L_x_32296:
        /* <DEDUP_REMOVED lines=13> */
.L_x_32295:
[----:B------:R-:W-:Y:S05]  /*41a0*/  BSYNC.RECONVERGENT B1 ;  /* 0x0000000000017941 */ /* 0x000fea0003800200 */
.L_x_32294:
[----:B------:R-:W-:-:S04]  /*41b0*/  FMUL.FTZ R14, R14, 1.1920928955078125e-07 ;  /* 0x340000000e0e7820 */ /* 0x000fc80000410000 */
[----:B------:R-:W-:-:S07]  /*41c0*/  FMUL.FTZ R14, R9, R14 ;  /* 0x0000000e090e7220 */ /* 0x000fce0000410000 */
.L_x_32289:
[----:B------:R-:W-:Y:S05]  /*41d0*/  BSYNC.RECONVERGENT B0 ;  /* 0x0000000000007941 */ /* 0x000fea0003800200 */
.L_x_32288:
        /* <DEDUP_REMOVED lines=39> */
.L_x_32302:
[----:B------:R-:W-:Y:S01]  /*4450*/  FSETP.GEU.FTZ.AND P0, PT, R16, -R12, PT ;  /* 0x8000000c1000720b */ /* 0x000fe20003f1e000 */
[----:B------:R-:W-:-:S12]  /*4460*/  FADD.FTZ R14, R14, -1 ;  /* 0xbf8000000e0e7421 */ /* 0x000fd80000010000 */
[----:B------:R-:W-:-:S07]  /*4470*/  @!P0 FADD.FTZ R14, R14, -1 ;  /* 0xbf8000000e0e8421 */ /* 0x000fce0000010000 */
.L_x_32301:
[----:B------:R-:W-:Y:S05]  /*4480*/  BSYNC.RECONVERGENT B1 ;  /* 0x0000000000017941 */ /* 0x000fea0003800200 */
.L_x_32300:
[----:B------:R-:W-:Y:S01]  /*4490*/  FFMA.FTZ R13, -R12, R14, R13 ;  /* 0x0000000e0c0d7223 */ /* 0x000fe2000001010d */
[----:B------:R-:W-:Y:S06]  /*44a0*/  BRA `(.L_x_32298) ;  /* 0x0000000000787947 */ /* 0x000fec0003800000 */
.L_x_32299:
        /* <DEDUP_REMOVED lines=14> */
.L_x_32305:
        /* <DEDUP_REMOVED lines=13> */
.L_x_32304:
[----:B------:R-:W-:Y:S05]  /*4660*/  BSYNC.RECONVERGENT B1 ;  /* 0x0000000000017941 */ /* 0x000fea0003800200 */
.L_x_32303:
[----:B------:R-:W-:-:S04]  /*4670*/  FMUL.FTZ R13, R13, 1.1920928955078125e-07 ;  /* 0x340000000d0d7820 */ /* 0x000fc80000410000 */
[----:B------:R-:W-:-:S07]  /*4680*/  FMUL.FTZ R13, R12, R13 ;  /* 0x0000000d0c0d7220 */ /* 0x000fce0000410000 */
.L_x_32298:
[----:B------:R-:W-:Y:S05]  /*4690*/  BSYNC.RECONVERGENT B0 ;  /* 0x0000000000007941 */ /* 0x000fea0003800200 */
.L_x_32297:
[C---:B------:R-:W-:Y:S01]  /*46a0*/  LOP3.LUT R10, R13.reuse, 0x80000000, R10, 0xb8, !PT ;  /* 0x800000000d0a7812 */ /* 0x040fe200078eb80a */
[----:B------:R-:W-:Y:S01]  /*46b0*/  HADD2.F32 R12, -RZ, R0.H0_H0 ;  /* 0x20000000ff0c7230 */ /* 0x000fe20000004100 */
[C---:B------:R-:W-:Y:S01]  /*46c0*/  FSETP.NAN.FTZ.AND P0, PT, |R13|.reuse, |R13|, PT ;  /* 0x4000000d0d00720b */ /* 0x040fe20003f18200 */
[----:B------:R-:W-:Y:S03]  /*46d0*/  BSSY.RECONVERGENT B0, `(.L_x_32306) ;  /* 0x0000048000007945 */ /* 0x000fe60003800200 */
[----:B------:R-:W-:Y:S01]  /*46e0*/  FSEL R10, R13, R10, P0 ;  /* 0x0000000a0d0a7208 */ /* 0x000fe20000000000 */
[----:B------:R-:W-:-:S03]  /*46f0*/  HADD2.F32 R13, -RZ, R2.H0_H0 ;  /* 0x20000002ff0d7230 */ /* 0x000fc60000004100 */
[----:B------:R-:W-:Y:S02]  /*4700*/  FSETP.NEU.FTZ.AND P2, PT, R10, RZ, PT ;  /* 0x000000ff0a00720b */ /* 0x000fe40003f5d000 */
[----:B0-----:R-:W-:-:S11]  /*4710*/  FADD.FTZ R14, |R13|, -RZ ;  /* 0x800000ff0d0e7221 */ /* 0x001fd60000010200 */
        /* <DEDUP_REMOVED lines=31> */
.L_x_32311:
[----:B------:R-:W-:Y:S01]  /*4910*/  FSETP.GEU.FTZ.AND P0, PT, R17, -R11, PT ;  /* 0x8000000b1100720b */ /* 0x000fe20003f1e000 */
[----:B------:R-:W-:-:S12]  /*4920*/  FADD.FTZ R15, R15, -1 ;  /* 0xbf8000000f0f7421 */ /* 0x000fd80000010000 */
[----:B------:R-:W-:-:S07]  /*4930*/  @!P0 FADD.FTZ R15, R15, -1 ;  /* 0xbf8000000f0f8421 */ /* 0x000fce0000010000 */
.L_x_32310:
[----:B------:R-:W-:Y:S05]  /*4940*/  BSYNC.RECONVERGENT B1 ;  /* 0x0000000000017941 */ /* 0x000fea0003800200 */
.L_x_32309:
[----:B------:R-:W-:Y:S01]  /*4950*/  FFMA.FTZ R14, -R11, R15, R14 ;  /* 0x0000000f0b0e7223 */ /* 0x000fe2000001010e */
[----:B------:R-:W-:Y:S06]  /*4960*/  BRA `(.L_x_32307) ;  /* 0x0000000000787947 */ /* 0x000fec0003800000 */
.L_x_32308:
        /* <DEDUP_REMOVED lines=14> */
.L_x_32314:
        /* <DEDUP_REMOVED lines=13> */
.L_x_32313:
[----:B------:R-:W-:Y:S05]  /*4b20*/  BSYNC.RECONVERGENT B1 ;  /* 0x0000000000017941 */ /* 0x000fea0003800200 */
.L_x_32312:
[----:B------:R-:W-:-:S04]  /*4b30*/  FMUL.FTZ R14, R14, 1.1920928955078125e-07 ;  /* 0x340000000e0e7820 */ /* 0x000fc80000410000 */
[----:B------:R-:W-:-:S07]  /*4b40*/  FMUL.FTZ R14, R11, R14 ;  /* 0x0000000e0b0e7220 */ /* 0x000fce0000410000 */
.L_x_32307:
[----:B------:R-:W-:Y:S05]  /*4b50*/  BSYNC.RECONVERGENT B0 ;  /* 0x0000000000007941 */ /* 0x000fea0003800200 */
.L_x_32306:
[C---:B------:R-:W-:Y:S01]  /*4b60*/  LOP3.LUT R11, R14.reuse, 0x80000000, R13, 0xb8, !PT ;  /* 0x800000000e0b7812 */ /* 0x040fe200078eb80d */
[----:B------:R-:W-:Y:S01]  /*4b70*/  HADD2.F32 R13, -RZ, R2.H1_H1 ;  /* 0x30000002ff0d7230 */ /* 0x000fe20000004100 */
[C---:B------:R-:W-:Y:S01]  /*4b80*/  FSETP.NAN.FTZ.AND P0, PT, |R14|.reuse, |R14|, PT ;  /* 0x4000000e0e00720b */ /* 0x040fe20003f18200 */
[----:B------:R-:W-:Y:S01]  /*4b90*/  HADD2.F32 R0, -RZ, R0.H1_H1 ;  /* 0x30000000ff007230 */ /* 0x000fe20000004100 */
[----:B------:R-:W-:Y:S02]  /*4ba0*/  BSSY.RECONVERGENT B0, `(.L_x_32315) ;  /* 0x0000047000007945 */ /* 0x000fe40003800200 */
[----:B------:R-:W-:Y:S01]  /*4bb0*/  FSEL R11, R14, R11, P0 ;  /* 0x0000000b0e0b7208 */ /* 0x000fe20000000000 */
[----:B0-----:R-:W-:-:S03]  /*4bc0*/  FADD.FTZ R15, |R13|, -RZ ;  /* 0x800000ff0d0f7221 */ /* 0x001fc60000010200 */
        /* <DEDUP_REMOVED lines=32> */
.L_x_32320:
[----:B------:R-:W-:Y:S01]  /*4dd0*/  FSETP.GEU.FTZ.AND P0, PT, R17, -R2, PT ;  /* 0x800000021100720b */ /* 0x000fe20003f1e000 */
[----:B------:R-:W-:-:S12]  /*4de0*/  FADD.FTZ R12, R12, -1 ;  /* 0xbf8000000c0c7421 */ /* 0x000fd80000010000 */
[----:B------:R-:W-:-:S07]  /*4df0*/  @!P0 FADD.FTZ R12, R12, -1 ;  /* 0xbf8000000c0c8421 */ /* 0x000fce0000010000 */
.L_x_32319:
[----:B------:R-:W-:Y:S05]  /*4e00*/  BSYNC.RECONVERGENT B1 ;  /* 0x0000000000017941 */ /* 0x000fea0003800200 */
.L_x_32318:
[----:B------:R-:W-:Y:S01]  /*4e10*/  FFMA.FTZ R15, -R2, R12, R15 ;  /* 0x0000000c020f7223 */ /* 0x000fe2000001010f */
[----:B------:R-:W-:Y:S06]  /*4e20*/  BRA `(.L_x_32316) ;  /* 0x0000000000787947 */ /* 0x000fec0003800000 */
.L_x_32317:
        /* <DEDUP_REMOVED lines=14> */
.L_x_32323:
        /* <DEDUP_REMOVED lines=13> */
.L_x_32322:
[----:B------:R-:W-:Y:S05]  /*4fe0*/  BSYNC.RECONVERGENT B1 ;  /* 0x0000000000017941 */ /* 0x000fea0003800200 */
.L_x_32321:
[----:B------:R-:W-:-:S04]  /*4ff0*/  FMUL.FTZ R15, R15, 1.1920928955078125e-07 ;  /* 0x340000000f0f7820 */ /* 0x000fc80000410000 */
[----:B------:R-:W-:-:S07]  /*5000*/  FMUL.FTZ R15, R2, R15 ;  /* 0x0000000f020f7220 */ /* 0x000fce0000410000 */
.L_x_32316:
[----:B------:R-:W-:Y:S05]  /*5010*/  BSYNC.RECONVERGENT B0 ;  /* 0x0000000000007941 */ /* 0x000fea0003800200 */
.L_x_32315:
[C---:B------:R-:W-:Y:S01]  /*5020*/  LOP3.LUT R2, R15.reuse, 0x80000000, R13, 0xb8, !PT ;  /* 0x800000000f027812 */ /* 0x040fe200078eb80d */
[----:B------:R-:W-:Y:S01]  /*5030*/  HADD2.F32 R13, -RZ, R5.H0_H0 ;  /* 0x20000005ff0d7230 */ /* 0x000fe20000004100 */
[C---:B------:R-:W-:Y:S01]  /*5040*/  FSETP.NAN.FTZ.AND P0, PT, |R15|.reuse, |R15|, PT ;  /* 0x4000000f0f00720b */ /* 0x040fe20003f18200 */
[----:B0-----:R-:W-:Y:S01]  /*5050*/  HADD2.F32 R12, -RZ, R3.H0_H0 ;  /* 0x20000003ff0c7230 */ /* 0x001fe20000004100 */
        /* <DEDUP_REMOVED lines=35> */
.L_x_32329:
[----:B------:R-:W-:Y:S01]  /*5290*/  FSETP.GEU.FTZ.AND P0, PT, R17, -R0, PT ;  /* 0x800000001100720b */ /* 0x000fe20003f1e000 */
[----:B------:R-:W-:-:S12]  /*52a0*/  FADD.FTZ R14, R14, -1 ;  /* 0xbf8000000e0e7421 */ /* 0x000fd80000010000 */
[----:B------:R-:W-:-:S07]  /*52b0*/  @!P0 FADD.FTZ R14, R14, -1 ;  /* 0xbf8000000e0e8421 */ /* 0x000fce0000010000 */
.L_x_32328:
[----:B------:R-:W-:Y:S05]  /*52c0*/  BSYNC.RECONVERGENT B1 ;  /* 0x0000000000017941 */ /* 0x000fea0003800200 */
.L_x_32327:
[----:B------:R-:W-:Y:S01]  /*52d0*/  FFMA.FTZ R15, -R0, R14, R15 ;  /* 0x0000000e000f7223 */ /* 0x000fe2000001010f */
[----:B------:R-:W-:Y:S06]  /*52e0*/  BRA `(.L_x_32325) ;  /* 0x0000000000787947 */ /* 0x000fec0003800000 */
.L_x_32326:
        /* <DEDUP_REMOVED lines=14> */
.L_x_32332:
        /* <DEDUP_REMOVED lines=13> */
.L_x_32331:
[----:B------:R-:W-:Y:S05]  /*54a0*/  BSYNC.RECONVERGENT B1 ;  /* 0x0000000000017941 */ /* 0x000fea0003800200 */
.L_x_32330:
[----:B------:R-:W-:-:S04]  /*54b0*/  FMUL.FTZ R15, R15, 1.1920928955078125e-07 ;  /* 0x340000000f0f7820 */ /* 0x000fc80000410000 */
[----:B------:R-:W-:-:S07]  /*54c0*/  FMUL.FTZ R15, R0, R15 ;  /* 0x0000000f000f7220 */ /* 0x000fce0000410000 */
.L_x_32325:
[----:B------:R-:W-:Y:S05]  /*54d0*/  BSYNC.RECONVERGENT B0 ;  /* 0x0000000000007941 */ /* 0x000fea0003800200 */
.L_x_32324:
[C---:B------:R-:W-:Y:S01]  /*54e0*/  LOP3.LUT R0, R15.reuse, 0x80000000, R13, 0xb8, !PT ;  /* 0x800000000f007812 */ /* 0x040fe200078eb80d */
[----:B------:R-:W-:Y:S01]  /*54f0*/  HADD2.F32 R3, -RZ, R3.H1_H1 ;  /* 0x30000003ff037230 */ /* 0x000fe20000004100 */
[C---:B------:R-:W-:Y:S01]  /*5500*/  FSETP.NAN.FTZ.AND P0, PT, |R15|.reuse, |R15|, PT ;  /* 0x4000000f0f00720b */ /* 0x040fe20003f18200 */
[----:B------:R-:W-:Y:S03]  /*5510*/  BSSY.RECONVERGENT B0, `(.L_x_32333) ;  /* 0x0000048000007945 */ /* 0x000fe60003800200 */
[----:B------:R-:W-:Y:S01]  /*5520*/  FSEL R13, R15, R0, P0 ;  /* 0x000000000f0d7208 */ /* 0x000fe20000000000 */
[----:B------:R-:W-:-:S03]  /*5530*/  HADD2.F32 R0, -RZ, R5.H1_H1 ;  /* 0x30000005ff007230 */ /* 0x000fc60000004100 */
        /* <DEDUP_REMOVED lines=33> */
.L_x_32338:
[----:B------:R-:W-:Y:S01]  /*5750*/  FSETP.GEU.FTZ.AND P0, PT, R16, -R5, PT ;  /* 0x800000051000720b */ /* 0x000fe20003f1e000 */
[----:B------:R-:W-:-:S12]  /*5760*/  FADD.FTZ R17, R17, -1 ;  /* 0xbf80000011117421 */ /* 0x000fd80000010000 */
[----:B------:R-:W-:-:S07]  /*5770*/  @!P0 FADD.FTZ R17, R17, -1 ;  /* 0xbf80000011118421 */ /* 0x000fce0000010000 */
.L_x_32337:
[----:B------:R-:W-:Y:S05]  /*5780*/  BSYNC.RECONVERGENT B1 ;  /* 0x0000000000017941 */ /* 0x000fea0003800200 */
.L_x_32336:
[----:B------:R-:W-:Y:S01]  /*5790*/  FFMA.FTZ R12, -R5, R17, R12 ;  /* 0x00000011050c7223 */ /* 0x000fe2000001010c */
[----:B------:R-:W-:Y:S06]  /*57a0*/  BRA `(.L_x_32334) ;  /* 0x0000000000787947 */ /* 0x000fec0003800000 */
.L_x_32335:
        /* <DEDUP_REMOVED lines=14> */
.L_x_32341:
        /* <DEDUP_REMOVED lines=13> */
.L_x_32340:
[----:B------:R-:W-:Y:S05]  /*5960*/  BSYNC.RECONVERGENT B1 ;  /* 0x0000000000017941 */ /* 0x000fea0003800200 */
.L_x_32339:
[----:B------:R-:W-:-:S04]  /*5970*/  FMUL.FTZ R12, R12, 1.1920928955078125e-07 ;  /* 0x340000000c0c7820 */ /* 0x000fc80000410000 */
[----:B------:R-:W-:-:S07]  /*5980*/  FMUL.FTZ R12, R5, R12 ;  /* 0x0000000c050c7220 */ /* 0x000fce0000410000 */
.L_x_32334:
[----:B------:R-:W-:Y:S05]  /*5990*/  BSYNC.RECONVERGENT B0 ;  /* 0x0000000000007941 */ /* 0x000fea0003800200 */
.L_x_32333:
[C---:B------:R-:W-:Y:S01]  /*59a0*/  FSETP.NAN.FTZ.AND P0, PT, |R12|.reuse, |R12|, PT ;  /* 0x4000000c0c00720b */ /* 0x040fe20003f18200 */
[----:B0-----:R-:W0:Y:S01]  /*59b0*/  LDC.64 R14, c[0x0][0x388] ;  /* 0x0000e200ff0e7b82 */ /* 0x001e220000000a00 */
[----:B------:R-:W-:Y:S02]  /*59c0*/  LOP3.LUT R5, R12, 0x80000000, R0, 0xb8, !PT ;  /* 0x800000000c057812 */ /* 0x000fe400078eb800 */
[----:B------:R-:W-:Y:S02]  /*59d0*/  F2FP.F16.F32.PACK_AB R7, R8, R7 ;  /* 0x000000070807723e */ /* 0x000fe400000000ff */
[----:B------:R-:W-:Y:S02]  /*59e0*/  FSEL R12, R12, R5, P0 ;  /* 0x000000050c0c7208 */ /* 0x000fe40000000000 */
[----:B------:R-:W-:Y:S02]  /*59f0*/  F2FP.F16.F32.PACK_AB R9, R10, R9 ;  /* 0x000000090a09723e */ /* 0x000fe400000000ff */
[----:B------:R-:W-:-:S02]  /*5a00*/  FSETP.NEU.FTZ.AND P2, PT, R12, RZ, PT ;  /* 0x000000ff0c00720b */ /* 0x000fc40003f5d000 */
[----:B------:R-:W-:-:S11]  /*5a10*/  F2FP.F16.F32.PACK_AB R11, R2, R11 ;  /* 0x0000000b020b723e */ /* 0x000fd600000000ff */
        /* <DEDUP_REMOVED lines=11> */
[----:B------:R-:W-:-:S05]  /*5ad0*/  F2FP.F16.F32.PACK_AB R13, R12, R13 ;  /* 0x0000000d0c0d723e */ /* 0x000fca00000000ff */
[----:B------:R-:W-:Y:S01]  /*5ae0*/  STG.E desc[UR4][R4.64+0x600], R13 ;  /* 0x0006000d04007986 */ /* 0x000fe2000c101904 */
[----:B------:R-:W-:Y:S05]  /*5af0*/  EXIT ;  /* 0x000000000000794d */ /* 0x000fea0003800000 */
.L_x_32342:
        /* <DEDUP_REMOVED lines=16> */
.L_x_54992:


//--------------------- .text._ZN2at6native29vectorized_elementwise_kernelILi4ENS0_13BinaryFunctorIN3c104HalfES4_S4_ZZZNS0_21remainder_kernel_cudaERNS_18TensorIteratorBaseEENKUlvE0_clEvENKUlvE1_clEvEUlS4_S4_E_EESt5arrayIPcLm3EEEEviT0_T1_ --------------------------
	.section	.text._ZN2at6native29vectorized_elementwise_kernelILi4ENS0_13BinaryFunctorIN3c104HalfES4_S4_ZZZNS0_21remainder_kernel_cudaERNS_18TensorIteratorBaseEENKUlvE0_clEvENKUlvE1_clEvEUlS4_S4_E_EESt5arrayIPcLm3EEEEviT0_T1_,"ax",@progbits
	.align	128
        .global         _ZN2at6native29vectorized_elementwise_kernelILi4ENS0_13BinaryFunctorIN3c104HalfES4_S4_ZZZNS0_21remainder_kernel_cudaERNS_18TensorIteratorBaseEENKUlvE0_clEvENKUlvE1_clEvEUlS4_S4_E_EESt5arrayIPcLm3EEEEviT0_T1_
        .type           _ZN2at6native29vectorized_elementwise_kernelILi4ENS0_13BinaryFunctorIN3c104HalfES4_S4_ZZZNS0_21remainder_kernel_cudaERNS_18TensorIteratorBaseEENKUlvE0_clEvENKUlvE1_clEvEUlS4_S4_E_EESt5arrayIPcLm3EEEEviT0_T1_,@function
        .size           _ZN2at6native29vectorized_elementwise_kernelILi4ENS0_13BinaryFunctorIN3c104HalfES4_S4_ZZZNS0_21remainder_kernel_cudaERNS_18TensorIteratorBaseEENKUlvE0_clEvENKUlvE1_clEvEUlS4_S4_E_EESt5arrayIPcLm3EEEEviT0_T1_,(.L_x_54993 - _ZN2at6native29vectorized_elementwise_kernelILi4ENS0_13BinaryFunctorIN3c104HalfES4_S4_ZZZNS0_21remainder_kernel_cudaERNS_18TensorIteratorBaseEENKUlvE0_clEvENKUlvE1_clEvEUlS4_S4_E_EESt5arrayIPcLm3EEEEviT0_T1_)
        .other          _ZN2at6native29vectorized_elementwise_kernelILi4ENS0_13BinaryFunctorIN3c104HalfES4_S4_ZZZNS0_21remainder_kernel_cudaERNS_18TensorIteratorBaseEENKUlvE0_clEvENKUlvE1_clEvEUlS4_S4_E_EESt5arrayIPcLm3EEEEviT0_T1_,@"STO_CUDA_ENTRY STV_DEFAULT"
_ZN2at6native29vectorized_elementwise_kernelILi4ENS0_13BinaryFunctorIN3c104HalfES4_S4_ZZZNS0_21remainder_kernel_cudaERNS_18TensorIteratorBaseEENKUlvE0_clEvENKUlvE1_clEvEUlS4_S4_E_EESt5arrayIPcLm3EEEEviT0_T1_:
.text._ZN2at6native29vectorized_elementwise_kernelILi4ENS0_13BinaryFunctorIN3c104HalfES4_S4_ZZZNS0_21remainder_kernel_cudaERNS_18TensorIteratorBaseEENKUlvE0_clEvENKUlvE1_clEvEUlS4_S4_E_EESt5arrayIPcLm3EEEEviT0_T1_:
        /* <DEDUP_REMOVED lines=132> */
.L_x_32350:
[----:B------:R-:W-:Y:S05]  /*0840*/  BSYNC.RECONVERGENT B2 ;  /* 0x0000000000027941 */ /* 0x000fea0003800200 */
.L_x_32349:
[----:B------:R-:W-:Y:S01]  /*0850*/  FFMA.FTZ R12, -R13, R17, R12 ;  /* 0x000000110d0c7223 */ /* 0x000fe2000001010c */
[----:B------:R-:W-:Y:S06]  /*0860*/  BRA `(.L_x_32347) ;  /* 0x0000000000787947 */ /* 0x000fec0003800000 */
.L_x_32348:
        /* <DEDUP_REMOVED lines=14> */
.L_x_32353:
        /* <DEDUP_REMOVED lines=13> */
.L_x_32352:
[----:B------:R-:W-:Y:S05]  /*0a20*/  BSYNC.RECONVERGENT B2 ;  /* 0x0000000000027941 */ /* 0x000fea0003800200 */
.L_x_32351:
[----:B0-----:R-:W-:-:S04]  /*0a30*/  FMUL.FTZ R13, R16, 1.1920928955078125e-07 ;  /* 0x34000000100d7820 */ /* 0x001fc80000410000 */
[----:B------:R-:W-:-:S07]  /*0a40*/  FMUL.FTZ R12, R12, R13 ;  /* 0x0000000d0c0c7220 */ /* 0x000fce0000410000 */
.L_x_32347:
[----:B------:R-:W-:Y:S05]  /*0a50*/  BSYNC.RECONVERGENT B0 ;  /* 0x0000000000007941 */ /* 0x000fea0003800200 */
.L_x_32346:
        /* <DEDUP_REMOVED lines=11> */
.L_x_32345:
[----:B------:R-:W-:Y:S05]  /*0b10*/  BSYNC.RECONVERGENT B1 ;  /* 0x0000000000017941 */ /* 0x000fea0003800200 */
.L_x_32344:
        /* <DEDUP_REMOVED lines=33> */
.L_x_32361:
[----:B------:R-:W-:Y:S01]  /*0d30*/  FSETP.GEU.FTZ.AND P0, PT, R15, -R17, PT ;  /* 0x800000110f00720b */ /* 0x000fe20003f1e000 */
[----:B------:R-:W-:-:S12]  /*0d40*/  FADD.FTZ R13, R13, -1 ;  /* 0xbf8000000d0d7421 */ /* 0x000fd80000010000 */
[----:B------:R-:W-:-:S07]  /*0d50*/  @!P0 FADD.FTZ R13, R13, -1 ;  /* 0xbf8000000d0d8421 */ /* 0x000fce0000010000 */
.L_x_32360:
[----:B------:R-:W-:Y:S05]  /*0d60*/  BSYNC.RECONVERGENT B2 ;  /* 0x0000000000027941 */ /* 0x000fea0003800200 */
.L_x_32359:
[----:B------:R-:W-:Y:S01]  /*0d70*/  FFMA.FTZ R12, -R17, R13, R12 ;  /* 0x0000000d110c7223 */ /* 0x000fe2000001010c */
[----:B------:R-:W-:Y:S06]  /*0d80*/  BRA `(.L_x_32357) ;  /* 0x0000000000787947 */ /* 0x000fec0003800000 */
.L_x_32358:
        /* <DEDUP_REMOVED lines=14> */
.L_x_32364:
        /* <DEDUP_REMOVED lines=13> */
.L_x_32363:
[----:B------:R-:W-:Y:S05]  /*0f40*/  BSYNC.RECONVERGENT B2 ;  /* 0x0000000000027941 */ /* 0x000fea0003800200 */
.L_x_32362:
[----:B0-----:R-:W-:-:S04]  /*0f50*/  FMUL.FTZ R13, R16, 1.1920928955078125e-07 ;  /* 0x34000000100d7820 */ /* 0x001fc80000410000 */
[----:B------:R-:W-:-:S07]  /*0f60*/  FMUL.FTZ R12, R12, R13 ;  /* 0x0000000d0c0c7220 */ /* 0x000fce0000410000 */
.L_x_32357:
[----:B------:R-:W-:Y:S05]  /*0f70*/  BSYNC.RECONVERGENT B0 ;  /* 0x0000000000007941 */ /* 0x000fea0003800200 */
.L_x_32356:
        /* <DEDUP_REMOVED lines=11> */
.L_x_32355:
[----:B------:R-:W-:Y:S05]  /*1030*/  BSYNC.RECONVERGENT B1 ;  /* 0x0000000000017941 */ /* 0x000fea0003800200 */
.L_x_32354:
        /* <DEDUP_REMOVED lines=33> */
.L_x_32372:
[----:B------:R-:W-:Y:S01]  /*1250*/  FSETP.GEU.FTZ.AND P0, PT, R13, -R17, PT ;  /* 0x800000110d00720b */ /* 0x000fe20003f1e000 */
[----:B------:R-:W-:-:S12]  /*1260*/  FADD.FTZ R15, R15, -1 ;  /* 0xbf8000000f0f7421 */ /* 0x000fd80000010000 */
[----:B------:R-:W-:-:S07]  /*1270*/  @!P0 FADD.FTZ R15, R15, -1 ;  /* 0xbf8000000f0f8421 */ /* 0x000fce0000010000 */
.L_x_32371:
[----:B------:R-:W-:Y:S05]  /*1280*/  BSYNC.RECONVERGENT B2 ;  /* 0x0000000000027941 */ /* 0x000fea0003800200 */
.L_x_32370:
[----:B------:R-:W-:Y:S01]  /*1290*/  FFMA.FTZ R10, -R17, R15, R10 ;  /* 0x0000000f110a7223 */ /* 0x000fe2000001010a */
[----:B------:R-:W-:Y:S06]  /*12a0*/  BRA `(.L_x_32368) ;  /* 0x0000000000807947 */ /* 0x000fec0003800000 */
.L_x_32369:
        /* <DEDUP_REMOVED lines=15> */
.L_x_32375:
        /* <DEDUP_REMOVED lines=14> */
.L_x_32374:
[----:B------:R-:W-:Y:S05]  /*1480*/  BSYNC.RECONVERGENT B2 ;  /* 0x0000000000027941 */ /* 0x000fea0003800200 */
.L_x_32373:
[----:B------:R-:W-:-:S04]  /*1490*/  FMUL.FTZ R15, R15, 1.1920928955078125e-07 ;  /* 0x340000000f0f7820 */ /* 0x000fc80000410000 */
[----:B------:R-:W-:-:S07]  /*14a0*/  FMUL.FTZ R10, R10, R15 ;  /* 0x0000000f0a0a7220 */ /* 0x000fce0000410000 */
.L_x_32368:
[----:B------:R-:W-:Y:S05]  /*14b0*/  BSYNC.RECONVERGENT B0 ;  /* 0x0000000000007941 */ /* 0x000fea0003800200 */
.L_x_32367:
        /* <DEDUP_REMOVED lines=11> */
.L_x_32366:
[----:B------:R-:W-:Y:S05]  /*1570*/  BSYNC.RECONVERGENT B1 ;  /* 0x0000000000017941 */ /* 0x000fea0003800200 */
.L_x_32365:
        /* <DEDUP_REMOVED lines=33> */
.L_x_32383:
[----:B------:R-:W-:Y:S01]  /*1790*/  FSETP.GEU.FTZ.AND P0, PT, R14, -R15, PT ;  /* 0x8000000f0e00720b */ /* 0x000fe20003f1e000 */
[----:B------:R-:W-:-:S12]  /*17a0*/  FADD.FTZ R11, R11, -1 ;  /* 0xbf8000000b0b7421 */ /* 0x000fd80000010000 */
[----:B------:R-:W-:-:S07]  /*17b0*/  @!P0 FADD.FTZ R11, R11, -1 ;  /* 0xbf8000000b0b8421 */ /* 0x000fce0000010000 */
.L_x_32382:
[----:B------:R-:W-:Y:S05]  /*17c0*/  BSYNC.RECONVERGENT B2 ;  /* 0x0000000000027941 */ /* 0x000fea0003800200 */
.L_x_32381:
[----:B------:R-:W-:Y:S01]  /*17d0*/  FFMA.FTZ R12, -R15, R11, R12 ;  /* 0x0000000b0f0c7223 */ /* 0x000fe2000001010c */
[----:B------:R-:W-:Y:S06]  /*17e0*/  BRA `(.L_x_32379) ;  /* 0x0000000000847947 */ /* 0x000fec0003800000 */
.L_x_32380:
        /* <DEDUP_REMOVED lines=17> */
.L_x_32386:
        /* <DEDUP_REMOVED lines=13> */
.L_x_32385:
[----:B------:R-:W-:Y:S05]  /*19d0*/  BSYNC.RECONVERGENT B2 ;  /* 0x0000000000027941 */ /* 0x000fea0003800200 */
.L_x_32384:
[----:B------:R-:W-:-:S04]  /*19e0*/  FMUL.FTZ R16, R16, 1.1920928955078125e-07 ;  /* 0x3400000010107820 */ /* 0x000fc80000410000 */
[----:B0-----:R-:W-:-:S07]  /*19f0*/  FMUL.FTZ R12, R11, R16 ;  /* 0x000000100b0c7220 */ /* 0x001fce0000410000 */
.L_x_32379:
[----:B------:R-:W-:Y:S05]  /*1a00*/  BSYNC.RECONVERGENT B0 ;  /* 0x0000000000007941 */ /* 0x000fea0003800200 */
.L_x_32378:
        /* <DEDUP_REMOVED lines=11> */
.L_x_32377:
[----:B------:R-:W-:Y:S05]  /*1ac0*/  BSYNC.RECONVERGENT B1 ;  /* 0x0000000000017941 */ /* 0x000fea0003800200 */
.L_x_32376:
        /* <DEDUP_REMOVED lines=33> */
.L_x_32394:
[----:B------:R-:W-:Y:S01]  /*1ce0*/  FSETP.GEU.FTZ.AND P0, PT, R15, -R17, PT ;  /* 0x800000110f00720b */ /* 0x000fe20003f1e000 */
[----:B------:R-:W-:-:S12]  /*1cf0*/  FADD.FTZ R13, R13, -1 ;  /* 0xbf8000000d0d7421 */ /* 0x000fd80000010000 */
[----:B------:R-:W-:-:S07]  /*1d00*/  @!P0 FADD.FTZ R13, R13, -1 ;  /* 0xbf8000000d0d8421 */ /* 0x000fce0000010000 */
.L_x_32393:
[----:B------:R-:W-:Y:S05]  /*1d10*/  BSYNC.RECONVERGENT B2 ;  /* 0x0000000000027941 */ /* 0x000fea0003800200 */
.L_x_32392:
[----:B------:R-:W-:Y:S01]  /*1d20*/  FFMA.FTZ R12, -R17, R13, R12 ;  /* 0x0000000d110c7223 */ /* 0x000fe2000001010c */
[----:B------:R-:W-:Y:S06]  /*1d30*/  BRA `(.L_x_32390) ;  /* 0x0000000000847947 */ /* 0x000fec0003800000 */
.L_x_32391:
        /* <DEDUP_REMOVED lines=17> */
.L_x_32397:
        /* <DEDUP_REMOVED lines=13> */
.L_x_32396:
[----:B------:R-:W-:Y:S05]  /*1f20*/  BSYNC.RECONVERGENT B2 ;  /* 0x0000000000027941 */ /* 0x000fea0003800200 */
.L_x_32395:
[----:B------:R-:W-:-:S04]  /*1f30*/  FMUL.FTZ R17, R17, 1.1920928955078125e-07 ;  /* 0x3400000011117820 */ /* 0x000fc80000410000 */
[----:B------:R-:W-:-:S07]  /*1f40*/  FMUL.FTZ R12, R12, R17 ;  /* 0x000000110c0c7220 */ /* 0x000fce0000410000 */
.L_x_32390:
[----:B------:R-:W-:Y:S05]  /*1f50*/  BSYNC.RECONVERGENT B0 ;  /* 0x0000000000007941 */ /* 0x000fea0003800200 */
.L_x_32389:
        /* <DEDUP_REMOVED lines=11> */
.L_x_32388:
[----:B------:R-:W-:Y:S05]  /*2010*/  BSYNC.RECONVERGENT B1 ;  /* 0x0000000000017941 */ /* 0x000fea0003800200 */
.L_x_32387:
        /* <DEDUP_REMOVED lines=33> */
.L_x_32405:
[----:B------:R-:W-:Y:S01]  /*2230*/  FSETP.GEU.FTZ.AND P0, PT, R15, -R17, PT ;  /* 0x800000110f00720b */ /* 0x000fe20003f1e000 */
[----:B------:R-:W-:-:S12]  /*2240*/  FADD.FTZ R13, R13, -1 ;  /* 0xbf8000000d0d7421 */ /* 0x000fd80000010000 */
[----:B------:R-:W-:-:S07]  /*2250*/  @!P0 FADD.FTZ R13, R13, -1 ;  /* 0xbf8000000d0d8421 */ /* 0x000fce0000010000 */
.L_x_32404:
[----:B------:R-:W-:Y:S05]  /*2260*/  BSYNC.RECONVERGENT B2 ;  /* 0x0000000000027941 */ /* 0x000fea0003800200 */
.L_x_32403:
[----:B------:R-:W-:Y:S01]  /*2270*/  FFMA.FTZ R12, -R17, R13, R12 ;  /* 0x0000000d110c7223 */ /* 0x000fe2000001010c */
[----:B------:R-:W-:Y:S06]  /*2280*/  BRA `(.L_x_32401) ;  /* 0x0000000000787947 */ /* 0x000fec0003800000 */
.L_x_32402:
        /* <DEDUP_REMOVED lines=14> */
.L_x_32408:
        /* <DEDUP_REMOVED lines=13> */
.L_x_32407:
[----:B------:R-:W-:Y:S05]  /*2440*/  BSYNC.RECONVERGENT B2 ;  /* 0x0000000000027941 */ /* 0x000fea0003800200 */
.L_x_32406:
[----:B------:R-:W-:-:S04]  /*2450*/  FMUL.FTZ R15, R15, 1.1920928955078125e-07 ;  /* 0x340000000f0f7820 */ /* 0x000fc80000410000 */
[----:B------:R-:W-:-:S07]  /*2460*/  FMUL.FTZ R12, R12, R15 ;  /* 0x0000000f0c0c7220 */ /* 0x000fce0000410000 */
.L_x_32401:
[----:B------:R-:W-:Y:S05]  /*2470*/  BSYNC.RECONVERGENT B0 ;  /* 0x0000000000007941 */ /* 0x000fea0003800200 */
.L_x_32400:
        /* <DEDUP_REMOVED lines=11> */
.L_x_32399:
[----:B------:R-:W-:Y:S05]  /*2530*/  BSYNC.RECONVERGENT B1 ;  /* 0x0000000000017941 */ /* 0x000fea0003800200 */
.L_x_32398:
        /* <DEDUP_REMOVED lines=33> */
.L_x_32416:
[----:B------:R-:W-:Y:S01]  /*2750*/  FSETP.GEU.FTZ.AND P0, PT, R14, -R15, PT ;  /* 0x8000000f0e00720b */ /* 0x000fe20003f1e000 */
[----:B------:R-:W-:-:S12]  /*2760*/  FADD.FTZ R3, R3, -1 ;  /* 0xbf80000003037421 */ /* 0x000fd80000010000 */
[----:B------:R-:W-:-:S07]  /*2770*/  @!P0 FADD.FTZ R3, R3, -1 ;  /* 0xbf80000003038421 */ /* 0x000fce0000010000 */
.L_x_32415:
[----:B------:R-:W-:Y:S05]  /*2780*/  BSYNC.RECONVERGENT B2 ;  /* 0x0000000000027941 */ /* 0x000fea0003800200 */
.L_x_32414:
[----:B------:R-:W-:Y:S01]  /*2790*/  FFMA.FTZ R12, -R15, R3, R12 ;  /* 0x000000030f0c7223 */ /* 0x000fe2000001010c */
[----:B------:R-:W-:Y:S06]  /*27a0*/  BRA `(.L_x_32412) ;  /* 0x0000000000787947 */ /* 0x000fec0003800000 */
.L_x_32413:
        /* <DEDUP_REMOVED lines=14> */
.L_x_32419:
        /* <DEDUP_REMOVED lines=13> */
.L_x_32418:
[----:B------:R-:W-:Y:S05]  /*2960*/  BSYNC.RECONVERGENT B2 ;  /* 0x0000000000027941 */ /* 0x000fea0003800200 */
.L_x_32417:
[----:B------:R-:W-:-:S04]  /*2970*/  FMUL.FTZ R14, R14, 1.1920928955078125e-07 ;  /* 0x340000000e0e7820 */ /* 0x000fc80000410000 */
[----:B0-----:R-:W-:-:S07]  /*2980*/  FMUL.FTZ R12, R3, R14 ;  /* 0x0000000e030c7220 */ /* 0x001fce0000410000 */
.L_x_32412:
[----:B------:R-:W-:Y:S05]  /*2990*/  BSYNC.RECONVERGENT B0 ;  /* 0x0000000000007941 */ /* 0x000fea0003800200 */
.L_x_32411:
        /* <DEDUP_REMOVED lines=11> */
.L_x_32410:
[----:B------:R-:W-:Y:S05]  /*2a50*/  BSYNC.RECONVERGENT B1 ;  /* 0x0000000000017941 */ /* 0x000fea0003800200 */
.L_x_32409:
        /* <DEDUP_REMOVED lines=33> */
.L_x_32427:
[----:B------:R-:W-:Y:S01]  /*2c70*/  FSETP.GEU.FTZ.AND P0, PT, R15, -R17, PT ;  /* 0x800000110f00720b */ /* 0x000fe20003f1e000 */
[----:B------:R-:W-:-:S12]  /*2c80*/  FADD.FTZ R13, R13, -1 ;  /* 0xbf8000000d0d7421 */ /* 0x000fd80000010000 */
[----:B------:R-:W-:-:S07]  /*2c90*/  @!P0 FADD.FTZ R13, R13, -1 ;  /* 0xbf8000000d0d8421 */ /* 0x000fce0000010000 */
.L_x_32426:
[----:B------:R-:W-:Y:S05]  /*2ca0*/  BSYNC.RECONVERGENT B2 ;  /* 0x0000000000027941 */ /* 0x000fea0003800200 */
.L_x_32425:
[----:B------:R-:W-:Y:S01]  /*2cb0*/  FFMA.FTZ R12, -R17, R13, R12 ;  /* 0x0000000d110c7223 */ /* 0x000fe2000001010c */
[----:B------:R-:W-:Y:S06]  /*2cc0*/  BRA `(.L_x_32423) ;  /* 0x0000000000787947 */ /* 0x000fec0003800000 */
.L_x_32424:
        /* <DEDUP_REMOVED lines=14> */
.L_x_32430:
        /* <DEDUP_REMOVED lines=13> */
.L_x_32429:
[----:B------:R-:W-:Y:S05]  /*2e80*/  BSYNC.RECONVERGENT B2 ;  /* 0x0000000000027941 */ /* 0x000fea0003800200 */
.L_x_32428:
[----:B------:R-:W-:-:S04]  /*2e90*/  FMUL.FTZ R13, R13, 1.1920928955078125e-07 ;  /* 0x340000000d0d7820 */ /* 0x000fc80000410000 */
[----:B------:R-:W-:-:S07]  /*2ea0*/  FMUL.FTZ R12, R12, R13 ;  /* 0x0000000d0c0c7220 */ /* 0x000fce0000410000 */
.L_x_32423:
[----:B------:R-:W-:Y:S05]  /*2eb0*/  BSYNC.RECONVERGENT B0 ;  /* 0x0000000000007941 */ /* 0x000fea0003800200 */
.L_x_32422:
        /* <DEDUP_REMOVED lines=11> */
.L_x_32421:
[----:B------:R-:W-:Y:S05]  /*2f70*/  BSYNC.RECONVERGENT B1 ;  /* 0x0000000000017941 */ /* 0x000fea0003800200 */
.L_x_32420:
        /* <DEDUP_REMOVED lines=16> */
.L_x_32433:
[----:B------:R-:W-:-:S13]  /*3080*/  ISETP.GE.U32.AND P0, PT, R6, R5, PT ;  /* 0x000000050600720c */ /* 0x000fda0003f06070 */
[----:B------:R-:W-:Y:S05]  /*3090*/  @P0 BRA `(.L_x_32435) ;  /* 0x0000000000300947 */ /* 0x000fea0003800000 */
[----:B-1----:R-:W1:Y:S01]  /*30a0*/  LDC.64 R8, c[0x0][0x388] ;  /* 0x0000e200ff087b82 */ /* 0x002e620000000a00 */
[----:B------:R-:W-:Y:S02]  /*30b0*/  IMAD.IADD R7, R4, 0x1, R6 ;  /* 0x0000000104077824 */ /* 0x000fe400078e0206 */
[----:B------:R-:W-:Y:S02]  /*30c0*/  VIADD R6, R6, 0x80 ;  /* 0x0000008006067836 */ /* 0x000fe40000000000 */
[----:B-1----:R-:W-:-:S05]  /*30d0*/  IMAD.WIDE.U32 R8, R7, 0x2, R8 ;  /* 0x0000000207087825 */ /* 0x002fca00078e0008 */
[----:B------:R1:W-:Y:S02]  /*30e0*/  STG.E.U16 desc[UR4][R8.64], R10 ;  /* 0x0000000a08007986 */ /* 0x0003e4000c101504 */
.L_x_32434:
[----:B------:R-:W-:-:S13]  /*30f0*/  ISETP.GE.U32.AND P0, PT, R6, R5, PT ;  /* 0x000000050600720c */ /* 0x000fda0003f06070 */
[----:B------:R-:W-:Y:S05]  /*3100*/  @P0 BRA `(.L_x_32436) ;  /* 0x0000000000300947 */ /* 0x000fea0003800000 */
[----:B-1----:R-:W1:Y:S01]  /*3110*/  LDC.64 R8, c[0x0][0x388] ;  /* 0x0000e200ff087b82 */ /* 0x002e620000000a00 */
[----:B0-----:R-:W-:Y:S02]  /*3120*/  IMAD.IADD R7, R4, 0x1, R6 ;  /* 0x0000000104077824 */ /* 0x001fe400078e0206 */
[----:B------:R-:W-:Y:S02]  /*3130*/  VIADD R6, R6, 0x80 ;  /* 0x0000008006067836 */ /* 0x000fe40000000000 */
[----:B-1----:R-:W-:-:S05]  /*3140*/  IMAD.WIDE.U32 R8, R7, 0x2, R8 ;  /* 0x0000000207087825 */ /* 0x002fca00078e0008 */
[----:B------:R2:W-:Y:S02]  /*3150*/  STG.E.U16 desc[UR4][R8.64], R11 ;  /* 0x0000000b08007986 */ /* 0x0005e4000c101504 */
.L_x_32435:
[----:B------:R-:W-:-:S13]  /*3160*/  ISETP.GE.U32.AND P0, PT, R6, R5, PT ;  /* 0x000000050600720c */ /* 0x000fda0003f06070 */
[----:B------:R-:W-:Y:S05]  /*3170*/  @P0 BRA `(.L_x_32437) ;  /* 0x0000000000340947 */ /* 0x000fea0003800000 */
[----:B-12---:R-:W1:Y:S01]  /*3180*/  LDC.64 R8, c[0x0][0x388] ;  /* 0x0000e200ff087b82 */ /* 0x006e620000000a00 */
[----:B------:R-:W-:Y:S02]  /*3190*/  IMAD.IADD R7, R4, 0x1, R6 ;  /* 0x0000000104077824 */ /* 0x000fe400078e0206 */
[----:B------:R-:W-:Y:S02]  /*31a0*/  VIADD R6, R6, 0x80 ;  /* 0x0000008006067836 */ /* 0x000fe40000000000 */
[----:B-1----:R-:W-:-:S05]  /*31b0*/  IMAD.WIDE.U32 R8, R7, 0x2, R8 ;  /* 0x0000000207087825 */ /* 0x002fca00078e0008 */
[----:B------:R2:W-:Y:S02]  /*31c0*/  STG.E.U16 desc[UR4][R8.64], R0 ;  /* 0x0000000008007986 */ /* 0x0005e4000c101504 */
.L_x_32436:
        /* <DEDUP_REMOVED lines=8> */
.L_x_32437:
[----:B------:R-:W-:Y:S05]  /*3250*/  BSYNC.RELIABLE B1 ;  /* 0x0000000000017941 */ /* 0x000fea0003800100 */
.L_x_32432:
[----:B------:R-:W-:-:S13]  /*3260*/  ISETP.GE.U32.AND P0, PT, R6, R5, PT ;  /* 0x000000050600720c */ /* 0x000fda0003f06070 */
[----:B-123--:R-:W1:Y:S01]  /*3270*/  @!P0 LDC.64 R8, c[0x0][0x388] ;  /* 0x0000e200ff088b82 */ /* 0x00ee620000000a00 */
[----:B------:R-:W-:Y:S02]  /*3280*/  @!P0 IMAD.IADD R7, R4, 0x1, R6 ;  /* 0x0000000104078824 */ /* 0x000fe400078e0206 */
[----:B------:R-:W-:Y:S02]  /*3290*/  @!P0 VIADD R6, R6, 0x80 ;  /* 0x0000008006068836 */ /* 0x000fe40000000000 */
[----:B-1----:R-:W-:-:S05]  /*32a0*/  @!P0 IMAD.WIDE.U32 R8, R7, 0x2, R8 ;  /* 0x0000000207088825 */ /* 0x002fca00078e0008 */
[----:B------:R3:W-:Y:S02]  /*32b0*/  @!P0 STG.E.U16 desc[UR4][R8.64], R3 ;  /* 0x0000000308008986 */ /* 0x0007e4000c101504 */
.L_x_32438:
[----:B------:R-:W-:Y:S05]  /*32c0*/  BSYNC.RECONVERGENT B0 ;  /* 0x0000000000007941 */ /* 0x000fea0003800200 */
.L_x_32431:
        /* <DEDUP_REMOVED lines=8> */
.L_x_32343:
        /* <DEDUP_REMOVED lines=43> */
.L_x_32443:
[----:B------:R-:W-:Y:S05]  /*3600*/  BSYNC.RECONVERGENT B1 ;  /* 0x0000000000017941 */ /* 0x000fea0003800200 */
.L_x_32442:
[----:B------:R-:W-:Y:S01]  /*3610*/  FFMA.FTZ R18, -R13, R17, R18 ;  /* 0x000000110d127223 */ /* 0x000fe20000010112 */
[----:B------:R-:W-:Y:S06]  /*3620*/  BRA `(.L_x_32440) ;  /* 0x0000000000787947 */ /* 0x000fec0003800000 */
.L_x_32441:
        /* <DEDUP_REMOVED lines=14> */
.L_x_32446:
        /* <DEDUP_REMOVED lines=13> */
.L_x_32445:
[----:B------:R-:W-:Y:S05]  /*37e0*/  BSYNC.RECONVERGENT B1 ;  /* 0x0000000000017941 */ /* 0x000fea0003800200 */
.L_x_32444:
[----:B------:R-:W-:-:S04]  /*37f0*/  FMUL.FTZ R18, R18, 1.1920928955078125e-07 ;  /* 0x3400000012127820 */ /* 0x000fc80000410000 */
[----:B------:R-:W-:-:S07]  /*3800*/  FMUL.FTZ R18, R13, R18 ;  /* 0x000000120d127220 */ /* 0x000fce0000410000 */
.L_x_32440:
[----:B------:R-:W-:Y:S05]  /*3810*/  BSYNC.RECONVERGENT B0 ;  /* 0x0000000000007941 */ /* 0x000fea0003800200 */
.L_x_32439:
        /* <DEDUP_REMOVED lines=39> */
.L_x_32452:
[----:B------:R-:W-:Y:S01]  /*3a90*/  FSETP.GEU.FTZ.AND P0, PT, R16, -R8, PT ;  /* 0x800000081000720b */ /* 0x000fe20003f1e000 */
[----:B------:R-:W-:-:S12]  /*3aa0*/  FADD.FTZ R12, R12, -1 ;  /* 0xbf8000000c0c7421 */ /* 0x000fd80000010000 */
[----:B------:R-:W-:-:S07]  /*3ab0*/  @!P0 FADD.FTZ R12, R12, -1 ;  /* 0xbf8000000c0c8421 */ /* 0x000fce0000010000 */
.L_x_32451:
[----:B------:R-:W-:Y:S05]  /*3ac0*/  BSYNC.RECONVERGENT B1 ;  /* 0x0000000000017941 */ /* 0x000fea0003800200 */
.L_x_32450:
[----:B------:R-:W-:Y:S01]  /*3ad0*/  FFMA.FTZ R15, -R8, R12, R15 ;  /* 0x0000000c080f7223 */ /* 0x000fe2000001010f */
[----:B------:R-:W-:Y:S06]  /*3ae0*/  BRA `(.L_x_32448) ;  /* 0x0000000000787947 */ /* 0x000fec0003800000 */
.L_x_32449:
        /* <DEDUP_REMOVED lines=14> */
.L_x_32455:
        /* <DEDUP_REMOVED lines=13> */
.L_x_32454:
[----:B------:R-:W-:Y:S05]  /*3ca0*/  BSYNC.RECONVERGENT B1 ;  /* 0x0000000000017941 */ /* 0x000fea0003800200 */
.L_x_32453:
[----:B------:R-:W-:-:S04]  /*3cb0*/  FMUL.FTZ R15, R15, 1.1920928955078125e-07 ;  /* 0x340000000f0f7820 */ /* 0x000fc80000410000 */
[----:B------:R-:W-:-:S07]  /*3cc0*/  FMUL.FTZ R15, R8, R15 ;  /* 0x0000000f080f7220 */ /* 0x000fce0000410000 */
.L_x_32448:
[----:B------:R-:W-:Y:S05]  /*3cd0*/  BSYNC.RECONVERGENT B0 ;  /* 0x0000000000007941 */ /* 0x000fea0003800200 */
.L_x_32447:
[C---:B------:R-:W-:Y:S01]  /*3ce0*/  LOP3.LUT R8, R15.reuse, 0x80000000, R10, 0xb8, !PT ;  /* 0x800000000f087812 */ /* 0x040fe200078eb80a */
[----:B------:R-:W-:Y:S01]  /*3cf0*/  HADD2.F32 R10, -RZ, R11.H0_H0 ;  /* 0x2000000bff0a7230 */ /* 0x000fe20000004100 */
[C---:B------:R-:W-:Y:S01]  /*3d00*/  FSETP.NAN.FTZ.AND P0, PT, |R15|.reuse, |R15|, PT ;  /* 0x4000000f0f00720b */ /* 0x040fe20003f18200 */
[----:B------:R-:W-:Y:S03]  /*3d10*/  BSSY.RECONVERGENT B0, `(.L_x_32456) ;  /* 0x0000048000007945 */ /* 0x000fe60003800200 */
[----:B------:R-:W-:Y:S01]  /*3d20*/  FSEL R8, R15, R8, P0 ;  /* 0x000000080f087208 */ /* 0x000fe20000000000 */
[----:B------:R-:W-:-:S03]  /*3d30*/  HADD2.F32 R15, -RZ, R9.H0_H0 ;  /* 0x20000009ff0f7230 */ /* 0x000fc60000004100 */
        /* <DEDUP_REMOVED lines=33> */
.L_x_32461:
[----:B------:R-:W-:Y:S01]  /*3f50*/  FSETP.GEU.FTZ.AND P0, PT, R17, -R12, PT ;  /* 0x8000000c1100720b */ /* 0x000fe20003f1e000 */
[----:B------:R-:W-:-:S12]  /*3f60*/  FADD.FTZ R14, R14, -1 ;  /* 0xbf8000000e0e7421 */ /* 0x000fd80000010000 */
[----:B------:R-:W-:-:S07]  /*3f70*/  @!P0 FADD.FTZ R14, R14, -1 ;  /* 0xbf8000000e0e8421 */ /* 0x000fce0000010000 */
.L_x_32460:
[----:B------:R-:W-:Y:S05]  /*3f80*/  BSYNC.RECONVERGENT B1 ;  /* 0x0000000000017941 */ /* 0x000fea0003800200 */
.L_x_32459:
[----:B------:R-:W-:Y:S01]  /*3f90*/  FFMA.FTZ R13, -R12, R14, R13 ;  /* 0x0000000e0c0d7223 */ /* 0x000fe2000001010d */
[----:B------:R-:W-:Y:S06]  /*3fa0*/  BRA `(.L_x_32457) ;  /* 0x0000000000787947 */ /* 0x000fec0003800000 */
.L_x_32458:
        /* <DEDUP_REMOVED lines=14> */
.L_x_32464:
        /* <DEDUP_REMOVED lines=13> */
.L_x_32463:
[----:B------:R-:W-:Y:S05]  /*4160*/  BSYNC.RECONVERGENT B1 ;  /* 0x0000000000017941 */ /* 0x000fea0003800200 */
.L_x_32462:
[----:B------:R-:W-:-:S04]  /*4170*/  FMUL.FTZ R13, R13, 1.1920928955078125e-07 ;  /* 0x340000000d0d7820 */ /* 0x000fc80000410000 */
[----:B------:R-:W-:-:S07]  /*4180*/  FMUL.FTZ R13, R12, R13 ;  /* 0x0000000d0c0d7220 */ /* 0x000fce0000410000 */
.L_x_32457:
[----:B------:R-:W-:Y:S05]  /*4190*/  BSYNC.RECONVERGENT B0 ;  /* 0x0000000000007941 */ /* 0x000fea0003800200 */
.L_x_32456:
[C---:B------:R-:W-:Y:S01]  /*41a0*/  LOP3.LUT R10, R13.reuse, 0x80000000, R10, 0xb8, !PT ;  /* 0x800000000d0a7812 */ /* 0x040fe200078eb80a */
[----:B------:R-:W-:Y:S01]  /*41b0*/  HADD2.F32 R11, -RZ, R11.H1_H1 ;  /* 0x3000000bff0b7230 */ /* 0x000fe20000004100 */
[C---:B------:R-:W-:Y:S01]  /*41c0*/  FSETP.NAN.FTZ.AND P0, PT, |R13|.reuse, |R13|, PT ;  /* 0x4000000d0d00720b */ /* 0x040fe20003f18200 */
[----:B0-----:R-:W-:Y:S01]  /*41d0*/  HADD2.F32 R12, -RZ, R9.H1_H1 ;  /* 0x30000009ff0c7230 */ /* 0x001fe20000004100 */
        /* <DEDUP_REMOVED lines=35> */
.L_x_32470:
[----:B------:R-:W-:Y:S01]  /*4410*/  FSETP.GEU.FTZ.AND P0, PT, R16, -R9, PT ;  /* 0x800000091000720b */ /* 0x000fe20003f1e000 */
[----:B------:R-:W-:-:S12]  /*4420*/  FADD.FTZ R13, R13, -1 ;  /* 0xbf8000000d0d7421 */ /* 0x000fd80000010000 */
[----:B------:R-:W-:-:S07]  /*4430*/  @!P0 FADD.FTZ R13, R13, -1 ;  /* 0xbf8000000d0d8421 */ /* 0x000fce0000010000 */
.L_x_32469:
[----:B------:R-:W-:Y:S05]  /*4440*/  BSYNC.RECONVERGENT B1 ;  /* 0x0000000000017941 */ /* 0x000fea0003800200 */
.L_x_32468:
[----:B------:R-:W-:Y:S01]  /*4450*/  FFMA.FTZ R14, -R9, R13, R14 ;  /* 0x0000000d090e7223 */ /* 0x000fe2000001010e */
[----:B------:R-:W-:Y:S06]  /*4460*/  BRA `(.L_x_32466) ;  /* 0x0000000000787947 */ /* 0x000fec0003800000 */
.L_x_32467:
        /* <DEDUP_REMOVED lines=14> */
.L_x_32473:
        /* <DEDUP_REMOVED lines=13> */
.L_x_32472:
[----:B------:R-:W-:Y:S05]  /*4620*/  BSYNC.RECONVERGENT B1 ;  /* 0x0000000000017941 */ /* 0x000fea0003800200 */
.L_x_32471:
[----:B------:R-:W-:-:S04]  /*4630*/  FMUL.FTZ R14, R14, 1.1920928955078125e-07 ;  /* 0x340000000e0e7820 */ /* 0x000fc80000410000 */
[----:B------:R-:W-:-:S07]  /*4640*/  FMUL.FTZ R14, R9, R14 ;  /* 0x0000000e090e7220 */ /* 0x000fce0000410000 */
.L_x_32466:
[----:B------:R-:W-:Y:S05]  /*4650*/  BSYNC.RECONVERGENT B0 ;  /* 0x0000000000007941 */ /* 0x000fea0003800200 */
.L_x_32465:
[C---:B------:R-:W-:Y:S01]  /*4660*/  LOP3.LUT R9, R14.reuse, 0x80000000, R11, 0xb8, !PT ;  /* 0x800000000e097812 */ /* 0x040fe200078eb80b */
[----:B-----5:R-:W-:Y:S01]  /*4670*/  HADD2.F32 R11, -RZ, R2.H0_H0 ;  /* 0x20000002ff0b7230 */ /* 0x020fe20000004100 */
        /* <DEDUP_REMOVED lines=37> */
.L_x_32479:
[----:B------:R-:W-:Y:S01]  /*48d0*/  FSETP.GEU.FTZ.AND P0, PT, R16, -R12, PT ;  /* 0x8000000c1000720b */ /* 0x000fe20003f1e000 */
[----:B------:R-:W-:-:S12]  /*48e0*/  FADD.FTZ R18, R18, -1 ;  /* 0xbf80000012127421 */ /* 0x000fd80000010000 */
[----:B------:R-:W-:-:S07]  /*48f0*/  @!P0 FADD.FTZ R18, R18, -1 ;  /* 0xbf80000012128421 */ /* 0x000fce0000010000 */
.L_x_32478:
[----:B------:R-:W-:Y:S05]  /*4900*/  BSYNC.RECONVERGENT B1 ;  /* 0x0000000000017941 */ /* 0x000fea0003800200 */
.L_x_32477:
[----:B------:R-:W-:Y:S01]  /*4910*/  FFMA.FTZ R13, -R12, R18, R13 ;  /* 0x000000120c0d7223 */ /* 0x000fe2000001010d */
[----:B------:R-:W-:Y:S06]  /*4920*/  BRA `(.L_x_32475) ;  /* 0x0000000000787947 */ /* 0x000fec0003800000 */
.L_x_32476:
        /* <DEDUP_REMOVED lines=14> */
.L_x_32482:
        /* <DEDUP_REMOVED lines=13> */
.L_x_32481:
[----:B------:R-:W-:Y:S05]  /*4ae0*/  BSYNC.RECONVERGENT B1 ;  /* 0x0000000000017941 */ /* 0x000fea0003800200 */
.L_x_32480:
[----:B------:R-:W-:-:S04]  /*4af0*/  FMUL.FTZ R13, R13, 1.1920928955078125e-07 ;  /* 0x340000000d0d7820 */ /* 0x000fc80000410000 */
[----:B------:R-:W-:-:S07]  /*4b00*/  FMUL.FTZ R13, R12, R13 ;  /* 0x0000000d0c0d7220 */ /* 0x000fce0000410000 */
.L_x_32475:
[----:B------:R-:W-:Y:S05]  /*4b10*/  BSYNC.RECONVERGENT B0 ;  /* 0x0000000000007941 */ /* 0x000fea0003800200 */
.L_x_32474:
        /* <DEDUP_REMOVED lines=39> */
.L_x_32488:
[----:B------:R-:W-:Y:S01]  /*4d90*/  FSETP.GEU.FTZ.AND P0, PT, R17, -R6, PT ;  /* 0x800000061100720b */ /* 0x000fe20003f1e000 */
[----:B------:R-:W-:-:S12]  /*4da0*/  FADD.FTZ R14, R14, -1 ;  /* 0xbf8000000e0e7421 */ /* 0x000fd80000010000 */
[----:B------:R-:W-:-:S07]  /*4db0*/  @!P0 FADD.FTZ R14, R14, -1 ;  /* 0xbf8000000e0e8421 */ /* 0x000fce0000010000 */
.L_x_32487:
[----:B------:R-:W-:Y:S05]  /*4dc0*/  BSYNC.RECONVERGENT B1 ;  /* 0x0000000000017941 */ /* 0x000fea0003800200 */
.L_x_32486:
[----:B------:R-:W-:Y:S01]  /*4dd0*/  FFMA.FTZ R11, -R6, R14, R11 ;  /* 0x0000000e060b7223 */ /* 0x000fe2000001010b */
[----:B------:R-:W-:Y:S06]  /*4de0*/  BRA `(.L_x_32484) ;  /* 0x0000000000787947 */ /* 0x000fec0003800000 */
.L_x_32485:
        /* <DEDUP_REMOVED lines=14> */
.L_x_32491:
        /* <DEDUP_REMOVED lines=13> */
.L_x_32490:
[----:B------:R-:W-:Y:S05]  /*4fa0*/  BSYNC.RECONVERGENT B1 ;  /* 0x0000000000017941 */ /* 0x000fea0003800200 */
.L_x_32489:
[----:B------:R-:W-:-:S04]  /*4fb0*/  FMUL.FTZ R11, R11, 1.1920928955078125e-07 ;  /* 0x340000000b0b7820 */ /* 0x000fc80000410000 */
[----:B------:R-:W-:-:S07]  /*4fc0*/  FMUL.FTZ R11, R6, R11 ;  /* 0x0000000b060b7220 */ /* 0x000fce0000410000 */
.L_x_32484:
[----:B------:R-:W-:Y:S05]  /*4fd0*/  BSYNC.RECONVERGENT B0 ;  /* 0x0000000000007941 */ /* 0x000fea0003800200 */
.L_x_32483:
[C---:B------:R-:W-:Y:S01]  /*4fe0*/  LOP3.LUT R6, R11.reuse, 0x80000000, R13, 0xb8, !PT ;  /* 0x800000000b067812 */ /* 0x040fe200078eb80d */
[----:B------:R-:W-:Y:S01]  /*4ff0*/  HADD2.F32 R13, -RZ, R7.H0_H0 ;  /* 0x20000007ff0d7230 */ /* 0x000fe20000004100 */
[C---:B------:R-:W-:Y:S01]  /*5000*/  FSETP.NAN.FTZ.AND P0, PT, |R11|.reuse, |R11|, PT ;  /* 0x4000000b0b00720b */ /* 0x040fe20003f18200 */
[----:B------:R-:W-:Y:S03]  /*5010*/  BSSY.RECONVERGENT B0, `(.L_x_32492) ;  /* 0x0000048000007945 */ /* 0x000fe60003800200 */
[----:B------:R-:W-:Y:S01]  /*5020*/  FSEL R11, R11, R6, P0 ;  /* 0x000000060b0b7208 */ /* 0x000fe20000000000 */
[----:B------:R-:W-:Y:S02]  /*5030*/  HADD2.F32 R6, -RZ, R3.H0_H0 ;  /* 0x20000003ff067230 */ /* 0x000fe40000004100 */
[----:B------:R-:W-:Y:S01]  /*5040*/  FADD.FTZ R15, |R13|, -RZ ;  /* 0x800000ff0d0f7221 */ /* 0x000fe20000010200 */
        /* <DEDUP_REMOVED lines=32> */
.L_x_32497:
[----:B------:R-:W-:Y:S01]  /*5250*/  FSETP.GEU.FTZ.AND P0, PT, R17, -R2, PT ;  /* 0x800000021100720b */ /* 0x000fe20003f1e000 */
[----:B------:R-:W-:-:S12]  /*5260*/  FADD.FTZ R14, R14, -1 ;  /* 0xbf8000000e0e7421 */ /* 0x000fd80000010000 */
[----:B------:R-:W-:-:S07]  /*5270*/  @!P0 FADD.FTZ R14, R14, -1 ;  /* 0xbf8000000e0e8421 */ /* 0x000fce0000010000 */
.L_x_32496:
[----:B------:R-:W-:Y:S05]  /*5280*/  BSYNC.RECONVERGENT B1 ;  /* 0x0000000000017941 */ /* 0x000fea0003800200 */
.L_x_32495:
[----:B------:R-:W-:Y:S01]  /*5290*/  FFMA.FTZ R15, -R2, R14, R15 ;  /* 0x0000000e020f7223 */ /* 0x000fe2000001010f */
[----:B------:R-:W-:Y:S06]  /*52a0*/  BRA `(.L_x_32493) ;  /* 0x0000000000787947 */ /* 0x000fec0003800000 */
.L_x_32494:
        /* <DEDUP_REMOVED lines=14> */
.L_x_32500:
        /* <DEDUP_REMOVED lines=13> */
.L_x_32499:
[----:B------:R-:W-:Y:S05]  /*5460*/  BSYNC.RECONVERGENT B1 ;  /* 0x0000000000017941 */ /* 0x000fea0003800200 */
.L_x_32498:
[----:B------:R-:W-:-:S04]  /*5470*/  FMUL.FTZ R15, R15, 1.1920928955078125e-07 ;  /* 0x340000000f0f7820 */ /* 0x000fc80000410000 */
[----:B------:R-:W-:-:S07]  /*5480*/  FMUL.FTZ R15, R2, R15 ;  /* 0x0000000f020f7220 */ /* 0x000fce0000410000 */
.L_x_32493:
[----:B------:R-:W-:Y:S05]  /*5490*/  BSYNC.RECONVERGENT B0 ;  /* 0x0000000000007941 */ /* 0x000fea0003800200 */
.L_x_32492:
[C---:B------:R-:W-:Y:S01]  /*54a0*/  LOP3.LUT R2, R15.reuse, 0x80000000, R13, 0xb8, !PT ;  /* 0x800000000f027812 */ /* 0x040fe200078eb80d */
[----:B------:R-:W-:Y:S01]  /*54b0*/  HADD2.F32 R3, -RZ, R3.H1_H1 ;  /* 0x30000003ff037230 */ /* 0x000fe20000004100 */
[C---:B------:R-:W-:Y:S01]  /*54c0*/  FSETP.NAN.FTZ.AND P0, PT, |R15|.reuse, |R15|, PT ;  /* 0x4000000f0f00720b */ /* 0x040fe20003f18200 */
[----:B------:R-:W-:Y:S03]  /*54d0*/  BSSY.RECONVERGENT B0, `(.L_x_32501) ;  /* 0x0000048000007945 */ /* 0x000fe60003800200 */
[----:B------:R-:W-:Y:S01]  /*54e0*/  FSEL R13, R15, R2, P0 ;  /* 0x000000020f0d7208 */ /* 0x000fe20000000000 */
[----:B------:R-:W-:-:S03]  /*54f0*/  HADD2.F32 R2, -RZ, R7.H1_H1 ;  /* 0x30000007ff027230 */ /* 0x000fc60000004100 */
        /* <DEDUP_REMOVED lines=33> */
.L_x_32506:
[----:B------:R-:W-:Y:S01]  /*5710*/  FSETP.GEU.FTZ.AND P0, PT, R16, -R6, PT ;  /* 0x800000061000720b */ /* 0x000fe20003f1e000 */
[----:B------:R-:W-:-:S12]  /*5720*/  FADD.FTZ R14, R14, -1 ;  /* 0xbf8000000e0e7421 */ /* 0x000fd80000010000 */
[----:B------:R-:W-:-:S07]  /*5730*/  @!P0 FADD.FTZ R14, R14, -1 ;  /* 0xbf8000000e0e8421 */ /* 0x000fce0000010000 */
.L_x_32505:
[----:B------:R-:W-:Y:S05]  /*5740*/  BSYNC.RECONVERGENT B1 ;  /* 0x0000000000017941 */ /* 0x000fea0003800200 */
.L_x_32504:
[----:B------:R-:W-:Y:S01]  /*5750*/  FFMA.FTZ R7, -R6, R14, R7 ;  /* 0x0000000e06077223 */ /* 0x000fe20000010107 */
[----:B------:R-:W-:Y:S06]  /*5760*/  BRA `(.L_x_32502) ;  /* 0x0000000000787947 */ /* 0x000fec0003800000 */
.L_x_32503:
        /* <DEDUP_REMOVED lines=14> */
.L_x_32509:
        /* <DEDUP_REMOVED lines=13> */
.L_x_32508:
[----:B------:R-:W-:Y:S05]  /*5920*/  BSYNC.RECONVERGENT B1 ;  /* 0x0000000000017941 */ /* 0x000fea0003800200 */
.L_x_32507:
[----:B------:R-:W-:-:S04]  /*5930*/  FMUL.FTZ R7, R7, 1.1920928955078125e-07 ;  /* 0x3400000007077820 */ /* 0x000fc80000410000 */
[----:B------:R-:W-:-:S07]  /*5940*/  FMUL.FTZ R7, R6, R7 ;  /* 0x0000000706077220 */ /* 0x000fce0000410000 */
.L_x_32502:
[----:B------:R-:W-:Y:S05]  /*5950*/  BSYNC.RECONVERGENT B0 ;  /* 0x0000000000007941 */ /* 0x000fea0003800200 */
.L_x_32501:
[C---:B------:R-:W-:Y:S02]  /*5960*/  FSETP.NAN.FTZ.AND P0, PT, |R7|.reuse, |R7|, PT ;  /* 0x400000070700720b */ /* 0x040fe40003f18200 */
[C---:B------:R-:W-:Y:S02]  /*5970*/  LOP3.LUT R2, R7.reuse, 0x80000000, R2, 0xb8, !PT ;  /* 0x8000000007027812 */ /* 0x040fe400078eb802 */
[----:B------:R-:W-:Y:S02]  /*5980*/  F2FP.F16.F32.PACK_AB R8, R8, R5 ;  /* 0x000000050808723e */ /* 0x000fe400000000ff */
[----:B------:R-:W-:Y:S02]  /*5990*/  FSEL R2, R7, R2, P0 ;  /* 0x0000000207027208 */ /* 0x000fe40000000000 */
[----:B------:R-:W1:Y:S01]  /*59a0*/  LDC.64 R6, c[0x0][0x388] ;  /* 0x0000e200ff067b82 */ /* 0x000e620000000a00 */
[----:B------:R-:W-:Y:S02]  /*59b0*/  F2FP.F16.F32.PACK_AB R9, R9, R10 ;  /* 0x0000000a0909723e */ /* 0x000fe400000000ff */
[----:B------:R-:W-:-:S02]  /*59c0*/  FSETP.NEU.FTZ.AND P2, PT, R2, RZ, PT ;  /* 0x000000ff0200720b */ /* 0x000fc40003f5d000 */
[----:B------:R-:W-:-:S11]  /*59d0*/  F2FP.F16.F32.PACK_AB R12, R11, R12 ;  /* 0x0000000c0b0c723e */ /* 0x000fd600000000ff */
        /* <DEDUP_REMOVED lines=9> */
[----:B------:R-:W-:-:S05]  /*5a70*/  F2FP.F16.F32.PACK_AB R13, R2, R13 ;  /* 0x0000000d020d723e */ /* 0x000fca00000000ff */
[----:B------:R-:W-:Y:S01]  /*5a80*/  STG.E.64 desc[UR4][R6.64+0x400], R12 ;  /* 0x0004000c06007986 */ /* 0x000fe2000c101b04 */
[----:B------:R-:W-:Y:S05]  /*5a90*/  EXIT ;  /* 0x000000000000794d */ /* 0x000fea0003800000 */
.L_x_32510:
        /* <DEDUP_REMOVED lines=14> */
.L_x_54993:


//--------------------- .text._ZN2at6native29vectorized_elementwise_kernelILi8ENS0_13BinaryFunctorIN3c104HalfES4_S4_ZZZNS0_21remainder_kernel_cudaERNS_18TensorIteratorBaseEENKUlvE0_clEvENKUlvE1_clEvEUlS4_S4_E_EESt5arrayIPcLm3EEEEviT0_T1_ --------------------------
	.section	.text._ZN2at6native29vectorized_elementwise_kernelILi8ENS0_13BinaryFunctorIN3c104HalfES4_S4_ZZZNS0_21remainder_kernel_cudaERNS_18TensorIteratorBaseEENKUlvE0_clEvENKUlvE1_clEvEUlS4_S4_E_EESt5arrayIPcLm3EEEEviT0_T1_,"ax",@progbits
	.align	128
        .global         _ZN2at6native29vectorized_elementwise_kernelILi8ENS0_13BinaryFunctorIN3c104HalfES4_S4_ZZZNS0_21remainder_kernel_cudaERNS_18TensorIteratorBaseEENKUlvE0_clEvENKUlvE1_clEvEUlS4_S4_E_EESt5arrayIPcLm3EEEEviT0_T1_
        .type           _ZN2at6native29vectorized_elementwise_kernelILi8ENS0_13BinaryFunctorIN3c104HalfES4_S4_ZZZNS0_21remainder_kernel_cudaERNS_18TensorIteratorBaseEENKUlvE0_clEvENKUlvE1_clEvEUlS4_S4_E_EESt5arrayIPcLm3EEEEviT0_T1_,@function
        .size           _ZN2at6native29vectorized_elementwise_kernelILi8ENS0_13BinaryFunctorIN3c104HalfES4_S4_ZZZNS0_21remainder_kernel_cudaERNS_18TensorIteratorBaseEENKUlvE0_clEvENKUlvE1_clEvEUlS4_S4_E_EESt5arrayIPcLm3EEEEviT0_T1_,(.L_x_54994 - _ZN2at6native29vectorized_elementwise_kernelILi8ENS0_13BinaryFunctorIN3c104HalfES4_S4_ZZZNS0_21remainder_kernel_cudaERNS_18TensorIteratorBaseEENKUlvE0_clEvENKUlvE1_clEvEUlS4_S4_E_EESt5arrayIPcLm3EEEEviT0_T1_)
        .other          _ZN2at6native29vectorized_elementwise_kernelILi8ENS0_13BinaryFunctorIN3c104HalfES4_S4_ZZZNS0_21remainder_kernel_cudaERNS_18TensorIteratorBaseEENKUlvE0_clEvENKUlvE1_clEvEUlS4_S4_E_EESt5arrayIPcLm3EEEEviT0_T1_,@"STO_CUDA_ENTRY STV_DEFAULT"
_ZN2at6native29vectorized_elementwise_kernelILi8ENS0_13BinaryFunctorIN3c104HalfES4_S4_ZZZNS0_21remainder_kernel_cudaERNS_18TensorIteratorBaseEENKUlvE0_clEvENKUlvE1_clEvEUlS4_S4_E_EESt5arrayIPcLm3EEEEviT0_T1_:
.text._ZN2at6native29vectorized_elementwise_kernelILi8ENS0_13BinaryFunctorIN3c104HalfES4_S4_ZZZNS0_21remainder_kernel_cudaERNS_18TensorIteratorBaseEENKUlvE0_clEvENKUlvE1_clEvEUlS4_S4_E_EESt5arrayIPcLm3EEEEviT0_T1_:
        /* <DEDUP_REMOVED lines=132> */
.L_x_32518:
[----:B------:R-:W-:Y:S05]  /*0840*/  BSYNC.RECONVERGENT B2 ;  /* 0x0000000000027941 */ /* 0x000fea0003800200 */
.L_x_32517:
[----:B------:R-:W-:Y:S01]  /*0850*/  FFMA.FTZ R12, -R13, R17, R12 ;  /* 0x000000110d0c7223 */ /* 0x000fe2000001010c */
[----:B------:R-:W-:Y:S06]  /*0860*/  BRA `(.L_x_32515) ;  /* 0x0000000000787947 */ /* 0x000fec0003800000 */
.L_x_32516:
        /* <DEDUP_REMOVED lines=14> */
.L_x_32521:
        /* <DEDUP_REMOVED lines=13> */
.L_x_32520:
[----:B------:R-:W-:Y:S05]  /*0a20*/  BSYNC.RECONVERGENT B2 ;  /* 0x0000000000027941 */ /* 0x000fea0003800200 */
.L_x_32519:
[----:B0-----:R-:W-:-:S04]  /*0a30*/  FMUL.FTZ R13, R16, 1.1920928955078125e-07 ;  /* 0x34000000100d7820 */ /* 0x001fc80000410000 */
[----:B------:R-:W-:-:S07]  /*0a40*/  FMUL.FTZ R12, R12, R13 ;  /* 0x0000000d0c0c7220 */ /* 0x000fce0000410000 */
.L_x_32515:
[----:B------:R-:W-:Y:S05]  /*0a50*/  BSYNC.RECONVERGENT B0 ;  /* 0x0000000000007941 */ /* 0x000fea0003800200 */
.L_x_32514:
        /* <DEDUP_REMOVED lines=11> */
.L_x_32513:
[----:B------:R-:W-:Y:S05]  /*0b10*/  BSYNC.RECONVERGENT B1 ;  /* 0x0000000000017941 */ /* 0x000fea0003800200 */
.L_x_32512:
        /* <DEDUP_REMOVED lines=33> */
.L_x_32529:
[----:B------:R-:W-:Y:S01]  /*0d30*/  FSETP.GEU.FTZ.AND P0, PT, R15, -R17, PT ;  /* 0x800000110f00720b */ /* 0x000fe20003f1e000 */
[----:B------:R-:W-:-:S12]  /*0d40*/  FADD.FTZ R13, R13, -1 ;  /* 0xbf8000000d0d7421 */ /* 0x000fd80000010000 */
[----:B------:R-:W-:-:S07]  /*0d50*/  @!P0 FADD.FTZ R13, R13, -1 ;  /* 0xbf8000000d0d8421 */ /* 0x000fce0000010000 */
.L_x_32528:
[----:B------:R-:W-:Y:S05]  /*0d60*/  BSYNC.RECONVERGENT B2 ;  /* 0x0000000000027941 */ /* 0x000fea0003800200 */
.L_x_32527:
[----:B------:R-:W-:Y:S01]  /*0d70*/  FFMA.FTZ R12, -R17, R13, R12 ;  /* 0x0000000d110c7223 */ /* 0x000fe2000001010c */
[----:B------:R-:W-:Y:S06]  /*0d80*/  BRA `(.L_x_32525) ;  /* 0x0000000000787947 */ /* 0x000fec0003800000 */
.L_x_32526:
        /* <DEDUP_REMOVED lines=14> */
.L_x_32532:
        /* <DEDUP_REMOVED lines=13> */
.L_x_32531:
[----:B------:R-:W-:Y:S05]  /*0f40*/  BSYNC.RECONVERGENT B2 ;  /* 0x0000000000027941 */ /* 0x000fea0003800200 */
.L_x_32530:
[----:B0-----:R-:W-:-:S04]  /*0f50*/  FMUL.FTZ R13, R16, 1.1920928955078125e-07 ;  /* 0x34000000100d7820 */ /* 0x001fc80000410000 */
[----:B------:R-:W-:-:S07]  /*0f60*/  FMUL.FTZ R12, R12, R13 ;  /* 0x0000000d0c0c7220 */ /* 0x000fce0000410000 */
.L_x_32525:
[----:B------:R-:W-:Y:S05]  /*0f70*/  BSYNC.RECONVERGENT B0 ;  /* 0x0000000000007941 */ /* 0x000fea0003800200 */
.L_x_32524:
        /* <DEDUP_REMOVED lines=11> */
.L_x_32523:
[----:B------:R-:W-:Y:S05]  /*1030*/  BSYNC.RECONVERGENT B1 ;  /* 0x0000000000017941 */ /* 0x000fea0003800200 */
.L_x_32522:
        /* <DEDUP_REMOVED lines=33> */
.L_x_32540:
[----:B------:R-:W-:Y:S01]  /*1250*/  FSETP.GEU.FTZ.AND P0, PT, R13, -R17, PT ;  /* 0x800000110d00720b */ /* 0x000fe20003f1e000 */
[----:B------:R-:W-:-:S12]  /*1260*/  FADD.FTZ R15, R15, -1 ;  /* 0xbf8000000f0f7421 */ /* 0x000fd80000010000 */
[----:B------:R-:W-:-:S07]  /*1270*/  @!P0 FADD.FTZ R15, R15, -1 ;  /* 0xbf8000000f0f8421 */ /* 0x000fce0000010000 */
.L_x_32539:
[----:B------:R-:W-:Y:S05]  /*1280*/  BSYNC.RECONVERGENT B2 ;  /* 0x0000000000027941 */ /* 0x000fea0003800200 */
.L_x_32538:
[----:B------:R-:W-:Y:S01]  /*1290*/  FFMA.FTZ R10, -R17, R15, R10 ;  /* 0x0000000f110a7223 */ /* 0x000fe2000001010a */
[----:B------:R-:W-:Y:S06]  /*12a0*/  BRA `(.L_x_32536) ;  /* 0x0000000000807947 */ /* 0x000fec0003800000 */
.L_x_32537:
        /* <DEDUP_REMOVED lines=15> */
.L_x_32543:
        /* <DEDUP_REMOVED lines=14> */
.L_x_32542:
[----:B------:R-:W-:Y:S05]  /*1480*/  BSYNC.RECONVERGENT B2 ;  /* 0x0000000000027941 */ /* 0x000fea0003800200 */
.L_x_32541:
[----:B------:R-:W-:-:S04]  /*1490*/  FMUL.FTZ R15, R15, 1.1920928955078125e-07 ;  /* 0x340000000f0f7820 */ /* 0x000fc80000410000 */
[----:B------:R-:W-:-:S07]  /*14a0*/  FMUL.FTZ R10, R10, R15 ;  /* 0x0000000f0a0a7220 */ /* 0x000fce0000410000 */
.L_x_32536:
[----:B------:R-:W-:Y:S05]  /*14b0*/  BSYNC.RECONVERGENT B0 ;  /* 0x0000000000007941 */ /* 0x000fea0003800200 */
.L_x_32535:
        /* <DEDUP_REMOVED lines=11> */
.L_x_32534:
[----:B------:R-:W-:Y:S05]  /*1570*/  BSYNC.RECONVERGENT B1 ;  /* 0x0000000000017941 */ /* 0x000fea0003800200 */
.L_x_32533:
        /* <DEDUP_REMOVED lines=33> */
.L_x_32551:
[----:B------:R-:W-:Y:S01]  /*1790*/  FSETP.GEU.FTZ.AND P0, PT, R14, -R15, PT ;  /* 0x8000000f0e00720b */ /* 0x000fe20003f1e000 */
[----:B------:R-:W-:-:S12]  /*17a0*/  FADD.FTZ R11, R11, -1 ;  /* 0xbf8000000b0b7421 */ /* 0x000fd80000010000 */
[----:B------:R-:W-:-:S07]  /*17b0*/  @!P0 FADD.FTZ R11, R11, -1 ;  /* 0xbf8000000b0b8421 */ /* 0x000fce0000010000 */
.L_x_32550:
[----:B------:R-:W-:Y:S05]  /*17c0*/  BSYNC.RECONVERGENT B2 ;  /* 0x0000000000027941 */ /* 0x000fea0003800200 */
.L_x_32549:
[----:B------:R-:W-:Y:S01]  /*17d0*/  FFMA.FTZ R12, -R15, R11, R12 ;  /* 0x0000000b0f0c7223 */ /* 0x000fe2000001010c */
[----:B------:R-:W-:Y:S06]  /*17e0*/  BRA `(.L_x_32547) ;  /* 0x0000000000847947 */ /* 0x000fec0003800000 */
.L_x_32548:
        /* <DEDUP_REMOVED lines=17> */
.L_x_32554:
        /* <DEDUP_REMOVED lines=13> */
.L_x_32553:
[----:B------:R-:W-:Y:S05]  /*19d0*/  BSYNC.RECONVERGENT B2 ;  /* 0x0000000000027941 */ /* 0x000fea0003800200 */
.L_x_32552:
[----:B------:R-:W-:-:S04]  /*19e0*/  FMUL.FTZ R16, R16, 1.1920928955078125e-07 ;  /* 0x3400000010107820 */ /* 0x000fc80000410000 */
[----:B0-----:R-:W-:-:S07]  /*19f0*/  FMUL.FTZ R12, R11, R16 ;  /* 0x000000100b0c7220 */ /* 0x001fce0000410000 */
.L_x_32547:
[----:B------:R-:W-:Y:S05]  /*1a00*/  BSYNC.RECONVERGENT B0 ;  /* 0x0000000000007941 */ /* 0x000fea0003800200 */
.L_x_32546:
        /* <DEDUP_REMOVED lines=11> */
.L_x_32545:
[----:B------:R-:W-:Y:S05]  /*1ac0*/  BSYNC.RECONVERGENT B1 ;  /* 0x0000000000017941 */ /* 0x000fea0003800200 */
.L_x_32544:
        /* <DEDUP_REMOVED lines=33> */
.L_x_32562:
[----:B------:R-:W-:Y:S01]  /*1ce0*/  FSETP.GEU.FTZ.AND P0, PT, R15, -R17, PT ;  /* 0x800000110f00720b */ /* 0x000fe20003f1e000 */
[----:B------:R-:W-:-:S12]  /*1cf0*/  FADD.FTZ R13, R13, -1 ;  /* 0xbf8000000d0d7421 */ /* 0x000fd80000010000 */
[----:B------:R-:W-:-:S07]  /*1d00*/  @!P0 FADD.FTZ R13, R13, -1 ;  /* 0xbf8000000d0d8421 */ /* 0x000fce0000010000 */
.L_x_32561:
[----:B------:R-:W-:Y:S05]  /*1d10*/  BSYNC.RECONVERGENT B2 ;  /* 0x0000000000027941 */ /* 0x000fea0003800200 */
.L_x_32560:
[----:B------:R-:W-:Y:S01]  /*1d20*/  FFMA.FTZ R12, -R17, R13, R12 ;  /* 0x0000000d110c7223 */ /* 0x000fe2000001010c */
[----:B------:R-:W-:Y:S06]  /*1d30*/  BRA `(.L_x_32558) ;  /* 0x0000000000847947 */ /* 0x000fec0003800000 */
.L_x_32559:
        /* <DEDUP_REMOVED lines=17> */
.L_x_32565:
        /* <DEDUP_REMOVED lines=13> */
.L_x_32564:
[----:B------:R-:W-:Y:S05]  /*1f20*/  BSYNC.RECONVERGENT B2 ;  /* 0x0000000000027941 */ /* 0x000fea0003800200 */
.L_x_32563:
[----:B------:R-:W-:-:S04]  /*1f30*/  FMUL.FTZ R17, R17, 1.1920928955078125e-07 ;  /* 0x3400000011117820 */ /* 0x000fc80000410000 */
[----:B------:R-:W-:-:S07]  /*1f40*/  FMUL.FTZ R12, R12, R17 ;  /* 0x000000110c0c7220 */ /* 0x000fce0000410000 */
.L_x_32558:
[----:B------:R-:W-:Y:S05]  /*1f50*/  BSYNC.RECONVERGENT B0 ;  /* 0x0000000000007941 */ /* 0x000fea0003800200 */
.L_x_32557:
        /* <DEDUP_REMOVED lines=11> */
.L_x_32556:
[----:B------:R-:W-:Y:S05]  /*2010*/  BSYNC.RECONVERGENT B1 ;  /* 0x0000000000017941 */ /* 0x000fea0003800200 */
.L_x_32555:
        /* <DEDUP_REMOVED lines=33> */
.L_x_32573:
[----:B------:R-:W-:Y:S01]  /*2230*/  FSETP.GEU.FTZ.AND P0, PT, R15, -R17, PT ;  /* 0x800000110f00720b */ /* 0x000fe20003f1e000 */
[----:B------:R-:W-:-:S12]  /*2240*/  FADD.FTZ R13, R13, -1 ;  /* 0xbf8000000d0d7421 */ /* 0x000fd80000010000 */
[----:B------:R-:W-:-:S07]  /*2250*/  @!P0 FADD.FTZ R13, R13, -1 ;  /* 0xbf8000000d0d8421 */ /* 0x000fce0000010000 */
.L_x_32572:
[----:B------:R-:W-:Y:S05]  /*2260*/  BSYNC.RECONVERGENT B2 ;  /* 0x0000000000027941 */ /* 0x000fea0003800200 */
.L_x_32571:
[----:B------:R-:W-:Y:S01]  /*2270*/  FFMA.FTZ R12, -R17, R13, R12 ;  /* 0x0000000d110c7223 */ /* 0x000fe2000001010c */
[----:B------:R-:W-:Y:S06]  /*2280*/  BRA `(.L_x_32569) ;  /* 0x0000000000787947 */ /* 0x000fec0003800000 */
.L_x_32570:
        /* <DEDUP_REMOVED lines=14> */
.L_x_32576:
        /* <DEDUP_REMOVED lines=13> */
.L_x_32575:
[----:B------:R-:W-:Y:S05]  /*2440*/  BSYNC.RECONVERGENT B2 ;  /* 0x0000000000027941 */ /* 0x000fea0003800200 */
.L_x_32574:
[----:B------:R-:W-:-:S04]  /*2450*/  FMUL.FTZ R15, R15, 1.1920928955078125e-07 ;  /* 0x340000000f0f7820 */ /* 0x000fc80000410000 */
[----:B------:R-:W-:-:S07]  /*2460*/  FMUL.FTZ R12, R12, R15 ;  /* 0x0000000f0c0c7220 */ /* 0x000fce0000410000 */
.L_x_32569:
[----:B------:R-:W-:Y:S05]  /*2470*/  BSYNC.RECONVERGENT B0 ;  /* 0x0000000000007941 */ /* 0x000fea0003800200 */
.L_x_32568:
        /* <DEDUP_REMOVED lines=11> */
.L_x_32567:
[----:B------:R-:W-:Y:S05]  /*2530*/  BSYNC.RECONVERGENT B1 ;  /* 0x0000000000017941 */ /* 0x000fea0003800200 */
.L_x_32566:
        /* <DEDUP_REMOVED lines=33> */
.L_x_32584:
[----:B------:R-:W-:Y:S01]  /*2750*/  FSETP.GEU.FTZ.AND P0, PT, R14, -R15, PT ;  /* 0x8000000f0e00720b */ /* 0x000fe20003f1e000 */
[----:B------:R-:W-:-:S12]  /*2760*/  FADD.FTZ R3, R3, -1 ;  /* 0xbf80000003037421 */ /* 0x000fd80000010000 */
[----:B------:R-:W-:-:S07]  /*2770*/  @!P0 FADD.FTZ R3, R3, -1 ;  /* 0xbf80000003038421 */ /* 0x000fce0000010000 */
.L_x_32583:
[----:B------:R-:W-:Y:S05]  /*2780*/  BSYNC.RECONVERGENT B2 ;  /* 0x0000000000027941 */ /* 0x000fea0003800200 */
.L_x_32582:
[----:B------:R-:W-:Y:S01]  /*2790*/  FFMA.FTZ R12, -R15, R3, R12 ;  /* 0x000000030f0c7223 */ /* 0x000fe2000001010c */
[----:B------:R-:W-:Y:S06]  /*27a0*/  BRA `(.L_x_32580) ;  /* 0x0000000000787947 */ /* 0x000fec0003800000 */
.L_x_32581:
        /* <DEDUP_REMOVED lines=14> */
.L_x_32587:
        /* <DEDUP_REMOVED lines=13> */
.L_x_32586:
[----:B------:R-:W-:Y:S05]  /*2960*/  BSYNC.RECONVERGENT B2 ;  /* 0x0000000000027941 */ /* 0x000fea0003800200 */
.L_x_32585:
[----:B------:R-:W-:-:S04]  /*2970*/  FMUL.FTZ R14, R14, 1.1920928955078125e-07 ;  /* 0x340000000e0e7820 */ /* 0x000fc80000410000 */
[----:B0-----:R-:W-:-:S07]  /*2980*/  FMUL.FTZ R12, R3, R14 ;  /* 0x0000000e030c7220 */ /* 0x001fce0000410000 */
.L_x_32580:
[----:B------:R-:W-:Y:S05]  /*2990*/  BSYNC.RECONVERGENT B0 ;  /* 0x0000000000007941 */ /* 0x000fea0003800200 */
.L_x_32579:
        /* <DEDUP_REMOVED lines=11> */
.L_x_32578:
[----:B------:R-:W-:Y:S05]  /*2a50*/  BSYNC.RECONVERGENT B1 ;  /* 0x0000000000017941 */ /* 0x000fea0003800200 */
.L_x_32577:
        /* <DEDUP_REMOVED lines=33> */
.L_x_32595:
[----:B------:R-:W-:Y:S01]  /*2c70*/  FSETP.GEU.FTZ.AND P0, PT, R15, -R17, PT ;  /* 0x800000110f00720b */ /* 0x000fe20003f1e000 */
[----:B------:R-:W-:-:S12]  /*2c80*/  FADD.FTZ R13, R13, -1 ;  /* 0xbf8000000d0d7421 */ /* 0x000fd80000010000 */
[----:B------:R-:W-:-:S07]  /*2c90*/  @!P0 FADD.FTZ R13, R13, -1 ;  /* 0xbf8000000d0d8421 */ /* 0x000fce0000010000 */
.L_x_32594:
[----:B------:R-:W-:Y:S05]  /*2ca0*/  BSYNC.RECONVERGENT B2 ;  /* 0x0000000000027941 */ /* 0x000fea0003800200 */
.L_x_32593:
[----:B------:R-:W-:Y:S01]  /*2cb0*/  FFMA.FTZ R12, -R17, R13, R12 ;  /* 0x0000000d110c7223 */ /* 0x000fe2000001010c */
[----:B------:R-:W-:Y:S06]  /*2cc0*/  BRA `(.L_x_32591) ;  /* 0x0000000000787947 */ /* 0x000fec0003800000 */
.L_x_32592:
        /* <DEDUP_REMOVED lines=14> */
.L_x_32598:
        /* <DEDUP_REMOVED lines=13> */
.L_x_32597:
[----:B------:R-:W-:Y:S05]  /*2e80*/  BSYNC.RECONVERGENT B2 ;  /* 0x0000000000027941 */ /* 0x000fea0003800200 */
.L_x_32596:
[----:B------:R-:W-:-:S04]  /*2e90*/  FMUL.FTZ R13, R13, 1.1920928955078125e-07 ;  /* 0x340000000d0d7820 */ /* 0x000fc80000410000 */
[----:B------:R-:W-:-:S07]  /*2ea0*/  FMUL.FTZ R12, R12, R13 ;  /* 0x0000000d0c0c7220 */ /* 0x000fce0000410000 */
.L_x_32591:
[----:B------:R-:W-:Y:S05]  /*2eb0*/  BSYNC.RECONVERGENT B0 ;  /* 0x0000000000007941 */ /* 0x000fea0003800200 */
.L_x_32590:
        /* <DEDUP_REMOVED lines=11> */
.L_x_32589:
[----:B------:R-:W-:Y:S05]  /*2f70*/  BSYNC.RECONVERGENT B1 ;  /* 0x0000000000017941 */ /* 0x000fea0003800200 */
.L_x_32588:
        /* <DEDUP_REMOVED lines=16> */
.L_x_32601:
[----:B------:R-:W-:-:S13]  /*3080*/  ISETP.GE.U32.AND P0, PT, R6, R5, PT ;  /* 0x000000050600720c */ /* 0x000fda0003f06070 */
[----:B------:R-:W-:Y:S05]  /*3090*/  @P0 BRA `(.L_x_32603) ;  /* 0x0000000000300947 */ /* 0x000fea0003800000 */
[----:B-1----:R-:W1:Y:S01]  /*30a0*/  LDC.64 R8, c[0x0][0x388] ;  /* 0x0000e200ff087b82 */ /* 0x002e620000000a00 */
[----:B------:R-:W-:Y:S02]  /*30b0*/  IMAD.IADD R7, R4, 0x1, R6 ;  /* 0x0000000104077824 */ /* 0x000fe400078e0206 */
[----:B------:R-:W-:Y:S02]  /*30c0*/  VIADD R6, R6, 0x80 ;  /* 0x0000008006067836 */ /* 0x000fe40000000000 */
[----:B-1----:R-:W-:-:S05]  /*30d0*/  IMAD.WIDE.U32 R8, R7, 0x2, R8 ;  /* 0x0000000207087825 */ /* 0x002fca00078e0008 */
[----:B------:R1:W-:Y:S02]  /*30e0*/  STG.E.U16 desc[UR4][R8.64], R10 ;  /* 0x0000000a08007986 */ /* 0x0003e4000c101504 */
.L_x_32602:
[----:B------:R-:W-:-:S13]  /*30f0*/  ISETP.GE.U32.AND P0, PT, R6, R5, PT ;  /* 0x000000050600720c */ /* 0x000fda0003f06070 */
[----:B------:R-:W-:Y:S05]  /*3100*/  @P0 BRA `(.L_x_32604) ;  /* 0x0000000000300947 */ /* 0x000fea0003800000 */
[----:B-1----:R-:W1:Y:S01]  /*3110*/  LDC.64 R8, c[0x0][0x388] ;  /* 0x0000e200ff087b82 */ /* 0x002e620000000a00 */
[----:B0-----:R-:W-:Y:S02]  /*3120*/  IMAD.IADD R7, R4, 0x1, R6 ;  /* 0x0000000104077824 */ /* 0x001fe400078e0206 */
[----:B------:R-:W-:Y:S02]  /*3130*/  VIADD R6, R6, 0x80 ;  /* 0x0000008006067836 */ /* 0x000fe40000000000 */
[----:B-1----:R-:W-:-:S05]  /*3140*/  IMAD.WIDE.U32 R8, R7, 0x2, R8 ;  /* 0x0000000207087825 */ /* 0x002fca00078e0008 */
[----:B------:R2:W-:Y:S02]  /*3150*/  STG.E.U16 desc[UR4][R8.64], R11 ;  /* 0x0000000b08007986 */ /* 0x0005e4000c101504 */
.L_x_32603:
[----:B------:R-:W-:-:S13]  /*3160*/  ISETP.GE.U32.AND P0, PT, R6, R5, PT ;  /* 0x000000050600720c */ /* 0x000fda0003f06070 */
[----:B------:R-:W-:Y:S05]  /*3170*/  @P0 BRA `(.L_x_32605) ;  /* 0x0000000000340947 */ /* 0x000fea0003800000 */
[----:B-12---:R-:W1:Y:S01]  /*3180*/  LDC.64 R8, c[0x0][0x388] ;  /* 0x0000e200ff087b82 */ /* 0x006e620000000a00 */
[----:B------:R-:W-:Y:S02]  /*3190*/  IMAD.IADD R7, R4, 0x1, R6 ;  /* 0x0000000104077824 */ /* 0x000fe400078e0206 */
[----:B------:R-:W-:Y:S02]  /*31a0*/  VIADD R6, R6, 0x80 ;  /* 0x0000008006067836 */ /* 0x000fe40000000000 */
[----:B-1----:R-:W-:-:S05]  /*31b0*/  IMAD.WIDE.U32 R8, R7, 0x2, R8 ;  /* 0x0000000207087825 */ /* 0x002fca00078e0008 */
[----:B------:R2:W-:Y:S02]  /*31c0*/  STG.E.U16 desc[UR4][R8.64], R0 ;  /* 0x0000000008007986 */ /* 0x0005e4000c101504 */
.L_x_32604:
        /* <DEDUP_REMOVED lines=8> */
.L_x_32605:
[----:B------:R-:W-:Y:S05]  /*3250*/  BSYNC.RELIABLE B1 ;  /* 0x0000000000017941 */ /* 0x000fea0003800100 */
.L_x_32600:
[----:B------:R-:W-:-:S13]  /*3260*/  ISETP.GE.U32.AND P0, PT, R6, R5, PT ;  /* 0x000000050600720c */ /* 0x000fda0003f06070 */
[----:B-123--:R-:W1:Y:S01]  /*3270*/  @!P0 LDC.64 R8, c[0x0][0x388] ;  /* 0x0000e200ff088b82 */ /* 0x00ee620000000a00 */
[----:B------:R-:W-:Y:S02]  /*3280*/  @!P0 IMAD.IADD R7, R4, 0x1, R6 ;  /* 0x0000000104078824 */ /* 0x000fe400078e0206 */
[----:B------:R-:W-:Y:S02]  /*3290*/  @!P0 VIADD R6, R6, 0x80 ;  /* 0x0000008006068836 */ /* 0x000fe40000000000 */
[----:B-1----:R-:W-:-:S05]  /*32a0*/  @!P0 IMAD.WIDE.U32 R8, R7, 0x2, R8 ;  /* 0x0000000207088825 */ /* 0x002fca00078e0008 */
[----:B------:R3:W-:Y:S02]  /*32b0*/  @!P0 STG.E.U16 desc[UR4][R8.64], R3 ;  /* 0x0000000308008986 */ /* 0x0007e4000c101504 */
.L_x_32606:
[----:B------:R-:W-:Y:S05]  /*32c0*/  BSYNC.RECONVERGENT B0 ;  /* 0x0000000000007941 */ /* 0x000fea0003800200 */
.L_x_32599:
        /* <DEDUP_REMOVED lines=8> */
.L_x_32511:
        /* <DEDUP_REMOVED lines=41> */
.L_x_32611:
[----:B------:R-:W-:Y:S05]  /*35e0*/  BSYNC.RECONVERGENT B1 ;  /* 0x0000000000017941 */ /* 0x000fea0003800200 */
.L_x_32610:
[----:B------:R-:W-:Y:S01]  /*35f0*/  FFMA.FTZ R16, -R5, R17, R16 ;  /* 0x0000001105107223 */ /* 0x000fe20000010110 */
[----:B------:R-:W-:Y:S06]  /*3600*/  BRA `(.L_x_32608) ;  /* 0x0000000000787947 */ /* 0x000fec0003800000 */
.L_x_32609:
        /* <DEDUP_REMOVED lines=14> */
.L_x_32614:
        /* <DEDUP_REMOVED lines=13> */
.L_x_32613:
[----:B------:R-:W-:Y:S05]  /*37c0*/  BSYNC.RECONVERGENT B1 ;  /* 0x0000000000017941 */ /* 0x000fea0003800200 */
.L_x_32612:
[----:B------:R-:W-:-:S04]  /*37d0*/  FMUL.FTZ R16, R16, 1.1920928955078125e-07 ;  /* 0x3400000010107820 */ /* 0x000fc80000410000 */
[----:B------:R-:W-:-:S07]  /*37e0*/  FMUL.FTZ R16, R5, R16 ;  /* 0x0000001005107220 */ /* 0x000fce0000410000 */
.L_x_32608:
[----:B------:R-:W-:Y:S05]  /*37f0*/  BSYNC.RECONVERGENT B0 ;  /* 0x0000000000007941 */ /* 0x000fea0003800200 */
.L_x_32607:
        /* <DEDUP_REMOVED lines=39> */
.L_x_32620:
[----:B------:R-:W-:Y:S01]  /*3a70*/  FSETP.GEU.FTZ.AND P0, PT, R17, -R3, PT ;  /* 0x800000031100720b */ /* 0x000fe20003f1e000 */
[----:B------:R-:W-:-:S12]  /*3a80*/  FADD.FTZ R7, R7, -1 ;  /* 0xbf80000007077421 */ /* 0x000fd80000010000 */
[----:B------:R-:W-:-:S07]  /*3a90*/  @!P0 FADD.FTZ R7, R7, -1 ;  /* 0xbf80000007078421 */ /* 0x000fce0000010000 */
.L_x_32619:
[----:B------:R-:W-:Y:S05]  /*3aa0*/  BSYNC.RECONVERGENT B1 ;  /* 0x0000000000017941 */ /* 0x000fea0003800200 */
.L_x_32618:
[----:B------:R-:W-:Y:S01]  /*3ab0*/  FFMA.FTZ R6, -R3, R7, R6 ;  /* 0x0000000703067223 */ /* 0x000fe20000010106 */
[----:B------:R-:W-:Y:S06]  /*3ac0*/  BRA `(.L_x_32616) ;  /* 0x0000000000787947 */ /* 0x000fec0003800000 */
.L_x_32617:
        /* <DEDUP_REMOVED lines=14> */
.L_x_32623:
        /* <DEDUP_REMOVED lines=13> */
.L_x_32622:
[----:B------:R-:W-:Y:S05]  /*3c80*/  BSYNC.RECONVERGENT B1 ;  /* 0x0000000000017941 */ /* 0x000fea0003800200 */
.L_x_32621:
[----:B------:R-:W-:-:S04]  /*3c90*/  FMUL.FTZ R6, R6, 1.1920928955078125e-07 ;  /* 0x3400000006067820 */ /* 0x000fc80000410000 */
[----:B------:R-:W-:-:S07]  /*3ca0*/  FMUL.FTZ R6, R3, R6 ;  /* 0x0000000603067220 */ /* 0x000fce0000410000 */
.L_x_32616:
[----:B------:R-:W-:Y:S05]  /*3cb0*/  BSYNC.RECONVERGENT B0 ;  /* 0x0000000000007941 */ /* 0x000fea0003800200 */
.L_x_32615:
        /* <DEDUP_REMOVED lines=39> */
.L_x_32629:
[----:B------:R-:W-:Y:S01]  /*3f30*/  FSETP.GEU.FTZ.AND P0, PT, R17, -R7, PT ;  /* 0x800000071100720b */ /* 0x000fe20003f1e000 */
[----:B------:R-:W-:-:S12]  /*3f40*/  FADD.FTZ R19, R19, -1 ;  /* 0xbf80000013137421 */ /* 0x000fd80000010000 */
[----:B------:R-:W-:-:S07]  /*3f50*/  @!P0 FADD.FTZ R19, R19, -1 ;  /* 0xbf80000013138421 */ /* 0x000fce0000010000 */
.L_x_32628:
[----:B------:R-:W-:Y:S05]  /*3f60*/  BSYNC.RECONVERGENT B1 ;  /* 0x0000000000017941 */ /* 0x000fea0003800200 */
.L_x_32627:
[----:B------:R-:W-:Y:S01]  /*3f70*/  FFMA.FTZ R8, -R7, R19, R8 ;  /* 0x0000001307087223 */ /* 0x000fe20000010108 */
[----:B------:R-:W-:Y:S06]  /*3f80*/  BRA `(.L_x_32625) ;  /* 0x0000000000787947 */ /* 0x000fec0003800000 */
.L_x_32626:
        /* <DEDUP_REMOVED lines=14> */
.L_x_32632:
        /* <DEDUP_REMOVED lines=13> */
.L_x_32631:
[----:B------:R-:W-:Y:S05]  /*4140*/  BSYNC.RECONVERGENT B1 ;  /* 0x0000000000017941 */ /* 0x000fea0003800200 */
.L_x_32630:
[----:B------:R-:W-:-:S04]  /*4150*/  FMUL.FTZ R8, R8, 1.1920928955078125e-07 ;  /* 0x3400000008087820 */ /* 0x000fc80000410000 */
[----:B------:R-:W-:-:S07]  /*4160*/  FMUL.FTZ R8, R7, R8 ;  /* 0x0000000807087220 */ /* 0x000fce0000410000 */
.L_x_32625:
[----:B------:R-:W-:Y:S05]  /*4170*/  BSYNC.RECONVERGENT B0 ;  /* 0x0000000000007941 */ /* 0x000fea0003800200 */
.L_x_32624:
[C---:B------:R-:W-:Y:S01]  /*4180*/  LOP3.LUT R5, R8.reuse, 0x80000000, R5, 0xb8, !PT ;  /* 0x8000000008057812 */ /* 0x040fe200078eb805 */
[----:B------:R-:W-:Y:S01]  /*4190*/  HADD2.F32 R9, -RZ, R9.H1_H1 ;  /* 0x30000009ff097230 */ /* 0x000fe20000004100 */
[C---:B------:R-:W-:Y:S01]  /*41a0*/  FSETP.NAN.FTZ.AND P0, PT, |R8|.reuse, |R8|, PT ;  /* 0x400000080800720b */ /* 0x040fe20003f18200 */
[----:B------:R-:W-:Y:S03]  /*41b0*/  BSSY.RECONVERGENT B0, `(.L_x_32633) ;  /* 0x0000048000007945 */ /* 0x000fe60003800200 */
[----:B------:R-:W-:Y:S01]  /*41c0*/  FSEL R5, R8, R5, P0 ;  /* 0x0000000508057208 */ /* 0x000fe20000000000 */
[----:B------:R-:W-:-:S03]  /*41d0*/  HADD2.F32 R8, -RZ, R13.H1_H1 ;  /* 0x3000000dff087230 */ /* 0x000fc60000004100 */
        /* <DEDUP_REMOVED lines=33> */
.L_x_32638:
[----:B------:R-:W-:Y:S01]  /*43f0*/  FSETP.GEU.FTZ.AND P0, PT, R16, -R6, PT ;  /* 0x800000061000720b */ /* 0x000fe20003f1e000 */
[----:B------:R-:W-:-:S12]  /*4400*/  FADD.FTZ R12, R12, -1 ;  /* 0xbf8000000c0c7421 */ /* 0x000fd80000010000 */
[----:B------:R-:W-:-:S07]  /*4410*/  @!P0 FADD.FTZ R12, R12, -1 ;  /* 0xbf8000000c0c8421 */ /* 0x000fce0000010000 */
.L_x_32637:
[----:B------:R-:W-:Y:S05]  /*4420*/  BSYNC.RECONVERGENT B1 ;  /* 0x0000000000017941 */ /* 0x000fea0003800200 */
.L_x_32636:
[----:B------:R-:W-:Y:S01]  /*4430*/  FFMA.FTZ R7, -R6, R12, R7 ;  /* 0x0000000c06077223 */ /* 0x000fe20000010107 */
[----:B------:R-:W-:Y:S06]  /*4440*/  BRA `(.L_x_32634) ;  /* 0x0000000000787947 */ /* 0x000fec0003800000 */
.L_x_32635:
        /* <DEDUP_REMOVED lines=14> */
.L_x_32641:
        /* <DEDUP_REMOVED lines=13> */
.L_x_32640:
[----:B------:R-:W-:Y:S05]  /*4600*/  BSYNC.RECONVERGENT B1 ;  /* 0x0000000000017941 */ /* 0x000fea0003800200 */
.L_x_32639:
[----:B------:R-:W-:-:S04]  /*4610*/  FMUL.FTZ R7, R7, 1.1920928955078125e-07 ;  /* 0x3400000007077820 */ /* 0x000fc80000410000 */
[----:B------:R-:W-:-:S07]  /*4620*/  FMUL.FTZ R7, R6, R7 ;  /* 0x0000000706077220 */ /* 0x000fce0000410000 */
.L_x_32634:
[----:B------:R-:W-:Y:S05]  /*4630*/  BSYNC.RECONVERGENT B0 ;  /* 0x0000000000007941 */ /* 0x000fea0003800200 */
.L_x_32633:
        /* <DEDUP_REMOVED lines=39> */
.L_x_32647:
[----:B------:R-:W-:Y:S01]  /*48b0*/  FSETP.GEU.FTZ.AND P0, PT, R17, -R9, PT ;  /* 0x800000091100720b */ /* 0x000fe20003f1e000 */
[----:B------:R-:W-:-:S12]  /*48c0*/  FADD.FTZ R13, R13, -1 ;  /* 0xbf8000000d0d7421 */ /* 0x000fd80000010000 */
[----:B------:R-:W-:-:S07]  /*48d0*/  @!P0 FADD.FTZ R13, R13, -1 ;  /* 0xbf8000000d0d8421 */ /* 0x000fce0000010000 */
.L_x_32646:
[----:B------:R-:W-:Y:S05]  /*48e0*/  BSYNC.RECONVERGENT B1 ;  /* 0x0000000000017941 */ /* 0x000fea0003800200 */
.L_x_32645:
[----:B------:R-:W-:Y:S01]  /*48f0*/  FFMA.FTZ R12, -R9, R13, R12 ;  /* 0x0000000d090c7223 */ /* 0x000fe2000001010c */
[----:B------:R-:W-:Y:S06]  /*4900*/  BRA `(.L_x_32643) ;  /* 0x0000000000787947 */ /* 0x000fec0003800000 */
.L_x_32644:
        /* <DEDUP_REMOVED lines=14> */
.L_x_32650:
        /* <DEDUP_REMOVED lines=13> */
.L_x_32649:
[----:B------:R-:W-:Y:S05]  /*4ac0*/  BSYNC.RECONVERGENT B1 ;  /* 0x0000000000017941 */ /* 0x000fea0003800200 */
.L_x_32648:
[----:B------:R-:W-:-:S04]  /*4ad0*/  FMUL.FTZ R12, R12, 1.1920928955078125e-07 ;  /* 0x340000000c0c7820 */ /* 0x000fc80000410000 */
[----:B------:R-:W-:-:S07]  /*4ae0*/  FMUL.FTZ R12, R9, R12 ;  /* 0x0000000c090c7220 */ /* 0x000fce0000410000 */
.L_x_32643:
[----:B------:R-:W-:Y:S05]  /*4af0*/  BSYNC.RECONVERGENT B0 ;  /* 0x0000000000007941 */ /* 0x000fea0003800200 */
.L_x_32642:
        /* <DEDUP_REMOVED lines=39> */
.L_x_32656:
[----:B------:R-:W-:Y:S01]  /*4d70*/  FSETP.GEU.FTZ.AND P0, PT, R17, -R6, PT ;  /* 0x800000061100720b */ /* 0x000fe20003f1e000 */
[----:B------:R-:W-:-:S12]  /*4d80*/  FADD.FTZ R12, R12, -1 ;  /* 0xbf8000000c0c7421 */ /* 0x000fd80000010000 */
[----:B------:R-:W-:-:S07]  /*4d90*/  @!P0 FADD.FTZ R12, R12, -1 ;  /* 0xbf8000000c0c8421 */ /* 0x000fce0000010000 */
.L_x_32655:
[----:B------:R-:W-:Y:S05]  /*4da0*/  BSYNC.RECONVERGENT B1 ;  /* 0x0000000000017941 */ /* 0x000fea0003800200 */
.L_x_32654:
[----:B------:R-:W-:Y:S01]  /*4db0*/  FFMA.FTZ R13, -R6, R12, R13 ;  /* 0x0000000c060d7223 */ /* 0x000fe2000001010d */
[----:B------:R-:W-:Y:S06]  /*4dc0*/  BRA `(.L_x_32652) ;  /* 0x0000000000787947 */ /* 0x000fec0003800000 */
.L_x_32653:
        /* <DEDUP_REMOVED lines=14> */
.L_x_32659:
        /* <DEDUP_REMOVED lines=13> */
.L_x_32658:
[----:B------:R-:W-:Y:S05]  /*4f80*/  BSYNC.RECONVERGENT B1 ;  /* 0x0000000000017941 */ /* 0x000fea0003800200 */
.L_x_32657:
[----:B------:R-:W-:-:S04]  /*4f90*/  FMUL.FTZ R13, R13, 1.1920928955078125e-07 ;  /* 0x340000000d0d7820 */ /* 0x000fc80000410000 */
[----:B------:R-:W-:-:S07]  /*4fa0*/  FMUL.FTZ R13, R6, R13 ;  /* 0x0000000d060d7220 */ /* 0x000fce0000410000 */
.L_x_32652:
[----:B------:R-:W-:Y:S05]  /*4fb0*/  BSYNC.RECONVERGENT B0 ;  /* 0x0000000000007941 */ /* 0x000fea0003800200 */
.L_x_32651:
[C---:B------:R-:W-:Y:S01]  /*4fc0*/  LOP3.LUT R6, R13.reuse, 0x80000000, R9, 0xb8, !PT ;  /* 0x800000000d067812 */ /* 0x040fe200078eb809 */
[----:B0-----:R-:W-:Y:S01]  /*4fd0*/  HADD2.F32 R12, -RZ, R15.H0_H0 ;  /* 0x2000000fff0c7230 */ /* 0x001fe20000004100 */
[C---:B------:R-:W-:Y:S01]  /*4fe0*/  FSETP.NAN.FTZ.AND P0, PT, |R13|.reuse, |R13|, PT ;  /* 0x4000000d0d00720b */ /* 0x040fe20003f18200 */
[----:B------:R-:W-:Y:S01]  /*4ff0*/  HADD2.F32 R9, -RZ, R11.H0_H0 ;  /* 0x2000000bff097230 */ /* 0x000fe20000004100 */
        /* <DEDUP_REMOVED lines=35> */
.L_x_32665:
[----:B------:R-:W-:Y:S01]  /*5230*/  FSETP.GEU.FTZ.AND P0, PT, R17, -R10, PT ;  /* 0x8000000a1100720b */ /* 0x000fe20003f1e000 */
[----:B------:R-:W-:-:S12]  /*5240*/  FADD.FTZ R14, R14, -1 ;  /* 0xbf8000000e0e7421 */ /* 0x000fd80000010000 */
[----:B------:R-:W-:-:S07]  /*5250*/  @!P0 FADD.FTZ R14, R14, -1 ;  /* 0xbf8000000e0e8421 */ /* 0x000fce0000010000 */
.L_x_32664:
[----:B------:R-:W-:Y:S05]  /*5260*/  BSYNC.RECONVERGENT B1 ;  /* 0x0000000000017941 */ /* 0x000fea0003800200 */
.L_x_32663:
[----:B------:R-:W-:Y:S01]  /*5270*/  FFMA.FTZ R13, -R10, R14, R13 ;  /* 0x0000000e0a0d7223 */ /* 0x000fe2000001010d */
[----:B------:R-:W-:Y:S06]  /*5280*/  BRA `(.L_x_32661) ;  /* 0x0000000000787947 */ /* 0x000fec0003800000 */
.L_x_32662:
        /* <DEDUP_REMOVED lines=14> */
.L_x_32668:
        /* <DEDUP_REMOVED lines=13> */
.L_x_32667:
[----:B------:R-:W-:Y:S05]  /*5440*/  BSYNC.RECONVERGENT B1 ;  /* 0x0000000000017941 */ /* 0x000fea0003800200 */
.L_x_32666:
[----:B------:R-:W-:-:S04]  /*5450*/  FMUL.FTZ R13, R13, 1.1920928955078125e-07 ;  /* 0x340000000d0d7820 */ /* 0x000fc80000410000 */
[----:B------:R-:W-:-:S07]  /*5460*/  FMUL.FTZ R13, R10, R13 ;  /* 0x0000000d0a0d7220 */ /* 0x000fce0000410000 */
.L_x_32661:
[----:B------:R-:W-:Y:S05]  /*5470*/  BSYNC.RECONVERGENT B0 ;  /* 0x0000000000007941 */ /* 0x000fea0003800200 */
.L_x_32660:
        /* <DEDUP_REMOVED lines=39> */
.L_x_32674:
[----:B------:R-:W-:Y:S01]  /*56f0*/  FSETP.GEU.FTZ.AND P0, PT, R16, -R9, PT ;  /* 0x800000091000720b */ /* 0x000fe20003f1e000 */
[----:B------:R-:W-:-:S12]  /*5700*/  FADD.FTZ R13, R13, -1 ;  /* 0xbf8000000d0d7421 */ /* 0x000fd80000010000 */
[----:B------:R-:W-:-:S07]  /*5710*/  @!P0 FADD.FTZ R13, R13, -1 ;  /* 0xbf8000000d0d8421 */ /* 0x000fce0000010000 */
.L_x_32673:
[----:B------:R-:W-:Y:S05]  /*5720*/  BSYNC.RECONVERGENT B1 ;  /* 0x0000000000017941 */ /* 0x000fea0003800200 */
.L_x_32672:
[----:B------:R-:W-:Y:S01]  /*5730*/  FFMA.FTZ R14, -R9, R13, R14 ;  /* 0x0000000d090e7223 */ /* 0x000fe2000001010e */
[----:B------:R-:W-:Y:S06]  /*5740*/  BRA `(.L_x_32670) ;  /* 0x0000000000787947 */ /* 0x000fec0003800000 */
.L_x_32671:
        /* <DEDUP_REMOVED lines=14> */
.L_x_32677:
        /* <DEDUP_REMOVED lines=13> */
.L_x_32676:
[----:B------:R-:W-:Y:S05]  /*5900*/  BSYNC.RECONVERGENT B1 ;  /* 0x0000000000017941 */ /* 0x000fea0003800200 */
.L_x_32675:
[----:B------:R-:W-:-:S04]  /*5910*/  FMUL.FTZ R14, R14, 1.1920928955078125e-07 ;  /* 0x340000000e0e7820 */ /* 0x000fc80000410000 */
[----:B------:R-:W-:-:S07]  /*5920*/  FMUL.FTZ R14, R9, R14 ;  /* 0x0000000e090e7220 */ /* 0x000fce0000410000 */
.L_x_32670:
[----:B------:R-:W-:Y:S05]  /*5930*/  BSYNC.RECONVERGENT B0 ;  /* 0x0000000000007941 */ /* 0x000fea0003800200 */
.L_x_32669:
[C---:B------:R-:W-:Y:S02]  /*5940*/  FSETP.NAN.FTZ.AND P0, PT, |R14|.reuse, |R14|, PT ;  /* 0x4000000e0e00720b */ /* 0x040fe40003f18200 */
[----:B------:R-:W-:Y:S02]  /*5950*/  LOP3.LUT R9, R14, 0x80000000, R12, 0xb8, !PT ;  /* 0x800000000e097812 */ /* 0x000fe400078eb80c */
[----:B0-----:R-:W0:Y:S01]  /*5960*/  LDC.64 R12, c[0x0][0x388] ;  /* 0x0000e200ff0c7b82 */ /* 0x001e220000000a00 */
[----:B------:R-:W-:Y:S02]  /*5970*/  F2FP.F16.F32.PACK_AB R6, R6, R7 ;  /* 0x000000070606723e */ /* 0x000fe400000000ff */
[----:B------:R-:W-:Y:S02]  /*5980*/  FSEL R9, R14, R9, P0 ;  /* 0x000000090e097208 */ /* 0x000fe40000000000 */
[----:B------:R-:W-:Y:S02]  /*5990*/  F2FP.F16.F32.PACK_AB R5, R8, R5 ;  /* 0x000000050805723e */ /* 0x000fe400000000ff */
[----:B------:R-:W-:-:S13]  /*59a0*/  FSETP.NEU.FTZ.AND P2, PT, R9, RZ, PT ;  /* 0x000000ff0900720b */ /* 0x000fda0003f5d000 */
[----:B------:R-:W-:Y:S02]  /*59b0*/  @P2 FSETP.GEU.FTZ.AND P1, PT, R11, RZ, PT ;  /* 0x000000ff0b00220b */ /* 0x000fe40003f3e000 */
[----:B------:R-:W-:Y:S01]  /*59c0*/  @P2 FSETP.GEU.FTZ.AND P0, PT, R9, RZ, PT ;  /* 0x000000ff0900220b */ /* 0x000fe20003f1e000 */
[----:B0-----:R-:W-:Y:S01]  /*59d0*/  IMAD.WIDE.U32 R12, R4, 0x2, R12 ;  /* 0x00000002040c7825 */ /* 0x001fe200078e000c */
[----:B------:R-:W-:Y:S02]  /*59e0*/  F2FP.F16.F32.PACK_AB R4, R3, R2 ;  /* 0x000000020304723e */ /* 0x000fe400000000ff */
[----:B------:R-:W-:Y:S02]  /*59f0*/  @P2 PLOP3.LUT P1, PT, P0, P1, PT, 0x82, 0x28 ;  /* 0x000000000028281c */ /* 0x000fe40000723072 */
[----:B------:R-:W-:Y:S01]  /*5a00*/  PLOP3.LUT P0, PT, PT, PT, PT, 0x80, 0x8 ;  /* 0x000000000008781c */ /* 0x000fe20003f0f070 */
[----:B------:R-:W-:Y:S01]  /*5a10*/  IMAD.WIDE.U32 R12, R0, 0x10, R12 ;  /* 0x00000010000c7825 */ /* 0x000fe200078e000c */
[----:B------:R-:W-:-:S13]  /*5a20*/  @P2 PLOP3.LUT P0, PT, P1, PT, PT, 0x80, 0x8 ;  /* 0x000000000008281c */ /* 0x000fda0000f0f070 */
[----:B------:R-:W-:-:S05]  /*5a30*/  @!P0 FADD.FTZ R9, R11, R9 ;  /* 0x000000090b098221 */ /* 0x000fca0000010000 */
[----:B------:R-:W-:-:S05]  /*5a40*/  F2FP.F16.F32.PACK_AB R7, R9, R10 ;  /* 0x0000000a0907723e */ /* 0x000fca00000000ff */
[----:B------:R-:W-:Y:S01]  /*5a50*/  STG.E.128 desc[UR4][R12.64], R4 ;  /* 0x000000040c007986 */ /* 0x000fe2000c101d04 */
[----:B------:R-:W-:Y:S05]  /*5a60*/  EXIT ;  /* 0x000000000000794d */ /* 0x000fea0003800000 */
.L_x_32678:
        /* <DEDUP_REMOVED lines=9> */
.L_x_54994:


//--------------------- .text._ZN2at6native18elementwise_kernelILi128ELi4EZNS0_15gpu_kernel_implINS0_13BUnaryFunctorIN3c104HalfES5_S5_ZZZNS0_21remainder_kernel_cudaERNS_18TensorIteratorBaseEENKUlvE0_clEvENKUlvE1_clEvEUlS5_S5_E_EEEEvS7_RKT_EUliE_EEviT1_ --------------------------
	.section	.text._ZN2at6native18elementwise_kernelILi128ELi4EZNS0_15gpu_kernel_implINS0_13BUnaryFunctorIN3c104HalfES5_S5_ZZZNS0_21remainder_kernel_cudaERNS_18TensorIteratorBaseEENKUlvE0_clEvENKUlvE1_clEvEUlS5_S5_E_EEEEvS7_RKT_EUliE_EEviT1_,"ax",@progbits
	.align	128
        .global         _ZN2at6native18elementwise_kernelILi128ELi4EZNS0_15gpu_kernel_implINS0_13BUnaryFunctorIN3c104HalfES5_S5_ZZZNS0_21remainder_kernel_cudaERNS_18TensorIteratorBaseEENKUlvE0_clEvENKUlvE1_clEvEUlS5_S5_E_EEEEvS7_RKT_EUliE_EEviT1_
        .type           _ZN2at6native18elementwise_kernelILi128ELi4EZNS0_15gpu_kernel_implINS0_13BUnaryFunctorIN3c104HalfES5_S5_ZZZNS0_21remainder_kernel_cudaERNS_18TensorIteratorBaseEENKUlvE0_clEvENKUlvE1_clEvEUlS5_S5_E_EEEEvS7_RKT_EUliE_EEviT1_,@function
        .size           _ZN2at6native18elementwise_kernelILi128ELi4EZNS0_15gpu_kernel_implINS0_13BUnaryFunctorIN3c104HalfES5_S5_ZZZNS0_21remainder_kernel_cudaERNS_18TensorIteratorBaseEENKUlvE0_clEvENKUlvE1_clEvEUlS5_S5_E_EEEEvS7_RKT_EUliE_EEviT1_,(.L_x_54995 - _ZN2at6native18elementwise_kernelILi128ELi4EZNS0_15gpu_kernel_implINS0_13BUnaryFunctorIN3c104HalfES5_S5_ZZZNS0_21remainder_kernel_cudaERNS_18TensorIteratorBaseEENKUlvE0_clEvENKUlvE1_clEvEUlS5_S5_E_EEEEvS7_RKT_EUliE_EEviT1_)
        .other          _ZN2at6native18elementwise_kernelILi128ELi4EZNS0_15gpu_kernel_implINS0_13BUnaryFunctorIN3c104HalfES5_S5_ZZZNS0_21remainder_kernel_cudaERNS_18TensorIteratorBaseEENKUlvE0_clEvENKUlvE1_clEvEUlS5_S5_E_EEEEvS7_RKT_EUliE_EEviT1_,@"STO_CUDA_ENTRY STV_DEFAULT"
_ZN2at6native18elementwise_kernelILi128ELi4EZNS0_15gpu_kernel_implINS0_13BUnaryFunctorIN3c104HalfES5_S5_ZZZNS0_21remainder_kernel_cudaERNS_18TensorIteratorBaseEENKUlvE0_clEvENKUlvE1_clEvEUlS5_S5_E_EEEEvS7_RKT_EUliE_EEviT1_:
.text._ZN2at6native18elementwise_kernelILi128ELi4EZNS0_15gpu_kernel_implINS0_13BUnaryFunctorIN3c104HalfES5_S5_ZZZNS0_21remainder_kernel_cudaERNS_18TensorIteratorBaseEENKUlvE0_clEvENKUlvE1_clEvEUlS5_S5_E_EEEEvS7_RKT_EUliE_EEviT1_:
        /* <DEDUP_REMOVED lines=319> */
.L_x_32681:
        /* <DEDUP_REMOVED lines=18> */
.L_x_32685:
[----:B------:R-:W2:Y:S02]  /*1510*/  LDG.E.U8 R2, desc[UR36][R2.64] ;  /* 0x0000002402027981 */ /* 0x000ea4000c1e1100 */
[----:B--2---:R-:W-:-:S04]  /*1520*/  I2FP.F32.U32 R0, R2 ;  /* 0x0000000200007245 */ /* 0x004fc80000201000 */
[----:B------:R-:W-:Y:S01]  /*1530*/  F2FP.F16.F32.PACK_AB R0, RZ, R0 ;  /* 0x00000000ff00723e */ /* 0x000fe200000000ff */
[----:B------:R-:W-:Y:S06]  /*1540*/  BRA `(.L_x_32687) ;  /* 0x0000000c007c7947 */ /* 0x000fec0003800000 */
.L_x_32684:
        /* <DEDUP_REMOVED lines=10> */
.L_x_32689:
[----:B------:R-:W2:Y:S02]  /*15f0*/  LDG.E R2, desc[UR36][R2.64] ;  /* 0x0000002402027981 */ /* 0x000ea4000c1e1900 */
[----:B--2---:R-:W-:-:S04]  /*1600*/  I2FP.F32.S32 R0, R2 ;  /* 0x0000000200007245 */ /* 0x004fc80000201400 */
[----:B------:R-:W-:Y:S01]  /*1610*/  F2FP.F16.F32.PACK_AB R0, RZ, R0 ;  /* 0x00000000ff00723e */ /* 0x000fe200000000ff */
[----:B------:R-:W-:Y:S06]  /*1620*/  BRA `(.L_x_32687) ;  /* 0x0000000c00447947 */ /* 0x000fec0003800000 */
.L_x_32688:
[----:B------:R-:W2:Y:S02]  /*1630*/  LDG.E.U16 R2, desc[UR36][R2.64] ;  /* 0x0000002402027981 */ /* 0x000ea4000c1e1500 */
[----:B--2---:R-:W0:Y:S02]  /*1640*/  I2F.S16 R0, R2 ;  /* 0x0000000200007306 */ /* 0x004e240000101400 */
[----:B0-----:R-:W-:Y:S01]  /*1650*/  F2FP.F16.F32.PACK_AB R0, RZ, R0 ;  /* 0x00000000ff00723e */ /* 0x001fe200000000ff */
[----:B------:R-:W-:Y:S06]  /*1660*/  BRA `(.L_x_32687) ;  /* 0x0000000c00347947 */ /* 0x000fec0003800000 */
.L_x_32683:
        /* <DEDUP_REMOVED lines=9> */
.L_x_32691:
[----:B------:R0:W5:Y:S01]  /*1700*/  LDG.E.U16 R0, desc[UR36][R2.64] ;  /* 0x0000002402007981 */ /* 0x000162000c1e1500 */
[----:B------:R-:W-:Y:S05]  /*1710*/  BRA `(.L_x_32687) ;  /* 0x0000000c00087947 */ /* 0x000fea0003800000 */
.L_x_32690:
        /* <DEDUP_REMOVED lines=9> */
.L_x_32693:
[----:B------:R1:W5:Y:S01]  /*17b0*/  LDG.E.U16 R0, desc[UR36][R2.64] ;  /* 0x0000002402007981 */ /* 0x000362000c1e1500 */
[----:B------:R-:W-:Y:S05]  /*17c0*/  BRA `(.L_x_32687) ;  /* 0x0000000800dc7947 */ /* 0x000fea0003800000 */
.L_x_32692:
        /* <DEDUP_REMOVED lines=8> */
.L_x_32682:
        /* <DEDUP_REMOVED lines=13> */
.L_x_32696:
        /* <DEDUP_REMOVED lines=8> */
.L_x_32695:
        /* <DEDUP_REMOVED lines=27> */
.L_x_32698:
        /* <DEDUP_REMOVED lines=13> */
.L_x_32697:
[----:B------:R-:W2:Y:S02]  /*1c20*/  LDG.E.U16 R0, desc[UR36][R2.64] ;  /* 0x0000002402007981 */ /* 0x000ea4000c1e1500 */
[----:B--2---:R-:W-:-:S04]  /*1c30*/  SHF.L.U32 R0, R0, 0x10, RZ ;  /* 0x0000001000007819 */ /* 0x004fc800000006ff */
[----:B------:R-:W-:Y:S01]  /*1c40*/  F2FP.F16.F32.PACK_AB R0, RZ, R0 ;  /* 0x00000000ff00723e */ /* 0x000fe200000000ff */
[----:B------:R-:W-:Y:S06]  /*1c50*/  BRA `(.L_x_32687) ;  /* 0x0000000400b87947 */ /* 0x000fec0003800000 */
.L_x_32694:
        /* <DEDUP_REMOVED lines=12> */
.L_x_32701:
        /* <DEDUP_REMOVED lines=21> */
.L_x_32705:
[----:B------:R-:W-:Y:S05]  /*1e70*/  BSYNC.RECONVERGENT B1 ;  /* 0x0000000000017941 */ /* 0x000fea0003800200 */
.L_x_32704:
[----:B------:R-:W-:Y:S01]  /*1e80*/  IMAD.SHL.U32 R0, R0, 0x100000, RZ ;  /* 0x0010000000007824 */ /* 0x000fe200078e00ff */
[----:B------:R-:W-:-:S04]  /*1e90*/  LEA R2, R2, 0x3b800000, 0x17 ;  /* 0x3b80000002027811 */ /* 0x000fc800078eb8ff */
[----:B------:R-:W-:-:S07]  /*1ea0*/  LOP3.LUT R0, R2, R0, R7, 0xfe, !PT ;  /* 0x0000000002007212 */ /* 0x000fce00078efe07 */
.L_x_32703:
[----:B------:R-:W-:Y:S05]  /*1eb0*/  BSYNC.RECONVERGENT B0 ;  /* 0x0000000000007941 */ /* 0x000fea0003800200 */
.L_x_32702:
[----:B------:R-:W-:Y:S01]  /*1ec0*/  F2FP.F16.F32.PACK_AB R0, RZ, R0 ;  /* 0x00000000ff00723e */ /* 0x000fe200000000ff */
[----:B------:R-:W-:Y:S06]  /*1ed0*/  BRA `(.L_x_32687) ;  /* 0x0000000400187947 */ /* 0x000fec0003800000 */
.L_x_32700:
        /* <DEDUP_REMOVED lines=21> */
.L_x_32709:
[----:B------:R-:W-:Y:S05]  /*2030*/  BSYNC.RECONVERGENT B1 ;  /* 0x0000000000017941 */ /* 0x000fea0003800200 */
.L_x_32708:
[----:B------:R-:W-:Y:S01]  /*2040*/  IMAD.SHL.U32 R0, R0, 0x200000, RZ ;  /* 0x0020000000007824 */ /* 0x000fe200078e00ff */
[----:B------:R-:W-:-:S04]  /*2050*/  LEA R2, R2, 0x37800000, 0x17 ;  /* 0x3780000002027811 */ /* 0x000fc800078eb8ff */
[----:B------:R-:W-:-:S07]  /*2060*/  LOP3.LUT R0, R2, R0, R7, 0xfe, !PT ;  /* 0x0000000002007212 */ /* 0x000fce00078efe07 */
.L_x_32707:
[----:B------:R-:W-:Y:S05]  /*2070*/  BSYNC.RECONVERGENT B0 ;  /* 0x0000000000007941 */ /* 0x000fea0003800200 */
.L_x_32706:
[----:B------:R-:W-:Y:S01]  /*2080*/  F2FP.F16.F32.PACK_AB R0, RZ, R0 ;  /* 0x00000000ff00723e */ /* 0x000fe200000000ff */
[----:B------:R-:W-:Y:S06]  /*2090*/  BRA `(.L_x_32687) ;  /* 0x0000000000a87947 */ /* 0x000fec0003800000 */
.L_x_32699:
[----:B------:R-:W-:-:S09]  /*20a0*/  UISETP.NE.AND UP0, UPT, UR4, 0x1c, UPT ;  /* 0x0000001c0400788c */ /* 0x000fd2000bf05270 */
[----:B------:R-:W-:Y:S05]  /*20b0*/  BRA.U !UP0, `(.L_x_32710) ;  /* 0x0000000108947547 */ /* 0x000fea000b800000 */
[----:B------:R-:W-:-:S09]  /*20c0*/  UISETP.NE.AND UP0, UPT, UR4, 0x1d, UPT ;  /* 0x0000001d0400788c */ /* 0x000fd2000bf05270 */
[----:B------:R-:W-:Y:S05]  /*20d0*/  BRA.U !UP0, `(.L_x_32711) ;  /* 0x00000001087c7547 */ /* 0x000fea000b800000 */
[----:B------:R-:W-:-:S09]  /*20e0*/  UISETP.NE.AND UP0, UPT, UR4, 0x2c, UPT ;  /* 0x0000002c0400788c */ /* 0x000fd2000bf05270 */
[----:B------:R-:W-:Y:S05]  /*20f0*/  BRA.U !UP0, `(.L_x_32712) ;  /* 0x0000000108487547 */ /* 0x000fea000b800000 */
.L_x_32686:
        /* <DEDUP_REMOVED lines=16> */
.L_x_32713:
[----:B------:R-:W-:Y:S01]  /*2200*/  PRMT R0, RZ, 0x7610, R0 ;  /* 0x00007610ff007816 */ /* 0x000fe20000000000 */
[----:B------:R-:W-:Y:S06]  /*2210*/  BRA `(.L_x_32687) ;  /* 0x0000000000487947 */ /* 0x000fec0003800000 */
.L_x_32712:
        /* <DEDUP_REMOVED lines=8> */
.L_x_32715:
[----:B------:R-:W-:Y:S05]  /*22a0*/  BSYNC.RECONVERGENT B0 ;  /* 0x0000000000007941 */ /* 0x000fea0003800200 */
.L_x_32714:
[----:B------:R-:W-:Y:S01]  /*22b0*/  F2FP.F16.F32.PACK_AB R0, RZ, R0 ;  /* 0x00000000ff00723e */ /* 0x000fe200000000ff */
[----:B------:R-:W-:Y:S06]  /*22c0*/  BRA `(.L_x_32687) ;  /* 0x00000000001c7947 */ /* 0x000fec0003800000 */
.L_x_32711:
[----:B------:R-:W2:Y:S02]  /*22d0*/  LDG.E.64 R2, desc[UR36][R2.64] ;  /* 0x0000002402027981 */ /* 0x000ea4000c1e1b00 */
[----:B--2---:R-:W0:Y:S02]  /*22e0*/  I2F.U64 R0, R2 ;  /* 0x0000000200007312 */ /* 0x004e240000301000 */
[----:B0-----:R-:W-:Y:S01]  /*22f0*/  F2FP.F16.F32.PACK_AB R0, RZ, R0 ;  /* 0x00000000ff00723e */ /* 0x001fe200000000ff */
[----:B------:R-:W-:Y:S06]  /*2300*/  BRA `(.L_x_32687) ;  /* 0x00000000000c7947 */ /* 0x000fec0003800000 */
.L_x_32710:
[----:B------:R-:W2:Y:S02]  /*2310*/  LDG.E R2, desc[UR36][R2.64] ;  /* 0x0000002402027981 */ /* 0x000ea4000c1e1900 */
[----:B--2---:R-:W-:-:S04]  /*2320*/  I2FP.F32.U32 R0, R2 ;  /* 0x0000000200007245 */ /* 0x004fc80000201000 */
[----:B------:R-:W-:-:S07]  /*2330*/  F2FP.F16.F32.PACK_AB R0, RZ, R0 ;  /* 0x00000000ff00723e */ /* 0x000fce00000000ff */
.L_x_32687:
        /* <DEDUP_REMOVED lines=33> */
.L_x_32720:
[----:B------:R-:W-:Y:S05]  /*2550*/  BSYNC.RECONVERGENT B1 ;  /* 0x0000000000017941 */ /* 0x000fea0003800200 */
.L_x_32719:
[----:B------:R-:W-:Y:S01]  /*2560*/  FFMA.FTZ R5, -R2, R4, R5 ;  /* 0x0000000402057223 */ /* 0x000fe20000010105 */
[----:B------:R-:W-:Y:S06]  /*2570*/  BRA `(.L_x_32717) ;  /* 0x0000000000787947 */ /* 0x000fec0003800000 */
.L_x_32718:
        /* <DEDUP_REMOVED lines=14> */
.L_x_32723:
        /* <DEDUP_REMOVED lines=13> */
.L_x_32722:
[----:B------:R-:W-:Y:S05]  /*2730*/  BSYNC.RECONVERGENT B1 ;  /* 0x0000000000017941 */ /* 0x000fea0003800200 */
.L_x_32721:
[----:B------:R-:W-:-:S04]  /*2740*/  FMUL.FTZ R5, R5, 1.1920928955078125e-07 ;  /* 0x3400000005057820 */ /* 0x000fc80000410000 */
[----:B------:R-:W-:-:S07]  /*2750*/  FMUL.FTZ R5, R10, R5 ;  /* 0x000000050a057220 */ /* 0x000fce0000410000 */
.L_x_32717:
[----:B------:R-:W-:Y:S05]  /*2760*/  BSYNC.RECONVERGENT B0 ;  /* 0x0000000000007941 */ /* 0x000fea0003800200 */
.L_x_32716:
        /* <DEDUP_REMOVED lines=13> */
[----:B0-----:R-:W-:-:S04]  /*2840*/  IADD3 R2, P0, PT, R16, UR6, RZ ;  /* 0x0000000610027c10 */ /* 0x001fc8000ff1e0ff */
        /* <DEDUP_REMOVED lines=15> */
.L_x_32727:
[----:B------:R-:W-:-:S06]  /*2940*/  HADD2.F32 R5, -RZ, R0.H0_H0 ;  /* 0x20000000ff057230 */ /* 0x000fcc0000004100 */
[----:B------:R-:W0:Y:S02]  /*2950*/  F2I.S64.TRUNC R4, R5 ;  /* 0x0000000500047311 */ /* 0x000e24000020d900 */
[----:B0-----:R0:W-:Y:S01]  /*2960*/  STG.E.U8 desc[UR36][R2.64], R4 ;  /* 0x0000000402007986 */ /* 0x0011e2000c101124 */
[----:B------:R-:W-:Y:S05]  /*2970*/  BRA `(.L_x_32729) ;  /* 0x0000000c00707947 */ /* 0x000fea0003800000 */
.L_x_32726:
        /* <DEDUP_REMOVED lines=10> */
.L_x_32731:
[----:B------:R-:W-:-:S04]  /*2a20*/  HADD2.F32 R0, -RZ, R0.H0_H0 ;  /* 0x20000000ff007230 */ /* 0x000fc80000004100 */
[----:B------:R-:W0:Y:S02]  /*2a30*/  F2I.FTZ.TRUNC.NTZ R5, R0 ;  /* 0x0000000000057305 */ /* 0x000e24000021f100 */
[----:B0-----:R0:W-:Y:S01]  /*2a40*/  STG.E desc[UR36][R2.64], R5 ;  /* 0x0000000502007986 */ /* 0x0011e2000c101924 */
[----:B------:R-:W-:Y:S05]  /*2a50*/  BRA `(.L_x_32729) ;  /* 0x0000000c00387947 */ /* 0x000fea0003800000 */
.L_x_32730:
[----:B------:R-:W-:-:S04]  /*2a60*/  HADD2.F32 R0, -RZ, R0.H0_H0 ;  /* 0x20000000ff007230 */ /* 0x000fc80000004100 */
[----:B------:R-:W0:Y:S02]  /*2a70*/  F2I.FTZ.TRUNC.NTZ R5, R0 ;  /* 0x0000000000057305 */ /* 0x000e24000021f100 */
[----:B0-----:R0:W-:Y:S01]  /*2a80*/  STG.E.U16 desc[UR36][R2.64], R5 ;  /* 0x0000000502007986 */ /* 0x0011e2000c101524 */
[----:B------:R-:W-:Y:S05]  /*2a90*/  BRA `(.L_x_32729) ;  /* 0x0000000c00287947 */ /* 0x000fea0003800000 */
.L_x_32725:
        /* <DEDUP_REMOVED lines=9> */
.L_x_32733:
[----:B------:R0:W-:Y:S01]  /*2b30*/  STG.E.U16 desc[UR36][R2.64], R0 ;  /* 0x0000000002007986 */ /* 0x0001e2000c101524 */
[----:B------:R-:W-:Y:S05]  /*2b40*/  BRA `(.L_x_32729) ;  /* 0x0000000800fc7947 */ /* 0x000fea0003800000 */
.L_x_32732:
        /* <DEDUP_REMOVED lines=10> */
.L_x_32735:
[----:B------:R-:W-:-:S05]  /*2bf0*/  HADD2.F32 R0, -RZ, R0.H0_H0 ;  /* 0x20000000ff007230 */ /* 0x000fca0000004100 */
[----:B------:R-:W-:-:S04]  /*2c00*/  F2FP.F16.F32.PACK_AB R0, RZ, R0 ;  /* 0x00000000ff00723e */ /* 0x000fc800000000ff */
[----:B------:R-:W-:-:S05]  /*2c10*/  PRMT R0, R0, 0x5410, RZ ;  /* 0x0000541000007816 */ /* 0x000fca00000000ff */
[----:B------:R0:W-:Y:S01]  /*2c20*/  STG.E desc[UR36][R2.64], R0 ;  /* 0x0000000002007986 */ /* 0x0001e2000c101924 */
[----:B------:R-:W-:Y:S05]  /*2c30*/  BRA `(.L_x_32729) ;  /* 0x0000000800c07947 */ /* 0x000fea0003800000 */
.L_x_32734:
[----:B------:R-:W-:-:S05]  /*2c40*/  HADD2.F32 R4, -RZ, R0.H0_H0 ;  /* 0x20000000ff047230 */ /* 0x000fca0000004100 */
[----:B------:R-:W-:-:S06]  /*2c50*/  FMUL.FTZ R4, R4, 1 ;  /* 0x3f80000004047820 */ /* 0x000fcc0000410000 */
[----:B------:R-:W0:Y:S02]  /*2c60*/  F2F.F64.F32 R4, R4 ;  /* 0x0000000400047310 */ /* 0x000e240000201800 */
[----:B0-----:R0:W-:Y:S01]  /*2c70*/  STG.E.64 desc[UR36][R2.64], R4 ;  /* 0x0000000402007986 */ /* 0x0011e2000c101b24 */
[----:B------:R-:W-:Y:S05]  /*2c80*/  BRA `(.L_x_32729) ;  /* 0x0000000800ac7947 */ /* 0x000fea0003800000 */
.L_x_32724:
        /* <DEDUP_REMOVED lines=13> */
.L_x_32738:
[----:B------:R-:W-:Y:S01]  /*2d60*/  HADD2.F32 R0, -RZ, R0.H0_H0 ;  /* 0x20000000ff007230 */ /* 0x000fe20000004100 */
[----:B------:R-:W-:-:S04]  /*2d70*/  CS2R R6, SRZ ;  /* 0x0000000000067805 */ /* 0x000fc8000001ff00 */
[----:B------:R-:W-:-:S04]  /*2d80*/  FMUL.FTZ R0, R0, 1 ;  /* 0x3f80000000007820 */ /* 0x000fc80000410000 */
[----:B------:R-:W0:Y:S02]  /*2d90*/  F2F.F64.F32 R4, R0 ;  /* 0x0000000000047310 */ /* 0x000e240000201800 */
[----:B0-----:R0:W-:Y:S01]  /*2da0*/  STG.E.128 desc[UR36][R2.64], R4 ;  /* 0x0000000402007986 */ /* 0x0011e2000c101d24 */
[----:B------:R-:W-:Y:S05]  /*2db0*/  BRA `(.L_x_32729) ;  /* 0x0000000800607947 */ /* 0x000fea0003800000 */
.L_x_32737:
        /* <DEDUP_REMOVED lines=19> */
.L_x_32742:
[----:B------:R-:W-:Y:S05]  /*2ef0*/  BSYNC.RECONVERGENT B0 ;  /* 0x0000000000007941 */ /* 0x000fea0003800200 */
.L_x_32741:
[----:B------:R-:W-:-:S05]  /*2f00*/  LOP3.LUT R5, R0, 0x80, R5, 0xf8, !PT ;  /* 0x0000008000057812 */ /* 0x000fca00078ef805 */
[----:B------:R0:W-:Y:S01]  /*2f10*/  STG.E.U8 desc[UR36][R2.64], R5 ;  /* 0x0000000502007986 */ /* 0x0001e2000c101124 */
[----:B------:R-:W-:Y:S05]  /*2f20*/  BRA `(.L_x_32729) ;  /* 0x0000000800047947 */ /* 0x000fea0003800000 */
.L_x_32740:
        /* <DEDUP_REMOVED lines=15> */
.L_x_32744:
[----:B------:R-:W-:Y:S05]  /*3020*/  BSYNC.RECONVERGENT B0 ;  /* 0x0000000000007941 */ /* 0x000fea0003800200 */
.L_x_32743:
[----:B------:R-:W-:-:S05]  /*3030*/  LOP3.LUT R5, R0, 0x80, R5, 0xf8, !PT ;  /* 0x0000008000057812 */ /* 0x000fca00078ef805 */
[----:B------:R0:W-:Y:S01]  /*3040*/  STG.E.U8 desc[UR36][R2.64], R5 ;  /* 0x0000000502007986 */ /* 0x0001e2000c101124 */
[----:B------:R-:W-:Y:S05]  /*3050*/  BRA `(.L_x_32729) ;  /* 0x0000000400b87947 */ /* 0x000fea0003800000 */
.L_x_32739:
[----:B------:R-:W-:-:S05]  /*3060*/  HADD2.F32 R0, -RZ, R0.H0_H0 ;  /* 0x20000000ff007230 */ /* 0x000fca0000004100 */
[----:B------:R-:W-:-:S05]  /*3070*/  F2FP.BF16.F32.PACK_AB R0, RZ, R0 ;  /* 0x00000000ff00723e */ /* 0x000fca00000010ff */
[----:B------:R0:W-:Y:S01]  /*3080*/  STG.E.U16 desc[UR36][R2.64], R0 ;  /* 0x0000000002007986 */ /* 0x0001e2000c101524 */
[----:B------:R-:W-:Y:S05]  /*3090*/  BRA `(.L_x_32729) ;  /* 0x0000000400a87947 */ /* 0x000fea0003800000 */
.L_x_32736:
        /* <DEDUP_REMOVED lines=12> */
.L_x_32747:
        /* <DEDUP_REMOVED lines=13> */
.L_x_32750:
[----:B------:R-:W-:-:S04]  /*3230*/  SHF.R.U32.HI R0, RZ, 0x14, R5 ;  /* 0x00000014ff007819 */ /* 0x000fc80000011605 */
[----:B------:R-:W-:-:S04]  /*3240*/  LOP3.LUT R0, R0, 0x1, RZ, 0xc0, !PT ;  /* 0x0000000100007812 */ /* 0x000fc800078ec0ff */
[----:B------:R-:W-:-:S04]  /*3250*/  IADD3 R0, PT, PT, R5, 0x487ffff, R0 ;  /* 0x0487ffff05007810 */ /* 0x000fc80007ffe000 */
[----:B------:R-:W-:-:S04]  /*3260*/  SHF.R.U32.HI R0, RZ, 0x14, R0 ;  /* 0x00000014ff007819 */ /* 0x000fc80000011600 */
[----:B------:R-:W-:-:S07]  /*3270*/  LOP3.LUT R4, R0, 0xff, RZ, 0xc0, !PT ;  /* 0x000000ff00047812 */ /* 0x000fce00078ec0ff */
.L_x_32751:
[----:B------:R-:W-:-:S04]  /*3280*/  SHF.R.U32.HI R5, RZ, 0x18, R5 ;  /* 0x00000018ff057819 */ /* 0x000fc80000011605 */
[----:B------:R-:W-:-:S04]  /*3290*/  LOP3.LUT R4, R4, 0x80, R5, 0xf8, !PT ;  /* 0x0000008004047812 */ /* 0x000fc800078ef805 */
[----:B------:R-:W-:-:S07]  /*32a0*/  PRMT R0, R4, 0x7610, R0 ;  /* 0x0000761004007816 */ /* 0x000fce0000000000 */
.L_x_32749:
[----:B------:R-:W-:Y:S05]  /*32b0*/  BSYNC.RECONVERGENT B0 ;  /* 0x0000000000007941 */ /* 0x000fea0003800200 */
.L_x_32748:
[----:B------:R1:W-:Y:S01]  /*32c0*/  STG.E.U8 desc[UR36][R2.64], R0 ;  /* 0x0000000002007986 */ /* 0x0003e2000c101124 */
[----:B------:R-:W-:Y:S05]  /*32d0*/  BRA `(.L_x_32729) ;  /* 0x0000000400187947 */ /* 0x000fea0003800000 */
.L_x_32746:
        /* <DEDUP_REMOVED lines=13> */
.L_x_32754:
[----:B------:R-:W-:-:S04]  /*33b0*/  SHF.R.U32.HI R0, RZ, 0x15, R5 ;  /* 0x00000015ff007819 */ /* 0x000fc80000011605 */
[----:B------:R-:W-:-:S04]  /*33c0*/  LOP3.LUT R0, R0, 0x1, RZ, 0xc0, !PT ;  /* 0x0000000100007812 */ /* 0x000fc800078ec0ff */
[----:B------:R-:W-:-:S04]  /*33d0*/  IADD3 R0, PT, PT, R5, 0x88fffff, R0 ;  /* 0x088fffff05007810 */ /* 0x000fc80007ffe000 */
[----:B------:R-:W-:-:S04]  /*33e0*/  SHF.R.U32.HI R0, RZ, 0x15, R0 ;  /* 0x00000015ff007819 */ /* 0x000fc80000011600 */
[----:B------:R-:W-:-:S07]  /*33f0*/  LOP3.LUT R4, R0, 0xff, RZ, 0xc0, !PT ;  /* 0x000000ff00047812 */ /* 0x000fce00078ec0ff */
.L_x_32755:
[----:B------:R-:W-:-:S04]  /*3400*/  SHF.R.U32.HI R5, RZ, 0x18, R5 ;  /* 0x00000018ff057819 */ /* 0x000fc80000011605 */
[----:B------:R-:W-:-:S04]  /*3410*/  LOP3.LUT R4, R4, 0x80, R5, 0xf8, !PT ;  /* 0x0000008004047812 */ /* 0x000fc800078ef805 */
[----:B------:R-:W-:-:S07]  /*3420*/  PRMT R0, R4, 0x7610, R0 ;  /* 0x0000761004007816 */ /* 0x000fce0000000000 */
.L_x_32753:
[----:B------:R-:W-:Y:S05]  /*3430*/  BSYNC.RECONVERGENT B0 ;  /* 0x0000000000007941 */ /* 0x000fea0003800200 */
.L_x_32752:
[----:B------:R2:W-:Y:S01]  /*3440*/  STG.E.U8 desc[UR36][R2.64], R0 ;  /* 0x0000000002007986 */ /* 0x0005e2000c101124 */
[----:B------:R-:W-:Y:S05]  /*3450*/  BRA `(.L_x_32729) ;  /* 0x0000000000b87947 */ /* 0x000fea0003800000 */
.L_x_32745:
[----:B------:R-:W-:-:S09]  /*3460*/  UISETP.NE.AND UP0, UPT, UR4, 0x1c, UPT ;  /* 0x0000001c0400788c */ /* 0x000fd2000bf05270 */
[----:B------:R-:W-:Y:S05]  /*3470*/  BRA.U !UP0, `(.L_x_32756) ;  /* 0x0000000108a47547 */ /* 0x000fea000b800000 */
[----:B------:R-:W-:-:S09]  /*3480*/  UISETP.NE.AND UP0, UPT, UR4, 0x1d, UPT ;  /* 0x0000001d0400788c */ /* 0x000fd2000bf05270 */
[----:B------:R-:W-:Y:S05]  /*3490*/  BRA.U !UP0, `(.L_x_32757) ;  /* 0x00000001088c7547 */ /* 0x000fea000b800000 */
[----:B------:R-:W-:-:S09]  /*34a0*/  UISETP.NE.AND UP0, UPT, UR4, 0x2c, UPT ;  /* 0x0000002c0400788c */ /* 0x000fd2000bf05270 */
[----:B------:R-:W-:Y:S05]  /*34b0*/  BRA.U !UP0, `(.L_x_32758) ;  /* 0x0000000108447547 */ /* 0x000fea000b800000 */
.L_x_32728:
        /* <DEDUP_REMOVED lines=16> */
.L_x_32759:
[----:B------:R-:W-:Y:S05]  /*35c0*/  BRA `(.L_x_32729) ;  /* 0x00000000005c7947 */ /* 0x000fea0003800000 */
.L_x_32758:
        /* <DEDUP_REMOVED lines=16> */
.L_x_32757:
[----:B------:R-:W-:-:S06]  /*36d0*/  HADD2.F32 R4, -RZ, R0.H0_H0 ;  /* 0x20000000ff047230 */ /* 0x000fcc0000004100 */
[----:B------:R-:W0:Y:S02]  /*36e0*/  F2I.U64.TRUNC R4, R4 ;  /* 0x0000000400047311 */ /* 0x000e24000020d800 */
[----:B0-----:R0:W-:Y:S01]  /*36f0*/  STG.E.64 desc[UR36][R2.64], R4 ;  /* 0x0000000402007986 */ /* 0x0011e2000c101b24 */
[----:B------:R-:W-:Y:S05]  /*3700*/  BRA `(.L_x_32729) ;  /* 0x00000000000c7947 */ /* 0x000fea0003800000 */
.L_x_32756:
[----:B------:R-:W-:-:S04]  /*3710*/  HADD2.F32 R0, -RZ, R0.H0_H0 ;  /* 0x20000000ff007230 */ /* 0x000fc80000004100 */
[----:B------:R-:W0:Y:S02]  /*3720*/  F2I.FTZ.U32.TRUNC.NTZ R5, R0 ;  /* 0x0000000000057305 */ /* 0x000e24000021f000 */
[----:B0-----:R3:W-:Y:S02]  /*3730*/  STG.E desc[UR36][R2.64], R5 ;  /* 0x0000000502007986 */ /* 0x0017e4000c101924 */
.L_x_32729:
[----:B------:R-:W-:-:S07]  /*3740*/  VIADD R17, R17, 0x80 ;  /* 0x0000008011117836 */ /* 0x000fce0000000000 */
.L_x_32680:
[----:B------:R-:W-:Y:S05]  /*3750*/  BSYNC.RECONVERGENT B6 ;  /* 0x0000000000067941 */ /* 0x000fea0003800200 */
.L_x_32679:
        /* <DEDUP_REMOVED lines=307> */
.L_x_32762:
        /* <DEDUP_REMOVED lines=18> */
.L_x_32766:
[----:B------:R-:W2:Y:S02]  /*4bb0*/  LDG.E.U8 R2, desc[UR36][R2.64] ;  /* 0x0000002402027981 */ /* 0x000ea4000c1e1100 */
[----:B--2---:R-:W-:-:S04]  /*4bc0*/  I2FP.F32.U32 R0, R2 ;  /* 0x0000000200007245 */ /* 0x004fc80000201000 */
[----:B------:R-:W-:Y:S01]  /*4bd0*/  F2FP.F16.F32.PACK_AB R0, RZ, R0 ;  /* 0x00000000ff00723e */ /* 0x000fe200000000ff */
[----:B------:R-:W-:Y:S06]  /*4be0*/  BRA `(.L_x_32768) ;  /* 0x0000000c007c7947 */ /* 0x000fec0003800000 */
.L_x_32765:
        /* <DEDUP_REMOVED lines=10> */
.L_x_32770:
[----:B------:R-:W2:Y:S02]  /*4c90*/  LDG.E R2, desc[UR36][R2.64] ;  /* 0x0000002402027981 */ /* 0x000ea4000c1e1900 */
[----:B--2---:R-:W-:-:S04]  /*4ca0*/  I2FP.F32.S32 R0, R2 ;  /* 0x0000000200007245 */ /* 0x004fc80000201400 */
[----:B------:R-:W-:Y:S01]  /*4cb0*/  F2FP.F16.F32.PACK_AB R0, RZ, R0 ;  /* 0x00000000ff00723e */ /* 0x000fe200000000ff */
[----:B------:R-:W-:Y:S06]  /*4cc0*/  BRA `(.L_x_32768) ;  /* 0x0000000c00447947 */ /* 0x000fec0003800000 */
.L_x_32769:
[----:B------:R-:W2:Y:S02]  /*4cd0*/  LDG.E.U16 R2, desc[UR36][R2.64] ;  /* 0x0000002402027981 */ /* 0x000ea4000c1e1500 */
[----:B--2---:R-:W0:Y:S02]  /*4ce0*/  I2F.S16 R0, R2 ;  /* 0x0000000200007306 */ /* 0x004e240000101400 */
[----:B0-----:R-:W-:Y:S01]  /*4cf0*/  F2FP.F16.F32.PACK_AB R0, RZ, R0 ;  /* 0x00000000ff00723e */ /* 0x001fe200000000ff */
[----:B------:R-:W-:Y:S06]  /*4d00*/  BRA `(.L_x_32768) ;  /* 0x0000000c00347947 */ /* 0x000fec0003800000 */
.L_x_32764:
        /* <DEDUP_REMOVED lines=9> */
.L_x_32772:
[----:B------:R0:W5:Y:S01]  /*4da0*/  LDG.E.U16 R0, desc[UR36][R2.64] ;  /* 0x0000002402007981 */ /* 0x000162000c1e1500 */
[----:B------:R-:W-:Y:S05]  /*4db0*/  BRA `(.L_x_32768) ;  /* 0x0000000c00087947 */ /* 0x000fea0003800000 */
.L_x_32771:
        /* <DEDUP_REMOVED lines=9> */
.L_x_32774:
[----:B------:R1:W5:Y:S01]  /*4e50*/  LDG.E.U16 R0, desc[UR36][R2.64] ;  /* 0x0000002402007981 */ /* 0x000362000c1e1500 */
[----:B------:R-:W-:Y:S05]  /*4e60*/  BRA `(.L_x_32768) ;  /* 0x0000000800dc7947 */ /* 0x000fea0003800000 */
.L_x_32773:
        /* <DEDUP_REMOVED lines=8> */
.L_x_32763:
        /* <DEDUP_REMOVED lines=13> */
.L_x_32777:
        /* <DEDUP_REMOVED lines=8> */
.L_x_32776:
        /* <DEDUP_REMOVED lines=27> */
.L_x_32779:
        /* <DEDUP_REMOVED lines=13> */
.L_x_32778:
[----:B------:R-:W2:Y:S02]  /*52c0*/  LDG.E.U16 R0, desc[UR36][R2.64] ;  /* 0x0000002402007981 */ /* 0x000ea4000c1e1500 */
[----:B--2---:R-:W-:-:S05]  /*52d0*/  IMAD.U32 R0, R0, 0x10000, RZ ;  /* 0x0001000000007824 */ /* 0x004fca00078e00ff */
[----:B------:R-:W-:Y:S01]  /*52e0*/  F2FP.F16.F32.PACK_AB R0, RZ, R0 ;  /* 0x00000000ff00723e */ /* 0x000fe200000000ff */
[----:B------:R-:W-:Y:S06]  /*52f0*/  BRA `(.L_x_32768) ;  /* 0x0000000400b87947 */ /* 0x000fec0003800000 */
.L_x_32775:
        /* <DEDUP_REMOVED lines=12> */
.L_x_32782:
        /* <DEDUP_REMOVED lines=21> */
.L_x_32786:
[----:B------:R-:W-:Y:S05]  /*5510*/  BSYNC.RECONVERGENT B1 ;  /* 0x0000000000017941 */ /* 0x000fea0003800200 */
.L_x_32785:
[----:B------:R-:W-:Y:S02]  /*5520*/  SHF.L.U32 R0, R0, 0x14, RZ ;  /* 0x0000001400007819 */ /* 0x000fe400000006ff */
[----:B------:R-:W-:-:S04]  /*5530*/  LEA R2, R2, 0x3b800000, 0x17 ;  /* 0x3b80000002027811 */ /* 0x000fc800078eb8ff */
[----:B------:R-:W-:-:S07]  /*5540*/  LOP3.LUT R0, R2, R0, R7, 0xfe, !PT ;  /* 0x0000000002007212 */ /* 0x000fce00078efe07 */
.L_x_32784:
[----:B------:R-:W-:Y:S05]  /*5550*/  BSYNC.RECONVERGENT B0 ;  /* 0x0000000000007941 */ /* 0x000fea0003800200 */
.L_x_32783:
[----:B------:R-:W-:Y:S01]  /*5560*/  F2FP.F16.F32.PACK_AB R0, RZ, R0 ;  /* 0x00000000ff00723e */ /* 0x000fe200000000ff */
[----:B------:R-:W-:Y:S06]  /*5570*/  BRA `(.L_x_32768) ;  /* 0x0000000400187947 */ /* 0x000fec0003800000 */
.L_x_32781:
        /* <DEDUP_REMOVED lines=21> */
.L_x_32790:
[----:B------:R-:W-:Y:S05]  /*56d0*/  BSYNC.RECONVERGENT B1 ;  /* 0x0000000000017941 */ /* 0x000fea0003800200 */
.L_x_32789:
[----:B------:R-:W-:Y:S01]  /*56e0*/  IMAD.SHL.U32 R0, R0, 0x200000, RZ ;  /* 0x0020000000007824 */ /* 0x000fe200078e00ff */
[----:B------:R-:W-:-:S04]  /*56f0*/  LEA R2, R2, 0x37800000, 0x17 ;  /* 0x3780000002027811 */ /* 0x000fc800078eb8ff */
[----:B------:R-:W-:-:S07]  /*5700*/  LOP3.LUT R0, R2, R0, R7, 0xfe, !PT ;  /* 0x0000000002007212 */ /* 0x000fce00078efe07 */
.L_x_32788:
[----:B------:R-:W-:Y:S05]  /*5710*/  BSYNC.RECONVERGENT B0 ;  /* 0x0000000000007941 */ /* 0x000fea0003800200 */
.L_x_32787:
[----:B------:R-:W-:Y:S01]  /*5720*/  F2FP.F16.F32.PACK_AB R0, RZ, R0 ;  /* 0x00000000ff00723e */ /* 0x000fe200000000ff */
[----:B------:R-:W-:Y:S06]  /*5730*/  BRA `(.L_x_32768) ;  /* 0x0000000000a87947 */ /* 0x000fec0003800000 */
.L_x_32780:
        /* <DEDUP_REMOVED lines=14> */
.L_x_32794:
[----:B------:R-:W-:Y:S05]  /*5820*/  BSYNC.RECONVERGENT B0 ;  /* 0x0000000000007941 */ /* 0x000fea0003800200 */
.L_x_32793:
[----:B------:R-:W-:Y:S01]  /*5830*/  F2FP.F16.F32.PACK_AB R0, RZ, R0 ;  /* 0x00000000ff00723e */ /* 0x000fe200000000ff */
[----:B------:R-:W-:Y:S06]  /*5840*/  BRA `(.L_x_32768) ;  /* 0x0000000000647947 */ /* 0x000fec0003800000 */
.L_x_32767:
        /* <DEDUP_REMOVED lines=16> */
.L_x_32795:
[----:B------:R-:W-:Y:S01]  /*5950*/  PRMT R0, RZ, 0x7610, R0 ;  /* 0x00007610ff007816 */ /* 0x000fe20000000000 */
[----:B------:R-:W-:Y:S06]  /*5960*/  BRA `(.L_x_32768) ;  /* 0x00000000001c7947 */ /* 0x000fec0003800000 */
.L_x_32792:
[----:B------:R-:W2:Y:S02]  /*5970*/  LDG.E.64 R2, desc[UR36][R2.64] ;  /* 0x0000002402027981 */ /* 0x000ea4000c1e1b00 */
[----:B--2---:R-:W0:Y:S02]  /*5980*/  I2F.U64 R0, R2 ;  /* 0x0000000200007312 */ /* 0x004e240000301000 */
[----:B0-----:R-:W-:Y:S01]  /*5990*/  F2FP.F16.F32.PACK_AB R0, RZ, R0 ;  /* 0x00000000ff00723e */ /* 0x001fe200000000ff */
[----:B------:R-:W-:Y:S06]  /*59a0*/  BRA `(.L_x_32768) ;  /* 0x00000000000c7947 */ /* 0x000fec0003800000 */
.L_x_32791:
[----:B------:R-:W2:Y:S02]  /*59b0*/  LDG.E R2, desc[UR36][R2.64] ;  /* 0x0000002402027981 */ /* 0x000ea4000c1e1900 */
[----:B--2---:R-:W-:-:S04]  /*59c0*/  I2FP.F32.U32 R0, R2 ;  /* 0x0000000200007245 */ /* 0x004fc80000201000 */
[----:B------:R-:W-:-:S07]  /*59d0*/  F2FP.F16.F32.PACK_AB R0, RZ, R0 ;  /* 0x00000000ff00723e */ /* 0x000fce00000000ff */
.L_x_32768:
[----:B01----:R-:W0:Y:S01]  /*59e0*/  LDC.U16 R2, c[0x0][0x592] ;  /* 0x00016480ff027b82 */ /* 0x003e220000000400 */
        /* <DEDUP_REMOVED lines=29> */
.L_x_32801:
[----:B------:R-:W-:Y:S01]  /*5bc0*/  FSETP.GEU.FTZ.AND P0, PT, R7, -R6, PT ;  /* 0x800000060700720b */ /* 0x000fe20003f1e000 */
[----:B------:R-:W-:-:S12]  /*5bd0*/  FADD.FTZ R5, R5, -1 ;  /* 0xbf80000005057421 */ /* 0x000fd80000010000 */
[----:B------:R-:W-:-:S07]  /*5be0*/  @!P0 FADD.FTZ R5, R5, -1 ;  /* 0xbf80000005058421 */ /* 0x000fce0000010000 */
.L_x_32800:
[----:B------:R-:W-:Y:S05]  /*5bf0*/  BSYNC.RECONVERGENT B1 ;  /* 0x0000000000017941 */ /* 0x000fea0003800200 */
.L_x_32799:
[----:B------:R-:W-:Y:S01]  /*5c00*/  FFMA.FTZ R2, -R6, R5, R2 ;  /* 0x0000000506027223 */ /* 0x000fe20000010102 */
[----:B------:R-:W-:Y:S06]  /*5c10*/  BRA `(.L_x_32797) ;  /* 0x0000000000787947 */ /* 0x000fec0003800000 */
.L_x_32798:
        /* <DEDUP_REMOVED lines=14> */
.L_x_32804:
        /* <DEDUP_REMOVED lines=13> */
.L_x_32803:
[----:B------:R-:W-:Y:S05]  /*5dd0*/  BSYNC.RECONVERGENT B1 ;  /* 0x0000000000017941 */ /* 0x000fea0003800200 */
.L_x_32802:
[----:B------:R-:W-:-:S04]  /*5de0*/  FMUL.FTZ R5, R2, 1.1920928955078125e-07 ;  /* 0x3400000002057820 */ /* 0x000fc80000410000 */
[----:B------:R-:W-:-:S07]  /*5df0*/  FMUL.FTZ R2, R8, R5 ;  /* 0x0000000508027220 */ /* 0x000fce0000410000 */
.L_x_32797:
[----:B------:R-:W-:Y:S05]  /*5e00*/  BSYNC.RECONVERGENT B0 ;  /* 0x0000000000007941 */ /* 0x000fea0003800200 */
.L_x_32796:
        /* <DEDUP_REMOVED lines=29> */
.L_x_32808:
[----:B------:R-:W-:-:S06]  /*5fe0*/  HADD2.F32 R5, -RZ, R0.H0_H0 ;  /* 0x20000000ff057230 */ /* 0x000fcc0000004100 */
[----:B------:R-:W1:Y:S02]  /*5ff0*/  F2I.S64.TRUNC R4, R5 ;  /* 0x0000000500047311 */ /* 0x000e64000020d900 */
[----:B-1----:R1:W-:Y:S01]  /*6000*/  STG.E.U8 desc[UR36][R2.64], R4 ;  /* 0x0000000402007986 */ /* 0x0023e2000c101124 */
[----:B------:R-:W-:Y:S05]  /*6010*/  BRA `(.L_x_32810) ;  /* 0x0000000c006c7947 */ /* 0x000fea0003800000 */
.L_x_32807:
        /* <DEDUP_REMOVED lines=10> */
.L_x_32812:
[----:B------:R-:W-:-:S04]  /*60c0*/  HADD2.F32 R0, -RZ, R0.H0_H0 ;  /* 0x20000000ff007230 */ /* 0x000fc80000004100 */
[----:B------:R-:W1:Y:S02]  /*60d0*/  F2I.FTZ.TRUNC.NTZ R5, R0 ;  /* 0x0000000000057305 */ /* 0x000e64000021f100 */
[----:B-1----:R1:W-:Y:S01]  /*60e0*/  STG.E desc[UR36][R2.64], R5 ;  /* 0x0000000502007986 */ /* 0x0023e2000c101924 */
[----:B------:R-:W-:Y:S05]  /*60f0*/  BRA `(.L_x_32810) ;  /* 0x0000000c00347947 */ /* 0x000fea0003800000 */
.L_x_32811:
[----:B------:R-:W-:-:S04]  /*6100*/  HADD2.F32 R0, -RZ, R0.H0_H0 ;  /* 0x20000000ff007230 */ /* 0x000fc80000004100 */
[----:B------:R-:W1:Y:S02]  /*6110*/  F2I.FTZ.TRUNC.NTZ R5, R0 ;  /* 0x0000000000057305 */ /* 0x000e64000021f100 */
[----:B-1----:R1:W-:Y:S01]  /*6120*/  STG.E.U16 desc[UR36][R2.64], R5 ;  /* 0x0000000502007986 */ /* 0x0023e2000c101524 */
[----:B------:R-:W-:Y:S05]  /*6130*/  BRA `(.L_x_32810) ;  /* 0x0000000c00247947 */ /* 0x000fea0003800000 */
.L_x_32806:
        /* <DEDUP_REMOVED lines=9> */
.L_x_32814:
[----:B------:R1:W-:Y:S01]  /*61d0*/  STG.E.U16 desc[UR36][R2.64], R0 ;  /* 0x0000000002007986 */ /* 0x0003e2000c101524 */
[----:B------:R-:W-:Y:S05]  /*61e0*/  BRA `(.L_x_32810) ;  /* 0x0000000800f87947 */ /* 0x000fea0003800000 */
.L_x_32813:
[----:B------:R-:W-:-:S09]  /*61f0*/  UISETP.NE.AND UP0, UPT, UR4, 0x7, UPT ;  /* 0x000000070400788c */ /* 0x000fd2000bf05270 */
[----:B------:R-:W-:Y:S05]  /*6200*/  BRA.U !UP0, `(.L_x_32815) ;  /* 0x0000000108347547 */ /* 0x000fea000b800000 */
[----:B------:R-:W-:-:S09]  /*6210*/  UISETP.NE.AND UP0, UPT, UR4, 0x8, UPT ;  /* 0x000000080400788c */ /* 0x000fd2000bf05270 */
[----:B------:R-:W-:Y:S05]  /*6220*/  BRA.U !UP0, `(.L_x_32816) ;  /* 0x0000000108187547 */ /* 0x000fea000b800000 */
[----:B------:R-:W-:-:S09]  /*6230*/  UISETP.NE.AND UP0, UPT, UR4, 0x9, UPT ;  /* 0x000000090400788c */ /* 0x000fd2000bf05270 */
[----:B------:R-:W-:Y:S05]  /*6240*/  BRA.U UP0, `(.L_x_32809) ;  /* 0x0000000500fc7547 */ /* 0x000fea000b800000 */
[----:B------:R-:W-:Y:S02]  /*6250*/  HFMA2 R5, -RZ, RZ, 0, 0 ;  /* 0x00000000ff057431 */ /* 0x000fe400000001ff */
[----:B------:R-:W-:-:S05]  /*6260*/  HADD2.F32 R4, -RZ, R0.H0_H0 ;  /* 0x20000000ff047230 */ /* 0x000fca0000004100 */
[----:B------:R1:W-:Y:S01]  /*6270*/  STG.E.64 desc[UR36][R2.64], R4 ;  /* 0x0000000402007986 */ /* 0x0003e2000c101b24 */
[----:B------:R-:W-:Y:S05]  /*6280*/  BRA `(.L_x_32810) ;  /* 0x0000000800d07947 */ /* 0x000fea0003800000 */
.L_x_32816:
[----:B------:R-:W-:-:S05]  /*6290*/  HADD2.F32 R0, -RZ, R0.H0_H0 ;  /* 0x20000000ff007230 */ /* 0x000fca0000004100 */
[----:B------:R-:W-:-:S04]  /*62a0*/  F2FP.F16.F32.PACK_AB R0, RZ, R0 ;  /* 0x00000000ff00723e */ /* 0x000fc800000000ff */
[----:B------:R-:W-:-:S05]  /*62b0*/  PRMT R0, R0, 0x5410, RZ ;  /* 0x0000541000007816 */ /* 0x000fca00000000ff */
[----:B------:R1:W-:Y:S01]  /*62c0*/  STG.E desc[UR36][R2.64], R0 ;  /* 0x0000000002007986 */ /* 0x0003e2000c101924 */
[----:B------:R-:W-:Y:S05]  /*62d0*/  BRA `(.L_x_32810) ;  /* 0x0000000800bc7947 */ /* 0x000fea0003800000 */
.L_x_32815:
[----:B------:R-:W-:-:S05]  /*62e0*/  HADD2.F32 R4, -RZ, R0.H0_H0 ;  /* 0x20000000ff047230 */ /* 0x000fca0000004100 */
[----:B------:R-:W-:-:S06]  /*62f0*/  FMUL.FTZ R4, R4, 1 ;  /* 0x3f80000004047820 */ /* 0x000fcc0000410000 */
[----:B------:R-:W1:Y:S02]  /*6300*/  F2F.F64.F32 R4, R4 ;  /* 0x0000000400047310 */ /* 0x000e640000201800 */
[----:B-1----:R1:W-:Y:S01]  /*6310*/  STG.E.64 desc[UR36][R2.64], R4 ;  /* 0x0000000402007986 */ /* 0x0023e2000c101b24 */
[----:B------:R-:W-:Y:S05]  /*6320*/  BRA `(.L_x_32810) ;  /* 0x0000000800a87947 */ /* 0x000fea0003800000 */
.L_x_32805:
        /* <DEDUP_REMOVED lines=14> */
.L_x_32820:
        /* <DEDUP_REMOVED lines=18> */
.L_x_32823:
[----:B------:R-:W-:-:S04]  /*6530*/  SHF.R.U32.HI R5, RZ, 0x18, R5 ;  /* 0x00000018ff057819 */ /* 0x000fc80000011605 */
[----:B------:R-:W-:-:S07]  /*6540*/  LOP3.LUT R0, R0, 0x80, R5, 0xf8, !PT ;  /* 0x0000008000007812 */ /* 0x000fce00078ef805 */
.L_x_32822:
[----:B------:R-:W-:Y:S05]  /*6550*/  BSYNC.RECONVERGENT B0 ;  /* 0x0000000000007941 */ /* 0x000fea0003800200 */
.L_x_32821:
[----:B------:R4:W-:Y:S01]  /*6560*/  STG.E.U8 desc[UR36][R2.64], R0 ;  /* 0x0000000002007986 */ /* 0x0009e2000c101124 */
[----:B------:R-:W-:Y:S05]  /*6570*/  BRA `(.L_x_32810) ;  /* 0x0000000800147947 */ /* 0x000fea0003800000 */
.L_x_32819:
[----:B------:R-:W-:Y:S01]  /*6580*/  HADD2.F32 R5, -RZ, R0.H0_H0 ;  /* 0x20000000ff057230 */ /* 0x000fe20000004100 */
        /* <DEDUP_REMOVED lines=17> */
.L_x_32826:
[----:B------:R-:W-:-:S04]  /*66a0*/  SHF.R.U32.HI R5, RZ, 0x18, R5 ;  /* 0x00000018ff057819 */ /* 0x000fc80000011605 */
[----:B------:R-:W-:-:S07]  /*66b0*/  LOP3.LUT R0, R0, 0x80, R5, 0xf8, !PT ;  /* 0x0000008000007812 */ /* 0x000fce00078ef805 */
.L_x_32825:
[----:B------:R-:W-:Y:S05]  /*66c0*/  BSYNC.RECONVERGENT B0 ;  /* 0x0000000000007941 */ /* 0x000fea0003800200 */
.L_x_32824:
[----:B------:R1:W-:Y:S01]  /*66d0*/  STG.E.U8 desc[UR36][R2.64], R0 ;  /* 0x0000000002007986 */ /* 0x0003e2000c101124 */
[----:B------:R-:W-:Y:S05]  /*66e0*/  BRA `(.L_x_32810) ;  /* 0x0000000400b87947 */ /* 0x000fea0003800000 */
.L_x_32818:
        /* <DEDUP_REMOVED lines=22> */
.L_x_32828:
[----:B------:R-:W-:-:S06]  /*6850*/  HADD2.F32 R4, -RZ, R0.H0_H0 ;  /* 0x20000000ff047230 */ /* 0x000fcc0000004100 */
[----:B------:R-:W1:Y:S02]  /*6860*/  F2I.U64.TRUNC R4, R4 ;  /* 0x0000000400047311 */ /* 0x000e64000020d800 */
[----:B-1----:R2:W-:Y:S01]  /*6870*/  STG.E.64 desc[UR36][R2.64], R4 ;  /* 0x0000000402007986 */ /* 0x0025e2000c101b24 */
[----:B------:R-:W-:Y:S05]  /*6880*/  BRA `(.L_x_32810) ;  /* 0x0000000400507947 */ /* 0x000fea0003800000 */
.L_x_32827:
[----:B------:R-:W-:-:S04]  /*6890*/  HADD2.F32 R0, -RZ, R0.H0_H0 ;  /* 0x20000000ff007230 */ /* 0x000fc80000004100 */
[----:B------:R-:W1:Y:S02]  /*68a0*/  F2I.FTZ.U32.TRUNC.NTZ R5, R0 ;  /* 0x0000000000057305 */ /* 0x000e64000021f000 */
[----:B-1----:R1:W-:Y:S01]  /*68b0*/  STG.E desc[UR36][R2.64], R5 ;  /* 0x0000000502007986 */ /* 0x0023e2000c101924 */
[----:B------:R-:W-:Y:S05]  /*68c0*/  BRA `(.L_x_32810) ;  /* 0x0000000400407947 */ /* 0x000fea0003800000 */
.L_x_32817:
        /* <DEDUP_REMOVED lines=11> */
.L_x_32830:
[----:B------:R-:W-:Y:S01]  /*6980*/  HADD2.F32 R0, -RZ, R0.H0_H0 ;  /* 0x20000000ff007230 */ /* 0x000fe20000004100 */
[----:B------:R-:W-:-:S04]  /*6990*/  CS2R R6, SRZ ;  /* 0x0000000000067805 */ /* 0x000fc8000001ff00 */
[----:B------:R-:W-:-:S04]  /*69a0*/  FMUL.FTZ R0, R0, 1 ;  /* 0x3f80000000007820 */ /* 0x000fc80000410000 */
[----:B------:R-:W1:Y:S02]  /*69b0*/  F2F.F64.F32 R4, R0 ;  /* 0x0000000000047310 */ /* 0x000e640000201800 */
[----:B-1----:R1:W-:Y:S01]  /*69c0*/  STG.E.128 desc[UR36][R2.64], R4 ;  /* 0x0000000402007986 */ /* 0x0023e2000c101d24 */
[----:B------:R-:W-:Y:S05]  /*69d0*/  BRA `(.L_x_32810) ;  /* 0x0000000000fc7947 */ /* 0x000fea0003800000 */
.L_x_32829:
[----:B------:R-:W-:-:S09]  /*69e0*/  UISETP.NE.AND UP0, UPT, UR4, 0xf, UPT ;  /* 0x0000000f0400788c */ /* 0x000fd2000bf05270 */
[----:B------:R-:W-:Y:S05]  /*69f0*/  BRA.U !UP0, `(.L_x_32831) ;  /* 0x0000000108e87547 */ /* 0x000fea000b800000 */
[----:B------:R-:W-:-:S09]  /*6a00*/  UISETP.NE.AND UP0, UPT, UR4, 0x17, UPT ;  /* 0x000000170400788c */ /* 0x000fd2000bf05270 */
[----:B------:R-:W-:Y:S05]  /*6a10*/  BRA.U !UP0, `(.L_x_32832) ;  /* 0x0000000108907547 */ /* 0x000fea000b800000 */
[----:B------:R-:W-:-:S09]  /*6a20*/  UISETP.NE.AND UP0, UPT, UR4, 0x18, UPT ;  /* 0x000000180400788c */ /* 0x000fd2000bf05270 */
[----:B------:R-:W-:Y:S05]  /*6a30*/  BRA.U !UP0, `(.L_x_32833) ;  /* 0x0000000108447547 */ /* 0x000fea000b800000 */
.L_x_32809:
        /* <DEDUP_REMOVED lines=11> */
[----:B------:R-:W-:Y:S01]  /*6af0*/  MOV R7, UR7 ;  /* 0x0000000700077c02 */ /* 0x000fe20008000f00 */
[----:B-----5:R-:W-:Y:S02]  /*6b00*/  IMAD.U32 R10, RZ, RZ, UR8 ;  /* 0x00000008ff0a7e24 */ /* 0x020fe4000f8e00ff */
[----:B--2---:R-:W-:-:S07]  /*6b10*/  IMAD.U32 R11, RZ, RZ, UR9 ;  /* 0x00000009ff0b7e24 */ /* 0x004fce000f8e00ff */
[----:B------:R-:W-:-:S07]  /*6b20*/  LEPC R20, `(.L_x_32834) ;  /* 0x000000001014794e */ /* 0x000fce0000000000 */
[----:B0--3--:R-:W-:Y:S05]  /*6b30*/  CALL.ABS.NOINC R2 ;  /* 0x0000000002007343 */ /* 0x009fea0003c00000 */
.L_x_32834:
[----:B------:R-:W-:Y:S05]  /*6b40*/  BRA `(.L_x_32810) ;  /* 0x0000000000a07947 */ /* 0x000fea0003800000 */
.L_x_32833:
        /* <DEDUP_REMOVED lines=13> */
.L_x_32836:
[----:B------:R-:W-:Y:S05]  /*6c20*/  BSYNC.RECONVERGENT B0 ;  /* 0x0000000000007941 */ /* 0x000fea0003800200 */
.L_x_32835:
[----:B------:R-:W-:-:S05]  /*6c30*/  LOP3.LUT R5, R0, 0x80, R5, 0xf8, !PT ;  /* 0x0000008000057812 */ /* 0x000fca00078ef805 */
[----:B------:R1:W-:Y:S01]  /*6c40*/  STG.E.U8 desc[UR36][R2.64], R5 ;  /* 0x0000000502007986 */ /* 0x0003e2000c101124 */
[----:B------:R-:W-:Y:S05]  /*6c50*/  BRA `(.L_x_32810) ;  /* 0x00000000005c7947 */ /* 0x000fea0003800000 */
.L_x_32832:
        /* <DEDUP_REMOVED lines=12> */
.L_x_32838:
[----:B------:R-:W-:Y:S01]  /*6d20*/  IMAD.MOV.U32 R0, RZ, RZ, 0x7f ;  /* 0x0000007fff007424 */ /* 0x000fe200078e00ff */
[----:B------:R-:W-:-:S04]  /*6d30*/  ISETP.GT.U32.AND P0, PT, R4, 0x7f800000, PT ;  /* 0x7f8000000400780c */ /* 0x000fc80003f04070 */
[----:B------:R-:W-:-:S09]  /*6d40*/  SEL R0, R0, 0x7c, P0 ;  /* 0x0000007c00007807 */ /* 0x000fd20000000000 */
.L_x_32839:
[----:B------:R-:W-:Y:S05]  /*6d50*/  BSYNC.RECONVERGENT B0 ;  /* 0x0000000000007941 */ /* 0x000fea0003800200 */
.L_x_32837:
[----:B------:R-:W-:-:S04]  /*6d60*/  SHF.R.U32.HI R5, RZ, 0x18, R5 ;  /* 0x00000018ff057819 */ /* 0x000fc80000011605 */
[----:B------:R-:W-:-:S05]  /*6d70*/  LOP3.LUT R5, R0, 0x80, R5, 0xf8, !PT ;  /* 0x0000008000057812 */ /* 0x000fca00078ef805 */
[----:B------:R1:W-:Y:S01]  /*6d80*/  STG.E.U8 desc[UR36][R2.64], R5 ;  /* 0x0000000502007986 */ /* 0x0003e2000c101124 */
[----:B------:R-:W-:Y:S05]  /*6d90*/  BRA `(.L_x_32810) ;  /* 0x00000000000c7947 */ /* 0x000fea0003800000 */
.L_x_32831:
[----:B------:R-:W-:-:S05]  /*6da0*/  HADD2.F32 R0, -RZ, R0.H0_H0 ;  /* 0x20000000ff007230 */ /* 0x000fca0000004100 */
[----:B------:R-:W-:-:S05]  /*6db0*/  F2FP.BF16.F32.PACK_AB R0, RZ, R0 ;  /* 0x00000000ff00723e */ /* 0x000fca00000010ff */
[----:B------:R1:W-:Y:S02]  /*6dc0*/  STG.E.U16 desc[UR36][R2.64], R0 ;  /* 0x0000000002007986 */ /* 0x0003e4000c101524 */
.L_x_32810:
[----:B------:R-:W-:-:S07]  /*6dd0*/  VIADD R17, R17, 0x80 ;  /* 0x0000008011117836 */ /* 0x000fce0000000000 */
.L_x_32761:
[----:B------:R-:W-:Y:S05]  /*6de0*/  BSYNC.RECONVERGENT B6 ;  /* 0x0000000000067941 */ /* 0x000fea0003800200 */
.L_x_32760:
        /* <DEDUP_REMOVED lines=307> */
.L_x_32842:
        /* <DEDUP_REMOVED lines=18> */
.L_x_32846:
[----:B------:R-:W2:Y:S02]  /*8240*/  LDG.E.U8 R2, desc[UR36][R2.64] ;  /* 0x0000002402027981 */ /* 0x000ea4000c1e1100 */
[----:B--2---:R-:W-:-:S04]  /*8250*/  I2FP.F32.U32 R0, R2 ;  /* 0x0000000200007245 */ /* 0x004fc80000201000 */
[----:B------:R-:W-:Y:S01]  /*8260*/  F2FP.F16.F32.PACK_AB R0, RZ, R0 ;  /* 0x00000000ff00723e */ /* 0x000fe200000000ff */
[----:B------:R-:W-:Y:S06]  /*8270*/  BRA `(.L_x_32848) ;  /* 0x0000000c007c7947 */ /* 0x000fec0003800000 */
.L_x_32845:
        /* <DEDUP_REMOVED lines=10> */
.L_x_32850:
[----:B------:R-:W2:Y:S02]  /*8320*/  LDG.E R2, desc[UR36][R2.64] ;  /* 0x0000002402027981 */ /* 0x000ea4000c1e1900 */
[----:B--2---:R-:W-:-:S04]  /*8330*/  I2FP.F32.S32 R0, R2 ;  /* 0x0000000200007245 */ /* 0x004fc80000201400 */
[----:B------:R-:W-:Y:S01]  /*8340*/  F2FP.F16.F32.PACK_AB R0, RZ, R0 ;  /* 0x00000000ff00723e */ /* 0x000fe200000000ff */
[----:B------:R-:W-:Y:S06]  /*8350*/  BRA `(.L_x_32848) ;  /* 0x0000000c00447947 */ /* 0x000fec0003800000 */
.L_x_32849:
[----:B------:R-:W2:Y:S02]  /*8360*/  LDG.E.U16 R2, desc[UR36][R2.64] ;  /* 0x0000002402027981 */ /* 0x000ea4000c1e1500 */
[----:B--2---:R-:W0:Y:S02]  /*8370*/  I2F.S16 R0, R2 ;  /* 0x0000000200007306 */ /* 0x004e240000101400 */
[----:B0-----:R-:W-:Y:S01]  /*8380*/  F2FP.F16.F32.PACK_AB R0, RZ, R0 ;  /* 0x00000000ff00723e */ /* 0x001fe200000000ff */
[----:B------:R-:W-:Y:S06]  /*8390*/  BRA `(.L_x_32848) ;  /* 0x0000000c00347947 */ /* 0x000fec0003800000 */
.L_x_32844:
        /* <DEDUP_REMOVED lines=9> */
.L_x_32852:
[----:B------:R0:W5:Y:S01]  /*8430*/  LDG.E.U16 R0, desc[UR36][R2.64] ;  /* 0x0000002402007981 */ /* 0x000162000c1e1500 */
[----:B------:R-:W-:Y:S05]  /*8440*/  BRA `(.L_x_32848) ;  /* 0x0000000c00087947 */ /* 0x000fea0003800000 */
.L_x_32851:
        /* <DEDUP_REMOVED lines=9> */
.L_x_32854:
[----:B------:R1:W5:Y:S01]  /*84e0*/  LDG.E.U16 R0, desc[UR36][R2.64] ;  /* 0x0000002402007981 */ /* 0x000362000c1e1500 */
[----:B------:R-:W-:Y:S05]  /*84f0*/  BRA `(.L_x_32848) ;  /* 0x0000000800dc7947 */ /* 0x000fea0003800000 */
.L_x_32853:
        /* <DEDUP_REMOVED lines=8> */
.L_x_32843:
        /* <DEDUP_REMOVED lines=13> */
.L_x_32857:
        /* <DEDUP_REMOVED lines=8> */
.L_x_32856:
        /* <DEDUP_REMOVED lines=27> */
.L_x_32859:
        /* <DEDUP_REMOVED lines=13> */
.L_x_32858:
[----:B------:R-:W2:Y:S02]  /*8950*/  LDG.E.U16 R0, desc[UR36][R2.64] ;  /* 0x0000002402007981 */ /* 0x000ea4000c1e1500 */
[----:B--2---:R-:W-:-:S05]  /*8960*/  IMAD.U32 R0, R0, 0x10000, RZ ;  /* 0x0001000000007824 */ /* 0x004fca00078e00ff */
[----:B------:R-:W-:Y:S01]  /*8970*/  F2FP.F16.F32.PACK_AB R0, RZ, R0 ;  /* 0x00000000ff00723e */ /* 0x000fe200000000ff */
[----:B------:R-:W-:Y:S06]  /*8980*/  BRA `(.L_x_32848) ;  /* 0x0000000400b87947 */ /* 0x000fec0003800000 */
.L_x_32855:
        /* <DEDUP_REMOVED lines=12> */
.L_x_32862:
        /* <DEDUP_REMOVED lines=21> */
.L_x_32866:
[----:B------:R-:W-:Y:S05]  /*8ba0*/  BSYNC.RECONVERGENT B1 ;  /* 0x0000000000017941 */ /* 0x000fea0003800200 */
.L_x_32865:
[----:B------:R-:W-:Y:S01]  /*8bb0*/  IMAD.SHL.U32 R0, R0, 0x100000, RZ ;  /* 0x0010000000007824 */ /* 0x000fe200078e00ff */
[----:B------:R-:W-:-:S04]  /*8bc0*/  LEA R2, R2, 0x3b800000, 0x17 ;  /* 0x3b80000002027811 */ /* 0x000fc800078eb8ff */
[----:B------:R-:W-:-:S07]  /*8bd0*/  LOP3.LUT R0, R2, R0, R7, 0xfe, !PT ;  /* 0x0000000002007212 */ /* 0x000fce00078efe07 */
.L_x_32864:
[----:B------:R-:W-:Y:S05]  /*8be0*/  BSYNC.RECONVERGENT B0 ;  /* 0x0000000000007941 */ /* 0x000fea0003800200 */
.L_x_32863:
[----:B------:R-:W-:Y:S01]  /*8bf0*/  F2FP.F16.F32.PACK_AB R0, RZ, R0 ;  /* 0x00000000ff00723e */ /* 0x000fe200000000ff */
[----:B------:R-:W-:Y:S06]  /*8c00*/  BRA `(.L_x_32848) ;  /* 0x0000000400187947 */ /* 0x000fec0003800000 */
.L_x_32861:
        /* <DEDUP_REMOVED lines=21> */
.L_x_32870:
[----:B------:R-:W-:Y:S05]  /*8d60*/  BSYNC.RECONVERGENT B1 ;  /* 0x0000000000017941 */ /* 0x000fea0003800200 */
.L_x_32869:
[----:B------:R-:W-:Y:S02]  /*8d70*/  SHF.L.U32 R0, R0, 0x15, RZ ;  /* 0x0000001500007819 */ /* 0x000fe400000006ff */
[----:B------:R-:W-:-:S04]  /*8d80*/  LEA R2, R2, 0x37800000, 0x17 ;  /* 0x3780000002027811 */ /* 0x000fc800078eb8ff */
[----:B------:R-:W-:-:S07]  /*8d90*/  LOP3.LUT R0, R2, R0, R7, 0xfe, !PT ;  /* 0x0000000002007212 */ /* 0x000fce00078efe07 */
.L_x_32868:
[----:B------:R-:W-:Y:S05]  /*8da0*/  BSYNC.RECONVERGENT B0 ;  /* 0x0000000000007941 */ /* 0x000fea0003800200 */
.L_x_32867:
[----:B------:R-:W-:Y:S01]  /*8db0*/  F2FP.F16.F32.PACK_AB R0, RZ, R0 ;  /* 0x00000000ff00723e */ /* 0x000fe200000000ff */
[----:B------:R-:W-:Y:S06]  /*8dc0*/  BRA `(.L_x_32848) ;  /* 0x0000000000a87947 */ /* 0x000fec0003800000 */
.L_x_32860:
        /* <DEDUP_REMOVED lines=14> */
.L_x_32874:
[----:B------:R-:W-:Y:S05]  /*8eb0*/  BSYNC.RECONVERGENT B0 ;  /* 0x0000000000007941 */ /* 0x000fea0003800200 */
.L_x_32873:
[----:B------:R-:W-:Y:S01]  /*8ec0*/  F2FP.F16.F32.PACK_AB R0, RZ, R0 ;  /* 0x00000000ff00723e */ /* 0x000fe200000000ff */
[----:B------:R-:W-:Y:S06]  /*8ed0*/  BRA `(.L_x_32848) ;  /* 0x0000000000647947 */ /* 0x000fec0003800000 */
.L_x_32847:
        /* <DEDUP_REMOVED lines=16> */
.L_x_32875:
[----:B------:R-:W-:Y:S01]  /*8fe0*/  PRMT R0, RZ, 0x7610, R0 ;  /* 0x00007610ff007816 */ /* 0x000fe20000000000 */
[----:B------:R-:W-:Y:S06]  /*8ff0*/  BRA `(.L_x_32848) ;  /* 0x00000000001c7947 */ /* 0x000fec0003800000 */
.L_x_32872:
[----:B------:R-:W2:Y:S02]  /*9000*/  LDG.E.64 R2, desc[UR36][R2.64] ;  /* 0x0000002402027981 */ /* 0x000ea4000c1e1b00 */
[----:B--2---:R-:W0:Y:S02]  /*9010*/  I2F.U64 R0, R2 ;  /* 0x0000000200007312 */ /* 0x004e240000301000 */
[----:B0-----:R-:W-:Y:S01]  /*9020*/  F2FP.F16.F32.PACK_AB R0, RZ, R0 ;  /* 0x00000000ff00723e */ /* 0x001fe200000000ff */
[----:B------:R-:W-:Y:S06]  /*9030*/  BRA `(.L_x_32848) ;  /* 0x00000000000c7947 */ /* 0x000fec0003800000 */
.L_x_32871:
[----:B------:R-:W2:Y:S02]  /*9040*/  LDG.E R2, desc[UR36][R2.64] ;  /* 0x0000002402027981 */ /* 0x000ea4000c1e1900 */
[----:B--2---:R-:W-:-:S04]  /*9050*/  I2FP.F32.U32 R0, R2 ;  /* 0x0000000200007245 */ /* 0x004fc80000201000 */
[----:B------:R-:W-:-:S07]  /*9060*/  F2FP.F16.F32.PACK_AB R0, RZ, R0 ;  /* 0x00000000ff00723e */ /* 0x000fce00000000ff */
.L_x_32848:
        /* <DEDUP_REMOVED lines=30> */
.L_x_32881:
[----:B------:R-:W-:Y:S01]  /*9250*/  FSETP.GEU.FTZ.AND P0, PT, R7, -R6, PT ;  /* 0x800000060700720b */ /* 0x000fe20003f1e000 */
[----:B------:R-:W-:-:S12]  /*9260*/  FADD.FTZ R5, R5, -1 ;  /* 0xbf80000005057421 */ /* 0x000fd80000010000 */
[----:B------:R-:W-:-:S07]  /*9270*/  @!P0 FADD.FTZ R5, R5, -1 ;  /* 0xbf80000005058421 */ /* 0x000fce0000010000 */
.L_x_32880:
[----:B------:R-:W-:Y:S05]  /*9280*/  BSYNC.RECONVERGENT B1 ;  /* 0x0000000000017941 */ /* 0x000fea0003800200 */
.L_x_32879:
[----:B------:R-:W-:Y:S01]  /*9290*/  FFMA.FTZ R2, -R6, R5, R2 ;  /* 0x0000000506027223 */ /* 0x000fe20000010102 */
[----:B------:R-:W-:Y:S06]  /*92a0*/  BRA `(.L_x_32877) ;  /* 0x0000000000787947 */ /* 0x000fec0003800000 */
.L_x_32878:
        /* <DEDUP_REMOVED lines=14> */
.L_x_32884:
        /* <DEDUP_REMOVED lines=13> */
.L_x_32883:
[----:B------:R-:W-:Y:S05]  /*9460*/  BSYNC.RECONVERGENT B1 ;  /* 0x0000000000017941 */ /* 0x000fea0003800200 */
.L_x_32882:
[----:B------:R-:W-:-:S04]  /*9470*/  FMUL.FTZ R5, R2, 1.1920928955078125e-07 ;  /* 0x3400000002057820 */ /* 0x000fc80000410000 */
[----:B------:R-:W-:-:S07]  /*9480*/  FMUL.FTZ R2, R8, R5 ;  /* 0x0000000508027220 */ /* 0x000fce0000410000 */
.L_x_32877:
[----:B------:R-:W-:Y:S05]  /*9490*/  BSYNC.RECONVERGENT B0 ;  /* 0x0000000000007941 */ /* 0x000fea0003800200 */
.L_x_32876:
        /* <DEDUP_REMOVED lines=29> */
.L_x_32888:
[----:B------:R-:W-:-:S06]  /*9670*/  HADD2.F32 R5, -RZ, R0.H0_H0 ;  /* 0x20000000ff057230 */ /* 0x000fcc0000004100 */
[----:B------:R-:W1:Y:S02]  /*9680*/  F2I.S64.TRUNC R4, R5 ;  /* 0x0000000500047311 */ /* 0x000e64000020d900 */
[----:B-1----:R4:W-:Y:S01]  /*9690*/  STG.E.U8 desc[UR36][R2.64], R4 ;  /* 0x0000000402007986 */ /* 0x0029e2000c101124 */
[----:B------:R-:W-:Y:S05]  /*96a0*/  BRA `(.L_x_32890) ;  /* 0x0000000c006c7947 */ /* 0x000fea0003800000 */
.L_x_32887:
        /* <DEDUP_REMOVED lines=10> */
.L_x_32892:
[----:B------:R-:W-:-:S04]  /*9750*/  HADD2.F32 R0, -RZ, R0.H0_H0 ;  /* 0x20000000ff007230 */ /* 0x000fc80000004100 */
[----:B------:R-:W1:Y:S02]  /*9760*/  F2I.FTZ.TRUNC.NTZ R5, R0 ;  /* 0x0000000000057305 */ /* 0x000e64000021f100 */
[----:B-1----:R3:W-:Y:S01]  /*9770*/  STG.E desc[UR36][R2.64], R5 ;  /* 0x0000000502007986 */ /* 0x0027e2000c101924 */
[----:B------:R-:W-:Y:S05]  /*9780*/  BRA `(.L_x_32890) ;  /* 0x0000000c00347947 */ /* 0x000fea0003800000 */
.L_x_32891:
[----:B------:R-:W-:-:S04]  /*9790*/  HADD2.F32 R0, -RZ, R0.H0_H0 ;  /* 0x20000000ff007230 */ /* 0x000fc80000004100 */
[----:B------:R-:W1:Y:S02]  /*97a0*/  F2I.FTZ.TRUNC.NTZ R5, R0 ;  /* 0x0000000000057305 */ /* 0x000e64000021f100 */
[----:B-1----:R1:W-:Y:S01]  /*97b0*/  STG.E.U16 desc[UR36][R2.64], R5 ;  /* 0x0000000502007986 */ /* 0x0023e2000c101524 */
[----:B------:R-:W-:Y:S05]  /*97c0*/  BRA `(.L_x_32890) ;  /* 0x0000000c00247947 */ /* 0x000fea0003800000 */
.L_x_32886:
        /* <DEDUP_REMOVED lines=9> */
.L_x_32894:
[----:B------:R1:W-:Y:S01]  /*9860*/  STG.E.U16 desc[UR36][R2.64], R0 ;  /* 0x0000000002007986 */ /* 0x0003e2000c101524 */
[----:B------:R-:W-:Y:S05]  /*9870*/  BRA `(.L_x_32890) ;  /* 0x0000000800f87947 */ /* 0x000fea0003800000 */
.L_x_32893:
        /* <DEDUP_REMOVED lines=10> */
.L_x_32896:
[----:B------:R-:W-:-:S05]  /*9920*/  HADD2.F32 R0, -RZ, R0.H0_H0 ;  /* 0x20000000ff007230 */ /* 0x000fca0000004100 */
[----:B------:R-:W-:-:S04]  /*9930*/  F2FP.F16.F32.PACK_AB R0, RZ, R0 ;  /* 0x00000000ff00723e */ /* 0x000fc800000000ff */
[----:B------:R-:W-:-:S05]  /*9940*/  PRMT R0, R0, 0x5410, RZ ;  /* 0x0000541000007816 */ /* 0x000fca00000000ff */
[----:B------:R1:W-:Y:S01]  /*9950*/  STG.E desc[UR36][R2.64], R0 ;  /* 0x0000000002007986 */ /* 0x0003e2000c101924 */
[----:B------:R-:W-:Y:S05]  /*9960*/  BRA `(.L_x_32890) ;  /* 0x0000000800bc7947 */ /* 0x000fea0003800000 */
.L_x_32895:
[----:B------:R-:W-:-:S05]  /*9970*/  HADD2.F32 R4, -RZ, R0.H0_H0 ;  /* 0x20000000ff047230 */ /* 0x000fca0000004100 */
[----:B------:R-:W-:-:S06]  /*9980*/  FMUL.FTZ R4, R4, 1 ;  /* 0x3f80000004047820 */ /* 0x000fcc0000410000 */
[----:B------:R-:W1:Y:S02]  /*9990*/  F2F.F64.F32 R4, R4 ;  /* 0x0000000400047310 */ /* 0x000e640000201800 */
[----:B-1----:R1:W-:Y:S01]  /*99a0*/  STG.E.64 desc[UR36][R2.64], R4 ;  /* 0x0000000402007986 */ /* 0x0023e2000c101b24 */
[----:B------:R-:W-:Y:S05]  /*99b0*/  BRA `(.L_x_32890) ;  /* 0x0000000800a87947 */ /* 0x000fea0003800000 */
.L_x_32885:
        /* <DEDUP_REMOVED lines=14> */
.L_x_32900:
        /* <DEDUP_REMOVED lines=18> */
.L_x_32903:
[----:B------:R-:W-:-:S04]  /*9bc0*/  SHF.R.U32.HI R5, RZ, 0x18, R5 ;  /* 0x00000018ff057819 */ /* 0x000fc80000011605 */
[----:B------:R-:W-:-:S07]  /*9bd0*/  LOP3.LUT R0, R0, 0x80, R5, 0xf8, !PT ;  /* 0x0000008000007812 */ /* 0x000fce00078ef805 */
.L_x_32902:
[----:B------:R-:W-:Y:S05]  /*9be0*/  BSYNC.RECONVERGENT B0 ;  /* 0x0000000000007941 */ /* 0x000fea0003800200 */
.L_x_32901:
[----:B------:R1:W-:Y:S01]  /*9bf0*/  STG.E.U8 desc[UR36][R2.64], R0 ;  /* 0x0000000002007986 */ /* 0x0003e2000c101124 */
[----:B------:R-:W-:Y:S05]  /*9c00*/  BRA `(.L_x_32890) ;  /* 0x0000000800147947 */ /* 0x000fea0003800000 */
.L_x_32899:
        /* <DEDUP_REMOVED lines=18> */
.L_x_32906:
[----:B------:R-:W-:-:S04]  /*9d30*/  SHF.R.U32.HI R5, RZ, 0x18, R5 ;  /* 0x00000018ff057819 */ /* 0x000fc80000011605 */
[----:B------:R-:W-:-:S07]  /*9d40*/  LOP3.LUT R0, R0, 0x80, R5, 0xf8, !PT ;  /* 0x0000008000007812 */ /* 0x000fce00078ef805 */
.L_x_32905:
[----:B------:R-:W-:Y:S05]  /*9d50*/  BSYNC.RECONVERGENT B0 ;  /* 0x0000000000007941 */ /* 0x000fea0003800200 */
.L_x_32904:
[----:B------:R1:W-:Y:S01]  /*9d60*/  STG.E.U8 desc[UR36][R2.64], R0 ;  /* 0x0000000002007986 */ /* 0x0003e2000c101124 */
[----:B------:R-:W-:Y:S05]  /*9d70*/  BRA `(.L_x_32890) ;  /* 0x0000000400b87947 */ /* 0x000fea0003800000 */
.L_x_32898:
        /* <DEDUP_REMOVED lines=22> */
.L_x_32908:
[----:B------:R-:W-:-:S06]  /*9ee0*/  HADD2.F32 R4, -RZ, R0.H0_H0 ;  /* 0x20000000ff047230 */ /* 0x000fcc0000004100 */
[----:B------:R-:W1:Y:S02]  /*9ef0*/  F2I.U64.TRUNC R4, R4 ;  /* 0x0000000400047311 */ /* 0x000e64000020d800 */
[----:B-1----:R1:W-:Y:S01]  /*9f00*/  STG.E.64 desc[UR36][R2.64], R4 ;  /* 0x0000000402007986 */ /* 0x0023e2000c101b24 */
[----:B------:R-:W-:Y:S05]  /*9f10*/  BRA `(.L_x_32890) ;  /* 0x0000000400507947 */ /* 0x000fea0003800000 */
.L_x_32907:
[----:B------:R-:W-:-:S04]  /*9f20*/  HADD2.F32 R0, -RZ, R0.H0_H0 ;  /* 0x20000000ff007230 */ /* 0x000fc80000004100 */
[----:B------:R-:W1:Y:S02]  /*9f30*/  F2I.FTZ.U32.TRUNC.NTZ R5, R0 ;  /* 0x0000000000057305 */ /* 0x000e64000021f000 */
[----:B-1----:R1:W-:Y:S01]  /*9f40*/  STG.E desc[UR36][R2.64], R5 ;  /* 0x0000000502007986 */ /* 0x0023e2000c101924 */
[----:B------:R-:W-:Y:S05]  /*9f50*/  BRA `(.L_x_32890) ;  /* 0x0000000400407947 */ /* 0x000fea0003800000 */
.L_x_32897:
        /* <DEDUP_REMOVED lines=11> */
.L_x_32910:
[----:B------:R-:W-:Y:S01]  /*a010*/  HADD2.F32 R0, -RZ, R0.H0_H0 ;  /* 0x20000000ff007230 */ /* 0x000fe20000004100 */
[----:B------:R-:W-:-:S04]  /*a020*/  CS2R R6, SRZ ;  /* 0x0000000000067805 */ /* 0x000fc8000001ff00 */
[----:B------:R-:W-:-:S04]  /*a030*/  FMUL.FTZ R0, R0, 1 ;  /* 0x3f80000000007820 */ /* 0x000fc80000410000 */
[----:B------:R-:W1:Y:S02]  /*a040*/  F2F.F64.F32 R4, R0 ;  /* 0x0000000000047310 */ /* 0x000e640000201800 */
[----:B-1----:R1:W-:Y:S01]  /*a050*/  STG.E.128 desc[UR36][R2.64], R4 ;  /* 0x0000000402007986 */ /* 0x0023e2000c101d24 */
[----:B------:R-:W-:Y:S05]  /*a060*/  BRA `(.L_x_32890) ;  /* 0x0000000000fc7947 */ /* 0x000fea0003800000 */
.L_x_32909:
[----:B------:R-:W-:-:S09]  /*a070*/  UISETP.NE.AND UP0, UPT, UR4, 0xf, UPT ;  /* 0x0000000f0400788c */ /* 0x000fd2000bf05270 */
[----:B------:R-:W-:Y:S05]  /*a080*/  BRA.U !UP0, `(.L_x_32911) ;  /* 0x0000000108e87547 */ /* 0x000fea000b800000 */
[----:B------:R-:W-:-:S09]  /*a090*/  UISETP.NE.AND UP0, UPT, UR4, 0x17, UPT ;  /* 0x000000170400788c */ /* 0x000fd2000bf05270 */
[----:B------:R-:W-:Y:S05]  /*a0a0*/  BRA.U !UP0, `(.L_x_32912) ;  /* 0x0000000108907547 */ /* 0x000fea000b800000 */
[----:B------:R-:W-:-:S09]  /*a0b0*/  UISETP.NE.AND UP0, UPT, UR4, 0x18, UPT ;  /* 0x000000180400788c */ /* 0x000fd2000bf05270 */
[----:B------:R-:W-:Y:S05]  /*a0c0*/  BRA.U !UP0, `(.L_x_32913) ;  /* 0x0000000108447547 */ /* 0x000fea000b800000 */
.L_x_32889:
        /* <DEDUP_REMOVED lines=12> */
[----:B-----5:R-:W-:Y:S01]  /*a190*/  IMAD.U32 R10, RZ, RZ, UR8 ;  /* 0x00000008ff0a7e24 */ /* 0x020fe2000f8e00ff */
[----:B--2---:R-:W-:-:S07]  /*a1a0*/  MOV R11, UR9 ;  /* 0x00000009000b7c02 */ /* 0x004fce0008000f00 */
[----:B------:R-:W-:-:S07]  /*a1b0*/  LEPC R20, `(.L_x_32914) ;  /* 0x000000001014794e */ /* 0x000fce0000000000 */
[----:B0--3--:R-:W-:Y:S05]  /*a1c0*/  CALL.ABS.NOINC R2 ;  /* 0x0000000002007343 */ /* 0x009fea0003c00000 */
.L_x_32914:
[----:B------:R-:W-:Y:S05]  /*a1d0*/  BRA `(.L_x_32890) ;  /* 0x0000000000a07947 */ /* 0x000fea0003800000 */
.L_x_32913:
        /* <DEDUP_REMOVED lines=13> */
.L_x_32916:
[----:B------:R-:W-:Y:S05]  /*a2b0*/  BSYNC.RECONVERGENT B0 ;  /* 0x0000000000007941 */ /* 0x000fea0003800200 */
.L_x_32915:
[----:B------:R-:W-:-:S05]  /*a2c0*/  LOP3.LUT R5, R0, 0x80, R5, 0xf8, !PT ;  /* 0x0000008000057812 */ /* 0x000fca00078ef805 */
[----:B------:R1:W-:Y:S01]  /*a2d0*/  STG.E.U8 desc[UR36][R2.64], R5 ;  /* 0x0000000502007986 */ /* 0x0003e2000c101124 */
[----:B------:R-:W-:Y:S05]  /*a2e0*/  BRA `(.L_x_32890) ;  /* 0x00000000005c7947 */ /* 0x000fea0003800000 */
.L_x_32912:
        /* <DEDUP_REMOVED lines=12> */
.L_x_32918:
[----:B------:R-:W-:Y:S01]  /*a3b0*/  IMAD.MOV.U32 R0, RZ, RZ, 0x7f ;  /* 0x0000007fff007424 */ /* 0x000fe200078e00ff */
[----:B------:R-:W-:-:S04]  /*a3c0*/  ISETP.GT.U32.AND P0, PT, R4, 0x7f800000, PT ;  /* 0x7f8000000400780c */ /* 0x000fc80003f04070 */
[----:B------:R-:W-:-:S09]  /*a3d0*/  SEL R0, R0, 0x7c, P0 ;  /* 0x0000007c00007807 */ /* 0x000fd20000000000 */
.L_x_32919:
[----:B------:R-:W-:Y:S05]  /*a3e0*/  BSYNC.RECONVERGENT B0 ;  /* 0x0000000000007941 */ /* 0x000fea0003800200 */
.L_x_32917:
[----:B------:R-:W-:-:S04]  /*a3f0*/  SHF.R.U32.HI R5, RZ, 0x18, R5 ;  /* 0x00000018ff057819 */ /* 0x000fc80000011605 */
[----:B------:R-:W-:-:S05]  /*a400*/  LOP3.LUT R5, R0, 0x80, R5, 0xf8, !PT ;  /* 0x0000008000057812 */ /* 0x000fca00078ef805 */
[----:B------:R1:W-:Y:S01]  /*a410*/  STG.E.U8 desc[UR36][R2.64], R5 ;  /* 0x0000000502007986 */ /* 0x0003e2000c101124 */
[----:B------:R-:W-:Y:S05]  /*a420*/  BRA `(.L_x_32890) ;  /* 0x00000000000c7947 */ /* 0x000fea0003800000 */
.L_x_32911:
[----:B------:R-:W-:-:S05]  /*a430*/  HADD2.F32 R0, -RZ, R0.H0_H0 ;  /* 0x20000000ff007230 */ /* 0x000fca0000004100 */
[----:B------:R-:W-:-:S05]  /*a440*/  F2FP.BF16.F32.PACK_AB R0, RZ, R0 ;  /* 0x00000000ff00723e */ /* 0x000fca00000010ff */
[----:B------:R1:W-:Y:S02]  /*a450*/  STG.E.U16 desc[UR36][R2.64], R0 ;  /* 0x0000000002007986 */ /* 0x0003e4000c101524 */
.L_x_32890:
[----:B------:R-:W-:-:S07]  /*a460*/  IADD3 R17, PT, PT, R17, 0x80, RZ ;  /* 0x0000008011117810 */ /* 0x000fce0007ffe0ff */
.L_x_32841:
[----:B------:R-:W-:Y:S05]  /*a470*/  BSYNC.RECONVERGENT B6 ;  /* 0x0000000000067941 */ /* 0x000fea0003800200 */
.L_x_32840:
        /* <DEDUP_REMOVED lines=306> */
.L_x_32920:
        /* <DEDUP_REMOVED lines=20> */
.L_x_32924:
[----:B------:R-:W2:Y:S02]  /*b8e0*/  LDG.E.U8 R2, desc[UR36][R2.64] ;  /* 0x0000002402027981 */ /* 0x000ea4000c1e1100 */
[----:B--2---:R-:W-:-:S04]  /*b8f0*/  I2FP.F32.U32 R0, R2 ;  /* 0x0000000200007245 */ /* 0x004fc80000201000 */
[----:B------:R-:W-:Y:S01]  /*b900*/  F2FP.F16.F32.PACK_AB R0, RZ, R0 ;  /* 0x00000000ff00723e */ /* 0x000fe200000000ff */
[----:B------:R-:W-:Y:S06]  /*b910*/  BRA `(.L_x_32926) ;  /* 0x0000000c007c7947 */ /* 0x000fec0003800000 */
.L_x_32923:
        /* <DEDUP_REMOVED lines=10> */
.L_x_32928:
[----:B------:R-:W2:Y:S02]  /*b9c0*/  LDG.E R2, desc[UR36][R2.64] ;  /* 0x0000002402027981 */ /* 0x000ea4000c1e1900 */
[----:B--2---:R-:W-:-:S04]  /*b9d0*/  I2FP.F32.S32 R0, R2 ;  /* 0x0000000200007245 */ /* 0x004fc80000201400 */
[----:B------:R-:W-:Y:S01]  /*b9e0*/  F2FP.F16.F32.PACK_AB R0, RZ, R0 ;  /* 0x00000000ff00723e */ /* 0x000fe200000000ff */
[----:B------:R-:W-:Y:S06]  /*b9f0*/  BRA `(.L_x_32926) ;  /* 0x0000000c00447947 */ /* 0x000fec0003800000 */
.L_x_32927:
[----:B------:R-:W2:Y:S02]  /*ba00*/  LDG.E.U16 R2, desc[UR36][R2.64] ;  /* 0x0000002402027981 */ /* 0x000ea4000c1e1500 */
[----:B--2---:R-:W0:Y:S02]  /*ba10*/  I2F.S16 R0, R2 ;  /* 0x0000000200007306 */ /* 0x004e240000101400 */
[----:B0-----:R-:W-:Y:S01]  /*ba20*/  F2FP.F16.F32.PACK_AB R0, RZ, R0 ;  /* 0x00000000ff00723e */ /* 0x001fe200000000ff */
[----:B------:R-:W-:Y:S06]  /*ba30*/  BRA `(.L_x_32926) ;  /* 0x0000000c00347947 */ /* 0x000fec0003800000 */
.L_x_32922:
        /* <DEDUP_REMOVED lines=9> */
.L_x_32930:
[----:B------:R1:W5:Y:S01]  /*bad0*/  LDG.E.U16 R0, desc[UR36][R2.64] ;  /* 0x0000002402007981 */ /* 0x000362000c1e1500 */
[----:B------:R-:W-:Y:S05]  /*bae0*/  BRA `(.L_x_32926) ;  /* 0x0000000c00087947 */ /* 0x000fea0003800000 */
.L_x_32929:
        /* <DEDUP_REMOVED lines=9> */
.L_x_32932:
[----:B------:R0:W5:Y:S01]  /*bb80*/  LDG.E.U16 R0, desc[UR36][R2.64] ;  /* 0x0000002402007981 */ /* 0x000162000c1e1500 */
[----:B------:R-:W-:Y:S05]  /*bb90*/  BRA `(.L_x_32926) ;  /* 0x0000000800dc7947 */ /* 0x000fea0003800000 */
.L_x_32931:
        /* <DEDUP_REMOVED lines=8> */
.L_x_32921:
        /* <DEDUP_REMOVED lines=13> */
.L_x_32935:
        /* <DEDUP_REMOVED lines=8> */
.L_x_32934:
        /* <DEDUP_REMOVED lines=27> */
.L_x_32937:
        /* <DEDUP_REMOVED lines=13> */
.L_x_32936:
[----:B------:R-:W2:Y:S02]  /*bff0*/  LDG.E.U16 R0, desc[UR36][R2.64] ;  /* 0x0000002402007981 */ /* 0x000ea4000c1e1500 */
[----:B--2---:R-:W-:-:S05]  /*c000*/  IMAD.U32 R0, R0, 0x10000, RZ ;  /* 0x0001000000007824 */ /* 0x004fca00078e00ff */
[----:B------:R-:W-:Y:S01]  /*c010*/  F2FP.F16.F32.PACK_AB R0, RZ, R0 ;  /* 0x00000000ff00723e */ /* 0x000fe200000000ff */
[----:B------:R-:W-:Y:S06]  /*c020*/  BRA `(.L_x_32926) ;  /* 0x0000000400b87947 */ /* 0x000fec0003800000 */
.L_x_32933:
        /* <DEDUP_REMOVED lines=12> */
.L_x_32940:
        /* <DEDUP_REMOVED lines=21> */
.L_x_32944:
[----:B------:R-:W-:Y:S05]  /*c240*/  BSYNC.RECONVERGENT B1 ;  /* 0x0000000000017941 */ /* 0x000fea0003800200 */
.L_x_32943:
[----:B------:R-:W-:Y:S02]  /*c250*/  SHF.L.U32 R0, R0, 0x14, RZ ;  /* 0x0000001400007819 */ /* 0x000fe400000006ff */
[----:B------:R-:W-:-:S04]  /*c260*/  LEA R2, R2, 0x3b800000, 0x17 ;  /* 0x3b80000002027811 */ /* 0x000fc800078eb8ff */
[----:B------:R-:W-:-:S07]  /*c270*/  LOP3.LUT R0, R2, R0, R7, 0xfe, !PT ;  /* 0x0000000002007212 */ /* 0x000fce00078efe07 */
.L_x_32942:
[----:B------:R-:W-:Y:S05]  /*c280*/  BSYNC.RECONVERGENT B0 ;  /* 0x0000000000007941 */ /* 0x000fea0003800200 */
.L_x_32941:
[----:B------:R-:W-:Y:S01]  /*c290*/  F2FP.F16.F32.PACK_AB R0, RZ, R0 ;  /* 0x00000000ff00723e */ /* 0x000fe200000000ff */
[----:B------:R-:W-:Y:S06]  /*c2a0*/  BRA `(.L_x_32926) ;  /* 0x0000000400187947 */ /* 0x000fec0003800000 */
.L_x_32939:
        /* <DEDUP_REMOVED lines=21> */
.L_x_32948:
[----:B------:R-:W-:Y:S05]  /*c400*/  BSYNC.RECONVERGENT B1 ;  /* 0x0000000000017941 */ /* 0x000fea0003800200 */
.L_x_32947:
[----:B------:R-:W-:Y:S01]  /*c410*/  IMAD.SHL.U32 R0, R0, 0x200000, RZ ;  /* 0x0020000000007824 */ /* 0x000fe200078e00ff */
[----:B------:R-:W-:-:S04]  /*c420*/  LEA R2, R2, 0x37800000, 0x17 ;  /* 0x3780000002027811 */ /* 0x000fc800078eb8ff */
[----:B------:R-:W-:-:S07]  /*c430*/  LOP3.LUT R0, R2, R0, R7, 0xfe, !PT ;  /* 0x0000000002007212 */ /* 0x000fce00078efe07 */
.L_x_32946:
[----:B------:R-:W-:Y:S05]  /*c440*/  BSYNC.RECONVERGENT B0 ;  /* 0x0000000000007941 */ /* 0x000fea0003800200 */
.L_x_32945:
[----:B------:R-:W-:Y:S01]  /*c450*/  F2FP.F16.F32.PACK_AB R0, RZ, R0 ;  /* 0x00000000ff00723e */ /* 0x000fe200000000ff */
[----:B------:R-:W-:Y:S06]  /*c460*/  BRA `(.L_x_32926) ;  /* 0x0000000000a87947 */ /* 0x000fec0003800000 */
.L_x_32938:
        /* <DEDUP_REMOVED lines=14> */
.L_x_32952:
[----:B------:R-:W-:Y:S05]  /*c550*/  BSYNC.RECONVERGENT B0 ;  /* 0x0000000000007941 */ /* 0x000fea0003800200 */
.L_x_32951:
[----:B------:R-:W-:Y:S01]  /*c560*/  F2FP.F16.F32.PACK_AB R0, RZ, R0 ;  /* 0x00000000ff00723e */ /* 0x000fe200000000ff */
[----:B------:R-:W-:Y:S06]  /*c570*/  BRA `(.L_x_32926) ;  /* 0x0000000000647947 */ /* 0x000fec0003800000 */
.L_x_32925:
[----:B------:R-:W-:Y:S01]  /*c580*/  MOV R0, 0x0 ;  /* 0x0000000000007802 */ /* 0x000fe20000000f00 */
[----:B------:R-:W0:Y:S01]  /*c590*/  LDCU.64 UR4, c[0x4][0x178] ;  /* 0x01002f00ff0477ac */ /* 0x000e220008000a00 */
[----:B------:R-:W-:Y:S02]  /*c5a0*/  HFMA2 R8, -RZ, RZ, 0, 4.64916229248046875e-06 ;  /* 0x0000004eff087431 */ /* 0x000fe400000001ff */
        /* <DEDUP_REMOVED lines=13> */
.L_x_32953:
[----:B------:R-:W-:Y:S01]  /*c680*/  PRMT R0, RZ, 0x7610, R0 ;  /* 0x00007610ff007816 */ /* 0x000fe20000000000 */
[----:B------:R-:W-:Y:S06]  /*c690*/  BRA `(.L_x_32926) ;  /* 0x00000000001c7947 */ /* 0x000fec0003800000 */
.L_x_32950:
[----:B------:R-:W2:Y:S02]  /*c6a0*/  LDG.E.64 R2, desc[UR36][R2.64] ;  /* 0x0000002402027981 */ /* 0x000ea4000c1e1b00 */
[----:B--2---:R-:W0:Y:S02]  /*c6b0*/  I2F.U64 R0, R2 ;  /* 0x0000000200007312 */ /* 0x004e240000301000 */
[----:B0-----:R-:W-:Y:S01]  /*c6c0*/  F2FP.F16.F32.PACK_AB R0, RZ, R0 ;  /* 0x00000000ff00723e */ /* 0x001fe200000000ff */
[----:B------:R-:W-:Y:S06]  /*c6d0*/  BRA `(.L_x_32926) ;  /* 0x00000000000c7947 */ /* 0x000fec0003800000 */
.L_x_32949:
[----:B------:R-:W2:Y:S02]  /*c6e0*/  LDG.E R2, desc[UR36][R2.64] ;  /* 0x0000002402027981 */ /* 0x000ea4000c1e1900 */
[----:B--2---:R-:W-:-:S04]  /*c6f0*/  I2FP.F32.U32 R0, R2 ;  /* 0x0000000200007245 */ /* 0x004fc80000201000 */
[----:B------:R-:W-:-:S07]  /*c700*/  F2FP.F16.F32.PACK_AB R0, RZ, R0 ;  /* 0x00000000ff00723e */ /* 0x000fce00000000ff */
.L_x_32926:
        /* <DEDUP_REMOVED lines=30> */
.L_x_32959:
[----:B------:R-:W-:Y:S01]  /*c8f0*/  FSETP.GEU.FTZ.AND P0, PT, R7, -R6, PT ;  /* 0x800000060700720b */ /* 0x000fe20003f1e000 */
[----:B------:R-:W-:-:S12]  /*c900*/  FADD.FTZ R5, R5, -1 ;  /* 0xbf80000005057421 */ /* 0x000fd80000010000 */
[----:B------:R-:W-:-:S07]  /*c910*/  @!P0 FADD.FTZ R5, R5, -1 ;  /* 0xbf80000005058421 */ /* 0x000fce0000010000 */
.L_x_32958:
[----:B------:R-:W-:Y:S05]  /*c920*/  BSYNC.RECONVERGENT B1 ;  /* 0x0000000000017941 */ /* 0x000fea0003800200 */
.L_x_32957:
[----:B------:R-:W-:Y:S01]  /*c930*/  FFMA.FTZ R2, -R6, R5, R2 ;  /* 0x0000000506027223 */ /* 0x000fe20000010102 */
[----:B------:R-:W-:Y:S06]  /*c940*/  BRA `(.L_x_32955) ;  /* 0x0000000000787947 */ /* 0x000fec0003800000 */
.L_x_32956:
        /* <DEDUP_REMOVED lines=14> */
.L_x_32962:
        /* <DEDUP_REMOVED lines=13> */
.L_x_32961:
[----:B------:R-:W-:Y:S05]  /*cb00*/  BSYNC.RECONVERGENT B1 ;  /* 0x0000000000017941 */ /* 0x000fea0003800200 */
.L_x_32960:
[----:B------:R-:W-:-:S04]  /*cb10*/  FMUL.FTZ R5, R2, 1.1920928955078125e-07 ;  /* 0x3400000002057820 */ /* 0x000fc80000410000 */
[----:B------:R-:W-:-:S07]  /*cb20*/  FMUL.FTZ R2, R8, R5 ;  /* 0x0000000508027220 */ /* 0x000fce0000410000 */
.L_x_32955:
[----:B------:R-:W-:Y:S05]  /*cb30*/  BSYNC.RECONVERGENT B0 ;  /* 0x0000000000007941 */ /* 0x000fea0003800200 */
.L_x_32954:
        /* <DEDUP_REMOVED lines=26> */
.L_x_32966:
[----:B------:R-:W-:-:S06]  /*cce0*/  HADD2.F32 R3, -RZ, R0.H0_H0 ;  /* 0x20000000ff037230 */ /* 0x000fcc0000004100 */
[----:B------:R-:W1:Y:S02]  /*ccf0*/  F2I.S64.TRUNC R2, R3 ;  /* 0x0000000300027311 */ /* 0x000e64000020d900 */
[----:B-1----:R-:W-:Y:S01]  /*cd00*/  STG.E.U8 desc[UR36][R16.64], R2 ;  /* 0x0000000210007986 */ /* 0x002fe2000c101124 */
[----:B------:R-:W-:Y:S05]  /*cd10*/  EXIT ;  /* 0x000000000000794d */ /* 0x000fea0003800000 */
.L_x_32965:
        /* <DEDUP_REMOVED lines=10> */
.L_x_32969:
[----:B------:R-:W-:-:S04]  /*cdc0*/  HADD2.F32 R0, -RZ, R0.H0_H0 ;  /* 0x20000000ff007230 */ /* 0x000fc80000004100 */
[----:B------:R-:W1:Y:S02]  /*cdd0*/  F2I.FTZ.TRUNC.NTZ R3, R0 ;  /* 0x0000000000037305 */ /* 0x000e64000021f100 */
[----:B-1----:R-:W-:Y:S01]  /*cde0*/  STG.E desc[UR36][R16.64], R3 ;  /* 0x0000000310007986 */ /* 0x002fe2000c101924 */
[----:B------:R-:W-:Y:S05]  /*cdf0*/  EXIT ;  /* 0x000000000000794d */ /* 0x000fea0003800000 */
.L_x_32968:
[----:B------:R-:W-:-:S04]  /*ce00*/  HADD2.F32 R0, -RZ, R0.H0_H0 ;  /* 0x20000000ff007230 */ /* 0x000fc80000004100 */
[----:B------:R-:W1:Y:S02]  /*ce10*/  F2I.FTZ.TRUNC.NTZ R3, R0 ;  /* 0x0000000000037305 */ /* 0x000e64000021f100 */
[----:B-1----:R-:W-:Y:S01]  /*ce20*/  STG.E.U16 desc[UR36][R16.64], R3 ;  /* 0x0000000310007986 */ /* 0x002fe2000c101524 */
[----:B------:R-:W-:Y:S05]  /*ce30*/  EXIT ;  /* 0x000000000000794d */ /* 0x000fea0003800000 */
.L_x_32964:
        /* <DEDUP_REMOVED lines=9> */
.L_x_32971:
[----:B------:R-:W-:Y:S01]  /*ced0*/  STG.E.U16 desc[UR36][R16.64], R0 ;  /* 0x0000000010007986 */ /* 0x000fe2000c101524 */
[----:B------:R-:W-:Y:S05]  /*cee0*/  EXIT ;  /* 0x000000000000794d */ /* 0x000fea0003800000 */
.L_x_32970:
        /* <DEDUP_REMOVED lines=10> */
.L_x_32973:
[----:B------:R-:W-:-:S05]  /*cf90*/  HADD2.F32 R0, -RZ, R0.H0_H0 ;  /* 0x20000000ff007230 */ /* 0x000fca0000004100 */
[----:B------:R-:W-:-:S04]  /*cfa0*/  F2FP.F16.F32.PACK_AB R0, RZ, R0 ;  /* 0x00000000ff00723e */ /* 0x000fc800000000ff */
[----:B------:R-:W-:-:S05]  /*cfb0*/  PRMT R0, R0, 0x5410, RZ ;  /* 0x0000541000007816 */ /* 0x000fca00000000ff */
[----:B------:R-:W-:Y:S01]  /*cfc0*/  STG.E desc[UR36][R16.64], R0 ;  /* 0x0000000010007986 */ /* 0x000fe2000c101924 */
[----:B------:R-:W-:Y:S05]  /*cfd0*/  EXIT ;  /* 0x000000000000794d */ /* 0x000fea0003800000 */
.L_x_32972:
[----:B------:R-:W-:-:S05]  /*cfe0*/  HADD2.F32 R2, -RZ, R0.H0_H0 ;  /* 0x20000000ff027230 */ /* 0x000fca0000004100 */
[----:B------:R-:W-:-:S06]  /*cff0*/  FMUL.FTZ R2, R2, 1 ;  /* 0x3f80000002027820 */ /* 0x000fcc0000410000 */
[----:B------:R-:W1:Y:S02]  /*d000*/  F2F.F64.F32 R2, R2 ;  /* 0x0000000200027310 */ /* 0x000e640000201800 */
[----:B-1----:R-:W-:Y:S01]  /*d010*/  STG.E.64 desc[UR36][R16.64], R2 ;  /* 0x0000000210007986 */ /* 0x002fe2000c101b24 */
[----:B------:R-:W-:Y:S05]  /*d020*/  EXIT ;  /* 0x000000000000794d */ /* 0x000fea0003800000 */
.L_x_32963:
        /* <DEDUP_REMOVED lines=14> */
.L_x_32977:
        /* <DEDUP_REMOVED lines=17> */
.L_x_32980:
[----:B------:R-:W-:-:S04]  /*d220*/  SHF.R.U32.HI R3, RZ, 0x18, R3 ;  /* 0x00000018ff037819 */ /* 0x000fc80000011603 */
[----:B------:R-:W-:-:S04]  /*d230*/  LOP3.LUT R0, R0, 0x80, R3, 0xf8, !PT ;  /* 0x0000008000007812 */ /* 0x000fc800078ef803 */
[----:B------:R-:W-:-:S07]  /*d240*/  PRMT R8, R0, 0x7610, R8 ;  /* 0x0000761000087816 */ /* 0x000fce0000000008 */
.L_x_32979:
[----:B------:R-:W-:Y:S05]  /*d250*/  BSYNC.RECONVERGENT B0 ;  /* 0x0000000000007941 */ /* 0x000fea0003800200 */
.L_x_32978:
[----:B------:R-:W-:Y:S01]  /*d260*/  STG.E.U8 desc[UR36][R16.64], R8 ;  /* 0x0000000810007986 */ /* 0x000fe2000c101124 */
[----:B------:R-:W-:Y:S05]  /*d270*/  EXIT ;  /* 0x000000000000794d */ /* 0x000fea0003800000 */
.L_x_32976:
        /* <DEDUP_REMOVED lines=17> */
.L_x_32983:
[----:B------:R-:W-:-:S04]  /*d390*/  SHF.R.U32.HI R3, RZ, 0x18, R3 ;  /* 0x00000018ff037819 */ /* 0x000fc80000011603 */
[----:B------:R-:W-:-:S04]  /*d3a0*/  LOP3.LUT R0, R0, 0x80, R3, 0xf8, !PT ;  /* 0x0000008000007812 */ /* 0x000fc800078ef803 */
[----:B------:R-:W-:-:S07]  /*d3b0*/  PRMT R8, R0, 0x7610, R8 ;  /* 0x0000761000087816 */ /* 0x000fce0000000008 */
.L_x_32982:
[----:B------:R-:W-:Y:S05]  /*d3c0*/  BSYNC.RECONVERGENT B0 ;  /* 0x0000000000007941 */ /* 0x000fea0003800200 */
.L_x_32981:
[----:B------:R-:W-:Y:S01]  /*d3d0*/  STG.E.U8 desc[UR36][R16.64], R8 ;  /* 0x0000000810007986 */ /* 0x000fe2000c101124 */
[----:B------:R-:W-:Y:S05]  /*d3e0*/  EXIT ;  /* 0x000000000000794d */ /* 0x000fea0003800000 */
.L_x_32975:
        /* <DEDUP_REMOVED lines=22> */
.L_x_32985:
[----:B------:R-:W-:-:S06]  /*d550*/  HADD2.F32 R2, -RZ, R0.H0_H0 ;  /* 0x20000000ff027230 */ /* 0x000fcc0000004100 */
[----:B------:R-:W1:Y:S02]  /*d560*/  F2I.U64.TRUNC R2, R2 ;  /* 0x0000000200027311 */ /* 0x000e64000020d800 */
[----:B-1----:R-:W-:Y:S01]  /*d570*/  STG.E.64 desc[UR36][R16.64], R2 ;  /* 0x0000000210007986 */ /* 0x002fe2000c101b24 */
[----:B------:R-:W-:Y:S05]  /*d580*/  EXIT ;  /* 0x000000000000794d */ /* 0x000fea0003800000 */
.L_x_32984:
[----:B------:R-:W-:-:S04]  /*d590*/  HADD2.F32 R0, -RZ, R0.H0_H0 ;  /* 0x20000000ff007230 */ /* 0x000fc80000004100 */
[----:B------:R-:W1:Y:S02]  /*d5a0*/  F2I.FTZ.U32.TRUNC.NTZ R3, R0 ;  /* 0x0000000000037305 */ /* 0x000e64000021f000 */
[----:B-1----:R-:W-:Y:S01]  /*d5b0*/  STG.E desc[UR36][R16.64], R3 ;  /* 0x0000000310007986 */ /* 0x002fe2000c101924 */
[----:B------:R-:W-:Y:S05]  /*d5c0*/  EXIT ;  /* 0x000000000000794d */ /* 0x000fea0003800000 */
.L_x_32974:
        /* <DEDUP_REMOVED lines=11> */
.L_x_32987:
[----:B------:R-:W-:Y:S01]  /*d680*/  HADD2.F32 R0, -RZ, R0.H0_H0 ;  /* 0x20000000ff007230 */ /* 0x000fe20000004100 */
[----:B------:R-:W-:-:S04]  /*d690*/  CS2R R6, SRZ ;  /* 0x0000000000067805 */ /* 0x000fc8000001ff00 */
[----:B------:R-:W-:-:S04]  /*d6a0*/  FMUL.FTZ R0, R0, 1 ;  /* 0x3f80000000007820 */ /* 0x000fc80000410000 */
[----:B------:R-:W1:Y:S02]  /*d6b0*/  F2F.F64.F32 R4, R0 ;  /* 0x0000000000047310 */ /* 0x000e640000201800 */
[----:B-1----:R-:W-:Y:S01]  /*d6c0*/  STG.E.128 desc[UR36][R16.64], R4 ;  /* 0x0000000410007986 */ /* 0x002fe2000c101d24 */
[----:B------:R-:W-:Y:S05]  /*d6d0*/  EXIT ;  /* 0x000000000000794d */ /* 0x000fea0003800000 */
.L_x_32986:
[----:B------:R-:W-:-:S09]  /*d6e0*/  UISETP.NE.AND UP0, UPT, UR4, 0xf, UPT ;  /* 0x0000000f0400788c */ /* 0x000fd2000bf05270 */
[----:B------:R-:W-:Y:S05]  /*d6f0*/  BRA.U !UP0, `(.L_x_32988) ;  /* 0x0000000108e87547 */ /* 0x000fea000b800000 */
[----:B------:R-:W-:-:S09]  /*d700*/  UISETP.NE.AND UP0, UPT, UR4, 0x17, UPT ;  /* 0x000000170400788c */ /* 0x000fd2000bf05270 */
[----:B------:R-:W-:Y:S05]  /*d710*/  BRA.U !UP0, `(.L_x_32989) ;  /* 0x0000000108907547 */ /* 0x000fea000b800000 */
[----:B------:R-:W-:-:S09]  /*d720*/  UISETP.NE.AND UP0, UPT, UR4, 0x18, UPT ;  /* 0x000000180400788c */ /* 0x000fd2000bf05270 */
[----:B------:R-:W-:Y:S05]  /*d730*/  BRA.U !UP0, `(.L_x_32990) ;  /* 0x0000000108447547 */ /* 0x000fea000b800000 */
.L_x_32967:
[----:B------:R-:W-:Y:S01]  /*d740*/  MOV R0, 0x0 ;  /* 0x0000000000007802 */ /* 0x000fe20000000f00 */
[----:B------:R-:W1:Y:S01]  /*d750*/  LDCU.64 UR4, c[0x4][0x178] ;  /* 0x01002f00ff0477ac */ /* 0x000e620008000a00 */
[----:B------:R-:W-:Y:S02]  /*d760*/  HFMA2 R8, -RZ, RZ, 0, 6.020069122314453125e-06 ;  /* 0x00000065ff087431 */ /* 0x000fe400000001ff */
[----:B------:R-:W-:Y:S01]  /*d770*/  IMAD.MOV.U32 R12, RZ, RZ, 0x1 ;  /* 0x00000001ff0c7424 */ /* 0x000fe200078e00ff */
[----:B------:R2:W3:Y:S01]  /*d780*/  LDC.64 R2, c[0x4][R0] ;  /* 0x0100000000027b82 */ /* 0x0004e20000000a00 */
[----:B------:R-:W4:Y:S01]  /*d790*/  LDCU.64 UR6, c[0x4][0x180] ;  /* 0x01003000ff0677ac */ /* 0x000f220008000a00 */
[----:B------:R-:W-:Y:S01]  /*d7a0*/  MOV R13, RZ ;  /* 0x000000ff000d7202 */ /* 0x000fe20000000f00 */
        /* <DEDUP_REMOVED lines=9> */
.L_x_32991:
[----:B------:R-:W-:Y:S05]  /*d840*/  EXIT ;  /* 0x000000000000794d */ /* 0x000fea0003800000 */
.L_x_32990:
        /* <DEDUP_REMOVED lines=13> */
.L_x_32993:
[----:B------:R-:W-:Y:S05]  /*d920*/  BSYNC.RECONVERGENT B0 ;  /* 0x0000000000007941 */ /* 0x000fea0003800200 */
.L_x_32992:
[----:B------:R-:W-:-:S05]  /*d930*/  LOP3.LUT R3, R0, 0x80, R3, 0xf8, !PT ;  /* 0x0000008000037812 */ /* 0x000fca00078ef803 */
[----:B------:R-:W-:Y:S01]  /*d940*/  STG.E.U8 desc[UR36][R16.64], R3 ;  /* 0x0000000310007986 */ /* 0x000fe2000c101124 */
[----:B------:R-:W-:Y:S05]  /*d950*/  EXIT ;  /* 0x000000000000794d */ /* 0x000fea0003800000 */
.L_x_32989:
        /* <DEDUP_REMOVED lines=12> */
.L_x_32995:
[----:B------:R-:W-:Y:S01]  /*da20*/  HFMA2 R0, -RZ, RZ, 0, 7.569789886474609375e-06 ;  /* 0x0000007fff007431 */ /* 0x000fe200000001ff */
[----:B------:R-:W-:-:S04]  /*da30*/  ISETP.GT.U32.AND P0, PT, R2, 0x7f800000, PT ;  /* 0x7f8000000200780c */ /* 0x000fc80003f04070 */
[----:B------:R-:W-:-:S09]  /*da40*/  SEL R0, R0, 0x7c, P0 ;  /* 0x0000007c00007807 */ /* 0x000fd20000000000 */
.L_x_32996:
[----:B------:R-:W-:Y:S05]  /*da50*/  BSYNC.RECONVERGENT B0 ;  /* 0x0000000000007941 */ /* 0x000fea0003800200 */
.L_x_32994:
[----:B------:R-:W-:-:S04]  /*da60*/  SHF.R.U32.HI R3, RZ, 0x18, R3 ;  /* 0x00000018ff037819 */ /* 0x000fc80000011603 */
[----:B------:R-:W-:-:S05]  /*da70*/  LOP3.LUT R3, R0, 0x80, R3, 0xf8, !PT ;  /* 0x0000008000037812 */ /* 0x000fca00078ef803 */
[----:B------:R-:W-:Y:S01]  /*da80*/  STG.E.U8 desc[UR36][R16.64], R3 ;  /* 0x0000000310007986 */ /* 0x000fe2000c101124 */
[----:B------:R-:W-:Y:S05]  /*da90*/  EXIT ;  /* 0x000000000000794d */ /* 0x000fea0003800000 */
.L_x_32988:
[----:B------:R-:W-:-:S05]  /*daa0*/  HADD2.F32 R0, -RZ, R0.H0_H0 ;  /* 0x20000000ff007230 */ /* 0x000fca0000004100 */
[----:B------:R-:W-:-:S05]  /*dab0*/  F2FP.BF16.F32.PACK_AB R0, RZ, R0 ;  /* 0x00000000ff00723e */ /* 0x000fca00000010ff */
[----:B------:R-:W-:Y:S01]  /*dac0*/  STG.E.U16 desc[UR36][R16.64], R0 ;  /* 0x0000000010007986 */ /* 0x000fe2000c101524 */
[----:B------:R-:W-:Y:S05]  /*dad0*/  EXIT ;  /* 0x000000000000794d */ /* 0x000fea0003800000 */
.L_x_32997:
        /* <DEDUP_REMOVED lines=10> */
.L_x_54995:


//--------------------- .text._ZN2at6native27unrolled_elementwise_kernelINS0_13BUnaryFunctorIN3c104HalfES4_S4_ZZZNS0_21remainder_kernel_cudaERNS_18TensorIteratorBaseEENKUlvE0_clEvENKUlvE1_clEvEUlS4_S4_E_EESt5arrayIPcLm2EELi4E23TrivialOffsetCalculatorILi1EjESF_NS0_6memory12LoadWithCastILi1EEENSG_13StoreWithCastILi1EEEEEviT_T0_T2_T3_T4_T5_ --------------------------
	.section	.text._ZN2at6native27unrolled_elementwise_kernelINS0_13BUnaryFunctorIN3c104HalfES4_S4_ZZZNS0_21remainder_kernel_cudaERNS_18TensorIteratorBaseEENKUlvE0_clEvENKUlvE1_clEvEUlS4_S4_E_EESt5arrayIPcLm2EELi4E23TrivialOffsetCalculatorILi1EjESF_NS0_6memory12LoadWithCastILi1EEENSG_13StoreWithCastILi1EEEEEviT_T0_T2_T3_T4_T5_,"ax",@progbits
	.align	128
        .global         _ZN2at6native27unrolled_elementwise_kernelINS0_13BUnaryFunctorIN3c104HalfES4_S4_ZZZNS0_21remainder_kernel_cudaERNS_18TensorIteratorBaseEENKUlvE0_clEvENKUlvE1_clEvEUlS4_S4_E_EESt5arrayIPcLm2EELi4E23TrivialOffsetCalculatorILi1EjESF_NS0_6memory12LoadWithCastILi1EEENSG_13StoreWithCastILi1EEEEEviT_T0_T2_T3_T4_T5_
        .type           _ZN2at6native27unrolled_elementwise_kernelINS0_13BUnaryFunctorIN3c104HalfES4_S4_ZZZNS0_21remainder_kernel_cudaERNS_18TensorIteratorBaseEENKUlvE0_clEvENKUlvE1_clEvEUlS4_S4_E_EESt5arrayIPcLm2EELi4E23TrivialOffsetCalculatorILi1EjESF_NS0_6memory12LoadWithCastILi1EEENSG_13StoreWithCastILi1EEEEEviT_T0_T2_T3_T4_T5_,@function
        .size           _ZN2at6native27unrolled_elementwise_kernelINS0_13BUnaryFunctorIN3c104HalfES4_S4_ZZZNS0_21remainder_kernel_cudaERNS_18TensorIteratorBaseEENKUlvE0_clEvENKUlvE1_clEvEUlS4_S4_E_EESt5arrayIPcLm2EELi4E23TrivialOffsetCalculatorILi1EjESF_NS0_6memory12LoadWithCastILi1EEENSG_13StoreWithCastILi1EEEEEviT_T0_T2_T3_T4_T5_,(.L_x_54996 - _ZN2at6native27unrolled_elementwise_kernelINS0_13BUnaryFunctorIN3c104HalfES4_S4_ZZZNS0_21remainder_kernel_cudaERNS_18TensorIteratorBaseEENKUlvE0_clEvENKUlvE1_clEvEUlS4_S4_E_EESt5arrayIPcLm2EELi4E23TrivialOffsetCalculatorILi1EjESF_NS0_6memory12LoadWithCastILi1EEENSG_13StoreWithCastILi1EEEEEviT_T0_T2_T3_T4_T5_)
        .other          _ZN2at6native27unrolled_elementwise_kernelINS0_13BUnaryFunctorIN3c104HalfES4_S4_ZZZNS0_21remainder_kernel_cudaERNS_18TensorIteratorBaseEENKUlvE0_clEvENKUlvE1_clEvEUlS4_S4_E_EESt5arrayIPcLm2EELi4E23TrivialOffsetCalculatorILi1EjESF_NS0_6memory12LoadWithCastILi1EEENSG_13StoreWithCastILi1EEEEEviT_T0_T2_T3_T4_T5_,@"STO_CUDA_ENTRY STV_DEFAULT"
_ZN2at6native27unrolled_elementwise_kernelINS0_13BUnaryFunctorIN3c104HalfES4_S4_ZZZNS0_21remainder_kernel_cudaERNS_18TensorIteratorBaseEENKUlvE0_clEvENKUlvE1_clEvEUlS4_S4_E_EESt5arrayIPcLm2EELi4E23TrivialOffsetCalculatorILi1EjESF_NS0_6memory12LoadWithCastILi1EEENSG_13StoreWithCastILi1EEEEEviT_T0_T2_T3_T4_T5_:
.text._ZN2at6native27unrolled_elementwise_kernelINS0_13BUnaryFunctorIN3c104HalfES4_S4_ZZZNS0_21remainder_kernel_cudaERNS_18TensorIteratorBaseEENKUlvE0_clEvENKUlvE1_clEvEUlS4_S4_E_EESt5arrayIPcLm2EELi4E23TrivialOffsetCalculatorILi1EjESF_NS0_6memory12LoadWithCastILi1EEENSG_13StoreWithCastILi1EEEEEviT_T0_T2_T3_T4_T5_:
        /* <DEDUP_REMOVED lines=34> */
.L_x_33003:
[----:B------:R-:W2:Y:S02]  /*0220*/  LDG.E.U8 R2, desc[UR36][R2.64] ;  /* 0x0000002402027981 */ /* 0x000ea4000c1e1100 */
[----:B--2---:R-:W-:-:S04]  /*0230*/  I2FP.F32.U32 R0, R2 ;  /* 0x0000000200007245 */ /* 0x004fc80000201000 */
[----:B------:R-:W-:-:S04]  /*0240*/  F2FP.F16.F32.PACK_AB R0, RZ, R0 ;  /* 0x00000000ff00723e */ /* 0x000fc800000000ff */
[----:B------:R-:W-:Y:S01]  /*0250*/  PRMT R18, R0, 0x7610, R18 ;  /* 0x0000761000127816 */ /* 0x000fe20000000012 */
[----:B------:R-:W-:Y:S06]  /*0260*/  BRA `(.L_x_33005) ;  /* 0x0000000c00b47947 */ /* 0x000fec0003800000 */
.L_x_33002:
        /* <DEDUP_REMOVED lines=11> */
.L_x_33007:
[----:B------:R-:W2:Y:S02]  /*0320*/  LDG.E R2, desc[UR36][R2.64] ;  /* 0x0000002402027981 */ /* 0x000ea4000c1e1900 */
[----:B--2---:R-:W-:-:S04]  /*0330*/  I2FP.F32.S32 R0, R2 ;  /* 0x0000000200007245 */ /* 0x004fc80000201400 */
[----:B------:R-:W-:-:S04]  /*0340*/  F2FP.F16.F32.PACK_AB R0, RZ, R0 ;  /* 0x00000000ff00723e */ /* 0x000fc800000000ff */
[----:B------:R-:W-:Y:S01]  /*0350*/  PRMT R18, R0, 0x7610, R18 ;  /* 0x0000761000127816 */ /* 0x000fe20000000012 */
[----:B------:R-:W-:Y:S06]  /*0360*/  BRA `(.L_x_33005) ;  /* 0x0000000c00747947 */ /* 0x000fec0003800000 */
.L_x_33006:
[----:B------:R-:W2:Y:S02]  /*0370*/  LDG.E.U16 R2, desc[UR36][R2.64] ;  /* 0x0000002402027981 */ /* 0x000ea4000c1e1500 */
[----:B--2---:R-:W0:Y:S02]  /*0380*/  I2F.S16 R0, R2 ;  /* 0x0000000200007306 */ /* 0x004e240000101400 */
[----:B0-----:R-:W-:-:S04]  /*0390*/  F2FP.F16.F32.PACK_AB R0, RZ, R0 ;  /* 0x00000000ff00723e */ /* 0x001fc800000000ff */
[----:B------:R-:W-:Y:S01]  /*03a0*/  PRMT R18, R0, 0x7610, R18 ;  /* 0x0000761000127816 */ /* 0x000fe20000000012 */
[----:B------:R-:W-:Y:S06]  /*03b0*/  BRA `(.L_x_33005) ;  /* 0x0000000c00607947 */ /* 0x000fec0003800000 */
.L_x_33001:
        /* <DEDUP_REMOVED lines=9> */
.L_x_33009:
[----:B------:R1:W5:Y:S01]  /*0450*/  LDG.E.U16 R18, desc[UR36][R2.64] ;  /* 0x0000002402127981 */ /* 0x000362000c1e1500 */
[----:B------:R-:W-:Y:S05]  /*0460*/  BRA `(.L_x_33005) ;  /* 0x0000000c00347947 */ /* 0x000fea0003800000 */
.L_x_33008:
        /* <DEDUP_REMOVED lines=9> */
.L_x_33011:
[----:B------:R0:W5:Y:S01]  /*0500*/  LDG.E.U16 R18, desc[UR36][R2.64] ;  /* 0x0000002402127981 */ /* 0x000162000c1e1500 */
[----:B------:R-:W-:Y:S05]  /*0510*/  BRA `(.L_x_33005) ;  /* 0x0000000c00087947 */ /* 0x000fea0003800000 */
.L_x_33010:
        /* <DEDUP_REMOVED lines=9> */
.L_x_33000:
        /* <DEDUP_REMOVED lines=14> */
.L_x_33014:
        /* <DEDUP_REMOVED lines=9> */
.L_x_33013:
        /* <DEDUP_REMOVED lines=27> */
.L_x_33016:
        /* <DEDUP_REMOVED lines=14> */
.L_x_33015:
[----:B------:R-:W2:Y:S02]  /*09b0*/  LDG.E.U16 R0, desc[UR36][R2.64] ;  /* 0x0000002402007981 */ /* 0x000ea4000c1e1500 */
[----:B--2---:R-:W-:-:S05]  /*09c0*/  IMAD.U32 R0, R0, 0x10000, RZ ;  /* 0x0001000000007824 */ /* 0x004fca00078e00ff */
[----:B------:R-:W-:-:S04]  /*09d0*/  F2FP.F16.F32.PACK_AB R0, RZ, R0 ;  /* 0x00000000ff00723e */ /* 0x000fc800000000ff */
[----:B------:R-:W-:Y:S01]  /*09e0*/  PRMT R18, R0, 0x7610, R18 ;  /* 0x0000761000127816 */ /* 0x000fe20000000012 */
[----:B------:R-:W-:Y:S06]  /*09f0*/  BRA `(.L_x_33005) ;  /* 0x0000000400d07947 */ /* 0x000fec0003800000 */
.L_x_33012:
        /* <DEDUP_REMOVED lines=13> */
.L_x_33019:
        /* <DEDUP_REMOVED lines=21> */
.L_x_33023:
[----:B------:R-:W-:Y:S05]  /*0c20*/  BSYNC.RECONVERGENT B1 ;  /* 0x0000000000017941 */ /* 0x000fea0003800200 */
.L_x_33022:
[----:B------:R-:W-:Y:S01]  /*0c30*/  IMAD.SHL.U32 R0, R0, 0x100000, RZ ;  /* 0x0010000000007824 */ /* 0x000fe200078e00ff */
[----:B------:R-:W-:-:S04]  /*0c40*/  LEA R2, R2, 0x3b800000, 0x17 ;  /* 0x3b80000002027811 */ /* 0x000fc800078eb8ff */
[----:B------:R-:W-:-:S07]  /*0c50*/  LOP3.LUT R0, R2, R0, R7, 0xfe, !PT ;  /* 0x0000000002007212 */ /* 0x000fce00078efe07 */
.L_x_33021:
[----:B------:R-:W-:Y:S05]  /*0c60*/  BSYNC.RECONVERGENT B0 ;  /* 0x0000000000007941 */ /* 0x000fea0003800200 */
.L_x_33020:
[----:B------:R-:W-:-:S04]  /*0c70*/  F2FP.F16.F32.PACK_AB R0, RZ, R0 ;  /* 0x00000000ff00723e */ /* 0x000fc800000000ff */
[----:B------:R-:W-:Y:S01]  /*0c80*/  PRMT R18, R0, 0x7610, R18 ;  /* 0x0000761000127816 */ /* 0x000fe20000000012 */
[----:B------:R-:W-:Y:S06]  /*0c90*/  BRA `(.L_x_33005) ;  /* 0x0000000400287947 */ /* 0x000fec0003800000 */
.L_x_33018:
        /* <DEDUP_REMOVED lines=21> */
.L_x_33027:
[----:B------:R-:W-:Y:S05]  /*0df0*/  BSYNC.RECONVERGENT B1 ;  /* 0x0000000000017941 */ /* 0x000fea0003800200 */
.L_x_33026:
[----:B------:R-:W-:Y:S01]  /*0e00*/  IMAD.SHL.U32 R0, R0, 0x200000, RZ ;  /* 0x0020000000007824 */ /* 0x000fe200078e00ff */
[----:B------:R-:W-:-:S04]  /*0e10*/  LEA R2, R2, 0x37800000, 0x17 ;  /* 0x3780000002027811 */ /* 0x000fc800078eb8ff */
[----:B------:R-:W-:-:S07]  /*0e20*/  LOP3.LUT R0, R2, R0, R7, 0xfe, !PT ;  /* 0x0000000002007212 */ /* 0x000fce00078efe07 */
.L_x_33025:
[----:B------:R-:W-:Y:S05]  /*0e30*/  BSYNC.RECONVERGENT B0 ;  /* 0x0000000000007941 */ /* 0x000fea0003800200 */
.L_x_33024:
[----:B------:R-:W-:-:S04]  /*0e40*/  F2FP.F16.F32.PACK_AB R0, RZ, R0 ;  /* 0x00000000ff00723e */ /* 0x000fc800000000ff */
[----:B------:R-:W-:Y:S01]  /*0e50*/  PRMT R18, R0, 0x7610, R18 ;  /* 0x0000761000127816 */ /* 0x000fe20000000012 */
[----:B------:R-:W-:Y:S06]  /*0e60*/  BRA `(.L_x_33005) ;  /* 0x0000000000b47947 */ /* 0x000fec0003800000 */
.L_x_33017:
[----:B------:R-:W-:-:S09]  /*0e70*/  UISETP.NE.AND UP0, UPT, UR4, 0x1c, UPT ;  /* 0x0000001c0400788c */ /* 0x000fd2000bf05270 */
[----:B------:R-:W-:Y:S05]  /*0e80*/  BRA.U !UP0, `(.L_x_33028) ;  /* 0x00000001089c7547 */ /* 0x000fea000b800000 */
[----:B------:R-:W-:-:S09]  /*0e90*/  UISETP.NE.AND UP0, UPT, UR4, 0x1d, UPT ;  /* 0x0000001d0400788c */ /* 0x000fd2000bf05270 */
[----:B------:R-:W-:Y:S05]  /*0ea0*/  BRA.U !UP0, `(.L_x_33029) ;  /* 0x0000000108807547 */ /* 0x000fea000b800000 */
[----:B------:R-:W-:-:S09]  /*0eb0*/  UISETP.NE.AND UP0, UPT, UR4, 0x2c, UPT ;  /* 0x0000002c0400788c */ /* 0x000fd2000bf05270 */
[----:B------:R-:W-:Y:S05]  /*0ec0*/  BRA.U !UP0, `(.L_x_33030) ;  /* 0x0000000108487547 */ /* 0x000fea000b800000 */
.L_x_33004:
        /* <DEDUP_REMOVED lines=16> */
.L_x_33031:
[----:B------:R-:W-:Y:S01]  /*0fd0*/  PRMT R18, RZ, 0x7610, R18 ;  /* 0x00007610ff127816 */ /* 0x000fe20000000012 */
[----:B------:R-:W-:Y:S06]  /*0fe0*/  BRA `(.L_x_33005) ;  /* 0x0000000000547947 */ /* 0x000fec0003800000 */
.L_x_33030:
        /* <DEDUP_REMOVED lines=8> */
.L_x_33033:
[----:B------:R-:W-:Y:S05]  /*1070*/  BSYNC.RECONVERGENT B0 ;  /* 0x0000000000007941 */ /* 0x000fea0003800200 */
.L_x_33032:
[----:B------:R-:W-:-:S04]  /*1080*/  F2FP.F16.F32.PACK_AB R0, RZ, R0 ;  /* 0x00000000ff00723e */ /* 0x000fc800000000ff */
[----:B------:R-:W-:Y:S01]  /*1090*/  PRMT R18, R0, 0x7610, R18 ;  /* 0x0000761000127816 */ /* 0x000fe20000000012 */
[----:B------:R-:W-:Y:S06]  /*10a0*/  BRA `(.L_x_33005) ;  /* 0x0000000000247947 */ /* 0x000fec0003800000 */
.L_x_33029:
[----:B------:R-:W2:Y:S02]  /*10b0*/  LDG.E.64 R2, desc[UR36][R2.64] ;  /* 0x0000002402027981 */ /* 0x000ea4000c1e1b00 */
[----:B--2---:R-:W0:Y:S02]  /*10c0*/  I2F.U64 R0, R2 ;  /* 0x0000000200007312 */ /* 0x004e240000301000 */
[----:B0-----:R-:W-:-:S04]  /*10d0*/  F2FP.F16.F32.PACK_AB R0, RZ, R0 ;  /* 0x00000000ff00723e */ /* 0x001fc800000000ff */
[----:B------:R-:W-:Y:S01]  /*10e0*/  PRMT R18, R0, 0x7610, R18 ;  /* 0x0000761000127816 */ /* 0x000fe20000000012 */
[----:B------:R-:W-:Y:S06]  /*10f0*/  BRA `(.L_x_33005) ;  /* 0x0000000000107947 */ /* 0x000fec0003800000 */
.L_x_33028:
[----:B------:R-:W2:Y:S02]  /*1100*/  LDG.E R2, desc[UR36][R2.64] ;  /* 0x0000002402027981 */ /* 0x000ea4000c1e1900 */
[----:B--2---:R-:W-:-:S04]  /*1110*/  I2FP.F32.U32 R0, R2 ;  /* 0x0000000200007245 */ /* 0x004fc80000201000 */
[----:B------:R-:W-:-:S04]  /*1120*/  F2FP.F16.F32.PACK_AB R0, RZ, R0 ;  /* 0x00000000ff00723e */ /* 0x000fc800000000ff */
[----:B------:R-:W-:-:S07]  /*1130*/  PRMT R18, R0, 0x7610, R18 ;  /* 0x0000761000127816 */ /* 0x000fce0000000012 */
.L_x_33005:
[----:B------:R-:W-:-:S07]  /*1140*/  VIADD R23, R19, 0x80 ;  /* 0x0000008013177836 */ /* 0x000fce0000000000 */
.L_x_32999:
[----:B------:R-:W-:Y:S05]  /*1150*/  BSYNC.RECONVERGENT B6 ;  /* 0x0000000000067941 */ /* 0x000fea0003800200 */
.L_x_32998:
        /* <DEDUP_REMOVED lines=26> */
.L_x_33039:
[----:B------:R-:W2:Y:S02]  /*1300*/  LDG.E.U8 R2, desc[UR36][R2.64] ;  /* 0x0000002402027981 */ /* 0x000ea4000c1e1100 */
[----:B--2---:R-:W-:-:S04]  /*1310*/  I2FP.F32.U32 R0, R2 ;  /* 0x0000000200007245 */ /* 0x004fc80000201000 */
[----:B------:R-:W-:-:S04]  /*1320*/  F2FP.F16.F32.PACK_AB R0, RZ, R0 ;  /* 0x00000000ff00723e */ /* 0x000fc800000000ff */
[----:B------:R-:W-:Y:S01]  /*1330*/  PRMT R22, R0, 0x7610, R22 ;  /* 0x0000761000167816 */ /* 0x000fe20000000016 */
[----:B------:R-:W-:Y:S06]  /*1340*/  BRA `(.L_x_33041) ;  /* 0x0000000c00b47947 */ /* 0x000fec0003800000 */
.L_x_33038:
        /* <DEDUP_REMOVED lines=11> */
.L_x_33043:
[----:B------:R-:W2:Y:S02]  /*1400*/  LDG.E R2, desc[UR36][R2.64] ;  /* 0x0000002402027981 */ /* 0x000ea4000c1e1900 */
[----:B--2---:R-:W-:-:S04]  /*1410*/  I2FP.F32.S32 R0, R2 ;  /* 0x0000000200007245 */ /* 0x004fc80000201400 */
[----:B------:R-:W-:-:S04]  /*1420*/  F2FP.F16.F32.PACK_AB R0, RZ, R0 ;  /* 0x00000000ff00723e */ /* 0x000fc800000000ff */
[----:B------:R-:W-:Y:S01]  /*1430*/  PRMT R22, R0, 0x7610, R22 ;  /* 0x0000761000167816 */ /* 0x000fe20000000016 */
[----:B------:R-:W-:Y:S06]  /*1440*/  BRA `(.L_x_33041) ;  /* 0x0000000c00747947 */ /* 0x000fec0003800000 */
.L_x_33042:
[----:B------:R-:W2:Y:S02]  /*1450*/  LDG.E.U16 R2, desc[UR36][R2.64] ;  /* 0x0000002402027981 */ /* 0x000ea4000c1e1500 */
[----:B--2---:R-:W0:Y:S02]  /*1460*/  I2F.S16 R0, R2 ;  /* 0x0000000200007306 */ /* 0x004e240000101400 */
[----:B0-----:R-:W-:-:S04]  /*1470*/  F2FP.F16.F32.PACK_AB R0, RZ, R0 ;  /* 0x00000000ff00723e */ /* 0x001fc800000000ff */
[----:B------:R-:W-:Y:S01]  /*1480*/  PRMT R22, R0, 0x7610, R22 ;  /* 0x0000761000167816 */ /* 0x000fe20000000016 */
[----:B------:R-:W-:Y:S06]  /*1490*/  BRA `(.L_x_33041) ;  /* 0x0000000c00607947 */ /* 0x000fec0003800000 */
.L_x_33037:
        /* <DEDUP_REMOVED lines=9> */
.L_x_33045:
[----:B------:R0:W5:Y:S01]  /*1530*/  LDG.E.U16 R22, desc[UR36][R2.64] ;  /* 0x0000002402167981 */ /* 0x000162000c1e1500 */
[----:B------:R-:W-:Y:S05]  /*1540*/  BRA `(.L_x_33041) ;  /* 0x0000000c00347947 */ /* 0x000fea0003800000 */
.L_x_33044:
        /* <DEDUP_REMOVED lines=9> */
.L_x_33047:
[----:B------:R1:W5:Y:S01]  /*15e0*/  LDG.E.U16 R22, desc[UR36][R2.64] ;  /* 0x0000002402167981 */ /* 0x000362000c1e1500 */
[----:B------:R-:W-:Y:S05]  /*15f0*/  BRA `(.L_x_33041) ;  /* 0x0000000c00087947 */ /* 0x000fea0003800000 */
.L_x_33046:
        /* <DEDUP_REMOVED lines=9> */
.L_x_33036:
        /* <DEDUP_REMOVED lines=14> */
.L_x_33050:
        /* <DEDUP_REMOVED lines=9> */
.L_x_33049:
        /* <DEDUP_REMOVED lines=27> */
.L_x_33052:
        /* <DEDUP_REMOVED lines=14> */
.L_x_33051:
[----:B------:R-:W2:Y:S02]  /*1a90*/  LDG.E.U16 R0, desc[UR36][R2.64] ;  /* 0x0000002402007981 */ /* 0x000ea4000c1e1500 */
[----:B--2---:R-:W-:-:S05]  /*1aa0*/  IMAD.U32 R0, R0, 0x10000, RZ ;  /* 0x0001000000007824 */ /* 0x004fca00078e00ff */
[----:B------:R-:W-:-:S04]  /*1ab0*/  F2FP.F16.F32.PACK_AB R0, RZ, R0 ;  /* 0x00000000ff00723e */ /* 0x000fc800000000ff */
[----:B------:R-:W-:Y:S01]  /*1ac0*/  PRMT R22, R0, 0x7610, R22 ;  /* 0x0000761000167816 */ /* 0x000fe20000000016 */
[----:B------:R-:W-:Y:S06]  /*1ad0*/  BRA `(.L_x_33041) ;  /* 0x0000000400d07947 */ /* 0x000fec0003800000 */
.L_x_33048:
        /* <DEDUP_REMOVED lines=13> */
.L_x_33055:
        /* <DEDUP_REMOVED lines=21> */
.L_x_33059:
[----:B------:R-:W-:Y:S05]  /*1d00*/  BSYNC.RECONVERGENT B1 ;  /* 0x0000000000017941 */ /* 0x000fea0003800200 */
.L_x_33058:
[----:B------:R-:W-:Y:S01]  /*1d10*/  IMAD.SHL.U32 R0, R0, 0x100000, RZ ;  /* 0x0010000000007824 */ /* 0x000fe200078e00ff */
[----:B------:R-:W-:-:S04]  /*1d20*/  LEA R2, R2, 0x3b800000, 0x17 ;  /* 0x3b80000002027811 */ /* 0x000fc800078eb8ff */
[----:B------:R-:W-:-:S07]  /*1d30*/  LOP3.LUT R0, R2, R0, R7, 0xfe, !PT ;  /* 0x0000000002007212 */ /* 0x000fce00078efe07 */
.L_x_33057:
[----:B------:R-:W-:Y:S05]  /*1d40*/  BSYNC.RECONVERGENT B0 ;  /* 0x0000000000007941 */ /* 0x000fea0003800200 */
.L_x_33056:
[----:B------:R-:W-:-:S04]  /*1d50*/  F2FP.F16.F32.PACK_AB R0, RZ, R0 ;  /* 0x00000000ff00723e */ /* 0x000fc800000000ff */
[----:B------:R-:W-:Y:S01]  /*1d60*/  PRMT R22, R0, 0x7610, R22 ;  /* 0x0000761000167816 */ /* 0x000fe20000000016 */
[----:B------:R-:W-:Y:S06]  /*1d70*/  BRA `(.L_x_33041) ;  /* 0x0000000400287947 */ /* 0x000fec0003800000 */
.L_x_33054:
        /* <DEDUP_REMOVED lines=21> */
.L_x_33063:
[----:B------:R-:W-:Y:S05]  /*1ed0*/  BSYNC.RECONVERGENT B1 ;  /* 0x0000000000017941 */ /* 0x000fea0003800200 */
.L_x_33062:
[----:B------:R-:W-:Y:S01]  /*1ee0*/  IMAD.SHL.U32 R0, R0, 0x200000, RZ ;  /* 0x0020000000007824 */ /* 0x000fe200078e00ff */
[----:B------:R-:W-:-:S04]  /*1ef0*/  LEA R2, R2, 0x37800000, 0x17 ;  /* 0x3780000002027811 */ /* 0x000fc800078eb8ff */
[----:B------:R-:W-:-:S07]  /*1f00*/  LOP3.LUT R0, R2, R0, R7, 0xfe, !PT ;  /* 0x0000000002007212 */ /* 0x000fce00078efe07 */
.L_x_33061:
[----:B------:R-:W-:Y:S05]  /*1f10*/  BSYNC.RECONVERGENT B0 ;  /* 0x0000000000007941 */ /* 0x000fea0003800200 */
.L_x_33060:
[----:B------:R-:W-:-:S04]  /*1f20*/  F2FP.F16.F32.PACK_AB R0, RZ, R0 ;  /* 0x00000000ff00723e */ /* 0x000fc800000000ff */
[----:B------:R-:W-:Y:S01]  /*1f30*/  PRMT R22, R0, 0x7610, R22 ;  /* 0x0000761000167816 */ /* 0x000fe20000000016 */
[----:B------:R-:W-:Y:S06]  /*1f40*/  BRA `(.L_x_33041) ;  /* 0x0000000000b47947 */ /* 0x000fec0003800000 */
.L_x_33053:
        /* <DEDUP_REMOVED lines=14> */
.L_x_33067:
[----:B------:R-:W-:Y:S05]  /*2030*/  BSYNC.RECONVERGENT B0 ;  /* 0x0000000000007941 */ /* 0x000fea0003800200 */
.L_x_33066:
[----:B------:R-:W-:-:S04]  /*2040*/  F2FP.F16.F32.PACK_AB R0, RZ, R0 ;  /* 0x00000000ff00723e */ /* 0x000fc800000000ff */
[----:B------:R-:W-:Y:S01]  /*2050*/  PRMT R22, R0, 0x7610, R22 ;  /* 0x0000761000167816 */ /* 0x000fe20000000016 */
[----:B------:R-:W-:Y:S06]  /*2060*/  BRA `(.L_x_33041) ;  /* 0x00000000006c7947 */ /* 0x000fec0003800000 */
.L_x_33040:
        /* <DEDUP_REMOVED lines=16> */
.L_x_33068:
[----:B------:R-:W-:Y:S01]  /*2170*/  PRMT R22, RZ, 0x7610, R22 ;  /* 0x00007610ff167816 */ /* 0x000fe20000000016 */
[----:B------:R-:W-:Y:S06]  /*2180*/  BRA `(.L_x_33041) ;  /* 0x0000000000247947 */ /* 0x000fec0003800000 */
.L_x_33065:
[----:B------:R-:W2:Y:S02]  /*2190*/  LDG.E.64 R2, desc[UR36][R2.64] ;  /* 0x0000002402027981 */ /* 0x000ea4000c1e1b00 */
[----:B--2---:R-:W0:Y:S02]  /*21a0*/  I2F.U64 R0, R2 ;  /* 0x0000000200007312 */ /* 0x004e240000301000 */
[----:B0-----:R-:W-:-:S04]  /*21b0*/  F2FP.F16.F32.PACK_AB R0, RZ, R0 ;  /* 0x00000000ff00723e */ /* 0x001fc800000000ff */
[----:B------:R-:W-:Y:S01]  /*21c0*/  PRMT R22, R0, 0x7610, R22 ;  /* 0x0000761000167816 */ /* 0x000fe20000000016 */
[----:B------:R-:W-:Y:S06]  /*21d0*/  BRA `(.L_x_33041) ;  /* 0x0000000000107947 */ /* 0x000fec0003800000 */
.L_x_33064:
[----:B------:R-:W2:Y:S02]  /*21e0*/  LDG.E R2, desc[UR36][R2.64] ;  /* 0x0000002402027981 */ /* 0x000ea4000c1e1900 */
[----:B--2---:R-:W-:-:S04]  /*21f0*/  I2FP.F32.U32 R0, R2 ;  /* 0x0000000200007245 */ /* 0x004fc80000201000 */
[----:B------:R-:W-:-:S04]  /*2200*/  F2FP.F16.F32.PACK_AB R0, RZ, R0 ;  /* 0x00000000ff00723e */ /* 0x000fc800000000ff */
[----:B------:R-:W-:-:S07]  /*2210*/  PRMT R22, R0, 0x7610, R22 ;  /* 0x0000761000167816 */ /* 0x000fce0000000016 */
.L_x_33041:
[----:B------:R-:W-:-:S07]  /*2220*/  VIADD R23, R23, 0x80 ;  /* 0x0000008017177836 */ /* 0x000fce0000000000 */
.L_x_33035:
[----:B------:R-:W-:Y:S05]  /*2230*/  BSYNC.RECONVERGENT B6 ;  /* 0x0000000000067941 */ /* 0x000fea0003800200 */
.L_x_33034:
        /* <DEDUP_REMOVED lines=26> */
.L_x_33074:
[----:B------:R-:W2:Y:S02]  /*23e0*/  LDG.E.U8 R2, desc[UR36][R2.64] ;  /* 0x0000002402027981 */ /* 0x000ea4000c1e1100 */
[----:B--2---:R-:W-:-:S04]  /*23f0*/  I2FP.F32.U32 R0, R2 ;  /* 0x0000000200007245 */ /* 0x004fc80000201000 */
[----:B------:R-:W-:-:S04]  /*2400*/  F2FP.F16.F32.PACK_AB R0, RZ, R0 ;  /* 0x00000000ff00723e */ /* 0x000fc800000000ff */
[----:B------:R-:W-:Y:S01]  /*2410*/  PRMT R24, R0, 0x7610, R24 ;  /* 0x0000761000187816 */ /* 0x000fe20000000018 */
[----:B------:R-:W-:Y:S06]  /*2420*/  BRA `(.L_x_33076) ;  /* 0x0000000c00b47947 */ /* 0x000fec0003800000 */
.L_x_33073:
        /* <DEDUP_REMOVED lines=11> */
.L_x_33078:
[----:B------:R-:W2:Y:S02]  /*24e0*/  LDG.E R2, desc[UR36][R2.64] ;  /* 0x0000002402027981 */ /* 0x000ea4000c1e1900 */
[----:B--2---:R-:W-:-:S04]  /*24f0*/  I2FP.F32.S32 R0, R2 ;  /* 0x0000000200007245 */ /* 0x004fc80000201400 */
[----:B------:R-:W-:-:S04]  /*2500*/  F2FP.F16.F32.PACK_AB R0, RZ, R0 ;  /* 0x00000000ff00723e */ /* 0x000fc800000000ff */
[----:B------:R-:W-:Y:S01]  /*2510*/  PRMT R24, R0, 0x7610, R24 ;  /* 0x0000761000187816 */ /* 0x000fe20000000018 */
[----:B------:R-:W-:Y:S06]  /*2520*/  BRA `(.L_x_33076) ;  /* 0x0000000c00747947 */ /* 0x000fec0003800000 */
.L_x_33077:
[----:B------:R-:W2:Y:S02]  /*2530*/  LDG.E.U16 R2, desc[UR36][R2.64] ;  /* 0x0000002402027981 */ /* 0x000ea4000c1e1500 */
[----:B--2---:R-:W0:Y:S02]  /*2540*/  I2F.S16 R0, R2 ;  /* 0x0000000200007306 */ /* 0x004e240000101400 */
[----:B0-----:R-:W-:-:S04]  /*2550*/  F2FP.F16.F32.PACK_AB R0, RZ, R0 ;  /* 0x00000000ff00723e */ /* 0x001fc800000000ff */
[----:B------:R-:W-:Y:S01]  /*2560*/  PRMT R24, R0, 0x7610, R24 ;  /* 0x0000761000187816 */ /* 0x000fe20000000018 */
[----:B------:R-:W-:Y:S06]  /*2570*/  BRA `(.L_x_33076) ;  /* 0x0000000c00607947 */ /* 0x000fec0003800000 */
.L_x_33072:
        /* <DEDUP_REMOVED lines=9> */
.L_x_33080:
[----:B------:R0:W5:Y:S01]  /*2610*/  LDG.E.U16 R24, desc[UR36][R2.64] ;  /* 0x0000002402187981 */ /* 0x000162000c1e1500 */
[----:B------:R-:W-:Y:S05]  /*2620*/  BRA `(.L_x_33076) ;  /* 0x0000000c00347947 */ /* 0x000fea0003800000 */
.L_x_33079:
        /* <DEDUP_REMOVED lines=9> */
.L_x_33082:
[----:B------:R1:W5:Y:S01]  /*26c0*/  LDG.E.U16 R24, desc[UR36][R2.64] ;  /* 0x0000002402187981 */ /* 0x000362000c1e1500 */
[----:B------:R-:W-:Y:S05]  /*26d0*/  BRA `(.L_x_33076) ;  /* 0x0000000c00087947 */ /* 0x000fea0003800000 */
.L_x_33081:
        /* <DEDUP_REMOVED lines=9> */
.L_x_33071:
        /* <DEDUP_REMOVED lines=14> */
.L_x_33085:
        /* <DEDUP_REMOVED lines=9> */
.L_x_33084:
        /* <DEDUP_REMOVED lines=27> */
.L_x_33087:
        /* <DEDUP_REMOVED lines=14> */
.L_x_33086:
[----:B------:R-:W2:Y:S02]  /*2b70*/  LDG.E.U16 R0, desc[UR36][R2.64] ;  /* 0x0000002402007981 */ /* 0x000ea4000c1e1500 */
[----:B--2---:R-:W-:-:S05]  /*2b80*/  IMAD.U32 R0, R0, 0x10000, RZ ;  /* 0x0001000000007824 */ /* 0x004fca00078e00ff */
[----:B------:R-:W-:-:S04]  /*2b90*/  F2FP.F16.F32.PACK_AB R0, RZ, R0 ;  /* 0x00000000ff00723e */ /* 0x000fc800000000ff */
[----:B------:R-:W-:Y:S01]  /*2ba0*/  PRMT R24, R0, 0x7610, R24 ;  /* 0x0000761000187816 */ /* 0x000fe20000000018 */
[----:B------:R-:W-:Y:S06]  /*2bb0*/  BRA `(.L_x_33076) ;  /* 0x0000000400d07947 */ /* 0x000fec0003800000 */
.L_x_33083:
        /* <DEDUP_REMOVED lines=13> */
.L_x_33090:
        /* <DEDUP_REMOVED lines=21> */
.L_x_33094:
[----:B------:R-:W-:Y:S05]  /*2de0*/  BSYNC.RECONVERGENT B1 ;  /* 0x0000000000017941 */ /* 0x000fea0003800200 */
.L_x_33093:
[----:B------:R-:W-:Y:S01]  /*2df0*/  IMAD.SHL.U32 R0, R0, 0x100000, RZ ;  /* 0x0010000000007824 */ /* 0x000fe200078e00ff */
[----:B------:R-:W-:-:S04]  /*2e00*/  LEA R2, R2, 0x3b800000, 0x17 ;  /* 0x3b80000002027811 */ /* 0x000fc800078eb8ff */
[----:B------:R-:W-:-:S07]  /*2e10*/  LOP3.LUT R0, R2, R0, R7, 0xfe, !PT ;  /* 0x0000000002007212 */ /* 0x000fce00078efe07 */
.L_x_33092:
[----:B------:R-:W-:Y:S05]  /*2e20*/  BSYNC.RECONVERGENT B0 ;  /* 0x0000000000007941 */ /* 0x000fea0003800200 */
.L_x_33091:
[----:B------:R-:W-:-:S04]  /*2e30*/  F2FP.F16.F32.PACK_AB R0, RZ, R0 ;  /* 0x00000000ff00723e */ /* 0x000fc800000000ff */
[----:B------:R-:W-:Y:S01]  /*2e40*/  PRMT R24, R0, 0x7610, R24 ;  /* 0x0000761000187816 */ /* 0x000fe20000000018 */
[----:B------:R-:W-:Y:S06]  /*2e50*/  BRA `(.L_x_33076) ;  /* 0x0000000400287947 */ /* 0x000fec0003800000 */
.L_x_33089:
        /* <DEDUP_REMOVED lines=21> */
.L_x_33098:
[----:B------:R-:W-:Y:S05]  /*2fb0*/  BSYNC.RECONVERGENT B1 ;  /* 0x0000000000017941 */ /* 0x000fea0003800200 */
.L_x_33097:
[----:B------:R-:W-:Y:S01]  /*2fc0*/  IMAD.SHL.U32 R0, R0, 0x200000, RZ ;  /* 0x0020000000007824 */ /* 0x000fe200078e00ff */
[----:B------:R-:W-:-:S04]  /*2fd0*/  LEA R2, R2, 0x37800000, 0x17 ;  /* 0x3780000002027811 */ /* 0x000fc800078eb8ff */
[----:B------:R-:W-:-:S07]  /*2fe0*/  LOP3.LUT R0, R2, R0, R7, 0xfe, !PT ;  /* 0x0000000002007212 */ /* 0x000fce00078efe07 */
.L_x_33096:
[----:B------:R-:W-:Y:S05]  /*2ff0*/  BSYNC.RECONVERGENT B0 ;  /* 0x0000000000007941 */ /* 0x000fea0003800200 */
.L_x_33095:
[----:B------:R-:W-:-:S04]  /*3000*/  F2FP.F16.F32.PACK_AB R0, RZ, R0 ;  /* 0x00000000ff00723e */ /* 0x000fc800000000ff */
[----:B------:R-:W-:Y:S01]  /*3010*/  PRMT R24, R0, 0x7610, R24 ;  /* 0x0000761000187816 */ /* 0x000fe20000000018 */
[----:B------:R-:W-:Y:S06]  /*3020*/  BRA `(.L_x_33076) ;  /* 0x0000000000b47947 */ /* 0x000fec0003800000 */
.L_x_33088:
        /* <DEDUP_REMOVED lines=14> */
.L_x_33102:
[----:B------:R-:W-:Y:S05]  /*3110*/  BSYNC.RECONVERGENT B0 ;  /* 0x0000000000007941 */ /* 0x000fea0003800200 */
.L_x_33101:
[----:B------:R-:W-:-:S04]  /*3120*/  F2FP.F16.F32.PACK_AB R0, RZ, R0 ;  /* 0x00000000ff00723e */ /* 0x000fc800000000ff */
[----:B------:R-:W-:Y:S01]  /*3130*/  PRMT R24, R0, 0x7610, R24 ;  /* 0x0000761000187816 */ /* 0x000fe20000000018 */
[----:B------:R-:W-:Y:S06]  /*3140*/  BRA `(.L_x_33076) ;  /* 0x00000000006c7947 */ /* 0x000fec0003800000 */
.L_x_33075:
        /* <DEDUP_REMOVED lines=16> */
.L_x_33103:
[----:B------:R-:W-:Y:S01]  /*3250*/  PRMT R24, RZ, 0x7610, R24 ;  /* 0x00007610ff187816 */ /* 0x000fe20000000018 */
[----:B------:R-:W-:Y:S06]  /*3260*/  BRA `(.L_x_33076) ;  /* 0x0000000000247947 */ /* 0x000fec0003800000 */
.L_x_33100:
[----:B------:R-:W2:Y:S02]  /*3270*/  LDG.E.64 R2, desc[UR36][R2.64] ;  /* 0x0000002402027981 */ /* 0x000ea4000c1e1b00 */
[----:B--2---:R-:W0:Y:S02]  /*3280*/  I2F.U64 R0, R2 ;  /* 0x0000000200007312 */ /* 0x004e240000301000 */
[----:B0-----:R-:W-:-:S04]  /*3290*/  F2FP.F16.F32.PACK_AB R0, RZ, R0 ;  /* 0x00000000ff00723e */ /* 0x001fc800000000ff */
[----:B------:R-:W-:Y:S01]  /*32a0*/  PRMT R24, R0, 0x7610, R24 ;  /* 0x0000761000187816 */ /* 0x000fe20000000018 */
[----:B------:R-:W-:Y:S06]  /*32b0*/  BRA `(.L_x_33076) ;  /* 0x0000000000107947 */ /* 0x000fec0003800000 */
.L_x_33099:
[----:B------:R-:W2:Y:S02]  /*32c0*/  LDG.E R2, desc[UR36][R2.64] ;  /* 0x0000002402027981 */ /* 0x000ea4000c1e1900 */
[----:B--2---:R-:W-:-:S04]  /*32d0*/  I2FP.F32.U32 R0, R2 ;  /* 0x0000000200007245 */ /* 0x004fc80000201000 */
[----:B------:R-:W-:-:S04]  /*32e0*/  F2FP.F16.F32.PACK_AB R0, RZ, R0 ;  /* 0x00000000ff00723e */ /* 0x000fc800000000ff */
[----:B------:R-:W-:-:S07]  /*32f0*/  PRMT R24, R0, 0x7610, R24 ;  /* 0x0000761000187816 */ /* 0x000fce0000000018 */
.L_x_33076:
[----:B------:R-:W-:-:S07]  /*3300*/  VIADD R23, R23, 0x80 ;  /* 0x0000008017177836 */ /* 0x000fce0000000000 */
.L_x_33070:
[----:B------:R-:W-:Y:S05]  /*3310*/  BSYNC.RECONVERGENT B6 ;  /* 0x0000000000067941 */ /* 0x000fea0003800200 */
.L_x_33069:
        /* <DEDUP_REMOVED lines=25> */
.L_x_33109:
[----:B------:R-:W2:Y:S02]  /*34b0*/  LDG.E.U8 R2, desc[UR36][R2.64] ;  /* 0x0000002402027981 */ /* 0x000ea4000c1e1100 */
[----:B--2---:R-:W-:-:S04]  /*34c0*/  I2FP.F32.U32 R0, R2 ;  /* 0x0000000200007245 */ /* 0x004fc80000201000 */
[----:B------:R-:W-:Y:S01]  /*34d0*/  F2FP.F16.F32.PACK_AB R0, RZ, R0 ;  /* 0x00000000ff00723e */ /* 0x000fe200000000ff */
[----:B------:R-:W-:Y:S06]  /*34e0*/  BRA `(.L_x_33105) ;  /* 0x0000000c007c7947 */ /* 0x000fec0003800000 */
.L_x_33108:
        /* <DEDUP_REMOVED lines=10> */
.L_x_33112:
[----:B------:R-:W2:Y:S02]  /*3590*/  LDG.E R2, desc[UR36][R2.64] ;  /* 0x0000002402027981 */ /* 0x000ea4000c1e1900 */
[----:B--2---:R-:W-:-:S04]  /*35a0*/  I2FP.F32.S32 R0, R2 ;  /* 0x0000000200007245 */ /* 0x004fc80000201400 */
[----:B------:R-:W-:Y:S01]  /*35b0*/  F2FP.F16.F32.PACK_AB R0, RZ, R0 ;  /* 0x00000000ff00723e */ /* 0x000fe200000000ff */
[----:B------:R-:W-:Y:S06]  /*35c0*/  BRA `(.L_x_33105) ;  /* 0x0000000c00447947 */ /* 0x000fec0003800000 */
.L_x_33111:
[----:B------:R-:W2:Y:S02]  /*35d0*/  LDG.E.U16 R2, desc[UR36][R2.64] ;  /* 0x0000002402027981 */ /* 0x000ea4000c1e1500 */
[----:B--2---:R-:W0:Y:S02]  /*35e0*/  I2F.S16 R0, R2 ;  /* 0x0000000200007306 */ /* 0x004e240000101400 */
[----:B0-----:R-:W-:Y:S01]  /*35f0*/  F2FP.F16.F32.PACK_AB R0, RZ, R0 ;  /* 0x00000000ff00723e */ /* 0x001fe200000000ff */
[----:B------:R-:W-:Y:S06]  /*3600*/  BRA `(.L_x_33105) ;  /* 0x0000000c00347947 */ /* 0x000fec0003800000 */
.L_x_33107:
        /* <DEDUP_REMOVED lines=9> */
.L_x_33114:
[----:B------:R2:W5:Y:S01]  /*36a0*/  LDG.E.U16 R0, desc[UR36][R2.64] ;  /* 0x0000002402007981 */ /* 0x000562000c1e1500 */
[----:B------:R-:W-:Y:S05]  /*36b0*/  BRA `(.L_x_33105) ;  /* 0x0000000c00087947 */ /* 0x000fea0003800000 */
.L_x_33113:
        /* <DEDUP_REMOVED lines=9> */
.L_x_33116:
[----:B------:R3:W5:Y:S01]  /*3750*/  LDG.E.U16 R0, desc[UR36][R2.64] ;  /* 0x0000002402007981 */ /* 0x000762000c1e1500 */
[----:B------:R-:W-:Y:S05]  /*3760*/  BRA `(.L_x_33105) ;  /* 0x0000000800dc7947 */ /* 0x000fea0003800000 */
.L_x_33115:
        /* <DEDUP_REMOVED lines=8> */
.L_x_33106:
        /* <DEDUP_REMOVED lines=13> */
.L_x_33119:
        /* <DEDUP_REMOVED lines=8> */
.L_x_33118:
        /* <DEDUP_REMOVED lines=27> */
.L_x_33121:
        /* <DEDUP_REMOVED lines=13> */
.L_x_33120:
[----:B------:R-:W2:Y:S02]  /*3bc0*/  LDG.E.U16 R0, desc[UR36][R2.64] ;  /* 0x0000002402007981 */ /* 0x000ea4000c1e1500 */
[----:B--2---:R-:W-:-:S05]  /*3bd0*/  IMAD.U32 R0, R0, 0x10000, RZ ;  /* 0x0001000000007824 */ /* 0x004fca00078e00ff */
[----:B------:R-:W-:Y:S01]  /*3be0*/  F2FP.F16.F32.PACK_AB R0, RZ, R0 ;  /* 0x00000000ff00723e */ /* 0x000fe200000000ff */
[----:B------:R-:W-:Y:S06]  /*3bf0*/  BRA `(.L_x_33105) ;  /* 0x0000000400b87947 */ /* 0x000fec0003800000 */
.L_x_33117:
        /* <DEDUP_REMOVED lines=12> */
.L_x_33124:
        /* <DEDUP_REMOVED lines=21> */
.L_x_33128:
[----:B------:R-:W-:Y:S05]  /*3e10*/  BSYNC.RECONVERGENT B1 ;  /* 0x0000000000017941 */ /* 0x000fea0003800200 */
.L_x_33127:
[----:B------:R-:W-:Y:S01]  /*3e20*/  IMAD.SHL.U32 R0, R0, 0x100000, RZ ;  /* 0x0010000000007824 */ /* 0x000fe200078e00ff */
[----:B------:R-:W-:-:S04]  /*3e30*/  LEA R2, R2, 0x3b800000, 0x17 ;  /* 0x3b80000002027811 */ /* 0x000fc800078eb8ff */
[----:B------:R-:W-:-:S07]  /*3e40*/  LOP3.LUT R0, R2, R0, R7, 0xfe, !PT ;  /* 0x0000000002007212 */ /* 0x000fce00078efe07 */
.L_x_33126:
[----:B------:R-:W-:Y:S05]  /*3e50*/  BSYNC.RECONVERGENT B0 ;  /* 0x0000000000007941 */ /* 0x000fea0003800200 */
.L_x_33125:
[----:B------:R-:W-:Y:S01]  /*3e60*/  F2FP.F16.F32.PACK_AB R0, RZ, R0 ;  /* 0x00000000ff00723e */ /* 0x000fe200000000ff */
[----:B------:R-:W-:Y:S06]  /*3e70*/  BRA `(.L_x_33105) ;  /* 0x0000000400187947 */ /* 0x000fec0003800000 */
.L_x_33123:
        /* <DEDUP_REMOVED lines=21> */
.L_x_33132:
[----:B------:R-:W-:Y:S05]  /*3fd0*/  BSYNC.RECONVERGENT B1 ;  /* 0x0000000000017941 */ /* 0x000fea0003800200 */
.L_x_33131:
[----:B------:R-:W-:Y:S01]  /*3fe0*/  IMAD.SHL.U32 R0, R0, 0x200000, RZ ;  /* 0x0020000000007824 */ /* 0x000fe200078e00ff */
[----:B------:R-:W-:-:S04]  /*3ff0*/  LEA R2, R2, 0x37800000, 0x17 ;  /* 0x3780000002027811 */ /* 0x000fc800078eb8ff */
[----:B------:R-:W-:-:S07]  /*4000*/  LOP3.LUT R0, R2, R0, R7, 0xfe, !PT ;  /* 0x0000000002007212 */ /* 0x000fce00078efe07 */
.L_x_33130:
[----:B------:R-:W-:Y:S05]  /*4010*/  BSYNC.RECONVERGENT B0 ;  /* 0x0000000000007941 */ /* 0x000fea0003800200 */
.L_x_33129:
[----:B------:R-:W-:Y:S01]  /*4020*/  F2FP.F16.F32.PACK_AB R0, RZ, R0 ;  /* 0x00000000ff00723e */ /* 0x000fe200000000ff */
[----:B------:R-:W-:Y:S06]  /*4030*/  BRA `(.L_x_33105) ;  /* 0x0000000000a87947 */ /* 0x000fec0003800000 */
.L_x_33122:
        /* <DEDUP_REMOVED lines=14> */
.L_x_33136:
[----:B------:R-:W-:Y:S05]  /*4120*/  BSYNC.RECONVERGENT B0 ;  /* 0x0000000000007941 */ /* 0x000fea0003800200 */
.L_x_33135:
[----:B------:R-:W-:Y:S01]  /*4130*/  F2FP.F16.F32.PACK_AB R0, RZ, R0 ;  /* 0x00000000ff00723e */ /* 0x000fe200000000ff */
[----:B------:R-:W-:Y:S06]  /*4140*/  BRA `(.L_x_33105) ;  /* 0x0000000000647947 */ /* 0x000fec0003800000 */
.L_x_33110:
        /* <DEDUP_REMOVED lines=16> */
.L_x_33137:
[----:B------:R-:W-:Y:S01]  /*4250*/  PRMT R0, RZ, 0x7610, R0 ;  /* 0x00007610ff007816 */ /* 0x000fe20000000000 */
[----:B------:R-:W-:Y:S06]  /*4260*/  BRA `(.L_x_33105) ;  /* 0x00000000001c7947 */ /* 0x000fec0003800000 */
.L_x_33134:
[----:B------:R-:W2:Y:S02]  /*4270*/  LDG.E.64 R2, desc[UR36][R2.64] ;  /* 0x0000002402027981 */ /* 0x000ea4000c1e1b00 */
[----:B--2---:R-:W0:Y:S02]  /*4280*/  I2F.U64 R0, R2 ;  /* 0x0000000200007312 */ /* 0x004e240000301000 */
[----:B0-----:R-:W-:Y:S01]  /*4290*/  F2FP.F16.F32.PACK_AB R0, RZ, R0 ;  /* 0x00000000ff00723e */ /* 0x001fe200000000ff */
[----:B------:R-:W-:Y:S06]  /*42a0*/  BRA `(.L_x_33105) ;  /* 0x00000000000c7947 */ /* 0x000fec0003800000 */
.L_x_33133:
[----:B------:R-:W2:Y:S02]  /*42b0*/  LDG.E R2, desc[UR36][R2.64] ;  /* 0x0000002402027981 */ /* 0x000ea4000c1e1900 */
[----:B--2---:R-:W-:-:S04]  /*42c0*/  I2FP.F32.U32 R0, R2 ;  /* 0x0000000200007245 */ /* 0x004fc80000201000 */
[----:B------:R-:W-:-:S07]  /*42d0*/  F2FP.F16.F32.PACK_AB R0, RZ, R0 ;  /* 0x00000000ff00723e */ /* 0x000fce00000000ff */
.L_x_33105:
[----:B------:R-:W-:Y:S05]  /*42e0*/  BSYNC.RECONVERGENT B6 ;  /* 0x0000000000067941 */ /* 0x000fea0003800200 */
.L_x_33104:
        /* <DEDUP_REMOVED lines=36> */
.L_x_33144:
[----:B------:R-:W-:Y:S05]  /*4530*/  BSYNC.RECONVERGENT B2 ;  /* 0x0000000000027941 */ /* 0x000fea0003800200 */
.L_x_33143:
[----:B------:R-:W-:Y:S01]  /*4540*/  FFMA.FTZ R5, -R2, R4, R5 ;  /* 0x0000000402057223 */ /* 0x000fe20000010105 */
[----:B------:R-:W-:Y:S06]  /*4550*/  BRA `(.L_x_33141) ;  /* 0x0000000000787947 */ /* 0x000fec0003800000 */
.L_x_33142:
        /* <DEDUP_REMOVED lines=14> */
.L_x_33147:
        /* <DEDUP_REMOVED lines=13> */
.L_x_33146:
[----:B------:R-:W-:Y:S05]  /*4710*/  BSYNC.RECONVERGENT B2 ;  /* 0x0000000000027941 */ /* 0x000fea0003800200 */
.L_x_33145:
[----:B------:R-:W-:-:S04]  /*4720*/  FMUL.FTZ R5, R5, 1.1920928955078125e-07 ;  /* 0x3400000005057820 */ /* 0x000fc80000410000 */
[----:B------:R-:W-:-:S07]  /*4730*/  FMUL.FTZ R5, R10, R5 ;  /* 0x000000050a057220 */ /* 0x000fce0000410000 */
.L_x_33141:
[----:B------:R-:W-:Y:S05]  /*4740*/  BSYNC.RECONVERGENT B0 ;  /* 0x0000000000007941 */ /* 0x000fea0003800200 */
.L_x_33140:
        /* <DEDUP_REMOVED lines=11> */
.L_x_33139:
[----:B------:R-:W-:Y:S05]  /*4800*/  BSYNC.RECONVERGENT B1 ;  /* 0x0000000000017941 */ /* 0x000fea0003800200 */
.L_x_33138:
        /* <DEDUP_REMOVED lines=34> */
.L_x_33155:
[----:B------:R-:W-:Y:S01]  /*4a30*/  FSETP.GEU.FTZ.AND P0, PT, R7, -R8, PT ;  /* 0x800000080700720b */ /* 0x000fe20003f1e000 */
[----:B------:R-:W-:-:S12]  /*4a40*/  FADD.FTZ R5, R5, -1 ;  /* 0xbf80000005057421 */ /* 0x000fd80000010000 */
[----:B------:R-:W-:-:S07]  /*4a50*/  @!P0 FADD.FTZ R5, R5, -1 ;  /* 0xbf80000005058421 */ /* 0x000fce0000010000 */
.L_x_33154:
[----:B------:R-:W-:Y:S05]  /*4a60*/  BSYNC.RECONVERGENT B2 ;  /* 0x0000000000027941 */ /* 0x000fea0003800200 */
.L_x_33153:
[----:B------:R-:W-:Y:S01]  /*4a70*/  FFMA.FTZ R6, -R8, R5, R6 ;  /* 0x0000000508067223 */ /* 0x000fe20000010106 */
[----:B------:R-:W-:Y:S06]  /*4a80*/  BRA `(.L_x_33151) ;  /* 0x0000000000787947 */ /* 0x000fec0003800000 */
.L_x_33152:
        /* <DEDUP_REMOVED lines=14> */
.L_x_33158:
        /* <DEDUP_REMOVED lines=13> */
.L_x_33157:
[----:B------:R-:W-:Y:S05]  /*4c40*/  BSYNC.RECONVERGENT B2 ;  /* 0x0000000000027941 */ /* 0x000fea0003800200 */
.L_x_33156:
[----:B------:R-:W-:-:S04]  /*4c50*/  FMUL.FTZ R5, R6, 1.1920928955078125e-07 ;  /* 0x3400000006057820 */ /* 0x000fc80000410000 */
[----:B------:R-:W-:-:S07]  /*4c60*/  FMUL.FTZ R6, R10, R5 ;  /* 0x000000050a067220 */ /* 0x000fce0000410000 */
.L_x_33151:
[----:B------:R-:W-:Y:S05]  /*4c70*/  BSYNC.RECONVERGENT B0 ;  /* 0x0000000000007941 */ /* 0x000fea0003800200 */
.L_x_33150:
        /* <DEDUP_REMOVED lines=11> */
.L_x_33149:
[----:B------:R-:W-:Y:S05]  /*4d30*/  BSYNC.RECONVERGENT B1 ;  /* 0x0000000000017941 */ /* 0x000fea0003800200 */
.L_x_33148:
        /* <DEDUP_REMOVED lines=34> */
.L_x_33166:
[----:B------:R-:W-:Y:S01]  /*4f60*/  FSETP.GEU.FTZ.AND P0, PT, R7, -R8, PT ;  /* 0x800000080700720b */ /* 0x000fe20003f1e000 */
[----:B------:R-:W-:-:S12]  /*4f70*/  FADD.FTZ R5, R5, -1 ;  /* 0xbf80000005057421 */ /* 0x000fd80000010000 */
[----:B------:R-:W-:-:S07]  /*4f80*/  @!P0 FADD.FTZ R5, R5, -1 ;  /* 0xbf80000005058421 */ /* 0x000fce0000010000 */
.L_x_33165:
[----:B------:R-:W-:Y:S05]  /*4f90*/  BSYNC.RECONVERGENT B2 ;  /* 0x0000000000027941 */ /* 0x000fea0003800200 */
.L_x_33164:
[----:B------:R-:W-:Y:S01]  /*4fa0*/  FFMA.FTZ R6, -R8, R5, R6 ;  /* 0x0000000508067223 */ /* 0x000fe20000010106 */
[----:B------:R-:W-:Y:S06]  /*4fb0*/  BRA `(.L_x_33162) ;  /* 0x0000000000787947 */ /* 0x000fec0003800000 */
.L_x_33163:
        /* <DEDUP_REMOVED lines=14> */
.L_x_33169:
        /* <DEDUP_REMOVED lines=13> */
.L_x_33168:
[----:B------:R-:W-:Y:S05]  /*5170*/  BSYNC.RECONVERGENT B2 ;  /* 0x0000000000027941 */ /* 0x000fea0003800200 */
.L_x_33167:
[----:B------:R-:W-:-:S04]  /*5180*/  FMUL.FTZ R5, R6, 1.1920928955078125e-07 ;  /* 0x3400000006057820 */ /* 0x000fc80000410000 */
[----:B------:R-:W-:-:S07]  /*5190*/  FMUL.FTZ R6, R10, R5 ;  /* 0x000000050a067220 */ /* 0x000fce0000410000 */
.L_x_33162:
[----:B------:R-:W-:Y:S05]  /*51a0*/  BSYNC.RECONVERGENT B0 ;  /* 0x0000000000007941 */ /* 0x000fea0003800200 */
.L_x_33161:
        /* <DEDUP_REMOVED lines=11> */
.L_x_33160:
[----:B------:R-:W-:Y:S05]  /*5260*/  BSYNC.RECONVERGENT B1 ;  /* 0x0000000000017941 */ /* 0x000fea0003800200 */
.L_x_33159:
[----:B------:R-:W-:Y:S01]  /*5270*/  VIADD R3, R19, 0x180 ;  /* 0x0000018013037836 */ /* 0x000fe20000000000 */
[----:B------:R-:W-:Y:S04]  /*5280*/  BSSY.RECONVERGENT B1, `(.L_x_33170) ;  /* 0x0000051000017945 */ /* 0x000fe80003800200 */
[----:B------:R-:W-:-:S13]  /*5290*/  ISETP.GE.AND P0, PT, R3, R16, PT ;  /* 0x000000100300720c */ /* 0x000fda0003f06270 */
        /* <DEDUP_REMOVED lines=31> */
.L_x_33177:
[----:B------:R-:W-:Y:S01]  /*5490*/  FSETP.GEU.FTZ.AND P0, PT, R7, -R8, PT ;  /* 0x800000080700720b */ /* 0x000fe20003f1e000 */
[----:B------:R-:W-:-:S12]  /*54a0*/  FADD.FTZ R5, R5, -1 ;  /* 0xbf80000005057421 */ /* 0x000fd80000010000 */
[----:B------:R-:W-:-:S07]  /*54b0*/  @!P0 FADD.FTZ R5, R5, -1 ;  /* 0xbf80000005058421 */ /* 0x000fce0000010000 */
.L_x_33176:
[----:B------:R-:W-:Y:S05]  /*54c0*/  BSYNC.RECONVERGENT B2 ;  /* 0x0000000000027941 */ /* 0x000fea0003800200 */
.L_x_33175:
[----:B------:R-:W-:Y:S01]  /*54d0*/  FFMA.FTZ R2, -R8, R5, R2 ;  /* 0x0000000508027223 */ /* 0x000fe20000010102 */
[----:B------:R-:W-:Y:S06]  /*54e0*/  BRA `(.L_x_33173) ;  /* 0x0000000000787947 */ /* 0x000fec0003800000 */
.L_x_33174:
        /* <DEDUP_REMOVED lines=14> */
.L_x_33180:
        /* <DEDUP_REMOVED lines=13> */
.L_x_33179:
[----:B------:R-:W-:Y:S05]  /*56a0*/  BSYNC.RECONVERGENT B2 ;  /* 0x0000000000027941 */ /* 0x000fea0003800200 */
.L_x_33178:
[----:B------:R-:W-:-:S04]  /*56b0*/  FMUL.FTZ R2, R2, 1.1920928955078125e-07 ;  /* 0x3400000002027820 */ /* 0x000fc80000410000 */
[----:B------:R-:W-:-:S07]  /*56c0*/  FMUL.FTZ R2, R9, R2 ;  /* 0x0000000209027220 */ /* 0x000fce0000410000 */
.L_x_33173:
[----:B------:R-:W-:Y:S05]  /*56d0*/  BSYNC.RECONVERGENT B0 ;  /* 0x0000000000007941 */ /* 0x000fea0003800200 */
.L_x_33172:
        /* <DEDUP_REMOVED lines=11> */
.L_x_33171:
[----:B------:R-:W-:Y:S05]  /*5790*/  BSYNC.RECONVERGENT B1 ;  /* 0x0000000000017941 */ /* 0x000fea0003800200 */
.L_x_33170:
        /* <DEDUP_REMOVED lines=28> */
.L_x_33187:
[----:B------:R-:W-:Y:S02]  /*5960*/  HADD2.F32 R5, -RZ, R4.H0_H0 ;  /* 0x20000004ff057230 */ /* 0x000fe40000004100 */
[----:B------:R-:W-:-:S04]  /*5970*/  IMAD.MOV.U32 R19, RZ, RZ, R23 ;  /* 0x000000ffff137224 */ /* 0x000fc800078e0017 */
[----:B------:R-:W1:Y:S02]  /*5980*/  F2I.S64.TRUNC R4, R5 ;  /* 0x0000000500047311 */ /* 0x000e64000020d900 */
[----:B-1----:R1:W-:Y:S01]  /*5990*/  STG.E.U8 desc[UR36][R2.64], R4 ;  /* 0x0000000402007986 */ /* 0x0023e2000c101124 */
[----:B------:R-:W-:Y:S05]  /*59a0*/  BRA `(.L_x_33189) ;  /* 0x0000000c00c07947 */ /* 0x000fea0003800000 */
.L_x_33186:
        /* <DEDUP_REMOVED lines=11> */
.L_x_33191:
[----:B------:R-:W-:Y:S02]  /*5a60*/  HADD2.F32 R4, -RZ, R4.H0_H0 ;  /* 0x20000004ff047230 */ /* 0x000fe40000004100 */
[----:B------:R-:W-:Y:S02]  /*5a70*/  IMAD.MOV.U32 R19, RZ, RZ, R23 ;  /* 0x000000ffff137224 */ /* 0x000fe400078e0017 */
[----:B------:R-:W1:Y:S02]  /*5a80*/  F2I.FTZ.TRUNC.NTZ R5, R4 ;  /* 0x0000000400057305 */ /* 0x000e64000021f100 */
[----:B-1----:R1:W-:Y:S01]  /*5a90*/  STG.E desc[UR36][R2.64], R5 ;  /* 0x0000000502007986 */ /* 0x0023e2000c101924 */
[----:B------:R-:W-:Y:S05]  /*5aa0*/  BRA `(.L_x_33189) ;  /* 0x0000000c00807947 */ /* 0x000fea0003800000 */
.L_x_33190:
[----:B------:R-:W-:Y:S02]  /*5ab0*/  HADD2.F32 R4, -RZ, R4.H0_H0 ;  /* 0x20000004ff047230 */ /* 0x000fe40000004100 */
[----:B------:R-:W-:Y:S02]  /*5ac0*/  IMAD.MOV.U32 R19, RZ, RZ, R23 ;  /* 0x000000ffff137224 */ /* 0x000fe400078e0017 */
[----:B------:R-:W1:Y:S02]  /*5ad0*/  F2I.FTZ.TRUNC.NTZ R5, R4 ;  /* 0x0000000400057305 */ /* 0x000e64000021f100 */
[----:B-1----:R1:W-:Y:S01]  /*5ae0*/  STG.E.U16 desc[UR36][R2.64], R5 ;  /* 0x0000000502007986 */ /* 0x0023e2000c101524 */
[----:B------:R-:W-:Y:S05]  /*5af0*/  BRA `(.L_x_33189) ;  /* 0x0000000c006c7947 */ /* 0x000fea0003800000 */
.L_x_33185:
        /* <DEDUP_REMOVED lines=10> */
.L_x_33193:
[----:B------:R1:W-:Y:S01]  /*5ba0*/  STG.E.U16 desc[UR36][R2.64], R4 ;  /* 0x0000000402007986 */ /* 0x0003e2000c101524 */
[----:B------:R-:W-:Y:S01]  /*5bb0*/  IMAD.MOV.U32 R19, RZ, RZ, R23 ;  /* 0x000000ffff137224 */ /* 0x000fe200078e0017 */
[----:B------:R-:W-:Y:S06]  /*5bc0*/  BRA `(.L_x_33189) ;  /* 0x0000000c00387947 */ /* 0x000fec0003800000 */
.L_x_33192:
        /* <DEDUP_REMOVED lines=11> */
.L_x_33195:
[----:B------:R-:W-:Y:S02]  /*5c80*/  HADD2.F32 R0, -RZ, R4.H0_H0 ;  /* 0x20000004ff007230 */ /* 0x000fe40000004100 */
[----:B------:R-:W-:-:S03]  /*5c90*/  IMAD.MOV.U32 R19, RZ, RZ, R23 ;  /* 0x000000ffff137224 */ /* 0x000fc600078e0017 */
[----:B------:R-:W-:-:S04]  /*5ca0*/  F2FP.F16.F32.PACK_AB R0, RZ, R0 ;  /* 0x00000000ff00723e */ /* 0x000fc800000000ff */
[----:B------:R-:W-:-:S05]  /*5cb0*/  PRMT R0, R0, 0x5410, RZ ;  /* 0x0000541000007816 */ /* 0x000fca00000000ff */
[----:B------:R1:W-:Y:S01]  /*5cc0*/  STG.E desc[UR36][R2.64], R0 ;  /* 0x0000000002007986 */ /* 0x0003e2000c101924 */
[----:B------:R-:W-:Y:S05]  /*5cd0*/  BRA `(.L_x_33189) ;  /* 0x0000000800f47947 */ /* 0x000fea0003800000 */
.L_x_33194:
[----:B------:R-:W-:Y:S02]  /*5ce0*/  HADD2.F32 R4, -RZ, R4.H0_H0 ;  /* 0x20000004ff047230 */ /* 0x000fe40000004100 */
[----:B------:R-:W-:-:S03]  /*5cf0*/  IMAD.MOV.U32 R19, RZ, RZ, R23 ;  /* 0x000000ffff137224 */ /* 0x000fc600078e0017 */
[----:B------:R-:W-:-:S06]  /*5d00*/  FMUL.FTZ R4, R4, 1 ;  /* 0x3f80000004047820 */ /* 0x000fcc0000410000 */
[----:B------:R-:W1:Y:S02]  /*5d10*/  F2F.F64.F32 R4, R4 ;  /* 0x0000000400047310 */ /* 0x000e640000201800 */
[----:B-1----:R1:W-:Y:S01]  /*5d20*/  STG.E.64 desc[UR36][R2.64], R4 ;  /* 0x0000000402007986 */ /* 0x0023e2000c101b24 */
[----:B------:R-:W-:Y:S05]  /*5d30*/  BRA `(.L_x_33189) ;  /* 0x0000000800dc7947 */ /* 0x000fea0003800000 */
.L_x_33184:
        /* <DEDUP_REMOVED lines=14> */
.L_x_33198:
[----:B------:R-:W-:Y:S01]  /*5e20*/  HADD2.F32 R4, -RZ, R4.H0_H0 ;  /* 0x20000004ff047230 */ /* 0x000fe20000004100 */
[----:B------:R-:W-:Y:S01]  /*5e30*/  CS2R R6, SRZ ;  /* 0x0000000000067805 */ /* 0x000fe2000001ff00 */
[----:B------:R-:W-:-:S03]  /*5e40*/  IMAD.MOV.U32 R19, RZ, RZ, R23 ;  /* 0x000000ffff137224 */ /* 0x000fc600078e0017 */
[----:B------:R-:W-:-:S06]  /*5e50*/  FMUL.FTZ R4, R4, 1 ;  /* 0x3f80000004047820 */ /* 0x000fcc0000410000 */
[----:B------:R-:W1:Y:S02]  /*5e60*/  F2F.F64.F32 R4, R4 ;  /* 0x0000000400047310 */ /* 0x000e640000201800 */
[----:B-1----:R1:W-:Y:S01]  /*5e70*/  STG.E.128 desc[UR36][R2.64], R4 ;  /* 0x0000000402007986 */ /* 0x0023e2000c101d24 */
[----:B------:R-:W-:Y:S05]  /*5e80*/  BRA `(.L_x_33189) ;  /* 0x0000000800887947 */ /* 0x000fea0003800000 */
.L_x_33197:
        /* <DEDUP_REMOVED lines=19> */
.L_x_33202:
[----:B------:R-:W-:Y:S05]  /*5fc0*/  BSYNC.RECONVERGENT B0 ;  /* 0x0000000000007941 */ /* 0x000fea0003800200 */
.L_x_33201:
[----:B------:R-:W-:Y:S01]  /*5fd0*/  LOP3.LUT R5, R0, 0x80, R5, 0xf8, !PT ;  /* 0x0000008000057812 */ /* 0x000fe200078ef805 */
[----:B------:R-:W-:-:S04]  /*5fe0*/  IMAD.MOV.U32 R19, RZ, RZ, R23 ;  /* 0x000000ffff137224 */ /* 0x000fc800078e0017 */
[----:B------:R1:W-:Y:S01]  /*5ff0*/  STG.E.U8 desc[UR36][R2.64], R5 ;  /* 0x0000000502007986 */ /* 0x0003e2000c101124 */
[----:B------:R-:W-:Y:S05]  /*6000*/  BRA `(.L_x_33189) ;  /* 0x0000000800287947 */ /* 0x000fea0003800000 */
.L_x_33200:
        /* <DEDUP_REMOVED lines=15> */
.L_x_33204:
[----:B------:R-:W-:Y:S05]  /*6100*/  BSYNC.RECONVERGENT B0 ;  /* 0x0000000000007941 */ /* 0x000fea0003800200 */
.L_x_33203:
[----:B------:R-:W-:Y:S01]  /*6110*/  LOP3.LUT R5, R0, 0x80, R5, 0xf8, !PT ;  /* 0x0000008000057812 */ /* 0x000fe200078ef805 */
[----:B------:R-:W-:-:S04]  /*6120*/  IMAD.MOV.U32 R19, RZ, RZ, R23 ;  /* 0x000000ffff137224 */ /* 0x000fc800078e0017 */
[----:B------:R1:W-:Y:S01]  /*6130*/  STG.E.U8 desc[UR36][R2.64], R5 ;  /* 0x0000000502007986 */ /* 0x0003e2000c101124 */
[----:B------:R-:W-:Y:S05]  /*6140*/  BRA `(.L_x_33189) ;  /* 0x0000000400d87947 */ /* 0x000fea0003800000 */
.L_x_33199:
[----:B------:R-:W-:Y:S02]  /*6150*/  HADD2.F32 R0, -RZ, R4.H0_H0 ;  /* 0x20000004ff007230 */ /* 0x000fe40000004100 */
[----:B------:R-:W-:-:S03]  /*6160*/  IMAD.MOV.U32 R19, RZ, RZ, R23 ;  /* 0x000000ffff137224 */ /* 0x000fc600078e0017 */
[----:B------:R-:W-:-:S05]  /*6170*/  F2FP.BF16.F32.PACK_AB R0, RZ, R0 ;  /* 0x00000000ff00723e */ /* 0x000fca00000010ff */
[----:B------:R1:W-:Y:S01]  /*6180*/  STG.E.U16 desc[UR36][R2.64], R0 ;  /* 0x0000000002007986 */ /* 0x0003e2000c101524 */
[----:B------:R-:W-:Y:S05]  /*6190*/  BRA `(.L_x_33189) ;  /* 0x0000000400c47947 */ /* 0x000fea0003800000 */
.L_x_33196:
        /* <DEDUP_REMOVED lines=13> */
.L_x_33207:
        /* <DEDUP_REMOVED lines=13> */
.L_x_33210:
[----:B------:R-:W-:-:S04]  /*6340*/  SHF.R.U32.HI R0, RZ, 0x14, R5 ;  /* 0x00000014ff007819 */ /* 0x000fc80000011605 */
[----:B------:R-:W-:-:S04]  /*6350*/  LOP3.LUT R0, R0, 0x1, RZ, 0xc0, !PT ;  /* 0x0000000100007812 */ /* 0x000fc800078ec0ff */
[----:B------:R-:W-:-:S04]  /*6360*/  IADD3 R0, PT, PT, R5, 0x487ffff, R0 ;  /* 0x0487ffff05007810 */ /* 0x000fc80007ffe000 */
[----:B------:R-:W-:-:S04]  /*6370*/  SHF.R.U32.HI R0, RZ, 0x14, R0 ;  /* 0x00000014ff007819 */ /* 0x000fc80000011600 */
[----:B------:R-:W-:-:S07]  /*6380*/  LOP3.LUT R4, R0, 0xff, RZ, 0xc0, !PT ;  /* 0x000000ff00047812 */ /* 0x000fce00078ec0ff */
.L_x_33211:
[----:B------:R-:W-:-:S04]  /*6390*/  SHF.R.U32.HI R5, RZ, 0x18, R5 ;  /* 0x00000018ff057819 */ /* 0x000fc80000011605 */
[----:B------:R-:W-:-:S04]  /*63a0*/  LOP3.LUT R4, R4, 0x80, R5, 0xf8, !PT ;  /* 0x0000008004047812 */ /* 0x000fc800078ef805 */
[----:B------:R-:W-:-:S07]  /*63b0*/  PRMT R0, R4, 0x7610, R0 ;  /* 0x0000761004007816 */ /* 0x000fce0000000000 */
.L_x_33209:
[----:B------:R-:W-:Y:S05]  /*63c0*/  BSYNC.RECONVERGENT B0 ;  /* 0x0000000000007941 */ /* 0x000fea0003800200 */
.L_x_33208:
[----:B------:R1:W-:Y:S01]  /*63d0*/  STG.E.U8 desc[UR36][R2.64], R0 ;  /* 0x0000000002007986 */ /* 0x0003e2000c101124 */
[----:B------:R-:W-:Y:S01]  /*63e0*/  IMAD.MOV.U32 R19, RZ, RZ, R23 ;  /* 0x000000ffff137224 */ /* 0x000fe200078e0017 */
[----:B------:R-:W-:Y:S06]  /*63f0*/  BRA `(.L_x_33189) ;  /* 0x00000004002c7947 */ /* 0x000fec0003800000 */
.L_x_33206:
        /* <DEDUP_REMOVED lines=13> */
.L_x_33214:
[----:B------:R-:W-:-:S04]  /*64d0*/  SHF.R.U32.HI R0, RZ, 0x15, R5 ;  /* 0x00000015ff007819 */ /* 0x000fc80000011605 */
[----:B------:R-:W-:-:S04]  /*64e0*/  LOP3.LUT R0, R0, 0x1, RZ, 0xc0, !PT ;  /* 0x0000000100007812 */ /* 0x000fc800078ec0ff */
[----:B------:R-:W-:-:S04]  /*64f0*/  IADD3 R0, PT, PT, R5, 0x88fffff, R0 ;  /* 0x088fffff05007810 */ /* 0x000fc80007ffe000 */
[----:B------:R-:W-:-:S04]  /*6500*/  SHF.R.U32.HI R0, RZ, 0x15, R0 ;  /* 0x00000015ff007819 */ /* 0x000fc80000011600 */
[----:B------:R-:W-:-:S07]  /*6510*/  LOP3.LUT R4, R0, 0xff, RZ, 0xc0, !PT ;  /* 0x000000ff00047812 */ /* 0x000fce00078ec0ff */
.L_x_33215:
[----:B------:R-:W-:-:S04]  /*6520*/  SHF.R.U32.HI R5, RZ, 0x18, R5 ;  /* 0x00000018ff057819 */ /* 0x000fc80000011605 */
[----:B------:R-:W-:-:S04]  /*6530*/  LOP3.LUT R4, R4, 0x80, R5, 0xf8, !PT ;  /* 0x0000008004047812 */ /* 0x000fc800078ef805 */
[----:B------:R-:W-:-:S07]  /*6540*/  PRMT R0, R4, 0x7610, R0 ;  /* 0x0000761004007816 */ /* 0x000fce0000000000 */
.L_x_33213:
[----:B------:R-:W-:Y:S05]  /*6550*/  BSYNC.RECONVERGENT B0 ;  /* 0x0000000000007941 */ /* 0x000fea0003800200 */
.L_x_33212:
[----:B------:R4:W-:Y:S01]  /*6560*/  STG.E.U8 desc[UR36][R2.64], R0 ;  /* 0x0000000002007986 */ /* 0x0009e2000c101124 */
[----:B------:R-:W-:Y:S01]  /*6570*/  IMAD.MOV.U32 R19, RZ, RZ, R23 ;  /* 0x000000ffff137224 */ /* 0x000fe200078e0017 */
[----:B------:R-:W-:Y:S06]  /*6580*/  BRA `(.L_x_33189) ;  /* 0x0000000000c87947 */ /* 0x000fec0003800000 */
.L_x_33205:
[----:B------:R-:W-:-:S13]  /*6590*/  ISETP.NE.AND P0, PT, R0, 0x1c, PT ;  /* 0x0000001c0000780c */ /* 0x000fda0003f05270 */
[----:B------:R-:W-:Y:S05]  /*65a0*/  @!P0 BRA `(.L_x_33216) ;  /* 0x0000000000b08947 */ /* 0x000fea0003800000 */
[----:B------:R-:W-:-:S13]  /*65b0*/  ISETP.NE.AND P0, PT, R0, 0x1d, PT ;  /* 0x0000001d0000780c */ /* 0x000fda0003f05270 */
[----:B------:R-:W-:Y:S05]  /*65c0*/  @!P0 BRA `(.L_x_33217) ;  /* 0x0000000000948947 */ /* 0x000fea0003800000 */
[----:B------:R-:W-:-:S13]  /*65d0*/  ISETP.NE.AND P0, PT, R0, 0x2c, PT ;  /* 0x0000002c0000780c */ /* 0x000fda0003f05270 */
[----:B------:R-:W-:Y:S05]  /*65e0*/  @!P0 BRA `(.L_x_33218) ;  /* 0x0000000000488947 */ /* 0x000fea0003800000 */
.L_x_33188:
        /* <DEDUP_REMOVED lines=13> */
[----:B0-----:R-:W-:-:S07]  /*66c0*/  IMAD.U32 R11, RZ, RZ, UR5 ;  /* 0x00000005ff0b7e24 */ /* 0x001fce000f8e00ff */
[----:B------:R-:W-:-:S07]  /*66d0*/  LEPC R20, `(.L_x_33219) ;  /* 0x000000001014794e */ /* 0x000fce0000000000 */
[----:B---3--:R-:W-:Y:S05]  /*66e0*/  CALL.ABS.NOINC R2 ;  /* 0x0000000002007343 */ /* 0x008fea0003c00000 */
.L_x_33219:
[----:B------:R-:W-:Y:S01]  /*66f0*/  IMAD.MOV.U32 R19, RZ, RZ, R23 ;  /* 0x000000ffff137224 */ /* 0x000fe200078e0017 */
[----:B------:R-:W-:Y:S06]  /*6700*/  BRA `(.L_x_33189) ;  /* 0x0000000000687947 */ /* 0x000fec0003800000 */
.L_x_33218:
        /* <DEDUP_REMOVED lines=17> */
.L_x_33217:
[----:B------:R-:W-:Y:S02]  /*6820*/  HADD2.F32 R4, -RZ, R4.H0_H0 ;  /* 0x20000004ff047230 */ /* 0x000fe40000004100 */
[----:B------:R-:W-:-:S04]  /*6830*/  IMAD.MOV.U32 R19, RZ, RZ, R23 ;  /* 0x000000ffff137224 */ /* 0x000fc800078e0017 */
[----:B------:R-:W1:Y:S02]  /*6840*/  F2I.U64.TRUNC R4, R4 ;  /* 0x0000000400047311 */ /* 0x000e64000020d800 */
[----:B-1----:R2:W-:Y:S01]  /*6850*/  STG.E.64 desc[UR36][R2.64], R4 ;  /* 0x0000000402007986 */ /* 0x0025e2000c101b24 */
[----:B------:R-:W-:Y:S05]  /*6860*/  BRA `(.L_x_33189) ;  /* 0x0000000000107947 */ /* 0x000fea0003800000 */
.L_x_33216:
[----:B------:R-:W-:Y:S02]  /*6870*/  HADD2.F32 R4, -RZ, R4.H0_H0 ;  /* 0x20000004ff047230 */ /* 0x000fe40000004100 */
[----:B------:R-:W-:Y:S02]  /*6880*/  IMAD.MOV.U32 R19, RZ, RZ, R23 ;  /* 0x000000ffff137224 */ /* 0x000fe400078e0017 */
[----:B------:R-:W1:Y:S02]  /*6890*/  F2I.FTZ.U32.TRUNC.NTZ R5, R4 ;  /* 0x0000000400057305 */ /* 0x000e64000021f000 */
[----:B-1----:R1:W-:Y:S03]  /*68a0*/  STG.E desc[UR36][R2.64], R5 ;  /* 0x0000000502007986 */ /* 0x0023e6000c101924 */
.L_x_33189:
        /* <DEDUP_REMOVED lines=25> */
.L_x_33224:
[----:B------:R-:W-:-:S06]  /*6a40*/  HADD2.F32 R5, -RZ, R25.H0_H0 ;  /* 0x20000019ff057230 */ /* 0x000fcc0000004100 */
[----:B------:R-:W1:Y:S02]  /*6a50*/  F2I.S64.TRUNC R4, R5 ;  /* 0x0000000500047311 */ /* 0x000e64000020d900 */
[----:B-1----:R1:W-:Y:S01]  /*6a60*/  STG.E.U8 desc[UR36][R2.64], R4 ;  /* 0x0000000402007986 */ /* 0x0023e2000c101124 */
[----:B------:R-:W-:Y:S05]  /*6a70*/  BRA `(.L_x_33226) ;  /* 0x0000000c006c7947 */ /* 0x000fea0003800000 */
.L_x_33223:
        /* <DEDUP_REMOVED lines=10> */
.L_x_33228:
[----:B------:R-:W-:-:S06]  /*6b20*/  HADD2.F32 R25, -RZ, R25.H0_H0 ;  /* 0x20000019ff197230 */ /* 0x000fcc0000004100 */
[----:B------:R-:W1:Y:S02]  /*6b30*/  F2I.FTZ.TRUNC.NTZ R25, R25 ;  /* 0x0000001900197305 */ /* 0x000e64000021f100 */
[----:B-1----:R1:W-:Y:S01]  /*6b40*/  STG.E desc[UR36][R2.64], R25 ;  /* 0x0000001902007986 */ /* 0x0023e2000c101924 */
[----:B------:R-:W-:Y:S05]  /*6b50*/  BRA `(.L_x_33226) ;  /* 0x0000000c00347947 */ /* 0x000fea0003800000 */
.L_x_33227:
[----:B------:R-:W-:-:S06]  /*6b60*/  HADD2.F32 R25, -RZ, R25.H0_H0 ;  /* 0x20000019ff197230 */ /* 0x000fcc0000004100 */
[----:B------:R-:W1:Y:S02]  /*6b70*/  F2I.FTZ.TRUNC.NTZ R25, R25 ;  /* 0x0000001900197305 */ /* 0x000e64000021f100 */
[----:B-1----:R1:W-:Y:S01]  /*6b80*/  STG.E.U16 desc[UR36][R2.64], R25 ;  /* 0x0000001902007986 */ /* 0x0023e2000c101524 */
[----:B------:R-:W-:Y:S05]  /*6b90*/  BRA `(.L_x_33226) ;  /* 0x0000000c00247947 */ /* 0x000fea0003800000 */
.L_x_33222:
        /* <DEDUP_REMOVED lines=9> */
.L_x_33230:
[----:B------:R1:W-:Y:S01]  /*6c30*/  STG.E.U16 desc[UR36][R2.64], R25 ;  /* 0x0000001902007986 */ /* 0x0003e2000c101524 */
[----:B------:R-:W-:Y:S05]  /*6c40*/  BRA `(.L_x_33226) ;  /* 0x0000000800f87947 */ /* 0x000fea0003800000 */
.L_x_33229:
        /* <DEDUP_REMOVED lines=10> */
.L_x_33232:
[----:B------:R-:W-:-:S05]  /*6cf0*/  HADD2.F32 R0, -RZ, R25.H0_H0 ;  /* 0x20000019ff007230 */ /* 0x000fca0000004100 */
[----:B------:R-:W-:-:S04]  /*6d00*/  F2FP.F16.F32.PACK_AB R0, RZ, R0 ;  /* 0x00000000ff00723e */ /* 0x000fc800000000ff */
[----:B------:R-:W-:-:S05]  /*6d10*/  PRMT R0, R0, 0x5410, RZ ;  /* 0x0000541000007816 */ /* 0x000fca00000000ff */
[----:B------:R1:W-:Y:S01]  /*6d20*/  STG.E desc[UR36][R2.64], R0 ;  /* 0x0000000002007986 */ /* 0x0003e2000c101924 */
[----:B------:R-:W-:Y:S05]  /*6d30*/  BRA `(.L_x_33226) ;  /* 0x0000000800bc7947 */ /* 0x000fea0003800000 */
.L_x_33231:
[----:B------:R-:W-:-:S05]  /*6d40*/  HADD2.F32 R4, -RZ, R25.H0_H0 ;  /* 0x20000019ff047230 */ /* 0x000fca0000004100 */
[----:B------:R-:W-:-:S06]  /*6d50*/  FMUL.FTZ R4, R4, 1 ;  /* 0x3f80000004047820 */ /* 0x000fcc0000410000 */
[----:B------:R-:W1:Y:S02]  /*6d60*/  F2F.F64.F32 R4, R4 ;  /* 0x0000000400047310 */ /* 0x000e640000201800 */
[----:B-1----:R1:W-:Y:S01]  /*6d70*/  STG.E.64 desc[UR36][R2.64], R4 ;  /* 0x0000000402007986 */ /* 0x0023e2000c101b24 */
[----:B------:R-:W-:Y:S05]  /*6d80*/  BRA `(.L_x_33226) ;  /* 0x0000000800a87947 */ /* 0x000fea0003800000 */
.L_x_33221:
        /* <DEDUP_REMOVED lines=14> */
.L_x_33236:
        /* <DEDUP_REMOVED lines=18> */
.L_x_33239:
[----:B------:R-:W-:-:S04]  /*6f90*/  SHF.R.U32.HI R5, RZ, 0x18, R5 ;  /* 0x00000018ff057819 */ /* 0x000fc80000011605 */
[----:B------:R-:W-:-:S07]  /*6fa0*/  LOP3.LUT R0, R0, 0x80, R5, 0xf8, !PT ;  /* 0x0000008000007812 */ /* 0x000fce00078ef805 */
.L_x_33238:
[----:B------:R-:W-:Y:S05]  /*6fb0*/  BSYNC.RECONVERGENT B0 ;  /* 0x0000000000007941 */ /* 0x000fea0003800200 */
.L_x_33237:
[----:B------:R1:W-:Y:S01]  /*6fc0*/  STG.E.U8 desc[UR36][R2.64], R0 ;  /* 0x0000000002007986 */ /* 0x0003e2000c101124 */
[----:B------:R-:W-:Y:S05]  /*6fd0*/  BRA `(.L_x_33226) ;  /* 0x0000000800147947 */ /* 0x000fea0003800000 */
.L_x_33235:
        /* <DEDUP_REMOVED lines=18> */
.L_x_33242:
[----:B------:R-:W-:-:S04]  /*7100*/  SHF.R.U32.HI R5, RZ, 0x18, R5 ;  /* 0x00000018ff057819 */ /* 0x000fc80000011605 */
[----:B------:R-:W-:-:S07]  /*7110*/  LOP3.LUT R0, R0, 0x80, R5, 0xf8, !PT ;  /* 0x0000008000007812 */ /* 0x000fce00078ef805 */
.L_x_33241:
[----:B------:R-:W-:Y:S05]  /*7120*/  BSYNC.RECONVERGENT B0 ;  /* 0x0000000000007941 */ /* 0x000fea0003800200 */
.L_x_33240:
[----:B------:R4:W-:Y:S01]  /*7130*/  STG.E.U8 desc[UR36][R2.64], R0 ;  /* 0x0000000002007986 */ /* 0x0009e2000c101124 */
[----:B------:R-:W-:Y:S05]  /*7140*/  BRA `(.L_x_33226) ;  /* 0x0000000400b87947 */ /* 0x000fea0003800000 */
.L_x_33234:
        /* <DEDUP_REMOVED lines=22> */
.L_x_33244:
[----:B------:R-:W-:-:S06]  /*72b0*/  HADD2.F32 R4, -RZ, R25.H0_H0 ;  /* 0x20000019ff047230 */ /* 0x000fcc0000004100 */
[----:B------:R-:W1:Y:S02]  /*72c0*/  F2I.U64.TRUNC R4, R4 ;  /* 0x0000000400047311 */ /* 0x000e64000020d800 */
[----:B-1----:R1:W-:Y:S01]  /*72d0*/  STG.E.64 desc[UR36][R2.64], R4 ;  /* 0x0000000402007986 */ /* 0x0023e2000c101b24 */
[----:B------:R-:W-:Y:S05]  /*72e0*/  BRA `(.L_x_33226) ;  /* 0x0000000400507947 */ /* 0x000fea0003800000 */
.L_x_33243:
[----:B------:R-:W-:-:S06]  /*72f0*/  HADD2.F32 R25, -RZ, R25.H0_H0 ;  /* 0x20000019ff197230 */ /* 0x000fcc0000004100 */
[----:B------:R-:W1:Y:S02]  /*7300*/  F2I.FTZ.U32.TRUNC.NTZ R25, R25 ;  /* 0x0000001900197305 */ /* 0x000e64000021f000 */
[----:B-1----:R3:W-:Y:S01]  /*7310*/  STG.E desc[UR36][R2.64], R25 ;  /* 0x0000001902007986 */ /* 0x0027e2000c101924 */
[----:B------:R-:W-:Y:S05]  /*7320*/  BRA `(.L_x_33226) ;  /* 0x0000000400407947 */ /* 0x000fea0003800000 */
.L_x_33233:
        /* <DEDUP_REMOVED lines=11> */
.L_x_33246:
[----:B------:R-:W-:Y:S01]  /*73e0*/  HADD2.F32 R25, -RZ, R25.H0_H0 ;  /* 0x20000019ff197230 */ /* 0x000fe20000004100 */
[----:B------:R-:W-:-:S04]  /*73f0*/  CS2R R6, SRZ ;  /* 0x0000000000067805 */ /* 0x000fc8000001ff00 */
[----:B------:R-:W-:-:S06]  /*7400*/  FMUL.FTZ R4, R25, 1 ;  /* 0x3f80000019047820 */ /* 0x000fcc0000410000 */
[----:B------:R-:W1:Y:S02]  /*7410*/  F2F.F64.F32 R4, R4 ;  /* 0x0000000400047310 */ /* 0x000e640000201800 */
[----:B-1----:R1:W-:Y:S01]  /*7420*/  STG.E.128 desc[UR36][R2.64], R4 ;  /* 0x0000000402007986 */ /* 0x0023e2000c101d24 */
[----:B------:R-:W-:Y:S05]  /*7430*/  BRA `(.L_x_33226) ;  /* 0x0000000000fc7947 */ /* 0x000fea0003800000 */
.L_x_33245:
[----:B------:R-:W-:-:S13]  /*7440*/  ISETP.NE.AND P0, PT, R0, 0xf, PT ;  /* 0x0000000f0000780c */ /* 0x000fda0003f05270 */
[----:B------:R-:W-:Y:S05]  /*7450*/  @!P0 BRA `(.L_x_33247) ;  /* 0x0000000000e88947 */ /* 0x000fea0003800000 */
[----:B------:R-:W-:-:S13]  /*7460*/  ISETP.NE.AND P0, PT, R0, 0x17, PT ;  /* 0x000000170000780c */ /* 0x000fda0003f05270 */
[----:B------:R-:W-:Y:S05]  /*7470*/  @!P0 BRA `(.L_x_33248) ;  /* 0x0000000000908947 */ /* 0x000fea0003800000 */
[----:B------:R-:W-:-:S13]  /*7480*/  ISETP.NE.AND P0, PT, R0, 0x18, PT ;  /* 0x000000180000780c */ /* 0x000fda0003f05270 */
[----:B------:R-:W-:Y:S05]  /*7490*/  @!P0 BRA `(.L_x_33249) ;  /* 0x0000000000448947 */ /* 0x000fea0003800000 */
.L_x_33225:
        /* <DEDUP_REMOVED lines=16> */
.L_x_33250:
[----:B------:R-:W-:Y:S05]  /*75a0*/  BRA `(.L_x_33226) ;  /* 0x0000000000a07947 */ /* 0x000fea0003800000 */
.L_x_33249:
        /* <DEDUP_REMOVED lines=13> */
.L_x_33252:
[----:B------:R-:W-:Y:S05]  /*7680*/  BSYNC.RECONVERGENT B0 ;  /* 0x0000000000007941 */ /* 0x000fea0003800200 */
.L_x_33251:
[----:B------:R-:W-:-:S05]  /*7690*/  LOP3.LUT R5, R0, 0x80, R5, 0xf8, !PT ;  /* 0x0000008000057812 */ /* 0x000fca00078ef805 */
[----:B------:R1:W-:Y:S01]  /*76a0*/  STG.E.U8 desc[UR36][R2.64], R5 ;  /* 0x0000000502007986 */ /* 0x0003e2000c101124 */
[----:B------:R-:W-:Y:S05]  /*76b0*/  BRA `(.L_x_33226) ;  /* 0x00000000005c7947 */ /* 0x000fea0003800000 */
.L_x_33248:
        /* <DEDUP_REMOVED lines=12> */
.L_x_33254:
[----:B------:R-:W-:Y:S01]  /*7780*/  IMAD.MOV.U32 R0, RZ, RZ, 0x7f ;  /* 0x0000007fff007424 */ /* 0x000fe200078e00ff */
[----:B------:R-:W-:-:S04]  /*7790*/  ISETP.GT.U32.AND P0, PT, R4, 0x7f800000, PT ;  /* 0x7f8000000400780c */ /* 0x000fc80003f04070 */
[----:B------:R-:W-:-:S09]  /*77a0*/  SEL R0, R0, 0x7c, P0 ;  /* 0x0000007c00007807 */ /* 0x000fd20000000000 */
.L_x_33255:
[----:B------:R-:W-:Y:S05]  /*77b0*/  BSYNC.RECONVERGENT B0 ;  /* 0x0000000000007941 */ /* 0x000fea0003800200 */
.L_x_33253:
[----:B------:R-:W-:-:S04]  /*77c0*/  SHF.R.U32.HI R5, RZ, 0x18, R5 ;  /* 0x00000018ff057819 */ /* 0x000fc80000011605 */
[----:B------:R-:W-:-:S05]  /*77d0*/  LOP3.LUT R5, R0, 0x80, R5, 0xf8, !PT ;  /* 0x0000008000057812 */ /* 0x000fca00078ef805 */
[----:B------:R1:W-:Y:S01]  /*77e0*/  STG.E.U8 desc[UR36][R2.64], R5 ;  /* 0x0000000502007986 */ /* 0x0003e2000c101124 */
[----:B------:R-:W-:Y:S05]  /*77f0*/  BRA `(.L_x_33226) ;  /* 0x00000000000c7947 */ /* 0x000fea0003800000 */
.L_x_33247:
[----:B------:R-:W-:-:S05]  /*7800*/  HADD2.F32 R0, -RZ, R25.H0_H0 ;  /* 0x20000019ff007230 */ /* 0x000fca0000004100 */
[----:B------:R-:W-:-:S05]  /*7810*/  F2FP.BF16.F32.PACK_AB R0, RZ, R0 ;  /* 0x00000000ff00723e */ /* 0x000fca00000010ff */
[----:B------:R1:W-:Y:S02]  /*7820*/  STG.E.U16 desc[UR36][R2.64], R0 ;  /* 0x0000000002007986 */ /* 0x0003e4000c101524 */
.L_x_33226:
[----:B------:R-:W-:-:S07]  /*7830*/  VIADD R19, R19, 0x80 ;  /* 0x0000008013137836 */ /* 0x000fce0000000000 */
.L_x_33183:
[----:B------:R-:W-:-:S13]  /*7840*/  ISETP.GE.AND P0, PT, R19, R16, PT ;  /* 0x000000101300720c */ /* 0x000fda0003f06270 */
[----:B------:R-:W-:Y:S05]  /*7850*/  @P0 BREAK.RELIABLE B6 ;  /* 0x0000000000060942 */ /* 0x000fea0003800100 */
[----:B------:R-:W-:Y:S05]  /*7860*/  @P0 BRA `(.L_x_33220) ;  /* 0x0000000c00dc0947 */ /* 0x000fea0003800000 */
[----:B------:R-:W-:Y:S05]  /*7870*/  BSYNC.RELIABLE B6 ;  /* 0x0000000000067941 */ /* 0x000fea0003800100 */
.L_x_33182:
        /* <DEDUP_REMOVED lines=22> */
.L_x_33259:
[----:B------:R-:W-:-:S06]  /*79e0*/  HADD2.F32 R5, -RZ, R24.H0_H0 ;  /* 0x20000018ff057230 */ /* 0x000fcc0000004100 */
[----:B------:R-:W1:Y:S02]  /*79f0*/  F2I.S64.TRUNC R4, R5 ;  /* 0x0000000500047311 */ /* 0x000e64000020d900 */
[----:B-1----:R1:W-:Y:S01]  /*7a00*/  STG.E.U8 desc[UR36][R2.64], R4 ;  /* 0x0000000402007986 */ /* 0x0023e2000c101124 */
[----:B------:R-:W-:Y:S05]  /*7a10*/  BRA `(.L_x_33261) ;  /* 0x0000000c006c7947 */ /* 0x000fea0003800000 */
.L_x_33258:
        /* <DEDUP_REMOVED lines=10> */
.L_x_33263:
[----:B------:R-:W-:-:S04]  /*7ac0*/  HADD2.F32 R24, -RZ, R24.H0_H0 ;  /* 0x20000018ff187230 */ /* 0x000fc80000004100 */
[----:B------:R-:W1:Y:S02]  /*7ad0*/  F2I.FTZ.TRUNC.NTZ R5, R24 ;  /* 0x0000001800057305 */ /* 0x000e64000021f100 */
[----:B-1----:R1:W-:Y:S01]  /*7ae0*/  STG.E desc[UR36][R2.64], R5 ;  /* 0x0000000502007986 */ /* 0x0023e2000c101924 */
[----:B------:R-:W-:Y:S05]  /*7af0*/  BRA `(.L_x_33261) ;  /* 0x0000000c00347947 */ /* 0x000fea0003800000 */
.L_x_33262:
[----:B------:R-:W-:-:S04]  /*7b00*/  HADD2.F32 R24, -RZ, R24.H0_H0 ;  /* 0x20000018ff187230 */ /* 0x000fc80000004100 */
[----:B------:R-:W1:Y:S02]  /*7b10*/  F2I.FTZ.TRUNC.NTZ R5, R24 ;  /* 0x0000001800057305 */ /* 0x000e64000021f100 */
[----:B-1----:R1:W-:Y:S01]  /*7b20*/  STG.E.U16 desc[UR36][R2.64], R5 ;  /* 0x0000000502007986 */ /* 0x0023e2000c101524 */
[----:B------:R-:W-:Y:S05]  /*7b30*/  BRA `(.L_x_33261) ;  /* 0x0000000c00247947 */ /* 0x000fea0003800000 */
.L_x_33257:
        /* <DEDUP_REMOVED lines=9> */
.L_x_33265:
[----:B------:R1:W-:Y:S01]  /*7bd0*/  STG.E.U16 desc[UR36][R2.64], R24 ;  /* 0x0000001802007986 */ /* 0x0003e2000c101524 */
[----:B------:R-:W-:Y:S05]  /*7be0*/  BRA `(.L_x_33261) ;  /* 0x0000000800f87947 */ /* 0x000fea0003800000 */
.L_x_33264:
        /* <DEDUP_REMOVED lines=10> */
.L_x_33267:
[----:B------:R-:W-:-:S05]  /*7c90*/  HADD2.F32 R0, -RZ, R24.H0_H0 ;  /* 0x20000018ff007230 */ /* 0x000fca0000004100 */
[----:B------:R-:W-:-:S04]  /*7ca0*/  F2FP.F16.F32.PACK_AB R0, RZ, R0 ;  /* 0x00000000ff00723e */ /* 0x000fc800000000ff */
[----:B------:R-:W-:-:S05]  /*7cb0*/  PRMT R0, R0, 0x5410, RZ ;  /* 0x0000541000007816 */ /* 0x000fca00000000ff */
[----:B------:R3:W-:Y:S01]  /*7cc0*/  STG.E desc[UR36][R2.64], R0 ;  /* 0x0000000002007986 */ /* 0x0007e2000c101924 */
[----:B------:R-:W-:Y:S05]  /*7cd0*/  BRA `(.L_x_33261) ;  /* 0x0000000800bc7947 */ /* 0x000fea0003800000 */
.L_x_33266:
[----:B------:R-:W-:-:S05]  /*7ce0*/  HADD2.F32 R4, -RZ, R24.H0_H0 ;  /* 0x20000018ff047230 */ /* 0x000fca0000004100 */
[----:B------:R-:W-:-:S06]  /*7cf0*/  FMUL.FTZ R4, R4, 1 ;  /* 0x3f80000004047820 */ /* 0x000fcc0000410000 */
[----:B------:R-:W1:Y:S02]  /*7d00*/  F2F.F64.F32 R4, R4 ;  /* 0x0000000400047310 */ /* 0x000e640000201800 */
[----:B-1----:R1:W-:Y:S01]  /*7d10*/  STG.E.64 desc[UR36][R2.64], R4 ;  /* 0x0000000402007986 */ /* 0x0023e2000c101b24 */
[----:B------:R-:W-:Y:S05]  /*7d20*/  BRA `(.L_x_33261) ;  /* 0x0000000800a87947 */ /* 0x000fea0003800000 */
.L_x_33256:
        /* <DEDUP_REMOVED lines=14> */
.L_x_33271:
        /* <DEDUP_REMOVED lines=18> */
.L_x_33274:
[----:B------:R-:W-:-:S04]  /*7f30*/  SHF.R.U32.HI R5, RZ, 0x18, R5 ;  /* 0x00000018ff057819 */ /* 0x000fc80000011605 */
[----:B------:R-:W-:-:S07]  /*7f40*/  LOP3.LUT R0, R0, 0x80, R5, 0xf8, !PT ;  /* 0x0000008000007812 */ /* 0x000fce00078ef805 */
.L_x_33273:
[----:B------:R-:W-:Y:S05]  /*7f50*/  BSYNC.RECONVERGENT B0 ;  /* 0x0000000000007941 */ /* 0x000fea0003800200 */
.L_x_33272:
[----:B------:R1:W-:Y:S01]  /*7f60*/  STG.E.U8 desc[UR36][R2.64], R0 ;  /* 0x0000000002007986 */ /* 0x0003e2000c101124 */
[----:B------:R-:W-:Y:S05]  /*7f70*/  BRA `(.L_x_33261) ;  /* 0x0000000800147947 */ /* 0x000fea0003800000 */
.L_x_33270:
        /* <DEDUP_REMOVED lines=18> */
.L_x_33277:
[----:B------:R-:W-:-:S04]  /*80a0*/  SHF.R.U32.HI R5, RZ, 0x18, R5 ;  /* 0x00000018ff057819 */ /* 0x000fc80000011605 */
[----:B------:R-:W-:-:S07]  /*80b0*/  LOP3.LUT R0, R0, 0x80, R5, 0xf8, !PT ;  /* 0x0000008000007812 */ /* 0x000fce00078ef805 */
.L_x_33276:
[----:B------:R-:W-:Y:S05]  /*80c0*/  BSYNC.RECONVERGENT B0 ;  /* 0x0000000000007941 */ /* 0x000fea0003800200 */
.L_x_33275:
[----:B------:R1:W-:Y:S01]  /*80d0*/  STG.E.U8 desc[UR36][R2.64], R0 ;  /* 0x0000000002007986 */ /* 0x0003e2000c101124 */
[----:B------:R-:W-:Y:S05]  /*80e0*/  BRA `(.L_x_33261) ;  /* 0x0000000400b87947 */ /* 0x000fea0003800000 */
.L_x_33269:
        /* <DEDUP_REMOVED lines=22> */
.L_x_33279:
[----:B------:R-:W-:-:S06]  /*8250*/  HADD2.F32 R4, -RZ, R24.H0_H0 ;  /* 0x20000018ff047230 */ /* 0x000fcc0000004100 */
[----:B------:R-:W1:Y:S02]  /*8260*/  F2I.U64.TRUNC R4, R4 ;  /* 0x0000000400047311 */ /* 0x000e64000020d800 */
[----:B-1----:R1:W-:Y:S01]  /*8270*/  STG.E.64 desc[UR36][R2.64], R4 ;  /* 0x0000000402007986 */ /* 0x0023e2000c101b24 */
[----:B------:R-:W-:Y:S05]  /*8280*/  BRA `(.L_x_33261) ;  /* 0x0000000400507947 */ /* 0x000fea0003800000 */
.L_x_33278:
[----:B------:R-:W-:-:S04]  /*8290*/  HADD2.F32 R24, -RZ, R24.H0_H0 ;  /* 0x20000018ff187230 */ /* 0x000fc80000004100 */
[----:B------:R-:W1:Y:S02]  /*82a0*/  F2I.FTZ.U32.TRUNC.NTZ R5, R24 ;  /* 0x0000001800057305 */ /* 0x000e64000021f000 */
[----:B-1----:R1:W-:Y:S01]  /*82b0*/  STG.E desc[UR36][R2.64], R5 ;  /* 0x0000000502007986 */ /* 0x0023e2000c101924 */
[----:B------:R-:W-:Y:S05]  /*82c0*/  BRA `(.L_x_33261) ;  /* 0x0000000400407947 */ /* 0x000fea0003800000 */
.L_x_33268:
        /* <DEDUP_REMOVED lines=11> */
.L_x_33281:
[----:B------:R-:W-:Y:S01]  /*8380*/  HADD2.F32 R24, -RZ, R24.H0_H0 ;  /* 0x20000018ff187230 */ /* 0x000fe20000004100 */
[----:B------:R-:W-:-:S04]  /*8390*/  CS2R R6, SRZ ;  /* 0x0000000000067805 */ /* 0x000fc8000001ff00 */
[----:B------:R-:W-:-:S06]  /*83a0*/  FMUL.FTZ R4, R24, 1 ;  /* 0x3f80000018047820 */ /* 0x000fcc0000410000 */
[----:B------:R-:W1:Y:S02]  /*83b0*/  F2F.F64.F32 R4, R4 ;  /* 0x0000000400047310 */ /* 0x000e640000201800 */
[----:B-1----:R1:W-:Y:S01]  /*83c0*/  STG.E.128 desc[UR36][R2.64], R4 ;  /* 0x0000000402007986 */ /* 0x0023e2000c101d24 */
[----:B------:R-:W-:Y:S05]  /*83d0*/  BRA `(.L_x_33261) ;  /* 0x0000000000fc7947 */ /* 0x000fea0003800000 */
.L_x_33280:
[----:B------:R-:W-:-:S13]  /*83e0*/  ISETP.NE.AND P0, PT, R0, 0xf, PT ;  /* 0x0000000f0000780c */ /* 0x000fda0003f05270 */
[----:B------:R-:W-:Y:S05]  /*83f0*/  @!P0 BRA `(.L_x_33282) ;  /* 0x0000000000e88947 */ /* 0x000fea0003800000 */
[----:B------:R-:W-:-:S13]  /*8400*/  ISETP.NE.AND P0, PT, R0, 0x17, PT ;  /* 0x000000170000780c */ /* 0x000fda0003f05270 */
[----:B------:R-:W-:Y:S05]  /*8410*/  @!P0 BRA `(.L_x_33283) ;  /* 0x0000000000908947 */ /* 0x000fea0003800000 */
[----:B------:R-:W-:-:S13]  /*8420*/  ISETP.NE.AND P0, PT, R0, 0x18, PT ;  /* 0x000000180000780c */ /* 0x000fda0003f05270 */
[----:B------:R-:W-:Y:S05]  /*8430*/  @!P0 BRA `(.L_x_33284) ;  /* 0x0000000000448947 */ /* 0x000fea0003800000 */
.L_x_33260:
        /* <DEDUP_REMOVED lines=16> */
.L_x_33285:
[----:B------:R-:W-:Y:S05]  /*8540*/  BRA `(.L_x_33261) ;  /* 0x0000000000a07947 */ /* 0x000fea0003800000 */
.L_x_33284:
        /* <DEDUP_REMOVED lines=13> */
.L_x_33287:
[----:B------:R-:W-:Y:S05]  /*8620*/  BSYNC.RECONVERGENT B0 ;  /* 0x0000000000007941 */ /* 0x000fea0003800200 */
.L_x_33286:
[----:B------:R-:W-:-:S05]  /*8630*/  LOP3.LUT R5, R0, 0x80, R5, 0xf8, !PT ;  /* 0x0000008000057812 */ /* 0x000fca00078ef805 */
[----:B------:R1:W-:Y:S01]  /*8640*/  STG.E.U8 desc[UR36][R2.64], R5 ;  /* 0x0000000502007986 */ /* 0x0003e2000c101124 */
[----:B------:R-:W-:Y:S05]  /*8650*/  BRA `(.L_x_33261) ;  /* 0x00000000005c7947 */ /* 0x000fea0003800000 */
.L_x_33283:
        /* <DEDUP_REMOVED lines=12> */
.L_x_33289:
[----:B------:R-:W-:Y:S01]  /*8720*/  IMAD.MOV.U32 R0, RZ, RZ, 0x7f ;  /* 0x0000007fff007424 */ /* 0x000fe200078e00ff */
[----:B------:R-:W-:-:S04]  /*8730*/  ISETP.GT.U32.AND P0, PT, R4, 0x7f800000, PT ;  /* 0x7f8000000400780c */ /* 0x000fc80003f04070 */
[----:B------:R-:W-:-:S09]  /*8740*/  SEL R0, R0, 0x7c, P0 ;  /* 0x0000007c00007807 */ /* 0x000fd20000000000 */
.L_x_33290:
[----:B------:R-:W-:Y:S05]  /*8750*/  BSYNC.RECONVERGENT B0 ;  /* 0x0000000000007941 */ /* 0x000fea0003800200 */
.L_x_33288:
[----:B------:R-:W-:-:S04]  /*8760*/  SHF.R.U32.HI R5, RZ, 0x18, R5 ;  /* 0x00000018ff057819 */ /* 0x000fc80000011605 */
[----:B------:R-:W-:-:S05]  /*8770*/  LOP3.LUT R5, R0, 0x80, R5, 0xf8, !PT ;  /* 0x0000008000057812 */ /* 0x000fca00078ef805 */
[----:B------:R1:W-:Y:S01]  /*8780*/  STG.E.U8 desc[UR36][R2.64], R5 ;  /* 0x0000000502007986 */ /* 0x0003e2000c101124 */
[----:B------:R-:W-:Y:S05]  /*8790*/  BRA `(.L_x_33261) ;  /* 0x00000000000c7947 */ /* 0x000fea0003800000 */
.L_x_33282:
[----:B------:R-:W-:-:S05]  /*87a0*/  HADD2.F32 R0, -RZ, R24.H0_H0 ;  /* 0x20000018ff007230 */ /* 0x000fca0000004100 */
[----:B------:R-:W-:-:S05]  /*87b0*/  F2FP.BF16.F32.PACK_AB R0, RZ, R0 ;  /* 0x00000000ff00723e */ /* 0x000fca00000010ff */
[----:B------:R1:W-:Y:S02]  /*87c0*/  STG.E.U16 desc[UR36][R2.64], R0 ;  /* 0x0000000002007986 */ /* 0x0003e4000c101524 */
.L_x_33261:
[----:B------:R-:W-:-:S07]  /*87d0*/  VIADD R19, R19, 0x80 ;  /* 0x0000008013137836 */ /* 0x000fce0000000000 */
.L_x_33220:
[----:B------:R-:W-:Y:S05]  /*87e0*/  BSYNC.RECONVERGENT B7 ;  /* 0x0000000000077941 */ /* 0x000fea0003800200 */
.L_x_33181:
        /* <DEDUP_REMOVED lines=23> */
.L_x_33294:
[----:B------:R-:W-:-:S06]  /*8960*/  HADD2.F32 R5, -RZ, R22.H0_H0 ;  /* 0x20000016ff057230 */ /* 0x000fcc0000004100 */
[----:B------:R-:W1:Y:S02]  /*8970*/  F2I.S64.TRUNC R4, R5 ;  /* 0x0000000500047311 */ /* 0x000e64000020d900 */
[----:B-1----:R-:W-:Y:S01]  /*8980*/  STG.E.U8 desc[UR36][R2.64], R4 ;  /* 0x0000000402007986 */ /* 0x002fe2000c101124 */
[----:B------:R-:W-:Y:S05]  /*8990*/  EXIT ;  /* 0x000000000000794d */ /* 0x000fea0003800000 */
.L_x_33293:
        /* <DEDUP_REMOVED lines=10> */
.L_x_33297:
[----:B------:R-:W-:-:S04]  /*8a40*/  HADD2.F32 R22, -RZ, R22.H0_H0 ;  /* 0x20000016ff167230 */ /* 0x000fc80000004100 */
[----:B------:R-:W1:Y:S02]  /*8a50*/  F2I.FTZ.TRUNC.NTZ R5, R22 ;  /* 0x0000001600057305 */ /* 0x000e64000021f100 */
[----:B-1----:R-:W-:Y:S01]  /*8a60*/  STG.E desc[UR36][R2.64], R5 ;  /* 0x0000000502007986 */ /* 0x002fe2000c101924 */
[----:B------:R-:W-:Y:S05]  /*8a70*/  EXIT ;  /* 0x000000000000794d */ /* 0x000fea0003800000 */
.L_x_33296:
[----:B------:R-:W-:-:S04]  /*8a80*/  HADD2.F32 R22, -RZ, R22.H0_H0 ;  /* 0x20000016ff167230 */ /* 0x000fc80000004100 */
[----:B------:R-:W1:Y:S02]  /*8a90*/  F2I.FTZ.TRUNC.NTZ R5, R22 ;  /* 0x0000001600057305 */ /* 0x000e64000021f100 */
[----:B-1----:R-:W-:Y:S01]  /*8aa0*/  STG.E.U16 desc[UR36][R2.64], R5 ;  /* 0x0000000502007986 */ /* 0x002fe2000c101524 */
[----:B------:R-:W-:Y:S05]  /*8ab0*/  EXIT ;  /* 0x000000000000794d */ /* 0x000fea0003800000 */
.L_x_33292:
        /* <DEDUP_REMOVED lines=9> */
.L_x_33299:
[----:B------:R-:W-:Y:S01]  /*8b50*/  STG.E.U16 desc[UR36][R2.64], R22 ;  /* 0x0000001602007986 */ /* 0x000fe2000c101524 */
[----:B------:R-:W-:Y:S05]  /*8b60*/  EXIT ;  /* 0x000000000000794d */ /* 0x000fea0003800000 */
.L_x_33298:
        /* <DEDUP_REMOVED lines=10> */
.L_x_33301:
[----:B------:R-:W-:-:S05]  /*8c10*/  HADD2.F32 R0, -RZ, R22.H0_H0 ;  /* 0x20000016ff007230 */ /* 0x000fca0000004100 */
[----:B------:R-:W-:-:S04]  /*8c20*/  F2FP.F16.F32.PACK_AB R0, RZ, R0 ;  /* 0x00000000ff00723e */ /* 0x000fc800000000ff */
[----:B------:R-:W-:-:S05]  /*8c30*/  PRMT R0, R0, 0x5410, RZ ;  /* 0x0000541000007816 */ /* 0x000fca00000000ff */
[----:B------:R-:W-:Y:S01]  /*8c40*/  STG.E desc[UR36][R2.64], R0 ;  /* 0x0000000002007986 */ /* 0x000fe2000c101924 */
[----:B------:R-:W-:Y:S05]  /*8c50*/  EXIT ;  /* 0x000000000000794d */ /* 0x000fea0003800000 */
.L_x_33300:
[----:B------:R-:W-:-:S05]  /*8c60*/  HADD2.F32 R4, -RZ, R22.H0_H0 ;  /* 0x20000016ff047230 */ /* 0x000fca0000004100 */
[----:B------:R-:W-:-:S06]  /*8c70*/  FMUL.FTZ R4, R4, 1 ;  /* 0x3f80000004047820 */ /* 0x000fcc0000410000 */
[----:B------:R-:W1:Y:S02]  /*8c80*/  F2F.F64.F32 R4, R4 ;  /* 0x0000000400047310 */ /* 0x000e640000201800 */
[----:B-1----:R-:W-:Y:S01]  /*8c90*/  STG.E.64 desc[UR36][R2.64], R4 ;  /* 0x0000000402007986 */ /* 0x002fe2000c101b24 */
[----:B------:R-:W-:Y:S05]  /*8ca0*/  EXIT ;  /* 0x000000000000794d */ /* 0x000fea0003800000 */
.L_x_33291:
        /* <DEDUP_REMOVED lines=14> */
.L_x_33305:
        /* <DEDUP_REMOVED lines=18> */
.L_x_33308:
[----:B------:R-:W-:-:S04]  /*8eb0*/  SHF.R.U32.HI R5, RZ, 0x18, R5 ;  /* 0x00000018ff057819 */ /* 0x000fc80000011605 */
[----:B------:R-:W-:-:S07]  /*8ec0*/  LOP3.LUT R0, R0, 0x80, R5, 0xf8, !PT ;  /* 0x0000008000007812 */ /* 0x000fce00078ef805 */
.L_x_33307:
[----:B------:R-:W-:Y:S05]  /*8ed0*/  BSYNC.RECONVERGENT B0 ;  /* 0x0000000000007941 */ /* 0x000fea0003800200 */
.L_x_33306:
[----:B------:R-:W-:Y:S01]  /*8ee0*/  STG.E.U8 desc[UR36][R2.64], R0 ;  /* 0x0000000002007986 */ /* 0x000fe2000c101124 */
[----:B------:R-:W-:Y:S05]  /*8ef0*/  EXIT ;  /* 0x000000000000794d */ /* 0x000fea0003800000 */
.L_x_33304:
        /* <DEDUP_REMOVED lines=18> */
.L_x_33311:
[----:B------:R-:W-:-:S04]  /*9020*/  SHF.R.U32.HI R5, RZ, 0x18, R5 ;  /* 0x00000018ff057819 */ /* 0x000fc80000011605 */
[----:B------:R-:W-:-:S07]  /*9030*/  LOP3.LUT R0, R0, 0x80, R5, 0xf8, !PT ;  /* 0x0000008000007812 */ /* 0x000fce00078ef805 */
.L_x_33310:
[----:B------:R-:W-:Y:S05]  /*9040*/  BSYNC.RECONVERGENT B0 ;  /* 0x0000000000007941 */ /* 0x000fea0003800200 */
.L_x_33309:
[----:B------:R-:W-:Y:S01]  /*9050*/  STG.E.U8 desc[UR36][R2.64], R0 ;  /* 0x0000000002007986 */ /* 0x000fe2000c101124 */
[----:B------:R-:W-:Y:S05]  /*9060*/  EXIT ;  /* 0x000000000000794d */ /* 0x000fea0003800000 */
.L_x_33303:
        /* <DEDUP_REMOVED lines=22> */
.L_x_33313:
[----:B------:R-:W-:-:S06]  /*91d0*/  HADD2.F32 R4, -RZ, R22.H0_H0 ;  /* 0x20000016ff047230 */ /* 0x000fcc0000004100 */
[----:B------:R-:W1:Y:S02]  /*91e0*/  F2I.U64.TRUNC R4, R4 ;  /* 0x0000000400047311 */ /* 0x000e64000020d800 */
[----:B-1----:R-:W-:Y:S01]  /*91f0*/  STG.E.64 desc[UR36][R2.64], R4 ;  /* 0x0000000402007986 */ /* 0x002fe2000c101b24 */
[----:B------:R-:W-:Y:S05]  /*9200*/  EXIT ;  /* 0x000000000000794d */ /* 0x000fea0003800000 */
.L_x_33312:
[----:B------:R-:W-:-:S04]  /*9210*/  HADD2.F32 R22, -RZ, R22.H0_H0 ;  /* 0x20000016ff167230 */ /* 0x000fc80000004100 */
[----:B------:R-:W1:Y:S02]  /*9220*/  F2I.FTZ.U32.TRUNC.NTZ R5, R22 ;  /* 0x0000001600057305 */ /* 0x000e64000021f000 */
[----:B-1----:R-:W-:Y:S01]  /*9230*/  STG.E desc[UR36][R2.64], R5 ;  /* 0x0000000502007986 */ /* 0x002fe2000c101924 */
[----:B------:R-:W-:Y:S05]  /*9240*/  EXIT ;  /* 0x000000000000794d */ /* 0x000fea0003800000 */
.L_x_33302:
        /* <DEDUP_REMOVED lines=11> */
.L_x_33315:
[----:B------:R-:W-:Y:S01]  /*9300*/  HADD2.F32 R22, -RZ, R22.H0_H0 ;  /* 0x20000016ff167230 */ /* 0x000fe20000004100 */
[----:B------:R-:W-:-:S04]  /*9310*/  CS2R R6, SRZ ;  /* 0x0000000000067805 */ /* 0x000fc8000001ff00 */
[----:B------:R-:W-:-:S06]  /*9320*/  FMUL.FTZ R4, R22, 1 ;  /* 0x3f80000016047820 */ /* 0x000fcc0000410000 */
[----:B------:R-:W1:Y:S02]  /*9330*/  F2F.F64.F32 R4, R4 ;  /* 0x0000000400047310 */ /* 0x000e640000201800 */
[----:B-1----:R-:W-:Y:S01]  /*9340*/  STG.E.128 desc[UR36][R2.64], R4 ;  /* 0x0000000402007986 */ /* 0x002fe2000c101d24 */
[----:B------:R-:W-:Y:S05]  /*9350*/  EXIT ;  /* 0x000000000000794d */ /* 0x000fea0003800000 */
.L_x_33314:
[----:B------:R-:W-:-:S13]  /*9360*/  ISETP.NE.AND P0, PT, R0, 0xf, PT ;  /* 0x0000000f0000780c */ /* 0x000fda0003f05270 */
[----:B------:R-:W-:Y:S05]  /*9370*/  @!P0 BRA `(.L_x_33316) ;  /* 0x0000000000e88947 */ /* 0x000fea0003800000 */
[----:B------:R-:W-:-:S13]  /*9380*/  ISETP.NE.AND P0, PT, R0, 0x17, PT ;  /* 0x000000170000780c */ /* 0x000fda0003f05270 */
[----:B------:R-:W-:Y:S05]  /*9390*/  @!P0 BRA `(.L_x_33317) ;  /* 0x0000000000908947 */ /* 0x000fea0003800000 */
[----:B------:R-:W-:-:S13]  /*93a0*/  ISETP.NE.AND P0, PT, R0, 0x18, PT ;  /* 0x000000180000780c */ /* 0x000fda0003f05270 */
[----:B------:R-:W-:Y:S05]  /*93b0*/  @!P0 BRA `(.L_x_33318) ;  /* 0x0000000000448947 */ /* 0x000fea0003800000 */
.L_x_33295:
[----:B------:R-:W-:Y:S01]  /*93c0*/  MOV R0, 0x0 ;  /* 0x0000000000007802 */ /* 0x000fe20000000f00 */
[----:B------:R-:W1:Y:S01]  /*93d0*/  LDCU.64 UR4, c[0x4][0x178] ;  /* 0x01002f00ff0477ac */ /* 0x000e620008000a00 */
[----:B------:R-:W-:Y:S02]  /*93e0*/  IMAD.MOV.U32 R8, RZ, RZ, 0x65 ;  /* 0x00000065ff087424 */ /* 0x000fe400078e00ff */
[----:B------:R2:W3:Y:S01]  /*93f0*/  LDC.64 R2, c[0x4][R0] ;  /* 0x0100000000027b82 */ /* 0x0004e20000000a00 */
[----:B------:R-:W4:Y:S01]  /*9400*/  LDCU.64 UR6, c[0x4][0x180] ;  /* 0x01003000ff0677ac */ /* 0x000f220008000a00 */
[----:B------:R-:W-:Y:S02]  /*9410*/  IMAD.MOV.U32 R12, RZ, RZ, 0x1 ;  /* 0x00000001ff0c7424 */ /* 0x000fe400078e00ff */
[----:B------:R-:W-:Y:S01]  /*9420*/  IMAD.MOV.U32 R13, RZ, RZ, RZ ;  /* 0x000000ffff0d7224 */ /* 0x000fe200078e00ff */
[----:B------:R-:W5:Y:S01]  /*9430*/  LDCU.64 UR8, c[0x4][0x80] ;  /* 0x01001000ff0877ac */ /* 0x000f620008000a00 */
[----:B-1----:R-:W-:-:S02]  /*9440*/  IMAD.U32 R4, RZ, RZ, UR4 ;  /* 0x00000004ff047e24 */ /* 0x002fc4000f8e00ff */
[----:B------:R-:W-:Y:S02]  /*9450*/  IMAD.U32 R5, RZ, RZ, UR5 ;  /* 0x00000005ff057e24 */ /* 0x000fe4000f8e00ff */
[----:B----4-:R-:W-:Y:S02]  /*9460*/  IMAD.U32 R6, RZ, RZ, UR6 ;  /* 0x00000006ff067e24 */ /* 0x010fe4000f8e00ff */
[----:B------:R-:W-:Y:S02]  /*9470*/  IMAD.U32 R7, RZ, RZ, UR7 ;  /* 0x00000007ff077e24 */ /* 0x000fe4000f8e00ff */
[----:B-----5:R-:W-:Y:S02]  /*9480*/  IMAD.U32 R10, RZ, RZ, UR8 ;  /* 0x00000008ff0a7e24 */ /* 0x020fe4000f8e00ff */
[----:B0-2---:R-:W-:-:S07]  /*9490*/  IMAD.U32 R11, RZ, RZ, UR9 ;  /* 0x00000009ff0b7e24 */ /* 0x005fce000f8e00ff */
[----:B------:R-:W-:-:S07]  /*94a0*/  LEPC R20, `(.L_x_33319) ;  /* 0x000000001014794e */ /* 0x000fce0000000000 */
[----:B---3--:R-:W-:Y:S05]  /*94b0*/  CALL.ABS.NOINC R2 ;  /* 0x0000000002007343 */ /* 0x008fea0003c00000 */
.L_x_33319:
[----:B------:R-:W-:Y:S05]  /*94c0*/  EXIT ;  /* 0x000000000000794d */ /* 0x000fea0003800000 */
.L_x_33318:
        /* <DEDUP_REMOVED lines=13> */
.L_x_33321:
[----:B------:R-:W-:Y:S05]  /*95a0*/  BSYNC.RECONVERGENT B0 ;  /* 0x0000000000007941 */ /* 0x000fea0003800200 */
.L_x_33320:
[----:B------:R-:W-:-:S05]  /*95b0*/  LOP3.LUT R5, R0, 0x80, R5, 0xf8, !PT ;  /* 0x0000008000057812 */ /* 0x000fca00078ef805 */
[----:B------:R-:W-:Y:S01]  /*95c0*/  STG.E.U8 desc[UR36][R2.64], R5 ;  /* 0x0000000502007986 */ /* 0x000fe2000c101124 */
[----:B------:R-:W-:Y:S05]  /*95d0*/  EXIT ;  /* 0x000000000000794d */ /* 0x000fea0003800000 */
.L_x_33317:
        /* <DEDUP_REMOVED lines=12> */
.L_x_33323:
[----:B------:R-:W-:Y:S01]  /*96a0*/  IMAD.MOV.U32 R0, RZ, RZ, 0x7f ;  /* 0x0000007fff007424 */ /* 0x000fe200078e00ff */
[----:B------:R-:W-:-:S04]  /*96b0*/  ISETP.GT.U32.AND P0, PT, R4, 0x7f800000, PT ;  /* 0x7f8000000400780c */ /* 0x000fc80003f04070 */
[----:B------:R-:W-:-:S09]  /*96c0*/  SEL R0, R0, 0x7c, P0 ;  /* 0x0000007c00007807 */ /* 0x000fd20000000000 */
.L_x_33324:
[----:B------:R-:W-:Y:S05]  /*96d0*/  BSYNC.RECONVERGENT B0 ;  /* 0x0000000000007941 */ /* 0x000fea0003800200 */
.L_x_33322:
[----:B------:R-:W-:-:S04]  /*96e0*/  SHF.R.U32.HI R5, RZ, 0x18, R5 ;  /* 0x00000018ff057819 */ /* 0x000fc80000011605 */
[----:B------:R-:W-:-:S05]  /*96f0*/  LOP3.LUT R5, R0, 0x80, R5, 0xf8, !PT ;  /* 0x0000008000057812 */ /* 0x000fca00078ef805 */
[----:B------:R-:W-:Y:S01]  /*9700*/  STG.E.U8 desc[UR36][R2.64], R5 ;  /* 0x0000000502007986 */ /* 0x000fe2000c101124 */
[----:B------:R-:W-:Y:S05]  /*9710*/  EXIT ;  /* 0x000000000000794d */ /* 0x000fea0003800000 */
.L_x_33316:
[----:B------:R-:W-:-:S05]  /*9720*/  HADD2.F32 R0, -RZ, R22.H0_H0 ;  /* 0x20000016ff007230 */ /* 0x000fca0000004100 */
[----:B------:R-:W-:-:S05]  /*9730*/  F2FP.BF16.F32.PACK_AB R0, RZ, R0 ;  /* 0x00000000ff00723e */ /* 0x000fca00000010ff */
[----:B------:R-:W-:Y:S01]  /*9740*/  STG.E.U16 desc[UR36][R2.64], R0 ;  /* 0x0000000002007986 */ /* 0x000fe2000c101524 */
[----:B------:R-:W-:Y:S05]  /*9750*/  EXIT ;  /* 0x000000000000794d */ /* 0x000fea0003800000 */
.L_x_33325:
        /* <DEDUP_REMOVED lines=10> */
.L_x_54996:


//--------------------- .text._ZN2at6native18elementwise_kernelILi128ELi4EZNS0_22gpu_kernel_impl_nocastINS0_13BUnaryFunctorIN3c104HalfES5_S5_ZZZNS0_21remainder_kernel_cudaERNS_18TensorIteratorBaseEENKUlvE0_clEvENKUlvE1_clEvEUlS5_S5_E_EEEEvS7_RKT_EUliE_EEviT1_ --------------------------
	.section	.text._ZN2at6native18elementwise_kernelILi128ELi4EZNS0_22gpu_kernel_impl_nocastINS0_13BUnaryFunctorIN3c104HalfES5_S5_ZZZNS0_21remainder_kernel_cudaERNS_18TensorIteratorBaseEENKUlvE0_clEvENKUlvE1_clEvEUlS5_S5_E_EEEEvS7_RKT_EUliE_EEviT1_,"ax",@progbits
	.align	128
        .global         _ZN2at6native18elementwise_kernelILi128ELi4EZNS0_22gpu_kernel_impl_nocastINS0_13BUnaryFunctorIN3c104HalfES5_S5_ZZZNS0_21remainder_kernel_cudaERNS_18TensorIteratorBaseEENKUlvE0_clEvENKUlvE1_clEvEUlS5_S5_E_EEEEvS7_RKT_EUliE_EEviT1_
        .type           _ZN2at6native18elementwise_kernelILi128ELi4EZNS0_22gpu_kernel_impl_nocastINS0_13BUnaryFunctorIN3c104HalfES5_S5_ZZZNS0_21remainder_kernel_cudaERNS_18TensorIteratorBaseEENKUlvE0_clEvENKUlvE1_clEvEUlS5_S5_E_EEEEvS7_RKT_EUliE_EEviT1_,@function
        .size           _ZN2at6native18elementwise_kernelILi128ELi4EZNS0_22gpu_kernel_impl_nocastINS0_13BUnaryFunctorIN3c104HalfES5_S5_ZZZNS0_21remainder_kernel_cudaERNS_18TensorIteratorBaseEENKUlvE0_clEvENKUlvE1_clEvEUlS5_S5_E_EEEEvS7_RKT_EUliE_EEviT1_,(.L_x_54997 - _ZN2at6native18elementwise_kernelILi128ELi4EZNS0_22gpu_kernel_impl_nocastINS0_13BUnaryFunctorIN3c104HalfES5_S5_ZZZNS0_21remainder_kernel_cudaERNS_18TensorIteratorBaseEENKUlvE0_clEvENKUlvE1_clEvEUlS5_S5_E_EEEEvS7_RKT_EUliE_EEviT1_)
        .other          _ZN2at6native18elementwise_kernelILi128ELi4EZNS0_22gpu_kernel_impl_nocastINS0_13BUnaryFunctorIN3c104HalfES5_S5_ZZZNS0_21remainder_kernel_cudaERNS_18TensorIteratorBaseEENKUlvE0_clEvENKUlvE1_clEvEUlS5_S5_E_EEEEvS7_RKT_EUliE_EEviT1_,@"STO_CUDA_ENTRY STV_DEFAULT"
_ZN2at6native18elementwise_kernelILi128ELi4EZNS0_22gpu_kernel_impl_nocastINS0_13BUnaryFunctorIN3c104HalfES5_S5_ZZZNS0_21remainder_kernel_cudaERNS_18TensorIteratorBaseEENKUlvE0_clEvENKUlvE1_clEvEUlS5_S5_E_EEEEvS7_RKT_EUliE_EEviT1_:
.text._ZN2at6native18elementwise_kernelILi128ELi4EZNS0_22gpu_kernel_impl_nocastINS0_13BUnaryFunctorIN3c104HalfES5_S5_ZZZNS0_21remainder_kernel_cudaERNS_18TensorIteratorBaseEENKUlvE0_clEvENKUlvE1_clEvEUlS5_S5_E_EEEEvS7_RKT_EUliE_EEviT1_:
        /* <DEDUP_REMOVED lines=44> */
.L_x_33333:
[----:B------:R-:W-:Y:S01]  /*02c0*/  FSETP.GEU.FTZ.AND P0, PT, R7, -R2, PT ;  /* 0x800000020700720b */ /* 0x000fe20003f1e000 */
[----:B------:R-:W-:-:S12]  /*02d0*/  FADD.FTZ R4, R4, -1 ;  /* 0xbf80000004047421 */ /* 0x000fd80000010000 */
[----:B------:R-:W-:-:S07]  /*02e0*/  @!P0 FADD.FTZ R4, R4, -1 ;  /* 0xbf80000004048421 */ /* 0x000fce0000010000 */
.L_x_33332:
[----:B------:R-:W-:Y:S01]  /*02f0*/  FFMA.FTZ R9, -R2, R4, R9 ;  /* 0x0000000402097223 */ /* 0x000fe20000010109 */
[----:B------:R-:W-:Y:S06]  /*0300*/  BRA `(.L_x_33330) ;  /* 0x0000000000707947 */ /* 0x000fec0003800000 */
.L_x_33331:
        /* <DEDUP_REMOVED lines=13> */
.L_x_33335:
        /* <DEDUP_REMOVED lines=13> */
.L_x_33334:
[----:B------:R-:W-:-:S04]  /*04b0*/  FMUL.FTZ R9, R9, 1.1920928955078125e-07 ;  /* 0x3400000009097820 */ /* 0x000fc80000410000 */
[----:B------:R-:W-:-:S07]  /*04c0*/  FMUL.FTZ R9, R10, R9 ;  /* 0x000000090a097220 */ /* 0x000fce0000410000 */
.L_x_33330:
        /* <DEDUP_REMOVED lines=47> */
.L_x_33340:
[----:B------:R-:W-:Y:S01]  /*07c0*/  FSETP.GEU.FTZ.AND P0, PT, R9, -R6, PT ;  /* 0x800000060900720b */ /* 0x000fe20003f1e000 */
[----:B------:R-:W-:-:S12]  /*07d0*/  FADD.FTZ R7, R7, -1 ;  /* 0xbf80000007077421 */ /* 0x000fd80000010000 */
[----:B------:R-:W-:-:S07]  /*07e0*/  @!P0 FADD.FTZ R7, R7, -1 ;  /* 0xbf80000007078421 */ /* 0x000fce0000010000 */
.L_x_33339:
[----:B------:R-:W-:Y:S01]  /*07f0*/  FFMA.FTZ R2, -R6, R7, R2 ;  /* 0x0000000706027223 */ /* 0x000fe20000010102 */
[----:B------:R-:W-:Y:S06]  /*0800*/  BRA `(.L_x_33337) ;  /* 0x0000000000707947 */ /* 0x000fec0003800000 */
.L_x_33338:
        /* <DEDUP_REMOVED lines=13> */
.L_x_33342:
        /* <DEDUP_REMOVED lines=13> */
.L_x_33341:
[----:B------:R-:W-:-:S04]  /*09b0*/  FMUL.FTZ R7, R2, 1.1920928955078125e-07 ;  /* 0x3400000002077820 */ /* 0x000fc80000410000 */
[----:B------:R-:W-:-:S07]  /*09c0*/  FMUL.FTZ R2, R8, R7 ;  /* 0x0000000708027220 */ /* 0x000fce0000410000 */
.L_x_33337:
        /* <DEDUP_REMOVED lines=13> */
[----:B-1----:R1:W-:Y:S02]  /*0aa0*/  STG.E.U16 desc[UR6][R4.64], R7 ;  /* 0x0000000704007986 */ /* 0x0023e4000c101506 */
.L_x_33329:
[----:B------:R-:W-:-:S13]  /*0ab0*/  ISETP.GE.AND P0, PT, R3, UR4, PT ;  /* 0x0000000403007c0c */ /* 0x000fda000bf06270 */
[----:B------:R-:W-:Y:S05]  /*0ac0*/  @P0 BREAK.RELIABLE B1 ;  /* 0x0000000000010942 */ /* 0x000fea0003800100 */
[----:B------:R-:W-:Y:S05]  /*0ad0*/  @P0 BRA `(.L_x_33336) ;  /* 0x0000000400500947 */ /* 0x000fea0003800000 */
[----:B------:R-:W-:Y:S05]  /*0ae0*/  BSYNC.RELIABLE B1 ;  /* 0x0000000000017941 */ /* 0x000fea0003800100 */
.L_x_33328:
        /* <DEDUP_REMOVED lines=32> */
.L_x_33347:
[----:B------:R-:W-:Y:S01]  /*0cf0*/  FSETP.GEU.FTZ.AND P0, PT, R9, -R6, PT ;  /* 0x800000060900720b */ /* 0x000fe20003f1e000 */
[----:B------:R-:W-:-:S12]  /*0d00*/  FADD.FTZ R7, R7, -1 ;  /* 0xbf80000007077421 */ /* 0x000fd80000010000 */
[----:B------:R-:W-:-:S07]  /*0d10*/  @!P0 FADD.FTZ R7, R7, -1 ;  /* 0xbf80000007078421 */ /* 0x000fce0000010000 */
.L_x_33346:
[----:B------:R-:W-:Y:S05]  /*0d20*/  BSYNC.RECONVERGENT B3 ;  /* 0x0000000000037941 */ /* 0x000fea0003800200 */
.L_x_33345:
[----:B------:R-:W-:Y:S01]  /*0d30*/  FFMA.FTZ R2, -R6, R7, R2 ;  /* 0x0000000706027223 */ /* 0x000fe20000010102 */
[----:B------:R-:W-:Y:S06]  /*0d40*/  BRA `(.L_x_33348) ;  /* 0x0000000000787947 */ /* 0x000fec0003800000 */
.L_x_33344:
        /* <DEDUP_REMOVED lines=14> */
.L_x_33351:
        /* <DEDUP_REMOVED lines=13> */
.L_x_33350:
[----:B------:R-:W-:Y:S05]  /*0f00*/  BSYNC.RECONVERGENT B3 ;  /* 0x0000000000037941 */ /* 0x000fea0003800200 */
.L_x_33349:
[----:B------:R-:W-:-:S04]  /*0f10*/  FMUL.FTZ R7, R2, 1.1920928955078125e-07 ;  /* 0x3400000002077820 */ /* 0x000fc80000410000 */
[----:B------:R-:W-:-:S07]  /*0f20*/  FMUL.FTZ R2, R8, R7 ;  /* 0x0000000708027220 */ /* 0x000fce0000410000 */
.L_x_33348:
[----:B------:R-:W-:Y:S05]  /*0f30*/  BSYNC.RECONVERGENT B0 ;  /* 0x0000000000007941 */ /* 0x000fea0003800200 */
.L_x_33343:
        /* <DEDUP_REMOVED lines=14> */
.L_x_33336:
[----:B------:R-:W-:Y:S05]  /*1020*/  BSYNC.RECONVERGENT B2 ;  /* 0x0000000000027941 */ /* 0x000fea0003800200 */
.L_x_33327:
[----:B------:R-:W-:Y:S05]  /*1030*/  WARPSYNC.ALL ;  /* 0x0000000000007948 */ /* 0x000fea0003800000 */
[----:B------:R-:W-:-:S13]  /*1040*/  ISETP.GE.AND P0, PT, R3, UR4, PT ;  /* 0x0000000403007c0c */ /* 0x000fda000bf06270 */
[----:B------:R-:W-:Y:S05]  /*1050*/  @P0 EXIT ;  /* 0x000000000000094d */ /* 0x000fea0003800000 */
[----:B012---:R-:W0:Y:S02]  /*1060*/  LDC.64 R4, c[0x0][0x588] ;  /* 0x00016200ff047b82 */ /* 0x007e240000000a00 */
        /* <DEDUP_REMOVED lines=29> */
.L_x_33355:
[----:B------:R-:W-:Y:S01]  /*1240*/  FSETP.GEU.FTZ.AND P0, PT, R7, -R6, PT ;  /* 0x800000060700720b */ /* 0x000fe20003f1e000 */
[----:B------:R-:W-:-:S12]  /*1250*/  FADD.FTZ R5, R5, -1 ;  /* 0xbf80000005057421 */ /* 0x000fd80000010000 */
[----:B------:R-:W-:-:S07]  /*1260*/  @!P0 FADD.FTZ R5, R5, -1 ;  /* 0xbf80000005058421 */ /* 0x000fce0000010000 */
.L_x_33354:
[----:B------:R-:W-:Y:S01]  /*1270*/  FFMA.FTZ R2, -R6, R5, R2 ;  /* 0x0000000506027223 */ /* 0x000fe20000010102 */
[----:B------:R-:W-:Y:S06]  /*1280*/  BRA `(.L_x_33352) ;  /* 0x0000000000707947 */ /* 0x000fec0003800000 */
.L_x_33353:
        /* <DEDUP_REMOVED lines=13> */
.L_x_33357:
        /* <DEDUP_REMOVED lines=13> */
.L_x_33356:
[----:B------:R-:W-:-:S04]  /*1430*/  FMUL.FTZ R5, R2, 1.1920928955078125e-07 ;  /* 0x3400000002057820 */ /* 0x000fc80000410000 */
[----:B------:R-:W-:-:S07]  /*1440*/  FMUL.FTZ R2, R8, R5 ;  /* 0x0000000508027220 */ /* 0x000fce0000410000 */
.L_x_33352:
        /* <DEDUP_REMOVED lines=12> */
[----:B-1----:R-:W-:Y:S01]  /*1510*/  STG.E.U16 desc[UR6][R2.64], R5 ;  /* 0x0000000502007986 */ /* 0x002fe2000c101506 */
[----:B------:R-:W-:Y:S05]  /*1520*/  EXIT ;  /* 0x000000000000794d */ /* 0x000fea0003800000 */
.L_x_33326:
        /* <DEDUP_REMOVED lines=306> */
.L_x_33361:
        /* <DEDUP_REMOVED lines=37> */
.L_x_33366:
[----:B------:R-:W-:Y:S05]  /*2aa0*/  BSYNC.RECONVERGENT B3 ;  /* 0x0000000000037941 */ /* 0x000fea0003800200 */
.L_x_33365:
[----:B------:R-:W-:Y:S01]  /*2ab0*/  FFMA.FTZ R6, -R10, R9, R6 ;  /* 0x000000090a067223 */ /* 0x000fe20000010106 */
[----:B------:R-:W-:Y:S06]  /*2ac0*/  BRA `(.L_x_33363) ;  /* 0x0000000000787947 */ /* 0x000fec0003800000 */
.L_x_33364:
        /* <DEDUP_REMOVED lines=14> */
.L_x_33369:
        /* <DEDUP_REMOVED lines=13> */
.L_x_33368:
[----:B------:R-:W-:Y:S05]  /*2c80*/  BSYNC.RECONVERGENT B3 ;  /* 0x0000000000037941 */ /* 0x000fea0003800200 */
.L_x_33367:
[----:B------:R-:W-:-:S04]  /*2c90*/  FMUL.FTZ R9, R6, 1.1920928955078125e-07 ;  /* 0x3400000006097820 */ /* 0x000fc80000410000 */
[----:B------:R-:W-:-:S07]  /*2ca0*/  FMUL.FTZ R6, R12, R9 ;  /* 0x000000090c067220 */ /* 0x000fce0000410000 */
.L_x_33363:
[----:B------:R-:W-:Y:S05]  /*2cb0*/  BSYNC.RECONVERGENT B2 ;  /* 0x0000000000027941 */ /* 0x000fea0003800200 */
.L_x_33362:
        /* <DEDUP_REMOVED lines=25> */
[----:B-1----:R-:W-:-:S05]  /*2e50*/  IMAD.HI.U32 R6, R3, UR8, R4 ;  /* 0x0000000803067c27 */ /* 0x002fca000f8e0004 */
[----:B------:R-:W-:-:S05]  /*2e60*/  SHF.R.U32.HI R7, RZ, UR9, R6 ;  /* 0x00000009ff077c19 */ /* 0x000fca0008011606 */
[----:B------:R-:W-:-:S04]  /*2e70*/  IMAD.MOV R4, RZ, RZ, -R7 ;  /* 0x000000ffff047224 */ /* 0x000fc800078e0a07 */
        /* <DEDUP_REMOVED lines=278> */
[----:B0-----:R-:W-:-:S03]  /*3fe0*/  IADD3 R13, PT, PT, -R11, RZ, RZ ;  /* 0x000000ff0b0d7210 */ /* 0x001fc60007ffe1ff */
[----:B------:R-:W0:Y:S01]  /*3ff0*/  @P0 LDC.64 R8, c[0x0][0x578] ;  /* 0x00015e00ff080b82 */ /* 0x000e220000000a00 */
[----:B----4-:R-:W-:-:S05]  /*4000*/  @P0 IMAD.HI.U32 R6, R11, R14, R10 ;  /* 0x0000000e0b060227 */ /* 0x010fca00078e000a */
        /* <DEDUP_REMOVED lines=8> */
.L_x_33371:
        /* <DEDUP_REMOVED lines=34> */
.L_x_33377:
[----:B------:R-:W-:Y:S01]  /*42b0*/  FSETP.GEU.FTZ.AND P0, PT, R11, -R10, PT ;  /* 0x8000000a0b00720b */ /* 0x000fe20003f1e000 */
[----:B------:R-:W-:-:S12]  /*42c0*/  FADD.FTZ R9, R9, -1 ;  /* 0xbf80000009097421 */ /* 0x000fd80000010000 */
[----:B------:R-:W-:-:S07]  /*42d0*/  @!P0 FADD.FTZ R9, R9, -1 ;  /* 0xbf80000009098421 */ /* 0x000fce0000010000 */
.L_x_33376:
[----:B------:R-:W-:Y:S05]  /*42e0*/  BSYNC.RECONVERGENT B3 ;  /* 0x0000000000037941 */ /* 0x000fea0003800200 */
.L_x_33375:
[----:B------:R-:W-:Y:S01]  /*42f0*/  FFMA.FTZ R6, -R10, R9, R6 ;  /* 0x000000090a067223 */ /* 0x000fe20000010106 */
[----:B------:R-:W-:Y:S06]  /*4300*/  BRA `(.L_x_33373) ;  /* 0x0000000000787947 */ /* 0x000fec0003800000 */
.L_x_33374:
        /* <DEDUP_REMOVED lines=14> */
.L_x_33380:
        /* <DEDUP_REMOVED lines=13> */
.L_x_33379:
[----:B------:R-:W-:Y:S05]  /*44c0*/  BSYNC.RECONVERGENT B3 ;  /* 0x0000000000037941 */ /* 0x000fea0003800200 */
.L_x_33378:
[----:B------:R-:W-:-:S04]  /*44d0*/  FMUL.FTZ R9, R6, 1.1920928955078125e-07 ;  /* 0x3400000006097820 */ /* 0x000fc80000410000 */
[----:B------:R-:W-:-:S07]  /*44e0*/  FMUL.FTZ R6, R12, R9 ;  /* 0x000000090c067220 */ /* 0x000fce0000410000 */
.L_x_33373:
[----:B------:R-:W-:Y:S05]  /*44f0*/  BSYNC.RECONVERGENT B2 ;  /* 0x0000000000027941 */ /* 0x000fea0003800200 */
.L_x_33372:
        /* <DEDUP_REMOVED lines=16> */
.L_x_33360:
[----:B------:R-:W-:-:S13]  /*4600*/  ISETP.GE.AND P0, PT, R3, UR4, PT ;  /* 0x0000000403007c0c */ /* 0x000fda000bf06270 */
[----:B------:R-:W-:Y:S05]  /*4610*/  @P0 BREAK.RELIABLE B0 ;  /* 0x0000000000000942 */ /* 0x000fea0003800100 */
[----:B------:R-:W-:Y:S05]  /*4620*/  @P0 BRA `(.L_x_33370) ;  /* 0x0000001800080947 */ /* 0x000fea0003800000 */
[----:B------:R-:W-:Y:S05]  /*4630*/  BSYNC.RELIABLE B0 ;  /* 0x0000000000007941 */ /* 0x000fea0003800100 */
.L_x_33359:
[----:B------:R-:W2:Y:S01]  /*4640*/  LDCU.64 UR8, c[0x0][0x390] ;  /* 0x00007200ff0877ac */ /* 0x000ea20008000a00 */
[----:B-1----:R-:W-:Y:S02]  /*4650*/  HFMA2 R4, -RZ, RZ, 0, 0 ;  /* 0x00000000ff047431 */ /* 0x002fe400000001ff */
        /* <DEDUP_REMOVED lines=296> */
.L_x_33381:
[----:B------:R-:W1:Y:S02]  /*58e0*/  LDCU.64 UR8, c[0x0][0x588] ;  /* 0x0000b100ff0877ac */ /* 0x000e640008000a00 */
[----:B-1----:R-:W-:-:S05]  /*58f0*/  IADD3 R8, P0, PT, R4, UR8, RZ ;  /* 0x0000000804087c10 */ /* 0x002fca000ff1e0ff */
[----:B------:R-:W-:-:S05]  /*5900*/  IMAD.X R9, RZ, RZ, UR9, P0 ;  /* 0x00000009ff097e24 */ /* 0x000fca00080e06ff */
        /* <DEDUP_REMOVED lines=31> */
.L_x_33387:
[----:B------:R-:W-:Y:S01]  /*5b00*/  FSETP.GEU.FTZ.AND P0, PT, R11, -R10, PT ;  /* 0x8000000a0b00720b */ /* 0x000fe20003f1e000 */
[----:B------:R-:W-:-:S12]  /*5b10*/  FADD.FTZ R9, R9, -1 ;  /* 0xbf80000009097421 */ /* 0x000fd80000010000 */
[----:B------:R-:W-:-:S07]  /*5b20*/  @!P0 FADD.FTZ R9, R9, -1 ;  /* 0xbf80000009098421 */ /* 0x000fce0000010000 */
.L_x_33386:
[----:B------:R-:W-:Y:S05]  /*5b30*/  BSYNC.RECONVERGENT B3 ;  /* 0x0000000000037941 */ /* 0x000fea0003800200 */
.L_x_33385:
[----:B------:R-:W-:Y:S01]  /*5b40*/  FFMA.FTZ R6, -R10, R9, R6 ;  /* 0x000000090a067223 */ /* 0x000fe20000010106 */
[----:B------:R-:W-:Y:S06]  /*5b50*/  BRA `(.L_x_33383) ;  /* 0x0000000000787947 */ /* 0x000fec0003800000 */
.L_x_33384:
        /* <DEDUP_REMOVED lines=14> */
.L_x_33390:
        /* <DEDUP_REMOVED lines=13> */
.L_x_33389:
[----:B------:R-:W-:Y:S05]  /*5d10*/  BSYNC.RECONVERGENT B3 ;  /* 0x0000000000037941 */ /* 0x000fea0003800200 */
.L_x_33388:
[----:B------:R-:W-:-:S04]  /*5d20*/  FMUL.FTZ R9, R6, 1.1920928955078125e-07 ;  /* 0x3400000006097820 */ /* 0x000fc80000410000 */
[----:B------:R-:W-:-:S07]  /*5d30*/  FMUL.FTZ R6, R12, R9 ;  /* 0x000000090c067220 */ /* 0x000fce0000410000 */
.L_x_33383:
[----:B------:R-:W-:Y:S05]  /*5d40*/  BSYNC.RECONVERGENT B2 ;  /* 0x0000000000027941 */ /* 0x000fea0003800200 */
.L_x_33382:
        /* <DEDUP_REMOVED lines=16> */
.L_x_33370:
[----:B------:R-:W-:Y:S05]  /*5e50*/  BSYNC.RECONVERGENT B1 ;  /* 0x0000000000017941 */ /* 0x000fea0003800200 */
.L_x_33358:
[----:B------:R-:W-:Y:S05]  /*5e60*/  WARPSYNC.ALL ;  /* 0x0000000000007948 */ /* 0x000fea0003800000 */
[----:B------:R-:W-:-:S13]  /*5e70*/  ISETP.GE.AND P0, PT, R3, UR4, PT ;  /* 0x0000000403007c0c */ /* 0x000fda000bf06270 */
[----:B------:R-:W-:Y:S05]  /*5e80*/  @P0 EXIT ;  /* 0x000000000000094d */ /* 0x000fea0003800000 */
[----:B------:R-:W3:Y:S01]  /*5e90*/  LDCU.64 UR4, c[0x0][0x390] ;  /* 0x00007200ff0477ac */ /* 0x000ee20008000a00 */
[----:B-12---:R-:W-:Y:S01]  /*5ea0*/  MOV R5, R3 ;  /* 0x0000000300057202 */ /* 0x006fe20000000f00 */
[----:B------:R-:W-:Y:S01]  /*5eb0*/  IMAD.MOV.U32 R4, RZ, RZ, RZ ;  /* 0x000000ffff047224 */ /* 0x000fe200078e00ff */
        /* <DEDUP_REMOVED lines=290> */
[----:B------:R-:W-:Y:S02]  /*70e0*/  IMAD R2, R4, UR5, R2 ;  /* 0x0000000504027c24 */ /* 0x000fe4000f8e0202 */
[----:B------:R-:W-:-:S04]  /*70f0*/  @P0 IMAD.MOV R6, RZ, RZ, -R0 ;  /* 0x000000ffff060224 */ /* 0x000fc800078e0a00 */
[----:B-1----:R-:W-:-:S04]  /*7100*/  @P0 IMAD R6, R11, R6, R7 ;  /* 0x000000060b060224 */ /* 0x002fc800078e0207 */
[C---:B0-----:R-:W-:Y:S02]  /*7110*/  @P0 IMAD R3, R6.reuse, R12, R3 ;  /* 0x0000000c06030224 */ /* 0x041fe400078e0203 */
[----:B------:R-:W-:-:S07]  /*7120*/  @P0 IMAD R2, R6, R13, R2 ;  /* 0x0000000d06020224 */ /* 0x000fce00078e0202 */
.L_x_33391:
        /* <DEDUP_REMOVED lines=36> */
.L_x_33397:
[----:B------:R-:W-:Y:S01]  /*7370*/  FSETP.GEU.FTZ.AND P0, PT, R9, -R8, PT ;  /* 0x800000080900720b */ /* 0x000fe20003f1e000 */
[----:B------:R-:W-:-:S12]  /*7380*/  FADD.FTZ R7, R7, -1 ;  /* 0xbf80000007077421 */ /* 0x000fd80000010000 */
[----:B------:R-:W-:-:S07]  /*7390*/  @!P0 FADD.FTZ R7, R7, -1 ;  /* 0xbf80000007078421 */ /* 0x000fce0000010000 */
.L_x_33396:
[----:B------:R-:W-:Y:S05]  /*73a0*/  BSYNC.RECONVERGENT B2 ;  /* 0x0000000000027941 */ /* 0x000fea0003800200 */
.L_x_33395:
[----:B------:R-:W-:Y:S01]  /*73b0*/  FFMA.FTZ R4, -R8, R7, R4 ;  /* 0x0000000708047223 */ /* 0x000fe20000010104 */
[----:B------:R-:W-:Y:S06]  /*73c0*/  BRA `(.L_x_33393) ;  /* 0x0000000000787947 */ /* 0x000fec0003800000 */
.L_x_33394:
        /* <DEDUP_REMOVED lines=14> */
.L_x_33400:
        /* <DEDUP_REMOVED lines=13> */
.L_x_33399:
[----:B------:R-:W-:Y:S05]  /*7580*/  BSYNC.RECONVERGENT B2 ;  /* 0x0000000000027941 */ /* 0x000fea0003800200 */
.L_x_33398:
[----:B------:R-:W-:-:S04]  /*7590*/  FMUL.FTZ R7, R4, 1.1920928955078125e-07 ;  /* 0x3400000004077820 */ /* 0x000fc80000410000 */
[----:B------:R-:W-:-:S07]  /*75a0*/  FMUL.FTZ R4, R10, R7 ;  /* 0x000000070a047220 */ /* 0x000fce0000410000 */
.L_x_33393:
[----:B------:R-:W-:Y:S05]  /*75b0*/  BSYNC.RECONVERGENT B1 ;  /* 0x0000000000017941 */ /* 0x000fea0003800200 */
.L_x_33392:
        /* <DEDUP_REMOVED lines=13> */
.L_x_33401:
        /* <DEDUP_REMOVED lines=15> */
.L_x_54997:


//--------------------- .text._ZN2at6native27unrolled_elementwise_kernelINS0_13BUnaryFunctorIN3c104HalfES4_S4_ZZZNS0_21remainder_kernel_cudaERNS_18TensorIteratorBaseEENKUlvE0_clEvENKUlvE1_clEvEUlS4_S4_E_EESt5arrayIPcLm2EELi4E23TrivialOffsetCalculatorILi1EjESF_NS0_6memory15LoadWithoutCastENSG_16StoreWithoutCastEEEviT_T0_T2_T3_T4_T5_ --------------------------
	.section	.text._ZN2at6native27unrolled_elementwise_kernelINS0_13BUnaryFunctorIN3c104HalfES4_S4_ZZZNS0_21remainder_kernel_cudaERNS_18TensorIteratorBaseEENKUlvE0_clEvENKUlvE1_clEvEUlS4_S4_E_EESt5arrayIPcLm2EELi4E23TrivialOffsetCalculatorILi1EjESF_NS0_6memory15LoadWithoutCastENSG_16StoreWithoutCastEEEviT_T0_T2_T3_T4_T5_,"ax",@progbits
	.align	128
        .global         _ZN2at6native27unrolled_elementwise_kernelINS0_13BUnaryFunctorIN3c104HalfES4_S4_ZZZNS0_21remainder_kernel_cudaERNS_18TensorIteratorBaseEENKUlvE0_clEvENKUlvE1_clEvEUlS4_S4_E_EESt5arrayIPcLm2EELi4E23TrivialOffsetCalculatorILi1EjESF_NS0_6memory15LoadWithoutCastENSG_16StoreWithoutCastEEEviT_T0_T2_T3_T4_T5_
        .type           _ZN2at6native27unrolled_elementwise_kernelINS0_13BUnaryFunctorIN3c104HalfES4_S4_ZZZNS0_21remainder_kernel_cudaERNS_18TensorIteratorBaseEENKUlvE0_clEvENKUlvE1_clEvEUlS4_S4_E_EESt5arrayIPcLm2EELi4E23TrivialOffsetCalculatorILi1EjESF_NS0_6memory15LoadWithoutCastENSG_16StoreWithoutCastEEEviT_T0_T2_T3_T4_T5_,@function
        .size           _ZN2at6native27unrolled_elementwise_kernelINS0_13BUnaryFunctorIN3c104HalfES4_S4_ZZZNS0_21remainder_kernel_cudaERNS_18TensorIteratorBaseEENKUlvE0_clEvENKUlvE1_clEvEUlS4_S4_E_EESt5arrayIPcLm2EELi4E23TrivialOffsetCalculatorILi1EjESF_NS0_6memory15LoadWithoutCastENSG_16StoreWithoutCastEEEviT_T0_T2_T3_T4_T5_,(.L_x_54998 - _ZN2at6native27unrolled_elementwise_kernelINS0_13BUnaryFunctorIN3c104HalfES4_S4_ZZZNS0_21remainder_kernel_cudaERNS_18TensorIteratorBaseEENKUlvE0_clEvENKUlvE1_clEvEUlS4_S4_E_EESt5arrayIPcLm2EELi4E23TrivialOffsetCalculatorILi1EjESF_NS0_6memory15LoadWithoutCastENSG_16StoreWithoutCastEEEviT_T0_T2_T3_T4_T5_)
        .other          _ZN2at6native27unrolled_elementwise_kernelINS0_13BUnaryFunctorIN3c104HalfES4_S4_ZZZNS0_21remainder_kernel_cudaERNS_18TensorIteratorBaseEENKUlvE0_clEvENKUlvE1_clEvEUlS4_S4_E_EESt5arrayIPcLm2EELi4E23TrivialOffsetCalculatorILi1EjESF_NS0_6memory15LoadWithoutCastENSG_16StoreWithoutCastEEEviT_T0_T2_T3_T4_T5_,@"STO_CUDA_ENTRY STV_DEFAULT"
_ZN2at6native27unrolled_elementwise_kernelINS0_13BUnaryFunctorIN3c104HalfES4_S4_ZZZNS0_21remainder_kernel_cudaERNS_18TensorIteratorBaseEENKUlvE0_clEvENKUlvE1_clEvEUlS4_S4_E_EESt5arrayIPcLm2EELi4E23TrivialOffsetCalculatorILi1EjESF_NS0_6memory15LoadWithoutCastENSG_16StoreWithoutCastEEEviT_T0_T2_T3_T4_T5_:
.text._ZN2at6native27unrolled_elementwise_kernelINS0_13BUnaryFunctorIN3c104HalfES4_S4_ZZZNS0_21remainder_kernel_cudaERNS_18TensorIteratorBaseEENKUlvE0_clEvENKUlvE1_clEvEUlS4_S4_E_EESt5arrayIPcLm2EELi4E23TrivialOffsetCalculatorILi1EjESF_NS0_6memory15LoadWithoutCastENSG_16StoreWithoutCastEEEviT_T0_T2_T3_T4_T5_:
        /* <DEDUP_REMOVED lines=16> */
[----:B0-----:R-:W-:-:S12]  /*0100*/  @!P0 IMAD.WIDE.U32 R4, R15, 0x2, R4 ;  /* 0x000000020f048825 */ /* 0x001fd800078e0004 */
[----:B------:R-:W-:Y:S01]  /*0110*/  @!P3 IMAD R19, R0, 0x200, R13 ;  /* 0x000002000013b824 */ /* 0x000fe200078e020d */
[----:B------:R-:W0:Y:S01]  /*0120*/  @!P3 LDC.64 R8, c[0x0][0x390] ;  /* 0x0000e400ff08bb82 */ /* 0x000e220000000a00 */
[----:B------:R-:W-:Y:S02]  /*0130*/  @!P3 VIADD R13, R13, 0x80 ;  /* 0x000000800d0db836 */ /* 0x000fe40000000000 */
[----:B--2---:R-:W-:-:S03]  /*0140*/  @!P1 IMAD.WIDE.U32 R10, R17, 0x2, R10 ;  /* 0x00000002110a9825 */ /* 0x004fc600078e000a */
[----:B------:R-:W-:-:S13]  /*0150*/  ISETP.GE.AND P2, PT, R13, R2, PT ;  /* 0x000000020d00720c */ /* 0x000fda0003f46270 */
        /* <DEDUP_REMOVED lines=48> */
.L_x_33408:
[----:B------:R-:W-:Y:S05]  /*0460*/  BSYNC.RECONVERGENT B2 ;  /* 0x0000000000027941 */ /* 0x000fea0003800200 */
.L_x_33407:
[----:B------:R-:W-:Y:S01]  /*0470*/  FFMA.FTZ R10, -R9, R11, R10 ;  /* 0x0000000b090a7223 */ /* 0x000fe2000001010a */
[----:B------:R-:W-:Y:S06]  /*0480*/  BRA `(.L_x_33405) ;  /* 0x0000000000787947 */ /* 0x000fec0003800000 */
.L_x_33406:
        /* <DEDUP_REMOVED lines=14> */
.L_x_33411:
        /* <DEDUP_REMOVED lines=13> */
.L_x_33410:
[----:B------:R-:W-:Y:S05]  /*0640*/  BSYNC.RECONVERGENT B2 ;  /* 0x0000000000027941 */ /* 0x000fea0003800200 */
.L_x_33409:
[----:B0-----:R-:W-:-:S04]  /*0650*/  FMUL.FTZ R9, R10, 1.1920928955078125e-07 ;  /* 0x340000000a097820 */ /* 0x001fc80000410000 */
[----:B------:R-:W-:-:S07]  /*0660*/  FMUL.FTZ R10, R16, R9 ;  /* 0x00000009100a7220 */ /* 0x000fce0000410000 */
.L_x_33405:
[----:B------:R-:W-:Y:S05]  /*0670*/  BSYNC.RECONVERGENT B0 ;  /* 0x0000000000007941 */ /* 0x000fea0003800200 */
.L_x_33404:
        /* <DEDUP_REMOVED lines=11> */
.L_x_33403:
[----:B------:R-:W-:Y:S05]  /*0730*/  BSYNC.RECONVERGENT B1 ;  /* 0x0000000000017941 */ /* 0x000fea0003800200 */
.L_x_33402:
[----:B------:R-:W-:Y:S01]  /*0740*/  VIADD R5, R3, 0x80 ;  /* 0x0000008003057836 */ /* 0x000fe20000000000 */
[----:B------:R-:W-:Y:S04]  /*0750*/  BSSY.RECONVERGENT B1, `(.L_x_33412) ;  /* 0x0000051000017945 */ /* 0x000fe80003800200 */
[----:B------:R-:W-:-:S13]  /*0760*/  ISETP.GE.AND P0, PT, R5, R2, PT ;  /* 0x000000020500720c */ /* 0x000fda0003f06270 */
        /* <DEDUP_REMOVED lines=31> */
.L_x_33419:
[----:B------:R-:W-:Y:S01]  /*0960*/  FSETP.GEU.FTZ.AND P0, PT, R13, -R14, PT ;  /* 0x8000000e0d00720b */ /* 0x000fe20003f1e000 */
[----:B------:R-:W-:-:S12]  /*0970*/  FADD.FTZ R11, R11, -1 ;  /* 0xbf8000000b0b7421 */ /* 0x000fd80000010000 */
[----:B------:R-:W-:-:S07]  /*0980*/  @!P0 FADD.FTZ R11, R11, -1 ;  /* 0xbf8000000b0b8421 */ /* 0x000fce0000010000 */
.L_x_33418:
[----:B------:R-:W-:Y:S05]  /*0990*/  BSYNC.RECONVERGENT B2 ;  /* 0x0000000000027941 */ /* 0x000fea0003800200 */
.L_x_33417:
[----:B------:R-:W-:Y:S01]  /*09a0*/  FFMA.FTZ R10, -R14, R11, R10 ;  /* 0x0000000b0e0a7223 */ /* 0x000fe2000001010a */
[----:B------:R-:W-:Y:S06]  /*09b0*/  BRA `(.L_x_33415) ;  /* 0x0000000000787947 */ /* 0x000fec0003800000 */
.L_x_33416:
        /* <DEDUP_REMOVED lines=14> */
.L_x_33422:
        /* <DEDUP_REMOVED lines=13> */
.L_x_33421:
[----:B------:R-:W-:Y:S05]  /*0b70*/  BSYNC.RECONVERGENT B2 ;  /* 0x0000000000027941 */ /* 0x000fea0003800200 */
.L_x_33420:
[----:B------:R-:W-:-:S04]  /*0b80*/  FMUL.FTZ R10, R10, 1.1920928955078125e-07 ;  /* 0x340000000a0a7820 */ /* 0x000fc80000410000 */
[----:B------:R-:W-:-:S07]  /*0b90*/  FMUL.FTZ R10, R15, R10 ;  /* 0x0000000a0f0a7220 */ /* 0x000fce0000410000 */
.L_x_33415:
[----:B------:R-:W-:Y:S05]  /*0ba0*/  BSYNC.RECONVERGENT B0 ;  /* 0x0000000000007941 */ /* 0x000fea0003800200 */
.L_x_33414:
        /* <DEDUP_REMOVED lines=11> */
.L_x_33413:
[----:B------:R-:W-:Y:S05]  /*0c60*/  BSYNC.RECONVERGENT B1 ;  /* 0x0000000000017941 */ /* 0x000fea0003800200 */
.L_x_33412:
[----:B-----5:R-:W-:Y:S01]  /*0c70*/  VIADD R9, R3, 0x100 ;  /* 0x0000010003097836 */ /* 0x020fe20000000000 */
        /* <DEDUP_REMOVED lines=33> */
.L_x_33430:
[----:B------:R-:W-:Y:S01]  /*0e90*/  FSETP.GEU.FTZ.AND P0, PT, R14, -R13, PT ;  /* 0x8000000d0e00720b */ /* 0x000fe20003f1e000 */
[----:B------:R-:W-:-:S12]  /*0ea0*/  FADD.FTZ R12, R12, -1 ;  /* 0xbf8000000c0c7421 */ /* 0x000fd80000010000 */
[----:B------:R-:W-:-:S07]  /*0eb0*/  @!P0 FADD.FTZ R12, R12, -1 ;  /* 0xbf8000000c0c8421 */ /* 0x000fce0000010000 */
.L_x_33429:
[----:B------:R-:W-:Y:S05]  /*0ec0*/  BSYNC.RECONVERGENT B2 ;  /* 0x0000000000027941 */ /* 0x000fea0003800200 */
.L_x_33428:
[----:B------:R-:W-:Y:S01]  /*0ed0*/  FFMA.FTZ R9, -R13, R12, R9 ;  /* 0x0000000c0d097223 */ /* 0x000fe20000010109 */
[----:B------:R-:W-:Y:S06]  /*0ee0*/  BRA `(.L_x_33426) ;  /* 0x0000000000787947 */ /* 0x000fec0003800000 */
.L_x_33427:
        /* <DEDUP_REMOVED lines=14> */
.L_x_33433:
        /* <DEDUP_REMOVED lines=13> */
.L_x_33432:
[----:B------:R-:W-:Y:S05]  /*10a0*/  BSYNC.RECONVERGENT B2 ;  /* 0x0000000000027941 */ /* 0x000fea0003800200 */
.L_x_33431:
[----:B------:R-:W-:-:S04]  /*10b0*/  FMUL.FTZ R12, R9, 1.1920928955078125e-07 ;  /* 0x34000000090c7820 */ /* 0x000fc80000410000 */
[----:B------:R-:W-:-:S07]  /*10c0*/  FMUL.FTZ R9, R15, R12 ;  /* 0x0000000c0f097220 */ /* 0x000fce0000410000 */
.L_x_33426:
[----:B------:R-:W-:Y:S05]  /*10d0*/  BSYNC.RECONVERGENT B0 ;  /* 0x0000000000007941 */ /* 0x000fea0003800200 */
.L_x_33425:
        /* <DEDUP_REMOVED lines=11> */
.L_x_33424:
[----:B------:R-:W-:Y:S05]  /*1190*/  BSYNC.RECONVERGENT B1 ;  /* 0x0000000000017941 */ /* 0x000fea0003800200 */
.L_x_33423:
        /* <DEDUP_REMOVED lines=34> */
.L_x_33441:
[----:B------:R-:W-:Y:S01]  /*13c0*/  FSETP.GEU.FTZ.AND P0, PT, R13, -R14, PT ;  /* 0x8000000e0d00720b */ /* 0x000fe20003f1e000 */
[----:B------:R-:W-:-:S12]  /*13d0*/  FADD.FTZ R11, R11, -1 ;  /* 0xbf8000000b0b7421 */ /* 0x000fd80000010000 */
[----:B------:R-:W-:-:S07]  /*13e0*/  @!P0 FADD.FTZ R11, R11, -1 ;  /* 0xbf8000000b0b8421 */ /* 0x000fce0000010000 */
.L_x_33440:
[----:B------:R-:W-:Y:S05]  /*13f0*/  BSYNC.RECONVERGENT B2 ;  /* 0x0000000000027941 */ /* 0x000fea0003800200 */
.L_x_33439:
[----:B------:R-:W-:Y:S01]  /*1400*/  FFMA.FTZ R10, -R14, R11, R10 ;  /* 0x0000000b0e0a7223 */ /* 0x000fe2000001010a */
[----:B------:R-:W-:Y:S06]  /*1410*/  BRA `(.L_x_33437) ;  /* 0x0000000000787947 */ /* 0x000fec0003800000 */
.L_x_33438:
        /* <DEDUP_REMOVED lines=14> */
.L_x_33444:
        /* <DEDUP_REMOVED lines=13> */
.L_x_33443:
[----:B------:R-:W-:Y:S05]  /*15d0*/  BSYNC.RECONVERGENT B2 ;  /* 0x0000000000027941 */ /* 0x000fea0003800200 */
.L_x_33442:
[----:B------:R-:W-:-:S04]  /*15e0*/  FMUL.FTZ R10, R10, 1.1920928955078125e-07 ;  /* 0x340000000a0a7820 */ /* 0x000fc80000410000 */
[----:B------:R-:W-:-:S07]  /*15f0*/  FMUL.FTZ R10, R15, R10 ;  /* 0x0000000a0f0a7220 */ /* 0x000fce0000410000 */
.L_x_33437:
[----:B------:R-:W-:Y:S05]  /*1600*/  BSYNC.RECONVERGENT B0 ;  /* 0x0000000000007941 */ /* 0x000fea0003800200 */
.L_x_33436:
        /* <DEDUP_REMOVED lines=11> */
.L_x_33435:
[----:B------:R-:W-:Y:S05]  /*16c0*/  BSYNC.RECONVERGENT B1 ;  /* 0x0000000000017941 */ /* 0x000fea0003800200 */
.L_x_33434:
        /* <DEDUP_REMOVED lines=13> */
[----:B------:R-:W-:Y:S02]  /*17a0*/  IMAD R11, R0, 0x200, R3 ;  /* 0x00000200000b7824 */ /* 0x000fe400078e0203 */
[----:B------:R-:W-:Y:S02]  /*17b0*/  VIADD R3, R3, 0x80 ;  /* 0x0000008003037836 */ /* 0x000fe40000000000 */
[----:B-1----:R-:W-:-:S05]  /*17c0*/  IMAD.WIDE.U32 R4, R11, 0x2, R4 ;  /* 0x000000020b047825 */ /* 0x002fca00078e0004 */
[----:B------:R1:W-:Y:S02]  /*17d0*/  STG.E.U16 desc[UR4][R4.64], R8 ;  /* 0x0000000804007986 */ /* 0x0003e4000c101504 */
.L_x_33447:
[----:B------:R-:W-:Y:S05]  /*17e0*/  BSYNC.RELIABLE B1 ;  /* 0x0000000000017941 */ /* 0x000fea0003800100 */
.L_x_33446:
[----:B------:R-:W-:-:S13]  /*17f0*/  ISETP.GE.AND P0, PT, R3, R2, PT ;  /* 0x000000020300720c */ /* 0x000fda0003f06270 */
[----:B-1----:R-:W1:Y:S01]  /*1800*/  @!P0 LDC.64 R4, c[0x0][0x388] ;  /* 0x0000e200ff048b82 */ /* 0x002e620000000a00 */
[----:B------:R-:W-:Y:S02]  /*1810*/  @!P0 IMAD R11, R0, 0x200, R3 ;  /* 0x00000200000b8824 */ /* 0x000fe400078e0203 */
[----:B------:R-:W-:Y:S02]  /*1820*/  @!P0 VIADD R3, R3, 0x80 ;  /* 0x0000008003038836 */ /* 0x000fe40000000000 */
[----:B-1----:R-:W-:-:S05]  /*1830*/  @!P0 IMAD.WIDE.U32 R4, R11, 0x2, R4 ;  /* 0x000000020b048825 */ /* 0x002fca00078e0004 */
[----:B------:R1:W-:Y:S02]  /*1840*/  @!P0 STG.E.U16 desc[UR4][R4.64], R7 ;  /* 0x0000000704008986 */ /* 0x0003e4000c101504 */
.L_x_33448:
[----:B------:R-:W-:Y:S05]  /*1850*/  BSYNC.RECONVERGENT B0 ;  /* 0x0000000000007941 */ /* 0x000fea0003800200 */
.L_x_33445:
[----:B------:R-:W-:Y:S05]  /*1860*/  WARPSYNC.ALL ;  /* 0x0000000000007948 */ /* 0x000fea0003800000 */
[----:B------:R-:W-:-:S13]  /*1870*/  ISETP.GE.AND P0, PT, R3, R2, PT ;  /* 0x000000020300720c */ /* 0x000fda0003f06270 */
[----:B------:R-:W-:Y:S05]  /*1880*/  @P0 EXIT ;  /* 0x000000000000094d */ /* 0x000fea0003800000 */
[----:B-1----:R-:W1:Y:S01]  /*1890*/  LDC.64 R4, c[0x0][0x388] ;  /* 0x0000e200ff047b82 */ /* 0x002e620000000a00 */
[----:B------:R-:W-:-:S04]  /*18a0*/  IMAD R3, R0, 0x200, R3 ;  /* 0x0000020000037824 */ /* 0x000fc800078e0203 */
[----:B-1----:R-:W-:-:S05]  /*18b0*/  IMAD.WIDE.U32 R2, R3, 0x2, R4 ;  /* 0x0000000203027825 */ /* 0x002fca00078e0004 */
[----:B------:R-:W-:Y:S01]  /*18c0*/  STG.E.U16 desc[UR4][R2.64], R9 ;  /* 0x0000000902007986 */ /* 0x000fe2000c101504 */
[----:B------:R-:W-:Y:S05]  /*18d0*/  EXIT ;  /* 0x000000000000794d */ /* 0x000fea0003800000 */
.L_x_33449:
        /* <DEDUP_REMOVED lines=10> */
.L_x_54998:


//--------------------- .text._ZN2at6native29vectorized_elementwise_kernelILi2ENS0_13BUnaryFunctorIN3c104HalfES4_S4_ZZZNS0_21remainder_kernel_cudaERNS_18TensorIteratorBaseEENKUlvE0_clEvENKUlvE1_clEvEUlS4_S4_E_EESt5arrayIPcLm2EEEEviT0_T1_ --------------------------
	.section	.text._ZN2at6native29vectorized_elementwise_kernelILi2ENS0_13BUnaryFunctorIN3c104HalfES4_S4_ZZZNS0_21remainder_kernel_cudaERNS_18TensorIteratorBaseEENKUlvE0_clEvENKUlvE1_clEvEUlS4_S4_E_EESt5arrayIPcLm2EEEEviT0_T1_,"ax",@progbits
	.align	128
        .global         _ZN2at6native29vectorized_elementwise_kernelILi2ENS0_13BUnaryFunctorIN3c104HalfES4_S4_ZZZNS0_21remainder_kernel_cudaERNS_18TensorIteratorBaseEENKUlvE0_clEvENKUlvE1_clEvEUlS4_S4_E_EESt5arrayIPcLm2EEEEviT0_T1_
        .type           _ZN2at6native29vectorized_elementwise_kernelILi2ENS0_13BUnaryFunctorIN3c104HalfES4_S4_ZZZNS0_21remainder_kernel_cudaERNS_18TensorIteratorBaseEENKUlvE0_clEvENKUlvE1_clEvEUlS4_S4_E_EESt5arrayIPcLm2EEEEviT0_T1_,@function
        .size           _ZN2at6native29vectorized_elementwise_kernelILi2ENS0_13BUnaryFunctorIN3c104HalfES4_S4_ZZZNS0_21remainder_kernel_cudaERNS_18TensorIteratorBaseEENKUlvE0_clEvENKUlvE1_clEvEUlS4_S4_E_EESt5arrayIPcLm2EEEEviT0_T1_,(.L_x_54999 - _ZN2at6native29vectorized_elementwise_kernelILi2ENS0_13BUnaryFunctorIN3c104HalfES4_S4_ZZZNS0_21remainder_kernel_cudaERNS_18TensorIteratorBaseEENKUlvE0_clEvENKUlvE1_clEvEUlS4_S4_E_EESt5arrayIPcLm2EEEEviT0_T1_)
        .other          _ZN2at6native29vectorized_elementwise_kernelILi2ENS0_13BUnaryFunctorIN3c104HalfES4_S4_ZZZNS0_21remainder_kernel_cudaERNS_18TensorIteratorBaseEENKUlvE0_clEvENKUlvE1_clEvEUlS4_S4_E_EESt5arrayIPcLm2EEEEviT0_T1_,@"STO_CUDA_ENTRY STV_DEFAULT"
_ZN2at6native29vectorized_elementwise_kernelILi2ENS0_13BUnaryFunctorIN3c104HalfES4_S4_ZZZNS0_21remainder_kernel_cudaERNS_18TensorIteratorBaseEENKUlvE0_clEvENKUlvE1_clEvEUlS4_S4_E_EESt5arrayIPcLm2EEEEviT0_T1_:
.text._ZN2at6native29vectorized_elementwise_kernelILi2ENS0_13BUnaryFunctorIN3c104HalfES4_S4_ZZZNS0_21remainder_kernel_cudaERNS_18TensorIteratorBaseEENKUlvE0_clEvENKUlvE1_clEvEUlS4_S4_E_EESt5arrayIPcLm2EEEEviT0_T1_:
        /* <DEDUP_REMOVED lines=17> */
[----:B------:R-:W1:Y:S01]  /*0110*/  @!P5 LDC.64 R12, c[0x0][0x390] ;  /* 0x0000e400ff0cdb82 */ /* 0x000e620000000a00 */
[----:B------:R-:W-:-:S05]  /*0120*/  @!P5 VIADD R25, R25, 0x80 ;  /* 0x000000801919d836 */ /* 0x000fca0000000000 */
[----:B------:R-:W-:Y:S01]  /*0130*/  ISETP.GE.U32.AND P4, PT, R25, R16, PT ;  /* 0x000000101900720c */ /* 0x000fe20003f86070 */
[----:B0-----:R-:W-:-:S05]  /*0140*/  @!P6 IMAD.WIDE.U32 R2, R5, 0x2, R2 ;  /* 0x000000020502e825 */ /* 0x001fca00078e0002 */
[----:B------:R0:W5:Y:S07]  /*0150*/  @!P6 LDG.E.U16 R18, desc[UR4][R2.64] ;  /* 0x000000040212e981 */ /* 0x00016e000c1e1500 */
[----:B------:R-:W-:Y:S01]  /*0160*/  @!P4 IMAD.IADD R29, R0, 0x1, R25 ;  /* 0x00000001001dc824 */ /* 0x000fe200078e0219 */
[----:B------:R-:W2:Y:S01]  /*0170*/  @!P4 LDC.64 R14, c[0x0][0x390] ;  /* 0x0000e400ff0ecb82 */ /* 0x000ea20000000a00 */
[----:B------:R-:W-:-:S05]  /*0180*/  @!P4 VIADD R25, R25, 0x80 ;  /* 0x000000801919c836 */ /* 0x000fca0000000000 */
[----:B------:R-:W-:-:S13]  /*0190*/  ISETP.GE.U32.AND P3, PT, R25, R16, PT ;  /* 0x000000101900720c */ /* 0x000fda0003f66070 */
        /* <DEDUP_REMOVED lines=75> */
.L_x_33457:
[----:B------:R-:W-:Y:S05]  /*0650*/  BSYNC.RECONVERGENT B2 ;  /* 0x0000000000027941 */ /* 0x000fea0003800200 */
.L_x_33456:
[----:B------:R-:W-:Y:S01]  /*0660*/  FFMA.FTZ R5, -R4, R6, R5 ;  /* 0x0000000604057223 */ /* 0x000fe20000010105 */
[----:B------:R-:W-:Y:S06]  /*0670*/  BRA `(.L_x_33454) ;  /* 0x0000000000787947 */ /* 0x000fec0003800000 */
.L_x_33455:
        /* <DEDUP_REMOVED lines=14> */
.L_x_33460:
        /* <DEDUP_REMOVED lines=13> */
.L_x_33459:
[----:B------:R-:W-:Y:S05]  /*0830*/  BSYNC.RECONVERGENT B2 ;  /* 0x0000000000027941 */ /* 0x000fea0003800200 */
.L_x_33458:
[----:B------:R-:W-:-:S04]  /*0840*/  FMUL.FTZ R5, R5, 1.1920928955078125e-07 ;  /* 0x3400000005057820 */ /* 0x000fc80000410000 */
[----:B------:R-:W-:-:S07]  /*0850*/  FMUL.FTZ R5, R4, R5 ;  /* 0x0000000504057220 */ /* 0x000fce0000410000 */
.L_x_33454:
[----:B------:R-:W-:Y:S05]  /*0860*/  BSYNC.RECONVERGENT B0 ;  /* 0x0000000000007941 */ /* 0x000fea0003800200 */
.L_x_33453:
        /* <DEDUP_REMOVED lines=11> */
.L_x_33452:
[----:B------:R-:W-:Y:S05]  /*0920*/  BSYNC.RECONVERGENT B1 ;  /* 0x0000000000017941 */ /* 0x000fea0003800200 */
.L_x_33451:
[----:B------:R-:W-:Y:S01]  /*0930*/  VIADD R3, R17, 0x80 ;  /* 0x0000008011037836 */ /* 0x000fe20000000000 */
[----:B------:R-:W-:Y:S04]  /*0940*/  BSSY.RECONVERGENT B1, `(.L_x_33461) ;  /* 0x0000051000017945 */ /* 0x000fe80003800200 */
[----:B------:R-:W-:-:S13]  /*0950*/  ISETP.GE.U32.AND P0, PT, R3, R16, PT ;  /* 0x000000100300720c */ /* 0x000fda0003f06070 */
        /* <DEDUP_REMOVED lines=31> */
.L_x_33468:
[----:B------:R-:W-:Y:S01]  /*0b50*/  FSETP.GEU.FTZ.AND P0, PT, R6, -R8, PT ;  /* 0x800000080600720b */ /* 0x000fe20003f1e000 */
[----:B------:R-:W-:-:S12]  /*0b60*/  FADD.FTZ R4, R4, -1 ;  /* 0xbf80000004047421 */ /* 0x000fd80000010000 */
[----:B------:R-:W-:-:S07]  /*0b70*/  @!P0 FADD.FTZ R4, R4, -1 ;  /* 0xbf80000004048421 */ /* 0x000fce0000010000 */
.L_x_33467:
[----:B------:R-:W-:Y:S05]  /*0b80*/  BSYNC.RECONVERGENT B2 ;  /* 0x0000000000027941 */ /* 0x000fea0003800200 */
.L_x_33466:
[----:B------:R-:W-:Y:S01]  /*0b90*/  FFMA.FTZ R7, -R8, R4, R7 ;  /* 0x0000000408077223 */ /* 0x000fe20000010107 */
[----:B------:R-:W-:Y:S06]  /*0ba0*/  BRA `(.L_x_33464) ;  /* 0x0000000000787947 */ /* 0x000fec0003800000 */
.L_x_33465:
        /* <DEDUP_REMOVED lines=14> */
.L_x_33471:
        /* <DEDUP_REMOVED lines=13> */
.L_x_33470:
[----:B------:R-:W-:Y:S05]  /*0d60*/  BSYNC.RECONVERGENT B2 ;  /* 0x0000000000027941 */ /* 0x000fea0003800200 */
.L_x_33469:
[----:B------:R-:W-:-:S04]  /*0d70*/  FMUL.FTZ R7, R7, 1.1920928955078125e-07 ;  /* 0x3400000007077820 */ /* 0x000fc80000410000 */
[----:B------:R-:W-:-:S07]  /*0d80*/  FMUL.FTZ R7, R4, R7 ;  /* 0x0000000704077220 */ /* 0x000fce0000410000 */
.L_x_33464:
[----:B------:R-:W-:Y:S05]  /*0d90*/  BSYNC.RECONVERGENT B0 ;  /* 0x0000000000007941 */ /* 0x000fea0003800200 */
.L_x_33463:
        /* <DEDUP_REMOVED lines=11> */
.L_x_33462:
[----:B------:R-:W-:Y:S05]  /*0e50*/  BSYNC.RECONVERGENT B1 ;  /* 0x0000000000017941 */ /* 0x000fea0003800200 */
.L_x_33461:
        /* <DEDUP_REMOVED lines=34> */
.L_x_33479:
[----:B------:R-:W-:Y:S01]  /*1080*/  FSETP.GEU.FTZ.AND P0, PT, R8, -R9, PT ;  /* 0x800000090800720b */ /* 0x000fe20003f1e000 */
[----:B------:R-:W-:-:S12]  /*1090*/  FADD.FTZ R6, R6, -1 ;  /* 0xbf80000006067421 */ /* 0x000fd80000010000 */
[----:B------:R-:W-:-:S07]  /*10a0*/  @!P0 FADD.FTZ R6, R6, -1 ;  /* 0xbf80000006068421 */ /* 0x000fce0000010000 */
.L_x_33478:
[----:B------:R-:W-:Y:S05]  /*10b0*/  BSYNC.RECONVERGENT B2 ;  /* 0x0000000000027941 */ /* 0x000fea0003800200 */
.L_x_33477:
[----:B------:R-:W-:Y:S01]  /*10c0*/  FFMA.FTZ R7, -R9, R6, R7 ;  /* 0x0000000609077223 */ /* 0x000fe20000010107 */
[----:B------:R-:W-:Y:S06]  /*10d0*/  BRA `(.L_x_33475) ;  /* 0x0000000000787947 */ /* 0x000fec0003800000 */
.L_x_33476:
        /* <DEDUP_REMOVED lines=14> */
.L_x_33482:
        /* <DEDUP_REMOVED lines=13> */
.L_x_33481:
[----:B------:R-:W-:Y:S05]  /*1290*/  BSYNC.RECONVERGENT B2 ;  /* 0x0000000000027941 */ /* 0x000fea0003800200 */
.L_x_33480:
[----:B------:R-:W-:-:S04]  /*12a0*/  FMUL.FTZ R7, R7, 1.1920928955078125e-07 ;  /* 0x3400000007077820 */ /* 0x000fc80000410000 */
[----:B------:R-:W-:-:S07]  /*12b0*/  FMUL.FTZ R7, R6, R7 ;  /* 0x0000000706077220 */ /* 0x000fce0000410000 */
.L_x_33475:
[----:B------:R-:W-:Y:S05]  /*12c0*/  BSYNC.RECONVERGENT B0 ;  /* 0x0000000000007941 */ /* 0x000fea0003800200 */
.L_x_33474:
        /* <DEDUP_REMOVED lines=11> */
.L_x_33473:
[----:B------:R-:W-:Y:S05]  /*1380*/  BSYNC.RECONVERGENT B1 ;  /* 0x0000000000017941 */ /* 0x000fea0003800200 */
.L_x_33472:
        /* <DEDUP_REMOVED lines=34> */
.L_x_33490:
[----:B------:R-:W-:Y:S01]  /*15b0*/  FSETP.GEU.FTZ.AND P0, PT, R9, -R10, PT ;  /* 0x8000000a0900720b */ /* 0x000fe20003f1e000 */
[----:B------:R-:W-:-:S12]  /*15c0*/  FADD.FTZ R7, R7, -1 ;  /* 0xbf80000007077421 */ /* 0x000fd80000010000 */
[----:B------:R-:W-:-:S07]  /*15d0*/  @!P0 FADD.FTZ R7, R7, -1 ;  /* 0xbf80000007078421 */ /* 0x000fce0000010000 */
.L_x_33489:
[----:B------:R-:W-:Y:S05]  /*15e0*/  BSYNC.RECONVERGENT B2 ;  /* 0x0000000000027941 */ /* 0x000fea0003800200 */
.L_x_33488:
[----:B------:R-:W-:Y:S01]  /*15f0*/  FFMA.FTZ R8, -R10, R7, R8 ;  /* 0x000000070a087223 */ /* 0x000fe20000010108 */
[----:B------:R-:W-:Y:S06]  /*1600*/  BRA `(.L_x_33486) ;  /* 0x0000000000787947 */ /* 0x000fec0003800000 */
.L_x_33487:
        /* <DEDUP_REMOVED lines=14> */
.L_x_33493:
        /* <DEDUP_REMOVED lines=13> */
.L_x_33492:
[----:B------:R-:W-:Y:S05]  /*17c0*/  BSYNC.RECONVERGENT B2 ;  /* 0x0000000000027941 */ /* 0x000fea0003800200 */
.L_x_33491:
[----:B------:R-:W-:-:S04]  /*17d0*/  FMUL.FTZ R8, R8, 1.1920928955078125e-07 ;  /* 0x3400000008087820 */ /* 0x000fc80000410000 */
[----:B------:R-:W-:-:S07]  /*17e0*/  FMUL.FTZ R8, R7, R8 ;  /* 0x0000000807087220 */ /* 0x000fce0000410000 */
.L_x_33486:
[----:B------:R-:W-:Y:S05]  /*17f0*/  BSYNC.RECONVERGENT B0 ;  /* 0x0000000000007941 */ /* 0x000fea0003800200 */
.L_x_33485:
        /* <DEDUP_REMOVED lines=11> */
.L_x_33484:
[----:B------:R-:W-:Y:S05]  /*18b0*/  BSYNC.RECONVERGENT B1 ;  /* 0x0000000000017941 */ /* 0x000fea0003800200 */
.L_x_33483:
        /* <DEDUP_REMOVED lines=34> */
.L_x_33501:
[----:B------:R-:W-:Y:S01]  /*1ae0*/  FSETP.GEU.FTZ.AND P0, PT, R9, -R11, PT ;  /* 0x8000000b0900720b */ /* 0x000fe20003f1e000 */
[----:B------:R-:W-:-:S12]  /*1af0*/  FADD.FTZ R7, R7, -1 ;  /* 0xbf80000007077421 */ /* 0x000fd80000010000 */
[----:B------:R-:W-:-:S07]  /*1b00*/  @!P0 FADD.FTZ R7, R7, -1 ;  /* 0xbf80000007078421 */ /* 0x000fce0000010000 */
.L_x_33500:
[----:B------:R-:W-:Y:S05]  /*1b10*/  BSYNC.RECONVERGENT B2 ;  /* 0x0000000000027941 */ /* 0x000fea0003800200 */
.L_x_33499:
[----:B------:R-:W-:Y:S01]  /*1b20*/  FFMA.FTZ R10, -R11, R7, R10 ;  /* 0x000000070b0a7223 */ /* 0x000fe2000001010a */
[----:B------:R-:W-:Y:S06]  /*1b30*/  BRA `(.L_x_33497) ;  /* 0x0000000000787947 */ /* 0x000fec0003800000 */
.L_x_33498:
        /* <DEDUP_REMOVED lines=14> */
.L_x_33504:
        /* <DEDUP_REMOVED lines=13> */
.L_x_33503:
[----:B------:R-:W-:Y:S05]  /*1cf0*/  BSYNC.RECONVERGENT B2 ;  /* 0x0000000000027941 */ /* 0x000fea0003800200 */
.L_x_33502:
[----:B------:R-:W-:-:S04]  /*1d00*/  FMUL.FTZ R10, R10, 1.1920928955078125e-07 ;  /* 0x340000000a0a7820 */ /* 0x000fc80000410000 */
[----:B------:R-:W-:-:S07]  /*1d10*/  FMUL.FTZ R10, R7, R10 ;  /* 0x0000000a070a7220 */ /* 0x000fce0000410000 */
.L_x_33497:
[----:B------:R-:W-:Y:S05]  /*1d20*/  BSYNC.RECONVERGENT B0 ;  /* 0x0000000000007941 */ /* 0x000fea0003800200 */
.L_x_33496:
        /* <DEDUP_REMOVED lines=11> */
.L_x_33495:
[----:B------:R-:W-:Y:S05]  /*1de0*/  BSYNC.RECONVERGENT B1 ;  /* 0x0000000000017941 */ /* 0x000fea0003800200 */
.L_x_33494:
        /* <DEDUP_REMOVED lines=34> */
.L_x_33512:
[----:B------:R-:W-:Y:S01]  /*2010*/  FSETP.GEU.FTZ.AND P0, PT, R11, -R14, PT ;  /* 0x8000000e0b00720b */ /* 0x000fe20003f1e000 */
[----:B------:R-:W-:-:S12]  /*2020*/  FADD.FTZ R9, R9, -1 ;  /* 0xbf80000009097421 */ /* 0x000fd80000010000 */
[----:B------:R-:W-:-:S07]  /*2030*/  @!P0 FADD.FTZ R9, R9, -1 ;  /* 0xbf80000009098421 */ /* 0x000fce0000010000 */
.L_x_33511:
[----:B------:R-:W-:Y:S05]  /*2040*/  BSYNC.RECONVERGENT B2 ;  /* 0x0000000000027941 */ /* 0x000fea0003800200 */
.L_x_33510:
[----:B------:R-:W-:Y:S01]  /*2050*/  FFMA.FTZ R10, -R14, R9, R10 ;  /* 0x000000090e0a7223 */ /* 0x000fe2000001010a */
[----:B------:R-:W-:Y:S06]  /*2060*/  BRA `(.L_x_33508) ;  /* 0x0000000000787947 */ /* 0x000fec0003800000 */
.L_x_33509:
        /* <DEDUP_REMOVED lines=14> */
.L_x_33515:
        /* <DEDUP_REMOVED lines=13> */
.L_x_33514:
[----:B------:R-:W-:Y:S05]  /*2220*/  BSYNC.RECONVERGENT B2 ;  /* 0x0000000000027941 */ /* 0x000fea0003800200 */
.L_x_33513:
[----:B------:R-:W-:-:S04]  /*2230*/  FMUL.FTZ R10, R10, 1.1920928955078125e-07 ;  /* 0x340000000a0a7820 */ /* 0x000fc80000410000 */
[----:B------:R-:W-:-:S07]  /*2240*/  FMUL.FTZ R10, R9, R10 ;  /* 0x0000000a090a7220 */ /* 0x000fce0000410000 */
.L_x_33508:
[----:B------:R-:W-:Y:S05]  /*2250*/  BSYNC.RECONVERGENT B0 ;  /* 0x0000000000007941 */ /* 0x000fea0003800200 */
.L_x_33507:
        /* <DEDUP_REMOVED lines=11> */
.L_x_33506:
[----:B------:R-:W-:Y:S05]  /*2310*/  BSYNC.RECONVERGENT B1 ;  /* 0x0000000000017941 */ /* 0x000fea0003800200 */
.L_x_33505:
        /* <DEDUP_REMOVED lines=34> */
.L_x_33523:
[----:B------:R-:W-:Y:S01]  /*2540*/  FSETP.GEU.FTZ.AND P0, PT, R11, -R15, PT ;  /* 0x8000000f0b00720b */ /* 0x000fe20003f1e000 */
[----:B------:R-:W-:-:S12]  /*2550*/  FADD.FTZ R9, R9, -1 ;  /* 0xbf80000009097421 */ /* 0x000fd80000010000 */
[----:B------:R-:W-:-:S07]  /*2560*/  @!P0 FADD.FTZ R9, R9, -1 ;  /* 0xbf80000009098421 */ /* 0x000fce0000010000 */
.L_x_33522:
[----:B------:R-:W-:Y:S05]  /*2570*/  BSYNC.RECONVERGENT B2 ;  /* 0x0000000000027941 */ /* 0x000fea0003800200 */
.L_x_33521:
[----:B------:R-:W-:Y:S01]  /*2580*/  FFMA.FTZ R14, -R15, R9, R14 ;  /* 0x000000090f0e7223 */ /* 0x000fe2000001010e */
[----:B------:R-:W-:Y:S06]  /*2590*/  BRA `(.L_x_33519) ;  /* 0x0000000000787947 */ /* 0x000fec0003800000 */
.L_x_33520:
        /* <DEDUP_REMOVED lines=14> */
.L_x_33526:
        /* <DEDUP_REMOVED lines=13> */
.L_x_33525:
[----:B------:R-:W-:Y:S05]  /*2750*/  BSYNC.RECONVERGENT B2 ;  /* 0x0000000000027941 */ /* 0x000fea0003800200 */
.L_x_33524:
[----:B------:R-:W-:-:S04]  /*2760*/  FMUL.FTZ R14, R14, 1.1920928955078125e-07 ;  /* 0x340000000e0e7820 */ /* 0x000fc80000410000 */
[----:B------:R-:W-:-:S07]  /*2770*/  FMUL.FTZ R14, R9, R14 ;  /* 0x0000000e090e7220 */ /* 0x000fce0000410000 */
.L_x_33519:
[----:B------:R-:W-:Y:S05]  /*2780*/  BSYNC.RECONVERGENT B0 ;  /* 0x0000000000007941 */ /* 0x000fea0003800200 */
.L_x_33518:
        /* <DEDUP_REMOVED lines=11> */
.L_x_33517:
[----:B------:R-:W-:Y:S05]  /*2840*/  BSYNC.RECONVERGENT B1 ;  /* 0x0000000000017941 */ /* 0x000fea0003800200 */
.L_x_33516:
        /* <DEDUP_REMOVED lines=34> */
.L_x_33534:
[----:B------:R-:W-:Y:S01]  /*2a70*/  FSETP.GEU.FTZ.AND P0, PT, R14, -R15, PT ;  /* 0x8000000f0e00720b */ /* 0x000fe20003f1e000 */
[----:B------:R-:W-:-:S12]  /*2a80*/  FADD.FTZ R10, R10, -1 ;  /* 0xbf8000000a0a7421 */ /* 0x000fd80000010000 */
[----:B------:R-:W-:-:S07]  /*2a90*/  @!P0 FADD.FTZ R10, R10, -1 ;  /* 0xbf8000000a0a8421 */ /* 0x000fce0000010000 */
.L_x_33533:
[----:B------:R-:W-:Y:S05]  /*2aa0*/  BSYNC.RECONVERGENT B2 ;  /* 0x0000000000027941 */ /* 0x000fea0003800200 */
.L_x_33532:
[----:B------:R-:W-:Y:S01]  /*2ab0*/  FFMA.FTZ R13, -R15, R10, R13 ;  /* 0x0000000a0f0d7223 */ /* 0x000fe2000001010d */
[----:B------:R-:W-:Y:S06]  /*2ac0*/  BRA `(.L_x_33530) ;  /* 0x0000000000787947 */ /* 0x000fec0003800000 */
.L_x_33531:
        /* <DEDUP_REMOVED lines=14> */
.L_x_33537:
        /* <DEDUP_REMOVED lines=13> */
.L_x_33536:
[----:B------:R-:W-:Y:S05]  /*2c80*/  BSYNC.RECONVERGENT B2 ;  /* 0x0000000000027941 */ /* 0x000fea0003800200 */
.L_x_33535:
[----:B------:R-:W-:-:S04]  /*2c90*/  FMUL.FTZ R13, R13, 1.1920928955078125e-07 ;  /* 0x340000000d0d7820 */ /* 0x000fc80000410000 */
[----:B------:R-:W-:-:S07]  /*2ca0*/  FMUL.FTZ R13, R10, R13 ;  /* 0x0000000d0a0d7220 */ /* 0x000fce0000410000 */
.L_x_33530:
[----:B------:R-:W-:Y:S05]  /*2cb0*/  BSYNC.RECONVERGENT B0 ;  /* 0x0000000000007941 */ /* 0x000fea0003800200 */
.L_x_33529:
        /* <DEDUP_REMOVED lines=11> */
.L_x_33528:
[----:B------:R-:W-:Y:S05]  /*2d70*/  BSYNC.RECONVERGENT B1 ;  /* 0x0000000000017941 */ /* 0x000fea0003800200 */
.L_x_33527:
        /* <DEDUP_REMOVED lines=16> */
.L_x_33540:
[----:B------:R-:W-:-:S13]  /*2e80*/  ISETP.GE.U32.AND P0, PT, R17, R16, PT ;  /* 0x000000101100720c */ /* 0x000fda0003f06070 */
[----:B------:R-:W-:Y:S05]  /*2e90*/  @P0 BRA `(.L_x_33542) ;  /* 0x0000000000300947 */ /* 0x000fea0003800000 */
[----:B-1----:R-:W1:Y:S01]  /*2ea0*/  LDC.64 R2, c[0x0][0x388] ;  /* 0x0000e200ff027b82 */ /* 0x002e620000000a00 */
[----:B------:R-:W-:Y:S02]  /*2eb0*/  IMAD.IADD R11, R0, 0x1, R17 ;  /* 0x00000001000b7824 */ /* 0x000fe400078e0211 */
[----:B------:R-:W-:Y:S02]  /*2ec0*/  VIADD R17, R17, 0x80 ;  /* 0x0000008011117836 */ /* 0x000fe40000000000 */
[----:B-1----:R-:W-:-:S05]  /*2ed0*/  IMAD.WIDE.U32 R2, R11, 0x2, R2 ;  /* 0x000000020b027825 */ /* 0x002fca00078e0002 */
[----:B------:R2:W-:Y:S02]  /*2ee0*/  STG.E.U16 desc[UR4][R2.64], R5 ;  /* 0x0000000502007986 */ /* 0x0005e4000c101504 */
.L_x_33541:
[----:B------:R-:W-:-:S13]  /*2ef0*/  ISETP.GE.U32.AND P0, PT, R17, R16, PT ;  /* 0x000000101100720c */ /* 0x000fda0003f06070 */
[----:B------:R-:W-:Y:S05]  /*2f00*/  @P0 BRA `(.L_x_33543) ;  /* 0x0000000000300947 */ /* 0x000fea0003800000 */
[----:B-12---:R-:W1:Y:S01]  /*2f10*/  LDC.64 R2, c[0x0][0x388] ;  /* 0x0000e200ff027b82 */ /* 0x006e620000000a00 */
[----:B------:R-:W-:Y:S02]  /*2f20*/  IMAD.IADD R5, R0, 0x1, R17 ;  /* 0x0000000100057824 */ /* 0x000fe400078e0211 */
[----:B------:R-:W-:Y:S02]  /*2f30*/  VIADD R17, R17, 0x80 ;  /* 0x0000008011117836 */ /* 0x000fe40000000000 */
[----:B-1----:R-:W-:-:S05]  /*2f40*/  IMAD.WIDE.U32 R2, R5, 0x2, R2 ;  /* 0x0000000205027825 */ /* 0x002fca00078e0002 */
[----:B------:R2:W-:Y:S02]  /*2f50*/  STG.E.U16 desc[UR4][R2.64], R6 ;  /* 0x0000000602007986 */ /* 0x0005e4000c101504 */
.L_x_33542:
[----:B------:R-:W-:-:S13]  /*2f60*/  ISETP.GE.U32.AND P0, PT, R17, R16, PT ;  /* 0x000000101100720c */ /* 0x000fda0003f06070 */
[----:B------:R-:W-:Y:S05]  /*2f70*/  @P0 BRA `(.L_x_33544) ;  /* 0x0000000000340947 */ /* 0x000fea0003800000 */
[----:B-12---:R-:W1:Y:S01]  /*2f80*/  LDC.64 R2, c[0x0][0x388] ;  /* 0x0000e200ff027b82 */ /* 0x006e620000000a00 */
[----:B------:R-:W-:Y:S02]  /*2f90*/  IMAD.IADD R5, R0, 0x1, R17 ;  /* 0x0000000100057824 */ /* 0x000fe400078e0211 */
[----:B------:R-:W-:Y:S02]  /*2fa0*/  VIADD R17, R17, 0x80 ;  /* 0x0000008011117836 */ /* 0x000fe40000000000 */
[----:B-1----:R-:W-:-:S05]  /*2fb0*/  IMAD.WIDE.U32 R2, R5, 0x2, R2 ;  /* 0x0000000205027825 */ /* 0x002fca00078e0002 */
[----:B------:R3:W-:Y:S02]  /*2fc0*/  STG.E.U16 desc[UR4][R2.64], R7 ;  /* 0x0000000702007986 */ /* 0x0007e4000c101504 */
.L_x_33543:
        /* <DEDUP_REMOVED lines=8> */
.L_x_33544:
[----:B------:R-:W-:Y:S05]  /*3050*/  BSYNC.RELIABLE B1 ;  /* 0x0000000000017941 */ /* 0x000fea0003800100 */
.L_x_33539:
[----:B------:R-:W-:-:S13]  /*3060*/  ISETP.GE.U32.AND P0, PT, R17, R16, PT ;  /* 0x000000101100720c */ /* 0x000fda0003f06070 */
[----:B-123--:R-:W1:Y:S01]  /*3070*/  @!P0 LDC.64 R2, c[0x0][0x388] ;  /* 0x0000e200ff028b82 */ /* 0x00ee620000000a00 */
[----:B------:R-:W-:Y:S02]  /*3080*/  @!P0 IMAD.IADD R5, R0, 0x1, R17 ;  /* 0x0000000100058824 */ /* 0x000fe400078e0211 */
[----:B------:R-:W-:Y:S02]  /*3090*/  @!P0 VIADD R17, R17, 0x80 ;  /* 0x0000008011118836 */ /* 0x000fe40000000000 */
[----:B-1----:R-:W-:-:S05]  /*30a0*/  @!P0 IMAD.WIDE.U32 R2, R5, 0x2, R2 ;  /* 0x0000000205028825 */ /* 0x002fca00078e0002 */
[----:B------:R4:W-:Y:S02]  /*30b0*/  @!P0 STG.E.U16 desc[UR4][R2.64], R9 ;  /* 0x0000000902008986 */ /* 0x0009e4000c101504 */
.L_x_33545:
[----:B------:R-:W-:Y:S05]  /*30c0*/  BSYNC.RECONVERGENT B0 ;  /* 0x0000000000007941 */ /* 0x000fea0003800200 */
.L_x_33538:
        /* <DEDUP_REMOVED lines=8> */
.L_x_33450:
        /* <DEDUP_REMOVED lines=45> */
.L_x_33550:
[----:B------:R-:W-:Y:S05]  /*3420*/  BSYNC.RECONVERGENT B1 ;  /* 0x0000000000017941 */ /* 0x000fea0003800200 */
.L_x_33549:
[----:B------:R-:W-:Y:S01]  /*3430*/  FFMA.FTZ R14, -R5, R17, R14 ;  /* 0x00000011050e7223 */ /* 0x000fe2000001010e */
[----:B------:R-:W-:Y:S06]  /*3440*/  BRA `(.L_x_33547) ;  /* 0x0000000000687947 */ /* 0x000fec0003800000 */
.L_x_33548:
        /* <DEDUP_REMOVED lines=10> */
.L_x_33553:
        /* <DEDUP_REMOVED lines=13> */
.L_x_33552:
[----:B------:R-:W-:Y:S05]  /*35c0*/  BSYNC.RECONVERGENT B1 ;  /* 0x0000000000017941 */ /* 0x000fea0003800200 */
.L_x_33551:
[----:B------:R-:W-:-:S04]  /*35d0*/  FMUL.FTZ R17, R17, 1.1920928955078125e-07 ;  /* 0x3400000011117820 */ /* 0x000fc80000410000 */
[----:B------:R-:W-:-:S07]  /*35e0*/  FMUL.FTZ R14, R14, R17 ;  /* 0x000000110e0e7220 */ /* 0x000fce0000410000 */
.L_x_33547:
[----:B------:R-:W-:Y:S05]  /*35f0*/  BSYNC.RECONVERGENT B0 ;  /* 0x0000000000007941 */ /* 0x000fea0003800200 */
.L_x_33546:
[C---:B------:R-:W-:Y:S01]  /*3600*/  LOP3.LUT R17, R14.reuse, 0x80000000, R12, 0xb8, !PT ;  /* 0x800000000e117812 */ /* 0x040fe200078eb80c */
[----:B------:R-:W-:Y:S01]  /*3610*/  BSSY.RECONVERGENT B0, `(.L_x_33554) ;  /* 0x0000041000007945 */ /* 0x000fe20003800200 */
[----:B------:R-:W-:-:S04]  /*3620*/  FSETP.NAN.FTZ.AND P0, PT, |R14|, |R14|, PT ;  /* 0x4000000e0e00720b */ /* 0x000fc80003f18200 */
        /* <DEDUP_REMOVED lines=31> */
.L_x_33559:
[----:B------:R-:W-:Y:S01]  /*3820*/  FSETP.GEU.FTZ.AND P0, PT, R20, -R5, PT ;  /* 0x800000051400720b */ /* 0x000fe20003f1e000 */
[----:B------:R-:W-:-:S12]  /*3830*/  FADD.FTZ R13, R13, -1 ;  /* 0xbf8000000d0d7421 */ /* 0x000fd80000010000 */
[----:B------:R-:W-:-:S07]  /*3840*/  @!P0 FADD.FTZ R13, R13, -1 ;  /* 0xbf8000000d0d8421 */ /* 0x000fce0000010000 */
.L_x_33558:
[----:B------:R-:W-:Y:S05]  /*3850*/  BSYNC.RECONVERGENT B1 ;  /* 0x0000000000017941 */ /* 0x000fea0003800200 */
.L_x_33557:
[----:B------:R-:W-:Y:S01]  /*3860*/  FFMA.FTZ R18, -R5, R13, R18 ;  /* 0x0000000d05127223 */ /* 0x000fe20000010112 */
[----:B------:R-:W-:Y:S06]  /*3870*/  BRA `(.L_x_33555) ;  /* 0x0000000000687947 */ /* 0x000fec0003800000 */
.L_x_33556:
        /* <DEDUP_REMOVED lines=10> */
.L_x_33562:
        /* <DEDUP_REMOVED lines=13> */
.L_x_33561:
[----:B------:R-:W-:Y:S05]  /*39f0*/  BSYNC.RECONVERGENT B1 ;  /* 0x0000000000017941 */ /* 0x000fea0003800200 */
.L_x_33560:
[----:B------:R-:W-:-:S04]  /*3a00*/  FMUL.FTZ R18, R18, 1.1920928955078125e-07 ;  /* 0x3400000012127820 */ /* 0x000fc80000410000 */
[----:B------:R-:W-:-:S07]  /*3a10*/  FMUL.FTZ R18, R13, R18 ;  /* 0x000000120d127220 */ /* 0x000fce0000410000 */
.L_x_33555:
[----:B------:R-:W-:Y:S05]  /*3a20*/  BSYNC.RECONVERGENT B0 ;  /* 0x0000000000007941 */ /* 0x000fea0003800200 */
.L_x_33554:
[C---:B------:R-:W-:Y:S01]  /*3a30*/  LOP3.LUT R13, R18.reuse, 0x80000000, R14, 0xb8, !PT ;  /* 0x80000000120d7812 */ /* 0x040fe200078eb80e */
[----:B-----5:R-:W-:Y:S01]  /*3a40*/  HADD2.F32 R14, -RZ, R16.H0_H0 ;  /* 0x20000010ff0e7230 */ /* 0x020fe20000004100 */
        /* <DEDUP_REMOVED lines=32> */
.L_x_33568:
[----:B------:R-:W-:Y:S01]  /*3c50*/  FSETP.GEU.FTZ.AND P0, PT, R20, -R5, PT ;  /* 0x800000051400720b */ /* 0x000fe20003f1e000 */
[----:B------:R-:W-:-:S12]  /*3c60*/  FADD.FTZ R17, R17, -1 ;  /* 0xbf80000011117421 */ /* 0x000fd80000010000 */
[----:B------:R-:W-:-:S07]  /*3c70*/  @!P0 FADD.FTZ R17, R17, -1 ;  /* 0xbf80000011118421 */ /* 0x000fce0000010000 */
.L_x_33567:
[----:B------:R-:W-:Y:S05]  /*3c80*/  BSYNC.RECONVERGENT B1 ;  /* 0x0000000000017941 */ /* 0x000fea0003800200 */
.L_x_33566:
[----:B------:R-:W-:Y:S01]  /*3c90*/  FFMA.FTZ R18, -R5, R17, R18 ;  /* 0x0000001105127223 */ /* 0x000fe20000010112 */
[----:B------:R-:W-:Y:S06]  /*3ca0*/  BRA `(.L_x_33564) ;  /* 0x0000000000687947 */ /* 0x000fec0003800000 */
.L_x_33565:
        /* <DEDUP_REMOVED lines=10> */
.L_x_33571:
        /* <DEDUP_REMOVED lines=13> */
.L_x_33570:
[----:B------:R-:W-:Y:S05]  /*3e20*/  BSYNC.RECONVERGENT B1 ;  /* 0x0000000000017941 */ /* 0x000fea0003800200 */
.L_x_33569:
[----:B------:R-:W-:-:S04]  /*3e30*/  FMUL.FTZ R18, R18, 1.1920928955078125e-07 ;  /* 0x3400000012127820 */ /* 0x000fc80000410000 */
[----:B------:R-:W-:-:S07]  /*3e40*/  FMUL.FTZ R18, R17, R18 ;  /* 0x0000001211127220 */ /* 0x000fce0000410000 */
.L_x_33564:
[----:B------:R-:W-:Y:S05]  /*3e50*/  BSYNC.RECONVERGENT B0 ;  /* 0x0000000000007941 */ /* 0x000fea0003800200 */
.L_x_33563:
[C---:B------:R-:W-:Y:S01]  /*3e60*/  LOP3.LUT R17, R18.reuse, 0x80000000, R14, 0xb8, !PT ;  /* 0x8000000012117812 */ /* 0x040fe200078eb80e */
[----:B------:R-:W-:Y:S01]  /*3e70*/  HADD2.F32 R16, -RZ, R16.H1_H1 ;  /* 0x30000010ff107230 */ /* 0x000fe20000004100 */
        /* <DEDUP_REMOVED lines=32> */
.L_x_33577:
[----:B------:R-:W-:Y:S01]  /*4080*/  FSETP.GEU.FTZ.AND P0, PT, R20, -R5, PT ;  /* 0x800000051400720b */ /* 0x000fe20003f1e000 */
[----:B------:R-:W-:-:S12]  /*4090*/  FADD.FTZ R17, R17, -1 ;  /* 0xbf80000011117421 */ /* 0x000fd80000010000 */
[----:B------:R-:W-:-:S07]  /*40a0*/  @!P0 FADD.FTZ R17, R17, -1 ;  /* 0xbf80000011118421 */ /* 0x000fce0000010000 */
.L_x_33576:
[----:B------:R-:W-:Y:S05]  /*40b0*/  BSYNC.RECONVERGENT B1 ;  /* 0x0000000000017941 */ /* 0x000fea0003800200 */
.L_x_33575:
[----:B------:R-:W-:Y:S01]  /*40c0*/  FFMA.FTZ R18, -R5, R17, R18 ;  /* 0x0000001105127223 */ /* 0x000fe20000010112 */
[----:B------:R-:W-:Y:S06]  /*40d0*/  BRA `(.L_x_33573) ;  /* 0x0000000000687947 */ /* 0x000fec0003800000 */
.L_x_33574:
        /* <DEDUP_REMOVED lines=10> */
.L_x_33580:
        /* <DEDUP_REMOVED lines=13> */
.L_x_33579:
[----:B------:R-:W-:Y:S05]  /*4250*/  BSYNC.RECONVERGENT B1 ;  /* 0x0000000000017941 */ /* 0x000fea0003800200 */
.L_x_33578:
[----:B------:R-:W-:-:S04]  /*4260*/  FMUL.FTZ R18, R18, 1.1920928955078125e-07 ;  /* 0x3400000012127820 */ /* 0x000fc80000410000 */
[----:B------:R-:W-:-:S07]  /*4270*/  FMUL.FTZ R18, R17, R18 ;  /* 0x0000001211127220 */ /* 0x000fce0000410000 */
.L_x_33573:
[----:B------:R-:W-:Y:S05]  /*4280*/  BSYNC.RECONVERGENT B0 ;  /* 0x0000000000007941 */ /* 0x000fea0003800200 */
.L_x_33572:
[C---:B------:R-:W-:Y:S01]  /*4290*/  LOP3.LUT R17, R18.reuse, 0x80000000, R16, 0xb8, !PT ;  /* 0x8000000012117812 */ /* 0x040fe200078eb810 */
[----:B------:R-:W-:Y:S01]  /*42a0*/  BSSY.RECONVERGENT B0, `(.L_x_33581) ;  /* 0x0000041000007945 */ /* 0x000fe20003800200 */
[----:B------:R-:W-:-:S04]  /*42b0*/  FSETP.NAN.FTZ.AND P0, PT, |R18|, |R18|, PT ;  /* 0x400000121200720b */ /* 0x000fc80003f18200 */
        /* <DEDUP_REMOVED lines=31> */
.L_x_33586:
[----:B------:R-:W-:Y:S01]  /*44b0*/  FSETP.GEU.FTZ.AND P0, PT, R22, -R5, PT ;  /* 0x800000051600720b */ /* 0x000fe20003f1e000 */
[----:B------:R-:W-:-:S12]  /*44c0*/  FADD.FTZ R17, R17, -1 ;  /* 0xbf80000011117421 */ /* 0x000fd80000010000 */
[----:B------:R-:W-:-:S07]  /*44d0*/  @!P0 FADD.FTZ R17, R17, -1 ;  /* 0xbf80000011118421 */ /* 0x000fce0000010000 */
.L_x_33585:
[----:B------:R-:W-:Y:S05]  /*44e0*/  BSYNC.RECONVERGENT B1 ;  /* 0x0000000000017941 */ /* 0x000fea0003800200 */
.L_x_33584:
[----:B------:R-:W-:Y:S01]  /*44f0*/  FFMA.FTZ R20, -R5, R17, R20 ;  /* 0x0000001105147223 */ /* 0x000fe20000010114 */
[----:B------:R-:W-:Y:S06]  /*4500*/  BRA `(.L_x_33582) ;  /* 0x0000000000687947 */ /* 0x000fec0003800000 */
.L_x_33583:
        /* <DEDUP_REMOVED lines=10> */
.L_x_33589:
        /* <DEDUP_REMOVED lines=13> */
.L_x_33588:
[----:B------:R-:W-:Y:S05]  /*4680*/  BSYNC.RECONVERGENT B1 ;  /* 0x0000000000017941 */ /* 0x000fea0003800200 */
.L_x_33587:
[----:B------:R-:W-:-:S04]  /*4690*/  FMUL.FTZ R20, R20, 1.1920928955078125e-07 ;  /* 0x3400000014147820 */ /* 0x000fc80000410000 */
[----:B------:R-:W-:-:S07]  /*46a0*/  FMUL.FTZ R20, R17, R20 ;  /* 0x0000001411147220 */ /* 0x000fce0000410000 */
.L_x_33582:
[----:B------:R-:W-:Y:S05]  /*46b0*/  BSYNC.RECONVERGENT B0 ;  /* 0x0000000000007941 */ /* 0x000fea0003800200 */
.L_x_33581:
        /* <DEDUP_REMOVED lines=34> */
.L_x_33595:
[----:B------:R-:W-:Y:S01]  /*48e0*/  FSETP.GEU.FTZ.AND P0, PT, R24, -R5, PT ;  /* 0x800000051800720b */ /* 0x000fe20003f1e000 */
[----:B------:R-:W-:-:S12]  /*48f0*/  FADD.FTZ R15, R15, -1 ;  /* 0xbf8000000f0f7421 */ /* 0x000fd80000010000 */
[----:B------:R-:W-:-:S07]  /*4900*/  @!P0 FADD.FTZ R15, R15, -1 ;  /* 0xbf8000000f0f8421 */ /* 0x000fce0000010000 */
.L_x_33594:
[----:B------:R-:W-:Y:S05]  /*4910*/  BSYNC.RECONVERGENT B1 ;  /* 0x0000000000017941 */ /* 0x000fea0003800200 */
.L_x_33593:
[----:B------:R-:W-:Y:S01]  /*4920*/  FFMA.FTZ R22, -R5, R15, R22 ;  /* 0x0000000f05167223 */ /* 0x000fe20000010116 */
[----:B------:R-:W-:Y:S06]  /*4930*/  BRA `(.L_x_33591) ;  /* 0x0000000000687947 */ /* 0x000fec0003800000 */
.L_x_33592:
        /* <DEDUP_REMOVED lines=10> */
.L_x_33598:
        /* <DEDUP_REMOVED lines=13> */
.L_x_33597:
[----:B------:R-:W-:Y:S05]  /*4ab0*/  BSYNC.RECONVERGENT B1 ;  /* 0x0000000000017941 */ /* 0x000fea0003800200 */
.L_x_33596:
[----:B------:R-:W-:-:S04]  /*4ac0*/  FMUL.FTZ R22, R22, 1.1920928955078125e-07 ;  /* 0x3400000016167820 */ /* 0x000fc80000410000 */
[----:B------:R-:W-:-:S07]  /*4ad0*/  FMUL.FTZ R22, R15, R22 ;  /* 0x000000160f167220 */ /* 0x000fce0000410000 */
.L_x_33591:
[----:B------:R-:W-:Y:S05]  /*4ae0*/  BSYNC.RECONVERGENT B0 ;  /* 0x0000000000007941 */ /* 0x000fea0003800200 */
.L_x_33590:
[C---:B------:R-:W-:Y:S01]  /*4af0*/  LOP3.LUT R15, R22.reuse, 0x80000000, R20, 0xb8, !PT ;  /* 0x80000000160f7812 */ /* 0x040fe200078eb814 */
[----:B------:R-:W-:Y:S01]  /*4b00*/  HADD2.F32 R20, -RZ, R10.H0_H0 ;  /* 0x2000000aff147230 */ /* 0x000fe20000004100 */
        /* <DEDUP_REMOVED lines=32> */
.L_x_33604:
[----:B------:R-:W-:Y:S01]  /*4d10*/  FSETP.GEU.FTZ.AND P0, PT, R24, -R5, PT ;  /* 0x800000051800720b */ /* 0x000fe20003f1e000 */
[----:B------:R-:W-:-:S12]  /*4d20*/  FADD.FTZ R17, R17, -1 ;  /* 0xbf80000011117421 */ /* 0x000fd80000010000 */
[----:B------:R-:W-:-:S07]  /*4d30*/  @!P0 FADD.FTZ R17, R17, -1 ;  /* 0xbf80000011118421 */ /* 0x000fce0000010000 */
.L_x_33603:
[----:B------:R-:W-:Y:S05]  /*4d40*/  BSYNC.RECONVERGENT B1 ;  /* 0x0000000000017941 */ /* 0x000fea0003800200 */
.L_x_33602:
[----:B------:R-:W-:Y:S01]  /*4d50*/  FFMA.FTZ R22, -R5, R17, R22 ;  /* 0x0000001105167223 */ /* 0x000fe20000010116 */
[----:B------:R-:W-:Y:S06]  /*4d60*/  BRA `(.L_x_33600) ;  /* 0x0000000000687947 */ /* 0x000fec0003800000 */
.L_x_33601:
        /* <DEDUP_REMOVED lines=10> */
.L_x_33607:
        /* <DEDUP_REMOVED lines=13> */
.L_x_33606:
[----:B------:R-:W-:Y:S05]  /*4ee0*/  BSYNC.RECONVERGENT B1 ;  /* 0x0000000000017941 */ /* 0x000fea0003800200 */
.L_x_33605:
[----:B------:R-:W-:-:S04]  /*4ef0*/  FMUL.FTZ R22, R22, 1.1920928955078125e-07 ;  /* 0x3400000016167820 */ /* 0x000fc80000410000 */
[----:B------:R-:W-:-:S07]  /*4f00*/  FMUL.FTZ R22, R17, R22 ;  /* 0x0000001611167220 */ /* 0x000fce0000410000 */
.L_x_33600:
[----:B------:R-:W-:Y:S05]  /*4f10*/  BSYNC.RECONVERGENT B0 ;  /* 0x0000000000007941 */ /* 0x000fea0003800200 */
.L_x_33599:
        /* <DEDUP_REMOVED lines=34> */
.L_x_33613:
[----:B------:R-:W-:Y:S01]  /*5140*/  FSETP.GEU.FTZ.AND P0, PT, R6, -R5, PT ;  /* 0x800000050600720b */ /* 0x000fe20003f1e000 */
[----:B------:R-:W-:-:S12]  /*5150*/  FADD.FTZ R2, R2, -1 ;  /* 0xbf80000002027421 */ /* 0x000fd80000010000 */
[----:B------:R-:W-:-:S07]  /*5160*/  @!P0 FADD.FTZ R2, R2, -1 ;  /* 0xbf80000002028421 */ /* 0x000fce0000010000 */
.L_x_33612:
[----:B------:R-:W-:Y:S05]  /*5170*/  BSYNC.RECONVERGENT B1 ;  /* 0x0000000000017941 */ /* 0x000fea0003800200 */
.L_x_33611:
[----:B------:R-:W-:Y:S01]  /*5180*/  FFMA.FTZ R22, -R5, R2, R22 ;  /* 0x0000000205167223 */ /* 0x000fe20000010116 */
[----:B------:R-:W-:Y:S06]  /*5190*/  BRA `(.L_x_33609) ;  /* 0x0000000000687947 */ /* 0x000fec0003800000 */
.L_x_33610:
        /* <DEDUP_REMOVED lines=10> */
.L_x_33616:
        /* <DEDUP_REMOVED lines=13> */
.L_x_33615:
[----:B------:R-:W-:Y:S05]  /*5310*/  BSYNC.RECONVERGENT B1 ;  /* 0x0000000000017941 */ /* 0x000fea0003800200 */
.L_x_33614:
[----:B------:R-:W-:-:S04]  /*5320*/  FMUL.FTZ R3, R22, 1.1920928955078125e-07 ;  /* 0x3400000016037820 */ /* 0x000fc80000410000 */
[----:B------:R-:W-:-:S07]  /*5330*/  FMUL.FTZ R22, R8, R3 ;  /* 0x0000000308167220 */ /* 0x000fce0000410000 */
.L_x_33609:
[----:B------:R-:W-:Y:S05]  /*5340*/  BSYNC.RECONVERGENT B0 ;  /* 0x0000000000007941 */ /* 0x000fea0003800200 */
.L_x_33608:
[C---:B------:R-:W-:Y:S02]  /*5350*/  FSETP.NAN.FTZ.AND P0, PT, |R22|.reuse, |R22|, PT ;  /* 0x400000161600720b */ /* 0x040fe40003f18200 */
[C---:B------:R-:W-:Y:S02]  /*5360*/  LOP3.LUT R3, R22.reuse, 0x80000000, R10, 0xb8, !PT ;  /* 0x8000000016037812 */ /* 0x040fe400078eb80a */
[----:B------:R-:W-:Y:S02]  /*5370*/  F2FP.F16.F32.PACK_AB R13, R13, R12 ;  /* 0x0000000c0d0d723e */ /* 0x000fe400000000ff */
[----:B------:R-:W-:Y:S02]  /*5380*/  FSEL R22, R22, R3, P0 ;  /* 0x0000000316167208 */ /* 0x000fe40000000000 */
[----:B------:R-:W0:Y:S01]  /*5390*/  LDC.64 R2, c[0x0][0x388] ;  /* 0x0000e200ff027b82 */ /* 0x000e220000000a00 */
[----:B------:R-:W-:Y:S02]  /*53a0*/  F2FP.F16.F32.PACK_AB R5, R16, R14 ;  /* 0x0000000e1005723e */ /* 0x000fe400000000ff */
[----:B------:R-:W-:-:S02]  /*53b0*/  FSETP.NEU.FTZ.AND P2, PT, R22, RZ, PT ;  /* 0x000000ff1600720b */ /* 0x000fc40003f5d000 */
[----:B------:R-:W-:-:S11]  /*53c0*/  F2FP.F16.F32.PACK_AB R15, R15, R18 ;  /* 0x000000120f0f723e */ /* 0x000fd600000000ff */
[----:B------:R-:W-:Y:S02]  /*53d0*/  @P2 FSETP.GEU.FTZ.AND P1, PT, R9, RZ, PT ;  /* 0x000000ff0900220b */ /* 0x000fe40003f3e000 */
[----:B------:R-:W-:-:S04]  /*53e0*/  @P2 FSETP.GEU.FTZ.AND P0, PT, R22, RZ, PT ;  /* 0x000000ff1600220b */ /* 0x000fc80003f1e000 */
[----:B------:R-:W-:Y:S02]  /*53f0*/  @P2 PLOP3.LUT P1, PT, P0, P1, PT, 0x82, 0x28 ;  /* 0x000000000028281c */ /* 0x000fe40000723072 */
[----:B------:R-:W-:Y:S01]  /*5400*/  PLOP3.LUT P0, PT, PT, PT, PT, 0x80, 0x8 ;  /* 0x000000000008781c */ /* 0x000fe20003f0f070 */
[----:B0-----:R-:W-:Y:S01]  /*5410*/  IMAD.WIDE.U32 R2, R0, 0x2, R2 ;  /* 0x0000000200027825 */ /* 0x001fe200078e0002 */
[----:B------:R-:W-:-:S03]  /*5420*/  @P2 PLOP3.LUT P0, PT, P1, PT, PT, 0x80, 0x8 ;  /* 0x000000000008281c */ /* 0x000fc60000f0f070 */
[----:B------:R-:W-:-:S05]  /*5430*/  IMAD.WIDE.U32 R2, R11, 0x4, R2 ;  /* 0x000000040b027825 */ /* 0x000fca00078e0002 */
[----:B------:R-:W-:Y:S05]  /*5440*/  STG.E desc[UR4][R2.64], R13 ;  /* 0x0000000d02007986 */ /* 0x000fea000c101904 */
[----:B------:R-:W-:Y:S01]  /*5450*/  @!P0 FADD.FTZ R22, R9, R22 ;  /* 0x0000001609168221 */ /* 0x000fe20000010000 */
[----:B------:R-:W-:Y:S04]  /*5460*/  STG.E desc[UR4][R2.64+0x200], R5 ;  /* 0x0002000502007986 */ /* 0x000fe8000c101904 */
[----:B------:R-:W-:Y:S01]  /*5470*/  F2FP.F16.F32.PACK_AB R7, R22, R20 ;  /* 0x000000141607723e */ /* 0x000fe200000000ff */
[----:B------:R-:W-:Y:S04]  /*5480*/  STG.E desc[UR4][R2.64+0x400], R15 ;  /* 0x0004000f02007986 */ /* 0x000fe8000c101904 */
[----:B------:R-:W-:Y:S01]  /*5490*/  STG.E desc[UR4][R2.64+0x600], R7 ;  /* 0x0006000702007986 */ /* 0x000fe2000c101904 */
[----:B------:R-:W-:Y:S05]  /*54a0*/  EXIT ;  /* 0x000000000000794d */ /* 0x000fea0003800000 */
.L_x_33617:
        /* <DEDUP_REMOVED lines=13> */
.L_x_54999:


//--------------------- .text._ZN2at6native29vectorized_elementwise_kernelILi4ENS0_13BUnaryFunctorIN3c104HalfES4_S4_ZZZNS0_21remainder_kernel_cudaERNS_18TensorIteratorBaseEENKUlvE0_clEvENKUlvE1_clEvEUlS4_S4_E_EESt5arrayIPcLm2EEEEviT0_T1_ --------------------------
	.section	.text._ZN2at6native29vectorized_elementwise_kernelILi4ENS0_13BUnaryFunctorIN3c104HalfES4_S4_ZZZNS0_21remainder_kernel_cudaERNS_18TensorIteratorBaseEENKUlvE0_clEvENKUlvE1_clEvEUlS4_S4_E_EESt5arrayIPcLm2EEEEviT0_T1_,"ax",@progbits
	.align	128
        .global         _ZN2at6native29vectorized_elementwise_kernelILi4ENS0_13BUnaryFunctorIN3c104HalfES4_S4_ZZZNS0_21remainder_kernel_cudaERNS_18TensorIteratorBaseEENKUlvE0_clEvENKUlvE1_clEvEUlS4_S4_E_EESt5arrayIPcLm2EEEEviT0_T1_
        .type           _ZN2at6native29vectorized_elementwise_kernelILi4ENS0_13BUnaryFunctorIN3c104HalfES4_S4_ZZZNS0_21remainder_kernel_cudaERNS_18TensorIteratorBaseEENKUlvE0_clEvENKUlvE1_clEvEUlS4_S4_E_EESt5arrayIPcLm2EEEEviT0_T1_,@function
        .size           _ZN2at6native29vectorized_elementwise_kernelILi4ENS0_13BUnaryFunctorIN3c104HalfES4_S4_ZZZNS0_21remainder_kernel_cudaERNS_18TensorIteratorBaseEENKUlvE0_clEvENKUlvE1_clEvEUlS4_S4_E_EESt5arrayIPcLm2EEEEviT0_T1_,(.L_x_55000 - _ZN2at6native29vectorized_elementwise_kernelILi4ENS0_13BUnaryFunctorIN3c104HalfES4_S4_ZZZNS0_21remainder_kernel_cudaERNS_18TensorIteratorBaseEENKUlvE0_clEvENKUlvE1_clEvEUlS4_S4_E_EESt5arrayIPcLm2EEEEviT0_T1_)
        .other          _ZN2at6native29vectorized_elementwise_kernelILi4ENS0_13BUnaryFunctorIN3c104HalfES4_S4_ZZZNS0_21remainder_kernel_cudaERNS_18TensorIteratorBaseEENKUlvE0_clEvENKUlvE1_clEvEUlS4_S4_E_EESt5arrayIPcLm2EEEEviT0_T1_,@"STO_CUDA_ENTRY STV_DEFAULT"
_ZN2at6native29vectorized_elementwise_kernelILi4ENS0_13BUnaryFunctorIN3c104HalfES4_S4_ZZZNS0_21remainder_kernel_cudaERNS_18TensorIteratorBaseEENKUlvE0_clEvENKUlvE1_clEvEUlS4_S4_E_EESt5arrayIPcLm2EEEEviT0_T1_:
.text._ZN2at6native29vectorized_elementwise_kernelILi4ENS0_13BUnaryFunctorIN3c104HalfES4_S4_ZZZNS0_21remainder_kernel_cudaERNS_18TensorIteratorBaseEENKUlvE0_clEvENKUlvE1_clEvEUlS4_S4_E_EESt5arrayIPcLm2EEEEviT0_T1_:
        /* <DEDUP_REMOVED lines=101> */
.L_x_33625:
[----:B------:R-:W-:Y:S05]  /*0650*/  BSYNC.RECONVERGENT B2 ;  /* 0x0000000000027941 */ /* 0x000fea0003800200 */
.L_x_33624:
[----:B------:R-:W-:Y:S01]  /*0660*/  FFMA.FTZ R5, -R4, R6, R5 ;  /* 0x0000000604057223 */ /* 0x000fe20000010105 */
[----:B------:R-:W-:Y:S06]  /*0670*/  BRA `(.L_x_33622) ;  /* 0x0000000000787947 */ /* 0x000fec0003800000 */
.L_x_33623:
        /* <DEDUP_REMOVED lines=14> */
.L_x_33628:
        /* <DEDUP_REMOVED lines=13> */
.L_x_33627:
[----:B------:R-:W-:Y:S05]  /*0830*/  BSYNC.RECONVERGENT B2 ;  /* 0x0000000000027941 */ /* 0x000fea0003800200 */
.L_x_33626:
[----:B------:R-:W-:-:S04]  /*0840*/  FMUL.FTZ R5, R5, 1.1920928955078125e-07 ;  /* 0x3400000005057820 */ /* 0x000fc80000410000 */
[----:B------:R-:W-:-:S07]  /*0850*/  FMUL.FTZ R5, R4, R5 ;  /* 0x0000000504057220 */ /* 0x000fce0000410000 */
.L_x_33622:
[----:B------:R-:W-:Y:S05]  /*0860*/  BSYNC.RECONVERGENT B0 ;  /* 0x0000000000007941 */ /* 0x000fea0003800200 */
.L_x_33621:
        /* <DEDUP_REMOVED lines=11> */
.L_x_33620:
[----:B------:R-:W-:Y:S05]  /*0920*/  BSYNC.RECONVERGENT B1 ;  /* 0x0000000000017941 */ /* 0x000fea0003800200 */
.L_x_33619:
        /* <DEDUP_REMOVED lines=34> */
.L_x_33636:
[----:B------:R-:W-:Y:S01]  /*0b50*/  FSETP.GEU.FTZ.AND P0, PT, R6, -R8, PT ;  /* 0x800000080600720b */ /* 0x000fe20003f1e000 */
[----:B------:R-:W-:-:S12]  /*0b60*/  FADD.FTZ R4, R4, -1 ;  /* 0xbf80000004047421 */ /* 0x000fd80000010000 */
[----:B------:R-:W-:-:S07]  /*0b70*/  @!P0 FADD.FTZ R4, R4, -1 ;  /* 0xbf80000004048421 */ /* 0x000fce0000010000 */
.L_x_33635:
[----:B------:R-:W-:Y:S05]  /*0b80*/  BSYNC.RECONVERGENT B2 ;  /* 0x0000000000027941 */ /* 0x000fea0003800200 */
.L_x_33634:
[----:B------:R-:W-:Y:S01]  /*0b90*/  FFMA.FTZ R7, -R8, R4, R7 ;  /* 0x0000000408077223 */ /* 0x000fe20000010107 */
[----:B------:R-:W-:Y:S06]  /*0ba0*/  BRA `(.L_x_33632) ;  /* 0x0000000000787947 */ /* 0x000fec0003800000 */
.L_x_33633:
        /* <DEDUP_REMOVED lines=14> */
.L_x_33639:
        /* <DEDUP_REMOVED lines=13> */
.L_x_33638:
[----:B------:R-:W-:Y:S05]  /*0d60*/  BSYNC.RECONVERGENT B2 ;  /* 0x0000000000027941 */ /* 0x000fea0003800200 */
.L_x_33637:
[----:B------:R-:W-:-:S04]  /*0d70*/  FMUL.FTZ R7, R7, 1.1920928955078125e-07 ;  /* 0x3400000007077820 */ /* 0x000fc80000410000 */
[----:B------:R-:W-:-:S07]  /*0d80*/  FMUL.FTZ R7, R4, R7 ;  /* 0x0000000704077220 */ /* 0x000fce0000410000 */
.L_x_33632:
[----:B------:R-:W-:Y:S05]  /*0d90*/  BSYNC.RECONVERGENT B0 ;  /* 0x0000000000007941 */ /* 0x000fea0003800200 */
.L_x_33631:
        /* <DEDUP_REMOVED lines=11> */
.L_x_33630:
[----:B------:R-:W-:Y:S05]  /*0e50*/  BSYNC.RECONVERGENT B1 ;  /* 0x0000000000017941 */ /* 0x000fea0003800200 */
.L_x_33629:
        /* <DEDUP_REMOVED lines=34> */
.L_x_33647:
[----:B------:R-:W-:Y:S01]  /*1080*/  FSETP.GEU.FTZ.AND P0, PT, R8, -R9, PT ;  /* 0x800000090800720b */ /* 0x000fe20003f1e000 */
[----:B------:R-:W-:-:S12]  /*1090*/  FADD.FTZ R6, R6, -1 ;  /* 0xbf80000006067421 */ /* 0x000fd80000010000 */
[----:B------:R-:W-:-:S07]  /*10a0*/  @!P0 FADD.FTZ R6, R6, -1 ;  /* 0xbf80000006068421 */ /* 0x000fce0000010000 */
.L_x_33646:
[----:B------:R-:W-:Y:S05]  /*10b0*/  BSYNC.RECONVERGENT B2 ;  /* 0x0000000000027941 */ /* 0x000fea0003800200 */
.L_x_33645:
[----:B------:R-:W-:Y:S01]  /*10c0*/  FFMA.FTZ R7, -R9, R6, R7 ;  /* 0x0000000609077223 */ /* 0x000fe20000010107 */
[----:B------:R-:W-:Y:S06]  /*10d0*/  BRA `(.L_x_33643) ;  /* 0x0000000000787947 */ /* 0x000fec0003800000 */
.L_x_33644:
        /* <DEDUP_REMOVED lines=14> */
.L_x_33650:
        /* <DEDUP_REMOVED lines=13> */
.L_x_33649:
[----:B------:R-:W-:Y:S05]  /*1290*/  BSYNC.RECONVERGENT B2 ;  /* 0x0000000000027941 */ /* 0x000fea0003800200 */
.L_x_33648:
[----:B------:R-:W-:-:S04]  /*12a0*/  FMUL.FTZ R7, R7, 1.1920928955078125e-07 ;  /* 0x3400000007077820 */ /* 0x000fc80000410000 */
[----:B------:R-:W-:-:S07]  /*12b0*/  FMUL.FTZ R7, R6, R7 ;  /* 0x0000000706077220 */ /* 0x000fce0000410000 */
.L_x_33643:
[----:B------:R-:W-:Y:S05]  /*12c0*/  BSYNC.RECONVERGENT B0 ;  /* 0x0000000000007941 */ /* 0x000fea0003800200 */
.L_x_33642:
        /* <DEDUP_REMOVED lines=11> */
.L_x_33641:
[----:B------:R-:W-:Y:S05]  /*1380*/  BSYNC.RECONVERGENT B1 ;  /* 0x0000000000017941 */ /* 0x000fea0003800200 */
.L_x_33640:
        /* <DEDUP_REMOVED lines=34> */
.L_x_33658:
[----:B------:R-:W-:Y:S01]  /*15b0*/  FSETP.GEU.FTZ.AND P0, PT, R9, -R10, PT ;  /* 0x8000000a0900720b */ /* 0x000fe20003f1e000 */
[----:B------:R-:W-:-:S12]  /*15c0*/  FADD.FTZ R7, R7, -1 ;  /* 0xbf80000007077421 */ /* 0x000fd80000010000 */
[----:B------:R-:W-:-:S07]  /*15d0*/  @!P0 FADD.FTZ R7, R7, -1 ;  /* 0xbf80000007078421 */ /* 0x000fce0000010000 */
.L_x_33657:
[----:B------:R-:W-:Y:S05]  /*15e0*/  BSYNC.RECONVERGENT B2 ;  /* 0x0000000000027941 */ /* 0x000fea0003800200 */
.L_x_33656:
[----:B------:R-:W-:Y:S01]  /*15f0*/  FFMA.FTZ R8, -R10, R7, R8 ;  /* 0x000000070a087223 */ /* 0x000fe20000010108 */
[----:B------:R-:W-:Y:S06]  /*1600*/  BRA `(.L_x_33654) ;  /* 0x0000000000787947 */ /* 0x000fec0003800000 */
.L_x_33655:
        /* <DEDUP_REMOVED lines=14> */
.L_x_33661:
        /* <DEDUP_REMOVED lines=13> */
.L_x_33660:
[----:B------:R-:W-:Y:S05]  /*17c0*/  BSYNC.RECONVERGENT B2 ;  /* 0x0000000000027941 */ /* 0x000fea0003800200 */
.L_x_33659:
[----:B------:R-:W-:-:S04]  /*17d0*/  FMUL.FTZ R8, R8, 1.1920928955078125e-07 ;  /* 0x3400000008087820 */ /* 0x000fc80000410000 */
[----:B------:R-:W-:-:S07]  /*17e0*/  FMUL.FTZ R8, R7, R8 ;  /* 0x0000000807087220 */ /* 0x000fce0000410000 */
.L_x_33654:
[----:B------:R-:W-:Y:S05]  /*17f0*/  BSYNC.RECONVERGENT B0 ;  /* 0x0000000000007941 */ /* 0x000fea0003800200 */
.L_x_33653:
        /* <DEDUP_REMOVED lines=11> */
.L_x_33652:
[----:B------:R-:W-:Y:S05]  /*18b0*/  BSYNC.RECONVERGENT B1 ;  /* 0x0000000000017941 */ /* 0x000fea0003800200 */
.L_x_33651:
        /* <DEDUP_REMOVED lines=34> */
.L_x_33669:
[----:B------:R-:W-:Y:S01]  /*1ae0*/  FSETP.GEU.FTZ.AND P0, PT, R9, -R11, PT ;  /* 0x8000000b0900720b */ /* 0x000fe20003f1e000 */
[----:B------:R-:W-:-:S12]  /*1af0*/  FADD.FTZ R7, R7, -1 ;  /* 0xbf80000007077421 */ /* 0x000fd80000010000 */
[----:B------:R-:W-:-:S07]  /*1b00*/  @!P0 FADD.FTZ R7, R7, -1 ;  /* 0xbf80000007078421 */ /* 0x000fce0000010000 */
.L_x_33668:
[----:B------:R-:W-:Y:S05]  /*1b10*/  BSYNC.RECONVERGENT B2 ;  /* 0x0000000000027941 */ /* 0x000fea0003800200 */
.L_x_33667:
[----:B------:R-:W-:Y:S01]  /*1b20*/  FFMA.FTZ R10, -R11, R7, R10 ;  /* 0x000000070b0a7223 */ /* 0x000fe2000001010a */
[----:B------:R-:W-:Y:S06]  /*1b30*/  BRA `(.L_x_33665) ;  /* 0x0000000000787947 */ /* 0x000fec0003800000 */
.L_x_33666:
        /* <DEDUP_REMOVED lines=14> */
.L_x_33672:
        /* <DEDUP_REMOVED lines=13> */
.L_x_33671:
[----:B------:R-:W-:Y:S05]  /*1cf0*/  BSYNC.RECONVERGENT B2 ;  /* 0x0000000000027941 */ /* 0x000fea0003800200 */
.L_x_33670:
[----:B------:R-:W-:-:S04]  /*1d00*/  FMUL.FTZ R10, R10, 1.1920928955078125e-07 ;  /* 0x340000000a0a7820 */ /* 0x000fc80000410000 */
[----:B------:R-:W-:-:S07]  /*1d10*/  FMUL.FTZ R10, R7, R10 ;  /* 0x0000000a070a7220 */ /* 0x000fce0000410000 */
.L_x_33665:
[----:B------:R-:W-:Y:S05]  /*1d20*/  BSYNC.RECONVERGENT B0 ;  /* 0x0000000000007941 */ /* 0x000fea0003800200 */
.L_x_33664:
        /* <DEDUP_REMOVED lines=11> */
.L_x_33663:
[----:B------:R-:W-:Y:S05]  /*1de0*/  BSYNC.RECONVERGENT B1 ;  /* 0x0000000000017941 */ /* 0x000fea0003800200 */
.L_x_33662:
        /* <DEDUP_REMOVED lines=34> */
.L_x_33680:
[----:B------:R-:W-:Y:S01]  /*2010*/  FSETP.GEU.FTZ.AND P0, PT, R11, -R14, PT ;  /* 0x8000000e0b00720b */ /* 0x000fe20003f1e000 */
[----:B------:R-:W-:-:S12]  /*2020*/  FADD.FTZ R9, R9, -1 ;  /* 0xbf80000009097421 */ /* 0x000fd80000010000 */
[----:B------:R-:W-:-:S07]  /*2030*/  @!P0 FADD.FTZ R9, R9, -1 ;  /* 0xbf80000009098421 */ /* 0x000fce0000010000 */
.L_x_33679:
[----:B------:R-:W-:Y:S05]  /*2040*/  BSYNC.RECONVERGENT B2 ;  /* 0x0000000000027941 */ /* 0x000fea0003800200 */
.L_x_33678:
[----:B------:R-:W-:Y:S01]  /*2050*/  FFMA.FTZ R10, -R14, R9, R10 ;  /* 0x000000090e0a7223 */ /* 0x000fe2000001010a */
[----:B------:R-:W-:Y:S06]  /*2060*/  BRA `(.L_x_33676) ;  /* 0x0000000000787947 */ /* 0x000fec0003800000 */
.L_x_33677:
        /* <DEDUP_REMOVED lines=14> */
.L_x_33683:
        /* <DEDUP_REMOVED lines=13> */
.L_x_33682:
[----:B------:R-:W-:Y:S05]  /*2220*/  BSYNC.RECONVERGENT B2 ;  /* 0x0000000000027941 */ /* 0x000fea0003800200 */
.L_x_33681:
[----:B------:R-:W-:-:S04]  /*2230*/  FMUL.FTZ R10, R10, 1.1920928955078125e-07 ;  /* 0x340000000a0a7820 */ /* 0x000fc80000410000 */
[----:B------:R-:W-:-:S07]  /*2240*/  FMUL.FTZ R10, R9, R10 ;  /* 0x0000000a090a7220 */ /* 0x000fce0000410000 */
.L_x_33676:
[----:B------:R-:W-:Y:S05]  /*2250*/  BSYNC.RECONVERGENT B0 ;  /* 0x0000000000007941 */ /* 0x000fea0003800200 */
.L_x_33675:
        /* <DEDUP_REMOVED lines=11> */
.L_x_33674:
[----:B------:R-:W-:Y:S05]  /*2310*/  BSYNC.RECONVERGENT B1 ;  /* 0x0000000000017941 */ /* 0x000fea0003800200 */
.L_x_33673:
        /* <DEDUP_REMOVED lines=34> */
.L_x_33691:
[----:B------:R-:W-:Y:S01]  /*2540*/  FSETP.GEU.FTZ.AND P0, PT, R11, -R15, PT ;  /* 0x8000000f0b00720b */ /* 0x000fe20003f1e000 */
[----:B------:R-:W-:-:S12]  /*2550*/  FADD.FTZ R9, R9, -1 ;  /* 0xbf80000009097421 */ /* 0x000fd80000010000 */
[----:B------:R-:W-:-:S07]  /*2560*/  @!P0 FADD.FTZ R9, R9, -1 ;  /* 0xbf80000009098421 */ /* 0x000fce0000010000 */
.L_x_33690:
[----:B------:R-:W-:Y:S05]  /*2570*/  BSYNC.RECONVERGENT B2 ;  /* 0x0000000000027941 */ /* 0x000fea0003800200 */
.L_x_33689:
[----:B------:R-:W-:Y:S01]  /*2580*/  FFMA.FTZ R14, -R15, R9, R14 ;  /* 0x000000090f0e7223 */ /* 0x000fe2000001010e */
[----:B------:R-:W-:Y:S06]  /*2590*/  BRA `(.L_x_33687) ;  /* 0x0000000000787947 */ /* 0x000fec0003800000 */
.L_x_33688:
        /* <DEDUP_REMOVED lines=14> */
.L_x_33694:
        /* <DEDUP_REMOVED lines=13> */
.L_x_33693:
[----:B------:R-:W-:Y:S05]  /*2750*/  BSYNC.RECONVERGENT B2 ;  /* 0x0000000000027941 */ /* 0x000fea0003800200 */
.L_x_33692:
[----:B------:R-:W-:-:S04]  /*2760*/  FMUL.FTZ R14, R14, 1.1920928955078125e-07 ;  /* 0x340000000e0e7820 */ /* 0x000fc80000410000 */
[----:B------:R-:W-:-:S07]  /*2770*/  FMUL.FTZ R14, R9, R14 ;  /* 0x0000000e090e7220 */ /* 0x000fce0000410000 */
.L_x_33687:
[----:B------:R-:W-:Y:S05]  /*2780*/  BSYNC.RECONVERGENT B0 ;  /* 0x0000000000007941 */ /* 0x000fea0003800200 */
.L_x_33686:
        /* <DEDUP_REMOVED lines=11> */
.L_x_33685:
[----:B------:R-:W-:Y:S05]  /*2840*/  BSYNC.RECONVERGENT B1 ;  /* 0x0000000000017941 */ /* 0x000fea0003800200 */
.L_x_33684:
        /* <DEDUP_REMOVED lines=34> */
.L_x_33702:
[----:B------:R-:W-:Y:S01]  /*2a70*/  FSETP.GEU.FTZ.AND P0, PT, R14, -R15, PT ;  /* 0x8000000f0e00720b */ /* 0x000fe20003f1e000 */
[----:B------:R-:W-:-:S12]  /*2a80*/  FADD.FTZ R10, R10, -1 ;  /* 0xbf8000000a0a7421 */ /* 0x000fd80000010000 */
[----:B------:R-:W-:-:S07]  /*2a90*/  @!P0 FADD.FTZ R10, R10, -1 ;  /* 0xbf8000000a0a8421 */ /* 0x000fce0000010000 */
.L_x_33701:
[----:B------:R-:W-:Y:S05]  /*2aa0*/  BSYNC.RECONVERGENT B2 ;  /* 0x0000000000027941 */ /* 0x000fea0003800200 */
.L_x_33700:
[----:B------:R-:W-:Y:S01]  /*2ab0*/  FFMA.FTZ R13, -R15, R10, R13 ;  /* 0x0000000a0f0d7223 */ /* 0x000fe2000001010d */
[----:B------:R-:W-:Y:S06]  /*2ac0*/  BRA `(.L_x_33698) ;  /* 0x0000000000787947 */ /* 0x000fec0003800000 */
.L_x_33699:
        /* <DEDUP_REMOVED lines=14> */
.L_x_33705:
        /* <DEDUP_REMOVED lines=13> */
.L_x_33704:
[----:B------:R-:W-:Y:S05]  /*2c80*/  BSYNC.RECONVERGENT B2 ;  /* 0x0000000000027941 */ /* 0x000fea0003800200 */
.L_x_33703:
[----:B------:R-:W-:-:S04]  /*2c90*/  FMUL.FTZ R13, R13, 1.1920928955078125e-07 ;  /* 0x340000000d0d7820 */ /* 0x000fc80000410000 */
[----:B------:R-:W-:-:S07]  /*2ca0*/  FMUL.FTZ R13, R10, R13 ;  /* 0x0000000d0a0d7220 */ /* 0x000fce0000410000 */
.L_x_33698:
[----:B------:R-:W-:Y:S05]  /*2cb0*/  BSYNC.RECONVERGENT B0 ;  /* 0x0000000000007941 */ /* 0x000fea0003800200 */
.L_x_33697:
        /* <DEDUP_REMOVED lines=11> */
.L_x_33696:
[----:B------:R-:W-:Y:S05]  /*2d70*/  BSYNC.RECONVERGENT B1 ;  /* 0x0000000000017941 */ /* 0x000fea0003800200 */
.L_x_33695:
        /* <DEDUP_REMOVED lines=16> */
.L_x_33708:
[----:B------:R-:W-:-:S13]  /*2e80*/  ISETP.GE.U32.AND P0, PT, R17, R16, PT ;  /* 0x000000101100720c */ /* 0x000fda0003f06070 */
[----:B------:R-:W-:Y:S05]  /*2e90*/  @P0 BRA `(.L_x_33710) ;  /* 0x0000000000300947 */ /* 0x000fea0003800000 */
[----:B-1----:R-:W1:Y:S01]  /*2ea0*/  LDC.64 R2, c[0x0][0x388] ;  /* 0x0000e200ff027b82 */ /* 0x002e620000000a00 */
[----:B------:R-:W-:Y:S02]  /*2eb0*/  IMAD.IADD R11, R0, 0x1, R17 ;  /* 0x00000001000b7824 */ /* 0x000fe400078e0211 */
[----:B------:R-:W-:Y:S02]  /*2ec0*/  VIADD R17, R17, 0x80 ;  /* 0x0000008011117836 */ /* 0x000fe40000000000 */
[----:B-1----:R-:W-:-:S05]  /*2ed0*/  IMAD.WIDE.U32 R2, R11, 0x2, R2 ;  /* 0x000000020b027825 */ /* 0x002fca00078e0002 */
[----:B------:R2:W-:Y:S02]  /*2ee0*/  STG.E.U16 desc[UR4][R2.64], R5 ;  /* 0x0000000502007986 */ /* 0x0005e4000c101504 */
.L_x_33709:
[----:B------:R-:W-:-:S13]  /*2ef0*/  ISETP.GE.U32.AND P0, PT, R17, R16, PT ;  /* 0x000000101100720c */ /* 0x000fda0003f06070 */
[----:B------:R-:W-:Y:S05]  /*2f00*/  @P0 BRA `(.L_x_33711) ;  /* 0x0000000000300947 */ /* 0x000fea0003800000 */
[----:B-12---:R-:W1:Y:S01]  /*2f10*/  LDC.64 R2, c[0x0][0x388] ;  /* 0x0000e200ff027b82 */ /* 0x006e620000000a00 */
[----:B------:R-:W-:Y:S02]  /*2f20*/  IMAD.IADD R5, R0, 0x1, R17 ;  /* 0x0000000100057824 */ /* 0x000fe400078e0211 */
[----:B------:R-:W-:Y:S02]  /*2f30*/  VIADD R17, R17, 0x80 ;  /* 0x0000008011117836 */ /* 0x000fe40000000000 */
[----:B-1----:R-:W-:-:S05]  /*2f40*/  IMAD.WIDE.U32 R2, R5, 0x2, R2 ;  /* 0x0000000205027825 */ /* 0x002fca00078e0002 */
[----:B------:R2:W-:Y:S02]  /*2f50*/  STG.E.U16 desc[UR4][R2.64], R6 ;  /* 0x0000000602007986 */ /* 0x0005e4000c101504 */
.L_x_33710:
[----:B------:R-:W-:-:S13]  /*2f60*/  ISETP.GE.U32.AND P0, PT, R17, R16, PT ;  /* 0x000000101100720c */ /* 0x000fda0003f06070 */
[----:B------:R-:W-:Y:S05]  /*2f70*/  @P0 BRA `(.L_x_33712) ;  /* 0x0000000000340947 */ /* 0x000fea0003800000 */
[----:B-12---:R-:W1:Y:S01]  /*2f80*/  LDC.64 R2, c[0x0][0x388] ;  /* 0x0000e200ff027b82 */ /* 0x006e620000000a00 */
[----:B------:R-:W-:Y:S02]  /*2f90*/  IMAD.IADD R5, R0, 0x1, R17 ;  /* 0x0000000100057824 */ /* 0x000fe400078e0211 */
[----:B------:R-:W-:Y:S02]  /*2fa0*/  VIADD R17, R17, 0x80 ;  /* 0x0000008011117836 */ /* 0x000fe40000000000 */
[----:B-1----:R-:W-:-:S05]  /*2fb0*/  IMAD.WIDE.U32 R2, R5, 0x2, R2 ;  /* 0x0000000205027825 */ /* 0x002fca00078e0002 */
[----:B------:R3:W-:Y:S02]  /*2fc0*/  STG.E.U16 desc[UR4][R2.64], R7 ;  /* 0x0000000702007986 */ /* 0x0007e4000c101504 */
.L_x_33711:
        /* <DEDUP_REMOVED lines=8> */
.L_x_33712:
[----:B------:R-:W-:Y:S05]  /*3050*/  BSYNC.RELIABLE B1 ;  /* 0x0000000000017941 */ /* 0x000fea0003800100 */
.L_x_33707:
[----:B------:R-:W-:-:S13]  /*3060*/  ISETP.GE.U32.AND P0, PT, R17, R16, PT ;  /* 0x000000101100720c */ /* 0x000fda0003f06070 */
[----:B-123--:R-:W1:Y:S01]  /*3070*/  @!P0 LDC.64 R2, c[0x0][0x388] ;  /* 0x0000e200ff028b82 */ /* 0x00ee620000000a00 */
[----:B------:R-:W-:Y:S02]  /*3080*/  @!P0 IMAD.IADD R5, R0, 0x1, R17 ;  /* 0x0000000100058824 */ /* 0x000fe400078e0211 */
[----:B------:R-:W-:Y:S02]  /*3090*/  @!P0 VIADD R17, R17, 0x80 ;  /* 0x0000008011118836 */ /* 0x000fe40000000000 */
[----:B-1----:R-:W-:-:S05]  /*30a0*/  @!P0 IMAD.WIDE.U32 R2, R5, 0x2, R2 ;  /* 0x0000000205028825 */ /* 0x002fca00078e0002 */
[----:B------:R4:W-:Y:S02]  /*30b0*/  @!P0 STG.E.U16 desc[UR4][R2.64], R9 ;  /* 0x0000000902008986 */ /* 0x0009e4000c101504 */
.L_x_33713:
[----:B------:R-:W-:Y:S05]  /*30c0*/  BSYNC.RECONVERGENT B0 ;  /* 0x0000000000007941 */ /* 0x000fea0003800200 */
.L_x_33706:
        /* <DEDUP_REMOVED lines=8> */
.L_x_33618:
        /* <DEDUP_REMOVED lines=43> */
.L_x_33718:
[----:B------:R-:W-:Y:S05]  /*3400*/  BSYNC.RECONVERGENT B1 ;  /* 0x0000000000017941 */ /* 0x000fea0003800200 */
.L_x_33717:
[----:B------:R-:W-:Y:S01]  /*3410*/  FFMA.FTZ R18, -R9, R15, R18 ;  /* 0x0000000f09127223 */ /* 0x000fe20000010112 */
[----:B------:R-:W-:Y:S06]  /*3420*/  BRA `(.L_x_33715) ;  /* 0x0000000000687947 */ /* 0x000fec0003800000 */
.L_x_33716:
        /* <DEDUP_REMOVED lines=10> */
.L_x_33721:
        /* <DEDUP_REMOVED lines=13> */
.L_x_33720:
[----:B------:R-:W-:Y:S05]  /*35a0*/  BSYNC.RECONVERGENT B1 ;  /* 0x0000000000017941 */ /* 0x000fea0003800200 */
.L_x_33719:
[----:B------:R-:W-:-:S04]  /*35b0*/  FMUL.FTZ R18, R18, 1.1920928955078125e-07 ;  /* 0x3400000012127820 */ /* 0x000fc80000410000 */
[----:B------:R-:W-:-:S07]  /*35c0*/  FMUL.FTZ R18, R15, R18 ;  /* 0x000000120f127220 */ /* 0x000fce0000410000 */
.L_x_33715:
[----:B------:R-:W-:Y:S05]  /*35d0*/  BSYNC.RECONVERGENT B0 ;  /* 0x0000000000007941 */ /* 0x000fea0003800200 */
.L_x_33714:
        /* <DEDUP_REMOVED lines=34> */
.L_x_33727:
[----:B------:R-:W-:Y:S01]  /*3800*/  FSETP.GEU.FTZ.AND P0, PT, R20, -R9, PT ;  /* 0x800000091400720b */ /* 0x000fe20003f1e000 */
[----:B------:R-:W-:-:S12]  /*3810*/  FADD.FTZ R15, R15, -1 ;  /* 0xbf8000000f0f7421 */ /* 0x000fd80000010000 */
[----:B------:R-:W-:-:S07]  /*3820*/  @!P0 FADD.FTZ R15, R15, -1 ;  /* 0xbf8000000f0f8421 */ /* 0x000fce0000010000 */
.L_x_33726:
[----:B------:R-:W-:Y:S05]  /*3830*/  BSYNC.RECONVERGENT B1 ;  /* 0x0000000000017941 */ /* 0x000fea0003800200 */
.L_x_33725:
[----:B------:R-:W-:Y:S01]  /*3840*/  FFMA.FTZ R18, -R9, R15, R18 ;  /* 0x0000000f09127223 */ /* 0x000fe20000010112 */
[----:B------:R-:W-:Y:S06]  /*3850*/  BRA `(.L_x_33723) ;  /* 0x0000000000687947 */ /* 0x000fec0003800000 */
.L_x_33724:
        /* <DEDUP_REMOVED lines=10> */
.L_x_33730:
        /* <DEDUP_REMOVED lines=13> */
.L_x_33729:
[----:B------:R-:W-:Y:S05]  /*39d0*/  BSYNC.RECONVERGENT B1 ;  /* 0x0000000000017941 */ /* 0x000fea0003800200 */
.L_x_33728:
[----:B------:R-:W-:-:S04]  /*39e0*/  FMUL.FTZ R18, R18, 1.1920928955078125e-07 ;  /* 0x3400000012127820 */ /* 0x000fc80000410000 */
[----:B------:R-:W-:-:S07]  /*39f0*/  FMUL.FTZ R18, R15, R18 ;  /* 0x000000120f127220 */ /* 0x000fce0000410000 */
.L_x_33723:
[----:B------:R-:W-:Y:S05]  /*3a00*/  BSYNC.RECONVERGENT B0 ;  /* 0x0000000000007941 */ /* 0x000fea0003800200 */
.L_x_33722:
        /* <DEDUP_REMOVED lines=34> */
.L_x_33736:
[----:B------:R-:W-:Y:S01]  /*3c30*/  FSETP.GEU.FTZ.AND P0, PT, R22, -R9, PT ;  /* 0x800000091600720b */ /* 0x000fe20003f1e000 */
[----:B------:R-:W-:-:S12]  /*3c40*/  FADD.FTZ R15, R15, -1 ;  /* 0xbf8000000f0f7421 */ /* 0x000fd80000010000 */
[----:B------:R-:W-:-:S07]  /*3c50*/  @!P0 FADD.FTZ R15, R15, -1 ;  /* 0xbf8000000f0f8421 */ /* 0x000fce0000010000 */
.L_x_33735:
[----:B------:R-:W-:Y:S05]  /*3c60*/  BSYNC.RECONVERGENT B1 ;  /* 0x0000000000017941 */ /* 0x000fea0003800200 */
.L_x_33734:
[----:B------:R-:W-:Y:S01]  /*3c70*/  FFMA.FTZ R20, -R9, R15, R20 ;  /* 0x0000000f09147223 */ /* 0x000fe20000010114 */
[----:B------:R-:W-:Y:S06]  /*3c80*/  BRA `(.L_x_33732) ;  /* 0x0000000000687947 */ /* 0x000fec0003800000 */
.L_x_33733:
        /* <DEDUP_REMOVED lines=10> */
.L_x_33739:
        /* <DEDUP_REMOVED lines=13> */
.L_x_33738:
[----:B------:R-:W-:Y:S05]  /*3e00*/  BSYNC.RECONVERGENT B1 ;  /* 0x0000000000017941 */ /* 0x000fea0003800200 */
.L_x_33737:
[----:B------:R-:W-:-:S04]  /*3e10*/  FMUL.FTZ R20, R20, 1.1920928955078125e-07 ;  /* 0x3400000014147820 */ /* 0x000fc80000410000 */
[----:B------:R-:W-:-:S07]  /*3e20*/  FMUL.FTZ R20, R15, R20 ;  /* 0x000000140f147220 */ /* 0x000fce0000410000 */
.L_x_33732:
[----:B------:R-:W-:Y:S05]  /*3e30*/  BSYNC.RECONVERGENT B0 ;  /* 0x0000000000007941 */ /* 0x000fea0003800200 */
.L_x_33731:
        /* <DEDUP_REMOVED lines=34> */
.L_x_33745:
[----:B------:R-:W-:Y:S01]  /*4060*/  FSETP.GEU.FTZ.AND P0, PT, R24, -R9, PT ;  /* 0x800000091800720b */ /* 0x000fe20003f1e000 */
[----:B------:R-:W-:-:S12]  /*4070*/  FADD.FTZ R3, R3, -1 ;  /* 0xbf80000003037421 */ /* 0x000fd80000010000 */
[----:B------:R-:W-:-:S07]  /*4080*/  @!P0 FADD.FTZ R3, R3, -1 ;  /* 0xbf80000003038421 */ /* 0x000fce0000010000 */
.L_x_33744:
[----:B------:R-:W-:Y:S05]  /*4090*/  BSYNC.RECONVERGENT B1 ;  /* 0x0000000000017941 */ /* 0x000fea0003800200 */
.L_x_33743:
[----:B------:R-:W-:Y:S01]  /*40a0*/  FFMA.FTZ R22, -R9, R3, R22 ;  /* 0x0000000309167223 */ /* 0x000fe20000010116 */
[----:B------:R-:W-:Y:S06]  /*40b0*/  BRA `(.L_x_33741) ;  /* 0x0000000000687947 */ /* 0x000fec0003800000 */
.L_x_33742:
        /* <DEDUP_REMOVED lines=10> */
.L_x_33748:
        /* <DEDUP_REMOVED lines=13> */
.L_x_33747:
[----:B------:R-:W-:Y:S05]  /*4230*/  BSYNC.RECONVERGENT B1 ;  /* 0x0000000000017941 */ /* 0x000fea0003800200 */
.L_x_33746:
[----:B------:R-:W-:-:S04]  /*4240*/  FMUL.FTZ R22, R22, 1.1920928955078125e-07 ;  /* 0x3400000016167820 */ /* 0x000fc80000410000 */
[----:B------:R-:W-:-:S07]  /*4250*/  FMUL.FTZ R22, R3, R22 ;  /* 0x0000001603167220 */ /* 0x000fce0000410000 */
.L_x_33741:
[----:B------:R-:W-:Y:S05]  /*4260*/  BSYNC.RECONVERGENT B0 ;  /* 0x0000000000007941 */ /* 0x000fea0003800200 */
.L_x_33740:
        /* <DEDUP_REMOVED lines=34> */
.L_x_33754:
[----:B------:R-:W-:Y:S01]  /*4490*/  FSETP.GEU.FTZ.AND P0, PT, R24, -R9, PT ;  /* 0x800000091800720b */ /* 0x000fe20003f1e000 */
[----:B------:R-:W-:-:S12]  /*44a0*/  FADD.FTZ R15, R15, -1 ;  /* 0xbf8000000f0f7421 */ /* 0x000fd80000010000 */
[----:B------:R-:W-:-:S07]  /*44b0*/  @!P0 FADD.FTZ R15, R15, -1 ;  /* 0xbf8000000f0f8421 */ /* 0x000fce0000010000 */
.L_x_33753:
[----:B------:R-:W-:Y:S05]  /*44c0*/  BSYNC.RECONVERGENT B1 ;  /* 0x0000000000017941 */ /* 0x000fea0003800200 */
.L_x_33752:
[----:B------:R-:W-:Y:S01]  /*44d0*/  FFMA.FTZ R22, -R9, R15, R22 ;  /* 0x0000000f09167223 */ /* 0x000fe20000010116 */
[----:B------:R-:W-:Y:S06]  /*44e0*/  BRA `(.L_x_33750) ;  /* 0x0000000000687947 */ /* 0x000fec0003800000 */
.L_x_33751:
        /* <DEDUP_REMOVED lines=10> */
.L_x_33757:
        /* <DEDUP_REMOVED lines=13> */
.L_x_33756:
[----:B------:R-:W-:Y:S05]  /*4660*/  BSYNC.RECONVERGENT B1 ;  /* 0x0000000000017941 */ /* 0x000fea0003800200 */
.L_x_33755:
[----:B------:R-:W-:-:S04]  /*4670*/  FMUL.FTZ R22, R22, 1.1920928955078125e-07 ;  /* 0x3400000016167820 */ /* 0x000fc80000410000 */
[----:B------:R-:W-:-:S07]  /*4680*/  FMUL.FTZ R22, R15, R22 ;  /* 0x000000160f167220 */ /* 0x000fce0000410000 */
.L_x_33750:
[----:B------:R-:W-:Y:S05]  /*4690*/  BSYNC.RECONVERGENT B0 ;  /* 0x0000000000007941 */ /* 0x000fea0003800200 */
.L_x_33749:
        /* <DEDUP_REMOVED lines=34> */
.L_x_33763:
[----:B------:R-:W-:Y:S01]  /*48c0*/  FSETP.GEU.FTZ.AND P0, PT, R24, -R9, PT ;  /* 0x800000091800720b */ /* 0x000fe20003f1e000 */
[----:B------:R-:W-:-:S12]  /*48d0*/  FADD.FTZ R15, R15, -1 ;  /* 0xbf8000000f0f7421 */ /* 0x000fd80000010000 */
[----:B------:R-:W-:-:S07]  /*48e0*/  @!P0 FADD.FTZ R15, R15, -1 ;  /* 0xbf8000000f0f8421 */ /* 0x000fce0000010000 */
.L_x_33762:
[----:B------:R-:W-:Y:S05]  /*48f0*/  BSYNC.RECONVERGENT B1 ;  /* 0x0000000000017941 */ /* 0x000fea0003800200 */
.L_x_33761:
[----:B------:R-:W-:Y:S01]  /*4900*/  FFMA.FTZ R22, -R9, R15, R22 ;  /* 0x0000000f09167223 */ /* 0x000fe20000010116 */
[----:B------:R-:W-:Y:S06]  /*4910*/  BRA `(.L_x_33759) ;  /* 0x0000000000687947 */ /* 0x000fec0003800000 */
.L_x_33760:
        /* <DEDUP_REMOVED lines=10> */
.L_x_33766:
        /* <DEDUP_REMOVED lines=13> */
.L_x_33765:
[----:B------:R-:W-:Y:S05]  /*4a90*/  BSYNC.RECONVERGENT B1 ;  /* 0x0000000000017941 */ /* 0x000fea0003800200 */
.L_x_33764:
[----:B------:R-:W-:-:S04]  /*4aa0*/  FMUL.FTZ R22, R22, 1.1920928955078125e-07 ;  /* 0x3400000016167820 */ /* 0x000fc80000410000 */
[----:B------:R-:W-:-:S07]  /*4ab0*/  FMUL.FTZ R22, R15, R22 ;  /* 0x000000160f167220 */ /* 0x000fce0000410000 */
.L_x_33759:
[----:B------:R-:W-:Y:S05]  /*4ac0*/  BSYNC.RECONVERGENT B0 ;  /* 0x0000000000007941 */ /* 0x000fea0003800200 */
.L_x_33758:
        /* <DEDUP_REMOVED lines=34> */
.L_x_33772:
[----:B------:R-:W-:Y:S01]  /*4cf0*/  FSETP.GEU.FTZ.AND P0, PT, R26, -R9, PT ;  /* 0x800000091a00720b */ /* 0x000fe20003f1e000 */
[----:B------:R-:W-:-:S12]  /*4d00*/  FADD.FTZ R15, R15, -1 ;  /* 0xbf8000000f0f7421 */ /* 0x000fd80000010000 */
[----:B------:R-:W-:-:S07]  /*4d10*/  @!P0 FADD.FTZ R15, R15, -1 ;  /* 0xbf8000000f0f8421 */ /* 0x000fce0000010000 */
.L_x_33771:
[----:B------:R-:W-:Y:S05]  /*4d20*/  BSYNC.RECONVERGENT B1 ;  /* 0x0000000000017941 */ /* 0x000fea0003800200 */
.L_x_33770:
[----:B------:R-:W-:Y:S01]  /*4d30*/  FFMA.FTZ R24, -R9, R15, R24 ;  /* 0x0000000f09187223 */ /* 0x000fe20000010118 */
[----:B------:R-:W-:Y:S06]  /*4d40*/  BRA `(.L_x_33768) ;  /* 0x0000000000687947 */ /* 0x000fec0003800000 */
.L_x_33769:
        /* <DEDUP_REMOVED lines=10> */
.L_x_33775:
        /* <DEDUP_REMOVED lines=13> */
.L_x_33774:
[----:B------:R-:W-:Y:S05]  /*4ec0*/  BSYNC.RECONVERGENT B1 ;  /* 0x0000000000017941 */ /* 0x000fea0003800200 */
.L_x_33773:
[----:B------:R-:W-:-:S04]  /*4ed0*/  FMUL.FTZ R24, R24, 1.1920928955078125e-07 ;  /* 0x3400000018187820 */ /* 0x000fc80000410000 */
[----:B------:R-:W-:-:S07]  /*4ee0*/  FMUL.FTZ R24, R15, R24 ;  /* 0x000000180f187220 */ /* 0x000fce0000410000 */
.L_x_33768:
[----:B------:R-:W-:Y:S05]  /*4ef0*/  BSYNC.RECONVERGENT B0 ;  /* 0x0000000000007941 */ /* 0x000fea0003800200 */
.L_x_33767:
        /* <DEDUP_REMOVED lines=34> */
.L_x_33781:
[----:B------:R-:W-:Y:S01]  /*5120*/  FSETP.GEU.FTZ.AND P0, PT, R6, -R9, PT ;  /* 0x800000090600720b */ /* 0x000fe20003f1e000 */
[----:B------:R-:W-:-:S12]  /*5130*/  FADD.FTZ R5, R5, -1 ;  /* 0xbf80000005057421 */ /* 0x000fd80000010000 */
[----:B------:R-:W-:-:S07]  /*5140*/  @!P0 FADD.FTZ R5, R5, -1 ;  /* 0xbf80000005058421 */ /* 0x000fce0000010000 */
.L_x_33780:
[----:B------:R-:W-:Y:S05]  /*5150*/  BSYNC.RECONVERGENT B1 ;  /* 0x0000000000017941 */ /* 0x000fea0003800200 */
.L_x_33779:
[----:B------:R-:W-:Y:S01]  /*5160*/  FFMA.FTZ R26, -R9, R5, R26 ;  /* 0x00000005091a7223 */ /* 0x000fe2000001011a */
[----:B------:R-:W-:Y:S06]  /*5170*/  BRA `(.L_x_33777) ;  /* 0x0000000000687947 */ /* 0x000fec0003800000 */
.L_x_33778:
        /* <DEDUP_REMOVED lines=10> */
.L_x_33784:
        /* <DEDUP_REMOVED lines=13> */
.L_x_33783:
[----:B------:R-:W-:Y:S05]  /*52f0*/  BSYNC.RECONVERGENT B1 ;  /* 0x0000000000017941 */ /* 0x000fea0003800200 */
.L_x_33782:
[----:B------:R-:W-:-:S04]  /*5300*/  FMUL.FTZ R26, R26, 1.1920928955078125e-07 ;  /* 0x340000001a1a7820 */ /* 0x000fc80000410000 */
[----:B------:R-:W-:-:S07]  /*5310*/  FMUL.FTZ R26, R9, R26 ;  /* 0x0000001a091a7220 */ /* 0x000fce0000410000 */
.L_x_33777:
[----:B------:R-:W-:Y:S05]  /*5320*/  BSYNC.RECONVERGENT B0 ;  /* 0x0000000000007941 */ /* 0x000fea0003800200 */
.L_x_33776:
[C---:B------:R-:W-:Y:S01]  /*5330*/  FSETP.NAN.FTZ.AND P0, PT, |R26|.reuse, |R26|, PT ;  /* 0x4000001a1a00720b */ /* 0x040fe20003f18200 */
[----:B------:R-:W0:Y:S01]  /*5340*/  LDC.64 R6, c[0x0][0x388] ;  /* 0x0000e200ff067b82 */ /* 0x000e220000000a00 */
        /* <DEDUP_REMOVED lines=15> */
[----:B------:R-:W-:-:S05]  /*5440*/  F2FP.F16.F32.PACK_AB R5, R5, R22 ;  /* 0x000000160505723e */ /* 0x000fca00000000ff */
[----:B------:R-:W-:Y:S01]  /*5450*/  STG.E.64 desc[UR4][R6.64+0x400], R4 ;  /* 0x0004000406007986 */ /* 0x000fe2000c101b04 */
[----:B------:R-:W-:Y:S05]  /*5460*/  EXIT ;  /* 0x000000000000794d */ /* 0x000fea0003800000 */
.L_x_33785:
        /* <DEDUP_REMOVED lines=9> */
.L_x_55000:


//--------------------- .text._ZN2at6native29vectorized_elementwise_kernelILi8ENS0_13BUnaryFunctorIN3c104HalfES4_S4_ZZZNS0_21remainder_kernel_cudaERNS_18TensorIteratorBaseEENKUlvE0_clEvENKUlvE1_clEvEUlS4_S4_E_EESt5arrayIPcLm2EEEEviT0_T1_ --------------------------
	.section	.text._ZN2at6native29vectorized_elementwise_kernelILi8ENS0_13BUnaryFunctorIN3c104HalfES4_S4_ZZZNS0_21remainder_kernel_cudaERNS_18TensorIteratorBaseEENKUlvE0_clEvENKUlvE1_clEvEUlS4_S4_E_EESt5arrayIPcLm2EEEEviT0_T1_,"ax",@progbits
	.align	128
        .global         _ZN2at6native29vectorized_elementwise_kernelILi8ENS0_13BUnaryFunctorIN3c104HalfES4_S4_ZZZNS0_21remainder_kernel_cudaERNS_18TensorIteratorBaseEENKUlvE0_clEvENKUlvE1_clEvEUlS4_S4_E_EESt5arrayIPcLm2EEEEviT0_T1_
        .type           _ZN2at6native29vectorized_elementwise_kernelILi8ENS0_13BUnaryFunctorIN3c104HalfES4_S4_ZZZNS0_21remainder_kernel_cudaERNS_18TensorIteratorBaseEENKUlvE0_clEvENKUlvE1_clEvEUlS4_S4_E_EESt5arrayIPcLm2EEEEviT0_T1_,@function
        .size           _ZN2at6native29vectorized_elementwise_kernelILi8ENS0_13BUnaryFunctorIN3c104HalfES4_S4_ZZZNS0_21remainder_kernel_cudaERNS_18TensorIteratorBaseEENKUlvE0_clEvENKUlvE1_clEvEUlS4_S4_E_EESt5arrayIPcLm2EEEEviT0_T1_,(.L_x_55001 - _ZN2at6native29vectorized_elementwise_kernelILi8ENS0_13BUnaryFunctorIN3c104HalfES4_S4_ZZZNS0_21remainder_kernel_cudaERNS_18TensorIteratorBaseEENKUlvE0_clEvENKUlvE1_clEvEUlS4_S4_E_EESt5arrayIPcLm2EEEEviT0_T1_)
        .other          _ZN2at6native29vectorized_elementwise_kernelILi8ENS0_13BUnaryFunctorIN3c104HalfES4_S4_ZZZNS0_21remainder_kernel_cudaERNS_18TensorIteratorBaseEENKUlvE0_clEvENKUlvE1_clEvEUlS4_S4_E_EESt5arrayIPcLm2EEEEviT0_T1_,@"STO_CUDA_ENTRY STV_DEFAULT"
_ZN2at6native29vectorized_elementwise_kernelILi8ENS0_13BUnaryFunctorIN3c104HalfES4_S4_ZZZNS0_21remainder_kernel_cudaERNS_18TensorIteratorBaseEENKUlvE0_clEvENKUlvE1_clEvEUlS4_S4_E_EESt5arrayIPcLm2EEEEviT0_T1_:
.text._ZN2at6native29vectorized_elementwise_kernelILi8ENS0_13BUnaryFunctorIN3c104HalfES4_S4_ZZZNS0_21remainder_kernel_cudaERNS_18TensorIteratorBaseEENKUlvE0_clEvENKUlvE1_clEvEUlS4_S4_E_EESt5arrayIPcLm2EEEEviT0_T1_:
        /* <DEDUP_REMOVED lines=101> */
.L_x_33793:
[----:B------:R-:W-:Y:S05]  /*0650*/  BSYNC.RECONVERGENT B2 ;  /* 0x0000000000027941 */ /* 0x000fea0003800200 */
.L_x_33792:
[----:B------:R-:W-:Y:S01]  /*0660*/  FFMA.FTZ R5, -R4, R6, R5 ;  /* 0x0000000604057223 */ /* 0x000fe20000010105 */
[----:B------:R-:W-:Y:S06]  /*0670*/  BRA `(.L_x_33790) ;  /* 0x0000000000787947 */ /* 0x000fec0003800000 */
.L_x_33791:
        /* <DEDUP_REMOVED lines=14> */
.L_x_33796:
        /* <DEDUP_REMOVED lines=13> */
.L_x_33795:
[----:B------:R-:W-:Y:S05]  /*0830*/  BSYNC.RECONVERGENT B2 ;  /* 0x0000000000027941 */ /* 0x000fea0003800200 */
.L_x_33794:
[----:B------:R-:W-:-:S04]  /*0840*/  FMUL.FTZ R5, R5, 1.1920928955078125e-07 ;  /* 0x3400000005057820 */ /* 0x000fc80000410000 */
[----:B------:R-:W-:-:S07]  /*0850*/  FMUL.FTZ R5, R4, R5 ;  /* 0x0000000504057220 */ /* 0x000fce0000410000 */
.L_x_33790:
[----:B------:R-:W-:Y:S05]  /*0860*/  BSYNC.RECONVERGENT B0 ;  /* 0x0000000000007941 */ /* 0x000fea0003800200 */
.L_x_33789:
        /* <DEDUP_REMOVED lines=11> */
.L_x_33788:
[----:B------:R-:W-:Y:S05]  /*0920*/  BSYNC.RECONVERGENT B1 ;  /* 0x0000000000017941 */ /* 0x000fea0003800200 */
.L_x_33787:
        /* <DEDUP_REMOVED lines=34> */
.L_x_33804:
[----:B------:R-:W-:Y:S01]  /*0b50*/  FSETP.GEU.FTZ.AND P0, PT, R6, -R8, PT ;  /* 0x800000080600720b */ /* 0x000fe20003f1e000 */
[----:B------:R-:W-:-:S12]  /*0b60*/  FADD.FTZ R4, R4, -1 ;  /* 0xbf80000004047421 */ /* 0x000fd80000010000 */
[----:B------:R-:W-:-:S07]  /*0b70*/  @!P0 FADD.FTZ R4, R4, -1 ;  /* 0xbf80000004048421 */ /* 0x000fce0000010000 */
.L_x_33803:
[----:B------:R-:W-:Y:S05]  /*0b80*/  BSYNC.RECONVERGENT B2 ;  /* 0x0000000000027941 */ /* 0x000fea0003800200 */
.L_x_33802:
[----:B------:R-:W-:Y:S01]  /*0b90*/  FFMA.FTZ R7, -R8, R4, R7 ;  /* 0x0000000408077223 */ /* 0x000fe20000010107 */
[----:B------:R-:W-:Y:S06]  /*0ba0*/  BRA `(.L_x_33800) ;  /* 0x0000000000787947 */ /* 0x000fec0003800000 */
.L_x_33801:
        /* <DEDUP_REMOVED lines=14> */
.L_x_33807:
        /* <DEDUP_REMOVED lines=13> */
.L_x_33806:
[----:B------:R-:W-:Y:S05]  /*0d60*/  BSYNC.RECONVERGENT B2 ;  /* 0x0000000000027941 */ /* 0x000fea0003800200 */
.L_x_33805:
[----:B------:R-:W-:-:S04]  /*0d70*/  FMUL.FTZ R7, R7, 1.1920928955078125e-07 ;  /* 0x3400000007077820 */ /* 0x000fc80000410000 */
[----:B------:R-:W-:-:S07]  /*0d80*/  FMUL.FTZ R7, R4, R7 ;  /* 0x0000000704077220 */ /* 0x000fce0000410000 */
.L_x_33800:
[----:B------:R-:W-:Y:S05]  /*0d90*/  BSYNC.RECONVERGENT B0 ;  /* 0x0000000000007941 */ /* 0x000fea0003800200 */
.L_x_33799:
        /* <DEDUP_REMOVED lines=11> */
.L_x_33798:
[----:B------:R-:W-:Y:S05]  /*0e50*/  BSYNC.RECONVERGENT B1 ;  /* 0x0000000000017941 */ /* 0x000fea0003800200 */
.L_x_33797:
        /* <DEDUP_REMOVED lines=34> */
.L_x_33815:
[----:B------:R-:W-:Y:S01]  /*1080*/  FSETP.GEU.FTZ.AND P0, PT, R8, -R9, PT ;  /* 0x800000090800720b */ /* 0x000fe20003f1e000 */
[----:B------:R-:W-:-:S12]  /*1090*/  FADD.FTZ R6, R6, -1 ;  /* 0xbf80000006067421 */ /* 0x000fd80000010000 */
[----:B------:R-:W-:-:S07]  /*10a0*/  @!P0 FADD.FTZ R6, R6, -1 ;  /* 0xbf80000006068421 */ /* 0x000fce0000010000 */
.L_x_33814:
[----:B------:R-:W-:Y:S05]  /*10b0*/  BSYNC.RECONVERGENT B2 ;  /* 0x0000000000027941 */ /* 0x000fea0003800200 */
.L_x_33813:
[----:B------:R-:W-:Y:S01]  /*10c0*/  FFMA.FTZ R7, -R9, R6, R7 ;  /* 0x0000000609077223 */ /* 0x000fe20000010107 */
[----:B------:R-:W-:Y:S06]  /*10d0*/  BRA `(.L_x_33811) ;  /* 0x0000000000787947 */ /* 0x000fec0003800000 */
.L_x_33812:
        /* <DEDUP_REMOVED lines=14> */
.L_x_33818:
        /* <DEDUP_REMOVED lines=13> */
.L_x_33817:
[----:B------:R-:W-:Y:S05]  /*1290*/  BSYNC.RECONVERGENT B2 ;  /* 0x0000000000027941 */ /* 0x000fea0003800200 */
.L_x_33816:
[----:B------:R-:W-:-:S04]  /*12a0*/  FMUL.FTZ R7, R7, 1.1920928955078125e-07 ;  /* 0x3400000007077820 */ /* 0x000fc80000410000 */
[----:B------:R-:W-:-:S07]  /*12b0*/  FMUL.FTZ R7, R6, R7 ;  /* 0x0000000706077220 */ /* 0x000fce0000410000 */
.L_x_33811:
[----:B------:R-:W-:Y:S05]  /*12c0*/  BSYNC.RECONVERGENT B0 ;  /* 0x0000000000007941 */ /* 0x000fea0003800200 */
.L_x_33810:
        /* <DEDUP_REMOVED lines=11> */
.L_x_33809:
[----:B------:R-:W-:Y:S05]  /*1380*/  BSYNC.RECONVERGENT B1 ;  /* 0x0000000000017941 */ /* 0x000fea0003800200 */
.L_x_33808:
        /* <DEDUP_REMOVED lines=34> */
.L_x_33826:
[----:B------:R-:W-:Y:S01]  /*15b0*/  FSETP.GEU.FTZ.AND P0, PT, R9, -R10, PT ;  /* 0x8000000a0900720b */ /* 0x000fe20003f1e000 */
[----:B------:R-:W-:-:S12]  /*15c0*/  FADD.FTZ R7, R7, -1 ;  /* 0xbf80000007077421 */ /* 0x000fd80000010000 */
[----:B------:R-:W-:-:S07]  /*15d0*/  @!P0 FADD.FTZ R7, R7, -1 ;  /* 0xbf80000007078421 */ /* 0x000fce0000010000 */
.L_x_33825:
[----:B------:R-:W-:Y:S05]  /*15e0*/  BSYNC.RECONVERGENT B2 ;  /* 0x0000000000027941 */ /* 0x000fea0003800200 */
.L_x_33824:
[----:B------:R-:W-:Y:S01]  /*15f0*/  FFMA.FTZ R8, -R10, R7, R8 ;  /* 0x000000070a087223 */ /* 0x000fe20000010108 */
[----:B------:R-:W-:Y:S06]  /*1600*/  BRA `(.L_x_33822) ;  /* 0x0000000000787947 */ /* 0x000fec0003800000 */
.L_x_33823:
        /* <DEDUP_REMOVED lines=14> */
.L_x_33829:
        /* <DEDUP_REMOVED lines=13> */
.L_x_33828:
[----:B------:R-:W-:Y:S05]  /*17c0*/  BSYNC.RECONVERGENT B2 ;  /* 0x0000000000027941 */ /* 0x000fea0003800200 */
.L_x_33827:
[----:B------:R-:W-:-:S04]  /*17d0*/  FMUL.FTZ R8, R8, 1.1920928955078125e-07 ;  /* 0x3400000008087820 */ /* 0x000fc80000410000 */
[----:B------:R-:W-:-:S07]  /*17e0*/  FMUL.FTZ R8, R7, R8 ;  /* 0x0000000807087220 */ /* 0x000fce0000410000 */
.L_x_33822:
[----:B------:R-:W-:Y:S05]  /*17f0*/  BSYNC.RECONVERGENT B0 ;  /* 0x0000000000007941 */ /* 0x000fea0003800200 */
.L_x_33821:
        /* <DEDUP_REMOVED lines=11> */
.L_x_33820:
[----:B------:R-:W-:Y:S05]  /*18b0*/  BSYNC.RECONVERGENT B1 ;  /* 0x0000000000017941 */ /* 0x000fea0003800200 */
.L_x_33819:
        /* <DEDUP_REMOVED lines=34> */
.L_x_33837:
[----:B------:R-:W-:Y:S01]  /*1ae0*/  FSETP.GEU.FTZ.AND P0, PT, R9, -R11, PT ;  /* 0x8000000b0900720b */ /* 0x000fe20003f1e000 */
[----:B------:R-:W-:-:S12]  /*1af0*/  FADD.FTZ R7, R7, -1 ;  /* 0xbf80000007077421 */ /* 0x000fd80000010000 */
[----:B------:R-:W-:-:S07]  /*1b00*/  @!P0 FADD.FTZ R7, R7, -1 ;  /* 0xbf80000007078421 */ /* 0x000fce0000010000 */
.L_x_33836:
[----:B------:R-:W-:Y:S05]  /*1b10*/  BSYNC.RECONVERGENT B2 ;  /* 0x0000000000027941 */ /* 0x000fea0003800200 */
.L_x_33835:
[----:B------:R-:W-:Y:S01]  /*1b20*/  FFMA.FTZ R10, -R11, R7, R10 ;  /* 0x000000070b0a7223 */ /* 0x000fe2000001010a */
[----:B------:R-:W-:Y:S06]  /*1b30*/  BRA `(.L_x_33833) ;  /* 0x0000000000787947 */ /* 0x000fec0003800000 */
.L_x_33834:
        /* <DEDUP_REMOVED lines=14> */
.L_x_33840:
        /* <DEDUP_REMOVED lines=13> */
.L_x_33839:
[----:B------:R-:W-:Y:S05]  /*1cf0*/  BSYNC.RECONVERGENT B2 ;  /* 0x0000000000027941 */ /* 0x000fea0003800200 */
.L_x_33838:
[----:B------:R-:W-:-:S04]  /*1d00*/  FMUL.FTZ R10, R10, 1.1920928955078125e-07 ;  /* 0x340000000a0a7820 */ /* 0x000fc80000410000 */
[----:B------:R-:W-:-:S07]  /*1d10*/  FMUL.FTZ R10, R7, R10 ;  /* 0x0000000a070a7220 */ /* 0x000fce0000410000 */
.L_x_33833:
[----:B------:R-:W-:Y:S05]  /*1d20*/  BSYNC.RECONVERGENT B0 ;  /* 0x0000000000007941 */ /* 0x000fea0003800200 */
.L_x_33832:
        /* <DEDUP_REMOVED lines=11> */
.L_x_33831:
[----:B------:R-:W-:Y:S05]  /*1de0*/  BSYNC.RECONVERGENT B1 ;  /* 0x0000000000017941 */ /* 0x000fea0003800200 */
.L_x_33830:
        /* <DEDUP_REMOVED lines=34> */
.L_x_33848:
[----:B------:R-:W-:Y:S01]  /*2010*/  FSETP.GEU.FTZ.AND P0, PT, R11, -R14, PT ;  /* 0x8000000e0b00720b */ /* 0x000fe20003f1e000 */
[----:B------:R-:W-:-:S12]  /*2020*/  FADD.FTZ R9, R9, -1 ;  /* 0xbf80000009097421 */ /* 0x000fd80000010000 */
[----:B------:R-:W-:-:S07]  /*2030*/  @!P0 FADD.FTZ R9, R9, -1 ;  /* 0xbf80000009098421 */ /* 0x000fce0000010000 */
.L_x_33847:
[----:B------:R-:W-:Y:S05]  /*2040*/  BSYNC.RECONVERGENT B2 ;  /* 0x0000000000027941 */ /* 0x000fea0003800200 */
.L_x_33846:
[----:B------:R-:W-:Y:S01]  /*2050*/  FFMA.FTZ R10, -R14, R9, R10 ;  /* 0x000000090e0a7223 */ /* 0x000fe2000001010a */
[----:B------:R-:W-:Y:S06]  /*2060*/  BRA `(.L_x_33844) ;  /* 0x0000000000787947 */ /* 0x000fec0003800000 */
.L_x_33845:
        /* <DEDUP_REMOVED lines=14> */
.L_x_33851:
        /* <DEDUP_REMOVED lines=13> */
.L_x_33850:
[----:B------:R-:W-:Y:S05]  /*2220*/  BSYNC.RECONVERGENT B2 ;  /* 0x0000000000027941 */ /* 0x000fea0003800200 */
.L_x_33849:
[----:B------:R-:W-:-:S04]  /*2230*/  FMUL.FTZ R10, R10, 1.1920928955078125e-07 ;  /* 0x340000000a0a7820 */ /* 0x000fc80000410000 */
[----:B------:R-:W-:-:S07]  /*2240*/  FMUL.FTZ R10, R9, R10 ;  /* 0x0000000a090a7220 */ /* 0x000fce0000410000 */
.L_x_33844:
[----:B------:R-:W-:Y:S05]  /*2250*/  BSYNC.RECONVERGENT B0 ;  /* 0x0000000000007941 */ /* 0x000fea0003800200 */
.L_x_33843:
        /* <DEDUP_REMOVED lines=11> */
.L_x_33842:
[----:B------:R-:W-:Y:S05]  /*2310*/  BSYNC.RECONVERGENT B1 ;  /* 0x0000000000017941 */ /* 0x000fea0003800200 */
.L_x_33841:
        /* <DEDUP_REMOVED lines=34> */
.L_x_33859:
[----:B------:R-:W-:Y:S01]  /*2540*/  FSETP.GEU.FTZ.AND P0, PT, R11, -R15, PT ;  /* 0x8000000f0b00720b */ /* 0x000fe20003f1e000 */
[----:B------:R-:W-:-:S12]  /*2550*/  FADD.FTZ R9, R9, -1 ;  /* 0xbf80000009097421 */ /* 0x000fd80000010000 */
[----:B------:R-:W-:-:S07]  /*2560*/  @!P0 FADD.FTZ R9, R9, -1 ;  /* 0xbf80000009098421 */ /* 0x000fce0000010000 */
.L_x_33858:
[----:B------:R-:W-:Y:S05]  /*2570*/  BSYNC.RECONVERGENT B2 ;  /* 0x0000000000027941 */ /* 0x000fea0003800200 */
.L_x_33857:
[----:B------:R-:W-:Y:S01]  /*2580*/  FFMA.FTZ R14, -R15, R9, R14 ;  /* 0x000000090f0e7223 */ /* 0x000fe2000001010e */
[----:B------:R-:W-:Y:S06]  /*2590*/  BRA `(.L_x_33855) ;  /* 0x0000000000787947 */ /* 0x000fec0003800000 */
.L_x_33856:
        /* <DEDUP_REMOVED lines=14> */
.L_x_33862:
        /* <DEDUP_REMOVED lines=13> */
.L_x_33861:
[----:B------:R-:W-:Y:S05]  /*2750*/  BSYNC.RECONVERGENT B2 ;  /* 0x0000000000027941 */ /* 0x000fea0003800200 */
.L_x_33860:
[----:B------:R-:W-:-:S04]  /*2760*/  FMUL.FTZ R14, R14, 1.1920928955078125e-07 ;  /* 0x340000000e0e7820 */ /* 0x000fc80000410000 */
[----:B------:R-:W-:-:S07]  /*2770*/  FMUL.FTZ R14, R9, R14 ;  /* 0x0000000e090e7220 */ /* 0x000fce0000410000 */
.L_x_33855:
[----:B------:R-:W-:Y:S05]  /*2780*/  BSYNC.RECONVERGENT B0 ;  /* 0x0000000000007941 */ /* 0x000fea0003800200 */
.L_x_33854:
        /* <DEDUP_REMOVED lines=11> */
.L_x_33853:
[----:B------:R-:W-:Y:S05]  /*2840*/  BSYNC.RECONVERGENT B1 ;  /* 0x0000000000017941 */ /* 0x000fea0003800200 */
.L_x_33852:
        /* <DEDUP_REMOVED lines=34> */
.L_x_33870:
[----:B------:R-:W-:Y:S01]  /*2a70*/  FSETP.GEU.FTZ.AND P0, PT, R14, -R15, PT ;  /* 0x8000000f0e00720b */ /* 0x000fe20003f1e000 */
[----:B------:R-:W-:-:S12]  /*2a80*/  FADD.FTZ R10, R10, -1 ;  /* 0xbf8000000a0a7421 */ /* 0x000fd80000010000 */
[----:B------:R-:W-:-:S07]  /*2a90*/  @!P0 FADD.FTZ R10, R10, -1 ;  /* 0xbf8000000a0a8421 */ /* 0x000fce0000010000 */
.L_x_33869:
[----:B------:R-:W-:Y:S05]  /*2aa0*/  BSYNC.RECONVERGENT B2 ;  /* 0x0000000000027941 */ /* 0x000fea0003800200 */
.L_x_33868:
[----:B------:R-:W-:Y:S01]  /*2ab0*/  FFMA.FTZ R13, -R15, R10, R13 ;  /* 0x0000000a0f0d7223 */ /* 0x000fe2000001010d */
[----:B------:R-:W-:Y:S06]  /*2ac0*/  BRA `(.L_x_33866) ;  /* 0x0000000000787947 */ /* 0x000fec0003800000 */
.L_x_33867:
        /* <DEDUP_REMOVED lines=14> */
.L_x_33873:
        /* <DEDUP_REMOVED lines=13> */
.L_x_33872:
[----:B------:R-:W-:Y:S05]  /*2c80*/  BSYNC.RECONVERGENT B2 ;  /* 0x0000000000027941 */ /* 0x000fea0003800200 */
.L_x_33871:
[----:B------:R-:W-:-:S04]  /*2c90*/  FMUL.FTZ R13, R13, 1.1920928955078125e-07 ;  /* 0x340000000d0d7820 */ /* 0x000fc80000410000 */
[----:B------:R-:W-:-:S07]  /*2ca0*/  FMUL.FTZ R13, R10, R13 ;  /* 0x0000000d0a0d7220 */ /* 0x000fce0000410000 */
.L_x_33866:
[----:B------:R-:W-:Y:S05]  /*2cb0*/  BSYNC.RECONVERGENT B0 ;  /* 0x0000000000007941 */ /* 0x000fea0003800200 */
.L_x_33865:
        /* <DEDUP_REMOVED lines=11> */
.L_x_33864:
[----:B------:R-:W-:Y:S05]  /*2d70*/  BSYNC.RECONVERGENT B1 ;  /* 0x0000000000017941 */ /* 0x000fea0003800200 */
.L_x_33863:
        /* <DEDUP_REMOVED lines=16> */
.L_x_33876:
[----:B------:R-:W-:-:S13]  /*2e80*/  ISETP.GE.U32.AND P0, PT, R17, R16, PT ;  /* 0x000000101100720c */ /* 0x000fda0003f06070 */
[----:B------:R-:W-:Y:S05]  /*2e90*/  @P0 BRA `(.L_x_33878) ;  /* 0x0000000000300947 */ /* 0x000fea0003800000 */
[----:B-1----:R-:W1:Y:S01]  /*2ea0*/  LDC.64 R2, c[0x0][0x388] ;  /* 0x0000e200ff027b82 */ /* 0x002e620000000a00 */
[----:B------:R-:W-:Y:S02]  /*2eb0*/  IMAD.IADD R11, R0, 0x1, R17 ;  /* 0x00000001000b7824 */ /* 0x000fe400078e0211 */
[----:B------:R-:W-:Y:S02]  /*2ec0*/  VIADD R17, R17, 0x80 ;  /* 0x0000008011117836 */ /* 0x000fe40000000000 */
[----:B-1----:R-:W-:-:S05]  /*2ed0*/  IMAD.WIDE.U32 R2, R11, 0x2, R2 ;  /* 0x000000020b027825 */ /* 0x002fca00078e0002 */
[----:B------:R2:W-:Y:S02]  /*2ee0*/  STG.E.U16 desc[UR4][R2.64], R5 ;  /* 0x0000000502007986 */ /* 0x0005e4000c101504 */
.L_x_33877:
[----:B------:R-:W-:-:S13]  /*2ef0*/  ISETP.GE.U32.AND P0, PT, R17, R16, PT ;  /* 0x000000101100720c */ /* 0x000fda0003f06070 */
[----:B------:R-:W-:Y:S05]  /*2f00*/  @P0 BRA `(.L_x_33879) ;  /* 0x0000000000300947 */ /* 0x000fea0003800000 */
[----:B-12---:R-:W1:Y:S01]  /*2f10*/  LDC.64 R2, c[0x0][0x388] ;  /* 0x0000e200ff027b82 */ /* 0x006e620000000a00 */
[----:B------:R-:W-:Y:S02]  /*2f20*/  IMAD.IADD R5, R0, 0x1, R17 ;  /* 0x0000000100057824 */ /* 0x000fe400078e0211 */
[----:B------:R-:W-:Y:S02]  /*2f30*/  VIADD R17, R17, 0x80 ;  /* 0x0000008011117836 */ /* 0x000fe40000000000 */
[----:B-1----:R-:W-:-:S05]  /*2f40*/  IMAD.WIDE.U32 R2, R5, 0x2, R2 ;  /* 0x0000000205027825 */ /* 0x002fca00078e0002 */
[----:B------:R2:W-:Y:S02]  /*2f50*/  STG.E.U16 desc[UR4][R2.64], R6 ;  /* 0x0000000602007986 */ /* 0x0005e4000c101504 */
.L_x_33878:
[----:B------:R-:W-:-:S13]  /*2f60*/  ISETP.GE.U32.AND P0, PT, R17, R16, PT ;  /* 0x000000101100720c */ /* 0x000fda0003f06070 */
[----:B------:R-:W-:Y:S05]  /*2f70*/  @P0 BRA `(.L_x_33880) ;  /* 0x0000000000340947 */ /* 0x000fea0003800000 */
[----:B-12---:R-:W1:Y:S01]  /*2f80*/  LDC.64 R2, c[0x0][0x388] ;  /* 0x0000e200ff027b82 */ /* 0x006e620000000a00 */
[----:B------:R-:W-:Y:S02]  /*2f90*/  IMAD.IADD R5, R0, 0x1, R17 ;  /* 0x0000000100057824 */ /* 0x000fe400078e0211 */
[----:B------:R-:W-:Y:S02]  /*2fa0*/  VIADD R17, R17, 0x80 ;  /* 0x0000008011117836 */ /* 0x000fe40000000000 */
[----:B-1----:R-:W-:-:S05]  /*2fb0*/  IMAD.WIDE.U32 R2, R5, 0x2, R2 ;  /* 0x0000000205027825 */ /* 0x002fca00078e0002 */
[----:B------:R3:W-:Y:S02]  /*2fc0*/  STG.E.U16 desc[UR4][R2.64], R7 ;  /* 0x0000000702007986 */ /* 0x0007e4000c101504 */
.L_x_33879:
        /* <DEDUP_REMOVED lines=8> */
.L_x_33880:
[----:B------:R-:W-:Y:S05]  /*3050*/  BSYNC.RELIABLE B1 ;  /* 0x0000000000017941 */ /* 0x000fea0003800100 */
.L_x_33875:
[----:B------:R-:W-:-:S13]  /*3060*/  ISETP.GE.U32.AND P0, PT, R17, R16, PT ;  /* 0x000000101100720c */ /* 0x000fda0003f06070 */
[----:B-123--:R-:W1:Y:S01]  /*3070*/  @!P0 LDC.64 R2, c[0x0][0x388] ;  /* 0x0000e200ff028b82 */ /* 0x00ee620000000a00 */
[----:B------:R-:W-:Y:S02]  /*3080*/  @!P0 IMAD.IADD R5, R0, 0x1, R17 ;  /* 0x0000000100058824 */ /* 0x000fe400078e0211 */
[----:B------:R-:W-:Y:S02]  /*3090*/  @!P0 VIADD R17, R17, 0x80 ;  /* 0x0000008011118836 */ /* 0x000fe40000000000 */
[----:B-1----:R-:W-:-:S05]  /*30a0*/  @!P0 IMAD.WIDE.U32 R2, R5, 0x2, R2 ;  /* 0x0000000205028825 */ /* 0x002fca00078e0002 */
[----:B------:R4:W-:Y:S02]  /*30b0*/  @!P0 STG.E.U16 desc[UR4][R2.64], R9 ;  /* 0x0000000902008986 */ /* 0x0009e4000c101504 */
.L_x_33881:
[----:B------:R-:W-:Y:S05]  /*30c0*/  BSYNC.RECONVERGENT B0 ;  /* 0x0000000000007941 */ /* 0x000fea0003800200 */
.L_x_33874:
        /* <DEDUP_REMOVED lines=8> */
.L_x_33786:
        /* <DEDUP_REMOVED lines=42> */
.L_x_33886:
[----:B------:R-:W-:Y:S05]  /*33f0*/  BSYNC.RECONVERGENT B1 ;  /* 0x0000000000017941 */ /* 0x000fea0003800200 */
.L_x_33885:
[----:B------:R-:W-:Y:S01]  /*3400*/  FFMA.FTZ R18, -R11, R15, R18 ;  /* 0x0000000f0b127223 */ /* 0x000fe20000010112 */
[----:B------:R-:W-:Y:S06]  /*3410*/  BRA `(.L_x_33883) ;  /* 0x0000000000687947 */ /* 0x000fec0003800000 */
.L_x_33884:
        /* <DEDUP_REMOVED lines=10> */
.L_x_33889:
        /* <DEDUP_REMOVED lines=13> */
.L_x_33888:
[----:B------:R-:W-:Y:S05]  /*3590*/  BSYNC.RECONVERGENT B1 ;  /* 0x0000000000017941 */ /* 0x000fea0003800200 */
.L_x_33887:
[----:B------:R-:W-:-:S04]  /*35a0*/  FMUL.FTZ R18, R18, 1.1920928955078125e-07 ;  /* 0x3400000012127820 */ /* 0x000fc80000410000 */
[----:B------:R-:W-:-:S07]  /*35b0*/  FMUL.FTZ R18, R15, R18 ;  /* 0x000000120f127220 */ /* 0x000fce0000410000 */
.L_x_33883:
[----:B------:R-:W-:Y:S05]  /*35c0*/  BSYNC.RECONVERGENT B0 ;  /* 0x0000000000007941 */ /* 0x000fea0003800200 */
.L_x_33882:
        /* <DEDUP_REMOVED lines=34> */
.L_x_33895:
[----:B------:R-:W-:Y:S01]  /*37f0*/  FSETP.GEU.FTZ.AND P0, PT, R19, -R11, PT ;  /* 0x8000000b1300720b */ /* 0x000fe20003f1e000 */
[----:B------:R-:W-:-:S12]  /*3800*/  FADD.FTZ R17, R17, -1 ;  /* 0xbf80000011117421 */ /* 0x000fd80000010000 */
[----:B------:R-:W-:-:S07]  /*3810*/  @!P0 FADD.FTZ R17, R17, -1 ;  /* 0xbf80000011118421 */ /* 0x000fce0000010000 */
.L_x_33894:
[----:B------:R-:W-:Y:S05]  /*3820*/  BSYNC.RECONVERGENT B1 ;  /* 0x0000000000017941 */ /* 0x000fea0003800200 */
.L_x_33893:
[----:B------:R-:W-:Y:S01]  /*3830*/  FFMA.FTZ R4, -R11, R17, R4 ;  /* 0x000000110b047223 */ /* 0x000fe20000010104 */
[----:B------:R-:W-:Y:S06]  /*3840*/  BRA `(.L_x_33891) ;  /* 0x0000000000687947 */ /* 0x000fec0003800000 */
.L_x_33892:
        /* <DEDUP_REMOVED lines=10> */
.L_x_33898:
        /* <DEDUP_REMOVED lines=13> */
.L_x_33897:
[----:B------:R-:W-:Y:S05]  /*39c0*/  BSYNC.RECONVERGENT B1 ;  /* 0x0000000000017941 */ /* 0x000fea0003800200 */
.L_x_33896:
[----:B------:R-:W-:-:S04]  /*39d0*/  FMUL.FTZ R17, R17, 1.1920928955078125e-07 ;  /* 0x3400000011117820 */ /* 0x000fc80000410000 */
[----:B------:R-:W-:-:S07]  /*39e0*/  FMUL.FTZ R4, R4, R17 ;  /* 0x0000001104047220 */ /* 0x000fce0000410000 */
.L_x_33891:
[----:B------:R-:W-:Y:S05]  /*39f0*/  BSYNC.RECONVERGENT B0 ;  /* 0x0000000000007941 */ /* 0x000fea0003800200 */
.L_x_33890:
        /* <DEDUP_REMOVED lines=34> */
.L_x_33904:
[----:B------:R-:W-:Y:S01]  /*3c20*/  FSETP.GEU.FTZ.AND P0, PT, R19, -R11, PT ;  /* 0x8000000b1300720b */ /* 0x000fe20003f1e000 */
[----:B------:R-:W-:-:S12]  /*3c30*/  FADD.FTZ R17, R17, -1 ;  /* 0xbf80000011117421 */ /* 0x000fd80000010000 */
[----:B------:R-:W-:-:S07]  /*3c40*/  @!P0 FADD.FTZ R17, R17, -1 ;  /* 0xbf80000011118421 */ /* 0x000fce0000010000 */
.L_x_33903:
[----:B------:R-:W-:Y:S05]  /*3c50*/  BSYNC.RECONVERGENT B1 ;  /* 0x0000000000017941 */ /* 0x000fea0003800200 */
.L_x_33902:
[----:B------:R-:W-:Y:S01]  /*3c60*/  FFMA.FTZ R18, -R11, R17, R18 ;  /* 0x000000110b127223 */ /* 0x000fe20000010112 */
[----:B------:R-:W-:Y:S06]  /*3c70*/  BRA `(.L_x_33900) ;  /* 0x0000000000687947 */ /* 0x000fec0003800000 */
.L_x_33901:
        /* <DEDUP_REMOVED lines=10> */
.L_x_33907:
        /* <DEDUP_REMOVED lines=13> */
.L_x_33906:
[----:B------:R-:W-:Y:S05]  /*3df0*/  BSYNC.RECONVERGENT B1 ;  /* 0x0000000000017941 */ /* 0x000fea0003800200 */
.L_x_33905:
[----:B------:R-:W-:-:S04]  /*3e00*/  FMUL.FTZ R18, R18, 1.1920928955078125e-07 ;  /* 0x3400000012127820 */ /* 0x000fc80000410000 */
[----:B------:R-:W-:-:S07]  /*3e10*/  FMUL.FTZ R18, R17, R18 ;  /* 0x0000001211127220 */ /* 0x000fce0000410000 */
.L_x_33900:
[----:B------:R-:W-:Y:S05]  /*3e20*/  BSYNC.RECONVERGENT B0 ;  /* 0x0000000000007941 */ /* 0x000fea0003800200 */
.L_x_33899:
        /* <DEDUP_REMOVED lines=34> */
.L_x_33913:
[----:B------:R-:W-:Y:S01]  /*4050*/  FSETP.GEU.FTZ.AND P0, PT, R19, -R11, PT ;  /* 0x8000000b1300720b */ /* 0x000fe20003f1e000 */
[----:B------:R-:W-:-:S12]  /*4060*/  FADD.FTZ R17, R17, -1 ;  /* 0xbf80000011117421 */ /* 0x000fd80000010000 */
[----:B------:R-:W-:-:S07]  /*4070*/  @!P0 FADD.FTZ R17, R17, -1 ;  /* 0xbf80000011118421 */ /* 0x000fce0000010000 */
.L_x_33912:
[----:B------:R-:W-:Y:S05]  /*4080*/  BSYNC.RECONVERGENT B1 ;  /* 0x0000000000017941 */ /* 0x000fea0003800200 */
.L_x_33911:
[----:B------:R-:W-:Y:S01]  /*4090*/  FFMA.FTZ R18, -R11, R17, R18 ;  /* 0x000000110b127223 */ /* 0x000fe20000010112 */
[----:B------:R-:W-:Y:S06]  /*40a0*/  BRA `(.L_x_33909) ;  /* 0x0000000000687947 */ /* 0x000fec0003800000 */
.L_x_33910:
        /* <DEDUP_REMOVED lines=10> */
.L_x_33916:
        /* <DEDUP_REMOVED lines=13> */
.L_x_33915:
[----:B------:R-:W-:Y:S05]  /*4220*/  BSYNC.RECONVERGENT B1 ;  /* 0x0000000000017941 */ /* 0x000fea0003800200 */
.L_x_33914:
[----:B------:R-:W-:-:S04]  /*4230*/  FMUL.FTZ R18, R18, 1.1920928955078125e-07 ;  /* 0x3400000012127820 */ /* 0x000fc80000410000 */
[----:B------:R-:W-:-:S07]  /*4240*/  FMUL.FTZ R18, R17, R18 ;  /* 0x0000001211127220 */ /* 0x000fce0000410000 */
.L_x_33909:
[----:B------:R-:W-:Y:S05]  /*4250*/  BSYNC.RECONVERGENT B0 ;  /* 0x0000000000007941 */ /* 0x000fea0003800200 */
.L_x_33908:
        /* <DEDUP_REMOVED lines=34> */
.L_x_33922:
[----:B------:R-:W-:Y:S01]  /*4480*/  FSETP.GEU.FTZ.AND P0, PT, R21, -R11, PT ;  /* 0x8000000b1500720b */ /* 0x000fe20003f1e000 */
[----:B------:R-:W-:-:S12]  /*4490*/  FADD.FTZ R19, R19, -1 ;  /* 0xbf80000013137421 */ /* 0x000fd80000010000 */
[----:B------:R-:W-:-:S07]  /*44a0*/  @!P0 FADD.FTZ R19, R19, -1 ;  /* 0xbf80000013138421 */ /* 0x000fce0000010000 */
.L_x_33921:
[----:B------:R-:W-:Y:S05]  /*44b0*/  BSYNC.RECONVERGENT B1 ;  /* 0x0000000000017941 */ /* 0x000fea0003800200 */
.L_x_33920:
[----:B------:R-:W-:Y:S01]  /*44c0*/  FFMA.FTZ R18, -R11, R19, R18 ;  /* 0x000000130b127223 */ /* 0x000fe20000010112 */
[----:B------:R-:W-:Y:S06]  /*44d0*/  BRA `(.L_x_33918) ;  /* 0x0000000000687947 */ /* 0x000fec0003800000 */
.L_x_33919:
        /* <DEDUP_REMOVED lines=10> */
.L_x_33925:
        /* <DEDUP_REMOVED lines=13> */
.L_x_33924:
[----:B------:R-:W-:Y:S05]  /*4650*/  BSYNC.RECONVERGENT B1 ;  /* 0x0000000000017941 */ /* 0x000fea0003800200 */
.L_x_33923:
[----:B------:R-:W-:-:S04]  /*4660*/  FMUL.FTZ R19, R19, 1.1920928955078125e-07 ;  /* 0x3400000013137820 */ /* 0x000fc80000410000 */
[----:B------:R-:W-:-:S07]  /*4670*/  FMUL.FTZ R18, R18, R19 ;  /* 0x0000001312127220 */ /* 0x000fce0000410000 */
.L_x_33918:
[----:B------:R-:W-:Y:S05]  /*4680*/  BSYNC.RECONVERGENT B0 ;  /* 0x0000000000007941 */ /* 0x000fea0003800200 */
.L_x_33917:
        /* <DEDUP_REMOVED lines=34> */
.L_x_33931:
[----:B------:R-:W-:Y:S01]  /*48b0*/  FSETP.GEU.FTZ.AND P0, PT, R21, -R11, PT ;  /* 0x8000000b1500720b */ /* 0x000fe20003f1e000 */
[----:B------:R-:W-:-:S12]  /*48c0*/  FADD.FTZ R18, R18, -1 ;  /* 0xbf80000012127421 */ /* 0x000fd80000010000 */
[----:B------:R-:W-:-:S07]  /*48d0*/  @!P0 FADD.FTZ R18, R18, -1 ;  /* 0xbf80000012128421 */ /* 0x000fce0000010000 */
.L_x_33930:
[----:B------:R-:W-:Y:S05]  /*48e0*/  BSYNC.RECONVERGENT B1 ;  /* 0x0000000000017941 */ /* 0x000fea0003800200 */
.L_x_33929:
[----:B------:R-:W-:Y:S01]  /*48f0*/  FFMA.FTZ R6, -R11, R18, R6 ;  /* 0x000000120b067223 */ /* 0x000fe20000010106 */
[----:B------:R-:W-:Y:S06]  /*4900*/  BRA `(.L_x_33927) ;  /* 0x0000000000687947 */ /* 0x000fec0003800000 */
.L_x_33928:
        /* <DEDUP_REMOVED lines=10> */
.L_x_33934:
        /* <DEDUP_REMOVED lines=13> */
.L_x_33933:
[----:B------:R-:W-:Y:S05]  /*4a80*/  BSYNC.RECONVERGENT B1 ;  /* 0x0000000000017941 */ /* 0x000fea0003800200 */
.L_x_33932:
[----:B------:R-:W-:-:S04]  /*4a90*/  FMUL.FTZ R21, R18, 1.1920928955078125e-07 ;  /* 0x3400000012157820 */ /* 0x000fc80000410000 */
[----:B------:R-:W-:-:S07]  /*4aa0*/  FMUL.FTZ R6, R6, R21 ;  /* 0x0000001506067220 */ /* 0x000fce0000410000 */
.L_x_33927:
[----:B------:R-:W-:Y:S05]  /*4ab0*/  BSYNC.RECONVERGENT B0 ;  /* 0x0000000000007941 */ /* 0x000fea0003800200 */
.L_x_33926:
        /* <DEDUP_REMOVED lines=34> */
.L_x_33940:
[----:B------:R-:W-:Y:S01]  /*4ce0*/  FSETP.GEU.FTZ.AND P0, PT, R21, -R11, PT ;  /* 0x8000000b1500720b */ /* 0x000fe20003f1e000 */
[----:B------:R-:W-:-:S12]  /*4cf0*/  FADD.FTZ R20, R20, -1 ;  /* 0xbf80000014147421 */ /* 0x000fd80000010000 */
[----:B------:R-:W-:-:S07]  /*4d00*/  @!P0 FADD.FTZ R20, R20, -1 ;  /* 0xbf80000014148421 */ /* 0x000fce0000010000 */
.L_x_33939:
[----:B------:R-:W-:Y:S05]  /*4d10*/  BSYNC.RECONVERGENT B1 ;  /* 0x0000000000017941 */ /* 0x000fea0003800200 */
.L_x_33938:
[----:B------:R-:W-:Y:S01]  /*4d20*/  FFMA.FTZ R18, -R11, R20, R18 ;  /* 0x000000140b127223 */ /* 0x000fe20000010112 */
[----:B------:R-:W-:Y:S06]  /*4d30*/  BRA `(.L_x_33936) ;  /* 0x0000000000747947 */ /* 0x000fec0003800000 */
.L_x_33937:
        /* <DEDUP_REMOVED lines=13> */
.L_x_33943:
        /* <DEDUP_REMOVED lines=13> */
.L_x_33942:
[----:B------:R-:W-:Y:S05]  /*4ee0*/  BSYNC.RECONVERGENT B1 ;  /* 0x0000000000017941 */ /* 0x000fea0003800200 */
.L_x_33941:
[----:B------:R-:W-:-:S04]  /*4ef0*/  FMUL.FTZ R21, R22, 1.1920928955078125e-07 ;  /* 0x3400000016157820 */ /* 0x000fc80000410000 */
[----:B------:R-:W-:-:S07]  /*4f00*/  FMUL.FTZ R18, R18, R21 ;  /* 0x0000001512127220 */ /* 0x000fce0000410000 */
.L_x_33936:
[----:B------:R-:W-:Y:S05]  /*4f10*/  BSYNC.RECONVERGENT B0 ;  /* 0x0000000000007941 */ /* 0x000fea0003800200 */
.L_x_33935:
        /* <DEDUP_REMOVED lines=34> */
.L_x_33949:
[----:B------:R-:W-:Y:S01]  /*5140*/  FSETP.GEU.FTZ.AND P0, PT, R9, -R11, PT ;  /* 0x8000000b0900720b */ /* 0x000fe20003f1e000 */
[----:B------:R-:W-:-:S12]  /*5150*/  FADD.FTZ R8, R8, -1 ;  /* 0xbf80000008087421 */ /* 0x000fd80000010000 */
[----:B------:R-:W-:-:S07]  /*5160*/  @!P0 FADD.FTZ R8, R8, -1 ;  /* 0xbf80000008088421 */ /* 0x000fce0000010000 */
.L_x_33948:
[----:B------:R-:W-:Y:S05]  /*5170*/  BSYNC.RECONVERGENT B1 ;  /* 0x0000000000017941 */ /* 0x000fea0003800200 */
.L_x_33947:
[----:B------:R-:W-:Y:S01]  /*5180*/  FFMA.FTZ R18, -R11, R8, R18 ;  /* 0x000000080b127223 */ /* 0x000fe20000010112 */
[----:B------:R-:W-:Y:S06]  /*5190*/  BRA `(.L_x_33945) ;  /* 0x0000000000687947 */ /* 0x000fec0003800000 */
.L_x_33946:
        /* <DEDUP_REMOVED lines=10> */
.L_x_33952:
        /* <DEDUP_REMOVED lines=13> */
.L_x_33951:
[----:B------:R-:W-:Y:S05]  /*5310*/  BSYNC.RECONVERGENT B1 ;  /* 0x0000000000017941 */ /* 0x000fea0003800200 */
.L_x_33950:
[----:B------:R-:W-:-:S04]  /*5320*/  FMUL.FTZ R9, R18, 1.1920928955078125e-07 ;  /* 0x3400000012097820 */ /* 0x000fc80000410000 */
[----:B------:R-:W-:-:S07]  /*5330*/  FMUL.FTZ R18, R14, R9 ;  /* 0x000000090e127220 */ /* 0x000fce0000410000 */
.L_x_33945:
[----:B------:R-:W-:Y:S05]  /*5340*/  BSYNC.RECONVERGENT B0 ;  /* 0x0000000000007941 */ /* 0x000fea0003800200 */
.L_x_33944:
        /* <DEDUP_REMOVED lines=19> */
.L_x_33953:
        /* <DEDUP_REMOVED lines=16> */
.L_x_55001:


//--------------------- .text._ZN2at6native18elementwise_kernelILi128ELi4EZNS0_15gpu_kernel_implINS0_13AUnaryFunctorIN3c104HalfES5_S5_ZZZNS0_21remainder_kernel_cudaERNS_18TensorIteratorBaseEENKUlvE0_clEvENKUlvE1_clEvEUlS5_S5_E_EEEEvS7_RKT_EUliE_EEviT1_ --------------------------
	.section	.text._ZN2at6native18elementwise_kernelILi128ELi4EZNS0_15gpu_kernel_implINS0_13AUnaryFunctorIN3c104HalfES5_S5_ZZZNS0_21remainder_kernel_cudaERNS_18TensorIteratorBaseEENKUlvE0_clEvENKUlvE1_clEvEUlS5_S5_E_EEEEvS7_RKT_EUliE_EEviT1_,"ax",@progbits
	.align	128
        .global         _ZN2at6native18elementwise_kernelILi128ELi4EZNS0_15gpu_kernel_implINS0_13AUnaryFunctorIN3c104HalfES5_S5_ZZZNS0_21remainder_kernel_cudaERNS_18TensorIteratorBaseEENKUlvE0_clEvENKUlvE1_clEvEUlS5_S5_E_EEEEvS7_RKT_EUliE_EEviT1_
        .type           _ZN2at6native18elementwise_kernelILi128ELi4EZNS0_15gpu_kernel_implINS0_13AUnaryFunctorIN3c104HalfES5_S5_ZZZNS0_21remainder_kernel_cudaERNS_18TensorIteratorBaseEENKUlvE0_clEvENKUlvE1_clEvEUlS5_S5_E_EEEEvS7_RKT_EUliE_EEviT1_,@function
        .size           _ZN2at6native18elementwise_kernelILi128ELi4EZNS0_15gpu_kernel_implINS0_13AUnaryFunctorIN3c104HalfES5_S5_ZZZNS0_21remainder_kernel_cudaERNS_18TensorIteratorBaseEENKUlvE0_clEvENKUlvE1_clEvEUlS5_S5_E_EEEEvS7_RKT_EUliE_EEviT1_,(.L_x_55002 - _ZN2at6native18elementwise_kernelILi128ELi4EZNS0_15gpu_kernel_implINS0_13AUnaryFunctorIN3c104HalfES5_S5_ZZZNS0_21remainder_kernel_cudaERNS_18TensorIteratorBaseEENKUlvE0_clEvENKUlvE1_clEvEUlS5_S5_E_EEEEvS7_RKT_EUliE_EEviT1_)
        .other          _ZN2at6native18elementwise_kernelILi128ELi4EZNS0_15gpu_kernel_implINS0_13AUnaryFunctorIN3c104HalfES5_S5_ZZZNS0_21remainder_kernel_cudaERNS_18TensorIteratorBaseEENKUlvE0_clEvENKUlvE1_clEvEUlS5_S5_E_EEEEvS7_RKT_EUliE_EEviT1_,@"STO_CUDA_ENTRY STV_DEFAULT"
_ZN2at6native18elementwise_kernelILi128ELi4EZNS0_15gpu_kernel_implINS0_13AUnaryFunctorIN3c104HalfES5_S5_ZZZNS0_21remainder_kernel_cudaERNS_18TensorIteratorBaseEENKUlvE0_clEvENKUlvE1_clEvEUlS5_S5_E_EEEEvS7_RKT_EUliE_EEviT1_:
.text._ZN2at6native18elementwise_kernelILi128ELi4EZNS0_15gpu_kernel_implINS0_13AUnaryFunctorIN3c104HalfES5_S5_ZZZNS0_21remainder_kernel_cudaERNS_18TensorIteratorBaseEENKUlvE0_clEvENKUlvE1_clEvEUlS5_S5_E_EEEEvS7_RKT_EUliE_EEviT1_:
        /* <DEDUP_REMOVED lines=319> */
.L_x_33956:
        /* <DEDUP_REMOVED lines=18> */
.L_x_33960:
[----:B------:R-:W2:Y:S02]  /*1510*/  LDG.E.U8 R2, desc[UR36][R2.64] ;  /* 0x0000002402027981 */ /* 0x000ea4000c1e1100 */
[----:B--2---:R-:W-:-:S04]  /*1520*/  I2FP.F32.U32 R0, R2 ;  /* 0x0000000200007245 */ /* 0x004fc80000201000 */
[----:B------:R-:W-:Y:S01]  /*1530*/  F2FP.F16.F32.PACK_AB R0, RZ, R0 ;  /* 0x00000000ff00723e */ /* 0x000fe200000000ff */
[----:B------:R-:W-:Y:S06]  /*1540*/  BRA `(.L_x_33962) ;  /* 0x0000000c007c7947 */ /* 0x000fec0003800000 */
.L_x_33959:
        /* <DEDUP_REMOVED lines=10> */
.L_x_33964:
[----:B------:R-:W2:Y:S02]  /*15f0*/  LDG.E R2, desc[UR36][R2.64] ;  /* 0x0000002402027981 */ /* 0x000ea4000c1e1900 */
[----:B--2---:R-:W-:-:S04]  /*1600*/  I2FP.F32.S32 R0, R2 ;  /* 0x0000000200007245 */ /* 0x004fc80000201400 */
[----:B------:R-:W-:Y:S01]  /*1610*/  F2FP.F16.F32.PACK_AB R0, RZ, R0 ;  /* 0x00000000ff00723e */ /* 0x000fe200000000ff */
[----:B------:R-:W-:Y:S06]  /*1620*/  BRA `(.L_x_33962) ;  /* 0x0000000c00447947 */ /* 0x000fec0003800000 */
.L_x_33963:
[----:B------:R-:W2:Y:S02]  /*1630*/  LDG.E.U16 R2, desc[UR36][R2.64] ;  /* 0x0000002402027981 */ /* 0x000ea4000c1e1500 */
[----:B--2---:R-:W0:Y:S02]  /*1640*/  I2F.S16 R0, R2 ;  /* 0x0000000200007306 */ /* 0x004e240000101400 */
[----:B0-----:R-:W-:Y:S01]  /*1650*/  F2FP.F16.F32.PACK_AB R0, RZ, R0 ;  /* 0x00000000ff00723e */ /* 0x001fe200000000ff */
[----:B------:R-:W-:Y:S06]  /*1660*/  BRA `(.L_x_33962) ;  /* 0x0000000c00347947 */ /* 0x000fec0003800000 */
.L_x_33958:
        /* <DEDUP_REMOVED lines=9> */
.L_x_33966:
[----:B------:R0:W5:Y:S01]  /*1700*/  LDG.E.U16 R0, desc[UR36][R2.64] ;  /* 0x0000002402007981 */ /* 0x000162000c1e1500 */
[----:B------:R-:W-:Y:S05]  /*1710*/  BRA `(.L_x_33962) ;  /* 0x0000000c00087947 */ /* 0x000fea0003800000 */
.L_x_33965:
        /* <DEDUP_REMOVED lines=9> */
.L_x_33968:
[----:B------:R1:W5:Y:S01]  /*17b0*/  LDG.E.U16 R0, desc[UR36][R2.64] ;  /* 0x0000002402007981 */ /* 0x000362000c1e1500 */
[----:B------:R-:W-:Y:S05]  /*17c0*/  BRA `(.L_x_33962) ;  /* 0x0000000800dc7947 */ /* 0x000fea0003800000 */
.L_x_33967:
        /* <DEDUP_REMOVED lines=8> */
.L_x_33957:
        /* <DEDUP_REMOVED lines=13> */
.L_x_33971:
        /* <DEDUP_REMOVED lines=8> */
.L_x_33970:
        /* <DEDUP_REMOVED lines=27> */
.L_x_33973:
        /* <DEDUP_REMOVED lines=13> */
.L_x_33972:
[----:B------:R-:W2:Y:S02]  /*1c20*/  LDG.E.U16 R0, desc[UR36][R2.64] ;  /* 0x0000002402007981 */ /* 0x000ea4000c1e1500 */
[----:B--2---:R-:W-:-:S04]  /*1c30*/  SHF.L.U32 R0, R0, 0x10, RZ ;  /* 0x0000001000007819 */ /* 0x004fc800000006ff */
[----:B------:R-:W-:Y:S01]  /*1c40*/  F2FP.F16.F32.PACK_AB R0, RZ, R0 ;  /* 0x00000000ff00723e */ /* 0x000fe200000000ff */
[----:B------:R-:W-:Y:S06]  /*1c50*/  BRA `(.L_x_33962) ;  /* 0x0000000400b87947 */ /* 0x000fec0003800000 */
.L_x_33969:
        /* <DEDUP_REMOVED lines=12> */
.L_x_33976:
        /* <DEDUP_REMOVED lines=21> */
.L_x_33980:
[----:B------:R-:W-:Y:S05]  /*1e70*/  BSYNC.RECONVERGENT B1 ;  /* 0x0000000000017941 */ /* 0x000fea0003800200 */
.L_x_33979:
[----:B------:R-:W-:Y:S01]  /*1e80*/  IMAD.SHL.U32 R0, R0, 0x100000, RZ ;  /* 0x0010000000007824 */ /* 0x000fe200078e00ff */
[----:B------:R-:W-:-:S04]  /*1e90*/  LEA R2, R2, 0x3b800000, 0x17 ;  /* 0x3b80000002027811 */ /* 0x000fc800078eb8ff */
[----:B------:R-:W-:-:S07]  /*1ea0*/  LOP3.LUT R0, R2, R0, R7, 0xfe, !PT ;  /* 0x0000000002007212 */ /* 0x000fce00078efe07 */
.L_x_33978:
[----:B------:R-:W-:Y:S05]  /*1eb0*/  BSYNC.RECONVERGENT B0 ;  /* 0x0000000000007941 */ /* 0x000fea0003800200 */
.L_x_33977:
[----:B------:R-:W-:Y:S01]  /*1ec0*/  F2FP.F16.F32.PACK_AB R0, RZ, R0 ;  /* 0x00000000ff00723e */ /* 0x000fe200000000ff */
[----:B------:R-:W-:Y:S06]  /*1ed0*/  BRA `(.L_x_33962) ;  /* 0x0000000400187947 */ /* 0x000fec0003800000 */
.L_x_33975:
        /* <DEDUP_REMOVED lines=21> */
.L_x_33984:
[----:B------:R-:W-:Y:S05]  /*2030*/  BSYNC.RECONVERGENT B1 ;  /* 0x0000000000017941 */ /* 0x000fea0003800200 */
.L_x_33983:
[----:B------:R-:W-:Y:S01]  /*2040*/  IMAD.SHL.U32 R0, R0, 0x200000, RZ ;  /* 0x0020000000007824 */ /* 0x000fe200078e00ff */
[----:B------:R-:W-:-:S04]  /*2050*/  LEA R2, R2, 0x37800000, 0x17 ;  /* 0x3780000002027811 */ /* 0x000fc800078eb8ff */
[----:B------:R-:W-:-:S07]  /*2060*/  LOP3.LUT R0, R2, R0, R7, 0xfe, !PT ;  /* 0x0000000002007212 */ /* 0x000fce00078efe07 */
.L_x_33982:
[----:B------:R-:W-:Y:S05]  /*2070*/  BSYNC.RECONVERGENT B0 ;  /* 0x0000000000007941 */ /* 0x000fea0003800200 */
.L_x_33981:
[----:B------:R-:W-:Y:S01]  /*2080*/  F2FP.F16.F32.PACK_AB R0, RZ, R0 ;  /* 0x00000000ff00723e */ /* 0x000fe200000000ff */
[----:B------:R-:W-:Y:S06]  /*2090*/  BRA `(.L_x_33962) ;  /* 0x0000000000a87947 */ /* 0x000fec0003800000 */
.L_x_33974:
[----:B------:R-:W-:-:S09]  /*20a0*/  UISETP.NE.AND UP0, UPT, UR4, 0x1c, UPT ;  /* 0x0000001c0400788c */ /* 0x000fd2000bf05270 */
[----:B------:R-:W-:Y:S05]  /*20b0*/  BRA.U !UP0, `(.L_x_33985) ;  /* 0x0000000108947547 */ /* 0x000fea000b800000 */
[----:B------:R-:W-:-:S09]  /*20c0*/  UISETP.NE.AND UP0, UPT, UR4, 0x1d, UPT ;  /* 0x0000001d0400788c */ /* 0x000fd2000bf05270 */
[----:B------:R-:W-:Y:S05]  /*20d0*/  BRA.U !UP0, `(.L_x_33986) ;  /* 0x00000001087c7547 */ /* 0x000fea000b800000 */
[----:B------:R-:W-:-:S09]  /*20e0*/  UISETP.NE.AND UP0, UPT, UR4, 0x2c, UPT ;  /* 0x0000002c0400788c */ /* 0x000fd2000bf05270 */
[----:B------:R-:W-:Y:S05]  /*20f0*/  BRA.U !UP0, `(.L_x_33987) ;  /* 0x0000000108487547 */ /* 0x000fea000b800000 */
.L_x_33961:
        /* <DEDUP_REMOVED lines=16> */
.L_x_33988:
[----:B------:R-:W-:Y:S01]  /*2200*/  PRMT R0, RZ, 0x7610, R0 ;  /* 0x00007610ff007816 */ /* 0x000fe20000000000 */
[----:B------:R-:W-:Y:S06]  /*2210*/  BRA `(.L_x_33962) ;  /* 0x0000000000487947 */ /* 0x000fec0003800000 */
.L_x_33987:
        /* <DEDUP_REMOVED lines=8> */
.L_x_33990:
[----:B------:R-:W-:Y:S05]  /*22a0*/  BSYNC.RECONVERGENT B0 ;  /* 0x0000000000007941 */ /* 0x000fea0003800200 */
.L_x_33989:
[----:B------:R-:W-:Y:S01]  /*22b0*/  F2FP.F16.F32.PACK_AB R0, RZ, R0 ;  /* 0x00000000ff00723e */ /* 0x000fe200000000ff */
[----:B------:R-:W-:Y:S06]  /*22c0*/  BRA `(.L_x_33962) ;  /* 0x00000000001c7947 */ /* 0x000fec0003800000 */
.L_x_33986:
[----:B------:R-:W2:Y:S02]  /*22d0*/  LDG.E.64 R2, desc[UR36][R2.64] ;  /* 0x0000002402027981 */ /* 0x000ea4000c1e1b00 */
[----:B--2---:R-:W0:Y:S02]  /*22e0*/  I2F.U64 R0, R2 ;  /* 0x0000000200007312 */ /* 0x004e240000301000 */
[----:B0-----:R-:W-:Y:S01]  /*22f0*/  F2FP.F16.F32.PACK_AB R0, RZ, R0 ;  /* 0x00000000ff00723e */ /* 0x001fe200000000ff */
[----:B------:R-:W-:Y:S06]  /*2300*/  BRA `(.L_x_33962) ;  /* 0x00000000000c7947 */ /* 0x000fec0003800000 */
.L_x_33985:
[----:B------:R-:W2:Y:S02]  /*2310*/  LDG.E R2, desc[UR36][R2.64] ;  /* 0x0000002402027981 */ /* 0x000ea4000c1e1900 */
[----:B--2---:R-:W-:-:S04]  /*2320*/  I2FP.F32.U32 R0, R2 ;  /* 0x0000000200007245 */ /* 0x004fc80000201000 */
[----:B------:R-:W-:-:S07]  /*2330*/  F2FP.F16.F32.PACK_AB R0, RZ, R0 ;  /* 0x00000000ff00723e */ /* 0x000fce00000000ff */
.L_x_33962:
        /* <DEDUP_REMOVED lines=33> */
.L_x_33995:
[----:B------:R-:W-:Y:S05]  /*2550*/  BSYNC.RECONVERGENT B1 ;  /* 0x0000000000017941 */ /* 0x000fea0003800200 */
.L_x_33994:
[----:B------:R-:W-:Y:S01]  /*2560*/  FFMA.FTZ R2, -R9, R7, R2 ;  /* 0x0000000709027223 */ /* 0x000fe20000010102 */
[----:B------:R-:W-:Y:S06]  /*2570*/  BRA `(.L_x_33992) ;  /* 0x0000000000787947 */ /* 0x000fec0003800000 */
.L_x_33993:
        /* <DEDUP_REMOVED lines=14> */
.L_x_33998:
        /* <DEDUP_REMOVED lines=13> */
.L_x_33997:
[----:B------:R-:W-:Y:S05]  /*2730*/  BSYNC.RECONVERGENT B1 ;  /* 0x0000000000017941 */ /* 0x000fea0003800200 */
.L_x_33996:
[----:B------:R-:W-:-:S04]  /*2740*/  FMUL.FTZ R5, R2, 1.1920928955078125e-07 ;  /* 0x3400000002057820 */ /* 0x000fc80000410000 */
[----:B------:R-:W-:-:S07]  /*2750*/  FMUL.FTZ R2, R8, R5 ;  /* 0x0000000508027220 */ /* 0x000fce0000410000 */
.L_x_33992:
[----:B------:R-:W-:Y:S05]  /*2760*/  BSYNC.RECONVERGENT B0 ;  /* 0x0000000000007941 */ /* 0x000fea0003800200 */
.L_x_33991:
        /* <DEDUP_REMOVED lines=29> */
.L_x_34002:
[----:B------:R-:W-:-:S06]  /*2940*/  HADD2.F32 R5, -RZ, R0.H0_H0 ;  /* 0x20000000ff057230 */ /* 0x000fcc0000004100 */
[----:B------:R-:W1:Y:S02]  /*2950*/  F2I.S64.TRUNC R4, R5 ;  /* 0x0000000500047311 */ /* 0x000e64000020d900 */
[----:B-1----:R1:W-:Y:S01]  /*2960*/  STG.E.U8 desc[UR36][R2.64], R4 ;  /* 0x0000000402007986 */ /* 0x0023e2000c101124 */
[----:B------:R-:W-:Y:S05]  /*2970*/  BRA `(.L_x_34004) ;  /* 0x0000000c00707947 */ /* 0x000fea0003800000 */
.L_x_34001:
        /* <DEDUP_REMOVED lines=10> */
.L_x_34006:
[----:B------:R-:W-:-:S04]  /*2a20*/  HADD2.F32 R0, -RZ, R0.H0_H0 ;  /* 0x20000000ff007230 */ /* 0x000fc80000004100 */
[----:B------:R-:W1:Y:S02]  /*2a30*/  F2I.FTZ.TRUNC.NTZ R5, R0 ;  /* 0x0000000000057305 */ /* 0x000e64000021f100 */
[----:B-1----:R1:W-:Y:S01]  /*2a40*/  STG.E desc[UR36][R2.64], R5 ;  /* 0x0000000502007986 */ /* 0x0023e2000c101924 */
[----:B------:R-:W-:Y:S05]  /*2a50*/  BRA `(.L_x_34004) ;  /* 0x0000000c00387947 */ /* 0x000fea0003800000 */
.L_x_34005:
[----:B------:R-:W-:-:S04]  /*2a60*/  HADD2.F32 R0, -RZ, R0.H0_H0 ;  /* 0x20000000ff007230 */ /* 0x000fc80000004100 */
[----:B------:R-:W1:Y:S02]  /*2a70*/  F2I.FTZ.TRUNC.NTZ R5, R0 ;  /* 0x0000000000057305 */ /* 0x000e64000021f100 */
[----:B-1----:R1:W-:Y:S01]  /*2a80*/  STG.E.U16 desc[UR36][R2.64], R5 ;  /* 0x0000000502007986 */ /* 0x0023e2000c101524 */
[----:B------:R-:W-:Y:S05]  /*2a90*/  BRA `(.L_x_34004) ;  /* 0x0000000c00287947 */ /* 0x000fea0003800000 */
.L_x_34000:
        /* <DEDUP_REMOVED lines=9> */
.L_x_34008:
[----:B------:R1:W-:Y:S01]  /*2b30*/  STG.E.U16 desc[UR36][R2.64], R0 ;  /* 0x0000000002007986 */ /* 0x0003e2000c101524 */
[----:B------:R-:W-:Y:S05]  /*2b40*/  BRA `(.L_x_34004) ;  /* 0x0000000800fc7947 */ /* 0x000fea0003800000 */
.L_x_34007:
        /* <DEDUP_REMOVED lines=10> */
.L_x_34010:
[----:B------:R-:W-:-:S05]  /*2bf0*/  HADD2.F32 R0, -RZ, R0.H0_H0 ;  /* 0x20000000ff007230 */ /* 0x000fca0000004100 */
[----:B------:R-:W-:-:S04]  /*2c00*/  F2FP.F16.F32.PACK_AB R0, RZ, R0 ;  /* 0x00000000ff00723e */ /* 0x000fc800000000ff */
[----:B------:R-:W-:-:S05]  /*2c10*/  PRMT R0, R0, 0x5410, RZ ;  /* 0x0000541000007816 */ /* 0x000fca00000000ff */
[----:B------:R1:W-:Y:S01]  /*2c20*/  STG.E desc[UR36][R2.64], R0 ;  /* 0x0000000002007986 */ /* 0x0003e2000c101924 */
[----:B------:R-:W-:Y:S05]  /*2c30*/  BRA `(.L_x_34004) ;  /* 0x0000000800c07947 */ /* 0x000fea0003800000 */
.L_x_34009:
[----:B------:R-:W-:-:S05]  /*2c40*/  HADD2.F32 R4, -RZ, R0.H0_H0 ;  /* 0x20000000ff047230 */ /* 0x000fca0000004100 */
[----:B------:R-:W-:-:S06]  /*2c50*/  FMUL.FTZ R4, R4, 1 ;  /* 0x3f80000004047820 */ /* 0x000fcc0000410000 */
[----:B------:R-:W1:Y:S02]  /*2c60*/  F2F.F64.F32 R4, R4 ;  /* 0x0000000400047310 */ /* 0x000e640000201800 */
[----:B-1----:R1:W-:Y:S01]  /*2c70*/  STG.E.64 desc[UR36][R2.64], R4 ;  /* 0x0000000402007986 */ /* 0x0023e2000c101b24 */
[----:B------:R-:W-:Y:S05]  /*2c80*/  BRA `(.L_x_34004) ;  /* 0x0000000800ac7947 */ /* 0x000fea0003800000 */
.L_x_33999:
        /* <DEDUP_REMOVED lines=13> */
.L_x_34013:
[----:B------:R-:W-:Y:S01]  /*2d60*/  HADD2.F32 R0, -RZ, R0.H0_H0 ;  /* 0x20000000ff007230 */ /* 0x000fe20000004100 */
[----:B------:R-:W-:-:S04]  /*2d70*/  CS2R R6, SRZ ;  /* 0x0000000000067805 */ /* 0x000fc8000001ff00 */
[----:B------:R-:W-:-:S04]  /*2d80*/  FMUL.FTZ R0, R0, 1 ;  /* 0x3f80000000007820 */ /* 0x000fc80000410000 */
[----:B------:R-:W1:Y:S02]  /*2d90*/  F2F.F64.F32 R4, R0 ;  /* 0x0000000000047310 */ /* 0x000e640000201800 */
[----:B-1----:R1:W-:Y:S01]  /*2da0*/  STG.E.128 desc[UR36][R2.64], R4 ;  /* 0x0000000402007986 */ /* 0x0023e2000c101d24 */
[----:B------:R-:W-:Y:S05]  /*2db0*/  BRA `(.L_x_34004) ;  /* 0x0000000800607947 */ /* 0x000fea0003800000 */
.L_x_34012:
        /* <DEDUP_REMOVED lines=19> */
.L_x_34017:
[----:B------:R-:W-:Y:S05]  /*2ef0*/  BSYNC.RECONVERGENT B0 ;  /* 0x0000000000007941 */ /* 0x000fea0003800200 */
.L_x_34016:
[----:B------:R-:W-:-:S05]  /*2f00*/  LOP3.LUT R5, R0, 0x80, R5, 0xf8, !PT ;  /* 0x0000008000057812 */ /* 0x000fca00078ef805 */
[----:B------:R1:W-:Y:S01]  /*2f10*/  STG.E.U8 desc[UR36][R2.64], R5 ;  /* 0x0000000502007986 */ /* 0x0003e2000c101124 */
[----:B------:R-:W-:Y:S05]  /*2f20*/  BRA `(.L_x_34004) ;  /* 0x0000000800047947 */ /* 0x000fea0003800000 */
.L_x_34015:
        /* <DEDUP_REMOVED lines=15> */
.L_x_34019:
[----:B------:R-:W-:Y:S05]  /*3020*/  BSYNC.RECONVERGENT B0 ;  /* 0x0000000000007941 */ /* 0x000fea0003800200 */
.L_x_34018:
[----:B------:R-:W-:-:S05]  /*3030*/  LOP3.LUT R5, R0, 0x80, R5, 0xf8, !PT ;  /* 0x0000008000057812 */ /* 0x000fca00078ef805 */
[----:B------:R1:W-:Y:S01]  /*3040*/  STG.E.U8 desc[UR36][R2.64], R5 ;  /* 0x0000000502007986 */ /* 0x0003e2000c101124 */
[----:B------:R-:W-:Y:S05]  /*3050*/  BRA `(.L_x_34004) ;  /* 0x0000000400b87947 */ /* 0x000fea0003800000 */
.L_x_34014:
[----:B------:R-:W-:-:S05]  /*3060*/  HADD2.F32 R0, -RZ, R0.H0_H0 ;  /* 0x20000000ff007230 */ /* 0x000fca0000004100 */
[----:B------:R-:W-:-:S05]  /*3070*/  F2FP.BF16.F32.PACK_AB R0, RZ, R0 ;  /* 0x00000000ff00723e */ /* 0x000fca00000010ff */
[----:B------:R1:W-:Y:S01]  /*3080*/  STG.E.U16 desc[UR36][R2.64], R0 ;  /* 0x0000000002007986 */ /* 0x0003e2000c101524 */
[----:B------:R-:W-:Y:S05]  /*3090*/  BRA `(.L_x_34004) ;  /* 0x0000000400a87947 */ /* 0x000fea0003800000 */
.L_x_34011:
        /* <DEDUP_REMOVED lines=12> */
.L_x_34022:
        /* <DEDUP_REMOVED lines=13> */
.L_x_34025:
[----:B------:R-:W-:-:S04]  /*3230*/  SHF.R.U32.HI R0, RZ, 0x14, R5 ;  /* 0x00000014ff007819 */ /* 0x000fc80000011605 */
[----:B------:R-:W-:-:S04]  /*3240*/  LOP3.LUT R0, R0, 0x1, RZ, 0xc0, !PT ;  /* 0x0000000100007812 */ /* 0x000fc800078ec0ff */
[----:B------:R-:W-:-:S04]  /*3250*/  IADD3 R0, PT, PT, R5, 0x487ffff, R0 ;  /* 0x0487ffff05007810 */ /* 0x000fc80007ffe000 */
[----:B------:R-:W-:-:S04]  /*3260*/  SHF.R.U32.HI R0, RZ, 0x14, R0 ;  /* 0x00000014ff007819 */ /* 0x000fc80000011600 */
[----:B------:R-:W-:-:S07]  /*3270*/  LOP3.LUT R4, R0, 0xff, RZ, 0xc0, !PT ;  /* 0x000000ff00047812 */ /* 0x000fce00078ec0ff */
.L_x_34026:
[----:B------:R-:W-:-:S04]  /*3280*/  SHF.R.U32.HI R5, RZ, 0x18, R5 ;  /* 0x00000018ff057819 */ /* 0x000fc80000011605 */
[----:B------:R-:W-:-:S04]  /*3290*/  LOP3.LUT R4, R4, 0x80, R5, 0xf8, !PT ;  /* 0x0000008004047812 */ /* 0x000fc800078ef805 */
[----:B------:R-:W-:-:S07]  /*32a0*/  PRMT R0, R4, 0x7610, R0 ;  /* 0x0000761004007816 */ /* 0x000fce0000000000 */
.L_x_34024:
[----:B------:R-:W-:Y:S05]  /*32b0*/  BSYNC.RECONVERGENT B0 ;  /* 0x0000000000007941 */ /* 0x000fea0003800200 */
.L_x_34023:
[----:B------:R2:W-:Y:S01]  /*32c0*/  STG.E.U8 desc[UR36][R2.64], R0 ;  /* 0x0000000002007986 */ /* 0x0005e2000c101124 */
[----:B------:R-:W-:Y:S05]  /*32d0*/  BRA `(.L_x_34004) ;  /* 0x0000000400187947 */ /* 0x000fea0003800000 */
.L_x_34021:
        /* <DEDUP_REMOVED lines=13> */
.L_x_34029:
[----:B------:R-:W-:-:S04]  /*33b0*/  SHF.R.U32.HI R0, RZ, 0x15, R5 ;  /* 0x00000015ff007819 */ /* 0x000fc80000011605 */
[----:B------:R-:W-:-:S04]  /*33c0*/  LOP3.LUT R0, R0, 0x1, RZ, 0xc0, !PT ;  /* 0x0000000100007812 */ /* 0x000fc800078ec0ff */
[----:B------:R-:W-:-:S04]  /*33d0*/  IADD3 R0, PT, PT, R5, 0x88fffff, R0 ;  /* 0x088fffff05007810 */ /* 0x000fc80007ffe000 */
[----:B------:R-:W-:-:S04]  /*33e0*/  SHF.R.U32.HI R0, RZ, 0x15, R0 ;  /* 0x00000015ff007819 */ /* 0x000fc80000011600 */
[----:B------:R-:W-:-:S07]  /*33f0*/  LOP3.LUT R4, R0, 0xff, RZ, 0xc0, !PT ;  /* 0x000000ff00047812 */ /* 0x000fce00078ec0ff */
.L_x_34030:
[----:B------:R-:W-:-:S04]  /*3400*/  SHF.R.U32.HI R5, RZ, 0x18, R5 ;  /* 0x00000018ff057819 */ /* 0x000fc80000011605 */
[----:B------:R-:W-:-:S04]  /*3410*/  LOP3.LUT R4, R4, 0x80, R5, 0xf8, !PT ;  /* 0x0000008004047812 */ /* 0x000fc800078ef805 */
[----:B------:R-:W-:-:S07]  /*3420*/  PRMT R0, R4, 0x7610, R0 ;  /* 0x0000761004007816 */ /* 0x000fce0000000000 */
.L_x_34028:
[----:B------:R-:W-:Y:S05]  /*3430*/  BSYNC.RECONVERGENT B0 ;  /* 0x0000000000007941 */ /* 0x000fea0003800200 */
.L_x_34027:
[----:B------:R3:W-:Y:S01]  /*3440*/  STG.E.U8 desc[UR36][R2.64], R0 ;  /* 0x0000000002007986 */ /* 0x0007e2000c101124 */
[----:B------:R-:W-:Y:S05]  /*3450*/  BRA `(.L_x_34004) ;  /* 0x0000000000b87947 */ /* 0x000fea0003800000 */
.L_x_34020:
[----:B------:R-:W-:-:S09]  /*3460*/  UISETP.NE.AND UP0, UPT, UR4, 0x1c, UPT ;  /* 0x0000001c0400788c */ /* 0x000fd2000bf05270 */
[----:B------:R-:W-:Y:S05]  /*3470*/  BRA.U !UP0, `(.L_x_34031) ;  /* 0x0000000108a47547 */ /* 0x000fea000b800000 */
[----:B------:R-:W-:-:S09]  /*3480*/  UISETP.NE.AND UP0, UPT, UR4, 0x1d, UPT ;  /* 0x0000001d0400788c */ /* 0x000fd2000bf05270 */
[----:B------:R-:W-:Y:S05]  /*3490*/  BRA.U !UP0, `(.L_x_34032) ;  /* 0x00000001088c7547 */ /* 0x000fea000b800000 */
[----:B------:R-:W-:-:S09]  /*34a0*/  UISETP.NE.AND UP0, UPT, UR4, 0x2c, UPT ;  /* 0x0000002c0400788c */ /* 0x000fd2000bf05270 */
[----:B------:R-:W-:Y:S05]  /*34b0*/  BRA.U !UP0, `(.L_x_34033) ;  /* 0x0000000108447547 */ /* 0x000fea000b800000 */
.L_x_34003:
        /* <DEDUP_REMOVED lines=16> */
.L_x_34034:
[----:B------:R-:W-:Y:S05]  /*35c0*/  BRA `(.L_x_34004) ;  /* 0x00000000005c7947 */ /* 0x000fea0003800000 */
.L_x_34033:
        /* <DEDUP_REMOVED lines=16> */
.L_x_34032:
[----:B------:R-:W-:-:S06]  /*36d0*/  HADD2.F32 R4, -RZ, R0.H0_H0 ;  /* 0x20000000ff047230 */ /* 0x000fcc0000004100 */
[----:B------:R-:W1:Y:S02]  /*36e0*/  F2I.U64.TRUNC R4, R4 ;  /* 0x0000000400047311 */ /* 0x000e64000020d800 */
[----:B-1----:R1:W-:Y:S01]  /*36f0*/  STG.E.64 desc[UR36][R2.64], R4 ;  /* 0x0000000402007986 */ /* 0x0023e2000c101b24 */
[----:B------:R-:W-:Y:S05]  /*3700*/  BRA `(.L_x_34004) ;  /* 0x00000000000c7947 */ /* 0x000fea0003800000 */
.L_x_34031:
[----:B------:R-:W-:-:S04]  /*3710*/  HADD2.F32 R0, -RZ, R0.H0_H0 ;  /* 0x20000000ff007230 */ /* 0x000fc80000004100 */
[----:B------:R-:W1:Y:S02]  /*3720*/  F2I.FTZ.U32.TRUNC.NTZ R5, R0 ;  /* 0x0000000000057305 */ /* 0x000e64000021f000 */
[----:B-1----:R4:W-:Y:S02]  /*3730*/  STG.E desc[UR36][R2.64], R5 ;  /* 0x0000000502007986 */ /* 0x0029e4000c101924 */
.L_x_34004:
[----:B------:R-:W-:-:S07]  /*3740*/  VIADD R17, R17, 0x80 ;  /* 0x0000008011117836 */ /* 0x000fce0000000000 */
.L_x_33955:
[----:B------:R-:W-:Y:S05]  /*3750*/  BSYNC.RECONVERGENT B6 ;  /* 0x0000000000067941 */ /* 0x000fea0003800200 */
.L_x_33954:
        /* <DEDUP_REMOVED lines=307> */
.L_x_34037:
        /* <DEDUP_REMOVED lines=18> */
.L_x_34041:
[----:B------:R-:W2:Y:S02]  /*4bb0*/  LDG.E.U8 R2, desc[UR36][R2.64] ;  /* 0x0000002402027981 */ /* 0x000ea4000c1e1100 */
[----:B--2---:R-:W-:-:S04]  /*4bc0*/  I2FP.F32.U32 R0, R2 ;  /* 0x0000000200007245 */ /* 0x004fc80000201000 */
[----:B------:R-:W-:Y:S01]  /*4bd0*/  F2FP.F16.F32.PACK_AB R0, RZ, R0 ;  /* 0x00000000ff00723e */ /* 0x000fe200000000ff */
[----:B------:R-:W-:Y:S06]  /*4be0*/  BRA `(.L_x_34043) ;  /* 0x0000000c007c7947 */ /* 0x000fec0003800000 */
.L_x_34040:
        /* <DEDUP_REMOVED lines=10> */
.L_x_34045:
[----:B------:R-:W2:Y:S02]  /*4c90*/  LDG.E R2, desc[UR36][R2.64] ;  /* 0x0000002402027981 */ /* 0x000ea4000c1e1900 */
[----:B--2---:R-:W-:-:S04]  /*4ca0*/  I2FP.F32.S32 R0, R2 ;  /* 0x0000000200007245 */ /* 0x004fc80000201400 */
[----:B------:R-:W-:Y:S01]  /*4cb0*/  F2FP.F16.F32.PACK_AB R0, RZ, R0 ;  /* 0x00000000ff00723e */ /* 0x000fe200000000ff */
[----:B------:R-:W-:Y:S06]  /*4cc0*/  BRA `(.L_x_34043) ;  /* 0x0000000c00447947 */ /* 0x000fec0003800000 */
.L_x_34044:
[----:B------:R-:W2:Y:S02]  /*4cd0*/  LDG.E.U16 R2, desc[UR36][R2.64] ;  /* 0x0000002402027981 */ /* 0x000ea4000c1e1500 */
[----:B--2---:R-:W1:Y:S02]  /*4ce0*/  I2F.S16 R0, R2 ;  /* 0x0000000200007306 */ /* 0x004e640000101400 */
[----:B-1----:R-:W-:Y:S01]  /*4cf0*/  F2FP.F16.F32.PACK_AB R0, RZ, R0 ;  /* 0x00000000ff00723e */ /* 0x002fe200000000ff */
[----:B------:R-:W-:Y:S06]  /*4d00*/  BRA `(.L_x_34043) ;  /* 0x0000000c00347947 */ /* 0x000fec0003800000 */
.L_x_34039:
        /* <DEDUP_REMOVED lines=9> */
.L_x_34047:
[----:B------:R1:W5:Y:S01]  /*4da0*/  LDG.E.U16 R0, desc[UR36][R2.64] ;  /* 0x0000002402007981 */ /* 0x000362000c1e1500 */
[----:B------:R-:W-:Y:S05]  /*4db0*/  BRA `(.L_x_34043) ;  /* 0x0000000c00087947 */ /* 0x000fea0003800000 */
.L_x_34046:
        /* <DEDUP_REMOVED lines=9> */
.L_x_34049:
[----:B------:R2:W5:Y:S01]  /*4e50*/  LDG.E.U16 R0, desc[UR36][R2.64] ;  /* 0x0000002402007981 */ /* 0x000562000c1e1500 */
[----:B------:R-:W-:Y:S05]  /*4e60*/  BRA `(.L_x_34043) ;  /* 0x0000000800dc7947 */ /* 0x000fea0003800000 */
.L_x_34048:
        /* <DEDUP_REMOVED lines=8> */
.L_x_34038:
        /* <DEDUP_REMOVED lines=13> */
.L_x_34052:
        /* <DEDUP_REMOVED lines=8> */
.L_x_34051:
        /* <DEDUP_REMOVED lines=27> */
.L_x_34054:
        /* <DEDUP_REMOVED lines=13> */
.L_x_34053:
[----:B------:R-:W2:Y:S02]  /*52c0*/  LDG.E.U16 R0, desc[UR36][R2.64] ;  /* 0x0000002402007981 */ /* 0x000ea4000c1e1500 */
[----:B--2---:R-:W-:-:S05]  /*52d0*/  IMAD.U32 R0, R0, 0x10000, RZ ;  /* 0x0001000000007824 */ /* 0x004fca00078e00ff */
[----:B------:R-:W-:Y:S01]  /*52e0*/  F2FP.F16.F32.PACK_AB R0, RZ, R0 ;  /* 0x00000000ff00723e */ /* 0x000fe200000000ff */
[----:B------:R-:W-:Y:S06]  /*52f0*/  BRA `(.L_x_34043) ;  /* 0x0000000400b87947 */ /* 0x000fec0003800000 */
.L_x_34050:
        /* <DEDUP_REMOVED lines=12> */
.L_x_34057:
        /* <DEDUP_REMOVED lines=21> */
.L_x_34061:
[----:B------:R-:W-:Y:S05]  /*5510*/  BSYNC.RECONVERGENT B1 ;  /* 0x0000000000017941 */ /* 0x000fea0003800200 */
.L_x_34060:
[----:B------:R-:W-:Y:S02]  /*5520*/  SHF.L.U32 R0, R0, 0x14, RZ ;  /* 0x0000001400007819 */ /* 0x000fe400000006ff */
[----:B------:R-:W-:-:S04]  /*5530*/  LEA R2, R2, 0x3b800000, 0x17 ;  /* 0x3b80000002027811 */ /* 0x000fc800078eb8ff */
[----:B------:R-:W-:-:S07]  /*5540*/  LOP3.LUT R0, R2, R0, R7, 0xfe, !PT ;  /* 0x0000000002007212 */ /* 0x000fce00078efe07 */
.L_x_34059:
[----:B------:R-:W-:Y:S05]  /*5550*/  BSYNC.RECONVERGENT B0 ;  /* 0x0000000000007941 */ /* 0x000fea0003800200 */
.L_x_34058:
[----:B------:R-:W-:Y:S01]  /*5560*/  F2FP.F16.F32.PACK_AB R0, RZ, R0 ;  /* 0x00000000ff00723e */ /* 0x000fe200000000ff */
[----:B------:R-:W-:Y:S06]  /*5570*/  BRA `(.L_x_34043) ;  /* 0x0000000400187947 */ /* 0x000fec0003800000 */
.L_x_34056:
        /* <DEDUP_REMOVED lines=21> */
.L_x_34065:
[----:B------:R-:W-:Y:S05]  /*56d0*/  BSYNC.RECONVERGENT B1 ;  /* 0x0000000000017941 */ /* 0x000fea0003800200 */
.L_x_34064:
[----:B------:R-:W-:Y:S01]  /*56e0*/  IMAD.SHL.U32 R0, R0, 0x200000, RZ ;  /* 0x0020000000007824 */ /* 0x000fe200078e00ff */
[----:B------:R-:W-:-:S04]  /*56f0*/  LEA R2, R2, 0x37800000, 0x17 ;  /* 0x3780000002027811 */ /* 0x000fc800078eb8ff */
[----:B------:R-:W-:-:S07]  /*5700*/  LOP3.LUT R0, R2, R0, R7, 0xfe, !PT ;  /* 0x0000000002007212 */ /* 0x000fce00078efe07 */
.L_x_34063:
[----:B------:R-:W-:Y:S05]  /*5710*/  BSYNC.RECONVERGENT B0 ;  /* 0x0000000000007941 */ /* 0x000fea0003800200 */
.L_x_34062:
[----:B------:R-:W-:Y:S01]  /*5720*/  F2FP.F16.F32.PACK_AB R0, RZ, R0 ;  /* 0x00000000ff00723e */ /* 0x000fe200000000ff */
[----:B------:R-:W-:Y:S06]  /*5730*/  BRA `(.L_x_34043) ;  /* 0x0000000000a87947 */ /* 0x000fec0003800000 */
.L_x_34055:
        /* <DEDUP_REMOVED lines=14> */
.L_x_34069:
[----:B------:R-:W-:Y:S05]  /*5820*/  BSYNC.RECONVERGENT B0 ;  /* 0x0000000000007941 */ /* 0x000fea0003800200 */
.L_x_34068:
[----:B------:R-:W-:Y:S01]  /*5830*/  F2FP.F16.F32.PACK_AB R0, RZ, R0 ;  /* 0x00000000ff00723e */ /* 0x000fe200000000ff */
[----:B------:R-:W-:Y:S06]  /*5840*/  BRA `(.L_x_34043) ;  /* 0x0000000000647947 */ /* 0x000fec0003800000 */
.L_x_34042:
        /* <DEDUP_REMOVED lines=16> */
.L_x_34070:
[----:B------:R-:W-:Y:S01]  /*5950*/  PRMT R0, RZ, 0x7610, R0 ;  /* 0x00007610ff007816 */ /* 0x000fe20000000000 */
[----:B------:R-:W-:Y:S06]  /*5960*/  BRA `(.L_x_34043) ;  /* 0x00000000001c7947 */ /* 0x000fec0003800000 */
.L_x_34067:
[----:B------:R-:W2:Y:S02]  /*5970*/  LDG.E.64 R2, desc[UR36][R2.64] ;  /* 0x0000002402027981 */ /* 0x000ea4000c1e1b00 */
[----:B--2---:R-:W1:Y:S02]  /*5980*/  I2F.U64 R0, R2 ;  /* 0x0000000200007312 */ /* 0x004e640000301000 */
[----:B-1----:R-:W-:Y:S01]  /*5990*/  F2FP.F16.F32.PACK_AB R0, RZ, R0 ;  /* 0x00000000ff00723e */ /* 0x002fe200000000ff */
[----:B------:R-:W-:Y:S06]  /*59a0*/  BRA `(.L_x_34043) ;  /* 0x00000000000c7947 */ /* 0x000fec0003800000 */
.L_x_34066:
[----:B------:R-:W2:Y:S02]  /*59b0*/  LDG.E R2, desc[UR36][R2.64] ;  /* 0x0000002402027981 */ /* 0x000ea4000c1e1900 */
[----:B--2---:R-:W-:-:S04]  /*59c0*/  I2FP.F32.U32 R0, R2 ;  /* 0x0000000200007245 */ /* 0x004fc80000201000 */
[----:B------:R-:W-:-:S07]  /*59d0*/  F2FP.F16.F32.PACK_AB R0, RZ, R0 ;  /* 0x00000000ff00723e */ /* 0x000fce00000000ff */
.L_x_34043:
        /* <DEDUP_REMOVED lines=30> */
.L_x_34076:
[----:B------:R-:W-:Y:S01]  /*5bc0*/  FSETP.GEU.FTZ.AND P0, PT, R5, -R9, PT ;  /* 0x800000090500720b */ /* 0x000fe20003f1e000 */
[----:B------:R-:W-:-:S12]  /*5bd0*/  FADD.FTZ R7, R7, -1 ;  /* 0xbf80000007077421 */ /* 0x000fd80000010000 */
[----:B------:R-:W-:-:S07]  /*5be0*/  @!P0 FADD.FTZ R7, R7, -1 ;  /* 0xbf80000007078421 */ /* 0x000fce0000010000 */
.L_x_34075:
[----:B------:R-:W-:Y:S05]  /*5bf0*/  BSYNC.RECONVERGENT B1 ;  /* 0x0000000000017941 */ /* 0x000fea0003800200 */
.L_x_34074:
[----:B------:R-:W-:Y:S01]  /*5c00*/  FFMA.FTZ R2, -R9, R7, R2 ;  /* 0x0000000709027223 */ /* 0x000fe20000010102 */
[----:B------:R-:W-:Y:S06]  /*5c10*/  BRA `(.L_x_34072) ;  /* 0x0000000000787947 */ /* 0x000fec0003800000 */
.L_x_34073:
        /* <DEDUP_REMOVED lines=14> */
.L_x_34079:
        /* <DEDUP_REMOVED lines=13> */
.L_x_34078:
[----:B------:R-:W-:Y:S05]  /*5dd0*/  BSYNC.RECONVERGENT B1 ;  /* 0x0000000000017941 */ /* 0x000fea0003800200 */
.L_x_34077:
[----:B------:R-:W-:-:S04]  /*5de0*/  FMUL.FTZ R5, R2, 1.1920928955078125e-07 ;  /* 0x3400000002057820 */ /* 0x000fc80000410000 */
[----:B------:R-:W-:-:S07]  /*5df0*/  FMUL.FTZ R2, R8, R5 ;  /* 0x0000000508027220 */ /* 0x000fce0000410000 */
.L_x_34072:
[----:B------:R-:W-:Y:S05]  /*5e00*/  BSYNC.RECONVERGENT B0 ;  /* 0x0000000000007941 */ /* 0x000fea0003800200 */
.L_x_34071:
        /* <DEDUP_REMOVED lines=29> */
.L_x_34083:
[----:B------:R-:W-:-:S06]  /*5fe0*/  HADD2.F32 R5, -RZ, R0.H0_H0 ;  /* 0x20000000ff057230 */ /* 0x000fcc0000004100 */
[----:B------:R-:W1:Y:S02]  /*5ff0*/  F2I.S64.TRUNC R4, R5 ;  /* 0x0000000500047311 */ /* 0x000e64000020d900 */
[----:B-1----:R1:W-:Y:S01]  /*6000*/  STG.E.U8 desc[UR36][R2.64], R4 ;  /* 0x0000000402007986 */ /* 0x0023e2000c101124 */
[----:B------:R-:W-:Y:S05]  /*6010*/  BRA `(.L_x_34085) ;  /* 0x0000000c006c7947 */ /* 0x000fea0003800000 */
.L_x_34082:
        /* <DEDUP_REMOVED lines=10> */
.L_x_34087:
[----:B------:R-:W-:-:S04]  /*60c0*/  HADD2.F32 R0, -RZ, R0.H0_H0 ;  /* 0x20000000ff007230 */ /* 0x000fc80000004100 */
[----:B------:R-:W1:Y:S02]  /*60d0*/  F2I.FTZ.TRUNC.NTZ R5, R0 ;  /* 0x0000000000057305 */ /* 0x000e64000021f100 */
[----:B-1----:R1:W-:Y:S01]  /*60e0*/  STG.E desc[UR36][R2.64], R5 ;  /* 0x0000000502007986 */ /* 0x0023e2000c101924 */
[----:B------:R-:W-:Y:S05]  /*60f0*/  BRA `(.L_x_34085) ;  /* 0x0000000c00347947 */ /* 0x000fea0003800000 */
.L_x_34086:
[----:B------:R-:W-:-:S04]  /*6100*/  HADD2.F32 R0, -RZ, R0.H0_H0 ;  /* 0x20000000ff007230 */ /* 0x000fc80000004100 */
[----:B------:R-:W1:Y:S02]  /*6110*/  F2I.FTZ.TRUNC.NTZ R5, R0 ;  /* 0x0000000000057305 */ /* 0x000e64000021f100 */
[----:B-1----:R1:W-:Y:S01]  /*6120*/  STG.E.U16 desc[UR36][R2.64], R5 ;  /* 0x0000000502007986 */ /* 0x0023e2000c101524 */
[----:B------:R-:W-:Y:S05]  /*6130*/  BRA `(.L_x_34085) ;  /* 0x0000000c00247947 */ /* 0x000fea0003800000 */
.L_x_34081:
        /* <DEDUP_REMOVED lines=9> */
.L_x_34089:
[----:B------:R1:W-:Y:S01]  /*61d0*/  STG.E.U16 desc[UR36][R2.64], R0 ;  /* 0x0000000002007986 */ /* 0x0003e2000c101524 */
[----:B------:R-:W-:Y:S05]  /*61e0*/  BRA `(.L_x_34085) ;  /* 0x0000000800f87947 */ /* 0x000fea0003800000 */
.L_x_34088:
        /* <DEDUP_REMOVED lines=10> */
.L_x_34091:
[----:B------:R-:W-:-:S05]  /*6290*/  HADD2.F32 R0, -RZ, R0.H0_H0 ;  /* 0x20000000ff007230 */ /* 0x000fca0000004100 */
[----:B------:R-:W-:-:S04]  /*62a0*/  F2FP.F16.F32.PACK_AB R0, RZ, R0 ;  /* 0x00000000ff00723e */ /* 0x000fc800000000ff */
[----:B------:R-:W-:-:S05]  /*62b0*/  PRMT R0, R0, 0x5410, RZ ;  /* 0x0000541000007816 */ /* 0x000fca00000000ff */
[----:B------:R1:W-:Y:S01]  /*62c0*/  STG.E desc[UR36][R2.64], R0 ;  /* 0x0000000002007986 */ /* 0x0003e2000c101924 */
[----:B------:R-:W-:Y:S05]  /*62d0*/  BRA `(.L_x_34085) ;  /* 0x0000000800bc7947 */ /* 0x000fea0003800000 */
.L_x_34090:
[----:B------:R-:W-:-:S05]  /*62e0*/  HADD2.F32 R4, -RZ, R0.H0_H0 ;  /* 0x20000000ff047230 */ /* 0x000fca0000004100 */
[----:B------:R-:W-:-:S06]  /*62f0*/  FMUL.FTZ R4, R4, 1 ;  /* 0x3f80000004047820 */ /* 0x000fcc0000410000 */
[----:B------:R-:W1:Y:S02]  /*6300*/  F2F.F64.F32 R4, R4 ;  /* 0x0000000400047310 */ /* 0x000e640000201800 */
[----:B-1----:R1:W-:Y:S01]  /*6310*/  STG.E.64 desc[UR36][R2.64], R4 ;  /* 0x0000000402007986 */ /* 0x0023e2000c101b24 */
[----:B------:R-:W-:Y:S05]  /*6320*/  BRA `(.L_x_34085) ;  /* 0x0000000800a87947 */ /* 0x000fea0003800000 */
.L_x_34080:
        /* <DEDUP_REMOVED lines=14> */
.L_x_34095:
        /* <DEDUP_REMOVED lines=18> */
.L_x_34098:
[----:B------:R-:W-:-:S04]  /*6530*/  SHF.R.U32.HI R5, RZ, 0x18, R5 ;  /* 0x00000018ff057819 */ /* 0x000fc80000011605 */
[----:B------:R-:W-:-:S07]  /*6540*/  LOP3.LUT R0, R0, 0x80, R5, 0xf8, !PT ;  /* 0x0000008000007812 */ /* 0x000fce00078ef805 */
.L_x_34097:
[----:B------:R-:W-:Y:S05]  /*6550*/  BSYNC.RECONVERGENT B0 ;  /* 0x0000000000007941 */ /* 0x000fea0003800200 */
.L_x_34096:
[----:B------:R4:W-:Y:S01]  /*6560*/  STG.E.U8 desc[UR36][R2.64], R0 ;  /* 0x0000000002007986 */ /* 0x0009e2000c101124 */
[----:B------:R-:W-:Y:S05]  /*6570*/  BRA `(.L_x_34085) ;  /* 0x0000000800147947 */ /* 0x000fea0003800000 */
.L_x_34094:
        /* <DEDUP_REMOVED lines=18> */
.L_x_34101:
[----:B------:R-:W-:-:S04]  /*66a0*/  SHF.R.U32.HI R5, RZ, 0x18, R5 ;  /* 0x00000018ff057819 */ /* 0x000fc80000011605 */
[----:B------:R-:W-:-:S07]  /*66b0*/  LOP3.LUT R0, R0, 0x80, R5, 0xf8, !PT ;  /* 0x0000008000007812 */ /* 0x000fce00078ef805 */
.L_x_34100:
[----:B------:R-:W-:Y:S05]  /*66c0*/  BSYNC.RECONVERGENT B0 ;  /* 0x0000000000007941 */ /* 0x000fea0003800200 */
.L_x_34099:
[----:B------:R1:W-:Y:S01]  /*66d0*/  STG.E.U8 desc[UR36][R2.64], R0 ;  /* 0x0000000002007986 */ /* 0x0003e2000c101124 */
[----:B------:R-:W-:Y:S05]  /*66e0*/  BRA `(.L_x_34085) ;  /* 0x0000000400b87947 */ /* 0x000fea0003800000 */
.L_x_34093:
        /* <DEDUP_REMOVED lines=22> */
.L_x_34103:
[----:B------:R-:W-:-:S06]  /*6850*/  HADD2.F32 R4, -RZ, R0.H0_H0 ;  /* 0x20000000ff047230 */ /* 0x000fcc0000004100 */
[----:B------:R-:W1:Y:S02]  /*6860*/  F2I.U64.TRUNC R4, R4 ;  /* 0x0000000400047311 */ /* 0x000e64000020d800 */
[----:B-1----:R2:W-:Y:S01]  /*6870*/  STG.E.64 desc[UR36][R2.64], R4 ;  /* 0x0000000402007986 */ /* 0x0025e2000c101b24 */
[----:B------:R-:W-:Y:S05]  /*6880*/  BRA `(.L_x_34085) ;  /* 0x0000000400507947 */ /* 0x000fea0003800000 */
.L_x_34102:
[----:B------:R-:W-:-:S04]  /*6890*/  HADD2.F32 R0, -RZ, R0.H0_H0 ;  /* 0x20000000ff007230 */ /* 0x000fc80000004100 */
[----:B------:R-:W1:Y:S02]  /*68a0*/  F2I.FTZ.U32.TRUNC.NTZ R5, R0 ;  /* 0x0000000000057305 */ /* 0x000e64000021f000 */
[----:B-1----:R1:W-:Y:S01]  /*68b0*/  STG.E desc[UR36][R2.64], R5 ;  /* 0x0000000502007986 */ /* 0x0023e2000c101924 */
[----:B------:R-:W-:Y:S05]  /*68c0*/  BRA `(.L_x_34085) ;  /* 0x0000000400407947 */ /* 0x000fea0003800000 */
.L_x_34092:
        /* <DEDUP_REMOVED lines=11> */
.L_x_34105:
[----:B------:R-:W-:Y:S01]  /*6980*/  HADD2.F32 R0, -RZ, R0.H0_H0 ;  /* 0x20000000ff007230 */ /* 0x000fe20000004100 */
[----:B------:R-:W-:-:S04]  /*6990*/  CS2R R6, SRZ ;  /* 0x0000000000067805 */ /* 0x000fc8000001ff00 */
[----:B------:R-:W-:-:S04]  /*69a0*/  FMUL.FTZ R0, R0, 1 ;  /* 0x3f80000000007820 */ /* 0x000fc80000410000 */
[----:B------:R-:W1:Y:S02]  /*69b0*/  F2F.F64.F32 R4, R0 ;  /* 0x0000000000047310 */ /* 0x000e640000201800 */
[----:B-1----:R1:W-:Y:S01]  /*69c0*/  STG.E.128 desc[UR36][R2.64], R4 ;  /* 0x0000000402007986 */ /* 0x0023e2000c101d24 */
[----:B------:R-:W-:Y:S05]  /*69d0*/  BRA `(.L_x_34085) ;  /* 0x0000000000fc7947 */ /* 0x000fea0003800000 */
.L_x_34104:
[----:B------:R-:W-:-:S09]  /*69e0*/  UISETP.NE.AND UP0, UPT, UR4, 0xf, UPT ;  /* 0x0000000f0400788c */ /* 0x000fd2000bf05270 */
[----:B------:R-:W-:Y:S05]  /*69f0*/  BRA.U !UP0, `(.L_x_34106) ;  /* 0x0000000108e87547 */ /* 0x000fea000b800000 */
[----:B------:R-:W-:-:S09]  /*6a00*/  UISETP.NE.AND UP0, UPT, UR4, 0x17, UPT ;  /* 0x000000170400788c */ /* 0x000fd2000bf05270 */
[----:B------:R-:W-:Y:S05]  /*6a10*/  BRA.U !UP0, `(.L_x_34107) ;  /* 0x0000000108907547 */ /* 0x000fea000b800000 */
[----:B------:R-:W-:-:S09]  /*6a20*/  UISETP.NE.AND UP0, UPT, UR4, 0x18, UPT ;  /* 0x000000180400788c */ /* 0x000fd2000bf05270 */
[----:B------:R-:W-:Y:S05]  /*6a30*/  BRA.U !UP0, `(.L_x_34108) ;  /* 0x0000000108447547 */ /* 0x000fea000b800000 */
.L_x_34084:
        /* <DEDUP_REMOVED lines=16> */
.L_x_34109:
[----:B------:R-:W-:Y:S05]  /*6b40*/  BRA `(.L_x_34085) ;  /* 0x0000000000a07947 */ /* 0x000fea0003800000 */
.L_x_34108:
        /* <DEDUP_REMOVED lines=13> */
.L_x_34111:
[----:B------:R-:W-:Y:S05]  /*6c20*/  BSYNC.RECONVERGENT B0 ;  /* 0x0000000000007941 */ /* 0x000fea0003800200 */
.L_x_34110:
[----:B------:R-:W-:-:S05]  /*6c30*/  LOP3.LUT R5, R0, 0x80, R5, 0xf8, !PT ;  /* 0x0000008000057812 */ /* 0x000fca00078ef805 */
[----:B------:R1:W-:Y:S01]  /*6c40*/  STG.E.U8 desc[UR36][R2.64], R5 ;  /* 0x0000000502007986 */ /* 0x0003e2000c101124 */
[----:B------:R-:W-:Y:S05]  /*6c50*/  BRA `(.L_x_34085) ;  /* 0x00000000005c7947 */ /* 0x000fea0003800000 */
.L_x_34107:
        /* <DEDUP_REMOVED lines=12> */
.L_x_34113:
[----:B------:R-:W-:Y:S01]  /*6d20*/  IMAD.MOV.U32 R0, RZ, RZ, 0x7f ;  /* 0x0000007fff007424 */ /* 0x000fe200078e00ff */
[----:B------:R-:W-:-:S04]  /*6d30*/  ISETP.GT.U32.AND P0, PT, R4, 0x7f800000, PT ;  /* 0x7f8000000400780c */ /* 0x000fc80003f04070 */
[----:B------:R-:W-:-:S09]  /*6d40*/  SEL R0, R0, 0x7c, P0 ;  /* 0x0000007c00007807 */ /* 0x000fd20000000000 */
.L_x_34114:
[----:B------:R-:W-:Y:S05]  /*6d50*/  BSYNC.RECONVERGENT B0 ;  /* 0x0000000000007941 */ /* 0x000fea0003800200 */
.L_x_34112:
[----:B------:R-:W-:-:S04]  /*6d60*/  SHF.R.U32.HI R5, RZ, 0x18, R5 ;  /* 0x00000018ff057819 */ /* 0x000fc80000011605 */
[----:B------:R-:W-:-:S05]  /*6d70*/  LOP3.LUT R5, R0, 0x80, R5, 0xf8, !PT ;  /* 0x0000008000057812 */ /* 0x000fca00078ef805 */
[----:B------:R1:W-:Y:S01]  /*6d80*/  STG.E.U8 desc[UR36][R2.64], R5 ;  /* 0x0000000502007986 */ /* 0x0003e2000c101124 */
[----:B------:R-:W-:Y:S05]  /*6d90*/  BRA `(.L_x_34085) ;  /* 0x00000000000c7947 */ /* 0x000fea0003800000 */
.L_x_34106:
[----:B------:R-:W-:-:S05]  /*6da0*/  HADD2.F32 R0, -RZ, R0.H0_H0 ;  /* 0x20000000ff007230 */ /* 0x000fca0000004100 */
[----:B------:R-:W-:-:S05]  /*6db0*/  F2FP.BF16.F32.PACK_AB R0, RZ, R0 ;  /* 0x00000000ff00723e */ /* 0x000fca00000010ff */
[----:B------:R1:W-:Y:S02]  /*6dc0*/  STG.E.U16 desc[UR36][R2.64], R0 ;  /* 0x0000000002007986 */ /* 0x0003e4000c101524 */
.L_x_34085:
[----:B------:R-:W-:-:S07]  /*6dd0*/  VIADD R17, R17, 0x80 ;  /* 0x0000008011117836 */ /* 0x000fce0000000000 */
.L_x_34036:
[----:B------:R-:W-:Y:S05]  /*6de0*/  BSYNC.RECONVERGENT B6 ;  /* 0x0000000000067941 */ /* 0x000fea0003800200 */
.L_x_34035:
        /* <DEDUP_REMOVED lines=307> */
.L_x_34117:
        /* <DEDUP_REMOVED lines=18> */
.L_x_34121:
[----:B------:R-:W2:Y:S02]  /*8240*/  LDG.E.U8 R2, desc[UR36][R2.64] ;  /* 0x0000002402027981 */ /* 0x000ea4000c1e1100 */
[----:B--2---:R-:W-:-:S04]  /*8250*/  I2FP.F32.U32 R0, R2 ;  /* 0x0000000200007245 */ /* 0x004fc80000201000 */
[----:B------:R-:W-:Y:S01]  /*8260*/  F2FP.F16.F32.PACK_AB R0, RZ, R0 ;  /* 0x00000000ff00723e */ /* 0x000fe200000000ff */
[----:B------:R-:W-:Y:S06]  /*8270*/  BRA `(.L_x_34123) ;  /* 0x0000000c007c7947 */ /* 0x000fec0003800000 */
.L_x_34120:
        /* <DEDUP_REMOVED lines=10> */
.L_x_34125:
[----:B------:R-:W2:Y:S02]  /*8320*/  LDG.E R2, desc[UR36][R2.64] ;  /* 0x0000002402027981 */ /* 0x000ea4000c1e1900 */
[----:B--2---:R-:W-:-:S04]  /*8330*/  I2FP.F32.S32 R0, R2 ;  /* 0x0000000200007245 */ /* 0x004fc80000201400 */
[----:B------:R-:W-:Y:S01]  /*8340*/  F2FP.F16.F32.PACK_AB R0, RZ, R0 ;  /* 0x00000000ff00723e */ /* 0x000fe200000000ff */
[----:B------:R-:W-:Y:S06]  /*8350*/  BRA `(.L_x_34123) ;  /* 0x0000000c00447947 */ /* 0x000fec0003800000 */
.L_x_34124:
[----:B------:R-:W2:Y:S02]  /*8360*/  LDG.E.U16 R2, desc[UR36][R2.64] ;  /* 0x0000002402027981 */ /* 0x000ea4000c1e1500 */
[----:B--2---:R-:W1:Y:S02]  /*8370*/  I2F.S16 R0, R2 ;  /* 0x0000000200007306 */ /* 0x004e640000101400 */
[----:B-1----:R-:W-:Y:S01]  /*8380*/  F2FP.F16.F32.PACK_AB R0, RZ, R0 ;  /* 0x00000000ff00723e */ /* 0x002fe200000000ff */
[----:B------:R-:W-:Y:S06]  /*8390*/  BRA `(.L_x_34123) ;  /* 0x0000000c00347947 */ /* 0x000fec0003800000 */
.L_x_34119:
        /* <DEDUP_REMOVED lines=9> */
.L_x_34127:
[----:B------:R1:W5:Y:S01]  /*8430*/  LDG.E.U16 R0, desc[UR36][R2.64] ;  /* 0x0000002402007981 */ /* 0x000362000c1e1500 */
[----:B------:R-:W-:Y:S05]  /*8440*/  BRA `(.L_x_34123) ;  /* 0x0000000c00087947 */ /* 0x000fea0003800000 */
.L_x_34126:
        /* <DEDUP_REMOVED lines=9> */
.L_x_34129:
[----:B------:R2:W5:Y:S01]  /*84e0*/  LDG.E.U16 R0, desc[UR36][R2.64] ;  /* 0x0000002402007981 */ /* 0x000562000c1e1500 */
[----:B------:R-:W-:Y:S05]  /*84f0*/  BRA `(.L_x_34123) ;  /* 0x0000000800dc7947 */ /* 0x000fea0003800000 */
.L_x_34128:
        /* <DEDUP_REMOVED lines=8> */
.L_x_34118:
        /* <DEDUP_REMOVED lines=13> */
.L_x_34132:
        /* <DEDUP_REMOVED lines=8> */
.L_x_34131:
        /* <DEDUP_REMOVED lines=27> */
.L_x_34134:
        /* <DEDUP_REMOVED lines=13> */
.L_x_34133:
[----:B------:R-:W2:Y:S02]  /*8950*/  LDG.E.U16 R0, desc[UR36][R2.64] ;  /* 0x0000002402007981 */ /* 0x000ea4000c1e1500 */
[----:B--2---:R-:W-:-:S05]  /*8960*/  IMAD.U32 R0, R0, 0x10000, RZ ;  /* 0x0001000000007824 */ /* 0x004fca00078e00ff */
[----:B------:R-:W-:Y:S01]  /*8970*/  F2FP.F16.F32.PACK_AB R0, RZ, R0 ;  /* 0x00000000ff00723e */ /* 0x000fe200000000ff */
[----:B------:R-:W-:Y:S06]  /*8980*/  BRA `(.L_x_34123) ;  /* 0x0000000400b87947 */ /* 0x000fec0003800000 */
.L_x_34130:
        /* <DEDUP_REMOVED lines=12> */
.L_x_34137:
        /* <DEDUP_REMOVED lines=21> */
.L_x_34141:
[----:B------:R-:W-:Y:S05]  /*8ba0*/  BSYNC.RECONVERGENT B1 ;  /* 0x0000000000017941 */ /* 0x000fea0003800200 */
.L_x_34140:
[----:B------:R-:W-:Y:S01]  /*8bb0*/  IMAD.SHL.U32 R0, R0, 0x100000, RZ ;  /* 0x0010000000007824 */ /* 0x000fe200078e00ff */
[----:B------:R-:W-:-:S04]  /*8bc0*/  LEA R2, R2, 0x3b800000, 0x17 ;  /* 0x3b80000002027811 */ /* 0x000fc800078eb8ff */
[----:B------:R-:W-:-:S07]  /*8bd0*/  LOP3.LUT R0, R2, R0, R7, 0xfe, !PT ;  /* 0x0000000002007212 */ /* 0x000fce00078efe07 */
.L_x_34139:
[----:B------:R-:W-:Y:S05]  /*8be0*/  BSYNC.RECONVERGENT B0 ;  /* 0x0000000000007941 */ /* 0x000fea0003800200 */
.L_x_34138:
[----:B------:R-:W-:Y:S01]  /*8bf0*/  F2FP.F16.F32.PACK_AB R0, RZ, R0 ;  /* 0x00000000ff00723e */ /* 0x000fe200000000ff */
[----:B------:R-:W-:Y:S06]  /*8c00*/  BRA `(.L_x_34123) ;  /* 0x0000000400187947 */ /* 0x000fec0003800000 */
.L_x_34136:
        /* <DEDUP_REMOVED lines=21> */
.L_x_34145:
[----:B------:R-:W-:Y:S05]  /*8d60*/  BSYNC.RECONVERGENT B1 ;  /* 0x0000000000017941 */ /* 0x000fea0003800200 */
.L_x_34144:
[----:B------:R-:W-:Y:S02]  /*8d70*/  SHF.L.U32 R0, R0, 0x15, RZ ;  /* 0x0000001500007819 */ /* 0x000fe400000006ff */
[----:B------:R-:W-:-:S04]  /*8d80*/  LEA R2, R2, 0x37800000, 0x17 ;  /* 0x3780000002027811 */ /* 0x000fc800078eb8ff */
[----:B------:R-:W-:-:S07]  /*8d90*/  LOP3.LUT R0, R2, R0, R7, 0xfe, !PT ;  /* 0x0000000002007212 */ /* 0x000fce00078efe07 */
.L_x_34143:
[----:B------:R-:W-:Y:S05]  /*8da0*/  BSYNC.RECONVERGENT B0 ;  /* 0x0000000000007941 */ /* 0x000fea0003800200 */
.L_x_34142:
[----:B------:R-:W-:Y:S01]  /*8db0*/  F2FP.F16.F32.PACK_AB R0, RZ, R0 ;  /* 0x00000000ff00723e */ /* 0x000fe200000000ff */
[----:B------:R-:W-:Y:S06]  /*8dc0*/  BRA `(.L_x_34123) ;  /* 0x0000000000a87947 */ /* 0x000fec0003800000 */
.L_x_34135:
        /* <DEDUP_REMOVED lines=14> */
.L_x_34149:
[----:B------:R-:W-:Y:S05]  /*8eb0*/  BSYNC.RECONVERGENT B0 ;  /* 0x0000000000007941 */ /* 0x000fea0003800200 */
.L_x_34148:
[----:B------:R-:W-:Y:S01]  /*8ec0*/  F2FP.F16.F32.PACK_AB R0, RZ, R0 ;  /* 0x00000000ff00723e */ /* 0x000fe200000000ff */
[----:B------:R-:W-:Y:S06]  /*8ed0*/  BRA `(.L_x_34123) ;  /* 0x0000000000647947 */ /* 0x000fec0003800000 */
.L_x_34122:
        /* <DEDUP_REMOVED lines=12> */
[----:B----4-:R-:W-:Y:S01]  /*8fa0*/  IMAD.U32 R10, RZ, RZ, UR8 ;  /* 0x00000008ff0a7e24 */ /* 0x010fe2000f8e00ff */
[----:B------:R-:W-:-:S07]  /*8fb0*/  MOV R11, UR9 ;  /* 0x00000009000b7c02 */ /* 0x000fce0008000f00 */
[----:B------:R-:W-:-:S07]  /*8fc0*/  LEPC R20, `(.L_x_34150) ;  /* 0x000000001014794e */ /* 0x000fce0000000000 */
[----:B0--3--:R-:W-:Y:S05]  /*8fd0*/  CALL.ABS.NOINC R2 ;  /* 0x0000000002007343 */ /* 0x009fea0003c00000 */
.L_x_34150:
[----:B------:R-:W-:Y:S01]  /*8fe0*/  PRMT R0, RZ, 0x7610, R0 ;  /* 0x00007610ff007816 */ /* 0x000fe20000000000 */
[----:B------:R-:W-:Y:S06]  /*8ff0*/  BRA `(.L_x_34123) ;  /* 0x00000000001c7947 */ /* 0x000fec0003800000 */
.L_x_34147:
[----:B------:R-:W2:Y:S02]  /*9000*/  LDG.E.64 R2, desc[UR36][R2.64] ;  /* 0x0000002402027981 */ /* 0x000ea4000c1e1b00 */
[----:B--2---:R-:W1:Y:S02]  /*9010*/  I2F.U64 R0, R2 ;  /* 0x0000000200007312 */ /* 0x004e640000301000 */
[----:B-1----:R-:W-:Y:S01]  /*9020*/  F2FP.F16.F32.PACK_AB R0, RZ, R0 ;  /* 0x00000000ff00723e */ /* 0x002fe200000000ff */
[----:B------:R-:W-:Y:S06]  /*9030*/  BRA `(.L_x_34123) ;  /* 0x00000000000c7947 */ /* 0x000fec0003800000 */
.L_x_34146:
[----:B------:R-:W2:Y:S02]  /*9040*/  LDG.E R2, desc[UR36][R2.64] ;  /* 0x0000002402027981 */ /* 0x000ea4000c1e1900 */
[----:B--2---:R-:W-:-:S04]  /*9050*/  I2FP.F32.U32 R0, R2 ;  /* 0x0000000200007245 */ /* 0x004fc80000201000 */
[----:B------:R-:W-:-:S07]  /*9060*/  F2FP.F16.F32.PACK_AB R0, RZ, R0 ;  /* 0x00000000ff00723e */ /* 0x000fce00000000ff */
.L_x_34123:
        /* <DEDUP_REMOVED lines=30> */
.L_x_34156:
[----:B------:R-:W-:Y:S01]  /*9250*/  FSETP.GEU.FTZ.AND P0, PT, R5, -R9, PT ;  /* 0x800000090500720b */ /* 0x000fe20003f1e000 */
[----:B------:R-:W-:-:S12]  /*9260*/  FADD.FTZ R7, R7, -1 ;  /* 0xbf80000007077421 */ /* 0x000fd80000010000 */
[----:B------:R-:W-:-:S07]  /*9270*/  @!P0 FADD.FTZ R7, R7, -1 ;  /* 0xbf80000007078421 */ /* 0x000fce0000010000 */
.L_x_34155:
[----:B------:R-:W-:Y:S05]  /*9280*/  BSYNC.RECONVERGENT B1 ;  /* 0x0000000000017941 */ /* 0x000fea0003800200 */
.L_x_34154:
[----:B------:R-:W-:Y:S01]  /*9290*/  FFMA.FTZ R2, -R9, R7, R2 ;  /* 0x0000000709027223 */ /* 0x000fe20000010102 */
[----:B------:R-:W-:Y:S06]  /*92a0*/  BRA `(.L_x_34152) ;  /* 0x0000000000787947 */ /* 0x000fec0003800000 */
.L_x_34153:
        /* <DEDUP_REMOVED lines=14> */
.L_x_34159:
        /* <DEDUP_REMOVED lines=13> */
.L_x_34158:
[----:B------:R-:W-:Y:S05]  /*9460*/  BSYNC.RECONVERGENT B1 ;  /* 0x0000000000017941 */ /* 0x000fea0003800200 */
.L_x_34157:
[----:B------:R-:W-:-:S04]  /*9470*/  FMUL.FTZ R5, R2, 1.1920928955078125e-07 ;  /* 0x3400000002057820 */ /* 0x000fc80000410000 */
[----:B------:R-:W-:-:S07]  /*9480*/  FMUL.FTZ R2, R8, R5 ;  /* 0x0000000508027220 */ /* 0x000fce0000410000 */
.L_x_34152:
[----:B------:R-:W-:Y:S05]  /*9490*/  BSYNC.RECONVERGENT B0 ;  /* 0x0000000000007941 */ /* 0x000fea0003800200 */
.L_x_34151:
        /* <DEDUP_REMOVED lines=29> */
.L_x_34163:
[----:B------:R-:W-:-:S06]  /*9670*/  HADD2.F32 R5, -RZ, R0.H0_H0 ;  /* 0x20000000ff057230 */ /* 0x000fcc0000004100 */
[----:B------:R-:W1:Y:S02]  /*9680*/  F2I.S64.TRUNC R4, R5 ;  /* 0x0000000500047311 */ /* 0x000e64000020d900 */
[----:B-1----:R4:W-:Y:S01]  /*9690*/  STG.E.U8 desc[UR36][R2.64], R4 ;  /* 0x0000000402007986 */ /* 0x0029e2000c101124 */
[----:B------:R-:W-:Y:S05]  /*96a0*/  BRA `(.L_x_34165) ;  /* 0x0000000c006c7947 */ /* 0x000fea0003800000 */
.L_x_34162:
        /* <DEDUP_REMOVED lines=10> */
.L_x_34167:
[----:B------:R-:W-:-:S04]  /*9750*/  HADD2.F32 R0, -RZ, R0.H0_H0 ;  /* 0x20000000ff007230 */ /* 0x000fc80000004100 */
[----:B------:R-:W1:Y:S02]  /*9760*/  F2I.FTZ.TRUNC.NTZ R5, R0 ;  /* 0x0000000000057305 */ /* 0x000e64000021f100 */
[----:B-1----:R3:W-:Y:S01]  /*9770*/  STG.E desc[UR36][R2.64], R5 ;  /* 0x0000000502007986 */ /* 0x0027e2000c101924 */
[----:B------:R-:W-:Y:S05]  /*9780*/  BRA `(.L_x_34165) ;  /* 0x0000000c00347947 */ /* 0x000fea0003800000 */
.L_x_34166:
[----:B------:R-:W-:-:S04]  /*9790*/  HADD2.F32 R0, -RZ, R0.H0_H0 ;  /* 0x20000000ff007230 */ /* 0x000fc80000004100 */
[----:B------:R-:W1:Y:S02]  /*97a0*/  F2I.FTZ.TRUNC.NTZ R5, R0 ;  /* 0x0000000000057305 */ /* 0x000e64000021f100 */
[----:B-1----:R1:W-:Y:S01]  /*97b0*/  STG.E.U16 desc[UR36][R2.64], R5 ;  /* 0x0000000502007986 */ /* 0x0023e2000c101524 */
[----:B------:R-:W-:Y:S05]  /*97c0*/  BRA `(.L_x_34165) ;  /* 0x0000000c00247947 */ /* 0x000fea0003800000 */
.L_x_34161:
        /* <DEDUP_REMOVED lines=9> */
.L_x_34169:
[----:B------:R1:W-:Y:S01]  /*9860*/  STG.E.U16 desc[UR36][R2.64], R0 ;  /* 0x0000000002007986 */ /* 0x0003e2000c101524 */
[----:B------:R-:W-:Y:S05]  /*9870*/  BRA `(.L_x_34165) ;  /* 0x0000000800f87947 */ /* 0x000fea0003800000 */
.L_x_34168:
        /* <DEDUP_REMOVED lines=10> */
.L_x_34171:
[----:B------:R-:W-:-:S05]  /*9920*/  HADD2.F32 R0, -RZ, R0.H0_H0 ;  /* 0x20000000ff007230 */ /* 0x000fca0000004100 */
[----:B------:R-:W-:-:S04]  /*9930*/  F2FP.F16.F32.PACK_AB R0, RZ, R0 ;  /* 0x00000000ff00723e */ /* 0x000fc800000000ff */
[----:B------:R-:W-:-:S05]  /*9940*/  PRMT R0, R0, 0x5410, RZ ;  /* 0x0000541000007816 */ /* 0x000fca00000000ff */
[----:B------:R1:W-:Y:S01]  /*9950*/  STG.E desc[UR36][R2.64], R0 ;  /* 0x0000000002007986 */ /* 0x0003e2000c101924 */
[----:B------:R-:W-:Y:S05]  /*9960*/  BRA `(.L_x_34165) ;  /* 0x0000000800bc7947 */ /* 0x000fea0003800000 */
.L_x_34170:
[----:B------:R-:W-:-:S05]  /*9970*/  HADD2.F32 R4, -RZ, R0.H0_H0 ;  /* 0x20000000ff047230 */ /* 0x000fca0000004100 */
[----:B------:R-:W-:-:S06]  /*9980*/  FMUL.FTZ R4, R4, 1 ;  /* 0x3f80000004047820 */ /* 0x000fcc0000410000 */
[----:B------:R-:W1:Y:S02]  /*9990*/  F2F.F64.F32 R4, R4 ;  /* 0x0000000400047310 */ /* 0x000e640000201800 */
[----:B-1----:R1:W-:Y:S01]  /*99a0*/  STG.E.64 desc[UR36][R2.64], R4 ;  /* 0x0000000402007986 */ /* 0x0023e2000c101b24 */
[----:B------:R-:W-:Y:S05]  /*99b0*/  BRA `(.L_x_34165) ;  /* 0x0000000800a87947 */ /* 0x000fea0003800000 */
.L_x_34160:
        /* <DEDUP_REMOVED lines=14> */
.L_x_34175:
        /* <DEDUP_REMOVED lines=18> */
.L_x_34178:
[----:B------:R-:W-:-:S04]  /*9bc0*/  SHF.R.U32.HI R5, RZ, 0x18, R5 ;  /* 0x00000018ff057819 */ /* 0x000fc80000011605 */
[----:B------:R-:W-:-:S07]  /*9bd0*/  LOP3.LUT R0, R0, 0x80, R5, 0xf8, !PT ;  /* 0x0000008000007812 */ /* 0x000fce00078ef805 */
.L_x_34177:
[----:B------:R-:W-:Y:S05]  /*9be0*/  BSYNC.RECONVERGENT B0 ;  /* 0x0000000000007941 */ /* 0x000fea0003800200 */
.L_x_34176:
[----:B------:R1:W-:Y:S01]  /*9bf0*/  STG.E.U8 desc[UR36][R2.64], R0 ;  /* 0x0000000002007986 */ /* 0x0003e2000c101124 */
[----:B------:R-:W-:Y:S05]  /*9c00*/  BRA `(.L_x_34165) ;  /* 0x0000000800147947 */ /* 0x000fea0003800000 */
.L_x_34174:
        /* <DEDUP_REMOVED lines=18> */
.L_x_34181:
[----:B------:R-:W-:-:S04]  /*9d30*/  SHF.R.U32.HI R5, RZ, 0x18, R5 ;  /* 0x00000018ff057819 */ /* 0x000fc80000011605 */
[----:B------:R-:W-:-:S07]  /*9d40*/  LOP3.LUT R0, R0, 0x80, R5, 0xf8, !PT ;  /* 0x0000008000007812 */ /* 0x000fce00078ef805 */
.L_x_34180:
[----:B------:R-:W-:Y:S05]  /*9d50*/  BSYNC.RECONVERGENT B0 ;  /* 0x0000000000007941 */ /* 0x000fea0003800200 */
.L_x_34179:
[----:B------:R1:W-:Y:S01]  /*9d60*/  STG.E.U8 desc[UR36][R2.64], R0 ;  /* 0x0000000002007986 */ /* 0x0003e2000c101124 */
[----:B------:R-:W-:Y:S05]  /*9d70*/  BRA `(.L_x_34165) ;  /* 0x0000000400b87947 */ /* 0x000fea0003800000 */
.L_x_34173:
        /* <DEDUP_REMOVED lines=22> */
.L_x_34183:
[----:B------:R-:W-:-:S06]  /*9ee0*/  HADD2.F32 R4, -RZ, R0.H0_H0 ;  /* 0x20000000ff047230 */ /* 0x000fcc0000004100 */
[----:B------:R-:W1:Y:S02]  /*9ef0*/  F2I.U64.TRUNC R4, R4 ;  /* 0x0000000400047311 */ /* 0x000e64000020d800 */
[----:B-1----:R1:W-:Y:S01]  /*9f00*/  STG.E.64 desc[UR36][R2.64], R4 ;  /* 0x0000000402007986 */ /* 0x0023e2000c101b24 */
[----:B------:R-:W-:Y:S05]  /*9f10*/  BRA `(.L_x_34165) ;  /* 0x0000000400507947 */ /* 0x000fea0003800000 */
.L_x_34182:
[----:B------:R-:W-:-:S04]  /*9f20*/  HADD2.F32 R0, -RZ, R0.H0_H0 ;  /* 0x20000000ff007230 */ /* 0x000fc80000004100 */
[----:B------:R-:W1:Y:S02]  /*9f30*/  F2I.FTZ.U32.TRUNC.NTZ R5, R0 ;  /* 0x0000000000057305 */ /* 0x000e64000021f000 */
[----:B-1----:R1:W-:Y:S01]  /*9f40*/  STG.E desc[UR36][R2.64], R5 ;  /* 0x0000000502007986 */ /* 0x0023e2000c101924 */
[----:B------:R-:W-:Y:S05]  /*9f50*/  BRA `(.L_x_34165) ;  /* 0x0000000400407947 */ /* 0x000fea0003800000 */
.L_x_34172:
        /* <DEDUP_REMOVED lines=11> */
.L_x_34185:
[----:B------:R-:W-:Y:S01]  /*a010*/  HADD2.F32 R0, -RZ, R0.H0_H0 ;  /* 0x20000000ff007230 */ /* 0x000fe20000004100 */
[----:B------:R-:W-:-:S04]  /*a020*/  CS2R R6, SRZ ;  /* 0x0000000000067805 */ /* 0x000fc8000001ff00 */
[----:B------:R-:W-:-:S04]  /*a030*/  FMUL.FTZ R0, R0, 1 ;  /* 0x3f80000000007820 */ /* 0x000fc80000410000 */
[----:B------:R-:W1:Y:S02]  /*a040*/  F2F.F64.F32 R4, R0 ;  /* 0x0000000000047310 */ /* 0x000e640000201800 */
[----:B-1----:R1:W-:Y:S01]  /*a050*/  STG.E.128 desc[UR36][R2.64], R4 ;  /* 0x0000000402007986 */ /* 0x0023e2000c101d24 */
[----:B------:R-:W-:Y:S05]  /*a060*/  BRA `(.L_x_34165) ;  /* 0x0000000000fc7947 */ /* 0x000fea0003800000 */
.L_x_34184:
[----:B------:R-:W-:-:S09]  /*a070*/  UISETP.NE.AND UP0, UPT, UR4, 0xf, UPT ;  /* 0x0000000f0400788c */ /* 0x000fd2000bf05270 */
[----:B------:R-:W-:Y:S05]  /*a080*/  BRA.U !UP0, `(.L_x_34186) ;  /* 0x0000000108e87547 */ /* 0x000fea000b800000 */
[----:B------:R-:W-:-:S09]  /*a090*/  UISETP.NE.AND UP0, UPT, UR4, 0x17, UPT ;  /* 0x000000170400788c */ /* 0x000fd2000bf05270 */
[----:B------:R-:W-:Y:S05]  /*a0a0*/  BRA.U !UP0, `(.L_x_34187) ;  /* 0x0000000108907547 */ /* 0x000fea000b800000 */
[----:B------:R-:W-:-:S09]  /*a0b0*/  UISETP.NE.AND UP0, UPT, UR4, 0x18, UPT ;  /* 0x000000180400788c */ /* 0x000fd2000bf05270 */
[----:B------:R-:W-:Y:S05]  /*a0c0*/  BRA.U !UP0, `(.L_x_34188) ;  /* 0x0000000108447547 */ /* 0x000fea000b800000 */
.L_x_34164:
        /* <DEDUP_REMOVED lines=16> */
.L_x_34189:
[----:B------:R-:W-:Y:S05]  /*a1d0*/  BRA `(.L_x_34165) ;  /* 0x0000000000a07947 */ /* 0x000fea0003800000 */
.L_x_34188:
        /* <DEDUP_REMOVED lines=13> */
.L_x_34191:
[----:B------:R-:W-:Y:S05]  /*a2b0*/  BSYNC.RECONVERGENT B0 ;  /* 0x0000000000007941 */ /* 0x000fea0003800200 */
.L_x_34190:
[----:B------:R-:W-:-:S05]  /*a2c0*/  LOP3.LUT R5, R0, 0x80, R5, 0xf8, !PT ;  /* 0x0000008000057812 */ /* 0x000fca00078ef805 */
[----:B------:R1:W-:Y:S01]  /*a2d0*/  STG.E.U8 desc[UR36][R2.64], R5 ;  /* 0x0000000502007986 */ /* 0x0003e2000c101124 */
[----:B------:R-:W-:Y:S05]  /*a2e0*/  BRA `(.L_x_34165) ;  /* 0x00000000005c7947 */ /* 0x000fea0003800000 */
.L_x_34187:
        /* <DEDUP_REMOVED lines=12> */
.L_x_34193:
[----:B------:R-:W-:Y:S01]  /*a3b0*/  IMAD.MOV.U32 R0, RZ, RZ, 0x7f ;  /* 0x0000007fff007424 */ /* 0x000fe200078e00ff */
[----:B------:R-:W-:-:S04]  /*a3c0*/  ISETP.GT.U32.AND P0, PT, R4, 0x7f800000, PT ;  /* 0x7f8000000400780c */ /* 0x000fc80003f04070 */
[----:B------:R-:W-:-:S09]  /*a3d0*/  SEL R0, R0, 0x7c, P0 ;  /* 0x0000007c00007807 */ /* 0x000fd20000000000 */
.L_x_34194:
[----:B------:R-:W-:Y:S05]  /*a3e0*/  BSYNC.RECONVERGENT B0 ;  /* 0x0000000000007941 */ /* 0x000fea0003800200 */
.L_x_34192:
[----:B------:R-:W-:-:S04]  /*a3f0*/  SHF.R.U32.HI R5, RZ, 0x18, R5 ;  /* 0x00000018ff057819 */ /* 0x000fc80000011605 */
[----:B------:R-:W-:-:S05]  /*a400*/  LOP3.LUT R5, R0, 0x80, R5, 0xf8, !PT ;  /* 0x0000008000057812 */ /* 0x000fca00078ef805 */
[----:B------:R1:W-:Y:S01]  /*a410*/  STG.E.U8 desc[UR36][R2.64], R5 ;  /* 0x0000000502007986 */ /* 0x0003e2000c101124 */
[----:B------:R-:W-:Y:S05]  /*a420*/  BRA `(.L_x_34165) ;  /* 0x00000000000c7947 */ /* 0x000fea0003800000 */
.L_x_34186:
[----:B------:R-:W-:-:S05]  /*a430*/  HADD2.F32 R0, -RZ, R0.H0_H0 ;  /* 0x20000000ff007230 */ /* 0x000fca0000004100 */
[----:B------:R-:W-:-:S05]  /*a440*/  F2FP.BF16.F32.PACK_AB R0, RZ, R0 ;  /* 0x00000000ff00723e */ /* 0x000fca00000010ff */
[----:B------:R1:W-:Y:S02]  /*a450*/  STG.E.U16 desc[UR36][R2.64], R0 ;  /* 0x0000000002007986 */ /* 0x0003e4000c101524 */
.L_x_34165:
[----:B------:R-:W-:-:S07]  /*a460*/  IADD3 R17, PT, PT, R17, 0x80, RZ ;  /* 0x0000008011117810 */ /* 0x000fce0007ffe0ff */
.L_x_34116:
[----:B------:R-:W-:Y:S05]  /*a470*/  BSYNC.RECONVERGENT B6 ;  /* 0x0000000000067941 */ /* 0x000fea0003800200 */
.L_x_34115:
        /* <DEDUP_REMOVED lines=306> */
.L_x_34195:
        /* <DEDUP_REMOVED lines=20> */
.L_x_34199:
[----:B------:R-:W2:Y:S02]  /*b8e0*/  LDG.E.U8 R2, desc[UR36][R2.64] ;  /* 0x0000002402027981 */ /* 0x000ea4000c1e1100 */
[----:B--2---:R-:W-:-:S04]  /*b8f0*/  I2FP.F32.U32 R0, R2 ;  /* 0x0000000200007245 */ /* 0x004fc80000201000 */
[----:B------:R-:W-:Y:S01]  /*b900*/  F2FP.F16.F32.PACK_AB R0, RZ, R0 ;  /* 0x00000000ff00723e */ /* 0x000fe200000000ff */
[----:B------:R-:W-:Y:S06]  /*b910*/  BRA `(.L_x_34201) ;  /* 0x0000000c007c7947 */ /* 0x000fec0003800000 */
.L_x_34198:
        /* <DEDUP_REMOVED lines=10> */
.L_x_34203:
[----:B------:R-:W2:Y:S02]  /*b9c0*/  LDG.E R2, desc[UR36][R2.64] ;  /* 0x0000002402027981 */ /* 0x000ea4000c1e1900 */
[----:B--2---:R-:W-:-:S04]  /*b9d0*/  I2FP.F32.S32 R0, R2 ;  /* 0x0000000200007245 */ /* 0x004fc80000201400 */
[----:B------:R-:W-:Y:S01]  /*b9e0*/  F2FP.F16.F32.PACK_AB R0, RZ, R0 ;  /* 0x00000000ff00723e */ /* 0x000fe200000000ff */
[----:B------:R-:W-:Y:S06]  /*b9f0*/  BRA `(.L_x_34201) ;  /* 0x0000000c00447947 */ /* 0x000fec0003800000 */
.L_x_34202:
[----:B------:R-:W2:Y:S02]  /*ba00*/  LDG.E.U16 R2, desc[UR36][R2.64] ;  /* 0x0000002402027981 */ /* 0x000ea4000c1e1500 */
[----:B--2---:R-:W1:Y:S02]  /*ba10*/  I2F.S16 R0, R2 ;  /* 0x0000000200007306 */ /* 0x004e640000101400 */
[----:B-1----:R-:W-:Y:S01]  /*ba20*/  F2FP.F16.F32.PACK_AB R0, RZ, R0 ;  /* 0x00000000ff00723e */ /* 0x002fe200000000ff */
[----:B------:R-:W-:Y:S06]  /*ba30*/  BRA `(.L_x_34201) ;  /* 0x0000000c00347947 */ /* 0x000fec0003800000 */
.L_x_34197:
        /* <DEDUP_REMOVED lines=9> */
.L_x_34205:
[----:B------:R2:W5:Y:S01]  /*bad0*/  LDG.E.U16 R0, desc[UR36][R2.64] ;  /* 0x0000002402007981 */ /* 0x000562000c1e1500 */
[----:B------:R-:W-:Y:S05]  /*bae0*/  BRA `(.L_x_34201) ;  /* 0x0000000c00087947 */ /* 0x000fea0003800000 */
.L_x_34204:
        /* <DEDUP_REMOVED lines=9> */
.L_x_34207:
[----:B------:R1:W5:Y:S01]  /*bb80*/  LDG.E.U16 R0, desc[UR36][R2.64] ;  /* 0x0000002402007981 */ /* 0x000362000c1e1500 */
[----:B------:R-:W-:Y:S05]  /*bb90*/  BRA `(.L_x_34201) ;  /* 0x0000000800dc7947 */ /* 0x000fea0003800000 */
.L_x_34206:
        /* <DEDUP_REMOVED lines=8> */
.L_x_34196:
        /* <DEDUP_REMOVED lines=13> */
.L_x_34210:
        /* <DEDUP_REMOVED lines=8> */
.L_x_34209:
        /* <DEDUP_REMOVED lines=27> */
.L_x_34212:
        /* <DEDUP_REMOVED lines=13> */
.L_x_34211:
[----:B------:R-:W2:Y:S02]  /*bff0*/  LDG.E.U16 R0, desc[UR36][R2.64] ;  /* 0x0000002402007981 */ /* 0x000ea4000c1e1500 */
[----:B--2---:R-:W-:-:S05]  /*c000*/  IMAD.U32 R0, R0, 0x10000, RZ ;  /* 0x0001000000007824 */ /* 0x004fca00078e00ff */
[----:B------:R-:W-:Y:S01]  /*c010*/  F2FP.F16.F32.PACK_AB R0, RZ, R0 ;  /* 0x00000000ff00723e */ /* 0x000fe200000000ff */
[----:B------:R-:W-:Y:S06]  /*c020*/  BRA `(.L_x_34201) ;  /* 0x0000000400b87947 */ /* 0x000fec0003800000 */
.L_x_34208:
        /* <DEDUP_REMOVED lines=12> */
.L_x_34215:
        /* <DEDUP_REMOVED lines=21> */
.L_x_34219:
[----:B------:R-:W-:Y:S05]  /*c240*/  BSYNC.RECONVERGENT B1 ;  /* 0x0000000000017941 */ /* 0x000fea0003800200 */
.L_x_34218:
[----:B------:R-:W-:Y:S02]  /*c250*/  SHF.L.U32 R0, R0, 0x14, RZ ;  /* 0x0000001400007819 */ /* 0x000fe400000006ff */
[----:B------:R-:W-:-:S04]  /*c260*/  LEA R2, R2, 0x3b800000, 0x17 ;  /* 0x3b80000002027811 */ /* 0x000fc800078eb8ff */
[----:B------:R-:W-:-:S07]  /*c270*/  LOP3.LUT R0, R2, R0, R7, 0xfe, !PT ;  /* 0x0000000002007212 */ /* 0x000fce00078efe07 */
.L_x_34217:
[----:B------:R-:W-:Y:S05]  /*c280*/  BSYNC.RECONVERGENT B0 ;  /* 0x0000000000007941 */ /* 0x000fea0003800200 */
.L_x_34216:
[----:B------:R-:W-:Y:S01]  /*c290*/  F2FP.F16.F32.PACK_AB R0, RZ, R0 ;  /* 0x00000000ff00723e */ /* 0x000fe200000000ff */
[----:B------:R-:W-:Y:S06]  /*c2a0*/  BRA `(.L_x_34201) ;  /* 0x0000000400187947 */ /* 0x000fec0003800000 */
.L_x_34214:
        /* <DEDUP_REMOVED lines=21> */
.L_x_34223:
[----:B------:R-:W-:Y:S05]  /*c400*/  BSYNC.RECONVERGENT B1 ;  /* 0x0000000000017941 */ /* 0x000fea0003800200 */
.L_x_34222:
[----:B------:R-:W-:Y:S01]  /*c410*/  IMAD.SHL.U32 R0, R0, 0x200000, RZ ;  /* 0x0020000000007824 */ /* 0x000fe200078e00ff */
[----:B------:R-:W-:-:S04]  /*c420*/  LEA R2, R2, 0x37800000, 0x17 ;  /* 0x3780000002027811 */ /* 0x000fc800078eb8ff */
[----:B------:R-:W-:-:S07]  /*c430*/  LOP3.LUT R0, R2, R0, R7, 0xfe, !PT ;  /* 0x0000000002007212 */ /* 0x000fce00078efe07 */
.L_x_34221:
[----:B------:R-:W-:Y:S05]  /*c440*/  BSYNC.RECONVERGENT B0 ;  /* 0x0000000000007941 */ /* 0x000fea0003800200 */
.L_x_34220:
[----:B------:R-:W-:Y:S01]  /*c450*/  F2FP.F16.F32.PACK_AB R0, RZ, R0 ;  /* 0x00000000ff00723e */ /* 0x000fe200000000ff */
[----:B------:R-:W-:Y:S06]  /*c460*/  BRA `(.L_x_34201) ;  /* 0x0000000000a87947 */ /* 0x000fec0003800000 */
.L_x_34213:
        /* <DEDUP_REMOVED lines=14> */
.L_x_34227:
[----:B------:R-:W-:Y:S05]  /*c550*/  BSYNC.RECONVERGENT B0 ;  /* 0x0000000000007941 */ /* 0x000fea0003800200 */
.L_x_34226:
[----:B------:R-:W-:Y:S01]  /*c560*/  F2FP.F16.F32.PACK_AB R0, RZ, R0 ;  /* 0x00000000ff00723e */ /* 0x000fe200000000ff */
[----:B------:R-:W-:Y:S06]  /*c570*/  BRA `(.L_x_34201) ;  /* 0x0000000000647947 */ /* 0x000fec0003800000 */
.L_x_34200:
[----:B------:R-:W-:Y:S01]  /*c580*/  MOV R0, 0x0 ;  /* 0x0000000000007802 */ /* 0x000fe20000000f00 */
[----:B------:R-:W1:Y:S01]  /*c590*/  LDCU.64 UR4, c[0x4][0x178] ;  /* 0x01002f00ff0477ac */ /* 0x000e620008000a00 */
[----:B------:R-:W-:Y:S02]  /*c5a0*/  HFMA2 R8, -RZ, RZ, 0, 4.64916229248046875e-06 ;  /* 0x0000004eff087431 */ /* 0x000fe400000001ff */
        /* <DEDUP_REMOVED lines=13> */
.L_x_34228:
[----:B------:R-:W-:Y:S01]  /*c680*/  PRMT R0, RZ, 0x7610, R0 ;  /* 0x00007610ff007816 */ /* 0x000fe20000000000 */
[----:B------:R-:W-:Y:S06]  /*c690*/  BRA `(.L_x_34201) ;  /* 0x00000000001c7947 */ /* 0x000fec0003800000 */
.L_x_34225:
[----:B------:R-:W2:Y:S02]  /*c6a0*/  LDG.E.64 R2, desc[UR36][R2.64] ;  /* 0x0000002402027981 */ /* 0x000ea4000c1e1b00 */
[----:B--2---:R-:W1:Y:S02]  /*c6b0*/  I2F.U64 R0, R2 ;  /* 0x0000000200007312 */ /* 0x004e640000301000 */
[----:B-1----:R-:W-:Y:S01]  /*c6c0*/  F2FP.F16.F32.PACK_AB R0, RZ, R0 ;  /* 0x00000000ff00723e */ /* 0x002fe200000000ff */
[----:B------:R-:W-:Y:S06]  /*c6d0*/  BRA `(.L_x_34201) ;  /* 0x00000000000c7947 */ /* 0x000fec0003800000 */
.L_x_34224:
[----:B------:R-:W2:Y:S02]  /*c6e0*/  LDG.E R2, desc[UR36][R2.64] ;  /* 0x0000002402027981 */ /* 0x000ea4000c1e1900 */
[----:B--2---:R-:W-:-:S04]  /*c6f0*/  I2FP.F32.U32 R0, R2 ;  /* 0x0000000200007245 */ /* 0x004fc80000201000 */
[----:B------:R-:W-:-:S07]  /*c700*/  F2FP.F16.F32.PACK_AB R0, RZ, R0 ;  /* 0x00000000ff00723e */ /* 0x000fce00000000ff */
.L_x_34201:
        /* <DEDUP_REMOVED lines=30> */
.L_x_34234:
[----:B------:R-:W-:Y:S01]  /*c8f0*/  FSETP.GEU.FTZ.AND P0, PT, R5, -R9, PT ;  /* 0x800000090500720b */ /* 0x000fe20003f1e000 */
[----:B------:R-:W-:-:S12]  /*c900*/  FADD.FTZ R7, R7, -1 ;  /* 0xbf80000007077421 */ /* 0x000fd80000010000 */
[----:B------:R-:W-:-:S07]  /*c910*/  @!P0 FADD.FTZ R7, R7, -1 ;  /* 0xbf80000007078421 */ /* 0x000fce0000010000 */
.L_x_34233:
[----:B------:R-:W-:Y:S05]  /*c920*/  BSYNC.RECONVERGENT B1 ;  /* 0x0000000000017941 */ /* 0x000fea0003800200 */
.L_x_34232:
[----:B------:R-:W-:Y:S01]  /*c930*/  FFMA.FTZ R2, -R9, R7, R2 ;  /* 0x0000000709027223 */ /* 0x000fe20000010102 */
[----:B------:R-:W-:Y:S06]  /*c940*/  BRA `(.L_x_34230) ;  /* 0x0000000000787947 */ /* 0x000fec0003800000 */
.L_x_34231:
        /* <DEDUP_REMOVED lines=14> */
.L_x_34237:
        /* <DEDUP_REMOVED lines=13> */
.L_x_34236:
[----:B------:R-:W-:Y:S05]  /*cb00*/  BSYNC.RECONVERGENT B1 ;  /* 0x0000000000017941 */ /* 0x000fea0003800200 */
.L_x_34235:
[----:B------:R-:W-:-:S04]  /*cb10*/  FMUL.FTZ R5, R2, 1.1920928955078125e-07 ;  /* 0x3400000002057820 */ /* 0x000fc80000410000 */
[----:B------:R-:W-:-:S07]  /*cb20*/  FMUL.FTZ R2, R8, R5 ;  /* 0x0000000508027220 */ /* 0x000fce0000410000 */
.L_x_34230:
[----:B------:R-:W-:Y:S05]  /*cb30*/  BSYNC.RECONVERGENT B0 ;  /* 0x0000000000007941 */ /* 0x000fea0003800200 */
.L_x_34229:
        /* <DEDUP_REMOVED lines=26> */
.L_x_34241:
[----:B------:R-:W-:-:S06]  /*cce0*/  HADD2.F32 R3, -RZ, R0.H0_H0 ;  /* 0x20000000ff037230 */ /* 0x000fcc0000004100 */
[----:B------:R-:W1:Y:S02]  /*ccf0*/  F2I.S64.TRUNC R2, R3 ;  /* 0x0000000300027311 */ /* 0x000e64000020d900 */
[----:B-1----:R-:W-:Y:S01]  /*cd00*/  STG.E.U8 desc[UR36][R16.64], R2 ;  /* 0x0000000210007986 */ /* 0x002fe2000c101124 */
[----:B------:R-:W-:Y:S05]  /*cd10*/  EXIT ;  /* 0x000000000000794d */ /* 0x000fea0003800000 */
.L_x_34240:
        /* <DEDUP_REMOVED lines=10> */
.L_x_34244:
[----:B------:R-:W-:-:S04]  /*cdc0*/  HADD2.F32 R0, -RZ, R0.H0_H0 ;  /* 0x20000000ff007230 */ /* 0x000fc80000004100 */
[----:B------:R-:W1:Y:S02]  /*cdd0*/  F2I.FTZ.TRUNC.NTZ R3, R0 ;  /* 0x0000000000037305 */ /* 0x000e64000021f100 */
[----:B-1----:R-:W-:Y:S01]  /*cde0*/  STG.E desc[UR36][R16.64], R3 ;  /* 0x0000000310007986 */ /* 0x002fe2000c101924 */
[----:B------:R-:W-:Y:S05]  /*cdf0*/  EXIT ;  /* 0x000000000000794d */ /* 0x000fea0003800000 */
.L_x_34243:
[----:B------:R-:W-:-:S04]  /*ce00*/  HADD2.F32 R0, -RZ, R0.H0_H0 ;  /* 0x20000000ff007230 */ /* 0x000fc80000004100 */
[----:B------:R-:W1:Y:S02]  /*ce10*/  F2I.FTZ.TRUNC.NTZ R3, R0 ;  /* 0x0000000000037305 */ /* 0x000e64000021f100 */
[----:B-1----:R-:W-:Y:S01]  /*ce20*/  STG.E.U16 desc[UR36][R16.64], R3 ;  /* 0x0000000310007986 */ /* 0x002fe2000c101524 */
[----:B------:R-:W-:Y:S05]  /*ce30*/  EXIT ;  /* 0x000000000000794d */ /* 0x000fea0003800000 */
.L_x_34239:
        /* <DEDUP_REMOVED lines=9> */
.L_x_34246:
[----:B------:R-:W-:Y:S01]  /*ced0*/  STG.E.U16 desc[UR36][R16.64], R0 ;  /* 0x0000000010007986 */ /* 0x000fe2000c101524 */
[----:B------:R-:W-:Y:S05]  /*cee0*/  EXIT ;  /* 0x000000000000794d */ /* 0x000fea0003800000 */
.L_x_34245:
        /* <DEDUP_REMOVED lines=10> */
.L_x_34248:
[----:B------:R-:W-:-:S05]  /*cf90*/  HADD2.F32 R0, -RZ, R0.H0_H0 ;  /* 0x20000000ff007230 */ /* 0x000fca0000004100 */
[----:B------:R-:W-:-:S04]  /*cfa0*/  F2FP.F16.F32.PACK_AB R0, RZ, R0 ;  /* 0x00000000ff00723e */ /* 0x000fc800000000ff */
[----:B------:R-:W-:-:S05]  /*cfb0*/  PRMT R0, R0, 0x5410, RZ ;  /* 0x0000541000007816 */ /* 0x000fca00000000ff */
[----:B------:R-:W-:Y:S01]  /*cfc0*/  STG.E desc[UR36][R16.64], R0 ;  /* 0x0000000010007986 */ /* 0x000fe2000c101924 */
[----:B------:R-:W-:Y:S05]  /*cfd0*/  EXIT ;  /* 0x000000000000794d */ /* 0x000fea0003800000 */
.L_x_34247:
[----:B------:R-:W-:-:S05]  /*cfe0*/  HADD2.F32 R2, -RZ, R0.H0_H0 ;  /* 0x20000000ff027230 */ /* 0x000fca0000004100 */
[----:B------:R-:W-:-:S06]  /*cff0*/  FMUL.FTZ R2, R2, 1 ;  /* 0x3f80000002027820 */ /* 0x000fcc0000410000 */
[----:B------:R-:W1:Y:S02]  /*d000*/  F2F.F64.F32 R2, R2 ;  /* 0x0000000200027310 */ /* 0x000e640000201800 */
[----:B-1----:R-:W-:Y:S01]  /*d010*/  STG.E.64 desc[UR36][R16.64], R2 ;  /* 0x0000000210007986 */ /* 0x002fe2000c101b24 */
[----:B------:R-:W-:Y:S05]  /*d020*/  EXIT ;  /* 0x000000000000794d */ /* 0x000fea0003800000 */
.L_x_34238:
        /* <DEDUP_REMOVED lines=14> */
.L_x_34252:
        /* <DEDUP_REMOVED lines=17> */
.L_x_34255:
[----:B------:R-:W-:-:S04]  /*d220*/  SHF.R.U32.HI R3, RZ, 0x18, R3 ;  /* 0x00000018ff037819 */ /* 0x000fc80000011603 */
[----:B------:R-:W-:-:S04]  /*d230*/  LOP3.LUT R0, R0, 0x80, R3, 0xf8, !PT ;  /* 0x0000008000007812 */ /* 0x000fc800078ef803 */
[----:B------:R-:W-:-:S07]  /*d240*/  PRMT R8, R0, 0x7610, R8 ;  /* 0x0000761000087816 */ /* 0x000fce0000000008 */
.L_x_34254:
[----:B------:R-:W-:Y:S05]  /*d250*/  BSYNC.RECONVERGENT B0 ;  /* 0x0000000000007941 */ /* 0x000fea0003800200 */
.L_x_34253:
[----:B------:R-:W-:Y:S01]  /*d260*/  STG.E.U8 desc[UR36][R16.64], R8 ;  /* 0x0000000810007986 */ /* 0x000fe2000c101124 */
[----:B------:R-:W-:Y:S05]  /*d270*/  EXIT ;  /* 0x000000000000794d */ /* 0x000fea0003800000 */
.L_x_34251:
        /* <DEDUP_REMOVED lines=17> */
.L_x_34258:
[----:B------:R-:W-:-:S04]  /*d390*/  SHF.R.U32.HI R3, RZ, 0x18, R3 ;  /* 0x00000018ff037819 */ /* 0x000fc80000011603 */
[----:B------:R-:W-:-:S04]  /*d3a0*/  LOP3.LUT R0, R0, 0x80, R3, 0xf8, !PT ;  /* 0x0000008000007812 */ /* 0x000fc800078ef803 */
[----:B------:R-:W-:-:S07]  /*d3b0*/  PRMT R8, R0, 0x7610, R8 ;  /* 0x0000761000087816 */ /* 0x000fce0000000008 */
.L_x_34257:
[----:B------:R-:W-:Y:S05]  /*d3c0*/  BSYNC.RECONVERGENT B0 ;  /* 0x0000000000007941 */ /* 0x000fea0003800200 */
.L_x_34256:
[----:B------:R-:W-:Y:S01]  /*d3d0*/  STG.E.U8 desc[UR36][R16.64], R8 ;  /* 0x0000000810007986 */ /* 0x000fe2000c101124 */
[----:B------:R-:W-:Y:S05]  /*d3e0*/  EXIT ;  /* 0x000000000000794d */ /* 0x000fea0003800000 */
.L_x_34250:
        /* <DEDUP_REMOVED lines=22> */
.L_x_34260:
[----:B------:R-:W-:-:S06]  /*d550*/  HADD2.F32 R2, -RZ, R0.H0_H0 ;  /* 0x20000000ff027230 */ /* 0x000fcc0000004100 */
[----:B------:R-:W1:Y:S02]  /*d560*/  F2I.U64.TRUNC R2, R2 ;  /* 0x0000000200027311 */ /* 0x000e64000020d800 */
[----:B-1----:R-:W-:Y:S01]  /*d570*/  STG.E.64 desc[UR36][R16.64], R2 ;  /* 0x0000000210007986 */ /* 0x002fe2000c101b24 */
[----:B------:R-:W-:Y:S05]  /*d580*/  EXIT ;  /* 0x000000000000794d */ /* 0x000fea0003800000 */
.L_x_34259:
[----:B------:R-:W-:-:S04]  /*d590*/  HADD2.F32 R0, -RZ, R0.H0_H0 ;  /* 0x20000000ff007230 */ /* 0x000fc80000004100 */
[----:B------:R-:W1:Y:S02]  /*d5a0*/  F2I.FTZ.U32.TRUNC.NTZ R3, R0 ;  /* 0x0000000000037305 */ /* 0x000e64000021f000 */
[----:B-1----:R-:W-:Y:S01]  /*d5b0*/  STG.E desc[UR36][R16.64], R3 ;  /* 0x0000000310007986 */ /* 0x002fe2000c101924 */
[----:B------:R-:W-:Y:S05]  /*d5c0*/  EXIT ;  /* 0x000000000000794d */ /* 0x000fea0003800000 */
.L_x_34249:
        /* <DEDUP_REMOVED lines=11> */
.L_x_34262:
[----:B------:R-:W-:Y:S01]  /*d680*/  HADD2.F32 R0, -RZ, R0.H0_H0 ;  /* 0x20000000ff007230 */ /* 0x000fe20000004100 */
[----:B------:R-:W-:-:S04]  /*d690*/  CS2R R6, SRZ ;  /* 0x0000000000067805 */ /* 0x000fc8000001ff00 */
[----:B------:R-:W-:-:S04]  /*d6a0*/  FMUL.FTZ R0, R0, 1 ;  /* 0x3f80000000007820 */ /* 0x000fc80000410000 */
[----:B------:R-:W1:Y:S02]  /*d6b0*/  F2F.F64.F32 R4, R0 ;  /* 0x0000000000047310 */ /* 0x000e640000201800 */
[----:B-1----:R-:W-:Y:S01]  /*d6c0*/  STG.E.128 desc[UR36][R16.64], R4 ;  /* 0x0000000410007986 */ /* 0x002fe2000c101d24 */
[----:B------:R-:W-:Y:S05]  /*d6d0*/  EXIT ;  /* 0x000000000000794d */ /* 0x000fea0003800000 */
.L_x_34261:
[----:B------:R-:W-:-:S09]  /*d6e0*/  UISETP.NE.AND UP0, UPT, UR4, 0xf, UPT ;  /* 0x0000000f0400788c */ /* 0x000fd2000bf05270 */
[----:B------:R-:W-:Y:S05]  /*d6f0*/  BRA.U !UP0, `(.L_x_34263) ;  /* 0x0000000108e87547 */ /* 0x000fea000b800000 */
[----:B------:R-:W-:-:S09]  /*d700*/  UISETP.NE.AND UP0, UPT, UR4, 0x17, UPT ;  /* 0x000000170400788c */ /* 0x000fd2000bf05270 */
[----:B------:R-:W-:Y:S05]  /*d710*/  BRA.U !UP0, `(.L_x_34264) ;  /* 0x0000000108907547 */ /* 0x000fea000b800000 */
[----:B------:R-:W-:-:S09]  /*d720*/  UISETP.NE.AND UP0, UPT, UR4, 0x18, UPT ;  /* 0x000000180400788c */ /* 0x000fd2000bf05270 */
[----:B------:R-:W-:Y:S05]  /*d730*/  BRA.U !UP0, `(.L_x_34265) ;  /* 0x0000000108447547 */ /* 0x000fea000b800000 */
.L_x_34242:
        /* <DEDUP_REMOVED lines=16> */
.L_x_34266:
[----:B------:R-:W-:Y:S05]  /*d840*/  EXIT ;  /* 0x000000000000794d */ /* 0x000fea0003800000 */
.L_x_34265:
        /* <DEDUP_REMOVED lines=13> */
.L_x_34268:
[----:B------:R-:W-:Y:S05]  /*d920*/  BSYNC.RECONVERGENT B0 ;  /* 0x0000000000007941 */ /* 0x000fea0003800200 */
.L_x_34267:
[----:B------:R-:W-:-:S05]  /*d930*/  LOP3.LUT R3, R0, 0x80, R3, 0xf8, !PT ;  /* 0x0000008000037812 */ /* 0x000fca00078ef803 */
[----:B------:R-:W-:Y:S01]  /*d940*/  STG.E.U8 desc[UR36][R16.64], R3 ;  /* 0x0000000310007986 */ /* 0x000fe2000c101124 */
[----:B------:R-:W-:Y:S05]  /*d950*/  EXIT ;  /* 0x000000000000794d */ /* 0x000fea0003800000 */
.L_x_34264:
        /* <DEDUP_REMOVED lines=12> */
.L_x_34270:
[----:B------:R-:W-:Y:S01]  /*da20*/  HFMA2 R0, -RZ, RZ, 0, 7.569789886474609375e-06 ;  /* 0x0000007fff007431 */ /* 0x000fe200000001ff */
[----:B------:R-:W-:-:S04]  /*da30*/  ISETP.GT.U32.AND P0, PT, R2, 0x7f800000, PT ;  /* 0x7f8000000200780c */ /* 0x000fc80003f04070 */
[----:B------:R-:W-:-:S09]  /*da40*/  SEL R0, R0, 0x7c, P0 ;  /* 0x0000007c00007807 */ /* 0x000fd20000000000 */
.L_x_34271:
[----:B------:R-:W-:Y:S05]  /*da50*/  BSYNC.RECONVERGENT B0 ;  /* 0x0000000000007941 */ /* 0x000fea0003800200 */
.L_x_34269:
[----:B------:R-:W-:-:S04]  /*da60*/  SHF.R.U32.HI R3, RZ, 0x18, R3 ;  /* 0x00000018ff037819 */ /* 0x000fc80000011603 */
[----:B------:R-:W-:-:S05]  /*da70*/  LOP3.LUT R3, R0, 0x80, R3, 0xf8, !PT ;  /* 0x0000008000037812 */ /* 0x000fca00078ef803 */
[----:B------:R-:W-:Y:S01]  /*da80*/  STG.E.U8 desc[UR36][R16.64], R3 ;  /* 0x0000000310007986 */ /* 0x000fe2000c101124 */
[----:B------:R-:W-:Y:S05]  /*da90*/  EXIT ;  /* 0x000000000000794d */ /* 0x000fea0003800000 */
.L_x_34263:
[----:B------:R-:W-:-:S05]  /*daa0*/  HADD2.F32 R0, -RZ, R0.H0_H0 ;  /* 0x20000000ff007230 */ /* 0x000fca0000004100 */
[----:B------:R-:W-:-:S05]  /*dab0*/  F2FP.BF16.F32.PACK_AB R0, RZ, R0 ;  /* 0x00000000ff00723e */ /* 0x000fca00000010ff */
[----:B------:R-:W-:Y:S01]  /*dac0*/  STG.E.U16 desc[UR36][R16.64], R0 ;  /* 0x0000000010007986 */ /* 0x000fe2000c101524 */
[----:B------:R-:W-:Y:S05]  /*dad0*/  EXIT ;  /* 0x000000000000794d */ /* 0x000fea0003800000 */
.L_x_34272:
        /* <DEDUP_REMOVED lines=10> */
.L_x_55002:


//--------------------- .text._ZN2at6native27unrolled_elementwise_kernelINS0_13AUnaryFunctorIN3c104HalfES4_S4_ZZZNS0_21remainder_kernel_cudaERNS_18TensorIteratorBaseEENKUlvE0_clEvENKUlvE1_clEvEUlS4_S4_E_EESt5arrayIPcLm2EELi4E23TrivialOffsetCalculatorILi1EjESF_NS0_6memory12LoadWithCastILi1EEENSG_13StoreWithCastILi1EEEEEviT_T0_T2_T3_T4_T5_ --------------------------
	.section	.text._ZN2at6native27unrolled_elementwise_kernelINS0_13AUnaryFunctorIN3c104HalfES4_S4_ZZZNS0_21remainder_kernel_cudaERNS_18TensorIteratorBaseEENKUlvE0_clEvENKUlvE1_clEvEUlS4_S4_E_EESt5arrayIPcLm2EELi4E23TrivialOffsetCalculatorILi1EjESF_NS0_6memory12LoadWithCastILi1EEENSG_13StoreWithCastILi1EEEEEviT_T0_T2_T3_T4_T5_,"ax",@progbits
	.align	128
        .global         _ZN2at6native27unrolled_elementwise_kernelINS0_13AUnaryFunctorIN3c104HalfES4_S4_ZZZNS0_21remainder_kernel_cudaERNS_18TensorIteratorBaseEENKUlvE0_clEvENKUlvE1_clEvEUlS4_S4_E_EESt5arrayIPcLm2EELi4E23TrivialOffsetCalculatorILi1EjESF_NS0_6memory12LoadWithCastILi1EEENSG_13StoreWithCastILi1EEEEEviT_T0_T2_T3_T4_T5_
        .type           _ZN2at6native27unrolled_elementwise_kernelINS0_13AUnaryFunctorIN3c104HalfES4_S4_ZZZNS0_21remainder_kernel_cudaERNS_18TensorIteratorBaseEENKUlvE0_clEvENKUlvE1_clEvEUlS4_S4_E_EESt5arrayIPcLm2EELi4E23TrivialOffsetCalculatorILi1EjESF_NS0_6memory12LoadWithCastILi1EEENSG_13StoreWithCastILi1EEEEEviT_T0_T2_T3_T4_T5_,@function
        .size           _ZN2at6native27unrolled_elementwise_kernelINS0_13AUnaryFunctorIN3c104HalfES4_S4_ZZZNS0_21remainder_kernel_cudaERNS_18TensorIteratorBaseEENKUlvE0_clEvENKUlvE1_clEvEUlS4_S4_E_EESt5arrayIPcLm2EELi4E23TrivialOffsetCalculatorILi1EjESF_NS0_6memory12LoadWithCastILi1EEENSG_13StoreWithCastILi1EEEEEviT_T0_T2_T3_T4_T5_,(.L_x_55003 - _ZN2at6native27unrolled_elementwise_kernelINS0_13AUnaryFunctorIN3c104HalfES4_S4_ZZZNS0_21remainder_kernel_cudaERNS_18TensorIteratorBaseEENKUlvE0_clEvENKUlvE1_clEvEUlS4_S4_E_EESt5arrayIPcLm2EELi4E23TrivialOffsetCalculatorILi1EjESF_NS0_6memory12LoadWithCastILi1EEENSG_13StoreWithCastILi1EEEEEviT_T0_T2_T3_T4_T5_)
        .other          _ZN2at6native27unrolled_elementwise_kernelINS0_13AUnaryFunctorIN3c104HalfES4_S4_ZZZNS0_21remainder_kernel_cudaERNS_18TensorIteratorBaseEENKUlvE0_clEvENKUlvE1_clEvEUlS4_S4_E_EESt5arrayIPcLm2EELi4E23TrivialOffsetCalculatorILi1EjESF_NS0_6memory12LoadWithCastILi1EEENSG_13StoreWithCastILi1EEEEEviT_T0_T2_T3_T4_T5_,@"STO_CUDA_ENTRY STV_DEFAULT"
_ZN2at6native27unrolled_elementwise_kernelINS0_13AUnaryFunctorIN3c104HalfES4_S4_ZZZNS0_21remainder_kernel_cudaERNS_18TensorIteratorBaseEENKUlvE0_clEvENKUlvE1_clEvEUlS4_S4_E_EESt5arrayIPcLm2EELi4E23TrivialOffsetCalculatorILi1EjESF_NS0_6memory12LoadWithCastILi1EEENSG_13StoreWithCastILi1EEEEEviT_T0_T2_T3_T4_T5_:
.text._ZN2at6native27unrolled_elementwise_kernelINS0_13AUnaryFunctorIN3c104HalfES4_S4_ZZZNS0_21remainder_kernel_cudaERNS_18TensorIteratorBaseEENKUlvE0_clEvENKUlvE1_clEvEUlS4_S4_E_EESt5arrayIPcLm2EELi4E23TrivialOffsetCalculatorILi1EjESF_NS0_6memory12LoadWithCastILi1EEENSG_13StoreWithCastILi1EEEEEviT_T0_T2_T3_T4_T5_:
        /* <DEDUP_REMOVED lines=34> */
.L_x_34278:
[----:B------:R-:W2:Y:S02]  /*0220*/  LDG.E.U8 R2, desc[UR36][R2.64] ;  /* 0x0000002402027981 */ /* 0x000ea4000c1e1100 */
[----:B--2---:R-:W-:-:S04]  /*0230*/  I2FP.F32.U32 R0, R2 ;  /* 0x0000000200007245 */ /* 0x004fc80000201000 */
[----:B------:R-:W-:-:S04]  /*0240*/  F2FP.F16.F32.PACK_AB R0, RZ, R0 ;  /* 0x00000000ff00723e */ /* 0x000fc800000000ff */
[----:B------:R-:W-:Y:S01]  /*0250*/  PRMT R18, R0, 0x7610, R18 ;  /* 0x0000761000127816 */ /* 0x000fe20000000012 */
[----:B------:R-:W-:Y:S06]  /*0260*/  BRA `(.L_x_34280) ;  /* 0x0000000c00b47947 */ /* 0x000fec0003800000 */
.L_x_34277:
        /* <DEDUP_REMOVED lines=11> */
.L_x_34282:
[----:B------:R-:W2:Y:S02]  /*0320*/  LDG.E R2, desc[UR36][R2.64] ;  /* 0x0000002402027981 */ /* 0x000ea4000c1e1900 */
[----:B--2---:R-:W-:-:S04]  /*0330*/  I2FP.F32.S32 R0, R2 ;  /* 0x0000000200007245 */ /* 0x004fc80000201400 */
[----:B------:R-:W-:-:S04]  /*0340*/  F2FP.F16.F32.PACK_AB R0, RZ, R0 ;  /* 0x00000000ff00723e */ /* 0x000fc800000000ff */
[----:B------:R-:W-:Y:S01]  /*0350*/  PRMT R18, R0, 0x7610, R18 ;  /* 0x0000761000127816 */ /* 0x000fe20000000012 */
[----:B------:R-:W-:Y:S06]  /*0360*/  BRA `(.L_x_34280) ;  /* 0x0000000c00747947 */ /* 0x000fec0003800000 */
.L_x_34281:
[----:B------:R-:W2:Y:S02]  /*0370*/  LDG.E.U16 R2, desc[UR36][R2.64] ;  /* 0x0000002402027981 */ /* 0x000ea4000c1e1500 */
[----:B--2---:R-:W0:Y:S02]  /*0380*/  I2F.S16 R0, R2 ;  /* 0x0000000200007306 */ /* 0x004e240000101400 */
[----:B0-----:R-:W-:-:S04]  /*0390*/  F2FP.F16.F32.PACK_AB R0, RZ, R0 ;  /* 0x00000000ff00723e */ /* 0x001fc800000000ff */
[----:B------:R-:W-:Y:S01]  /*03a0*/  PRMT R18, R0, 0x7610, R18 ;  /* 0x0000761000127816 */ /* 0x000fe20000000012 */
[----:B------:R-:W-:Y:S06]  /*03b0*/  BRA `(.L_x_34280) ;  /* 0x0000000c00607947 */ /* 0x000fec0003800000 */
.L_x_34276:
        /* <DEDUP_REMOVED lines=9> */
.L_x_34284:
[----:B------:R1:W5:Y:S01]  /*0450*/  LDG.E.U16 R18, desc[UR36][R2.64] ;  /* 0x0000002402127981 */ /* 0x000362000c1e1500 */
[----:B------:R-:W-:Y:S05]  /*0460*/  BRA `(.L_x_34280) ;  /* 0x0000000c00347947 */ /* 0x000fea0003800000 */
.L_x_34283:
        /* <DEDUP_REMOVED lines=9> */
.L_x_34286:
[----:B------:R0:W5:Y:S01]  /*0500*/  LDG.E.U16 R18, desc[UR36][R2.64] ;  /* 0x0000002402127981 */ /* 0x000162000c1e1500 */
[----:B------:R-:W-:Y:S05]  /*0510*/  BRA `(.L_x_34280) ;  /* 0x0000000c00087947 */ /* 0x000fea0003800000 */
.L_x_34285:
        /* <DEDUP_REMOVED lines=9> */
.L_x_34275:
        /* <DEDUP_REMOVED lines=14> */
.L_x_34289:
        /* <DEDUP_REMOVED lines=9> */
.L_x_34288:
        /* <DEDUP_REMOVED lines=27> */
.L_x_34291:
        /* <DEDUP_REMOVED lines=14> */
.L_x_34290:
[----:B------:R-:W2:Y:S02]  /*09b0*/  LDG.E.U16 R0, desc[UR36][R2.64] ;  /* 0x0000002402007981 */ /* 0x000ea4000c1e1500 */
[----:B--2---:R-:W-:-:S05]  /*09c0*/  IMAD.U32 R0, R0, 0x10000, RZ ;  /* 0x0001000000007824 */ /* 0x004fca00078e00ff */
[----:B------:R-:W-:-:S04]  /*09d0*/  F2FP.F16.F32.PACK_AB R0, RZ, R0 ;  /* 0x00000000ff00723e */ /* 0x000fc800000000ff */
[----:B------:R-:W-:Y:S01]  /*09e0*/  PRMT R18, R0, 0x7610, R18 ;  /* 0x0000761000127816 */ /* 0x000fe20000000012 */
[----:B------:R-:W-:Y:S06]  /*09f0*/  BRA `(.L_x_34280) ;  /* 0x0000000400d07947 */ /* 0x000fec0003800000 */
.L_x_34287:
        /* <DEDUP_REMOVED lines=13> */
.L_x_34294:
        /* <DEDUP_REMOVED lines=21> */
.L_x_34298:
[----:B------:R-:W-:Y:S05]  /*0c20*/  BSYNC.RECONVERGENT B1 ;  /* 0x0000000000017941 */ /* 0x000fea0003800200 */
.L_x_34297:
[----:B------:R-:W-:Y:S01]  /*0c30*/  IMAD.SHL.U32 R0, R0, 0x100000, RZ ;  /* 0x0010000000007824 */ /* 0x000fe200078e00ff */
[----:B------:R-:W-:-:S04]  /*0c40*/  LEA R2, R2, 0x3b800000, 0x17 ;  /* 0x3b80000002027811 */ /* 0x000fc800078eb8ff */
[----:B------:R-:W-:-:S07]  /*0c50*/  LOP3.LUT R0, R2, R0, R7, 0xfe, !PT ;  /* 0x0000000002007212 */ /* 0x000fce00078efe07 */
.L_x_34296:
[----:B------:R-:W-:Y:S05]  /*0c60*/  BSYNC.RECONVERGENT B0 ;  /* 0x0000000000007941 */ /* 0x000fea0003800200 */
.L_x_34295:
[----:B------:R-:W-:-:S04]  /*0c70*/  F2FP.F16.F32.PACK_AB R0, RZ, R0 ;  /* 0x00000000ff00723e */ /* 0x000fc800000000ff */
[----:B------:R-:W-:Y:S01]  /*0c80*/  PRMT R18, R0, 0x7610, R18 ;  /* 0x0000761000127816 */ /* 0x000fe20000000012 */
[----:B------:R-:W-:Y:S06]  /*0c90*/  BRA `(.L_x_34280) ;  /* 0x0000000400287947 */ /* 0x000fec0003800000 */
.L_x_34293:
        /* <DEDUP_REMOVED lines=21> */
.L_x_34302:
[----:B------:R-:W-:Y:S05]  /*0df0*/  BSYNC.RECONVERGENT B1 ;  /* 0x0000000000017941 */ /* 0x000fea0003800200 */
.L_x_34301:
[----:B------:R-:W-:Y:S01]  /*0e00*/  IMAD.SHL.U32 R0, R0, 0x200000, RZ ;  /* 0x0020000000007824 */ /* 0x000fe200078e00ff */
[----:B------:R-:W-:-:S04]  /*0e10*/  LEA R2, R2, 0x37800000, 0x17 ;  /* 0x3780000002027811 */ /* 0x000fc800078eb8ff */
[----:B------:R-:W-:-:S07]  /*0e20*/  LOP3.LUT R0, R2, R0, R7, 0xfe, !PT ;  /* 0x0000000002007212 */ /* 0x000fce00078efe07 */
.L_x_34300:
[----:B------:R-:W-:Y:S05]  /*0e30*/  BSYNC.RECONVERGENT B0 ;  /* 0x0000000000007941 */ /* 0x000fea0003800200 */
.L_x_34299:
[----:B------:R-:W-:-:S04]  /*0e40*/  F2FP.F16.F32.PACK_AB R0, RZ, R0 ;  /* 0x00000000ff00723e */ /* 0x000fc800000000ff */
[----:B------:R-:W-:Y:S01]  /*0e50*/  PRMT R18, R0, 0x7610, R18 ;  /* 0x0000761000127816 */ /* 0x000fe20000000012 */
[----:B------:R-:W-:Y:S06]  /*0e60*/  BRA `(.L_x_34280) ;  /* 0x0000000000b47947 */ /* 0x000fec0003800000 */
.L_x_34292:
[----:B------:R-:W-:-:S09]  /*0e70*/  UISETP.NE.AND UP0, UPT, UR4, 0x1c, UPT ;  /* 0x0000001c0400788c */ /* 0x000fd2000bf05270 */
[----:B------:R-:W-:Y:S05]  /*0e80*/  BRA.U !UP0, `(.L_x_34303) ;  /* 0x00000001089c7547 */ /* 0x000fea000b800000 */
[----:B------:R-:W-:-:S09]  /*0e90*/  UISETP.NE.AND UP0, UPT, UR4, 0x1d, UPT ;  /* 0x0000001d0400788c */ /* 0x000fd2000bf05270 */
[----:B------:R-:W-:Y:S05]  /*0ea0*/  BRA.U !UP0, `(.L_x_34304) ;  /* 0x0000000108807547 */ /* 0x000fea000b800000 */
[----:B------:R-:W-:-:S09]  /*0eb0*/  UISETP.NE.AND UP0, UPT, UR4, 0x2c, UPT ;  /* 0x0000002c0400788c */ /* 0x000fd2000bf05270 */
[----:B------:R-:W-:Y:S05]  /*0ec0*/  BRA.U !UP0, `(.L_x_34305) ;  /* 0x0000000108487547 */ /* 0x000fea000b800000 */
.L_x_34279:
        /* <DEDUP_REMOVED lines=16> */
.L_x_34306:
[----:B------:R-:W-:Y:S01]  /*0fd0*/  PRMT R18, RZ, 0x7610, R18 ;  /* 0x00007610ff127816 */ /* 0x000fe20000000012 */
[----:B------:R-:W-:Y:S06]  /*0fe0*/  BRA `(.L_x_34280) ;  /* 0x0000000000547947 */ /* 0x000fec0003800000 */
.L_x_34305:
        /* <DEDUP_REMOVED lines=8> */
.L_x_34308:
[----:B------:R-:W-:Y:S05]  /*1070*/  BSYNC.RECONVERGENT B0 ;  /* 0x0000000000007941 */ /* 0x000fea0003800200 */
.L_x_34307:
[----:B------:R-:W-:-:S04]  /*1080*/  F2FP.F16.F32.PACK_AB R0, RZ, R0 ;  /* 0x00000000ff00723e */ /* 0x000fc800000000ff */
[----:B------:R-:W-:Y:S01]  /*1090*/  PRMT R18, R0, 0x7610, R18 ;  /* 0x0000761000127816 */ /* 0x000fe20000000012 */
[----:B------:R-:W-:Y:S06]  /*10a0*/  BRA `(.L_x_34280) ;  /* 0x0000000000247947 */ /* 0x000fec0003800000 */
.L_x_34304:
[----:B------:R-:W2:Y:S02]  /*10b0*/  LDG.E.64 R2, desc[UR36][R2.64] ;  /* 0x0000002402027981 */ /* 0x000ea4000c1e1b00 */
[----:B--2---:R-:W0:Y:S02]  /*10c0*/  I2F.U64 R0, R2 ;  /* 0x0000000200007312 */ /* 0x004e240000301000 */
[----:B0-----:R-:W-:-:S04]  /*10d0*/  F2FP.F16.F32.PACK_AB R0, RZ, R0 ;  /* 0x00000000ff00723e */ /* 0x001fc800000000ff */
[----:B------:R-:W-:Y:S01]  /*10e0*/  PRMT R18, R0, 0x7610, R18 ;  /* 0x0000761000127816 */ /* 0x000fe20000000012 */
[----:B------:R-:W-:Y:S06]  /*10f0*/  BRA `(.L_x_34280) ;  /* 0x0000000000107947 */ /* 0x000fec0003800000 */
.L_x_34303:
[----:B------:R-:W2:Y:S02]  /*1100*/  LDG.E R2, desc[UR36][R2.64] ;  /* 0x0000002402027981 */ /* 0x000ea4000c1e1900 */
[----:B--2---:R-:W-:-:S04]  /*1110*/  I2FP.F32.U32 R0, R2 ;  /* 0x0000000200007245 */ /* 0x004fc80000201000 */
[----:B------:R-:W-:-:S04]  /*1120*/  F2FP.F16.F32.PACK_AB R0, RZ, R0 ;  /* 0x00000000ff00723e */ /* 0x000fc800000000ff */
[----:B------:R-:W-:-:S07]  /*1130*/  PRMT R18, R0, 0x7610, R18 ;  /* 0x0000761000127816 */ /* 0x000fce0000000012 */
.L_x_34280:
[----:B------:R-:W-:-:S07]  /*1140*/  VIADD R23, R19, 0x80 ;  /* 0x0000008013177836 */ /* 0x000fce0000000000 */
.L_x_34274:
[----:B------:R-:W-:Y:S05]  /*1150*/  BSYNC.RECONVERGENT B6 ;  /* 0x0000000000067941 */ /* 0x000fea0003800200 */
.L_x_34273:
        /* <DEDUP_REMOVED lines=26> */
.L_x_34314:
[----:B------:R-:W2:Y:S02]  /*1300*/  LDG.E.U8 R2, desc[UR36][R2.64] ;  /* 0x0000002402027981 */ /* 0x000ea4000c1e1100 */
[----:B--2---:R-:W-:-:S04]  /*1310*/  I2FP.F32.U32 R0, R2 ;  /* 0x0000000200007245 */ /* 0x004fc80000201000 */
[----:B------:R-:W-:-:S04]  /*1320*/  F2FP.F16.F32.PACK_AB R0, RZ, R0 ;  /* 0x00000000ff00723e */ /* 0x000fc800000000ff */
[----:B------:R-:W-:Y:S01]  /*1330*/  PRMT R22, R0, 0x7610, R22 ;  /* 0x0000761000167816 */ /* 0x000fe20000000016 */
[----:B------:R-:W-:Y:S06]  /*1340*/  BRA `(.L_x_34316) ;  /* 0x0000000c00b47947 */ /* 0x000fec0003800000 */
.L_x_34313:
        /* <DEDUP_REMOVED lines=11> */
.L_x_34318:
[----:B------:R-:W2:Y:S02]  /*1400*/  LDG.E R2, desc[UR36][R2.64] ;  /* 0x0000002402027981 */ /* 0x000ea4000c1e1900 */
[----:B--2---:R-:W-:-:S04]  /*1410*/  I2FP.F32.S32 R0, R2 ;  /* 0x0000000200007245 */ /* 0x004fc80000201400 */
[----:B------:R-:W-:-:S04]  /*1420*/  F2FP.F16.F32.PACK_AB R0, RZ, R0 ;  /* 0x00000000ff00723e */ /* 0x000fc800000000ff */
[----:B------:R-:W-:Y:S01]  /*1430*/  PRMT R22, R0, 0x7610, R22 ;  /* 0x0000761000167816 */ /* 0x000fe20000000016 */
[----:B------:R-:W-:Y:S06]  /*1440*/  BRA `(.L_x_34316) ;  /* 0x0000000c00747947 */ /* 0x000fec0003800000 */
.L_x_34317:
[----:B------:R-:W2:Y:S02]  /*1450*/  LDG.E.U16 R2, desc[UR36][R2.64] ;  /* 0x0000002402027981 */ /* 0x000ea4000c1e1500 */
[----:B--2---:R-:W0:Y:S02]  /*1460*/  I2F.S16 R0, R2 ;  /* 0x0000000200007306 */ /* 0x004e240000101400 */
[----:B0-----:R-:W-:-:S04]  /*1470*/  F2FP.F16.F32.PACK_AB R0, RZ, R0 ;  /* 0x00000000ff00723e */ /* 0x001fc800000000ff */
[----:B------:R-:W-:Y:S01]  /*1480*/  PRMT R22, R0, 0x7610, R22 ;  /* 0x0000761000167816 */ /* 0x000fe20000000016 */
[----:B------:R-:W-:Y:S06]  /*1490*/  BRA `(.L_x_34316) ;  /* 0x0000000c00607947 */ /* 0x000fec0003800000 */
.L_x_34312:
        /* <DEDUP_REMOVED lines=9> */
.L_x_34320:
[----:B------:R0:W5:Y:S01]  /*1530*/  LDG.E.U16 R22, desc[UR36][R2.64] ;  /* 0x0000002402167981 */ /* 0x000162000c1e1500 */
[----:B------:R-:W-:Y:S05]  /*1540*/  BRA `(.L_x_34316) ;  /* 0x0000000c00347947 */ /* 0x000fea0003800000 */
.L_x_34319:
        /* <DEDUP_REMOVED lines=9> */
.L_x_34322:
[----:B------:R1:W5:Y:S01]  /*15e0*/  LDG.E.U16 R22, desc[UR36][R2.64] ;  /* 0x0000002402167981 */ /* 0x000362000c1e1500 */
[----:B------:R-:W-:Y:S05]  /*15f0*/  BRA `(.L_x_34316) ;  /* 0x0000000c00087947 */ /* 0x000fea0003800000 */
.L_x_34321:
        /* <DEDUP_REMOVED lines=9> */
.L_x_34311:
        /* <DEDUP_REMOVED lines=14> */
.L_x_34325:
        /* <DEDUP_REMOVED lines=9> */
.L_x_34324:
        /* <DEDUP_REMOVED lines=27> */
.L_x_34327:
        /* <DEDUP_REMOVED lines=14> */
.L_x_34326:
[----:B------:R-:W2:Y:S02]  /*1a90*/  LDG.E.U16 R0, desc[UR36][R2.64] ;  /* 0x0000002402007981 */ /* 0x000ea4000c1e1500 */
[----:B--2---:R-:W-:-:S05]  /*1aa0*/  IMAD.U32 R0, R0, 0x10000, RZ ;  /* 0x0001000000007824 */ /* 0x004fca00078e00ff */
[----:B------:R-:W-:-:S04]  /*1ab0*/  F2FP.F16.F32.PACK_AB R0, RZ, R0 ;  /* 0x00000000ff00723e */ /* 0x000fc800000000ff */
[----:B------:R-:W-:Y:S01]  /*1ac0*/  PRMT R22, R0, 0x7610, R22 ;  /* 0x0000761000167816 */ /* 0x000fe20000000016 */
[----:B------:R-:W-:Y:S06]  /*1ad0*/  BRA `(.L_x_34316) ;  /* 0x0000000400d07947 */ /* 0x000fec0003800000 */
.L_x_34323:
        /* <DEDUP_REMOVED lines=13> */
.L_x_34330:
        /* <DEDUP_REMOVED lines=21> */
.L_x_34334:
[----:B------:R-:W-:Y:S05]  /*1d00*/  BSYNC.RECONVERGENT B1 ;  /* 0x0000000000017941 */ /* 0x000fea0003800200 */
.L_x_34333:
[----:B------:R-:W-:Y:S01]  /*1d10*/  IMAD.SHL.U32 R0, R0, 0x100000, RZ ;  /* 0x0010000000007824 */ /* 0x000fe200078e00ff */
[----:B------:R-:W-:-:S04]  /*1d20*/  LEA R2, R2, 0x3b800000, 0x17 ;  /* 0x3b80000002027811 */ /* 0x000fc800078eb8ff */
[----:B------:R-:W-:-:S07]  /*1d30*/  LOP3.LUT R0, R2, R0, R7, 0xfe, !PT ;  /* 0x0000000002007212 */ /* 0x000fce00078efe07 */
.L_x_34332:
[----:B------:R-:W-:Y:S05]  /*1d40*/  BSYNC.RECONVERGENT B0 ;  /* 0x0000000000007941 */ /* 0x000fea0003800200 */
.L_x_34331:
[----:B------:R-:W-:-:S04]  /*1d50*/  F2FP.F16.F32.PACK_AB R0, RZ, R0 ;  /* 0x00000000ff00723e */ /* 0x000fc800000000ff */
[----:B------:R-:W-:Y:S01]  /*1d60*/  PRMT R22, R0, 0x7610, R22 ;  /* 0x0000761000167816 */ /* 0x000fe20000000016 */
[----:B------:R-:W-:Y:S06]  /*1d70*/  BRA `(.L_x_34316) ;  /* 0x0000000400287947 */ /* 0x000fec0003800000 */
.L_x_34329:
        /* <DEDUP_REMOVED lines=21> */
.L_x_34338:
[----:B------:R-:W-:Y:S05]  /*1ed0*/  BSYNC.RECONVERGENT B1 ;  /* 0x0000000000017941 */ /* 0x000fea0003800200 */
.L_x_34337:
[----:B------:R-:W-:Y:S01]  /*1ee0*/  IMAD.SHL.U32 R0, R0, 0x200000, RZ ;  /* 0x0020000000007824 */ /* 0x000fe200078e00ff */
[----:B------:R-:W-:-:S04]  /*1ef0*/  LEA R2, R2, 0x37800000, 0x17 ;  /* 0x3780000002027811 */ /* 0x000fc800078eb8ff */
[----:B------:R-:W-:-:S07]  /*1f00*/  LOP3.LUT R0, R2, R0, R7, 0xfe, !PT ;  /* 0x0000000002007212 */ /* 0x000fce00078efe07 */
.L_x_34336:
[----:B------:R-:W-:Y:S05]  /*1f10*/  BSYNC.RECONVERGENT B0 ;  /* 0x0000000000007941 */ /* 0x000fea0003800200 */
.L_x_34335:
[----:B------:R-:W-:-:S04]  /*1f20*/  F2FP.F16.F32.PACK_AB R0, RZ, R0 ;  /* 0x00000000ff00723e */ /* 0x000fc800000000ff */
[----:B------:R-:W-:Y:S01]  /*1f30*/  PRMT R22, R0, 0x7610, R22 ;  /* 0x0000761000167816 */ /* 0x000fe20000000016 */
[----:B------:R-:W-:Y:S06]  /*1f40*/  BRA `(.L_x_34316) ;  /* 0x0000000000b47947 */ /* 0x000fec0003800000 */
.L_x_34328:
        /* <DEDUP_REMOVED lines=14> */
.L_x_34342:
[----:B------:R-:W-:Y:S05]  /*2030*/  BSYNC.RECONVERGENT B0 ;  /* 0x0000000000007941 */ /* 0x000fea0003800200 */
.L_x_34341:
[----:B------:R-:W-:-:S04]  /*2040*/  F2FP.F16.F32.PACK_AB R0, RZ, R0 ;  /* 0x00000000ff00723e */ /* 0x000fc800000000ff */
[----:B------:R-:W-:Y:S01]  /*2050*/  PRMT R22, R0, 0x7610, R22 ;  /* 0x0000761000167816 */ /* 0x000fe20000000016 */
[----:B------:R-:W-:Y:S06]  /*2060*/  BRA `(.L_x_34316) ;  /* 0x00000000006c7947 */ /* 0x000fec0003800000 */
.L_x_34315:
        /* <DEDUP_REMOVED lines=16> */
.L_x_34343:
[----:B------:R-:W-:Y:S01]  /*2170*/  PRMT R22, RZ, 0x7610, R22 ;  /* 0x00007610ff167816 */ /* 0x000fe20000000016 */
[----:B------:R-:W-:Y:S06]  /*2180*/  BRA `(.L_x_34316) ;  /* 0x0000000000247947 */ /* 0x000fec0003800000 */
.L_x_34340:
[----:B------:R-:W2:Y:S02]  /*2190*/  LDG.E.64 R2, desc[UR36][R2.64] ;  /* 0x0000002402027981 */ /* 0x000ea4000c1e1b00 */
[----:B--2---:R-:W0:Y:S02]  /*21a0*/  I2F.U64 R0, R2 ;  /* 0x0000000200007312 */ /* 0x004e240000301000 */
[----:B0-----:R-:W-:-:S04]  /*21b0*/  F2FP.F16.F32.PACK_AB R0, RZ, R0 ;  /* 0x00000000ff00723e */ /* 0x001fc800000000ff */
[----:B------:R-:W-:Y:S01]  /*21c0*/  PRMT R22, R0, 0x7610, R22 ;  /* 0x0000761000167816 */ /* 0x000fe20000000016 */
[----:B------:R-:W-:Y:S06]  /*21d0*/  BRA `(.L_x_34316) ;  /* 0x0000000000107947 */ /* 0x000fec0003800000 */
.L_x_34339:
[----:B------:R-:W2:Y:S02]  /*21e0*/  LDG.E R2, desc[UR36][R2.64] ;  /* 0x0000002402027981 */ /* 0x000ea4000c1e1900 */
[----:B--2---:R-:W-:-:S04]  /*21f0*/  I2FP.F32.U32 R0, R2 ;  /* 0x0000000200007245 */ /* 0x004fc80000201000 */
[----:B------:R-:W-:-:S04]  /*2200*/  F2FP.F16.F32.PACK_AB R0, RZ, R0 ;  /* 0x00000000ff00723e */ /* 0x000fc800000000ff */
[----:B------:R-:W-:-:S07]  /*2210*/  PRMT R22, R0, 0x7610, R22 ;  /* 0x0000761000167816 */ /* 0x000fce0000000016 */
.L_x_34316:
[----:B------:R-:W-:-:S07]  /*2220*/  VIADD R23, R23, 0x80 ;  /* 0x0000008017177836 */ /* 0x000fce0000000000 */
.L_x_34310:
[----:B------:R-:W-:Y:S05]  /*2230*/  BSYNC.RECONVERGENT B6 ;  /* 0x0000000000067941 */ /* 0x000fea0003800200 */
.L_x_34309:
        /* <DEDUP_REMOVED lines=26> */
.L_x_34349:
[----:B------:R-:W2:Y:S02]  /*23e0*/  LDG.E.U8 R2, desc[UR36][R2.64] ;  /* 0x0000002402027981 */ /* 0x000ea4000c1e1100 */
[----:B--2---:R-:W-:-:S04]  /*23f0*/  I2FP.F32.U32 R0, R2 ;  /* 0x0000000200007245 */ /* 0x004fc80000201000 */
[----:B------:R-:W-:-:S04]  /*2400*/  F2FP.F16.F32.PACK_AB R0, RZ, R0 ;  /* 0x00000000ff00723e */ /* 0x000fc800000000ff */
[----:B------:R-:W-:Y:S01]  /*2410*/  PRMT R24, R0, 0x7610, R24 ;  /* 0x0000761000187816 */ /* 0x000fe20000000018 */
[----:B------:R-:W-:Y:S06]  /*2420*/  BRA `(.L_x_34351) ;  /* 0x0000000c00b47947 */ /* 0x000fec0003800000 */
.L_x_34348:
        /* <DEDUP_REMOVED lines=11> */
.L_x_34353:
[----:B------:R-:W2:Y:S02]  /*24e0*/  LDG.E R2, desc[UR36][R2.64] ;  /* 0x0000002402027981 */ /* 0x000ea4000c1e1900 */
[----:B--2---:R-:W-:-:S04]  /*24f0*/  I2FP.F32.S32 R0, R2 ;  /* 0x0000000200007245 */ /* 0x004fc80000201400 */
[----:B------:R-:W-:-:S04]  /*2500*/  F2FP.F16.F32.PACK_AB R0, RZ, R0 ;  /* 0x00000000ff00723e */ /* 0x000fc800000000ff */
[----:B------:R-:W-:Y:S01]  /*2510*/  PRMT R24, R0, 0x7610, R24 ;  /* 0x0000761000187816 */ /* 0x000fe20000000018 */
[----:B------:R-:W-:Y:S06]  /*2520*/  BRA `(.L_x_34351) ;  /* 0x0000000c00747947 */ /* 0x000fec0003800000 */
.L_x_34352:
[----:B------:R-:W2:Y:S02]  /*2530*/  LDG.E.U16 R2, desc[UR36][R2.64] ;  /* 0x0000002402027981 */ /* 0x000ea4000c1e1500 */
[----:B--2---:R-:W0:Y:S02]  /*2540*/  I2F.S16 R0, R2 ;  /* 0x0000000200007306 */ /* 0x004e240000101400 */
[----:B0-----:R-:W-:-:S04]  /*2550*/  F2FP.F16.F32.PACK_AB R0, RZ, R0 ;  /* 0x00000000ff00723e */ /* 0x001fc800000000ff */
[----:B------:R-:W-:Y:S01]  /*2560*/  PRMT R24, R0, 0x7610, R24 ;  /* 0x0000761000187816 */ /* 0x000fe20000000018 */
[----:B------:R-:W-:Y:S06]  /*2570*/  BRA `(.L_x_34351) ;  /* 0x0000000c00607947 */ /* 0x000fec0003800000 */
.L_x_34347:
        /* <DEDUP_REMOVED lines=9> */
.L_x_34355:
[----:B------:R0:W5:Y:S01]  /*2610*/  LDG.E.U16 R24, desc[UR36][R2.64] ;  /* 0x0000002402187981 */ /* 0x000162000c1e1500 */
[----:B------:R-:W-:Y:S05]  /*2620*/  BRA `(.L_x_34351) ;  /* 0x0000000c00347947 */ /* 0x000fea0003800000 */
.L_x_34354:
        /* <DEDUP_REMOVED lines=9> */
.L_x_34357:
[----:B------:R1:W5:Y:S01]  /*26c0*/  LDG.E.U16 R24, desc[UR36][R2.64] ;  /* 0x0000002402187981 */ /* 0x000362000c1e1500 */
[----:B------:R-:W-:Y:S05]  /*26d0*/  BRA `(.L_x_34351) ;  /* 0x0000000c00087947 */ /* 0x000fea0003800000 */
.L_x_34356:
        /* <DEDUP_REMOVED lines=9> */
.L_x_34346:
        /* <DEDUP_REMOVED lines=14> */
.L_x_34360:
        /* <DEDUP_REMOVED lines=9> */
.L_x_34359:
        /* <DEDUP_REMOVED lines=27> */
.L_x_34362:
        /* <DEDUP_REMOVED lines=14> */
.L_x_34361:
[----:B------:R-:W2:Y:S02]  /*2b70*/  LDG.E.U16 R0, desc[UR36][R2.64] ;  /* 0x0000002402007981 */ /* 0x000ea4000c1e1500 */
[----:B--2---:R-:W-:-:S05]  /*2b80*/  IMAD.U32 R0, R0, 0x10000, RZ ;  /* 0x0001000000007824 */ /* 0x004fca00078e00ff */
[----:B------:R-:W-:-:S04]  /*2b90*/  F2FP.F16.F32.PACK_AB R0, RZ, R0 ;  /* 0x00000000ff00723e */ /* 0x000fc800000000ff */
[----:B------:R-:W-:Y:S01]  /*2ba0*/  PRMT R24, R0, 0x7610, R24 ;  /* 0x0000761000187816 */ /* 0x000fe20000000018 */
[----:B------:R-:W-:Y:S06]  /*2bb0*/  BRA `(.L_x_34351) ;  /* 0x0000000400d07947 */ /* 0x000fec0003800000 */
.L_x_34358:
        /* <DEDUP_REMOVED lines=13> */
.L_x_34365:
        /* <DEDUP_REMOVED lines=21> */
.L_x_34369:
[----:B------:R-:W-:Y:S05]  /*2de0*/  BSYNC.RECONVERGENT B1 ;  /* 0x0000000000017941 */ /* 0x000fea0003800200 */
.L_x_34368:
[----:B------:R-:W-:Y:S01]  /*2df0*/  IMAD.SHL.U32 R0, R0, 0x100000, RZ ;  /* 0x0010000000007824 */ /* 0x000fe200078e00ff */
[----:B------:R-:W-:-:S04]  /*2e00*/  LEA R2, R2, 0x3b800000, 0x17 ;  /* 0x3b80000002027811 */ /* 0x000fc800078eb8ff */
[----:B------:R-:W-:-:S07]  /*2e10*/  LOP3.LUT R0, R2, R0, R7, 0xfe, !PT ;  /* 0x0000000002007212 */ /* 0x000fce00078efe07 */
.L_x_34367:
[----:B------:R-:W-:Y:S05]  /*2e20*/  BSYNC.RECONVERGENT B0 ;  /* 0x0000000000007941 */ /* 0x000fea0003800200 */
.L_x_34366:
[----:B------:R-:W-:-:S04]  /*2e30*/  F2FP.F16.F32.PACK_AB R0, RZ, R0 ;  /* 0x00000000ff00723e */ /* 0x000fc800000000ff */
[----:B------:R-:W-:Y:S01]  /*2e40*/  PRMT R24, R0, 0x7610, R24 ;  /* 0x0000761000187816 */ /* 0x000fe20000000018 */
[----:B------:R-:W-:Y:S06]  /*2e50*/  BRA `(.L_x_34351) ;  /* 0x0000000400287947 */ /* 0x000fec0003800000 */
.L_x_34364:
        /* <DEDUP_REMOVED lines=21> */
.L_x_34373:
[----:B------:R-:W-:Y:S05]  /*2fb0*/  BSYNC.RECONVERGENT B1 ;  /* 0x0000000000017941 */ /* 0x000fea0003800200 */
.L_x_34372:
[----:B------:R-:W-:Y:S01]  /*2fc0*/  IMAD.SHL.U32 R0, R0, 0x200000, RZ ;  /* 0x0020000000007824 */ /* 0x000fe200078e00ff */
[----:B------:R-:W-:-:S04]  /*2fd0*/  LEA R2, R2, 0x37800000, 0x17 ;  /* 0x3780000002027811 */ /* 0x000fc800078eb8ff */
[----:B------:R-:W-:-:S07]  /*2fe0*/  LOP3.LUT R0, R2, R0, R7, 0xfe, !PT ;  /* 0x0000000002007212 */ /* 0x000fce00078efe07 */
.L_x_34371:
[----:B------:R-:W-:Y:S05]  /*2ff0*/  BSYNC.RECONVERGENT B0 ;  /* 0x0000000000007941 */ /* 0x000fea0003800200 */
.L_x_34370:
[----:B------:R-:W-:-:S04]  /*3000*/  F2FP.F16.F32.PACK_AB R0, RZ, R0 ;  /* 0x00000000ff00723e */ /* 0x000fc800000000ff */
[----:B------:R-:W-:Y:S01]  /*3010*/  PRMT R24, R0, 0x7610, R24 ;  /* 0x0000761000187816 */ /* 0x000fe20000000018 */
[----:B------:R-:W-:Y:S06]  /*3020*/  BRA `(.L_x_34351) ;  /* 0x0000000000b47947 */ /* 0x000fec0003800000 */
.L_x_34363:
        /* <DEDUP_REMOVED lines=14> */
.L_x_34377:
[----:B------:R-:W-:Y:S05]  /*3110*/  BSYNC.RECONVERGENT B0 ;  /* 0x0000000000007941 */ /* 0x000fea0003800200 */
.L_x_34376:
[----:B------:R-:W-:-:S04]  /*3120*/  F2FP.F16.F32.PACK_AB R0, RZ, R0 ;  /* 0x00000000ff00723e */ /* 0x000fc800000000ff */
[----:B------:R-:W-:Y:S01]  /*3130*/  PRMT R24, R0, 0x7610, R24 ;  /* 0x0000761000187816 */ /* 0x000fe20000000018 */
[----:B------:R-:W-:Y:S06]  /*3140*/  BRA `(.L_x_34351) ;  /* 0x00000000006c7947 */ /* 0x000fec0003800000 */
.L_x_34350:
        /* <DEDUP_REMOVED lines=16> */
.L_x_34378:
[----:B------:R-:W-:Y:S01]  /*3250*/  PRMT R24, RZ, 0x7610, R24 ;  /* 0x00007610ff187816 */ /* 0x000fe20000000018 */
[----:B------:R-:W-:Y:S06]  /*3260*/  BRA `(.L_x_34351) ;  /* 0x0000000000247947 */ /* 0x000fec0003800000 */
.L_x_34375:
[----:B------:R-:W2:Y:S02]  /*3270*/  LDG.E.64 R2, desc[UR36][R2.64] ;  /* 0x0000002402027981 */ /* 0x000ea4000c1e1b00 */
[----:B--2---:R-:W0:Y:S02]  /*3280*/  I2F.U64 R0, R2 ;  /* 0x0000000200007312 */ /* 0x004e240000301000 */
[----:B0-----:R-:W-:-:S04]  /*3290*/  F2FP.F16.F32.PACK_AB R0, RZ, R0 ;  /* 0x00000000ff00723e */ /* 0x001fc800000000ff */
[----:B------:R-:W-:Y:S01]  /*32a0*/  PRMT R24, R0, 0x7610, R24 ;  /* 0x0000761000187816 */ /* 0x000fe20000000018 */
[----:B------:R-:W-:Y:S06]  /*32b0*/  BRA `(.L_x_34351) ;  /* 0x0000000000107947 */ /* 0x000fec0003800000 */
.L_x_34374:
[----:B------:R-:W2:Y:S02]  /*32c0*/  LDG.E R2, desc[UR36][R2.64] ;  /* 0x0000002402027981 */ /* 0x000ea4000c1e1900 */
[----:B--2---:R-:W-:-:S04]  /*32d0*/  I2FP.F32.U32 R0, R2 ;  /* 0x0000000200007245 */ /* 0x004fc80000201000 */
[----:B------:R-:W-:-:S04]  /*32e0*/  F2FP.F16.F32.PACK_AB R0, RZ, R0 ;  /* 0x00000000ff00723e */ /* 0x000fc800000000ff */
[----:B------:R-:W-:-:S07]  /*32f0*/  PRMT R24, R0, 0x7610, R24 ;  /* 0x0000761000187816 */ /* 0x000fce0000000018 */
.L_x_34351:
[----:B------:R-:W-:-:S07]  /*3300*/  VIADD R23, R23, 0x80 ;  /* 0x0000008017177836 */ /* 0x000fce0000000000 */
.L_x_34345:
[----:B------:R-:W-:Y:S05]  /*3310*/  BSYNC.RECONVERGENT B6 ;  /* 0x0000000000067941 */ /* 0x000fea0003800200 */
.L_x_34344:
        /* <DEDUP_REMOVED lines=25> */
.L_x_34384:
[----:B------:R-:W2:Y:S02]  /*34b0*/  LDG.E.U8 R2, desc[UR36][R2.64] ;  /* 0x0000002402027981 */ /* 0x000ea4000c1e1100 */
[----:B--2---:R-:W-:-:S04]  /*34c0*/  I2FP.F32.U32 R0, R2 ;  /* 0x0000000200007245 */ /* 0x004fc80000201000 */
[----:B------:R-:W-:Y:S01]  /*34d0*/  F2FP.F16.F32.PACK_AB R0, RZ, R0 ;  /* 0x00000000ff00723e */ /* 0x000fe200000000ff */
[----:B------:R-:W-:Y:S06]  /*34e0*/  BRA `(.L_x_34380) ;  /* 0x0000000c007c7947 */ /* 0x000fec0003800000 */
.L_x_34383:
        /* <DEDUP_REMOVED lines=10> */
.L_x_34387:
[----:B------:R-:W2:Y:S02]  /*3590*/  LDG.E R2, desc[UR36][R2.64] ;  /* 0x0000002402027981 */ /* 0x000ea4000c1e1900 */
[----:B--2---:R-:W-:-:S04]  /*35a0*/  I2FP.F32.S32 R0, R2 ;  /* 0x0000000200007245 */ /* 0x004fc80000201400 */
[----:B------:R-:W-:Y:S01]  /*35b0*/  F2FP.F16.F32.PACK_AB R0, RZ, R0 ;  /* 0x00000000ff00723e */ /* 0x000fe200000000ff */
[----:B------:R-:W-:Y:S06]  /*35c0*/  BRA `(.L_x_34380) ;  /* 0x0000000c00447947 */ /* 0x000fec0003800000 */
.L_x_34386:
[----:B------:R-:W2:Y:S02]  /*35d0*/  LDG.E.U16 R2, desc[UR36][R2.64] ;  /* 0x0000002402027981 */ /* 0x000ea4000c1e1500 */
[----:B--2---:R-:W0:Y:S02]  /*35e0*/  I2F.S16 R0, R2 ;  /* 0x0000000200007306 */ /* 0x004e240000101400 */
[----:B0-----:R-:W-:Y:S01]  /*35f0*/  F2FP.F16.F32.PACK_AB R0, RZ, R0 ;  /* 0x00000000ff00723e */ /* 0x001fe200000000ff */
[----:B------:R-:W-:Y:S06]  /*3600*/  BRA `(.L_x_34380) ;  /* 0x0000000c00347947 */ /* 0x000fec0003800000 */
.L_x_34382:
        /* <DEDUP_REMOVED lines=9> */
.L_x_34389:
[----:B------:R2:W5:Y:S01]  /*36a0*/  LDG.E.U16 R0, desc[UR36][R2.64] ;  /* 0x0000002402007981 */ /* 0x000562000c1e1500 */
[----:B------:R-:W-:Y:S05]  /*36b0*/  BRA `(.L_x_34380) ;  /* 0x0000000c00087947 */ /* 0x000fea0003800000 */
.L_x_34388:
        /* <DEDUP_REMOVED lines=9> */
.L_x_34391:
[----:B------:R3:W5:Y:S01]  /*3750*/  LDG.E.U16 R0, desc[UR36][R2.64] ;  /* 0x0000002402007981 */ /* 0x000762000c1e1500 */
[----:B------:R-:W-:Y:S05]  /*3760*/  BRA `(.L_x_34380) ;  /* 0x0000000800dc7947 */ /* 0x000fea0003800000 */
.L_x_34390:
        /* <DEDUP_REMOVED lines=8> */
.L_x_34381:
        /* <DEDUP_REMOVED lines=13> */
.L_x_34394:
        /* <DEDUP_REMOVED lines=8> */
.L_x_34393:
        /* <DEDUP_REMOVED lines=27> */
.L_x_34396:
        /* <DEDUP_REMOVED lines=13> */
.L_x_34395:
[----:B------:R-:W2:Y:S02]  /*3bc0*/  LDG.E.U16 R0, desc[UR36][R2.64] ;  /* 0x0000002402007981 */ /* 0x000ea4000c1e1500 */
[----:B--2---:R-:W-:-:S05]  /*3bd0*/  IMAD.U32 R0, R0, 0x10000, RZ ;  /* 0x0001000000007824 */ /* 0x004fca00078e00ff */
[----:B------:R-:W-:Y:S01]  /*3be0*/  F2FP.F16.F32.PACK_AB R0, RZ, R0 ;  /* 0x00000000ff00723e */ /* 0x000fe200000000ff */
[----:B------:R-:W-:Y:S06]  /*3bf0*/  BRA `(.L_x_34380) ;  /* 0x0000000400b87947 */ /* 0x000fec0003800000 */
.L_x_34392:
        /* <DEDUP_REMOVED lines=12> */
.L_x_34399:
        /* <DEDUP_REMOVED lines=21> */
.L_x_34403:
[----:B------:R-:W-:Y:S05]  /*3e10*/  BSYNC.RECONVERGENT B1 ;  /* 0x0000000000017941 */ /* 0x000fea0003800200 */
.L_x_34402:
[----:B------:R-:W-:Y:S01]  /*3e20*/  IMAD.SHL.U32 R0, R0, 0x100000, RZ ;  /* 0x0010000000007824 */ /* 0x000fe200078e00ff */
[----:B------:R-:W-:-:S04]  /*3e30*/  LEA R2, R2, 0x3b800000, 0x17 ;  /* 0x3b80000002027811 */ /* 0x000fc800078eb8ff */
[----:B------:R-:W-:-:S07]  /*3e40*/  LOP3.LUT R0, R2, R0, R7, 0xfe, !PT ;  /* 0x0000000002007212 */ /* 0x000fce00078efe07 */
.L_x_34401:
[----:B------:R-:W-:Y:S05]  /*3e50*/  BSYNC.RECONVERGENT B0 ;  /* 0x0000000000007941 */ /* 0x000fea0003800200 */
.L_x_34400:
[----:B------:R-:W-:Y:S01]  /*3e60*/  F2FP.F16.F32.PACK_AB R0, RZ, R0 ;  /* 0x00000000ff00723e */ /* 0x000fe200000000ff */
[----:B------:R-:W-:Y:S06]  /*3e70*/  BRA `(.L_x_34380) ;  /* 0x0000000400187947 */ /* 0x000fec0003800000 */
.L_x_34398:
        /* <DEDUP_REMOVED lines=21> */
.L_x_34407:
[----:B------:R-:W-:Y:S05]  /*3fd0*/  BSYNC.RECONVERGENT B1 ;  /* 0x0000000000017941 */ /* 0x000fea0003800200 */
.L_x_34406:
[----:B------:R-:W-:Y:S01]  /*3fe0*/  IMAD.SHL.U32 R0, R0, 0x200000, RZ ;  /* 0x0020000000007824 */ /* 0x000fe200078e00ff */
[----:B------:R-:W-:-:S04]  /*3ff0*/  LEA R2, R2, 0x37800000, 0x17 ;  /* 0x3780000002027811 */ /* 0x000fc800078eb8ff */
[----:B------:R-:W-:-:S07]  /*4000*/  LOP3.LUT R0, R2, R0, R7, 0xfe, !PT ;  /* 0x0000000002007212 */ /* 0x000fce00078efe07 */
.L_x_34405:
[----:B------:R-:W-:Y:S05]  /*4010*/  BSYNC.RECONVERGENT B0 ;  /* 0x0000000000007941 */ /* 0x000fea0003800200 */
.L_x_34404:
[----:B------:R-:W-:Y:S01]  /*4020*/  F2FP.F16.F32.PACK_AB R0, RZ, R0 ;  /* 0x00000000ff00723e */ /* 0x000fe200000000ff */
[----:B------:R-:W-:Y:S06]  /*4030*/  BRA `(.L_x_34380) ;  /* 0x0000000000a87947 */ /* 0x000fec0003800000 */
.L_x_34397:
        /* <DEDUP_REMOVED lines=14> */
.L_x_34411:
[----:B------:R-:W-:Y:S05]  /*4120*/  BSYNC.RECONVERGENT B0 ;  /* 0x0000000000007941 */ /* 0x000fea0003800200 */
.L_x_34410:
[----:B------:R-:W-:Y:S01]  /*4130*/  F2FP.F16.F32.PACK_AB R0, RZ, R0 ;  /* 0x00000000ff00723e */ /* 0x000fe200000000ff */
[----:B------:R-:W-:Y:S06]  /*4140*/  BRA `(.L_x_34380) ;  /* 0x0000000000647947 */ /* 0x000fec0003800000 */
.L_x_34385:
        /* <DEDUP_REMOVED lines=16> */
.L_x_34412:
[----:B------:R-:W-:Y:S01]  /*4250*/  PRMT R0, RZ, 0x7610, R0 ;  /* 0x00007610ff007816 */ /* 0x000fe20000000000 */
[----:B------:R-:W-:Y:S06]  /*4260*/  BRA `(.L_x_34380) ;  /* 0x00000000001c7947 */ /* 0x000fec0003800000 */
.L_x_34409:
[----:B------:R-:W2:Y:S02]  /*4270*/  LDG.E.64 R2, desc[UR36][R2.64] ;  /* 0x0000002402027981 */ /* 0x000ea4000c1e1b00 */
[----:B--2---:R-:W0:Y:S02]  /*4280*/  I2F.U64 R0, R2 ;  /* 0x0000000200007312 */ /* 0x004e240000301000 */
[----:B0-----:R-:W-:Y:S01]  /*4290*/  F2FP.F16.F32.PACK_AB R0, RZ, R0 ;  /* 0x00000000ff00723e */ /* 0x001fe200000000ff */
[----:B------:R-:W-:Y:S06]  /*42a0*/  BRA `(.L_x_34380) ;  /* 0x00000000000c7947 */ /* 0x000fec0003800000 */
.L_x_34408:
[----:B------:R-:W2:Y:S02]  /*42b0*/  LDG.E R2, desc[UR36][R2.64] ;  /* 0x0000002402027981 */ /* 0x000ea4000c1e1900 */
[----:B--2---:R-:W-:-:S04]  /*42c0*/  I2FP.F32.U32 R0, R2 ;  /* 0x0000000200007245 */ /* 0x004fc80000201000 */
[----:B------:R-:W-:-:S07]  /*42d0*/  F2FP.F16.F32.PACK_AB R0, RZ, R0 ;  /* 0x00000000ff00723e */ /* 0x000fce00000000ff */
.L_x_34380:
[----:B------:R-:W-:Y:S05]  /*42e0*/  BSYNC.RECONVERGENT B6 ;  /* 0x0000000000067941 */ /* 0x000fea0003800200 */
.L_x_34379:
        /* <DEDUP_REMOVED lines=36> */
.L_x_34419:
[----:B------:R-:W-:Y:S05]  /*4530*/  BSYNC.RECONVERGENT B2 ;  /* 0x0000000000027941 */ /* 0x000fea0003800200 */
.L_x_34418:
[----:B------:R-:W-:Y:S01]  /*4540*/  FFMA.FTZ R2, -R9, R7, R2 ;  /* 0x0000000709027223 */ /* 0x000fe20000010102 */
[----:B------:R-:W-:Y:S06]  /*4550*/  BRA `(.L_x_34416) ;  /* 0x0000000000787947 */ /* 0x000fec0003800000 */
.L_x_34417:
        /* <DEDUP_REMOVED lines=14> */
.L_x_34422:
        /* <DEDUP_REMOVED lines=13> */
.L_x_34421:
[----:B------:R-:W-:Y:S05]  /*4710*/  BSYNC.RECONVERGENT B2 ;  /* 0x0000000000027941 */ /* 0x000fea0003800200 */
.L_x_34420:
[----:B------:R-:W-:-:S04]  /*4720*/  FMUL.FTZ R5, R2, 1.1920928955078125e-07 ;  /* 0x3400000002057820 */ /* 0x000fc80000410000 */
[----:B------:R-:W-:-:S07]  /*4730*/  FMUL.FTZ R2, R8, R5 ;  /* 0x0000000508027220 */ /* 0x000fce0000410000 */
.L_x_34416:
[----:B------:R-:W-:Y:S05]  /*4740*/  BSYNC.RECONVERGENT B0 ;  /* 0x0000000000007941 */ /* 0x000fea0003800200 */
.L_x_34415:
        /* <DEDUP_REMOVED lines=11> */
.L_x_34414:
[----:B------:R-:W-:Y:S05]  /*4800*/  BSYNC.RECONVERGENT B1 ;  /* 0x0000000000017941 */ /* 0x000fea0003800200 */
.L_x_34413:
        /* <DEDUP_REMOVED lines=34> */
.L_x_34430:
[----:B------:R-:W-:Y:S01]  /*4a30*/  FSETP.GEU.FTZ.AND P0, PT, R7, -R9, PT ;  /* 0x800000090700720b */ /* 0x000fe20003f1e000 */
[----:B------:R-:W-:-:S12]  /*4a40*/  FADD.FTZ R5, R5, -1 ;  /* 0xbf80000005057421 */ /* 0x000fd80000010000 */
[----:B------:R-:W-:-:S07]  /*4a50*/  @!P0 FADD.FTZ R5, R5, -1 ;  /* 0xbf80000005058421 */ /* 0x000fce0000010000 */
.L_x_34429:
[----:B------:R-:W-:Y:S05]  /*4a60*/  BSYNC.RECONVERGENT B2 ;  /* 0x0000000000027941 */ /* 0x000fea0003800200 */
.L_x_34428:
[----:B------:R-:W-:Y:S01]  /*4a70*/  FFMA.FTZ R2, -R9, R5, R2 ;  /* 0x0000000509027223 */ /* 0x000fe20000010102 */
[----:B------:R-:W-:Y:S06]  /*4a80*/  BRA `(.L_x_34426) ;  /* 0x0000000000787947 */ /* 0x000fec0003800000 */
.L_x_34427:
        /* <DEDUP_REMOVED lines=14> */
.L_x_34433:
        /* <DEDUP_REMOVED lines=13> */
.L_x_34432:
[----:B------:R-:W-:Y:S05]  /*4c40*/  BSYNC.RECONVERGENT B2 ;  /* 0x0000000000027941 */ /* 0x000fea0003800200 */
.L_x_34431:
[----:B------:R-:W-:-:S04]  /*4c50*/  FMUL.FTZ R2, R2, 1.1920928955078125e-07 ;  /* 0x3400000002027820 */ /* 0x000fc80000410000 */
[----:B------:R-:W-:-:S07]  /*4c60*/  FMUL.FTZ R2, R9, R2 ;  /* 0x0000000209027220 */ /* 0x000fce0000410000 */
.L_x_34426:
[----:B------:R-:W-:Y:S05]  /*4c70*/  BSYNC.RECONVERGENT B0 ;  /* 0x0000000000007941 */ /* 0x000fea0003800200 */
.L_x_34425:
        /* <DEDUP_REMOVED lines=11> */
.L_x_34424:
[----:B------:R-:W-:Y:S05]  /*4d30*/  BSYNC.RECONVERGENT B1 ;  /* 0x0000000000017941 */ /* 0x000fea0003800200 */
.L_x_34423:
        /* <DEDUP_REMOVED lines=34> */
.L_x_34441:
[----:B------:R-:W-:Y:S01]  /*4f60*/  FSETP.GEU.FTZ.AND P0, PT, R7, -R9, PT ;  /* 0x800000090700720b */ /* 0x000fe20003f1e000 */
[----:B------:R-:W-:-:S12]  /*4f70*/  FADD.FTZ R5, R5, -1 ;  /* 0xbf80000005057421 */ /* 0x000fd80000010000 */
[----:B------:R-:W-:-:S07]  /*4f80*/  @!P0 FADD.FTZ R5, R5, -1 ;  /* 0xbf80000005058421 */ /* 0x000fce0000010000 */
.L_x_34440:
[----:B------:R-:W-:Y:S05]  /*4f90*/  BSYNC.RECONVERGENT B2 ;  /* 0x0000000000027941 */ /* 0x000fea0003800200 */
.L_x_34439:
[----:B------:R-:W-:Y:S01]  /*4fa0*/  FFMA.FTZ R2, -R9, R5, R2 ;  /* 0x0000000509027223 */ /* 0x000fe20000010102 */
[----:B------:R-:W-:Y:S06]  /*4fb0*/  BRA `(.L_x_34437) ;  /* 0x0000000000787947 */ /* 0x000fec0003800000 */
.L_x_34438:
        /* <DEDUP_REMOVED lines=14> */
.L_x_34444:
        /* <DEDUP_REMOVED lines=13> */
.L_x_34443:
[----:B------:R-:W-:Y:S05]  /*5170*/  BSYNC.RECONVERGENT B2 ;  /* 0x0000000000027941 */ /* 0x000fea0003800200 */
.L_x_34442:
[----:B------:R-:W-:-:S04]  /*5180*/  FMUL.FTZ R2, R2, 1.1920928955078125e-07 ;  /* 0x3400000002027820 */ /* 0x000fc80000410000 */
[----:B------:R-:W-:-:S07]  /*5190*/  FMUL.FTZ R2, R9, R2 ;  /* 0x0000000209027220 */ /* 0x000fce0000410000 */
.L_x_34437:
[----:B------:R-:W-:Y:S05]  /*51a0*/  BSYNC.RECONVERGENT B0 ;  /* 0x0000000000007941 */ /* 0x000fea0003800200 */
.L_x_34436:
        /* <DEDUP_REMOVED lines=11> */
.L_x_34435:
[----:B------:R-:W-:Y:S05]  /*5260*/  BSYNC.RECONVERGENT B1 ;  /* 0x0000000000017941 */ /* 0x000fea0003800200 */
.L_x_34434:
        /* <DEDUP_REMOVED lines=34> */
.L_x_34452:
[----:B------:R-:W-:Y:S01]  /*5490*/  FSETP.GEU.FTZ.AND P0, PT, R7, -R9, PT ;  /* 0x800000090700720b */ /* 0x000fe20003f1e000 */
[----:B------:R-:W-:-:S12]  /*54a0*/  FADD.FTZ R5, R5, -1 ;  /* 0xbf80000005057421 */ /* 0x000fd80000010000 */
[----:B------:R-:W-:-:S07]  /*54b0*/  @!P0 FADD.FTZ R5, R5, -1 ;  /* 0xbf80000005058421 */ /* 0x000fce0000010000 */
.L_x_34451:
[----:B------:R-:W-:Y:S05]  /*54c0*/  BSYNC.RECONVERGENT B2 ;  /* 0x0000000000027941 */ /* 0x000fea0003800200 */
.L_x_34450:
[----:B------:R-:W-:Y:S01]  /*54d0*/  FFMA.FTZ R2, -R9, R5, R2 ;  /* 0x0000000509027223 */ /* 0x000fe20000010102 */
[----:B------:R-:W-:Y:S06]  /*54e0*/  BRA `(.L_x_34448) ;  /* 0x0000000000787947 */ /* 0x000fec0003800000 */
.L_x_34449:
        /* <DEDUP_REMOVED lines=14> */
.L_x_34455:
        /* <DEDUP_REMOVED lines=13> */
.L_x_34454:
[----:B------:R-:W-:Y:S05]  /*56a0*/  BSYNC.RECONVERGENT B2 ;  /* 0x0000000000027941 */ /* 0x000fea0003800200 */
.L_x_34453:
[----:B------:R-:W-:-:S04]  /*56b0*/  FMUL.FTZ R2, R2, 1.1920928955078125e-07 ;  /* 0x3400000002027820 */ /* 0x000fc80000410000 */
[----:B------:R-:W-:-:S07]  /*56c0*/  FMUL.FTZ R2, R9, R2 ;  /* 0x0000000209027220 */ /* 0x000fce0000410000 */
.L_x_34448:
[----:B------:R-:W-:Y:S05]  /*56d0*/  BSYNC.RECONVERGENT B0 ;  /* 0x0000000000007941 */ /* 0x000fea0003800200 */
.L_x_34447:
        /* <DEDUP_REMOVED lines=11> */
.L_x_34446:
[----:B------:R-:W-:Y:S05]  /*5790*/  BSYNC.RECONVERGENT B1 ;  /* 0x0000000000017941 */ /* 0x000fea0003800200 */
.L_x_34445:
        /* <DEDUP_REMOVED lines=28> */
.L_x_34462:
[----:B------:R-:W-:Y:S02]  /*5960*/  HADD2.F32 R5, -RZ, R4.H0_H0 ;  /* 0x20000004ff057230 */ /* 0x000fe40000004100 */
[----:B------:R-:W-:-:S04]  /*5970*/  IMAD.MOV.U32 R19, RZ, RZ, R23 ;  /* 0x000000ffff137224 */ /* 0x000fc800078e0017 */
[----:B------:R-:W1:Y:S02]  /*5980*/  F2I.S64.TRUNC R4, R5 ;  /* 0x0000000500047311 */ /* 0x000e64000020d900 */
[----:B-1----:R1:W-:Y:S01]  /*5990*/  STG.E.U8 desc[UR36][R2.64], R4 ;  /* 0x0000000402007986 */ /* 0x0023e2000c101124 */
[----:B------:R-:W-:Y:S05]  /*59a0*/  BRA `(.L_x_34464) ;  /* 0x0000000c00c07947 */ /* 0x000fea0003800000 */
.L_x_34461:
        /* <DEDUP_REMOVED lines=11> */
.L_x_34466:
[----:B------:R-:W-:Y:S02]  /*5a60*/  HADD2.F32 R4, -RZ, R4.H0_H0 ;  /* 0x20000004ff047230 */ /* 0x000fe40000004100 */
[----:B------:R-:W-:Y:S02]  /*5a70*/  IMAD.MOV.U32 R19, RZ, RZ, R23 ;  /* 0x000000ffff137224 */ /* 0x000fe400078e0017 */
[----:B------:R-:W1:Y:S02]  /*5a80*/  F2I.FTZ.TRUNC.NTZ R5, R4 ;  /* 0x0000000400057305 */ /* 0x000e64000021f100 */
[----:B-1----:R1:W-:Y:S01]  /*5a90*/  STG.E desc[UR36][R2.64], R5 ;  /* 0x0000000502007986 */ /* 0x0023e2000c101924 */
[----:B------:R-:W-:Y:S05]  /*5aa0*/  BRA `(.L_x_34464) ;  /* 0x0000000c00807947 */ /* 0x000fea0003800000 */
.L_x_34465:
[----:B------:R-:W-:Y:S02]  /*5ab0*/  HADD2.F32 R4, -RZ, R4.H0_H0 ;  /* 0x20000004ff047230 */ /* 0x000fe40000004100 */
[----:B------:R-:W-:Y:S02]  /*5ac0*/  IMAD.MOV.U32 R19, RZ, RZ, R23 ;  /* 0x000000ffff137224 */ /* 0x000fe400078e0017 */
[----:B------:R-:W1:Y:S02]  /*5ad0*/  F2I.FTZ.TRUNC.NTZ R5, R4 ;  /* 0x0000000400057305 */ /* 0x000e64000021f100 */
[----:B-1----:R1:W-:Y:S01]  /*5ae0*/  STG.E.U16 desc[UR36][R2.64], R5 ;  /* 0x0000000502007986 */ /* 0x0023e2000c101524 */
[----:B------:R-:W-:Y:S05]  /*5af0*/  BRA `(.L_x_34464) ;  /* 0x0000000c006c7947 */ /* 0x000fea0003800000 */
.L_x_34460:
        /* <DEDUP_REMOVED lines=10> */
.L_x_34468:
[----:B------:R1:W-:Y:S01]  /*5ba0*/  STG.E.U16 desc[UR36][R2.64], R4 ;  /* 0x0000000402007986 */ /* 0x0003e2000c101524 */
[----:B------:R-:W-:Y:S01]  /*5bb0*/  IMAD.MOV.U32 R19, RZ, RZ, R23 ;  /* 0x000000ffff137224 */ /* 0x000fe200078e0017 */
[----:B------:R-:W-:Y:S06]  /*5bc0*/  BRA `(.L_x_34464) ;  /* 0x0000000c00387947 */ /* 0x000fec0003800000 */
.L_x_34467:
        /* <DEDUP_REMOVED lines=11> */
.L_x_34470:
[----:B------:R-:W-:Y:S02]  /*5c80*/  HADD2.F32 R0, -RZ, R4.H0_H0 ;  /* 0x20000004ff007230 */ /* 0x000fe40000004100 */
[----:B------:R-:W-:-:S03]  /*5c90*/  IMAD.MOV.U32 R19, RZ, RZ, R23 ;  /* 0x000000ffff137224 */ /* 0x000fc600078e0017 */
[----:B------:R-:W-:-:S04]  /*5ca0*/  F2FP.F16.F32.PACK_AB R0, RZ, R0 ;  /* 0x00000000ff00723e */ /* 0x000fc800000000ff */
[----:B------:R-:W-:-:S05]  /*5cb0*/  PRMT R0, R0, 0x5410, RZ ;  /* 0x0000541000007816 */ /* 0x000fca00000000ff */
[----:B------:R1:W-:Y:S01]  /*5cc0*/  STG.E desc[UR36][R2.64], R0 ;  /* 0x0000000002007986 */ /* 0x0003e2000c101924 */
[----:B------:R-:W-:Y:S05]  /*5cd0*/  BRA `(.L_x_34464) ;  /* 0x0000000800f47947 */ /* 0x000fea0003800000 */
.L_x_34469:
[----:B------:R-:W-:Y:S02]  /*5ce0*/  HADD2.F32 R4, -RZ, R4.H0_H0 ;  /* 0x20000004ff047230 */ /* 0x000fe40000004100 */
[----:B------:R-:W-:-:S03]  /*5cf0*/  IMAD.MOV.U32 R19, RZ, RZ, R23 ;  /* 0x000000ffff137224 */ /* 0x000fc600078e0017 */
[----:B------:R-:W-:-:S06]  /*5d00*/  FMUL.FTZ R4, R4, 1 ;  /* 0x3f80000004047820 */ /* 0x000fcc0000410000 */
[----:B------:R-:W1:Y:S02]  /*5d10*/  F2F.F64.F32 R4, R4 ;  /* 0x0000000400047310 */ /* 0x000e640000201800 */
[----:B-1----:R1:W-:Y:S01]  /*5d20*/  STG.E.64 desc[UR36][R2.64], R4 ;  /* 0x0000000402007986 */ /* 0x0023e2000c101b24 */
[----:B------:R-:W-:Y:S05]  /*5d30*/  BRA `(.L_x_34464) ;  /* 0x0000000800dc7947 */ /* 0x000fea0003800000 */
.L_x_34459:
        /* <DEDUP_REMOVED lines=14> */
.L_x_34473:
[----:B------:R-:W-:Y:S01]  /*5e20*/  HADD2.F32 R4, -RZ, R4.H0_H0 ;  /* 0x20000004ff047230 */ /* 0x000fe20000004100 */
[----:B------:R-:W-:Y:S01]  /*5e30*/  CS2R R6, SRZ ;  /* 0x0000000000067805 */ /* 0x000fe2000001ff00 */
[----:B------:R-:W-:-:S03]  /*5e40*/  IMAD.MOV.U32 R19, RZ, RZ, R23 ;  /* 0x000000ffff137224 */ /* 0x000fc600078e0017 */
[----:B------:R-:W-:-:S06]  /*5e50*/  FMUL.FTZ R4, R4, 1 ;  /* 0x3f80000004047820 */ /* 0x000fcc0000410000 */
[----:B------:R-:W1:Y:S02]  /*5e60*/  F2F.F64.F32 R4, R4 ;  /* 0x0000000400047310 */ /* 0x000e640000201800 */
[----:B-1----:R1:W-:Y:S01]  /*5e70*/  STG.E.128 desc[UR36][R2.64], R4 ;  /* 0x0000000402007986 */ /* 0x0023e2000c101d24 */
[----:B------:R-:W-:Y:S05]  /*5e80*/  BRA `(.L_x_34464) ;  /* 0x0000000800887947 */ /* 0x000fea0003800000 */
.L_x_34472:
        /* <DEDUP_REMOVED lines=19> */
.L_x_34477:
[----:B------:R-:W-:Y:S05]  /*5fc0*/  BSYNC.RECONVERGENT B0 ;  /* 0x0000000000007941 */ /* 0x000fea0003800200 */
.L_x_34476:
[----:B------:R-:W-:Y:S01]  /*5fd0*/  LOP3.LUT R5, R0, 0x80, R5, 0xf8, !PT ;  /* 0x0000008000057812 */ /* 0x000fe200078ef805 */
[----:B------:R-:W-:-:S04]  /*5fe0*/  IMAD.MOV.U32 R19, RZ, RZ, R23 ;  /* 0x000000ffff137224 */ /* 0x000fc800078e0017 */
[----:B------:R1:W-:Y:S01]  /*5ff0*/  STG.E.U8 desc[UR36][R2.64], R5 ;  /* 0x0000000502007986 */ /* 0x0003e2000c101124 */
[----:B------:R-:W-:Y:S05]  /*6000*/  BRA `(.L_x_34464) ;  /* 0x0000000800287947 */ /* 0x000fea0003800000 */
.L_x_34475:
        /* <DEDUP_REMOVED lines=15> */
.L_x_34479:
[----:B------:R-:W-:Y:S05]  /*6100*/  BSYNC.RECONVERGENT B0 ;  /* 0x0000000000007941 */ /* 0x000fea0003800200 */
.L_x_34478:
[----:B------:R-:W-:Y:S01]  /*6110*/  LOP3.LUT R5, R0, 0x80, R5, 0xf8, !PT ;  /* 0x0000008000057812 */ /* 0x000fe200078ef805 */
[----:B------:R-:W-:-:S04]  /*6120*/  IMAD.MOV.U32 R19, RZ, RZ, R23 ;  /* 0x000000ffff137224 */ /* 0x000fc800078e0017 */
[----:B------:R1:W-:Y:S01]  /*6130*/  STG.E.U8 desc[UR36][R2.64], R5 ;  /* 0x0000000502007986 */ /* 0x0003e2000c101124 */
[----:B------:R-:W-:Y:S05]  /*6140*/  BRA `(.L_x_34464) ;  /* 0x0000000400d87947 */ /* 0x000fea0003800000 */
.L_x_34474:
[----:B------:R-:W-:Y:S02]  /*6150*/  HADD2.F32 R0, -RZ, R4.H0_H0 ;  /* 0x20000004ff007230 */ /* 0x000fe40000004100 */
[----:B------:R-:W-:-:S03]  /*6160*/  IMAD.MOV.U32 R19, RZ, RZ, R23 ;  /* 0x000000ffff137224 */ /* 0x000fc600078e0017 */
[----:B------:R-:W-:-:S05]  /*6170*/  F2FP.BF16.F32.PACK_AB R0, RZ, R0 ;  /* 0x00000000ff00723e */ /* 0x000fca00000010ff */
[----:B------:R1:W-:Y:S01]  /*6180*/  STG.E.U16 desc[UR36][R2.64], R0 ;  /* 0x0000000002007986 */ /* 0x0003e2000c101524 */
[----:B------:R-:W-:Y:S05]  /*6190*/  BRA `(.L_x_34464) ;  /* 0x0000000400c47947 */ /* 0x000fea0003800000 */
.L_x_34471:
        /* <DEDUP_REMOVED lines=13> */
.L_x_34482:
        /* <DEDUP_REMOVED lines=13> */
.L_x_34485:
[----:B------:R-:W-:-:S04]  /*6340*/  SHF.R.U32.HI R0, RZ, 0x14, R5 ;  /* 0x00000014ff007819 */ /* 0x000fc80000011605 */
[----:B------:R-:W-:-:S04]  /*6350*/  LOP3.LUT R0, R0, 0x1, RZ, 0xc0, !PT ;  /* 0x0000000100007812 */ /* 0x000fc800078ec0ff */
[----:B------:R-:W-:-:S04]  /*6360*/  IADD3 R0, PT, PT, R5, 0x487ffff, R0 ;  /* 0x0487ffff05007810 */ /* 0x000fc80007ffe000 */
[----:B------:R-:W-:-:S04]  /*6370*/  SHF.R.U32.HI R0, RZ, 0x14, R0 ;  /* 0x00000014ff007819 */ /* 0x000fc80000011600 */
[----:B------:R-:W-:-:S07]  /*6380*/  LOP3.LUT R4, R0, 0xff, RZ, 0xc0, !PT ;  /* 0x000000ff00047812 */ /* 0x000fce00078ec0ff */
.L_x_34486:
[----:B------:R-:W-:-:S04]  /*6390*/  SHF.R.U32.HI R5, RZ, 0x18, R5 ;  /* 0x00000018ff057819 */ /* 0x000fc80000011605 */
[----:B------:R-:W-:-:S04]  /*63a0*/  LOP3.LUT R4, R4, 0x80, R5, 0xf8, !PT ;  /* 0x0000008004047812 */ /* 0x000fc800078ef805 */
[----:B------:R-:W-:-:S07]  /*63b0*/  PRMT R0, R4, 0x7610, R0 ;  /* 0x0000761004007816 */ /* 0x000fce0000000000 */
.L_x_34484:
[----:B------:R-:W-:Y:S05]  /*63c0*/  BSYNC.RECONVERGENT B0 ;  /* 0x0000000000007941 */ /* 0x000fea0003800200 */
.L_x_34483:
[----:B------:R1:W-:Y:S01]  /*63d0*/  STG.E.U8 desc[UR36][R2.64], R0 ;  /* 0x0000000002007986 */ /* 0x0003e2000c101124 */
[----:B------:R-:W-:Y:S01]  /*63e0*/  IMAD.MOV.U32 R19, RZ, RZ, R23 ;  /* 0x000000ffff137224 */ /* 0x000fe200078e0017 */
[----:B------:R-:W-:Y:S06]  /*63f0*/  BRA `(.L_x_34464) ;  /* 0x00000004002c7947 */ /* 0x000fec0003800000 */
.L_x_34481:
        /* <DEDUP_REMOVED lines=13> */
.L_x_34489:
[----:B------:R-:W-:-:S04]  /*64d0*/  SHF.R.U32.HI R0, RZ, 0x15, R5 ;  /* 0x00000015ff007819 */ /* 0x000fc80000011605 */
[----:B------:R-:W-:-:S04]  /*64e0*/  LOP3.LUT R0, R0, 0x1, RZ, 0xc0, !PT ;  /* 0x0000000100007812 */ /* 0x000fc800078ec0ff */
[----:B------:R-:W-:-:S04]  /*64f0*/  IADD3 R0, PT, PT, R5, 0x88fffff, R0 ;  /* 0x088fffff05007810 */ /* 0x000fc80007ffe000 */
[----:B------:R-:W-:-:S04]  /*6500*/  SHF.R.U32.HI R0, RZ, 0x15, R0 ;  /* 0x00000015ff007819 */ /* 0x000fc80000011600 */
[----:B------:R-:W-:-:S07]  /*6510*/  LOP3.LUT R4, R0, 0xff, RZ, 0xc0, !PT ;  /* 0x000000ff00047812 */ /* 0x000fce00078ec0ff */
.L_x_34490:
[----:B------:R-:W-:-:S04]  /*6520*/  SHF.R.U32.HI R5, RZ, 0x18, R5 ;  /* 0x00000018ff057819 */ /* 0x000fc80000011605 */
[----:B------:R-:W-:-:S04]  /*6530*/  LOP3.LUT R4, R4, 0x80, R5, 0xf8, !PT ;  /* 0x0000008004047812 */ /* 0x000fc800078ef805 */
[----:B------:R-:W-:-:S07]  /*6540*/  PRMT R0, R4, 0x7610, R0 ;  /* 0x0000761004007816 */ /* 0x000fce0000000000 */
.L_x_34488:
[----:B------:R-:W-:Y:S05]  /*6550*/  BSYNC.RECONVERGENT B0 ;  /* 0x0000000000007941 */ /* 0x000fea0003800200 */
.L_x_34487:
[----:B------:R4:W-:Y:S01]  /*6560*/  STG.E.U8 desc[UR36][R2.64], R0 ;  /* 0x0000000002007986 */ /* 0x0009e2000c101124 */
[----:B------:R-:W-:Y:S01]  /*6570*/  IMAD.MOV.U32 R19, RZ, RZ, R23 ;  /* 0x000000ffff137224 */ /* 0x000fe200078e0017 */
[----:B------:R-:W-:Y:S06]  /*6580*/  BRA `(.L_x_34464) ;  /* 0x0000000000c87947 */ /* 0x000fec0003800000 */
.L_x_34480:
[----:B------:R-:W-:-:S13]  /*6590*/  ISETP.NE.AND P0, PT, R0, 0x1c, PT ;  /* 0x0000001c0000780c */ /* 0x000fda0003f05270 */
[----:B------:R-:W-:Y:S05]  /*65a0*/  @!P0 BRA `(.L_x_34491) ;  /* 0x0000000000b08947 */ /* 0x000fea0003800000 */
[----:B------:R-:W-:-:S13]  /*65b0*/  ISETP.NE.AND P0, PT, R0, 0x1d, PT ;  /* 0x0000001d0000780c */ /* 0x000fda0003f05270 */
[----:B------:R-:W-:Y:S05]  /*65c0*/  @!P0 BRA `(.L_x_34492) ;  /* 0x0000000000948947 */ /* 0x000fea0003800000 */
[----:B------:R-:W-:-:S13]  /*65d0*/  ISETP.NE.AND P0, PT, R0, 0x2c, PT ;  /* 0x0000002c0000780c */ /* 0x000fda0003f05270 */
[----:B------:R-:W-:Y:S05]  /*65e0*/  @!P0 BRA `(.L_x_34493) ;  /* 0x0000000000488947 */ /* 0x000fea0003800000 */
.L_x_34463:
        /* <DEDUP_REMOVED lines=16> */
.L_x_34494:
[----:B------:R-:W-:Y:S01]  /*66f0*/  IMAD.MOV.U32 R19, RZ, RZ, R23 ;  /* 0x000000ffff137224 */ /* 0x000fe200078e0017 */
[----:B------:R-:W-:Y:S06]  /*6700*/  BRA `(.L_x_34464) ;  /* 0x0000000000687947 */ /* 0x000fec0003800000 */
.L_x_34493:
        /* <DEDUP_REMOVED lines=17> */
.L_x_34492:
[----:B------:R-:W-:Y:S02]  /*6820*/  HADD2.F32 R4, -RZ, R4.H0_H0 ;  /* 0x20000004ff047230 */ /* 0x000fe40000004100 */
[----:B------:R-:W-:-:S04]  /*6830*/  IMAD.MOV.U32 R19, RZ, RZ, R23 ;  /* 0x000000ffff137224 */ /* 0x000fc800078e0017 */
[----:B------:R-:W1:Y:S02]  /*6840*/  F2I.U64.TRUNC R4, R4 ;  /* 0x0000000400047311 */ /* 0x000e64000020d800 */
[----:B-1----:R2:W-:Y:S01]  /*6850*/  STG.E.64 desc[UR36][R2.64], R4 ;  /* 0x0000000402007986 */ /* 0x0025e2000c101b24 */
[----:B------:R-:W-:Y:S05]  /*6860*/  BRA `(.L_x_34464) ;  /* 0x0000000000107947 */ /* 0x000fea0003800000 */
.L_x_34491:
[----:B------:R-:W-:Y:S02]  /*6870*/  HADD2.F32 R4, -RZ, R4.H0_H0 ;  /* 0x20000004ff047230 */ /* 0x000fe40000004100 */
[----:B------:R-:W-:Y:S02]  /*6880*/  IMAD.MOV.U32 R19, RZ, RZ, R23 ;  /* 0x000000ffff137224 */ /* 0x000fe400078e0017 */
[----:B------:R-:W1:Y:S02]  /*6890*/  F2I.FTZ.U32.TRUNC.NTZ R5, R4 ;  /* 0x0000000400057305 */ /* 0x000e64000021f000 */
[----:B-1----:R1:W-:Y:S03]  /*68a0*/  STG.E desc[UR36][R2.64], R5 ;  /* 0x0000000502007986 */ /* 0x0023e6000c101924 */
.L_x_34464:
        /* <DEDUP_REMOVED lines=25> */
.L_x_34499:
[----:B------:R-:W-:-:S06]  /*6a40*/  HADD2.F32 R5, -RZ, R25.H0_H0 ;  /* 0x20000019ff057230 */ /* 0x000fcc0000004100 */
[----:B------:R-:W1:Y:S02]  /*6a50*/  F2I.S64.TRUNC R4, R5 ;  /* 0x0000000500047311 */ /* 0x000e64000020d900 */
[----:B-1----:R1:W-:Y:S01]  /*6a60*/  STG.E.U8 desc[UR36][R2.64], R4 ;  /* 0x0000000402007986 */ /* 0x0023e2000c101124 */
[----:B------:R-:W-:Y:S05]  /*6a70*/  BRA `(.L_x_34501) ;  /* 0x0000000c006c7947 */ /* 0x000fea0003800000 */
.L_x_34498:
        /* <DEDUP_REMOVED lines=10> */
.L_x_34503:
[----:B------:R-:W-:-:S06]  /*6b20*/  HADD2.F32 R25, -RZ, R25.H0_H0 ;  /* 0x20000019ff197230 */ /* 0x000fcc0000004100 */
[----:B------:R-:W1:Y:S02]  /*6b30*/  F2I.FTZ.TRUNC.NTZ R25, R25 ;  /* 0x0000001900197305 */ /* 0x000e64000021f100 */
[----:B-1----:R1:W-:Y:S01]  /*6b40*/  STG.E desc[UR36][R2.64], R25 ;  /* 0x0000001902007986 */ /* 0x0023e2000c101924 */
[----:B------:R-:W-:Y:S05]  /*6b50*/  BRA `(.L_x_34501) ;  /* 0x0000000c00347947 */ /* 0x000fea0003800000 */
.L_x_34502:
[----:B------:R-:W-:-:S06]  /*6b60*/  HADD2.F32 R25, -RZ, R25.H0_H0 ;  /* 0x20000019ff197230 */ /* 0x000fcc0000004100 */
[----:B------:R-:W1:Y:S02]  /*6b70*/  F2I.FTZ.TRUNC.NTZ R25, R25 ;  /* 0x0000001900197305 */ /* 0x000e64000021f100 */
[----:B-1----:R1:W-:Y:S01]  /*6b80*/  STG.E.U16 desc[UR36][R2.64], R25 ;  /* 0x0000001902007986 */ /* 0x0023e2000c101524 */
[----:B------:R-:W-:Y:S05]  /*6b90*/  BRA `(.L_x_34501) ;  /* 0x0000000c00247947 */ /* 0x000fea0003800000 */
.L_x_34497:
        /* <DEDUP_REMOVED lines=9> */
.L_x_34505:
[----:B------:R1:W-:Y:S01]  /*6c30*/  STG.E.U16 desc[UR36][R2.64], R25 ;  /* 0x0000001902007986 */ /* 0x0003e2000c101524 */
[----:B------:R-:W-:Y:S05]  /*6c40*/  BRA `(.L_x_34501) ;  /* 0x0000000800f87947 */ /* 0x000fea0003800000 */
.L_x_34504:
        /* <DEDUP_REMOVED lines=10> */
.L_x_34507:
[----:B------:R-:W-:-:S05]  /*6cf0*/  HADD2.F32 R0, -RZ, R25.H0_H0 ;  /* 0x20000019ff007230 */ /* 0x000fca0000004100 */
[----:B------:R-:W-:-:S04]  /*6d00*/  F2FP.F16.F32.PACK_AB R0, RZ, R0 ;  /* 0x00000000ff00723e */ /* 0x000fc800000000ff */
[----:B------:R-:W-:-:S05]  /*6d10*/  PRMT R0, R0, 0x5410, RZ ;  /* 0x0000541000007816 */ /* 0x000fca00000000ff */
[----:B------:R1:W-:Y:S01]  /*6d20*/  STG.E desc[UR36][R2.64], R0 ;  /* 0x0000000002007986 */ /* 0x0003e2000c101924 */
[----:B------:R-:W-:Y:S05]  /*6d30*/  BRA `(.L_x_34501) ;  /* 0x0000000800bc7947 */ /* 0x000fea0003800000 */
.L_x_34506:
[----:B------:R-:W-:-:S05]  /*6d40*/  HADD2.F32 R4, -RZ, R25.H0_H0 ;  /* 0x20000019ff047230 */ /* 0x000fca0000004100 */
[----:B------:R-:W-:-:S06]  /*6d50*/  FMUL.FTZ R4, R4, 1 ;  /* 0x3f80000004047820 */ /* 0x000fcc0000410000 */
[----:B------:R-:W1:Y:S02]  /*6d60*/  F2F.F64.F32 R4, R4 ;  /* 0x0000000400047310 */ /* 0x000e640000201800 */
[----:B-1----:R1:W-:Y:S01]  /*6d70*/  STG.E.64 desc[UR36][R2.64], R4 ;  /* 0x0000000402007986 */ /* 0x0023e2000c101b24 */
[----:B------:R-:W-:Y:S05]  /*6d80*/  BRA `(.L_x_34501) ;  /* 0x0000000800a87947 */ /* 0x000fea0003800000 */
.L_x_34496:
        /* <DEDUP_REMOVED lines=14> */
.L_x_34511:
        /* <DEDUP_REMOVED lines=18> */
.L_x_34514:
[----:B------:R-:W-:-:S04]  /*6f90*/  SHF.R.U32.HI R5, RZ, 0x18, R5 ;  /* 0x00000018ff057819 */ /* 0x000fc80000011605 */
[----:B------:R-:W-:-:S07]  /*6fa0*/  LOP3.LUT R0, R0, 0x80, R5, 0xf8, !PT ;  /* 0x0000008000007812 */ /* 0x000fce00078ef805 */
.L_x_34513:
[----:B------:R-:W-:Y:S05]  /*6fb0*/  BSYNC.RECONVERGENT B0 ;  /* 0x0000000000007941 */ /* 0x000fea0003800200 */
.L_x_34512:
[----:B------:R1:W-:Y:S01]  /*6fc0*/  STG.E.U8 desc[UR36][R2.64], R0 ;  /* 0x0000000002007986 */ /* 0x0003e2000c101124 */
[----:B------:R-:W-:Y:S05]  /*6fd0*/  BRA `(.L_x_34501) ;  /* 0x0000000800147947 */ /* 0x000fea0003800000 */
.L_x_34510:
        /* <DEDUP_REMOVED lines=18> */
.L_x_34517:
[----:B------:R-:W-:-:S04]  /*7100*/  SHF.R.U32.HI R5, RZ, 0x18, R5 ;  /* 0x00000018ff057819 */ /* 0x000fc80000011605 */
[----:B------:R-:W-:-:S07]  /*7110*/  LOP3.LUT R0, R0, 0x80, R5, 0xf8, !PT ;  /* 0x0000008000007812 */ /* 0x000fce00078ef805 */
.L_x_34516:
[----:B------:R-:W-:Y:S05]  /*7120*/  BSYNC.RECONVERGENT B0 ;  /* 0x0000000000007941 */ /* 0x000fea0003800200 */
.L_x_34515:
[----:B------:R4:W-:Y:S01]  /*7130*/  STG.E.U8 desc[UR36][R2.64], R0 ;  /* 0x0000000002007986 */ /* 0x0009e2000c101124 */
[----:B------:R-:W-:Y:S05]  /*7140*/  BRA `(.L_x_34501) ;  /* 0x0000000400b87947 */ /* 0x000fea0003800000 */
.L_x_34509:
        /* <DEDUP_REMOVED lines=22> */
.L_x_34519:
[----:B------:R-:W-:-:S06]  /*72b0*/  HADD2.F32 R4, -RZ, R25.H0_H0 ;  /* 0x20000019ff047230 */ /* 0x000fcc0000004100 */
[----:B------:R-:W1:Y:S02]  /*72c0*/  F2I.U64.TRUNC R4, R4 ;  /* 0x0000000400047311 */ /* 0x000e64000020d800 */
[----:B-1----:R1:W-:Y:S01]  /*72d0*/  STG.E.64 desc[UR36][R2.64], R4 ;  /* 0x0000000402007986 */ /* 0x0023e2000c101b24 */
[----:B------:R-:W-:Y:S05]  /*72e0*/  BRA `(.L_x_34501) ;  /* 0x0000000400507947 */ /* 0x000fea0003800000 */
.L_x_34518:
[----:B------:R-:W-:-:S06]  /*72f0*/  HADD2.F32 R25, -RZ, R25.H0_H0 ;  /* 0x20000019ff197230 */ /* 0x000fcc0000004100 */
[----:B------:R-:W1:Y:S02]  /*7300*/  F2I.FTZ.U32.TRUNC.NTZ R25, R25 ;  /* 0x0000001900197305 */ /* 0x000e64000021f000 */
[----:B-1----:R3:W-:Y:S01]  /*7310*/  STG.E desc[UR36][R2.64], R25 ;  /* 0x0000001902007986 */ /* 0x0027e2000c101924 */
[----:B------:R-:W-:Y:S05]  /*7320*/  BRA `(.L_x_34501) ;  /* 0x0000000400407947 */ /* 0x000fea0003800000 */
.L_x_34508:
        /* <DEDUP_REMOVED lines=11> */
.L_x_34521:
[----:B------:R-:W-:Y:S01]  /*73e0*/  HADD2.F32 R25, -RZ, R25.H0_H0 ;  /* 0x20000019ff197230 */ /* 0x000fe20000004100 */
[----:B------:R-:W-:-:S04]  /*73f0*/  CS2R R6, SRZ ;  /* 0x0000000000067805 */ /* 0x000fc8000001ff00 */
[----:B------:R-:W-:-:S06]  /*7400*/  FMUL.FTZ R4, R25, 1 ;  /* 0x3f80000019047820 */ /* 0x000fcc0000410000 */
[----:B------:R-:W1:Y:S02]  /*7410*/  F2F.F64.F32 R4, R4 ;  /* 0x0000000400047310 */ /* 0x000e640000201800 */
[----:B-1----:R1:W-:Y:S01]  /*7420*/  STG.E.128 desc[UR36][R2.64], R4 ;  /* 0x0000000402007986 */ /* 0x0023e2000c101d24 */
[----:B------:R-:W-:Y:S05]  /*7430*/  BRA `(.L_x_34501) ;  /* 0x0000000000fc7947 */ /* 0x000fea0003800000 */
.L_x_34520:
[----:B------:R-:W-:-:S13]  /*7440*/  ISETP.NE.AND P0, PT, R0, 0xf, PT ;  /* 0x0000000f0000780c */ /* 0x000fda0003f05270 */
[----:B------:R-:W-:Y:S05]  /*7450*/  @!P0 BRA `(.L_x_34522) ;  /* 0x0000000000e88947 */ /* 0x000fea0003800000 */
[----:B------:R-:W-:-:S13]  /*7460*/  ISETP.NE.AND P0, PT, R0, 0x17, PT ;  /* 0x000000170000780c */ /* 0x000fda0003f05270 */
[----:B------:R-:W-:Y:S05]  /*7470*/  @!P0 BRA `(.L_x_34523) ;  /* 0x0000000000908947 */ /* 0x000fea0003800000 */
[----:B------:R-:W-:-:S13]  /*7480*/  ISETP.NE.AND P0, PT, R0, 0x18, PT ;  /* 0x000000180000780c */ /* 0x000fda0003f05270 */
[----:B------:R-:W-:Y:S05]  /*7490*/  @!P0 BRA `(.L_x_34524) ;  /* 0x0000000000448947 */ /* 0x000fea0003800000 */
.L_x_34500:
        /* <DEDUP_REMOVED lines=16> */
.L_x_34525:
[----:B------:R-:W-:Y:S05]  /*75a0*/  BRA `(.L_x_34501) ;  /* 0x0000000000a07947 */ /* 0x000fea0003800000 */
.L_x_34524:
        /* <DEDUP_REMOVED lines=13> */
.L_x_34527:
[----:B------:R-:W-:Y:S05]  /*7680*/  BSYNC.RECONVERGENT B0 ;  /* 0x0000000000007941 */ /* 0x000fea0003800200 */
.L_x_34526:
[----:B------:R-:W-:-:S05]  /*7690*/  LOP3.LUT R5, R0, 0x80, R5, 0xf8, !PT ;  /* 0x0000008000057812 */ /* 0x000fca00078ef805 */
[----:B------:R1:W-:Y:S01]  /*76a0*/  STG.E.U8 desc[UR36][R2.64], R5 ;  /* 0x0000000502007986 */ /* 0x0003e2000c101124 */
[----:B------:R-:W-:Y:S05]  /*76b0*/  BRA `(.L_x_34501) ;  /* 0x00000000005c7947 */ /* 0x000fea0003800000 */
.L_x_34523:
        /* <DEDUP_REMOVED lines=12> */
.L_x_34529:
[----:B------:R-:W-:Y:S01]  /*7780*/  IMAD.MOV.U32 R0, RZ, RZ, 0x7f ;  /* 0x0000007fff007424 */ /* 0x000fe200078e00ff */
[----:B------:R-:W-:-:S04]  /*7790*/  ISETP.GT.U32.AND P0, PT, R4, 0x7f800000, PT ;  /* 0x7f8000000400780c */ /* 0x000fc80003f04070 */
[----:B------:R-:W-:-:S09]  /*77a0*/  SEL R0, R0, 0x7c, P0 ;  /* 0x0000007c00007807 */ /* 0x000fd20000000000 */
.L_x_34530:
[----:B------:R-:W-:Y:S05]  /*77b0*/  BSYNC.RECONVERGENT B0 ;  /* 0x0000000000007941 */ /* 0x000fea0003800200 */
.L_x_34528:
[----:B------:R-:W-:-:S04]  /*77c0*/  SHF.R.U32.HI R5, RZ, 0x18, R5 ;  /* 0x00000018ff057819 */ /* 0x000fc80000011605 */
[----:B------:R-:W-:-:S05]  /*77d0*/  LOP3.LUT R5, R0, 0x80, R5, 0xf8, !PT ;  /* 0x0000008000057812 */ /* 0x000fca00078ef805 */
[----:B------:R1:W-:Y:S01]  /*77e0*/  STG.E.U8 desc[UR36][R2.64], R5 ;  /* 0x0000000502007986 */ /* 0x0003e2000c101124 */
[----:B------:R-:W-:Y:S05]  /*77f0*/  BRA `(.L_x_34501) ;  /* 0x00000000000c7947 */ /* 0x000fea0003800000 */
.L_x_34522:
[----:B------:R-:W-:-:S05]  /*7800*/  HADD2.F32 R0, -RZ, R25.H0_H0 ;  /* 0x20000019ff007230 */ /* 0x000fca0000004100 */
[----:B------:R-:W-:-:S05]  /*7810*/  F2FP.BF16.F32.PACK_AB R0, RZ, R0 ;  /* 0x00000000ff00723e */ /* 0x000fca00000010ff */
[----:B------:R1:W-:Y:S02]  /*7820*/  STG.E.U16 desc[UR36][R2.64], R0 ;  /* 0x0000000002007986 */ /* 0x0003e4000c101524 */
.L_x_34501:
[----:B------:R-:W-:-:S07]  /*7830*/  VIADD R19, R19, 0x80 ;  /* 0x0000008013137836 */ /* 0x000fce0000000000 */
.L_x_34458:
[----:B------:R-:W-:-:S13]  /*7840*/  ISETP.GE.AND P0, PT, R19, R16, PT ;  /* 0x000000101300720c */ /* 0x000fda0003f06270 */
[----:B------:R-:W-:Y:S05]  /*7850*/  @P0 BREAK.RELIABLE B6 ;  /* 0x0000000000060942 */ /* 0x000fea0003800100 */
[----:B------:R-:W-:Y:S05]  /*7860*/  @P0 BRA `(.L_x_34495) ;  /* 0x0000000c00dc0947 */ /* 0x000fea0003800000 */
[----:B------:R-:W-:Y:S05]  /*7870*/  BSYNC.RELIABLE B6 ;  /* 0x0000000000067941 */ /* 0x000fea0003800100 */
.L_x_34457:
        /* <DEDUP_REMOVED lines=22> */
.L_x_34534:
[----:B------:R-:W-:-:S06]  /*79e0*/  HADD2.F32 R5, -RZ, R24.H0_H0 ;  /* 0x20000018ff057230 */ /* 0x000fcc0000004100 */
[----:B------:R-:W1:Y:S02]  /*79f0*/  F2I.S64.TRUNC R4, R5 ;  /* 0x0000000500047311 */ /* 0x000e64000020d900 */
[----:B-1----:R1:W-:Y:S01]  /*7a00*/  STG.E.U8 desc[UR36][R2.64], R4 ;  /* 0x0000000402007986 */ /* 0x0023e2000c101124 */
[----:B------:R-:W-:Y:S05]  /*7a10*/  BRA `(.L_x_34536) ;  /* 0x0000000c006c7947 */ /* 0x000fea0003800000 */
.L_x_34533:
        /* <DEDUP_REMOVED lines=10> */
.L_x_34538:
[----:B------:R-:W-:-:S04]  /*7ac0*/  HADD2.F32 R24, -RZ, R24.H0_H0 ;  /* 0x20000018ff187230 */ /* 0x000fc80000004100 */
[----:B------:R-:W1:Y:S02]  /*7ad0*/  F2I.FTZ.TRUNC.NTZ R5, R24 ;  /* 0x0000001800057305 */ /* 0x000e64000021f100 */
[----:B-1----:R1:W-:Y:S01]  /*7ae0*/  STG.E desc[UR36][R2.64], R5 ;  /* 0x0000000502007986 */ /* 0x0023e2000c101924 */
[----:B------:R-:W-:Y:S05]  /*7af0*/  BRA `(.L_x_34536) ;  /* 0x0000000c00347947 */ /* 0x000fea0003800000 */
.L_x_34537:
[----:B------:R-:W-:-:S04]  /*7b00*/  HADD2.F32 R24, -RZ, R24.H0_H0 ;  /* 0x20000018ff187230 */ /* 0x000fc80000004100 */
[----:B------:R-:W1:Y:S02]  /*7b10*/  F2I.FTZ.TRUNC.NTZ R5, R24 ;  /* 0x0000001800057305 */ /* 0x000e64000021f100 */
[----:B-1----:R1:W-:Y:S01]  /*7b20*/  STG.E.U16 desc[UR36][R2.64], R5 ;  /* 0x0000000502007986 */ /* 0x0023e2000c101524 */
[----:B------:R-:W-:Y:S05]  /*7b30*/  BRA `(.L_x_34536) ;  /* 0x0000000c00247947 */ /* 0x000fea0003800000 */
.L_x_34532:
        /* <DEDUP_REMOVED lines=9> */
.L_x_34540:
[----:B------:R1:W-:Y:S01]  /*7bd0*/  STG.E.U16 desc[UR36][R2.64], R24 ;  /* 0x0000001802007986 */ /* 0x0003e2000c101524 */
[----:B------:R-:W-:Y:S05]  /*7be0*/  BRA `(.L_x_34536) ;  /* 0x0000000800f87947 */ /* 0x000fea0003800000 */
.L_x_34539:
        /* <DEDUP_REMOVED lines=10> */
.L_x_34542:
[----:B------:R-:W-:-:S05]  /*7c90*/  HADD2.F32 R0, -RZ, R24.H0_H0 ;  /* 0x20000018ff007230 */ /* 0x000fca0000004100 */
[----:B------:R-:W-:-:S04]  /*7ca0*/  F2FP.F16.F32.PACK_AB R0, RZ, R0 ;  /* 0x00000000ff00723e */ /* 0x000fc800000000ff */
[----:B------:R-:W-:-:S05]  /*7cb0*/  PRMT R0, R0, 0x5410, RZ ;  /* 0x0000541000007816 */ /* 0x000fca00000000ff */
[----:B------:R3:W-:Y:S01]  /*7cc0*/  STG.E desc[UR36][R2.64], R0 ;  /* 0x0000000002007986 */ /* 0x0007e2000c101924 */
[----:B------:R-:W-:Y:S05]  /*7cd0*/  BRA `(.L_x_34536) ;  /* 0x0000000800bc7947 */ /* 0x000fea0003800000 */
.L_x_34541:
[----:B------:R-:W-:-:S05]  /*7ce0*/  HADD2.F32 R4, -RZ, R24.H0_H0 ;  /* 0x20000018ff047230 */ /* 0x000fca0000004100 */
[----:B------:R-:W-:-:S06]  /*7cf0*/  FMUL.FTZ R4, R4, 1 ;  /* 0x3f80000004047820 */ /* 0x000fcc0000410000 */
[----:B------:R-:W1:Y:S02]  /*7d00*/  F2F.F64.F32 R4, R4 ;  /* 0x0000000400047310 */ /* 0x000e640000201800 */
[----:B-1----:R1:W-:Y:S01]  /*7d10*/  STG.E.64 desc[UR36][R2.64], R4 ;  /* 0x0000000402007986 */ /* 0x0023e2000c101b24 */
[----:B------:R-:W-:Y:S05]  /*7d20*/  BRA `(.L_x_34536) ;  /* 0x0000000800a87947 */ /* 0x000fea0003800000 */
.L_x_34531:
        /* <DEDUP_REMOVED lines=14> */
.L_x_34546:
        /* <DEDUP_REMOVED lines=18> */
.L_x_34549:
[----:B------:R-:W-:-:S04]  /*7f30*/  SHF.R.U32.HI R5, RZ, 0x18, R5 ;  /* 0x00000018ff057819 */ /* 0x000fc80000011605 */
[----:B------:R-:W-:-:S07]  /*7f40*/  LOP3.LUT R0, R0, 0x80, R5, 0xf8, !PT ;  /* 0x0000008000007812 */ /* 0x000fce00078ef805 */
.L_x_34548:
[----:B------:R-:W-:Y:S05]  /*7f50*/  BSYNC.RECONVERGENT B0 ;  /* 0x0000000000007941 */ /* 0x000fea0003800200 */
.L_x_34547:
[----:B------:R1:W-:Y:S01]  /*7f60*/  STG.E.U8 desc[UR36][R2.64], R0 ;  /* 0x0000000002007986 */ /* 0x0003e2000c101124 */
[----:B------:R-:W-:Y:S05]  /*7f70*/  BRA `(.L_x_34536) ;  /* 0x0000000800147947 */ /* 0x000fea0003800000 */
.L_x_34545:
        /* <DEDUP_REMOVED lines=18> */
.L_x_34552:
[----:B------:R-:W-:-:S04]  /*80a0*/  SHF.R.U32.HI R5, RZ, 0x18, R5 ;  /* 0x00000018ff057819 */ /* 0x000fc80000011605 */
[----:B------:R-:W-:-:S07]  /*80b0*/  LOP3.LUT R0, R0, 0x80, R5, 0xf8, !PT ;  /* 0x0000008000007812 */ /* 0x000fce00078ef805 */
.L_x_34551:
[----:B------:R-:W-:Y:S05]  /*80c0*/  BSYNC.RECONVERGENT B0 ;  /* 0x0000000000007941 */ /* 0x000fea0003800200 */
.L_x_34550:
[----:B------:R1:W-:Y:S01]  /*80d0*/  STG.E.U8 desc[UR36][R2.64], R0 ;  /* 0x0000000002007986 */ /* 0x0003e2000c101124 */
[----:B------:R-:W-:Y:S05]  /*80e0*/  BRA `(.L_x_34536) ;  /* 0x0000000400b87947 */ /* 0x000fea0003800000 */
.L_x_34544:
        /* <DEDUP_REMOVED lines=22> */
.L_x_34554:
[----:B------:R-:W-:-:S06]  /*8250*/  HADD2.F32 R4, -RZ, R24.H0_H0 ;  /* 0x20000018ff047230 */ /* 0x000fcc0000004100 */
[----:B------:R-:W1:Y:S02]  /*8260*/  F2I.U64.TRUNC R4, R4 ;  /* 0x0000000400047311 */ /* 0x000e64000020d800 */
[----:B-1----:R1:W-:Y:S01]  /*8270*/  STG.E.64 desc[UR36][R2.64], R4 ;  /* 0x0000000402007986 */ /* 0x0023e2000c101b24 */
[----:B------:R-:W-:Y:S05]  /*8280*/  BRA `(.L_x_34536) ;  /* 0x0000000400507947 */ /* 0x000fea0003800000 */
.L_x_34553:
[----:B------:R-:W-:-:S04]  /*8290*/  HADD2.F32 R24, -RZ, R24.H0_H0 ;  /* 0x20000018ff187230 */ /* 0x000fc80000004100 */
[----:B------:R-:W1:Y:S02]  /*82a0*/  F2I.FTZ.U32.TRUNC.NTZ R5, R24 ;  /* 0x0000001800057305 */ /* 0x000e64000021f000 */
[----:B-1----:R1:W-:Y:S01]  /*82b0*/  STG.E desc[UR36][R2.64], R5 ;  /* 0x0000000502007986 */ /* 0x0023e2000c101924 */
[----:B------:R-:W-:Y:S05]  /*82c0*/  BRA `(.L_x_34536) ;  /* 0x0000000400407947 */ /* 0x000fea0003800000 */
.L_x_34543:
        /* <DEDUP_REMOVED lines=11> */
.L_x_34556:
[----:B------:R-:W-:Y:S01]  /*8380*/  HADD2.F32 R24, -RZ, R24.H0_H0 ;  /* 0x20000018ff187230 */ /* 0x000fe20000004100 */
[----:B------:R-:W-:-:S04]  /*8390*/  CS2R R6, SRZ ;  /* 0x0000000000067805 */ /* 0x000fc8000001ff00 */
[----:B------:R-:W-:-:S06]  /*83a0*/  FMUL.FTZ R4, R24, 1 ;  /* 0x3f80000018047820 */ /* 0x000fcc0000410000 */
[----:B------:R-:W1:Y:S02]  /*83b0*/  F2F.F64.F32 R4, R4 ;  /* 0x0000000400047310 */ /* 0x000e640000201800 */
[----:B-1----:R1:W-:Y:S01]  /*83c0*/  STG.E.128 desc[UR36][R2.64], R4 ;  /* 0x0000000402007986 */ /* 0x0023e2000c101d24 */
[----:B------:R-:W-:Y:S05]  /*83d0*/  BRA `(.L_x_34536) ;  /* 0x0000000000fc7947 */ /* 0x000fea0003800000 */
.L_x_34555:
[----:B------:R-:W-:-:S13]  /*83e0*/  ISETP.NE.AND P0, PT, R0, 0xf, PT ;  /* 0x0000000f0000780c */ /* 0x000fda0003f05270 */
[----:B------:R-:W-:Y:S05]  /*83f0*/  @!P0 BRA `(.L_x_34557) ;  /* 0x0000000000e88947 */ /* 0x000fea0003800000 */
[----:B------:R-:W-:-:S13]  /*8400*/  ISETP.NE.AND P0, PT, R0, 0x17, PT ;  /* 0x000000170000780c */ /* 0x000fda0003f05270 */
[----:B------:R-:W-:Y:S05]  /*8410*/  @!P0 BRA `(.L_x_34558) ;  /* 0x0000000000908947 */ /* 0x000fea0003800000 */
[----:B------:R-:W-:-:S13]  /*8420*/  ISETP.NE.AND P0, PT, R0, 0x18, PT ;  /* 0x000000180000780c */ /* 0x000fda0003f05270 */
[----:B------:R-:W-:Y:S05]  /*8430*/  @!P0 BRA `(.L_x_34559) ;  /* 0x0000000000448947 */ /* 0x000fea0003800000 */
.L_x_34535:
        /* <DEDUP_REMOVED lines=16> */
.L_x_34560:
[----:B------:R-:W-:Y:S05]  /*8540*/  BRA `(.L_x_34536) ;  /* 0x0000000000a07947 */ /* 0x000fea0003800000 */
.L_x_34559:
        /* <DEDUP_REMOVED lines=13> */
.L_x_34562:
[----:B------:R-:W-:Y:S05]  /*8620*/  BSYNC.RECONVERGENT B0 ;  /* 0x0000000000007941 */ /* 0x000fea0003800200 */
.L_x_34561:
[----:B------:R-:W-:-:S05]  /*8630*/  LOP3.LUT R5, R0, 0x80, R5, 0xf8, !PT ;  /* 0x0000008000057812 */ /* 0x000fca00078ef805 */
[----:B------:R1:W-:Y:S01]  /*8640*/  STG.E.U8 desc[UR36][R2.64], R5 ;  /* 0x0000000502007986 */ /* 0x0003e2000c101124 */
[----:B------:R-:W-:Y:S05]  /*8650*/  BRA `(.L_x_34536) ;  /* 0x00000000005c7947 */ /* 0x000fea0003800000 */
.L_x_34558:
        /* <DEDUP_REMOVED lines=12> */
.L_x_34564:
[----:B------:R-:W-:Y:S01]  /*8720*/  IMAD.MOV.U32 R0, RZ, RZ, 0x7f ;  /* 0x0000007fff007424 */ /* 0x000fe200078e00ff */
[----:B------:R-:W-:-:S04]  /*8730*/  ISETP.GT.U32.AND P0, PT, R4, 0x7f800000, PT ;  /* 0x7f8000000400780c */ /* 0x000fc80003f04070 */
[----:B------:R-:W-:-:S09]  /*8740*/  SEL R0, R0, 0x7c, P0 ;  /* 0x0000007c00007807 */ /* 0x000fd20000000000 */
.L_x_34565:
[----:B------:R-:W-:Y:S05]  /*8750*/  BSYNC.RECONVERGENT B0 ;  /* 0x0000000000007941 */ /* 0x000fea0003800200 */
.L_x_34563:
[----:B------:R-:W-:-:S04]  /*8760*/  SHF.R.U32.HI R5, RZ, 0x18, R5 ;  /* 0x00000018ff057819 */ /* 0x000fc80000011605 */
[----:B------:R-:W-:-:S05]  /*8770*/  LOP3.LUT R5, R0, 0x80, R5, 0xf8, !PT ;  /* 0x0000008000057812 */ /* 0x000fca00078ef805 */
[----:B------:R1:W-:Y:S01]  /*8780*/  STG.E.U8 desc[UR36][R2.64], R5 ;  /* 0x0000000502007986 */ /* 0x0003e2000c101124 */
[----:B------:R-:W-:Y:S05]  /*8790*/  BRA `(.L_x_34536) ;  /* 0x00000000000c7947 */ /* 0x000fea0003800000 */
.L_x_34557:
[----:B------:R-:W-:-:S05]  /*87a0*/  HADD2.F32 R0, -RZ, R24.H0_H0 ;  /* 0x20000018ff007230 */ /* 0x000fca0000004100 */
[----:B------:R-:W-:-:S05]  /*87b0*/  F2FP.BF16.F32.PACK_AB R0, RZ, R0 ;  /* 0x00000000ff00723e */ /* 0x000fca00000010ff */
[----:B------:R1:W-:Y:S02]  /*87c0*/  STG.E.U16 desc[UR36][R2.64], R0 ;  /* 0x0000000002007986 */ /* 0x0003e4000c101524 */
.L_x_34536:
[----:B------:R-:W-:-:S07]  /*87d0*/  VIADD R19, R19, 0x80 ;  /* 0x0000008013137836 */ /* 0x000fce0000000000 */
.L_x_34495:
[----:B------:R-:W-:Y:S05]  /*87e0*/  BSYNC.RECONVERGENT B7 ;  /* 0x0000000000077941 */ /* 0x000fea0003800200 */
.L_x_34456:
        /* <DEDUP_REMOVED lines=23> */
.L_x_34569:
[----:B------:R-:W-:-:S06]  /*8960*/  HADD2.F32 R5, -RZ, R22.H0_H0 ;  /* 0x20000016ff057230 */ /* 0x000fcc0000004100 */
[----:B------:R-:W1:Y:S02]  /*8970*/  F2I.S64.TRUNC R4, R5 ;  /* 0x0000000500047311 */ /* 0x000e64000020d900 */
[----:B-1----:R-:W-:Y:S01]  /*8980*/  STG.E.U8 desc[UR36][R2.64], R4 ;  /* 0x0000000402007986 */ /* 0x002fe2000c101124 */
[----:B------:R-:W-:Y:S05]  /*8990*/  EXIT ;  /* 0x000000000000794d */ /* 0x000fea0003800000 */
.L_x_34568:
        /* <DEDUP_REMOVED lines=10> */
.L_x_34572:
[----:B------:R-:W-:-:S04]  /*8a40*/  HADD2.F32 R22, -RZ, R22.H0_H0 ;  /* 0x20000016ff167230 */ /* 0x000fc80000004100 */
[----:B------:R-:W1:Y:S02]  /*8a50*/  F2I.FTZ.TRUNC.NTZ R5, R22 ;  /* 0x0000001600057305 */ /* 0x000e64000021f100 */
[----:B-1----:R-:W-:Y:S01]  /*8a60*/  STG.E desc[UR36][R2.64], R5 ;  /* 0x0000000502007986 */ /* 0x002fe2000c101924 */
[----:B------:R-:W-:Y:S05]  /*8a70*/  EXIT ;  /* 0x000000000000794d */ /* 0x000fea0003800000 */
.L_x_34571:
[----:B------:R-:W-:-:S04]  /*8a80*/  HADD2.F32 R22, -RZ, R22.H0_H0 ;  /* 0x20000016ff167230 */ /* 0x000fc80000004100 */
[----:B------:R-:W1:Y:S02]  /*8a90*/  F2I.FTZ.TRUNC.NTZ R5, R22 ;  /* 0x0000001600057305 */ /* 0x000e64000021f100 */
[----:B-1----:R-:W-:Y:S01]  /*8aa0*/  STG.E.U16 desc[UR36][R2.64], R5 ;  /* 0x0000000502007986 */ /* 0x002fe2000c101524 */
[----:B------:R-:W-:Y:S05]  /*8ab0*/  EXIT ;  /* 0x000000000000794d */ /* 0x000fea0003800000 */
.L_x_34567:
        /* <DEDUP_REMOVED lines=9> */
.L_x_34574:
[----:B------:R-:W-:Y:S01]  /*8b50*/  STG.E.U16 desc[UR36][R2.64], R22 ;  /* 0x0000001602007986 */ /* 0x000fe2000c101524 */
[----:B------:R-:W-:Y:S05]  /*8b60*/  EXIT ;  /* 0x000000000000794d */ /* 0x000fea0003800000 */
.L_x_34573:
        /* <DEDUP_REMOVED lines=10> */
.L_x_34576:
[----:B------:R-:W-:-:S05]  /*8c10*/  HADD2.F32 R0, -RZ, R22.H0_H0 ;  /* 0x20000016ff007230 */ /* 0x000fca0000004100 */
[----:B------:R-:W-:-:S04]  /*8c20*/  F2FP.F16.F32.PACK_AB R0, RZ, R0 ;  /* 0x00000000ff00723e */ /* 0x000fc800000000ff */
[----:B------:R-:W-:-:S05]  /*8c30*/  PRMT R0, R0, 0x5410, RZ ;  /* 0x0000541000007816 */ /* 0x000fca00000000ff */
[----:B------:R-:W-:Y:S01]  /*8c40*/  STG.E desc[UR36][R2.64], R0 ;  /* 0x0000000002007986 */ /* 0x000fe2000c101924 */
[----:B------:R-:W-:Y:S05]  /*8c50*/  EXIT ;  /* 0x000000000000794d */ /* 0x000fea0003800000 */
.L_x_34575:
[----:B------:R-:W-:-:S05]  /*8c60*/  HADD2.F32 R4, -RZ, R22.H0_H0 ;  /* 0x20000016ff047230 */ /* 0x000fca0000004100 */
[----:B------:R-:W-:-:S06]  /*8c70*/  FMUL.FTZ R4, R4, 1 ;  /* 0x3f80000004047820 */ /* 0x000fcc0000410000 */
[----:B------:R-:W1:Y:S02]  /*8c80*/  F2F.F64.F32 R4, R4 ;  /* 0x0000000400047310 */ /* 0x000e640000201800 */
[----:B-1----:R-:W-:Y:S01]  /*8c90*/  STG.E.64 desc[UR36][R2.64], R4 ;  /* 0x0000000402007986 */ /* 0x002fe2000c101b24 */
[----:B------:R-:W-:Y:S05]  /*8ca0*/  EXIT ;  /* 0x000000000000794d */ /* 0x000fea0003800000 */
.L_x_34566:
        /* <DEDUP_REMOVED lines=14> */
.L_x_34580:
        /* <DEDUP_REMOVED lines=18> */
.L_x_34583:
[----:B------:R-:W-:-:S04]  /*8eb0*/  SHF.R.U32.HI R5, RZ, 0x18, R5 ;  /* 0x00000018ff057819 */ /* 0x000fc80000011605 */
[----:B------:R-:W-:-:S07]  /*8ec0*/  LOP3.LUT R0, R0, 0x80, R5, 0xf8, !PT ;  /* 0x0000008000007812 */ /* 0x000fce00078ef805 */
.L_x_34582:
[----:B------:R-:W-:Y:S05]  /*8ed0*/  BSYNC.RECONVERGENT B0 ;  /* 0x0000000000007941 */ /* 0x000fea0003800200 */
.L_x_34581:
[----:B------:R-:W-:Y:S01]  /*8ee0*/  STG.E.U8 desc[UR36][R2.64], R0 ;  /* 0x0000000002007986 */ /* 0x000fe2000c101124 */
[----:B------:R-:W-:Y:S05]  /*8ef0*/  EXIT ;  /* 0x000000000000794d */ /* 0x000fea0003800000 */
.L_x_34579:
        /* <DEDUP_REMOVED lines=18> */
.L_x_34586:
[----:B------:R-:W-:-:S04]  /*9020*/  SHF.R.U32.HI R5, RZ, 0x18, R5 ;  /* 0x00000018ff057819 */ /* 0x000fc80000011605 */
[----:B------:R-:W-:-:S07]  /*9030*/  LOP3.LUT R0, R0, 0x80, R5, 0xf8, !PT ;  /* 0x0000008000007812 */ /* 0x000fce00078ef805 */
.L_x_34585:
[----:B------:R-:W-:Y:S05]  /*9040*/  BSYNC.RECONVERGENT B0 ;  /* 0x0000000000007941 */ /* 0x000fea0003800200 */
.L_x_34584:
[----:B------:R-:W-:Y:S01]  /*9050*/  STG.E.U8 desc[UR36][R2.64], R0 ;  /* 0x0000000002007986 */ /* 0x000fe2000c101124 */
[----:B------:R-:W-:Y:S05]  /*9060*/  EXIT ;  /* 0x000000000000794d */ /* 0x000fea0003800000 */
.L_x_34578:
        /* <DEDUP_REMOVED lines=22> */
.L_x_34588:
[----:B------:R-:W-:-:S06]  /*91d0*/  HADD2.F32 R4, -RZ, R22.H0_H0 ;  /* 0x20000016ff047230 */ /* 0x000fcc0000004100 */
[----:B------:R-:W1:Y:S02]  /*91e0*/  F2I.U64.TRUNC R4, R4 ;  /* 0x0000000400047311 */ /* 0x000e64000020d800 */
[----:B-1----:R-:W-:Y:S01]  /*91f0*/  STG.E.64 desc[UR36][R2.64], R4 ;  /* 0x0000000402007986 */ /* 0x002fe2000c101b24 */
[----:B------:R-:W-:Y:S05]  /*9200*/  EXIT ;  /* 0x000000000000794d */ /* 0x000fea0003800000 */
.L_x_34587:
[----:B------:R-:W-:-:S04]  /*9210*/  HADD2.F32 R22, -RZ, R22.H0_H0 ;  /* 0x20000016ff167230 */ /* 0x000fc80000004100 */
[----:B------:R-:W1:Y:S02]  /*9220*/  F2I.FTZ.U32.TRUNC.NTZ R5, R22 ;  /* 0x0000001600057305 */ /* 0x000e64000021f000 */
[----:B-1----:R-:W-:Y:S01]  /*9230*/  STG.E desc[UR36][R2.64], R5 ;  /* 0x0000000502007986 */ /* 0x002fe2000c101924 */
[----:B------:R-:W-:Y:S05]  /*9240*/  EXIT ;  /* 0x000000000000794d */ /* 0x000fea0003800000 */
.L_x_34577:
        /* <DEDUP_REMOVED lines=11> */
.L_x_34590:
[----:B------:R-:W-:Y:S01]  /*9300*/  HADD2.F32 R22, -RZ, R22.H0_H0 ;  /* 0x20000016ff167230 */ /* 0x000fe20000004100 */
[----:B------:R-:W-:-:S04]  /*9310*/  CS2R R6, SRZ ;  /* 0x0000000000067805 */ /* 0x000fc8000001ff00 */
[----:B------:R-:W-:-:S06]  /*9320*/  FMUL.FTZ R4, R22, 1 ;  /* 0x3f80000016047820 */ /* 0x000fcc0000410000 */
[----:B------:R-:W1:Y:S02]  /*9330*/  F2F.F64.F32 R4, R4 ;  /* 0x0000000400047310 */ /* 0x000e640000201800 */
[----:B-1----:R-:W-:Y:S01]  /*9340*/  STG.E.128 desc[UR36][R2.64], R4 ;  /* 0x0000000402007986 */ /* 0x002fe2000c101d24 */
[----:B------:R-:W-:Y:S05]  /*9350*/  EXIT ;  /* 0x000000000000794d */ /* 0x000fea0003800000 */
.L_x_34589:
[----:B------:R-:W-:-:S13]  /*9360*/  ISETP.NE.AND P0, PT, R0, 0xf, PT ;  /* 0x0000000f0000780c */ /* 0x000fda0003f05270 */
[----:B------:R-:W-:Y:S05]  /*9370*/  @!P0 BRA `(.L_x_34591) ;  /* 0x0000000000e88947 */ /* 0x000fea0003800000 */
[----:B------:R-:W-:-:S13]  /*9380*/  ISETP.NE.AND P0, PT, R0, 0x17, PT ;  /* 0x000000170000780c */ /* 0x000fda0003f05270 */
[----:B------:R-:W-:Y:S05]  /*9390*/  @!P0 BRA `(.L_x_34592) ;  /* 0x0000000000908947 */ /* 0x000fea0003800000 */
[----:B------:R-:W-:-:S13]  /*93a0*/  ISETP.NE.AND P0, PT, R0, 0x18, PT ;  /* 0x000000180000780c */ /* 0x000fda0003f05270 */
[----:B------:R-:W-:Y:S05]  /*93b0*/  @!P0 BRA `(.L_x_34593) ;  /* 0x0000000000448947 */ /* 0x000fea0003800000 */
.L_x_34570:
        /* <DEDUP_REMOVED lines=16> */
.L_x_34594:
[----:B------:R-:W-:Y:S05]  /*94c0*/  EXIT ;  /* 0x000000000000794d */ /* 0x000fea0003800000 */
.L_x_34593:
        /* <DEDUP_REMOVED lines=13> */
.L_x_34596:
[----:B------:R-:W-:Y:S05]  /*95a0*/  BSYNC.RECONVERGENT B0 ;  /* 0x0000000000007941 */ /* 0x000fea0003800200 */
.L_x_34595:
[----:B------:R-:W-:-:S05]  /*95b0*/  LOP3.LUT R5, R0, 0x80, R5, 0xf8, !PT ;  /* 0x0000008000057812 */ /* 0x000fca00078ef805 */
[----:B------:R-:W-:Y:S01]  /*95c0*/  STG.E.U8 desc[UR36][R2.64], R5 ;  /* 0x0000000502007986 */ /* 0x000fe2000c101124 */
[----:B------:R-:W-:Y:S05]  /*95d0*/  EXIT ;  /* 0x000000000000794d */ /* 0x000fea0003800000 */
.L_x_34592:
        /* <DEDUP_REMOVED lines=12> */
.L_x_34598:
[----:B------:R-:W-:Y:S01]  /*96a0*/  IMAD.MOV.U32 R0, RZ, RZ, 0x7f ;  /* 0x0000007fff007424 */ /* 0x000fe200078e00ff */
[----:B------:R-:W-:-:S04]  /*96b0*/  ISETP.GT.U32.AND P0, PT, R4, 0x7f800000, PT ;  /* 0x7f8000000400780c */ /* 0x000fc80003f04070 */
[----:B------:R-:W-:-:S09]  /*96c0*/  SEL R0, R0, 0x7c, P0 ;  /* 0x0000007c00007807 */ /* 0x000fd20000000000 */
.L_x_34599:
[----:B------:R-:W-:Y:S05]  /*96d0*/  BSYNC.RECONVERGENT B0 ;  /* 0x0000000000007941 */ /* 0x000fea0003800200 */
.L_x_34597:
[----:B------:R-:W-:-:S04]  /*96e0*/  SHF.R.U32.HI R5, RZ, 0x18, R5 ;  /* 0x00000018ff057819 */ /* 0x000fc80000011605 */
[----:B------:R-:W-:-:S05]  /*96f0*/  LOP3.LUT R5, R0, 0x80, R5, 0xf8, !PT ;  /* 0x0000008000057812 */ /* 0x000fca00078ef805 */
[----:B------:R-:W-:Y:S01]  /*9700*/  STG.E.U8 desc[UR36][R2.64], R5 ;  /* 0x0000000502007986 */ /* 0x000fe2000c101124 */
[----:B------:R-:W-:Y:S05]  /*9710*/  EXIT ;  /* 0x000000000000794d */ /* 0x000fea0003800000 */
.L_x_34591:
[----:B------:R-:W-:-:S05]  /*9720*/  HADD2.F32 R0, -RZ, R22.H0_H0 ;  /* 0x20000016ff007230 */ /* 0x000fca0000004100 */
[----:B------:R-:W-:-:S05]  /*9730*/  F2FP.BF16.F32.PACK_AB R0, RZ, R0 ;  /* 0x00000000ff00723e */ /* 0x000fca00000010ff */
[----:B------:R-:W-:Y:S01]  /*9740*/  STG.E.U16 desc[UR36][R2.64], R0 ;  /* 0x0000000002007986 */ /* 0x000fe2000c101524 */
[----:B------:R-:W-:Y:S05]  /*9750*/  EXIT ;  /* 0x000000000000794d */ /* 0x000fea0003800000 */
.L_x_34600:
        /* <DEDUP_REMOVED lines=10> */
.L_x_55003:


//--------------------- .text._ZN2at6native18elementwise_kernelILi128ELi4EZNS0_22gpu_kernel_impl_nocastINS0_13AUnaryFunctorIN3c104HalfES5_S5_ZZZNS0_21remainder_kernel_cudaERNS_18TensorIteratorBaseEENKUlvE0_clEvENKUlvE1_clEvEUlS5_S5_E_EEEEvS7_RKT_EUliE_EEviT1_ --------------------------
	.section	.text._ZN2at6native18elementwise_kernelILi128ELi4EZNS0_22gpu_kernel_impl_nocastINS0_13AUnaryFunctorIN3c104HalfES5_S5_ZZZNS0_21remainder_kernel_cudaERNS_18TensorIteratorBaseEENKUlvE0_clEvENKUlvE1_clEvEUlS5_S5_E_EEEEvS7_RKT_EUliE_EEviT1_,"ax",@progbits
	.align	128
        .global         _ZN2at6native18elementwise_kernelILi128ELi4EZNS0_22gpu_kernel_impl_nocastINS0_13AUnaryFunctorIN3c104HalfES5_S5_ZZZNS0_21remainder_kernel_cudaERNS_18TensorIteratorBaseEENKUlvE0_clEvENKUlvE1_clEvEUlS5_S5_E_EEEEvS7_RKT_EUliE_EEviT1_
        .type           _ZN2at6native18elementwise_kernelILi128ELi4EZNS0_22gpu_kernel_impl_nocastINS0_13AUnaryFunctorIN3c104HalfES5_S5_ZZZNS0_21remainder_kernel_cudaERNS_18TensorIteratorBaseEENKUlvE0_clEvENKUlvE1_clEvEUlS5_S5_E_EEEEvS7_RKT_EUliE_EEviT1_,@function
        .size           _ZN2at6native18elementwise_kernelILi128ELi4EZNS0_22gpu_kernel_impl_nocastINS0_13AUnaryFunctorIN3c104HalfES5_S5_ZZZNS0_21remainder_kernel_cudaERNS_18TensorIteratorBaseEENKUlvE0_clEvENKUlvE1_clEvEUlS5_S5_E_EEEEvS7_RKT_EUliE_EEviT1_,(.L_x_55004 - _ZN2at6native18elementwise_kernelILi128ELi4EZNS0_22gpu_kernel_impl_nocastINS0_13AUnaryFunctorIN3c104HalfES5_S5_ZZZNS0_21remainder_kernel_cudaERNS_18TensorIteratorBaseEENKUlvE0_clEvENKUlvE1_clEvEUlS5_S5_E_EEEEvS7_RKT_EUliE_EEviT1_)
        .other          _ZN2at6native18elementwise_kernelILi128ELi4EZNS0_22gpu_kernel_impl_nocastINS0_13AUnaryFunctorIN3c104HalfES5_S5_ZZZNS0_21remainder_kernel_cudaERNS_18TensorIteratorBaseEENKUlvE0_clEvENKUlvE1_clEvEUlS5_S5_E_EEEEvS7_RKT_EUliE_EEviT1_,@"STO_CUDA_ENTRY STV_DEFAULT"
_ZN2at6native18elementwise_kernelILi128ELi4EZNS0_22gpu_kernel_impl_nocastINS0_13AUnaryFunctorIN3c104HalfES5_S5_ZZZNS0_21remainder_kernel_cudaERNS_18TensorIteratorBaseEENKUlvE0_clEvENKUlvE1_clEvEUlS5_S5_E_EEEEvS7_RKT_EUliE_EEviT1_:
.text._ZN2at6native18elementwise_kernelILi128ELi4EZNS0_22gpu_kernel_impl_nocastINS0_13AUnaryFunctorIN3c104HalfES5_S5_ZZZNS0_21remainder_kernel_cudaERNS_18TensorIteratorBaseEENKUlvE0_clEvENKUlvE1_clEvEUlS5_S5_E_EEEEvS7_RKT_EUliE_EEviT1_:
        /* <DEDUP_REMOVED lines=44> */
.L_x_34608:
[----:B------:R-:W-:Y:S01]  /*02c0*/  FSETP.GEU.FTZ.AND P0, PT, R7, -R2, PT ;  /* 0x800000020700720b */ /* 0x000fe20003f1e000 */
[----:B------:R-:W-:-:S12]  /*02d0*/  FADD.FTZ R4, R4, -1 ;  /* 0xbf80000004047421 */ /* 0x000fd80000010000 */
[----:B------:R-:W-:-:S07]  /*02e0*/  @!P0 FADD.FTZ R4, R4, -1 ;  /* 0xbf80000004048421 */ /* 0x000fce0000010000 */
.L_x_34607:
[----:B------:R-:W-:Y:S01]  /*02f0*/  FFMA.FTZ R9, -R2, R4, R9 ;  /* 0x0000000402097223 */ /* 0x000fe20000010109 */
[----:B------:R-:W-:Y:S06]  /*0300*/  BRA `(.L_x_34605) ;  /* 0x0000000000707947 */ /* 0x000fec0003800000 */
.L_x_34606:
        /* <DEDUP_REMOVED lines=13> */
.L_x_34610:
        /* <DEDUP_REMOVED lines=13> */
.L_x_34609:
[----:B------:R-:W-:-:S04]  /*04b0*/  FMUL.FTZ R9, R9, 1.1920928955078125e-07 ;  /* 0x3400000009097820 */ /* 0x000fc80000410000 */
[----:B------:R-:W-:-:S07]  /*04c0*/  FMUL.FTZ R9, R10, R9 ;  /* 0x000000090a097220 */ /* 0x000fce0000410000 */
.L_x_34605:
        /* <DEDUP_REMOVED lines=17> */
[----:B------:R-:W1:Y:S02]  /*05e0*/  LDC.64 R6, c[0x0][0x588] ;  /* 0x00016200ff067b82 */ /* 0x000e640000000a00 */
[----:B-1----:R-:W2:Y:S06]  /*05f0*/  LDG.E.U16 R0, desc[UR6][R6.64] ;  /* 0x0000000606007981 */ /* 0x002eac000c1e1500 */
[----:B0-----:R-:W0:Y:S02]  /*0600*/  LDC.U16 R5, c[0x0][0x592] ;  /* 0x00016480ff057b82 */ /* 0x001e240000000400 */
        /* <DEDUP_REMOVED lines=27> */
.L_x_34615:
[----:B------:R-:W-:Y:S01]  /*07c0*/  FSETP.GEU.FTZ.AND P0, PT, R7, -R2, PT ;  /* 0x800000020700720b */ /* 0x000fe20003f1e000 */
[----:B------:R-:W-:-:S12]  /*07d0*/  FADD.FTZ R4, R4, -1 ;  /* 0xbf80000004047421 */ /* 0x000fd80000010000 */
[----:B------:R-:W-:-:S07]  /*07e0*/  @!P0 FADD.FTZ R4, R4, -1 ;  /* 0xbf80000004048421 */ /* 0x000fce0000010000 */
.L_x_34614:
[----:B------:R-:W-:Y:S01]  /*07f0*/  FFMA.FTZ R9, -R2, R4, R9 ;  /* 0x0000000402097223 */ /* 0x000fe20000010109 */
[----:B------:R-:W-:Y:S06]  /*0800*/  BRA `(.L_x_34612) ;  /* 0x0000000000707947 */ /* 0x000fec0003800000 */
.L_x_34613:
        /* <DEDUP_REMOVED lines=13> */
.L_x_34617:
        /* <DEDUP_REMOVED lines=13> */
.L_x_34616:
[----:B------:R-:W-:-:S04]  /*09b0*/  FMUL.FTZ R9, R9, 1.1920928955078125e-07 ;  /* 0x3400000009097820 */ /* 0x000fc80000410000 */
[----:B------:R-:W-:-:S07]  /*09c0*/  FMUL.FTZ R9, R10, R9 ;  /* 0x000000090a097220 */ /* 0x000fce0000410000 */
.L_x_34612:
        /* <DEDUP_REMOVED lines=14> */
.L_x_34604:
[----:B------:R-:W-:-:S13]  /*0ab0*/  ISETP.GE.AND P0, PT, R3, UR4, PT ;  /* 0x0000000403007c0c */ /* 0x000fda000bf06270 */
[----:B------:R-:W-:Y:S05]  /*0ac0*/  @P0 BREAK.RELIABLE B1 ;  /* 0x0000000000010942 */ /* 0x000fea0003800100 */
[----:B------:R-:W-:Y:S05]  /*0ad0*/  @P0 BRA `(.L_x_34611) ;  /* 0x0000000400500947 */ /* 0x000fea0003800000 */
[----:B------:R-:W-:Y:S05]  /*0ae0*/  BSYNC.RELIABLE B1 ;  /* 0x0000000000017941 */ /* 0x000fea0003800100 */
.L_x_34603:
        /* <DEDUP_REMOVED lines=32> */
.L_x_34622:
[----:B------:R-:W-:Y:S01]  /*0cf0*/  FSETP.GEU.FTZ.AND P0, PT, R7, -R2, PT ;  /* 0x800000020700720b */ /* 0x000fe20003f1e000 */
[----:B------:R-:W-:-:S12]  /*0d00*/  FADD.FTZ R4, R4, -1 ;  /* 0xbf80000004047421 */ /* 0x000fd80000010000 */
[----:B------:R-:W-:-:S07]  /*0d10*/  @!P0 FADD.FTZ R4, R4, -1 ;  /* 0xbf80000004048421 */ /* 0x000fce0000010000 */
.L_x_34621:
[----:B------:R-:W-:Y:S05]  /*0d20*/  BSYNC.RECONVERGENT B3 ;  /* 0x0000000000037941 */ /* 0x000fea0003800200 */
.L_x_34620:
[----:B------:R-:W-:Y:S01]  /*0d30*/  FFMA.FTZ R9, -R2, R4, R9 ;  /* 0x0000000402097223 */ /* 0x000fe20000010109 */
[----:B------:R-:W-:Y:S06]  /*0d40*/  BRA `(.L_x_34623) ;  /* 0x0000000000787947 */ /* 0x000fec0003800000 */
.L_x_34619:
        /* <DEDUP_REMOVED lines=14> */
.L_x_34626:
        /* <DEDUP_REMOVED lines=13> */
.L_x_34625:
[----:B------:R-:W-:Y:S05]  /*0f00*/  BSYNC.RECONVERGENT B3 ;  /* 0x0000000000037941 */ /* 0x000fea0003800200 */
.L_x_34624:
[----:B------:R-:W-:-:S04]  /*0f10*/  FMUL.FTZ R9, R9, 1.1920928955078125e-07 ;  /* 0x3400000009097820 */ /* 0x000fc80000410000 */
[----:B------:R-:W-:-:S07]  /*0f20*/  FMUL.FTZ R9, R10, R9 ;  /* 0x000000090a097220 */ /* 0x000fce0000410000 */
.L_x_34623:
[----:B------:R-:W-:Y:S05]  /*0f30*/  BSYNC.RECONVERGENT B0 ;  /* 0x0000000000007941 */ /* 0x000fea0003800200 */
.L_x_34618:
        /* <DEDUP_REMOVED lines=14> */
.L_x_34611:
[----:B------:R-:W-:Y:S05]  /*1020*/  BSYNC.RECONVERGENT B2 ;  /* 0x0000000000027941 */ /* 0x000fea0003800200 */
.L_x_34602:
[----:B------:R-:W-:Y:S05]  /*1030*/  WARPSYNC.ALL ;  /* 0x0000000000007948 */ /* 0x000fea0003800000 */
[----:B------:R-:W-:-:S13]  /*1040*/  ISETP.GE.AND P0, PT, R3, UR4, PT ;  /* 0x0000000403007c0c */ /* 0x000fda000bf06270 */
[----:B------:R-:W-:Y:S05]  /*1050*/  @P0 EXIT ;  /* 0x000000000000094d */ /* 0x000fea0003800000 */
[----:B01----:R-:W0:Y:S02]  /*1060*/  LDC.64 R4, c[0x0][0x588] ;  /* 0x00016200ff047b82 */ /* 0x003e240000000a00 */
        /* <DEDUP_REMOVED lines=29> */
.L_x_34630:
[----:B------:R-:W-:Y:S01]  /*1240*/  FSETP.GEU.FTZ.AND P0, PT, R9, -R2, PT ;  /* 0x800000020900720b */ /* 0x000fe20003f1e000 */
[----:B------:R-:W-:-:S12]  /*1250*/  FADD.FTZ R4, R4, -1 ;  /* 0xbf80000004047421 */ /* 0x000fd80000010000 */
[----:B------:R-:W-:-:S07]  /*1260*/  @!P0 FADD.FTZ R4, R4, -1 ;  /* 0xbf80000004048421 */ /* 0x000fce0000010000 */
.L_x_34629:
[----:B------:R-:W-:Y:S01]  /*1270*/  FFMA.FTZ R7, -R2, R4, R7 ;  /* 0x0000000402077223 */ /* 0x000fe20000010107 */
[----:B------:R-:W-:Y:S06]  /*1280*/  BRA `(.L_x_34627) ;  /* 0x0000000000707947 */ /* 0x000fec0003800000 */
.L_x_34628:
        /* <DEDUP_REMOVED lines=13> */
.L_x_34632:
        /* <DEDUP_REMOVED lines=13> */
.L_x_34631:
[----:B------:R-:W-:-:S04]  /*1430*/  FMUL.FTZ R7, R7, 1.1920928955078125e-07 ;  /* 0x3400000007077820 */ /* 0x000fc80000410000 */
[----:B------:R-:W-:-:S07]  /*1440*/  FMUL.FTZ R7, R10, R7 ;  /* 0x000000070a077220 */ /* 0x000fce0000410000 */
.L_x_34627:
        /* <DEDUP_REMOVED lines=14> */
.L_x_34601:
        /* <DEDUP_REMOVED lines=306> */
.L_x_34636:
        /* <DEDUP_REMOVED lines=37> */
.L_x_34641:
[----:B------:R-:W-:Y:S05]  /*2aa0*/  BSYNC.RECONVERGENT B3 ;  /* 0x0000000000037941 */ /* 0x000fea0003800200 */
.L_x_34640:
[----:B------:R-:W-:Y:S01]  /*2ab0*/  FFMA.FTZ R11, -R10, R6, R11 ;  /* 0x000000060a0b7223 */ /* 0x000fe2000001010b */
[----:B------:R-:W-:Y:S06]  /*2ac0*/  BRA `(.L_x_34638) ;  /* 0x0000000000787947 */ /* 0x000fec0003800000 */
.L_x_34639:
        /* <DEDUP_REMOVED lines=14> */
.L_x_34644:
        /* <DEDUP_REMOVED lines=13> */
.L_x_34643:
[----:B------:R-:W-:Y:S05]  /*2c80*/  BSYNC.RECONVERGENT B3 ;  /* 0x0000000000037941 */ /* 0x000fea0003800200 */
.L_x_34642:
[----:B------:R-:W-:-:S04]  /*2c90*/  FMUL.FTZ R11, R11, 1.1920928955078125e-07 ;  /* 0x340000000b0b7820 */ /* 0x000fc80000410000 */
[----:B------:R-:W-:-:S07]  /*2ca0*/  FMUL.FTZ R11, R12, R11 ;  /* 0x0000000b0c0b7220 */ /* 0x000fce0000410000 */
.L_x_34638:
[----:B------:R-:W-:Y:S05]  /*2cb0*/  BSYNC.RECONVERGENT B2 ;  /* 0x0000000000027941 */ /* 0x000fea0003800200 */
.L_x_34637:
        /* <DEDUP_REMOVED lines=301> */
[----:B0-----:R-:W0:Y:S01]  /*3f90*/  @P0 LDC.64 R14, c[0x0][0x4b0] ;  /* 0x00012c00ff0e0b82 */ /* 0x001e220000000a00 */
[----:B-1----:R-:W-:-:S07]  /*3fa0*/  IMAD.HI.U32 R10, R7, UR9, R6 ;  /* 0x00000009070a7c27 */ /* 0x002fce000f8e0006 */
[----:B------:R-:W1:Y:S01]  /*3fb0*/  @P0 LDC R17, c[0x0][0x4ac] ;  /* 0x00012b00ff110b82 */ /* 0x000e620000000800 */
[----:B--2---:R-:W-:Y:S02]  /*3fc0*/  SHF.R.U32.HI R11, RZ, UR5, R10 ;  /* 0x00000005ff0b7c19 */ /* 0x004fe4000801160a */
[----:B------:R-:W-:Y:S02]  /*3fd0*/  @P0 MOV R10, RZ ;  /* 0x000000ff000a0202 */ /* 0x000fe40000000f00 */
[----:B------:R-:W-:-:S03]  /*3fe0*/  IADD3 R13, PT, PT, -R11, RZ, RZ ;  /* 0x000000ff0b0d7210 */ /* 0x000fc60007ffe1ff */
[----:B------:R-:W2:Y:S01]  /*3ff0*/  @P0 LDC.64 R8, c[0x0][0x578] ;  /* 0x00015e00ff080b82 */ /* 0x000ea20000000a00 */
[----:B0-----:R-:W-:-:S05]  /*4000*/  @P0 IMAD.HI.U32 R6, R11, R14, R10 ;  /* 0x0000000e0b060227 */ /* 0x001fca00078e000a */
        /* <DEDUP_REMOVED lines=8> */
.L_x_34646:
        /* <DEDUP_REMOVED lines=34> */
.L_x_34652:
[----:B------:R-:W-:Y:S01]  /*42b0*/  FSETP.GEU.FTZ.AND P0, PT, R9, -R10, PT ;  /* 0x8000000a0900720b */ /* 0x000fe20003f1e000 */
[----:B------:R-:W-:-:S12]  /*42c0*/  FADD.FTZ R6, R6, -1 ;  /* 0xbf80000006067421 */ /* 0x000fd80000010000 */
[----:B------:R-:W-:-:S07]  /*42d0*/  @!P0 FADD.FTZ R6, R6, -1 ;  /* 0xbf80000006068421 */ /* 0x000fce0000010000 */
.L_x_34651:
[----:B------:R-:W-:Y:S05]  /*42e0*/  BSYNC.RECONVERGENT B3 ;  /* 0x0000000000037941 */ /* 0x000fea0003800200 */
.L_x_34650:
[----:B------:R-:W-:Y:S01]  /*42f0*/  FFMA.FTZ R11, -R10, R6, R11 ;  /* 0x000000060a0b7223 */ /* 0x000fe2000001010b */
[----:B------:R-:W-:Y:S06]  /*4300*/  BRA `(.L_x_34648) ;  /* 0x0000000000787947 */ /* 0x000fec0003800000 */
.L_x_34649:
        /* <DEDUP_REMOVED lines=14> */
.L_x_34655:
        /* <DEDUP_REMOVED lines=13> */
.L_x_34654:
[----:B------:R-:W-:Y:S05]  /*44c0*/  BSYNC.RECONVERGENT B3 ;  /* 0x0000000000037941 */ /* 0x000fea0003800200 */
.L_x_34653:
[----:B------:R-:W-:-:S04]  /*44d0*/  FMUL.FTZ R11, R11, 1.1920928955078125e-07 ;  /* 0x340000000b0b7820 */ /* 0x000fc80000410000 */
[----:B------:R-:W-:-:S07]  /*44e0*/  FMUL.FTZ R11, R12, R11 ;  /* 0x0000000b0c0b7220 */ /* 0x000fce0000410000 */
.L_x_34648:
[----:B------:R-:W-:Y:S05]  /*44f0*/  BSYNC.RECONVERGENT B2 ;  /* 0x0000000000027941 */ /* 0x000fea0003800200 */
.L_x_34647:
        /* <DEDUP_REMOVED lines=16> */
.L_x_34635:
[----:B------:R-:W-:-:S13]  /*4600*/  ISETP.GE.AND P0, PT, R3, UR4, PT ;  /* 0x0000000403007c0c */ /* 0x000fda000bf06270 */
[----:B------:R-:W-:Y:S05]  /*4610*/  @P0 BREAK.RELIABLE B0 ;  /* 0x0000000000000942 */ /* 0x000fea0003800100 */
[----:B------:R-:W-:Y:S05]  /*4620*/  @P0 BRA `(.L_x_34645) ;  /* 0x0000001800080947 */ /* 0x000fea0003800000 */
[----:B------:R-:W-:Y:S05]  /*4630*/  BSYNC.RELIABLE B0 ;  /* 0x0000000000007941 */ /* 0x000fea0003800100 */
.L_x_34634:
        /* <DEDUP_REMOVED lines=298> */
.L_x_34656:
[----:B------:R-:W1:Y:S02]  /*58e0*/  LDCU.64 UR8, c[0x0][0x588] ;  /* 0x0000b100ff0877ac */ /* 0x000e640008000a00 */
[----:B-1----:R-:W-:-:S05]  /*58f0*/  IADD3 R8, P0, PT, R4, UR8, RZ ;  /* 0x0000000804087c10 */ /* 0x002fca000ff1e0ff */
[----:B------:R-:W-:-:S05]  /*5900*/  IMAD.X R9, RZ, RZ, UR9, P0 ;  /* 0x00000009ff097e24 */ /* 0x000fca00080e06ff */
        /* <DEDUP_REMOVED lines=31> */
.L_x_34662:
[----:B------:R-:W-:Y:S01]  /*5b00*/  FSETP.GEU.FTZ.AND P0, PT, R9, -R10, PT ;  /* 0x8000000a0900720b */ /* 0x000fe20003f1e000 */
[----:B------:R-:W-:-:S12]  /*5b10*/  FADD.FTZ R6, R6, -1 ;  /* 0xbf80000006067421 */ /* 0x000fd80000010000 */
[----:B------:R-:W-:-:S07]  /*5b20*/  @!P0 FADD.FTZ R6, R6, -1 ;  /* 0xbf80000006068421 */ /* 0x000fce0000010000 */
.L_x_34661:
[----:B------:R-:W-:Y:S05]  /*5b30*/  BSYNC.RECONVERGENT B3 ;  /* 0x0000000000037941 */ /* 0x000fea0003800200 */
.L_x_34660:
[----:B------:R-:W-:Y:S01]  /*5b40*/  FFMA.FTZ R11, -R10, R6, R11 ;  /* 0x000000060a0b7223 */ /* 0x000fe2000001010b */
[----:B------:R-:W-:Y:S06]  /*5b50*/  BRA `(.L_x_34658) ;  /* 0x0000000000787947 */ /* 0x000fec0003800000 */
.L_x_34659:
        /* <DEDUP_REMOVED lines=14> */
.L_x_34665:
        /* <DEDUP_REMOVED lines=13> */
.L_x_34664:
[----:B------:R-:W-:Y:S05]  /*5d10*/  BSYNC.RECONVERGENT B3 ;  /* 0x0000000000037941 */ /* 0x000fea0003800200 */
.L_x_34663:
[----:B------:R-:W-:-:S04]  /*5d20*/  FMUL.FTZ R11, R11, 1.1920928955078125e-07 ;  /* 0x340000000b0b7820 */ /* 0x000fc80000410000 */
[----:B------:R-:W-:-:S07]  /*5d30*/  FMUL.FTZ R11, R12, R11 ;  /* 0x0000000b0c0b7220 */ /* 0x000fce0000410000 */
.L_x_34658:
[----:B------:R-:W-:Y:S05]  /*5d40*/  BSYNC.RECONVERGENT B2 ;  /* 0x0000000000027941 */ /* 0x000fea0003800200 */
.L_x_34657:
        /* <DEDUP_REMOVED lines=16> */
.L_x_34645:
[----:B------:R-:W-:Y:S05]  /*5e50*/  BSYNC.RECONVERGENT B1 ;  /* 0x0000000000017941 */ /* 0x000fea0003800200 */
.L_x_34633:
        /* <DEDUP_REMOVED lines=291> */
[----:B------:R-:W4:Y:S02]  /*7090*/  @P0 LDC.64 R12, c[0x0][0x578] ;  /* 0x00015e00ff0c0b82 */ /* 0x000f240000000a00 */
[----:B------:R-:W-:Y:S02]  /*70a0*/  IMAD R4, R4, UR8, R5 ;  /* 0x0000000804047c24 */ /* 0x000fe4000f8e0205 */
[----:B---3--:R-:W-:-:S05]  /*70b0*/  @P0 IMAD.HI.U32 R0, R7, R8, R6 ;  /* 0x0000000807000227 */ /* 0x008fca00078e0006 */
[----:B------:R-:W-:Y:S01]  /*70c0*/  @P0 SHF.R.U32.HI R0, RZ, R9, R0 ;  /* 0x00000009ff000219 */ /* 0x000fe20000011600 */
[C---:B--2---:R-:W-:Y:S02]  /*70d0*/  IMAD R3, R4.reuse, UR4, R3 ;  /* 0x0000000404037c24 */ /* 0x044fe4000f8e0203 */
[----:B------:R-:W-:Y:S02]  /*70e0*/  IMAD R2, R4, UR5, R2 ;  /* 0x0000000504027c24 */ /* 0x000fe4000f8e0202 */
[----:B------:R-:W-:-:S04]  /*70f0*/  @P0 IMAD.MOV R6, RZ, RZ, -R0 ;  /* 0x000000ffff060224 */ /* 0x000fc800078e0a00 */
[----:B-1----:R-:W-:-:S04]  /*7100*/  @P0 IMAD R6, R11, R6, R7 ;  /* 0x000000060b060224 */ /* 0x002fc800078e0207 */
[C---:B----4-:R-:W-:Y:S02]  /*7110*/  @P0 IMAD R3, R6.reuse, R12, R3 ;  /* 0x0000000c06030224 */ /* 0x050fe400078e0203 */
[----:B------:R-:W-:-:S07]  /*7120*/  @P0 IMAD R2, R6, R13, R2 ;  /* 0x0000000d06020224 */ /* 0x000fce00078e0202 */
.L_x_34666:
        /* <DEDUP_REMOVED lines=36> */
.L_x_34672:
[----:B------:R-:W-:Y:S01]  /*7370*/  FSETP.GEU.FTZ.AND P0, PT, R7, -R8, PT ;  /* 0x800000080700720b */ /* 0x000fe20003f1e000 */
[----:B------:R-:W-:-:S12]  /*7380*/  FADD.FTZ R4, R4, -1 ;  /* 0xbf80000004047421 */ /* 0x000fd80000010000 */
[----:B------:R-:W-:-:S07]  /*7390*/  @!P0 FADD.FTZ R4, R4, -1 ;  /* 0xbf80000004048421 */ /* 0x000fce0000010000 */
.L_x_34671:
[----:B------:R-:W-:Y:S05]  /*73a0*/  BSYNC.RECONVERGENT B2 ;  /* 0x0000000000027941 */ /* 0x000fea0003800200 */
.L_x_34670:
[----:B------:R-:W-:Y:S01]  /*73b0*/  FFMA.FTZ R9, -R8, R4, R9 ;  /* 0x0000000408097223 */ /* 0x000fe20000010109 */
[----:B------:R-:W-:Y:S06]  /*73c0*/  BRA `(.L_x_34668) ;  /* 0x0000000000787947 */ /* 0x000fec0003800000 */
.L_x_34669:
        /* <DEDUP_REMOVED lines=14> */
.L_x_34675:
        /* <DEDUP_REMOVED lines=13> */
.L_x_34674:
[----:B------:R-:W-:Y:S05]  /*7580*/  BSYNC.RECONVERGENT B2 ;  /* 0x0000000000027941 */ /* 0x000fea0003800200 */
.L_x_34673:
[----:B------:R-:W-:-:S04]  /*7590*/  FMUL.FTZ R9, R9, 1.1920928955078125e-07 ;  /* 0x3400000009097820 */ /* 0x000fc80000410000 */
[----:B------:R-:W-:-:S07]  /*75a0*/  FMUL.FTZ R9, R10, R9 ;  /* 0x000000090a097220 */ /* 0x000fce0000410000 */
.L_x_34668:
[----:B------:R-:W-:Y:S05]  /*75b0*/  BSYNC.RECONVERGENT B1 ;  /* 0x0000000000017941 */ /* 0x000fea0003800200 */
.L_x_34667:
        /* <DEDUP_REMOVED lines=13> */
.L_x_34676:
        /* <DEDUP_REMOVED lines=15> */
.L_x_55004:


//--------------------- .text._ZN2at6native27unrolled_elementwise_kernelINS0_13AUnaryFunctorIN3c104HalfES4_S4_ZZZNS0_21remainder_kernel_cudaERNS_18TensorIteratorBaseEENKUlvE0_clEvENKUlvE1_clEvEUlS4_S4_E_EESt5arrayIPcLm2EELi4E23TrivialOffsetCalculatorILi1EjESF_NS0_6memory15LoadWithoutCastENSG_16StoreWithoutCastEEEviT_T0_T2_T3_T4_T5_ --------------------------
	.section	.text._ZN2at6native27unrolled_elementwise_kernelINS0_13AUnaryFunctorIN3c104HalfES4_S4_ZZZNS0_21remainder_kernel_cudaERNS_18TensorIteratorBaseEENKUlvE0_clEvENKUlvE1_clEvEUlS4_S4_E_EESt5arrayIPcLm2EELi4E23TrivialOffsetCalculatorILi1EjESF_NS0_6memory15LoadWithoutCastENSG_16StoreWithoutCastEEEviT_T0_T2_T3_T4_T5_,"ax",@progbits
	.align	128
        .global         _ZN2at6native27unrolled_elementwise_kernelINS0_13AUnaryFunctorIN3c104HalfES4_S4_ZZZNS0_21remainder_kernel_cudaERNS_18TensorIteratorBaseEENKUlvE0_clEvENKUlvE1_clEvEUlS4_S4_E_EESt5arrayIPcLm2EELi4E23TrivialOffsetCalculatorILi1EjESF_NS0_6memory15LoadWithoutCastENSG_16StoreWithoutCastEEEviT_T0_T2_T3_T4_T5_
        .type           _ZN2at6native27unrolled_elementwise_kernelINS0_13AUnaryFunctorIN3c104HalfES4_S4_ZZZNS0_21remainder_kernel_cudaERNS_18TensorIteratorBaseEENKUlvE0_clEvENKUlvE1_clEvEUlS4_S4_E_EESt5arrayIPcLm2EELi4E23TrivialOffsetCalculatorILi1EjESF_NS0_6memory15LoadWithoutCastENSG_16StoreWithoutCastEEEviT_T0_T2_T3_T4_T5_,@function
        .size           _ZN2at6native27unrolled_elementwise_kernelINS0_13AUnaryFunctorIN3c104HalfES4_S4_ZZZNS0_21remainder_kernel_cudaERNS_18TensorIteratorBaseEENKUlvE0_clEvENKUlvE1_clEvEUlS4_S4_E_EESt5arrayIPcLm2EELi4E23TrivialOffsetCalculatorILi1EjESF_NS0_6memory15LoadWithoutCastENSG_16StoreWithoutCastEEEviT_T0_T2_T3_T4_T5_,(.L_x_55005 - _ZN2at6native27unrolled_elementwise_kernelINS0_13AUnaryFunctorIN3c104HalfES4_S4_ZZZNS0_21remainder_kernel_cudaERNS_18TensorIteratorBaseEENKUlvE0_clEvENKUlvE1_clEvEUlS4_S4_E_EESt5arrayIPcLm2EELi4E23TrivialOffsetCalculatorILi1EjESF_NS0_6memory15LoadWithoutCastENSG_16StoreWithoutCastEEEviT_T0_T2_T3_T4_T5_)
        .other          _ZN2at6native27unrolled_elementwise_kernelINS0_13AUnaryFunctorIN3c104HalfES4_S4_ZZZNS0_21remainder_kernel_cudaERNS_18TensorIteratorBaseEENKUlvE0_clEvENKUlvE1_clEvEUlS4_S4_E_EESt5arrayIPcLm2EELi4E23TrivialOffsetCalculatorILi1EjESF_NS0_6memory15LoadWithoutCastENSG_16StoreWithoutCastEEEviT_T0_T2_T3_T4_T5_,@"STO_CUDA_ENTRY STV_DEFAULT"
_ZN2at6native27unrolled_elementwise_kernelINS0_13AUnaryFunctorIN3c104HalfES4_S4_ZZZNS0_21remainder_kernel_cudaERNS_18TensorIteratorBaseEENKUlvE0_clEvENKUlvE1_clEvEUlS4_S4_E_EESt5arrayIPcLm2EELi4E23TrivialOffsetCalculatorILi1EjESF_NS0_6memory15LoadWithoutCastENSG_16StoreWithoutCastEEEviT_T0_T2_T3_T4_T5_:
.text._ZN2at6native27unrolled_elementwise_kernelINS0_13AUnaryFunctorIN3c104HalfES4_S4_ZZZNS0_21remainder_kernel_cudaERNS_18TensorIteratorBaseEENKUlvE0_clEvENKUlvE1_clEvEUlS4_S4_E_EESt5arrayIPcLm2EELi4E23TrivialOffsetCalculatorILi1EjESF_NS0_6memory15LoadWithoutCastENSG_16StoreWithoutCastEEEviT_T0_T2_T3_T4_T5_:
        /* <DEDUP_REMOVED lines=70> */
.L_x_34683:
[----:B------:R-:W-:Y:S05]  /*0460*/  BSYNC.RECONVERGENT B2 ;  /* 0x0000000000027941 */ /* 0x000fea0003800200 */
.L_x_34682:
[----:B------:R-:W-:Y:S01]  /*0470*/  FFMA.FTZ R10, -R13, R9, R10 ;  /* 0x000000090d0a7223 */ /* 0x000fe2000001010a */
[----:B------:R-:W-:Y:S06]  /*0480*/  BRA `(.L_x_34680) ;  /* 0x0000000000787947 */ /* 0x000fec0003800000 */
.L_x_34681:
        /* <DEDUP_REMOVED lines=14> */
.L_x_34686:
        /* <DEDUP_REMOVED lines=13> */
.L_x_34685:
[----:B------:R-:W-:Y:S05]  /*0640*/  BSYNC.RECONVERGENT B2 ;  /* 0x0000000000027941 */ /* 0x000fea0003800200 */
.L_x_34684:
[----:B------:R-:W-:-:S04]  /*0650*/  FMUL.FTZ R9, R10, 1.1920928955078125e-07 ;  /* 0x340000000a097820 */ /* 0x000fc80000410000 */
[----:B------:R-:W-:-:S07]  /*0660*/  FMUL.FTZ R10, R14, R9 ;  /* 0x000000090e0a7220 */ /* 0x000fce0000410000 */
.L_x_34680:
[----:B------:R-:W-:Y:S05]  /*0670*/  BSYNC.RECONVERGENT B0 ;  /* 0x0000000000007941 */ /* 0x000fea0003800200 */
.L_x_34679:
        /* <DEDUP_REMOVED lines=11> */
.L_x_34678:
[----:B------:R-:W-:Y:S05]  /*0730*/  BSYNC.RECONVERGENT B1 ;  /* 0x0000000000017941 */ /* 0x000fea0003800200 */
.L_x_34677:
        /* <DEDUP_REMOVED lines=34> */
.L_x_34694:
[----:B------:R-:W-:Y:S01]  /*0960*/  FSETP.GEU.FTZ.AND P0, PT, R13, -R15, PT ;  /* 0x8000000f0d00720b */ /* 0x000fe20003f1e000 */
[----:B------:R-:W-:-:S12]  /*0970*/  FADD.FTZ R11, R11, -1 ;  /* 0xbf8000000b0b7421 */ /* 0x000fd80000010000 */
[----:B------:R-:W-:-:S07]  /*0980*/  @!P0 FADD.FTZ R11, R11, -1 ;  /* 0xbf8000000b0b8421 */ /* 0x000fce0000010000 */
.L_x_34693:
[----:B------:R-:W-:Y:S05]  /*0990*/  BSYNC.RECONVERGENT B2 ;  /* 0x0000000000027941 */ /* 0x000fea0003800200 */
.L_x_34692:
[----:B------:R-:W-:Y:S01]  /*09a0*/  FFMA.FTZ R10, -R15, R11, R10 ;  /* 0x0000000b0f0a7223 */ /* 0x000fe2000001010a */
[----:B------:R-:W-:Y:S06]  /*09b0*/  BRA `(.L_x_34690) ;  /* 0x0000000000787947 */ /* 0x000fec0003800000 */
.L_x_34691:
        /* <DEDUP_REMOVED lines=14> */
.L_x_34697:
        /* <DEDUP_REMOVED lines=13> */
.L_x_34696:
[----:B------:R-:W-:Y:S05]  /*0b70*/  BSYNC.RECONVERGENT B2 ;  /* 0x0000000000027941 */ /* 0x000fea0003800200 */
.L_x_34695:
[----:B------:R-:W-:-:S04]  /*0b80*/  FMUL.FTZ R10, R10, 1.1920928955078125e-07 ;  /* 0x340000000a0a7820 */ /* 0x000fc80000410000 */
[----:B------:R-:W-:-:S07]  /*0b90*/  FMUL.FTZ R10, R15, R10 ;  /* 0x0000000a0f0a7220 */ /* 0x000fce0000410000 */
.L_x_34690:
[----:B------:R-:W-:Y:S05]  /*0ba0*/  BSYNC.RECONVERGENT B0 ;  /* 0x0000000000007941 */ /* 0x000fea0003800200 */
.L_x_34689:
        /* <DEDUP_REMOVED lines=11> */
.L_x_34688:
[----:B------:R-:W-:Y:S05]  /*0c60*/  BSYNC.RECONVERGENT B1 ;  /* 0x0000000000017941 */ /* 0x000fea0003800200 */
.L_x_34687:
        /* <DEDUP_REMOVED lines=34> */
.L_x_34705:
[----:B------:R-:W-:Y:S01]  /*0e90*/  FSETP.GEU.FTZ.AND P0, PT, R12, -R16, PT ;  /* 0x800000100c00720b */ /* 0x000fe20003f1e000 */
[----:B------:R-:W-:-:S12]  /*0ea0*/  FADD.FTZ R14, R14, -1 ;  /* 0xbf8000000e0e7421 */ /* 0x000fd80000010000 */
[----:B------:R-:W-:-:S07]  /*0eb0*/  @!P0 FADD.FTZ R14, R14, -1 ;  /* 0xbf8000000e0e8421 */ /* 0x000fce0000010000 */
.L_x_34704:
[----:B------:R-:W-:Y:S05]  /*0ec0*/  BSYNC.RECONVERGENT B2 ;  /* 0x0000000000027941 */ /* 0x000fea0003800200 */
.L_x_34703:
[----:B------:R-:W-:Y:S01]  /*0ed0*/  FFMA.FTZ R9, -R16, R14, R9 ;  /* 0x0000000e10097223 */ /* 0x000fe20000010109 */
[----:B------:R-:W-:Y:S06]  /*0ee0*/  BRA `(.L_x_34701) ;  /* 0x0000000000787947 */ /* 0x000fec0003800000 */
.L_x_34702:
        /* <DEDUP_REMOVED lines=14> */
.L_x_34708:
        /* <DEDUP_REMOVED lines=13> */
.L_x_34707:
[----:B------:R-:W-:Y:S05]  /*10a0*/  BSYNC.RECONVERGENT B2 ;  /* 0x0000000000027941 */ /* 0x000fea0003800200 */
.L_x_34706:
[----:B------:R-:W-:-:S04]  /*10b0*/  FMUL.FTZ R12, R9, 1.1920928955078125e-07 ;  /* 0x34000000090c7820 */ /* 0x000fc80000410000 */
[----:B------:R-:W-:-:S07]  /*10c0*/  FMUL.FTZ R9, R15, R12 ;  /* 0x0000000c0f097220 */ /* 0x000fce0000410000 */
.L_x_34701:
[----:B------:R-:W-:Y:S05]  /*10d0*/  BSYNC.RECONVERGENT B0 ;  /* 0x0000000000007941 */ /* 0x000fea0003800200 */
.L_x_34700:
        /* <DEDUP_REMOVED lines=11> */
.L_x_34699:
[----:B------:R-:W-:Y:S05]  /*1190*/  BSYNC.RECONVERGENT B1 ;  /* 0x0000000000017941 */ /* 0x000fea0003800200 */
.L_x_34698:
        /* <DEDUP_REMOVED lines=34> */
.L_x_34716:
[----:B------:R-:W-:Y:S01]  /*13c0*/  FSETP.GEU.FTZ.AND P0, PT, R13, -R15, PT ;  /* 0x8000000f0d00720b */ /* 0x000fe20003f1e000 */
[----:B------:R-:W-:-:S12]  /*13d0*/  FADD.FTZ R11, R11, -1 ;  /* 0xbf8000000b0b7421 */ /* 0x000fd80000010000 */
[----:B------:R-:W-:-:S07]  /*13e0*/  @!P0 FADD.FTZ R11, R11, -1 ;  /* 0xbf8000000b0b8421 */ /* 0x000fce0000010000 */
.L_x_34715:
[----:B------:R-:W-:Y:S05]  /*13f0*/  BSYNC.RECONVERGENT B2 ;  /* 0x0000000000027941 */ /* 0x000fea0003800200 */
.L_x_34714:
[----:B------:R-:W-:Y:S01]  /*1400*/  FFMA.FTZ R10, -R15, R11, R10 ;  /* 0x0000000b0f0a7223 */ /* 0x000fe2000001010a */
[----:B------:R-:W-:Y:S06]  /*1410*/  BRA `(.L_x_34712) ;  /* 0x0000000000787947 */ /* 0x000fec0003800000 */
.L_x_34713:
        /* <DEDUP_REMOVED lines=14> */
.L_x_34719:
        /* <DEDUP_REMOVED lines=13> */
.L_x_34718:
[----:B------:R-:W-:Y:S05]  /*15d0*/  BSYNC.RECONVERGENT B2 ;  /* 0x0000000000027941 */ /* 0x000fea0003800200 */
.L_x_34717:
[----:B------:R-:W-:-:S04]  /*15e0*/  FMUL.FTZ R10, R10, 1.1920928955078125e-07 ;  /* 0x340000000a0a7820 */ /* 0x000fc80000410000 */
[----:B------:R-:W-:-:S07]  /*15f0*/  FMUL.FTZ R10, R15, R10 ;  /* 0x0000000a0f0a7220 */ /* 0x000fce0000410000 */
.L_x_34712:
[----:B------:R-:W-:Y:S05]  /*1600*/  BSYNC.RECONVERGENT B0 ;  /* 0x0000000000007941 */ /* 0x000fea0003800200 */
.L_x_34711:
        /* <DEDUP_REMOVED lines=11> */
.L_x_34710:
[----:B------:R-:W-:Y:S05]  /*16c0*/  BSYNC.RECONVERGENT B1 ;  /* 0x0000000000017941 */ /* 0x000fea0003800200 */
.L_x_34709:
        /* <DEDUP_REMOVED lines=17> */
.L_x_34722:
[----:B------:R-:W-:Y:S05]  /*17e0*/  BSYNC.RELIABLE B1 ;  /* 0x0000000000017941 */ /* 0x000fea0003800100 */
.L_x_34721:
[----:B------:R-:W-:-:S13]  /*17f0*/  ISETP.GE.AND P0, PT, R3, R2, PT ;  /* 0x000000020300720c */ /* 0x000fda0003f06270 */
[----:B-1----:R-:W1:Y:S01]  /*1800*/  @!P0 LDC.64 R4, c[0x0][0x388] ;  /* 0x0000e200ff048b82 */ /* 0x002e620000000a00 */
[----:B------:R-:W-:Y:S02]  /*1810*/  @!P0 IMAD R11, R0, 0x200, R3 ;  /* 0x00000200000b8824 */ /* 0x000fe400078e0203 */
[----:B------:R-:W-:Y:S02]  /*1820*/  @!P0 VIADD R3, R3, 0x80 ;  /* 0x0000008003038836 */ /* 0x000fe40000000000 */
[----:B-1----:R-:W-:-:S05]  /*1830*/  @!P0 IMAD.WIDE.U32 R4, R11, 0x2, R4 ;  /* 0x000000020b048825 */ /* 0x002fca00078e0004 */
[----:B------:R1:W-:Y:S02]  /*1840*/  @!P0 STG.E.U16 desc[UR4][R4.64], R7 ;  /* 0x0000000704008986 */ /* 0x0003e4000c101504 */
.L_x_34723:
[----:B------:R-:W-:Y:S05]  /*1850*/  BSYNC.RECONVERGENT B0 ;  /* 0x0000000000007941 */ /* 0x000fea0003800200 */
.L_x_34720:
        /* <DEDUP_REMOVED lines=8> */
.L_x_34724:
        /* <DEDUP_REMOVED lines=10> */
.L_x_55005:


//--------------------- .text._ZN2at6native29vectorized_elementwise_kernelILi2ENS0_13AUnaryFunctorIN3c104HalfES4_S4_ZZZNS0_21remainder_kernel_cudaERNS_18TensorIteratorBaseEENKUlvE0_clEvENKUlvE1_clEvEUlS4_S4_E_EESt5arrayIPcLm2EEEEviT0_T1_ --------------------------
	.section	.text._ZN2at6native29vectorized_elementwise_kernelILi2ENS0_13AUnaryFunctorIN3c104HalfES4_S4_ZZZNS0_21remainder_kernel_cudaERNS_18TensorIteratorBaseEENKUlvE0_clEvENKUlvE1_clEvEUlS4_S4_E_EESt5arrayIPcLm2EEEEviT0_T1_,"ax",@progbits
	.align	128
        .global         _ZN2at6native29vectorized_elementwise_kernelILi2ENS0_13AUnaryFunctorIN3c104HalfES4_S4_ZZZNS0_21remainder_kernel_cudaERNS_18TensorIteratorBaseEENKUlvE0_clEvENKUlvE1_clEvEUlS4_S4_E_EESt5arrayIPcLm2EEEEviT0_T1_
        .type           _ZN2at6native29vectorized_elementwise_kernelILi2ENS0_13AUnaryFunctorIN3c104HalfES4_S4_ZZZNS0_21remainder_kernel_cudaERNS_18TensorIteratorBaseEENKUlvE0_clEvENKUlvE1_clEvEUlS4_S4_E_EESt5arrayIPcLm2EEEEviT0_T1_,@function
        .size           _ZN2at6native29vectorized_elementwise_kernelILi2ENS0_13AUnaryFunctorIN3c104HalfES4_S4_ZZZNS0_21remainder_kernel_cudaERNS_18TensorIteratorBaseEENKUlvE0_clEvENKUlvE1_clEvEUlS4_S4_E_EESt5arrayIPcLm2EEEEviT0_T1_,(.L_x_55006 - _ZN2at6native29vectorized_elementwise_kernelILi2ENS0_13AUnaryFunctorIN3c104HalfES4_S4_ZZZNS0_21remainder_kernel_cudaERNS_18TensorIteratorBaseEENKUlvE0_clEvENKUlvE1_clEvEUlS4_S4_E_EESt5arrayIPcLm2EEEEviT0_T1_)
        .other          _ZN2at6native29vectorized_elementwise_kernelILi2ENS0_13AUnaryFunctorIN3c104HalfES4_S4_ZZZNS0_21remainder_kernel_cudaERNS_18TensorIteratorBaseEENKUlvE0_clEvENKUlvE1_clEvEUlS4_S4_E_EESt5arrayIPcLm2EEEEviT0_T1_,@"STO_CUDA_ENTRY STV_DEFAULT"
_ZN2at6native29vectorized_elementwise_kernelILi2ENS0_13AUnaryFunctorIN3c104HalfES4_S4_ZZZNS0_21remainder_kernel_cudaERNS_18TensorIteratorBaseEENKUlvE0_clEvENKUlvE1_clEvEUlS4_S4_E_EESt5arrayIPcLm2EEEEviT0_T1_:
.text._ZN2at6native29vectorized_elementwise_kernelILi2ENS0_13AUnaryFunctorIN3c104HalfES4_S4_ZZZNS0_21remainder_kernel_cudaERNS_18TensorIteratorBaseEENKUlvE0_clEvENKUlvE1_clEvEUlS4_S4_E_EESt5arrayIPcLm2EEEEviT0_T1_:
        /* <DEDUP_REMOVED lines=101> */
.L_x_34732:
[----:B------:R-:W-:Y:S05]  /*0650*/  BSYNC.RECONVERGENT B2 ;  /* 0x0000000000027941 */ /* 0x000fea0003800200 */
.L_x_34731:
[----:B------:R-:W-:Y:S01]  /*0660*/  FFMA.FTZ R2, -R9, R7, R2 ;  /* 0x0000000709027223 */ /* 0x000fe20000010102 */
[----:B------:R-:W-:Y:S06]  /*0670*/  BRA `(.L_x_34729) ;  /* 0x0000000000787947 */ /* 0x000fec0003800000 */
.L_x_34730:
        /* <DEDUP_REMOVED lines=14> */
.L_x_34735:
        /* <DEDUP_REMOVED lines=13> */
.L_x_34734:
[----:B------:R-:W-:Y:S05]  /*0830*/  BSYNC.RECONVERGENT B2 ;  /* 0x0000000000027941 */ /* 0x000fea0003800200 */
.L_x_34733:
[----:B------:R-:W-:-:S04]  /*0840*/  FMUL.FTZ R5, R4, 1.1920928955078125e-07 ;  /* 0x3400000004057820 */ /* 0x000fc80000410000 */
[----:B------:R-:W-:-:S07]  /*0850*/  FMUL.FTZ R2, R2, R5 ;  /* 0x0000000502027220 */ /* 0x000fce0000410000 */
.L_x_34729:
[----:B------:R-:W-:Y:S05]  /*0860*/  BSYNC.RECONVERGENT B0 ;  /* 0x0000000000007941 */ /* 0x000fea0003800200 */
.L_x_34728:
        /* <DEDUP_REMOVED lines=11> */
.L_x_34727:
[----:B------:R-:W-:Y:S05]  /*0920*/  BSYNC.RECONVERGENT B1 ;  /* 0x0000000000017941 */ /* 0x000fea0003800200 */
.L_x_34726:
[----:B------:R-:W-:Y:S01]  /*0930*/  IADD3 R3, PT, PT, R17, 0x80, RZ ;  /* 0x0000008011037810 */ /* 0x000fe20007ffe0ff */
[----:B------:R-:W-:Y:S03]  /*0940*/  BSSY.RECONVERGENT B1, `(.L_x_34736) ;  /* 0x0000051000017945 */ /* 0x000fe60003800200 */
        /* <DEDUP_REMOVED lines=32> */
.L_x_34743:
[----:B------:R-:W-:Y:S01]  /*0b50*/  FSETP.GEU.FTZ.AND P0, PT, R7, -R11, PT ;  /* 0x8000000b0700720b */ /* 0x000fe20003f1e000 */
[----:B------:R-:W-:-:S12]  /*0b60*/  FADD.FTZ R9, R9, -1 ;  /* 0xbf80000009097421 */ /* 0x000fd80000010000 */
[----:B------:R-:W-:-:S07]  /*0b70*/  @!P0 FADD.FTZ R9, R9, -1 ;  /* 0xbf80000009098421 */ /* 0x000fce0000010000 */
.L_x_34742:
[----:B------:R-:W-:Y:S05]  /*0b80*/  BSYNC.RECONVERGENT B2 ;  /* 0x0000000000027941 */ /* 0x000fea0003800200 */
.L_x_34741:
[----:B------:R-:W-:Y:S01]  /*0b90*/  FFMA.FTZ R4, -R11, R9, R4 ;  /* 0x000000090b047223 */ /* 0x000fe20000010104 */
[----:B------:R-:W-:Y:S06]  /*0ba0*/  BRA `(.L_x_34739) ;  /* 0x0000000000787947 */ /* 0x000fec0003800000 */
.L_x_34740:
        /* <DEDUP_REMOVED lines=14> */
.L_x_34746:
        /* <DEDUP_REMOVED lines=13> */
.L_x_34745:
[----:B------:R-:W-:Y:S05]  /*0d60*/  BSYNC.RECONVERGENT B2 ;  /* 0x0000000000027941 */ /* 0x000fea0003800200 */
.L_x_34744:
[----:B------:R-:W-:-:S04]  /*0d70*/  FMUL.FTZ R7, R6, 1.1920928955078125e-07 ;  /* 0x3400000006077820 */ /* 0x000fc80000410000 */
[----:B------:R-:W-:-:S07]  /*0d80*/  FMUL.FTZ R4, R4, R7 ;  /* 0x0000000704047220 */ /* 0x000fce0000410000 */
.L_x_34739:
[----:B------:R-:W-:Y:S05]  /*0d90*/  BSYNC.RECONVERGENT B0 ;  /* 0x0000000000007941 */ /* 0x000fea0003800200 */
.L_x_34738:
        /* <DEDUP_REMOVED lines=11> */
.L_x_34737:
[----:B------:R-:W-:Y:S05]  /*0e50*/  BSYNC.RECONVERGENT B1 ;  /* 0x0000000000017941 */ /* 0x000fea0003800200 */
.L_x_34736:
        /* <DEDUP_REMOVED lines=34> */
.L_x_34754:
[----:B------:R-:W-:Y:S01]  /*1080*/  FSETP.GEU.FTZ.AND P0, PT, R9, -R11, PT ;  /* 0x8000000b0900720b */ /* 0x000fe20003f1e000 */
[----:B------:R-:W-:-:S12]  /*1090*/  FADD.FTZ R7, R7, -1 ;  /* 0xbf80000007077421 */ /* 0x000fd80000010000 */
[----:B------:R-:W-:-:S07]  /*10a0*/  @!P0 FADD.FTZ R7, R7, -1 ;  /* 0xbf80000007078421 */ /* 0x000fce0000010000 */
.L_x_34753:
[----:B------:R-:W-:Y:S05]  /*10b0*/  BSYNC.RECONVERGENT B2 ;  /* 0x0000000000027941 */ /* 0x000fea0003800200 */
.L_x_34752:
[----:B------:R-:W-:Y:S01]  /*10c0*/  FFMA.FTZ R6, -R11, R7, R6 ;  /* 0x000000070b067223 */ /* 0x000fe20000010106 */
[----:B------:R-:W-:Y:S06]  /*10d0*/  BRA `(.L_x_34750) ;  /* 0x0000000000787947 */ /* 0x000fec0003800000 */
.L_x_34751:
        /* <DEDUP_REMOVED lines=14> */
.L_x_34757:
        /* <DEDUP_REMOVED lines=13> */
.L_x_34756:
[----:B------:R-:W-:Y:S05]  /*1290*/  BSYNC.RECONVERGENT B2 ;  /* 0x0000000000027941 */ /* 0x000fea0003800200 */
.L_x_34755:
[----:B------:R-:W-:-:S04]  /*12a0*/  FMUL.FTZ R7, R7, 1.1920928955078125e-07 ;  /* 0x3400000007077820 */ /* 0x000fc80000410000 */
[----:B------:R-:W-:-:S07]  /*12b0*/  FMUL.FTZ R6, R6, R7 ;  /* 0x0000000706067220 */ /* 0x000fce0000410000 */
.L_x_34750:
[----:B------:R-:W-:Y:S05]  /*12c0*/  BSYNC.RECONVERGENT B0 ;  /* 0x0000000000007941 */ /* 0x000fea0003800200 */
.L_x_34749:
        /* <DEDUP_REMOVED lines=11> */
.L_x_34748:
[----:B------:R-:W-:Y:S05]  /*1380*/  BSYNC.RECONVERGENT B1 ;  /* 0x0000000000017941 */ /* 0x000fea0003800200 */
.L_x_34747:
        /* <DEDUP_REMOVED lines=34> */
.L_x_34765:
[----:B------:R-:W-:Y:S01]  /*15b0*/  FSETP.GEU.FTZ.AND P0, PT, R10, -R14, PT ;  /* 0x8000000e0a00720b */ /* 0x000fe20003f1e000 */
[----:B------:R-:W-:-:S12]  /*15c0*/  FADD.FTZ R8, R8, -1 ;  /* 0xbf80000008087421 */ /* 0x000fd80000010000 */
[----:B------:R-:W-:-:S07]  /*15d0*/  @!P0 FADD.FTZ R8, R8, -1 ;  /* 0xbf80000008088421 */ /* 0x000fce0000010000 */
.L_x_34764:
[----:B------:R-:W-:Y:S05]  /*15e0*/  BSYNC.RECONVERGENT B2 ;  /* 0x0000000000027941 */ /* 0x000fea0003800200 */
.L_x_34763:
[----:B------:R-:W-:Y:S01]  /*15f0*/  FFMA.FTZ R7, -R14, R8, R7 ;  /* 0x000000080e077223 */ /* 0x000fe20000010107 */
[----:B------:R-:W-:Y:S06]  /*1600*/  BRA `(.L_x_34761) ;  /* 0x0000000000787947 */ /* 0x000fec0003800000 */
.L_x_34762:
        /* <DEDUP_REMOVED lines=14> */
.L_x_34768:
        /* <DEDUP_REMOVED lines=13> */
.L_x_34767:
[----:B------:R-:W-:Y:S05]  /*17c0*/  BSYNC.RECONVERGENT B2 ;  /* 0x0000000000027941 */ /* 0x000fea0003800200 */
.L_x_34766:
[----:B------:R-:W-:-:S04]  /*17d0*/  FMUL.FTZ R8, R8, 1.1920928955078125e-07 ;  /* 0x3400000008087820 */ /* 0x000fc80000410000 */
[----:B------:R-:W-:-:S07]  /*17e0*/  FMUL.FTZ R7, R7, R8 ;  /* 0x0000000807077220 */ /* 0x000fce0000410000 */
.L_x_34761:
[----:B------:R-:W-:Y:S05]  /*17f0*/  BSYNC.RECONVERGENT B0 ;  /* 0x0000000000007941 */ /* 0x000fea0003800200 */
.L_x_34760:
        /* <DEDUP_REMOVED lines=11> */
.L_x_34759:
[----:B------:R-:W-:Y:S05]  /*18b0*/  BSYNC.RECONVERGENT B1 ;  /* 0x0000000000017941 */ /* 0x000fea0003800200 */
.L_x_34758:
        /* <DEDUP_REMOVED lines=34> */
.L_x_34776:
[----:B------:R-:W-:Y:S01]  /*1ae0*/  FSETP.GEU.FTZ.AND P0, PT, R10, -R18, PT ;  /* 0x800000120a00720b */ /* 0x000fe20003f1e000 */
[----:B------:R-:W-:-:S12]  /*1af0*/  FADD.FTZ R14, R14, -1 ;  /* 0xbf8000000e0e7421 */ /* 0x000fd80000010000 */
[----:B------:R-:W-:-:S07]  /*1b00*/  @!P0 FADD.FTZ R14, R14, -1 ;  /* 0xbf8000000e0e8421 */ /* 0x000fce0000010000 */
.L_x_34775:
[----:B------:R-:W-:Y:S05]  /*1b10*/  BSYNC.RECONVERGENT B2 ;  /* 0x0000000000027941 */ /* 0x000fea0003800200 */
.L_x_34774:
[----:B------:R-:W-:Y:S01]  /*1b20*/  FFMA.FTZ R7, -R18, R14, R7 ;  /* 0x0000000e12077223 */ /* 0x000fe20000010107 */
[----:B------:R-:W-:Y:S06]  /*1b30*/  BRA `(.L_x_34772) ;  /* 0x0000000000787947 */ /* 0x000fec0003800000 */
.L_x_34773:
        /* <DEDUP_REMOVED lines=14> */
.L_x_34779:
        /* <DEDUP_REMOVED lines=13> */
.L_x_34778:
[----:B------:R-:W-:Y:S05]  /*1cf0*/  BSYNC.RECONVERGENT B2 ;  /* 0x0000000000027941 */ /* 0x000fea0003800200 */
.L_x_34777:
[----:B------:R-:W-:-:S04]  /*1d00*/  FMUL.FTZ R10, R9, 1.1920928955078125e-07 ;  /* 0x34000000090a7820 */ /* 0x000fc80000410000 */
[----:B------:R-:W-:-:S07]  /*1d10*/  FMUL.FTZ R7, R7, R10 ;  /* 0x0000000a07077220 */ /* 0x000fce0000410000 */
.L_x_34772:
[----:B------:R-:W-:Y:S05]  /*1d20*/  BSYNC.RECONVERGENT B0 ;  /* 0x0000000000007941 */ /* 0x000fea0003800200 */
.L_x_34771:
        /* <DEDUP_REMOVED lines=11> */
.L_x_34770:
[----:B------:R-:W-:Y:S05]  /*1de0*/  BSYNC.RECONVERGENT B1 ;  /* 0x0000000000017941 */ /* 0x000fea0003800200 */
.L_x_34769:
        /* <DEDUP_REMOVED lines=34> */
.L_x_34787:
[----:B------:R-:W-:Y:S01]  /*2010*/  FSETP.GEU.FTZ.AND P0, PT, R14, -R18, PT ;  /* 0x800000120e00720b */ /* 0x000fe20003f1e000 */
[----:B------:R-:W-:-:S12]  /*2020*/  FADD.FTZ R10, R10, -1 ;  /* 0xbf8000000a0a7421 */ /* 0x000fd80000010000 */
[----:B------:R-:W-:-:S07]  /*2030*/  @!P0 FADD.FTZ R10, R10, -1 ;  /* 0xbf8000000a0a8421 */ /* 0x000fce0000010000 */
.L_x_34786:
[----:B------:R-:W-:Y:S05]  /*2040*/  BSYNC.RECONVERGENT B2 ;  /* 0x0000000000027941 */ /* 0x000fea0003800200 */
.L_x_34785:
[----:B------:R-:W-:Y:S01]  /*2050*/  FFMA.FTZ R9, -R18, R10, R9 ;  /* 0x0000000a12097223 */ /* 0x000fe20000010109 */
[----:B------:R-:W-:Y:S06]  /*2060*/  BRA `(.L_x_34783) ;  /* 0x0000000000787947 */ /* 0x000fec0003800000 */
.L_x_34784:
        /* <DEDUP_REMOVED lines=14> */
.L_x_34790:
        /* <DEDUP_REMOVED lines=13> */
.L_x_34789:
[----:B------:R-:W-:Y:S05]  /*2220*/  BSYNC.RECONVERGENT B2 ;  /* 0x0000000000027941 */ /* 0x000fea0003800200 */
.L_x_34788:
[----:B------:R-:W-:-:S04]  /*2230*/  FMUL.FTZ R10, R10, 1.1920928955078125e-07 ;  /* 0x340000000a0a7820 */ /* 0x000fc80000410000 */
[----:B------:R-:W-:-:S07]  /*2240*/  FMUL.FTZ R9, R9, R10 ;  /* 0x0000000a09097220 */ /* 0x000fce0000410000 */
.L_x_34783:
[----:B------:R-:W-:Y:S05]  /*2250*/  BSYNC.RECONVERGENT B0 ;  /* 0x0000000000007941 */ /* 0x000fea0003800200 */
.L_x_34782:
        /* <DEDUP_REMOVED lines=11> */
.L_x_34781:
[----:B------:R-:W-:Y:S05]  /*2310*/  BSYNC.RECONVERGENT B1 ;  /* 0x0000000000017941 */ /* 0x000fea0003800200 */
.L_x_34780:
        /* <DEDUP_REMOVED lines=34> */
.L_x_34798:
[----:B------:R-:W-:Y:S01]  /*2540*/  FSETP.GEU.FTZ.AND P0, PT, R14, -R20, PT ;  /* 0x800000140e00720b */ /* 0x000fe20003f1e000 */
[----:B------:R-:W-:-:S12]  /*2550*/  FADD.FTZ R18, R18, -1 ;  /* 0xbf80000012127421 */ /* 0x000fd80000010000 */
[----:B------:R-:W-:-:S07]  /*2560*/  @!P0 FADD.FTZ R18, R18, -1 ;  /* 0xbf80000012128421 */ /* 0x000fce0000010000 */
.L_x_34797:
[----:B------:R-:W-:Y:S05]  /*2570*/  BSYNC.RECONVERGENT B2 ;  /* 0x0000000000027941 */ /* 0x000fea0003800200 */
.L_x_34796:
[----:B------:R-:W-:Y:S01]  /*2580*/  FFMA.FTZ R9, -R20, R18, R9 ;  /* 0x0000001214097223 */ /* 0x000fe20000010109 */
[----:B------:R-:W-:Y:S06]  /*2590*/  BRA `(.L_x_34794) ;  /* 0x0000000000787947 */ /* 0x000fec0003800000 */
.L_x_34795:
        /* <DEDUP_REMOVED lines=14> */
.L_x_34801:
        /* <DEDUP_REMOVED lines=13> */
.L_x_34800:
[----:B------:R-:W-:Y:S05]  /*2750*/  BSYNC.RECONVERGENT B2 ;  /* 0x0000000000027941 */ /* 0x000fea0003800200 */
.L_x_34799:
[----:B------:R-:W-:-:S04]  /*2760*/  FMUL.FTZ R14, R11, 1.1920928955078125e-07 ;  /* 0x340000000b0e7820 */ /* 0x000fc80000410000 */
[----:B------:R-:W-:-:S07]  /*2770*/  FMUL.FTZ R9, R9, R14 ;  /* 0x0000000e09097220 */ /* 0x000fce0000410000 */
.L_x_34794:
[----:B------:R-:W-:Y:S05]  /*2780*/  BSYNC.RECONVERGENT B0 ;  /* 0x0000000000007941 */ /* 0x000fea0003800200 */
.L_x_34793:
        /* <DEDUP_REMOVED lines=11> */
.L_x_34792:
[----:B------:R-:W-:Y:S05]  /*2840*/  BSYNC.RECONVERGENT B1 ;  /* 0x0000000000017941 */ /* 0x000fea0003800200 */
.L_x_34791:
        /* <DEDUP_REMOVED lines=34> */
.L_x_34809:
[----:B------:R-:W-:Y:S01]  /*2a70*/  FSETP.GEU.FTZ.AND P0, PT, R15, -R19, PT ;  /* 0x800000130f00720b */ /* 0x000fe20003f1e000 */
[----:B------:R-:W-:-:S12]  /*2a80*/  FADD.FTZ R13, R13, -1 ;  /* 0xbf8000000d0d7421 */ /* 0x000fd80000010000 */
[----:B------:R-:W-:-:S07]  /*2a90*/  @!P0 FADD.FTZ R13, R13, -1 ;  /* 0xbf8000000d0d8421 */ /* 0x000fce0000010000 */
.L_x_34808:
[----:B------:R-:W-:Y:S05]  /*2aa0*/  BSYNC.RECONVERGENT B2 ;  /* 0x0000000000027941 */ /* 0x000fea0003800200 */
.L_x_34807:
[----:B------:R-:W-:Y:S01]  /*2ab0*/  FFMA.FTZ R10, -R19, R13, R10 ;  /* 0x0000000d130a7223 */ /* 0x000fe2000001010a */
[----:B------:R-:W-:Y:S06]  /*2ac0*/  BRA `(.L_x_34805) ;  /* 0x0000000000787947 */ /* 0x000fec0003800000 */
.L_x_34806:
        /* <DEDUP_REMOVED lines=14> */
.L_x_34812:
        /* <DEDUP_REMOVED lines=13> */
.L_x_34811:
[----:B------:R-:W-:Y:S05]  /*2c80*/  BSYNC.RECONVERGENT B2 ;  /* 0x0000000000027941 */ /* 0x000fea0003800200 */
.L_x_34810:
[----:B------:R-:W-:-:S04]  /*2c90*/  FMUL.FTZ R13, R13, 1.1920928955078125e-07 ;  /* 0x340000000d0d7820 */ /* 0x000fc80000410000 */
[----:B------:R-:W-:-:S07]  /*2ca0*/  FMUL.FTZ R10, R10, R13 ;  /* 0x0000000d0a0a7220 */ /* 0x000fce0000410000 */
.L_x_34805:
[----:B------:R-:W-:Y:S05]  /*2cb0*/  BSYNC.RECONVERGENT B0 ;  /* 0x0000000000007941 */ /* 0x000fea0003800200 */
.L_x_34804:
        /* <DEDUP_REMOVED lines=11> */
.L_x_34803:
[----:B------:R-:W-:Y:S05]  /*2d70*/  BSYNC.RECONVERGENT B1 ;  /* 0x0000000000017941 */ /* 0x000fea0003800200 */
.L_x_34802:
        /* <DEDUP_REMOVED lines=16> */
.L_x_34815:
[----:B------:R-:W-:-:S13]  /*2e80*/  ISETP.GE.U32.AND P0, PT, R17, R16, PT ;  /* 0x000000101100720c */ /* 0x000fda0003f06070 */
[----:B------:R-:W-:Y:S05]  /*2e90*/  @P0 BRA `(.L_x_34817) ;  /* 0x0000000000300947 */ /* 0x000fea0003800000 */
[----:B-1----:R-:W1:Y:S01]  /*2ea0*/  LDC.64 R2, c[0x0][0x388] ;  /* 0x0000e200ff027b82 */ /* 0x002e620000000a00 */
[----:B------:R-:W-:Y:S02]  /*2eb0*/  IMAD.IADD R11, R0, 0x1, R17 ;  /* 0x00000001000b7824 */ /* 0x000fe400078e0211 */
[----:B------:R-:W-:Y:S02]  /*2ec0*/  VIADD R17, R17, 0x80 ;  /* 0x0000008011117836 */ /* 0x000fe40000000000 */
[----:B-1----:R-:W-:-:S05]  /*2ed0*/  IMAD.WIDE.U32 R2, R11, 0x2, R2 ;  /* 0x000000020b027825 */ /* 0x002fca00078e0002 */
[----:B------:R2:W-:Y:S02]  /*2ee0*/  STG.E.U16 desc[UR4][R2.64], R5 ;  /* 0x0000000502007986 */ /* 0x0005e4000c101504 */
.L_x_34816:
[----:B------:R-:W-:-:S13]  /*2ef0*/  ISETP.GE.U32.AND P0, PT, R17, R16, PT ;  /* 0x000000101100720c */ /* 0x000fda0003f06070 */
[----:B------:R-:W-:Y:S05]  /*2f00*/  @P0 BRA `(.L_x_34818) ;  /* 0x0000000000300947 */ /* 0x000fea0003800000 */
[----:B-12---:R-:W1:Y:S01]  /*2f10*/  LDC.64 R2, c[0x0][0x388] ;  /* 0x0000e200ff027b82 */ /* 0x006e620000000a00 */
[----:B------:R-:W-:Y:S02]  /*2f20*/  IMAD.IADD R5, R0, 0x1, R17 ;  /* 0x0000000100057824 */ /* 0x000fe400078e0211 */
[----:B------:R-:W-:Y:S02]  /*2f30*/  VIADD R17, R17, 0x80 ;  /* 0x0000008011117836 */ /* 0x000fe40000000000 */
[----:B-1----:R-:W-:-:S05]  /*2f40*/  IMAD.WIDE.U32 R2, R5, 0x2, R2 ;  /* 0x0000000205027825 */ /* 0x002fca00078e0002 */
[----:B------:R2:W-:Y:S02]  /*2f50*/  STG.E.U16 desc[UR4][R2.64], R6 ;  /* 0x0000000602007986 */ /* 0x0005e4000c101504 */
.L_x_34817:
[----:B------:R-:W-:-:S13]  /*2f60*/  ISETP.GE.U32.AND P0, PT, R17, R16, PT ;  /* 0x000000101100720c */ /* 0x000fda0003f06070 */
[----:B------:R-:W-:Y:S05]  /*2f70*/  @P0 BRA `(.L_x_34819) ;  /* 0x0000000000340947 */ /* 0x000fea0003800000 */
[----:B-12---:R-:W1:Y:S01]  /*2f80*/  LDC.64 R2, c[0x0][0x388] ;  /* 0x0000e200ff027b82 */ /* 0x006e620000000a00 */
[----:B------:R-:W-:Y:S02]  /*2f90*/  IMAD.IADD R5, R0, 0x1, R17 ;  /* 0x0000000100057824 */ /* 0x000fe400078e0211 */
[----:B------:R-:W-:Y:S02]  /*2fa0*/  VIADD R17, R17, 0x80 ;  /* 0x0000008011117836 */ /* 0x000fe40000000000 */
[----:B-1----:R-:W-:-:S05]  /*2fb0*/  IMAD.WIDE.U32 R2, R5, 0x2, R2 ;  /* 0x0000000205027825 */ /* 0x002fca00078e0002 */
[----:B------:R3:W-:Y:S02]  /*2fc0*/  STG.E.U16 desc[UR4][R2.64], R7 ;  /* 0x0000000702007986 */ /* 0x0007e4000c101504 */
.L_x_34818:
        /* <DEDUP_REMOVED lines=8> */
.L_x_34819:
[----:B------:R-:W-:Y:S05]  /*3050*/  BSYNC.RELIABLE B1 ;  /* 0x0000000000017941 */ /* 0x000fea0003800100 */
.L_x_34814:
[----:B------:R-:W-:-:S13]  /*3060*/  ISETP.GE.U32.AND P0, PT, R17, R16, PT ;  /* 0x000000101100720c */ /* 0x000fda0003f06070 */
[----:B-123--:R-:W1:Y:S01]  /*3070*/  @!P0 LDC.64 R2, c[0x0][0x388] ;  /* 0x0000e200ff028b82 */ /* 0x00ee620000000a00 */
[----:B------:R-:W-:Y:S01]  /*3080*/  @!P0 IMAD.IADD R5, R0, 0x1, R17 ;  /* 0x0000000100058824 */ /* 0x000fe200078e0211 */
[----:B------:R-:W-:-:S03]  /*3090*/  @!P0 IADD3 R17, PT, PT, R17, 0x80, RZ ;  /* 0x0000008011118810 */ /* 0x000fc60007ffe0ff */
[----:B-1----:R-:W-:-:S05]  /*30a0*/  @!P0 IMAD.WIDE.U32 R2, R5, 0x2, R2 ;  /* 0x0000000205028825 */ /* 0x002fca00078e0002 */
[----:B------:R4:W-:Y:S02]  /*30b0*/  @!P0 STG.E.U16 desc[UR4][R2.64], R9 ;  /* 0x0000000902008986 */ /* 0x0009e4000c101504 */
.L_x_34820:
[----:B------:R-:W-:Y:S05]  /*30c0*/  BSYNC.RECONVERGENT B0 ;  /* 0x0000000000007941 */ /* 0x000fea0003800200 */
.L_x_34813:
        /* <DEDUP_REMOVED lines=8> */
.L_x_34725:
        /* <DEDUP_REMOVED lines=13> */
[----:B------:R-:W-:Y:S01]  /*3220*/  LOP3.LUT R7, R8, 0x7fffff, RZ, 0xc0, !PT ;  /* 0x007fffff08077812 */ /* 0x000fe200078ec0ff */
[----:B------:R-:W-:-:S03]  /*3230*/  IMAD.MOV.U32 R6, RZ, RZ, R8 ;  /* 0x000000ffff067224 */ /* 0x000fc600078e0008 */
        /* <DEDUP_REMOVED lines=30> */
.L_x_34825:
[----:B------:R-:W-:Y:S05]  /*3420*/  BSYNC.RECONVERGENT B1 ;  /* 0x0000000000017941 */ /* 0x000fea0003800200 */
.L_x_34824:
[----:B------:R-:W-:Y:S01]  /*3430*/  FFMA.FTZ R6, -R13, R17, R8 ;  /* 0x000000110d067223 */ /* 0x000fe20000010108 */
[----:B------:R-:W-:Y:S06]  /*3440*/  BRA `(.L_x_34822) ;  /* 0x0000000000787947 */ /* 0x000fec0003800000 */
.L_x_34823:
        /* <DEDUP_REMOVED lines=14> */
.L_x_34828:
        /* <DEDUP_REMOVED lines=13> */
.L_x_34827:
[----:B------:R-:W-:Y:S05]  /*3600*/  BSYNC.RECONVERGENT B1 ;  /* 0x0000000000017941 */ /* 0x000fea0003800200 */
.L_x_34826:
[----:B0-----:R-:W-:-:S04]  /*3610*/  FMUL.FTZ R13, R15, 1.1920928955078125e-07 ;  /* 0x340000000f0d7820 */ /* 0x001fc80000410000 */
[----:B------:R-:W-:-:S07]  /*3620*/  FMUL.FTZ R6, R6, R13 ;  /* 0x0000000d06067220 */ /* 0x000fce0000410000 */
.L_x_34822:
[----:B------:R-:W-:Y:S05]  /*3630*/  BSYNC.RECONVERGENT B0 ;  /* 0x0000000000007941 */ /* 0x000fea0003800200 */
.L_x_34821:
[C---:B------:R-:W-:Y:S01]  /*3640*/  FSETP.NAN.FTZ.AND P0, PT, |R6|.reuse, |R6|, PT ;  /* 0x400000060600720b */ /* 0x040fe20003f18200 */
[----:B------:R-:W-:Y:S01]  /*3650*/  BSSY.RECONVERGENT B0, `(.L_x_34829) ;  /* 0x0000049000007945 */ /* 0x000fe20003800200 */
[----:B------:R-:W-:-:S04]  /*3660*/  LOP3.LUT R13, R6, 0x80000000, R3, 0xb8, !PT ;  /* 0x80000000060d7812 */ /* 0x000fc800078eb803 */
        /* <DEDUP_REMOVED lines=35> */
.L_x_34834:
[----:B------:R-:W-:Y:S01]  /*38a0*/  FSETP.GEU.FTZ.AND P0, PT, R14, -R9, PT ;  /* 0x800000090e00720b */ /* 0x000fe20003f1e000 */
[----:B------:R-:W-:-:S12]  /*38b0*/  FADD.FTZ R17, R17, -1 ;  /* 0xbf80000011117421 */ /* 0x000fd80000010000 */
[----:B------:R-:W-:-:S07]  /*38c0*/  @!P0 FADD.FTZ R17, R17, -1 ;  /* 0xbf80000011118421 */ /* 0x000fce0000010000 */
.L_x_34833:
[----:B------:R-:W-:Y:S05]  /*38d0*/  BSYNC.RECONVERGENT B1 ;  /* 0x0000000000017941 */ /* 0x000fea0003800200 */
.L_x_34832:
[----:B------:R-:W-:Y:S01]  /*38e0*/  FFMA.FTZ R10, -R9, R17, R8 ;  /* 0x00000011090a7223 */ /* 0x000fe20000010108 */
[----:B------:R-:W-:Y:S06]  /*38f0*/  BRA `(.L_x_34830) ;  /* 0x0000000000787947 */ /* 0x000fec0003800000 */
.L_x_34831:
        /* <DEDUP_REMOVED lines=14> */
.L_x_34837:
        /* <DEDUP_REMOVED lines=13> */
.L_x_34836:
[----:B------:R-:W-:Y:S05]  /*3ab0*/  BSYNC.RECONVERGENT B1 ;  /* 0x0000000000017941 */ /* 0x000fea0003800200 */
.L_x_34835:
[----:B------:R-:W-:-:S04]  /*3ac0*/  FMUL.FTZ R10, R14, 1.1920928955078125e-07 ;  /* 0x340000000e0a7820 */ /* 0x000fc80000410000 */
[----:B------:R-:W-:-:S07]  /*3ad0*/  FMUL.FTZ R10, R9, R10 ;  /* 0x0000000a090a7220 */ /* 0x000fce0000410000 */
.L_x_34830:
[----:B------:R-:W-:Y:S05]  /*3ae0*/  BSYNC.RECONVERGENT B0 ;  /* 0x0000000000007941 */ /* 0x000fea0003800200 */
.L_x_34829:
[C---:B------:R-:W-:Y:S01]  /*3af0*/  FSETP.NAN.FTZ.AND P0, PT, |R10|.reuse, |R10|, PT ;  /* 0x4000000a0a00720b */ /* 0x040fe20003f18200 */
[----:B0----5:R-:W-:Y:S01]  /*3b00*/  HADD2.F32 R15, -RZ, R11.H0_H0 ;  /* 0x2000000bff0f7230 */ /* 0x021fe20000004100 */
[C---:B------:R-:W-:Y:S01]  /*3b10*/  LOP3.LUT R9, R10.reuse, 0x80000000, R3, 0xb8, !PT ;  /* 0x800000000a097812 */ /* 0x040fe200078eb803 */
[----:B------:R-:W-:Y:S03]  /*3b20*/  BSSY.RECONVERGENT B0, `(.L_x_34838) ;  /* 0x0000047000007945 */ /* 0x000fe60003800200 */
[----:B------:R-:W-:Y:S02]  /*3b30*/  FSEL R9, R10, R9, P0 ;  /* 0x000000090a097208 */ /* 0x000fe40000000000 */
[----:B------:R-:W-:Y:S02]  /*3b40*/  MOV R10, R8 ;  /* 0x00000008000a7202 */ /* 0x000fe40000000f00 */
        /* <DEDUP_REMOVED lines=32> */
.L_x_34843:
[----:B------:R-:W-:Y:S01]  /*3d50*/  FSETP.GEU.FTZ.AND P0, PT, R14, -R13, PT ;  /* 0x8000000d0e00720b */ /* 0x000fe20003f1e000 */
[----:B------:R-:W-:-:S12]  /*3d60*/  FADD.FTZ R19, R19, -1 ;  /* 0xbf80000013137421 */ /* 0x000fd80000010000 */
[----:B------:R-:W-:-:S07]  /*3d70*/  @!P0 FADD.FTZ R19, R19, -1 ;  /* 0xbf80000013138421 */ /* 0x000fce0000010000 */
.L_x_34842:
[----:B------:R-:W-:Y:S05]  /*3d80*/  BSYNC.RECONVERGENT B1 ;  /* 0x0000000000017941 */ /* 0x000fea0003800200 */
.L_x_34841:
[----:B------:R-:W-:Y:S01]  /*3d90*/  FFMA.FTZ R10, -R13, R19, R8 ;  /* 0x000000130d0a7223 */ /* 0x000fe20000010108 */
[----:B------:R-:W-:Y:S06]  /*3da0*/  BRA `(.L_x_34839) ;  /* 0x0000000000787947 */ /* 0x000fec0003800000 */
.L_x_34840:
        /* <DEDUP_REMOVED lines=14> */
.L_x_34846:
        /* <DEDUP_REMOVED lines=13> */
.L_x_34845:
[----:B------:R-:W-:Y:S05]  /*3f60*/  BSYNC.RECONVERGENT B1 ;  /* 0x0000000000017941 */ /* 0x000fea0003800200 */
.L_x_34844:
[----:B0-----:R-:W-:-:S04]  /*3f70*/  FMUL.FTZ R13, R16, 1.1920928955078125e-07 ;  /* 0x34000000100d7820 */ /* 0x001fc80000410000 */
[----:B------:R-:W-:-:S07]  /*3f80*/  FMUL.FTZ R10, R10, R13 ;  /* 0x0000000d0a0a7220 */ /* 0x000fce0000410000 */
.L_x_34839:
[----:B------:R-:W-:Y:S05]  /*3f90*/  BSYNC.RECONVERGENT B0 ;  /* 0x0000000000007941 */ /* 0x000fea0003800200 */
.L_x_34838:
[C---:B------:R-:W-:Y:S01]  /*3fa0*/  FSETP.NAN.FTZ.AND P0, PT, |R10|.reuse, |R10|, PT ;  /* 0x4000000a0a00720b */ /* 0x040fe20003f18200 */
[----:B------:R-:W-:Y:S01]  /*3fb0*/  BSSY.RECONVERGENT B0, `(.L_x_34847) ;  /* 0x0000049000007945 */ /* 0x000fe20003800200 */
[----:B------:R-:W-:Y:S01]  /*3fc0*/  LOP3.LUT R13, R10, 0x80000000, R3, 0xb8, !PT ;  /* 0x800000000a0d7812 */ /* 0x000fe200078eb803 */
[----:B------:R-:W-:-:S03]  /*3fd0*/  IMAD.MOV.U32 R14, RZ, RZ, R8 ;  /* 0x000000ffff0e7224 */ /* 0x000fc600078e0008 */
        /* <DEDUP_REMOVED lines=34> */
.L_x_34852:
[----:B------:R-:W-:Y:S01]  /*4200*/  FSETP.GEU.FTZ.AND P0, PT, R16, -R11, PT ;  /* 0x8000000b1000720b */ /* 0x000fe20003f1e000 */
[----:B------:R-:W-:-:S12]  /*4210*/  FADD.FTZ R17, R17, -1 ;  /* 0xbf80000011117421 */ /* 0x000fd80000010000 */
[----:B------:R-:W-:-:S07]  /*4220*/  @!P0 FADD.FTZ R17, R17, -1 ;  /* 0xbf80000011118421 */ /* 0x000fce0000010000 */
.L_x_34851:
[----:B------:R-:W-:Y:S05]  /*4230*/  BSYNC.RECONVERGENT B1 ;  /* 0x0000000000017941 */ /* 0x000fea0003800200 */
.L_x_34850:
[----:B------:R-:W-:Y:S01]  /*4240*/  FFMA.FTZ R14, -R11, R17, R8 ;  /* 0x000000110b0e7223 */ /* 0x000fe20000010108 */
[----:B------:R-:W-:Y:S06]  /*4250*/  BRA `(.L_x_34848) ;  /* 0x0000000000787947 */ /* 0x000fec0003800000 */
.L_x_34849:
        /* <DEDUP_REMOVED lines=14> */
.L_x_34855:
        /* <DEDUP_REMOVED lines=13> */
.L_x_34854:
[----:B------:R-:W-:Y:S05]  /*4410*/  BSYNC.RECONVERGENT B1 ;  /* 0x0000000000017941 */ /* 0x000fea0003800200 */
.L_x_34853:
[----:B------:R-:W-:-:S04]  /*4420*/  FMUL.FTZ R14, R16, 1.1920928955078125e-07 ;  /* 0x34000000100e7820 */ /* 0x000fc80000410000 */
[----:B------:R-:W-:-:S07]  /*4430*/  FMUL.FTZ R14, R11, R14 ;  /* 0x0000000e0b0e7220 */ /* 0x000fce0000410000 */
.L_x_34848:
[----:B------:R-:W-:Y:S05]  /*4440*/  BSYNC.RECONVERGENT B0 ;  /* 0x0000000000007941 */ /* 0x000fea0003800200 */
.L_x_34847:
[C---:B------:R-:W-:Y:S01]  /*4450*/  FSETP.NAN.FTZ.AND P0, PT, |R14|.reuse, |R14|, PT ;  /* 0x4000000e0e00720b */ /* 0x040fe20003f18200 */
[----:B------:R-:W-:Y:S01]  /*4460*/  BSSY.RECONVERGENT B0, `(.L_x_34856) ;  /* 0x0000049000007945 */ /* 0x000fe20003800200 */
[----:B------:R-:W-:Y:S01]  /*4470*/  LOP3.LUT R11, R14, 0x80000000, R3, 0xb8, !PT ;  /* 0x800000000e0b7812 */ /* 0x000fe200078eb803 */
[----:B------:R-:W-:-:S03]  /*4480*/  IMAD.MOV.U32 R16, RZ, RZ, R8 ;  /* 0x000000ffff107224 */ /* 0x000fc600078e0008 */
        /* <DEDUP_REMOVED lines=34> */
.L_x_34861:
[----:B------:R-:W-:Y:S01]  /*46b0*/  FSETP.GEU.FTZ.AND P0, PT, R17, -R13, PT ;  /* 0x8000000d1100720b */ /* 0x000fe20003f1e000 */
[----:B------:R-:W-:-:S12]  /*46c0*/  FADD.FTZ R15, R15, -1 ;  /* 0xbf8000000f0f7421 */ /* 0x000fd80000010000 */
[----:B------:R-:W-:-:S07]  /*46d0*/  @!P0 FADD.FTZ R15, R15, -1 ;  /* 0xbf8000000f0f8421 */ /* 0x000fce0000010000 */
.L_x_34860:
[----:B------:R-:W-:Y:S05]  /*46e0*/  BSYNC.RECONVERGENT B1 ;  /* 0x0000000000017941 */ /* 0x000fea0003800200 */
.L_x_34859:
[----:B------:R-:W-:Y:S01]  /*46f0*/  FFMA.FTZ R16, -R13, R15, R8 ;  /* 0x0000000f0d107223 */ /* 0x000fe20000010108 */
[----:B------:R-:W-:Y:S06]  /*4700*/  BRA `(.L_x_34857) ;  /* 0x0000000000787947 */ /* 0x000fec0003800000 */
.L_x_34858:
        /* <DEDUP_REMOVED lines=14> */
.L_x_34864:
        /* <DEDUP_REMOVED lines=13> */
.L_x_34863:
[----:B------:R-:W-:Y:S05]  /*48c0*/  BSYNC.RECONVERGENT B1 ;  /* 0x0000000000017941 */ /* 0x000fea0003800200 */
.L_x_34862:
[----:B------:R-:W-:-:S04]  /*48d0*/  FMUL.FTZ R16, R18, 1.1920928955078125e-07 ;  /* 0x3400000012107820 */ /* 0x000fc80000410000 */
[----:B------:R-:W-:-:S07]  /*48e0*/  FMUL.FTZ R16, R13, R16 ;  /* 0x000000100d107220 */ /* 0x000fce0000410000 */
.L_x_34857:
[----:B------:R-:W-:Y:S05]  /*48f0*/  BSYNC.RECONVERGENT B0 ;  /* 0x0000000000007941 */ /* 0x000fea0003800200 */
.L_x_34856:
[C---:B------:R-:W-:Y:S01]  /*4900*/  FSETP.NAN.FTZ.AND P0, PT, |R16|.reuse, |R16|, PT ;  /* 0x400000101000720b */ /* 0x040fe20003f18200 */
[----:B0-----:R-:W-:Y:S01]  /*4910*/  HADD2.F32 R15, -RZ, R12.H1_H1 ;  /* 0x3000000cff0f7230 */ /* 0x001fe20000004100 */
        /* <DEDUP_REMOVED lines=36> */
.L_x_34870:
[----:B------:R-:W-:Y:S01]  /*4b60*/  FSETP.GEU.FTZ.AND P0, PT, R14, -R17, PT ;  /* 0x800000110e00720b */ /* 0x000fe20003f1e000 */
[----:B------:R-:W-:-:S12]  /*4b70*/  FADD.FTZ R21, R21, -1 ;  /* 0xbf80000015157421 */ /* 0x000fd80000010000 */
[----:B------:R-:W-:-:S07]  /*4b80*/  @!P0 FADD.FTZ R21, R21, -1 ;  /* 0xbf80000015158421 */ /* 0x000fce0000010000 */
.L_x_34869:
[----:B------:R-:W-:Y:S05]  /*4b90*/  BSYNC.RECONVERGENT B1 ;  /* 0x0000000000017941 */ /* 0x000fea0003800200 */
.L_x_34868:
[----:B------:R-:W-:Y:S01]  /*4ba0*/  FFMA.FTZ R12, -R17, R21, R8 ;  /* 0x00000015110c7223 */ /* 0x000fe20000010108 */
[----:B------:R-:W-:Y:S06]  /*4bb0*/  BRA `(.L_x_34866) ;  /* 0x0000000000787947 */ /* 0x000fec0003800000 */
.L_x_34867:
        /* <DEDUP_REMOVED lines=14> */
.L_x_34873:
        /* <DEDUP_REMOVED lines=13> */
.L_x_34872:
[----:B------:R-:W-:Y:S05]  /*4d70*/  BSYNC.RECONVERGENT B1 ;  /* 0x0000000000017941 */ /* 0x000fea0003800200 */
.L_x_34871:
[----:B------:R-:W-:-:S04]  /*4d80*/  FMUL.FTZ R17, R19, 1.1920928955078125e-07 ;  /* 0x3400000013117820 */ /* 0x000fc80000410000 */
[----:B------:R-:W-:-:S07]  /*4d90*/  FMUL.FTZ R12, R12, R17 ;  /* 0x000000110c0c7220 */ /* 0x000fce0000410000 */
.L_x_34866:
[----:B------:R-:W-:Y:S05]  /*4da0*/  BSYNC.RECONVERGENT B0 ;  /* 0x0000000000007941 */ /* 0x000fea0003800200 */
.L_x_34865:
[C---:B------:R-:W-:Y:S01]  /*4db0*/  FSETP.NAN.FTZ.AND P0, PT, |R12|.reuse, |R12|, PT ;  /* 0x4000000c0c00720b */ /* 0x040fe20003f18200 */
[----:B------:R-:W-:Y:S01]  /*4dc0*/  BSSY.RECONVERGENT B0, `(.L_x_34874) ;  /* 0x0000049000007945 */ /* 0x000fe20003800200 */
[----:B------:R-:W-:Y:S01]  /*4dd0*/  LOP3.LUT R17, R12, 0x80000000, R3, 0xb8, !PT ;  /* 0x800000000c117812 */ /* 0x000fe200078eb803 */
[----:B0-----:R-:W-:-:S03]  /*4de0*/  IMAD.MOV.U32 R14, RZ, RZ, R8 ;  /* 0x000000ffff0e7224 */ /* 0x001fc600078e0008 */
        /* <DEDUP_REMOVED lines=34> */
.L_x_34879:
[----:B------:R-:W-:Y:S01]  /*5010*/  FSETP.GEU.FTZ.AND P0, PT, R16, -R15, PT ;  /* 0x8000000f1000720b */ /* 0x000fe20003f1e000 */
[----:B------:R-:W-:-:S12]  /*5020*/  FADD.FTZ R21, R21, -1 ;  /* 0xbf80000015157421 */ /* 0x000fd80000010000 */
[----:B------:R-:W-:-:S07]  /*5030*/  @!P0 FADD.FTZ R21, R21, -1 ;  /* 0xbf80000015158421 */ /* 0x000fce0000010000 */
.L_x_34878:
[----:B------:R-:W-:Y:S05]  /*5040*/  BSYNC.RECONVERGENT B1 ;  /* 0x0000000000017941 */ /* 0x000fea0003800200 */
.L_x_34877:
[----:B------:R-:W-:Y:S01]  /*5050*/  FFMA.FTZ R14, -R15, R21, R8 ;  /* 0x000000150f0e7223 */ /* 0x000fe20000010108 */
[----:B------:R-:W-:Y:S06]  /*5060*/  BRA `(.L_x_34875) ;  /* 0x0000000000787947 */ /* 0x000fec0003800000 */
.L_x_34876:
        /* <DEDUP_REMOVED lines=14> */
.L_x_34882:
        /* <DEDUP_REMOVED lines=13> */
.L_x_34881:
[----:B------:R-:W-:Y:S05]  /*5220*/  BSYNC.RECONVERGENT B1 ;  /* 0x0000000000017941 */ /* 0x000fea0003800200 */
.L_x_34880:
[----:B0-----:R-:W-:-:S04]  /*5230*/  FMUL.FTZ R15, R19, 1.1920928955078125e-07 ;  /* 0x34000000130f7820 */ /* 0x001fc80000410000 */
[----:B------:R-:W-:-:S07]  /*5240*/  FMUL.FTZ R14, R14, R15 ;  /* 0x0000000f0e0e7220 */ /* 0x000fce0000410000 */
.L_x_34875:
[----:B------:R-:W-:Y:S05]  /*5250*/  BSYNC.RECONVERGENT B0 ;  /* 0x0000000000007941 */ /* 0x000fea0003800200 */
.L_x_34874:
        /* <DEDUP_REMOVED lines=37> */
.L_x_34888:
[----:B------:R-:W-:Y:S01]  /*54b0*/  FSETP.GEU.FTZ.AND P0, PT, R4, -R7, PT ;  /* 0x800000070400720b */ /* 0x000fe20003f1e000 */
[----:B------:R-:W-:-:S12]  /*54c0*/  FADD.FTZ R19, R19, -1 ;  /* 0xbf80000013137421 */ /* 0x000fd80000010000 */
[----:B------:R-:W-:-:S07]  /*54d0*/  @!P0 FADD.FTZ R19, R19, -1 ;  /* 0xbf80000013138421 */ /* 0x000fce0000010000 */
.L_x_34887:
[----:B------:R-:W-:Y:S05]  /*54e0*/  BSYNC.RECONVERGENT B1 ;  /* 0x0000000000017941 */ /* 0x000fea0003800200 */
.L_x_34886:
[----:B------:R-:W-:Y:S01]  /*54f0*/  FFMA.FTZ R8, -R7, R19, R8 ;  /* 0x0000001307087223 */ /* 0x000fe20000010108 */
[----:B------:R-:W-:Y:S06]  /*5500*/  BRA `(.L_x_34884) ;  /* 0x0000000000707947 */ /* 0x000fec0003800000 */
.L_x_34885:
        /* <DEDUP_REMOVED lines=12> */
.L_x_34891:
        /* <DEDUP_REMOVED lines=13> */
.L_x_34890:
[----:B------:R-:W-:Y:S05]  /*56a0*/  BSYNC.RECONVERGENT B1 ;  /* 0x0000000000017941 */ /* 0x000fea0003800200 */
.L_x_34889:
[----:B------:R-:W-:-:S04]  /*56b0*/  FMUL.FTZ R8, R7, 1.1920928955078125e-07 ;  /* 0x3400000007087820 */ /* 0x000fc80000410000 */
[----:B------:R-:W-:-:S07]  /*56c0*/  FMUL.FTZ R8, R19, R8 ;  /* 0x0000000813087220 */ /* 0x000fce0000410000 */
.L_x_34884:
[----:B------:R-:W-:Y:S05]  /*56d0*/  BSYNC.RECONVERGENT B0 ;  /* 0x0000000000007941 */ /* 0x000fea0003800200 */
.L_x_34883:
        /* <DEDUP_REMOVED lines=22> */
.L_x_34892:
        /* <DEDUP_REMOVED lines=12> */
.L_x_55006:


//--------------------- .text._ZN2at6native29vectorized_elementwise_kernelILi4ENS0_13AUnaryFunctorIN3c104HalfES4_S4_ZZZNS0_21remainder_kernel_cudaERNS_18TensorIteratorBaseEENKUlvE0_clEvENKUlvE1_clEvEUlS4_S4_E_EESt5arrayIPcLm2EEEEviT0_T1_ --------------------------
	.section	.text._ZN2at6native29vectorized_elementwise_kernelILi4ENS0_13AUnaryFunctorIN3c104HalfES4_S4_ZZZNS0_21remainder_kernel_cudaERNS_18TensorIteratorBaseEENKUlvE0_clEvENKUlvE1_clEvEUlS4_S4_E_EESt5arrayIPcLm2EEEEviT0_T1_,"ax",@progbits
	.align	128
        .global         _ZN2at6native29vectorized_elementwise_kernelILi4ENS0_13AUnaryFunctorIN3c104HalfES4_S4_ZZZNS0_21remainder_kernel_cudaERNS_18TensorIteratorBaseEENKUlvE0_clEvENKUlvE1_clEvEUlS4_S4_E_EESt5arrayIPcLm2EEEEviT0_T1_
        .type           _ZN2at6native29vectorized_elementwise_kernelILi4ENS0_13AUnaryFunctorIN3c104HalfES4_S4_ZZZNS0_21remainder_kernel_cudaERNS_18TensorIteratorBaseEENKUlvE0_clEvENKUlvE1_clEvEUlS4_S4_E_EESt5arrayIPcLm2EEEEviT0_T1_,@function
        .size           _ZN2at6native29vectorized_elementwise_kernelILi4ENS0_13AUnaryFunctorIN3c104HalfES4_S4_ZZZNS0_21remainder_kernel_cudaERNS_18TensorIteratorBaseEENKUlvE0_clEvENKUlvE1_clEvEUlS4_S4_E_EESt5arrayIPcLm2EEEEviT0_T1_,(.L_x_55007 - _ZN2at6native29vectorized_elementwise_kernelILi4ENS0_13AUnaryFunctorIN3c104HalfES4_S4_ZZZNS0_21remainder_kernel_cudaERNS_18TensorIteratorBaseEENKUlvE0_clEvENKUlvE1_clEvEUlS4_S4_E_EESt5arrayIPcLm2EEEEviT0_T1_)
        .other          _ZN2at6native29vectorized_elementwise_kernelILi4ENS0_13AUnaryFunctorIN3c104HalfES4_S4_ZZZNS0_21remainder_kernel_cudaERNS_18TensorIteratorBaseEENKUlvE0_clEvENKUlvE1_clEvEUlS4_S4_E_EESt5arrayIPcLm2EEEEviT0_T1_,@"STO_CUDA_ENTRY STV_DEFAULT"
_ZN2at6native29vectorized_elementwise_kernelILi4ENS0_13AUnaryFunctorIN3c104HalfES4_S4_ZZZNS0_21remainder_kernel_cudaERNS_18TensorIteratorBaseEENKUlvE0_clEvENKUlvE1_clEvEUlS4_S4_E_EESt5arrayIPcLm2EEEEviT0_T1_:
.text._ZN2at6native29vectorized_elementwise_kernelILi4ENS0_13AUnaryFunctorIN3c104HalfES4_S4_ZZZNS0_21remainder_kernel_cudaERNS_18TensorIteratorBaseEENKUlvE0_clEvENKUlvE1_clEvEUlS4_S4_E_EESt5arrayIPcLm2EEEEviT0_T1_:
        /* <DEDUP_REMOVED lines=101> */
.L_x_34900:
[----:B------:R-:W-:Y:S05]  /*0650*/  BSYNC.RECONVERGENT B2 ;  /* 0x0000000000027941 */ /* 0x000fea0003800200 */
.L_x_34899:
[----:B------:R-:W-:Y:S01]  /*0660*/  FFMA.FTZ R2, -R9, R7, R2 ;  /* 0x0000000709027223 */ /* 0x000fe20000010102 */
[----:B------:R-:W-:Y:S06]  /*0670*/  BRA `(.L_x_34897) ;  /* 0x0000000000787947 */ /* 0x000fec0003800000 */
.L_x_34898:
        /* <DEDUP_REMOVED lines=14> */
.L_x_34903:
        /* <DEDUP_REMOVED lines=13> */
.L_x_34902:
[----:B------:R-:W-:Y:S05]  /*0830*/  BSYNC.RECONVERGENT B2 ;  /* 0x0000000000027941 */ /* 0x000fea0003800200 */
.L_x_34901:
[----:B------:R-:W-:-:S04]  /*0840*/  FMUL.FTZ R5, R4, 1.1920928955078125e-07 ;  /* 0x3400000004057820 */ /* 0x000fc80000410000 */
[----:B------:R-:W-:-:S07]  /*0850*/  FMUL.FTZ R2, R2, R5 ;  /* 0x0000000502027220 */ /* 0x000fce0000410000 */
.L_x_34897:
[----:B------:R-:W-:Y:S05]  /*0860*/  BSYNC.RECONVERGENT B0 ;  /* 0x0000000000007941 */ /* 0x000fea0003800200 */
.L_x_34896:
        /* <DEDUP_REMOVED lines=11> */
.L_x_34895:
[----:B------:R-:W-:Y:S05]  /*0920*/  BSYNC.RECONVERGENT B1 ;  /* 0x0000000000017941 */ /* 0x000fea0003800200 */
.L_x_34894:
        /* <DEDUP_REMOVED lines=34> */
.L_x_34911:
[----:B------:R-:W-:Y:S01]  /*0b50*/  FSETP.GEU.FTZ.AND P0, PT, R7, -R11, PT ;  /* 0x8000000b0700720b */ /* 0x000fe20003f1e000 */
[----:B------:R-:W-:-:S12]  /*0b60*/  FADD.FTZ R9, R9, -1 ;  /* 0xbf80000009097421 */ /* 0x000fd80000010000 */
[----:B------:R-:W-:-:S07]  /*0b70*/  @!P0 FADD.FTZ R9, R9, -1 ;  /* 0xbf80000009098421 */ /* 0x000fce0000010000 */
.L_x_34910:
[----:B------:R-:W-:Y:S05]  /*0b80*/  BSYNC.RECONVERGENT B2 ;  /* 0x0000000000027941 */ /* 0x000fea0003800200 */
.L_x_34909:
[----:B------:R-:W-:Y:S01]  /*0b90*/  FFMA.FTZ R4, -R11, R9, R4 ;  /* 0x000000090b047223 */ /* 0x000fe20000010104 */
[----:B------:R-:W-:Y:S06]  /*0ba0*/  BRA `(.L_x_34907) ;  /* 0x0000000000787947 */ /* 0x000fec0003800000 */
.L_x_34908:
        /* <DEDUP_REMOVED lines=14> */
.L_x_34914:
        /* <DEDUP_REMOVED lines=13> */
.L_x_34913:
[----:B------:R-:W-:Y:S05]  /*0d60*/  BSYNC.RECONVERGENT B2 ;  /* 0x0000000000027941 */ /* 0x000fea0003800200 */
.L_x_34912:
[----:B------:R-:W-:-:S04]  /*0d70*/  FMUL.FTZ R7, R6, 1.1920928955078125e-07 ;  /* 0x3400000006077820 */ /* 0x000fc80000410000 */
[----:B------:R-:W-:-:S07]  /*0d80*/  FMUL.FTZ R4, R4, R7 ;  /* 0x0000000704047220 */ /* 0x000fce0000410000 */
.L_x_34907:
[----:B------:R-:W-:Y:S05]  /*0d90*/  BSYNC.RECONVERGENT B0 ;  /* 0x0000000000007941 */ /* 0x000fea0003800200 */
.L_x_34906:
        /* <DEDUP_REMOVED lines=11> */
.L_x_34905:
[----:B------:R-:W-:Y:S05]  /*0e50*/  BSYNC.RECONVERGENT B1 ;  /* 0x0000000000017941 */ /* 0x000fea0003800200 */
.L_x_34904:
        /* <DEDUP_REMOVED lines=34> */
.L_x_34922:
[----:B------:R-:W-:Y:S01]  /*1080*/  FSETP.GEU.FTZ.AND P0, PT, R9, -R11, PT ;  /* 0x8000000b0900720b */ /* 0x000fe20003f1e000 */
[----:B------:R-:W-:-:S12]  /*1090*/  FADD.FTZ R7, R7, -1 ;  /* 0xbf80000007077421 */ /* 0x000fd80000010000 */
[----:B------:R-:W-:-:S07]  /*10a0*/  @!P0 FADD.FTZ R7, R7, -1 ;  /* 0xbf80000007078421 */ /* 0x000fce0000010000 */
.L_x_34921:
[----:B------:R-:W-:Y:S05]  /*10b0*/  BSYNC.RECONVERGENT B2 ;  /* 0x0000000000027941 */ /* 0x000fea0003800200 */
.L_x_34920:
[----:B------:R-:W-:Y:S01]  /*10c0*/  FFMA.FTZ R6, -R11, R7, R6 ;  /* 0x000000070b067223 */ /* 0x000fe20000010106 */
[----:B------:R-:W-:Y:S06]  /*10d0*/  BRA `(.L_x_34918) ;  /* 0x0000000000787947 */ /* 0x000fec0003800000 */
.L_x_34919:
        /* <DEDUP_REMOVED lines=14> */
.L_x_34925:
        /* <DEDUP_REMOVED lines=13> */
.L_x_34924:
[----:B------:R-:W-:Y:S05]  /*1290*/  BSYNC.RECONVERGENT B2 ;  /* 0x0000000000027941 */ /* 0x000fea0003800200 */
.L_x_34923:
[----:B------:R-:W-:-:S04]  /*12a0*/  FMUL.FTZ R7, R7, 1.1920928955078125e-07 ;  /* 0x3400000007077820 */ /* 0x000fc80000410000 */
[----:B------:R-:W-:-:S07]  /*12b0*/  FMUL.FTZ R6, R6, R7 ;  /* 0x0000000706067220 */ /* 0x000fce0000410000 */
.L_x_34918:
[----:B------:R-:W-:Y:S05]  /*12c0*/  BSYNC.RECONVERGENT B0 ;  /* 0x0000000000007941 */ /* 0x000fea0003800200 */
.L_x_34917:
        /* <DEDUP_REMOVED lines=11> */
.L_x_34916:
[----:B------:R-:W-:Y:S05]  /*1380*/  BSYNC.RECONVERGENT B1 ;  /* 0x0000000000017941 */ /* 0x000fea0003800200 */
.L_x_34915:
        /* <DEDUP_REMOVED lines=34> */
.L_x_34933:
[----:B------:R-:W-:Y:S01]  /*15b0*/  FSETP.GEU.FTZ.AND P0, PT, R10, -R14, PT ;  /* 0x8000000e0a00720b */ /* 0x000fe20003f1e000 */
[----:B------:R-:W-:-:S12]  /*15c0*/  FADD.FTZ R8, R8, -1 ;  /* 0xbf80000008087421 */ /* 0x000fd80000010000 */
[----:B------:R-:W-:-:S07]  /*15d0*/  @!P0 FADD.FTZ R8, R8, -1 ;  /* 0xbf80000008088421 */ /* 0x000fce0000010000 */
.L_x_34932:
[----:B------:R-:W-:Y:S05]  /*15e0*/  BSYNC.RECONVERGENT B2 ;  /* 0x0000000000027941 */ /* 0x000fea0003800200 */
.L_x_34931:
[----:B------:R-:W-:Y:S01]  /*15f0*/  FFMA.FTZ R7, -R14, R8, R7 ;  /* 0x000000080e077223 */ /* 0x000fe20000010107 */
[----:B------:R-:W-:Y:S06]  /*1600*/  BRA `(.L_x_34929) ;  /* 0x0000000000787947 */ /* 0x000fec0003800000 */
.L_x_34930:
        /* <DEDUP_REMOVED lines=14> */
.L_x_34936:
        /* <DEDUP_REMOVED lines=13> */
.L_x_34935:
[----:B------:R-:W-:Y:S05]  /*17c0*/  BSYNC.RECONVERGENT B2 ;  /* 0x0000000000027941 */ /* 0x000fea0003800200 */
.L_x_34934:
[----:B------:R-:W-:-:S04]  /*17d0*/  FMUL.FTZ R8, R8, 1.1920928955078125e-07 ;  /* 0x3400000008087820 */ /* 0x000fc80000410000 */
[----:B------:R-:W-:-:S07]  /*17e0*/  FMUL.FTZ R7, R7, R8 ;  /* 0x0000000807077220 */ /* 0x000fce0000410000 */
.L_x_34929:
[----:B------:R-:W-:Y:S05]  /*17f0*/  BSYNC.RECONVERGENT B0 ;  /* 0x0000000000007941 */ /* 0x000fea0003800200 */
.L_x_34928:
        /* <DEDUP_REMOVED lines=11> */
.L_x_34927:
[----:B------:R-:W-:Y:S05]  /*18b0*/  BSYNC.RECONVERGENT B1 ;  /* 0x0000000000017941 */ /* 0x000fea0003800200 */
.L_x_34926:
        /* <DEDUP_REMOVED lines=34> */
.L_x_34944:
[----:B------:R-:W-:Y:S01]  /*1ae0*/  FSETP.GEU.FTZ.AND P0, PT, R10, -R18, PT ;  /* 0x800000120a00720b */ /* 0x000fe20003f1e000 */
[----:B------:R-:W-:-:S12]  /*1af0*/  FADD.FTZ R14, R14, -1 ;  /* 0xbf8000000e0e7421 */ /* 0x000fd80000010000 */
[----:B------:R-:W-:-:S07]  /*1b00*/  @!P0 FADD.FTZ R14, R14, -1 ;  /* 0xbf8000000e0e8421 */ /* 0x000fce0000010000 */
.L_x_34943:
[----:B------:R-:W-:Y:S05]  /*1b10*/  BSYNC.RECONVERGENT B2 ;  /* 0x0000000000027941 */ /* 0x000fea0003800200 */
.L_x_34942:
[----:B------:R-:W-:Y:S01]  /*1b20*/  FFMA.FTZ R7, -R18, R14, R7 ;  /* 0x0000000e12077223 */ /* 0x000fe20000010107 */
[----:B------:R-:W-:Y:S06]  /*1b30*/  BRA `(.L_x_34940) ;  /* 0x0000000000787947 */ /* 0x000fec0003800000 */
.L_x_34941:
        /* <DEDUP_REMOVED lines=14> */
.L_x_34947:
        /* <DEDUP_REMOVED lines=13> */
.L_x_34946:
[----:B------:R-:W-:Y:S05]  /*1cf0*/  BSYNC.RECONVERGENT B2 ;  /* 0x0000000000027941 */ /* 0x000fea0003800200 */
.L_x_34945:
[----:B------:R-:W-:-:S04]  /*1d00*/  FMUL.FTZ R10, R9, 1.1920928955078125e-07 ;  /* 0x34000000090a7820 */ /* 0x000fc80000410000 */
[----:B------:R-:W-:-:S07]  /*1d10*/  FMUL.FTZ R7, R7, R10 ;  /* 0x0000000a07077220 */ /* 0x000fce0000410000 */
.L_x_34940:
[----:B------:R-:W-:Y:S05]  /*1d20*/  BSYNC.RECONVERGENT B0 ;  /* 0x0000000000007941 */ /* 0x000fea0003800200 */
.L_x_34939:
        /* <DEDUP_REMOVED lines=11> */
.L_x_34938:
[----:B------:R-:W-:Y:S05]  /*1de0*/  BSYNC.RECONVERGENT B1 ;  /* 0x0000000000017941 */ /* 0x000fea0003800200 */
.L_x_34937:
        /* <DEDUP_REMOVED lines=34> */
.L_x_34955:
[----:B------:R-:W-:Y:S01]  /*2010*/  FSETP.GEU.FTZ.AND P0, PT, R14, -R18, PT ;  /* 0x800000120e00720b */ /* 0x000fe20003f1e000 */
[----:B------:R-:W-:-:S12]  /*2020*/  FADD.FTZ R10, R10, -1 ;  /* 0xbf8000000a0a7421 */ /* 0x000fd80000010000 */
[----:B------:R-:W-:-:S07]  /*2030*/  @!P0 FADD.FTZ R10, R10, -1 ;  /* 0xbf8000000a0a8421 */ /* 0x000fce0000010000 */
.L_x_34954:
[----:B------:R-:W-:Y:S05]  /*2040*/  BSYNC.RECONVERGENT B2 ;  /* 0x0000000000027941 */ /* 0x000fea0003800200 */
.L_x_34953:
[----:B------:R-:W-:Y:S01]  /*2050*/  FFMA.FTZ R9, -R18, R10, R9 ;  /* 0x0000000a12097223 */ /* 0x000fe20000010109 */
[----:B------:R-:W-:Y:S06]  /*2060*/  BRA `(.L_x_34951) ;  /* 0x0000000000787947 */ /* 0x000fec0003800000 */
.L_x_34952:
        /* <DEDUP_REMOVED lines=14> */
.L_x_34958:
        /* <DEDUP_REMOVED lines=13> */
.L_x_34957:
[----:B------:R-:W-:Y:S05]  /*2220*/  BSYNC.RECONVERGENT B2 ;  /* 0x0000000000027941 */ /* 0x000fea0003800200 */
.L_x_34956:
[----:B------:R-:W-:-:S04]  /*2230*/  FMUL.FTZ R10, R10, 1.1920928955078125e-07 ;  /* 0x340000000a0a7820 */ /* 0x000fc80000410000 */
[----:B------:R-:W-:-:S07]  /*2240*/  FMUL.FTZ R9, R9, R10 ;  /* 0x0000000a09097220 */ /* 0x000fce0000410000 */
.L_x_34951:
[----:B------:R-:W-:Y:S05]  /*2250*/  BSYNC.RECONVERGENT B0 ;  /* 0x0000000000007941 */ /* 0x000fea0003800200 */
.L_x_34950:
        /* <DEDUP_REMOVED lines=11> */
.L_x_34949:
[----:B------:R-:W-:Y:S05]  /*2310*/  BSYNC.RECONVERGENT B1 ;  /* 0x0000000000017941 */ /* 0x000fea0003800200 */
.L_x_34948:
        /* <DEDUP_REMOVED lines=34> */
.L_x_34966:
[----:B------:R-:W-:Y:S01]  /*2540*/  FSETP.GEU.FTZ.AND P0, PT, R14, -R20, PT ;  /* 0x800000140e00720b */ /* 0x000fe20003f1e000 */
[----:B------:R-:W-:-:S12]  /*2550*/  FADD.FTZ R18, R18, -1 ;  /* 0xbf80000012127421 */ /* 0x000fd80000010000 */
[----:B------:R-:W-:-:S07]  /*2560*/  @!P0 FADD.FTZ R18, R18, -1 ;  /* 0xbf80000012128421 */ /* 0x000fce0000010000 */
.L_x_34965:
[----:B------:R-:W-:Y:S05]  /*2570*/  BSYNC.RECONVERGENT B2 ;  /* 0x0000000000027941 */ /* 0x000fea0003800200 */
.L_x_34964:
[----:B------:R-:W-:Y:S01]  /*2580*/  FFMA.FTZ R9, -R20, R18, R9 ;  /* 0x0000001214097223 */ /* 0x000fe20000010109 */
[----:B------:R-:W-:Y:S06]  /*2590*/  BRA `(.L_x_34962) ;  /* 0x0000000000787947 */ /* 0x000fec0003800000 */
.L_x_34963:
        /* <DEDUP_REMOVED lines=14> */
.L_x_34969:
        /* <DEDUP_REMOVED lines=13> */
.L_x_34968:
[----:B------:R-:W-:Y:S05]  /*2750*/  BSYNC.RECONVERGENT B2 ;  /* 0x0000000000027941 */ /* 0x000fea0003800200 */
.L_x_34967:
[----:B------:R-:W-:-:S04]  /*2760*/  FMUL.FTZ R14, R11, 1.1920928955078125e-07 ;  /* 0x340000000b0e7820 */ /* 0x000fc80000410000 */
[----:B------:R-:W-:-:S07]  /*2770*/  FMUL.FTZ R9, R9, R14 ;  /* 0x0000000e09097220 */ /* 0x000fce0000410000 */
.L_x_34962:
[----:B------:R-:W-:Y:S05]  /*2780*/  BSYNC.RECONVERGENT B0 ;  /* 0x0000000000007941 */ /* 0x000fea0003800200 */
.L_x_34961:
        /* <DEDUP_REMOVED lines=11> */
.L_x_34960:
[----:B------:R-:W-:Y:S05]  /*2840*/  BSYNC.RECONVERGENT B1 ;  /* 0x0000000000017941 */ /* 0x000fea0003800200 */
.L_x_34959:
        /* <DEDUP_REMOVED lines=34> */
.L_x_34977:
[----:B------:R-:W-:Y:S01]  /*2a70*/  FSETP.GEU.FTZ.AND P0, PT, R15, -R19, PT ;  /* 0x800000130f00720b */ /* 0x000fe20003f1e000 */
[----:B------:R-:W-:-:S12]  /*2a80*/  FADD.FTZ R13, R13, -1 ;  /* 0xbf8000000d0d7421 */ /* 0x000fd80000010000 */
[----:B------:R-:W-:-:S07]  /*2a90*/  @!P0 FADD.FTZ R13, R13, -1 ;  /* 0xbf8000000d0d8421 */ /* 0x000fce0000010000 */
.L_x_34976:
[----:B------:R-:W-:Y:S05]  /*2aa0*/  BSYNC.RECONVERGENT B2 ;  /* 0x0000000000027941 */ /* 0x000fea0003800200 */
.L_x_34975:
[----:B------:R-:W-:Y:S01]  /*2ab0*/  FFMA.FTZ R10, -R19, R13, R10 ;  /* 0x0000000d130a7223 */ /* 0x000fe2000001010a */
[----:B------:R-:W-:Y:S06]  /*2ac0*/  BRA `(.L_x_34973) ;  /* 0x0000000000787947 */ /* 0x000fec0003800000 */
.L_x_34974:
        /* <DEDUP_REMOVED lines=14> */
.L_x_34980:
        /* <DEDUP_REMOVED lines=13> */
.L_x_34979:
[----:B------:R-:W-:Y:S05]  /*2c80*/  BSYNC.RECONVERGENT B2 ;  /* 0x0000000000027941 */ /* 0x000fea0003800200 */
.L_x_34978:
[----:B------:R-:W-:-:S04]  /*2c90*/  FMUL.FTZ R13, R13, 1.1920928955078125e-07 ;  /* 0x340000000d0d7820 */ /* 0x000fc80000410000 */
[----:B------:R-:W-:-:S07]  /*2ca0*/  FMUL.FTZ R10, R10, R13 ;  /* 0x0000000d0a0a7220 */ /* 0x000fce0000410000 */
.L_x_34973:
[----:B------:R-:W-:Y:S05]  /*2cb0*/  BSYNC.RECONVERGENT B0 ;  /* 0x0000000000007941 */ /* 0x000fea0003800200 */
.L_x_34972:
        /* <DEDUP_REMOVED lines=11> */
.L_x_34971:
[----:B------:R-:W-:Y:S05]  /*2d70*/  BSYNC.RECONVERGENT B1 ;  /* 0x0000000000017941 */ /* 0x000fea0003800200 */
.L_x_34970:
        /* <DEDUP_REMOVED lines=16> */
.L_x_34983:
[----:B------:R-:W-:-:S13]  /*2e80*/  ISETP.GE.U32.AND P0, PT, R17, R16, PT ;  /* 0x000000101100720c */ /* 0x000fda0003f06070 */
[----:B------:R-:W-:Y:S05]  /*2e90*/  @P0 BRA `(.L_x_34985) ;  /* 0x0000000000300947 */ /* 0x000fea0003800000 */
[----:B-1----:R-:W1:Y:S01]  /*2ea0*/  LDC.64 R2, c[0x0][0x388] ;  /* 0x0000e200ff027b82 */ /* 0x002e620000000a00 */
[----:B------:R-:W-:Y:S02]  /*2eb0*/  IMAD.IADD R11, R0, 0x1, R17 ;  /* 0x00000001000b7824 */ /* 0x000fe400078e0211 */
[----:B------:R-:W-:Y:S02]  /*2ec0*/  VIADD R17, R17, 0x80 ;  /* 0x0000008011117836 */ /* 0x000fe40000000000 */
[----:B-1----:R-:W-:-:S05]  /*2ed0*/  IMAD.WIDE.U32 R2, R11, 0x2, R2 ;  /* 0x000000020b027825 */ /* 0x002fca00078e0002 */
[----:B------:R2:W-:Y:S02]  /*2ee0*/  STG.E.U16 desc[UR4][R2.64], R5 ;  /* 0x0000000502007986 */ /* 0x0005e4000c101504 */
.L_x_34984:
[----:B------:R-:W-:-:S13]  /*2ef0*/  ISETP.GE.U32.AND P0, PT, R17, R16, PT ;  /* 0x000000101100720c */ /* 0x000fda0003f06070 */
[----:B------:R-:W-:Y:S05]  /*2f00*/  @P0 BRA `(.L_x_34986) ;  /* 0x0000000000300947 */ /* 0x000fea0003800000 */
[----:B-12---:R-:W1:Y:S01]  /*2f10*/  LDC.64 R2, c[0x0][0x388] ;  /* 0x0000e200ff027b82 */ /* 0x006e620000000a00 */
[----:B------:R-:W-:Y:S02]  /*2f20*/  IMAD.IADD R5, R0, 0x1, R17 ;  /* 0x0000000100057824 */ /* 0x000fe400078e0211 */
[----:B------:R-:W-:Y:S02]  /*2f30*/  VIADD R17, R17, 0x80 ;  /* 0x0000008011117836 */ /* 0x000fe40000000000 */
[----:B-1----:R-:W-:-:S05]  /*2f40*/  IMAD.WIDE.U32 R2, R5, 0x2, R2 ;  /* 0x0000000205027825 */ /* 0x002fca00078e0002 */
[----:B------:R2:W-:Y:S02]  /*2f50*/  STG.E.U16 desc[UR4][R2.64], R6 ;  /* 0x0000000602007986 */ /* 0x0005e4000c101504 */
.L_x_34985:
[----:B------:R-:W-:-:S13]  /*2f60*/  ISETP.GE.U32.AND P0, PT, R17, R16, PT ;  /* 0x000000101100720c */ /* 0x000fda0003f06070 */
[----:B------:R-:W-:Y:S05]  /*2f70*/  @P0 BRA `(.L_x_34987) ;  /* 0x0000000000340947 */ /* 0x000fea0003800000 */
[----:B-12---:R-:W1:Y:S01]  /*2f80*/  LDC.64 R2, c[0x0][0x388] ;  /* 0x0000e200ff027b82 */ /* 0x006e620000000a00 */
[----:B------:R-:W-:Y:S02]  /*2f90*/  IMAD.IADD R5, R0, 0x1, R17 ;  /* 0x0000000100057824 */ /* 0x000fe400078e0211 */
[----:B------:R-:W-:Y:S02]  /*2fa0*/  VIADD R17, R17, 0x80 ;  /* 0x0000008011117836 */ /* 0x000fe40000000000 */
[----:B-1----:R-:W-:-:S05]  /*2fb0*/  IMAD.WIDE.U32 R2, R5, 0x2, R2 ;  /* 0x0000000205027825 */ /* 0x002fca00078e0002 */
[----:B------:R3:W-:Y:S02]  /*2fc0*/  STG.E.U16 desc[UR4][R2.64], R7 ;  /* 0x0000000702007986 */ /* 0x0007e4000c101504 */
.L_x_34986:
        /* <DEDUP_REMOVED lines=8> */
.L_x_34987:
[----:B------:R-:W-:Y:S05]  /*3050*/  BSYNC.RELIABLE B1 ;  /* 0x0000000000017941 */ /* 0x000fea0003800100 */
.L_x_34982:
[----:B------:R-:W-:-:S13]  /*3060*/  ISETP.GE.U32.AND P0, PT, R17, R16, PT ;  /* 0x000000101100720c */ /* 0x000fda0003f06070 */
[----:B-123--:R-:W1:Y:S01]  /*3070*/  @!P0 LDC.64 R2, c[0x0][0x388] ;  /* 0x0000e200ff028b82 */ /* 0x00ee620000000a00 */
[----:B------:R-:W-:Y:S01]  /*3080*/  @!P0 IMAD.IADD R5, R0, 0x1, R17 ;  /* 0x0000000100058824 */ /* 0x000fe200078e0211 */
[----:B------:R-:W-:-:S03]  /*3090*/  @!P0 IADD3 R17, PT, PT, R17, 0x80, RZ ;  /* 0x0000008011118810 */ /* 0x000fc60007ffe0ff */
[----:B-1----:R-:W-:-:S05]  /*30a0*/  @!P0 IMAD.WIDE.U32 R2, R5, 0x2, R2 ;  /* 0x0000000205028825 */ /* 0x002fca00078e0002 */
[----:B------:R4:W-:Y:S02]  /*30b0*/  @!P0 STG.E.U16 desc[UR4][R2.64], R9 ;  /* 0x0000000902008986 */ /* 0x0009e4000c101504 */
.L_x_34988:
[----:B------:R-:W-:Y:S05]  /*30c0*/  BSYNC.RECONVERGENT B0 ;  /* 0x0000000000007941 */ /* 0x000fea0003800200 */
.L_x_34981:
        /* <DEDUP_REMOVED lines=8> */
.L_x_34893:
        /* <DEDUP_REMOVED lines=43> */
.L_x_34993:
[----:B------:R-:W-:Y:S05]  /*3400*/  BSYNC.RECONVERGENT B1 ;  /* 0x0000000000017941 */ /* 0x000fea0003800200 */
.L_x_34992:
[----:B------:R-:W-:Y:S01]  /*3410*/  FFMA.FTZ R18, -R9, R11, R12 ;  /* 0x0000000b09127223 */ /* 0x000fe2000001010c */
[----:B------:R-:W-:Y:S06]  /*3420*/  BRA `(.L_x_34990) ;  /* 0x0000000000787947 */ /* 0x000fec0003800000 */
.L_x_34991:
        /* <DEDUP_REMOVED lines=14> */
.L_x_34996:
        /* <DEDUP_REMOVED lines=13> */
.L_x_34995:
[----:B------:R-:W-:Y:S05]  /*35e0*/  BSYNC.RECONVERGENT B1 ;  /* 0x0000000000017941 */ /* 0x000fea0003800200 */
.L_x_34994:
[----:B------:R-:W-:-:S04]  /*35f0*/  FMUL.FTZ R18, R15, 1.1920928955078125e-07 ;  /* 0x340000000f127820 */ /* 0x000fc80000410000 */
[----:B------:R-:W-:-:S07]  /*3600*/  FMUL.FTZ R18, R9, R18 ;  /* 0x0000001209127220 */ /* 0x000fce0000410000 */
.L_x_34990:
[----:B------:R-:W-:Y:S05]  /*3610*/  BSYNC.RECONVERGENT B0 ;  /* 0x0000000000007941 */ /* 0x000fea0003800200 */
.L_x_34989:
        /* <DEDUP_REMOVED lines=38> */
.L_x_35002:
[----:B------:R-:W-:Y:S01]  /*3880*/  FSETP.GEU.FTZ.AND P0, PT, R14, -R13, PT ;  /* 0x8000000d0e00720b */ /* 0x000fe20003f1e000 */
[----:B------:R-:W-:-:S12]  /*3890*/  FADD.FTZ R17, R17, -1 ;  /* 0xbf80000011117421 */ /* 0x000fd80000010000 */
[----:B------:R-:W-:-:S07]  /*38a0*/  @!P0 FADD.FTZ R17, R17, -1 ;  /* 0xbf80000011118421 */ /* 0x000fce0000010000 */
.L_x_35001:
[----:B------:R-:W-:Y:S05]  /*38b0*/  BSYNC.RECONVERGENT B1 ;  /* 0x0000000000017941 */ /* 0x000fea0003800200 */
.L_x_35000:
[----:B------:R-:W-:Y:S01]  /*38c0*/  FFMA.FTZ R4, -R13, R17, R12 ;  /* 0x000000110d047223 */ /* 0x000fe2000001010c */
[----:B------:R-:W-:Y:S06]  /*38d0*/  BRA `(.L_x_34998) ;  /* 0x0000000000787947 */ /* 0x000fec0003800000 */
.L_x_34999:
        /* <DEDUP_REMOVED lines=14> */
.L_x_35005:
        /* <DEDUP_REMOVED lines=13> */
.L_x_35004:
[----:B------:R-:W-:Y:S05]  /*3a90*/  BSYNC.RECONVERGENT B1 ;  /* 0x0000000000017941 */ /* 0x000fea0003800200 */
.L_x_35003:
[----:B0-----:R-:W-:-:S04]  /*3aa0*/  FMUL.FTZ R13, R15, 1.1920928955078125e-07 ;  /* 0x340000000f0d7820 */ /* 0x001fc80000410000 */
[----:B------:R-:W-:-:S07]  /*3ab0*/  FMUL.FTZ R4, R4, R13 ;  /* 0x0000000d04047220 */ /* 0x000fce0000410000 */
.L_x_34998:
[----:B------:R-:W-:Y:S05]  /*3ac0*/  BSYNC.RECONVERGENT B0 ;  /* 0x0000000000007941 */ /* 0x000fea0003800200 */
.L_x_34997:
[C---:B------:R-:W-:Y:S01]  /*3ad0*/  FSETP.NAN.FTZ.AND P0, PT, |R4|.reuse, |R4|, PT ;  /* 0x400000040400720b */ /* 0x040fe20003f18200 */
[----:B------:R-:W-:Y:S01]  /*3ae0*/  BSSY.RECONVERGENT B0, `(.L_x_35006) ;  /* 0x0000049000007945 */ /* 0x000fe20003800200 */
[C---:B------:R-:W-:Y:S02]  /*3af0*/  LOP3.LUT R13, R4.reuse, 0x80000000, R7, 0xb8, !PT ;  /* 0x80000000040d7812 */ /* 0x040fe400078eb807 */
[----:B------:R-:W-:Y:S02]  /*3b00*/  MOV R14, R12 ;  /* 0x0000000c000e7202 */ /* 0x000fe40000000f00 */
        /* <DEDUP_REMOVED lines=34> */
.L_x_35011:
[----:B------:R-:W-:Y:S01]  /*3d30*/  FSETP.GEU.FTZ.AND P0, PT, R16, -R11, PT ;  /* 0x8000000b1000720b */ /* 0x000fe20003f1e000 */
[----:B------:R-:W-:-:S12]  /*3d40*/  FADD.FTZ R17, R17, -1 ;  /* 0xbf80000011117421 */ /* 0x000fd80000010000 */
[----:B------:R-:W-:-:S07]  /*3d50*/  @!P0 FADD.FTZ R17, R17, -1 ;  /* 0xbf80000011118421 */ /* 0x000fce0000010000 */
.L_x_35010:
[----:B------:R-:W-:Y:S05]  /*3d60*/  BSYNC.RECONVERGENT B1 ;  /* 0x0000000000017941 */ /* 0x000fea0003800200 */
.L_x_35009:
[----:B------:R-:W-:Y:S01]  /*3d70*/  FFMA.FTZ R14, -R11, R17, R12 ;  /* 0x000000110b0e7223 */ /* 0x000fe2000001010c */
[----:B------:R-:W-:Y:S06]  /*3d80*/  BRA `(.L_x_35007) ;  /* 0x0000000000787947 */ /* 0x000fec0003800000 */
.L_x_35008:
        /* <DEDUP_REMOVED lines=14> */
.L_x_35014:
        /* <DEDUP_REMOVED lines=13> */
.L_x_35013:
[----:B------:R-:W-:Y:S05]  /*3f40*/  BSYNC.RECONVERGENT B1 ;  /* 0x0000000000017941 */ /* 0x000fea0003800200 */
.L_x_35012:
[----:B------:R-:W-:-:S04]  /*3f50*/  FMUL.FTZ R14, R16, 1.1920928955078125e-07 ;  /* 0x34000000100e7820 */ /* 0x000fc80000410000 */
[----:B------:R-:W-:-:S07]  /*3f60*/  FMUL.FTZ R14, R11, R14 ;  /* 0x0000000e0b0e7220 */ /* 0x000fce0000410000 */
.L_x_35007:
[----:B------:R-:W-:Y:S05]  /*3f70*/  BSYNC.RECONVERGENT B0 ;  /* 0x0000000000007941 */ /* 0x000fea0003800200 */
.L_x_35006:
[C---:B------:R-:W-:Y:S01]  /*3f80*/  FSETP.NAN.FTZ.AND P0, PT, |R14|.reuse, |R14|, PT ;  /* 0x4000000e0e00720b */ /* 0x040fe20003f18200 */
[----:B------:R-:W-:Y:S01]  /*3f90*/  HADD2.F32 R5, -RZ, R5.H1_H1 ;  /* 0x30000005ff057230 */ /* 0x000fe20000004100 */
        /* <DEDUP_REMOVED lines=36> */
.L_x_35020:
[----:B------:R-:W-:Y:S01]  /*41e0*/  FSETP.GEU.FTZ.AND P0, PT, R16, -R13, PT ;  /* 0x8000000d1000720b */ /* 0x000fe20003f1e000 */
[----:B------:R-:W-:-:S12]  /*41f0*/  FADD.FTZ R17, R17, -1 ;  /* 0xbf80000011117421 */ /* 0x000fd80000010000 */
[----:B------:R-:W-:-:S07]  /*4200*/  @!P0 FADD.FTZ R17, R17, -1 ;  /* 0xbf80000011118421 */ /* 0x000fce0000010000 */
.L_x_35019:
[----:B------:R-:W-:Y:S05]  /*4210*/  BSYNC.RECONVERGENT B1 ;  /* 0x0000000000017941 */ /* 0x000fea0003800200 */
.L_x_35018:
[----:B------:R-:W-:Y:S01]  /*4220*/  FFMA.FTZ R14, -R13, R17, R12 ;  /* 0x000000110d0e7223 */ /* 0x000fe2000001010c */
[----:B------:R-:W-:Y:S06]  /*4230*/  BRA `(.L_x_35016) ;  /* 0x0000000000787947 */ /* 0x000fec0003800000 */
.L_x_35017:
        /* <DEDUP_REMOVED lines=14> */
.L_x_35023:
        /* <DEDUP_REMOVED lines=13> */
.L_x_35022:
[----:B------:R-:W-:Y:S05]  /*43f0*/  BSYNC.RECONVERGENT B1 ;  /* 0x0000000000017941 */ /* 0x000fea0003800200 */
.L_x_35021:
[----:B------:R-:W-:-:S04]  /*4400*/  FMUL.FTZ R14, R16, 1.1920928955078125e-07 ;  /* 0x34000000100e7820 */ /* 0x000fc80000410000 */
[----:B------:R-:W-:-:S07]  /*4410*/  FMUL.FTZ R14, R13, R14 ;  /* 0x0000000e0d0e7220 */ /* 0x000fce0000410000 */
.L_x_35016:
[----:B------:R-:W-:Y:S05]  /*4420*/  BSYNC.RECONVERGENT B0 ;  /* 0x0000000000007941 */ /* 0x000fea0003800200 */
.L_x_35015:
[C---:B------:R-:W-:Y:S01]  /*4430*/  FSETP.NAN.FTZ.AND P0, PT, |R14|.reuse, |R14|, PT ;  /* 0x4000000e0e00720b */ /* 0x040fe20003f18200 */
[----:B------:R-:W-:Y:S01]  /*4440*/  BSSY.RECONVERGENT B0, `(.L_x_35024) ;  /* 0x0000049000007945 */ /* 0x000fe20003800200 */
[----:B------:R-:W-:Y:S01]  /*4450*/  LOP3.LUT R13, R14, 0x80000000, R7, 0xb8, !PT ;  /* 0x800000000e0d7812 */ /* 0x000fe200078eb807 */
[----:B------:R-:W-:-:S03]  /*4460*/  IMAD.MOV.U32 R16, RZ, RZ, R12 ;  /* 0x000000ffff107224 */ /* 0x000fc600078e000c */
[----:B------:R-:W-:Y:S01]  /*4470*/  FSEL R14, R14, R13, P0 ;  /* 0x0000000d0e0e7208 */ /* 0x000fe20000000000 */
[----:B-----5:R-:W-:-:S03]  /*4480*/  HADD2.F32 R13, -RZ, R2.H0_H0 ;  /* 0x20000002ff0d7230 */ /* 0x020fc60000004100 */
        /* <DEDUP_REMOVED lines=32> */
.L_x_35029:
[----:B------:R-:W-:Y:S01]  /*4690*/  FSETP.GEU.FTZ.AND P0, PT, R18, -R5, PT ;  /* 0x800000051200720b */ /* 0x000fe20003f1e000 */
[----:B------:R-:W-:-:S12]  /*46a0*/  FADD.FTZ R15, R15, -1 ;  /* 0xbf8000000f0f7421 */ /* 0x000fd80000010000 */
[----:B------:R-:W-:-:S07]  /*46b0*/  @!P0 FADD.FTZ R15, R15, -1 ;  /* 0xbf8000000f0f8421 */ /* 0x000fce0000010000 */
.L_x_35028:
[----:B------:R-:W-:Y:S05]  /*46c0*/  BSYNC.RECONVERGENT B1 ;  /* 0x0000000000017941 */ /* 0x000fea0003800200 */
.L_x_35027:
[----:B------:R-:W-:Y:S01]  /*46d0*/  FFMA.FTZ R16, -R5, R15, R12 ;  /* 0x0000000f05107223 */ /* 0x000fe2000001010c */
[----:B------:R-:W-:Y:S06]  /*46e0*/  BRA `(.L_x_35025) ;  /* 0x0000000000787947 */ /* 0x000fec0003800000 */
.L_x_35026:
        /* <DEDUP_REMOVED lines=14> */
.L_x_35032:
        /* <DEDUP_REMOVED lines=13> */
.L_x_35031:
[----:B------:R-:W-:Y:S05]  /*48a0*/  BSYNC.RECONVERGENT B1 ;  /* 0x0000000000017941 */ /* 0x000fea0003800200 */
.L_x_35030:
[----:B------:R-:W-:-:S04]  /*48b0*/  FMUL.FTZ R16, R18, 1.1920928955078125e-07 ;  /* 0x3400000012107820 */ /* 0x000fc80000410000 */
[----:B------:R-:W-:-:S07]  /*48c0*/  FMUL.FTZ R16, R5, R16 ;  /* 0x0000001005107220 */ /* 0x000fce0000410000 */
.L_x_35025:
[----:B------:R-:W-:Y:S05]  /*48d0*/  BSYNC.RECONVERGENT B0 ;  /* 0x0000000000007941 */ /* 0x000fea0003800200 */
.L_x_35024:
        /* <DEDUP_REMOVED lines=38> */
.L_x_35038:
[----:B------:R-:W-:Y:S01]  /*4b40*/  FSETP.GEU.FTZ.AND P0, PT, R16, -R13, PT ;  /* 0x8000000d1000720b */ /* 0x000fe20003f1e000 */
[----:B------:R-:W-:-:S12]  /*4b50*/  FADD.FTZ R19, R19, -1 ;  /* 0xbf80000013137421 */ /* 0x000fd80000010000 */
[----:B------:R-:W-:-:S07]  /*4b60*/  @!P0 FADD.FTZ R19, R19, -1 ;  /* 0xbf80000013138421 */ /* 0x000fce0000010000 */
.L_x_35037:
[----:B------:R-:W-:Y:S05]  /*4b70*/  BSYNC.RECONVERGENT B1 ;  /* 0x0000000000017941 */ /* 0x000fea0003800200 */
.L_x_35036:
[----:B------:R-:W-:Y:S01]  /*4b80*/  FFMA.FTZ R2, -R13, R19, R12 ;  /* 0x000000130d027223 */ /* 0x000fe2000001010c */
[----:B------:R-:W-:Y:S06]  /*4b90*/  BRA `(.L_x_35034) ;  /* 0x0000000000787947 */ /* 0x000fec0003800000 */
.L_x_35035:
        /* <DEDUP_REMOVED lines=14> */
.L_x_35041:
        /* <DEDUP_REMOVED lines=13> */
.L_x_35040:
[----:B------:R-:W-:Y:S05]  /*4d50*/  BSYNC.RECONVERGENT B1 ;  /* 0x0000000000017941 */ /* 0x000fea0003800200 */
.L_x_35039:
[----:B0-----:R-:W-:-:S04]  /*4d60*/  FMUL.FTZ R13, R17, 1.1920928955078125e-07 ;  /* 0x34000000110d7820 */ /* 0x001fc80000410000 */
[----:B------:R-:W-:-:S07]  /*4d70*/  FMUL.FTZ R2, R2, R13 ;  /* 0x0000000d02027220 */ /* 0x000fce0000410000 */
.L_x_35034:
[----:B------:R-:W-:Y:S05]  /*4d80*/  BSYNC.RECONVERGENT B0 ;  /* 0x0000000000007941 */ /* 0x000fea0003800200 */
.L_x_35033:
        /* <DEDUP_REMOVED lines=38> */
.L_x_35047:
[----:B------:R-:W-:Y:S01]  /*4ff0*/  FSETP.GEU.FTZ.AND P0, PT, R18, -R15, PT ;  /* 0x8000000f1200720b */ /* 0x000fe20003f1e000 */
[----:B------:R-:W-:-:S12]  /*5000*/  FADD.FTZ R19, R19, -1 ;  /* 0xbf80000013137421 */ /* 0x000fd80000010000 */
[----:B------:R-:W-:-:S07]  /*5010*/  @!P0 FADD.FTZ R19, R19, -1 ;  /* 0xbf80000013138421 */ /* 0x000fce0000010000 */
.L_x_35046:
[----:B------:R-:W-:Y:S05]  /*5020*/  BSYNC.RECONVERGENT B1 ;  /* 0x0000000000017941 */ /* 0x000fea0003800200 */
.L_x_35045:
[----:B------:R-:W-:Y:S01]  /*5030*/  FFMA.FTZ R16, -R15, R19, R12 ;  /* 0x000000130f107223 */ /* 0x000fe2000001010c */
[----:B------:R-:W-:Y:S06]  /*5040*/  BRA `(.L_x_35043) ;  /* 0x0000000000787947 */ /* 0x000fec0003800000 */
.L_x_35044:
        /* <DEDUP_REMOVED lines=14> */
.L_x_35050:
        /* <DEDUP_REMOVED lines=13> */
.L_x_35049:
[----:B------:R-:W-:Y:S05]  /*5200*/  BSYNC.RECONVERGENT B1 ;  /* 0x0000000000017941 */ /* 0x000fea0003800200 */
.L_x_35048:
[----:B0-----:R-:W-:-:S04]  /*5210*/  FMUL.FTZ R16, R19, 1.1920928955078125e-07 ;  /* 0x3400000013107820 */ /* 0x001fc80000410000 */
[----:B------:R-:W-:-:S07]  /*5220*/  FMUL.FTZ R16, R15, R16 ;  /* 0x000000100f107220 */ /* 0x000fce0000410000 */
.L_x_35043:
[----:B------:R-:W-:Y:S05]  /*5230*/  BSYNC.RECONVERGENT B0 ;  /* 0x0000000000007941 */ /* 0x000fea0003800200 */
.L_x_35042:
[C---:B------:R-:W-:Y:S01]  /*5240*/  FSETP.NAN.FTZ.AND P0, PT, |R16|.reuse, |R16|, PT ;  /* 0x400000101000720b */ /* 0x040fe20003f18200 */
[----:B------:R-:W-:Y:S01]  /*5250*/  HADD2.F32 R3, -RZ, R3.H1_H1 ;  /* 0x30000003ff037230 */ /* 0x000fe20000004100 */
        /* <DEDUP_REMOVED lines=35> */
.L_x_35056:
[----:B------:R-:W-:Y:S01]  /*5490*/  FSETP.GEU.FTZ.AND P0, PT, R10, -R13, PT ;  /* 0x8000000d0a00720b */ /* 0x000fe20003f1e000 */
[----:B------:R-:W-:-:S12]  /*54a0*/  FADD.FTZ R17, R17, -1 ;  /* 0xbf80000011117421 */ /* 0x000fd80000010000 */
[----:B------:R-:W-:-:S07]  /*54b0*/  @!P0 FADD.FTZ R17, R17, -1 ;  /* 0xbf80000011118421 */ /* 0x000fce0000010000 */
.L_x_35055:
[----:B------:R-:W-:Y:S05]  /*54c0*/  BSYNC.RECONVERGENT B1 ;  /* 0x0000000000017941 */ /* 0x000fea0003800200 */
.L_x_35054:
[----:B------:R-:W-:Y:S01]  /*54d0*/  FFMA.FTZ R12, -R13, R17, R12 ;  /* 0x000000110d0c7223 */ /* 0x000fe2000001010c */
[----:B------:R-:W-:Y:S06]  /*54e0*/  BRA `(.L_x_35052) ;  /* 0x0000000000707947 */ /* 0x000fec0003800000 */
.L_x_35053:
        /* <DEDUP_REMOVED lines=12> */
.L_x_35059:
        /* <DEDUP_REMOVED lines=13> */
.L_x_35058:
[----:B------:R-:W-:Y:S05]  /*5680*/  BSYNC.RECONVERGENT B1 ;  /* 0x0000000000017941 */ /* 0x000fea0003800200 */
.L_x_35057:
[----:B------:R-:W-:-:S04]  /*5690*/  FMUL.FTZ R10, R10, 1.1920928955078125e-07 ;  /* 0x340000000a0a7820 */ /* 0x000fc80000410000 */
[----:B------:R-:W-:-:S07]  /*56a0*/  FMUL.FTZ R12, R19, R10 ;  /* 0x0000000a130c7220 */ /* 0x000fce0000410000 */
.L_x_35052:
[----:B------:R-:W-:Y:S05]  /*56b0*/  BSYNC.RECONVERGENT B0 ;  /* 0x0000000000007941 */ /* 0x000fea0003800200 */
.L_x_35051:
[C---:B------:R-:W-:Y:S02]  /*56c0*/  FSETP.NAN.FTZ.AND P0, PT, |R12|.reuse, |R12|, PT ;  /* 0x4000000c0c00720b */ /* 0x040fe40003f18200 */
[----:B------:R-:W-:Y:S02]  /*56d0*/  LOP3.LUT R7, R12, 0x80000000, R7, 0xb8, !PT ;  /* 0x800000000c077812 */ /* 0x000fe400078eb807 */
        /* <DEDUP_REMOVED lines=18> */
.L_x_35060:
        /* <DEDUP_REMOVED lines=16> */
.L_x_55007:


//--------------------- .text._ZN2at6native29vectorized_elementwise_kernelILi8ENS0_13AUnaryFunctorIN3c104HalfES4_S4_ZZZNS0_21remainder_kernel_cudaERNS_18TensorIteratorBaseEENKUlvE0_clEvENKUlvE1_clEvEUlS4_S4_E_EESt5arrayIPcLm2EEEEviT0_T1_ --------------------------
	.section	.text._ZN2at6native29vectorized_elementwise_kernelILi8ENS0_13AUnaryFunctorIN3c104HalfES4_S4_ZZZNS0_21remainder_kernel_cudaERNS_18TensorIteratorBaseEENKUlvE0_clEvENKUlvE1_clEvEUlS4_S4_E_EESt5arrayIPcLm2EEEEviT0_T1_,"ax",@progbits
	.align	128
        .global         _ZN2at6native29vectorized_elementwise_kernelILi8ENS0_13AUnaryFunctorIN3c104HalfES4_S4_ZZZNS0_21remainder_kernel_cudaERNS_18TensorIteratorBaseEENKUlvE0_clEvENKUlvE1_clEvEUlS4_S4_E_EESt5arrayIPcLm2EEEEviT0_T1_
        .type           _ZN2at6native29vectorized_elementwise_kernelILi8ENS0_13AUnaryFunctorIN3c104HalfES4_S4_ZZZNS0_21remainder_kernel_cudaERNS_18TensorIteratorBaseEENKUlvE0_clEvENKUlvE1_clEvEUlS4_S4_E_EESt5arrayIPcLm2EEEEviT0_T1_,@function
        .size           _ZN2at6native29vectorized_elementwise_kernelILi8ENS0_13AUnaryFunctorIN3c104HalfES4_S4_ZZZNS0_21remainder_kernel_cudaERNS_18TensorIteratorBaseEENKUlvE0_clEvENKUlvE1_clEvEUlS4_S4_E_EESt5arrayIPcLm2EEEEviT0_T1_,(.L_x_55008 - _ZN2at6native29vectorized_elementwise_kernelILi8ENS0_13AUnaryFunctorIN3c104HalfES4_S4_ZZZNS0_21remainder_kernel_cudaERNS_18TensorIteratorBaseEENKUlvE0_clEvENKUlvE1_clEvEUlS4_S4_E_EESt5arrayIPcLm2EEEEviT0_T1_)
        .other          _ZN2at6native29vectorized_elementwise_kernelILi8ENS0_13AUnaryFunctorIN3c104HalfES4_S4_ZZZNS0_21remainder_kernel_cudaERNS_18TensorIteratorBaseEENKUlvE0_clEvENKUlvE1_clEvEUlS4_S4_E_EESt5arrayIPcLm2EEEEviT0_T1_,@"STO_CUDA_ENTRY STV_DEFAULT"
_ZN2at6native29vectorized_elementwise_kernelILi8ENS0_13AUnaryFunctorIN3c104HalfES4_S4_ZZZNS0_21remainder_kernel_cudaERNS_18TensorIteratorBaseEENKUlvE0_clEvENKUlvE1_clEvEUlS4_S4_E_EESt5arrayIPcLm2EEEEviT0_T1_:
.text._ZN2at6native29vectorized_elementwise_kernelILi8ENS0_13AUnaryFunctorIN3c104HalfES4_S4_ZZZNS0_21remainder_kernel_cudaERNS_18TensorIteratorBaseEENKUlvE0_clEvENKUlvE1_clEvEUlS4_S4_E_EESt5arrayIPcLm2EEEEviT0_T1_:
        /* <DEDUP_REMOVED lines=101> */
.L_x_35068:
[----:B------:R-:W-:Y:S05]  /*0650*/  BSYNC.RECONVERGENT B2 ;  /* 0x0000000000027941 */ /* 0x000fea0003800200 */
.L_x_35067:
[----:B------:R-:W-:Y:S01]  /*0660*/  FFMA.FTZ R2, -R9, R7, R2 ;  /* 0x0000000709027223 */ /* 0x000fe20000010102 */
[----:B------:R-:W-:Y:S06]  /*0670*/  BRA `(.L_x_35065) ;  /* 0x0000000000787947 */ /* 0x000fec0003800000 */
.L_x_35066:
        /* <DEDUP_REMOVED lines=14> */
.L_x_35071:
        /* <DEDUP_REMOVED lines=13> */
.L_x_35070:
[----:B------:R-:W-:Y:S05]  /*0830*/  BSYNC.RECONVERGENT B2 ;  /* 0x0000000000027941 */ /* 0x000fea0003800200 */
.L_x_35069:
[----:B------:R-:W-:-:S04]  /*0840*/  FMUL.FTZ R5, R4, 1.1920928955078125e-07 ;  /* 0x3400000004057820 */ /* 0x000fc80000410000 */
[----:B------:R-:W-:-:S07]  /*0850*/  FMUL.FTZ R2, R2, R5 ;  /* 0x0000000502027220 */ /* 0x000fce0000410000 */
.L_x_35065:
[----:B------:R-:W-:Y:S05]  /*0860*/  BSYNC.RECONVERGENT B0 ;  /* 0x0000000000007941 */ /* 0x000fea0003800200 */
.L_x_35064:
        /* <DEDUP_REMOVED lines=11> */
.L_x_35063:
[----:B------:R-:W-:Y:S05]  /*0920*/  BSYNC.RECONVERGENT B1 ;  /* 0x0000000000017941 */ /* 0x000fea0003800200 */
.L_x_35062:
        /* <DEDUP_REMOVED lines=34> */
.L_x_35079:
[----:B------:R-:W-:Y:S01]  /*0b50*/  FSETP.GEU.FTZ.AND P0, PT, R7, -R11, PT ;  /* 0x8000000b0700720b */ /* 0x000fe20003f1e000 */
[----:B------:R-:W-:-:S12]  /*0b60*/  FADD.FTZ R9, R9, -1 ;  /* 0xbf80000009097421 */ /* 0x000fd80000010000 */
[----:B------:R-:W-:-:S07]  /*0b70*/  @!P0 FADD.FTZ R9, R9, -1 ;  /* 0xbf80000009098421 */ /* 0x000fce0000010000 */
.L_x_35078:
[----:B------:R-:W-:Y:S05]  /*0b80*/  BSYNC.RECONVERGENT B2 ;  /* 0x0000000000027941 */ /* 0x000fea0003800200 */
.L_x_35077:
[----:B------:R-:W-:Y:S01]  /*0b90*/  FFMA.FTZ R4, -R11, R9, R4 ;  /* 0x000000090b047223 */ /* 0x000fe20000010104 */
[----:B------:R-:W-:Y:S06]  /*0ba0*/  BRA `(.L_x_35075) ;  /* 0x0000000000787947 */ /* 0x000fec0003800000 */
.L_x_35076:
        /* <DEDUP_REMOVED lines=14> */
.L_x_35082:
        /* <DEDUP_REMOVED lines=13> */
.L_x_35081:
[----:B------:R-:W-:Y:S05]  /*0d60*/  BSYNC.RECONVERGENT B2 ;  /* 0x0000000000027941 */ /* 0x000fea0003800200 */
.L_x_35080:
[----:B------:R-:W-:-:S04]  /*0d70*/  FMUL.FTZ R7, R6, 1.1920928955078125e-07 ;  /* 0x3400000006077820 */ /* 0x000fc80000410000 */
[----:B------:R-:W-:-:S07]  /*0d80*/  FMUL.FTZ R4, R4, R7 ;  /* 0x0000000704047220 */ /* 0x000fce0000410000 */
.L_x_35075:
[----:B------:R-:W-:Y:S05]  /*0d90*/  BSYNC.RECONVERGENT B0 ;  /* 0x0000000000007941 */ /* 0x000fea0003800200 */
.L_x_35074:
        /* <DEDUP_REMOVED lines=11> */
.L_x_35073:
[----:B------:R-:W-:Y:S05]  /*0e50*/  BSYNC.RECONVERGENT B1 ;  /* 0x0000000000017941 */ /* 0x000fea0003800200 */
.L_x_35072:
        /* <DEDUP_REMOVED lines=34> */
.L_x_35090:
[----:B------:R-:W-:Y:S01]  /*1080*/  FSETP.GEU.FTZ.AND P0, PT, R9, -R11, PT ;  /* 0x8000000b0900720b */ /* 0x000fe20003f1e000 */
[----:B------:R-:W-:-:S12]  /*1090*/  FADD.FTZ R7, R7, -1 ;  /* 0xbf80000007077421 */ /* 0x000fd80000010000 */
[----:B------:R-:W-:-:S07]  /*10a0*/  @!P0 FADD.FTZ R7, R7, -1 ;  /* 0xbf80000007078421 */ /* 0x000fce0000010000 */
.L_x_35089:
[----:B------:R-:W-:Y:S05]  /*10b0*/  BSYNC.RECONVERGENT B2 ;  /* 0x0000000000027941 */ /* 0x000fea0003800200 */
.L_x_35088:
[----:B------:R-:W-:Y:S01]  /*10c0*/  FFMA.FTZ R6, -R11, R7, R6 ;  /* 0x000000070b067223 */ /* 0x000fe20000010106 */
[----:B------:R-:W-:Y:S06]  /*10d0*/  BRA `(.L_x_35086) ;  /* 0x0000000000787947 */ /* 0x000fec0003800000 */
.L_x_35087:
        /* <DEDUP_REMOVED lines=14> */
.L_x_35093:
        /* <DEDUP_REMOVED lines=13> */
.L_x_35092:
[----:B------:R-:W-:Y:S05]  /*1290*/  BSYNC.RECONVERGENT B2 ;  /* 0x0000000000027941 */ /* 0x000fea0003800200 */
.L_x_35091:
[----:B------:R-:W-:-:S04]  /*12a0*/  FMUL.FTZ R7, R7, 1.1920928955078125e-07 ;  /* 0x3400000007077820 */ /* 0x000fc80000410000 */
[----:B------:R-:W-:-:S07]  /*12b0*/  FMUL.FTZ R6, R6, R7 ;  /* 0x0000000706067220 */ /* 0x000fce0000410000 */
.L_x_35086:
[----:B------:R-:W-:Y:S05]  /*12c0*/  BSYNC.RECONVERGENT B0 ;  /* 0x0000000000007941 */ /* 0x000fea0003800200 */
.L_x_35085:
        /* <DEDUP_REMOVED lines=11> */
.L_x_35084:
[----:B------:R-:W-:Y:S05]  /*1380*/  BSYNC.RECONVERGENT B1 ;  /* 0x0000000000017941 */ /* 0x000fea0003800200 */
.L_x_35083:
        /* <DEDUP_REMOVED lines=34> */
.L_x_35101:
[----:B------:R-:W-:Y:S01]  /*15b0*/  FSETP.GEU.FTZ.AND P0, PT, R10, -R14, PT ;  /* 0x8000000e0a00720b */ /* 0x000fe20003f1e000 */
[----:B------:R-:W-:-:S12]  /*15c0*/  FADD.FTZ R8, R8, -1 ;  /* 0xbf80000008087421 */ /* 0x000fd80000010000 */
[----:B------:R-:W-:-:S07]  /*15d0*/  @!P0 FADD.FTZ R8, R8, -1 ;  /* 0xbf80000008088421 */ /* 0x000fce0000010000 */
.L_x_35100:
[----:B------:R-:W-:Y:S05]  /*15e0*/  BSYNC.RECONVERGENT B2 ;  /* 0x0000000000027941 */ /* 0x000fea0003800200 */
.L_x_35099:
[----:B------:R-:W-:Y:S01]  /*15f0*/  FFMA.FTZ R7, -R14, R8, R7 ;  /* 0x000000080e077223 */ /* 0x000fe20000010107 */
[----:B------:R-:W-:Y:S06]  /*1600*/  BRA `(.L_x_35097) ;  /* 0x0000000000787947 */ /* 0x000fec0003800000 */
.L_x_35098:
        /* <DEDUP_REMOVED lines=14> */
.L_x_35104:
        /* <DEDUP_REMOVED lines=13> */
.L_x_35103:
[----:B------:R-:W-:Y:S05]  /*17c0*/  BSYNC.RECONVERGENT B2 ;  /* 0x0000000000027941 */ /* 0x000fea0003800200 */
.L_x_35102:
[----:B------:R-:W-:-:S04]  /*17d0*/  FMUL.FTZ R8, R8, 1.1920928955078125e-07 ;  /* 0x3400000008087820 */ /* 0x000fc80000410000 */
[----:B------:R-:W-:-:S07]  /*17e0*/  FMUL.FTZ R7, R7, R8 ;  /* 0x0000000807077220 */ /* 0x000fce0000410000 */
.L_x_35097:
[----:B------:R-:W-:Y:S05]  /*17f0*/  BSYNC.RECONVERGENT B0 ;  /* 0x0000000000007941 */ /* 0x000fea0003800200 */
.L_x_35096:
        /* <DEDUP_REMOVED lines=11> */
.L_x_35095:
[----:B------:R-:W-:Y:S05]  /*18b0*/  BSYNC.RECONVERGENT B1 ;  /* 0x0000000000017941 */ /* 0x000fea0003800200 */
.L_x_35094:
        /* <DEDUP_REMOVED lines=34> */
.L_x_35112:
[----:B------:R-:W-:Y:S01]  /*1ae0*/  FSETP.GEU.FTZ.AND P0, PT, R10, -R18, PT ;  /* 0x800000120a00720b */ /* 0x000fe20003f1e000 */
[----:B------:R-:W-:-:S12]  /*1af0*/  FADD.FTZ R14, R14, -1 ;  /* 0xbf8000000e0e7421 */ /* 0x000fd80000010000 */
[----:B------:R-:W-:-:S07]  /*1b00*/  @!P0 FADD.FTZ R14, R14, -1 ;  /* 0xbf8000000e0e8421 */ /* 0x000fce0000010000 */
.L_x_35111:
[----:B------:R-:W-:Y:S05]  /*1b10*/  BSYNC.RECONVERGENT B2 ;  /* 0x0000000000027941 */ /* 0x000fea0003800200 */
.L_x_35110:
[----:B------:R-:W-:Y:S01]  /*1b20*/  FFMA.FTZ R7, -R18, R14, R7 ;  /* 0x0000000e12077223 */ /* 0x000fe20000010107 */
[----:B------:R-:W-:Y:S06]  /*1b30*/  BRA `(.L_x_35108) ;  /* 0x0000000000787947 */ /* 0x000fec0003800000 */
.L_x_35109:
        /* <DEDUP_REMOVED lines=14> */
.L_x_35115:
        /* <DEDUP_REMOVED lines=13> */
.L_x_35114:
[----:B------:R-:W-:Y:S05]  /*1cf0*/  BSYNC.RECONVERGENT B2 ;  /* 0x0000000000027941 */ /* 0x000fea0003800200 */
.L_x_35113:
[----:B------:R-:W-:-:S04]  /*1d00*/  FMUL.FTZ R10, R9, 1.1920928955078125e-07 ;  /* 0x34000000090a7820 */ /* 0x000fc80000410000 */
[----:B------:R-:W-:-:S07]  /*1d10*/  FMUL.FTZ R7, R7, R10 ;  /* 0x0000000a07077220 */ /* 0x000fce0000410000 */
.L_x_35108:
[----:B------:R-:W-:Y:S05]  /*1d20*/  BSYNC.RECONVERGENT B0 ;  /* 0x0000000000007941 */ /* 0x000fea0003800200 */
.L_x_35107:
        /* <DEDUP_REMOVED lines=11> */
.L_x_35106:
[----:B------:R-:W-:Y:S05]  /*1de0*/  BSYNC.RECONVERGENT B1 ;  /* 0x0000000000017941 */ /* 0x000fea0003800200 */
.L_x_35105:
        /* <DEDUP_REMOVED lines=34> */
.L_x_35123:
[----:B------:R-:W-:Y:S01]  /*2010*/  FSETP.GEU.FTZ.AND P0, PT, R14, -R18, PT ;  /* 0x800000120e00720b */ /* 0x000fe20003f1e000 */
[----:B------:R-:W-:-:S12]  /*2020*/  FADD.FTZ R10, R10, -1 ;  /* 0xbf8000000a0a7421 */ /* 0x000fd80000010000 */
[----:B------:R-:W-:-:S07]  /*2030*/  @!P0 FADD.FTZ R10, R10, -1 ;  /* 0xbf8000000a0a8421 */ /* 0x000fce0000010000 */
.L_x_35122:
[----:B------:R-:W-:Y:S05]  /*2040*/  BSYNC.RECONVERGENT B2 ;  /* 0x0000000000027941 */ /* 0x000fea0003800200 */
.L_x_35121:
[----:B------:R-:W-:Y:S01]  /*2050*/  FFMA.FTZ R9, -R18, R10, R9 ;  /* 0x0000000a12097223 */ /* 0x000fe20000010109 */
[----:B------:R-:W-:Y:S06]  /*2060*/  BRA `(.L_x_35119) ;  /* 0x0000000000787947 */ /* 0x000fec0003800000 */
.L_x_35120:
        /* <DEDUP_REMOVED lines=14> */
.L_x_35126:
        /* <DEDUP_REMOVED lines=13> */
.L_x_35125:
[----:B------:R-:W-:Y:S05]  /*2220*/  BSYNC.RECONVERGENT B2 ;  /* 0x0000000000027941 */ /* 0x000fea0003800200 */
.L_x_35124:
[----:B------:R-:W-:-:S04]  /*2230*/  FMUL.FTZ R10, R10, 1.1920928955078125e-07 ;  /* 0x340000000a0a7820 */ /* 0x000fc80000410000 */
[----:B------:R-:W-:-:S07]  /*2240*/  FMUL.FTZ R9, R9, R10 ;  /* 0x0000000a09097220 */ /* 0x000fce0000410000 */
.L_x_35119:
[----:B------:R-:W-:Y:S05]  /*2250*/  BSYNC.RECONVERGENT B0 ;  /* 0x0000000000007941 */ /* 0x000fea0003800200 */
.L_x_35118:
        /* <DEDUP_REMOVED lines=11> */
.L_x_35117:
[----:B------:R-:W-:Y:S05]  /*2310*/  BSYNC.RECONVERGENT B1 ;  /* 0x0000000000017941 */ /* 0x000fea0003800200 */
.L_x_35116:
        /* <DEDUP_REMOVED lines=34> */
.L_x_35134:
[----:B------:R-:W-:Y:S01]  /*2540*/  FSETP.GEU.FTZ.AND P0, PT, R14, -R20, PT ;  /* 0x800000140e00720b */ /* 0x000fe20003f1e000 */
[----:B------:R-:W-:-:S12]  /*2550*/  FADD.FTZ R18, R18, -1 ;  /* 0xbf80000012127421 */ /* 0x000fd80000010000 */
[----:B------:R-:W-:-:S07]  /*2560*/  @!P0 FADD.FTZ R18, R18, -1 ;  /* 0xbf80000012128421 */ /* 0x000fce0000010000 */
.L_x_35133:
[----:B------:R-:W-:Y:S05]  /*2570*/  BSYNC.RECONVERGENT B2 ;  /* 0x0000000000027941 */ /* 0x000fea0003800200 */
.L_x_35132:
[----:B------:R-:W-:Y:S01]  /*2580*/  FFMA.FTZ R9, -R20, R18, R9 ;  /* 0x0000001214097223 */ /* 0x000fe20000010109 */
[----:B------:R-:W-:Y:S06]  /*2590*/  BRA `(.L_x_35130) ;  /* 0x0000000000787947 */ /* 0x000fec0003800000 */
.L_x_35131:
        /* <DEDUP_REMOVED lines=14> */
.L_x_35137:
        /* <DEDUP_REMOVED lines=13> */
.L_x_35136:
[----:B------:R-:W-:Y:S05]  /*2750*/  BSYNC.RECONVERGENT B2 ;  /* 0x0000000000027941 */ /* 0x000fea0003800200 */
.L_x_35135:
[----:B------:R-:W-:-:S04]  /*2760*/  FMUL.FTZ R14, R11, 1.1920928955078125e-07 ;  /* 0x340000000b0e7820 */ /* 0x000fc80000410000 */
[----:B------:R-:W-:-:S07]  /*2770*/  FMUL.FTZ R9, R9, R14 ;  /* 0x0000000e09097220 */ /* 0x000fce0000410000 */
.L_x_35130:
[----:B------:R-:W-:Y:S05]  /*2780*/  BSYNC.RECONVERGENT B0 ;  /* 0x0000000000007941 */ /* 0x000fea0003800200 */
.L_x_35129:
        /* <DEDUP_REMOVED lines=11> */
.L_x_35128:
[----:B------:R-:W-:Y:S05]  /*2840*/  BSYNC.RECONVERGENT B1 ;  /* 0x0000000000017941 */ /* 0x000fea0003800200 */
.L_x_35127:
        /* <DEDUP_REMOVED lines=34> */
.L_x_35145:
[----:B------:R-:W-:Y:S01]  /*2a70*/  FSETP.GEU.FTZ.AND P0, PT, R15, -R19, PT ;  /* 0x800000130f00720b */ /* 0x000fe20003f1e000 */
[----:B------:R-:W-:-:S12]  /*2a80*/  FADD.FTZ R13, R13, -1 ;  /* 0xbf8000000d0d7421 */ /* 0x000fd80000010000 */
[----:B------:R-:W-:-:S07]  /*2a90*/  @!P0 FADD.FTZ R13, R13, -1 ;  /* 0xbf8000000d0d8421 */ /* 0x000fce0000010000 */
.L_x_35144:
[----:B------:R-:W-:Y:S05]  /*2aa0*/  BSYNC.RECONVERGENT B2 ;  /* 0x0000000000027941 */ /* 0x000fea0003800200 */
.L_x_35143:
[----:B------:R-:W-:Y:S01]  /*2ab0*/  FFMA.FTZ R10, -R19, R13, R10 ;  /* 0x0000000d130a7223 */ /* 0x000fe2000001010a */
[----:B------:R-:W-:Y:S06]  /*2ac0*/  BRA `(.L_x_35141) ;  /* 0x0000000000787947 */ /* 0x000fec0003800000 */
.L_x_35142:
        /* <DEDUP_REMOVED lines=14> */
.L_x_35148:
        /* <DEDUP_REMOVED lines=13> */
.L_x_35147:
[----:B------:R-:W-:Y:S05]  /*2c80*/  BSYNC.RECONVERGENT B2 ;  /* 0x0000000000027941 */ /* 0x000fea0003800200 */
.L_x_35146:
[----:B------:R-:W-:-:S04]  /*2c90*/  FMUL.FTZ R13, R13, 1.1920928955078125e-07 ;  /* 0x340000000d0d7820 */ /* 0x000fc80000410000 */
[----:B------:R-:W-:-:S07]  /*2ca0*/  FMUL.FTZ R10, R10, R13 ;  /* 0x0000000d0a0a7220 */ /* 0x000fce0000410000 */
.L_x_35141:
[----:B------:R-:W-:Y:S05]  /*2cb0*/  BSYNC.RECONVERGENT B0 ;  /* 0x0000000000007941 */ /* 0x000fea0003800200 */
.L_x_35140:
        /* <DEDUP_REMOVED lines=11> */
.L_x_35139:
[----:B------:R-:W-:Y:S05]  /*2d70*/  BSYNC.RECONVERGENT B1 ;  /* 0x0000000000017941 */ /* 0x000fea0003800200 */
.L_x_35138:
        /* <DEDUP_REMOVED lines=16> */
.L_x_35151:
[----:B------:R-:W-:-:S13]  /*2e80*/  ISETP.GE.U32.AND P0, PT, R17, R16, PT ;  /* 0x000000101100720c */ /* 0x000fda0003f06070 */
[----:B------:R-:W-:Y:S05]  /*2e90*/  @P0 BRA `(.L_x_35153) ;  /* 0x0000000000300947 */ /* 0x000fea0003800000 */
[----:B-1----:R-:W1:Y:S01]  /*2ea0*/  LDC.64 R2, c[0x0][0x388] ;  /* 0x0000e200ff027b82 */ /* 0x002e620000000a00 */
[----:B------:R-:W-:Y:S02]  /*2eb0*/  IMAD.IADD R11, R0, 0x1, R17 ;  /* 0x00000001000b7824 */ /* 0x000fe400078e0211 */
[----:B------:R-:W-:Y:S02]  /*2ec0*/  VIADD R17, R17, 0x80 ;  /* 0x0000008011117836 */ /* 0x000fe40000000000 */
[----:B-1----:R-:W-:-:S05]  /*2ed0*/  IMAD.WIDE.U32 R2, R11, 0x2, R2 ;  /* 0x000000020b027825 */ /* 0x002fca00078e0002 */
[----:B------:R2:W-:Y:S02]  /*2ee0*/  STG.E.U16 desc[UR4][R2.64], R5 ;  /* 0x0000000502007986 */ /* 0x0005e4000c101504 */
.L_x_35152:
[----:B------:R-:W-:-:S13]  /*2ef0*/  ISETP.GE.U32.AND P0, PT, R17, R16, PT ;  /* 0x000000101100720c */ /* 0x000fda0003f06070 */
[----:B------:R-:W-:Y:S05]  /*2f00*/  @P0 BRA `(.L_x_35154) ;  /* 0x0000000000300947 */ /* 0x000fea0003800000 */
[----:B-12---:R-:W1:Y:S01]  /*2f10*/  LDC.64 R2, c[0x0][0x388] ;  /* 0x0000e200ff027b82 */ /* 0x006e620000000a00 */
[----:B------:R-:W-:Y:S02]  /*2f20*/  IMAD.IADD R5, R0, 0x1, R17 ;  /* 0x0000000100057824 */ /* 0x000fe400078e0211 */
[----:B------:R-:W-:Y:S02]  /*2f30*/  VIADD R17, R17, 0x80 ;  /* 0x0000008011117836 */ /* 0x000fe40000000000 */
[----:B-1----:R-:W-:-:S05]  /*2f40*/  IMAD.WIDE.U32 R2, R5, 0x2, R2 ;  /* 0x0000000205027825 */ /* 0x002fca00078e0002 */
[----:B------:R2:W-:Y:S02]  /*2f50*/  STG.E.U16 desc[UR4][R2.64], R6 ;  /* 0x0000000602007986 */ /* 0x0005e4000c101504 */
.L_x_35153:
[----:B------:R-:W-:-:S13]  /*2f60*/  ISETP.GE.U32.AND P0, PT, R17, R16, PT ;  /* 0x000000101100720c */ /* 0x000fda0003f06070 */
[----:B------:R-:W-:Y:S05]  /*2f70*/  @P0 BRA `(.L_x_35155) ;  /* 0x0000000000340947 */ /* 0x000fea0003800000 */
[----:B-12---:R-:W1:Y:S01]  /*2f80*/  LDC.64 R2, c[0x0][0x388] ;  /* 0x0000e200ff027b82 */ /* 0x006e620000000a00 */
[----:B------:R-:W-:Y:S02]  /*2f90*/  IMAD.IADD R5, R0, 0x1, R17 ;  /* 0x0000000100057824 */ /* 0x000fe400078e0211 */
[----:B------:R-:W-:Y:S02]  /*2fa0*/  VIADD R17, R17, 0x80 ;  /* 0x0000008011117836 */ /* 0x000fe40000000000 */
[----:B-1----:R-:W-:-:S05]  /*2fb0*/  IMAD.WIDE.U32 R2, R5, 0x2, R2 ;  /* 0x0000000205027825 */ /* 0x002fca00078e0002 */
[----:B------:R3:W-:Y:S02]  /*2fc0*/  STG.E.U16 desc[UR4][R2.64], R7 ;  /* 0x0000000702007986 */ /* 0x0007e4000c101504 */
.L_x_35154:
        /* <DEDUP_REMOVED lines=8> */
.L_x_35155:
[----:B------:R-:W-:Y:S05]  /*3050*/  BSYNC.RELIABLE B1 ;  /* 0x0000000000017941 */ /* 0x000fea0003800100 */
.L_x_35150:
[----:B------:R-:W-:-:S13]  /*3060*/  ISETP.GE.U32.AND P0, PT, R17, R16, PT ;  /* 0x000000101100720c */ /* 0x000fda0003f06070 */
[----:B-123--:R-:W1:Y:S01]  /*3070*/  @!P0 LDC.64 R2, c[0x0][0x388] ;  /* 0x0000e200ff028b82 */ /* 0x00ee620000000a00 */
[----:B------:R-:W-:Y:S01]  /*3080*/  @!P0 IMAD.IADD R5, R0, 0x1, R17 ;  /* 0x0000000100058824 */ /* 0x000fe200078e0211 */
[----:B------:R-:W-:-:S03]  /*3090*/  @!P0 IADD3 R17, PT, PT, R17, 0x80, RZ ;  /* 0x0000008011118810 */ /* 0x000fc60007ffe0ff */
[----:B-1----:R-:W-:-:S05]  /*30a0*/  @!P0 IMAD.WIDE.U32 R2, R5, 0x2, R2 ;  /* 0x0000000205028825 */ /* 0x002fca00078e0002 */
[----:B------:R4:W-:Y:S02]  /*30b0*/  @!P0 STG.E.U16 desc[UR4][R2.64], R9 ;  /* 0x0000000902008986 */ /* 0x0009e4000c101504 */
.L_x_35156:
[----:B------:R-:W-:Y:S05]  /*30c0*/  BSYNC.RECONVERGENT B0 ;  /* 0x0000000000007941 */ /* 0x000fea0003800200 */
.L_x_35149:
        /* <DEDUP_REMOVED lines=8> */
.L_x_35061:
        /* <DEDUP_REMOVED lines=10> */
[----:B------:R-:W-:Y:S01]  /*31f0*/  LOP3.LUT R10, R12, 0x7fffff, RZ, 0xc0, !PT ;  /* 0x007fffff0c0a7812 */ /* 0x000fe200078ec0ff */
[----:B------:R-:W-:-:S03]  /*3200*/  IMAD.MOV.U32 R2, RZ, RZ, R12 ;  /* 0x000000ffff027224 */ /* 0x000fc600078e000c */
        /* <DEDUP_REMOVED lines=30> */
.L_x_35161:
[----:B------:R-:W-:Y:S05]  /*33f0*/  BSYNC.RECONVERGENT B1 ;  /* 0x0000000000017941 */ /* 0x000fea0003800200 */
.L_x_35160:
[----:B------:R-:W-:Y:S01]  /*3400*/  FFMA.FTZ R2, -R13, R17, R12 ;  /* 0x000000110d027223 */ /* 0x000fe2000001010c */
[----:B------:R-:W-:Y:S06]  /*3410*/  BRA `(.L_x_35158) ;  /* 0x0000000000787947 */ /* 0x000fec0003800000 */
.L_x_35159:
        /* <DEDUP_REMOVED lines=14> */
.L_x_35164:
        /* <DEDUP_REMOVED lines=13> */
.L_x_35163:
[----:B------:R-:W-:Y:S05]  /*35d0*/  BSYNC.RECONVERGENT B1 ;  /* 0x0000000000017941 */ /* 0x000fea0003800200 */
.L_x_35162:
[----:B0-----:R-:W-:-:S04]  /*35e0*/  FMUL.FTZ R13, R15, 1.1920928955078125e-07 ;  /* 0x340000000f0d7820 */ /* 0x001fc80000410000 */
[----:B------:R-:W-:-:S07]  /*35f0*/  FMUL.FTZ R2, R2, R13 ;  /* 0x0000000d02027220 */ /* 0x000fce0000410000 */
.L_x_35158:
[----:B------:R-:W-:Y:S05]  /*3600*/  BSYNC.RECONVERGENT B0 ;  /* 0x0000000000007941 */ /* 0x000fea0003800200 */
.L_x_35157:
[C---:B------:R-:W-:Y:S01]  /*3610*/  FSETP.NAN.FTZ.AND P0, PT, |R2|.reuse, |R2|, PT ;  /* 0x400000020200720b */ /* 0x040fe20003f18200 */
[----:B------:R-:W-:Y:S01]  /*3620*/  HADD2.F32 R4, -RZ, R4.H1_H1 ;  /* 0x30000004ff047230 */ /* 0x000fe20000004100 */
        /* <DEDUP_REMOVED lines=36> */
.L_x_35170:
[----:B------:R-:W-:Y:S01]  /*3870*/  FSETP.GEU.FTZ.AND P0, PT, R15, -R11, PT ;  /* 0x8000000b0f00720b */ /* 0x000fe20003f1e000 */
[----:B------:R-:W-:-:S12]  /*3880*/  FADD.FTZ R13, R13, -1 ;  /* 0xbf8000000d0d7421 */ /* 0x000fd80000010000 */
[----:B------:R-:W-:-:S07]  /*3890*/  @!P0 FADD.FTZ R13, R13, -1 ;  /* 0xbf8000000d0d8421 */ /* 0x000fce0000010000 */
.L_x_35169:
[----:B------:R-:W-:Y:S05]  /*38a0*/  BSYNC.RECONVERGENT B1 ;  /* 0x0000000000017941 */ /* 0x000fea0003800200 */
.L_x_35168:
[----:B------:R-:W-:Y:S01]  /*38b0*/  FFMA.FTZ R14, -R11, R13, R12 ;  /* 0x0000000d0b0e7223 */ /* 0x000fe2000001010c */
[----:B------:R-:W-:Y:S06]  /*38c0*/  BRA `(.L_x_35166) ;  /* 0x0000000000787947 */ /* 0x000fec0003800000 */
.L_x_35167:
        /* <DEDUP_REMOVED lines=14> */
.L_x_35173:
        /* <DEDUP_REMOVED lines=13> */
.L_x_35172:
[----:B------:R-:W-:Y:S05]  /*3a80*/  BSYNC.RECONVERGENT B1 ;  /* 0x0000000000017941 */ /* 0x000fea0003800200 */
.L_x_35171:
[----:B------:R-:W-:-:S04]  /*3a90*/  FMUL.FTZ R14, R15, 1.1920928955078125e-07 ;  /* 0x340000000f0e7820 */ /* 0x000fc80000410000 */
[----:B------:R-:W-:-:S07]  /*3aa0*/  FMUL.FTZ R14, R11, R14 ;  /* 0x0000000e0b0e7220 */ /* 0x000fce0000410000 */
.L_x_35166:
[----:B------:R-:W-:Y:S05]  /*3ab0*/  BSYNC.RECONVERGENT B0 ;  /* 0x0000000000007941 */ /* 0x000fea0003800200 */
.L_x_35165:
[C---:B------:R-:W-:Y:S01]  /*3ac0*/  FSETP.NAN.FTZ.AND P0, PT, |R14|.reuse, |R14|, PT ;  /* 0x4000000e0e00720b */ /* 0x040fe20003f18200 */
[----:B0-----:R-:W-:Y:S01]  /*3ad0*/  HADD2.F32 R13, -RZ, R5.H0_H0 ;  /* 0x20000005ff0d7230 */ /* 0x001fe20000004100 */
        /* <DEDUP_REMOVED lines=11> */
[----:B------:R-:W-:Y:S01]  /*3b90*/  MOV R4, R12 ;  /* 0x0000000c00047202 */ /* 0x000fe20000000f00 */
        /* <DEDUP_REMOVED lines=24> */
.L_x_35179:
[----:B------:R-:W-:Y:S01]  /*3d20*/  FSETP.GEU.FTZ.AND P0, PT, R14, -R15, PT ;  /* 0x8000000f0e00720b */ /* 0x000fe20003f1e000 */
[----:B------:R-:W-:-:S12]  /*3d30*/  FADD.FTZ R19, R19, -1 ;  /* 0xbf80000013137421 */ /* 0x000fd80000010000 */
[----:B------:R-:W-:-:S07]  /*3d40*/  @!P0 FADD.FTZ R19, R19, -1 ;  /* 0xbf80000013138421 */ /* 0x000fce0000010000 */
.L_x_35178:
[----:B------:R-:W-:Y:S05]  /*3d50*/  BSYNC.RECONVERGENT B1 ;  /* 0x0000000000017941 */ /* 0x000fea0003800200 */
.L_x_35177:
[----:B------:R-:W-:Y:S01]  /*3d60*/  FFMA.FTZ R4, -R15, R19, R12 ;  /* 0x000000130f047223 */ /* 0x000fe2000001010c */
[----:B------:R-:W-:Y:S06]  /*3d70*/  BRA `(.L_x_35175) ;  /* 0x0000000000787947 */ /* 0x000fec0003800000 */
.L_x_35176:
        /* <DEDUP_REMOVED lines=14> */
.L_x_35182:
        /* <DEDUP_REMOVED lines=13> */
.L_x_35181:
[----:B------:R-:W-:Y:S05]  /*3f30*/  BSYNC.RECONVERGENT B1 ;  /* 0x0000000000017941 */ /* 0x000fea0003800200 */
.L_x_35180:
[----:B0-----:R-:W-:-:S04]  /*3f40*/  FMUL.FTZ R15, R16, 1.1920928955078125e-07 ;  /* 0x34000000100f7820 */ /* 0x001fc80000410000 */
[----:B------:R-:W-:-:S07]  /*3f50*/  FMUL.FTZ R4, R4, R15 ;  /* 0x0000000f04047220 */ /* 0x000fce0000410000 */
.L_x_35175:
[----:B------:R-:W-:Y:S05]  /*3f60*/  BSYNC.RECONVERGENT B0 ;  /* 0x0000000000007941 */ /* 0x000fea0003800200 */
.L_x_35174:
        /* <DEDUP_REMOVED lines=38> */
.L_x_35188:
[----:B------:R-:W-:Y:S01]  /*41d0*/  FSETP.GEU.FTZ.AND P0, PT, R16, -R5, PT ;  /* 0x800000051000720b */ /* 0x000fe20003f1e000 */
[----:B------:R-:W-:-:S12]  /*41e0*/  FADD.FTZ R13, R13, -1 ;  /* 0xbf8000000d0d7421 */ /* 0x000fd80000010000 */
[----:B------:R-:W-:-:S07]  /*41f0*/  @!P0 FADD.FTZ R13, R13, -1 ;  /* 0xbf8000000d0d8421 */ /* 0x000fce0000010000 */
.L_x_35187:
[----:B------:R-:W-:Y:S05]  /*4200*/  BSYNC.RECONVERGENT B1 ;  /* 0x0000000000017941 */ /* 0x000fea0003800200 */
.L_x_35186:
[----:B------:R-:W-:Y:S01]  /*4210*/  FFMA.FTZ R16, -R5, R13, R12 ;  /* 0x0000000d05107223 */ /* 0x000fe2000001010c */
[----:B------:R-:W-:Y:S06]  /*4220*/  BRA `(.L_x_35184) ;  /* 0x0000000000787947 */ /* 0x000fec0003800000 */
.L_x_35185:
        /* <DEDUP_REMOVED lines=14> */
.L_x_35191:
        /* <DEDUP_REMOVED lines=13> */
.L_x_35190:
[----:B------:R-:W-:Y:S05]  /*43e0*/  BSYNC.RECONVERGENT B1 ;  /* 0x0000000000017941 */ /* 0x000fea0003800200 */
.L_x_35189:
[----:B------:R-:W-:-:S04]  /*43f0*/  FMUL.FTZ R16, R16, 1.1920928955078125e-07 ;  /* 0x3400000010107820 */ /* 0x000fc80000410000 */
[----:B------:R-:W-:-:S07]  /*4400*/  FMUL.FTZ R16, R5, R16 ;  /* 0x0000001005107220 */ /* 0x000fce0000410000 */
.L_x_35184:
[----:B------:R-:W-:Y:S05]  /*4410*/  BSYNC.RECONVERGENT B0 ;  /* 0x0000000000007941 */ /* 0x000fea0003800200 */
.L_x_35183:
[C---:B------:R-:W-:Y:S01]  /*4420*/  FSETP.NAN.FTZ.AND P0, PT, |R16|.reuse, |R16|, PT ;  /* 0x400000101000720b */ /* 0x040fe20003f18200 */
[----:B------:R-:W-:Y:S01]  /*4430*/  HADD2.F32 R15, -RZ, R6.H0_H0 ;  /* 0x20000006ff0f7230 */ /* 0x000fe20000004100 */
        /* <DEDUP_REMOVED lines=36> */
.L_x_35197:
[----:B------:R-:W-:Y:S01]  /*4680*/  FSETP.GEU.FTZ.AND P0, PT, R16, -R13, PT ;  /* 0x8000000d1000720b */ /* 0x000fe20003f1e000 */
[----:B------:R-:W-:-:S12]  /*4690*/  FADD.FTZ R19, R19, -1 ;  /* 0xbf80000013137421 */ /* 0x000fd80000010000 */
[----:B------:R-:W-:-:S07]  /*46a0*/  @!P0 FADD.FTZ R19, R19, -1 ;  /* 0xbf80000013138421 */ /* 0x000fce0000010000 */
.L_x_35196:
[----:B------:R-:W-:Y:S05]  /*46b0*/  BSYNC.RECONVERGENT B1 ;  /* 0x0000000000017941 */ /* 0x000fea0003800200 */
.L_x_35195:
[----:B------:R-:W-:Y:S01]  /*46c0*/  FFMA.FTZ R14, -R13, R19, R12 ;  /* 0x000000130d0e7223 */ /* 0x000fe2000001010c */
[----:B------:R-:W-:Y:S06]  /*46d0*/  BRA `(.L_x_35193) ;  /* 0x0000000000787947 */ /* 0x000fec0003800000 */
.L_x_35194:
        /* <DEDUP_REMOVED lines=14> */
.L_x_35200:
        /* <DEDUP_REMOVED lines=13> */
.L_x_35199:
[----:B------:R-:W-:Y:S05]  /*4890*/  BSYNC.RECONVERGENT B1 ;  /* 0x0000000000017941 */ /* 0x000fea0003800200 */
.L_x_35198:
[----:B0-----:R-:W-:-:S04]  /*48a0*/  FMUL.FTZ R14, R19, 1.1920928955078125e-07 ;  /* 0x34000000130e7820 */ /* 0x001fc80000410000 */
[----:B------:R-:W-:-:S07]  /*48b0*/  FMUL.FTZ R14, R13, R14 ;  /* 0x0000000e0d0e7220 */ /* 0x000fce0000410000 */
.L_x_35193:
[----:B------:R-:W-:Y:S05]  /*48c0*/  BSYNC.RECONVERGENT B0 ;  /* 0x0000000000007941 */ /* 0x000fea0003800200 */
.L_x_35192:
[C---:B------:R-:W-:Y:S01]  /*48d0*/  FSETP.NAN.FTZ.AND P0, PT, |R14|.reuse, |R14|, PT ;  /* 0x4000000e0e00720b */ /* 0x040fe20003f18200 */
[----:B------:R-:W-:Y:S01]  /*48e0*/  HADD2.F32 R17, -RZ, R6.H1_H1 ;  /* 0x30000006ff117230 */ /* 0x000fe20000004100 */
[C---:B0-----:R-:W-:Y:S01]  /*48f0*/  LOP3.LUT R13, R14.reuse, 0x80000000, R9, 0xb8, !PT ;  /* 0x800000000e0d7812 */ /* 0x041fe200078eb809 */
        /* <DEDUP_REMOVED lines=35> */
.L_x_35206:
[----:B------:R-:W-:Y:S01]  /*4b30*/  FSETP.GEU.FTZ.AND P0, PT, R14, -R15, PT ;  /* 0x8000000f0e00720b */ /* 0x000fe20003f1e000 */
[----:B------:R-:W-:-:S12]  /*4b40*/  FADD.FTZ R21, R21, -1 ;  /* 0xbf80000015157421 */ /* 0x000fd80000010000 */
[----:B------:R-:W-:-:S07]  /*4b50*/  @!P0 FADD.FTZ R21, R21, -1 ;  /* 0xbf80000015158421 */ /* 0x000fce0000010000 */
.L_x_35205:
[----:B------:R-:W-:Y:S05]  /*4b60*/  BSYNC.RECONVERGENT B1 ;  /* 0x0000000000017941 */ /* 0x000fea0003800200 */
.L_x_35204:
[----:B------:R-:W-:Y:S01]  /*4b70*/  FFMA.FTZ R6, -R15, R21, R12 ;  /* 0x000000150f067223 */ /* 0x000fe2000001010c */
[----:B------:R-:W-:Y:S06]  /*4b80*/  BRA `(.L_x_35202) ;  /* 0x0000000000787947 */ /* 0x000fec0003800000 */
.L_x_35203:
        /* <DEDUP_REMOVED lines=14> */
.L_x_35209:
        /* <DEDUP_REMOVED lines=13> */
.L_x_35208:
[----:B------:R-:W-:Y:S05]  /*4d40*/  BSYNC.RECONVERGENT B1 ;  /* 0x0000000000017941 */ /* 0x000fea0003800200 */
.L_x_35207:
[----:B------:R-:W-:-:S04]  /*4d50*/  FMUL.FTZ R15, R18, 1.1920928955078125e-07 ;  /* 0x34000000120f7820 */ /* 0x000fc80000410000 */
[----:B------:R-:W-:-:S07]  /*4d60*/  FMUL.FTZ R6, R6, R15 ;  /* 0x0000000f06067220 */ /* 0x000fce0000410000 */
.L_x_35202:
[----:B------:R-:W-:Y:S05]  /*4d70*/  BSYNC.RECONVERGENT B0 ;  /* 0x0000000000007941 */ /* 0x000fea0003800200 */
.L_x_35201:
        /* <DEDUP_REMOVED lines=38> */
.L_x_35215:
[----:B------:R-:W-:Y:S01]  /*4fe0*/  FSETP.GEU.FTZ.AND P0, PT, R16, -R17, PT ;  /* 0x800000111000720b */ /* 0x000fe20003f1e000 */
[----:B------:R-:W-:-:S12]  /*4ff0*/  FADD.FTZ R21, R21, -1 ;  /* 0xbf80000015157421 */ /* 0x000fd80000010000 */
[----:B------:R-:W-:-:S07]  /*5000*/  @!P0 FADD.FTZ R21, R21, -1 ;  /* 0xbf80000015158421 */ /* 0x000fce0000010000 */
.L_x_35214:
[----:B------:R-:W-:Y:S05]  /*5010*/  BSYNC.RECONVERGENT B1 ;  /* 0x0000000000017941 */ /* 0x000fea0003800200 */
.L_x_35213:
[----:B------:R-:W-:Y:S01]  /*5020*/  FFMA.FTZ R14, -R17, R21, R12 ;  /* 0x00000015110e7223 */ /* 0x000fe2000001010c */
[----:B------:R-:W-:Y:S06]  /*5030*/  BRA `(.L_x_35211) ;  /* 0x0000000000787947 */ /* 0x000fec0003800000 */
.L_x_35212:
        /* <DEDUP_REMOVED lines=14> */
.L_x_35218:
        /* <DEDUP_REMOVED lines=13> */
.L_x_35217:
[----:B------:R-:W-:Y:S05]  /*51f0*/  BSYNC.RECONVERGENT B1 ;  /* 0x0000000000017941 */ /* 0x000fea0003800200 */
.L_x_35216:
[----:B------:R-:W-:-:S04]  /*5200*/  FMUL.FTZ R17, R19, 1.1920928955078125e-07 ;  /* 0x3400000013117820 */ /* 0x000fc80000410000 */
[----:B------:R-:W-:-:S07]  /*5210*/  FMUL.FTZ R14, R14, R17 ;  /* 0x000000110e0e7220 */ /* 0x000fce0000410000 */
.L_x_35211:
[----:B------:R-:W-:Y:S05]  /*5220*/  BSYNC.RECONVERGENT B0 ;  /* 0x0000000000007941 */ /* 0x000fea0003800200 */
.L_x_35210:
        /* <DEDUP_REMOVED lines=37> */
.L_x_35224:
[----:B------:R-:W-:Y:S01]  /*5480*/  FSETP.GEU.FTZ.AND P0, PT, R10, -R15, PT ;  /* 0x8000000f0a00720b */ /* 0x000fe20003f1e000 */
[----:B------:R-:W-:-:S12]  /*5490*/  FADD.FTZ R19, R19, -1 ;  /* 0xbf80000013137421 */ /* 0x000fd80000010000 */
[----:B------:R-:W-:-:S07]  /*54a0*/  @!P0 FADD.FTZ R19, R19, -1 ;  /* 0xbf80000013138421 */ /* 0x000fce0000010000 */
.L_x_35223:
[----:B------:R-:W-:Y:S05]  /*54b0*/  BSYNC.RECONVERGENT B1 ;  /* 0x0000000000017941 */ /* 0x000fea0003800200 */
.L_x_35222:
[----:B------:R-:W-:Y:S01]  /*54c0*/  FFMA.FTZ R12, -R15, R19, R12 ;  /* 0x000000130f0c7223 */ /* 0x000fe2000001010c */
[----:B------:R-:W-:Y:S06]  /*54d0*/  BRA `(.L_x_35220) ;  /* 0x0000000000707947 */ /* 0x000fec0003800000 */
.L_x_35221:
        /* <DEDUP_REMOVED lines=11> */
[----:B------:R1:W2:Y:S03]  /*5590*/  MUFU.RCP R12, R15 ;  /* 0x0000000f000c7308 */ /* 0x0002a60000001000 */
.L_x_35227:
        /* <DEDUP_REMOVED lines=13> */
.L_x_35226:
[----:B------:R-:W-:Y:S05]  /*5670*/  BSYNC.RECONVERGENT B1 ;  /* 0x0000000000017941 */ /* 0x000fea0003800200 */
.L_x_35225:
[----:B-1----:R-:W-:-:S04]  /*5680*/  FMUL.FTZ R15, R10, 1.1920928955078125e-07 ;  /* 0x340000000a0f7820 */ /* 0x002fc80000410000 */
[----:B------:R-:W-:-:S07]  /*5690*/  FMUL.FTZ R12, R18, R15 ;  /* 0x0000000f120c7220 */ /* 0x000fce0000410000 */
.L_x_35220:
[----:B------:R-:W-:Y:S05]  /*56a0*/  BSYNC.RECONVERGENT B0 ;  /* 0x0000000000007941 */ /* 0x000fea0003800200 */
.L_x_35219:
        /* <DEDUP_REMOVED lines=14> */
[----:B------:R-:W-:-:S10]  /*5790*/  IMAD.WIDE.U32 R8, R3, 0x10, R8 ;  /* 0x0000001003087825 */ /* 0x000fd400078e0008 */
[----:B------:R-:W-:-:S05]  /*57a0*/  @!P0 FADD.FTZ R12, R7, R12 ;  /* 0x0000000c070c8221 */ /* 0x000fca0000010000 */
[----:B------:R-:W-:-:S05]  /*57b0*/  F2FP.F16.F32.PACK_AB R7, R12, R14 ;  /* 0x0000000e0c07723e */ /* 0x000fca00000000ff */
[----:B------:R-:W-:Y:S01]  /*57c0*/  STG.E.128 desc[UR4][R8.64], R4 ;  /* 0x0000000408007986 */ /* 0x000fe2000c101d04 */
[----:B------:R-:W-:Y:S05]  /*57d0*/  EXIT ;  /* 0x000000000000794d */ /* 0x000fea0003800000 */
.L_x_35228:
        /* <DEDUP_REMOVED lines=10> */
.L_x_55008:


//--------------------- .text._ZN2at6native18elementwise_kernelILi128ELi4EZNS0_15gpu_kernel_implINS0_13BinaryFunctorIfffZZZNS0_21remainder_kernel_cudaERNS_18TensorIteratorBaseEENKUlvE0_clEvENKUlvE0_clEvEUlffE_EEEEvS5_RKT_EUliE_EEviT1_ --------------------------
	.section	.text._ZN2at6native18elementwise_kernelILi128ELi4EZNS0_15gpu_kernel_implINS0_13BinaryFunctorIfffZZZNS0_21remainder_kernel_cudaERNS_18TensorIteratorBaseEENKUlvE0_clEvENKUlvE0_clEvEUlffE_EEEEvS5_RKT_EUliE_EEviT1_,"ax",@progbits
	.align	128
        .global         _ZN2at6native18elementwise_kernelILi128ELi4EZNS0_15gpu_kernel_implINS0_13BinaryFunctorIfffZZZNS0_21remainder_kernel_cudaERNS_18TensorIteratorBaseEENKUlvE0_clEvENKUlvE0_clEvEUlffE_EEEEvS5_RKT_EUliE_EEviT1_
        .type           _ZN2at6native18elementwise_kernelILi128ELi4EZNS0_15gpu_kernel_implINS0_13BinaryFunctorIfffZZZNS0_21remainder_kernel_cudaERNS_18TensorIteratorBaseEENKUlvE0_clEvENKUlvE0_clEvEUlffE_EEEEvS5_RKT_EUliE_EEviT1_,@function
        .size           _ZN2at6native18elementwise_kernelILi128ELi4EZNS0_15gpu_kernel_implINS0_13BinaryFunctorIfffZZZNS0_21remainder_kernel_cudaERNS_18TensorIteratorBaseEENKUlvE0_clEvENKUlvE0_clEvEUlffE_EEEEvS5_RKT_EUliE_EEviT1_,(.L_x_55009 - _ZN2at6native18elementwise_kernelILi128ELi4EZNS0_15gpu_kernel_implINS0_13BinaryFunctorIfffZZZNS0_21remainder_kernel_cudaERNS_18TensorIteratorBaseEENKUlvE0_clEvENKUlvE0_clEvEUlffE_EEEEvS5_RKT_EUliE_EEviT1_)
        .other          _ZN2at6native18elementwise_kernelILi128ELi4EZNS0_15gpu_kernel_implINS0_13BinaryFunctorIfffZZZNS0_21remainder_kernel_cudaERNS_18TensorIteratorBaseEENKUlvE0_clEvENKUlvE0_clEvEUlffE_EEEEvS5_RKT_EUliE_EEviT1_,@"STO_CUDA_ENTRY STV_DEFAULT"
_ZN2at6native18elementwise_kernelILi128ELi4EZNS0_15gpu_kernel_implINS0_13BinaryFunctorIfffZZZNS0_21remainder_kernel_cudaERNS_18TensorIteratorBaseEENKUlvE0_clEvENKUlvE0_clEvEUlffE_EEEEvS5_RKT_EUliE_EEviT1_:
.text._ZN2at6native18elementwise_kernelILi128ELi4EZNS0_15gpu_kernel_implINS0_13BinaryFunctorIfffZZZNS0_21remainder_kernel_cudaERNS_18TensorIteratorBaseEENKUlvE0_clEvENKUlvE0_clEvEUlffE_EEEEvS5_RKT_EUliE_EEviT1_:
        /* <DEDUP_REMOVED lines=371> */
.L_x_35231:
        /* <DEDUP_REMOVED lines=18> */
.L_x_35236:
[----:B------:R-:W2:Y:S02]  /*1850*/  LDG.E.U8 R2, desc[UR36][R2.64] ;  /* 0x0000002402027981 */ /* 0x000ea4000c1e1100 */
[----:B--2---:R-:W-:Y:S01]  /*1860*/  I2FP.F32.U32 R19, R2 ;  /* 0x0000000200137245 */ /* 0x004fe20000201000 */
[----:B------:R-:W-:Y:S06]  /*1870*/  BRA `(.L_x_35238) ;  /* 0x0000000c00247947 */ /* 0x000fec0003800000 */
.L_x_35235:
        /* <DEDUP_REMOVED lines=9> */
.L_x_35240:
[----:B------:R-:W2:Y:S02]  /*1910*/  LDG.E R2, desc[UR36][R2.64] ;  /* 0x0000002402027981 */ /* 0x000ea4000c1e1900 */
[----:B--2---:R-:W-:Y:S01]  /*1920*/  I2FP.F32.S32 R19, R2 ;  /* 0x0000000200137245 */ /* 0x004fe20000201400 */
[----:B------:R-:W-:Y:S06]  /*1930*/  BRA `(.L_x_35238) ;  /* 0x0000000800f47947 */ /* 0x000fec0003800000 */
.L_x_35239:
[----:B------:R-:W2:Y:S02]  /*1940*/  LDG.E.U16 R2, desc[UR36][R2.64] ;  /* 0x0000002402027981 */ /* 0x000ea4000c1e1500 */
[----:B--2---:R0:W1:Y:S01]  /*1950*/  I2F.S16 R19, R2 ;  /* 0x0000000200137306 */ /* 0x0040620000101400 */
[----:B------:R-:W-:Y:S05]  /*1960*/  BRA `(.L_x_35238) ;  /* 0x0000000800e87947 */ /* 0x000fea0003800000 */
.L_x_35234:
        /* <DEDUP_REMOVED lines=8> */
.L_x_35242:
[----:B------:R-:W2:Y:S02]  /*19f0*/  LDG.E.U16 R2, desc[UR36][R2.64] ;  /* 0x0000002402027981 */ /* 0x000ea4000c1e1500 */
[----:B--2---:R-:W-:Y:S01]  /*1a00*/  HADD2.F32 R19, -RZ, R2.H0_H0 ;  /* 0x20000002ff137230 */ /* 0x004fe20000004100 */
[----:B------:R-:W-:Y:S06]  /*1a10*/  BRA `(.L_x_35238) ;  /* 0x0000000800bc7947 */ /* 0x000fec0003800000 */
.L_x_35241:
        /* <DEDUP_REMOVED lines=8> */
.L_x_35244:
[----:B------:R-:W2:Y:S02]  /*1aa0*/  LDG.E.U16 R2, desc[UR36][R2.64] ;  /* 0x0000002402027981 */ /* 0x000ea4000c1e1500 */
[----:B--2---:R-:W-:Y:S01]  /*1ab0*/  HADD2.F32 R19, -RZ, R2.H0_H0 ;  /* 0x20000002ff137230 */ /* 0x004fe20000004100 */
[----:B------:R-:W-:Y:S06]  /*1ac0*/  BRA `(.L_x_35238) ;  /* 0x0000000800907947 */ /* 0x000fec0003800000 */
.L_x_35243:
[----:B------:R-:W2:Y:S01]  /*1ad0*/  LDG.E.64 R2, desc[UR36][R2.64] ;  /* 0x0000002402027981 */ /* 0x000ea2000c1e1b00 */
[----:B------:R-:W-:Y:S01]  /*1ae0*/  UMOV UR4, 0xf0000000 ;  /* 0xf000000000047882 */ /* 0x000fe20000000000 */
[----:B------:R-:W-:Y:S01]  /*1af0*/  UMOV UR5, 0x380fffff ;  /* 0x380fffff00057882 */ /* 0x000fe20000000000 */
[----:B--2---:R-:W0:Y:S01]  /*1b00*/  F2F.F32.F64 R19, R2 ;  /* 0x0000000200137310 */ /* 0x004e220000301000 */
[----:B------:R-:W-:-:S14]  /*1b10*/  DSETP.GEU.AND P0, PT, |R2|, UR4, PT ;  /* 0x0000000402007e2a */ /* 0x000fdc000bf0e200 */
[----:B0-----:R-:W-:Y:S01]  /*1b20*/  @!P0 FMUL R19, R19, 1.175494350822287508e-38 ;  /* 0x0080000013138820 */ /* 0x001fe20000400000 */
[----:B------:R-:W-:Y:S06]  /*1b30*/  BRA `(.L_x_35238) ;  /* 0x0000000800747947 */ /* 0x000fec0003800000 */
.L_x_35233:
        /* <DEDUP_REMOVED lines=12> */
.L_x_35247:
[----:B------:R-:W2:Y:S01]  /*1c00*/  LDG.E.64 R2, desc[UR36][R2.64] ;  /* 0x0000002402027981 */ /* 0x000ea2000c1e1b00 */
[----:B------:R-:W-:Y:S01]  /*1c10*/  UMOV UR4, 0xf0000000 ;  /* 0xf000000000047882 */ /* 0x000fe20000000000 */
[----:B------:R-:W-:Y:S01]  /*1c20*/  UMOV UR5, 0x380fffff ;  /* 0x380fffff00057882 */ /* 0x000fe20000000000 */
[----:B--2---:R-:W0:Y:S01]  /*1c30*/  F2F.F32.F64 R19, R2 ;  /* 0x0000000200137310 */ /* 0x004e220000301000 */
[----:B------:R-:W-:-:S14]  /*1c40*/  DSETP.GEU.AND P0, PT, |R2|, UR4, PT ;  /* 0x0000000402007e2a */ /* 0x000fdc000bf0e200 */
[----:B0-----:R-:W-:Y:S01]  /*1c50*/  @!P0 FMUL R19, R19, 1.175494350822287508e-38 ;  /* 0x0080000013138820 */ /* 0x001fe20000400000 */
[----:B------:R-:W-:Y:S06]  /*1c60*/  BRA `(.L_x_35238) ;  /* 0x0000000800287947 */ /* 0x000fec0003800000 */
.L_x_35246:
        /* <DEDUP_REMOVED lines=25> */
.L_x_35249:
        /* <DEDUP_REMOVED lines=12> */
.L_x_35248:
[----:B------:R-:W2:Y:S02]  /*1ec0*/  LDG.E.U16 R2, desc[UR36][R2.64] ;  /* 0x0000002402027981 */ /* 0x000ea4000c1e1500 */
[----:B--2---:R-:W-:Y:S01]  /*1ed0*/  SHF.L.U32 R19, R2, 0x10, RZ ;  /* 0x0000001002137819 */ /* 0x004fe200000006ff */
[----:B------:R-:W-:Y:S06]  /*1ee0*/  BRA `(.L_x_35238) ;  /* 0x0000000400887947 */ /* 0x000fec0003800000 */
.L_x_35245:
        /* <DEDUP_REMOVED lines=11> */
.L_x_35252:
        /* <DEDUP_REMOVED lines=20> */
.L_x_35254:
[----:B------:R-:W-:Y:S05]  /*20e0*/  BSYNC.RECONVERGENT B0 ;  /* 0x0000000000007941 */ /* 0x000fea0003800200 */
.L_x_35253:
[----:B------:R-:W-:Y:S01]  /*20f0*/  IMAD.SHL.U32 R0, R0, 0x100000, RZ ;  /* 0x0010000000007824 */ /* 0x000fe200078e00ff */
[----:B------:R-:W-:-:S04]  /*2100*/  LEA R2, R2, 0x3b800000, 0x17 ;  /* 0x3b80000002027811 */ /* 0x000fc800078eb8ff */
[----:B------:R-:W-:Y:S01]  /*2110*/  LOP3.LUT R19, R2, R0, R19, 0xfe, !PT ;  /* 0x0000000002137212 */ /* 0x000fe200078efe13 */
[----:B------:R-:W-:Y:S06]  /*2120*/  BRA `(.L_x_35238) ;  /* 0x0000000000f87947 */ /* 0x000fec0003800000 */
.L_x_35251:
        /* <DEDUP_REMOVED lines=20> */
.L_x_35256:
[----:B------:R-:W-:Y:S05]  /*2270*/  BSYNC.RECONVERGENT B0 ;  /* 0x0000000000007941 */ /* 0x000fea0003800200 */
.L_x_35255:
[----:B------:R-:W-:Y:S01]  /*2280*/  IMAD.SHL.U32 R0, R0, 0x200000, RZ ;  /* 0x0020000000007824 */ /* 0x000fe200078e00ff */
[----:B------:R-:W-:-:S04]  /*2290*/  LEA R2, R2, 0x37800000, 0x17 ;  /* 0x3780000002027811 */ /* 0x000fc800078eb8ff */
[----:B------:R-:W-:Y:S01]  /*22a0*/  LOP3.LUT R19, R2, R0, R19, 0xfe, !PT ;  /* 0x0000000002137212 */ /* 0x000fe200078efe13 */
[----:B------:R-:W-:Y:S06]  /*22b0*/  BRA `(.L_x_35238) ;  /* 0x0000000000947947 */ /* 0x000fec0003800000 */
.L_x_35250:
[----:B------:R-:W-:-:S09]  /*22c0*/  UISETP.NE.AND UP0, UPT, UR4, 0x1c, UPT ;  /* 0x0000001c0400788c */ /* 0x000fd2000bf05270 */
[----:B------:R-:W-:Y:S05]  /*22d0*/  BRA.U !UP0, `(.L_x_35257) ;  /* 0x0000000108847547 */ /* 0x000fea000b800000 */
[----:B------:R-:W-:-:S09]  /*22e0*/  UISETP.NE.AND UP0, UPT, UR4, 0x1d, UPT ;  /* 0x0000001d0400788c */ /* 0x000fd2000bf05270 */
[----:B------:R-:W-:Y:S05]  /*22f0*/  BRA.U !UP0, `(.L_x_35258) ;  /* 0x0000000108707547 */ /* 0x000fea000b800000 */
[----:B------:R-:W-:-:S09]  /*2300*/  UISETP.NE.AND UP0, UPT, UR4, 0x2c, UPT ;  /* 0x0000002c0400788c */ /* 0x000fd2000bf05270 */
[----:B------:R-:W-:Y:S05]  /*2310*/  BRA.U !UP0, `(.L_x_35259) ;  /* 0x0000000108487547 */ /* 0x000fea000b800000 */
.L_x_35237:
        /* <DEDUP_REMOVED lines=16> */
.L_x_35260:
[----:B------:R-:W-:Y:S01]  /*2420*/  HFMA2 R19, -RZ, RZ, 0, 0 ;  /* 0x00000000ff137431 */ /* 0x000fe200000001ff */
[----:B------:R-:W-:Y:S06]  /*2430*/  BRA `(.L_x_35238) ;  /* 0x0000000000347947 */ /* 0x000fec0003800000 */
.L_x_35259:
        /* <DEDUP_REMOVED lines=8> */
.L_x_35258:
[----:B------:R-:W2:Y:S02]  /*24c0*/  LDG.E.64 R2, desc[UR36][R2.64] ;  /* 0x0000002402027981 */ /* 0x000ea4000c1e1b00 */
[----:B--2---:R0:W1:Y:S01]  /*24d0*/  I2F.U64 R19, R2 ;  /* 0x0000000200137312 */ /* 0x0040620000301000 */
[----:B------:R-:W-:Y:S05]  /*24e0*/  BRA `(.L_x_35238) ;  /* 0x0000000000087947 */ /* 0x000fea0003800000 */
.L_x_35257:
[----:B------:R-:W2:Y:S02]  /*24f0*/  LDG.E R2, desc[UR36][R2.64] ;  /* 0x0000002402027981 */ /* 0x000ea4000c1e1900 */
[----:B--2---:R-:W-:-:S07]  /*2500*/  I2FP.F32.U32 R19, R2 ;  /* 0x0000000200137245 */ /* 0x004fce0000201000 */
.L_x_35238:
[----:B------:R-:W-:Y:S05]  /*2510*/  BSYNC.RECONVERGENT B6 ;  /* 0x0000000000067941 */ /* 0x000fea0003800200 */
.L_x_35232:
        /* <DEDUP_REMOVED lines=18> */
.L_x_35265:
[----:B------:R-:W2:Y:S02]  /*2640*/  LDG.E.U8 R0, desc[UR36][R2.64] ;  /* 0x0000002402007981 */ /* 0x000ea4000c1e1100 */
[----:B--2---:R-:W-:Y:S01]  /*2650*/  I2FP.F32.U32 R0, R0 ;  /* 0x0000000000007245 */ /* 0x004fe20000201000 */
[----:B------:R-:W-:Y:S06]  /*2660*/  BRA `(.L_x_35267) ;  /* 0x0000000c00247947 */ /* 0x000fec0003800000 */
.L_x_35264:
        /* <DEDUP_REMOVED lines=9> */
.L_x_35269:
[----:B------:R-:W2:Y:S02]  /*2700*/  LDG.E R0, desc[UR36][R2.64] ;  /* 0x0000002402007981 */ /* 0x000ea4000c1e1900 */
[----:B--2---:R-:W-:Y:S01]  /*2710*/  I2FP.F32.S32 R0, R0 ;  /* 0x0000000000007245 */ /* 0x004fe20000201400 */
[----:B------:R-:W-:Y:S06]  /*2720*/  BRA `(.L_x_35267) ;  /* 0x0000000800f47947 */ /* 0x000fec0003800000 */
.L_x_35268:
[----:B------:R-:W2:Y:S02]  /*2730*/  LDG.E.U16 R0, desc[UR36][R2.64] ;  /* 0x0000002402007981 */ /* 0x000ea4000c1e1500 */
[----:B--2---:R-:W0:Y:S01]  /*2740*/  I2F.S16 R0, R0 ;  /* 0x0000000000007306 */ /* 0x004e220000101400 */
[----:B------:R-:W-:Y:S05]  /*2750*/  BRA `(.L_x_35267) ;  /* 0x0000000800e87947 */ /* 0x000fea0003800000 */
.L_x_35263:
        /* <DEDUP_REMOVED lines=8> */
.L_x_35271:
[----:B------:R-:W2:Y:S02]  /*27e0*/  LDG.E.U16 R0, desc[UR36][R2.64] ;  /* 0x0000002402007981 */ /* 0x000ea4000c1e1500 */
[----:B--2---:R-:W-:Y:S01]  /*27f0*/  HADD2.F32 R0, -RZ, R0.H0_H0 ;  /* 0x20000000ff007230 */ /* 0x004fe20000004100 */
[----:B------:R-:W-:Y:S06]  /*2800*/  BRA `(.L_x_35267) ;  /* 0x0000000800bc7947 */ /* 0x000fec0003800000 */
.L_x_35270:
        /* <DEDUP_REMOVED lines=8> */
.L_x_35273:
[----:B------:R-:W2:Y:S02]  /*2890*/  LDG.E.U16 R0, desc[UR36][R2.64] ;  /* 0x0000002402007981 */ /* 0x000ea4000c1e1500 */
[----:B--2---:R-:W-:Y:S01]  /*28a0*/  HADD2.F32 R0, -RZ, R0.H0_H0 ;  /* 0x20000000ff007230 */ /* 0x004fe20000004100 */
[----:B------:R-:W-:Y:S06]  /*28b0*/  BRA `(.L_x_35267) ;  /* 0x0000000800907947 */ /* 0x000fec0003800000 */
.L_x_35272:
[----:B------:R-:W2:Y:S01]  /*28c0*/  LDG.E.64 R2, desc[UR36][R2.64] ;  /* 0x0000002402027981 */ /* 0x000ea2000c1e1b00 */
[----:B------:R-:W-:Y:S01]  /*28d0*/  UMOV UR4, 0xf0000000 ;  /* 0xf000000000047882 */ /* 0x000fe20000000000 */
[----:B------:R-:W-:Y:S01]  /*28e0*/  UMOV UR5, 0x380fffff ;  /* 0x380fffff00057882 */ /* 0x000fe20000000000 */
[----:B--2---:R-:W0:Y:S01]  /*28f0*/  F2F.F32.F64 R0, R2 ;  /* 0x0000000200007310 */ /* 0x004e220000301000 */
[----:B------:R-:W-:-:S14]  /*2900*/  DSETP.GEU.AND P0, PT, |R2|, UR4, PT ;  /* 0x0000000402007e2a */ /* 0x000fdc000bf0e200 */
[----:B0-----:R-:W-:Y:S01]  /*2910*/  @!P0 FMUL R0, R0, 1.175494350822287508e-38 ;  /* 0x0080000000008820 */ /* 0x001fe20000400000 */
[----:B------:R-:W-:Y:S06]  /*2920*/  BRA `(.L_x_35267) ;  /* 0x0000000800747947 */ /* 0x000fec0003800000 */
.L_x_35262:
        /* <DEDUP_REMOVED lines=12> */
.L_x_35276:
[----:B------:R-:W2:Y:S01]  /*29f0*/  LDG.E.64 R2, desc[UR36][R2.64] ;  /* 0x0000002402027981 */ /* 0x000ea2000c1e1b00 */
[----:B------:R-:W-:Y:S01]  /*2a00*/  UMOV UR4, 0xf0000000 ;  /* 0xf000000000047882 */ /* 0x000fe20000000000 */
[----:B------:R-:W-:Y:S01]  /*2a10*/  UMOV UR5, 0x380fffff ;  /* 0x380fffff00057882 */ /* 0x000fe20000000000 */
[----:B--2---:R-:W0:Y:S01]  /*2a20*/  F2F.F32.F64 R0, R2 ;  /* 0x0000000200007310 */ /* 0x004e220000301000 */
[----:B------:R-:W-:-:S14]  /*2a30*/  DSETP.GEU.AND P0, PT, |R2|, UR4, PT ;  /* 0x0000000402007e2a */ /* 0x000fdc000bf0e200 */
[----:B0-----:R-:W-:Y:S01]  /*2a40*/  @!P0 FMUL R0, R0, 1.175494350822287508e-38 ;  /* 0x0080000000008820 */ /* 0x001fe20000400000 */
[----:B------:R-:W-:Y:S06]  /*2a50*/  BRA `(.L_x_35267) ;  /* 0x0000000800287947 */ /* 0x000fec0003800000 */
.L_x_35275:
        /* <DEDUP_REMOVED lines=25> */
.L_x_35278:
        /* <DEDUP_REMOVED lines=12> */
.L_x_35277:
[----:B------:R-:W2:Y:S02]  /*2cb0*/  LDG.E.U16 R0, desc[UR36][R2.64] ;  /* 0x0000002402007981 */ /* 0x000ea4000c1e1500 */
[----:B--2---:R-:W-:Y:S01]  /*2cc0*/  IMAD.U32 R0, R0, 0x10000, RZ ;  /* 0x0001000000007824 */ /* 0x004fe200078e00ff */
[----:B------:R-:W-:Y:S06]  /*2cd0*/  BRA `(.L_x_35267) ;  /* 0x0000000400887947 */ /* 0x000fec0003800000 */
.L_x_35274:
        /* <DEDUP_REMOVED lines=11> */
.L_x_35281:
        /* <DEDUP_REMOVED lines=20> */
.L_x_35283:
[----:B------:R-:W-:Y:S05]  /*2ed0*/  BSYNC.RECONVERGENT B0 ;  /* 0x0000000000007941 */ /* 0x000fea0003800200 */
.L_x_35282:
[----:B------:R-:W-:Y:S01]  /*2ee0*/  IMAD.SHL.U32 R0, R0, 0x100000, RZ ;  /* 0x0010000000007824 */ /* 0x000fe200078e00ff */
[----:B------:R-:W-:-:S04]  /*2ef0*/  LEA R2, R2, 0x3b800000, 0x17 ;  /* 0x3b80000002027811 */ /* 0x000fc800078eb8ff */
[----:B------:R-:W-:Y:S01]  /*2f00*/  LOP3.LUT R0, R2, R0, R7, 0xfe, !PT ;  /* 0x0000000002007212 */ /* 0x000fe200078efe07 */
[----:B------:R-:W-:Y:S06]  /*2f10*/  BRA `(.L_x_35267) ;  /* 0x0000000000f87947 */ /* 0x000fec0003800000 */
.L_x_35280:
        /* <DEDUP_REMOVED lines=20> */
.L_x_35285:
[----:B------:R-:W-:Y:S05]  /*3060*/  BSYNC.RECONVERGENT B0 ;  /* 0x0000000000007941 */ /* 0x000fea0003800200 */
.L_x_35284:
[----:B------:R-:W-:Y:S02]  /*3070*/  SHF.L.U32 R0, R0, 0x15, RZ ;  /* 0x0000001500007819 */ /* 0x000fe400000006ff */
[----:B------:R-:W-:-:S04]  /*3080*/  LEA R2, R2, 0x37800000, 0x17 ;  /* 0x3780000002027811 */ /* 0x000fc800078eb8ff */
[----:B------:R-:W-:Y:S01]  /*3090*/  LOP3.LUT R0, R2, R0, R7, 0xfe, !PT ;  /* 0x0000000002007212 */ /* 0x000fe200078efe07 */
[----:B------:R-:W-:Y:S06]  /*30a0*/  BRA `(.L_x_35267) ;  /* 0x0000000000947947 */ /* 0x000fec0003800000 */
.L_x_35279:
[----:B------:R-:W-:-:S09]  /*30b0*/  UISETP.NE.AND UP0, UPT, UR4, 0x1c, UPT ;  /* 0x0000001c0400788c */ /* 0x000fd2000bf05270 */
[----:B------:R-:W-:Y:S05]  /*30c0*/  BRA.U !UP0, `(.L_x_35286) ;  /* 0x0000000108847547 */ /* 0x000fea000b800000 */
[----:B------:R-:W-:-:S09]  /*30d0*/  UISETP.NE.AND UP0, UPT, UR4, 0x1d, UPT ;  /* 0x0000001d0400788c */ /* 0x000fd2000bf05270 */
[----:B------:R-:W-:Y:S05]  /*30e0*/  BRA.U !UP0, `(.L_x_35287) ;  /* 0x0000000108707547 */ /* 0x000fea000b800000 */
[----:B------:R-:W-:-:S09]  /*30f0*/  UISETP.NE.AND UP0, UPT, UR4, 0x2c, UPT ;  /* 0x0000002c0400788c */ /* 0x000fd2000bf05270 */
[----:B------:R-:W-:Y:S05]  /*3100*/  BRA.U !UP0, `(.L_x_35288) ;  /* 0x0000000108487547 */ /* 0x000fea000b800000 */
.L_x_35266:
        /* <DEDUP_REMOVED lines=16> */
.L_x_35289:
[----:B------:R-:W-:Y:S01]  /*3210*/  IMAD.MOV.U32 R0, RZ, RZ, RZ ;  /* 0x000000ffff007224 */ /* 0x000fe200078e00ff */
[----:B------:R-:W-:Y:S06]  /*3220*/  BRA `(.L_x_35267) ;  /* 0x0000000000347947 */ /* 0x000fec0003800000 */
.L_x_35288:
        /* <DEDUP_REMOVED lines=8> */
.L_x_35287:
[----:B------:R-:W2:Y:S02]  /*32b0*/  LDG.E.64 R2, desc[UR36][R2.64] ;  /* 0x0000002402027981 */ /* 0x000ea4000c1e1b00 */
[----:B--2---:R0:W2:Y:S01]  /*32c0*/  I2F.U64 R0, R2 ;  /* 0x0000000200007312 */ /* 0x0040a20000301000 */
[----:B------:R-:W-:Y:S05]  /*32d0*/  BRA `(.L_x_35267) ;  /* 0x0000000000087947 */ /* 0x000fea0003800000 */
.L_x_35286:
[----:B------:R-:W2:Y:S02]  /*32e0*/  LDG.E R0, desc[UR36][R2.64] ;  /* 0x0000002402007981 */ /* 0x000ea4000c1e1900 */
[----:B--2---:R-:W-:-:S07]  /*32f0*/  I2FP.F32.U32 R0, R0 ;  /* 0x0000000000007245 */ /* 0x004fce0000201000 */
.L_x_35267:
[----:B------:R-:W-:Y:S05]  /*3300*/  BSYNC.RECONVERGENT B6 ;  /* 0x0000000000067941 */ /* 0x000fea0003800200 */
.L_x_35261:
        /* <DEDUP_REMOVED lines=30> */
.L_x_35294:
[----:B------:R-:W-:Y:S05]  /*34f0*/  BSYNC.RECONVERGENT B1 ;  /* 0x0000000000017941 */ /* 0x000fea0003800200 */
.L_x_35293:
[----:B------:R-:W-:Y:S01]  /*3500*/  FFMA.FTZ R4, -R7, R5, R4 ;  /* 0x0000000507047223 */ /* 0x000fe20000010104 */
[----:B------:R-:W-:Y:S06]  /*3510*/  BRA `(.L_x_35291) ;  /* 0x0000000000787947 */ /* 0x000fec0003800000 */
.L_x_35292:
[----:B------:R-:W-:Y:S01]  /*3520*/  LOP3.LUT R9, R7, 0xff800000, RZ, 0xc0, !PT ;  /* 0xff80000007097812 */ /* 0x000fe200078ec0ff */
[----:B------:R-:W-:Y:S01]  /*3530*/  BSSY.RECONVERGENT B1, `(.L_x_35295) ;  /* 0x000001a000017945 */ /* 0x000fe20003800200 */
[----:B------:R-:W-:Y:S02]  /*3540*/  FSETP.GT.FTZ.AND P2, PT, |R0|, RZ, PT ;  /* 0x000000ff0000720b */ /* 0x000fe40003f54200 */
[C---:B---34-:R-:W-:Y:S02]  /*3550*/  IADD3 R3, PT, PT, R4.reuse, 0xb800000, -R9 ;  /* 0x0b80000004037810 */ /* 0x058fe40007ffe809 */
        /* <DEDUP_REMOVED lines=10> */
.L_x_35297:
        /* <DEDUP_REMOVED lines=13> */
.L_x_35296:
[----:B------:R-:W-:Y:S05]  /*36d0*/  BSYNC.RECONVERGENT B1 ;  /* 0x0000000000017941 */ /* 0x000fea0003800200 */
.L_x_35295:
[----:B------:R-:W-:-:S04]  /*36e0*/  FMUL.FTZ R3, R2, 1.1920928955078125e-07 ;  /* 0x3400000002037820 */ /* 0x000fc80000410000 */
[----:B------:R-:W-:-:S07]  /*36f0*/  FMUL.FTZ R4, R6, R3 ;  /* 0x0000000306047220 */ /* 0x000fce0000410000 */
.L_x_35291:
[----:B------:R-:W-:Y:S05]  /*3700*/  BSYNC.RECONVERGENT B0 ;  /* 0x0000000000007941 */ /* 0x000fea0003800200 */
.L_x_35290:
[C---:B------:R-:W-:Y:S01]  /*3710*/  LOP3.LUT R19, R4.reuse, 0x80000000, R19, 0xb8, !PT ;  /* 0x8000000004137812 */ /* 0x040fe200078eb813 */
[----:B------:R-:W3:Y:S01]  /*3720*/  LDCU.64 UR6, c[0x0][0x5e8] ;  /* 0x0000bd00ff0677ac */ /* 0x000ee20008000a00 */
        /* <DEDUP_REMOVED lines=9> */
[----:B------:R-:W-:Y:S02]  /*37c0*/  @P1 PLOP3.LUT P0, PT, P2, PT, PT, 0x80, 0x8 ;  /* 0x000000000008181c */ /* 0x000fe4000170f070 */
[----:B---34-:R-:W-:-:S05]  /*37d0*/  IADD3 R2, P2, PT, R16, UR6, RZ ;  /* 0x0000000610027c10 */ /* 0x018fca000ff5e0ff */
[----:B------:R-:W-:-:S06]  /*37e0*/  IMAD.X R3, RZ, RZ, UR7, P2 ;  /* 0x00000007ff037e24 */ /* 0x000fcc00090e06ff */
[----:B------:R-:W-:Y:S01]  /*37f0*/  @!P0 FADD.FTZ R4, R4, R0 ;  /* 0x0000000004048221 */ /* 0x000fe20000010000 */
        /* <DEDUP_REMOVED lines=12> */
.L_x_35301:
[----:B------:R-:W1:Y:S02]  /*38c0*/  F2I.S64.TRUNC R4, R4 ;  /* 0x0000000400047311 */ /* 0x000e64000020d900 */
[----:B-1----:R-:W-:-:S05]  /*38d0*/  IMAD.MOV.U32 R7, RZ, RZ, R4 ;  /* 0x000000ffff077224 */ /* 0x002fca00078e0004 */
[----:B------:R1:W-:Y:S01]  /*38e0*/  STG.E.U8 desc[UR36][R2.64], R7 ;  /* 0x0000000702007986 */ /* 0x0003e2000c101124 */
[----:B------:R-:W-:Y:S05]  /*38f0*/  BRA `(.L_x_35303) ;  /* 0x0000000c002c7947 */ /* 0x000fea0003800000 */
.L_x_35300:
        /* <DEDUP_REMOVED lines=9> */
.L_x_35305:
[----:B------:R-:W1:Y:S02]  /*3990*/  F2I.FTZ.TRUNC.NTZ R5, R4 ;  /* 0x0000000400057305 */ /* 0x000e64000021f100 */
[----:B-1----:R1:W-:Y:S01]  /*39a0*/  STG.E desc[UR36][R2.64], R5 ;  /* 0x0000000502007986 */ /* 0x0023e2000c101924 */
[----:B------:R-:W-:Y:S05]  /*39b0*/  BRA `(.L_x_35303) ;  /* 0x0000000800fc7947 */ /* 0x000fea0003800000 */
.L_x_35304:
[----:B------:R-:W1:Y:S02]  /*39c0*/  F2I.FTZ.TRUNC.NTZ R5, R4 ;  /* 0x0000000400057305 */ /* 0x000e64000021f100 */
[----:B-1----:R1:W-:Y:S01]  /*39d0*/  STG.E.U16 desc[UR36][R2.64], R5 ;  /* 0x0000000502007986 */ /* 0x0023e2000c101524 */
[----:B------:R-:W-:Y:S05]  /*39e0*/  BRA `(.L_x_35303) ;  /* 0x0000000800f07947 */ /* 0x000fea0003800000 */
.L_x_35299:
        /* <DEDUP_REMOVED lines=8> */
.L_x_35307:
[----:B------:R-:W-:-:S05]  /*3a70*/  F2FP.F16.F32.PACK_AB R4, RZ, R4 ;  /* 0x00000004ff04723e */ /* 0x000fca00000000ff */
[----:B------:R1:W-:Y:S01]  /*3a80*/  STG.E.U16 desc[UR36][R2.64], R4 ;  /* 0x0000000402007986 */ /* 0x0003e2000c101524 */
[----:B------:R-:W-:Y:S05]  /*3a90*/  BRA `(.L_x_35303) ;  /* 0x0000000800c47947 */ /* 0x000fea0003800000 */
.L_x_35306:
        /* <DEDUP_REMOVED lines=9> */
.L_x_35309:
[----:B------:R-:W-:-:S04]  /*3b30*/  F2FP.F16.F32.PACK_AB R5, RZ, R4 ;  /* 0x00000004ff05723e */ /* 0x000fc800000000ff */
[----:B------:R-:W-:-:S05]  /*3b40*/  PRMT R5, R5, 0x5410, RZ ;  /* 0x0000541005057816 */ /* 0x000fca00000000ff */
[----:B------:R1:W-:Y:S01]  /*3b50*/  STG.E desc[UR36][R2.64], R5 ;  /* 0x0000000502007986 */ /* 0x0003e2000c101924 */
[----:B------:R-:W-:Y:S05]  /*3b60*/  BRA `(.L_x_35303) ;  /* 0x0000000800907947 */ /* 0x000fea0003800000 */
.L_x_35308:
[----:B------:R-:W-:-:S06]  /*3b70*/  FMUL.FTZ R4, R4, 1 ;  /* 0x3f80000004047820 */ /* 0x000fcc0000410000 */
[----:B------:R-:W1:Y:S02]  /*3b80*/  F2F.F64.F32 R4, R4 ;  /* 0x0000000400047310 */ /* 0x000e640000201800 */
[----:B-1----:R1:W-:Y:S01]  /*3b90*/  STG.E.64 desc[UR36][R2.64], R4 ;  /* 0x0000000402007986 */ /* 0x0023e2000c101b24 */
[----:B------:R-:W-:Y:S05]  /*3ba0*/  BRA `(.L_x_35303) ;  /* 0x0000000800807947 */ /* 0x000fea0003800000 */
.L_x_35298:
        /* <DEDUP_REMOVED lines=12> */
.L_x_35312:
[----:B------:R-:W-:Y:S01]  /*3c70*/  FMUL.FTZ R4, R4, 1 ;  /* 0x3f80000004047820 */ /* 0x000fe20000410000 */
[----:B------:R-:W-:-:S05]  /*3c80*/  CS2R R6, SRZ ;  /* 0x0000000000067805 */ /* 0x000fca000001ff00 */
[----:B------:R-:W1:Y:S02]  /*3c90*/  F2F.F64.F32 R4, R4 ;  /* 0x0000000400047310 */ /* 0x000e640000201800 */
[----:B-1----:R4:W-:Y:S01]  /*3ca0*/  STG.E.128 desc[UR36][R2.64], R4 ;  /* 0x0000000402007986 */ /* 0x0029e2000c101d24 */
[----:B------:R-:W-:Y:S05]  /*3cb0*/  BRA `(.L_x_35303) ;  /* 0x00000008003c7947 */ /* 0x000fea0003800000 */
.L_x_35311:
        /* <DEDUP_REMOVED lines=18> */
.L_x_35316:
[----:B------:R-:W-:Y:S05]  /*3de0*/  BSYNC.RECONVERGENT B0 ;  /* 0x0000000000007941 */ /* 0x000fea0003800200 */
.L_x_35315:
[----:B------:R-:W-:-:S05]  /*3df0*/  LOP3.LUT R7, R0, 0x80, R7, 0xf8, !PT ;  /* 0x0000008000077812 */ /* 0x000fca00078ef807 */
[----:B------:R2:W-:Y:S01]  /*3e00*/  STG.E.U8 desc[UR36][R2.64], R7 ;  /* 0x0000000702007986 */ /* 0x0005e2000c101124 */
[----:B------:R-:W-:Y:S05]  /*3e10*/  BRA `(.L_x_35303) ;  /* 0x0000000400e47947 */ /* 0x000fea0003800000 */
.L_x_35314:
        /* <DEDUP_REMOVED lines=14> */
.L_x_35318:
[----:B------:R-:W-:Y:S05]  /*3f00*/  BSYNC.RECONVERGENT B0 ;  /* 0x0000000000007941 */ /* 0x000fea0003800200 */
.L_x_35317:
[----:B------:R-:W-:-:S05]  /*3f10*/  LOP3.LUT R5, R0, 0x80, R7, 0xf8, !PT ;  /* 0x0000008000057812 */ /* 0x000fca00078ef807 */
[----:B------:R3:W-:Y:S01]  /*3f20*/  STG.E.U8 desc[UR36][R2.64], R5 ;  /* 0x0000000502007986 */ /* 0x0007e2000c101124 */
[----:B------:R-:W-:Y:S05]  /*3f30*/  BRA `(.L_x_35303) ;  /* 0x00000004009c7947 */ /* 0x000fea0003800000 */
.L_x_35313:
[----:B------:R-:W-:-:S05]  /*3f40*/  F2FP.BF16.F32.PACK_AB R4, RZ, R4 ;  /* 0x00000004ff04723e */ /* 0x000fca00000010ff */
[----:B------:R1:W-:Y:S01]  /*3f50*/  STG.E.U16 desc[UR36][R2.64], R4 ;  /* 0x0000000402007986 */ /* 0x0003e2000c101524 */
[----:B------:R-:W-:Y:S05]  /*3f60*/  BRA `(.L_x_35303) ;  /* 0x0000000400907947 */ /* 0x000fea0003800000 */
.L_x_35310:
        /* <DEDUP_REMOVED lines=11> */
.L_x_35321:
        /* <DEDUP_REMOVED lines=12> */
.L_x_35324:
[----:B------:R-:W-:-:S04]  /*40e0*/  SHF.R.U32.HI R0, RZ, 0x14, R4 ;  /* 0x00000014ff007819 */ /* 0x000fc80000011604 */
[----:B------:R-:W-:-:S04]  /*40f0*/  LOP3.LUT R5, R0, 0x1, RZ, 0xc0, !PT ;  /* 0x0000000100057812 */ /* 0x000fc800078ec0ff */
[----:B------:R-:W-:-:S04]  /*4100*/  IADD3 R0, PT, PT, R4, 0x487ffff, R5 ;  /* 0x0487ffff04007810 */ /* 0x000fc80007ffe005 */
[----:B------:R-:W-:-:S04]  /*4110*/  SHF.R.U32.HI R0, RZ, 0x14, R0 ;  /* 0x00000014ff007819 */ /* 0x000fc80000011600 */
[----:B------:R-:W-:-:S07]  /*4120*/  LOP3.LUT R5, R0, 0xff, RZ, 0xc0, !PT ;  /* 0x000000ff00057812 */ /* 0x000fce00078ec0ff */
.L_x_35325:
[----:B------:R-:W-:-:S04]  /*4130*/  SHF.R.U32.HI R4, RZ, 0x18, R4 ;  /* 0x00000018ff047819 */ /* 0x000fc80000011604 */
[----:B------:R-:W-:-:S04]  /*4140*/  LOP3.LUT R5, R5, 0x80, R4, 0xf8, !PT ;  /* 0x0000008005057812 */ /* 0x000fc800078ef804 */
[----:B------:R-:W-:-:S07]  /*4150*/  PRMT R0, R5, 0x7610, R0 ;  /* 0x0000761005007816 */ /* 0x000fce0000000000 */
.L_x_35323:
[----:B------:R-:W-:Y:S05]  /*4160*/  BSYNC.RECONVERGENT B0 ;  /* 0x0000000000007941 */ /* 0x000fea0003800200 */
.L_x_35322:
[----:B------:R1:W-:Y:S01]  /*4170*/  STG.E.U8 desc[UR36][R2.64], R0 ;  /* 0x0000000002007986 */ /* 0x0003e2000c101124 */
[----:B------:R-:W-:Y:S05]  /*4180*/  BRA `(.L_x_35303) ;  /* 0x0000000400087947 */ /* 0x000fea0003800000 */
.L_x_35320:
        /* <DEDUP_REMOVED lines=12> */
.L_x_35328:
[----:B------:R-:W-:-:S04]  /*4250*/  SHF.R.U32.HI R0, RZ, 0x15, R4 ;  /* 0x00000015ff007819 */ /* 0x000fc80000011604 */
[----:B------:R-:W-:-:S04]  /*4260*/  LOP3.LUT R5, R0, 0x1, RZ, 0xc0, !PT ;  /* 0x0000000100057812 */ /* 0x000fc800078ec0ff */
[----:B------:R-:W-:-:S04]  /*4270*/  IADD3 R0, PT, PT, R4, 0x88fffff, R5 ;  /* 0x088fffff04007810 */ /* 0x000fc80007ffe005 */
[----:B------:R-:W-:-:S04]  /*4280*/  SHF.R.U32.HI R0, RZ, 0x15, R0 ;  /* 0x00000015ff007819 */ /* 0x000fc80000011600 */
[----:B------:R-:W-:-:S07]  /*4290*/  LOP3.LUT R5, R0, 0xff, RZ, 0xc0, !PT ;  /* 0x000000ff00057812 */ /* 0x000fce00078ec0ff */
.L_x_35329:
[----:B------:R-:W-:-:S04]  /*42a0*/  SHF.R.U32.HI R4, RZ, 0x18, R4 ;  /* 0x00000018ff047819 */ /* 0x000fc80000011604 */
[----:B------:R-:W-:-:S04]  /*42b0*/  LOP3.LUT R5, R5, 0x80, R4, 0xf8, !PT ;  /* 0x0000008005057812 */ /* 0x000fc800078ef804 */
[----:B------:R-:W-:-:S07]  /*42c0*/  PRMT R0, R5, 0x7610, R0 ;  /* 0x0000761005007816 */ /* 0x000fce0000000000 */
.L_x_35327:
[----:B------:R-:W-:Y:S05]  /*42d0*/  BSYNC.RECONVERGENT B0 ;  /* 0x0000000000007941 */ /* 0x000fea0003800200 */
.L_x_35326:
[----:B------:R1:W-:Y:S01]  /*42e0*/  STG.E.U8 desc[UR36][R2.64], R0 ;  /* 0x0000000002007986 */ /* 0x0003e2000c101124 */
[----:B------:R-:W-:Y:S05]  /*42f0*/  BRA `(.L_x_35303) ;  /* 0x0000000000ac7947 */ /* 0x000fea0003800000 */
.L_x_35319:
[----:B------:R-:W-:-:S09]  /*4300*/  UISETP.NE.AND UP0, UPT, UR4, 0x1c, UPT ;  /* 0x0000001c0400788c */ /* 0x000fd2000bf05270 */
[----:B------:R-:W-:Y:S05]  /*4310*/  BRA.U !UP0, `(.L_x_35330) ;  /* 0x00000001089c7547 */ /* 0x000fea000b800000 */
[----:B------:R-:W-:-:S09]  /*4320*/  UISETP.NE.AND UP0, UPT, UR4, 0x1d, UPT ;  /* 0x0000001d0400788c */ /* 0x000fd2000bf05270 */
[----:B------:R-:W-:Y:S05]  /*4330*/  BRA.U !UP0, `(.L_x_35331) ;  /* 0x0000000108887547 */ /* 0x000fea000b800000 */
[----:B------:R-:W-:-:S09]  /*4340*/  UISETP.NE.AND UP0, UPT, UR4, 0x2c, UPT ;  /* 0x0000002c0400788c */ /* 0x000fd2000bf05270 */
[----:B------:R-:W-:Y:S05]  /*4350*/  BRA.U !UP0, `(.L_x_35332) ;  /* 0x0000000108447547 */ /* 0x000fea000b800000 */
.L_x_35302:
        /* <DEDUP_REMOVED lines=9> */
[----:B------:R-:W-:-:S02]  /*43f0*/  IMAD.U32 R5, RZ, RZ, UR7 ;  /* 0x00000007ff057e24 */ /* 0x000fc4000f8e00ff */
[----:B----4-:R-:W-:Y:S01]  /*4400*/  IMAD.U32 R6, RZ, RZ, UR8 ;  /* 0x00000008ff067e24 */ /* 0x010fe2000f8e00ff */
[----:B------:R-:W-:Y:S01]  /*4410*/  MOV R7, UR9 ;  /* 0x0000000900077c02 */ /* 0x000fe20008000f00 */
[----:B-----5:R-:W-:Y:S02]  /*4420*/  IMAD.U32 R10, RZ, RZ, UR4 ;  /* 0x00000004ff0a7e24 */ /* 0x020fe4000f8e00ff */
[----:B--2---:R-:W-:-:S07]  /*4430*/  IMAD.U32 R11, RZ, RZ, UR5 ;  /* 0x00000005ff0b7e24 */ /* 0x004fce000f8e00ff */
[----:B------:R-:W-:-:S07]  /*4440*/  LEPC R20, `(.L_x_35333) ;  /* 0x000000001014794e */ /* 0x000fce0000000000 */
[----:B0--3--:R-:W-:Y:S05]  /*4450*/  CALL.ABS.NOINC R2 ;  /* 0x0000000002007343 */ /* 0x009fea0003c00000 */
.L_x_35333:
[----:B------:R-:W-:Y:S05]  /*4460*/  BRA `(.L_x_35303) ;  /* 0x0000000000507947 */ /* 0x000fea0003800000 */
.L_x_35332:
        /* <DEDUP_REMOVED lines=15> */
.L_x_35331:
[----:B------:R-:W1:Y:S02]  /*4560*/  F2I.U64.TRUNC R4, R4 ;  /* 0x0000000400047311 */ /* 0x000e64000020d800 */
[----:B-1----:R1:W-:Y:S01]  /*4570*/  STG.E.64 desc[UR36][R2.64], R4 ;  /* 0x0000000402007986 */ /* 0x0023e2000c101b24 */
[----:B------:R-:W-:Y:S05]  /*4580*/  BRA `(.L_x_35303) ;  /* 0x0000000000087947 */ /* 0x000fea0003800000 */
.L_x_35330:
[----:B------:R-:W1:Y:S02]  /*4590*/  F2I.FTZ.U32.TRUNC.NTZ R5, R4 ;  /* 0x0000000400057305 */ /* 0x000e64000021f000 */
[----:B-1----:R1:W-:Y:S02]  /*45a0*/  STG.E desc[UR36][R2.64], R5 ;  /* 0x0000000502007986 */ /* 0x0023e4000c101924 */
.L_x_35303:
[----:B------:R-:W-:-:S07]  /*45b0*/  VIADD R17, R17, 0x80 ;  /* 0x0000008011117836 */ /* 0x000fce0000000000 */
.L_x_35230:
[----:B------:R-:W-:Y:S05]  /*45c0*/  BSYNC.RECONVERGENT B7 ;  /* 0x0000000000077941 */ /* 0x000fea0003800200 */
.L_x_35229:
[----:B------:R-:W5:Y:S01]  /*45d0*/  LDCU UR4, c[0x0][0x380] ;  /* 0x00007000ff0477ac */ /* 0x000f620008000800 */
[----:B------:R-:W-:Y:S01]  /*45e0*/  BSSY.RECONVERGENT B7, `(.L_x_35334) ;  /* 0x000044d000077945 */ /* 0x000fe20003800200 */
[----:B-----5:R-:W-:-:S13]  /*45f0*/  ISETP.GE.AND P0, PT, R17, UR4, PT ;  /* 0x0000000411007c0c */ /* 0x020fda000bf06270 */
[----:B------:R-:W-:Y:S05]  /*4600*/  @P0 BRA `(.L_x_35335) ;  /* 0x0000004400280947 */ /* 0x000fea0003800000 */
[----:B------:R-:W5:Y:S01]  /*4610*/  LDCU UR4, c[0x0][0x388] ;  /* 0x00007100ff0477ac */ /* 0x000f620008000800 */
[----:B-1----:R-:W-:Y:S02]  /*4620*/  HFMA2 R0, -RZ, RZ, 0, 0 ;  /* 0x00000000ff007431 */ /* 0x002fe400000001ff */
[----:B------:R-:W-:Y:S02]  /*4630*/  IMAD.MOV.U32 R18, RZ, RZ, RZ ;  /* 0x000000ffff127224 */ /* 0x000fe400078e00ff */
[----:B------:R-:W-:Y:S01]  /*4640*/  IMAD.MOV.U32 R16, RZ, RZ, RZ ;  /* 0x000000ffff107224 */ /* 0x000fe200078e00ff */
[----:B-----5:R-:W-:-:S09]  /*4650*/  UISETP.NE.AND UP0, UPT, UR4, URZ, UPT ;  /* 0x000000ff0400728c */ /* 0x020fd2000bf05270 */
[----:B------:R-:W-:Y:S05]  /*4660*/  BRA.U !UP0, `(.L_x_35336) ;  /* 0x0000001508707547 */ /* 0x000fea000b800000 */
[----:B------:R-:W2:Y:S01]  /*4670*/  LDCU.64 UR4, c[0x0][0x390] ;  /* 0x00007200ff0477ac */ /* 0x000ea20008000a00 */
[----:B------:R-:W-:Y:S01]  /*4680*/  IMAD.MOV.U32 R16, RZ, RZ, RZ ;  /* 0x000000ffff107224 */ /* 0x000fe200078e00ff */
[----:B------:R-:W1:Y:S01]  /*4690*/  LDCU UR6, c[0x0][0x38c] ;  /* 0x00007180ff0677ac */ /* 0x000e620008000800 */
[----:B------:R-:W5:Y:S01]  /*46a0*/  LDCU.64 UR8, c[0x0][0x4b8] ;  /* 0x00009700ff0877ac */ /* 0x000f620008000a00 */
[----:B------:R-:W-:Y:S01]  /*46b0*/  UISETP.NE.AND UP0, UPT, UR41, URZ, UPT ;  /* 0x000000ff2900728c */ /* 0x000fe2000bf05270 */
[----:B--234-:R-:W-:Y:S01]  /*46c0*/  IMAD.HI.U32 R2, R17, UR4, R16 ;  /* 0x0000000411027c27 */ /* 0x01cfe2000f8e0010 */
[----:B------:R-:W2:Y:S04]  /*46d0*/  LDCU UR4, c[0x0][0x4c0] ;  /* 0x00009800ff0477ac */ /* 0x000ea80008000800 */
[----:B------:R-:W-:-:S05]  /*46e0*/  SHF.R.U32.HI R3, RZ, UR5, R2 ;  /* 0x00000005ff037c19 */ /* 0x000fca0008011602 */
[----:B------:R-:W-:-:S04]  /*46f0*/  IMAD.MOV R18, RZ, RZ, -R3 ;  /* 0x000000ffff127224 */ /* 0x000fc800078e0a03 */
[----:B-1----:R-:W-:-:S04]  /*4700*/  IMAD R18, R18, UR6, R17 ;  /* 0x0000000612127c24 */ /* 0x002fc8000f8e0211 */
[C---:B-----5:R-:W-:Y:S02]  /*4710*/  IMAD R16, R18.reuse, UR8, RZ ;  /* 0x0000000812107c24 */ /* 0x060fe4000f8e02ff */
        /* <DEDUP_REMOVED lines=32> */
[----:B------:R-:W-:Y:S01]  /*4920*/  HFMA2 R2, -RZ, RZ, 0, 0 ;  /* 0x00000000ff027431 */ /* 0x000fe200000001ff */
        /* <DEDUP_REMOVED lines=41> */
[----:B------:R-:W-:Y:S01]  /*4bc0*/  MOV R4, RZ ;  /* 0x000000ff00047202 */ /* 0x000fe20000000f00 */
        /* <DEDUP_REMOVED lines=262> */
.L_x_35336:
[----:B------:R-:W2:Y:S01]  /*5c30*/  LDCU.64 UR6, c[0x0][0x5f0] ;  /* 0x0000be00ff0677ac */ /* 0x000ea20008000a00 */
[----:B------:R-:W-:Y:S01]  /*5c40*/  BSSY.RECONVERGENT B6, `(.L_x_35337) ;  /* 0x00000dd000067945 */ /* 0x000fe20003800200 */
[----:B------:R-:W-:-:S04]  /*5c50*/  UPRMT UR4, UR39, 0x9910, URZ ;  /* 0x0000991027047896 */ /* 0x000fc800080000ff */
[----:B------:R-:W-:Y:S01]  /*5c60*/  UISETP.GT.AND UP0, UPT, UR4, 0x9, UPT ;  /* 0x000000090400788c */ /* 0x000fe2000bf04270 */
[----:B--234-:R-:W-:-:S05]  /*5c70*/  IADD3 R2, P0, PT, R0, UR6, RZ ;  /* 0x0000000600027c10 */ /* 0x01cfca000ff1e0ff */
        /* <DEDUP_REMOVED lines=13> */
.L_x_35341:
[----:B------:R-:W2:Y:S02]  /*5d50*/  LDG.E.U8 R2, desc[UR36][R2.64] ;  /* 0x0000002402027981 */ /* 0x000ea4000c1e1100 */
[----:B--2---:R-:W-:Y:S01]  /*5d60*/  I2FP.F32.U32 R19, R2 ;  /* 0x0000000200137245 */ /* 0x004fe20000201000 */
[----:B------:R-:W-:Y:S06]  /*5d70*/  BRA `(.L_x_35343) ;  /* 0x0000000c00247947 */ /* 0x000fec0003800000 */
.L_x_35340:
[----:B------:R-:W-:-:S09]  /*5d80*/  UISETP.NE.AND UP0, UPT, UR4, 0x2, UPT ;  /* 0x000000020400788c */ /* 0x000fd2000bf05270 */
[----:B------:R-:W-:Y:S05]  /*5d90*/  BRA.U !UP0, `(.L_x_35344) ;  /* 0x0000000108287547 */ /* 0x000fea000b800000 */
[----:B------:R-:W-:-:S09]  /*5da0*/  UISETP.NE.AND UP0, UPT, UR4, 0x3, UPT ;  /* 0x000000030400788c */ /* 0x000fd2000bf05270 */
[----:B------:R-:W-:Y:S05]  /*5db0*/  BRA.U !UP0, `(.L_x_35345) ;  /* 0x0000000108147547 */ /* 0x000fea000b800000 */
[----:B------:R-:W-:-:S09]  /*5dc0*/  UISETP.NE.AND UP0, UPT, UR4, 0x4, UPT ;  /* 0x000000040400788c */ /* 0x000fd2000bf05270 */
[----:B------:R-:W-:Y:S05]  /*5dd0*/  BRA.U UP0, `(.L_x_35342) ;  /* 0x0000000900b07547 */ /* 0x000fea000b800000 */
[----:B------:R-:W2:Y:S02]  /*5de0*/  LDG.E.64 R2, desc[UR36][R2.64] ;  /* 0x0000002402027981 */ /* 0x000ea4000c1e1b00 */
[----:B--2---:R3:W4:Y:S01]  /*5df0*/  I2F.S64 R19, R2 ;  /* 0x0000000200137312 */ /* 0x0047220000301400 */
[----:B------:R-:W-:Y:S05]  /*5e00*/  BRA `(.L_x_35343) ;  /* 0x0000000c00007947 */ /* 0x000fea0003800000 */
.L_x_35345:
[----:B------:R-:W2:Y:S02]  /*5e10*/  LDG.E R2, desc[UR36][R2.64] ;  /* 0x0000002402027981 */ /* 0x000ea4000c1e1900 */
[----:B--2---:R-:W-:Y:S01]  /*5e20*/  I2FP.F32.S32 R19, R2 ;  /* 0x0000000200137245 */ /* 0x004fe20000201400 */
[----:B------:R-:W-:Y:S06]  /*5e30*/  BRA `(.L_x_35343) ;  /* 0x0000000800f47947 */ /* 0x000fec0003800000 */
.L_x_35344:
[----:B------:R-:W2:Y:S02]  /*5e40*/  LDG.E.U16 R2, desc[UR36][R2.64] ;  /* 0x0000002402027981 */ /* 0x000ea4000c1e1500 */
[----:B--2---:R1:W2:Y:S01]  /*5e50*/  I2F.S16 R19, R2 ;  /* 0x0000000200137306 */ /* 0x0042a20000101400 */
[----:B------:R-:W-:Y:S05]  /*5e60*/  BRA `(.L_x_35343) ;  /* 0x0000000800e87947 */ /* 0x000fea0003800000 */
.L_x_35339:
        /* <DEDUP_REMOVED lines=8> */
.L_x_35347:
[----:B------:R-:W2:Y:S02]  /*5ef0*/  LDG.E.U16 R2, desc[UR36][R2.64] ;  /* 0x0000002402027981 */ /* 0x000ea4000c1e1500 */
[----:B--2---:R-:W-:Y:S01]  /*5f00*/  HADD2.F32 R19, -RZ, R2.H0_H0 ;  /* 0x20000002ff137230 */ /* 0x004fe20000004100 */
[----:B------:R-:W-:Y:S06]  /*5f10*/  BRA `(.L_x_35343) ;  /* 0x0000000800bc7947 */ /* 0x000fec0003800000 */
.L_x_35346:
        /* <DEDUP_REMOVED lines=8> */
.L_x_35349:
[----:B------:R-:W2:Y:S02]  /*5fa0*/  LDG.E.U16 R2, desc[UR36][R2.64] ;  /* 0x0000002402027981 */ /* 0x000ea4000c1e1500 */
[----:B--2---:R-:W-:Y:S01]  /*5fb0*/  HADD2.F32 R19, -RZ, R2.H0_H0 ;  /* 0x20000002ff137230 */ /* 0x004fe20000004100 */
[----:B------:R-:W-:Y:S06]  /*5fc0*/  BRA `(.L_x_35343) ;  /* 0x0000000800907947 */ /* 0x000fec0003800000 */
.L_x_35348:
[----:B------:R-:W2:Y:S01]  /*5fd0*/  LDG.E.64 R2, desc[UR36][R2.64] ;  /* 0x0000002402027981 */ /* 0x000ea2000c1e1b00 */
[----:B------:R-:W-:Y:S01]  /*5fe0*/  UMOV UR4, 0xf0000000 ;  /* 0xf000000000047882 */ /* 0x000fe20000000000 */
[----:B------:R-:W-:Y:S01]  /*5ff0*/  UMOV UR5, 0x380fffff ;  /* 0x380fffff00057882 */ /* 0x000fe20000000000 */
[----:B--2---:R-:W1:Y:S01]  /*6000*/  F2F.F32.F64 R19, R2 ;  /* 0x0000000200137310 */ /* 0x004e620000301000 */
[----:B------:R-:W-:-:S14]  /*6010*/  DSETP.GEU.AND P0, PT, |R2|, UR4, PT ;  /* 0x0000000402007e2a */ /* 0x000fdc000bf0e200 */
[----:B-1----:R-:W-:Y:S01]  /*6020*/  @!P0 FMUL R19, R19, 1.175494350822287508e-38 ;  /* 0x0080000013138820 */ /* 0x002fe20000400000 */
[----:B------:R-:W-:Y:S06]  /*6030*/  BRA `(.L_x_35343) ;  /* 0x0000000800747947 */ /* 0x000fec0003800000 */
.L_x_35338:
        /* <DEDUP_REMOVED lines=12> */
.L_x_35352:
[----:B------:R-:W2:Y:S01]  /*6100*/  LDG.E.64 R2, desc[UR36][R2.64] ;  /* 0x0000002402027981 */ /* 0x000ea2000c1e1b00 */
[----:B------:R-:W-:Y:S01]  /*6110*/  UMOV UR4, 0xf0000000 ;  /* 0xf000000000047882 */ /* 0x000fe20000000000 */
[----:B------:R-:W-:Y:S01]  /*6120*/  UMOV UR5, 0x380fffff ;  /* 0x380fffff00057882 */ /* 0x000fe20000000000 */
[----:B--2---:R-:W1:Y:S01]  /*6130*/  F2F.F32.F64 R19, R2 ;  /* 0x0000000200137310 */ /* 0x004e620000301000 */
[----:B------:R-:W-:-:S14]  /*6140*/  DSETP.GEU.AND P0, PT, |R2|, UR4, PT ;  /* 0x0000000402007e2a */ /* 0x000fdc000bf0e200 */
[----:B-1----:R-:W-:Y:S01]  /*6150*/  @!P0 FMUL R19, R19, 1.175494350822287508e-38 ;  /* 0x0080000013138820 */ /* 0x002fe20000400000 */
[----:B------:R-:W-:Y:S06]  /*6160*/  BRA `(.L_x_35343) ;  /* 0x0000000800287947 */ /* 0x000fec0003800000 */
.L_x_35351:
        /* <DEDUP_REMOVED lines=25> */
.L_x_35354:
        /* <DEDUP_REMOVED lines=12> */
.L_x_35353:
[----:B------:R-:W2:Y:S02]  /*63c0*/  LDG.E.U16 R2, desc[UR36][R2.64] ;  /* 0x0000002402027981 */ /* 0x000ea4000c1e1500 */
[----:B--2---:R-:W-:Y:S01]  /*63d0*/  SHF.L.U32 R19, R2, 0x10, RZ ;  /* 0x0000001002137819 */ /* 0x004fe200000006ff */
[----:B------:R-:W-:Y:S06]  /*63e0*/  BRA `(.L_x_35343) ;  /* 0x0000000400887947 */ /* 0x000fec0003800000 */
.L_x_35350:
        /* <DEDUP_REMOVED lines=11> */
.L_x_35357:
        /* <DEDUP_REMOVED lines=20> */
.L_x_35359:
[----:B------:R-:W-:Y:S05]  /*65e0*/  BSYNC.RECONVERGENT B0 ;  /* 0x0000000000007941 */ /* 0x000fea0003800200 */
.L_x_35358:
[----:B------:R-:W-:Y:S01]  /*65f0*/  IMAD.SHL.U32 R0, R0, 0x100000, RZ ;  /* 0x0010000000007824 */ /* 0x000fe200078e00ff */
[----:B------:R-:W-:-:S04]  /*6600*/  LEA R2, R2, 0x3b800000, 0x17 ;  /* 0x3b80000002027811 */ /* 0x000fc800078eb8ff */
[----:B------:R-:W-:Y:S01]  /*6610*/  LOP3.LUT R19, R2, R0, R19, 0xfe, !PT ;  /* 0x0000000002137212 */ /* 0x000fe200078efe13 */
[----:B------:R-:W-:Y:S06]  /*6620*/  BRA `(.L_x_35343) ;  /* 0x0000000000f87947 */ /* 0x000fec0003800000 */
.L_x_35356:
        /* <DEDUP_REMOVED lines=20> */
.L_x_35361:
[----:B------:R-:W-:Y:S05]  /*6770*/  BSYNC.RECONVERGENT B0 ;  /* 0x0000000000007941 */ /* 0x000fea0003800200 */
.L_x_35360:
[----:B------:R-:W-:Y:S01]  /*6780*/  IMAD.SHL.U32 R0, R0, 0x200000, RZ ;  /* 0x0020000000007824 */ /* 0x000fe200078e00ff */
[----:B------:R-:W-:-:S04]  /*6790*/  LEA R2, R2, 0x37800000, 0x17 ;  /* 0x3780000002027811 */ /* 0x000fc800078eb8ff */
[----:B------:R-:W-:Y:S01]  /*67a0*/  LOP3.LUT R19, R2, R0, R19, 0xfe, !PT ;  /* 0x0000000002137212 */ /* 0x000fe200078efe13 */
[----:B------:R-:W-:Y:S06]  /*67b0*/  BRA `(.L_x_35343) ;  /* 0x0000000000947947 */ /* 0x000fec0003800000 */
.L_x_35355:
        /* <DEDUP_REMOVED lines=14> */
.L_x_35342:
        /* <DEDUP_REMOVED lines=16> */
.L_x_35364:
[----:B------:R-:W-:Y:S01]  /*69a0*/  IMAD.MOV.U32 R19, RZ, RZ, RZ ;  /* 0x000000ffff137224 */ /* 0x000fe200078e00ff */
[----:B------:R-:W-:Y:S06]  /*69b0*/  BRA `(.L_x_35343) ;  /* 0x0000000000147947 */ /* 0x000fec0003800000 */
.L_x_35363:
[----:B------:R-:W2:Y:S02]  /*69c0*/  LDG.E.64 R2, desc[UR36][R2.64] ;  /* 0x0000002402027981 */ /* 0x000ea4000c1e1b00 */
[----:B--2---:R1:W2:Y:S01]  /*69d0*/  I2F.U64 R19, R2 ;  /* 0x0000000200137312 */ /* 0x0042a20000301000 */
[----:B------:R-:W-:Y:S05]  /*69e0*/  BRA `(.L_x_35343) ;  /* 0x0000000000087947 */ /* 0x000fea0003800000 */
.L_x_35362:
[----:B------:R-:W2:Y:S02]  /*69f0*/  LDG.E R2, desc[UR36][R2.64] ;  /* 0x0000002402027981 */ /* 0x000ea4000c1e1900 */
[----:B--2---:R-:W-:-:S07]  /*6a00*/  I2FP.F32.U32 R19, R2 ;  /* 0x0000000200137245 */ /* 0x004fce0000201000 */
.L_x_35343:
[----:B------:R-:W-:Y:S05]  /*6a10*/  BSYNC.RECONVERGENT B6 ;  /* 0x0000000000067941 */ /* 0x000fea0003800200 */
.L_x_35337:
[----:B------:R-:W1:Y:S01]  /*6a20*/  LDCU.64 UR6, c[0x0][0x5f8] ;  /* 0x0000bf00ff0677ac */ /* 0x000e620008000a00 */
[----:B------:R-:W-:Y:S01]  /*6a30*/  BSSY.RECONVERGENT B6, `(.L_x_35365) ;  /* 0x00000dd000067945 */ /* 0x000fe20003800200 */
[----:B------:R-:W-:-:S04]  /*6a40*/  UPRMT UR4, UR42, 0x9910, URZ ;  /* 0x000099102a047896 */ /* 0x000fc800080000ff */
[----:B------:R-:W-:Y:S01]  /*6a50*/  UISETP.GT.AND UP0, UPT, UR4, 0x9, UPT ;  /* 0x000000090400788c */ /* 0x000fe2000bf04270 */
[----:B-1-3--:R-:W-:-:S04]  /*6a60*/  IADD3 R2, P0, PT, R18, UR6, RZ ;  /* 0x0000000612027c10 */ /* 0x00afc8000ff1e0ff */
        /* <DEDUP_REMOVED lines=11> */
[----:B---3--:R-:W1:Y:S01]  /*6b20*/  I2F.S16 R0, R0 ;  /* 0x0000000000007306 */ /* 0x008e620000101400 */
[----:B------:R-:W-:Y:S05]  /*6b30*/  BRA `(.L_x_35371) ;  /* 0x0000000c00307947 */ /* 0x000fea0003800000 */
.L_x_35369:
[----:B------:R-:W3:Y:S02]  /*6b40*/  LDG.E.U8 R0, desc[UR36][R2.64] ;  /* 0x0000002402007981 */ /* 0x000ee4000c1e1100 */
[----:B---3--:R-:W-:Y:S01]  /*6b50*/  I2FP.F32.U32 R0, R0 ;  /* 0x0000000000007245 */ /* 0x008fe20000201000 */
[----:B------:R-:W-:Y:S06]  /*6b60*/  BRA `(.L_x_35371) ;  /* 0x0000000c00247947 */ /* 0x000fec0003800000 */
.L_x_35368:
        /* <DEDUP_REMOVED lines=9> */
.L_x_35373:
[----:B------:R-:W3:Y:S02]  /*6c00*/  LDG.E R0, desc[UR36][R2.64] ;  /* 0x0000002402007981 */ /* 0x000ee4000c1e1900 */
[----:B---3--:R-:W-:Y:S01]  /*6c10*/  I2FP.F32.S32 R0, R0 ;  /* 0x0000000000007245 */ /* 0x008fe20000201400 */
[----:B------:R-:W-:Y:S06]  /*6c20*/  BRA `(.L_x_35371) ;  /* 0x0000000800f47947 */ /* 0x000fec0003800000 */
.L_x_35372:
[----:B------:R-:W3:Y:S02]  /*6c30*/  LDG.E.U16 R0, desc[UR36][R2.64] ;  /* 0x0000002402007981 */ /* 0x000ee4000c1e1500 */
[----:B---3--:R-:W1:Y:S01]  /*6c40*/  I2F.S16 R0, R0 ;  /* 0x0000000000007306 */ /* 0x008e620000101400 */
[----:B------:R-:W-:Y:S05]  /*6c50*/  BRA `(.L_x_35371) ;  /* 0x0000000800e87947 */ /* 0x000fea0003800000 */
.L_x_35367:
        /* <DEDUP_REMOVED lines=8> */
.L_x_35375:
[----:B------:R-:W3:Y:S02]  /*6ce0*/  LDG.E.U16 R0, desc[UR36][R2.64] ;  /* 0x0000002402007981 */ /* 0x000ee4000c1e1500 */
[----:B---3--:R-:W-:Y:S01]  /*6cf0*/  HADD2.F32 R0, -RZ, R0.H0_H0 ;  /* 0x20000000ff007230 */ /* 0x008fe20000004100 */
[----:B------:R-:W-:Y:S06]  /*6d00*/  BRA `(.L_x_35371) ;  /* 0x0000000800bc7947 */ /* 0x000fec0003800000 */
.L_x_35374:
        /* <DEDUP_REMOVED lines=8> */
.L_x_35377:
[----:B------:R-:W3:Y:S02]  /*6d90*/  LDG.E.U16 R0, desc[UR36][R2.64] ;  /* 0x0000002402007981 */ /* 0x000ee4000c1e1500 */
[----:B---3--:R-:W-:Y:S01]  /*6da0*/  HADD2.F32 R0, -RZ, R0.H0_H0 ;  /* 0x20000000ff007230 */ /* 0x008fe20000004100 */
[----:B------:R-:W-:Y:S06]  /*6db0*/  BRA `(.L_x_35371) ;  /* 0x0000000800907947 */ /* 0x000fec0003800000 */
.L_x_35376:
[----:B------:R-:W3:Y:S01]  /*6dc0*/  LDG.E.64 R2, desc[UR36][R2.64] ;  /* 0x0000002402027981 */ /* 0x000ee2000c1e1b00 */
[----:B------:R-:W-:Y:S01]  /*6dd0*/  UMOV UR4, 0xf0000000 ;  /* 0xf000000000047882 */ /* 0x000fe20000000000 */
[----:B------:R-:W-:Y:S01]  /*6de0*/  UMOV UR5, 0x380fffff ;  /* 0x380fffff00057882 */ /* 0x000fe20000000000 */
[----:B---3--:R-:W1:Y:S01]  /*6df0*/  F2F.F32.F64 R0, R2 ;  /* 0x0000000200007310 */ /* 0x008e620000301000 */
[----:B------:R-:W-:-:S14]  /*6e00*/  DSETP.GEU.AND P0, PT, |R2|, UR4, PT ;  /* 0x0000000402007e2a */ /* 0x000fdc000bf0e200 */
[----:B-1----:R-:W-:Y:S01]  /*6e10*/  @!P0 FMUL R0, R0, 1.175494350822287508e-38 ;  /* 0x0080000000008820 */ /* 0x002fe20000400000 */
[----:B------:R-:W-:Y:S06]  /*6e20*/  BRA `(.L_x_35371) ;  /* 0x0000000800747947 */ /* 0x000fec0003800000 */
.L_x_35366:
        /* <DEDUP_REMOVED lines=12> */
.L_x_35380:
[----:B------:R-:W3:Y:S01]  /*6ef0*/  LDG.E.64 R2, desc[UR36][R2.64] ;  /* 0x0000002402027981 */ /* 0x000ee2000c1e1b00 */
[----:B------:R-:W-:Y:S01]  /*6f00*/  UMOV UR4, 0xf0000000 ;  /* 0xf000000000047882 */ /* 0x000fe20000000000 */
[----:B------:R-:W-:Y:S01]  /*6f10*/  UMOV UR5, 0x380fffff ;  /* 0x380fffff00057882 */ /* 0x000fe20000000000 */
[----:B---3--:R-:W1:Y:S01]  /*6f20*/  F2F.F32.F64 R0, R2 ;  /* 0x0000000200007310 */ /* 0x008e620000301000 */
[----:B------:R-:W-:-:S14]  /*6f30*/  DSETP.GEU.AND P0, PT, |R2|, UR4, PT ;  /* 0x0000000402007e2a */ /* 0x000fdc000bf0e200 */
[----:B-1----:R-:W-:Y:S01]  /*6f40*/  @!P0 FMUL R0, R0, 1.175494350822287508e-38 ;  /* 0x0080000000008820 */ /* 0x002fe20000400000 */
[----:B------:R-:W-:Y:S06]  /*6f50*/  BRA `(.L_x_35371) ;  /* 0x0000000800287947 */ /* 0x000fec0003800000 */
.L_x_35379:
        /* <DEDUP_REMOVED lines=25> */
.L_x_35382:
        /* <DEDUP_REMOVED lines=12> */
.L_x_35381:
[----:B------:R-:W3:Y:S02]  /*71b0*/  LDG.E.U16 R0, desc[UR36][R2.64] ;  /* 0x0000002402007981 */ /* 0x000ee4000c1e1500 */
[----:B---3--:R-:W-:Y:S01]  /*71c0*/  IMAD.U32 R0, R0, 0x10000, RZ ;  /* 0x0001000000007824 */ /* 0x008fe200078e00ff */
[----:B------:R-:W-:Y:S06]  /*71d0*/  BRA `(.L_x_35371) ;  /* 0x0000000400887947 */ /* 0x000fec0003800000 */
.L_x_35378:
        /* <DEDUP_REMOVED lines=11> */
.L_x_35385:
        /* <DEDUP_REMOVED lines=20> */
.L_x_35387:
[----:B------:R-:W-:Y:S05]  /*73d0*/  BSYNC.RECONVERGENT B0 ;  /* 0x0000000000007941 */ /* 0x000fea0003800200 */
.L_x_35386:
[----:B------:R-:W-:Y:S02]  /*73e0*/  SHF.L.U32 R0, R0, 0x14, RZ ;  /* 0x0000001400007819 */ /* 0x000fe400000006ff */
[----:B------:R-:W-:-:S04]  /*73f0*/  LEA R2, R2, 0x3b800000, 0x17 ;  /* 0x3b80000002027811 */ /* 0x000fc800078eb8ff */
[----:B------:R-:W-:Y:S01]  /*7400*/  LOP3.LUT R0, R2, R0, R7, 0xfe, !PT ;  /* 0x0000000002007212 */ /* 0x000fe200078efe07 */
[----:B------:R-:W-:Y:S06]  /*7410*/  BRA `(.L_x_35371) ;  /* 0x0000000000f87947 */ /* 0x000fec0003800000 */
.L_x_35384:
        /* <DEDUP_REMOVED lines=20> */
.L_x_35389:
[----:B------:R-:W-:Y:S05]  /*7560*/  BSYNC.RECONVERGENT B0 ;  /* 0x0000000000007941 */ /* 0x000fea0003800200 */
.L_x_35388:
[----:B------:R-:W-:Y:S01]  /*7570*/  IMAD.SHL.U32 R0, R0, 0x200000, RZ ;  /* 0x0020000000007824 */ /* 0x000fe200078e00ff */
[----:B------:R-:W-:-:S04]  /*7580*/  LEA R2, R2, 0x37800000, 0x17 ;  /* 0x3780000002027811 */ /* 0x000fc800078eb8ff */
[----:B------:R-:W-:Y:S01]  /*7590*/  LOP3.LUT R0, R2, R0, R7, 0xfe, !PT ;  /* 0x0000000002007212 */ /* 0x000fe200078efe07 */
[----:B------:R-:W-:Y:S06]  /*75a0*/  BRA `(.L_x_35371) ;  /* 0x0000000000947947 */ /* 0x000fec0003800000 */
.L_x_35383:
        /* <DEDUP_REMOVED lines=14> */
.L_x_35370:
[----:B------:R-:W-:Y:S01]  /*7690*/  MOV R2, 0x0 ;  /* 0x0000000000027802 */ /* 0x000fe20000000f00 */
[----:B------:R-:W1:Y:S01]  /*76a0*/  LDCU.64 UR4, c[0x4][0x178] ;  /* 0x01002f00ff0477ac */ /* 0x000e620008000a00 */
[----:B------:R-:W-:Y:S02]  /*76b0*/  HFMA2 R8, -RZ, RZ, 0, 4.64916229248046875e-06 ;  /* 0x0000004eff087431 */ /* 0x000fe400000001ff */
[----:B------:R-:W-:Y:S01]  /*76c0*/  IMAD.MOV.U32 R12, RZ, RZ, 0x1 ;  /* 0x00000001ff0c7424 */ /* 0x000fe200078e00ff */
[----:B------:R-:W3:Y:S01]  /*76d0*/  LDCU.64 UR6, c[0x4][0x180] ;  /* 0x01003000ff0677ac */ /* 0x000ee20008000a00 */
[----:B------:R-:W0:Y:S01]  /*76e0*/  LDC.64 R2, c[0x4][R2] ;  /* 0x0100000002027b82 */ /* 0x000e220000000a00 */
[----:B------:R-:W-:Y:S01]  /*76f0*/  IMAD.MOV.U32 R13, RZ, RZ, RZ ;  /* 0x000000ffff0d7224 */ /* 0x000fe200078e00ff */
[----:B------:R-:W2:Y:S01]  /*7700*/  LDCU.64 UR8, c[0x4][0x68] ;  /* 0x01000d00ff0877ac */ /* 0x000ea20008000a00 */
[----:B-1----:R-:W-:Y:S01]  /*7710*/  MOV R4, UR4 ;  /* 0x0000000400047c02 */ /* 0x002fe20008000f00 */
[----:B------:R-:W-:-:S02]  /*7720*/  IMAD.U32 R5, RZ, RZ, UR5 ;  /* 0x00000005ff057e24 */ /* 0x000fc4000f8e00ff */
[----:B---3--:R-:W-:Y:S01]  /*7730*/  IMAD.U32 R6, RZ, RZ, UR6 ;  /* 0x00000006ff067e24 */ /* 0x008fe2000f8e00ff */
[----:B------:R-:W-:Y:S01]  /*7740*/  MOV R7, UR7 ;  /* 0x0000000700077c02 */ /* 0x000fe20008000f00 */
[----:B--2---:R-:W-:Y:S02]  /*7750*/  IMAD.U32 R10, RZ, RZ, UR8 ;  /* 0x00000008ff0a7e24 */ /* 0x004fe4000f8e00ff */
[----:B------:R-:W-:-:S07]  /*7760*/  IMAD.U32 R11, RZ, RZ, UR9 ;  /* 0x00000009ff0b7e24 */ /* 0x000fce000f8e00ff */
[----:B------:R-:W-:-:S07]  /*7770*/  LEPC R20, `(.L_x_35392) ;  /* 0x000000001014794e */ /* 0x000fce0000000000 */
[----:B0---45:R-:W-:Y:S05]  /*7780*/  CALL.ABS.NOINC R2 ;  /* 0x0000000002007343 */ /* 0x031fea0003c00000 */
.L_x_35392:
[----:B------:R-:W-:Y:S01]  /*7790*/  MOV R0, RZ ;  /* 0x000000ff00007202 */ /* 0x000fe20000000f00 */
[----:B------:R-:W-:Y:S06]  /*77a0*/  BRA `(.L_x_35371) ;  /* 0x0000000000147947 */ /* 0x000fec0003800000 */
.L_x_35391:
[----:B------:R-:W3:Y:S02]  /*77b0*/  LDG.E.64 R2, desc[UR36][R2.64] ;  /* 0x0000002402027981 */ /* 0x000ee4000c1e1b00 */
[----:B---3--:R1:W3:Y:S01]  /*77c0*/  I2F.U64 R0, R2 ;  /* 0x0000000200007312 */ /* 0x0082e20000301000 */
[----:B------:R-:W-:Y:S05]  /*77d0*/  BRA `(.L_x_35371) ;  /* 0x0000000000087947 */ /* 0x000fea0003800000 */
.L_x_35390:
[----:B------:R-:W3:Y:S02]  /*77e0*/  LDG.E R0, desc[UR36][R2.64] ;  /* 0x0000002402007981 */ /* 0x000ee4000c1e1900 */
[----:B---3--:R-:W-:-:S07]  /*77f0*/  I2FP.F32.U32 R0, R0 ;  /* 0x0000000000007245 */ /* 0x008fce0000201000 */
.L_x_35371:
[----:B------:R-:W-:Y:S05]  /*7800*/  BSYNC.RECONVERGENT B6 ;  /* 0x0000000000067941 */ /* 0x000fea0003800200 */
.L_x_35365:
[C---:B-12345:R-:W-:Y:S01]  /*7810*/  FSETP.GEU.FTZ.AND P0, PT, |R19|.reuse, |R0|, PT ;  /* 0x400000001300720b */ /* 0x07efe20003f1e200 */
        /* <DEDUP_REMOVED lines=26> */
.L_x_35398:
[----:B------:R-:W-:Y:S01]  /*79c0*/  FSETP.GEU.FTZ.AND P0, PT, R3, -R7, PT ;  /* 0x800000070300720b */ /* 0x000fe20003f1e000 */
[----:B------:R-:W-:-:S12]  /*79d0*/  FADD.FTZ R5, R5, -1 ;  /* 0xbf80000005057421 */ /* 0x000fd80000010000 */
[----:B------:R-:W-:-:S07]  /*79e0*/  @!P0 FADD.FTZ R5, R5, -1 ;  /* 0xbf80000005058421 */ /* 0x000fce0000010000 */
.L_x_35397:
[----:B------:R-:W-:Y:S05]  /*79f0*/  BSYNC.RECONVERGENT B1 ;  /* 0x0000000000017941 */ /* 0x000fea0003800200 */
.L_x_35396:
[----:B------:R-:W-:Y:S01]  /*7a00*/  FFMA.FTZ R4, -R7, R5, R4 ;  /* 0x0000000507047223 */ /* 0x000fe20000010104 */
[----:B------:R-:W-:Y:S06]  /*7a10*/  BRA `(.L_x_35394) ;  /* 0x0000000000787947 */ /* 0x000fec0003800000 */
.L_x_35395:
[----:B0-----:R-:W-:Y:S01]  /*7a20*/  LOP3.LUT R9, R7, 0xff800000, RZ, 0xc0, !PT ;  /* 0xff80000007097812 */ /* 0x001fe200078ec0ff */
        /* <DEDUP_REMOVED lines=13> */
.L_x_35401:
        /* <DEDUP_REMOVED lines=13> */
.L_x_35400:
[----:B------:R-:W-:Y:S05]  /*7bd0*/  BSYNC.RECONVERGENT B1 ;  /* 0x0000000000017941 */ /* 0x000fea0003800200 */
.L_x_35399:
[----:B------:R-:W-:-:S04]  /*7be0*/  FMUL.FTZ R3, R2, 1.1920928955078125e-07 ;  /* 0x3400000002037820 */ /* 0x000fc80000410000 */
[----:B------:R-:W-:-:S07]  /*7bf0*/  FMUL.FTZ R4, R6, R3 ;  /* 0x0000000306047220 */ /* 0x000fce0000410000 */
.L_x_35394:
[----:B------:R-:W-:Y:S05]  /*7c00*/  BSYNC.RECONVERGENT B0 ;  /* 0x0000000000007941 */ /* 0x000fea0003800200 */
.L_x_35393:
        /* <DEDUP_REMOVED lines=12> */
[----:B-1----:R-:W-:-:S04]  /*7cd0*/  IADD3 R2, P2, PT, R16, UR6, RZ ;  /* 0x0000000610027c10 */ /* 0x002fc8000ff5e0ff */
[----:B------:R-:W-:-:S07]  /*7ce0*/  IADD3.X R3, PT, PT, RZ, UR7, RZ, P2, !PT ;  /* 0x00000007ff037c10 */ /* 0x000fce00097fe4ff */
        /* <DEDUP_REMOVED lines=13> */
.L_x_35405:
[----:B------:R-:W1:Y:S02]  /*7dc0*/  F2I.S64.TRUNC R4, R4 ;  /* 0x0000000400047311 */ /* 0x000e64000020d900 */
[----:B-1----:R-:W-:-:S05]  /*7dd0*/  IMAD.MOV.U32 R7, RZ, RZ, R4 ;  /* 0x000000ffff077224 */ /* 0x002fca00078e0004 */
[----:B------:R1:W-:Y:S01]  /*7de0*/  STG.E.U8 desc[UR36][R2.64], R7 ;  /* 0x0000000702007986 */ /* 0x0003e2000c101124 */
[----:B------:R-:W-:Y:S05]  /*7df0*/  BRA `(.L_x_35407) ;  /* 0x0000000c00287947 */ /* 0x000fea0003800000 */
.L_x_35404:
        /* <DEDUP_REMOVED lines=9> */
.L_x_35409:
[----:B------:R-:W1:Y:S02]  /*7e90*/  F2I.FTZ.TRUNC.NTZ R5, R4 ;  /* 0x0000000400057305 */ /* 0x000e64000021f100 */
[----:B-1----:R1:W-:Y:S01]  /*7ea0*/  STG.E desc[UR36][R2.64], R5 ;  /* 0x0000000502007986 */ /* 0x0023e2000c101924 */
[----:B------:R-:W-:Y:S05]  /*7eb0*/  BRA `(.L_x_35407) ;  /* 0x0000000800f87947 */ /* 0x000fea0003800000 */
.L_x_35408:
[----:B------:R-:W1:Y:S02]  /*7ec0*/  F2I.FTZ.TRUNC.NTZ R5, R4 ;  /* 0x0000000400057305 */ /* 0x000e64000021f100 */
[----:B-1----:R1:W-:Y:S01]  /*7ed0*/  STG.E.U16 desc[UR36][R2.64], R5 ;  /* 0x0000000502007986 */ /* 0x0023e2000c101524 */
[----:B------:R-:W-:Y:S05]  /*7ee0*/  BRA `(.L_x_35407) ;  /* 0x0000000800ec7947 */ /* 0x000fea0003800000 */
.L_x_35403:
        /* <DEDUP_REMOVED lines=8> */
.L_x_35411:
[----:B------:R-:W-:-:S05]  /*7f70*/  F2FP.F16.F32.PACK_AB R4, RZ, R4 ;  /* 0x00000004ff04723e */ /* 0x000fca00000000ff */
[----:B------:R1:W-:Y:S01]  /*7f80*/  STG.E.U16 desc[UR36][R2.64], R4 ;  /* 0x0000000402007986 */ /* 0x0003e2000c101524 */
[----:B------:R-:W-:Y:S05]  /*7f90*/  BRA `(.L_x_35407) ;  /* 0x0000000800c07947 */ /* 0x000fea0003800000 */
.L_x_35410:
        /* <DEDUP_REMOVED lines=9> */
.L_x_35413:
[----:B------:R-:W-:-:S04]  /*8030*/  F2FP.F16.F32.PACK_AB R5, RZ, R4 ;  /* 0x00000004ff05723e */ /* 0x000fc800000000ff */
[----:B------:R-:W-:-:S05]  /*8040*/  PRMT R5, R5, 0x5410, RZ ;  /* 0x0000541005057816 */ /* 0x000fca00000000ff */
[----:B------:R1:W-:Y:S01]  /*8050*/  STG.E desc[UR36][R2.64], R5 ;  /* 0x0000000502007986 */ /* 0x0003e2000c101924 */
[----:B------:R-:W-:Y:S05]  /*8060*/  BRA `(.L_x_35407) ;  /* 0x00000008008c7947 */ /* 0x000fea0003800000 */
.L_x_35412:
[----:B------:R-:W-:-:S06]  /*8070*/  FMUL.FTZ R4, R4, 1 ;  /* 0x3f80000004047820 */ /* 0x000fcc0000410000 */
[----:B------:R-:W1:Y:S02]  /*8080*/  F2F.F64.F32 R4, R4 ;  /* 0x0000000400047310 */ /* 0x000e640000201800 */
[----:B-1----:R1:W-:Y:S01]  /*8090*/  STG.E.64 desc[UR36][R2.64], R4 ;  /* 0x0000000402007986 */ /* 0x0023e2000c101b24 */
[----:B------:R-:W-:Y:S05]  /*80a0*/  BRA `(.L_x_35407) ;  /* 0x00000008007c7947 */ /* 0x000fea0003800000 */
.L_x_35402:
        /* <DEDUP_REMOVED lines=13> */
.L_x_35417:
        /* <DEDUP_REMOVED lines=16> */
.L_x_35420:
[----:B------:R-:W-:-:S04]  /*8280*/  SHF.R.U32.HI R4, RZ, 0x18, R4 ;  /* 0x00000018ff047819 */ /* 0x000fc80000011604 */
[----:B------:R-:W-:-:S04]  /*8290*/  LOP3.LUT R4, R5, 0x80, R4, 0xf8, !PT ;  /* 0x0000008005047812 */ /* 0x000fc800078ef804 */
[----:B------:R-:W-:-:S07]  /*82a0*/  PRMT R0, R4, 0x7610, R0 ;  /* 0x0000761004007816 */ /* 0x000fce0000000000 */
.L_x_35419:
[----:B------:R-:W-:Y:S05]  /*82b0*/  BSYNC.RECONVERGENT B0 ;  /* 0x0000000000007941 */ /* 0x000fea0003800200 */
.L_x_35418:
[----:B------:R1:W-:Y:S01]  /*82c0*/  STG.E.U8 desc[UR36][R2.64], R0 ;  /* 0x0000000002007986 */ /* 0x0003e2000c101124 */
[----:B------:R-:W-:Y:S05]  /*82d0*/  BRA `(.L_x_35407) ;  /* 0x0000000400f07947 */ /* 0x000fea0003800000 */
.L_x_35416:
        /* <DEDUP_REMOVED lines=16> */
.L_x_35423:
[----:B------:R-:W-:-:S04]  /*83e0*/  SHF.R.U32.HI R4, RZ, 0x18, R4 ;  /* 0x00000018ff047819 */ /* 0x000fc80000011604 */
[----:B------:R-:W-:-:S04]  /*83f0*/  LOP3.LUT R5, R5, 0x80, R4, 0xf8, !PT ;  /* 0x0000008005057812 */ /* 0x000fc800078ef804 */
[----:B------:R-:W-:-:S07]  /*8400*/  PRMT R0, R5, 0x7610, R0 ;  /* 0x0000761005007816 */ /* 0x000fce0000000000 */
.L_x_35422:
[----:B------:R-:W-:Y:S05]  /*8410*/  BSYNC.RECONVERGENT B0 ;  /* 0x0000000000007941 */ /* 0x000fea0003800200 */
.L_x_35421:
[----:B------:R1:W-:Y:S01]  /*8420*/  STG.E.U8 desc[UR36][R2.64], R0 ;  /* 0x0000000002007986 */ /* 0x0003e2000c101124 */
[----:B------:R-:W-:Y:S05]  /*8430*/  BRA `(.L_x_35407) ;  /* 0x0000000400987947 */ /* 0x000fea0003800000 */
.L_x_35415:
        /* <DEDUP_REMOVED lines=21> */
.L_x_35425:
[----:B------:R-:W1:Y:S02]  /*8590*/  F2I.U64.TRUNC R4, R4 ;  /* 0x0000000400047311 */ /* 0x000e64000020d800 */
[----:B-1----:R1:W-:Y:S01]  /*85a0*/  STG.E.64 desc[UR36][R2.64], R4 ;  /* 0x0000000402007986 */ /* 0x0023e2000c101b24 */
[----:B------:R-:W-:Y:S05]  /*85b0*/  BRA `(.L_x_35407) ;  /* 0x0000000400387947 */ /* 0x000fea0003800000 */
.L_x_35424:
[----:B------:R-:W1:Y:S02]  /*85c0*/  F2I.FTZ.U32.TRUNC.NTZ R5, R4 ;  /* 0x0000000400057305 */ /* 0x000e64000021f000 */
[----:B-1----:R1:W-:Y:S01]  /*85d0*/  STG.E desc[UR36][R2.64], R5 ;  /* 0x0000000502007986 */ /* 0x0023e2000c101924 */
[----:B------:R-:W-:Y:S05]  /*85e0*/  BRA `(.L_x_35407) ;  /* 0x00000004002c7947 */ /* 0x000fea0003800000 */
.L_x_35414:
        /* <DEDUP_REMOVED lines=10> */
.L_x_35427:
[----:B------:R-:W-:Y:S01]  /*8690*/  FMUL.FTZ R4, R4, 1 ;  /* 0x3f80000004047820 */ /* 0x000fe20000410000 */
[----:B------:R-:W-:-:S05]  /*86a0*/  CS2R R6, SRZ ;  /* 0x0000000000067805 */ /* 0x000fca000001ff00 */
[----:B------:R-:W1:Y:S02]  /*86b0*/  F2F.F64.F32 R4, R4 ;  /* 0x0000000400047310 */ /* 0x000e640000201800 */
[----:B-1----:R1:W-:Y:S01]  /*86c0*/  STG.E.128 desc[UR36][R2.64], R4 ;  /* 0x0000000402007986 */ /* 0x0023e2000c101d24 */
[----:B------:R-:W-:Y:S05]  /*86d0*/  BRA `(.L_x_35407) ;  /* 0x0000000000f07947 */ /* 0x000fea0003800000 */
.L_x_35426:
[----:B------:R-:W-:-:S09]  /*86e0*/  UISETP.NE.AND UP0, UPT, UR4, 0xf, UPT ;  /* 0x0000000f0400788c */ /* 0x000fd2000bf05270 */
[----:B------:R-:W-:Y:S05]  /*86f0*/  BRA.U !UP0, `(.L_x_35428) ;  /* 0x0000000108e07547 */ /* 0x000fea000b800000 */
[----:B------:R-:W-:-:S09]  /*8700*/  UISETP.NE.AND UP0, UPT, UR4, 0x17, UPT ;  /* 0x000000170400788c */ /* 0x000fd2000bf05270 */
[----:B------:R-:W-:Y:S05]  /*8710*/  BRA.U !UP0, `(.L_x_35429) ;  /* 0x00000001088c7547 */ /* 0x000fea000b800000 */
[----:B------:R-:W-:-:S09]  /*8720*/  UISETP.NE.AND UP0, UPT, UR4, 0x18, UPT ;  /* 0x000000180400788c */ /* 0x000fd2000bf05270 */
[----:B------:R-:W-:Y:S05]  /*8730*/  BRA.U !UP0, `(.L_x_35430) ;  /* 0x0000000108447547 */ /* 0x000fea000b800000 */
.L_x_35406:
        /* <DEDUP_REMOVED lines=16> */
.L_x_35431:
[----:B------:R-:W-:Y:S05]  /*8840*/  BRA `(.L_x_35407) ;  /* 0x0000000000947947 */ /* 0x000fea0003800000 */
.L_x_35430:
        /* <DEDUP_REMOVED lines=12> */
.L_x_35433:
[----:B------:R-:W-:Y:S05]  /*8910*/  BSYNC.RECONVERGENT B0 ;  /* 0x0000000000007941 */ /* 0x000fea0003800200 */
.L_x_35432:
[----:B------:R-:W-:-:S05]  /*8920*/  LOP3.LUT R5, R0, 0x80, R7, 0xf8, !PT ;  /* 0x0000008000057812 */ /* 0x000fca00078ef807 */
[----:B------:R4:W-:Y:S01]  /*8930*/  STG.E.U8 desc[UR36][R2.64], R5 ;  /* 0x0000000502007986 */ /* 0x0009e2000c101124 */
[----:B------:R-:W-:Y:S05]  /*8940*/  BRA `(.L_x_35407) ;  /* 0x0000000000547947 */ /* 0x000fea0003800000 */
.L_x_35429:
        /* <DEDUP_REMOVED lines=11> */
.L_x_35435:
[----:B------:R-:W-:Y:S01]  /*8a00*/  IMAD.MOV.U32 R0, RZ, RZ, 0x7f ;  /* 0x0000007fff007424 */ /* 0x000fe200078e00ff */
[----:B------:R-:W-:-:S04]  /*8a10*/  ISETP.GT.U32.AND P0, PT, R6, 0x7f800000, PT ;  /* 0x7f8000000600780c */ /* 0x000fc80003f04070 */
[----:B------:R-:W-:-:S09]  /*8a20*/  SEL R0, R0, 0x7c, P0 ;  /* 0x0000007c00007807 */ /* 0x000fd20000000000 */
.L_x_35436:
[----:B------:R-:W-:Y:S05]  /*8a30*/  BSYNC.RECONVERGENT B0 ;  /* 0x0000000000007941 */ /* 0x000fea0003800200 */
.L_x_35434:
[----:B------:R-:W-:-:S04]  /*8a40*/  SHF.R.U32.HI R5, RZ, 0x18, R4 ;  /* 0x00000018ff057819 */ /* 0x000fc80000011604 */
[----:B------:R-:W-:-:S05]  /*8a50*/  LOP3.LUT R5, R0, 0x80, R5, 0xf8, !PT ;  /* 0x0000008000057812 */ /* 0x000fca00078ef805 */
[----:B------:R3:W-:Y:S01]  /*8a60*/  STG.E.U8 desc[UR36][R2.64], R5 ;  /* 0x0000000502007986 */ /* 0x0007e2000c101124 */
[----:B------:R-:W-:Y:S05]  /*8a70*/  BRA `(.L_x_35407) ;  /* 0x0000000000087947 */ /* 0x000fea0003800000 */
.L_x_35428:
[----:B------:R-:W-:-:S05]  /*8a80*/  F2FP.BF16.F32.PACK_AB R4, RZ, R4 ;  /* 0x00000004ff04723e */ /* 0x000fca00000010ff */
[----:B------:R1:W-:Y:S02]  /*8a90*/  STG.E.U16 desc[UR36][R2.64], R4 ;  /* 0x0000000402007986 */ /* 0x0003e4000c101524 */
.L_x_35407:
[----:B------:R-:W-:-:S07]  /*8aa0*/  VIADD R17, R17, 0x80 ;  /* 0x0000008011117836 */ /* 0x000fce0000000000 */
.L_x_35335:
[----:B------:R-:W-:Y:S05]  /*8ab0*/  BSYNC.RECONVERGENT B7 ;  /* 0x0000000000077941 */ /* 0x000fea0003800200 */
.L_x_35334:
        /* <DEDUP_REMOVED lines=10> */
[----:B------:R-:W2:Y:S01]  /*8b60*/  LDCU.64 UR4, c[0x0][0x390] ;  /* 0x00007200ff0477ac */ /* 0x000ea20008000a00 */
[----:B------:R-:W-:Y:S01]  /*8b70*/  MOV R16, RZ ;  /* 0x000000ff00107202 */ /* 0x000fe20000000f00 */
[----:B------:R-:W1:Y:S01]  /*8b80*/  LDCU UR6, c[0x0][0x38c] ;  /* 0x00007180ff0677ac */ /* 0x000e620008000800 */
[----:B------:R-:W5:Y:S01]  /*8b90*/  LDCU.64 UR8, c[0x0][0x4b8] ;  /* 0x00009700ff0877ac */ /* 0x000f620008000a00 */
[----:B------:R-:W-:Y:S02]  /*8ba0*/  UISETP.NE.AND UP0, UPT, UR41, URZ, UPT ;  /* 0x000000ff2900728c */ /* 0x000fe4000bf05270 */
        /* <DEDUP_REMOVED lines=343> */
.L_x_35439:
        /* <DEDUP_REMOVED lines=16> */
[----:B--2---:R3:W4:Y:S01]  /*a220*/  I2F.S16 R19, R2 ;  /* 0x0000000200137306 */ /* 0x0047220000101400 */
[----:B------:R-:W-:Y:S05]  /*a230*/  BRA `(.L_x_35446) ;  /* 0x0000000c00307947 */ /* 0x000fea0003800000 */
.L_x_35444:
[----:B------:R-:W2:Y:S02]  /*a240*/  LDG.E.U8 R2, desc[UR36][R2.64] ;  /* 0x0000002402027981 */ /* 0x000ea4000c1e1100 */
[----:B--2---:R-:W-:Y:S01]  /*a250*/  I2FP.F32.U32 R19, R2 ;  /* 0x0000000200137245 */ /* 0x004fe20000201000 */
[----:B------:R-:W-:Y:S06]  /*a260*/  BRA `(.L_x_35446) ;  /* 0x0000000c00247947 */ /* 0x000fec0003800000 */
.L_x_35443:
        /* <DEDUP_REMOVED lines=9> */
.L_x_35448:
[----:B------:R-:W2:Y:S02]  /*a300*/  LDG.E R2, desc[UR36][R2.64] ;  /* 0x0000002402027981 */ /* 0x000ea4000c1e1900 */
[----:B--2---:R-:W-:Y:S01]  /*a310*/  I2FP.F32.S32 R19, R2 ;  /* 0x0000000200137245 */ /* 0x004fe20000201400 */
[----:B------:R-:W-:Y:S06]  /*a320*/  BRA `(.L_x_35446) ;  /* 0x0000000800f47947 */ /* 0x000fec0003800000 */
.L_x_35447:
[----:B------:R-:W2:Y:S02]  /*a330*/  LDG.E.U16 R2, desc[UR36][R2.64] ;  /* 0x0000002402027981 */ /* 0x000ea4000c1e1500 */
[----:B--2---:R1:W2:Y:S01]  /*a340*/  I2F.S16 R19, R2 ;  /* 0x0000000200137306 */ /* 0x0042a20000101400 */
[----:B------:R-:W-:Y:S05]  /*a350*/  BRA `(.L_x_35446) ;  /* 0x0000000800e87947 */ /* 0x000fea0003800000 */
.L_x_35442:
        /* <DEDUP_REMOVED lines=8> */
.L_x_35450:
[----:B------:R-:W2:Y:S02]  /*a3e0*/  LDG.E.U16 R2, desc[UR36][R2.64] ;  /* 0x0000002402027981 */ /* 0x000ea4000c1e1500 */
[----:B--2---:R-:W-:Y:S01]  /*a3f0*/  HADD2.F32 R19, -RZ, R2.H0_H0 ;  /* 0x20000002ff137230 */ /* 0x004fe20000004100 */
[----:B------:R-:W-:Y:S06]  /*a400*/  BRA `(.L_x_35446) ;  /* 0x0000000800bc7947 */ /* 0x000fec0003800000 */
.L_x_35449:
        /* <DEDUP_REMOVED lines=8> */
.L_x_35452:
[----:B------:R-:W2:Y:S02]  /*a490*/  LDG.E.U16 R2, desc[UR36][R2.64] ;  /* 0x0000002402027981 */ /* 0x000ea4000c1e1500 */
[----:B--2---:R-:W-:Y:S01]  /*a4a0*/  HADD2.F32 R19, -RZ, R2.H0_H0 ;  /* 0x20000002ff137230 */ /* 0x004fe20000004100 */
[----:B------:R-:W-:Y:S06]  /*a4b0*/  BRA `(.L_x_35446) ;  /* 0x0000000800907947 */ /* 0x000fec0003800000 */
.L_x_35451:
[----:B------:R-:W2:Y:S01]  /*a4c0*/  LDG.E.64 R2, desc[UR36][R2.64] ;  /* 0x0000002402027981 */ /* 0x000ea2000c1e1b00 */
[----:B------:R-:W-:Y:S01]  /*a4d0*/  UMOV UR4, 0xf0000000 ;  /* 0xf000000000047882 */ /* 0x000fe20000000000 */
[----:B------:R-:W-:Y:S01]  /*a4e0*/  UMOV UR5, 0x380fffff ;  /* 0x380fffff00057882 */ /* 0x000fe20000000000 */
[----:B--2---:R-:W1:Y:S01]  /*a4f0*/  F2F.F32.F64 R19, R2 ;  /* 0x0000000200137310 */ /* 0x004e620000301000 */
[----:B------:R-:W-:-:S14]  /*a500*/  DSETP.GEU.AND P0, PT, |R2|, UR4, PT ;  /* 0x0000000402007e2a */ /* 0x000fdc000bf0e200 */
[----:B-1----:R-:W-:Y:S01]  /*a510*/  @!P0 FMUL R19, R19, 1.175494350822287508e-38 ;  /* 0x0080000013138820 */ /* 0x002fe20000400000 */
[----:B------:R-:W-:Y:S06]  /*a520*/  BRA `(.L_x_35446) ;  /* 0x0000000800747947 */ /* 0x000fec0003800000 */
.L_x_35441:
        /* <DEDUP_REMOVED lines=12> */
.L_x_35455:
[----:B------:R-:W2:Y:S01]  /*a5f0*/  LDG.E.64 R2, desc[UR36][R2.64] ;  /* 0x0000002402027981 */ /* 0x000ea2000c1e1b00 */
[----:B------:R-:W-:Y:S01]  /*a600*/  UMOV UR4, 0xf0000000 ;  /* 0xf000000000047882 */ /* 0x000fe20000000000 */
[----:B------:R-:W-:Y:S01]  /*a610*/  UMOV UR5, 0x380fffff ;  /* 0x380fffff00057882 */ /* 0x000fe20000000000 */
[----:B--2---:R-:W1:Y:S01]  /*a620*/  F2F.F32.F64 R19, R2 ;  /* 0x0000000200137310 */ /* 0x004e620000301000 */
[----:B------:R-:W-:-:S14]  /*a630*/  DSETP.GEU.AND P0, PT, |R2|, UR4, PT ;  /* 0x0000000402007e2a */ /* 0x000fdc000bf0e200 */
[----:B-1----:R-:W-:Y:S01]  /*a640*/  @!P0 FMUL R19, R19, 1.175494350822287508e-38 ;  /* 0x0080000013138820 */ /* 0x002fe20000400000 */
[----:B------:R-:W-:Y:S06]  /*a650*/  BRA `(.L_x_35446) ;  /* 0x0000000800287947 */ /* 0x000fec0003800000 */
.L_x_35454:
        /* <DEDUP_REMOVED lines=25> */
.L_x_35457:
        /* <DEDUP_REMOVED lines=12> */
.L_x_35456:
[----:B------:R-:W2:Y:S02]  /*a8b0*/  LDG.E.U16 R2, desc[UR36][R2.64] ;  /* 0x0000002402027981 */ /* 0x000ea4000c1e1500 */
[----:B--2---:R-:W-:Y:S01]  /*a8c0*/  SHF.L.U32 R19, R2, 0x10, RZ ;  /* 0x0000001002137819 */ /* 0x004fe200000006ff */
[----:B------:R-:W-:Y:S06]  /*a8d0*/  BRA `(.L_x_35446) ;  /* 0x0000000400887947 */ /* 0x000fec0003800000 */
.L_x_35453:
        /* <DEDUP_REMOVED lines=11> */
.L_x_35460:
        /* <DEDUP_REMOVED lines=20> */
.L_x_35462:
[----:B------:R-:W-:Y:S05]  /*aad0*/  BSYNC.RECONVERGENT B0 ;  /* 0x0000000000007941 */ /* 0x000fea0003800200 */
.L_x_35461:
[----:B------:R-:W-:Y:S01]  /*aae0*/  IMAD.SHL.U32 R0, R0, 0x100000, RZ ;  /* 0x0010000000007824 */ /* 0x000fe200078e00ff */
[----:B------:R-:W-:-:S04]  /*aaf0*/  LEA R2, R2, 0x3b800000, 0x17 ;  /* 0x3b80000002027811 */ /* 0x000fc800078eb8ff */
[----:B------:R-:W-:Y:S01]  /*ab00*/  LOP3.LUT R19, R2, R0, R19, 0xfe, !PT ;  /* 0x0000000002137212 */ /* 0x000fe200078efe13 */
[----:B------:R-:W-:Y:S06]  /*ab10*/  BRA `(.L_x_35446) ;  /* 0x0000000000f87947 */ /* 0x000fec0003800000 */
.L_x_35459:
        /* <DEDUP_REMOVED lines=20> */
.L_x_35464:
[----:B------:R-:W-:Y:S05]  /*ac60*/  BSYNC.RECONVERGENT B0 ;  /* 0x0000000000007941 */ /* 0x000fea0003800200 */
.L_x_35463:
[----:B------:R-:W-:Y:S01]  /*ac70*/  IMAD.SHL.U32 R0, R0, 0x200000, RZ ;  /* 0x0020000000007824 */ /* 0x000fe200078e00ff */
[----:B------:R-:W-:-:S04]  /*ac80*/  LEA R2, R2, 0x37800000, 0x17 ;  /* 0x3780000002027811 */ /* 0x000fc800078eb8ff */
[----:B------:R-:W-:Y:S01]  /*ac90*/  LOP3.LUT R19, R2, R0, R19, 0xfe, !PT ;  /* 0x0000000002137212 */ /* 0x000fe200078efe13 */
[----:B------:R-:W-:Y:S06]  /*aca0*/  BRA `(.L_x_35446) ;  /* 0x0000000000947947 */ /* 0x000fec0003800000 */
.L_x_35458:
        /* <DEDUP_REMOVED lines=14> */
.L_x_35445:
        /* <DEDUP_REMOVED lines=16> */
.L_x_35467:
[----:B------:R-:W-:Y:S01]  /*ae90*/  IMAD.MOV.U32 R19, RZ, RZ, RZ ;  /* 0x000000ffff137224 */ /* 0x000fe200078e00ff */
[----:B------:R-:W-:Y:S06]  /*aea0*/  BRA `(.L_x_35446) ;  /* 0x0000000000147947 */ /* 0x000fec0003800000 */
.L_x_35466:
[----:B------:R-:W2:Y:S02]  /*aeb0*/  LDG.E.64 R2, desc[UR36][R2.64] ;  /* 0x0000002402027981 */ /* 0x000ea4000c1e1b00 */
[----:B--2---:R1:W2:Y:S01]  /*aec0*/  I2F.U64 R19, R2 ;  /* 0x0000000200137312 */ /* 0x0042a20000301000 */
[----:B------:R-:W-:Y:S05]  /*aed0*/  BRA `(.L_x_35446) ;  /* 0x0000000000087947 */ /* 0x000fea0003800000 */
.L_x_35465:
[----:B------:R-:W2:Y:S02]  /*aee0*/  LDG.E R2, desc[UR36][R2.64] ;  /* 0x0000002402027981 */ /* 0x000ea4000c1e1900 */
[----:B--2---:R-:W-:-:S07]  /*aef0*/  I2FP.F32.U32 R19, R2 ;  /* 0x0000000200137245 */ /* 0x004fce0000201000 */
.L_x_35446:
[----:B------:R-:W-:Y:S05]  /*af00*/  BSYNC.RECONVERGENT B6 ;  /* 0x0000000000067941 */ /* 0x000fea0003800200 */
.L_x_35440:
[----:B------:R-:W1:Y:S01]  /*af10*/  LDCU.64 UR6, c[0x0][0x5f8] ;  /* 0x0000bf00ff0677ac */ /* 0x000e620008000a00 */
[----:B------:R-:W-:Y:S01]  /*af20*/  BSSY.RECONVERGENT B6, `(.L_x_35468) ;  /* 0x00000dd000067945 */ /* 0x000fe20003800200 */
[----:B------:R-:W-:-:S04]  /*af30*/  UPRMT UR4, UR42, 0x9910, URZ ;  /* 0x000099102a047896 */ /* 0x000fc800080000ff */
[----:B------:R-:W-:Y:S01]  /*af40*/  UISETP.GT.AND UP0, UPT, UR4, 0x9, UPT ;  /* 0x000000090400788c */ /* 0x000fe2000bf04270 */
[----:B-123--:R-:W-:-:S04]  /*af50*/  IADD3 R2, P0, PT, R18, UR6, RZ ;  /* 0x0000000612027c10 */ /* 0x00efc8000ff1e0ff */
        /* <DEDUP_REMOVED lines=11> */
[----:B--2---:R-:W1:Y:S01]  /*b010*/  I2F.S16 R0, R0 ;  /* 0x0000000000007306 */ /* 0x004e620000101400 */
[----:B------:R-:W-:Y:S05]  /*b020*/  BRA `(.L_x_35474) ;  /* 0x0000000c00307947 */ /* 0x000fea0003800000 */
.L_x_35472:
[----:B------:R-:W2:Y:S02]  /*b030*/  LDG.E.U8 R0, desc[UR36][R2.64] ;  /* 0x0000002402007981 */ /* 0x000ea4000c1e1100 */
[----:B--2---:R-:W-:Y:S01]  /*b040*/  I2FP.F32.U32 R0, R0 ;  /* 0x0000000000007245 */ /* 0x004fe20000201000 */
[----:B------:R-:W-:Y:S06]  /*b050*/  BRA `(.L_x_35474) ;  /* 0x0000000c00247947 */ /* 0x000fec0003800000 */
.L_x_35471:
        /* <DEDUP_REMOVED lines=9> */
.L_x_35476:
[----:B------:R-:W2:Y:S02]  /*b0f0*/  LDG.E R0, desc[UR36][R2.64] ;  /* 0x0000002402007981 */ /* 0x000ea4000c1e1900 */
[----:B--2---:R-:W-:Y:S01]  /*b100*/  I2FP.F32.S32 R0, R0 ;  /* 0x0000000000007245 */ /* 0x004fe20000201400 */
[----:B------:R-:W-:Y:S06]  /*b110*/  BRA `(.L_x_35474) ;  /* 0x0000000800f47947 */ /* 0x000fec0003800000 */
.L_x_35475:
[----:B------:R-:W2:Y:S02]  /*b120*/  LDG.E.U16 R0, desc[UR36][R2.64] ;  /* 0x0000002402007981 */ /* 0x000ea4000c1e1500 */
[----:B--2---:R-:W1:Y:S01]  /*b130*/  I2F.S16 R0, R0 ;  /* 0x0000000000007306 */ /* 0x004e620000101400 */
[----:B------:R-:W-:Y:S05]  /*b140*/  BRA `(.L_x_35474) ;  /* 0x0000000800e87947 */ /* 0x000fea0003800000 */
.L_x_35470:
        /* <DEDUP_REMOVED lines=8> */
.L_x_35478:
[----:B------:R-:W2:Y:S02]  /*b1d0*/  LDG.E.U16 R0, desc[UR36][R2.64] ;  /* 0x0000002402007981 */ /* 0x000ea4000c1e1500 */
[----:B--2---:R-:W-:Y:S01]  /*b1e0*/  HADD2.F32 R0, -RZ, R0.H0_H0 ;  /* 0x20000000ff007230 */ /* 0x004fe20000004100 */
[----:B------:R-:W-:Y:S06]  /*b1f0*/  BRA `(.L_x_35474) ;  /* 0x0000000800bc7947 */ /* 0x000fec0003800000 */
.L_x_35477:
        /* <DEDUP_REMOVED lines=8> */
.L_x_35480:
[----:B------:R-:W2:Y:S02]  /*b280*/  LDG.E.U16 R0, desc[UR36][R2.64] ;  /* 0x0000002402007981 */ /* 0x000ea4000c1e1500 */
[----:B--2---:R-:W-:Y:S01]  /*b290*/  HADD2.F32 R0, -RZ, R0.H0_H0 ;  /* 0x20000000ff007230 */ /* 0x004fe20000004100 */
[----:B------:R-:W-:Y:S06]  /*b2a0*/  BRA `(.L_x_35474) ;  /* 0x0000000800907947 */ /* 0x000fec0003800000 */
.L_x_35479:
[----:B------:R-:W2:Y:S01]  /*b2b0*/  LDG.E.64 R2, desc[UR36][R2.64] ;  /* 0x0000002402027981 */ /* 0x000ea2000c1e1b00 */
[----:B------:R-:W-:Y:S01]  /*b2c0*/  UMOV UR4, 0xf0000000 ;  /* 0xf000000000047882 */ /* 0x000fe20000000000 */
[----:B------:R-:W-:Y:S01]  /*b2d0*/  UMOV UR5, 0x380fffff ;  /* 0x380fffff00057882 */ /* 0x000fe20000000000 */
[----:B--2---:R-:W1:Y:S01]  /*b2e0*/  F2F.F32.F64 R0, R2 ;  /* 0x0000000200007310 */ /* 0x004e620000301000 */
[----:B------:R-:W-:-:S14]  /*b2f0*/  DSETP.GEU.AND P0, PT, |R2|, UR4, PT ;  /* 0x0000000402007e2a */ /* 0x000fdc000bf0e200 */
[----:B-1----:R-:W-:Y:S01]  /*b300*/  @!P0 FMUL R0, R0, 1.175494350822287508e-38 ;  /* 0x0080000000008820 */ /* 0x002fe20000400000 */
[----:B------:R-:W-:Y:S06]  /*b310*/  BRA `(.L_x_35474) ;  /* 0x0000000800747947 */ /* 0x000fec0003800000 */
.L_x_35469:
        /* <DEDUP_REMOVED lines=12> */
.L_x_35483:
[----:B------:R-:W2:Y:S01]  /*b3e0*/  LDG.E.64 R2, desc[UR36][R2.64] ;  /* 0x0000002402027981 */ /* 0x000ea2000c1e1b00 */
[----:B------:R-:W-:Y:S01]  /*b3f0*/  UMOV UR4, 0xf0000000 ;  /* 0xf000000000047882 */ /* 0x000fe20000000000 */
[----:B------:R-:W-:Y:S01]  /*b400*/  UMOV UR5, 0x380fffff ;  /* 0x380fffff00057882 */ /* 0x000fe20000000000 */
[----:B--2---:R-:W1:Y:S01]  /*b410*/  F2F.F32.F64 R0, R2 ;  /* 0x0000000200007310 */ /* 0x004e620000301000 */
[----:B------:R-:W-:-:S14]  /*b420*/  DSETP.GEU.AND P0, PT, |R2|, UR4, PT ;  /* 0x0000000402007e2a */ /* 0x000fdc000bf0e200 */
[----:B-1----:R-:W-:Y:S01]  /*b430*/  @!P0 FMUL R0, R0, 1.175494350822287508e-38 ;  /* 0x0080000000008820 */ /* 0x002fe20000400000 */
[----:B------:R-:W-:Y:S06]  /*b440*/  BRA `(.L_x_35474) ;  /* 0x0000000800287947 */ /* 0x000fec0003800000 */
.L_x_35482:
        /* <DEDUP_REMOVED lines=25> */
.L_x_35485:
        /* <DEDUP_REMOVED lines=12> */
.L_x_35484:
[----:B------:R-:W2:Y:S02]  /*b6a0*/  LDG.E.U16 R0, desc[UR36][R2.64] ;  /* 0x0000002402007981 */ /* 0x000ea4000c1e1500 */
[----:B--2---:R-:W-:Y:S01]  /*b6b0*/  IMAD.U32 R0, R0, 0x10000, RZ ;  /* 0x0001000000007824 */ /* 0x004fe200078e00ff */
[----:B------:R-:W-:Y:S06]  /*b6c0*/  BRA `(.L_x_35474) ;  /* 0x0000000400887947 */ /* 0x000fec0003800000 */
.L_x_35481:
        /* <DEDUP_REMOVED lines=11> */
.L_x_35488:
        /* <DEDUP_REMOVED lines=20> */
.L_x_35490:
[----:B------:R-:W-:Y:S05]  /*b8c0*/  BSYNC.RECONVERGENT B0 ;  /* 0x0000000000007941 */ /* 0x000fea0003800200 */
.L_x_35489:
[----:B------:R-:W-:Y:S02]  /*b8d0*/  SHF.L.U32 R0, R0, 0x14, RZ ;  /* 0x0000001400007819 */ /* 0x000fe400000006ff */
[----:B------:R-:W-:-:S04]  /*b8e0*/  LEA R2, R2, 0x3b800000, 0x17 ;  /* 0x3b80000002027811 */ /* 0x000fc800078eb8ff */
[----:B------:R-:W-:Y:S01]  /*b8f0*/  LOP3.LUT R0, R2, R0, R7, 0xfe, !PT ;  /* 0x0000000002007212 */ /* 0x000fe200078efe07 */
[----:B------:R-:W-:Y:S06]  /*b900*/  BRA `(.L_x_35474) ;  /* 0x0000000000f87947 */ /* 0x000fec0003800000 */
.L_x_35487:
        /* <DEDUP_REMOVED lines=20> */
.L_x_35492:
[----:B------:R-:W-:Y:S05]  /*ba50*/  BSYNC.RECONVERGENT B0 ;  /* 0x0000000000007941 */ /* 0x000fea0003800200 */
.L_x_35491:
[----:B------:R-:W-:Y:S01]  /*ba60*/  IMAD.SHL.U32 R0, R0, 0x200000, RZ ;  /* 0x0020000000007824 */ /* 0x000fe200078e00ff */
[----:B------:R-:W-:-:S04]  /*ba70*/  LEA R2, R2, 0x37800000, 0x17 ;  /* 0x3780000002027811 */ /* 0x000fc800078eb8ff */
[----:B------:R-:W-:Y:S01]  /*ba80*/  LOP3.LUT R0, R2, R0, R7, 0xfe, !PT ;  /* 0x0000000002007212 */ /* 0x000fe200078efe07 */
[----:B------:R-:W-:Y:S06]  /*ba90*/  BRA `(.L_x_35474) ;  /* 0x0000000000947947 */ /* 0x000fec0003800000 */
.L_x_35486:
        /* <DEDUP_REMOVED lines=14> */
.L_x_35473:
[----:B------:R-:W-:Y:S01]  /*bb80*/  MOV R2, 0x0 ;  /* 0x0000000000027802 */ /* 0x000fe20000000f00 */
[----:B------:R-:W1:Y:S01]  /*bb90*/  LDCU.64 UR4, c[0x4][0x178] ;  /* 0x01002f00ff0477ac */ /* 0x000e620008000a00 */
[----:B------:R-:W-:Y:S02]  /*bba0*/  HFMA2 R8, -RZ, RZ, 0, 4.64916229248046875e-06 ;  /* 0x0000004eff087431 */ /* 0x000fe400000001ff */
[----:B------:R-:W-:Y:S01]  /*bbb0*/  IMAD.MOV.U32 R12, RZ, RZ, 0x1 ;  /* 0x00000001ff0c7424 */ /* 0x000fe200078e00ff */
[----:B------:R-:W2:Y:S01]  /*bbc0*/  LDCU.64 UR6, c[0x4][0x180] ;  /* 0x01003000ff0677ac */ /* 0x000ea20008000a00 */
[----:B------:R-:W3:Y:S01]  /*bbd0*/  LDC.64 R2, c[0x4][R2] ;  /* 0x0100000002027b82 */ /* 0x000ee20000000a00 */
[----:B------:R-:W-:Y:S01]  /*bbe0*/  IMAD.MOV.U32 R13, RZ, RZ, RZ ;  /* 0x000000ffff0d7224 */ /* 0x000fe200078e00ff */
[----:B------:R-:W0:Y:S01]  /*bbf0*/  LDCU.64 UR8, c[0x4][0x68] ;  /* 0x01000d00ff0877ac */ /* 0x000e220008000a00 */
[----:B-1----:R-:W-:Y:S01]  /*bc00*/  MOV R4, UR4 ;  /* 0x0000000400047c02 */ /* 0x002fe20008000f00 */
[----:B------:R-:W-:-:S02]  /*bc10*/  IMAD.U32 R5, RZ, RZ, UR5 ;  /* 0x00000005ff057e24 */ /* 0x000fc4000f8e00ff */
[----:B--2---:R-:W-:Y:S01]  /*bc20*/  IMAD.U32 R6, RZ, RZ, UR6 ;  /* 0x00000006ff067e24 */ /* 0x004fe2000f8e00ff */
[----:B------:R-:W-:Y:S01]  /*bc30*/  MOV R7, UR7 ;  /* 0x0000000700077c02 */ /* 0x000fe20008000f00 */
[----:B0-----:R-:W-:Y:S02]  /*bc40*/  IMAD.U32 R10, RZ, RZ, UR8 ;  /* 0x00000008ff0a7e24 */ /* 0x001fe4000f8e00ff */
[----:B------:R-:W-:-:S07]  /*bc50*/  IMAD.U32 R11, RZ, RZ, UR9 ;  /* 0x00000009ff0b7e24 */ /* 0x000fce000f8e00ff */
[----:B------:R-:W-:-:S07]  /*bc60*/  LEPC R20, `(.L_x_35495) ;  /* 0x000000001014794e */ /* 0x000fce0000000000 */
[----:B---345:R-:W-:Y:S05]  /*bc70*/  CALL.ABS.NOINC R2 ;  /* 0x0000000002007343 */ /* 0x038fea0003c00000 */
.L_x_35495:
[----:B------:R-:W-:Y:S01]  /*bc80*/  MOV R0, RZ ;  /* 0x000000ff00007202 */ /* 0x000fe20000000f00 */
[----:B------:R-:W-:Y:S06]  /*bc90*/  BRA `(.L_x_35474) ;  /* 0x0000000000147947 */ /* 0x000fec0003800000 */
.L_x_35494:
[----:B------:R-:W2:Y:S02]  /*bca0*/  LDG.E.64 R2, desc[UR36][R2.64] ;  /* 0x0000002402027981 */ /* 0x000ea4000c1e1b00 */
[----:B--2---:R1:W2:Y:S01]  /*bcb0*/  I2F.U64 R0, R2 ;  /* 0x0000000200007312 */ /* 0x0042a20000301000 */
[----:B------:R-:W-:Y:S05]  /*bcc0*/  BRA `(.L_x_35474) ;  /* 0x0000000000087947 */ /* 0x000fea0003800000 */
.L_x_35493:
[----:B------:R-:W2:Y:S02]  /*bcd0*/  LDG.E R0, desc[UR36][R2.64] ;  /* 0x0000002402007981 */ /* 0x000ea4000c1e1900 */
[----:B--2---:R-:W-:-:S07]  /*bce0*/  I2FP.F32.U32 R0, R0 ;  /* 0x0000000000007245 */ /* 0x004fce0000201000 */
.L_x_35474:
[----:B------:R-:W-:Y:S05]  /*bcf0*/  BSYNC.RECONVERGENT B6 ;  /* 0x0000000000067941 */ /* 0x000fea0003800200 */
.L_x_35468:
[C---:B-12-45:R-:W-:Y:S01]  /*bd00*/  FSETP.GEU.FTZ.AND P0, PT, |R19|.reuse, |R0|, PT ;  /* 0x400000001300720b */ /* 0x076fe20003f1e200 */
        /* <DEDUP_REMOVED lines=8> */
[----:B---3--:R-:W1:Y:S02]  /*bd90*/  MUFU.RCP R3, R7 ;  /* 0x0000000700037308 */ /* 0x008e640000001000 */
        /* <DEDUP_REMOVED lines=17> */
.L_x_35501:
[----:B------:R-:W-:Y:S01]  /*beb0*/  FSETP.GEU.FTZ.AND P0, PT, R3, -R7, PT ;  /* 0x800000070300720b */ /* 0x000fe20003f1e000 */
[----:B------:R-:W-:-:S12]  /*bec0*/  FADD.FTZ R5, R5, -1 ;  /* 0xbf80000005057421 */ /* 0x000fd80000010000 */
[----:B------:R-:W-:-:S07]  /*bed0*/  @!P0 FADD.FTZ R5, R5, -1 ;  /* 0xbf80000005058421 */ /* 0x000fce0000010000 */
.L_x_35500:
[----:B------:R-:W-:Y:S05]  /*bee0*/  BSYNC.RECONVERGENT B1 ;  /* 0x0000000000017941 */ /* 0x000fea0003800200 */
.L_x_35499:
[----:B------:R-:W-:Y:S01]  /*bef0*/  FFMA.FTZ R4, -R7, R5, R4 ;  /* 0x0000000507047223 */ /* 0x000fe20000010104 */
[----:B------:R-:W-:Y:S06]  /*bf00*/  BRA `(.L_x_35497) ;  /* 0x0000000000787947 */ /* 0x000fec0003800000 */
.L_x_35498:
[----:B0-----:R-:W-:Y:S01]  /*bf10*/  LOP3.LUT R9, R7, 0xff800000, RZ, 0xc0, !PT ;  /* 0xff80000007097812 */ /* 0x001fe200078ec0ff */
[----:B------:R-:W-:Y:S01]  /*bf20*/  BSSY.RECONVERGENT B1, `(.L_x_35502) ;  /* 0x000001a000017945 */ /* 0x000fe20003800200 */
[----:B------:R-:W-:Y:S02]  /*bf30*/  FSETP.GT.FTZ.AND P2, PT, |R0|, RZ, PT ;  /* 0x000000ff0000720b */ /* 0x000fe40003f54200 */
[C---:B---3--:R-:W-:Y:S02]  /*bf40*/  IADD3 R3, PT, PT, R4.reuse, 0xb800000, -R9 ;  /* 0x0b80000004037810 */ /* 0x048fe40007ffe809 */
        /* <DEDUP_REMOVED lines=10> */
.L_x_35504:
        /* <DEDUP_REMOVED lines=13> */
.L_x_35503:
[----:B------:R-:W-:Y:S05]  /*c0c0*/  BSYNC.RECONVERGENT B1 ;  /* 0x0000000000017941 */ /* 0x000fea0003800200 */
.L_x_35502:
[----:B------:R-:W-:-:S04]  /*c0d0*/  FMUL.FTZ R3, R2, 1.1920928955078125e-07 ;  /* 0x3400000002037820 */ /* 0x000fc80000410000 */
[----:B------:R-:W-:-:S07]  /*c0e0*/  FMUL.FTZ R4, R6, R3 ;  /* 0x0000000306047220 */ /* 0x000fce0000410000 */
.L_x_35497:
[----:B------:R-:W-:Y:S05]  /*c0f0*/  BSYNC.RECONVERGENT B0 ;  /* 0x0000000000007941 */ /* 0x000fea0003800200 */
.L_x_35496:
        /* <DEDUP_REMOVED lines=12> */
[----:B---3--:R-:W-:-:S04]  /*c1c0*/  IADD3 R2, P2, PT, R16, UR6, RZ ;  /* 0x0000000610027c10 */ /* 0x008fc8000ff5e0ff */
        /* <DEDUP_REMOVED lines=14> */
.L_x_35508:
[----:B------:R-:W1:Y:S02]  /*c2b0*/  F2I.S64.TRUNC R4, R4 ;  /* 0x0000000400047311 */ /* 0x000e64000020d900 */
[----:B-1----:R-:W-:-:S05]  /*c2c0*/  IMAD.MOV.U32 R7, RZ, RZ, R4 ;  /* 0x000000ffff077224 */ /* 0x002fca00078e0004 */
[----:B------:R1:W-:Y:S01]  /*c2d0*/  STG.E.U8 desc[UR36][R2.64], R7 ;  /* 0x0000000702007986 */ /* 0x0003e2000c101124 */
[----:B------:R-:W-:Y:S05]  /*c2e0*/  BRA `(.L_x_35510) ;  /* 0x0000000c00287947 */ /* 0x000fea0003800000 */
.L_x_35507:
        /* <DEDUP_REMOVED lines=9> */
.L_x_35512:
[----:B------:R-:W1:Y:S02]  /*c380*/  F2I.FTZ.TRUNC.NTZ R5, R4 ;  /* 0x0000000400057305 */ /* 0x000e64000021f100 */
[----:B-1----:R1:W-:Y:S01]  /*c390*/  STG.E desc[UR36][R2.64], R5 ;  /* 0x0000000502007986 */ /* 0x0023e2000c101924 */
[----:B------:R-:W-:Y:S05]  /*c3a0*/  BRA `(.L_x_35510) ;  /* 0x0000000800f87947 */ /* 0x000fea0003800000 */
.L_x_35511:
[----:B------:R-:W1:Y:S02]  /*c3b0*/  F2I.FTZ.TRUNC.NTZ R5, R4 ;  /* 0x0000000400057305 */ /* 0x000e64000021f100 */
[----:B-1----:R1:W-:Y:S01]  /*c3c0*/  STG.E.U16 desc[UR36][R2.64], R5 ;  /* 0x0000000502007986 */ /* 0x0023e2000c101524 */
[----:B------:R-:W-:Y:S05]  /*c3d0*/  BRA `(.L_x_35510) ;  /* 0x0000000800ec7947 */ /* 0x000fea0003800000 */
.L_x_35506:
        /* <DEDUP_REMOVED lines=8> */
.L_x_35514:
[----:B------:R-:W-:-:S05]  /*c460*/  F2FP.F16.F32.PACK_AB R4, RZ, R4 ;  /* 0x00000004ff04723e */ /* 0x000fca00000000ff */
[----:B------:R1:W-:Y:S01]  /*c470*/  STG.E.U16 desc[UR36][R2.64], R4 ;  /* 0x0000000402007986 */ /* 0x0003e2000c101524 */
[----:B------:R-:W-:Y:S05]  /*c480*/  BRA `(.L_x_35510) ;  /* 0x0000000800c07947 */ /* 0x000fea0003800000 */
.L_x_35513:
        /* <DEDUP_REMOVED lines=9> */
.L_x_35516:
[----:B------:R-:W-:-:S04]  /*c520*/  F2FP.F16.F32.PACK_AB R5, RZ, R4 ;  /* 0x00000004ff05723e */ /* 0x000fc800000000ff */
[----:B------:R-:W-:-:S05]  /*c530*/  PRMT R5, R5, 0x5410, RZ ;  /* 0x0000541005057816 */ /* 0x000fca00000000ff */
[----:B------:R1:W-:Y:S01]  /*c540*/  STG.E desc[UR36][R2.64], R5 ;  /* 0x0000000502007986 */ /* 0x0003e2000c101924 */
[----:B------:R-:W-:Y:S05]  /*c550*/  BRA `(.L_x_35510) ;  /* 0x00000008008c7947 */ /* 0x000fea0003800000 */
.L_x_35515:
[----:B------:R-:W-:-:S06]  /*c560*/  FMUL.FTZ R4, R4, 1 ;  /* 0x3f80000004047820 */ /* 0x000fcc0000410000 */
[----:B------:R-:W1:Y:S02]  /*c570*/  F2F.F64.F32 R4, R4 ;  /* 0x0000000400047310 */ /* 0x000e640000201800 */
[----:B-1----:R1:W-:Y:S01]  /*c580*/  STG.E.64 desc[UR36][R2.64], R4 ;  /* 0x0000000402007986 */ /* 0x0023e2000c101b24 */
[----:B------:R-:W-:Y:S05]  /*c590*/  BRA `(.L_x_35510) ;  /* 0x00000008007c7947 */ /* 0x000fea0003800000 */
.L_x_35505:
        /* <DEDUP_REMOVED lines=13> */
.L_x_35520:
        /* <DEDUP_REMOVED lines=16> */
.L_x_35523:
[----:B------:R-:W-:-:S04]  /*c770*/  SHF.R.U32.HI R4, RZ, 0x18, R4 ;  /* 0x00000018ff047819 */ /* 0x000fc80000011604 */
[----:B------:R-:W-:-:S04]  /*c780*/  LOP3.LUT R4, R5, 0x80, R4, 0xf8, !PT ;  /* 0x0000008005047812 */ /* 0x000fc800078ef804 */
[----:B------:R-:W-:-:S07]  /*c790*/  PRMT R0, R4, 0x7610, R0 ;  /* 0x0000761004007816 */ /* 0x000fce0000000000 */
.L_x_35522:
[----:B------:R-:W-:Y:S05]  /*c7a0*/  BSYNC.RECONVERGENT B0 ;  /* 0x0000000000007941 */ /* 0x000fea0003800200 */
.L_x_35521:
[----:B------:R1:W-:Y:S01]  /*c7b0*/  STG.E.U8 desc[UR36][R2.64], R0 ;  /* 0x0000000002007986 */ /* 0x0003e2000c101124 */
[----:B------:R-:W-:Y:S05]  /*c7c0*/  BRA `(.L_x_35510) ;  /* 0x0000000400f07947 */ /* 0x000fea0003800000 */
.L_x_35519:
        /* <DEDUP_REMOVED lines=16> */
.L_x_35526:
[----:B------:R-:W-:-:S04]  /*c8d0*/  SHF.R.U32.HI R4, RZ, 0x18, R4 ;  /* 0x00000018ff047819 */ /* 0x000fc80000011604 */
[----:B------:R-:W-:-:S04]  /*c8e0*/  LOP3.LUT R5, R5, 0x80, R4, 0xf8, !PT ;  /* 0x0000008005057812 */ /* 0x000fc800078ef804 */
[----:B------:R-:W-:-:S07]  /*c8f0*/  PRMT R0, R5, 0x7610, R0 ;  /* 0x0000761005007816 */ /* 0x000fce0000000000 */
.L_x_35525:
[----:B------:R-:W-:Y:S05]  /*c900*/  BSYNC.RECONVERGENT B0 ;  /* 0x0000000000007941 */ /* 0x000fea0003800200 */
.L_x_35524:
[----:B------:R1:W-:Y:S01]  /*c910*/  STG.E.U8 desc[UR36][R2.64], R0 ;  /* 0x0000000002007986 */ /* 0x0003e2000c101124 */
[----:B------:R-:W-:Y:S05]  /*c920*/  BRA `(.L_x_35510) ;  /* 0x0000000400987947 */ /* 0x000fea0003800000 */
.L_x_35518:
        /* <DEDUP_REMOVED lines=21> */
.L_x_35528:
[----:B------:R-:W1:Y:S02]  /*ca80*/  F2I.U64.TRUNC R4, R4 ;  /* 0x0000000400047311 */ /* 0x000e64000020d800 */
[----:B-1----:R1:W-:Y:S01]  /*ca90*/  STG.E.64 desc[UR36][R2.64], R4 ;  /* 0x0000000402007986 */ /* 0x0023e2000c101b24 */
[----:B------:R-:W-:Y:S05]  /*caa0*/  BRA `(.L_x_35510) ;  /* 0x0000000400387947 */ /* 0x000fea0003800000 */
.L_x_35527:
[----:B------:R-:W1:Y:S02]  /*cab0*/  F2I.FTZ.U32.TRUNC.NTZ R5, R4 ;  /* 0x0000000400057305 */ /* 0x000e64000021f000 */
[----:B-1----:R1:W-:Y:S01]  /*cac0*/  STG.E desc[UR36][R2.64], R5 ;  /* 0x0000000502007986 */ /* 0x0023e2000c101924 */
[----:B------:R-:W-:Y:S05]  /*cad0*/  BRA `(.L_x_35510) ;  /* 0x00000004002c7947 */ /* 0x000fea0003800000 */
.L_x_35517:
        /* <DEDUP_REMOVED lines=10> */
.L_x_35530:
[----:B------:R-:W-:Y:S01]  /*cb80*/  FMUL.FTZ R4, R4, 1 ;  /* 0x3f80000004047820 */ /* 0x000fe20000410000 */
[----:B------:R-:W-:-:S05]  /*cb90*/  CS2R R6, SRZ ;  /* 0x0000000000067805 */ /* 0x000fca000001ff00 */
[----:B------:R-:W1:Y:S02]  /*cba0*/  F2F.F64.F32 R4, R4 ;  /* 0x0000000400047310 */ /* 0x000e640000201800 */
[----:B-1----:R1:W-:Y:S01]  /*cbb0*/  STG.E.128 desc[UR36][R2.64], R4 ;  /* 0x0000000402007986 */ /* 0x0023e2000c101d24 */
[----:B------:R-:W-:Y:S05]  /*cbc0*/  BRA `(.L_x_35510) ;  /* 0x0000000000f07947 */ /* 0x000fea0003800000 */
.L_x_35529:
[----:B------:R-:W-:-:S09]  /*cbd0*/  UISETP.NE.AND UP0, UPT, UR4, 0xf, UPT ;  /* 0x0000000f0400788c */ /* 0x000fd2000bf05270 */
[----:B------:R-:W-:Y:S05]  /*cbe0*/  BRA.U !UP0, `(.L_x_35531) ;  /* 0x0000000108e07547 */ /* 0x000fea000b800000 */
[----:B------:R-:W-:-:S09]  /*cbf0*/  UISETP.NE.AND UP0, UPT, UR4, 0x17, UPT ;  /* 0x000000170400788c */ /* 0x000fd2000bf05270 */
[----:B------:R-:W-:Y:S05]  /*cc00*/  BRA.U !UP0, `(.L_x_35532) ;  /* 0x00000001088c7547 */ /* 0x000fea000b800000 */
[----:B------:R-:W-:-:S09]  /*cc10*/  UISETP.NE.AND UP0, UPT, UR4, 0x18, UPT ;  /* 0x000000180400788c */ /* 0x000fd2000bf05270 */
[----:B------:R-:W-:Y:S05]  /*cc20*/  BRA.U !UP0, `(.L_x_35533) ;  /* 0x0000000108447547 */ /* 0x000fea000b800000 */
.L_x_35509:
        /* <DEDUP_REMOVED lines=16> */
.L_x_35534:
[----:B------:R-:W-:Y:S05]  /*cd30*/  BRA `(.L_x_35510) ;  /* 0x0000000000947947 */ /* 0x000fea0003800000 */
.L_x_35533:
        /* <DEDUP_REMOVED lines=12> */
.L_x_35536:
[----:B------:R-:W-:Y:S05]  /*ce00*/  BSYNC.RECONVERGENT B0 ;  /* 0x0000000000007941 */ /* 0x000fea0003800200 */
.L_x_35535:
[----:B------:R-:W-:-:S05]  /*ce10*/  LOP3.LUT R5, R0, 0x80, R7, 0xf8, !PT ;  /* 0x0000008000057812 */ /* 0x000fca00078ef807 */
[----:B------:R3:W-:Y:S01]  /*ce20*/  STG.E.U8 desc[UR36][R2.64], R5 ;  /* 0x0000000502007986 */ /* 0x0007e2000c101124 */
[----:B------:R-:W-:Y:S05]  /*ce30*/  BRA `(.L_x_35510) ;  /* 0x0000000000547947 */ /* 0x000fea0003800000 */
.L_x_35532:
        /* <DEDUP_REMOVED lines=11> */
.L_x_35538:
[----:B------:R-:W-:Y:S01]  /*cef0*/  IMAD.MOV.U32 R0, RZ, RZ, 0x7f ;  /* 0x0000007fff007424 */ /* 0x000fe200078e00ff */
[----:B------:R-:W-:-:S04]  /*cf00*/  ISETP.GT.U32.AND P0, PT, R6, 0x7f800000, PT ;  /* 0x7f8000000600780c */ /* 0x000fc80003f04070 */
[----:B------:R-:W-:-:S09]  /*cf10*/  SEL R0, R0, 0x7c, P0 ;  /* 0x0000007c00007807 */ /* 0x000fd20000000000 */
.L_x_35539:
[----:B------:R-:W-:Y:S05]  /*cf20*/  BSYNC.RECONVERGENT B0 ;  /* 0x0000000000007941 */ /* 0x000fea0003800200 */
.L_x_35537:
[----:B------:R-:W-:-:S04]  /*cf30*/  SHF.R.U32.HI R5, RZ, 0x18, R4 ;  /* 0x00000018ff057819 */ /* 0x000fc80000011604 */
[----:B------:R-:W-:-:S05]  /*cf40*/  LOP3.LUT R5, R0, 0x80, R5, 0xf8, !PT ;  /* 0x0000008000057812 */ /* 0x000fca00078ef805 */
[----:B------:R2:W-:Y:S01]  /*cf50*/  STG.E.U8 desc[UR36][R2.64], R5 ;  /* 0x0000000502007986 */ /* 0x0005e2000c101124 */
[----:B------:R-:W-:Y:S05]  /*cf60*/  BRA `(.L_x_35510) ;  /* 0x0000000000087947 */ /* 0x000fea0003800000 */
.L_x_35531:
[----:B------:R-:W-:-:S05]  /*cf70*/  F2FP.BF16.F32.PACK_AB R4, RZ, R4 ;  /* 0x00000004ff04723e */ /* 0x000fca00000010ff */
[----:B------:R1:W-:Y:S02]  /*cf80*/  STG.E.U16 desc[UR36][R2.64], R4 ;  /* 0x0000000402007986 */ /* 0x0003e4000c101524 */
.L_x_35510:
[----:B------:R-:W-:-:S07]  /*cf90*/  VIADD R17, R17, 0x80 ;  /* 0x0000008011117836 */ /* 0x000fce0000000000 */
.L_x_35438:
[----:B------:R-:W-:Y:S05]  /*cfa0*/  BSYNC.RECONVERGENT B7 ;  /* 0x0000000000077941 */ /* 0x000fea0003800200 */
.L_x_35437:
        /* <DEDUP_REMOVED lines=357> */
.L_x_35540:
[----:B------:R-:W1:Y:S01]  /*e600*/  LDCU.64 UR6, c[0x0][0x5e8] ;  /* 0x0000bd00ff0677ac */ /* 0x000e620008000a00 */
[----:B------:R-:W-:Y:S01]  /*e610*/  BSSY.RECONVERGENT B6, `(.L_x_35541) ;  /* 0x00000e0000067945 */ /* 0x000fe20003800200 */
[----:B------:R-:W2:Y:S01]  /*e620*/  LDCU.64 UR8, c[0x0][0x5f0] ;  /* 0x0000be00ff0877ac */ /* 0x000ea20008000a00 */
[----:B------:R-:W-:-:S04]  /*e630*/  UPRMT UR4, UR39, 0x9910, URZ ;  /* 0x0000991027047896 */ /* 0x000fc800080000ff */
[----:B------:R-:W-:Y:S01]  /*e640*/  UISETP.GT.AND UP0, UPT, UR4, 0x9, UPT ;  /* 0x000000090400788c */ /* 0x000fe2000bf04270 */
[----:B-1----:R-:W-:Y:S02]  /*e650*/  IADD3 R16, P0, PT, R16, UR6, RZ ;  /* 0x0000000610107c10 */ /* 0x002fe4000ff1e0ff */
[----:B--234-:R-:W-:-:S03]  /*e660*/  IADD3 R2, P1, PT, R0, UR8, RZ ;  /* 0x0000000800027c10 */ /* 0x01cfc6000ff3e0ff */
        /* <DEDUP_REMOVED lines=14> */
.L_x_35545:
[----:B------:R-:W2:Y:S02]  /*e750*/  LDG.E.U8 R2, desc[UR36][R2.64] ;  /* 0x0000002402027981 */ /* 0x000ea4000c1e1100 */
[----:B--2---:R-:W-:Y:S01]  /*e760*/  I2FP.F32.U32 R19, R2 ;  /* 0x0000000200137245 */ /* 0x004fe20000201000 */
[----:B------:R-:W-:Y:S06]  /*e770*/  BRA `(.L_x_35547) ;  /* 0x0000000c00247947 */ /* 0x000fec0003800000 */
.L_x_35544:
        /* <DEDUP_REMOVED lines=9> */
.L_x_35549:
[----:B------:R-:W2:Y:S02]  /*e810*/  LDG.E R2, desc[UR36][R2.64] ;  /* 0x0000002402027981 */ /* 0x000ea4000c1e1900 */
[----:B--2---:R-:W-:Y:S01]  /*e820*/  I2FP.F32.S32 R19, R2 ;  /* 0x0000000200137245 */ /* 0x004fe20000201400 */
[----:B------:R-:W-:Y:S06]  /*e830*/  BRA `(.L_x_35547) ;  /* 0x0000000800f47947 */ /* 0x000fec0003800000 */
.L_x_35548:
[----:B------:R-:W2:Y:S02]  /*e840*/  LDG.E.U16 R2, desc[UR36][R2.64] ;  /* 0x0000002402027981 */ /* 0x000ea4000c1e1500 */
[----:B--2---:R1:W2:Y:S01]  /*e850*/  I2F.S16 R19, R2 ;  /* 0x0000000200137306 */ /* 0x0042a20000101400 */
[----:B------:R-:W-:Y:S05]  /*e860*/  BRA `(.L_x_35547) ;  /* 0x0000000800e87947 */ /* 0x000fea0003800000 */
.L_x_35543:
        /* <DEDUP_REMOVED lines=8> */
.L_x_35551:
[----:B------:R-:W2:Y:S02]  /*e8f0*/  LDG.E.U16 R2, desc[UR36][R2.64] ;  /* 0x0000002402027981 */ /* 0x000ea4000c1e1500 */
[----:B--2---:R-:W-:Y:S01]  /*e900*/  HADD2.F32 R19, -RZ, R2.H0_H0 ;  /* 0x20000002ff137230 */ /* 0x004fe20000004100 */
[----:B------:R-:W-:Y:S06]  /*e910*/  BRA `(.L_x_35547) ;  /* 0x0000000800bc7947 */ /* 0x000fec0003800000 */
.L_x_35550:
        /* <DEDUP_REMOVED lines=8> */
.L_x_35553:
[----:B------:R-:W2:Y:S02]  /*e9a0*/  LDG.E.U16 R2, desc[UR36][R2.64] ;  /* 0x0000002402027981 */ /* 0x000ea4000c1e1500 */
[----:B--2---:R-:W-:Y:S01]  /*e9b0*/  HADD2.F32 R19, -RZ, R2.H0_H0 ;  /* 0x20000002ff137230 */ /* 0x004fe20000004100 */
[----:B------:R-:W-:Y:S06]  /*e9c0*/  BRA `(.L_x_35547) ;  /* 0x0000000800907947 */ /* 0x000fec0003800000 */
.L_x_35552:
[----:B------:R-:W2:Y:S01]  /*e9d0*/  LDG.E.64 R2, desc[UR36][R2.64] ;  /* 0x0000002402027981 */ /* 0x000ea2000c1e1b00 */
[----:B------:R-:W-:Y:S01]  /*e9e0*/  UMOV UR4, 0xf0000000 ;  /* 0xf000000000047882 */ /* 0x000fe20000000000 */
[----:B------:R-:W-:Y:S01]  /*e9f0*/  UMOV UR5, 0x380fffff ;  /* 0x380fffff00057882 */ /* 0x000fe20000000000 */
[----:B--2---:R-:W1:Y:S01]  /*ea00*/  F2F.F32.F64 R19, R2 ;  /* 0x0000000200137310 */ /* 0x004e620000301000 */
[----:B------:R-:W-:-:S14]  /*ea10*/  DSETP.GEU.AND P0, PT, |R2|, UR4, PT ;  /* 0x0000000402007e2a */ /* 0x000fdc000bf0e200 */
[----:B-1----:R-:W-:Y:S01]  /*ea20*/  @!P0 FMUL R19, R19, 1.175494350822287508e-38 ;  /* 0x0080000013138820 */ /* 0x002fe20000400000 */
[----:B------:R-:W-:Y:S06]  /*ea30*/  BRA `(.L_x_35547) ;  /* 0x0000000800747947 */ /* 0x000fec0003800000 */
.L_x_35542:
        /* <DEDUP_REMOVED lines=12> */
.L_x_35556:
[----:B------:R-:W2:Y:S01]  /*eb00*/  LDG.E.64 R2, desc[UR36][R2.64] ;  /* 0x0000002402027981 */ /* 0x000ea2000c1e1b00 */
[----:B------:R-:W-:Y:S01]  /*eb10*/  UMOV UR4, 0xf0000000 ;  /* 0xf000000000047882 */ /* 0x000fe20000000000 */
[----:B------:R-:W-:Y:S01]  /*eb20*/  UMOV UR5, 0x380fffff ;  /* 0x380fffff00057882 */ /* 0x000fe20000000000 */
[----:B--2---:R-:W1:Y:S01]  /*eb30*/  F2F.F32.F64 R19, R2 ;  /* 0x0000000200137310 */ /* 0x004e620000301000 */
[----:B------:R-:W-:-:S14]  /*eb40*/  DSETP.GEU.AND P0, PT, |R2|, UR4, PT ;  /* 0x0000000402007e2a */ /* 0x000fdc000bf0e200 */
[----:B-1----:R-:W-:Y:S01]  /*eb50*/  @!P0 FMUL R19, R19, 1.175494350822287508e-38 ;  /* 0x0080000013138820 */ /* 0x002fe20000400000 */
[----:B------:R-:W-:Y:S06]  /*eb60*/  BRA `(.L_x_35547) ;  /* 0x0000000800287947 */ /* 0x000fec0003800000 */
.L_x_35555:
        /* <DEDUP_REMOVED lines=25> */
.L_x_35558:
        /* <DEDUP_REMOVED lines=12> */
.L_x_35557:
[----:B------:R-:W2:Y:S02]  /*edc0*/  LDG.E.U16 R2, desc[UR36][R2.64] ;  /* 0x0000002402027981 */ /* 0x000ea4000c1e1500 */
[----:B--2---:R-:W-:Y:S01]  /*edd0*/  IMAD.U32 R19, R2, 0x10000, RZ ;  /* 0x0001000002137824 */ /* 0x004fe200078e00ff */
[----:B------:R-:W-:Y:S06]  /*ede0*/  BRA `(.L_x_35547) ;  /* 0x0000000400887947 */ /* 0x000fec0003800000 */
.L_x_35554:
        /* <DEDUP_REMOVED lines=11> */
.L_x_35561:
        /* <DEDUP_REMOVED lines=20> */
.L_x_35563:
[----:B------:R-:W-:Y:S05]  /*efe0*/  BSYNC.RECONVERGENT B0 ;  /* 0x0000000000007941 */ /* 0x000fea0003800200 */
.L_x_35562:
[----:B------:R-:W-:Y:S02]  /*eff0*/  SHF.L.U32 R0, R0, 0x14, RZ ;  /* 0x0000001400007819 */ /* 0x000fe400000006ff */
[----:B------:R-:W-:-:S04]  /*f000*/  LEA R2, R2, 0x3b800000, 0x17 ;  /* 0x3b80000002027811 */ /* 0x000fc800078eb8ff */
[----:B------:R-:W-:Y:S01]  /*f010*/  LOP3.LUT R19, R2, R0, R19, 0xfe, !PT ;  /* 0x0000000002137212 */ /* 0x000fe200078efe13 */
[----:B------:R-:W-:Y:S06]  /*f020*/  BRA `(.L_x_35547) ;  /* 0x0000000000f87947 */ /* 0x000fec0003800000 */
.L_x_35560:
        /* <DEDUP_REMOVED lines=20> */
.L_x_35565:
[----:B------:R-:W-:Y:S05]  /*f170*/  BSYNC.RECONVERGENT B0 ;  /* 0x0000000000007941 */ /* 0x000fea0003800200 */
.L_x_35564:
[----:B------:R-:W-:Y:S01]  /*f180*/  IMAD.SHL.U32 R0, R0, 0x200000, RZ ;  /* 0x0020000000007824 */ /* 0x000fe200078e00ff */
[----:B------:R-:W-:-:S04]  /*f190*/  LEA R2, R2, 0x37800000, 0x17 ;  /* 0x3780000002027811 */ /* 0x000fc800078eb8ff */
[----:B------:R-:W-:Y:S01]  /*f1a0*/  LOP3.LUT R19, R2, R0, R19, 0xfe, !PT ;  /* 0x0000000002137212 */ /* 0x000fe200078efe13 */
[----:B------:R-:W-:Y:S06]  /*f1b0*/  BRA `(.L_x_35547) ;  /* 0x0000000000947947 */ /* 0x000fec0003800000 */
.L_x_35559:
        /* <DEDUP_REMOVED lines=14> */
.L_x_35546:
        /* <DEDUP_REMOVED lines=16> */
.L_x_35568:
[----:B------:R-:W-:Y:S01]  /*f3a0*/  MOV R19, RZ ;  /* 0x000000ff00137202 */ /* 0x000fe20000000f00 */
[----:B------:R-:W-:Y:S06]  /*f3b0*/  BRA `(.L_x_35547) ;  /* 0x0000000000147947 */ /* 0x000fec0003800000 */
.L_x_35567:
[----:B------:R-:W2:Y:S02]  /*f3c0*/  LDG.E.64 R2, desc[UR36][R2.64] ;  /* 0x0000002402027981 */ /* 0x000ea4000c1e1b00 */
[----:B--2---:R1:W2:Y:S01]  /*f3d0*/  I2F.U64 R19, R2 ;  /* 0x0000000200137312 */ /* 0x0042a20000301000 */
[----:B------:R-:W-:Y:S05]  /*f3e0*/  BRA `(.L_x_35547) ;  /* 0x0000000000087947 */ /* 0x000fea0003800000 */
.L_x_35566:
[----:B------:R-:W2:Y:S02]  /*f3f0*/  LDG.E R2, desc[UR36][R2.64] ;  /* 0x0000002402027981 */ /* 0x000ea4000c1e1900 */
[----:B--2---:R-:W-:-:S07]  /*f400*/  I2FP.F32.U32 R19, R2 ;  /* 0x0000000200137245 */ /* 0x004fce0000201000 */
.L_x_35547:
[----:B------:R-:W-:Y:S05]  /*f410*/  BSYNC.RECONVERGENT B6 ;  /* 0x0000000000067941 */ /* 0x000fea0003800200 */
.L_x_35541:
[----:B------:R-:W1:Y:S01]  /*f420*/  LDCU.64 UR6, c[0x0][0x5f8] ;  /* 0x0000bf00ff0677ac */ /* 0x000e620008000a00 */
[----:B------:R-:W-:Y:S01]  /*f430*/  BSSY.RECONVERGENT B6, `(.L_x_35569) ;  /* 0x00000dd000067945 */ /* 0x000fe20003800200 */
[----:B------:R-:W-:-:S04]  /*f440*/  UPRMT UR4, UR42, 0x9910, URZ ;  /* 0x000099102a047896 */ /* 0x000fc800080000ff */
[----:B------:R-:W-:Y:S01]  /*f450*/  UISETP.GT.AND UP0, UPT, UR4, 0x9, UPT ;  /* 0x000000090400788c */ /* 0x000fe2000bf04270 */
[----:B-1-3--:R-:W-:-:S05]  /*f460*/  IADD3 R2, P0, PT, R18, UR6, RZ ;  /* 0x0000000612027c10 */ /* 0x00afca000ff1e0ff */
        /* <DEDUP_REMOVED lines=13> */
.L_x_35573:
[----:B------:R-:W3:Y:S02]  /*f540*/  LDG.E.U8 R0, desc[UR36][R2.64] ;  /* 0x0000002402007981 */ /* 0x000ee4000c1e1100 */
[----:B---3--:R-:W-:Y:S01]  /*f550*/  I2FP.F32.U32 R0, R0 ;  /* 0x0000000000007245 */ /* 0x008fe20000201000 */
[----:B------:R-:W-:Y:S06]  /*f560*/  BRA `(.L_x_35575) ;  /* 0x0000000c00247947 */ /* 0x000fec0003800000 */
.L_x_35572:
        /* <DEDUP_REMOVED lines=9> */
.L_x_35577:
[----:B------:R-:W3:Y:S02]  /*f600*/  LDG.E R0, desc[UR36][R2.64] ;  /* 0x0000002402007981 */ /* 0x000ee4000c1e1900 */
[----:B---3--:R-:W-:Y:S01]  /*f610*/  I2FP.F32.S32 R0, R0 ;  /* 0x0000000000007245 */ /* 0x008fe20000201400 */
[----:B------:R-:W-:Y:S06]  /*f620*/  BRA `(.L_x_35575) ;  /* 0x0000000800f47947 */ /* 0x000fec0003800000 */
.L_x_35576:
[----:B------:R-:W3:Y:S02]  /*f630*/  LDG.E.U16 R0, desc[UR36][R2.64] ;  /* 0x0000002402007981 */ /* 0x000ee4000c1e1500 */
[----:B---3--:R-:W1:Y:S01]  /*f640*/  I2F.S16 R0, R0 ;  /* 0x0000000000007306 */ /* 0x008e620000101400 */
[----:B------:R-:W-:Y:S05]  /*f650*/  BRA `(.L_x_35575) ;  /* 0x0000000800e87947 */ /* 0x000fea0003800000 */
.L_x_35571:
        /* <DEDUP_REMOVED lines=8> */
.L_x_35579:
[----:B------:R-:W3:Y:S02]  /*f6e0*/  LDG.E.U16 R0, desc[UR36][R2.64] ;  /* 0x0000002402007981 */ /* 0x000ee4000c1e1500 */
[----:B---3--:R-:W-:Y:S01]  /*f6f0*/  HADD2.F32 R0, -RZ, R0.H0_H0 ;  /* 0x20000000ff007230 */ /* 0x008fe20000004100 */
[----:B------:R-:W-:Y:S06]  /*f700*/  BRA `(.L_x_35575) ;  /* 0x0000000800bc7947 */ /* 0x000fec0003800000 */
.L_x_35578:
        /* <DEDUP_REMOVED lines=8> */
.L_x_35581:
[----:B------:R-:W3:Y:S02]  /*f790*/  LDG.E.U16 R0, desc[UR36][R2.64] ;  /* 0x0000002402007981 */ /* 0x000ee4000c1e1500 */
[----:B---3--:R-:W-:Y:S01]  /*f7a0*/  HADD2.F32 R0, -RZ, R0.H0_H0 ;  /* 0x20000000ff007230 */ /* 0x008fe20000004100 */
[----:B------:R-:W-:Y:S06]  /*f7b0*/  BRA `(.L_x_35575) ;  /* 0x0000000800907947 */ /* 0x000fec0003800000 */
.L_x_35580:
[----:B------:R-:W3:Y:S01]  /*f7c0*/  LDG.E.64 R2, desc[UR36][R2.64] ;  /* 0x0000002402027981 */ /* 0x000ee2000c1e1b00 */
[----:B------:R-:W-:Y:S01]  /*f7d0*/  UMOV UR4, 0xf0000000 ;  /* 0xf000000000047882 */ /* 0x000fe20000000000 */
[----:B------:R-:W-:Y:S01]  /*f7e0*/  UMOV UR5, 0x380fffff ;  /* 0x380fffff00057882 */ /* 0x000fe20000000000 */
[----:B---3--:R-:W1:Y:S01]  /*f7f0*/  F2F.F32.F64 R0, R2 ;  /* 0x0000000200007310 */ /* 0x008e620000301000 */
[----:B------:R-:W-:-:S14]  /*f800*/  DSETP.GEU.AND P0, PT, |R2|, UR4, PT ;  /* 0x0000000402007e2a */ /* 0x000fdc000bf0e200 */
[----:B-1----:R-:W-:Y:S01]  /*f810*/  @!P0 FMUL R0, R0, 1.175494350822287508e-38 ;  /* 0x0080000000008820 */ /* 0x002fe20000400000 */
[----:B------:R-:W-:Y:S06]  /*f820*/  BRA `(.L_x_35575) ;  /* 0x0000000800747947 */ /* 0x000fec0003800000 */
.L_x_35570:
        /* <DEDUP_REMOVED lines=12> */
.L_x_35584:
[----:B------:R-:W3:Y:S01]  /*f8f0*/  LDG.E.64 R2, desc[UR36][R2.64] ;  /* 0x0000002402027981 */ /* 0x000ee2000c1e1b00 */
[----:B------:R-:W-:Y:S01]  /*f900*/  UMOV UR4, 0xf0000000 ;  /* 0xf000000000047882 */ /* 0x000fe20000000000 */
[----:B------:R-:W-:Y:S01]  /*f910*/  UMOV UR5, 0x380fffff ;  /* 0x380fffff00057882 */ /* 0x000fe20000000000 */
[----:B---3--:R-:W1:Y:S01]  /*f920*/  F2F.F32.F64 R0, R2 ;  /* 0x0000000200007310 */ /* 0x008e620000301000 */
[----:B------:R-:W-:-:S14]  /*f930*/  DSETP.GEU.AND P0, PT, |R2|, UR4, PT ;  /* 0x0000000402007e2a */ /* 0x000fdc000bf0e200 */
[----:B-1----:R-:W-:Y:S01]  /*f940*/  @!P0 FMUL R0, R0, 1.175494350822287508e-38 ;  /* 0x0080000000008820 */ /* 0x002fe20000400000 */
[----:B------:R-:W-:Y:S06]  /*f950*/  BRA `(.L_x_35575) ;  /* 0x0000000800287947 */ /* 0x000fec0003800000 */
.L_x_35583:
[----:B------:R-:W-:-:S09]  /*f960*/  UISETP.NE.AND UP0, UPT, UR4, 0xf, UPT ;  /* 0x0000000f0400788c */ /* 0x000fd2000bf05270 */
[----:B------:R-:W-:Y:S05]  /*f970*/  BRA.U !UP0, `(.L_x_35585) ;  /* 0x00000001088c7547 */ /* 0x000fea000b800000 */
[----:B------:R-:W-:-:S09]  /*f980*/  UISETP.NE.AND UP0, UPT, UR4, 0x17, UPT ;  /* 0x000000170400788c */ /* 0x000fd2000bf05270 */
[----:B------:R-:W-:Y:S05]  /*f990*/  BRA.U !UP0, `(.L_x_35586) ;  /* 0x0000000108547547 */ /* 0x000fea000b800000 */
[----:B------:R-:W-:-:S09]  /*f9a0*/  UISETP.NE.AND UP0, UPT, UR4, 0x18, UPT ;  /* 0x000000180400788c */ /* 0x000fd2000bf05270 */
[----:B------:R-:W-:Y:S05]  /*f9b0*/  BRA.U UP0, `(.L_x_35574) ;  /* 0x0000000500b47547 */ /* 0x000fea000b800000 */
[----:B------:R-:W3:Y:S01]  /*f9c0*/  LDG.E.U8 R0, desc[UR36][R2.64] ;  /* 0x0000002402007981 */ /* 0x000ee2000c1e1100 */
[----:B------:R-:W-:Y:S01]  /*f9d0*/  MOV R6, 0x1f ;  /* 0x0000001f00067802 */ /* 0x000fe20000000f00 */
[----:B---3--:R-:W-:-:S05]  /*f9e0*/  IMAD.SHL.U32 R0, R0, 0x1000000, RZ ;  /* 0x0100000000007824 */ /* 0x008fca00078e00ff */
        /* <DEDUP_REMOVED lines=16> */
.L_x_35586:
[----:B------:R-:W3:Y:S02]  /*faf0*/  LDG.E.U8 R2, desc[UR36][R2.64] ;  /* 0x0000002402027981 */ /* 0x000ee4000c1e1100 */
[C---:B---3--:R-:W-:Y:S01]  /*fb00*/  SHF.L.U32 R0, R2.reuse, 0x19, RZ ;  /* 0x0000001902007819 */ /* 0x048fe200000006ff */
        /* <DEDUP_REMOVED lines=10> */
.L_x_35585:
[----:B------:R-:W3:Y:S02]  /*fbb0*/  LDG.E.U16 R0, desc[UR36][R2.64] ;  /* 0x0000002402007981 */ /* 0x000ee4000c1e1500 */
[----:B---3--:R-:W-:Y:S01]  /*fbc0*/  IMAD.U32 R0, R0, 0x10000, RZ ;  /* 0x0001000000007824 */ /* 0x008fe200078e00ff */
[----:B------:R-:W-:Y:S06]  /*fbd0*/  BRA `(.L_x_35575) ;  /* 0x0000000400887947 */ /* 0x000fec0003800000 */
.L_x_35582:
        /* <DEDUP_REMOVED lines=11> */
.L_x_35589:
        /* <DEDUP_REMOVED lines=20> */
.L_x_35591:
[----:B------:R-:W-:Y:S05]  /*fdd0*/  BSYNC.RECONVERGENT B0 ;  /* 0x0000000000007941 */ /* 0x000fea0003800200 */
.L_x_35590:
[----:B------:R-:W-:Y:S01]  /*fde0*/  IMAD.SHL.U32 R0, R0, 0x100000, RZ ;  /* 0x0010000000007824 */ /* 0x000fe200078e00ff */
[----:B------:R-:W-:-:S04]  /*fdf0*/  LEA R2, R2, 0x3b800000, 0x17 ;  /* 0x3b80000002027811 */ /* 0x000fc800078eb8ff */
[----:B------:R-:W-:Y:S01]  /*fe00*/  LOP3.LUT R0, R2, R0, R7, 0xfe, !PT ;  /* 0x0000000002007212 */ /* 0x000fe200078efe07 */
[----:B------:R-:W-:Y:S06]  /*fe10*/  BRA `(.L_x_35575) ;  /* 0x0000000000f87947 */ /* 0x000fec0003800000 */
.L_x_35588:
        /* <DEDUP_REMOVED lines=20> */
.L_x_35593:
[----:B------:R-:W-:Y:S05]  /*ff60*/  BSYNC.RECONVERGENT B0 ;  /* 0x0000000000007941 */ /* 0x000fea0003800200 */
.L_x_35592:
[----:B------:R-:W-:Y:S02]  /*ff70*/  SHF.L.U32 R0, R0, 0x15, RZ ;  /* 0x0000001500007819 */ /* 0x000fe400000006ff */
[----:B------:R-:W-:-:S04]  /*ff80*/  LEA R2, R2, 0x37800000, 0x17 ;  /* 0x3780000002027811 */ /* 0x000fc800078eb8ff */
[----:B------:R-:W-:Y:S01]  /*ff90*/  LOP3.LUT R0, R2, R0, R7, 0xfe, !PT ;  /* 0x0000000002007212 */ /* 0x000fe200078efe07 */
[----:B------:R-:W-:Y:S06]  /*ffa0*/  BRA `(.L_x_35575) ;  /* 0x0000000000947947 */ /* 0x000fec0003800000 */
.L_x_35587:
        /* <DEDUP_REMOVED lines=11> */
[----:B------:R-:W-:Y:S01]  /*10060*/  @!P0 IMAD.MOV.U32 R0, RZ, RZ, 0x7f800001 ;  /* 0x7f800001ff008424 */ /* 0x000fe200078e00ff */
[----:B------:R-:W-:Y:S01]  /*10070*/  @P0 SHF.L.U32 R0, R2, 0x17, RZ ;  /* 0x0000001702000819 */ /* 0x000fe200000006ff */
[----:B------:R-:W-:Y:S06]  /*10080*/  BRA `(.L_x_35575) ;  /* 0x00000000005c7947 */ /* 0x000fec0003800000 */
.L_x_35574:
[----:B------:R-:W-:Y:S01]  /*10090*/  MOV R2, 0x0 ;  /* 0x0000000000027802 */ /* 0x000fe20000000f00 */
[----:B------:R-:W1:Y:S01]  /*100a0*/  LDCU.64 UR4, c[0x4][0x178] ;  /* 0x01002f00ff0477ac */ /* 0x000e620008000a00 */
[----:B------:R-:W-:Y:S02]  /*100b0*/  HFMA2 R13, -RZ, RZ, 0, 0 ;  /* 0x00000000ff0d7431 */ /* 0x000fe400000001ff */
[----:B------:R-:W-:Y:S01]  /*100c0*/  IMAD.MOV.U32 R8, RZ, RZ, 0x4e ;  /* 0x0000004eff087424 */ /* 0x000fe200078e00ff */
[----:B------:R-:W3:Y:S01]  /*100d0*/  LDCU.64 UR6, c[0x4][0x180] ;  /* 0x01003000ff0677ac */ /* 0x000ee20008000a00 */
[----:B------:R-:W0:Y:S01]  /*100e0*/  LDC.64 R2, c[0x4][R2] ;  /* 0x0100000002027b82 */ /* 0x000e220000000a00 */
[----:B------:R-:W-:Y:S01]  /*100f0*/  IMAD.MOV.U32 R12, RZ, RZ, 0x1 ;  /* 0x00000001ff0c7424 */ /* 0x000fe200078e00ff */
[----:B------:R-:W2:Y:S01]  /*10100*/  LDCU.64 UR8, c[0x4][0x68] ;  /* 0x01000d00ff0877ac */ /* 0x000ea20008000a00 */
[----:B-1----:R-:W-:Y:S02]  /*10110*/  IMAD.U32 R4, RZ, RZ, UR4 ;  /* 0x00000004ff047e24 */ /* 0x002fe4000f8e00ff */
[----:B------:R-:W-:Y:S01]  /*10120*/  IMAD.U32 R5, RZ, RZ, UR5 ;  /* 0x00000005ff057e24 */ /* 0x000fe2000f8e00ff */
[----:B---3--:R-:W-:Y:S01]  /*10130*/  MOV R6, UR6 ;  /* 0x0000000600067c02 */ /* 0x008fe20008000f00 */
[----:B------:R-:W-:-:S02]  /*10140*/  IMAD.U32 R7, RZ, RZ, UR7 ;  /* 0x00000007ff077e24 */ /* 0x000fc4000f8e00ff */
[----:B--2---:R-:W-:Y:S01]  /*10150*/  IMAD.U32 R10, RZ, RZ, UR8 ;  /* 0x00000008ff0a7e24 */ /* 0x004fe2000f8e00ff */
[----:B------:R-:W-:-:S07]  /*10160*/  MOV R11, UR9 ;  /* 0x00000009000b7c02 */ /* 0x000fce0008000f00 */
[----:B------:R-:W-:-:S07]  /*10170*/  LEPC R20, `(.L_x_35596) ;  /* 0x000000001014794e */ /* 0x000fce0000000000 */
[----:B0---45:R-:W-:Y:S05]  /*10180*/  CALL.ABS.NOINC R2 ;  /* 0x0000000002007343 */ /* 0x031fea0003c00000 */
.L_x_35596:
[----:B------:R-:W-:Y:S01]  /*10190*/  IMAD.MOV.U32 R0, RZ, RZ, RZ ;  /* 0x000000ffff007224 */ /* 0x000fe200078e00ff */
[----:B------:R-:W-:Y:S06]  /*101a0*/  BRA `(.L_x_35575) ;  /* 0x0000000000147947 */ /* 0x000fec0003800000 */
.L_x_35595:
[----:B------:R-:W3:Y:S02]  /*101b0*/  LDG.E.64 R2, desc[UR36][R2.64] ;  /* 0x0000002402027981 */ /* 0x000ee4000c1e1b00 */
[----:B---3--:R1:W3:Y:S01]  /*101c0*/  I2F.U64 R0, R2 ;  /* 0x0000000200007312 */ /* 0x0082e20000301000 */
[----:B------:R-:W-:Y:S05]  /*101d0*/  BRA `(.L_x_35575) ;  /* 0x0000000000087947 */ /* 0x000fea0003800000 */
.L_x_35594:
[----:B------:R-:W3:Y:S02]  /*101e0*/  LDG.E R0, desc[UR36][R2.64] ;  /* 0x0000002402007981 */ /* 0x000ee4000c1e1900 */
[----:B---3--:R-:W-:-:S07]  /*101f0*/  I2FP.F32.U32 R0, R0 ;  /* 0x0000000000007245 */ /* 0x008fce0000201000 */
.L_x_35575:
[----:B------:R-:W-:Y:S05]  /*10200*/  BSYNC.RECONVERGENT B6 ;  /* 0x0000000000067941 */ /* 0x000fea0003800200 */
.L_x_35569:
        /* <DEDUP_REMOVED lines=27> */
.L_x_35602:
[----:B------:R-:W-:Y:S01]  /*103c0*/  FSETP.GEU.FTZ.AND P0, PT, R5, -R7, PT ;  /* 0x800000070500720b */ /* 0x000fe20003f1e000 */
[----:B------:R-:W-:-:S12]  /*103d0*/  FADD.FTZ R3, R3, -1 ;  /* 0xbf80000003037421 */ /* 0x000fd80000010000 */
[----:B------:R-:W-:-:S07]  /*103e0*/  @!P0 FADD.FTZ R3, R3, -1 ;  /* 0xbf80000003038421 */ /* 0x000fce0000010000 */
.L_x_35601:
[----:B------:R-:W-:Y:S05]  /*103f0*/  BSYNC.RECONVERGENT B1 ;  /* 0x0000000000017941 */ /* 0x000fea0003800200 */
.L_x_35600:
[----:B------:R-:W-:Y:S01]  /*10400*/  FFMA.FTZ R2, -R7, R3, R2 ;  /* 0x0000000307027223 */ /* 0x000fe20000010102 */
[----:B------:R-:W-:Y:S06]  /*10410*/  BRA `(.L_x_35598) ;  /* 0x0000000000787947 */ /* 0x000fec0003800000 */
.L_x_35599:
        /* <DEDUP_REMOVED lines=13> */
[----:B0-----:R0:W1:Y:S03]  /*104f0*/  MUFU.RCP R9, R8 ;  /* 0x0000000800097308 */ /* 0x0010660000001000 */
.L_x_35605:
        /* <DEDUP_REMOVED lines=13> */
.L_x_35604:
[----:B------:R-:W-:Y:S05]  /*105d0*/  BSYNC.RECONVERGENT B1 ;  /* 0x0000000000017941 */ /* 0x000fea0003800200 */
.L_x_35603:
[----:B------:R-:W-:-:S04]  /*105e0*/  FMUL.FTZ R2, R3, 1.1920928955078125e-07 ;  /* 0x3400000003027820 */ /* 0x000fc80000410000 */
[----:B------:R-:W-:-:S07]  /*105f0*/  FMUL.FTZ R2, R7, R2 ;  /* 0x0000000207027220 */ /* 0x000fce0000410000 */
.L_x_35598:
[----:B------:R-:W-:Y:S05]  /*10600*/  BSYNC.RECONVERGENT B0 ;  /* 0x0000000000007941 */ /* 0x000fea0003800200 */
.L_x_35597:
        /* <DEDUP_REMOVED lines=24> */
.L_x_35609:
[----:B------:R-:W1:Y:S02]  /*10790*/  F2I.S64.TRUNC R2, R2 ;  /* 0x0000000200027311 */ /* 0x000e64000020d900 */
[----:B-1----:R-:W-:-:S05]  /*107a0*/  IMAD.MOV.U32 R5, RZ, RZ, R2 ;  /* 0x000000ffff057224 */ /* 0x002fca00078e0002 */
[----:B------:R-:W-:Y:S01]  /*107b0*/  STG.E.U8 desc[UR36][R16.64], R5 ;  /* 0x0000000510007986 */ /* 0x000fe2000c101124 */
[----:B------:R-:W-:Y:S05]  /*107c0*/  EXIT ;  /* 0x000000000000794d */ /* 0x000fea0003800000 */
.L_x_35608:
        /* <DEDUP_REMOVED lines=9> */
.L_x_35612:
[----:B------:R-:W1:Y:S02]  /*10860*/  F2I.FTZ.TRUNC.NTZ R3, R2 ;  /* 0x0000000200037305 */ /* 0x000e64000021f100 */
[----:B-1----:R-:W-:Y:S01]  /*10870*/  STG.E desc[UR36][R16.64], R3 ;  /* 0x0000000310007986 */ /* 0x002fe2000c101924 */
[----:B------:R-:W-:Y:S05]  /*10880*/  EXIT ;  /* 0x000000000000794d */ /* 0x000fea0003800000 */
.L_x_35611:
[----:B------:R-:W1:Y:S02]  /*10890*/  F2I.FTZ.TRUNC.NTZ R3, R2 ;  /* 0x0000000200037305 */ /* 0x000e64000021f100 */
[----:B-1----:R-:W-:Y:S01]  /*108a0*/  STG.E.U16 desc[UR36][R16.64], R3 ;  /* 0x0000000310007986 */ /* 0x002fe2000c101524 */
[----:B------:R-:W-:Y:S05]  /*108b0*/  EXIT ;  /* 0x000000000000794d */ /* 0x000fea0003800000 */
.L_x_35607:
        /* <DEDUP_REMOVED lines=8> */
.L_x_35614:
[----:B------:R-:W-:-:S05]  /*10940*/  F2FP.F16.F32.PACK_AB R2, RZ, R2 ;  /* 0x00000002ff02723e */ /* 0x000fca00000000ff */
[----:B------:R-:W-:Y:S01]  /*10950*/  STG.E.U16 desc[UR36][R16.64], R2 ;  /* 0x0000000210007986 */ /* 0x000fe2000c101524 */
[----:B------:R-:W-:Y:S05]  /*10960*/  EXIT ;  /* 0x000000000000794d */ /* 0x000fea0003800000 */
.L_x_35613:
        /* <DEDUP_REMOVED lines=9> */
.L_x_35616:
[----:B------:R-:W-:-:S04]  /*10a00*/  F2FP.F16.F32.PACK_AB R3, RZ, R2 ;  /* 0x00000002ff03723e */ /* 0x000fc800000000ff */
[----:B------:R-:W-:-:S05]  /*10a10*/  PRMT R3, R3, 0x5410, RZ ;  /* 0x0000541003037816 */ /* 0x000fca00000000ff */
[----:B------:R-:W-:Y:S01]  /*10a20*/  STG.E desc[UR36][R16.64], R3 ;  /* 0x0000000310007986 */ /* 0x000fe2000c101924 */
[----:B------:R-:W-:Y:S05]  /*10a30*/  EXIT ;  /* 0x000000000000794d */ /* 0x000fea0003800000 */
.L_x_35615:
[----:B------:R-:W-:-:S06]  /*10a40*/  FMUL.FTZ R2, R2, 1 ;  /* 0x3f80000002027820 */ /* 0x000fcc0000410000 */
[----:B------:R-:W1:Y:S02]  /*10a50*/  F2F.F64.F32 R2, R2 ;  /* 0x0000000200027310 */ /* 0x000e640000201800 */
[----:B-1----:R-:W-:Y:S01]  /*10a60*/  STG.E.64 desc[UR36][R16.64], R2 ;  /* 0x0000000210007986 */ /* 0x002fe2000c101b24 */
[----:B------:R-:W-:Y:S05]  /*10a70*/  EXIT ;  /* 0x000000000000794d */ /* 0x000fea0003800000 */
.L_x_35606:
        /* <DEDUP_REMOVED lines=13> */
.L_x_35620:
[----:B------:R-:W-:Y:S01]  /*10b50*/  LOP3.LUT R4, R2, 0x7fffffff, RZ, 0xc0, !PT ;  /* 0x7fffffff02047812 */ /* 0x000fe200078ec0ff */
[----:B------:R-:W-:Y:S01]  /*10b60*/  BSSY.RECONVERGENT B0, `(.L_x_35621) ;  /* 0x0000012000007945 */ /* 0x000fe20003800200 */
[----:B0-----:R-:W-:Y:S02]  /*10b70*/  HFMA2 R8, -RZ, RZ, 0, 7.62939453125e-06 ;  /* 0x00000080ff087431 */ /* 0x001fe400000001ff */
        /* <DEDUP_REMOVED lines=13> */
.L_x_35623:
[----:B------:R-:W-:-:S04]  /*10c50*/  SHF.R.U32.HI R2, RZ, 0x18, R2 ;  /* 0x00000018ff027819 */ /* 0x000fc80000011602 */
[----:B------:R-:W-:-:S04]  /*10c60*/  LOP3.LUT R2, R3, 0x80, R2, 0xf8, !PT ;  /* 0x0000008003027812 */ /* 0x000fc800078ef802 */
[----:B------:R-:W-:-:S07]  /*10c70*/  PRMT R8, R2, 0x7610, R8 ;  /* 0x0000761002087816 */ /* 0x000fce0000000008 */
.L_x_35622:
[----:B------:R-:W-:Y:S05]  /*10c80*/  BSYNC.RECONVERGENT B0 ;  /* 0x0000000000007941 */ /* 0x000fea0003800200 */
.L_x_35621:
[----:B------:R-:W-:Y:S01]  /*10c90*/  STG.E.U8 desc[UR36][R16.64], R8 ;  /* 0x0000000810007986 */ /* 0x000fe2000c101124 */
[----:B------:R-:W-:Y:S05]  /*10ca0*/  EXIT ;  /* 0x000000000000794d */ /* 0x000fea0003800000 */
.L_x_35619:
[----:B------:R-:W-:Y:S01]  /*10cb0*/  LOP3.LUT R4, R2, 0x7fffffff, RZ, 0xc0, !PT ;  /* 0x7fffffff02047812 */ /* 0x000fe200078ec0ff */
[----:B------:R-:W-:Y:S01]  /*10cc0*/  BSSY.RECONVERGENT B0, `(.L_x_35624) ;  /* 0x0000012000007945 */ /* 0x000fe20003800200 */
[----:B0-----:R-:W-:Y:S02]  /*10cd0*/  IMAD.MOV.U32 R8, RZ, RZ, 0x80 ;  /* 0x00000080ff087424 */ /* 0x001fe400078e00ff */
        /* <DEDUP_REMOVED lines=13> */
.L_x_35626:
[----:B------:R-:W-:-:S04]  /*10db0*/  SHF.R.U32.HI R2, RZ, 0x18, R2 ;  /* 0x00000018ff027819 */ /* 0x000fc80000011602 */
[----:B------:R-:W-:-:S04]  /*10dc0*/  LOP3.LUT R3, R3, 0x80, R2, 0xf8, !PT ;  /* 0x0000008003037812 */ /* 0x000fc800078ef802 */
[----:B------:R-:W-:-:S07]  /*10dd0*/  PRMT R8, R3, 0x7610, R8 ;  /* 0x0000761003087816 */ /* 0x000fce0000000008 */
.L_x_35625:
[----:B------:R-:W-:Y:S05]  /*10de0*/  BSYNC.RECONVERGENT B0 ;  /* 0x0000000000007941 */ /* 0x000fea0003800200 */
.L_x_35624:
[----:B------:R-:W-:Y:S01]  /*10df0*/  STG.E.U8 desc[UR36][R16.64], R8 ;  /* 0x0000000810007986 */ /* 0x000fe2000c101124 */
[----:B------:R-:W-:Y:S05]  /*10e00*/  EXIT ;  /* 0x000000000000794d */ /* 0x000fea0003800000 */
.L_x_35618:
        /* <DEDUP_REMOVED lines=21> */
.L_x_35628:
[----:B------:R-:W1:Y:S02]  /*10f60*/  F2I.U64.TRUNC R2, R2 ;  /* 0x0000000200027311 */ /* 0x000e64000020d800 */
[----:B-1----:R-:W-:Y:S01]  /*10f70*/  STG.E.64 desc[UR36][R16.64], R2 ;  /* 0x0000000210007986 */ /* 0x002fe2000c101b24 */
[----:B------:R-:W-:Y:S05]  /*10f80*/  EXIT ;  /* 0x000000000000794d */ /* 0x000fea0003800000 */
.L_x_35627:
[----:B------:R-:W1:Y:S02]  /*10f90*/  F2I.FTZ.U32.TRUNC.NTZ R3, R2 ;  /* 0x0000000200037305 */ /* 0x000e64000021f000 */
[----:B-1----:R-:W-:Y:S01]  /*10fa0*/  STG.E desc[UR36][R16.64], R3 ;  /* 0x0000000310007986 */ /* 0x002fe2000c101924 */
[----:B------:R-:W-:Y:S05]  /*10fb0*/  EXIT ;  /* 0x000000000000794d */ /* 0x000fea0003800000 */
.L_x_35617:
        /* <DEDUP_REMOVED lines=10> */
.L_x_35630:
[----:B------:R-:W-:Y:S01]  /*11060*/  FMUL.FTZ R4, R2, 1 ;  /* 0x3f80000002047820 */ /* 0x000fe20000410000 */
[----:B------:R-:W-:-:S05]  /*11070*/  CS2R R6, SRZ ;  /* 0x0000000000067805 */ /* 0x000fca000001ff00 */
[----:B------:R-:W1:Y:S02]  /*11080*/  F2F.F64.F32 R4, R4 ;  /* 0x0000000400047310 */ /* 0x000e640000201800 */
[----:B-1----:R-:W-:Y:S01]  /*11090*/  STG.E.128 desc[UR36][R16.64], R4 ;  /* 0x0000000410007986 */ /* 0x002fe2000c101d24 */
[----:B------:R-:W-:Y:S05]  /*110a0*/  EXIT ;  /* 0x000000000000794d */ /* 0x000fea0003800000 */
.L_x_35629:
[----:B------:R-:W-:-:S09]  /*110b0*/  UISETP.NE.AND UP0, UPT, UR4, 0xf, UPT ;  /* 0x0000000f0400788c */ /* 0x000fd2000bf05270 */
[----:B------:R-:W-:Y:S05]  /*110c0*/  BRA.U !UP0, `(.L_x_35631) ;  /* 0x0000000108e07547 */ /* 0x000fea000b800000 */
[----:B------:R-:W-:-:S09]  /*110d0*/  UISETP.NE.AND UP0, UPT, UR4, 0x17, UPT ;  /* 0x000000170400788c */ /* 0x000fd2000bf05270 */
[----:B------:R-:W-:Y:S05]  /*110e0*/  BRA.U !UP0, `(.L_x_35632) ;  /* 0x00000001088c7547 */ /* 0x000fea000b800000 */
[----:B------:R-:W-:-:S09]  /*110f0*/  UISETP.NE.AND UP0, UPT, UR4, 0x18, UPT ;  /* 0x000000180400788c */ /* 0x000fd2000bf05270 */
[----:B------:R-:W-:Y:S05]  /*11100*/  BRA.U !UP0, `(.L_x_35633) ;  /* 0x0000000108447547 */ /* 0x000fea000b800000 */
.L_x_35610:
        /* <DEDUP_REMOVED lines=16> */
.L_x_35634:
[----:B------:R-:W-:Y:S05]  /*11210*/  EXIT ;  /* 0x000000000000794d */ /* 0x000fea0003800000 */
.L_x_35633:
        /* <DEDUP_REMOVED lines=12> */
.L_x_35636:
[----:B------:R-:W-:Y:S05]  /*112e0*/  BSYNC.RECONVERGENT B0 ;  /* 0x0000000000007941 */ /* 0x000fea0003800200 */
.L_x_35635:
[----:B------:R-:W-:-:S05]  /*112f0*/  LOP3.LUT R3, R0, 0x80, R5, 0xf8, !PT ;  /* 0x0000008000037812 */ /* 0x000fca00078ef805 */
[----:B------:R-:W-:Y:S01]  /*11300*/  STG.E.U8 desc[UR36][R16.64], R3 ;  /* 0x0000000310007986 */ /* 0x000fe2000c101124 */
[----:B------:R-:W-:Y:S05]  /*11310*/  EXIT ;  /* 0x000000000000794d */ /* 0x000fea0003800000 */
.L_x_35632:
        /* <DEDUP_REMOVED lines=11> */
.L_x_35638:
[----:B------:R-:W-:Y:S01]  /*113d0*/  IMAD.MOV.U32 R0, RZ, RZ, 0x7f ;  /* 0x0000007fff007424 */ /* 0x000fe200078e00ff */
[----:B------:R-:W-:-:S04]  /*113e0*/  ISETP.GT.U32.AND P0, PT, R4, 0x7f800000, PT ;  /* 0x7f8000000400780c */ /* 0x000fc80003f04070 */
[----:B------:R-:W-:-:S09]  /*113f0*/  SEL R0, R0, 0x7c, P0 ;  /* 0x0000007c00007807 */ /* 0x000fd20000000000 */
.L_x_35639:
[----:B------:R-:W-:Y:S05]  /*11400*/  BSYNC.RECONVERGENT B0 ;  /* 0x0000000000007941 */ /* 0x000fea0003800200 */
.L_x_35637:
[----:B------:R-:W-:-:S04]  /*11410*/  SHF.R.U32.HI R3, RZ, 0x18, R2 ;  /* 0x00000018ff037819 */ /* 0x000fc80000011602 */
[----:B------:R-:W-:-:S05]  /*11420*/  LOP3.LUT R3, R0, 0x80, R3, 0xf8, !PT ;  /* 0x0000008000037812 */ /* 0x000fca00078ef803 */
[----:B------:R-:W-:Y:S01]  /*11430*/  STG.E.U8 desc[UR36][R16.64], R3 ;  /* 0x0000000310007986 */ /* 0x000fe2000c101124 */
[----:B------:R-:W-:Y:S05]  /*11440*/  EXIT ;  /* 0x000000000000794d */ /* 0x000fea0003800000 */
.L_x_35631:
[----:B------:R-:W-:-:S05]  /*11450*/  F2FP.BF16.F32.PACK_AB R2, RZ, R2 ;  /* 0x00000002ff02723e */ /* 0x000fca00000010ff */
[----:B------:R-:W-:Y:S01]  /*11460*/  STG.E.U16 desc[UR36][R16.64], R2 ;  /* 0x0000000210007986 */ /* 0x000fe2000c101524 */
[----:B------:R-:W-:Y:S05]  /*11470*/  EXIT ;  /* 0x000000000000794d */ /* 0x000fea0003800000 */
.L_x_35640:
        /* <DEDUP_REMOVED lines=16> */
.L_x_55009:


//--------------------- .text._ZN2at6native27unrolled_elementwise_kernelINS0_13BinaryFunctorIfffZZZNS0_21remainder_kernel_cudaERNS_18TensorIteratorBaseEENKUlvE0_clEvENKUlvE0_clEvEUlffE_EESt5arrayIPcLm3EELi4E23TrivialOffsetCalculatorILi2EjESC_ILi1EjENS0_6memory12LoadWithCastILi2EEENSF_13StoreWithCastILi1EEEEEviT_T0_T2_T3_T4_T5_ --------------------------
	.section	.text._ZN2at6native27unrolled_elementwise_kernelINS0_13BinaryFunctorIfffZZZNS0_21remainder_kernel_cudaERNS_18TensorIteratorBaseEENKUlvE0_clEvENKUlvE0_clEvEUlffE_EESt5arrayIPcLm3EELi4E23TrivialOffsetCalculatorILi2EjESC_ILi1EjENS0_6memory12LoadWithCastILi2EEENSF_13StoreWithCastILi1EEEEEviT_T0_T2_T3_T4_T5_,"ax",@progbits
	.align	128
        .global         _ZN2at6native27unrolled_elementwise_kernelINS0_13BinaryFunctorIfffZZZNS0_21remainder_kernel_cudaERNS_18TensorIteratorBaseEENKUlvE0_clEvENKUlvE0_clEvEUlffE_EESt5arrayIPcLm3EELi4E23TrivialOffsetCalculatorILi2EjESC_ILi1EjENS0_6memory12LoadWithCastILi2EEENSF_13StoreWithCastILi1EEEEEviT_T0_T2_T3_T4_T5_
        .type           _ZN2at6native27unrolled_elementwise_kernelINS0_13BinaryFunctorIfffZZZNS0_21remainder_kernel_cudaERNS_18TensorIteratorBaseEENKUlvE0_clEvENKUlvE0_clEvEUlffE_EESt5arrayIPcLm3EELi4E23TrivialOffsetCalculatorILi2EjESC_ILi1EjENS0_6memory12LoadWithCastILi2EEENSF_13StoreWithCastILi1EEEEEviT_T0_T2_T3_T4_T5_,@function
        .size           _ZN2at6native27unrolled_elementwise_kernelINS0_13BinaryFunctorIfffZZZNS0_21remainder_kernel_cudaERNS_18TensorIteratorBaseEENKUlvE0_clEvENKUlvE0_clEvEUlffE_EESt5arrayIPcLm3EELi4E23TrivialOffsetCalculatorILi2EjESC_ILi1EjENS0_6memory12LoadWithCastILi2EEENSF_13StoreWithCastILi1EEEEEviT_T0_T2_T3_T4_T5_,(.L_x_55010 - _ZN2at6native27unrolled_elementwise_kernelINS0_13BinaryFunctorIfffZZZNS0_21remainder_kernel_cudaERNS_18TensorIteratorBaseEENKUlvE0_clEvENKUlvE0_clEvEUlffE_EESt5arrayIPcLm3EELi4E23TrivialOffsetCalculatorILi2EjESC_ILi1EjENS0_6memory12LoadWithCastILi2EEENSF_13StoreWithCastILi1EEEEEviT_T0_T2_T3_T4_T5_)
        .other          _ZN2at6native27unrolled_elementwise_kernelINS0_13BinaryFunctorIfffZZZNS0_21remainder_kernel_cudaERNS_18TensorIteratorBaseEENKUlvE0_clEvENKUlvE0_clEvEUlffE_EESt5arrayIPcLm3EELi4E23TrivialOffsetCalculatorILi2EjESC_ILi1EjENS0_6memory12LoadWithCastILi2EEENSF_13StoreWithCastILi1EEEEEviT_T0_T2_T3_T4_T5_,@"STO_CUDA_ENTRY STV_DEFAULT"
_ZN2at6native27unrolled_elementwise_kernelINS0_13BinaryFunctorIfffZZZNS0_21remainder_kernel_cudaERNS_18TensorIteratorBaseEENKUlvE0_clEvENKUlvE0_clEvEUlffE_EESt5arrayIPcLm3EELi4E23TrivialOffsetCalculatorILi2EjESC_ILi1EjENS0_6memory12LoadWithCastILi2EEENSF_13StoreWithCastILi1EEEEEviT_T0_T2_T3_T4_T5_:
.text._ZN2at6native27unrolled_elementwise_kernelINS0_13BinaryFunctorIfffZZZNS0_21remainder_kernel_cudaERNS_18TensorIteratorBaseEENKUlvE0_clEvENKUlvE0_clEvEUlffE_EESt5arrayIPcLm3EELi4E23TrivialOffsetCalculatorILi2EjESC_ILi1EjENS0_6memory12LoadWithCastILi2EEENSF_13StoreWithCastILi1EEEEEviT_T0_T2_T3_T4_T5_:
        /* <DEDUP_REMOVED lines=35> */
.L_x_35647:
[----:B------:R-:W2:Y:S02]  /*0230*/  LDG.E.U8 R4, desc[UR36][R4.64] ;  /* 0x0000002404047981 */ /* 0x000ea4000c1e1100 */
[----:B--2---:R-:W-:Y:S01]  /*0240*/  I2FP.F32.U32 R26, R4 ;  /* 0x00000004001a7245 */ /* 0x004fe20000201000 */
[----:B------:R-:W-:Y:S06]  /*0250*/  BRA `(.L_x_35649) ;  /* 0x0000000c00287947 */ /* 0x000fec0003800000 */
.L_x_35646:
        /* <DEDUP_REMOVED lines=9> */
.L_x_35651:
[----:B------:R-:W2:Y:S02]  /*02f0*/  LDG.E R4, desc[UR36][R4.64] ;  /* 0x0000002404047981 */ /* 0x000ea4000c1e1900 */
[----:B--2---:R-:W-:Y:S01]  /*0300*/  I2FP.F32.S32 R26, R4 ;  /* 0x00000004001a7245 */ /* 0x004fe20000201400 */
[----:B------:R-:W-:Y:S06]  /*0310*/  BRA `(.L_x_35649) ;  /* 0x0000000800f87947 */ /* 0x000fec0003800000 */
.L_x_35650:
[----:B------:R-:W2:Y:S02]  /*0320*/  LDG.E.U16 R4, desc[UR36][R4.64] ;  /* 0x0000002404047981 */ /* 0x000ea4000c1e1500 */
[----:B--2---:R2:W3:Y:S01]  /*0330*/  I2F.S16 R26, R4 ;  /* 0x00000004001a7306 */ /* 0x0044e20000101400 */
[----:B------:R-:W-:Y:S05]  /*0340*/  BRA `(.L_x_35649) ;  /* 0x0000000800ec7947 */ /* 0x000fea0003800000 */
.L_x_35645:
        /* <DEDUP_REMOVED lines=8> */
.L_x_35653:
[----:B------:R-:W2:Y:S02]  /*03d0*/  LDG.E.U16 R4, desc[UR36][R4.64] ;  /* 0x0000002404047981 */ /* 0x000ea4000c1e1500 */
[----:B--2---:R-:W-:Y:S01]  /*03e0*/  HADD2.F32 R26, -RZ, R4.H0_H0 ;  /* 0x20000004ff1a7230 */ /* 0x004fe20000004100 */
[----:B------:R-:W-:Y:S06]  /*03f0*/  BRA `(.L_x_35649) ;  /* 0x0000000800c07947 */ /* 0x000fec0003800000 */
.L_x_35652:
        /* <DEDUP_REMOVED lines=8> */
.L_x_35655:
[----:B------:R-:W2:Y:S02]  /*0480*/  LDG.E.U16 R4, desc[UR36][R4.64] ;  /* 0x0000002404047981 */ /* 0x000ea4000c1e1500 */
[----:B--2---:R-:W-:Y:S01]  /*0490*/  HADD2.F32 R26, -RZ, R4.H0_H0 ;  /* 0x20000004ff1a7230 */ /* 0x004fe20000004100 */
[----:B------:R-:W-:Y:S06]  /*04a0*/  BRA `(.L_x_35649) ;  /* 0x0000000800947947 */ /* 0x000fec0003800000 */
.L_x_35654:
[----:B------:R-:W2:Y:S01]  /*04b0*/  LDG.E.64 R4, desc[UR36][R4.64] ;  /* 0x0000002404047981 */ /* 0x000ea2000c1e1b00 */
[----:B------:R-:W-:Y:S01]  /*04c0*/  UMOV UR4, 0xf0000000 ;  /* 0xf000000000047882 */ /* 0x000fe20000000000 */
[----:B------:R-:W-:Y:S01]  /*04d0*/  UMOV UR5, 0x380fffff ;  /* 0x380fffff00057882 */ /* 0x000fe20000000000 */
[----:B--2---:R-:W0:Y:S01]  /*04e0*/  F2F.F32.F64 R26, R4 ;  /* 0x00000004001a7310 */ /* 0x004e220000301000 */
[----:B------:R-:W-:-:S14]  /*04f0*/  DSETP.GEU.AND P0, PT, |R4|, UR4, PT ;  /* 0x0000000404007e2a */ /* 0x000fdc000bf0e200 */
[----:B0-----:R-:W-:Y:S01]  /*0500*/  @!P0 FMUL R26, R26, 1.175494350822287508e-38 ;  /* 0x008000001a1a8820 */ /* 0x001fe20000400000 */
[----:B------:R-:W-:Y:S06]  /*0510*/  BRA `(.L_x_35649) ;  /* 0x0000000800787947 */ /* 0x000fec0003800000 */
.L_x_35644:
        /* <DEDUP_REMOVED lines=12> */
.L_x_35658:
[----:B------:R-:W2:Y:S01]  /*05e0*/  LDG.E.64 R4, desc[UR36][R4.64] ;  /* 0x0000002404047981 */ /* 0x000ea2000c1e1b00 */
[----:B------:R-:W-:Y:S01]  /*05f0*/  UMOV UR4, 0xf0000000 ;  /* 0xf000000000047882 */ /* 0x000fe20000000000 */
[----:B------:R-:W-:Y:S01]  /*0600*/  UMOV UR5, 0x380fffff ;  /* 0x380fffff00057882 */ /* 0x000fe20000000000 */
[----:B--2---:R-:W0:Y:S01]  /*0610*/  F2F.F32.F64 R26, R4 ;  /* 0x00000004001a7310 */ /* 0x004e220000301000 */
[----:B------:R-:W-:-:S14]  /*0620*/  DSETP.GEU.AND P0, PT, |R4|, UR4, PT ;  /* 0x0000000404007e2a */ /* 0x000fdc000bf0e200 */
[----:B0-----:R-:W-:Y:S01]  /*0630*/  @!P0 FMUL R26, R26, 1.175494350822287508e-38 ;  /* 0x008000001a1a8820 */ /* 0x001fe20000400000 */
[----:B------:R-:W-:Y:S06]  /*0640*/  BRA `(.L_x_35649) ;  /* 0x00000008002c7947 */ /* 0x000fec0003800000 */
.L_x_35657:
        /* <DEDUP_REMOVED lines=25> */
.L_x_35660:
        /* <DEDUP_REMOVED lines=13> */
.L_x_35659:
[----:B------:R-:W2:Y:S02]  /*08b0*/  LDG.E.U16 R4, desc[UR36][R4.64] ;  /* 0x0000002404047981 */ /* 0x000ea4000c1e1500 */
[----:B--2---:R-:W-:Y:S01]  /*08c0*/  IMAD.U32 R26, R4, 0x10000, RZ ;  /* 0x00010000041a7824 */ /* 0x004fe200078e00ff */
[----:B------:R-:W-:Y:S06]  /*08d0*/  BRA `(.L_x_35649) ;  /* 0x0000000400887947 */ /* 0x000fec0003800000 */
.L_x_35656:
        /* <DEDUP_REMOVED lines=11> */
.L_x_35663:
        /* <DEDUP_REMOVED lines=20> */
.L_x_35665:
[----:B------:R-:W-:Y:S05]  /*0ad0*/  BSYNC.RECONVERGENT B0 ;  /* 0x0000000000007941 */ /* 0x000fea0003800200 */
.L_x_35664:
[----:B------:R-:W-:Y:S01]  /*0ae0*/  IMAD.SHL.U32 R0, R0, 0x100000, RZ ;  /* 0x0010000000007824 */ /* 0x000fe200078e00ff */
[----:B------:R-:W-:-:S04]  /*0af0*/  LEA R3, R3, 0x3b800000, 0x17 ;  /* 0x3b80000003037811 */ /* 0x000fc800078eb8ff */
[----:B------:R-:W-:Y:S01]  /*0b00*/  LOP3.LUT R26, R3, R0, R7, 0xfe, !PT ;  /* 0x00000000031a7212 */ /* 0x000fe200078efe07 */
[----:B------:R-:W-:Y:S06]  /*0b10*/  BRA `(.L_x_35649) ;  /* 0x0000000000f87947 */ /* 0x000fec0003800000 */
.L_x_35662:
        /* <DEDUP_REMOVED lines=20> */
.L_x_35667:
[----:B------:R-:W-:Y:S05]  /*0c60*/  BSYNC.RECONVERGENT B0 ;  /* 0x0000000000007941 */ /* 0x000fea0003800200 */
.L_x_35666:
[----:B------:R-:W-:Y:S01]  /*0c70*/  IMAD.SHL.U32 R0, R0, 0x200000, RZ ;  /* 0x0020000000007824 */ /* 0x000fe200078e00ff */
[----:B------:R-:W-:-:S04]  /*0c80*/  LEA R3, R3, 0x37800000, 0x17 ;  /* 0x3780000003037811 */ /* 0x000fc800078eb8ff */
[----:B------:R-:W-:Y:S01]  /*0c90*/  LOP3.LUT R26, R3, R0, R7, 0xfe, !PT ;  /* 0x00000000031a7212 */ /* 0x000fe200078efe07 */
[----:B------:R-:W-:Y:S06]  /*0ca0*/  BRA `(.L_x_35649) ;  /* 0x0000000000947947 */ /* 0x000fec0003800000 */
.L_x_35661:
[----:B------:R-:W-:-:S09]  /*0cb0*/  UISETP.NE.AND UP0, UPT, UR4, 0x1c, UPT ;  /* 0x0000001c0400788c */ /* 0x000fd2000bf05270 */
[----:B------:R-:W-:Y:S05]  /*0cc0*/  BRA.U !UP0, `(.L_x_35668) ;  /* 0x0000000108847547 */ /* 0x000fea000b800000 */
[----:B------:R-:W-:-:S09]  /*0cd0*/  UISETP.NE.AND UP0, UPT, UR4, 0x1d, UPT ;  /* 0x0000001d0400788c */ /* 0x000fd2000bf05270 */
[----:B------:R-:W-:Y:S05]  /*0ce0*/  BRA.U !UP0, `(.L_x_35669) ;  /* 0x0000000108707547 */ /* 0x000fea000b800000 */
[----:B------:R-:W-:-:S09]  /*0cf0*/  UISETP.NE.AND UP0, UPT, UR4, 0x2c, UPT ;  /* 0x0000002c0400788c */ /* 0x000fd2000bf05270 */
[----:B------:R-:W-:Y:S05]  /*0d00*/  BRA.U !UP0, `(.L_x_35670) ;  /* 0x0000000108487547 */ /* 0x000fea000b800000 */
.L_x_35648:
        /* <DEDUP_REMOVED lines=16> */
.L_x_35671:
[----:B------:R-:W-:Y:S01]  /*0e10*/  IMAD.MOV.U32 R26, RZ, RZ, RZ ;  /* 0x000000ffff1a7224 */ /* 0x000fe200078e00ff */
[----:B------:R-:W-:Y:S06]  /*0e20*/  BRA `(.L_x_35649) ;  /* 0x0000000000347947 */ /* 0x000fec0003800000 */
.L_x_35670:
        /* <DEDUP_REMOVED lines=8> */
.L_x_35669:
[----:B------:R-:W2:Y:S02]  /*0eb0*/  LDG.E.64 R26, desc[UR36][R4.64] ;  /* 0x00000024041a7981 */ /* 0x000ea4000c1e1b00 */
[----:B--2---:R0:W1:Y:S01]  /*0ec0*/  I2F.U64 R26, R26 ;  /* 0x0000001a001a7312 */ /* 0x0040620000301000 */
[----:B------:R-:W-:Y:S05]  /*0ed0*/  BRA `(.L_x_35649) ;  /* 0x0000000000087947 */ /* 0x000fea0003800000 */
.L_x_35668:
[----:B------:R-:W2:Y:S02]  /*0ee0*/  LDG.E R4, desc[UR36][R4.64] ;  /* 0x0000002404047981 */ /* 0x000ea4000c1e1900 */
[----:B--2---:R-:W-:-:S07]  /*0ef0*/  I2FP.F32.U32 R26, R4 ;  /* 0x00000004001a7245 */ /* 0x004fce0000201000 */
.L_x_35649:
[----:B------:R-:W-:Y:S05]  /*0f00*/  BSYNC.RECONVERGENT B6 ;  /* 0x0000000000067941 */ /* 0x000fea0003800200 */
.L_x_35643:
        /* <DEDUP_REMOVED lines=20> */
.L_x_35676:
[----:B------:R-:W2:Y:S02]  /*1050*/  LDG.E.U8 R4, desc[UR36][R4.64] ;  /* 0x0000002404047981 */ /* 0x000ea4000c1e1100 */
[----:B--2---:R-:W-:Y:S01]  /*1060*/  I2FP.F32.U32 R29, R4 ;  /* 0x00000004001d7245 */ /* 0x004fe20000201000 */
[----:B------:R-:W-:Y:S06]  /*1070*/  BRA `(.L_x_35678) ;  /* 0x0000000c00247947 */ /* 0x000fec0003800000 */
.L_x_35675:
        /* <DEDUP_REMOVED lines=9> */
.L_x_35680:
[----:B------:R-:W2:Y:S02]  /*1110*/  LDG.E R4, desc[UR36][R4.64] ;  /* 0x0000002404047981 */ /* 0x000ea4000c1e1900 */
[----:B--2---:R-:W-:Y:S01]  /*1120*/  I2FP.F32.S32 R29, R4 ;  /* 0x00000004001d7245 */ /* 0x004fe20000201400 */
[----:B------:R-:W-:Y:S06]  /*1130*/  BRA `(.L_x_35678) ;  /* 0x0000000800f47947 */ /* 0x000fec0003800000 */
.L_x_35679:
[----:B------:R-:W2:Y:S02]  /*1140*/  LDG.E.U16 R4, desc[UR36][R4.64] ;  /* 0x0000002404047981 */ /* 0x000ea4000c1e1500 */
[----:B--2---:R0:W2:Y:S01]  /*1150*/  I2F.S16 R29, R4 ;  /* 0x00000004001d7306 */ /* 0x0040a20000101400 */
[----:B------:R-:W-:Y:S05]  /*1160*/  BRA `(.L_x_35678) ;  /* 0x0000000800e87947 */ /* 0x000fea0003800000 */
.L_x_35674:
        /* <DEDUP_REMOVED lines=8> */
.L_x_35682:
[----:B------:R-:W2:Y:S02]  /*11f0*/  LDG.E.U16 R4, desc[UR36][R4.64] ;  /* 0x0000002404047981 */ /* 0x000ea4000c1e1500 */
[----:B--2---:R-:W-:Y:S01]  /*1200*/  HADD2.F32 R29, -RZ, R4.H0_H0 ;  /* 0x20000004ff1d7230 */ /* 0x004fe20000004100 */
[----:B------:R-:W-:Y:S06]  /*1210*/  BRA `(.L_x_35678) ;  /* 0x0000000800bc7947 */ /* 0x000fec0003800000 */
.L_x_35681:
        /* <DEDUP_REMOVED lines=8> */
.L_x_35684:
[----:B------:R-:W2:Y:S02]  /*12a0*/  LDG.E.U16 R4, desc[UR36][R4.64] ;  /* 0x0000002404047981 */ /* 0x000ea4000c1e1500 */
[----:B--2---:R-:W-:Y:S01]  /*12b0*/  HADD2.F32 R29, -RZ, R4.H0_H0 ;  /* 0x20000004ff1d7230 */ /* 0x004fe20000004100 */
[----:B------:R-:W-:Y:S06]  /*12c0*/  BRA `(.L_x_35678) ;  /* 0x0000000800907947 */ /* 0x000fec0003800000 */
.L_x_35683:
[----:B------:R-:W2:Y:S01]  /*12d0*/  LDG.E.64 R4, desc[UR36][R4.64] ;  /* 0x0000002404047981 */ /* 0x000ea2000c1e1b00 */
[----:B------:R-:W-:Y:S01]  /*12e0*/  UMOV UR4, 0xf0000000 ;  /* 0xf000000000047882 */ /* 0x000fe20000000000 */
[----:B------:R-:W-:Y:S01]  /*12f0*/  UMOV UR5, 0x380fffff ;  /* 0x380fffff00057882 */ /* 0x000fe20000000000 */
[----:B--2---:R-:W0:Y:S01]  /*1300*/  F2F.F32.F64 R29, R4 ;  /* 0x00000004001d7310 */ /* 0x004e220000301000 */
[----:B------:R-:W-:-:S14]  /*1310*/  DSETP.GEU.AND P0, PT, |R4|, UR4, PT ;  /* 0x0000000404007e2a */ /* 0x000fdc000bf0e200 */
[----:B0-----:R-:W-:Y:S01]  /*1320*/  @!P0 FMUL R29, R29, 1.175494350822287508e-38 ;  /* 0x008000001d1d8820 */ /* 0x001fe20000400000 */
[----:B------:R-:W-:Y:S06]  /*1330*/  BRA `(.L_x_35678) ;  /* 0x0000000800747947 */ /* 0x000fec0003800000 */
.L_x_35673:
        /* <DEDUP_REMOVED lines=12> */
.L_x_35687:
[----:B------:R-:W2:Y:S01]  /*1400*/  LDG.E.64 R4, desc[UR36][R4.64] ;  /* 0x0000002404047981 */ /* 0x000ea2000c1e1b00 */
[----:B------:R-:W-:Y:S01]  /*1410*/  UMOV UR4, 0xf0000000 ;  /* 0xf000000000047882 */ /* 0x000fe20000000000 */
[----:B------:R-:W-:Y:S01]  /*1420*/  UMOV UR5, 0x380fffff ;  /* 0x380fffff00057882 */ /* 0x000fe20000000000 */
[----:B--2---:R-:W0:Y:S01]  /*1430*/  F2F.F32.F64 R29, R4 ;  /* 0x00000004001d7310 */ /* 0x004e220000301000 */
[----:B------:R-:W-:-:S14]  /*1440*/  DSETP.GEU.AND P0, PT, |R4|, UR4, PT ;  /* 0x0000000404007e2a */ /* 0x000fdc000bf0e200 */
[----:B0-----:R-:W-:Y:S01]  /*1450*/  @!P0 FMUL R29, R29, 1.175494350822287508e-38 ;  /* 0x008000001d1d8820 */ /* 0x001fe20000400000 */
[----:B------:R-:W-:Y:S06]  /*1460*/  BRA `(.L_x_35678) ;  /* 0x0000000800287947 */ /* 0x000fec0003800000 */
.L_x_35686:
        /* <DEDUP_REMOVED lines=25> */
.L_x_35689:
        /* <DEDUP_REMOVED lines=12> */
.L_x_35688:
[----:B------:R-:W2:Y:S02]  /*16c0*/  LDG.E.U16 R4, desc[UR36][R4.64] ;  /* 0x0000002404047981 */ /* 0x000ea4000c1e1500 */
[----:B--2---:R-:W-:Y:S01]  /*16d0*/  IMAD.U32 R29, R4, 0x10000, RZ ;  /* 0x00010000041d7824 */ /* 0x004fe200078e00ff */
[----:B------:R-:W-:Y:S06]  /*16e0*/  BRA `(.L_x_35678) ;  /* 0x0000000400887947 */ /* 0x000fec0003800000 */
.L_x_35685:
        /* <DEDUP_REMOVED lines=11> */
.L_x_35692:
        /* <DEDUP_REMOVED lines=20> */
.L_x_35694:
[----:B------:R-:W-:Y:S05]  /*18e0*/  BSYNC.RECONVERGENT B0 ;  /* 0x0000000000007941 */ /* 0x000fea0003800200 */
.L_x_35693:
[----:B------:R-:W-:Y:S01]  /*18f0*/  IMAD.SHL.U32 R0, R0, 0x100000, RZ ;  /* 0x0010000000007824 */ /* 0x000fe200078e00ff */
[----:B------:R-:W-:-:S04]  /*1900*/  LEA R3, R3, 0x3b800000, 0x17 ;  /* 0x3b80000003037811 */ /* 0x000fc800078eb8ff */
[----:B------:R-:W-:Y:S01]  /*1910*/  LOP3.LUT R29, R3, R0, R29, 0xfe, !PT ;  /* 0x00000000031d7212 */ /* 0x000fe200078efe1d */
[----:B------:R-:W-:Y:S06]  /*1920*/  BRA `(.L_x_35678) ;  /* 0x0000000000f87947 */ /* 0x000fec0003800000 */
.L_x_35691:
        /* <DEDUP_REMOVED lines=20> */
.L_x_35696:
[----:B------:R-:W-:Y:S05]  /*1a70*/  BSYNC.RECONVERGENT B0 ;  /* 0x0000000000007941 */ /* 0x000fea0003800200 */
.L_x_35695:
[----:B------:R-:W-:Y:S01]  /*1a80*/  IMAD.SHL.U32 R0, R0, 0x200000, RZ ;  /* 0x0020000000007824 */ /* 0x000fe200078e00ff */
[----:B------:R-:W-:-:S04]  /*1a90*/  LEA R3, R3, 0x37800000, 0x17 ;  /* 0x3780000003037811 */ /* 0x000fc800078eb8ff */
[----:B------:R-:W-:Y:S01]  /*1aa0*/  LOP3.LUT R29, R3, R0, R29, 0xfe, !PT ;  /* 0x00000000031d7212 */ /* 0x000fe200078efe1d */
[----:B------:R-:W-:Y:S06]  /*1ab0*/  BRA `(.L_x_35678) ;  /* 0x0000000000947947 */ /* 0x000fec0003800000 */
.L_x_35690:
[----:B------:R-:W-:-:S09]  /*1ac0*/  UISETP.NE.AND UP0, UPT, UR4, 0x1c, UPT ;  /* 0x0000001c0400788c */ /* 0x000fd2000bf05270 */
[----:B------:R-:W-:Y:S05]  /*1ad0*/  BRA.U !UP0, `(.L_x_35697) ;  /* 0x0000000108847547 */ /* 0x000fea000b800000 */
[----:B------:R-:W-:-:S09]  /*1ae0*/  UISETP.NE.AND UP0, UPT, UR4, 0x1d, UPT ;  /* 0x0000001d0400788c */ /* 0x000fd2000bf05270 */
[----:B------:R-:W-:Y:S05]  /*1af0*/  BRA.U !UP0, `(.L_x_35698) ;  /* 0x0000000108707547 */ /* 0x000fea000b800000 */
[----:B------:R-:W-:-:S09]  /*1b00*/  UISETP.NE.AND UP0, UPT, UR4, 0x2c, UPT ;  /* 0x0000002c0400788c */ /* 0x000fd2000bf05270 */
[----:B------:R-:W-:Y:S05]  /*1b10*/  BRA.U !UP0, `(.L_x_35699) ;  /* 0x0000000108487547 */ /* 0x000fea000b800000 */
.L_x_35677:
        /* <DEDUP_REMOVED lines=16> */
.L_x_35700:
[----:B------:R-:W-:Y:S01]  /*1c20*/  IMAD.MOV.U32 R29, RZ, RZ, RZ ;  /* 0x000000ffff1d7224 */ /* 0x000fe200078e00ff */
[----:B------:R-:W-:Y:S06]  /*1c30*/  BRA `(.L_x_35678) ;  /* 0x0000000000347947 */ /* 0x000fec0003800000 */
.L_x_35699:
        /* <DEDUP_REMOVED lines=8> */
.L_x_35698:
[----:B------:R-:W2:Y:S02]  /*1cc0*/  LDG.E.64 R4, desc[UR36][R4.64] ;  /* 0x0000002404047981 */ /* 0x000ea4000c1e1b00 */
[----:B--2---:R0:W2:Y:S01]  /*1cd0*/  I2F.U64 R29, R4 ;  /* 0x00000004001d7312 */ /* 0x0040a20000301000 */
[----:B------:R-:W-:Y:S05]  /*1ce0*/  BRA `(.L_x_35678) ;  /* 0x0000000000087947 */ /* 0x000fea0003800000 */
.L_x_35697:
[----:B------:R-:W2:Y:S02]  /*1cf0*/  LDG.E R4, desc[UR36][R4.64] ;  /* 0x0000002404047981 */ /* 0x000ea4000c1e1900 */
[----:B--2---:R-:W-:-:S07]  /*1d00*/  I2FP.F32.U32 R29, R4 ;  /* 0x00000004001d7245 */ /* 0x004fce0000201000 */
.L_x_35678:
[----:B------:R-:W-:Y:S05]  /*1d10*/  BSYNC.RECONVERGENT B6 ;  /* 0x0000000000067941 */ /* 0x000fea0003800200 */
.L_x_35672:
[----:B------:R-:W-:-:S07]  /*1d20*/  VIADD R24, R25, 0x80 ;  /* 0x0000008019187836 */ /* 0x000fce0000000000 */
.L_x_35642:
[----:B------:R-:W-:Y:S05]  /*1d30*/  BSYNC.RECONVERGENT B7 ;  /* 0x0000000000077941 */ /* 0x000fea0003800200 */
.L_x_35641:
        /* <DEDUP_REMOVED lines=26> */
.L_x_35707:
[----:B------:R-:W4:Y:S02]  /*1ee0*/  LDG.E.U8 R4, desc[UR36][R4.64] ;  /* 0x0000002404047981 */ /* 0x000f24000c1e1100 */
[----:B----4-:R-:W-:Y:S01]  /*1ef0*/  I2FP.F32.U32 R18, R4 ;  /* 0x0000000400127245 */ /* 0x010fe20000201000 */
[----:B------:R-:W-:Y:S06]  /*1f00*/  BRA `(.L_x_35709) ;  /* 0x0000000c00287947 */ /* 0x000fec0003800000 */
.L_x_35706:
        /* <DEDUP_REMOVED lines=9> */
.L_x_35711:
[----:B------:R-:W4:Y:S02]  /*1fa0*/  LDG.E R4, desc[UR36][R4.64] ;  /* 0x0000002404047981 */ /* 0x000f24000c1e1900 */
[----:B----4-:R-:W-:Y:S01]  /*1fb0*/  I2FP.F32.S32 R18, R4 ;  /* 0x0000000400127245 */ /* 0x010fe20000201400 */
[----:B------:R-:W-:Y:S06]  /*1fc0*/  BRA `(.L_x_35709) ;  /* 0x0000000800f87947 */ /* 0x000fec0003800000 */
.L_x_35710:
[----:B------:R-:W4:Y:S02]  /*1fd0*/  LDG.E.U16 R4, desc[UR36][R4.64] ;  /* 0x0000002404047981 */ /* 0x000f24000c1e1500 */
[----:B----4-:R0:W4:Y:S01]  /*1fe0*/  I2F.S16 R18, R4 ;  /* 0x0000000400127306 */ /* 0x0101220000101400 */
[----:B------:R-:W-:Y:S05]  /*1ff0*/  BRA `(.L_x_35709) ;  /* 0x0000000800ec7947 */ /* 0x000fea0003800000 */
.L_x_35705:
        /* <DEDUP_REMOVED lines=8> */
.L_x_35713:
[----:B------:R-:W4:Y:S02]  /*2080*/  LDG.E.U16 R4, desc[UR36][R4.64] ;  /* 0x0000002404047981 */ /* 0x000f24000c1e1500 */
[----:B----4-:R-:W-:Y:S01]  /*2090*/  HADD2.F32 R18, -RZ, R4.H0_H0 ;  /* 0x20000004ff127230 */ /* 0x010fe20000004100 */
[----:B------:R-:W-:Y:S06]  /*20a0*/  BRA `(.L_x_35709) ;  /* 0x0000000800c07947 */ /* 0x000fec0003800000 */
.L_x_35712:
        /* <DEDUP_REMOVED lines=8> */
.L_x_35715:
[----:B------:R-:W4:Y:S02]  /*2130*/  LDG.E.U16 R4, desc[UR36][R4.64] ;  /* 0x0000002404047981 */ /* 0x000f24000c1e1500 */
[----:B----4-:R-:W-:Y:S01]  /*2140*/  HADD2.F32 R18, -RZ, R4.H0_H0 ;  /* 0x20000004ff127230 */ /* 0x010fe20000004100 */
[----:B------:R-:W-:Y:S06]  /*2150*/  BRA `(.L_x_35709) ;  /* 0x0000000800947947 */ /* 0x000fec0003800000 */
.L_x_35714:
[----:B------:R-:W4:Y:S01]  /*2160*/  LDG.E.64 R4, desc[UR36][R4.64] ;  /* 0x0000002404047981 */ /* 0x000f22000c1e1b00 */
[----:B------:R-:W-:Y:S01]  /*2170*/  UMOV UR4, 0xf0000000 ;  /* 0xf000000000047882 */ /* 0x000fe20000000000 */
[----:B------:R-:W-:Y:S01]  /*2180*/  UMOV UR5, 0x380fffff ;  /* 0x380fffff00057882 */ /* 0x000fe20000000000 */
[----:B----4-:R-:W0:Y:S01]  /*2190*/  F2F.F32.F64 R18, R4 ;  /* 0x0000000400127310 */ /* 0x010e220000301000 */
[----:B------:R-:W-:-:S14]  /*21a0*/  DSETP.GEU.AND P0, PT, |R4|, UR4, PT ;  /* 0x0000000404007e2a */ /* 0x000fdc000bf0e200 */
[----:B0-----:R-:W-:Y:S01]  /*21b0*/  @!P0 FMUL R18, R18, 1.175494350822287508e-38 ;  /* 0x0080000012128820 */ /* 0x001fe20000400000 */
[----:B------:R-:W-:Y:S06]  /*21c0*/  BRA `(.L_x_35709) ;  /* 0x0000000800787947 */ /* 0x000fec0003800000 */
.L_x_35704:
        /* <DEDUP_REMOVED lines=12> */
.L_x_35718:
[----:B------:R-:W4:Y:S01]  /*2290*/  LDG.E.64 R4, desc[UR36][R4.64] ;  /* 0x0000002404047981 */ /* 0x000f22000c1e1b00 */
[----:B------:R-:W-:Y:S01]  /*22a0*/  UMOV UR4, 0xf0000000 ;  /* 0xf000000000047882 */ /* 0x000fe20000000000 */
[----:B------:R-:W-:Y:S01]  /*22b0*/  UMOV UR5, 0x380fffff ;  /* 0x380fffff00057882 */ /* 0x000fe20000000000 */
[----:B----4-:R-:W0:Y:S01]  /*22c0*/  F2F.F32.F64 R18, R4 ;  /* 0x0000000400127310 */ /* 0x010e220000301000 */
[----:B------:R-:W-:-:S14]  /*22d0*/  DSETP.GEU.AND P0, PT, |R4|, UR4, PT ;  /* 0x0000000404007e2a */ /* 0x000fdc000bf0e200 */
[----:B0-----:R-:W-:Y:S01]  /*22e0*/  @!P0 FMUL R18, R18, 1.175494350822287508e-38 ;  /* 0x0080000012128820 */ /* 0x001fe20000400000 */
[----:B------:R-:W-:Y:S06]  /*22f0*/  BRA `(.L_x_35709) ;  /* 0x00000008002c7947 */ /* 0x000fec0003800000 */
.L_x_35717:
        /* <DEDUP_REMOVED lines=25> */
.L_x_35720:
        /* <DEDUP_REMOVED lines=13> */
.L_x_35719:
[----:B------:R-:W4:Y:S02]  /*2560*/  LDG.E.U16 R4, desc[UR36][R4.64] ;  /* 0x0000002404047981 */ /* 0x000f24000c1e1500 */
[----:B----4-:R-:W-:Y:S01]  /*2570*/  IMAD.U32 R18, R4, 0x10000, RZ ;  /* 0x0001000004127824 */ /* 0x010fe200078e00ff */
[----:B------:R-:W-:Y:S06]  /*2580*/  BRA `(.L_x_35709) ;  /* 0x0000000400887947 */ /* 0x000fec0003800000 */
.L_x_35716:
        /* <DEDUP_REMOVED lines=11> */
.L_x_35723:
        /* <DEDUP_REMOVED lines=20> */
.L_x_35725:
[----:B------:R-:W-:Y:S05]  /*2780*/  BSYNC.RECONVERGENT B0 ;  /* 0x0000000000007941 */ /* 0x000fea0003800200 */
.L_x_35724:
[----:B------:R-:W-:Y:S01]  /*2790*/  IMAD.SHL.U32 R0, R0, 0x100000, RZ ;  /* 0x0010000000007824 */ /* 0x000fe200078e00ff */
[----:B------:R-:W-:-:S04]  /*27a0*/  LEA R3, R3, 0x3b800000, 0x17 ;  /* 0x3b80000003037811 */ /* 0x000fc800078eb8ff */
[----:B------:R-:W-:Y:S01]  /*27b0*/  LOP3.LUT R18, R3, R0, R7, 0xfe, !PT ;  /* 0x0000000003127212 */ /* 0x000fe200078efe07 */
[----:B------:R-:W-:Y:S06]  /*27c0*/  BRA `(.L_x_35709) ;  /* 0x0000000000f87947 */ /* 0x000fec0003800000 */
.L_x_35722:
        /* <DEDUP_REMOVED lines=20> */
.L_x_35727:
[----:B------:R-:W-:Y:S05]  /*2910*/  BSYNC.RECONVERGENT B0 ;  /* 0x0000000000007941 */ /* 0x000fea0003800200 */
.L_x_35726:
[----:B------:R-:W-:Y:S01]  /*2920*/  IMAD.SHL.U32 R0, R0, 0x200000, RZ ;  /* 0x0020000000007824 */ /* 0x000fe200078e00ff */
[----:B------:R-:W-:-:S04]  /*2930*/  LEA R3, R3, 0x37800000, 0x17 ;  /* 0x3780000003037811 */ /* 0x000fc800078eb8ff */
[----:B------:R-:W-:Y:S01]  /*2940*/  LOP3.LUT R18, R3, R0, R7, 0xfe, !PT ;  /* 0x0000000003127212 */ /* 0x000fe200078efe07 */
[----:B------:R-:W-:Y:S06]  /*2950*/  BRA `(.L_x_35709) ;  /* 0x0000000000947947 */ /* 0x000fec0003800000 */
.L_x_35721:
        /* <DEDUP_REMOVED lines=14> */
.L_x_35708:
        /* <DEDUP_REMOVED lines=16> */
.L_x_35730:
[----:B------:R-:W-:Y:S01]  /*2b40*/  IMAD.MOV.U32 R18, RZ, RZ, RZ ;  /* 0x000000ffff127224 */ /* 0x000fe200078e00ff */
[----:B------:R-:W-:Y:S06]  /*2b50*/  BRA `(.L_x_35709) ;  /* 0x0000000000147947 */ /* 0x000fec0003800000 */
.L_x_35729:
[----:B------:R-:W4:Y:S02]  /*2b60*/  LDG.E.64 R18, desc[UR36][R4.64] ;  /* 0x0000002404127981 */ /* 0x000f24000c1e1b00 */
[----:B----4-:R0:W4:Y:S01]  /*2b70*/  I2F.U64 R18, R18 ;  /* 0x0000001200127312 */ /* 0x0101220000301000 */
[----:B------:R-:W-:Y:S05]  /*2b80*/  BRA `(.L_x_35709) ;  /* 0x0000000000087947 */ /* 0x000fea0003800000 */
.L_x_35728:
[----:B------:R-:W4:Y:S02]  /*2b90*/  LDG.E R4, desc[UR36][R4.64] ;  /* 0x0000002404047981 */ /* 0x000f24000c1e1900 */
[----:B----4-:R-:W-:-:S07]  /*2ba0*/  I2FP.F32.U32 R18, R4 ;  /* 0x0000000400127245 */ /* 0x010fce0000201000 */
.L_x_35709:
[----:B------:R-:W-:Y:S05]  /*2bb0*/  BSYNC.RECONVERGENT B6 ;  /* 0x0000000000067941 */ /* 0x000fea0003800200 */
.L_x_35703:
        /* <DEDUP_REMOVED lines=20> */
.L_x_35735:
[----:B------:R-:W2:Y:S02]  /*2d00*/  LDG.E.U8 R4, desc[UR36][R4.64] ;  /* 0x0000002404047981 */ /* 0x000ea4000c1e1100 */
[----:B--2---:R-:W-:Y:S01]  /*2d10*/  I2FP.F32.U32 R27, R4 ;  /* 0x00000004001b7245 */ /* 0x004fe20000201000 */
[----:B------:R-:W-:Y:S06]  /*2d20*/  BRA `(.L_x_35737) ;  /* 0x0000000c00247947 */ /* 0x000fec0003800000 */
.L_x_35734:
        /* <DEDUP_REMOVED lines=9> */
.L_x_35739:
[----:B------:R-:W2:Y:S02]  /*2dc0*/  LDG.E R4, desc[UR36][R4.64] ;  /* 0x0000002404047981 */ /* 0x000ea4000c1e1900 */
[----:B--2---:R-:W-:Y:S01]  /*2dd0*/  I2FP.F32.S32 R27, R4 ;  /* 0x00000004001b7245 */ /* 0x004fe20000201400 */
[----:B------:R-:W-:Y:S06]  /*2de0*/  BRA `(.L_x_35737) ;  /* 0x0000000800f47947 */ /* 0x000fec0003800000 */
.L_x_35738:
[----:B------:R-:W2:Y:S02]  /*2df0*/  LDG.E.U16 R4, desc[UR36][R4.64] ;  /* 0x0000002404047981 */ /* 0x000ea4000c1e1500 */
[----:B--2---:R2:W0:Y:S01]  /*2e00*/  I2F.S16 R27, R4 ;  /* 0x00000004001b7306 */ /* 0x0044220000101400 */
[----:B------:R-:W-:Y:S05]  /*2e10*/  BRA `(.L_x_35737) ;  /* 0x0000000800e87947 */ /* 0x000fea0003800000 */
.L_x_35733:
        /* <DEDUP_REMOVED lines=8> */
.L_x_35741:
[----:B------:R-:W2:Y:S02]  /*2ea0*/  LDG.E.U16 R4, desc[UR36][R4.64] ;  /* 0x0000002404047981 */ /* 0x000ea4000c1e1500 */
[----:B--2---:R-:W-:Y:S01]  /*2eb0*/  HADD2.F32 R27, -RZ, R4.H0_H0 ;  /* 0x20000004ff1b7230 */ /* 0x004fe20000004100 */
[----:B------:R-:W-:Y:S06]  /*2ec0*/  BRA `(.L_x_35737) ;  /* 0x0000000800bc7947 */ /* 0x000fec0003800000 */
.L_x_35740:
        /* <DEDUP_REMOVED lines=8> */
.L_x_35743:
[----:B------:R-:W2:Y:S02]  /*2f50*/  LDG.E.U16 R4, desc[UR36][R4.64] ;  /* 0x0000002404047981 */ /* 0x000ea4000c1e1500 */
[----:B--2---:R-:W-:Y:S01]  /*2f60*/  HADD2.F32 R27, -RZ, R4.H0_H0 ;  /* 0x20000004ff1b7230 */ /* 0x004fe20000004100 */
[----:B------:R-:W-:Y:S06]  /*2f70*/  BRA `(.L_x_35737) ;  /* 0x0000000800907947 */ /* 0x000fec0003800000 */
.L_x_35742:
[----:B------:R-:W2:Y:S01]  /*2f80*/  LDG.E.64 R4, desc[UR36][R4.64] ;  /* 0x0000002404047981 */ /* 0x000ea2000c1e1b00 */
[----:B------:R-:W-:Y:S01]  /*2f90*/  UMOV UR4, 0xf0000000 ;  /* 0xf000000000047882 */ /* 0x000fe20000000000 */
[----:B------:R-:W-:Y:S01]  /*2fa0*/  UMOV UR5, 0x380fffff ;  /* 0x380fffff00057882 */ /* 0x000fe20000000000 */
[----:B--2---:R-:W0:Y:S01]  /*2fb0*/  F2F.F32.F64 R27, R4 ;  /* 0x00000004001b7310 */ /* 0x004e220000301000 */
[----:B------:R-:W-:-:S14]  /*2fc0*/  DSETP.GEU.AND P0, PT, |R4|, UR4, PT ;  /* 0x0000000404007e2a */ /* 0x000fdc000bf0e200 */
[----:B0-----:R-:W-:Y:S01]  /*2fd0*/  @!P0 FMUL R27, R27, 1.175494350822287508e-38 ;  /* 0x008000001b1b8820 */ /* 0x001fe20000400000 */
[----:B------:R-:W-:Y:S06]  /*2fe0*/  BRA `(.L_x_35737) ;  /* 0x0000000800747947 */ /* 0x000fec0003800000 */
.L_x_35732:
        /* <DEDUP_REMOVED lines=12> */
.L_x_35746:
[----:B------:R-:W2:Y:S01]  /*30b0*/  LDG.E.64 R4, desc[UR36][R4.64] ;  /* 0x0000002404047981 */ /* 0x000ea2000c1e1b00 */
[----:B------:R-:W-:Y:S01]  /*30c0*/  UMOV UR4, 0xf0000000 ;  /* 0xf000000000047882 */ /* 0x000fe20000000000 */
[----:B------:R-:W-:Y:S01]  /*30d0*/  UMOV UR5, 0x380fffff ;  /* 0x380fffff00057882 */ /* 0x000fe20000000000 */
[----:B--2---:R-:W0:Y:S01]  /*30e0*/  F2F.F32.F64 R27, R4 ;  /* 0x00000004001b7310 */ /* 0x004e220000301000 */
[----:B------:R-:W-:-:S14]  /*30f0*/  DSETP.GEU.AND P0, PT, |R4|, UR4, PT ;  /* 0x0000000404007e2a */ /* 0x000fdc000bf0e200 */
[----:B0-----:R-:W-:Y:S01]  /*3100*/  @!P0 FMUL R27, R27, 1.175494350822287508e-38 ;  /* 0x008000001b1b8820 */ /* 0x001fe20000400000 */
[----:B------:R-:W-:Y:S06]  /*3110*/  BRA `(.L_x_35737) ;  /* 0x0000000800287947 */ /* 0x000fec0003800000 */
.L_x_35745:
        /* <DEDUP_REMOVED lines=25> */
.L_x_35748:
        /* <DEDUP_REMOVED lines=12> */
.L_x_35747:
[----:B------:R-:W2:Y:S02]  /*3370*/  LDG.E.U16 R4, desc[UR36][R4.64] ;  /* 0x0000002404047981 */ /* 0x000ea4000c1e1500 */
[----:B--2---:R-:W-:Y:S01]  /*3380*/  IMAD.U32 R27, R4, 0x10000, RZ ;  /* 0x00010000041b7824 */ /* 0x004fe200078e00ff */
[----:B------:R-:W-:Y:S06]  /*3390*/  BRA `(.L_x_35737) ;  /* 0x0000000400887947 */ /* 0x000fec0003800000 */
.L_x_35744:
        /* <DEDUP_REMOVED lines=11> */
.L_x_35751:
        /* <DEDUP_REMOVED lines=20> */
.L_x_35753:
[----:B------:R-:W-:Y:S05]  /*3590*/  BSYNC.RECONVERGENT B0 ;  /* 0x0000000000007941 */ /* 0x000fea0003800200 */
.L_x_35752:
[----:B------:R-:W-:Y:S01]  /*35a0*/  IMAD.SHL.U32 R0, R0, 0x100000, RZ ;  /* 0x0010000000007824 */ /* 0x000fe200078e00ff */
[----:B------:R-:W-:-:S04]  /*35b0*/  LEA R3, R3, 0x3b800000, 0x17 ;  /* 0x3b80000003037811 */ /* 0x000fc800078eb8ff */
[----:B------:R-:W-:Y:S01]  /*35c0*/  LOP3.LUT R27, R3, R0, R27, 0xfe, !PT ;  /* 0x00000000031b7212 */ /* 0x000fe200078efe1b */
[----:B------:R-:W-:Y:S06]  /*35d0*/  BRA `(.L_x_35737) ;  /* 0x0000000000f87947 */ /* 0x000fec0003800000 */
.L_x_35750:
        /* <DEDUP_REMOVED lines=20> */
.L_x_35755:
[----:B------:R-:W-:Y:S05]  /*3720*/  BSYNC.RECONVERGENT B0 ;  /* 0x0000000000007941 */ /* 0x000fea0003800200 */
.L_x_35754:
[----:B------:R-:W-:Y:S01]  /*3730*/  IMAD.SHL.U32 R0, R0, 0x200000, RZ ;  /* 0x0020000000007824 */ /* 0x000fe200078e00ff */
[----:B------:R-:W-:-:S04]  /*3740*/  LEA R3, R3, 0x37800000, 0x17 ;  /* 0x3780000003037811 */ /* 0x000fc800078eb8ff */
[----:B------:R-:W-:Y:S01]  /*3750*/  LOP3.LUT R27, R3, R0, R27, 0xfe, !PT ;  /* 0x00000000031b7212 */ /* 0x000fe200078efe1b */
[----:B------:R-:W-:Y:S06]  /*3760*/  BRA `(.L_x_35737) ;  /* 0x0000000000947947 */ /* 0x000fec0003800000 */
.L_x_35749:
        /* <DEDUP_REMOVED lines=14> */
.L_x_35736:
        /* <DEDUP_REMOVED lines=16> */
.L_x_35758:
[----:B------:R-:W-:Y:S01]  /*3950*/  IMAD.MOV.U32 R27, RZ, RZ, RZ ;  /* 0x000000ffff1b7224 */ /* 0x000fe200078e00ff */
[----:B------:R-:W-:Y:S06]  /*3960*/  BRA `(.L_x_35737) ;  /* 0x0000000000147947 */ /* 0x000fec0003800000 */
.L_x_35757:
[----:B------:R-:W2:Y:S02]  /*3970*/  LDG.E.64 R4, desc[UR36][R4.64] ;  /* 0x0000002404047981 */ /* 0x000ea4000c1e1b00 */
[----:B--2---:R0:W1:Y:S01]  /*3980*/  I2F.U64 R27, R4 ;  /* 0x00000004001b7312 */ /* 0x0040620000301000 */
[----:B------:R-:W-:Y:S05]  /*3990*/  BRA `(.L_x_35737) ;  /* 0x0000000000087947 */ /* 0x000fea0003800000 */
.L_x_35756:
[----:B------:R-:W2:Y:S02]  /*39a0*/  LDG.E R4, desc[UR36][R4.64] ;  /* 0x0000002404047981 */ /* 0x000ea4000c1e1900 */
[----:B--2---:R-:W-:-:S07]  /*39b0*/  I2FP.F32.U32 R27, R4 ;  /* 0x00000004001b7245 */ /* 0x004fce0000201000 */
.L_x_35737:
[----:B------:R-:W-:Y:S05]  /*39c0*/  BSYNC.RECONVERGENT B6 ;  /* 0x0000000000067941 */ /* 0x000fea0003800200 */
.L_x_35731:
[----:B------:R-:W-:-:S07]  /*39d0*/  VIADD R24, R24, 0x80 ;  /* 0x0000008018187836 */ /* 0x000fce0000000000 */
.L_x_35702:
[----:B------:R-:W-:Y:S05]  /*39e0*/  BSYNC.RECONVERGENT B7 ;  /* 0x0000000000077941 */ /* 0x000fea0003800200 */
.L_x_35701:
        /* <DEDUP_REMOVED lines=25> */
.L_x_35765:
[----:B------:R-:W2:Y:S02]  /*3b80*/  LDG.E.U8 R4, desc[UR36][R4.64] ;  /* 0x0000002404047981 */ /* 0x000ea4000c1e1100 */
[----:B--2---:R-:W-:Y:S01]  /*3b90*/  I2FP.F32.U32 R22, R4 ;  /* 0x0000000400167245 */ /* 0x004fe20000201000 */
[----:B------:R-:W-:Y:S06]  /*3ba0*/  BRA `(.L_x_35767) ;  /* 0x0000000c00287947 */ /* 0x000fec0003800000 */
.L_x_35764:
        /* <DEDUP_REMOVED lines=9> */
.L_x_35769:
[----:B------:R-:W2:Y:S02]  /*3c40*/  LDG.E R4, desc[UR36][R4.64] ;  /* 0x0000002404047981 */ /* 0x000ea4000c1e1900 */
[----:B--2---:R-:W-:Y:S01]  /*3c50*/  I2FP.F32.S32 R22, R4 ;  /* 0x0000000400167245 */ /* 0x004fe20000201400 */
[----:B------:R-:W-:Y:S06]  /*3c60*/  BRA `(.L_x_35767) ;  /* 0x0000000800f87947 */ /* 0x000fec0003800000 */
.L_x_35768:
[----:B------:R-:W2:Y:S02]  /*3c70*/  LDG.E.U16 R4, desc[UR36][R4.64] ;  /* 0x0000002404047981 */ /* 0x000ea4000c1e1500 */
[----:B--2---:R0:W2:Y:S01]  /*3c80*/  I2F.S16 R22, R4 ;  /* 0x0000000400167306 */ /* 0x0040a20000101400 */
[----:B------:R-:W-:Y:S05]  /*3c90*/  BRA `(.L_x_35767) ;  /* 0x0000000800ec7947 */ /* 0x000fea0003800000 */
.L_x_35763:
        /* <DEDUP_REMOVED lines=8> */
.L_x_35771:
[----:B------:R-:W2:Y:S02]  /*3d20*/  LDG.E.U16 R4, desc[UR36][R4.64] ;  /* 0x0000002404047981 */ /* 0x000ea4000c1e1500 */
[----:B--2---:R-:W-:Y:S01]  /*3d30*/  HADD2.F32 R22, -RZ, R4.H0_H0 ;  /* 0x20000004ff167230 */ /* 0x004fe20000004100 */
[----:B------:R-:W-:Y:S06]  /*3d40*/  BRA `(.L_x_35767) ;  /* 0x0000000800c07947 */ /* 0x000fec0003800000 */
.L_x_35770:
        /* <DEDUP_REMOVED lines=8> */
.L_x_35773:
[----:B------:R-:W2:Y:S02]  /*3dd0*/  LDG.E.U16 R4, desc[UR36][R4.64] ;  /* 0x0000002404047981 */ /* 0x000ea4000c1e1500 */
[----:B--2---:R-:W-:Y:S01]  /*3de0*/  HADD2.F32 R22, -RZ, R4.H0_H0 ;  /* 0x20000004ff167230 */ /* 0x004fe20000004100 */
[----:B------:R-:W-:Y:S06]  /*3df0*/  BRA `(.L_x_35767) ;  /* 0x0000000800947947 */ /* 0x000fec0003800000 */
.L_x_35772:
[----:B------:R-:W2:Y:S01]  /*3e00*/  LDG.E.64 R4, desc[UR36][R4.64] ;  /* 0x0000002404047981 */ /* 0x000ea2000c1e1b00 */
[----:B------:R-:W-:Y:S01]  /*3e10*/  UMOV UR4, 0xf0000000 ;  /* 0xf000000000047882 */ /* 0x000fe20000000000 */
[----:B------:R-:W-:Y:S01]  /*3e20*/  UMOV UR5, 0x380fffff ;  /* 0x380fffff00057882 */ /* 0x000fe20000000000 */
[----:B--2---:R-:W0:Y:S01]  /*3e30*/  F2F.F32.F64 R22, R4 ;  /* 0x0000000400167310 */ /* 0x004e220000301000 */
[----:B------:R-:W-:-:S14]  /*3e40*/  DSETP.GEU.AND P0, PT, |R4|, UR4, PT ;  /* 0x0000000404007e2a */ /* 0x000fdc000bf0e200 */
[----:B0-----:R-:W-:Y:S01]  /*3e50*/  @!P0 FMUL R22, R22, 1.175494350822287508e-38 ;  /* 0x0080000016168820 */ /* 0x001fe20000400000 */
[----:B------:R-:W-:Y:S06]  /*3e60*/  BRA `(.L_x_35767) ;  /* 0x0000000800787947 */ /* 0x000fec0003800000 */
.L_x_35762:
        /* <DEDUP_REMOVED lines=12> */
.L_x_35776:
[----:B------:R-:W2:Y:S01]  /*3f30*/  LDG.E.64 R4, desc[UR36][R4.64] ;  /* 0x0000002404047981 */ /* 0x000ea2000c1e1b00 */
[----:B------:R-:W-:Y:S01]  /*3f40*/  UMOV UR4, 0xf0000000 ;  /* 0xf000000000047882 */ /* 0x000fe20000000000 */
[----:B------:R-:W-:Y:S01]  /*3f50*/  UMOV UR5, 0x380fffff ;  /* 0x380fffff00057882 */ /* 0x000fe20000000000 */
[----:B--2---:R-:W0:Y:S01]  /*3f60*/  F2F.F32.F64 R22, R4 ;  /* 0x0000000400167310 */ /* 0x004e220000301000 */
[----:B------:R-:W-:-:S14]  /*3f70*/  DSETP.GEU.AND P0, PT, |R4|, UR4, PT ;  /* 0x0000000404007e2a */ /* 0x000fdc000bf0e200 */
[----:B0-----:R-:W-:Y:S01]  /*3f80*/  @!P0 FMUL R22, R22, 1.175494350822287508e-38 ;  /* 0x0080000016168820 */ /* 0x001fe20000400000 */
[----:B------:R-:W-:Y:S06]  /*3f90*/  BRA `(.L_x_35767) ;  /* 0x00000008002c7947 */ /* 0x000fec0003800000 */
.L_x_35775:
        /* <DEDUP_REMOVED lines=25> */
.L_x_35778:
        /* <DEDUP_REMOVED lines=13> */
.L_x_35777:
[----:B------:R-:W2:Y:S02]  /*4200*/  LDG.E.U16 R4, desc[UR36][R4.64] ;  /* 0x0000002404047981 */ /* 0x000ea4000c1e1500 */
[----:B--2---:R-:W-:Y:S01]  /*4210*/  IMAD.U32 R22, R4, 0x10000, RZ ;  /* 0x0001000004167824 */ /* 0x004fe200078e00ff */
[----:B------:R-:W-:Y:S06]  /*4220*/  BRA `(.L_x_35767) ;  /* 0x0000000400887947 */ /* 0x000fec0003800000 */
.L_x_35774:
        /* <DEDUP_REMOVED lines=11> */
.L_x_35781:
        /* <DEDUP_REMOVED lines=20> */
.L_x_35783:
[----:B------:R-:W-:Y:S05]  /*4420*/  BSYNC.RECONVERGENT B0 ;  /* 0x0000000000007941 */ /* 0x000fea0003800200 */
.L_x_35782:
[----:B------:R-:W-:Y:S01]  /*4430*/  IMAD.SHL.U32 R0, R0, 0x100000, RZ ;  /* 0x0010000000007824 */ /* 0x000fe200078e00ff */
[----:B------:R-:W-:-:S04]  /*4440*/  LEA R3, R3, 0x3b800000, 0x17 ;  /* 0x3b80000003037811 */ /* 0x000fc800078eb8ff */
[----:B------:R-:W-:Y:S01]  /*4450*/  LOP3.LUT R22, R3, R0, R7, 0xfe, !PT ;  /* 0x0000000003167212 */ /* 0x000fe200078efe07 */
[----:B------:R-:W-:Y:S06]  /*4460*/  BRA `(.L_x_35767) ;  /* 0x0000000000f87947 */ /* 0x000fec0003800000 */
.L_x_35780:
        /* <DEDUP_REMOVED lines=20> */
.L_x_35785:
[----:B------:R-:W-:Y:S05]  /*45b0*/  BSYNC.RECONVERGENT B0 ;  /* 0x0000000000007941 */ /* 0x000fea0003800200 */
.L_x_35784:
[----:B------:R-:W-:Y:S01]  /*45c0*/  IMAD.SHL.U32 R0, R0, 0x200000, RZ ;  /* 0x0020000000007824 */ /* 0x000fe200078e00ff */
[----:B------:R-:W-:-:S04]  /*45d0*/  LEA R3, R3, 0x37800000, 0x17 ;  /* 0x3780000003037811 */ /* 0x000fc800078eb8ff */
[----:B------:R-:W-:Y:S01]  /*45e0*/  LOP3.LUT R22, R3, R0, R7, 0xfe, !PT ;  /* 0x0000000003167212 */ /* 0x000fe200078efe07 */
[----:B------:R-:W-:Y:S06]  /*45f0*/  BRA `(.L_x_35767) ;  /* 0x0000000000947947 */ /* 0x000fec0003800000 */
.L_x_35779:
        /* <DEDUP_REMOVED lines=14> */
.L_x_35766:
        /* <DEDUP_REMOVED lines=16> */
.L_x_35788:
[----:B------:R-:W-:Y:S01]  /*47e0*/  IMAD.MOV.U32 R22, RZ, RZ, RZ ;  /* 0x000000ffff167224 */ /* 0x000fe200078e00ff */
[----:B------:R-:W-:Y:S06]  /*47f0*/  BRA `(.L_x_35767) ;  /* 0x0000000000147947 */ /* 0x000fec0003800000 */
.L_x_35787:
[----:B------:R-:W2:Y:S02]  /*4800*/  LDG.E.64 R22, desc[UR36][R4.64] ;  /* 0x0000002404167981 */ /* 0x000ea4000c1e1b00 */
[----:B--2---:R0:W2:Y:S01]  /*4810*/  I2F.U64 R22, R22 ;  /* 0x0000001600167312 */ /* 0x0040a20000301000 */
[----:B------:R-:W-:Y:S05]  /*4820*/  BRA `(.L_x_35767) ;  /* 0x0000000000087947 */ /* 0x000fea0003800000 */
.L_x_35786:
[----:B------:R-:W2:Y:S02]  /*4830*/  LDG.E R4, desc[UR36][R4.64] ;  /* 0x0000002404047981 */ /* 0x000ea4000c1e1900 */
[----:B--2---:R-:W-:-:S07]  /*4840*/  I2FP.F32.U32 R22, R4 ;  /* 0x0000000400167245 */ /* 0x004fce0000201000 */
.L_x_35767:
[----:B------:R-:W-:Y:S05]  /*4850*/  BSYNC.RECONVERGENT B6 ;  /* 0x0000000000067941 */ /* 0x000fea0003800200 */
.L_x_35761:
        /* <DEDUP_REMOVED lines=20> */
.L_x_35793:
[----:B------:R-:W4:Y:S02]  /*49a0*/  LDG.E.U8 R4, desc[UR36][R4.64] ;  /* 0x0000002404047981 */ /* 0x000f24000c1e1100 */
[----:B----4-:R-:W-:Y:S01]  /*49b0*/  I2FP.F32.U32 R23, R4 ;  /* 0x0000000400177245 */ /* 0x010fe20000201000 */
[----:B------:R-:W-:Y:S06]  /*49c0*/  BRA `(.L_x_35795) ;  /* 0x0000000c00247947 */ /* 0x000fec0003800000 */
.L_x_35792:
        /* <DEDUP_REMOVED lines=9> */
.L_x_35797:
[----:B------:R-:W4:Y:S02]  /*4a60*/  LDG.E R4, desc[UR36][R4.64] ;  /* 0x0000002404047981 */ /* 0x000f24000c1e1900 */
[----:B----4-:R-:W-:Y:S01]  /*4a70*/  I2FP.F32.S32 R23, R4 ;  /* 0x0000000400177245 */ /* 0x010fe20000201400 */
[----:B------:R-:W-:Y:S06]  /*4a80*/  BRA `(.L_x_35795) ;  /* 0x0000000800f47947 */ /* 0x000fec0003800000 */
.L_x_35796:
[----:B------:R-:W4:Y:S02]  /*4a90*/  LDG.E.U16 R4, desc[UR36][R4.64] ;  /* 0x0000002404047981 */ /* 0x000f24000c1e1500 */
[----:B----4-:R0:W1:Y:S01]  /*4aa0*/  I2F.S16 R23, R4 ;  /* 0x0000000400177306 */ /* 0x0100620000101400 */
[----:B------:R-:W-:Y:S05]  /*4ab0*/  BRA `(.L_x_35795) ;  /* 0x0000000800e87947 */ /* 0x000fea0003800000 */
.L_x_35791:
        /* <DEDUP_REMOVED lines=8> */
.L_x_35799:
[----:B------:R-:W4:Y:S02]  /*4b40*/  LDG.E.U16 R4, desc[UR36][R4.64] ;  /* 0x0000002404047981 */ /* 0x000f24000c1e1500 */
[----:B----4-:R-:W-:Y:S01]  /*4b50*/  HADD2.F32 R23, -RZ, R4.H0_H0 ;  /* 0x20000004ff177230 */ /* 0x010fe20000004100 */
[----:B------:R-:W-:Y:S06]  /*4b60*/  BRA `(.L_x_35795) ;  /* 0x0000000800bc7947 */ /* 0x000fec0003800000 */
.L_x_35798:
        /* <DEDUP_REMOVED lines=8> */
.L_x_35801:
[----:B------:R-:W4:Y:S02]  /*4bf0*/  LDG.E.U16 R4, desc[UR36][R4.64] ;  /* 0x0000002404047981 */ /* 0x000f24000c1e1500 */
[----:B----4-:R-:W-:Y:S01]  /*4c00*/  HADD2.F32 R23, -RZ, R4.H0_H0 ;  /* 0x20000004ff177230 */ /* 0x010fe20000004100 */
[----:B------:R-:W-:Y:S06]  /*4c10*/  BRA `(.L_x_35795) ;  /* 0x0000000800907947 */ /* 0x000fec0003800000 */
.L_x_35800:
[----:B------:R-:W4:Y:S01]  /*4c20*/  LDG.E.64 R4, desc[UR36][R4.64] ;  /* 0x0000002404047981 */ /* 0x000f22000c1e1b00 */
[----:B------:R-:W-:Y:S01]  /*4c30*/  UMOV UR4, 0xf0000000 ;  /* 0xf000000000047882 */ /* 0x000fe20000000000 */
[----:B------:R-:W-:Y:S01]  /*4c40*/  UMOV UR5, 0x380fffff ;  /* 0x380fffff00057882 */ /* 0x000fe20000000000 */
[----:B----4-:R-:W0:Y:S01]  /*4c50*/  F2F.F32.F64 R23, R4 ;  /* 0x0000000400177310 */ /* 0x010e220000301000 */
[----:B------:R-:W-:-:S14]  /*4c60*/  DSETP.GEU.AND P0, PT, |R4|, UR4, PT ;  /* 0x0000000404007e2a */ /* 0x000fdc000bf0e200 */
[----:B0-----:R-:W-:Y:S01]  /*4c70*/  @!P0 FMUL R23, R23, 1.175494350822287508e-38 ;  /* 0x0080000017178820 */ /* 0x001fe20000400000 */
[----:B------:R-:W-:Y:S06]  /*4c80*/  BRA `(.L_x_35795) ;  /* 0x0000000800747947 */ /* 0x000fec0003800000 */
.L_x_35790:
        /* <DEDUP_REMOVED lines=12> */
.L_x_35804:
[----:B------:R-:W4:Y:S01]  /*4d50*/  LDG.E.64 R4, desc[UR36][R4.64] ;  /* 0x0000002404047981 */ /* 0x000f22000c1e1b00 */
[----:B------:R-:W-:Y:S01]  /*4d60*/  UMOV UR4, 0xf0000000 ;  /* 0xf000000000047882 */ /* 0x000fe20000000000 */
[----:B------:R-:W-:Y:S01]  /*4d70*/  UMOV UR5, 0x380fffff ;  /* 0x380fffff00057882 */ /* 0x000fe20000000000 */
[----:B----4-:R-:W0:Y:S01]  /*4d80*/  F2F.F32.F64 R23, R4 ;  /* 0x0000000400177310 */ /* 0x010e220000301000 */
[----:B------:R-:W-:-:S14]  /*4d90*/  DSETP.GEU.AND P0, PT, |R4|, UR4, PT ;  /* 0x0000000404007e2a */ /* 0x000fdc000bf0e200 */
[----:B0-----:R-:W-:Y:S01]  /*4da0*/  @!P0 FMUL R23, R23, 1.175494350822287508e-38 ;  /* 0x0080000017178820 */ /* 0x001fe20000400000 */
[----:B------:R-:W-:Y:S06]  /*4db0*/  BRA `(.L_x_35795) ;  /* 0x0000000800287947 */ /* 0x000fec0003800000 */
.L_x_35803:
        /* <DEDUP_REMOVED lines=25> */
.L_x_35806:
        /* <DEDUP_REMOVED lines=12> */
.L_x_35805:
[----:B------:R-:W4:Y:S02]  /*5010*/  LDG.E.U16 R4, desc[UR36][R4.64] ;  /* 0x0000002404047981 */ /* 0x000f24000c1e1500 */
[----:B----4-:R-:W-:Y:S01]  /*5020*/  IMAD.U32 R23, R4, 0x10000, RZ ;  /* 0x0001000004177824 */ /* 0x010fe200078e00ff */
[----:B------:R-:W-:Y:S06]  /*5030*/  BRA `(.L_x_35795) ;  /* 0x0000000400887947 */ /* 0x000fec0003800000 */
.L_x_35802:
        /* <DEDUP_REMOVED lines=11> */
.L_x_35809:
        /* <DEDUP_REMOVED lines=20> */
.L_x_35811:
[----:B------:R-:W-:Y:S05]  /*5230*/  BSYNC.RECONVERGENT B0 ;  /* 0x0000000000007941 */ /* 0x000fea0003800200 */
.L_x_35810:
[----:B------:R-:W-:Y:S01]  /*5240*/  IMAD.SHL.U32 R0, R0, 0x100000, RZ ;  /* 0x0010000000007824 */ /* 0x000fe200078e00ff */
[----:B------:R-:W-:-:S04]  /*5250*/  LEA R3, R3, 0x3b800000, 0x17 ;  /* 0x3b80000003037811 */ /* 0x000fc800078eb8ff */
[----:B------:R-:W-:Y:S01]  /*5260*/  LOP3.LUT R23, R3, R0, R23, 0xfe, !PT ;  /* 0x0000000003177212 */ /* 0x000fe200078efe17 */
[----:B------:R-:W-:Y:S06]  /*5270*/  BRA `(.L_x_35795) ;  /* 0x0000000000f87947 */ /* 0x000fec0003800000 */
.L_x_35808:
        /* <DEDUP_REMOVED lines=20> */
.L_x_35813:
[----:B------:R-:W-:Y:S05]  /*53c0*/  BSYNC.RECONVERGENT B0 ;  /* 0x0000000000007941 */ /* 0x000fea0003800200 */
.L_x_35812:
[----:B------:R-:W-:Y:S01]  /*53d0*/  IMAD.SHL.U32 R0, R0, 0x200000, RZ ;  /* 0x0020000000007824 */ /* 0x000fe200078e00ff */
[----:B------:R-:W-:-:S04]  /*53e0*/  LEA R3, R3, 0x37800000, 0x17 ;  /* 0x3780000003037811 */ /* 0x000fc800078eb8ff */
[----:B------:R-:W-:Y:S01]  /*53f0*/  LOP3.LUT R23, R3, R0, R23, 0xfe, !PT ;  /* 0x0000000003177212 */ /* 0x000fe200078efe17 */
[----:B------:R-:W-:Y:S06]  /*5400*/  BRA `(.L_x_35795) ;  /* 0x0000000000947947 */ /* 0x000fec0003800000 */
.L_x_35807:
        /* <DEDUP_REMOVED lines=14> */
.L_x_35794:
        /* <DEDUP_REMOVED lines=16> */
.L_x_35816:
[----:B------:R-:W-:Y:S01]  /*55f0*/  IMAD.MOV.U32 R23, RZ, RZ, RZ ;  /* 0x000000ffff177224 */ /* 0x000fe200078e00ff */
[----:B------:R-:W-:Y:S06]  /*5600*/  BRA `(.L_x_35795) ;  /* 0x0000000000147947 */ /* 0x000fec0003800000 */
.L_x_35815:
[----:B------:R-:W4:Y:S02]  /*5610*/  LDG.E.64 R4, desc[UR36][R4.64] ;  /* 0x0000002404047981 */ /* 0x000f24000c1e1b00 */
[----:B----4-:R0:W1:Y:S01]  /*5620*/  I2F.U64 R23, R4 ;  /* 0x0000000400177312 */ /* 0x0100620000301000 */
[----:B------:R-:W-:Y:S05]  /*5630*/  BRA `(.L_x_35795) ;  /* 0x0000000000087947 */ /* 0x000fea0003800000 */
.L_x_35814:
[----:B------:R-:W4:Y:S02]  /*5640*/  LDG.E R4, desc[UR36][R4.64] ;  /* 0x0000002404047981 */ /* 0x000f24000c1e1900 */
[----:B----4-:R-:W-:-:S07]  /*5650*/  I2FP.F32.U32 R23, R4 ;  /* 0x0000000400177245 */ /* 0x010fce0000201000 */
.L_x_35795:
[----:B------:R-:W-:Y:S05]  /*5660*/  BSYNC.RECONVERGENT B6 ;  /* 0x0000000000067941 */ /* 0x000fea0003800200 */
.L_x_35789:
[----:B------:R-:W-:-:S07]  /*5670*/  VIADD R24, R24, 0x80 ;  /* 0x0000008018187836 */ /* 0x000fce0000000000 */
.L_x_35760:
[----:B------:R-:W-:Y:S05]  /*5680*/  BSYNC.RECONVERGENT B7 ;  /* 0x0000000000077941 */ /* 0x000fea0003800200 */
.L_x_35759:
        /* <DEDUP_REMOVED lines=26> */
.L_x_35823:
[----:B------:R-:W2:Y:S02]  /*5830*/  LDG.E.U8 R4, desc[UR36][R4.64] ;  /* 0x0000002404047981 */ /* 0x000ea4000c1e1100 */
[----:B--2---:R-:W-:Y:S01]  /*5840*/  I2FP.F32.U32 R16, R4 ;  /* 0x0000000400107245 */ /* 0x004fe20000201000 */
[----:B------:R-:W-:Y:S06]  /*5850*/  BRA `(.L_x_35825) ;  /* 0x0000000c00287947 */ /* 0x000fec0003800000 */
.L_x_35822:
        /* <DEDUP_REMOVED lines=9> */
.L_x_35827:
[----:B------:R-:W2:Y:S02]  /*58f0*/  LDG.E R4, desc[UR36][R4.64] ;  /* 0x0000002404047981 */ /* 0x000ea4000c1e1900 */
[----:B--2---:R-:W-:Y:S01]  /*5900*/  I2FP.F32.S32 R16, R4 ;  /* 0x0000000400107245 */ /* 0x004fe20000201400 */
[----:B------:R-:W-:Y:S06]  /*5910*/  BRA `(.L_x_35825) ;  /* 0x0000000800f87947 */ /* 0x000fec0003800000 */
.L_x_35826:
[----:B------:R-:W2:Y:S02]  /*5920*/  LDG.E.U16 R4, desc[UR36][R4.64] ;  /* 0x0000002404047981 */ /* 0x000ea4000c1e1500 */
[----:B--2---:R0:W2:Y:S01]  /*5930*/  I2F.S16 R16, R4 ;  /* 0x0000000400107306 */ /* 0x0040a20000101400 */
[----:B------:R-:W-:Y:S05]  /*5940*/  BRA `(.L_x_35825) ;  /* 0x0000000800ec7947 */ /* 0x000fea0003800000 */
.L_x_35821:
        /* <DEDUP_REMOVED lines=8> */
.L_x_35829:
[----:B------:R-:W2:Y:S02]  /*59d0*/  LDG.E.U16 R4, desc[UR36][R4.64] ;  /* 0x0000002404047981 */ /* 0x000ea4000c1e1500 */
[----:B--2---:R-:W-:Y:S01]  /*59e0*/  HADD2.F32 R16, -RZ, R4.H0_H0 ;  /* 0x20000004ff107230 */ /* 0x004fe20000004100 */
[----:B------:R-:W-:Y:S06]  /*59f0*/  BRA `(.L_x_35825) ;  /* 0x0000000800c07947 */ /* 0x000fec0003800000 */
.L_x_35828:
        /* <DEDUP_REMOVED lines=8> */
.L_x_35831:
[----:B------:R-:W2:Y:S02]  /*5a80*/  LDG.E.U16 R4, desc[UR36][R4.64] ;  /* 0x0000002404047981 */ /* 0x000ea4000c1e1500 */
[----:B--2---:R-:W-:Y:S01]  /*5a90*/  HADD2.F32 R16, -RZ, R4.H0_H0 ;  /* 0x20000004ff107230 */ /* 0x004fe20000004100 */
[----:B------:R-:W-:Y:S06]  /*5aa0*/  BRA `(.L_x_35825) ;  /* 0x0000000800947947 */ /* 0x000fec0003800000 */
.L_x_35830:
[----:B------:R-:W2:Y:S01]  /*5ab0*/  LDG.E.64 R4, desc[UR36][R4.64] ;  /* 0x0000002404047981 */ /* 0x000ea2000c1e1b00 */
[----:B------:R-:W-:Y:S01]  /*5ac0*/  UMOV UR4, 0xf0000000 ;  /* 0xf000000000047882 */ /* 0x000fe20000000000 */
[----:B------:R-:W-:Y:S01]  /*5ad0*/  UMOV UR5, 0x380fffff ;  /* 0x380fffff00057882 */ /* 0x000fe20000000000 */
[----:B--2---:R-:W0:Y:S01]  /*5ae0*/  F2F.F32.F64 R16, R4 ;  /* 0x0000000400107310 */ /* 0x004e220000301000 */
[----:B------:R-:W-:-:S14]  /*5af0*/  DSETP.GEU.AND P0, PT, |R4|, UR4, PT ;  /* 0x0000000404007e2a */ /* 0x000fdc000bf0e200 */
[----:B0-----:R-:W-:Y:S01]  /*5b00*/  @!P0 FMUL R16, R16, 1.175494350822287508e-38 ;  /* 0x0080000010108820 */ /* 0x001fe20000400000 */
[----:B------:R-:W-:Y:S06]  /*5b10*/  BRA `(.L_x_35825) ;  /* 0x0000000800787947 */ /* 0x000fec0003800000 */
.L_x_35820:
        /* <DEDUP_REMOVED lines=12> */
.L_x_35834:
[----:B------:R-:W2:Y:S01]  /*5be0*/  LDG.E.64 R4, desc[UR36][R4.64] ;  /* 0x0000002404047981 */ /* 0x000ea2000c1e1b00 */
[----:B------:R-:W-:Y:S01]  /*5bf0*/  UMOV UR4, 0xf0000000 ;  /* 0xf000000000047882 */ /* 0x000fe20000000000 */
[----:B------:R-:W-:Y:S01]  /*5c00*/  UMOV UR5, 0x380fffff ;  /* 0x380fffff00057882 */ /* 0x000fe20000000000 */
[----:B--2---:R-:W0:Y:S01]  /*5c10*/  F2F.F32.F64 R16, R4 ;  /* 0x0000000400107310 */ /* 0x004e220000301000 */
[----:B------:R-:W-:-:S14]  /*5c20*/  DSETP.GEU.AND P0, PT, |R4|, UR4, PT ;  /* 0x0000000404007e2a */ /* 0x000fdc000bf0e200 */
[----:B0-----:R-:W-:Y:S01]  /*5c30*/  @!P0 FMUL R16, R16, 1.175494350822287508e-38 ;  /* 0x0080000010108820 */ /* 0x001fe20000400000 */
[----:B------:R-:W-:Y:S06]  /*5c40*/  BRA `(.L_x_35825) ;  /* 0x00000008002c7947 */ /* 0x000fec0003800000 */
.L_x_35833:
        /* <DEDUP_REMOVED lines=25> */
.L_x_35836:
        /* <DEDUP_REMOVED lines=13> */
.L_x_35835:
[----:B------:R-:W2:Y:S02]  /*5eb0*/  LDG.E.U16 R4, desc[UR36][R4.64] ;  /* 0x0000002404047981 */ /* 0x000ea4000c1e1500 */
[----:B--2---:R-:W-:Y:S01]  /*5ec0*/  IMAD.U32 R16, R4, 0x10000, RZ ;  /* 0x0001000004107824 */ /* 0x004fe200078e00ff */
[----:B------:R-:W-:Y:S06]  /*5ed0*/  BRA `(.L_x_35825) ;  /* 0x0000000400887947 */ /* 0x000fec0003800000 */
.L_x_35832:
        /* <DEDUP_REMOVED lines=11> */
.L_x_35839:
        /* <DEDUP_REMOVED lines=20> */
.L_x_35841:
[----:B------:R-:W-:Y:S05]  /*60d0*/  BSYNC.RECONVERGENT B0 ;  /* 0x0000000000007941 */ /* 0x000fea0003800200 */
.L_x_35840:
[----:B------:R-:W-:Y:S01]  /*60e0*/  IMAD.SHL.U32 R0, R0, 0x100000, RZ ;  /* 0x0010000000007824 */ /* 0x000fe200078e00ff */
[----:B------:R-:W-:-:S04]  /*60f0*/  LEA R3, R3, 0x3b800000, 0x17 ;  /* 0x3b80000003037811 */ /* 0x000fc800078eb8ff */
[----:B------:R-:W-:Y:S01]  /*6100*/  LOP3.LUT R16, R3, R0, R7, 0xfe, !PT ;  /* 0x0000000003107212 */ /* 0x000fe200078efe07 */
[----:B------:R-:W-:Y:S06]  /*6110*/  BRA `(.L_x_35825) ;  /* 0x0000000000f87947 */ /* 0x000fec0003800000 */
.L_x_35838:
        /* <DEDUP_REMOVED lines=20> */
.L_x_35843:
[----:B------:R-:W-:Y:S05]  /*6260*/  BSYNC.RECONVERGENT B0 ;  /* 0x0000000000007941 */ /* 0x000fea0003800200 */
.L_x_35842:
[----:B------:R-:W-:Y:S01]  /*6270*/  IMAD.SHL.U32 R0, R0, 0x200000, RZ ;  /* 0x0020000000007824 */ /* 0x000fe200078e00ff */
[----:B------:R-:W-:-:S04]  /*6280*/  LEA R3, R3, 0x37800000, 0x17 ;  /* 0x3780000003037811 */ /* 0x000fc800078eb8ff */
[----:B------:R-:W-:Y:S01]  /*6290*/  LOP3.LUT R16, R3, R0, R7, 0xfe, !PT ;  /* 0x0000000003107212 */ /* 0x000fe200078efe07 */
[----:B------:R-:W-:Y:S06]  /*62a0*/  BRA `(.L_x_35825) ;  /* 0x0000000000947947 */ /* 0x000fec0003800000 */
.L_x_35837:
        /* <DEDUP_REMOVED lines=14> */
.L_x_35824:
        /* <DEDUP_REMOVED lines=16> */
.L_x_35846:
[----:B------:R-:W-:Y:S01]  /*6490*/  IMAD.MOV.U32 R16, RZ, RZ, RZ ;  /* 0x000000ffff107224 */ /* 0x000fe200078e00ff */
[----:B------:R-:W-:Y:S06]  /*64a0*/  BRA `(.L_x_35825) ;  /* 0x0000000000147947 */ /* 0x000fec0003800000 */
.L_x_35845:
[----:B------:R-:W2:Y:S02]  /*64b0*/  LDG.E.64 R4, desc[UR36][R4.64] ;  /* 0x0000002404047981 */ /* 0x000ea4000c1e1b00 */
[----:B--2---:R0:W2:Y:S01]  /*64c0*/  I2F.U64 R16, R4 ;  /* 0x0000000400107312 */ /* 0x0040a20000301000 */
[----:B------:R-:W-:Y:S05]  /*64d0*/  BRA `(.L_x_35825) ;  /* 0x0000000000087947 */ /* 0x000fea0003800000 */
.L_x_35844:
[----:B------:R-:W2:Y:S02]  /*64e0*/  LDG.E R4, desc[UR36][R4.64] ;  /* 0x0000002404047981 */ /* 0x000ea4000c1e1900 */
[----:B--2---:R-:W-:-:S07]  /*64f0*/  I2FP.F32.U32 R16, R4 ;  /* 0x0000000400107245 */ /* 0x004fce0000201000 */
.L_x_35825:
[----:B------:R-:W-:Y:S05]  /*6500*/  BSYNC.RECONVERGENT B6 ;  /* 0x0000000000067941 */ /* 0x000fea0003800200 */
.L_x_35819:
        /* <DEDUP_REMOVED lines=20> */
.L_x_35850:
[----:B------:R-:W4:Y:S02]  /*6650*/  LDG.E.U8 R4, desc[UR36][R4.64] ;  /* 0x0000002404047981 */ /* 0x000f24000c1e1100 */
[----:B----4-:R-:W-:Y:S01]  /*6660*/  I2FP.F32.U32 R19, R4 ;  /* 0x0000000400137245 */ /* 0x010fe20000201000 */
[----:B------:R-:W-:Y:S06]  /*6670*/  BRA `(.L_x_35818) ;  /* 0x0000000c00187947 */ /* 0x000fec0003800000 */
.L_x_35849:
        /* <DEDUP_REMOVED lines=9> */
.L_x_35853:
[----:B------:R-:W4:Y:S02]  /*6710*/  LDG.E R4, desc[UR36][R4.64] ;  /* 0x0000002404047981 */ /* 0x000f24000c1e1900 */
[----:B----4-:R-:W-:Y:S01]  /*6720*/  I2FP.F32.S32 R19, R4 ;  /* 0x0000000400137245 */ /* 0x010fe20000201400 */
[----:B------:R-:W-:Y:S06]  /*6730*/  BRA `(.L_x_35818) ;  /* 0x0000000800e87947 */ /* 0x000fec0003800000 */
.L_x_35852:
[----:B------:R-:W4:Y:S02]  /*6740*/  LDG.E.U16 R4, desc[UR36][R4.64] ;  /* 0x0000002404047981 */ /* 0x000f24000c1e1500 */
[----:B----4-:R0:W1:Y:S01]  /*6750*/  I2F.S16 R19, R4 ;  /* 0x0000000400137306 */ /* 0x0100620000101400 */
[----:B------:R-:W-:Y:S05]  /*6760*/  BRA `(.L_x_35818) ;  /* 0x0000000800dc7947 */ /* 0x000fea0003800000 */
.L_x_35848:
        /* <DEDUP_REMOVED lines=8> */
.L_x_35855:
[----:B------:R-:W4:Y:S02]  /*67f0*/  LDG.E.U16 R4, desc[UR36][R4.64] ;  /* 0x0000002404047981 */ /* 0x000f24000c1e1500 */
[----:B----4-:R-:W-:Y:S01]  /*6800*/  HADD2.F32 R19, -RZ, R4.H0_H0 ;  /* 0x20000004ff137230 */ /* 0x010fe20000004100 */
[----:B------:R-:W-:Y:S06]  /*6810*/  BRA `(.L_x_35818) ;  /* 0x0000000800b07947 */ /* 0x000fec0003800000 */
.L_x_35854:
        /* <DEDUP_REMOVED lines=8> */
.L_x_35857:
[----:B------:R-:W4:Y:S02]  /*68a0*/  LDG.E.U16 R4, desc[UR36][R4.64] ;  /* 0x0000002404047981 */ /* 0x000f24000c1e1500 */
[----:B----4-:R-:W-:Y:S01]  /*68b0*/  HADD2.F32 R19, -RZ, R4.H0_H0 ;  /* 0x20000004ff137230 */ /* 0x010fe20000004100 */
[----:B------:R-:W-:Y:S06]  /*68c0*/  BRA `(.L_x_35818) ;  /* 0x0000000800847947 */ /* 0x000fec0003800000 */
.L_x_35856:
[----:B------:R-:W4:Y:S01]  /*68d0*/  LDG.E.64 R4, desc[UR36][R4.64] ;  /* 0x0000002404047981 */ /* 0x000f22000c1e1b00 */
[----:B------:R-:W-:Y:S01]  /*68e0*/  UMOV UR4, 0xf0000000 ;  /* 0xf000000000047882 */ /* 0x000fe20000000000 */
[----:B------:R-:W-:Y:S01]  /*68f0*/  UMOV UR5, 0x380fffff ;  /* 0x380fffff00057882 */ /* 0x000fe20000000000 */
[----:B----4-:R-:W0:Y:S01]  /*6900*/  F2F.F32.F64 R19, R4 ;  /* 0x0000000400137310 */ /* 0x010e220000301000 */
[----:B------:R-:W-:-:S14]  /*6910*/  DSETP.GEU.AND P0, PT, |R4|, UR4, PT ;  /* 0x0000000404007e2a */ /* 0x000fdc000bf0e200 */
[----:B0-----:R-:W-:Y:S01]  /*6920*/  @!P0 FMUL R19, R19, 1.175494350822287508e-38 ;  /* 0x0080000013138820 */ /* 0x001fe20000400000 */
[----:B------:R-:W-:Y:S06]  /*6930*/  BRA `(.L_x_35818) ;  /* 0x0000000800687947 */ /* 0x000fec0003800000 */
.L_x_35847:
        /* <DEDUP_REMOVED lines=12> */
.L_x_35860:
[----:B------:R-:W4:Y:S01]  /*6a00*/  LDG.E.64 R4, desc[UR36][R4.64] ;  /* 0x0000002404047981 */ /* 0x000f22000c1e1b00 */
[----:B------:R-:W-:Y:S01]  /*6a10*/  UMOV UR4, 0xf0000000 ;  /* 0xf000000000047882 */ /* 0x000fe20000000000 */
[----:B------:R-:W-:Y:S01]  /*6a20*/  UMOV UR5, 0x380fffff ;  /* 0x380fffff00057882 */ /* 0x000fe20000000000 */
[----:B----4-:R-:W0:Y:S01]  /*6a30*/  F2F.F32.F64 R19, R4 ;  /* 0x0000000400137310 */ /* 0x010e220000301000 */
[----:B------:R-:W-:-:S14]  /*6a40*/  DSETP.GEU.AND P0, PT, |R4|, UR4, PT ;  /* 0x0000000404007e2a */ /* 0x000fdc000bf0e200 */
[----:B0-----:R-:W-:Y:S01]  /*6a50*/  @!P0 FMUL R19, R19, 1.175494350822287508e-38 ;  /* 0x0080000013138820 */ /* 0x001fe20000400000 */
[----:B------:R-:W-:Y:S06]  /*6a60*/  BRA `(.L_x_35818) ;  /* 0x00000008001c7947 */ /* 0x000fec0003800000 */
.L_x_35859:
        /* <DEDUP_REMOVED lines=25> */
.L_x_35862:
        /* <DEDUP_REMOVED lines=12> */
.L_x_35861:
[----:B------:R-:W4:Y:S02]  /*6cc0*/  LDG.E.U16 R4, desc[UR36][R4.64] ;  /* 0x0000002404047981 */ /* 0x000f24000c1e1500 */
[----:B----4-:R-:W-:Y:S01]  /*6cd0*/  IMAD.U32 R19, R4, 0x10000, RZ ;  /* 0x0001000004137824 */ /* 0x010fe200078e00ff */
[----:B------:R-:W-:Y:S06]  /*6ce0*/  BRA `(.L_x_35818) ;  /* 0x00000004007c7947 */ /* 0x000fec0003800000 */
.L_x_35858:
        /* <DEDUP_REMOVED lines=11> */
.L_x_35865:
        /* <DEDUP_REMOVED lines=19> */
.L_x_35867:
[----:B------:R-:W-:Y:S05]  /*6ed0*/  BSYNC.RECONVERGENT B0 ;  /* 0x0000000000007941 */ /* 0x000fea0003800200 */
.L_x_35866:
[----:B------:R-:W-:Y:S01]  /*6ee0*/  IMAD.SHL.U32 R0, R0, 0x100000, RZ ;  /* 0x0010000000007824 */ /* 0x000fe200078e00ff */
[----:B------:R-:W-:-:S04]  /*6ef0*/  LEA R3, R3, 0x3b800000, 0x17 ;  /* 0x3b80000003037811 */ /* 0x000fc800078eb8ff */
[----:B------:R-:W-:Y:S01]  /*6f00*/  LOP3.LUT R19, R3, R0, R19, 0xfe, !PT ;  /* 0x0000000003137212 */ /* 0x000fe200078efe13 */
[----:B------:R-:W-:Y:S06]  /*6f10*/  BRA `(.L_x_35818) ;  /* 0x0000000000f07947 */ /* 0x000fec0003800000 */
.L_x_35864:
        /* <DEDUP_REMOVED lines=19> */
.L_x_35869:
[----:B------:R-:W-:Y:S05]  /*7050*/  BSYNC.RECONVERGENT B0 ;  /* 0x0000000000007941 */ /* 0x000fea0003800200 */
.L_x_35868:
[----:B------:R-:W-:Y:S01]  /*7060*/  IMAD.SHL.U32 R0, R0, 0x200000, RZ ;  /* 0x0020000000007824 */ /* 0x000fe200078e00ff */
[----:B------:R-:W-:-:S04]  /*7070*/  LEA R3, R3, 0x37800000, 0x17 ;  /* 0x3780000003037811 */ /* 0x000fc800078eb8ff */
[----:B------:R-:W-:Y:S01]  /*7080*/  LOP3.LUT R19, R3, R0, R19, 0xfe, !PT ;  /* 0x0000000003137212 */ /* 0x000fe200078efe13 */
[----:B------:R-:W-:Y:S06]  /*7090*/  BRA `(.L_x_35818) ;  /* 0x0000000000907947 */ /* 0x000fec0003800000 */
.L_x_35863:
        /* <DEDUP_REMOVED lines=14> */
.L_x_35851:
        /* <DEDUP_REMOVED lines=16> */
.L_x_35872:
[----:B------:R-:W-:Y:S05]  /*7280*/  BRA `(.L_x_35818) ;  /* 0x0000000000147947 */ /* 0x000fea0003800000 */
.L_x_35871:
[----:B------:R-:W4:Y:S02]  /*7290*/  LDG.E.64 R4, desc[UR36][R4.64] ;  /* 0x0000002404047981 */ /* 0x000f24000c1e1b00 */
[----:B----4-:R0:W1:Y:S01]  /*72a0*/  I2F.U64 R19, R4 ;  /* 0x0000000400137312 */ /* 0x0100620000301000 */
[----:B------:R-:W-:Y:S05]  /*72b0*/  BRA `(.L_x_35818) ;  /* 0x0000000000087947 */ /* 0x000fea0003800000 */
.L_x_35870:
[----:B------:R-:W4:Y:S02]  /*72c0*/  LDG.E R4, desc[UR36][R4.64] ;  /* 0x0000002404047981 */ /* 0x000f24000c1e1900 */
[----:B----4-:R-:W-:-:S07]  /*72d0*/  I2FP.F32.U32 R19, R4 ;  /* 0x0000000400137245 */ /* 0x010fce0000201000 */
.L_x_35818:
[----:B------:R-:W-:Y:S05]  /*72e0*/  BSYNC.RECONVERGENT B7 ;  /* 0x0000000000077941 */ /* 0x000fea0003800200 */
.L_x_35817:
[----:B------:R-:W-:Y:S01]  /*72f0*/  ISETP.GE.AND P0, PT, R25, R17, PT ;  /* 0x000000111900720c */ /* 0x000fe20003f06270 */
[----:B------:R-:W-:-:S12]  /*7300*/  BSSY.RECONVERGENT B1, `(.L_x_35873) ;  /* 0x000004c000017945 */ /* 0x000fd80003800200 */
[----:B------:R-:W-:Y:S05]  /*7310*/  @P0 BRA `(.L_x_35874) ;  /* 0x0000000400280947 */ /* 0x000fea0003800000 */
[C---:B-123-5:R-:W-:Y:S01]  /*7320*/  FSETP.GEU.FTZ.AND P0, PT, |R26|.reuse, |R29|, PT ;  /* 0x4000001d1a00720b */ /* 0x06efe20003f1e200 */
[----:B------:R-:W-:Y:S01]  /*7330*/  BSSY.RECONVERGENT B0, `(.L_x_35875) ;  /* 0x000003e000007945 */ /* 0x000fe20003800200 */
[----:B------:R-:W-:-:S11]  /*7340*/  FADD.FTZ R3, |R26|, -RZ ;  /* 0x800000ff1a037221 */ /* 0x000fd60000010200 */
[----:B------:R-:W-:Y:S05]  /*7350*/  @!P0 BRA `(.L_x_35876) ;  /* 0x0000000000ec8947 */ /* 0x000fea0003800000 */
[----:B0---4-:R-:W-:-:S05]  /*7360*/  FMUL.FTZ R4, |R29|, 8388608 ;  /* 0x4b0000001d047820 */ /* 0x011fca0000410200 */
        /* <DEDUP_REMOVED lines=25> */
.L_x_35879:
[----:B------:R-:W-:Y:S05]  /*7500*/  BSYNC.RECONVERGENT B2 ;  /* 0x0000000000027941 */ /* 0x000fea0003800200 */
.L_x_35878:
[----:B------:R-:W-:Y:S01]  /*7510*/  FFMA.FTZ R3, -R6, R0, R3 ;  /* 0x0000000006037223 */ /* 0x000fe20000010103 */
[----:B------:R-:W-:Y:S06]  /*7520*/  BRA `(.L_x_35876) ;  /* 0x0000000000787947 */ /* 0x000fec0003800000 */
.L_x_35877:
        /* <DEDUP_REMOVED lines=14> */
.L_x_35882:
        /* <DEDUP_REMOVED lines=13> */
.L_x_35881:
[----:B------:R-:W-:Y:S05]  /*76e0*/  BSYNC.RECONVERGENT B2 ;  /* 0x0000000000027941 */ /* 0x000fea0003800200 */
.L_x_35880:
[----:B------:R-:W-:-:S04]  /*76f0*/  FMUL.FTZ R3, R3, 1.1920928955078125e-07 ;  /* 0x3400000003037820 */ /* 0x000fc80000410000 */
[----:B------:R-:W-:-:S07]  /*7700*/  FMUL.FTZ R3, R0, R3 ;  /* 0x0000000300037220 */ /* 0x000fce0000410000 */
.L_x_35876:
[----:B------:R-:W-:Y:S05]  /*7710*/  BSYNC.RECONVERGENT B0 ;  /* 0x0000000000007941 */ /* 0x000fea0003800200 */
.L_x_35875:
[C---:B------:R-:W-:Y:S02]  /*7720*/  FSETP.NAN.FTZ.AND P0, PT, |R3|.reuse, |R3|, PT ;  /* 0x400000030300720b */ /* 0x040fe40003f18200 */
[----:B0---4-:R-:W-:-:S04]  /*7730*/  LOP3.LUT R4, R3, 0x80000000, R26, 0xb8, !PT ;  /* 0x8000000003047812 */ /* 0x011fc800078eb81a */
[----:B------:R-:W-:-:S04]  /*7740*/  FSEL R4, R3, R4, P0 ;  /* 0x0000000403047208 */ /* 0x000fc80000000000 */
[----:B------:R-:W-:-:S13]  /*7750*/  FSETP.NEU.FTZ.AND P1, PT, R4, RZ, PT ;  /* 0x000000ff0400720b */ /* 0x000fda0003f3d000 */
[----:B------:R-:W-:Y:S02]  /*7760*/  @P1 FSETP.GEU.FTZ.AND P2, PT, R29, RZ, PT ;  /* 0x000000ff1d00120b */ /* 0x000fe40003f5e000 */
[----:B------:R-:W-:-:S04]  /*7770*/  @P1 FSETP.GEU.FTZ.AND P0, PT, R4, RZ, PT ;  /* 0x000000ff0400120b */ /* 0x000fc80003f1e000 */
[----:B------:R-:W-:Y:S02]  /*7780*/  @P1 PLOP3.LUT P2, PT, P2, P0, PT, 0x82, 0x28 ;  /* 0x000000000028181c */ /* 0x000fe40001741072 */
[----:B------:R-:W-:Y:S02]  /*7790*/  PLOP3.LUT P0, PT, PT, PT, PT, 0x80, 0x8 ;  /* 0x000000000008781c */ /* 0x000fe40003f0f070 */
[----:B------:R-:W-:-:S13]  /*77a0*/  @P1 PLOP3.LUT P0, PT, P2, PT, PT, 0x80, 0x8 ;  /* 0x000000000008181c */ /* 0x000fda000170f070 */
[----:B------:R-:W-:-:S07]  /*77b0*/  @!P0 FADD.FTZ R4, R4, R29 ;  /* 0x0000001d04048221 */ /* 0x000fce0000010000 */
.L_x_35874:
[----:B------:R-:W-:Y:S05]  /*77c0*/  BSYNC.RECONVERGENT B1 ;  /* 0x0000000000017941 */ /* 0x000fea0003800200 */
.L_x_35873:
[----:B-1-3-5:R-:W-:Y:S01]  /*77d0*/  VIADD R26, R25, 0x80 ;  /* 0x00000080191a7836 */ /* 0x02afe20000000000 */
[----:B------:R-:W-:Y:S04]  /*77e0*/  BSSY.RECONVERGENT B1, `(.L_x_35883) ;  /* 0x000004d000017945 */ /* 0x000fe80003800200 */
[----:B------:R-:W-:-:S13]  /*77f0*/  ISETP.GE.AND P0, PT, R26, R17, PT ;  /* 0x000000111a00720c */ /* 0x000fda0003f06270 */
[----:B------:R-:W-:Y:S05]  /*7800*/  @P0 BRA `(.L_x_35884) ;  /* 0x0000000400280947 */ /* 0x000fea0003800000 */
[C---:B0---4-:R-:W-:Y:S01]  /*7810*/  FSETP.GEU.FTZ.AND P0, PT, |R18|.reuse, |R27|, PT ;  /* 0x4000001b1200720b */ /* 0x051fe20003f1e200 */
        /* <DEDUP_REMOVED lines=26> */
.L_x_35890:
[----:B------:R-:W-:Y:S01]  /*79c0*/  FSETP.GEU.FTZ.AND P0, PT, R6, -R8, PT ;  /* 0x800000080600720b */ /* 0x000fe20003f1e000 */
[----:B------:R-:W-:-:S12]  /*79d0*/  FADD.FTZ R0, R0, -1 ;  /* 0xbf80000000007421 */ /* 0x000fd80000010000 */
[----:B------:R-:W-:-:S07]  /*79e0*/  @!P0 FADD.FTZ R0, R0, -1 ;  /* 0xbf80000000008421 */ /* 0x000fce0000010000 */
.L_x_35889:
[----:B------:R-:W-:Y:S05]  /*79f0*/  BSYNC.RECONVERGENT B2 ;  /* 0x0000000000027941 */ /* 0x000fea0003800200 */
.L_x_35888:
[----:B------:R-:W-:Y:S01]  /*7a00*/  FFMA.FTZ R3, -R8, R0, R3 ;  /* 0x0000000008037223 */ /* 0x000fe20000010103 */
[----:B------:R-:W-:Y:S06]  /*7a10*/  BRA `(.L_x_35886) ;  /* 0x0000000000787947 */ /* 0x000fec0003800000 */
.L_x_35887:
        /* <DEDUP_REMOVED lines=14> */
.L_x_35893:
        /* <DEDUP_REMOVED lines=13> */
.L_x_35892:
[----:B------:R-:W-:Y:S05]  /*7bd0*/  BSYNC.RECONVERGENT B2 ;  /* 0x0000000000027941 */ /* 0x000fea0003800200 */
.L_x_35891:
[----:B------:R-:W-:-:S04]  /*7be0*/  FMUL.FTZ R3, R3, 1.1920928955078125e-07 ;  /* 0x3400000003037820 */ /* 0x000fc80000410000 */
[----:B------:R-:W-:-:S07]  /*7bf0*/  FMUL.FTZ R3, R0, R3 ;  /* 0x0000000300037220 */ /* 0x000fce0000410000 */
.L_x_35886:
[----:B------:R-:W-:Y:S05]  /*7c00*/  BSYNC.RECONVERGENT B0 ;  /* 0x0000000000007941 */ /* 0x000fea0003800200 */
.L_x_35885:
        /* <DEDUP_REMOVED lines=10> */
.L_x_35884:
[----:B------:R-:W-:Y:S05]  /*7cb0*/  BSYNC.RECONVERGENT B1 ;  /* 0x0000000000017941 */ /* 0x000fea0003800200 */
.L_x_35883:
[----:B------:R-:W-:Y:S01]  /*7cc0*/  VIADD R0, R25, 0x100 ;  /* 0x0000010019007836 */ /* 0x000fe20000000000 */
[----:B------:R-:W-:Y:S04]  /*7cd0*/  BSSY.RECONVERGENT B1, `(.L_x_35894) ;  /* 0x000004d000017945 */ /* 0x000fe80003800200 */
[----:B------:R-:W-:-:S13]  /*7ce0*/  ISETP.GE.AND P0, PT, R0, R17, PT ;  /* 0x000000110000720c */ /* 0x000fda0003f06270 */
[----:B------:R-:W-:Y:S05]  /*7cf0*/  @P0 BRA `(.L_x_35895) ;  /* 0x0000000400280947 */ /* 0x000fea0003800000 */
[C---:B--2---:R-:W-:Y:S01]  /*7d00*/  FSETP.GEU.FTZ.AND P0, PT, |R22|.reuse, |R23|, PT ;  /* 0x400000171600720b */ /* 0x044fe20003f1e200 */
        /* <DEDUP_REMOVED lines=26> */
.L_x_35901:
[----:B------:R-:W-:Y:S01]  /*7eb0*/  FSETP.GEU.FTZ.AND P0, PT, R6, -R8, PT ;  /* 0x800000080600720b */ /* 0x000fe20003f1e000 */
[----:B------:R-:W-:-:S12]  /*7ec0*/  FADD.FTZ R0, R0, -1 ;  /* 0xbf80000000007421 */ /* 0x000fd80000010000 */
[----:B------:R-:W-:-:S07]  /*7ed0*/  @!P0 FADD.FTZ R0, R0, -1 ;  /* 0xbf80000000008421 */ /* 0x000fce0000010000 */
.L_x_35900:
[----:B------:R-:W-:Y:S05]  /*7ee0*/  BSYNC.RECONVERGENT B2 ;  /* 0x0000000000027941 */ /* 0x000fea0003800200 */
.L_x_35899:
[----:B------:R-:W-:Y:S01]  /*7ef0*/  FFMA.FTZ R3, -R8, R0, R3 ;  /* 0x0000000008037223 */ /* 0x000fe20000010103 */
[----:B------:R-:W-:Y:S06]  /*7f00*/  BRA `(.L_x_35897) ;  /* 0x0000000000787947 */ /* 0x000fec0003800000 */
.L_x_35898:
        /* <DEDUP_REMOVED lines=14> */
.L_x_35904:
        /* <DEDUP_REMOVED lines=13> */
.L_x_35903:
[----:B------:R-:W-:Y:S05]  /*80c0*/  BSYNC.RECONVERGENT B2 ;  /* 0x0000000000027941 */ /* 0x000fea0003800200 */
.L_x_35902:
[----:B------:R-:W-:-:S04]  /*80d0*/  FMUL.FTZ R3, R3, 1.1920928955078125e-07 ;  /* 0x3400000003037820 */ /* 0x000fc80000410000 */
[----:B------:R-:W-:-:S07]  /*80e0*/  FMUL.FTZ R3, R8, R3 ;  /* 0x0000000308037220 */ /* 0x000fce0000410000 */
.L_x_35897:
[----:B------:R-:W-:Y:S05]  /*80f0*/  BSYNC.RECONVERGENT B0 ;  /* 0x0000000000007941 */ /* 0x000fea0003800200 */
.L_x_35896:
        /* <DEDUP_REMOVED lines=10> */
.L_x_35895:
[----:B------:R-:W-:Y:S05]  /*81a0*/  BSYNC.RECONVERGENT B1 ;  /* 0x0000000000017941 */ /* 0x000fea0003800200 */
.L_x_35894:
        /* <DEDUP_REMOVED lines=31> */
.L_x_35912:
[----:B------:R-:W-:Y:S01]  /*83a0*/  FSETP.GEU.FTZ.AND P0, PT, R6, -R8, PT ;  /* 0x800000080600720b */ /* 0x000fe20003f1e000 */
[----:B------:R-:W-:-:S12]  /*83b0*/  FADD.FTZ R0, R0, -1 ;  /* 0xbf80000000007421 */ /* 0x000fd80000010000 */
[----:B------:R-:W-:-:S07]  /*83c0*/  @!P0 FADD.FTZ R0, R0, -1 ;  /* 0xbf80000000008421 */ /* 0x000fce0000010000 */
.L_x_35911:
[----:B------:R-:W-:Y:S05]  /*83d0*/  BSYNC.RECONVERGENT B2 ;  /* 0x0000000000027941 */ /* 0x000fea0003800200 */
.L_x_35910:
[----:B------:R-:W-:Y:S01]  /*83e0*/  FFMA.FTZ R3, -R8, R0, R3 ;  /* 0x0000000008037223 */ /* 0x000fe20000010103 */
[----:B------:R-:W-:Y:S06]  /*83f0*/  BRA `(.L_x_35908) ;  /* 0x0000000000787947 */ /* 0x000fec0003800000 */
.L_x_35909:
        /* <DEDUP_REMOVED lines=14> */
.L_x_35915:
        /* <DEDUP_REMOVED lines=13> */
.L_x_35914:
[----:B------:R-:W-:Y:S05]  /*85b0*/  BSYNC.RECONVERGENT B2 ;  /* 0x0000000000027941 */ /* 0x000fea0003800200 */
.L_x_35913:
[----:B------:R-:W-:-:S04]  /*85c0*/  FMUL.FTZ R3, R3, 1.1920928955078125e-07 ;  /* 0x3400000003037820 */ /* 0x000fc80000410000 */
[----:B------:R-:W-:-:S07]  /*85d0*/  FMUL.FTZ R3, R8, R3 ;  /* 0x0000000308037220 */ /* 0x000fce0000410000 */
.L_x_35908:
[----:B------:R-:W-:Y:S05]  /*85e0*/  BSYNC.RECONVERGENT B0 ;  /* 0x0000000000007941 */ /* 0x000fea0003800200 */
.L_x_35907:
        /* <DEDUP_REMOVED lines=10> */
.L_x_35906:
[----:B------:R-:W-:Y:S05]  /*8690*/  BSYNC.RECONVERGENT B1 ;  /* 0x0000000000017941 */ /* 0x000fea0003800200 */
.L_x_35905:
[----:B--2---:R-:W1:Y:S01]  /*86a0*/  LDC.U8 R16, c[0x0][0x3b0] ;  /* 0x0000ec00ff107b82 */ /* 0x004e620000000000 */
[----:B------:R-:W-:Y:S01]  /*86b0*/  ISETP.GE.AND P0, PT, R25, R17, PT ;  /* 0x000000111900720c */ /* 0x000fe20003f06270 */
[----:B------:R-:W-:Y:S04]  /*86c0*/  BSSY.RECONVERGENT B7, `(.L_x_35916) ;  /* 0x00002cc000077945 */ /* 0x000fe80003800200 */
[----:B------:R-:W-:Y:S08]  /*86d0*/  BSSY.RELIABLE B6, `(.L_x_35917) ;  /* 0x00001e6000067945 */ /* 0x000ff00003800100 */
[----:B------:R-:W-:Y:S05]  /*86e0*/  @P0 BRA `(.L_x_35918) ;  /* 0x0000001c00840947 */ /* 0x000fea0003800000 */
[----:B------:R-:W2:Y:S01]  /*86f0*/  LDCU UR4, c[0x0][0x3b4] ;  /* 0x00007680ff0477ac */ /* 0x000ea20008000800 */
[----:B------:R-:W3:Y:S01]  /*8700*/  LDC.64 R8, c[0x0][0x388] ;  /* 0x0000e200ff087b82 */ /* 0x000ee20000000a00 */
[----:B------:R-:W-:Y:S01]  /*8710*/  IMAD R0, R2, 0x200, R25 ;  /* 0x0000020002007824 */ /* 0x000fe200078e0219 */
[----:B01--4-:R-:W-:-:S03]  /*8720*/  PRMT R5, R16, 0x9910, RZ ;  /* 0x0000991010057816 */ /* 0x013fc600000000ff */
        /* <DEDUP_REMOVED lines=18> */
.L_x_35922:
[----:B------:R-:W0:Y:S01]  /*8850*/  F2I.S64.TRUNC R4, R4 ;  /* 0x0000000400047311 */ /* 0x000e22000020d900 */
[----:B------:R-:W-:Y:S02]  /*8860*/  IMAD.MOV.U32 R25, RZ, RZ, R26 ;  /* 0x000000ffff197224 */ /* 0x000fe400078e001a */
[----:B0-----:R-:W-:-:S05]  /*8870*/  IMAD.MOV.U32 R3, RZ, RZ, R4 ;  /* 0x000000ffff037224 */ /* 0x001fca00078e0004 */
[----:B------:R0:W-:Y:S01]  /*8880*/  STG.E.U8 desc[UR36][R8.64], R3 ;  /* 0x0000000308007986 */ /* 0x0001e2000c101124 */
[----:B------:R-:W-:Y:S05]  /*8890*/  BRA `(.L_x_35924) ;  /* 0x0000000c007c7947 */ /* 0x000fea0003800000 */
.L_x_35921:
        /* <DEDUP_REMOVED lines=10> */
.L_x_35926:
[----:B------:R-:W0:Y:S01]  /*8940*/  F2I.FTZ.TRUNC.NTZ R3, R4 ;  /* 0x0000000400037305 */ /* 0x000e22000021f100 */
[----:B------:R-:W-:Y:S01]  /*8950*/  IMAD.MOV.U32 R25, RZ, RZ, R26 ;  /* 0x000000ffff197224 */ /* 0x000fe200078e001a */
[----:B0-----:R0:W-:Y:S01]  /*8960*/  STG.E desc[UR36][R8.64], R3 ;  /* 0x0000000308007986 */ /* 0x0011e2000c101924 */
[----:B------:R-:W-:Y:S05]  /*8970*/  BRA `(.L_x_35924) ;  /* 0x0000000c00447947 */ /* 0x000fea0003800000 */
.L_x_35925:
[----:B------:R-:W0:Y:S01]  /*8980*/  F2I.FTZ.TRUNC.NTZ R3, R4 ;  /* 0x0000000400037305 */ /* 0x000e22000021f100 */
[----:B------:R-:W-:Y:S01]  /*8990*/  IMAD.MOV.U32 R25, RZ, RZ, R26 ;  /* 0x000000ffff197224 */ /* 0x000fe200078e001a */
[----:B0-----:R0:W-:Y:S01]  /*89a0*/  STG.E.U16 desc[UR36][R8.64], R3 ;  /* 0x0000000308007986 */ /* 0x0011e2000c101524 */
[----:B------:R-:W-:Y:S05]  /*89b0*/  BRA `(.L_x_35924) ;  /* 0x0000000c00347947 */ /* 0x000fea0003800000 */
.L_x_35920:
        /* <DEDUP_REMOVED lines=9> */
.L_x_35928:
[----:B------:R-:W-:Y:S01]  /*8a50*/  F2FP.F16.F32.PACK_AB R4, RZ, R4 ;  /* 0x00000004ff04723e */ /* 0x000fe200000000ff */
[----:B------:R-:W-:-:S04]  /*8a60*/  IMAD.MOV.U32 R25, RZ, RZ, R26 ;  /* 0x000000ffff197224 */ /* 0x000fc800078e001a */
[----:B------:R1:W-:Y:S01]  /*8a70*/  STG.E.U16 desc[UR36][R8.64], R4 ;  /* 0x0000000408007986 */ /* 0x0003e2000c101524 */
[----:B------:R-:W-:Y:S05]  /*8a80*/  BRA `(.L_x_35924) ;  /* 0x0000000c00007947 */ /* 0x000fea0003800000 */
.L_x_35927:
        /* <DEDUP_REMOVED lines=10> */
.L_x_35930:
[----:B------:R-:W-:Y:S01]  /*8b30*/  F2FP.F16.F32.PACK_AB R3, RZ, R4 ;  /* 0x00000004ff03723e */ /* 0x000fe200000000ff */
[----:B------:R-:W-:-:S03]  /*8b40*/  IMAD.MOV.U32 R25, RZ, RZ, R26 ;  /* 0x000000ffff197224 */ /* 0x000fc600078e001a */
[----:B------:R-:W-:-:S05]  /*8b50*/  PRMT R3, R3, 0x5410, RZ ;  /* 0x0000541003037816 */ /* 0x000fca00000000ff */
[----:B------:R4:W-:Y:S01]  /*8b60*/  STG.E desc[UR36][R8.64], R3 ;  /* 0x0000000308007986 */ /* 0x0009e2000c101924 */
[----:B------:R-:W-:Y:S05]  /*8b70*/  BRA `(.L_x_35924) ;  /* 0x0000000800c47947 */ /* 0x000fea0003800000 */
.L_x_35929:
[----:B------:R-:W-:Y:S01]  /*8b80*/  FMUL.FTZ R4, R4, 1 ;  /* 0x3f80000004047820 */ /* 0x000fe20000410000 */
[----:B------:R-:W-:-:S05]  /*8b90*/  IMAD.MOV.U32 R25, RZ, RZ, R26 ;  /* 0x000000ffff197224 */ /* 0x000fca00078e001a */
[----:B------:R-:W0:Y:S02]  /*8ba0*/  F2F.F64.F32 R4, R4 ;  /* 0x0000000400047310 */ /* 0x000e240000201800 */
[----:B0-----:R2:W-:Y:S01]  /*8bb0*/  STG.E.64 desc[UR36][R8.64], R4 ;  /* 0x0000000408007986 */ /* 0x0015e2000c101b24 */
[----:B------:R-:W-:Y:S05]  /*8bc0*/  BRA `(.L_x_35924) ;  /* 0x0000000800b07947 */ /* 0x000fea0003800000 */
.L_x_35919:
        /* <DEDUP_REMOVED lines=13> */
.L_x_35933:
[----:B------:R-:W-:Y:S01]  /*8ca0*/  FMUL.FTZ R4, R4, 1 ;  /* 0x3f80000004047820 */ /* 0x000fe20000410000 */
[----:B------:R-:W-:Y:S01]  /*8cb0*/  CS2R R6, SRZ ;  /* 0x0000000000067805 */ /* 0x000fe2000001ff00 */
[----:B------:R-:W-:-:S04]  /*8cc0*/  IMAD.MOV.U32 R25, RZ, RZ, R26 ;  /* 0x000000ffff197224 */ /* 0x000fc800078e001a */
[----:B------:R-:W0:Y:S02]  /*8cd0*/  F2F.F64.F32 R4, R4 ;  /* 0x0000000400047310 */ /* 0x000e240000201800 */
[----:B0-----:R0:W-:Y:S01]  /*8ce0*/  STG.E.128 desc[UR36][R8.64], R4 ;  /* 0x0000000408007986 */ /* 0x0011e2000c101d24 */
[----:B------:R-:W-:Y:S05]  /*8cf0*/  BRA `(.L_x_35924) ;  /* 0x0000000800647947 */ /* 0x000fea0003800000 */
.L_x_35932:
        /* <DEDUP_REMOVED lines=18> */
.L_x_35937:
[----:B------:R-:W-:Y:S05]  /*8e20*/  BSYNC.RECONVERGENT B0 ;  /* 0x0000000000007941 */ /* 0x000fea0003800200 */
.L_x_35936:
[----:B------:R-:W-:Y:S01]  /*8e30*/  LOP3.LUT R5, R0, 0x80, R5, 0xf8, !PT ;  /* 0x0000008000057812 */ /* 0x000fe200078ef805 */
[----:B------:R-:W-:-:S04]  /*8e40*/  IMAD.MOV.U32 R25, RZ, RZ, R26 ;  /* 0x000000ffff197224 */ /* 0x000fc800078e001a */
[----:B------:R0:W-:Y:S01]  /*8e50*/  STG.E.U8 desc[UR36][R8.64], R5 ;  /* 0x0000000508007986 */ /* 0x0001e2000c101124 */
[----:B------:R-:W-:Y:S05]  /*8e60*/  BRA `(.L_x_35924) ;  /* 0x0000000800087947 */ /* 0x000fea0003800000 */
.L_x_35935:
        /* <DEDUP_REMOVED lines=14> */
.L_x_35939:
[----:B------:R-:W-:Y:S05]  /*8f50*/  BSYNC.RECONVERGENT B0 ;  /* 0x0000000000007941 */ /* 0x000fea0003800200 */
.L_x_35938:
[----:B------:R-:W-:Y:S01]  /*8f60*/  LOP3.LUT R3, R0, 0x80, R7, 0xf8, !PT ;  /* 0x0000008000037812 */ /* 0x000fe200078ef807 */
[----:B------:R-:W-:-:S04]  /*8f70*/  IMAD.MOV.U32 R25, RZ, RZ, R26 ;  /* 0x000000ffff197224 */ /* 0x000fc800078e001a */
[----:B------:R0:W-:Y:S01]  /*8f80*/  STG.E.U8 desc[UR36][R8.64], R3 ;  /* 0x0000000308007986 */ /* 0x0001e2000c101124 */
[----:B------:R-:W-:Y:S05]  /*8f90*/  BRA `(.L_x_35924) ;  /* 0x0000000400bc7947 */ /* 0x000fea0003800000 */
.L_x_35934:
[----:B------:R-:W-:Y:S01]  /*8fa0*/  F2FP.BF16.F32.PACK_AB R4, RZ, R4 ;  /* 0x00000004ff04723e */ /* 0x000fe200000010ff */
[----:B------:R-:W-:-:S04]  /*8fb0*/  IMAD.MOV.U32 R25, RZ, RZ, R26 ;  /* 0x000000ffff197224 */ /* 0x000fc800078e001a */
[----:B------:R0:W-:Y:S01]  /*8fc0*/  STG.E.U16 desc[UR36][R8.64], R4 ;  /* 0x0000000408007986 */ /* 0x0001e2000c101524 */
[----:B------:R-:W-:Y:S05]  /*8fd0*/  BRA `(.L_x_35924) ;  /* 0x0000000400ac7947 */ /* 0x000fea0003800000 */
.L_x_35931:
        /* <DEDUP_REMOVED lines=12> */
.L_x_35942:
        /* <DEDUP_REMOVED lines=12> */
.L_x_35945:
[----:B------:R-:W-:-:S04]  /*9160*/  SHF.R.U32.HI R0, RZ, 0x14, R4 ;  /* 0x00000014ff007819 */ /* 0x000fc80000011604 */
[----:B------:R-:W-:-:S04]  /*9170*/  LOP3.LUT R3, R0, 0x1, RZ, 0xc0, !PT ;  /* 0x0000000100037812 */ /* 0x000fc800078ec0ff */
[----:B------:R-:W-:-:S04]  /*9180*/  IADD3 R0, PT, PT, R4, 0x487ffff, R3 ;  /* 0x0487ffff04007810 */ /* 0x000fc80007ffe003 */
[----:B------:R-:W-:-:S04]  /*9190*/  SHF.R.U32.HI R0, RZ, 0x14, R0 ;  /* 0x00000014ff007819 */ /* 0x000fc80000011600 */
[----:B------:R-:W-:-:S07]  /*91a0*/  LOP3.LUT R3, R0, 0xff, RZ, 0xc0, !PT ;  /* 0x000000ff00037812 */ /* 0x000fce00078ec0ff */
.L_x_35946:
[----:B------:R-:W-:-:S04]  /*91b0*/  SHF.R.U32.HI R4, RZ, 0x18, R4 ;  /* 0x00000018ff047819 */ /* 0x000fc80000011604 */
[----:B------:R-:W-:-:S04]  /*91c0*/  LOP3.LUT R3, R3, 0x80, R4, 0xf8, !PT ;  /* 0x0000008003037812 */ /* 0x000fc800078ef804 */
[----:B------:R-:W-:-:S07]  /*91d0*/  PRMT R0, R3, 0x7610, R0 ;  /* 0x0000761003007816 */ /* 0x000fce0000000000 */
.L_x_35944:
[----:B------:R-:W-:Y:S05]  /*91e0*/  BSYNC.RECONVERGENT B0 ;  /* 0x0000000000007941 */ /* 0x000fea0003800200 */
.L_x_35943:
[----:B------:R0:W-:Y:S01]  /*91f0*/  STG.E.U8 desc[UR36][R8.64], R0 ;  /* 0x0000000008007986 */ /* 0x0001e2000c101124 */
[----:B------:R-:W-:Y:S01]  /*9200*/  IMAD.MOV.U32 R25, RZ, RZ, R26 ;  /* 0x000000ffff197224 */ /* 0x000fe200078e001a */
[----:B------:R-:W-:Y:S06]  /*9210*/  BRA `(.L_x_35924) ;  /* 0x00000004001c7947 */ /* 0x000fec0003800000 */
.L_x_35941:
        /* <DEDUP_REMOVED lines=12> */
.L_x_35949:
[----:B------:R-:W-:-:S04]  /*92e0*/  SHF.R.U32.HI R0, RZ, 0x15, R4 ;  /* 0x00000015ff007819 */ /* 0x000fc80000011604 */
[----:B------:R-:W-:-:S04]  /*92f0*/  LOP3.LUT R3, R0, 0x1, RZ, 0xc0, !PT ;  /* 0x0000000100037812 */ /* 0x000fc800078ec0ff */
[----:B------:R-:W-:-:S04]  /*9300*/  IADD3 R0, PT, PT, R4, 0x88fffff, R3 ;  /* 0x088fffff04007810 */ /* 0x000fc80007ffe003 */
[----:B------:R-:W-:-:S04]  /*9310*/  SHF.R.U32.HI R0, RZ, 0x15, R0 ;  /* 0x00000015ff007819 */ /* 0x000fc80000011600 */
[----:B------:R-:W-:-:S07]  /*9320*/  LOP3.LUT R3, R0, 0xff, RZ, 0xc0, !PT ;  /* 0x000000ff00037812 */ /* 0x000fce00078ec0ff */
.L_x_35950:
[----:B------:R-:W-:-:S04]  /*9330*/  SHF.R.U32.HI R4, RZ, 0x18, R4 ;  /* 0x00000018ff047819 */ /* 0x000fc80000011604 */
[----:B------:R-:W-:-:S04]  /*9340*/  LOP3.LUT R3, R3, 0x80, R4, 0xf8, !PT ;  /* 0x0000008003037812 */ /* 0x000fc800078ef804 */
[----:B------:R-:W-:-:S07]  /*9350*/  PRMT R0, R3, 0x7610, R0 ;  /* 0x0000761003007816 */ /* 0x000fce0000000000 */
.L_x_35948:
[----:B------:R-:W-:Y:S05]  /*9360*/  BSYNC.RECONVERGENT B0 ;  /* 0x0000000000007941 */ /* 0x000fea0003800200 */
.L_x_35947:
[----:B------:R0:W-:Y:S01]  /*9370*/  STG.E.U8 desc[UR36][R8.64], R0 ;  /* 0x0000000008007986 */ /* 0x0001e2000c101124 */
[----:B------:R-:W-:Y:S01]  /*9380*/  IMAD.MOV.U32 R25, RZ, RZ, R26 ;  /* 0x000000ffff197224 */ /* 0x000fe200078e001a */
[----:B------:R-:W-:Y:S06]  /*9390*/  BRA `(.L_x_35924) ;  /* 0x0000000000bc7947 */ /* 0x000fec0003800000 */
.L_x_35940:
[----:B------:R-:W-:-:S13]  /*93a0*/  ISETP.NE.AND P0, PT, R0, 0x1c, PT ;  /* 0x0000001c0000780c */ /* 0x000fda0003f05270 */
[----:B------:R-:W-:Y:S05]  /*93b0*/  @!P0 BRA `(.L_x_35951) ;  /* 0x0000000000a88947 */ /* 0x000fea0003800000 */
[----:B------:R-:W-:-:S13]  /*93c0*/  ISETP.NE.AND P0, PT, R0, 0x1d, PT ;  /* 0x0000001d0000780c */ /* 0x000fda0003f05270 */
[----:B------:R-:W-:Y:S05]  /*93d0*/  @!P0 BRA `(.L_x_35952) ;  /* 0x0000000000908947 */ /* 0x000fea0003800000 */
[----:B------:R-:W-:-:S13]  /*93e0*/  ISETP.NE.AND P0, PT, R0, 0x2c, PT ;  /* 0x0000002c0000780c */ /* 0x000fda0003f05270 */
[----:B------:R-:W-:Y:S05]  /*93f0*/  @!P0 BRA `(.L_x_35953) ;  /* 0x0000000000488947 */ /* 0x000fea0003800000 */
.L_x_35923:
        /* <DEDUP_REMOVED lines=16> */
.L_x_35954:
[----:B------:R-:W-:Y:S01]  /*9500*/  IMAD.MOV.U32 R25, RZ, RZ, R26 ;  /* 0x000000ffff197224 */ /* 0x000fe200078e001a */
[----:B------:R-:W-:Y:S06]  /*9510*/  BRA `(.L_x_35924) ;  /* 0x00000000005c7947 */ /* 0x000fec0003800000 */
.L_x_35953:
        /* <DEDUP_REMOVED lines=16> */
.L_x_35952:
[----:B------:R-:W0:Y:S01]  /*9620*/  F2I.U64.TRUNC R4, R4 ;  /* 0x0000000400047311 */ /* 0x000e22000020d800 */
[----:B------:R-:W-:Y:S01]  /*9630*/  IMAD.MOV.U32 R25, RZ, RZ, R26 ;  /* 0x000000ffff197224 */ /* 0x000fe200078e001a */
[----:B0-----:R0:W-:Y:S01]  /*9640*/  STG.E.64 desc[UR36][R8.64], R4 ;  /* 0x0000000408007986 */ /* 0x0011e2000c101b24 */
[----:B------:R-:W-:Y:S05]  /*9650*/  BRA `(.L_x_35924) ;  /* 0x00000000000c7947 */ /* 0x000fea0003800000 */
.L_x_35951:
[----:B------:R-:W0:Y:S01]  /*9660*/  F2I.FTZ.U32.TRUNC.NTZ R3, R4 ;  /* 0x0000000400037305 */ /* 0x000e22000021f000 */
[----:B------:R-:W-:Y:S01]  /*9670*/  IMAD.MOV.U32 R25, RZ, RZ, R26 ;  /* 0x000000ffff197224 */ /* 0x000fe200078e001a */
[----:B0-----:R0:W-:Y:S06]  /*9680*/  STG.E desc[UR36][R8.64], R3 ;  /* 0x0000000308007986 */ /* 0x0011ec000c101924 */
.L_x_35924:
        /* <DEDUP_REMOVED lines=24> */
.L_x_35959:
[----:B------:R-:W0:Y:S02]  /*9810*/  F2I.S64.TRUNC R18, R18 ;  /* 0x0000001200127311 */ /* 0x000e24000020d900 */
[----:B0-----:R-:W-:-:S05]  /*9820*/  IMAD.MOV.U32 R3, RZ, RZ, R18 ;  /* 0x000000ffff037224 */ /* 0x001fca00078e0012 */
[----:B------:R0:W-:Y:S01]  /*9830*/  STG.E.U8 desc[UR36][R8.64], R3 ;  /* 0x0000000308007986 */ /* 0x0001e2000c101124 */
[----:B------:R-:W-:Y:S05]  /*9840*/  BRA `(.L_x_35961) ;  /* 0x0000000c00287947 */ /* 0x000fea0003800000 */
.L_x_35958:
        /* <DEDUP_REMOVED lines=9> */
.L_x_35963:
[----:B------:R-:W0:Y:S02]  /*98e0*/  F2I.FTZ.TRUNC.NTZ R3, R18 ;  /* 0x0000001200037305 */ /* 0x000e24000021f100 */
[----:B0-----:R0:W-:Y:S01]  /*98f0*/  STG.E desc[UR36][R8.64], R3 ;  /* 0x0000000308007986 */ /* 0x0011e2000c101924 */
[----:B------:R-:W-:Y:S05]  /*9900*/  BRA `(.L_x_35961) ;  /* 0x0000000800f87947 */ /* 0x000fea0003800000 */
.L_x_35962:
[----:B------:R-:W0:Y:S02]  /*9910*/  F2I.FTZ.TRUNC.NTZ R3, R18 ;  /* 0x0000001200037305 */ /* 0x000e24000021f100 */
[----:B0-----:R0:W-:Y:S01]  /*9920*/  STG.E.U16 desc[UR36][R8.64], R3 ;  /* 0x0000000308007986 */ /* 0x0011e2000c101524 */
[----:B------:R-:W-:Y:S05]  /*9930*/  BRA `(.L_x_35961) ;  /* 0x0000000800ec7947 */ /* 0x000fea0003800000 */
.L_x_35957:
        /* <DEDUP_REMOVED lines=8> */
.L_x_35965:
[----:B------:R-:W-:-:S05]  /*99c0*/  F2FP.F16.F32.PACK_AB R18, RZ, R18 ;  /* 0x00000012ff12723e */ /* 0x000fca00000000ff */
[----:B------:R4:W-:Y:S01]  /*99d0*/  STG.E.U16 desc[UR36][R8.64], R18 ;  /* 0x0000001208007986 */ /* 0x0009e2000c101524 */
[----:B------:R-:W-:Y:S05]  /*99e0*/  BRA `(.L_x_35961) ;  /* 0x0000000800c07947 */ /* 0x000fea0003800000 */
.L_x_35964:
        /* <DEDUP_REMOVED lines=9> */
.L_x_35967:
[----:B------:R-:W-:-:S04]  /*9a80*/  F2FP.F16.F32.PACK_AB R3, RZ, R18 ;  /* 0x00000012ff03723e */ /* 0x000fc800000000ff */
[----:B------:R-:W-:-:S05]  /*9a90*/  PRMT R3, R3, 0x5410, RZ ;  /* 0x0000541003037816 */ /* 0x000fca00000000ff */
[----:B------:R2:W-:Y:S01]  /*9aa0*/  STG.E desc[UR36][R8.64], R3 ;  /* 0x0000000308007986 */ /* 0x0005e2000c101924 */
[----:B------:R-:W-:Y:S05]  /*9ab0*/  BRA `(.L_x_35961) ;  /* 0x00000008008c7947 */ /* 0x000fea0003800000 */
.L_x_35966:
[----:B------:R-:W-:-:S06]  /*9ac0*/  FMUL.FTZ R4, R18, 1 ;  /* 0x3f80000012047820 */ /* 0x000fcc0000410000 */
[----:B------:R-:W0:Y:S02]  /*9ad0*/  F2F.F64.F32 R4, R4 ;  /* 0x0000000400047310 */ /* 0x000e240000201800 */
[----:B0-----:R0:W-:Y:S01]  /*9ae0*/  STG.E.64 desc[UR36][R8.64], R4 ;  /* 0x0000000408007986 */ /* 0x0011e2000c101b24 */
[----:B------:R-:W-:Y:S05]  /*9af0*/  BRA `(.L_x_35961) ;  /* 0x00000008007c7947 */ /* 0x000fea0003800000 */
.L_x_35956:
        /* <DEDUP_REMOVED lines=13> */
.L_x_35971:
        /* <DEDUP_REMOVED lines=16> */
.L_x_35974:
[----:B------:R-:W-:-:S04]  /*9cd0*/  SHF.R.U32.HI R18, RZ, 0x18, R18 ;  /* 0x00000018ff127819 */ /* 0x000fc80000011612 */
[----:B------:R-:W-:-:S04]  /*9ce0*/  LOP3.LUT R3, R3, 0x80, R18, 0xf8, !PT ;  /* 0x0000008003037812 */ /* 0x000fc800078ef812 */
[----:B------:R-:W-:-:S07]  /*9cf0*/  PRMT R4, R3, 0x7610, R4 ;  /* 0x0000761003047816 */ /* 0x000fce0000000004 */
.L_x_35973:
[----:B------:R-:W-:Y:S05]  /*9d00*/  BSYNC.RECONVERGENT B0 ;  /* 0x0000000000007941 */ /* 0x000fea0003800200 */
.L_x_35972:
[----:B------:R0:W-:Y:S01]  /*9d10*/  STG.E.U8 desc[UR36][R8.64], R4 ;  /* 0x0000000408007986 */ /* 0x0001e2000c101124 */
[----:B------:R-:W-:Y:S05]  /*9d20*/  BRA `(.L_x_35961) ;  /* 0x0000000400f07947 */ /* 0x000fea0003800000 */
.L_x_35970:
        /* <DEDUP_REMOVED lines=16> */
.L_x_35977:
[----:B------:R-:W-:-:S04]  /*9e30*/  SHF.R.U32.HI R18, RZ, 0x18, R18 ;  /* 0x00000018ff127819 */ /* 0x000fc80000011612 */
[----:B------:R-:W-:-:S04]  /*9e40*/  LOP3.LUT R3, R3, 0x80, R18, 0xf8, !PT ;  /* 0x0000008003037812 */ /* 0x000fc800078ef812 */
[----:B------:R-:W-:-:S07]  /*9e50*/  PRMT R4, R3, 0x7610, R4 ;  /* 0x0000761003047816 */ /* 0x000fce0000000004 */
.L_x_35976:
[----:B------:R-:W-:Y:S05]  /*9e60*/  BSYNC.RECONVERGENT B0 ;  /* 0x0000000000007941 */ /* 0x000fea0003800200 */
.L_x_35975:
[----:B------:R0:W-:Y:S01]  /*9e70*/  STG.E.U8 desc[UR36][R8.64], R4 ;  /* 0x0000000408007986 */ /* 0x0001e2000c101124 */
[----:B------:R-:W-:Y:S05]  /*9e80*/  BRA `(.L_x_35961) ;  /* 0x0000000400987947 */ /* 0x000fea0003800000 */
.L_x_35969:
        /* <DEDUP_REMOVED lines=21> */
.L_x_35979:
[----:B------:R-:W0:Y:S02]  /*9fe0*/  F2I.U64.TRUNC R18, R18 ;  /* 0x0000001200127311 */ /* 0x000e24000020d800 */
[----:B0-----:R0:W-:Y:S01]  /*9ff0*/  STG.E.64 desc[UR36][R8.64], R18 ;  /* 0x0000001208007986 */ /* 0x0011e2000c101b24 */
[----:B------:R-:W-:Y:S05]  /*a000*/  BRA `(.L_x_35961) ;  /* 0x0000000400387947 */ /* 0x000fea0003800000 */
.L_x_35978:
[----:B------:R-:W0:Y:S02]  /*a010*/  F2I.FTZ.U32.TRUNC.NTZ R3, R18 ;  /* 0x0000001200037305 */ /* 0x000e24000021f000 */
[----:B0-----:R0:W-:Y:S01]  /*a020*/  STG.E desc[UR36][R8.64], R3 ;  /* 0x0000000308007986 */ /* 0x0011e2000c101924 */
[----:B------:R-:W-:Y:S05]  /*a030*/  BRA `(.L_x_35961) ;  /* 0x00000004002c7947 */ /* 0x000fea0003800000 */
.L_x_35968:
        /* <DEDUP_REMOVED lines=10> */
.L_x_35981:
[----:B------:R-:W-:Y:S01]  /*a0e0*/  FMUL.FTZ R4, R18, 1 ;  /* 0x3f80000012047820 */ /* 0x000fe20000410000 */
[----:B------:R-:W-:-:S05]  /*a0f0*/  CS2R R6, SRZ ;  /* 0x0000000000067805 */ /* 0x000fca000001ff00 */
[----:B------:R-:W0:Y:S02]  /*a100*/  F2F.F64.F32 R4, R4 ;  /* 0x0000000400047310 */ /* 0x000e240000201800 */
[----:B0-----:R0:W-:Y:S01]  /*a110*/  STG.E.128 desc[UR36][R8.64], R4 ;  /* 0x0000000408007986 */ /* 0x0011e2000c101d24 */
[----:B------:R-:W-:Y:S05]  /*a120*/  BRA `(.L_x_35961) ;  /* 0x0000000000f07947 */ /* 0x000fea0003800000 */
.L_x_35980:
[----:B------:R-:W-:-:S13]  /*a130*/  ISETP.NE.AND P0, PT, R0, 0xf, PT ;  /* 0x0000000f0000780c */ /* 0x000fda0003f05270 */
[----:B------:R-:W-:Y:S05]  /*a140*/  @!P0 BRA `(.L_x_35982) ;  /* 0x0000000000e08947 */ /* 0x000fea0003800000 */
[----:B------:R-:W-:-:S13]  /*a150*/  ISETP.NE.AND P0, PT, R0, 0x17, PT ;  /* 0x000000170000780c */ /* 0x000fda0003f05270 */
[----:B------:R-:W-:Y:S05]  /*a160*/  @!P0 BRA `(.L_x_35983) ;  /* 0x00000000008c8947 */ /* 0x000fea0003800000 */
[----:B------:R-:W-:-:S13]  /*a170*/  ISETP.NE.AND P0, PT, R0, 0x18, PT ;  /* 0x000000180000780c */ /* 0x000fda0003f05270 */
[----:B------:R-:W-:Y:S05]  /*a180*/  @!P0 BRA `(.L_x_35984) ;  /* 0x0000000000448947 */ /* 0x000fea0003800000 */
.L_x_35960:
        /* <DEDUP_REMOVED lines=16> */
.L_x_35985:
[----:B------:R-:W-:Y:S05]  /*a290*/  BRA `(.L_x_35961) ;  /* 0x0000000000947947 */ /* 0x000fea0003800000 */
.L_x_35984:
        /* <DEDUP_REMOVED lines=12> */
.L_x_35987:
[----:B------:R-:W-:Y:S05]  /*a360*/  BSYNC.RECONVERGENT B0 ;  /* 0x0000000000007941 */ /* 0x000fea0003800200 */
.L_x_35986:
[----:B------:R-:W-:-:S05]  /*a370*/  LOP3.LUT R3, R0, 0x80, R5, 0xf8, !PT ;  /* 0x0000008000037812 */ /* 0x000fca00078ef805 */
[----:B------:R0:W-:Y:S01]  /*a380*/  STG.E.U8 desc[UR36][R8.64], R3 ;  /* 0x0000000308007986 */ /* 0x0001e2000c101124 */
[----:B------:R-:W-:Y:S05]  /*a390*/  BRA `(.L_x_35961) ;  /* 0x0000000000547947 */ /* 0x000fea0003800000 */
.L_x_35983:
        /* <DEDUP_REMOVED lines=11> */
.L_x_35989:
[----:B------:R-:W-:Y:S01]  /*a450*/  IMAD.MOV.U32 R0, RZ, RZ, 0x7f ;  /* 0x0000007fff007424 */ /* 0x000fe200078e00ff */
[----:B------:R-:W-:-:S04]  /*a460*/  ISETP.GT.U32.AND P0, PT, R4, 0x7f800000, PT ;  /* 0x7f8000000400780c */ /* 0x000fc80003f04070 */
[----:B------:R-:W-:-:S09]  /*a470*/  SEL R0, R0, 0x7c, P0 ;  /* 0x0000007c00007807 */ /* 0x000fd20000000000 */
.L_x_35990:
[----:B------:R-:W-:Y:S05]  /*a480*/  BSYNC.RECONVERGENT B0 ;  /* 0x0000000000007941 */ /* 0x000fea0003800200 */
.L_x_35988:
[----:B------:R-:W-:-:S04]  /*a490*/  SHF.R.U32.HI R3, RZ, 0x18, R18 ;  /* 0x00000018ff037819 */ /* 0x000fc80000011612 */
[----:B------:R-:W-:-:S05]  /*a4a0*/  LOP3.LUT R3, R0, 0x80, R3, 0xf8, !PT ;  /* 0x0000008000037812 */ /* 0x000fca00078ef803 */
[----:B------:R0:W-:Y:S01]  /*a4b0*/  STG.E.U8 desc[UR36][R8.64], R3 ;  /* 0x0000000308007986 */ /* 0x0001e2000c101124 */
[----:B------:R-:W-:Y:S05]  /*a4c0*/  BRA `(.L_x_35961) ;  /* 0x0000000000087947 */ /* 0x000fea0003800000 */
.L_x_35982:
[----:B------:R-:W-:-:S05]  /*a4d0*/  F2FP.BF16.F32.PACK_AB R18, RZ, R18 ;  /* 0x00000012ff12723e */ /* 0x000fca00000010ff */
[----:B------:R0:W-:Y:S02]  /*a4e0*/  STG.E.U16 desc[UR36][R8.64], R18 ;  /* 0x0000001208007986 */ /* 0x0001e4000c101524 */
.L_x_35961:
[----:B------:R-:W-:-:S07]  /*a4f0*/  VIADD R25, R25, 0x80 ;  /* 0x0000008019197836 */ /* 0x000fce0000000000 */
.L_x_35918:
[----:B------:R-:W-:-:S13]  /*a500*/  ISETP.GE.AND P0, PT, R25, R17, PT ;  /* 0x000000111900720c */ /* 0x000fda0003f06270 */
[----:B------:R-:W-:Y:S05]  /*a510*/  @P0 BREAK.RELIABLE B6 ;  /* 0x0000000000060942 */ /* 0x000fea0003800100 */
[----:B------:R-:W-:Y:S05]  /*a520*/  @P0 BRA `(.L_x_35955) ;  /* 0x0000000c00940947 */ /* 0x000fea0003800000 */
[----:B------:R-:W-:Y:S05]  /*a530*/  BSYNC.RELIABLE B6 ;  /* 0x0000000000067941 */ /* 0x000fea0003800100 */
.L_x_35917:
        /* <DEDUP_REMOVED lines=21> */
.L_x_35994:
[----:B------:R-:W0:Y:S02]  /*a690*/  F2I.S64.TRUNC R22, R22 ;  /* 0x0000001600167311 */ /* 0x000e24000020d900 */
[----:B0-----:R-:W-:-:S05]  /*a6a0*/  IMAD.MOV.U32 R3, RZ, RZ, R22 ;  /* 0x000000ffff037224 */ /* 0x001fca00078e0016 */
[----:B------:R0:W-:Y:S01]  /*a6b0*/  STG.E.U8 desc[UR36][R8.64], R3 ;  /* 0x0000000308007986 */ /* 0x0001e2000c101124 */
[----:B------:R-:W-:Y:S05]  /*a6c0*/  BRA `(.L_x_35996) ;  /* 0x0000000c00287947 */ /* 0x000fea0003800000 */
.L_x_35993:
        /* <DEDUP_REMOVED lines=9> */
.L_x_35998:
[----:B------:R-:W0:Y:S02]  /*a760*/  F2I.FTZ.TRUNC.NTZ R3, R22 ;  /* 0x0000001600037305 */ /* 0x000e24000021f100 */
[----:B0-----:R0:W-:Y:S01]  /*a770*/  STG.E desc[UR36][R8.64], R3 ;  /* 0x0000000308007986 */ /* 0x0011e2000c101924 */
[----:B------:R-:W-:Y:S05]  /*a780*/  BRA `(.L_x_35996) ;  /* 0x0000000800f87947 */ /* 0x000fea0003800000 */
.L_x_35997:
[----:B------:R-:W0:Y:S02]  /*a790*/  F2I.FTZ.TRUNC.NTZ R3, R22 ;  /* 0x0000001600037305 */ /* 0x000e24000021f100 */
[----:B0-----:R0:W-:Y:S01]  /*a7a0*/  STG.E.U16 desc[UR36][R8.64], R3 ;  /* 0x0000000308007986 */ /* 0x0011e2000c101524 */
[----:B------:R-:W-:Y:S05]  /*a7b0*/  BRA `(.L_x_35996) ;  /* 0x0000000800ec7947 */ /* 0x000fea0003800000 */
.L_x_35992:
        /* <DEDUP_REMOVED lines=8> */
.L_x_36000:
[----:B------:R-:W-:-:S05]  /*a840*/  F2FP.F16.F32.PACK_AB R22, RZ, R22 ;  /* 0x00000016ff16723e */ /* 0x000fca00000000ff */
[----:B------:R0:W-:Y:S01]  /*a850*/  STG.E.U16 desc[UR36][R8.64], R22 ;  /* 0x0000001608007986 */ /* 0x0001e2000c101524 */
[----:B------:R-:W-:Y:S05]  /*a860*/  BRA `(.L_x_35996) ;  /* 0x0000000800c07947 */ /* 0x000fea0003800000 */
.L_x_35999:
        /* <DEDUP_REMOVED lines=9> */
.L_x_36002:
[----:B------:R-:W-:-:S04]  /*a900*/  F2FP.F16.F32.PACK_AB R3, RZ, R22 ;  /* 0x00000016ff03723e */ /* 0x000fc800000000ff */
[----:B------:R-:W-:-:S05]  /*a910*/  PRMT R3, R3, 0x5410, RZ ;  /* 0x0000541003037816 */ /* 0x000fca00000000ff */
[----:B------:R3:W-:Y:S01]  /*a920*/  STG.E desc[UR36][R8.64], R3 ;  /* 0x0000000308007986 */ /* 0x0007e2000c101924 */
[----:B------:R-:W-:Y:S05]  /*a930*/  BRA `(.L_x_35996) ;  /* 0x00000008008c7947 */ /* 0x000fea0003800000 */
.L_x_36001:
[----:B------:R-:W-:-:S06]  /*a940*/  FMUL.FTZ R4, R22, 1 ;  /* 0x3f80000016047820 */ /* 0x000fcc0000410000 */
[----:B------:R-:W0:Y:S02]  /*a950*/  F2F.F64.F32 R4, R4 ;  /* 0x0000000400047310 */ /* 0x000e240000201800 */
[----:B0-----:R4:W-:Y:S01]  /*a960*/  STG.E.64 desc[UR36][R8.64], R4 ;  /* 0x0000000408007986 */ /* 0x0019e2000c101b24 */
[----:B------:R-:W-:Y:S05]  /*a970*/  BRA `(.L_x_35996) ;  /* 0x00000008007c7947 */ /* 0x000fea0003800000 */
.L_x_35991:
        /* <DEDUP_REMOVED lines=13> */
.L_x_36006:
        /* <DEDUP_REMOVED lines=16> */
.L_x_36009:
[----:B------:R-:W-:-:S04]  /*ab50*/  SHF.R.U32.HI R22, RZ, 0x18, R22 ;  /* 0x00000018ff167819 */ /* 0x000fc80000011616 */
[----:B------:R-:W-:-:S04]  /*ab60*/  LOP3.LUT R3, R3, 0x80, R22, 0xf8, !PT ;  /* 0x0000008003037812 */ /* 0x000fc800078ef816 */
[----:B------:R-:W-:-:S07]  /*ab70*/  PRMT R4, R3, 0x7610, R4 ;  /* 0x0000761003047816 */ /* 0x000fce0000000004 */
.L_x_36008:
[----:B------:R-:W-:Y:S05]  /*ab80*/  BSYNC.RECONVERGENT B0 ;  /* 0x0000000000007941 */ /* 0x000fea0003800200 */
.L_x_36007:
[----:B------:R0:W-:Y:S01]  /*ab90*/  STG.E.U8 desc[UR36][R8.64], R4 ;  /* 0x0000000408007986 */ /* 0x0001e2000c101124 */
[----:B------:R-:W-:Y:S05]  /*aba0*/  BRA `(.L_x_35996) ;  /* 0x0000000400f07947 */ /* 0x000fea0003800000 */
.L_x_36005:
        /* <DEDUP_REMOVED lines=16> */
.L_x_36012:
[----:B------:R-:W-:-:S04]  /*acb0*/  SHF.R.U32.HI R22, RZ, 0x18, R22 ;  /* 0x00000018ff167819 */ /* 0x000fc80000011616 */
[----:B------:R-:W-:-:S04]  /*acc0*/  LOP3.LUT R3, R3, 0x80, R22, 0xf8, !PT ;  /* 0x0000008003037812 */ /* 0x000fc800078ef816 */
[----:B------:R-:W-:-:S07]  /*acd0*/  PRMT R4, R3, 0x7610, R4 ;  /* 0x0000761003047816 */ /* 0x000fce0000000004 */
.L_x_36011:
[----:B------:R-:W-:Y:S05]  /*ace0*/  BSYNC.RECONVERGENT B0 ;  /* 0x0000000000007941 */ /* 0x000fea0003800200 */
.L_x_36010:
[----:B------:R0:W-:Y:S01]  /*acf0*/  STG.E.U8 desc[UR36][R8.64], R4 ;  /* 0x0000000408007986 */ /* 0x0001e2000c101124 */
[----:B------:R-:W-:Y:S05]  /*ad00*/  BRA `(.L_x_35996) ;  /* 0x0000000400987947 */ /* 0x000fea0003800000 */
.L_x_36004:
        /* <DEDUP_REMOVED lines=21> */
.L_x_36014:
[----:B------:R-:W0:Y:S02]  /*ae60*/  F2I.U64.TRUNC R22, R22 ;  /* 0x0000001600167311 */ /* 0x000e24000020d800 */
[----:B0-----:R0:W-:Y:S01]  /*ae70*/  STG.E.64 desc[UR36][R8.64], R22 ;  /* 0x0000001608007986 */ /* 0x0011e2000c101b24 */
[----:B------:R-:W-:Y:S05]  /*ae80*/  BRA `(.L_x_35996) ;  /* 0x0000000400387947 */ /* 0x000fea0003800000 */
.L_x_36013:
[----:B------:R-:W0:Y:S02]  /*ae90*/  F2I.FTZ.U32.TRUNC.NTZ R3, R22 ;  /* 0x0000001600037305 */ /* 0x000e24000021f000 */
[----:B0-----:R0:W-:Y:S01]  /*aea0*/  STG.E desc[UR36][R8.64], R3 ;  /* 0x0000000308007986 */ /* 0x0011e2000c101924 */
[----:B------:R-:W-:Y:S05]  /*aeb0*/  BRA `(.L_x_35996) ;  /* 0x00000004002c7947 */ /* 0x000fea0003800000 */
.L_x_36003:
        /* <DEDUP_REMOVED lines=10> */
.L_x_36016:
[----:B------:R-:W-:Y:S01]  /*af60*/  FMUL.FTZ R4, R22, 1 ;  /* 0x3f80000016047820 */ /* 0x000fe20000410000 */
[----:B------:R-:W-:-:S05]  /*af70*/  CS2R R6, SRZ ;  /* 0x0000000000067805 */ /* 0x000fca000001ff00 */
[----:B------:R-:W0:Y:S02]  /*af80*/  F2F.F64.F32 R4, R4 ;  /* 0x0000000400047310 */ /* 0x000e240000201800 */
[----:B0-----:R0:W-:Y:S01]  /*af90*/  STG.E.128 desc[UR36][R8.64], R4 ;  /* 0x0000000408007986 */ /* 0x0011e2000c101d24 */
[----:B------:R-:W-:Y:S05]  /*afa0*/  BRA `(.L_x_35996) ;  /* 0x0000000000f07947 */ /* 0x000fea0003800000 */
.L_x_36015:
[----:B------:R-:W-:-:S13]  /*afb0*/  ISETP.NE.AND P0, PT, R0, 0xf, PT ;  /* 0x0000000f0000780c */ /* 0x000fda0003f05270 */
[----:B------:R-:W-:Y:S05]  /*afc0*/  @!P0 BRA `(.L_x_36017) ;  /* 0x0000000000e08947 */ /* 0x000fea0003800000 */
[----:B------:R-:W-:-:S13]  /*afd0*/  ISETP.NE.AND P0, PT, R0, 0x17, PT ;  /* 0x000000170000780c */ /* 0x000fda0003f05270 */
[----:B------:R-:W-:Y:S05]  /*afe0*/  @!P0 BRA `(.L_x_36018) ;  /* 0x00000000008c8947 */ /* 0x000fea0003800000 */
[----:B------:R-:W-:-:S13]  /*aff0*/  ISETP.NE.AND P0, PT, R0, 0x18, PT ;  /* 0x000000180000780c */ /* 0x000fda0003f05270 */
[----:B------:R-:W-:Y:S05]  /*b000*/  @!P0 BRA `(.L_x_36019) ;  /* 0x0000000000448947 */ /* 0x000fea0003800000 */
.L_x_35995:
        /* <DEDUP_REMOVED lines=16> */
.L_x_36020:
[----:B------:R-:W-:Y:S05]  /*b110*/  BRA `(.L_x_35996) ;  /* 0x0000000000947947 */ /* 0x000fea0003800000 */
.L_x_36019:
        /* <DEDUP_REMOVED lines=12> */
.L_x_36022:
[----:B------:R-:W-:Y:S05]  /*b1e0*/  BSYNC.RECONVERGENT B0 ;  /* 0x0000000000007941 */ /* 0x000fea0003800200 */
.L_x_36021:
[----:B------:R-:W-:-:S05]  /*b1f0*/  LOP3.LUT R3, R0, 0x80, R5, 0xf8, !PT ;  /* 0x0000008000037812 */ /* 0x000fca00078ef805 */
[----:B------:R0:W-:Y:S01]  /*b200*/  STG.E.U8 desc[UR36][R8.64], R3 ;  /* 0x0000000308007986 */ /* 0x0001e2000c101124 */
[----:B------:R-:W-:Y:S05]  /*b210*/  BRA `(.L_x_35996) ;  /* 0x0000000000547947 */ /* 0x000fea0003800000 */
.L_x_36018:
        /* <DEDUP_REMOVED lines=11> */
.L_x_36024:
[----:B------:R-:W-:Y:S01]  /*b2d0*/  IMAD.MOV.U32 R0, RZ, RZ, 0x7f ;  /* 0x0000007fff007424 */ /* 0x000fe200078e00ff */
[----:B------:R-:W-:-:S04]  /*b2e0*/  ISETP.GT.U32.AND P0, PT, R4, 0x7f800000, PT ;  /* 0x7f8000000400780c */ /* 0x000fc80003f04070 */
[----:B------:R-:W-:-:S09]  /*b2f0*/  SEL R0, R0, 0x7c, P0 ;  /* 0x0000007c00007807 */ /* 0x000fd20000000000 */
.L_x_36025:
[----:B------:R-:W-:Y:S05]  /*b300*/  BSYNC.RECONVERGENT B0 ;  /* 0x0000000000007941 */ /* 0x000fea0003800200 */
.L_x_36023:
[----:B------:R-:W-:-:S04]  /*b310*/  SHF.R.U32.HI R3, RZ, 0x18, R22 ;  /* 0x00000018ff037819 */ /* 0x000fc80000011616 */
[----:B------:R-:W-:-:S05]  /*b320*/  LOP3.LUT R3, R0, 0x80, R3, 0xf8, !PT ;  /* 0x0000008000037812 */ /* 0x000fca00078ef803 */
[----:B------:R0:W-:Y:S01]  /*b330*/  STG.E.U8 desc[UR36][R8.64], R3 ;  /* 0x0000000308007986 */ /* 0x0001e2000c101124 */
[----:B------:R-:W-:Y:S05]  /*b340*/  BRA `(.L_x_35996) ;  /* 0x0000000000087947 */ /* 0x000fea0003800000 */
.L_x_36017:
[----:B------:R-:W-:-:S05]  /*b350*/  F2FP.BF16.F32.PACK_AB R22, RZ, R22 ;  /* 0x00000016ff16723e */ /* 0x000fca00000010ff */
[----:B------:R0:W-:Y:S02]  /*b360*/  STG.E.U16 desc[UR36][R8.64], R22 ;  /* 0x0000001608007986 */ /* 0x0001e4000c101524 */
.L_x_35996:
[----:B------:R-:W-:-:S07]  /*b370*/  VIADD R25, R25, 0x80 ;  /* 0x0000008019197836 */ /* 0x000fce0000000000 */
.L_x_35955:
[----:B------:R-:W-:Y:S05]  /*b380*/  BSYNC.RECONVERGENT B7 ;  /* 0x0000000000077941 */ /* 0x000fea0003800200 */
.L_x_35916:
        /* <DEDUP_REMOVED lines=22> */
.L_x_36029:
[----:B------:R-:W0:Y:S02]  /*b4f0*/  F2I.S64.TRUNC R24, R24 ;  /* 0x0000001800187311 */ /* 0x000e24000020d900 */
[----:B0-----:R-:W-:-:S05]  /*b500*/  IMAD.MOV.U32 R5, RZ, RZ, R24 ;  /* 0x000000ffff057224 */ /* 0x001fca00078e0018 */
[----:B------:R-:W-:Y:S01]  /*b510*/  STG.E.U8 desc[UR36][R2.64], R5 ;  /* 0x0000000502007986 */ /* 0x000fe2000c101124 */
[----:B------:R-:W-:Y:S05]  /*b520*/  EXIT ;  /* 0x000000000000794d */ /* 0x000fea0003800000 */
.L_x_36028:
        /* <DEDUP_REMOVED lines=9> */
.L_x_36032:
[----:B------:R-:W0:Y:S02]  /*b5c0*/  F2I.FTZ.TRUNC.NTZ R5, R24 ;  /* 0x0000001800057305 */ /* 0x000e24000021f100 */
[----:B0-----:R-:W-:Y:S01]  /*b5d0*/  STG.E desc[UR36][R2.64], R5 ;  /* 0x0000000502007986 */ /* 0x001fe2000c101924 */
[----:B------:R-:W-:Y:S05]  /*b5e0*/  EXIT ;  /* 0x000000000000794d */ /* 0x000fea0003800000 */
.L_x_36031:
[----:B------:R-:W0:Y:S02]  /*b5f0*/  F2I.FTZ.TRUNC.NTZ R5, R24 ;  /* 0x0000001800057305 */ /* 0x000e24000021f100 */
[----:B0-----:R-:W-:Y:S01]  /*b600*/  STG.E.U16 desc[UR36][R2.64], R5 ;  /* 0x0000000502007986 */ /* 0x001fe2000c101524 */
[----:B------:R-:W-:Y:S05]  /*b610*/  EXIT ;  /* 0x000000000000794d */ /* 0x000fea0003800000 */
.L_x_36027:
        /* <DEDUP_REMOVED lines=8> */
.L_x_36034:
[----:B------:R-:W-:-:S05]  /*b6a0*/  F2FP.F16.F32.PACK_AB R24, RZ, R24 ;  /* 0x00000018ff18723e */ /* 0x000fca00000000ff */
[----:B------:R-:W-:Y:S01]  /*b6b0*/  STG.E.U16 desc[UR36][R2.64], R24 ;  /* 0x0000001802007986 */ /* 0x000fe2000c101524 */
[----:B------:R-:W-:Y:S05]  /*b6c0*/  EXIT ;  /* 0x000000000000794d */ /* 0x000fea0003800000 */
.L_x_36033:
        /* <DEDUP_REMOVED lines=9> */
.L_x_36036:
[----:B------:R-:W-:-:S04]  /*b760*/  F2FP.F16.F32.PACK_AB R5, RZ, R24 ;  /* 0x00000018ff05723e */ /* 0x000fc800000000ff */
[----:B------:R-:W-:-:S05]  /*b770*/  PRMT R5, R5, 0x5410, RZ ;  /* 0x0000541005057816 */ /* 0x000fca00000000ff */
[----:B------:R-:W-:Y:S01]  /*b780*/  STG.E desc[UR36][R2.64], R5 ;  /* 0x0000000502007986 */ /* 0x000fe2000c101924 */
[----:B------:R-:W-:Y:S05]  /*b790*/  EXIT ;  /* 0x000000000000794d */ /* 0x000fea0003800000 */
.L_x_36035:
[----:B------:R-:W-:-:S06]  /*b7a0*/  FMUL.FTZ R4, R24, 1 ;  /* 0x3f80000018047820 */ /* 0x000fcc0000410000 */
[----:B------:R-:W0:Y:S02]  /*b7b0*/  F2F.F64.F32 R4, R4 ;  /* 0x0000000400047310 */ /* 0x000e240000201800 */
[----:B0-----:R-:W-:Y:S01]  /*b7c0*/  STG.E.64 desc[UR36][R2.64], R4 ;  /* 0x0000000402007986 */ /* 0x001fe2000c101b24 */
[----:B------:R-:W-:Y:S05]  /*b7d0*/  EXIT ;  /* 0x000000000000794d */ /* 0x000fea0003800000 */
.L_x_36026:
        /* <DEDUP_REMOVED lines=13> */
.L_x_36040:
        /* <DEDUP_REMOVED lines=16> */
.L_x_36043:
[----:B------:R-:W-:-:S04]  /*b9b0*/  SHF.R.U32.HI R24, RZ, 0x18, R24 ;  /* 0x00000018ff187819 */ /* 0x000fc80000011618 */
[----:B------:R-:W-:-:S04]  /*b9c0*/  LOP3.LUT R5, R5, 0x80, R24, 0xf8, !PT ;  /* 0x0000008005057812 */ /* 0x000fc800078ef818 */
[----:B------:R-:W-:-:S07]  /*b9d0*/  PRMT R0, R5, 0x7610, R0 ;  /* 0x0000761005007816 */ /* 0x000fce0000000000 */
.L_x_36042:
[----:B------:R-:W-:Y:S05]  /*b9e0*/  BSYNC.RECONVERGENT B0 ;  /* 0x0000000000007941 */ /* 0x000fea0003800200 */
.L_x_36041:
[----:B------:R-:W-:Y:S01]  /*b9f0*/  STG.E.U8 desc[UR36][R2.64], R0 ;  /* 0x0000000002007986 */ /* 0x000fe2000c101124 */
[----:B------:R-:W-:Y:S05]  /*ba00*/  EXIT ;  /* 0x000000000000794d */ /* 0x000fea0003800000 */
.L_x_36039:
        /* <DEDUP_REMOVED lines=16> */
.L_x_36046:
[----:B------:R-:W-:-:S04]  /*bb10*/  SHF.R.U32.HI R24, RZ, 0x18, R24 ;  /* 0x00000018ff187819 */ /* 0x000fc80000011618 */
[----:B------:R-:W-:-:S04]  /*bb20*/  LOP3.LUT R5, R5, 0x80, R24, 0xf8, !PT ;  /* 0x0000008005057812 */ /* 0x000fc800078ef818 */
[----:B------:R-:W-:-:S07]  /*bb30*/  PRMT R0, R5, 0x7610, R0 ;  /* 0x0000761005007816 */ /* 0x000fce0000000000 */
.L_x_36045:
[----:B------:R-:W-:Y:S05]  /*bb40*/  BSYNC.RECONVERGENT B0 ;  /* 0x0000000000007941 */ /* 0x000fea0003800200 */
.L_x_36044:
[----:B------:R-:W-:Y:S01]  /*bb50*/  STG.E.U8 desc[UR36][R2.64], R0 ;  /* 0x0000000002007986 */ /* 0x000fe2000c101124 */
[----:B------:R-:W-:Y:S05]  /*bb60*/  EXIT ;  /* 0x000000000000794d */ /* 0x000fea0003800000 */
.L_x_36038:
        /* <DEDUP_REMOVED lines=21> */
.L_x_36048:
[----:B------:R-:W0:Y:S02]  /*bcc0*/  F2I.U64.TRUNC R24, R24 ;  /* 0x0000001800187311 */ /* 0x000e24000020d800 */
[----:B0-----:R-:W-:Y:S01]  /*bcd0*/  STG.E.64 desc[UR36][R2.64], R24 ;  /* 0x0000001802007986 */ /* 0x001fe2000c101b24 */
[----:B------:R-:W-:Y:S05]  /*bce0*/  EXIT ;  /* 0x000000000000794d */ /* 0x000fea0003800000 */
.L_x_36047:
[----:B------:R-:W0:Y:S02]  /*bcf0*/  F2I.FTZ.U32.TRUNC.NTZ R5, R24 ;  /* 0x0000001800057305 */ /* 0x000e24000021f000 */
[----:B0-----:R-:W-:Y:S01]  /*bd00*/  STG.E desc[UR36][R2.64], R5 ;  /* 0x0000000502007986 */ /* 0x001fe2000c101924 */
[----:B------:R-:W-:Y:S05]  /*bd10*/  EXIT ;  /* 0x000000000000794d */ /* 0x000fea0003800000 */
.L_x_36037:
        /* <DEDUP_REMOVED lines=10> */
.L_x_36050:
[----:B------:R-:W-:Y:S01]  /*bdc0*/  FMUL.FTZ R4, R24, 1 ;  /* 0x3f80000018047820 */ /* 0x000fe20000410000 */
[----:B------:R-:W-:-:S05]  /*bdd0*/  CS2R R6, SRZ ;  /* 0x0000000000067805 */ /* 0x000fca000001ff00 */
[----:B------:R-:W0:Y:S02]  /*bde0*/  F2F.F64.F32 R4, R4 ;  /* 0x0000000400047310 */ /* 0x000e240000201800 */
[----:B0-----:R-:W-:Y:S01]  /*bdf0*/  STG.E.128 desc[UR36][R2.64], R4 ;  /* 0x0000000402007986 */ /* 0x001fe2000c101d24 */
[----:B------:R-:W-:Y:S05]  /*be00*/  EXIT ;  /* 0x000000000000794d */ /* 0x000fea0003800000 */
.L_x_36049:
[----:B------:R-:W-:-:S13]  /*be10*/  ISETP.NE.AND P0, PT, R0, 0xf, PT ;  /* 0x0000000f0000780c */ /* 0x000fda0003f05270 */
[----:B------:R-:W-:Y:S05]  /*be20*/  @!P0 BRA `(.L_x_36051) ;  /* 0x0000000000e08947 */ /* 0x000fea0003800000 */
[----:B------:R-:W-:-:S13]  /*be30*/  ISETP.NE.AND P0, PT, R0, 0x17, PT ;  /* 0x000000170000780c */ /* 0x000fda0003f05270 */
[----:B------:R-:W-:Y:S05]  /*be40*/  @!P0 BRA `(.L_x_36052) ;  /* 0x00000000008c8947 */ /* 0x000fea0003800000 */
[----:B------:R-:W-:-:S13]  /*be50*/  ISETP.NE.AND P0, PT, R0, 0x18, PT ;  /* 0x000000180000780c */ /* 0x000fda0003f05270 */
[----:B------:R-:W-:Y:S05]  /*be60*/  @!P0 BRA `(.L_x_36053) ;  /* 0x0000000000448947 */ /* 0x000fea0003800000 */
.L_x_36030:
        /* <DEDUP_REMOVED lines=16> */
.L_x_36054:
[----:B------:R-:W-:Y:S05]  /*bf70*/  EXIT ;  /* 0x000000000000794d */ /* 0x000fea0003800000 */
.L_x_36053:
        /* <DEDUP_REMOVED lines=12> */
.L_x_36056:
[----:B------:R-:W-:Y:S05]  /*c040*/  BSYNC.RECONVERGENT B0 ;  /* 0x0000000000007941 */ /* 0x000fea0003800200 */
.L_x_36055:
[----:B------:R-:W-:-:S05]  /*c050*/  LOP3.LUT R5, R0, 0x80, R7, 0xf8, !PT ;  /* 0x0000008000057812 */ /* 0x000fca00078ef807 */
[----:B------:R-:W-:Y:S01]  /*c060*/  STG.E.U8 desc[UR36][R2.64], R5 ;  /* 0x0000000502007986 */ /* 0x000fe2000c101124 */
[----:B------:R-:W-:Y:S05]  /*c070*/  EXIT ;  /* 0x000000000000794d */ /* 0x000fea0003800000 */
.L_x_36052:
        /* <DEDUP_REMOVED lines=11> */
.L_x_36058:
[----:B------:R-:W-:Y:S01]  /*c130*/  IMAD.MOV.U32 R0, RZ, RZ, 0x7f ;  /* 0x0000007fff007424 */ /* 0x000fe200078e00ff */
[----:B------:R-:W-:-:S04]  /*c140*/  ISETP.GT.U32.AND P0, PT, R4, 0x7f800000, PT ;  /* 0x7f8000000400780c */ /* 0x000fc80003f04070 */
[----:B------:R-:W-:-:S09]  /*c150*/  SEL R0, R0, 0x7c, P0 ;  /* 0x0000007c00007807 */ /* 0x000fd20000000000 */
.L_x_36059:
[----:B------:R-:W-:Y:S05]  /*c160*/  BSYNC.RECONVERGENT B0 ;  /* 0x0000000000007941 */ /* 0x000fea0003800200 */
.L_x_36057:
[----:B------:R-:W-:-:S04]  /*c170*/  SHF.R.U32.HI R5, RZ, 0x18, R24 ;  /* 0x00000018ff057819 */ /* 0x000fc80000011618 */
[----:B------:R-:W-:-:S05]  /*c180*/  LOP3.LUT R5, R0, 0x80, R5, 0xf8, !PT ;  /* 0x0000008000057812 */ /* 0x000fca00078ef805 */
[----:B------:R-:W-:Y:S01]  /*c190*/  STG.E.U8 desc[UR36][R2.64], R5 ;  /* 0x0000000502007986 */ /* 0x000fe2000c101124 */
[----:B------:R-:W-:Y:S05]  /*c1a0*/  EXIT ;  /* 0x000000000000794d */ /* 0x000fea0003800000 */
.L_x_36051:
[----:B------:R-:W-:-:S05]  /*c1b0*/  F2FP.BF16.F32.PACK_AB R24, RZ, R24 ;  /* 0x00000018ff18723e */ /* 0x000fca00000010ff */
[----:B------:R-:W-:Y:S01]  /*c1c0*/  STG.E.U16 desc[UR36][R2.64], R24 ;  /* 0x0000001802007986 */ /* 0x000fe2000c101524 */
[----:B------:R-:W-:Y:S05]  /*c1d0*/  EXIT ;  /* 0x000000000000794d */ /* 0x000fea0003800000 */
.L_x_36060:
        /* <DEDUP_REMOVED lines=10> */
.L_x_55010:


//--------------------- .text._ZN2at6native18elementwise_kernelILi128ELi2EZNS0_22gpu_kernel_impl_nocastINS0_13BinaryFunctorIfffZZZNS0_21remainder_kernel_cudaERNS_18TensorIteratorBaseEENKUlvE0_clEvENKUlvE0_clEvEUlffE_EEEEvS5_RKT_EUliE_EEviT1_ --------------------------
	.section	.text._ZN2at6native18elementwise_kernelILi128ELi2EZNS0_22gpu_kernel_impl_nocastINS0_13BinaryFunctorIfffZZZNS0_21remainder_kernel_cudaERNS_18TensorIteratorBaseEENKUlvE0_clEvENKUlvE0_clEvEUlffE_EEEEvS5_RKT_EUliE_EEviT1_,"ax",@progbits
	.align	128
        .global         _ZN2at6native18elementwise_kernelILi128ELi2EZNS0_22gpu_kernel_impl_nocastINS0_13BinaryFunctorIfffZZZNS0_21remainder_kernel_cudaERNS_18TensorIteratorBaseEENKUlvE0_clEvENKUlvE0_clEvEUlffE_EEEEvS5_RKT_EUliE_EEviT1_
        .type           _ZN2at6native18elementwise_kernelILi128ELi2EZNS0_22gpu_kernel_impl_nocastINS0_13BinaryFunctorIfffZZZNS0_21remainder_kernel_cudaERNS_18TensorIteratorBaseEENKUlvE0_clEvENKUlvE0_clEvEUlffE_EEEEvS5_RKT_EUliE_EEviT1_,@function
        .size           _ZN2at6native18elementwise_kernelILi128ELi2EZNS0_22gpu_kernel_impl_nocastINS0_13BinaryFunctorIfffZZZNS0_21remainder_kernel_cudaERNS_18TensorIteratorBaseEENKUlvE0_clEvENKUlvE0_clEvEUlffE_EEEEvS5_RKT_EUliE_EEviT1_,(.L_x_55011 - _ZN2at6native18elementwise_kernelILi128ELi2EZNS0_22gpu_kernel_impl_nocastINS0_13BinaryFunctorIfffZZZNS0_21remainder_kernel_cudaERNS_18TensorIteratorBaseEENKUlvE0_clEvENKUlvE0_clEvEUlffE_EEEEvS5_RKT_EUliE_EEviT1_)
        .other          _ZN2at6native18elementwise_kernelILi128ELi2EZNS0_22gpu_kernel_impl_nocastINS0_13BinaryFunctorIfffZZZNS0_21remainder_kernel_cudaERNS_18TensorIteratorBaseEENKUlvE0_clEvENKUlvE0_clEvEUlffE_EEEEvS5_RKT_EUliE_EEviT1_,@"STO_CUDA_ENTRY STV_DEFAULT"
_ZN2at6native18elementwise_kernelILi128ELi2EZNS0_22gpu_kernel_impl_nocastINS0_13BinaryFunctorIfffZZZNS0_21remainder_kernel_cudaERNS_18TensorIteratorBaseEENKUlvE0_clEvENKUlvE0_clEvEUlffE_EEEEvS5_RKT_EUliE_EEviT1_:
.text._ZN2at6native18elementwise_kernelILi128ELi2EZNS0_22gpu_kernel_impl_nocastINS0_13BinaryFunctorIfffZZZNS0_21remainder_kernel_cudaERNS_18TensorIteratorBaseEENKUlvE0_clEvENKUlvE0_clEvEUlffE_EEEEvS5_RKT_EUliE_EEviT1_:
        /* <DEDUP_REMOVED lines=42> */
.L_x_36067:
[----:B------:R-:W-:Y:S01]  /*02a0*/  FSETP.GEU.FTZ.AND P0, PT, R7, -R2, PT ;  /* 0x800000020700720b */ /* 0x000fe20003f1e000 */
[----:B------:R-:W-:-:S12]  /*02b0*/  FADD.FTZ R4, R4, -1 ;  /* 0xbf80000004047421 */ /* 0x000fd80000010000 */
[----:B------:R-:W-:-:S07]  /*02c0*/  @!P0 FADD.FTZ R4, R4, -1 ;  /* 0xbf80000004048421 */ /* 0x000fce0000010000 */
.L_x_36066:
[----:B------:R-:W-:Y:S01]  /*02d0*/  FFMA.FTZ R9, -R2, R4, R9 ;  /* 0x0000000402097223 */ /* 0x000fe20000010109 */
[----:B------:R-:W-:Y:S06]  /*02e0*/  BRA `(.L_x_36064) ;  /* 0x0000000000707947 */ /* 0x000fec0003800000 */
.L_x_36065:
[----:B------:R-:W-:Y:S02]  /*02f0*/  LOP3.LUT R4, R2, 0xff800000, RZ, 0xc0, !PT ;  /* 0xff80000002047812 */ /* 0x000fe400078ec0ff */
        /* <DEDUP_REMOVED lines=12> */
.L_x_36069:
        /* <DEDUP_REMOVED lines=13> */
.L_x_36068:
[----:B------:R-:W-:-:S04]  /*0490*/  FMUL.FTZ R9, R6, 1.1920928955078125e-07 ;  /* 0x3400000006097820 */ /* 0x000fc80000410000 */
[----:B------:R-:W-:-:S07]  /*04a0*/  FMUL.FTZ R9, R10, R9 ;  /* 0x000000090a097220 */ /* 0x000fce0000410000 */
.L_x_36064:
[C---:B------:R-:W-:Y:S01]  /*04b0*/  FSETP.NAN.FTZ.AND P0, PT, |R9|.reuse, |R9|, PT ;  /* 0x400000090900720b */ /* 0x040fe20003f18200 */
[----:B------:R-:W1:Y:S01]  /*04c0*/  LDC.64 R6, c[0x0][0x5e8] ;  /* 0x00017a00ff067b82 */ /* 0x000e620000000a00 */
[----:B------:R-:W-:Y:S02]  /*04d0*/  LOP3.LUT R0, R9, 0x80000000, R0, 0xb8, !PT ;  /* 0x8000000009007812 */ /* 0x000fe400078eb800 */
        /* <DEDUP_REMOVED lines=9> */
[----:B-1----:R1:W-:Y:S02]  /*0570*/  STG.E desc[UR6][R6.64], R0 ;  /* 0x0000000006007986 */ /* 0x0023e4000c101906 */
.L_x_36063:
[----:B------:R-:W-:Y:S05]  /*0580*/  BSYNC.RECONVERGENT B0 ;  /* 0x0000000000007941 */ /* 0x000fea0003800200 */
.L_x_36062:
[----:B------:R-:W-:-:S13]  /*0590*/  ISETP.GE.AND P0, PT, R3, UR4, PT ;  /* 0x0000000403007c0c */ /* 0x000fda000bf06270 */
[----:B------:R-:W-:Y:S05]  /*05a0*/  @P0 EXIT ;  /* 0x000000000000094d */ /* 0x000fea0003800000 */
[----:B------:R-:W1:Y:S08]  /*05b0*/  LDC.64 R4, c[0x0][0x5f0] ;  /* 0x00017c00ff047b82 */ /* 0x000e700000000a00 */
[----:B0-----:R-:W0:Y:S01]  /*05c0*/  LDC.64 R2, c[0x0][0x5f8] ;  /* 0x00017e00ff027b82 */ /* 0x001e220000000a00 */
[----:B-1----:R-:W2:Y:S04]  /*05d0*/  LDG.E R0, desc[UR6][R4.64] ;  /* 0x0000000604007981 */ /* 0x002ea8000c1e1900 */
[----:B0-----:R-:W3:Y:S01]  /*05e0*/  LDG.E R3, desc[UR6][R2.64] ;  /* 0x0000000602037981 */ /* 0x001ee2000c1e1900 */
        /* <DEDUP_REMOVED lines=25> */
.L_x_36073:
[----:B------:R-:W-:Y:S01]  /*0780*/  FSETP.GEU.FTZ.AND P0, PT, R6, -R2, PT ;  /* 0x800000020600720b */ /* 0x000fe20003f1e000 */
[----:B------:R-:W-:-:S12]  /*0790*/  FADD.FTZ R4, R4, -1 ;  /* 0xbf80000004047421 */ /* 0x000fd80000010000 */
[----:B------:R-:W-:-:S07]  /*07a0*/  @!P0 FADD.FTZ R4, R4, -1 ;  /* 0xbf80000004048421 */ /* 0x000fce0000010000 */
.L_x_36072:
[----:B------:R-:W-:Y:S01]  /*07b0*/  FFMA.FTZ R7, -R2, R4, R7 ;  /* 0x0000000402077223 */ /* 0x000fe20000010107 */
[----:B------:R-:W-:Y:S06]  /*07c0*/  BRA `(.L_x_36070) ;  /* 0x0000000000707947 */ /* 0x000fec0003800000 */
.L_x_36071:
        /* <DEDUP_REMOVED lines=13> */
.L_x_36075:
        /* <DEDUP_REMOVED lines=13> */
.L_x_36074:
[----:B------:R-:W-:-:S04]  /*0970*/  FMUL.FTZ R5, R5, 1.1920928955078125e-07 ;  /* 0x3400000005057820 */ /* 0x000fc80000410000 */
[----:B------:R-:W-:-:S07]  /*0980*/  FMUL.FTZ R7, R10, R5 ;  /* 0x000000050a077220 */ /* 0x000fce0000410000 */
.L_x_36070:
[C---:B------:R-:W-:Y:S01]  /*0990*/  FSETP.NAN.FTZ.AND P0, PT, |R7|.reuse, |R7|, PT ;  /* 0x400000070700720b */ /* 0x040fe20003f18200 */
[----:B------:R-:W1:Y:S01]  /*09a0*/  LDC.64 R4, c[0x0][0x5e8] ;  /* 0x00017a00ff047b82 */ /* 0x000e620000000a00 */
        /* <DEDUP_REMOVED lines=9> */
[----:B-1----:R-:W-:Y:S01]  /*0a40*/  STG.E desc[UR6][R4.64], R0 ;  /* 0x0000000004007986 */ /* 0x002fe2000c101906 */
[----:B------:R-:W-:Y:S05]  /*0a50*/  EXIT ;  /* 0x000000000000794d */ /* 0x000fea0003800000 */
.L_x_36061:
        /* <DEDUP_REMOVED lines=355> */
.L_x_36078:
[----:B------:R-:W0:Y:S02]  /*2090*/  LDCU.128 UR8, c[0x0][0x5f0] ;  /* 0x0000be00ff0877ac */ /* 0x000e240008000c00 */
[----:B0-----:R-:W-:Y:S02]  /*20a0*/  IADD3 R8, P0, PT, R6, UR8, RZ ;  /* 0x0000000806087c10 */ /* 0x001fe4000ff1e0ff */
[----:B------:R-:W-:Y:S02]  /*20b0*/  IADD3 R6, P1, PT, R4, UR10, RZ ;  /* 0x0000000a04067c10 */ /* 0x000fe4000ff3e0ff */
[----:B------:R-:W-:Y:S02]  /*20c0*/  IADD3.X R9, PT, PT, RZ, UR9, RZ, P0, !PT ;  /* 0x00000009ff097c10 */ /* 0x000fe400087fe4ff */
[----:B------:R-:W-:-:S03]  /*20d0*/  IADD3.X R7, PT, PT, RZ, UR11, RZ, P1, !PT ;  /* 0x0000000bff077c10 */ /* 0x000fc60008ffe4ff */
[----:B------:R-:W2:Y:S04]  /*20e0*/  LDG.E R4, desc[UR6][R8.64] ;  /* 0x0000000608047981 */ /* 0x000ea8000c1e1900 */
[----:B------:R-:W3:Y:S01]  /*20f0*/  LDG.E R7, desc[UR6][R6.64] ;  /* 0x0000000606077981 */ /* 0x000ee2000c1e1900 */
[----:B------:R-:W-:Y:S01]  /*2100*/  BSSY.RECONVERGENT B0, `(.L_x_36079) ;  /* 0x000003f000007945 */ /* 0x000fe20003800200 */
[C---:B--2---:R-:W-:Y:S01]  /*2110*/  FADD.FTZ R11, |R4|.reuse, -RZ ;  /* 0x800000ff040b7221 */ /* 0x044fe20000010200 */
[----:B---3--:R-:W-:-:S13]  /*2120*/  FSETP.GEU.FTZ.AND P0, PT, |R4|, |R7|, PT ;  /* 0x400000070400720b */ /* 0x008fda0003f1e200 */
        /* <DEDUP_REMOVED lines=27> */
.L_x_36083:
[----:B------:R-:W-:Y:S05]  /*22e0*/  BSYNC.RECONVERGENT B2 ;  /* 0x0000000000027941 */ /* 0x000fea0003800200 */
.L_x_36082:
[----:B------:R-:W-:Y:S01]  /*22f0*/  FFMA.FTZ R11, -R10, R6, R11 ;  /* 0x000000060a0b7223 */ /* 0x000fe2000001010b */
[----:B------:R-:W-:Y:S06]  /*2300*/  BRA `(.L_x_36080) ;  /* 0x0000000000787947 */ /* 0x000fec0003800000 */
.L_x_36081:
        /* <DEDUP_REMOVED lines=14> */
.L_x_36086:
        /* <DEDUP_REMOVED lines=13> */
.L_x_36085:
[----:B------:R-:W-:Y:S05]  /*24c0*/  BSYNC.RECONVERGENT B2 ;  /* 0x0000000000027941 */ /* 0x000fea0003800200 */
.L_x_36084:
[----:B------:R-:W-:-:S04]  /*24d0*/  FMUL.FTZ R11, R6, 1.1920928955078125e-07 ;  /* 0x34000000060b7820 */ /* 0x000fc80000410000 */
[----:B------:R-:W-:-:S07]  /*24e0*/  FMUL.FTZ R11, R12, R11 ;  /* 0x0000000b0c0b7220 */ /* 0x000fce0000410000 */
.L_x_36080:
[----:B------:R-:W-:Y:S05]  /*24f0*/  BSYNC.RECONVERGENT B0 ;  /* 0x0000000000007941 */ /* 0x000fea0003800200 */
.L_x_36079:
        /* <DEDUP_REMOVED lines=13> */
[----:B------:R-:W-:-:S05]  /*25d0*/  @!P0 FADD.FTZ R11, R7, R11 ;  /* 0x0000000b070b8221 */ /* 0x000fca0000010000 */
[----:B------:R1:W-:Y:S02]  /*25e0*/  STG.E desc[UR6][R4.64], R11 ;  /* 0x0000000b04007986 */ /* 0x0003e4000c101906 */
.L_x_36077:
[----:B------:R-:W-:Y:S05]  /*25f0*/  BSYNC.RECONVERGENT B1 ;  /* 0x0000000000017941 */ /* 0x000fea0003800200 */
.L_x_36076:
[----:B------:R-:W-:-:S13]  /*2600*/  ISETP.GE.AND P0, PT, R3, UR4, PT ;  /* 0x0000000403007c0c */ /* 0x000fda000bf06270 */
[----:B------:R-:W-:Y:S05]  /*2610*/  @P0 EXIT ;  /* 0x000000000000094d */ /* 0x000fea0003800000 */
        /* <DEDUP_REMOVED lines=348> */
.L_x_36087:
[----:B------:R-:W1:Y:S01]  /*3be0*/  LDCU.128 UR8, c[0x0][0x5f0] ;  /* 0x0000be00ff0877ac */ /* 0x000e620008000c00 */
[----:B------:R-:W2:Y:S01]  /*3bf0*/  LDCU.64 UR4, c[0x0][0x5e8] ;  /* 0x0000bd00ff0477ac */ /* 0x000ea20008000a00 */
[----:B-1----:R-:W-:Y:S02]  /*3c00*/  IADD3 R6, P0, PT, R4, UR8, RZ ;  /* 0x0000000804067c10 */ /* 0x002fe4000ff1e0ff */
[----:B------:R-:W-:Y:S02]  /*3c10*/  IADD3 R4, P1, PT, R2, UR10, RZ ;  /* 0x0000000a02047c10 */ /* 0x000fe4000ff3e0ff */
[----:B------:R-:W-:Y:S02]  /*3c20*/  IADD3.X R7, PT, PT, RZ, UR9, RZ, P0, !PT ;  /* 0x00000009ff077c10 */ /* 0x000fe400087fe4ff */
[----:B------:R-:W-:-:S03]  /*3c30*/  IADD3.X R5, PT, PT, RZ, UR11, RZ, P1, !PT ;  /* 0x0000000bff057c10 */ /* 0x000fc60008ffe4ff */
[----:B------:R-:W3:Y:S04]  /*3c40*/  LDG.E R0, desc[UR6][R6.64] ;  /* 0x0000000606007981 */ /* 0x000ee8000c1e1900 */
[----:B------:R-:W4:Y:S01]  /*3c50*/  LDG.E R5, desc[UR6][R4.64] ;  /* 0x0000000604057981 */ /* 0x000f22000c1e1900 */
[----:B--2---:R-:W-:Y:S01]  /*3c60*/  IADD3 R2, P1, PT, R3, UR4, RZ ;  /* 0x0000000403027c10 */ /* 0x004fe2000ff3e0ff */
[----:B------:R-:W-:Y:S03]  /*3c70*/  BSSY.RECONVERGENT B0, `(.L_x_36088) ;  /* 0x0000040000007945 */ /* 0x000fe60003800200 */
[----:B------:R-:W-:Y:S01]  /*3c80*/  IADD3.X R3, PT, PT, RZ, UR5, RZ, P1, !PT ;  /* 0x00000005ff037c10 */ /* 0x000fe20008ffe4ff */
[C---:B---3--:R-:W-:Y:S01]  /*3c90*/  FADD.FTZ R9, |R0|.reuse, -RZ ;  /* 0x800000ff00097221 */ /* 0x048fe20000010200 */
[----:B----4-:R-:W-:-:S13]  /*3ca0*/  FSETP.GEU.FTZ.AND P0, PT, |R0|, |R5|, PT ;  /* 0x400000050000720b */ /* 0x010fda0003f1e200 */
        /* <DEDUP_REMOVED lines=24> */
.L_x_36093:
[----:B------:R-:W-:Y:S01]  /*3e30*/  FSETP.GEU.FTZ.AND P0, PT, R7, -R8, PT ;  /* 0x800000080700720b */ /* 0x000fe20003f1e000 */
[----:B------:R-:W-:-:S12]  /*3e40*/  FADD.FTZ R4, R4, -1 ;  /* 0xbf80000004047421 */ /* 0x000fd80000010000 */
[----:B------:R-:W-:-:S07]  /*3e50*/  @!P0 FADD.FTZ R4, R4, -1 ;  /* 0xbf80000004048421 */ /* 0x000fce0000010000 */
.L_x_36092:
[----:B------:R-:W-:Y:S05]  /*3e60*/  BSYNC.RECONVERGENT B1 ;  /* 0x0000000000017941 */ /* 0x000fea0003800200 */
.L_x_36091:
[----:B------:R-:W-:Y:S01]  /*3e70*/  FFMA.FTZ R9, -R8, R4, R9 ;  /* 0x0000000408097223 */ /* 0x000fe20000010109 */
[----:B------:R-:W-:Y:S06]  /*3e80*/  BRA `(.L_x_36089) ;  /* 0x0000000000787947 */ /* 0x000fec0003800000 */
.L_x_36090:
        /* <DEDUP_REMOVED lines=14> */
.L_x_36096:
        /* <DEDUP_REMOVED lines=13> */
.L_x_36095:
[----:B------:R-:W-:Y:S05]  /*4040*/  BSYNC.RECONVERGENT B1 ;  /* 0x0000000000017941 */ /* 0x000fea0003800200 */
.L_x_36094:
[----:B------:R-:W-:-:S04]  /*4050*/  FMUL.FTZ R9, R4, 1.1920928955078125e-07 ;  /* 0x3400000004097820 */ /* 0x000fc80000410000 */
[----:B------:R-:W-:-:S07]  /*4060*/  FMUL.FTZ R9, R10, R9 ;  /* 0x000000090a097220 */ /* 0x000fce0000410000 */
.L_x_36089:
[----:B------:R-:W-:Y:S05]  /*4070*/  BSYNC.RECONVERGENT B0 ;  /* 0x0000000000007941 */ /* 0x000fea0003800200 */
.L_x_36088:
        /* <DEDUP_REMOVED lines=10> */
[----:B------:R-:W-:Y:S01]  /*4120*/  STG.E desc[UR6][R2.64], R0 ;  /* 0x0000000002007986 */ /* 0x000fe2000c101906 */
[----:B------:R-:W-:Y:S05]  /*4130*/  EXIT ;  /* 0x000000000000794d */ /* 0x000fea0003800000 */
.L_x_36097:
        /* <DEDUP_REMOVED lines=12> */
.L_x_55011:


//--------------------- .text._ZN2at6native27unrolled_elementwise_kernelINS0_13BinaryFunctorIfffZZZNS0_21remainder_kernel_cudaERNS_18TensorIteratorBaseEENKUlvE0_clEvENKUlvE0_clEvEUlffE_EESt5arrayIPcLm3EELi4E23TrivialOffsetCalculatorILi2EjESC_ILi1EjENS0_6memory15LoadWithoutCastENSF_16StoreWithoutCastEEEviT_T0_T2_T3_T4_T5_ --------------------------
	.section	.text._ZN2at6native27unrolled_elementwise_kernelINS0_13BinaryFunctorIfffZZZNS0_21remainder_kernel_cudaERNS_18TensorIteratorBaseEENKUlvE0_clEvENKUlvE0_clEvEUlffE_EESt5arrayIPcLm3EELi4E23TrivialOffsetCalculatorILi2EjESC_ILi1EjENS0_6memory15LoadWithoutCastENSF_16StoreWithoutCastEEEviT_T0_T2_T3_T4_T5_,"ax",@progbits
	.align	128
        .global         _ZN2at6native27unrolled_elementwise_kernelINS0_13BinaryFunctorIfffZZZNS0_21remainder_kernel_cudaERNS_18TensorIteratorBaseEENKUlvE0_clEvENKUlvE0_clEvEUlffE_EESt5arrayIPcLm3EELi4E23TrivialOffsetCalculatorILi2EjESC_ILi1EjENS0_6memory15LoadWithoutCastENSF_16StoreWithoutCastEEEviT_T0_T2_T3_T4_T5_
        .type           _ZN2at6native27unrolled_elementwise_kernelINS0_13BinaryFunctorIfffZZZNS0_21remainder_kernel_cudaERNS_18TensorIteratorBaseEENKUlvE0_clEvENKUlvE0_clEvEUlffE_EESt5arrayIPcLm3EELi4E23TrivialOffsetCalculatorILi2EjESC_ILi1EjENS0_6memory15LoadWithoutCastENSF_16StoreWithoutCastEEEviT_T0_T2_T3_T4_T5_,@function
        .size           _ZN2at6native27unrolled_elementwise_kernelINS0_13BinaryFunctorIfffZZZNS0_21remainder_kernel_cudaERNS_18TensorIteratorBaseEENKUlvE0_clEvENKUlvE0_clEvEUlffE_EESt5arrayIPcLm3EELi4E23TrivialOffsetCalculatorILi2EjESC_ILi1EjENS0_6memory15LoadWithoutCastENSF_16StoreWithoutCastEEEviT_T0_T2_T3_T4_T5_,(.L_x_55012 - _ZN2at6native27unrolled_elementwise_kernelINS0_13BinaryFunctorIfffZZZNS0_21remainder_kernel_cudaERNS_18TensorIteratorBaseEENKUlvE0_clEvENKUlvE0_clEvEUlffE_EESt5arrayIPcLm3EELi4E23TrivialOffsetCalculatorILi2EjESC_ILi1EjENS0_6memory15LoadWithoutCastENSF_16StoreWithoutCastEEEviT_T0_T2_T3_T4_T5_)
        .other          _ZN2at6native27unrolled_elementwise_kernelINS0_13BinaryFunctorIfffZZZNS0_21remainder_kernel_cudaERNS_18TensorIteratorBaseEENKUlvE0_clEvENKUlvE0_clEvEUlffE_EESt5arrayIPcLm3EELi4E23TrivialOffsetCalculatorILi2EjESC_ILi1EjENS0_6memory15LoadWithoutCastENSF_16StoreWithoutCastEEEviT_T0_T2_T3_T4_T5_,@"STO_CUDA_ENTRY STV_DEFAULT"
_ZN2at6native27unrolled_elementwise_kernelINS0_13BinaryFunctorIfffZZZNS0_21remainder_kernel_cudaERNS_18TensorIteratorBaseEENKUlvE0_clEvENKUlvE0_clEvEUlffE_EESt5arrayIPcLm3EELi4E23TrivialOffsetCalculatorILi2EjESC_ILi1EjENS0_6memory15LoadWithoutCastENSF_16StoreWithoutCastEEEviT_T0_T2_T3_T4_T5_:
.text._ZN2at6native27unrolled_elementwise_kernelINS0_13BinaryFunctorIfffZZZNS0_21remainder_kernel_cudaERNS_18TensorIteratorBaseEENKUlvE0_clEvENKUlvE0_clEvEUlffE_EESt5arrayIPcLm3EELi4E23TrivialOffsetCalculatorILi2EjESC_ILi1EjENS0_6memory15LoadWithoutCastENSF_16StoreWithoutCastEEEviT_T0_T2_T3_T4_T5_:
        /* <DEDUP_REMOVED lines=24> */
[----:B------:R-:W-:Y:S02]  /*0180*/  @!P1 IMAD R27, R0, 0x200, R25 ;  /* 0x00000200001b9824 */ /* 0x000fe400078e0219 */
[----:B------:R-:W-:Y:S01]  /*0190*/  @!P1 VIADD R25, R25, 0x80 ;  /* 0x0000008019199836 */ /* 0x000fe20000000000 */
[----:B------:R3:W5:Y:S04]  /*01a0*/  @!P0 LDG.E R21, desc[UR4][R14.64] ;  /* 0x000000040e158981 */ /* 0x000768000c1e1900 */
[----:B------:R-:W-:-:S02]  /*01b0*/  ISETP.GE.AND P3, PT, R25, R18, PT ;  /* 0x000000121900720c */ /* 0x000fc40003f66270 */
[----:B-1----:R-:W-:Y:S01]  /*01c0*/  CS2R R12, SRZ ;  /* 0x00000000000c7805 */ /* 0x002fe2000001ff00 */
[----:B---3--:R-:W-:-:S04]  /*01d0*/  @!P1 IMAD.WIDE.U32 R16, R27, 0x4, R16 ;  /* 0x000000041b109825 */ /* 0x008fc800078e0010 */
[----:B------:R-:W-:Y:S01]  /*01e0*/  IMAD.MOV.U32 R14, RZ, RZ, RZ ;  /* 0x000000ffff0e7224 */ /* 0x000fe200078e00ff */
[----:B------:R1:W5:Y:S05]  /*01f0*/  @!P1 LDG.E R22, desc[UR4][R16.64] ;  /* 0x0000000410169981 */ /* 0x00036a000c1e1900 */
[----:B------:R-:W-:Y:S02]  /*0200*/  @!P3 IMAD R23, R0, 0x200, R25 ;  /* 0x000002000017b824 */ /* 0x000fe400078e0219 */
[----:B------:R-:W-:-:S05]  /*0210*/  @!P3 VIADD R25, R25, 0x80 ;  /* 0x000000801919b836 */ /* 0x000fca0000000000 */
[----:B------:R-:W-:Y:S01]  /*0220*/  ISETP.GE.AND P2, PT, R25, R18, PT ;  /* 0x000000121900720c */ /* 0x000fe20003f46270 */
[----:B--2---:R-:W-:-:S04]  /*0230*/  @!P3 IMAD.WIDE.U32 R2, R23, 0x4, R2 ;  /* 0x000000041702b825 */ /* 0x004fc800078e0002 */
[----:B------:R-:W-:-:S04]  /*0240*/  @!P3 IMAD.WIDE.U32 R8, R23, 0x4, R8 ;  /* 0x000000041708b825 */ /* 0x000fc800078e0008 */
[----:B------:R-:W-:Y:S02]  /*0250*/  HFMA2 R23, -RZ, RZ, 0, 0 ;  /* 0x00000000ff177431 */ /* 0x000fe400000001ff */
[----:B----4-:R-:W-:Y:S01]  /*0260*/  @!P1 IMAD.WIDE.U32 R10, R27, 0x4, R10 ;  /* 0x000000041b0a9825 */ /* 0x010fe200078e000a */
[----:B------:R1:W5:Y:S03]  /*0270*/  @!P3 LDG.E R12, desc[UR4][R8.64] ;  /* 0x00000004080cb981 */ /* 0x000366000c1e1900 */
[----:B------:R-:W-:Y:S01]  /*0280*/  @!P2 IMAD R25, R0, 0x200, R25 ;  /* 0x000002000019a824 */ /* 0x000fe200078e0219 */
[----:B------:R1:W5:Y:S03]  /*0290*/  @!P3 LDG.E R23, desc[UR4][R2.64] ;  /* 0x000000040217b981 */ /* 0x000366000c1e1900 */
[----:B0-----:R-:W-:-:S04]  /*02a0*/  @!P2 IMAD.WIDE.U32 R6, R25, 0x4, R6 ;  /* 0x000000041906a825 */ /* 0x001fc800078e0006 */
[----:B------:R-:W-:Y:S01]  /*02b0*/  @!P2 IMAD.WIDE.U32 R4, R25, 0x4, R4 ;  /* 0x000000041904a825 */ /* 0x000fe200078e0004 */
[----:B------:R1:W5:Y:S03]  /*02c0*/  @!P2 LDG.E R13, desc[UR4][R6.64] ;  /* 0x00000004060da981 */ /* 0x000366000c1e1900 */
[----:B------:R-:W-:Y:S01]  /*02d0*/  IMAD.MOV.U32 R25, RZ, RZ, RZ ;  /* 0x000000ffff197224 */ /* 0x000fe200078e00ff */
[----:B------:R1:W5:Y:S05]  /*02e0*/  @!P2 LDG.E R14, desc[UR4][R4.64] ;  /* 0x00000004040ea981 */ /* 0x00036a000c1e1900 */
        /* <DEDUP_REMOVED lines=34> */
.L_x_36104:
[----:B------:R-:W-:Y:S05]  /*0510*/  BSYNC.RECONVERGENT B2 ;  /* 0x0000000000027941 */ /* 0x000fea0003800200 */
.L_x_36103:
[----:B------:R-:W-:Y:S01]  /*0520*/  FFMA.FTZ R3, -R6, R2, R3 ;  /* 0x0000000206037223 */ /* 0x000fe20000010103 */
[----:B------:R-:W-:Y:S06]  /*0530*/  BRA `(.L_x_36101) ;  /* 0x0000000000787947 */ /* 0x000fec0003800000 */
.L_x_36102:
        /* <DEDUP_REMOVED lines=14> */
.L_x_36107:
        /* <DEDUP_REMOVED lines=13> */
.L_x_36106:
[----:B------:R-:W-:Y:S05]  /*06f0*/  BSYNC.RECONVERGENT B2 ;  /* 0x0000000000027941 */ /* 0x000fea0003800200 */
.L_x_36105:
[----:B------:R-:W-:-:S04]  /*0700*/  FMUL.FTZ R3, R3, 1.1920928955078125e-07 ;  /* 0x3400000003037820 */ /* 0x000fc80000410000 */
[----:B------:R-:W-:-:S07]  /*0710*/  FMUL.FTZ R3, R2, R3 ;  /* 0x0000000302037220 */ /* 0x000fce0000410000 */
.L_x_36101:
[----:B------:R-:W-:Y:S05]  /*0720*/  BSYNC.RECONVERGENT B0 ;  /* 0x0000000000007941 */ /* 0x000fea0003800200 */
.L_x_36100:
        /* <DEDUP_REMOVED lines=10> */
.L_x_36099:
[----:B------:R-:W-:Y:S05]  /*07d0*/  BSYNC.RECONVERGENT B1 ;  /* 0x0000000000017941 */ /* 0x000fea0003800200 */
.L_x_36098:
        /* <DEDUP_REMOVED lines=31> */
.L_x_36115:
[----:B------:R-:W-:Y:S01]  /*09d0*/  FSETP.GEU.FTZ.AND P0, PT, R7, -R8, PT ;  /* 0x800000080700720b */ /* 0x000fe20003f1e000 */
[----:B------:R-:W-:-:S12]  /*09e0*/  FADD.FTZ R4, R4, -1 ;  /* 0xbf80000004047421 */ /* 0x000fd80000010000 */
[----:B------:R-:W-:-:S07]  /*09f0*/  @!P0 FADD.FTZ R4, R4, -1 ;  /* 0xbf80000004048421 */ /* 0x000fce0000010000 */
.L_x_36114:
[----:B------:R-:W-:Y:S05]  /*0a00*/  BSYNC.RECONVERGENT B2 ;  /* 0x0000000000027941 */ /* 0x000fea0003800200 */
.L_x_36113:
[----:B------:R-:W-:Y:S01]  /*0a10*/  FFMA.FTZ R5, -R8, R4, R5 ;  /* 0x0000000408057223 */ /* 0x000fe20000010105 */
[----:B------:R-:W-:Y:S06]  /*0a20*/  BRA `(.L_x_36111) ;  /* 0x0000000000787947 */ /* 0x000fec0003800000 */
.L_x_36112:
        /* <DEDUP_REMOVED lines=14> */
.L_x_36118:
        /* <DEDUP_REMOVED lines=13> */
.L_x_36117:
[----:B------:R-:W-:Y:S05]  /*0be0*/  BSYNC.RECONVERGENT B2 ;  /* 0x0000000000027941 */ /* 0x000fea0003800200 */
.L_x_36116:
[----:B------:R-:W-:-:S04]  /*0bf0*/  FMUL.FTZ R5, R5, 1.1920928955078125e-07 ;  /* 0x3400000005057820 */ /* 0x000fc80000410000 */
[----:B------:R-:W-:-:S07]  /*0c00*/  FMUL.FTZ R5, R4, R5 ;  /* 0x0000000504057220 */ /* 0x000fce0000410000 */
.L_x_36111:
[----:B------:R-:W-:Y:S05]  /*0c10*/  BSYNC.RECONVERGENT B0 ;  /* 0x0000000000007941 */ /* 0x000fea0003800200 */
.L_x_36110:
        /* <DEDUP_REMOVED lines=10> */
.L_x_36109:
[----:B------:R-:W-:Y:S05]  /*0cc0*/  BSYNC.RECONVERGENT B1 ;  /* 0x0000000000017941 */ /* 0x000fea0003800200 */
.L_x_36108:
        /* <DEDUP_REMOVED lines=31> */
.L_x_36126:
[----:B------:R-:W-:Y:S01]  /*0ec0*/  FSETP.GEU.FTZ.AND P0, PT, R8, -R9, PT ;  /* 0x800000090800720b */ /* 0x000fe20003f1e000 */
[----:B------:R-:W-:-:S12]  /*0ed0*/  FADD.FTZ R5, R5, -1 ;  /* 0xbf80000005057421 */ /* 0x000fd80000010000 */
[----:B------:R-:W-:-:S07]  /*0ee0*/  @!P0 FADD.FTZ R5, R5, -1 ;  /* 0xbf80000005058421 */ /* 0x000fce0000010000 */
.L_x_36125:
[----:B------:R-:W-:Y:S05]  /*0ef0*/  BSYNC.RECONVERGENT B2 ;  /* 0x0000000000027941 */ /* 0x000fea0003800200 */
.L_x_36124:
[----:B------:R-:W-:Y:S01]  /*0f00*/  FFMA.FTZ R6, -R9, R5, R6 ;  /* 0x0000000509067223 */ /* 0x000fe20000010106 */
[----:B------:R-:W-:Y:S06]  /*0f10*/  BRA `(.L_x_36122) ;  /* 0x0000000000787947 */ /* 0x000fec0003800000 */
.L_x_36123:
        /* <DEDUP_REMOVED lines=14> */
.L_x_36129:
        /* <DEDUP_REMOVED lines=13> */
.L_x_36128:
[----:B------:R-:W-:Y:S05]  /*10d0*/  BSYNC.RECONVERGENT B2 ;  /* 0x0000000000027941 */ /* 0x000fea0003800200 */
.L_x_36127:
[----:B------:R-:W-:-:S04]  /*10e0*/  FMUL.FTZ R5, R6, 1.1920928955078125e-07 ;  /* 0x3400000006057820 */ /* 0x000fc80000410000 */
[----:B------:R-:W-:-:S07]  /*10f0*/  FMUL.FTZ R6, R10, R5 ;  /* 0x000000050a067220 */ /* 0x000fce0000410000 */
.L_x_36122:
[----:B------:R-:W-:Y:S05]  /*1100*/  BSYNC.RECONVERGENT B0 ;  /* 0x0000000000007941 */ /* 0x000fea0003800200 */
.L_x_36121:
        /* <DEDUP_REMOVED lines=10> */
.L_x_36120:
[----:B------:R-:W-:Y:S05]  /*11b0*/  BSYNC.RECONVERGENT B1 ;  /* 0x0000000000017941 */ /* 0x000fea0003800200 */
.L_x_36119:
        /* <DEDUP_REMOVED lines=31> */
.L_x_36137:
[----:B------:R-:W-:Y:S01]  /*13b0*/  FSETP.GEU.FTZ.AND P0, PT, R9, -R11, PT ;  /* 0x8000000b0900720b */ /* 0x000fe20003f1e000 */
[----:B------:R-:W-:-:S12]  /*13c0*/  FADD.FTZ R7, R7, -1 ;  /* 0xbf80000007077421 */ /* 0x000fd80000010000 */
[----:B------:R-:W-:-:S07]  /*13d0*/  @!P0 FADD.FTZ R7, R7, -1 ;  /* 0xbf80000007078421 */ /* 0x000fce0000010000 */
.L_x_36136:
[----:B------:R-:W-:Y:S05]  /*13e0*/  BSYNC.RECONVERGENT B2 ;  /* 0x0000000000027941 */ /* 0x000fea0003800200 */
.L_x_36135:
[----:B------:R-:W-:Y:S01]  /*13f0*/  FFMA.FTZ R6, -R11, R7, R6 ;  /* 0x000000070b067223 */ /* 0x000fe20000010106 */
[----:B------:R-:W-:Y:S06]  /*1400*/  BRA `(.L_x_36133) ;  /* 0x0000000000787947 */ /* 0x000fec0003800000 */
.L_x_36134:
        /* <DEDUP_REMOVED lines=14> */
.L_x_36140:
        /* <DEDUP_REMOVED lines=13> */
.L_x_36139:
[----:B------:R-:W-:Y:S05]  /*15c0*/  BSYNC.RECONVERGENT B2 ;  /* 0x0000000000027941 */ /* 0x000fea0003800200 */
.L_x_36138:
[----:B------:R-:W-:-:S04]  /*15d0*/  FMUL.FTZ R6, R6, 1.1920928955078125e-07 ;  /* 0x3400000006067820 */ /* 0x000fc80000410000 */
[----:B------:R-:W-:-:S07]  /*15e0*/  FMUL.FTZ R6, R11, R6 ;  /* 0x000000060b067220 */ /* 0x000fce0000410000 */
.L_x_36133:
[----:B------:R-:W-:Y:S05]  /*15f0*/  BSYNC.RECONVERGENT B0 ;  /* 0x0000000000007941 */ /* 0x000fea0003800200 */
.L_x_36132:
        /* <DEDUP_REMOVED lines=10> */
.L_x_36131:
[----:B------:R-:W-:Y:S05]  /*16a0*/  BSYNC.RECONVERGENT B1 ;  /* 0x0000000000017941 */ /* 0x000fea0003800200 */
.L_x_36130:
[----:B------:R-:W-:Y:S01]  /*16b0*/  ISETP.GE.AND P0, PT, R19, R18, PT ;  /* 0x000000121300720c */ /* 0x000fe20003f06270 */
[----:B------:R-:W-:Y:S04]  /*16c0*/  BSSY.RECONVERGENT B0, `(.L_x_36141) ;  /* 0x0000017000007945 */ /* 0x000fe80003800200 */
[----:B------:R-:W-:Y:S08]  /*16d0*/  BSSY.RELIABLE B1, `(.L_x_36142) ;  /* 0x000000f000017945 */ /* 0x000ff00003800100 */
[----:B------:R-:W-:Y:S05]  /*16e0*/  @P0 BRA `(.L_x_36143) ;  /* 0x0000000000340947 */ /* 0x000fea0003800000 */
[----:B------:R-:W1:Y:S01]  /*16f0*/  LDC.64 R6, c[0x0][0x388] ;  /* 0x0000e200ff067b82 */ /* 0x000e620000000a00 */
[----:B------:R-:W-:Y:S01]  /*1700*/  IMAD R9, R0, 0x200, R19 ;  /* 0x0000020000097824 */ /* 0x000fe200078e0213 */
[----:B------:R-:W-:-:S04]  /*1710*/  MOV R19, R3 ;  /* 0x0000000300137202 */ /* 0x000fc80000000f00 */
[----:B------:R-:W-:-:S13]  /*1720*/  ISETP.GE.AND P0, PT, R19, R18, PT ;  /* 0x000000121300720c */ /* 0x000fda0003f06270 */
[----:B------:R-:W-:Y:S05]  /*1730*/  @P0 BREAK.RELIABLE B1 ;  /* 0x0000000000010942 */ /* 0x000fea0003800100 */
[----:B-1----:R-:W-:-:S05]  /*1740*/  IMAD.WIDE.U32 R6, R9, 0x4, R6 ;  /* 0x0000000409067825 */ /* 0x002fca00078e0006 */
[----:B------:R1:W-:Y:S01]  /*1750*/  STG.E desc[UR4][R6.64], R2 ;  /* 0x0000000206007986 */ /* 0x0003e2000c101904 */
[----:B------:R-:W-:Y:S05]  /*1760*/  @P0 BRA `(.L_x_36144) ;  /* 0x0000000000300947 */ /* 0x000fea0003800000 */
[----:B-1----:R-:W1:Y:S01]  /*1770*/  LDC.64 R2, c[0x0][0x388] ;  /* 0x0000e200ff027b82 */ /* 0x002e620000000a00 */
[----:B------:R-:W-:Y:S02]  /*1780*/  IMAD R7, R0, 0x200, R19 ;  /* 0x0000020000077824 */ /* 0x000fe400078e0213 */
[----:B------:R-:W-:Y:S02]  /*1790*/  VIADD R19, R19, 0x80 ;  /* 0x0000008013137836 */ /* 0x000fe40000000000 */
[----:B-1----:R-:W-:-:S05]  /*17a0*/  IMAD.WIDE.U32 R2, R7, 0x4, R2 ;  /* 0x0000000407027825 */ /* 0x002fca00078e0002 */
[----:B------:R1:W-:Y:S02]  /*17b0*/  STG.E desc[UR4][R2.64], R4 ;  /* 0x0000000402007986 */ /* 0x0003e4000c101904 */
.L_x_36143:
[----:B------:R-:W-:Y:S05]  /*17c0*/  BSYNC.RELIABLE B1 ;  /* 0x0000000000017941 */ /* 0x000fea0003800100 */
.L_x_36142:
[----:B------:R-:W-:-:S13]  /*17d0*/  ISETP.GE.AND P0, PT, R19, R18, PT ;  /* 0x000000121300720c */ /* 0x000fda0003f06270 */
[----:B-1----:R-:W1:Y:S01]  /*17e0*/  @!P0 LDC.64 R2, c[0x0][0x388] ;  /* 0x0000e200ff028b82 */ /* 0x002e620000000a00 */
[----:B------:R-:W-:Y:S02]  /*17f0*/  @!P0 IMAD R7, R0, 0x200, R19 ;  /* 0x0000020000078824 */ /* 0x000fe400078e0213 */
[----:B------:R-:W-:Y:S02]  /*1800*/  @!P0 VIADD R19, R19, 0x80 ;  /* 0x0000008013138836 */ /* 0x000fe40000000000 */
[----:B-1----:R-:W-:-:S05]  /*1810*/  @!P0 IMAD.WIDE.U32 R2, R7, 0x4, R2 ;  /* 0x0000000407028825 */ /* 0x002fca00078e0002 */
[----:B------:R2:W-:Y:S02]  /*1820*/  @!P0 STG.E desc[UR4][R2.64], R5 ;  /* 0x0000000502008986 */ /* 0x0005e4000c101904 */
.L_x_36144:
[----:B------:R-:W-:Y:S05]  /*1830*/  BSYNC.RECONVERGENT B0 ;  /* 0x0000000000007941 */ /* 0x000fea0003800200 */
.L_x_36141:
[----:B------:R-:W-:Y:S05]  /*1840*/  WARPSYNC.ALL ;  /* 0x0000000000007948 */ /* 0x000fea0003800000 */
[----:B------:R-:W-:-:S13]  /*1850*/  ISETP.GE.AND P0, PT, R19, R18, PT ;  /* 0x000000121300720c */ /* 0x000fda0003f06270 */
[----:B------:R-:W-:Y:S05]  /*1860*/  @P0 EXIT ;  /* 0x000000000000094d */ /* 0x000fea0003800000 */
[----:B-12---:R-:W1:Y:S01]  /*1870*/  LDC.64 R2, c[0x0][0x388] ;  /* 0x0000e200ff027b82 */ /* 0x006e620000000a00 */
[----:B------:R-:W-:-:S04]  /*1880*/  IMAD R19, R0, 0x200, R19 ;  /* 0x0000020000137824 */ /* 0x000fc800078e0213 */
[----:B-1----:R-:W-:-:S05]  /*1890*/  IMAD.WIDE.U32 R2, R19, 0x4, R2 ;  /* 0x0000000413027825 */ /* 0x002fca00078e0002 */
[----:B-----5:R-:W-:Y:S01]  /*18a0*/  STG.E desc[UR4][R2.64], R13 ;  /* 0x0000000d02007986 */ /* 0x020fe2000c101904 */
[----:B------:R-:W-:Y:S05]  /*18b0*/  EXIT ;  /* 0x000000000000794d */ /* 0x000fea0003800000 */
.L_x_36145:
        /* <DEDUP_REMOVED lines=12> */
.L_x_55012:


//--------------------- .text._ZN2at6native29vectorized_elementwise_kernelILi2ENS0_13BinaryFunctorIfffZZZNS0_21remainder_kernel_cudaERNS_18TensorIteratorBaseEENKUlvE0_clEvENKUlvE0_clEvEUlffE_EESt5arrayIPcLm3EEEEviT0_T1_ --------------------------
	.section	.text._ZN2at6native29vectorized_elementwise_kernelILi2ENS0_13BinaryFunctorIfffZZZNS0_21remainder_kernel_cudaERNS_18TensorIteratorBaseEENKUlvE0_clEvENKUlvE0_clEvEUlffE_EESt5arrayIPcLm3EEEEviT0_T1_,"ax",@progbits
	.align	128
        .global         _ZN2at6native29vectorized_elementwise_kernelILi2ENS0_13BinaryFunctorIfffZZZNS0_21remainder_kernel_cudaERNS_18TensorIteratorBaseEENKUlvE0_clEvENKUlvE0_clEvEUlffE_EESt5arrayIPcLm3EEEEviT0_T1_
        .type           _ZN2at6native29vectorized_elementwise_kernelILi2ENS0_13BinaryFunctorIfffZZZNS0_21remainder_kernel_cudaERNS_18TensorIteratorBaseEENKUlvE0_clEvENKUlvE0_clEvEUlffE_EESt5arrayIPcLm3EEEEviT0_T1_,@function
        .size           _ZN2at6native29vectorized_elementwise_kernelILi2ENS0_13BinaryFunctorIfffZZZNS0_21remainder_kernel_cudaERNS_18TensorIteratorBaseEENKUlvE0_clEvENKUlvE0_clEvEUlffE_EESt5arrayIPcLm3EEEEviT0_T1_,(.L_x_55013 - _ZN2at6native29vectorized_elementwise_kernelILi2ENS0_13BinaryFunctorIfffZZZNS0_21remainder_kernel_cudaERNS_18TensorIteratorBaseEENKUlvE0_clEvENKUlvE0_clEvEUlffE_EESt5arrayIPcLm3EEEEviT0_T1_)
        .other          _ZN2at6native29vectorized_elementwise_kernelILi2ENS0_13BinaryFunctorIfffZZZNS0_21remainder_kernel_cudaERNS_18TensorIteratorBaseEENKUlvE0_clEvENKUlvE0_clEvEUlffE_EESt5arrayIPcLm3EEEEviT0_T1_,@"STO_CUDA_ENTRY STV_DEFAULT"
_ZN2at6native29vectorized_elementwise_kernelILi2ENS0_13BinaryFunctorIfffZZZNS0_21remainder_kernel_cudaERNS_18TensorIteratorBaseEENKUlvE0_clEvENKUlvE0_clEvEUlffE_EESt5arrayIPcLm3EEEEviT0_T1_:
.text._ZN2at6native29vectorized_elementwise_kernelILi2ENS0_13BinaryFunctorIfffZZZNS0_21remainder_kernel_cudaERNS_18TensorIteratorBaseEENKUlvE0_clEvENKUlvE0_clEvEUlffE_EESt5arrayIPcLm3EEEEviT0_T1_:
        /* <DEDUP_REMOVED lines=23> */
[----:B--2---:R-:W-:-:S04]  /*0170*/  @!P3 IMAD.WIDE.U32 R14, R7, 0x4, R14 ;  /* 0x00000004070eb825 */ /* 0x004fc800078e000e */
[----:B------:R-:W-:Y:S01]  /*0180*/  IMAD.MOV.U32 R7, RZ, RZ, RZ ;  /* 0x000000ffff077224 */ /* 0x000fe200078e00ff */
[----:B------:R2:W5:Y:S01]  /*0190*/  @!P3 LDG.E R8, desc[UR4][R14.64] ;  /* 0x000000040e08b981 */ /* 0x000562000c1e1900 */
[----:B------:R-:W1:Y:S02]  /*01a0*/  LDC.64 R28, c[0x0][0x390] ;  /* 0x0000e400ff1c7b82 */ /* 0x000e640000000a00 */
        /* <DEDUP_REMOVED lines=13> */
[----:B------:R-:W-:Y:S01]  /*0280*/  CS2R R10, SRZ ;  /* 0x00000000000a7805 */ /* 0x000fe2000001ff00 */
[----:B------:R-:W3:Y:S02]  /*0290*/  LDC.64 R16, c[0x0][0x398] ;  /* 0x0000e600ff107b82 */ /* 0x000ee40000000a00 */
[----:B0-----:R-:W-:-:S03]  /*02a0*/  @!P1 IMAD.WIDE.U32 R2, R9, 0x4, R2 ;  /* 0x0000000409029825 */ /* 0x001fc600078e0002 */
[----:B------:R0:W5:Y:S01]  /*02b0*/  @!P0 LDG.E R10, desc[UR4][R12.64] ;  /* 0x000000040c0a8981 */ /* 0x000162000c1e1900 */
[----:B------:R-:W-:-:S03]  /*02c0*/  @!P1 IMAD.WIDE.U32 R24, R9, 0x4, R24 ;  /* 0x0000000409189825 */ /* 0x000fc600078e0018 */
[----:B------:R4:W5:Y:S01]  /*02d0*/  @!P1 LDG.E R11, desc[UR4][R2.64] ;  /* 0x00000004020b9981 */ /* 0x000962000c1e1900 */
[----:B------:R-:W-:Y:S01]  /*02e0*/  IMAD.MOV.U32 R9, RZ, RZ, RZ ;  /* 0x000000ffff097224 */ /* 0x000fe200078e00ff */
[----:B0-----:R-:W0:Y:S05]  /*02f0*/  LDC.64 R12, c[0x0][0x398] ;  /* 0x0000e600ff0c7b82 */ /* 0x001e2a0000000a00 */
[----:B------:R1:W5:Y:S01]  /*0300*/  @!P0 LDG.E R9, desc[UR4][R22.64] ;  /* 0x0000000416098981 */ /* 0x000362000c1e1900 */
[----:B----4-:R-:W-:Y:S02]  /*0310*/  @!P3 IMAD.IADD R3, R4, 0x1, R26 ;  /* 0x000000010403b824 */ /* 0x010fe400078e021a */
[----:B------:R-:W-:-:S05]  /*0320*/  @!P3 VIADD R26, R26, 0x80 ;  /* 0x000000801a1ab836 */ /* 0x000fca0000000000 */
[----:B------:R-:W-:Y:S01]  /*0330*/  ISETP.GE.U32.AND P0, PT, R26, R5, PT ;  /* 0x000000051a00720c */ /* 0x000fe20003f06070 */
[----:B-1----:R-:W1:Y:S01]  /*0340*/  LDC.64 R22, c[0x0][0x398] ;  /* 0x0000e600ff167b82 */ /* 0x002e620000000a00 */
[----:B------:R-:W-:Y:S01]  /*0350*/  CS2R R20, SRZ ;  /* 0x0000000000147805 */ /* 0x000fe2000001ff00 */
[----:B------:R-:W-:-:S04]  /*0360*/  @!P2 IMAD.WIDE.U32 R18, R27, 0x4, R18 ;  /* 0x000000041b12a825 */ /* 0x000fc800078e0012 */
[----:B---3--:R-:W-:Y:S01]  /*0370*/  @!P2 IMAD.WIDE.U32 R16, R27, 0x4, R16 ;  /* 0x000000041b10a825 */ /* 0x008fe200078e0010 */
[----:B------:R3:W5:Y:S03]  /*0380*/  @!P1 LDG.E R20, desc[UR4][R24.64] ;  /* 0x0000000418149981 */ /* 0x000766000c1e1900 */
[----:B--2---:R-:W-:Y:S01]  /*0390*/  @!P3 IMAD.WIDE.U32 R14, R3, 0x4, R14 ;  /* 0x00000004030eb825 */ /* 0x004fe200078e000e */
[----:B------:R2:W5:Y:S03]  /*03a0*/  @!P2 LDG.E R21, desc[UR4][R18.64] ;  /* 0x000000041215a981 */ /* 0x000566000c1e1900 */
[----:B------:R-:W-:Y:S02]  /*03b0*/  @!P0 IMAD.IADD R27, R4, 0x1, R26 ;  /* 0x00000001041b8824 */ /* 0x000fe400078e021a */
[----:B------:R-:W-:Y:S01]  /*03c0*/  @!P0 VIADD R26, R26, 0x80 ;  /* 0x000000801a1a8836 */ /* 0x000fe20000000000 */
[----:B---3--:R-:W-:-:S04]  /*03d0*/  CS2R R24, SRZ ;  /* 0x0000000000187805 */ /* 0x008fc8000001ff00 */
[----:B------:R-:W-:Y:S01]  /*03e0*/  ISETP.GE.U32.AND P1, PT, R26, R5, PT ;  /* 0x000000051a00720c */ /* 0x000fe20003f26070 */
[----:B0-----:R-:W-:Y:S01]  /*03f0*/  @!P3 IMAD.WIDE.U32 R12, R3, 0x4, R12 ;  /* 0x00000004030cb825 */ /* 0x001fe200078e000c */
[----:B------:R-:W-:Y:S01]  /*0400*/  CS2R R2, SRZ ;  /* 0x0000000000027805 */ /* 0x000fe2000001ff00 */
[----:B------:R0:W5:Y:S01]  /*0410*/  @!P2 LDG.E R24, desc[UR4][R16.64] ;  /* 0x000000041018a981 */ /* 0x000162000c1e1900 */
[----:B--2---:R-:W2:Y:S01]  /*0420*/  LDC.64 R18, c[0x0][0x390] ;  /* 0x0000e400ff127b82 */ /* 0x004ea20000000a00 */
[C---:B-1----:R-:W-:Y:S02]  /*0430*/  @!P0 IMAD.WIDE.U32 R22, R27.reuse, 0x4, R22 ;  /* 0x000000041b168825 */ /* 0x042fe400078e0016 */
[----:B------:R-:W5:Y:S02]  /*0440*/  @!P3 LDG.E R25, desc[UR4][R14.64] ;  /* 0x000000040e19b981 */ /* 0x000f64000c1e1900 */
[----:B------:R-:W-:Y:S02]  /*0450*/  @!P0 IMAD.WIDE.U32 R28, R27, 0x4, R28 ;  /* 0x000000041b1c8825 */ /* 0x000fe400078e001c */
[----:B------:R1:W5:Y:S01]  /*0460*/  @!P0 LDG.E R2, desc[UR4][R22.64] ;  /* 0x0000000416028981 */ /* 0x000362000c1e1900 */
[----:B0-----:R-:W0:Y:S03]  /*0470*/  LDC.64 R16, c[0x0][0x398] ;  /* 0x0000e600ff107b82 */ /* 0x001e260000000a00 */
[----:B------:R3:W5:Y:S01]  /*0480*/  @!P0 LDG.E R3, desc[UR4][R28.64] ;  /* 0x000000041c038981 */ /* 0x000762000c1e1900 */
[----:B-1----:R-:W-:-:S04]  /*0490*/  @!P1 IMAD.IADD R23, R4, 0x1, R26 ;  /* 0x0000000104179824 */ /* 0x002fc800078e021a */
[----:B------:R-:W1:Y:S01]  /*04a0*/  LDC.64 R14, c[0x0][0x398] ;  /* 0x0000e600ff0e7b82 */ /* 0x000e620000000a00 */
[----:B------:R-:W-:-:S05]  /*04b0*/  @!P1 VIADD R26, R26, 0x80 ;  /* 0x000000801a1a9836 */ /* 0x000fca0000000000 */
[----:B------:R-:W-:Y:S01]  /*04c0*/  ISETP.GE.U32.AND P0, PT, R26, R5, PT ;  /* 0x000000051a00720c */ /* 0x000fe20003f06070 */
[----:B------:R-:W-:Y:S02]  /*04d0*/  IMAD.MOV.U32 R27, RZ, RZ, RZ ;  /* 0x000000ffff1b7224 */ /* 0x000fe400078e00ff */
[----:B--2---:R-:W-:-:S05]  /*04e0*/  @!P1 IMAD.WIDE.U32 R18, R23, 0x4, R18 ;  /* 0x0000000417129825 */ /* 0x004fca00078e0012 */
[----:B------:R-:W5:Y:S01]  /*04f0*/  @!P1 LDG.E R27, desc[UR4][R18.64] ;  /* 0x00000004121b9981 */ /* 0x000f62000c1e1900 */
[----:B0-----:R-:W-:-:S04]  /*0500*/  @!P1 IMAD.WIDE.U32 R16, R23, 0x4, R16 ;  /* 0x0000000417109825 */ /* 0x001fc800078e0010 */
[----:B---3--:R-:W-:Y:S02]  /*0510*/  @!P0 IMAD.IADD R29, R4, 0x1, R26 ;  /* 0x00000001041d8824 */ /* 0x008fe400078e021a */
[----:B------:R-:W-:-:S06]  /*0520*/  IMAD.MOV.U32 R26, RZ, RZ, RZ ;  /* 0x000000ffff1a7224 */ /* 0x000fcc00078e00ff */
[----:B------:R-:W5:Y:S01]  /*0530*/  @!P1 LDG.E R26, desc[UR4][R16.64] ;  /* 0x00000004101a9981 */ /* 0x000f62000c1e1900 */
[----:B------:R-:W-:-:S06]  /*0540*/  IMAD.MOV.U32 R0, RZ, RZ, RZ ;  /* 0x000000ffff007224 */ /* 0x000fcc00078e00ff */
[----:B------:R0:W5:Y:S02]  /*0550*/  @!P3 LDG.E R0, desc[UR4][R12.64] ;  /* 0x000000040c00b981 */ /* 0x000164000c1e1900 */
[----:B0-----:R-:W0:Y:S01]  /*0560*/  LDC.64 R12, c[0x0][0x390] ;  /* 0x0000e400ff0c7b82 */ /* 0x001e220000000a00 */
[----:B------:R-:W-:Y:S01]  /*0570*/  CS2R R22, SRZ ;  /* 0x0000000000167805 */ /* 0x000fe2000001ff00 */
[----:B-1----:R-:W-:-:S05]  /*0580*/  @!P0 IMAD.WIDE.U32 R14, R29, 0x4, R14 ;  /* 0x000000041d0e8825 */ /* 0x002fca00078e000e */
[----:B------:R1:W5:Y:S01]  /*0590*/  @!P0 LDG.E R22, desc[UR4][R14.64] ;  /* 0x000000040e168981 */ /* 0x000362000c1e1900 */
[----:B0-----:R-:W-:-:S05]  /*05a0*/  @!P0 IMAD.WIDE.U32 R12, R29, 0x4, R12 ;  /* 0x000000041d0c8825 */ /* 0x001fca00078e000c */
[----:B------:R1:W5:Y:S01]  /*05b0*/  @!P0 LDG.E R23, desc[UR4][R12.64] ;  /* 0x000000040c178981 */ /* 0x000362000c1e1900 */
[----:B------:R-:W-:Y:S01]  /*05c0*/  ISETP.GE.U32.AND P0, PT, R6, R5, PT ;  /* 0x000000050600720c */ /* 0x000fe20003f06070 */
        /* <DEDUP_REMOVED lines=32> */
.L_x_36153:
[----:B------:R-:W-:Y:S05]  /*07d0*/  BSYNC.RECONVERGENT B2 ;  /* 0x0000000000027941 */ /* 0x000fea0003800200 */
.L_x_36152:
[----:B------:R-:W-:Y:S01]  /*07e0*/  FFMA.FTZ R12, -R13, R17, R12 ;  /* 0x000000110d0c7223 */ /* 0x000fe2000001010c */
[----:B------:R-:W-:Y:S06]  /*07f0*/  BRA `(.L_x_36150) ;  /* 0x0000000000787947 */ /* 0x000fec0003800000 */
.L_x_36151:
        /* <DEDUP_REMOVED lines=14> */
.L_x_36156:
        /* <DEDUP_REMOVED lines=13> */
.L_x_36155:
[----:B------:R-:W-:Y:S05]  /*09b0*/  BSYNC.RECONVERGENT B2 ;  /* 0x0000000000027941 */ /* 0x000fea0003800200 */
.L_x_36154:
[----:B0-----:R-:W-:-:S04]  /*09c0*/  FMUL.FTZ R13, R16, 1.1920928955078125e-07 ;  /* 0x34000000100d7820 */ /* 0x001fc80000410000 */
[----:B------:R-:W-:-:S07]  /*09d0*/  FMUL.FTZ R12, R12, R13 ;  /* 0x0000000d0c0c7220 */ /* 0x000fce0000410000 */
.L_x_36150:
[----:B------:R-:W-:Y:S05]  /*09e0*/  BSYNC.RECONVERGENT B0 ;  /* 0x0000000000007941 */ /* 0x000fea0003800200 */
.L_x_36149:
        /* <DEDUP_REMOVED lines=10> */
.L_x_36148:
[----:B------:R-:W-:Y:S05]  /*0a90*/  BSYNC.RECONVERGENT B1 ;  /* 0x0000000000017941 */ /* 0x000fea0003800200 */
.L_x_36147:
        /* <DEDUP_REMOVED lines=31> */
.L_x_36164:
[----:B------:R-:W-:Y:S01]  /*0c90*/  FSETP.GEU.FTZ.AND P0, PT, R15, -R17, PT ;  /* 0x800000110f00720b */ /* 0x000fe20003f1e000 */
[----:B------:R-:W-:-:S12]  /*0ca0*/  FADD.FTZ R13, R13, -1 ;  /* 0xbf8000000d0d7421 */ /* 0x000fd80000010000 */
[----:B------:R-:W-:-:S07]  /*0cb0*/  @!P0 FADD.FTZ R13, R13, -1 ;  /* 0xbf8000000d0d8421 */ /* 0x000fce0000010000 */
.L_x_36163:
[----:B------:R-:W-:Y:S05]  /*0cc0*/  BSYNC.RECONVERGENT B2 ;  /* 0x0000000000027941 */ /* 0x000fea0003800200 */
.L_x_36162:
[----:B------:R-:W-:Y:S01]  /*0cd0*/  FFMA.FTZ R12, -R17, R13, R12 ;  /* 0x0000000d110c7223 */ /* 0x000fe2000001010c */
[----:B------:R-:W-:Y:S06]  /*0ce0*/  BRA `(.L_x_36160) ;  /* 0x0000000000787947 */ /* 0x000fec0003800000 */
.L_x_36161:
        /* <DEDUP_REMOVED lines=14> */
.L_x_36167:
        /* <DEDUP_REMOVED lines=13> */
.L_x_36166:
[----:B------:R-:W-:Y:S05]  /*0ea0*/  BSYNC.RECONVERGENT B2 ;  /* 0x0000000000027941 */ /* 0x000fea0003800200 */
.L_x_36165:
[----:B0-----:R-:W-:-:S04]  /*0eb0*/  FMUL.FTZ R13, R16, 1.1920928955078125e-07 ;  /* 0x34000000100d7820 */ /* 0x001fc80000410000 */
[----:B------:R-:W-:-:S07]  /*0ec0*/  FMUL.FTZ R12, R12, R13 ;  /* 0x0000000d0c0c7220 */ /* 0x000fce0000410000 */
.L_x_36160:
[----:B------:R-:W-:Y:S05]  /*0ed0*/  BSYNC.RECONVERGENT B0 ;  /* 0x0000000000007941 */ /* 0x000fea0003800200 */
.L_x_36159:
        /* <DEDUP_REMOVED lines=10> */
.L_x_36158:
[----:B------:R-:W-:Y:S05]  /*0f80*/  BSYNC.RECONVERGENT B1 ;  /* 0x0000000000017941 */ /* 0x000fea0003800200 */
.L_x_36157:
        /* <DEDUP_REMOVED lines=31> */
.L_x_36175:
[----:B------:R-:W-:Y:S01]  /*1180*/  FSETP.GEU.FTZ.AND P0, PT, R13, -R17, PT ;  /* 0x800000110d00720b */ /* 0x000fe20003f1e000 */
[----:B------:R-:W-:-:S12]  /*1190*/  FADD.FTZ R15, R15, -1 ;  /* 0xbf8000000f0f7421 */ /* 0x000fd80000010000 */
[----:B------:R-:W-:-:S07]  /*11a0*/  @!P0 FADD.FTZ R15, R15, -1 ;  /* 0xbf8000000f0f8421 */ /* 0x000fce0000010000 */
.L_x_36174:
[----:B------:R-:W-:Y:S05]  /*11b0*/  BSYNC.RECONVERGENT B2 ;  /* 0x0000000000027941 */ /* 0x000fea0003800200 */
.L_x_36173:
[----:B------:R-:W-:Y:S01]  /*11c0*/  FFMA.FTZ R10, -R17, R15, R10 ;  /* 0x0000000f110a7223 */ /* 0x000fe2000001010a */
[----:B------:R-:W-:Y:S06]  /*11d0*/  BRA `(.L_x_36171) ;  /* 0x0000000000807947 */ /* 0x000fec0003800000 */
.L_x_36172:
        /* <DEDUP_REMOVED lines=15> */
.L_x_36178:
        /* <DEDUP_REMOVED lines=14> */
.L_x_36177:
[----:B------:R-:W-:Y:S05]  /*13b0*/  BSYNC.RECONVERGENT B2 ;  /* 0x0000000000027941 */ /* 0x000fea0003800200 */
.L_x_36176:
[----:B------:R-:W-:-:S04]  /*13c0*/  FMUL.FTZ R15, R15, 1.1920928955078125e-07 ;  /* 0x340000000f0f7820 */ /* 0x000fc80000410000 */
[----:B------:R-:W-:-:S07]  /*13d0*/  FMUL.FTZ R10, R10, R15 ;  /* 0x0000000f0a0a7220 */ /* 0x000fce0000410000 */
.L_x_36171:
[----:B------:R-:W-:Y:S05]  /*13e0*/  BSYNC.RECONVERGENT B0 ;  /* 0x0000000000007941 */ /* 0x000fea0003800200 */
.L_x_36170:
        /* <DEDUP_REMOVED lines=10> */
.L_x_36169:
[----:B------:R-:W-:Y:S05]  /*1490*/  BSYNC.RECONVERGENT B1 ;  /* 0x0000000000017941 */ /* 0x000fea0003800200 */
.L_x_36168:
        /* <DEDUP_REMOVED lines=31> */
.L_x_36186:
[----:B------:R-:W-:Y:S01]  /*1690*/  FSETP.GEU.FTZ.AND P0, PT, R13, -R17, PT ;  /* 0x800000110d00720b */ /* 0x000fe20003f1e000 */
[----:B------:R-:W-:-:S12]  /*16a0*/  FADD.FTZ R15, R15, -1 ;  /* 0xbf8000000f0f7421 */ /* 0x000fd80000010000 */
[----:B------:R-:W-:-:S07]  /*16b0*/  @!P0 FADD.FTZ R15, R15, -1 ;  /* 0xbf8000000f0f8421 */ /* 0x000fce0000010000 */
.L_x_36185:
[----:B------:R-:W-:Y:S05]  /*16c0*/  BSYNC.RECONVERGENT B2 ;  /* 0x0000000000027941 */ /* 0x000fea0003800200 */
.L_x_36184:
[----:B------:R-:W-:Y:S01]  /*16d0*/  FFMA.FTZ R10, -R17, R15, R10 ;  /* 0x0000000f110a7223 */ /* 0x000fe2000001010a */
[----:B------:R-:W-:Y:S06]  /*16e0*/  BRA `(.L_x_36182) ;  /* 0x0000000000847947 */ /* 0x000fec0003800000 */
.L_x_36183:
[----:B------:R-:W-:Y:S01]  /*16f0*/  LOP3.LUT R17, R13, 0xff800000, RZ, 0xc0, !PT ;  /* 0xff8000000d117812 */ /* 0x000fe200078ec0ff */
[----:B------:R-:W-:Y:S01]  /*1700*/  BSSY.RECONVERGENT B2, `(.L_x_36187) ;  /* 0x000001d000027945 */ /* 0x000fe20003800200 */
[C---:B------:R-:W-:Y:S02]  /*1710*/  ISETP.GT.U32.AND P0, PT, R10.reuse, 0x7f7fffff, PT ;  /* 0x7f7fffff0a00780c */ /* 0x040fe40003f04070 */
[C---:B0-----:R-:W-:Y:S02]  /*1720*/  IADD3 R12, PT, PT, R10.reuse, 0xb800000, -R17 ;  /* 0x0b8000000a0c7810 */ /* 0x041fe40007ffe811 */
        /* <DEDUP_REMOVED lines=13> */
.L_x_36189:
        /* <DEDUP_REMOVED lines=13> */
.L_x_36188:
[----:B------:R-:W-:Y:S05]  /*18d0*/  BSYNC.RECONVERGENT B2 ;  /* 0x0000000000027941 */ /* 0x000fea0003800200 */
.L_x_36187:
[----:B------:R-:W-:-:S04]  /*18e0*/  FMUL.FTZ R13, R16, 1.1920928955078125e-07 ;  /* 0x34000000100d7820 */ /* 0x000fc80000410000 */
[----:B------:R-:W-:-:S07]  /*18f0*/  FMUL.FTZ R10, R10, R13 ;  /* 0x0000000d0a0a7220 */ /* 0x000fce0000410000 */
.L_x_36182:
[----:B------:R-:W-:Y:S05]  /*1900*/  BSYNC.RECONVERGENT B0 ;  /* 0x0000000000007941 */ /* 0x000fea0003800200 */
.L_x_36181:
        /* <DEDUP_REMOVED lines=10> */
.L_x_36180:
[----:B------:R-:W-:Y:S05]  /*19b0*/  BSYNC.RECONVERGENT B1 ;  /* 0x0000000000017941 */ /* 0x000fea0003800200 */
.L_x_36179:
        /* <DEDUP_REMOVED lines=31> */
.L_x_36197:
[----:B------:R-:W-:Y:S01]  /*1bb0*/  FSETP.GEU.FTZ.AND P0, PT, R15, -R19, PT ;  /* 0x800000130f00720b */ /* 0x000fe20003f1e000 */
[----:B------:R-:W-:-:S12]  /*1bc0*/  FADD.FTZ R17, R17, -1 ;  /* 0xbf80000011117421 */ /* 0x000fd80000010000 */
[----:B------:R-:W-:-:S07]  /*1bd0*/  @!P0 FADD.FTZ R17, R17, -1 ;  /* 0xbf80000011118421 */ /* 0x000fce0000010000 */
.L_x_36196:
[----:B------:R-:W-:Y:S05]  /*1be0*/  BSYNC.RECONVERGENT B2 ;  /* 0x0000000000027941 */ /* 0x000fea0003800200 */
.L_x_36195:
[----:B------:R-:W-:Y:S01]  /*1bf0*/  FFMA.FTZ R10, -R19, R17, R10 ;  /* 0x00000011130a7223 */ /* 0x000fe2000001010a */
[----:B------:R-:W-:Y:S06]  /*1c00*/  BRA `(.L_x_36193) ;  /* 0x0000000000847947 */ /* 0x000fec0003800000 */
.L_x_36194:
[----:B------:R-:W-:Y:S01]  /*1c10*/  LOP3.LUT R15, R19, 0xff800000, RZ, 0xc0, !PT ;  /* 0xff800000130f7812 */ /* 0x000fe200078ec0ff */
[----:B------:R-:W-:Y:S01]  /*1c20*/  BSSY.RECONVERGENT B2, `(.L_x_36198) ;  /* 0x000001d000027945 */ /* 0x000fe20003800200 */
[C---:B------:R-:W-:Y:S02]  /*1c30*/  ISETP.GT.U32.AND P0, PT, R10.reuse, 0x7f7fffff, PT ;  /* 0x7f7fffff0a00780c */ /* 0x040fe40003f04070 */
[C---:B0-----:R-:W-:Y:S02]  /*1c40*/  IADD3 R12, PT, PT, R10.reuse, 0xb800000, -R15 ;  /* 0x0b8000000a0c7810 */ /* 0x041fe40007ffe80f */
        /* <DEDUP_REMOVED lines=13> */
.L_x_36200:
        /* <DEDUP_REMOVED lines=13> */
.L_x_36199:
[----:B------:R-:W-:Y:S05]  /*1df0*/  BSYNC.RECONVERGENT B2 ;  /* 0x0000000000027941 */ /* 0x000fea0003800200 */
.L_x_36198:
[----:B------:R-:W-:-:S04]  /*1e00*/  FMUL.FTZ R17, R17, 1.1920928955078125e-07 ;  /* 0x3400000011117820 */ /* 0x000fc80000410000 */
[----:B------:R-:W-:-:S07]  /*1e10*/  FMUL.FTZ R10, R10, R17 ;  /* 0x000000110a0a7220 */ /* 0x000fce0000410000 */
.L_x_36193:
[----:B------:R-:W-:Y:S05]  /*1e20*/  BSYNC.RECONVERGENT B0 ;  /* 0x0000000000007941 */ /* 0x000fea0003800200 */
.L_x_36192:
        /* <DEDUP_REMOVED lines=10> */
.L_x_36191:
[----:B------:R-:W-:Y:S05]  /*1ed0*/  BSYNC.RECONVERGENT B1 ;  /* 0x0000000000017941 */ /* 0x000fea0003800200 */
.L_x_36190:
        /* <DEDUP_REMOVED lines=31> */
.L_x_36208:
[----:B------:R-:W-:Y:S01]  /*20d0*/  FSETP.GEU.FTZ.AND P0, PT, R17, -R21, PT ;  /* 0x800000151100720b */ /* 0x000fe20003f1e000 */
[----:B------:R-:W-:-:S12]  /*20e0*/  FADD.FTZ R19, R19, -1 ;  /* 0xbf80000013137421 */ /* 0x000fd80000010000 */
[----:B------:R-:W-:-:S07]  /*20f0*/  @!P0 FADD.FTZ R19, R19, -1 ;  /* 0xbf80000013138421 */ /* 0x000fce0000010000 */
.L_x_36207:
[----:B------:R-:W-:Y:S05]  /*2100*/  BSYNC.RECONVERGENT B2 ;  /* 0x0000000000027941 */ /* 0x000fea0003800200 */
.L_x_36206:
[----:B------:R-:W-:Y:S01]  /*2110*/  FFMA.FTZ R0, -R21, R19, R0 ;  /* 0x0000001315007223 */ /* 0x000fe20000010100 */
[----:B------:R-:W-:Y:S06]  /*2120*/  BRA `(.L_x_36204) ;  /* 0x0000000000787947 */ /* 0x000fec0003800000 */
.L_x_36205:
        /* <DEDUP_REMOVED lines=14> */
.L_x_36211:
        /* <DEDUP_REMOVED lines=13> */
.L_x_36210:
[----:B------:R-:W-:Y:S05]  /*22e0*/  BSYNC.RECONVERGENT B2 ;  /* 0x0000000000027941 */ /* 0x000fea0003800200 */
.L_x_36209:
[----:B------:R-:W-:-:S04]  /*22f0*/  FMUL.FTZ R17, R14, 1.1920928955078125e-07 ;  /* 0x340000000e117820 */ /* 0x000fc80000410000 */
[----:B------:R-:W-:-:S07]  /*2300*/  FMUL.FTZ R0, R0, R17 ;  /* 0x0000001100007220 */ /* 0x000fce0000410000 */
.L_x_36204:
[----:B------:R-:W-:Y:S05]  /*2310*/  BSYNC.RECONVERGENT B0 ;  /* 0x0000000000007941 */ /* 0x000fea0003800200 */
.L_x_36203:
        /* <DEDUP_REMOVED lines=10> */
.L_x_36202:
[----:B------:R-:W-:Y:S05]  /*23c0*/  BSYNC.RECONVERGENT B1 ;  /* 0x0000000000017941 */ /* 0x000fea0003800200 */
.L_x_36201:
        /* <DEDUP_REMOVED lines=31> */
.L_x_36219:
[----:B------:R-:W-:Y:S01]  /*25c0*/  FSETP.GEU.FTZ.AND P0, PT, R17, -R21, PT ;  /* 0x800000151100720b */ /* 0x000fe20003f1e000 */
[----:B------:R-:W-:-:S12]  /*25d0*/  FADD.FTZ R19, R19, -1 ;  /* 0xbf80000013137421 */ /* 0x000fd80000010000 */
[----:B------:R-:W-:-:S07]  /*25e0*/  @!P0 FADD.FTZ R19, R19, -1 ;  /* 0xbf80000013138421 */ /* 0x000fce0000010000 */
.L_x_36218:
[----:B------:R-:W-:Y:S05]  /*25f0*/  BSYNC.RECONVERGENT B2 ;  /* 0x0000000000027941 */ /* 0x000fea0003800200 */
.L_x_36217:
[----:B------:R-:W-:Y:S01]  /*2600*/  FFMA.FTZ R0, -R21, R19, R0 ;  /* 0x0000001315007223 */ /* 0x000fe20000010100 */
[----:B------:R-:W-:Y:S06]  /*2610*/  BRA `(.L_x_36215) ;  /* 0x0000000000787947 */ /* 0x000fec0003800000 */
.L_x_36216:
        /* <DEDUP_REMOVED lines=14> */
.L_x_36222:
        /* <DEDUP_REMOVED lines=13> */
.L_x_36221:
[----:B------:R-:W-:Y:S05]  /*27d0*/  BSYNC.RECONVERGENT B2 ;  /* 0x0000000000027941 */ /* 0x000fea0003800200 */
.L_x_36220:
[----:B------:R-:W-:-:S04]  /*27e0*/  FMUL.FTZ R17, R12, 1.1920928955078125e-07 ;  /* 0x340000000c117820 */ /* 0x000fc80000410000 */
[----:B------:R-:W-:-:S07]  /*27f0*/  FMUL.FTZ R0, R0, R17 ;  /* 0x0000001100007220 */ /* 0x000fce0000410000 */
.L_x_36215:
[----:B------:R-:W-:Y:S05]  /*2800*/  BSYNC.RECONVERGENT B0 ;  /* 0x0000000000007941 */ /* 0x000fea0003800200 */
.L_x_36214:
        /* <DEDUP_REMOVED lines=10> */
.L_x_36213:
[----:B------:R-:W-:Y:S05]  /*28b0*/  BSYNC.RECONVERGENT B1 ;  /* 0x0000000000017941 */ /* 0x000fea0003800200 */
.L_x_36212:
        /* <DEDUP_REMOVED lines=31> */
.L_x_36230:
[----:B------:R-:W-:Y:S01]  /*2ab0*/  FSETP.GEU.FTZ.AND P0, PT, R19, -R25, PT ;  /* 0x800000191300720b */ /* 0x000fe20003f1e000 */
[----:B------:R-:W-:-:S12]  /*2ac0*/  FADD.FTZ R21, R21, -1 ;  /* 0xbf80000015157421 */ /* 0x000fd80000010000 */
[----:B------:R-:W-:-:S07]  /*2ad0*/  @!P0 FADD.FTZ R21, R21, -1 ;  /* 0xbf80000015158421 */ /* 0x000fce0000010000 */
.L_x_36229:
[----:B------:R-:W-:Y:S05]  /*2ae0*/  BSYNC.RECONVERGENT B2 ;  /* 0x0000000000027941 */ /* 0x000fea0003800200 */
.L_x_36228:
[----:B------:R-:W-:Y:S01]  /*2af0*/  FFMA.FTZ R0, -R25, R21, R0 ;  /* 0x0000001519007223 */ /* 0x000fe20000010100 */
[----:B------:R-:W-:Y:S06]  /*2b00*/  BRA `(.L_x_36226) ;  /* 0x0000000000787947 */ /* 0x000fec0003800000 */
.L_x_36227:
        /* <DEDUP_REMOVED lines=14> */
.L_x_36233:
        /* <DEDUP_REMOVED lines=13> */
.L_x_36232:
[----:B------:R-:W-:Y:S05]  /*2cc0*/  BSYNC.RECONVERGENT B2 ;  /* 0x0000000000027941 */ /* 0x000fea0003800200 */
.L_x_36231:
[----:B------:R-:W-:-:S04]  /*2cd0*/  FMUL.FTZ R19, R2, 1.1920928955078125e-07 ;  /* 0x3400000002137820 */ /* 0x000fc80000410000 */
[----:B------:R-:W-:-:S07]  /*2ce0*/  FMUL.FTZ R0, R0, R19 ;  /* 0x0000001300007220 */ /* 0x000fce0000410000 */
.L_x_36226:
[----:B------:R-:W-:Y:S05]  /*2cf0*/  BSYNC.RECONVERGENT B0 ;  /* 0x0000000000007941 */ /* 0x000fea0003800200 */
.L_x_36225:
        /* <DEDUP_REMOVED lines=10> */
.L_x_36224:
[----:B------:R-:W-:Y:S05]  /*2da0*/  BSYNC.RECONVERGENT B1 ;  /* 0x0000000000017941 */ /* 0x000fea0003800200 */
.L_x_36223:
        /* <DEDUP_REMOVED lines=12> */
[----:B------:R-:W-:Y:S02]  /*2e70*/  IMAD.IADD R7, R4, 0x1, R6 ;  /* 0x0000000104077824 */ /* 0x000fe400078e0206 */
[----:B------:R-:W-:Y:S02]  /*2e80*/  VIADD R6, R6, 0x80 ;  /* 0x0000008006067836 */ /* 0x000fe40000000000 */
[----:B-1----:R-:W-:-:S05]  /*2e90*/  IMAD.WIDE.U32 R20, R7, 0x4, R20 ;  /* 0x0000000407147825 */ /* 0x002fca00078e0014 */
[----:B------:R1:W-:Y:S02]  /*2ea0*/  STG.E desc[UR4][R20.64], R9 ;  /* 0x0000000914007986 */ /* 0x0003e4000c101904 */
.L_x_36236:
[----:B------:R-:W-:-:S13]  /*2eb0*/  ISETP.GE.U32.AND P0, PT, R6, R5, PT ;  /* 0x000000050600720c */ /* 0x000fda0003f06070 */
[----:B------:R-:W-:Y:S05]  /*2ec0*/  @P0 BRA `(.L_x_36238) ;  /* 0x0000000000300947 */ /* 0x000fea0003800000 */
[----:B-1----:R-:W1:Y:S01]  /*2ed0*/  LDC.64 R8, c[0x0][0x388] ;  /* 0x0000e200ff087b82 */ /* 0x002e620000000a00 */
[----:B------:R-:W-:Y:S02]  /*2ee0*/  IMAD.IADD R7, R4, 0x1, R6 ;  /* 0x0000000104077824 */ /* 0x000fe400078e0206 */
[----:B------:R-:W-:Y:S02]  /*2ef0*/  VIADD R6, R6, 0x80 ;  /* 0x0000008006067836 */ /* 0x000fe40000000000 */
[----:B-1----:R-:W-:-:S05]  /*2f00*/  IMAD.WIDE.U32 R8, R7, 0x4, R8 ;  /* 0x0000000407087825 */ /* 0x002fca00078e0008 */
[----:B------:R2:W-:Y:S02]  /*2f10*/  STG.E desc[UR4][R8.64], R11 ;  /* 0x0000000b08007986 */ /* 0x0005e4000c101904 */
.L_x_36237:
[----:B------:R-:W-:-:S13]  /*2f20*/  ISETP.GE.U32.AND P0, PT, R6, R5, PT ;  /* 0x000000050600720c */ /* 0x000fda0003f06070 */
[----:B------:R-:W-:Y:S05]  /*2f30*/  @P0 BRA `(.L_x_36239) ;  /* 0x0000000000300947 */ /* 0x000fea0003800000 */
[----:B--2---:R-:W2:Y:S01]  /*2f40*/  LDC.64 R8, c[0x0][0x388] ;  /* 0x0000e200ff087b82 */ /* 0x004ea20000000a00 */
[----:B-1----:R-:W-:Y:S02]  /*2f50*/  IMAD.IADD R7, R4, 0x1, R6 ;  /* 0x0000000104077824 */ /* 0x002fe400078e0206 */
[----:B------:R-:W-:Y:S02]  /*2f60*/  VIADD R6, R6, 0x80 ;  /* 0x0000008006067836 */ /* 0x000fe40000000000 */
[----:B--2---:R-:W-:-:S05]  /*2f70*/  IMAD.WIDE.U32 R8, R7, 0x4, R8 ;  /* 0x0000000407087825 */ /* 0x004fca00078e0008 */
[----:B------:R2:W-:Y:S02]  /*2f80*/  STG.E desc[UR4][R8.64], R13 ;  /* 0x0000000d08007986 */ /* 0x0005e4000c101904 */
.L_x_36238:
[----:B------:R-:W-:-:S13]  /*2f90*/  ISETP.GE.U32.AND P0, PT, R6, R5, PT ;  /* 0x000000050600720c */ /* 0x000fda0003f06070 */
[----:B------:R-:W-:Y:S05]  /*2fa0*/  @P0 BRA `(.L_x_36240) ;  /* 0x0000000000340947 */ /* 0x000fea0003800000 */
[----:B-12---:R-:W1:Y:S01]  /*2fb0*/  LDC.64 R8, c[0x0][0x388] ;  /* 0x0000e200ff087b82 */ /* 0x006e620000000a00 */
[----:B------:R-:W-:Y:S02]  /*2fc0*/  IMAD.IADD R7, R4, 0x1, R6 ;  /* 0x0000000104077824 */ /* 0x000fe400078e0206 */
[----:B------:R-:W-:Y:S02]  /*2fd0*/  VIADD R6, R6, 0x80 ;  /* 0x0000008006067836 */ /* 0x000fe40000000000 */
[----:B-1----:R-:W-:-:S05]  /*2fe0*/  IMAD.WIDE.U32 R8, R7, 0x4, R8 ;  /* 0x0000000407087825 */ /* 0x002fca00078e0008 */
[----:B------:R3:W-:Y:S02]  /*2ff0*/  STG.E desc[UR4][R8.64], R15 ;  /* 0x0000000f08007986 */ /* 0x0007e4000c101904 */
.L_x_36239:
[----:B------:R-:W-:-:S13]  /*3000*/  ISETP.GE.U32.AND P0, PT, R6, R5, PT ;  /* 0x000000050600720c */ /* 0x000fda0003f06070 */
[----:B------:R-:W-:Y:S05]  /*3010*/  @P0 BREAK.RELIABLE B1 ;  /* 0x0000000000010942 */ /* 0x000fea0003800100 */
[----:B------:R-:W-:Y:S05]  /*3020*/  @P0 BRA `(.L_x_36241) ;  /* 0x0000000000300947 */ /* 0x000fea0003800000 */
[----:B--23--:R-:W2:Y:S01]  /*3030*/  LDC.64 R8, c[0x0][0x388] ;  /* 0x0000e200ff087b82 */ /* 0x00cea20000000a00 */
[----:B-1----:R-:W-:Y:S02]  /*3040*/  IMAD.IADD R7, R4, 0x1, R6 ;  /* 0x0000000104077824 */ /* 0x002fe400078e0206 */
[----:B------:R-:W-:Y:S02]  /*3050*/  VIADD R6, R6, 0x80 ;  /* 0x0000008006067836 */ /* 0x000fe40000000000 */
[----:B--2---:R-:W-:-:S05]  /*3060*/  IMAD.WIDE.U32 R8, R7, 0x4, R8 ;  /* 0x0000000407087825 */ /* 0x004fca00078e0008 */
[----:B------:R3:W-:Y:S02]  /*3070*/  STG.E desc[UR4][R8.64], R3 ;  /* 0x0000000308007986 */ /* 0x0007e4000c101904 */
.L_x_36240:
[----:B------:R-:W-:Y:S05]  /*3080*/  BSYNC.RELIABLE B1 ;  /* 0x0000000000017941 */ /* 0x000fea0003800100 */
.L_x_36235:
[----:B------:R-:W-:-:S13]  /*3090*/  ISETP.GE.U32.AND P0, PT, R6, R5, PT ;  /* 0x000000050600720c */ /* 0x000fda0003f06070 */
[----:B0--3--:R-:W0:Y:S01]  /*30a0*/  @!P0 LDC.64 R2, c[0x0][0x388] ;  /* 0x0000e200ff028b82 */ /* 0x009e220000000a00 */
[----:B------:R-:W-:Y:S02]  /*30b0*/  @!P0 IMAD.IADD R7, R4, 0x1, R6 ;  /* 0x0000000104078824 */ /* 0x000fe400078e0206 */
[----:B------:R-:W-:Y:S02]  /*30c0*/  @!P0 VIADD R6, R6, 0x80 ;  /* 0x0000008006068836 */ /* 0x000fe40000000000 */
[----:B0-----:R-:W-:-:S05]  /*30d0*/  @!P0 IMAD.WIDE.U32 R2, R7, 0x4, R2 ;  /* 0x0000000407028825 */ /* 0x001fca00078e0002 */
[----:B------:R4:W-:Y:S02]  /*30e0*/  @!P0 STG.E desc[UR4][R2.64], R17 ;  /* 0x0000001102008986 */ /* 0x0009e4000c101904 */
.L_x_36241:
[----:B------:R-:W-:Y:S05]  /*30f0*/  BSYNC.RECONVERGENT B0 ;  /* 0x0000000000007941 */ /* 0x000fea0003800200 */
.L_x_36234:
[----:B------:R-:W-:Y:S05]  /*3100*/  WARPSYNC.ALL ;  /* 0x0000000000007948 */ /* 0x000fea0003800000 */
[----:B------:R-:W-:-:S13]  /*3110*/  ISETP.GE.U32.AND P0, PT, R6, R5, PT ;  /* 0x000000050600720c */ /* 0x000fda0003f06070 */
[----:B------:R-:W-:Y:S05]  /*3120*/  @P0 EXIT ;  /* 0x000000000000094d */ /* 0x000fea0003800000 */
[----:B0---4-:R-:W0:Y:S01]  /*3130*/  LDC.64 R2, c[0x0][0x388] ;  /* 0x0000e200ff027b82 */ /* 0x011e220000000a00 */
[----:B------:R-:W-:-:S04]  /*3140*/  IMAD.IADD R5, R4, 0x1, R6 ;  /* 0x0000000104057824 */ /* 0x000fc800078e0206 */
[----:B0-----:R-:W-:-:S05]  /*3150*/  IMAD.WIDE.U32 R2, R5, 0x4, R2 ;  /* 0x0000000405027825 */ /* 0x001fca00078e0002 */
[----:B------:R-:W-:Y:S01]  /*3160*/  STG.E desc[UR4][R2.64], R19 ;  /* 0x0000001302007986 */ /* 0x000fe2000c101904 */
[----:B------:R-:W-:Y:S05]  /*3170*/  EXIT ;  /* 0x000000000000794d */ /* 0x000fea0003800000 */
.L_x_36146:
        /* <DEDUP_REMOVED lines=45> */
.L_x_36246:
[----:B------:R-:W-:Y:S05]  /*3450*/  BSYNC.RECONVERGENT B1 ;  /* 0x0000000000017941 */ /* 0x000fea0003800200 */
.L_x_36245:
[----:B------:R-:W-:Y:S01]  /*3460*/  FFMA.FTZ R5, -R20, R24, R5 ;  /* 0x0000001814057223 */ /* 0x000fe20000010105 */
[----:B------:R-:W-:Y:S06]  /*3470*/  BRA `(.L_x_36243) ;  /* 0x0000000000807947 */ /* 0x000fec0003800000 */
.L_x_36244:
        /* <DEDUP_REMOVED lines=15> */
.L_x_36249:
        /* <DEDUP_REMOVED lines=14> */
.L_x_36248:
[----:B------:R-:W-:Y:S05]  /*3650*/  BSYNC.RECONVERGENT B1 ;  /* 0x0000000000017941 */ /* 0x000fea0003800200 */
.L_x_36247:
[----:B0-----:R-:W-:-:S04]  /*3660*/  FMUL.FTZ R20, R23, 1.1920928955078125e-07 ;  /* 0x3400000017147820 */ /* 0x001fc80000410000 */
[----:B------:R-:W-:-:S07]  /*3670*/  FMUL.FTZ R5, R5, R20 ;  /* 0x0000001405057220 */ /* 0x000fce0000410000 */
.L_x_36243:
[----:B------:R-:W-:Y:S05]  /*3680*/  BSYNC.RECONVERGENT B0 ;  /* 0x0000000000007941 */ /* 0x000fea0003800200 */
.L_x_36242:
[C---:B------:R-:W-:Y:S01]  /*3690*/  LOP3.LUT R18, R5.reuse, 0x80000000, R18, 0xb8, !PT ;  /* 0x8000000005127812 */ /* 0x040fe200078eb812 */
[----:B------:R-:W-:Y:S01]  /*36a0*/  BSSY.RECONVERGENT B0, `(.L_x_36250) ;  /* 0x000004b000007945 */ /* 0x000fe20003800200 */
[----:B------:R-:W-:-:S04]  /*36b0*/  FSETP.NAN.FTZ.AND P0, PT, |R5|, |R5|, PT ;  /* 0x400000050500720b */ /* 0x000fc80003f18200 */
        /* <DEDUP_REMOVED lines=34> */
.L_x_36255:
[----:B------:R-:W-:Y:S01]  /*38e0*/  FSETP.GEU.FTZ.AND P0, PT, R22, -R5, PT ;  /* 0x800000051600720b */ /* 0x000fe20003f1e000 */
[----:B------:R-:W-:-:S12]  /*38f0*/  FADD.FTZ R23, R23, -1 ;  /* 0xbf80000017177421 */ /* 0x000fd80000010000 */
[----:B------:R-:W-:-:S07]  /*3900*/  @!P0 FADD.FTZ R23, R23, -1 ;  /* 0xbf80000017178421 */ /* 0x000fce0000010000 */
.L_x_36254:
[----:B------:R-:W-:Y:S05]  /*3910*/  BSYNC.RECONVERGENT B1 ;  /* 0x0000000000017941 */ /* 0x000fea0003800200 */
.L_x_36253:
[----:B------:R-:W-:Y:S01]  /*3920*/  FFMA.FTZ R16, -R5, R23, R16 ;  /* 0x0000001705107223 */ /* 0x000fe20000010110 */
[----:B------:R-:W-:Y:S06]  /*3930*/  BRA `(.L_x_36251) ;  /* 0x0000000000847947 */ /* 0x000fec0003800000 */
.L_x_36252:
        /* <DEDUP_REMOVED lines=12> */
[----:B------:R-:W-:Y:S02]  /*3a00*/  IMAD.MOV.U32 R25, RZ, RZ, R22 ;  /* 0x000000ffff197224 */ /* 0x000fe400078e0016 */
[----:B------:R-:W-:Y:S01]  /*3a10*/  IMAD.MOV.U32 R21, RZ, RZ, R23 ;  /* 0x000000ffff157224 */ /* 0x000fe200078e0017 */
[----:B------:R-:W-:-:S04]  /*3a20*/  LOP3.LUT R16, R16, 0x3f800000, RZ, 0xfc, !PT ;  /* 0x3f80000010107812 */ /* 0x000fc800078efcff */
[----:B------:R0:W1:Y:S03]  /*3a30*/  MUFU.RCP R20, R16 ;  /* 0x0000001000147308 */ /* 0x0000660000001000 */
.L_x_36258:
        /* <DEDUP_REMOVED lines=14> */
.L_x_36257:
[----:B------:R-:W-:Y:S05]  /*3b20*/  BSYNC.RECONVERGENT B1 ;  /* 0x0000000000017941 */ /* 0x000fea0003800200 */
.L_x_36256:
[----:B------:R-:W-:-:S04]  /*3b30*/  FMUL.FTZ R22, R22, 1.1920928955078125e-07 ;  /* 0x3400000016167820 */ /* 0x000fc80000410000 */
[----:B0-----:R-:W-:-:S07]  /*3b40*/  FMUL.FTZ R16, R5, R22 ;  /* 0x0000001605107220 */ /* 0x001fce0000410000 */
.L_x_36251:
[----:B------:R-:W-:Y:S05]  /*3b50*/  BSYNC.RECONVERGENT B0 ;  /* 0x0000000000007941 */ /* 0x000fea0003800200 */
.L_x_36250:
[C---:B------:R-:W-:Y:S01]  /*3b60*/  LOP3.LUT R19, R16.reuse, 0x80000000, R19, 0xb8, !PT ;  /* 0x8000000010137812 */ /* 0x040fe200078eb813 */
[----:B------:R-:W-:Y:S01]  /*3b70*/  BSSY.RECONVERGENT B0, `(.L_x_36259) ;  /* 0x000004b000007945 */ /* 0x000fe20003800200 */
[----:B------:R-:W-:-:S04]  /*3b80*/  FSETP.NAN.FTZ.AND P0, PT, |R16|, |R16|, PT ;  /* 0x400000101000720b */ /* 0x000fc80003f18200 */
[----:B------:R-:W-:Y:S01]  /*3b90*/  FSEL R19, R16, R19, P0 ;  /* 0x0000001310137208 */ /* 0x000fe20000000000 */
[----:B-----5:R-:W-:-:S03]  /*3ba0*/  FADD.FTZ R16, |R14|, -RZ ;  /* 0x800000ff0e107221 */ /* 0x020fc60000010200 */
        /* <DEDUP_REMOVED lines=32> */
.L_x_36264:
[----:B------:R-:W-:Y:S01]  /*3db0*/  FSETP.GEU.FTZ.AND P0, PT, R21, -R5, PT ;  /* 0x800000051500720b */ /* 0x000fe20003f1e000 */
[----:B------:R-:W-:-:S12]  /*3dc0*/  FADD.FTZ R17, R17, -1 ;  /* 0xbf80000011117421 */ /* 0x000fd80000010000 */
[----:B------:R-:W-:-:S07]  /*3dd0*/  @!P0 FADD.FTZ R17, R17, -1 ;  /* 0xbf80000011118421 */ /* 0x000fce0000010000 */
.L_x_36263:
[----:B------:R-:W-:Y:S05]  /*3de0*/  BSYNC.RECONVERGENT B1 ;  /* 0x0000000000017941 */ /* 0x000fea0003800200 */
.L_x_36262:
[----:B------:R-:W-:Y:S01]  /*3df0*/  FFMA.FTZ R16, -R5, R17, R16 ;  /* 0x0000001105107223 */ /* 0x000fe20000010110 */
[----:B------:R-:W-:Y:S06]  /*3e00*/  BRA `(.L_x_36260) ;  /* 0x0000000000847947 */ /* 0x000fec0003800000 */
.L_x_36261:
        /* <DEDUP_REMOVED lines=17> */
.L_x_36267:
        /* <DEDUP_REMOVED lines=13> */
.L_x_36266:
[----:B------:R-:W-:Y:S05]  /*3ff0*/  BSYNC.RECONVERGENT B1 ;  /* 0x0000000000017941 */ /* 0x000fea0003800200 */
.L_x_36265:
[----:B------:R-:W-:-:S04]  /*4000*/  FMUL.FTZ R22, R22, 1.1920928955078125e-07 ;  /* 0x3400000016167820 */ /* 0x000fc80000410000 */
[----:B0-----:R-:W-:-:S07]  /*4010*/  FMUL.FTZ R16, R5, R22 ;  /* 0x0000001605107220 */ /* 0x001fce0000410000 */
.L_x_36260:
[----:B------:R-:W-:Y:S05]  /*4020*/  BSYNC.RECONVERGENT B0 ;  /* 0x0000000000007941 */ /* 0x000fea0003800200 */
.L_x_36259:
        /* <DEDUP_REMOVED lines=37> */
.L_x_36273:
[----:B------:R-:W-:Y:S01]  /*4280*/  FSETP.GEU.FTZ.AND P0, PT, R20, -R5, PT ;  /* 0x800000051400720b */ /* 0x000fe20003f1e000 */
[----:B------:R-:W-:-:S12]  /*4290*/  FADD.FTZ R21, R21, -1 ;  /* 0xbf80000015157421 */ /* 0x000fd80000010000 */
[----:B------:R-:W-:-:S07]  /*42a0*/  @!P0 FADD.FTZ R21, R21, -1 ;  /* 0xbf80000015158421 */ /* 0x000fce0000010000 */
.L_x_36272:
[----:B------:R-:W-:Y:S05]  /*42b0*/  BSYNC.RECONVERGENT B1 ;  /* 0x0000000000017941 */ /* 0x000fea0003800200 */
.L_x_36271:
[----:B------:R-:W-:Y:S01]  /*42c0*/  FFMA.FTZ R10, -R5, R21, R10 ;  /* 0x00000015050a7223 */ /* 0x000fe2000001010a */
[----:B------:R-:W-:Y:S06]  /*42d0*/  BRA `(.L_x_36269) ;  /* 0x0000000000787947 */ /* 0x000fec0003800000 */
.L_x_36270:
        /* <DEDUP_REMOVED lines=14> */
.L_x_36276:
        /* <DEDUP_REMOVED lines=13> */
.L_x_36275:
[----:B------:R-:W-:Y:S05]  /*4490*/  BSYNC.RECONVERGENT B1 ;  /* 0x0000000000017941 */ /* 0x000fea0003800200 */
.L_x_36274:
[----:B------:R-:W-:-:S04]  /*44a0*/  FMUL.FTZ R20, R20, 1.1920928955078125e-07 ;  /* 0x3400000014147820 */ /* 0x000fc80000410000 */
[----:B0-----:R-:W-:-:S07]  /*44b0*/  FMUL.FTZ R10, R5, R20 ;  /* 0x00000014050a7220 */ /* 0x001fce0000410000 */
.L_x_36269:
[----:B------:R-:W-:Y:S05]  /*44c0*/  BSYNC.RECONVERGENT B0 ;  /* 0x0000000000007941 */ /* 0x000fea0003800200 */
.L_x_36268:
[C---:B------:R-:W-:Y:S01]  /*44d0*/  LOP3.LUT R15, R10.reuse, 0x80000000, R15, 0xb8, !PT ;  /* 0x800000000a0f7812 */ /* 0x040fe200078eb80f */
[----:B------:R-:W-:Y:S01]  /*44e0*/  BSSY.RECONVERGENT B0, `(.L_x_36277) ;  /* 0x0000048000007945 */ /* 0x000fe20003800200 */
[----:B------:R-:W-:-:S04]  /*44f0*/  FSETP.NAN.FTZ.AND P0, PT, |R10|, |R10|, PT ;  /* 0x4000000a0a00720b */ /* 0x000fc80003f18200 */
        /* <DEDUP_REMOVED lines=34> */
.L_x_36282:
[----:B------:R-:W-:Y:S01]  /*4720*/  FSETP.GEU.FTZ.AND P0, PT, R17, -R5, PT ;  /* 0x800000051100720b */ /* 0x000fe20003f1e000 */
[----:B------:R-:W-:-:S12]  /*4730*/  FADD.FTZ R11, R11, -1 ;  /* 0xbf8000000b0b7421 */ /* 0x000fd80000010000 */
[----:B------:R-:W-:-:S07]  /*4740*/  @!P0 FADD.FTZ R11, R11, -1 ;  /* 0xbf8000000b0b8421 */ /* 0x000fce0000010000 */
.L_x_36281:
[----:B------:R-:W-:Y:S05]  /*4750*/  BSYNC.RECONVERGENT B1 ;  /* 0x0000000000017941 */ /* 0x000fea0003800200 */
.L_x_36280:
[----:B------:R-:W-:Y:S01]  /*4760*/  FFMA.FTZ R10, -R5, R11, R10 ;  /* 0x0000000b050a7223 */ /* 0x000fe2000001010a */
[----:B------:R-:W-:Y:S06]  /*4770*/  BRA `(.L_x_36278) ;  /* 0x0000000000787947 */ /* 0x000fec0003800000 */
.L_x_36279:
        /* <DEDUP_REMOVED lines=14> */
.L_x_36285:
        /* <DEDUP_REMOVED lines=13> */
.L_x_36284:
[----:B------:R-:W-:Y:S05]  /*4930*/  BSYNC.RECONVERGENT B1 ;  /* 0x0000000000017941 */ /* 0x000fea0003800200 */
.L_x_36283:
[----:B------:R-:W-:-:S04]  /*4940*/  FMUL.FTZ R16, R16, 1.1920928955078125e-07 ;  /* 0x3400000010107820 */ /* 0x000fc80000410000 */
[----:B0-----:R-:W-:-:S07]  /*4950*/  FMUL.FTZ R10, R5, R16 ;  /* 0x00000010050a7220 */ /* 0x001fce0000410000 */
.L_x_36278:
[----:B------:R-:W-:Y:S05]  /*4960*/  BSYNC.RECONVERGENT B0 ;  /* 0x0000000000007941 */ /* 0x000fea0003800200 */
.L_x_36277:
        /* <DEDUP_REMOVED lines=37> */
.L_x_36291:
[----:B------:R-:W-:Y:S01]  /*4bc0*/  FSETP.GEU.FTZ.AND P0, PT, R16, -R5, PT ;  /* 0x800000051000720b */ /* 0x000fe20003f1e000 */
[----:B------:R-:W-:-:S12]  /*4bd0*/  FADD.FTZ R11, R11, -1 ;  /* 0xbf8000000b0b7421 */ /* 0x000fd80000010000 */
[----:B------:R-:W-:-:S07]  /*4be0*/  @!P0 FADD.FTZ R11, R11, -1 ;  /* 0xbf8000000b0b8421 */ /* 0x000fce0000010000 */
.L_x_36290:
[----:B------:R-:W-:Y:S05]  /*4bf0*/  BSYNC.RECONVERGENT B1 ;  /* 0x0000000000017941 */ /* 0x000fea0003800200 */
.L_x_36289:
[----:B------:R-:W-:Y:S01]  /*4c00*/  FFMA.FTZ R6, -R5, R11, R6 ;  /* 0x0000000b05067223 */ /* 0x000fe20000010106 */
[----:B------:R-:W-:Y:S06]  /*4c10*/  BRA `(.L_x_36287) ;  /* 0x0000000000787947 */ /* 0x000fec0003800000 */
.L_x_36288:
        /* <DEDUP_REMOVED lines=14> */
.L_x_36294:
        /* <DEDUP_REMOVED lines=13> */
.L_x_36293:
[----:B------:R-:W-:Y:S05]  /*4dd0*/  BSYNC.RECONVERGENT B1 ;  /* 0x0000000000017941 */ /* 0x000fea0003800200 */
.L_x_36292:
[----:B------:R-:W-:-:S04]  /*4de0*/  FMUL.FTZ R6, R6, 1.1920928955078125e-07 ;  /* 0x3400000006067820 */ /* 0x000fc80000410000 */
[----:B------:R-:W-:-:S07]  /*4df0*/  FMUL.FTZ R6, R5, R6 ;  /* 0x0000000605067220 */ /* 0x000fce0000410000 */
.L_x_36287:
[----:B------:R-:W-:Y:S05]  /*4e00*/  BSYNC.RECONVERGENT B0 ;  /* 0x0000000000007941 */ /* 0x000fea0003800200 */
.L_x_36286:
[C---:B0-----:R-:W-:Y:S01]  /*4e10*/  LOP3.LUT R11, R6.reuse, 0x80000000, R13, 0xb8, !PT ;  /* 0x80000000060b7812 */ /* 0x041fe200078eb80d */
        /* <DEDUP_REMOVED lines=36> */
.L_x_36300:
[----:B------:R-:W-:Y:S01]  /*5060*/  FSETP.GEU.FTZ.AND P0, PT, R13, -R5, PT ;  /* 0x800000050d00720b */ /* 0x000fe20003f1e000 */
[----:B------:R-:W-:-:S12]  /*5070*/  FADD.FTZ R7, R7, -1 ;  /* 0xbf80000007077421 */ /* 0x000fd80000010000 */
[----:B------:R-:W-:-:S07]  /*5080*/  @!P0 FADD.FTZ R7, R7, -1 ;  /* 0xbf80000007078421 */ /* 0x000fce0000010000 */
.L_x_36299:
[----:B------:R-:W-:Y:S05]  /*5090*/  BSYNC.RECONVERGENT B1 ;  /* 0x0000000000017941 */ /* 0x000fea0003800200 */
.L_x_36298:
[----:B------:R-:W-:Y:S01]  /*50a0*/  FFMA.FTZ R6, -R5, R7, R6 ;  /* 0x0000000705067223 */ /* 0x000fe20000010106 */
[----:B------:R-:W-:Y:S06]  /*50b0*/  BRA `(.L_x_36296) ;  /* 0x0000000000787947 */ /* 0x000fec0003800000 */
.L_x_36297:
        /* <DEDUP_REMOVED lines=14> */
.L_x_36303:
        /* <DEDUP_REMOVED lines=13> */
.L_x_36302:
[----:B------:R-:W-:Y:S05]  /*5270*/  BSYNC.RECONVERGENT B1 ;  /* 0x0000000000017941 */ /* 0x000fea0003800200 */
.L_x_36301:
[----:B------:R-:W-:-:S04]  /*5280*/  FMUL.FTZ R6, R6, 1.1920928955078125e-07 ;  /* 0x3400000006067820 */ /* 0x000fc80000410000 */
[----:B------:R-:W-:-:S07]  /*5290*/  FMUL.FTZ R6, R5, R6 ;  /* 0x0000000605067220 */ /* 0x000fce0000410000 */
.L_x_36296:
[----:B------:R-:W-:Y:S05]  /*52a0*/  BSYNC.RECONVERGENT B0 ;  /* 0x0000000000007941 */ /* 0x000fea0003800200 */
.L_x_36295:
[C---:B------:R-:W-:Y:S01]  /*52b0*/  LOP3.LUT R5, R6.reuse, 0x80000000, R8, 0xb8, !PT ;  /* 0x8000000006057812 */ /* 0x040fe200078eb808 */
[----:B------:R-:W-:Y:S01]  /*52c0*/  BSSY.RECONVERGENT B0, `(.L_x_36304) ;  /* 0x0000048000007945 */ /* 0x000fe20003800200 */
[----:B------:R-:W-:Y:S01]  /*52d0*/  FSETP.NAN.FTZ.AND P0, PT, |R6|, |R6|, PT ;  /* 0x400000060600720b */ /* 0x000fe20003f18200 */
[----:B0-----:R-:W-:-:S03]  /*52e0*/  FADD.FTZ R7, |R9|, -RZ ;  /* 0x800000ff09077221 */ /* 0x001fc60000010200 */
        /* <DEDUP_REMOVED lines=33> */
.L_x_36309:
[----:B------:R-:W-:Y:S01]  /*5500*/  FSETP.GEU.FTZ.AND P0, PT, R8, -R2, PT ;  /* 0x800000020800720b */ /* 0x000fe20003f1e000 */
[----:B------:R-:W-:-:S12]  /*5510*/  FADD.FTZ R12, R12, -1 ;  /* 0xbf8000000c0c7421 */ /* 0x000fd80000010000 */
[----:B------:R-:W-:-:S07]  /*5520*/  @!P0 FADD.FTZ R12, R12, -1 ;  /* 0xbf8000000c0c8421 */ /* 0x000fce0000010000 */
.L_x_36308:
[----:B------:R-:W-:Y:S05]  /*5530*/  BSYNC.RECONVERGENT B1 ;  /* 0x0000000000017941 */ /* 0x000fea0003800200 */
.L_x_36307:
[----:B------:R-:W-:Y:S01]  /*5540*/  FFMA.FTZ R7, -R2, R12, R7 ;  /* 0x0000000c02077223 */ /* 0x000fe20000010107 */
[----:B------:R-:W-:Y:S06]  /*5550*/  BRA `(.L_x_36305) ;  /* 0x0000000000787947 */ /* 0x000fec0003800000 */
.L_x_36306:
        /* <DEDUP_REMOVED lines=14> */
.L_x_36312:
        /* <DEDUP_REMOVED lines=13> */
.L_x_36311:
[----:B------:R-:W-:Y:S05]  /*5710*/  BSYNC.RECONVERGENT B1 ;  /* 0x0000000000017941 */ /* 0x000fea0003800200 */
.L_x_36310:
[----:B------:R-:W-:-:S04]  /*5720*/  FMUL.FTZ R7, R7, 1.1920928955078125e-07 ;  /* 0x3400000007077820 */ /* 0x000fc80000410000 */
[----:B------:R-:W-:-:S07]  /*5730*/  FMUL.FTZ R7, R2, R7 ;  /* 0x0000000702077220 */ /* 0x000fce0000410000 */
.L_x_36305:
[----:B------:R-:W-:Y:S05]  /*5740*/  BSYNC.RECONVERGENT B0 ;  /* 0x0000000000007941 */ /* 0x000fea0003800200 */
.L_x_36304:
[C---:B------:R-:W-:Y:S02]  /*5750*/  LOP3.LUT R2, R7.reuse, 0x80000000, R9, 0xb8, !PT ;  /* 0x8000000007027812 */ /* 0x040fe400078eb809 */
[C---:B------:R-:W-:Y:S01]  /*5760*/  FSETP.NAN.FTZ.AND P0, PT, |R7|.reuse, |R7|, PT ;  /* 0x400000070700720b */ /* 0x040fe20003f18200 */
[----:B0-----:R-:W0:Y:S03]  /*5770*/  LDC.64 R8, c[0x0][0x388] ;  /* 0x0000e200ff087b82 */ /* 0x001e260000000a00 */
[----:B------:R-:W-:-:S04]  /*5780*/  FSEL R7, R7, R2, P0 ;  /* 0x0000000207077208 */ /* 0x000fc80000000000 */
[----:B------:R-:W-:-:S13]  /*5790*/  FSETP.NEU.FTZ.AND P2, PT, R7, RZ, PT ;  /* 0x000000ff0700720b */ /* 0x000fda0003f5d000 */
[----:B------:R-:W-:Y:S02]  /*57a0*/  @P2 FSETP.GEU.FTZ.AND P1, PT, R3, RZ, PT ;  /* 0x000000ff0300220b */ /* 0x000fe40003f3e000 */
[----:B------:R-:W-:Y:S01]  /*57b0*/  @P2 FSETP.GEU.FTZ.AND P0, PT, R7, RZ, PT ;  /* 0x000000ff0700220b */ /* 0x000fe20003f1e000 */
[----:B0-----:R-:W-:-:S03]  /*57c0*/  IMAD.WIDE.U32 R4, R4, 0x4, R8 ;  /* 0x0000000404047825 */ /* 0x001fc600078e0008 */
[----:B------:R-:W-:Y:S02]  /*57d0*/  @P2 PLOP3.LUT P1, PT, P1, P0, PT, 0x82, 0x28 ;  /* 0x000000000028281c */ /* 0x000fe40000f21072 */
[----:B------:R-:W-:Y:S02]  /*57e0*/  PLOP3.LUT P0, PT, PT, PT, PT, 0x80, 0x8 ;  /* 0x000000000008781c */ /* 0x000fe40003f0f070 */
[----:B------:R-:W-:Y:S01]  /*57f0*/  @P2 PLOP3.LUT P0, PT, P1, PT, PT, 0x80, 0x8 ;  /* 0x000000000008281c */ /* 0x000fe20000f0f070 */
[----:B------:R-:W-:-:S05]  /*5800*/  IMAD.WIDE.U32 R4, R0, 0x8, R4 ;  /* 0x0000000800047825 */ /* 0x000fca00078e0004 */
[----:B------:R-:W-:Y:S04]  /*5810*/  STG.E.64 desc[UR4][R4.64], R18 ;  /* 0x0000001204007986 */ /* 0x000fe8000c101b04 */
[----:B------:R-:W-:Y:S03]  /*5820*/  STG.E.64 desc[UR4][R4.64+0x400], R14 ;  /* 0x0004000e04007986 */ /* 0x000fe6000c101b04 */
[----:B------:R-:W-:Y:S01]  /*5830*/  @!P0 FADD.FTZ R7, R3, R7 ;  /* 0x0000000703078221 */ /* 0x000fe20000010000 */
[----:B------:R-:W-:Y:S04]  /*5840*/  STG.E.64 desc[UR4][R4.64+0x800], R10 ;  /* 0x0008000a04007986 */ /* 0x000fe8000c101b04 */
[----:B------:R-:W-:Y:S01]  /*5850*/  STG.E.64 desc[UR4][R4.64+0xc00], R6 ;  /* 0x000c000604007986 */ /* 0x000fe2000c101b04 */
[----:B------:R-:W-:Y:S05]  /*5860*/  EXIT ;  /* 0x000000000000794d */ /* 0x000fea0003800000 */
.L_x_36313:
        /* <DEDUP_REMOVED lines=9> */
.L_x_55013:


//--------------------- .text._ZN2at6native29vectorized_elementwise_kernelILi4ENS0_13BinaryFunctorIfffZZZNS0_21remainder_kernel_cudaERNS_18TensorIteratorBaseEENKUlvE0_clEvENKUlvE0_clEvEUlffE_EESt5arrayIPcLm3EEEEviT0_T1_ --------------------------
	.section	.text._ZN2at6native29vectorized_elementwise_kernelILi4ENS0_13BinaryFunctorIfffZZZNS0_21remainder_kernel_cudaERNS_18TensorIteratorBaseEENKUlvE0_clEvENKUlvE0_clEvEUlffE_EESt5arrayIPcLm3EEEEviT0_T1_,"ax",@progbits
	.align	128
        .global         _ZN2at6native29vectorized_elementwise_kernelILi4ENS0_13BinaryFunctorIfffZZZNS0_21remainder_kernel_cudaERNS_18TensorIteratorBaseEENKUlvE0_clEvENKUlvE0_clEvEUlffE_EESt5arrayIPcLm3EEEEviT0_T1_
        .type           _ZN2at6native29vectorized_elementwise_kernelILi4ENS0_13BinaryFunctorIfffZZZNS0_21remainder_kernel_cudaERNS_18TensorIteratorBaseEENKUlvE0_clEvENKUlvE0_clEvEUlffE_EESt5arrayIPcLm3EEEEviT0_T1_,@function
        .size           _ZN2at6native29vectorized_elementwise_kernelILi4ENS0_13BinaryFunctorIfffZZZNS0_21remainder_kernel_cudaERNS_18TensorIteratorBaseEENKUlvE0_clEvENKUlvE0_clEvEUlffE_EESt5arrayIPcLm3EEEEviT0_T1_,(.L_x_55014 - _ZN2at6native29vectorized_elementwise_kernelILi4ENS0_13BinaryFunctorIfffZZZNS0_21remainder_kernel_cudaERNS_18TensorIteratorBaseEENKUlvE0_clEvENKUlvE0_clEvEUlffE_EESt5arrayIPcLm3EEEEviT0_T1_)
        .other          _ZN2at6native29vectorized_elementwise_kernelILi4ENS0_13BinaryFunctorIfffZZZNS0_21remainder_kernel_cudaERNS_18TensorIteratorBaseEENKUlvE0_clEvENKUlvE0_clEvEUlffE_EESt5arrayIPcLm3EEEEviT0_T1_,@"STO_CUDA_ENTRY STV_DEFAULT"
_ZN2at6native29vectorized_elementwise_kernelILi4ENS0_13BinaryFunctorIfffZZZNS0_21remainder_kernel_cudaERNS_18TensorIteratorBaseEENKUlvE0_clEvENKUlvE0_clEvEUlffE_EESt5arrayIPcLm3EEEEviT0_T1_:
.text._ZN2at6native29vectorized_elementwise_kernelILi4ENS0_13BinaryFunctorIfffZZZNS0_21remainder_kernel_cudaERNS_18TensorIteratorBaseEENKUlvE0_clEvENKUlvE0_clEvEUlffE_EESt5arrayIPcLm3EEEEviT0_T1_:
        /* <DEDUP_REMOVED lines=125> */
.L_x_36321:
[----:B------:R-:W-:Y:S05]  /*07d0*/  BSYNC.RECONVERGENT B2 ;  /* 0x0000000000027941 */ /* 0x000fea0003800200 */
.L_x_36320:
[----:B------:R-:W-:Y:S01]  /*07e0*/  FFMA.FTZ R12, -R13, R17, R12 ;  /* 0x000000110d0c7223 */ /* 0x000fe2000001010c */
[----:B------:R-:W-:Y:S06]  /*07f0*/  BRA `(.L_x_36318) ;  /* 0x0000000000787947 */ /* 0x000fec0003800000 */
.L_x_36319:
        /* <DEDUP_REMOVED lines=14> */
.L_x_36324:
        /* <DEDUP_REMOVED lines=13> */
.L_x_36323:
[----:B------:R-:W-:Y:S05]  /*09b0*/  BSYNC.RECONVERGENT B2 ;  /* 0x0000000000027941 */ /* 0x000fea0003800200 */
.L_x_36322:
[----:B0-----:R-:W-:-:S04]  /*09c0*/  FMUL.FTZ R13, R16, 1.1920928955078125e-07 ;  /* 0x34000000100d7820 */ /* 0x001fc80000410000 */
[----:B------:R-:W-:-:S07]  /*09d0*/  FMUL.FTZ R12, R12, R13 ;  /* 0x0000000d0c0c7220 */ /* 0x000fce0000410000 */
.L_x_36318:
[----:B------:R-:W-:Y:S05]  /*09e0*/  BSYNC.RECONVERGENT B0 ;  /* 0x0000000000007941 */ /* 0x000fea0003800200 */
.L_x_36317:
        /* <DEDUP_REMOVED lines=10> */
.L_x_36316:
[----:B------:R-:W-:Y:S05]  /*0a90*/  BSYNC.RECONVERGENT B1 ;  /* 0x0000000000017941 */ /* 0x000fea0003800200 */
.L_x_36315:
        /* <DEDUP_REMOVED lines=31> */
.L_x_36332:
[----:B------:R-:W-:Y:S01]  /*0c90*/  FSETP.GEU.FTZ.AND P0, PT, R15, -R17, PT ;  /* 0x800000110f00720b */ /* 0x000fe20003f1e000 */
[----:B------:R-:W-:-:S12]  /*0ca0*/  FADD.FTZ R13, R13, -1 ;  /* 0xbf8000000d0d7421 */ /* 0x000fd80000010000 */
[----:B------:R-:W-:-:S07]  /*0cb0*/  @!P0 FADD.FTZ R13, R13, -1 ;  /* 0xbf8000000d0d8421 */ /* 0x000fce0000010000 */
.L_x_36331:
[----:B------:R-:W-:Y:S05]  /*0cc0*/  BSYNC.RECONVERGENT B2 ;  /* 0x0000000000027941 */ /* 0x000fea0003800200 */
.L_x_36330:
[----:B------:R-:W-:Y:S01]  /*0cd0*/  FFMA.FTZ R12, -R17, R13, R12 ;  /* 0x0000000d110c7223 */ /* 0x000fe2000001010c */
[----:B------:R-:W-:Y:S06]  /*0ce0*/  BRA `(.L_x_36328) ;  /* 0x0000000000787947 */ /* 0x000fec0003800000 */
.L_x_36329:
        /* <DEDUP_REMOVED lines=14> */
.L_x_36335:
        /* <DEDUP_REMOVED lines=13> */
.L_x_36334:
[----:B------:R-:W-:Y:S05]  /*0ea0*/  BSYNC.RECONVERGENT B2 ;  /* 0x0000000000027941 */ /* 0x000fea0003800200 */
.L_x_36333:
[----:B0-----:R-:W-:-:S04]  /*0eb0*/  FMUL.FTZ R13, R16, 1.1920928955078125e-07 ;  /* 0x34000000100d7820 */ /* 0x001fc80000410000 */
[----:B------:R-:W-:-:S07]  /*0ec0*/  FMUL.FTZ R12, R12, R13 ;  /* 0x0000000d0c0c7220 */ /* 0x000fce0000410000 */
.L_x_36328:
[----:B------:R-:W-:Y:S05]  /*0ed0*/  BSYNC.RECONVERGENT B0 ;  /* 0x0000000000007941 */ /* 0x000fea0003800200 */
.L_x_36327:
        /* <DEDUP_REMOVED lines=10> */
.L_x_36326:
[----:B------:R-:W-:Y:S05]  /*0f80*/  BSYNC.RECONVERGENT B1 ;  /* 0x0000000000017941 */ /* 0x000fea0003800200 */
.L_x_36325:
        /* <DEDUP_REMOVED lines=31> */
.L_x_36343:
[----:B------:R-:W-:Y:S01]  /*1180*/  FSETP.GEU.FTZ.AND P0, PT, R13, -R17, PT ;  /* 0x800000110d00720b */ /* 0x000fe20003f1e000 */
[----:B------:R-:W-:-:S12]  /*1190*/  FADD.FTZ R15, R15, -1 ;  /* 0xbf8000000f0f7421 */ /* 0x000fd80000010000 */
[----:B------:R-:W-:-:S07]  /*11a0*/  @!P0 FADD.FTZ R15, R15, -1 ;  /* 0xbf8000000f0f8421 */ /* 0x000fce0000010000 */
.L_x_36342:
[----:B------:R-:W-:Y:S05]  /*11b0*/  BSYNC.RECONVERGENT B2 ;  /* 0x0000000000027941 */ /* 0x000fea0003800200 */
.L_x_36341:
[----:B------:R-:W-:Y:S01]  /*11c0*/  FFMA.FTZ R10, -R17, R15, R10 ;  /* 0x0000000f110a7223 */ /* 0x000fe2000001010a */
[----:B------:R-:W-:Y:S06]  /*11d0*/  BRA `(.L_x_36339) ;  /* 0x0000000000807947 */ /* 0x000fec0003800000 */
.L_x_36340:
        /* <DEDUP_REMOVED lines=15> */
.L_x_36346:
        /* <DEDUP_REMOVED lines=14> */
.L_x_36345:
[----:B------:R-:W-:Y:S05]  /*13b0*/  BSYNC.RECONVERGENT B2 ;  /* 0x0000000000027941 */ /* 0x000fea0003800200 */
.L_x_36344:
[----:B------:R-:W-:-:S04]  /*13c0*/  FMUL.FTZ R15, R15, 1.1920928955078125e-07 ;  /* 0x340000000f0f7820 */ /* 0x000fc80000410000 */
[----:B------:R-:W-:-:S07]  /*13d0*/  FMUL.FTZ R10, R10, R15 ;  /* 0x0000000f0a0a7220 */ /* 0x000fce0000410000 */
.L_x_36339:
[----:B------:R-:W-:Y:S05]  /*13e0*/  BSYNC.RECONVERGENT B0 ;  /* 0x0000000000007941 */ /* 0x000fea0003800200 */
.L_x_36338:
        /* <DEDUP_REMOVED lines=10> */
.L_x_36337:
[----:B------:R-:W-:Y:S05]  /*1490*/  BSYNC.RECONVERGENT B1 ;  /* 0x0000000000017941 */ /* 0x000fea0003800200 */
.L_x_36336:
        /* <DEDUP_REMOVED lines=31> */
.L_x_36354:
[----:B------:R-:W-:Y:S01]  /*1690*/  FSETP.GEU.FTZ.AND P0, PT, R13, -R17, PT ;  /* 0x800000110d00720b */ /* 0x000fe20003f1e000 */
[----:B------:R-:W-:-:S12]  /*16a0*/  FADD.FTZ R15, R15, -1 ;  /* 0xbf8000000f0f7421 */ /* 0x000fd80000010000 */
[----:B------:R-:W-:-:S07]  /*16b0*/  @!P0 FADD.FTZ R15, R15, -1 ;  /* 0xbf8000000f0f8421 */ /* 0x000fce0000010000 */
.L_x_36353:
[----:B------:R-:W-:Y:S05]  /*16c0*/  BSYNC.RECONVERGENT B2 ;  /* 0x0000000000027941 */ /* 0x000fea0003800200 */
.L_x_36352:
[----:B------:R-:W-:Y:S01]  /*16d0*/  FFMA.FTZ R10, -R17, R15, R10 ;  /* 0x0000000f110a7223 */ /* 0x000fe2000001010a */
[----:B------:R-:W-:Y:S06]  /*16e0*/  BRA `(.L_x_36350) ;  /* 0x0000000000847947 */ /* 0x000fec0003800000 */
.L_x_36351:
        /* <DEDUP_REMOVED lines=17> */
.L_x_36357:
        /* <DEDUP_REMOVED lines=13> */
.L_x_36356:
[----:B------:R-:W-:Y:S05]  /*18d0*/  BSYNC.RECONVERGENT B2 ;  /* 0x0000000000027941 */ /* 0x000fea0003800200 */
.L_x_36355:
[----:B------:R-:W-:-:S04]  /*18e0*/  FMUL.FTZ R13, R16, 1.1920928955078125e-07 ;  /* 0x34000000100d7820 */ /* 0x000fc80000410000 */
[----:B------:R-:W-:-:S07]  /*18f0*/  FMUL.FTZ R10, R10, R13 ;  /* 0x0000000d0a0a7220 */ /* 0x000fce0000410000 */
.L_x_36350:
[----:B------:R-:W-:Y:S05]  /*1900*/  BSYNC.RECONVERGENT B0 ;  /* 0x0000000000007941 */ /* 0x000fea0003800200 */
.L_x_36349:
        /* <DEDUP_REMOVED lines=10> */
.L_x_36348:
[----:B------:R-:W-:Y:S05]  /*19b0*/  BSYNC.RECONVERGENT B1 ;  /* 0x0000000000017941 */ /* 0x000fea0003800200 */
.L_x_36347:
        /* <DEDUP_REMOVED lines=31> */
.L_x_36365:
[----:B------:R-:W-:Y:S01]  /*1bb0*/  FSETP.GEU.FTZ.AND P0, PT, R15, -R19, PT ;  /* 0x800000130f00720b */ /* 0x000fe20003f1e000 */
[----:B------:R-:W-:-:S12]  /*1bc0*/  FADD.FTZ R17, R17, -1 ;  /* 0xbf80000011117421 */ /* 0x000fd80000010000 */
[----:B------:R-:W-:-:S07]  /*1bd0*/  @!P0 FADD.FTZ R17, R17, -1 ;  /* 0xbf80000011118421 */ /* 0x000fce0000010000 */
.L_x_36364:
[----:B------:R-:W-:Y:S05]  /*1be0*/  BSYNC.RECONVERGENT B2 ;  /* 0x0000000000027941 */ /* 0x000fea0003800200 */
.L_x_36363:
[----:B------:R-:W-:Y:S01]  /*1bf0*/  FFMA.FTZ R10, -R19, R17, R10 ;  /* 0x00000011130a7223 */ /* 0x000fe2000001010a */
[----:B------:R-:W-:Y:S06]  /*1c00*/  BRA `(.L_x_36361) ;  /* 0x0000000000847947 */ /* 0x000fec0003800000 */
.L_x_36362:
        /* <DEDUP_REMOVED lines=17> */
.L_x_36368:
        /* <DEDUP_REMOVED lines=13> */
.L_x_36367:
[----:B------:R-:W-:Y:S05]  /*1df0*/  BSYNC.RECONVERGENT B2 ;  /* 0x0000000000027941 */ /* 0x000fea0003800200 */
.L_x_36366:
[----:B------:R-:W-:-:S04]  /*1e00*/  FMUL.FTZ R17, R17, 1.1920928955078125e-07 ;  /* 0x3400000011117820 */ /* 0x000fc80000410000 */
[----:B------:R-:W-:-:S07]  /*1e10*/  FMUL.FTZ R10, R10, R17 ;  /* 0x000000110a0a7220 */ /* 0x000fce0000410000 */
.L_x_36361:
[----:B------:R-:W-:Y:S05]  /*1e20*/  BSYNC.RECONVERGENT B0 ;  /* 0x0000000000007941 */ /* 0x000fea0003800200 */
.L_x_36360:
        /* <DEDUP_REMOVED lines=10> */
.L_x_36359:
[----:B------:R-:W-:Y:S05]  /*1ed0*/  BSYNC.RECONVERGENT B1 ;  /* 0x0000000000017941 */ /* 0x000fea0003800200 */
.L_x_36358:
        /* <DEDUP_REMOVED lines=31> */
.L_x_36376:
[----:B------:R-:W-:Y:S01]  /*20d0*/  FSETP.GEU.FTZ.AND P0, PT, R17, -R21, PT ;  /* 0x800000151100720b */ /* 0x000fe20003f1e000 */
[----:B------:R-:W-:-:S12]  /*20e0*/  FADD.FTZ R19, R19, -1 ;  /* 0xbf80000013137421 */ /* 0x000fd80000010000 */
[----:B------:R-:W-:-:S07]  /*20f0*/  @!P0 FADD.FTZ R19, R19, -1 ;  /* 0xbf80000013138421 */ /* 0x000fce0000010000 */
.L_x_36375:
[----:B------:R-:W-:Y:S05]  /*2100*/  BSYNC.RECONVERGENT B2 ;  /* 0x0000000000027941 */ /* 0x000fea0003800200 */
.L_x_36374:
[----:B------:R-:W-:Y:S01]  /*2110*/  FFMA.FTZ R0, -R21, R19, R0 ;  /* 0x0000001315007223 */ /* 0x000fe20000010100 */
[----:B------:R-:W-:Y:S06]  /*2120*/  BRA `(.L_x_36372) ;  /* 0x0000000000787947 */ /* 0x000fec0003800000 */
.L_x_36373:
        /* <DEDUP_REMOVED lines=14> */
.L_x_36379:
        /* <DEDUP_REMOVED lines=13> */
.L_x_36378:
[----:B------:R-:W-:Y:S05]  /*22e0*/  BSYNC.RECONVERGENT B2 ;  /* 0x0000000000027941 */ /* 0x000fea0003800200 */
.L_x_36377:
[----:B------:R-:W-:-:S04]  /*22f0*/  FMUL.FTZ R17, R14, 1.1920928955078125e-07 ;  /* 0x340000000e117820 */ /* 0x000fc80000410000 */
[----:B------:R-:W-:-:S07]  /*2300*/  FMUL.FTZ R0, R0, R17 ;  /* 0x0000001100007220 */ /* 0x000fce0000410000 */
.L_x_36372:
[----:B------:R-:W-:Y:S05]  /*2310*/  BSYNC.RECONVERGENT B0 ;  /* 0x0000000000007941 */ /* 0x000fea0003800200 */
.L_x_36371:
        /* <DEDUP_REMOVED lines=10> */
.L_x_36370:
[----:B------:R-:W-:Y:S05]  /*23c0*/  BSYNC.RECONVERGENT B1 ;  /* 0x0000000000017941 */ /* 0x000fea0003800200 */
.L_x_36369:
        /* <DEDUP_REMOVED lines=31> */
.L_x_36387:
[----:B------:R-:W-:Y:S01]  /*25c0*/  FSETP.GEU.FTZ.AND P0, PT, R17, -R21, PT ;  /* 0x800000151100720b */ /* 0x000fe20003f1e000 */
[----:B------:R-:W-:-:S12]  /*25d0*/  FADD.FTZ R19, R19, -1 ;  /* 0xbf80000013137421 */ /* 0x000fd80000010000 */
[----:B------:R-:W-:-:S07]  /*25e0*/  @!P0 FADD.FTZ R19, R19, -1 ;  /* 0xbf80000013138421 */ /* 0x000fce0000010000 */
.L_x_36386:
[----:B------:R-:W-:Y:S05]  /*25f0*/  BSYNC.RECONVERGENT B2 ;  /* 0x0000000000027941 */ /* 0x000fea0003800200 */
.L_x_36385:
[----:B------:R-:W-:Y:S01]  /*2600*/  FFMA.FTZ R0, -R21, R19, R0 ;  /* 0x0000001315007223 */ /* 0x000fe20000010100 */
[----:B------:R-:W-:Y:S06]  /*2610*/  BRA `(.L_x_36383) ;  /* 0x0000000000787947 */ /* 0x000fec0003800000 */
.L_x_36384:
        /* <DEDUP_REMOVED lines=14> */
.L_x_36390:
        /* <DEDUP_REMOVED lines=13> */
.L_x_36389:
[----:B------:R-:W-:Y:S05]  /*27d0*/  BSYNC.RECONVERGENT B2 ;  /* 0x0000000000027941 */ /* 0x000fea0003800200 */
.L_x_36388:
[----:B------:R-:W-:-:S04]  /*27e0*/  FMUL.FTZ R17, R12, 1.1920928955078125e-07 ;  /* 0x340000000c117820 */ /* 0x000fc80000410000 */
[----:B------:R-:W-:-:S07]  /*27f0*/  FMUL.FTZ R0, R0, R17 ;  /* 0x0000001100007220 */ /* 0x000fce0000410000 */
.L_x_36383:
[----:B------:R-:W-:Y:S05]  /*2800*/  BSYNC.RECONVERGENT B0 ;  /* 0x0000000000007941 */ /* 0x000fea0003800200 */
.L_x_36382:
        /* <DEDUP_REMOVED lines=10> */
.L_x_36381:
[----:B------:R-:W-:Y:S05]  /*28b0*/  BSYNC.RECONVERGENT B1 ;  /* 0x0000000000017941 */ /* 0x000fea0003800200 */
.L_x_36380:
        /* <DEDUP_REMOVED lines=31> */
.L_x_36398:
[----:B------:R-:W-:Y:S01]  /*2ab0*/  FSETP.GEU.FTZ.AND P0, PT, R19, -R25, PT ;  /* 0x800000191300720b */ /* 0x000fe20003f1e000 */
[----:B------:R-:W-:-:S12]  /*2ac0*/  FADD.FTZ R21, R21, -1 ;  /* 0xbf80000015157421 */ /* 0x000fd80000010000 */
[----:B------:R-:W-:-:S07]  /*2ad0*/  @!P0 FADD.FTZ R21, R21, -1 ;  /* 0xbf80000015158421 */ /* 0x000fce0000010000 */
.L_x_36397:
[----:B------:R-:W-:Y:S05]  /*2ae0*/  BSYNC.RECONVERGENT B2 ;  /* 0x0000000000027941 */ /* 0x000fea0003800200 */
.L_x_36396:
[----:B------:R-:W-:Y:S01]  /*2af0*/  FFMA.FTZ R0, -R25, R21, R0 ;  /* 0x0000001519007223 */ /* 0x000fe20000010100 */
[----:B------:R-:W-:Y:S06]  /*2b00*/  BRA `(.L_x_36394) ;  /* 0x0000000000787947 */ /* 0x000fec0003800000 */
.L_x_36395:
        /* <DEDUP_REMOVED lines=14> */
.L_x_36401:
        /* <DEDUP_REMOVED lines=13> */
.L_x_36400:
[----:B------:R-:W-:Y:S05]  /*2cc0*/  BSYNC.RECONVERGENT B2 ;  /* 0x0000000000027941 */ /* 0x000fea0003800200 */
.L_x_36399:
[----:B------:R-:W-:-:S04]  /*2cd0*/  FMUL.FTZ R19, R2, 1.1920928955078125e-07 ;  /* 0x3400000002137820 */ /* 0x000fc80000410000 */
[----:B------:R-:W-:-:S07]  /*2ce0*/  FMUL.FTZ R0, R0, R19 ;  /* 0x0000001300007220 */ /* 0x000fce0000410000 */
.L_x_36394:
[----:B------:R-:W-:Y:S05]  /*2cf0*/  BSYNC.RECONVERGENT B0 ;  /* 0x0000000000007941 */ /* 0x000fea0003800200 */
.L_x_36393:
        /* <DEDUP_REMOVED lines=10> */
.L_x_36392:
[----:B------:R-:W-:Y:S05]  /*2da0*/  BSYNC.RECONVERGENT B1 ;  /* 0x0000000000017941 */ /* 0x000fea0003800200 */
.L_x_36391:
        /* <DEDUP_REMOVED lines=16> */
.L_x_36404:
[----:B------:R-:W-:-:S13]  /*2eb0*/  ISETP.GE.U32.AND P0, PT, R6, R5, PT ;  /* 0x000000050600720c */ /* 0x000fda0003f06070 */
[----:B------:R-:W-:Y:S05]  /*2ec0*/  @P0 BRA `(.L_x_36406) ;  /* 0x0000000000300947 */ /* 0x000fea0003800000 */
[----:B-1----:R-:W1:Y:S01]  /*2ed0*/  LDC.64 R8, c[0x0][0x388] ;  /* 0x0000e200ff087b82 */ /* 0x002e620000000a00 */
[----:B------:R-:W-:Y:S02]  /*2ee0*/  IMAD.IADD R7, R4, 0x1, R6 ;  /* 0x0000000104077824 */ /* 0x000fe400078e0206 */
[----:B------:R-:W-:Y:S02]  /*2ef0*/  VIADD R6, R6, 0x80 ;  /* 0x0000008006067836 */ /* 0x000fe40000000000 */
[----:B-1----:R-:W-:-:S05]  /*2f00*/  IMAD.WIDE.U32 R8, R7, 0x4, R8 ;  /* 0x0000000407087825 */ /* 0x002fca00078e0008 */
[----:B------:R2:W-:Y:S02]  /*2f10*/  STG.E desc[UR4][R8.64], R11 ;  /* 0x0000000b08007986 */ /* 0x0005e4000c101904 */
.L_x_36405:
[----:B------:R-:W-:-:S13]  /*2f20*/  ISETP.GE.U32.AND P0, PT, R6, R5, PT ;  /* 0x000000050600720c */ /* 0x000fda0003f06070 */
[----:B------:R-:W-:Y:S05]  /*2f30*/  @P0 BRA `(.L_x_36407) ;  /* 0x0000000000300947 */ /* 0x000fea0003800000 */
[----:B--2---:R-:W2:Y:S01]  /*2f40*/  LDC.64 R8, c[0x0][0x388] ;  /* 0x0000e200ff087b82 */ /* 0x004ea20000000a00 */
[----:B-1----:R-:W-:Y:S02]  /*2f50*/  IMAD.IADD R7, R4, 0x1, R6 ;  /* 0x0000000104077824 */ /* 0x002fe400078e0206 */
[----:B------:R-:W-:Y:S02]  /*2f60*/  VIADD R6, R6, 0x80 ;  /* 0x0000008006067836 */ /* 0x000fe40000000000 */
[----:B--2---:R-:W-:-:S05]  /*2f70*/  IMAD.WIDE.U32 R8, R7, 0x4, R8 ;  /* 0x0000000407087825 */ /* 0x004fca00078e0008 */
[----:B------:R2:W-:Y:S02]  /*2f80*/  STG.E desc[UR4][R8.64], R13 ;  /* 0x0000000d08007986 */ /* 0x0005e4000c101904 */
.L_x_36406:
[----:B------:R-:W-:-:S13]  /*2f90*/  ISETP.GE.U32.AND P0, PT, R6, R5, PT ;  /* 0x000000050600720c */ /* 0x000fda0003f06070 */
[----:B------:R-:W-:Y:S05]  /*2fa0*/  @P0 BRA `(.L_x_36408) ;  /* 0x0000000000340947 */ /* 0x000fea0003800000 */
[----:B-12---:R-:W1:Y:S01]  /*2fb0*/  LDC.64 R8, c[0x0][0x388] ;  /* 0x0000e200ff087b82 */ /* 0x006e620000000a00 */
[----:B------:R-:W-:Y:S02]  /*2fc0*/  IMAD.IADD R7, R4, 0x1, R6 ;  /* 0x0000000104077824 */ /* 0x000fe400078e0206 */
[----:B------:R-:W-:Y:S02]  /*2fd0*/  VIADD R6, R6, 0x80 ;  /* 0x0000008006067836 */ /* 0x000fe40000000000 */
[----:B-1----:R-:W-:-:S05]  /*2fe0*/  IMAD.WIDE.U32 R8, R7, 0x4, R8 ;  /* 0x0000000407087825 */ /* 0x002fca00078e0008 */
[----:B------:R3:W-:Y:S02]  /*2ff0*/  STG.E desc[UR4][R8.64], R15 ;  /* 0x0000000f08007986 */ /* 0x0007e4000c101904 */
.L_x_36407:
        /* <DEDUP_REMOVED lines=8> */
.L_x_36408:
[----:B------:R-:W-:Y:S05]  /*3080*/  BSYNC.RELIABLE B1 ;  /* 0x0000000000017941 */ /* 0x000fea0003800100 */
.L_x_36403:
[----:B------:R-:W-:-:S13]  /*3090*/  ISETP.GE.U32.AND P0, PT, R6, R5, PT ;  /* 0x000000050600720c */ /* 0x000fda0003f06070 */
[----:B0--3--:R-:W0:Y:S01]  /*30a0*/  @!P0 LDC.64 R2, c[0x0][0x388] ;  /* 0x0000e200ff028b82 */ /* 0x009e220000000a00 */
[----:B------:R-:W-:Y:S02]  /*30b0*/  @!P0 IMAD.IADD R7, R4, 0x1, R6 ;  /* 0x0000000104078824 */ /* 0x000fe400078e0206 */
[----:B------:R-:W-:Y:S02]  /*30c0*/  @!P0 VIADD R6, R6, 0x80 ;  /* 0x0000008006068836 */ /* 0x000fe40000000000 */
[----:B0-----:R-:W-:-:S05]  /*30d0*/  @!P0 IMAD.WIDE.U32 R2, R7, 0x4, R2 ;  /* 0x0000000407028825 */ /* 0x001fca00078e0002 */
[----:B------:R4:W-:Y:S02]  /*30e0*/  @!P0 STG.E desc[UR4][R2.64], R17 ;  /* 0x0000001102008986 */ /* 0x0009e4000c101904 */
.L_x_36409:
[----:B------:R-:W-:Y:S05]  /*30f0*/  BSYNC.RECONVERGENT B0 ;  /* 0x0000000000007941 */ /* 0x000fea0003800200 */
.L_x_36402:
        /* <DEDUP_REMOVED lines=8> */
.L_x_36314:
        /* <DEDUP_REMOVED lines=41> */
.L_x_36414:
[----:B------:R-:W-:Y:S05]  /*3410*/  BSYNC.RECONVERGENT B1 ;  /* 0x0000000000017941 */ /* 0x000fea0003800200 */
.L_x_36413:
[----:B------:R-:W-:Y:S01]  /*3420*/  FFMA.FTZ R3, -R2, R24, R3 ;  /* 0x0000001802037223 */ /* 0x000fe20000010103 */
[----:B------:R-:W-:Y:S06]  /*3430*/  BRA `(.L_x_36411) ;  /* 0x0000000000807947 */ /* 0x000fec0003800000 */
.L_x_36412:
        /* <DEDUP_REMOVED lines=15> */
.L_x_36417:
        /* <DEDUP_REMOVED lines=14> */
.L_x_36416:
[----:B------:R-:W-:Y:S05]  /*3610*/  BSYNC.RECONVERGENT B1 ;  /* 0x0000000000017941 */ /* 0x000fea0003800200 */
.L_x_36415:
[----:B------:R-:W-:-:S04]  /*3620*/  FMUL.FTZ R7, R7, 1.1920928955078125e-07 ;  /* 0x3400000007077820 */ /* 0x000fc80000410000 */
[----:B0-----:R-:W-:-:S07]  /*3630*/  FMUL.FTZ R3, R2, R7 ;  /* 0x0000000702037220 */ /* 0x001fce0000410000 */
.L_x_36411:
[----:B------:R-:W-:Y:S05]  /*3640*/  BSYNC.RECONVERGENT B0 ;  /* 0x0000000000007941 */ /* 0x000fea0003800200 */
.L_x_36410:
[C---:B------:R-:W-:Y:S01]  /*3650*/  LOP3.LUT R20, R3.reuse, 0x80000000, R20, 0xb8, !PT ;  /* 0x8000000003147812 */ /* 0x040fe200078eb814 */
[----:B------:R-:W-:Y:S01]  /*3660*/  BSSY.RECONVERGENT B0, `(.L_x_36418) ;  /* 0x000004b000007945 */ /* 0x000fe20003800200 */
[----:B------:R-:W-:Y:S01]  /*3670*/  FSETP.NAN.FTZ.AND P0, PT, |R3|, |R3|, PT ;  /* 0x400000030300720b */ /* 0x000fe20003f18200 */
[----:B------:R-:W-:-:S03]  /*3680*/  FADD.FTZ R2, |R21|, -RZ ;  /* 0x800000ff15027221 */ /* 0x000fc60000010200 */
        /* <DEDUP_REMOVED lines=33> */
.L_x_36423:
[----:B------:R-:W-:Y:S01]  /*38a0*/  FSETP.GEU.FTZ.AND P0, PT, R8, -R3, PT ;  /* 0x800000030800720b */ /* 0x000fe20003f1e000 */
[----:B------:R-:W-:-:S12]  /*38b0*/  FADD.FTZ R5, R5, -1 ;  /* 0xbf80000005057421 */ /* 0x000fd80000010000 */
[----:B------:R-:W-:-:S07]  /*38c0*/  @!P0 FADD.FTZ R5, R5, -1 ;  /* 0xbf80000005058421 */ /* 0x000fce0000010000 */
.L_x_36422:
[----:B------:R-:W-:Y:S05]  /*38d0*/  BSYNC.RECONVERGENT B1 ;  /* 0x0000000000017941 */ /* 0x000fea0003800200 */
.L_x_36421:
[----:B------:R-:W-:Y:S01]  /*38e0*/  FFMA.FTZ R2, -R3, R5, R2 ;  /* 0x0000000503027223 */ /* 0x000fe20000010102 */
[----:B------:R-:W-:Y:S06]  /*38f0*/  BRA `(.L_x_36419) ;  /* 0x0000000000847947 */ /* 0x000fec0003800000 */
.L_x_36420:
        /* <DEDUP_REMOVED lines=17> */
.L_x_36426:
        /* <DEDUP_REMOVED lines=13> */
.L_x_36425:
[----:B------:R-:W-:Y:S05]  /*3ae0*/  BSYNC.RECONVERGENT B1 ;  /* 0x0000000000017941 */ /* 0x000fea0003800200 */
.L_x_36424:
[----:B0-----:R-:W-:-:S04]  /*3af0*/  FMUL.FTZ R3, R8, 1.1920928955078125e-07 ;  /* 0x3400000008037820 */ /* 0x001fc80000410000 */
[----:B------:R-:W-:-:S07]  /*3b00*/  FMUL.FTZ R2, R2, R3 ;  /* 0x0000000302027220 */ /* 0x000fce0000410000 */
.L_x_36419:
[----:B------:R-:W-:Y:S05]  /*3b10*/  BSYNC.RECONVERGENT B0 ;  /* 0x0000000000007941 */ /* 0x000fea0003800200 */
.L_x_36418:
        /* <DEDUP_REMOVED lines=37> */
.L_x_36432:
[----:B------:R-:W-:Y:S01]  /*3d70*/  FSETP.GEU.FTZ.AND P0, PT, R7, -R2, PT ;  /* 0x800000020700720b */ /* 0x000fe20003f1e000 */
[----:B------:R-:W-:-:S12]  /*3d80*/  FADD.FTZ R8, R8, -1 ;  /* 0xbf80000008087421 */ /* 0x000fd80000010000 */
[----:B------:R-:W-:-:S07]  /*3d90*/  @!P0 FADD.FTZ R8, R8, -1 ;  /* 0xbf80000008088421 */ /* 0x000fce0000010000 */
.L_x_36431:
[----:B------:R-:W-:Y:S05]  /*3da0*/  BSYNC.RECONVERGENT B1 ;  /* 0x0000000000017941 */ /* 0x000fea0003800200 */
.L_x_36430:
[----:B------:R-:W-:Y:S01]  /*3db0*/  FFMA.FTZ R3, -R2, R8, R3 ;  /* 0x0000000802037223 */ /* 0x000fe20000010103 */
[----:B------:R-:W-:Y:S06]  /*3dc0*/  BRA `(.L_x_36428) ;  /* 0x00000000007c7947 */ /* 0x000fec0003800000 */
.L_x_36429:
        /* <DEDUP_REMOVED lines=15> */
.L_x_36435:
        /* <DEDUP_REMOVED lines=13> */
.L_x_36434:
[----:B------:R-:W-:Y:S05]  /*3f90*/  BSYNC.RECONVERGENT B1 ;  /* 0x0000000000017941 */ /* 0x000fea0003800200 */
.L_x_36433:
[----:B------:R-:W-:-:S04]  /*3fa0*/  FMUL.FTZ R7, R7, 1.1920928955078125e-07 ;  /* 0x3400000007077820 */ /* 0x000fc80000410000 */
[----:B0-----:R-:W-:-:S07]  /*3fb0*/  FMUL.FTZ R3, R2, R7 ;  /* 0x0000000702037220 */ /* 0x001fce0000410000 */
.L_x_36428:
[----:B------:R-:W-:Y:S05]  /*3fc0*/  BSYNC.RECONVERGENT B0 ;  /* 0x0000000000007941 */ /* 0x000fea0003800200 */
.L_x_36427:
        /* <DEDUP_REMOVED lines=37> */
.L_x_36441:
[----:B------:R-:W-:Y:S01]  /*4220*/  FSETP.GEU.FTZ.AND P0, PT, R6, -R2, PT ;  /* 0x800000020600720b */ /* 0x000fe20003f1e000 */
[----:B------:R-:W-:-:S12]  /*4230*/  FADD.FTZ R8, R8, -1 ;  /* 0xbf80000008087421 */ /* 0x000fd80000010000 */
[----:B------:R-:W-:-:S07]  /*4240*/  @!P0 FADD.FTZ R8, R8, -1 ;  /* 0xbf80000008088421 */ /* 0x000fce0000010000 */
.L_x_36440:
[----:B------:R-:W-:Y:S05]  /*4250*/  BSYNC.RECONVERGENT B1 ;  /* 0x0000000000017941 */ /* 0x000fea0003800200 */
.L_x_36439:
[----:B------:R-:W-:Y:S01]  /*4260*/  FFMA.FTZ R3, -R2, R8, R3 ;  /* 0x0000000802037223 */ /* 0x000fe20000010103 */
[----:B------:R-:W-:Y:S06]  /*4270*/  BRA `(.L_x_36437) ;  /* 0x0000000000787947 */ /* 0x000fec0003800000 */
.L_x_36438:
        /* <DEDUP_REMOVED lines=14> */
.L_x_36444:
        /* <DEDUP_REMOVED lines=13> */
.L_x_36443:
[----:B------:R-:W-:Y:S05]  /*4430*/  BSYNC.RECONVERGENT B1 ;  /* 0x0000000000017941 */ /* 0x000fea0003800200 */
.L_x_36442:
[----:B------:R-:W-:-:S04]  /*4440*/  FMUL.FTZ R7, R7, 1.1920928955078125e-07 ;  /* 0x3400000007077820 */ /* 0x000fc80000410000 */
[----:B0-----:R-:W-:-:S07]  /*4450*/  FMUL.FTZ R3, R2, R7 ;  /* 0x0000000702037220 */ /* 0x001fce0000410000 */
.L_x_36437:
[----:B------:R-:W-:Y:S05]  /*4460*/  BSYNC.RECONVERGENT B0 ;  /* 0x0000000000007941 */ /* 0x000fea0003800200 */
.L_x_36436:
        /* <DEDUP_REMOVED lines=37> */
.L_x_36450:
[----:B------:R-:W-:Y:S01]  /*46c0*/  FSETP.GEU.FTZ.AND P0, PT, R7, -R2, PT ;  /* 0x800000020700720b */ /* 0x000fe20003f1e000 */
[----:B------:R-:W-:-:S12]  /*46d0*/  FADD.FTZ R8, R8, -1 ;  /* 0xbf80000008087421 */ /* 0x000fd80000010000 */
[----:B------:R-:W-:-:S07]  /*46e0*/  @!P0 FADD.FTZ R8, R8, -1 ;  /* 0xbf80000008088421 */ /* 0x000fce0000010000 */
.L_x_36449:
[----:B------:R-:W-:Y:S05]  /*46f0*/  BSYNC.RECONVERGENT B1 ;  /* 0x0000000000017941 */ /* 0x000fea0003800200 */
.L_x_36448:
[----:B------:R-:W-:Y:S01]  /*4700*/  FFMA.FTZ R3, -R2, R8, R3 ;  /* 0x0000000802037223 */ /* 0x000fe20000010103 */
[----:B------:R-:W-:Y:S06]  /*4710*/  BRA `(.L_x_36446) ;  /* 0x0000000000787947 */ /* 0x000fec0003800000 */
.L_x_36447:
        /* <DEDUP_REMOVED lines=14> */
.L_x_36453:
        /* <DEDUP_REMOVED lines=13> */
.L_x_36452:
[----:B------:R-:W-:Y:S05]  /*48d0*/  BSYNC.RECONVERGENT B1 ;  /* 0x0000000000017941 */ /* 0x000fea0003800200 */
.L_x_36451:
[----:B------:R-:W-:-:S04]  /*48e0*/  FMUL.FTZ R7, R7, 1.1920928955078125e-07 ;  /* 0x3400000007077820 */ /* 0x000fc80000410000 */
[----:B0-----:R-:W-:-:S07]  /*48f0*/  FMUL.FTZ R3, R2, R7 ;  /* 0x0000000702037220 */ /* 0x001fce0000410000 */
.L_x_36446:
[----:B------:R-:W-:Y:S05]  /*4900*/  BSYNC.RECONVERGENT B0 ;  /* 0x0000000000007941 */ /* 0x000fea0003800200 */
.L_x_36445:
        /* <DEDUP_REMOVED lines=37> */
.L_x_36459:
[----:B------:R-:W-:Y:S01]  /*4b60*/  FSETP.GEU.FTZ.AND P0, PT, R6, -R2, PT ;  /* 0x800000020600720b */ /* 0x000fe20003f1e000 */
[----:B------:R-:W-:-:S12]  /*4b70*/  FADD.FTZ R10, R10, -1 ;  /* 0xbf8000000a0a7421 */ /* 0x000fd80000010000 */
[----:B------:R-:W-:-:S07]  /*4b80*/  @!P0 FADD.FTZ R10, R10, -1 ;  /* 0xbf8000000a0a8421 */ /* 0x000fce0000010000 */
.L_x_36458:
[----:B------:R-:W-:Y:S05]  /*4b90*/  BSYNC.RECONVERGENT B1 ;  /* 0x0000000000017941 */ /* 0x000fea0003800200 */
.L_x_36457:
[----:B------:R-:W-:Y:S01]  /*4ba0*/  FFMA.FTZ R9, -R2, R10, R9 ;  /* 0x0000000a02097223 */ /* 0x000fe20000010109 */
[----:B------:R-:W-:Y:S06]  /*4bb0*/  BRA `(.L_x_36455) ;  /* 0x0000000000787947 */ /* 0x000fec0003800000 */
.L_x_36456:
        /* <DEDUP_REMOVED lines=14> */
.L_x_36462:
        /* <DEDUP_REMOVED lines=13> */
.L_x_36461:
[----:B------:R-:W-:Y:S05]  /*4d70*/  BSYNC.RECONVERGENT B1 ;  /* 0x0000000000017941 */ /* 0x000fea0003800200 */
.L_x_36460:
[----:B------:R-:W-:-:S04]  /*4d80*/  FMUL.FTZ R9, R9, 1.1920928955078125e-07 ;  /* 0x3400000009097820 */ /* 0x000fc80000410000 */
[----:B------:R-:W-:-:S07]  /*4d90*/  FMUL.FTZ R9, R2, R9 ;  /* 0x0000000902097220 */ /* 0x000fce0000410000 */
.L_x_36455:
[----:B------:R-:W-:Y:S05]  /*4da0*/  BSYNC.RECONVERGENT B0 ;  /* 0x0000000000007941 */ /* 0x000fea0003800200 */
.L_x_36454:
        /* <DEDUP_REMOVED lines=37> */
.L_x_36468:
[----:B------:R-:W-:Y:S01]  /*5000*/  FSETP.GEU.FTZ.AND P0, PT, R7, -R2, PT ;  /* 0x800000020700720b */ /* 0x000fe20003f1e000 */
[----:B------:R-:W-:-:S12]  /*5010*/  FADD.FTZ R10, R10, -1 ;  /* 0xbf8000000a0a7421 */ /* 0x000fd80000010000 */
[----:B------:R-:W-:-:S07]  /*5020*/  @!P0 FADD.FTZ R10, R10, -1 ;  /* 0xbf8000000a0a8421 */ /* 0x000fce0000010000 */
.L_x_36467:
[----:B------:R-:W-:Y:S05]  /*5030*/  BSYNC.RECONVERGENT B1 ;  /* 0x0000000000017941 */ /* 0x000fea0003800200 */
.L_x_36466:
[----:B------:R-:W-:Y:S01]  /*5040*/  FFMA.FTZ R3, -R2, R10, R3 ;  /* 0x0000000a02037223 */ /* 0x000fe20000010103 */
[----:B------:R-:W-:Y:S06]  /*5050*/  BRA `(.L_x_36464) ;  /* 0x0000000000787947 */ /* 0x000fec0003800000 */
.L_x_36465:
        /* <DEDUP_REMOVED lines=14> */
.L_x_36471:
        /* <DEDUP_REMOVED lines=13> */
.L_x_36470:
[----:B------:R-:W-:Y:S05]  /*5210*/  BSYNC.RECONVERGENT B1 ;  /* 0x0000000000017941 */ /* 0x000fea0003800200 */
.L_x_36469:
[----:B------:R-:W-:-:S04]  /*5220*/  FMUL.FTZ R3, R3, 1.1920928955078125e-07 ;  /* 0x3400000003037820 */ /* 0x000fc80000410000 */
[----:B------:R-:W-:-:S07]  /*5230*/  FMUL.FTZ R3, R2, R3 ;  /* 0x0000000302037220 */ /* 0x000fce0000410000 */
.L_x_36464:
[----:B------:R-:W-:Y:S05]  /*5240*/  BSYNC.RECONVERGENT B0 ;  /* 0x0000000000007941 */ /* 0x000fea0003800200 */
.L_x_36463:
        /* <DEDUP_REMOVED lines=37> */
.L_x_36477:
[----:B------:R-:W-:Y:S01]  /*54a0*/  FSETP.GEU.FTZ.AND P0, PT, R6, -R2, PT ;  /* 0x800000020600720b */ /* 0x000fe20003f1e000 */
[----:B------:R-:W-:-:S12]  /*54b0*/  FADD.FTZ R12, R12, -1 ;  /* 0xbf8000000c0c7421 */ /* 0x000fd80000010000 */
[----:B------:R-:W-:-:S07]  /*54c0*/  @!P0 FADD.FTZ R12, R12, -1 ;  /* 0xbf8000000c0c8421 */ /* 0x000fce0000010000 */
.L_x_36476:
[----:B------:R-:W-:Y:S05]  /*54d0*/  BSYNC.RECONVERGENT B1 ;  /* 0x0000000000017941 */ /* 0x000fea0003800200 */
.L_x_36475:
[----:B------:R-:W-:Y:S01]  /*54e0*/  FFMA.FTZ R11, -R2, R12, R11 ;  /* 0x0000000c020b7223 */ /* 0x000fe2000001010b */
[----:B------:R-:W-:Y:S06]  /*54f0*/  BRA `(.L_x_36473) ;  /* 0x0000000000787947 */ /* 0x000fec0003800000 */
.L_x_36474:
        /* <DEDUP_REMOVED lines=14> */
.L_x_36480:
        /* <DEDUP_REMOVED lines=13> */
.L_x_36479:
[----:B------:R-:W-:Y:S05]  /*56b0*/  BSYNC.RECONVERGENT B1 ;  /* 0x0000000000017941 */ /* 0x000fea0003800200 */
.L_x_36478:
[----:B------:R-:W-:-:S04]  /*56c0*/  FMUL.FTZ R11, R11, 1.1920928955078125e-07 ;  /* 0x340000000b0b7820 */ /* 0x000fc80000410000 */
[----:B------:R-:W-:-:S07]  /*56d0*/  FMUL.FTZ R11, R2, R11 ;  /* 0x0000000b020b7220 */ /* 0x000fce0000410000 */
.L_x_36473:
[----:B------:R-:W-:Y:S05]  /*56e0*/  BSYNC.RECONVERGENT B0 ;  /* 0x0000000000007941 */ /* 0x000fea0003800200 */
.L_x_36472:
[C---:B------:R-:W-:Y:S02]  /*56f0*/  LOP3.LUT R2, R11.reuse, 0x80000000, R15, 0xb8, !PT ;  /* 0x800000000b027812 */ /* 0x040fe400078eb80f */
[----:B------:R-:W-:-:S04]  /*5700*/  FSETP.NAN.FTZ.AND P0, PT, |R11|, |R11|, PT ;  /* 0x4000000b0b00720b */ /* 0x000fc80003f18200 */
[----:B------:R-:W-:Y:S02]  /*5710*/  FSEL R11, R11, R2, P0 ;  /* 0x000000020b0b7208 */ /* 0x000fe40000000000 */
[----:B------:R-:W1:Y:S02]  /*5720*/  LDC.64 R2, c[0x0][0x388] ;  /* 0x0000e200ff027b82 */ /* 0x000e640000000a00 */
[----:B------:R-:W-:-:S13]  /*5730*/  FSETP.NEU.FTZ.AND P2, PT, R11, RZ, PT ;  /* 0x000000ff0b00720b */ /* 0x000fda0003f5d000 */
[----:B------:R-:W-:Y:S02]  /*5740*/  @P2 FSETP.GEU.FTZ.AND P1, PT, R19, RZ, PT ;  /* 0x000000ff1300220b */ /* 0x000fe40003f3e000 */
[----:B------:R-:W-:-:S04]  /*5750*/  @P2 FSETP.GEU.FTZ.AND P0, PT, R11, RZ, PT ;  /* 0x000000ff0b00220b */ /* 0x000fc80003f1e000 */
[----:B------:R-:W-:Y:S02]  /*5760*/  @P2 PLOP3.LUT P1, PT, P1, P0, PT, 0x82, 0x28 ;  /* 0x000000000028281c */ /* 0x000fe40000f21072 */
[----:B------:R-:W-:Y:S01]  /*5770*/  PLOP3.LUT P0, PT, PT, PT, PT, 0x80, 0x8 ;  /* 0x000000000008781c */ /* 0x000fe20003f0f070 */
[----:B-1----:R-:W-:Y:S01]  /*5780*/  IMAD.WIDE.U32 R4, R4, 0x4, R2 ;  /* 0x0000000404047825 */ /* 0x002fe200078e0002 */
[----:B------:R-:W-:-:S03]  /*5790*/  @P2 PLOP3.LUT P0, PT, P1, PT, PT, 0x80, 0x8 ;  /* 0x000000000008281c */ /* 0x000fc60000f0f070 */
[----:B------:R-:W-:-:S05]  /*57a0*/  IMAD.WIDE.U32 R4, R0, 0x10, R4 ;  /* 0x0000001000047825 */ /* 0x000fca00078e0004 */
[----:B------:R-:W-:Y:S05]  /*57b0*/  STG.E.128 desc[UR4][R4.64], R20 ;  /* 0x0000001404007986 */ /* 0x000fea000c101d04 */
[----:B------:R-:W-:-:S05]  /*57c0*/  @!P0 FADD.FTZ R11, R19, R11 ;  /* 0x0000000b130b8221 */ /* 0x000fca0000010000 */
[----:B------:R-:W-:Y:S01]  /*57d0*/  STG.E.128 desc[UR4][R4.64+0x800], R8 ;  /* 0x0008000804007986 */ /* 0x000fe2000c101d04 */
[----:B------:R-:W-:Y:S05]  /*57e0*/  EXIT ;  /* 0x000000000000794d */ /* 0x000fea0003800000 */
.L_x_36481:
        /* <DEDUP_REMOVED lines=9> */
.L_x_55014:


//--------------------- .text._ZN2at6native29vectorized_elementwise_kernelILi8ENS0_13BinaryFunctorIfffZZZNS0_21remainder_kernel_cudaERNS_18TensorIteratorBaseEENKUlvE0_clEvENKUlvE0_clEvEUlffE_EESt5arrayIPcLm3EEEEviT0_T1_ --------------------------
	.section	.text._ZN2at6native29vectorized_elementwise_kernelILi8ENS0_13BinaryFunctorIfffZZZNS0_21remainder_kernel_cudaERNS_18TensorIteratorBaseEENKUlvE0_clEvENKUlvE0_clEvEUlffE_EESt5arrayIPcLm3EEEEviT0_T1_,"ax",@progbits
	.align	128
        .global         _ZN2at6native29vectorized_elementwise_kernelILi8ENS0_13BinaryFunctorIfffZZZNS0_21remainder_kernel_cudaERNS_18TensorIteratorBaseEENKUlvE0_clEvENKUlvE0_clEvEUlffE_EESt5arrayIPcLm3EEEEviT0_T1_
        .type           _ZN2at6native29vectorized_elementwise_kernelILi8ENS0_13BinaryFunctorIfffZZZNS0_21remainder_kernel_cudaERNS_18TensorIteratorBaseEENKUlvE0_clEvENKUlvE0_clEvEUlffE_EESt5arrayIPcLm3EEEEviT0_T1_,@function
        .size           _ZN2at6native29vectorized_elementwise_kernelILi8ENS0_13BinaryFunctorIfffZZZNS0_21remainder_kernel_cudaERNS_18TensorIteratorBaseEENKUlvE0_clEvENKUlvE0_clEvEUlffE_EESt5arrayIPcLm3EEEEviT0_T1_,(.L_x_55015 - _ZN2at6native29vectorized_elementwise_kernelILi8ENS0_13BinaryFunctorIfffZZZNS0_21remainder_kernel_cudaERNS_18TensorIteratorBaseEENKUlvE0_clEvENKUlvE0_clEvEUlffE_EESt5arrayIPcLm3EEEEviT0_T1_)
        .other          _ZN2at6native29vectorized_elementwise_kernelILi8ENS0_13BinaryFunctorIfffZZZNS0_21remainder_kernel_cudaERNS_18TensorIteratorBaseEENKUlvE0_clEvENKUlvE0_clEvEUlffE_EESt5arrayIPcLm3EEEEviT0_T1_,@"STO_CUDA_ENTRY STV_DEFAULT"
_ZN2at6native29vectorized_elementwise_kernelILi8ENS0_13BinaryFunctorIfffZZZNS0_21remainder_kernel_cudaERNS_18TensorIteratorBaseEENKUlvE0_clEvENKUlvE0_clEvEUlffE_EESt5arrayIPcLm3EEEEviT0_T1_:
.text._ZN2at6native29vectorized_elementwise_kernelILi8ENS0_13BinaryFunctorIfffZZZNS0_21remainder_kernel_cudaERNS_18TensorIteratorBaseEENKUlvE0_clEvENKUlvE0_clEvEUlffE_EESt5arrayIPcLm3EEEEviT0_T1_:
        /* <DEDUP_REMOVED lines=125> */
.L_x_36489:
[----:B------:R-:W-:Y:S05]  /*07d0*/  BSYNC.RECONVERGENT B2 ;  /* 0x0000000000027941 */ /* 0x000fea0003800200 */
.L_x_36488:
[----:B------:R-:W-:Y:S01]  /*07e0*/  FFMA.FTZ R12, -R13, R17, R12 ;  /* 0x000000110d0c7223 */ /* 0x000fe2000001010c */
[----:B------:R-:W-:Y:S06]  /*07f0*/  BRA `(.L_x_36486) ;  /* 0x0000000000787947 */ /* 0x000fec0003800000 */
.L_x_36487:
        /* <DEDUP_REMOVED lines=14> */
.L_x_36492:
        /* <DEDUP_REMOVED lines=13> */
.L_x_36491:
[----:B------:R-:W-:Y:S05]  /*09b0*/  BSYNC.RECONVERGENT B2 ;  /* 0x0000000000027941 */ /* 0x000fea0003800200 */
.L_x_36490:
[----:B0-----:R-:W-:-:S04]  /*09c0*/  FMUL.FTZ R13, R16, 1.1920928955078125e-07 ;  /* 0x34000000100d7820 */ /* 0x001fc80000410000 */
[----:B------:R-:W-:-:S07]  /*09d0*/  FMUL.FTZ R12, R12, R13 ;  /* 0x0000000d0c0c7220 */ /* 0x000fce0000410000 */
.L_x_36486:
[----:B------:R-:W-:Y:S05]  /*09e0*/  BSYNC.RECONVERGENT B0 ;  /* 0x0000000000007941 */ /* 0x000fea0003800200 */
.L_x_36485:
        /* <DEDUP_REMOVED lines=10> */
.L_x_36484:
[----:B------:R-:W-:Y:S05]  /*0a90*/  BSYNC.RECONVERGENT B1 ;  /* 0x0000000000017941 */ /* 0x000fea0003800200 */
.L_x_36483:
        /* <DEDUP_REMOVED lines=31> */
.L_x_36500:
[----:B------:R-:W-:Y:S01]  /*0c90*/  FSETP.GEU.FTZ.AND P0, PT, R15, -R17, PT ;  /* 0x800000110f00720b */ /* 0x000fe20003f1e000 */
[----:B------:R-:W-:-:S12]  /*0ca0*/  FADD.FTZ R13, R13, -1 ;  /* 0xbf8000000d0d7421 */ /* 0x000fd80000010000 */
[----:B------:R-:W-:-:S07]  /*0cb0*/  @!P0 FADD.FTZ R13, R13, -1 ;  /* 0xbf8000000d0d8421 */ /* 0x000fce0000010000 */
.L_x_36499:
[----:B------:R-:W-:Y:S05]  /*0cc0*/  BSYNC.RECONVERGENT B2 ;  /* 0x0000000000027941 */ /* 0x000fea0003800200 */
.L_x_36498:
[----:B------:R-:W-:Y:S01]  /*0cd0*/  FFMA.FTZ R12, -R17, R13, R12 ;  /* 0x0000000d110c7223 */ /* 0x000fe2000001010c */
[----:B------:R-:W-:Y:S06]  /*0ce0*/  BRA `(.L_x_36496) ;  /* 0x0000000000787947 */ /* 0x000fec0003800000 */
.L_x_36497:
        /* <DEDUP_REMOVED lines=14> */
.L_x_36503:
        /* <DEDUP_REMOVED lines=13> */
.L_x_36502:
[----:B------:R-:W-:Y:S05]  /*0ea0*/  BSYNC.RECONVERGENT B2 ;  /* 0x0000000000027941 */ /* 0x000fea0003800200 */
.L_x_36501:
[----:B0-----:R-:W-:-:S04]  /*0eb0*/  FMUL.FTZ R13, R16, 1.1920928955078125e-07 ;  /* 0x34000000100d7820 */ /* 0x001fc80000410000 */
[----:B------:R-:W-:-:S07]  /*0ec0*/  FMUL.FTZ R12, R12, R13 ;  /* 0x0000000d0c0c7220 */ /* 0x000fce0000410000 */
.L_x_36496:
[----:B------:R-:W-:Y:S05]  /*0ed0*/  BSYNC.RECONVERGENT B0 ;  /* 0x0000000000007941 */ /* 0x000fea0003800200 */
.L_x_36495:
        /* <DEDUP_REMOVED lines=10> */
.L_x_36494:
[----:B------:R-:W-:Y:S05]  /*0f80*/  BSYNC.RECONVERGENT B1 ;  /* 0x0000000000017941 */ /* 0x000fea0003800200 */
.L_x_36493:
        /* <DEDUP_REMOVED lines=31> */
.L_x_36511:
[----:B------:R-:W-:Y:S01]  /*1180*/  FSETP.GEU.FTZ.AND P0, PT, R13, -R17, PT ;  /* 0x800000110d00720b */ /* 0x000fe20003f1e000 */
[----:B------:R-:W-:-:S12]  /*1190*/  FADD.FTZ R15, R15, -1 ;  /* 0xbf8000000f0f7421 */ /* 0x000fd80000010000 */
[----:B------:R-:W-:-:S07]  /*11a0*/  @!P0 FADD.FTZ R15, R15, -1 ;  /* 0xbf8000000f0f8421 */ /* 0x000fce0000010000 */
.L_x_36510:
[----:B------:R-:W-:Y:S05]  /*11b0*/  BSYNC.RECONVERGENT B2 ;  /* 0x0000000000027941 */ /* 0x000fea0003800200 */
.L_x_36509:
[----:B------:R-:W-:Y:S01]  /*11c0*/  FFMA.FTZ R10, -R17, R15, R10 ;  /* 0x0000000f110a7223 */ /* 0x000fe2000001010a */
[----:B------:R-:W-:Y:S06]  /*11d0*/  BRA `(.L_x_36507) ;  /* 0x0000000000807947 */ /* 0x000fec0003800000 */
.L_x_36508:
        /* <DEDUP_REMOVED lines=15> */
.L_x_36514:
        /* <DEDUP_REMOVED lines=14> */
.L_x_36513:
[----:B------:R-:W-:Y:S05]  /*13b0*/  BSYNC.RECONVERGENT B2 ;  /* 0x0000000000027941 */ /* 0x000fea0003800200 */
.L_x_36512:
[----:B------:R-:W-:-:S04]  /*13c0*/  FMUL.FTZ R15, R15, 1.1920928955078125e-07 ;  /* 0x340000000f0f7820 */ /* 0x000fc80000410000 */
[----:B------:R-:W-:-:S07]  /*13d0*/  FMUL.FTZ R10, R10, R15 ;  /* 0x0000000f0a0a7220 */ /* 0x000fce0000410000 */
.L_x_36507:
[----:B------:R-:W-:Y:S05]  /*13e0*/  BSYNC.RECONVERGENT B0 ;  /* 0x0000000000007941 */ /* 0x000fea0003800200 */
.L_x_36506:
        /* <DEDUP_REMOVED lines=10> */
.L_x_36505:
[----:B------:R-:W-:Y:S05]  /*1490*/  BSYNC.RECONVERGENT B1 ;  /* 0x0000000000017941 */ /* 0x000fea0003800200 */
.L_x_36504:
        /* <DEDUP_REMOVED lines=31> */
.L_x_36522:
[----:B------:R-:W-:Y:S01]  /*1690*/  FSETP.GEU.FTZ.AND P0, PT, R13, -R17, PT ;  /* 0x800000110d00720b */ /* 0x000fe20003f1e000 */
[----:B------:R-:W-:-:S12]  /*16a0*/  FADD.FTZ R15, R15, -1 ;  /* 0xbf8000000f0f7421 */ /* 0x000fd80000010000 */
[----:B------:R-:W-:-:S07]  /*16b0*/  @!P0 FADD.FTZ R15, R15, -1 ;  /* 0xbf8000000f0f8421 */ /* 0x000fce0000010000 */
.L_x_36521:
[----:B------:R-:W-:Y:S05]  /*16c0*/  BSYNC.RECONVERGENT B2 ;  /* 0x0000000000027941 */ /* 0x000fea0003800200 */
.L_x_36520:
[----:B------:R-:W-:Y:S01]  /*16d0*/  FFMA.FTZ R10, -R17, R15, R10 ;  /* 0x0000000f110a7223 */ /* 0x000fe2000001010a */
[----:B------:R-:W-:Y:S06]  /*16e0*/  BRA `(.L_x_36518) ;  /* 0x0000000000847947 */ /* 0x000fec0003800000 */
.L_x_36519:
        /* <DEDUP_REMOVED lines=17> */
.L_x_36525:
        /* <DEDUP_REMOVED lines=13> */
.L_x_36524:
[----:B------:R-:W-:Y:S05]  /*18d0*/  BSYNC.RECONVERGENT B2 ;  /* 0x0000000000027941 */ /* 0x000fea0003800200 */
.L_x_36523:
[----:B------:R-:W-:-:S04]  /*18e0*/  FMUL.FTZ R13, R16, 1.1920928955078125e-07 ;  /* 0x34000000100d7820 */ /* 0x000fc80000410000 */
[----:B------:R-:W-:-:S07]  /*18f0*/  FMUL.FTZ R10, R10, R13 ;  /* 0x0000000d0a0a7220 */ /* 0x000fce0000410000 */
.L_x_36518:
[----:B------:R-:W-:Y:S05]  /*1900*/  BSYNC.RECONVERGENT B0 ;  /* 0x0000000000007941 */ /* 0x000fea0003800200 */
.L_x_36517:
        /* <DEDUP_REMOVED lines=10> */
.L_x_36516:
[----:B------:R-:W-:Y:S05]  /*19b0*/  BSYNC.RECONVERGENT B1 ;  /* 0x0000000000017941 */ /* 0x000fea0003800200 */
.L_x_36515:
        /* <DEDUP_REMOVED lines=31> */
.L_x_36533:
[----:B------:R-:W-:Y:S01]  /*1bb0*/  FSETP.GEU.FTZ.AND P0, PT, R15, -R19, PT ;  /* 0x800000130f00720b */ /* 0x000fe20003f1e000 */
[----:B------:R-:W-:-:S12]  /*1bc0*/  FADD.FTZ R17, R17, -1 ;  /* 0xbf80000011117421 */ /* 0x000fd80000010000 */
[----:B------:R-:W-:-:S07]  /*1bd0*/  @!P0 FADD.FTZ R17, R17, -1 ;  /* 0xbf80000011118421 */ /* 0x000fce0000010000 */
.L_x_36532:
[----:B------:R-:W-:Y:S05]  /*1be0*/  BSYNC.RECONVERGENT B2 ;  /* 0x0000000000027941 */ /* 0x000fea0003800200 */
.L_x_36531:
[----:B------:R-:W-:Y:S01]  /*1bf0*/  FFMA.FTZ R10, -R19, R17, R10 ;  /* 0x00000011130a7223 */ /* 0x000fe2000001010a */
[----:B------:R-:W-:Y:S06]  /*1c00*/  BRA `(.L_x_36529) ;  /* 0x0000000000847947 */ /* 0x000fec0003800000 */
.L_x_36530:
        /* <DEDUP_REMOVED lines=17> */
.L_x_36536:
        /* <DEDUP_REMOVED lines=13> */
.L_x_36535:
[----:B------:R-:W-:Y:S05]  /*1df0*/  BSYNC.RECONVERGENT B2 ;  /* 0x0000000000027941 */ /* 0x000fea0003800200 */
.L_x_36534:
[----:B------:R-:W-:-:S04]  /*1e00*/  FMUL.FTZ R17, R17, 1.1920928955078125e-07 ;  /* 0x3400000011117820 */ /* 0x000fc80000410000 */
[----:B------:R-:W-:-:S07]  /*1e10*/  FMUL.FTZ R10, R10, R17 ;  /* 0x000000110a0a7220 */ /* 0x000fce0000410000 */
.L_x_36529:
[----:B------:R-:W-:Y:S05]  /*1e20*/  BSYNC.RECONVERGENT B0 ;  /* 0x0000000000007941 */ /* 0x000fea0003800200 */
.L_x_36528:
        /* <DEDUP_REMOVED lines=10> */
.L_x_36527:
[----:B------:R-:W-:Y:S05]  /*1ed0*/  BSYNC.RECONVERGENT B1 ;  /* 0x0000000000017941 */ /* 0x000fea0003800200 */
.L_x_36526:
        /* <DEDUP_REMOVED lines=31> */
.L_x_36544:
[----:B------:R-:W-:Y:S01]  /*20d0*/  FSETP.GEU.FTZ.AND P0, PT, R17, -R21, PT ;  /* 0x800000151100720b */ /* 0x000fe20003f1e000 */
[----:B------:R-:W-:-:S12]  /*20e0*/  FADD.FTZ R19, R19, -1 ;  /* 0xbf80000013137421 */ /* 0x000fd80000010000 */
[----:B------:R-:W-:-:S07]  /*20f0*/  @!P0 FADD.FTZ R19, R19, -1 ;  /* 0xbf80000013138421 */ /* 0x000fce0000010000 */
.L_x_36543:
[----:B------:R-:W-:Y:S05]  /*2100*/  BSYNC.RECONVERGENT B2 ;  /* 0x0000000000027941 */ /* 0x000fea0003800200 */
.L_x_36542:
[----:B------:R-:W-:Y:S01]  /*2110*/  FFMA.FTZ R0, -R21, R19, R0 ;  /* 0x0000001315007223 */ /* 0x000fe20000010100 */
[----:B------:R-:W-:Y:S06]  /*2120*/  BRA `(.L_x_36540) ;  /* 0x0000000000787947 */ /* 0x000fec0003800000 */
.L_x_36541:
        /* <DEDUP_REMOVED lines=14> */
.L_x_36547:
        /* <DEDUP_REMOVED lines=13> */
.L_x_36546:
[----:B------:R-:W-:Y:S05]  /*22e0*/  BSYNC.RECONVERGENT B2 ;  /* 0x0000000000027941 */ /* 0x000fea0003800200 */
.L_x_36545:
[----:B------:R-:W-:-:S04]  /*22f0*/  FMUL.FTZ R17, R14, 1.1920928955078125e-07 ;  /* 0x340000000e117820 */ /* 0x000fc80000410000 */
[----:B------:R-:W-:-:S07]  /*2300*/  FMUL.FTZ R0, R0, R17 ;  /* 0x0000001100007220 */ /* 0x000fce0000410000 */
.L_x_36540:
[----:B------:R-:W-:Y:S05]  /*2310*/  BSYNC.RECONVERGENT B0 ;  /* 0x0000000000007941 */ /* 0x000fea0003800200 */
.L_x_36539:
        /* <DEDUP_REMOVED lines=10> */
.L_x_36538:
[----:B------:R-:W-:Y:S05]  /*23c0*/  BSYNC.RECONVERGENT B1 ;  /* 0x0000000000017941 */ /* 0x000fea0003800200 */
.L_x_36537:
        /* <DEDUP_REMOVED lines=31> */
.L_x_36555:
[----:B------:R-:W-:Y:S01]  /*25c0*/  FSETP.GEU.FTZ.AND P0, PT, R17, -R21, PT ;  /* 0x800000151100720b */ /* 0x000fe20003f1e000 */
[----:B------:R-:W-:-:S12]  /*25d0*/  FADD.FTZ R19, R19, -1 ;  /* 0xbf80000013137421 */ /* 0x000fd80000010000 */
[----:B------:R-:W-:-:S07]  /*25e0*/  @!P0 FADD.FTZ R19, R19, -1 ;  /* 0xbf80000013138421 */ /* 0x000fce0000010000 */
.L_x_36554:
[----:B------:R-:W-:Y:S05]  /*25f0*/  BSYNC.RECONVERGENT B2 ;  /* 0x0000000000027941 */ /* 0x000fea0003800200 */
.L_x_36553:
[----:B------:R-:W-:Y:S01]  /*2600*/  FFMA.FTZ R0, -R21, R19, R0 ;  /* 0x0000001315007223 */ /* 0x000fe20000010100 */
[----:B------:R-:W-:Y:S06]  /*2610*/  BRA `(.L_x_36551) ;  /* 0x0000000000787947 */ /* 0x000fec0003800000 */
.L_x_36552:
        /* <DEDUP_REMOVED lines=14> */
.L_x_36558:
        /* <DEDUP_REMOVED lines=13> */
.L_x_36557:
[----:B------:R-:W-:Y:S05]  /*27d0*/  BSYNC.RECONVERGENT B2 ;  /* 0x0000000000027941 */ /* 0x000fea0003800200 */
.L_x_36556:
[----:B------:R-:W-:-:S04]  /*27e0*/  FMUL.FTZ R17, R12, 1.1920928955078125e-07 ;  /* 0x340000000c117820 */ /* 0x000fc80000410000 */
[----:B------:R-:W-:-:S07]  /*27f0*/  FMUL.FTZ R0, R0, R17 ;  /* 0x0000001100007220 */ /* 0x000fce0000410000 */
.L_x_36551:
[----:B------:R-:W-:Y:S05]  /*2800*/  BSYNC.RECONVERGENT B0 ;  /* 0x0000000000007941 */ /* 0x000fea0003800200 */
.L_x_36550:
        /* <DEDUP_REMOVED lines=10> */
.L_x_36549:
[----:B------:R-:W-:Y:S05]  /*28b0*/  BSYNC.RECONVERGENT B1 ;  /* 0x0000000000017941 */ /* 0x000fea0003800200 */
.L_x_36548:
        /* <DEDUP_REMOVED lines=31> */
.L_x_36566:
[----:B------:R-:W-:Y:S01]  /*2ab0*/  FSETP.GEU.FTZ.AND P0, PT, R19, -R25, PT ;  /* 0x800000191300720b */ /* 0x000fe20003f1e000 */
[----:B------:R-:W-:-:S12]  /*2ac0*/  FADD.FTZ R21, R21, -1 ;  /* 0xbf80000015157421 */ /* 0x000fd80000010000 */
[----:B------:R-:W-:-:S07]  /*2ad0*/  @!P0 FADD.FTZ R21, R21, -1 ;  /* 0xbf80000015158421 */ /* 0x000fce0000010000 */
.L_x_36565:
[----:B------:R-:W-:Y:S05]  /*2ae0*/  BSYNC.RECONVERGENT B2 ;  /* 0x0000000000027941 */ /* 0x000fea0003800200 */
.L_x_36564:
[----:B------:R-:W-:Y:S01]  /*2af0*/  FFMA.FTZ R0, -R25, R21, R0 ;  /* 0x0000001519007223 */ /* 0x000fe20000010100 */
[----:B------:R-:W-:Y:S06]  /*2b00*/  BRA `(.L_x_36562) ;  /* 0x0000000000787947 */ /* 0x000fec0003800000 */
.L_x_36563:
        /* <DEDUP_REMOVED lines=14> */
.L_x_36569:
        /* <DEDUP_REMOVED lines=13> */
.L_x_36568:
[----:B------:R-:W-:Y:S05]  /*2cc0*/  BSYNC.RECONVERGENT B2 ;  /* 0x0000000000027941 */ /* 0x000fea0003800200 */
.L_x_36567:
[----:B------:R-:W-:-:S04]  /*2cd0*/  FMUL.FTZ R19, R2, 1.1920928955078125e-07 ;  /* 0x3400000002137820 */ /* 0x000fc80000410000 */
[----:B------:R-:W-:-:S07]  /*2ce0*/  FMUL.FTZ R0, R0, R19 ;  /* 0x0000001300007220 */ /* 0x000fce0000410000 */
.L_x_36562:
[----:B------:R-:W-:Y:S05]  /*2cf0*/  BSYNC.RECONVERGENT B0 ;  /* 0x0000000000007941 */ /* 0x000fea0003800200 */
.L_x_36561:
        /* <DEDUP_REMOVED lines=10> */
.L_x_36560:
[----:B------:R-:W-:Y:S05]  /*2da0*/  BSYNC.RECONVERGENT B1 ;  /* 0x0000000000017941 */ /* 0x000fea0003800200 */
.L_x_36559:
        /* <DEDUP_REMOVED lines=16> */
.L_x_36572:
[----:B------:R-:W-:-:S13]  /*2eb0*/  ISETP.GE.U32.AND P0, PT, R6, R5, PT ;  /* 0x000000050600720c */ /* 0x000fda0003f06070 */
[----:B------:R-:W-:Y:S05]  /*2ec0*/  @P0 BRA `(.L_x_36574) ;  /* 0x0000000000300947 */ /* 0x000fea0003800000 */
[----:B-1----:R-:W1:Y:S01]  /*2ed0*/  LDC.64 R8, c[0x0][0x388] ;  /* 0x0000e200ff087b82 */ /* 0x002e620000000a00 */
[----:B------:R-:W-:Y:S02]  /*2ee0*/  IMAD.IADD R7, R4, 0x1, R6 ;  /* 0x0000000104077824 */ /* 0x000fe400078e0206 */
[----:B------:R-:W-:Y:S02]  /*2ef0*/  VIADD R6, R6, 0x80 ;  /* 0x0000008006067836 */ /* 0x000fe40000000000 */
[----:B-1----:R-:W-:-:S05]  /*2f00*/  IMAD.WIDE.U32 R8, R7, 0x4, R8 ;  /* 0x0000000407087825 */ /* 0x002fca00078e0008 */
[----:B------:R2:W-:Y:S02]  /*2f10*/  STG.E desc[UR4][R8.64], R11 ;  /* 0x0000000b08007986 */ /* 0x0005e4000c101904 */
.L_x_36573:
[----:B------:R-:W-:-:S13]  /*2f20*/  ISETP.GE.U32.AND P0, PT, R6, R5, PT ;  /* 0x000000050600720c */ /* 0x000fda0003f06070 */
[----:B------:R-:W-:Y:S05]  /*2f30*/  @P0 BRA `(.L_x_36575) ;  /* 0x0000000000300947 */ /* 0x000fea0003800000 */
[----:B--2---:R-:W2:Y:S01]  /*2f40*/  LDC.64 R8, c[0x0][0x388] ;  /* 0x0000e200ff087b82 */ /* 0x004ea20000000a00 */
[----:B-1----:R-:W-:Y:S02]  /*2f50*/  IMAD.IADD R7, R4, 0x1, R6 ;  /* 0x0000000104077824 */ /* 0x002fe400078e0206 */
[----:B------:R-:W-:Y:S02]  /*2f60*/  VIADD R6, R6, 0x80 ;  /* 0x0000008006067836 */ /* 0x000fe40000000000 */
[----:B--2---:R-:W-:-:S05]  /*2f70*/  IMAD.WIDE.U32 R8, R7, 0x4, R8 ;  /* 0x0000000407087825 */ /* 0x004fca00078e0008 */
[----:B------:R2:W-:Y:S02]  /*2f80*/  STG.E desc[UR4][R8.64], R13 ;  /* 0x0000000d08007986 */ /* 0x0005e4000c101904 */
.L_x_36574:
[----:B------:R-:W-:-:S13]  /*2f90*/  ISETP.GE.U32.AND P0, PT, R6, R5, PT ;  /* 0x000000050600720c */ /* 0x000fda0003f06070 */
[----:B------:R-:W-:Y:S05]  /*2fa0*/  @P0 BRA `(.L_x_36576) ;  /* 0x0000000000340947 */ /* 0x000fea0003800000 */
[----:B-12---:R-:W1:Y:S01]  /*2fb0*/  LDC.64 R8, c[0x0][0x388] ;  /* 0x0000e200ff087b82 */ /* 0x006e620000000a00 */
[----:B------:R-:W-:Y:S02]  /*2fc0*/  IMAD.IADD R7, R4, 0x1, R6 ;  /* 0x0000000104077824 */ /* 0x000fe400078e0206 */
[----:B------:R-:W-:Y:S02]  /*2fd0*/  VIADD R6, R6, 0x80 ;  /* 0x0000008006067836 */ /* 0x000fe40000000000 */
[----:B-1----:R-:W-:-:S05]  /*2fe0*/  IMAD.WIDE.U32 R8, R7, 0x4, R8 ;  /* 0x0000000407087825 */ /* 0x002fca00078e0008 */
[----:B------:R3:W-:Y:S02]  /*2ff0*/  STG.E desc[UR4][R8.64], R15 ;  /* 0x0000000f08007986 */ /* 0x0007e4000c101904 */
.L_x_36575:
        /* <DEDUP_REMOVED lines=8> */
.L_x_36576:
[----:B------:R-:W-:Y:S05]  /*3080*/  BSYNC.RELIABLE B1 ;  /* 0x0000000000017941 */ /* 0x000fea0003800100 */
.L_x_36571:
[----:B------:R-:W-:-:S13]  /*3090*/  ISETP.GE.U32.AND P0, PT, R6, R5, PT ;  /* 0x000000050600720c */ /* 0x000fda0003f06070 */
[----:B0--3--:R-:W0:Y:S01]  /*30a0*/  @!P0 LDC.64 R2, c[0x0][0x388] ;  /* 0x0000e200ff028b82 */ /* 0x009e220000000a00 */
[----:B------:R-:W-:Y:S02]  /*30b0*/  @!P0 IMAD.IADD R7, R4, 0x1, R6 ;  /* 0x0000000104078824 */ /* 0x000fe400078e0206 */
[----:B------:R-:W-:Y:S02]  /*30c0*/  @!P0 VIADD R6, R6, 0x80 ;  /* 0x0000008006068836 */ /* 0x000fe40000000000 */
[----:B0-----:R-:W-:-:S05]  /*30d0*/  @!P0 IMAD.WIDE.U32 R2, R7, 0x4, R2 ;  /* 0x0000000407028825 */ /* 0x001fca00078e0002 */
[----:B------:R4:W-:Y:S02]  /*30e0*/  @!P0 STG.E desc[UR4][R2.64], R17 ;  /* 0x0000001102008986 */ /* 0x0009e4000c101904 */
.L_x_36577:
[----:B------:R-:W-:Y:S05]  /*30f0*/  BSYNC.RECONVERGENT B0 ;  /* 0x0000000000007941 */ /* 0x000fea0003800200 */
.L_x_36570:
        /* <DEDUP_REMOVED lines=8> */
.L_x_36482:
        /* <DEDUP_REMOVED lines=39> */
.L_x_36582:
[----:B------:R-:W-:Y:S05]  /*33f0*/  BSYNC.RECONVERGENT B1 ;  /* 0x0000000000017941 */ /* 0x000fea0003800200 */
.L_x_36581:
[----:B------:R-:W-:Y:S01]  /*3400*/  FFMA.FTZ R3, -R2, R24, R3 ;  /* 0x0000001802037223 */ /* 0x000fe20000010103 */
[----:B------:R-:W-:Y:S06]  /*3410*/  BRA `(.L_x_36579) ;  /* 0x0000000000807947 */ /* 0x000fec0003800000 */
.L_x_36580:
        /* <DEDUP_REMOVED lines=15> */
.L_x_36585:
        /* <DEDUP_REMOVED lines=14> */
.L_x_36584:
[----:B------:R-:W-:Y:S05]  /*35f0*/  BSYNC.RECONVERGENT B1 ;  /* 0x0000000000017941 */ /* 0x000fea0003800200 */
.L_x_36583:
[----:B------:R-:W-:-:S04]  /*3600*/  FMUL.FTZ R7, R7, 1.1920928955078125e-07 ;  /* 0x3400000007077820 */ /* 0x000fc80000410000 */
[----:B0-----:R-:W-:-:S07]  /*3610*/  FMUL.FTZ R3, R2, R7 ;  /* 0x0000000702037220 */ /* 0x001fce0000410000 */
.L_x_36579:
[----:B------:R-:W-:Y:S05]  /*3620*/  BSYNC.RECONVERGENT B0 ;  /* 0x0000000000007941 */ /* 0x000fea0003800200 */
.L_x_36578:
        /* <DEDUP_REMOVED lines=37> */
.L_x_36591:
[----:B------:R-:W-:Y:S01]  /*3880*/  FSETP.GEU.FTZ.AND P0, PT, R12, -R3, PT ;  /* 0x800000030c00720b */ /* 0x000fe20003f1e000 */
[----:B------:R-:W-:-:S12]  /*3890*/  FADD.FTZ R5, R5, -1 ;  /* 0xbf80000005057421 */ /* 0x000fd80000010000 */
[----:B------:R-:W-:-:S07]  /*38a0*/  @!P0 FADD.FTZ R5, R5, -1 ;  /* 0xbf80000005058421 */ /* 0x000fce0000010000 */
.L_x_36590:
[----:B------:R-:W-:Y:S05]  /*38b0*/  BSYNC.RECONVERGENT B1 ;  /* 0x0000000000017941 */ /* 0x000fea0003800200 */
.L_x_36589:
[----:B------:R-:W-:Y:S01]  /*38c0*/  FFMA.FTZ R2, -R3, R5, R2 ;  /* 0x0000000503027223 */ /* 0x000fe20000010102 */
[----:B------:R-:W-:Y:S06]  /*38d0*/  BRA `(.L_x_36587) ;  /* 0x0000000000847947 */ /* 0x000fec0003800000 */
.L_x_36588:
        /* <DEDUP_REMOVED lines=17> */
.L_x_36594:
        /* <DEDUP_REMOVED lines=13> */
.L_x_36593:
[----:B------:R-:W-:Y:S05]  /*3ac0*/  BSYNC.RECONVERGENT B1 ;  /* 0x0000000000017941 */ /* 0x000fea0003800200 */
.L_x_36592:
[----:B0-----:R-:W-:-:S04]  /*3ad0*/  FMUL.FTZ R3, R12, 1.1920928955078125e-07 ;  /* 0x340000000c037820 */ /* 0x001fc80000410000 */
[----:B------:R-:W-:-:S07]  /*3ae0*/  FMUL.FTZ R2, R2, R3 ;  /* 0x0000000302027220 */ /* 0x000fce0000410000 */
.L_x_36587:
[----:B------:R-:W-:Y:S05]  /*3af0*/  BSYNC.RECONVERGENT B0 ;  /* 0x0000000000007941 */ /* 0x000fea0003800200 */
.L_x_36586:
        /* <DEDUP_REMOVED lines=37> */
.L_x_36600:
[----:B------:R-:W-:Y:S01]  /*3d50*/  FSETP.GEU.FTZ.AND P0, PT, R7, -R2, PT ;  /* 0x800000020700720b */ /* 0x000fe20003f1e000 */
[----:B------:R-:W-:-:S12]  /*3d60*/  FADD.FTZ R12, R12, -1 ;  /* 0xbf8000000c0c7421 */ /* 0x000fd80000010000 */
[----:B------:R-:W-:-:S07]  /*3d70*/  @!P0 FADD.FTZ R12, R12, -1 ;  /* 0xbf8000000c0c8421 */ /* 0x000fce0000010000 */
.L_x_36599:
[----:B------:R-:W-:Y:S05]  /*3d80*/  BSYNC.RECONVERGENT B1 ;  /* 0x0000000000017941 */ /* 0x000fea0003800200 */
.L_x_36598:
[----:B------:R-:W-:Y:S01]  /*3d90*/  FFMA.FTZ R3, -R2, R12, R3 ;  /* 0x0000000c02037223 */ /* 0x000fe20000010103 */
[----:B------:R-:W-:Y:S06]  /*3da0*/  BRA `(.L_x_36596) ;  /* 0x00000000007c7947 */ /* 0x000fec0003800000 */
.L_x_36597:
        /* <DEDUP_REMOVED lines=15> */
.L_x_36603:
        /* <DEDUP_REMOVED lines=13> */
.L_x_36602:
[----:B------:R-:W-:Y:S05]  /*3f70*/  BSYNC.RECONVERGENT B1 ;  /* 0x0000000000017941 */ /* 0x000fea0003800200 */
.L_x_36601:
[----:B------:R-:W-:-:S04]  /*3f80*/  FMUL.FTZ R7, R7, 1.1920928955078125e-07 ;  /* 0x3400000007077820 */ /* 0x000fc80000410000 */
[----:B0-----:R-:W-:-:S07]  /*3f90*/  FMUL.FTZ R3, R2, R7 ;  /* 0x0000000702037220 */ /* 0x001fce0000410000 */
.L_x_36596:
[----:B------:R-:W-:Y:S05]  /*3fa0*/  BSYNC.RECONVERGENT B0 ;  /* 0x0000000000007941 */ /* 0x000fea0003800200 */
.L_x_36595:
        /* <DEDUP_REMOVED lines=37> */
.L_x_36609:
[----:B------:R-:W-:Y:S01]  /*4200*/  FSETP.GEU.FTZ.AND P0, PT, R6, -R2, PT ;  /* 0x800000020600720b */ /* 0x000fe20003f1e000 */
[----:B------:R-:W-:-:S12]  /*4210*/  FADD.FTZ R12, R12, -1 ;  /* 0xbf8000000c0c7421 */ /* 0x000fd80000010000 */
[----:B------:R-:W-:-:S07]  /*4220*/  @!P0 FADD.FTZ R12, R12, -1 ;  /* 0xbf8000000c0c8421 */ /* 0x000fce0000010000 */
.L_x_36608:
[----:B------:R-:W-:Y:S05]  /*4230*/  BSYNC.RECONVERGENT B1 ;  /* 0x0000000000017941 */ /* 0x000fea0003800200 */
.L_x_36607:
[----:B------:R-:W-:Y:S01]  /*4240*/  FFMA.FTZ R3, -R2, R12, R3 ;  /* 0x0000000c02037223 */ /* 0x000fe20000010103 */
[----:B------:R-:W-:Y:S06]  /*4250*/  BRA `(.L_x_36605) ;  /* 0x0000000000787947 */ /* 0x000fec0003800000 */
.L_x_36606:
        /* <DEDUP_REMOVED lines=14> */
.L_x_36612:
        /* <DEDUP_REMOVED lines=13> */
.L_x_36611:
[----:B------:R-:W-:Y:S05]  /*4410*/  BSYNC.RECONVERGENT B1 ;  /* 0x0000000000017941 */ /* 0x000fea0003800200 */
.L_x_36610:
[----:B------:R-:W-:-:S04]  /*4420*/  FMUL.FTZ R7, R7, 1.1920928955078125e-07 ;  /* 0x3400000007077820 */ /* 0x000fc80000410000 */
[----:B0-----:R-:W-:-:S07]  /*4430*/  FMUL.FTZ R3, R2, R7 ;  /* 0x0000000702037220 */ /* 0x001fce0000410000 */
.L_x_36605:
[----:B------:R-:W-:Y:S05]  /*4440*/  BSYNC.RECONVERGENT B0 ;  /* 0x0000000000007941 */ /* 0x000fea0003800200 */
.L_x_36604:
        /* <DEDUP_REMOVED lines=37> */
.L_x_36618:
[----:B------:R-:W-:Y:S01]  /*46a0*/  FSETP.GEU.FTZ.AND P0, PT, R7, -R2, PT ;  /* 0x800000020700720b */ /* 0x000fe20003f1e000 */
[----:B------:R-:W-:-:S12]  /*46b0*/  FADD.FTZ R12, R12, -1 ;  /* 0xbf8000000c0c7421 */ /* 0x000fd80000010000 */
[----:B------:R-:W-:-:S07]  /*46c0*/  @!P0 FADD.FTZ R12, R12, -1 ;  /* 0xbf8000000c0c8421 */ /* 0x000fce0000010000 */
.L_x_36617:
[----:B------:R-:W-:Y:S05]  /*46d0*/  BSYNC.RECONVERGENT B1 ;  /* 0x0000000000017941 */ /* 0x000fea0003800200 */
.L_x_36616:
[----:B------:R-:W-:Y:S01]  /*46e0*/  FFMA.FTZ R3, -R2, R12, R3 ;  /* 0x0000000c02037223 */ /* 0x000fe20000010103 */
[----:B------:R-:W-:Y:S06]  /*46f0*/  BRA `(.L_x_36614) ;  /* 0x0000000000787947 */ /* 0x000fec0003800000 */
.L_x_36615:
        /* <DEDUP_REMOVED lines=14> */
.L_x_36621:
        /* <DEDUP_REMOVED lines=13> */
.L_x_36620:
[----:B------:R-:W-:Y:S05]  /*48b0*/  BSYNC.RECONVERGENT B1 ;  /* 0x0000000000017941 */ /* 0x000fea0003800200 */
.L_x_36619:
[----:B------:R-:W-:-:S04]  /*48c0*/  FMUL.FTZ R7, R7, 1.1920928955078125e-07 ;  /* 0x3400000007077820 */ /* 0x000fc80000410000 */
[----:B0-----:R-:W-:-:S07]  /*48d0*/  FMUL.FTZ R3, R2, R7 ;  /* 0x0000000702037220 */ /* 0x001fce0000410000 */
.L_x_36614:
[----:B------:R-:W-:Y:S05]  /*48e0*/  BSYNC.RECONVERGENT B0 ;  /* 0x0000000000007941 */ /* 0x000fea0003800200 */
.L_x_36613:
        /* <DEDUP_REMOVED lines=37> */
.L_x_36627:
[----:B------:R-:W-:Y:S01]  /*4b40*/  FSETP.GEU.FTZ.AND P0, PT, R6, -R2, PT ;  /* 0x800000020600720b */ /* 0x000fe20003f1e000 */
[----:B------:R-:W-:-:S12]  /*4b50*/  FADD.FTZ R12, R12, -1 ;  /* 0xbf8000000c0c7421 */ /* 0x000fd80000010000 */
[----:B------:R-:W-:-:S07]  /*4b60*/  @!P0 FADD.FTZ R12, R12, -1 ;  /* 0xbf8000000c0c8421 */ /* 0x000fce0000010000 */
.L_x_36626:
[----:B------:R-:W-:Y:S05]  /*4b70*/  BSYNC.RECONVERGENT B1 ;  /* 0x0000000000017941 */ /* 0x000fea0003800200 */
.L_x_36625:
[----:B------:R-:W-:Y:S01]  /*4b80*/  FFMA.FTZ R3, -R2, R12, R3 ;  /* 0x0000000c02037223 */ /* 0x000fe20000010103 */
[----:B------:R-:W-:Y:S06]  /*4b90*/  BRA `(.L_x_36623) ;  /* 0x0000000000787947 */ /* 0x000fec0003800000 */
.L_x_36624:
        /* <DEDUP_REMOVED lines=14> */
.L_x_36630:
        /* <DEDUP_REMOVED lines=13> */
.L_x_36629:
[----:B------:R-:W-:Y:S05]  /*4d50*/  BSYNC.RECONVERGENT B1 ;  /* 0x0000000000017941 */ /* 0x000fea0003800200 */
.L_x_36628:
[----:B------:R-:W-:-:S04]  /*4d60*/  FMUL.FTZ R3, R3, 1.1920928955078125e-07 ;  /* 0x3400000003037820 */ /* 0x000fc80000410000 */
[----:B------:R-:W-:-:S07]  /*4d70*/  FMUL.FTZ R3, R2, R3 ;  /* 0x0000000302037220 */ /* 0x000fce0000410000 */
.L_x_36623:
[----:B------:R-:W-:Y:S05]  /*4d80*/  BSYNC.RECONVERGENT B0 ;  /* 0x0000000000007941 */ /* 0x000fea0003800200 */
.L_x_36622:
        /* <DEDUP_REMOVED lines=37> */
.L_x_36636:
[----:B------:R-:W-:Y:S01]  /*4fe0*/  FSETP.GEU.FTZ.AND P0, PT, R7, -R2, PT ;  /* 0x800000020700720b */ /* 0x000fe20003f1e000 */
[----:B------:R-:W-:-:S12]  /*4ff0*/  FADD.FTZ R12, R12, -1 ;  /* 0xbf8000000c0c7421 */ /* 0x000fd80000010000 */
[----:B------:R-:W-:-:S07]  /*5000*/  @!P0 FADD.FTZ R12, R12, -1 ;  /* 0xbf8000000c0c8421 */ /* 0x000fce0000010000 */
.L_x_36635:
[----:B------:R-:W-:Y:S05]  /*5010*/  BSYNC.RECONVERGENT B1 ;  /* 0x0000000000017941 */ /* 0x000fea0003800200 */
.L_x_36634:
[----:B------:R-:W-:Y:S01]  /*5020*/  FFMA.FTZ R3, -R2, R12, R3 ;  /* 0x0000000c02037223 */ /* 0x000fe20000010103 */
[----:B------:R-:W-:Y:S06]  /*5030*/  BRA `(.L_x_36632) ;  /* 0x0000000000787947 */ /* 0x000fec0003800000 */
.L_x_36633:
        /* <DEDUP_REMOVED lines=14> */
.L_x_36639:
        /* <DEDUP_REMOVED lines=13> */
.L_x_36638:
[----:B------:R-:W-:Y:S05]  /*51f0*/  BSYNC.RECONVERGENT B1 ;  /* 0x0000000000017941 */ /* 0x000fea0003800200 */
.L_x_36637:
[----:B------:R-:W-:-:S04]  /*5200*/  FMUL.FTZ R3, R3, 1.1920928955078125e-07 ;  /* 0x3400000003037820 */ /* 0x000fc80000410000 */
[----:B------:R-:W-:-:S07]  /*5210*/  FMUL.FTZ R3, R2, R3 ;  /* 0x0000000302037220 */ /* 0x000fce0000410000 */
.L_x_36632:
[----:B------:R-:W-:Y:S05]  /*5220*/  BSYNC.RECONVERGENT B0 ;  /* 0x0000000000007941 */ /* 0x000fea0003800200 */
.L_x_36631:
        /* <DEDUP_REMOVED lines=37> */
.L_x_36645:
[----:B------:R-:W-:Y:S01]  /*5480*/  FSETP.GEU.FTZ.AND P0, PT, R6, -R2, PT ;  /* 0x800000020600720b */ /* 0x000fe20003f1e000 */
[----:B------:R-:W-:-:S12]  /*5490*/  FADD.FTZ R12, R12, -1 ;  /* 0xbf8000000c0c7421 */ /* 0x000fd80000010000 */
[----:B------:R-:W-:-:S07]  /*54a0*/  @!P0 FADD.FTZ R12, R12, -1 ;  /* 0xbf8000000c0c8421 */ /* 0x000fce0000010000 */
.L_x_36644:
[----:B------:R-:W-:Y:S05]  /*54b0*/  BSYNC.RECONVERGENT B1 ;  /* 0x0000000000017941 */ /* 0x000fea0003800200 */
.L_x_36643:
[----:B------:R-:W-:Y:S01]  /*54c0*/  FFMA.FTZ R3, -R2, R12, R3 ;  /* 0x0000000c02037223 */ /* 0x000fe20000010103 */
[----:B------:R-:W-:Y:S06]  /*54d0*/  BRA `(.L_x_36641) ;  /* 0x0000000000787947 */ /* 0x000fec0003800000 */
.L_x_36642:
        /* <DEDUP_REMOVED lines=14> */
.L_x_36648:
        /* <DEDUP_REMOVED lines=13> */
.L_x_36647:
[----:B------:R-:W-:Y:S05]  /*5690*/  BSYNC.RECONVERGENT B1 ;  /* 0x0000000000017941 */ /* 0x000fea0003800200 */
.L_x_36646:
[----:B------:R-:W-:-:S04]  /*56a0*/  FMUL.FTZ R3, R3, 1.1920928955078125e-07 ;  /* 0x3400000003037820 */ /* 0x000fc80000410000 */
[----:B------:R-:W-:-:S07]  /*56b0*/  FMUL.FTZ R3, R2, R3 ;  /* 0x0000000302037220 */ /* 0x000fce0000410000 */
.L_x_36641:
[----:B------:R-:W-:Y:S05]  /*56c0*/  BSYNC.RECONVERGENT B0 ;  /* 0x0000000000007941 */ /* 0x000fea0003800200 */
.L_x_36640:
        /* <DEDUP_REMOVED lines=13> */
[----:B------:R-:W-:Y:S01]  /*57a0*/  STG.E.ENL2.256 desc[UR4][R4.64], R20, R8 ;  /* 0xf80000140408797f */ /* 0x000fe2000f121804 */
[----:B------:R-:W-:Y:S05]  /*57b0*/  EXIT ;  /* 0x000000000000794d */ /* 0x000fea0003800000 */
.L_x_36649:
        /* <DEDUP_REMOVED lines=12> */
.L_x_55015:


//--------------------- .text._ZN2at6native18elementwise_kernelILi128ELi4EZNS0_15gpu_kernel_implINS0_13BUnaryFunctorIfffZZZNS0_21remainder_kernel_cudaERNS_18TensorIteratorBaseEENKUlvE0_clEvENKUlvE0_clEvEUlffE_EEEEvS5_RKT_EUliE_EEviT1_ --------------------------
	.section	.text._ZN2at6native18elementwise_kernelILi128ELi4EZNS0_15gpu_kernel_implINS0_13BUnaryFunctorIfffZZZNS0_21remainder_kernel_cudaERNS_18TensorIteratorBaseEENKUlvE0_clEvENKUlvE0_clEvEUlffE_EEEEvS5_RKT_EUliE_EEviT1_,"ax",@progbits
	.align	128
        .global         _ZN2at6native18elementwise_kernelILi128ELi4EZNS0_15gpu_kernel_implINS0_13BUnaryFunctorIfffZZZNS0_21remainder_kernel_cudaERNS_18TensorIteratorBaseEENKUlvE0_clEvENKUlvE0_clEvEUlffE_EEEEvS5_RKT_EUliE_EEviT1_
        .type           _ZN2at6native18elementwise_kernelILi128ELi4EZNS0_15gpu_kernel_implINS0_13BUnaryFunctorIfffZZZNS0_21remainder_kernel_cudaERNS_18TensorIteratorBaseEENKUlvE0_clEvENKUlvE0_clEvEUlffE_EEEEvS5_RKT_EUliE_EEviT1_,@function
        .size           _ZN2at6native18elementwise_kernelILi128ELi4EZNS0_15gpu_kernel_implINS0_13BUnaryFunctorIfffZZZNS0_21remainder_kernel_cudaERNS_18TensorIteratorBaseEENKUlvE0_clEvENKUlvE0_clEvEUlffE_EEEEvS5_RKT_EUliE_EEviT1_,(.L_x_55016 - _ZN2at6native18elementwise_kernelILi128ELi4EZNS0_15gpu_kernel_implINS0_13BUnaryFunctorIfffZZZNS0_21remainder_kernel_cudaERNS_18TensorIteratorBaseEENKUlvE0_clEvENKUlvE0_clEvEUlffE_EEEEvS5_RKT_EUliE_EEviT1_)
        .other          _ZN2at6native18elementwise_kernelILi128ELi4EZNS0_15gpu_kernel_implINS0_13BUnaryFunctorIfffZZZNS0_21remainder_kernel_cudaERNS_18TensorIteratorBaseEENKUlvE0_clEvENKUlvE0_clEvEUlffE_EEEEvS5_RKT_EUliE_EEviT1_,@"STO_CUDA_ENTRY STV_DEFAULT"
_ZN2at6native18elementwise_kernelILi128ELi4EZNS0_15gpu_kernel_implINS0_13BUnaryFunctorIfffZZZNS0_21remainder_kernel_cudaERNS_18TensorIteratorBaseEENKUlvE0_clEvENKUlvE0_clEvEUlffE_EEEEvS5_RKT_EUliE_EEviT1_:
.text._ZN2at6native18elementwise_kernelILi128ELi4EZNS0_15gpu_kernel_implINS0_13BUnaryFunctorIfffZZZNS0_21remainder_kernel_cudaERNS_18TensorIteratorBaseEENKUlvE0_clEvENKUlvE0_clEvEUlffE_EEEEvS5_RKT_EUliE_EEviT1_:
        /* <DEDUP_REMOVED lines=329> */
.L_x_36652:
        /* <DEDUP_REMOVED lines=18> */
.L_x_36657:
[----:B------:R-:W2:Y:S02]  /*15b0*/  LDG.E.U8 R0, desc[UR36][R4.64] ;  /* 0x0000002404007981 */ /* 0x000ea4000c1e1100 */
[----:B--2---:R-:W-:Y:S01]  /*15c0*/  I2FP.F32.U32 R0, R0 ;  /* 0x0000000000007245 */ /* 0x004fe20000201000 */
[----:B------:R-:W-:Y:S06]  /*15d0*/  BRA `(.L_x_36659) ;  /* 0x0000000c00287947 */ /* 0x000fec0003800000 */
.L_x_36656:
        /* <DEDUP_REMOVED lines=9> */
.L_x_36661:
[----:B------:R-:W2:Y:S02]  /*1670*/  LDG.E R0, desc[UR36][R4.64] ;  /* 0x0000002404007981 */ /* 0x000ea4000c1e1900 */
[----:B--2---:R-:W-:Y:S01]  /*1680*/  I2FP.F32.S32 R0, R0 ;  /* 0x0000000000007245 */ /* 0x004fe20000201400 */
[----:B------:R-:W-:Y:S06]  /*1690*/  BRA `(.L_x_36659) ;  /* 0x0000000800f87947 */ /* 0x000fec0003800000 */
.L_x_36660:
[----:B------:R-:W2:Y:S02]  /*16a0*/  LDG.E.U16 R0, desc[UR36][R4.64] ;  /* 0x0000002404007981 */ /* 0x000ea4000c1e1500 */
[----:B--2---:R-:W0:Y:S01]  /*16b0*/  I2F.S16 R0, R0 ;  /* 0x0000000000007306 */ /* 0x004e220000101400 */
[----:B------:R-:W-:Y:S05]  /*16c0*/  BRA `(.L_x_36659) ;  /* 0x0000000800ec7947 */ /* 0x000fea0003800000 */
.L_x_36655:
        /* <DEDUP_REMOVED lines=8> */
.L_x_36663:
[----:B------:R-:W2:Y:S02]  /*1750*/  LDG.E.U16 R0, desc[UR36][R4.64] ;  /* 0x0000002404007981 */ /* 0x000ea4000c1e1500 */
[----:B--2---:R-:W-:Y:S01]  /*1760*/  HADD2.F32 R0, -RZ, R0.H0_H0 ;  /* 0x20000000ff007230 */ /* 0x004fe20000004100 */
[----:B------:R-:W-:Y:S06]  /*1770*/  BRA `(.L_x_36659) ;  /* 0x0000000800c07947 */ /* 0x000fec0003800000 */
.L_x_36662:
        /* <DEDUP_REMOVED lines=8> */
.L_x_36665:
[----:B------:R-:W2:Y:S02]  /*1800*/  LDG.E.U16 R0, desc[UR36][R4.64] ;  /* 0x0000002404007981 */ /* 0x000ea4000c1e1500 */
[----:B--2---:R-:W-:Y:S01]  /*1810*/  HADD2.F32 R0, -RZ, R0.H0_H0 ;  /* 0x20000000ff007230 */ /* 0x004fe20000004100 */
[----:B------:R-:W-:Y:S06]  /*1820*/  BRA `(.L_x_36659) ;  /* 0x0000000800947947 */ /* 0x000fec0003800000 */
.L_x_36664:
[----:B------:R-:W2:Y:S01]  /*1830*/  LDG.E.64 R4, desc[UR36][R4.64] ;  /* 0x0000002404047981 */ /* 0x000ea2000c1e1b00 */
[----:B------:R-:W-:Y:S01]  /*1840*/  UMOV UR4, 0xf0000000 ;  /* 0xf000000000047882 */ /* 0x000fe20000000000 */
[----:B------:R-:W-:Y:S01]  /*1850*/  UMOV UR5, 0x380fffff ;  /* 0x380fffff00057882 */ /* 0x000fe20000000000 */
[----:B--2---:R-:W0:Y:S01]  /*1860*/  F2F.F32.F64 R0, R4 ;  /* 0x0000000400007310 */ /* 0x004e220000301000 */
[----:B------:R-:W-:-:S14]  /*1870*/  DSETP.GEU.AND P0, PT, |R4|, UR4, PT ;  /* 0x0000000404007e2a */ /* 0x000fdc000bf0e200 */
[----:B0-----:R-:W-:Y:S01]  /*1880*/  @!P0 FMUL R0, R0, 1.175494350822287508e-38 ;  /* 0x0080000000008820 */ /* 0x001fe20000400000 */
[----:B------:R-:W-:Y:S06]  /*1890*/  BRA `(.L_x_36659) ;  /* 0x0000000800787947 */ /* 0x000fec0003800000 */
.L_x_36654:
        /* <DEDUP_REMOVED lines=12> */
.L_x_36668:
[----:B------:R-:W2:Y:S01]  /*1960*/  LDG.E.64 R4, desc[UR36][R4.64] ;  /* 0x0000002404047981 */ /* 0x000ea2000c1e1b00 */
[----:B------:R-:W-:Y:S01]  /*1970*/  UMOV UR4, 0xf0000000 ;  /* 0xf000000000047882 */ /* 0x000fe20000000000 */
[----:B------:R-:W-:Y:S01]  /*1980*/  UMOV UR5, 0x380fffff ;  /* 0x380fffff00057882 */ /* 0x000fe20000000000 */
[----:B--2---:R-:W0:Y:S01]  /*1990*/  F2F.F32.F64 R0, R4 ;  /* 0x0000000400007310 */ /* 0x004e220000301000 */
[----:B------:R-:W-:-:S14]  /*19a0*/  DSETP.GEU.AND P0, PT, |R4|, UR4, PT ;  /* 0x0000000404007e2a */ /* 0x000fdc000bf0e200 */
[----:B0-----:R-:W-:Y:S01]  /*19b0*/  @!P0 FMUL R0, R0, 1.175494350822287508e-38 ;  /* 0x0080000000008820 */ /* 0x001fe20000400000 */
[----:B------:R-:W-:Y:S06]  /*19c0*/  BRA `(.L_x_36659) ;  /* 0x00000008002c7947 */ /* 0x000fec0003800000 */
.L_x_36667:
        /* <DEDUP_REMOVED lines=25> */
.L_x_36670:
        /* <DEDUP_REMOVED lines=13> */
.L_x_36669:
[----:B------:R-:W2:Y:S02]  /*1c30*/  LDG.E.U16 R0, desc[UR36][R4.64] ;  /* 0x0000002404007981 */ /* 0x000ea4000c1e1500 */
[----:B--2---:R-:W-:Y:S01]  /*1c40*/  IMAD.U32 R0, R0, 0x10000, RZ ;  /* 0x0001000000007824 */ /* 0x004fe200078e00ff */
[----:B------:R-:W-:Y:S06]  /*1c50*/  BRA `(.L_x_36659) ;  /* 0x0000000400887947 */ /* 0x000fec0003800000 */
.L_x_36666:
        /* <DEDUP_REMOVED lines=11> */
.L_x_36673:
        /* <DEDUP_REMOVED lines=20> */
.L_x_36675:
[----:B------:R-:W-:Y:S05]  /*1e50*/  BSYNC.RECONVERGENT B0 ;  /* 0x0000000000007941 */ /* 0x000fea0003800200 */
.L_x_36674:
[----:B------:R-:W-:Y:S01]  /*1e60*/  IMAD.SHL.U32 R0, R0, 0x100000, RZ ;  /* 0x0010000000007824 */ /* 0x000fe200078e00ff */
[----:B------:R-:W-:-:S04]  /*1e70*/  LEA R3, R3, 0x3b800000, 0x17 ;  /* 0x3b80000003037811 */ /* 0x000fc800078eb8ff */
[----:B------:R-:W-:Y:S01]  /*1e80*/  LOP3.LUT R0, R3, R0, R7, 0xfe, !PT ;  /* 0x0000000003007212 */ /* 0x000fe200078efe07 */
[----:B------:R-:W-:Y:S06]  /*1e90*/  BRA `(.L_x_36659) ;  /* 0x0000000000f87947 */ /* 0x000fec0003800000 */
.L_x_36672:
        /* <DEDUP_REMOVED lines=20> */
.L_x_36677:
[----:B------:R-:W-:Y:S05]  /*1fe0*/  BSYNC.RECONVERGENT B0 ;  /* 0x0000000000007941 */ /* 0x000fea0003800200 */
.L_x_36676:
[----:B------:R-:W-:Y:S02]  /*1ff0*/  SHF.L.U32 R0, R0, 0x15, RZ ;  /* 0x0000001500007819 */ /* 0x000fe400000006ff */
[----:B------:R-:W-:-:S04]  /*2000*/  LEA R3, R3, 0x37800000, 0x17 ;  /* 0x3780000003037811 */ /* 0x000fc800078eb8ff */
[----:B------:R-:W-:Y:S01]  /*2010*/  LOP3.LUT R0, R3, R0, R7, 0xfe, !PT ;  /* 0x0000000003007212 */ /* 0x000fe200078efe07 */
[----:B------:R-:W-:Y:S06]  /*2020*/  BRA `(.L_x_36659) ;  /* 0x0000000000947947 */ /* 0x000fec0003800000 */
.L_x_36671:
[----:B------:R-:W-:-:S09]  /*2030*/  UISETP.NE.AND UP0, UPT, UR4, 0x1c, UPT ;  /* 0x0000001c0400788c */ /* 0x000fd2000bf05270 */
[----:B------:R-:W-:Y:S05]  /*2040*/  BRA.U !UP0, `(.L_x_36678) ;  /* 0x0000000108847547 */ /* 0x000fea000b800000 */
[----:B------:R-:W-:-:S09]  /*2050*/  UISETP.NE.AND UP0, UPT, UR4, 0x1d, UPT ;  /* 0x0000001d0400788c */ /* 0x000fd2000bf05270 */
[----:B------:R-:W-:Y:S05]  /*2060*/  BRA.U !UP0, `(.L_x_36679) ;  /* 0x0000000108707547 */ /* 0x000fea000b800000 */
[----:B------:R-:W-:-:S09]  /*2070*/  UISETP.NE.AND UP0, UPT, UR4, 0x2c, UPT ;  /* 0x0000002c0400788c */ /* 0x000fd2000bf05270 */
[----:B------:R-:W-:Y:S05]  /*2080*/  BRA.U !UP0, `(.L_x_36680) ;  /* 0x0000000108487547 */ /* 0x000fea000b800000 */
.L_x_36658:
        /* <DEDUP_REMOVED lines=16> */
.L_x_36681:
[----:B------:R-:W-:Y:S01]  /*2190*/  IMAD.MOV.U32 R0, RZ, RZ, RZ ;  /* 0x000000ffff007224 */ /* 0x000fe200078e00ff */
[----:B------:R-:W-:Y:S06]  /*21a0*/  BRA `(.L_x_36659) ;  /* 0x0000000000347947 */ /* 0x000fec0003800000 */
.L_x_36680:
        /* <DEDUP_REMOVED lines=8> */
.L_x_36679:
[----:B------:R-:W2:Y:S02]  /*2230*/  LDG.E.64 R4, desc[UR36][R4.64] ;  /* 0x0000002404047981 */ /* 0x000ea4000c1e1b00 */
[----:B--2---:R0:W1:Y:S01]  /*2240*/  I2F.U64 R0, R4 ;  /* 0x0000000400007312 */ /* 0x0040620000301000 */
[----:B------:R-:W-:Y:S05]  /*2250*/  BRA `(.L_x_36659) ;  /* 0x0000000000087947 */ /* 0x000fea0003800000 */
.L_x_36678:
[----:B------:R-:W2:Y:S02]  /*2260*/  LDG.E R0, desc[UR36][R4.64] ;  /* 0x0000002404007981 */ /* 0x000ea4000c1e1900 */
[----:B--2---:R-:W-:-:S07]  /*2270*/  I2FP.F32.U32 R0, R0 ;  /* 0x0000000000007245 */ /* 0x004fce0000201000 */
.L_x_36659:
[----:B------:R-:W-:Y:S05]  /*2280*/  BSYNC.RECONVERGENT B6 ;  /* 0x0000000000067941 */ /* 0x000fea0003800200 */
.L_x_36653:
        /* <DEDUP_REMOVED lines=27> */
.L_x_36686:
[----:B------:R-:W-:Y:S05]  /*2440*/  BSYNC.RECONVERGENT B1 ;  /* 0x0000000000017941 */ /* 0x000fea0003800200 */
.L_x_36685:
[----:B------:R-:W-:Y:S01]  /*2450*/  FFMA.FTZ R5, -R24, R4, R5 ;  /* 0x0000000418057223 */ /* 0x000fe20000010105 */
[----:B------:R-:W-:Y:S06]  /*2460*/  BRA `(.L_x_36683) ;  /* 0x0000000000687947 */ /* 0x000fec0003800000 */
.L_x_36684:
        /* <DEDUP_REMOVED lines=10> */
.L_x_36689:
        /* <DEDUP_REMOVED lines=13> */
.L_x_36688:
[----:B------:R-:W-:Y:S05]  /*25e0*/  BSYNC.RECONVERGENT B1 ;  /* 0x0000000000017941 */ /* 0x000fea0003800200 */
.L_x_36687:
[----:B------:R-:W-:-:S04]  /*25f0*/  FMUL.FTZ R4, R5, 1.1920928955078125e-07 ;  /* 0x3400000005047820 */ /* 0x000fc80000410000 */
[----:B------:R-:W-:-:S07]  /*2600*/  FMUL.FTZ R5, R9, R4 ;  /* 0x0000000409057220 */ /* 0x000fce0000410000 */
.L_x_36683:
[----:B------:R-:W-:Y:S05]  /*2610*/  BSYNC.RECONVERGENT B0 ;  /* 0x0000000000007941 */ /* 0x000fea0003800200 */
.L_x_36682:
[----:B------:R-:W0:Y:S01]  /*2620*/  LDCU.64 UR6, c[0x0][0x580] ;  /* 0x0000b000ff0677ac */ /* 0x000e220008000a00 */
[C---:B------:R-:W-:Y:S02]  /*2630*/  FSETP.NAN.FTZ.AND P0, PT, |R5|.reuse, |R5|, PT ;  /* 0x400000050500720b */ /* 0x040fe40003f18200 */
[----:B------:R-:W-:Y:S01]  /*2640*/  LOP3.LUT R0, R5, 0x80000000, R0, 0xb8, !PT ;  /* 0x8000000005007812 */ /* 0x000fe200078eb800 */
[----:B------:R-:W-:Y:S01]  /*2650*/  UPRMT UR4, UR40, 0x9910, URZ ;  /* 0x0000991028047896 */ /* 0x000fe200080000ff */
[----:B------:R-:W-:Y:S02]  /*2660*/  FSETP.GEU.FTZ.AND P3, PT, R3, RZ, PT ;  /* 0x000000ff0300720b */ /* 0x000fe40003f7e000 */
[----:B------:R-:W-:Y:S01]  /*2670*/  FSEL R4, R5, R0, P0 ;  /* 0x0000000005047208 */ /* 0x000fe20000000000 */
[----:B------:R-:W-:-:S03]  /*2680*/  UISETP.GT.AND UP0, UPT, UR4, 0x9, UPT ;  /* 0x000000090400788c */ /* 0x000fc6000bf04270 */
[C---:B------:R-:W-:Y:S01]  /*2690*/  FSETP.NEU.FTZ.AND P1, PT, R4.reuse, RZ, PT ;  /* 0x000000ff0400720b */ /* 0x040fe20003f3d000 */
[C---:B------:R-:W-:Y:S01]  /*26a0*/  FADD.FTZ R3, R4.reuse, R3 ;  /* 0x0000000304037221 */ /* 0x040fe20000010000 */
[----:B------:R-:W-:-:S04]  /*26b0*/  FSETP.GEU.FTZ.AND P0, PT, R4, RZ, PT ;  /* 0x000000ff0400720b */ /* 0x000fc80003f1e000 */
[----:B------:R-:W-:Y:S02]  /*26c0*/  PLOP3.LUT P0, PT, P3, P0, PT, 0x82, 0x28 ;  /* 0x000000000028781c */ /* 0x000fe40001f01072 */
[----:B0-----:R-:W-:-:S04]  /*26d0*/  IADD3 R8, P2, PT, R25, UR6, RZ ;  /* 0x0000000619087c10 */ /* 0x001fc8000ff5e0ff */
[----:B------:R-:W-:Y:S02]  /*26e0*/  IADD3.X R9, PT, PT, RZ, UR7, RZ, P2, !PT ;  /* 0x00000007ff097c10 */ /* 0x000fe400097fe4ff */
[----:B------:R-:W-:Y:S01]  /*26f0*/  @P1 FSEL R4, R4, R3, P0 ;  /* 0x0000000304041208 */ /* 0x000fe20000000000 */
        /* <DEDUP_REMOVED lines=12> */
.L_x_36693:
[----:B------:R-:W0:Y:S02]  /*27c0*/  F2I.S64.TRUNC R4, R4 ;  /* 0x0000000400047311 */ /* 0x000e24000020d900 */
[----:B0-----:R-:W-:-:S05]  /*27d0*/  IMAD.MOV.U32 R3, RZ, RZ, R4 ;  /* 0x000000ffff037224 */ /* 0x001fca00078e0004 */
[----:B------:R0:W-:Y:S01]  /*27e0*/  STG.E.U8 desc[UR36][R8.64], R3 ;  /* 0x0000000308007986 */ /* 0x0001e2000c101124 */
[----:B------:R-:W-:Y:S05]  /*27f0*/  BRA `(.L_x_36695) ;  /* 0x0000000c002c7947 */ /* 0x000fea0003800000 */
.L_x_36692:
        /* <DEDUP_REMOVED lines=9> */
.L_x_36697:
[----:B------:R-:W0:Y:S02]  /*2890*/  F2I.FTZ.TRUNC.NTZ R3, R4 ;  /* 0x0000000400037305 */ /* 0x000e24000021f100 */
[----:B0-----:R0:W-:Y:S01]  /*28a0*/  STG.E desc[UR36][R8.64], R3 ;  /* 0x0000000308007986 */ /* 0x0011e2000c101924 */
[----:B------:R-:W-:Y:S05]  /*28b0*/  BRA `(.L_x_36695) ;  /* 0x0000000800fc7947 */ /* 0x000fea0003800000 */
.L_x_36696:
[----:B------:R-:W0:Y:S02]  /*28c0*/  F2I.FTZ.TRUNC.NTZ R3, R4 ;  /* 0x0000000400037305 */ /* 0x000e24000021f100 */
[----:B0-----:R0:W-:Y:S01]  /*28d0*/  STG.E.U16 desc[UR36][R8.64], R3 ;  /* 0x0000000308007986 */ /* 0x0011e2000c101524 */
[----:B------:R-:W-:Y:S05]  /*28e0*/  BRA `(.L_x_36695) ;  /* 0x0000000800f07947 */ /* 0x000fea0003800000 */
.L_x_36691:
        /* <DEDUP_REMOVED lines=8> */
.L_x_36699:
[----:B------:R-:W-:-:S05]  /*2970*/  F2FP.F16.F32.PACK_AB R4, RZ, R4 ;  /* 0x00000004ff04723e */ /* 0x000fca00000000ff */
[----:B------:R0:W-:Y:S01]  /*2980*/  STG.E.U16 desc[UR36][R8.64], R4 ;  /* 0x0000000408007986 */ /* 0x0001e2000c101524 */
[----:B------:R-:W-:Y:S05]  /*2990*/  BRA `(.L_x_36695) ;  /* 0x0000000800c47947 */ /* 0x000fea0003800000 */
.L_x_36698:
        /* <DEDUP_REMOVED lines=9> */
.L_x_36701:
[----:B------:R-:W-:-:S04]  /*2a30*/  F2FP.F16.F32.PACK_AB R3, RZ, R4 ;  /* 0x00000004ff03723e */ /* 0x000fc800000000ff */
[----:B------:R-:W-:-:S05]  /*2a40*/  PRMT R3, R3, 0x5410, RZ ;  /* 0x0000541003037816 */ /* 0x000fca00000000ff */
[----:B------:R0:W-:Y:S01]  /*2a50*/  STG.E desc[UR36][R8.64], R3 ;  /* 0x0000000308007986 */ /* 0x0001e2000c101924 */
[----:B------:R-:W-:Y:S05]  /*2a60*/  BRA `(.L_x_36695) ;  /* 0x0000000800907947 */ /* 0x000fea0003800000 */
.L_x_36700:
[----:B------:R-:W-:-:S06]  /*2a70*/  FMUL.FTZ R4, R4, 1 ;  /* 0x3f80000004047820 */ /* 0x000fcc0000410000 */
[----:B------:R-:W0:Y:S02]  /*2a80*/  F2F.F64.F32 R4, R4 ;  /* 0x0000000400047310 */ /* 0x000e240000201800 */
[----:B0-----:R0:W-:Y:S01]  /*2a90*/  STG.E.64 desc[UR36][R8.64], R4 ;  /* 0x0000000408007986 */ /* 0x0011e2000c101b24 */
[----:B------:R-:W-:Y:S05]  /*2aa0*/  BRA `(.L_x_36695) ;  /* 0x0000000800807947 */ /* 0x000fea0003800000 */
.L_x_36690:
        /* <DEDUP_REMOVED lines=12> */
.L_x_36704:
[----:B------:R-:W-:Y:S01]  /*2b70*/  FMUL.FTZ R4, R4, 1 ;  /* 0x3f80000004047820 */ /* 0x000fe20000410000 */
[----:B------:R-:W-:-:S05]  /*2b80*/  CS2R R6, SRZ ;  /* 0x0000000000067805 */ /* 0x000fca000001ff00 */
[----:B------:R-:W0:Y:S02]  /*2b90*/  F2F.F64.F32 R4, R4 ;  /* 0x0000000400047310 */ /* 0x000e240000201800 */
[----:B0-----:R0:W-:Y:S01]  /*2ba0*/  STG.E.128 desc[UR36][R8.64], R4 ;  /* 0x0000000408007986 */ /* 0x0011e2000c101d24 */
[----:B------:R-:W-:Y:S05]  /*2bb0*/  BRA `(.L_x_36695) ;  /* 0x00000008003c7947 */ /* 0x000fea0003800000 */
.L_x_36703:
        /* <DEDUP_REMOVED lines=18> */
.L_x_36708:
[----:B------:R-:W-:Y:S05]  /*2ce0*/  BSYNC.RECONVERGENT B0 ;  /* 0x0000000000007941 */ /* 0x000fea0003800200 */
.L_x_36707:
[----:B------:R-:W-:-:S05]  /*2cf0*/  LOP3.LUT R5, R0, 0x80, R5, 0xf8, !PT ;  /* 0x0000008000057812 */ /* 0x000fca00078ef805 */
[----:B------:R0:W-:Y:S01]  /*2d00*/  STG.E.U8 desc[UR36][R8.64], R5 ;  /* 0x0000000508007986 */ /* 0x0001e2000c101124 */
[----:B------:R-:W-:Y:S05]  /*2d10*/  BRA `(.L_x_36695) ;  /* 0x0000000400e47947 */ /* 0x000fea0003800000 */
.L_x_36706:
        /* <DEDUP_REMOVED lines=14> */
.L_x_36710:
[----:B------:R-:W-:Y:S05]  /*2e00*/  BSYNC.RECONVERGENT B0 ;  /* 0x0000000000007941 */ /* 0x000fea0003800200 */
.L_x_36709:
[----:B------:R-:W-:-:S05]  /*2e10*/  LOP3.LUT R3, R0, 0x80, R7, 0xf8, !PT ;  /* 0x0000008000037812 */ /* 0x000fca00078ef807 */
[----:B------:R0:W-:Y:S01]  /*2e20*/  STG.E.U8 desc[UR36][R8.64], R3 ;  /* 0x0000000308007986 */ /* 0x0001e2000c101124 */
[----:B------:R-:W-:Y:S05]  /*2e30*/  BRA `(.L_x_36695) ;  /* 0x00000004009c7947 */ /* 0x000fea0003800000 */
.L_x_36705:
[----:B------:R-:W-:-:S05]  /*2e40*/  F2FP.BF16.F32.PACK_AB R4, RZ, R4 ;  /* 0x00000004ff04723e */ /* 0x000fca00000010ff */
[----:B------:R0:W-:Y:S01]  /*2e50*/  STG.E.U16 desc[UR36][R8.64], R4 ;  /* 0x0000000408007986 */ /* 0x0001e2000c101524 */
[----:B------:R-:W-:Y:S05]  /*2e60*/  BRA `(.L_x_36695) ;  /* 0x0000000400907947 */ /* 0x000fea0003800000 */
.L_x_36702:
        /* <DEDUP_REMOVED lines=11> */
.L_x_36713:
        /* <DEDUP_REMOVED lines=12> */
.L_x_36716:
[----:B------:R-:W-:-:S04]  /*2fe0*/  SHF.R.U32.HI R0, RZ, 0x14, R4 ;  /* 0x00000014ff007819 */ /* 0x000fc80000011604 */
[----:B------:R-:W-:-:S04]  /*2ff0*/  LOP3.LUT R3, R0, 0x1, RZ, 0xc0, !PT ;  /* 0x0000000100037812 */ /* 0x000fc800078ec0ff */
[----:B------:R-:W-:-:S04]  /*3000*/  IADD3 R0, PT, PT, R4, 0x487ffff, R3 ;  /* 0x0487ffff04007810 */ /* 0x000fc80007ffe003 */
[----:B------:R-:W-:-:S04]  /*3010*/  SHF.R.U32.HI R0, RZ, 0x14, R0 ;  /* 0x00000014ff007819 */ /* 0x000fc80000011600 */
[----:B------:R-:W-:-:S07]  /*3020*/  LOP3.LUT R3, R0, 0xff, RZ, 0xc0, !PT ;  /* 0x000000ff00037812 */ /* 0x000fce00078ec0ff */
.L_x_36717:
[----:B------:R-:W-:-:S04]  /*3030*/  SHF.R.U32.HI R4, RZ, 0x18, R4 ;  /* 0x00000018ff047819 */ /* 0x000fc80000011604 */
[----:B------:R-:W-:-:S04]  /*3040*/  LOP3.LUT R3, R3, 0x80, R4, 0xf8, !PT ;  /* 0x0000008003037812 */ /* 0x000fc800078ef804 */
[----:B------:R-:W-:-:S07]  /*3050*/  PRMT R0, R3, 0x7610, R0 ;  /* 0x0000761003007816 */ /* 0x000fce0000000000 */
.L_x_36715:
[----:B------:R-:W-:Y:S05]  /*3060*/  BSYNC.RECONVERGENT B0 ;  /* 0x0000000000007941 */ /* 0x000fea0003800200 */
.L_x_36714:
[----:B------:R1:W-:Y:S01]  /*3070*/  STG.E.U8 desc[UR36][R8.64], R0 ;  /* 0x0000000008007986 */ /* 0x0003e2000c101124 */
[----:B------:R-:W-:Y:S05]  /*3080*/  BRA `(.L_x_36695) ;  /* 0x0000000400087947 */ /* 0x000fea0003800000 */
.L_x_36712:
        /* <DEDUP_REMOVED lines=12> */
.L_x_36720:
[----:B------:R-:W-:-:S04]  /*3150*/  SHF.R.U32.HI R0, RZ, 0x15, R4 ;  /* 0x00000015ff007819 */ /* 0x000fc80000011604 */
[----:B------:R-:W-:-:S04]  /*3160*/  LOP3.LUT R3, R0, 0x1, RZ, 0xc0, !PT ;  /* 0x0000000100037812 */ /* 0x000fc800078ec0ff */
[----:B------:R-:W-:-:S04]  /*3170*/  IADD3 R0, PT, PT, R4, 0x88fffff, R3 ;  /* 0x088fffff04007810 */ /* 0x000fc80007ffe003 */
[----:B------:R-:W-:-:S04]  /*3180*/  SHF.R.U32.HI R0, RZ, 0x15, R0 ;  /* 0x00000015ff007819 */ /* 0x000fc80000011600 */
[----:B------:R-:W-:-:S07]  /*3190*/  LOP3.LUT R3, R0, 0xff, RZ, 0xc0, !PT ;  /* 0x000000ff00037812 */ /* 0x000fce00078ec0ff */
.L_x_36721:
[----:B------:R-:W-:-:S04]  /*31a0*/  SHF.R.U32.HI R4, RZ, 0x18, R4 ;  /* 0x00000018ff047819 */ /* 0x000fc80000011604 */
[----:B------:R-:W-:-:S04]  /*31b0*/  LOP3.LUT R3, R3, 0x80, R4, 0xf8, !PT ;  /* 0x0000008003037812 */ /* 0x000fc800078ef804 */
[----:B------:R-:W-:-:S07]  /*31c0*/  PRMT R0, R3, 0x7610, R0 ;  /* 0x0000761003007816 */ /* 0x000fce0000000000 */
.L_x_36719:
[----:B------:R-:W-:Y:S05]  /*31d0*/  BSYNC.RECONVERGENT B0 ;  /* 0x0000000000007941 */ /* 0x000fea0003800200 */
.L_x_36718:
[----:B------:R0:W-:Y:S01]  /*31e0*/  STG.E.U8 desc[UR36][R8.64], R0 ;  /* 0x0000000008007986 */ /* 0x0001e2000c101124 */
[----:B------:R-:W-:Y:S05]  /*31f0*/  BRA `(.L_x_36695) ;  /* 0x0000000000ac7947 */ /* 0x000fea0003800000 */
.L_x_36711:
[----:B------:R-:W-:-:S09]  /*3200*/  UISETP.NE.AND UP0, UPT, UR4, 0x1c, UPT ;  /* 0x0000001c0400788c */ /* 0x000fd2000bf05270 */
[----:B------:R-:W-:Y:S05]  /*3210*/  BRA.U !UP0, `(.L_x_36722) ;  /* 0x00000001089c7547 */ /* 0x000fea000b800000 */
[----:B------:R-:W-:-:S09]  /*3220*/  UISETP.NE.AND UP0, UPT, UR4, 0x1d, UPT ;  /* 0x0000001d0400788c */ /* 0x000fd2000bf05270 */
[----:B------:R-:W-:Y:S05]  /*3230*/  BRA.U !UP0, `(.L_x_36723) ;  /* 0x0000000108887547 */ /* 0x000fea000b800000 */
[----:B------:R-:W-:-:S09]  /*3240*/  UISETP.NE.AND UP0, UPT, UR4, 0x2c, UPT ;  /* 0x0000002c0400788c */ /* 0x000fd2000bf05270 */
[----:B------:R-:W-:Y:S05]  /*3250*/  BRA.U !UP0, `(.L_x_36724) ;  /* 0x0000000108447547 */ /* 0x000fea000b800000 */
.L_x_36694:
        /* <DEDUP_REMOVED lines=16> */
.L_x_36725:
[----:B------:R-:W-:Y:S05]  /*3360*/  BRA `(.L_x_36695) ;  /* 0x0000000000507947 */ /* 0x000fea0003800000 */
.L_x_36724:
        /* <DEDUP_REMOVED lines=15> */
.L_x_36723:
[----:B------:R-:W0:Y:S02]  /*3460*/  F2I.U64.TRUNC R4, R4 ;  /* 0x0000000400047311 */ /* 0x000e24000020d800 */
[----:B0-----:R0:W-:Y:S01]  /*3470*/  STG.E.64 desc[UR36][R8.64], R4 ;  /* 0x0000000408007986 */ /* 0x0011e2000c101b24 */
[----:B------:R-:W-:Y:S05]  /*3480*/  BRA `(.L_x_36695) ;  /* 0x0000000000087947 */ /* 0x000fea0003800000 */
.L_x_36722:
[----:B------:R-:W0:Y:S02]  /*3490*/  F2I.FTZ.U32.TRUNC.NTZ R3, R4 ;  /* 0x0000000400037305 */ /* 0x000e24000021f000 */
[----:B0-----:R3:W-:Y:S02]  /*34a0*/  STG.E desc[UR36][R8.64], R3 ;  /* 0x0000000308007986 */ /* 0x0017e4000c101924 */
.L_x_36695:
[----:B------:R-:W-:-:S07]  /*34b0*/  VIADD R17, R17, 0x80 ;  /* 0x0000008011117836 */ /* 0x000fce0000000000 */
.L_x_36651:
[----:B------:R-:W-:Y:S05]  /*34c0*/  BSYNC.RECONVERGENT B7 ;  /* 0x0000000000077941 */ /* 0x000fea0003800200 */
.L_x_36650:
        /* <DEDUP_REMOVED lines=308> */
.L_x_36728:
        /* <DEDUP_REMOVED lines=18> */
.L_x_36733:
[----:B------:R-:W5:Y:S02]  /*4930*/  LDG.E.U8 R0, desc[UR36][R4.64] ;  /* 0x0000002404007981 */ /* 0x000f64000c1e1100 */
[----:B-----5:R-:W-:Y:S01]  /*4940*/  I2FP.F32.U32 R0, R0 ;  /* 0x0000000000007245 */ /* 0x020fe20000201000 */
[----:B------:R-:W-:Y:S06]  /*4950*/  BRA `(.L_x_36735) ;  /* 0x0000000c00287947 */ /* 0x000fec0003800000 */
.L_x_36732:
        /* <DEDUP_REMOVED lines=9> */
.L_x_36737:
[----:B------:R-:W5:Y:S02]  /*49f0*/  LDG.E R0, desc[UR36][R4.64] ;  /* 0x0000002404007981 */ /* 0x000f64000c1e1900 */
[----:B-----5:R-:W-:Y:S01]  /*4a00*/  I2FP.F32.S32 R0, R0 ;  /* 0x0000000000007245 */ /* 0x020fe20000201400 */
[----:B------:R-:W-:Y:S06]  /*4a10*/  BRA `(.L_x_36735) ;  /* 0x0000000800f87947 */ /* 0x000fec0003800000 */
.L_x_36736:
[----:B------:R-:W5:Y:S02]  /*4a20*/  LDG.E.U16 R0, desc[UR36][R4.64] ;  /* 0x0000002404007981 */ /* 0x000f64000c1e1500 */
[----:B-----5:R-:W0:Y:S01]  /*4a30*/  I2F.S16 R0, R0 ;  /* 0x0000000000007306 */ /* 0x020e220000101400 */
[----:B------:R-:W-:Y:S05]  /*4a40*/  BRA `(.L_x_36735) ;  /* 0x0000000800ec7947 */ /* 0x000fea0003800000 */
.L_x_36731:
        /* <DEDUP_REMOVED lines=8> */
.L_x_36739:
[----:B------:R-:W5:Y:S02]  /*4ad0*/  LDG.E.U16 R0, desc[UR36][R4.64] ;  /* 0x0000002404007981 */ /* 0x000f64000c1e1500 */
[----:B-----5:R-:W-:Y:S01]  /*4ae0*/  HADD2.F32 R0, -RZ, R0.H0_H0 ;  /* 0x20000000ff007230 */ /* 0x020fe20000004100 */
[----:B------:R-:W-:Y:S06]  /*4af0*/  BRA `(.L_x_36735) ;  /* 0x0000000800c07947 */ /* 0x000fec0003800000 */
.L_x_36738:
        /* <DEDUP_REMOVED lines=8> */
.L_x_36741:
[----:B------:R-:W5:Y:S02]  /*4b80*/  LDG.E.U16 R0, desc[UR36][R4.64] ;  /* 0x0000002404007981 */ /* 0x000f64000c1e1500 */
[----:B-----5:R-:W-:Y:S01]  /*4b90*/  HADD2.F32 R0, -RZ, R0.H0_H0 ;  /* 0x20000000ff007230 */ /* 0x020fe20000004100 */
[----:B------:R-:W-:Y:S06]  /*4ba0*/  BRA `(.L_x_36735) ;  /* 0x0000000800947947 */ /* 0x000fec0003800000 */
.L_x_36740:
[----:B------:R-:W5:Y:S01]  /*4bb0*/  LDG.E.64 R4, desc[UR36][R4.64] ;  /* 0x0000002404047981 */ /* 0x000f62000c1e1b00 */
[----:B------:R-:W-:Y:S01]  /*4bc0*/  UMOV UR4, 0xf0000000 ;  /* 0xf000000000047882 */ /* 0x000fe20000000000 */
[----:B------:R-:W-:Y:S01]  /*4bd0*/  UMOV UR5, 0x380fffff ;  /* 0x380fffff00057882 */ /* 0x000fe20000000000 */
[----:B-----5:R-:W0:Y:S01]  /*4be0*/  F2F.F32.F64 R0, R4 ;  /* 0x0000000400007310 */ /* 0x020e220000301000 */
[----:B------:R-:W-:-:S14]  /*4bf0*/  DSETP.GEU.AND P0, PT, |R4|, UR4, PT ;  /* 0x0000000404007e2a */ /* 0x000fdc000bf0e200 */
[----:B0-----:R-:W-:Y:S01]  /*4c00*/  @!P0 FMUL R0, R0, 1.175494350822287508e-38 ;  /* 0x0080000000008820 */ /* 0x001fe20000400000 */
[----:B------:R-:W-:Y:S06]  /*4c10*/  BRA `(.L_x_36735) ;  /* 0x0000000800787947 */ /* 0x000fec0003800000 */
.L_x_36730:
        /* <DEDUP_REMOVED lines=12> */
.L_x_36744:
[----:B------:R-:W5:Y:S01]  /*4ce0*/  LDG.E.64 R4, desc[UR36][R4.64] ;  /* 0x0000002404047981 */ /* 0x000f62000c1e1b00 */
[----:B------:R-:W-:Y:S01]  /*4cf0*/  UMOV UR4, 0xf0000000 ;  /* 0xf000000000047882 */ /* 0x000fe20000000000 */
[----:B------:R-:W-:Y:S01]  /*4d00*/  UMOV UR5, 0x380fffff ;  /* 0x380fffff00057882 */ /* 0x000fe20000000000 */
[----:B-----5:R-:W0:Y:S01]  /*4d10*/  F2F.F32.F64 R0, R4 ;  /* 0x0000000400007310 */ /* 0x020e220000301000 */
[----:B------:R-:W-:-:S14]  /*4d20*/  DSETP.GEU.AND P0, PT, |R4|, UR4, PT ;  /* 0x0000000404007e2a */ /* 0x000fdc000bf0e200 */
[----:B0-----:R-:W-:Y:S01]  /*4d30*/  @!P0 FMUL R0, R0, 1.175494350822287508e-38 ;  /* 0x0080000000008820 */ /* 0x001fe20000400000 */
[----:B------:R-:W-:Y:S06]  /*4d40*/  BRA `(.L_x_36735) ;  /* 0x00000008002c7947 */ /* 0x000fec0003800000 */
.L_x_36743:
        /* <DEDUP_REMOVED lines=25> */
.L_x_36746:
        /* <DEDUP_REMOVED lines=13> */
.L_x_36745:
[----:B------:R-:W5:Y:S02]  /*4fb0*/  LDG.E.U16 R0, desc[UR36][R4.64] ;  /* 0x0000002404007981 */ /* 0x000f64000c1e1500 */
[----:B-----5:R-:W-:Y:S01]  /*4fc0*/  IMAD.U32 R0, R0, 0x10000, RZ ;  /* 0x0001000000007824 */ /* 0x020fe200078e00ff */
[----:B------:R-:W-:Y:S06]  /*4fd0*/  BRA `(.L_x_36735) ;  /* 0x0000000400887947 */ /* 0x000fec0003800000 */
.L_x_36742:
        /* <DEDUP_REMOVED lines=11> */
.L_x_36749:
        /* <DEDUP_REMOVED lines=20> */
.L_x_36751:
[----:B------:R-:W-:Y:S05]  /*51d0*/  BSYNC.RECONVERGENT B0 ;  /* 0x0000000000007941 */ /* 0x000fea0003800200 */
.L_x_36750:
[----:B------:R-:W-:Y:S02]  /*51e0*/  SHF.L.U32 R0, R0, 0x14, RZ ;  /* 0x0000001400007819 */ /* 0x000fe400000006ff */
[----:B------:R-:W-:-:S04]  /*51f0*/  LEA R3, R3, 0x3b800000, 0x17 ;  /* 0x3b80000003037811 */ /* 0x000fc800078eb8ff */
[----:B------:R-:W-:Y:S01]  /*5200*/  LOP3.LUT R0, R3, R0, R7, 0xfe, !PT ;  /* 0x0000000003007212 */ /* 0x000fe200078efe07 */
[----:B------:R-:W-:Y:S06]  /*5210*/  BRA `(.L_x_36735) ;  /* 0x0000000000f87947 */ /* 0x000fec0003800000 */
.L_x_36748:
        /* <DEDUP_REMOVED lines=20> */
.L_x_36753:
[----:B------:R-:W-:Y:S05]  /*5360*/  BSYNC.RECONVERGENT B0 ;  /* 0x0000000000007941 */ /* 0x000fea0003800200 */
.L_x_36752:
[----:B------:R-:W-:Y:S01]  /*5370*/  IMAD.SHL.U32 R0, R0, 0x200000, RZ ;  /* 0x0020000000007824 */ /* 0x000fe200078e00ff */
[----:B------:R-:W-:-:S04]  /*5380*/  LEA R3, R3, 0x37800000, 0x17 ;  /* 0x3780000003037811 */ /* 0x000fc800078eb8ff */
[----:B------:R-:W-:Y:S01]  /*5390*/  LOP3.LUT R0, R3, R0, R7, 0xfe, !PT ;  /* 0x0000000003007212 */ /* 0x000fe200078efe07 */
[----:B------:R-:W-:Y:S06]  /*53a0*/  BRA `(.L_x_36735) ;  /* 0x0000000000947947 */ /* 0x000fec0003800000 */
.L_x_36747:
        /* <DEDUP_REMOVED lines=14> */
.L_x_36734:
        /* <DEDUP_REMOVED lines=16> */
.L_x_36756:
[----:B------:R-:W-:Y:S01]  /*5590*/  MOV R0, RZ ;  /* 0x000000ff00007202 */ /* 0x000fe20000000f00 */
[----:B------:R-:W-:Y:S06]  /*55a0*/  BRA `(.L_x_36735) ;  /* 0x0000000000147947 */ /* 0x000fec0003800000 */
.L_x_36755:
[----:B------:R-:W5:Y:S02]  /*55b0*/  LDG.E.64 R4, desc[UR36][R4.64] ;  /* 0x0000002404047981 */ /* 0x000f64000c1e1b00 */
[----:B-----5:R0:W1:Y:S01]  /*55c0*/  I2F.U64 R0, R4 ;  /* 0x0000000400007312 */ /* 0x0200620000301000 */
[----:B------:R-:W-:Y:S05]  /*55d0*/  BRA `(.L_x_36735) ;  /* 0x0000000000087947 */ /* 0x000fea0003800000 */
.L_x_36754:
[----:B------:R-:W5:Y:S02]  /*55e0*/  LDG.E R0, desc[UR36][R4.64] ;  /* 0x0000002404007981 */ /* 0x000f64000c1e1900 */
[----:B-----5:R-:W-:-:S07]  /*55f0*/  I2FP.F32.U32 R0, R0 ;  /* 0x0000000000007245 */ /* 0x020fce0000201000 */
.L_x_36735:
[----:B------:R-:W-:Y:S05]  /*5600*/  BSYNC.RECONVERGENT B6 ;  /* 0x0000000000067941 */ /* 0x000fea0003800200 */
.L_x_36729:
[----:B--234-:R-:W2:Y:S01]  /*5610*/  LDC R3, c[0x0][0x594] ;  /* 0x00016500ff037b82 */ /* 0x01cea20000000800 */
[----:B------:R-:W-:Y:S01]  /*5620*/  BSSY.RECONVERGENT B0, `(.L_x_36757) ;  /* 0x0000037000007945 */ /* 0x000fe20003800200 */
[C---:B01---5:R-:W-:Y:S01]  /*5630*/  FADD.FTZ R5, |R0|.reuse, -RZ ;  /* 0x800000ff00057221 */ /* 0x063fe20000010200 */
[----:B--2---:R-:W-:-:S13]  /*5640*/  FSETP.GEU.FTZ.AND P0, PT, |R0|, |R3|, PT ;  /* 0x400000030000720b */ /* 0x004fda0003f1e200 */
        /* <DEDUP_REMOVED lines=20> */
.L_x_36762:
[----:B------:R-:W-:Y:S01]  /*5790*/  FSETP.GEU.FTZ.AND P0, PT, R6, -R24, PT ;  /* 0x800000180600720b */ /* 0x000fe20003f1e000 */
[----:B------:R-:W-:-:S12]  /*57a0*/  FADD.FTZ R4, R4, -1 ;  /* 0xbf80000004047421 */ /* 0x000fd80000010000 */
[----:B------:R-:W-:-:S07]  /*57b0*/  @!P0 FADD.FTZ R4, R4, -1 ;  /* 0xbf80000004048421 */ /* 0x000fce0000010000 */
.L_x_36761:
[----:B------:R-:W-:Y:S05]  /*57c0*/  BSYNC.RECONVERGENT B1 ;  /* 0x0000000000017941 */ /* 0x000fea0003800200 */
.L_x_36760:
[----:B------:R-:W-:Y:S01]  /*57d0*/  FFMA.FTZ R5, -R24, R4, R5 ;  /* 0x0000000418057223 */ /* 0x000fe20000010105 */
[----:B------:R-:W-:Y:S06]  /*57e0*/  BRA `(.L_x_36758) ;  /* 0x0000000000687947 */ /* 0x000fec0003800000 */
.L_x_36759:
        /* <DEDUP_REMOVED lines=10> */
.L_x_36765:
        /* <DEDUP_REMOVED lines=13> */
.L_x_36764:
[----:B------:R-:W-:Y:S05]  /*5960*/  BSYNC.RECONVERGENT B1 ;  /* 0x0000000000017941 */ /* 0x000fea0003800200 */
.L_x_36763:
[----:B------:R-:W-:-:S04]  /*5970*/  FMUL.FTZ R4, R5, 1.1920928955078125e-07 ;  /* 0x3400000005047820 */ /* 0x000fc80000410000 */
[----:B------:R-:W-:-:S07]  /*5980*/  FMUL.FTZ R5, R9, R4 ;  /* 0x0000000409057220 */ /* 0x000fce0000410000 */
.L_x_36758:
[----:B------:R-:W-:Y:S05]  /*5990*/  BSYNC.RECONVERGENT B0 ;  /* 0x0000000000007941 */ /* 0x000fea0003800200 */
.L_x_36757:
        /* <DEDUP_REMOVED lines=26> */
.L_x_36769:
[----:B------:R-:W0:Y:S02]  /*5b40*/  F2I.S64.TRUNC R4, R4 ;  /* 0x0000000400047311 */ /* 0x000e24000020d900 */
[----:B0-----:R-:W-:-:S05]  /*5b50*/  IMAD.MOV.U32 R3, RZ, RZ, R4 ;  /* 0x000000ffff037224 */ /* 0x001fca00078e0004 */
[----:B------:R0:W-:Y:S01]  /*5b60*/  STG.E.U8 desc[UR36][R8.64], R3 ;  /* 0x0000000308007986 */ /* 0x0001e2000c101124 */
[----:B------:R-:W-:Y:S05]  /*5b70*/  BRA `(.L_x_36771) ;  /* 0x0000000c00287947 */ /* 0x000fea0003800000 */
.L_x_36768:
        /* <DEDUP_REMOVED lines=9> */
.L_x_36773:
[----:B------:R-:W0:Y:S02]  /*5c10*/  F2I.FTZ.TRUNC.NTZ R3, R4 ;  /* 0x0000000400037305 */ /* 0x000e24000021f100 */
[----:B0-----:R0:W-:Y:S01]  /*5c20*/  STG.E desc[UR36][R8.64], R3 ;  /* 0x0000000308007986 */ /* 0x0011e2000c101924 */
[----:B------:R-:W-:Y:S05]  /*5c30*/  BRA `(.L_x_36771) ;  /* 0x0000000800f87947 */ /* 0x000fea0003800000 */
.L_x_36772:
[----:B------:R-:W0:Y:S02]  /*5c40*/  F2I.FTZ.TRUNC.NTZ R3, R4 ;  /* 0x0000000400037305 */ /* 0x000e24000021f100 */
[----:B0-----:R0:W-:Y:S01]  /*5c50*/  STG.E.U16 desc[UR36][R8.64], R3 ;  /* 0x0000000308007986 */ /* 0x0011e2000c101524 */
[----:B------:R-:W-:Y:S05]  /*5c60*/  BRA `(.L_x_36771) ;  /* 0x0000000800ec7947 */ /* 0x000fea0003800000 */
.L_x_36767:
        /* <DEDUP_REMOVED lines=8> */
.L_x_36775:
[----:B------:R-:W-:-:S05]  /*5cf0*/  F2FP.F16.F32.PACK_AB R4, RZ, R4 ;  /* 0x00000004ff04723e */ /* 0x000fca00000000ff */
[----:B------:R0:W-:Y:S01]  /*5d00*/  STG.E.U16 desc[UR36][R8.64], R4 ;  /* 0x0000000408007986 */ /* 0x0001e2000c101524 */
[----:B------:R-:W-:Y:S05]  /*5d10*/  BRA `(.L_x_36771) ;  /* 0x0000000800c07947 */ /* 0x000fea0003800000 */
.L_x_36774:
        /* <DEDUP_REMOVED lines=9> */
.L_x_36777:
[----:B------:R-:W-:-:S04]  /*5db0*/  F2FP.F16.F32.PACK_AB R3, RZ, R4 ;  /* 0x00000004ff03723e */ /* 0x000fc800000000ff */
[----:B------:R-:W-:-:S05]  /*5dc0*/  PRMT R3, R3, 0x5410, RZ ;  /* 0x0000541003037816 */ /* 0x000fca00000000ff */
[----:B------:R0:W-:Y:S01]  /*5dd0*/  STG.E desc[UR36][R8.64], R3 ;  /* 0x0000000308007986 */ /* 0x0001e2000c101924 */
[----:B------:R-:W-:Y:S05]  /*5de0*/  BRA `(.L_x_36771) ;  /* 0x00000008008c7947 */ /* 0x000fea0003800000 */
.L_x_36776:
[----:B------:R-:W-:-:S06]  /*5df0*/  FMUL.FTZ R4, R4, 1 ;  /* 0x3f80000004047820 */ /* 0x000fcc0000410000 */
[----:B------:R-:W0:Y:S02]  /*5e00*/  F2F.F64.F32 R4, R4 ;  /* 0x0000000400047310 */ /* 0x000e240000201800 */
[----:B0-----:R0:W-:Y:S01]  /*5e10*/  STG.E.64 desc[UR36][R8.64], R4 ;  /* 0x0000000408007986 */ /* 0x0011e2000c101b24 */
[----:B------:R-:W-:Y:S05]  /*5e20*/  BRA `(.L_x_36771) ;  /* 0x00000008007c7947 */ /* 0x000fea0003800000 */
.L_x_36766:
        /* <DEDUP_REMOVED lines=13> */
.L_x_36781:
        /* <DEDUP_REMOVED lines=16> */
.L_x_36784:
[----:B------:R-:W-:-:S04]  /*6000*/  SHF.R.U32.HI R4, RZ, 0x18, R4 ;  /* 0x00000018ff047819 */ /* 0x000fc80000011604 */
[----:B------:R-:W-:-:S04]  /*6010*/  LOP3.LUT R3, R3, 0x80, R4, 0xf8, !PT ;  /* 0x0000008003037812 */ /* 0x000fc800078ef804 */
[----:B------:R-:W-:-:S07]  /*6020*/  PRMT R0, R3, 0x7610, R0 ;  /* 0x0000761003007816 */ /* 0x000fce0000000000 */
.L_x_36783:
[----:B------:R-:W-:Y:S05]  /*6030*/  BSYNC.RECONVERGENT B0 ;  /* 0x0000000000007941 */ /* 0x000fea0003800200 */
.L_x_36782:
[----:B------:R0:W-:Y:S01]  /*6040*/  STG.E.U8 desc[UR36][R8.64], R0 ;  /* 0x0000000008007986 */ /* 0x0001e2000c101124 */
[----:B------:R-:W-:Y:S05]  /*6050*/  BRA `(.L_x_36771) ;  /* 0x0000000400f07947 */ /* 0x000fea0003800000 */
.L_x_36780:
        /* <DEDUP_REMOVED lines=16> */
.L_x_36787:
[----:B------:R-:W-:-:S04]  /*6160*/  SHF.R.U32.HI R4, RZ, 0x18, R4 ;  /* 0x00000018ff047819 */ /* 0x000fc80000011604 */
[----:B------:R-:W-:-:S04]  /*6170*/  LOP3.LUT R3, R3, 0x80, R4, 0xf8, !PT ;  /* 0x0000008003037812 */ /* 0x000fc800078ef804 */
[----:B------:R-:W-:-:S07]  /*6180*/  PRMT R0, R3, 0x7610, R0 ;  /* 0x0000761003007816 */ /* 0x000fce0000000000 */
.L_x_36786:
[----:B------:R-:W-:Y:S05]  /*6190*/  BSYNC.RECONVERGENT B0 ;  /* 0x0000000000007941 */ /* 0x000fea0003800200 */
.L_x_36785:
[----:B------:R0:W-:Y:S01]  /*61a0*/  STG.E.U8 desc[UR36][R8.64], R0 ;  /* 0x0000000008007986 */ /* 0x0001e2000c101124 */
[----:B------:R-:W-:Y:S05]  /*61b0*/  BRA `(.L_x_36771) ;  /* 0x0000000400987947 */ /* 0x000fea0003800000 */
.L_x_36779:
        /* <DEDUP_REMOVED lines=21> */
.L_x_36789:
[----:B------:R-:W0:Y:S02]  /*6310*/  F2I.U64.TRUNC R4, R4 ;  /* 0x0000000400047311 */ /* 0x000e24000020d800 */
[----:B0-----:R0:W-:Y:S01]  /*6320*/  STG.E.64 desc[UR36][R8.64], R4 ;  /* 0x0000000408007986 */ /* 0x0011e2000c101b24 */
[----:B------:R-:W-:Y:S05]  /*6330*/  BRA `(.L_x_36771) ;  /* 0x0000000400387947 */ /* 0x000fea0003800000 */
.L_x_36788:
[----:B------:R-:W0:Y:S02]  /*6340*/  F2I.FTZ.U32.TRUNC.NTZ R3, R4 ;  /* 0x0000000400037305 */ /* 0x000e24000021f000 */
[----:B0-----:R0:W-:Y:S01]  /*6350*/  STG.E desc[UR36][R8.64], R3 ;  /* 0x0000000308007986 */ /* 0x0011e2000c101924 */
[----:B------:R-:W-:Y:S05]  /*6360*/  BRA `(.L_x_36771) ;  /* 0x00000004002c7947 */ /* 0x000fea0003800000 */
.L_x_36778:
        /* <DEDUP_REMOVED lines=10> */
.L_x_36791:
[----:B------:R-:W-:Y:S01]  /*6410*/  FMUL.FTZ R4, R4, 1 ;  /* 0x3f80000004047820 */ /* 0x000fe20000410000 */
[----:B------:R-:W-:-:S05]  /*6420*/  CS2R R6, SRZ ;  /* 0x0000000000067805 */ /* 0x000fca000001ff00 */
[----:B------:R-:W0:Y:S02]  /*6430*/  F2F.F64.F32 R4, R4 ;  /* 0x0000000400047310 */ /* 0x000e240000201800 */
[----:B0-----:R3:W-:Y:S01]  /*6440*/  STG.E.128 desc[UR36][R8.64], R4 ;  /* 0x0000000408007986 */ /* 0x0017e2000c101d24 */
[----:B------:R-:W-:Y:S05]  /*6450*/  BRA `(.L_x_36771) ;  /* 0x0000000000f07947 */ /* 0x000fea0003800000 */
.L_x_36790:
[----:B------:R-:W-:-:S09]  /*6460*/  UISETP.NE.AND UP0, UPT, UR4, 0xf, UPT ;  /* 0x0000000f0400788c */ /* 0x000fd2000bf05270 */
[----:B------:R-:W-:Y:S05]  /*6470*/  BRA.U !UP0, `(.L_x_36792) ;  /* 0x0000000108e07547 */ /* 0x000fea000b800000 */
[----:B------:R-:W-:-:S09]  /*6480*/  UISETP.NE.AND UP0, UPT, UR4, 0x17, UPT ;  /* 0x000000170400788c */ /* 0x000fd2000bf05270 */
[----:B------:R-:W-:Y:S05]  /*6490*/  BRA.U !UP0, `(.L_x_36793) ;  /* 0x00000001088c7547 */ /* 0x000fea000b800000 */
[----:B------:R-:W-:-:S09]  /*64a0*/  UISETP.NE.AND UP0, UPT, UR4, 0x18, UPT ;  /* 0x000000180400788c */ /* 0x000fd2000bf05270 */
[----:B------:R-:W-:Y:S05]  /*64b0*/  BRA.U !UP0, `(.L_x_36794) ;  /* 0x0000000108447547 */ /* 0x000fea000b800000 */
.L_x_36770:
        /* <DEDUP_REMOVED lines=16> */
.L_x_36795:
[----:B------:R-:W-:Y:S05]  /*65c0*/  BRA `(.L_x_36771) ;  /* 0x0000000000947947 */ /* 0x000fea0003800000 */
.L_x_36794:
        /* <DEDUP_REMOVED lines=12> */
.L_x_36797:
[----:B------:R-:W-:Y:S05]  /*6690*/  BSYNC.RECONVERGENT B0 ;  /* 0x0000000000007941 */ /* 0x000fea0003800200 */
.L_x_36796:
[----:B------:R-:W-:-:S05]  /*66a0*/  LOP3.LUT R3, R0, 0x80, R5, 0xf8, !PT ;  /* 0x0000008000037812 */ /* 0x000fca00078ef805 */
[----:B------:R1:W-:Y:S01]  /*66b0*/  STG.E.U8 desc[UR36][R8.64], R3 ;  /* 0x0000000308007986 */ /* 0x0003e2000c101124 */
[----:B------:R-:W-:Y:S05]  /*66c0*/  BRA `(.L_x_36771) ;  /* 0x0000000000547947 */ /* 0x000fea0003800000 */
.L_x_36793:
        /* <DEDUP_REMOVED lines=11> */
.L_x_36799:
[----:B------:R-:W-:Y:S01]  /*6780*/  IMAD.MOV.U32 R0, RZ, RZ, 0x7f ;  /* 0x0000007fff007424 */ /* 0x000fe200078e00ff */
[----:B------:R-:W-:-:S04]  /*6790*/  ISETP.GT.U32.AND P0, PT, R5, 0x7f800000, PT ;  /* 0x7f8000000500780c */ /* 0x000fc80003f04070 */
[----:B------:R-:W-:-:S09]  /*67a0*/  SEL R0, R0, 0x7c, P0 ;  /* 0x0000007c00007807 */ /* 0x000fd20000000000 */
.L_x_36800:
[----:B------:R-:W-:Y:S05]  /*67b0*/  BSYNC.RECONVERGENT B0 ;  /* 0x0000000000007941 */ /* 0x000fea0003800200 */
.L_x_36798:
[----:B------:R-:W-:-:S04]  /*67c0*/  SHF.R.U32.HI R3, RZ, 0x18, R4 ;  /* 0x00000018ff037819 */ /* 0x000fc80000011604 */
[----:B------:R-:W-:-:S05]  /*67d0*/  LOP3.LUT R3, R0, 0x80, R3, 0xf8, !PT ;  /* 0x0000008000037812 */ /* 0x000fca00078ef803 */
[----:B------:R2:W-:Y:S01]  /*67e0*/  STG.E.U8 desc[UR36][R8.64], R3 ;  /* 0x0000000308007986 */ /* 0x0005e2000c101124 */
[----:B------:R-:W-:Y:S05]  /*67f0*/  BRA `(.L_x_36771) ;  /* 0x0000000000087947 */ /* 0x000fea0003800000 */
.L_x_36792:
[----:B------:R-:W-:-:S05]  /*6800*/  F2FP.BF16.F32.PACK_AB R4, RZ, R4 ;  /* 0x00000004ff04723e */ /* 0x000fca00000010ff */
[----:B------:R0:W-:Y:S02]  /*6810*/  STG.E.U16 desc[UR36][R8.64], R4 ;  /* 0x0000000408007986 */ /* 0x0001e4000c101524 */
.L_x_36771:
[----:B------:R-:W-:-:S07]  /*6820*/  VIADD R17, R17, 0x80 ;  /* 0x0000008011117836 */ /* 0x000fce0000000000 */
.L_x_36727:
[----:B------:R-:W-:Y:S05]  /*6830*/  BSYNC.RECONVERGENT B7 ;  /* 0x0000000000077941 */ /* 0x000fea0003800200 */
.L_x_36726:
        /* <DEDUP_REMOVED lines=308> */
.L_x_36803:
        /* <DEDUP_REMOVED lines=18> */
.L_x_36808:
[----:B------:R-:W3:Y:S02]  /*7ca0*/  LDG.E.U8 R0, desc[UR36][R4.64] ;  /* 0x0000002404007981 */ /* 0x000ee4000c1e1100 */
[----:B---3--:R-:W-:Y:S01]  /*7cb0*/  I2FP.F32.U32 R0, R0 ;  /* 0x0000000000007245 */ /* 0x008fe20000201000 */
[----:B------:R-:W-:Y:S06]  /*7cc0*/  BRA `(.L_x_36810) ;  /* 0x0000000c00287947 */ /* 0x000fec0003800000 */
.L_x_36807:
        /* <DEDUP_REMOVED lines=9> */
.L_x_36812:
[----:B------:R-:W3:Y:S02]  /*7d60*/  LDG.E R0, desc[UR36][R4.64] ;  /* 0x0000002404007981 */ /* 0x000ee4000c1e1900 */
[----:B---3--:R-:W-:Y:S01]  /*7d70*/  I2FP.F32.S32 R0, R0 ;  /* 0x0000000000007245 */ /* 0x008fe20000201400 */
[----:B------:R-:W-:Y:S06]  /*7d80*/  BRA `(.L_x_36810) ;  /* 0x0000000800f87947 */ /* 0x000fec0003800000 */
.L_x_36811:
[----:B------:R-:W3:Y:S02]  /*7d90*/  LDG.E.U16 R0, desc[UR36][R4.64] ;  /* 0x0000002404007981 */ /* 0x000ee4000c1e1500 */
[----:B---3--:R-:W0:Y:S01]  /*7da0*/  I2F.S16 R0, R0 ;  /* 0x0000000000007306 */ /* 0x008e220000101400 */
[----:B------:R-:W-:Y:S05]  /*7db0*/  BRA `(.L_x_36810) ;  /* 0x0000000800ec7947 */ /* 0x000fea0003800000 */
.L_x_36806:
        /* <DEDUP_REMOVED lines=8> */
.L_x_36814:
[----:B------:R-:W3:Y:S02]  /*7e40*/  LDG.E.U16 R0, desc[UR36][R4.64] ;  /* 0x0000002404007981 */ /* 0x000ee4000c1e1500 */
[----:B---3--:R-:W-:Y:S01]  /*7e50*/  HADD2.F32 R0, -RZ, R0.H0_H0 ;  /* 0x20000000ff007230 */ /* 0x008fe20000004100 */
[----:B------:R-:W-:Y:S06]  /*7e60*/  BRA `(.L_x_36810) ;  /* 0x0000000800c07947 */ /* 0x000fec0003800000 */
.L_x_36813:
        /* <DEDUP_REMOVED lines=8> */
.L_x_36816:
[----:B------:R-:W3:Y:S02]  /*7ef0*/  LDG.E.U16 R0, desc[UR36][R4.64] ;  /* 0x0000002404007981 */ /* 0x000ee4000c1e1500 */
[----:B---3--:R-:W-:Y:S01]  /*7f00*/  HADD2.F32 R0, -RZ, R0.H0_H0 ;  /* 0x20000000ff007230 */ /* 0x008fe20000004100 */
[----:B------:R-:W-:Y:S06]  /*7f10*/  BRA `(.L_x_36810) ;  /* 0x0000000800947947 */ /* 0x000fec0003800000 */
.L_x_36815:
[----:B------:R-:W3:Y:S01]  /*7f20*/  LDG.E.64 R4, desc[UR36][R4.64] ;  /* 0x0000002404047981 */ /* 0x000ee2000c1e1b00 */
[----:B------:R-:W-:Y:S01]  /*7f30*/  UMOV UR4, 0xf0000000 ;  /* 0xf000000000047882 */ /* 0x000fe20000000000 */
[----:B------:R-:W-:Y:S01]  /*7f40*/  UMOV UR5, 0x380fffff ;  /* 0x380fffff00057882 */ /* 0x000fe20000000000 */
[----:B---3--:R-:W0:Y:S01]  /*7f50*/  F2F.F32.F64 R0, R4 ;  /* 0x0000000400007310 */ /* 0x008e220000301000 */
[----:B------:R-:W-:-:S14]  /*7f60*/  DSETP.GEU.AND P0, PT, |R4|, UR4, PT ;  /* 0x0000000404007e2a */ /* 0x000fdc000bf0e200 */
[----:B0-----:R-:W-:Y:S01]  /*7f70*/  @!P0 FMUL R0, R0, 1.175494350822287508e-38 ;  /* 0x0080000000008820 */ /* 0x001fe20000400000 */
[----:B------:R-:W-:Y:S06]  /*7f80*/  BRA `(.L_x_36810) ;  /* 0x0000000800787947 */ /* 0x000fec0003800000 */
.L_x_36805:
        /* <DEDUP_REMOVED lines=12> */
.L_x_36819:
[----:B------:R-:W3:Y:S01]  /*8050*/  LDG.E.64 R4, desc[UR36][R4.64] ;  /* 0x0000002404047981 */ /* 0x000ee2000c1e1b00 */
[----:B------:R-:W-:Y:S01]  /*8060*/  UMOV UR4, 0xf0000000 ;  /* 0xf000000000047882 */ /* 0x000fe20000000000 */
[----:B------:R-:W-:Y:S01]  /*8070*/  UMOV UR5, 0x380fffff ;  /* 0x380fffff00057882 */ /* 0x000fe20000000000 */
[----:B---3--:R-:W0:Y:S01]  /*8080*/  F2F.F32.F64 R0, R4 ;  /* 0x0000000400007310 */ /* 0x008e220000301000 */
[----:B------:R-:W-:-:S14]  /*8090*/  DSETP.GEU.AND P0, PT, |R4|, UR4, PT ;  /* 0x0000000404007e2a */ /* 0x000fdc000bf0e200 */
[----:B0-----:R-:W-:Y:S01]  /*80a0*/  @!P0 FMUL R0, R0, 1.175494350822287508e-38 ;  /* 0x0080000000008820 */ /* 0x001fe20000400000 */
[----:B------:R-:W-:Y:S06]  /*80b0*/  BRA `(.L_x_36810) ;  /* 0x00000008002c7947 */ /* 0x000fec0003800000 */
.L_x_36818:
        /* <DEDUP_REMOVED lines=25> */
.L_x_36821:
        /* <DEDUP_REMOVED lines=13> */
.L_x_36820:
[----:B------:R-:W3:Y:S02]  /*8320*/  LDG.E.U16 R0, desc[UR36][R4.64] ;  /* 0x0000002404007981 */ /* 0x000ee4000c1e1500 */
[----:B---3--:R-:W-:Y:S01]  /*8330*/  IMAD.U32 R0, R0, 0x10000, RZ ;  /* 0x0001000000007824 */ /* 0x008fe200078e00ff */
[----:B------:R-:W-:Y:S06]  /*8340*/  BRA `(.L_x_36810) ;  /* 0x0000000400887947 */ /* 0x000fec0003800000 */
.L_x_36817:
        /* <DEDUP_REMOVED lines=11> */
.L_x_36824:
        /* <DEDUP_REMOVED lines=20> */
.L_x_36826:
[----:B------:R-:W-:Y:S05]  /*8540*/  BSYNC.RECONVERGENT B0 ;  /* 0x0000000000007941 */ /* 0x000fea0003800200 */
.L_x_36825:
[----:B------:R-:W-:Y:S02]  /*8550*/  SHF.L.U32 R0, R0, 0x14, RZ ;  /* 0x0000001400007819 */ /* 0x000fe400000006ff */
[----:B------:R-:W-:-:S04]  /*8560*/  LEA R3, R3, 0x3b800000, 0x17 ;  /* 0x3b80000003037811 */ /* 0x000fc800078eb8ff */
[----:B------:R-:W-:Y:S01]  /*8570*/  LOP3.LUT R0, R3, R0, R7, 0xfe, !PT ;  /* 0x0000000003007212 */ /* 0x000fe200078efe07 */
[----:B------:R-:W-:Y:S06]  /*8580*/  BRA `(.L_x_36810) ;  /* 0x0000000000f87947 */ /* 0x000fec0003800000 */
.L_x_36823:
        /* <DEDUP_REMOVED lines=20> */
.L_x_36828:
[----:B------:R-:W-:Y:S05]  /*86d0*/  BSYNC.RECONVERGENT B0 ;  /* 0x0000000000007941 */ /* 0x000fea0003800200 */
.L_x_36827:
[----:B------:R-:W-:Y:S01]  /*86e0*/  IMAD.SHL.U32 R0, R0, 0x200000, RZ ;  /* 0x0020000000007824 */ /* 0x000fe200078e00ff */
[----:B------:R-:W-:-:S04]  /*86f0*/  LEA R3, R3, 0x37800000, 0x17 ;  /* 0x3780000003037811 */ /* 0x000fc800078eb8ff */
[----:B------:R-:W-:Y:S01]  /*8700*/  LOP3.LUT R0, R3, R0, R7, 0xfe, !PT ;  /* 0x0000000003007212 */ /* 0x000fe200078efe07 */
[----:B------:R-:W-:Y:S06]  /*8710*/  BRA `(.L_x_36810) ;  /* 0x0000000000947947 */ /* 0x000fec0003800000 */
.L_x_36822:
        /* <DEDUP_REMOVED lines=14> */
.L_x_36809:
        /* <DEDUP_REMOVED lines=16> */
.L_x_36831:
[----:B------:R-:W-:Y:S01]  /*8900*/  MOV R0, RZ ;  /* 0x000000ff00007202 */ /* 0x000fe20000000f00 */
[----:B------:R-:W-:Y:S06]  /*8910*/  BRA `(.L_x_36810) ;  /* 0x0000000000147947 */ /* 0x000fec0003800000 */
.L_x_36830:
[----:B------:R-:W3:Y:S02]  /*8920*/  LDG.E.64 R4, desc[UR36][R4.64] ;  /* 0x0000002404047981 */ /* 0x000ee4000c1e1b00 */
[----:B---3--:R0:W1:Y:S01]  /*8930*/  I2F.U64 R0, R4 ;  /* 0x0000000400007312 */ /* 0x0080620000301000 */
[----:B------:R-:W-:Y:S05]  /*8940*/  BRA `(.L_x_36810) ;  /* 0x0000000000087947 */ /* 0x000fea0003800000 */
.L_x_36829:
[----:B------:R-:W3:Y:S02]  /*8950*/  LDG.E R0, desc[UR36][R4.64] ;  /* 0x0000002404007981 */ /* 0x000ee4000c1e1900 */
[----:B---3--:R-:W-:-:S07]  /*8960*/  I2FP.F32.U32 R0, R0 ;  /* 0x0000000000007245 */ /* 0x008fce0000201000 */
.L_x_36810:
[----:B------:R-:W-:Y:S05]  /*8970*/  BSYNC.RECONVERGENT B6 ;  /* 0x0000000000067941 */ /* 0x000fea0003800200 */
.L_x_36804:
[----:B--2-4-:R-:W2:Y:S01]  /*8980*/  LDC R3, c[0x0][0x594] ;  /* 0x00016500ff037b82 */ /* 0x014ea20000000800 */
[----:B------:R-:W-:Y:S01]  /*8990*/  BSSY.RECONVERGENT B0, `(.L_x_36832) ;  /* 0x0000037000007945 */ /* 0x000fe20003800200 */
[C---:B01-3-5:R-:W-:Y:S01]  /*89a0*/  FADD.FTZ R5, |R0|.reuse, -RZ ;  /* 0x800000ff00057221 */ /* 0x06bfe20000010200 */
        /* <DEDUP_REMOVED lines=21> */
.L_x_36837:
[----:B------:R-:W-:Y:S01]  /*8b00*/  FSETP.GEU.FTZ.AND P0, PT, R6, -R24, PT ;  /* 0x800000180600720b */ /* 0x000fe20003f1e000 */
[----:B------:R-:W-:-:S12]  /*8b10*/  FADD.FTZ R4, R4, -1 ;  /* 0xbf80000004047421 */ /* 0x000fd80000010000 */
[----:B------:R-:W-:-:S07]  /*8b20*/  @!P0 FADD.FTZ R4, R4, -1 ;  /* 0xbf80000004048421 */ /* 0x000fce0000010000 */
.L_x_36836:
[----:B------:R-:W-:Y:S05]  /*8b30*/  BSYNC.RECONVERGENT B1 ;  /* 0x0000000000017941 */ /* 0x000fea0003800200 */
.L_x_36835:
[----:B------:R-:W-:Y:S01]  /*8b40*/  FFMA.FTZ R5, -R24, R4, R5 ;  /* 0x0000000418057223 */ /* 0x000fe20000010105 */
[----:B------:R-:W-:Y:S06]  /*8b50*/  BRA `(.L_x_36833) ;  /* 0x0000000000687947 */ /* 0x000fec0003800000 */
.L_x_36834:
        /* <DEDUP_REMOVED lines=10> */
.L_x_36840:
        /* <DEDUP_REMOVED lines=13> */
.L_x_36839:
[----:B------:R-:W-:Y:S05]  /*8cd0*/  BSYNC.RECONVERGENT B1 ;  /* 0x0000000000017941 */ /* 0x000fea0003800200 */
.L_x_36838:
[----:B------:R-:W-:-:S04]  /*8ce0*/  FMUL.FTZ R4, R5, 1.1920928955078125e-07 ;  /* 0x3400000005047820 */ /* 0x000fc80000410000 */
[----:B------:R-:W-:-:S07]  /*8cf0*/  FMUL.FTZ R5, R9, R4 ;  /* 0x0000000409057220 */ /* 0x000fce0000410000 */
.L_x_36833:
[----:B------:R-:W-:Y:S05]  /*8d00*/  BSYNC.RECONVERGENT B0 ;  /* 0x0000000000007941 */ /* 0x000fea0003800200 */
.L_x_36832:
        /* <DEDUP_REMOVED lines=26> */
.L_x_36844:
[----:B------:R-:W0:Y:S02]  /*8eb0*/  F2I.S64.TRUNC R4, R4 ;  /* 0x0000000400047311 */ /* 0x000e24000020d900 */
[----:B0-----:R-:W-:-:S05]  /*8ec0*/  IMAD.MOV.U32 R3, RZ, RZ, R4 ;  /* 0x000000ffff037224 */ /* 0x001fca00078e0004 */
[----:B------:R0:W-:Y:S01]  /*8ed0*/  STG.E.U8 desc[UR36][R8.64], R3 ;  /* 0x0000000308007986 */ /* 0x0001e2000c101124 */
[----:B------:R-:W-:Y:S05]  /*8ee0*/  BRA `(.L_x_36846) ;  /* 0x0000000c00287947 */ /* 0x000fea0003800000 */
.L_x_36843:
        /* <DEDUP_REMOVED lines=9> */
.L_x_36848:
[----:B------:R-:W0:Y:S02]  /*8f80*/  F2I.FTZ.TRUNC.NTZ R3, R4 ;  /* 0x0000000400037305 */ /* 0x000e24000021f100 */
[----:B0-----:R0:W-:Y:S01]  /*8f90*/  STG.E desc[UR36][R8.64], R3 ;  /* 0x0000000308007986 */ /* 0x0011e2000c101924 */
[----:B------:R-:W-:Y:S05]  /*8fa0*/  BRA `(.L_x_36846) ;  /* 0x0000000800f87947 */ /* 0x000fea0003800000 */
.L_x_36847:
[----:B------:R-:W0:Y:S02]  /*8fb0*/  F2I.FTZ.TRUNC.NTZ R3, R4 ;  /* 0x0000000400037305 */ /* 0x000e24000021f100 */
[----:B0-----:R0:W-:Y:S01]  /*8fc0*/  STG.E.U16 desc[UR36][R8.64], R3 ;  /* 0x0000000308007986 */ /* 0x0011e2000c101524 */
[----:B------:R-:W-:Y:S05]  /*8fd0*/  BRA `(.L_x_36846) ;  /* 0x0000000800ec7947 */ /* 0x000fea0003800000 */
.L_x_36842:
        /* <DEDUP_REMOVED lines=8> */
.L_x_36850:
[----:B------:R-:W-:-:S05]  /*9060*/  F2FP.F16.F32.PACK_AB R4, RZ, R4 ;  /* 0x00000004ff04723e */ /* 0x000fca00000000ff */
[----:B------:R0:W-:Y:S01]  /*9070*/  STG.E.U16 desc[UR36][R8.64], R4 ;  /* 0x0000000408007986 */ /* 0x0001e2000c101524 */
[----:B------:R-:W-:Y:S05]  /*9080*/  BRA `(.L_x_36846) ;  /* 0x0000000800c07947 */ /* 0x000fea0003800000 */
.L_x_36849:
        /* <DEDUP_REMOVED lines=9> */
.L_x_36852:
[----:B------:R-:W-:-:S04]  /*9120*/  F2FP.F16.F32.PACK_AB R3, RZ, R4 ;  /* 0x00000004ff03723e */ /* 0x000fc800000000ff */
[----:B------:R-:W-:-:S05]  /*9130*/  PRMT R3, R3, 0x5410, RZ ;  /* 0x0000541003037816 */ /* 0x000fca00000000ff */
[----:B------:R0:W-:Y:S01]  /*9140*/  STG.E desc[UR36][R8.64], R3 ;  /* 0x0000000308007986 */ /* 0x0001e2000c101924 */
[----:B------:R-:W-:Y:S05]  /*9150*/  BRA `(.L_x_36846) ;  /* 0x00000008008c7947 */ /* 0x000fea0003800000 */
.L_x_36851:
[----:B------:R-:W-:-:S06]  /*9160*/  FMUL.FTZ R4, R4, 1 ;  /* 0x3f80000004047820 */ /* 0x000fcc0000410000 */
[----:B------:R-:W0:Y:S02]  /*9170*/  F2F.F64.F32 R4, R4 ;  /* 0x0000000400047310 */ /* 0x000e240000201800 */
[----:B0-----:R0:W-:Y:S01]  /*9180*/  STG.E.64 desc[UR36][R8.64], R4 ;  /* 0x0000000408007986 */ /* 0x0011e2000c101b24 */
[----:B------:R-:W-:Y:S05]  /*9190*/  BRA `(.L_x_36846) ;  /* 0x00000008007c7947 */ /* 0x000fea0003800000 */
.L_x_36841:
        /* <DEDUP_REMOVED lines=13> */
.L_x_36856:
        /* <DEDUP_REMOVED lines=16> */
.L_x_36859:
[----:B------:R-:W-:-:S04]  /*9370*/  SHF.R.U32.HI R4, RZ, 0x18, R4 ;  /* 0x00000018ff047819 */ /* 0x000fc80000011604 */
[----:B------:R-:W-:-:S04]  /*9380*/  LOP3.LUT R3, R3, 0x80, R4, 0xf8, !PT ;  /* 0x0000008003037812 */ /* 0x000fc800078ef804 */
[----:B------:R-:W-:-:S07]  /*9390*/  PRMT R0, R3, 0x7610, R0 ;  /* 0x0000761003007816 */ /* 0x000fce0000000000 */
.L_x_36858:
[----:B------:R-:W-:Y:S05]  /*93a0*/  BSYNC.RECONVERGENT B0 ;  /* 0x0000000000007941 */ /* 0x000fea0003800200 */
.L_x_36857:
[----:B------:R0:W-:Y:S01]  /*93b0*/  STG.E.U8 desc[UR36][R8.64], R0 ;  /* 0x0000000008007986 */ /* 0x0001e2000c101124 */
[----:B------:R-:W-:Y:S05]  /*93c0*/  BRA `(.L_x_36846) ;  /* 0x0000000400f07947 */ /* 0x000fea0003800000 */
.L_x_36855:
        /* <DEDUP_REMOVED lines=16> */
.L_x_36862:
[----:B------:R-:W-:-:S04]  /*94d0*/  SHF.R.U32.HI R4, RZ, 0x18, R4 ;  /* 0x00000018ff047819 */ /* 0x000fc80000011604 */
[----:B------:R-:W-:-:S04]  /*94e0*/  LOP3.LUT R3, R3, 0x80, R4, 0xf8, !PT ;  /* 0x0000008003037812 */ /* 0x000fc800078ef804 */
[----:B------:R-:W-:-:S07]  /*94f0*/  PRMT R0, R3, 0x7610, R0 ;  /* 0x0000761003007816 */ /* 0x000fce0000000000 */
.L_x_36861:
[----:B------:R-:W-:Y:S05]  /*9500*/  BSYNC.RECONVERGENT B0 ;  /* 0x0000000000007941 */ /* 0x000fea0003800200 */
.L_x_36860:
[----:B------:R0:W-:Y:S01]  /*9510*/  STG.E.U8 desc[UR36][R8.64], R0 ;  /* 0x0000000008007986 */ /* 0x0001e2000c101124 */
[----:B------:R-:W-:Y:S05]  /*9520*/  BRA `(.L_x_36846) ;  /* 0x0000000400987947 */ /* 0x000fea0003800000 */
.L_x_36854:
        /* <DEDUP_REMOVED lines=21> */
.L_x_36864:
[----:B------:R-:W0:Y:S02]  /*9680*/  F2I.U64.TRUNC R4, R4 ;  /* 0x0000000400047311 */ /* 0x000e24000020d800 */
[----:B0-----:R0:W-:Y:S01]  /*9690*/  STG.E.64 desc[UR36][R8.64], R4 ;  /* 0x0000000408007986 */ /* 0x0011e2000c101b24 */
[----:B------:R-:W-:Y:S05]  /*96a0*/  BRA `(.L_x_36846) ;  /* 0x0000000400387947 */ /* 0x000fea0003800000 */
.L_x_36863:
[----:B------:R-:W0:Y:S02]  /*96b0*/  F2I.FTZ.U32.TRUNC.NTZ R3, R4 ;  /* 0x0000000400037305 */ /* 0x000e24000021f000 */
[----:B0-----:R0:W-:Y:S01]  /*96c0*/  STG.E desc[UR36][R8.64], R3 ;  /* 0x0000000308007986 */ /* 0x0011e2000c101924 */
[----:B------:R-:W-:Y:S05]  /*96d0*/  BRA `(.L_x_36846) ;  /* 0x00000004002c7947 */ /* 0x000fea0003800000 */
.L_x_36853:
        /* <DEDUP_REMOVED lines=10> */
.L_x_36866:
[----:B------:R-:W-:Y:S01]  /*9780*/  FMUL.FTZ R4, R4, 1 ;  /* 0x3f80000004047820 */ /* 0x000fe20000410000 */
[----:B------:R-:W-:-:S05]  /*9790*/  CS2R R6, SRZ ;  /* 0x0000000000067805 */ /* 0x000fca000001ff00 */
[----:B------:R-:W0:Y:S02]  /*97a0*/  F2F.F64.F32 R4, R4 ;  /* 0x0000000400047310 */ /* 0x000e240000201800 */
[----:B0-----:R1:W-:Y:S01]  /*97b0*/  STG.E.128 desc[UR36][R8.64], R4 ;  /* 0x0000000408007986 */ /* 0x0013e2000c101d24 */
[----:B------:R-:W-:Y:S05]  /*97c0*/  BRA `(.L_x_36846) ;  /* 0x0000000000f07947 */ /* 0x000fea0003800000 */
.L_x_36865:
[----:B------:R-:W-:-:S09]  /*97d0*/  UISETP.NE.AND UP0, UPT, UR4, 0xf, UPT ;  /* 0x0000000f0400788c */ /* 0x000fd2000bf05270 */
[----:B------:R-:W-:Y:S05]  /*97e0*/  BRA.U !UP0, `(.L_x_36867) ;  /* 0x0000000108e07547 */ /* 0x000fea000b800000 */
[----:B------:R-:W-:-:S09]  /*97f0*/  UISETP.NE.AND UP0, UPT, UR4, 0x17, UPT ;  /* 0x000000170400788c */ /* 0x000fd2000bf05270 */
[----:B------:R-:W-:Y:S05]  /*9800*/  BRA.U !UP0, `(.L_x_36868) ;  /* 0x00000001088c7547 */ /* 0x000fea000b800000 */
[----:B------:R-:W-:-:S09]  /*9810*/  UISETP.NE.AND UP0, UPT, UR4, 0x18, UPT ;  /* 0x000000180400788c */ /* 0x000fd2000bf05270 */
[----:B------:R-:W-:Y:S05]  /*9820*/  BRA.U !UP0, `(.L_x_36869) ;  /* 0x0000000108447547 */ /* 0x000fea000b800000 */
.L_x_36845:
        /* <DEDUP_REMOVED lines=16> */
.L_x_36870:
[----:B------:R-:W-:Y:S05]  /*9930*/  BRA `(.L_x_36846) ;  /* 0x0000000000947947 */ /* 0x000fea0003800000 */
.L_x_36869:
        /* <DEDUP_REMOVED lines=12> */
.L_x_36872:
[----:B------:R-:W-:Y:S05]  /*9a00*/  BSYNC.RECONVERGENT B0 ;  /* 0x0000000000007941 */ /* 0x000fea0003800200 */
.L_x_36871:
[----:B------:R-:W-:-:S05]  /*9a10*/  LOP3.LUT R3, R0, 0x80, R5, 0xf8, !PT ;  /* 0x0000008000037812 */ /* 0x000fca00078ef805 */
[----:B------:R3:W-:Y:S01]  /*9a20*/  STG.E.U8 desc[UR36][R8.64], R3 ;  /* 0x0000000308007986 */ /* 0x0007e2000c101124 */
[----:B------:R-:W-:Y:S05]  /*9a30*/  BRA `(.L_x_36846) ;  /* 0x0000000000547947 */ /* 0x000fea0003800000 */
.L_x_36868:
        /* <DEDUP_REMOVED lines=11> */
.L_x_36874:
[----:B------:R-:W-:Y:S01]  /*9af0*/  IMAD.MOV.U32 R0, RZ, RZ, 0x7f ;  /* 0x0000007fff007424 */ /* 0x000fe200078e00ff */
[----:B------:R-:W-:-:S04]  /*9b00*/  ISETP.GT.U32.AND P0, PT, R5, 0x7f800000, PT ;  /* 0x7f8000000500780c */ /* 0x000fc80003f04070 */
[----:B------:R-:W-:-:S09]  /*9b10*/  SEL R0, R0, 0x7c, P0 ;  /* 0x0000007c00007807 */ /* 0x000fd20000000000 */
.L_x_36875:
[----:B------:R-:W-:Y:S05]  /*9b20*/  BSYNC.RECONVERGENT B0 ;  /* 0x0000000000007941 */ /* 0x000fea0003800200 */
.L_x_36873:
[----:B------:R-:W-:-:S04]  /*9b30*/  SHF.R.U32.HI R3, RZ, 0x18, R4 ;  /* 0x00000018ff037819 */ /* 0x000fc80000011604 */
[----:B------:R-:W-:-:S05]  /*9b40*/  LOP3.LUT R3, R0, 0x80, R3, 0xf8, !PT ;  /* 0x0000008000037812 */ /* 0x000fca00078ef803 */
[----:B------:R2:W-:Y:S01]  /*9b50*/  STG.E.U8 desc[UR36][R8.64], R3 ;  /* 0x0000000308007986 */ /* 0x0005e2000c101124 */
[----:B------:R-:W-:Y:S05]  /*9b60*/  BRA `(.L_x_36846) ;  /* 0x0000000000087947 */ /* 0x000fea0003800000 */
.L_x_36867:
[----:B------:R-:W-:-:S05]  /*9b70*/  F2FP.BF16.F32.PACK_AB R4, RZ, R4 ;  /* 0x00000004ff04723e */ /* 0x000fca00000010ff */
[----:B------:R4:W-:Y:S02]  /*9b80*/  STG.E.U16 desc[UR36][R8.64], R4 ;  /* 0x0000000408007986 */ /* 0x0009e4000c101524 */
.L_x_36846:
[----:B------:R-:W-:-:S07]  /*9b90*/  VIADD R17, R17, 0x80 ;  /* 0x0000008011117836 */ /* 0x000fce0000000000 */
.L_x_36802:
[----:B------:R-:W-:Y:S05]  /*9ba0*/  BSYNC.RECONVERGENT B7 ;  /* 0x0000000000077941 */ /* 0x000fea0003800200 */
.L_x_36801:
        /* <DEDUP_REMOVED lines=307> */
.L_x_36876:
[----:B------:R-:W0:Y:S01]  /*aee0*/  LDCU.128 UR8, c[0x0][0x580] ;  /* 0x0000b000ff0877ac */ /* 0x000e220008000c00 */
[----:B------:R-:W-:Y:S01]  /*aef0*/  BSSY.RECONVERGENT B6, `(.L_x_36877) ;  /* 0x00000e0000067945 */ /* 0x000fe20003800200 */
[----:B------:R-:W-:-:S04]  /*af00*/  UPRMT UR4, UR42, 0x9910, URZ ;  /* 0x000099102a047896 */ /* 0x000fc800080000ff */
[----:B------:R-:W-:Y:S01]  /*af10*/  UISETP.GT.AND UP0, UPT, UR4, 0x9, UPT ;  /* 0x000000090400788c */ /* 0x000fe2000bf04270 */
[----:B0-----:R-:W-:Y:S02]  /*af20*/  IADD3 R26, P0, PT, R26, UR8, RZ ;  /* 0x000000081a1a7c10 */ /* 0x001fe4000ff1e0ff */
[----:B---34-:R-:W-:-:S03]  /*af30*/  IADD3 R4, P1, PT, R0, UR10, RZ ;  /* 0x0000000a00047c10 */ /* 0x018fc6000ff3e0ff */
        /* <DEDUP_REMOVED lines=14> */
.L_x_36881:
[----:B------:R-:W3:Y:S02]  /*b020*/  LDG.E.U8 R0, desc[UR36][R4.64] ;  /* 0x0000002404007981 */ /* 0x000ee4000c1e1100 */
[----:B---3--:R-:W-:Y:S01]  /*b030*/  I2FP.F32.U32 R0, R0 ;  /* 0x0000000000007245 */ /* 0x008fe20000201000 */
[----:B------:R-:W-:Y:S06]  /*b040*/  BRA `(.L_x_36883) ;  /* 0x0000000c00287947 */ /* 0x000fec0003800000 */
.L_x_36880:
        /* <DEDUP_REMOVED lines=9> */
.L_x_36885:
[----:B------:R-:W3:Y:S02]  /*b0e0*/  LDG.E R0, desc[UR36][R4.64] ;  /* 0x0000002404007981 */ /* 0x000ee4000c1e1900 */
[----:B---3--:R-:W-:Y:S01]  /*b0f0*/  I2FP.F32.S32 R0, R0 ;  /* 0x0000000000007245 */ /* 0x008fe20000201400 */
[----:B------:R-:W-:Y:S06]  /*b100*/  BRA `(.L_x_36883) ;  /* 0x0000000800f87947 */ /* 0x000fec0003800000 */
.L_x_36884:
[----:B------:R-:W3:Y:S02]  /*b110*/  LDG.E.U16 R0, desc[UR36][R4.64] ;  /* 0x0000002404007981 */ /* 0x000ee4000c1e1500 */
[----:B---3--:R-:W0:Y:S01]  /*b120*/  I2F.S16 R0, R0 ;  /* 0x0000000000007306 */ /* 0x008e220000101400 */
[----:B------:R-:W-:Y:S05]  /*b130*/  BRA `(.L_x_36883) ;  /* 0x0000000800ec7947 */ /* 0x000fea0003800000 */
.L_x_36879:
        /* <DEDUP_REMOVED lines=8> */
.L_x_36887:
[----:B------:R-:W3:Y:S02]  /*b1c0*/  LDG.E.U16 R0, desc[UR36][R4.64] ;  /* 0x0000002404007981 */ /* 0x000ee4000c1e1500 */
[----:B---3--:R-:W-:Y:S01]  /*b1d0*/  HADD2.F32 R0, -RZ, R0.H0_H0 ;  /* 0x20000000ff007230 */ /* 0x008fe20000004100 */
[----:B------:R-:W-:Y:S06]  /*b1e0*/  BRA `(.L_x_36883) ;  /* 0x0000000800c07947 */ /* 0x000fec0003800000 */
.L_x_36886:
        /* <DEDUP_REMOVED lines=8> */
.L_x_36889:
[----:B------:R-:W3:Y:S02]  /*b270*/  LDG.E.U16 R0, desc[UR36][R4.64] ;  /* 0x0000002404007981 */ /* 0x000ee4000c1e1500 */
[----:B---3--:R-:W-:Y:S01]  /*b280*/  HADD2.F32 R0, -RZ, R0.H0_H0 ;  /* 0x20000000ff007230 */ /* 0x008fe20000004100 */
[----:B------:R-:W-:Y:S06]  /*b290*/  BRA `(.L_x_36883) ;  /* 0x0000000800947947 */ /* 0x000fec0003800000 */
.L_x_36888:
[----:B------:R-:W3:Y:S01]  /*b2a0*/  LDG.E.64 R4, desc[UR36][R4.64] ;  /* 0x0000002404047981 */ /* 0x000ee2000c1e1b00 */
[----:B------:R-:W-:Y:S01]  /*b2b0*/  UMOV UR4, 0xf0000000 ;  /* 0xf000000000047882 */ /* 0x000fe20000000000 */
[----:B------:R-:W-:Y:S01]  /*b2c0*/  UMOV UR5, 0x380fffff ;  /* 0x380fffff00057882 */ /* 0x000fe20000000000 */
[----:B---3--:R-:W0:Y:S01]  /*b2d0*/  F2F.F32.F64 R0, R4 ;  /* 0x0000000400007310 */ /* 0x008e220000301000 */
[----:B------:R-:W-:-:S14]  /*b2e0*/  DSETP.GEU.AND P0, PT, |R4|, UR4, PT ;  /* 0x0000000404007e2a */ /* 0x000fdc000bf0e200 */
[----:B0-----:R-:W-:Y:S01]  /*b2f0*/  @!P0 FMUL R0, R0, 1.175494350822287508e-38 ;  /* 0x0080000000008820 */ /* 0x001fe20000400000 */
[----:B------:R-:W-:Y:S06]  /*b300*/  BRA `(.L_x_36883) ;  /* 0x0000000800787947 */ /* 0x000fec0003800000 */
.L_x_36878:
        /* <DEDUP_REMOVED lines=12> */
.L_x_36892:
[----:B------:R-:W3:Y:S01]  /*b3d0*/  LDG.E.64 R4, desc[UR36][R4.64] ;  /* 0x0000002404047981 */ /* 0x000ee2000c1e1b00 */
[----:B------:R-:W-:Y:S01]  /*b3e0*/  UMOV UR4, 0xf0000000 ;  /* 0xf000000000047882 */ /* 0x000fe20000000000 */
[----:B------:R-:W-:Y:S01]  /*b3f0*/  UMOV UR5, 0x380fffff ;  /* 0x380fffff00057882 */ /* 0x000fe20000000000 */
[----:B---3--:R-:W0:Y:S01]  /*b400*/  F2F.F32.F64 R0, R4 ;  /* 0x0000000400007310 */ /* 0x008e220000301000 */
[----:B------:R-:W-:-:S14]  /*b410*/  DSETP.GEU.AND P0, PT, |R4|, UR4, PT ;  /* 0x0000000404007e2a */ /* 0x000fdc000bf0e200 */
[----:B0-----:R-:W-:Y:S01]  /*b420*/  @!P0 FMUL R0, R0, 1.175494350822287508e-38 ;  /* 0x0080000000008820 */ /* 0x001fe20000400000 */
[----:B------:R-:W-:Y:S06]  /*b430*/  BRA `(.L_x_36883) ;  /* 0x00000008002c7947 */ /* 0x000fec0003800000 */
.L_x_36891:
        /* <DEDUP_REMOVED lines=9> */
[C---:B--2---:R-:W-:Y:S02]  /*b4d0*/  LOP3.LUT R3, R0.reuse, 0x7f000000, RZ, 0xc0, !PT ;  /* 0x7f00000000037812 */ /* 0x044fe400078ec0ff */
        /* <DEDUP_REMOVED lines=15> */
.L_x_36894:
        /* <DEDUP_REMOVED lines=13> */
.L_x_36893:
[----:B------:R-:W3:Y:S02]  /*b6a0*/  LDG.E.U16 R0, desc[UR36][R4.64] ;  /* 0x0000002404007981 */ /* 0x000ee4000c1e1500 */
[----:B---3--:R-:W-:Y:S01]  /*b6b0*/  IMAD.U32 R0, R0, 0x10000, RZ ;  /* 0x0001000000007824 */ /* 0x008fe200078e00ff */
[----:B------:R-:W-:Y:S06]  /*b6c0*/  BRA `(.L_x_36883) ;  /* 0x0000000400887947 */ /* 0x000fec0003800000 */
.L_x_36890:
        /* <DEDUP_REMOVED lines=11> */
.L_x_36897:
[----:B------:R-:W3:Y:S01]  /*b780*/  LDG.E.U8 R4, desc[UR36][R4.64] ;  /* 0x0000002404047981 */ /* 0x000ee2000c1e1100 */
        /* <DEDUP_REMOVED lines=19> */
.L_x_36899:
[----:B------:R-:W-:Y:S05]  /*b8c0*/  BSYNC.RECONVERGENT B0 ;  /* 0x0000000000007941 */ /* 0x000fea0003800200 */
.L_x_36898:
[----:B------:R-:W-:Y:S01]  /*b8d0*/  IMAD.SHL.U32 R0, R0, 0x100000, RZ ;  /* 0x0010000000007824 */ /* 0x000fe200078e00ff */
[----:B------:R-:W-:-:S04]  /*b8e0*/  LEA R3, R3, 0x3b800000, 0x17 ;  /* 0x3b80000003037811 */ /* 0x000fc800078eb8ff */
[----:B------:R-:W-:Y:S01]  /*b8f0*/  LOP3.LUT R0, R3, R0, R7, 0xfe, !PT ;  /* 0x0000000003007212 */ /* 0x000fe200078efe07 */
[----:B------:R-:W-:Y:S06]  /*b900*/  BRA `(.L_x_36883) ;  /* 0x0000000000f87947 */ /* 0x000fec0003800000 */
.L_x_36896:
        /* <DEDUP_REMOVED lines=20> */
.L_x_36901:
[----:B------:R-:W-:Y:S05]  /*ba50*/  BSYNC.RECONVERGENT B0 ;  /* 0x0000000000007941 */ /* 0x000fea0003800200 */
.L_x_36900:
[----:B------:R-:W-:Y:S02]  /*ba60*/  SHF.L.U32 R0, R0, 0x15, RZ ;  /* 0x0000001500007819 */ /* 0x000fe400000006ff */
[----:B------:R-:W-:-:S04]  /*ba70*/  LEA R3, R3, 0x37800000, 0x17 ;  /* 0x3780000003037811 */ /* 0x000fc800078eb8ff */
[----:B------:R-:W-:Y:S01]  /*ba80*/  LOP3.LUT R0, R3, R0, R7, 0xfe, !PT ;  /* 0x0000000003007212 */ /* 0x000fe200078efe07 */
[----:B------:R-:W-:Y:S06]  /*ba90*/  BRA `(.L_x_36883) ;  /* 0x0000000000947947 */ /* 0x000fec0003800000 */
.L_x_36895:
        /* <DEDUP_REMOVED lines=14> */
.L_x_36882:
[----:B------:R-:W-:Y:S01]  /*bb80*/  MOV R14, 0x0 ;  /* 0x00000000000e7802 */ /* 0x000fe20000000f00 */
[----:B------:R-:W0:Y:S01]  /*bb90*/  LDCU.64 UR4, c[0x4][0x178] ;  /* 0x01002f00ff0477ac */ /* 0x000e220008000a00 */
[----:B------:R-:W-:Y:S02]  /*bba0*/  HFMA2 R13, -RZ, RZ, 0, 0 ;  /* 0x00000000ff0d7431 */ /* 0x000fe400000001ff */
[----:B--2---:R-:W-:Y:S01]  /*bbb0*/  IMAD.MOV.U32 R8, RZ, RZ, 0x4e ;  /* 0x0000004eff087424 */ /* 0x004fe200078e00ff */
        /* <DEDUP_REMOVED lines=12> */
.L_x_36904:
[----:B------:R-:W-:Y:S01]  /*bc80*/  IMAD.MOV.U32 R0, RZ, RZ, RZ ;  /* 0x000000ffff007224 */ /* 0x000fe200078e00ff */
[----:B------:R-:W-:Y:S06]  /*bc90*/  BRA `(.L_x_36883) ;  /* 0x0000000000147947 */ /* 0x000fec0003800000 */
.L_x_36903:
[----:B------:R-:W3:Y:S02]  /*bca0*/  LDG.E.64 R4, desc[UR36][R4.64] ;  /* 0x0000002404047981 */ /* 0x000ee4000c1e1b00 */
[----:B---3--:R0:W1:Y:S01]  /*bcb0*/  I2F.U64 R0, R4 ;  /* 0x0000000400007312 */ /* 0x0080620000301000 */
[----:B------:R-:W-:Y:S05]  /*bcc0*/  BRA `(.L_x_36883) ;  /* 0x0000000000087947 */ /* 0x000fea0003800000 */
.L_x_36902:
[----:B------:R-:W3:Y:S02]  /*bcd0*/  LDG.E R0, desc[UR36][R4.64] ;  /* 0x0000002404007981 */ /* 0x000ee4000c1e1900 */
[----:B---3--:R-:W-:-:S07]  /*bce0*/  I2FP.F32.U32 R0, R0 ;  /* 0x0000000000007245 */ /* 0x008fce0000201000 */
.L_x_36883:
[----:B------:R-:W-:Y:S05]  /*bcf0*/  BSYNC.RECONVERGENT B6 ;  /* 0x0000000000067941 */ /* 0x000fea0003800200 */
.L_x_36877:
[----:B--2---:R-:W2:Y:S01]  /*bd00*/  LDC R3, c[0x0][0x594] ;  /* 0x00016500ff037b82 */ /* 0x004ea20000000800 */
[----:B------:R-:W-:Y:S01]  /*bd10*/  BSSY.RECONVERGENT B0, `(.L_x_36905) ;  /* 0x0000037000007945 */ /* 0x000fe20003800200 */
[C---:B01-345:R-:W-:Y:S01]  /*bd20*/  FADD.FTZ R5, |R0|.reuse, -RZ ;  /* 0x800000ff00057221 */ /* 0x07bfe20000010200 */
        /* <DEDUP_REMOVED lines=21> */
.L_x_36910:
[----:B------:R-:W-:Y:S01]  /*be80*/  FSETP.GEU.FTZ.AND P0, PT, R4, -R24, PT ;  /* 0x800000180400720b */ /* 0x000fe20003f1e000 */
[----:B------:R-:W-:-:S12]  /*be90*/  FADD.FTZ R2, R2, -1 ;  /* 0xbf80000002027421 */ /* 0x000fd80000010000 */
[----:B------:R-:W-:-:S07]  /*bea0*/  @!P0 FADD.FTZ R2, R2, -1 ;  /* 0xbf80000002028421 */ /* 0x000fce0000010000 */
.L_x_36909:
[----:B------:R-:W-:Y:S05]  /*beb0*/  BSYNC.RECONVERGENT B1 ;  /* 0x0000000000017941 */ /* 0x000fea0003800200 */
.L_x_36908:
[----:B------:R-:W-:Y:S01]  /*bec0*/  FFMA.FTZ R5, -R24, R2, R5 ;  /* 0x0000000218057223 */ /* 0x000fe20000010105 */
[----:B------:R-:W-:Y:S06]  /*bed0*/  BRA `(.L_x_36906) ;  /* 0x0000000000687947 */ /* 0x000fec0003800000 */
.L_x_36907:
        /* <DEDUP_REMOVED lines=10> */
.L_x_36913:
        /* <DEDUP_REMOVED lines=13> */
.L_x_36912:
[----:B------:R-:W-:Y:S05]  /*c050*/  BSYNC.RECONVERGENT B1 ;  /* 0x0000000000017941 */ /* 0x000fea0003800200 */
.L_x_36911:
[----:B------:R-:W-:-:S04]  /*c060*/  FMUL.FTZ R2, R5, 1.1920928955078125e-07 ;  /* 0x3400000005027820 */ /* 0x000fc80000410000 */
[----:B------:R-:W-:-:S07]  /*c070*/  FMUL.FTZ R5, R19, R2 ;  /* 0x0000000213057220 */ /* 0x000fce0000410000 */
.L_x_36906:
[----:B------:R-:W-:Y:S05]  /*c080*/  BSYNC.RECONVERGENT B0 ;  /* 0x0000000000007941 */ /* 0x000fea0003800200 */
.L_x_36905:
[C---:B------:R-:W-:Y:S01]  /*c090*/  FSETP.NAN.FTZ.AND P0, PT, |R5|.reuse, |R5|, PT ;  /* 0x400000050500720b */ /* 0x040fe20003f18200 */
[----:B------:R-:W-:Y:S01]  /*c0a0*/  UPRMT UR4, UR40, 0x9910, URZ ;  /* 0x0000991028047896 */ /* 0x000fe200080000ff */
[----:B------:R-:W-:Y:S02]  /*c0b0*/  LOP3.LUT R0, R5, 0x80000000, R0, 0xb8, !PT ;  /* 0x8000000005007812 */ /* 0x000fe400078eb800 */
[----:B------:R-:W-:Y:S01]  /*c0c0*/  FSETP.GEU.FTZ.AND P1, PT, R3, RZ, PT ;  /* 0x000000ff0300720b */ /* 0x000fe20003f3e000 */
[----:B------:R-:W-:Y:S01]  /*c0d0*/  UISETP.GT.AND UP0, UPT, UR4, 0x9, UPT ;  /* 0x000000090400788c */ /* 0x000fe2000bf04270 */
[----:B------:R-:W-:-:S04]  /*c0e0*/  FSEL R2, R5, R0, P0 ;  /* 0x0000000005027208 */ /* 0x000fc80000000000 */
[C---:B------:R-:W-:Y:S01]  /*c0f0*/  FSETP.NEU.FTZ.AND P2, PT, R2.reuse, RZ, PT ;  /* 0x000000ff0200720b */ /* 0x040fe20003f5d000 */
[C---:B------:R-:W-:Y:S01]  /*c100*/  FADD.FTZ R3, R2.reuse, R3 ;  /* 0x0000000302037221 */ /* 0x040fe20000010000 */
[----:B------:R-:W-:-:S04]  /*c110*/  FSETP.GEU.FTZ.AND P0, PT, R2, RZ, PT ;  /* 0x000000ff0200720b */ /* 0x000fc80003f1e000 */
[----:B------:R-:W-:-:S07]  /*c120*/  PLOP3.LUT P0, PT, P1, P0, PT, 0x82, 0x28 ;  /* 0x000000000028781c */ /* 0x000fce0000f01072 */
        /* <DEDUP_REMOVED lines=13> */
.L_x_36917:
[----:B------:R-:W0:Y:S02]  /*c200*/  F2I.S64.TRUNC R2, R2 ;  /* 0x0000000200027311 */ /* 0x000e24000020d900 */
[----:B0-----:R-:W-:-:S05]  /*c210*/  MOV R5, R2 ;  /* 0x0000000200057202 */ /* 0x001fca0000000f00 */
[----:B------:R-:W-:Y:S01]  /*c220*/  STG.E.U8 desc[UR36][R26.64], R5 ;  /* 0x000000051a007986 */ /* 0x000fe2000c101124 */
[----:B------:R-:W-:Y:S05]  /*c230*/  EXIT ;  /* 0x000000000000794d */ /* 0x000fea0003800000 */
.L_x_36916:
        /* <DEDUP_REMOVED lines=9> */
.L_x_36920:
[----:B------:R-:W0:Y:S02]  /*c2d0*/  F2I.FTZ.TRUNC.NTZ R3, R2 ;  /* 0x0000000200037305 */ /* 0x000e24000021f100 */
[----:B0-----:R-:W-:Y:S01]  /*c2e0*/  STG.E desc[UR36][R26.64], R3 ;  /* 0x000000031a007986 */ /* 0x001fe2000c101924 */
[----:B------:R-:W-:Y:S05]  /*c2f0*/  EXIT ;  /* 0x000000000000794d */ /* 0x000fea0003800000 */
.L_x_36919:
[----:B------:R-:W0:Y:S02]  /*c300*/  F2I.FTZ.TRUNC.NTZ R3, R2 ;  /* 0x0000000200037305 */ /* 0x000e24000021f100 */
[----:B0-----:R-:W-:Y:S01]  /*c310*/  STG.E.U16 desc[UR36][R26.64], R3 ;  /* 0x000000031a007986 */ /* 0x001fe2000c101524 */
[----:B------:R-:W-:Y:S05]  /*c320*/  EXIT ;  /* 0x000000000000794d */ /* 0x000fea0003800000 */
.L_x_36915:
        /* <DEDUP_REMOVED lines=8> */
.L_x_36922:
[----:B------:R-:W-:-:S05]  /*c3b0*/  F2FP.F16.F32.PACK_AB R2, RZ, R2 ;  /* 0x00000002ff02723e */ /* 0x000fca00000000ff */
[----:B------:R-:W-:Y:S01]  /*c3c0*/  STG.E.U16 desc[UR36][R26.64], R2 ;  /* 0x000000021a007986 */ /* 0x000fe2000c101524 */
[----:B------:R-:W-:Y:S05]  /*c3d0*/  EXIT ;  /* 0x000000000000794d */ /* 0x000fea0003800000 */
.L_x_36921:
        /* <DEDUP_REMOVED lines=9> */
.L_x_36924:
[----:B------:R-:W-:-:S04]  /*c470*/  F2FP.F16.F32.PACK_AB R3, RZ, R2 ;  /* 0x00000002ff03723e */ /* 0x000fc800000000ff */
[----:B------:R-:W-:-:S05]  /*c480*/  PRMT R3, R3, 0x5410, RZ ;  /* 0x0000541003037816 */ /* 0x000fca00000000ff */
[----:B------:R-:W-:Y:S01]  /*c490*/  STG.E desc[UR36][R26.64], R3 ;  /* 0x000000031a007986 */ /* 0x000fe2000c101924 */
[----:B------:R-:W-:Y:S05]  /*c4a0*/  EXIT ;  /* 0x000000000000794d */ /* 0x000fea0003800000 */
.L_x_36923:
[----:B------:R-:W-:-:S06]  /*c4b0*/  FMUL.FTZ R2, R2, 1 ;  /* 0x3f80000002027820 */ /* 0x000fcc0000410000 */
[----:B------:R-:W0:Y:S02]  /*c4c0*/  F2F.F64.F32 R2, R2 ;  /* 0x0000000200027310 */ /* 0x000e240000201800 */
[----:B0-----:R-:W-:Y:S01]  /*c4d0*/  STG.E.64 desc[UR36][R26.64], R2 ;  /* 0x000000021a007986 */ /* 0x001fe2000c101b24 */
[----:B------:R-:W-:Y:S05]  /*c4e0*/  EXIT ;  /* 0x000000000000794d */ /* 0x000fea0003800000 */
.L_x_36914:
        /* <DEDUP_REMOVED lines=13> */
.L_x_36928:
        /* <DEDUP_REMOVED lines=16> */
.L_x_36931:
[----:B------:R-:W-:-:S04]  /*c6c0*/  SHF.R.U32.HI R2, RZ, 0x18, R2 ;  /* 0x00000018ff027819 */ /* 0x000fc80000011602 */
[----:B------:R-:W-:-:S04]  /*c6d0*/  LOP3.LUT R2, R3, 0x80, R2, 0xf8, !PT ;  /* 0x0000008003027812 */ /* 0x000fc800078ef802 */
[----:B------:R-:W-:-:S07]  /*c6e0*/  PRMT R13, R2, 0x7610, R13 ;  /* 0x00007610020d7816 */ /* 0x000fce000000000d */
.L_x_36930:
[----:B------:R-:W-:Y:S05]  /*c6f0*/  BSYNC.RECONVERGENT B0 ;  /* 0x0000000000007941 */ /* 0x000fea0003800200 */
.L_x_36929:
[----:B------:R-:W-:Y:S01]  /*c700*/  STG.E.U8 desc[UR36][R26.64], R13 ;  /* 0x0000000d1a007986 */ /* 0x000fe2000c101124 */
[----:B------:R-:W-:Y:S05]  /*c710*/  EXIT ;  /* 0x000000000000794d */ /* 0x000fea0003800000 */
.L_x_36927:
        /* <DEDUP_REMOVED lines=16> */
.L_x_36934:
[----:B------:R-:W-:-:S04]  /*c820*/  SHF.R.U32.HI R2, RZ, 0x18, R2 ;  /* 0x00000018ff027819 */ /* 0x000fc80000011602 */
[----:B------:R-:W-:-:S04]  /*c830*/  LOP3.LUT R3, R3, 0x80, R2, 0xf8, !PT ;  /* 0x0000008003037812 */ /* 0x000fc800078ef802 */
[----:B------:R-:W-:-:S07]  /*c840*/  PRMT R13, R3, 0x7610, R13 ;  /* 0x00007610030d7816 */ /* 0x000fce000000000d */
.L_x_36933:
[----:B------:R-:W-:Y:S05]  /*c850*/  BSYNC.RECONVERGENT B0 ;  /* 0x0000000000007941 */ /* 0x000fea0003800200 */
.L_x_36932:
[----:B------:R-:W-:Y:S01]  /*c860*/  STG.E.U8 desc[UR36][R26.64], R13 ;  /* 0x0000000d1a007986 */ /* 0x000fe2000c101124 */
[----:B------:R-:W-:Y:S05]  /*c870*/  EXIT ;  /* 0x000000000000794d */ /* 0x000fea0003800000 */
.L_x_36926:
        /* <DEDUP_REMOVED lines=21> */
.L_x_36936:
[----:B------:R-:W0:Y:S02]  /*c9d0*/  F2I.U64.TRUNC R2, R2 ;  /* 0x0000000200027311 */ /* 0x000e24000020d800 */
[----:B0-----:R-:W-:Y:S01]  /*c9e0*/  STG.E.64 desc[UR36][R26.64], R2 ;  /* 0x000000021a007986 */ /* 0x001fe2000c101b24 */
[----:B------:R-:W-:Y:S05]  /*c9f0*/  EXIT ;  /* 0x000000000000794d */ /* 0x000fea0003800000 */
.L_x_36935:
[----:B------:R-:W0:Y:S02]  /*ca00*/  F2I.FTZ.U32.TRUNC.NTZ R3, R2 ;  /* 0x0000000200037305 */ /* 0x000e24000021f000 */
[----:B0-----:R-:W-:Y:S01]  /*ca10*/  STG.E desc[UR36][R26.64], R3 ;  /* 0x000000031a007986 */ /* 0x001fe2000c101924 */
[----:B------:R-:W-:Y:S05]  /*ca20*/  EXIT ;  /* 0x000000000000794d */ /* 0x000fea0003800000 */
.L_x_36925:
        /* <DEDUP_REMOVED lines=10> */
.L_x_36938:
[----:B------:R-:W-:Y:S01]  /*cad0*/  FMUL.FTZ R4, R2, 1 ;  /* 0x3f80000002047820 */ /* 0x000fe20000410000 */
[----:B------:R-:W-:-:S05]  /*cae0*/  CS2R R6, SRZ ;  /* 0x0000000000067805 */ /* 0x000fca000001ff00 */
[----:B------:R-:W0:Y:S02]  /*caf0*/  F2F.F64.F32 R4, R4 ;  /* 0x0000000400047310 */ /* 0x000e240000201800 */
[----:B0-----:R-:W-:Y:S01]  /*cb00*/  STG.E.128 desc[UR36][R26.64], R4 ;  /* 0x000000041a007986 */ /* 0x001fe2000c101d24 */
[----:B------:R-:W-:Y:S05]  /*cb10*/  EXIT ;  /* 0x000000000000794d */ /* 0x000fea0003800000 */
.L_x_36937:
[----:B------:R-:W-:-:S09]  /*cb20*/  UISETP.NE.AND UP0, UPT, UR4, 0xf, UPT ;  /* 0x0000000f0400788c */ /* 0x000fd2000bf05270 */
[----:B------:R-:W-:Y:S05]  /*cb30*/  BRA.U !UP0, `(.L_x_36939) ;  /* 0x0000000108e07547 */ /* 0x000fea000b800000 */
[----:B------:R-:W-:-:S09]  /*cb40*/  UISETP.NE.AND UP0, UPT, UR4, 0x17, UPT ;  /* 0x000000170400788c */ /* 0x000fd2000bf05270 */
[----:B------:R-:W-:Y:S05]  /*cb50*/  BRA.U !UP0, `(.L_x_36940) ;  /* 0x00000001088c7547 */ /* 0x000fea000b800000 */
[----:B------:R-:W-:-:S09]  /*cb60*/  UISETP.NE.AND UP0, UPT, UR4, 0x18, UPT ;  /* 0x000000180400788c */ /* 0x000fd2000bf05270 */
[----:B------:R-:W-:Y:S05]  /*cb70*/  BRA.U !UP0, `(.L_x_36941) ;  /* 0x0000000108447547 */ /* 0x000fea000b800000 */
.L_x_36918:
        /* <DEDUP_REMOVED lines=16> */
.L_x_36942:
[----:B------:R-:W-:Y:S05]  /*cc80*/  EXIT ;  /* 0x000000000000794d */ /* 0x000fea0003800000 */
.L_x_36941:
        /* <DEDUP_REMOVED lines=12> */
.L_x_36944:
[----:B------:R-:W-:Y:S05]  /*cd50*/  BSYNC.RECONVERGENT B0 ;  /* 0x0000000000007941 */ /* 0x000fea0003800200 */
.L_x_36943:
[----:B------:R-:W-:-:S05]  /*cd60*/  LOP3.LUT R3, R0, 0x80, R5, 0xf8, !PT ;  /* 0x0000008000037812 */ /* 0x000fca00078ef805 */
[----:B------:R-:W-:Y:S01]  /*cd70*/  STG.E.U8 desc[UR36][R26.64], R3 ;  /* 0x000000031a007986 */ /* 0x000fe2000c101124 */
[----:B------:R-:W-:Y:S05]  /*cd80*/  EXIT ;  /* 0x000000000000794d */ /* 0x000fea0003800000 */
.L_x_36940:
        /* <DEDUP_REMOVED lines=11> */
.L_x_36946:
[----:B------:R-:W-:Y:S01]  /*ce40*/  HFMA2 R0, -RZ, RZ, 0, 7.569789886474609375e-06 ;  /* 0x0000007fff007431 */ /* 0x000fe200000001ff */
[----:B------:R-:W-:-:S04]  /*ce50*/  ISETP.GT.U32.AND P0, PT, R4, 0x7f800000, PT ;  /* 0x7f8000000400780c */ /* 0x000fc80003f04070 */
[----:B------:R-:W-:-:S09]  /*ce60*/  SEL R0, R0, 0x7c, P0 ;  /* 0x0000007c00007807 */ /* 0x000fd20000000000 */
.L_x_36947:
[----:B------:R-:W-:Y:S05]  /*ce70*/  BSYNC.RECONVERGENT B0 ;  /* 0x0000000000007941 */ /* 0x000fea0003800200 */
.L_x_36945:
[----:B------:R-:W-:-:S04]  /*ce80*/  SHF.R.U32.HI R3, RZ, 0x18, R2 ;  /* 0x00000018ff037819 */ /* 0x000fc80000011602 */
[----:B------:R-:W-:-:S05]  /*ce90*/  LOP3.LUT R3, R0, 0x80, R3, 0xf8, !PT ;  /* 0x0000008000037812 */ /* 0x000fca00078ef803 */
[----:B------:R-:W-:Y:S01]  /*cea0*/  STG.E.U8 desc[UR36][R26.64], R3 ;  /* 0x000000031a007986 */ /* 0x000fe2000c101124 */
[----:B------:R-:W-:Y:S05]  /*ceb0*/  EXIT ;  /* 0x000000000000794d */ /* 0x000fea0003800000 */
.L_x_36939:
[----:B------:R-:W-:-:S05]  /*cec0*/  F2FP.BF16.F32.PACK_AB R2, RZ, R2 ;  /* 0x00000002ff02723e */ /* 0x000fca00000010ff */
[----:B------:R-:W-:Y:S01]  /*ced0*/  STG.E.U16 desc[UR36][R26.64], R2 ;  /* 0x000000021a007986 */ /* 0x000fe2000c101524 */
[----:B------:R-:W-:Y:S05]  /*cee0*/  EXIT ;  /* 0x000000000000794d */ /* 0x000fea0003800000 */
.L_x_36948:
        /* <DEDUP_REMOVED lines=9> */
.L_x_55016:


//--------------------- .text._ZN2at6native27unrolled_elementwise_kernelINS0_13BUnaryFunctorIfffZZZNS0_21remainder_kernel_cudaERNS_18TensorIteratorBaseEENKUlvE0_clEvENKUlvE0_clEvEUlffE_EESt5arrayIPcLm2EELi4E23TrivialOffsetCalculatorILi1EjESD_NS0_6memory12LoadWithCastILi1EEENSE_13StoreWithCastILi1EEEEEviT_T0_T2_T3_T4_T5_ --------------------------
	.section	.text._ZN2at6native27unrolled_elementwise_kernelINS0_13BUnaryFunctorIfffZZZNS0_21remainder_kernel_cudaERNS_18TensorIteratorBaseEENKUlvE0_clEvENKUlvE0_clEvEUlffE_EESt5arrayIPcLm2EELi4E23TrivialOffsetCalculatorILi1EjESD_NS0_6memory12LoadWithCastILi1EEENSE_13StoreWithCastILi1EEEEEviT_T0_T2_T3_T4_T5_,"ax",@progbits
	.align	128
        .global         _ZN2at6native27unrolled_elementwise_kernelINS0_13BUnaryFunctorIfffZZZNS0_21remainder_kernel_cudaERNS_18TensorIteratorBaseEENKUlvE0_clEvENKUlvE0_clEvEUlffE_EESt5arrayIPcLm2EELi4E23TrivialOffsetCalculatorILi1EjESD_NS0_6memory12LoadWithCastILi1EEENSE_13StoreWithCastILi1EEEEEviT_T0_T2_T3_T4_T5_
        .type           _ZN2at6native27unrolled_elementwise_kernelINS0_13BUnaryFunctorIfffZZZNS0_21remainder_kernel_cudaERNS_18TensorIteratorBaseEENKUlvE0_clEvENKUlvE0_clEvEUlffE_EESt5arrayIPcLm2EELi4E23TrivialOffsetCalculatorILi1EjESD_NS0_6memory12LoadWithCastILi1EEENSE_13StoreWithCastILi1EEEEEviT_T0_T2_T3_T4_T5_,@function
        .size           _ZN2at6native27unrolled_elementwise_kernelINS0_13BUnaryFunctorIfffZZZNS0_21remainder_kernel_cudaERNS_18TensorIteratorBaseEENKUlvE0_clEvENKUlvE0_clEvEUlffE_EESt5arrayIPcLm2EELi4E23TrivialOffsetCalculatorILi1EjESD_NS0_6memory12LoadWithCastILi1EEENSE_13StoreWithCastILi1EEEEEviT_T0_T2_T3_T4_T5_,(.L_x_55017 - _ZN2at6native27unrolled_elementwise_kernelINS0_13BUnaryFunctorIfffZZZNS0_21remainder_kernel_cudaERNS_18TensorIteratorBaseEENKUlvE0_clEvENKUlvE0_clEvEUlffE_EESt5arrayIPcLm2EELi4E23TrivialOffsetCalculatorILi1EjESD_NS0_6memory12LoadWithCastILi1EEENSE_13StoreWithCastILi1EEEEEviT_T0_T2_T3_T4_T5_)
        .other          _ZN2at6native27unrolled_elementwise_kernelINS0_13BUnaryFunctorIfffZZZNS0_21remainder_kernel_cudaERNS_18TensorIteratorBaseEENKUlvE0_clEvENKUlvE0_clEvEUlffE_EESt5arrayIPcLm2EELi4E23TrivialOffsetCalculatorILi1EjESD_NS0_6memory12LoadWithCastILi1EEENSE_13StoreWithCastILi1EEEEEviT_T0_T2_T3_T4_T5_,@"STO_CUDA_ENTRY STV_DEFAULT"
_ZN2at6native27unrolled_elementwise_kernelINS0_13BUnaryFunctorIfffZZZNS0_21remainder_kernel_cudaERNS_18TensorIteratorBaseEENKUlvE0_clEvENKUlvE0_clEvEUlffE_EESt5arrayIPcLm2EELi4E23TrivialOffsetCalculatorILi1EjESD_NS0_6memory12LoadWithCastILi1EEENSE_13StoreWithCastILi1EEEEEviT_T0_T2_T3_T4_T5_:
.text._ZN2at6native27unrolled_elementwise_kernelINS0_13BUnaryFunctorIfffZZZNS0_21remainder_kernel_cudaERNS_18TensorIteratorBaseEENKUlvE0_clEvENKUlvE0_clEvEUlffE_EESt5arrayIPcLm2EELi4E23TrivialOffsetCalculatorILi1EjESD_NS0_6memory12LoadWithCastILi1EEENSE_13StoreWithCastILi1EEEEEviT_T0_T2_T3_T4_T5_:
        /* <DEDUP_REMOVED lines=33> */
.L_x_36955:
[----:B------:R-:W2:Y:S02]  /*0210*/  LDG.E.U8 R4, desc[UR36][R4.64] ;  /* 0x0000002404047981 */ /* 0x000ea4000c1e1100 */
[----:B--2---:R-:W-:Y:S01]  /*0220*/  I2FP.F32.U32 R22, R4 ;  /* 0x0000000400167245 */ /* 0x004fe20000201000 */
[----:B------:R-:W-:Y:S06]  /*0230*/  BRA `(.L_x_36957) ;  /* 0x0000000c00287947 */ /* 0x000fec0003800000 */
.L_x_36954:
        /* <DEDUP_REMOVED lines=9> */
.L_x_36959:
[----:B------:R-:W2:Y:S02]  /*02d0*/  LDG.E R4, desc[UR36][R4.64] ;  /* 0x0000002404047981 */ /* 0x000ea4000c1e1900 */
[----:B--2---:R-:W-:Y:S01]  /*02e0*/  I2FP.F32.S32 R22, R4 ;  /* 0x0000000400167245 */ /* 0x004fe20000201400 */
[----:B------:R-:W-:Y:S06]  /*02f0*/  BRA `(.L_x_36957) ;  /* 0x0000000800f87947 */ /* 0x000fec0003800000 */
.L_x_36958:
[----:B------:R-:W2:Y:S02]  /*0300*/  LDG.E.U16 R4, desc[UR36][R4.64] ;  /* 0x0000002404047981 */ /* 0x000ea4000c1e1500 */
[----:B--2---:R2:W3:Y:S01]  /*0310*/  I2F.S16 R22, R4 ;  /* 0x0000000400167306 */ /* 0x0044e20000101400 */
[----:B------:R-:W-:Y:S05]  /*0320*/  BRA `(.L_x_36957) ;  /* 0x0000000800ec7947 */ /* 0x000fea0003800000 */
.L_x_36953:
        /* <DEDUP_REMOVED lines=8> */
.L_x_36961:
[----:B------:R-:W2:Y:S02]  /*03b0*/  LDG.E.U16 R4, desc[UR36][R4.64] ;  /* 0x0000002404047981 */ /* 0x000ea4000c1e1500 */
[----:B--2---:R-:W-:Y:S01]  /*03c0*/  HADD2.F32 R22, -RZ, R4.H0_H0 ;  /* 0x20000004ff167230 */ /* 0x004fe20000004100 */
[----:B------:R-:W-:Y:S06]  /*03d0*/  BRA `(.L_x_36957) ;  /* 0x0000000800c07947 */ /* 0x000fec0003800000 */
.L_x_36960:
        /* <DEDUP_REMOVED lines=8> */
.L_x_36963:
[----:B------:R-:W2:Y:S02]  /*0460*/  LDG.E.U16 R4, desc[UR36][R4.64] ;  /* 0x0000002404047981 */ /* 0x000ea4000c1e1500 */
[----:B--2---:R-:W-:Y:S01]  /*0470*/  HADD2.F32 R22, -RZ, R4.H0_H0 ;  /* 0x20000004ff167230 */ /* 0x004fe20000004100 */
[----:B------:R-:W-:Y:S06]  /*0480*/  BRA `(.L_x_36957) ;  /* 0x0000000800947947 */ /* 0x000fec0003800000 */
.L_x_36962:
[----:B------:R-:W2:Y:S01]  /*0490*/  LDG.E.64 R4, desc[UR36][R4.64] ;  /* 0x0000002404047981 */ /* 0x000ea2000c1e1b00 */
[----:B------:R-:W-:Y:S01]  /*04a0*/  UMOV UR4, 0xf0000000 ;  /* 0xf000000000047882 */ /* 0x000fe20000000000 */
[----:B------:R-:W-:Y:S01]  /*04b0*/  UMOV UR5, 0x380fffff ;  /* 0x380fffff00057882 */ /* 0x000fe20000000000 */
[----:B--2---:R-:W0:Y:S01]  /*04c0*/  F2F.F32.F64 R22, R4 ;  /* 0x0000000400167310 */ /* 0x004e220000301000 */
[----:B------:R-:W-:-:S14]  /*04d0*/  DSETP.GEU.AND P0, PT, |R4|, UR4, PT ;  /* 0x0000000404007e2a */ /* 0x000fdc000bf0e200 */
[----:B0-----:R-:W-:Y:S01]  /*04e0*/  @!P0 FMUL R22, R22, 1.175494350822287508e-38 ;  /* 0x0080000016168820 */ /* 0x001fe20000400000 */
[----:B------:R-:W-:Y:S06]  /*04f0*/  BRA `(.L_x_36957) ;  /* 0x0000000800787947 */ /* 0x000fec0003800000 */
.L_x_36952:
        /* <DEDUP_REMOVED lines=12> */
.L_x_36966:
[----:B------:R-:W2:Y:S01]  /*05c0*/  LDG.E.64 R4, desc[UR36][R4.64] ;  /* 0x0000002404047981 */ /* 0x000ea2000c1e1b00 */
[----:B------:R-:W-:Y:S01]  /*05d0*/  UMOV UR4, 0xf0000000 ;  /* 0xf000000000047882 */ /* 0x000fe20000000000 */
[----:B------:R-:W-:Y:S01]  /*05e0*/  UMOV UR5, 0x380fffff ;  /* 0x380fffff00057882 */ /* 0x000fe20000000000 */
[----:B--2---:R-:W0:Y:S01]  /*05f0*/  F2F.F32.F64 R22, R4 ;  /* 0x0000000400167310 */ /* 0x004e220000301000 */
[----:B------:R-:W-:-:S14]  /*0600*/  DSETP.GEU.AND P0, PT, |R4|, UR4, PT ;  /* 0x0000000404007e2a */ /* 0x000fdc000bf0e200 */
[----:B0-----:R-:W-:Y:S01]  /*0610*/  @!P0 FMUL R22, R22, 1.175494350822287508e-38 ;  /* 0x0080000016168820 */ /* 0x001fe20000400000 */
[----:B------:R-:W-:Y:S06]  /*0620*/  BRA `(.L_x_36957) ;  /* 0x00000008002c7947 */ /* 0x000fec0003800000 */
.L_x_36965:
        /* <DEDUP_REMOVED lines=25> */
.L_x_36968:
        /* <DEDUP_REMOVED lines=13> */
.L_x_36967:
[----:B------:R-:W2:Y:S02]  /*0890*/  LDG.E.U16 R4, desc[UR36][R4.64] ;  /* 0x0000002404047981 */ /* 0x000ea4000c1e1500 */
[----:B--2---:R-:W-:Y:S01]  /*08a0*/  IMAD.U32 R22, R4, 0x10000, RZ ;  /* 0x0001000004167824 */ /* 0x004fe200078e00ff */
[----:B------:R-:W-:Y:S06]  /*08b0*/  BRA `(.L_x_36957) ;  /* 0x0000000400887947 */ /* 0x000fec0003800000 */
.L_x_36964:
        /* <DEDUP_REMOVED lines=11> */
.L_x_36971:
        /* <DEDUP_REMOVED lines=20> */
.L_x_36973:
[----:B------:R-:W-:Y:S05]  /*0ab0*/  BSYNC.RECONVERGENT B0 ;  /* 0x0000000000007941 */ /* 0x000fea0003800200 */
.L_x_36972:
[----:B------:R-:W-:Y:S01]  /*0ac0*/  IMAD.SHL.U32 R0, R0, 0x100000, RZ ;  /* 0x0010000000007824 */ /* 0x000fe200078e00ff */
[----:B------:R-:W-:-:S04]  /*0ad0*/  LEA R3, R3, 0x3b800000, 0x17 ;  /* 0x3b80000003037811 */ /* 0x000fc800078eb8ff */
[----:B------:R-:W-:Y:S01]  /*0ae0*/  LOP3.LUT R22, R3, R0, R7, 0xfe, !PT ;  /* 0x0000000003167212 */ /* 0x000fe200078efe07 */
[----:B------:R-:W-:Y:S06]  /*0af0*/  BRA `(.L_x_36957) ;  /* 0x0000000000f87947 */ /* 0x000fec0003800000 */
.L_x_36970:
        /* <DEDUP_REMOVED lines=20> */
.L_x_36975:
[----:B------:R-:W-:Y:S05]  /*0c40*/  BSYNC.RECONVERGENT B0 ;  /* 0x0000000000007941 */ /* 0x000fea0003800200 */
.L_x_36974:
[----:B------:R-:W-:Y:S01]  /*0c50*/  IMAD.SHL.U32 R0, R0, 0x200000, RZ ;  /* 0x0020000000007824 */ /* 0x000fe200078e00ff */
[----:B------:R-:W-:-:S04]  /*0c60*/  LEA R3, R3, 0x37800000, 0x17 ;  /* 0x3780000003037811 */ /* 0x000fc800078eb8ff */
[----:B------:R-:W-:Y:S01]  /*0c70*/  LOP3.LUT R22, R3, R0, R7, 0xfe, !PT ;  /* 0x0000000003167212 */ /* 0x000fe200078efe07 */
[----:B------:R-:W-:Y:S06]  /*0c80*/  BRA `(.L_x_36957) ;  /* 0x0000000000947947 */ /* 0x000fec0003800000 */
.L_x_36969:
[----:B------:R-:W-:-:S09]  /*0c90*/  UISETP.NE.AND UP0, UPT, UR4, 0x1c, UPT ;  /* 0x0000001c0400788c */ /* 0x000fd2000bf05270 */
[----:B------:R-:W-:Y:S05]  /*0ca0*/  BRA.U !UP0, `(.L_x_36976) ;  /* 0x0000000108847547 */ /* 0x000fea000b800000 */
[----:B------:R-:W-:-:S09]  /*0cb0*/  UISETP.NE.AND UP0, UPT, UR4, 0x1d, UPT ;  /* 0x0000001d0400788c */ /* 0x000fd2000bf05270 */
[----:B------:R-:W-:Y:S05]  /*0cc0*/  BRA.U !UP0, `(.L_x_36977) ;  /* 0x0000000108707547 */ /* 0x000fea000b800000 */
[----:B------:R-:W-:-:S09]  /*0cd0*/  UISETP.NE.AND UP0, UPT, UR4, 0x2c, UPT ;  /* 0x0000002c0400788c */ /* 0x000fd2000bf05270 */
[----:B------:R-:W-:Y:S05]  /*0ce0*/  BRA.U !UP0, `(.L_x_36978) ;  /* 0x0000000108487547 */ /* 0x000fea000b800000 */
.L_x_36956:
        /* <DEDUP_REMOVED lines=16> */
.L_x_36979:
[----:B------:R-:W-:Y:S01]  /*0df0*/  IMAD.MOV.U32 R22, RZ, RZ, RZ ;  /* 0x000000ffff167224 */ /* 0x000fe200078e00ff */
[----:B------:R-:W-:Y:S06]  /*0e00*/  BRA `(.L_x_36957) ;  /* 0x0000000000347947 */ /* 0x000fec0003800000 */
.L_x_36978:
        /* <DEDUP_REMOVED lines=8> */
.L_x_36977:
[----:B------:R-:W2:Y:S02]  /*0e90*/  LDG.E.64 R22, desc[UR36][R4.64] ;  /* 0x0000002404167981 */ /* 0x000ea4000c1e1b00 */
[----:B--2---:R0:W1:Y:S01]  /*0ea0*/  I2F.U64 R22, R22 ;  /* 0x0000001600167312 */ /* 0x0040620000301000 */
[----:B------:R-:W-:Y:S05]  /*0eb0*/  BRA `(.L_x_36957) ;  /* 0x0000000000087947 */ /* 0x000fea0003800000 */
.L_x_36976:
[----:B------:R-:W2:Y:S02]  /*0ec0*/  LDG.E R4, desc[UR36][R4.64] ;  /* 0x0000002404047981 */ /* 0x000ea4000c1e1900 */
[----:B--2---:R-:W-:-:S07]  /*0ed0*/  I2FP.F32.U32 R22, R4 ;  /* 0x0000000400167245 */ /* 0x004fce0000201000 */
.L_x_36957:
[----:B------:R-:W-:Y:S05]  /*0ee0*/  BSYNC.RECONVERGENT B6 ;  /* 0x0000000000067941 */ /* 0x000fea0003800200 */
.L_x_36951:
[----:B------:R-:W-:-:S07]  /*0ef0*/  VIADD R24, R25, 0x80 ;  /* 0x0000008019187836 */ /* 0x000fce0000000000 */
.L_x_36950:
[----:B------:R-:W-:Y:S05]  /*0f00*/  BSYNC.RECONVERGENT B7 ;  /* 0x0000000000077941 */ /* 0x000fea0003800200 */
.L_x_36949:
        /* <DEDUP_REMOVED lines=25> */
.L_x_36986:
[----:B------:R-:W2:Y:S02]  /*10a0*/  LDG.E.U8 R4, desc[UR36][R4.64] ;  /* 0x0000002404047981 */ /* 0x000ea4000c1e1100 */
[----:B--2---:R-:W-:Y:S01]  /*10b0*/  I2FP.F32.U32 R18, R4 ;  /* 0x0000000400127245 */ /* 0x004fe20000201000 */
[----:B------:R-:W-:Y:S06]  /*10c0*/  BRA `(.L_x_36988) ;  /* 0x0000000c00287947 */ /* 0x000fec0003800000 */
.L_x_36985:
        /* <DEDUP_REMOVED lines=9> */
.L_x_36990:
[----:B------:R-:W2:Y:S02]  /*1160*/  LDG.E R4, desc[UR36][R4.64] ;  /* 0x0000002404047981 */ /* 0x000ea4000c1e1900 */
[----:B--2---:R-:W-:Y:S01]  /*1170*/  I2FP.F32.S32 R18, R4 ;  /* 0x0000000400127245 */ /* 0x004fe20000201400 */
[----:B------:R-:W-:Y:S06]  /*1180*/  BRA `(.L_x_36988) ;  /* 0x0000000800f87947 */ /* 0x000fec0003800000 */
.L_x_36989:
[----:B------:R-:W2:Y:S02]  /*1190*/  LDG.E.U16 R4, desc[UR36][R4.64] ;  /* 0x0000002404047981 */ /* 0x000ea4000c1e1500 */
[----:B--2---:R0:W2:Y:S01]  /*11a0*/  I2F.S16 R18, R4 ;  /* 0x0000000400127306 */ /* 0x0040a20000101400 */
[----:B------:R-:W-:Y:S05]  /*11b0*/  BRA `(.L_x_36988) ;  /* 0x0000000800ec7947 */ /* 0x000fea0003800000 */
.L_x_36984:
        /* <DEDUP_REMOVED lines=8> */
.L_x_36992:
[----:B------:R-:W2:Y:S02]  /*1240*/  LDG.E.U16 R4, desc[UR36][R4.64] ;  /* 0x0000002404047981 */ /* 0x000ea4000c1e1500 */
[----:B--2---:R-:W-:Y:S01]  /*1250*/  HADD2.F32 R18, -RZ, R4.H0_H0 ;  /* 0x20000004ff127230 */ /* 0x004fe20000004100 */
[----:B------:R-:W-:Y:S06]  /*1260*/  BRA `(.L_x_36988) ;  /* 0x0000000800c07947 */ /* 0x000fec0003800000 */
.L_x_36991:
        /* <DEDUP_REMOVED lines=8> */
.L_x_36994:
[----:B------:R-:W2:Y:S02]  /*12f0*/  LDG.E.U16 R4, desc[UR36][R4.64] ;  /* 0x0000002404047981 */ /* 0x000ea4000c1e1500 */
[----:B--2---:R-:W-:Y:S01]  /*1300*/  HADD2.F32 R18, -RZ, R4.H0_H0 ;  /* 0x20000004ff127230 */ /* 0x004fe20000004100 */
[----:B------:R-:W-:Y:S06]  /*1310*/  BRA `(.L_x_36988) ;  /* 0x0000000800947947 */ /* 0x000fec0003800000 */
.L_x_36993:
[----:B------:R-:W2:Y:S01]  /*1320*/  LDG.E.64 R4, desc[UR36][R4.64] ;  /* 0x0000002404047981 */ /* 0x000ea2000c1e1b00 */
[----:B------:R-:W-:Y:S01]  /*1330*/  UMOV UR4, 0xf0000000 ;  /* 0xf000000000047882 */ /* 0x000fe20000000000 */
[----:B------:R-:W-:Y:S01]  /*1340*/  UMOV UR5, 0x380fffff ;  /* 0x380fffff00057882 */ /* 0x000fe20000000000 */
[----:B--2---:R-:W0:Y:S01]  /*1350*/  F2F.F32.F64 R18, R4 ;  /* 0x0000000400127310 */ /* 0x004e220000301000 */
[----:B------:R-:W-:-:S14]  /*1360*/  DSETP.GEU.AND P0, PT, |R4|, UR4, PT ;  /* 0x0000000404007e2a */ /* 0x000fdc000bf0e200 */
[----:B0-----:R-:W-:Y:S01]  /*1370*/  @!P0 FMUL R18, R18, 1.175494350822287508e-38 ;  /* 0x0080000012128820 */ /* 0x001fe20000400000 */
[----:B------:R-:W-:Y:S06]  /*1380*/  BRA `(.L_x_36988) ;  /* 0x0000000800787947 */ /* 0x000fec0003800000 */
.L_x_36983:
        /* <DEDUP_REMOVED lines=12> */
.L_x_36997:
[----:B------:R-:W2:Y:S01]  /*1450*/  LDG.E.64 R4, desc[UR36][R4.64] ;  /* 0x0000002404047981 */ /* 0x000ea2000c1e1b00 */
[----:B------:R-:W-:Y:S01]  /*1460*/  UMOV UR4, 0xf0000000 ;  /* 0xf000000000047882 */ /* 0x000fe20000000000 */
[----:B------:R-:W-:Y:S01]  /*1470*/  UMOV UR5, 0x380fffff ;  /* 0x380fffff00057882 */ /* 0x000fe20000000000 */
[----:B--2---:R-:W0:Y:S01]  /*1480*/  F2F.F32.F64 R18, R4 ;  /* 0x0000000400127310 */ /* 0x004e220000301000 */
[----:B------:R-:W-:-:S14]  /*1490*/  DSETP.GEU.AND P0, PT, |R4|, UR4, PT ;  /* 0x0000000404007e2a */ /* 0x000fdc000bf0e200 */
[----:B0-----:R-:W-:Y:S01]  /*14a0*/  @!P0 FMUL R18, R18, 1.175494350822287508e-38 ;  /* 0x0080000012128820 */ /* 0x001fe20000400000 */
[----:B------:R-:W-:Y:S06]  /*14b0*/  BRA `(.L_x_36988) ;  /* 0x00000008002c7947 */ /* 0x000fec0003800000 */
.L_x_36996:
        /* <DEDUP_REMOVED lines=25> */
.L_x_36999:
        /* <DEDUP_REMOVED lines=13> */
.L_x_36998:
[----:B------:R-:W2:Y:S02]  /*1720*/  LDG.E.U16 R4, desc[UR36][R4.64] ;  /* 0x0000002404047981 */ /* 0x000ea4000c1e1500 */
[----:B--2---:R-:W-:Y:S01]  /*1730*/  IMAD.U32 R18, R4, 0x10000, RZ ;  /* 0x0001000004127824 */ /* 0x004fe200078e00ff */
[----:B------:R-:W-:Y:S06]  /*1740*/  BRA `(.L_x_36988) ;  /* 0x0000000400887947 */ /* 0x000fec0003800000 */
.L_x_36995:
        /* <DEDUP_REMOVED lines=11> */
.L_x_37002:
        /* <DEDUP_REMOVED lines=20> */
.L_x_37004:
[----:B------:R-:W-:Y:S05]  /*1940*/  BSYNC.RECONVERGENT B0 ;  /* 0x0000000000007941 */ /* 0x000fea0003800200 */
.L_x_37003:
[----:B------:R-:W-:Y:S01]  /*1950*/  IMAD.SHL.U32 R0, R0, 0x100000, RZ ;  /* 0x0010000000007824 */ /* 0x000fe200078e00ff */
[----:B------:R-:W-:-:S04]  /*1960*/  LEA R3, R3, 0x3b800000, 0x17 ;  /* 0x3b80000003037811 */ /* 0x000fc800078eb8ff */
[----:B------:R-:W-:Y:S01]  /*1970*/  LOP3.LUT R18, R3, R0, R7, 0xfe, !PT ;  /* 0x0000000003127212 */ /* 0x000fe200078efe07 */
[----:B------:R-:W-:Y:S06]  /*1980*/  BRA `(.L_x_36988) ;  /* 0x0000000000f87947 */ /* 0x000fec0003800000 */
.L_x_37001:
        /* <DEDUP_REMOVED lines=20> */
.L_x_37006:
[----:B------:R-:W-:Y:S05]  /*1ad0*/  BSYNC.RECONVERGENT B0 ;  /* 0x0000000000007941 */ /* 0x000fea0003800200 */
.L_x_37005:
[----:B------:R-:W-:Y:S01]  /*1ae0*/  IMAD.SHL.U32 R0, R0, 0x200000, RZ ;  /* 0x0020000000007824 */ /* 0x000fe200078e00ff */
[----:B------:R-:W-:-:S04]  /*1af0*/  LEA R3, R3, 0x37800000, 0x17 ;  /* 0x3780000003037811 */ /* 0x000fc800078eb8ff */
[----:B------:R-:W-:Y:S01]  /*1b00*/  LOP3.LUT R18, R3, R0, R7, 0xfe, !PT ;  /* 0x0000000003127212 */ /* 0x000fe200078efe07 */
[----:B------:R-:W-:Y:S06]  /*1b10*/  BRA `(.L_x_36988) ;  /* 0x0000000000947947 */ /* 0x000fec0003800000 */
.L_x_37000:
        /* <DEDUP_REMOVED lines=14> */
.L_x_36987:
        /* <DEDUP_REMOVED lines=16> */
.L_x_37009:
[----:B------:R-:W-:Y:S01]  /*1d00*/  IMAD.MOV.U32 R18, RZ, RZ, RZ ;  /* 0x000000ffff127224 */ /* 0x000fe200078e00ff */
[----:B------:R-:W-:Y:S06]  /*1d10*/  BRA `(.L_x_36988) ;  /* 0x0000000000147947 */ /* 0x000fec0003800000 */
.L_x_37008:
[----:B------:R-:W2:Y:S02]  /*1d20*/  LDG.E.64 R18, desc[UR36][R4.64] ;  /* 0x0000002404127981 */ /* 0x000ea4000c1e1b00 */
[----:B--2---:R0:W2:Y:S01]  /*1d30*/  I2F.U64 R18, R18 ;  /* 0x0000001200127312 */ /* 0x0040a20000301000 */
[----:B------:R-:W-:Y:S05]  /*1d40*/  BRA `(.L_x_36988) ;  /* 0x0000000000087947 */ /* 0x000fea0003800000 */
.L_x_37007:
[----:B------:R-:W2:Y:S02]  /*1d50*/  LDG.E R4, desc[UR36][R4.64] ;  /* 0x0000002404047981 */ /* 0x000ea4000c1e1900 */
[----:B--2---:R-:W-:-:S07]  /*1d60*/  I2FP.F32.U32 R18, R4 ;  /* 0x0000000400127245 */ /* 0x004fce0000201000 */
.L_x_36988:
[----:B------:R-:W-:Y:S05]  /*1d70*/  BSYNC.RECONVERGENT B6 ;  /* 0x0000000000067941 */ /* 0x000fea0003800200 */
.L_x_36982:
[----:B------:R-:W-:-:S07]  /*1d80*/  VIADD R24, R24, 0x80 ;  /* 0x0000008018187836 */ /* 0x000fce0000000000 */
.L_x_36981:
[----:B------:R-:W-:Y:S05]  /*1d90*/  BSYNC.RECONVERGENT B7 ;  /* 0x0000000000077941 */ /* 0x000fea0003800200 */
.L_x_36980:
        /* <DEDUP_REMOVED lines=25> */
.L_x_37016:
[----:B------:R-:W2:Y:S02]  /*1f30*/  LDG.E.U8 R4, desc[UR36][R4.64] ;  /* 0x0000002404047981 */ /* 0x000ea4000c1e1100 */
[----:B--2---:R-:W-:Y:S01]  /*1f40*/  I2FP.F32.U32 R19, R4 ;  /* 0x0000000400137245 */ /* 0x004fe20000201000 */
[----:B------:R-:W-:Y:S06]  /*1f50*/  BRA `(.L_x_37018) ;  /* 0x0000000c00247947 */ /* 0x000fec0003800000 */
.L_x_37015:
        /* <DEDUP_REMOVED lines=9> */
.L_x_37020:
[----:B------:R-:W2:Y:S02]  /*1ff0*/  LDG.E R4, desc[UR36][R4.64] ;  /* 0x0000002404047981 */ /* 0x000ea4000c1e1900 */
[----:B--2---:R-:W-:Y:S01]  /*2000*/  I2FP.F32.S32 R19, R4 ;  /* 0x0000000400137245 */ /* 0x004fe20000201400 */
[----:B------:R-:W-:Y:S06]  /*2010*/  BRA `(.L_x_37018) ;  /* 0x0000000800f47947 */ /* 0x000fec0003800000 */
.L_x_37019:
[----:B------:R-:W2:Y:S02]  /*2020*/  LDG.E.U16 R4, desc[UR36][R4.64] ;  /* 0x0000002404047981 */ /* 0x000ea4000c1e1500 */
[----:B--2---:R4:W0:Y:S01]  /*2030*/  I2F.S16 R19, R4 ;  /* 0x0000000400137306 */ /* 0x0048220000101400 */
[----:B------:R-:W-:Y:S05]  /*2040*/  BRA `(.L_x_37018) ;  /* 0x0000000800e87947 */ /* 0x000fea0003800000 */
.L_x_37014:
        /* <DEDUP_REMOVED lines=8> */
.L_x_37022:
[----:B------:R-:W2:Y:S02]  /*20d0*/  LDG.E.U16 R4, desc[UR36][R4.64] ;  /* 0x0000002404047981 */ /* 0x000ea4000c1e1500 */
[----:B--2---:R-:W-:Y:S01]  /*20e0*/  HADD2.F32 R19, -RZ, R4.H0_H0 ;  /* 0x20000004ff137230 */ /* 0x004fe20000004100 */
[----:B------:R-:W-:Y:S06]  /*20f0*/  BRA `(.L_x_37018) ;  /* 0x0000000800bc7947 */ /* 0x000fec0003800000 */
.L_x_37021:
        /* <DEDUP_REMOVED lines=8> */
.L_x_37024:
[----:B------:R-:W2:Y:S02]  /*2180*/  LDG.E.U16 R4, desc[UR36][R4.64] ;  /* 0x0000002404047981 */ /* 0x000ea4000c1e1500 */
[----:B--2---:R-:W-:Y:S01]  /*2190*/  HADD2.F32 R19, -RZ, R4.H0_H0 ;  /* 0x20000004ff137230 */ /* 0x004fe20000004100 */
[----:B------:R-:W-:Y:S06]  /*21a0*/  BRA `(.L_x_37018) ;  /* 0x0000000800907947 */ /* 0x000fec0003800000 */
.L_x_37023:
[----:B------:R-:W2:Y:S01]  /*21b0*/  LDG.E.64 R4, desc[UR36][R4.64] ;  /* 0x0000002404047981 */ /* 0x000ea2000c1e1b00 */
[----:B------:R-:W-:Y:S01]  /*21c0*/  UMOV UR4, 0xf0000000 ;  /* 0xf000000000047882 */ /* 0x000fe20000000000 */
[----:B------:R-:W-:Y:S01]  /*21d0*/  UMOV UR5, 0x380fffff ;  /* 0x380fffff00057882 */ /* 0x000fe20000000000 */
[----:B--2---:R-:W0:Y:S01]  /*21e0*/  F2F.F32.F64 R19, R4 ;  /* 0x0000000400137310 */ /* 0x004e220000301000 */
[----:B------:R-:W-:-:S14]  /*21f0*/  DSETP.GEU.AND P0, PT, |R4|, UR4, PT ;  /* 0x0000000404007e2a */ /* 0x000fdc000bf0e200 */
[----:B0-----:R-:W-:Y:S01]  /*2200*/  @!P0 FMUL R19, R19, 1.175494350822287508e-38 ;  /* 0x0080000013138820 */ /* 0x001fe20000400000 */
[----:B------:R-:W-:Y:S06]  /*2210*/  BRA `(.L_x_37018) ;  /* 0x0000000800747947 */ /* 0x000fec0003800000 */
.L_x_37013:
        /* <DEDUP_REMOVED lines=12> */
.L_x_37027:
[----:B------:R-:W2:Y:S01]  /*22e0*/  LDG.E.64 R4, desc[UR36][R4.64] ;  /* 0x0000002404047981 */ /* 0x000ea2000c1e1b00 */
[----:B------:R-:W-:Y:S01]  /*22f0*/  UMOV UR4, 0xf0000000 ;  /* 0xf000000000047882 */ /* 0x000fe20000000000 */
[----:B------:R-:W-:Y:S01]  /*2300*/  UMOV UR5, 0x380fffff ;  /* 0x380fffff00057882 */ /* 0x000fe20000000000 */
[----:B--2---:R-:W0:Y:S01]  /*2310*/  F2F.F32.F64 R19, R4 ;  /* 0x0000000400137310 */ /* 0x004e220000301000 */
[----:B------:R-:W-:-:S14]  /*2320*/  DSETP.GEU.AND P0, PT, |R4|, UR4, PT ;  /* 0x0000000404007e2a */ /* 0x000fdc000bf0e200 */
[----:B0-----:R-:W-:Y:S01]  /*2330*/  @!P0 FMUL R19, R19, 1.175494350822287508e-38 ;  /* 0x0080000013138820 */ /* 0x001fe20000400000 */
[----:B------:R-:W-:Y:S06]  /*2340*/  BRA `(.L_x_37018) ;  /* 0x0000000800287947 */ /* 0x000fec0003800000 */
.L_x_37026:
        /* <DEDUP_REMOVED lines=25> */
.L_x_37029:
        /* <DEDUP_REMOVED lines=12> */
.L_x_37028:
[----:B------:R-:W2:Y:S02]  /*25a0*/  LDG.E.U16 R4, desc[UR36][R4.64] ;  /* 0x0000002404047981 */ /* 0x000ea4000c1e1500 */
[----:B--2---:R-:W-:Y:S01]  /*25b0*/  IMAD.U32 R19, R4, 0x10000, RZ ;  /* 0x0001000004137824 */ /* 0x004fe200078e00ff */
[----:B------:R-:W-:Y:S06]  /*25c0*/  BRA `(.L_x_37018) ;  /* 0x0000000400887947 */ /* 0x000fec0003800000 */
.L_x_37025:
        /* <DEDUP_REMOVED lines=11> */
.L_x_37032:
        /* <DEDUP_REMOVED lines=20> */
.L_x_37034:
[----:B------:R-:W-:Y:S05]  /*27c0*/  BSYNC.RECONVERGENT B0 ;  /* 0x0000000000007941 */ /* 0x000fea0003800200 */
.L_x_37033:
[----:B------:R-:W-:Y:S01]  /*27d0*/  IMAD.SHL.U32 R0, R0, 0x100000, RZ ;  /* 0x0010000000007824 */ /* 0x000fe200078e00ff */
[----:B------:R-:W-:-:S04]  /*27e0*/  LEA R3, R3, 0x3b800000, 0x17 ;  /* 0x3b80000003037811 */ /* 0x000fc800078eb8ff */
[----:B------:R-:W-:Y:S01]  /*27f0*/  LOP3.LUT R19, R3, R0, R19, 0xfe, !PT ;  /* 0x0000000003137212 */ /* 0x000fe200078efe13 */
[----:B------:R-:W-:Y:S06]  /*2800*/  BRA `(.L_x_37018) ;  /* 0x0000000000f87947 */ /* 0x000fec0003800000 */
.L_x_37031:
        /* <DEDUP_REMOVED lines=20> */
.L_x_37036:
[----:B------:R-:W-:Y:S05]  /*2950*/  BSYNC.RECONVERGENT B0 ;  /* 0x0000000000007941 */ /* 0x000fea0003800200 */
.L_x_37035:
[----:B------:R-:W-:Y:S01]  /*2960*/  IMAD.SHL.U32 R0, R0, 0x200000, RZ ;  /* 0x0020000000007824 */ /* 0x000fe200078e00ff */
[----:B------:R-:W-:-:S04]  /*2970*/  LEA R3, R3, 0x37800000, 0x17 ;  /* 0x3780000003037811 */ /* 0x000fc800078eb8ff */
[----:B------:R-:W-:Y:S01]  /*2980*/  LOP3.LUT R19, R3, R0, R19, 0xfe, !PT ;  /* 0x0000000003137212 */ /* 0x000fe200078efe13 */
[----:B------:R-:W-:Y:S06]  /*2990*/  BRA `(.L_x_37018) ;  /* 0x0000000000947947 */ /* 0x000fec0003800000 */
.L_x_37030:
        /* <DEDUP_REMOVED lines=14> */
.L_x_37017:
        /* <DEDUP_REMOVED lines=16> */
.L_x_37039:
[----:B------:R-:W-:Y:S01]  /*2b80*/  IMAD.MOV.U32 R19, RZ, RZ, RZ ;  /* 0x000000ffff137224 */ /* 0x000fe200078e00ff */
[----:B------:R-:W-:Y:S06]  /*2b90*/  BRA `(.L_x_37018) ;  /* 0x0000000000147947 */ /* 0x000fec0003800000 */
.L_x_37038:
[----:B------:R-:W2:Y:S02]  /*2ba0*/  LDG.E.64 R4, desc[UR36][R4.64] ;  /* 0x0000002404047981 */ /* 0x000ea4000c1e1b00 */
[----:B--2---:R0:W2:Y:S01]  /*2bb0*/  I2F.U64 R19, R4 ;  /* 0x0000000400137312 */ /* 0x0040a20000301000 */
[----:B------:R-:W-:Y:S05]  /*2bc0*/  BRA `(.L_x_37018) ;  /* 0x0000000000087947 */ /* 0x000fea0003800000 */
.L_x_37037:
[----:B------:R-:W2:Y:S02]  /*2bd0*/  LDG.E R4, desc[UR36][R4.64] ;  /* 0x0000002404047981 */ /* 0x000ea4000c1e1900 */
[----:B--2---:R-:W-:-:S07]  /*2be0*/  I2FP.F32.U32 R19, R4 ;  /* 0x0000000400137245 */ /* 0x004fce0000201000 */
.L_x_37018:
[----:B------:R-:W-:Y:S05]  /*2bf0*/  BSYNC.RECONVERGENT B6 ;  /* 0x0000000000067941 */ /* 0x000fea0003800200 */
.L_x_37012:
[----:B------:R-:W-:-:S07]  /*2c00*/  VIADD R24, R24, 0x80 ;  /* 0x0000008018187836 */ /* 0x000fce0000000000 */
.L_x_37011:
[----:B------:R-:W-:Y:S05]  /*2c10*/  BSYNC.RECONVERGENT B7 ;  /* 0x0000000000077941 */ /* 0x000fea0003800200 */
.L_x_37010:
        /* <DEDUP_REMOVED lines=24> */
.L_x_37045:
[----:B------:R-:W2:Y:S02]  /*2da0*/  LDG.E.U8 R4, desc[UR36][R4.64] ;  /* 0x0000002404047981 */ /* 0x000ea4000c1e1100 */
[----:B--2---:R-:W-:Y:S01]  /*2db0*/  I2FP.F32.U32 R16, R4 ;  /* 0x0000000400107245 */ /* 0x004fe20000201000 */
[----:B------:R-:W-:Y:S06]  /*2dc0*/  BRA `(.L_x_37041) ;  /* 0x0000000c001c7947 */ /* 0x000fec0003800000 */
.L_x_37044:
        /* <DEDUP_REMOVED lines=9> */
.L_x_37048:
[----:B------:R-:W2:Y:S02]  /*2e60*/  LDG.E R4, desc[UR36][R4.64] ;  /* 0x0000002404047981 */ /* 0x000ea4000c1e1900 */
[----:B--2---:R-:W-:Y:S01]  /*2e70*/  I2FP.F32.S32 R16, R4 ;  /* 0x0000000400107245 */ /* 0x004fe20000201400 */
[----:B------:R-:W-:Y:S06]  /*2e80*/  BRA `(.L_x_37041) ;  /* 0x0000000800ec7947 */ /* 0x000fec0003800000 */
.L_x_37047:
[----:B------:R-:W2:Y:S02]  /*2e90*/  LDG.E.U16 R4, desc[UR36][R4.64] ;  /* 0x0000002404047981 */ /* 0x000ea4000c1e1500 */
[----:B--2---:R0:W2:Y:S01]  /*2ea0*/  I2F.S16 R16, R4 ;  /* 0x0000000400107306 */ /* 0x0040a20000101400 */
[----:B------:R-:W-:Y:S05]  /*2eb0*/  BRA `(.L_x_37041) ;  /* 0x0000000800e07947 */ /* 0x000fea0003800000 */
.L_x_37043:
        /* <DEDUP_REMOVED lines=8> */
.L_x_37050:
[----:B------:R-:W2:Y:S02]  /*2f40*/  LDG.E.U16 R4, desc[UR36][R4.64] ;  /* 0x0000002404047981 */ /* 0x000ea4000c1e1500 */
[----:B--2---:R-:W-:Y:S01]  /*2f50*/  HADD2.F32 R16, -RZ, R4.H0_H0 ;  /* 0x20000004ff107230 */ /* 0x004fe20000004100 */
[----:B------:R-:W-:Y:S06]  /*2f60*/  BRA `(.L_x_37041) ;  /* 0x0000000800b47947 */ /* 0x000fec0003800000 */
.L_x_37049:
        /* <DEDUP_REMOVED lines=8> */
.L_x_37052:
[----:B------:R-:W2:Y:S02]  /*2ff0*/  LDG.E.U16 R4, desc[UR36][R4.64] ;  /* 0x0000002404047981 */ /* 0x000ea4000c1e1500 */
[----:B--2---:R-:W-:Y:S01]  /*3000*/  HADD2.F32 R16, -RZ, R4.H0_H0 ;  /* 0x20000004ff107230 */ /* 0x004fe20000004100 */
[----:B------:R-:W-:Y:S06]  /*3010*/  BRA `(.L_x_37041) ;  /* 0x0000000800887947 */ /* 0x000fec0003800000 */
.L_x_37051:
[----:B------:R-:W2:Y:S01]  /*3020*/  LDG.E.64 R4, desc[UR36][R4.64] ;  /* 0x0000002404047981 */ /* 0x000ea2000c1e1b00 */
[----:B------:R-:W-:Y:S01]  /*3030*/  UMOV UR4, 0xf0000000 ;  /* 0xf000000000047882 */ /* 0x000fe20000000000 */
[----:B------:R-:W-:Y:S01]  /*3040*/  UMOV UR5, 0x380fffff ;  /* 0x380fffff00057882 */ /* 0x000fe20000000000 */
[----:B--2---:R-:W0:Y:S01]  /*3050*/  F2F.F32.F64 R16, R4 ;  /* 0x0000000400107310 */ /* 0x004e220000301000 */
[----:B------:R-:W-:-:S14]  /*3060*/  DSETP.GEU.AND P0, PT, |R4|, UR4, PT ;  /* 0x0000000404007e2a */ /* 0x000fdc000bf0e200 */
[----:B0-----:R-:W-:Y:S01]  /*3070*/  @!P0 FMUL R16, R16, 1.175494350822287508e-38 ;  /* 0x0080000010108820 */ /* 0x001fe20000400000 */
[----:B------:R-:W-:Y:S06]  /*3080*/  BRA `(.L_x_37041) ;  /* 0x00000008006c7947 */ /* 0x000fec0003800000 */
.L_x_37042:
        /* <DEDUP_REMOVED lines=12> */
.L_x_37055:
[----:B------:R-:W2:Y:S01]  /*3150*/  LDG.E.64 R4, desc[UR36][R4.64] ;  /* 0x0000002404047981 */ /* 0x000ea2000c1e1b00 */
[----:B------:R-:W-:Y:S01]  /*3160*/  UMOV UR4, 0xf0000000 ;  /* 0xf000000000047882 */ /* 0x000fe20000000000 */
[----:B------:R-:W-:Y:S01]  /*3170*/  UMOV UR5, 0x380fffff ;  /* 0x380fffff00057882 */ /* 0x000fe20000000000 */
[----:B--2---:R-:W0:Y:S01]  /*3180*/  F2F.F32.F64 R16, R4 ;  /* 0x0000000400107310 */ /* 0x004e220000301000 */
[----:B------:R-:W-:-:S14]  /*3190*/  DSETP.GEU.AND P0, PT, |R4|, UR4, PT ;  /* 0x0000000404007e2a */ /* 0x000fdc000bf0e200 */
[----:B0-----:R-:W-:Y:S01]  /*31a0*/  @!P0 FMUL R16, R16, 1.175494350822287508e-38 ;  /* 0x0080000010108820 */ /* 0x001fe20000400000 */
[----:B------:R-:W-:Y:S06]  /*31b0*/  BRA `(.L_x_37041) ;  /* 0x0000000800207947 */ /* 0x000fec0003800000 */
.L_x_37054:
        /* <DEDUP_REMOVED lines=25> */
.L_x_37057:
        /* <DEDUP_REMOVED lines=13> */
.L_x_37056:
[----:B------:R-:W2:Y:S02]  /*3420*/  LDG.E.U16 R4, desc[UR36][R4.64] ;  /* 0x0000002404047981 */ /* 0x000ea4000c1e1500 */
[----:B--2---:R-:W-:Y:S01]  /*3430*/  IMAD.U32 R16, R4, 0x10000, RZ ;  /* 0x0001000004107824 */ /* 0x004fe200078e00ff */
[----:B------:R-:W-:Y:S06]  /*3440*/  BRA `(.L_x_37041) ;  /* 0x00000004007c7947 */ /* 0x000fec0003800000 */
.L_x_37053:
        /* <DEDUP_REMOVED lines=11> */
.L_x_37060:
        /* <DEDUP_REMOVED lines=19> */
.L_x_37062:
[----:B------:R-:W-:Y:S05]  /*3630*/  BSYNC.RECONVERGENT B0 ;  /* 0x0000000000007941 */ /* 0x000fea0003800200 */
.L_x_37061:
[----:B------:R-:W-:Y:S01]  /*3640*/  IMAD.SHL.U32 R0, R0, 0x100000, RZ ;  /* 0x0010000000007824 */ /* 0x000fe200078e00ff */
[----:B------:R-:W-:-:S04]  /*3650*/  LEA R3, R3, 0x3b800000, 0x17 ;  /* 0x3b80000003037811 */ /* 0x000fc800078eb8ff */
[----:B------:R-:W-:Y:S01]  /*3660*/  LOP3.LUT R16, R3, R0, R7, 0xfe, !PT ;  /* 0x0000000003107212 */ /* 0x000fe200078efe07 */
[----:B------:R-:W-:Y:S06]  /*3670*/  BRA `(.L_x_37041) ;  /* 0x0000000000f07947 */ /* 0x000fec0003800000 */
.L_x_37059:
        /* <DEDUP_REMOVED lines=19> */
.L_x_37064:
[----:B------:R-:W-:Y:S05]  /*37b0*/  BSYNC.RECONVERGENT B0 ;  /* 0x0000000000007941 */ /* 0x000fea0003800200 */
.L_x_37063:
[----:B------:R-:W-:Y:S01]  /*37c0*/  IMAD.SHL.U32 R0, R0, 0x200000, RZ ;  /* 0x0020000000007824 */ /* 0x000fe200078e00ff */
[----:B------:R-:W-:-:S04]  /*37d0*/  LEA R3, R3, 0x37800000, 0x17 ;  /* 0x3780000003037811 */ /* 0x000fc800078eb8ff */
[----:B------:R-:W-:Y:S01]  /*37e0*/  LOP3.LUT R16, R3, R0, R7, 0xfe, !PT ;  /* 0x0000000003107212 */ /* 0x000fe200078efe07 */
[----:B------:R-:W-:Y:S06]  /*37f0*/  BRA `(.L_x_37041) ;  /* 0x0000000000907947 */ /* 0x000fec0003800000 */
.L_x_37058:
        /* <DEDUP_REMOVED lines=14> */
.L_x_37046:
        /* <DEDUP_REMOVED lines=16> */
.L_x_37067:
[----:B------:R-:W-:Y:S05]  /*39e0*/  BRA `(.L_x_37041) ;  /* 0x0000000000147947 */ /* 0x000fea0003800000 */
.L_x_37066:
[----:B------:R-:W2:Y:S02]  /*39f0*/  LDG.E.64 R4, desc[UR36][R4.64] ;  /* 0x0000002404047981 */ /* 0x000ea4000c1e1b00 */
[----:B--2---:R0:W2:Y:S01]  /*3a00*/  I2F.U64 R16, R4 ;  /* 0x0000000400107312 */ /* 0x0040a20000301000 */
[----:B------:R-:W-:Y:S05]  /*3a10*/  BRA `(.L_x_37041) ;  /* 0x0000000000087947 */ /* 0x000fea0003800000 */
.L_x_37065:
[----:B------:R-:W2:Y:S02]  /*3a20*/  LDG.E R4, desc[UR36][R4.64] ;  /* 0x0000002404047981 */ /* 0x000ea4000c1e1900 */
[----:B--2---:R-:W-:-:S07]  /*3a30*/  I2FP.F32.U32 R16, R4 ;  /* 0x0000000400107245 */ /* 0x004fce0000201000 */
.L_x_37041:
[----:B------:R-:W-:Y:S05]  /*3a40*/  BSYNC.RECONVERGENT B6 ;  /* 0x0000000000067941 */ /* 0x000fea0003800200 */
.L_x_37040:
        /* <DEDUP_REMOVED lines=38> */
.L_x_37074:
[----:B------:R-:W-:Y:S05]  /*3cb0*/  BSYNC.RECONVERGENT B2 ;  /* 0x0000000000027941 */ /* 0x000fea0003800200 */
.L_x_37073:
[----:B------:R-:W-:Y:S01]  /*3cc0*/  FFMA.FTZ R4, -R7, R11, R4 ;  /* 0x0000000b07047223 */ /* 0x000fe20000010104 */
[----:B------:R-:W-:Y:S06]  /*3cd0*/  BRA `(.L_x_37071) ;  /* 0x0000000000707947 */ /* 0x000fec0003800000 */
.L_x_37072:
        /* <DEDUP_REMOVED lines=12> */
.L_x_37077:
        /* <DEDUP_REMOVED lines=13> */
.L_x_37076:
[----:B------:R-:W-:Y:S05]  /*3e70*/  BSYNC.RECONVERGENT B2 ;  /* 0x0000000000027941 */ /* 0x000fea0003800200 */
.L_x_37075:
[----:B------:R-:W-:-:S04]  /*3e80*/  FMUL.FTZ R11, R11, 1.1920928955078125e-07 ;  /* 0x340000000b0b7820 */ /* 0x000fc80000410000 */
[----:B------:R-:W-:-:S07]  /*3e90*/  FMUL.FTZ R4, R4, R11 ;  /* 0x0000000b04047220 */ /* 0x000fce0000410000 */
.L_x_37071:
[----:B------:R-:W-:Y:S05]  /*3ea0*/  BSYNC.RECONVERGENT B0 ;  /* 0x0000000000007941 */ /* 0x000fea0003800200 */
.L_x_37070:
[C---:B------:R-:W-:Y:S02]  /*3eb0*/  FSETP.NAN.FTZ.AND P0, PT, |R4|.reuse, |R4|, PT ;  /* 0x400000040400720b */ /* 0x040fe40003f18200 */
[----:B------:R-:W-:-:S04]  /*3ec0*/  LOP3.LUT R11, R4, 0x80000000, R22, 0xb8, !PT ;  /* 0x80000000040b7812 */ /* 0x000fc800078eb816 */
[----:B------:R-:W-:Y:S02]  /*3ed0*/  FSEL R4, R4, R11, P0 ;  /* 0x0000000b04047208 */ /* 0x000fe40000000000 */
[----:B------:R-:W-:Y:S02]  /*3ee0*/  FSETP.GEU.FTZ.AND P0, PT, R3, RZ, PT ;  /* 0x000000ff0300720b */ /* 0x000fe40003f1e000 */
[C---:B------:R-:W-:Y:S01]  /*3ef0*/  FSETP.GEU.FTZ.AND P1, PT, R4.reuse, RZ, PT ;  /* 0x000000ff0400720b */ /* 0x040fe20003f3e000 */
[----:B------:R-:W-:-:S03]  /*3f00*/  FADD.FTZ R11, R4, R3 ;  /* 0x00000003040b7221 */ /* 0x000fc60000010000 */
[----:B------:R-:W-:Y:S02]  /*3f10*/  PLOP3.LUT P0, PT, P0, P1, PT, 0x28, 0x82 ;  /* 0x000000000082781c */ /* 0x000fe40000702570 */
[----:B------:R-:W-:-:S11]  /*3f20*/  FSETP.NEU.FTZ.AND P1, PT, R4, RZ, PT ;  /* 0x000000ff0400720b */ /* 0x000fd60003f3d000 */
[----:B------:R-:W-:-:S07]  /*3f30*/  @P0 FSEL R4, R11, R4, P1 ;  /* 0x000000040b040208 */ /* 0x000fce0000800000 */
.L_x_37069:
[----:B------:R-:W-:Y:S05]  /*3f40*/  BSYNC.RECONVERGENT B1 ;  /* 0x0000000000017941 */ /* 0x000fea0003800200 */
.L_x_37068:
        /* <DEDUP_REMOVED lines=27> */
.L_x_37085:
[----:B------:R-:W-:Y:S01]  /*4100*/  FSETP.GEU.FTZ.AND P0, PT, R14, -R7, PT ;  /* 0x800000070e00720b */ /* 0x000fe20003f1e000 */
[----:B------:R-:W-:-:S12]  /*4110*/  FADD.FTZ R11, R11, -1 ;  /* 0xbf8000000b0b7421 */ /* 0x000fd80000010000 */
[----:B------:R-:W-:-:S07]  /*4120*/  @!P0 FADD.FTZ R11, R11, -1 ;  /* 0xbf8000000b0b8421 */ /* 0x000fce0000010000 */
.L_x_37084:
[----:B------:R-:W-:Y:S05]  /*4130*/  BSYNC.RECONVERGENT B2 ;  /* 0x0000000000027941 */ /* 0x000fea0003800200 */
.L_x_37083:
[----:B------:R-:W-:Y:S01]  /*4140*/  FFMA.FTZ R12, -R7, R11, R12 ;  /* 0x0000000b070c7223 */ /* 0x000fe2000001010c */
[----:B------:R-:W-:Y:S06]  /*4150*/  BRA `(.L_x_37081) ;  /* 0x0000000000707947 */ /* 0x000fec0003800000 */
.L_x_37082:
        /* <DEDUP_REMOVED lines=12> */
.L_x_37088:
        /* <DEDUP_REMOVED lines=13> */
.L_x_37087:
[----:B------:R-:W-:Y:S05]  /*42f0*/  BSYNC.RECONVERGENT B2 ;  /* 0x0000000000027941 */ /* 0x000fea0003800200 */
.L_x_37086:
[----:B------:R-:W-:-:S04]  /*4300*/  FMUL.FTZ R12, R12, 1.1920928955078125e-07 ;  /* 0x340000000c0c7820 */ /* 0x000fc80000410000 */
[----:B------:R-:W-:-:S07]  /*4310*/  FMUL.FTZ R12, R11, R12 ;  /* 0x0000000c0b0c7220 */ /* 0x000fce0000410000 */
.L_x_37081:
[----:B------:R-:W-:Y:S05]  /*4320*/  BSYNC.RECONVERGENT B0 ;  /* 0x0000000000007941 */ /* 0x000fea0003800200 */
.L_x_37080:
[C---:B------:R-:W-:Y:S02]  /*4330*/  FSETP.NAN.FTZ.AND P0, PT, |R12|.reuse, |R12|, PT ;  /* 0x4000000c0c00720b */ /* 0x040fe40003f18200 */
[C---:B------:R-:W-:Y:S02]  /*4340*/  LOP3.LUT R11, R12.reuse, 0x80000000, R18, 0xb8, !PT ;  /* 0x800000000c0b7812 */ /* 0x040fe400078eb812 */
[----:B------:R-:W-:Y:S02]  /*4350*/  FSETP.GEU.FTZ.AND P1, PT, R3, RZ, PT ;  /* 0x000000ff0300720b */ /* 0x000fe40003f3e000 */
[----:B------:R-:W-:-:S04]  /*4360*/  FSEL R18, R12, R11, P0 ;  /* 0x0000000b0c127208 */ /* 0x000fc80000000000 */
[C---:B------:R-:W-:Y:S01]  /*4370*/  FSETP.GEU.FTZ.AND P0, PT, R18.reuse, RZ, PT ;  /* 0x000000ff1200720b */ /* 0x040fe20003f1e000 */
[----:B------:R-:W-:-:S03]  /*4380*/  FADD.FTZ R11, R18, R3 ;  /* 0x00000003120b7221 */ /* 0x000fc60000010000 */
[----:B------:R-:W-:Y:S02]  /*4390*/  PLOP3.LUT P0, PT, P1, P0, PT, 0x28, 0x82 ;  /* 0x000000000082781c */ /* 0x000fe40000f00570 */
[----:B------:R-:W-:-:S11]  /*43a0*/  FSETP.NEU.FTZ.AND P1, PT, R18, RZ, PT ;  /* 0x000000ff1200720b */ /* 0x000fd60003f3d000 */
[----:B------:R-:W-:-:S07]  /*43b0*/  @P0 FSEL R18, R11, R18, P1 ;  /* 0x000000120b120208 */ /* 0x000fce0000800000 */
.L_x_37079:
[----:B------:R-:W-:Y:S05]  /*43c0*/  BSYNC.RECONVERGENT B1 ;  /* 0x0000000000017941 */ /* 0x000fea0003800200 */
.L_x_37078:
        /* <DEDUP_REMOVED lines=27> */
.L_x_37096:
[----:B------:R-:W-:Y:S01]  /*4580*/  FSETP.GEU.FTZ.AND P0, PT, R12, -R7, PT ;  /* 0x800000070c00720b */ /* 0x000fe20003f1e000 */
[----:B------:R-:W-:-:S12]  /*4590*/  FADD.FTZ R11, R11, -1 ;  /* 0xbf8000000b0b7421 */ /* 0x000fd80000010000 */
[----:B------:R-:W-:-:S07]  /*45a0*/  @!P0 FADD.FTZ R11, R11, -1 ;  /* 0xbf8000000b0b8421 */ /* 0x000fce0000010000 */
.L_x_37095:
[----:B------:R-:W-:Y:S05]  /*45b0*/  BSYNC.RECONVERGENT B2 ;  /* 0x0000000000027941 */ /* 0x000fea0003800200 */
.L_x_37094:
[----:B------:R-:W-:Y:S01]  /*45c0*/  FFMA.FTZ R22, -R7, R11, R22 ;  /* 0x0000000b07167223 */ /* 0x000fe20000010116 */
[----:B------:R-:W-:Y:S06]  /*45d0*/  BRA `(.L_x_37092) ;  /* 0x0000000000707947 */ /* 0x000fec0003800000 */
.L_x_37093:
        /* <DEDUP_REMOVED lines=12> */
.L_x_37099:
        /* <DEDUP_REMOVED lines=13> */
.L_x_37098:
[----:B------:R-:W-:Y:S05]  /*4770*/  BSYNC.RECONVERGENT B2 ;  /* 0x0000000000027941 */ /* 0x000fea0003800200 */
.L_x_37097:
[----:B------:R-:W-:-:S04]  /*4780*/  FMUL.FTZ R22, R22, 1.1920928955078125e-07 ;  /* 0x3400000016167820 */ /* 0x000fc80000410000 */
[----:B------:R-:W-:-:S07]  /*4790*/  FMUL.FTZ R22, R11, R22 ;  /* 0x000000160b167220 */ /* 0x000fce0000410000 */
.L_x_37092:
[----:B------:R-:W-:Y:S05]  /*47a0*/  BSYNC.RECONVERGENT B0 ;  /* 0x0000000000007941 */ /* 0x000fea0003800200 */
.L_x_37091:
        /* <DEDUP_REMOVED lines=9> */
.L_x_37090:
[----:B------:R-:W-:Y:S05]  /*4840*/  BSYNC.RECONVERGENT B1 ;  /* 0x0000000000017941 */ /* 0x000fea0003800200 */
.L_x_37089:
        /* <DEDUP_REMOVED lines=27> */
.L_x_37107:
[----:B------:R-:W-:Y:S01]  /*4a00*/  FSETP.GEU.FTZ.AND P0, PT, R6, -R7, PT ;  /* 0x800000070600720b */ /* 0x000fe20003f1e000 */
[----:B------:R-:W-:-:S12]  /*4a10*/  FADD.FTZ R0, R0, -1 ;  /* 0xbf80000000007421 */ /* 0x000fd80000010000 */
[----:B------:R-:W-:-:S07]  /*4a20*/  @!P0 FADD.FTZ R0, R0, -1 ;  /* 0xbf80000000008421 */ /* 0x000fce0000010000 */
.L_x_37106:
[----:B------:R-:W-:Y:S05]  /*4a30*/  BSYNC.RECONVERGENT B2 ;  /* 0x0000000000027941 */ /* 0x000fea0003800200 */
.L_x_37105:
[----:B------:R-:W-:Y:S01]  /*4a40*/  FFMA.FTZ R24, -R7, R0, R24 ;  /* 0x0000000007187223 */ /* 0x000fe20000010118 */
[----:B------:R-:W-:Y:S06]  /*4a50*/  BRA `(.L_x_37103) ;  /* 0x0000000000707947 */ /* 0x000fec0003800000 */
.L_x_37104:
        /* <DEDUP_REMOVED lines=12> */
.L_x_37110:
        /* <DEDUP_REMOVED lines=13> */
.L_x_37109:
[----:B------:R-:W-:Y:S05]  /*4bf0*/  BSYNC.RECONVERGENT B2 ;  /* 0x0000000000027941 */ /* 0x000fea0003800200 */
.L_x_37108:
[----:B0-----:R-:W-:-:S04]  /*4c00*/  FMUL.FTZ R5, R24, 1.1920928955078125e-07 ;  /* 0x3400000018057820 */ /* 0x001fc80000410000 */
[----:B------:R-:W-:-:S07]  /*4c10*/  FMUL.FTZ R24, R10, R5 ;  /* 0x000000050a187220 */ /* 0x000fce0000410000 */
.L_x_37103:
[----:B------:R-:W-:Y:S05]  /*4c20*/  BSYNC.RECONVERGENT B0 ;  /* 0x0000000000007941 */ /* 0x000fea0003800200 */
.L_x_37102:
[C---:B------:R-:W-:Y:S02]  /*4c30*/  FSETP.NAN.FTZ.AND P0, PT, |R24|.reuse, |R24|, PT ;  /* 0x400000181800720b */ /* 0x040fe40003f18200 */
[C---:B0-----:R-:W-:Y:S02]  /*4c40*/  LOP3.LUT R5, R24.reuse, 0x80000000, R16, 0xb8, !PT ;  /* 0x8000000018057812 */ /* 0x041fe400078eb810 */
[----:B------:R-:W-:Y:S02]  /*4c50*/  FSETP.GEU.FTZ.AND P1, PT, R3, RZ, PT ;  /* 0x000000ff0300720b */ /* 0x000fe40003f3e000 */
[----:B------:R-:W-:-:S04]  /*4c60*/  FSEL R24, R24, R5, P0 ;  /* 0x0000000518187208 */ /* 0x000fc80000000000 */
[C---:B------:R-:W-:Y:S01]  /*4c70*/  FSETP.GEU.FTZ.AND P0, PT, R24.reuse, RZ, PT ;  /* 0x000000ff1800720b */ /* 0x040fe20003f1e000 */
[----:B------:R-:W-:-:S03]  /*4c80*/  FADD.FTZ R3, R24, R3 ;  /* 0x0000000318037221 */ /* 0x000fc60000010000 */
[----:B------:R-:W-:Y:S02]  /*4c90*/  PLOP3.LUT P0, PT, P1, P0, PT, 0x28, 0x82 ;  /* 0x000000000082781c */ /* 0x000fe40000f00570 */
[----:B------:R-:W-:-:S11]  /*4ca0*/  FSETP.NEU.FTZ.AND P1, PT, R24, RZ, PT ;  /* 0x000000ff1800720b */ /* 0x000fd60003f3d000 */
[----:B------:R-:W-:-:S07]  /*4cb0*/  @P0 FSEL R24, R3, R24, P1 ;  /* 0x0000001803180208 */ /* 0x000fce0000800000 */
.L_x_37101:
[----:B------:R-:W-:Y:S05]  /*4cc0*/  BSYNC.RECONVERGENT B1 ;  /* 0x0000000000017941 */ /* 0x000fea0003800200 */
.L_x_37100:
        /* <DEDUP_REMOVED lines=27> */
.L_x_37117:
[----:B----4-:R-:W0:Y:S01]  /*4e80*/  F2I.S64.TRUNC R4, R4 ;  /* 0x0000000400047311 */ /* 0x010e22000020d900 */
[----:B------:R-:W-:Y:S02]  /*4e90*/  IMAD.MOV.U32 R25, RZ, RZ, R26 ;  /* 0x000000ffff197224 */ /* 0x000fe400078e001a */
[----:B0-----:R-:W-:-:S05]  /*4ea0*/  IMAD.MOV.U32 R3, RZ, RZ, R4 ;  /* 0x000000ffff037224 */ /* 0x001fca00078e0004 */
[----:B------:R0:W-:Y:S01]  /*4eb0*/  STG.E.U8 desc[UR36][R8.64], R3 ;  /* 0x0000000308007986 */ /* 0x0001e2000c101124 */
[----:B------:R-:W-:Y:S05]  /*4ec0*/  BRA `(.L_x_37119) ;  /* 0x0000000c007c7947 */ /* 0x000fea0003800000 */
.L_x_37116:
        /* <DEDUP_REMOVED lines=10> */
.L_x_37121:
[----:B------:R-:W0:Y:S01]  /*4f70*/  F2I.FTZ.TRUNC.NTZ R3, R4 ;  /* 0x0000000400037305 */ /* 0x000e22000021f100 */
[----:B------:R-:W-:Y:S01]  /*4f80*/  IMAD.MOV.U32 R25, RZ, RZ, R26 ;  /* 0x000000ffff197224 */ /* 0x000fe200078e001a */
[----:B0-----:R0:W-:Y:S01]  /*4f90*/  STG.E desc[UR36][R8.64], R3 ;  /* 0x0000000308007986 */ /* 0x0011e2000c101924 */
[----:B------:R-:W-:Y:S05]  /*4fa0*/  BRA `(.L_x_37119) ;  /* 0x0000000c00447947 */ /* 0x000fea0003800000 */
.L_x_37120:
[----:B------:R-:W0:Y:S01]  /*4fb0*/  F2I.FTZ.TRUNC.NTZ R3, R4 ;  /* 0x0000000400037305 */ /* 0x000e22000021f100 */
[----:B------:R-:W-:Y:S01]  /*4fc0*/  IMAD.MOV.U32 R25, RZ, RZ, R26 ;  /* 0x000000ffff197224 */ /* 0x000fe200078e001a */
[----:B0-----:R0:W-:Y:S01]  /*4fd0*/  STG.E.U16 desc[UR36][R8.64], R3 ;  /* 0x0000000308007986 */ /* 0x0011e2000c101524 */
[----:B------:R-:W-:Y:S05]  /*4fe0*/  BRA `(.L_x_37119) ;  /* 0x0000000c00347947 */ /* 0x000fea0003800000 */
.L_x_37115:
        /* <DEDUP_REMOVED lines=9> */
.L_x_37123:
[----:B----4-:R-:W-:Y:S01]  /*5080*/  F2FP.F16.F32.PACK_AB R4, RZ, R4 ;  /* 0x00000004ff04723e */ /* 0x010fe200000000ff */
[----:B------:R-:W-:-:S04]  /*5090*/  IMAD.MOV.U32 R25, RZ, RZ, R26 ;  /* 0x000000ffff197224 */ /* 0x000fc800078e001a */
[----:B------:R0:W-:Y:S01]  /*50a0*/  STG.E.U16 desc[UR36][R8.64], R4 ;  /* 0x0000000408007986 */ /* 0x0001e2000c101524 */
[----:B------:R-:W-:Y:S05]  /*50b0*/  BRA `(.L_x_37119) ;  /* 0x0000000c00007947 */ /* 0x000fea0003800000 */
.L_x_37122:
        /* <DEDUP_REMOVED lines=10> */
.L_x_37125:
[----:B------:R-:W-:Y:S01]  /*5160*/  F2FP.F16.F32.PACK_AB R3, RZ, R4 ;  /* 0x00000004ff03723e */ /* 0x000fe200000000ff */
[----:B------:R-:W-:-:S03]  /*5170*/  IMAD.MOV.U32 R25, RZ, RZ, R26 ;  /* 0x000000ffff197224 */ /* 0x000fc600078e001a */
[----:B------:R-:W-:-:S05]  /*5180*/  PRMT R3, R3, 0x5410, RZ ;  /* 0x0000541003037816 */ /* 0x000fca00000000ff */
[----:B------:R0:W-:Y:S01]  /*5190*/  STG.E desc[UR36][R8.64], R3 ;  /* 0x0000000308007986 */ /* 0x0001e2000c101924 */
[----:B------:R-:W-:Y:S05]  /*51a0*/  BRA `(.L_x_37119) ;  /* 0x0000000800c47947 */ /* 0x000fea0003800000 */
.L_x_37124:
[----:B----4-:R-:W-:Y:S01]  /*51b0*/  FMUL.FTZ R4, R4, 1 ;  /* 0x3f80000004047820 */ /* 0x010fe20000410000 */
[----:B------:R-:W-:-:S05]  /*51c0*/  IMAD.MOV.U32 R25, RZ, RZ, R26 ;  /* 0x000000ffff197224 */ /* 0x000fca00078e001a */
[----:B------:R-:W0:Y:S02]  /*51d0*/  F2F.F64.F32 R4, R4 ;  /* 0x0000000400047310 */ /* 0x000e240000201800 */
[----:B0-----:R0:W-:Y:S01]  /*51e0*/  STG.E.64 desc[UR36][R8.64], R4 ;  /* 0x0000000408007986 */ /* 0x0011e2000c101b24 */
[----:B------:R-:W-:Y:S05]  /*51f0*/  BRA `(.L_x_37119) ;  /* 0x0000000800b07947 */ /* 0x000fea0003800000 */
.L_x_37114:
        /* <DEDUP_REMOVED lines=13> */
.L_x_37128:
[----:B----4-:R-:W-:Y:S01]  /*52d0*/  FMUL.FTZ R4, R4, 1 ;  /* 0x3f80000004047820 */ /* 0x010fe20000410000 */
[----:B--2---:R-:W-:Y:S01]  /*52e0*/  CS2R R6, SRZ ;  /* 0x0000000000067805 */ /* 0x004fe2000001ff00 */
[----:B------:R-:W-:-:S04]  /*52f0*/  IMAD.MOV.U32 R25, RZ, RZ, R26 ;  /* 0x000000ffff197224 */ /* 0x000fc800078e001a */
[----:B------:R-:W0:Y:S02]  /*5300*/  F2F.F64.F32 R4, R4 ;  /* 0x0000000400047310 */ /* 0x000e240000201800 */
[----:B0-----:R0:W-:Y:S01]  /*5310*/  STG.E.128 desc[UR36][R8.64], R4 ;  /* 0x0000000408007986 */ /* 0x0011e2000c101d24 */
[----:B------:R-:W-:Y:S05]  /*5320*/  BRA `(.L_x_37119) ;  /* 0x0000000800647947 */ /* 0x000fea0003800000 */
.L_x_37127:
        /* <DEDUP_REMOVED lines=18> */
.L_x_37132:
[----:B------:R-:W-:Y:S05]  /*5450*/  BSYNC.RECONVERGENT B0 ;  /* 0x0000000000007941 */ /* 0x000fea0003800200 */
.L_x_37131:
[----:B------:R-:W-:Y:S01]  /*5460*/  LOP3.LUT R5, R0, 0x80, R5, 0xf8, !PT ;  /* 0x0000008000057812 */ /* 0x000fe200078ef805 */
[----:B------:R-:W-:-:S04]  /*5470*/  IMAD.MOV.U32 R25, RZ, RZ, R26 ;  /* 0x000000ffff197224 */ /* 0x000fc800078e001a */
[----:B------:R1:W-:Y:S01]  /*5480*/  STG.E.U8 desc[UR36][R8.64], R5 ;  /* 0x0000000508007986 */ /* 0x0003e2000c101124 */
[----:B------:R-:W-:Y:S05]  /*5490*/  BRA `(.L_x_37119) ;  /* 0x0000000800087947 */ /* 0x000fea0003800000 */
.L_x_37130:
        /* <DEDUP_REMOVED lines=14> */
.L_x_37134:
[----:B------:R-:W-:Y:S05]  /*5580*/  BSYNC.RECONVERGENT B0 ;  /* 0x0000000000007941 */ /* 0x000fea0003800200 */
.L_x_37133:
[----:B------:R-:W-:Y:S01]  /*5590*/  LOP3.LUT R3, R0, 0x80, R7, 0xf8, !PT ;  /* 0x0000008000037812 */ /* 0x000fe200078ef807 */
[----:B------:R-:W-:-:S04]  /*55a0*/  IMAD.MOV.U32 R25, RZ, RZ, R26 ;  /* 0x000000ffff197224 */ /* 0x000fc800078e001a */
[----:B------:R0:W-:Y:S01]  /*55b0*/  STG.E.U8 desc[UR36][R8.64], R3 ;  /* 0x0000000308007986 */ /* 0x0001e2000c101124 */
[----:B------:R-:W-:Y:S05]  /*55c0*/  BRA `(.L_x_37119) ;  /* 0x0000000400bc7947 */ /* 0x000fea0003800000 */
.L_x_37129:
[----:B----4-:R-:W-:Y:S01]  /*55d0*/  F2FP.BF16.F32.PACK_AB R4, RZ, R4 ;  /* 0x00000004ff04723e */ /* 0x010fe200000010ff */
[----:B------:R-:W-:-:S04]  /*55e0*/  IMAD.MOV.U32 R25, RZ, RZ, R26 ;  /* 0x000000ffff197224 */ /* 0x000fc800078e001a */
[----:B------:R0:W-:Y:S01]  /*55f0*/  STG.E.U16 desc[UR36][R8.64], R4 ;  /* 0x0000000408007986 */ /* 0x0001e2000c101524 */
[----:B------:R-:W-:Y:S05]  /*5600*/  BRA `(.L_x_37119) ;  /* 0x0000000400ac7947 */ /* 0x000fea0003800000 */
.L_x_37126:
        /* <DEDUP_REMOVED lines=12> */
.L_x_37137:
        /* <DEDUP_REMOVED lines=12> */
.L_x_37140:
[----:B------:R-:W-:-:S04]  /*5790*/  SHF.R.U32.HI R0, RZ, 0x14, R4 ;  /* 0x00000014ff007819 */ /* 0x000fc80000011604 */
[----:B------:R-:W-:-:S04]  /*57a0*/  LOP3.LUT R3, R0, 0x1, RZ, 0xc0, !PT ;  /* 0x0000000100037812 */ /* 0x000fc800078ec0ff */
[----:B------:R-:W-:-:S04]  /*57b0*/  IADD3 R0, PT, PT, R4, 0x487ffff, R3 ;  /* 0x0487ffff04007810 */ /* 0x000fc80007ffe003 */
[----:B------:R-:W-:-:S04]  /*57c0*/  SHF.R.U32.HI R0, RZ, 0x14, R0 ;  /* 0x00000014ff007819 */ /* 0x000fc80000011600 */
[----:B------:R-:W-:-:S07]  /*57d0*/  LOP3.LUT R3, R0, 0xff, RZ, 0xc0, !PT ;  /* 0x000000ff00037812 */ /* 0x000fce00078ec0ff */
.L_x_37141:
[----:B----4-:R-:W-:-:S04]  /*57e0*/  SHF.R.U32.HI R4, RZ, 0x18, R4 ;  /* 0x00000018ff047819 */ /* 0x010fc80000011604 */
[----:B------:R-:W-:-:S04]  /*57f0*/  LOP3.LUT R3, R3, 0x80, R4, 0xf8, !PT ;  /* 0x0000008003037812 */ /* 0x000fc800078ef804 */
[----:B------:R-:W-:-:S07]  /*5800*/  PRMT R0, R3, 0x7610, R0 ;  /* 0x0000761003007816 */ /* 0x000fce0000000000 */
.L_x_37139:
[----:B------:R-:W-:Y:S05]  /*5810*/  BSYNC.RECONVERGENT B0 ;  /* 0x0000000000007941 */ /* 0x000fea0003800200 */
.L_x_37138:
[----:B------:R0:W-:Y:S01]  /*5820*/  STG.E.U8 desc[UR36][R8.64], R0 ;  /* 0x0000000008007986 */ /* 0x0001e2000c101124 */
[----:B------:R-:W-:Y:S01]  /*5830*/  IMAD.MOV.U32 R25, RZ, RZ, R26 ;  /* 0x000000ffff197224 */ /* 0x000fe200078e001a */
[----:B------:R-:W-:Y:S06]  /*5840*/  BRA `(.L_x_37119) ;  /* 0x00000004001c7947 */ /* 0x000fec0003800000 */
.L_x_37136:
        /* <DEDUP_REMOVED lines=12> */
.L_x_37144:
[----:B------:R-:W-:-:S04]  /*5910*/  SHF.R.U32.HI R0, RZ, 0x15, R4 ;  /* 0x00000015ff007819 */ /* 0x000fc80000011604 */
[----:B------:R-:W-:-:S04]  /*5920*/  LOP3.LUT R3, R0, 0x1, RZ, 0xc0, !PT ;  /* 0x0000000100037812 */ /* 0x000fc800078ec0ff */
[----:B------:R-:W-:-:S04]  /*5930*/  IADD3 R0, PT, PT, R4, 0x88fffff, R3 ;  /* 0x088fffff04007810 */ /* 0x000fc80007ffe003 */
[----:B------:R-:W-:-:S04]  /*5940*/  SHF.R.U32.HI R0, RZ, 0x15, R0 ;  /* 0x00000015ff007819 */ /* 0x000fc80000011600 */
[----:B------:R-:W-:-:S07]  /*5950*/  LOP3.LUT R3, R0, 0xff, RZ, 0xc0, !PT ;  /* 0x000000ff00037812 */ /* 0x000fce00078ec0ff */
.L_x_37145:
[----:B----4-:R-:W-:-:S04]  /*5960*/  SHF.R.U32.HI R4, RZ, 0x18, R4 ;  /* 0x00000018ff047819 */ /* 0x010fc80000011604 */
[----:B------:R-:W-:-:S04]  /*5970*/  LOP3.LUT R3, R3, 0x80, R4, 0xf8, !PT ;  /* 0x0000008003037812 */ /* 0x000fc800078ef804 */
[----:B------:R-:W-:-:S07]  /*5980*/  PRMT R0, R3, 0x7610, R0 ;  /* 0x0000761003007816 */ /* 0x000fce0000000000 */
.L_x_37143:
[----:B------:R-:W-:Y:S05]  /*5990*/  BSYNC.RECONVERGENT B0 ;  /* 0x0000000000007941 */ /* 0x000fea0003800200 */
.L_x_37142:
[----:B------:R0:W-:Y:S01]  /*59a0*/  STG.E.U8 desc[UR36][R8.64], R0 ;  /* 0x0000000008007986 */ /* 0x0001e2000c101124 */
[----:B------:R-:W-:Y:S01]  /*59b0*/  IMAD.MOV.U32 R25, RZ, RZ, R26 ;  /* 0x000000ffff197224 */ /* 0x000fe200078e001a */
[----:B------:R-:W-:Y:S06]  /*59c0*/  BRA `(.L_x_37119) ;  /* 0x0000000000bc7947 */ /* 0x000fec0003800000 */
.L_x_37135:
[----:B------:R-:W-:-:S13]  /*59d0*/  ISETP.NE.AND P0, PT, R0, 0x1c, PT ;  /* 0x0000001c0000780c */ /* 0x000fda0003f05270 */
[----:B------:R-:W-:Y:S05]  /*59e0*/  @!P0 BRA `(.L_x_37146) ;  /* 0x0000000000a88947 */ /* 0x000fea0003800000 */
[----:B------:R-:W-:-:S13]  /*59f0*/  ISETP.NE.AND P0, PT, R0, 0x1d, PT ;  /* 0x0000001d0000780c */ /* 0x000fda0003f05270 */
[----:B------:R-:W-:Y:S05]  /*5a00*/  @!P0 BRA `(.L_x_37147) ;  /* 0x0000000000908947 */ /* 0x000fea0003800000 */
[----:B------:R-:W-:-:S13]  /*5a10*/  ISETP.NE.AND P0, PT, R0, 0x2c, PT ;  /* 0x0000002c0000780c */ /* 0x000fda0003f05270 */
[----:B------:R-:W-:Y:S05]  /*5a20*/  @!P0 BRA `(.L_x_37148) ;  /* 0x0000000000488947 */ /* 0x000fea0003800000 */
.L_x_37118:
        /* <DEDUP_REMOVED lines=16> */
.L_x_37149:
[----:B------:R-:W-:Y:S01]  /*5b30*/  IMAD.MOV.U32 R25, RZ, RZ, R26 ;  /* 0x000000ffff197224 */ /* 0x000fe200078e001a */
[----:B------:R-:W-:Y:S06]  /*5b40*/  BRA `(.L_x_37119) ;  /* 0x00000000005c7947 */ /* 0x000fec0003800000 */
.L_x_37148:
        /* <DEDUP_REMOVED lines=16> */
.L_x_37147:
[----:B----4-:R-:W0:Y:S01]  /*5c50*/  F2I.U64.TRUNC R4, R4 ;  /* 0x0000000400047311 */ /* 0x010e22000020d800 */
[----:B------:R-:W-:Y:S01]  /*5c60*/  IMAD.MOV.U32 R25, RZ, RZ, R26 ;  /* 0x000000ffff197224 */ /* 0x000fe200078e001a */
[----:B0-----:R0:W-:Y:S01]  /*5c70*/  STG.E.64 desc[UR36][R8.64], R4 ;  /* 0x0000000408007986 */ /* 0x0011e2000c101b24 */
[----:B------:R-:W-:Y:S05]  /*5c80*/  BRA `(.L_x_37119) ;  /* 0x00000000000c7947 */ /* 0x000fea0003800000 */
.L_x_37146:
[----:B------:R-:W0:Y:S01]  /*5c90*/  F2I.FTZ.U32.TRUNC.NTZ R3, R4 ;  /* 0x0000000400037305 */ /* 0x000e22000021f000 */
[----:B------:R-:W-:Y:S01]  /*5ca0*/  IMAD.MOV.U32 R25, RZ, RZ, R26 ;  /* 0x000000ffff197224 */ /* 0x000fe200078e001a */
[----:B0-----:R0:W-:Y:S06]  /*5cb0*/  STG.E desc[UR36][R8.64], R3 ;  /* 0x0000000308007986 */ /* 0x0011ec000c101924 */
.L_x_37119:
        /* <DEDUP_REMOVED lines=24> */
.L_x_37154:
[----:B------:R-:W0:Y:S02]  /*5e40*/  F2I.S64.TRUNC R18, R18 ;  /* 0x0000001200127311 */ /* 0x000e24000020d900 */
[----:B0-----:R-:W-:-:S05]  /*5e50*/  IMAD.MOV.U32 R3, RZ, RZ, R18 ;  /* 0x000000ffff037224 */ /* 0x001fca00078e0012 */
[----:B------:R0:W-:Y:S01]  /*5e60*/  STG.E.U8 desc[UR36][R8.64], R3 ;  /* 0x0000000308007986 */ /* 0x0001e2000c101124 */
[----:B------:R-:W-:Y:S05]  /*5e70*/  BRA `(.L_x_37156) ;  /* 0x0000000c00287947 */ /* 0x000fea0003800000 */
.L_x_37153:
        /* <DEDUP_REMOVED lines=9> */
.L_x_37158:
[----:B------:R-:W0:Y:S02]  /*5f10*/  F2I.FTZ.TRUNC.NTZ R3, R18 ;  /* 0x0000001200037305 */ /* 0x000e24000021f100 */
[----:B0-----:R4:W-:Y:S01]  /*5f20*/  STG.E desc[UR36][R8.64], R3 ;  /* 0x0000000308007986 */ /* 0x0019e2000c101924 */
[----:B------:R-:W-:Y:S05]  /*5f30*/  BRA `(.L_x_37156) ;  /* 0x0000000800f87947 */ /* 0x000fea0003800000 */
.L_x_37157:
[----:B------:R-:W0:Y:S02]  /*5f40*/  F2I.FTZ.TRUNC.NTZ R3, R18 ;  /* 0x0000001200037305 */ /* 0x000e24000021f100 */
[----:B0-----:R0:W-:Y:S01]  /*5f50*/  STG.E.U16 desc[UR36][R8.64], R3 ;  /* 0x0000000308007986 */ /* 0x0011e2000c101524 */
[----:B------:R-:W-:Y:S05]  /*5f60*/  BRA `(.L_x_37156) ;  /* 0x0000000800ec7947 */ /* 0x000fea0003800000 */
.L_x_37152:
        /* <DEDUP_REMOVED lines=8> */
.L_x_37160:
[----:B------:R-:W-:-:S05]  /*5ff0*/  F2FP.F16.F32.PACK_AB R18, RZ, R18 ;  /* 0x00000012ff12723e */ /* 0x000fca00000000ff */
[----:B------:R0:W-:Y:S01]  /*6000*/  STG.E.U16 desc[UR36][R8.64], R18 ;  /* 0x0000001208007986 */ /* 0x0001e2000c101524 */
[----:B------:R-:W-:Y:S05]  /*6010*/  BRA `(.L_x_37156) ;  /* 0x0000000800c07947 */ /* 0x000fea0003800000 */
.L_x_37159:
        /* <DEDUP_REMOVED lines=9> */
.L_x_37162:
[----:B------:R-:W-:-:S04]  /*60b0*/  F2FP.F16.F32.PACK_AB R3, RZ, R18 ;  /* 0x00000012ff03723e */ /* 0x000fc800000000ff */
[----:B------:R-:W-:-:S05]  /*60c0*/  PRMT R3, R3, 0x5410, RZ ;  /* 0x0000541003037816 */ /* 0x000fca00000000ff */
[----:B------:R0:W-:Y:S01]  /*60d0*/  STG.E desc[UR36][R8.64], R3 ;  /* 0x0000000308007986 */ /* 0x0001e2000c101924 */
[----:B------:R-:W-:Y:S05]  /*60e0*/  BRA `(.L_x_37156) ;  /* 0x00000008008c7947 */ /* 0x000fea0003800000 */
.L_x_37161:
[----:B------:R-:W-:-:S06]  /*60f0*/  FMUL.FTZ R4, R18, 1 ;  /* 0x3f80000012047820 */ /* 0x000fcc0000410000 */
[----:B------:R-:W0:Y:S02]  /*6100*/  F2F.F64.F32 R4, R4 ;  /* 0x0000000400047310 */ /* 0x000e240000201800 */
[----:B0-----:R0:W-:Y:S01]  /*6110*/  STG.E.64 desc[UR36][R8.64], R4 ;  /* 0x0000000408007986 */ /* 0x0011e2000c101b24 */
[----:B------:R-:W-:Y:S05]  /*6120*/  BRA `(.L_x_37156) ;  /* 0x00000008007c7947 */ /* 0x000fea0003800000 */
.L_x_37151:
        /* <DEDUP_REMOVED lines=13> */
.L_x_37166:
        /* <DEDUP_REMOVED lines=16> */
.L_x_37169:
[----:B------:R-:W-:-:S04]  /*6300*/  SHF.R.U32.HI R18, RZ, 0x18, R18 ;  /* 0x00000018ff127819 */ /* 0x000fc80000011612 */
[----:B------:R-:W-:-:S04]  /*6310*/  LOP3.LUT R3, R3, 0x80, R18, 0xf8, !PT ;  /* 0x0000008003037812 */ /* 0x000fc800078ef812 */
[----:B------:R-:W-:-:S07]  /*6320*/  PRMT R4, R3, 0x7610, R4 ;  /* 0x0000761003047816 */ /* 0x000fce0000000004 */
.L_x_37168:
[----:B------:R-:W-:Y:S05]  /*6330*/  BSYNC.RECONVERGENT B0 ;  /* 0x0000000000007941 */ /* 0x000fea0003800200 */
.L_x_37167:
[----:B------:R0:W-:Y:S01]  /*6340*/  STG.E.U8 desc[UR36][R8.64], R4 ;  /* 0x0000000408007986 */ /* 0x0001e2000c101124 */
[----:B------:R-:W-:Y:S05]  /*6350*/  BRA `(.L_x_37156) ;  /* 0x0000000400f07947 */ /* 0x000fea0003800000 */
.L_x_37165:
        /* <DEDUP_REMOVED lines=16> */
.L_x_37172:
[----:B------:R-:W-:-:S04]  /*6460*/  SHF.R.U32.HI R18, RZ, 0x18, R18 ;  /* 0x00000018ff127819 */ /* 0x000fc80000011612 */
[----:B------:R-:W-:-:S04]  /*6470*/  LOP3.LUT R3, R3, 0x80, R18, 0xf8, !PT ;  /* 0x0000008003037812 */ /* 0x000fc800078ef812 */
[----:B------:R-:W-:-:S07]  /*6480*/  PRMT R4, R3, 0x7610, R4 ;  /* 0x0000761003047816 */ /* 0x000fce0000000004 */
.L_x_37171:
[----:B------:R-:W-:Y:S05]  /*6490*/  BSYNC.RECONVERGENT B0 ;  /* 0x0000000000007941 */ /* 0x000fea0003800200 */
.L_x_37170:
[----:B------:R0:W-:Y:S01]  /*64a0*/  STG.E.U8 desc[UR36][R8.64], R4 ;  /* 0x0000000408007986 */ /* 0x0001e2000c101124 */
[----:B------:R-:W-:Y:S05]  /*64b0*/  BRA `(.L_x_37156) ;  /* 0x0000000400987947 */ /* 0x000fea0003800000 */
.L_x_37164:
        /* <DEDUP_REMOVED lines=21> */
.L_x_37174:
[----:B------:R-:W0:Y:S02]  /*6610*/  F2I.U64.TRUNC R18, R18 ;  /* 0x0000001200127311 */ /* 0x000e24000020d800 */
[----:B0-----:R0:W-:Y:S01]  /*6620*/  STG.E.64 desc[UR36][R8.64], R18 ;  /* 0x0000001208007986 */ /* 0x0011e2000c101b24 */
[----:B------:R-:W-:Y:S05]  /*6630*/  BRA `(.L_x_37156) ;  /* 0x0000000400387947 */ /* 0x000fea0003800000 */
.L_x_37173:
[----:B------:R-:W0:Y:S02]  /*6640*/  F2I.FTZ.U32.TRUNC.NTZ R3, R18 ;  /* 0x0000001200037305 */ /* 0x000e24000021f000 */
[----:B0-----:R0:W-:Y:S01]  /*6650*/  STG.E desc[UR36][R8.64], R3 ;  /* 0x0000000308007986 */ /* 0x0011e2000c101924 */
[----:B------:R-:W-:Y:S05]  /*6660*/  BRA `(.L_x_37156) ;  /* 0x00000004002c7947 */ /* 0x000fea0003800000 */
.L_x_37163:
        /* <DEDUP_REMOVED lines=10> */
.L_x_37176:
[----:B------:R-:W-:Y:S01]  /*6710*/  FMUL.FTZ R4, R18, 1 ;  /* 0x3f80000012047820 */ /* 0x000fe20000410000 */
[----:B--2---:R-:W-:-:S05]  /*6720*/  CS2R R6, SRZ ;  /* 0x0000000000067805 */ /* 0x004fca000001ff00 */
[----:B------:R-:W0:Y:S02]  /*6730*/  F2F.F64.F32 R4, R4 ;  /* 0x0000000400047310 */ /* 0x000e240000201800 */
[----:B0-----:R0:W-:Y:S01]  /*6740*/  STG.E.128 desc[UR36][R8.64], R4 ;  /* 0x0000000408007986 */ /* 0x0011e2000c101d24 */
[----:B------:R-:W-:Y:S05]  /*6750*/  BRA `(.L_x_37156) ;  /* 0x0000000000f07947 */ /* 0x000fea0003800000 */
.L_x_37175:
[----:B------:R-:W-:-:S13]  /*6760*/  ISETP.NE.AND P0, PT, R0, 0xf, PT ;  /* 0x0000000f0000780c */ /* 0x000fda0003f05270 */
[----:B------:R-:W-:Y:S05]  /*6770*/  @!P0 BRA `(.L_x_37177) ;  /* 0x0000000000e08947 */ /* 0x000fea0003800000 */
[----:B------:R-:W-:-:S13]  /*6780*/  ISETP.NE.AND P0, PT, R0, 0x17, PT ;  /* 0x000000170000780c */ /* 0x000fda0003f05270 */
[----:B------:R-:W-:Y:S05]  /*6790*/  @!P0 BRA `(.L_x_37178) ;  /* 0x00000000008c8947 */ /* 0x000fea0003800000 */
[----:B------:R-:W-:-:S13]  /*67a0*/  ISETP.NE.AND P0, PT, R0, 0x18, PT ;  /* 0x000000180000780c */ /* 0x000fda0003f05270 */
[----:B------:R-:W-:Y:S05]  /*67b0*/  @!P0 BRA `(.L_x_37179) ;  /* 0x0000000000448947 */ /* 0x000fea0003800000 */
.L_x_37155:
        /* <DEDUP_REMOVED lines=16> */
.L_x_37180:
[----:B------:R-:W-:Y:S05]  /*68c0*/  BRA `(.L_x_37156) ;  /* 0x0000000000947947 */ /* 0x000fea0003800000 */
.L_x_37179:
        /* <DEDUP_REMOVED lines=12> */
.L_x_37182:
[----:B------:R-:W-:Y:S05]  /*6990*/  BSYNC.RECONVERGENT B0 ;  /* 0x0000000000007941 */ /* 0x000fea0003800200 */
.L_x_37181:
[----:B------:R-:W-:-:S05]  /*69a0*/  LOP3.LUT R3, R0, 0x80, R5, 0xf8, !PT ;  /* 0x0000008000037812 */ /* 0x000fca00078ef805 */
[----:B------:R0:W-:Y:S01]  /*69b0*/  STG.E.U8 desc[UR36][R8.64], R3 ;  /* 0x0000000308007986 */ /* 0x0001e2000c101124 */
[----:B------:R-:W-:Y:S05]  /*69c0*/  BRA `(.L_x_37156) ;  /* 0x0000000000547947 */ /* 0x000fea0003800000 */
.L_x_37178:
        /* <DEDUP_REMOVED lines=11> */
.L_x_37184:
[----:B------:R-:W-:Y:S01]  /*6a80*/  IMAD.MOV.U32 R0, RZ, RZ, 0x7f ;  /* 0x0000007fff007424 */ /* 0x000fe200078e00ff */
[----:B------:R-:W-:-:S04]  /*6a90*/  ISETP.GT.U32.AND P0, PT, R4, 0x7f800000, PT ;  /* 0x7f8000000400780c */ /* 0x000fc80003f04070 */
[----:B------:R-:W-:-:S09]  /*6aa0*/  SEL R0, R0, 0x7c, P0 ;  /* 0x0000007c00007807 */ /* 0x000fd20000000000 */
.L_x_37185:
[----:B------:R-:W-:Y:S05]  /*6ab0*/  BSYNC.RECONVERGENT B0 ;  /* 0x0000000000007941 */ /* 0x000fea0003800200 */
.L_x_37183:
[----:B------:R-:W-:-:S04]  /*6ac0*/  SHF.R.U32.HI R3, RZ, 0x18, R18 ;  /* 0x00000018ff037819 */ /* 0x000fc80000011612 */
[----:B------:R-:W-:-:S05]  /*6ad0*/  LOP3.LUT R3, R0, 0x80, R3, 0xf8, !PT ;  /* 0x0000008000037812 */ /* 0x000fca00078ef803 */
[----:B------:R0:W-:Y:S01]  /*6ae0*/  STG.E.U8 desc[UR36][R8.64], R3 ;  /* 0x0000000308007986 */ /* 0x0001e2000c101124 */
[----:B------:R-:W-:Y:S05]  /*6af0*/  BRA `(.L_x_37156) ;  /* 0x0000000000087947 */ /* 0x000fea0003800000 */
.L_x_37177:
[----:B------:R-:W-:-:S05]  /*6b00*/  F2FP.BF16.F32.PACK_AB R18, RZ, R18 ;  /* 0x00000012ff12723e */ /* 0x000fca00000010ff */
[----:B------:R0:W-:Y:S02]  /*6b10*/  STG.E.U16 desc[UR36][R8.64], R18 ;  /* 0x0000001208007986 */ /* 0x0001e4000c101524 */
.L_x_37156:
[----:B------:R-:W-:-:S07]  /*6b20*/  VIADD R25, R25, 0x80 ;  /* 0x0000008019197836 */ /* 0x000fce0000000000 */
.L_x_37113:
[----:B------:R-:W-:-:S13]  /*6b30*/  ISETP.GE.AND P0, PT, R25, R17, PT ;  /* 0x000000111900720c */ /* 0x000fda0003f06270 */
[----:B------:R-:W-:Y:S05]  /*6b40*/  @P0 BREAK.RELIABLE B6 ;  /* 0x0000000000060942 */ /* 0x000fea0003800100 */
[----:B------:R-:W-:Y:S05]  /*6b50*/  @P0 BRA `(.L_x_37150) ;  /* 0x0000000c00940947 */ /* 0x000fea0003800000 */
[----:B------:R-:W-:Y:S05]  /*6b60*/  BSYNC.RELIABLE B6 ;  /* 0x0000000000067941 */ /* 0x000fea0003800100 */
.L_x_37112:
        /* <DEDUP_REMOVED lines=21> */
.L_x_37189:
[----:B---3--:R-:W0:Y:S02]  /*6cc0*/  F2I.S64.TRUNC R22, R22 ;  /* 0x0000001600167311 */ /* 0x008e24000020d900 */
[----:B0-----:R-:W-:-:S05]  /*6cd0*/  IMAD.MOV.U32 R3, RZ, RZ, R22 ;  /* 0x000000ffff037224 */ /* 0x001fca00078e0016 */
[----:B------:R0:W-:Y:S01]  /*6ce0*/  STG.E.U8 desc[UR36][R8.64], R3 ;  /* 0x0000000308007986 */ /* 0x0001e2000c101124 */
[----:B------:R-:W-:Y:S05]  /*6cf0*/  BRA `(.L_x_37191) ;  /* 0x0000000c00287947 */ /* 0x000fea0003800000 */
.L_x_37188:
        /* <DEDUP_REMOVED lines=9> */
.L_x_37193:
[----:B---3--:R-:W0:Y:S02]  /*6d90*/  F2I.FTZ.TRUNC.NTZ R3, R22 ;  /* 0x0000001600037305 */ /* 0x008e24000021f100 */
[----:B0-----:R0:W-:Y:S01]  /*6da0*/  STG.E desc[UR36][R8.64], R3 ;  /* 0x0000000308007986 */ /* 0x0011e2000c101924 */
[----:B------:R-:W-:Y:S05]  /*6db0*/  BRA `(.L_x_37191) ;  /* 0x0000000800f87947 */ /* 0x000fea0003800000 */
.L_x_37192:
[----:B---3--:R-:W0:Y:S02]  /*6dc0*/  F2I.FTZ.TRUNC.NTZ R3, R22 ;  /* 0x0000001600037305 */ /* 0x008e24000021f100 */
[----:B0-----:R0:W-:Y:S01]  /*6dd0*/  STG.E.U16 desc[UR36][R8.64], R3 ;  /* 0x0000000308007986 */ /* 0x0011e2000c101524 */
[----:B------:R-:W-:Y:S05]  /*6de0*/  BRA `(.L_x_37191) ;  /* 0x0000000800ec7947 */ /* 0x000fea0003800000 */
.L_x_37187:
        /* <DEDUP_REMOVED lines=8> */
.L_x_37195:
[----:B---3--:R-:W-:-:S05]  /*6e70*/  F2FP.F16.F32.PACK_AB R22, RZ, R22 ;  /* 0x00000016ff16723e */ /* 0x008fca00000000ff */
[----:B------:R0:W-:Y:S01]  /*6e80*/  STG.E.U16 desc[UR36][R8.64], R22 ;  /* 0x0000001608007986 */ /* 0x0001e2000c101524 */
[----:B------:R-:W-:Y:S05]  /*6e90*/  BRA `(.L_x_37191) ;  /* 0x0000000800c07947 */ /* 0x000fea0003800000 */
.L_x_37194:
        /* <DEDUP_REMOVED lines=9> */
.L_x_37197:
[----:B---3--:R-:W-:-:S04]  /*6f30*/  F2FP.F16.F32.PACK_AB R3, RZ, R22 ;  /* 0x00000016ff03723e */ /* 0x008fc800000000ff */
[----:B------:R-:W-:-:S05]  /*6f40*/  PRMT R3, R3, 0x5410, RZ ;  /* 0x0000541003037816 */ /* 0x000fca00000000ff */
[----:B------:R0:W-:Y:S01]  /*6f50*/  STG.E desc[UR36][R8.64], R3 ;  /* 0x0000000308007986 */ /* 0x0001e2000c101924 */
[----:B------:R-:W-:Y:S05]  /*6f60*/  BRA `(.L_x_37191) ;  /* 0x00000008008c7947 */ /* 0x000fea0003800000 */
.L_x_37196:
[----:B---3--:R-:W-:-:S06]  /*6f70*/  FMUL.FTZ R4, R22, 1 ;  /* 0x3f80000016047820 */ /* 0x008fcc0000410000 */
[----:B------:R-:W0:Y:S02]  /*6f80*/  F2F.F64.F32 R4, R4 ;  /* 0x0000000400047310 */ /* 0x000e240000201800 */
[----:B0-----:R0:W-:Y:S01]  /*6f90*/  STG.E.64 desc[UR36][R8.64], R4 ;  /* 0x0000000408007986 */ /* 0x0011e2000c101b24 */
[----:B------:R-:W-:Y:S05]  /*6fa0*/  BRA `(.L_x_37191) ;  /* 0x00000008007c7947 */ /* 0x000fea0003800000 */
.L_x_37186:
        /* <DEDUP_REMOVED lines=13> */
.L_x_37201:
        /* <DEDUP_REMOVED lines=16> */
.L_x_37204:
[----:B------:R-:W-:-:S04]  /*7180*/  SHF.R.U32.HI R22, RZ, 0x18, R22 ;  /* 0x00000018ff167819 */ /* 0x000fc80000011616 */
[----:B------:R-:W-:-:S04]  /*7190*/  LOP3.LUT R3, R3, 0x80, R22, 0xf8, !PT ;  /* 0x0000008003037812 */ /* 0x000fc800078ef816 */
[----:B------:R-:W-:-:S07]  /*71a0*/  PRMT R4, R3, 0x7610, R4 ;  /* 0x0000761003047816 */ /* 0x000fce0000000004 */
.L_x_37203:
[----:B------:R-:W-:Y:S05]  /*71b0*/  BSYNC.RECONVERGENT B0 ;  /* 0x0000000000007941 */ /* 0x000fea0003800200 */
.L_x_37202:
[----:B------:R0:W-:Y:S01]  /*71c0*/  STG.E.U8 desc[UR36][R8.64], R4 ;  /* 0x0000000408007986 */ /* 0x0001e2000c101124 */
[----:B------:R-:W-:Y:S05]  /*71d0*/  BRA `(.L_x_37191) ;  /* 0x0000000400f07947 */ /* 0x000fea0003800000 */
.L_x_37200:
        /* <DEDUP_REMOVED lines=16> */
.L_x_37207:
[----:B------:R-:W-:-:S04]  /*72e0*/  SHF.R.U32.HI R22, RZ, 0x18, R22 ;  /* 0x00000018ff167819 */ /* 0x000fc80000011616 */
[----:B------:R-:W-:-:S04]  /*72f0*/  LOP3.LUT R3, R3, 0x80, R22, 0xf8, !PT ;  /* 0x0000008003037812 */ /* 0x000fc800078ef816 */
[----:B------:R-:W-:-:S07]  /*7300*/  PRMT R4, R3, 0x7610, R4 ;  /* 0x0000761003047816 */ /* 0x000fce0000000004 */
.L_x_37206:
[----:B------:R-:W-:Y:S05]  /*7310*/  BSYNC.RECONVERGENT B0 ;  /* 0x0000000000007941 */ /* 0x000fea0003800200 */
.L_x_37205:
[----:B------:R0:W-:Y:S01]  /*7320*/  STG.E.U8 desc[UR36][R8.64], R4 ;  /* 0x0000000408007986 */ /* 0x0001e2000c101124 */
[----:B------:R-:W-:Y:S05]  /*7330*/  BRA `(.L_x_37191) ;  /* 0x0000000400987947 */ /* 0x000fea0003800000 */
.L_x_37199:
        /* <DEDUP_REMOVED lines=21> */
.L_x_37209:
[----:B---3--:R-:W0:Y:S02]  /*7490*/  F2I.U64.TRUNC R22, R22 ;  /* 0x0000001600167311 */ /* 0x008e24000020d800 */
[----:B0-----:R0:W-:Y:S01]  /*74a0*/  STG.E.64 desc[UR36][R8.64], R22 ;  /* 0x0000001608007986 */ /* 0x0011e2000c101b24 */
[----:B------:R-:W-:Y:S05]  /*74b0*/  BRA `(.L_x_37191) ;  /* 0x0000000400387947 */ /* 0x000fea0003800000 */
.L_x_37208:
[----:B---3--:R-:W0:Y:S02]  /*74c0*/  F2I.FTZ.U32.TRUNC.NTZ R3, R22 ;  /* 0x0000001600037305 */ /* 0x008e24000021f000 */
[----:B0-----:R0:W-:Y:S01]  /*74d0*/  STG.E desc[UR36][R8.64], R3 ;  /* 0x0000000308007986 */ /* 0x0011e2000c101924 */
[----:B------:R-:W-:Y:S05]  /*74e0*/  BRA `(.L_x_37191) ;  /* 0x00000004002c7947 */ /* 0x000fea0003800000 */
.L_x_37198:
        /* <DEDUP_REMOVED lines=10> */
.L_x_37211:
[----:B---3--:R-:W-:Y:S01]  /*7590*/  FMUL.FTZ R4, R22, 1 ;  /* 0x3f80000016047820 */ /* 0x008fe20000410000 */
[----:B--2---:R-:W-:-:S05]  /*75a0*/  CS2R R6, SRZ ;  /* 0x0000000000067805 */ /* 0x004fca000001ff00 */
[----:B------:R-:W0:Y:S02]  /*75b0*/  F2F.F64.F32 R4, R4 ;  /* 0x0000000400047310 */ /* 0x000e240000201800 */
[----:B0-----:R0:W-:Y:S01]  /*75c0*/  STG.E.128 desc[UR36][R8.64], R4 ;  /* 0x0000000408007986 */ /* 0x0011e2000c101d24 */
[----:B------:R-:W-:Y:S05]  /*75d0*/  BRA `(.L_x_37191) ;  /* 0x0000000000f07947 */ /* 0x000fea0003800000 */
.L_x_37210:
[----:B------:R-:W-:-:S13]  /*75e0*/  ISETP.NE.AND P0, PT, R0, 0xf, PT ;  /* 0x0000000f0000780c */ /* 0x000fda0003f05270 */
[----:B------:R-:W-:Y:S05]  /*75f0*/  @!P0 BRA `(.L_x_37212) ;  /* 0x0000000000e08947 */ /* 0x000fea0003800000 */
[----:B------:R-:W-:-:S13]  /*7600*/  ISETP.NE.AND P0, PT, R0, 0x17, PT ;  /* 0x000000170000780c */ /* 0x000fda0003f05270 */
[----:B------:R-:W-:Y:S05]  /*7610*/  @!P0 BRA `(.L_x_37213) ;  /* 0x00000000008c8947 */ /* 0x000fea0003800000 */
[----:B------:R-:W-:-:S13]  /*7620*/  ISETP.NE.AND P0, PT, R0, 0x18, PT ;  /* 0x000000180000780c */ /* 0x000fda0003f05270 */
[----:B------:R-:W-:Y:S05]  /*7630*/  @!P0 BRA `(.L_x_37214) ;  /* 0x0000000000448947 */ /* 0x000fea0003800000 */
.L_x_37190:
        /* <DEDUP_REMOVED lines=16> */
.L_x_37215:
[----:B------:R-:W-:Y:S05]  /*7740*/  BRA `(.L_x_37191) ;  /* 0x0000000000947947 */ /* 0x000fea0003800000 */
.L_x_37214:
        /* <DEDUP_REMOVED lines=12> */
.L_x_37217:
[----:B------:R-:W-:Y:S05]  /*7810*/  BSYNC.RECONVERGENT B0 ;  /* 0x0000000000007941 */ /* 0x000fea0003800200 */
.L_x_37216:
[----:B------:R-:W-:-:S05]  /*7820*/  LOP3.LUT R3, R0, 0x80, R5, 0xf8, !PT ;  /* 0x0000008000037812 */ /* 0x000fca00078ef805 */
[----:B------:R4:W-:Y:S01]  /*7830*/  STG.E.U8 desc[UR36][R8.64], R3 ;  /* 0x0000000308007986 */ /* 0x0009e2000c101124 */
[----:B------:R-:W-:Y:S05]  /*7840*/  BRA `(.L_x_37191) ;  /* 0x0000000000547947 */ /* 0x000fea0003800000 */
.L_x_37213:
        /* <DEDUP_REMOVED lines=11> */
.L_x_37219:
[----:B------:R-:W-:Y:S01]  /*7900*/  IMAD.MOV.U32 R0, RZ, RZ, 0x7f ;  /* 0x0000007fff007424 */ /* 0x000fe200078e00ff */
[----:B------:R-:W-:-:S04]  /*7910*/  ISETP.GT.U32.AND P0, PT, R4, 0x7f800000, PT ;  /* 0x7f8000000400780c */ /* 0x000fc80003f04070 */
[----:B------:R-:W-:-:S09]  /*7920*/  SEL R0, R0, 0x7c, P0 ;  /* 0x0000007c00007807 */ /* 0x000fd20000000000 */
.L_x_37220:
[----:B------:R-:W-:Y:S05]  /*7930*/  BSYNC.RECONVERGENT B0 ;  /* 0x0000000000007941 */ /* 0x000fea0003800200 */
.L_x_37218:
[----:B------:R-:W-:-:S04]  /*7940*/  SHF.R.U32.HI R3, RZ, 0x18, R22 ;  /* 0x00000018ff037819 */ /* 0x000fc80000011616 */
[----:B------:R-:W-:-:S05]  /*7950*/  LOP3.LUT R3, R0, 0x80, R3, 0xf8, !PT ;  /* 0x0000008000037812 */ /* 0x000fca00078ef803 */
[----:B------:R3:W-:Y:S01]  /*7960*/  STG.E.U8 desc[UR36][R8.64], R3 ;  /* 0x0000000308007986 */ /* 0x0007e2000c101124 */
[----:B------:R-:W-:Y:S05]  /*7970*/  BRA `(.L_x_37191) ;  /* 0x0000000000087947 */ /* 0x000fea0003800000 */
.L_x_37212:
[----:B---3--:R-:W-:-:S05]  /*7980*/  F2FP.BF16.F32.PACK_AB R22, RZ, R22 ;  /* 0x00000016ff16723e */ /* 0x008fca00000010ff */
[----:B------:R0:W-:Y:S02]  /*7990*/  STG.E.U16 desc[UR36][R8.64], R22 ;  /* 0x0000001608007986 */ /* 0x0001e4000c101524 */
.L_x_37191:
[----:B------:R-:W-:-:S07]  /*79a0*/  VIADD R25, R25, 0x80 ;  /* 0x0000008019197836 */ /* 0x000fce0000000000 */
.L_x_37150:
[----:B------:R-:W-:Y:S05]  /*79b0*/  BSYNC.RECONVERGENT B7 ;  /* 0x0000000000077941 */ /* 0x000fea0003800200 */
.L_x_37111:
        /* <DEDUP_REMOVED lines=22> */
.L_x_37224:
[----:B------:R-:W0:Y:S02]  /*7b20*/  F2I.S64.TRUNC R24, R24 ;  /* 0x0000001800187311 */ /* 0x000e24000020d900 */
[----:B0-----:R-:W-:-:S05]  /*7b30*/  IMAD.MOV.U32 R5, RZ, RZ, R24 ;  /* 0x000000ffff057224 */ /* 0x001fca00078e0018 */
[----:B------:R-:W-:Y:S01]  /*7b40*/  STG.E.U8 desc[UR36][R2.64], R5 ;  /* 0x0000000502007986 */ /* 0x000fe2000c101124 */
[----:B------:R-:W-:Y:S05]  /*7b50*/  EXIT ;  /* 0x000000000000794d */ /* 0x000fea0003800000 */
.L_x_37223:
        /* <DEDUP_REMOVED lines=9> */
.L_x_37227:
[----:B------:R-:W0:Y:S02]  /*7bf0*/  F2I.FTZ.TRUNC.NTZ R5, R24 ;  /* 0x0000001800057305 */ /* 0x000e24000021f100 */
[----:B0-----:R-:W-:Y:S01]  /*7c00*/  STG.E desc[UR36][R2.64], R5 ;  /* 0x0000000502007986 */ /* 0x001fe2000c101924 */
[----:B------:R-:W-:Y:S05]  /*7c10*/  EXIT ;  /* 0x000000000000794d */ /* 0x000fea0003800000 */
.L_x_37226:
[----:B------:R-:W0:Y:S02]  /*7c20*/  F2I.FTZ.TRUNC.NTZ R5, R24 ;  /* 0x0000001800057305 */ /* 0x000e24000021f100 */
[----:B0-----:R-:W-:Y:S01]  /*7c30*/  STG.E.U16 desc[UR36][R2.64], R5 ;  /* 0x0000000502007986 */ /* 0x001fe2000c101524 */
[----:B------:R-:W-:Y:S05]  /*7c40*/  EXIT ;  /* 0x000000000000794d */ /* 0x000fea0003800000 */
.L_x_37222:
        /* <DEDUP_REMOVED lines=8> */
.L_x_37229:
[----:B------:R-:W-:-:S05]  /*7cd0*/  F2FP.F16.F32.PACK_AB R24, RZ, R24 ;  /* 0x00000018ff18723e */ /* 0x000fca00000000ff */
[----:B------:R-:W-:Y:S01]  /*7ce0*/  STG.E.U16 desc[UR36][R2.64], R24 ;  /* 0x0000001802007986 */ /* 0x000fe2000c101524 */
[----:B------:R-:W-:Y:S05]  /*7cf0*/  EXIT ;  /* 0x000000000000794d */ /* 0x000fea0003800000 */
.L_x_37228:
        /* <DEDUP_REMOVED lines=9> */
.L_x_37231:
[----:B------:R-:W-:-:S04]  /*7d90*/  F2FP.F16.F32.PACK_AB R5, RZ, R24 ;  /* 0x00000018ff05723e */ /* 0x000fc800000000ff */
[----:B------:R-:W-:-:S05]  /*7da0*/  PRMT R5, R5, 0x5410, RZ ;  /* 0x0000541005057816 */ /* 0x000fca00000000ff */
[----:B------:R-:W-:Y:S01]  /*7db0*/  STG.E desc[UR36][R2.64], R5 ;  /* 0x0000000502007986 */ /* 0x000fe2000c101924 */
[----:B------:R-:W-:Y:S05]  /*7dc0*/  EXIT ;  /* 0x000000000000794d */ /* 0x000fea0003800000 */
.L_x_37230:
[----:B------:R-:W-:-:S06]  /*7dd0*/  FMUL.FTZ R4, R24, 1 ;  /* 0x3f80000018047820 */ /* 0x000fcc0000410000 */
[----:B------:R-:W0:Y:S02]  /*7de0*/  F2F.F64.F32 R4, R4 ;  /* 0x0000000400047310 */ /* 0x000e240000201800 */
[----:B0-----:R-:W-:Y:S01]  /*7df0*/  STG.E.64 desc[UR36][R2.64], R4 ;  /* 0x0000000402007986 */ /* 0x001fe2000c101b24 */
[----:B------:R-:W-:Y:S05]  /*7e00*/  EXIT ;  /* 0x000000000000794d */ /* 0x000fea0003800000 */
.L_x_37221:
        /* <DEDUP_REMOVED lines=13> */
.L_x_37235:
        /* <DEDUP_REMOVED lines=16> */
.L_x_37238:
[----:B------:R-:W-:-:S04]  /*7fe0*/  SHF.R.U32.HI R24, RZ, 0x18, R24 ;  /* 0x00000018ff187819 */ /* 0x000fc80000011618 */
[----:B------:R-:W-:-:S04]  /*7ff0*/  LOP3.LUT R5, R5, 0x80, R24, 0xf8, !PT ;  /* 0x0000008005057812 */ /* 0x000fc800078ef818 */
[----:B------:R-:W-:-:S07]  /*8000*/  PRMT R0, R5, 0x7610, R0 ;  /* 0x0000761005007816 */ /* 0x000fce0000000000 */
.L_x_37237:
[----:B------:R-:W-:Y:S05]  /*8010*/  BSYNC.RECONVERGENT B0 ;  /* 0x0000000000007941 */ /* 0x000fea0003800200 */
.L_x_37236:
[----:B------:R-:W-:Y:S01]  /*8020*/  STG.E.U8 desc[UR36][R2.64], R0 ;  /* 0x0000000002007986 */ /* 0x000fe2000c101124 */
[----:B------:R-:W-:Y:S05]  /*8030*/  EXIT ;  /* 0x000000000000794d */ /* 0x000fea0003800000 */
.L_x_37234:
        /* <DEDUP_REMOVED lines=16> */
.L_x_37241:
[----:B------:R-:W-:-:S04]  /*8140*/  SHF.R.U32.HI R24, RZ, 0x18, R24 ;  /* 0x00000018ff187819 */ /* 0x000fc80000011618 */
[----:B------:R-:W-:-:S04]  /*8150*/  LOP3.LUT R5, R5, 0x80, R24, 0xf8, !PT ;  /* 0x0000008005057812 */ /* 0x000fc800078ef818 */
[----:B------:R-:W-:-:S07]  /*8160*/  PRMT R0, R5, 0x7610, R0 ;  /* 0x0000761005007816 */ /* 0x000fce0000000000 */
.L_x_37240:
[----:B------:R-:W-:Y:S05]  /*8170*/  BSYNC.RECONVERGENT B0 ;  /* 0x0000000000007941 */ /* 0x000fea0003800200 */
.L_x_37239:
[----:B------:R-:W-:Y:S01]  /*8180*/  STG.E.U8 desc[UR36][R2.64], R0 ;  /* 0x0000000002007986 */ /* 0x000fe2000c101124 */
[----:B------:R-:W-:Y:S05]  /*8190*/  EXIT ;  /* 0x000000000000794d */ /* 0x000fea0003800000 */
.L_x_37233:
        /* <DEDUP_REMOVED lines=21> */
.L_x_37243:
[----:B------:R-:W0:Y:S02]  /*82f0*/  F2I.U64.TRUNC R24, R24 ;  /* 0x0000001800187311 */ /* 0x000e24000020d800 */
[----:B0-----:R-:W-:Y:S01]  /*8300*/  STG.E.64 desc[UR36][R2.64], R24 ;  /* 0x0000001802007986 */ /* 0x001fe2000c101b24 */
[----:B------:R-:W-:Y:S05]  /*8310*/  EXIT ;  /* 0x000000000000794d */ /* 0x000fea0003800000 */
.L_x_37242:
[----:B------:R-:W0:Y:S02]  /*8320*/  F2I.FTZ.U32.TRUNC.NTZ R5, R24 ;  /* 0x0000001800057305 */ /* 0x000e24000021f000 */
[----:B0-----:R-:W-:Y:S01]  /*8330*/  STG.E desc[UR36][R2.64], R5 ;  /* 0x0000000502007986 */ /* 0x001fe2000c101924 */
[----:B------:R-:W-:Y:S05]  /*8340*/  EXIT ;  /* 0x000000000000794d */ /* 0x000fea0003800000 */
.L_x_37232:
        /* <DEDUP_REMOVED lines=10> */
.L_x_37245:
[----:B------:R-:W-:Y:S01]  /*83f0*/  FMUL.FTZ R4, R24, 1 ;  /* 0x3f80000018047820 */ /* 0x000fe20000410000 */
[----:B--2---:R-:W-:-:S05]  /*8400*/  CS2R R6, SRZ ;  /* 0x0000000000067805 */ /* 0x004fca000001ff00 */
[----:B------:R-:W0:Y:S02]  /*8410*/  F2F.F64.F32 R4, R4 ;  /* 0x0000000400047310 */ /* 0x000e240000201800 */
[----:B0-----:R-:W-:Y:S01]  /*8420*/  STG.E.128 desc[UR36][R2.64], R4 ;  /* 0x0000000402007986 */ /* 0x001fe2000c101d24 */
[----:B------:R-:W-:Y:S05]  /*8430*/  EXIT ;  /* 0x000000000000794d */ /* 0x000fea0003800000 */
.L_x_37244:
[----:B------:R-:W-:-:S13]  /*8440*/  ISETP.NE.AND P0, PT, R0, 0xf, PT ;  /* 0x0000000f0000780c */ /* 0x000fda0003f05270 */
[----:B------:R-:W-:Y:S05]  /*8450*/  @!P0 BRA `(.L_x_37246) ;  /* 0x0000000000e08947 */ /* 0x000fea0003800000 */
[----:B------:R-:W-:-:S13]  /*8460*/  ISETP.NE.AND P0, PT, R0, 0x17, PT ;  /* 0x000000170000780c */ /* 0x000fda0003f05270 */
[----:B------:R-:W-:Y:S05]  /*8470*/  @!P0 BRA `(.L_x_37247) ;  /* 0x00000000008c8947 */ /* 0x000fea0003800000 */
[----:B------:R-:W-:-:S13]  /*8480*/  ISETP.NE.AND P0, PT, R0, 0x18, PT ;  /* 0x000000180000780c */ /* 0x000fda0003f05270 */
[----:B------:R-:W-:Y:S05]  /*8490*/  @!P0 BRA `(.L_x_37248) ;  /* 0x0000000000448947 */ /* 0x000fea0003800000 */
.L_x_37225:
        /* <DEDUP_REMOVED lines=16> */
.L_x_37249:
[----:B------:R-:W-:Y:S05]  /*85a0*/  EXIT ;  /* 0x000000000000794d */ /* 0x000fea0003800000 */
.L_x_37248:
        /* <DEDUP_REMOVED lines=12> */
.L_x_37251:
[----:B------:R-:W-:Y:S05]  /*8670*/  BSYNC.RECONVERGENT B0 ;  /* 0x0000000000007941 */ /* 0x000fea0003800200 */
.L_x_37250:
[----:B------:R-:W-:-:S05]  /*8680*/  LOP3.LUT R5, R0, 0x80, R7, 0xf8, !PT ;  /* 0x0000008000057812 */ /* 0x000fca00078ef807 */
[----:B------:R-:W-:Y:S01]  /*8690*/  STG.E.U8 desc[UR36][R2.64], R5 ;  /* 0x0000000502007986 */ /* 0x000fe2000c101124 */
[----:B------:R-:W-:Y:S05]  /*86a0*/  EXIT ;  /* 0x000000000000794d */ /* 0x000fea0003800000 */
.L_x_37247:
        /* <DEDUP_REMOVED lines=11> */
.L_x_37253:
[----:B------:R-:W-:Y:S01]  /*8760*/  IMAD.MOV.U32 R0, RZ, RZ, 0x7f ;  /* 0x0000007fff007424 */ /* 0x000fe200078e00ff */
[----:B------:R-:W-:-:S04]  /*8770*/  ISETP.GT.U32.AND P0, PT, R4, 0x7f800000, PT ;  /* 0x7f8000000400780c */ /* 0x000fc80003f04070 */
[----:B------:R-:W-:-:S09]  /*8780*/  SEL R0, R0, 0x7c, P0 ;  /* 0x0000007c00007807 */ /* 0x000fd20000000000 */
.L_x_37254:
[----:B------:R-:W-:Y:S05]  /*8790*/  BSYNC.RECONVERGENT B0 ;  /* 0x0000000000007941 */ /* 0x000fea0003800200 */
.L_x_37252:
[----:B------:R-:W-:-:S04]  /*87a0*/  SHF.R.U32.HI R5, RZ, 0x18, R24 ;  /* 0x00000018ff057819 */ /* 0x000fc80000011618 */
[----:B------:R-:W-:-:S05]  /*87b0*/  LOP3.LUT R5, R0, 0x80, R5, 0xf8, !PT ;  /* 0x0000008000057812 */ /* 0x000fca00078ef805 */
[----:B------:R-:W-:Y:S01]  /*87c0*/  STG.E.U8 desc[UR36][R2.64], R5 ;  /* 0x0000000502007986 */ /* 0x000fe2000c101124 */
[----:B------:R-:W-:Y:S05]  /*87d0*/  EXIT ;  /* 0x000000000000794d */ /* 0x000fea0003800000 */
.L_x_37246:
[----:B------:R-:W-:-:S05]  /*87e0*/  F2FP.BF16.F32.PACK_AB R24, RZ, R24 ;  /* 0x00000018ff18723e */ /* 0x000fca00000010ff */
[----:B------:R-:W-:Y:S01]  /*87f0*/  STG.E.U16 desc[UR36][R2.64], R24 ;  /* 0x0000001802007986 */ /* 0x000fe2000c101524 */
[----:B------:R-:W-:Y:S05]  /*8800*/  EXIT ;  /* 0x000000000000794d */ /* 0x000fea0003800000 */
.L_x_37255:
        /* <DEDUP_REMOVED lines=15> */
.L_x_55017:


//--------------------- .text._ZN2at6native18elementwise_kernelILi128ELi2EZNS0_22gpu_kernel_impl_nocastINS0_13BUnaryFunctorIfffZZZNS0_21remainder_kernel_cudaERNS_18TensorIteratorBaseEENKUlvE0_clEvENKUlvE0_clEvEUlffE_EEEEvS5_RKT_EUliE_EEviT1_ --------------------------
	.section	.text._ZN2at6native18elementwise_kernelILi128ELi2EZNS0_22gpu_kernel_impl_nocastINS0_13BUnaryFunctorIfffZZZNS0_21remainder_kernel_cudaERNS_18TensorIteratorBaseEENKUlvE0_clEvENKUlvE0_clEvEUlffE_EEEEvS5_RKT_EUliE_EEviT1_,"ax",@progbits
	.align	128
        .global         _ZN2at6native18elementwise_kernelILi128ELi2EZNS0_22gpu_kernel_impl_nocastINS0_13BUnaryFunctorIfffZZZNS0_21remainder_kernel_cudaERNS_18TensorIteratorBaseEENKUlvE0_clEvENKUlvE0_clEvEUlffE_EEEEvS5_RKT_EUliE_EEviT1_
        .type           _ZN2at6native18elementwise_kernelILi128ELi2EZNS0_22gpu_kernel_impl_nocastINS0_13BUnaryFunctorIfffZZZNS0_21remainder_kernel_cudaERNS_18TensorIteratorBaseEENKUlvE0_clEvENKUlvE0_clEvEUlffE_EEEEvS5_RKT_EUliE_EEviT1_,@function
        .size           _ZN2at6native18elementwise_kernelILi128ELi2EZNS0_22gpu_kernel_impl_nocastINS0_13BUnaryFunctorIfffZZZNS0_21remainder_kernel_cudaERNS_18TensorIteratorBaseEENKUlvE0_clEvENKUlvE0_clEvEUlffE_EEEEvS5_RKT_EUliE_EEviT1_,(.L_x_55018 - _ZN2at6native18elementwise_kernelILi128ELi2EZNS0_22gpu_kernel_impl_nocastINS0_13BUnaryFunctorIfffZZZNS0_21remainder_kernel_cudaERNS_18TensorIteratorBaseEENKUlvE0_clEvENKUlvE0_clEvEUlffE_EEEEvS5_RKT_EUliE_EEviT1_)
        .other          _ZN2at6native18elementwise_kernelILi128ELi2EZNS0_22gpu_kernel_impl_nocastINS0_13BUnaryFunctorIfffZZZNS0_21remainder_kernel_cudaERNS_18TensorIteratorBaseEENKUlvE0_clEvENKUlvE0_clEvEUlffE_EEEEvS5_RKT_EUliE_EEviT1_,@"STO_CUDA_ENTRY STV_DEFAULT"
_ZN2at6native18elementwise_kernelILi128ELi2EZNS0_22gpu_kernel_impl_nocastINS0_13BUnaryFunctorIfffZZZNS0_21remainder_kernel_cudaERNS_18TensorIteratorBaseEENKUlvE0_clEvENKUlvE0_clEvEUlffE_EEEEvS5_RKT_EUliE_EEviT1_:
.text._ZN2at6native18elementwise_kernelILi128ELi2EZNS0_22gpu_kernel_impl_nocastINS0_13BUnaryFunctorIfffZZZNS0_21remainder_kernel_cudaERNS_18TensorIteratorBaseEENKUlvE0_clEvENKUlvE0_clEvEUlffE_EEEEvS5_RKT_EUliE_EEviT1_:
        /* <DEDUP_REMOVED lines=45> */
.L_x_37262:
[----:B------:R-:W-:Y:S01]  /*02d0*/  FSETP.GEU.FTZ.AND P0, PT, R4, -R9, PT ;  /* 0x800000090400720b */ /* 0x000fe20003f1e000 */
[----:B------:R-:W-:-:S12]  /*02e0*/  FADD.FTZ R2, R2, -1 ;  /* 0xbf80000002027421 */ /* 0x000fd80000010000 */
[----:B------:R-:W-:-:S07]  /*02f0*/  @!P0 FADD.FTZ R2, R2, -1 ;  /* 0xbf80000002028421 */ /* 0x000fce0000010000 */
.L_x_37261:
[----:B------:R-:W-:Y:S01]  /*0300*/  FFMA.FTZ R13, -R9, R2, R13 ;  /* 0x00000002090d7223 */ /* 0x000fe2000001010d */
[----:B------:R-:W-:Y:S06]  /*0310*/  BRA `(.L_x_37259) ;  /* 0x0000000000607947 */ /* 0x000fec0003800000 */
.L_x_37260:
        /* <DEDUP_REMOVED lines=9> */
.L_x_37264:
        /* <DEDUP_REMOVED lines=13> */
.L_x_37263:
[----:B------:R-:W-:-:S04]  /*0480*/  FMUL.FTZ R13, R13, 1.1920928955078125e-07 ;  /* 0x340000000d0d7820 */ /* 0x000fc80000410000 */
[----:B------:R-:W-:-:S07]  /*0490*/  FMUL.FTZ R13, R14, R13 ;  /* 0x0000000d0e0d7220 */ /* 0x000fce0000410000 */
.L_x_37259:
[C---:B------:R-:W-:Y:S01]  /*04a0*/  FSETP.NAN.FTZ.AND P0, PT, |R13|.reuse, |R13|, PT ;  /* 0x4000000d0d00720b */ /* 0x040fe20003f18200 */
[----:B------:R-:W0:Y:S01]  /*04b0*/  LDC.64 R2, c[0x0][0x580] ;  /* 0x00016000ff027b82 */ /* 0x000e220000000a00 */
[----:B------:R-:W-:Y:S02]  /*04c0*/  LOP3.LUT R0, R13, 0x80000000, R0, 0xb8, !PT ;  /* 0x800000000d007812 */ /* 0x000fe400078eb800 */
[----:B------:R-:W-:Y:S02]  /*04d0*/  FSETP.GEU.FTZ.AND P1, PT, R21, RZ, PT ;  /* 0x000000ff1500720b */ /* 0x000fe40003f3e000 */
[----:B------:R-:W-:Y:S02]  /*04e0*/  FSEL R0, R13, R0, P0 ;  /* 0x000000000d007208 */ /* 0x000fe40000000000 */
[----:B------:R-:W-:Y:S02]  /*04f0*/  IADD3 R7, PT, PT, R7, 0x80, RZ ;  /* 0x0000008007077810 */ /* 0x000fe40007ffe0ff */
[C---:B------:R-:W-:Y:S01]  /*0500*/  FSETP.NEU.FTZ.AND P2, PT, R0.reuse, RZ, PT ;  /* 0x000000ff0000720b */ /* 0x040fe20003f5d000 */
[C---:B------:R-:W-:Y:S01]  /*0510*/  FADD.FTZ R13, R0.reuse, R21 ;  /* 0x00000015000d7221 */ /* 0x040fe20000010000 */
[----:B------:R-:W-:-:S04]  /*0520*/  FSETP.GEU.FTZ.AND P0, PT, R0, RZ, PT ;  /* 0x000000ff0000720b */ /* 0x000fc80003f1e000 */
[----:B------:R-:W-:-:S07]  /*0530*/  PLOP3.LUT P0, PT, P1, P0, PT, 0x82, 0x28 ;  /* 0x000000000028781c */ /* 0x000fce0000f01072 */
[----:B------:R-:W-:-:S05]  /*0540*/  @P2 FSEL R0, R0, R13, P0 ;  /* 0x0000000d00002208 */ /* 0x000fca0000000000 */
[----:B0-----:R0:W-:Y:S02]  /*0550*/  STG.E desc[UR6][R2.64], R0 ;  /* 0x0000000002007986 */ /* 0x0011e4000c101906 */
.L_x_37258:
[----:B------:R-:W-:Y:S05]  /*0560*/  BSYNC.RECONVERGENT B0 ;  /* 0x0000000000007941 */ /* 0x000fea0003800200 */
.L_x_37257:
        /* <DEDUP_REMOVED lines=25> */
.L_x_37268:
[----:B------:R-:W-:Y:S01]  /*0700*/  FSETP.GEU.FTZ.AND P0, PT, R6, -R9, PT ;  /* 0x800000090600720b */ /* 0x000fe20003f1e000 */
[----:B------:R-:W-:-:S12]  /*0710*/  FADD.FTZ R2, R2, -1 ;  /* 0xbf80000002027421 */ /* 0x000fd80000010000 */
[----:B------:R-:W-:-:S07]  /*0720*/  @!P0 FADD.FTZ R2, R2, -1 ;  /* 0xbf80000002028421 */ /* 0x000fce0000010000 */
.L_x_37267:
[----:B------:R-:W-:Y:S01]  /*0730*/  FFMA.FTZ R7, -R9, R2, R7 ;  /* 0x0000000209077223 */ /* 0x000fe20000010107 */
[----:B------:R-:W-:Y:S06]  /*0740*/  BRA `(.L_x_37265) ;  /* 0x0000000000607947 */ /* 0x000fec0003800000 */
.L_x_37266:
        /* <DEDUP_REMOVED lines=9> */
.L_x_37270:
[----:B------:R-:W-:-:S04]  /*07e0*/  VIMNMX.U32 R3, PT, PT, R2, 0xb800000, PT ;  /* 0x0b80000002037848 */ /* 0x000fc80003fe0000 */
[C---:B------:R-:W-:Y:S01]  /*07f0*/  IADD3 R2, PT, PT, -R3.reuse, R2, RZ ;  /* 0x0000000203027210 */ /* 0x040fe20007ffe1ff */
[----:B------:R-:W-:-:S03]  /*0800*/  IMAD.IADD R4, R3, 0x1, R7 ;  /* 0x0000000103047824 */ /* 0x000fc600078e0207 */
[----:B------:R-:W-:Y:S01]  /*0810*/  ISETP.NE.AND P1, PT, R2, RZ, PT ;  /* 0x000000ff0200720c */ /* 0x000fe20003f25270 */
[----:B---3--:R-:W-:-:S04]  /*0820*/  FMUL.FTZ R5, R10, R4 ;  /* 0x000000040a057220 */ /* 0x008fc80000410000 */
        /* <DEDUP_REMOVED lines=8> */
.L_x_37269:
[----:B------:R-:W-:-:S04]  /*08b0*/  FMUL.FTZ R7, R7, 1.1920928955078125e-07 ;  /* 0x3400000007077820 */ /* 0x000fc80000410000 */
[----:B------:R-:W-:-:S07]  /*08c0*/  FMUL.FTZ R7, R8, R7 ;  /* 0x0000000708077220 */ /* 0x000fce0000410000 */
.L_x_37265:
[C---:B------:R-:W-:Y:S01]  /*08d0*/  FSETP.NAN.FTZ.AND P0, PT, |R7|.reuse, |R7|, PT ;  /* 0x400000070700720b */ /* 0x040fe20003f18200 */
[----:B------:R-:W0:Y:S01]  /*08e0*/  LDC.64 R2, c[0x0][0x580] ;  /* 0x00016000ff027b82 */ /* 0x000e220000000a00 */
[----:B------:R-:W-:Y:S02]  /*08f0*/  LOP3.LUT R0, R7, 0x80000000, R0, 0xb8, !PT ;  /* 0x8000000007007812 */ /* 0x000fe400078eb800 */
[----:B------:R-:W-:Y:S02]  /*0900*/  FSETP.GEU.FTZ.AND P1, PT, R21, RZ, PT ;  /* 0x000000ff1500720b */ /* 0x000fe40003f3e000 */
[----:B------:R-:W-:-:S04]  /*0910*/  FSEL R0, R7, R0, P0 ;  /* 0x0000000007007208 */ /* 0x000fc80000000000 */
[C---:B------:R-:W-:Y:S01]  /*0920*/  FSETP.NEU.FTZ.AND P2, PT, R0.reuse, RZ, PT ;  /* 0x000000ff0000720b */ /* 0x040fe20003f5d000 */
[C---:B------:R-:W-:Y:S01]  /*0930*/  FADD.FTZ R21, R0.reuse, R21 ;  /* 0x0000001500157221 */ /* 0x040fe20000010000 */
[----:B------:R-:W-:-:S04]  /*0940*/  FSETP.GEU.FTZ.AND P0, PT, R0, RZ, PT ;  /* 0x000000ff0000720b */ /* 0x000fc80003f1e000 */
[----:B------:R-:W-:-:S07]  /*0950*/  PLOP3.LUT P0, PT, P1, P0, PT, 0x82, 0x28 ;  /* 0x000000000028781c */ /* 0x000fce0000f01072 */
[----:B------:R-:W-:-:S05]  /*0960*/  @P2 FSEL R0, R0, R21, P0 ;  /* 0x0000001500002208 */ /* 0x000fca0000000000 */
[----:B0-----:R-:W-:Y:S01]  /*0970*/  STG.E desc[UR6][R2.64], R0 ;  /* 0x0000000002007986 */ /* 0x001fe2000c101906 */
[----:B------:R-:W-:Y:S05]  /*0980*/  EXIT ;  /* 0x000000000000794d */ /* 0x000fea0003800000 */
.L_x_37256:
        /* <DEDUP_REMOVED lines=289> */
[----:B------:R-:W4:Y:S01]  /*1ba0*/  @P0 LDC.64 R14, c[0x0][0x4b0] ;  /* 0x00012c00ff0e0b82 */ /* 0x000f220000000a00 */
[----:B0-----:R-:W-:-:S07]  /*1bb0*/  IMAD.HI.U32 R18, R13, UR9, R12 ;  /* 0x000000090d127c27 */ /* 0x001fce000f8e000c */
[----:B------:R-:W0:Y:S01]  /*1bc0*/  @P0 LDC R23, c[0x0][0x4ac] ;  /* 0x00012b00ff170b82 */ /* 0x000e220000000800 */
[----:B-1----:R-:W-:Y:S01]  /*1bd0*/  SHF.R.U32.HI R19, RZ, UR5, R18 ;  /* 0x00000005ff137c19 */ /* 0x002fe20008011612 */
[----:B------:R-:W-:-:S03]  /*1be0*/  @P0 IMAD.MOV.U32 R18, RZ, RZ, RZ ;  /* 0x000000ffff120224 */ /* 0x000fc600078e00ff */
        /* <DEDUP_REMOVED lines=11> */
.L_x_37273:
        /* <DEDUP_REMOVED lines=30> */
.L_x_37278:
[----:B------:R-:W-:Y:S05]  /*1e80*/  BSYNC.RECONVERGENT B2 ;  /* 0x0000000000027941 */ /* 0x000fea0003800200 */
.L_x_37277:
[----:B------:R-:W-:Y:S01]  /*1e90*/  FFMA.FTZ R15, -R9, R12, R15 ;  /* 0x0000000c090f7223 */ /* 0x000fe2000001010f */
[----:B------:R-:W-:Y:S06]  /*1ea0*/  BRA `(.L_x_37275) ;  /* 0x0000000000687947 */ /* 0x000fec0003800000 */
.L_x_37276:
        /* <DEDUP_REMOVED lines=10> */
.L_x_37281:
        /* <DEDUP_REMOVED lines=13> */
.L_x_37280:
[----:B------:R-:W-:Y:S05]  /*2020*/  BSYNC.RECONVERGENT B2 ;  /* 0x0000000000027941 */ /* 0x000fea0003800200 */
.L_x_37279:
[----:B------:R-:W-:-:S04]  /*2030*/  FMUL.FTZ R12, R15, 1.1920928955078125e-07 ;  /* 0x340000000f0c7820 */ /* 0x000fc80000410000 */
[----:B------:R-:W-:-:S07]  /*2040*/  FMUL.FTZ R15, R17, R12 ;  /* 0x0000000c110f7220 */ /* 0x000fce0000410000 */
.L_x_37275:
[----:B------:R-:W-:Y:S05]  /*2050*/  BSYNC.RECONVERGENT B0 ;  /* 0x0000000000007941 */ /* 0x000fea0003800200 */
.L_x_37274:
[----:B------:R-:W0:Y:S01]  /*2060*/  LDCU.64 UR8, c[0x0][0x580] ;  /* 0x0000b000ff0877ac */ /* 0x000e220008000a00 */
[C---:B------:R-:W-:Y:S02]  /*2070*/  FSETP.NAN.FTZ.AND P0, PT, |R15|.reuse, |R15|, PT ;  /* 0x4000000f0f00720b */ /* 0x040fe40003f18200 */
[----:B------:R-:W-:Y:S02]  /*2080*/  LOP3.LUT R0, R15, 0x80000000, R0, 0xb8, !PT ;  /* 0x800000000f007812 */ /* 0x000fe400078eb800 */
[----:B------:R-:W-:Y:S02]  /*2090*/  FSETP.GEU.FTZ.AND P3, PT, R21, RZ, PT ;  /* 0x000000ff1500720b */ /* 0x000fe40003f7e000 */
[----:B------:R-:W-:Y:S02]  /*20a0*/  FSEL R0, R15, R0, P0 ;  /* 0x000000000f007208 */ /* 0x000fe40000000000 */
[----:B------:R-:W-:Y:S02]  /*20b0*/  IADD3 R7, PT, PT, R7, 0x80, RZ ;  /* 0x0000008007077810 */ /* 0x000fe40007ffe0ff */
[----:B------:R-:W-:-:S02]  /*20c0*/  FSETP.NEU.FTZ.AND P1, PT, R0, RZ, PT ;  /* 0x000000ff0000720b */ /* 0x000fc40003f3d000 */
[----:B------:R-:W-:-:S04]  /*20d0*/  FSETP.GEU.FTZ.AND P0, PT, R0, RZ, PT ;  /* 0x000000ff0000720b */ /* 0x000fc80003f1e000 */
[----:B------:R-:W-:Y:S02]  /*20e0*/  PLOP3.LUT P0, PT, P3, P0, PT, 0x82, 0x28 ;  /* 0x000000000028781c */ /* 0x000fe40001f01072 */
[----:B0-----:R-:W-:Y:S01]  /*20f0*/  IADD3 R12, P2, PT, R3, UR8, RZ ;  /* 0x00000008030c7c10 */ /* 0x001fe2000ff5e0ff */
[----:B------:R-:W-:-:S04]  /*2100*/  FADD.FTZ R3, R0, R21 ;  /* 0x0000001500037221 */ /* 0x000fc80000010000 */
[----:B------:R-:W-:Y:S01]  /*2110*/  IMAD.X R13, RZ, RZ, UR9, P2 ;  /* 0x00000009ff0d7e24 */ /* 0x000fe200090e06ff */
[----:B------:R-:W-:-:S05]  /*2120*/  @P1 FSEL R0, R0, R3, P0 ;  /* 0x0000000300001208 */ /* 0x000fca0000000000 */
[----:B------:R0:W-:Y:S02]  /*2130*/  STG.E desc[UR6][R12.64], R0 ;  /* 0x000000000c007986 */ /* 0x0001e4000c101906 */
.L_x_37272:
[----:B------:R-:W-:Y:S05]  /*2140*/  BSYNC.RECONVERGENT B1 ;  /* 0x0000000000017941 */ /* 0x000fea0003800200 */
.L_x_37271:
        /* <DEDUP_REMOVED lines=290> */
[----:B------:R-:W4:Y:S02]  /*3370*/  @P0 LDC.64 R16, c[0x0][0x578] ;  /* 0x00015e00ff100b82 */ /* 0x000f240000000a00 */
[----:B------:R-:W-:Y:S02]  /*3380*/  IMAD R12, R12, UR8, R13 ;  /* 0x000000080c0c7c24 */ /* 0x000fe4000f8e020d */
[----:B--2---:R-:W-:-:S05]  /*3390*/  @P0 IMAD.HI.U32 R14, R19, R14, R18 ;  /* 0x0000000e130e0227 */ /* 0x004fca00078e0012 */
[----:B------:R-:W-:Y:S01]  /*33a0*/  @P0 SHF.R.U32.HI R14, RZ, R15, R14 ;  /* 0x0000000fff0e0219 */ /* 0x000fe2000001160e */
[C---:B-1----:R-:W-:Y:S02]  /*33b0*/  IMAD R3, R12.reuse, UR4, R3 ;  /* 0x000000040c037c24 */ /* 0x042fe4000f8e0203 */
[----:B------:R-:W-:Y:S02]  /*33c0*/  IMAD R0, R12, UR5, R0 ;  /* 0x000000050c007c24 */ /* 0x000fe4000f8e0200 */
[----:B------:R-:W-:-:S04]  /*33d0*/  @P0 IMAD.MOV R18, RZ, RZ, -R14 ;  /* 0x000000ffff120224 */ /* 0x000fc800078e0a0e */
[----:B0-----:R-:W-:-:S04]  /*33e0*/  @P0 IMAD R18, R7, R18, R19 ;  /* 0x0000001207120224 */ /* 0x001fc800078e0213 */
[C---:B----4-:R-:W-:Y:S02]  /*33f0*/  @P0 IMAD R3, R18.reuse, R16, R3 ;  /* 0x0000001012030224 */ /* 0x050fe400078e0203 */
[----:B------:R-:W-:-:S07]  /*3400*/  @P0 IMAD R0, R18, R17, R0 ;  /* 0x0000001112000224 */ /* 0x000fce00078e0200 */
.L_x_37282:
        /* <DEDUP_REMOVED lines=29> */
.L_x_37288:
[----:B------:R-:W-:Y:S01]  /*35e0*/  FSETP.GEU.FTZ.AND P0, PT, R6, -R9, PT ;  /* 0x800000090600720b */ /* 0x000fe20003f1e000 */
[----:B------:R-:W-:-:S12]  /*35f0*/  FADD.FTZ R4, R4, -1 ;  /* 0xbf80000004047421 */ /* 0x000fd80000010000 */
[----:B------:R-:W-:-:S07]  /*3600*/  @!P0 FADD.FTZ R4, R4, -1 ;  /* 0xbf80000004048421 */ /* 0x000fce0000010000 */
.L_x_37287:
[----:B------:R-:W-:Y:S05]  /*3610*/  BSYNC.RECONVERGENT B1 ;  /* 0x0000000000017941 */ /* 0x000fea0003800200 */
.L_x_37286:
[----:B------:R-:W-:Y:S01]  /*3620*/  FFMA.FTZ R7, -R9, R4, R7 ;  /* 0x0000000409077223 */ /* 0x000fe20000010107 */
[----:B------:R-:W-:Y:S06]  /*3630*/  BRA `(.L_x_37284) ;  /* 0x0000000000687947 */ /* 0x000fec0003800000 */
.L_x_37285:
        /* <DEDUP_REMOVED lines=10> */
.L_x_37291:
        /* <DEDUP_REMOVED lines=13> */
.L_x_37290:
[----:B------:R-:W-:Y:S05]  /*37b0*/  BSYNC.RECONVERGENT B1 ;  /* 0x0000000000017941 */ /* 0x000fea0003800200 */
.L_x_37289:
[----:B------:R-:W-:-:S04]  /*37c0*/  FMUL.FTZ R4, R7, 1.1920928955078125e-07 ;  /* 0x3400000007047820 */ /* 0x000fc80000410000 */
[----:B------:R-:W-:-:S07]  /*37d0*/  FMUL.FTZ R7, R9, R4 ;  /* 0x0000000409077220 */ /* 0x000fce0000410000 */
.L_x_37284:
[----:B------:R-:W-:Y:S05]  /*37e0*/  BSYNC.RECONVERGENT B0 ;  /* 0x0000000000007941 */ /* 0x000fea0003800200 */
.L_x_37283:
[C---:B------:R-:W-:Y:S02]  /*37f0*/  FSETP.NAN.FTZ.AND P0, PT, |R7|.reuse, |R7|, PT ;  /* 0x400000070700720b */ /* 0x040fe40003f18200 */
        /* <DEDUP_REMOVED lines=8> */
[----:B------:R-:W-:Y:S01]  /*3880*/  STG.E desc[UR6][R2.64], R0 ;  /* 0x0000000002007986 */ /* 0x000fe2000c101906 */
[----:B------:R-:W-:Y:S05]  /*3890*/  EXIT ;  /* 0x000000000000794d */ /* 0x000fea0003800000 */
.L_x_37292:
        /* <DEDUP_REMOVED lines=14> */
.L_x_55018:


//--------------------- .text._ZN2at6native27unrolled_elementwise_kernelINS0_13BUnaryFunctorIfffZZZNS0_21remainder_kernel_cudaERNS_18TensorIteratorBaseEENKUlvE0_clEvENKUlvE0_clEvEUlffE_EESt5arrayIPcLm2EELi4E23TrivialOffsetCalculatorILi1EjESD_NS0_6memory15LoadWithoutCastENSE_16StoreWithoutCastEEEviT_T0_T2_T3_T4_T5_ --------------------------
	.section	.text._ZN2at6native27unrolled_elementwise_kernelINS0_13BUnaryFunctorIfffZZZNS0_21remainder_kernel_cudaERNS_18TensorIteratorBaseEENKUlvE0_clEvENKUlvE0_clEvEUlffE_EESt5arrayIPcLm2EELi4E23TrivialOffsetCalculatorILi1EjESD_NS0_6memory15LoadWithoutCastENSE_16StoreWithoutCastEEEviT_T0_T2_T3_T4_T5_,"ax",@progbits
	.align	128
        .global         _ZN2at6native27unrolled_elementwise_kernelINS0_13BUnaryFunctorIfffZZZNS0_21remainder_kernel_cudaERNS_18TensorIteratorBaseEENKUlvE0_clEvENKUlvE0_clEvEUlffE_EESt5arrayIPcLm2EELi4E23TrivialOffsetCalculatorILi1EjESD_NS0_6memory15LoadWithoutCastENSE_16StoreWithoutCastEEEviT_T0_T2_T3_T4_T5_
        .type           _ZN2at6native27unrolled_elementwise_kernelINS0_13BUnaryFunctorIfffZZZNS0_21remainder_kernel_cudaERNS_18TensorIteratorBaseEENKUlvE0_clEvENKUlvE0_clEvEUlffE_EESt5arrayIPcLm2EELi4E23TrivialOffsetCalculatorILi1EjESD_NS0_6memory15LoadWithoutCastENSE_16StoreWithoutCastEEEviT_T0_T2_T3_T4_T5_,@function
        .size           _ZN2at6native27unrolled_elementwise_kernelINS0_13BUnaryFunctorIfffZZZNS0_21remainder_kernel_cudaERNS_18TensorIteratorBaseEENKUlvE0_clEvENKUlvE0_clEvEUlffE_EESt5arrayIPcLm2EELi4E23TrivialOffsetCalculatorILi1EjESD_NS0_6memory15LoadWithoutCastENSE_16StoreWithoutCastEEEviT_T0_T2_T3_T4_T5_,(.L_x_55019 - _ZN2at6native27unrolled_elementwise_kernelINS0_13BUnaryFunctorIfffZZZNS0_21remainder_kernel_cudaERNS_18TensorIteratorBaseEENKUlvE0_clEvENKUlvE0_clEvEUlffE_EESt5arrayIPcLm2EELi4E23TrivialOffsetCalculatorILi1EjESD_NS0_6memory15LoadWithoutCastENSE_16StoreWithoutCastEEEviT_T0_T2_T3_T4_T5_)
        .other          _ZN2at6native27unrolled_elementwise_kernelINS0_13BUnaryFunctorIfffZZZNS0_21remainder_kernel_cudaERNS_18TensorIteratorBaseEENKUlvE0_clEvENKUlvE0_clEvEUlffE_EESt5arrayIPcLm2EELi4E23TrivialOffsetCalculatorILi1EjESD_NS0_6memory15LoadWithoutCastENSE_16StoreWithoutCastEEEviT_T0_T2_T3_T4_T5_,@"STO_CUDA_ENTRY STV_DEFAULT"
_ZN2at6native27unrolled_elementwise_kernelINS0_13BUnaryFunctorIfffZZZNS0_21remainder_kernel_cudaERNS_18TensorIteratorBaseEENKUlvE0_clEvENKUlvE0_clEvEUlffE_EESt5arrayIPcLm2EELi4E23TrivialOffsetCalculatorILi1EjESD_NS0_6memory15LoadWithoutCastENSE_16StoreWithoutCastEEEviT_T0_T2_T3_T4_T5_:
.text._ZN2at6native27unrolled_elementwise_kernelINS0_13BUnaryFunctorIfffZZZNS0_21remainder_kernel_cudaERNS_18TensorIteratorBaseEENKUlvE0_clEvENKUlvE0_clEvEUlffE_EESt5arrayIPcLm2EELi4E23TrivialOffsetCalculatorILi1EjESD_NS0_6memory15LoadWithoutCastENSE_16StoreWithoutCastEEEviT_T0_T2_T3_T4_T5_:
        /* <DEDUP_REMOVED lines=70> */
.L_x_37299:
[----:B------:R-:W-:Y:S05]  /*0460*/  BSYNC.RECONVERGENT B2 ;  /* 0x0000000000027941 */ /* 0x000fea0003800200 */
.L_x_37298:
[----:B------:R-:W-:Y:S01]  /*0470*/  FFMA.FTZ R16, -R14, R17, R16 ;  /* 0x000000110e107223 */ /* 0x000fe20000010110 */
[----:B------:R-:W-:Y:S06]  /*0480*/  BRA `(.L_x_37296) ;  /* 0x0000000000707947 */ /* 0x000fec0003800000 */
.L_x_37297:
[C---:B------:R-:W-:Y:S01]  /*0490*/  IMAD.IADD R17, R16.reuse, 0x1, -R15 ;  /* 0x0000000110117824 */ /* 0x040fe200078e0a0f */
[C---:B------:R-:W-:Y:S01]  /*04a0*/  ISETP.GT.U32.AND P0, PT, R16.reuse, 0x7f7fffff, PT ;  /* 0x7f7fffff1000780c */ /* 0x040fe20003f04070 */
[----:B------:R-:W-:Y:S01]  /*04b0*/  BSSY.RECONVERGENT B2, `(.L_x_37300) ;  /* 0x0000017000027945 */ /* 0x000fe20003800200 */
[----:B------:R-:W-:Y:S02]  /*04c0*/  LOP3.LUT R16, R16, 0x7fffff, RZ, 0xc0, !PT ;  /* 0x007fffff10107812 */ /* 0x000fe400078ec0ff */
[----:B------:R-:W-:Y:S02]  /*04d0*/  LOP3.LUT R17, R17, 0xff800000, RZ, 0xc0, !PT ;  /* 0xff80000011117812 */ /* 0x000fe400078ec0ff */
[----:B------:R-:W-:Y:S02]  /*04e0*/  FSETP.GT.FTZ.AND P2, PT, |R10|, RZ, PT ;  /* 0x000000ff0a00720b */ /* 0x000fe40003f54200 */
[----:B-1----:R-:W-:Y:S01]  /*04f0*/  FSEL R19, R15, +QNAN , !P0 ;  /* 0x7fffffff0f137808 */ /* 0x002fe20004000000 */
[----:B------:R-:W-:Y:S01]  /*0500*/  VIADD R18, R17, 0xb800000 ;  /* 0x0b80000011127836 */ /* 0x000fe20000000000 */
[----:B------:R-:W-:-:S02]  /*0510*/  LOP3.LUT R17, R16, 0x3f800000, RZ, 0xfc, !PT ;  /* 0x3f80000010117812 */ /* 0x000fc400078efcff */
[----:B------:R-:W-:Y:S02]  /*0520*/  FSEL R16, R19, +QNAN , P2 ;  /* 0x7fffffff13107808 */ /* 0x000fe40001000000 */
[----:B------:R-:W-:-:S13]  /*0530*/  ISETP.NE.AND P1, PT, R18, RZ, PT ;  /* 0x000000ff1200720c */ /* 0x000fda0003f25270 */
[----:B------:R-:W-:Y:S05]  /*0540*/  @!P1 BRA `(.L_x_37301) ;  /* 0x0000000000349947 */ /* 0x000fea0003800000 */
.L_x_37302:
        /* <DEDUP_REMOVED lines=13> */
.L_x_37301:
[----:B------:R-:W-:Y:S05]  /*0620*/  BSYNC.RECONVERGENT B2 ;  /* 0x0000000000027941 */ /* 0x000fea0003800200 */
.L_x_37300:
[----:B------:R-:W-:-:S04]  /*0630*/  FMUL.FTZ R17, R17, 1.1920928955078125e-07 ;  /* 0x3400000011117820 */ /* 0x000fc80000410000 */
[----:B------:R-:W-:-:S07]  /*0640*/  FMUL.FTZ R16, R16, R17 ;  /* 0x0000001110107220 */ /* 0x000fce0000410000 */
.L_x_37296:
[----:B------:R-:W-:Y:S05]  /*0650*/  BSYNC.RECONVERGENT B0 ;  /* 0x0000000000007941 */ /* 0x000fea0003800200 */
.L_x_37295:
        /* <DEDUP_REMOVED lines=9> */
.L_x_37294:
[----:B------:R-:W-:Y:S05]  /*06f0*/  BSYNC.RECONVERGENT B1 ;  /* 0x0000000000017941 */ /* 0x000fea0003800200 */
.L_x_37293:
        /* <DEDUP_REMOVED lines=10> */
[----:B-1----:R-:W0:Y:S01]  /*07a0*/  MUFU.RCP R19, R14 ;  /* 0x0000000e00137308 */ /* 0x002e220000001000 */
        /* <DEDUP_REMOVED lines=16> */
.L_x_37310:
[----:B------:R-:W-:Y:S01]  /*08b0*/  FSETP.GEU.FTZ.AND P0, PT, R21, -R14, PT ;  /* 0x8000000e1500720b */ /* 0x000fe20003f1e000 */
[----:B------:R-:W-:-:S12]  /*08c0*/  FADD.FTZ R19, R19, -1 ;  /* 0xbf80000013137421 */ /* 0x000fd80000010000 */
[----:B------:R-:W-:-:S07]  /*08d0*/  @!P0 FADD.FTZ R19, R19, -1 ;  /* 0xbf80000013138421 */ /* 0x000fce0000010000 */
.L_x_37309:
[----:B------:R-:W-:Y:S05]  /*08e0*/  BSYNC.RECONVERGENT B2 ;  /* 0x0000000000027941 */ /* 0x000fea0003800200 */
.L_x_37308:
[----:B------:R-:W-:Y:S01]  /*08f0*/  FFMA.FTZ R16, -R14, R19, R16 ;  /* 0x000000130e107223 */ /* 0x000fe20000010110 */
[----:B------:R-:W-:Y:S06]  /*0900*/  BRA `(.L_x_37306) ;  /* 0x0000000000707947 */ /* 0x000fec0003800000 */
.L_x_37307:
[C---:B-1----:R-:W-:Y:S01]  /*0910*/  IMAD.IADD R18, R16.reuse, 0x1, -R15 ;  /* 0x0000000110127824 */ /* 0x042fe200078e0a0f */
        /* <DEDUP_REMOVED lines=11> */
.L_x_37313:
        /* <DEDUP_REMOVED lines=13> */
.L_x_37312:
[----:B------:R-:W-:Y:S05]  /*0aa0*/  BSYNC.RECONVERGENT B2 ;  /* 0x0000000000027941 */ /* 0x000fea0003800200 */
.L_x_37311:
[----:B------:R-:W-:-:S04]  /*0ab0*/  FMUL.FTZ R19, R18, 1.1920928955078125e-07 ;  /* 0x3400000012137820 */ /* 0x000fc80000410000 */
[----:B------:R-:W-:-:S07]  /*0ac0*/  FMUL.FTZ R16, R16, R19 ;  /* 0x0000001310107220 */ /* 0x000fce0000410000 */
.L_x_37306:
[----:B------:R-:W-:Y:S05]  /*0ad0*/  BSYNC.RECONVERGENT B0 ;  /* 0x0000000000007941 */ /* 0x000fea0003800200 */
.L_x_37305:
[C---:B------:R-:W-:Y:S02]  /*0ae0*/  FSETP.NAN.FTZ.AND P0, PT, |R16|.reuse, |R16|, PT ;  /* 0x400000101000720b */ /* 0x040fe40003f18200 */
[----:B-1----:R-:W-:Y:S02]  /*0af0*/  LOP3.LUT R19, R16, 0x80000000, R8, 0xb8, !PT ;  /* 0x8000000010137812 */ /* 0x002fe400078eb808 */
[----:B------:R-:W-:Y:S02]  /*0b00*/  FSETP.GEU.FTZ.AND P1, PT, R10, RZ, PT ;  /* 0x000000ff0a00720b */ /* 0x000fe40003f3e000 */
[----:B------:R-:W-:-:S04]  /*0b10*/  FSEL R19, R16, R19, P0 ;  /* 0x0000001310137208 */ /* 0x000fc80000000000 */
[C---:B------:R-:W-:Y:S01]  /*0b20*/  FSETP.GEU.FTZ.AND P0, PT, R19.reuse, RZ, PT ;  /* 0x000000ff1300720b */ /* 0x040fe20003f1e000 */
[----:B------:R-:W-:-:S03]  /*0b30*/  FADD.FTZ R8, R19, R10 ;  /* 0x0000000a13087221 */ /* 0x000fc60000010000 */
[----:B------:R-:W-:Y:S02]  /*0b40*/  PLOP3.LUT P0, PT, P1, P0, PT, 0x28, 0x82 ;  /* 0x000000000082781c */ /* 0x000fe40000f00570 */
[----:B------:R-:W-:-:S11]  /*0b50*/  FSETP.NEU.FTZ.AND P1, PT, R19, RZ, PT ;  /* 0x000000ff1300720b */ /* 0x000fd60003f3d000 */
[----:B------:R-:W-:-:S07]  /*0b60*/  @P0 FSEL R19, R8, R19, P1 ;  /* 0x0000001308130208 */ /* 0x000fce0000800000 */
.L_x_37304:
[----:B------:R-:W-:Y:S05]  /*0b70*/  BSYNC.RECONVERGENT B1 ;  /* 0x0000000000017941 */ /* 0x000fea0003800200 */
.L_x_37303:
[----:B-1----:R-:W-:Y:S01]  /*0b80*/  VIADD R21, R3, 0x100 ;  /* 0x0000010003157836 */ /* 0x002fe20000000000 */
        /* <DEDUP_REMOVED lines=26> */
.L_x_37321:
[----:B------:R-:W-:Y:S01]  /*0d30*/  FSETP.GEU.FTZ.AND P0, PT, R23, -R14, PT ;  /* 0x8000000e1700720b */ /* 0x000fe20003f1e000 */
[----:B------:R-:W-:-:S12]  /*0d40*/  FADD.FTZ R21, R21, -1 ;  /* 0xbf80000015157421 */ /* 0x000fd80000010000 */
[----:B------:R-:W-:-:S07]  /*0d50*/  @!P0 FADD.FTZ R21, R21, -1 ;  /* 0xbf80000015158421 */ /* 0x000fce0000010000 */
.L_x_37320:
[----:B------:R-:W-:Y:S05]  /*0d60*/  BSYNC.RECONVERGENT B2 ;  /* 0x0000000000027941 */ /* 0x000fea0003800200 */
.L_x_37319:
[----:B------:R-:W-:Y:S01]  /*0d70*/  FFMA.FTZ R8, -R14, R21, R8 ;  /* 0x000000150e087223 */ /* 0x000fe20000010108 */
[----:B------:R-:W-:Y:S06]  /*0d80*/  BRA `(.L_x_37317) ;  /* 0x0000000000707947 */ /* 0x000fec0003800000 */
.L_x_37318:
        /* <DEDUP_REMOVED lines=12> */
.L_x_37324:
        /* <DEDUP_REMOVED lines=13> */
.L_x_37323:
[----:B------:R-:W-:Y:S05]  /*0f20*/  BSYNC.RECONVERGENT B2 ;  /* 0x0000000000027941 */ /* 0x000fea0003800200 */
.L_x_37322:
[----:B------:R-:W-:-:S04]  /*0f30*/  FMUL.FTZ R21, R16, 1.1920928955078125e-07 ;  /* 0x3400000010157820 */ /* 0x000fc80000410000 */
[----:B------:R-:W-:-:S07]  /*0f40*/  FMUL.FTZ R8, R8, R21 ;  /* 0x0000001508087220 */ /* 0x000fce0000410000 */
.L_x_37317:
[----:B------:R-:W-:Y:S05]  /*0f50*/  BSYNC.RECONVERGENT B0 ;  /* 0x0000000000007941 */ /* 0x000fea0003800200 */
.L_x_37316:
[C---:B------:R-:W-:Y:S02]  /*0f60*/  FSETP.NAN.FTZ.AND P0, PT, |R8|.reuse, |R8|, PT ;  /* 0x400000080800720b */ /* 0x040fe40003f18200 */
[----:B------:R-:W-:Y:S02]  /*0f70*/  LOP3.LUT R5, R8, 0x80000000, R5, 0xb8, !PT ;  /* 0x8000000008057812 */ /* 0x000fe400078eb805 */
[----:B------:R-:W-:Y:S02]  /*0f80*/  FSETP.GEU.FTZ.AND P1, PT, R10, RZ, PT ;  /* 0x000000ff0a00720b */ /* 0x000fe40003f3e000 */
[----:B------:R-:W-:-:S04]  /*0f90*/  FSEL R5, R8, R5, P0 ;  /* 0x0000000508057208 */ /* 0x000fc80000000000 */
[C---:B------:R-:W-:Y:S01]  /*0fa0*/  FSETP.GEU.FTZ.AND P0, PT, R5.reuse, RZ, PT ;  /* 0x000000ff0500720b */ /* 0x040fe20003f1e000 */
[----:B------:R-:W-:-:S03]  /*0fb0*/  FADD.FTZ R8, R5, R10 ;  /* 0x0000000a05087221 */ /* 0x000fc60000010000 */
[----:B------:R-:W-:Y:S02]  /*0fc0*/  PLOP3.LUT P0, PT, P1, P0, PT, 0x28, 0x82 ;  /* 0x000000000082781c */ /* 0x000fe40000f00570 */
[----:B------:R-:W-:-:S11]  /*0fd0*/  FSETP.NEU.FTZ.AND P1, PT, R5, RZ, PT ;  /* 0x000000ff0500720b */ /* 0x000fd60003f3d000 */
[----:B------:R-:W-:-:S07]  /*0fe0*/  @P0 FSEL R5, R8, R5, P1 ;  /* 0x0000000508050208 */ /* 0x000fce0000800000 */
.L_x_37315:
[----:B------:R-:W-:Y:S05]  /*0ff0*/  BSYNC.RECONVERGENT B1 ;  /* 0x0000000000017941 */ /* 0x000fea0003800200 */
.L_x_37314:
        /* <DEDUP_REMOVED lines=27> */
.L_x_37332:
[----:B------:R-:W-:Y:S01]  /*11b0*/  FSETP.GEU.FTZ.AND P0, PT, R7, -R14, PT ;  /* 0x8000000e0700720b */ /* 0x000fe20003f1e000 */
[----:B------:R-:W-:-:S12]  /*11c0*/  FADD.FTZ R11, R11, -1 ;  /* 0xbf8000000b0b7421 */ /* 0x000fd80000010000 */
[----:B------:R-:W-:-:S07]  /*11d0*/  @!P0 FADD.FTZ R11, R11, -1 ;  /* 0xbf8000000b0b8421 */ /* 0x000fce0000010000 */
.L_x_37331:
[----:B------:R-:W-:Y:S05]  /*11e0*/  BSYNC.RECONVERGENT B2 ;  /* 0x0000000000027941 */ /* 0x000fea0003800200 */
.L_x_37330:
[----:B------:R-:W-:Y:S01]  /*11f0*/  FFMA.FTZ R8, -R14, R11, R8 ;  /* 0x0000000b0e087223 */ /* 0x000fe20000010108 */
[----:B------:R-:W-:Y:S06]  /*1200*/  BRA `(.L_x_37328) ;  /* 0x0000000000707947 */ /* 0x000fec0003800000 */
.L_x_37329:
        /* <DEDUP_REMOVED lines=12> */
.L_x_37335:
        /* <DEDUP_REMOVED lines=13> */
.L_x_37334:
[----:B------:R-:W-:Y:S05]  /*13a0*/  BSYNC.RECONVERGENT B2 ;  /* 0x0000000000027941 */ /* 0x000fea0003800200 */
.L_x_37333:
[----:B------:R-:W-:-:S04]  /*13b0*/  FMUL.FTZ R7, R8, 1.1920928955078125e-07 ;  /* 0x3400000008077820 */ /* 0x000fc80000410000 */
[----:B------:R-:W-:-:S07]  /*13c0*/  FMUL.FTZ R8, R16, R7 ;  /* 0x0000000710087220 */ /* 0x000fce0000410000 */
.L_x_37328:
[----:B------:R-:W-:Y:S05]  /*13d0*/  BSYNC.RECONVERGENT B0 ;  /* 0x0000000000007941 */ /* 0x000fea0003800200 */
.L_x_37327:
        /* <DEDUP_REMOVED lines=9> */
.L_x_37326:
[----:B------:R-:W-:Y:S05]  /*1470*/  BSYNC.RECONVERGENT B1 ;  /* 0x0000000000017941 */ /* 0x000fea0003800200 */
.L_x_37325:
        /* <DEDUP_REMOVED lines=8> */
[----:B-----5:R0:W-:Y:S04]  /*1500*/  STG.E desc[UR4][R10.64], R9 ;  /* 0x000000090a007986 */ /* 0x0201e8000c101904 */
[----:B------:R-:W-:-:S13]  /*1510*/  ISETP.GE.AND P0, PT, R3, R2, PT ;  /* 0x000000020300720c */ /* 0x000fda0003f06270 */
[----:B------:R-:W-:Y:S05]  /*1520*/  @P0 BREAK.RELIABLE B1 ;  /* 0x0000000000010942 */ /* 0x000fea0003800100 */
[----:B0-----:R-:W-:Y:S05]  /*1530*/  @P0 BRA `(.L_x_37339) ;  /* 0x0000000000300947 */ /* 0x001fea0003800000 */
[----:B------:R-:W0:Y:S01]  /*1540*/  LDC.64 R8, c[0x0][0x390] ;  /* 0x0000e400ff087b82 */ /* 0x000e220000000a00 */
[----:B------:R-:W-:Y:S02]  /*1550*/  IMAD R11, R0, 0x200, R3 ;  /* 0x00000200000b7824 */ /* 0x000fe400078e0203 */
[----:B------:R-:W-:Y:S02]  /*1560*/  VIADD R3, R3, 0x80 ;  /* 0x0000008003037836 */ /* 0x000fe40000000000 */
[----:B0-----:R-:W-:-:S05]  /*1570*/  IMAD.WIDE.U32 R8, R11, 0x4, R8 ;  /* 0x000000040b087825 */ /* 0x001fca00078e0008 */
[----:B------:R0:W-:Y:S02]  /*1580*/  STG.E desc[UR4][R8.64], R19 ;  /* 0x0000001308007986 */ /* 0x0001e4000c101904 */
.L_x_37338:
[----:B------:R-:W-:Y:S05]  /*1590*/  BSYNC.RELIABLE B1 ;  /* 0x0000000000017941 */ /* 0x000fea0003800100 */
.L_x_37337:
[----:B------:R-:W-:-:S13]  /*15a0*/  ISETP.GE.AND P0, PT, R3, R2, PT ;  /* 0x000000020300720c */ /* 0x000fda0003f06270 */
[----:B0----5:R-:W0:Y:S01]  /*15b0*/  @!P0 LDC.64 R8, c[0x0][0x390] ;  /* 0x0000e400ff088b82 */ /* 0x021e220000000a00 */
[----:B------:R-:W-:Y:S02]  /*15c0*/  @!P0 IMAD R11, R0, 0x200, R3 ;  /* 0x00000200000b8824 */ /* 0x000fe400078e0203 */
[----:B------:R-:W-:Y:S02]  /*15d0*/  @!P0 VIADD R3, R3, 0x80 ;  /* 0x0000008003038836 */ /* 0x000fe40000000000 */
[----:B0-----:R-:W-:-:S05]  /*15e0*/  @!P0 IMAD.WIDE.U32 R8, R11, 0x4, R8 ;  /* 0x000000040b088825 */ /* 0x001fca00078e0008 */
[----:B------:R0:W-:Y:S02]  /*15f0*/  @!P0 STG.E desc[UR4][R8.64], R5 ;  /* 0x0000000508008986 */ /* 0x0001e4000c101904 */
.L_x_37339:
[----:B------:R-:W-:Y:S05]  /*1600*/  BSYNC.RECONVERGENT B0 ;  /* 0x0000000000007941 */ /* 0x000fea0003800200 */
.L_x_37336:
        /* <DEDUP_REMOVED lines=8> */
.L_x_37340:
        /* <DEDUP_REMOVED lines=15> */
.L_x_55019:


//--------------------- .text._ZN2at6native29vectorized_elementwise_kernelILi2ENS0_13BUnaryFunctorIfffZZZNS0_21remainder_kernel_cudaERNS_18TensorIteratorBaseEENKUlvE0_clEvENKUlvE0_clEvEUlffE_EESt5arrayIPcLm2EEEEviT0_T1_ --------------------------
	.section	.text._ZN2at6native29vectorized_elementwise_kernelILi2ENS0_13BUnaryFunctorIfffZZZNS0_21remainder_kernel_cudaERNS_18TensorIteratorBaseEENKUlvE0_clEvENKUlvE0_clEvEUlffE_EESt5arrayIPcLm2EEEEviT0_T1_,"ax",@progbits
	.align	128
        .global         _ZN2at6native29vectorized_elementwise_kernelILi2ENS0_13BUnaryFunctorIfffZZZNS0_21remainder_kernel_cudaERNS_18TensorIteratorBaseEENKUlvE0_clEvENKUlvE0_clEvEUlffE_EESt5arrayIPcLm2EEEEviT0_T1_
        .type           _ZN2at6native29vectorized_elementwise_kernelILi2ENS0_13BUnaryFunctorIfffZZZNS0_21remainder_kernel_cudaERNS_18TensorIteratorBaseEENKUlvE0_clEvENKUlvE0_clEvEUlffE_EESt5arrayIPcLm2EEEEviT0_T1_,@function
        .size           _ZN2at6native29vectorized_elementwise_kernelILi2ENS0_13BUnaryFunctorIfffZZZNS0_21remainder_kernel_cudaERNS_18TensorIteratorBaseEENKUlvE0_clEvENKUlvE0_clEvEUlffE_EESt5arrayIPcLm2EEEEviT0_T1_,(.L_x_55020 - _ZN2at6native29vectorized_elementwise_kernelILi2ENS0_13BUnaryFunctorIfffZZZNS0_21remainder_kernel_cudaERNS_18TensorIteratorBaseEENKUlvE0_clEvENKUlvE0_clEvEUlffE_EESt5arrayIPcLm2EEEEviT0_T1_)
        .other          _ZN2at6native29vectorized_elementwise_kernelILi2ENS0_13BUnaryFunctorIfffZZZNS0_21remainder_kernel_cudaERNS_18TensorIteratorBaseEENKUlvE0_clEvENKUlvE0_clEvEUlffE_EESt5arrayIPcLm2EEEEviT0_T1_,@"STO_CUDA_ENTRY STV_DEFAULT"
_ZN2at6native29vectorized_elementwise_kernelILi2ENS0_13BUnaryFunctorIfffZZZNS0_21remainder_kernel_cudaERNS_18TensorIteratorBaseEENKUlvE0_clEvENKUlvE0_clEvEUlffE_EESt5arrayIPcLm2EEEEviT0_T1_:
.text._ZN2at6native29vectorized_elementwise_kernelILi2ENS0_13BUnaryFunctorIfffZZZNS0_21remainder_kernel_cudaERNS_18TensorIteratorBaseEENKUlvE0_clEvENKUlvE0_clEvEUlffE_EESt5arrayIPcLm2EEEEviT0_T1_:
        /* <DEDUP_REMOVED lines=21> */
[----:B------:R0:W5:Y:S07]  /*0150*/  @!P6 LDG.E R18, desc[UR4][R2.64] ;  /* 0x000000040212e981 */ /* 0x00016e000c1e1900 */
        /* <DEDUP_REMOVED lines=8> */
[----:B------:R-:W-:Y:S01]  /*01e0*/  @!P2 IADD3 R25, PT, PT, R0, R27, RZ ;  /* 0x0000001b0019a210 */ /* 0x000fe20007ffe0ff */
[----:B------:R-:W-:Y:S01]  /*01f0*/  @!P2 VIADD R27, R27, 0x80 ;  /* 0x000000801b1ba836 */ /* 0x000fe20000000000 */
[----:B0-----:R-:W0:Y:S04]  /*0200*/  @!P2 LDC.64 R2, c[0x0][0x398] ;  /* 0x0000e600ff02ab82 */ /* 0x001e280000000a00 */
[----:B------:R-:W-:-:S13]  /*0210*/  ISETP.GE.U32.AND P1, PT, R27, R16, PT ;  /* 0x000000101b00720c */ /* 0x000fda0003f26070 */
[----:B------:R-:W-:Y:S01]  /*0220*/  @!P1 IMAD.IADD R23, R0, 0x1, R27 ;  /* 0x0000000100179824 */ /* 0x000fe200078e021b */
[----:B------:R-:W4:Y:S01]  /*0230*/  @!P1 LDC.64 R4, c[0x0][0x398] ;  /* 0x0000e600ff049b82 */ /* 0x000f220000000a00 */
[----:B------:R-:W-:-:S05]  /*0240*/  @!P1 VIADD R27, R27, 0x80 ;  /* 0x000000801b1b9836 */ /* 0x000fca0000000000 */
[----:B------:R-:W-:-:S13]  /*0250*/  ISETP.GE.U32.AND P0, PT, R27, R16, PT ;  /* 0x000000101b00720c */ /* 0x000fda0003f06070 */
[----:B------:R-:W-:Y:S01]  /*0260*/  @!P0 IMAD.IADD R19, R0, 0x1, R27 ;  /* 0x0000000100138824 */ /* 0x000fe200078e021b */
[----:B------:R-:W3:Y:S01]  /*0270*/  @!P0 LDC.64 R6, c[0x0][0x398] ;  /* 0x0000e600ff068b82 */ /* 0x000ee20000000a00 */
[----:B------:R-:W-:-:S05]  /*0280*/  @!P0 VIADD R27, R27, 0x80 ;  /* 0x000000801b1b8836 */ /* 0x000fca0000000000 */
        /* <DEDUP_REMOVED lines=20> */
[----:B------:R-:W-:-:S03]  /*03d0*/  CS2R R22, SRZ ;  /* 0x0000000000167805 */ /* 0x000fc6000001ff00 */
[----:B------:R-:W-:Y:S01]  /*03e0*/  HFMA2 R19, -RZ, RZ, 0, 0 ;  /* 0x00000000ff137431 */ /* 0x000fe200000001ff */
[----:B------:R0:W1:Y:S01]  /*03f0*/  MUFU.RCP R25, R24 ;  /* 0x0000001800197308 */ /* 0x0000620000001000 */
[----:B------:R-:W-:Y:S01]  /*0400*/  @!P3 IMAD.WIDE.U32 R10, R29, 0x4, R10 ;  /* 0x000000041d0ab825 */ /* 0x000fe200078e000a */
[----:B------:R-:W-:Y:S01]  /*0410*/  BSSY.RECONVERGENT B1, `(.L_x_37342) ;  /* 0x000004f000017945 */ /* 0x000fe20003800200 */
[----:B------:R2:W5:Y:S04]  /*0420*/  @!P2 LDG.E R22, desc[UR4][R2.64] ;  /* 0x000000040216a981 */ /* 0x000568000c1e1900 */
        /* <DEDUP_REMOVED lines=33> */
.L_x_37348:
[----:B------:R-:W-:Y:S05]  /*0640*/  BSYNC.RECONVERGENT B2 ;  /* 0x0000000000027941 */ /* 0x000fea0003800200 */
.L_x_37347:
[----:B------:R-:W-:Y:S01]  /*0650*/  FFMA.FTZ R5, -R10, R6, R5 ;  /* 0x000000060a057223 */ /* 0x000fe20000010105 */
[----:B------:R-:W-:Y:S06]  /*0660*/  BRA `(.L_x_37345) ;  /* 0x00000000007c7947 */ /* 0x000fec0003800000 */
.L_x_37346:
        /* <DEDUP_REMOVED lines=13> */
[----:B------:R-:W-:Y:S02]  /*0740*/  IMAD.MOV.U32 R8, RZ, RZ, R6 ;  /* 0x000000ffff087224 */ /* 0x000fe400078e0006 */
[----:B------:R-:W-:-:S07]  /*0750*/  IMAD.MOV.U32 R6, RZ, RZ, R7 ;  /* 0x000000ffff067224 */ /* 0x000fce00078e0007 */
.L_x_37351:
        /* <DEDUP_REMOVED lines=13> */
.L_x_37350:
[----:B------:R-:W-:Y:S05]  /*0830*/  BSYNC.RECONVERGENT B2 ;  /* 0x0000000000027941 */ /* 0x000fea0003800200 */
.L_x_37349:
[----:B------:R-:W-:-:S04]  /*0840*/  FMUL.FTZ R8, R8, 1.1920928955078125e-07 ;  /* 0x3400000008087820 */ /* 0x000fc80000410000 */
[----:B------:R-:W-:-:S07]  /*0850*/  FMUL.FTZ R5, R5, R8 ;  /* 0x0000000805057220 */ /* 0x000fce0000410000 */
.L_x_37345:
[----:B------:R-:W-:Y:S05]  /*0860*/  BSYNC.RECONVERGENT B0 ;  /* 0x0000000000007941 */ /* 0x000fea0003800200 */
.L_x_37344:
        /* <DEDUP_REMOVED lines=9> */
.L_x_37343:
[----:B------:R-:W-:Y:S05]  /*0900*/  BSYNC.RECONVERGENT B1 ;  /* 0x0000000000017941 */ /* 0x000fea0003800200 */
.L_x_37342:
        /* <DEDUP_REMOVED lines=27> */
.L_x_37359:
[----:B------:R-:W-:Y:S01]  /*0ac0*/  FSETP.GEU.FTZ.AND P0, PT, R11, -R10, PT ;  /* 0x8000000a0b00720b */ /* 0x000fe20003f1e000 */
[----:B------:R-:W-:-:S12]  /*0ad0*/  FADD.FTZ R6, R6, -1 ;  /* 0xbf80000006067421 */ /* 0x000fd80000010000 */
[----:B------:R-:W-:-:S07]  /*0ae0*/  @!P0 FADD.FTZ R6, R6, -1 ;  /* 0xbf80000006068421 */ /* 0x000fce0000010000 */
.L_x_37358:
[----:B------:R-:W-:Y:S05]  /*0af0*/  BSYNC.RECONVERGENT B2 ;  /* 0x0000000000027941 */ /* 0x000fea0003800200 */
.L_x_37357:
[----:B------:R-:W-:Y:S01]  /*0b00*/  FFMA.FTZ R9, -R10, R6, R9 ;  /* 0x000000060a097223 */ /* 0x000fe20000010109 */
[----:B------:R-:W-:Y:S06]  /*0b10*/  BRA `(.L_x_37355) ;  /* 0x0000000000787947 */ /* 0x000fec0003800000 */
.L_x_37356:
        /* <DEDUP_REMOVED lines=12> */
[----:B------:R-:W-:-:S07]  /*0be0*/  IMAD.MOV.U32 R18, RZ, RZ, R9 ;  /* 0x000000ffff127224 */ /* 0x000fce00078e0009 */
.L_x_37362:
        /* <DEDUP_REMOVED lines=14> */
.L_x_37361:
[----:B------:R-:W-:Y:S05]  /*0cd0*/  BSYNC.RECONVERGENT B2 ;  /* 0x0000000000027941 */ /* 0x000fea0003800200 */
.L_x_37360:
[----:B------:R-:W-:-:S04]  /*0ce0*/  FMUL.FTZ R9, R9, 1.1920928955078125e-07 ;  /* 0x3400000009097820 */ /* 0x000fc80000410000 */
[----:B------:R-:W-:-:S07]  /*0cf0*/  FMUL.FTZ R9, R6, R9 ;  /* 0x0000000906097220 */ /* 0x000fce0000410000 */
.L_x_37355:
[----:B------:R-:W-:Y:S05]  /*0d00*/  BSYNC.RECONVERGENT B0 ;  /* 0x0000000000007941 */ /* 0x000fea0003800200 */
.L_x_37354:
        /* <DEDUP_REMOVED lines=9> */
.L_x_37353:
[----:B------:R-:W-:Y:S05]  /*0da0*/  BSYNC.RECONVERGENT B1 ;  /* 0x0000000000017941 */ /* 0x000fea0003800200 */
.L_x_37352:
        /* <DEDUP_REMOVED lines=27> */
.L_x_37370:
[----:B------:R-:W-:Y:S01]  /*0f60*/  FSETP.GEU.FTZ.AND P0, PT, R27, -R10, PT ;  /* 0x8000000a1b00720b */ /* 0x000fe20003f1e000 */
[----:B------:R-:W-:-:S12]  /*0f70*/  FADD.FTZ R11, R11, -1 ;  /* 0xbf8000000b0b7421 */ /* 0x000fd80000010000 */
[----:B------:R-:W-:-:S07]  /*0f80*/  @!P0 FADD.FTZ R11, R11, -1 ;  /* 0xbf8000000b0b8421 */ /* 0x000fce0000010000 */
.L_x_37369:
[----:B------:R-:W-:Y:S05]  /*0f90*/  BSYNC.RECONVERGENT B2 ;  /* 0x0000000000027941 */ /* 0x000fea0003800200 */
.L_x_37368:
[----:B------:R-:W-:Y:S01]  /*0fa0*/  FFMA.FTZ R6, -R10, R11, R6 ;  /* 0x0000000b0a067223 */ /* 0x000fe20000010106 */
[----:B------:R-:W-:Y:S06]  /*0fb0*/  BRA `(.L_x_37366) ;  /* 0x00000000007c7947 */ /* 0x000fec0003800000 */
.L_x_37367:
        /* <DEDUP_REMOVED lines=13> */
[----:B------:R-:W-:Y:S02]  /*1090*/  IMAD.MOV.U32 R18, RZ, RZ, R8 ;  /* 0x000000ffff127224 */ /* 0x000fe400078e0008 */
[----:B------:R-:W-:-:S07]  /*10a0*/  IMAD.MOV.U32 R8, RZ, RZ, R11 ;  /* 0x000000ffff087224 */ /* 0x000fce00078e000b */
.L_x_37373:
        /* <DEDUP_REMOVED lines=13> */
.L_x_37372:
[----:B------:R-:W-:Y:S05]  /*1180*/  BSYNC.RECONVERGENT B2 ;  /* 0x0000000000027941 */ /* 0x000fea0003800200 */
.L_x_37371:
[----:B------:R-:W-:-:S04]  /*1190*/  FMUL.FTZ R11, R18, 1.1920928955078125e-07 ;  /* 0x34000000120b7820 */ /* 0x000fc80000410000 */
[----:B------:R-:W-:-:S07]  /*11a0*/  FMUL.FTZ R6, R6, R11 ;  /* 0x0000000b06067220 */ /* 0x000fce0000410000 */
.L_x_37366:
[----:B------:R-:W-:Y:S05]  /*11b0*/  BSYNC.RECONVERGENT B0 ;  /* 0x0000000000007941 */ /* 0x000fea0003800200 */
.L_x_37365:
        /* <DEDUP_REMOVED lines=9> */
.L_x_37364:
[----:B------:R-:W-:Y:S05]  /*1250*/  BSYNC.RECONVERGENT B1 ;  /* 0x0000000000017941 */ /* 0x000fea0003800200 */
.L_x_37363:
        /* <DEDUP_REMOVED lines=27> */
.L_x_37381:
[----:B------:R-:W-:Y:S01]  /*1410*/  FSETP.GEU.FTZ.AND P0, PT, R27, -R10, PT ;  /* 0x8000000a1b00720b */ /* 0x000fe20003f1e000 */
[----:B------:R-:W-:-:S12]  /*1420*/  FADD.FTZ R21, R21, -1 ;  /* 0xbf80000015157421 */ /* 0x000fd80000010000 */
[----:B------:R-:W-:-:S07]  /*1430*/  @!P0 FADD.FTZ R21, R21, -1 ;  /* 0xbf80000015158421 */ /* 0x000fce0000010000 */
.L_x_37380:
[----:B------:R-:W-:Y:S05]  /*1440*/  BSYNC.RECONVERGENT B2 ;  /* 0x0000000000027941 */ /* 0x000fea0003800200 */
.L_x_37379:
[----:B------:R-:W-:Y:S01]  /*1450*/  FFMA.FTZ R6, -R10, R21, R6 ;  /* 0x000000150a067223 */ /* 0x000fe20000010106 */
[----:B------:R-:W-:Y:S06]  /*1460*/  BRA `(.L_x_37377) ;  /* 0x00000000007c7947 */ /* 0x000fec0003800000 */
.L_x_37378:
        /* <DEDUP_REMOVED lines=13> */
[----:B------:R-:W-:Y:S02]  /*1540*/  IMAD.MOV.U32 R20, RZ, RZ, R8 ;  /* 0x000000ffff147224 */ /* 0x000fe400078e0008 */
[----:B------:R-:W-:-:S07]  /*1550*/  IMAD.MOV.U32 R8, RZ, RZ, R18 ;  /* 0x000000ffff087224 */ /* 0x000fce00078e0012 */
.L_x_37384:
        /* <DEDUP_REMOVED lines=13> */
.L_x_37383:
[----:B------:R-:W-:Y:S05]  /*1630*/  BSYNC.RECONVERGENT B2 ;  /* 0x0000000000027941 */ /* 0x000fea0003800200 */
.L_x_37382:
[----:B------:R-:W-:-:S04]  /*1640*/  FMUL.FTZ R21, R20, 1.1920928955078125e-07 ;  /* 0x3400000014157820 */ /* 0x000fc80000410000 */
[----:B------:R-:W-:-:S07]  /*1650*/  FMUL.FTZ R6, R6, R21 ;  /* 0x0000001506067220 */ /* 0x000fce0000410000 */
.L_x_37377:
[----:B------:R-:W-:Y:S05]  /*1660*/  BSYNC.RECONVERGENT B0 ;  /* 0x0000000000007941 */ /* 0x000fea0003800200 */
.L_x_37376:
        /* <DEDUP_REMOVED lines=9> */
.L_x_37375:
[----:B------:R-:W-:Y:S05]  /*1700*/  BSYNC.RECONVERGENT B1 ;  /* 0x0000000000017941 */ /* 0x000fea0003800200 */
.L_x_37374:
        /* <DEDUP_REMOVED lines=27> */
.L_x_37392:
[----:B------:R-:W-:Y:S01]  /*18c0*/  FSETP.GEU.FTZ.AND P0, PT, R27, -R10, PT ;  /* 0x8000000a1b00720b */ /* 0x000fe20003f1e000 */
[----:B------:R-:W-:-:S12]  /*18d0*/  FADD.FTZ R6, R6, -1 ;  /* 0xbf80000006067421 */ /* 0x000fd80000010000 */
[----:B------:R-:W-:-:S07]  /*18e0*/  @!P0 FADD.FTZ R6, R6, -1 ;  /* 0xbf80000006068421 */ /* 0x000fce0000010000 */
.L_x_37391:
[----:B------:R-:W-:Y:S05]  /*18f0*/  BSYNC.RECONVERGENT B2 ;  /* 0x0000000000027941 */ /* 0x000fea0003800200 */
.L_x_37390:
[----:B------:R-:W-:Y:S01]  /*1900*/  FFMA.FTZ R23, -R10, R6, R23 ;  /* 0x000000060a177223 */ /* 0x000fe20000010117 */
[----:B------:R-:W-:Y:S06]  /*1910*/  BRA `(.L_x_37388) ;  /* 0x0000000000787947 */ /* 0x000fec0003800000 */
.L_x_37389:
        /* <DEDUP_REMOVED lines=13> */
[----:B------:R-:W-:-:S07]  /*19f0*/  IMAD.MOV.U32 R18, RZ, RZ, R23 ;  /* 0x000000ffff127224 */ /* 0x000fce00078e0017 */
.L_x_37395:
        /* <DEDUP_REMOVED lines=13> */
.L_x_37394:
[----:B------:R-:W-:Y:S05]  /*1ad0*/  BSYNC.RECONVERGENT B2 ;  /* 0x0000000000027941 */ /* 0x000fea0003800200 */
.L_x_37393:
[----:B------:R-:W-:-:S04]  /*1ae0*/  FMUL.FTZ R23, R18, 1.1920928955078125e-07 ;  /* 0x3400000012177820 */ /* 0x000fc80000410000 */
[----:B------:R-:W-:-:S07]  /*1af0*/  FMUL.FTZ R23, R6, R23 ;  /* 0x0000001706177220 */ /* 0x000fce0000410000 */
.L_x_37388:
[----:B------:R-:W-:Y:S05]  /*1b00*/  BSYNC.RECONVERGENT B0 ;  /* 0x0000000000007941 */ /* 0x000fea0003800200 */
.L_x_37387:
        /* <DEDUP_REMOVED lines=9> */
.L_x_37386:
[----:B------:R-:W-:Y:S05]  /*1ba0*/  BSYNC.RECONVERGENT B1 ;  /* 0x0000000000017941 */ /* 0x000fea0003800200 */
.L_x_37385:
        /* <DEDUP_REMOVED lines=27> */
.L_x_37403:
[----:B------:R-:W-:Y:S01]  /*1d60*/  FSETP.GEU.FTZ.AND P0, PT, R29, -R10, PT ;  /* 0x8000000a1d00720b */ /* 0x000fe20003f1e000 */
[----:B------:R-:W-:-:S12]  /*1d70*/  FADD.FTZ R27, R27, -1 ;  /* 0xbf8000001b1b7421 */ /* 0x000fd80000010000 */
[----:B------:R-:W-:-:S07]  /*1d80*/  @!P0 FADD.FTZ R27, R27, -1 ;  /* 0xbf8000001b1b8421 */ /* 0x000fce0000010000 */
.L_x_37402:
[----:B------:R-:W-:Y:S05]  /*1d90*/  BSYNC.RECONVERGENT B2 ;  /* 0x0000000000027941 */ /* 0x000fea0003800200 */
.L_x_37401:
[----:B------:R-:W-:Y:S01]  /*1da0*/  FFMA.FTZ R6, -R10, R27, R6 ;  /* 0x0000001b0a067223 */ /* 0x000fe20000010106 */
[----:B------:R-:W-:Y:S06]  /*1db0*/  BRA `(.L_x_37399) ;  /* 0x00000000007c7947 */ /* 0x000fec0003800000 */
.L_x_37400:
        /* <DEDUP_REMOVED lines=13> */
[----:B------:R-:W-:Y:S01]  /*1e90*/  IMAD.MOV.U32 R20, RZ, RZ, R8 ;  /* 0x000000ffff147224 */ /* 0x000fe200078e0008 */
[----:B------:R-:W-:-:S07]  /*1ea0*/  MOV R8, R18 ;  /* 0x0000001200087202 */ /* 0x000fce0000000f00 */
.L_x_37406:
        /* <DEDUP_REMOVED lines=13> */
.L_x_37405:
[----:B------:R-:W-:Y:S05]  /*1f80*/  BSYNC.RECONVERGENT B2 ;  /* 0x0000000000027941 */ /* 0x000fea0003800200 */
.L_x_37404:
[----:B------:R-:W-:-:S04]  /*1f90*/  FMUL.FTZ R27, R20, 1.1920928955078125e-07 ;  /* 0x34000000141b7820 */ /* 0x000fc80000410000 */
[----:B------:R-:W-:-:S07]  /*1fa0*/  FMUL.FTZ R6, R6, R27 ;  /* 0x0000001b06067220 */ /* 0x000fce0000410000 */
.L_x_37399:
[----:B------:R-:W-:Y:S05]  /*1fb0*/  BSYNC.RECONVERGENT B0 ;  /* 0x0000000000007941 */ /* 0x000fea0003800200 */
.L_x_37398:
        /* <DEDUP_REMOVED lines=9> */
.L_x_37397:
[----:B------:R-:W-:Y:S05]  /*2050*/  BSYNC.RECONVERGENT B1 ;  /* 0x0000000000017941 */ /* 0x000fea0003800200 */
.L_x_37396:
        /* <DEDUP_REMOVED lines=27> */
.L_x_37414:
[----:B------:R-:W-:Y:S01]  /*2210*/  FSETP.GEU.FTZ.AND P0, PT, R29, -R10, PT ;  /* 0x8000000a1d00720b */ /* 0x000fe20003f1e000 */
[----:B------:R-:W-:-:S12]  /*2220*/  FADD.FTZ R27, R27, -1 ;  /* 0xbf8000001b1b7421 */ /* 0x000fd80000010000 */
[----:B------:R-:W-:-:S07]  /*2230*/  @!P0 FADD.FTZ R27, R27, -1 ;  /* 0xbf8000001b1b8421 */ /* 0x000fce0000010000 */
.L_x_37413:
[----:B------:R-:W-:Y:S05]  /*2240*/  BSYNC.RECONVERGENT B2 ;  /* 0x0000000000027941 */ /* 0x000fea0003800200 */
.L_x_37412:
[----:B------:R-:W-:Y:S01]  /*2250*/  FFMA.FTZ R6, -R10, R27, R6 ;  /* 0x0000001b0a067223 */ /* 0x000fe20000010106 */
[----:B------:R-:W-:Y:S06]  /*2260*/  BRA `(.L_x_37410) ;  /* 0x00000000007c7947 */ /* 0x000fec0003800000 */
.L_x_37411:
        /* <DEDUP_REMOVED lines=15> */
.L_x_37417:
        /* <DEDUP_REMOVED lines=13> */
.L_x_37416:
[----:B------:R-:W-:Y:S05]  /*2430*/  BSYNC.RECONVERGENT B2 ;  /* 0x0000000000027941 */ /* 0x000fea0003800200 */
.L_x_37415:
[----:B------:R-:W-:-:S04]  /*2440*/  FMUL.FTZ R27, R20, 1.1920928955078125e-07 ;  /* 0x34000000141b7820 */ /* 0x000fc80000410000 */
[----:B------:R-:W-:-:S07]  /*2450*/  FMUL.FTZ R6, R6, R27 ;  /* 0x0000001b06067220 */ /* 0x000fce0000410000 */
.L_x_37410:
[----:B------:R-:W-:Y:S05]  /*2460*/  BSYNC.RECONVERGENT B0 ;  /* 0x0000000000007941 */ /* 0x000fea0003800200 */
.L_x_37409:
        /* <DEDUP_REMOVED lines=9> */
.L_x_37408:
[----:B------:R-:W-:Y:S05]  /*2500*/  BSYNC.RECONVERGENT B1 ;  /* 0x0000000000017941 */ /* 0x000fea0003800200 */
.L_x_37407:
        /* <DEDUP_REMOVED lines=27> */
.L_x_37425:
[----:B------:R-:W-:Y:S01]  /*26c0*/  FSETP.GEU.FTZ.AND P0, PT, R3, -R10, PT ;  /* 0x8000000a0300720b */ /* 0x000fe20003f1e000 */
[----:B------:R-:W-:-:S12]  /*26d0*/  FADD.FTZ R4, R4, -1 ;  /* 0xbf80000004047421 */ /* 0x000fd80000010000 */
[----:B------:R-:W-:-:S07]  /*26e0*/  @!P0 FADD.FTZ R4, R4, -1 ;  /* 0xbf80000004048421 */ /* 0x000fce0000010000 */
.L_x_37424:
[----:B------:R-:W-:Y:S05]  /*26f0*/  BSYNC.RECONVERGENT B2 ;  /* 0x0000000000027941 */ /* 0x000fea0003800200 */
.L_x_37423:
[----:B------:R-:W-:Y:S01]  /*2700*/  FFMA.FTZ R27, -R10, R4, R27 ;  /* 0x000000040a1b7223 */ /* 0x000fe2000001011b */
[----:B------:R-:W-:Y:S06]  /*2710*/  BRA `(.L_x_37421) ;  /* 0x0000000000707947 */ /* 0x000fec0003800000 */
.L_x_37422:
        /* <DEDUP_REMOVED lines=12> */
.L_x_37428:
        /* <DEDUP_REMOVED lines=13> */
.L_x_37427:
[----:B------:R-:W-:Y:S05]  /*28b0*/  BSYNC.RECONVERGENT B2 ;  /* 0x0000000000027941 */ /* 0x000fea0003800200 */
.L_x_37426:
[----:B------:R-:W-:-:S04]  /*28c0*/  FMUL.FTZ R27, R27, 1.1920928955078125e-07 ;  /* 0x340000001b1b7820 */ /* 0x000fc80000410000 */
[----:B------:R-:W-:-:S07]  /*28d0*/  FMUL.FTZ R27, R2, R27 ;  /* 0x0000001b021b7220 */ /* 0x000fce0000410000 */
.L_x_37421:
[----:B------:R-:W-:Y:S05]  /*28e0*/  BSYNC.RECONVERGENT B0 ;  /* 0x0000000000007941 */ /* 0x000fea0003800200 */
.L_x_37420:
        /* <DEDUP_REMOVED lines=9> */
.L_x_37419:
[----:B------:R-:W-:Y:S05]  /*2980*/  BSYNC.RECONVERGENT B1 ;  /* 0x0000000000017941 */ /* 0x000fea0003800200 */
.L_x_37418:
[----:B------:R-:W-:Y:S01]  /*2990*/  ISETP.GE.U32.AND P0, PT, R17, R16, PT ;  /* 0x000000101100720c */ /* 0x000fe20003f06070 */
[----:B------:R-:W-:Y:S04]  /*29a0*/  BSSY.RECONVERGENT B0, `(.L_x_37429) ;  /* 0x0000033000007945 */ /* 0x000fe80003800200 */
[----:B------:R-:W-:Y:S08]  /*29b0*/  BSSY.RELIABLE B1, `(.L_x_37430) ;  /* 0x000002b000017945 */ /* 0x000ff00003800100 */
[----:B------:R-:W-:Y:S05]  /*29c0*/  @P0 BRA `(.L_x_37431) ;  /* 0x0000000000300947 */ /* 0x000fea0003800000 */
[----:B------:R-:W0:Y:S01]  /*29d0*/  LDC.64 R14, c[0x0][0x390] ;  /* 0x0000e400ff0e7b82 */ /* 0x000e220000000a00 */
[----:B------:R-:W-:-:S04]  /*29e0*/  IMAD.IADD R17, R0, 0x1, R17 ;  /* 0x0000000100117824 */ /* 0x000fc800078e0211 */
[----:B0-----:R-:W-:-:S04]  /*29f0*/  IMAD.WIDE.U32 R14, R17, 0x4, R14 ;  /* 0x00000004110e7825 */ /* 0x001fc800078e000e */
[----:B------:R-:W-:Y:S01]  /*2a00*/  IMAD.MOV.U32 R17, RZ, RZ, R7 ;  /* 0x000000ffff117224 */ /* 0x000fe200078e0007 */
[----:B------:R0:W-:Y:S04]  /*2a10*/  STG.E desc[UR4][R14.64], R5 ;  /* 0x000000050e007986 */ /* 0x0001e8000c101904 */
[----:B------:R-:W-:-:S13]  /*2a20*/  ISETP.GE.U32.AND P0, PT, R17, R16, PT ;  /* 0x000000101100720c */ /* 0x000fda0003f06070 */
[----:B0-----:R-:W-:Y:S05]  /*2a30*/  @P0 BRA `(.L_x_37432) ;  /* 0x0000000000300947 */ /* 0x001fea0003800000 */
[----:B------:R-:W0:Y:S01]  /*2a40*/  LDC.64 R4, c[0x0][0x390] ;  /* 0x0000e400ff047b82 */ /* 0x000e220000000a00 */
[----:B------:R-:W-:Y:S01]  /*2a50*/  IADD3 R7, PT, PT, R0, R17, RZ ;  /* 0x0000001100077210 */ /* 0x000fe20007ffe0ff */
[----:B------:R-:W-:-:S04]  /*2a60*/  VIADD R17, R17, 0x80 ;  /* 0x0000008011117836 */ /* 0x000fc80000000000 */
[----:B0-----:R-:W-:-:S05]  /*2a70*/  IMAD.WIDE.U32 R4, R7, 0x4, R4 ;  /* 0x0000000407047825 */ /* 0x001fca00078e0004 */
[----:B------:R0:W-:Y:S02]  /*2a80*/  STG.E desc[UR4][R4.64], R9 ;  /* 0x0000000904007986 */ /* 0x0001e4000c101904 */
.L_x_37431:
[----:B------:R-:W-:-:S13]  /*2a90*/  ISETP.GE.U32.AND P0, PT, R17, R16, PT ;  /* 0x000000101100720c */ /* 0x000fda0003f06070 */
[----:B------:R-:W-:Y:S05]  /*2aa0*/  @P0 BRA `(.L_x_37433) ;  /* 0x0000000000300947 */ /* 0x000fea0003800000 */
[----:B0-----:R-:W0:Y:S01]  /*2ab0*/  LDC.64 R4, c[0x0][0x390] ;  /* 0x0000e400ff047b82 */ /* 0x001e220000000a00 */
[----:B------:R-:W-:Y:S02]  /*2ac0*/  IMAD.IADD R7, R0, 0x1, R17 ;  /* 0x0000000100077824 */ /* 0x000fe400078e0211 */
[----:B------:R-:W-:Y:S02]  /*2ad0*/  VIADD R17, R17, 0x80 ;  /* 0x0000008011117836 */ /* 0x000fe40000000000 */
[----:B0-----:R-:W-:-:S05]  /*2ae0*/  IMAD.WIDE.U32 R4, R7, 0x4, R4 ;  /* 0x0000000407047825 */ /* 0x001fca00078e0004 */
[----:B------:R0:W-:Y:S02]  /*2af0*/  STG.E desc[UR4][R4.64], R11 ;  /* 0x0000000b04007986 */ /* 0x0001e4000c101904 */
.L_x_37432:
[----:B------:R-:W-:-:S13]  /*2b00*/  ISETP.GE.U32.AND P0, PT, R17, R16, PT ;  /* 0x000000101100720c */ /* 0x000fda0003f06070 */
[----:B------:R-:W-:Y:S05]  /*2b10*/  @P0 BRA `(.L_x_37434) ;  /* 0x0000000000300947 */ /* 0x000fea0003800000 */
[----:B0-----:R-:W0:Y:S01]  /*2b20*/  LDC.64 R4, c[0x0][0x390] ;  /* 0x0000e400ff047b82 */ /* 0x001e220000000a00 */
[----:B------:R-:W-:Y:S02]  /*2b30*/  IMAD.IADD R7, R0, 0x1, R17 ;  /* 0x0000000100077824 */ /* 0x000fe400078e0211 */
[----:B------:R-:W-:Y:S02]  /*2b40*/  VIADD R17, R17, 0x80 ;  /* 0x0000008011117836 */ /* 0x000fe40000000000 */
[----:B0-----:R-:W-:-:S05]  /*2b50*/  IMAD.WIDE.U32 R4, R7, 0x4, R4 ;  /* 0x0000000407047825 */ /* 0x001fca00078e0004 */
[----:B------:R1:W-:Y:S02]  /*2b60*/  STG.E desc[UR4][R4.64], R21 ;  /* 0x0000001504007986 */ /* 0x0003e4000c101904 */
.L_x_37433:
[----:B------:R-:W-:-:S13]  /*2b70*/  ISETP.GE.U32.AND P0, PT, R17, R16, PT ;  /* 0x000000101100720c */ /* 0x000fda0003f06070 */
[----:B------:R-:W-:Y:S05]  /*2b80*/  @P0 BRA `(.L_x_37435) ;  /* 0x0000000000340947 */ /* 0x000fea0003800000 */
[----:B01----:R-:W0:Y:S01]  /*2b90*/  LDC.64 R4, c[0x0][0x390] ;  /* 0x0000e400ff047b82 */ /* 0x003e220000000a00 */
[----:B------:R-:W-:Y:S02]  /*2ba0*/  IMAD.IADD R7, R0, 0x1, R17 ;  /* 0x0000000100077824 */ /* 0x000fe400078e0211 */
[----:B------:R-:W-:Y:S02]  /*2bb0*/  VIADD R17, R17, 0x80 ;  /* 0x0000008011117836 */ /* 0x000fe40000000000 */
[----:B0-----:R-:W-:-:S05]  /*2bc0*/  IMAD.WIDE.U32 R4, R7, 0x4, R4 ;  /* 0x0000000407047825 */ /* 0x001fca00078e0004 */
[----:B------:R1:W-:Y:S02]  /*2bd0*/  STG.E desc[UR4][R4.64], R23 ;  /* 0x0000001704007986 */ /* 0x0003e4000c101904 */
.L_x_37434:
        /* <DEDUP_REMOVED lines=8> */
.L_x_37435:
[----:B------:R-:W-:Y:S05]  /*2c60*/  BSYNC.RELIABLE B1 ;  /* 0x0000000000017941 */ /* 0x000fea0003800100 */
.L_x_37430:
[----:B------:R-:W-:-:S13]  /*2c70*/  ISETP.GE.U32.AND P0, PT, R17, R16, PT ;  /* 0x000000101100720c */ /* 0x000fda0003f06070 */
[----:B012---:R-:W0:Y:S01]  /*2c80*/  @!P0 LDC.64 R4, c[0x0][0x390] ;  /* 0x0000e400ff048b82 */ /* 0x007e220000000a00 */
[----:B------:R-:W-:Y:S02]  /*2c90*/  @!P0 IMAD.IADD R7, R0, 0x1, R17 ;  /* 0x0000000100078824 */ /* 0x000fe400078e0211 */
[----:B------:R-:W-:Y:S02]  /*2ca0*/  @!P0 VIADD R17, R17, 0x80 ;  /* 0x0000008011118836 */ /* 0x000fe40000000000 */
[----:B0-----:R-:W-:-:S05]  /*2cb0*/  @!P0 IMAD.WIDE.U32 R4, R7, 0x4, R4 ;  /* 0x0000000407048825 */ /* 0x001fca00078e0004 */
[----:B------:R2:W-:Y:S02]  /*2cc0*/  @!P0 STG.E desc[UR4][R4.64], R13 ;  /* 0x0000000d04008986 */ /* 0x0005e4000c101904 */
.L_x_37436:
[----:B------:R-:W-:Y:S05]  /*2cd0*/  BSYNC.RECONVERGENT B0 ;  /* 0x0000000000007941 */ /* 0x000fea0003800200 */
.L_x_37429:
        /* <DEDUP_REMOVED lines=8> */
.L_x_37341:
[----:B------:R-:W0:Y:S01]  /*2d60*/  S2R R11, SR_TID.X ;  /* 0x00000000000b7919 */ /* 0x000e220000002100 */
[----:B------:R-:W1:Y:S08]  /*2d70*/  LDC.64 R2, c[0x0][0x398] ;  /* 0x0000e600ff027b82 */ /* 0x000e700000000a00 */
[----:B------:R-:W2:Y:S01]  /*2d80*/  LDC R10, c[0x0][0x388] ;  /* 0x0000e200ff0a7b82 */ /* 0x000ea20000000800 */
[----:B-1----:R-:W-:-:S04]  /*2d90*/  IMAD.WIDE.U32 R2, R0, 0x4, R2 ;  /* 0x0000000400027825 */ /* 0x002fc800078e0002 */
[----:B0-----:R-:W-:-:S05]  /*2da0*/  IMAD.WIDE.U32 R20, R11, 0x8, R2 ;  /* 0x000000080b147825 */ /* 0x001fca00078e0002 */
[----:B------:R-:W3:Y:S01]  /*2db0*/  LDG.E.64 R6, desc[UR4][R20.64] ;  /* 0x0000000414067981 */ /* 0x000ee2000c1e1b00 */
[C---:B--2---:R-:W-:Y:S01]  /*2dc0*/  FMUL.FTZ R18, |R10|.reuse, 8388608 ;  /* 0x4b0000000a127820 */ /* 0x044fe20000410200 */
[----:B------:R-:W-:Y:S01]  /*2dd0*/  FADD.FTZ R15, |R10|, -RZ ;  /* 0x800000ff0a0f7221 */ /* 0x000fe20000010200 */
[----:B------:R-:W-:Y:S01]  /*2de0*/  BSSY.RECONVERGENT B0, `(.L_x_37437) ;  /* 0x0000045000007945 */ /* 0x000fe20003800200 */
[----:B------:R-:W5:Y:S02]  /*2df0*/  LDG.E.64 R8, desc[UR4][R20.64+0x400] ;  /* 0x0004000414087981 */ /* 0x000f64000c1e1b00 */
[----:B------:R-:W-:Y:S01]  /*2e00*/  LOP3.LUT R17, R18, 0x7fffff, RZ, 0xc0, !PT ;  /* 0x007fffff12117812 */ /* 0x000fe200078ec0ff */
[----:B------:R-:W-:Y:S01]  /*2e10*/  FADD.FTZ R14, |R10|, |R10| ;  /* 0x4000000a0a0e7221 */ /* 0x000fe20000010200 */
[----:B------:R-:W5:Y:S02]  /*2e20*/  LDG.E.64 R4, desc[UR4][R20.64+0x800] ;  /* 0x0008000414047981 */ /* 0x000f64000c1e1b00 */
[----:B------:R-:W-:-:S02]  /*2e30*/  LOP3.LUT R17, R17, 0x3f800000, RZ, 0xfc, !PT ;  /* 0x3f80000011117812 */ /* 0x000fc400078efcff */
[----:B------:R0:W5:Y:S01]  /*2e40*/  LDG.E.64 R2, desc[UR4][R20.64+0xc00] ;  /* 0x000c000414027981 */ /* 0x000162000c1e1b00 */
[----:B------:R-:W-:Y:S01]  /*2e50*/  FADD.FTZ R13, -R15, -RZ ;  /* 0x800000ff0f0d7221 */ /* 0x000fe20000010100 */
[----:B------:R1:W2:Y:S01]  /*2e60*/  MUFU.RCP R16, R17 ;  /* 0x0000001100107308 */ /* 0x0002a20000001000 */
[----:B------:R-:W-:Y:S02]  /*2e70*/  LOP3.LUT R12, R18, 0xff800000, RZ, 0xc0, !PT ;  /* 0xff800000120c7812 */ /* 0x000fe400078ec0ff */
[C---:B---3--:R-:W-:Y:S01]  /*2e80*/  FSETP.GEU.FTZ.AND P0, PT, |R6|.reuse, |R10|, PT ;  /* 0x4000000a0600720b */ /* 0x048fe20003f1e200 */
        /* <DEDUP_REMOVED lines=24> */
.L_x_37441:
[----:B------:R-:W-:Y:S05]  /*3010*/  BSYNC.RECONVERGENT B1 ;  /* 0x0000000000017941 */ /* 0x000fea0003800200 */
.L_x_37440:
[----:B------:R-:W-:Y:S01]  /*3020*/  FFMA.FTZ R20, -R15, R19, R20 ;  /* 0x000000130f147223 */ /* 0x000fe20000010114 */
[----:B------:R-:W-:Y:S06]  /*3030*/  BRA `(.L_x_37438) ;  /* 0x00000000007c7947 */ /* 0x000fec0003800000 */
.L_x_37439:
[C---:B------:R-:W-:Y:S01]  /*3040*/  IMAD.IADD R19, R20.reuse, 0x1, -R12 ;  /* 0x0000000114137824 */ /* 0x040fe200078e0a0c */
[C---:B------:R-:W-:Y:S01]  /*3050*/  ISETP.GT.U32.AND P0, PT, R20.reuse, 0x7f7fffff, PT ;  /* 0x7f7fffff1400780c */ /* 0x040fe20003f04070 */
[----:B------:R-:W-:Y:S01]  /*3060*/  BSSY.RECONVERGENT B1, `(.L_x_37442) ;  /* 0x000001a000017945 */ /* 0x000fe20003800200 */
[----:B------:R-:W-:Y:S02]  /*3070*/  LOP3.LUT R20, R20, 0x7fffff, RZ, 0xc0, !PT ;  /* 0x007fffff14147812 */ /* 0x000fe400078ec0ff */
[----:B------:R-:W-:Y:S02]  /*3080*/  LOP3.LUT R19, R19, 0xff800000, RZ, 0xc0, !PT ;  /* 0xff80000013137812 */ /* 0x000fe400078ec0ff */
[----:B------:R-:W-:Y:S02]  /*3090*/  LOP3.LUT R20, R20, 0x3f800000, RZ, 0xfc, !PT ;  /* 0x3f80000014147812 */ /* 0x000fe400078efcff */
[----:B------:R-:W-:Y:S01]  /*30a0*/  FSETP.GT.FTZ.AND P2, PT, |R10|, RZ, PT ;  /* 0x000000ff0a00720b */ /* 0x000fe20003f54200 */
[----:B------:R-:W-:Y:S01]  /*30b0*/  VIADD R21, R19, 0xb800000 ;  /* 0x0b80000013157836 */ /* 0x000fe20000000000 */
[----:B------:R-:W-:Y:S01]  /*30c0*/  FSEL R19, R12, +QNAN , !P0 ;  /* 0x7fffffff0c137808 */ /* 0x000fe20004000000 */
[----:B------:R-:W-:-:S03]  /*30d0*/  IMAD.MOV.U32 R22, RZ, RZ, R20 ;  /* 0x000000ffff167224 */ /* 0x000fc600078e0014 */
[----:B------:R-:W-:Y:S02]  /*30e0*/  ISETP.NE.AND P1, PT, R21, RZ, PT ;  /* 0x000000ff1500720c */ /* 0x000fe40003f25270 */
[----:B------:R-:W-:-:S11]  /*30f0*/  FSEL R19, R19, +QNAN , P2 ;  /* 0x7fffffff13137808 */ /* 0x000fd60001000000 */
[----:B------:R-:W-:Y:S05]  /*3100*/  @!P1 BRA `(.L_x_37443) ;  /* 0x00000000003c9947 */ /* 0x000fea0003800000 */
[----:B------:R-:W-:Y:S01]  /*3110*/  MOV R22, R20 ;  /* 0x0000001400167202 */ /* 0x000fe20000000f00 */
[----:B------:R-:W-:-:S07]  /*3120*/  IMAD.MOV.U32 R20, RZ, RZ, R21 ;  /* 0x000000ffff147224 */ /* 0x000fce00078e0015 */
.L_x_37444:
        /* <DEDUP_REMOVED lines=13> */
.L_x_37443:
[----:B------:R-:W-:Y:S05]  /*3200*/  BSYNC.RECONVERGENT B1 ;  /* 0x0000000000017941 */ /* 0x000fea0003800200 */
.L_x_37442:
[----:B------:R-:W-:-:S04]  /*3210*/  FMUL.FTZ R22, R22, 1.1920928955078125e-07 ;  /* 0x3400000016167820 */ /* 0x000fc80000410000 */
[----:B------:R-:W-:-:S07]  /*3220*/  FMUL.FTZ R20, R19, R22 ;  /* 0x0000001613147220 */ /* 0x000fce0000410000 */
.L_x_37438:
[----:B------:R-:W-:Y:S05]  /*3230*/  BSYNC.RECONVERGENT B0 ;  /* 0x0000000000007941 */ /* 0x000fea0003800200 */
.L_x_37437:
[C---:B------:R-:W-:Y:S01]  /*3240*/  FSETP.NAN.FTZ.AND P0, PT, |R20|.reuse, |R20|, PT ;  /* 0x400000141400720b */ /* 0x040fe20003f18200 */
[----:B------:R-:W-:Y:S01]  /*3250*/  BSSY.RECONVERGENT B0, `(.L_x_37445) ;  /* 0x0000044000007945 */ /* 0x000fe20003800200 */
[C---:B------:R-:W-:Y:S02]  /*3260*/  LOP3.LUT R19, R20.reuse, 0x80000000, R6, 0xb8, !PT ;  /* 0x8000000014137812 */ /* 0x040fe400078eb806 */
[C---:B------:R-:W-:Y:S02]  /*3270*/  FSETP.GEU.FTZ.AND P3, PT, |R7|.reuse, |R10|, PT ;  /* 0x4000000a0700720b */ /* 0x040fe40003f7e200 */
[----:B------:R-:W-:Y:S01]  /*3280*/  FSEL R6, R20, R19, P0 ;  /* 0x0000001314067208 */ /* 0x000fe20000000000 */
[----:B------:R-:W-:Y:S01]  /*3290*/  FADD.FTZ R20, |R7|, -RZ ;  /* 0x800000ff07147221 */ /* 0x000fe20000010200 */
[----:B------:R-:W-:Y:S02]  /*32a0*/  FSETP.GEU.FTZ.AND P0, PT, R10, RZ, PT ;  /* 0x000000ff0a00720b */ /* 0x000fe40003f1e000 */
[C---:B------:R-:W-:Y:S01]  /*32b0*/  FSETP.GEU.FTZ.AND P1, PT, R6.reuse, RZ, PT ;  /* 0x000000ff0600720b */ /* 0x040fe20003f3e000 */
[C---:B------:R-:W-:Y:S01]  /*32c0*/  FADD.FTZ R19, R6.reuse, R10 ;  /* 0x0000000a06137221 */ /* 0x040fe20000010000 */
[----:B------:R-:W-:-:S02]  /*32d0*/  FSETP.NEU.FTZ.AND P2, PT, R6, RZ, PT ;  /* 0x000000ff0600720b */ /* 0x000fc40003f5d000 */
[----:B------:R-:W-:-:S13]  /*32e0*/  PLOP3.LUT P1, PT, P0, P1, PT, 0x28, 0x82 ;  /* 0x000000000082781c */ /* 0x000fda0000722570 */
[----:B------:R-:W-:Y:S01]  /*32f0*/  @P1 FSEL R6, R19, R6, P2 ;  /* 0x0000000613061208 */ /* 0x000fe20001000000 */
[----:B------:R-:W-:Y:S06]  /*3300*/  @!P3 BRA `(.L_x_37446) ;  /* 0x0000000000e0b947 */ /* 0x000fec0003800000 */
        /* <DEDUP_REMOVED lines=19> */
.L_x_37450:
[----:B------:R-:W-:Y:S01]  /*3440*/  FSETP.GEU.FTZ.AND P1, PT, R21, -R15, PT ;  /* 0x8000000f1500720b */ /* 0x000fe20003f3e000 */
[----:B------:R-:W-:-:S12]  /*3450*/  FADD.FTZ R19, R19, -1 ;  /* 0xbf80000013137421 */ /* 0x000fd80000010000 */
[----:B------:R-:W-:-:S07]  /*3460*/  @!P1 FADD.FTZ R19, R19, -1 ;  /* 0xbf80000013139421 */ /* 0x000fce0000010000 */
.L_x_37449:
[----:B------:R-:W-:Y:S05]  /*3470*/  BSYNC.RECONVERGENT B1 ;  /* 0x0000000000017941 */ /* 0x000fea0003800200 */
.L_x_37448:
[----:B------:R-:W-:Y:S01]  /*3480*/  FFMA.FTZ R20, -R15, R19, R20 ;  /* 0x000000130f147223 */ /* 0x000fe20000010114 */
[----:B------:R-:W-:Y:S06]  /*3490*/  BRA `(.L_x_37446) ;  /* 0x00000000007c7947 */ /* 0x000fec0003800000 */
.L_x_37447:
        /* <DEDUP_REMOVED lines=13> */
[----:B------:R-:W-:Y:S02]  /*3570*/  IMAD.MOV.U32 R22, RZ, RZ, R20 ;  /* 0x000000ffff167224 */ /* 0x000fe400078e0014 */
[----:B------:R-:W-:-:S07]  /*3580*/  IMAD.MOV.U32 R20, RZ, RZ, R21 ;  /* 0x000000ffff147224 */ /* 0x000fce00078e0015 */
.L_x_37453:
        /* <DEDUP_REMOVED lines=13> */
.L_x_37452:
[----:B------:R-:W-:Y:S05]  /*3660*/  BSYNC.RECONVERGENT B1 ;  /* 0x0000000000017941 */ /* 0x000fea0003800200 */
.L_x_37451:
[----:B------:R-:W-:-:S04]  /*3670*/  FMUL.FTZ R22, R22, 1.1920928955078125e-07 ;  /* 0x3400000016167820 */ /* 0x000fc80000410000 */
[----:B------:R-:W-:-:S07]  /*3680*/  FMUL.FTZ R20, R19, R22 ;  /* 0x0000001613147220 */ /* 0x000fce0000410000 */
.L_x_37446:
[----:B------:R-:W-:Y:S05]  /*3690*/  BSYNC.RECONVERGENT B0 ;  /* 0x0000000000007941 */ /* 0x000fea0003800200 */
.L_x_37445:
[C---:B------:R-:W-:Y:S01]  /*36a0*/  LOP3.LUT R7, R20.reuse, 0x80000000, R7, 0xb8, !PT ;  /* 0x8000000014077812 */ /* 0x040fe200078eb807 */
[----:B------:R-:W-:Y:S01]  /*36b0*/  BSSY.RECONVERGENT B0, `(.L_x_37454) ;  /* 0x0000040000007945 */ /* 0x000fe20003800200 */
[----:B------:R-:W-:Y:S01]  /*36c0*/  FSETP.NAN.FTZ.AND P1, PT, |R20|, |R20|, PT ;  /* 0x400000141400720b */ /* 0x000fe20003f38200 */
[C---:B-----5:R-:W-:Y:S01]  /*36d0*/  FADD.FTZ R22, |R8|.reuse, -RZ ;  /* 0x800000ff08167221 */ /* 0x060fe20000010200 */
[----:B------:R-:W-:Y:S02]  /*36e0*/  FSETP.GEU.FTZ.AND P3, PT, |R8|, |R10|, PT ;  /* 0x4000000a0800720b */ /* 0x000fe40003f7e200 */
[----:B------:R-:W-:-:S04]  /*36f0*/  FSEL R7, R20, R7, P1 ;  /* 0x0000000714077208 */ /* 0x000fc80000800000 */
[C---:B------:R-:W-:Y:S01]  /*3700*/  FSETP.GEU.FTZ.AND P1, PT, R7.reuse, RZ, PT ;  /* 0x000000ff0700720b */ /* 0x040fe20003f3e000 */
[C---:B------:R-:W-:Y:S01]  /*3710*/  FADD.FTZ R20, R7.reuse, R10 ;  /* 0x0000000a07147221 */ /* 0x040fe20000010000 */
[----:B------:R-:W-:Y:S02]  /*3720*/  FSETP.NEU.FTZ.AND P2, PT, R7, RZ, PT ;  /* 0x000000ff0700720b */ /* 0x000fe40003f5d000 */
        /* <DEDUP_REMOVED lines=22> */
.L_x_37459:
[----:B------:R-:W-:Y:S01]  /*3890*/  FSETP.GEU.FTZ.AND P1, PT, R21, -R15, PT ;  /* 0x8000000f1500720b */ /* 0x000fe20003f3e000 */
[----:B------:R-:W-:-:S12]  /*38a0*/  FADD.FTZ R19, R19, -1 ;  /* 0xbf80000013137421 */ /* 0x000fd80000010000 */
[----:B------:R-:W-:-:S07]  /*38b0*/  @!P1 FADD.FTZ R19, R19, -1 ;  /* 0xbf80000013139421 */ /* 0x000fce0000010000 */
.L_x_37458:
[----:B------:R-:W-:Y:S05]  /*38c0*/  BSYNC.RECONVERGENT B1 ;  /* 0x0000000000017941 */ /* 0x000fea0003800200 */
.L_x_37457:
[----:B------:R-:W-:Y:S01]  /*38d0*/  FFMA.FTZ R22, -R15, R19, R22 ;  /* 0x000000130f167223 */ /* 0x000fe20000010116 */
[----:B------:R-:W-:Y:S06]  /*38e0*/  BRA `(.L_x_37455) ;  /* 0x0000000000707947 */ /* 0x000fec0003800000 */
.L_x_37456:
        /* <DEDUP_REMOVED lines=12> */
.L_x_37462:
        /* <DEDUP_REMOVED lines=13> */
.L_x_37461:
[----:B------:R-:W-:Y:S05]  /*3a80*/  BSYNC.RECONVERGENT B1 ;  /* 0x0000000000017941 */ /* 0x000fea0003800200 */
.L_x_37460:
[----:B------:R-:W-:-:S04]  /*3a90*/  FMUL.FTZ R22, R22, 1.1920928955078125e-07 ;  /* 0x3400000016167820 */ /* 0x000fc80000410000 */
[----:B------:R-:W-:-:S07]  /*3aa0*/  FMUL.FTZ R22, R19, R22 ;  /* 0x0000001613167220 */ /* 0x000fce0000410000 */
.L_x_37455:
[----:B------:R-:W-:Y:S05]  /*3ab0*/  BSYNC.RECONVERGENT B0 ;  /* 0x0000000000007941 */ /* 0x000fea0003800200 */
.L_x_37454:
[C---:B------:R-:W-:Y:S01]  /*3ac0*/  FSETP.NAN.FTZ.AND P1, PT, |R22|.reuse, |R22|, PT ;  /* 0x400000161600720b */ /* 0x040fe20003f38200 */
[----:B------:R-:W-:Y:S01]  /*3ad0*/  BSSY.RECONVERGENT B0, `(.L_x_37463) ;  /* 0x0000043000007945 */ /* 0x000fe20003800200 */
[C---:B------:R-:W-:Y:S01]  /*3ae0*/  LOP3.LUT R19, R22.reuse, 0x80000000, R8, 0xb8, !PT ;  /* 0x8000000016137812 */ /* 0x040fe200078eb808 */
[C---:B------:R-:W-:Y:S01]  /*3af0*/  FADD.FTZ R20, |R9|.reuse, -RZ ;  /* 0x800000ff09147221 */ /* 0x040fe20000010200 */
        /* <DEDUP_REMOVED lines=27> */
.L_x_37468:
[----:B------:R-:W-:Y:S01]  /*3cb0*/  FSETP.GEU.FTZ.AND P1, PT, R21, -R15, PT ;  /* 0x8000000f1500720b */ /* 0x000fe20003f3e000 */
[----:B------:R-:W-:-:S12]  /*3cc0*/  FADD.FTZ R19, R19, -1 ;  /* 0xbf80000013137421 */ /* 0x000fd80000010000 */
[----:B------:R-:W-:-:S07]  /*3cd0*/  @!P1 FADD.FTZ R19, R19, -1 ;  /* 0xbf80000013139421 */ /* 0x000fce0000010000 */
.L_x_37467:
[----:B------:R-:W-:Y:S05]  /*3ce0*/  BSYNC.RECONVERGENT B1 ;  /* 0x0000000000017941 */ /* 0x000fea0003800200 */
.L_x_37466:
[----:B------:R-:W-:Y:S01]  /*3cf0*/  FFMA.FTZ R20, -R15, R19, R20 ;  /* 0x000000130f147223 */ /* 0x000fe20000010114 */
[----:B------:R-:W-:Y:S06]  /*3d00*/  BRA `(.L_x_37464) ;  /* 0x00000000007c7947 */ /* 0x000fec0003800000 */
.L_x_37465:
        /* <DEDUP_REMOVED lines=15> */
.L_x_37471:
        /* <DEDUP_REMOVED lines=13> */
.L_x_37470:
[----:B------:R-:W-:Y:S05]  /*3ed0*/  BSYNC.RECONVERGENT B1 ;  /* 0x0000000000017941 */ /* 0x000fea0003800200 */
.L_x_37469:
[----:B------:R-:W-:-:S04]  /*3ee0*/  FMUL.FTZ R22, R22, 1.1920928955078125e-07 ;  /* 0x3400000016167820 */ /* 0x000fc80000410000 */
[----:B------:R-:W-:-:S07]  /*3ef0*/  FMUL.FTZ R20, R19, R22 ;  /* 0x0000001613147220 */ /* 0x000fce0000410000 */
.L_x_37464:
[----:B------:R-:W-:Y:S05]  /*3f00*/  BSYNC.RECONVERGENT B0 ;  /* 0x0000000000007941 */ /* 0x000fea0003800200 */
.L_x_37463:
[C---:B------:R-:W-:Y:S01]  /*3f10*/  LOP3.LUT R9, R20.reuse, 0x80000000, R9, 0xb8, !PT ;  /* 0x8000000014097812 */ /* 0x040fe200078eb809 */
[----:B------:R-:W-:Y:S01]  /*3f20*/  BSSY.RECONVERGENT B0, `(.L_x_37472) ;  /* 0x0000040000007945 */ /* 0x000fe20003800200 */
[----:B------:R-:W-:Y:S01]  /*3f30*/  FSETP.NAN.FTZ.AND P1, PT, |R20|, |R20|, PT ;  /* 0x400000141400720b */ /* 0x000fe20003f38200 */
        /* <DEDUP_REMOVED lines=28> */
.L_x_37477:
[----:B------:R-:W-:Y:S01]  /*4100*/  FSETP.GEU.FTZ.AND P1, PT, R21, -R15, PT ;  /* 0x8000000f1500720b */ /* 0x000fe20003f3e000 */
[----:B------:R-:W-:-:S12]  /*4110*/  FADD.FTZ R19, R19, -1 ;  /* 0xbf80000013137421 */ /* 0x000fd80000010000 */
[----:B------:R-:W-:-:S07]  /*4120*/  @!P1 FADD.FTZ R19, R19, -1 ;  /* 0xbf80000013139421 */ /* 0x000fce0000010000 */
.L_x_37476:
[----:B------:R-:W-:Y:S05]  /*4130*/  BSYNC.RECONVERGENT B1 ;  /* 0x0000000000017941 */ /* 0x000fea0003800200 */
.L_x_37475:
[----:B------:R-:W-:Y:S01]  /*4140*/  FFMA.FTZ R22, -R15, R19, R22 ;  /* 0x000000130f167223 */ /* 0x000fe20000010116 */
[----:B------:R-:W-:Y:S06]  /*4150*/  BRA `(.L_x_37473) ;  /* 0x0000000000707947 */ /* 0x000fec0003800000 */
.L_x_37474:
        /* <DEDUP_REMOVED lines=12> */
.L_x_37480:
        /* <DEDUP_REMOVED lines=13> */
.L_x_37479:
[----:B------:R-:W-:Y:S05]  /*42f0*/  BSYNC.RECONVERGENT B1 ;  /* 0x0000000000017941 */ /* 0x000fea0003800200 */
.L_x_37478:
[----:B------:R-:W-:-:S04]  /*4300*/  FMUL.FTZ R22, R22, 1.1920928955078125e-07 ;  /* 0x3400000016167820 */ /* 0x000fc80000410000 */
[----:B------:R-:W-:-:S07]  /*4310*/  FMUL.FTZ R22, R19, R22 ;  /* 0x0000001613167220 */ /* 0x000fce0000410000 */
.L_x_37473:
[----:B------:R-:W-:Y:S05]  /*4320*/  BSYNC.RECONVERGENT B0 ;  /* 0x0000000000007941 */ /* 0x000fea0003800200 */
.L_x_37472:
        /* <DEDUP_REMOVED lines=31> */
.L_x_37486:
[----:B------:R-:W-:Y:S01]  /*4520*/  FSETP.GEU.FTZ.AND P1, PT, R21, -R15, PT ;  /* 0x8000000f1500720b */ /* 0x000fe20003f3e000 */
[----:B------:R-:W-:-:S12]  /*4530*/  FADD.FTZ R19, R19, -1 ;  /* 0xbf80000013137421 */ /* 0x000fd80000010000 */
[----:B------:R-:W-:-:S07]  /*4540*/  @!P1 FADD.FTZ R19, R19, -1 ;  /* 0xbf80000013139421 */ /* 0x000fce0000010000 */
.L_x_37485:
[----:B------:R-:W-:Y:S05]  /*4550*/  BSYNC.RECONVERGENT B1 ;  /* 0x0000000000017941 */ /* 0x000fea0003800200 */
.L_x_37484:
[----:B------:R-:W-:Y:S01]  /*4560*/  FFMA.FTZ R20, -R15, R19, R20 ;  /* 0x000000130f147223 */ /* 0x000fe20000010114 */
[----:B------:R-:W-:Y:S06]  /*4570*/  BRA `(.L_x_37482) ;  /* 0x00000000007c7947 */ /* 0x000fec0003800000 */
.L_x_37483:
        /* <DEDUP_REMOVED lines=13> */
[----:B------:R-:W-:Y:S02]  /*4650*/  IMAD.MOV.U32 R22, RZ, RZ, R20 ;  /* 0x000000ffff167224 */ /* 0x000fe400078e0014 */
[----:B------:R-:W-:-:S07]  /*4660*/  IMAD.MOV.U32 R20, RZ, RZ, R21 ;  /* 0x000000ffff147224 */ /* 0x000fce00078e0015 */
.L_x_37489:
        /* <DEDUP_REMOVED lines=13> */
.L_x_37488:
[----:B------:R-:W-:Y:S05]  /*4740*/  BSYNC.RECONVERGENT B1 ;  /* 0x0000000000017941 */ /* 0x000fea0003800200 */
.L_x_37487:
[----:B------:R-:W-:-:S04]  /*4750*/  FMUL.FTZ R22, R22, 1.1920928955078125e-07 ;  /* 0x3400000016167820 */ /* 0x000fc80000410000 */
[----:B------:R-:W-:-:S07]  /*4760*/  FMUL.FTZ R20, R19, R22 ;  /* 0x0000001613147220 */ /* 0x000fce0000410000 */
.L_x_37482:
[----:B------:R-:W-:Y:S05]  /*4770*/  BSYNC.RECONVERGENT B0 ;  /* 0x0000000000007941 */ /* 0x000fea0003800200 */
.L_x_37481:
        /* <DEDUP_REMOVED lines=31> */
.L_x_37495:
[----:B------:R-:W-:Y:S01]  /*4970*/  FSETP.GEU.FTZ.AND P1, PT, R21, -R15, PT ;  /* 0x8000000f1500720b */ /* 0x000fe20003f3e000 */
[----:B------:R-:W-:-:S12]  /*4980*/  FADD.FTZ R19, R19, -1 ;  /* 0xbf80000013137421 */ /* 0x000fd80000010000 */
[----:B------:R-:W-:-:S07]  /*4990*/  @!P1 FADD.FTZ R19, R19, -1 ;  /* 0xbf80000013139421 */ /* 0x000fce0000010000 */
.L_x_37494:
[----:B------:R-:W-:Y:S05]  /*49a0*/  BSYNC.RECONVERGENT B1 ;  /* 0x0000000000017941 */ /* 0x000fea0003800200 */
.L_x_37493:
[----:B------:R-:W-:Y:S01]  /*49b0*/  FFMA.FTZ R22, -R15, R19, R22 ;  /* 0x000000130f167223 */ /* 0x000fe20000010116 */
[----:B------:R-:W-:Y:S06]  /*49c0*/  BRA `(.L_x_37491) ;  /* 0x0000000000707947 */ /* 0x000fec0003800000 */
.L_x_37492:
        /* <DEDUP_REMOVED lines=12> */
.L_x_37498:
        /* <DEDUP_REMOVED lines=13> */
.L_x_37497:
[----:B------:R-:W-:Y:S05]  /*4b60*/  BSYNC.RECONVERGENT B1 ;  /* 0x0000000000017941 */ /* 0x000fea0003800200 */
.L_x_37496:
[----:B------:R-:W-:-:S04]  /*4b70*/  FMUL.FTZ R22, R22, 1.1920928955078125e-07 ;  /* 0x3400000016167820 */ /* 0x000fc80000410000 */
[----:B------:R-:W-:-:S07]  /*4b80*/  FMUL.FTZ R22, R19, R22 ;  /* 0x0000001613167220 */ /* 0x000fce0000410000 */
.L_x_37491:
[----:B------:R-:W-:Y:S05]  /*4b90*/  BSYNC.RECONVERGENT B0 ;  /* 0x0000000000007941 */ /* 0x000fea0003800200 */
.L_x_37490:
        /* <DEDUP_REMOVED lines=31> */
.L_x_37504:
[----:B------:R-:W-:Y:S01]  /*4d90*/  FSETP.GEU.FTZ.AND P1, PT, R13, -R15, PT ;  /* 0x8000000f0d00720b */ /* 0x000fe20003f3e000 */
[----:B------:R-:W-:-:S12]  /*4da0*/  FADD.FTZ R12, R12, -1 ;  /* 0xbf8000000c0c7421 */ /* 0x000fd80000010000 */
[----:B------:R-:W-:-:S07]  /*4db0*/  @!P1 FADD.FTZ R12, R12, -1 ;  /* 0xbf8000000c0c9421 */ /* 0x000fce0000010000 */
.L_x_37503:
[----:B------:R-:W-:Y:S05]  /*4dc0*/  BSYNC.RECONVERGENT B1 ;  /* 0x0000000000017941 */ /* 0x000fea0003800200 */
.L_x_37502:
[----:B------:R-:W-:Y:S01]  /*4dd0*/  FFMA.FTZ R20, -R15, R12, R20 ;  /* 0x0000000c0f147223 */ /* 0x000fe20000010114 */
[----:B------:R-:W-:Y:S06]  /*4de0*/  BRA `(.L_x_37500) ;  /* 0x0000000000707947 */ /* 0x000fec0003800000 */
.L_x_37501:
        /* <DEDUP_REMOVED lines=12> */
.L_x_37507:
        /* <DEDUP_REMOVED lines=13> */
.L_x_37506:
[----:B------:R-:W-:Y:S05]  /*4f80*/  BSYNC.RECONVERGENT B1 ;  /* 0x0000000000017941 */ /* 0x000fea0003800200 */
.L_x_37505:
[----:B------:R-:W-:-:S04]  /*4f90*/  FMUL.FTZ R13, R20, 1.1920928955078125e-07 ;  /* 0x34000000140d7820 */ /* 0x000fc80000410000 */
[----:B------:R-:W-:-:S07]  /*4fa0*/  FMUL.FTZ R20, R18, R13 ;  /* 0x0000000d12147220 */ /* 0x000fce0000410000 */
.L_x_37500:
[----:B------:R-:W-:Y:S05]  /*4fb0*/  BSYNC.RECONVERGENT B0 ;  /* 0x0000000000007941 */ /* 0x000fea0003800200 */
.L_x_37499:
[----:B------:R-:W0:Y:S01]  /*4fc0*/  LDC.64 R12, c[0x0][0x390] ;  /* 0x0000e400ff0c7b82 */ /* 0x000e220000000a00 */
[C---:B------:R-:W-:Y:S02]  /*4fd0*/  LOP3.LUT R3, R20.reuse, 0x80000000, R3, 0xb8, !PT ;  /* 0x8000000014037812 */ /* 0x040fe400078eb803 */
[----:B------:R-:W-:-:S04]  /*4fe0*/  FSETP.NAN.FTZ.AND P1, PT, |R20|, |R20|, PT ;  /* 0x400000141400720b */ /* 0x000fc80003f38200 */
[----:B------:R-:W-:-:S04]  /*4ff0*/  FSEL R3, R20, R3, P1 ;  /* 0x0000000314037208 */ /* 0x000fc80000800000 */
[C---:B------:R-:W-:Y:S01]  /*5000*/  FSETP.GEU.FTZ.AND P1, PT, R3.reuse, RZ, PT ;  /* 0x000000ff0300720b */ /* 0x040fe20003f3e000 */
[----:B------:R-:W-:-:S03]  /*5010*/  FADD.FTZ R10, R3, R10 ;  /* 0x0000000a030a7221 */ /* 0x000fc60000010000 */
[----:B------:R-:W-:Y:S02]  /*5020*/  PLOP3.LUT P0, PT, P0, P1, PT, 0x28, 0x82 ;  /* 0x000000000082781c */ /* 0x000fe40000702570 */
[----:B------:R-:W-:Y:S01]  /*5030*/  FSETP.NEU.FTZ.AND P1, PT, R3, RZ, PT ;  /* 0x000000ff0300720b */ /* 0x000fe20003f3d000 */
[----:B0-----:R-:W-:-:S10]  /*5040*/  IMAD.WIDE.U32 R12, R0, 0x4, R12 ;  /* 0x00000004000c7825 */ /* 0x001fd400078e000c */
[----:B------:R-:W-:Y:S01]  /*5050*/  @P0 FSEL R3, R10, R3, P1 ;  /* 0x000000030a030208 */ /* 0x000fe20000800000 */
[----:B------:R-:W-:-:S05]  /*5060*/  IMAD.WIDE.U32 R12, R11, 0x8, R12 ;  /* 0x000000080b0c7825 */ /* 0x000fca00078e000c */
[----:B------:R-:W-:Y:S04]  /*5070*/  STG.E.64 desc[UR4][R12.64], R6 ;  /* 0x000000060c007986 */ /* 0x000fe8000c101b04 */
[----:B------:R-:W-:Y:S04]  /*5080*/  STG.E.64 desc[UR4][R12.64+0x400], R8 ;  /* 0x000400080c007986 */ /* 0x000fe8000c101b04 */
[----:B------:R-:W-:Y:S04]  /*5090*/  STG.E.64 desc[UR4][R12.64+0x800], R4 ;  /* 0x000800040c007986 */ /* 0x000fe8000c101b04 */
[----:B------:R-:W-:Y:S01]  /*50a0*/  STG.E.64 desc[UR4][R12.64+0xc00], R2 ;  /* 0x000c00020c007986 */ /* 0x000fe2000c101b04 */
[----:B------:R-:W-:Y:S05]  /*50b0*/  EXIT ;  /* 0x000000000000794d */ /* 0x000fea0003800000 */
.L_x_37508:
        /* <DEDUP_REMOVED lines=12> */
.L_x_55020:


//--------------------- .text._ZN2at6native29vectorized_elementwise_kernelILi4ENS0_13BUnaryFunctorIfffZZZNS0_21remainder_kernel_cudaERNS_18TensorIteratorBaseEENKUlvE0_clEvENKUlvE0_clEvEUlffE_EESt5arrayIPcLm2EEEEviT0_T1_ --------------------------
	.section	.text._ZN2at6native29vectorized_elementwise_kernelILi4ENS0_13BUnaryFunctorIfffZZZNS0_21remainder_kernel_cudaERNS_18TensorIteratorBaseEENKUlvE0_clEvENKUlvE0_clEvEUlffE_EESt5arrayIPcLm2EEEEviT0_T1_,"ax",@progbits
	.align	128
        .global         _ZN2at6native29vectorized_elementwise_kernelILi4ENS0_13BUnaryFunctorIfffZZZNS0_21remainder_kernel_cudaERNS_18TensorIteratorBaseEENKUlvE0_clEvENKUlvE0_clEvEUlffE_EESt5arrayIPcLm2EEEEviT0_T1_
        .type           _ZN2at6native29vectorized_elementwise_kernelILi4ENS0_13BUnaryFunctorIfffZZZNS0_21remainder_kernel_cudaERNS_18TensorIteratorBaseEENKUlvE0_clEvENKUlvE0_clEvEUlffE_EESt5arrayIPcLm2EEEEviT0_T1_,@function
        .size           _ZN2at6native29vectorized_elementwise_kernelILi4ENS0_13BUnaryFunctorIfffZZZNS0_21remainder_kernel_cudaERNS_18TensorIteratorBaseEENKUlvE0_clEvENKUlvE0_clEvEUlffE_EESt5arrayIPcLm2EEEEviT0_T1_,(.L_x_55021 - _ZN2at6native29vectorized_elementwise_kernelILi4ENS0_13BUnaryFunctorIfffZZZNS0_21remainder_kernel_cudaERNS_18TensorIteratorBaseEENKUlvE0_clEvENKUlvE0_clEvEUlffE_EESt5arrayIPcLm2EEEEviT0_T1_)
        .other          _ZN2at6native29vectorized_elementwise_kernelILi4ENS0_13BUnaryFunctorIfffZZZNS0_21remainder_kernel_cudaERNS_18TensorIteratorBaseEENKUlvE0_clEvENKUlvE0_clEvEUlffE_EESt5arrayIPcLm2EEEEviT0_T1_,@"STO_CUDA_ENTRY STV_DEFAULT"
_ZN2at6native29vectorized_elementwise_kernelILi4ENS0_13BUnaryFunctorIfffZZZNS0_21remainder_kernel_cudaERNS_18TensorIteratorBaseEENKUlvE0_clEvENKUlvE0_clEvEUlffE_EESt5arrayIPcLm2EEEEviT0_T1_:
.text._ZN2at6native29vectorized_elementwise_kernelILi4ENS0_13BUnaryFunctorIfffZZZNS0_21remainder_kernel_cudaERNS_18TensorIteratorBaseEENKUlvE0_clEvENKUlvE0_clEvEUlffE_EESt5arrayIPcLm2EEEEviT0_T1_:
        /* <DEDUP_REMOVED lines=100> */
.L_x_37516:
[----:B------:R-:W-:Y:S05]  /*0640*/  BSYNC.RECONVERGENT B2 ;  /* 0x0000000000027941 */ /* 0x000fea0003800200 */
.L_x_37515:
[----:B------:R-:W-:Y:S01]  /*0650*/  FFMA.FTZ R5, -R10, R6, R5 ;  /* 0x000000060a057223 */ /* 0x000fe20000010105 */
[----:B------:R-:W-:Y:S06]  /*0660*/  BRA `(.L_x_37513) ;  /* 0x00000000007c7947 */ /* 0x000fec0003800000 */
.L_x_37514:
        /* <DEDUP_REMOVED lines=15> */
.L_x_37519:
        /* <DEDUP_REMOVED lines=13> */
.L_x_37518:
[----:B------:R-:W-:Y:S05]  /*0830*/  BSYNC.RECONVERGENT B2 ;  /* 0x0000000000027941 */ /* 0x000fea0003800200 */
.L_x_37517:
[----:B------:R-:W-:-:S04]  /*0840*/  FMUL.FTZ R8, R8, 1.1920928955078125e-07 ;  /* 0x3400000008087820 */ /* 0x000fc80000410000 */
[----:B------:R-:W-:-:S07]  /*0850*/  FMUL.FTZ R5, R5, R8 ;  /* 0x0000000805057220 */ /* 0x000fce0000410000 */
.L_x_37513:
[----:B------:R-:W-:Y:S05]  /*0860*/  BSYNC.RECONVERGENT B0 ;  /* 0x0000000000007941 */ /* 0x000fea0003800200 */
.L_x_37512:
        /* <DEDUP_REMOVED lines=9> */
.L_x_37511:
[----:B------:R-:W-:Y:S05]  /*0900*/  BSYNC.RECONVERGENT B1 ;  /* 0x0000000000017941 */ /* 0x000fea0003800200 */
.L_x_37510:
        /* <DEDUP_REMOVED lines=27> */
.L_x_37527:
[----:B------:R-:W-:Y:S01]  /*0ac0*/  FSETP.GEU.FTZ.AND P0, PT, R11, -R10, PT ;  /* 0x8000000a0b00720b */ /* 0x000fe20003f1e000 */
[----:B------:R-:W-:-:S12]  /*0ad0*/  FADD.FTZ R6, R6, -1 ;  /* 0xbf80000006067421 */ /* 0x000fd80000010000 */
[----:B------:R-:W-:-:S07]  /*0ae0*/  @!P0 FADD.FTZ R6, R6, -1 ;  /* 0xbf80000006068421 */ /* 0x000fce0000010000 */
.L_x_37526:
[----:B------:R-:W-:Y:S05]  /*0af0*/  BSYNC.RECONVERGENT B2 ;  /* 0x0000000000027941 */ /* 0x000fea0003800200 */
.L_x_37525:
[----:B------:R-:W-:Y:S01]  /*0b00*/  FFMA.FTZ R9, -R10, R6, R9 ;  /* 0x000000060a097223 */ /* 0x000fe20000010109 */
[----:B------:R-:W-:Y:S06]  /*0b10*/  BRA `(.L_x_37523) ;  /* 0x0000000000787947 */ /* 0x000fec0003800000 */
.L_x_37524:
        /* <DEDUP_REMOVED lines=13> */
.L_x_37530:
        /* <DEDUP_REMOVED lines=14> */
.L_x_37529:
[----:B------:R-:W-:Y:S05]  /*0cd0*/  BSYNC.RECONVERGENT B2 ;  /* 0x0000000000027941 */ /* 0x000fea0003800200 */
.L_x_37528:
[----:B------:R-:W-:-:S04]  /*0ce0*/  FMUL.FTZ R9, R9, 1.1920928955078125e-07 ;  /* 0x3400000009097820 */ /* 0x000fc80000410000 */
[----:B------:R-:W-:-:S07]  /*0cf0*/  FMUL.FTZ R9, R6, R9 ;  /* 0x0000000906097220 */ /* 0x000fce0000410000 */
.L_x_37523:
[----:B------:R-:W-:Y:S05]  /*0d00*/  BSYNC.RECONVERGENT B0 ;  /* 0x0000000000007941 */ /* 0x000fea0003800200 */
.L_x_37522:
        /* <DEDUP_REMOVED lines=9> */
.L_x_37521:
[----:B------:R-:W-:Y:S05]  /*0da0*/  BSYNC.RECONVERGENT B1 ;  /* 0x0000000000017941 */ /* 0x000fea0003800200 */
.L_x_37520:
        /* <DEDUP_REMOVED lines=27> */
.L_x_37538:
[----:B------:R-:W-:Y:S01]  /*0f60*/  FSETP.GEU.FTZ.AND P0, PT, R27, -R10, PT ;  /* 0x8000000a1b00720b */ /* 0x000fe20003f1e000 */
[----:B------:R-:W-:-:S12]  /*0f70*/  FADD.FTZ R11, R11, -1 ;  /* 0xbf8000000b0b7421 */ /* 0x000fd80000010000 */
[----:B------:R-:W-:-:S07]  /*0f80*/  @!P0 FADD.FTZ R11, R11, -1 ;  /* 0xbf8000000b0b8421 */ /* 0x000fce0000010000 */
.L_x_37537:
[----:B------:R-:W-:Y:S05]  /*0f90*/  BSYNC.RECONVERGENT B2 ;  /* 0x0000000000027941 */ /* 0x000fea0003800200 */
.L_x_37536:
[----:B------:R-:W-:Y:S01]  /*0fa0*/  FFMA.FTZ R6, -R10, R11, R6 ;  /* 0x0000000b0a067223 */ /* 0x000fe20000010106 */
[----:B------:R-:W-:Y:S06]  /*0fb0*/  BRA `(.L_x_37534) ;  /* 0x00000000007c7947 */ /* 0x000fec0003800000 */
.L_x_37535:
        /* <DEDUP_REMOVED lines=15> */
.L_x_37541:
        /* <DEDUP_REMOVED lines=13> */
.L_x_37540:
[----:B------:R-:W-:Y:S05]  /*1180*/  BSYNC.RECONVERGENT B2 ;  /* 0x0000000000027941 */ /* 0x000fea0003800200 */
.L_x_37539:
[----:B------:R-:W-:-:S04]  /*1190*/  FMUL.FTZ R11, R18, 1.1920928955078125e-07 ;  /* 0x34000000120b7820 */ /* 0x000fc80000410000 */
[----:B------:R-:W-:-:S07]  /*11a0*/  FMUL.FTZ R6, R6, R11 ;  /* 0x0000000b06067220 */ /* 0x000fce0000410000 */
.L_x_37534:
[----:B------:R-:W-:Y:S05]  /*11b0*/  BSYNC.RECONVERGENT B0 ;  /* 0x0000000000007941 */ /* 0x000fea0003800200 */
.L_x_37533:
        /* <DEDUP_REMOVED lines=9> */
.L_x_37532:
[----:B------:R-:W-:Y:S05]  /*1250*/  BSYNC.RECONVERGENT B1 ;  /* 0x0000000000017941 */ /* 0x000fea0003800200 */
.L_x_37531:
        /* <DEDUP_REMOVED lines=27> */
.L_x_37549:
[----:B------:R-:W-:Y:S01]  /*1410*/  FSETP.GEU.FTZ.AND P0, PT, R27, -R10, PT ;  /* 0x8000000a1b00720b */ /* 0x000fe20003f1e000 */
[----:B------:R-:W-:-:S12]  /*1420*/  FADD.FTZ R21, R21, -1 ;  /* 0xbf80000015157421 */ /* 0x000fd80000010000 */
[----:B------:R-:W-:-:S07]  /*1430*/  @!P0 FADD.FTZ R21, R21, -1 ;  /* 0xbf80000015158421 */ /* 0x000fce0000010000 */
.L_x_37548:
[----:B------:R-:W-:Y:S05]  /*1440*/  BSYNC.RECONVERGENT B2 ;  /* 0x0000000000027941 */ /* 0x000fea0003800200 */
.L_x_37547:
[----:B------:R-:W-:Y:S01]  /*1450*/  FFMA.FTZ R6, -R10, R21, R6 ;  /* 0x000000150a067223 */ /* 0x000fe20000010106 */
[----:B------:R-:W-:Y:S06]  /*1460*/  BRA `(.L_x_37545) ;  /* 0x00000000007c7947 */ /* 0x000fec0003800000 */
.L_x_37546:
        /* <DEDUP_REMOVED lines=15> */
.L_x_37552:
        /* <DEDUP_REMOVED lines=13> */
.L_x_37551:
[----:B------:R-:W-:Y:S05]  /*1630*/  BSYNC.RECONVERGENT B2 ;  /* 0x0000000000027941 */ /* 0x000fea0003800200 */
.L_x_37550:
[----:B------:R-:W-:-:S04]  /*1640*/  FMUL.FTZ R21, R20, 1.1920928955078125e-07 ;  /* 0x3400000014157820 */ /* 0x000fc80000410000 */
[----:B------:R-:W-:-:S07]  /*1650*/  FMUL.FTZ R6, R6, R21 ;  /* 0x0000001506067220 */ /* 0x000fce0000410000 */
.L_x_37545:
[----:B------:R-:W-:Y:S05]  /*1660*/  BSYNC.RECONVERGENT B0 ;  /* 0x0000000000007941 */ /* 0x000fea0003800200 */
.L_x_37544:
        /* <DEDUP_REMOVED lines=9> */
.L_x_37543:
[----:B------:R-:W-:Y:S05]  /*1700*/  BSYNC.RECONVERGENT B1 ;  /* 0x0000000000017941 */ /* 0x000fea0003800200 */
.L_x_37542:
        /* <DEDUP_REMOVED lines=27> */
.L_x_37560:
[----:B------:R-:W-:Y:S01]  /*18c0*/  FSETP.GEU.FTZ.AND P0, PT, R27, -R10, PT ;  /* 0x8000000a1b00720b */ /* 0x000fe20003f1e000 */
[----:B------:R-:W-:-:S12]  /*18d0*/  FADD.FTZ R6, R6, -1 ;  /* 0xbf80000006067421 */ /* 0x000fd80000010000 */
[----:B------:R-:W-:-:S07]  /*18e0*/  @!P0 FADD.FTZ R6, R6, -1 ;  /* 0xbf80000006068421 */ /* 0x000fce0000010000 */
.L_x_37559:
[----:B------:R-:W-:Y:S05]  /*18f0*/  BSYNC.RECONVERGENT B2 ;  /* 0x0000000000027941 */ /* 0x000fea0003800200 */
.L_x_37558:
[----:B------:R-:W-:Y:S01]  /*1900*/  FFMA.FTZ R23, -R10, R6, R23 ;  /* 0x000000060a177223 */ /* 0x000fe20000010117 */
[----:B------:R-:W-:Y:S06]  /*1910*/  BRA `(.L_x_37556) ;  /* 0x0000000000787947 */ /* 0x000fec0003800000 */
.L_x_37557:
        /* <DEDUP_REMOVED lines=14> */
.L_x_37563:
        /* <DEDUP_REMOVED lines=13> */
.L_x_37562:
[----:B------:R-:W-:Y:S05]  /*1ad0*/  BSYNC.RECONVERGENT B2 ;  /* 0x0000000000027941 */ /* 0x000fea0003800200 */
.L_x_37561:
[----:B------:R-:W-:-:S04]  /*1ae0*/  FMUL.FTZ R23, R18, 1.1920928955078125e-07 ;  /* 0x3400000012177820 */ /* 0x000fc80000410000 */
[----:B------:R-:W-:-:S07]  /*1af0*/  FMUL.FTZ R23, R6, R23 ;  /* 0x0000001706177220 */ /* 0x000fce0000410000 */
.L_x_37556:
[----:B------:R-:W-:Y:S05]  /*1b00*/  BSYNC.RECONVERGENT B0 ;  /* 0x0000000000007941 */ /* 0x000fea0003800200 */
.L_x_37555:
        /* <DEDUP_REMOVED lines=9> */
.L_x_37554:
[----:B------:R-:W-:Y:S05]  /*1ba0*/  BSYNC.RECONVERGENT B1 ;  /* 0x0000000000017941 */ /* 0x000fea0003800200 */
.L_x_37553:
        /* <DEDUP_REMOVED lines=27> */
.L_x_37571:
[----:B------:R-:W-:Y:S01]  /*1d60*/  FSETP.GEU.FTZ.AND P0, PT, R29, -R10, PT ;  /* 0x8000000a1d00720b */ /* 0x000fe20003f1e000 */
[----:B------:R-:W-:-:S12]  /*1d70*/  FADD.FTZ R27, R27, -1 ;  /* 0xbf8000001b1b7421 */ /* 0x000fd80000010000 */
[----:B------:R-:W-:-:S07]  /*1d80*/  @!P0 FADD.FTZ R27, R27, -1 ;  /* 0xbf8000001b1b8421 */ /* 0x000fce0000010000 */
.L_x_37570:
[----:B------:R-:W-:Y:S05]  /*1d90*/  BSYNC.RECONVERGENT B2 ;  /* 0x0000000000027941 */ /* 0x000fea0003800200 */
.L_x_37569:
[----:B------:R-:W-:Y:S01]  /*1da0*/  FFMA.FTZ R6, -R10, R27, R6 ;  /* 0x0000001b0a067223 */ /* 0x000fe20000010106 */
[----:B------:R-:W-:Y:S06]  /*1db0*/  BRA `(.L_x_37567) ;  /* 0x00000000007c7947 */ /* 0x000fec0003800000 */
.L_x_37568:
        /* <DEDUP_REMOVED lines=15> */
.L_x_37574:
        /* <DEDUP_REMOVED lines=13> */
.L_x_37573:
[----:B------:R-:W-:Y:S05]  /*1f80*/  BSYNC.RECONVERGENT B2 ;  /* 0x0000000000027941 */ /* 0x000fea0003800200 */
.L_x_37572:
[----:B------:R-:W-:-:S04]  /*1f90*/  FMUL.FTZ R27, R20, 1.1920928955078125e-07 ;  /* 0x34000000141b7820 */ /* 0x000fc80000410000 */
[----:B------:R-:W-:-:S07]  /*1fa0*/  FMUL.FTZ R6, R6, R27 ;  /* 0x0000001b06067220 */ /* 0x000fce0000410000 */
.L_x_37567:
[----:B------:R-:W-:Y:S05]  /*1fb0*/  BSYNC.RECONVERGENT B0 ;  /* 0x0000000000007941 */ /* 0x000fea0003800200 */
.L_x_37566:
        /* <DEDUP_REMOVED lines=9> */
.L_x_37565:
[----:B------:R-:W-:Y:S05]  /*2050*/  BSYNC.RECONVERGENT B1 ;  /* 0x0000000000017941 */ /* 0x000fea0003800200 */
.L_x_37564:
        /* <DEDUP_REMOVED lines=27> */
.L_x_37582:
[----:B------:R-:W-:Y:S01]  /*2210*/  FSETP.GEU.FTZ.AND P0, PT, R29, -R10, PT ;  /* 0x8000000a1d00720b */ /* 0x000fe20003f1e000 */
[----:B------:R-:W-:-:S12]  /*2220*/  FADD.FTZ R27, R27, -1 ;  /* 0xbf8000001b1b7421 */ /* 0x000fd80000010000 */
[----:B------:R-:W-:-:S07]  /*2230*/  @!P0 FADD.FTZ R27, R27, -1 ;  /* 0xbf8000001b1b8421 */ /* 0x000fce0000010000 */
.L_x_37581:
[----:B------:R-:W-:Y:S05]  /*2240*/  BSYNC.RECONVERGENT B2 ;  /* 0x0000000000027941 */ /* 0x000fea0003800200 */
.L_x_37580:
[----:B------:R-:W-:Y:S01]  /*2250*/  FFMA.FTZ R6, -R10, R27, R6 ;  /* 0x0000001b0a067223 */ /* 0x000fe20000010106 */
[----:B------:R-:W-:Y:S06]  /*2260*/  BRA `(.L_x_37578) ;  /* 0x00000000007c7947 */ /* 0x000fec0003800000 */
.L_x_37579:
        /* <DEDUP_REMOVED lines=15> */
.L_x_37585:
        /* <DEDUP_REMOVED lines=13> */
.L_x_37584:
[----:B------:R-:W-:Y:S05]  /*2430*/  BSYNC.RECONVERGENT B2 ;  /* 0x0000000000027941 */ /* 0x000fea0003800200 */
.L_x_37583:
[----:B------:R-:W-:-:S04]  /*2440*/  FMUL.FTZ R27, R20, 1.1920928955078125e-07 ;  /* 0x34000000141b7820 */ /* 0x000fc80000410000 */
[----:B------:R-:W-:-:S07]  /*2450*/  FMUL.FTZ R6, R6, R27 ;  /* 0x0000001b06067220 */ /* 0x000fce0000410000 */
.L_x_37578:
[----:B------:R-:W-:Y:S05]  /*2460*/  BSYNC.RECONVERGENT B0 ;  /* 0x0000000000007941 */ /* 0x000fea0003800200 */
.L_x_37577:
        /* <DEDUP_REMOVED lines=9> */
.L_x_37576:
[----:B------:R-:W-:Y:S05]  /*2500*/  BSYNC.RECONVERGENT B1 ;  /* 0x0000000000017941 */ /* 0x000fea0003800200 */
.L_x_37575:
        /* <DEDUP_REMOVED lines=27> */
.L_x_37593:
[----:B------:R-:W-:Y:S01]  /*26c0*/  FSETP.GEU.FTZ.AND P0, PT, R3, -R10, PT ;  /* 0x8000000a0300720b */ /* 0x000fe20003f1e000 */
[----:B------:R-:W-:-:S12]  /*26d0*/  FADD.FTZ R4, R4, -1 ;  /* 0xbf80000004047421 */ /* 0x000fd80000010000 */
[----:B------:R-:W-:-:S07]  /*26e0*/  @!P0 FADD.FTZ R4, R4, -1 ;  /* 0xbf80000004048421 */ /* 0x000fce0000010000 */
.L_x_37592:
[----:B------:R-:W-:Y:S05]  /*26f0*/  BSYNC.RECONVERGENT B2 ;  /* 0x0000000000027941 */ /* 0x000fea0003800200 */
.L_x_37591:
[----:B------:R-:W-:Y:S01]  /*2700*/  FFMA.FTZ R27, -R10, R4, R27 ;  /* 0x000000040a1b7223 */ /* 0x000fe2000001011b */
[----:B------:R-:W-:Y:S06]  /*2710*/  BRA `(.L_x_37589) ;  /* 0x0000000000707947 */ /* 0x000fec0003800000 */
.L_x_37590:
        /* <DEDUP_REMOVED lines=12> */
.L_x_37596:
        /* <DEDUP_REMOVED lines=13> */
.L_x_37595:
[----:B------:R-:W-:Y:S05]  /*28b0*/  BSYNC.RECONVERGENT B2 ;  /* 0x0000000000027941 */ /* 0x000fea0003800200 */
.L_x_37594:
[----:B------:R-:W-:-:S04]  /*28c0*/  FMUL.FTZ R27, R27, 1.1920928955078125e-07 ;  /* 0x340000001b1b7820 */ /* 0x000fc80000410000 */
[----:B------:R-:W-:-:S07]  /*28d0*/  FMUL.FTZ R27, R2, R27 ;  /* 0x0000001b021b7220 */ /* 0x000fce0000410000 */
.L_x_37589:
[----:B------:R-:W-:Y:S05]  /*28e0*/  BSYNC.RECONVERGENT B0 ;  /* 0x0000000000007941 */ /* 0x000fea0003800200 */
.L_x_37588:
        /* <DEDUP_REMOVED lines=9> */
.L_x_37587:
[----:B------:R-:W-:Y:S05]  /*2980*/  BSYNC.RECONVERGENT B1 ;  /* 0x0000000000017941 */ /* 0x000fea0003800200 */
.L_x_37586:
        /* <DEDUP_REMOVED lines=16> */
.L_x_37599:
[----:B------:R-:W-:-:S13]  /*2a90*/  ISETP.GE.U32.AND P0, PT, R17, R16, PT ;  /* 0x000000101100720c */ /* 0x000fda0003f06070 */
[----:B------:R-:W-:Y:S05]  /*2aa0*/  @P0 BRA `(.L_x_37601) ;  /* 0x0000000000300947 */ /* 0x000fea0003800000 */
[----:B0-----:R-:W0:Y:S01]  /*2ab0*/  LDC.64 R4, c[0x0][0x390] ;  /* 0x0000e400ff047b82 */ /* 0x001e220000000a00 */
[----:B------:R-:W-:Y:S02]  /*2ac0*/  IMAD.IADD R7, R0, 0x1, R17 ;  /* 0x0000000100077824 */ /* 0x000fe400078e0211 */
[----:B------:R-:W-:Y:S02]  /*2ad0*/  VIADD R17, R17, 0x80 ;  /* 0x0000008011117836 */ /* 0x000fe40000000000 */
[----:B0-----:R-:W-:-:S05]  /*2ae0*/  IMAD.WIDE.U32 R4, R7, 0x4, R4 ;  /* 0x0000000407047825 */ /* 0x001fca00078e0004 */
[----:B------:R0:W-:Y:S02]  /*2af0*/  STG.E desc[UR4][R4.64], R11 ;  /* 0x0000000b04007986 */ /* 0x0001e4000c101904 */
.L_x_37600:
[----:B------:R-:W-:-:S13]  /*2b00*/  ISETP.GE.U32.AND P0, PT, R17, R16, PT ;  /* 0x000000101100720c */ /* 0x000fda0003f06070 */
[----:B------:R-:W-:Y:S05]  /*2b10*/  @P0 BRA `(.L_x_37602) ;  /* 0x0000000000300947 */ /* 0x000fea0003800000 */
[----:B0-----:R-:W0:Y:S01]  /*2b20*/  LDC.64 R4, c[0x0][0x390] ;  /* 0x0000e400ff047b82 */ /* 0x001e220000000a00 */
[----:B------:R-:W-:Y:S02]  /*2b30*/  IMAD.IADD R7, R0, 0x1, R17 ;  /* 0x0000000100077824 */ /* 0x000fe400078e0211 */
[----:B------:R-:W-:Y:S02]  /*2b40*/  VIADD R17, R17, 0x80 ;  /* 0x0000008011117836 */ /* 0x000fe40000000000 */
[----:B0-----:R-:W-:-:S05]  /*2b50*/  IMAD.WIDE.U32 R4, R7, 0x4, R4 ;  /* 0x0000000407047825 */ /* 0x001fca00078e0004 */
[----:B------:R1:W-:Y:S02]  /*2b60*/  STG.E desc[UR4][R4.64], R21 ;  /* 0x0000001504007986 */ /* 0x0003e4000c101904 */
.L_x_37601:
[----:B------:R-:W-:-:S13]  /*2b70*/  ISETP.GE.U32.AND P0, PT, R17, R16, PT ;  /* 0x000000101100720c */ /* 0x000fda0003f06070 */
[----:B------:R-:W-:Y:S05]  /*2b80*/  @P0 BRA `(.L_x_37603) ;  /* 0x0000000000340947 */ /* 0x000fea0003800000 */
[----:B01----:R-:W0:Y:S01]  /*2b90*/  LDC.64 R4, c[0x0][0x390] ;  /* 0x0000e400ff047b82 */ /* 0x003e220000000a00 */
[----:B------:R-:W-:Y:S02]  /*2ba0*/  IMAD.IADD R7, R0, 0x1, R17 ;  /* 0x0000000100077824 */ /* 0x000fe400078e0211 */
[----:B------:R-:W-:Y:S02]  /*2bb0*/  VIADD R17, R17, 0x80 ;  /* 0x0000008011117836 */ /* 0x000fe40000000000 */
[----:B0-----:R-:W-:-:S05]  /*2bc0*/  IMAD.WIDE.U32 R4, R7, 0x4, R4 ;  /* 0x0000000407047825 */ /* 0x001fca00078e0004 */
[----:B------:R1:W-:Y:S02]  /*2bd0*/  STG.E desc[UR4][R4.64], R23 ;  /* 0x0000001704007986 */ /* 0x0003e4000c101904 */
.L_x_37602:
        /* <DEDUP_REMOVED lines=8> */
.L_x_37603:
[----:B------:R-:W-:Y:S05]  /*2c60*/  BSYNC.RELIABLE B1 ;  /* 0x0000000000017941 */ /* 0x000fea0003800100 */
.L_x_37598:
[----:B------:R-:W-:-:S13]  /*2c70*/  ISETP.GE.U32.AND P0, PT, R17, R16, PT ;  /* 0x000000101100720c */ /* 0x000fda0003f06070 */
[----:B012---:R-:W0:Y:S01]  /*2c80*/  @!P0 LDC.64 R4, c[0x0][0x390] ;  /* 0x0000e400ff048b82 */ /* 0x007e220000000a00 */
[----:B------:R-:W-:Y:S02]  /*2c90*/  @!P0 IMAD.IADD R7, R0, 0x1, R17 ;  /* 0x0000000100078824 */ /* 0x000fe400078e0211 */
[----:B------:R-:W-:Y:S02]  /*2ca0*/  @!P0 VIADD R17, R17, 0x80 ;  /* 0x0000008011118836 */ /* 0x000fe40000000000 */
[----:B0-----:R-:W-:-:S05]  /*2cb0*/  @!P0 IMAD.WIDE.U32 R4, R7, 0x4, R4 ;  /* 0x0000000407048825 */ /* 0x001fca00078e0004 */
[----:B------:R2:W-:Y:S02]  /*2cc0*/  @!P0 STG.E desc[UR4][R4.64], R13 ;  /* 0x0000000d04008986 */ /* 0x0005e4000c101904 */
.L_x_37604:
[----:B------:R-:W-:Y:S05]  /*2cd0*/  BSYNC.RECONVERGENT B0 ;  /* 0x0000000000007941 */ /* 0x000fea0003800200 */
.L_x_37597:
        /* <DEDUP_REMOVED lines=8> */
.L_x_37509:
[----:B------:R-:W0:Y:S01]  /*2d60*/  S2R R3, SR_TID.X ;  /* 0x0000000000037919 */ /* 0x000e220000002100 */
[----:B------:R-:W1:Y:S08]  /*2d70*/  LDC.64 R4, c[0x0][0x398] ;  /* 0x0000e600ff047b82 */ /* 0x000e700000000a00 */
[----:B------:R-:W2:Y:S01]  /*2d80*/  LDC R2, c[0x0][0x388] ;  /* 0x0000e200ff027b82 */ /* 0x000ea20000000800 */
[----:B-1----:R-:W-:-:S04]  /*2d90*/  IMAD.WIDE.U32 R4, R0, 0x4, R4 ;  /* 0x0000000400047825 */ /* 0x002fc800078e0004 */
[----:B0-----:R-:W-:-:S05]  /*2da0*/  IMAD.WIDE.U32 R20, R3, 0x10, R4 ;  /* 0x0000001003147825 */ /* 0x001fca00078e0004 */
[----:B------:R-:W3:Y:S01]  /*2db0*/  LDG.E.128 R8, desc[UR4][R20.64] ;  /* 0x0000000414087981 */ /* 0x000ee2000c1e1d00 */
[C---:B--2---:R-:W-:Y:S01]  /*2dc0*/  FMUL.FTZ R18, |R2|.reuse, 8388608 ;  /* 0x4b00000002127820 */ /* 0x044fe20000410200 */
[C---:B------:R-:W-:Y:S01]  /*2dd0*/  FADD.FTZ R15, |R2|.reuse, -RZ ;  /* 0x800000ff020f7221 */ /* 0x040fe20000010200 */
[----:B------:R-:W-:Y:S01]  /*2de0*/  BSSY.RECONVERGENT B0, `(.L_x_37605) ;  /* 0x0000043000007945 */ /* 0x000fe20003800200 */
[----:B------:R0:W5:Y:S01]  /*2df0*/  LDG.E.128 R4, desc[UR4][R20.64+0x800] ;  /* 0x0008000414047981 */ /* 0x000162000c1e1d00 */
[----:B------:R-:W-:Y:S01]  /*2e00*/  FADD.FTZ R14, |R2|, |R2| ;  /* 0x40000002020e7221 */ /* 0x000fe20000010200 */
[C---:B------:R-:W-:Y:S01]  /*2e10*/  LOP3.LUT R17, R18.reuse, 0x7fffff, RZ, 0xc0, !PT ;  /* 0x007fffff12117812 */ /* 0x040fe200078ec0ff */
[----:B------:R-:W-:Y:S01]  /*2e20*/  FADD.FTZ R13, -R15, -RZ ;  /* 0x800000ff0f0d7221 */ /* 0x000fe20000010100 */
[----:B------:R-:W-:Y:S02]  /*2e30*/  LOP3.LUT R12, R18, 0xff800000, RZ, 0xc0, !PT ;  /* 0xff800000120c7812 */ /* 0x000fe400078ec0ff */
[----:B------:R-:W-:-:S04]  /*2e40*/  LOP3.LUT R17, R17, 0x3f800000, RZ, 0xfc, !PT ;  /* 0x3f80000011117812 */ /* 0x000fc800078efcff */
[----:B------:R1:W2:Y:S01]  /*2e50*/  MUFU.RCP R16, R17 ;  /* 0x0000001100107308 */ /* 0x0002a20000001000 */
        /* <DEDUP_REMOVED lines=25> */
.L_x_37609:
[----:B------:R-:W-:Y:S05]  /*2ff0*/  BSYNC.RECONVERGENT B1 ;  /* 0x0000000000017941 */ /* 0x000fea0003800200 */
.L_x_37608:
[----:B------:R-:W-:Y:S01]  /*3000*/  FFMA.FTZ R20, -R15, R19, R20 ;  /* 0x000000130f147223 */ /* 0x000fe20000010114 */
[----:B------:R-:W-:Y:S06]  /*3010*/  BRA `(.L_x_37606) ;  /* 0x00000000007c7947 */ /* 0x000fec0003800000 */
.L_x_37607:
        /* <DEDUP_REMOVED lines=15> */
.L_x_37612:
        /* <DEDUP_REMOVED lines=13> */
.L_x_37611:
[----:B------:R-:W-:Y:S05]  /*31e0*/  BSYNC.RECONVERGENT B1 ;  /* 0x0000000000017941 */ /* 0x000fea0003800200 */
.L_x_37610:
[----:B------:R-:W-:-:S04]  /*31f0*/  FMUL.FTZ R22, R22, 1.1920928955078125e-07 ;  /* 0x3400000016167820 */ /* 0x000fc80000410000 */
[----:B------:R-:W-:-:S07]  /*3200*/  FMUL.FTZ R20, R19, R22 ;  /* 0x0000001613147220 */ /* 0x000fce0000410000 */
.L_x_37606:
[----:B------:R-:W-:Y:S05]  /*3210*/  BSYNC.RECONVERGENT B0 ;  /* 0x0000000000007941 */ /* 0x000fea0003800200 */
.L_x_37605:
[C---:B------:R-:W-:Y:S01]  /*3220*/  LOP3.LUT R19, R20.reuse, 0x80000000, R8, 0xb8, !PT ;  /* 0x8000000014137812 */ /* 0x040fe200078eb808 */
[----:B------:R-:W-:Y:S01]  /*3230*/  BSSY.RECONVERGENT B0, `(.L_x_37613) ;  /* 0x0000044000007945 */ /* 0x000fe20003800200 */
[C---:B------:R-:W-:Y:S02]  /*3240*/  FSETP.NAN.FTZ.AND P0, PT, |R20|.reuse, |R20|, PT ;  /* 0x400000141400720b */ /* 0x040fe40003f18200 */
        /* <DEDUP_REMOVED lines=29> */
.L_x_37618:
[----:B------:R-:W-:Y:S01]  /*3420*/  FSETP.GEU.FTZ.AND P1, PT, R21, -R15, PT ;  /* 0x8000000f1500720b */ /* 0x000fe20003f3e000 */
[----:B------:R-:W-:-:S12]  /*3430*/  FADD.FTZ R19, R19, -1 ;  /* 0xbf80000013137421 */ /* 0x000fd80000010000 */
[----:B------:R-:W-:-:S07]  /*3440*/  @!P1 FADD.FTZ R19, R19, -1 ;  /* 0xbf80000013139421 */ /* 0x000fce0000010000 */
.L_x_37617:
[----:B------:R-:W-:Y:S05]  /*3450*/  BSYNC.RECONVERGENT B1 ;  /* 0x0000000000017941 */ /* 0x000fea0003800200 */
.L_x_37616:
[----:B------:R-:W-:Y:S01]  /*3460*/  FFMA.FTZ R20, -R15, R19, R20 ;  /* 0x000000130f147223 */ /* 0x000fe20000010114 */
[----:B------:R-:W-:Y:S06]  /*3470*/  BRA `(.L_x_37614) ;  /* 0x00000000007c7947 */ /* 0x000fec0003800000 */
.L_x_37615:
        /* <DEDUP_REMOVED lines=15> */
.L_x_37621:
        /* <DEDUP_REMOVED lines=13> */
.L_x_37620:
[----:B------:R-:W-:Y:S05]  /*3640*/  BSYNC.RECONVERGENT B1 ;  /* 0x0000000000017941 */ /* 0x000fea0003800200 */
.L_x_37619:
[----:B------:R-:W-:-:S04]  /*3650*/  FMUL.FTZ R22, R22, 1.1920928955078125e-07 ;  /* 0x3400000016167820 */ /* 0x000fc80000410000 */
[----:B------:R-:W-:-:S07]  /*3660*/  FMUL.FTZ R20, R19, R22 ;  /* 0x0000001613147220 */ /* 0x000fce0000410000 */
.L_x_37614:
[----:B------:R-:W-:Y:S05]  /*3670*/  BSYNC.RECONVERGENT B0 ;  /* 0x0000000000007941 */ /* 0x000fea0003800200 */
.L_x_37613:
        /* <DEDUP_REMOVED lines=31> */
.L_x_37627:
[----:B------:R-:W-:Y:S01]  /*3870*/  FSETP.GEU.FTZ.AND P1, PT, R21, -R15, PT ;  /* 0x8000000f1500720b */ /* 0x000fe20003f3e000 */
[----:B------:R-:W-:-:S12]  /*3880*/  FADD.FTZ R19, R19, -1 ;  /* 0xbf80000013137421 */ /* 0x000fd80000010000 */
[----:B------:R-:W-:-:S07]  /*3890*/  @!P1 FADD.FTZ R19, R19, -1 ;  /* 0xbf80000013139421 */ /* 0x000fce0000010000 */
.L_x_37626:
[----:B------:R-:W-:Y:S05]  /*38a0*/  BSYNC.RECONVERGENT B1 ;  /* 0x0000000000017941 */ /* 0x000fea0003800200 */
.L_x_37625:
[----:B------:R-:W-:Y:S01]  /*38b0*/  FFMA.FTZ R22, -R15, R19, R22 ;  /* 0x000000130f167223 */ /* 0x000fe20000010116 */
[----:B------:R-:W-:Y:S06]  /*38c0*/  BRA `(.L_x_37623) ;  /* 0x0000000000707947 */ /* 0x000fec0003800000 */
.L_x_37624:
        /* <DEDUP_REMOVED lines=12> */
.L_x_37630:
        /* <DEDUP_REMOVED lines=13> */
.L_x_37629:
[----:B------:R-:W-:Y:S05]  /*3a60*/  BSYNC.RECONVERGENT B1 ;  /* 0x0000000000017941 */ /* 0x000fea0003800200 */
.L_x_37628:
[----:B------:R-:W-:-:S04]  /*3a70*/  FMUL.FTZ R22, R22, 1.1920928955078125e-07 ;  /* 0x3400000016167820 */ /* 0x000fc80000410000 */
[----:B------:R-:W-:-:S07]  /*3a80*/  FMUL.FTZ R22, R19, R22 ;  /* 0x0000001613167220 */ /* 0x000fce0000410000 */
.L_x_37623:
[----:B------:R-:W-:Y:S05]  /*3a90*/  BSYNC.RECONVERGENT B0 ;  /* 0x0000000000007941 */ /* 0x000fea0003800200 */
.L_x_37622:
[C---:B------:R-:W-:Y:S01]  /*3aa0*/  LOP3.LUT R19, R22.reuse, 0x80000000, R10, 0xb8, !PT ;  /* 0x8000000016137812 */ /* 0x040fe200078eb80a */
[----:B------:R-:W-:Y:S01]  /*3ab0*/  BSSY.RECONVERGENT B0, `(.L_x_37631) ;  /* 0x0000043000007945 */ /* 0x000fe20003800200 */
[C---:B------:R-:W-:Y:S01]  /*3ac0*/  FSETP.NAN.FTZ.AND P1, PT, |R22|.reuse, |R22|, PT ;  /* 0x400000161600720b */ /* 0x040fe20003f38200 */
        /* <DEDUP_REMOVED lines=28> */
.L_x_37636:
[----:B------:R-:W-:Y:S01]  /*3c90*/  FSETP.GEU.FTZ.AND P1, PT, R21, -R15, PT ;  /* 0x8000000f1500720b */ /* 0x000fe20003f3e000 */
[----:B------:R-:W-:-:S12]  /*3ca0*/  FADD.FTZ R19, R19, -1 ;  /* 0xbf80000013137421 */ /* 0x000fd80000010000 */
[----:B------:R-:W-:-:S07]  /*3cb0*/  @!P1 FADD.FTZ R19, R19, -1 ;  /* 0xbf80000013139421 */ /* 0x000fce0000010000 */
.L_x_37635:
[----:B------:R-:W-:Y:S05]  /*3cc0*/  BSYNC.RECONVERGENT B1 ;  /* 0x0000000000017941 */ /* 0x000fea0003800200 */
.L_x_37634:
[----:B------:R-:W-:Y:S01]  /*3cd0*/  FFMA.FTZ R20, -R15, R19, R20 ;  /* 0x000000130f147223 */ /* 0x000fe20000010114 */
[----:B------:R-:W-:Y:S06]  /*3ce0*/  BRA `(.L_x_37632) ;  /* 0x00000000007c7947 */ /* 0x000fec0003800000 */
.L_x_37633:
        /* <DEDUP_REMOVED lines=15> */
.L_x_37639:
        /* <DEDUP_REMOVED lines=13> */
.L_x_37638:
[----:B------:R-:W-:Y:S05]  /*3eb0*/  BSYNC.RECONVERGENT B1 ;  /* 0x0000000000017941 */ /* 0x000fea0003800200 */
.L_x_37637:
[----:B------:R-:W-:-:S04]  /*3ec0*/  FMUL.FTZ R22, R22, 1.1920928955078125e-07 ;  /* 0x3400000016167820 */ /* 0x000fc80000410000 */
[----:B------:R-:W-:-:S07]  /*3ed0*/  FMUL.FTZ R20, R19, R22 ;  /* 0x0000001613147220 */ /* 0x000fce0000410000 */
.L_x_37632:
[----:B------:R-:W-:Y:S05]  /*3ee0*/  BSYNC.RECONVERGENT B0 ;  /* 0x0000000000007941 */ /* 0x000fea0003800200 */
.L_x_37631:
        /* <DEDUP_REMOVED lines=31> */
.L_x_37645:
[----:B------:R-:W-:Y:S01]  /*40e0*/  FSETP.GEU.FTZ.AND P1, PT, R21, -R15, PT ;  /* 0x8000000f1500720b */ /* 0x000fe20003f3e000 */
[----:B------:R-:W-:-:S12]  /*40f0*/  FADD.FTZ R19, R19, -1 ;  /* 0xbf80000013137421 */ /* 0x000fd80000010000 */
[----:B------:R-:W-:-:S07]  /*4100*/  @!P1 FADD.FTZ R19, R19, -1 ;  /* 0xbf80000013139421 */ /* 0x000fce0000010000 */
.L_x_37644:
[----:B------:R-:W-:Y:S05]  /*4110*/  BSYNC.RECONVERGENT B1 ;  /* 0x0000000000017941 */ /* 0x000fea0003800200 */
.L_x_37643:
[----:B------:R-:W-:Y:S01]  /*4120*/  FFMA.FTZ R22, -R15, R19, R22 ;  /* 0x000000130f167223 */ /* 0x000fe20000010116 */
[----:B------:R-:W-:Y:S06]  /*4130*/  BRA `(.L_x_37641) ;  /* 0x0000000000707947 */ /* 0x000fec0003800000 */
.L_x_37642:
        /* <DEDUP_REMOVED lines=12> */
.L_x_37648:
        /* <DEDUP_REMOVED lines=13> */
.L_x_37647:
[----:B------:R-:W-:Y:S05]  /*42d0*/  BSYNC.RECONVERGENT B1 ;  /* 0x0000000000017941 */ /* 0x000fea0003800200 */
.L_x_37646:
[----:B------:R-:W-:-:S04]  /*42e0*/  FMUL.FTZ R22, R22, 1.1920928955078125e-07 ;  /* 0x3400000016167820 */ /* 0x000fc80000410000 */
[----:B------:R-:W-:-:S07]  /*42f0*/  FMUL.FTZ R22, R19, R22 ;  /* 0x0000001613167220 */ /* 0x000fce0000410000 */
.L_x_37641:
[----:B------:R-:W-:Y:S05]  /*4300*/  BSYNC.RECONVERGENT B0 ;  /* 0x0000000000007941 */ /* 0x000fea0003800200 */
.L_x_37640:
        /* <DEDUP_REMOVED lines=31> */
.L_x_37654:
[----:B------:R-:W-:Y:S01]  /*4500*/  FSETP.GEU.FTZ.AND P1, PT, R21, -R15, PT ;  /* 0x8000000f1500720b */ /* 0x000fe20003f3e000 */
[----:B------:R-:W-:-:S12]  /*4510*/  FADD.FTZ R19, R19, -1 ;  /* 0xbf80000013137421 */ /* 0x000fd80000010000 */
[----:B------:R-:W-:-:S07]  /*4520*/  @!P1 FADD.FTZ R19, R19, -1 ;  /* 0xbf80000013139421 */ /* 0x000fce0000010000 */
.L_x_37653:
[----:B------:R-:W-:Y:S05]  /*4530*/  BSYNC.RECONVERGENT B1 ;  /* 0x0000000000017941 */ /* 0x000fea0003800200 */
.L_x_37652:
[----:B------:R-:W-:Y:S01]  /*4540*/  FFMA.FTZ R20, -R15, R19, R20 ;  /* 0x000000130f147223 */ /* 0x000fe20000010114 */
[----:B------:R-:W-:Y:S06]  /*4550*/  BRA `(.L_x_37650) ;  /* 0x00000000007c7947 */ /* 0x000fec0003800000 */
.L_x_37651:
        /* <DEDUP_REMOVED lines=15> */
.L_x_37657:
        /* <DEDUP_REMOVED lines=13> */
.L_x_37656:
[----:B------:R-:W-:Y:S05]  /*4720*/  BSYNC.RECONVERGENT B1 ;  /* 0x0000000000017941 */ /* 0x000fea0003800200 */
.L_x_37655:
[----:B------:R-:W-:-:S04]  /*4730*/  FMUL.FTZ R22, R22, 1.1920928955078125e-07 ;  /* 0x3400000016167820 */ /* 0x000fc80000410000 */
[----:B------:R-:W-:-:S07]  /*4740*/  FMUL.FTZ R20, R19, R22 ;  /* 0x0000001613147220 */ /* 0x000fce0000410000 */
.L_x_37650:
[----:B------:R-:W-:Y:S05]  /*4750*/  BSYNC.RECONVERGENT B0 ;  /* 0x0000000000007941 */ /* 0x000fea0003800200 */
.L_x_37649:
        /* <DEDUP_REMOVED lines=31> */
.L_x_37663:
[----:B------:R-:W-:Y:S01]  /*4950*/  FSETP.GEU.FTZ.AND P1, PT, R21, -R15, PT ;  /* 0x8000000f1500720b */ /* 0x000fe20003f3e000 */
[----:B------:R-:W-:-:S12]  /*4960*/  FADD.FTZ R19, R19, -1 ;  /* 0xbf80000013137421 */ /* 0x000fd80000010000 */
[----:B------:R-:W-:-:S07]  /*4970*/  @!P1 FADD.FTZ R19, R19, -1 ;  /* 0xbf80000013139421 */ /* 0x000fce0000010000 */
.L_x_37662:
[----:B------:R-:W-:Y:S05]  /*4980*/  BSYNC.RECONVERGENT B1 ;  /* 0x0000000000017941 */ /* 0x000fea0003800200 */
.L_x_37661:
[----:B------:R-:W-:Y:S01]  /*4990*/  FFMA.FTZ R22, -R15, R19, R22 ;  /* 0x000000130f167223 */ /* 0x000fe20000010116 */
[----:B------:R-:W-:Y:S06]  /*49a0*/  BRA `(.L_x_37659) ;  /* 0x0000000000707947 */ /* 0x000fec0003800000 */
.L_x_37660:
        /* <DEDUP_REMOVED lines=12> */
.L_x_37666:
        /* <DEDUP_REMOVED lines=13> */
.L_x_37665:
[----:B------:R-:W-:Y:S05]  /*4b40*/  BSYNC.RECONVERGENT B1 ;  /* 0x0000000000017941 */ /* 0x000fea0003800200 */
.L_x_37664:
[----:B------:R-:W-:-:S04]  /*4b50*/  FMUL.FTZ R22, R22, 1.1920928955078125e-07 ;  /* 0x3400000016167820 */ /* 0x000fc80000410000 */
[----:B------:R-:W-:-:S07]  /*4b60*/  FMUL.FTZ R22, R19, R22 ;  /* 0x0000001613167220 */ /* 0x000fce0000410000 */
.L_x_37659:
[----:B------:R-:W-:Y:S05]  /*4b70*/  BSYNC.RECONVERGENT B0 ;  /* 0x0000000000007941 */ /* 0x000fea0003800200 */
.L_x_37658:
        /* <DEDUP_REMOVED lines=31> */
.L_x_37672:
[----:B------:R-:W-:Y:S01]  /*4d70*/  FSETP.GEU.FTZ.AND P1, PT, R13, -R15, PT ;  /* 0x8000000f0d00720b */ /* 0x000fe20003f3e000 */
[----:B------:R-:W-:-:S12]  /*4d80*/  FADD.FTZ R12, R12, -1 ;  /* 0xbf8000000c0c7421 */ /* 0x000fd80000010000 */
[----:B------:R-:W-:-:S07]  /*4d90*/  @!P1 FADD.FTZ R12, R12, -1 ;  /* 0xbf8000000c0c9421 */ /* 0x000fce0000010000 */
.L_x_37671:
[----:B------:R-:W-:Y:S05]  /*4da0*/  BSYNC.RECONVERGENT B1 ;  /* 0x0000000000017941 */ /* 0x000fea0003800200 */
.L_x_37670:
[----:B------:R-:W-:Y:S01]  /*4db0*/  FFMA.FTZ R20, -R15, R12, R20 ;  /* 0x0000000c0f147223 */ /* 0x000fe20000010114 */
[----:B------:R-:W-:Y:S06]  /*4dc0*/  BRA `(.L_x_37668) ;  /* 0x0000000000707947 */ /* 0x000fec0003800000 */
.L_x_37669:
        /* <DEDUP_REMOVED lines=12> */
.L_x_37675:
        /* <DEDUP_REMOVED lines=13> */
.L_x_37674:
[----:B------:R-:W-:Y:S05]  /*4f60*/  BSYNC.RECONVERGENT B1 ;  /* 0x0000000000017941 */ /* 0x000fea0003800200 */
.L_x_37673:
[----:B------:R-:W-:-:S04]  /*4f70*/  FMUL.FTZ R13, R20, 1.1920928955078125e-07 ;  /* 0x34000000140d7820 */ /* 0x000fc80000410000 */
[----:B------:R-:W-:-:S07]  /*4f80*/  FMUL.FTZ R20, R18, R13 ;  /* 0x0000000d12147220 */ /* 0x000fce0000410000 */
.L_x_37668:
[----:B------:R-:W-:Y:S05]  /*4f90*/  BSYNC.RECONVERGENT B0 ;  /* 0x0000000000007941 */ /* 0x000fea0003800200 */
.L_x_37667:
        /* <DEDUP_REMOVED lines=11> */
[----:B------:R-:W-:Y:S04]  /*5050*/  STG.E.128 desc[UR4][R12.64], R8 ;  /* 0x000000080c007986 */ /* 0x000fe8000c101d04 */
[----:B------:R-:W-:Y:S01]  /*5060*/  STG.E.128 desc[UR4][R12.64+0x800], R4 ;  /* 0x000800040c007986 */ /* 0x000fe2000c101d04 */
[----:B------:R-:W-:Y:S05]  /*5070*/  EXIT ;  /* 0x000000000000794d */ /* 0x000fea0003800000 */
.L_x_37676:
        /* <DEDUP_REMOVED lines=16> */
.L_x_55021:


//--------------------- .text._ZN2at6native29vectorized_elementwise_kernelILi8ENS0_13BUnaryFunctorIfffZZZNS0_21remainder_kernel_cudaERNS_18TensorIteratorBaseEENKUlvE0_clEvENKUlvE0_clEvEUlffE_EESt5arrayIPcLm2EEEEviT0_T1_ --------------------------
	.section	.text._ZN2at6native29vectorized_elementwise_kernelILi8ENS0_13BUnaryFunctorIfffZZZNS0_21remainder_kernel_cudaERNS_18TensorIteratorBaseEENKUlvE0_clEvENKUlvE0_clEvEUlffE_EESt5arrayIPcLm2EEEEviT0_T1_,"ax",@progbits
	.align	128
        .global         _ZN2at6native29vectorized_elementwise_kernelILi8ENS0_13BUnaryFunctorIfffZZZNS0_21remainder_kernel_cudaERNS_18TensorIteratorBaseEENKUlvE0_clEvENKUlvE0_clEvEUlffE_EESt5arrayIPcLm2EEEEviT0_T1_
        .type           _ZN2at6native29vectorized_elementwise_kernelILi8ENS0_13BUnaryFunctorIfffZZZNS0_21remainder_kernel_cudaERNS_18TensorIteratorBaseEENKUlvE0_clEvENKUlvE0_clEvEUlffE_EESt5arrayIPcLm2EEEEviT0_T1_,@function
        .size           _ZN2at6native29vectorized_elementwise_kernelILi8ENS0_13BUnaryFunctorIfffZZZNS0_21remainder_kernel_cudaERNS_18TensorIteratorBaseEENKUlvE0_clEvENKUlvE0_clEvEUlffE_EESt5arrayIPcLm2EEEEviT0_T1_,(.L_x_55022 - _ZN2at6native29vectorized_elementwise_kernelILi8ENS0_13BUnaryFunctorIfffZZZNS0_21remainder_kernel_cudaERNS_18TensorIteratorBaseEENKUlvE0_clEvENKUlvE0_clEvEUlffE_EESt5arrayIPcLm2EEEEviT0_T1_)
        .other          _ZN2at6native29vectorized_elementwise_kernelILi8ENS0_13BUnaryFunctorIfffZZZNS0_21remainder_kernel_cudaERNS_18TensorIteratorBaseEENKUlvE0_clEvENKUlvE0_clEvEUlffE_EESt5arrayIPcLm2EEEEviT0_T1_,@"STO_CUDA_ENTRY STV_DEFAULT"
_ZN2at6native29vectorized_elementwise_kernelILi8ENS0_13BUnaryFunctorIfffZZZNS0_21remainder_kernel_cudaERNS_18TensorIteratorBaseEENKUlvE0_clEvENKUlvE0_clEvEUlffE_EESt5arrayIPcLm2EEEEviT0_T1_:
.text._ZN2at6native29vectorized_elementwise_kernelILi8ENS0_13BUnaryFunctorIfffZZZNS0_21remainder_kernel_cudaERNS_18TensorIteratorBaseEENKUlvE0_clEvENKUlvE0_clEvEUlffE_EESt5arrayIPcLm2EEEEviT0_T1_:
        /* <DEDUP_REMOVED lines=100> */
.L_x_37684:
[----:B------:R-:W-:Y:S05]  /*0640*/  BSYNC.RECONVERGENT B2 ;  /* 0x0000000000027941 */ /* 0x000fea0003800200 */
.L_x_37683:
[----:B------:R-:W-:Y:S01]  /*0650*/  FFMA.FTZ R5, -R10, R6, R5 ;  /* 0x000000060a057223 */ /* 0x000fe20000010105 */
[----:B------:R-:W-:Y:S06]  /*0660*/  BRA `(.L_x_37681) ;  /* 0x00000000007c7947 */ /* 0x000fec0003800000 */
.L_x_37682:
        /* <DEDUP_REMOVED lines=15> */
.L_x_37687:
        /* <DEDUP_REMOVED lines=13> */
.L_x_37686:
[----:B------:R-:W-:Y:S05]  /*0830*/  BSYNC.RECONVERGENT B2 ;  /* 0x0000000000027941 */ /* 0x000fea0003800200 */
.L_x_37685:
[----:B------:R-:W-:-:S04]  /*0840*/  FMUL.FTZ R8, R8, 1.1920928955078125e-07 ;  /* 0x3400000008087820 */ /* 0x000fc80000410000 */
[----:B------:R-:W-:-:S07]  /*0850*/  FMUL.FTZ R5, R5, R8 ;  /* 0x0000000805057220 */ /* 0x000fce0000410000 */
.L_x_37681:
[----:B------:R-:W-:Y:S05]  /*0860*/  BSYNC.RECONVERGENT B0 ;  /* 0x0000000000007941 */ /* 0x000fea0003800200 */
.L_x_37680:
        /* <DEDUP_REMOVED lines=9> */
.L_x_37679:
[----:B------:R-:W-:Y:S05]  /*0900*/  BSYNC.RECONVERGENT B1 ;  /* 0x0000000000017941 */ /* 0x000fea0003800200 */
.L_x_37678:
        /* <DEDUP_REMOVED lines=27> */
.L_x_37695:
[----:B------:R-:W-:Y:S01]  /*0ac0*/  FSETP.GEU.FTZ.AND P0, PT, R11, -R10, PT ;  /* 0x8000000a0b00720b */ /* 0x000fe20003f1e000 */
[----:B------:R-:W-:-:S12]  /*0ad0*/  FADD.FTZ R6, R6, -1 ;  /* 0xbf80000006067421 */ /* 0x000fd80000010000 */
[----:B------:R-:W-:-:S07]  /*0ae0*/  @!P0 FADD.FTZ R6, R6, -1 ;  /* 0xbf80000006068421 */ /* 0x000fce0000010000 */
.L_x_37694:
[----:B------:R-:W-:Y:S05]  /*0af0*/  BSYNC.RECONVERGENT B2 ;  /* 0x0000000000027941 */ /* 0x000fea0003800200 */
.L_x_37693:
[----:B------:R-:W-:Y:S01]  /*0b00*/  FFMA.FTZ R9, -R10, R6, R9 ;  /* 0x000000060a097223 */ /* 0x000fe20000010109 */
[----:B------:R-:W-:Y:S06]  /*0b10*/  BRA `(.L_x_37691) ;  /* 0x0000000000787947 */ /* 0x000fec0003800000 */
.L_x_37692:
        /* <DEDUP_REMOVED lines=13> */
.L_x_37698:
        /* <DEDUP_REMOVED lines=14> */
.L_x_37697:
[----:B------:R-:W-:Y:S05]  /*0cd0*/  BSYNC.RECONVERGENT B2 ;  /* 0x0000000000027941 */ /* 0x000fea0003800200 */
.L_x_37696:
[----:B------:R-:W-:-:S04]  /*0ce0*/  FMUL.FTZ R9, R9, 1.1920928955078125e-07 ;  /* 0x3400000009097820 */ /* 0x000fc80000410000 */
[----:B------:R-:W-:-:S07]  /*0cf0*/  FMUL.FTZ R9, R6, R9 ;  /* 0x0000000906097220 */ /* 0x000fce0000410000 */
.L_x_37691:
[----:B------:R-:W-:Y:S05]  /*0d00*/  BSYNC.RECONVERGENT B0 ;  /* 0x0000000000007941 */ /* 0x000fea0003800200 */
.L_x_37690:
        /* <DEDUP_REMOVED lines=9> */
.L_x_37689:
[----:B------:R-:W-:Y:S05]  /*0da0*/  BSYNC.RECONVERGENT B1 ;  /* 0x0000000000017941 */ /* 0x000fea0003800200 */
.L_x_37688:
        /* <DEDUP_REMOVED lines=27> */
.L_x_37706:
[----:B------:R-:W-:Y:S01]  /*0f60*/  FSETP.GEU.FTZ.AND P0, PT, R27, -R10, PT ;  /* 0x8000000a1b00720b */ /* 0x000fe20003f1e000 */
[----:B------:R-:W-:-:S12]  /*0f70*/  FADD.FTZ R11, R11, -1 ;  /* 0xbf8000000b0b7421 */ /* 0x000fd80000010000 */
[----:B------:R-:W-:-:S07]  /*0f80*/  @!P0 FADD.FTZ R11, R11, -1 ;  /* 0xbf8000000b0b8421 */ /* 0x000fce0000010000 */
.L_x_37705:
[----:B------:R-:W-:Y:S05]  /*0f90*/  BSYNC.RECONVERGENT B2 ;  /* 0x0000000000027941 */ /* 0x000fea0003800200 */
.L_x_37704:
[----:B------:R-:W-:Y:S01]  /*0fa0*/  FFMA.FTZ R6, -R10, R11, R6 ;  /* 0x0000000b0a067223 */ /* 0x000fe20000010106 */
[----:B------:R-:W-:Y:S06]  /*0fb0*/  BRA `(.L_x_37702) ;  /* 0x00000000007c7947 */ /* 0x000fec0003800000 */
.L_x_37703:
        /* <DEDUP_REMOVED lines=15> */
.L_x_37709:
        /* <DEDUP_REMOVED lines=13> */
.L_x_37708:
[----:B------:R-:W-:Y:S05]  /*1180*/  BSYNC.RECONVERGENT B2 ;  /* 0x0000000000027941 */ /* 0x000fea0003800200 */
.L_x_37707:
[----:B------:R-:W-:-:S04]  /*1190*/  FMUL.FTZ R11, R18, 1.1920928955078125e-07 ;  /* 0x34000000120b7820 */ /* 0x000fc80000410000 */
[----:B------:R-:W-:-:S07]  /*11a0*/  FMUL.FTZ R6, R6, R11 ;  /* 0x0000000b06067220 */ /* 0x000fce0000410000 */
.L_x_37702:
[----:B------:R-:W-:Y:S05]  /*11b0*/  BSYNC.RECONVERGENT B0 ;  /* 0x0000000000007941 */ /* 0x000fea0003800200 */
.L_x_37701:
        /* <DEDUP_REMOVED lines=9> */
.L_x_37700:
[----:B------:R-:W-:Y:S05]  /*1250*/  BSYNC.RECONVERGENT B1 ;  /* 0x0000000000017941 */ /* 0x000fea0003800200 */
.L_x_37699:
        /* <DEDUP_REMOVED lines=27> */
.L_x_37717:
[----:B------:R-:W-:Y:S01]  /*1410*/  FSETP.GEU.FTZ.AND P0, PT, R27, -R10, PT ;  /* 0x8000000a1b00720b */ /* 0x000fe20003f1e000 */
[----:B------:R-:W-:-:S12]  /*1420*/  FADD.FTZ R21, R21, -1 ;  /* 0xbf80000015157421 */ /* 0x000fd80000010000 */
[----:B------:R-:W-:-:S07]  /*1430*/  @!P0 FADD.FTZ R21, R21, -1 ;  /* 0xbf80000015158421 */ /* 0x000fce0000010000 */
.L_x_37716:
[----:B------:R-:W-:Y:S05]  /*1440*/  BSYNC.RECONVERGENT B2 ;  /* 0x0000000000027941 */ /* 0x000fea0003800200 */
.L_x_37715:
[----:B------:R-:W-:Y:S01]  /*1450*/  FFMA.FTZ R6, -R10, R21, R6 ;  /* 0x000000150a067223 */ /* 0x000fe20000010106 */
[----:B------:R-:W-:Y:S06]  /*1460*/  BRA `(.L_x_37713) ;  /* 0x00000000007c7947 */ /* 0x000fec0003800000 */
.L_x_37714:
        /* <DEDUP_REMOVED lines=15> */
.L_x_37720:
        /* <DEDUP_REMOVED lines=13> */
.L_x_37719:
[----:B------:R-:W-:Y:S05]  /*1630*/  BSYNC.RECONVERGENT B2 ;  /* 0x0000000000027941 */ /* 0x000fea0003800200 */
.L_x_37718:
[----:B------:R-:W-:-:S04]  /*1640*/  FMUL.FTZ R21, R20, 1.1920928955078125e-07 ;  /* 0x3400000014157820 */ /* 0x000fc80000410000 */
[----:B------:R-:W-:-:S07]  /*1650*/  FMUL.FTZ R6, R6, R21 ;  /* 0x0000001506067220 */ /* 0x000fce0000410000 */
.L_x_37713:
[----:B------:R-:W-:Y:S05]  /*1660*/  BSYNC.RECONVERGENT B0 ;  /* 0x0000000000007941 */ /* 0x000fea0003800200 */
.L_x_37712:
        /* <DEDUP_REMOVED lines=9> */
.L_x_37711:
[----:B------:R-:W-:Y:S05]  /*1700*/  BSYNC.RECONVERGENT B1 ;  /* 0x0000000000017941 */ /* 0x000fea0003800200 */
.L_x_37710:
        /* <DEDUP_REMOVED lines=27> */
.L_x_37728:
[----:B------:R-:W-:Y:S01]  /*18c0*/  FSETP.GEU.FTZ.AND P0, PT, R27, -R10, PT ;  /* 0x8000000a1b00720b */ /* 0x000fe20003f1e000 */
[----:B------:R-:W-:-:S12]  /*18d0*/  FADD.FTZ R6, R6, -1 ;  /* 0xbf80000006067421 */ /* 0x000fd80000010000 */
[----:B------:R-:W-:-:S07]  /*18e0*/  @!P0 FADD.FTZ R6, R6, -1 ;  /* 0xbf80000006068421 */ /* 0x000fce0000010000 */
.L_x_37727:
[----:B------:R-:W-:Y:S05]  /*18f0*/  BSYNC.RECONVERGENT B2 ;  /* 0x0000000000027941 */ /* 0x000fea0003800200 */
.L_x_37726:
[----:B------:R-:W-:Y:S01]  /*1900*/  FFMA.FTZ R23, -R10, R6, R23 ;  /* 0x000000060a177223 */ /* 0x000fe20000010117 */
[----:B------:R-:W-:Y:S06]  /*1910*/  BRA `(.L_x_37724) ;  /* 0x0000000000787947 */ /* 0x000fec0003800000 */
.L_x_37725:
        /* <DEDUP_REMOVED lines=14> */
.L_x_37731:
        /* <DEDUP_REMOVED lines=13> */
.L_x_37730:
[----:B------:R-:W-:Y:S05]  /*1ad0*/  BSYNC.RECONVERGENT B2 ;  /* 0x0000000000027941 */ /* 0x000fea0003800200 */
.L_x_37729:
[----:B------:R-:W-:-:S04]  /*1ae0*/  FMUL.FTZ R23, R18, 1.1920928955078125e-07 ;  /* 0x3400000012177820 */ /* 0x000fc80000410000 */
[----:B------:R-:W-:-:S07]  /*1af0*/  FMUL.FTZ R23, R6, R23 ;  /* 0x0000001706177220 */ /* 0x000fce0000410000 */
.L_x_37724:
[----:B------:R-:W-:Y:S05]  /*1b00*/  BSYNC.RECONVERGENT B0 ;  /* 0x0000000000007941 */ /* 0x000fea0003800200 */
.L_x_37723:
        /* <DEDUP_REMOVED lines=9> */
.L_x_37722:
[----:B------:R-:W-:Y:S05]  /*1ba0*/  BSYNC.RECONVERGENT B1 ;  /* 0x0000000000017941 */ /* 0x000fea0003800200 */
.L_x_37721:
        /* <DEDUP_REMOVED lines=27> */
.L_x_37739:
[----:B------:R-:W-:Y:S01]  /*1d60*/  FSETP.GEU.FTZ.AND P0, PT, R29, -R10, PT ;  /* 0x8000000a1d00720b */ /* 0x000fe20003f1e000 */
[----:B------:R-:W-:-:S12]  /*1d70*/  FADD.FTZ R27, R27, -1 ;  /* 0xbf8000001b1b7421 */ /* 0x000fd80000010000 */
[----:B------:R-:W-:-:S07]  /*1d80*/  @!P0 FADD.FTZ R27, R27, -1 ;  /* 0xbf8000001b1b8421 */ /* 0x000fce0000010000 */
.L_x_37738:
[----:B------:R-:W-:Y:S05]  /*1d90*/  BSYNC.RECONVERGENT B2 ;  /* 0x0000000000027941 */ /* 0x000fea0003800200 */
.L_x_37737:
[----:B------:R-:W-:Y:S01]  /*1da0*/  FFMA.FTZ R6, -R10, R27, R6 ;  /* 0x0000001b0a067223 */ /* 0x000fe20000010106 */
[----:B------:R-:W-:Y:S06]  /*1db0*/  BRA `(.L_x_37735) ;  /* 0x00000000007c7947 */ /* 0x000fec0003800000 */
.L_x_37736:
        /* <DEDUP_REMOVED lines=15> */
.L_x_37742:
        /* <DEDUP_REMOVED lines=13> */
.L_x_37741:
[----:B------:R-:W-:Y:S05]  /*1f80*/  BSYNC.RECONVERGENT B2 ;  /* 0x0000000000027941 */ /* 0x000fea0003800200 */
.L_x_37740:
[----:B------:R-:W-:-:S04]  /*1f90*/  FMUL.FTZ R27, R20, 1.1920928955078125e-07 ;  /* 0x34000000141b7820 */ /* 0x000fc80000410000 */
[----:B------:R-:W-:-:S07]  /*1fa0*/  FMUL.FTZ R6, R6, R27 ;  /* 0x0000001b06067220 */ /* 0x000fce0000410000 */
.L_x_37735:
[----:B------:R-:W-:Y:S05]  /*1fb0*/  BSYNC.RECONVERGENT B0 ;  /* 0x0000000000007941 */ /* 0x000fea0003800200 */
.L_x_37734:
        /* <DEDUP_REMOVED lines=9> */
.L_x_37733:
[----:B------:R-:W-:Y:S05]  /*2050*/  BSYNC.RECONVERGENT B1 ;  /* 0x0000000000017941 */ /* 0x000fea0003800200 */
.L_x_37732:
        /* <DEDUP_REMOVED lines=27> */
.L_x_37750:
[----:B------:R-:W-:Y:S01]  /*2210*/  FSETP.GEU.FTZ.AND P0, PT, R29, -R10, PT ;  /* 0x8000000a1d00720b */ /* 0x000fe20003f1e000 */
[----:B------:R-:W-:-:S12]  /*2220*/  FADD.FTZ R27, R27, -1 ;  /* 0xbf8000001b1b7421 */ /* 0x000fd80000010000 */
[----:B------:R-:W-:-:S07]  /*2230*/  @!P0 FADD.FTZ R27, R27, -1 ;  /* 0xbf8000001b1b8421 */ /* 0x000fce0000010000 */
.L_x_37749:
[----:B------:R-:W-:Y:S05]  /*2240*/  BSYNC.RECONVERGENT B2 ;  /* 0x0000000000027941 */ /* 0x000fea0003800200 */
.L_x_37748:
[----:B------:R-:W-:Y:S01]  /*2250*/  FFMA.FTZ R6, -R10, R27, R6 ;  /* 0x0000001b0a067223 */ /* 0x000fe20000010106 */
[----:B------:R-:W-:Y:S06]  /*2260*/  BRA `(.L_x_37746) ;  /* 0x00000000007c7947 */ /* 0x000fec0003800000 */
.L_x_37747:
        /* <DEDUP_REMOVED lines=15> */
.L_x_37753:
        /* <DEDUP_REMOVED lines=13> */
.L_x_37752:
[----:B------:R-:W-:Y:S05]  /*2430*/  BSYNC.RECONVERGENT B2 ;  /* 0x0000000000027941 */ /* 0x000fea0003800200 */
.L_x_37751:
[----:B------:R-:W-:-:S04]  /*2440*/  FMUL.FTZ R27, R20, 1.1920928955078125e-07 ;  /* 0x34000000141b7820 */ /* 0x000fc80000410000 */
[----:B------:R-:W-:-:S07]  /*2450*/  FMUL.FTZ R6, R6, R27 ;  /* 0x0000001b06067220 */ /* 0x000fce0000410000 */
.L_x_37746:
[----:B------:R-:W-:Y:S05]  /*2460*/  BSYNC.RECONVERGENT B0 ;  /* 0x0000000000007941 */ /* 0x000fea0003800200 */
.L_x_37745:
        /* <DEDUP_REMOVED lines=9> */
.L_x_37744:
[----:B------:R-:W-:Y:S05]  /*2500*/  BSYNC.RECONVERGENT B1 ;  /* 0x0000000000017941 */ /* 0x000fea0003800200 */
.L_x_37743:
        /* <DEDUP_REMOVED lines=27> */
.L_x_37761:
[----:B------:R-:W-:Y:S01]  /*26c0*/  FSETP.GEU.FTZ.AND P0, PT, R3, -R10, PT ;  /* 0x8000000a0300720b */ /* 0x000fe20003f1e000 */
[----:B------:R-:W-:-:S12]  /*26d0*/  FADD.FTZ R4, R4, -1 ;  /* 0xbf80000004047421 */ /* 0x000fd80000010000 */
[----:B------:R-:W-:-:S07]  /*26e0*/  @!P0 FADD.FTZ R4, R4, -1 ;  /* 0xbf80000004048421 */ /* 0x000fce0000010000 */
.L_x_37760:
[----:B------:R-:W-:Y:S05]  /*26f0*/  BSYNC.RECONVERGENT B2 ;  /* 0x0000000000027941 */ /* 0x000fea0003800200 */
.L_x_37759:
[----:B------:R-:W-:Y:S01]  /*2700*/  FFMA.FTZ R27, -R10, R4, R27 ;  /* 0x000000040a1b7223 */ /* 0x000fe2000001011b */
[----:B------:R-:W-:Y:S06]  /*2710*/  BRA `(.L_x_37757) ;  /* 0x0000000000707947 */ /* 0x000fec0003800000 */
.L_x_37758:
        /* <DEDUP_REMOVED lines=12> */
.L_x_37764:
        /* <DEDUP_REMOVED lines=13> */
.L_x_37763:
[----:B------:R-:W-:Y:S05]  /*28b0*/  BSYNC.RECONVERGENT B2 ;  /* 0x0000000000027941 */ /* 0x000fea0003800200 */
.L_x_37762:
[----:B------:R-:W-:-:S04]  /*28c0*/  FMUL.FTZ R27, R27, 1.1920928955078125e-07 ;  /* 0x340000001b1b7820 */ /* 0x000fc80000410000 */
[----:B------:R-:W-:-:S07]  /*28d0*/  FMUL.FTZ R27, R2, R27 ;  /* 0x0000001b021b7220 */ /* 0x000fce0000410000 */
.L_x_37757:
[----:B------:R-:W-:Y:S05]  /*28e0*/  BSYNC.RECONVERGENT B0 ;  /* 0x0000000000007941 */ /* 0x000fea0003800200 */
.L_x_37756:
        /* <DEDUP_REMOVED lines=9> */
.L_x_37755:
[----:B------:R-:W-:Y:S05]  /*2980*/  BSYNC.RECONVERGENT B1 ;  /* 0x0000000000017941 */ /* 0x000fea0003800200 */
.L_x_37754:
        /* <DEDUP_REMOVED lines=16> */
.L_x_37767:
[----:B------:R-:W-:-:S13]  /*2a90*/  ISETP.GE.U32.AND P0, PT, R17, R16, PT ;  /* 0x000000101100720c */ /* 0x000fda0003f06070 */
[----:B------:R-:W-:Y:S05]  /*2aa0*/  @P0 BRA `(.L_x_37769) ;  /* 0x0000000000300947 */ /* 0x000fea0003800000 */
[----:B0-----:R-:W0:Y:S01]  /*2ab0*/  LDC.64 R4, c[0x0][0x390] ;  /* 0x0000e400ff047b82 */ /* 0x001e220000000a00 */
[----:B------:R-:W-:Y:S02]  /*2ac0*/  IMAD.IADD R7, R0, 0x1, R17 ;  /* 0x0000000100077824 */ /* 0x000fe400078e0211 */
[----:B------:R-:W-:Y:S02]  /*2ad0*/  VIADD R17, R17, 0x80 ;  /* 0x0000008011117836 */ /* 0x000fe40000000000 */
[----:B0-----:R-:W-:-:S05]  /*2ae0*/  IMAD.WIDE.U32 R4, R7, 0x4, R4 ;  /* 0x0000000407047825 */ /* 0x001fca00078e0004 */
[----:B------:R0:W-:Y:S02]  /*2af0*/  STG.E desc[UR4][R4.64], R11 ;  /* 0x0000000b04007986 */ /* 0x0001e4000c101904 */
.L_x_37768:
[----:B------:R-:W-:-:S13]  /*2b00*/  ISETP.GE.U32.AND P0, PT, R17, R16, PT ;  /* 0x000000101100720c */ /* 0x000fda0003f06070 */
[----:B------:R-:W-:Y:S05]  /*2b10*/  @P0 BRA `(.L_x_37770) ;  /* 0x0000000000300947 */ /* 0x000fea0003800000 */
[----:B0-----:R-:W0:Y:S01]  /*2b20*/  LDC.64 R4, c[0x0][0x390] ;  /* 0x0000e400ff047b82 */ /* 0x001e220000000a00 */
[----:B------:R-:W-:Y:S02]  /*2b30*/  IMAD.IADD R7, R0, 0x1, R17 ;  /* 0x0000000100077824 */ /* 0x000fe400078e0211 */
[----:B------:R-:W-:Y:S02]  /*2b40*/  VIADD R17, R17, 0x80 ;  /* 0x0000008011117836 */ /* 0x000fe40000000000 */
[----:B0-----:R-:W-:-:S05]  /*2b50*/  IMAD.WIDE.U32 R4, R7, 0x4, R4 ;  /* 0x0000000407047825 */ /* 0x001fca00078e0004 */
[----:B------:R1:W-:Y:S02]  /*2b60*/  STG.E desc[UR4][R4.64], R21 ;  /* 0x0000001504007986 */ /* 0x0003e4000c101904 */
.L_x_37769:
[----:B------:R-:W-:-:S13]  /*2b70*/  ISETP.GE.U32.AND P0, PT, R17, R16, PT ;  /* 0x000000101100720c */ /* 0x000fda0003f06070 */
[----:B------:R-:W-:Y:S05]  /*2b80*/  @P0 BRA `(.L_x_37771) ;  /* 0x0000000000340947 */ /* 0x000fea0003800000 */
[----:B01----:R-:W0:Y:S01]  /*2b90*/  LDC.64 R4, c[0x0][0x390] ;  /* 0x0000e400ff047b82 */ /* 0x003e220000000a00 */
[----:B------:R-:W-:Y:S02]  /*2ba0*/  IMAD.IADD R7, R0, 0x1, R17 ;  /* 0x0000000100077824 */ /* 0x000fe400078e0211 */
[----:B------:R-:W-:Y:S02]  /*2bb0*/  VIADD R17, R17, 0x80 ;  /* 0x0000008011117836 */ /* 0x000fe40000000000 */
[----:B0-----:R-:W-:-:S05]  /*2bc0*/  IMAD.WIDE.U32 R4, R7, 0x4, R4 ;  /* 0x0000000407047825 */ /* 0x001fca00078e0004 */
[----:B------:R1:W-:Y:S02]  /*2bd0*/  STG.E desc[UR4][R4.64], R23 ;  /* 0x0000001704007986 */ /* 0x0003e4000c101904 */
.L_x_37770:
        /* <DEDUP_REMOVED lines=8> */
.L_x_37771:
[----:B------:R-:W-:Y:S05]  /*2c60*/  BSYNC.RELIABLE B1 ;  /* 0x0000000000017941 */ /* 0x000fea0003800100 */
.L_x_37766:
[----:B------:R-:W-:-:S13]  /*2c70*/  ISETP.GE.U32.AND P0, PT, R17, R16, PT ;  /* 0x000000101100720c */ /* 0x000fda0003f06070 */
[----:B012---:R-:W0:Y:S01]  /*2c80*/  @!P0 LDC.64 R4, c[0x0][0x390] ;  /* 0x0000e400ff048b82 */ /* 0x007e220000000a00 */
[----:B------:R-:W-:Y:S02]  /*2c90*/  @!P0 IMAD.IADD R7, R0, 0x1, R17 ;  /* 0x0000000100078824 */ /* 0x000fe400078e0211 */
[----:B------:R-:W-:Y:S02]  /*2ca0*/  @!P0 VIADD R17, R17, 0x80 ;  /* 0x0000008011118836 */ /* 0x000fe40000000000 */
[----:B0-----:R-:W-:-:S05]  /*2cb0*/  @!P0 IMAD.WIDE.U32 R4, R7, 0x4, R4 ;  /* 0x0000000407048825 */ /* 0x001fca00078e0004 */
[----:B------:R2:W-:Y:S02]  /*2cc0*/  @!P0 STG.E desc[UR4][R4.64], R13 ;  /* 0x0000000d04008986 */ /* 0x0005e4000c101904 */
.L_x_37772:
[----:B------:R-:W-:Y:S05]  /*2cd0*/  BSYNC.RECONVERGENT B0 ;  /* 0x0000000000007941 */ /* 0x000fea0003800200 */
.L_x_37765:
        /* <DEDUP_REMOVED lines=8> */
.L_x_37677:
        /* <DEDUP_REMOVED lines=40> */
.L_x_37777:
[----:B------:R-:W-:Y:S05]  /*2fe0*/  BSYNC.RECONVERGENT B1 ;  /* 0x0000000000017941 */ /* 0x000fea0003800200 */
.L_x_37776:
[----:B------:R-:W-:Y:S01]  /*2ff0*/  FFMA.FTZ R20, -R15, R19, R20 ;  /* 0x000000130f147223 */ /* 0x000fe20000010114 */
[----:B------:R-:W-:Y:S06]  /*3000*/  BRA `(.L_x_37774) ;  /* 0x00000000007c7947 */ /* 0x000fec0003800000 */
.L_x_37775:
        /* <DEDUP_REMOVED lines=15> */
.L_x_37780:
        /* <DEDUP_REMOVED lines=13> */
.L_x_37779:
[----:B------:R-:W-:Y:S05]  /*31d0*/  BSYNC.RECONVERGENT B1 ;  /* 0x0000000000017941 */ /* 0x000fea0003800200 */
.L_x_37778:
[----:B------:R-:W-:-:S04]  /*31e0*/  FMUL.FTZ R22, R22, 1.1920928955078125e-07 ;  /* 0x3400000016167820 */ /* 0x000fc80000410000 */
[----:B------:R-:W-:-:S07]  /*31f0*/  FMUL.FTZ R20, R19, R22 ;  /* 0x0000001613147220 */ /* 0x000fce0000410000 */
.L_x_37774:
[----:B------:R-:W-:Y:S05]  /*3200*/  BSYNC.RECONVERGENT B0 ;  /* 0x0000000000007941 */ /* 0x000fea0003800200 */
.L_x_37773:
        /* <DEDUP_REMOVED lines=32> */
.L_x_37786:
[----:B------:R-:W-:Y:S01]  /*3410*/  FSETP.GEU.FTZ.AND P1, PT, R21, -R15, PT ;  /* 0x8000000f1500720b */ /* 0x000fe20003f3e000 */
[----:B------:R-:W-:-:S12]  /*3420*/  FADD.FTZ R19, R19, -1 ;  /* 0xbf80000013137421 */ /* 0x000fd80000010000 */
[----:B------:R-:W-:-:S07]  /*3430*/  @!P1 FADD.FTZ R19, R19, -1 ;  /* 0xbf80000013139421 */ /* 0x000fce0000010000 */
.L_x_37785:
[----:B------:R-:W-:Y:S05]  /*3440*/  BSYNC.RECONVERGENT B1 ;  /* 0x0000000000017941 */ /* 0x000fea0003800200 */
.L_x_37784:
[----:B------:R-:W-:Y:S01]  /*3450*/  FFMA.FTZ R20, -R15, R19, R20 ;  /* 0x000000130f147223 */ /* 0x000fe20000010114 */
[----:B------:R-:W-:Y:S06]  /*3460*/  BRA `(.L_x_37782) ;  /* 0x00000000007c7947 */ /* 0x000fec0003800000 */
.L_x_37783:
        /* <DEDUP_REMOVED lines=15> */
.L_x_37789:
        /* <DEDUP_REMOVED lines=13> */
.L_x_37788:
[----:B------:R-:W-:Y:S05]  /*3630*/  BSYNC.RECONVERGENT B1 ;  /* 0x0000000000017941 */ /* 0x000fea0003800200 */
.L_x_37787:
[----:B------:R-:W-:-:S04]  /*3640*/  FMUL.FTZ R22, R22, 1.1920928955078125e-07 ;  /* 0x3400000016167820 */ /* 0x000fc80000410000 */
[----:B------:R-:W-:-:S07]  /*3650*/  FMUL.FTZ R20, R19, R22 ;  /* 0x0000001613147220 */ /* 0x000fce0000410000 */
.L_x_37782:
[----:B------:R-:W-:Y:S05]  /*3660*/  BSYNC.RECONVERGENT B0 ;  /* 0x0000000000007941 */ /* 0x000fea0003800200 */
.L_x_37781:
        /* <DEDUP_REMOVED lines=31> */
.L_x_37795:
[----:B------:R-:W-:Y:S01]  /*3860*/  FSETP.GEU.FTZ.AND P1, PT, R21, -R15, PT ;  /* 0x8000000f1500720b */ /* 0x000fe20003f3e000 */
[----:B------:R-:W-:-:S12]  /*3870*/  FADD.FTZ R19, R19, -1 ;  /* 0xbf80000013137421 */ /* 0x000fd80000010000 */
[----:B------:R-:W-:-:S07]  /*3880*/  @!P1 FADD.FTZ R19, R19, -1 ;  /* 0xbf80000013139421 */ /* 0x000fce0000010000 */
.L_x_37794:
[----:B------:R-:W-:Y:S05]  /*3890*/  BSYNC.RECONVERGENT B1 ;  /* 0x0000000000017941 */ /* 0x000fea0003800200 */
.L_x_37793:
[----:B------:R-:W-:Y:S01]  /*38a0*/  FFMA.FTZ R22, -R15, R19, R22 ;  /* 0x000000130f167223 */ /* 0x000fe20000010116 */
[----:B------:R-:W-:Y:S06]  /*38b0*/  BRA `(.L_x_37791) ;  /* 0x0000000000707947 */ /* 0x000fec0003800000 */
.L_x_37792:
        /* <DEDUP_REMOVED lines=12> */
.L_x_37798:
        /* <DEDUP_REMOVED lines=13> */
.L_x_37797:
[----:B------:R-:W-:Y:S05]  /*3a50*/  BSYNC.RECONVERGENT B1 ;  /* 0x0000000000017941 */ /* 0x000fea0003800200 */
.L_x_37796:
[----:B------:R-:W-:-:S04]  /*3a60*/  FMUL.FTZ R22, R22, 1.1920928955078125e-07 ;  /* 0x3400000016167820 */ /* 0x000fc80000410000 */
[----:B------:R-:W-:-:S07]  /*3a70*/  FMUL.FTZ R22, R19, R22 ;  /* 0x0000001613167220 */ /* 0x000fce0000410000 */
.L_x_37791:
[----:B------:R-:W-:Y:S05]  /*3a80*/  BSYNC.RECONVERGENT B0 ;  /* 0x0000000000007941 */ /* 0x000fea0003800200 */
.L_x_37790:
        /* <DEDUP_REMOVED lines=31> */
.L_x_37804:
[----:B------:R-:W-:Y:S01]  /*3c80*/  FSETP.GEU.FTZ.AND P1, PT, R21, -R15, PT ;  /* 0x8000000f1500720b */ /* 0x000fe20003f3e000 */
[----:B------:R-:W-:-:S12]  /*3c90*/  FADD.FTZ R19, R19, -1 ;  /* 0xbf80000013137421 */ /* 0x000fd80000010000 */
[----:B------:R-:W-:-:S07]  /*3ca0*/  @!P1 FADD.FTZ R19, R19, -1 ;  /* 0xbf80000013139421 */ /* 0x000fce0000010000 */
.L_x_37803:
[----:B------:R-:W-:Y:S05]  /*3cb0*/  BSYNC.RECONVERGENT B1 ;  /* 0x0000000000017941 */ /* 0x000fea0003800200 */
.L_x_37802:
[----:B------:R-:W-:Y:S01]  /*3cc0*/  FFMA.FTZ R20, -R15, R19, R20 ;  /* 0x000000130f147223 */ /* 0x000fe20000010114 */
[----:B------:R-:W-:Y:S06]  /*3cd0*/  BRA `(.L_x_37800) ;  /* 0x00000000007c7947 */ /* 0x000fec0003800000 */
.L_x_37801:
        /* <DEDUP_REMOVED lines=15> */
.L_x_37807:
        /* <DEDUP_REMOVED lines=13> */
.L_x_37806:
[----:B------:R-:W-:Y:S05]  /*3ea0*/  BSYNC.RECONVERGENT B1 ;  /* 0x0000000000017941 */ /* 0x000fea0003800200 */
.L_x_37805:
[----:B------:R-:W-:-:S04]  /*3eb0*/  FMUL.FTZ R22, R22, 1.1920928955078125e-07 ;  /* 0x3400000016167820 */ /* 0x000fc80000410000 */
[----:B------:R-:W-:-:S07]  /*3ec0*/  FMUL.FTZ R20, R19, R22 ;  /* 0x0000001613147220 */ /* 0x000fce0000410000 */
.L_x_37800:
[----:B------:R-:W-:Y:S05]  /*3ed0*/  BSYNC.RECONVERGENT B0 ;  /* 0x0000000000007941 */ /* 0x000fea0003800200 */
.L_x_37799:
        /* <DEDUP_REMOVED lines=31> */
.L_x_37813:
[----:B------:R-:W-:Y:S01]  /*40d0*/  FSETP.GEU.FTZ.AND P1, PT, R21, -R15, PT ;  /* 0x8000000f1500720b */ /* 0x000fe20003f3e000 */
[----:B------:R-:W-:-:S12]  /*40e0*/  FADD.FTZ R19, R19, -1 ;  /* 0xbf80000013137421 */ /* 0x000fd80000010000 */
[----:B------:R-:W-:-:S07]  /*40f0*/  @!P1 FADD.FTZ R19, R19, -1 ;  /* 0xbf80000013139421 */ /* 0x000fce0000010000 */
.L_x_37812:
[----:B------:R-:W-:Y:S05]  /*4100*/  BSYNC.RECONVERGENT B1 ;  /* 0x0000000000017941 */ /* 0x000fea0003800200 */
.L_x_37811:
[----:B------:R-:W-:Y:S01]  /*4110*/  FFMA.FTZ R22, -R15, R19, R22 ;  /* 0x000000130f167223 */ /* 0x000fe20000010116 */
[----:B------:R-:W-:Y:S06]  /*4120*/  BRA `(.L_x_37809) ;  /* 0x0000000000707947 */ /* 0x000fec0003800000 */
.L_x_37810:
        /* <DEDUP_REMOVED lines=12> */
.L_x_37816:
        /* <DEDUP_REMOVED lines=13> */
.L_x_37815:
[----:B------:R-:W-:Y:S05]  /*42c0*/  BSYNC.RECONVERGENT B1 ;  /* 0x0000000000017941 */ /* 0x000fea0003800200 */
.L_x_37814:
[----:B------:R-:W-:-:S04]  /*42d0*/  FMUL.FTZ R22, R22, 1.1920928955078125e-07 ;  /* 0x3400000016167820 */ /* 0x000fc80000410000 */
[----:B------:R-:W-:-:S07]  /*42e0*/  FMUL.FTZ R22, R19, R22 ;  /* 0x0000001613167220 */ /* 0x000fce0000410000 */
.L_x_37809:
[----:B------:R-:W-:Y:S05]  /*42f0*/  BSYNC.RECONVERGENT B0 ;  /* 0x0000000000007941 */ /* 0x000fea0003800200 */
.L_x_37808:
        /* <DEDUP_REMOVED lines=31> */
.L_x_37822:
[----:B------:R-:W-:Y:S01]  /*44f0*/  FSETP.GEU.FTZ.AND P1, PT, R21, -R15, PT ;  /* 0x8000000f1500720b */ /* 0x000fe20003f3e000 */
[----:B------:R-:W-:-:S12]  /*4500*/  FADD.FTZ R19, R19, -1 ;  /* 0xbf80000013137421 */ /* 0x000fd80000010000 */
[----:B------:R-:W-:-:S07]  /*4510*/  @!P1 FADD.FTZ R19, R19, -1 ;  /* 0xbf80000013139421 */ /* 0x000fce0000010000 */
.L_x_37821:
[----:B------:R-:W-:Y:S05]  /*4520*/  BSYNC.RECONVERGENT B1 ;  /* 0x0000000000017941 */ /* 0x000fea0003800200 */
.L_x_37820:
[----:B------:R-:W-:Y:S01]  /*4530*/  FFMA.FTZ R20, -R15, R19, R20 ;  /* 0x000000130f147223 */ /* 0x000fe20000010114 */
[----:B------:R-:W-:Y:S06]  /*4540*/  BRA `(.L_x_37818) ;  /* 0x00000000007c7947 */ /* 0x000fec0003800000 */
.L_x_37819:
        /* <DEDUP_REMOVED lines=15> */
.L_x_37825:
        /* <DEDUP_REMOVED lines=13> */
.L_x_37824:
[----:B------:R-:W-:Y:S05]  /*4710*/  BSYNC.RECONVERGENT B1 ;  /* 0x0000000000017941 */ /* 0x000fea0003800200 */
.L_x_37823:
[----:B------:R-:W-:-:S04]  /*4720*/  FMUL.FTZ R22, R22, 1.1920928955078125e-07 ;  /* 0x3400000016167820 */ /* 0x000fc80000410000 */
[----:B------:R-:W-:-:S07]  /*4730*/  FMUL.FTZ R20, R19, R22 ;  /* 0x0000001613147220 */ /* 0x000fce0000410000 */
.L_x_37818:
[----:B------:R-:W-:Y:S05]  /*4740*/  BSYNC.RECONVERGENT B0 ;  /* 0x0000000000007941 */ /* 0x000fea0003800200 */
.L_x_37817:
        /* <DEDUP_REMOVED lines=31> */
.L_x_37831:
[----:B------:R-:W-:Y:S01]  /*4940*/  FSETP.GEU.FTZ.AND P1, PT, R21, -R15, PT ;  /* 0x8000000f1500720b */ /* 0x000fe20003f3e000 */
[----:B------:R-:W-:-:S12]  /*4950*/  FADD.FTZ R19, R19, -1 ;  /* 0xbf80000013137421 */ /* 0x000fd80000010000 */
[----:B------:R-:W-:-:S07]  /*4960*/  @!P1 FADD.FTZ R19, R19, -1 ;  /* 0xbf80000013139421 */ /* 0x000fce0000010000 */
.L_x_37830:
[----:B------:R-:W-:Y:S05]  /*4970*/  BSYNC.RECONVERGENT B1 ;  /* 0x0000000000017941 */ /* 0x000fea0003800200 */
.L_x_37829:
[----:B------:R-:W-:Y:S01]  /*4980*/  FFMA.FTZ R22, -R15, R19, R22 ;  /* 0x000000130f167223 */ /* 0x000fe20000010116 */
[----:B------:R-:W-:Y:S06]  /*4990*/  BRA `(.L_x_37827) ;  /* 0x0000000000707947 */ /* 0x000fec0003800000 */
.L_x_37828:
        /* <DEDUP_REMOVED lines=12> */
.L_x_37834:
        /* <DEDUP_REMOVED lines=13> */
.L_x_37833:
[----:B------:R-:W-:Y:S05]  /*4b30*/  BSYNC.RECONVERGENT B1 ;  /* 0x0000000000017941 */ /* 0x000fea0003800200 */
.L_x_37832:
[----:B------:R-:W-:-:S04]  /*4b40*/  FMUL.FTZ R22, R22, 1.1920928955078125e-07 ;  /* 0x3400000016167820 */ /* 0x000fc80000410000 */
[----:B------:R-:W-:-:S07]  /*4b50*/  FMUL.FTZ R22, R19, R22 ;  /* 0x0000001613167220 */ /* 0x000fce0000410000 */
.L_x_37827:
[----:B------:R-:W-:Y:S05]  /*4b60*/  BSYNC.RECONVERGENT B0 ;  /* 0x0000000000007941 */ /* 0x000fea0003800200 */
.L_x_37826:
        /* <DEDUP_REMOVED lines=31> */
.L_x_37840:
[----:B------:R-:W-:Y:S01]  /*4d60*/  FSETP.GEU.FTZ.AND P1, PT, R13, -R15, PT ;  /* 0x8000000f0d00720b */ /* 0x000fe20003f3e000 */
[----:B------:R-:W-:-:S12]  /*4d70*/  FADD.FTZ R12, R12, -1 ;  /* 0xbf8000000c0c7421 */ /* 0x000fd80000010000 */
[----:B------:R-:W-:-:S07]  /*4d80*/  @!P1 FADD.FTZ R12, R12, -1 ;  /* 0xbf8000000c0c9421 */ /* 0x000fce0000010000 */
.L_x_37839:
[----:B------:R-:W-:Y:S05]  /*4d90*/  BSYNC.RECONVERGENT B1 ;  /* 0x0000000000017941 */ /* 0x000fea0003800200 */
.L_x_37838:
[----:B------:R-:W-:Y:S01]  /*4da0*/  FFMA.FTZ R20, -R15, R12, R20 ;  /* 0x0000000c0f147223 */ /* 0x000fe20000010114 */
[----:B------:R-:W-:Y:S06]  /*4db0*/  BRA `(.L_x_37836) ;  /* 0x0000000000707947 */ /* 0x000fec0003800000 */
.L_x_37837:
        /* <DEDUP_REMOVED lines=12> */
.L_x_37843:
        /* <DEDUP_REMOVED lines=13> */
.L_x_37842:
[----:B------:R-:W-:Y:S05]  /*4f50*/  BSYNC.RECONVERGENT B1 ;  /* 0x0000000000017941 */ /* 0x000fea0003800200 */
.L_x_37841:
[----:B------:R-:W-:-:S04]  /*4f60*/  FMUL.FTZ R13, R20, 1.1920928955078125e-07 ;  /* 0x34000000140d7820 */ /* 0x000fc80000410000 */
[----:B------:R-:W-:-:S07]  /*4f70*/  FMUL.FTZ R20, R18, R13 ;  /* 0x0000000d12147220 */ /* 0x000fce0000410000 */
.L_x_37836:
[----:B------:R-:W-:Y:S05]  /*4f80*/  BSYNC.RECONVERGENT B0 ;  /* 0x0000000000007941 */ /* 0x000fea0003800200 */
.L_x_37835:
        /* <DEDUP_REMOVED lines=11> */
[----:B------:R-:W-:Y:S01]  /*5040*/  STG.E.ENL2.256 desc[UR4][R12.64], R8, R4 ;  /* 0xf80000080c04797f */ /* 0x000fe2000f121804 */
[----:B------:R-:W-:Y:S05]  /*5050*/  EXIT ;  /* 0x000000000000794d */ /* 0x000fea0003800000 */
.L_x_37844:
        /* <DEDUP_REMOVED lines=10> */
.L_x_55022:


//--------------------- .text._ZN2at6native18elementwise_kernelILi128ELi4EZNS0_15gpu_kernel_implINS0_13AUnaryFunctorIfffZZZNS0_21remainder_kernel_cudaERNS_18TensorIteratorBaseEENKUlvE0_clEvENKUlvE0_clEvEUlffE_EEEEvS5_RKT_EUliE_EEviT1_ --------------------------
	.section	.text._ZN2at6native18elementwise_kernelILi128ELi4EZNS0_15gpu_kernel_implINS0_13AUnaryFunctorIfffZZZNS0_21remainder_kernel_cudaERNS_18TensorIteratorBaseEENKUlvE0_clEvENKUlvE0_clEvEUlffE_EEEEvS5_RKT_EUliE_EEviT1_,"ax",@progbits
	.align	128
        .global         _ZN2at6native18elementwise_kernelILi128ELi4EZNS0_15gpu_kernel_implINS0_13AUnaryFunctorIfffZZZNS0_21remainder_kernel_cudaERNS_18TensorIteratorBaseEENKUlvE0_clEvENKUlvE0_clEvEUlffE_EEEEvS5_RKT_EUliE_EEviT1_
        .type           _ZN2at6native18elementwise_kernelILi128ELi4EZNS0_15gpu_kernel_implINS0_13AUnaryFunctorIfffZZZNS0_21remainder_kernel_cudaERNS_18TensorIteratorBaseEENKUlvE0_clEvENKUlvE0_clEvEUlffE_EEEEvS5_RKT_EUliE_EEviT1_,@function
        .size           _ZN2at6native18elementwise_kernelILi128ELi4EZNS0_15gpu_kernel_implINS0_13AUnaryFunctorIfffZZZNS0_21remainder_kernel_cudaERNS_18TensorIteratorBaseEENKUlvE0_clEvENKUlvE0_clEvEUlffE_EEEEvS5_RKT_EUliE_EEviT1_,(.L_x_55023 - _ZN2at6native18elementwise_kernelILi128ELi4EZNS0_15gpu_kernel_implINS0_13AUnaryFunctorIfffZZZNS0_21remainder_kernel_cudaERNS_18TensorIteratorBaseEENKUlvE0_clEvENKUlvE0_clEvEUlffE_EEEEvS5_RKT_EUliE_EEviT1_)
        .other          _ZN2at6native18elementwise_kernelILi128ELi4EZNS0_15gpu_kernel_implINS0_13AUnaryFunctorIfffZZZNS0_21remainder_kernel_cudaERNS_18TensorIteratorBaseEENKUlvE0_clEvENKUlvE0_clEvEUlffE_EEEEvS5_RKT_EUliE_EEviT1_,@"STO_CUDA_ENTRY STV_DEFAULT"
_ZN2at6native18elementwise_kernelILi128ELi4EZNS0_15gpu_kernel_implINS0_13AUnaryFunctorIfffZZZNS0_21remainder_kernel_cudaERNS_18TensorIteratorBaseEENKUlvE0_clEvENKUlvE0_clEvEUlffE_EEEEvS5_RKT_EUliE_EEviT1_:
.text._ZN2at6native18elementwise_kernelILi128ELi4EZNS0_15gpu_kernel_implINS0_13AUnaryFunctorIfffZZZNS0_21remainder_kernel_cudaERNS_18TensorIteratorBaseEENKUlvE0_clEvENKUlvE0_clEvEUlffE_EEEEvS5_RKT_EUliE_EEviT1_:
        /* <DEDUP_REMOVED lines=325> */
.L_x_37847:
        /* <DEDUP_REMOVED lines=18> */
.L_x_37852:
[----:B------:R-:W2:Y:S02]  /*1570*/  LDG.E.U8 R3, desc[UR36][R4.64] ;  /* 0x0000002404037981 */ /* 0x000ea4000c1e1100 */
[----:B--2---:R-:W-:Y:S01]  /*1580*/  I2FP.F32.U32 R3, R3 ;  /* 0x0000000300037245 */ /* 0x004fe20000201000 */
[----:B------:R-:W-:Y:S06]  /*1590*/  BRA `(.L_x_37854) ;  /* 0x0000000c00287947 */ /* 0x000fec0003800000 */
.L_x_37851:
        /* <DEDUP_REMOVED lines=9> */
.L_x_37856:
[----:B------:R-:W2:Y:S02]  /*1630*/  LDG.E R3, desc[UR36][R4.64] ;  /* 0x0000002404037981 */ /* 0x000ea4000c1e1900 */
[----:B--2---:R-:W-:Y:S01]  /*1640*/  I2FP.F32.S32 R3, R3 ;  /* 0x0000000300037245 */ /* 0x004fe20000201400 */
[----:B------:R-:W-:Y:S06]  /*1650*/  BRA `(.L_x_37854) ;  /* 0x0000000800f87947 */ /* 0x000fec0003800000 */
.L_x_37855:
[----:B------:R-:W2:Y:S02]  /*1660*/  LDG.E.U16 R3, desc[UR36][R4.64] ;  /* 0x0000002404037981 */ /* 0x000ea4000c1e1500 */
[----:B--2---:R-:W0:Y:S01]  /*1670*/  I2F.S16 R3, R3 ;  /* 0x0000000300037306 */ /* 0x004e220000101400 */
[----:B------:R-:W-:Y:S05]  /*1680*/  BRA `(.L_x_37854) ;  /* 0x0000000800ec7947 */ /* 0x000fea0003800000 */
.L_x_37850:
        /* <DEDUP_REMOVED lines=8> */
.L_x_37858:
[----:B------:R-:W2:Y:S02]  /*1710*/  LDG.E.U16 R3, desc[UR36][R4.64] ;  /* 0x0000002404037981 */ /* 0x000ea4000c1e1500 */
[----:B--2---:R-:W-:Y:S01]  /*1720*/  HADD2.F32 R3, -RZ, R3.H0_H0 ;  /* 0x20000003ff037230 */ /* 0x004fe20000004100 */
[----:B------:R-:W-:Y:S06]  /*1730*/  BRA `(.L_x_37854) ;  /* 0x0000000800c07947 */ /* 0x000fec0003800000 */
.L_x_37857:
        /* <DEDUP_REMOVED lines=8> */
.L_x_37860:
[----:B------:R-:W2:Y:S02]  /*17c0*/  LDG.E.U16 R3, desc[UR36][R4.64] ;  /* 0x0000002404037981 */ /* 0x000ea4000c1e1500 */
[----:B--2---:R-:W-:Y:S01]  /*17d0*/  HADD2.F32 R3, -RZ, R3.H0_H0 ;  /* 0x20000003ff037230 */ /* 0x004fe20000004100 */
[----:B------:R-:W-:Y:S06]  /*17e0*/  BRA `(.L_x_37854) ;  /* 0x0000000800947947 */ /* 0x000fec0003800000 */
.L_x_37859:
[----:B------:R-:W2:Y:S01]  /*17f0*/  LDG.E.64 R4, desc[UR36][R4.64] ;  /* 0x0000002404047981 */ /* 0x000ea2000c1e1b00 */
[----:B------:R-:W-:Y:S01]  /*1800*/  UMOV UR4, 0xf0000000 ;  /* 0xf000000000047882 */ /* 0x000fe20000000000 */
[----:B------:R-:W-:Y:S01]  /*1810*/  UMOV UR5, 0x380fffff ;  /* 0x380fffff00057882 */ /* 0x000fe20000000000 */
[----:B--2---:R-:W0:Y:S01]  /*1820*/  F2F.F32.F64 R3, R4 ;  /* 0x0000000400037310 */ /* 0x004e220000301000 */
[----:B------:R-:W-:-:S14]  /*1830*/  DSETP.GEU.AND P0, PT, |R4|, UR4, PT ;  /* 0x0000000404007e2a */ /* 0x000fdc000bf0e200 */
[----:B0-----:R-:W-:Y:S01]  /*1840*/  @!P0 FMUL R3, R3, 1.175494350822287508e-38 ;  /* 0x0080000003038820 */ /* 0x001fe20000400000 */
[----:B------:R-:W-:Y:S06]  /*1850*/  BRA `(.L_x_37854) ;  /* 0x0000000800787947 */ /* 0x000fec0003800000 */
.L_x_37849:
        /* <DEDUP_REMOVED lines=12> */
.L_x_37863:
[----:B------:R-:W2:Y:S01]  /*1920*/  LDG.E.64 R4, desc[UR36][R4.64] ;  /* 0x0000002404047981 */ /* 0x000ea2000c1e1b00 */
[----:B------:R-:W-:Y:S01]  /*1930*/  UMOV UR4, 0xf0000000 ;  /* 0xf000000000047882 */ /* 0x000fe20000000000 */
[----:B------:R-:W-:Y:S01]  /*1940*/  UMOV UR5, 0x380fffff ;  /* 0x380fffff00057882 */ /* 0x000fe20000000000 */
[----:B--2---:R-:W0:Y:S01]  /*1950*/  F2F.F32.F64 R3, R4 ;  /* 0x0000000400037310 */ /* 0x004e220000301000 */
[----:B------:R-:W-:-:S14]  /*1960*/  DSETP.GEU.AND P0, PT, |R4|, UR4, PT ;  /* 0x0000000404007e2a */ /* 0x000fdc000bf0e200 */
[----:B0-----:R-:W-:Y:S01]  /*1970*/  @!P0 FMUL R3, R3, 1.175494350822287508e-38 ;  /* 0x0080000003038820 */ /* 0x001fe20000400000 */
[----:B------:R-:W-:Y:S06]  /*1980*/  BRA `(.L_x_37854) ;  /* 0x00000008002c7947 */ /* 0x000fec0003800000 */
.L_x_37862:
        /* <DEDUP_REMOVED lines=25> */
.L_x_37865:
        /* <DEDUP_REMOVED lines=13> */
.L_x_37864:
[----:B------:R-:W2:Y:S02]  /*1bf0*/  LDG.E.U16 R3, desc[UR36][R4.64] ;  /* 0x0000002404037981 */ /* 0x000ea4000c1e1500 */
[----:B--2---:R-:W-:Y:S01]  /*1c00*/  SHF.L.U32 R3, R3, 0x10, RZ ;  /* 0x0000001003037819 */ /* 0x004fe200000006ff */
[----:B------:R-:W-:Y:S06]  /*1c10*/  BRA `(.L_x_37854) ;  /* 0x0000000400887947 */ /* 0x000fec0003800000 */
.L_x_37861:
        /* <DEDUP_REMOVED lines=11> */
.L_x_37868:
        /* <DEDUP_REMOVED lines=20> */
.L_x_37870:
[----:B------:R-:W-:Y:S05]  /*1e10*/  BSYNC.RECONVERGENT B0 ;  /* 0x0000000000007941 */ /* 0x000fea0003800200 */
.L_x_37869:
[----:B------:R-:W-:Y:S01]  /*1e20*/  IMAD.SHL.U32 R0, R0, 0x100000, RZ ;  /* 0x0010000000007824 */ /* 0x000fe200078e00ff */
[----:B------:R-:W-:-:S04]  /*1e30*/  LEA R3, R3, 0x3b800000, 0x17 ;  /* 0x3b80000003037811 */ /* 0x000fc800078eb8ff */
[----:B------:R-:W-:Y:S01]  /*1e40*/  LOP3.LUT R3, R3, R0, R7, 0xfe, !PT ;  /* 0x0000000003037212 */ /* 0x000fe200078efe07 */
[----:B------:R-:W-:Y:S06]  /*1e50*/  BRA `(.L_x_37854) ;  /* 0x0000000000f87947 */ /* 0x000fec0003800000 */
.L_x_37867:
        /* <DEDUP_REMOVED lines=20> */
.L_x_37872:
[----:B------:R-:W-:Y:S05]  /*1fa0*/  BSYNC.RECONVERGENT B0 ;  /* 0x0000000000007941 */ /* 0x000fea0003800200 */
.L_x_37871:
[----:B------:R-:W-:Y:S01]  /*1fb0*/  IMAD.SHL.U32 R0, R0, 0x200000, RZ ;  /* 0x0020000000007824 */ /* 0x000fe200078e00ff */
[----:B------:R-:W-:-:S04]  /*1fc0*/  LEA R3, R3, 0x37800000, 0x17 ;  /* 0x3780000003037811 */ /* 0x000fc800078eb8ff */
[----:B------:R-:W-:Y:S01]  /*1fd0*/  LOP3.LUT R3, R3, R0, R7, 0xfe, !PT ;  /* 0x0000000003037212 */ /* 0x000fe200078efe07 */
[----:B------:R-:W-:Y:S06]  /*1fe0*/  BRA `(.L_x_37854) ;  /* 0x0000000000947947 */ /* 0x000fec0003800000 */
.L_x_37866:
[----:B------:R-:W-:-:S09]  /*1ff0*/  UISETP.NE.AND UP0, UPT, UR4, 0x1c, UPT ;  /* 0x0000001c0400788c */ /* 0x000fd2000bf05270 */
[----:B------:R-:W-:Y:S05]  /*2000*/  BRA.U !UP0, `(.L_x_37873) ;  /* 0x0000000108847547 */ /* 0x000fea000b800000 */
[----:B------:R-:W-:-:S09]  /*2010*/  UISETP.NE.AND UP0, UPT, UR4, 0x1d, UPT ;  /* 0x0000001d0400788c */ /* 0x000fd2000bf05270 */
[----:B------:R-:W-:Y:S05]  /*2020*/  BRA.U !UP0, `(.L_x_37874) ;  /* 0x0000000108707547 */ /* 0x000fea000b800000 */
[----:B------:R-:W-:-:S09]  /*2030*/  UISETP.NE.AND UP0, UPT, UR4, 0x2c, UPT ;  /* 0x0000002c0400788c */ /* 0x000fd2000bf05270 */
[----:B------:R-:W-:Y:S05]  /*2040*/  BRA.U !UP0, `(.L_x_37875) ;  /* 0x0000000108487547 */ /* 0x000fea000b800000 */
.L_x_37853:
        /* <DEDUP_REMOVED lines=16> */
.L_x_37876:
[----:B------:R-:W-:Y:S01]  /*2150*/  IMAD.MOV.U32 R3, RZ, RZ, RZ ;  /* 0x000000ffff037224 */ /* 0x000fe200078e00ff */
[----:B------:R-:W-:Y:S06]  /*2160*/  BRA `(.L_x_37854) ;  /* 0x0000000000347947 */ /* 0x000fec0003800000 */
.L_x_37875:
        /* <DEDUP_REMOVED lines=8> */
.L_x_37874:
[----:B------:R-:W2:Y:S02]  /*21f0*/  LDG.E.64 R4, desc[UR36][R4.64] ;  /* 0x0000002404047981 */ /* 0x000ea4000c1e1b00 */
[----:B--2---:R0:W1:Y:S01]  /*2200*/  I2F.U64 R3, R4 ;  /* 0x0000000400037312 */ /* 0x0040620000301000 */
[----:B------:R-:W-:Y:S05]  /*2210*/  BRA `(.L_x_37854) ;  /* 0x0000000000087947 */ /* 0x000fea0003800000 */
.L_x_37873:
[----:B------:R-:W2:Y:S02]  /*2220*/  LDG.E R3, desc[UR36][R4.64] ;  /* 0x0000002404037981 */ /* 0x000ea4000c1e1900 */
[----:B--2---:R-:W-:-:S07]  /*2230*/  I2FP.F32.U32 R3, R3 ;  /* 0x0000000300037245 */ /* 0x004fce0000201000 */
.L_x_37854:
[----:B------:R-:W-:Y:S05]  /*2240*/  BSYNC.RECONVERGENT B6 ;  /* 0x0000000000067941 */ /* 0x000fea0003800200 */
.L_x_37848:
        /* <DEDUP_REMOVED lines=30> */
.L_x_37881:
[----:B------:R-:W-:Y:S05]  /*2430*/  BSYNC.RECONVERGENT B1 ;  /* 0x0000000000017941 */ /* 0x000fea0003800200 */
.L_x_37880:
[----:B------:R-:W-:Y:S01]  /*2440*/  FFMA.FTZ R0, -R9, R7, R18 ;  /* 0x0000000709007223 */ /* 0x000fe20000010112 */
[----:B------:R-:W-:Y:S06]  /*2450*/  BRA `(.L_x_37878) ;  /* 0x0000000000787947 */ /* 0x000fec0003800000 */
.L_x_37879:
        /* <DEDUP_REMOVED lines=14> */
.L_x_37884:
        /* <DEDUP_REMOVED lines=13> */
.L_x_37883:
[----:B------:R-:W-:Y:S05]  /*2610*/  BSYNC.RECONVERGENT B1 ;  /* 0x0000000000017941 */ /* 0x000fea0003800200 */
.L_x_37882:
[----:B------:R-:W-:-:S04]  /*2620*/  FMUL.FTZ R5, R0, 1.1920928955078125e-07 ;  /* 0x3400000000057820 */ /* 0x000fc80000410000 */
[----:B------:R-:W-:-:S07]  /*2630*/  FMUL.FTZ R0, R8, R5 ;  /* 0x0000000508007220 */ /* 0x000fce0000410000 */
.L_x_37878:
[----:B------:R-:W-:Y:S05]  /*2640*/  BSYNC.RECONVERGENT B0 ;  /* 0x0000000000007941 */ /* 0x000fea0003800200 */
.L_x_37877:
[----:B--234-:R-:W1:Y:S01]  /*2650*/  LDC R5, c[0x0][0x594] ;  /* 0x00016500ff057b82 */ /* 0x01ce620000000800 */
[----:B------:R-:W-:Y:S01]  /*2660*/  FSETP.NAN.FTZ.AND P0, PT, |R0|, |R0|, PT ;  /* 0x400000000000720b */ /* 0x000fe20003f18200 */
[----:B------:R-:W2:Y:S01]  /*2670*/  LDCU.64 UR6, c[0x0][0x580] ;  /* 0x0000b000ff0677ac */ /* 0x000ea20008000a00 */
[----:B------:R-:W-:-:S04]  /*2680*/  UPRMT UR4, UR40, 0x9910, URZ ;  /* 0x0000991028047896 */ /* 0x000fc800080000ff */
[----:B------:R-:W-:Y:S01]  /*2690*/  UISETP.GT.AND UP0, UPT, UR4, 0x9, UPT ;  /* 0x000000090400788c */ /* 0x000fe2000bf04270 */
[----:B-1----:R-:W-:-:S04]  /*26a0*/  LOP3.LUT R5, R0, 0x80000000, R5, 0xb8, !PT ;  /* 0x8000000000057812 */ /* 0x002fc800078eb805 */
[----:B------:R-:W-:-:S04]  /*26b0*/  FSEL R4, R0, R5, P0 ;  /* 0x0000000500047208 */ /* 0x000fc80000000000 */
[----:B------:R-:W-:-:S13]  /*26c0*/  FSETP.NEU.FTZ.AND P1, PT, R4, RZ, PT ;  /* 0x000000ff0400720b */ /* 0x000fda0003f3d000 */
[----:B------:R-:W-:Y:S02]  /*26d0*/  @P1 FSETP.GEU.FTZ.AND P2, PT, R3, RZ, PT ;  /* 0x000000ff0300120b */ /* 0x000fe40003f5e000 */
[----:B------:R-:W-:-:S04]  /*26e0*/  @P1 FSETP.GEU.FTZ.AND P0, PT, R4, RZ, PT ;  /* 0x000000ff0400120b */ /* 0x000fc80003f1e000 */
[----:B------:R-:W-:Y:S02]  /*26f0*/  @P1 PLOP3.LUT P2, PT, P2, P0, PT, 0x82, 0x28 ;  /* 0x000000000028181c */ /* 0x000fe40001741072 */
[----:B------:R-:W-:Y:S02]  /*2700*/  PLOP3.LUT P0, PT, PT, PT, PT, 0x80, 0x8 ;  /* 0x000000000008781c */ /* 0x000fe40003f0f070 */
[----:B------:R-:W-:Y:S02]  /*2710*/  @P1 PLOP3.LUT P0, PT, P2, PT, PT, 0x80, 0x8 ;  /* 0x000000000008181c */ /* 0x000fe4000170f070 */
[----:B--2---:R-:W-:-:S05]  /*2720*/  IADD3 R8, P2, PT, R19, UR6, RZ ;  /* 0x0000000613087c10 */ /* 0x004fca000ff5e0ff */
[----:B0-----:R-:W-:-:S06]  /*2730*/  IMAD.X R9, RZ, RZ, UR7, P2 ;  /* 0x00000007ff097e24 */ /* 0x001fcc00090e06ff */
        /* <DEDUP_REMOVED lines=13> */
.L_x_37888:
[----:B------:R-:W0:Y:S02]  /*2810*/  F2I.S64.TRUNC R4, R4 ;  /* 0x0000000400047311 */ /* 0x000e24000020d900 */
[----:B0-----:R-:W-:-:S05]  /*2820*/  MOV R3, R4 ;  /* 0x0000000400037202 */ /* 0x001fca0000000f00 */
[----:B------:R3:W-:Y:S01]  /*2830*/  STG.E.U8 desc[UR36][R8.64], R3 ;  /* 0x0000000308007986 */ /* 0x0007e2000c101124 */
[----:B------:R-:W-:Y:S05]  /*2840*/  BRA `(.L_x_37890) ;  /* 0x0000000c002c7947 */ /* 0x000fea0003800000 */
.L_x_37887:
        /* <DEDUP_REMOVED lines=9> */
.L_x_37892:
[----:B------:R-:W0:Y:S02]  /*28e0*/  F2I.FTZ.TRUNC.NTZ R3, R4 ;  /* 0x0000000400037305 */ /* 0x000e24000021f100 */
[----:B0-----:R1:W-:Y:S01]  /*28f0*/  STG.E desc[UR36][R8.64], R3 ;  /* 0x0000000308007986 */ /* 0x0013e2000c101924 */
[----:B------:R-:W-:Y:S05]  /*2900*/  BRA `(.L_x_37890) ;  /* 0x0000000800fc7947 */ /* 0x000fea0003800000 */
.L_x_37891:
[----:B------:R-:W0:Y:S02]  /*2910*/  F2I.FTZ.TRUNC.NTZ R3, R4 ;  /* 0x0000000400037305 */ /* 0x000e24000021f100 */
[----:B0-----:R2:W-:Y:S01]  /*2920*/  STG.E.U16 desc[UR36][R8.64], R3 ;  /* 0x0000000308007986 */ /* 0x0015e2000c101524 */
[----:B------:R-:W-:Y:S05]  /*2930*/  BRA `(.L_x_37890) ;  /* 0x0000000800f07947 */ /* 0x000fea0003800000 */
.L_x_37886:
        /* <DEDUP_REMOVED lines=8> */
.L_x_37894:
[----:B------:R-:W-:-:S05]  /*29c0*/  F2FP.F16.F32.PACK_AB R4, RZ, R4 ;  /* 0x00000004ff04723e */ /* 0x000fca00000000ff */
[----:B------:R0:W-:Y:S01]  /*29d0*/  STG.E.U16 desc[UR36][R8.64], R4 ;  /* 0x0000000408007986 */ /* 0x0001e2000c101524 */
[----:B------:R-:W-:Y:S05]  /*29e0*/  BRA `(.L_x_37890) ;  /* 0x0000000800c47947 */ /* 0x000fea0003800000 */
.L_x_37893:
        /* <DEDUP_REMOVED lines=9> */
.L_x_37896:
[----:B------:R-:W-:-:S04]  /*2a80*/  F2FP.F16.F32.PACK_AB R3, RZ, R4 ;  /* 0x00000004ff03723e */ /* 0x000fc800000000ff */
[----:B------:R-:W-:-:S05]  /*2a90*/  PRMT R3, R3, 0x5410, RZ ;  /* 0x0000541003037816 */ /* 0x000fca00000000ff */
[----:B------:R0:W-:Y:S01]  /*2aa0*/  STG.E desc[UR36][R8.64], R3 ;  /* 0x0000000308007986 */ /* 0x0001e2000c101924 */
[----:B------:R-:W-:Y:S05]  /*2ab0*/  BRA `(.L_x_37890) ;  /* 0x0000000800907947 */ /* 0x000fea0003800000 */
.L_x_37895:
[----:B------:R-:W-:-:S06]  /*2ac0*/  FMUL.FTZ R4, R4, 1 ;  /* 0x3f80000004047820 */ /* 0x000fcc0000410000 */
[----:B------:R-:W0:Y:S02]  /*2ad0*/  F2F.F64.F32 R4, R4 ;  /* 0x0000000400047310 */ /* 0x000e240000201800 */
[----:B0-----:R0:W-:Y:S01]  /*2ae0*/  STG.E.64 desc[UR36][R8.64], R4 ;  /* 0x0000000408007986 */ /* 0x0011e2000c101b24 */
[----:B------:R-:W-:Y:S05]  /*2af0*/  BRA `(.L_x_37890) ;  /* 0x0000000800807947 */ /* 0x000fea0003800000 */
.L_x_37885:
        /* <DEDUP_REMOVED lines=12> */
.L_x_37899:
[----:B------:R-:W-:Y:S01]  /*2bc0*/  FMUL.FTZ R4, R4, 1 ;  /* 0x3f80000004047820 */ /* 0x000fe20000410000 */
[----:B------:R-:W-:-:S05]  /*2bd0*/  CS2R R6, SRZ ;  /* 0x0000000000067805 */ /* 0x000fca000001ff00 */
[----:B------:R-:W0:Y:S02]  /*2be0*/  F2F.F64.F32 R4, R4 ;  /* 0x0000000400047310 */ /* 0x000e240000201800 */
[----:B0-----:R0:W-:Y:S01]  /*2bf0*/  STG.E.128 desc[UR36][R8.64], R4 ;  /* 0x0000000408007986 */ /* 0x0011e2000c101d24 */
[----:B------:R-:W-:Y:S05]  /*2c00*/  BRA `(.L_x_37890) ;  /* 0x00000008003c7947 */ /* 0x000fea0003800000 */
.L_x_37898:
        /* <DEDUP_REMOVED lines=18> */
.L_x_37903:
[----:B------:R-:W-:Y:S05]  /*2d30*/  BSYNC.RECONVERGENT B0 ;  /* 0x0000000000007941 */ /* 0x000fea0003800200 */
.L_x_37902:
[----:B------:R-:W-:-:S05]  /*2d40*/  LOP3.LUT R5, R0, 0x80, R5, 0xf8, !PT ;  /* 0x0000008000057812 */ /* 0x000fca00078ef805 */
[----:B------:R0:W-:Y:S01]  /*2d50*/  STG.E.U8 desc[UR36][R8.64], R5 ;  /* 0x0000000508007986 */ /* 0x0001e2000c101124 */
[----:B------:R-:W-:Y:S05]  /*2d60*/  BRA `(.L_x_37890) ;  /* 0x0000000400e47947 */ /* 0x000fea0003800000 */
.L_x_37901:
        /* <DEDUP_REMOVED lines=14> */
.L_x_37905:
[----:B------:R-:W-:Y:S05]  /*2e50*/  BSYNC.RECONVERGENT B0 ;  /* 0x0000000000007941 */ /* 0x000fea0003800200 */
.L_x_37904:
[----:B------:R-:W-:-:S05]  /*2e60*/  LOP3.LUT R3, R0, 0x80, R7, 0xf8, !PT ;  /* 0x0000008000037812 */ /* 0x000fca00078ef807 */
[----:B------:R0:W-:Y:S01]  /*2e70*/  STG.E.U8 desc[UR36][R8.64], R3 ;  /* 0x0000000308007986 */ /* 0x0001e2000c101124 */
[----:B------:R-:W-:Y:S05]  /*2e80*/  BRA `(.L_x_37890) ;  /* 0x00000004009c7947 */ /* 0x000fea0003800000 */
.L_x_37900:
[----:B------:R-:W-:-:S05]  /*2e90*/  F2FP.BF16.F32.PACK_AB R4, RZ, R4 ;  /* 0x00000004ff04723e */ /* 0x000fca00000010ff */
[----:B------:R0:W-:Y:S01]  /*2ea0*/  STG.E.U16 desc[UR36][R8.64], R4 ;  /* 0x0000000408007986 */ /* 0x0001e2000c101524 */
[----:B------:R-:W-:Y:S05]  /*2eb0*/  BRA `(.L_x_37890) ;  /* 0x0000000400907947 */ /* 0x000fea0003800000 */
.L_x_37897:
        /* <DEDUP_REMOVED lines=11> */
.L_x_37908:
        /* <DEDUP_REMOVED lines=12> */
.L_x_37911:
[----:B------:R-:W-:-:S04]  /*3030*/  SHF.R.U32.HI R0, RZ, 0x14, R4 ;  /* 0x00000014ff007819 */ /* 0x000fc80000011604 */
[----:B------:R-:W-:-:S04]  /*3040*/  LOP3.LUT R3, R0, 0x1, RZ, 0xc0, !PT ;  /* 0x0000000100037812 */ /* 0x000fc800078ec0ff */
[----:B------:R-:W-:-:S04]  /*3050*/  IADD3 R0, PT, PT, R4, 0x487ffff, R3 ;  /* 0x0487ffff04007810 */ /* 0x000fc80007ffe003 */
[----:B------:R-:W-:-:S04]  /*3060*/  SHF.R.U32.HI R0, RZ, 0x14, R0 ;  /* 0x00000014ff007819 */ /* 0x000fc80000011600 */
[----:B------:R-:W-:-:S07]  /*3070*/  LOP3.LUT R3, R0, 0xff, RZ, 0xc0, !PT ;  /* 0x000000ff00037812 */ /* 0x000fce00078ec0ff */
.L_x_37912:
[----:B------:R-:W-:-:S04]  /*3080*/  SHF.R.U32.HI R4, RZ, 0x18, R4 ;  /* 0x00000018ff047819 */ /* 0x000fc80000011604 */
[----:B------:R-:W-:-:S04]  /*3090*/  LOP3.LUT R3, R3, 0x80, R4, 0xf8, !PT ;  /* 0x0000008003037812 */ /* 0x000fc800078ef804 */
[----:B------:R-:W-:-:S07]  /*30a0*/  PRMT R0, R3, 0x7610, R0 ;  /* 0x0000761003007816 */ /* 0x000fce0000000000 */
.L_x_37910:
[----:B------:R-:W-:Y:S05]  /*30b0*/  BSYNC.RECONVERGENT B0 ;  /* 0x0000000000007941 */ /* 0x000fea0003800200 */
.L_x_37909:
[----:B------:R0:W-:Y:S01]  /*30c0*/  STG.E.U8 desc[UR36][R8.64], R0 ;  /* 0x0000000008007986 */ /* 0x0001e2000c101124 */
[----:B------:R-:W-:Y:S05]  /*30d0*/  BRA `(.L_x_37890) ;  /* 0x0000000400087947 */ /* 0x000fea0003800000 */
.L_x_37907:
        /* <DEDUP_REMOVED lines=12> */
.L_x_37915:
[----:B------:R-:W-:-:S04]  /*31a0*/  SHF.R.U32.HI R0, RZ, 0x15, R4 ;  /* 0x00000015ff007819 */ /* 0x000fc80000011604 */
[----:B------:R-:W-:-:S04]  /*31b0*/  LOP3.LUT R3, R0, 0x1, RZ, 0xc0, !PT ;  /* 0x0000000100037812 */ /* 0x000fc800078ec0ff */
[----:B------:R-:W-:-:S04]  /*31c0*/  IADD3 R0, PT, PT, R4, 0x88fffff, R3 ;  /* 0x088fffff04007810 */ /* 0x000fc80007ffe003 */
[----:B------:R-:W-:-:S04]  /*31d0*/  SHF.R.U32.HI R0, RZ, 0x15, R0 ;  /* 0x00000015ff007819 */ /* 0x000fc80000011600 */
[----:B------:R-:W-:-:S07]  /*31e0*/  LOP3.LUT R3, R0, 0xff, RZ, 0xc0, !PT ;  /* 0x000000ff00037812 */ /* 0x000fce00078ec0ff */
.L_x_37916:
[----:B------:R-:W-:-:S04]  /*31f0*/  SHF.R.U32.HI R4, RZ, 0x18, R4 ;  /* 0x00000018ff047819 */ /* 0x000fc80000011604 */
[----:B------:R-:W-:-:S04]  /*3200*/  LOP3.LUT R3, R3, 0x80, R4, 0xf8, !PT ;  /* 0x0000008003037812 */ /* 0x000fc800078ef804 */
[----:B------:R-:W-:-:S07]  /*3210*/  PRMT R0, R3, 0x7610, R0 ;  /* 0x0000761003007816 */ /* 0x000fce0000000000 */
.L_x_37914:
[----:B------:R-:W-:Y:S05]  /*3220*/  BSYNC.RECONVERGENT B0 ;  /* 0x0000000000007941 */ /* 0x000fea0003800200 */
.L_x_37913:
[----:B------:R0:W-:Y:S01]  /*3230*/  STG.E.U8 desc[UR36][R8.64], R0 ;  /* 0x0000000008007986 */ /* 0x0001e2000c101124 */
[----:B------:R-:W-:Y:S05]  /*3240*/  BRA `(.L_x_37890) ;  /* 0x0000000000ac7947 */ /* 0x000fea0003800000 */
.L_x_37906:
[----:B------:R-:W-:-:S09]  /*3250*/  UISETP.NE.AND UP0, UPT, UR4, 0x1c, UPT ;  /* 0x0000001c0400788c */ /* 0x000fd2000bf05270 */
[----:B------:R-:W-:Y:S05]  /*3260*/  BRA.U !UP0, `(.L_x_37917) ;  /* 0x00000001089c7547 */ /* 0x000fea000b800000 */
[----:B------:R-:W-:-:S09]  /*3270*/  UISETP.NE.AND UP0, UPT, UR4, 0x1d, UPT ;  /* 0x0000001d0400788c */ /* 0x000fd2000bf05270 */
[----:B------:R-:W-:Y:S05]  /*3280*/  BRA.U !UP0, `(.L_x_37918) ;  /* 0x0000000108887547 */ /* 0x000fea000b800000 */
[----:B------:R-:W-:-:S09]  /*3290*/  UISETP.NE.AND UP0, UPT, UR4, 0x2c, UPT ;  /* 0x0000002c0400788c */ /* 0x000fd2000bf05270 */
[----:B------:R-:W-:Y:S05]  /*32a0*/  BRA.U !UP0, `(.L_x_37919) ;  /* 0x0000000108447547 */ /* 0x000fea000b800000 */
.L_x_37889:
        /* <DEDUP_REMOVED lines=16> */
.L_x_37920:
[----:B------:R-:W-:Y:S05]  /*33b0*/  BRA `(.L_x_37890) ;  /* 0x0000000000507947 */ /* 0x000fea0003800000 */
.L_x_37919:
        /* <DEDUP_REMOVED lines=15> */
.L_x_37918:
[----:B------:R-:W0:Y:S02]  /*34b0*/  F2I.U64.TRUNC R4, R4 ;  /* 0x0000000400047311 */ /* 0x000e24000020d800 */
[----:B0-----:R0:W-:Y:S01]  /*34c0*/  STG.E.64 desc[UR36][R8.64], R4 ;  /* 0x0000000408007986 */ /* 0x0011e2000c101b24 */
[----:B------:R-:W-:Y:S05]  /*34d0*/  BRA `(.L_x_37890) ;  /* 0x0000000000087947 */ /* 0x000fea0003800000 */
.L_x_37917:
[----:B------:R-:W0:Y:S02]  /*34e0*/  F2I.FTZ.U32.TRUNC.NTZ R3, R4 ;  /* 0x0000000400037305 */ /* 0x000e24000021f000 */
[----:B0-----:R0:W-:Y:S02]  /*34f0*/  STG.E desc[UR36][R8.64], R3 ;  /* 0x0000000308007986 */ /* 0x0011e4000c101924 */
.L_x_37890:
[----:B------:R-:W-:-:S07]  /*3500*/  VIADD R17, R17, 0x80 ;  /* 0x0000008011117836 */ /* 0x000fce0000000000 */
.L_x_37846:
[----:B------:R-:W-:Y:S05]  /*3510*/  BSYNC.RECONVERGENT B7 ;  /* 0x0000000000077941 */ /* 0x000fea0003800200 */
.L_x_37845:
        /* <DEDUP_REMOVED lines=308> */
.L_x_37923:
        /* <DEDUP_REMOVED lines=15> */
[----:B-1234-:R-:W2:Y:S02]  /*4950*/  LDG.E.S8 R3, desc[UR36][R4.64] ;  /* 0x0000002404037981 */ /* 0x01eea4000c1e1300 */
[----:B--2---:R-:W0:Y:S01]  /*4960*/  I2F.S16 R3, R3 ;  /* 0x0000000300037306 */ /* 0x004e220000101400 */
[----:B------:R-:W-:Y:S05]  /*4970*/  BRA `(.L_x_37930) ;  /* 0x0000000c00347947 */ /* 0x000fea0003800000 */
.L_x_37928:
[----:B-1234-:R-:W2:Y:S02]  /*4980*/  LDG.E.U8 R3, desc[UR36][R4.64] ;  /* 0x0000002404037981 */ /* 0x01eea4000c1e1100 */
[----:B--2---:R-:W-:Y:S01]  /*4990*/  I2FP.F32.U32 R3, R3 ;  /* 0x0000000300037245 */ /* 0x004fe20000201000 */
[----:B------:R-:W-:Y:S06]  /*49a0*/  BRA `(.L_x_37930) ;  /* 0x0000000c00287947 */ /* 0x000fec0003800000 */
.L_x_37927:
[----:B------:R-:W-:-:S09]  /*49b0*/  UISETP.NE.AND UP0, UPT, UR4, 0x2, UPT ;  /* 0x000000020400788c */ /* 0x000fd2000bf05270 */
[----:B------:R-:W-:Y:S05]  /*49c0*/  BRA.U !UP0, `(.L_x_37931) ;  /* 0x0000000108287547 */ /* 0x000fea000b800000 */
[----:B------:R-:W-:-:S09]  /*49d0*/  UISETP.NE.AND UP0, UPT, UR4, 0x3, UPT ;  /* 0x000000030400788c */ /* 0x000fd2000bf05270 */
[----:B------:R-:W-:Y:S05]  /*49e0*/  BRA.U !UP0, `(.L_x_37932) ;  /* 0x0000000108147547 */ /* 0x000fea000b800000 */
[----:B------:R-:W-:-:S09]  /*49f0*/  UISETP.NE.AND UP0, UPT, UR4, 0x4, UPT ;  /* 0x000000040400788c */ /* 0x000fd2000bf05270 */
[----:B------:R-:W-:Y:S05]  /*4a00*/  BRA.U UP0, `(.L_x_37929) ;  /* 0x0000000900b47547 */ /* 0x000fea000b800000 */
[----:B------:R-:W1:Y:S02]  /*4a10*/  LDG.E.64 R4, desc[UR36][R4.64] ;  /* 0x0000002404047981 */ /* 0x000e64000c1e1b00 */
[----:B-1234-:R2:W3:Y:S01]  /*4a20*/  I2F.S64 R3, R4 ;  /* 0x0000000400037312 */ /* 0x01e4e20000301400 */
[----:B------:R-:W-:Y:S05]  /*4a30*/  BRA `(.L_x_37930) ;  /* 0x0000000c00047947 */ /* 0x000fea0003800000 */
.L_x_37932:
[----:B-1234-:R-:W2:Y:S02]  /*4a40*/  LDG.E R3, desc[UR36][R4.64] ;  /* 0x0000002404037981 */ /* 0x01eea4000c1e1900 */
[----:B--2---:R-:W-:Y:S01]  /*4a50*/  I2FP.F32.S32 R3, R3 ;  /* 0x0000000300037245 */ /* 0x004fe20000201400 */
[----:B------:R-:W-:Y:S06]  /*4a60*/  BRA `(.L_x_37930) ;  /* 0x0000000800f87947 */ /* 0x000fec0003800000 */
.L_x_37931:
[----:B-1234-:R-:W2:Y:S02]  /*4a70*/  LDG.E.U16 R3, desc[UR36][R4.64] ;  /* 0x0000002404037981 */ /* 0x01eea4000c1e1500 */
[----:B--2---:R-:W1:Y:S01]  /*4a80*/  I2F.S16 R3, R3 ;  /* 0x0000000300037306 */ /* 0x004e620000101400 */
[----:B------:R-:W-:Y:S05]  /*4a90*/  BRA `(.L_x_37930) ;  /* 0x0000000800ec7947 */ /* 0x000fea0003800000 */
.L_x_37926:
        /* <DEDUP_REMOVED lines=8> */
.L_x_37934:
[----:B-1234-:R-:W2:Y:S02]  /*4b20*/  LDG.E.U16 R3, desc[UR36][R4.64] ;  /* 0x0000002404037981 */ /* 0x01eea4000c1e1500 */
[----:B--2---:R-:W-:Y:S01]  /*4b30*/  HADD2.F32 R3, -RZ, R3.H0_H0 ;  /* 0x20000003ff037230 */ /* 0x004fe20000004100 */
[----:B------:R-:W-:Y:S06]  /*4b40*/  BRA `(.L_x_37930) ;  /* 0x0000000800c07947 */ /* 0x000fec0003800000 */
.L_x_37933:
        /* <DEDUP_REMOVED lines=8> */
.L_x_37936:
[----:B-1234-:R-:W2:Y:S02]  /*4bd0*/  LDG.E.U16 R3, desc[UR36][R4.64] ;  /* 0x0000002404037981 */ /* 0x01eea4000c1e1500 */
[----:B--2---:R-:W-:Y:S01]  /*4be0*/  HADD2.F32 R3, -RZ, R3.H0_H0 ;  /* 0x20000003ff037230 */ /* 0x004fe20000004100 */
[----:B------:R-:W-:Y:S06]  /*4bf0*/  BRA `(.L_x_37930) ;  /* 0x0000000800947947 */ /* 0x000fec0003800000 */
.L_x_37935:
[----:B------:R-:W1:Y:S01]  /*4c00*/  LDG.E.64 R4, desc[UR36][R4.64] ;  /* 0x0000002404047981 */ /* 0x000e62000c1e1b00 */
[----:B------:R-:W-:Y:S01]  /*4c10*/  UMOV UR4, 0xf0000000 ;  /* 0xf000000000047882 */ /* 0x000fe20000000000 */
[----:B------:R-:W-:Y:S01]  /*4c20*/  UMOV UR5, 0x380fffff ;  /* 0x380fffff00057882 */ /* 0x000fe20000000000 */
[----:B-1234-:R-:W0:Y:S01]  /*4c30*/  F2F.F32.F64 R3, R4 ;  /* 0x0000000400037310 */ /* 0x01ee220000301000 */
[----:B------:R-:W-:-:S14]  /*4c40*/  DSETP.GEU.AND P0, PT, |R4|, UR4, PT ;  /* 0x0000000404007e2a */ /* 0x000fdc000bf0e200 */
[----:B0-----:R-:W-:Y:S01]  /*4c50*/  @!P0 FMUL R3, R3, 1.175494350822287508e-38 ;  /* 0x0080000003038820 */ /* 0x001fe20000400000 */
[----:B------:R-:W-:Y:S06]  /*4c60*/  BRA `(.L_x_37930) ;  /* 0x0000000800787947 */ /* 0x000fec0003800000 */
.L_x_37925:
        /* <DEDUP_REMOVED lines=12> */
.L_x_37939:
[----:B------:R-:W1:Y:S01]  /*4d30*/  LDG.E.64 R4, desc[UR36][R4.64] ;  /* 0x0000002404047981 */ /* 0x000e62000c1e1b00 */
[----:B------:R-:W-:Y:S01]  /*4d40*/  UMOV UR4, 0xf0000000 ;  /* 0xf000000000047882 */ /* 0x000fe20000000000 */
[----:B------:R-:W-:Y:S01]  /*4d50*/  UMOV UR5, 0x380fffff ;  /* 0x380fffff00057882 */ /* 0x000fe20000000000 */
[----:B-1234-:R-:W0:Y:S01]  /*4d60*/  F2F.F32.F64 R3, R4 ;  /* 0x0000000400037310 */ /* 0x01ee220000301000 */
[----:B------:R-:W-:-:S14]  /*4d70*/  DSETP.GEU.AND P0, PT, |R4|, UR4, PT ;  /* 0x0000000404007e2a */ /* 0x000fdc000bf0e200 */
[----:B0-----:R-:W-:Y:S01]  /*4d80*/  @!P0 FMUL R3, R3, 1.175494350822287508e-38 ;  /* 0x0080000003038820 */ /* 0x001fe20000400000 */
[----:B------:R-:W-:Y:S06]  /*4d90*/  BRA `(.L_x_37930) ;  /* 0x00000008002c7947 */ /* 0x000fec0003800000 */
.L_x_37938:
        /* <DEDUP_REMOVED lines=25> */
.L_x_37941:
        /* <DEDUP_REMOVED lines=13> */
.L_x_37940:
[----:B-1234-:R-:W2:Y:S02]  /*5000*/  LDG.E.U16 R3, desc[UR36][R4.64] ;  /* 0x0000002404037981 */ /* 0x01eea4000c1e1500 */
[----:B--2---:R-:W-:Y:S01]  /*5010*/  SHF.L.U32 R3, R3, 0x10, RZ ;  /* 0x0000001003037819 */ /* 0x004fe200000006ff */
[----:B------:R-:W-:Y:S06]  /*5020*/  BRA `(.L_x_37930) ;  /* 0x0000000400887947 */ /* 0x000fec0003800000 */
.L_x_37937:
        /* <DEDUP_REMOVED lines=11> */
.L_x_37944:
        /* <DEDUP_REMOVED lines=20> */
.L_x_37946:
[----:B------:R-:W-:Y:S05]  /*5220*/  BSYNC.RECONVERGENT B0 ;  /* 0x0000000000007941 */ /* 0x000fea0003800200 */
.L_x_37945:
[----:B------:R-:W-:Y:S01]  /*5230*/  IMAD.SHL.U32 R0, R0, 0x100000, RZ ;  /* 0x0010000000007824 */ /* 0x000fe200078e00ff */
[----:B------:R-:W-:-:S04]  /*5240*/  LEA R3, R3, 0x3b800000, 0x17 ;  /* 0x3b80000003037811 */ /* 0x000fc800078eb8ff */
[----:B------:R-:W-:Y:S01]  /*5250*/  LOP3.LUT R3, R3, R0, R7, 0xfe, !PT ;  /* 0x0000000003037212 */ /* 0x000fe200078efe07 */
[----:B------:R-:W-:Y:S06]  /*5260*/  BRA `(.L_x_37930) ;  /* 0x0000000000f87947 */ /* 0x000fec0003800000 */
.L_x_37943:
        /* <DEDUP_REMOVED lines=20> */
.L_x_37948:
[----:B------:R-:W-:Y:S05]  /*53b0*/  BSYNC.RECONVERGENT B0 ;  /* 0x0000000000007941 */ /* 0x000fea0003800200 */
.L_x_37947:
[----:B------:R-:W-:Y:S01]  /*53c0*/  IMAD.SHL.U32 R0, R0, 0x200000, RZ ;  /* 0x0020000000007824 */ /* 0x000fe200078e00ff */
[----:B------:R-:W-:-:S04]  /*53d0*/  LEA R3, R3, 0x37800000, 0x17 ;  /* 0x3780000003037811 */ /* 0x000fc800078eb8ff */
[----:B------:R-:W-:Y:S01]  /*53e0*/  LOP3.LUT R3, R3, R0, R7, 0xfe, !PT ;  /* 0x0000000003037212 */ /* 0x000fe200078efe07 */
[----:B------:R-:W-:Y:S06]  /*53f0*/  BRA `(.L_x_37930) ;  /* 0x0000000000947947 */ /* 0x000fec0003800000 */
.L_x_37942:
        /* <DEDUP_REMOVED lines=14> */
.L_x_37929:
        /* <DEDUP_REMOVED lines=16> */
.L_x_37951:
[----:B------:R-:W-:Y:S01]  /*55e0*/  IMAD.MOV.U32 R3, RZ, RZ, RZ ;  /* 0x000000ffff037224 */ /* 0x000fe200078e00ff */
[----:B------:R-:W-:Y:S06]  /*55f0*/  BRA `(.L_x_37930) ;  /* 0x0000000000147947 */ /* 0x000fec0003800000 */
.L_x_37950:
[----:B------:R-:W1:Y:S02]  /*5600*/  LDG.E.64 R4, desc[UR36][R4.64] ;  /* 0x0000002404047981 */ /* 0x000e64000c1e1b00 */
[----:B-1234-:R0:W1:Y:S01]  /*5610*/  I2F.U64 R3, R4 ;  /* 0x0000000400037312 */ /* 0x01e0620000301000 */
[----:B------:R-:W-:Y:S05]  /*5620*/  BRA `(.L_x_37930) ;  /* 0x0000000000087947 */ /* 0x000fea0003800000 */
.L_x_37949:
[----:B-1234-:R-:W2:Y:S02]  /*5630*/  LDG.E R3, desc[UR36][R4.64] ;  /* 0x0000002404037981 */ /* 0x01eea4000c1e1900 */
[----:B--2---:R-:W-:-:S07]  /*5640*/  I2FP.F32.U32 R3, R3 ;  /* 0x0000000300037245 */ /* 0x004fce0000201000 */
.L_x_37930:
[----:B------:R-:W-:Y:S05]  /*5650*/  BSYNC.RECONVERGENT B6 ;  /* 0x0000000000067941 */ /* 0x000fea0003800200 */
.L_x_37924:
[----:B01-3-5:R-:W-:Y:S01]  /*5660*/  FSETP.GEU.FTZ.AND P0, PT, R18, |R3|, PT ;  /* 0x400000031200720b */ /* 0x02bfe20003f1e000 */
[----:B------:R-:W-:Y:S01]  /*5670*/  BSSY.RECONVERGENT B0, `(.L_x_37952) ;  /* 0x000003e000007945 */ /* 0x000fe20003800200 */
[----:B------:R-:W-:-:S11]  /*5680*/  MOV R0, R18 ;  /* 0x0000001200007202 */ /* 0x000fd60000000f00 */
[----:B------:R-:W-:Y:S05]  /*5690*/  @!P0 BRA `(.L_x_37953) ;  /* 0x0000000000ec8947 */ /* 0x000fea0003800000 */
[----:B--2-4-:R-:W-:-:S05]  /*56a0*/  FMUL.FTZ R5, |R3|, 8388608 ;  /* 0x4b00000003057820 */ /* 0x014fca0000410200 */
        /* <DEDUP_REMOVED lines=22> */
.L_x_37957:
[----:B------:R-:W-:Y:S01]  /*5810*/  FSETP.GEU.FTZ.AND P0, PT, R4, -R9, PT ;  /* 0x800000090400720b */ /* 0x000fe20003f1e000 */
[----:B------:R-:W-:-:S12]  /*5820*/  FADD.FTZ R7, R7, -1 ;  /* 0xbf80000007077421 */ /* 0x000fd80000010000 */
[----:B------:R-:W-:-:S07]  /*5830*/  @!P0 FADD.FTZ R7, R7, -1 ;  /* 0xbf80000007078421 */ /* 0x000fce0000010000 */
.L_x_37956:
[----:B------:R-:W-:Y:S05]  /*5840*/  BSYNC.RECONVERGENT B1 ;  /* 0x0000000000017941 */ /* 0x000fea0003800200 */
.L_x_37955:
[----:B------:R-:W-:Y:S01]  /*5850*/  FFMA.FTZ R0, -R9, R7, R18 ;  /* 0x0000000709007223 */ /* 0x000fe20000010112 */
[----:B------:R-:W-:Y:S06]  /*5860*/  BRA `(.L_x_37953) ;  /* 0x0000000000787947 */ /* 0x000fec0003800000 */
.L_x_37954:
        /* <DEDUP_REMOVED lines=14> */
.L_x_37960:
        /* <DEDUP_REMOVED lines=13> */
.L_x_37959:
[----:B------:R-:W-:Y:S05]  /*5a20*/  BSYNC.RECONVERGENT B1 ;  /* 0x0000000000017941 */ /* 0x000fea0003800200 */
.L_x_37958:
[----:B------:R-:W-:-:S04]  /*5a30*/  FMUL.FTZ R5, R0, 1.1920928955078125e-07 ;  /* 0x3400000000057820 */ /* 0x000fc80000410000 */
[----:B------:R-:W-:-:S07]  /*5a40*/  FMUL.FTZ R0, R8, R5 ;  /* 0x0000000508007220 */ /* 0x000fce0000410000 */
.L_x_37953:
[----:B------:R-:W-:Y:S05]  /*5a50*/  BSYNC.RECONVERGENT B0 ;  /* 0x0000000000007941 */ /* 0x000fea0003800200 */
.L_x_37952:
[----:B--2-4-:R-:W1:Y:S01]  /*5a60*/  LDC R5, c[0x0][0x594] ;  /* 0x00016500ff057b82 */ /* 0x014e620000000800 */
        /* <DEDUP_REMOVED lines=12> */
[----:B--2---:R-:W-:-:S04]  /*5b30*/  IADD3 R8, P2, PT, R19, UR6, RZ ;  /* 0x0000000613087c10 */ /* 0x004fc8000ff5e0ff */
[----:B0-----:R-:W-:-:S07]  /*5b40*/  IADD3.X R9, PT, PT, RZ, UR7, RZ, P2, !PT ;  /* 0x00000007ff097c10 */ /* 0x001fce00097fe4ff */
        /* <DEDUP_REMOVED lines=13> */
.L_x_37964:
[----:B------:R-:W0:Y:S02]  /*5c20*/  F2I.S64.TRUNC R4, R4 ;  /* 0x0000000400047311 */ /* 0x000e24000020d900 */
[----:B0-----:R-:W-:-:S05]  /*5c30*/  IMAD.MOV.U32 R3, RZ, RZ, R4 ;  /* 0x000000ffff037224 */ /* 0x001fca00078e0004 */
[----:B------:R0:W-:Y:S01]  /*5c40*/  STG.E.U8 desc[UR36][R8.64], R3 ;  /* 0x0000000308007986 */ /* 0x0001e2000c101124 */
[----:B------:R-:W-:Y:S05]  /*5c50*/  BRA `(.L_x_37966) ;  /* 0x0000000c00287947 */ /* 0x000fea0003800000 */
.L_x_37963:
        /* <DEDUP_REMOVED lines=9> */
.L_x_37968:
[----:B------:R-:W0:Y:S02]  /*5cf0*/  F2I.FTZ.TRUNC.NTZ R3, R4 ;  /* 0x0000000400037305 */ /* 0x000e24000021f100 */
[----:B0-----:R0:W-:Y:S01]  /*5d00*/  STG.E desc[UR36][R8.64], R3 ;  /* 0x0000000308007986 */ /* 0x0011e2000c101924 */
[----:B------:R-:W-:Y:S05]  /*5d10*/  BRA `(.L_x_37966) ;  /* 0x0000000800f87947 */ /* 0x000fea0003800000 */
.L_x_37967:
[----:B------:R-:W0:Y:S02]  /*5d20*/  F2I.FTZ.TRUNC.NTZ R3, R4 ;  /* 0x0000000400037305 */ /* 0x000e24000021f100 */
[----:B0-----:R0:W-:Y:S01]  /*5d30*/  STG.E.U16 desc[UR36][R8.64], R3 ;  /* 0x0000000308007986 */ /* 0x0011e2000c101524 */
[----:B------:R-:W-:Y:S05]  /*5d40*/  BRA `(.L_x_37966) ;  /* 0x0000000800ec7947 */ /* 0x000fea0003800000 */
.L_x_37962:
        /* <DEDUP_REMOVED lines=8> */
.L_x_37970:
[----:B------:R-:W-:-:S05]  /*5dd0*/  F2FP.F16.F32.PACK_AB R4, RZ, R4 ;  /* 0x00000004ff04723e */ /* 0x000fca00000000ff */
[----:B------:R0:W-:Y:S01]  /*5de0*/  STG.E.U16 desc[UR36][R8.64], R4 ;  /* 0x0000000408007986 */ /* 0x0001e2000c101524 */
[----:B------:R-:W-:Y:S05]  /*5df0*/  BRA `(.L_x_37966) ;  /* 0x0000000800c07947 */ /* 0x000fea0003800000 */
.L_x_37969:
        /* <DEDUP_REMOVED lines=9> */
.L_x_37972:
[----:B------:R-:W-:-:S04]  /*5e90*/  F2FP.F16.F32.PACK_AB R3, RZ, R4 ;  /* 0x00000004ff03723e */ /* 0x000fc800000000ff */
[----:B------:R-:W-:-:S05]  /*5ea0*/  PRMT R3, R3, 0x5410, RZ ;  /* 0x0000541003037816 */ /* 0x000fca00000000ff */
[----:B------:R0:W-:Y:S01]  /*5eb0*/  STG.E desc[UR36][R8.64], R3 ;  /* 0x0000000308007986 */ /* 0x0001e2000c101924 */
[----:B------:R-:W-:Y:S05]  /*5ec0*/  BRA `(.L_x_37966) ;  /* 0x00000008008c7947 */ /* 0x000fea0003800000 */
.L_x_37971:
[----:B------:R-:W-:-:S06]  /*5ed0*/  FMUL.FTZ R4, R4, 1 ;  /* 0x3f80000004047820 */ /* 0x000fcc0000410000 */
[----:B------:R-:W0:Y:S02]  /*5ee0*/  F2F.F64.F32 R4, R4 ;  /* 0x0000000400047310 */ /* 0x000e240000201800 */
[----:B0-----:R0:W-:Y:S01]  /*5ef0*/  STG.E.64 desc[UR36][R8.64], R4 ;  /* 0x0000000408007986 */ /* 0x0011e2000c101b24 */
[----:B------:R-:W-:Y:S05]  /*5f00*/  BRA `(.L_x_37966) ;  /* 0x00000008007c7947 */ /* 0x000fea0003800000 */
.L_x_37961:
        /* <DEDUP_REMOVED lines=13> */
.L_x_37976:
        /* <DEDUP_REMOVED lines=16> */
.L_x_37979:
[----:B------:R-:W-:-:S04]  /*60e0*/  SHF.R.U32.HI R4, RZ, 0x18, R4 ;  /* 0x00000018ff047819 */ /* 0x000fc80000011604 */
[----:B------:R-:W-:-:S04]  /*60f0*/  LOP3.LUT R3, R3, 0x80, R4, 0xf8, !PT ;  /* 0x0000008003037812 */ /* 0x000fc800078ef804 */
[----:B------:R-:W-:-:S07]  /*6100*/  PRMT R0, R3, 0x7610, R0 ;  /* 0x0000761003007816 */ /* 0x000fce0000000000 */
.L_x_37978:
[----:B------:R-:W-:Y:S05]  /*6110*/  BSYNC.RECONVERGENT B0 ;  /* 0x0000000000007941 */ /* 0x000fea0003800200 */
.L_x_37977:
[----:B------:R0:W-:Y:S01]  /*6120*/  STG.E.U8 desc[UR36][R8.64], R0 ;  /* 0x0000000008007986 */ /* 0x0001e2000c101124 */
[----:B------:R-:W-:Y:S05]  /*6130*/  BRA `(.L_x_37966) ;  /* 0x0000000400f07947 */ /* 0x000fea0003800000 */
.L_x_37975:
        /* <DEDUP_REMOVED lines=16> */
.L_x_37982:
[----:B------:R-:W-:-:S04]  /*6240*/  SHF.R.U32.HI R4, RZ, 0x18, R4 ;  /* 0x00000018ff047819 */ /* 0x000fc80000011604 */
[----:B------:R-:W-:-:S04]  /*6250*/  LOP3.LUT R3, R3, 0x80, R4, 0xf8, !PT ;  /* 0x0000008003037812 */ /* 0x000fc800078ef804 */
[----:B------:R-:W-:-:S07]  /*6260*/  PRMT R0, R3, 0x7610, R0 ;  /* 0x0000761003007816 */ /* 0x000fce0000000000 */
.L_x_37981:
[----:B------:R-:W-:Y:S05]  /*6270*/  BSYNC.RECONVERGENT B0 ;  /* 0x0000000000007941 */ /* 0x000fea0003800200 */
.L_x_37980:
[----:B------:R0:W-:Y:S01]  /*6280*/  STG.E.U8 desc[UR36][R8.64], R0 ;  /* 0x0000000008007986 */ /* 0x0001e2000c101124 */
[----:B------:R-:W-:Y:S05]  /*6290*/  BRA `(.L_x_37966) ;  /* 0x0000000400987947 */ /* 0x000fea0003800000 */
.L_x_37974:
        /* <DEDUP_REMOVED lines=21> */
.L_x_37984:
[----:B------:R-:W0:Y:S02]  /*63f0*/  F2I.U64.TRUNC R4, R4 ;  /* 0x0000000400047311 */ /* 0x000e24000020d800 */
[----:B0-----:R0:W-:Y:S01]  /*6400*/  STG.E.64 desc[UR36][R8.64], R4 ;  /* 0x0000000408007986 */ /* 0x0011e2000c101b24 */
[----:B------:R-:W-:Y:S05]  /*6410*/  BRA `(.L_x_37966) ;  /* 0x0000000400387947 */ /* 0x000fea0003800000 */
.L_x_37983:
[----:B------:R-:W0:Y:S02]  /*6420*/  F2I.FTZ.U32.TRUNC.NTZ R3, R4 ;  /* 0x0000000400037305 */ /* 0x000e24000021f000 */
[----:B0-----:R0:W-:Y:S01]  /*6430*/  STG.E desc[UR36][R8.64], R3 ;  /* 0x0000000308007986 */ /* 0x0011e2000c101924 */
[----:B------:R-:W-:Y:S05]  /*6440*/  BRA `(.L_x_37966) ;  /* 0x00000004002c7947 */ /* 0x000fea0003800000 */
.L_x_37973:
        /* <DEDUP_REMOVED lines=10> */
.L_x_37986:
[----:B------:R-:W-:Y:S01]  /*64f0*/  FMUL.FTZ R4, R4, 1 ;  /* 0x3f80000004047820 */ /* 0x000fe20000410000 */
[----:B------:R-:W-:-:S05]  /*6500*/  CS2R R6, SRZ ;  /* 0x0000000000067805 */ /* 0x000fca000001ff00 */
[----:B------:R-:W0:Y:S02]  /*6510*/  F2F.F64.F32 R4, R4 ;  /* 0x0000000400047310 */ /* 0x000e240000201800 */
[----:B0-----:R4:W-:Y:S01]  /*6520*/  STG.E.128 desc[UR36][R8.64], R4 ;  /* 0x0000000408007986 */ /* 0x0019e2000c101d24 */
[----:B------:R-:W-:Y:S05]  /*6530*/  BRA `(.L_x_37966) ;  /* 0x0000000000f07947 */ /* 0x000fea0003800000 */
.L_x_37985:
[----:B------:R-:W-:-:S09]  /*6540*/  UISETP.NE.AND UP0, UPT, UR4, 0xf, UPT ;  /* 0x0000000f0400788c */ /* 0x000fd2000bf05270 */
[----:B------:R-:W-:Y:S05]  /*6550*/  BRA.U !UP0, `(.L_x_37987) ;  /* 0x0000000108e07547 */ /* 0x000fea000b800000 */
[----:B------:R-:W-:-:S09]  /*6560*/  UISETP.NE.AND UP0, UPT, UR4, 0x17, UPT ;  /* 0x000000170400788c */ /* 0x000fd2000bf05270 */
[----:B------:R-:W-:Y:S05]  /*6570*/  BRA.U !UP0, `(.L_x_37988) ;  /* 0x00000001088c7547 */ /* 0x000fea000b800000 */
[----:B------:R-:W-:-:S09]  /*6580*/  UISETP.NE.AND UP0, UPT, UR4, 0x18, UPT ;  /* 0x000000180400788c */ /* 0x000fd2000bf05270 */
[----:B------:R-:W-:Y:S05]  /*6590*/  BRA.U !UP0, `(.L_x_37989) ;  /* 0x0000000108447547 */ /* 0x000fea000b800000 */
.L_x_37965:
        /* <DEDUP_REMOVED lines=16> */
.L_x_37990:
[----:B------:R-:W-:Y:S05]  /*66a0*/  BRA `(.L_x_37966) ;  /* 0x0000000000947947 */ /* 0x000fea0003800000 */
.L_x_37989:
        /* <DEDUP_REMOVED lines=12> */
.L_x_37992:
[----:B------:R-:W-:Y:S05]  /*6770*/  BSYNC.RECONVERGENT B0 ;  /* 0x0000000000007941 */ /* 0x000fea0003800200 */
.L_x_37991:
[----:B------:R-:W-:-:S05]  /*6780*/  LOP3.LUT R3, R0, 0x80, R5, 0xf8, !PT ;  /* 0x0000008000037812 */ /* 0x000fca00078ef805 */
[----:B------:R2:W-:Y:S01]  /*6790*/  STG.E.U8 desc[UR36][R8.64], R3 ;  /* 0x0000000308007986 */ /* 0x0005e2000c101124 */
[----:B------:R-:W-:Y:S05]  /*67a0*/  BRA `(.L_x_37966) ;  /* 0x0000000000547947 */ /* 0x000fea0003800000 */
.L_x_37988:
        /* <DEDUP_REMOVED lines=11> */
.L_x_37994:
[----:B------:R-:W-:Y:S01]  /*6860*/  IMAD.MOV.U32 R0, RZ, RZ, 0x7f ;  /* 0x0000007fff007424 */ /* 0x000fe200078e00ff */
[----:B------:R-:W-:-:S04]  /*6870*/  ISETP.GT.U32.AND P0, PT, R5, 0x7f800000, PT ;  /* 0x7f8000000500780c */ /* 0x000fc80003f04070 */
[----:B------:R-:W-:-:S09]  /*6880*/  SEL R0, R0, 0x7c, P0 ;  /* 0x0000007c00007807 */ /* 0x000fd20000000000 */
.L_x_37995:
[----:B------:R-:W-:Y:S05]  /*6890*/  BSYNC.RECONVERGENT B0 ;  /* 0x0000000000007941 */ /* 0x000fea0003800200 */
.L_x_37993:
[----:B------:R-:W-:-:S04]  /*68a0*/  SHF.R.U32.HI R3, RZ, 0x18, R4 ;  /* 0x00000018ff037819 */ /* 0x000fc80000011604 */
[----:B------:R-:W-:-:S05]  /*68b0*/  LOP3.LUT R3, R0, 0x80, R3, 0xf8, !PT ;  /* 0x0000008000037812 */ /* 0x000fca00078ef803 */
[----:B------:R1:W-:Y:S01]  /*68c0*/  STG.E.U8 desc[UR36][R8.64], R3 ;  /* 0x0000000308007986 */ /* 0x0003e2000c101124 */
[----:B------:R-:W-:Y:S05]  /*68d0*/  BRA `(.L_x_37966) ;  /* 0x0000000000087947 */ /* 0x000fea0003800000 */
.L_x_37987:
[----:B------:R-:W-:-:S05]  /*68e0*/  F2FP.BF16.F32.PACK_AB R4, RZ, R4 ;  /* 0x00000004ff04723e */ /* 0x000fca00000010ff */
[----:B------:R0:W-:Y:S02]  /*68f0*/  STG.E.U16 desc[UR36][R8.64], R4 ;  /* 0x0000000408007986 */ /* 0x0001e4000c101524 */
.L_x_37966:
[----:B------:R-:W-:-:S07]  /*6900*/  VIADD R17, R17, 0x80 ;  /* 0x0000008011117836 */ /* 0x000fce0000000000 */
.L_x_37922:
[----:B------:R-:W-:Y:S05]  /*6910*/  BSYNC.RECONVERGENT B7 ;  /* 0x0000000000077941 */ /* 0x000fea0003800200 */
.L_x_37921:
        /* <DEDUP_REMOVED lines=308> */
.L_x_37998:
        /* <DEDUP_REMOVED lines=15> */
[----:B-123--:R-:W2:Y:S02]  /*7d50*/  LDG.E.S8 R3, desc[UR36][R4.64] ;  /* 0x0000002404037981 */ /* 0x00eea4000c1e1300 */
[----:B--2---:R-:W0:Y:S01]  /*7d60*/  I2F.S16 R3, R3 ;  /* 0x0000000300037306 */ /* 0x004e220000101400 */
[----:B------:R-:W-:Y:S05]  /*7d70*/  BRA `(.L_x_38005) ;  /* 0x0000000c00347947 */ /* 0x000fea0003800000 */
.L_x_38003:
[----:B-123--:R-:W2:Y:S02]  /*7d80*/  LDG.E.U8 R3, desc[UR36][R4.64] ;  /* 0x0000002404037981 */ /* 0x00eea4000c1e1100 */
[----:B--2---:R-:W-:Y:S01]  /*7d90*/  I2FP.F32.U32 R3, R3 ;  /* 0x0000000300037245 */ /* 0x004fe20000201000 */
[----:B------:R-:W-:Y:S06]  /*7da0*/  BRA `(.L_x_38005) ;  /* 0x0000000c00287947 */ /* 0x000fec0003800000 */
.L_x_38002:
        /* <DEDUP_REMOVED lines=9> */
.L_x_38007:
[----:B-123--:R-:W2:Y:S02]  /*7e40*/  LDG.E R3, desc[UR36][R4.64] ;  /* 0x0000002404037981 */ /* 0x00eea4000c1e1900 */
[----:B--2---:R-:W-:Y:S01]  /*7e50*/  I2FP.F32.S32 R3, R3 ;  /* 0x0000000300037245 */ /* 0x004fe20000201400 */
[----:B------:R-:W-:Y:S06]  /*7e60*/  BRA `(.L_x_38005) ;  /* 0x0000000800f87947 */ /* 0x000fec0003800000 */
.L_x_38006:
[----:B-123--:R-:W2:Y:S02]  /*7e70*/  LDG.E.U16 R3, desc[UR36][R4.64] ;  /* 0x0000002404037981 */ /* 0x00eea4000c1e1500 */
[----:B--2---:R-:W4:Y:S01]  /*7e80*/  I2F.S16 R3, R3 ;  /* 0x0000000300037306 */ /* 0x004f220000101400 */
[----:B------:R-:W-:Y:S05]  /*7e90*/  BRA `(.L_x_38005) ;  /* 0x0000000800ec7947 */ /* 0x000fea0003800000 */
.L_x_38001:
        /* <DEDUP_REMOVED lines=8> */
.L_x_38009:
[----:B-123--:R-:W2:Y:S02]  /*7f20*/  LDG.E.U16 R3, desc[UR36][R4.64] ;  /* 0x0000002404037981 */ /* 0x00eea4000c1e1500 */
[----:B--2---:R-:W-:Y:S01]  /*7f30*/  HADD2.F32 R3, -RZ, R3.H0_H0 ;  /* 0x20000003ff037230 */ /* 0x004fe20000004100 */
[----:B------:R-:W-:Y:S06]  /*7f40*/  BRA `(.L_x_38005) ;  /* 0x0000000800c07947 */ /* 0x000fec0003800000 */
.L_x_38008:
        /* <DEDUP_REMOVED lines=8> */
.L_x_38011:
[----:B-123--:R-:W2:Y:S02]  /*7fd0*/  LDG.E.U16 R3, desc[UR36][R4.64] ;  /* 0x0000002404037981 */ /* 0x00eea4000c1e1500 */
[----:B--2---:R-:W-:Y:S01]  /*7fe0*/  HADD2.F32 R3, -RZ, R3.H0_H0 ;  /* 0x20000003ff037230 */ /* 0x004fe20000004100 */
[----:B------:R-:W-:Y:S06]  /*7ff0*/  BRA `(.L_x_38005) ;  /* 0x0000000800947947 */ /* 0x000fec0003800000 */
.L_x_38010:
[----:B------:R-:W1:Y:S01]  /*8000*/  LDG.E.64 R4, desc[UR36][R4.64] ;  /* 0x0000002404047981 */ /* 0x000e62000c1e1b00 */
[----:B------:R-:W-:Y:S01]  /*8010*/  UMOV UR4, 0xf0000000 ;  /* 0xf000000000047882 */ /* 0x000fe20000000000 */
[----:B------:R-:W-:Y:S01]  /*8020*/  UMOV UR5, 0x380fffff ;  /* 0x380fffff00057882 */ /* 0x000fe20000000000 */
[----:B-123--:R-:W0:Y:S01]  /*8030*/  F2F.F32.F64 R3, R4 ;  /* 0x0000000400037310 */ /* 0x00ee220000301000 */
[----:B------:R-:W-:-:S14]  /*8040*/  DSETP.GEU.AND P0, PT, |R4|, UR4, PT ;  /* 0x0000000404007e2a */ /* 0x000fdc000bf0e200 */
[----:B0-----:R-:W-:Y:S01]  /*8050*/  @!P0 FMUL R3, R3, 1.175494350822287508e-38 ;  /* 0x0080000003038820 */ /* 0x001fe20000400000 */
[----:B------:R-:W-:Y:S06]  /*8060*/  BRA `(.L_x_38005) ;  /* 0x0000000800787947 */ /* 0x000fec0003800000 */
.L_x_38000:
        /* <DEDUP_REMOVED lines=12> */
.L_x_38014:
[----:B------:R-:W1:Y:S01]  /*8130*/  LDG.E.64 R4, desc[UR36][R4.64] ;  /* 0x0000002404047981 */ /* 0x000e62000c1e1b00 */
[----:B------:R-:W-:Y:S01]  /*8140*/  UMOV UR4, 0xf0000000 ;  /* 0xf000000000047882 */ /* 0x000fe20000000000 */
[----:B------:R-:W-:Y:S01]  /*8150*/  UMOV UR5, 0x380fffff ;  /* 0x380fffff00057882 */ /* 0x000fe20000000000 */
[----:B-123--:R-:W0:Y:S01]  /*8160*/  F2F.F32.F64 R3, R4 ;  /* 0x0000000400037310 */ /* 0x00ee220000301000 */
[----:B------:R-:W-:-:S14]  /*8170*/  DSETP.GEU.AND P0, PT, |R4|, UR4, PT ;  /* 0x0000000404007e2a */ /* 0x000fdc000bf0e200 */
[----:B0-----:R-:W-:Y:S01]  /*8180*/  @!P0 FMUL R3, R3, 1.175494350822287508e-38 ;  /* 0x0080000003038820 */ /* 0x001fe20000400000 */
[----:B------:R-:W-:Y:S06]  /*8190*/  BRA `(.L_x_38005) ;  /* 0x00000008002c7947 */ /* 0x000fec0003800000 */
.L_x_38013:
        /* <DEDUP_REMOVED lines=25> */
.L_x_38016:
        /* <DEDUP_REMOVED lines=13> */
.L_x_38015:
[----:B-123--:R-:W2:Y:S02]  /*8400*/  LDG.E.U16 R3, desc[UR36][R4.64] ;  /* 0x0000002404037981 */ /* 0x00eea4000c1e1500 */
[----:B--2---:R-:W-:Y:S01]  /*8410*/  IMAD.U32 R3, R3, 0x10000, RZ ;  /* 0x0001000003037824 */ /* 0x004fe200078e00ff */
[----:B------:R-:W-:Y:S06]  /*8420*/  BRA `(.L_x_38005) ;  /* 0x0000000400887947 */ /* 0x000fec0003800000 */
.L_x_38012:
        /* <DEDUP_REMOVED lines=11> */
.L_x_38019:
        /* <DEDUP_REMOVED lines=20> */
.L_x_38021:
[----:B------:R-:W-:Y:S05]  /*8620*/  BSYNC.RECONVERGENT B0 ;  /* 0x0000000000007941 */ /* 0x000fea0003800200 */
.L_x_38020:
[----:B------:R-:W-:Y:S02]  /*8630*/  SHF.L.U32 R0, R0, 0x14, RZ ;  /* 0x0000001400007819 */ /* 0x000fe400000006ff */
[----:B------:R-:W-:-:S04]  /*8640*/  LEA R3, R3, 0x3b800000, 0x17 ;  /* 0x3b80000003037811 */ /* 0x000fc800078eb8ff */
[----:B------:R-:W-:Y:S01]  /*8650*/  LOP3.LUT R3, R3, R0, R7, 0xfe, !PT ;  /* 0x0000000003037212 */ /* 0x000fe200078efe07 */
[----:B------:R-:W-:Y:S06]  /*8660*/  BRA `(.L_x_38005) ;  /* 0x0000000000f87947 */ /* 0x000fec0003800000 */
.L_x_38018:
        /* <DEDUP_REMOVED lines=20> */
.L_x_38023:
[----:B------:R-:W-:Y:S05]  /*87b0*/  BSYNC.RECONVERGENT B0 ;  /* 0x0000000000007941 */ /* 0x000fea0003800200 */
.L_x_38022:
[----:B------:R-:W-:Y:S01]  /*87c0*/  IMAD.SHL.U32 R0, R0, 0x200000, RZ ;  /* 0x0020000000007824 */ /* 0x000fe200078e00ff */
[----:B------:R-:W-:-:S04]  /*87d0*/  LEA R3, R3, 0x37800000, 0x17 ;  /* 0x3780000003037811 */ /* 0x000fc800078eb8ff */
[----:B------:R-:W-:Y:S01]  /*87e0*/  LOP3.LUT R3, R3, R0, R7, 0xfe, !PT ;  /* 0x0000000003037212 */ /* 0x000fe200078efe07 */
[----:B------:R-:W-:Y:S06]  /*87f0*/  BRA `(.L_x_38005) ;  /* 0x0000000000947947 */ /* 0x000fec0003800000 */
.L_x_38017:
        /* <DEDUP_REMOVED lines=14> */
.L_x_38004:
        /* <DEDUP_REMOVED lines=16> */
.L_x_38026:
[----:B------:R-:W-:Y:S01]  /*89e0*/  MOV R3, RZ ;  /* 0x000000ff00037202 */ /* 0x000fe20000000f00 */
[----:B------:R-:W-:Y:S06]  /*89f0*/  BRA `(.L_x_38005) ;  /* 0x0000000000147947 */ /* 0x000fec0003800000 */
.L_x_38025:
[----:B------:R-:W1:Y:S02]  /*8a00*/  LDG.E.64 R4, desc[UR36][R4.64] ;  /* 0x0000002404047981 */ /* 0x000e64000c1e1b00 */
[----:B-123--:R0:W1:Y:S01]  /*8a10*/  I2F.U64 R3, R4 ;  /* 0x0000000400037312 */ /* 0x00e0620000301000 */
[----:B------:R-:W-:Y:S05]  /*8a20*/  BRA `(.L_x_38005) ;  /* 0x0000000000087947 */ /* 0x000fea0003800000 */
.L_x_38024:
[----:B-123--:R-:W2:Y:S02]  /*8a30*/  LDG.E R3, desc[UR36][R4.64] ;  /* 0x0000002404037981 */ /* 0x00eea4000c1e1900 */
[----:B--2---:R-:W-:-:S07]  /*8a40*/  I2FP.F32.U32 R3, R3 ;  /* 0x0000000300037245 */ /* 0x004fce0000201000 */
.L_x_38005:
[----:B------:R-:W-:Y:S05]  /*8a50*/  BSYNC.RECONVERGENT B6 ;  /* 0x0000000000067941 */ /* 0x000fea0003800200 */
.L_x_37999:
[----:B01-345:R-:W-:Y:S01]  /*8a60*/  FSETP.GEU.FTZ.AND P0, PT, R18, |R3|, PT ;  /* 0x400000031200720b */ /* 0x03bfe20003f1e000 */
[----:B------:R-:W-:Y:S01]  /*8a70*/  BSSY.RECONVERGENT B0, `(.L_x_38027) ;  /* 0x000003e000007945 */ /* 0x000fe20003800200 */
[----:B------:R-:W-:-:S11]  /*8a80*/  IMAD.MOV.U32 R0, RZ, RZ, R18 ;  /* 0x000000ffff007224 */ /* 0x000fd600078e0012 */
[----:B------:R-:W-:Y:S05]  /*8a90*/  @!P0 BRA `(.L_x_38028) ;  /* 0x0000000000ec8947 */ /* 0x000fea0003800000 */
[----:B--2---:R-:W-:-:S05]  /*8aa0*/  FMUL.FTZ R5, |R3|, 8388608 ;  /* 0x4b00000003057820 */ /* 0x004fca0000410200 */
        /* <DEDUP_REMOVED lines=22> */
.L_x_38032:
[----:B------:R-:W-:Y:S01]  /*8c10*/  FSETP.GEU.FTZ.AND P0, PT, R4, -R9, PT ;  /* 0x800000090400720b */ /* 0x000fe20003f1e000 */
[----:B------:R-:W-:-:S12]  /*8c20*/  FADD.FTZ R7, R7, -1 ;  /* 0xbf80000007077421 */ /* 0x000fd80000010000 */
[----:B------:R-:W-:-:S07]  /*8c30*/  @!P0 FADD.FTZ R7, R7, -1 ;  /* 0xbf80000007078421 */ /* 0x000fce0000010000 */
.L_x_38031:
[----:B------:R-:W-:Y:S05]  /*8c40*/  BSYNC.RECONVERGENT B1 ;  /* 0x0000000000017941 */ /* 0x000fea0003800200 */
.L_x_38030:
[----:B------:R-:W-:Y:S01]  /*8c50*/  FFMA.FTZ R0, -R9, R7, R18 ;  /* 0x0000000709007223 */ /* 0x000fe20000010112 */
[----:B------:R-:W-:Y:S06]  /*8c60*/  BRA `(.L_x_38028) ;  /* 0x0000000000787947 */ /* 0x000fec0003800000 */
.L_x_38029:
        /* <DEDUP_REMOVED lines=14> */
.L_x_38035:
        /* <DEDUP_REMOVED lines=13> */
.L_x_38034:
[----:B------:R-:W-:Y:S05]  /*8e20*/  BSYNC.RECONVERGENT B1 ;  /* 0x0000000000017941 */ /* 0x000fea0003800200 */
.L_x_38033:
[----:B------:R-:W-:-:S04]  /*8e30*/  FMUL.FTZ R5, R0, 1.1920928955078125e-07 ;  /* 0x3400000000057820 */ /* 0x000fc80000410000 */
[----:B------:R-:W-:-:S07]  /*8e40*/  FMUL.FTZ R0, R8, R5 ;  /* 0x0000000508007220 */ /* 0x000fce0000410000 */
.L_x_38028:
[----:B------:R-:W-:Y:S05]  /*8e50*/  BSYNC.RECONVERGENT B0 ;  /* 0x0000000000007941 */ /* 0x000fea0003800200 */
.L_x_38027:
[----:B--2---:R-:W1:Y:S01]  /*8e60*/  LDC R5, c[0x0][0x594] ;  /* 0x00016500ff057b82 */ /* 0x004e620000000800 */
        /* <DEDUP_REMOVED lines=27> */
.L_x_38039:
[----:B------:R-:W0:Y:S02]  /*9020*/  F2I.S64.TRUNC R4, R4 ;  /* 0x0000000400047311 */ /* 0x000e24000020d900 */
[----:B0-----:R-:W-:-:S05]  /*9030*/  IMAD.MOV.U32 R3, RZ, RZ, R4 ;  /* 0x000000ffff037224 */ /* 0x001fca00078e0004 */
[----:B------:R0:W-:Y:S01]  /*9040*/  STG.E.U8 desc[UR36][R8.64], R3 ;  /* 0x0000000308007986 */ /* 0x0001e2000c101124 */
[----:B------:R-:W-:Y:S05]  /*9050*/  BRA `(.L_x_38041) ;  /* 0x0000000c00287947 */ /* 0x000fea0003800000 */
.L_x_38038:
        /* <DEDUP_REMOVED lines=9> */
.L_x_38043:
[----:B------:R-:W0:Y:S02]  /*90f0*/  F2I.FTZ.TRUNC.NTZ R3, R4 ;  /* 0x0000000400037305 */ /* 0x000e24000021f100 */
[----:B0-----:R0:W-:Y:S01]  /*9100*/  STG.E desc[UR36][R8.64], R3 ;  /* 0x0000000308007986 */ /* 0x0011e2000c101924 */
[----:B------:R-:W-:Y:S05]  /*9110*/  BRA `(.L_x_38041) ;  /* 0x0000000800f87947 */ /* 0x000fea0003800000 */
.L_x_38042:
[----:B------:R-:W0:Y:S02]  /*9120*/  F2I.FTZ.TRUNC.NTZ R3, R4 ;  /* 0x0000000400037305 */ /* 0x000e24000021f100 */
[----:B0-----:R0:W-:Y:S01]  /*9130*/  STG.E.U16 desc[UR36][R8.64], R3 ;  /* 0x0000000308007986 */ /* 0x0011e2000c101524 */
[----:B------:R-:W-:Y:S05]  /*9140*/  BRA `(.L_x_38041) ;  /* 0x0000000800ec7947 */ /* 0x000fea0003800000 */
.L_x_38037:
        /* <DEDUP_REMOVED lines=8> */
.L_x_38045:
[----:B------:R-:W-:-:S05]  /*91d0*/  F2FP.F16.F32.PACK_AB R4, RZ, R4 ;  /* 0x00000004ff04723e */ /* 0x000fca00000000ff */
[----:B------:R0:W-:Y:S01]  /*91e0*/  STG.E.U16 desc[UR36][R8.64], R4 ;  /* 0x0000000408007986 */ /* 0x0001e2000c101524 */
[----:B------:R-:W-:Y:S05]  /*91f0*/  BRA `(.L_x_38041) ;  /* 0x0000000800c07947 */ /* 0x000fea0003800000 */
.L_x_38044:
        /* <DEDUP_REMOVED lines=9> */
.L_x_38047:
[----:B------:R-:W-:-:S04]  /*9290*/  F2FP.F16.F32.PACK_AB R3, RZ, R4 ;  /* 0x00000004ff03723e */ /* 0x000fc800000000ff */
[----:B------:R-:W-:-:S05]  /*92a0*/  PRMT R3, R3, 0x5410, RZ ;  /* 0x0000541003037816 */ /* 0x000fca00000000ff */
[----:B------:R0:W-:Y:S01]  /*92b0*/  STG.E desc[UR36][R8.64], R3 ;  /* 0x0000000308007986 */ /* 0x0001e2000c101924 */
[----:B------:R-:W-:Y:S05]  /*92c0*/  BRA `(.L_x_38041) ;  /* 0x00000008008c7947 */ /* 0x000fea0003800000 */
.L_x_38046:
[----:B------:R-:W-:-:S06]  /*92d0*/  FMUL.FTZ R4, R4, 1 ;  /* 0x3f80000004047820 */ /* 0x000fcc0000410000 */
[----:B------:R-:W0:Y:S02]  /*92e0*/  F2F.F64.F32 R4, R4 ;  /* 0x0000000400047310 */ /* 0x000e240000201800 */
[----:B0-----:R0:W-:Y:S01]  /*92f0*/  STG.E.64 desc[UR36][R8.64], R4 ;  /* 0x0000000408007986 */ /* 0x0011e2000c101b24 */
[----:B------:R-:W-:Y:S05]  /*9300*/  BRA `(.L_x_38041) ;  /* 0x00000008007c7947 */ /* 0x000fea0003800000 */
.L_x_38036:
        /* <DEDUP_REMOVED lines=13> */
.L_x_38051:
        /* <DEDUP_REMOVED lines=16> */
.L_x_38054:
[----:B------:R-:W-:-:S04]  /*94e0*/  SHF.R.U32.HI R4, RZ, 0x18, R4 ;  /* 0x00000018ff047819 */ /* 0x000fc80000011604 */
[----:B------:R-:W-:-:S04]  /*94f0*/  LOP3.LUT R3, R3, 0x80, R4, 0xf8, !PT ;  /* 0x0000008003037812 */ /* 0x000fc800078ef804 */
[----:B------:R-:W-:-:S07]  /*9500*/  PRMT R0, R3, 0x7610, R0 ;  /* 0x0000761003007816 */ /* 0x000fce0000000000 */
.L_x_38053:
[----:B------:R-:W-:Y:S05]  /*9510*/  BSYNC.RECONVERGENT B0 ;  /* 0x0000000000007941 */ /* 0x000fea0003800200 */
.L_x_38052:
[----:B------:R0:W-:Y:S01]  /*9520*/  STG.E.U8 desc[UR36][R8.64], R0 ;  /* 0x0000000008007986 */ /* 0x0001e2000c101124 */
[----:B------:R-:W-:Y:S05]  /*9530*/  BRA `(.L_x_38041) ;  /* 0x0000000400f07947 */ /* 0x000fea0003800000 */
.L_x_38050:
        /* <DEDUP_REMOVED lines=16> */
.L_x_38057:
[----:B------:R-:W-:-:S04]  /*9640*/  SHF.R.U32.HI R4, RZ, 0x18, R4 ;  /* 0x00000018ff047819 */ /* 0x000fc80000011604 */
[----:B------:R-:W-:-:S04]  /*9650*/  LOP3.LUT R3, R3, 0x80, R4, 0xf8, !PT ;  /* 0x0000008003037812 */ /* 0x000fc800078ef804 */
[----:B------:R-:W-:-:S07]  /*9660*/  PRMT R0, R3, 0x7610, R0 ;  /* 0x0000761003007816 */ /* 0x000fce0000000000 */
.L_x_38056:
[----:B------:R-:W-:Y:S05]  /*9670*/  BSYNC.RECONVERGENT B0 ;  /* 0x0000000000007941 */ /* 0x000fea0003800200 */
.L_x_38055:
[----:B------:R0:W-:Y:S01]  /*9680*/  STG.E.U8 desc[UR36][R8.64], R0 ;  /* 0x0000000008007986 */ /* 0x0001e2000c101124 */
[----:B------:R-:W-:Y:S05]  /*9690*/  BRA `(.L_x_38041) ;  /* 0x0000000400987947 */ /* 0x000fea0003800000 */
.L_x_38049:
        /* <DEDUP_REMOVED lines=21> */
.L_x_38059:
[----:B------:R-:W0:Y:S02]  /*97f0*/  F2I.U64.TRUNC R4, R4 ;  /* 0x0000000400047311 */ /* 0x000e24000020d800 */
[----:B0-----:R0:W-:Y:S01]  /*9800*/  STG.E.64 desc[UR36][R8.64], R4 ;  /* 0x0000000408007986 */ /* 0x0011e2000c101b24 */
[----:B------:R-:W-:Y:S05]  /*9810*/  BRA `(.L_x_38041) ;  /* 0x0000000400387947 */ /* 0x000fea0003800000 */
.L_x_38058:
[----:B------:R-:W0:Y:S02]  /*9820*/  F2I.FTZ.U32.TRUNC.NTZ R3, R4 ;  /* 0x0000000400037305 */ /* 0x000e24000021f000 */
[----:B0-----:R0:W-:Y:S01]  /*9830*/  STG.E desc[UR36][R8.64], R3 ;  /* 0x0000000308007986 */ /* 0x0011e2000c101924 */
[----:B------:R-:W-:Y:S05]  /*9840*/  BRA `(.L_x_38041) ;  /* 0x00000004002c7947 */ /* 0x000fea0003800000 */
.L_x_38048:
        /* <DEDUP_REMOVED lines=10> */
.L_x_38061:
[----:B------:R-:W-:Y:S01]  /*98f0*/  FMUL.FTZ R4, R4, 1 ;  /* 0x3f80000004047820 */ /* 0x000fe20000410000 */
[----:B------:R-:W-:-:S05]  /*9900*/  CS2R R6, SRZ ;  /* 0x0000000000067805 */ /* 0x000fca000001ff00 */
[----:B------:R-:W0:Y:S02]  /*9910*/  F2F.F64.F32 R4, R4 ;  /* 0x0000000400047310 */ /* 0x000e240000201800 */
[----:B0-----:R4:W-:Y:S01]  /*9920*/  STG.E.128 desc[UR36][R8.64], R4 ;  /* 0x0000000408007986 */ /* 0x0019e2000c101d24 */
[----:B------:R-:W-:Y:S05]  /*9930*/  BRA `(.L_x_38041) ;  /* 0x0000000000f07947 */ /* 0x000fea0003800000 */
.L_x_38060:
[----:B------:R-:W-:-:S09]  /*9940*/  UISETP.NE.AND UP0, UPT, UR4, 0xf, UPT ;  /* 0x0000000f0400788c */ /* 0x000fd2000bf05270 */
[----:B------:R-:W-:Y:S05]  /*9950*/  BRA.U !UP0, `(.L_x_38062) ;  /* 0x0000000108e07547 */ /* 0x000fea000b800000 */
[----:B------:R-:W-:-:S09]  /*9960*/  UISETP.NE.AND UP0, UPT, UR4, 0x17, UPT ;  /* 0x000000170400788c */ /* 0x000fd2000bf05270 */
[----:B------:R-:W-:Y:S05]  /*9970*/  BRA.U !UP0, `(.L_x_38063) ;  /* 0x00000001088c7547 */ /* 0x000fea000b800000 */
[----:B------:R-:W-:-:S09]  /*9980*/  UISETP.NE.AND UP0, UPT, UR4, 0x18, UPT ;  /* 0x000000180400788c */ /* 0x000fd2000bf05270 */
[----:B------:R-:W-:Y:S05]  /*9990*/  BRA.U !UP0, `(.L_x_38064) ;  /* 0x0000000108447547 */ /* 0x000fea000b800000 */
.L_x_38040:
        /* <DEDUP_REMOVED lines=16> */
.L_x_38065:
[----:B------:R-:W-:Y:S05]  /*9aa0*/  BRA `(.L_x_38041) ;  /* 0x0000000000947947 */ /* 0x000fea0003800000 */
.L_x_38064:
        /* <DEDUP_REMOVED lines=12> */
.L_x_38067:
[----:B------:R-:W-:Y:S05]  /*9b70*/  BSYNC.RECONVERGENT B0 ;  /* 0x0000000000007941 */ /* 0x000fea0003800200 */
.L_x_38066:
[----:B------:R-:W-:-:S05]  /*9b80*/  LOP3.LUT R3, R0, 0x80, R5, 0xf8, !PT ;  /* 0x0000008000037812 */ /* 0x000fca00078ef805 */
[----:B------:R1:W-:Y:S01]  /*9b90*/  STG.E.U8 desc[UR36][R8.64], R3 ;  /* 0x0000000308007986 */ /* 0x0003e2000c101124 */
[----:B------:R-:W-:Y:S05]  /*9ba0*/  BRA `(.L_x_38041) ;  /* 0x0000000000547947 */ /* 0x000fea0003800000 */
.L_x_38063:
        /* <DEDUP_REMOVED lines=11> */
.L_x_38069:
[----:B------:R-:W-:Y:S01]  /*9c60*/  IMAD.MOV.U32 R0, RZ, RZ, 0x7f ;  /* 0x0000007fff007424 */ /* 0x000fe200078e00ff */
[----:B------:R-:W-:-:S04]  /*9c70*/  ISETP.GT.U32.AND P0, PT, R5, 0x7f800000, PT ;  /* 0x7f8000000500780c */ /* 0x000fc80003f04070 */
[----:B------:R-:W-:-:S09]  /*9c80*/  SEL R0, R0, 0x7c, P0 ;  /* 0x0000007c00007807 */ /* 0x000fd20000000000 */
.L_x_38070:
[----:B------:R-:W-:Y:S05]  /*9c90*/  BSYNC.RECONVERGENT B0 ;  /* 0x0000000000007941 */ /* 0x000fea0003800200 */
.L_x_38068:
[----:B------:R-:W-:-:S04]  /*9ca0*/  SHF.R.U32.HI R3, RZ, 0x18, R4 ;  /* 0x00000018ff037819 */ /* 0x000fc80000011604 */
[----:B------:R-:W-:-:S05]  /*9cb0*/  LOP3.LUT R3, R0, 0x80, R3, 0xf8, !PT ;  /* 0x0000008000037812 */ /* 0x000fca00078ef803 */
[----:B------:R0:W-:Y:S01]  /*9cc0*/  STG.E.U8 desc[UR36][R8.64], R3 ;  /* 0x0000000308007986 */ /* 0x0001e2000c101124 */
[----:B------:R-:W-:Y:S05]  /*9cd0*/  BRA `(.L_x_38041) ;  /* 0x0000000000087947 */ /* 0x000fea0003800000 */
.L_x_38062:
[----:B------:R-:W-:-:S05]  /*9ce0*/  F2FP.BF16.F32.PACK_AB R4, RZ, R4 ;  /* 0x00000004ff04723e */ /* 0x000fca00000010ff */
[----:B------:R2:W-:Y:S02]  /*9cf0*/  STG.E.U16 desc[UR36][R8.64], R4 ;  /* 0x0000000408007986 */ /* 0x0005e4000c101524 */
.L_x_38041:
[----:B------:R-:W-:-:S07]  /*9d00*/  IADD3 R17, PT, PT, R17, 0x80, RZ ;  /* 0x0000008011117810 */ /* 0x000fce0007ffe0ff */
.L_x_37997:
[----:B------:R-:W-:Y:S05]  /*9d10*/  BSYNC.RECONVERGENT B7 ;  /* 0x0000000000077941 */ /* 0x000fea0003800200 */
.L_x_37996:
        /* <DEDUP_REMOVED lines=15> */
[----:B------:R-:W-:-:S05]  /*9e10*/  SHF.R.U32.HI R5, RZ, UR5, R4 ;  /* 0x00000005ff057c19 */ /* 0x000fca0008011604 */
[----:B------:R-:W-:-:S04]  /*9e20*/  IMAD.MOV R0, RZ, RZ, -R5 ;  /* 0x000000ffff007224 */ /* 0x000fc800078e0a05 */
[----:B--2---:R-:W-:-:S04]  /*9e30*/  IMAD R0, R0, UR6, R17 ;  /* 0x0000000600007c24 */ /* 0x004fc8000f8e0211 */
[C---:B----4-:R-:W-:Y:S02]  /*9e40*/  IMAD R22, R0.reuse, UR8, RZ ;  /* 0x0000000800167c24 */ /* 0x050fe4000f8e02ff */
[----:B------:R-:W-:Y:S01]  /*9e50*/  IMAD R0, R0, UR9, RZ ;  /* 0x0000000900007c24 */ /* 0x000fe2000f8e02ff */
[----:B------:R-:W-:Y:S06]  /*9e60*/  BRA.U !UP0, `(.L_x_38071) ;  /* 0x0000001108787547 */ /* 0x000fec000b800000 */
[----:B------:R-:W0:Y:S01]  /*9e70*/  LDCU.64 UR6, c[0x0][0x398] ;  /* 0x00007300ff0677ac */ /* 0x000e220008000a00 */
[----:B------:R-:W-:Y:S01]  /*9e80*/  HFMA2 R4, -RZ, RZ, 0, 0 ;  /* 0x00000000ff047431 */ /* 0x000fe200000001ff */
[----:B------:R-:W2:Y:S01]  /*9e90*/  LDCU UR4, c[0x0][0x3a0] ;  /* 0x00007400ff0477ac */ /* 0x000ea20008000800 */
[----:B------:R-:W4:Y:S01]  /*9ea0*/  LDCU.64 UR8, c[0x0][0x4c0] ;  /* 0x00009800ff0877ac */ /* 0x000f220008000a00 */
[----:B------:R-:W-:Y:S02]  /*9eb0*/  UISETP.NE.AND UP0, UPT, UR38, 0x2, UPT ;  /* 0x000000022600788c */ /* 0x000fe4000bf05270 */
[----:B0-----:R-:W-:-:S05]  /*9ec0*/  IMAD.HI.U32 R6, R5, UR7, R4 ;  /* 0x0000000705067c27 */ /* 0x001fca000f8e0004 */
[----:B--2---:R-:W-:-:S05]  /*9ed0*/  SHF.R.U32.HI R7, RZ, UR4, R6 ;  /* 0x00000004ff077c19 */ /* 0x004fca0008011606 */
[----:B-1-3--:R-:W-:-:S04]  /*9ee0*/  IMAD.MOV R3, RZ, RZ, -R7 ;  /* 0x000000ffff037224 */ /* 0x00afc800078e0a07 */
        /* <DEDUP_REMOVED lines=278> */
.L_x_38071:
[----:B------:R-:W2:Y:S01]  /*b050*/  LDCU.128 UR8, c[0x0][0x580] ;  /* 0x0000b000ff0877ac */ /* 0x000ea20008000c00 */
[----:B------:R-:W-:Y:S01]  /*b060*/  BSSY.RECONVERGENT B6, `(.L_x_38072) ;  /* 0x00000e0000067945 */ /* 0x000fe20003800200 */
[----:B------:R-:W-:-:S04]  /*b070*/  UPRMT UR4, UR42, 0x9910, URZ ;  /* 0x000099102a047896 */ /* 0x000fc800080000ff */
[----:B------:R-:W-:Y:S01]  /*b080*/  UISETP.GT.AND UP0, UPT, UR4, 0x9, UPT ;  /* 0x000000090400788c */ /* 0x000fe2000bf04270 */
[----:B--2-4-:R-:W-:Y:S02]  /*b090*/  IADD3 R4, P1, PT, R0, UR10, RZ ;  /* 0x0000000a00047c10 */ /* 0x014fe4000ff3e0ff */
        /* <DEDUP_REMOVED lines=12> */
[----:B-1-3--:R-:W2:Y:S02]  /*b160*/  LDG.E.S8 R3, desc[UR36][R4.64] ;  /* 0x0000002404037981 */ /* 0x00aea4000c1e1300 */
[----:B--2---:R-:W4:Y:S01]  /*b170*/  I2F.S16 R3, R3 ;  /* 0x0000000300037306 */ /* 0x004f220000101400 */
[----:B------:R-:W-:Y:S05]  /*b180*/  BRA `(.L_x_38078) ;  /* 0x0000000c00347947 */ /* 0x000fea0003800000 */
.L_x_38076:
[----:B-1-3--:R-:W2:Y:S02]  /*b190*/  LDG.E.U8 R3, desc[UR36][R4.64] ;  /* 0x0000002404037981 */ /* 0x00aea4000c1e1100 */
[----:B--2---:R-:W-:Y:S01]  /*b1a0*/  I2FP.F32.U32 R3, R3 ;  /* 0x0000000300037245 */ /* 0x004fe20000201000 */
[----:B------:R-:W-:Y:S06]  /*b1b0*/  BRA `(.L_x_38078) ;  /* 0x0000000c00287947 */ /* 0x000fec0003800000 */
.L_x_38075:
        /* <DEDUP_REMOVED lines=9> */
.L_x_38080:
[----:B-1-3--:R-:W2:Y:S02]  /*b250*/  LDG.E R3, desc[UR36][R4.64] ;  /* 0x0000002404037981 */ /* 0x00aea4000c1e1900 */
[----:B--2---:R-:W-:Y:S01]  /*b260*/  I2FP.F32.S32 R3, R3 ;  /* 0x0000000300037245 */ /* 0x004fe20000201400 */
[----:B------:R-:W-:Y:S06]  /*b270*/  BRA `(.L_x_38078) ;  /* 0x0000000800f87947 */ /* 0x000fec0003800000 */
.L_x_38079:
[----:B-1-3--:R-:W2:Y:S02]  /*b280*/  LDG.E.U16 R3, desc[UR36][R4.64] ;  /* 0x0000002404037981 */ /* 0x00aea4000c1e1500 */
[----:B--2---:R-:W0:Y:S01]  /*b290*/  I2F.S16 R3, R3 ;  /* 0x0000000300037306 */ /* 0x004e220000101400 */
[----:B------:R-:W-:Y:S05]  /*b2a0*/  BRA `(.L_x_38078) ;  /* 0x0000000800ec7947 */ /* 0x000fea0003800000 */
.L_x_38074:
        /* <DEDUP_REMOVED lines=8> */
.L_x_38082:
[----:B-1-3--:R-:W2:Y:S02]  /*b330*/  LDG.E.U16 R3, desc[UR36][R4.64] ;  /* 0x0000002404037981 */ /* 0x00aea4000c1e1500 */
[----:B--2---:R-:W-:Y:S01]  /*b340*/  HADD2.F32 R3, -RZ, R3.H0_H0 ;  /* 0x20000003ff037230 */ /* 0x004fe20000004100 */
[----:B------:R-:W-:Y:S06]  /*b350*/  BRA `(.L_x_38078) ;  /* 0x0000000800c07947 */ /* 0x000fec0003800000 */
.L_x_38081:
        /* <DEDUP_REMOVED lines=8> */
.L_x_38084:
[----:B-1-3--:R-:W2:Y:S02]  /*b3e0*/  LDG.E.U16 R3, desc[UR36][R4.64] ;  /* 0x0000002404037981 */ /* 0x00aea4000c1e1500 */
[----:B--2---:R-:W-:Y:S01]  /*b3f0*/  HADD2.F32 R3, -RZ, R3.H0_H0 ;  /* 0x20000003ff037230 */ /* 0x004fe20000004100 */
[----:B------:R-:W-:Y:S06]  /*b400*/  BRA `(.L_x_38078) ;  /* 0x0000000800947947 */ /* 0x000fec0003800000 */
.L_x_38083:
[----:B------:R-:W1:Y:S01]  /*b410*/  LDG.E.64 R4, desc[UR36][R4.64] ;  /* 0x0000002404047981 */ /* 0x000e62000c1e1b00 */
[----:B------:R-:W-:Y:S01]  /*b420*/  UMOV UR4, 0xf0000000 ;  /* 0xf000000000047882 */ /* 0x000fe20000000000 */
[----:B------:R-:W-:Y:S01]  /*b430*/  UMOV UR5, 0x380fffff ;  /* 0x380fffff00057882 */ /* 0x000fe20000000000 */
[----:B-1-3--:R-:W0:Y:S01]  /*b440*/  F2F.F32.F64 R3, R4 ;  /* 0x0000000400037310 */ /* 0x00ae220000301000 */
[----:B------:R-:W-:-:S14]  /*b450*/  DSETP.GEU.AND P0, PT, |R4|, UR4, PT ;  /* 0x0000000404007e2a */ /* 0x000fdc000bf0e200 */
[----:B0-----:R-:W-:Y:S01]  /*b460*/  @!P0 FMUL R3, R3, 1.175494350822287508e-38 ;  /* 0x0080000003038820 */ /* 0x001fe20000400000 */
[----:B------:R-:W-:Y:S06]  /*b470*/  BRA `(.L_x_38078) ;  /* 0x0000000800787947 */ /* 0x000fec0003800000 */
.L_x_38073:
        /* <DEDUP_REMOVED lines=12> */
.L_x_38087:
[----:B------:R-:W1:Y:S01]  /*b540*/  LDG.E.64 R4, desc[UR36][R4.64] ;  /* 0x0000002404047981 */ /* 0x000e62000c1e1b00 */
[----:B------:R-:W-:Y:S01]  /*b550*/  UMOV UR4, 0xf0000000 ;  /* 0xf000000000047882 */ /* 0x000fe20000000000 */
[----:B------:R-:W-:Y:S01]  /*b560*/  UMOV UR5, 0x380fffff ;  /* 0x380fffff00057882 */ /* 0x000fe20000000000 */
[----:B-1-3--:R-:W0:Y:S01]  /*b570*/  F2F.F32.F64 R3, R4 ;  /* 0x0000000400037310 */ /* 0x00ae220000301000 */
[----:B------:R-:W-:-:S14]  /*b580*/  DSETP.GEU.AND P0, PT, |R4|, UR4, PT ;  /* 0x0000000404007e2a */ /* 0x000fdc000bf0e200 */
[----:B0-----:R-:W-:Y:S01]  /*b590*/  @!P0 FMUL R3, R3, 1.175494350822287508e-38 ;  /* 0x0080000003038820 */ /* 0x001fe20000400000 */
[----:B------:R-:W-:Y:S06]  /*b5a0*/  BRA `(.L_x_38078) ;  /* 0x00000008002c7947 */ /* 0x000fec0003800000 */
.L_x_38086:
        /* <DEDUP_REMOVED lines=25> */
.L_x_38089:
        /* <DEDUP_REMOVED lines=13> */
.L_x_38088:
[----:B-1-3--:R-:W2:Y:S02]  /*b810*/  LDG.E.U16 R3, desc[UR36][R4.64] ;  /* 0x0000002404037981 */ /* 0x00aea4000c1e1500 */
[----:B--2---:R-:W-:Y:S01]  /*b820*/  IMAD.U32 R3, R3, 0x10000, RZ ;  /* 0x0001000003037824 */ /* 0x004fe200078e00ff */
[----:B------:R-:W-:Y:S06]  /*b830*/  BRA `(.L_x_38078) ;  /* 0x0000000400887947 */ /* 0x000fec0003800000 */
.L_x_38085:
        /* <DEDUP_REMOVED lines=11> */
.L_x_38092:
        /* <DEDUP_REMOVED lines=20> */
.L_x_38094:
[----:B------:R-:W-:Y:S05]  /*ba30*/  BSYNC.RECONVERGENT B0 ;  /* 0x0000000000007941 */ /* 0x000fea0003800200 */
.L_x_38093:
[----:B------:R-:W-:Y:S02]  /*ba40*/  SHF.L.U32 R0, R0, 0x14, RZ ;  /* 0x0000001400007819 */ /* 0x000fe400000006ff */
[----:B------:R-:W-:-:S04]  /*ba50*/  LEA R3, R3, 0x3b800000, 0x17 ;  /* 0x3b80000003037811 */ /* 0x000fc800078eb8ff */
[----:B------:R-:W-:Y:S01]  /*ba60*/  LOP3.LUT R3, R3, R0, R7, 0xfe, !PT ;  /* 0x0000000003037212 */ /* 0x000fe200078efe07 */
[----:B------:R-:W-:Y:S06]  /*ba70*/  BRA `(.L_x_38078) ;  /* 0x0000000000f87947 */ /* 0x000fec0003800000 */
.L_x_38091:
        /* <DEDUP_REMOVED lines=20> */
.L_x_38096:
[----:B------:R-:W-:Y:S05]  /*bbc0*/  BSYNC.RECONVERGENT B0 ;  /* 0x0000000000007941 */ /* 0x000fea0003800200 */
.L_x_38095:
[----:B------:R-:W-:Y:S01]  /*bbd0*/  IMAD.SHL.U32 R0, R0, 0x200000, RZ ;  /* 0x0020000000007824 */ /* 0x000fe200078e00ff */
[----:B------:R-:W-:-:S04]  /*bbe0*/  LEA R3, R3, 0x37800000, 0x17 ;  /* 0x3780000003037811 */ /* 0x000fc800078eb8ff */
[----:B------:R-:W-:Y:S01]  /*bbf0*/  LOP3.LUT R3, R3, R0, R7, 0xfe, !PT ;  /* 0x0000000003037212 */ /* 0x000fe200078efe07 */
[----:B------:R-:W-:Y:S06]  /*bc00*/  BRA `(.L_x_38078) ;  /* 0x0000000000947947 */ /* 0x000fec0003800000 */
.L_x_38090:
        /* <DEDUP_REMOVED lines=14> */
.L_x_38077:
        /* <DEDUP_REMOVED lines=16> */
.L_x_38099:
[----:B------:R-:W-:Y:S01]  /*bdf0*/  MOV R3, RZ ;  /* 0x000000ff00037202 */ /* 0x000fe20000000f00 */
[----:B------:R-:W-:Y:S06]  /*be00*/  BRA `(.L_x_38078) ;  /* 0x0000000000147947 */ /* 0x000fec0003800000 */
.L_x_38098:
[----:B------:R-:W1:Y:S02]  /*be10*/  LDG.E.64 R4, desc[UR36][R4.64] ;  /* 0x0000002404047981 */ /* 0x000e64000c1e1b00 */
[----:B-1-3--:R0:W1:Y:S01]  /*be20*/  I2F.U64 R3, R4 ;  /* 0x0000000400037312 */ /* 0x00a0620000301000 */
[----:B------:R-:W-:Y:S05]  /*be30*/  BRA `(.L_x_38078) ;  /* 0x0000000000087947 */ /* 0x000fea0003800000 */
.L_x_38097:
[----:B-1-3--:R-:W2:Y:S02]  /*be40*/  LDG.E R3, desc[UR36][R4.64] ;  /* 0x0000002404037981 */ /* 0x00aea4000c1e1900 */
[----:B--2---:R-:W-:-:S07]  /*be50*/  I2FP.F32.U32 R3, R3 ;  /* 0x0000000300037245 */ /* 0x004fce0000201000 */
.L_x_38078:
[----:B------:R-:W-:Y:S05]  /*be60*/  BSYNC.RECONVERGENT B6 ;  /* 0x0000000000067941 */ /* 0x000fea0003800200 */
.L_x_38072:
[----:B01--45:R-:W-:Y:S01]  /*be70*/  FSETP.GEU.FTZ.AND P0, PT, R18, |R3|, PT ;  /* 0x400000031200720b */ /* 0x033fe20003f1e000 */
        /* <DEDUP_REMOVED lines=25> */
.L_x_38105:
[----:B------:R-:W-:Y:S01]  /*c010*/  FSETP.GEU.FTZ.AND P0, PT, R2, -R9, PT ;  /* 0x800000090200720b */ /* 0x000fe20003f1e000 */
[----:B------:R-:W-:-:S12]  /*c020*/  FADD.FTZ R7, R7, -1 ;  /* 0xbf80000007077421 */ /* 0x000fd80000010000 */
[----:B------:R-:W-:-:S07]  /*c030*/  @!P0 FADD.FTZ R7, R7, -1 ;  /* 0xbf80000007078421 */ /* 0x000fce0000010000 */
.L_x_38104:
[----:B------:R-:W-:Y:S05]  /*c040*/  BSYNC.RECONVERGENT B1 ;  /* 0x0000000000017941 */ /* 0x000fea0003800200 */
.L_x_38103:
[----:B------:R-:W-:Y:S01]  /*c050*/  FFMA.FTZ R18, -R9, R7, R18 ;  /* 0x0000000709127223 */ /* 0x000fe20000010112 */
[----:B------:R-:W-:Y:S06]  /*c060*/  BRA `(.L_x_38101) ;  /* 0x0000000000707947 */ /* 0x000fec0003800000 */
.L_x_38102:
        /* <DEDUP_REMOVED lines=12> */
.L_x_38108:
        /* <DEDUP_REMOVED lines=13> */
.L_x_38107:
[----:B------:R-:W-:Y:S05]  /*c200*/  BSYNC.RECONVERGENT B1 ;  /* 0x0000000000017941 */ /* 0x000fea0003800200 */
.L_x_38106:
[----:B------:R-:W-:-:S04]  /*c210*/  FMUL.FTZ R5, R2, 1.1920928955078125e-07 ;  /* 0x3400000002057820 */ /* 0x000fc80000410000 */
[----:B------:R-:W-:-:S07]  /*c220*/  FMUL.FTZ R18, R18, R5 ;  /* 0x0000000512127220 */ /* 0x000fce0000410000 */
.L_x_38101:
[----:B------:R-:W-:Y:S05]  /*c230*/  BSYNC.RECONVERGENT B0 ;  /* 0x0000000000007941 */ /* 0x000fea0003800200 */
.L_x_38100:
[----:B--23--:R-:W1:Y:S01]  /*c240*/  LDC R5, c[0x0][0x594] ;  /* 0x00016500ff057b82 */ /* 0x00ce620000000800 */
[----:B------:R-:W-:Y:S01]  /*c250*/  FSETP.NAN.FTZ.AND P0, PT, |R18|, |R18|, PT ;  /* 0x400000121200720b */ /* 0x000fe20003f18200 */
        /* <DEDUP_REMOVED lines=23> */
.L_x_38112:
[----:B------:R-:W1:Y:S02]  /*c3d0*/  F2I.S64.TRUNC R18, R18 ;  /* 0x0000001200127311 */ /* 0x000e64000020d900 */
[----:B-1----:R-:W-:-:S05]  /*c3e0*/  MOV R3, R18 ;  /* 0x0000001200037202 */ /* 0x002fca0000000f00 */
[----:B------:R-:W-:Y:S01]  /*c3f0*/  STG.E.U8 desc[UR36][R22.64], R3 ;  /* 0x0000000316007986 */ /* 0x000fe2000c101124 */
[----:B------:R-:W-:Y:S05]  /*c400*/  EXIT ;  /* 0x000000000000794d */ /* 0x000fea0003800000 */
.L_x_38111:
        /* <DEDUP_REMOVED lines=9> */
.L_x_38115:
[----:B------:R-:W1:Y:S02]  /*c4a0*/  F2I.FTZ.TRUNC.NTZ R3, R18 ;  /* 0x0000001200037305 */ /* 0x000e64000021f100 */
[----:B-1----:R-:W-:Y:S01]  /*c4b0*/  STG.E desc[UR36][R22.64], R3 ;  /* 0x0000000316007986 */ /* 0x002fe2000c101924 */
[----:B------:R-:W-:Y:S05]  /*c4c0*/  EXIT ;  /* 0x000000000000794d */ /* 0x000fea0003800000 */
.L_x_38114:
[----:B------:R-:W1:Y:S02]  /*c4d0*/  F2I.FTZ.TRUNC.NTZ R3, R18 ;  /* 0x0000001200037305 */ /* 0x000e64000021f100 */
[----:B-1----:R-:W-:Y:S01]  /*c4e0*/  STG.E.U16 desc[UR36][R22.64], R3 ;  /* 0x0000000316007986 */ /* 0x002fe2000c101524 */
[----:B------:R-:W-:Y:S05]  /*c4f0*/  EXIT ;  /* 0x000000000000794d */ /* 0x000fea0003800000 */
.L_x_38110:
        /* <DEDUP_REMOVED lines=8> */
.L_x_38117:
[----:B------:R-:W-:-:S05]  /*c580*/  F2FP.F16.F32.PACK_AB R18, RZ, R18 ;  /* 0x00000012ff12723e */ /* 0x000fca00000000ff */
[----:B------:R-:W-:Y:S01]  /*c590*/  STG.E.U16 desc[UR36][R22.64], R18 ;  /* 0x0000001216007986 */ /* 0x000fe2000c101524 */
[----:B------:R-:W-:Y:S05]  /*c5a0*/  EXIT ;  /* 0x000000000000794d */ /* 0x000fea0003800000 */
.L_x_38116:
        /* <DEDUP_REMOVED lines=9> */
.L_x_38119:
[----:B------:R-:W-:-:S04]  /*c640*/  F2FP.F16.F32.PACK_AB R3, RZ, R18 ;  /* 0x00000012ff03723e */ /* 0x000fc800000000ff */
[----:B------:R-:W-:-:S05]  /*c650*/  PRMT R3, R3, 0x5410, RZ ;  /* 0x0000541003037816 */ /* 0x000fca00000000ff */
[----:B------:R-:W-:Y:S01]  /*c660*/  STG.E desc[UR36][R22.64], R3 ;  /* 0x0000000316007986 */ /* 0x000fe2000c101924 */
[----:B------:R-:W-:Y:S05]  /*c670*/  EXIT ;  /* 0x000000000000794d */ /* 0x000fea0003800000 */
.L_x_38118:
[----:B------:R-:W-:-:S06]  /*c680*/  FMUL.FTZ R2, R18, 1 ;  /* 0x3f80000012027820 */ /* 0x000fcc0000410000 */
[----:B------:R-:W1:Y:S02]  /*c690*/  F2F.F64.F32 R2, R2 ;  /* 0x0000000200027310 */ /* 0x000e640000201800 */
[----:B-1----:R-:W-:Y:S01]  /*c6a0*/  STG.E.64 desc[UR36][R22.64], R2 ;  /* 0x0000000216007986 */ /* 0x002fe2000c101b24 */
[----:B------:R-:W-:Y:S05]  /*c6b0*/  EXIT ;  /* 0x000000000000794d */ /* 0x000fea0003800000 */
.L_x_38109:
        /* <DEDUP_REMOVED lines=13> */
.L_x_38123:
        /* <DEDUP_REMOVED lines=16> */
.L_x_38126:
[----:B------:R-:W-:-:S04]  /*c890*/  SHF.R.U32.HI R18, RZ, 0x18, R18 ;  /* 0x00000018ff127819 */ /* 0x000fc80000011612 */
[----:B------:R-:W-:-:S04]  /*c8a0*/  LOP3.LUT R3, R3, 0x80, R18, 0xf8, !PT ;  /* 0x0000008003037812 */ /* 0x000fc800078ef812 */
[----:B------:R-:W-:-:S07]  /*c8b0*/  PRMT R11, R3, 0x7610, R11 ;  /* 0x00007610030b7816 */ /* 0x000fce000000000b */
.L_x_38125:
[----:B------:R-:W-:Y:S05]  /*c8c0*/  BSYNC.RECONVERGENT B0 ;  /* 0x0000000000007941 */ /* 0x000fea0003800200 */
.L_x_38124:
[----:B------:R-:W-:Y:S01]  /*c8d0*/  STG.E.U8 desc[UR36][R22.64], R11 ;  /* 0x0000000b16007986 */ /* 0x000fe2000c101124 */
[----:B------:R-:W-:Y:S05]  /*c8e0*/  EXIT ;  /* 0x000000000000794d */ /* 0x000fea0003800000 */
.L_x_38122:
        /* <DEDUP_REMOVED lines=16> */
.L_x_38129:
[----:B------:R-:W-:-:S04]  /*c9f0*/  SHF.R.U32.HI R18, RZ, 0x18, R18 ;  /* 0x00000018ff127819 */ /* 0x000fc80000011612 */
[----:B------:R-:W-:-:S04]  /*ca00*/  LOP3.LUT R3, R3, 0x80, R18, 0xf8, !PT ;  /* 0x0000008003037812 */ /* 0x000fc800078ef812 */
[----:B------:R-:W-:-:S07]  /*ca10*/  PRMT R11, R3, 0x7610, R11 ;  /* 0x00007610030b7816 */ /* 0x000fce000000000b */
.L_x_38128:
[----:B------:R-:W-:Y:S05]  /*ca20*/  BSYNC.RECONVERGENT B0 ;  /* 0x0000000000007941 */ /* 0x000fea0003800200 */
.L_x_38127:
[----:B------:R-:W-:Y:S01]  /*ca30*/  STG.E.U8 desc[UR36][R22.64], R11 ;  /* 0x0000000b16007986 */ /* 0x000fe2000c101124 */
[----:B------:R-:W-:Y:S05]  /*ca40*/  EXIT ;  /* 0x000000000000794d */ /* 0x000fea0003800000 */
.L_x_38121:
        /* <DEDUP_REMOVED lines=21> */
.L_x_38131:
[----:B------:R-:W1:Y:S02]  /*cba0*/  F2I.U64.TRUNC R18, R18 ;  /* 0x0000001200127311 */ /* 0x000e64000020d800 */
[----:B-1----:R-:W-:Y:S01]  /*cbb0*/  STG.E.64 desc[UR36][R22.64], R18 ;  /* 0x0000001216007986 */ /* 0x002fe2000c101b24 */
[----:B------:R-:W-:Y:S05]  /*cbc0*/  EXIT ;  /* 0x000000000000794d */ /* 0x000fea0003800000 */
.L_x_38130:
[----:B------:R-:W1:Y:S02]  /*cbd0*/  F2I.FTZ.U32.TRUNC.NTZ R3, R18 ;  /* 0x0000001200037305 */ /* 0x000e64000021f000 */
[----:B-1----:R-:W-:Y:S01]  /*cbe0*/  STG.E desc[UR36][R22.64], R3 ;  /* 0x0000000316007986 */ /* 0x002fe2000c101924 */
[----:B------:R-:W-:Y:S05]  /*cbf0*/  EXIT ;  /* 0x000000000000794d */ /* 0x000fea0003800000 */
.L_x_38120:
        /* <DEDUP_REMOVED lines=10> */
.L_x_38133:
[----:B------:R-:W-:Y:S01]  /*cca0*/  FMUL.FTZ R4, R18, 1 ;  /* 0x3f80000012047820 */ /* 0x000fe20000410000 */
[----:B------:R-:W-:-:S05]  /*ccb0*/  CS2R R6, SRZ ;  /* 0x0000000000067805 */ /* 0x000fca000001ff00 */
[----:B------:R-:W1:Y:S02]  /*ccc0*/  F2F.F64.F32 R4, R4 ;  /* 0x0000000400047310 */ /* 0x000e640000201800 */
[----:B-1----:R-:W-:Y:S01]  /*ccd0*/  STG.E.128 desc[UR36][R22.64], R4 ;  /* 0x0000000416007986 */ /* 0x002fe2000c101d24 */
[----:B------:R-:W-:Y:S05]  /*cce0*/  EXIT ;  /* 0x000000000000794d */ /* 0x000fea0003800000 */
.L_x_38132:
[----:B------:R-:W-:-:S09]  /*ccf0*/  UISETP.NE.AND UP0, UPT, UR4, 0xf, UPT ;  /* 0x0000000f0400788c */ /* 0x000fd2000bf05270 */
[----:B------:R-:W-:Y:S05]  /*cd00*/  BRA.U !UP0, `(.L_x_38134) ;  /* 0x0000000108e07547 */ /* 0x000fea000b800000 */
[----:B------:R-:W-:-:S09]  /*cd10*/  UISETP.NE.AND UP0, UPT, UR4, 0x17, UPT ;  /* 0x000000170400788c */ /* 0x000fd2000bf05270 */
[----:B------:R-:W-:Y:S05]  /*cd20*/  BRA.U !UP0, `(.L_x_38135) ;  /* 0x00000001088c7547 */ /* 0x000fea000b800000 */
[----:B------:R-:W-:-:S09]  /*cd30*/  UISETP.NE.AND UP0, UPT, UR4, 0x18, UPT ;  /* 0x000000180400788c */ /* 0x000fd2000bf05270 */
[----:B------:R-:W-:Y:S05]  /*cd40*/  BRA.U !UP0, `(.L_x_38136) ;  /* 0x0000000108447547 */ /* 0x000fea000b800000 */
.L_x_38113:
        /* <DEDUP_REMOVED lines=9> */
[----:B------:R-:W-:Y:S01]  /*cde0*/  IMAD.U32 R5, RZ, RZ, UR5 ;  /* 0x00000005ff057e24 */ /* 0x000fe2000f8e00ff */
[----:B----4-:R-:W-:Y:S01]  /*cdf0*/  MOV R6, UR6 ;  /* 0x0000000600067c02 */ /* 0x010fe20008000f00 */
[----:B------:R-:W-:Y:S01]  /*ce00*/  IMAD.U32 R7, RZ, RZ, UR7 ;  /* 0x00000007ff077e24 */ /* 0x000fe2000f8e00ff */
[----:B-----5:R-:W-:Y:S01]  /*ce10*/  MOV R10, UR8 ;  /* 0x00000008000a7c02 */ /* 0x020fe20008000f00 */
[----:B--2---:R-:W-:-:S07]  /*ce20*/  IMAD.U32 R11, RZ, RZ, UR9 ;  /* 0x00000009ff0b7e24 */ /* 0x004fce000f8e00ff */
[----:B------:R-:W-:-:S07]  /*ce30*/  LEPC R20, `(.L_x_38137) ;  /* 0x000000001014794e */ /* 0x000fce0000000000 */
[----:B0--3--:R-:W-:Y:S05]  /*ce40*/  CALL.ABS.NOINC R2 ;  /* 0x0000000002007343 */ /* 0x009fea0003c00000 */
.L_x_38137:
[----:B------:R-:W-:Y:S05]  /*ce50*/  EXIT ;  /* 0x000000000000794d */ /* 0x000fea0003800000 */
.L_x_38136:
        /* <DEDUP_REMOVED lines=12> */
.L_x_38139:
[----:B------:R-:W-:Y:S05]  /*cf20*/  BSYNC.RECONVERGENT B0 ;  /* 0x0000000000007941 */ /* 0x000fea0003800200 */
.L_x_38138:
[----:B------:R-:W-:-:S05]  /*cf30*/  LOP3.LUT R3, R0, 0x80, R5, 0xf8, !PT ;  /* 0x0000008000037812 */ /* 0x000fca00078ef805 */
[----:B------:R-:W-:Y:S01]  /*cf40*/  STG.E.U8 desc[UR36][R22.64], R3 ;  /* 0x0000000316007986 */ /* 0x000fe2000c101124 */
[----:B------:R-:W-:Y:S05]  /*cf50*/  EXIT ;  /* 0x000000000000794d */ /* 0x000fea0003800000 */
.L_x_38135:
        /* <DEDUP_REMOVED lines=11> */
.L_x_38141:
[----:B------:R-:W-:Y:S01]  /*d010*/  HFMA2 R0, -RZ, RZ, 0, 7.569789886474609375e-06 ;  /* 0x0000007fff007431 */ /* 0x000fe200000001ff */
[----:B------:R-:W-:-:S04]  /*d020*/  ISETP.GT.U32.AND P0, PT, R2, 0x7f800000, PT ;  /* 0x7f8000000200780c */ /* 0x000fc80003f04070 */
[----:B------:R-:W-:-:S09]  /*d030*/  SEL R0, R0, 0x7c, P0 ;  /* 0x0000007c00007807 */ /* 0x000fd20000000000 */
.L_x_38142:
[----:B------:R-:W-:Y:S05]  /*d040*/  BSYNC.RECONVERGENT B0 ;  /* 0x0000000000007941 */ /* 0x000fea0003800200 */
.L_x_38140:
[----:B------:R-:W-:-:S04]  /*d050*/  SHF.R.U32.HI R3, RZ, 0x18, R18 ;  /* 0x00000018ff037819 */ /* 0x000fc80000011612 */
[----:B------:R-:W-:-:S05]  /*d060*/  LOP3.LUT R3, R0, 0x80, R3, 0xf8, !PT ;  /* 0x0000008000037812 */ /* 0x000fca00078ef803 */
[----:B------:R-:W-:Y:S01]  /*d070*/  STG.E.U8 desc[UR36][R22.64], R3 ;  /* 0x0000000316007986 */ /* 0x000fe2000c101124 */
[----:B------:R-:W-:Y:S05]  /*d080*/  EXIT ;  /* 0x000000000000794d */ /* 0x000fea0003800000 */
.L_x_38134:
[----:B------:R-:W-:-:S05]  /*d090*/  F2FP.BF16.F32.PACK_AB R18, RZ, R18 ;  /* 0x00000012ff12723e */ /* 0x000fca00000010ff */
[----:B------:R-:W-:Y:S01]  /*d0a0*/  STG.E.U16 desc[UR36][R22.64], R18 ;  /* 0x0000001216007986 */ /* 0x000fe2000c101524 */
[----:B------:R-:W-:Y:S05]  /*d0b0*/  EXIT ;  /* 0x000000000000794d */ /* 0x000fea0003800000 */
.L_x_38143:
        /* <DEDUP_REMOVED lines=12> */
.L_x_55023:


//--------------------- .text._ZN2at6native27unrolled_elementwise_kernelINS0_13AUnaryFunctorIfffZZZNS0_21remainder_kernel_cudaERNS_18TensorIteratorBaseEENKUlvE0_clEvENKUlvE0_clEvEUlffE_EESt5arrayIPcLm2EELi4E23TrivialOffsetCalculatorILi1EjESD_NS0_6memory12LoadWithCastILi1EEENSE_13StoreWithCastILi1EEEEEviT_T0_T2_T3_T4_T5_ --------------------------
	.section	.text._ZN2at6native27unrolled_elementwise_kernelINS0_13AUnaryFunctorIfffZZZNS0_21remainder_kernel_cudaERNS_18TensorIteratorBaseEENKUlvE0_clEvENKUlvE0_clEvEUlffE_EESt5arrayIPcLm2EELi4E23TrivialOffsetCalculatorILi1EjESD_NS0_6memory12LoadWithCastILi1EEENSE_13StoreWithCastILi1EEEEEviT_T0_T2_T3_T4_T5_,"ax",@progbits
	.align	128
        .global         _ZN2at6native27unrolled_elementwise_kernelINS0_13AUnaryFunctorIfffZZZNS0_21remainder_kernel_cudaERNS_18TensorIteratorBaseEENKUlvE0_clEvENKUlvE0_clEvEUlffE_EESt5arrayIPcLm2EELi4E23TrivialOffsetCalculatorILi1EjESD_NS0_6memory12LoadWithCastILi1EEENSE_13StoreWithCastILi1EEEEEviT_T0_T2_T3_T4_T5_
        .type           _ZN2at6native27unrolled_elementwise_kernelINS0_13AUnaryFunctorIfffZZZNS0_21remainder_kernel_cudaERNS_18TensorIteratorBaseEENKUlvE0_clEvENKUlvE0_clEvEUlffE_EESt5arrayIPcLm2EELi4E23TrivialOffsetCalculatorILi1EjESD_NS0_6memory12LoadWithCastILi1EEENSE_13StoreWithCastILi1EEEEEviT_T0_T2_T3_T4_T5_,@function
        .size           _ZN2at6native27unrolled_elementwise_kernelINS0_13AUnaryFunctorIfffZZZNS0_21remainder_kernel_cudaERNS_18TensorIteratorBaseEENKUlvE0_clEvENKUlvE0_clEvEUlffE_EESt5arrayIPcLm2EELi4E23TrivialOffsetCalculatorILi1EjESD_NS0_6memory12LoadWithCastILi1EEENSE_13StoreWithCastILi1EEEEEviT_T0_T2_T3_T4_T5_,(.L_x_55024 - _ZN2at6native27unrolled_elementwise_kernelINS0_13AUnaryFunctorIfffZZZNS0_21remainder_kernel_cudaERNS_18TensorIteratorBaseEENKUlvE0_clEvENKUlvE0_clEvEUlffE_EESt5arrayIPcLm2EELi4E23TrivialOffsetCalculatorILi1EjESD_NS0_6memory12LoadWithCastILi1EEENSE_13StoreWithCastILi1EEEEEviT_T0_T2_T3_T4_T5_)
        .other          _ZN2at6native27unrolled_elementwise_kernelINS0_13AUnaryFunctorIfffZZZNS0_21remainder_kernel_cudaERNS_18TensorIteratorBaseEENKUlvE0_clEvENKUlvE0_clEvEUlffE_EESt5arrayIPcLm2EELi4E23TrivialOffsetCalculatorILi1EjESD_NS0_6memory12LoadWithCastILi1EEENSE_13StoreWithCastILi1EEEEEviT_T0_T2_T3_T4_T5_,@"STO_CUDA_ENTRY STV_DEFAULT"
_ZN2at6native27unrolled_elementwise_kernelINS0_13AUnaryFunctorIfffZZZNS0_21remainder_kernel_cudaERNS_18TensorIteratorBaseEENKUlvE0_clEvENKUlvE0_clEvEUlffE_EESt5arrayIPcLm2EELi4E23TrivialOffsetCalculatorILi1EjESD_NS0_6memory12LoadWithCastILi1EEENSE_13StoreWithCastILi1EEEEEviT_T0_T2_T3_T4_T5_:
.text._ZN2at6native27unrolled_elementwise_kernelINS0_13AUnaryFunctorIfffZZZNS0_21remainder_kernel_cudaERNS_18TensorIteratorBaseEENKUlvE0_clEvENKUlvE0_clEvEUlffE_EESt5arrayIPcLm2EELi4E23TrivialOffsetCalculatorILi1EjESD_NS0_6memory12LoadWithCastILi1EEENSE_13StoreWithCastILi1EEEEEviT_T0_T2_T3_T4_T5_:
        /* <DEDUP_REMOVED lines=33> */
.L_x_38150:
[----:B------:R-:W2:Y:S02]  /*0210*/  LDG.E.U8 R4, desc[UR36][R4.64] ;  /* 0x0000002404047981 */ /* 0x000ea4000c1e1100 */
[----:B--2---:R-:W-:Y:S01]  /*0220*/  I2FP.F32.U32 R29, R4 ;  /* 0x00000004001d7245 */ /* 0x004fe20000201000 */
[----:B------:R-:W-:Y:S06]  /*0230*/  BRA `(.L_x_38152) ;  /* 0x0000000c00247947 */ /* 0x000fec0003800000 */
.L_x_38149:
        /* <DEDUP_REMOVED lines=9> */
.L_x_38154:
[----:B------:R-:W2:Y:S02]  /*02d0*/  LDG.E R4, desc[UR36][R4.64] ;  /* 0x0000002404047981 */ /* 0x000ea4000c1e1900 */
[----:B--2---:R-:W-:Y:S01]  /*02e0*/  I2FP.F32.S32 R29, R4 ;  /* 0x00000004001d7245 */ /* 0x004fe20000201400 */
[----:B------:R-:W-:Y:S06]  /*02f0*/  BRA `(.L_x_38152) ;  /* 0x0000000800f47947 */ /* 0x000fec0003800000 */
.L_x_38153:
[----:B------:R-:W2:Y:S02]  /*0300*/  LDG.E.U16 R4, desc[UR36][R4.64] ;  /* 0x0000002404047981 */ /* 0x000ea4000c1e1500 */
[----:B--2---:R2:W3:Y:S01]  /*0310*/  I2F.S16 R29, R4 ;  /* 0x00000004001d7306 */ /* 0x0044e20000101400 */
[----:B------:R-:W-:Y:S05]  /*0320*/  BRA `(.L_x_38152) ;  /* 0x0000000800e87947 */ /* 0x000fea0003800000 */
.L_x_38148:
        /* <DEDUP_REMOVED lines=8> */
.L_x_38156:
[----:B------:R-:W2:Y:S02]  /*03b0*/  LDG.E.U16 R4, desc[UR36][R4.64] ;  /* 0x0000002404047981 */ /* 0x000ea4000c1e1500 */
[----:B--2---:R-:W-:Y:S01]  /*03c0*/  HADD2.F32 R29, -RZ, R4.H0_H0 ;  /* 0x20000004ff1d7230 */ /* 0x004fe20000004100 */
[----:B------:R-:W-:Y:S06]  /*03d0*/  BRA `(.L_x_38152) ;  /* 0x0000000800bc7947 */ /* 0x000fec0003800000 */
.L_x_38155:
        /* <DEDUP_REMOVED lines=8> */
.L_x_38158:
[----:B------:R-:W2:Y:S02]  /*0460*/  LDG.E.U16 R4, desc[UR36][R4.64] ;  /* 0x0000002404047981 */ /* 0x000ea4000c1e1500 */
[----:B--2---:R-:W-:Y:S01]  /*0470*/  HADD2.F32 R29, -RZ, R4.H0_H0 ;  /* 0x20000004ff1d7230 */ /* 0x004fe20000004100 */
[----:B------:R-:W-:Y:S06]  /*0480*/  BRA `(.L_x_38152) ;  /* 0x0000000800907947 */ /* 0x000fec0003800000 */
.L_x_38157:
[----:B------:R-:W2:Y:S01]  /*0490*/  LDG.E.64 R4, desc[UR36][R4.64] ;  /* 0x0000002404047981 */ /* 0x000ea2000c1e1b00 */
[----:B------:R-:W-:Y:S01]  /*04a0*/  UMOV UR4, 0xf0000000 ;  /* 0xf000000000047882 */ /* 0x000fe20000000000 */
[----:B------:R-:W-:Y:S01]  /*04b0*/  UMOV UR5, 0x380fffff ;  /* 0x380fffff00057882 */ /* 0x000fe20000000000 */
[----:B--2---:R-:W0:Y:S01]  /*04c0*/  F2F.F32.F64 R29, R4 ;  /* 0x00000004001d7310 */ /* 0x004e220000301000 */
[----:B------:R-:W-:-:S14]  /*04d0*/  DSETP.GEU.AND P0, PT, |R4|, UR4, PT ;  /* 0x0000000404007e2a */ /* 0x000fdc000bf0e200 */
[----:B0-----:R-:W-:Y:S01]  /*04e0*/  @!P0 FMUL R29, R29, 1.175494350822287508e-38 ;  /* 0x008000001d1d8820 */ /* 0x001fe20000400000 */
[----:B------:R-:W-:Y:S06]  /*04f0*/  BRA `(.L_x_38152) ;  /* 0x0000000800747947 */ /* 0x000fec0003800000 */
.L_x_38147:
        /* <DEDUP_REMOVED lines=12> */
.L_x_38161:
[----:B------:R-:W2:Y:S01]  /*05c0*/  LDG.E.64 R4, desc[UR36][R4.64] ;  /* 0x0000002404047981 */ /* 0x000ea2000c1e1b00 */
[----:B------:R-:W-:Y:S01]  /*05d0*/  UMOV UR4, 0xf0000000 ;  /* 0xf000000000047882 */ /* 0x000fe20000000000 */
[----:B------:R-:W-:Y:S01]  /*05e0*/  UMOV UR5, 0x380fffff ;  /* 0x380fffff00057882 */ /* 0x000fe20000000000 */
[----:B--2---:R-:W0:Y:S01]  /*05f0*/  F2F.F32.F64 R29, R4 ;  /* 0x00000004001d7310 */ /* 0x004e220000301000 */
[----:B------:R-:W-:-:S14]  /*0600*/  DSETP.GEU.AND P0, PT, |R4|, UR4, PT ;  /* 0x0000000404007e2a */ /* 0x000fdc000bf0e200 */
[----:B0-----:R-:W-:Y:S01]  /*0610*/  @!P0 FMUL R29, R29, 1.175494350822287508e-38 ;  /* 0x008000001d1d8820 */ /* 0x001fe20000400000 */
[----:B------:R-:W-:Y:S06]  /*0620*/  BRA `(.L_x_38152) ;  /* 0x0000000800287947 */ /* 0x000fec0003800000 */
.L_x_38160:
        /* <DEDUP_REMOVED lines=25> */
.L_x_38163:
        /* <DEDUP_REMOVED lines=12> */
.L_x_38162:
[----:B------:R-:W2:Y:S02]  /*0880*/  LDG.E.U16 R4, desc[UR36][R4.64] ;  /* 0x0000002404047981 */ /* 0x000ea4000c1e1500 */
[----:B--2---:R-:W-:Y:S01]  /*0890*/  IMAD.U32 R29, R4, 0x10000, RZ ;  /* 0x00010000041d7824 */ /* 0x004fe200078e00ff */
[----:B------:R-:W-:Y:S06]  /*08a0*/  BRA `(.L_x_38152) ;  /* 0x0000000400887947 */ /* 0x000fec0003800000 */
.L_x_38159:
        /* <DEDUP_REMOVED lines=11> */
.L_x_38166:
        /* <DEDUP_REMOVED lines=20> */
.L_x_38168:
[----:B------:R-:W-:Y:S05]  /*0aa0*/  BSYNC.RECONVERGENT B0 ;  /* 0x0000000000007941 */ /* 0x000fea0003800200 */
.L_x_38167:
[----:B------:R-:W-:Y:S01]  /*0ab0*/  IMAD.SHL.U32 R0, R0, 0x100000, RZ ;  /* 0x0010000000007824 */ /* 0x000fe200078e00ff */
[----:B------:R-:W-:-:S04]  /*0ac0*/  LEA R3, R3, 0x3b800000, 0x17 ;  /* 0x3b80000003037811 */ /* 0x000fc800078eb8ff */
[----:B------:R-:W-:Y:S01]  /*0ad0*/  LOP3.LUT R29, R3, R0, R29, 0xfe, !PT ;  /* 0x00000000031d7212 */ /* 0x000fe200078efe1d */
[----:B------:R-:W-:Y:S06]  /*0ae0*/  BRA `(.L_x_38152) ;  /* 0x0000000000f87947 */ /* 0x000fec0003800000 */
.L_x_38165:
        /* <DEDUP_REMOVED lines=20> */
.L_x_38170:
[----:B------:R-:W-:Y:S05]  /*0c30*/  BSYNC.RECONVERGENT B0 ;  /* 0x0000000000007941 */ /* 0x000fea0003800200 */
.L_x_38169:
[----:B------:R-:W-:Y:S01]  /*0c40*/  IMAD.SHL.U32 R0, R0, 0x200000, RZ ;  /* 0x0020000000007824 */ /* 0x000fe200078e00ff */
[----:B------:R-:W-:-:S04]  /*0c50*/  LEA R3, R3, 0x37800000, 0x17 ;  /* 0x3780000003037811 */ /* 0x000fc800078eb8ff */
[----:B------:R-:W-:Y:S01]  /*0c60*/  LOP3.LUT R29, R3, R0, R29, 0xfe, !PT ;  /* 0x00000000031d7212 */ /* 0x000fe200078efe1d */
[----:B------:R-:W-:Y:S06]  /*0c70*/  BRA `(.L_x_38152) ;  /* 0x0000000000947947 */ /* 0x000fec0003800000 */
.L_x_38164:
[----:B------:R-:W-:-:S09]  /*0c80*/  UISETP.NE.AND UP0, UPT, UR4, 0x1c, UPT ;  /* 0x0000001c0400788c */ /* 0x000fd2000bf05270 */
[----:B------:R-:W-:Y:S05]  /*0c90*/  BRA.U !UP0, `(.L_x_38171) ;  /* 0x0000000108847547 */ /* 0x000fea000b800000 */
[----:B------:R-:W-:-:S09]  /*0ca0*/  UISETP.NE.AND UP0, UPT, UR4, 0x1d, UPT ;  /* 0x0000001d0400788c */ /* 0x000fd2000bf05270 */
[----:B------:R-:W-:Y:S05]  /*0cb0*/  BRA.U !UP0, `(.L_x_38172) ;  /* 0x0000000108707547 */ /* 0x000fea000b800000 */
[----:B------:R-:W-:-:S09]  /*0cc0*/  UISETP.NE.AND UP0, UPT, UR4, 0x2c, UPT ;  /* 0x0000002c0400788c */ /* 0x000fd2000bf05270 */
[----:B------:R-:W-:Y:S05]  /*0cd0*/  BRA.U !UP0, `(.L_x_38173) ;  /* 0x0000000108487547 */ /* 0x000fea000b800000 */
.L_x_38151:
        /* <DEDUP_REMOVED lines=16> */
.L_x_38174:
[----:B------:R-:W-:Y:S01]  /*0de0*/  IMAD.MOV.U32 R29, RZ, RZ, RZ ;  /* 0x000000ffff1d7224 */ /* 0x000fe200078e00ff */
[----:B------:R-:W-:Y:S06]  /*0df0*/  BRA `(.L_x_38152) ;  /* 0x0000000000347947 */ /* 0x000fec0003800000 */
.L_x_38173:
        /* <DEDUP_REMOVED lines=8> */
.L_x_38172:
[----:B------:R-:W2:Y:S02]  /*0e80*/  LDG.E.64 R4, desc[UR36][R4.64] ;  /* 0x0000002404047981 */ /* 0x000ea4000c1e1b00 */
[----:B--2---:R0:W1:Y:S01]  /*0e90*/  I2F.U64 R29, R4 ;  /* 0x00000004001d7312 */ /* 0x0040620000301000 */
[----:B------:R-:W-:Y:S05]  /*0ea0*/  BRA `(.L_x_38152) ;  /* 0x0000000000087947 */ /* 0x000fea0003800000 */
.L_x_38171:
[----:B------:R-:W2:Y:S02]  /*0eb0*/  LDG.E R4, desc[UR36][R4.64] ;  /* 0x0000002404047981 */ /* 0x000ea4000c1e1900 */
[----:B--2---:R-:W-:-:S07]  /*0ec0*/  I2FP.F32.U32 R29, R4 ;  /* 0x00000004001d7245 */ /* 0x004fce0000201000 */
.L_x_38152:
[----:B------:R-:W-:Y:S05]  /*0ed0*/  BSYNC.RECONVERGENT B6 ;  /* 0x0000000000067941 */ /* 0x000fea0003800200 */
.L_x_38146:
[----:B------:R-:W-:-:S07]  /*0ee0*/  VIADD R16, R25, 0x80 ;  /* 0x0000008019107836 */ /* 0x000fce0000000000 */
.L_x_38145:
[----:B------:R-:W-:Y:S05]  /*0ef0*/  BSYNC.RECONVERGENT B7 ;  /* 0x0000000000077941 */ /* 0x000fea0003800200 */
.L_x_38144:
        /* <DEDUP_REMOVED lines=25> */
.L_x_38181:
[----:B------:R-:W2:Y:S02]  /*1090*/  LDG.E.U8 R4, desc[UR36][R4.64] ;  /* 0x0000002404047981 */ /* 0x000ea4000c1e1100 */
[----:B--2---:R-:W-:Y:S01]  /*10a0*/  I2FP.F32.U32 R27, R4 ;  /* 0x00000004001b7245 */ /* 0x004fe20000201000 */
[----:B------:R-:W-:Y:S06]  /*10b0*/  BRA `(.L_x_38183) ;  /* 0x0000000c00247947 */ /* 0x000fec0003800000 */
.L_x_38180:
        /* <DEDUP_REMOVED lines=9> */
.L_x_38185:
[----:B------:R-:W2:Y:S02]  /*1150*/  LDG.E R4, desc[UR36][R4.64] ;  /* 0x0000002404047981 */ /* 0x000ea4000c1e1900 */
[----:B--2---:R-:W-:Y:S01]  /*1160*/  I2FP.F32.S32 R27, R4 ;  /* 0x00000004001b7245 */ /* 0x004fe20000201400 */
[----:B------:R-:W-:Y:S06]  /*1170*/  BRA `(.L_x_38183) ;  /* 0x0000000800f47947 */ /* 0x000fec0003800000 */
.L_x_38184:
[----:B------:R-:W2:Y:S02]  /*1180*/  LDG.E.U16 R4, desc[UR36][R4.64] ;  /* 0x0000002404047981 */ /* 0x000ea4000c1e1500 */
[----:B--2---:R0:W2:Y:S01]  /*1190*/  I2F.S16 R27, R4 ;  /* 0x00000004001b7306 */ /* 0x0040a20000101400 */
[----:B------:R-:W-:Y:S05]  /*11a0*/  BRA `(.L_x_38183) ;  /* 0x0000000800e87947 */ /* 0x000fea0003800000 */
.L_x_38179:
        /* <DEDUP_REMOVED lines=8> */
.L_x_38187:
[----:B------:R-:W2:Y:S02]  /*1230*/  LDG.E.U16 R4, desc[UR36][R4.64] ;  /* 0x0000002404047981 */ /* 0x000ea4000c1e1500 */
[----:B--2---:R-:W-:Y:S01]  /*1240*/  HADD2.F32 R27, -RZ, R4.H0_H0 ;  /* 0x20000004ff1b7230 */ /* 0x004fe20000004100 */
[----:B------:R-:W-:Y:S06]  /*1250*/  BRA `(.L_x_38183) ;  /* 0x0000000800bc7947 */ /* 0x000fec0003800000 */
.L_x_38186:
        /* <DEDUP_REMOVED lines=8> */
.L_x_38189:
[----:B------:R-:W2:Y:S02]  /*12e0*/  LDG.E.U16 R4, desc[UR36][R4.64] ;  /* 0x0000002404047981 */ /* 0x000ea4000c1e1500 */
[----:B--2---:R-:W-:Y:S01]  /*12f0*/  HADD2.F32 R27, -RZ, R4.H0_H0 ;  /* 0x20000004ff1b7230 */ /* 0x004fe20000004100 */
[----:B------:R-:W-:Y:S06]  /*1300*/  BRA `(.L_x_38183) ;  /* 0x0000000800907947 */ /* 0x000fec0003800000 */
.L_x_38188:
[----:B------:R-:W2:Y:S01]  /*1310*/  LDG.E.64 R4, desc[UR36][R4.64] ;  /* 0x0000002404047981 */ /* 0x000ea2000c1e1b00 */
[----:B------:R-:W-:Y:S01]  /*1320*/  UMOV UR4, 0xf0000000 ;  /* 0xf000000000047882 */ /* 0x000fe20000000000 */
[----:B------:R-:W-:Y:S01]  /*1330*/  UMOV UR5, 0x380fffff ;  /* 0x380fffff00057882 */ /* 0x000fe20000000000 */
[----:B--2---:R-:W0:Y:S01]  /*1340*/  F2F.F32.F64 R27, R4 ;  /* 0x00000004001b7310 */ /* 0x004e220000301000 */
[----:B------:R-:W-:-:S14]  /*1350*/  DSETP.GEU.AND P0, PT, |R4|, UR4, PT ;  /* 0x0000000404007e2a */ /* 0x000fdc000bf0e200 */
[----:B0-----:R-:W-:Y:S01]  /*1360*/  @!P0 FMUL R27, R27, 1.175494350822287508e-38 ;  /* 0x008000001b1b8820 */ /* 0x001fe20000400000 */
[----:B------:R-:W-:Y:S06]  /*1370*/  BRA `(.L_x_38183) ;  /* 0x0000000800747947 */ /* 0x000fec0003800000 */
.L_x_38178:
        /* <DEDUP_REMOVED lines=12> */
.L_x_38192:
[----:B------:R-:W2:Y:S01]  /*1440*/  LDG.E.64 R4, desc[UR36][R4.64] ;  /* 0x0000002404047981 */ /* 0x000ea2000c1e1b00 */
[----:B------:R-:W-:Y:S01]  /*1450*/  UMOV UR4, 0xf0000000 ;  /* 0xf000000000047882 */ /* 0x000fe20000000000 */
[----:B------:R-:W-:Y:S01]  /*1460*/  UMOV UR5, 0x380fffff ;  /* 0x380fffff00057882 */ /* 0x000fe20000000000 */
[----:B--2---:R-:W0:Y:S01]  /*1470*/  F2F.F32.F64 R27, R4 ;  /* 0x00000004001b7310 */ /* 0x004e220000301000 */
[----:B------:R-:W-:-:S14]  /*1480*/  DSETP.GEU.AND P0, PT, |R4|, UR4, PT ;  /* 0x0000000404007e2a */ /* 0x000fdc000bf0e200 */
[----:B0-----:R-:W-:Y:S01]  /*1490*/  @!P0 FMUL R27, R27, 1.175494350822287508e-38 ;  /* 0x008000001b1b8820 */ /* 0x001fe20000400000 */
[----:B------:R-:W-:Y:S06]  /*14a0*/  BRA `(.L_x_38183) ;  /* 0x0000000800287947 */ /* 0x000fec0003800000 */
.L_x_38191:
        /* <DEDUP_REMOVED lines=25> */
.L_x_38194:
        /* <DEDUP_REMOVED lines=12> */
.L_x_38193:
[----:B------:R-:W2:Y:S02]  /*1700*/  LDG.E.U16 R4, desc[UR36][R4.64] ;  /* 0x0000002404047981 */ /* 0x000ea4000c1e1500 */
[----:B--2---:R-:W-:Y:S01]  /*1710*/  IMAD.U32 R27, R4, 0x10000, RZ ;  /* 0x00010000041b7824 */ /* 0x004fe200078e00ff */
[----:B------:R-:W-:Y:S06]  /*1720*/  BRA `(.L_x_38183) ;  /* 0x0000000400887947 */ /* 0x000fec0003800000 */
.L_x_38190:
        /* <DEDUP_REMOVED lines=11> */
.L_x_38197:
        /* <DEDUP_REMOVED lines=20> */
.L_x_38199:
[----:B------:R-:W-:Y:S05]  /*1920*/  BSYNC.RECONVERGENT B0 ;  /* 0x0000000000007941 */ /* 0x000fea0003800200 */
.L_x_38198:
[----:B------:R-:W-:Y:S01]  /*1930*/  IMAD.SHL.U32 R0, R0, 0x100000, RZ ;  /* 0x0010000000007824 */ /* 0x000fe200078e00ff */
[----:B------:R-:W-:-:S04]  /*1940*/  LEA R3, R3, 0x3b800000, 0x17 ;  /* 0x3b80000003037811 */ /* 0x000fc800078eb8ff */
[----:B------:R-:W-:Y:S01]  /*1950*/  LOP3.LUT R27, R3, R0, R27, 0xfe, !PT ;  /* 0x00000000031b7212 */ /* 0x000fe200078efe1b */
[----:B------:R-:W-:Y:S06]  /*1960*/  BRA `(.L_x_38183) ;  /* 0x0000000000f87947 */ /* 0x000fec0003800000 */
.L_x_38196:
        /* <DEDUP_REMOVED lines=20> */
.L_x_38201:
[----:B------:R-:W-:Y:S05]  /*1ab0*/  BSYNC.RECONVERGENT B0 ;  /* 0x0000000000007941 */ /* 0x000fea0003800200 */
.L_x_38200:
[----:B------:R-:W-:Y:S01]  /*1ac0*/  IMAD.SHL.U32 R0, R0, 0x200000, RZ ;  /* 0x0020000000007824 */ /* 0x000fe200078e00ff */
[----:B------:R-:W-:-:S04]  /*1ad0*/  LEA R3, R3, 0x37800000, 0x17 ;  /* 0x3780000003037811 */ /* 0x000fc800078eb8ff */
[----:B------:R-:W-:Y:S01]  /*1ae0*/  LOP3.LUT R27, R3, R0, R27, 0xfe, !PT ;  /* 0x00000000031b7212 */ /* 0x000fe200078efe1b */
[----:B------:R-:W-:Y:S06]  /*1af0*/  BRA `(.L_x_38183) ;  /* 0x0000000000947947 */ /* 0x000fec0003800000 */
.L_x_38195:
        /* <DEDUP_REMOVED lines=14> */
.L_x_38182:
        /* <DEDUP_REMOVED lines=16> */
.L_x_38204:
[----:B------:R-:W-:Y:S01]  /*1ce0*/  IMAD.MOV.U32 R27, RZ, RZ, RZ ;  /* 0x000000ffff1b7224 */ /* 0x000fe200078e00ff */
[----:B------:R-:W-:Y:S06]  /*1cf0*/  BRA `(.L_x_38183) ;  /* 0x0000000000147947 */ /* 0x000fec0003800000 */
.L_x_38203:
[----:B------:R-:W2:Y:S02]  /*1d00*/  LDG.E.64 R4, desc[UR36][R4.64] ;  /* 0x0000002404047981 */ /* 0x000ea4000c1e1b00 */
[----:B--2---:R0:W2:Y:S01]  /*1d10*/  I2F.U64 R27, R4 ;  /* 0x00000004001b7312 */ /* 0x0040a20000301000 */
[----:B------:R-:W-:Y:S05]  /*1d20*/  BRA `(.L_x_38183) ;  /* 0x0000000000087947 */ /* 0x000fea0003800000 */
.L_x_38202:
[----:B------:R-:W2:Y:S02]  /*1d30*/  LDG.E R4, desc[UR36][R4.64] ;  /* 0x0000002404047981 */ /* 0x000ea4000c1e1900 */
[----:B--2---:R-:W-:-:S07]  /*1d40*/  I2FP.F32.U32 R27, R4 ;  /* 0x00000004001b7245 */ /* 0x004fce0000201000 */
.L_x_38183:
[----:B------:R-:W-:Y:S05]  /*1d50*/  BSYNC.RECONVERGENT B6 ;  /* 0x0000000000067941 */ /* 0x000fea0003800200 */
.L_x_38177:
[----:B------:R-:W-:-:S07]  /*1d60*/  VIADD R16, R16, 0x80 ;  /* 0x0000008010107836 */ /* 0x000fce0000000000 */
.L_x_38176:
[----:B------:R-:W-:Y:S05]  /*1d70*/  BSYNC.RECONVERGENT B7 ;  /* 0x0000000000077941 */ /* 0x000fea0003800200 */
.L_x_38175:
        /* <DEDUP_REMOVED lines=25> */
.L_x_38211:
[----:B------:R-:W2:Y:S02]  /*1f10*/  LDG.E.U8 R4, desc[UR36][R4.64] ;  /* 0x0000002404047981 */ /* 0x000ea4000c1e1100 */
[----:B--2---:R-:W-:Y:S01]  /*1f20*/  I2FP.F32.U32 R23, R4 ;  /* 0x0000000400177245 */ /* 0x004fe20000201000 */
[----:B------:R-:W-:Y:S06]  /*1f30*/  BRA `(.L_x_38213) ;  /* 0x0000000c00247947 */ /* 0x000fec0003800000 */
.L_x_38210:
        /* <DEDUP_REMOVED lines=9> */
.L_x_38215:
[----:B------:R-:W2:Y:S02]  /*1fd0*/  LDG.E R4, desc[UR36][R4.64] ;  /* 0x0000002404047981 */ /* 0x000ea4000c1e1900 */
[----:B--2---:R-:W-:Y:S01]  /*1fe0*/  I2FP.F32.S32 R23, R4 ;  /* 0x0000000400177245 */ /* 0x004fe20000201400 */
[----:B------:R-:W-:Y:S06]  /*1ff0*/  BRA `(.L_x_38213) ;  /* 0x0000000800f47947 */ /* 0x000fec0003800000 */
.L_x_38214:
[----:B------:R-:W2:Y:S02]  /*2000*/  LDG.E.U16 R4, desc[UR36][R4.64] ;  /* 0x0000002404047981 */ /* 0x000ea4000c1e1500 */
[----:B--2---:R4:W0:Y:S01]  /*2010*/  I2F.S16 R23, R4 ;  /* 0x0000000400177306 */ /* 0x0048220000101400 */
[----:B------:R-:W-:Y:S05]  /*2020*/  BRA `(.L_x_38213) ;  /* 0x0000000800e87947 */ /* 0x000fea0003800000 */
.L_x_38209:
        /* <DEDUP_REMOVED lines=8> */
.L_x_38217:
[----:B------:R-:W2:Y:S02]  /*20b0*/  LDG.E.U16 R4, desc[UR36][R4.64] ;  /* 0x0000002404047981 */ /* 0x000ea4000c1e1500 */
[----:B--2---:R-:W-:Y:S01]  /*20c0*/  HADD2.F32 R23, -RZ, R4.H0_H0 ;  /* 0x20000004ff177230 */ /* 0x004fe20000004100 */
[----:B------:R-:W-:Y:S06]  /*20d0*/  BRA `(.L_x_38213) ;  /* 0x0000000800bc7947 */ /* 0x000fec0003800000 */
.L_x_38216:
        /* <DEDUP_REMOVED lines=8> */
.L_x_38219:
[----:B------:R-:W2:Y:S02]  /*2160*/  LDG.E.U16 R4, desc[UR36][R4.64] ;  /* 0x0000002404047981 */ /* 0x000ea4000c1e1500 */
[----:B--2---:R-:W-:Y:S01]  /*2170*/  HADD2.F32 R23, -RZ, R4.H0_H0 ;  /* 0x20000004ff177230 */ /* 0x004fe20000004100 */
[----:B------:R-:W-:Y:S06]  /*2180*/  BRA `(.L_x_38213) ;  /* 0x0000000800907947 */ /* 0x000fec0003800000 */
.L_x_38218:
[----:B------:R-:W2:Y:S01]  /*2190*/  LDG.E.64 R4, desc[UR36][R4.64] ;  /* 0x0000002404047981 */ /* 0x000ea2000c1e1b00 */
[----:B------:R-:W-:Y:S01]  /*21a0*/  UMOV UR4, 0xf0000000 ;  /* 0xf000000000047882 */ /* 0x000fe20000000000 */
[----:B------:R-:W-:Y:S01]  /*21b0*/  UMOV UR5, 0x380fffff ;  /* 0x380fffff00057882 */ /* 0x000fe20000000000 */
[----:B--2---:R-:W0:Y:S01]  /*21c0*/  F2F.F32.F64 R23, R4 ;  /* 0x0000000400177310 */ /* 0x004e220000301000 */
[----:B------:R-:W-:-:S14]  /*21d0*/  DSETP.GEU.AND P0, PT, |R4|, UR4, PT ;  /* 0x0000000404007e2a */ /* 0x000fdc000bf0e200 */
[----:B0-----:R-:W-:Y:S01]  /*21e0*/  @!P0 FMUL R23, R23, 1.175494350822287508e-38 ;  /* 0x0080000017178820 */ /* 0x001fe20000400000 */
[----:B------:R-:W-:Y:S06]  /*21f0*/  BRA `(.L_x_38213) ;  /* 0x0000000800747947 */ /* 0x000fec0003800000 */
.L_x_38208:
        /* <DEDUP_REMOVED lines=12> */
.L_x_38222:
[----:B------:R-:W2:Y:S01]  /*22c0*/  LDG.E.64 R4, desc[UR36][R4.64] ;  /* 0x0000002404047981 */ /* 0x000ea2000c1e1b00 */
[----:B------:R-:W-:Y:S01]  /*22d0*/  UMOV UR4, 0xf0000000 ;  /* 0xf000000000047882 */ /* 0x000fe20000000000 */
[----:B------:R-:W-:Y:S01]  /*22e0*/  UMOV UR5, 0x380fffff ;  /* 0x380fffff00057882 */ /* 0x000fe20000000000 */
[----:B--2---:R-:W0:Y:S01]  /*22f0*/  F2F.F32.F64 R23, R4 ;  /* 0x0000000400177310 */ /* 0x004e220000301000 */
[----:B------:R-:W-:-:S14]  /*2300*/  DSETP.GEU.AND P0, PT, |R4|, UR4, PT ;  /* 0x0000000404007e2a */ /* 0x000fdc000bf0e200 */
[----:B0-----:R-:W-:Y:S01]  /*2310*/  @!P0 FMUL R23, R23, 1.175494350822287508e-38 ;  /* 0x0080000017178820 */ /* 0x001fe20000400000 */
[----:B------:R-:W-:Y:S06]  /*2320*/  BRA `(.L_x_38213) ;  /* 0x0000000800287947 */ /* 0x000fec0003800000 */
.L_x_38221:
        /* <DEDUP_REMOVED lines=25> */
.L_x_38224:
        /* <DEDUP_REMOVED lines=12> */
.L_x_38223:
[----:B------:R-:W2:Y:S02]  /*2580*/  LDG.E.U16 R4, desc[UR36][R4.64] ;  /* 0x0000002404047981 */ /* 0x000ea4000c1e1500 */
[----:B--2---:R-:W-:Y:S01]  /*2590*/  IMAD.U32 R23, R4, 0x10000, RZ ;  /* 0x0001000004177824 */ /* 0x004fe200078e00ff */
[----:B------:R-:W-:Y:S06]  /*25a0*/  BRA `(.L_x_38213) ;  /* 0x0000000400887947 */ /* 0x000fec0003800000 */
.L_x_38220:
        /* <DEDUP_REMOVED lines=11> */
.L_x_38227:
        /* <DEDUP_REMOVED lines=20> */
.L_x_38229:
[----:B------:R-:W-:Y:S05]  /*27a0*/  BSYNC.RECONVERGENT B0 ;  /* 0x0000000000007941 */ /* 0x000fea0003800200 */
.L_x_38228:
[----:B------:R-:W-:Y:S01]  /*27b0*/  IMAD.SHL.U32 R0, R0, 0x100000, RZ ;  /* 0x0010000000007824 */ /* 0x000fe200078e00ff */
[----:B------:R-:W-:-:S04]  /*27c0*/  LEA R3, R3, 0x3b800000, 0x17 ;  /* 0x3b80000003037811 */ /* 0x000fc800078eb8ff */
[----:B------:R-:W-:Y:S01]  /*27d0*/  LOP3.LUT R23, R3, R0, R23, 0xfe, !PT ;  /* 0x0000000003177212 */ /* 0x000fe200078efe17 */
[----:B------:R-:W-:Y:S06]  /*27e0*/  BRA `(.L_x_38213) ;  /* 0x0000000000f87947 */ /* 0x000fec0003800000 */
.L_x_38226:
        /* <DEDUP_REMOVED lines=20> */
.L_x_38231:
[----:B------:R-:W-:Y:S05]  /*2930*/  BSYNC.RECONVERGENT B0 ;  /* 0x0000000000007941 */ /* 0x000fea0003800200 */
.L_x_38230:
[----:B------:R-:W-:Y:S01]  /*2940*/  IMAD.SHL.U32 R0, R0, 0x200000, RZ ;  /* 0x0020000000007824 */ /* 0x000fe200078e00ff */
[----:B------:R-:W-:-:S04]  /*2950*/  LEA R3, R3, 0x37800000, 0x17 ;  /* 0x3780000003037811 */ /* 0x000fc800078eb8ff */
[----:B------:R-:W-:Y:S01]  /*2960*/  LOP3.LUT R23, R3, R0, R23, 0xfe, !PT ;  /* 0x0000000003177212 */ /* 0x000fe200078efe17 */
[----:B------:R-:W-:Y:S06]  /*2970*/  BRA `(.L_x_38213) ;  /* 0x0000000000947947 */ /* 0x000fec0003800000 */
.L_x_38225:
        /* <DEDUP_REMOVED lines=14> */
.L_x_38212:
        /* <DEDUP_REMOVED lines=16> */
.L_x_38234:
[----:B------:R-:W-:Y:S01]  /*2b60*/  IMAD.MOV.U32 R23, RZ, RZ, RZ ;  /* 0x000000ffff177224 */ /* 0x000fe200078e00ff */
[----:B------:R-:W-:Y:S06]  /*2b70*/  BRA `(.L_x_38213) ;  /* 0x0000000000147947 */ /* 0x000fec0003800000 */
.L_x_38233:
[----:B------:R-:W2:Y:S02]  /*2b80*/  LDG.E.64 R4, desc[UR36][R4.64] ;  /* 0x0000002404047981 */ /* 0x000ea4000c1e1b00 */
[----:B--2---:R0:W2:Y:S01]  /*2b90*/  I2F.U64 R23, R4 ;  /* 0x0000000400177312 */ /* 0x0040a20000301000 */
[----:B------:R-:W-:Y:S05]  /*2ba0*/  BRA `(.L_x_38213) ;  /* 0x0000000000087947 */ /* 0x000fea0003800000 */
.L_x_38232:
[----:B------:R-:W2:Y:S02]  /*2bb0*/  LDG.E R4, desc[UR36][R4.64] ;  /* 0x0000002404047981 */ /* 0x000ea4000c1e1900 */
[----:B--2---:R-:W-:-:S07]  /*2bc0*/  I2FP.F32.U32 R23, R4 ;  /* 0x0000000400177245 */ /* 0x004fce0000201000 */
.L_x_38213:
[----:B------:R-:W-:Y:S05]  /*2bd0*/  BSYNC.RECONVERGENT B6 ;  /* 0x0000000000067941 */ /* 0x000fea0003800200 */
.L_x_38207:
[----:B------:R-:W-:-:S07]  /*2be0*/  VIADD R16, R16, 0x80 ;  /* 0x0000008010107836 */ /* 0x000fce0000000000 */
.L_x_38206:
[----:B------:R-:W-:Y:S05]  /*2bf0*/  BSYNC.RECONVERGENT B7 ;  /* 0x0000000000077941 */ /* 0x000fea0003800200 */
.L_x_38205:
        /* <DEDUP_REMOVED lines=24> */
.L_x_38240:
[----:B------:R-:W2:Y:S02]  /*2d80*/  LDG.E.U8 R4, desc[UR36][R4.64] ;  /* 0x0000002404047981 */ /* 0x000ea4000c1e1100 */
[----:B--2---:R-:W-:Y:S01]  /*2d90*/  I2FP.F32.U32 R19, R4 ;  /* 0x0000000400137245 */ /* 0x004fe20000201000 */
[----:B------:R-:W-:Y:S06]  /*2da0*/  BRA `(.L_x_38236) ;  /* 0x0000000c00187947 */ /* 0x000fec0003800000 */
.L_x_38239:
        /* <DEDUP_REMOVED lines=9> */
.L_x_38243:
[----:B------:R-:W2:Y:S02]  /*2e40*/  LDG.E R4, desc[UR36][R4.64] ;  /* 0x0000002404047981 */ /* 0x000ea4000c1e1900 */
[----:B--2---:R-:W-:Y:S01]  /*2e50*/  I2FP.F32.S32 R19, R4 ;  /* 0x0000000400137245 */ /* 0x004fe20000201400 */
[----:B------:R-:W-:Y:S06]  /*2e60*/  BRA `(.L_x_38236) ;  /* 0x0000000800e87947 */ /* 0x000fec0003800000 */
.L_x_38242:
[----:B------:R-:W2:Y:S02]  /*2e70*/  LDG.E.U16 R4, desc[UR36][R4.64] ;  /* 0x0000002404047981 */ /* 0x000ea4000c1e1500 */
[----:B--2---:R0:W2:Y:S01]  /*2e80*/  I2F.S16 R19, R4 ;  /* 0x0000000400137306 */ /* 0x0040a20000101400 */
[----:B------:R-:W-:Y:S05]  /*2e90*/  BRA `(.L_x_38236) ;  /* 0x0000000800dc7947 */ /* 0x000fea0003800000 */
.L_x_38238:
        /* <DEDUP_REMOVED lines=8> */
.L_x_38245:
[----:B------:R-:W2:Y:S02]  /*2f20*/  LDG.E.U16 R4, desc[UR36][R4.64] ;  /* 0x0000002404047981 */ /* 0x000ea4000c1e1500 */
[----:B--2---:R-:W-:Y:S01]  /*2f30*/  HADD2.F32 R19, -RZ, R4.H0_H0 ;  /* 0x20000004ff137230 */ /* 0x004fe20000004100 */
[----:B------:R-:W-:Y:S06]  /*2f40*/  BRA `(.L_x_38236) ;  /* 0x0000000800b07947 */ /* 0x000fec0003800000 */
.L_x_38244:
        /* <DEDUP_REMOVED lines=8> */
.L_x_38247:
[----:B------:R-:W2:Y:S02]  /*2fd0*/  LDG.E.U16 R4, desc[UR36][R4.64] ;  /* 0x0000002404047981 */ /* 0x000ea4000c1e1500 */
[----:B--2---:R-:W-:Y:S01]  /*2fe0*/  HADD2.F32 R19, -RZ, R4.H0_H0 ;  /* 0x20000004ff137230 */ /* 0x004fe20000004100 */
[----:B------:R-:W-:Y:S06]  /*2ff0*/  BRA `(.L_x_38236) ;  /* 0x0000000800847947 */ /* 0x000fec0003800000 */
.L_x_38246:
[----:B------:R-:W2:Y:S01]  /*3000*/  LDG.E.64 R4, desc[UR36][R4.64] ;  /* 0x0000002404047981 */ /* 0x000ea2000c1e1b00 */
[----:B------:R-:W-:Y:S01]  /*3010*/  UMOV UR4, 0xf0000000 ;  /* 0xf000000000047882 */ /* 0x000fe20000000000 */
[----:B------:R-:W-:Y:S01]  /*3020*/  UMOV UR5, 0x380fffff ;  /* 0x380fffff00057882 */ /* 0x000fe20000000000 */
[----:B--2---:R-:W0:Y:S01]  /*3030*/  F2F.F32.F64 R19, R4 ;  /* 0x0000000400137310 */ /* 0x004e220000301000 */
[----:B------:R-:W-:-:S14]  /*3040*/  DSETP.GEU.AND P0, PT, |R4|, UR4, PT ;  /* 0x0000000404007e2a */ /* 0x000fdc000bf0e200 */
[----:B0-----:R-:W-:Y:S01]  /*3050*/  @!P0 FMUL R19, R19, 1.175494350822287508e-38 ;  /* 0x0080000013138820 */ /* 0x001fe20000400000 */
[----:B------:R-:W-:Y:S06]  /*3060*/  BRA `(.L_x_38236) ;  /* 0x0000000800687947 */ /* 0x000fec0003800000 */
.L_x_38237:
        /* <DEDUP_REMOVED lines=12> */
.L_x_38250:
[----:B------:R-:W2:Y:S01]  /*3130*/  LDG.E.64 R4, desc[UR36][R4.64] ;  /* 0x0000002404047981 */ /* 0x000ea2000c1e1b00 */
[----:B------:R-:W-:Y:S01]  /*3140*/  UMOV UR4, 0xf0000000 ;  /* 0xf000000000047882 */ /* 0x000fe20000000000 */
[----:B------:R-:W-:Y:S01]  /*3150*/  UMOV UR5, 0x380fffff ;  /* 0x380fffff00057882 */ /* 0x000fe20000000000 */
[----:B--2---:R-:W0:Y:S01]  /*3160*/  F2F.F32.F64 R19, R4 ;  /* 0x0000000400137310 */ /* 0x004e220000301000 */
[----:B------:R-:W-:-:S14]  /*3170*/  DSETP.GEU.AND P0, PT, |R4|, UR4, PT ;  /* 0x0000000404007e2a */ /* 0x000fdc000bf0e200 */
[----:B0-----:R-:W-:Y:S01]  /*3180*/  @!P0 FMUL R19, R19, 1.175494350822287508e-38 ;  /* 0x0080000013138820 */ /* 0x001fe20000400000 */
[----:B------:R-:W-:Y:S06]  /*3190*/  BRA `(.L_x_38236) ;  /* 0x00000008001c7947 */ /* 0x000fec0003800000 */
.L_x_38249:
        /* <DEDUP_REMOVED lines=25> */
.L_x_38252:
        /* <DEDUP_REMOVED lines=12> */
.L_x_38251:
[----:B------:R-:W2:Y:S02]  /*33f0*/  LDG.E.U16 R4, desc[UR36][R4.64] ;  /* 0x0000002404047981 */ /* 0x000ea4000c1e1500 */
[----:B--2---:R-:W-:Y:S01]  /*3400*/  IMAD.U32 R19, R4, 0x10000, RZ ;  /* 0x0001000004137824 */ /* 0x004fe200078e00ff */
[----:B------:R-:W-:Y:S06]  /*3410*/  BRA `(.L_x_38236) ;  /* 0x00000004007c7947 */ /* 0x000fec0003800000 */
.L_x_38248:
        /* <DEDUP_REMOVED lines=11> */
.L_x_38255:
        /* <DEDUP_REMOVED lines=19> */
.L_x_38257:
[----:B------:R-:W-:Y:S05]  /*3600*/  BSYNC.RECONVERGENT B0 ;  /* 0x0000000000007941 */ /* 0x000fea0003800200 */
.L_x_38256:
[----:B------:R-:W-:Y:S01]  /*3610*/  IMAD.SHL.U32 R0, R0, 0x100000, RZ ;  /* 0x0010000000007824 */ /* 0x000fe200078e00ff */
[----:B------:R-:W-:-:S04]  /*3620*/  LEA R3, R3, 0x3b800000, 0x17 ;  /* 0x3b80000003037811 */ /* 0x000fc800078eb8ff */
[----:B------:R-:W-:Y:S01]  /*3630*/  LOP3.LUT R19, R3, R0, R19, 0xfe, !PT ;  /* 0x0000000003137212 */ /* 0x000fe200078efe13 */
[----:B------:R-:W-:Y:S06]  /*3640*/  BRA `(.L_x_38236) ;  /* 0x0000000000f07947 */ /* 0x000fec0003800000 */
.L_x_38254:
        /* <DEDUP_REMOVED lines=19> */
.L_x_38259:
[----:B------:R-:W-:Y:S05]  /*3780*/  BSYNC.RECONVERGENT B0 ;  /* 0x0000000000007941 */ /* 0x000fea0003800200 */
.L_x_38258:
[----:B------:R-:W-:Y:S01]  /*3790*/  IMAD.SHL.U32 R0, R0, 0x200000, RZ ;  /* 0x0020000000007824 */ /* 0x000fe200078e00ff */
[----:B------:R-:W-:-:S04]  /*37a0*/  LEA R3, R3, 0x37800000, 0x17 ;  /* 0x3780000003037811 */ /* 0x000fc800078eb8ff */
[----:B------:R-:W-:Y:S01]  /*37b0*/  LOP3.LUT R19, R3, R0, R19, 0xfe, !PT ;  /* 0x0000000003137212 */ /* 0x000fe200078efe13 */
[----:B------:R-:W-:Y:S06]  /*37c0*/  BRA `(.L_x_38236) ;  /* 0x0000000000907947 */ /* 0x000fec0003800000 */
.L_x_38253:
        /* <DEDUP_REMOVED lines=14> */
.L_x_38241:
        /* <DEDUP_REMOVED lines=16> */
.L_x_38262:
[----:B------:R-:W-:Y:S05]  /*39b0*/  BRA `(.L_x_38236) ;  /* 0x0000000000147947 */ /* 0x000fea0003800000 */
.L_x_38261:
[----:B------:R-:W2:Y:S02]  /*39c0*/  LDG.E.64 R4, desc[UR36][R4.64] ;  /* 0x0000002404047981 */ /* 0x000ea4000c1e1b00 */
[----:B--2---:R0:W2:Y:S01]  /*39d0*/  I2F.U64 R19, R4 ;  /* 0x0000000400137312 */ /* 0x0040a20000301000 */
[----:B------:R-:W-:Y:S05]  /*39e0*/  BRA `(.L_x_38236) ;  /* 0x0000000000087947 */ /* 0x000fea0003800000 */
.L_x_38260:
[----:B------:R-:W2:Y:S02]  /*39f0*/  LDG.E R4, desc[UR36][R4.64] ;  /* 0x0000002404047981 */ /* 0x000ea4000c1e1900 */
[----:B--2---:R-:W-:-:S07]  /*3a00*/  I2FP.F32.U32 R19, R4 ;  /* 0x0000000400137245 */ /* 0x004fce0000201000 */
.L_x_38236:
[----:B------:R-:W-:Y:S05]  /*3a10*/  BSYNC.RECONVERGENT B6 ;  /* 0x0000000000067941 */ /* 0x000fea0003800200 */
.L_x_38235:
        /* <DEDUP_REMOVED lines=38> */
.L_x_38269:
[----:B------:R-:W-:Y:S05]  /*3c80*/  BSYNC.RECONVERGENT B2 ;  /* 0x0000000000027941 */ /* 0x000fea0003800200 */
.L_x_38268:
[----:B------:R-:W-:Y:S01]  /*3c90*/  FFMA.FTZ R7, -R10, R4, R5 ;  /* 0x000000040a077223 */ /* 0x000fe20000010105 */
[----:B------:R-:W-:Y:S06]  /*3ca0*/  BRA `(.L_x_38266) ;  /* 0x0000000000787947 */ /* 0x000fec0003800000 */
.L_x_38267:
        /* <DEDUP_REMOVED lines=14> */
.L_x_38272:
        /* <DEDUP_REMOVED lines=13> */
.L_x_38271:
[----:B------:R-:W-:Y:S05]  /*3e60*/  BSYNC.RECONVERGENT B2 ;  /* 0x0000000000027941 */ /* 0x000fea0003800200 */
.L_x_38270:
[----:B------:R-:W-:-:S04]  /*3e70*/  FMUL.FTZ R7, R7, 1.1920928955078125e-07 ;  /* 0x3400000007077820 */ /* 0x000fc80000410000 */
[----:B------:R-:W-:-:S07]  /*3e80*/  FMUL.FTZ R7, R4, R7 ;  /* 0x0000000704077220 */ /* 0x000fce0000410000 */
.L_x_38266:
[----:B------:R-:W-:Y:S05]  /*3e90*/  BSYNC.RECONVERGENT B0 ;  /* 0x0000000000007941 */ /* 0x000fea0003800200 */
.L_x_38265:
[C---:B------:R-:W-:Y:S02]  /*3ea0*/  FSETP.NAN.FTZ.AND P0, PT, |R7|.reuse, |R7|, PT ;  /* 0x400000070700720b */ /* 0x040fe40003f18200 */
[----:B----4-:R-:W-:-:S04]  /*3eb0*/  LOP3.LUT R4, R7, 0x80000000, R0, 0xb8, !PT ;  /* 0x8000000007047812 */ /* 0x010fc800078eb800 */
        /* <DEDUP_REMOVED lines=8> */
.L_x_38264:
[----:B------:R-:W-:Y:S05]  /*3f40*/  BSYNC.RECONVERGENT B1 ;  /* 0x0000000000017941 */ /* 0x000fea0003800200 */
.L_x_38263:
        /* <DEDUP_REMOVED lines=31> */
.L_x_38280:
[----:B------:R-:W-:Y:S01]  /*4140*/  FSETP.GEU.FTZ.AND P0, PT, R8, -R12, PT ;  /* 0x8000000c0800720b */ /* 0x000fe20003f1e000 */
[----:B------:R-:W-:-:S12]  /*4150*/  FADD.FTZ R10, R10, -1 ;  /* 0xbf8000000a0a7421 */ /* 0x000fd80000010000 */
[----:B------:R-:W-:-:S07]  /*4160*/  @!P0 FADD.FTZ R10, R10, -1 ;  /* 0xbf8000000a0a8421 */ /* 0x000fce0000010000 */
.L_x_38279:
[----:B------:R-:W-:Y:S05]  /*4170*/  BSYNC.RECONVERGENT B2 ;  /* 0x0000000000027941 */ /* 0x000fea0003800200 */
.L_x_38278:
[----:B------:R-:W-:Y:S01]  /*4180*/  FFMA.FTZ R7, -R12, R10, R5 ;  /* 0x0000000a0c077223 */ /* 0x000fe20000010105 */
[----:B------:R-:W-:Y:S06]  /*4190*/  BRA `(.L_x_38276) ;  /* 0x0000000000787947 */ /* 0x000fec0003800000 */
.L_x_38277:
        /* <DEDUP_REMOVED lines=14> */
.L_x_38283:
        /* <DEDUP_REMOVED lines=13> */
.L_x_38282:
[----:B------:R-:W-:Y:S05]  /*4350*/  BSYNC.RECONVERGENT B2 ;  /* 0x0000000000027941 */ /* 0x000fea0003800200 */
.L_x_38281:
[----:B------:R-:W-:-:S04]  /*4360*/  FMUL.FTZ R8, R8, 1.1920928955078125e-07 ;  /* 0x3400000008087820 */ /* 0x000fc80000410000 */
[----:B------:R-:W-:-:S07]  /*4370*/  FMUL.FTZ R7, R7, R8 ;  /* 0x0000000807077220 */ /* 0x000fce0000410000 */
.L_x_38276:
[----:B------:R-:W-:Y:S05]  /*4380*/  BSYNC.RECONVERGENT B0 ;  /* 0x0000000000007941 */ /* 0x000fea0003800200 */
.L_x_38275:
        /* <DEDUP_REMOVED lines=10> */
.L_x_38274:
[----:B------:R-:W-:Y:S05]  /*4430*/  BSYNC.RECONVERGENT B1 ;  /* 0x0000000000017941 */ /* 0x000fea0003800200 */
.L_x_38273:
        /* <DEDUP_REMOVED lines=31> */
.L_x_38291:
[----:B------:R-:W-:Y:S01]  /*4630*/  FSETP.GEU.FTZ.AND P0, PT, R8, -R12, PT ;  /* 0x8000000c0800720b */ /* 0x000fe20003f1e000 */
[----:B------:R-:W-:-:S12]  /*4640*/  FADD.FTZ R10, R10, -1 ;  /* 0xbf8000000a0a7421 */ /* 0x000fd80000010000 */
[----:B------:R-:W-:-:S07]  /*4650*/  @!P0 FADD.FTZ R10, R10, -1 ;  /* 0xbf8000000a0a8421 */ /* 0x000fce0000010000 */
.L_x_38290:
[----:B------:R-:W-:Y:S05]  /*4660*/  BSYNC.RECONVERGENT B2 ;  /* 0x0000000000027941 */ /* 0x000fea0003800200 */
.L_x_38289:
[----:B------:R-:W-:Y:S01]  /*4670*/  FFMA.FTZ R7, -R12, R10, R5 ;  /* 0x0000000a0c077223 */ /* 0x000fe20000010105 */
[----:B------:R-:W-:Y:S06]  /*4680*/  BRA `(.L_x_38287) ;  /* 0x0000000000787947 */ /* 0x000fec0003800000 */
.L_x_38288:
        /* <DEDUP_REMOVED lines=14> */
.L_x_38294:
        /* <DEDUP_REMOVED lines=13> */
.L_x_38293:
[----:B------:R-:W-:Y:S05]  /*4840*/  BSYNC.RECONVERGENT B2 ;  /* 0x0000000000027941 */ /* 0x000fea0003800200 */
.L_x_38292:
[----:B------:R-:W-:-:S04]  /*4850*/  FMUL.FTZ R8, R8, 1.1920928955078125e-07 ;  /* 0x3400000008087820 */ /* 0x000fc80000410000 */
[----:B------:R-:W-:-:S07]  /*4860*/  FMUL.FTZ R7, R7, R8 ;  /* 0x0000000807077220 */ /* 0x000fce0000410000 */
.L_x_38287:
[----:B------:R-:W-:Y:S05]  /*4870*/  BSYNC.RECONVERGENT B0 ;  /* 0x0000000000007941 */ /* 0x000fea0003800200 */
.L_x_38286:
        /* <DEDUP_REMOVED lines=10> */
.L_x_38285:
[----:B------:R-:W-:Y:S05]  /*4920*/  BSYNC.RECONVERGENT B1 ;  /* 0x0000000000017941 */ /* 0x000fea0003800200 */
.L_x_38284:
        /* <DEDUP_REMOVED lines=30> */
.L_x_38302:
[----:B------:R-:W-:Y:S01]  /*4b10*/  FSETP.GEU.FTZ.AND P0, PT, R6, -R10, PT ;  /* 0x8000000a0600720b */ /* 0x000fe20003f1e000 */
[----:B------:R-:W-:-:S12]  /*4b20*/  FADD.FTZ R8, R8, -1 ;  /* 0xbf80000008087421 */ /* 0x000fd80000010000 */
[----:B------:R-:W-:-:S07]  /*4b30*/  @!P0 FADD.FTZ R8, R8, -1 ;  /* 0xbf80000008088421 */ /* 0x000fce0000010000 */
.L_x_38301:
[----:B------:R-:W-:Y:S05]  /*4b40*/  BSYNC.RECONVERGENT B2 ;  /* 0x0000000000027941 */ /* 0x000fea0003800200 */
.L_x_38300:
[----:B------:R-:W-:Y:S01]  /*4b50*/  FFMA.FTZ R5, -R10, R8, R5 ;  /* 0x000000080a057223 */ /* 0x000fe20000010105 */
[----:B------:R-:W-:Y:S06]  /*4b60*/  BRA `(.L_x_38298) ;  /* 0x0000000000707947 */ /* 0x000fec0003800000 */
.L_x_38299:
        /* <DEDUP_REMOVED lines=12> */
.L_x_38305:
        /* <DEDUP_REMOVED lines=13> */
.L_x_38304:
[----:B------:R-:W-:Y:S05]  /*4d00*/  BSYNC.RECONVERGENT B2 ;  /* 0x0000000000027941 */ /* 0x000fea0003800200 */
.L_x_38303:
[----:B------:R-:W-:-:S04]  /*4d10*/  FMUL.FTZ R6, R6, 1.1920928955078125e-07 ;  /* 0x3400000006067820 */ /* 0x000fc80000410000 */
[----:B------:R-:W-:-:S07]  /*4d20*/  FMUL.FTZ R5, R9, R6 ;  /* 0x0000000609057220 */ /* 0x000fce0000410000 */
.L_x_38298:
[----:B------:R-:W-:Y:S05]  /*4d30*/  BSYNC.RECONVERGENT B0 ;  /* 0x0000000000007941 */ /* 0x000fea0003800200 */
.L_x_38297:
        /* <DEDUP_REMOVED lines=10> */
.L_x_38296:
[----:B------:R-:W-:Y:S05]  /*4de0*/  BSYNC.RECONVERGENT B1 ;  /* 0x0000000000017941 */ /* 0x000fea0003800200 */
.L_x_38295:
        /* <DEDUP_REMOVED lines=27> */
.L_x_38312:
[----:B----4-:R-:W0:Y:S01]  /*4fa0*/  F2I.S64.TRUNC R4, R4 ;  /* 0x0000000400047311 */ /* 0x010e22000020d900 */
[----:B------:R-:W-:Y:S02]  /*4fb0*/  IMAD.MOV.U32 R25, RZ, RZ, R26 ;  /* 0x000000ffff197224 */ /* 0x000fe400078e001a */
[----:B0-----:R-:W-:-:S05]  /*4fc0*/  IMAD.MOV.U32 R3, RZ, RZ, R4 ;  /* 0x000000ffff037224 */ /* 0x001fca00078e0004 */
[----:B------:R0:W-:Y:S01]  /*4fd0*/  STG.E.U8 desc[UR36][R8.64], R3 ;  /* 0x0000000308007986 */ /* 0x0001e2000c101124 */
[----:B------:R-:W-:Y:S05]  /*4fe0*/  BRA `(.L_x_38314) ;  /* 0x0000000c007c7947 */ /* 0x000fea0003800000 */
.L_x_38311:
        /* <DEDUP_REMOVED lines=10> */
.L_x_38316:
[----:B------:R-:W0:Y:S01]  /*5090*/  F2I.FTZ.TRUNC.NTZ R3, R4 ;  /* 0x0000000400037305 */ /* 0x000e22000021f100 */
[----:B------:R-:W-:Y:S01]  /*50a0*/  IMAD.MOV.U32 R25, RZ, RZ, R26 ;  /* 0x000000ffff197224 */ /* 0x000fe200078e001a */
[----:B0-----:R0:W-:Y:S01]  /*50b0*/  STG.E desc[UR36][R8.64], R3 ;  /* 0x0000000308007986 */ /* 0x0011e2000c101924 */
[----:B------:R-:W-:Y:S05]  /*50c0*/  BRA `(.L_x_38314) ;  /* 0x0000000c00447947 */ /* 0x000fea0003800000 */
.L_x_38315:
[----:B------:R-:W0:Y:S01]  /*50d0*/  F2I.FTZ.TRUNC.NTZ R3, R4 ;  /* 0x0000000400037305 */ /* 0x000e22000021f100 */
[----:B------:R-:W-:Y:S01]  /*50e0*/  IMAD.MOV.U32 R25, RZ, RZ, R26 ;  /* 0x000000ffff197224 */ /* 0x000fe200078e001a */
[----:B0-----:R0:W-:Y:S01]  /*50f0*/  STG.E.U16 desc[UR36][R8.64], R3 ;  /* 0x0000000308007986 */ /* 0x0011e2000c101524 */
[----:B------:R-:W-:Y:S05]  /*5100*/  BRA `(.L_x_38314) ;  /* 0x0000000c00347947 */ /* 0x000fea0003800000 */
.L_x_38310:
        /* <DEDUP_REMOVED lines=9> */
.L_x_38318:
[----:B----4-:R-:W-:Y:S01]  /*51a0*/  F2FP.F16.F32.PACK_AB R4, RZ, R4 ;  /* 0x00000004ff04723e */ /* 0x010fe200000000ff */
[----:B------:R-:W-:-:S04]  /*51b0*/  IMAD.MOV.U32 R25, RZ, RZ, R26 ;  /* 0x000000ffff197224 */ /* 0x000fc800078e001a */
[----:B------:R0:W-:Y:S01]  /*51c0*/  STG.E.U16 desc[UR36][R8.64], R4 ;  /* 0x0000000408007986 */ /* 0x0001e2000c101524 */
[----:B------:R-:W-:Y:S05]  /*51d0*/  BRA `(.L_x_38314) ;  /* 0x0000000c00007947 */ /* 0x000fea0003800000 */
.L_x_38317:
        /* <DEDUP_REMOVED lines=10> */
.L_x_38320:
[----:B------:R-:W-:Y:S01]  /*5280*/  F2FP.F16.F32.PACK_AB R3, RZ, R4 ;  /* 0x00000004ff03723e */ /* 0x000fe200000000ff */
[----:B------:R-:W-:-:S03]  /*5290*/  IMAD.MOV.U32 R25, RZ, RZ, R26 ;  /* 0x000000ffff197224 */ /* 0x000fc600078e001a */
[----:B------:R-:W-:-:S05]  /*52a0*/  PRMT R3, R3, 0x5410, RZ ;  /* 0x0000541003037816 */ /* 0x000fca00000000ff */
[----:B------:R0:W-:Y:S01]  /*52b0*/  STG.E desc[UR36][R8.64], R3 ;  /* 0x0000000308007986 */ /* 0x0001e2000c101924 */
[----:B------:R-:W-:Y:S05]  /*52c0*/  BRA `(.L_x_38314) ;  /* 0x0000000800c47947 */ /* 0x000fea0003800000 */
.L_x_38319:
[----:B----4-:R-:W-:Y:S01]  /*52d0*/  FMUL.FTZ R4, R4, 1 ;  /* 0x3f80000004047820 */ /* 0x010fe20000410000 */
[----:B------:R-:W-:-:S05]  /*52e0*/  IMAD.MOV.U32 R25, RZ, RZ, R26 ;  /* 0x000000ffff197224 */ /* 0x000fca00078e001a */
[----:B------:R-:W0:Y:S02]  /*52f0*/  F2F.F64.F32 R4, R4 ;  /* 0x0000000400047310 */ /* 0x000e240000201800 */
[----:B0-----:R0:W-:Y:S01]  /*5300*/  STG.E.64 desc[UR36][R8.64], R4 ;  /* 0x0000000408007986 */ /* 0x0011e2000c101b24 */
[----:B------:R-:W-:Y:S05]  /*5310*/  BRA `(.L_x_38314) ;  /* 0x0000000800b07947 */ /* 0x000fea0003800000 */
.L_x_38309:
        /* <DEDUP_REMOVED lines=13> */
.L_x_38323:
[----:B----4-:R-:W-:Y:S01]  /*53f0*/  FMUL.FTZ R4, R4, 1 ;  /* 0x3f80000004047820 */ /* 0x010fe20000410000 */
[----:B------:R-:W-:Y:S01]  /*5400*/  CS2R R6, SRZ ;  /* 0x0000000000067805 */ /* 0x000fe2000001ff00 */
[----:B------:R-:W-:-:S04]  /*5410*/  IMAD.MOV.U32 R25, RZ, RZ, R26 ;  /* 0x000000ffff197224 */ /* 0x000fc800078e001a */
[----:B------:R-:W0:Y:S02]  /*5420*/  F2F.F64.F32 R4, R4 ;  /* 0x0000000400047310 */ /* 0x000e240000201800 */
[----:B0-----:R0:W-:Y:S01]  /*5430*/  STG.E.128 desc[UR36][R8.64], R4 ;  /* 0x0000000408007986 */ /* 0x0011e2000c101d24 */
[----:B------:R-:W-:Y:S05]  /*5440*/  BRA `(.L_x_38314) ;  /* 0x0000000800647947 */ /* 0x000fea0003800000 */
.L_x_38322:
        /* <DEDUP_REMOVED lines=18> */
.L_x_38327:
[----:B------:R-:W-:Y:S05]  /*5570*/  BSYNC.RECONVERGENT B0 ;  /* 0x0000000000007941 */ /* 0x000fea0003800200 */
.L_x_38326:
[----:B------:R-:W-:Y:S01]  /*5580*/  LOP3.LUT R5, R0, 0x80, R5, 0xf8, !PT ;  /* 0x0000008000057812 */ /* 0x000fe200078ef805 */
[----:B------:R-:W-:-:S04]  /*5590*/  IMAD.MOV.U32 R25, RZ, RZ, R26 ;  /* 0x000000ffff197224 */ /* 0x000fc800078e001a */
[----:B------:R0:W-:Y:S01]  /*55a0*/  STG.E.U8 desc[UR36][R8.64], R5 ;  /* 0x0000000508007986 */ /* 0x0001e2000c101124 */
[----:B------:R-:W-:Y:S05]  /*55b0*/  BRA `(.L_x_38314) ;  /* 0x0000000800087947 */ /* 0x000fea0003800000 */
.L_x_38325:
        /* <DEDUP_REMOVED lines=14> */
.L_x_38329:
[----:B------:R-:W-:Y:S05]  /*56a0*/  BSYNC.RECONVERGENT B0 ;  /* 0x0000000000007941 */ /* 0x000fea0003800200 */
.L_x_38328:
[----:B------:R-:W-:Y:S01]  /*56b0*/  LOP3.LUT R3, R0, 0x80, R7, 0xf8, !PT ;  /* 0x0000008000037812 */ /* 0x000fe200078ef807 */
[----:B------:R-:W-:-:S04]  /*56c0*/  IMAD.MOV.U32 R25, RZ, RZ, R26 ;  /* 0x000000ffff197224 */ /* 0x000fc800078e001a */
[----:B------:R0:W-:Y:S01]  /*56d0*/  STG.E.U8 desc[UR36][R8.64], R3 ;  /* 0x0000000308007986 */ /* 0x0001e2000c101124 */
[----:B------:R-:W-:Y:S05]  /*56e0*/  BRA `(.L_x_38314) ;  /* 0x0000000400bc7947 */ /* 0x000fea0003800000 */
.L_x_38324:
[----:B----4-:R-:W-:Y:S01]  /*56f0*/  F2FP.BF16.F32.PACK_AB R4, RZ, R4 ;  /* 0x00000004ff04723e */ /* 0x010fe200000010ff */
[----:B------:R-:W-:-:S04]  /*5700*/  IMAD.MOV.U32 R25, RZ, RZ, R26 ;  /* 0x000000ffff197224 */ /* 0x000fc800078e001a */
[----:B------:R0:W-:Y:S01]  /*5710*/  STG.E.U16 desc[UR36][R8.64], R4 ;  /* 0x0000000408007986 */ /* 0x0001e2000c101524 */
[----:B------:R-:W-:Y:S05]  /*5720*/  BRA `(.L_x_38314) ;  /* 0x0000000400ac7947 */ /* 0x000fea0003800000 */
.L_x_38321:
        /* <DEDUP_REMOVED lines=12> */
.L_x_38332:
        /* <DEDUP_REMOVED lines=12> */
.L_x_38335:
[----:B------:R-:W-:-:S04]  /*58b0*/  SHF.R.U32.HI R0, RZ, 0x14, R4 ;  /* 0x00000014ff007819 */ /* 0x000fc80000011604 */
[----:B------:R-:W-:-:S04]  /*58c0*/  LOP3.LUT R3, R0, 0x1, RZ, 0xc0, !PT ;  /* 0x0000000100037812 */ /* 0x000fc800078ec0ff */
[----:B------:R-:W-:-:S04]  /*58d0*/  IADD3 R0, PT, PT, R4, 0x487ffff, R3 ;  /* 0x0487ffff04007810 */ /* 0x000fc80007ffe003 */
[----:B------:R-:W-:-:S04]  /*58e0*/  SHF.R.U32.HI R0, RZ, 0x14, R0 ;  /* 0x00000014ff007819 */ /* 0x000fc80000011600 */
[----:B------:R-:W-:-:S07]  /*58f0*/  LOP3.LUT R3, R0, 0xff, RZ, 0xc0, !PT ;  /* 0x000000ff00037812 */ /* 0x000fce00078ec0ff */
.L_x_38336:
[----:B----4-:R-:W-:-:S04]  /*5900*/  SHF.R.U32.HI R4, RZ, 0x18, R4 ;  /* 0x00000018ff047819 */ /* 0x010fc80000011604 */
[----:B------:R-:W-:-:S04]  /*5910*/  LOP3.LUT R3, R3, 0x80, R4, 0xf8, !PT ;  /* 0x0000008003037812 */ /* 0x000fc800078ef804 */
[----:B------:R-:W-:-:S07]  /*5920*/  PRMT R0, R3, 0x7610, R0 ;  /* 0x0000761003007816 */ /* 0x000fce0000000000 */
.L_x_38334:
[----:B------:R-:W-:Y:S05]  /*5930*/  BSYNC.RECONVERGENT B0 ;  /* 0x0000000000007941 */ /* 0x000fea0003800200 */
.L_x_38333:
[----:B------:R0:W-:Y:S01]  /*5940*/  STG.E.U8 desc[UR36][R8.64], R0 ;  /* 0x0000000008007986 */ /* 0x0001e2000c101124 */
[----:B------:R-:W-:Y:S01]  /*5950*/  IMAD.MOV.U32 R25, RZ, RZ, R26 ;  /* 0x000000ffff197224 */ /* 0x000fe200078e001a */
[----:B------:R-:W-:Y:S06]  /*5960*/  BRA `(.L_x_38314) ;  /* 0x00000004001c7947 */ /* 0x000fec0003800000 */
.L_x_38331:
        /* <DEDUP_REMOVED lines=12> */
.L_x_38339:
[----:B------:R-:W-:-:S04]  /*5a30*/  SHF.R.U32.HI R0, RZ, 0x15, R4 ;  /* 0x00000015ff007819 */ /* 0x000fc80000011604 */
[----:B------:R-:W-:-:S04]  /*5a40*/  LOP3.LUT R3, R0, 0x1, RZ, 0xc0, !PT ;  /* 0x0000000100037812 */ /* 0x000fc800078ec0ff */
[----:B------:R-:W-:-:S04]  /*5a50*/  IADD3 R0, PT, PT, R4, 0x88fffff, R3 ;  /* 0x088fffff04007810 */ /* 0x000fc80007ffe003 */
[----:B------:R-:W-:-:S04]  /*5a60*/  SHF.R.U32.HI R0, RZ, 0x15, R0 ;  /* 0x00000015ff007819 */ /* 0x000fc80000011600 */
[----:B------:R-:W-:-:S07]  /*5a70*/  LOP3.LUT R3, R0, 0xff, RZ, 0xc0, !PT ;  /* 0x000000ff00037812 */ /* 0x000fce00078ec0ff */
.L_x_38340:
[----:B----4-:R-:W-:-:S04]  /*5a80*/  SHF.R.U32.HI R4, RZ, 0x18, R4 ;  /* 0x00000018ff047819 */ /* 0x010fc80000011604 */
[----:B------:R-:W-:-:S04]  /*5a90*/  LOP3.LUT R3, R3, 0x80, R4, 0xf8, !PT ;  /* 0x0000008003037812 */ /* 0x000fc800078ef804 */
[----:B------:R-:W-:-:S07]  /*5aa0*/  PRMT R0, R3, 0x7610, R0 ;  /* 0x0000761003007816 */ /* 0x000fce0000000000 */
.L_x_38338:
[----:B------:R-:W-:Y:S05]  /*5ab0*/  BSYNC.RECONVERGENT B0 ;  /* 0x0000000000007941 */ /* 0x000fea0003800200 */
.L_x_38337:
[----:B------:R0:W-:Y:S01]  /*5ac0*/  STG.E.U8 desc[UR36][R8.64], R0 ;  /* 0x0000000008007986 */ /* 0x0001e2000c101124 */
[----:B------:R-:W-:Y:S01]  /*5ad0*/  IMAD.MOV.U32 R25, RZ, RZ, R26 ;  /* 0x000000ffff197224 */ /* 0x000fe200078e001a */
[----:B------:R-:W-:Y:S06]  /*5ae0*/  BRA `(.L_x_38314) ;  /* 0x0000000000bc7947 */ /* 0x000fec0003800000 */
.L_x_38330:
[----:B------:R-:W-:-:S13]  /*5af0*/  ISETP.NE.AND P0, PT, R0, 0x1c, PT ;  /* 0x0000001c0000780c */ /* 0x000fda0003f05270 */
[----:B------:R-:W-:Y:S05]  /*5b00*/  @!P0 BRA `(.L_x_38341) ;  /* 0x0000000000a88947 */ /* 0x000fea0003800000 */
[----:B------:R-:W-:-:S13]  /*5b10*/  ISETP.NE.AND P0, PT, R0, 0x1d, PT ;  /* 0x0000001d0000780c */ /* 0x000fda0003f05270 */
[----:B------:R-:W-:Y:S05]  /*5b20*/  @!P0 BRA `(.L_x_38342) ;  /* 0x0000000000908947 */ /* 0x000fea0003800000 */
[----:B------:R-:W-:-:S13]  /*5b30*/  ISETP.NE.AND P0, PT, R0, 0x2c, PT ;  /* 0x0000002c0000780c */ /* 0x000fda0003f05270 */
[----:B------:R-:W-:Y:S05]  /*5b40*/  @!P0 BRA `(.L_x_38343) ;  /* 0x0000000000488947 */ /* 0x000fea0003800000 */
.L_x_38313:
[----:B------:R-:W-:Y:S01]  /*5b50*/  MOV R14, 0x0 ;  /* 0x00000000000e7802 */ /* 0x000fe20000000f00 */
[----:B------:R-:W4:Y:S01]  /*5b60*/  LDCU.64 UR6, c[0x4][0x178] ;  /* 0x01002f00ff0677ac */ /* 0x000f220008000a00 */
[----:B------:R-:W-:Y:S02]  /*5b70*/  IMAD.MOV.U32 R8, RZ, RZ, 0x65 ;  /* 0x00000065ff087424 */ /* 0x000fe400078e00ff */
[----:B------:R-:W-:Y:S01]  /*5b80*/  IMAD.MOV.U32 R12, RZ, RZ, 0x1 ;  /* 0x00000001ff0c7424 */ /* 0x000fe200078e00ff */
[----:B------:R-:W0:Y:S01]  /*5b90*/  LDCU.64 UR8, c[0x4][0x180] ;  /* 0x01003000ff0877ac */ /* 0x000e220008000a00 */
[----:B------:R-:W1:Y:S01]  /*5ba0*/  LDC.64 R14, c[0x4][R14] ;  /* 0x010000000e0e7b82 */ /* 0x000e620000000a00 */
[----:B------:R-:W-:Y:S01]  /*5bb0*/  IMAD.MOV.U32 R13, RZ, RZ, RZ ;  /* 0x000000ffff0d7224 */ /* 0x000fe200078e00ff */
        /* <DEDUP_REMOVED lines=8> */
[----:B-1-3-5:R-:W-:Y:S05]  /*5c40*/  CALL.ABS.NOINC R14 ;  /* 0x000000000e007343 */ /* 0x02afea0003c00000 */
.L_x_38344:
[----:B------:R-:W-:Y:S01]  /*5c50*/  IMAD.MOV.U32 R25, RZ, RZ, R26 ;  /* 0x000000ffff197224 */ /* 0x000fe200078e001a */
[----:B------:R-:W-:Y:S06]  /*5c60*/  BRA `(.L_x_38314) ;  /* 0x00000000005c7947 */ /* 0x000fec0003800000 */
.L_x_38343:
        /* <DEDUP_REMOVED lines=16> */
.L_x_38342:
[----:B----4-:R-:W0:Y:S01]  /*5d70*/  F2I.U64.TRUNC R4, R4 ;  /* 0x0000000400047311 */ /* 0x010e22000020d800 */
[----:B------:R-:W-:Y:S01]  /*5d80*/  IMAD.MOV.U32 R25, RZ, RZ, R26 ;  /* 0x000000ffff197224 */ /* 0x000fe200078e001a */
[----:B0-----:R1:W-:Y:S01]  /*5d90*/  STG.E.64 desc[UR36][R8.64], R4 ;  /* 0x0000000408007986 */ /* 0x0013e2000c101b24 */
[----:B------:R-:W-:Y:S05]  /*5da0*/  BRA `(.L_x_38314) ;  /* 0x00000000000c7947 */ /* 0x000fea0003800000 */
.L_x_38341:
[----:B------:R-:W0:Y:S01]  /*5db0*/  F2I.FTZ.U32.TRUNC.NTZ R3, R4 ;  /* 0x0000000400037305 */ /* 0x000e22000021f000 */
[----:B------:R-:W-:Y:S01]  /*5dc0*/  IMAD.MOV.U32 R25, RZ, RZ, R26 ;  /* 0x000000ffff197224 */ /* 0x000fe200078e001a */
[----:B0-----:R0:W-:Y:S06]  /*5dd0*/  STG.E desc[UR36][R8.64], R3 ;  /* 0x0000000308007986 */ /* 0x0011ec000c101924 */
.L_x_38314:
[----:B------:R-:W-:-:S13]  /*5de0*/  ISETP.GE.AND P0, PT, R25, R17, PT ;  /* 0x000000111900720c */ /* 0x000fda0003f06270 */
[----:B------:R-:W-:Y:S05]  /*5df0*/  @P0 BREAK.RELIABLE B6 ;  /* 0x0000000000060942 */ /* 0x000fea0003800100 */
[----:B------:R-:W-:Y:S05]  /*5e00*/  @P0 BRA `(.L_x_38345) ;  /* 0x0000001c00300947 */ /* 0x000fea0003800000 */
[----:B------:R-:W3:Y:S01]  /*5e10*/  LDCU UR4, c[0x0][0x3b0] ;  /* 0x00007600ff0477ac */ /* 0x000ee20008000800 */
[----:B012---:R-:W0:Y:S01]  /*5e20*/  LDC.64 R8, c[0x0][0x390] ;  /* 0x0000e400ff087b82 */ /* 0x007e220000000a00 */
[----:B------:R-:W-:Y:S01]  /*5e30*/  IMAD R0, R2, 0x200, R25 ;  /* 0x0000020002007824 */ /* 0x000fe200078e0219 */
[----:B----4-:R-:W-:-:S03]  /*5e40*/  PRMT R4, R16, 0x9910, RZ ;  /* 0x0000991010047816 */ /* 0x010fc600000000ff */
[----:B---3--:R-:W-:Y:S02]  /*5e50*/  IMAD R3, R0, UR4, RZ ;  /* 0x0000000400037c24 */ /* 0x008fe4000f8e02ff */
        /* <DEDUP_REMOVED lines=16> */
.L_x_38349:
[----:B-----5:R-:W0:Y:S02]  /*5f60*/  F2I.S64.TRUNC R18, R18 ;  /* 0x0000001200127311 */ /* 0x020e24000020d900 */
[----:B0-----:R-:W-:-:S05]  /*5f70*/  IMAD.MOV.U32 R3, RZ, RZ, R18 ;  /* 0x000000ffff037224 */ /* 0x001fca00078e0012 */
[----:B------:R0:W-:Y:S01]  /*5f80*/  STG.E.U8 desc[UR36][R8.64], R3 ;  /* 0x0000000308007986 */ /* 0x0001e2000c101124 */
[----:B------:R-:W-:Y:S05]  /*5f90*/  BRA `(.L_x_38351) ;  /* 0x0000000c00287947 */ /* 0x000fea0003800000 */
.L_x_38348:
[----:B------:R-:W-:-:S13]  /*5fa0*/  ISETP.NE.AND P0, PT, R0, 0x2, PT ;  /* 0x000000020000780c */ /* 0x000fda0003f05270 */
[----:B------:R-:W-:Y:S05]  /*5fb0*/  @!P0 BRA `(.L_x_38352) ;  /* 0x0000000000288947 */ /* 0x000fea0003800000 */
[----:B------:R-:W-:-:S13]  /*5fc0*/  ISETP.NE.AND P0, PT, R0, 0x3, PT ;  /* 0x000000030000780c */ /* 0x000fda0003f05270 */
[----:B------:R-:W-:Y:S05]  /*5fd0*/  @!P0 BRA `(.L_x_38353) ;  /* 0x0000000000148947 */ /* 0x000fea0003800000 */
[----:B------:R-:W-:-:S13]  /*5fe0*/  ISETP.NE.AND P0, PT, R0, 0x4, PT ;  /* 0x000000040000780c */ /* 0x000fda0003f05270 */
[----:B------:R-:W-:Y:S05]  /*5ff0*/  @P0 BRA `(.L_x_38350) ;  /* 0x0000000800380947 */ /* 0x000fea0003800000 */
[----:B-----5:R-:W0:Y:S02]  /*6000*/  F2I.S64.TRUNC R18, R18 ;  /* 0x0000001200127311 */ /* 0x020e24000020d900 */
[----:B0-----:R0:W-:Y:S01]  /*6010*/  STG.E.64 desc[UR36][R8.64], R18 ;  /* 0x0000001208007986 */ /* 0x0011e2000c101b24 */
[----:B------:R-:W-:Y:S05]  /*6020*/  BRA `(.L_x_38351) ;  /* 0x0000000c00047947 */ /* 0x000fea0003800000 */
.L_x_38353:
[----:B------:R-:W0:Y:S02]  /*6030*/  F2I.FTZ.TRUNC.NTZ R3, R18 ;  /* 0x0000001200037305 */ /* 0x000e24000021f100 */
[----:B0-----:R0:W-:Y:S01]  /*6040*/  STG.E desc[UR36][R8.64], R3 ;  /* 0x0000000308007986 */ /* 0x0011e2000c101924 */
[----:B------:R-:W-:Y:S05]  /*6050*/  BRA `(.L_x_38351) ;  /* 0x0000000800f87947 */ /* 0x000fea0003800000 */
.L_x_38352:
[----:B------:R-:W0:Y:S02]  /*6060*/  F2I.FTZ.TRUNC.NTZ R3, R18 ;  /* 0x0000001200037305 */ /* 0x000e24000021f100 */
[----:B0-----:R0:W-:Y:S01]  /*6070*/  STG.E.U16 desc[UR36][R8.64], R3 ;  /* 0x0000000308007986 */ /* 0x0011e2000c101524 */
[----:B------:R-:W-:Y:S05]  /*6080*/  BRA `(.L_x_38351) ;  /* 0x0000000800ec7947 */ /* 0x000fea0003800000 */
.L_x_38347:
        /* <DEDUP_REMOVED lines=8> */
.L_x_38355:
[----:B------:R-:W-:-:S05]  /*6110*/  F2FP.F16.F32.PACK_AB R18, RZ, R18 ;  /* 0x00000012ff12723e */ /* 0x000fca00000000ff */
[----:B------:R0:W-:Y:S01]  /*6120*/  STG.E.U16 desc[UR36][R8.64], R18 ;  /* 0x0000001208007986 */ /* 0x0001e2000c101524 */
[----:B------:R-:W-:Y:S05]  /*6130*/  BRA `(.L_x_38351) ;  /* 0x0000000800c07947 */ /* 0x000fea0003800000 */
.L_x_38354:
[----:B------:R-:W-:-:S13]  /*6140*/  ISETP.NE.AND P0, PT, R0, 0x7, PT ;  /* 0x000000070000780c */ /* 0x000fda0003f05270 */
[----:B------:R-:W-:Y:S05]  /*6150*/  @!P0 BRA `(.L_x_38356) ;  /* 0x00000000002c8947 */ /* 0x000fea0003800000 */
[----:B------:R-:W-:-:S13]  /*6160*/  ISETP.NE.AND P0, PT, R0, 0x8, PT ;  /* 0x000000080000780c */ /* 0x000fda0003f05270 */
[----:B------:R-:W-:Y:S05]  /*6170*/  @!P0 BRA `(.L_x_38357) ;  /* 0x0000000000148947 */ /* 0x000fea0003800000 */
[----:B------:R-:W-:-:S13]  /*6180*/  ISETP.NE.AND P0, PT, R0, 0x9, PT ;  /* 0x000000090000780c */ /* 0x000fda0003f05270 */
[----:B------:R-:W-:Y:S05]  /*6190*/  @P0 BRA `(.L_x_38350) ;  /* 0x0000000400d00947 */ /* 0x000fea0003800000 */
[----:B-----5:R-:W-:-:S05]  /*61a0*/  IMAD.MOV.U32 R19, RZ, RZ, RZ ;  /* 0x000000ffff137224 */ /* 0x020fca00078e00ff */
[----:B------:R0:W-:Y:S01]  /*61b0*/  STG.E.64 desc[UR36][R8.64], R18 ;  /* 0x0000001208007986 */ /* 0x0001e2000c101b24 */
[----:B------:R-:W-:Y:S05]  /*61c0*/  BRA `(.L_x_38351) ;  /* 0x00000008009c7947 */ /* 0x000fea0003800000 */
.L_x_38357:
[----:B------:R-:W-:-:S04]  /*61d0*/  F2FP.F16.F32.PACK_AB R3, RZ, R18 ;  /* 0x00000012ff03723e */ /* 0x000fc800000000ff */
[----:B------:R-:W-:-:S05]  /*61e0*/  PRMT R3, R3, 0x5410, RZ ;  /* 0x0000541003037816 */ /* 0x000fca00000000ff */
[----:B------:R0:W-:Y:S01]  /*61f0*/  STG.E desc[UR36][R8.64], R3 ;  /* 0x0000000308007986 */ /* 0x0001e2000c101924 */
[----:B------:R-:W-:Y:S05]  /*6200*/  BRA `(.L_x_38351) ;  /* 0x00000008008c7947 */ /* 0x000fea0003800000 */
.L_x_38356:
[----:B------:R-:W-:-:S06]  /*6210*/  FMUL.FTZ R4, R18, 1 ;  /* 0x3f80000012047820 */ /* 0x000fcc0000410000 */
[----:B------:R-:W0:Y:S02]  /*6220*/  F2F.F64.F32 R4, R4 ;  /* 0x0000000400047310 */ /* 0x000e240000201800 */
[----:B0-----:R0:W-:Y:S01]  /*6230*/  STG.E.64 desc[UR36][R8.64], R4 ;  /* 0x0000000408007986 */ /* 0x0011e2000c101b24 */
[----:B------:R-:W-:Y:S05]  /*6240*/  BRA `(.L_x_38351) ;  /* 0x00000008007c7947 */ /* 0x000fea0003800000 */
.L_x_38346:
        /* <DEDUP_REMOVED lines=13> */
.L_x_38361:
        /* <DEDUP_REMOVED lines=16> */
.L_x_38364:
[----:B------:R-:W-:-:S04]  /*6420*/  SHF.R.U32.HI R18, RZ, 0x18, R18 ;  /* 0x00000018ff127819 */ /* 0x000fc80000011612 */
[----:B------:R-:W-:-:S04]  /*6430*/  LOP3.LUT R3, R3, 0x80, R18, 0xf8, !PT ;  /* 0x0000008003037812 */ /* 0x000fc800078ef812 */
[----:B------:R-:W-:-:S07]  /*6440*/  PRMT R4, R3, 0x7610, R4 ;  /* 0x0000761003047816 */ /* 0x000fce0000000004 */
.L_x_38363:
[----:B------:R-:W-:Y:S05]  /*6450*/  BSYNC.RECONVERGENT B0 ;  /* 0x0000000000007941 */ /* 0x000fea0003800200 */
.L_x_38362:
[----:B------:R0:W-:Y:S01]  /*6460*/  STG.E.U8 desc[UR36][R8.64], R4 ;  /* 0x0000000408007986 */ /* 0x0001e2000c101124 */
[----:B------:R-:W-:Y:S05]  /*6470*/  BRA `(.L_x_38351) ;  /* 0x0000000400f07947 */ /* 0x000fea0003800000 */
.L_x_38360:
        /* <DEDUP_REMOVED lines=16> */
.L_x_38367:
[----:B------:R-:W-:-:S04]  /*6580*/  SHF.R.U32.HI R18, RZ, 0x18, R18 ;  /* 0x00000018ff127819 */ /* 0x000fc80000011612 */
[----:B------:R-:W-:-:S04]  /*6590*/  LOP3.LUT R3, R3, 0x80, R18, 0xf8, !PT ;  /* 0x0000008003037812 */ /* 0x000fc800078ef812 */
[----:B------:R-:W-:-:S07]  /*65a0*/  PRMT R4, R3, 0x7610, R4 ;  /* 0x0000761003047816 */ /* 0x000fce0000000004 */
.L_x_38366:
[----:B------:R-:W-:Y:S05]  /*65b0*/  BSYNC.RECONVERGENT B0 ;  /* 0x0000000000007941 */ /* 0x000fea0003800200 */
.L_x_38365:
[----:B------:R0:W-:Y:S01]  /*65c0*/  STG.E.U8 desc[UR36][R8.64], R4 ;  /* 0x0000000408007986 */ /* 0x0001e2000c101124 */
[----:B------:R-:W-:Y:S05]  /*65d0*/  BRA `(.L_x_38351) ;  /* 0x0000000400987947 */ /* 0x000fea0003800000 */
.L_x_38359:
        /* <DEDUP_REMOVED lines=21> */
.L_x_38369:
[----:B-----5:R-:W0:Y:S02]  /*6730*/  F2I.U64.TRUNC R18, R18 ;  /* 0x0000001200127311 */ /* 0x020e24000020d800 */
[----:B0-----:R0:W-:Y:S01]  /*6740*/  STG.E.64 desc[UR36][R8.64], R18 ;  /* 0x0000001208007986 */ /* 0x0011e2000c101b24 */
[----:B------:R-:W-:Y:S05]  /*6750*/  BRA `(.L_x_38351) ;  /* 0x0000000400387947 */ /* 0x000fea0003800000 */
.L_x_38368:
[----:B------:R-:W0:Y:S02]  /*6760*/  F2I.FTZ.U32.TRUNC.NTZ R3, R18 ;  /* 0x0000001200037305 */ /* 0x000e24000021f000 */
[----:B0-----:R0:W-:Y:S01]  /*6770*/  STG.E desc[UR36][R8.64], R3 ;  /* 0x0000000308007986 */ /* 0x0011e2000c101924 */
[----:B------:R-:W-:Y:S05]  /*6780*/  BRA `(.L_x_38351) ;  /* 0x00000004002c7947 */ /* 0x000fea0003800000 */
.L_x_38358:
        /* <DEDUP_REMOVED lines=10> */
.L_x_38371:
[----:B------:R-:W-:Y:S01]  /*6830*/  FMUL.FTZ R4, R18, 1 ;  /* 0x3f80000012047820 */ /* 0x000fe20000410000 */
[----:B------:R-:W-:-:S05]  /*6840*/  CS2R R6, SRZ ;  /* 0x0000000000067805 */ /* 0x000fca000001ff00 */
[----:B------:R-:W0:Y:S02]  /*6850*/  F2F.F64.F32 R4, R4 ;  /* 0x0000000400047310 */ /* 0x000e240000201800 */
[----:B0-----:R4:W-:Y:S01]  /*6860*/  STG.E.128 desc[UR36][R8.64], R4 ;  /* 0x0000000408007986 */ /* 0x0019e2000c101d24 */
[----:B------:R-:W-:Y:S05]  /*6870*/  BRA `(.L_x_38351) ;  /* 0x0000000000f07947 */ /* 0x000fea0003800000 */
.L_x_38370:
[----:B------:R-:W-:-:S13]  /*6880*/  ISETP.NE.AND P0, PT, R0, 0xf, PT ;  /* 0x0000000f0000780c */ /* 0x000fda0003f05270 */
[----:B------:R-:W-:Y:S05]  /*6890*/  @!P0 BRA `(.L_x_38372) ;  /* 0x0000000000e08947 */ /* 0x000fea0003800000 */
[----:B------:R-:W-:-:S13]  /*68a0*/  ISETP.NE.AND P0, PT, R0, 0x17, PT ;  /* 0x000000170000780c */ /* 0x000fda0003f05270 */
[----:B------:R-:W-:Y:S05]  /*68b0*/  @!P0 BRA `(.L_x_38373) ;  /* 0x00000000008c8947 */ /* 0x000fea0003800000 */
[----:B------:R-:W-:-:S13]  /*68c0*/  ISETP.NE.AND P0, PT, R0, 0x18, PT ;  /* 0x000000180000780c */ /* 0x000fda0003f05270 */
[----:B------:R-:W-:Y:S05]  /*68d0*/  @!P0 BRA `(.L_x_38374) ;  /* 0x0000000000448947 */ /* 0x000fea0003800000 */
.L_x_38350:
        /* <DEDUP_REMOVED lines=16> */
.L_x_38375:
[----:B------:R-:W-:Y:S05]  /*69e0*/  BRA `(.L_x_38351) ;  /* 0x0000000000947947 */ /* 0x000fea0003800000 */
.L_x_38374:
        /* <DEDUP_REMOVED lines=12> */
.L_x_38377:
[----:B------:R-:W-:Y:S05]  /*6ab0*/  BSYNC.RECONVERGENT B0 ;  /* 0x0000000000007941 */ /* 0x000fea0003800200 */
.L_x_38376:
[----:B------:R-:W-:-:S05]  /*6ac0*/  LOP3.LUT R3, R0, 0x80, R5, 0xf8, !PT ;  /* 0x0000008000037812 */ /* 0x000fca00078ef805 */
[----:B------:R2:W-:Y:S01]  /*6ad0*/  STG.E.U8 desc[UR36][R8.64], R3 ;  /* 0x0000000308007986 */ /* 0x0005e2000c101124 */
[----:B------:R-:W-:Y:S05]  /*6ae0*/  BRA `(.L_x_38351) ;  /* 0x0000000000547947 */ /* 0x000fea0003800000 */
.L_x_38373:
        /* <DEDUP_REMOVED lines=11> */
.L_x_38379:
[----:B------:R-:W-:Y:S01]  /*6ba0*/  IMAD.MOV.U32 R0, RZ, RZ, 0x7f ;  /* 0x0000007fff007424 */ /* 0x000fe200078e00ff */
[----:B------:R-:W-:-:S04]  /*6bb0*/  ISETP.GT.U32.AND P0, PT, R4, 0x7f800000, PT ;  /* 0x7f8000000400780c */ /* 0x000fc80003f04070 */
[----:B------:R-:W-:-:S09]  /*6bc0*/  SEL R0, R0, 0x7c, P0 ;  /* 0x0000007c00007807 */ /* 0x000fd20000000000 */
.L_x_38380:
[----:B------:R-:W-:Y:S05]  /*6bd0*/  BSYNC.RECONVERGENT B0 ;  /* 0x0000000000007941 */ /* 0x000fea0003800200 */
.L_x_38378:
[----:B------:R-:W-:-:S04]  /*6be0*/  SHF.R.U32.HI R3, RZ, 0x18, R18 ;  /* 0x00000018ff037819 */ /* 0x000fc80000011612 */
[----:B------:R-:W-:-:S05]  /*6bf0*/  LOP3.LUT R3, R0, 0x80, R3, 0xf8, !PT ;  /* 0x0000008000037812 */ /* 0x000fca00078ef803 */
[----:B------:R1:W-:Y:S01]  /*6c00*/  STG.E.U8 desc[UR36][R8.64], R3 ;  /* 0x0000000308007986 */ /* 0x0003e2000c101124 */
[----:B------:R-:W-:Y:S05]  /*6c10*/  BRA `(.L_x_38351) ;  /* 0x0000000000087947 */ /* 0x000fea0003800000 */
.L_x_38372:
[----:B------:R-:W-:-:S05]  /*6c20*/  F2FP.BF16.F32.PACK_AB R18, RZ, R18 ;  /* 0x00000012ff12723e */ /* 0x000fca00000010ff */
[----:B------:R0:W-:Y:S02]  /*6c30*/  STG.E.U16 desc[UR36][R8.64], R18 ;  /* 0x0000001208007986 */ /* 0x0001e4000c101524 */
.L_x_38351:
[----:B------:R-:W-:-:S07]  /*6c40*/  VIADD R25, R25, 0x80 ;  /* 0x0000008019197836 */ /* 0x000fce0000000000 */
.L_x_38308:
[----:B------:R-:W-:-:S13]  /*6c50*/  ISETP.GE.AND P0, PT, R25, R17, PT ;  /* 0x000000111900720c */ /* 0x000fda0003f06270 */
[----:B------:R-:W-:Y:S05]  /*6c60*/  @P0 BREAK.RELIABLE B6 ;  /* 0x0000000000060942 */ /* 0x000fea0003800100 */
[----:B------:R-:W-:Y:S05]  /*6c70*/  @P0 BRA `(.L_x_38345) ;  /* 0x0000000c00940947 */ /* 0x000fea0003800000 */
[----:B------:R-:W-:Y:S05]  /*6c80*/  BSYNC.RELIABLE B6 ;  /* 0x0000000000067941 */ /* 0x000fea0003800100 */
.L_x_38307:
[----:B------:R-:W0:Y:S02]  /*6c90*/  LDCU UR4, c[0x0][0x3b0] ;  /* 0x00007600ff0477ac */ /* 0x000e240008000800 */
[----:B01234-:R-:W0:Y:S01]  /*6ca0*/  LDC.64 R8, c[0x0][0x390] ;  /* 0x0000e400ff087b82 */ /* 0x01fe220000000a00 */
[----:B------:R-:W-:Y:S01]  /*6cb0*/  IMAD R0, R2, 0x200, R25 ;  /* 0x0000020002007824 */ /* 0x000fe200078e0219 */
[----:B------:R-:W-:-:S03]  /*6cc0*/  PRMT R4, R16, 0x9910, RZ ;  /* 0x0000991010047816 */ /* 0x000fc600000000ff */
        /* <DEDUP_REMOVED lines=17> */
.L_x_38384:
[----:B-----5:R-:W0:Y:S02]  /*6de0*/  F2I.S64.TRUNC R22, R22 ;  /* 0x0000001600167311 */ /* 0x020e24000020d900 */
[----:B0-----:R-:W-:-:S05]  /*6df0*/  IMAD.MOV.U32 R3, RZ, RZ, R22 ;  /* 0x000000ffff037224 */ /* 0x001fca00078e0016 */
[----:B------:R0:W-:Y:S01]  /*6e00*/  STG.E.U8 desc[UR36][R8.64], R3 ;  /* 0x0000000308007986 */ /* 0x0001e2000c101124 */
[----:B------:R-:W-:Y:S05]  /*6e10*/  BRA `(.L_x_38386) ;  /* 0x0000000c00287947 */ /* 0x000fea0003800000 */
.L_x_38383:
        /* <DEDUP_REMOVED lines=9> */
.L_x_38388:
[----:B------:R-:W0:Y:S02]  /*6eb0*/  F2I.FTZ.TRUNC.NTZ R3, R22 ;  /* 0x0000001600037305 */ /* 0x000e24000021f100 */
[----:B0-----:R0:W-:Y:S01]  /*6ec0*/  STG.E desc[UR36][R8.64], R3 ;  /* 0x0000000308007986 */ /* 0x0011e2000c101924 */
[----:B------:R-:W-:Y:S05]  /*6ed0*/  BRA `(.L_x_38386) ;  /* 0x0000000800f87947 */ /* 0x000fea0003800000 */
.L_x_38387:
[----:B------:R-:W0:Y:S02]  /*6ee0*/  F2I.FTZ.TRUNC.NTZ R3, R22 ;  /* 0x0000001600037305 */ /* 0x000e24000021f100 */
[----:B0-----:R0:W-:Y:S01]  /*6ef0*/  STG.E.U16 desc[UR36][R8.64], R3 ;  /* 0x0000000308007986 */ /* 0x0011e2000c101524 */
[----:B------:R-:W-:Y:S05]  /*6f00*/  BRA `(.L_x_38386) ;  /* 0x0000000800ec7947 */ /* 0x000fea0003800000 */
.L_x_38382:
        /* <DEDUP_REMOVED lines=8> */
.L_x_38390:
[----:B------:R-:W-:-:S05]  /*6f90*/  F2FP.F16.F32.PACK_AB R22, RZ, R22 ;  /* 0x00000016ff16723e */ /* 0x000fca00000000ff */
[----:B------:R0:W-:Y:S01]  /*6fa0*/  STG.E.U16 desc[UR36][R8.64], R22 ;  /* 0x0000001608007986 */ /* 0x0001e2000c101524 */
[----:B------:R-:W-:Y:S05]  /*6fb0*/  BRA `(.L_x_38386) ;  /* 0x0000000800c07947 */ /* 0x000fea0003800000 */
.L_x_38389:
        /* <DEDUP_REMOVED lines=9> */
.L_x_38392:
[----:B------:R-:W-:-:S04]  /*7050*/  F2FP.F16.F32.PACK_AB R3, RZ, R22 ;  /* 0x00000016ff03723e */ /* 0x000fc800000000ff */
[----:B------:R-:W-:-:S05]  /*7060*/  PRMT R3, R3, 0x5410, RZ ;  /* 0x0000541003037816 */ /* 0x000fca00000000ff */
[----:B------:R0:W-:Y:S01]  /*7070*/  STG.E desc[UR36][R8.64], R3 ;  /* 0x0000000308007986 */ /* 0x0001e2000c101924 */
[----:B------:R-:W-:Y:S05]  /*7080*/  BRA `(.L_x_38386) ;  /* 0x00000008008c7947 */ /* 0x000fea0003800000 */
.L_x_38391:
[----:B------:R-:W-:-:S06]  /*7090*/  FMUL.FTZ R4, R22, 1 ;  /* 0x3f80000016047820 */ /* 0x000fcc0000410000 */
[----:B------:R-:W0:Y:S02]  /*70a0*/  F2F.F64.F32 R4, R4 ;  /* 0x0000000400047310 */ /* 0x000e240000201800 */
[----:B0-----:R0:W-:Y:S01]  /*70b0*/  STG.E.64 desc[UR36][R8.64], R4 ;  /* 0x0000000408007986 */ /* 0x0011e2000c101b24 */
[----:B------:R-:W-:Y:S05]  /*70c0*/  BRA `(.L_x_38386) ;  /* 0x00000008007c7947 */ /* 0x000fea0003800000 */
.L_x_38381:
        /* <DEDUP_REMOVED lines=13> */
.L_x_38396:
        /* <DEDUP_REMOVED lines=16> */
.L_x_38399:
[----:B------:R-:W-:-:S04]  /*72a0*/  SHF.R.U32.HI R22, RZ, 0x18, R22 ;  /* 0x00000018ff167819 */ /* 0x000fc80000011616 */
[----:B------:R-:W-:-:S04]  /*72b0*/  LOP3.LUT R3, R3, 0x80, R22, 0xf8, !PT ;  /* 0x0000008003037812 */ /* 0x000fc800078ef816 */
[----:B------:R-:W-:-:S07]  /*72c0*/  PRMT R4, R3, 0x7610, R4 ;  /* 0x0000761003047816 */ /* 0x000fce0000000004 */
.L_x_38398:
[----:B------:R-:W-:Y:S05]  /*72d0*/  BSYNC.RECONVERGENT B0 ;  /* 0x0000000000007941 */ /* 0x000fea0003800200 */
.L_x_38397:
[----:B------:R0:W-:Y:S01]  /*72e0*/  STG.E.U8 desc[UR36][R8.64], R4 ;  /* 0x0000000408007986 */ /* 0x0001e2000c101124 */
[----:B------:R-:W-:Y:S05]  /*72f0*/  BRA `(.L_x_38386) ;  /* 0x0000000400f07947 */ /* 0x000fea0003800000 */
.L_x_38395:
        /* <DEDUP_REMOVED lines=16> */
.L_x_38402:
[----:B------:R-:W-:-:S04]  /*7400*/  SHF.R.U32.HI R22, RZ, 0x18, R22 ;  /* 0x00000018ff167819 */ /* 0x000fc80000011616 */
[----:B------:R-:W-:-:S04]  /*7410*/  LOP3.LUT R3, R3, 0x80, R22, 0xf8, !PT ;  /* 0x0000008003037812 */ /* 0x000fc800078ef816 */
[----:B------:R-:W-:-:S07]  /*7420*/  PRMT R4, R3, 0x7610, R4 ;  /* 0x0000761003047816 */ /* 0x000fce0000000004 */
.L_x_38401:
[----:B------:R-:W-:Y:S05]  /*7430*/  BSYNC.RECONVERGENT B0 ;  /* 0x0000000000007941 */ /* 0x000fea0003800200 */
.L_x_38400:
[----:B------:R0:W-:Y:S01]  /*7440*/  STG.E.U8 desc[UR36][R8.64], R4 ;  /* 0x0000000408007986 */ /* 0x0001e2000c101124 */
[----:B------:R-:W-:Y:S05]  /*7450*/  BRA `(.L_x_38386) ;  /* 0x0000000400987947 */ /* 0x000fea0003800000 */
.L_x_38394:
        /* <DEDUP_REMOVED lines=21> */
.L_x_38404:
[----:B-----5:R-:W0:Y:S02]  /*75b0*/  F2I.U64.TRUNC R22, R22 ;  /* 0x0000001600167311 */ /* 0x020e24000020d800 */
[----:B0-----:R0:W-:Y:S01]  /*75c0*/  STG.E.64 desc[UR36][R8.64], R22 ;  /* 0x0000001608007986 */ /* 0x0011e2000c101b24 */
[----:B------:R-:W-:Y:S05]  /*75d0*/  BRA `(.L_x_38386) ;  /* 0x0000000400387947 */ /* 0x000fea0003800000 */
.L_x_38403:
[----:B------:R-:W0:Y:S02]  /*75e0*/  F2I.FTZ.U32.TRUNC.NTZ R3, R22 ;  /* 0x0000001600037305 */ /* 0x000e24000021f000 */
[----:B0-----:R0:W-:Y:S01]  /*75f0*/  STG.E desc[UR36][R8.64], R3 ;  /* 0x0000000308007986 */ /* 0x0011e2000c101924 */
[----:B------:R-:W-:Y:S05]  /*7600*/  BRA `(.L_x_38386) ;  /* 0x00000004002c7947 */ /* 0x000fea0003800000 */
.L_x_38393:
        /* <DEDUP_REMOVED lines=10> */
.L_x_38406:
[----:B------:R-:W-:Y:S01]  /*76b0*/  FMUL.FTZ R4, R22, 1 ;  /* 0x3f80000016047820 */ /* 0x000fe20000410000 */
[----:B------:R-:W-:-:S05]  /*76c0*/  CS2R R6, SRZ ;  /* 0x0000000000067805 */ /* 0x000fca000001ff00 */
[----:B------:R-:W0:Y:S02]  /*76d0*/  F2F.F64.F32 R4, R4 ;  /* 0x0000000400047310 */ /* 0x000e240000201800 */
[----:B0-----:R4:W-:Y:S01]  /*76e0*/  STG.E.128 desc[UR36][R8.64], R4 ;  /* 0x0000000408007986 */ /* 0x0019e2000c101d24 */
[----:B------:R-:W-:Y:S05]  /*76f0*/  BRA `(.L_x_38386) ;  /* 0x0000000000f07947 */ /* 0x000fea0003800000 */
.L_x_38405:
[----:B------:R-:W-:-:S13]  /*7700*/  ISETP.NE.AND P0, PT, R0, 0xf, PT ;  /* 0x0000000f0000780c */ /* 0x000fda0003f05270 */
[----:B------:R-:W-:Y:S05]  /*7710*/  @!P0 BRA `(.L_x_38407) ;  /* 0x0000000000e08947 */ /* 0x000fea0003800000 */
[----:B------:R-:W-:-:S13]  /*7720*/  ISETP.NE.AND P0, PT, R0, 0x17, PT ;  /* 0x000000170000780c */ /* 0x000fda0003f05270 */
[----:B------:R-:W-:Y:S05]  /*7730*/  @!P0 BRA `(.L_x_38408) ;  /* 0x00000000008c8947 */ /* 0x000fea0003800000 */
[----:B------:R-:W-:-:S13]  /*7740*/  ISETP.NE.AND P0, PT, R0, 0x18, PT ;  /* 0x000000180000780c */ /* 0x000fda0003f05270 */
[----:B------:R-:W-:Y:S05]  /*7750*/  @!P0 BRA `(.L_x_38409) ;  /* 0x0000000000448947 */ /* 0x000fea0003800000 */
.L_x_38385:
        /* <DEDUP_REMOVED lines=16> */
.L_x_38410:
[----:B------:R-:W-:Y:S05]  /*7860*/  BRA `(.L_x_38386) ;  /* 0x0000000000947947 */ /* 0x000fea0003800000 */
.L_x_38409:
        /* <DEDUP_REMOVED lines=12> */
.L_x_38412:
[----:B------:R-:W-:Y:S05]  /*7930*/  BSYNC.RECONVERGENT B0 ;  /* 0x0000000000007941 */ /* 0x000fea0003800200 */
.L_x_38411:
[----:B------:R-:W-:-:S05]  /*7940*/  LOP3.LUT R3, R0, 0x80, R5, 0xf8, !PT ;  /* 0x0000008000037812 */ /* 0x000fca00078ef805 */
[----:B------:R2:W-:Y:S01]  /*7950*/  STG.E.U8 desc[UR36][R8.64], R3 ;  /* 0x0000000308007986 */ /* 0x0005e2000c101124 */
[----:B------:R-:W-:Y:S05]  /*7960*/  BRA `(.L_x_38386) ;  /* 0x0000000000547947 */ /* 0x000fea0003800000 */
.L_x_38408:
        /* <DEDUP_REMOVED lines=11> */
.L_x_38414:
[----:B------:R-:W-:Y:S01]  /*7a20*/  IMAD.MOV.U32 R0, RZ, RZ, 0x7f ;  /* 0x0000007fff007424 */ /* 0x000fe200078e00ff */
[----:B------:R-:W-:-:S04]  /*7a30*/  ISETP.GT.U32.AND P0, PT, R4, 0x7f800000, PT ;  /* 0x7f8000000400780c */ /* 0x000fc80003f04070 */
[----:B------:R-:W-:-:S09]  /*7a40*/  SEL R0, R0, 0x7c, P0 ;  /* 0x0000007c00007807 */ /* 0x000fd20000000000 */
.L_x_38415:
[----:B------:R-:W-:Y:S05]  /*7a50*/  BSYNC.RECONVERGENT B0 ;  /* 0x0000000000007941 */ /* 0x000fea0003800200 */
.L_x_38413:
[----:B------:R-:W-:-:S04]  /*7a60*/  SHF.R.U32.HI R3, RZ, 0x18, R22 ;  /* 0x00000018ff037819 */ /* 0x000fc80000011616 */
[----:B------:R-:W-:-:S05]  /*7a70*/  LOP3.LUT R3, R0, 0x80, R3, 0xf8, !PT ;  /* 0x0000008000037812 */ /* 0x000fca00078ef803 */
[----:B------:R1:W-:Y:S01]  /*7a80*/  STG.E.U8 desc[UR36][R8.64], R3 ;  /* 0x0000000308007986 */ /* 0x0003e2000c101124 */
[----:B------:R-:W-:Y:S05]  /*7a90*/  BRA `(.L_x_38386) ;  /* 0x0000000000087947 */ /* 0x000fea0003800000 */
.L_x_38407:
[----:B------:R-:W-:-:S05]  /*7aa0*/  F2FP.BF16.F32.PACK_AB R22, RZ, R22 ;  /* 0x00000016ff16723e */ /* 0x000fca00000010ff */
[----:B------:R0:W-:Y:S02]  /*7ab0*/  STG.E.U16 desc[UR36][R8.64], R22 ;  /* 0x0000001608007986 */ /* 0x0001e4000c101524 */
.L_x_38386:
[----:B------:R-:W-:-:S07]  /*7ac0*/  VIADD R25, R25, 0x80 ;  /* 0x0000008019197836 */ /* 0x000fce0000000000 */
.L_x_38345:
[----:B------:R-:W-:Y:S05]  /*7ad0*/  BSYNC.RECONVERGENT B7 ;  /* 0x0000000000077941 */ /* 0x000fea0003800200 */
.L_x_38306:
[----:B------:R-:W-:-:S13]  /*7ae0*/  ISETP.GE.AND P0, PT, R25, R17, PT ;  /* 0x000000111900720c */ /* 0x000fda0003f06270 */
[----:B------:R-:W-:Y:S05]  /*7af0*/  @P0 EXIT ;  /* 0x000000000000094d */ /* 0x000fea0003800000 */
[----:B01--4-:R-:W0:Y:S01]  /*7b00*/  LDC.64 R4, c[0x0][0x390] ;  /* 0x0000e400ff047b82 */ /* 0x013e220000000a00 */
[----:B------:R-:W2:Y:S01]  /*7b10*/  LDCU UR4, c[0x0][0x3b0] ;  /* 0x00007600ff0477ac */ /* 0x000ea20008000800 */
[----:B------:R-:W-:Y:S01]  /*7b20*/  PRMT R0, R16, 0x9910, RZ ;  /* 0x0000991010007816 */ /* 0x000fe200000000ff */
[----:B------:R-:W-:-:S03]  /*7b30*/  IMAD R2, R2, 0x200, R25 ;  /* 0x0000020002027824 */ /* 0x000fc600078e0219 */
[----:B------:R-:W-:Y:S01]  /*7b40*/  ISETP.GT.AND P1, PT, R0, 0x9, PT ;  /* 0x000000090000780c */ /* 0x000fe20003f24270 */
[----:B--23--:R-:W-:-:S05]  /*7b50*/  IMAD R3, R2, UR4, RZ ;  /* 0x0000000402037c24 */ /* 0x00cfca000f8e02ff */
        /* <DEDUP_REMOVED lines=14> */
.L_x_38419:
[----:B------:R-:W0:Y:S02]  /*7c40*/  F2I.S64.TRUNC R24, R24 ;  /* 0x0000001800187311 */ /* 0x000e24000020d900 */
[----:B0-----:R-:W-:-:S05]  /*7c50*/  IMAD.MOV.U32 R5, RZ, RZ, R24 ;  /* 0x000000ffff057224 */ /* 0x001fca00078e0018 */
[----:B------:R-:W-:Y:S01]  /*7c60*/  STG.E.U8 desc[UR36][R2.64], R5 ;  /* 0x0000000502007986 */ /* 0x000fe2000c101124 */
[----:B------:R-:W-:Y:S05]  /*7c70*/  EXIT ;  /* 0x000000000000794d */ /* 0x000fea0003800000 */
.L_x_38418:
        /* <DEDUP_REMOVED lines=9> */
.L_x_38422:
[----:B------:R-:W0:Y:S02]  /*7d10*/  F2I.FTZ.TRUNC.NTZ R5, R24 ;  /* 0x0000001800057305 */ /* 0x000e24000021f100 */
[----:B0-----:R-:W-:Y:S01]  /*7d20*/  STG.E desc[UR36][R2.64], R5 ;  /* 0x0000000502007986 */ /* 0x001fe2000c101924 */
[----:B------:R-:W-:Y:S05]  /*7d30*/  EXIT ;  /* 0x000000000000794d */ /* 0x000fea0003800000 */
.L_x_38421:
[----:B------:R-:W0:Y:S02]  /*7d40*/  F2I.FTZ.TRUNC.NTZ R5, R24 ;  /* 0x0000001800057305 */ /* 0x000e24000021f100 */
[----:B0-----:R-:W-:Y:S01]  /*7d50*/  STG.E.U16 desc[UR36][R2.64], R5 ;  /* 0x0000000502007986 */ /* 0x001fe2000c101524 */
[----:B------:R-:W-:Y:S05]  /*7d60*/  EXIT ;  /* 0x000000000000794d */ /* 0x000fea0003800000 */
.L_x_38417:
        /* <DEDUP_REMOVED lines=8> */
.L_x_38424:
[----:B------:R-:W-:-:S05]  /*7df0*/  F2FP.F16.F32.PACK_AB R24, RZ, R24 ;  /* 0x00000018ff18723e */ /* 0x000fca00000000ff */
[----:B------:R-:W-:Y:S01]  /*7e00*/  STG.E.U16 desc[UR36][R2.64], R24 ;  /* 0x0000001802007986 */ /* 0x000fe2000c101524 */
[----:B------:R-:W-:Y:S05]  /*7e10*/  EXIT ;  /* 0x000000000000794d */ /* 0x000fea0003800000 */
.L_x_38423:
        /* <DEDUP_REMOVED lines=9> */
.L_x_38426:
[----:B------:R-:W-:-:S04]  /*7eb0*/  F2FP.F16.F32.PACK_AB R5, RZ, R24 ;  /* 0x00000018ff05723e */ /* 0x000fc800000000ff */
[----:B------:R-:W-:-:S05]  /*7ec0*/  PRMT R5, R5, 0x5410, RZ ;  /* 0x0000541005057816 */ /* 0x000fca00000000ff */
[----:B------:R-:W-:Y:S01]  /*7ed0*/  STG.E desc[UR36][R2.64], R5 ;  /* 0x0000000502007986 */ /* 0x000fe2000c101924 */
[----:B------:R-:W-:Y:S05]  /*7ee0*/  EXIT ;  /* 0x000000000000794d */ /* 0x000fea0003800000 */
.L_x_38425:
[----:B------:R-:W-:-:S06]  /*7ef0*/  FMUL.FTZ R4, R24, 1 ;  /* 0x3f80000018047820 */ /* 0x000fcc0000410000 */
[----:B------:R-:W0:Y:S02]  /*7f00*/  F2F.F64.F32 R4, R4 ;  /* 0x0000000400047310 */ /* 0x000e240000201800 */
[----:B0-----:R-:W-:Y:S01]  /*7f10*/  STG.E.64 desc[UR36][R2.64], R4 ;  /* 0x0000000402007986 */ /* 0x001fe2000c101b24 */
[----:B------:R-:W-:Y:S05]  /*7f20*/  EXIT ;  /* 0x000000000000794d */ /* 0x000fea0003800000 */
.L_x_38416:
        /* <DEDUP_REMOVED lines=13> */
.L_x_38430:
        /* <DEDUP_REMOVED lines=16> */
.L_x_38433:
[----:B------:R-:W-:-:S04]  /*8100*/  SHF.R.U32.HI R24, RZ, 0x18, R24 ;  /* 0x00000018ff187819 */ /* 0x000fc80000011618 */
[----:B------:R-:W-:-:S04]  /*8110*/  LOP3.LUT R5, R5, 0x80, R24, 0xf8, !PT ;  /* 0x0000008005057812 */ /* 0x000fc800078ef818 */
[----:B------:R-:W-:-:S07]  /*8120*/  PRMT R0, R5, 0x7610, R0 ;  /* 0x0000761005007816 */ /* 0x000fce0000000000 */
.L_x_38432:
[----:B------:R-:W-:Y:S05]  /*8130*/  BSYNC.RECONVERGENT B0 ;  /* 0x0000000000007941 */ /* 0x000fea0003800200 */
.L_x_38431:
[----:B------:R-:W-:Y:S01]  /*8140*/  STG.E.U8 desc[UR36][R2.64], R0 ;  /* 0x0000000002007986 */ /* 0x000fe2000c101124 */
[----:B------:R-:W-:Y:S05]  /*8150*/  EXIT ;  /* 0x000000000000794d */ /* 0x000fea0003800000 */
.L_x_38429:
        /* <DEDUP_REMOVED lines=16> */
.L_x_38436:
[----:B------:R-:W-:-:S04]  /*8260*/  SHF.R.U32.HI R24, RZ, 0x18, R24 ;  /* 0x00000018ff187819 */ /* 0x000fc80000011618 */
[----:B------:R-:W-:-:S04]  /*8270*/  LOP3.LUT R5, R5, 0x80, R24, 0xf8, !PT ;  /* 0x0000008005057812 */ /* 0x000fc800078ef818 */
[----:B------:R-:W-:-:S07]  /*8280*/  PRMT R0, R5, 0x7610, R0 ;  /* 0x0000761005007816 */ /* 0x000fce0000000000 */
.L_x_38435:
[----:B------:R-:W-:Y:S05]  /*8290*/  BSYNC.RECONVERGENT B0 ;  /* 0x0000000000007941 */ /* 0x000fea0003800200 */
.L_x_38434:
[----:B------:R-:W-:Y:S01]  /*82a0*/  STG.E.U8 desc[UR36][R2.64], R0 ;  /* 0x0000000002007986 */ /* 0x000fe2000c101124 */
[----:B------:R-:W-:Y:S05]  /*82b0*/  EXIT ;  /* 0x000000000000794d */ /* 0x000fea0003800000 */
.L_x_38428:
        /* <DEDUP_REMOVED lines=21> */
.L_x_38438:
[----:B------:R-:W0:Y:S02]  /*8410*/  F2I.U64.TRUNC R24, R24 ;  /* 0x0000001800187311 */ /* 0x000e24000020d800 */
[----:B0-----:R-:W-:Y:S01]  /*8420*/  STG.E.64 desc[UR36][R2.64], R24 ;  /* 0x0000001802007986 */ /* 0x001fe2000c101b24 */
[----:B------:R-:W-:Y:S05]  /*8430*/  EXIT ;  /* 0x000000000000794d */ /* 0x000fea0003800000 */
.L_x_38437:
[----:B------:R-:W0:Y:S02]  /*8440*/  F2I.FTZ.U32.TRUNC.NTZ R5, R24 ;  /* 0x0000001800057305 */ /* 0x000e24000021f000 */
[----:B0-----:R-:W-:Y:S01]  /*8450*/  STG.E desc[UR36][R2.64], R5 ;  /* 0x0000000502007986 */ /* 0x001fe2000c101924 */
[----:B------:R-:W-:Y:S05]  /*8460*/  EXIT ;  /* 0x000000000000794d */ /* 0x000fea0003800000 */
.L_x_38427:
        /* <DEDUP_REMOVED lines=10> */
.L_x_38440:
[----:B------:R-:W-:Y:S01]  /*8510*/  FMUL.FTZ R4, R24, 1 ;  /* 0x3f80000018047820 */ /* 0x000fe20000410000 */
[----:B------:R-:W-:-:S05]  /*8520*/  CS2R R6, SRZ ;  /* 0x0000000000067805 */ /* 0x000fca000001ff00 */
[----:B------:R-:W0:Y:S02]  /*8530*/  F2F.F64.F32 R4, R4 ;  /* 0x0000000400047310 */ /* 0x000e240000201800 */
[----:B0-----:R-:W-:Y:S01]  /*8540*/  STG.E.128 desc[UR36][R2.64], R4 ;  /* 0x0000000402007986 */ /* 0x001fe2000c101d24 */
[----:B------:R-:W-:Y:S05]  /*8550*/  EXIT ;  /* 0x000000000000794d */ /* 0x000fea0003800000 */
.L_x_38439:
[----:B------:R-:W-:-:S13]  /*8560*/  ISETP.NE.AND P0, PT, R0, 0xf, PT ;  /* 0x0000000f0000780c */ /* 0x000fda0003f05270 */
[----:B------:R-:W-:Y:S05]  /*8570*/  @!P0 BRA `(.L_x_38441) ;  /* 0x0000000000e08947 */ /* 0x000fea0003800000 */
[----:B------:R-:W-:-:S13]  /*8580*/  ISETP.NE.AND P0, PT, R0, 0x17, PT ;  /* 0x000000170000780c */ /* 0x000fda0003f05270 */
[----:B------:R-:W-:Y:S05]  /*8590*/  @!P0 BRA `(.L_x_38442) ;  /* 0x00000000008c8947 */ /* 0x000fea0003800000 */
[----:B------:R-:W-:-:S13]  /*85a0*/  ISETP.NE.AND P0, PT, R0, 0x18, PT ;  /* 0x000000180000780c */ /* 0x000fda0003f05270 */
[----:B------:R-:W-:Y:S05]  /*85b0*/  @!P0 BRA `(.L_x_38443) ;  /* 0x0000000000448947 */ /* 0x000fea0003800000 */
.L_x_38420:
        /* <DEDUP_REMOVED lines=16> */
.L_x_38444:
[----:B------:R-:W-:Y:S05]  /*86c0*/  EXIT ;  /* 0x000000000000794d */ /* 0x000fea0003800000 */
.L_x_38443:
        /* <DEDUP_REMOVED lines=12> */
.L_x_38446:
[----:B------:R-:W-:Y:S05]  /*8790*/  BSYNC.RECONVERGENT B0 ;  /* 0x0000000000007941 */ /* 0x000fea0003800200 */
.L_x_38445:
[----:B------:R-:W-:-:S05]  /*87a0*/  LOP3.LUT R5, R0, 0x80, R7, 0xf8, !PT ;  /* 0x0000008000057812 */ /* 0x000fca00078ef807 */
[----:B------:R-:W-:Y:S01]  /*87b0*/  STG.E.U8 desc[UR36][R2.64], R5 ;  /* 0x0000000502007986 */ /* 0x000fe2000c101124 */
[----:B------:R-:W-:Y:S05]  /*87c0*/  EXIT ;  /* 0x000000000000794d */ /* 0x000fea0003800000 */
.L_x_38442:
        /* <DEDUP_REMOVED lines=11> */
.L_x_38448:
[----:B------:R-:W-:Y:S01]  /*8880*/  IMAD.MOV.U32 R0, RZ, RZ, 0x7f ;  /* 0x0000007fff007424 */ /* 0x000fe200078e00ff */
[----:B------:R-:W-:-:S04]  /*8890*/  ISETP.GT.U32.AND P0, PT, R4, 0x7f800000, PT ;  /* 0x7f8000000400780c */ /* 0x000fc80003f04070 */
[----:B------:R-:W-:-:S09]  /*88a0*/  SEL R0, R0, 0x7c, P0 ;  /* 0x0000007c00007807 */ /* 0x000fd20000000000 */
.L_x_38449:
[----:B------:R-:W-:Y:S05]  /*88b0*/  BSYNC.RECONVERGENT B0 ;  /* 0x0000000000007941 */ /* 0x000fea0003800200 */
.L_x_38447:
[----:B------:R-:W-:-:S04]  /*88c0*/  SHF.R.U32.HI R5, RZ, 0x18, R24 ;  /* 0x00000018ff057819 */ /* 0x000fc80000011618 */
[----:B------:R-:W-:-:S05]  /*88d0*/  LOP3.LUT R5, R0, 0x80, R5, 0xf8, !PT ;  /* 0x0000008000057812 */ /* 0x000fca00078ef805 */
[----:B------:R-:W-:Y:S01]  /*88e0*/  STG.E.U8 desc[UR36][R2.64], R5 ;  /* 0x0000000502007986 */ /* 0x000fe2000c101124 */
[----:B------:R-:W-:Y:S05]  /*88f0*/  EXIT ;  /* 0x000000000000794d */ /* 0x000fea0003800000 */
.L_x_38441:
[----:B------:R-:W-:-:S05]  /*8900*/  F2FP.BF16.F32.PACK_AB R24, RZ, R24 ;  /* 0x00000018ff18723e */ /* 0x000fca00000010ff */
[----:B------:R-:W-:Y:S01]  /*8910*/  STG.E.U16 desc[UR36][R2.64], R24 ;  /* 0x0000001802007986 */ /* 0x000fe2000c101524 */
[----:B------:R-:W-:Y:S05]  /*8920*/  EXIT ;  /* 0x000000000000794d */ /* 0x000fea0003800000 */
.L_x_38450:
        /* <DEDUP_REMOVED lines=13> */
.L_x_55024:


//--------------------- .text._ZN2at6native18elementwise_kernelILi128ELi2EZNS0_22gpu_kernel_impl_nocastINS0_13AUnaryFunctorIfffZZZNS0_21remainder_kernel_cudaERNS_18TensorIteratorBaseEENKUlvE0_clEvENKUlvE0_clEvEUlffE_EEEEvS5_RKT_EUliE_EEviT1_ --------------------------
	.section	.text._ZN2at6native18elementwise_kernelILi128ELi2EZNS0_22gpu_kernel_impl_nocastINS0_13AUnaryFunctorIfffZZZNS0_21remainder_kernel_cudaERNS_18TensorIteratorBaseEENKUlvE0_clEvENKUlvE0_clEvEUlffE_EEEEvS5_RKT_EUliE_EEviT1_,"ax",@progbits
	.align	128
        .global         _ZN2at6native18elementwise_kernelILi128ELi2EZNS0_22gpu_kernel_impl_nocastINS0_13AUnaryFunctorIfffZZZNS0_21remainder_kernel_cudaERNS_18TensorIteratorBaseEENKUlvE0_clEvENKUlvE0_clEvEUlffE_EEEEvS5_RKT_EUliE_EEviT1_
        .type           _ZN2at6native18elementwise_kernelILi128ELi2EZNS0_22gpu_kernel_impl_nocastINS0_13AUnaryFunctorIfffZZZNS0_21remainder_kernel_cudaERNS_18TensorIteratorBaseEENKUlvE0_clEvENKUlvE0_clEvEUlffE_EEEEvS5_RKT_EUliE_EEviT1_,@function
        .size           _ZN2at6native18elementwise_kernelILi128ELi2EZNS0_22gpu_kernel_impl_nocastINS0_13AUnaryFunctorIfffZZZNS0_21remainder_kernel_cudaERNS_18TensorIteratorBaseEENKUlvE0_clEvENKUlvE0_clEvEUlffE_EEEEvS5_RKT_EUliE_EEviT1_,(.L_x_55025 - _ZN2at6native18elementwise_kernelILi128ELi2EZNS0_22gpu_kernel_impl_nocastINS0_13AUnaryFunctorIfffZZZNS0_21remainder_kernel_cudaERNS_18TensorIteratorBaseEENKUlvE0_clEvENKUlvE0_clEvEUlffE_EEEEvS5_RKT_EUliE_EEviT1_)
        .other          _ZN2at6native18elementwise_kernelILi128ELi2EZNS0_22gpu_kernel_impl_nocastINS0_13AUnaryFunctorIfffZZZNS0_21remainder_kernel_cudaERNS_18TensorIteratorBaseEENKUlvE0_clEvENKUlvE0_clEvEUlffE_EEEEvS5_RKT_EUliE_EEviT1_,@"STO_CUDA_ENTRY STV_DEFAULT"
_ZN2at6native18elementwise_kernelILi128ELi2EZNS0_22gpu_kernel_impl_nocastINS0_13AUnaryFunctorIfffZZZNS0_21remainder_kernel_cudaERNS_18TensorIteratorBaseEENKUlvE0_clEvENKUlvE0_clEvEUlffE_EEEEvS5_RKT_EUliE_EEviT1_:
.text._ZN2at6native18elementwise_kernelILi128ELi2EZNS0_22gpu_kernel_impl_nocastINS0_13AUnaryFunctorIfffZZZNS0_21remainder_kernel_cudaERNS_18TensorIteratorBaseEENKUlvE0_clEvENKUlvE0_clEvEUlffE_EEEEvS5_RKT_EUliE_EEviT1_:
        /* <DEDUP_REMOVED lines=45> */
.L_x_38457:
[----:B------:R-:W-:Y:S01]  /*02d0*/  FSETP.GEU.FTZ.AND P0, PT, R4, -R5, PT ;  /* 0x800000050400720b */ /* 0x000fe20003f1e000 */
[----:B------:R-:W-:-:S12]  /*02e0*/  FADD.FTZ R9, R9, -1 ;  /* 0xbf80000009097421 */ /* 0x000fd80000010000 */
[----:B------:R-:W-:-:S07]  /*02f0*/  @!P0 FADD.FTZ R9, R9, -1 ;  /* 0xbf80000009098421 */ /* 0x000fce0000010000 */
.L_x_38456:
[----:B------:R-:W-:Y:S01]  /*0300*/  FFMA.FTZ R4, -R5, R9, R10 ;  /* 0x0000000905047223 */ /* 0x000fe2000001010a */
[----:B------:R-:W-:Y:S06]  /*0310*/  BRA `(.L_x_38454) ;  /* 0x0000000000707947 */ /* 0x000fec0003800000 */
.L_x_38455:
[----:B------:R-:W-:Y:S02]  /*0320*/  LOP3.LUT R2, R5, 0xff800000, RZ, 0xc0, !PT ;  /* 0xff80000005027812 */ /* 0x000fe400078ec0ff */
        /* <DEDUP_REMOVED lines=8> */
[----:B------:R-:W-:Y:S02]  /*03b0*/  LOP3.LUT R5, R5, 0x7fffff, RZ, 0xc0, !PT ;  /* 0x007fffff05057812 */ /* 0x000fe400078ec0ff */
[----:B------:R-:W-:Y:S02]  /*03c0*/  MOV R2, R0 ;  /* 0x0000000000027202 */ /* 0x000fe40000000f00 */
[----:B------:R-:W-:-:S04]  /*03d0*/  LOP3.LUT R5, R5, 0x3f800000, RZ, 0xfc, !PT ;  /* 0x3f80000005057812 */ /* 0x000fc800078efcff */
[----:B------:R0:W1:Y:S03]  /*03e0*/  MUFU.RCP R6, R5 ;  /* 0x0000000500067308 */ /* 0x0000660000001000 */
.L_x_38459:
        /* <DEDUP_REMOVED lines=13> */
.L_x_38458:
[----:B0-----:R-:W-:-:S04]  /*04c0*/  FMUL.FTZ R5, R2, 1.1920928955078125e-07 ;  /* 0x3400000002057820 */ /* 0x001fc80000410000 */
[----:B------:R-:W-:-:S07]  /*04d0*/  FMUL.FTZ R4, R12, R5 ;  /* 0x000000050c047220 */ /* 0x000fce0000410000 */
.L_x_38454:
[C---:B------:R-:W-:Y:S01]  /*04e0*/  FSETP.NAN.FTZ.AND P0, PT, |R4|.reuse, |R4|, PT ;  /* 0x400000040400720b */ /* 0x040fe20003f18200 */
[----:B------:R-:W-:Y:S01]  /*04f0*/  VIADD R15, R15, 0x80 ;  /* 0x000000800f0f7836 */ /* 0x000fe20000000000 */
[----:B------:R-:W-:-:S04]  /*0500*/  LOP3.LUT R5, R4, 0x80000000, R13, 0xb8, !PT ;  /* 0x8000000004057812 */ /* 0x000fc800078eb80d */
        /* <DEDUP_REMOVED lines=9> */
[----:B0-----:R0:W-:Y:S02]  /*05a0*/  STG.E desc[UR6][R4.64], R2 ;  /* 0x0000000204007986 */ /* 0x0011e4000c101906 */
.L_x_38453:
[----:B------:R-:W-:Y:S05]  /*05b0*/  BSYNC.RECONVERGENT B0 ;  /* 0x0000000000007941 */ /* 0x000fea0003800200 */
.L_x_38452:
        /* <DEDUP_REMOVED lines=28> */
.L_x_38463:
[----:B------:R-:W-:Y:S01]  /*0780*/  FSETP.GEU.FTZ.AND P0, PT, R2, -R5, PT ;  /* 0x800000050200720b */ /* 0x000fe20003f1e000 */
[----:B------:R-:W-:-:S12]  /*0790*/  FADD.FTZ R9, R9, -1 ;  /* 0xbf80000009097421 */ /* 0x000fd80000010000 */
[----:B------:R-:W-:-:S07]  /*07a0*/  @!P0 FADD.FTZ R9, R9, -1 ;  /* 0xbf80000009098421 */ /* 0x000fce0000010000 */
.L_x_38462:
[----:B------:R-:W-:Y:S01]  /*07b0*/  FFMA.FTZ R10, -R5, R9, R10 ;  /* 0x00000009050a7223 */ /* 0x000fe2000001010a */
[----:B------:R-:W-:Y:S06]  /*07c0*/  BRA `(.L_x_38460) ;  /* 0x0000000000687947 */ /* 0x000fec0003800000 */
.L_x_38461:
        /* <DEDUP_REMOVED lines=11> */
.L_x_38465:
        /* <DEDUP_REMOVED lines=13> */
.L_x_38464:
[----:B0-----:R-:W-:-:S04]  /*0950*/  FMUL.FTZ R5, R0, 1.1920928955078125e-07 ;  /* 0x3400000000057820 */ /* 0x001fc80000410000 */
[----:B------:R-:W-:-:S07]  /*0960*/  FMUL.FTZ R10, R10, R5 ;  /* 0x000000050a0a7220 */ /* 0x000fce0000410000 */
.L_x_38460:
[C---:B------:R-:W-:Y:S01]  /*0970*/  FSETP.NAN.FTZ.AND P0, PT, |R10|.reuse, |R10|, PT ;  /* 0x4000000a0a00720b */ /* 0x040fe20003f18200 */
[----:B------:R-:W0:Y:S01]  /*0980*/  LDC.64 R4, c[0x0][0x580] ;  /* 0x00016000ff047b82 */ /* 0x000e220000000a00 */
        /* <DEDUP_REMOVED lines=9> */
[----:B0-----:R-:W-:Y:S01]  /*0a20*/  STG.E desc[UR6][R4.64], R10 ;  /* 0x0000000a04007986 */ /* 0x001fe2000c101906 */
[----:B------:R-:W-:Y:S05]  /*0a30*/  EXIT ;  /* 0x000000000000794d */ /* 0x000fea0003800000 */
.L_x_38451:
        /* <DEDUP_REMOVED lines=304> */
.L_x_38468:
[----:B------:R-:W0:Y:S02]  /*1d40*/  LDCU.64 UR8, c[0x0][0x588] ;  /* 0x0000b100ff0877ac */ /* 0x000e240008000a00 */
[----:B0-----:R-:W-:-:S05]  /*1d50*/  IADD3 R2, P0, PT, R14, UR8, RZ ;  /* 0x000000080e027c10 */ /* 0x001fca000ff1e0ff */
[----:B------:R-:W-:-:S06]  /*1d60*/  IMAD.X R3, RZ, RZ, UR9, P0 ;  /* 0x00000009ff037e24 */ /* 0x000fcc00080e06ff */
        /* <DEDUP_REMOVED lines=31> */
.L_x_38473:
[----:B------:R-:W-:Y:S05]  /*1f60*/  BSYNC.RECONVERGENT B2 ;  /* 0x0000000000027941 */ /* 0x000fea0003800200 */
.L_x_38472:
[----:B------:R-:W-:Y:S01]  /*1f70*/  FFMA.FTZ R4, -R9, R7, R10 ;  /* 0x0000000709047223 */ /* 0x000fe2000001010a */
[----:B------:R-:W-:Y:S06]  /*1f80*/  BRA `(.L_x_38470) ;  /* 0x0000000000787947 */ /* 0x000fec0003800000 */
.L_x_38471:
        /* <DEDUP_REMOVED lines=14> */
.L_x_38476:
        /* <DEDUP_REMOVED lines=13> */
.L_x_38475:
[----:B------:R-:W-:Y:S05]  /*2140*/  BSYNC.RECONVERGENT B2 ;  /* 0x0000000000027941 */ /* 0x000fea0003800200 */
.L_x_38474:
[----:B------:R-:W-:-:S04]  /*2150*/  FMUL.FTZ R5, R2, 1.1920928955078125e-07 ;  /* 0x3400000002057820 */ /* 0x000fc80000410000 */
[----:B------:R-:W-:-:S07]  /*2160*/  FMUL.FTZ R4, R8, R5 ;  /* 0x0000000508047220 */ /* 0x000fce0000410000 */
.L_x_38470:
[----:B------:R-:W-:Y:S05]  /*2170*/  BSYNC.RECONVERGENT B0 ;  /* 0x0000000000007941 */ /* 0x000fea0003800200 */
.L_x_38469:
[C---:B------:R-:W-:Y:S01]  /*2180*/  FSETP.NAN.FTZ.AND P0, PT, |R4|.reuse, |R4|, PT ;  /* 0x400000040400720b */ /* 0x040fe20003f18200 */
[----:B------:R-:W1:Y:S01]  /*2190*/  LDCU.64 UR8, c[0x0][0x580] ;  /* 0x0000b000ff0877ac */ /* 0x000e620008000a00 */
[C---:B------:R-:W-:Y:S02]  /*21a0*/  LOP3.LUT R5, R4.reuse, 0x80000000, R13, 0xb8, !PT ;  /* 0x8000000004057812 */ /* 0x040fe400078eb80d */
        /* <DEDUP_REMOVED lines=8> */
[----:B-1----:R-:W-:-:S11]  /*2230*/  IADD3 R2, P2, PT, R17, UR8, RZ ;  /* 0x0000000811027c10 */ /* 0x002fd6000ff5e0ff */
[----:B------:R-:W-:Y:S01]  /*2240*/  @!P0 FADD.FTZ R5, R3, R5 ;  /* 0x0000000503058221 */ /* 0x000fe20000010000 */
[----:B------:R-:W-:-:S05]  /*2250*/  IADD3.X R3, PT, PT, RZ, UR9, RZ, P2, !PT ;  /* 0x00000009ff037c10 */ /* 0x000fca00097fe4ff */
[----:B------:R1:W-:Y:S02]  /*2260*/  STG.E desc[UR6][R2.64], R5 ;  /* 0x0000000502007986 */ /* 0x0003e4000c101906 */
.L_x_38467:
[----:B------:R-:W-:Y:S05]  /*2270*/  BSYNC.RECONVERGENT B1 ;  /* 0x0000000000017941 */ /* 0x000fea0003800200 */
.L_x_38466:
        /* <DEDUP_REMOVED lines=8> */
[----:B-1----:R-:W-:-:S05]  /*2300*/  SHF.R.U32.HI R5, RZ, UR5, R4 ;  /* 0x00000005ff057c19 */ /* 0x002fca0008011604 */
[----:B------:R-:W-:-:S04]  /*2310*/  IMAD.MOV R2, RZ, RZ, -R5 ;  /* 0x000000ffff027224 */ /* 0x000fc800078e0a05 */
        /* <DEDUP_REMOVED lines=277> */
[----:B------:R-:W-:Y:S02]  /*3470*/  @P0 MOV R8, RZ ;  /* 0x000000ff00080202 */ /* 0x000fe40000000f00 */
[----:B------:R-:W-:-:S03]  /*3480*/  IADD3 R4, PT, PT, -R9, RZ, RZ ;  /* 0x000000ff09047210 */ /* 0x000fc60007ffe1ff */
[----:B------:R-:W3:Y:S02]  /*3490*/  @P0 LDC.64 R6, c[0x0][0x578] ;  /* 0x00015e00ff060b82 */ /* 0x000ee40000000a00 */
        /* <DEDUP_REMOVED lines=9> */
.L_x_38477:
[----:B------:R-:W1:Y:S02]  /*3530*/  LDCU.128 UR8, c[0x0][0x580] ;  /* 0x0000b000ff0877ac */ /* 0x000e640008000c00 */
[----:B-1----:R-:W-:-:S05]  /*3540*/  IADD3 R4, P0, PT, R2, UR10, RZ ;  /* 0x0000000a02047c10 */ /* 0x002fca000ff1e0ff */
[----:B------:R-:W-:-:S06]  /*3550*/  IMAD.X R5, RZ, RZ, UR11, P0 ;  /* 0x0000000bff057e24 */ /* 0x000fcc00080e06ff */
        /* <DEDUP_REMOVED lines=29> */
.L_x_38483:
[----:B------:R-:W-:Y:S01]  /*3730*/  FSETP.GEU.FTZ.AND P0, PT, R4, -R11, PT ;  /* 0x8000000b0400720b */ /* 0x000fe20003f1e000 */
[----:B------:R-:W-:-:S12]  /*3740*/  FADD.FTZ R9, R9, -1 ;  /* 0xbf80000009097421 */ /* 0x000fd80000010000 */
[----:B------:R-:W-:-:S07]  /*3750*/  @!P0 FADD.FTZ R9, R9, -1 ;  /* 0xbf80000009098421 */ /* 0x000fce0000010000 */
.L_x_38482:
[----:B------:R-:W-:Y:S05]  /*3760*/  BSYNC.RECONVERGENT B1 ;  /* 0x0000000000017941 */ /* 0x000fea0003800200 */
.L_x_38481:
[----:B------:R-:W-:Y:S01]  /*3770*/  FFMA.FTZ R10, -R11, R9, R10 ;  /* 0x000000090b0a7223 */ /* 0x000fe2000001010a */
[----:B------:R-:W-:Y:S06]  /*3780*/  BRA `(.L_x_38479) ;  /* 0x0000000000707947 */ /* 0x000fec0003800000 */
.L_x_38480:
        /* <DEDUP_REMOVED lines=12> */
.L_x_38486:
        /* <DEDUP_REMOVED lines=13> */
.L_x_38485:
[----:B------:R-:W-:Y:S05]  /*3920*/  BSYNC.RECONVERGENT B1 ;  /* 0x0000000000017941 */ /* 0x000fea0003800200 */
.L_x_38484:
[----:B------:R-:W-:-:S04]  /*3930*/  FMUL.FTZ R7, R0, 1.1920928955078125e-07 ;  /* 0x3400000000077820 */ /* 0x000fc80000410000 */
[----:B------:R-:W-:-:S07]  /*3940*/  FMUL.FTZ R10, R7, R10 ;  /* 0x0000000a070a7220 */ /* 0x000fce0000410000 */
.L_x_38479:
[----:B------:R-:W-:Y:S05]  /*3950*/  BSYNC.RECONVERGENT B0 ;  /* 0x0000000000007941 */ /* 0x000fea0003800200 */
.L_x_38478:
        /* <DEDUP_REMOVED lines=12> */
.L_x_38487:
        /* <DEDUP_REMOVED lines=14> */
.L_x_55025:


//--------------------- .text._ZN2at6native27unrolled_elementwise_kernelINS0_13AUnaryFunctorIfffZZZNS0_21remainder_kernel_cudaERNS_18TensorIteratorBaseEENKUlvE0_clEvENKUlvE0_clEvEUlffE_EESt5arrayIPcLm2EELi4E23TrivialOffsetCalculatorILi1EjESD_NS0_6memory15LoadWithoutCastENSE_16StoreWithoutCastEEEviT_T0_T2_T3_T4_T5_ --------------------------
	.section	.text._ZN2at6native27unrolled_elementwise_kernelINS0_13AUnaryFunctorIfffZZZNS0_21remainder_kernel_cudaERNS_18TensorIteratorBaseEENKUlvE0_clEvENKUlvE0_clEvEUlffE_EESt5arrayIPcLm2EELi4E23TrivialOffsetCalculatorILi1EjESD_NS0_6memory15LoadWithoutCastENSE_16StoreWithoutCastEEEviT_T0_T2_T3_T4_T5_,"ax",@progbits
	.align	128
        .global         _ZN2at6native27unrolled_elementwise_kernelINS0_13AUnaryFunctorIfffZZZNS0_21remainder_kernel_cudaERNS_18TensorIteratorBaseEENKUlvE0_clEvENKUlvE0_clEvEUlffE_EESt5arrayIPcLm2EELi4E23TrivialOffsetCalculatorILi1EjESD_NS0_6memory15LoadWithoutCastENSE_16StoreWithoutCastEEEviT_T0_T2_T3_T4_T5_
        .type           _ZN2at6native27unrolled_elementwise_kernelINS0_13AUnaryFunctorIfffZZZNS0_21remainder_kernel_cudaERNS_18TensorIteratorBaseEENKUlvE0_clEvENKUlvE0_clEvEUlffE_EESt5arrayIPcLm2EELi4E23TrivialOffsetCalculatorILi1EjESD_NS0_6memory15LoadWithoutCastENSE_16StoreWithoutCastEEEviT_T0_T2_T3_T4_T5_,@function
        .size           _ZN2at6native27unrolled_elementwise_kernelINS0_13AUnaryFunctorIfffZZZNS0_21remainder_kernel_cudaERNS_18TensorIteratorBaseEENKUlvE0_clEvENKUlvE0_clEvEUlffE_EESt5arrayIPcLm2EELi4E23TrivialOffsetCalculatorILi1EjESD_NS0_6memory15LoadWithoutCastENSE_16StoreWithoutCastEEEviT_T0_T2_T3_T4_T5_,(.L_x_55026 - _ZN2at6native27unrolled_elementwise_kernelINS0_13AUnaryFunctorIfffZZZNS0_21remainder_kernel_cudaERNS_18TensorIteratorBaseEENKUlvE0_clEvENKUlvE0_clEvEUlffE_EESt5arrayIPcLm2EELi4E23TrivialOffsetCalculatorILi1EjESD_NS0_6memory15LoadWithoutCastENSE_16StoreWithoutCastEEEviT_T0_T2_T3_T4_T5_)
        .other          _ZN2at6native27unrolled_elementwise_kernelINS0_13AUnaryFunctorIfffZZZNS0_21remainder_kernel_cudaERNS_18TensorIteratorBaseEENKUlvE0_clEvENKUlvE0_clEvEUlffE_EESt5arrayIPcLm2EELi4E23TrivialOffsetCalculatorILi1EjESD_NS0_6memory15LoadWithoutCastENSE_16StoreWithoutCastEEEviT_T0_T2_T3_T4_T5_,@"STO_CUDA_ENTRY STV_DEFAULT"
_ZN2at6native27unrolled_elementwise_kernelINS0_13AUnaryFunctorIfffZZZNS0_21remainder_kernel_cudaERNS_18TensorIteratorBaseEENKUlvE0_clEvENKUlvE0_clEvEUlffE_EESt5arrayIPcLm2EELi4E23TrivialOffsetCalculatorILi1EjESD_NS0_6memory15LoadWithoutCastENSE_16StoreWithoutCastEEEviT_T0_T2_T3_T4_T5_:
.text._ZN2at6native27unrolled_elementwise_kernelINS0_13AUnaryFunctorIfffZZZNS0_21remainder_kernel_cudaERNS_18TensorIteratorBaseEENKUlvE0_clEvENKUlvE0_clEvEUlffE_EESt5arrayIPcLm2EELi4E23TrivialOffsetCalculatorILi1EjESD_NS0_6memory15LoadWithoutCastENSE_16StoreWithoutCastEEEviT_T0_T2_T3_T4_T5_:
        /* <DEDUP_REMOVED lines=18> */
[----:B------:R-:W-:Y:S01]  /*0120*/  @!P3 LEA R19, R0, R11, 0x9 ;  /* 0x0000000b0013b211 */ /* 0x000fe200078e48ff */
[----:B------:R-:W-:Y:S01]  /*0130*/  @!P3 VIADD R11, R11, 0x80 ;  /* 0x000000800b0bb836 */ /* 0x000fe20000000000 */
[----:B------:R-:W0:Y:S01]  /*0140*/  @!P3 LDC.64 R8, c[0x0][0x398] ;  /* 0x0000e600ff08bb82 */ /* 0x000e220000000a00 */
[----:B--2---:R-:W-:-:S03]  /*0150*/  @!P1 IMAD.WIDE.U32 R14, R17, 0x4, R14 ;  /* 0x00000004110e9825 */ /* 0x004fc600078e000e */
[----:B------:R-:W-:-:S13]  /*0160*/  ISETP.GE.AND P2, PT, R11, R2, PT ;  /* 0x000000020b00720c */ /* 0x000fda0003f46270 */
[----:B------:R-:W2:Y:S01]  /*0170*/  @!P2 LDC.64 R6, c[0x0][0x398] ;  /* 0x0000e600ff06ab82 */ /* 0x000ea20000000a00 */
[----:B------:R-:W-:Y:S02]  /*0180*/  @!P2 IMAD R11, R0, 0x200, R11 ;  /* 0x00000200000ba824 */ /* 0x000fe400078e020b */
[----:B0-----:R-:W-:Y:S01]  /*0190*/  @!P3 IMAD.WIDE.U32 R18, R19, 0x4, R8 ;  /* 0x000000041312b825 */ /* 0x001fe200078e0008 */
[----:B------:R-:W-:-:S06]  /*01a0*/  CS2R R8, SRZ ;  /* 0x0000000000087805 */ /* 0x000fcc000001ff00 */
[----:B-1----:R-:W5:Y:S04]  /*01b0*/  @!P1 LDG.E R8, desc[UR4][R14.64] ;  /* 0x000000040e089981 */ /* 0x002f68000c1e1900 */
[----:B------:R0:W5:Y:S01]  /*01c0*/  @!P0 LDG.E R9, desc[UR4][R4.64] ;  /* 0x0000000404098981 */ /* 0x000162000c1e1900 */
[----:B--2---:R-:W-:Y:S01]  /*01d0*/  @!P2 IMAD.WIDE.U32 R16, R11, 0x4, R6 ;  /* 0x000000040b10a825 */ /* 0x004fe200078e0006 */
[----:B------:R-:W-:-:S06]  /*01e0*/  CS2R R6, SRZ ;  /* 0x0000000000067805 */ /* 0x000fcc000001ff00 */
[----:B------:R1:W5:Y:S04]  /*01f0*/  @!P3 LDG.E R7, desc[UR4][R18.64] ;  /* 0x000000041207b981 */ /* 0x000368000c1e1900 */
[----:B------:R1:W5:Y:S01]  /*0200*/  @!P2 LDG.E R6, desc[UR4][R16.64] ;  /* 0x000000041006a981 */ /* 0x000362000c1e1900 */
[----:B------:R-:W-:Y:S01]  /*0210*/  ISETP.GE.AND P0, PT, R3, R2, PT ;  /* 0x000000020300720c */ /* 0x000fe20003f06270 */
[----:B---3--:R-:W-:Y:S01]  /*0220*/  FADD.FTZ R12, |R10|, -RZ ;  /* 0x800000ff0a0c7221 */ /* 0x008fe20000010200 */
[----:B------:R-:W-:Y:S04]  /*0230*/  BSSY.RECONVERGENT B1, `(.L_x_38488) ;  /* 0x000004f000017945 */ /* 0x000fe80003800200 */
[----:B------:R-:W-:-:S04]  /*0240*/  LOP3.LUT R11, R12, 0x7fffff, RZ, 0xc0, !PT ;  /* 0x007fffff0c0b7812 */ /* 0x000fc800078ec0ff */
[----:B0-----:R-:W-:Y:S01]  /*0250*/  LOP3.LUT R4, R11, 0x3f800000, RZ, 0xfc, !PT ;  /* 0x3f8000000b047812 */ /* 0x001fe200078efcff */
[----:B------:R-:W-:Y:S02]  /*0260*/  VIADD R11, R12, 0xb800000 ;  /* 0x0b8000000c0b7836 */ /* 0x000fe40000000000 */
[----:B-1----:R-:W-:Y:S05]  /*0270*/  @P0 BRA `(.L_x_38489) ;  /* 0x0000000400280947 */ /* 0x002fea0003800000 */
        /* <DEDUP_REMOVED lines=30> */
.L_x_38494:
[----:B------:R-:W-:Y:S05]  /*0460*/  BSYNC.RECONVERGENT B2 ;  /* 0x0000000000027941 */ /* 0x000fea0003800200 */
.L_x_38493:
[----:B------:R-:W-:Y:S01]  /*0470*/  FFMA.FTZ R5, -R15, R5, R12 ;  /* 0x000000050f057223 */ /* 0x000fe2000001010c */
[----:B------:R-:W-:Y:S06]  /*0480*/  BRA `(.L_x_38491) ;  /* 0x0000000000787947 */ /* 0x000fec0003800000 */
.L_x_38492:
[----:B------:R-:W-:Y:S01]  /*0490*/  LOP3.LUT R16, R15, 0xff800000, RZ, 0xc0, !PT ;  /* 0xff8000000f107812 */ /* 0x000fe200078ec0ff */
[----:B------:R-:W-:Y:S01]  /*04a0*/  BSSY.RECONVERGENT B2, `(.L_x_38495) ;  /* 0x000001a000027945 */ /* 0x000fe20003800200 */
[----:B------:R-:W-:Y:S01]  /*04b0*/  FSETP.GT.FTZ.AND P2, PT, |R9|, RZ, PT ;  /* 0x000000ff0900720b */ /* 0x000fe20003f54200 */
[----:B------:R-:W-:Y:S01]  /*04c0*/  IMAD.MOV.U32 R13, RZ, RZ, R4 ;  /* 0x000000ffff0d7224 */ /* 0x000fe200078e0004 */
[----:B------:R-:W-:Y:S01]  /*04d0*/  ISETP.GT.U32.AND P0, PT, R12, 0x7f7fffff, PT ;  /* 0x7f7fffff0c00780c */ /* 0x000fe20003f04070 */
[----:B------:R-:W-:-:S05]  /*04e0*/  IMAD.IADD R5, R11, 0x1, -R16 ;  /* 0x000000010b057824 */ /* 0x000fca00078e0a10 */
[----:B------:R-:W-:Y:S02]  /*04f0*/  LOP3.LUT P1, R14, R5, 0xff800000, RZ, 0xc0, !PT ;  /* 0xff800000050e7812 */ /* 0x000fe4000782c0ff */
[----:B------:R-:W-:-:S04]  /*0500*/  FSEL R5, R16, +QNAN , P2 ;  /* 0x7fffffff10057808 */ /* 0x000fc80001000000 */
[----:B------:R-:W-:-:S07]  /*0510*/  FSEL R5, R5, +QNAN , !P0 ;  /* 0x7fffffff05057808 */ /* 0x000fce0004000000 */
[----:B------:R-:W-:Y:S05]  /*0520*/  @!P1 BRA `(.L_x_38496) ;  /* 0x0000000000449947 */ /* 0x000fea0003800000 */
[----:B------:R-:W-:-:S04]  /*0530*/  LOP3.LUT R13, R15, 0x7fffff, RZ, 0xc0, !PT ;  /* 0x007fffff0f0d7812 */ /* 0x000fc800078ec0ff */
[----:B------:R-:W-:Y:S02]  /*0540*/  LOP3.LUT R18, R13, 0x3f800000, RZ, 0xfc, !PT ;  /* 0x3f8000000d127812 */ /* 0x000fe400078efcff */
[----:B------:R-:W-:Y:S02]  /*0550*/  MOV R13, R4 ;  /* 0x00000004000d7202 */ /* 0x000fe40000000f00 */
[----:B------:R0:W1:Y:S05]  /*0560*/  MUFU.RCP R19, R18 ;  /* 0x0000001200137308 */ /* 0x00006a0000001000 */
.L_x_38497:
        /* <DEDUP_REMOVED lines=13> */
.L_x_38496:
[----:B------:R-:W-:Y:S05]  /*0640*/  BSYNC.RECONVERGENT B2 ;  /* 0x0000000000027941 */ /* 0x000fea0003800200 */
.L_x_38495:
[----:B------:R-:W-:-:S04]  /*0650*/  FMUL.FTZ R14, R13, 1.1920928955078125e-07 ;  /* 0x340000000d0e7820 */ /* 0x000fc80000410000 */
[----:B------:R-:W-:-:S07]  /*0660*/  FMUL.FTZ R5, R5, R14 ;  /* 0x0000000e05057220 */ /* 0x000fce0000410000 */
.L_x_38491:
[----:B------:R-:W-:Y:S05]  /*0670*/  BSYNC.RECONVERGENT B0 ;  /* 0x0000000000007941 */ /* 0x000fea0003800200 */
.L_x_38490:
        /* <DEDUP_REMOVED lines=10> */
.L_x_38489:
[----:B------:R-:W-:Y:S05]  /*0720*/  BSYNC.RECONVERGENT B1 ;  /* 0x0000000000017941 */ /* 0x000fea0003800200 */
.L_x_38488:
        /* <DEDUP_REMOVED lines=31> */
.L_x_38505:
[----:B------:R-:W-:Y:S01]  /*0920*/  FSETP.GEU.FTZ.AND P0, PT, R16, -R15, PT ;  /* 0x8000000f1000720b */ /* 0x000fe20003f1e000 */
[----:B------:R-:W-:-:S12]  /*0930*/  FADD.FTZ R9, R9, -1 ;  /* 0xbf80000009097421 */ /* 0x000fd80000010000 */
[----:B------:R-:W-:-:S07]  /*0940*/  @!P0 FADD.FTZ R9, R9, -1 ;  /* 0xbf80000009098421 */ /* 0x000fce0000010000 */
.L_x_38504:
[----:B------:R-:W-:Y:S05]  /*0950*/  BSYNC.RECONVERGENT B2 ;  /* 0x0000000000027941 */ /* 0x000fea0003800200 */
.L_x_38503:
[----:B------:R-:W-:Y:S01]  /*0960*/  FFMA.FTZ R9, -R15, R9, R12 ;  /* 0x000000090f097223 */ /* 0x000fe2000001010c */
[----:B------:R-:W-:Y:S06]  /*0970*/  BRA `(.L_x_38501) ;  /* 0x0000000000787947 */ /* 0x000fec0003800000 */
.L_x_38502:
        /* <DEDUP_REMOVED lines=10> */
[----:B------:R-:W-:-:S04]  /*0a20*/  LOP3.LUT R13, R17, 0x7fffff, RZ, 0xc0, !PT ;  /* 0x007fffff110d7812 */ /* 0x000fc800078ec0ff */
[----:B------:R-:W-:Y:S01]  /*0a30*/  LOP3.LUT R20, R13, 0x3f800000, RZ, 0xfc, !PT ;  /* 0x3f8000000d147812 */ /* 0x000fe200078efcff */
[----:B------:R-:W-:-:S03]  /*0a40*/  IMAD.MOV.U32 R13, RZ, RZ, R4 ;  /* 0x000000ffff0d7224 */ /* 0x000fc600078e0004 */
[----:B------:R1:W2:Y:S04]  /*0a50*/  MUFU.RCP R19, R20 ;  /* 0x0000001400137308 */ /* 0x0002a80000001000 */
.L_x_38508:
        /* <DEDUP_REMOVED lines=13> */
.L_x_38507:
[----:B------:R-:W-:Y:S05]  /*0b30*/  BSYNC.RECONVERGENT B2 ;  /* 0x0000000000027941 */ /* 0x000fea0003800200 */
.L_x_38506:
[----:B------:R-:W-:-:S04]  /*0b40*/  FMUL.FTZ R16, R13, 1.1920928955078125e-07 ;  /* 0x340000000d107820 */ /* 0x000fc80000410000 */
[----:B------:R-:W-:-:S07]  /*0b50*/  FMUL.FTZ R9, R9, R16 ;  /* 0x0000001009097220 */ /* 0x000fce0000410000 */
.L_x_38501:
[----:B------:R-:W-:Y:S05]  /*0b60*/  BSYNC.RECONVERGENT B0 ;  /* 0x0000000000007941 */ /* 0x000fea0003800200 */
.L_x_38500:
        /* <DEDUP_REMOVED lines=10> */
.L_x_38499:
[----:B------:R-:W-:Y:S05]  /*0c10*/  BSYNC.RECONVERGENT B1 ;  /* 0x0000000000017941 */ /* 0x000fea0003800200 */
.L_x_38498:
        /* <DEDUP_REMOVED lines=13> */
[----:B------:R-:W2:Y:S02]  /*0cf0*/  MUFU.RCP R13, R17 ;  /* 0x00000011000d7308 */ /* 0x000ea40000001000 */
[----:B--2---:R-:W-:Y:S01]  /*0d00*/  FMUL.FTZ R8, R12, R13 ;  /* 0x0000000d0c087220 */ /* 0x004fe20000410000 */
[----:B------:R-:W-:-:S05]  /*0d10*/  FADD.FTZ R13, -R17, -RZ ;  /* 0x800000ff110d7221 */ /* 0x000fca0000010100 */
        /* <DEDUP_REMOVED lines=15> */
.L_x_38516:
[----:B------:R-:W-:Y:S01]  /*0e10*/  FSETP.GEU.FTZ.AND P0, PT, R16, -R17, PT ;  /* 0x800000111000720b */ /* 0x000fe20003f1e000 */
[----:B------:R-:W-:-:S12]  /*0e20*/  FADD.FTZ R15, R15, -1 ;  /* 0xbf8000000f0f7421 */ /* 0x000fd80000010000 */
[----:B------:R-:W-:-:S07]  /*0e30*/  @!P0 FADD.FTZ R15, R15, -1 ;  /* 0xbf8000000f0f8421 */ /* 0x000fce0000010000 */
.L_x_38515:
[----:B------:R-:W-:Y:S05]  /*0e40*/  BSYNC.RECONVERGENT B2 ;  /* 0x0000000000027941 */ /* 0x000fea0003800200 */
.L_x_38514:
[----:B------:R-:W-:Y:S01]  /*0e50*/  FFMA.FTZ R13, -R17, R15, R12 ;  /* 0x0000000f110d7223 */ /* 0x000fe2000001010c */
[----:B------:R-:W-:Y:S06]  /*0e60*/  BRA `(.L_x_38512) ;  /* 0x0000000000787947 */ /* 0x000fec0003800000 */
.L_x_38513:
        /* <DEDUP_REMOVED lines=11> */
[----:B-1----:R-:W-:Y:S01]  /*0f20*/  LOP3.LUT R20, R13, 0x3f800000, RZ, 0xfc, !PT ;  /* 0x3f8000000d147812 */ /* 0x002fe200078efcff */
[----:B------:R-:W-:-:S03]  /*0f30*/  IMAD.MOV.U32 R13, RZ, RZ, R4 ;  /* 0x000000ffff0d7224 */ /* 0x000fc600078e0004 */
[----:B------:R1:W2:Y:S04]  /*0f40*/  MUFU.RCP R19, R20 ;  /* 0x0000001400137308 */ /* 0x0002a80000001000 */
.L_x_38519:
        /* <DEDUP_REMOVED lines=13> */
.L_x_38518:
[----:B------:R-:W-:Y:S05]  /*1020*/  BSYNC.RECONVERGENT B2 ;  /* 0x0000000000027941 */ /* 0x000fea0003800200 */
.L_x_38517:
[----:B------:R-:W-:-:S04]  /*1030*/  FMUL.FTZ R13, R13, 1.1920928955078125e-07 ;  /* 0x340000000d0d7820 */ /* 0x000fc80000410000 */
[----:B------:R-:W-:-:S07]  /*1040*/  FMUL.FTZ R13, R8, R13 ;  /* 0x0000000d080d7220 */ /* 0x000fce0000410000 */
.L_x_38512:
[----:B------:R-:W-:Y:S05]  /*1050*/  BSYNC.RECONVERGENT B0 ;  /* 0x0000000000007941 */ /* 0x000fea0003800200 */
.L_x_38511:
        /* <DEDUP_REMOVED lines=10> */
.L_x_38510:
[----:B------:R-:W-:Y:S05]  /*1100*/  BSYNC.RECONVERGENT B1 ;  /* 0x0000000000017941 */ /* 0x000fea0003800200 */
.L_x_38509:
[----:B-----5:R-:W-:Y:S01]  /*1110*/  IADD3 R7, PT, PT, R3, 0x180, RZ ;  /* 0x0000018003077810 */ /* 0x020fe20007ffe0ff */
[----:B------:R-:W-:Y:S03]  /*1120*/  BSSY.RECONVERGENT B1, `(.L_x_38520) ;  /* 0x000004a000017945 */ /* 0x000fe60003800200 */
[----:B------:R-:W-:-:S13]  /*1130*/  ISETP.GE.AND P0, PT, R7, R2, PT ;  /* 0x000000020700720c */ /* 0x000fda0003f06270 */
        /* <DEDUP_REMOVED lines=27> */
.L_x_38527:
[----:B------:R-:W-:Y:S01]  /*12f0*/  FSETP.GEU.FTZ.AND P0, PT, R7, -R13, PT ;  /* 0x8000000d0700720b */ /* 0x000fe20003f1e000 */
[----:B------:R-:W-:-:S12]  /*1300*/  FADD.FTZ R11, R11, -1 ;  /* 0xbf8000000b0b7421 */ /* 0x000fd80000010000 */
[----:B------:R-:W-:-:S07]  /*1310*/  @!P0 FADD.FTZ R11, R11, -1 ;  /* 0xbf8000000b0b8421 */ /* 0x000fce0000010000 */
.L_x_38526:
[----:B------:R-:W-:Y:S05]  /*1320*/  BSYNC.RECONVERGENT B2 ;  /* 0x0000000000027941 */ /* 0x000fea0003800200 */
.L_x_38525:
[----:B------:R-:W-:Y:S01]  /*1330*/  FFMA.FTZ R12, -R13, R11, R12 ;  /* 0x0000000b0d0c7223 */ /* 0x000fe2000001010c */
[----:B------:R-:W-:Y:S06]  /*1340*/  BRA `(.L_x_38523) ;  /* 0x0000000000707947 */ /* 0x000fec0003800000 */
.L_x_38524:
        /* <DEDUP_REMOVED lines=11> */
[----:B------:R2:W3:Y:S03]  /*1400*/  MUFU.RCP R16, R17 ;  /* 0x0000001100107308 */ /* 0x0004e60000001000 */
.L_x_38530:
[----:B------:R-:W-:-:S05]  /*1410*/  VIMNMX.U32 R7, PT, PT, R11, 0xb800000, PT ;  /* 0x0b8000000b077848 */ /* 0x000fca0003fe0000 */
[----:B------:R-:W-:Y:S02]  /*1420*/  IMAD.IADD R4, R7, 0x1, R4 ;  /* 0x0000000107047824 */ /* 0x000fe400078e0204 */
[----:B------:R-:W-:Y:S02]  /*1430*/  IMAD.IADD R11, R11, 0x1, -R7 ;  /* 0x000000010b0b7824 */ /* 0x000fe400078e0a07 */
[----:B---3--:R-:W-:-:S03]  /*1440*/  FMUL.FTZ R13, R16, R4 ;  /* 0x00000004100d7220 */ /* 0x008fc60000410000 */
[----:B------:R-:W-:Y:S01]  /*1450*/  ISETP.NE.AND P1, PT, R11, RZ, PT ;  /* 0x000000ff0b00720c */ /* 0x000fe20003f25270 */
[----:B------:R-:W-:-:S04]  /*1460*/  FFMA.FTZ R12, -R17, R13, R4 ;  /* 0x0000000d110c7223 */ /* 0x000fc80000010104 */
[----:B------:R-:W-:-:S04]  /*1470*/  FFMA.FTZ R13, R16, R12, R13 ;  /* 0x0000000c100d7223 */ /* 0x000fc8000001000d */
[----:B------:R-:W-:-:S04]  /*1480*/  FFMA.FTZ R12, -R17, R13, R4 ;  /* 0x0000000d110c7223 */ /* 0x000fc80000010104 */
[----:B------:R-:W-:-:S04]  /*1490*/  FFMA.FTZ.RZ R12, R16, R12, R13 ;  /* 0x0000000c100c7223 */ /* 0x000fc8000001c00d */
[----:B------:R-:W3:Y:S02]  /*14a0*/  FRND.TRUNC R13, R12 ;  /* 0x0000000c000d7307 */ /* 0x000ee4000020d000 */
[----:B---3--:R-:W-:-:S05]  /*14b0*/  FFMA.FTZ R4, -R17, R13, R4 ;  /* 0x0000000d11047223 */ /* 0x008fca0000010104 */
[----:B------:R-:W-:-:S13]  /*14c0*/  ISETP.NE.AND P0, PT, R4, RZ, PT ;  /* 0x000000ff0400720c */ /* 0x000fda0003f05270 */
[----:B------:R-:W-:Y:S05]  /*14d0*/  @P0 BRA P1, `(.L_x_38530) ;  /* 0xfffffffc00cc0947 */ /* 0x000fea000083ffff */
.L_x_38529:
[----:B------:R-:W-:Y:S05]  /*14e0*/  BSYNC.RECONVERGENT B2 ;  /* 0x0000000000027941 */ /* 0x000fea0003800200 */
.L_x_38528:
[----:B------:R-:W-:-:S04]  /*14f0*/  FMUL.FTZ R4, R4, 1.1920928955078125e-07 ;  /* 0x3400000004047820 */ /* 0x000fc80000410000 */
[----:B------:R-:W-:-:S07]  /*1500*/  FMUL.FTZ R12, R15, R4 ;  /* 0x000000040f0c7220 */ /* 0x000fce0000410000 */
.L_x_38523:
[----:B------:R-:W-:Y:S05]  /*1510*/  BSYNC.RECONVERGENT B0 ;  /* 0x0000000000007941 */ /* 0x000fea0003800200 */
.L_x_38522:
        /* <DEDUP_REMOVED lines=10> */
.L_x_38521:
[----:B------:R-:W-:Y:S05]  /*15c0*/  BSYNC.RECONVERGENT B1 ;  /* 0x0000000000017941 */ /* 0x000fea0003800200 */
.L_x_38520:
[----:B------:R-:W-:Y:S01]  /*15d0*/  ISETP.GE.AND P0, PT, R3, R2, PT ;  /* 0x000000020300720c */ /* 0x000fe20003f06270 */
[----:B------:R-:W-:Y:S04]  /*15e0*/  BSSY.RECONVERGENT B0, `(.L_x_38531) ;  /* 0x0000017000007945 */ /* 0x000fe80003800200 */
[----:B------:R-:W-:Y:S08]  /*15f0*/  BSSY.RELIABLE B1, `(.L_x_38532) ;  /* 0x000000f000017945 */ /* 0x000ff00003800100 */
[----:B------:R-:W-:Y:S05]  /*1600*/  @P0 BRA `(.L_x_38533) ;  /* 0x0000000000340947 */ /* 0x000fea0003800000 */
[----:B------:R-:W3:Y:S01]  /*1610*/  LDC.64 R6, c[0x0][0x390] ;  /* 0x0000e400ff067b82 */ /* 0x000ee20000000a00 */
[----:B------:R-:W-:-:S05]  /*1620*/  LEA R3, R0, R3, 0x9 ;  /* 0x0000000300037211 */ /* 0x000fca00078e48ff */
[----:B---3--:R-:W-:-:S04]  /*1630*/  IMAD.WIDE.U32 R6, R3, 0x4, R6 ;  /* 0x0000000403067825 */ /* 0x008fc800078e0006 */
[----:B------:R-:W-:Y:S01]  /*1640*/  IMAD.MOV.U32 R3, RZ, RZ, R5 ;  /* 0x000000ffff037224 */ /* 0x000fe200078e0005 */
[----:B------:R3:W-:Y:S04]  /*1650*/  STG.E desc[UR4][R6.64], R14 ;  /* 0x0000000e06007986 */ /* 0x0007e8000c101904 */
[----:B------:R-:W-:-:S13]  /*1660*/  ISETP.GE.AND P0, PT, R3, R2, PT ;  /* 0x000000020300720c */ /* 0x000fda0003f06270 */
[----:B------:R-:W-:Y:S05]  /*1670*/  @P0 BREAK.RELIABLE B1 ;  /* 0x0000000000010942 */ /* 0x000fea0003800100 */
[----:B---3--:R-:W-:Y:S05]  /*1680*/  @P0 BRA `(.L_x_38534) ;  /* 0x0000000000300947 */ /* 0x008fea0003800000 */
[----:B------:R-:W3:Y:S01]  /*1690*/  LDC.64 R4, c[0x0][0x390] ;  /* 0x0000e400ff047b82 */ /* 0x000ee20000000a00 */
[----:B------:R-:W-:Y:S02]  /*16a0*/  IMAD R7, R0, 0x200, R3 ;  /* 0x0000020000077824 */ /* 0x000fe400078e0203 */
[----:B------:R-:W-:Y:S02]  /*16b0*/  VIADD R3, R3, 0x80 ;  /* 0x0000008003037836 */ /* 0x000fe40000000000 */
[----:B---3--:R-:W-:-:S05]  /*16c0*/  IMAD.WIDE.U32 R4, R7, 0x4, R4 ;  /* 0x0000000407047825 */ /* 0x008fca00078e0004 */
[----:B------:R3:W-:Y:S02]  /*16d0*/  STG.E desc[UR4][R4.64], R9 ;  /* 0x0000000904007986 */ /* 0x0007e4000c101904 */
.L_x_38533:
[----:B------:R-:W-:Y:S05]  /*16e0*/  BSYNC.RELIABLE B1 ;  /* 0x0000000000017941 */ /* 0x000fea0003800100 */
.L_x_38532:
[----:B------:R-:W-:-:S13]  /*16f0*/  ISETP.GE.AND P0, PT, R3, R2, PT ;  /* 0x000000020300720c */ /* 0x000fda0003f06270 */
[----:B---3--:R-:W3:Y:S01]  /*1700*/  @!P0 LDC.64 R4, c[0x0][0x390] ;  /* 0x0000e400ff048b82 */ /* 0x008ee20000000a00 */
[----:B------:R-:W-:Y:S01]  /*1710*/  @!P0 LEA R7, R0, R3, 0x9 ;  /* 0x0000000300078211 */ /* 0x000fe200078e48ff */
[----:B------:R-:W-:-:S04]  /*1720*/  @!P0 VIADD R3, R3, 0x80 ;  /* 0x0000008003038836 */ /* 0x000fc80000000000 */
[----:B---3--:R-:W-:-:S05]  /*1730*/  @!P0 IMAD.WIDE.U32 R4, R7, 0x4, R4 ;  /* 0x0000000407048825 */ /* 0x008fca00078e0004 */
[----:B------:R3:W-:Y:S02]  /*1740*/  @!P0 STG.E desc[UR4][R4.64], R8 ;  /* 0x0000000804008986 */ /* 0x0007e4000c101904 */
.L_x_38534:
[----:B------:R-:W-:Y:S05]  /*1750*/  BSYNC.RECONVERGENT B0 ;  /* 0x0000000000007941 */ /* 0x000fea0003800200 */
.L_x_38531:
[----:B------:R-:W-:Y:S05]  /*1760*/  WARPSYNC.ALL ;  /* 0x0000000000007948 */ /* 0x000fea0003800000 */
[----:B------:R-:W-:-:S13]  /*1770*/  ISETP.GE.AND P0, PT, R3, R2, PT ;  /* 0x000000020300720c */ /* 0x000fda0003f06270 */
[----:B------:R-:W-:Y:S05]  /*1780*/  @P0 EXIT ;  /* 0x000000000000094d */ /* 0x000fea0003800000 */
[----:B---3--:R-:W3:Y:S01]  /*1790*/  LDC.64 R4, c[0x0][0x390] ;  /* 0x0000e400ff047b82 */ /* 0x008ee20000000a00 */
[----:B------:R-:W-:-:S04]  /*17a0*/  IMAD R3, R0, 0x200, R3 ;  /* 0x0000020000037824 */ /* 0x000fc800078e0203 */
[----:B---3--:R-:W-:-:S05]  /*17b0*/  IMAD.WIDE.U32 R2, R3, 0x4, R4 ;  /* 0x0000000403027825 */ /* 0x008fca00078e0004 */
[----:B------:R-:W-:Y:S01]  /*17c0*/  STG.E desc[UR4][R2.64], R11 ;  /* 0x0000000b02007986 */ /* 0x000fe2000c101904 */
[----:B------:R-:W-:Y:S05]  /*17d0*/  EXIT ;  /* 0x000000000000794d */ /* 0x000fea0003800000 */
.L_x_38535:
        /* <DEDUP_REMOVED lines=10> */
.L_x_55026:


//--------------------- .text._ZN2at6native29vectorized_elementwise_kernelILi2ENS0_13AUnaryFunctorIfffZZZNS0_21remainder_kernel_cudaERNS_18TensorIteratorBaseEENKUlvE0_clEvENKUlvE0_clEvEUlffE_EESt5arrayIPcLm2EEEEviT0_T1_ --------------------------
	.section	.text._ZN2at6native29vectorized_elementwise_kernelILi2ENS0_13AUnaryFunctorIfffZZZNS0_21remainder_kernel_cudaERNS_18TensorIteratorBaseEENKUlvE0_clEvENKUlvE0_clEvEUlffE_EESt5arrayIPcLm2EEEEviT0_T1_,"ax",@progbits
	.align	128
        .global         _ZN2at6native29vectorized_elementwise_kernelILi2ENS0_13AUnaryFunctorIfffZZZNS0_21remainder_kernel_cudaERNS_18TensorIteratorBaseEENKUlvE0_clEvENKUlvE0_clEvEUlffE_EESt5arrayIPcLm2EEEEviT0_T1_
        .type           _ZN2at6native29vectorized_elementwise_kernelILi2ENS0_13AUnaryFunctorIfffZZZNS0_21remainder_kernel_cudaERNS_18TensorIteratorBaseEENKUlvE0_clEvENKUlvE0_clEvEUlffE_EESt5arrayIPcLm2EEEEviT0_T1_,@function
        .size           _ZN2at6native29vectorized_elementwise_kernelILi2ENS0_13AUnaryFunctorIfffZZZNS0_21remainder_kernel_cudaERNS_18TensorIteratorBaseEENKUlvE0_clEvENKUlvE0_clEvEUlffE_EESt5arrayIPcLm2EEEEviT0_T1_,(.L_x_55027 - _ZN2at6native29vectorized_elementwise_kernelILi2ENS0_13AUnaryFunctorIfffZZZNS0_21remainder_kernel_cudaERNS_18TensorIteratorBaseEENKUlvE0_clEvENKUlvE0_clEvEUlffE_EESt5arrayIPcLm2EEEEviT0_T1_)
        .other          _ZN2at6native29vectorized_elementwise_kernelILi2ENS0_13AUnaryFunctorIfffZZZNS0_21remainder_kernel_cudaERNS_18TensorIteratorBaseEENKUlvE0_clEvENKUlvE0_clEvEUlffE_EESt5arrayIPcLm2EEEEviT0_T1_,@"STO_CUDA_ENTRY STV_DEFAULT"
_ZN2at6native29vectorized_elementwise_kernelILi2ENS0_13AUnaryFunctorIfffZZZNS0_21remainder_kernel_cudaERNS_18TensorIteratorBaseEENKUlvE0_clEvENKUlvE0_clEvEUlffE_EESt5arrayIPcLm2EEEEviT0_T1_:
.text._ZN2at6native29vectorized_elementwise_kernelILi2ENS0_13AUnaryFunctorIfffZZZNS0_21remainder_kernel_cudaERNS_18TensorIteratorBaseEENKUlvE0_clEvENKUlvE0_clEvEUlffE_EESt5arrayIPcLm2EEEEviT0_T1_:
        /* <DEDUP_REMOVED lines=45> */
[----:B------:R-:W-:Y:S02]  /*02d0*/  CS2R R20, SRZ ;  /* 0x0000000000147805 */ /* 0x000fe4000001ff00 */
[----:B------:R-:W-:Y:S01]  /*02e0*/  @!P6 IADD3 R27, PT, PT, R0, R27, RZ ;  /* 0x0000001b001be210 */ /* 0x000fe20007ffe0ff */
[----:B---3--:R-:W-:-:S03]  /*02f0*/  @!P0 IMAD.WIDE.U32 R6, R19, 0x4, R6 ;  /* 0x0000000413068825 */ /* 0x008fc600078e0006 */
[----:B------:R1:W5:Y:S01]  /*0300*/  @!P5 LDG.E R20, desc[UR4][R12.64] ;  /* 0x000000040c14d981 */ /* 0x000362000c1e1900 */
[----:B------:R-:W-:Y:S02]  /*0310*/  IMAD.MOV.U32 R19, RZ, RZ, RZ ;  /* 0x000000ffff137224 */ /* 0x000fe400078e00ff */
[----:B----4-:R-:W-:Y:S01]  /*0320*/  @!P1 IMAD.WIDE.U32 R4, R23, 0x4, R4 ;  /* 0x0000000417049825 */ /* 0x010fe200078e0004 */
[----:B------:R2:W5:Y:S04]  /*0330*/  @!P4 LDG.E R21, desc[UR4][R14.64] ;  /* 0x000000040e15c981 */ /* 0x000568000c1e1900 */
[----:B------:R-:W5:Y:S01]  /*0340*/  @!P1 LDG.E R19, desc[UR4][R4.64] ;  /* 0x0000000404139981 */ /* 0x000f62000c1e1900 */
[----:B-1----:R-:W-:Y:S01]  /*0350*/  CS2R R12, SRZ ;  /* 0x00000000000c7805 */ /* 0x002fe2000001ff00 */
[----:B0-----:R-:W-:Y:S01]  /*0360*/  @!P6 IMAD.WIDE.U32 R8, R27, 0x4, R8 ;  /* 0x000000041b08e825 */ /* 0x001fe200078e0008 */
[----:B--2---:R-:W0:Y:S01]  /*0370*/  LDC R14, c[0x0][0x388] ;  /* 0x0000e200ff0e7b82 */ /* 0x004e220000000800 */
[----:B------:R-:W-:-:S02]  /*0380*/  CS2R R22, SRZ ;  /* 0x0000000000167805 */ /* 0x000fc4000001ff00 */
[----:B------:R-:W-:Y:S01]  /*0390*/  @!P3 IMAD.WIDE.U32 R10, R29, 0x4, R10 ;  /* 0x000000041d0ab825 */ /* 0x000fe200078e000a */
[----:B------:R-:W5:Y:S04]  /*03a0*/  @!P6 LDG.E R12, desc[UR4][R8.64] ;  /* 0x00000004080ce981 */ /* 0x000f68000c1e1900 */
[----:B------:R-:W5:Y:S01]  /*03b0*/  @!P0 LDG.E R13, desc[UR4][R6.64] ;  /* 0x00000004060d8981 */ /* 0x000f62000c1e1900 */
[----:B------:R-:W-:-:S03]  /*03c0*/  ISETP.GE.U32.AND P0, PT, R17, R16, PT ;  /* 0x000000101100720c */ /* 0x000fc60003f06070 */
[----:B------:R0:W5:Y:S01]  /*03d0*/  @!P3 LDG.E R23, desc[UR4][R10.64] ;  /* 0x000000040a17b981 */ /* 0x000162000c1e1900 */
[----:B------:R-:W-:Y:S01]  /*03e0*/  @!P2 IMAD.WIDE.U32 R2, R25, 0x4, R2 ;  /* 0x000000041902a825 */ /* 0x000fe200078e0002 */
[----:B------:R-:W-:Y:S04]  /*03f0*/  BSSY.RECONVERGENT B1, `(.L_x_38537) ;  /* 0x0000052000017945 */ /* 0x000fe80003800200 */
[----:B------:R1:W5:Y:S01]  /*0400*/  @!P2 LDG.E R22, desc[UR4][R2.64] ;  /* 0x000000040216a981 */ /* 0x000362000c1e1900 */
[----:B0-----:R-:W-:-:S05]  /*0410*/  FADD.FTZ R11, |R14|, -RZ ;  /* 0x800000ff0e0b7221 */ /* 0x001fca0000010200 */
[----:B------:R-:W-:-:S04]  /*0420*/  LOP3.LUT R15, R11, 0x7fffff, RZ, 0xc0, !PT ;  /* 0x007fffff0b0f7812 */ /* 0x000fc800078ec0ff */
[----:B-1----:R-:W-:Y:S01]  /*0430*/  LOP3.LUT R2, R15, 0x3f800000, RZ, 0xfc, !PT ;  /* 0x3f8000000f027812 */ /* 0x002fe200078efcff */
[----:B------:R-:W-:Y:S01]  /*0440*/  VIADD R15, R11, 0xb800000 ;  /* 0x0b8000000b0f7836 */ /* 0x000fe20000000000 */
[----:B------:R-:W-:Y:S06]  /*0450*/  @P0 BRA `(.L_x_38538) ;  /* 0x00000004002c0947 */ /* 0x000fec0003800000 */
        /* <DEDUP_REMOVED lines=30> */
.L_x_38543:
[----:B------:R-:W-:Y:S05]  /*0640*/  BSYNC.RECONVERGENT B2 ;  /* 0x0000000000027941 */ /* 0x000fea0003800200 */
.L_x_38542:
[----:B------:R-:W-:Y:S01]  /*0650*/  FFMA.FTZ R3, -R8, R6, R11 ;  /* 0x0000000608037223 */ /* 0x000fe2000001010b */
[----:B------:R-:W-:Y:S06]  /*0660*/  BRA `(.L_x_38540) ;  /* 0x00000000007c7947 */ /* 0x000fec0003800000 */
.L_x_38541:
        /* <DEDUP_REMOVED lines=10> */
[----:B------:R-:W-:Y:S01]  /*0710*/  LOP3.LUT R4, R4, 0x7fffff, RZ, 0xc0, !PT ;  /* 0x007fffff04047812 */ /* 0x000fe200078ec0ff */
[----:B------:R-:W-:-:S03]  /*0720*/  IMAD.MOV.U32 R8, RZ, RZ, R2 ;  /* 0x000000ffff087224 */ /* 0x000fc600078e0002 */
[----:B------:R-:W-:-:S04]  /*0730*/  LOP3.LUT R4, R4, 0x3f800000, RZ, 0xfc, !PT ;  /* 0x3f80000004047812 */ /* 0x000fc800078efcff */
[----:B------:R0:W1:Y:S03]  /*0740*/  MUFU.RCP R5, R4 ;  /* 0x0000000400057308 */ /* 0x0000660000001000 */
.L_x_38546:
        /* <DEDUP_REMOVED lines=14> */
.L_x_38545:
[----:B------:R-:W-:Y:S05]  /*0830*/  BSYNC.RECONVERGENT B2 ;  /* 0x0000000000027941 */ /* 0x000fea0003800200 */
.L_x_38544:
[----:B0-----:R-:W-:-:S04]  /*0840*/  FMUL.FTZ R4, R7, 1.1920928955078125e-07 ;  /* 0x3400000007047820 */ /* 0x001fc80000410000 */
[----:B------:R-:W-:-:S07]  /*0850*/  FMUL.FTZ R3, R3, R4 ;  /* 0x0000000403037220 */ /* 0x000fce0000410000 */
.L_x_38540:
[----:B------:R-:W-:Y:S05]  /*0860*/  BSYNC.RECONVERGENT B0 ;  /* 0x0000000000007941 */ /* 0x000fea0003800200 */
.L_x_38539:
        /* <DEDUP_REMOVED lines=10> */
.L_x_38538:
[----:B------:R-:W-:Y:S05]  /*0910*/  BSYNC.RECONVERGENT B1 ;  /* 0x0000000000017941 */ /* 0x000fea0003800200 */
.L_x_38537:
[----:B------:R-:W-:Y:S01]  /*0920*/  VIADD R5, R17, 0x80 ;  /* 0x0000008011057836 */ /* 0x000fe20000000000 */
[----:B------:R-:W-:Y:S04]  /*0930*/  BSSY.RECONVERGENT B1, `(.L_x_38547) ;  /* 0x000004e000017945 */ /* 0x000fe80003800200 */
        /* <DEDUP_REMOVED lines=29> */
.L_x_38554:
[----:B------:R-:W-:Y:S01]  /*0b10*/  FSETP.GEU.FTZ.AND P0, PT, R7, -R8, PT ;  /* 0x800000080700720b */ /* 0x000fe20003f1e000 */
[----:B------:R-:W-:-:S12]  /*0b20*/  FADD.FTZ R4, R4, -1 ;  /* 0xbf80000004047421 */ /* 0x000fd80000010000 */
[----:B------:R-:W-:-:S07]  /*0b30*/  @!P0 FADD.FTZ R4, R4, -1 ;  /* 0xbf80000004048421 */ /* 0x000fce0000010000 */
.L_x_38553:
[----:B------:R-:W-:Y:S05]  /*0b40*/  BSYNC.RECONVERGENT B2 ;  /* 0x0000000000027941 */ /* 0x000fea0003800200 */
.L_x_38552:
[----:B------:R-:W-:Y:S01]  /*0b50*/  FFMA.FTZ R7, -R8, R4, R11 ;  /* 0x0000000408077223 */ /* 0x000fe2000001010b */
[----:B------:R-:W-:Y:S06]  /*0b60*/  BRA `(.L_x_38550) ;  /* 0x00000000007c7947 */ /* 0x000fec0003800000 */
.L_x_38551:
        /* <DEDUP_REMOVED lines=10> */
[----:B------:R-:W-:Y:S02]  /*0c10*/  LOP3.LUT R6, R6, 0x7fffff, RZ, 0xc0, !PT ;  /* 0x007fffff06067812 */ /* 0x000fe400078ec0ff */
[----:B------:R-:W-:Y:S02]  /*0c20*/  MOV R10, R2 ;  /* 0x00000002000a7202 */ /* 0x000fe40000000f00 */
[----:B------:R-:W-:-:S04]  /*0c30*/  LOP3.LUT R6, R6, 0x3f800000, RZ, 0xfc, !PT ;  /* 0x3f80000006067812 */ /* 0x000fc800078efcff */
[----:B------:R0:W1:Y:S03]  /*0c40*/  MUFU.RCP R7, R6 ;  /* 0x0000000600077308 */ /* 0x0000660000001000 */
.L_x_38557:
        /* <DEDUP_REMOVED lines=14> */
.L_x_38556:
[----:B------:R-:W-:Y:S05]  /*0d30*/  BSYNC.RECONVERGENT B2 ;  /* 0x0000000000027941 */ /* 0x000fea0003800200 */
.L_x_38555:
[----:B------:R-:W-:-:S04]  /*0d40*/  FMUL.FTZ R7, R9, 1.1920928955078125e-07 ;  /* 0x3400000009077820 */ /* 0x000fc80000410000 */
[----:B------:R-:W-:-:S07]  /*0d50*/  FMUL.FTZ R7, R4, R7 ;  /* 0x0000000704077220 */ /* 0x000fce0000410000 */
.L_x_38550:
[----:B------:R-:W-:Y:S05]  /*0d60*/  BSYNC.RECONVERGENT B0 ;  /* 0x0000000000007941 */ /* 0x000fea0003800200 */
.L_x_38549:
        /* <DEDUP_REMOVED lines=10> */
.L_x_38548:
[----:B------:R-:W-:Y:S05]  /*0e10*/  BSYNC.RECONVERGENT B1 ;  /* 0x0000000000017941 */ /* 0x000fea0003800200 */
.L_x_38547:
        /* <DEDUP_REMOVED lines=31> */
.L_x_38565:
[----:B------:R-:W-:Y:S01]  /*1010*/  FSETP.GEU.FTZ.AND P0, PT, R9, -R8, PT ;  /* 0x800000080900720b */ /* 0x000fe20003f1e000 */
[----:B------:R-:W-:-:S12]  /*1020*/  FADD.FTZ R4, R4, -1 ;  /* 0xbf80000004047421 */ /* 0x000fd80000010000 */
[----:B------:R-:W-:-:S07]  /*1030*/  @!P0 FADD.FTZ R4, R4, -1 ;  /* 0xbf80000004048421 */ /* 0x000fce0000010000 */
.L_x_38564:
[----:B------:R-:W-:Y:S05]  /*1040*/  BSYNC.RECONVERGENT B2 ;  /* 0x0000000000027941 */ /* 0x000fea0003800200 */
.L_x_38563:
[----:B------:R-:W-:Y:S01]  /*1050*/  FFMA.FTZ R9, -R8, R4, R11 ;  /* 0x0000000408097223 */ /* 0x000fe2000001010b */
[----:B------:R-:W-:Y:S06]  /*1060*/  BRA `(.L_x_38561) ;  /* 0x00000000007c7947 */ /* 0x000fec0003800000 */
.L_x_38562:
        /* <DEDUP_REMOVED lines=14> */
.L_x_38568:
        /* <DEDUP_REMOVED lines=14> */
.L_x_38567:
[----:B------:R-:W-:Y:S05]  /*1230*/  BSYNC.RECONVERGENT B2 ;  /* 0x0000000000027941 */ /* 0x000fea0003800200 */
.L_x_38566:
[----:B------:R-:W-:-:S04]  /*1240*/  FMUL.FTZ R9, R10, 1.1920928955078125e-07 ;  /* 0x340000000a097820 */ /* 0x000fc80000410000 */
[----:B------:R-:W-:-:S07]  /*1250*/  FMUL.FTZ R9, R4, R9 ;  /* 0x0000000904097220 */ /* 0x000fce0000410000 */
.L_x_38561:
[----:B------:R-:W-:Y:S05]  /*1260*/  BSYNC.RECONVERGENT B0 ;  /* 0x0000000000007941 */ /* 0x000fea0003800200 */
.L_x_38560:
        /* <DEDUP_REMOVED lines=10> */
.L_x_38559:
[----:B------:R-:W-:Y:S05]  /*1310*/  BSYNC.RECONVERGENT B1 ;  /* 0x0000000000017941 */ /* 0x000fea0003800200 */
.L_x_38558:
        /* <DEDUP_REMOVED lines=31> */
.L_x_38576:
[----:B------:R-:W-:Y:S01]  /*1510*/  FSETP.GEU.FTZ.AND P0, PT, R9, -R10, PT ;  /* 0x8000000a0900720b */ /* 0x000fe20003f1e000 */
[----:B------:R-:W-:-:S12]  /*1520*/  FADD.FTZ R6, R6, -1 ;  /* 0xbf80000006067421 */ /* 0x000fd80000010000 */
[----:B------:R-:W-:-:S07]  /*1530*/  @!P0 FADD.FTZ R6, R6, -1 ;  /* 0xbf80000006068421 */ /* 0x000fce0000010000 */
.L_x_38575:
[----:B------:R-:W-:Y:S05]  /*1540*/  BSYNC.RECONVERGENT B2 ;  /* 0x0000000000027941 */ /* 0x000fea0003800200 */
.L_x_38574:
[----:B------:R-:W-:Y:S01]  /*1550*/  FFMA.FTZ R9, -R10, R6, R11 ;  /* 0x000000060a097223 */ /* 0x000fe2000001010b */
[----:B------:R-:W-:Y:S06]  /*1560*/  BRA `(.L_x_38572) ;  /* 0x0000000000787947 */ /* 0x000fec0003800000 */
.L_x_38573:
[----:B------:R-:W-:Y:S01]  /*1570*/  LOP3.LUT R18, R8, 0xff800000, RZ, 0xc0, !PT ;  /* 0xff80000008127812 */ /* 0x000fe200078ec0ff */
[----:B------:R-:W-:Y:S01]  /*1580*/  BSSY.RECONVERGENT B2, `(.L_x_38577) ;  /* 0x000001a000027945 */ /* 0x000fe20003800200 */
[----:B------:R-:W-:Y:S02]  /*1590*/  FSETP.GT.FTZ.AND P1, PT, |R23|, RZ, PT ;  /* 0x000000ff1700720b */ /* 0x000fe40003f34200 */
[----:B------:R-:W-:Y:S01]  /*15a0*/  ISETP.GT.U32.AND P2, PT, R11, 0x7f7fffff, PT ;  /* 0x7f7fffff0b00780c */ /* 0x000fe20003f44070 */
[----:B0-----:R-:W-:-:S05]  /*15b0*/  IMAD.IADD R6, R15, 0x1, -R18 ;  /* 0x000000010f067824 */ /* 0x001fca00078e0a12 */
        /* <DEDUP_REMOVED lines=9> */
.L_x_38579:
        /* <DEDUP_REMOVED lines=13> */
.L_x_38578:
[----:B------:R-:W-:Y:S05]  /*1720*/  BSYNC.RECONVERGENT B2 ;  /* 0x0000000000027941 */ /* 0x000fea0003800200 */
.L_x_38577:
[----:B------:R-:W-:-:S04]  /*1730*/  FMUL.FTZ R9, R18, 1.1920928955078125e-07 ;  /* 0x3400000012097820 */ /* 0x000fc80000410000 */
[----:B------:R-:W-:-:S07]  /*1740*/  FMUL.FTZ R9, R6, R9 ;  /* 0x0000000906097220 */ /* 0x000fce0000410000 */
.L_x_38572:
[----:B------:R-:W-:Y:S05]  /*1750*/  BSYNC.RECONVERGENT B0 ;  /* 0x0000000000007941 */ /* 0x000fea0003800200 */
.L_x_38571:
[C---:B------:R-:W-:Y:S02]  /*1760*/  FSETP.NAN.FTZ.AND P0, PT, |R9|.reuse, |R9|, PT ;  /* 0x400000090900720b */ /* 0x040fe40003f18200 */
[----:B0-----:R-:W-:-:S04]  /*1770*/  LOP3.LUT R6, R9, 0x80000000, R14, 0xb8, !PT ;  /* 0x8000000009067812 */ /* 0x001fc800078eb80e */
        /* <DEDUP_REMOVED lines=8> */
.L_x_38570:
[----:B------:R-:W-:Y:S05]  /*1800*/  BSYNC.RECONVERGENT B1 ;  /* 0x0000000000017941 */ /* 0x000fea0003800200 */
.L_x_38569:
        /* <DEDUP_REMOVED lines=31> */
.L_x_38587:
[----:B------:R-:W-:Y:S01]  /*1a00*/  FSETP.GEU.FTZ.AND P0, PT, R21, -R18, PT ;  /* 0x800000121500720b */ /* 0x000fe20003f1e000 */
[----:B------:R-:W-:-:S12]  /*1a10*/  FADD.FTZ R8, R8, -1 ;  /* 0xbf80000008087421 */ /* 0x000fd80000010000 */
[----:B------:R-:W-:-:S07]  /*1a20*/  @!P0 FADD.FTZ R8, R8, -1 ;  /* 0xbf80000008088421 */ /* 0x000fce0000010000 */
.L_x_38586:
[----:B------:R-:W-:Y:S05]  /*1a30*/  BSYNC.RECONVERGENT B2 ;  /* 0x0000000000027941 */ /* 0x000fea0003800200 */
.L_x_38585:
[----:B------:R-:W-:Y:S01]  /*1a40*/  FFMA.FTZ R9, -R18, R8, R11 ;  /* 0x0000000812097223 */ /* 0x000fe2000001010b */
[----:B------:R-:W-:Y:S06]  /*1a50*/  BRA `(.L_x_38583) ;  /* 0x0000000000787947 */ /* 0x000fec0003800000 */
.L_x_38584:
        /* <DEDUP_REMOVED lines=13> */
[----:B------:R1:W2:Y:S03]  /*1b30*/  MUFU.RCP R10, R9 ;  /* 0x00000009000a7308 */ /* 0x0002a60000001000 */
.L_x_38590:
        /* <DEDUP_REMOVED lines=13> */
.L_x_38589:
[----:B------:R-:W-:Y:S05]  /*1c10*/  BSYNC.RECONVERGENT B2 ;  /* 0x0000000000027941 */ /* 0x000fea0003800200 */
.L_x_38588:
[----:B-1----:R-:W-:-:S04]  /*1c20*/  FMUL.FTZ R9, R20, 1.1920928955078125e-07 ;  /* 0x3400000014097820 */ /* 0x002fc80000410000 */
[----:B------:R-:W-:-:S07]  /*1c30*/  FMUL.FTZ R9, R8, R9 ;  /* 0x0000000908097220 */ /* 0x000fce0000410000 */
.L_x_38583:
[----:B------:R-:W-:Y:S05]  /*1c40*/  BSYNC.RECONVERGENT B0 ;  /* 0x0000000000007941 */ /* 0x000fea0003800200 */
.L_x_38582:
        /* <DEDUP_REMOVED lines=10> */
.L_x_38581:
[----:B------:R-:W-:Y:S05]  /*1cf0*/  BSYNC.RECONVERGENT B1 ;  /* 0x0000000000017941 */ /* 0x000fea0003800200 */
.L_x_38580:
[----:B-----5:R-:W-:Y:S01]  /*1d00*/  VIADD R21, R17, 0x280 ;  /* 0x0000028011157836 */ /* 0x020fe20000000000 */
[----:B------:R-:W-:Y:S04]  /*1d10*/  BSSY.RECONVERGENT B1, `(.L_x_38591) ;  /* 0x000004e000017945 */ /* 0x000fe80003800200 */
[----:B------:R-:W-:-:S13]  /*1d20*/  ISETP.GE.U32.AND P0, PT, R21, R16, PT ;  /* 0x000000101500720c */ /* 0x000fda0003f06070 */
[----:B------:R-:W-:Y:S05]  /*1d30*/  @P0 BRA `(.L_x_38592) ;  /* 0x00000004002c0947 */ /* 0x000fea0003800000 */
[----:B------:R-:W-:Y:S01]  /*1d40*/  FSETP.GEU.FTZ.AND P0, PT, R11, |R19|, PT ;  /* 0x400000130b00720b */ /* 0x000fe20003f1e000 */
        /* <DEDUP_REMOVED lines=26> */
.L_x_38598:
[----:B------:R-:W-:Y:S01]  /*1ef0*/  FSETP.GEU.FTZ.AND P0, PT, R20, -R18, PT ;  /* 0x800000121400720b */ /* 0x000fe20003f1e000 */
[----:B------:R-:W-:-:S12]  /*1f00*/  FADD.FTZ R8, R8, -1 ;  /* 0xbf80000008087421 */ /* 0x000fd80000010000 */
[----:B------:R-:W-:-:S07]  /*1f10*/  @!P0 FADD.FTZ R8, R8, -1 ;  /* 0xbf80000008088421 */ /* 0x000fce0000010000 */
.L_x_38597:
[----:B------:R-:W-:Y:S05]  /*1f20*/  BSYNC.RECONVERGENT B2 ;  /* 0x0000000000027941 */ /* 0x000fea0003800200 */
.L_x_38596:
[----:B------:R-:W-:Y:S01]  /*1f30*/  FFMA.FTZ R21, -R18, R8, R11 ;  /* 0x0000000812157223 */ /* 0x000fe2000001010b */
[----:B------:R-:W-:Y:S06]  /*1f40*/  BRA `(.L_x_38594) ;  /* 0x00000000007c7947 */ /* 0x000fec0003800000 */
.L_x_38595:
        /* <DEDUP_REMOVED lines=14> */
.L_x_38601:
        /* <DEDUP_REMOVED lines=14> */
.L_x_38600:
[----:B------:R-:W-:Y:S05]  /*2110*/  BSYNC.RECONVERGENT B2 ;  /* 0x0000000000027941 */ /* 0x000fea0003800200 */
.L_x_38599:
[----:B------:R-:W-:-:S04]  /*2120*/  FMUL.FTZ R21, R21, 1.1920928955078125e-07 ;  /* 0x3400000015157820 */ /* 0x000fc80000410000 */
[----:B------:R-:W-:-:S07]  /*2130*/  FMUL.FTZ R21, R8, R21 ;  /* 0x0000001508157220 */ /* 0x000fce0000410000 */
.L_x_38594:
[----:B------:R-:W-:Y:S05]  /*2140*/  BSYNC.RECONVERGENT B0 ;  /* 0x0000000000007941 */ /* 0x000fea0003800200 */
.L_x_38593:
        /* <DEDUP_REMOVED lines=10> */
.L_x_38592:
[----:B------:R-:W-:Y:S05]  /*21f0*/  BSYNC.RECONVERGENT B1 ;  /* 0x0000000000017941 */ /* 0x000fea0003800200 */
.L_x_38591:
[----:B------:R-:W-:Y:S01]  /*2200*/  VIADD R19, R17, 0x300 ;  /* 0x0000030011137836 */ /* 0x000fe20000000000 */
[----:B------:R-:W-:Y:S04]  /*2210*/  BSSY.RECONVERGENT B1, `(.L_x_38602) ;  /* 0x000004e000017945 */ /* 0x000fe80003800200 */
[----:B------:R-:W-:-:S13]  /*2220*/  ISETP.GE.U32.AND P0, PT, R19, R16, PT ;  /* 0x000000101300720c */ /* 0x000fda0003f06070 */
[----:B------:R-:W-:Y:S05]  /*2230*/  @P0 BRA `(.L_x_38603) ;  /* 0x00000004002c0947 */ /* 0x000fea0003800000 */
        /* <DEDUP_REMOVED lines=9> */
[----:B-1----:R-:W1:Y:S01]  /*22d0*/  MUFU.RCP R10, R20 ;  /* 0x00000014000a7308 */ /* 0x002e620000001000 */
        /* <DEDUP_REMOVED lines=17> */
.L_x_38609:
[----:B------:R-:W-:Y:S01]  /*23f0*/  FSETP.GEU.FTZ.AND P0, PT, R19, -R20, PT ;  /* 0x800000141300720b */ /* 0x000fe20003f1e000 */
[----:B------:R-:W-:-:S12]  /*2400*/  FADD.FTZ R10, R10, -1 ;  /* 0xbf8000000a0a7421 */ /* 0x000fd80000010000 */
[----:B------:R-:W-:-:S07]  /*2410*/  @!P0 FADD.FTZ R10, R10, -1 ;  /* 0xbf8000000a0a8421 */ /* 0x000fce0000010000 */
.L_x_38608:
[----:B------:R-:W-:Y:S05]  /*2420*/  BSYNC.RECONVERGENT B2 ;  /* 0x0000000000027941 */ /* 0x000fea0003800200 */
.L_x_38607:
[----:B------:R-:W-:Y:S01]  /*2430*/  FFMA.FTZ R19, -R20, R10, R11 ;  /* 0x0000000a14137223 */ /* 0x000fe2000001010b */
[----:B------:R-:W-:Y:S06]  /*2440*/  BRA `(.L_x_38605) ;  /* 0x00000000007c7947 */ /* 0x000fec0003800000 */
.L_x_38606:
[----:B------:R-:W-:Y:S01]  /*2450*/  LOP3.LUT R22, R18, 0xff800000, RZ, 0xc0, !PT ;  /* 0xff80000012167812 */ /* 0x000fe200078ec0ff */
[----:B------:R-:W-:Y:S01]  /*2460*/  BSSY.RECONVERGENT B2, `(.L_x_38610) ;  /* 0x000001b000027945 */ /* 0x000fe20003800200 */
[----:B------:R-:W-:Y:S01]  /*2470*/  FSETP.GT.FTZ.AND P1, PT, |R13|, RZ, PT ;  /* 0x000000ff0d00720b */ /* 0x000fe20003f34200 */
[----:B------:R-:W-:Y:S01]  /*2480*/  IMAD.MOV.U32 R21, RZ, RZ, R2 ;  /* 0x000000ffff157224 */ /* 0x000fe200078e0002 */
[----:B------:R-:W-:Y:S01]  /*2490*/  ISETP.GT.U32.AND P2, PT, R11, 0x7f7fffff, PT ;  /* 0x7f7fffff0b00780c */ /* 0x000fe20003f44070 */
[----:B-1----:R-:W-:-:S05]  /*24a0*/  IMAD.IADD R10, R15, 0x1, -R22 ;  /* 0x000000010f0a7824 */ /* 0x002fca00078e0a16 */
        /* <DEDUP_REMOVED lines=8> */
.L_x_38612:
        /* <DEDUP_REMOVED lines=14> */
.L_x_38611:
[----:B------:R-:W-:Y:S05]  /*2610*/  BSYNC.RECONVERGENT B2 ;  /* 0x0000000000027941 */ /* 0x000fea0003800200 */
.L_x_38610:
[----:B------:R-:W-:-:S04]  /*2620*/  FMUL.FTZ R19, R21, 1.1920928955078125e-07 ;  /* 0x3400000015137820 */ /* 0x000fc80000410000 */
[----:B------:R-:W-:-:S07]  /*2630*/  FMUL.FTZ R19, R10, R19 ;  /* 0x000000130a137220 */ /* 0x000fce0000410000 */
.L_x_38605:
[----:B------:R-:W-:Y:S05]  /*2640*/  BSYNC.RECONVERGENT B0 ;  /* 0x0000000000007941 */ /* 0x000fea0003800200 */
.L_x_38604:
[C---:B------:R-:W-:Y:S02]  /*2650*/  FSETP.NAN.FTZ.AND P0, PT, |R19|.reuse, |R19|, PT ;  /* 0x400000131300720b */ /* 0x040fe40003f18200 */
        /* <DEDUP_REMOVED lines=9> */
.L_x_38603:
[----:B------:R-:W-:Y:S05]  /*26f0*/  BSYNC.RECONVERGENT B1 ;  /* 0x0000000000017941 */ /* 0x000fea0003800200 */
.L_x_38602:
[----:B------:R-:W-:Y:S01]  /*2700*/  VIADD R13, R17, 0x380 ;  /* 0x00000380110d7836 */ /* 0x000fe20000000000 */
[----:B------:R-:W-:Y:S04]  /*2710*/  BSSY.RECONVERGENT B1, `(.L_x_38613) ;  /* 0x000004a000017945 */ /* 0x000fe80003800200 */
        /* <DEDUP_REMOVED lines=28> */
.L_x_38620:
[----:B------:R-:W-:Y:S01]  /*28e0*/  FSETP.GEU.FTZ.AND P0, PT, R15, -R20, PT ;  /* 0x800000140f00720b */ /* 0x000fe20003f1e000 */
[----:B------:R-:W-:-:S12]  /*28f0*/  FADD.FTZ R2, R2, -1 ;  /* 0xbf80000002027421 */ /* 0x000fd80000010000 */
[----:B------:R-:W-:-:S07]  /*2900*/  @!P0 FADD.FTZ R2, R2, -1 ;  /* 0xbf80000002028421 */ /* 0x000fce0000010000 */
.L_x_38619:
[----:B------:R-:W-:Y:S05]  /*2910*/  BSYNC.RECONVERGENT B2 ;  /* 0x0000000000027941 */ /* 0x000fea0003800200 */
.L_x_38618:
[----:B------:R-:W-:Y:S01]  /*2920*/  FFMA.FTZ R11, -R20, R2, R11 ;  /* 0x00000002140b7223 */ /* 0x000fe2000001010b */
[----:B------:R-:W-:Y:S06]  /*2930*/  BRA `(.L_x_38616) ;  /* 0x0000000000707947 */ /* 0x000fec0003800000 */
.L_x_38617:
        /* <DEDUP_REMOVED lines=12> */
.L_x_38623:
        /* <DEDUP_REMOVED lines=13> */
.L_x_38622:
[----:B------:R-:W-:Y:S05]  /*2ad0*/  BSYNC.RECONVERGENT B2 ;  /* 0x0000000000027941 */ /* 0x000fea0003800200 */
.L_x_38621:
[----:B------:R-:W-:-:S04]  /*2ae0*/  FMUL.FTZ R2, R2, 1.1920928955078125e-07 ;  /* 0x3400000002027820 */ /* 0x000fc80000410000 */
[----:B------:R-:W-:-:S07]  /*2af0*/  FMUL.FTZ R11, R11, R2 ;  /* 0x000000020b0b7220 */ /* 0x000fce0000410000 */
.L_x_38616:
[----:B------:R-:W-:Y:S05]  /*2b00*/  BSYNC.RECONVERGENT B0 ;  /* 0x0000000000007941 */ /* 0x000fea0003800200 */
.L_x_38615:
        /* <DEDUP_REMOVED lines=10> */
.L_x_38614:
[----:B------:R-:W-:Y:S05]  /*2bb0*/  BSYNC.RECONVERGENT B1 ;  /* 0x0000000000017941 */ /* 0x000fea0003800200 */
.L_x_38613:
[----:B------:R-:W-:Y:S01]  /*2bc0*/  ISETP.GE.U32.AND P0, PT, R17, R16, PT ;  /* 0x000000101100720c */ /* 0x000fe20003f06070 */
[----:B------:R-:W-:Y:S04]  /*2bd0*/  BSSY.RECONVERGENT B0, `(.L_x_38624) ;  /* 0x0000033000007945 */ /* 0x000fe80003800200 */
[----:B------:R-:W-:Y:S08]  /*2be0*/  BSSY.RELIABLE B1, `(.L_x_38625) ;  /* 0x000002b000017945 */ /* 0x000ff00003800100 */
[----:B------:R-:W-:Y:S05]  /*2bf0*/  @P0 BRA `(.L_x_38626) ;  /* 0x0000000000300947 */ /* 0x000fea0003800000 */
[----:B------:R-:W3:Y:S01]  /*2c00*/  LDC.64 R12, c[0x0][0x390] ;  /* 0x0000e400ff0c7b82 */ /* 0x000ee20000000a00 */
[----:B------:R-:W-:Y:S02]  /*2c10*/  IMAD.IADD R15, R0, 0x1, R17 ;  /* 0x00000001000f7824 */ /* 0x000fe400078e0211 */
[----:B------:R-:W-:-:S05]  /*2c20*/  IMAD.MOV.U32 R17, RZ, RZ, R5 ;  /* 0x000000ffff117224 */ /* 0x000fca00078e0005 */
[----:B------:R-:W-:Y:S01]  /*2c30*/  ISETP.GE.U32.AND P0, PT, R17, R16, PT ;  /* 0x000000101100720c */ /* 0x000fe20003f06070 */
[----:B---3--:R-:W-:-:S05]  /*2c40*/  IMAD.WIDE.U32 R12, R15, 0x4, R12 ;  /* 0x000000040f0c7825 */ /* 0x008fca00078e000c */
[----:B------:R3:W-:Y:S07]  /*2c50*/  STG.E desc[UR4][R12.64], R3 ;  /* 0x000000030c007986 */ /* 0x0007ee000c101904 */
[----:B------:R-:W-:Y:S05]  /*2c60*/  @P0 BRA `(.L_x_38627) ;  /* 0x0000000000300947 */ /* 0x000fea0003800000 */
[----:B---3--:R-:W3:Y:S01]  /*2c70*/  LDC.64 R2, c[0x0][0x390] ;  /* 0x0000e400ff027b82 */ /* 0x008ee20000000a00 */
[----:B------:R-:W-:Y:S02]  /*2c80*/  IMAD.IADD R5, R0, 0x1, R17 ;  /* 0x0000000100057824 */ /* 0x000fe400078e0211 */
[----:B------:R-:W-:Y:S02]  /*2c90*/  VIADD R17, R17, 0x80 ;  /* 0x0000008011117836 */ /* 0x000fe40000000000 */
[----:B---3--:R-:W-:-:S05]  /*2ca0*/  IMAD.WIDE.U32 R2, R5, 0x4, R2 ;  /* 0x0000000405027825 */ /* 0x008fca00078e0002 */
[----:B------:R3:W-:Y:S02]  /*2cb0*/  STG.E desc[UR4][R2.64], R7 ;  /* 0x0000000702007986 */ /* 0x0007e4000c101904 */
.L_x_38626:
[----:B------:R-:W-:-:S13]  /*2cc0*/  ISETP.GE.U32.AND P0, PT, R17, R16, PT ;  /* 0x000000101100720c */ /* 0x000fda0003f06070 */
[----:B------:R-:W-:Y:S05]  /*2cd0*/  @P0 BRA `(.L_x_38628) ;  /* 0x0000000000300947 */ /* 0x000fea0003800000 */
[----:B---3--:R-:W3:Y:S01]  /*2ce0*/  LDC.64 R2, c[0x0][0x390] ;  /* 0x0000e400ff027b82 */ /* 0x008ee20000000a00 */
[----:B------:R-:W-:Y:S01]  /*2cf0*/  IADD3 R5, PT, PT, R0, R17, RZ ;  /* 0x0000001100057210 */ /* 0x000fe20007ffe0ff */
[----:B------:R-:W-:-:S04]  /*2d00*/  VIADD R17, R17, 0x80 ;  /* 0x0000008011117836 */ /* 0x000fc80000000000 */
[----:B---3--:R-:W-:-:S05]  /*2d10*/  IMAD.WIDE.U32 R2, R5, 0x4, R2 ;  /* 0x0000000405027825 */ /* 0x008fca00078e0002 */
[----:B------:R4:W-:Y:S02]  /*2d20*/  STG.E desc[UR4][R2.64], R4 ;  /* 0x0000000402007986 */ /* 0x0009e4000c101904 */
.L_x_38627:
[----:B------:R-:W-:-:S13]  /*2d30*/  ISETP.GE.U32.AND P0, PT, R17, R16, PT ;  /* 0x000000101100720c */ /* 0x000fda0003f06070 */
[----:B------:R-:W-:Y:S05]  /*2d40*/  @P0 BRA `(.L_x_38629) ;  /* 0x0000000000300947 */ /* 0x000fea0003800000 */
[----:B---34-:R-:W3:Y:S01]  /*2d50*/  LDC.64 R2, c[0x0][0x390] ;  /* 0x0000e400ff027b82 */ /* 0x018ee20000000a00 */
[----:B------:R-:W-:Y:S02]  /*2d60*/  IMAD.IADD R5, R0, 0x1, R17 ;  /* 0x0000000100057824 */ /* 0x000fe400078e0211 */
[----:B------:R-:W-:Y:S02]  /*2d70*/  VIADD R17, R17, 0x80 ;  /* 0x0000008011117836 */ /* 0x000fe40000000000 */
[----:B---3--:R-:W-:-:S05]  /*2d80*/  IMAD.WIDE.U32 R2, R5, 0x4, R2 ;  /* 0x0000000405027825 */ /* 0x008fca00078e0002 */
[----:B------:R4:W-:Y:S02]  /*2d90*/  STG.E desc[UR4][R2.64], R6 ;  /* 0x0000000602007986 */ /* 0x0009e4000c101904 */
.L_x_38628:
[----:B------:R-:W-:-:S13]  /*2da0*/  ISETP.GE.U32.AND P0, PT, R17, R16, PT ;  /* 0x000000101100720c */ /* 0x000fda0003f06070 */
[----:B------:R-:W-:Y:S05]  /*2db0*/  @P0 BRA `(.L_x_38630) ;  /* 0x0000000000340947 */ /* 0x000fea0003800000 */
[----:B---34-:R-:W3:Y:S01]  /*2dc0*/  LDC.64 R2, c[0x0][0x390] ;  /* 0x0000e400ff027b82 */ /* 0x018ee20000000a00 */
[----:B------:R-:W-:Y:S01]  /*2dd0*/  IMAD.IADD R5, R0, 0x1, R17 ;  /* 0x0000000100057824 */ /* 0x000fe200078e0211 */
[----:B------:R-:W-:-:S03]  /*2de0*/  IADD3 R17, PT, PT, R17, 0x80, RZ ;  /* 0x0000008011117810 */ /* 0x000fc60007ffe0ff */
[----:B---3--:R-:W-:-:S05]  /*2df0*/  IMAD.WIDE.U32 R2, R5, 0x4, R2 ;  /* 0x0000000405027825 */ /* 0x008fca00078e0002 */
[----:B------:R3:W-:Y:S02]  /*2e00*/  STG.E desc[UR4][R2.64], R9 ;  /* 0x0000000902007986 */ /* 0x0007e4000c101904 */
.L_x_38629:
[----:B------:R-:W-:-:S13]  /*2e10*/  ISETP.GE.U32.AND P0, PT, R17, R16, PT ;  /* 0x000000101100720c */ /* 0x000fda0003f06070 */
[----:B------:R-:W-:Y:S05]  /*2e20*/  @P0 BREAK.RELIABLE B1 ;  /* 0x0000000000010942 */ /* 0x000fea0003800100 */
[----:B------:R-:W-:Y:S05]  /*2e30*/  @P0 BRA `(.L_x_38631) ;  /* 0x0000000000300947 */ /* 0x000fea0003800000 */
[----:B---34-:R-:W3:Y:S01]  /*2e40*/  LDC.64 R2, c[0x0][0x390] ;  /* 0x0000e400ff027b82 */ /* 0x018ee20000000a00 */
[----:B------:R-:W-:Y:S02]  /*2e50*/  IMAD.IADD R5, R0, 0x1, R17 ;  /* 0x0000000100057824 */ /* 0x000fe400078e0211 */
[----:B------:R-:W-:Y:S02]  /*2e60*/  VIADD R17, R17, 0x80 ;  /* 0x0000008011117836 */ /* 0x000fe40000000000 */
[----:B---3--:R-:W-:-:S05]  /*2e70*/  IMAD.WIDE.U32 R2, R5, 0x4, R2 ;  /* 0x0000000405027825 */ /* 0x008fca00078e0002 */
[----:B------:R3:W-:Y:S02]  /*2e80*/  STG.E desc[UR4][R2.64], R8 ;  /* 0x0000000802007986 */ /* 0x0007e4000c101904 */
.L_x_38630:
[----:B------:R-:W-:Y:S05]  /*2e90*/  BSYNC.RELIABLE B1 ;  /* 0x0000000000017941 */ /* 0x000fea0003800100 */
.L_x_38625:
[----:B------:R-:W-:-:S13]  /*2ea0*/  ISETP.GE.U32.AND P0, PT, R17, R16, PT ;  /* 0x000000101100720c */ /* 0x000fda0003f06070 */
[----:B---34-:R-:W3:Y:S01]  /*2eb0*/  @!P0 LDC.64 R2, c[0x0][0x390] ;  /* 0x0000e400ff028b82 */ /* 0x018ee20000000a00 */
[----:B------:R-:W-:Y:S02]  /*2ec0*/  @!P0 IMAD.IADD R5, R0, 0x1, R17 ;  /* 0x0000000100058824 */ /* 0x000fe400078e0211 */
[----:B------:R-:W-:Y:S02]  /*2ed0*/  @!P0 VIADD R17, R17, 0x80 ;  /* 0x0000008011118836 */ /* 0x000fe40000000000 */
[----:B---3--:R-:W-:-:S05]  /*2ee0*/  @!P0 IMAD.WIDE.U32 R2, R5, 0x4, R2 ;  /* 0x0000000405028825 */ /* 0x008fca00078e0002 */
[----:B------:R3:W-:Y:S02]  /*2ef0*/  @!P0 STG.E desc[UR4][R2.64], R10 ;  /* 0x0000000a02008986 */ /* 0x0007e4000c101904 */
.L_x_38631:
[----:B------:R-:W-:Y:S05]  /*2f00*/  BSYNC.RECONVERGENT B0 ;  /* 0x0000000000007941 */ /* 0x000fea0003800200 */
.L_x_38624:
[----:B------:R-:W-:Y:S05]  /*2f10*/  WARPSYNC.ALL ;  /* 0x0000000000007948 */ /* 0x000fea0003800000 */
[----:B------:R-:W-:-:S13]  /*2f20*/  ISETP.GE.U32.AND P0, PT, R17, R16, PT ;  /* 0x000000101100720c */ /* 0x000fda0003f06070 */
[----:B------:R-:W-:Y:S05]  /*2f30*/  @P0 EXIT ;  /* 0x000000000000094d */ /* 0x000fea0003800000 */
[----:B---34-:R-:W3:Y:S01]  /*2f40*/  LDC.64 R2, c[0x0][0x390] ;  /* 0x0000e400ff027b82 */ /* 0x018ee20000000a00 */
[----:B------:R-:W-:-:S05]  /*2f50*/  IADD3 R17, PT, PT, R0, R17, RZ ;  /* 0x0000001100117210 */ /* 0x000fca0007ffe0ff */
[----:B---3--:R-:W-:-:S05]  /*2f60*/  IMAD.WIDE.U32 R2, R17, 0x4, R2 ;  /* 0x0000000411027825 */ /* 0x008fca00078e0002 */
[----:B------:R-:W-:Y:S01]  /*2f70*/  STG.E desc[UR4][R2.64], R11 ;  /* 0x0000000b02007986 */ /* 0x000fe2000c101904 */
[----:B------:R-:W-:Y:S05]  /*2f80*/  EXIT ;  /* 0x000000000000794d */ /* 0x000fea0003800000 */
.L_x_38536:
        /* <DEDUP_REMOVED lines=12> */
[----:B------:R-:W-:Y:S01]  /*3050*/  LOP3.LUT R14, R16, 0x7fffff, RZ, 0xc0, !PT ;  /* 0x007fffff100e7812 */ /* 0x000fe200078ec0ff */
[----:B------:R-:W-:-:S03]  /*3060*/  IMAD.MOV.U32 R18, RZ, RZ, R16 ;  /* 0x000000ffff127224 */ /* 0x000fc600078e0010 */
        /* <DEDUP_REMOVED lines=29> */
.L_x_38636:
[----:B------:R-:W-:Y:S05]  /*3240*/  BSYNC.RECONVERGENT B1 ;  /* 0x0000000000017941 */ /* 0x000fea0003800200 */
.L_x_38635:
[----:B------:R-:W-:Y:S01]  /*3250*/  FFMA.FTZ R18, -R3, R19, R16 ;  /* 0x0000001303127223 */ /* 0x000fe20000010110 */
[----:B------:R-:W-:Y:S06]  /*3260*/  BRA `(.L_x_38633) ;  /* 0x0000000000787947 */ /* 0x000fec0003800000 */
.L_x_38634:
        /* <DEDUP_REMOVED lines=14> */
.L_x_38639:
        /* <DEDUP_REMOVED lines=13> */
.L_x_38638:
[----:B------:R-:W-:Y:S05]  /*3420*/  BSYNC.RECONVERGENT B1 ;  /* 0x0000000000017941 */ /* 0x000fea0003800200 */
.L_x_38637:
[----:B0-----:R-:W-:-:S04]  /*3430*/  FMUL.FTZ R3, R19, 1.1920928955078125e-07 ;  /* 0x3400000013037820 */ /* 0x001fc80000410000 */
[----:B------:R-:W-:-:S07]  /*3440*/  FMUL.FTZ R18, R2, R3 ;  /* 0x0000000302127220 */ /* 0x000fce0000410000 */
.L_x_38633:
[----:B------:R-:W-:Y:S05]  /*3450*/  BSYNC.RECONVERGENT B0 ;  /* 0x0000000000007941 */ /* 0x000fea0003800200 */
.L_x_38632:
[C---:B------:R-:W-:Y:S01]  /*3460*/  FSETP.NAN.FTZ.AND P0, PT, |R18|.reuse, |R18|, PT ;  /* 0x400000121200720b */ /* 0x040fe20003f18200 */
[----:B------:R-:W-:Y:S01]  /*3470*/  BSSY.RECONVERGENT B0, `(.L_x_38640) ;  /* 0x0000048000007945 */ /* 0x000fe20003800200 */
[----:B------:R-:W-:-:S04]  /*3480*/  LOP3.LUT R3, R18, 0x80000000, R15, 0xb8, !PT ;  /* 0x8000000012037812 */ /* 0x000fc800078eb80f */
        /* <DEDUP_REMOVED lines=34> */
.L_x_38645:
[----:B------:R-:W-:Y:S01]  /*36b0*/  FSETP.GEU.FTZ.AND P0, PT, R18, -R3, PT ;  /* 0x800000031200720b */ /* 0x000fe20003f1e000 */
[----:B------:R-:W-:-:S12]  /*36c0*/  FADD.FTZ R19, R19, -1 ;  /* 0xbf80000013137421 */ /* 0x000fd80000010000 */
[----:B------:R-:W-:-:S07]  /*36d0*/  @!P0 FADD.FTZ R19, R19, -1 ;  /* 0xbf80000013138421 */ /* 0x000fce0000010000 */
.L_x_38644:
[----:B------:R-:W-:Y:S05]  /*36e0*/  BSYNC.RECONVERGENT B1 ;  /* 0x0000000000017941 */ /* 0x000fea0003800200 */
.L_x_38643:
[----:B------:R-:W-:Y:S01]  /*36f0*/  FFMA.FTZ R8, -R3, R19, R16 ;  /* 0x0000001303087223 */ /* 0x000fe20000010110 */
[----:B------:R-:W-:Y:S06]  /*3700*/  BRA `(.L_x_38641) ;  /* 0x0000000000787947 */ /* 0x000fec0003800000 */
.L_x_38642:
        /* <DEDUP_REMOVED lines=14> */
.L_x_38648:
        /* <DEDUP_REMOVED lines=13> */
.L_x_38647:
[----:B------:R-:W-:Y:S05]  /*38c0*/  BSYNC.RECONVERGENT B1 ;  /* 0x0000000000017941 */ /* 0x000fea0003800200 */
.L_x_38646:
[----:B0-----:R-:W-:-:S04]  /*38d0*/  FMUL.FTZ R8, R19, 1.1920928955078125e-07 ;  /* 0x3400000013087820 */ /* 0x001fc80000410000 */
[----:B------:R-:W-:-:S07]  /*38e0*/  FMUL.FTZ R8, R3, R8 ;  /* 0x0000000803087220 */ /* 0x000fce0000410000 */
.L_x_38641:
[----:B------:R-:W-:Y:S05]  /*38f0*/  BSYNC.RECONVERGENT B0 ;  /* 0x0000000000007941 */ /* 0x000fea0003800200 */
.L_x_38640:
[C---:B------:R-:W-:Y:S01]  /*3900*/  FSETP.NAN.FTZ.AND P0, PT, |R8|.reuse, |R8|, PT ;  /* 0x400000080800720b */ /* 0x040fe20003f18200 */
[----:B------:R-:W-:Y:S01]  /*3910*/  BSSY.RECONVERGENT B0, `(.L_x_38649) ;  /* 0x0000048000007945 */ /* 0x000fe20003800200 */
[----:B------:R-:W-:-:S04]  /*3920*/  LOP3.LUT R3, R8, 0x80000000, R15, 0xb8, !PT ;  /* 0x8000000008037812 */ /* 0x000fc800078eb80f */
        /* <DEDUP_REMOVED lines=8> */
[----:B-----5:R-:W-:-:S11]  /*39b0*/  FSETP.GEU.FTZ.AND P1, PT, R16, |R10|, PT ;  /* 0x4000000a1000720b */ /* 0x020fd60003f3e000 */
        /* <DEDUP_REMOVED lines=25> */
.L_x_38654:
[----:B------:R-:W-:Y:S01]  /*3b50*/  FSETP.GEU.FTZ.AND P0, PT, R17, -R9, PT ;  /* 0x800000091100720b */ /* 0x000fe20003f1e000 */
[----:B------:R-:W-:-:S12]  /*3b60*/  FADD.FTZ R19, R19, -1 ;  /* 0xbf80000013137421 */ /* 0x000fd80000010000 */
[----:B------:R-:W-:-:S07]  /*3b70*/  @!P0 FADD.FTZ R19, R19, -1 ;  /* 0xbf80000013138421 */ /* 0x000fce0000010000 */
.L_x_38653:
[----:B------:R-:W-:Y:S05]  /*3b80*/  BSYNC.RECONVERGENT B1 ;  /* 0x0000000000017941 */ /* 0x000fea0003800200 */
.L_x_38652:
[----:B------:R-:W-:Y:S01]  /*3b90*/  FFMA.FTZ R8, -R9, R19, R16 ;  /* 0x0000001309087223 */ /* 0x000fe20000010110 */
[----:B------:R-:W-:Y:S06]  /*3ba0*/  BRA `(.L_x_38650) ;  /* 0x0000000000787947 */ /* 0x000fec0003800000 */
.L_x_38651:
[----:B------:R-:W-:Y:S01]  /*3bb0*/  LOP3.LUT R8, R9, 0xff800000, RZ, 0xc0, !PT ;  /* 0xff80000009087812 */ /* 0x000fe200078ec0ff */
[----:B------:R-:W-:Y:S01]  /*3bc0*/  BSSY.RECONVERGENT B1, `(.L_x_38655) ;  /* 0x000001a000017945 */ /* 0x000fe20003800200 */
[----:B------:R-:W-:Y:S01]  /*3bd0*/  FSETP.GT.FTZ.AND P1, PT, |R10|, RZ, PT ;  /* 0x000000ff0a00720b */ /* 0x000fe20003f34200 */
[----:B------:R-:W-:Y:S01]  /*3be0*/  IMAD.MOV.U32 R19, RZ, RZ, R14 ;  /* 0x000000ffff137224 */ /* 0x000fe200078e000e */
[----:B------:R-:W-:Y:S01]  /*3bf0*/  ISETP.GT.U32.AND P2, PT, R16, 0x7f7fffff, PT ;  /* 0x7f7fffff1000780c */ /* 0x000fe20003f44070 */
[----:B------:R-:W-:Y:S01]  /*3c00*/  IMAD.IADD R17, R13, 0x1, -R8 ;  /* 0x000000010d117824 */ /* 0x000fe200078e0a08 */
[----:B------:R-:W-:-:S04]  /*3c10*/  FSEL R8, R8, +QNAN , P1 ;  /* 0x7fffffff08087808 */ /* 0x000fc80000800000 */
[----:B------:R-:W-:Y:S02]  /*3c20*/  LOP3.LUT P0, R18, R17, 0xff800000, RZ, 0xc0, !PT ;  /* 0xff80000011127812 */ /* 0x000fe4000780c0ff */
[----:B------:R-:W-:-:S11]  /*3c30*/  FSEL R8, R8, +QNAN , !P2 ;  /* 0x7fffffff08087808 */ /* 0x000fd60005000000 */
[----:B------:R-:W-:Y:S05]  /*3c40*/  @!P0 BRA `(.L_x_38656) ;  /* 0x0000000000448947 */ /* 0x000fea0003800000 */
[----:B------:R-:W-:Y:S01]  /*3c50*/  LOP3.LUT R9, R9, 0x7fffff, RZ, 0xc0, !PT ;  /* 0x007fffff09097812 */ /* 0x000fe200078ec0ff */
[----:B------:R-:W-:-:S03]  /*3c60*/  IMAD.MOV.U32 R19, RZ, RZ, R14 ;  /* 0x000000ffff137224 */ /* 0x000fc600078e000e */
[----:B------:R-:W-:-:S04]  /*3c70*/  LOP3.LUT R9, R9, 0x3f800000, RZ, 0xfc, !PT ;  /* 0x3f80000009097812 */ /* 0x000fc800078efcff */
[----:B------:R0:W1:Y:S03]  /*3c80*/  MUFU.RCP R17, R9 ;  /* 0x0000000900117308 */ /* 0x0000660000001000 */
.L_x_38657:
        /* <DEDUP_REMOVED lines=13> */
.L_x_38656:
[----:B------:R-:W-:Y:S05]  /*3d60*/  BSYNC.RECONVERGENT B1 ;  /* 0x0000000000017941 */ /* 0x000fea0003800200 */
.L_x_38655:
[----:B0-----:R-:W-:-:S04]  /*3d70*/  FMUL.FTZ R9, R19, 1.1920928955078125e-07 ;  /* 0x3400000013097820 */ /* 0x001fc80000410000 */
[----:B------:R-:W-:-:S07]  /*3d80*/  FMUL.FTZ R8, R8, R9 ;  /* 0x0000000908087220 */ /* 0x000fce0000410000 */
.L_x_38650:
[----:B------:R-:W-:Y:S05]  /*3d90*/  BSYNC.RECONVERGENT B0 ;  /* 0x0000000000007941 */ /* 0x000fea0003800200 */
.L_x_38649:
        /* <DEDUP_REMOVED lines=37> */
.L_x_38663:
[----:B------:R-:W-:Y:S01]  /*3ff0*/  FSETP.GEU.FTZ.AND P0, PT, R18, -R9, PT ;  /* 0x800000091200720b */ /* 0x000fe20003f1e000 */
[----:B------:R-:W-:-:S12]  /*4000*/  FADD.FTZ R19, R19, -1 ;  /* 0xbf80000013137421 */ /* 0x000fd80000010000 */
[----:B------:R-:W-:-:S07]  /*4010*/  @!P0 FADD.FTZ R19, R19, -1 ;  /* 0xbf80000013138421 */ /* 0x000fce0000010000 */
.L_x_38662:
[----:B------:R-:W-:Y:S05]  /*4020*/  BSYNC.RECONVERGENT B1 ;  /* 0x0000000000017941 */ /* 0x000fea0003800200 */
.L_x_38661:
[----:B------:R-:W-:Y:S01]  /*4030*/  FFMA.FTZ R10, -R9, R19, R16 ;  /* 0x00000013090a7223 */ /* 0x000fe20000010110 */
[----:B------:R-:W-:Y:S06]  /*4040*/  BRA `(.L_x_38659) ;  /* 0x0000000000787947 */ /* 0x000fec0003800000 */
.L_x_38660:
        /* <DEDUP_REMOVED lines=14> */
.L_x_38666:
        /* <DEDUP_REMOVED lines=13> */
.L_x_38665:
[----:B------:R-:W-:Y:S05]  /*4200*/  BSYNC.RECONVERGENT B1 ;  /* 0x0000000000017941 */ /* 0x000fea0003800200 */
.L_x_38664:
[----:B0-----:R-:W-:-:S04]  /*4210*/  FMUL.FTZ R10, R19, 1.1920928955078125e-07 ;  /* 0x34000000130a7820 */ /* 0x001fc80000410000 */
[----:B------:R-:W-:-:S07]  /*4220*/  FMUL.FTZ R10, R9, R10 ;  /* 0x0000000a090a7220 */ /* 0x000fce0000410000 */
.L_x_38659:
[----:B------:R-:W-:Y:S05]  /*4230*/  BSYNC.RECONVERGENT B0 ;  /* 0x0000000000007941 */ /* 0x000fea0003800200 */
.L_x_38658:
        /* <DEDUP_REMOVED lines=37> */
.L_x_38672:
[----:B------:R-:W-:Y:S01]  /*4490*/  FSETP.GEU.FTZ.AND P0, PT, R17, -R11, PT ;  /* 0x8000000b1100720b */ /* 0x000fe20003f1e000 */
[----:B------:R-:W-:-:S12]  /*44a0*/  FADD.FTZ R19, R19, -1 ;  /* 0xbf80000013137421 */ /* 0x000fd80000010000 */
[----:B------:R-:W-:-:S07]  /*44b0*/  @!P0 FADD.FTZ R19, R19, -1 ;  /* 0xbf80000013138421 */ /* 0x000fce0000010000 */
.L_x_38671:
[----:B------:R-:W-:Y:S05]  /*44c0*/  BSYNC.RECONVERGENT B1 ;  /* 0x0000000000017941 */ /* 0x000fea0003800200 */
.L_x_38670:
[----:B------:R-:W-:Y:S01]  /*44d0*/  FFMA.FTZ R10, -R11, R19, R16 ;  /* 0x000000130b0a7223 */ /* 0x000fe20000010110 */
[----:B------:R-:W-:Y:S06]  /*44e0*/  BRA `(.L_x_38668) ;  /* 0x0000000000787947 */ /* 0x000fec0003800000 */
.L_x_38669:
        /* <DEDUP_REMOVED lines=14> */
.L_x_38675:
        /* <DEDUP_REMOVED lines=13> */
.L_x_38674:
[----:B------:R-:W-:Y:S05]  /*46a0*/  BSYNC.RECONVERGENT B1 ;  /* 0x0000000000017941 */ /* 0x000fea0003800200 */
.L_x_38673:
[----:B0-----:R-:W-:-:S04]  /*46b0*/  FMUL.FTZ R11, R19, 1.1920928955078125e-07 ;  /* 0x34000000130b7820 */ /* 0x001fc80000410000 */
[----:B------:R-:W-:-:S07]  /*46c0*/  FMUL.FTZ R10, R10, R11 ;  /* 0x0000000b0a0a7220 */ /* 0x000fce0000410000 */
.L_x_38668:
[----:B------:R-:W-:Y:S05]  /*46d0*/  BSYNC.RECONVERGENT B0 ;  /* 0x0000000000007941 */ /* 0x000fea0003800200 */
.L_x_38667:
        /* <DEDUP_REMOVED lines=37> */
.L_x_38681:
[----:B------:R-:W-:Y:S01]  /*4930*/  FSETP.GEU.FTZ.AND P0, PT, R18, -R11, PT ;  /* 0x8000000b1200720b */ /* 0x000fe20003f1e000 */
[----:B------:R-:W-:-:S12]  /*4940*/  FADD.FTZ R19, R19, -1 ;  /* 0xbf80000013137421 */ /* 0x000fd80000010000 */
[----:B------:R-:W-:-:S07]  /*4950*/  @!P0 FADD.FTZ R19, R19, -1 ;  /* 0xbf80000013138421 */ /* 0x000fce0000010000 */
.L_x_38680:
[----:B------:R-:W-:Y:S05]  /*4960*/  BSYNC.RECONVERGENT B1 ;  /* 0x0000000000017941 */ /* 0x000fea0003800200 */
.L_x_38679:
[----:B------:R-:W-:Y:S01]  /*4970*/  FFMA.FTZ R6, -R11, R19, R16 ;  /* 0x000000130b067223 */ /* 0x000fe20000010110 */
[----:B------:R-:W-:Y:S06]  /*4980*/  BRA `(.L_x_38677) ;  /* 0x0000000000787947 */ /* 0x000fec0003800000 */
.L_x_38678:
        /* <DEDUP_REMOVED lines=14> */
.L_x_38684:
        /* <DEDUP_REMOVED lines=13> */
.L_x_38683:
[----:B------:R-:W-:Y:S05]  /*4b40*/  BSYNC.RECONVERGENT B1 ;  /* 0x0000000000017941 */ /* 0x000fea0003800200 */
.L_x_38682:
[----:B0-----:R-:W-:-:S04]  /*4b50*/  FMUL.FTZ R11, R19, 1.1920928955078125e-07 ;  /* 0x34000000130b7820 */ /* 0x001fc80000410000 */
[----:B------:R-:W-:-:S07]  /*4b60*/  FMUL.FTZ R6, R6, R11 ;  /* 0x0000000b06067220 */ /* 0x000fce0000410000 */
.L_x_38677:
[----:B------:R-:W-:Y:S05]  /*4b70*/  BSYNC.RECONVERGENT B0 ;  /* 0x0000000000007941 */ /* 0x000fea0003800200 */
.L_x_38676:
[C---:B------:R-:W-:Y:S01]  /*4b80*/  FSETP.NAN.FTZ.AND P0, PT, |R6|.reuse, |R6|, PT ;  /* 0x400000060600720b */ /* 0x040fe20003f18200 */
[----:B------:R-:W-:Y:S01]  /*4b90*/  BSSY.RECONVERGENT B0, `(.L_x_38685) ;  /* 0x0000048000007945 */ /* 0x000fe20003800200 */
[----:B------:R-:W-:-:S04]  /*4ba0*/  LOP3.LUT R11, R6, 0x80000000, R15, 0xb8, !PT ;  /* 0x80000000060b7812 */ /* 0x000fc800078eb80f */
        /* <DEDUP_REMOVED lines=34> */
.L_x_38690:
[----:B------:R-:W-:Y:S01]  /*4dd0*/  FSETP.GEU.FTZ.AND P0, PT, R17, -R7, PT ;  /* 0x800000071100720b */ /* 0x000fe20003f1e000 */
[----:B------:R-:W-:-:S12]  /*4de0*/  FADD.FTZ R19, R19, -1 ;  /* 0xbf80000013137421 */ /* 0x000fd80000010000 */
[----:B------:R-:W-:-:S07]  /*4df0*/  @!P0 FADD.FTZ R19, R19, -1 ;  /* 0xbf80000013138421 */ /* 0x000fce0000010000 */
.L_x_38689:
[----:B------:R-:W-:Y:S05]  /*4e00*/  BSYNC.RECONVERGENT B1 ;  /* 0x0000000000017941 */ /* 0x000fea0003800200 */
.L_x_38688:
[----:B------:R-:W-:Y:S01]  /*4e10*/  FFMA.FTZ R6, -R7, R19, R16 ;  /* 0x0000001307067223 */ /* 0x000fe20000010110 */
[----:B------:R-:W-:Y:S06]  /*4e20*/  BRA `(.L_x_38686) ;  /* 0x0000000000787947 */ /* 0x000fec0003800000 */
.L_x_38687:
        /* <DEDUP_REMOVED lines=14> */
.L_x_38693:
        /* <DEDUP_REMOVED lines=13> */
.L_x_38692:
[----:B------:R-:W-:Y:S05]  /*4fe0*/  BSYNC.RECONVERGENT B1 ;  /* 0x0000000000017941 */ /* 0x000fea0003800200 */
.L_x_38691:
[----:B0-----:R-:W-:-:S04]  /*4ff0*/  FMUL.FTZ R7, R19, 1.1920928955078125e-07 ;  /* 0x3400000013077820 */ /* 0x001fc80000410000 */
[----:B------:R-:W-:-:S07]  /*5000*/  FMUL.FTZ R6, R6, R7 ;  /* 0x0000000706067220 */ /* 0x000fce0000410000 */
.L_x_38686:
[----:B------:R-:W-:Y:S05]  /*5010*/  BSYNC.RECONVERGENT B0 ;  /* 0x0000000000007941 */ /* 0x000fea0003800200 */
.L_x_38685:
        /* <DEDUP_REMOVED lines=36> */
.L_x_38699:
[----:B------:R-:W-:Y:S01]  /*5260*/  FSETP.GEU.FTZ.AND P0, PT, R14, -R7, PT ;  /* 0x800000070e00720b */ /* 0x000fe20003f1e000 */
[----:B------:R-:W-:-:S12]  /*5270*/  FADD.FTZ R17, R17, -1 ;  /* 0xbf80000011117421 */ /* 0x000fd80000010000 */
[----:B------:R-:W-:-:S07]  /*5280*/  @!P0 FADD.FTZ R17, R17, -1 ;  /* 0xbf80000011118421 */ /* 0x000fce0000010000 */
.L_x_38698:
[----:B------:R-:W-:Y:S05]  /*5290*/  BSYNC.RECONVERGENT B1 ;  /* 0x0000000000017941 */ /* 0x000fea0003800200 */
.L_x_38697:
[----:B------:R-:W-:Y:S01]  /*52a0*/  FFMA.FTZ R16, -R7, R17, R16 ;  /* 0x0000001107107223 */ /* 0x000fe20000010110 */
[----:B------:R-:W-:Y:S06]  /*52b0*/  BRA `(.L_x_38695) ;  /* 0x0000000000707947 */ /* 0x000fec0003800000 */
.L_x_38696:
        /* <DEDUP_REMOVED lines=11> */
[----:B------:R0:W1:Y:S03]  /*5370*/  MUFU.RCP R4, R7 ;  /* 0x0000000700047308 */ /* 0x0000660000001000 */
.L_x_38702:
        /* <DEDUP_REMOVED lines=13> */
.L_x_38701:
[----:B------:R-:W-:Y:S05]  /*5450*/  BSYNC.RECONVERGENT B1 ;  /* 0x0000000000017941 */ /* 0x000fea0003800200 */
.L_x_38700:
[----:B------:R-:W-:-:S04]  /*5460*/  FMUL.FTZ R14, R14, 1.1920928955078125e-07 ;  /* 0x340000000e0e7820 */ /* 0x000fc80000410000 */
[----:B------:R-:W-:-:S07]  /*5470*/  FMUL.FTZ R16, R19, R14 ;  /* 0x0000000e13107220 */ /* 0x000fce0000410000 */
.L_x_38695:
[----:B------:R-:W-:Y:S05]  /*5480*/  BSYNC.RECONVERGENT B0 ;  /* 0x0000000000007941 */ /* 0x000fea0003800200 */
.L_x_38694:
[C---:B------:R-:W-:Y:S02]  /*5490*/  FSETP.NAN.FTZ.AND P0, PT, |R16|.reuse, |R16|, PT ;  /* 0x400000101000720b */ /* 0x040fe40003f18200 */
[C---:B0-----:R-:W-:Y:S02]  /*54a0*/  LOP3.LUT R7, R16.reuse, 0x80000000, R15, 0xb8, !PT ;  /* 0x8000000010077812 */ /* 0x041fe400078eb80f */
[----:B------:R-:W0:Y:S02]  /*54b0*/  LDC.64 R14, c[0x0][0x390] ;  /* 0x0000e400ff0e7b82 */ /* 0x000e240000000a00 */
        /* <DEDUP_REMOVED lines=15> */
.L_x_38703:
        /* <DEDUP_REMOVED lines=13> */
.L_x_55027:


//--------------------- .text._ZN2at6native29vectorized_elementwise_kernelILi4ENS0_13AUnaryFunctorIfffZZZNS0_21remainder_kernel_cudaERNS_18TensorIteratorBaseEENKUlvE0_clEvENKUlvE0_clEvEUlffE_EESt5arrayIPcLm2EEEEviT0_T1_ --------------------------
	.section	.text._ZN2at6native29vectorized_elementwise_kernelILi4ENS0_13AUnaryFunctorIfffZZZNS0_21remainder_kernel_cudaERNS_18TensorIteratorBaseEENKUlvE0_clEvENKUlvE0_clEvEUlffE_EESt5arrayIPcLm2EEEEviT0_T1_,"ax",@progbits
	.align	128
        .global         _ZN2at6native29vectorized_elementwise_kernelILi4ENS0_13AUnaryFunctorIfffZZZNS0_21remainder_kernel_cudaERNS_18TensorIteratorBaseEENKUlvE0_clEvENKUlvE0_clEvEUlffE_EESt5arrayIPcLm2EEEEviT0_T1_
        .type           _ZN2at6native29vectorized_elementwise_kernelILi4ENS0_13AUnaryFunctorIfffZZZNS0_21remainder_kernel_cudaERNS_18TensorIteratorBaseEENKUlvE0_clEvENKUlvE0_clEvEUlffE_EESt5arrayIPcLm2EEEEviT0_T1_,@function
        .size           _ZN2at6native29vectorized_elementwise_kernelILi4ENS0_13AUnaryFunctorIfffZZZNS0_21remainder_kernel_cudaERNS_18TensorIteratorBaseEENKUlvE0_clEvENKUlvE0_clEvEUlffE_EESt5arrayIPcLm2EEEEviT0_T1_,(.L_x_55028 - _ZN2at6native29vectorized_elementwise_kernelILi4ENS0_13AUnaryFunctorIfffZZZNS0_21remainder_kernel_cudaERNS_18TensorIteratorBaseEENKUlvE0_clEvENKUlvE0_clEvEUlffE_EESt5arrayIPcLm2EEEEviT0_T1_)
        .other          _ZN2at6native29vectorized_elementwise_kernelILi4ENS0_13AUnaryFunctorIfffZZZNS0_21remainder_kernel_cudaERNS_18TensorIteratorBaseEENKUlvE0_clEvENKUlvE0_clEvEUlffE_EESt5arrayIPcLm2EEEEviT0_T1_,@"STO_CUDA_ENTRY STV_DEFAULT"
_ZN2at6native29vectorized_elementwise_kernelILi4ENS0_13AUnaryFunctorIfffZZZNS0_21remainder_kernel_cudaERNS_18TensorIteratorBaseEENKUlvE0_clEvENKUlvE0_clEvEUlffE_EESt5arrayIPcLm2EEEEviT0_T1_:
.text._ZN2at6native29vectorized_elementwise_kernelILi4ENS0_13AUnaryFunctorIfffZZZNS0_21remainder_kernel_cudaERNS_18TensorIteratorBaseEENKUlvE0_clEvENKUlvE0_clEvEUlffE_EESt5arrayIPcLm2EEEEviT0_T1_:
        /* <DEDUP_REMOVED lines=100> */
.L_x_38711:
[----:B------:R-:W-:Y:S05]  /*0640*/  BSYNC.RECONVERGENT B2 ;  /* 0x0000000000027941 */ /* 0x000fea0003800200 */
.L_x_38710:
[----:B------:R-:W-:Y:S01]  /*0650*/  FFMA.FTZ R3, -R8, R6, R11 ;  /* 0x0000000608037223 */ /* 0x000fe2000001010b */
[----:B------:R-:W-:Y:S06]  /*0660*/  BRA `(.L_x_38708) ;  /* 0x00000000007c7947 */ /* 0x000fec0003800000 */
.L_x_38709:
        /* <DEDUP_REMOVED lines=14> */
.L_x_38714:
        /* <DEDUP_REMOVED lines=14> */
.L_x_38713:
[----:B------:R-:W-:Y:S05]  /*0830*/  BSYNC.RECONVERGENT B2 ;  /* 0x0000000000027941 */ /* 0x000fea0003800200 */
.L_x_38712:
[----:B0-----:R-:W-:-:S04]  /*0840*/  FMUL.FTZ R4, R7, 1.1920928955078125e-07 ;  /* 0x3400000007047820 */ /* 0x001fc80000410000 */
[----:B------:R-:W-:-:S07]  /*0850*/  FMUL.FTZ R3, R3, R4 ;  /* 0x0000000403037220 */ /* 0x000fce0000410000 */
.L_x_38708:
[----:B------:R-:W-:Y:S05]  /*0860*/  BSYNC.RECONVERGENT B0 ;  /* 0x0000000000007941 */ /* 0x000fea0003800200 */
.L_x_38707:
        /* <DEDUP_REMOVED lines=10> */
.L_x_38706:
[----:B------:R-:W-:Y:S05]  /*0910*/  BSYNC.RECONVERGENT B1 ;  /* 0x0000000000017941 */ /* 0x000fea0003800200 */
.L_x_38705:
        /* <DEDUP_REMOVED lines=31> */
.L_x_38722:
[----:B------:R-:W-:Y:S01]  /*0b10*/  FSETP.GEU.FTZ.AND P0, PT, R7, -R8, PT ;  /* 0x800000080700720b */ /* 0x000fe20003f1e000 */
[----:B------:R-:W-:-:S12]  /*0b20*/  FADD.FTZ R4, R4, -1 ;  /* 0xbf80000004047421 */ /* 0x000fd80000010000 */
[----:B------:R-:W-:-:S07]  /*0b30*/  @!P0 FADD.FTZ R4, R4, -1 ;  /* 0xbf80000004048421 */ /* 0x000fce0000010000 */
.L_x_38721:
[----:B------:R-:W-:Y:S05]  /*0b40*/  BSYNC.RECONVERGENT B2 ;  /* 0x0000000000027941 */ /* 0x000fea0003800200 */
.L_x_38720:
[----:B------:R-:W-:Y:S01]  /*0b50*/  FFMA.FTZ R7, -R8, R4, R11 ;  /* 0x0000000408077223 */ /* 0x000fe2000001010b */
[----:B------:R-:W-:Y:S06]  /*0b60*/  BRA `(.L_x_38718) ;  /* 0x00000000007c7947 */ /* 0x000fec0003800000 */
.L_x_38719:
        /* <DEDUP_REMOVED lines=14> */
.L_x_38725:
        /* <DEDUP_REMOVED lines=14> */
.L_x_38724:
[----:B------:R-:W-:Y:S05]  /*0d30*/  BSYNC.RECONVERGENT B2 ;  /* 0x0000000000027941 */ /* 0x000fea0003800200 */
.L_x_38723:
[----:B------:R-:W-:-:S04]  /*0d40*/  FMUL.FTZ R7, R9, 1.1920928955078125e-07 ;  /* 0x3400000009077820 */ /* 0x000fc80000410000 */
[----:B------:R-:W-:-:S07]  /*0d50*/  FMUL.FTZ R7, R4, R7 ;  /* 0x0000000704077220 */ /* 0x000fce0000410000 */
.L_x_38718:
[----:B------:R-:W-:Y:S05]  /*0d60*/  BSYNC.RECONVERGENT B0 ;  /* 0x0000000000007941 */ /* 0x000fea0003800200 */
.L_x_38717:
        /* <DEDUP_REMOVED lines=10> */
.L_x_38716:
[----:B------:R-:W-:Y:S05]  /*0e10*/  BSYNC.RECONVERGENT B1 ;  /* 0x0000000000017941 */ /* 0x000fea0003800200 */
.L_x_38715:
        /* <DEDUP_REMOVED lines=31> */
.L_x_38733:
[----:B------:R-:W-:Y:S01]  /*1010*/  FSETP.GEU.FTZ.AND P0, PT, R9, -R8, PT ;  /* 0x800000080900720b */ /* 0x000fe20003f1e000 */
[----:B------:R-:W-:-:S12]  /*1020*/  FADD.FTZ R4, R4, -1 ;  /* 0xbf80000004047421 */ /* 0x000fd80000010000 */
[----:B------:R-:W-:-:S07]  /*1030*/  @!P0 FADD.FTZ R4, R4, -1 ;  /* 0xbf80000004048421 */ /* 0x000fce0000010000 */
.L_x_38732:
[----:B------:R-:W-:Y:S05]  /*1040*/  BSYNC.RECONVERGENT B2 ;  /* 0x0000000000027941 */ /* 0x000fea0003800200 */
.L_x_38731:
[----:B------:R-:W-:Y:S01]  /*1050*/  FFMA.FTZ R9, -R8, R4, R11 ;  /* 0x0000000408097223 */ /* 0x000fe2000001010b */
[----:B------:R-:W-:Y:S06]  /*1060*/  BRA `(.L_x_38729) ;  /* 0x00000000007c7947 */ /* 0x000fec0003800000 */
.L_x_38730:
        /* <DEDUP_REMOVED lines=14> */
.L_x_38736:
        /* <DEDUP_REMOVED lines=14> */
.L_x_38735:
[----:B------:R-:W-:Y:S05]  /*1230*/  BSYNC.RECONVERGENT B2 ;  /* 0x0000000000027941 */ /* 0x000fea0003800200 */
.L_x_38734:
[----:B------:R-:W-:-:S04]  /*1240*/  FMUL.FTZ R9, R10, 1.1920928955078125e-07 ;  /* 0x340000000a097820 */ /* 0x000fc80000410000 */
[----:B------:R-:W-:-:S07]  /*1250*/  FMUL.FTZ R9, R4, R9 ;  /* 0x0000000904097220 */ /* 0x000fce0000410000 */
.L_x_38729:
[----:B------:R-:W-:Y:S05]  /*1260*/  BSYNC.RECONVERGENT B0 ;  /* 0x0000000000007941 */ /* 0x000fea0003800200 */
.L_x_38728:
        /* <DEDUP_REMOVED lines=10> */
.L_x_38727:
[----:B------:R-:W-:Y:S05]  /*1310*/  BSYNC.RECONVERGENT B1 ;  /* 0x0000000000017941 */ /* 0x000fea0003800200 */
.L_x_38726:
        /* <DEDUP_REMOVED lines=31> */
.L_x_38744:
[----:B------:R-:W-:Y:S01]  /*1510*/  FSETP.GEU.FTZ.AND P0, PT, R9, -R10, PT ;  /* 0x8000000a0900720b */ /* 0x000fe20003f1e000 */
[----:B------:R-:W-:-:S12]  /*1520*/  FADD.FTZ R6, R6, -1 ;  /* 0xbf80000006067421 */ /* 0x000fd80000010000 */
[----:B------:R-:W-:-:S07]  /*1530*/  @!P0 FADD.FTZ R6, R6, -1 ;  /* 0xbf80000006068421 */ /* 0x000fce0000010000 */
.L_x_38743:
[----:B------:R-:W-:Y:S05]  /*1540*/  BSYNC.RECONVERGENT B2 ;  /* 0x0000000000027941 */ /* 0x000fea0003800200 */
.L_x_38742:
[----:B------:R-:W-:Y:S01]  /*1550*/  FFMA.FTZ R9, -R10, R6, R11 ;  /* 0x000000060a097223 */ /* 0x000fe2000001010b */
[----:B------:R-:W-:Y:S06]  /*1560*/  BRA `(.L_x_38740) ;  /* 0x0000000000787947 */ /* 0x000fec0003800000 */
.L_x_38741:
        /* <DEDUP_REMOVED lines=14> */
.L_x_38747:
        /* <DEDUP_REMOVED lines=13> */
.L_x_38746:
[----:B------:R-:W-:Y:S05]  /*1720*/  BSYNC.RECONVERGENT B2 ;  /* 0x0000000000027941 */ /* 0x000fea0003800200 */
.L_x_38745:
[----:B------:R-:W-:-:S04]  /*1730*/  FMUL.FTZ R9, R18, 1.1920928955078125e-07 ;  /* 0x3400000012097820 */ /* 0x000fc80000410000 */
[----:B------:R-:W-:-:S07]  /*1740*/  FMUL.FTZ R9, R6, R9 ;  /* 0x0000000906097220 */ /* 0x000fce0000410000 */
.L_x_38740:
[----:B------:R-:W-:Y:S05]  /*1750*/  BSYNC.RECONVERGENT B0 ;  /* 0x0000000000007941 */ /* 0x000fea0003800200 */
.L_x_38739:
        /* <DEDUP_REMOVED lines=10> */
.L_x_38738:
[----:B------:R-:W-:Y:S05]  /*1800*/  BSYNC.RECONVERGENT B1 ;  /* 0x0000000000017941 */ /* 0x000fea0003800200 */
.L_x_38737:
        /* <DEDUP_REMOVED lines=31> */
.L_x_38755:
[----:B------:R-:W-:Y:S01]  /*1a00*/  FSETP.GEU.FTZ.AND P0, PT, R21, -R18, PT ;  /* 0x800000121500720b */ /* 0x000fe20003f1e000 */
[----:B------:R-:W-:-:S12]  /*1a10*/  FADD.FTZ R8, R8, -1 ;  /* 0xbf80000008087421 */ /* 0x000fd80000010000 */
[----:B------:R-:W-:-:S07]  /*1a20*/  @!P0 FADD.FTZ R8, R8, -1 ;  /* 0xbf80000008088421 */ /* 0x000fce0000010000 */
.L_x_38754:
[----:B------:R-:W-:Y:S05]  /*1a30*/  BSYNC.RECONVERGENT B2 ;  /* 0x0000000000027941 */ /* 0x000fea0003800200 */
.L_x_38753:
[----:B------:R-:W-:Y:S01]  /*1a40*/  FFMA.FTZ R9, -R18, R8, R11 ;  /* 0x0000000812097223 */ /* 0x000fe2000001010b */
[----:B------:R-:W-:Y:S06]  /*1a50*/  BRA `(.L_x_38751) ;  /* 0x0000000000787947 */ /* 0x000fec0003800000 */
.L_x_38752:
        /* <DEDUP_REMOVED lines=14> */
.L_x_38758:
        /* <DEDUP_REMOVED lines=13> */
.L_x_38757:
[----:B------:R-:W-:Y:S05]  /*1c10*/  BSYNC.RECONVERGENT B2 ;  /* 0x0000000000027941 */ /* 0x000fea0003800200 */
.L_x_38756:
[----:B-1----:R-:W-:-:S04]  /*1c20*/  FMUL.FTZ R9, R20, 1.1920928955078125e-07 ;  /* 0x3400000014097820 */ /* 0x002fc80000410000 */
[----:B------:R-:W-:-:S07]  /*1c30*/  FMUL.FTZ R9, R8, R9 ;  /* 0x0000000908097220 */ /* 0x000fce0000410000 */
.L_x_38751:
[----:B------:R-:W-:Y:S05]  /*1c40*/  BSYNC.RECONVERGENT B0 ;  /* 0x0000000000007941 */ /* 0x000fea0003800200 */
.L_x_38750:
        /* <DEDUP_REMOVED lines=10> */
.L_x_38749:
[----:B------:R-:W-:Y:S05]  /*1cf0*/  BSYNC.RECONVERGENT B1 ;  /* 0x0000000000017941 */ /* 0x000fea0003800200 */
.L_x_38748:
        /* <DEDUP_REMOVED lines=31> */
.L_x_38766:
[----:B------:R-:W-:Y:S01]  /*1ef0*/  FSETP.GEU.FTZ.AND P0, PT, R20, -R18, PT ;  /* 0x800000121400720b */ /* 0x000fe20003f1e000 */
[----:B------:R-:W-:-:S12]  /*1f00*/  FADD.FTZ R8, R8, -1 ;  /* 0xbf80000008087421 */ /* 0x000fd80000010000 */
[----:B------:R-:W-:-:S07]  /*1f10*/  @!P0 FADD.FTZ R8, R8, -1 ;  /* 0xbf80000008088421 */ /* 0x000fce0000010000 */
.L_x_38765:
[----:B------:R-:W-:Y:S05]  /*1f20*/  BSYNC.RECONVERGENT B2 ;  /* 0x0000000000027941 */ /* 0x000fea0003800200 */
.L_x_38764:
[----:B------:R-:W-:Y:S01]  /*1f30*/  FFMA.FTZ R21, -R18, R8, R11 ;  /* 0x0000000812157223 */ /* 0x000fe2000001010b */
[----:B------:R-:W-:Y:S06]  /*1f40*/  BRA `(.L_x_38762) ;  /* 0x00000000007c7947 */ /* 0x000fec0003800000 */
.L_x_38763:
        /* <DEDUP_REMOVED lines=14> */
.L_x_38769:
        /* <DEDUP_REMOVED lines=14> */
.L_x_38768:
[----:B------:R-:W-:Y:S05]  /*2110*/  BSYNC.RECONVERGENT B2 ;  /* 0x0000000000027941 */ /* 0x000fea0003800200 */
.L_x_38767:
[----:B------:R-:W-:-:S04]  /*2120*/  FMUL.FTZ R21, R21, 1.1920928955078125e-07 ;  /* 0x3400000015157820 */ /* 0x000fc80000410000 */
[----:B------:R-:W-:-:S07]  /*2130*/  FMUL.FTZ R21, R8, R21 ;  /* 0x0000001508157220 */ /* 0x000fce0000410000 */
.L_x_38762:
[----:B------:R-:W-:Y:S05]  /*2140*/  BSYNC.RECONVERGENT B0 ;  /* 0x0000000000007941 */ /* 0x000fea0003800200 */
.L_x_38761:
        /* <DEDUP_REMOVED lines=10> */
.L_x_38760:
[----:B------:R-:W-:Y:S05]  /*21f0*/  BSYNC.RECONVERGENT B1 ;  /* 0x0000000000017941 */ /* 0x000fea0003800200 */
.L_x_38759:
        /* <DEDUP_REMOVED lines=31> */
.L_x_38777:
[----:B------:R-:W-:Y:S01]  /*23f0*/  FSETP.GEU.FTZ.AND P0, PT, R19, -R20, PT ;  /* 0x800000141300720b */ /* 0x000fe20003f1e000 */
[----:B------:R-:W-:-:S12]  /*2400*/  FADD.FTZ R10, R10, -1 ;  /* 0xbf8000000a0a7421 */ /* 0x000fd80000010000 */
[----:B------:R-:W-:-:S07]  /*2410*/  @!P0 FADD.FTZ R10, R10, -1 ;  /* 0xbf8000000a0a8421 */ /* 0x000fce0000010000 */
.L_x_38776:
[----:B------:R-:W-:Y:S05]  /*2420*/  BSYNC.RECONVERGENT B2 ;  /* 0x0000000000027941 */ /* 0x000fea0003800200 */
.L_x_38775:
[----:B------:R-:W-:Y:S01]  /*2430*/  FFMA.FTZ R19, -R20, R10, R11 ;  /* 0x0000000a14137223 */ /* 0x000fe2000001010b */
[----:B------:R-:W-:Y:S06]  /*2440*/  BRA `(.L_x_38773) ;  /* 0x00000000007c7947 */ /* 0x000fec0003800000 */
.L_x_38774:
        /* <DEDUP_REMOVED lines=14> */
.L_x_38780:
        /* <DEDUP_REMOVED lines=14> */
.L_x_38779:
[----:B------:R-:W-:Y:S05]  /*2610*/  BSYNC.RECONVERGENT B2 ;  /* 0x0000000000027941 */ /* 0x000fea0003800200 */
.L_x_38778:
[----:B------:R-:W-:-:S04]  /*2620*/  FMUL.FTZ R19, R21, 1.1920928955078125e-07 ;  /* 0x3400000015137820 */ /* 0x000fc80000410000 */
[----:B------:R-:W-:-:S07]  /*2630*/  FMUL.FTZ R19, R10, R19 ;  /* 0x000000130a137220 */ /* 0x000fce0000410000 */
.L_x_38773:
[----:B------:R-:W-:Y:S05]  /*2640*/  BSYNC.RECONVERGENT B0 ;  /* 0x0000000000007941 */ /* 0x000fea0003800200 */
.L_x_38772:
        /* <DEDUP_REMOVED lines=10> */
.L_x_38771:
[----:B------:R-:W-:Y:S05]  /*26f0*/  BSYNC.RECONVERGENT B1 ;  /* 0x0000000000017941 */ /* 0x000fea0003800200 */
.L_x_38770:
        /* <DEDUP_REMOVED lines=30> */
.L_x_38788:
[----:B------:R-:W-:Y:S01]  /*28e0*/  FSETP.GEU.FTZ.AND P0, PT, R15, -R20, PT ;  /* 0x800000140f00720b */ /* 0x000fe20003f1e000 */
[----:B------:R-:W-:-:S12]  /*28f0*/  FADD.FTZ R2, R2, -1 ;  /* 0xbf80000002027421 */ /* 0x000fd80000010000 */
[----:B------:R-:W-:-:S07]  /*2900*/  @!P0 FADD.FTZ R2, R2, -1 ;  /* 0xbf80000002028421 */ /* 0x000fce0000010000 */
.L_x_38787:
[----:B------:R-:W-:Y:S05]  /*2910*/  BSYNC.RECONVERGENT B2 ;  /* 0x0000000000027941 */ /* 0x000fea0003800200 */
.L_x_38786:
[----:B------:R-:W-:Y:S01]  /*2920*/  FFMA.FTZ R11, -R20, R2, R11 ;  /* 0x00000002140b7223 */ /* 0x000fe2000001010b */
[----:B------:R-:W-:Y:S06]  /*2930*/  BRA `(.L_x_38784) ;  /* 0x0000000000707947 */ /* 0x000fec0003800000 */
.L_x_38785:
        /* <DEDUP_REMOVED lines=12> */
.L_x_38791:
        /* <DEDUP_REMOVED lines=13> */
.L_x_38790:
[----:B------:R-:W-:Y:S05]  /*2ad0*/  BSYNC.RECONVERGENT B2 ;  /* 0x0000000000027941 */ /* 0x000fea0003800200 */
.L_x_38789:
[----:B------:R-:W-:-:S04]  /*2ae0*/  FMUL.FTZ R2, R2, 1.1920928955078125e-07 ;  /* 0x3400000002027820 */ /* 0x000fc80000410000 */
[----:B------:R-:W-:-:S07]  /*2af0*/  FMUL.FTZ R11, R11, R2 ;  /* 0x000000020b0b7220 */ /* 0x000fce0000410000 */
.L_x_38784:
[----:B------:R-:W-:Y:S05]  /*2b00*/  BSYNC.RECONVERGENT B0 ;  /* 0x0000000000007941 */ /* 0x000fea0003800200 */
.L_x_38783:
        /* <DEDUP_REMOVED lines=10> */
.L_x_38782:
[----:B------:R-:W-:Y:S05]  /*2bb0*/  BSYNC.RECONVERGENT B1 ;  /* 0x0000000000017941 */ /* 0x000fea0003800200 */
.L_x_38781:
        /* <DEDUP_REMOVED lines=16> */
.L_x_38794:
[----:B------:R-:W-:-:S13]  /*2cc0*/  ISETP.GE.U32.AND P0, PT, R17, R16, PT ;  /* 0x000000101100720c */ /* 0x000fda0003f06070 */
[----:B------:R-:W-:Y:S05]  /*2cd0*/  @P0 BRA `(.L_x_38796) ;  /* 0x0000000000300947 */ /* 0x000fea0003800000 */
[----:B---3--:R-:W3:Y:S01]  /*2ce0*/  LDC.64 R2, c[0x0][0x390] ;  /* 0x0000e400ff027b82 */ /* 0x008ee20000000a00 */
[----:B------:R-:W-:Y:S01]  /*2cf0*/  IADD3 R5, PT, PT, R0, R17, RZ ;  /* 0x0000001100057210 */ /* 0x000fe20007ffe0ff */
[----:B------:R-:W-:-:S04]  /*2d00*/  VIADD R17, R17, 0x80 ;  /* 0x0000008011117836 */ /* 0x000fc80000000000 */
[----:B---3--:R-:W-:-:S05]  /*2d10*/  IMAD.WIDE.U32 R2, R5, 0x4, R2 ;  /* 0x0000000405027825 */ /* 0x008fca00078e0002 */
[----:B------:R4:W-:Y:S02]  /*2d20*/  STG.E desc[UR4][R2.64], R4 ;  /* 0x0000000402007986 */ /* 0x0009e4000c101904 */
.L_x_38795:
[----:B------:R-:W-:-:S13]  /*2d30*/  ISETP.GE.U32.AND P0, PT, R17, R16, PT ;  /* 0x000000101100720c */ /* 0x000fda0003f06070 */
[----:B------:R-:W-:Y:S05]  /*2d40*/  @P0 BRA `(.L_x_38797) ;  /* 0x0000000000300947 */ /* 0x000fea0003800000 */
[----:B---34-:R-:W3:Y:S01]  /*2d50*/  LDC.64 R2, c[0x0][0x390] ;  /* 0x0000e400ff027b82 */ /* 0x018ee20000000a00 */
[----:B------:R-:W-:Y:S02]  /*2d60*/  IMAD.IADD R5, R0, 0x1, R17 ;  /* 0x0000000100057824 */ /* 0x000fe400078e0211 */
[----:B------:R-:W-:Y:S02]  /*2d70*/  VIADD R17, R17, 0x80 ;  /* 0x0000008011117836 */ /* 0x000fe40000000000 */
[----:B---3--:R-:W-:-:S05]  /*2d80*/  IMAD.WIDE.U32 R2, R5, 0x4, R2 ;  /* 0x0000000405027825 */ /* 0x008fca00078e0002 */
[----:B------:R4:W-:Y:S02]  /*2d90*/  STG.E desc[UR4][R2.64], R6 ;  /* 0x0000000602007986 */ /* 0x0009e4000c101904 */
.L_x_38796:
[----:B------:R-:W-:-:S13]  /*2da0*/  ISETP.GE.U32.AND P0, PT, R17, R16, PT ;  /* 0x000000101100720c */ /* 0x000fda0003f06070 */
[----:B------:R-:W-:Y:S05]  /*2db0*/  @P0 BRA `(.L_x_38798) ;  /* 0x0000000000340947 */ /* 0x000fea0003800000 */
[----:B---34-:R-:W3:Y:S01]  /*2dc0*/  LDC.64 R2, c[0x0][0x390] ;  /* 0x0000e400ff027b82 */ /* 0x018ee20000000a00 */
[----:B------:R-:W-:Y:S01]  /*2dd0*/  IMAD.IADD R5, R0, 0x1, R17 ;  /* 0x0000000100057824 */ /* 0x000fe200078e0211 */
[----:B------:R-:W-:-:S03]  /*2de0*/  IADD3 R17, PT, PT, R17, 0x80, RZ ;  /* 0x0000008011117810 */ /* 0x000fc60007ffe0ff */
[----:B---3--:R-:W-:-:S05]  /*2df0*/  IMAD.WIDE.U32 R2, R5, 0x4, R2 ;  /* 0x0000000405027825 */ /* 0x008fca00078e0002 */
[----:B------:R3:W-:Y:S02]  /*2e00*/  STG.E desc[UR4][R2.64], R9 ;  /* 0x0000000902007986 */ /* 0x0007e4000c101904 */
.L_x_38797:
        /* <DEDUP_REMOVED lines=8> */
.L_x_38798:
[----:B------:R-:W-:Y:S05]  /*2e90*/  BSYNC.RELIABLE B1 ;  /* 0x0000000000017941 */ /* 0x000fea0003800100 */
.L_x_38793:
[----:B------:R-:W-:-:S13]  /*2ea0*/  ISETP.GE.U32.AND P0, PT, R17, R16, PT ;  /* 0x000000101100720c */ /* 0x000fda0003f06070 */
[----:B---34-:R-:W3:Y:S01]  /*2eb0*/  @!P0 LDC.64 R2, c[0x0][0x390] ;  /* 0x0000e400ff028b82 */ /* 0x018ee20000000a00 */
[----:B------:R-:W-:Y:S02]  /*2ec0*/  @!P0 IMAD.IADD R5, R0, 0x1, R17 ;  /* 0x0000000100058824 */ /* 0x000fe400078e0211 */
[----:B------:R-:W-:Y:S02]  /*2ed0*/  @!P0 VIADD R17, R17, 0x80 ;  /* 0x0000008011118836 */ /* 0x000fe40000000000 */
[----:B---3--:R-:W-:-:S05]  /*2ee0*/  @!P0 IMAD.WIDE.U32 R2, R5, 0x4, R2 ;  /* 0x0000000405028825 */ /* 0x008fca00078e0002 */
[----:B------:R3:W-:Y:S02]  /*2ef0*/  @!P0 STG.E desc[UR4][R2.64], R10 ;  /* 0x0000000a02008986 */ /* 0x0007e4000c101904 */
.L_x_38799:
[----:B------:R-:W-:Y:S05]  /*2f00*/  BSYNC.RECONVERGENT B0 ;  /* 0x0000000000007941 */ /* 0x000fea0003800200 */
.L_x_38792:
        /* <DEDUP_REMOVED lines=8> */
.L_x_38704:
[----:B------:R-:W0:Y:S01]  /*2f90*/  S2R R2, SR_TID.X ;  /* 0x0000000000027919 */ /* 0x000e220000002100 */
[----:B------:R-:W1:Y:S08]  /*2fa0*/  LDC.64 R4, c[0x0][0x398] ;  /* 0x0000e600ff047b82 */ /* 0x000e700000000a00 */
[----:B------:R-:W2:Y:S01]  /*2fb0*/  LDC R17, c[0x0][0x388] ;  /* 0x0000e200ff117b82 */ /* 0x000ea20000000800 */
[----:B-1----:R-:W-:-:S04]  /*2fc0*/  IMAD.WIDE.U32 R4, R0, 0x4, R4 ;  /* 0x0000000400047825 */ /* 0x002fc800078e0004 */
[----:B0-----:R-:W-:-:S05]  /*2fd0*/  IMAD.WIDE.U32 R8, R2, 0x10, R4 ;  /* 0x0000001002087825 */ /* 0x001fca00078e0004 */
[----:B------:R-:W3:Y:S04]  /*2fe0*/  LDG.E.128 R12, desc[UR4][R8.64] ;  /* 0x00000004080c7981 */ /* 0x000ee8000c1e1d00 */
[----:B------:R0:W5:Y:S01]  /*2ff0*/  LDG.E.128 R4, desc[UR4][R8.64+0x800] ;  /* 0x0008000408047981 */ /* 0x000162000c1e1d00 */
        /* <DEDUP_REMOVED lines=34> */
.L_x_38804:
[----:B------:R-:W-:Y:S05]  /*3220*/  BSYNC.RECONVERGENT B1 ;  /* 0x0000000000017941 */ /* 0x000fea0003800200 */
.L_x_38803:
[----:B------:R-:W-:Y:S01]  /*3230*/  FFMA.FTZ R10, -R9, R19, R18 ;  /* 0x00000013090a7223 */ /* 0x000fe20000010112 */
[----:B------:R-:W-:Y:S06]  /*3240*/  BRA `(.L_x_38801) ;  /* 0x0000000000787947 */ /* 0x000fec0003800000 */
.L_x_38802:
        /* <DEDUP_REMOVED lines=14> */
.L_x_38807:
        /* <DEDUP_REMOVED lines=13> */
.L_x_38806:
[----:B------:R-:W-:Y:S05]  /*3400*/  BSYNC.RECONVERGENT B1 ;  /* 0x0000000000017941 */ /* 0x000fea0003800200 */
.L_x_38805:
[----:B0-----:R-:W-:-:S04]  /*3410*/  FMUL.FTZ R9, R19, 1.1920928955078125e-07 ;  /* 0x3400000013097820 */ /* 0x001fc80000410000 */
[----:B------:R-:W-:-:S07]  /*3420*/  FMUL.FTZ R10, R8, R9 ;  /* 0x00000009080a7220 */ /* 0x000fce0000410000 */
.L_x_38801:
[----:B------:R-:W-:Y:S05]  /*3430*/  BSYNC.RECONVERGENT B0 ;  /* 0x0000000000007941 */ /* 0x000fea0003800200 */
.L_x_38800:
        /* <DEDUP_REMOVED lines=37> */
.L_x_38813:
[----:B------:R-:W-:Y:S01]  /*3690*/  FSETP.GEU.FTZ.AND P0, PT, R12, -R9, PT ;  /* 0x800000090c00720b */ /* 0x000fe20003f1e000 */
[----:B------:R-:W-:-:S12]  /*36a0*/  FADD.FTZ R19, R19, -1 ;  /* 0xbf80000013137421 */ /* 0x000fd80000010000 */
[----:B------:R-:W-:-:S07]  /*36b0*/  @!P0 FADD.FTZ R19, R19, -1 ;  /* 0xbf80000013138421 */ /* 0x000fce0000010000 */
.L_x_38812:
[----:B------:R-:W-:Y:S05]  /*36c0*/  BSYNC.RECONVERGENT B1 ;  /* 0x0000000000017941 */ /* 0x000fea0003800200 */
.L_x_38811:
[----:B------:R-:W-:Y:S01]  /*36d0*/  FFMA.FTZ R10, -R9, R19, R18 ;  /* 0x00000013090a7223 */ /* 0x000fe20000010112 */
[----:B------:R-:W-:Y:S06]  /*36e0*/  BRA `(.L_x_38809) ;  /* 0x0000000000787947 */ /* 0x000fec0003800000 */
.L_x_38810:
        /* <DEDUP_REMOVED lines=14> */
.L_x_38816:
        /* <DEDUP_REMOVED lines=13> */
.L_x_38815:
[----:B------:R-:W-:Y:S05]  /*38a0*/  BSYNC.RECONVERGENT B1 ;  /* 0x0000000000017941 */ /* 0x000fea0003800200 */
.L_x_38814:
[----:B0-----:R-:W-:-:S04]  /*38b0*/  FMUL.FTZ R10, R19, 1.1920928955078125e-07 ;  /* 0x34000000130a7820 */ /* 0x001fc80000410000 */
[----:B------:R-:W-:-:S07]  /*38c0*/  FMUL.FTZ R10, R9, R10 ;  /* 0x0000000a090a7220 */ /* 0x000fce0000410000 */
.L_x_38809:
[----:B------:R-:W-:Y:S05]  /*38d0*/  BSYNC.RECONVERGENT B0 ;  /* 0x0000000000007941 */ /* 0x000fea0003800200 */
.L_x_38808:
        /* <DEDUP_REMOVED lines=37> */
.L_x_38822:
[----:B------:R-:W-:Y:S01]  /*3b30*/  FSETP.GEU.FTZ.AND P0, PT, R13, -R11, PT ;  /* 0x8000000b0d00720b */ /* 0x000fe20003f1e000 */
[----:B------:R-:W-:-:S12]  /*3b40*/  FADD.FTZ R19, R19, -1 ;  /* 0xbf80000013137421 */ /* 0x000fd80000010000 */
[----:B------:R-:W-:-:S07]  /*3b50*/  @!P0 FADD.FTZ R19, R19, -1 ;  /* 0xbf80000013138421 */ /* 0x000fce0000010000 */
.L_x_38821:
[----:B------:R-:W-:Y:S05]  /*3b60*/  BSYNC.RECONVERGENT B1 ;  /* 0x0000000000017941 */ /* 0x000fea0003800200 */
.L_x_38820:
[----:B------:R-:W-:Y:S01]  /*3b70*/  FFMA.FTZ R10, -R11, R19, R18 ;  /* 0x000000130b0a7223 */ /* 0x000fe20000010112 */
[----:B------:R-:W-:Y:S06]  /*3b80*/  BRA `(.L_x_38818) ;  /* 0x0000000000787947 */ /* 0x000fec0003800000 */
.L_x_38819:
        /* <DEDUP_REMOVED lines=14> */
.L_x_38825:
        /* <DEDUP_REMOVED lines=13> */
.L_x_38824:
[----:B------:R-:W-:Y:S05]  /*3d40*/  BSYNC.RECONVERGENT B1 ;  /* 0x0000000000017941 */ /* 0x000fea0003800200 */
.L_x_38823:
[----:B0-----:R-:W-:-:S04]  /*3d50*/  FMUL.FTZ R11, R19, 1.1920928955078125e-07 ;  /* 0x34000000130b7820 */ /* 0x001fc80000410000 */
[----:B------:R-:W-:-:S07]  /*3d60*/  FMUL.FTZ R10, R10, R11 ;  /* 0x0000000b0a0a7220 */ /* 0x000fce0000410000 */
.L_x_38818:
[----:B------:R-:W-:Y:S05]  /*3d70*/  BSYNC.RECONVERGENT B0 ;  /* 0x0000000000007941 */ /* 0x000fea0003800200 */
.L_x_38817:
[C---:B------:R-:W-:Y:S01]  /*3d80*/  FSETP.NAN.FTZ.AND P0, PT, |R10|.reuse, |R10|, PT ;  /* 0x4000000a0a00720b */ /* 0x040fe20003f18200 */
[----:B------:R-:W-:Y:S01]  /*3d90*/  BSSY.RECONVERGENT B0, `(.L_x_38826) ;  /* 0x0000048000007945 */ /* 0x000fe20003800200 */
[----:B------:R-:W-:Y:S01]  /*3da0*/  LOP3.LUT R11, R10, 0x80000000, R17, 0xb8, !PT ;  /* 0x800000000a0b7812 */ /* 0x000fe200078eb811 */
[----:B------:R-:W-:-:S03]  /*3db0*/  IMAD.MOV.U32 R12, RZ, RZ, R18 ;  /* 0x000000ffff0c7224 */ /* 0x000fc600078e0012 */
        /* <DEDUP_REMOVED lines=33> */
.L_x_38831:
[----:B------:R-:W-:Y:S01]  /*3fd0*/  FSETP.GEU.FTZ.AND P0, PT, R14, -R11, PT ;  /* 0x8000000b0e00720b */ /* 0x000fe20003f1e000 */
[----:B------:R-:W-:-:S12]  /*3fe0*/  FADD.FTZ R19, R19, -1 ;  /* 0xbf80000013137421 */ /* 0x000fd80000010000 */
[----:B------:R-:W-:-:S07]  /*3ff0*/  @!P0 FADD.FTZ R19, R19, -1 ;  /* 0xbf80000013138421 */ /* 0x000fce0000010000 */
.L_x_38830:
[----:B------:R-:W-:Y:S05]  /*4000*/  BSYNC.RECONVERGENT B1 ;  /* 0x0000000000017941 */ /* 0x000fea0003800200 */
.L_x_38829:
[----:B------:R-:W-:Y:S01]  /*4010*/  FFMA.FTZ R12, -R11, R19, R18 ;  /* 0x000000130b0c7223 */ /* 0x000fe20000010112 */
[----:B------:R-:W-:Y:S06]  /*4020*/  BRA `(.L_x_38827) ;  /* 0x0000000000787947 */ /* 0x000fec0003800000 */
.L_x_38828:
        /* <DEDUP_REMOVED lines=14> */
.L_x_38834:
        /* <DEDUP_REMOVED lines=13> */
.L_x_38833:
[----:B------:R-:W-:Y:S05]  /*41e0*/  BSYNC.RECONVERGENT B1 ;  /* 0x0000000000017941 */ /* 0x000fea0003800200 */
.L_x_38832:
[----:B0-----:R-:W-:-:S04]  /*41f0*/  FMUL.FTZ R12, R19, 1.1920928955078125e-07 ;  /* 0x34000000130c7820 */ /* 0x001fc80000410000 */
[----:B------:R-:W-:-:S07]  /*4200*/  FMUL.FTZ R12, R11, R12 ;  /* 0x0000000c0b0c7220 */ /* 0x000fce0000410000 */
.L_x_38827:
[----:B------:R-:W-:Y:S05]  /*4210*/  BSYNC.RECONVERGENT B0 ;  /* 0x0000000000007941 */ /* 0x000fea0003800200 */
.L_x_38826:
        /* <DEDUP_REMOVED lines=37> */
.L_x_38840:
[----:B------:R-:W-:Y:S01]  /*4470*/  FSETP.GEU.FTZ.AND P0, PT, R15, -R13, PT ;  /* 0x8000000d0f00720b */ /* 0x000fe20003f1e000 */
[----:B------:R-:W-:-:S12]  /*4480*/  FADD.FTZ R19, R19, -1 ;  /* 0xbf80000013137421 */ /* 0x000fd80000010000 */
[----:B------:R-:W-:-:S07]  /*4490*/  @!P0 FADD.FTZ R19, R19, -1 ;  /* 0xbf80000013138421 */ /* 0x000fce0000010000 */
.L_x_38839:
[----:B------:R-:W-:Y:S05]  /*44a0*/  BSYNC.RECONVERGENT B1 ;  /* 0x0000000000017941 */ /* 0x000fea0003800200 */
.L_x_38838:
[----:B------:R-:W-:Y:S01]  /*44b0*/  FFMA.FTZ R12, -R13, R19, R18 ;  /* 0x000000130d0c7223 */ /* 0x000fe20000010112 */
[----:B------:R-:W-:Y:S06]  /*44c0*/  BRA `(.L_x_38836) ;  /* 0x0000000000787947 */ /* 0x000fec0003800000 */
.L_x_38837:
        /* <DEDUP_REMOVED lines=14> */
.L_x_38843:
        /* <DEDUP_REMOVED lines=13> */
.L_x_38842:
[----:B------:R-:W-:Y:S05]  /*4680*/  BSYNC.RECONVERGENT B1 ;  /* 0x0000000000017941 */ /* 0x000fea0003800200 */
.L_x_38841:
[----:B0-----:R-:W-:-:S04]  /*4690*/  FMUL.FTZ R13, R19, 1.1920928955078125e-07 ;  /* 0x34000000130d7820 */ /* 0x001fc80000410000 */
[----:B------:R-:W-:-:S07]  /*46a0*/  FMUL.FTZ R12, R12, R13 ;  /* 0x0000000d0c0c7220 */ /* 0x000fce0000410000 */
.L_x_38836:
[----:B------:R-:W-:Y:S05]  /*46b0*/  BSYNC.RECONVERGENT B0 ;  /* 0x0000000000007941 */ /* 0x000fea0003800200 */
.L_x_38835:
        /* <DEDUP_REMOVED lines=37> */
.L_x_38849:
[----:B------:R-:W-:Y:S01]  /*4910*/  FSETP.GEU.FTZ.AND P0, PT, R14, -R13, PT ;  /* 0x8000000d0e00720b */ /* 0x000fe20003f1e000 */
[----:B------:R-:W-:-:S12]  /*4920*/  FADD.FTZ R19, R19, -1 ;  /* 0xbf80000013137421 */ /* 0x000fd80000010000 */
[----:B------:R-:W-:-:S07]  /*4930*/  @!P0 FADD.FTZ R19, R19, -1 ;  /* 0xbf80000013138421 */ /* 0x000fce0000010000 */
.L_x_38848:
[----:B------:R-:W-:Y:S05]  /*4940*/  BSYNC.RECONVERGENT B1 ;  /* 0x0000000000017941 */ /* 0x000fea0003800200 */
.L_x_38847:
[----:B------:R-:W-:Y:S01]  /*4950*/  FFMA.FTZ R4, -R13, R19, R18 ;  /* 0x000000130d047223 */ /* 0x000fe20000010112 */
[----:B------:R-:W-:Y:S06]  /*4960*/  BRA `(.L_x_38845) ;  /* 0x0000000000787947 */ /* 0x000fec0003800000 */
.L_x_38846:
        /* <DEDUP_REMOVED lines=14> */
.L_x_38852:
        /* <DEDUP_REMOVED lines=13> */
.L_x_38851:
[----:B------:R-:W-:Y:S05]  /*4b20*/  BSYNC.RECONVERGENT B1 ;  /* 0x0000000000017941 */ /* 0x000fea0003800200 */
.L_x_38850:
[----:B0-----:R-:W-:-:S04]  /*4b30*/  FMUL.FTZ R13, R19, 1.1920928955078125e-07 ;  /* 0x34000000130d7820 */ /* 0x001fc80000410000 */
[----:B------:R-:W-:-:S07]  /*4b40*/  FMUL.FTZ R4, R4, R13 ;  /* 0x0000000d04047220 */ /* 0x000fce0000410000 */
.L_x_38845:
[----:B------:R-:W-:Y:S05]  /*4b50*/  BSYNC.RECONVERGENT B0 ;  /* 0x0000000000007941 */ /* 0x000fea0003800200 */
.L_x_38844:
        /* <DEDUP_REMOVED lines=37> */
.L_x_38858:
[----:B------:R-:W-:Y:S01]  /*4db0*/  FSETP.GEU.FTZ.AND P0, PT, R15, -R5, PT ;  /* 0x800000050f00720b */ /* 0x000fe20003f1e000 */
[----:B------:R-:W-:-:S12]  /*4dc0*/  FADD.FTZ R19, R19, -1 ;  /* 0xbf80000013137421 */ /* 0x000fd80000010000 */
[----:B------:R-:W-:-:S07]  /*4dd0*/  @!P0 FADD.FTZ R19, R19, -1 ;  /* 0xbf80000013138421 */ /* 0x000fce0000010000 */
.L_x_38857:
[----:B------:R-:W-:Y:S05]  /*4de0*/  BSYNC.RECONVERGENT B1 ;  /* 0x0000000000017941 */ /* 0x000fea0003800200 */
.L_x_38856:
[----:B------:R-:W-:Y:S01]  /*4df0*/  FFMA.FTZ R4, -R5, R19, R18 ;  /* 0x0000001305047223 */ /* 0x000fe20000010112 */
[----:B------:R-:W-:Y:S06]  /*4e00*/  BRA `(.L_x_38854) ;  /* 0x0000000000787947 */ /* 0x000fec0003800000 */
.L_x_38855:
        /* <DEDUP_REMOVED lines=14> */
.L_x_38861:
        /* <DEDUP_REMOVED lines=13> */
.L_x_38860:
[----:B------:R-:W-:Y:S05]  /*4fc0*/  BSYNC.RECONVERGENT B1 ;  /* 0x0000000000017941 */ /* 0x000fea0003800200 */
.L_x_38859:
[----:B0-----:R-:W-:-:S04]  /*4fd0*/  FMUL.FTZ R5, R19, 1.1920928955078125e-07 ;  /* 0x3400000013057820 */ /* 0x001fc80000410000 */
[----:B------:R-:W-:-:S07]  /*4fe0*/  FMUL.FTZ R4, R4, R5 ;  /* 0x0000000504047220 */ /* 0x000fce0000410000 */
.L_x_38854:
[----:B------:R-:W-:Y:S05]  /*4ff0*/  BSYNC.RECONVERGENT B0 ;  /* 0x0000000000007941 */ /* 0x000fea0003800200 */
.L_x_38853:
        /* <DEDUP_REMOVED lines=36> */
.L_x_38867:
[----:B------:R-:W-:Y:S01]  /*5240*/  FSETP.GEU.FTZ.AND P0, PT, R6, -R3, PT ;  /* 0x800000030600720b */ /* 0x000fe20003f1e000 */
[----:B------:R-:W-:-:S12]  /*5250*/  FADD.FTZ R15, R15, -1 ;  /* 0xbf8000000f0f7421 */ /* 0x000fd80000010000 */
[----:B------:R-:W-:-:S07]  /*5260*/  @!P0 FADD.FTZ R15, R15, -1 ;  /* 0xbf8000000f0f8421 */ /* 0x000fce0000010000 */
.L_x_38866:
[----:B------:R-:W-:Y:S05]  /*5270*/  BSYNC.RECONVERGENT B1 ;  /* 0x0000000000017941 */ /* 0x000fea0003800200 */
.L_x_38865:
[----:B------:R-:W-:Y:S01]  /*5280*/  FFMA.FTZ R18, -R3, R15, R18 ;  /* 0x0000000f03127223 */ /* 0x000fe20000010112 */
[----:B------:R-:W-:Y:S06]  /*5290*/  BRA `(.L_x_38863) ;  /* 0x0000000000707947 */ /* 0x000fec0003800000 */
.L_x_38864:
        /* <DEDUP_REMOVED lines=12> */
.L_x_38870:
        /* <DEDUP_REMOVED lines=13> */
.L_x_38869:
[----:B------:R-:W-:Y:S05]  /*5430*/  BSYNC.RECONVERGENT B1 ;  /* 0x0000000000017941 */ /* 0x000fea0003800200 */
.L_x_38868:
[----:B------:R-:W-:-:S04]  /*5440*/  FMUL.FTZ R16, R16, 1.1920928955078125e-07 ;  /* 0x3400000010107820 */ /* 0x000fc80000410000 */
[----:B------:R-:W-:-:S07]  /*5450*/  FMUL.FTZ R18, R19, R16 ;  /* 0x0000001013127220 */ /* 0x000fce0000410000 */
.L_x_38863:
[----:B------:R-:W-:Y:S05]  /*5460*/  BSYNC.RECONVERGENT B0 ;  /* 0x0000000000007941 */ /* 0x000fea0003800200 */
.L_x_38862:
[C---:B------:R-:W-:Y:S01]  /*5470*/  FSETP.NAN.FTZ.AND P0, PT, |R18|.reuse, |R18|, PT ;  /* 0x400000121200720b */ /* 0x040fe20003f18200 */
[----:B0-----:R-:W0:Y:S01]  /*5480*/  LDC.64 R4, c[0x0][0x390] ;  /* 0x0000e400ff047b82 */ /* 0x001e220000000a00 */
[----:B------:R-:W-:-:S04]  /*5490*/  LOP3.LUT R15, R18, 0x80000000, R17, 0xb8, !PT ;  /* 0x80000000120f7812 */ /* 0x000fc800078eb811 */
[----:B------:R-:W-:-:S04]  /*54a0*/  FSEL R15, R18, R15, P0 ;  /* 0x0000000f120f7208 */ /* 0x000fc80000000000 */
[----:B------:R-:W-:-:S13]  /*54b0*/  FSETP.NEU.FTZ.AND P2, PT, R15, RZ, PT ;  /* 0x000000ff0f00720b */ /* 0x000fda0003f5d000 */
[----:B------:R-:W-:Y:S02]  /*54c0*/  @P2 FSETP.GEU.FTZ.AND P1, PT, R7, RZ, PT ;  /* 0x000000ff0700220b */ /* 0x000fe40003f3e000 */
[----:B------:R-:W-:Y:S01]  /*54d0*/  @P2 FSETP.GEU.FTZ.AND P0, PT, R15, RZ, PT ;  /* 0x000000ff0f00220b */ /* 0x000fe20003f1e000 */
[----:B0-----:R-:W-:-:S03]  /*54e0*/  IMAD.WIDE.U32 R4, R0, 0x4, R4 ;  /* 0x0000000400047825 */ /* 0x001fc600078e0004 */
[----:B------:R-:W-:Y:S02]  /*54f0*/  @P2 PLOP3.LUT P1, PT, P1, P0, PT, 0x82, 0x28 ;  /* 0x000000000028281c */ /* 0x000fe40000f21072 */
[----:B------:R-:W-:Y:S01]  /*5500*/  PLOP3.LUT P0, PT, PT, PT, PT, 0x80, 0x8 ;  /* 0x000000000008781c */ /* 0x000fe20003f0f070 */
[----:B------:R-:W-:Y:S01]  /*5510*/  IMAD.WIDE.U32 R4, R2, 0x10, R4 ;  /* 0x0000001002047825 */ /* 0x000fe200078e0004 */
[----:B------:R-:W-:-:S04]  /*5520*/  @P2 PLOP3.LUT P0, PT, P1, PT, PT, 0x80, 0x8 ;  /* 0x000000000008281c */ /* 0x000fc80000f0f070 */
[----:B------:R-:W-:Y:S09]  /*5530*/  STG.E.128 desc[UR4][R4.64], R8 ;  /* 0x0000000804007986 */ /* 0x000ff2000c101d04 */
[----:B------:R-:W-:-:S05]  /*5540*/  @!P0 FADD.FTZ R15, R7, R15 ;  /* 0x0000000f070f8221 */ /* 0x000fca0000010000 */
[----:B------:R-:W-:Y:S01]  /*5550*/  STG.E.128 desc[UR4][R4.64+0x800], R12 ;  /* 0x0008000c04007986 */ /* 0x000fe2000c101d04 */
[----:B------:R-:W-:Y:S05]  /*5560*/  EXIT ;  /* 0x000000000000794d */ /* 0x000fea0003800000 */
.L_x_38871:
        /* <DEDUP_REMOVED lines=9> */
.L_x_55028:


//--------------------- .text._ZN2at6native29vectorized_elementwise_kernelILi8ENS0_13AUnaryFunctorIfffZZZNS0_21remainder_kernel_cudaERNS_18TensorIteratorBaseEENKUlvE0_clEvENKUlvE0_clEvEUlffE_EESt5arrayIPcLm2EEEEviT0_T1_ --------------------------
	.section	.text._ZN2at6native29vectorized_elementwise_kernelILi8ENS0_13AUnaryFunctorIfffZZZNS0_21remainder_kernel_cudaERNS_18TensorIteratorBaseEENKUlvE0_clEvENKUlvE0_clEvEUlffE_EESt5arrayIPcLm2EEEEviT0_T1_,"ax",@progbits
	.align	128
        .global         _ZN2at6native29vectorized_elementwise_kernelILi8ENS0_13AUnaryFunctorIfffZZZNS0_21remainder_kernel_cudaERNS_18TensorIteratorBaseEENKUlvE0_clEvENKUlvE0_clEvEUlffE_EESt5arrayIPcLm2EEEEviT0_T1_
        .type           _ZN2at6native29vectorized_elementwise_kernelILi8ENS0_13AUnaryFunctorIfffZZZNS0_21remainder_kernel_cudaERNS_18TensorIteratorBaseEENKUlvE0_clEvENKUlvE0_clEvEUlffE_EESt5arrayIPcLm2EEEEviT0_T1_,@function
        .size           _ZN2at6native29vectorized_elementwise_kernelILi8ENS0_13AUnaryFunctorIfffZZZNS0_21remainder_kernel_cudaERNS_18TensorIteratorBaseEENKUlvE0_clEvENKUlvE0_clEvEUlffE_EESt5arrayIPcLm2EEEEviT0_T1_,(.L_x_55029 - _ZN2at6native29vectorized_elementwise_kernelILi8ENS0_13AUnaryFunctorIfffZZZNS0_21remainder_kernel_cudaERNS_18TensorIteratorBaseEENKUlvE0_clEvENKUlvE0_clEvEUlffE_EESt5arrayIPcLm2EEEEviT0_T1_)
        .other          _ZN2at6native29vectorized_elementwise_kernelILi8ENS0_13AUnaryFunctorIfffZZZNS0_21remainder_kernel_cudaERNS_18TensorIteratorBaseEENKUlvE0_clEvENKUlvE0_clEvEUlffE_EESt5arrayIPcLm2EEEEviT0_T1_,@"STO_CUDA_ENTRY STV_DEFAULT"
_ZN2at6native29vectorized_elementwise_kernelILi8ENS0_13AUnaryFunctorIfffZZZNS0_21remainder_kernel_cudaERNS_18TensorIteratorBaseEENKUlvE0_clEvENKUlvE0_clEvEUlffE_EESt5arrayIPcLm2EEEEviT0_T1_:
.text._ZN2at6native29vectorized_elementwise_kernelILi8ENS0_13AUnaryFunctorIfffZZZNS0_21remainder_kernel_cudaERNS_18TensorIteratorBaseEENKUlvE0_clEvENKUlvE0_clEvEUlffE_EESt5arrayIPcLm2EEEEviT0_T1_:
        /* <DEDUP_REMOVED lines=100> */
.L_x_38879:
[----:B------:R-:W-:Y:S05]  /*0640*/  BSYNC.RECONVERGENT B2 ;  /* 0x0000000000027941 */ /* 0x000fea0003800200 */
.L_x_38878:
[----:B------:R-:W-:Y:S01]  /*0650*/  FFMA.FTZ R3, -R8, R6, R11 ;  /* 0x0000000608037223 */ /* 0x000fe2000001010b */
[----:B------:R-:W-:Y:S06]  /*0660*/  BRA `(.L_x_38876) ;  /* 0x00000000007c7947 */ /* 0x000fec0003800000 */
.L_x_38877:
        /* <DEDUP_REMOVED lines=14> */
.L_x_38882:
        /* <DEDUP_REMOVED lines=14> */
.L_x_38881:
[----:B------:R-:W-:Y:S05]  /*0830*/  BSYNC.RECONVERGENT B2 ;  /* 0x0000000000027941 */ /* 0x000fea0003800200 */
.L_x_38880:
[----:B0-----:R-:W-:-:S04]  /*0840*/  FMUL.FTZ R4, R7, 1.1920928955078125e-07 ;  /* 0x3400000007047820 */ /* 0x001fc80000410000 */
[----:B------:R-:W-:-:S07]  /*0850*/  FMUL.FTZ R3, R3, R4 ;  /* 0x0000000403037220 */ /* 0x000fce0000410000 */
.L_x_38876:
[----:B------:R-:W-:Y:S05]  /*0860*/  BSYNC.RECONVERGENT B0 ;  /* 0x0000000000007941 */ /* 0x000fea0003800200 */
.L_x_38875:
        /* <DEDUP_REMOVED lines=10> */
.L_x_38874:
[----:B------:R-:W-:Y:S05]  /*0910*/  BSYNC.RECONVERGENT B1 ;  /* 0x0000000000017941 */ /* 0x000fea0003800200 */
.L_x_38873:
        /* <DEDUP_REMOVED lines=31> */
.L_x_38890:
[----:B------:R-:W-:Y:S01]  /*0b10*/  FSETP.GEU.FTZ.AND P0, PT, R7, -R8, PT ;  /* 0x800000080700720b */ /* 0x000fe20003f1e000 */
[----:B------:R-:W-:-:S12]  /*0b20*/  FADD.FTZ R4, R4, -1 ;  /* 0xbf80000004047421 */ /* 0x000fd80000010000 */
[----:B------:R-:W-:-:S07]  /*0b30*/  @!P0 FADD.FTZ R4, R4, -1 ;  /* 0xbf80000004048421 */ /* 0x000fce0000010000 */
.L_x_38889:
[----:B------:R-:W-:Y:S05]  /*0b40*/  BSYNC.RECONVERGENT B2 ;  /* 0x0000000000027941 */ /* 0x000fea0003800200 */
.L_x_38888:
[----:B------:R-:W-:Y:S01]  /*0b50*/  FFMA.FTZ R7, -R8, R4, R11 ;  /* 0x0000000408077223 */ /* 0x000fe2000001010b */
[----:B------:R-:W-:Y:S06]  /*0b60*/  BRA `(.L_x_38886) ;  /* 0x00000000007c7947 */ /* 0x000fec0003800000 */
.L_x_38887:
        /* <DEDUP_REMOVED lines=14> */
.L_x_38893:
        /* <DEDUP_REMOVED lines=14> */
.L_x_38892:
[----:B------:R-:W-:Y:S05]  /*0d30*/  BSYNC.RECONVERGENT B2 ;  /* 0x0000000000027941 */ /* 0x000fea0003800200 */
.L_x_38891:
[----:B------:R-:W-:-:S04]  /*0d40*/  FMUL.FTZ R7, R9, 1.1920928955078125e-07 ;  /* 0x3400000009077820 */ /* 0x000fc80000410000 */
[----:B------:R-:W-:-:S07]  /*0d50*/  FMUL.FTZ R7, R4, R7 ;  /* 0x0000000704077220 */ /* 0x000fce0000410000 */
.L_x_38886:
[----:B------:R-:W-:Y:S05]  /*0d60*/  BSYNC.RECONVERGENT B0 ;  /* 0x0000000000007941 */ /* 0x000fea0003800200 */
.L_x_38885:
        /* <DEDUP_REMOVED lines=10> */
.L_x_38884:
[----:B------:R-:W-:Y:S05]  /*0e10*/  BSYNC.RECONVERGENT B1 ;  /* 0x0000000000017941 */ /* 0x000fea0003800200 */
.L_x_38883:
        /* <DEDUP_REMOVED lines=31> */
.L_x_38901:
[----:B------:R-:W-:Y:S01]  /*1010*/  FSETP.GEU.FTZ.AND P0, PT, R9, -R8, PT ;  /* 0x800000080900720b */ /* 0x000fe20003f1e000 */
[----:B------:R-:W-:-:S12]  /*1020*/  FADD.FTZ R4, R4, -1 ;  /* 0xbf80000004047421 */ /* 0x000fd80000010000 */
[----:B------:R-:W-:-:S07]  /*1030*/  @!P0 FADD.FTZ R4, R4, -1 ;  /* 0xbf80000004048421 */ /* 0x000fce0000010000 */
.L_x_38900:
[----:B------:R-:W-:Y:S05]  /*1040*/  BSYNC.RECONVERGENT B2 ;  /* 0x0000000000027941 */ /* 0x000fea0003800200 */
.L_x_38899:
[----:B------:R-:W-:Y:S01]  /*1050*/  FFMA.FTZ R9, -R8, R4, R11 ;  /* 0x0000000408097223 */ /* 0x000fe2000001010b */
[----:B------:R-:W-:Y:S06]  /*1060*/  BRA `(.L_x_38897) ;  /* 0x00000000007c7947 */ /* 0x000fec0003800000 */
.L_x_38898:
        /* <DEDUP_REMOVED lines=14> */
.L_x_38904:
        /* <DEDUP_REMOVED lines=14> */
.L_x_38903:
[----:B------:R-:W-:Y:S05]  /*1230*/  BSYNC.RECONVERGENT B2 ;  /* 0x0000000000027941 */ /* 0x000fea0003800200 */
.L_x_38902:
[----:B------:R-:W-:-:S04]  /*1240*/  FMUL.FTZ R9, R10, 1.1920928955078125e-07 ;  /* 0x340000000a097820 */ /* 0x000fc80000410000 */
[----:B------:R-:W-:-:S07]  /*1250*/  FMUL.FTZ R9, R4, R9 ;  /* 0x0000000904097220 */ /* 0x000fce0000410000 */
.L_x_38897:
[----:B------:R-:W-:Y:S05]  /*1260*/  BSYNC.RECONVERGENT B0 ;  /* 0x0000000000007941 */ /* 0x000fea0003800200 */
.L_x_38896:
        /* <DEDUP_REMOVED lines=10> */
.L_x_38895:
[----:B------:R-:W-:Y:S05]  /*1310*/  BSYNC.RECONVERGENT B1 ;  /* 0x0000000000017941 */ /* 0x000fea0003800200 */
.L_x_38894:
        /* <DEDUP_REMOVED lines=31> */
.L_x_38912:
[----:B------:R-:W-:Y:S01]  /*1510*/  FSETP.GEU.FTZ.AND P0, PT, R9, -R10, PT ;  /* 0x8000000a0900720b */ /* 0x000fe20003f1e000 */
[----:B------:R-:W-:-:S12]  /*1520*/  FADD.FTZ R6, R6, -1 ;  /* 0xbf80000006067421 */ /* 0x000fd80000010000 */
[----:B------:R-:W-:-:S07]  /*1530*/  @!P0 FADD.FTZ R6, R6, -1 ;  /* 0xbf80000006068421 */ /* 0x000fce0000010000 */
.L_x_38911:
[----:B------:R-:W-:Y:S05]  /*1540*/  BSYNC.RECONVERGENT B2 ;  /* 0x0000000000027941 */ /* 0x000fea0003800200 */
.L_x_38910:
[----:B------:R-:W-:Y:S01]  /*1550*/  FFMA.FTZ R9, -R10, R6, R11 ;  /* 0x000000060a097223 */ /* 0x000fe2000001010b */
[----:B------:R-:W-:Y:S06]  /*1560*/  BRA `(.L_x_38908) ;  /* 0x0000000000787947 */ /* 0x000fec0003800000 */
.L_x_38909:
        /* <DEDUP_REMOVED lines=14> */
.L_x_38915:
        /* <DEDUP_REMOVED lines=13> */
.L_x_38914:
[----:B------:R-:W-:Y:S05]  /*1720*/  BSYNC.RECONVERGENT B2 ;  /* 0x0000000000027941 */ /* 0x000fea0003800200 */
.L_x_38913:
[----:B------:R-:W-:-:S04]  /*1730*/  FMUL.FTZ R9, R18, 1.1920928955078125e-07 ;  /* 0x3400000012097820 */ /* 0x000fc80000410000 */
[----:B------:R-:W-:-:S07]  /*1740*/  FMUL.FTZ R9, R6, R9 ;  /* 0x0000000906097220 */ /* 0x000fce0000410000 */
.L_x_38908:
[----:B------:R-:W-:Y:S05]  /*1750*/  BSYNC.RECONVERGENT B0 ;  /* 0x0000000000007941 */ /* 0x000fea0003800200 */
.L_x_38907:
        /* <DEDUP_REMOVED lines=10> */
.L_x_38906:
[----:B------:R-:W-:Y:S05]  /*1800*/  BSYNC.RECONVERGENT B1 ;  /* 0x0000000000017941 */ /* 0x000fea0003800200 */
.L_x_38905:
        /* <DEDUP_REMOVED lines=31> */
.L_x_38923:
[----:B------:R-:W-:Y:S01]  /*1a00*/  FSETP.GEU.FTZ.AND P0, PT, R21, -R18, PT ;  /* 0x800000121500720b */ /* 0x000fe20003f1e000 */
[----:B------:R-:W-:-:S12]  /*1a10*/  FADD.FTZ R8, R8, -1 ;  /* 0xbf80000008087421 */ /* 0x000fd80000010000 */
[----:B------:R-:W-:-:S07]  /*1a20*/  @!P0 FADD.FTZ R8, R8, -1 ;  /* 0xbf80000008088421 */ /* 0x000fce0000010000 */
.L_x_38922:
[----:B------:R-:W-:Y:S05]  /*1a30*/  BSYNC.RECONVERGENT B2 ;  /* 0x0000000000027941 */ /* 0x000fea0003800200 */
.L_x_38921:
[----:B------:R-:W-:Y:S01]  /*1a40*/  FFMA.FTZ R9, -R18, R8, R11 ;  /* 0x0000000812097223 */ /* 0x000fe2000001010b */
[----:B------:R-:W-:Y:S06]  /*1a50*/  BRA `(.L_x_38919) ;  /* 0x0000000000787947 */ /* 0x000fec0003800000 */
.L_x_38920:
        /* <DEDUP_REMOVED lines=14> */
.L_x_38926:
        /* <DEDUP_REMOVED lines=13> */
.L_x_38925:
[----:B------:R-:W-:Y:S05]  /*1c10*/  BSYNC.RECONVERGENT B2 ;  /* 0x0000000000027941 */ /* 0x000fea0003800200 */
.L_x_38924:
[----:B-1----:R-:W-:-:S04]  /*1c20*/  FMUL.FTZ R9, R20, 1.1920928955078125e-07 ;  /* 0x3400000014097820 */ /* 0x002fc80000410000 */
[----:B------:R-:W-:-:S07]  /*1c30*/  FMUL.FTZ R9, R8, R9 ;  /* 0x0000000908097220 */ /* 0x000fce0000410000 */
.L_x_38919:
[----:B------:R-:W-:Y:S05]  /*1c40*/  BSYNC.RECONVERGENT B0 ;  /* 0x0000000000007941 */ /* 0x000fea0003800200 */
.L_x_38918:
        /* <DEDUP_REMOVED lines=10> */
.L_x_38917:
[----:B------:R-:W-:Y:S05]  /*1cf0*/  BSYNC.RECONVERGENT B1 ;  /* 0x0000000000017941 */ /* 0x000fea0003800200 */
.L_x_38916:
        /* <DEDUP_REMOVED lines=31> */
.L_x_38934:
[----:B------:R-:W-:Y:S01]  /*1ef0*/  FSETP.GEU.FTZ.AND P0, PT, R20, -R18, PT ;  /* 0x800000121400720b */ /* 0x000fe20003f1e000 */
[----:B------:R-:W-:-:S12]  /*1f00*/  FADD.FTZ R8, R8, -1 ;  /* 0xbf80000008087421 */ /* 0x000fd80000010000 */
[----:B------:R-:W-:-:S07]  /*1f10*/  @!P0 FADD.FTZ R8, R8, -1 ;  /* 0xbf80000008088421 */ /* 0x000fce0000010000 */
.L_x_38933:
[----:B------:R-:W-:Y:S05]  /*1f20*/  BSYNC.RECONVERGENT B2 ;  /* 0x0000000000027941 */ /* 0x000fea0003800200 */
.L_x_38932:
[----:B------:R-:W-:Y:S01]  /*1f30*/  FFMA.FTZ R21, -R18, R8, R11 ;  /* 0x0000000812157223 */ /* 0x000fe2000001010b */
[----:B------:R-:W-:Y:S06]  /*1f40*/  BRA `(.L_x_38930) ;  /* 0x00000000007c7947 */ /* 0x000fec0003800000 */
.L_x_38931:
        /* <DEDUP_REMOVED lines=14> */
.L_x_38937:
        /* <DEDUP_REMOVED lines=14> */
.L_x_38936:
[----:B------:R-:W-:Y:S05]  /*2110*/  BSYNC.RECONVERGENT B2 ;  /* 0x0000000000027941 */ /* 0x000fea0003800200 */
.L_x_38935:
[----:B------:R-:W-:-:S04]  /*2120*/  FMUL.FTZ R21, R21, 1.1920928955078125e-07 ;  /* 0x3400000015157820 */ /* 0x000fc80000410000 */
[----:B------:R-:W-:-:S07]  /*2130*/  FMUL.FTZ R21, R8, R21 ;  /* 0x0000001508157220 */ /* 0x000fce0000410000 */
.L_x_38930:
[----:B------:R-:W-:Y:S05]  /*2140*/  BSYNC.RECONVERGENT B0 ;  /* 0x0000000000007941 */ /* 0x000fea0003800200 */
.L_x_38929:
        /* <DEDUP_REMOVED lines=10> */
.L_x_38928:
[----:B------:R-:W-:Y:S05]  /*21f0*/  BSYNC.RECONVERGENT B1 ;  /* 0x0000000000017941 */ /* 0x000fea0003800200 */
.L_x_38927:
        /* <DEDUP_REMOVED lines=31> */
.L_x_38945:
[----:B------:R-:W-:Y:S01]  /*23f0*/  FSETP.GEU.FTZ.AND P0, PT, R19, -R20, PT ;  /* 0x800000141300720b */ /* 0x000fe20003f1e000 */
[----:B------:R-:W-:-:S12]  /*2400*/  FADD.FTZ R10, R10, -1 ;  /* 0xbf8000000a0a7421 */ /* 0x000fd80000010000 */
[----:B------:R-:W-:-:S07]  /*2410*/  @!P0 FADD.FTZ R10, R10, -1 ;  /* 0xbf8000000a0a8421 */ /* 0x000fce0000010000 */
.L_x_38944:
[----:B------:R-:W-:Y:S05]  /*2420*/  BSYNC.RECONVERGENT B2 ;  /* 0x0000000000027941 */ /* 0x000fea0003800200 */
.L_x_38943:
[----:B------:R-:W-:Y:S01]  /*2430*/  FFMA.FTZ R19, -R20, R10, R11 ;  /* 0x0000000a14137223 */ /* 0x000fe2000001010b */
[----:B------:R-:W-:Y:S06]  /*2440*/  BRA `(.L_x_38941) ;  /* 0x00000000007c7947 */ /* 0x000fec0003800000 */
.L_x_38942:
        /* <DEDUP_REMOVED lines=14> */
.L_x_38948:
        /* <DEDUP_REMOVED lines=14> */
.L_x_38947:
[----:B------:R-:W-:Y:S05]  /*2610*/  BSYNC.RECONVERGENT B2 ;  /* 0x0000000000027941 */ /* 0x000fea0003800200 */
.L_x_38946:
[----:B------:R-:W-:-:S04]  /*2620*/  FMUL.FTZ R19, R21, 1.1920928955078125e-07 ;  /* 0x3400000015137820 */ /* 0x000fc80000410000 */
[----:B------:R-:W-:-:S07]  /*2630*/  FMUL.FTZ R19, R10, R19 ;  /* 0x000000130a137220 */ /* 0x000fce0000410000 */
.L_x_38941:
[----:B------:R-:W-:Y:S05]  /*2640*/  BSYNC.RECONVERGENT B0 ;  /* 0x0000000000007941 */ /* 0x000fea0003800200 */
.L_x_38940:
        /* <DEDUP_REMOVED lines=10> */
.L_x_38939:
[----:B------:R-:W-:Y:S05]  /*26f0*/  BSYNC.RECONVERGENT B1 ;  /* 0x0000000000017941 */ /* 0x000fea0003800200 */
.L_x_38938:
        /* <DEDUP_REMOVED lines=30> */
.L_x_38956:
[----:B------:R-:W-:Y:S01]  /*28e0*/  FSETP.GEU.FTZ.AND P0, PT, R15, -R20, PT ;  /* 0x800000140f00720b */ /* 0x000fe20003f1e000 */
[----:B------:R-:W-:-:S12]  /*28f0*/  FADD.FTZ R2, R2, -1 ;  /* 0xbf80000002027421 */ /* 0x000fd80000010000 */
[----:B------:R-:W-:-:S07]  /*2900*/  @!P0 FADD.FTZ R2, R2, -1 ;  /* 0xbf80000002028421 */ /* 0x000fce0000010000 */
.L_x_38955:
[----:B------:R-:W-:Y:S05]  /*2910*/  BSYNC.RECONVERGENT B2 ;  /* 0x0000000000027941 */ /* 0x000fea0003800200 */
.L_x_38954:
[----:B------:R-:W-:Y:S01]  /*2920*/  FFMA.FTZ R11, -R20, R2, R11 ;  /* 0x00000002140b7223 */ /* 0x000fe2000001010b */
[----:B------:R-:W-:Y:S06]  /*2930*/  BRA `(.L_x_38952) ;  /* 0x0000000000707947 */ /* 0x000fec0003800000 */
.L_x_38953:
        /* <DEDUP_REMOVED lines=12> */
.L_x_38959:
        /* <DEDUP_REMOVED lines=13> */
.L_x_38958:
[----:B------:R-:W-:Y:S05]  /*2ad0*/  BSYNC.RECONVERGENT B2 ;  /* 0x0000000000027941 */ /* 0x000fea0003800200 */
.L_x_38957:
[----:B------:R-:W-:-:S04]  /*2ae0*/  FMUL.FTZ R2, R2, 1.1920928955078125e-07 ;  /* 0x3400000002027820 */ /* 0x000fc80000410000 */
[----:B------:R-:W-:-:S07]  /*2af0*/  FMUL.FTZ R11, R11, R2 ;  /* 0x000000020b0b7220 */ /* 0x000fce0000410000 */
.L_x_38952:
[----:B------:R-:W-:Y:S05]  /*2b00*/  BSYNC.RECONVERGENT B0 ;  /* 0x0000000000007941 */ /* 0x000fea0003800200 */
.L_x_38951:
        /* <DEDUP_REMOVED lines=10> */
.L_x_38950:
[----:B------:R-:W-:Y:S05]  /*2bb0*/  BSYNC.RECONVERGENT B1 ;  /* 0x0000000000017941 */ /* 0x000fea0003800200 */
.L_x_38949:
        /* <DEDUP_REMOVED lines=16> */
.L_x_38962:
[----:B------:R-:W-:-:S13]  /*2cc0*/  ISETP.GE.U32.AND P0, PT, R17, R16, PT ;  /* 0x000000101100720c */ /* 0x000fda0003f06070 */
[----:B------:R-:W-:Y:S05]  /*2cd0*/  @P0 BRA `(.L_x_38964) ;  /* 0x0000000000300947 */ /* 0x000fea0003800000 */
[----:B---3--:R-:W3:Y:S01]  /*2ce0*/  LDC.64 R2, c[0x0][0x390] ;  /* 0x0000e400ff027b82 */ /* 0x008ee20000000a00 */
[----:B------:R-:W-:Y:S01]  /*2cf0*/  IADD3 R5, PT, PT, R0, R17, RZ ;  /* 0x0000001100057210 */ /* 0x000fe20007ffe0ff */
[----:B------:R-:W-:-:S04]  /*2d00*/  VIADD R17, R17, 0x80 ;  /* 0x0000008011117836 */ /* 0x000fc80000000000 */
[----:B---3--:R-:W-:-:S05]  /*2d10*/  IMAD.WIDE.U32 R2, R5, 0x4, R2 ;  /* 0x0000000405027825 */ /* 0x008fca00078e0002 */
[----:B------:R4:W-:Y:S02]  /*2d20*/  STG.E desc[UR4][R2.64], R4 ;  /* 0x0000000402007986 */ /* 0x0009e4000c101904 */
.L_x_38963:
[----:B------:R-:W-:-:S13]  /*2d30*/  ISETP.GE.U32.AND P0, PT, R17, R16, PT ;  /* 0x000000101100720c */ /* 0x000fda0003f06070 */
[----:B------:R-:W-:Y:S05]  /*2d40*/  @P0 BRA `(.L_x_38965) ;  /* 0x0000000000300947 */ /* 0x000fea0003800000 */
[----:B---34-:R-:W3:Y:S01]  /*2d50*/  LDC.64 R2, c[0x0][0x390] ;  /* 0x0000e400ff027b82 */ /* 0x018ee20000000a00 */
[----:B------:R-:W-:Y:S02]  /*2d60*/  IMAD.IADD R5, R0, 0x1, R17 ;  /* 0x0000000100057824 */ /* 0x000fe400078e0211 */
[----:B------:R-:W-:Y:S02]  /*2d70*/  VIADD R17, R17, 0x80 ;  /* 0x0000008011117836 */ /* 0x000fe40000000000 */
[----:B---3--:R-:W-:-:S05]  /*2d80*/  IMAD.WIDE.U32 R2, R5, 0x4, R2 ;  /* 0x0000000405027825 */ /* 0x008fca00078e0002 */
[----:B------:R4:W-:Y:S02]  /*2d90*/  STG.E desc[UR4][R2.64], R6 ;  /* 0x0000000602007986 */ /* 0x0009e4000c101904 */
.L_x_38964:
[----:B------:R-:W-:-:S13]  /*2da0*/  ISETP.GE.U32.AND P0, PT, R17, R16, PT ;  /* 0x000000101100720c */ /* 0x000fda0003f06070 */
[----:B------:R-:W-:Y:S05]  /*2db0*/  @P0 BRA `(.L_x_38966) ;  /* 0x0000000000340947 */ /* 0x000fea0003800000 */
[----:B---34-:R-:W3:Y:S01]  /*2dc0*/  LDC.64 R2, c[0x0][0x390] ;  /* 0x0000e400ff027b82 */ /* 0x018ee20000000a00 */
[----:B------:R-:W-:Y:S01]  /*2dd0*/  IMAD.IADD R5, R0, 0x1, R17 ;  /* 0x0000000100057824 */ /* 0x000fe200078e0211 */
[----:B------:R-:W-:-:S03]  /*2de0*/  IADD3 R17, PT, PT, R17, 0x80, RZ ;  /* 0x0000008011117810 */ /* 0x000fc60007ffe0ff */
[----:B---3--:R-:W-:-:S05]  /*2df0*/  IMAD.WIDE.U32 R2, R5, 0x4, R2 ;  /* 0x0000000405027825 */ /* 0x008fca00078e0002 */
[----:B------:R3:W-:Y:S02]  /*2e00*/  STG.E desc[UR4][R2.64], R9 ;  /* 0x0000000902007986 */ /* 0x0007e4000c101904 */
.L_x_38965:
        /* <DEDUP_REMOVED lines=8> */
.L_x_38966:
[----:B------:R-:W-:Y:S05]  /*2e90*/  BSYNC.RELIABLE B1 ;  /* 0x0000000000017941 */ /* 0x000fea0003800100 */
.L_x_38961:
[----:B------:R-:W-:-:S13]  /*2ea0*/  ISETP.GE.U32.AND P0, PT, R17, R16, PT ;  /* 0x000000101100720c */ /* 0x000fda0003f06070 */
[----:B---34-:R-:W3:Y:S01]  /*2eb0*/  @!P0 LDC.64 R2, c[0x0][0x390] ;  /* 0x0000e400ff028b82 */ /* 0x018ee20000000a00 */
[----:B------:R-:W-:Y:S02]  /*2ec0*/  @!P0 IMAD.IADD R5, R0, 0x1, R17 ;  /* 0x0000000100058824 */ /* 0x000fe400078e0211 */
[----:B------:R-:W-:Y:S02]  /*2ed0*/  @!P0 VIADD R17, R17, 0x80 ;  /* 0x0000008011118836 */ /* 0x000fe40000000000 */
[----:B---3--:R-:W-:-:S05]  /*2ee0*/  @!P0 IMAD.WIDE.U32 R2, R5, 0x4, R2 ;  /* 0x0000000405028825 */ /* 0x008fca00078e0002 */
[----:B------:R3:W-:Y:S02]  /*2ef0*/  @!P0 STG.E desc[UR4][R2.64], R10 ;  /* 0x0000000a02008986 */ /* 0x0007e4000c101904 */
.L_x_38967:
[----:B------:R-:W-:Y:S05]  /*2f00*/  BSYNC.RECONVERGENT B0 ;  /* 0x0000000000007941 */ /* 0x000fea0003800200 */
.L_x_38960:
        /* <DEDUP_REMOVED lines=8> */
.L_x_38872:
[----:B------:R-:W0:Y:S01]  /*2f90*/  S2R R2, SR_TID.X ;  /* 0x0000000000027919 */ /* 0x000e220000002100 */
[----:B------:R-:W1:Y:S08]  /*2fa0*/  LDC.64 R4, c[0x0][0x398] ;  /* 0x0000e600ff047b82 */ /* 0x000e700000000a00 */
[----:B------:R-:W2:Y:S01]  /*2fb0*/  LDC R17, c[0x0][0x388] ;  /* 0x0000e200ff117b82 */ /* 0x000ea20000000800 */
[----:B-1----:R-:W-:-:S04]  /*2fc0*/  IMAD.WIDE.U32 R4, R0, 0x4, R4 ;  /* 0x0000000400047825 */ /* 0x002fc800078e0004 */
[----:B0-----:R-:W-:-:S06]  /*2fd0*/  IMAD.WIDE.U32 R4, R2, 0x20, R4 ;  /* 0x0000002002047825 */ /* 0x001fcc00078e0004 */
[----:B------:R-:W3:Y:S01]  /*2fe0*/  LDG.E.ENL2.256 R4, R12, desc[UR4][R4.64] ;  /* 0xfe000004040c797e */ /* 0x000ee20008121904 */
[----:B--2---:R-:W-:Y:S01]  /*2ff0*/  FADD.FTZ R18, |R17|, -RZ ;  /* 0x800000ff11127221 */ /* 0x004fe20000010200 */
[----:B------:R-:W-:Y:S03]  /*3000*/  BSSY.RECONVERGENT B0, `(.L_x_38968) ;  /* 0x0000042000007945 */ /* 0x000fe60003800200 */
[C---:B------:R-:W-:Y:S01]  /*3010*/  VIADD R3, R18.reuse, 0xb800000 ;  /* 0x0b80000012037836 */ /* 0x040fe20000000000 */
[----:B------:R-:W-:Y:S01]  /*3020*/  LOP3.LUT R16, R18, 0x7fffff, RZ, 0xc0, !PT ;  /* 0x007fffff12107812 */ /* 0x000fe200078ec0ff */
[----:B------:R-:W-:-:S03]  /*3030*/  IMAD.MOV.U32 R8, RZ, RZ, R18 ;  /* 0x000000ffff087224 */ /* 0x000fc600078e0012 */
[----:B------:R-:W-:Y:S02]  /*3040*/  LOP3.LUT R16, R16, 0x3f800000, RZ, 0xfc, !PT ;  /* 0x3f80000010107812 */ /* 0x000fe400078efcff */
[----:B---3--:R-:W-:-:S13]  /*3050*/  FSETP.GEU.FTZ.AND P0, PT, |R17|, |R12|, PT ;  /* 0x4000000c1100720b */ /* 0x008fda0003f1e200 */
        /* <DEDUP_REMOVED lines=27> */
.L_x_38972:
[----:B------:R-:W-:Y:S05]  /*3210*/  BSYNC.RECONVERGENT B1 ;  /* 0x0000000000017941 */ /* 0x000fea0003800200 */
.L_x_38971:
[----:B------:R-:W-:Y:S01]  /*3220*/  FFMA.FTZ R8, -R9, R19, R18 ;  /* 0x0000001309087223 */ /* 0x000fe20000010112 */
[----:B------:R-:W-:Y:S06]  /*3230*/  BRA `(.L_x_38969) ;  /* 0x0000000000787947 */ /* 0x000fec0003800000 */
.L_x_38970:
        /* <DEDUP_REMOVED lines=14> */
.L_x_38975:
        /* <DEDUP_REMOVED lines=13> */
.L_x_38974:
[----:B------:R-:W-:Y:S05]  /*33f0*/  BSYNC.RECONVERGENT B1 ;  /* 0x0000000000017941 */ /* 0x000fea0003800200 */
.L_x_38973:
[----:B0-----:R-:W-:-:S04]  /*3400*/  FMUL.FTZ R9, R19, 1.1920928955078125e-07 ;  /* 0x3400000013097820 */ /* 0x001fc80000410000 */
[----:B------:R-:W-:-:S07]  /*3410*/  FMUL.FTZ R8, R8, R9 ;  /* 0x0000000908087220 */ /* 0x000fce0000410000 */
.L_x_38969:
[----:B------:R-:W-:Y:S05]  /*3420*/  BSYNC.RECONVERGENT B0 ;  /* 0x0000000000007941 */ /* 0x000fea0003800200 */
.L_x_38968:
[C---:B------:R-:W-:Y:S01]  /*3430*/  FSETP.NAN.FTZ.AND P0, PT, |R8|.reuse, |R8|, PT ;  /* 0x400000080800720b */ /* 0x040fe20003f18200 */
[----:B------:R-:W-:Y:S01]  /*3440*/  BSSY.RECONVERGENT B0, `(.L_x_38976) ;  /* 0x0000048000007945 */ /* 0x000fe20003800200 */
[C---:B------:R-:W-:Y:S02]  /*3450*/  LOP3.LUT R9, R8.reuse, 0x80000000, R17, 0xb8, !PT ;  /* 0x8000000008097812 */ /* 0x040fe400078eb811 */
[----:B------:R-:W-:Y:S02]  /*3460*/  MOV R10, R18 ;  /* 0x00000012000a7202 */ /* 0x000fe40000000f00 */
        /* <DEDUP_REMOVED lines=33> */
.L_x_38981:
[----:B------:R-:W-:Y:S01]  /*3680*/  FSETP.GEU.FTZ.AND P0, PT, R12, -R9, PT ;  /* 0x800000090c00720b */ /* 0x000fe20003f1e000 */
[----:B------:R-:W-:-:S12]  /*3690*/  FADD.FTZ R19, R19, -1 ;  /* 0xbf80000013137421 */ /* 0x000fd80000010000 */
[----:B------:R-:W-:-:S07]  /*36a0*/  @!P0 FADD.FTZ R19, R19, -1 ;  /* 0xbf80000013138421 */ /* 0x000fce0000010000 */
.L_x_38980:
[----:B------:R-:W-:Y:S05]  /*36b0*/  BSYNC.RECONVERGENT B1 ;  /* 0x0000000000017941 */ /* 0x000fea0003800200 */
.L_x_38979:
[----:B------:R-:W-:Y:S01]  /*36c0*/  FFMA.FTZ R10, -R9, R19, R18 ;  /* 0x00000013090a7223 */ /* 0x000fe20000010112 */
[----:B------:R-:W-:Y:S06]  /*36d0*/  BRA `(.L_x_38977) ;  /* 0x0000000000787947 */ /* 0x000fec0003800000 */
.L_x_38978:
        /* <DEDUP_REMOVED lines=14> */
.L_x_38984:
        /* <DEDUP_REMOVED lines=13> */
.L_x_38983:
[----:B------:R-:W-:Y:S05]  /*3890*/  BSYNC.RECONVERGENT B1 ;  /* 0x0000000000017941 */ /* 0x000fea0003800200 */
.L_x_38982:
[----:B0-----:R-:W-:-:S04]  /*38a0*/  FMUL.FTZ R10, R19, 1.1920928955078125e-07 ;  /* 0x34000000130a7820 */ /* 0x001fc80000410000 */
[----:B------:R-:W-:-:S07]  /*38b0*/  FMUL.FTZ R10, R9, R10 ;  /* 0x0000000a090a7220 */ /* 0x000fce0000410000 */
.L_x_38977:
[----:B------:R-:W-:Y:S05]  /*38c0*/  BSYNC.RECONVERGENT B0 ;  /* 0x0000000000007941 */ /* 0x000fea0003800200 */
.L_x_38976:
        /* <DEDUP_REMOVED lines=37> */
.L_x_38990:
[----:B------:R-:W-:Y:S01]  /*3b20*/  FSETP.GEU.FTZ.AND P0, PT, R13, -R11, PT ;  /* 0x8000000b0d00720b */ /* 0x000fe20003f1e000 */
[----:B------:R-:W-:-:S12]  /*3b30*/  FADD.FTZ R19, R19, -1 ;  /* 0xbf80000013137421 */ /* 0x000fd80000010000 */
[----:B------:R-:W-:-:S07]  /*3b40*/  @!P0 FADD.FTZ R19, R19, -1 ;  /* 0xbf80000013138421 */ /* 0x000fce0000010000 */
.L_x_38989:
[----:B------:R-:W-:Y:S05]  /*3b50*/  BSYNC.RECONVERGENT B1 ;  /* 0x0000000000017941 */ /* 0x000fea0003800200 */
.L_x_38988:
[----:B------:R-:W-:Y:S01]  /*3b60*/  FFMA.FTZ R10, -R11, R19, R18 ;  /* 0x000000130b0a7223 */ /* 0x000fe20000010112 */
[----:B------:R-:W-:Y:S06]  /*3b70*/  BRA `(.L_x_38986) ;  /* 0x0000000000787947 */ /* 0x000fec0003800000 */
.L_x_38987:
        /* <DEDUP_REMOVED lines=14> */
.L_x_38993:
        /* <DEDUP_REMOVED lines=13> */
.L_x_38992:
[----:B------:R-:W-:Y:S05]  /*3d30*/  BSYNC.RECONVERGENT B1 ;  /* 0x0000000000017941 */ /* 0x000fea0003800200 */
.L_x_38991:
[----:B0-----:R-:W-:-:S04]  /*3d40*/  FMUL.FTZ R11, R19, 1.1920928955078125e-07 ;  /* 0x34000000130b7820 */ /* 0x001fc80000410000 */
[----:B------:R-:W-:-:S07]  /*3d50*/  FMUL.FTZ R10, R10, R11 ;  /* 0x0000000b0a0a7220 */ /* 0x000fce0000410000 */
.L_x_38986:
[----:B------:R-:W-:Y:S05]  /*3d60*/  BSYNC.RECONVERGENT B0 ;  /* 0x0000000000007941 */ /* 0x000fea0003800200 */
.L_x_38985:
        /* <DEDUP_REMOVED lines=37> */
.L_x_38999:
[----:B------:R-:W-:Y:S01]  /*3fc0*/  FSETP.GEU.FTZ.AND P0, PT, R14, -R11, PT ;  /* 0x8000000b0e00720b */ /* 0x000fe20003f1e000 */
[----:B------:R-:W-:-:S12]  /*3fd0*/  FADD.FTZ R19, R19, -1 ;  /* 0xbf80000013137421 */ /* 0x000fd80000010000 */
[----:B------:R-:W-:-:S07]  /*3fe0*/  @!P0 FADD.FTZ R19, R19, -1 ;  /* 0xbf80000013138421 */ /* 0x000fce0000010000 */
.L_x_38998:
[----:B------:R-:W-:Y:S05]  /*3ff0*/  BSYNC.RECONVERGENT B1 ;  /* 0x0000000000017941 */ /* 0x000fea0003800200 */
.L_x_38997:
[----:B------:R-:W-:Y:S01]  /*4000*/  FFMA.FTZ R12, -R11, R19, R18 ;  /* 0x000000130b0c7223 */ /* 0x000fe20000010112 */
[----:B------:R-:W-:Y:S06]  /*4010*/  BRA `(.L_x_38995) ;  /* 0x0000000000787947 */ /* 0x000fec0003800000 */
.L_x_38996:
        /* <DEDUP_REMOVED lines=14> */
.L_x_39002:
        /* <DEDUP_REMOVED lines=13> */
.L_x_39001:
[----:B------:R-:W-:Y:S05]  /*41d0*/  BSYNC.RECONVERGENT B1 ;  /* 0x0000000000017941 */ /* 0x000fea0003800200 */
.L_x_39000:
[----:B0-----:R-:W-:-:S04]  /*41e0*/  FMUL.FTZ R12, R19, 1.1920928955078125e-07 ;  /* 0x34000000130c7820 */ /* 0x001fc80000410000 */
[----:B------:R-:W-:-:S07]  /*41f0*/  FMUL.FTZ R12, R11, R12 ;  /* 0x0000000c0b0c7220 */ /* 0x000fce0000410000 */
.L_x_38995:
[----:B------:R-:W-:Y:S05]  /*4200*/  BSYNC.RECONVERGENT B0 ;  /* 0x0000000000007941 */ /* 0x000fea0003800200 */
.L_x_38994:
        /* <DEDUP_REMOVED lines=37> */
.L_x_39008:
[----:B------:R-:W-:Y:S01]  /*4460*/  FSETP.GEU.FTZ.AND P0, PT, R15, -R13, PT ;  /* 0x8000000d0f00720b */ /* 0x000fe20003f1e000 */
[----:B------:R-:W-:-:S12]  /*4470*/  FADD.FTZ R19, R19, -1 ;  /* 0xbf80000013137421 */ /* 0x000fd80000010000 */
[----:B------:R-:W-:-:S07]  /*4480*/  @!P0 FADD.FTZ R19, R19, -1 ;  /* 0xbf80000013138421 */ /* 0x000fce0000010000 */
.L_x_39007:
[----:B------:R-:W-:Y:S05]  /*4490*/  BSYNC.RECONVERGENT B1 ;  /* 0x0000000000017941 */ /* 0x000fea0003800200 */
.L_x_39006:
[----:B------:R-:W-:Y:S01]  /*44a0*/  FFMA.FTZ R12, -R13, R19, R18 ;  /* 0x000000130d0c7223 */ /* 0x000fe20000010112 */
[----:B------:R-:W-:Y:S06]  /*44b0*/  BRA `(.L_x_39004) ;  /* 0x0000000000787947 */ /* 0x000fec0003800000 */
.L_x_39005:
        /* <DEDUP_REMOVED lines=14> */
.L_x_39011:
        /* <DEDUP_REMOVED lines=13> */
.L_x_39010:
[----:B------:R-:W-:Y:S05]  /*4670*/  BSYNC.RECONVERGENT B1 ;  /* 0x0000000000017941 */ /* 0x000fea0003800200 */
.L_x_39009:
[----:B0-----:R-:W-:-:S04]  /*4680*/  FMUL.FTZ R13, R19, 1.1920928955078125e-07 ;  /* 0x34000000130d7820 */ /* 0x001fc80000410000 */
[----:B------:R-:W-:-:S07]  /*4690*/  FMUL.FTZ R12, R12, R13 ;  /* 0x0000000d0c0c7220 */ /* 0x000fce0000410000 */
.L_x_39004:
[----:B------:R-:W-:Y:S05]  /*46a0*/  BSYNC.RECONVERGENT B0 ;  /* 0x0000000000007941 */ /* 0x000fea0003800200 */
.L_x_39003:
        /* <DEDUP_REMOVED lines=37> */
.L_x_39017:
[----:B------:R-:W-:Y:S01]  /*4900*/  FSETP.GEU.FTZ.AND P0, PT, R14, -R13, PT ;  /* 0x8000000d0e00720b */ /* 0x000fe20003f1e000 */
[----:B------:R-:W-:-:S12]  /*4910*/  FADD.FTZ R19, R19, -1 ;  /* 0xbf80000013137421 */ /* 0x000fd80000010000 */
[----:B------:R-:W-:-:S07]  /*4920*/  @!P0 FADD.FTZ R19, R19, -1 ;  /* 0xbf80000013138421 */ /* 0x000fce0000010000 */
.L_x_39016:
[----:B------:R-:W-:Y:S05]  /*4930*/  BSYNC.RECONVERGENT B1 ;  /* 0x0000000000017941 */ /* 0x000fea0003800200 */
.L_x_39015:
[----:B------:R-:W-:Y:S01]  /*4940*/  FFMA.FTZ R4, -R13, R19, R18 ;  /* 0x000000130d047223 */ /* 0x000fe20000010112 */
[----:B------:R-:W-:Y:S06]  /*4950*/  BRA `(.L_x_39013) ;  /* 0x0000000000787947 */ /* 0x000fec0003800000 */
.L_x_39014:
        /* <DEDUP_REMOVED lines=14> */
.L_x_39020:
        /* <DEDUP_REMOVED lines=13> */
.L_x_39019:
[----:B------:R-:W-:Y:S05]  /*4b10*/  BSYNC.RECONVERGENT B1 ;  /* 0x0000000000017941 */ /* 0x000fea0003800200 */
.L_x_39018:
[----:B0-----:R-:W-:-:S04]  /*4b20*/  FMUL.FTZ R13, R19, 1.1920928955078125e-07 ;  /* 0x34000000130d7820 */ /* 0x001fc80000410000 */
[----:B------:R-:W-:-:S07]  /*4b30*/  FMUL.FTZ R4, R4, R13 ;  /* 0x0000000d04047220 */ /* 0x000fce0000410000 */
.L_x_39013:
[----:B------:R-:W-:Y:S05]  /*4b40*/  BSYNC.RECONVERGENT B0 ;  /* 0x0000000000007941 */ /* 0x000fea0003800200 */
.L_x_39012:
        /* <DEDUP_REMOVED lines=37> */
.L_x_39026:
[----:B------:R-:W-:Y:S01]  /*4da0*/  FSETP.GEU.FTZ.AND P0, PT, R15, -R5, PT ;  /* 0x800000050f00720b */ /* 0x000fe20003f1e000 */
[----:B------:R-:W-:-:S12]  /*4db0*/  FADD.FTZ R19, R19, -1 ;  /* 0xbf80000013137421 */ /* 0x000fd80000010000 */
[----:B------:R-:W-:-:S07]  /*4dc0*/  @!P0 FADD.FTZ R19, R19, -1 ;  /* 0xbf80000013138421 */ /* 0x000fce0000010000 */
.L_x_39025:
[----:B------:R-:W-:Y:S05]  /*4dd0*/  BSYNC.RECONVERGENT B1 ;  /* 0x0000000000017941 */ /* 0x000fea0003800200 */
.L_x_39024:
[----:B------:R-:W-:Y:S01]  /*4de0*/  FFMA.FTZ R4, -R5, R19, R18 ;  /* 0x0000001305047223 */ /* 0x000fe20000010112 */
[----:B------:R-:W-:Y:S06]  /*4df0*/  BRA `(.L_x_39022) ;  /* 0x0000000000787947 */ /* 0x000fec0003800000 */
.L_x_39023:
        /* <DEDUP_REMOVED lines=14> */
.L_x_39029:
        /* <DEDUP_REMOVED lines=13> */
.L_x_39028:
[----:B------:R-:W-:Y:S05]  /*4fb0*/  BSYNC.RECONVERGENT B1 ;  /* 0x0000000000017941 */ /* 0x000fea0003800200 */
.L_x_39027:
[----:B0-----:R-:W-:-:S04]  /*4fc0*/  FMUL.FTZ R5, R19, 1.1920928955078125e-07 ;  /* 0x3400000013057820 */ /* 0x001fc80000410000 */
[----:B------:R-:W-:-:S07]  /*4fd0*/  FMUL.FTZ R4, R4, R5 ;  /* 0x0000000504047220 */ /* 0x000fce0000410000 */
.L_x_39022:
[----:B------:R-:W-:Y:S05]  /*4fe0*/  BSYNC.RECONVERGENT B0 ;  /* 0x0000000000007941 */ /* 0x000fea0003800200 */
.L_x_39021:
        /* <DEDUP_REMOVED lines=36> */
.L_x_39035:
[----:B------:R-:W-:Y:S01]  /*5230*/  FSETP.GEU.FTZ.AND P0, PT, R6, -R3, PT ;  /* 0x800000030600720b */ /* 0x000fe20003f1e000 */
[----:B------:R-:W-:-:S12]  /*5240*/  FADD.FTZ R15, R15, -1 ;  /* 0xbf8000000f0f7421 */ /* 0x000fd80000010000 */
[----:B------:R-:W-:-:S07]  /*5250*/  @!P0 FADD.FTZ R15, R15, -1 ;  /* 0xbf8000000f0f8421 */ /* 0x000fce0000010000 */
.L_x_39034:
[----:B------:R-:W-:Y:S05]  /*5260*/  BSYNC.RECONVERGENT B1 ;  /* 0x0000000000017941 */ /* 0x000fea0003800200 */
.L_x_39033:
[----:B------:R-:W-:Y:S01]  /*5270*/  FFMA.FTZ R18, -R3, R15, R18 ;  /* 0x0000000f03127223 */ /* 0x000fe20000010112 */
[----:B------:R-:W-:Y:S06]  /*5280*/  BRA `(.L_x_39031) ;  /* 0x0000000000707947 */ /* 0x000fec0003800000 */
.L_x_39032:
        /* <DEDUP_REMOVED lines=12> */
.L_x_39038:
        /* <DEDUP_REMOVED lines=13> */
.L_x_39037:
[----:B------:R-:W-:Y:S05]  /*5420*/  BSYNC.RECONVERGENT B1 ;  /* 0x0000000000017941 */ /* 0x000fea0003800200 */
.L_x_39036:
[----:B------:R-:W-:-:S04]  /*5430*/  FMUL.FTZ R16, R16, 1.1920928955078125e-07 ;  /* 0x3400000010107820 */ /* 0x000fc80000410000 */
[----:B------:R-:W-:-:S07]  /*5440*/  FMUL.FTZ R18, R19, R16 ;  /* 0x0000001013127220 */ /* 0x000fce0000410000 */
.L_x_39031:
[----:B------:R-:W-:Y:S05]  /*5450*/  BSYNC.RECONVERGENT B0 ;  /* 0x0000000000007941 */ /* 0x000fea0003800200 */
.L_x_39030:
        /* <DEDUP_REMOVED lines=13> */
[----:B------:R-:W-:Y:S01]  /*5530*/  STG.E.ENL2.256 desc[UR4][R4.64], R8, R12 ;  /* 0xf8000008040c797f */ /* 0x000fe2000f121804 */
[----:B------:R-:W-:Y:S05]  /*5540*/  EXIT ;  /* 0x000000000000794d */ /* 0x000fea0003800000 */
.L_x_39039:
        /* <DEDUP_REMOVED lines=11> */
.L_x_55029:


//--------------------- .text._ZN2at6native18elementwise_kernelILi128ELi4EZNS0_15gpu_kernel_implINS0_13BinaryFunctorIdddZZZNS0_21remainder_kernel_cudaERNS_18TensorIteratorBaseEENKUlvE0_clEvENKUlvE_clEvEUlddE_EEEEvS5_RKT_EUliE_EEviT1_ --------------------------
	.section	.text._ZN2at6native18elementwise_kernelILi128ELi4EZNS0_15gpu_kernel_implINS0_13BinaryFunctorIdddZZZNS0_21remainder_kernel_cudaERNS_18TensorIteratorBaseEENKUlvE0_clEvENKUlvE_clEvEUlddE_EEEEvS5_RKT_EUliE_EEviT1_,"ax",@progbits
	.align	128
        .global         _ZN2at6native18elementwise_kernelILi128ELi4EZNS0_15gpu_kernel_implINS0_13BinaryFunctorIdddZZZNS0_21remainder_kernel_cudaERNS_18TensorIteratorBaseEENKUlvE0_clEvENKUlvE_clEvEUlddE_EEEEvS5_RKT_EUliE_EEviT1_
        .type           _ZN2at6native18elementwise_kernelILi128ELi4EZNS0_15gpu_kernel_implINS0_13BinaryFunctorIdddZZZNS0_21remainder_kernel_cudaERNS_18TensorIteratorBaseEENKUlvE0_clEvENKUlvE_clEvEUlddE_EEEEvS5_RKT_EUliE_EEviT1_,@function
        .size           _ZN2at6native18elementwise_kernelILi128ELi4EZNS0_15gpu_kernel_implINS0_13BinaryFunctorIdddZZZNS0_21remainder_kernel_cudaERNS_18TensorIteratorBaseEENKUlvE0_clEvENKUlvE_clEvEUlddE_EEEEvS5_RKT_EUliE_EEviT1_,(.L_x_55030 - _ZN2at6native18elementwise_kernelILi128ELi4EZNS0_15gpu_kernel_implINS0_13BinaryFunctorIdddZZZNS0_21remainder_kernel_cudaERNS_18TensorIteratorBaseEENKUlvE0_clEvENKUlvE_clEvEUlddE_EEEEvS5_RKT_EUliE_EEviT1_)
        .other          _ZN2at6native18elementwise_kernelILi128ELi4EZNS0_15gpu_kernel_implINS0_13BinaryFunctorIdddZZZNS0_21remainder_kernel_cudaERNS_18TensorIteratorBaseEENKUlvE0_clEvENKUlvE_clEvEUlddE_EEEEvS5_RKT_EUliE_EEviT1_,@"STO_CUDA_ENTRY STV_DEFAULT"
_ZN2at6native18elementwise_kernelILi128ELi4EZNS0_15gpu_kernel_implINS0_13BinaryFunctorIdddZZZNS0_21remainder_kernel_cudaERNS_18TensorIteratorBaseEENKUlvE0_clEvENKUlvE_clEvEUlddE_EEEEvS5_RKT_EUliE_EEviT1_:
.text._ZN2at6native18elementwise_kernelILi128ELi4EZNS0_15gpu_kernel_implINS0_13BinaryFunctorIdddZZZNS0_21remainder_kernel_cudaERNS_18TensorIteratorBaseEENKUlvE0_clEvENKUlvE_clEvEUlddE_EEEEvS5_RKT_EUliE_EEviT1_:
        /* <DEDUP_REMOVED lines=371> */
.L_x_39042:
        /* <DEDUP_REMOVED lines=18> */
.L_x_39047:
[----:B------:R-:W2:Y:S02]  /*1850*/  LDG.E.U8 R2, desc[UR36][R2.64] ;  /* 0x0000002402027981 */ /* 0x000ea4000c1e1100 */
[----:B--2---:R0:W1:Y:S01]  /*1860*/  I2F.F64.U16 R16, R2 ;  /* 0x0000000200107312 */ /* 0x0040620000101800 */
[----:B------:R-:W-:Y:S05]  /*1870*/  BRA `(.L_x_39049) ;  /* 0x0000000c00607947 */ /* 0x000fea0003800000 */
.L_x_39046:
        /* <DEDUP_REMOVED lines=9> */
.L_x_39051:
[----:B------:R-:W2:Y:S02]  /*1910*/  LDG.E R2, desc[UR36][R2.64] ;  /* 0x0000002402027981 */ /* 0x000ea4000c1e1900 */
[----:B--2---:R0:W1:Y:S01]  /*1920*/  I2F.F64 R16, R2 ;  /* 0x0000000200107312 */ /* 0x0040620000201c00 */
[----:B------:R-:W-:Y:S05]  /*1930*/  BRA `(.L_x_39049) ;  /* 0x0000000c00307947 */ /* 0x000fea0003800000 */
.L_x_39050:
[----:B------:R-:W2:Y:S02]  /*1940*/  LDG.E.U16 R2, desc[UR36][R2.64] ;  /* 0x0000002402027981 */ /* 0x000ea4000c1e1500 */
[----:B--2---:R0:W1:Y:S01]  /*1950*/  I2F.F64.S16 R16, R2 ;  /* 0x0000000200107312 */ /* 0x0040620000101c00 */
[----:B------:R-:W-:Y:S05]  /*1960*/  BRA `(.L_x_39049) ;  /* 0x0000000c00247947 */ /* 0x000fea0003800000 */
.L_x_39045:
        /* <DEDUP_REMOVED lines=10> */
.L_x_39053:
[----:B------:R-:W2:Y:S02]  /*1a10*/  LDG.E.U16 R0, desc[UR36][R2.64] ;  /* 0x0000002402007981 */ /* 0x000ea4000c1e1500 */
[----:B--2---:R-:W-:-:S05]  /*1a20*/  HADD2.F32 R0, -RZ, R0.H0_H0 ;  /* 0x20000000ff007230 */ /* 0x004fca0000004100 */
[----:B------:R-:W-:-:S04]  /*1a30*/  FMUL.FTZ R0, R0, 1 ;  /* 0x3f80000000007820 */ /* 0x000fc80000410000 */
[----:B------:R0:W1:Y:S01]  /*1a40*/  F2F.F64.F32 R16, R0 ;  /* 0x0000000000107310 */ /* 0x0000620000201800 */
[----:B------:R-:W-:Y:S05]  /*1a50*/  BRA `(.L_x_39049) ;  /* 0x0000000800e87947 */ /* 0x000fea0003800000 */
.L_x_39052:
        /* <DEDUP_REMOVED lines=10> */
.L_x_39055:
[----:B------:R-:W2:Y:S02]  /*1b00*/  LDG.E.U16 R2, desc[UR36][R2.64] ;  /* 0x0000002402027981 */ /* 0x000ea4000c1e1500 */
[----:B--2---:R-:W-:-:S05]  /*1b10*/  HADD2.F32 R0, -RZ, R2.H0_H0 ;  /* 0x20000002ff007230 */ /* 0x004fca0000004100 */
[----:B------:R-:W-:-:S04]  /*1b20*/  FMUL.FTZ R0, R0, 1 ;  /* 0x3f80000000007820 */ /* 0x000fc80000410000 */
[----:B------:R0:W1:Y:S01]  /*1b30*/  F2F.F64.F32 R16, R0 ;  /* 0x0000000000107310 */ /* 0x0000620000201800 */
[----:B------:R-:W-:Y:S05]  /*1b40*/  BRA `(.L_x_39049) ;  /* 0x0000000800ac7947 */ /* 0x000fea0003800000 */
.L_x_39054:
[----:B------:R0:W5:Y:S01]  /*1b50*/  LDG.E.64 R16, desc[UR36][R2.64] ;  /* 0x0000002402107981 */ /* 0x000162000c1e1b00 */
[----:B------:R-:W-:Y:S05]  /*1b60*/  BRA `(.L_x_39049) ;  /* 0x0000000800a47947 */ /* 0x000fea0003800000 */
.L_x_39044:
        /* <DEDUP_REMOVED lines=13> */
.L_x_39058:
[----:B------:R0:W5:Y:S01]  /*1c40*/  LDG.E.64 R16, desc[UR36][R2.64] ;  /* 0x0000002402107981 */ /* 0x000162000c1e1b00 */
[----:B------:R-:W-:Y:S05]  /*1c50*/  BRA `(.L_x_39049) ;  /* 0x0000000800687947 */ /* 0x000fea0003800000 */
.L_x_39057:
        /* <DEDUP_REMOVED lines=27> */
.L_x_39060:
        /* <DEDUP_REMOVED lines=14> */
.L_x_39059:
[----:B------:R-:W2:Y:S02]  /*1ef0*/  LDG.E.U16 R0, desc[UR36][R2.64] ;  /* 0x0000002402007981 */ /* 0x000ea4000c1e1500 */
[----:B--2---:R-:W-:-:S04]  /*1f00*/  IMAD.U32 R0, R0, 0x10000, RZ ;  /* 0x0001000000007824 */ /* 0x004fc800078e00ff */
[----:B------:R-:W-:-:S04]  /*1f10*/  FMUL.FTZ R0, R0, 1 ;  /* 0x3f80000000007820 */ /* 0x000fc80000410000 */
[----:B------:R0:W1:Y:S01]  /*1f20*/  F2F.F64.F32 R16, R0 ;  /* 0x0000000000107310 */ /* 0x0000620000201800 */
[----:B------:R-:W-:Y:S05]  /*1f30*/  BRA `(.L_x_39049) ;  /* 0x0000000400b07947 */ /* 0x000fea0003800000 */
.L_x_39056:
        /* <DEDUP_REMOVED lines=11> */
.L_x_39063:
        /* <DEDUP_REMOVED lines=21> */
.L_x_39065:
[----:B------:R-:W-:Y:S05]  /*2140*/  BSYNC.RECONVERGENT B0 ;  /* 0x0000000000007941 */ /* 0x000fea0003800200 */
.L_x_39064:
[----:B------:R-:W-:Y:S01]  /*2150*/  IMAD.SHL.U32 R0, R0, 0x100000, RZ ;  /* 0x0010000000007824 */ /* 0x000fe200078e00ff */
[----:B------:R-:W-:-:S04]  /*2160*/  LEA R2, R2, 0x3b800000, 0x17 ;  /* 0x3b80000002027811 */ /* 0x000fc800078eb8ff */
[----:B------:R-:W-:-:S05]  /*2170*/  LOP3.LUT R0, R2, R0, R7, 0xfe, !PT ;  /* 0x0000000002007212 */ /* 0x000fca00078efe07 */
[----:B------:R-:W-:-:S04]  /*2180*/  FMUL.FTZ R0, R0, 1 ;  /* 0x3f80000000007820 */ /* 0x000fc80000410000 */
[----:B------:R0:W1:Y:S01]  /*2190*/  F2F.F64.F32 R16, R0 ;  /* 0x0000000000107310 */ /* 0x0000620000201800 */
[----:B------:R-:W-:Y:S05]  /*21a0*/  BRA `(.L_x_39049) ;  /* 0x0000000400147947 */ /* 0x000fea0003800000 */
.L_x_39062:
        /* <DEDUP_REMOVED lines=21> */
.L_x_39067:
[----:B------:R-:W-:Y:S05]  /*2300*/  BSYNC.RECONVERGENT B0 ;  /* 0x0000000000007941 */ /* 0x000fea0003800200 */
.L_x_39066:
[----:B------:R-:W-:Y:S02]  /*2310*/  SHF.L.U32 R0, R0, 0x15, RZ ;  /* 0x0000001500007819 */ /* 0x000fe400000006ff */
[----:B------:R-:W-:-:S04]  /*2320*/  LEA R2, R2, 0x37800000, 0x17 ;  /* 0x3780000002027811 */ /* 0x000fc800078eb8ff */
[----:B------:R-:W-:-:S05]  /*2330*/  LOP3.LUT R0, R2, R0, R7, 0xfe, !PT ;  /* 0x0000000002007212 */ /* 0x000fca00078efe07 */
[----:B------:R-:W-:-:S04]  /*2340*/  FMUL.FTZ R0, R0, 1 ;  /* 0x3f80000000007820 */ /* 0x000fc80000410000 */
[----:B------:R0:W1:Y:S01]  /*2350*/  F2F.F64.F32 R16, R0 ;  /* 0x0000000000107310 */ /* 0x0000620000201800 */
[----:B------:R-:W-:Y:S05]  /*2360*/  BRA `(.L_x_39049) ;  /* 0x0000000000a47947 */ /* 0x000fea0003800000 */
.L_x_39061:
[----:B------:R-:W-:-:S09]  /*2370*/  UISETP.NE.AND UP0, UPT, UR4, 0x1c, UPT ;  /* 0x0000001c0400788c */ /* 0x000fd2000bf05270 */
[----:B------:R-:W-:Y:S05]  /*2380*/  BRA.U !UP0, `(.L_x_39068) ;  /* 0x0000000108947547 */ /* 0x000fea000b800000 */
[----:B------:R-:W-:-:S09]  /*2390*/  UISETP.NE.AND UP0, UPT, UR4, 0x1d, UPT ;  /* 0x0000001d0400788c */ /* 0x000fd2000bf05270 */
[----:B------:R-:W-:Y:S05]  /*23a0*/  BRA.U !UP0, `(.L_x_39069) ;  /* 0x0000000108807547 */ /* 0x000fea000b800000 */
[----:B------:R-:W-:-:S09]  /*23b0*/  UISETP.NE.AND UP0, UPT, UR4, 0x2c, UPT ;  /* 0x0000002c0400788c */ /* 0x000fd2000bf05270 */
[----:B------:R-:W-:Y:S05]  /*23c0*/  BRA.U !UP0, `(.L_x_39070) ;  /* 0x0000000108487547 */ /* 0x000fea000b800000 */
.L_x_39048:
        /* <DEDUP_REMOVED lines=16> */
.L_x_39071:
[----:B------:R-:W-:Y:S01]  /*24d0*/  CS2R R16, SRZ ;  /* 0x0000000000107805 */ /* 0x000fe2000001ff00 */
[----:B------:R-:W-:Y:S06]  /*24e0*/  BRA `(.L_x_39049) ;  /* 0x0000000000447947 */ /* 0x000fec0003800000 */
.L_x_39070:
        /* <DEDUP_REMOVED lines=12> */
.L_x_39069:
[----:B------:R-:W2:Y:S02]  /*25b0*/  LDG.E.64 R16, desc[UR36][R2.64] ;  /* 0x0000002402107981 */ /* 0x000ea4000c1e1b00 */
[----:B--2---:R-:W4:Y:S01]  /*25c0*/  I2F.F64.U64 R16, R16 ;  /* 0x0000001000107312 */ /* 0x004f220000301800 */
[----:B------:R-:W-:Y:S05]  /*25d0*/  BRA `(.L_x_39049) ;  /* 0x0000000000087947 */ /* 0x000fea0003800000 */
.L_x_39068:
[----:B------:R-:W2:Y:S02]  /*25e0*/  LDG.E R2, desc[UR36][R2.64] ;  /* 0x0000002402027981 */ /* 0x000ea4000c1e1900 */
[----:B--2---:R0:W1:Y:S02]  /*25f0*/  I2F.F64.U32 R16, R2 ;  /* 0x0000000200107312 */ /* 0x0040640000201800 */
.L_x_39049:
[----:B------:R-:W-:Y:S05]  /*2600*/  BSYNC.RECONVERGENT B6 ;  /* 0x0000000000067941 */ /* 0x000fea0003800200 */
.L_x_39043:
        /* <DEDUP_REMOVED lines=15> */
[----:B0-----:R-:W2:Y:S02]  /*2700*/  LDG.E.S8 R2, desc[UR36][R22.64] ;  /* 0x0000002416027981 */ /* 0x001ea4000c1e1300 */
[----:B--2---:R-:W0:Y:S01]  /*2710*/  I2F.F64.S16 R2, R2 ;  /* 0x0000000200027312 */ /* 0x004e220000101c00 */
[----:B------:R-:W-:Y:S05]  /*2720*/  BRA `(.L_x_39078) ;  /* 0x0000000c006c7947 */ /* 0x000fea0003800000 */
.L_x_39076:
[----:B0-----:R-:W2:Y:S02]  /*2730*/  LDG.E.U8 R2, desc[UR36][R22.64] ;  /* 0x0000002416027981 */ /* 0x001ea4000c1e1100 */
[----:B--2---:R-:W0:Y:S01]  /*2740*/  I2F.F64.U16 R2, R2 ;  /* 0x0000000200027312 */ /* 0x004e220000101800 */
[----:B------:R-:W-:Y:S05]  /*2750*/  BRA `(.L_x_39078) ;  /* 0x0000000c00607947 */ /* 0x000fea0003800000 */
.L_x_39075:
        /* <DEDUP_REMOVED lines=9> */
.L_x_39080:
[----:B0-----:R-:W2:Y:S02]  /*27f0*/  LDG.E R2, desc[UR36][R22.64] ;  /* 0x0000002416027981 */ /* 0x001ea4000c1e1900 */
[----:B--2---:R-:W0:Y:S01]  /*2800*/  I2F.F64 R2, R2 ;  /* 0x0000000200027312 */ /* 0x004e220000201c00 */
[----:B------:R-:W-:Y:S05]  /*2810*/  BRA `(.L_x_39078) ;  /* 0x0000000c00307947 */ /* 0x000fea0003800000 */
.L_x_39079:
[----:B0-----:R-:W2:Y:S02]  /*2820*/  LDG.E.U16 R2, desc[UR36][R22.64] ;  /* 0x0000002416027981 */ /* 0x001ea4000c1e1500 */
[----:B--2---:R-:W0:Y:S01]  /*2830*/  I2F.F64.S16 R2, R2 ;  /* 0x0000000200027312 */ /* 0x004e220000101c00 */
[----:B------:R-:W-:Y:S05]  /*2840*/  BRA `(.L_x_39078) ;  /* 0x0000000c00247947 */ /* 0x000fea0003800000 */
.L_x_39074:
[----:B------:R-:W-:-:S09]  /*2850*/  UISETP.GT.AND UP0, UPT, UR4, 0x6, UPT ;  /* 0x000000060400788c */ /* 0x000fd2000bf04270 */
[----:B------:R-:W-:Y:S05]  /*2860*/  BRA.U UP0, `(.L_x_39081) ;  /* 0x0000000100347547 */ /* 0x000fea000b800000 */
[----:B------:R-:W-:-:S09]  /*2870*/  UISETP.NE.AND UP0, UPT, UR4, 0x5, UPT ;  /* 0x000000050400788c */ /* 0x000fd2000bf05270 */
[----:B------:R-:W-:Y:S05]  /*2880*/  BRA.U !UP0, `(.L_x_39082) ;  /* 0x0000000108187547 */ /* 0x000fea000b800000 */
[----:B------:R-:W-:-:S09]  /*2890*/  UISETP.NE.AND UP0, UPT, UR4, 0x6, UPT ;  /* 0x000000060400788c */ /* 0x000fd2000bf05270 */
[----:B------:R-:W-:Y:S05]  /*28a0*/  BRA.U UP0, `(.L_x_39077) ;  /* 0x0000000900807547 */ /* 0x000fea000b800000 */
[----:B0-----:R-:W2:Y:S02]  /*28b0*/  LDG.E R2, desc[UR36][R22.64] ;  /* 0x0000002416027981 */ /* 0x001ea4000c1e1900 */
[----:B--2---:R-:W-:-:S06]  /*28c0*/  FMUL.FTZ R2, R2, 1 ;  /* 0x3f80000002027820 */ /* 0x004fcc0000410000 */
[----:B------:R-:W0:Y:S01]  /*28d0*/  F2F.F64.F32 R2, R2 ;  /* 0x0000000200027310 */ /* 0x000e220000201800 */
[----:B------:R-:W-:Y:S05]  /*28e0*/  BRA `(.L_x_39078) ;  /* 0x0000000800fc7947 */ /* 0x000fea0003800000 */
.L_x_39082:
[----:B0-----:R-:W2:Y:S02]  /*28f0*/  LDG.E.U16 R0, desc[UR36][R22.64] ;  /* 0x0000002416007981 */ /* 0x001ea4000c1e1500 */
[----:B--2---:R-:W-:-:S05]  /*2900*/  HADD2.F32 R0, -RZ, R0.H0_H0 ;  /* 0x20000000ff007230 */ /* 0x004fca0000004100 */
[----:B------:R-:W-:-:S04]  /*2910*/  FMUL.FTZ R0, R0, 1 ;  /* 0x3f80000000007820 */ /* 0x000fc80000410000 */
[----:B------:R0:W2:Y:S01]  /*2920*/  F2F.F64.F32 R2, R0 ;  /* 0x0000000000027310 */ /* 0x0000a20000201800 */
[----:B------:R-:W-:Y:S05]  /*2930*/  BRA `(.L_x_39078) ;  /* 0x0000000800e87947 */ /* 0x000fea0003800000 */
.L_x_39081:
[----:B------:R-:W-:-:S09]  /*2940*/  UISETP.NE.AND UP0, UPT, UR4, 0x7, UPT ;  /* 0x000000070400788c */ /* 0x000fd2000bf05270 */
[----:B------:R-:W-:Y:S05]  /*2950*/  BRA.U !UP0, `(.L_x_39083) ;  /* 0x0000000108347547 */ /* 0x000fea000b800000 */
[----:B------:R-:W-:-:S09]  /*2960*/  UISETP.NE.AND UP0, UPT, UR4, 0x8, UPT ;  /* 0x000000080400788c */ /* 0x000fd2000bf05270 */
[----:B------:R-:W-:Y:S05]  /*2970*/  BRA.U !UP0, `(.L_x_39084) ;  /* 0x0000000108187547 */ /* 0x000fea000b800000 */
[----:B------:R-:W-:-:S09]  /*2980*/  UISETP.NE.AND UP0, UPT, UR4, 0x9, UPT ;  /* 0x000000090400788c */ /* 0x000fd2000bf05270 */
[----:B------:R-:W-:Y:S05]  /*2990*/  BRA.U UP0, `(.L_x_39077) ;  /* 0x0000000900447547 */ /* 0x000fea000b800000 */
[----:B------:R-:W0:Y:S02]  /*29a0*/  LDG.E R22, desc[UR36][R22.64] ;  /* 0x0000002416167981 */ /* 0x000e24000c1e1900 */
[----:B0-----:R-:W-:-:S06]  /*29b0*/  FMUL.FTZ R2, R22, 1 ;  /* 0x3f80000016027820 */ /* 0x001fcc0000410000 */
[----:B------:R-:W0:Y:S01]  /*29c0*/  F2F.F64.F32 R2, R2 ;  /* 0x0000000200027310 */ /* 0x000e220000201800 */
[----:B------:R-:W-:Y:S05]  /*29d0*/  BRA `(.L_x_39078) ;  /* 0x0000000800c07947 */ /* 0x000fea0003800000 */
.L_x_39084:
[----:B------:R-:W0:Y:S02]  /*29e0*/  LDG.E.U16 R22, desc[UR36][R22.64] ;  /* 0x0000002416167981 */ /* 0x000e24000c1e1500 */
[----:B0-----:R-:W-:-:S05]  /*29f0*/  HADD2.F32 R0, -RZ, R22.H0_H0 ;  /* 0x20000016ff007230 */ /* 0x001fca0000004100 */
[----:B------:R-:W-:-:S04]  /*2a00*/  FMUL.FTZ R0, R0, 1 ;  /* 0x3f80000000007820 */ /* 0x000fc80000410000 */
[----:B------:R0:W2:Y:S01]  /*2a10*/  F2F.F64.F32 R2, R0 ;  /* 0x0000000000027310 */ /* 0x0000a20000201800 */
[----:B------:R-:W-:Y:S05]  /*2a20*/  BRA `(.L_x_39078) ;  /* 0x0000000800ac7947 */ /* 0x000fea0003800000 */
.L_x_39083:
[----:B0-----:R0:W5:Y:S01]  /*2a30*/  LDG.E.64 R2, desc[UR36][R22.64] ;  /* 0x0000002416027981 */ /* 0x001162000c1e1b00 */
[----:B------:R-:W-:Y:S05]  /*2a40*/  BRA `(.L_x_39078) ;  /* 0x0000000800a47947 */ /* 0x000fea0003800000 */
.L_x_39073:
        /* <DEDUP_REMOVED lines=9> */
[----:B0-----:R-:W-:Y:S01]  /*2ae0*/  IMAD.MOV.U32 R2, RZ, RZ, RZ ;  /* 0x000000ffff027224 */ /* 0x001fe200078e00ff */
[----:B--2---:R-:W-:-:S04]  /*2af0*/  ISETP.NE.AND P0, PT, R22, RZ, PT ;  /* 0x000000ff1600720c */ /* 0x004fc80003f05270 */
[----:B------:R-:W-:Y:S01]  /*2b00*/  FSEL R3, RZ, 1.875, !P0 ;  /* 0x3ff00000ff037808 */ /* 0x000fe20004000000 */
[----:B------:R-:W-:Y:S08]  /*2b10*/  BRA `(.L_x_39078) ;  /* 0x0000000800707947 */ /* 0x000ff00003800000 */
.L_x_39087:
[----:B0-----:R0:W5:Y:S01]  /*2b20*/  LDG.E.64 R2, desc[UR36][R22.64] ;  /* 0x0000002416027981 */ /* 0x001162000c1e1b00 */
[----:B------:R-:W-:Y:S05]  /*2b30*/  BRA `(.L_x_39078) ;  /* 0x0000000800687947 */ /* 0x000fea0003800000 */
.L_x_39086:
        /* <DEDUP_REMOVED lines=24> */
[----:B------:R-:W-:-:S06]  /*2cc0*/  FMUL.FTZ R3, R3, 1 ;  /* 0x3f80000003037820 */ /* 0x000fcc0000410000 */
[----:B------:R-:W0:Y:S01]  /*2cd0*/  F2F.F64.F32 R2, R3 ;  /* 0x0000000300027310 */ /* 0x000e220000201800 */
[----:B------:R-:W-:Y:S05]  /*2ce0*/  BRA `(.L_x_39078) ;  /* 0x0000000400fc7947 */ /* 0x000fea0003800000 */
.L_x_39089:
        /* <DEDUP_REMOVED lines=14> */
.L_x_39088:
[----:B0-----:R-:W2:Y:S02]  /*2dd0*/  LDG.E.U16 R0, desc[UR36][R22.64] ;  /* 0x0000002416007981 */ /* 0x001ea4000c1e1500 */
[----:B--2---:R-:W-:-:S04]  /*2de0*/  IMAD.U32 R0, R0, 0x10000, RZ ;  /* 0x0001000000007824 */ /* 0x004fc800078e00ff */
[----:B------:R-:W-:-:S04]  /*2df0*/  FMUL.FTZ R0, R0, 1 ;  /* 0x3f80000000007820 */ /* 0x000fc80000410000 */
[----:B------:R0:W2:Y:S01]  /*2e00*/  F2F.F64.F32 R2, R0 ;  /* 0x0000000000027310 */ /* 0x0000a20000201800 */
[----:B------:R-:W-:Y:S05]  /*2e10*/  BRA `(.L_x_39078) ;  /* 0x0000000400b07947 */ /* 0x000fea0003800000 */
.L_x_39085:
        /* <DEDUP_REMOVED lines=8> */
[----:B0-----:R-:W2:Y:S02]  /*2ea0*/  LDG.E.U16 R2, desc[UR36][R22.64] ;  /* 0x0000002416027981 */ /* 0x001ea4000c1e1500 */
[----:B--2---:R-:W0:Y:S01]  /*2eb0*/  I2F.F64.U16 R2, R2 ;  /* 0x0000000200027312 */ /* 0x004e220000101800 */
[----:B------:R-:W-:Y:S05]  /*2ec0*/  BRA `(.L_x_39078) ;  /* 0x0000000400847947 */ /* 0x000fea0003800000 */
.L_x_39092:
        /* <DEDUP_REMOVED lines=21> */
.L_x_39094:
[----:B------:R-:W-:Y:S05]  /*3020*/  BSYNC.RECONVERGENT B0 ;  /* 0x0000000000007941 */ /* 0x000fea0003800200 */
.L_x_39093:
[----:B------:R-:W-:Y:S01]  /*3030*/  IMAD.SHL.U32 R0, R0, 0x100000, RZ ;  /* 0x0010000000007824 */ /* 0x000fe200078e00ff */
[----:B------:R-:W-:-:S04]  /*3040*/  LEA R2, R2, 0x3b800000, 0x17 ;  /* 0x3b80000002027811 */ /* 0x000fc800078eb8ff */
[----:B------:R-:W-:-:S05]  /*3050*/  LOP3.LUT R0, R2, R0, R7, 0xfe, !PT ;  /* 0x0000000002007212 */ /* 0x000fca00078efe07 */
[----:B------:R-:W-:-:S04]  /*3060*/  FMUL.FTZ R0, R0, 1 ;  /* 0x3f80000000007820 */ /* 0x000fc80000410000 */
[----:B------:R0:W2:Y:S01]  /*3070*/  F2F.F64.F32 R2, R0 ;  /* 0x0000000000027310 */ /* 0x0000a20000201800 */
[----:B------:R-:W-:Y:S05]  /*3080*/  BRA `(.L_x_39078) ;  /* 0x0000000400147947 */ /* 0x000fea0003800000 */
.L_x_39091:
        /* <DEDUP_REMOVED lines=21> */
.L_x_39096:
[----:B------:R-:W-:Y:S05]  /*31e0*/  BSYNC.RECONVERGENT B0 ;  /* 0x0000000000007941 */ /* 0x000fea0003800200 */
.L_x_39095:
[----:B------:R-:W-:Y:S02]  /*31f0*/  SHF.L.U32 R0, R0, 0x15, RZ ;  /* 0x0000001500007819 */ /* 0x000fe400000006ff */
[----:B------:R-:W-:-:S04]  /*3200*/  LEA R2, R2, 0x37800000, 0x17 ;  /* 0x3780000002027811 */ /* 0x000fc800078eb8ff */
[----:B------:R-:W-:-:S05]  /*3210*/  LOP3.LUT R0, R2, R0, R7, 0xfe, !PT ;  /* 0x0000000002007212 */ /* 0x000fca00078efe07 */
[----:B------:R-:W-:-:S04]  /*3220*/  FMUL.FTZ R0, R0, 1 ;  /* 0x3f80000000007820 */ /* 0x000fc80000410000 */
[----:B------:R0:W2:Y:S01]  /*3230*/  F2F.F64.F32 R2, R0 ;  /* 0x0000000000027310 */ /* 0x0000a20000201800 */
[----:B------:R-:W-:Y:S05]  /*3240*/  BRA `(.L_x_39078) ;  /* 0x0000000000a47947 */ /* 0x000fea0003800000 */
.L_x_39090:
[----:B------:R-:W-:-:S09]  /*3250*/  UISETP.NE.AND UP0, UPT, UR4, 0x1c, UPT ;  /* 0x0000001c0400788c */ /* 0x000fd2000bf05270 */
[----:B------:R-:W-:Y:S05]  /*3260*/  BRA.U !UP0, `(.L_x_39097) ;  /* 0x0000000108947547 */ /* 0x000fea000b800000 */
[----:B------:R-:W-:-:S09]  /*3270*/  UISETP.NE.AND UP0, UPT, UR4, 0x1d, UPT ;  /* 0x0000001d0400788c */ /* 0x000fd2000bf05270 */
[----:B------:R-:W-:Y:S05]  /*3280*/  BRA.U !UP0, `(.L_x_39098) ;  /* 0x0000000108807547 */ /* 0x000fea000b800000 */
[----:B------:R-:W-:-:S09]  /*3290*/  UISETP.NE.AND UP0, UPT, UR4, 0x2c, UPT ;  /* 0x0000002c0400788c */ /* 0x000fd2000bf05270 */
[----:B------:R-:W-:Y:S05]  /*32a0*/  BRA.U !UP0, `(.L_x_39099) ;  /* 0x0000000108487547 */ /* 0x000fea000b800000 */
.L_x_39077:
        /* <DEDUP_REMOVED lines=16> */
.L_x_39100:
[----:B------:R-:W-:Y:S01]  /*33b0*/  CS2R R2, SRZ ;  /* 0x0000000000027805 */ /* 0x000fe2000001ff00 */
[----:B------:R-:W-:Y:S06]  /*33c0*/  BRA `(.L_x_39078) ;  /* 0x0000000000447947 */ /* 0x000fec0003800000 */
.L_x_39099:
        /* <DEDUP_REMOVED lines=12> */
.L_x_39098:
[----:B0-----:R-:W2:Y:S02]  /*3490*/  LDG.E.64 R2, desc[UR36][R22.64] ;  /* 0x0000002416027981 */ /* 0x001ea4000c1e1b00 */
[----:B--2---:R-:W0:Y:S01]  /*34a0*/  I2F.F64.U64 R2, R2 ;  /* 0x0000000200027312 */ /* 0x004e220000301800 */
[----:B------:R-:W-:Y:S05]  /*34b0*/  BRA `(.L_x_39078) ;  /* 0x0000000000087947 */ /* 0x000fea0003800000 */
.L_x_39097:
[----:B0-----:R-:W2:Y:S02]  /*34c0*/  LDG.E R2, desc[UR36][R22.64] ;  /* 0x0000002416027981 */ /* 0x001ea4000c1e1900 */
[----:B--2---:R-:W0:Y:S02]  /*34d0*/  I2F.F64.U32 R2, R2 ;  /* 0x0000000200027312 */ /* 0x004e240000201800 */
.L_x_39078:
[----:B------:R-:W-:Y:S05]  /*34e0*/  BSYNC.RECONVERGENT B6 ;  /* 0x0000000000067941 */ /* 0x000fea0003800200 */
.L_x_39072:
        /* <DEDUP_REMOVED lines=17> */
.L_x_39102:
        /* <DEDUP_REMOVED lines=24> */
.L_x_39105:
        /* <DEDUP_REMOVED lines=11> */
.L_x_39104:
        /* <DEDUP_REMOVED lines=19> */
.L_x_39107:
[----:B------:R-:W-:Y:S05]  /*3960*/  BSYNC.RECONVERGENT B1 ;  /* 0x0000000000017941 */ /* 0x000fea0003800200 */
.L_x_39106:
[----:B------:R-:W-:Y:S01]  /*3970*/  LOP3.LUT R5, R7, 0x80000000, R17, 0xb8, !PT ;  /* 0x8000000007057812 */ /* 0x000fe200078eb811 */
[----:B------:R-:W-:-:S07]  /*3980*/  IMAD.MOV.U32 R4, RZ, RZ, R6 ;  /* 0x000000ffff047224 */ /* 0x000fce00078e0006 */
.L_x_39103:
[----:B------:R-:W-:Y:S05]  /*3990*/  BSYNC.RECONVERGENT B0 ;  /* 0x0000000000007941 */ /* 0x000fea0003800200 */
.L_x_39101:
[----:B------:R-:W-:Y:S01]  /*39a0*/  DSETP.NEU.AND P1, PT, R4, RZ, PT ;  /* 0x000000ff0400722a */ /* 0x000fe20003f2d000 */
[----:B------:R-:W0:Y:S01]  /*39b0*/  LDCU.64 UR6, c[0x0][0x5e8] ;  /* 0x0000bd00ff0677ac */ /* 0x000e220008000a00 */
[----:B------:R-:W-:-:S04]  /*39c0*/  UPRMT UR4, UR43, 0x9910, URZ ;  /* 0x000099102b047896 */ /* 0x000fc800080000ff */
[----:B------:R-:W-:-:S08]  /*39d0*/  UISETP.GT.AND UP0, UPT, UR4, 0x9, UPT ;  /* 0x000000090400788c */ /* 0x000fd0000bf04270 */
[C---:B------:R-:W-:Y:S02]  /*39e0*/  @P1 DSETP.GEU.AND P0, PT, R4.reuse, RZ, PT ;  /* 0x000000ff0400122a */ /* 0x040fe40003f0e000 */
[----:B------:R-:W-:-:S04]  /*39f0*/  @P1 DADD R6, R4, R2 ;  /* 0x0000000004061229 */ /* 0x000fc80000000002 */
[----:B------:R-:W-:Y:S01]  /*3a00*/  @P1 DSETP.LT.XOR P0, PT, R2, RZ, P0 ;  /* 0x000000ff0200122a */ /* 0x000fe20000701800 */
[----:B0-----:R-:W-:-:S05]  /*3a10*/  IADD3 R2, P2, PT, R18, UR6, RZ ;  /* 0x0000000612027c10 */ /* 0x001fca000ff5e0ff */
[----:B------:R-:W-:Y:S02]  /*3a20*/  @P1 FSEL R0, R4, R6, P0 ;  /* 0x0000000604001208 */ /* 0x000fe40000000000 */
[----:B------:R-:W-:Y:S02]  /*3a30*/  @P1 FSEL R7, R5, R7, P0 ;  /* 0x0000000705071208 */ /* 0x000fe40000000000 */
[----:B------:R-:W-:Y:S01]  /*3a40*/  IADD3.X R3, PT, PT, RZ, UR7, RZ, P2, !PT ;  /* 0x00000007ff037c10 */ /* 0x000fe200097fe4ff */
[----:B------:R-:W-:Y:S02]  /*3a50*/  @P1 IMAD.MOV.U32 R4, RZ, RZ, R0 ;  /* 0x000000ffff041224 */ /* 0x000fe400078e0000 */
[----:B------:R-:W-:Y:S01]  /*3a60*/  @P1 IMAD.MOV.U32 R5, RZ, RZ, R7 ;  /* 0x000000ffff051224 */ /* 0x000fe200078e0007 */
        /* <DEDUP_REMOVED lines=12> */
.L_x_39111:
[----:B------:R-:W0:Y:S02]  /*3b30*/  F2I.S64.F64.TRUNC R4, R4 ;  /* 0x0000000400047311 */ /* 0x000e24000030d900 */
[----:B0-----:R-:W-:-:S05]  /*3b40*/  MOV R7, R4 ;  /* 0x0000000400077202 */ /* 0x001fca0000000f00 */
[----:B------:R3:W-:Y:S01]  /*3b50*/  STG.E.U8 desc[UR36][R2.64], R7 ;  /* 0x0000000702007986 */ /* 0x0007e2000c101124 */
[----:B------:R-:W-:Y:S05]  /*3b60*/  BRA `(.L_x_39113) ;  /* 0x0000000c00e47947 */ /* 0x000fea0003800000 */
.L_x_39110:
        /* <DEDUP_REMOVED lines=9> */
.L_x_39115:
[----:B------:R-:W0:Y:S02]  /*3c00*/  F2I.F64.TRUNC R5, R4 ;  /* 0x0000000400057311 */ /* 0x000e24000030d100 */
[----:B0-----:R1:W-:Y:S01]  /*3c10*/  STG.E desc[UR36][R2.64], R5 ;  /* 0x0000000502007986 */ /* 0x0013e2000c101924 */
[----:B------:R-:W-:Y:S05]  /*3c20*/  BRA `(.L_x_39113) ;  /* 0x0000000c00b47947 */ /* 0x000fea0003800000 */
.L_x_39114:
[----:B------:R-:W0:Y:S02]  /*3c30*/  F2I.F64.TRUNC R5, R4 ;  /* 0x0000000400057311 */ /* 0x000e24000030d100 */
[----:B0-----:R2:W-:Y:S01]  /*3c40*/  STG.E.U16 desc[UR36][R2.64], R5 ;  /* 0x0000000502007986 */ /* 0x0015e2000c101524 */
[----:B------:R-:W-:Y:S05]  /*3c50*/  BRA `(.L_x_39113) ;  /* 0x0000000c00a87947 */ /* 0x000fea0003800000 */
.L_x_39109:
        /* <DEDUP_REMOVED lines=13> */
.L_x_39117:
        /* <DEDUP_REMOVED lines=8> */
.L_x_39116:
        /* <DEDUP_REMOVED lines=14> */
.L_x_39119:
        /* <DEDUP_REMOVED lines=9> */
.L_x_39118:
[----:B------:R0:W-:Y:S01]  /*3f20*/  STG.E.64 desc[UR36][R2.64], R4 ;  /* 0x0000000402007986 */ /* 0x0001e2000c101b24 */
[----:B------:R-:W-:Y:S05]  /*3f30*/  BRA `(.L_x_39113) ;  /* 0x0000000800f07947 */ /* 0x000fea0003800000 */
.L_x_39108:
        /* <DEDUP_REMOVED lines=12> */
.L_x_39122:
[----:B------:R-:W-:-:S05]  /*4000*/  CS2R R6, SRZ ;  /* 0x0000000000067805 */ /* 0x000fca000001ff00 */
[----:B------:R0:W-:Y:S01]  /*4010*/  STG.E.128 desc[UR36][R2.64], R4 ;  /* 0x0000000402007986 */ /* 0x0001e2000c101d24 */
[----:B------:R-:W-:Y:S05]  /*4020*/  BRA `(.L_x_39113) ;  /* 0x0000000800b47947 */ /* 0x000fea0003800000 */
.L_x_39121:
        /* <DEDUP_REMOVED lines=23> */
.L_x_39126:
[----:B------:R-:W-:Y:S05]  /*41a0*/  BSYNC.RECONVERGENT B0 ;  /* 0x0000000000007941 */ /* 0x000fea0003800200 */
.L_x_39125:
[----:B------:R-:W-:-:S05]  /*41b0*/  LOP3.LUT R7, R0, 0x80, R7, 0xf8, !PT ;  /* 0x0000008000077812 */ /* 0x000fca00078ef807 */
[----:B------:R0:W-:Y:S01]  /*41c0*/  STG.E.U8 desc[UR36][R2.64], R7 ;  /* 0x0000000702007986 */ /* 0x0001e2000c101124 */
[----:B------:R-:W-:Y:S05]  /*41d0*/  BRA `(.L_x_39113) ;  /* 0x0000000800487947 */ /* 0x000fea0003800000 */
.L_x_39124:
        /* <DEDUP_REMOVED lines=19> */
.L_x_39128:
[----:B------:R-:W-:Y:S05]  /*4310*/  BSYNC.RECONVERGENT B0 ;  /* 0x0000000000007941 */ /* 0x000fea0003800200 */
.L_x_39127:
[----:B------:R-:W-:-:S05]  /*4320*/  LOP3.LUT R7, R0, 0x80, R7, 0xf8, !PT ;  /* 0x0000008000077812 */ /* 0x000fca00078ef807 */
[----:B------:R0:W-:Y:S01]  /*4330*/  STG.E.U8 desc[UR36][R2.64], R7 ;  /* 0x0000000702007986 */ /* 0x0001e2000c101124 */
[----:B------:R-:W-:Y:S05]  /*4340*/  BRA `(.L_x_39113) ;  /* 0x0000000400ec7947 */ /* 0x000fea0003800000 */
.L_x_39123:
        /* <DEDUP_REMOVED lines=8> */
.L_x_39120:
        /* <DEDUP_REMOVED lines=11> */
.L_x_39131:
        /* <DEDUP_REMOVED lines=17> */
.L_x_39134:
[----:B------:R-:W-:-:S04]  /*4590*/  SHF.R.U32.HI R0, RZ, 0x14, R7 ;  /* 0x00000014ff007819 */ /* 0x000fc80000011607 */
[----:B------:R-:W-:-:S04]  /*45a0*/  LOP3.LUT R0, R0, 0x1, RZ, 0xc0, !PT ;  /* 0x0000000100007812 */ /* 0x000fc800078ec0ff */
[----:B------:R-:W-:-:S04]  /*45b0*/  IADD3 R0, PT, PT, R7, 0x487ffff, R0 ;  /* 0x0487ffff07007810 */ /* 0x000fc80007ffe000 */
[----:B------:R-:W-:-:S04]  /*45c0*/  SHF.R.U32.HI R0, RZ, 0x14, R0 ;  /* 0x00000014ff007819 */ /* 0x000fc80000011600 */
[----:B------:R-:W-:-:S07]  /*45d0*/  LOP3.LUT R4, R0, 0xff, RZ, 0xc0, !PT ;  /* 0x000000ff00047812 */ /* 0x000fce00078ec0ff */
.L_x_39135:
[----:B------:R-:W-:-:S04]  /*45e0*/  SHF.R.U32.HI R5, RZ, 0x18, R7 ;  /* 0x00000018ff057819 */ /* 0x000fc80000011607 */
[----:B------:R-:W-:-:S04]  /*45f0*/  LOP3.LUT R4, R4, 0x80, R5, 0xf8, !PT ;  /* 0x0000008004047812 */ /* 0x000fc800078ef805 */
[----:B------:R-:W-:-:S07]  /*4600*/  PRMT R0, R4, 0x7610, R0 ;  /* 0x0000761004007816 */ /* 0x000fce0000000000 */
.L_x_39133:
[----:B------:R-:W-:Y:S05]  /*4610*/  BSYNC.RECONVERGENT B0 ;  /* 0x0000000000007941 */ /* 0x000fea0003800200 */
.L_x_39132:
[----:B------:R0:W-:Y:S01]  /*4620*/  STG.E.U8 desc[UR36][R2.64], R0 ;  /* 0x0000000002007986 */ /* 0x0001e2000c101124 */
[----:B------:R-:W-:Y:S05]  /*4630*/  BRA `(.L_x_39113) ;  /* 0x0000000400307947 */ /* 0x000fea0003800000 */
.L_x_39130:
        /* <DEDUP_REMOVED lines=17> */
.L_x_39138:
[----:B------:R-:W-:-:S04]  /*4750*/  SHF.R.U32.HI R0, RZ, 0x15, R7 ;  /* 0x00000015ff007819 */ /* 0x000fc80000011607 */
[----:B------:R-:W-:-:S04]  /*4760*/  LOP3.LUT R0, R0, 0x1, RZ, 0xc0, !PT ;  /* 0x0000000100007812 */ /* 0x000fc800078ec0ff */
[----:B------:R-:W-:-:S04]  /*4770*/  IADD3 R0, PT, PT, R7, 0x88fffff, R0 ;  /* 0x088fffff07007810 */ /* 0x000fc80007ffe000 */
[----:B------:R-:W-:-:S04]  /*4780*/  SHF.R.U32.HI R0, RZ, 0x15, R0 ;  /* 0x00000015ff007819 */ /* 0x000fc80000011600 */
[----:B------:R-:W-:-:S07]  /*4790*/  LOP3.LUT R4, R0, 0xff, RZ, 0xc0, !PT ;  /* 0x000000ff00047812 */ /* 0x000fce00078ec0ff */
.L_x_39139:
[----:B------:R-:W-:-:S04]  /*47a0*/  SHF.R.U32.HI R5, RZ, 0x18, R7 ;  /* 0x00000018ff057819 */ /* 0x000fc80000011607 */
[----:B------:R-:W-:-:S04]  /*47b0*/  LOP3.LUT R4, R4, 0x80, R5, 0xf8, !PT ;  /* 0x0000008004047812 */ /* 0x000fc800078ef805 */
[----:B------:R-:W-:-:S07]  /*47c0*/  PRMT R0, R4, 0x7610, R0 ;  /* 0x0000761004007816 */ /* 0x000fce0000000000 */
.L_x_39137:
[----:B------:R-:W-:Y:S05]  /*47d0*/  BSYNC.RECONVERGENT B0 ;  /* 0x0000000000007941 */ /* 0x000fea0003800200 */
.L_x_39136:
[----:B------:R0:W-:Y:S01]  /*47e0*/  STG.E.U8 desc[UR36][R2.64], R0 ;  /* 0x0000000002007986 */ /* 0x0001e2000c101124 */
[----:B------:R-:W-:Y:S05]  /*47f0*/  BRA `(.L_x_39113) ;  /* 0x0000000000c07947 */ /* 0x000fea0003800000 */
.L_x_39129:
[----:B------:R-:W-:-:S09]  /*4800*/  UISETP.NE.AND UP0, UPT, UR4, 0x1c, UPT ;  /* 0x0000001c0400788c */ /* 0x000fd2000bf05270 */
[----:B------:R-:W-:Y:S05]  /*4810*/  BRA.U !UP0, `(.L_x_39140) ;  /* 0x0000000108b07547 */ /* 0x000fea000b800000 */
[----:B------:R-:W-:-:S09]  /*4820*/  UISETP.NE.AND UP0, UPT, UR4, 0x1d, UPT ;  /* 0x0000001d0400788c */ /* 0x000fd2000bf05270 */
[----:B------:R-:W-:Y:S05]  /*4830*/  BRA.U !UP0, `(.L_x_39141) ;  /* 0x00000001089c7547 */ /* 0x000fea000b800000 */
[----:B------:R-:W-:-:S09]  /*4840*/  UISETP.NE.AND UP0, UPT, UR4, 0x2c, UPT ;  /* 0x0000002c0400788c */ /* 0x000fd2000bf05270 */
[----:B------:R-:W-:Y:S05]  /*4850*/  BRA.U !UP0, `(.L_x_39142) ;  /* 0x0000000108447547 */ /* 0x000fea000b800000 */
.L_x_39112:
        /* <DEDUP_REMOVED lines=16> */
.L_x_39143:
[----:B------:R-:W-:Y:S05]  /*4960*/  BRA `(.L_x_39113) ;  /* 0x0000000000647947 */ /* 0x000fea0003800000 */
.L_x_39142:
        /* <DEDUP_REMOVED lines=20> */
.L_x_39141:
[----:B------:R-:W0:Y:S02]  /*4ab0*/  F2I.U64.F64.TRUNC R4, R4 ;  /* 0x0000000400047311 */ /* 0x000e24000030d800 */
[----:B0-----:R0:W-:Y:S01]  /*4ac0*/  STG.E.64 desc[UR36][R2.64], R4 ;  /* 0x0000000402007986 */ /* 0x0011e2000c101b24 */
[----:B------:R-:W-:Y:S05]  /*4ad0*/  BRA `(.L_x_39113) ;  /* 0x0000000000087947 */ /* 0x000fea0003800000 */
.L_x_39140:
[----:B------:R-:W0:Y:S02]  /*4ae0*/  F2I.U32.F64.TRUNC R5, R4 ;  /* 0x0000000400057311 */ /* 0x000e24000030d000 */
[----:B0-----:R0:W-:Y:S02]  /*4af0*/  STG.E desc[UR36][R2.64], R5 ;  /* 0x0000000502007986 */ /* 0x0011e4000c101924 */
.L_x_39113:
[----:B------:R-:W-:-:S07]  /*4b00*/  VIADD R19, R19, 0x80 ;  /* 0x0000008013137836 */ /* 0x000fce0000000000 */
.L_x_39041:
[----:B------:R-:W-:Y:S05]  /*4b10*/  BSYNC.RECONVERGENT B7 ;  /* 0x0000000000077941 */ /* 0x000fea0003800200 */
.L_x_39040:
        /* <DEDUP_REMOVED lines=358> */
.L_x_39146:
        /* <DEDUP_REMOVED lines=18> */
.L_x_39151:
[----:B------:R-:W2:Y:S02]  /*62a0*/  LDG.E.U8 R2, desc[UR36][R2.64] ;  /* 0x0000002402027981 */ /* 0x000ea4000c1e1100 */
[----:B--2---:R0:W1:Y:S01]  /*62b0*/  I2F.F64.U16 R16, R2 ;  /* 0x0000000200107312 */ /* 0x0040620000101800 */
[----:B------:R-:W-:Y:S05]  /*62c0*/  BRA `(.L_x_39153) ;  /* 0x0000000c00607947 */ /* 0x000fea0003800000 */
.L_x_39150:
        /* <DEDUP_REMOVED lines=9> */
.L_x_39155:
[----:B------:R-:W2:Y:S02]  /*6360*/  LDG.E R2, desc[UR36][R2.64] ;  /* 0x0000002402027981 */ /* 0x000ea4000c1e1900 */
[----:B--2---:R0:W1:Y:S01]  /*6370*/  I2F.F64 R16, R2 ;  /* 0x0000000200107312 */ /* 0x0040620000201c00 */
[----:B------:R-:W-:Y:S05]  /*6380*/  BRA `(.L_x_39153) ;  /* 0x0000000c00307947 */ /* 0x000fea0003800000 */
.L_x_39154:
[----:B------:R-:W2:Y:S02]  /*6390*/  LDG.E.U16 R2, desc[UR36][R2.64] ;  /* 0x0000002402027981 */ /* 0x000ea4000c1e1500 */
[----:B--2---:R0:W1:Y:S01]  /*63a0*/  I2F.F64.S16 R16, R2 ;  /* 0x0000000200107312 */ /* 0x0040620000101c00 */
[----:B------:R-:W-:Y:S05]  /*63b0*/  BRA `(.L_x_39153) ;  /* 0x0000000c00247947 */ /* 0x000fea0003800000 */
.L_x_39149:
        /* <DEDUP_REMOVED lines=10> */
.L_x_39157:
[----:B------:R-:W2:Y:S02]  /*6460*/  LDG.E.U16 R0, desc[UR36][R2.64] ;  /* 0x0000002402007981 */ /* 0x000ea4000c1e1500 */
[----:B--2---:R-:W-:-:S05]  /*6470*/  HADD2.F32 R0, -RZ, R0.H0_H0 ;  /* 0x20000000ff007230 */ /* 0x004fca0000004100 */
[----:B------:R-:W-:-:S04]  /*6480*/  FMUL.FTZ R0, R0, 1 ;  /* 0x3f80000000007820 */ /* 0x000fc80000410000 */
[----:B------:R0:W1:Y:S01]  /*6490*/  F2F.F64.F32 R16, R0 ;  /* 0x0000000000107310 */ /* 0x0000620000201800 */
[----:B------:R-:W-:Y:S05]  /*64a0*/  BRA `(.L_x_39153) ;  /* 0x0000000800e87947 */ /* 0x000fea0003800000 */
.L_x_39156:
        /* <DEDUP_REMOVED lines=10> */
.L_x_39159:
[----:B------:R-:W2:Y:S02]  /*6550*/  LDG.E.U16 R2, desc[UR36][R2.64] ;  /* 0x0000002402027981 */ /* 0x000ea4000c1e1500 */
[----:B--2---:R-:W-:-:S05]  /*6560*/  HADD2.F32 R0, -RZ, R2.H0_H0 ;  /* 0x20000002ff007230 */ /* 0x004fca0000004100 */
[----:B------:R-:W-:-:S04]  /*6570*/  FMUL.FTZ R0, R0, 1 ;  /* 0x3f80000000007820 */ /* 0x000fc80000410000 */
[----:B------:R0:W1:Y:S01]  /*6580*/  F2F.F64.F32 R16, R0 ;  /* 0x0000000000107310 */ /* 0x0000620000201800 */
[----:B------:R-:W-:Y:S05]  /*6590*/  BRA `(.L_x_39153) ;  /* 0x0000000800ac7947 */ /* 0x000fea0003800000 */
.L_x_39158:
[----:B------:R0:W5:Y:S01]  /*65a0*/  LDG.E.64 R16, desc[UR36][R2.64] ;  /* 0x0000002402107981 */ /* 0x000162000c1e1b00 */
[----:B------:R-:W-:Y:S05]  /*65b0*/  BRA `(.L_x_39153) ;  /* 0x0000000800a47947 */ /* 0x000fea0003800000 */
.L_x_39148:
        /* <DEDUP_REMOVED lines=13> */
.L_x_39162:
[----:B------:R0:W5:Y:S01]  /*6690*/  LDG.E.64 R16, desc[UR36][R2.64] ;  /* 0x0000002402107981 */ /* 0x000162000c1e1b00 */
[----:B------:R-:W-:Y:S05]  /*66a0*/  BRA `(.L_x_39153) ;  /* 0x0000000800687947 */ /* 0x000fea0003800000 */
.L_x_39161:
        /* <DEDUP_REMOVED lines=27> */
.L_x_39164:
        /* <DEDUP_REMOVED lines=14> */
.L_x_39163:
[----:B------:R-:W2:Y:S02]  /*6940*/  LDG.E.U16 R0, desc[UR36][R2.64] ;  /* 0x0000002402007981 */ /* 0x000ea4000c1e1500 */
[----:B--2---:R-:W-:-:S05]  /*6950*/  SHF.L.U32 R0, R0, 0x10, RZ ;  /* 0x0000001000007819 */ /* 0x004fca00000006ff */
[----:B------:R-:W-:-:S04]  /*6960*/  FMUL.FTZ R0, R0, 1 ;  /* 0x3f80000000007820 */ /* 0x000fc80000410000 */
[----:B------:R1:W2:Y:S01]  /*6970*/  F2F.F64.F32 R16, R0 ;  /* 0x0000000000107310 */ /* 0x0002a20000201800 */
[----:B------:R-:W-:Y:S05]  /*6980*/  BRA `(.L_x_39153) ;  /* 0x0000000400b07947 */ /* 0x000fea0003800000 */
.L_x_39160:
        /* <DEDUP_REMOVED lines=11> */
.L_x_39167:
        /* <DEDUP_REMOVED lines=21> */
.L_x_39169:
[----:B------:R-:W-:Y:S05]  /*6b90*/  BSYNC.RECONVERGENT B0 ;  /* 0x0000000000007941 */ /* 0x000fea0003800200 */
.L_x_39168:
[----:B------:R-:W-:Y:S01]  /*6ba0*/  IMAD.SHL.U32 R0, R0, 0x100000, RZ ;  /* 0x0010000000007824 */ /* 0x000fe200078e00ff */
[----:B------:R-:W-:-:S04]  /*6bb0*/  LEA R2, R2, 0x3b800000, 0x17 ;  /* 0x3b80000002027811 */ /* 0x000fc800078eb8ff */
[----:B------:R-:W-:-:S05]  /*6bc0*/  LOP3.LUT R0, R2, R0, R7, 0xfe, !PT ;  /* 0x0000000002007212 */ /* 0x000fca00078efe07 */
[----:B------:R-:W-:-:S04]  /*6bd0*/  FMUL.FTZ R0, R0, 1 ;  /* 0x3f80000000007820 */ /* 0x000fc80000410000 */
[----:B------:R0:W1:Y:S01]  /*6be0*/  F2F.F64.F32 R16, R0 ;  /* 0x0000000000107310 */ /* 0x0000620000201800 */
[----:B------:R-:W-:Y:S05]  /*6bf0*/  BRA `(.L_x_39153) ;  /* 0x0000000400147947 */ /* 0x000fea0003800000 */
.L_x_39166:
        /* <DEDUP_REMOVED lines=21> */
.L_x_39171:
[----:B------:R-:W-:Y:S05]  /*6d50*/  BSYNC.RECONVERGENT B0 ;  /* 0x0000000000007941 */ /* 0x000fea0003800200 */
.L_x_39170:
[----:B------:R-:W-:Y:S01]  /*6d60*/  IMAD.SHL.U32 R0, R0, 0x200000, RZ ;  /* 0x0020000000007824 */ /* 0x000fe200078e00ff */
[----:B------:R-:W-:-:S04]  /*6d70*/  LEA R2, R2, 0x37800000, 0x17 ;  /* 0x3780000002027811 */ /* 0x000fc800078eb8ff */
[----:B------:R-:W-:-:S05]  /*6d80*/  LOP3.LUT R0, R2, R0, R7, 0xfe, !PT ;  /* 0x0000000002007212 */ /* 0x000fca00078efe07 */
[----:B------:R-:W-:-:S04]  /*6d90*/  FMUL.FTZ R0, R0, 1 ;  /* 0x3f80000000007820 */ /* 0x000fc80000410000 */
[----:B------:R0:W1:Y:S01]  /*6da0*/  F2F.F64.F32 R16, R0 ;  /* 0x0000000000107310 */ /* 0x0000620000201800 */
[----:B------:R-:W-:Y:S05]  /*6db0*/  BRA `(.L_x_39153) ;  /* 0x0000000000a47947 */ /* 0x000fea0003800000 */
.L_x_39165:
        /* <DEDUP_REMOVED lines=18> */
.L_x_39152:
        /* <DEDUP_REMOVED lines=16> */
.L_x_39174:
[----:B------:R-:W-:Y:S01]  /*6fe0*/  CS2R R16, SRZ ;  /* 0x0000000000107805 */ /* 0x000fe2000001ff00 */
[----:B------:R-:W-:Y:S06]  /*6ff0*/  BRA `(.L_x_39153) ;  /* 0x0000000000147947 */ /* 0x000fec0003800000 */
.L_x_39173:
[----:B------:R-:W2:Y:S02]  /*7000*/  LDG.E.64 R16, desc[UR36][R2.64] ;  /* 0x0000002402107981 */ /* 0x000ea4000c1e1b00 */
[----:B--2---:R-:W0:Y:S01]  /*7010*/  I2F.F64.U64 R16, R16 ;  /* 0x0000001000107312 */ /* 0x004e220000301800 */
[----:B------:R-:W-:Y:S05]  /*7020*/  BRA `(.L_x_39153) ;  /* 0x0000000000087947 */ /* 0x000fea0003800000 */
.L_x_39172:
[----:B------:R-:W2:Y:S02]  /*7030*/  LDG.E R2, desc[UR36][R2.64] ;  /* 0x0000002402027981 */ /* 0x000ea4000c1e1900 */
[----:B--2---:R0:W1:Y:S02]  /*7040*/  I2F.F64.U32 R16, R2 ;  /* 0x0000000200107312 */ /* 0x0040640000201800 */
.L_x_39153:
[----:B------:R-:W-:Y:S05]  /*7050*/  BSYNC.RECONVERGENT B6 ;  /* 0x0000000000067941 */ /* 0x000fea0003800200 */
.L_x_39147:
        /* <DEDUP_REMOVED lines=15> */
[----:B0-----:R-:W3:Y:S02]  /*7150*/  LDG.E.S8 R2, desc[UR36][R22.64] ;  /* 0x0000002416027981 */ /* 0x001ee4000c1e1300 */
[----:B---3--:R-:W0:Y:S01]  /*7160*/  I2F.F64.S16 R2, R2 ;  /* 0x0000000200027312 */ /* 0x008e220000101c00 */
[----:B------:R-:W-:Y:S05]  /*7170*/  BRA `(.L_x_39181) ;  /* 0x0000000c006c7947 */ /* 0x000fea0003800000 */
.L_x_39179:
[----:B0-----:R-:W3:Y:S02]  /*7180*/  LDG.E.U8 R2, desc[UR36][R22.64] ;  /* 0x0000002416027981 */ /* 0x001ee4000c1e1100 */
[----:B---3--:R-:W0:Y:S01]  /*7190*/  I2F.F64.U16 R2, R2 ;  /* 0x0000000200027312 */ /* 0x008e220000101800 */
[----:B------:R-:W-:Y:S05]  /*71a0*/  BRA `(.L_x_39181) ;  /* 0x0000000c00607947 */ /* 0x000fea0003800000 */
.L_x_39178:
        /* <DEDUP_REMOVED lines=9> */
.L_x_39183:
[----:B0-----:R-:W3:Y:S02]  /*7240*/  LDG.E R2, desc[UR36][R22.64] ;  /* 0x0000002416027981 */ /* 0x001ee4000c1e1900 */
[----:B---3--:R-:W0:Y:S01]  /*7250*/  I2F.F64 R2, R2 ;  /* 0x0000000200027312 */ /* 0x008e220000201c00 */
[----:B------:R-:W-:Y:S05]  /*7260*/  BRA `(.L_x_39181) ;  /* 0x0000000c00307947 */ /* 0x000fea0003800000 */
.L_x_39182:
[----:B0-----:R-:W3:Y:S02]  /*7270*/  LDG.E.U16 R2, desc[UR36][R22.64] ;  /* 0x0000002416027981 */ /* 0x001ee4000c1e1500 */
[----:B---3--:R-:W0:Y:S01]  /*7280*/  I2F.F64.S16 R2, R2 ;  /* 0x0000000200027312 */ /* 0x008e220000101c00 */
[----:B------:R-:W-:Y:S05]  /*7290*/  BRA `(.L_x_39181) ;  /* 0x0000000c00247947 */ /* 0x000fea0003800000 */
.L_x_39177:
[----:B------:R-:W-:-:S09]  /*72a0*/  UISETP.GT.AND UP0, UPT, UR4, 0x6, UPT ;  /* 0x000000060400788c */ /* 0x000fd2000bf04270 */
[----:B------:R-:W-:Y:S05]  /*72b0*/  BRA.U UP0, `(.L_x_39184) ;  /* 0x0000000100347547 */ /* 0x000fea000b800000 */
[----:B------:R-:W-:-:S09]  /*72c0*/  UISETP.NE.AND UP0, UPT, UR4, 0x5, UPT ;  /* 0x000000050400788c */ /* 0x000fd2000bf05270 */
[----:B------:R-:W-:Y:S05]  /*72d0*/  BRA.U !UP0, `(.L_x_39185) ;  /* 0x0000000108187547 */ /* 0x000fea000b800000 */
[----:B------:R-:W-:-:S09]  /*72e0*/  UISETP.NE.AND UP0, UPT, UR4, 0x6, UPT ;  /* 0x000000060400788c */ /* 0x000fd2000bf05270 */
[----:B------:R-:W-:Y:S05]  /*72f0*/  BRA.U UP0, `(.L_x_39180) ;  /* 0x0000000900b07547 */ /* 0x000fea000b800000 */
[----:B0-----:R-:W3:Y:S02]  /*7300*/  LDG.E R2, desc[UR36][R22.64] ;  /* 0x0000002416027981 */ /* 0x001ee4000c1e1900 */
[----:B---3--:R-:W-:-:S06]  /*7310*/  FMUL.FTZ R2, R2, 1 ;  /* 0x3f80000002027820 */ /* 0x008fcc0000410000 */
[----:B------:R-:W0:Y:S01]  /*7320*/  F2F.F64.F32 R2, R2 ;  /* 0x0000000200027310 */ /* 0x000e220000201800 */
[----:B------:R-:W-:Y:S05]  /*7330*/  BRA `(.L_x_39181) ;  /* 0x0000000800fc7947 */ /* 0x000fea0003800000 */
.L_x_39185:
[----:B01----:R-:W3:Y:S02]  /*7340*/  LDG.E.U16 R0, desc[UR36][R22.64] ;  /* 0x0000002416007981 */ /* 0x003ee4000c1e1500 */
[----:B---3--:R-:W-:-:S05]  /*7350*/  HADD2.F32 R0, -RZ, R0.H0_H0 ;  /* 0x20000000ff007230 */ /* 0x008fca0000004100 */
[----:B------:R-:W-:-:S04]  /*7360*/  FMUL.FTZ R0, R0, 1 ;  /* 0x3f80000000007820 */ /* 0x000fc80000410000 */
[----:B------:R0:W1:Y:S01]  /*7370*/  F2F.F64.F32 R2, R0 ;  /* 0x0000000000027310 */ /* 0x0000620000201800 */
[----:B------:R-:W-:Y:S05]  /*7380*/  BRA `(.L_x_39181) ;  /* 0x0000000800e87947 */ /* 0x000fea0003800000 */
.L_x_39184:
        /* <DEDUP_REMOVED lines=10> */
.L_x_39187:
[----:B------:R-:W0:Y:S02]  /*7430*/  LDG.E.U16 R22, desc[UR36][R22.64] ;  /* 0x0000002416167981 */ /* 0x000e24000c1e1500 */
[----:B01----:R-:W-:-:S05]  /*7440*/  HADD2.F32 R0, -RZ, R22.H0_H0 ;  /* 0x20000016ff007230 */ /* 0x003fca0000004100 */
[----:B------:R-:W-:-:S04]  /*7450*/  FMUL.FTZ R0, R0, 1 ;  /* 0x3f80000000007820 */ /* 0x000fc80000410000 */
[----:B------:R0:W1:Y:S01]  /*7460*/  F2F.F64.F32 R2, R0 ;  /* 0x0000000000027310 */ /* 0x0000620000201800 */
[----:B------:R-:W-:Y:S05]  /*7470*/  BRA `(.L_x_39181) ;  /* 0x0000000800ac7947 */ /* 0x000fea0003800000 */
.L_x_39186:
[----:B0-----:R0:W5:Y:S01]  /*7480*/  LDG.E.64 R2, desc[UR36][R22.64] ;  /* 0x0000002416027981 */ /* 0x001162000c1e1b00 */
[----:B------:R-:W-:Y:S05]  /*7490*/  BRA `(.L_x_39181) ;  /* 0x0000000800a47947 */ /* 0x000fea0003800000 */
.L_x_39176:
        /* <DEDUP_REMOVED lines=9> */
[----:B0-----:R-:W-:Y:S01]  /*7530*/  IMAD.MOV.U32 R2, RZ, RZ, RZ ;  /* 0x000000ffff027224 */ /* 0x001fe200078e00ff */
[----:B---3--:R-:W-:-:S04]  /*7540*/  ISETP.NE.AND P0, PT, R22, RZ, PT ;  /* 0x000000ff1600720c */ /* 0x008fc80003f05270 */
[----:B------:R-:W-:Y:S01]  /*7550*/  FSEL R3, RZ, 1.875, !P0 ;  /* 0x3ff00000ff037808 */ /* 0x000fe20004000000 */
[----:B------:R-:W-:Y:S08]  /*7560*/  BRA `(.L_x_39181) ;  /* 0x0000000800707947 */ /* 0x000ff00003800000 */
.L_x_39190:
[----:B0-----:R0:W5:Y:S01]  /*7570*/  LDG.E.64 R2, desc[UR36][R22.64] ;  /* 0x0000002416027981 */ /* 0x001162000c1e1b00 */
[----:B------:R-:W-:Y:S05]  /*7580*/  BRA `(.L_x_39181) ;  /* 0x0000000800687947 */ /* 0x000fea0003800000 */
.L_x_39189:
        /* <DEDUP_REMOVED lines=24> */
[----:B------:R-:W-:-:S06]  /*7710*/  FMUL.FTZ R3, R3, 1 ;  /* 0x3f80000003037820 */ /* 0x000fcc0000410000 */
[----:B------:R-:W0:Y:S01]  /*7720*/  F2F.F64.F32 R2, R3 ;  /* 0x0000000300027310 */ /* 0x000e220000201800 */
[----:B------:R-:W-:Y:S05]  /*7730*/  BRA `(.L_x_39181) ;  /* 0x0000000400fc7947 */ /* 0x000fea0003800000 */
.L_x_39192:
        /* <DEDUP_REMOVED lines=14> */
.L_x_39191:
[----:B01----:R-:W3:Y:S02]  /*7820*/  LDG.E.U16 R0, desc[UR36][R22.64] ;  /* 0x0000002416007981 */ /* 0x003ee4000c1e1500 */
[----:B---3--:R-:W-:-:S05]  /*7830*/  SHF.L.U32 R0, R0, 0x10, RZ ;  /* 0x0000001000007819 */ /* 0x008fca00000006ff */
[----:B------:R-:W-:-:S04]  /*7840*/  FMUL.FTZ R0, R0, 1 ;  /* 0x3f80000000007820 */ /* 0x000fc80000410000 */
[----:B------:R0:W1:Y:S01]  /*7850*/  F2F.F64.F32 R2, R0 ;  /* 0x0000000000027310 */ /* 0x0000620000201800 */
[----:B------:R-:W-:Y:S05]  /*7860*/  BRA `(.L_x_39181) ;  /* 0x0000000400b07947 */ /* 0x000fea0003800000 */
.L_x_39188:
        /* <DEDUP_REMOVED lines=8> */
[----:B0-----:R-:W3:Y:S02]  /*78f0*/  LDG.E.U16 R2, desc[UR36][R22.64] ;  /* 0x0000002416027981 */ /* 0x001ee4000c1e1500 */
[----:B---3--:R-:W0:Y:S01]  /*7900*/  I2F.F64.U16 R2, R2 ;  /* 0x0000000200027312 */ /* 0x008e220000101800 */
[----:B------:R-:W-:Y:S05]  /*7910*/  BRA `(.L_x_39181) ;  /* 0x0000000400847947 */ /* 0x000fea0003800000 */
.L_x_39195:
        /* <DEDUP_REMOVED lines=21> */
.L_x_39197:
[----:B------:R-:W-:Y:S05]  /*7a70*/  BSYNC.RECONVERGENT B0 ;  /* 0x0000000000007941 */ /* 0x000fea0003800200 */
.L_x_39196:
[----:B------:R-:W-:Y:S01]  /*7a80*/  IMAD.SHL.U32 R0, R0, 0x100000, RZ ;  /* 0x0010000000007824 */ /* 0x000fe200078e00ff */
[----:B------:R-:W-:-:S04]  /*7a90*/  LEA R2, R2, 0x3b800000, 0x17 ;  /* 0x3b80000002027811 */ /* 0x000fc800078eb8ff */
[----:B------:R-:W-:-:S05]  /*7aa0*/  LOP3.LUT R0, R2, R0, R7, 0xfe, !PT ;  /* 0x0000000002007212 */ /* 0x000fca00078efe07 */
[----:B------:R-:W-:-:S04]  /*7ab0*/  FMUL.FTZ R0, R0, 1 ;  /* 0x3f80000000007820 */ /* 0x000fc80000410000 */
[----:B------:R0:W1:Y:S01]  /*7ac0*/  F2F.F64.F32 R2, R0 ;  /* 0x0000000000027310 */ /* 0x0000620000201800 */
[----:B------:R-:W-:Y:S05]  /*7ad0*/  BRA `(.L_x_39181) ;  /* 0x0000000400147947 */ /* 0x000fea0003800000 */
.L_x_39194:
        /* <DEDUP_REMOVED lines=21> */
.L_x_39199:
[----:B------:R-:W-:Y:S05]  /*7c30*/  BSYNC.RECONVERGENT B0 ;  /* 0x0000000000007941 */ /* 0x000fea0003800200 */
.L_x_39198:
[----:B------:R-:W-:Y:S01]  /*7c40*/  IMAD.SHL.U32 R0, R0, 0x200000, RZ ;  /* 0x0020000000007824 */ /* 0x000fe200078e00ff */
[----:B------:R-:W-:-:S04]  /*7c50*/  LEA R2, R2, 0x37800000, 0x17 ;  /* 0x3780000002027811 */ /* 0x000fc800078eb8ff */
[----:B------:R-:W-:-:S05]  /*7c60*/  LOP3.LUT R0, R2, R0, R7, 0xfe, !PT ;  /* 0x0000000002007212 */ /* 0x000fca00078efe07 */
[----:B------:R-:W-:-:S04]  /*7c70*/  FMUL.FTZ R0, R0, 1 ;  /* 0x3f80000000007820 */ /* 0x000fc80000410000 */
[----:B------:R0:W1:Y:S01]  /*7c80*/  F2F.F64.F32 R2, R0 ;  /* 0x0000000000027310 */ /* 0x0000620000201800 */
[----:B------:R-:W-:Y:S05]  /*7c90*/  BRA `(.L_x_39181) ;  /* 0x0000000000a47947 */ /* 0x000fea0003800000 */
.L_x_39193:
        /* <DEDUP_REMOVED lines=18> */
.L_x_39180:
        /* <DEDUP_REMOVED lines=16> */
.L_x_39202:
[----:B------:R-:W-:Y:S01]  /*7ec0*/  CS2R R2, SRZ ;  /* 0x0000000000027805 */ /* 0x000fe2000001ff00 */
[----:B------:R-:W-:Y:S06]  /*7ed0*/  BRA `(.L_x_39181) ;  /* 0x0000000000147947 */ /* 0x000fec0003800000 */
.L_x_39201:
[----:B0-----:R-:W3:Y:S02]  /*7ee0*/  LDG.E.64 R2, desc[UR36][R22.64] ;  /* 0x0000002416027981 */ /* 0x001ee4000c1e1b00 */
[----:B---3--:R-:W0:Y:S01]  /*7ef0*/  I2F.F64.U64 R2, R2 ;  /* 0x0000000200027312 */ /* 0x008e220000301800 */
[----:B------:R-:W-:Y:S05]  /*7f00*/  BRA `(.L_x_39181) ;  /* 0x0000000000087947 */ /* 0x000fea0003800000 */
.L_x_39200:
[----:B0-----:R-:W3:Y:S02]  /*7f10*/  LDG.E R2, desc[UR36][R22.64] ;  /* 0x0000002416027981 */ /* 0x001ee4000c1e1900 */
[----:B---3--:R-:W0:Y:S02]  /*7f20*/  I2F.F64.U32 R2, R2 ;  /* 0x0000000200027312 */ /* 0x008e240000201800 */
.L_x_39181:
[----:B------:R-:W-:Y:S05]  /*7f30*/  BSYNC.RECONVERGENT B6 ;  /* 0x0000000000067941 */ /* 0x000fea0003800200 */
.L_x_39175:
        /* <DEDUP_REMOVED lines=32> */
.L_x_39207:
        /* <DEDUP_REMOVED lines=11> */
.L_x_39206:
        /* <DEDUP_REMOVED lines=19> */
.L_x_39209:
[----:B------:R-:W-:Y:S05]  /*8320*/  BSYNC.RECONVERGENT B1 ;  /* 0x0000000000017941 */ /* 0x000fea0003800200 */
.L_x_39208:
[----:B------:R-:W-:Y:S01]  /*8330*/  LOP3.LUT R5, R7, 0x80000000, R17, 0xb8, !PT ;  /* 0x8000000007057812 */ /* 0x000fe200078eb811 */
[----:B------:R-:W-:Y:S01]  /*8340*/  IMAD.MOV.U32 R4, RZ, RZ, R6 ;  /* 0x000000ffff047224 */ /* 0x000fe200078e0006 */
[----:B------:R-:W-:Y:S06]  /*8350*/  BRA `(.L_x_39205) ;  /* 0x0000000000207947 */ /* 0x000fec0003800000 */
.L_x_39204:
        /* <DEDUP_REMOVED lines=8> */
.L_x_39205:
[----:B------:R-:W-:Y:S05]  /*83e0*/  BSYNC.RECONVERGENT B0 ;  /* 0x0000000000007941 */ /* 0x000fea0003800200 */
.L_x_39203:
        /* <DEDUP_REMOVED lines=8> */
[----:B------:R-:W-:Y:S01]  /*8470*/  @P1 FSEL R0, R4, R6, P0 ;  /* 0x0000000604001208 */ /* 0x000fe20000000000 */
[----:B------:R-:W-:Y:S01]  /*8480*/  IMAD.X R3, RZ, RZ, UR7, P2 ;  /* 0x00000007ff037e24 */ /* 0x000fe200090e06ff */
[----:B------:R-:W-:-:S03]  /*8490*/  @P1 FSEL R7, R5, R7, P0 ;  /* 0x0000000705071208 */ /* 0x000fc60000000000 */
[----:B------:R-:W-:Y:S01]  /*84a0*/  @P1 IMAD.MOV.U32 R4, RZ, RZ, R0 ;  /* 0x000000ffff041224 */ /* 0x000fe200078e0000 */
[----:B------:R-:W-:Y:S01]  /*84b0*/  @P1 MOV R5, R7 ;  /* 0x0000000700051202 */ /* 0x000fe20000000f00 */
        /* <DEDUP_REMOVED lines=12> */
.L_x_39213:
[----:B------:R-:W0:Y:S02]  /*8580*/  F2I.S64.F64.TRUNC R4, R4 ;  /* 0x0000000400047311 */ /* 0x000e24000030d900 */
[----:B0-----:R-:W-:-:S05]  /*8590*/  IMAD.MOV.U32 R7, RZ, RZ, R4 ;  /* 0x000000ffff077224 */ /* 0x001fca00078e0004 */
[----:B------:R0:W-:Y:S01]  /*85a0*/  STG.E.U8 desc[UR36][R2.64], R7 ;  /* 0x0000000702007986 */ /* 0x0001e2000c101124 */
[----:B------:R-:W-:Y:S05]  /*85b0*/  BRA `(.L_x_39215) ;  /* 0x0000000c00e07947 */ /* 0x000fea0003800000 */
.L_x_39212:
        /* <DEDUP_REMOVED lines=9> */
.L_x_39217:
[----:B------:R-:W0:Y:S02]  /*8650*/  F2I.F64.TRUNC R5, R4 ;  /* 0x0000000400057311 */ /* 0x000e24000030d100 */
[----:B0-----:R0:W-:Y:S01]  /*8660*/  STG.E desc[UR36][R2.64], R5 ;  /* 0x0000000502007986 */ /* 0x0011e2000c101924 */
[----:B------:R-:W-:Y:S05]  /*8670*/  BRA `(.L_x_39215) ;  /* 0x0000000c00b07947 */ /* 0x000fea0003800000 */
.L_x_39216:
[----:B------:R-:W0:Y:S02]  /*8680*/  F2I.F64.TRUNC R5, R4 ;  /* 0x0000000400057311 */ /* 0x000e24000030d100 */
[----:B0-----:R0:W-:Y:S01]  /*8690*/  STG.E.U16 desc[UR36][R2.64], R5 ;  /* 0x0000000502007986 */ /* 0x0011e2000c101524 */
[----:B------:R-:W-:Y:S05]  /*86a0*/  BRA `(.L_x_39215) ;  /* 0x0000000c00a47947 */ /* 0x000fea0003800000 */
.L_x_39211:
        /* <DEDUP_REMOVED lines=13> */
.L_x_39219:
        /* <DEDUP_REMOVED lines=8> */
.L_x_39218:
        /* <DEDUP_REMOVED lines=14> */
.L_x_39221:
        /* <DEDUP_REMOVED lines=9> */
.L_x_39220:
[----:B------:R0:W-:Y:S01]  /*8970*/  STG.E.64 desc[UR36][R2.64], R4 ;  /* 0x0000000402007986 */ /* 0x0001e2000c101b24 */
[----:B------:R-:W-:Y:S05]  /*8980*/  BRA `(.L_x_39215) ;  /* 0x0000000800ec7947 */ /* 0x000fea0003800000 */
.L_x_39210:
        /* <DEDUP_REMOVED lines=13> */
.L_x_39225:
        /* <DEDUP_REMOVED lines=22> */
.L_x_39228:
[----:B------:R-:W-:-:S04]  /*8bc0*/  SHF.R.U32.HI R5, RZ, 0x18, R7 ;  /* 0x00000018ff057819 */ /* 0x000fc80000011607 */
[----:B------:R-:W-:-:S07]  /*8bd0*/  LOP3.LUT R0, R0, 0x80, R5, 0xf8, !PT ;  /* 0x0000008000007812 */ /* 0x000fce00078ef805 */
.L_x_39227:
[----:B------:R-:W-:Y:S05]  /*8be0*/  BSYNC.RECONVERGENT B0 ;  /* 0x0000000000007941 */ /* 0x000fea0003800200 */
.L_x_39226:
[----:B------:R0:W-:Y:S01]  /*8bf0*/  STG.E.U8 desc[UR36][R2.64], R0 ;  /* 0x0000000002007986 */ /* 0x0001e2000c101124 */
[----:B------:R-:W-:Y:S05]  /*8c00*/  BRA `(.L_x_39215) ;  /* 0x00000008004c7947 */ /* 0x000fea0003800000 */
.L_x_39224:
        /* <DEDUP_REMOVED lines=22> */
.L_x_39231:
[----:B------:R-:W-:-:S04]  /*8d70*/  SHF.R.U32.HI R5, RZ, 0x18, R7 ;  /* 0x00000018ff057819 */ /* 0x000fc80000011607 */
[----:B------:R-:W-:-:S07]  /*8d80*/  LOP3.LUT R0, R0, 0x80, R5, 0xf8, !PT ;  /* 0x0000008000007812 */ /* 0x000fce00078ef805 */
.L_x_39230:
[----:B------:R-:W-:Y:S05]  /*8d90*/  BSYNC.RECONVERGENT B0 ;  /* 0x0000000000007941 */ /* 0x000fea0003800200 */
.L_x_39229:
[----:B------:R0:W-:Y:S01]  /*8da0*/  STG.E.U8 desc[UR36][R2.64], R0 ;  /* 0x0000000002007986 */ /* 0x0001e2000c101124 */
[----:B------:R-:W-:Y:S05]  /*8db0*/  BRA `(.L_x_39215) ;  /* 0x0000000400e07947 */ /* 0x000fea0003800000 */
.L_x_39223:
        /* <DEDUP_REMOVED lines=26> */
.L_x_39233:
[----:B------:R-:W0:Y:S02]  /*8f60*/  F2I.U64.F64.TRUNC R4, R4 ;  /* 0x0000000400047311 */ /* 0x000e24000030d800 */
[----:B0-----:R0:W-:Y:S01]  /*8f70*/  STG.E.64 desc[UR36][R2.64], R4 ;  /* 0x0000000402007986 */ /* 0x0011e2000c101b24 */
[----:B------:R-:W-:Y:S05]  /*8f80*/  BRA `(.L_x_39215) ;  /* 0x00000004006c7947 */ /* 0x000fea0003800000 */
.L_x_39232:
[----:B------:R-:W0:Y:S02]  /*8f90*/  F2I.U32.F64.TRUNC R5, R4 ;  /* 0x0000000400057311 */ /* 0x000e24000030d000 */
[----:B0-----:R0:W-:Y:S01]  /*8fa0*/  STG.E desc[UR36][R2.64], R5 ;  /* 0x0000000502007986 */ /* 0x0011e2000c101924 */
[----:B------:R-:W-:Y:S05]  /*8fb0*/  BRA `(.L_x_39215) ;  /* 0x0000000400607947 */ /* 0x000fea0003800000 */
.L_x_39222:
        /* <DEDUP_REMOVED lines=10> */
.L_x_39235:
[----:B------:R-:W-:-:S05]  /*9060*/  CS2R R6, SRZ ;  /* 0x0000000000067805 */ /* 0x000fca000001ff00 */
[----:B------:R4:W-:Y:S01]  /*9070*/  STG.E.128 desc[UR36][R2.64], R4 ;  /* 0x0000000402007986 */ /* 0x0009e2000c101d24 */
[----:B------:R-:W-:Y:S05]  /*9080*/  BRA `(.L_x_39215) ;  /* 0x00000004002c7947 */ /* 0x000fea0003800000 */
.L_x_39234:
[----:B------:R-:W-:-:S09]  /*9090*/  UISETP.NE.AND UP0, UPT, UR4, 0xf, UPT ;  /* 0x0000000f0400788c */ /* 0x000fd2000bf05270 */
[----:B------:R-:W-:Y:S05]  /*90a0*/  BRA.U !UP0, `(.L_x_39236) ;  /* 0x0000000508087547 */ /* 0x000fea000b800000 */
[----:B------:R-:W-:-:S09]  /*90b0*/  UISETP.NE.AND UP0, UPT, UR4, 0x17, UPT ;  /* 0x000000170400788c */ /* 0x000fd2000bf05270 */
[----:B------:R-:W-:Y:S05]  /*90c0*/  BRA.U !UP0, `(.L_x_39237) ;  /* 0x0000000108a07547 */ /* 0x000fea000b800000 */
[----:B------:R-:W-:-:S09]  /*90d0*/  UISETP.NE.AND UP0, UPT, UR4, 0x18, UPT ;  /* 0x000000180400788c */ /* 0x000fd2000bf05270 */
[----:B------:R-:W-:Y:S05]  /*90e0*/  BRA.U !UP0, `(.L_x_39238) ;  /* 0x0000000108447547 */ /* 0x000fea000b800000 */
.L_x_39214:
        /* <DEDUP_REMOVED lines=16> */
.L_x_39239:
[----:B------:R-:W-:Y:S05]  /*91f0*/  BRA `(.L_x_39215) ;  /* 0x0000000000d07947 */ /* 0x000fea0003800000 */
.L_x_39238:
        /* <DEDUP_REMOVED lines=17> */
.L_x_39241:
[----:B------:R-:W-:Y:S05]  /*9310*/  BSYNC.RECONVERGENT B0 ;  /* 0x0000000000007941 */ /* 0x000fea0003800200 */
.L_x_39240:
[----:B------:R-:W-:-:S05]  /*9320*/  LOP3.LUT R7, R0, 0x80, R7, 0xf8, !PT ;  /* 0x0000008000077812 */ /* 0x000fca00078ef807 */
[----:B------:R2:W-:Y:S01]  /*9330*/  STG.E.U8 desc[UR36][R2.64], R7 ;  /* 0x0000000702007986 */ /* 0x0005e2000c101124 */
[----:B------:R-:W-:Y:S05]  /*9340*/  BRA `(.L_x_39215) ;  /* 0x00000000007c7947 */ /* 0x000fea0003800000 */
.L_x_39237:
        /* <DEDUP_REMOVED lines=16> */
.L_x_39243:
[----:B------:R-:W-:Y:S02]  /*9450*/  ISETP.GT.U32.AND P0, PT, R6, 0x7f800000, PT ;  /* 0x7f8000000600780c */ /* 0x000fe40003f04070 */
[----:B------:R-:W-:-:S04]  /*9460*/  MOV R0, 0x7f ;  /* 0x0000007f00007802 */ /* 0x000fc80000000f00 */
[----:B------:R-:W-:-:S07]  /*9470*/  SEL R0, R0, 0x7c, P0 ;  /* 0x0000007c00007807 */ /* 0x000fce0000000000 */
.L_x_39244:
[----:B------:R-:W-:Y:S05]  /*9480*/  BSYNC.RECONVERGENT B0 ;  /* 0x0000000000007941 */ /* 0x000fea0003800200 */
.L_x_39242:
[----:B------:R-:W-:-:S04]  /*9490*/  SHF.R.U32.HI R5, RZ, 0x18, R7 ;  /* 0x00000018ff057819 */ /* 0x000fc80000011607 */
[----:B------:R-:W-:-:S05]  /*94a0*/  LOP3.LUT R5, R0, 0x80, R5, 0xf8, !PT ;  /* 0x0000008000057812 */ /* 0x000fca00078ef805 */
[----:B------:R1:W-:Y:S01]  /*94b0*/  STG.E.U8 desc[UR36][R2.64], R5 ;  /* 0x0000000502007986 */ /* 0x0003e2000c101124 */
[----:B------:R-:W-:Y:S05]  /*94c0*/  BRA `(.L_x_39215) ;  /* 0x00000000001c7947 */ /* 0x000fea0003800000 */
.L_x_39236:
[----:B------:R-:W-:Y:S01]  /*94d0*/  UMOV UR4, 0xf0000000 ;  /* 0xf000000000047882 */ /* 0x000fe20000000000 */
[----:B------:R-:W-:Y:S01]  /*94e0*/  UMOV UR5, 0x380fffff ;  /* 0x380fffff00057882 */ /* 0x000fe20000000000 */
[----:B------:R-:W0:Y:S01]  /*94f0*/  F2F.F32.F64 R0, R4 ;  /* 0x0000000400007310 */ /* 0x000e220000301000 */
[----:B------:R-:W-:-:S14]  /*9500*/  DSETP.GEU.AND P0, PT, |R4|, UR4, PT ;  /* 0x0000000404007e2a */ /* 0x000fdc000bf0e200 */
[----:B0-----:R-:W-:-:S05]  /*9510*/  @!P0 FMUL R0, R0, 1.175494350822287508e-38 ;  /* 0x0080000000008820 */ /* 0x001fca0000400000 */
[----:B------:R-:W-:-:S05]  /*9520*/  F2FP.BF16.F32.PACK_AB R0, RZ, R0 ;  /* 0x00000000ff00723e */ /* 0x000fca00000010ff */
[----:B------:R0:W-:Y:S02]  /*9530*/  STG.E.U16 desc[UR36][R2.64], R0 ;  /* 0x0000000002007986 */ /* 0x0001e4000c101524 */
.L_x_39215:
[----:B------:R-:W-:-:S07]  /*9540*/  VIADD R19, R19, 0x80 ;  /* 0x0000008013137836 */ /* 0x000fce0000000000 */
.L_x_39145:
[----:B------:R-:W-:Y:S05]  /*9550*/  BSYNC.RECONVERGENT B7 ;  /* 0x0000000000077941 */ /* 0x000fea0003800200 */
.L_x_39144:
        /* <DEDUP_REMOVED lines=358> */
.L_x_39247:
        /* <DEDUP_REMOVED lines=18> */
.L_x_39252:
[----:B------:R-:W2:Y:S02]  /*ace0*/  LDG.E.U8 R2, desc[UR36][R2.64] ;  /* 0x0000002402027981 */ /* 0x000ea4000c1e1100 */
[----:B--2---:R0:W1:Y:S01]  /*acf0*/  I2F.F64.U16 R16, R2 ;  /* 0x0000000200107312 */ /* 0x0040620000101800 */
[----:B------:R-:W-:Y:S05]  /*ad00*/  BRA `(.L_x_39254) ;  /* 0x0000000c00607947 */ /* 0x000fea0003800000 */
.L_x_39251:
        /* <DEDUP_REMOVED lines=9> */
.L_x_39256:
[----:B------:R-:W2:Y:S02]  /*ada0*/  LDG.E R2, desc[UR36][R2.64] ;  /* 0x0000002402027981 */ /* 0x000ea4000c1e1900 */
[----:B--2---:R0:W1:Y:S01]  /*adb0*/  I2F.F64 R16, R2 ;  /* 0x0000000200107312 */ /* 0x0040620000201c00 */
[----:B------:R-:W-:Y:S05]  /*adc0*/  BRA `(.L_x_39254) ;  /* 0x0000000c00307947 */ /* 0x000fea0003800000 */
.L_x_39255:
[----:B------:R-:W2:Y:S02]  /*add0*/  LDG.E.U16 R2, desc[UR36][R2.64] ;  /* 0x0000002402027981 */ /* 0x000ea4000c1e1500 */
[----:B--2---:R0:W1:Y:S01]  /*ade0*/  I2F.F64.S16 R16, R2 ;  /* 0x0000000200107312 */ /* 0x0040620000101c00 */
[----:B------:R-:W-:Y:S05]  /*adf0*/  BRA `(.L_x_39254) ;  /* 0x0000000c00247947 */ /* 0x000fea0003800000 */
.L_x_39250:
        /* <DEDUP_REMOVED lines=10> */
.L_x_39258:
[----:B------:R-:W2:Y:S02]  /*aea0*/  LDG.E.U16 R0, desc[UR36][R2.64] ;  /* 0x0000002402007981 */ /* 0x000ea4000c1e1500 */
[----:B--2---:R-:W-:-:S05]  /*aeb0*/  HADD2.F32 R0, -RZ, R0.H0_H0 ;  /* 0x20000000ff007230 */ /* 0x004fca0000004100 */
[----:B------:R-:W-:-:S04]  /*aec0*/  FMUL.FTZ R0, R0, 1 ;  /* 0x3f80000000007820 */ /* 0x000fc80000410000 */
[----:B------:R0:W1:Y:S01]  /*aed0*/  F2F.F64.F32 R16, R0 ;  /* 0x0000000000107310 */ /* 0x0000620000201800 */
[----:B------:R-:W-:Y:S05]  /*aee0*/  BRA `(.L_x_39254) ;  /* 0x0000000800e87947 */ /* 0x000fea0003800000 */
.L_x_39257:
        /* <DEDUP_REMOVED lines=10> */
.L_x_39260:
[----:B------:R-:W2:Y:S02]  /*af90*/  LDG.E.U16 R2, desc[UR36][R2.64] ;  /* 0x0000002402027981 */ /* 0x000ea4000c1e1500 */
[----:B--2---:R-:W-:-:S05]  /*afa0*/  HADD2.F32 R0, -RZ, R2.H0_H0 ;  /* 0x20000002ff007230 */ /* 0x004fca0000004100 */
[----:B------:R-:W-:-:S04]  /*afb0*/  FMUL.FTZ R0, R0, 1 ;  /* 0x3f80000000007820 */ /* 0x000fc80000410000 */
[----:B------:R0:W1:Y:S01]  /*afc0*/  F2F.F64.F32 R16, R0 ;  /* 0x0000000000107310 */ /* 0x0000620000201800 */
[----:B------:R-:W-:Y:S05]  /*afd0*/  BRA `(.L_x_39254) ;  /* 0x0000000800ac7947 */ /* 0x000fea0003800000 */
.L_x_39259:
[----:B------:R0:W5:Y:S01]  /*afe0*/  LDG.E.64 R16, desc[UR36][R2.64] ;  /* 0x0000002402107981 */ /* 0x000162000c1e1b00 */
[----:B------:R-:W-:Y:S05]  /*aff0*/  BRA `(.L_x_39254) ;  /* 0x0000000800a47947 */ /* 0x000fea0003800000 */
.L_x_39249:
        /* <DEDUP_REMOVED lines=13> */
.L_x_39263:
[----:B------:R0:W5:Y:S01]  /*b0d0*/  LDG.E.64 R16, desc[UR36][R2.64] ;  /* 0x0000002402107981 */ /* 0x000162000c1e1b00 */
[----:B------:R-:W-:Y:S05]  /*b0e0*/  BRA `(.L_x_39254) ;  /* 0x0000000800687947 */ /* 0x000fea0003800000 */
.L_x_39262:
        /* <DEDUP_REMOVED lines=27> */
.L_x_39265:
        /* <DEDUP_REMOVED lines=14> */
.L_x_39264:
[----:B------:R-:W2:Y:S02]  /*b380*/  LDG.E.U16 R0, desc[UR36][R2.64] ;  /* 0x0000002402007981 */ /* 0x000ea4000c1e1500 */
[----:B--2---:R-:W-:-:S05]  /*b390*/  SHF.L.U32 R0, R0, 0x10, RZ ;  /* 0x0000001000007819 */ /* 0x004fca00000006ff */
[----:B------:R-:W-:-:S04]  /*b3a0*/  FMUL.FTZ R0, R0, 1 ;  /* 0x3f80000000007820 */ /* 0x000fc80000410000 */
[----:B------:R0:W1:Y:S01]  /*b3b0*/  F2F.F64.F32 R16, R0 ;  /* 0x0000000000107310 */ /* 0x0000620000201800 */
[----:B------:R-:W-:Y:S05]  /*b3c0*/  BRA `(.L_x_39254) ;  /* 0x0000000400b07947 */ /* 0x000fea0003800000 */
.L_x_39261:
        /* <DEDUP_REMOVED lines=11> */
.L_x_39268:
        /* <DEDUP_REMOVED lines=21> */
.L_x_39270:
[----:B------:R-:W-:Y:S05]  /*b5d0*/  BSYNC.RECONVERGENT B0 ;  /* 0x0000000000007941 */ /* 0x000fea0003800200 */
.L_x_39269:
[----:B------:R-:W-:Y:S01]  /*b5e0*/  IMAD.SHL.U32 R0, R0, 0x100000, RZ ;  /* 0x0010000000007824 */ /* 0x000fe200078e00ff */
[----:B------:R-:W-:-:S04]  /*b5f0*/  LEA R2, R2, 0x3b800000, 0x17 ;  /* 0x3b80000002027811 */ /* 0x000fc800078eb8ff */
[----:B------:R-:W-:-:S05]  /*b600*/  LOP3.LUT R0, R2, R0, R7, 0xfe, !PT ;  /* 0x0000000002007212 */ /* 0x000fca00078efe07 */
[----:B------:R-:W-:-:S04]  /*b610*/  FMUL.FTZ R0, R0, 1 ;  /* 0x3f80000000007820 */ /* 0x000fc80000410000 */
[----:B------:R0:W1:Y:S01]  /*b620*/  F2F.F64.F32 R16, R0 ;  /* 0x0000000000107310 */ /* 0x0000620000201800 */
[----:B------:R-:W-:Y:S05]  /*b630*/  BRA `(.L_x_39254) ;  /* 0x0000000400147947 */ /* 0x000fea0003800000 */
.L_x_39267:
        /* <DEDUP_REMOVED lines=21> */
.L_x_39272:
[----:B------:R-:W-:Y:S05]  /*b790*/  BSYNC.RECONVERGENT B0 ;  /* 0x0000000000007941 */ /* 0x000fea0003800200 */
.L_x_39271:
[----:B------:R-:W-:Y:S01]  /*b7a0*/  IMAD.SHL.U32 R0, R0, 0x200000, RZ ;  /* 0x0020000000007824 */ /* 0x000fe200078e00ff */
[----:B------:R-:W-:-:S04]  /*b7b0*/  LEA R2, R2, 0x37800000, 0x17 ;  /* 0x3780000002027811 */ /* 0x000fc800078eb8ff */
[----:B------:R-:W-:-:S05]  /*b7c0*/  LOP3.LUT R0, R2, R0, R7, 0xfe, !PT ;  /* 0x0000000002007212 */ /* 0x000fca00078efe07 */
[----:B------:R-:W-:-:S04]  /*b7d0*/  FMUL.FTZ R0, R0, 1 ;  /* 0x3f80000000007820 */ /* 0x000fc80000410000 */
[----:B------:R0:W1:Y:S01]  /*b7e0*/  F2F.F64.F32 R16, R0 ;  /* 0x0000000000107310 */ /* 0x0000620000201800 */
[----:B------:R-:W-:Y:S05]  /*b7f0*/  BRA `(.L_x_39254) ;  /* 0x0000000000a47947 */ /* 0x000fea0003800000 */
.L_x_39266:
        /* <DEDUP_REMOVED lines=18> */
.L_x_39253:
        /* <DEDUP_REMOVED lines=16> */
.L_x_39275:
[----:B------:R-:W-:Y:S01]  /*ba20*/  CS2R R16, SRZ ;  /* 0x0000000000107805 */ /* 0x000fe2000001ff00 */
[----:B------:R-:W-:Y:S06]  /*ba30*/  BRA `(.L_x_39254) ;  /* 0x0000000000147947 */ /* 0x000fec0003800000 */
.L_x_39274:
[----:B------:R-:W2:Y:S02]  /*ba40*/  LDG.E.64 R16, desc[UR36][R2.64] ;  /* 0x0000002402107981 */ /* 0x000ea4000c1e1b00 */
[----:B--2---:R-:W0:Y:S01]  /*ba50*/  I2F.F64.U64 R16, R16 ;  /* 0x0000001000107312 */ /* 0x004e220000301800 */
[----:B------:R-:W-:Y:S05]  /*ba60*/  BRA `(.L_x_39254) ;  /* 0x0000000000087947 */ /* 0x000fea0003800000 */
.L_x_39273:
[----:B------:R-:W2:Y:S02]  /*ba70*/  LDG.E R2, desc[UR36][R2.64] ;  /* 0x0000002402027981 */ /* 0x000ea4000c1e1900 */
[----:B--2---:R3:W4:Y:S02]  /*ba80*/  I2F.F64.U32 R16, R2 ;  /* 0x0000000200107312 */ /* 0x0047240000201800 */
.L_x_39254:
[----:B------:R-:W-:Y:S05]  /*ba90*/  BSYNC.RECONVERGENT B6 ;  /* 0x0000000000067941 */ /* 0x000fea0003800200 */
.L_x_39248:
        /* <DEDUP_REMOVED lines=18> */
.L_x_39280:
[----:B0-----:R-:W3:Y:S02]  /*bbc0*/  LDG.E.U8 R2, desc[UR36][R22.64] ;  /* 0x0000002416027981 */ /* 0x001ee4000c1e1100 */
[----:B---3--:R-:W0:Y:S01]  /*bbd0*/  I2F.F64.U16 R2, R2 ;  /* 0x0000000200027312 */ /* 0x008e220000101800 */
[----:B------:R-:W-:Y:S05]  /*bbe0*/  BRA `(.L_x_39282) ;  /* 0x0000000c00607947 */ /* 0x000fea0003800000 */
.L_x_39279:
        /* <DEDUP_REMOVED lines=9> */
.L_x_39284:
[----:B0-----:R-:W3:Y:S02]  /*bc80*/  LDG.E R2, desc[UR36][R22.64] ;  /* 0x0000002416027981 */ /* 0x001ee4000c1e1900 */
[----:B---3--:R-:W0:Y:S01]  /*bc90*/  I2F.F64 R2, R2 ;  /* 0x0000000200027312 */ /* 0x008e220000201c00 */
[----:B------:R-:W-:Y:S05]  /*bca0*/  BRA `(.L_x_39282) ;  /* 0x0000000c00307947 */ /* 0x000fea0003800000 */
.L_x_39283:
[----:B0-----:R-:W3:Y:S02]  /*bcb0*/  LDG.E.U16 R2, desc[UR36][R22.64] ;  /* 0x0000002416027981 */ /* 0x001ee4000c1e1500 */
[----:B---3--:R-:W0:Y:S01]  /*bcc0*/  I2F.F64.S16 R2, R2 ;  /* 0x0000000200027312 */ /* 0x008e220000101c00 */
[----:B------:R-:W-:Y:S05]  /*bcd0*/  BRA `(.L_x_39282) ;  /* 0x0000000c00247947 */ /* 0x000fea0003800000 */
.L_x_39278:
        /* <DEDUP_REMOVED lines=10> */
.L_x_39286:
[----:B01----:R-:W3:Y:S02]  /*bd80*/  LDG.E.U16 R0, desc[UR36][R22.64] ;  /* 0x0000002416007981 */ /* 0x003ee4000c1e1500 */
[----:B---3--:R-:W-:-:S05]  /*bd90*/  HADD2.F32 R0, -RZ, R0.H0_H0 ;  /* 0x20000000ff007230 */ /* 0x008fca0000004100 */
[----:B------:R-:W-:-:S04]  /*bda0*/  FMUL.FTZ R0, R0, 1 ;  /* 0x3f80000000007820 */ /* 0x000fc80000410000 */
[----:B------:R0:W1:Y:S01]  /*bdb0*/  F2F.F64.F32 R2, R0 ;  /* 0x0000000000027310 */ /* 0x0000620000201800 */
[----:B------:R-:W-:Y:S05]  /*bdc0*/  BRA `(.L_x_39282) ;  /* 0x0000000800e87947 */ /* 0x000fea0003800000 */
.L_x_39285:
        /* <DEDUP_REMOVED lines=8> */
[----:B------:R-:W3:Y:S01]  /*be50*/  F2F.F64.F32 R2, R2 ;  /* 0x0000000200027310 */ /* 0x000ee20000201800 */
[----:B------:R-:W-:Y:S05]  /*be60*/  BRA `(.L_x_39282) ;  /* 0x0000000800c07947 */ /* 0x000fea0003800000 */
.L_x_39288:
[----:B------:R-:W0:Y:S02]  /*be70*/  LDG.E.U16 R22, desc[UR36][R22.64] ;  /* 0x0000002416167981 */ /* 0x000e24000c1e1500 */
[----:B01----:R-:W-:-:S05]  /*be80*/  HADD2.F32 R0, -RZ, R22.H0_H0 ;  /* 0x20000016ff007230 */ /* 0x003fca0000004100 */
[----:B------:R-:W-:-:S04]  /*be90*/  FMUL.FTZ R0, R0, 1 ;  /* 0x3f80000000007820 */ /* 0x000fc80000410000 */
[----:B------:R0:W1:Y:S01]  /*bea0*/  F2F.F64.F32 R2, R0 ;  /* 0x0000000000027310 */ /* 0x0000620000201800 */
[----:B------:R-:W-:Y:S05]  /*beb0*/  BRA `(.L_x_39282) ;  /* 0x0000000800ac7947 */ /* 0x000fea0003800000 */
.L_x_39287:
[----:B0-----:R0:W5:Y:S01]  /*bec0*/  LDG.E.64 R2, desc[UR36][R22.64] ;  /* 0x0000002416027981 */ /* 0x001162000c1e1b00 */
[----:B------:R-:W-:Y:S05]  /*bed0*/  BRA `(.L_x_39282) ;  /* 0x0000000800a47947 */ /* 0x000fea0003800000 */
.L_x_39277:
        /* <DEDUP_REMOVED lines=13> */
.L_x_39291:
[----:B0-----:R0:W5:Y:S01]  /*bfb0*/  LDG.E.64 R2, desc[UR36][R22.64] ;  /* 0x0000002416027981 */ /* 0x001162000c1e1b00 */
[----:B------:R-:W-:Y:S05]  /*bfc0*/  BRA `(.L_x_39282) ;  /* 0x0000000800687947 */ /* 0x000fea0003800000 */
.L_x_39290:
        /* <DEDUP_REMOVED lines=27> */
.L_x_39293:
        /* <DEDUP_REMOVED lines=14> */
.L_x_39292:
[----:B01----:R-:W3:Y:S02]  /*c260*/  LDG.E.U16 R0, desc[UR36][R22.64] ;  /* 0x0000002416007981 */ /* 0x003ee4000c1e1500 */
[----:B---3--:R-:W-:-:S05]  /*c270*/  SHF.L.U32 R0, R0, 0x10, RZ ;  /* 0x0000001000007819 */ /* 0x008fca00000006ff */
[----:B------:R-:W-:-:S04]  /*c280*/  FMUL.FTZ R0, R0, 1 ;  /* 0x3f80000000007820 */ /* 0x000fc80000410000 */
[----:B------:R0:W1:Y:S01]  /*c290*/  F2F.F64.F32 R2, R0 ;  /* 0x0000000000027310 */ /* 0x0000620000201800 */
[----:B------:R-:W-:Y:S05]  /*c2a0*/  BRA `(.L_x_39282) ;  /* 0x0000000400b07947 */ /* 0x000fea0003800000 */
.L_x_39289:
        /* <DEDUP_REMOVED lines=11> */
.L_x_39296:
        /* <DEDUP_REMOVED lines=21> */
.L_x_39298:
[----:B------:R-:W-:Y:S05]  /*c4b0*/  BSYNC.RECONVERGENT B0 ;  /* 0x0000000000007941 */ /* 0x000fea0003800200 */
.L_x_39297:
[----:B------:R-:W-:Y:S01]  /*c4c0*/  IMAD.SHL.U32 R0, R0, 0x100000, RZ ;  /* 0x0010000000007824 */ /* 0x000fe200078e00ff */
[----:B------:R-:W-:-:S04]  /*c4d0*/  LEA R2, R2, 0x3b800000, 0x17 ;  /* 0x3b80000002027811 */ /* 0x000fc800078eb8ff */
[----:B------:R-:W-:-:S05]  /*c4e0*/  LOP3.LUT R0, R2, R0, R7, 0xfe, !PT ;  /* 0x0000000002007212 */ /* 0x000fca00078efe07 */
[----:B------:R-:W-:-:S04]  /*c4f0*/  FMUL.FTZ R0, R0, 1 ;  /* 0x3f80000000007820 */ /* 0x000fc80000410000 */
[----:B------:R0:W1:Y:S01]  /*c500*/  F2F.F64.F32 R2, R0 ;  /* 0x0000000000027310 */ /* 0x0000620000201800 */
[----:B------:R-:W-:Y:S05]  /*c510*/  BRA `(.L_x_39282) ;  /* 0x0000000400147947 */ /* 0x000fea0003800000 */
.L_x_39295:
        /* <DEDUP_REMOVED lines=21> */
.L_x_39300:
[----:B------:R-:W-:Y:S05]  /*c670*/  BSYNC.RECONVERGENT B0 ;  /* 0x0000000000007941 */ /* 0x000fea0003800200 */
.L_x_39299:
[----:B------:R-:W-:Y:S01]  /*c680*/  IMAD.SHL.U32 R0, R0, 0x200000, RZ ;  /* 0x0020000000007824 */ /* 0x000fe200078e00ff */
[----:B------:R-:W-:-:S04]  /*c690*/  LEA R2, R2, 0x37800000, 0x17 ;  /* 0x3780000002027811 */ /* 0x000fc800078eb8ff */
[----:B------:R-:W-:-:S05]  /*c6a0*/  LOP3.LUT R0, R2, R0, R7, 0xfe, !PT ;  /* 0x0000000002007212 */ /* 0x000fca00078efe07 */
[----:B------:R-:W-:-:S04]  /*c6b0*/  FMUL.FTZ R0, R0, 1 ;  /* 0x3f80000000007820 */ /* 0x000fc80000410000 */
[----:B------:R0:W1:Y:S01]  /*c6c0*/  F2F.F64.F32 R2, R0 ;  /* 0x0000000000027310 */ /* 0x0000620000201800 */
[----:B------:R-:W-:Y:S05]  /*c6d0*/  BRA `(.L_x_39282) ;  /* 0x0000000000a47947 */ /* 0x000fea0003800000 */
.L_x_39294:
        /* <DEDUP_REMOVED lines=18> */
.L_x_39281:
        /* <DEDUP_REMOVED lines=16> */
.L_x_39303:
[----:B------:R-:W-:Y:S01]  /*c900*/  CS2R R2, SRZ ;  /* 0x0000000000027805 */ /* 0x000fe2000001ff00 */
[----:B------:R-:W-:Y:S06]  /*c910*/  BRA `(.L_x_39282) ;  /* 0x0000000000147947 */ /* 0x000fec0003800000 */
.L_x_39302:
[----:B0-----:R-:W3:Y:S02]  /*c920*/  LDG.E.64 R2, desc[UR36][R22.64] ;  /* 0x0000002416027981 */ /* 0x001ee4000c1e1b00 */
[----:B---3--:R-:W0:Y:S01]  /*c930*/  I2F.F64.U64 R2, R2 ;  /* 0x0000000200027312 */ /* 0x008e220000301800 */
[----:B------:R-:W-:Y:S05]  /*c940*/  BRA `(.L_x_39282) ;  /* 0x0000000000087947 */ /* 0x000fea0003800000 */
.L_x_39301:
[----:B0-----:R-:W3:Y:S02]  /*c950*/  LDG.E R2, desc[UR36][R22.64] ;  /* 0x0000002416027981 */ /* 0x001ee4000c1e1900 */
[----:B---3--:R-:W0:Y:S02]  /*c960*/  I2F.F64.U32 R2, R2 ;  /* 0x0000000200027312 */ /* 0x008e240000201800 */
.L_x_39282:
[----:B------:R-:W-:Y:S05]  /*c970*/  BSYNC.RECONVERGENT B6 ;  /* 0x0000000000067941 */ /* 0x000fea0003800200 */
.L_x_39276:
        /* <DEDUP_REMOVED lines=32> */
.L_x_39308:
        /* <DEDUP_REMOVED lines=11> */
.L_x_39307:
        /* <DEDUP_REMOVED lines=19> */
.L_x_39310:
[----:B------:R-:W-:Y:S05]  /*cd60*/  BSYNC.RECONVERGENT B1 ;  /* 0x0000000000017941 */ /* 0x000fea0003800200 */
.L_x_39309:
[----:B------:R-:W-:Y:S01]  /*cd70*/  LOP3.LUT R5, R7, 0x80000000, R17, 0xb8, !PT ;  /* 0x8000000007057812 */ /* 0x000fe200078eb811 */
[----:B------:R-:W-:Y:S01]  /*cd80*/  IMAD.MOV.U32 R4, RZ, RZ, R6 ;  /* 0x000000ffff047224 */ /* 0x000fe200078e0006 */
[----:B------:R-:W-:Y:S06]  /*cd90*/  BRA `(.L_x_39306) ;  /* 0x0000000000207947 */ /* 0x000fec0003800000 */
.L_x_39305:
        /* <DEDUP_REMOVED lines=8> */
.L_x_39306:
[----:B------:R-:W-:Y:S05]  /*ce20*/  BSYNC.RECONVERGENT B0 ;  /* 0x0000000000007941 */ /* 0x000fea0003800200 */
.L_x_39304:
        /* <DEDUP_REMOVED lines=25> */
.L_x_39314:
[----:B------:R-:W0:Y:S02]  /*cfc0*/  F2I.S64.F64.TRUNC R4, R4 ;  /* 0x0000000400047311 */ /* 0x000e24000030d900 */
[----:B0-----:R-:W-:-:S05]  /*cfd0*/  IMAD.MOV.U32 R7, RZ, RZ, R4 ;  /* 0x000000ffff077224 */ /* 0x001fca00078e0004 */
[----:B------:R0:W-:Y:S01]  /*cfe0*/  STG.E.U8 desc[UR36][R2.64], R7 ;  /* 0x0000000702007986 */ /* 0x0001e2000c101124 */
[----:B------:R-:W-:Y:S05]  /*cff0*/  BRA `(.L_x_39316) ;  /* 0x0000000c00e07947 */ /* 0x000fea0003800000 */
.L_x_39313:
        /* <DEDUP_REMOVED lines=9> */
.L_x_39318:
[----:B------:R-:W0:Y:S02]  /*d090*/  F2I.F64.TRUNC R5, R4 ;  /* 0x0000000400057311 */ /* 0x000e24000030d100 */
[----:B0-----:R0:W-:Y:S01]  /*d0a0*/  STG.E desc[UR36][R2.64], R5 ;  /* 0x0000000502007986 */ /* 0x0011e2000c101924 */
[----:B------:R-:W-:Y:S05]  /*d0b0*/  BRA `(.L_x_39316) ;  /* 0x0000000c00b07947 */ /* 0x000fea0003800000 */
.L_x_39317:
[----:B------:R-:W0:Y:S02]  /*d0c0*/  F2I.F64.TRUNC R5, R4 ;  /* 0x0000000400057311 */ /* 0x000e24000030d100 */
[----:B0-----:R0:W-:Y:S01]  /*d0d0*/  STG.E.U16 desc[UR36][R2.64], R5 ;  /* 0x0000000502007986 */ /* 0x0011e2000c101524 */
[----:B------:R-:W-:Y:S05]  /*d0e0*/  BRA `(.L_x_39316) ;  /* 0x0000000c00a47947 */ /* 0x000fea0003800000 */
.L_x_39312:
        /* <DEDUP_REMOVED lines=13> */
.L_x_39320:
        /* <DEDUP_REMOVED lines=8> */
.L_x_39319:
        /* <DEDUP_REMOVED lines=14> */
.L_x_39322:
        /* <DEDUP_REMOVED lines=9> */
.L_x_39321:
[----:B------:R0:W-:Y:S01]  /*d3b0*/  STG.E.64 desc[UR36][R2.64], R4 ;  /* 0x0000000402007986 */ /* 0x0001e2000c101b24 */
[----:B------:R-:W-:Y:S05]  /*d3c0*/  BRA `(.L_x_39316) ;  /* 0x0000000800ec7947 */ /* 0x000fea0003800000 */
.L_x_39311:
        /* <DEDUP_REMOVED lines=13> */
.L_x_39326:
        /* <DEDUP_REMOVED lines=22> */
.L_x_39329:
[----:B------:R-:W-:-:S04]  /*d600*/  SHF.R.U32.HI R5, RZ, 0x18, R7 ;  /* 0x00000018ff057819 */ /* 0x000fc80000011607 */
[----:B------:R-:W-:-:S07]  /*d610*/  LOP3.LUT R0, R0, 0x80, R5, 0xf8, !PT ;  /* 0x0000008000007812 */ /* 0x000fce00078ef805 */
.L_x_39328:
[----:B------:R-:W-:Y:S05]  /*d620*/  BSYNC.RECONVERGENT B0 ;  /* 0x0000000000007941 */ /* 0x000fea0003800200 */
.L_x_39327:
[----:B------:R0:W-:Y:S01]  /*d630*/  STG.E.U8 desc[UR36][R2.64], R0 ;  /* 0x0000000002007986 */ /* 0x0001e2000c101124 */
[----:B------:R-:W-:Y:S05]  /*d640*/  BRA `(.L_x_39316) ;  /* 0x00000008004c7947 */ /* 0x000fea0003800000 */
.L_x_39325:
        /* <DEDUP_REMOVED lines=22> */
.L_x_39332:
[----:B------:R-:W-:-:S04]  /*d7b0*/  SHF.R.U32.HI R5, RZ, 0x18, R7 ;  /* 0x00000018ff057819 */ /* 0x000fc80000011607 */
[----:B------:R-:W-:-:S07]  /*d7c0*/  LOP3.LUT R0, R0, 0x80, R5, 0xf8, !PT ;  /* 0x0000008000007812 */ /* 0x000fce00078ef805 */
.L_x_39331:
[----:B------:R-:W-:Y:S05]  /*d7d0*/  BSYNC.RECONVERGENT B0 ;  /* 0x0000000000007941 */ /* 0x000fea0003800200 */
.L_x_39330:
[----:B------:R0:W-:Y:S01]  /*d7e0*/  STG.E.U8 desc[UR36][R2.64], R0 ;  /* 0x0000000002007986 */ /* 0x0001e2000c101124 */
[----:B------:R-:W-:Y:S05]  /*d7f0*/  BRA `(.L_x_39316) ;  /* 0x0000000400e07947 */ /* 0x000fea0003800000 */
.L_x_39324:
        /* <DEDUP_REMOVED lines=26> */
.L_x_39334:
[----:B------:R-:W0:Y:S02]  /*d9a0*/  F2I.U64.F64.TRUNC R4, R4 ;  /* 0x0000000400047311 */ /* 0x000e24000030d800 */
[----:B0-----:R0:W-:Y:S01]  /*d9b0*/  STG.E.64 desc[UR36][R2.64], R4 ;  /* 0x0000000402007986 */ /* 0x0011e2000c101b24 */
[----:B------:R-:W-:Y:S05]  /*d9c0*/  BRA `(.L_x_39316) ;  /* 0x00000004006c7947 */ /* 0x000fea0003800000 */
.L_x_39333:
[----:B------:R-:W0:Y:S02]  /*d9d0*/  F2I.U32.F64.TRUNC R5, R4 ;  /* 0x0000000400057311 */ /* 0x000e24000030d000 */
[----:B0-----:R0:W-:Y:S01]  /*d9e0*/  STG.E desc[UR36][R2.64], R5 ;  /* 0x0000000502007986 */ /* 0x0011e2000c101924 */
[----:B------:R-:W-:Y:S05]  /*d9f0*/  BRA `(.L_x_39316) ;  /* 0x0000000400607947 */ /* 0x000fea0003800000 */
.L_x_39323:
        /* <DEDUP_REMOVED lines=10> */
.L_x_39336:
[----:B------:R-:W-:-:S05]  /*daa0*/  CS2R R6, SRZ ;  /* 0x0000000000067805 */ /* 0x000fca000001ff00 */
[----:B------:R4:W-:Y:S01]  /*dab0*/  STG.E.128 desc[UR36][R2.64], R4 ;  /* 0x0000000402007986 */ /* 0x0009e2000c101d24 */
[----:B------:R-:W-:Y:S05]  /*dac0*/  BRA `(.L_x_39316) ;  /* 0x00000004002c7947 */ /* 0x000fea0003800000 */
.L_x_39335:
[----:B------:R-:W-:-:S09]  /*dad0*/  UISETP.NE.AND UP0, UPT, UR4, 0xf, UPT ;  /* 0x0000000f0400788c */ /* 0x000fd2000bf05270 */
[----:B------:R-:W-:Y:S05]  /*dae0*/  BRA.U !UP0, `(.L_x_39337) ;  /* 0x0000000508087547 */ /* 0x000fea000b800000 */
[----:B------:R-:W-:-:S09]  /*daf0*/  UISETP.NE.AND UP0, UPT, UR4, 0x17, UPT ;  /* 0x000000170400788c */ /* 0x000fd2000bf05270 */
[----:B------:R-:W-:Y:S05]  /*db00*/  BRA.U !UP0, `(.L_x_39338) ;  /* 0x0000000108a07547 */ /* 0x000fea000b800000 */
[----:B------:R-:W-:-:S09]  /*db10*/  UISETP.NE.AND UP0, UPT, UR4, 0x18, UPT ;  /* 0x000000180400788c */ /* 0x000fd2000bf05270 */
[----:B------:R-:W-:Y:S05]  /*db20*/  BRA.U !UP0, `(.L_x_39339) ;  /* 0x0000000108447547 */ /* 0x000fea000b800000 */
.L_x_39315:
        /* <DEDUP_REMOVED lines=16> */
.L_x_39340:
[----:B------:R-:W-:Y:S05]  /*dc30*/  BRA `(.L_x_39316) ;  /* 0x0000000000d07947 */ /* 0x000fea0003800000 */
.L_x_39339:
        /* <DEDUP_REMOVED lines=17> */
.L_x_39342:
[----:B------:R-:W-:Y:S05]  /*dd50*/  BSYNC.RECONVERGENT B0 ;  /* 0x0000000000007941 */ /* 0x000fea0003800200 */
.L_x_39341:
[----:B------:R-:W-:-:S05]  /*dd60*/  LOP3.LUT R7, R0, 0x80, R7, 0xf8, !PT ;  /* 0x0000008000077812 */ /* 0x000fca00078ef807 */
[----:B------:R1:W-:Y:S01]  /*dd70*/  STG.E.U8 desc[UR36][R2.64], R7 ;  /* 0x0000000702007986 */ /* 0x0003e2000c101124 */
[----:B------:R-:W-:Y:S05]  /*dd80*/  BRA `(.L_x_39316) ;  /* 0x00000000007c7947 */ /* 0x000fea0003800000 */
.L_x_39338:
        /* <DEDUP_REMOVED lines=16> */
.L_x_39344:
[----:B------:R-:W-:Y:S02]  /*de90*/  ISETP.GT.U32.AND P0, PT, R6, 0x7f800000, PT ;  /* 0x7f8000000600780c */ /* 0x000fe40003f04070 */
[----:B------:R-:W-:-:S04]  /*dea0*/  MOV R0, 0x7f ;  /* 0x0000007f00007802 */ /* 0x000fc80000000f00 */
[----:B------:R-:W-:-:S07]  /*deb0*/  SEL R0, R0, 0x7c, P0 ;  /* 0x0000007c00007807 */ /* 0x000fce0000000000 */
.L_x_39345:
[----:B------:R-:W-:Y:S05]  /*dec0*/  BSYNC.RECONVERGENT B0 ;  /* 0x0000000000007941 */ /* 0x000fea0003800200 */
.L_x_39343:
[----:B------:R-:W-:-:S04]  /*ded0*/  SHF.R.U32.HI R5, RZ, 0x18, R7 ;  /* 0x00000018ff057819 */ /* 0x000fc80000011607 */
[----:B------:R-:W-:-:S05]  /*dee0*/  LOP3.LUT R5, R0, 0x80, R5, 0xf8, !PT ;  /* 0x0000008000057812 */ /* 0x000fca00078ef805 */
[----:B------:R0:W-:Y:S01]  /*def0*/  STG.E.U8 desc[UR36][R2.64], R5 ;  /* 0x0000000502007986 */ /* 0x0001e2000c101124 */
[----:B------:R-:W-:Y:S05]  /*df00*/  BRA `(.L_x_39316) ;  /* 0x00000000001c7947 */ /* 0x000fea0003800000 */
.L_x_39337:
[----:B------:R-:W-:Y:S01]  /*df10*/  UMOV UR4, 0xf0000000 ;  /* 0xf000000000047882 */ /* 0x000fe20000000000 */
[----:B------:R-:W-:Y:S01]  /*df20*/  UMOV UR5, 0x380fffff ;  /* 0x380fffff00057882 */ /* 0x000fe20000000000 */
[----:B------:R-:W0:Y:S01]  /*df30*/  F2F.F32.F64 R0, R4 ;  /* 0x0000000400007310 */ /* 0x000e220000301000 */
[----:B------:R-:W-:-:S14]  /*df40*/  DSETP.GEU.AND P0, PT, |R4|, UR4, PT ;  /* 0x0000000404007e2a */ /* 0x000fdc000bf0e200 */
[----:B0-----:R-:W-:-:S05]  /*df50*/  @!P0 FMUL R0, R0, 1.175494350822287508e-38 ;  /* 0x0080000000008820 */ /* 0x001fca0000400000 */
[----:B------:R-:W-:-:S05]  /*df60*/  F2FP.BF16.F32.PACK_AB R0, RZ, R0 ;  /* 0x00000000ff00723e */ /* 0x000fca00000010ff */
[----:B------:R2:W-:Y:S02]  /*df70*/  STG.E.U16 desc[UR36][R2.64], R0 ;  /* 0x0000000002007986 */ /* 0x0005e4000c101524 */
.L_x_39316:
[----:B------:R-:W-:-:S07]  /*df80*/  VIADD R19, R19, 0x80 ;  /* 0x0000008013137836 */ /* 0x000fce0000000000 */
.L_x_39246:
[----:B------:R-:W-:Y:S05]  /*df90*/  BSYNC.RECONVERGENT B7 ;  /* 0x0000000000077941 */ /* 0x000fea0003800200 */
.L_x_39245:
        /* <DEDUP_REMOVED lines=357> */
.L_x_39346:
        /* <DEDUP_REMOVED lines=21> */
.L_x_39351:
[----:B------:R-:W2:Y:S02]  /*f740*/  LDG.E.U8 R2, desc[UR36][R2.64] ;  /* 0x0000002402027981 */ /* 0x000ea4000c1e1100 */
[----:B--2---:R0:W1:Y:S01]  /*f750*/  I2F.F64.U16 R18, R2 ;  /* 0x0000000200127312 */ /* 0x0040620000101800 */
[----:B------:R-:W-:Y:S05]  /*f760*/  BRA `(.L_x_39353) ;  /* 0x0000000c00607947 */ /* 0x000fea0003800000 */
.L_x_39350:
        /* <DEDUP_REMOVED lines=9> */
.L_x_39355:
[----:B------:R-:W2:Y:S02]  /*f800*/  LDG.E R2, desc[UR36][R2.64] ;  /* 0x0000002402027981 */ /* 0x000ea4000c1e1900 */
[----:B--2---:R0:W1:Y:S01]  /*f810*/  I2F.F64 R18, R2 ;  /* 0x0000000200127312 */ /* 0x0040620000201c00 */
[----:B------:R-:W-:Y:S05]  /*f820*/  BRA `(.L_x_39353) ;  /* 0x0000000c00307947 */ /* 0x000fea0003800000 */
.L_x_39354:
[----:B------:R-:W2:Y:S02]  /*f830*/  LDG.E.U16 R2, desc[UR36][R2.64] ;  /* 0x0000002402027981 */ /* 0x000ea4000c1e1500 */
[----:B--2---:R0:W1:Y:S01]  /*f840*/  I2F.F64.S16 R18, R2 ;  /* 0x0000000200127312 */ /* 0x0040620000101c00 */
[----:B------:R-:W-:Y:S05]  /*f850*/  BRA `(.L_x_39353) ;  /* 0x0000000c00247947 */ /* 0x000fea0003800000 */
.L_x_39349:
        /* <DEDUP_REMOVED lines=10> */
.L_x_39357:
[----:B------:R-:W2:Y:S02]  /*f900*/  LDG.E.U16 R0, desc[UR36][R2.64] ;  /* 0x0000002402007981 */ /* 0x000ea4000c1e1500 */
[----:B--2---:R-:W-:-:S05]  /*f910*/  HADD2.F32 R0, -RZ, R0.H0_H0 ;  /* 0x20000000ff007230 */ /* 0x004fca0000004100 */
[----:B------:R-:W-:-:S04]  /*f920*/  FMUL.FTZ R0, R0, 1 ;  /* 0x3f80000000007820 */ /* 0x000fc80000410000 */
[----:B------:R0:W1:Y:S01]  /*f930*/  F2F.F64.F32 R18, R0 ;  /* 0x0000000000127310 */ /* 0x0000620000201800 */
[----:B------:R-:W-:Y:S05]  /*f940*/  BRA `(.L_x_39353) ;  /* 0x0000000800e87947 */ /* 0x000fea0003800000 */
.L_x_39356:
        /* <DEDUP_REMOVED lines=10> */
.L_x_39359:
[----:B------:R-:W2:Y:S02]  /*f9f0*/  LDG.E.U16 R2, desc[UR36][R2.64] ;  /* 0x0000002402027981 */ /* 0x000ea4000c1e1500 */
[----:B--2---:R-:W-:-:S05]  /*fa00*/  HADD2.F32 R0, -RZ, R2.H0_H0 ;  /* 0x20000002ff007230 */ /* 0x004fca0000004100 */
[----:B------:R-:W-:-:S04]  /*fa10*/  FMUL.FTZ R0, R0, 1 ;  /* 0x3f80000000007820 */ /* 0x000fc80000410000 */
[----:B------:R0:W1:Y:S01]  /*fa20*/  F2F.F64.F32 R18, R0 ;  /* 0x0000000000127310 */ /* 0x0000620000201800 */
[----:B------:R-:W-:Y:S05]  /*fa30*/  BRA `(.L_x_39353) ;  /* 0x0000000800ac7947 */ /* 0x000fea0003800000 */
.L_x_39358:
[----:B------:R0:W5:Y:S01]  /*fa40*/  LDG.E.64 R18, desc[UR36][R2.64] ;  /* 0x0000002402127981 */ /* 0x000162000c1e1b00 */
[----:B------:R-:W-:Y:S05]  /*fa50*/  BRA `(.L_x_39353) ;  /* 0x0000000800a47947 */ /* 0x000fea0003800000 */
.L_x_39348:
        /* <DEDUP_REMOVED lines=13> */
.L_x_39362:
[----:B------:R0:W5:Y:S01]  /*fb30*/  LDG.E.64 R18, desc[UR36][R2.64] ;  /* 0x0000002402127981 */ /* 0x000162000c1e1b00 */
[----:B------:R-:W-:Y:S05]  /*fb40*/  BRA `(.L_x_39353) ;  /* 0x0000000800687947 */ /* 0x000fea0003800000 */
.L_x_39361:
        /* <DEDUP_REMOVED lines=27> */
.L_x_39364:
        /* <DEDUP_REMOVED lines=14> */
.L_x_39363:
[----:B------:R-:W2:Y:S02]  /*fde0*/  LDG.E.U16 R0, desc[UR36][R2.64] ;  /* 0x0000002402007981 */ /* 0x000ea4000c1e1500 */
[----:B--2---:R-:W-:-:S04]  /*fdf0*/  IMAD.U32 R0, R0, 0x10000, RZ ;  /* 0x0001000000007824 */ /* 0x004fc800078e00ff */
[----:B------:R-:W-:-:S04]  /*fe00*/  FMUL.FTZ R0, R0, 1 ;  /* 0x3f80000000007820 */ /* 0x000fc80000410000 */
[----:B------:R1:W2:Y:S01]  /*fe10*/  F2F.F64.F32 R18, R0 ;  /* 0x0000000000127310 */ /* 0x0002a20000201800 */
[----:B------:R-:W-:Y:S05]  /*fe20*/  BRA `(.L_x_39353) ;  /* 0x0000000400b07947 */ /* 0x000fea0003800000 */
.L_x_39360:
        /* <DEDUP_REMOVED lines=11> */
.L_x_39367:
        /* <DEDUP_REMOVED lines=21> */
.L_x_39369:
[----:B------:R-:W-:Y:S05]  /*10030*/  BSYNC.RECONVERGENT B0 ;  /* 0x0000000000007941 */ /* 0x000fea0003800200 */
.L_x_39368:
[----:B------:R-:W-:Y:S02]  /*10040*/  SHF.L.U32 R0, R0, 0x14, RZ ;  /* 0x0000001400007819 */ /* 0x000fe400000006ff */
[----:B------:R-:W-:-:S04]  /*10050*/  LEA R2, R2, 0x3b800000, 0x17 ;  /* 0x3b80000002027811 */ /* 0x000fc800078eb8ff */
[----:B------:R-:W-:-:S05]  /*10060*/  LOP3.LUT R0, R2, R0, R7, 0xfe, !PT ;  /* 0x0000000002007212 */ /* 0x000fca00078efe07 */
[----:B------:R-:W-:-:S04]  /*10070*/  FMUL.FTZ R0, R0, 1 ;  /* 0x3f80000000007820 */ /* 0x000fc80000410000 */
[----:B------:R0:W1:Y:S01]  /*10080*/  F2F.F64.F32 R18, R0 ;  /* 0x0000000000127310 */ /* 0x0000620000201800 */
[----:B------:R-:W-:Y:S05]  /*10090*/  BRA `(.L_x_39353) ;  /* 0x0000000400147947 */ /* 0x000fea0003800000 */
.L_x_39366:
        /* <DEDUP_REMOVED lines=21> */
.L_x_39371:
[----:B------:R-:W-:Y:S05]  /*101f0*/  BSYNC.RECONVERGENT B0 ;  /* 0x0000000000007941 */ /* 0x000fea0003800200 */
.L_x_39370:
[----:B------:R-:W-:Y:S01]  /*10200*/  IMAD.SHL.U32 R0, R0, 0x200000, RZ ;  /* 0x0020000000007824 */ /* 0x000fe200078e00ff */
[----:B------:R-:W-:-:S04]  /*10210*/  LEA R2, R2, 0x37800000, 0x17 ;  /* 0x3780000002027811 */ /* 0x000fc800078eb8ff */
[----:B------:R-:W-:-:S05]  /*10220*/  LOP3.LUT R0, R2, R0, R7, 0xfe, !PT ;  /* 0x0000000002007212 */ /* 0x000fca00078efe07 */
[----:B------:R-:W-:-:S04]  /*10230*/  FMUL.FTZ R0, R0, 1 ;  /* 0x3f80000000007820 */ /* 0x000fc80000410000 */
[----:B------:R0:W1:Y:S01]  /*10240*/  F2F.F64.F32 R18, R0 ;  /* 0x0000000000127310 */ /* 0x0000620000201800 */
[----:B------:R-:W-:Y:S05]  /*10250*/  BRA `(.L_x_39353) ;  /* 0x0000000000a47947 */ /* 0x000fea0003800000 */
.L_x_39365:
        /* <DEDUP_REMOVED lines=18> */
.L_x_39352:
        /* <DEDUP_REMOVED lines=16> */
.L_x_39374:
[----:B------:R-:W-:Y:S01]  /*10480*/  CS2R R18, SRZ ;  /* 0x0000000000127805 */ /* 0x000fe2000001ff00 */
[----:B------:R-:W-:Y:S06]  /*10490*/  BRA `(.L_x_39353) ;  /* 0x0000000000147947 */ /* 0x000fec0003800000 */
.L_x_39373:
[----:B------:R-:W2:Y:S02]  /*104a0*/  LDG.E.64 R18, desc[UR36][R2.64] ;  /* 0x0000002402127981 */ /* 0x000ea4000c1e1b00 */
[----:B--2---:R-:W0:Y:S01]  /*104b0*/  I2F.F64.U64 R18, R18 ;  /* 0x0000001200127312 */ /* 0x004e220000301800 */
[----:B------:R-:W-:Y:S05]  /*104c0*/  BRA `(.L_x_39353) ;  /* 0x0000000000087947 */ /* 0x000fea0003800000 */
.L_x_39372:
[----:B------:R-:W2:Y:S02]  /*104d0*/  LDG.E R2, desc[UR36][R2.64] ;  /* 0x0000002402027981 */ /* 0x000ea4000c1e1900 */
[----:B--2---:R0:W1:Y:S02]  /*104e0*/  I2F.F64.U32 R18, R2 ;  /* 0x0000000200127312 */ /* 0x0040640000201800 */
.L_x_39353:
[----:B------:R-:W-:Y:S05]  /*104f0*/  BSYNC.RECONVERGENT B6 ;  /* 0x0000000000067941 */ /* 0x000fea0003800200 */
.L_x_39347:
        /* <DEDUP_REMOVED lines=18> */
.L_x_39379:
[----:B0-----:R-:W3:Y:S02]  /*10620*/  LDG.E.U8 R2, desc[UR36][R22.64] ;  /* 0x0000002416027981 */ /* 0x001ee4000c1e1100 */
[----:B---3--:R-:W3:Y:S01]  /*10630*/  I2F.F64.U16 R2, R2 ;  /* 0x0000000200027312 */ /* 0x008ee20000101800 */
[----:B------:R-:W-:Y:S05]  /*10640*/  BRA `(.L_x_39381) ;  /* 0x0000000c00607947 */ /* 0x000fea0003800000 */
.L_x_39378:
        /* <DEDUP_REMOVED lines=9> */
.L_x_39383:
[----:B0-----:R-:W3:Y:S02]  /*106e0*/  LDG.E R2, desc[UR36][R22.64] ;  /* 0x0000002416027981 */ /* 0x001ee4000c1e1900 */
[----:B---3--:R-:W0:Y:S01]  /*106f0*/  I2F.F64 R2, R2 ;  /* 0x0000000200027312 */ /* 0x008e220000201c00 */
[----:B------:R-:W-:Y:S05]  /*10700*/  BRA `(.L_x_39381) ;  /* 0x0000000c00307947 */ /* 0x000fea0003800000 */
.L_x_39382:
[----:B0-----:R-:W3:Y:S02]  /*10710*/  LDG.E.U16 R2, desc[UR36][R22.64] ;  /* 0x0000002416027981 */ /* 0x001ee4000c1e1500 */
[----:B---3--:R-:W0:Y:S01]  /*10720*/  I2F.F64.S16 R2, R2 ;  /* 0x0000000200027312 */ /* 0x008e220000101c00 */
[----:B------:R-:W-:Y:S05]  /*10730*/  BRA `(.L_x_39381) ;  /* 0x0000000c00247947 */ /* 0x000fea0003800000 */
.L_x_39377:
        /* <DEDUP_REMOVED lines=10> */
.L_x_39385:
[----:B01----:R-:W3:Y:S02]  /*107e0*/  LDG.E.U16 R0, desc[UR36][R22.64] ;  /* 0x0000002416007981 */ /* 0x003ee4000c1e1500 */
[----:B---3--:R-:W-:-:S05]  /*107f0*/  HADD2.F32 R0, -RZ, R0.H0_H0 ;  /* 0x20000000ff007230 */ /* 0x008fca0000004100 */
[----:B------:R-:W-:-:S04]  /*10800*/  FMUL.FTZ R0, R0, 1 ;  /* 0x3f80000000007820 */ /* 0x000fc80000410000 */
[----:B------:R0:W1:Y:S01]  /*10810*/  F2F.F64.F32 R2, R0 ;  /* 0x0000000000027310 */ /* 0x0000620000201800 */
[----:B------:R-:W-:Y:S05]  /*10820*/  BRA `(.L_x_39381) ;  /* 0x0000000800e87947 */ /* 0x000fea0003800000 */
.L_x_39384:
        /* <DEDUP_REMOVED lines=10> */
.L_x_39387:
[----:B------:R-:W0:Y:S02]  /*108d0*/  LDG.E.U16 R22, desc[UR36][R22.64] ;  /* 0x0000002416167981 */ /* 0x000e24000c1e1500 */
[----:B01----:R-:W-:-:S05]  /*108e0*/  HADD2.F32 R0, -RZ, R22.H0_H0 ;  /* 0x20000016ff007230 */ /* 0x003fca0000004100 */
[----:B------:R-:W-:-:S04]  /*108f0*/  FMUL.FTZ R0, R0, 1 ;  /* 0x3f80000000007820 */ /* 0x000fc80000410000 */
[----:B------:R0:W1:Y:S01]  /*10900*/  F2F.F64.F32 R2, R0 ;  /* 0x0000000000027310 */ /* 0x0000620000201800 */
[----:B------:R-:W-:Y:S05]  /*10910*/  BRA `(.L_x_39381) ;  /* 0x0000000800ac7947 */ /* 0x000fea0003800000 */
.L_x_39386:
[----:B0-----:R0:W5:Y:S01]  /*10920*/  LDG.E.64 R2, desc[UR36][R22.64] ;  /* 0x0000002416027981 */ /* 0x001162000c1e1b00 */
[----:B------:R-:W-:Y:S05]  /*10930*/  BRA `(.L_x_39381) ;  /* 0x0000000800a47947 */ /* 0x000fea0003800000 */
.L_x_39376:
        /* <DEDUP_REMOVED lines=9> */
[----:B0-----:R-:W-:Y:S02]  /*109d0*/  MOV R2, RZ ;  /* 0x000000ff00027202 */ /* 0x001fe40000000f00 */
[----:B---3--:R-:W-:-:S04]  /*109e0*/  ISETP.NE.AND P0, PT, R22, RZ, PT ;  /* 0x000000ff1600720c */ /* 0x008fc80003f05270 */
[----:B------:R-:W-:Y:S01]  /*109f0*/  FSEL R3, RZ, 1.875, !P0 ;  /* 0x3ff00000ff037808 */ /* 0x000fe20004000000 */
[----:B------:R-:W-:Y:S08]  /*10a00*/  BRA `(.L_x_39381) ;  /* 0x0000000800707947 */ /* 0x000ff00003800000 */
.L_x_39390:
[----:B0-----:R0:W5:Y:S01]  /*10a10*/  LDG.E.64 R2, desc[UR36][R22.64] ;  /* 0x0000002416027981 */ /* 0x001162000c1e1b00 */
[----:B------:R-:W-:Y:S05]  /*10a20*/  BRA `(.L_x_39381) ;  /* 0x0000000800687947 */ /* 0x000fea0003800000 */
.L_x_39389:
        /* <DEDUP_REMOVED lines=27> */
.L_x_39392:
        /* <DEDUP_REMOVED lines=14> */
.L_x_39391:
[----:B01----:R-:W3:Y:S02]  /*10cc0*/  LDG.E.U16 R0, desc[UR36][R22.64] ;  /* 0x0000002416007981 */ /* 0x003ee4000c1e1500 */
[----:B---3--:R-:W-:-:S04]  /*10cd0*/  IMAD.U32 R0, R0, 0x10000, RZ ;  /* 0x0001000000007824 */ /* 0x008fc800078e00ff */
[----:B------:R-:W-:-:S04]  /*10ce0*/  FMUL.FTZ R0, R0, 1 ;  /* 0x3f80000000007820 */ /* 0x000fc80000410000 */
[----:B------:R0:W1:Y:S01]  /*10cf0*/  F2F.F64.F32 R2, R0 ;  /* 0x0000000000027310 */ /* 0x0000620000201800 */
[----:B------:R-:W-:Y:S05]  /*10d00*/  BRA `(.L_x_39381) ;  /* 0x0000000400b07947 */ /* 0x000fea0003800000 */
.L_x_39388:
        /* <DEDUP_REMOVED lines=11> */
.L_x_39395:
        /* <DEDUP_REMOVED lines=21> */
.L_x_39397:
[----:B------:R-:W-:Y:S05]  /*10f10*/  BSYNC.RECONVERGENT B0 ;  /* 0x0000000000007941 */ /* 0x000fea0003800200 */
.L_x_39396:
[----:B------:R-:W-:Y:S02]  /*10f20*/  SHF.L.U32 R0, R0, 0x14, RZ ;  /* 0x0000001400007819 */ /* 0x000fe400000006ff */
[----:B------:R-:W-:-:S04]  /*10f30*/  LEA R2, R2, 0x3b800000, 0x17 ;  /* 0x3b80000002027811 */ /* 0x000fc800078eb8ff */
[----:B------:R-:W-:-:S05]  /*10f40*/  LOP3.LUT R0, R2, R0, R7, 0xfe, !PT ;  /* 0x0000000002007212 */ /* 0x000fca00078efe07 */
[----:B------:R-:W-:-:S04]  /*10f50*/  FMUL.FTZ R0, R0, 1 ;  /* 0x3f80000000007820 */ /* 0x000fc80000410000 */
[----:B------:R0:W1:Y:S01]  /*10f60*/  F2F.F64.F32 R2, R0 ;  /* 0x0000000000027310 */ /* 0x0000620000201800 */
[----:B------:R-:W-:Y:S05]  /*10f70*/  BRA `(.L_x_39381) ;  /* 0x0000000400147947 */ /* 0x000fea0003800000 */
.L_x_39394:
        /* <DEDUP_REMOVED lines=21> */
.L_x_39399:
[----:B------:R-:W-:Y:S05]  /*110d0*/  BSYNC.RECONVERGENT B0 ;  /* 0x0000000000007941 */ /* 0x000fea0003800200 */
.L_x_39398:
[----:B------:R-:W-:Y:S01]  /*110e0*/  IMAD.SHL.U32 R0, R0, 0x200000, RZ ;  /* 0x0020000000007824 */ /* 0x000fe200078e00ff */
[----:B------:R-:W-:-:S04]  /*110f0*/  LEA R2, R2, 0x37800000, 0x17 ;  /* 0x3780000002027811 */ /* 0x000fc800078eb8ff */
[----:B------:R-:W-:-:S05]  /*11100*/  LOP3.LUT R0, R2, R0, R7, 0xfe, !PT ;  /* 0x0000000002007212 */ /* 0x000fca00078efe07 */
[----:B------:R-:W-:-:S04]  /*11110*/  FMUL.FTZ R0, R0, 1 ;  /* 0x3f80000000007820 */ /* 0x000fc80000410000 */
[----:B------:R0:W1:Y:S01]  /*11120*/  F2F.F64.F32 R2, R0 ;  /* 0x0000000000027310 */ /* 0x0000620000201800 */
[----:B------:R-:W-:Y:S05]  /*11130*/  BRA `(.L_x_39381) ;  /* 0x0000000000a47947 */ /* 0x000fea0003800000 */
.L_x_39393:
        /* <DEDUP_REMOVED lines=18> */
.L_x_39380:
        /* <DEDUP_REMOVED lines=16> */
.L_x_39402:
[----:B------:R-:W-:Y:S01]  /*11360*/  CS2R R2, SRZ ;  /* 0x0000000000027805 */ /* 0x000fe2000001ff00 */
[----:B------:R-:W-:Y:S06]  /*11370*/  BRA `(.L_x_39381) ;  /* 0x0000000000147947 */ /* 0x000fec0003800000 */
.L_x_39401:
[----:B0-----:R-:W3:Y:S02]  /*11380*/  LDG.E.64 R2, desc[UR36][R22.64] ;  /* 0x0000002416027981 */ /* 0x001ee4000c1e1b00 */
[----:B---3--:R-:W0:Y:S01]  /*11390*/  I2F.F64.U64 R2, R2 ;  /* 0x0000000200027312 */ /* 0x008e220000301800 */
[----:B------:R-:W-:Y:S05]  /*113a0*/  BRA `(.L_x_39381) ;  /* 0x0000000000087947 */ /* 0x000fea0003800000 */
.L_x_39400:
[----:B0-----:R-:W3:Y:S02]  /*113b0*/  LDG.E R2, desc[UR36][R22.64] ;  /* 0x0000002416027981 */ /* 0x001ee4000c1e1900 */
[----:B---3--:R-:W0:Y:S02]  /*113c0*/  I2F.F64.U32 R2, R2 ;  /* 0x0000000200027312 */ /* 0x008e240000201800 */
.L_x_39381:
[----:B------:R-:W-:Y:S05]  /*113d0*/  BSYNC.RECONVERGENT B6 ;  /* 0x0000000000067941 */ /* 0x000fea0003800200 */
.L_x_39375:
        /* <DEDUP_REMOVED lines=32> */
.L_x_39407:
        /* <DEDUP_REMOVED lines=11> */
.L_x_39406:
        /* <DEDUP_REMOVED lines=19> */
.L_x_39409:
[----:B------:R-:W-:Y:S05]  /*117c0*/  BSYNC.RECONVERGENT B1 ;  /* 0x0000000000017941 */ /* 0x000fea0003800200 */
.L_x_39408:
[----:B------:R-:W-:Y:S01]  /*117d0*/  LOP3.LUT R5, R7, 0x80000000, R19, 0xb8, !PT ;  /* 0x8000000007057812 */ /* 0x000fe200078eb813 */
[----:B------:R-:W-:Y:S01]  /*117e0*/  IMAD.MOV.U32 R4, RZ, RZ, R6 ;  /* 0x000000ffff047224 */ /* 0x000fe200078e0006 */
[----:B------:R-:W-:Y:S06]  /*117f0*/  BRA `(.L_x_39405) ;  /* 0x0000000000207947 */ /* 0x000fec0003800000 */
.L_x_39404:
[----:B------:R-:W-:-:S06]  /*11800*/  DSETP.NAN.AND P0, PT, R6, R6, PT ;  /* 0x000000060600722a */ /* 0x000fcc0003f08000 */
[----:B------:R-:W-:-:S14]  /*11810*/  DSETP.NUM.AND P0, PT, R10, R10, !P0 ;  /* 0x0000000a0a00722a */ /* 0x000fdc0004707000 */
[----:B------:R-:W-:Y:S02]  /*11820*/  @P0 DSETP.NEU.AND P1, PT, R10, +INF , PT ;  /* 0x7ff000000a00042a */ /* 0x000fe40003f2d000 */
[----:B------:R-:W-:-:S04]  /*11830*/  @!P0 DADD R4, R2, R18 ;  /* 0x0000000002048229 */ /* 0x000fc80000000012 */
[----:B------:R-:W-:Y:S02]  /*11840*/  @P0 FSEL R7, R19, -QNAN , P1 ;  /* 0xfff8000013070808 */ /* 0x000fe40000800000 */
[----:B------:R-:W-:-:S03]  /*11850*/  @P0 FSEL R0, R18, RZ, P1 ;  /* 0x000000ff12000208 */ /* 0x000fc60000800000 */
[----:B------:R-:W-:Y:S01]  /*11860*/  @P0 IMAD.MOV.U32 R5, RZ, RZ, R7 ;  /* 0x000000ffff050224 */ /* 0x000fe200078e0007 */
[----:B------:R-:W-:-:S07]  /*11870*/  @P0 MOV R4, R0 ;  /* 0x0000000000040202 */ /* 0x000fce0000000f00 */
.L_x_39405:
[----:B------:R-:W-:Y:S05]  /*11880*/  BSYNC.RECONVERGENT B0 ;  /* 0x0000000000007941 */ /* 0x000fea0003800200 */
.L_x_39403:
[----:B------:R-:W-:Y:S01]  /*11890*/  DSETP.NEU.AND P1, PT, R4, RZ, PT ;  /* 0x000000ff0400722a */ /* 0x000fe20003f2d000 */
[----:B------:R-:W-:-:S04]  /*118a0*/  UPRMT UR4, UR43, 0x9910, URZ ;  /* 0x000099102b047896 */ /* 0x000fc800080000ff */
[----:B------:R-:W-:-:S09]  /*118b0*/  UISETP.GT.AND UP0, UPT, UR4, 0x9, UPT ;  /* 0x000000090400788c */ /* 0x000fd2000bf04270 */
[C---:B------:R-:W-:Y:S02]  /*118c0*/  @P1 DSETP.GEU.AND P0, PT, R4.reuse, RZ, PT ;  /* 0x000000ff0400122a */ /* 0x040fe40003f0e000 */
[----:B------:R-:W-:-:S04]  /*118d0*/  @P1 DADD R6, R4, R2 ;  /* 0x0000000004061229 */ /* 0x000fc80000000002 */
[----:B------:R-:W-:-:S06]  /*118e0*/  @P1 DSETP.LT.XOR P0, PT, R2, RZ, P0 ;  /* 0x000000ff0200122a */ /* 0x000fcc0000701800 */
[----:B------:R-:W-:Y:S02]  /*118f0*/  @P1 FSEL R0, R4, R6, P0 ;  /* 0x0000000604001208 */ /* 0x000fe40000000000 */
        /* <DEDUP_REMOVED lines=15> */
.L_x_39413:
[----:B------:R-:W0:Y:S02]  /*119f0*/  F2I.S64.F64.TRUNC R4, R4 ;  /* 0x0000000400047311 */ /* 0x000e24000030d900 */
[----:B0-----:R-:W-:-:S05]  /*11a00*/  IMAD.MOV.U32 R3, RZ, RZ, R4 ;  /* 0x000000ffff037224 */ /* 0x001fca00078e0004 */
[----:B------:R-:W-:Y:S01]  /*11a10*/  STG.E.U8 desc[UR36][R16.64], R3 ;  /* 0x0000000310007986 */ /* 0x000fe2000c101124 */
[----:B------:R-:W-:Y:S05]  /*11a20*/  EXIT ;  /* 0x000000000000794d */ /* 0x000fea0003800000 */
.L_x_39412:
        /* <DEDUP_REMOVED lines=9> */
.L_x_39416:
[----:B------:R-:W0:Y:S02]  /*11ac0*/  F2I.F64.TRUNC R5, R4 ;  /* 0x0000000400057311 */ /* 0x000e24000030d100 */
[----:B0-----:R-:W-:Y:S01]  /*11ad0*/  STG.E desc[UR36][R16.64], R5 ;  /* 0x0000000510007986 */ /* 0x001fe2000c101924 */
[----:B------:R-:W-:Y:S05]  /*11ae0*/  EXIT ;  /* 0x000000000000794d */ /* 0x000fea0003800000 */
.L_x_39415:
[----:B------:R-:W0:Y:S02]  /*11af0*/  F2I.F64.TRUNC R5, R4 ;  /* 0x0000000400057311 */ /* 0x000e24000030d100 */
[----:B0-----:R-:W-:Y:S01]  /*11b00*/  STG.E.U16 desc[UR36][R16.64], R5 ;  /* 0x0000000510007986 */ /* 0x001fe2000c101524 */
[----:B------:R-:W-:Y:S05]  /*11b10*/  EXIT ;  /* 0x000000000000794d */ /* 0x000fea0003800000 */
.L_x_39411:
        /* <DEDUP_REMOVED lines=13> */
.L_x_39418:
        /* <DEDUP_REMOVED lines=8> */
.L_x_39417:
        /* <DEDUP_REMOVED lines=14> */
.L_x_39420:
        /* <DEDUP_REMOVED lines=9> */
.L_x_39419:
[----:B------:R-:W-:Y:S01]  /*11de0*/  STG.E.64 desc[UR36][R16.64], R4 ;  /* 0x0000000410007986 */ /* 0x000fe2000c101b24 */
[----:B------:R-:W-:Y:S05]  /*11df0*/  EXIT ;  /* 0x000000000000794d */ /* 0x000fea0003800000 */
.L_x_39410:
        /* <DEDUP_REMOVED lines=13> */
.L_x_39424:
        /* <DEDUP_REMOVED lines=21> */
.L_x_39427:
[----:B------:R-:W-:-:S04]  /*12020*/  SHF.R.U32.HI R3, RZ, 0x18, R3 ;  /* 0x00000018ff037819 */ /* 0x000fc80000011603 */
[----:B------:R-:W-:-:S04]  /*12030*/  LOP3.LUT R0, R0, 0x80, R3, 0xf8, !PT ;  /* 0x0000008000007812 */ /* 0x000fc800078ef803 */
[----:B------:R-:W-:-:S07]  /*12040*/  PRMT R8, R0, 0x7610, R8 ;  /* 0x0000761000087816 */ /* 0x000fce0000000008 */
.L_x_39426:
[----:B------:R-:W-:Y:S05]  /*12050*/  BSYNC.RECONVERGENT B0 ;  /* 0x0000000000007941 */ /* 0x000fea0003800200 */
.L_x_39425:
[----:B------:R-:W-:Y:S01]  /*12060*/  STG.E.U8 desc[UR36][R16.64], R8 ;  /* 0x0000000810007986 */ /* 0x000fe2000c101124 */
[----:B------:R-:W-:Y:S05]  /*12070*/  EXIT ;  /* 0x000000000000794d */ /* 0x000fea0003800000 */
.L_x_39423:
        /* <DEDUP_REMOVED lines=21> */
.L_x_39430:
[----:B------:R-:W-:-:S04]  /*121d0*/  SHF.R.U32.HI R3, RZ, 0x18, R3 ;  /* 0x00000018ff037819 */ /* 0x000fc80000011603 */
[----:B------:R-:W-:-:S04]  /*121e0*/  LOP3.LUT R0, R0, 0x80, R3, 0xf8, !PT ;  /* 0x0000008000007812 */ /* 0x000fc800078ef803 */
[----:B------:R-:W-:-:S07]  /*121f0*/  PRMT R8, R0, 0x7610, R8 ;  /* 0x0000761000087816 */ /* 0x000fce0000000008 */
.L_x_39429:
[----:B------:R-:W-:Y:S05]  /*12200*/  BSYNC.RECONVERGENT B0 ;  /* 0x0000000000007941 */ /* 0x000fea0003800200 */
.L_x_39428:
[----:B------:R-:W-:Y:S01]  /*12210*/  STG.E.U8 desc[UR36][R16.64], R8 ;  /* 0x0000000810007986 */ /* 0x000fe2000c101124 */
[----:B------:R-:W-:Y:S05]  /*12220*/  EXIT ;  /* 0x000000000000794d */ /* 0x000fea0003800000 */
.L_x_39422:
        /* <DEDUP_REMOVED lines=26> */
.L_x_39432:
[----:B------:R-:W0:Y:S02]  /*123d0*/  F2I.U64.F64.TRUNC R4, R4 ;  /* 0x0000000400047311 */ /* 0x000e24000030d800 */
[----:B0-----:R-:W-:Y:S01]  /*123e0*/  STG.E.64 desc[UR36][R16.64], R4 ;  /* 0x0000000410007986 */ /* 0x001fe2000c101b24 */
[----:B------:R-:W-:Y:S05]  /*123f0*/  EXIT ;  /* 0x000000000000794d */ /* 0x000fea0003800000 */
.L_x_39431:
[----:B------:R-:W0:Y:S02]  /*12400*/  F2I.U32.F64.TRUNC R5, R4 ;  /* 0x0000000400057311 */ /* 0x000e24000030d000 */
[----:B0-----:R-:W-:Y:S01]  /*12410*/  STG.E desc[UR36][R16.64], R5 ;  /* 0x0000000510007986 */ /* 0x001fe2000c101924 */
[----:B------:R-:W-:Y:S05]  /*12420*/  EXIT ;  /* 0x000000000000794d */ /* 0x000fea0003800000 */
.L_x_39421:
        /* <DEDUP_REMOVED lines=10> */
.L_x_39434:
[----:B------:R-:W-:-:S05]  /*124d0*/  CS2R R6, SRZ ;  /* 0x0000000000067805 */ /* 0x000fca000001ff00 */
[----:B------:R-:W-:Y:S01]  /*124e0*/  STG.E.128 desc[UR36][R16.64], R4 ;  /* 0x0000000410007986 */ /* 0x000fe2000c101d24 */
[----:B------:R-:W-:Y:S05]  /*124f0*/  EXIT ;  /* 0x000000000000794d */ /* 0x000fea0003800000 */
.L_x_39433:
[----:B------:R-:W-:-:S09]  /*12500*/  UISETP.NE.AND UP0, UPT, UR4, 0xf, UPT ;  /* 0x0000000f0400788c */ /* 0x000fd2000bf05270 */
[----:B------:R-:W-:Y:S05]  /*12510*/  BRA.U !UP0, `(.L_x_39435) ;  /* 0x0000000508087547 */ /* 0x000fea000b800000 */
[----:B------:R-:W-:-:S09]  /*12520*/  UISETP.NE.AND UP0, UPT, UR4, 0x17, UPT ;  /* 0x000000170400788c */ /* 0x000fd2000bf05270 */
[----:B------:R-:W-:Y:S05]  /*12530*/  BRA.U !UP0, `(.L_x_39436) ;  /* 0x0000000108a07547 */ /* 0x000fea000b800000 */
[----:B------:R-:W-:-:S09]  /*12540*/  UISETP.NE.AND UP0, UPT, UR4, 0x18, UPT ;  /* 0x000000180400788c */ /* 0x000fd2000bf05270 */
[----:B------:R-:W-:Y:S05]  /*12550*/  BRA.U !UP0, `(.L_x_39437) ;  /* 0x0000000108447547 */ /* 0x000fea000b800000 */
.L_x_39414:
        /* <DEDUP_REMOVED lines=16> */
.L_x_39438:
[----:B------:R-:W-:Y:S05]  /*12660*/  EXIT ;  /* 0x000000000000794d */ /* 0x000fea0003800000 */
.L_x_39437:
        /* <DEDUP_REMOVED lines=17> */
.L_x_39440:
[----:B------:R-:W-:Y:S05]  /*12780*/  BSYNC.RECONVERGENT B0 ;  /* 0x0000000000007941 */ /* 0x000fea0003800200 */
.L_x_39439:
[----:B------:R-:W-:-:S05]  /*12790*/  LOP3.LUT R3, R0, 0x80, R3, 0xf8, !PT ;  /* 0x0000008000037812 */ /* 0x000fca00078ef803 */
[----:B------:R-:W-:Y:S01]  /*127a0*/  STG.E.U8 desc[UR36][R16.64], R3 ;  /* 0x0000000310007986 */ /* 0x000fe2000c101124 */
[----:B------:R-:W-:Y:S05]  /*127b0*/  EXIT ;  /* 0x000000000000794d */ /* 0x000fea0003800000 */
.L_x_39436:
        /* <DEDUP_REMOVED lines=16> */
.L_x_39442:
[----:B------:R-:W-:Y:S01]  /*128c0*/  IMAD.MOV.U32 R0, RZ, RZ, 0x7f ;  /* 0x0000007fff007424 */ /* 0x000fe200078e00ff */
[----:B------:R-:W-:-:S04]  /*128d0*/  ISETP.GT.U32.AND P0, PT, R2, 0x7f800000, PT ;  /* 0x7f8000000200780c */ /* 0x000fc80003f04070 */
[----:B------:R-:W-:-:S09]  /*128e0*/  SEL R0, R0, 0x7c, P0 ;  /* 0x0000007c00007807 */ /* 0x000fd20000000000 */
.L_x_39443:
[----:B------:R-:W-:Y:S05]  /*128f0*/  BSYNC.RECONVERGENT B0 ;  /* 0x0000000000007941 */ /* 0x000fea0003800200 */
.L_x_39441:
[----:B------:R-:W-:-:S04]  /*12900*/  SHF.R.U32.HI R3, RZ, 0x18, R3 ;  /* 0x00000018ff037819 */ /* 0x000fc80000011603 */
[----:B------:R-:W-:-:S05]  /*12910*/  LOP3.LUT R3, R0, 0x80, R3, 0xf8, !PT ;  /* 0x0000008000037812 */ /* 0x000fca00078ef803 */
[----:B------:R-:W-:Y:S01]  /*12920*/  STG.E.U8 desc[UR36][R16.64], R3 ;  /* 0x0000000310007986 */ /* 0x000fe2000c101124 */
[----:B------:R-:W-:Y:S05]  /*12930*/  EXIT ;  /* 0x000000000000794d */ /* 0x000fea0003800000 */
.L_x_39435:
        /* <DEDUP_REMOVED lines=8> */
.L_x_39444:
        /* <DEDUP_REMOVED lines=12> */
.L_x_55030:


//--------------------- .text._ZN2at6native27unrolled_elementwise_kernelINS0_13BinaryFunctorIdddZZZNS0_21remainder_kernel_cudaERNS_18TensorIteratorBaseEENKUlvE0_clEvENKUlvE_clEvEUlddE_EESt5arrayIPcLm3EELi4E23TrivialOffsetCalculatorILi2EjESC_ILi1EjENS0_6memory12LoadWithCastILi2EEENSF_13StoreWithCastILi1EEEEEviT_T0_T2_T3_T4_T5_ --------------------------
	.section	.text._ZN2at6native27unrolled_elementwise_kernelINS0_13BinaryFunctorIdddZZZNS0_21remainder_kernel_cudaERNS_18TensorIteratorBaseEENKUlvE0_clEvENKUlvE_clEvEUlddE_EESt5arrayIPcLm3EELi4E23TrivialOffsetCalculatorILi2EjESC_ILi1EjENS0_6memory12LoadWithCastILi2EEENSF_13StoreWithCastILi1EEEEEviT_T0_T2_T3_T4_T5_,"ax",@progbits
	.align	128
        .global         _ZN2at6native27unrolled_elementwise_kernelINS0_13BinaryFunctorIdddZZZNS0_21remainder_kernel_cudaERNS_18TensorIteratorBaseEENKUlvE0_clEvENKUlvE_clEvEUlddE_EESt5arrayIPcLm3EELi4E23TrivialOffsetCalculatorILi2EjESC_ILi1EjENS0_6memory12LoadWithCastILi2EEENSF_13StoreWithCastILi1EEEEEviT_T0_T2_T3_T4_T5_
        .type           _ZN2at6native27unrolled_elementwise_kernelINS0_13BinaryFunctorIdddZZZNS0_21remainder_kernel_cudaERNS_18TensorIteratorBaseEENKUlvE0_clEvENKUlvE_clEvEUlddE_EESt5arrayIPcLm3EELi4E23TrivialOffsetCalculatorILi2EjESC_ILi1EjENS0_6memory12LoadWithCastILi2EEENSF_13StoreWithCastILi1EEEEEviT_T0_T2_T3_T4_T5_,@function
        .size           _ZN2at6native27unrolled_elementwise_kernelINS0_13BinaryFunctorIdddZZZNS0_21remainder_kernel_cudaERNS_18TensorIteratorBaseEENKUlvE0_clEvENKUlvE_clEvEUlddE_EESt5arrayIPcLm3EELi4E23TrivialOffsetCalculatorILi2EjESC_ILi1EjENS0_6memory12LoadWithCastILi2EEENSF_13StoreWithCastILi1EEEEEviT_T0_T2_T3_T4_T5_,(.L_x_55031 - _ZN2at6native27unrolled_elementwise_kernelINS0_13BinaryFunctorIdddZZZNS0_21remainder_kernel_cudaERNS_18TensorIteratorBaseEENKUlvE0_clEvENKUlvE_clEvEUlddE_EESt5arrayIPcLm3EELi4E23TrivialOffsetCalculatorILi2EjESC_ILi1EjENS0_6memory12LoadWithCastILi2EEENSF_13StoreWithCastILi1EEEEEviT_T0_T2_T3_T4_T5_)
        .other          _ZN2at6native27unrolled_elementwise_kernelINS0_13BinaryFunctorIdddZZZNS0_21remainder_kernel_cudaERNS_18TensorIteratorBaseEENKUlvE0_clEvENKUlvE_clEvEUlddE_EESt5arrayIPcLm3EELi4E23TrivialOffsetCalculatorILi2EjESC_ILi1EjENS0_6memory12LoadWithCastILi2EEENSF_13StoreWithCastILi1EEEEEviT_T0_T2_T3_T4_T5_,@"STO_CUDA_ENTRY STV_DEFAULT"
_ZN2at6native27unrolled_elementwise_kernelINS0_13BinaryFunctorIdddZZZNS0_21remainder_kernel_cudaERNS_18TensorIteratorBaseEENKUlvE0_clEvENKUlvE_clEvEUlddE_EESt5arrayIPcLm3EELi4E23TrivialOffsetCalculatorILi2EjESC_ILi1EjENS0_6memory12LoadWithCastILi2EEENSF_13StoreWithCastILi1EEEEEviT_T0_T2_T3_T4_T5_:
.text._ZN2at6native27unrolled_elementwise_kernelINS0_13BinaryFunctorIdddZZZNS0_21remainder_kernel_cudaERNS_18TensorIteratorBaseEENKUlvE0_clEvENKUlvE_clEvEUlddE_EESt5arrayIPcLm3EELi4E23TrivialOffsetCalculatorILi2EjESC_ILi1EjENS0_6memory12LoadWithCastILi2EEENSF_13StoreWithCastILi1EEEEEviT_T0_T2_T3_T4_T5_:
        /* <DEDUP_REMOVED lines=35> */
.L_x_39451:
[----:B------:R-:W2:Y:S02]  /*0230*/  LDG.E.U8 R4, desc[UR36][R4.64] ;  /* 0x0000002404047981 */ /* 0x000ea4000c1e1100 */
[----:B--2---:R0:W1:Y:S01]  /*0240*/  I2F.F64.U16 R36, R4 ;  /* 0x0000000400247312 */ /* 0x0040620000101800 */
[----:B------:R-:W-:Y:S05]  /*0250*/  BRA `(.L_x_39453) ;  /* 0x0000000c00647947 */ /* 0x000fea0003800000 */
.L_x_39450:
        /* <DEDUP_REMOVED lines=9> */
.L_x_39455:
[----:B------:R-:W2:Y:S02]  /*02f0*/  LDG.E R4, desc[UR36][R4.64] ;  /* 0x0000002404047981 */ /* 0x000ea4000c1e1900 */
[----:B--2---:R1:W2:Y:S01]  /*0300*/  I2F.F64 R36, R4 ;  /* 0x0000000400247312 */ /* 0x0042a20000201c00 */
[----:B------:R-:W-:Y:S05]  /*0310*/  BRA `(.L_x_39453) ;  /* 0x0000000c00347947 */ /* 0x000fea0003800000 */
.L_x_39454:
[----:B------:R-:W2:Y:S02]  /*0320*/  LDG.E.U16 R4, desc[UR36][R4.64] ;  /* 0x0000002404047981 */ /* 0x000ea4000c1e1500 */
[----:B--2---:R3:W4:Y:S01]  /*0330*/  I2F.F64.S16 R36, R4 ;  /* 0x0000000400247312 */ /* 0x0047220000101c00 */
[----:B------:R-:W-:Y:S05]  /*0340*/  BRA `(.L_x_39453) ;  /* 0x0000000c00287947 */ /* 0x000fea0003800000 */
.L_x_39449:
        /* <DEDUP_REMOVED lines=10> */
.L_x_39457:
[----:B------:R-:W2:Y:S02]  /*03f0*/  LDG.E.U16 R0, desc[UR36][R4.64] ;  /* 0x0000002404007981 */ /* 0x000ea4000c1e1500 */
[----:B--2---:R-:W-:-:S05]  /*0400*/  HADD2.F32 R0, -RZ, R0.H0_H0 ;  /* 0x20000000ff007230 */ /* 0x004fca0000004100 */
[----:B------:R-:W-:-:S04]  /*0410*/  FMUL.FTZ R0, R0, 1 ;  /* 0x3f80000000007820 */ /* 0x000fc80000410000 */
[----:B------:R0:W1:Y:S01]  /*0420*/  F2F.F64.F32 R36, R0 ;  /* 0x0000000000247310 */ /* 0x0000620000201800 */
[----:B------:R-:W-:Y:S05]  /*0430*/  BRA `(.L_x_39453) ;  /* 0x0000000800ec7947 */ /* 0x000fea0003800000 */
.L_x_39456:
        /* <DEDUP_REMOVED lines=10> */
.L_x_39459:
[----:B------:R-:W2:Y:S02]  /*04e0*/  LDG.E.U16 R4, desc[UR36][R4.64] ;  /* 0x0000002404047981 */ /* 0x000ea4000c1e1500 */
[----:B--2---:R-:W-:-:S05]  /*04f0*/  HADD2.F32 R0, -RZ, R4.H0_H0 ;  /* 0x20000004ff007230 */ /* 0x004fca0000004100 */
[----:B------:R-:W-:-:S04]  /*0500*/  FMUL.FTZ R0, R0, 1 ;  /* 0x3f80000000007820 */ /* 0x000fc80000410000 */
[----:B------:R0:W1:Y:S01]  /*0510*/  F2F.F64.F32 R36, R0 ;  /* 0x0000000000247310 */ /* 0x0000620000201800 */
[----:B------:R-:W-:Y:S05]  /*0520*/  BRA `(.L_x_39453) ;  /* 0x0000000800b07947 */ /* 0x000fea0003800000 */
.L_x_39458:
[----:B------:R0:W5:Y:S01]  /*0530*/  LDG.E.64 R36, desc[UR36][R4.64] ;  /* 0x0000002404247981 */ /* 0x000162000c1e1b00 */
[----:B------:R-:W-:Y:S05]  /*0540*/  BRA `(.L_x_39453) ;  /* 0x0000000800a87947 */ /* 0x000fea0003800000 */
.L_x_39448:
        /* <DEDUP_REMOVED lines=13> */
.L_x_39462:
[----:B------:R0:W5:Y:S01]  /*0620*/  LDG.E.64 R36, desc[UR36][R4.64] ;  /* 0x0000002404247981 */ /* 0x000162000c1e1b00 */
[----:B------:R-:W-:Y:S05]  /*0630*/  BRA `(.L_x_39453) ;  /* 0x00000008006c7947 */ /* 0x000fea0003800000 */
.L_x_39461:
        /* <DEDUP_REMOVED lines=27> */
.L_x_39464:
        /* <DEDUP_REMOVED lines=15> */
.L_x_39463:
[----:B------:R-:W2:Y:S02]  /*08e0*/  LDG.E.U16 R0, desc[UR36][R4.64] ;  /* 0x0000002404007981 */ /* 0x000ea4000c1e1500 */
[----:B--2---:R-:W-:-:S04]  /*08f0*/  IMAD.U32 R0, R0, 0x10000, RZ ;  /* 0x0001000000007824 */ /* 0x004fc800078e00ff */
[----:B------:R-:W-:-:S04]  /*0900*/  FMUL.FTZ R0, R0, 1 ;  /* 0x3f80000000007820 */ /* 0x000fc80000410000 */
[----:B------:R0:W1:Y:S01]  /*0910*/  F2F.F64.F32 R36, R0 ;  /* 0x0000000000247310 */ /* 0x0000620000201800 */
[----:B------:R-:W-:Y:S05]  /*0920*/  BRA `(.L_x_39453) ;  /* 0x0000000400b07947 */ /* 0x000fea0003800000 */
.L_x_39460:
        /* <DEDUP_REMOVED lines=11> */
.L_x_39467:
        /* <DEDUP_REMOVED lines=21> */
.L_x_39469:
[----:B------:R-:W-:Y:S05]  /*0b30*/  BSYNC.RECONVERGENT B0 ;  /* 0x0000000000007941 */ /* 0x000fea0003800200 */
.L_x_39468:
[----:B------:R-:W-:Y:S01]  /*0b40*/  IMAD.SHL.U32 R0, R0, 0x100000, RZ ;  /* 0x0010000000007824 */ /* 0x000fe200078e00ff */
[----:B------:R-:W-:-:S04]  /*0b50*/  LEA R3, R3, 0x3b800000, 0x17 ;  /* 0x3b80000003037811 */ /* 0x000fc800078eb8ff */
[----:B------:R-:W-:-:S05]  /*0b60*/  LOP3.LUT R0, R3, R0, R7, 0xfe, !PT ;  /* 0x0000000003007212 */ /* 0x000fca00078efe07 */
[----:B------:R-:W-:-:S04]  /*0b70*/  FMUL.FTZ R0, R0, 1 ;  /* 0x3f80000000007820 */ /* 0x000fc80000410000 */
[----:B------:R0:W1:Y:S01]  /*0b80*/  F2F.F64.F32 R36, R0 ;  /* 0x0000000000247310 */ /* 0x0000620000201800 */
[----:B------:R-:W-:Y:S05]  /*0b90*/  BRA `(.L_x_39453) ;  /* 0x0000000400147947 */ /* 0x000fea0003800000 */
.L_x_39466:
        /* <DEDUP_REMOVED lines=21> */
.L_x_39471:
[----:B------:R-:W-:Y:S05]  /*0cf0*/  BSYNC.RECONVERGENT B0 ;  /* 0x0000000000007941 */ /* 0x000fea0003800200 */
.L_x_39470:
[----:B------:R-:W-:Y:S01]  /*0d00*/  IMAD.SHL.U32 R0, R0, 0x200000, RZ ;  /* 0x0020000000007824 */ /* 0x000fe200078e00ff */
[----:B------:R-:W-:-:S04]  /*0d10*/  LEA R3, R3, 0x37800000, 0x17 ;  /* 0x3780000003037811 */ /* 0x000fc800078eb8ff */
[----:B------:R-:W-:-:S05]  /*0d20*/  LOP3.LUT R0, R3, R0, R7, 0xfe, !PT ;  /* 0x0000000003007212 */ /* 0x000fca00078efe07 */
[----:B------:R-:W-:-:S04]  /*0d30*/  FMUL.FTZ R0, R0, 1 ;  /* 0x3f80000000007820 */ /* 0x000fc80000410000 */
[----:B------:R0:W1:Y:S01]  /*0d40*/  F2F.F64.F32 R36, R0 ;  /* 0x0000000000247310 */ /* 0x0000620000201800 */
[----:B------:R-:W-:Y:S05]  /*0d50*/  BRA `(.L_x_39453) ;  /* 0x0000000000a47947 */ /* 0x000fea0003800000 */
.L_x_39465:
[----:B------:R-:W-:-:S09]  /*0d60*/  UISETP.NE.AND UP0, UPT, UR4, 0x1c, UPT ;  /* 0x0000001c0400788c */ /* 0x000fd2000bf05270 */
[----:B------:R-:W-:Y:S05]  /*0d70*/  BRA.U !UP0, `(.L_x_39472) ;  /* 0x0000000108947547 */ /* 0x000fea000b800000 */
[----:B------:R-:W-:-:S09]  /*0d80*/  UISETP.NE.AND UP0, UPT, UR4, 0x1d, UPT ;  /* 0x0000001d0400788c */ /* 0x000fd2000bf05270 */
[----:B------:R-:W-:Y:S05]  /*0d90*/  BRA.U !UP0, `(.L_x_39473) ;  /* 0x0000000108807547 */ /* 0x000fea000b800000 */
[----:B------:R-:W-:-:S09]  /*0da0*/  UISETP.NE.AND UP0, UPT, UR4, 0x2c, UPT ;  /* 0x0000002c0400788c */ /* 0x000fd2000bf05270 */
[----:B------:R-:W-:Y:S05]  /*0db0*/  BRA.U !UP0, `(.L_x_39474) ;  /* 0x0000000108487547 */ /* 0x000fea000b800000 */
.L_x_39452:
        /* <DEDUP_REMOVED lines=16> */
.L_x_39475:
[----:B------:R-:W-:Y:S01]  /*0ec0*/  CS2R R36, SRZ ;  /* 0x0000000000247805 */ /* 0x000fe2000001ff00 */
[----:B------:R-:W-:Y:S06]  /*0ed0*/  BRA `(.L_x_39453) ;  /* 0x0000000000447947 */ /* 0x000fec0003800000 */
.L_x_39474:
        /* <DEDUP_REMOVED lines=12> */
.L_x_39473:
[----:B------:R-:W2:Y:S02]  /*0fa0*/  LDG.E.64 R36, desc[UR36][R4.64] ;  /* 0x0000002404247981 */ /* 0x000ea4000c1e1b00 */
[----:B--2---:R-:W0:Y:S01]  /*0fb0*/  I2F.F64.U64 R36, R36 ;  /* 0x0000002400247312 */ /* 0x004e220000301800 */
[----:B------:R-:W-:Y:S05]  /*0fc0*/  BRA `(.L_x_39453) ;  /* 0x0000000000087947 */ /* 0x000fea0003800000 */
.L_x_39472:
[----:B------:R-:W2:Y:S02]  /*0fd0*/  LDG.E R4, desc[UR36][R4.64] ;  /* 0x0000002404047981 */ /* 0x000ea4000c1e1900 */
[----:B--2---:R0:W1:Y:S02]  /*0fe0*/  I2F.F64.U32 R36, R4 ;  /* 0x0000000400247312 */ /* 0x0040640000201800 */
.L_x_39453:
[----:B------:R-:W-:Y:S05]  /*0ff0*/  BSYNC.RECONVERGENT B6 ;  /* 0x0000000000067941 */ /* 0x000fea0003800200 */
.L_x_39447:
        /* <DEDUP_REMOVED lines=20> */
.L_x_39480:
[----:B------:R-:W3:Y:S02]  /*1140*/  LDG.E.U8 R4, desc[UR36][R4.64] ;  /* 0x0000002404047981 */ /* 0x000ee4000c1e1100 */
[----:B---3--:R0:W1:Y:S01]  /*1150*/  I2F.F64.U16 R26, R4 ;  /* 0x00000004001a7312 */ /* 0x0080620000101800 */
[----:B------:R-:W-:Y:S05]  /*1160*/  BRA `(.L_x_39482) ;  /* 0x0000000c00647947 */ /* 0x000fea0003800000 */
.L_x_39479:
        /* <DEDUP_REMOVED lines=9> */
.L_x_39484:
[----:B------:R-:W3:Y:S02]  /*1200*/  LDG.E R4, desc[UR36][R4.64] ;  /* 0x0000002404047981 */ /* 0x000ee4000c1e1900 */
[----:B---3--:R0:W1:Y:S01]  /*1210*/  I2F.F64 R26, R4 ;  /* 0x00000004001a7312 */ /* 0x0080620000201c00 */
[----:B------:R-:W-:Y:S05]  /*1220*/  BRA `(.L_x_39482) ;  /* 0x0000000c00347947 */ /* 0x000fea0003800000 */
.L_x_39483:
[----:B------:R-:W3:Y:S02]  /*1230*/  LDG.E.U16 R4, desc[UR36][R4.64] ;  /* 0x0000002404047981 */ /* 0x000ee4000c1e1500 */
[----:B---3--:R0:W1:Y:S01]  /*1240*/  I2F.F64.S16 R26, R4 ;  /* 0x00000004001a7312 */ /* 0x0080620000101c00 */
[----:B------:R-:W-:Y:S05]  /*1250*/  BRA `(.L_x_39482) ;  /* 0x0000000c00287947 */ /* 0x000fea0003800000 */
.L_x_39478:
        /* <DEDUP_REMOVED lines=10> */
.L_x_39486:
[----:B------:R-:W3:Y:S02]  /*1300*/  LDG.E.U16 R0, desc[UR36][R4.64] ;  /* 0x0000002404007981 */ /* 0x000ee4000c1e1500 */
[----:B---3--:R-:W-:-:S05]  /*1310*/  HADD2.F32 R0, -RZ, R0.H0_H0 ;  /* 0x20000000ff007230 */ /* 0x008fca0000004100 */
[----:B------:R-:W-:-:S04]  /*1320*/  FMUL.FTZ R0, R0, 1 ;  /* 0x3f80000000007820 */ /* 0x000fc80000410000 */
[----:B------:R0:W1:Y:S01]  /*1330*/  F2F.F64.F32 R26, R0 ;  /* 0x00000000001a7310 */ /* 0x0000620000201800 */
[----:B------:R-:W-:Y:S05]  /*1340*/  BRA `(.L_x_39482) ;  /* 0x0000000800ec7947 */ /* 0x000fea0003800000 */
.L_x_39485:
        /* <DEDUP_REMOVED lines=10> */
.L_x_39488:
[----:B------:R-:W3:Y:S02]  /*13f0*/  LDG.E.U16 R4, desc[UR36][R4.64] ;  /* 0x0000002404047981 */ /* 0x000ee4000c1e1500 */
[----:B---3--:R-:W-:-:S05]  /*1400*/  HADD2.F32 R0, -RZ, R4.H0_H0 ;  /* 0x20000004ff007230 */ /* 0x008fca0000004100 */
[----:B------:R-:W-:-:S04]  /*1410*/  FMUL.FTZ R0, R0, 1 ;  /* 0x3f80000000007820 */ /* 0x000fc80000410000 */
[----:B------:R0:W1:Y:S01]  /*1420*/  F2F.F64.F32 R26, R0 ;  /* 0x00000000001a7310 */ /* 0x0000620000201800 */
[----:B------:R-:W-:Y:S05]  /*1430*/  BRA `(.L_x_39482) ;  /* 0x0000000800b07947 */ /* 0x000fea0003800000 */
.L_x_39487:
[----:B------:R0:W5:Y:S01]  /*1440*/  LDG.E.64 R26, desc[UR36][R4.64] ;  /* 0x00000024041a7981 */ /* 0x000162000c1e1b00 */
[----:B------:R-:W-:Y:S05]  /*1450*/  BRA `(.L_x_39482) ;  /* 0x0000000800a87947 */ /* 0x000fea0003800000 */
.L_x_39477:
        /* <DEDUP_REMOVED lines=13> */
.L_x_39491:
[----:B------:R0:W5:Y:S01]  /*1530*/  LDG.E.64 R26, desc[UR36][R4.64] ;  /* 0x00000024041a7981 */ /* 0x000162000c1e1b00 */
[----:B------:R-:W-:Y:S05]  /*1540*/  BRA `(.L_x_39482) ;  /* 0x00000008006c7947 */ /* 0x000fea0003800000 */
.L_x_39490:
        /* <DEDUP_REMOVED lines=27> */
.L_x_39493:
        /* <DEDUP_REMOVED lines=15> */
.L_x_39492:
[----:B------:R-:W3:Y:S02]  /*17f0*/  LDG.E.U16 R0, desc[UR36][R4.64] ;  /* 0x0000002404007981 */ /* 0x000ee4000c1e1500 */
[----:B---3--:R-:W-:-:S04]  /*1800*/  IMAD.U32 R0, R0, 0x10000, RZ ;  /* 0x0001000000007824 */ /* 0x008fc800078e00ff */
[----:B------:R-:W-:-:S04]  /*1810*/  FMUL.FTZ R0, R0, 1 ;  /* 0x3f80000000007820 */ /* 0x000fc80000410000 */
[----:B------:R0:W1:Y:S01]  /*1820*/  F2F.F64.F32 R26, R0 ;  /* 0x00000000001a7310 */ /* 0x0000620000201800 */
[----:B------:R-:W-:Y:S05]  /*1830*/  BRA `(.L_x_39482) ;  /* 0x0000000400b07947 */ /* 0x000fea0003800000 */
.L_x_39489:
        /* <DEDUP_REMOVED lines=11> */
.L_x_39496:
        /* <DEDUP_REMOVED lines=21> */
.L_x_39498:
[----:B------:R-:W-:Y:S05]  /*1a40*/  BSYNC.RECONVERGENT B0 ;  /* 0x0000000000007941 */ /* 0x000fea0003800200 */
.L_x_39497:
[----:B------:R-:W-:Y:S01]  /*1a50*/  IMAD.SHL.U32 R0, R0, 0x100000, RZ ;  /* 0x0010000000007824 */ /* 0x000fe200078e00ff */
[----:B------:R-:W-:-:S04]  /*1a60*/  LEA R3, R3, 0x3b800000, 0x17 ;  /* 0x3b80000003037811 */ /* 0x000fc800078eb8ff */
[----:B------:R-:W-:-:S05]  /*1a70*/  LOP3.LUT R0, R3, R0, R7, 0xfe, !PT ;  /* 0x0000000003007212 */ /* 0x000fca00078efe07 */
[----:B------:R-:W-:-:S04]  /*1a80*/  FMUL.FTZ R0, R0, 1 ;  /* 0x3f80000000007820 */ /* 0x000fc80000410000 */
[----:B------:R0:W1:Y:S01]  /*1a90*/  F2F.F64.F32 R26, R0 ;  /* 0x00000000001a7310 */ /* 0x0000620000201800 */
[----:B------:R-:W-:Y:S05]  /*1aa0*/  BRA `(.L_x_39482) ;  /* 0x0000000400147947 */ /* 0x000fea0003800000 */
.L_x_39495:
        /* <DEDUP_REMOVED lines=21> */
.L_x_39500:
[----:B------:R-:W-:Y:S05]  /*1c00*/  BSYNC.RECONVERGENT B0 ;  /* 0x0000000000007941 */ /* 0x000fea0003800200 */
.L_x_39499:
[----:B------:R-:W-:Y:S01]  /*1c10*/  IMAD.SHL.U32 R0, R0, 0x200000, RZ ;  /* 0x0020000000007824 */ /* 0x000fe200078e00ff */
[----:B------:R-:W-:-:S04]  /*1c20*/  LEA R3, R3, 0x37800000, 0x17 ;  /* 0x3780000003037811 */ /* 0x000fc800078eb8ff */
[----:B------:R-:W-:-:S05]  /*1c30*/  LOP3.LUT R0, R3, R0, R7, 0xfe, !PT ;  /* 0x0000000003007212 */ /* 0x000fca00078efe07 */
[----:B------:R-:W-:-:S04]  /*1c40*/  FMUL.FTZ R0, R0, 1 ;  /* 0x3f80000000007820 */ /* 0x000fc80000410000 */
[----:B------:R0:W1:Y:S01]  /*1c50*/  F2F.F64.F32 R26, R0 ;  /* 0x00000000001a7310 */ /* 0x0000620000201800 */
[----:B------:R-:W-:Y:S05]  /*1c60*/  BRA `(.L_x_39482) ;  /* 0x0000000000a47947 */ /* 0x000fea0003800000 */
.L_x_39494:
[----:B------:R-:W-:-:S09]  /*1c70*/  UISETP.NE.AND UP0, UPT, UR4, 0x1c, UPT ;  /* 0x0000001c0400788c */ /* 0x000fd2000bf05270 */
[----:B------:R-:W-:Y:S05]  /*1c80*/  BRA.U !UP0, `(.L_x_39501) ;  /* 0x0000000108947547 */ /* 0x000fea000b800000 */
[----:B------:R-:W-:-:S09]  /*1c90*/  UISETP.NE.AND UP0, UPT, UR4, 0x1d, UPT ;  /* 0x0000001d0400788c */ /* 0x000fd2000bf05270 */
[----:B------:R-:W-:Y:S05]  /*1ca0*/  BRA.U !UP0, `(.L_x_39502) ;  /* 0x0000000108807547 */ /* 0x000fea000b800000 */
[----:B------:R-:W-:-:S09]  /*1cb0*/  UISETP.NE.AND UP0, UPT, UR4, 0x2c, UPT ;  /* 0x0000002c0400788c */ /* 0x000fd2000bf05270 */
[----:B------:R-:W-:Y:S05]  /*1cc0*/  BRA.U !UP0, `(.L_x_39503) ;  /* 0x0000000108487547 */ /* 0x000fea000b800000 */
.L_x_39481:
        /* <DEDUP_REMOVED lines=16> */
.L_x_39504:
[----:B------:R-:W-:Y:S01]  /*1dd0*/  CS2R R26, SRZ ;  /* 0x00000000001a7805 */ /* 0x000fe2000001ff00 */
[----:B------:R-:W-:Y:S06]  /*1de0*/  BRA `(.L_x_39482) ;  /* 0x0000000000447947 */ /* 0x000fec0003800000 */
.L_x_39503:
        /* <DEDUP_REMOVED lines=12> */
.L_x_39502:
[----:B------:R-:W3:Y:S02]  /*1eb0*/  LDG.E.64 R26, desc[UR36][R4.64] ;  /* 0x00000024041a7981 */ /* 0x000ee4000c1e1b00 */
[----:B---3--:R-:W0:Y:S01]  /*1ec0*/  I2F.F64.U64 R26, R26 ;  /* 0x0000001a001a7312 */ /* 0x008e220000301800 */
[----:B------:R-:W-:Y:S05]  /*1ed0*/  BRA `(.L_x_39482) ;  /* 0x0000000000087947 */ /* 0x000fea0003800000 */
.L_x_39501:
[----:B------:R-:W3:Y:S02]  /*1ee0*/  LDG.E R4, desc[UR36][R4.64] ;  /* 0x0000002404047981 */ /* 0x000ee4000c1e1900 */
[----:B---3--:R0:W1:Y:S02]  /*1ef0*/  I2F.F64.U32 R26, R4 ;  /* 0x00000004001a7312 */ /* 0x0080640000201800 */
.L_x_39482:
[----:B------:R-:W-:Y:S05]  /*1f00*/  BSYNC.RECONVERGENT B6 ;  /* 0x0000000000067941 */ /* 0x000fea0003800200 */
.L_x_39476:
[----:B------:R-:W-:-:S07]  /*1f10*/  VIADD R29, R33, 0x80 ;  /* 0x00000080211d7836 */ /* 0x000fce0000000000 */
.L_x_39446:
[----:B------:R-:W-:Y:S05]  /*1f20*/  BSYNC.RECONVERGENT B7 ;  /* 0x0000000000077941 */ /* 0x000fea0003800200 */
.L_x_39445:
        /* <DEDUP_REMOVED lines=26> */
.L_x_39511:
[----:B------:R-:W2:Y:S02]  /*20d0*/  LDG.E.U8 R4, desc[UR36][R4.64] ;  /* 0x0000002404047981 */ /* 0x000ea4000c1e1100 */
[----:B--2---:R0:W1:Y:S01]  /*20e0*/  I2F.F64.U16 R34, R4 ;  /* 0x0000000400227312 */ /* 0x0040620000101800 */
[----:B------:R-:W-:Y:S05]  /*20f0*/  BRA `(.L_x_39513) ;  /* 0x0000000c00647947 */ /* 0x000fea0003800000 */
.L_x_39510:
        /* <DEDUP_REMOVED lines=9> */
.L_x_39515:
[----:B------:R-:W2:Y:S02]  /*2190*/  LDG.E R4, desc[UR36][R4.64] ;  /* 0x0000002404047981 */ /* 0x000ea4000c1e1900 */
[----:B--2---:R0:W1:Y:S01]  /*21a0*/  I2F.F64 R34, R4 ;  /* 0x0000000400227312 */ /* 0x0040620000201c00 */
[----:B------:R-:W-:Y:S05]  /*21b0*/  BRA `(.L_x_39513) ;  /* 0x0000000c00347947 */ /* 0x000fea0003800000 */
.L_x_39514:
[----:B------:R-:W2:Y:S02]  /*21c0*/  LDG.E.U16 R4, desc[UR36][R4.64] ;  /* 0x0000002404047981 */ /* 0x000ea4000c1e1500 */
[----:B--2---:R0:W1:Y:S01]  /*21d0*/  I2F.F64.S16 R34, R4 ;  /* 0x0000000400227312 */ /* 0x0040620000101c00 */
[----:B------:R-:W-:Y:S05]  /*21e0*/  BRA `(.L_x_39513) ;  /* 0x0000000c00287947 */ /* 0x000fea0003800000 */
.L_x_39509:
        /* <DEDUP_REMOVED lines=10> */
.L_x_39517:
[----:B---3--:R-:W3:Y:S02]  /*2290*/  LDG.E.U16 R0, desc[UR36][R4.64] ;  /* 0x0000002404007981 */ /* 0x008ee4000c1e1500 */
[----:B---3--:R-:W-:-:S05]  /*22a0*/  HADD2.F32 R0, -RZ, R0.H0_H0 ;  /* 0x20000000ff007230 */ /* 0x008fca0000004100 */
[----:B------:R-:W-:-:S04]  /*22b0*/  FMUL.FTZ R0, R0, 1 ;  /* 0x3f80000000007820 */ /* 0x000fc80000410000 */
[----:B------:R0:W1:Y:S01]  /*22c0*/  F2F.F64.F32 R34, R0 ;  /* 0x0000000000227310 */ /* 0x0000620000201800 */
[----:B------:R-:W-:Y:S05]  /*22d0*/  BRA `(.L_x_39513) ;  /* 0x0000000800ec7947 */ /* 0x000fea0003800000 */
.L_x_39516:
        /* <DEDUP_REMOVED lines=10> */
.L_x_39519:
[----:B------:R-:W3:Y:S02]  /*2380*/  LDG.E.U16 R4, desc[UR36][R4.64] ;  /* 0x0000002404047981 */ /* 0x000ee4000c1e1500 */
[----:B---3--:R-:W-:-:S05]  /*2390*/  HADD2.F32 R0, -RZ, R4.H0_H0 ;  /* 0x20000004ff007230 */ /* 0x008fca0000004100 */
[----:B------:R-:W-:-:S04]  /*23a0*/  FMUL.FTZ R0, R0, 1 ;  /* 0x3f80000000007820 */ /* 0x000fc80000410000 */
[----:B------:R0:W1:Y:S01]  /*23b0*/  F2F.F64.F32 R34, R0 ;  /* 0x0000000000227310 */ /* 0x0000620000201800 */
[----:B------:R-:W-:Y:S05]  /*23c0*/  BRA `(.L_x_39513) ;  /* 0x0000000800b07947 */ /* 0x000fea0003800000 */
.L_x_39518:
[----:B------:R0:W5:Y:S01]  /*23d0*/  LDG.E.64 R34, desc[UR36][R4.64] ;  /* 0x0000002404227981 */ /* 0x000162000c1e1b00 */
[----:B------:R-:W-:Y:S05]  /*23e0*/  BRA `(.L_x_39513) ;  /* 0x0000000800a87947 */ /* 0x000fea0003800000 */
.L_x_39508:
        /* <DEDUP_REMOVED lines=13> */
.L_x_39522:
[----:B------:R0:W5:Y:S01]  /*24c0*/  LDG.E.64 R34, desc[UR36][R4.64] ;  /* 0x0000002404227981 */ /* 0x000162000c1e1b00 */
[----:B------:R-:W-:Y:S05]  /*24d0*/  BRA `(.L_x_39513) ;  /* 0x00000008006c7947 */ /* 0x000fea0003800000 */
.L_x_39521:
        /* <DEDUP_REMOVED lines=27> */
.L_x_39524:
        /* <DEDUP_REMOVED lines=15> */
.L_x_39523:
[----:B---3--:R-:W3:Y:S02]  /*2780*/  LDG.E.U16 R0, desc[UR36][R4.64] ;  /* 0x0000002404007981 */ /* 0x008ee4000c1e1500 */
[----:B---3--:R-:W-:-:S04]  /*2790*/  IMAD.U32 R0, R0, 0x10000, RZ ;  /* 0x0001000000007824 */ /* 0x008fc800078e00ff */
[----:B------:R-:W-:-:S04]  /*27a0*/  FMUL.FTZ R0, R0, 1 ;  /* 0x3f80000000007820 */ /* 0x000fc80000410000 */
[----:B------:R0:W1:Y:S01]  /*27b0*/  F2F.F64.F32 R34, R0 ;  /* 0x0000000000227310 */ /* 0x0000620000201800 */
[----:B------:R-:W-:Y:S05]  /*27c0*/  BRA `(.L_x_39513) ;  /* 0x0000000400b07947 */ /* 0x000fea0003800000 */
.L_x_39520:
        /* <DEDUP_REMOVED lines=11> */
.L_x_39527:
        /* <DEDUP_REMOVED lines=21> */
.L_x_39529:
[----:B------:R-:W-:Y:S05]  /*29d0*/  BSYNC.RECONVERGENT B0 ;  /* 0x0000000000007941 */ /* 0x000fea0003800200 */
.L_x_39528:
[----:B------:R-:W-:Y:S01]  /*29e0*/  IMAD.SHL.U32 R0, R0, 0x100000, RZ ;  /* 0x0010000000007824 */ /* 0x000fe200078e00ff */
[----:B------:R-:W-:-:S04]  /*29f0*/  LEA R3, R3, 0x3b800000, 0x17 ;  /* 0x3b80000003037811 */ /* 0x000fc800078eb8ff */
[----:B------:R-:W-:-:S05]  /*2a00*/  LOP3.LUT R0, R3, R0, R7, 0xfe, !PT ;  /* 0x0000000003007212 */ /* 0x000fca00078efe07 */
[----:B------:R-:W-:-:S04]  /*2a10*/  FMUL.FTZ R0, R0, 1 ;  /* 0x3f80000000007820 */ /* 0x000fc80000410000 */
[----:B------:R0:W1:Y:S01]  /*2a20*/  F2F.F64.F32 R34, R0 ;  /* 0x0000000000227310 */ /* 0x0000620000201800 */
[----:B------:R-:W-:Y:S05]  /*2a30*/  BRA `(.L_x_39513) ;  /* 0x0000000400147947 */ /* 0x000fea0003800000 */
.L_x_39526:
        /* <DEDUP_REMOVED lines=21> */
.L_x_39531:
[----:B------:R-:W-:Y:S05]  /*2b90*/  BSYNC.RECONVERGENT B0 ;  /* 0x0000000000007941 */ /* 0x000fea0003800200 */
.L_x_39530:
[----:B------:R-:W-:Y:S01]  /*2ba0*/  IMAD.SHL.U32 R0, R0, 0x200000, RZ ;  /* 0x0020000000007824 */ /* 0x000fe200078e00ff */
[----:B------:R-:W-:-:S04]  /*2bb0*/  LEA R3, R3, 0x37800000, 0x17 ;  /* 0x3780000003037811 */ /* 0x000fc800078eb8ff */
[----:B------:R-:W-:-:S05]  /*2bc0*/  LOP3.LUT R0, R3, R0, R7, 0xfe, !PT ;  /* 0x0000000003007212 */ /* 0x000fca00078efe07 */
[----:B------:R-:W-:-:S04]  /*2bd0*/  FMUL.FTZ R0, R0, 1 ;  /* 0x3f80000000007820 */ /* 0x000fc80000410000 */
[----:B------:R0:W1:Y:S01]  /*2be0*/  F2F.F64.F32 R34, R0 ;  /* 0x0000000000227310 */ /* 0x0000620000201800 */
[----:B------:R-:W-:Y:S05]  /*2bf0*/  BRA `(.L_x_39513) ;  /* 0x0000000000a47947 */ /* 0x000fea0003800000 */
.L_x_39525:
        /* <DEDUP_REMOVED lines=18> */
.L_x_39512:
        /* <DEDUP_REMOVED lines=16> */
.L_x_39534:
[----:B------:R-:W-:Y:S01]  /*2e20*/  CS2R R34, SRZ ;  /* 0x0000000000227805 */ /* 0x000fe2000001ff00 */
[----:B------:R-:W-:Y:S06]  /*2e30*/  BRA `(.L_x_39513) ;  /* 0x0000000000147947 */ /* 0x000fec0003800000 */
.L_x_39533:
[----:B------:R-:W2:Y:S02]  /*2e40*/  LDG.E.64 R34, desc[UR36][R4.64] ;  /* 0x0000002404227981 */ /* 0x000ea4000c1e1b00 */
[----:B--2---:R-:W0:Y:S01]  /*2e50*/  I2F.F64.U64 R34, R34 ;  /* 0x0000002200227312 */ /* 0x004e220000301800 */
[----:B------:R-:W-:Y:S05]  /*2e60*/  BRA `(.L_x_39513) ;  /* 0x0000000000087947 */ /* 0x000fea0003800000 */
.L_x_39532:
[----:B------:R-:W2:Y:S02]  /*2e70*/  LDG.E R4, desc[UR36][R4.64] ;  /* 0x0000002404047981 */ /* 0x000ea4000c1e1900 */
[----:B--2---:R0:W1:Y:S02]  /*2e80*/  I2F.F64.U32 R34, R4 ;  /* 0x0000000400227312 */ /* 0x0040640000201800 */
.L_x_39513:
[----:B------:R-:W-:Y:S05]  /*2e90*/  BSYNC.RECONVERGENT B6 ;  /* 0x0000000000067941 */ /* 0x000fea0003800200 */
.L_x_39507:
        /* <DEDUP_REMOVED lines=20> */
.L_x_39539:
[----:B------:R-:W2:Y:S02]  /*2fe0*/  LDG.E.U8 R4, desc[UR36][R4.64] ;  /* 0x0000002404047981 */ /* 0x000ea4000c1e1100 */
[----:B--2---:R0:W2:Y:S01]  /*2ff0*/  I2F.F64.U16 R24, R4 ;  /* 0x0000000400187312 */ /* 0x0040a20000101800 */
[----:B------:R-:W-:Y:S05]  /*3000*/  BRA `(.L_x_39541) ;  /* 0x0000000c00647947 */ /* 0x000fea0003800000 */
.L_x_39538:
        /* <DEDUP_REMOVED lines=9> */
.L_x_39543:
[----:B------:R-:W2:Y:S02]  /*30a0*/  LDG.E R4, desc[UR36][R4.64] ;  /* 0x0000002404047981 */ /* 0x000ea4000c1e1900 */
[----:B--2---:R0:W2:Y:S01]  /*30b0*/  I2F.F64 R24, R4 ;  /* 0x0000000400187312 */ /* 0x0040a20000201c00 */
[----:B------:R-:W-:Y:S05]  /*30c0*/  BRA `(.L_x_39541) ;  /* 0x0000000c00347947 */ /* 0x000fea0003800000 */
.L_x_39542:
[----:B------:R-:W2:Y:S02]  /*30d0*/  LDG.E.U16 R4, desc[UR36][R4.64] ;  /* 0x0000002404047981 */ /* 0x000ea4000c1e1500 */
[----:B--2---:R0:W2:Y:S01]  /*30e0*/  I2F.F64.S16 R24, R4 ;  /* 0x0000000400187312 */ /* 0x0040a20000101c00 */
[----:B------:R-:W-:Y:S05]  /*30f0*/  BRA `(.L_x_39541) ;  /* 0x0000000c00287947 */ /* 0x000fea0003800000 */
.L_x_39537:
        /* <DEDUP_REMOVED lines=10> */
.L_x_39545:
[----:B-1-3--:R-:W2:Y:S02]  /*31a0*/  LDG.E.U16 R0, desc[UR36][R4.64] ;  /* 0x0000002404007981 */ /* 0x00aea4000c1e1500 */
[----:B--2---:R-:W-:-:S05]  /*31b0*/  HADD2.F32 R0, -RZ, R0.H0_H0 ;  /* 0x20000000ff007230 */ /* 0x004fca0000004100 */
[----:B------:R-:W-:-:S04]  /*31c0*/  FMUL.FTZ R0, R0, 1 ;  /* 0x3f80000000007820 */ /* 0x000fc80000410000 */
[----:B------:R0:W1:Y:S01]  /*31d0*/  F2F.F64.F32 R24, R0 ;  /* 0x0000000000187310 */ /* 0x0000620000201800 */
[----:B------:R-:W-:Y:S05]  /*31e0*/  BRA `(.L_x_39541) ;  /* 0x0000000800ec7947 */ /* 0x000fea0003800000 */
.L_x_39544:
        /* <DEDUP_REMOVED lines=10> */
.L_x_39547:
[----:B------:R-:W1:Y:S02]  /*3290*/  LDG.E.U16 R4, desc[UR36][R4.64] ;  /* 0x0000002404047981 */ /* 0x000e64000c1e1500 */
[----:B-1-3--:R-:W-:-:S05]  /*32a0*/  HADD2.F32 R0, -RZ, R4.H0_H0 ;  /* 0x20000004ff007230 */ /* 0x00afca0000004100 */
[----:B------:R-:W-:-:S04]  /*32b0*/  FMUL.FTZ R0, R0, 1 ;  /* 0x3f80000000007820 */ /* 0x000fc80000410000 */
[----:B------:R0:W1:Y:S01]  /*32c0*/  F2F.F64.F32 R24, R0 ;  /* 0x0000000000187310 */ /* 0x0000620000201800 */
[----:B------:R-:W-:Y:S05]  /*32d0*/  BRA `(.L_x_39541) ;  /* 0x0000000800b07947 */ /* 0x000fea0003800000 */
.L_x_39546:
[----:B------:R0:W5:Y:S01]  /*32e0*/  LDG.E.64 R24, desc[UR36][R4.64] ;  /* 0x0000002404187981 */ /* 0x000162000c1e1b00 */
[----:B------:R-:W-:Y:S05]  /*32f0*/  BRA `(.L_x_39541) ;  /* 0x0000000800a87947 */ /* 0x000fea0003800000 */
.L_x_39536:
        /* <DEDUP_REMOVED lines=13> */
.L_x_39550:
[----:B------:R0:W5:Y:S01]  /*33d0*/  LDG.E.64 R24, desc[UR36][R4.64] ;  /* 0x0000002404187981 */ /* 0x000162000c1e1b00 */
[----:B------:R-:W-:Y:S05]  /*33e0*/  BRA `(.L_x_39541) ;  /* 0x00000008006c7947 */ /* 0x000fea0003800000 */
.L_x_39549:
        /* <DEDUP_REMOVED lines=27> */
.L_x_39552:
        /* <DEDUP_REMOVED lines=15> */
.L_x_39551:
[----:B-1-3--:R-:W2:Y:S02]  /*3690*/  LDG.E.U16 R0, desc[UR36][R4.64] ;  /* 0x0000002404007981 */ /* 0x00aea4000c1e1500 */
[----:B--2---:R-:W-:-:S04]  /*36a0*/  IMAD.U32 R0, R0, 0x10000, RZ ;  /* 0x0001000000007824 */ /* 0x004fc800078e00ff */
[----:B------:R-:W-:-:S04]  /*36b0*/  FMUL.FTZ R0, R0, 1 ;  /* 0x3f80000000007820 */ /* 0x000fc80000410000 */
[----:B------:R0:W1:Y:S01]  /*36c0*/  F2F.F64.F32 R24, R0 ;  /* 0x0000000000187310 */ /* 0x0000620000201800 */
[----:B------:R-:W-:Y:S05]  /*36d0*/  BRA `(.L_x_39541) ;  /* 0x0000000400b07947 */ /* 0x000fea0003800000 */
.L_x_39548:
        /* <DEDUP_REMOVED lines=11> */
.L_x_39555:
        /* <DEDUP_REMOVED lines=21> */
.L_x_39557:
[----:B------:R-:W-:Y:S05]  /*38e0*/  BSYNC.RECONVERGENT B0 ;  /* 0x0000000000007941 */ /* 0x000fea0003800200 */
.L_x_39556:
[----:B------:R-:W-:Y:S01]  /*38f0*/  IMAD.SHL.U32 R0, R0, 0x100000, RZ ;  /* 0x0010000000007824 */ /* 0x000fe200078e00ff */
[----:B------:R-:W-:-:S04]  /*3900*/  LEA R3, R3, 0x3b800000, 0x17 ;  /* 0x3b80000003037811 */ /* 0x000fc800078eb8ff */
[----:B------:R-:W-:-:S05]  /*3910*/  LOP3.LUT R0, R3, R0, R7, 0xfe, !PT ;  /* 0x0000000003007212 */ /* 0x000fca00078efe07 */
[----:B------:R-:W-:-:S04]  /*3920*/  FMUL.FTZ R0, R0, 1 ;  /* 0x3f80000000007820 */ /* 0x000fc80000410000 */
[----:B------:R0:W1:Y:S01]  /*3930*/  F2F.F64.F32 R24, R0 ;  /* 0x0000000000187310 */ /* 0x0000620000201800 */
[----:B------:R-:W-:Y:S05]  /*3940*/  BRA `(.L_x_39541) ;  /* 0x0000000400147947 */ /* 0x000fea0003800000 */
.L_x_39554:
        /* <DEDUP_REMOVED lines=21> */
.L_x_39559:
[----:B------:R-:W-:Y:S05]  /*3aa0*/  BSYNC.RECONVERGENT B0 ;  /* 0x0000000000007941 */ /* 0x000fea0003800200 */
.L_x_39558:
[----:B------:R-:W-:Y:S01]  /*3ab0*/  IMAD.SHL.U32 R0, R0, 0x200000, RZ ;  /* 0x0020000000007824 */ /* 0x000fe200078e00ff */
[----:B------:R-:W-:-:S04]  /*3ac0*/  LEA R3, R3, 0x37800000, 0x17 ;  /* 0x3780000003037811 */ /* 0x000fc800078eb8ff */
[----:B------:R-:W-:-:S05]  /*3ad0*/  LOP3.LUT R0, R3, R0, R7, 0xfe, !PT ;  /* 0x0000000003007212 */ /* 0x000fca00078efe07 */
[----:B------:R-:W-:-:S04]  /*3ae0*/  FMUL.FTZ R0, R0, 1 ;  /* 0x3f80000000007820 */ /* 0x000fc80000410000 */
[----:B------:R0:W1:Y:S01]  /*3af0*/  F2F.F64.F32 R24, R0 ;  /* 0x0000000000187310 */ /* 0x0000620000201800 */
[----:B------:R-:W-:Y:S05]  /*3b00*/  BRA `(.L_x_39541) ;  /* 0x0000000000a47947 */ /* 0x000fea0003800000 */
.L_x_39553:
        /* <DEDUP_REMOVED lines=18> */
.L_x_39540:
        /* <DEDUP_REMOVED lines=16> */
.L_x_39562:
[----:B------:R-:W-:Y:S01]  /*3d30*/  CS2R R24, SRZ ;  /* 0x0000000000187805 */ /* 0x000fe2000001ff00 */
[----:B------:R-:W-:Y:S06]  /*3d40*/  BRA `(.L_x_39541) ;  /* 0x0000000000147947 */ /* 0x000fec0003800000 */
.L_x_39561:
[----:B------:R-:W2:Y:S02]  /*3d50*/  LDG.E.64 R24, desc[UR36][R4.64] ;  /* 0x0000002404187981 */ /* 0x000ea4000c1e1b00 */
[----:B--2---:R-:W0:Y:S01]  /*3d60*/  I2F.F64.U64 R24, R24 ;  /* 0x0000001800187312 */ /* 0x004e220000301800 */
[----:B------:R-:W-:Y:S05]  /*3d70*/  BRA `(.L_x_39541) ;  /* 0x0000000000087947 */ /* 0x000fea0003800000 */
.L_x_39560:
[----:B------:R-:W2:Y:S02]  /*3d80*/  LDG.E R4, desc[UR36][R4.64] ;  /* 0x0000002404047981 */ /* 0x000ea4000c1e1900 */
[----:B--2---:R0:W2:Y:S02]  /*3d90*/  I2F.F64.U32 R24, R4 ;  /* 0x0000000400187312 */ /* 0x0040a40000201800 */
.L_x_39541:
[----:B------:R-:W-:Y:S05]  /*3da0*/  BSYNC.RECONVERGENT B6 ;  /* 0x0000000000067941 */ /* 0x000fea0003800200 */
.L_x_39535:
[----:B------:R-:W-:-:S07]  /*3db0*/  VIADD R29, R29, 0x80 ;  /* 0x000000801d1d7836 */ /* 0x000fce0000000000 */
.L_x_39506:
[----:B------:R-:W-:Y:S05]  /*3dc0*/  BSYNC.RECONVERGENT B7 ;  /* 0x0000000000077941 */ /* 0x000fea0003800200 */
.L_x_39505:
        /* <DEDUP_REMOVED lines=26> */
.L_x_39569:
[----:B------:R-:W2:Y:S02]  /*3f70*/  LDG.E.U8 R4, desc[UR36][R4.64] ;  /* 0x0000002404047981 */ /* 0x000ea4000c1e1100 */
[----:B--2---:R0:W1:Y:S01]  /*3f80*/  I2F.F64.U16 R30, R4 ;  /* 0x00000004001e7312 */ /* 0x0040620000101800 */
[----:B------:R-:W-:Y:S05]  /*3f90*/  BRA `(.L_x_39571) ;  /* 0x0000000c00647947 */ /* 0x000fea0003800000 */
.L_x_39568:
        /* <DEDUP_REMOVED lines=9> */
.L_x_39573:
[----:B------:R-:W2:Y:S02]  /*4030*/  LDG.E R4, desc[UR36][R4.64] ;  /* 0x0000002404047981 */ /* 0x000ea4000c1e1900 */
[----:B--2---:R0:W1:Y:S01]  /*4040*/  I2F.F64 R30, R4 ;  /* 0x00000004001e7312 */ /* 0x0040620000201c00 */
[----:B------:R-:W-:Y:S05]  /*4050*/  BRA `(.L_x_39571) ;  /* 0x0000000c00347947 */ /* 0x000fea0003800000 */
.L_x_39572:
[----:B------:R-:W2:Y:S02]  /*4060*/  LDG.E.U16 R4, desc[UR36][R4.64] ;  /* 0x0000002404047981 */ /* 0x000ea4000c1e1500 */
[----:B--2---:R0:W1:Y:S01]  /*4070*/  I2F.F64.S16 R30, R4 ;  /* 0x00000004001e7312 */ /* 0x0040620000101c00 */
[----:B------:R-:W-:Y:S05]  /*4080*/  BRA `(.L_x_39571) ;  /* 0x0000000c00287947 */ /* 0x000fea0003800000 */
.L_x_39567:
        /* <DEDUP_REMOVED lines=10> */
.L_x_39575:
[----:B---3--:R-:W3:Y:S02]  /*4130*/  LDG.E.U16 R0, desc[UR36][R4.64] ;  /* 0x0000002404007981 */ /* 0x008ee4000c1e1500 */
[----:B---3--:R-:W-:-:S05]  /*4140*/  HADD2.F32 R0, -RZ, R0.H0_H0 ;  /* 0x20000000ff007230 */ /* 0x008fca0000004100 */
[----:B------:R-:W-:-:S04]  /*4150*/  FMUL.FTZ R0, R0, 1 ;  /* 0x3f80000000007820 */ /* 0x000fc80000410000 */
[----:B------:R0:W1:Y:S01]  /*4160*/  F2F.F64.F32 R30, R0 ;  /* 0x00000000001e7310 */ /* 0x0000620000201800 */
[----:B------:R-:W-:Y:S05]  /*4170*/  BRA `(.L_x_39571) ;  /* 0x0000000800ec7947 */ /* 0x000fea0003800000 */
.L_x_39574:
        /* <DEDUP_REMOVED lines=10> */
.L_x_39577:
[----:B------:R-:W3:Y:S02]  /*4220*/  LDG.E.U16 R4, desc[UR36][R4.64] ;  /* 0x0000002404047981 */ /* 0x000ee4000c1e1500 */
[----:B---3--:R-:W-:-:S05]  /*4230*/  HADD2.F32 R0, -RZ, R4.H0_H0 ;  /* 0x20000004ff007230 */ /* 0x008fca0000004100 */
[----:B------:R-:W-:-:S04]  /*4240*/  FMUL.FTZ R0, R0, 1 ;  /* 0x3f80000000007820 */ /* 0x000fc80000410000 */
[----:B------:R0:W1:Y:S01]  /*4250*/  F2F.F64.F32 R30, R0 ;  /* 0x00000000001e7310 */ /* 0x0000620000201800 */
[----:B------:R-:W-:Y:S05]  /*4260*/  BRA `(.L_x_39571) ;  /* 0x0000000800b07947 */ /* 0x000fea0003800000 */
.L_x_39576:
[----:B------:R0:W5:Y:S01]  /*4270*/  LDG.E.64 R30, desc[UR36][R4.64] ;  /* 0x00000024041e7981 */ /* 0x000162000c1e1b00 */
[----:B------:R-:W-:Y:S05]  /*4280*/  BRA `(.L_x_39571) ;  /* 0x0000000800a87947 */ /* 0x000fea0003800000 */
.L_x_39566:
        /* <DEDUP_REMOVED lines=13> */
.L_x_39580:
[----:B------:R0:W5:Y:S01]  /*4360*/  LDG.E.64 R30, desc[UR36][R4.64] ;  /* 0x00000024041e7981 */ /* 0x000162000c1e1b00 */
[----:B------:R-:W-:Y:S05]  /*4370*/  BRA `(.L_x_39571) ;  /* 0x00000008006c7947 */ /* 0x000fea0003800000 */
.L_x_39579:
        /* <DEDUP_REMOVED lines=27> */
.L_x_39582:
        /* <DEDUP_REMOVED lines=15> */
.L_x_39581:
[----:B---3--:R-:W3:Y:S02]  /*4620*/  LDG.E.U16 R0, desc[UR36][R4.64] ;  /* 0x0000002404007981 */ /* 0x008ee4000c1e1500 */
[----:B---3--:R-:W-:-:S04]  /*4630*/  IMAD.U32 R0, R0, 0x10000, RZ ;  /* 0x0001000000007824 */ /* 0x008fc800078e00ff */
[----:B------:R-:W-:-:S04]  /*4640*/  FMUL.FTZ R0, R0, 1 ;  /* 0x3f80000000007820 */ /* 0x000fc80000410000 */
[----:B------:R0:W1:Y:S01]  /*4650*/  F2F.F64.F32 R30, R0 ;  /* 0x00000000001e7310 */ /* 0x0000620000201800 */
[----:B------:R-:W-:Y:S05]  /*4660*/  BRA `(.L_x_39571) ;  /* 0x0000000400b07947 */ /* 0x000fea0003800000 */
.L_x_39578:
        /* <DEDUP_REMOVED lines=11> */
.L_x_39585:
        /* <DEDUP_REMOVED lines=21> */
.L_x_39587:
[----:B------:R-:W-:Y:S05]  /*4870*/  BSYNC.RECONVERGENT B0 ;  /* 0x0000000000007941 */ /* 0x000fea0003800200 */
.L_x_39586:
[----:B------:R-:W-:Y:S01]  /*4880*/  IMAD.SHL.U32 R0, R0, 0x100000, RZ ;  /* 0x0010000000007824 */ /* 0x000fe200078e00ff */
[----:B------:R-:W-:-:S04]  /*4890*/  LEA R3, R3, 0x3b800000, 0x17 ;  /* 0x3b80000003037811 */ /* 0x000fc800078eb8ff */
[----:B------:R-:W-:-:S05]  /*48a0*/  LOP3.LUT R0, R3, R0, R7, 0xfe, !PT ;  /* 0x0000000003007212 */ /* 0x000fca00078efe07 */
[----:B------:R-:W-:-:S04]  /*48b0*/  FMUL.FTZ R0, R0, 1 ;  /* 0x3f80000000007820 */ /* 0x000fc80000410000 */
[----:B------:R0:W1:Y:S01]  /*48c0*/  F2F.F64.F32 R30, R0 ;  /* 0x00000000001e7310 */ /* 0x0000620000201800 */
[----:B------:R-:W-:Y:S05]  /*48d0*/  BRA `(.L_x_39571) ;  /* 0x0000000400147947 */ /* 0x000fea0003800000 */
.L_x_39584:
        /* <DEDUP_REMOVED lines=21> */
.L_x_39589:
[----:B------:R-:W-:Y:S05]  /*4a30*/  BSYNC.RECONVERGENT B0 ;  /* 0x0000000000007941 */ /* 0x000fea0003800200 */
.L_x_39588:
[----:B------:R-:W-:Y:S01]  /*4a40*/  IMAD.SHL.U32 R0, R0, 0x200000, RZ ;  /* 0x0020000000007824 */ /* 0x000fe200078e00ff */
[----:B------:R-:W-:-:S04]  /*4a50*/  LEA R3, R3, 0x37800000, 0x17 ;  /* 0x3780000003037811 */ /* 0x000fc800078eb8ff */
[----:B------:R-:W-:-:S05]  /*4a60*/  LOP3.LUT R0, R3, R0, R7, 0xfe, !PT ;  /* 0x0000000003007212 */ /* 0x000fca00078efe07 */
[----:B------:R-:W-:-:S04]  /*4a70*/  FMUL.FTZ R0, R0, 1 ;  /* 0x3f80000000007820 */ /* 0x000fc80000410000 */
[----:B------:R0:W1:Y:S01]  /*4a80*/  F2F.F64.F32 R30, R0 ;  /* 0x00000000001e7310 */ /* 0x0000620000201800 */
[----:B------:R-:W-:Y:S05]  /*4a90*/  BRA `(.L_x_39571) ;  /* 0x0000000000a47947 */ /* 0x000fea0003800000 */
.L_x_39583:
        /* <DEDUP_REMOVED lines=18> */
.L_x_39570:
        /* <DEDUP_REMOVED lines=16> */
.L_x_39592:
[----:B------:R-:W-:Y:S01]  /*4cc0*/  CS2R R30, SRZ ;  /* 0x00000000001e7805 */ /* 0x000fe2000001ff00 */
[----:B------:R-:W-:Y:S06]  /*4cd0*/  BRA `(.L_x_39571) ;  /* 0x0000000000147947 */ /* 0x000fec0003800000 */
.L_x_39591:
[----:B------:R-:W2:Y:S02]  /*4ce0*/  LDG.E.64 R30, desc[UR36][R4.64] ;  /* 0x00000024041e7981 */ /* 0x000ea4000c1e1b00 */
[----:B--2---:R-:W0:Y:S01]  /*4cf0*/  I2F.F64.U64 R30, R30 ;  /* 0x0000001e001e7312 */ /* 0x004e220000301800 */
[----:B------:R-:W-:Y:S05]  /*4d00*/  BRA `(.L_x_39571) ;  /* 0x0000000000087947 */ /* 0x000fea0003800000 */
.L_x_39590:
[----:B------:R-:W2:Y:S02]  /*4d10*/  LDG.E R4, desc[UR36][R4.64] ;  /* 0x0000002404047981 */ /* 0x000ea4000c1e1900 */
[----:B--2---:R0:W1:Y:S02]  /*4d20*/  I2F.F64.U32 R30, R4 ;  /* 0x00000004001e7312 */ /* 0x0040640000201800 */
.L_x_39571:
[----:B------:R-:W-:Y:S05]  /*4d30*/  BSYNC.RECONVERGENT B6 ;  /* 0x0000000000067941 */ /* 0x000fea0003800200 */
.L_x_39565:
        /* <DEDUP_REMOVED lines=20> */
.L_x_39597:
[----:B------:R-:W3:Y:S02]  /*4e80*/  LDG.E.U8 R4, desc[UR36][R4.64] ;  /* 0x0000002404047981 */ /* 0x000ee4000c1e1100 */
[----:B---3--:R0:W3:Y:S01]  /*4e90*/  I2F.F64.U16 R16, R4 ;  /* 0x0000000400107312 */ /* 0x0080e20000101800 */
[----:B------:R-:W-:Y:S05]  /*4ea0*/  BRA `(.L_x_39599) ;  /* 0x0000000c00647947 */ /* 0x000fea0003800000 */
.L_x_39596:
        /* <DEDUP_REMOVED lines=9> */
.L_x_39601:
[----:B------:R-:W3:Y:S02]  /*4f40*/  LDG.E R4, desc[UR36][R4.64] ;  /* 0x0000002404047981 */ /* 0x000ee4000c1e1900 */
[----:B---3--:R0:W3:Y:S01]  /*4f50*/  I2F.F64 R16, R4 ;  /* 0x0000000400107312 */ /* 0x0080e20000201c00 */
[----:B------:R-:W-:Y:S05]  /*4f60*/  BRA `(.L_x_39599) ;  /* 0x0000000c00347947 */ /* 0x000fea0003800000 */
.L_x_39600:
[----:B------:R-:W3:Y:S02]  /*4f70*/  LDG.E.U16 R4, desc[UR36][R4.64] ;  /* 0x0000002404047981 */ /* 0x000ee4000c1e1500 */
[----:B---3--:R0:W3:Y:S01]  /*4f80*/  I2F.F64.S16 R16, R4 ;  /* 0x0000000400107312 */ /* 0x0080e20000101c00 */
[----:B------:R-:W-:Y:S05]  /*4f90*/  BRA `(.L_x_39599) ;  /* 0x0000000c00287947 */ /* 0x000fea0003800000 */
.L_x_39595:
        /* <DEDUP_REMOVED lines=10> */
.L_x_39603:
[----:B------:R-:W3:Y:S02]  /*5040*/  LDG.E.U16 R0, desc[UR36][R4.64] ;  /* 0x0000002404007981 */ /* 0x000ee4000c1e1500 */
[----:B---3--:R-:W-:-:S05]  /*5050*/  HADD2.F32 R0, -RZ, R0.H0_H0 ;  /* 0x20000000ff007230 */ /* 0x008fca0000004100 */
[----:B------:R-:W-:-:S04]  /*5060*/  FMUL.FTZ R0, R0, 1 ;  /* 0x3f80000000007820 */ /* 0x000fc80000410000 */
[----:B------:R0:W3:Y:S01]  /*5070*/  F2F.F64.F32 R16, R0 ;  /* 0x0000000000107310 */ /* 0x0000e20000201800 */
[----:B------:R-:W-:Y:S05]  /*5080*/  BRA `(.L_x_39599) ;  /* 0x0000000800ec7947 */ /* 0x000fea0003800000 */
.L_x_39602:
        /* <DEDUP_REMOVED lines=10> */
.L_x_39605:
[----:B------:R-:W3:Y:S02]  /*5130*/  LDG.E.U16 R4, desc[UR36][R4.64] ;  /* 0x0000002404047981 */ /* 0x000ee4000c1e1500 */
[----:B---3--:R-:W-:-:S05]  /*5140*/  HADD2.F32 R0, -RZ, R4.H0_H0 ;  /* 0x20000004ff007230 */ /* 0x008fca0000004100 */
[----:B------:R-:W-:-:S04]  /*5150*/  FMUL.FTZ R0, R0, 1 ;  /* 0x3f80000000007820 */ /* 0x000fc80000410000 */
[----:B------:R0:W3:Y:S01]  /*5160*/  F2F.F64.F32 R16, R0 ;  /* 0x0000000000107310 */ /* 0x0000e20000201800 */
[----:B------:R-:W-:Y:S05]  /*5170*/  BRA `(.L_x_39599) ;  /* 0x0000000800b07947 */ /* 0x000fea0003800000 */
.L_x_39604:
[----:B------:R0:W5:Y:S01]  /*5180*/  LDG.E.64 R16, desc[UR36][R4.64] ;  /* 0x0000002404107981 */ /* 0x000162000c1e1b00 */
[----:B------:R-:W-:Y:S05]  /*5190*/  BRA `(.L_x_39599) ;  /* 0x0000000800a87947 */ /* 0x000fea0003800000 */
.L_x_39594:
        /* <DEDUP_REMOVED lines=13> */
.L_x_39608:
[----:B------:R0:W5:Y:S01]  /*5270*/  LDG.E.64 R16, desc[UR36][R4.64] ;  /* 0x0000002404107981 */ /* 0x000162000c1e1b00 */
[----:B------:R-:W-:Y:S05]  /*5280*/  BRA `(.L_x_39599) ;  /* 0x00000008006c7947 */ /* 0x000fea0003800000 */
.L_x_39607:
        /* <DEDUP_REMOVED lines=27> */
.L_x_39610:
        /* <DEDUP_REMOVED lines=15> */
.L_x_39609:
[----:B------:R-:W3:Y:S02]  /*5530*/  LDG.E.U16 R0, desc[UR36][R4.64] ;  /* 0x0000002404007981 */ /* 0x000ee4000c1e1500 */
[----:B---3--:R-:W-:-:S04]  /*5540*/  IMAD.U32 R0, R0, 0x10000, RZ ;  /* 0x0001000000007824 */ /* 0x008fc800078e00ff */
[----:B------:R-:W-:-:S04]  /*5550*/  FMUL.FTZ R0, R0, 1 ;  /* 0x3f80000000007820 */ /* 0x000fc80000410000 */
[----:B------:R0:W3:Y:S01]  /*5560*/  F2F.F64.F32 R16, R0 ;  /* 0x0000000000107310 */ /* 0x0000e20000201800 */
[----:B------:R-:W-:Y:S05]  /*5570*/  BRA `(.L_x_39599) ;  /* 0x0000000400b07947 */ /* 0x000fea0003800000 */
.L_x_39606:
        /* <DEDUP_REMOVED lines=11> */
.L_x_39613:
        /* <DEDUP_REMOVED lines=21> */
.L_x_39615:
[----:B------:R-:W-:Y:S05]  /*5780*/  BSYNC.RECONVERGENT B0 ;  /* 0x0000000000007941 */ /* 0x000fea0003800200 */
.L_x_39614:
[----:B------:R-:W-:Y:S01]  /*5790*/  IMAD.SHL.U32 R0, R0, 0x100000, RZ ;  /* 0x0010000000007824 */ /* 0x000fe200078e00ff */
[----:B------:R-:W-:-:S04]  /*57a0*/  LEA R3, R3, 0x3b800000, 0x17 ;  /* 0x3b80000003037811 */ /* 0x000fc800078eb8ff */
[----:B------:R-:W-:-:S05]  /*57b0*/  LOP3.LUT R0, R3, R0, R7, 0xfe, !PT ;  /* 0x0000000003007212 */ /* 0x000fca00078efe07 */
[----:B------:R-:W-:-:S04]  /*57c0*/  FMUL.FTZ R0, R0, 1 ;  /* 0x3f80000000007820 */ /* 0x000fc80000410000 */
[----:B------:R0:W3:Y:S01]  /*57d0*/  F2F.F64.F32 R16, R0 ;  /* 0x0000000000107310 */ /* 0x0000e20000201800 */
[----:B------:R-:W-:Y:S05]  /*57e0*/  BRA `(.L_x_39599) ;  /* 0x0000000400147947 */ /* 0x000fea0003800000 */
.L_x_39612:
        /* <DEDUP_REMOVED lines=21> */
.L_x_39617:
[----:B------:R-:W-:Y:S05]  /*5940*/  BSYNC.RECONVERGENT B0 ;  /* 0x0000000000007941 */ /* 0x000fea0003800200 */
.L_x_39616:
[----:B------:R-:W-:Y:S01]  /*5950*/  IMAD.SHL.U32 R0, R0, 0x200000, RZ ;  /* 0x0020000000007824 */ /* 0x000fe200078e00ff */
[----:B------:R-:W-:-:S04]  /*5960*/  LEA R3, R3, 0x37800000, 0x17 ;  /* 0x3780000003037811 */ /* 0x000fc800078eb8ff */
[----:B------:R-:W-:-:S05]  /*5970*/  LOP3.LUT R0, R3, R0, R7, 0xfe, !PT ;  /* 0x0000000003007212 */ /* 0x000fca00078efe07 */
[----:B------:R-:W-:-:S04]  /*5980*/  FMUL.FTZ R0, R0, 1 ;  /* 0x3f80000000007820 */ /* 0x000fc80000410000 */
[----:B------:R0:W3:Y:S01]  /*5990*/  F2F.F64.F32 R16, R0 ;  /* 0x0000000000107310 */ /* 0x0000e20000201800 */
[----:B------:R-:W-:Y:S05]  /*59a0*/  BRA `(.L_x_39599) ;  /* 0x0000000000a47947 */ /* 0x000fea0003800000 */
.L_x_39611:
        /* <DEDUP_REMOVED lines=18> */
.L_x_39598:
        /* <DEDUP_REMOVED lines=16> */
.L_x_39620:
[----:B------:R-:W-:Y:S01]  /*5bd0*/  CS2R R16, SRZ ;  /* 0x0000000000107805 */ /* 0x000fe2000001ff00 */
[----:B------:R-:W-:Y:S06]  /*5be0*/  BRA `(.L_x_39599) ;  /* 0x0000000000147947 */ /* 0x000fec0003800000 */
.L_x_39619:
[----:B------:R-:W3:Y:S02]  /*5bf0*/  LDG.E.64 R16, desc[UR36][R4.64] ;  /* 0x0000002404107981 */ /* 0x000ee4000c1e1b00 */
[----:B---3--:R-:W0:Y:S01]  /*5c00*/  I2F.F64.U64 R16, R16 ;  /* 0x0000001000107312 */ /* 0x008e220000301800 */
[----:B------:R-:W-:Y:S05]  /*5c10*/  BRA `(.L_x_39599) ;  /* 0x0000000000087947 */ /* 0x000fea0003800000 */
.L_x_39618:
[----:B------:R-:W3:Y:S02]  /*5c20*/  LDG.E R4, desc[UR36][R4.64] ;  /* 0x0000002404047981 */ /* 0x000ee4000c1e1900 */
[----:B---3--:R0:W3:Y:S02]  /*5c30*/  I2F.F64.U32 R16, R4 ;  /* 0x0000000400107312 */ /* 0x0080e40000201800 */
.L_x_39599:
[----:B------:R-:W-:Y:S05]  /*5c40*/  BSYNC.RECONVERGENT B6 ;  /* 0x0000000000067941 */ /* 0x000fea0003800200 */
.L_x_39593:
[----:B------:R-:W-:-:S07]  /*5c50*/  VIADD R29, R29, 0x80 ;  /* 0x000000801d1d7836 */ /* 0x000fce0000000000 */
.L_x_39564:
[----:B------:R-:W-:Y:S05]  /*5c60*/  BSYNC.RECONVERGENT B7 ;  /* 0x0000000000077941 */ /* 0x000fea0003800200 */
.L_x_39563:
        /* <DEDUP_REMOVED lines=26> */
.L_x_39627:
[----:B------:R-:W2:Y:S02]  /*5e10*/  LDG.E.U8 R4, desc[UR36][R4.64] ;  /* 0x0000002404047981 */ /* 0x000ea4000c1e1100 */
[----:B--2---:R0:W1:Y:S01]  /*5e20*/  I2F.F64.U16 R18, R4 ;  /* 0x0000000400127312 */ /* 0x0040620000101800 */
[----:B------:R-:W-:Y:S05]  /*5e30*/  BRA `(.L_x_39629) ;  /* 0x0000000c00647947 */ /* 0x000fea0003800000 */
.L_x_39626:
        /* <DEDUP_REMOVED lines=9> */
.L_x_39631:
[----:B------:R-:W2:Y:S02]  /*5ed0*/  LDG.E R4, desc[UR36][R4.64] ;  /* 0x0000002404047981 */ /* 0x000ea4000c1e1900 */
[----:B--2---:R0:W1:Y:S01]  /*5ee0*/  I2F.F64 R18, R4 ;  /* 0x0000000400127312 */ /* 0x0040620000201c00 */
[----:B------:R-:W-:Y:S05]  /*5ef0*/  BRA `(.L_x_39629) ;  /* 0x0000000c00347947 */ /* 0x000fea0003800000 */
.L_x_39630:
[----:B------:R-:W2:Y:S02]  /*5f00*/  LDG.E.U16 R4, desc[UR36][R4.64] ;  /* 0x0000002404047981 */ /* 0x000ea4000c1e1500 */
[----:B--2---:R0:W1:Y:S01]  /*5f10*/  I2F.F64.S16 R18, R4 ;  /* 0x0000000400127312 */ /* 0x0040620000101c00 */
[----:B------:R-:W-:Y:S05]  /*5f20*/  BRA `(.L_x_39629) ;  /* 0x0000000c00287947 */ /* 0x000fea0003800000 */
.L_x_39625:
        /* <DEDUP_REMOVED lines=10> */
.L_x_39633:
[----:B---3--:R-:W3:Y:S02]  /*5fd0*/  LDG.E.U16 R0, desc[UR36][R4.64] ;  /* 0x0000002404007981 */ /* 0x008ee4000c1e1500 */
[----:B---3--:R-:W-:-:S05]  /*5fe0*/  HADD2.F32 R0, -RZ, R0.H0_H0 ;  /* 0x20000000ff007230 */ /* 0x008fca0000004100 */
[----:B------:R-:W-:-:S04]  /*5ff0*/  FMUL.FTZ R0, R0, 1 ;  /* 0x3f80000000007820 */ /* 0x000fc80000410000 */
[----:B------:R0:W1:Y:S01]  /*6000*/  F2F.F64.F32 R18, R0 ;  /* 0x0000000000127310 */ /* 0x0000620000201800 */
[----:B------:R-:W-:Y:S05]  /*6010*/  BRA `(.L_x_39629) ;  /* 0x0000000800ec7947 */ /* 0x000fea0003800000 */
.L_x_39632:
        /* <DEDUP_REMOVED lines=10> */
.L_x_39635:
[----:B------:R-:W3:Y:S02]  /*60c0*/  LDG.E.U16 R4, desc[UR36][R4.64] ;  /* 0x0000002404047981 */ /* 0x000ee4000c1e1500 */
[----:B---3--:R-:W-:-:S05]  /*60d0*/  HADD2.F32 R0, -RZ, R4.H0_H0 ;  /* 0x20000004ff007230 */ /* 0x008fca0000004100 */
[----:B------:R-:W-:-:S04]  /*60e0*/  FMUL.FTZ R0, R0, 1 ;  /* 0x3f80000000007820 */ /* 0x000fc80000410000 */
[----:B------:R0:W1:Y:S01]  /*60f0*/  F2F.F64.F32 R18, R0 ;  /* 0x0000000000127310 */ /* 0x0000620000201800 */
[----:B------:R-:W-:Y:S05]  /*6100*/  BRA `(.L_x_39629) ;  /* 0x0000000800b07947 */ /* 0x000fea0003800000 */
.L_x_39634:
[----:B------:R0:W5:Y:S01]  /*6110*/  LDG.E.64 R18, desc[UR36][R4.64] ;  /* 0x0000002404127981 */ /* 0x000162000c1e1b00 */
[----:B------:R-:W-:Y:S05]  /*6120*/  BRA `(.L_x_39629) ;  /* 0x0000000800a87947 */ /* 0x000fea0003800000 */
.L_x_39624:
        /* <DEDUP_REMOVED lines=13> */
.L_x_39638:
[----:B------:R0:W5:Y:S01]  /*6200*/  LDG.E.64 R18, desc[UR36][R4.64] ;  /* 0x0000002404127981 */ /* 0x000162000c1e1b00 */
[----:B------:R-:W-:Y:S05]  /*6210*/  BRA `(.L_x_39629) ;  /* 0x00000008006c7947 */ /* 0x000fea0003800000 */
.L_x_39637:
        /* <DEDUP_REMOVED lines=27> */
.L_x_39640:
        /* <DEDUP_REMOVED lines=15> */
.L_x_39639:
[----:B---3--:R-:W3:Y:S02]  /*64c0*/  LDG.E.U16 R0, desc[UR36][R4.64] ;  /* 0x0000002404007981 */ /* 0x008ee4000c1e1500 */
[----:B---3--:R-:W-:-:S04]  /*64d0*/  IMAD.U32 R0, R0, 0x10000, RZ ;  /* 0x0001000000007824 */ /* 0x008fc800078e00ff */
[----:B------:R-:W-:-:S04]  /*64e0*/  FMUL.FTZ R0, R0, 1 ;  /* 0x3f80000000007820 */ /* 0x000fc80000410000 */
[----:B------:R0:W1:Y:S01]  /*64f0*/  F2F.F64.F32 R18, R0 ;  /* 0x0000000000127310 */ /* 0x0000620000201800 */
[----:B------:R-:W-:Y:S05]  /*6500*/  BRA `(.L_x_39629) ;  /* 0x0000000400b07947 */ /* 0x000fea0003800000 */
.L_x_39636:
        /* <DEDUP_REMOVED lines=11> */
.L_x_39643:
        /* <DEDUP_REMOVED lines=21> */
.L_x_39645:
[----:B------:R-:W-:Y:S05]  /*6710*/  BSYNC.RECONVERGENT B0 ;  /* 0x0000000000007941 */ /* 0x000fea0003800200 */
.L_x_39644:
[----:B------:R-:W-:Y:S01]  /*6720*/  IMAD.SHL.U32 R0, R0, 0x100000, RZ ;  /* 0x0010000000007824 */ /* 0x000fe200078e00ff */
[----:B------:R-:W-:-:S04]  /*6730*/  LEA R3, R3, 0x3b800000, 0x17 ;  /* 0x3b80000003037811 */ /* 0x000fc800078eb8ff */
[----:B------:R-:W-:-:S05]  /*6740*/  LOP3.LUT R0, R3, R0, R7, 0xfe, !PT ;  /* 0x0000000003007212 */ /* 0x000fca00078efe07 */
[----:B------:R-:W-:-:S04]  /*6750*/  FMUL.FTZ R0, R0, 1 ;  /* 0x3f80000000007820 */ /* 0x000fc80000410000 */
[----:B------:R0:W1:Y:S01]  /*6760*/  F2F.F64.F32 R18, R0 ;  /* 0x0000000000127310 */ /* 0x0000620000201800 */
[----:B------:R-:W-:Y:S05]  /*6770*/  BRA `(.L_x_39629) ;  /* 0x0000000400147947 */ /* 0x000fea0003800000 */
.L_x_39642:
        /* <DEDUP_REMOVED lines=21> */
.L_x_39647:
[----:B------:R-:W-:Y:S05]  /*68d0*/  BSYNC.RECONVERGENT B0 ;  /* 0x0000000000007941 */ /* 0x000fea0003800200 */
.L_x_39646:
[----:B------:R-:W-:Y:S01]  /*68e0*/  IMAD.SHL.U32 R0, R0, 0x200000, RZ ;  /* 0x0020000000007824 */ /* 0x000fe200078e00ff */
[----:B------:R-:W-:-:S04]  /*68f0*/  LEA R3, R3, 0x37800000, 0x17 ;  /* 0x3780000003037811 */ /* 0x000fc800078eb8ff */
[----:B------:R-:W-:-:S05]  /*6900*/  LOP3.LUT R0, R3, R0, R7, 0xfe, !PT ;  /* 0x0000000003007212 */ /* 0x000fca00078efe07 */
[----:B------:R-:W-:-:S04]  /*6910*/  FMUL.FTZ R0, R0, 1 ;  /* 0x3f80000000007820 */ /* 0x000fc80000410000 */
[----:B------:R0:W1:Y:S01]  /*6920*/  F2F.F64.F32 R18, R0 ;  /* 0x0000000000127310 */ /* 0x0000620000201800 */
[----:B------:R-:W-:Y:S05]  /*6930*/  BRA `(.L_x_39629) ;  /* 0x0000000000a47947 */ /* 0x000fea0003800000 */
.L_x_39641:
        /* <DEDUP_REMOVED lines=18> */
.L_x_39628:
        /* <DEDUP_REMOVED lines=16> */
.L_x_39650:
[----:B------:R-:W-:Y:S01]  /*6b60*/  CS2R R18, SRZ ;  /* 0x0000000000127805 */ /* 0x000fe2000001ff00 */
[----:B------:R-:W-:Y:S06]  /*6b70*/  BRA `(.L_x_39629) ;  /* 0x0000000000147947 */ /* 0x000fec0003800000 */
.L_x_39649:
[----:B------:R-:W2:Y:S02]  /*6b80*/  LDG.E.64 R18, desc[UR36][R4.64] ;  /* 0x0000002404127981 */ /* 0x000ea4000c1e1b00 */
[----:B--2---:R-:W0:Y:S01]  /*6b90*/  I2F.F64.U64 R18, R18 ;  /* 0x0000001200127312 */ /* 0x004e220000301800 */
[----:B------:R-:W-:Y:S05]  /*6ba0*/  BRA `(.L_x_39629) ;  /* 0x0000000000087947 */ /* 0x000fea0003800000 */
.L_x_39648:
[----:B------:R-:W2:Y:S02]  /*6bb0*/  LDG.E R4, desc[UR36][R4.64] ;  /* 0x0000002404047981 */ /* 0x000ea4000c1e1900 */
[----:B--2---:R0:W1:Y:S02]  /*6bc0*/  I2F.F64.U32 R18, R4 ;  /* 0x0000000400127312 */ /* 0x0040640000201800 */
.L_x_39629:
[----:B------:R-:W-:Y:S05]  /*6bd0*/  BSYNC.RECONVERGENT B6 ;  /* 0x0000000000067941 */ /* 0x000fea0003800200 */
.L_x_39623:
        /* <DEDUP_REMOVED lines=19> */
.L_x_39654:
[----:B------:R-:W3:Y:S02]  /*6d10*/  LDG.E.U8 R4, desc[UR36][R4.64] ;  /* 0x0000002404047981 */ /* 0x000ee4000c1e1100 */
[----:B---3--:R0:W3:Y:S01]  /*6d20*/  I2F.F64.U16 R22, R4 ;  /* 0x0000000400167312 */ /* 0x0080e20000101800 */
[----:B------:R-:W-:Y:S05]  /*6d30*/  BRA `(.L_x_39622) ;  /* 0x0000000c00587947 */ /* 0x000fea0003800000 */
.L_x_39653:
        /* <DEDUP_REMOVED lines=9> */
.L_x_39657:
[----:B------:R-:W3:Y:S02]  /*6dd0*/  LDG.E R4, desc[UR36][R4.64] ;  /* 0x0000002404047981 */ /* 0x000ee4000c1e1900 */
[----:B---3--:R0:W3:Y:S01]  /*6de0*/  I2F.F64 R22, R4 ;  /* 0x0000000400167312 */ /* 0x0080e20000201c00 */
[----:B------:R-:W-:Y:S05]  /*6df0*/  BRA `(.L_x_39622) ;  /* 0x0000000c00287947 */ /* 0x000fea0003800000 */
.L_x_39656:
[----:B------:R-:W3:Y:S02]  /*6e00*/  LDG.E.U16 R4, desc[UR36][R4.64] ;  /* 0x0000002404047981 */ /* 0x000ee4000c1e1500 */
[----:B---3--:R0:W3:Y:S01]  /*6e10*/  I2F.F64.S16 R22, R4 ;  /* 0x0000000400167312 */ /* 0x0080e20000101c00 */
[----:B------:R-:W-:Y:S05]  /*6e20*/  BRA `(.L_x_39622) ;  /* 0x0000000c001c7947 */ /* 0x000fea0003800000 */
.L_x_39652:
        /* <DEDUP_REMOVED lines=10> */
.L_x_39659:
[----:B------:R-:W3:Y:S02]  /*6ed0*/  LDG.E.U16 R0, desc[UR36][R4.64] ;  /* 0x0000002404007981 */ /* 0x000ee4000c1e1500 */
[----:B---3--:R-:W-:-:S05]  /*6ee0*/  HADD2.F32 R0, -RZ, R0.H0_H0 ;  /* 0x20000000ff007230 */ /* 0x008fca0000004100 */
[----:B------:R-:W-:-:S04]  /*6ef0*/  FMUL.FTZ R0, R0, 1 ;  /* 0x3f80000000007820 */ /* 0x000fc80000410000 */
[----:B------:R0:W3:Y:S01]  /*6f00*/  F2F.F64.F32 R22, R0 ;  /* 0x0000000000167310 */ /* 0x0000e20000201800 */
[----:B------:R-:W-:Y:S05]  /*6f10*/  BRA `(.L_x_39622) ;  /* 0x0000000800e07947 */ /* 0x000fea0003800000 */
.L_x_39658:
        /* <DEDUP_REMOVED lines=10> */
.L_x_39661:
[----:B------:R-:W3:Y:S02]  /*6fc0*/  LDG.E.U16 R4, desc[UR36][R4.64] ;  /* 0x0000002404047981 */ /* 0x000ee4000c1e1500 */
[----:B---3--:R-:W-:-:S05]  /*6fd0*/  HADD2.F32 R0, -RZ, R4.H0_H0 ;  /* 0x20000004ff007230 */ /* 0x008fca0000004100 */
[----:B------:R-:W-:-:S04]  /*6fe0*/  FMUL.FTZ R0, R0, 1 ;  /* 0x3f80000000007820 */ /* 0x000fc80000410000 */
[----:B------:R0:W3:Y:S01]  /*6ff0*/  F2F.F64.F32 R22, R0 ;  /* 0x0000000000167310 */ /* 0x0000e20000201800 */
[----:B------:R-:W-:Y:S05]  /*7000*/  BRA `(.L_x_39622) ;  /* 0x0000000800a47947 */ /* 0x000fea0003800000 */
.L_x_39660:
[----:B------:R0:W5:Y:S01]  /*7010*/  LDG.E.64 R22, desc[UR36][R4.64] ;  /* 0x0000002404167981 */ /* 0x000162000c1e1b00 */
[----:B------:R-:W-:Y:S05]  /*7020*/  BRA `(.L_x_39622) ;  /* 0x00000008009c7947 */ /* 0x000fea0003800000 */
.L_x_39651:
        /* <DEDUP_REMOVED lines=13> */
.L_x_39664:
[----:B------:R0:W5:Y:S01]  /*7100*/  LDG.E.64 R22, desc[UR36][R4.64] ;  /* 0x0000002404167981 */ /* 0x000162000c1e1b00 */
[----:B------:R-:W-:Y:S05]  /*7110*/  BRA `(.L_x_39622) ;  /* 0x0000000800607947 */ /* 0x000fea0003800000 */
.L_x_39663:
        /* <DEDUP_REMOVED lines=27> */
.L_x_39666:
        /* <DEDUP_REMOVED lines=15> */
.L_x_39665:
[----:B------:R-:W3:Y:S02]  /*73c0*/  LDG.E.U16 R0, desc[UR36][R4.64] ;  /* 0x0000002404007981 */ /* 0x000ee4000c1e1500 */
[----:B---3--:R-:W-:-:S04]  /*73d0*/  IMAD.U32 R0, R0, 0x10000, RZ ;  /* 0x0001000000007824 */ /* 0x008fc800078e00ff */
[----:B------:R-:W-:-:S04]  /*73e0*/  FMUL.FTZ R0, R0, 1 ;  /* 0x3f80000000007820 */ /* 0x000fc80000410000 */
[----:B------:R0:W3:Y:S01]  /*73f0*/  F2F.F64.F32 R22, R0 ;  /* 0x0000000000167310 */ /* 0x0000e20000201800 */
[----:B------:R-:W-:Y:S05]  /*7400*/  BRA `(.L_x_39622) ;  /* 0x0000000400a47947 */ /* 0x000fea0003800000 */
.L_x_39662:
        /* <DEDUP_REMOVED lines=11> */
.L_x_39669:
        /* <DEDUP_REMOVED lines=20> */
.L_x_39671:
[----:B------:R-:W-:Y:S05]  /*7600*/  BSYNC.RECONVERGENT B0 ;  /* 0x0000000000007941 */ /* 0x000fea0003800200 */
.L_x_39670:
[----:B------:R-:W-:Y:S01]  /*7610*/  IMAD.SHL.U32 R0, R0, 0x100000, RZ ;  /* 0x0010000000007824 */ /* 0x000fe200078e00ff */
[----:B------:R-:W-:-:S04]  /*7620*/  LEA R3, R3, 0x3b800000, 0x17 ;  /* 0x3b80000003037811 */ /* 0x000fc800078eb8ff */
[----:B------:R-:W-:-:S05]  /*7630*/  LOP3.LUT R0, R3, R0, R7, 0xfe, !PT ;  /* 0x0000000003007212 */ /* 0x000fca00078efe07 */
[----:B------:R-:W-:-:S04]  /*7640*/  FMUL.FTZ R0, R0, 1 ;  /* 0x3f80000000007820 */ /* 0x000fc80000410000 */
[----:B------:R0:W3:Y:S01]  /*7650*/  F2F.F64.F32 R22, R0 ;  /* 0x0000000000167310 */ /* 0x0000e20000201800 */
[----:B------:R-:W-:Y:S05]  /*7660*/  BRA `(.L_x_39622) ;  /* 0x00000004000c7947 */ /* 0x000fea0003800000 */
.L_x_39668:
        /* <DEDUP_REMOVED lines=20> */
.L_x_39673:
[----:B------:R-:W-:Y:S05]  /*77b0*/  BSYNC.RECONVERGENT B0 ;  /* 0x0000000000007941 */ /* 0x000fea0003800200 */
.L_x_39672:
[----:B------:R-:W-:Y:S01]  /*77c0*/  IMAD.SHL.U32 R0, R0, 0x200000, RZ ;  /* 0x0020000000007824 */ /* 0x000fe200078e00ff */
[----:B------:R-:W-:-:S04]  /*77d0*/  LEA R3, R3, 0x37800000, 0x17 ;  /* 0x3780000003037811 */ /* 0x000fc800078eb8ff */
[----:B------:R-:W-:-:S05]  /*77e0*/  LOP3.LUT R0, R3, R0, R7, 0xfe, !PT ;  /* 0x0000000003007212 */ /* 0x000fca00078efe07 */
[----:B------:R-:W-:-:S04]  /*77f0*/  FMUL.FTZ R0, R0, 1 ;  /* 0x3f80000000007820 */ /* 0x000fc80000410000 */
[----:B------:R0:W3:Y:S01]  /*7800*/  F2F.F64.F32 R22, R0 ;  /* 0x0000000000167310 */ /* 0x0000e20000201800 */
[----:B------:R-:W-:Y:S05]  /*7810*/  BRA `(.L_x_39622) ;  /* 0x0000000000a07947 */ /* 0x000fea0003800000 */
.L_x_39667:
        /* <DEDUP_REMOVED lines=18> */
.L_x_39655:
        /* <DEDUP_REMOVED lines=16> */
.L_x_39676:
[----:B------:R-:W-:Y:S05]  /*7a40*/  BRA `(.L_x_39622) ;  /* 0x0000000000147947 */ /* 0x000fea0003800000 */
.L_x_39675:
[----:B------:R-:W3:Y:S02]  /*7a50*/  LDG.E.64 R22, desc[UR36][R4.64] ;  /* 0x0000002404167981 */ /* 0x000ee4000c1e1b00 */
[----:B---3--:R-:W0:Y:S01]  /*7a60*/  I2F.F64.U64 R22, R22 ;  /* 0x0000001600167312 */ /* 0x008e220000301800 */
[----:B------:R-:W-:Y:S05]  /*7a70*/  BRA `(.L_x_39622) ;  /* 0x0000000000087947 */ /* 0x000fea0003800000 */
.L_x_39674:
[----:B------:R-:W3:Y:S02]  /*7a80*/  LDG.E R4, desc[UR36][R4.64] ;  /* 0x0000002404047981 */ /* 0x000ee4000c1e1900 */
[----:B---3--:R0:W3:Y:S02]  /*7a90*/  I2F.F64.U32 R22, R4 ;  /* 0x0000000400167312 */ /* 0x0080e40000201800 */
.L_x_39622:
[----:B------:R-:W-:Y:S05]  /*7aa0*/  BSYNC.RECONVERGENT B7 ;  /* 0x0000000000077941 */ /* 0x000fea0003800200 */
.L_x_39621:
[----:B------:R-:W-:Y:S01]  /*7ab0*/  ISETP.GE.AND P0, PT, R33, R2, PT ;  /* 0x000000022100720c */ /* 0x000fe20003f06270 */
[----:B------:R-:W-:-:S12]  /*7ac0*/  BSSY.RECONVERGENT B1, `(.L_x_39677) ;  /* 0x0000055000017945 */ /* 0x000fd80003800200 */
[----:B------:R-:W-:Y:S05]  /*7ad0*/  @P0 BRA `(.L_x_39678) ;  /* 0x00000004004c0947 */ /* 0x000fea0003800000 */
[----:B--2-45:R-:W-:Y:S01]  /*7ae0*/  LOP3.LUT R9, R37, 0x7fffffff, RZ, 0xc0, !PT ;  /* 0x7fffffff25097812 */ /* 0x034fe200078ec0ff */
[----:B------:R-:W-:Y:S01]  /*7af0*/  BSSY.RECONVERGENT B0, `(.L_x_39679) ;  /* 0x0000049000007945 */ /* 0x000fe20003800200 */
[----:B01----:R-:W-:Y:S01]  /*7b00*/  LOP3.LUT R7, R27, 0x7fffffff, RZ, 0xc0, !PT ;  /* 0x7fffffff1b077812 */ /* 0x003fe200078ec0ff */
[----:B------:R-:W-:Y:S02]  /*7b10*/  IMAD.MOV.U32 R8, RZ, RZ, R36 ;  /* 0x000000ffff087224 */ /* 0x000fe400078e0024 */
[----:B------:R-:W-:Y:S01]  /*7b20*/  IMAD.MOV.U32 R6, RZ, RZ, R26 ;  /* 0x000000ffff067224 */ /* 0x000fe200078e001a */
        /* <DEDUP_REMOVED lines=12> */
.L_x_39680:
        /* <DEDUP_REMOVED lines=24> */
.L_x_39683:
        /* <DEDUP_REMOVED lines=11> */
.L_x_39682:
        /* <DEDUP_REMOVED lines=19> */
.L_x_39685:
[----:B------:R-:W-:Y:S05]  /*7f50*/  BSYNC.RECONVERGENT B2 ;  /* 0x0000000000027941 */ /* 0x000fea0003800200 */
.L_x_39684:
[----:B------:R-:W-:Y:S01]  /*7f60*/  LOP3.LUT R5, R7, 0x80000000, R37, 0xb8, !PT ;  /* 0x8000000007057812 */ /* 0x000fe200078eb825 */
[----:B------:R-:W-:-:S07]  /*7f70*/  IMAD.MOV.U32 R4, RZ, RZ, R6 ;  /* 0x000000ffff047224 */ /* 0x000fce00078e0006 */
.L_x_39681:
[----:B------:R-:W-:Y:S05]  /*7f80*/  BSYNC.RECONVERGENT B0 ;  /* 0x0000000000007941 */ /* 0x000fea0003800200 */
.L_x_39679:
[----:B------:R-:W-:-:S14]  /*7f90*/  DSETP.NEU.AND P1, PT, R4, RZ, PT ;  /* 0x000000ff0400722a */ /* 0x000fdc0003f2d000 */
[C---:B------:R-:W-:Y:S02]  /*7fa0*/  @P1 DSETP.GEU.AND P0, PT, R4.reuse, RZ, PT ;  /* 0x000000ff0400122a */ /* 0x040fe40003f0e000 */
[----:B------:R-:W-:-:S04]  /*7fb0*/  @P1 DADD R6, R4, R26 ;  /* 0x0000000004061229 */ /* 0x000fc8000000001a */
[----:B------:R-:W-:-:S06]  /*7fc0*/  @P1 DSETP.LT.XOR P0, PT, R26, RZ, P0 ;  /* 0x000000ff1a00122a */ /* 0x000fcc0000701800 */
[----:B------:R-:W-:Y:S02]  /*7fd0*/  @P1 FSEL R0, R4, R6, P0 ;  /* 0x0000000604001208 */ /* 0x000fe40000000000 */
[----:B------:R-:W-:-:S03]  /*7fe0*/  @P1 FSEL R7, R5, R7, P0 ;  /* 0x0000000705071208 */ /* 0x000fc60000000000 */
[----:B------:R-:W-:Y:S02]  /*7ff0*/  @P1 IMAD.MOV.U32 R4, RZ, RZ, R0 ;  /* 0x000000ffff041224 */ /* 0x000fe400078e0000 */
[----:B------:R-:W-:-:S07]  /*8000*/  @P1 IMAD.MOV.U32 R5, RZ, RZ, R7 ;  /* 0x000000ffff051224 */ /* 0x000fce00078e0007 */
.L_x_39678:
[----:B------:R-:W-:Y:S05]  /*8010*/  BSYNC.RECONVERGENT B1 ;  /* 0x0000000000017941 */ /* 0x000fea0003800200 */
.L_x_39677:
[----:B01---5:R-:W-:Y:S01]  /*8020*/  VIADD R27, R33, 0x80 ;  /* 0x00000080211b7836 */ /* 0x023fe20000000000 */
[----:B------:R-:W-:Y:S04]  /*8030*/  BSSY.RECONVERGENT B1, `(.L_x_39686) ;  /* 0x0000056000017945 */ /* 0x000fe80003800200 */
[----:B------:R-:W-:-:S13]  /*8040*/  ISETP.GE.AND P0, PT, R27, R2, PT ;  /* 0x000000021b00720c */ /* 0x000fda0003f06270 */
[----:B------:R-:W-:Y:S05]  /*8050*/  @P0 BRA `(.L_x_39687) ;  /* 0x00000004004c0947 */ /* 0x000fea0003800000 */
[----:B------:R-:W-:Y:S01]  /*8060*/  LOP3.LUT R9, R35, 0x7fffffff, RZ, 0xc0, !PT ;  /* 0x7fffffff23097812 */ /* 0x000fe200078ec0ff */
[----:B------:R-:W-:Y:S01]  /*8070*/  BSSY.RECONVERGENT B0, `(.L_x_39688) ;  /* 0x0000049000007945 */ /* 0x000fe20003800200 */
[----:B--2---:R-:W-:Y:S01]  /*8080*/  LOP3.LUT R7, R25, 0x7fffffff, RZ, 0xc0, !PT ;  /* 0x7fffffff19077812 */ /* 0x004fe200078ec0ff */
[----:B------:R-:W-:Y:S02]  /*8090*/  IMAD.MOV.U32 R8, RZ, RZ, R34 ;  /* 0x000000ffff087224 */ /* 0x000fe400078e0022 */
[----:B------:R-:W-:Y:S01]  /*80a0*/  IMAD.MOV.U32 R6, RZ, RZ, R24 ;  /* 0x000000ffff067224 */ /* 0x000fe200078e0018 */
        /* <DEDUP_REMOVED lines=28> */
.L_x_39692:
        /* <DEDUP_REMOVED lines=11> */
.L_x_39691:
        /* <DEDUP_REMOVED lines=19> */
.L_x_39694:
[----:B------:R-:W-:Y:S05]  /*8450*/  BSYNC.RECONVERGENT B2 ;  /* 0x0000000000027941 */ /* 0x000fea0003800200 */
.L_x_39693:
[----:B------:R-:W-:Y:S01]  /*8460*/  LOP3.LUT R29, R29, 0x80000000, R35, 0xb8, !PT ;  /* 0x800000001d1d7812 */ /* 0x000fe200078eb823 */
[----:B------:R-:W-:Y:S06]  /*8470*/  BRA `(.L_x_39690) ;  /* 0x0000000000207947 */ /* 0x000fec0003800000 */
.L_x_39689:
        /* <DEDUP_REMOVED lines=8> */
.L_x_39690:
[----:B------:R-:W-:Y:S05]  /*8500*/  BSYNC.RECONVERGENT B0 ;  /* 0x0000000000007941 */ /* 0x000fea0003800200 */
.L_x_39688:
        /* <DEDUP_REMOVED lines=8> */
.L_x_39687:
[----:B------:R-:W-:Y:S05]  /*8590*/  BSYNC.RECONVERGENT B1 ;  /* 0x0000000000017941 */ /* 0x000fea0003800200 */
.L_x_39686:
[----:B------:R-:W-:Y:S01]  /*85a0*/  VIADD R3, R33, 0x100 ;  /* 0x0000010021037836 */ /* 0x000fe20000000000 */
[----:B------:R-:W-:Y:S04]  /*85b0*/  BSSY.RECONVERGENT B1, `(.L_x_39695) ;  /* 0x0000056000017945 */ /* 0x000fe80003800200 */
[----:B------:R-:W-:-:S13]  /*85c0*/  ISETP.GE.AND P0, PT, R3, R2, PT ;  /* 0x000000020300720c */ /* 0x000fda0003f06270 */
[----:B------:R-:W-:Y:S05]  /*85d0*/  @P0 BRA `(.L_x_39696) ;  /* 0x00000004004c0947 */ /* 0x000fea0003800000 */
[----:B--2---:R-:W-:Y:S01]  /*85e0*/  LOP3.LUT R7, R31, 0x7fffffff, RZ, 0xc0, !PT ;  /* 0x7fffffff1f077812 */ /* 0x004fe200078ec0ff */
[----:B------:R-:W-:Y:S01]  /*85f0*/  BSSY.RECONVERGENT B0, `(.L_x_39697) ;  /* 0x0000049000007945 */ /* 0x000fe20003800200 */
[----:B---3--:R-:W-:Y:S01]  /*8600*/  LOP3.LUT R9, R17, 0x7fffffff, RZ, 0xc0, !PT ;  /* 0x7fffffff11097812 */ /* 0x008fe200078ec0ff */
[----:B------:R-:W-:Y:S02]  /*8610*/  IMAD.MOV.U32 R6, RZ, RZ, R30 ;  /* 0x000000ffff067224 */ /* 0x000fe400078e001e */
[----:B------:R-:W-:Y:S01]  /*8620*/  IMAD.MOV.U32 R8, RZ, RZ, R16 ;  /* 0x000000ffff087224 */ /* 0x000fe200078e0010 */
        /* <DEDUP_REMOVED lines=28> */
.L_x_39701:
        /* <DEDUP_REMOVED lines=11> */
.L_x_39700:
        /* <DEDUP_REMOVED lines=19> */
.L_x_39703:
[----:B------:R-:W-:Y:S05]  /*89d0*/  BSYNC.RECONVERGENT B2 ;  /* 0x0000000000027941 */ /* 0x000fea0003800200 */
.L_x_39702:
[----:B------:R-:W-:Y:S01]  /*89e0*/  LOP3.LUT R25, R25, 0x80000000, R31, 0xb8, !PT ;  /* 0x8000000019197812 */ /* 0x000fe200078eb81f */
[----:B------:R-:W-:Y:S06]  /*89f0*/  BRA `(.L_x_39699) ;  /* 0x0000000000207947 */ /* 0x000fec0003800000 */
.L_x_39698:
        /* <DEDUP_REMOVED lines=8> */
.L_x_39699:
[----:B------:R-:W-:Y:S05]  /*8a80*/  BSYNC.RECONVERGENT B0 ;  /* 0x0000000000007941 */ /* 0x000fea0003800200 */
.L_x_39697:
        /* <DEDUP_REMOVED lines=8> */
.L_x_39696:
[----:B------:R-:W-:Y:S05]  /*8b10*/  BSYNC.RECONVERGENT B1 ;  /* 0x0000000000017941 */ /* 0x000fea0003800200 */
.L_x_39695:
        /* <DEDUP_REMOVED lines=37> */
.L_x_39710:
        /* <DEDUP_REMOVED lines=11> */
.L_x_39709:
        /* <DEDUP_REMOVED lines=19> */
.L_x_39712:
[----:B------:R-:W-:Y:S05]  /*8f50*/  BSYNC.RECONVERGENT B2 ;  /* 0x0000000000027941 */ /* 0x000fea0003800200 */
.L_x_39711:
[----:B------:R-:W-:Y:S01]  /*8f60*/  LOP3.LUT R17, R17, 0x80000000, R19, 0xb8, !PT ;  /* 0x8000000011117812 */ /* 0x000fe200078eb813 */
[----:B------:R-:W-:Y:S06]  /*8f70*/  BRA `(.L_x_39708) ;  /* 0x0000000000207947 */ /* 0x000fec0003800000 */
.L_x_39707:
        /* <DEDUP_REMOVED lines=8> */
.L_x_39708:
[----:B------:R-:W-:Y:S05]  /*9000*/  BSYNC.RECONVERGENT B0 ;  /* 0x0000000000007941 */ /* 0x000fea0003800200 */
.L_x_39706:
        /* <DEDUP_REMOVED lines=8> */
.L_x_39705:
[----:B------:R-:W-:Y:S05]  /*9090*/  BSYNC.RECONVERGENT B1 ;  /* 0x0000000000017941 */ /* 0x000fea0003800200 */
.L_x_39704:
[----:B--2---:R-:W0:Y:S01]  /*90a0*/  LDC.U8 R18, c[0x0][0x3b0] ;  /* 0x0000ec00ff127b82 */ /* 0x004e220000000000 */
        /* <DEDUP_REMOVED lines=26> */
.L_x_39719:
[----:B------:R-:W0:Y:S01]  /*9250*/  F2I.S64.F64.TRUNC R4, R4 ;  /* 0x0000000400047311 */ /* 0x000e22000030d900 */
[----:B------:R-:W-:Y:S02]  /*9260*/  IMAD.MOV.U32 R33, RZ, RZ, R27 ;  /* 0x000000ffff217224 */ /* 0x000fe400078e001b */
[----:B0-----:R-:W-:-:S05]  /*9270*/  IMAD.MOV.U32 R3, RZ, RZ, R4 ;  /* 0x000000ffff037224 */ /* 0x001fca00078e0004 */
[----:B------:R0:W-:Y:S01]  /*9280*/  STG.E.U8 desc[UR36][R8.64], R3 ;  /* 0x0000000308007986 */ /* 0x0001e2000c101124 */
[----:B------:R-:W-:Y:S05]  /*9290*/  BRA `(.L_x_39721) ;  /* 0x00000010002c7947 */ /* 0x000fea0003800000 */
.L_x_39718:
        /* <DEDUP_REMOVED lines=10> */
.L_x_39723:
[----:B------:R-:W0:Y:S01]  /*9340*/  F2I.F64.TRUNC R5, R4 ;  /* 0x0000000400057311 */ /* 0x000e22000030d100 */
[----:B------:R-:W-:Y:S01]  /*9350*/  IMAD.MOV.U32 R33, RZ, RZ, R27 ;  /* 0x000000ffff217224 */ /* 0x000fe200078e001b */
[----:B0-----:R0:W-:Y:S01]  /*9360*/  STG.E desc[UR36][R8.64], R5 ;  /* 0x0000000508007986 */ /* 0x0011e2000c101924 */
[----:B------:R-:W-:Y:S05]  /*9370*/  BRA `(.L_x_39721) ;  /* 0x0000000c00f47947 */ /* 0x000fea0003800000 */
.L_x_39722:
[----:B------:R-:W0:Y:S01]  /*9380*/  F2I.F64.TRUNC R5, R4 ;  /* 0x0000000400057311 */ /* 0x000e22000030d100 */
[----:B------:R-:W-:Y:S01]  /*9390*/  IMAD.MOV.U32 R33, RZ, RZ, R27 ;  /* 0x000000ffff217224 */ /* 0x000fe200078e001b */
[----:B0-----:R0:W-:Y:S01]  /*93a0*/  STG.E.U16 desc[UR36][R8.64], R5 ;  /* 0x0000000508007986 */ /* 0x0011e2000c101524 */
[----:B------:R-:W-:Y:S05]  /*93b0*/  BRA `(.L_x_39721) ;  /* 0x0000000c00e47947 */ /* 0x000fea0003800000 */
.L_x_39717:
        /* <DEDUP_REMOVED lines=14> */
.L_x_39725:
        /* <DEDUP_REMOVED lines=9> */
.L_x_39724:
        /* <DEDUP_REMOVED lines=15> */
.L_x_39727:
        /* <DEDUP_REMOVED lines=10> */
.L_x_39726:
[----:B------:R0:W-:Y:S01]  /*96c0*/  STG.E.64 desc[UR36][R8.64], R4 ;  /* 0x0000000408007986 */ /* 0x0001e2000c101b24 */
[----:B------:R-:W-:Y:S01]  /*96d0*/  IMAD.MOV.U32 R33, RZ, RZ, R27 ;  /* 0x000000ffff217224 */ /* 0x000fe200078e001b */
[----:B------:R-:W-:Y:S06]  /*96e0*/  BRA `(.L_x_39721) ;  /* 0x0000000c00187947 */ /* 0x000fec0003800000 */
.L_x_39716:
        /* <DEDUP_REMOVED lines=13> */
.L_x_39730:
[----:B------:R-:W-:Y:S01]  /*97c0*/  CS2R R6, SRZ ;  /* 0x0000000000067805 */ /* 0x000fe2000001ff00 */
[----:B------:R-:W-:-:S04]  /*97d0*/  IMAD.MOV.U32 R33, RZ, RZ, R27 ;  /* 0x000000ffff217224 */ /* 0x000fc800078e001b */
[----:B------:R0:W-:Y:S01]  /*97e0*/  STG.E.128 desc[UR36][R8.64], R4 ;  /* 0x0000000408007986 */ /* 0x0001e2000c101d24 */
[----:B------:R-:W-:Y:S05]  /*97f0*/  BRA `(.L_x_39721) ;  /* 0x0000000800d47947 */ /* 0x000fea0003800000 */
.L_x_39729:
        /* <DEDUP_REMOVED lines=23> */
.L_x_39734:
[----:B------:R-:W-:Y:S05]  /*9970*/  BSYNC.RECONVERGENT B0 ;  /* 0x0000000000007941 */ /* 0x000fea0003800200 */
.L_x_39733:
[----:B------:R-:W-:Y:S01]  /*9980*/  LOP3.LUT R7, R0, 0x80, R7, 0xf8, !PT ;  /* 0x0000008000077812 */ /* 0x000fe200078ef807 */
[----:B------:R-:W-:-:S04]  /*9990*/  IMAD.MOV.U32 R33, RZ, RZ, R27 ;  /* 0x000000ffff217224 */ /* 0x000fc800078e001b */
[----:B------:R0:W-:Y:S01]  /*99a0*/  STG.E.U8 desc[UR36][R8.64], R7 ;  /* 0x0000000708007986 */ /* 0x0001e2000c101124 */
[----:B------:R-:W-:Y:S05]  /*99b0*/  BRA `(.L_x_39721) ;  /* 0x0000000800647947 */ /* 0x000fea0003800000 */
.L_x_39732:
        /* <DEDUP_REMOVED lines=19> */
.L_x_39736:
[----:B------:R-:W-:Y:S05]  /*9af0*/  BSYNC.RECONVERGENT B0 ;  /* 0x0000000000007941 */ /* 0x000fea0003800200 */
.L_x_39735:
[----:B------:R-:W-:Y:S01]  /*9b00*/  LOP3.LUT R7, R0, 0x80, R7, 0xf8, !PT ;  /* 0x0000008000077812 */ /* 0x000fe200078ef807 */
[----:B------:R-:W-:-:S04]  /*9b10*/  IMAD.MOV.U32 R33, RZ, RZ, R27 ;  /* 0x000000ffff217224 */ /* 0x000fc800078e001b */
[----:B------:R0:W-:Y:S01]  /*9b20*/  STG.E.U8 desc[UR36][R8.64], R7 ;  /* 0x0000000708007986 */ /* 0x0001e2000c101124 */
[----:B------:R-:W-:Y:S05]  /*9b30*/  BRA `(.L_x_39721) ;  /* 0x0000000800047947 */ /* 0x000fea0003800000 */
.L_x_39731:
        /* <DEDUP_REMOVED lines=9> */
.L_x_39728:
        /* <DEDUP_REMOVED lines=12> */
.L_x_39739:
        /* <DEDUP_REMOVED lines=17> */
.L_x_39742:
[----:B------:R-:W-:-:S04]  /*9da0*/  SHF.R.U32.HI R0, RZ, 0x14, R7 ;  /* 0x00000014ff007819 */ /* 0x000fc80000011607 */
[----:B------:R-:W-:-:S04]  /*9db0*/  LOP3.LUT R0, R0, 0x1, RZ, 0xc0, !PT ;  /* 0x0000000100007812 */ /* 0x000fc800078ec0ff */
[----:B------:R-:W-:-:S04]  /*9dc0*/  IADD3 R0, PT, PT, R7, 0x487ffff, R0 ;  /* 0x0487ffff07007810 */ /* 0x000fc80007ffe000 */
[----:B------:R-:W-:-:S04]  /*9dd0*/  SHF.R.U32.HI R0, RZ, 0x14, R0 ;  /* 0x00000014ff007819 */ /* 0x000fc80000011600 */
[----:B------:R-:W-:-:S07]  /*9de0*/  LOP3.LUT R3, R0, 0xff, RZ, 0xc0, !PT ;  /* 0x000000ff00037812 */ /* 0x000fce00078ec0ff */
.L_x_39743:
[----:B------:R-:W-:-:S04]  /*9df0*/  SHF.R.U32.HI R0, RZ, 0x18, R7 ;  /* 0x00000018ff007819 */ /* 0x000fc80000011607 */
[----:B------:R-:W-:-:S07]  /*9e00*/  LOP3.LUT R0, R3, 0x80, R0, 0xf8, !PT ;  /* 0x0000008003007812 */ /* 0x000fce00078ef800 */
.L_x_39741:
[----:B------:R-:W-:Y:S05]  /*9e10*/  BSYNC.RECONVERGENT B0 ;  /* 0x0000000000007941 */ /* 0x000fea0003800200 */
.L_x_39740:
[----:B------:R0:W-:Y:S01]  /*9e20*/  STG.E.U8 desc[UR36][R8.64], R0 ;  /* 0x0000000008007986 */ /* 0x0001e2000c101124 */
[----:B------:R-:W-:Y:S01]  /*9e30*/  IMAD.MOV.U32 R33, RZ, RZ, R27 ;  /* 0x000000ffff217224 */ /* 0x000fe200078e001b */
[----:B------:R-:W-:Y:S06]  /*9e40*/  BRA `(.L_x_39721) ;  /* 0x0000000400407947 */ /* 0x000fec0003800000 */
.L_x_39738:
        /* <DEDUP_REMOVED lines=17> */
.L_x_39746:
[----:B------:R-:W-:-:S04]  /*9f60*/  SHF.R.U32.HI R0, RZ, 0x15, R7 ;  /* 0x00000015ff007819 */ /* 0x000fc80000011607 */
[----:B------:R-:W-:-:S04]  /*9f70*/  LOP3.LUT R0, R0, 0x1, RZ, 0xc0, !PT ;  /* 0x0000000100007812 */ /* 0x000fc800078ec0ff */
[----:B------:R-:W-:-:S04]  /*9f80*/  IADD3 R0, PT, PT, R7, 0x88fffff, R0 ;  /* 0x088fffff07007810 */ /* 0x000fc80007ffe000 */
[----:B------:R-:W-:-:S04]  /*9f90*/  SHF.R.U32.HI R0, RZ, 0x15, R0 ;  /* 0x00000015ff007819 */ /* 0x000fc80000011600 */
[----:B------:R-:W-:-:S07]  /*9fa0*/  LOP3.LUT R3, R0, 0xff, RZ, 0xc0, !PT ;  /* 0x000000ff00037812 */ /* 0x000fce00078ec0ff */
.L_x_39747:
[----:B------:R-:W-:-:S04]  /*9fb0*/  SHF.R.U32.HI R0, RZ, 0x18, R7 ;  /* 0x00000018ff007819 */ /* 0x000fc80000011607 */
[----:B------:R-:W-:-:S07]  /*9fc0*/  LOP3.LUT R0, R3, 0x80, R0, 0xf8, !PT ;  /* 0x0000008003007812 */ /* 0x000fce00078ef800 */
.L_x_39745:
[----:B------:R-:W-:Y:S05]  /*9fd0*/  BSYNC.RECONVERGENT B0 ;  /* 0x0000000000007941 */ /* 0x000fea0003800200 */
.L_x_39744:
[----:B------:R0:W-:Y:S01]  /*9fe0*/  STG.E.U8 desc[UR36][R8.64], R0 ;  /* 0x0000000008007986 */ /* 0x0001e2000c101124 */
[----:B------:R-:W-:Y:S01]  /*9ff0*/  IMAD.MOV.U32 R33, RZ, RZ, R27 ;  /* 0x000000ffff217224 */ /* 0x000fe200078e001b */
[----:B------:R-:W-:Y:S06]  /*a000*/  BRA `(.L_x_39721) ;  /* 0x0000000000d07947 */ /* 0x000fec0003800000 */
.L_x_39737:
[----:B------:R-:W-:-:S13]  /*a010*/  ISETP.NE.AND P0, PT, R0, 0x1c, PT ;  /* 0x0000001c0000780c */ /* 0x000fda0003f05270 */
[----:B------:R-:W-:Y:S05]  /*a020*/  @!P0 BRA `(.L_x_39748) ;  /* 0x0000000000bc8947 */ /* 0x000fea0003800000 */
[----:B------:R-:W-:-:S13]  /*a030*/  ISETP.NE.AND P0, PT, R0, 0x1d, PT ;  /* 0x0000001d0000780c */ /* 0x000fda0003f05270 */
[----:B------:R-:W-:Y:S05]  /*a040*/  @!P0 BRA `(.L_x_39749) ;  /* 0x0000000000a48947 */ /* 0x000fea0003800000 */
[----:B------:R-:W-:-:S13]  /*a050*/  ISETP.NE.AND P0, PT, R0, 0x2c, PT ;  /* 0x0000002c0000780c */ /* 0x000fda0003f05270 */
[----:B------:R-:W-:Y:S05]  /*a060*/  @!P0 BRA `(.L_x_39750) ;  /* 0x0000000000488947 */ /* 0x000fea0003800000 */
.L_x_39720:
        /* <DEDUP_REMOVED lines=16> */
.L_x_39751:
[----:B------:R-:W-:Y:S01]  /*a170*/  IMAD.MOV.U32 R33, RZ, RZ, R27 ;  /* 0x000000ffff217224 */ /* 0x000fe200078e001b */
[----:B------:R-:W-:Y:S06]  /*a180*/  BRA `(.L_x_39721) ;  /* 0x0000000000707947 */ /* 0x000fec0003800000 */
.L_x_39750:
        /* <DEDUP_REMOVED lines=21> */
.L_x_39749:
[----:B------:R-:W0:Y:S01]  /*a2e0*/  F2I.U64.F64.TRUNC R4, R4 ;  /* 0x0000000400047311 */ /* 0x000e22000030d800 */
[----:B------:R-:W-:Y:S01]  /*a2f0*/  IMAD.MOV.U32 R33, RZ, RZ, R27 ;  /* 0x000000ffff217224 */ /* 0x000fe200078e001b */
[----:B0-----:R0:W-:Y:S01]  /*a300*/  STG.E.64 desc[UR36][R8.64], R4 ;  /* 0x0000000408007986 */ /* 0x0011e2000c101b24 */
[----:B------:R-:W-:Y:S05]  /*a310*/  BRA `(.L_x_39721) ;  /* 0x00000000000c7947 */ /* 0x000fea0003800000 */
.L_x_39748:
[----:B------:R-:W0:Y:S01]  /*a320*/  F2I.U32.F64.TRUNC R5, R4 ;  /* 0x0000000400057311 */ /* 0x000e22000030d000 */
[----:B------:R-:W-:Y:S01]  /*a330*/  IMAD.MOV.U32 R33, RZ, RZ, R27 ;  /* 0x000000ffff217224 */ /* 0x000fe200078e001b */
[----:B0-----:R0:W-:Y:S06]  /*a340*/  STG.E desc[UR36][R8.64], R5 ;  /* 0x0000000508007986 */ /* 0x0011ec000c101924 */
.L_x_39721:
[----:B------:R-:W-:-:S13]  /*a350*/  ISETP.GE.AND P0, PT, R33, R2, PT ;  /* 0x000000022100720c */ /* 0x000fda0003f06270 */
[----:B------:R-:W-:Y:S05]  /*a360*/  @P0 BREAK.RELIABLE B6 ;  /* 0x0000000000060942 */ /* 0x000fea0003800100 */
[----:B------:R-:W-:Y:S05]  /*a370*/  @P0 BRA `(.L_x_39752) ;  /* 0x0000002000a00947 */ /* 0x000fea0003800000 */
[----:B------:R-:W1:Y:S01]  /*a380*/  LDCU UR4, c[0x0][0x3b4] ;  /* 0x00007680ff0477ac */ /* 0x000e620008000800 */
[----:B0-----:R-:W0:Y:S01]  /*a390*/  LDC.64 R4, c[0x0][0x388] ;  /* 0x0000e200ff047b82 */ /* 0x001e220000000a00 */
        /* <DEDUP_REMOVED lines=19> */
.L_x_39756:
[----:B------:R-:W0:Y:S02]  /*a4d0*/  F2I.S64.F64.TRUNC R28, R28 ;  /* 0x0000001c001c7311 */ /* 0x000e24000030d900 */
[----:B0-----:R-:W-:-:S05]  /*a4e0*/  IMAD.MOV.U32 R3, RZ, RZ, R28 ;  /* 0x000000ffff037224 */ /* 0x001fca00078e001c */
[----:B------:R0:W-:Y:S01]  /*a4f0*/  STG.E.U8 desc[UR36][R4.64], R3 ;  /* 0x0000000304007986 */ /* 0x0001e2000c101124 */
[----:B------:R-:W-:Y:S05]  /*a500*/  BRA `(.L_x_39758) ;  /* 0x0000000c00e07947 */ /* 0x000fea0003800000 */
.L_x_39755:
        /* <DEDUP_REMOVED lines=9> */
.L_x_39760:
[----:B------:R-:W0:Y:S02]  /*a5a0*/  F2I.F64.TRUNC R29, R28 ;  /* 0x0000001c001d7311 */ /* 0x000e24000030d100 */
[----:B0-----:R0:W-:Y:S01]  /*a5b0*/  STG.E desc[UR36][R4.64], R29 ;  /* 0x0000001d04007986 */ /* 0x0011e2000c101924 */
[----:B------:R-:W-:Y:S05]  /*a5c0*/  BRA `(.L_x_39758) ;  /* 0x0000000c00b07947 */ /* 0x000fea0003800000 */
.L_x_39759:
[----:B------:R-:W0:Y:S02]  /*a5d0*/  F2I.F64.TRUNC R29, R28 ;  /* 0x0000001c001d7311 */ /* 0x000e24000030d100 */
[----:B0-----:R0:W-:Y:S01]  /*a5e0*/  STG.E.U16 desc[UR36][R4.64], R29 ;  /* 0x0000001d04007986 */ /* 0x0011e2000c101524 */
[----:B------:R-:W-:Y:S05]  /*a5f0*/  BRA `(.L_x_39758) ;  /* 0x0000000c00a47947 */ /* 0x000fea0003800000 */
.L_x_39754:
        /* <DEDUP_REMOVED lines=13> */
.L_x_39762:
        /* <DEDUP_REMOVED lines=8> */
.L_x_39761:
        /* <DEDUP_REMOVED lines=14> */
.L_x_39764:
        /* <DEDUP_REMOVED lines=9> */
.L_x_39763:
[----:B------:R2:W-:Y:S01]  /*a8c0*/  STG.E.64 desc[UR36][R4.64], R28 ;  /* 0x0000001c04007986 */ /* 0x0005e2000c101b24 */
[----:B------:R-:W-:Y:S05]  /*a8d0*/  BRA `(.L_x_39758) ;  /* 0x0000000800ec7947 */ /* 0x000fea0003800000 */
.L_x_39753:
        /* <DEDUP_REMOVED lines=13> */
.L_x_39768:
        /* <DEDUP_REMOVED lines=22> */
.L_x_39771:
[----:B------:R-:W-:-:S04]  /*ab10*/  SHF.R.U32.HI R3, RZ, 0x18, R7 ;  /* 0x00000018ff037819 */ /* 0x000fc80000011607 */
[----:B------:R-:W-:-:S07]  /*ab20*/  LOP3.LUT R0, R0, 0x80, R3, 0xf8, !PT ;  /* 0x0000008000007812 */ /* 0x000fce00078ef803 */
.L_x_39770:
[----:B------:R-:W-:Y:S05]  /*ab30*/  BSYNC.RECONVERGENT B0 ;  /* 0x0000000000007941 */ /* 0x000fea0003800200 */
.L_x_39769:
[----:B------:R0:W-:Y:S01]  /*ab40*/  STG.E.U8 desc[UR36][R4.64], R0 ;  /* 0x0000000004007986 */ /* 0x0001e2000c101124 */
[----:B------:R-:W-:Y:S05]  /*ab50*/  BRA `(.L_x_39758) ;  /* 0x00000008004c7947 */ /* 0x000fea0003800000 */
.L_x_39767:
        /* <DEDUP_REMOVED lines=22> */
.L_x_39774:
[----:B------:R-:W-:-:S04]  /*acc0*/  SHF.R.U32.HI R3, RZ, 0x18, R7 ;  /* 0x00000018ff037819 */ /* 0x000fc80000011607 */
[----:B------:R-:W-:-:S07]  /*acd0*/  LOP3.LUT R0, R0, 0x80, R3, 0xf8, !PT ;  /* 0x0000008000007812 */ /* 0x000fce00078ef803 */
.L_x_39773:
[----:B------:R-:W-:Y:S05]  /*ace0*/  BSYNC.RECONVERGENT B0 ;  /* 0x0000000000007941 */ /* 0x000fea0003800200 */
.L_x_39772:
[----:B------:R0:W-:Y:S01]  /*acf0*/  STG.E.U8 desc[UR36][R4.64], R0 ;  /* 0x0000000004007986 */ /* 0x0001e2000c101124 */
[----:B------:R-:W-:Y:S05]  /*ad00*/  BRA `(.L_x_39758) ;  /* 0x0000000400e07947 */ /* 0x000fea0003800000 */
.L_x_39766:
        /* <DEDUP_REMOVED lines=26> */
.L_x_39776:
[----:B------:R-:W0:Y:S02]  /*aeb0*/  F2I.U64.F64.TRUNC R28, R28 ;  /* 0x0000001c001c7311 */ /* 0x000e24000030d800 */
[----:B0-----:R0:W-:Y:S01]  /*aec0*/  STG.E.64 desc[UR36][R4.64], R28 ;  /* 0x0000001c04007986 */ /* 0x0011e2000c101b24 */
[----:B------:R-:W-:Y:S05]  /*aed0*/  BRA `(.L_x_39758) ;  /* 0x00000004006c7947 */ /* 0x000fea0003800000 */
.L_x_39775:
[----:B------:R-:W0:Y:S02]  /*aee0*/  F2I.U32.F64.TRUNC R29, R28 ;  /* 0x0000001c001d7311 */ /* 0x000e24000030d000 */
[----:B0-----:R0:W-:Y:S01]  /*aef0*/  STG.E desc[UR36][R4.64], R29 ;  /* 0x0000001d04007986 */ /* 0x0011e2000c101924 */
[----:B------:R-:W-:Y:S05]  /*af00*/  BRA `(.L_x_39758) ;  /* 0x0000000400607947 */ /* 0x000fea0003800000 */
.L_x_39765:
        /* <DEDUP_REMOVED lines=10> */
.L_x_39778:
[----:B------:R-:W-:-:S05]  /*afb0*/  CS2R R30, SRZ ;  /* 0x00000000001e7805 */ /* 0x000fca000001ff00 */
[----:B------:R0:W-:Y:S01]  /*afc0*/  STG.E.128 desc[UR36][R4.64], R28 ;  /* 0x0000001c04007986 */ /* 0x0001e2000c101d24 */
[----:B------:R-:W-:Y:S05]  /*afd0*/  BRA `(.L_x_39758) ;  /* 0x00000004002c7947 */ /* 0x000fea0003800000 */
.L_x_39777:
[----:B------:R-:W-:-:S13]  /*afe0*/  ISETP.NE.AND P0, PT, R0, 0xf, PT ;  /* 0x0000000f0000780c */ /* 0x000fda0003f05270 */
[----:B------:R-:W-:Y:S05]  /*aff0*/  @!P0 BRA `(.L_x_39779) ;  /* 0x0000000400088947 */ /* 0x000fea0003800000 */
[----:B------:R-:W-:-:S13]  /*b000*/  ISETP.NE.AND P0, PT, R0, 0x17, PT ;  /* 0x000000170000780c */ /* 0x000fda0003f05270 */
[----:B------:R-:W-:Y:S05]  /*b010*/  @!P0 BRA `(.L_x_39780) ;  /* 0x0000000000a08947 */ /* 0x000fea0003800000 */
[----:B------:R-:W-:-:S13]  /*b020*/  ISETP.NE.AND P0, PT, R0, 0x18, PT ;  /* 0x000000180000780c */ /* 0x000fda0003f05270 */
[----:B------:R-:W-:Y:S05]  /*b030*/  @!P0 BRA `(.L_x_39781) ;  /* 0x0000000000448947 */ /* 0x000fea0003800000 */
.L_x_39757:
        /* <DEDUP_REMOVED lines=16> */
.L_x_39782:
[----:B------:R-:W-:Y:S05]  /*b140*/  BRA `(.L_x_39758) ;  /* 0x0000000000d07947 */ /* 0x000fea0003800000 */
.L_x_39781:
        /* <DEDUP_REMOVED lines=17> */
.L_x_39784:
[----:B------:R-:W-:Y:S05]  /*b260*/  BSYNC.RECONVERGENT B0 ;  /* 0x0000000000007941 */ /* 0x000fea0003800200 */
.L_x_39783:
[----:B------:R-:W-:-:S05]  /*b270*/  LOP3.LUT R3, R0, 0x80, R3, 0xf8, !PT ;  /* 0x0000008000037812 */ /* 0x000fca00078ef803 */
[----:B------:R0:W-:Y:S01]  /*b280*/  STG.E.U8 desc[UR36][R4.64], R3 ;  /* 0x0000000304007986 */ /* 0x0001e2000c101124 */
[----:B------:R-:W-:Y:S05]  /*b290*/  BRA `(.L_x_39758) ;  /* 0x00000000007c7947 */ /* 0x000fea0003800000 */
.L_x_39780:
        /* <DEDUP_REMOVED lines=16> */
.L_x_39786:
[----:B------:R-:W-:Y:S01]  /*b3a0*/  IMAD.MOV.U32 R0, RZ, RZ, 0x7f ;  /* 0x0000007fff007424 */ /* 0x000fe200078e00ff */
[----:B------:R-:W-:-:S04]  /*b3b0*/  ISETP.GT.U32.AND P0, PT, R3, 0x7f800000, PT ;  /* 0x7f8000000300780c */ /* 0x000fc80003f04070 */
[----:B------:R-:W-:-:S09]  /*b3c0*/  SEL R0, R0, 0x7c, P0 ;  /* 0x0000007c00007807 */ /* 0x000fd20000000000 */
.L_x_39787:
[----:B------:R-:W-:Y:S05]  /*b3d0*/  BSYNC.RECONVERGENT B0 ;  /* 0x0000000000007941 */ /* 0x000fea0003800200 */
.L_x_39785:
[----:B------:R-:W-:-:S04]  /*b3e0*/  SHF.R.U32.HI R3, RZ, 0x18, R7 ;  /* 0x00000018ff037819 */ /* 0x000fc80000011607 */
[----:B------:R-:W-:-:S05]  /*b3f0*/  LOP3.LUT R3, R0, 0x80, R3, 0xf8, !PT ;  /* 0x0000008000037812 */ /* 0x000fca00078ef803 */
[----:B------:R0:W-:Y:S01]  /*b400*/  STG.E.U8 desc[UR36][R4.64], R3 ;  /* 0x0000000304007986 */ /* 0x0001e2000c101124 */
[----:B------:R-:W-:Y:S05]  /*b410*/  BRA `(.L_x_39758) ;  /* 0x00000000001c7947 */ /* 0x000fea0003800000 */
.L_x_39779:
[----:B------:R-:W-:Y:S01]  /*b420*/  UMOV UR4, 0xf0000000 ;  /* 0xf000000000047882 */ /* 0x000fe20000000000 */
[----:B------:R-:W-:Y:S01]  /*b430*/  UMOV UR5, 0x380fffff ;  /* 0x380fffff00057882 */ /* 0x000fe20000000000 */
[----:B------:R-:W0:Y:S01]  /*b440*/  F2F.F32.F64 R0, R28 ;  /* 0x0000001c00007310 */ /* 0x000e220000301000 */
[----:B------:R-:W-:-:S14]  /*b450*/  DSETP.GEU.AND P0, PT, |R28|, UR4, PT ;  /* 0x000000041c007e2a */ /* 0x000fdc000bf0e200 */
[----:B0-----:R-:W-:-:S05]  /*b460*/  @!P0 FMUL R0, R0, 1.175494350822287508e-38 ;  /* 0x0080000000008820 */ /* 0x001fca0000400000 */
[----:B------:R-:W-:-:S05]  /*b470*/  F2FP.BF16.F32.PACK_AB R0, RZ, R0 ;  /* 0x00000000ff00723e */ /* 0x000fca00000010ff */
[----:B------:R0:W-:Y:S02]  /*b480*/  STG.E.U16 desc[UR36][R4.64], R0 ;  /* 0x0000000004007986 */ /* 0x0001e4000c101524 */
.L_x_39758:
[----:B------:R-:W-:-:S07]  /*b490*/  VIADD R33, R33, 0x80 ;  /* 0x0000008021217836 */ /* 0x000fce0000000000 */
.L_x_39715:
[----:B------:R-:W-:-:S13]  /*b4a0*/  ISETP.GE.AND P0, PT, R33, R2, PT ;  /* 0x000000022100720c */ /* 0x000fda0003f06270 */
[----:B------:R-:W-:Y:S05]  /*b4b0*/  @P0 BREAK.RELIABLE B6 ;  /* 0x0000000000060942 */ /* 0x000fea0003800100 */
[----:B------:R-:W-:Y:S05]  /*b4c0*/  @P0 BRA `(.L_x_39752) ;  /* 0x00000010004c0947 */ /* 0x000fea0003800000 */
[----:B------:R-:W-:Y:S05]  /*b4d0*/  BSYNC.RELIABLE B6 ;  /* 0x0000000000067941 */ /* 0x000fea0003800100 */
.L_x_39714:
        /* <DEDUP_REMOVED lines=21> */
.L_x_39791:
[----:B------:R-:W0:Y:S02]  /*b630*/  F2I.S64.F64.TRUNC R24, R24 ;  /* 0x0000001800187311 */ /* 0x000e24000030d900 */
[----:B0-----:R-:W-:-:S05]  /*b640*/  IMAD.MOV.U32 R3, RZ, RZ, R24 ;  /* 0x000000ffff037224 */ /* 0x001fca00078e0018 */
[----:B------:R0:W-:Y:S01]  /*b650*/  STG.E.U8 desc[UR36][R4.64], R3 ;  /* 0x0000000304007986 */ /* 0x0001e2000c101124 */
[----:B------:R-:W-:Y:S05]  /*b660*/  BRA `(.L_x_39793) ;  /* 0x0000000c00e07947 */ /* 0x000fea0003800000 */
.L_x_39790:
        /* <DEDUP_REMOVED lines=9> */
.L_x_39795:
[----:B------:R-:W0:Y:S02]  /*b700*/  F2I.F64.TRUNC R25, R24 ;  /* 0x0000001800197311 */ /* 0x000e24000030d100 */
[----:B0-----:R0:W-:Y:S01]  /*b710*/  STG.E desc[UR36][R4.64], R25 ;  /* 0x0000001904007986 */ /* 0x0011e2000c101924 */
[----:B------:R-:W-:Y:S05]  /*b720*/  BRA `(.L_x_39793) ;  /* 0x0000000c00b07947 */ /* 0x000fea0003800000 */
.L_x_39794:
[----:B------:R-:W0:Y:S02]  /*b730*/  F2I.F64.TRUNC R25, R24 ;  /* 0x0000001800197311 */ /* 0x000e24000030d100 */
[----:B0-----:R0:W-:Y:S01]  /*b740*/  STG.E.U16 desc[UR36][R4.64], R25 ;  /* 0x0000001904007986 */ /* 0x0011e2000c101524 */
[----:B------:R-:W-:Y:S05]  /*b750*/  BRA `(.L_x_39793) ;  /* 0x0000000c00a47947 */ /* 0x000fea0003800000 */
.L_x_39789:
        /* <DEDUP_REMOVED lines=13> */
.L_x_39797:
        /* <DEDUP_REMOVED lines=8> */
.L_x_39796:
        /* <DEDUP_REMOVED lines=14> */
.L_x_39799:
        /* <DEDUP_REMOVED lines=9> */
.L_x_39798:
[----:B------:R0:W-:Y:S01]  /*ba20*/  STG.E.64 desc[UR36][R4.64], R24 ;  /* 0x0000001804007986 */ /* 0x0001e2000c101b24 */
[----:B------:R-:W-:Y:S05]  /*ba30*/  BRA `(.L_x_39793) ;  /* 0x0000000800ec7947 */ /* 0x000fea0003800000 */
.L_x_39788:
        /* <DEDUP_REMOVED lines=13> */
.L_x_39803:
        /* <DEDUP_REMOVED lines=22> */
.L_x_39806:
[----:B------:R-:W-:-:S04]  /*bc70*/  SHF.R.U32.HI R3, RZ, 0x18, R7 ;  /* 0x00000018ff037819 */ /* 0x000fc80000011607 */
[----:B------:R-:W-:-:S07]  /*bc80*/  LOP3.LUT R0, R0, 0x80, R3, 0xf8, !PT ;  /* 0x0000008000007812 */ /* 0x000fce00078ef803 */
.L_x_39805:
[----:B------:R-:W-:Y:S05]  /*bc90*/  BSYNC.RECONVERGENT B0 ;  /* 0x0000000000007941 */ /* 0x000fea0003800200 */
.L_x_39804:
[----:B------:R0:W-:Y:S01]  /*bca0*/  STG.E.U8 desc[UR36][R4.64], R0 ;  /* 0x0000000004007986 */ /* 0x0001e2000c101124 */
[----:B------:R-:W-:Y:S05]  /*bcb0*/  BRA `(.L_x_39793) ;  /* 0x00000008004c7947 */ /* 0x000fea0003800000 */
.L_x_39802:
        /* <DEDUP_REMOVED lines=22> */
.L_x_39809:
[----:B------:R-:W-:-:S04]  /*be20*/  SHF.R.U32.HI R3, RZ, 0x18, R7 ;  /* 0x00000018ff037819 */ /* 0x000fc80000011607 */
[----:B------:R-:W-:-:S07]  /*be30*/  LOP3.LUT R0, R0, 0x80, R3, 0xf8, !PT ;  /* 0x0000008000007812 */ /* 0x000fce00078ef803 */
.L_x_39808:
[----:B------:R-:W-:Y:S05]  /*be40*/  BSYNC.RECONVERGENT B0 ;  /* 0x0000000000007941 */ /* 0x000fea0003800200 */
.L_x_39807:
[----:B------:R0:W-:Y:S01]  /*be50*/  STG.E.U8 desc[UR36][R4.64], R0 ;  /* 0x0000000004007986 */ /* 0x0001e2000c101124 */
[----:B------:R-:W-:Y:S05]  /*be60*/  BRA `(.L_x_39793) ;  /* 0x0000000400e07947 */ /* 0x000fea0003800000 */
.L_x_39801:
        /* <DEDUP_REMOVED lines=26> */
.L_x_39811:
[----:B------:R-:W0:Y:S02]  /*c010*/  F2I.U64.F64.TRUNC R24, R24 ;  /* 0x0000001800187311 */ /* 0x000e24000030d800 */
[----:B0-----:R0:W-:Y:S01]  /*c020*/  STG.E.64 desc[UR36][R4.64], R24 ;  /* 0x0000001804007986 */ /* 0x0011e2000c101b24 */
[----:B------:R-:W-:Y:S05]  /*c030*/  BRA `(.L_x_39793) ;  /* 0x00000004006c7947 */ /* 0x000fea0003800000 */
.L_x_39810:
[----:B------:R-:W0:Y:S02]  /*c040*/  F2I.U32.F64.TRUNC R25, R24 ;  /* 0x0000001800197311 */ /* 0x000e24000030d000 */
[----:B0-----:R0:W-:Y:S01]  /*c050*/  STG.E desc[UR36][R4.64], R25 ;  /* 0x0000001904007986 */ /* 0x0011e2000c101924 */
[----:B------:R-:W-:Y:S05]  /*c060*/  BRA `(.L_x_39793) ;  /* 0x0000000400607947 */ /* 0x000fea0003800000 */
.L_x_39800:
        /* <DEDUP_REMOVED lines=10> */
.L_x_39813:
[----:B------:R-:W-:-:S05]  /*c110*/  CS2R R26, SRZ ;  /* 0x00000000001a7805 */ /* 0x000fca000001ff00 */
[----:B------:R0:W-:Y:S01]  /*c120*/  STG.E.128 desc[UR36][R4.64], R24 ;  /* 0x0000001804007986 */ /* 0x0001e2000c101d24 */
[----:B------:R-:W-:Y:S05]  /*c130*/  BRA `(.L_x_39793) ;  /* 0x00000004002c7947 */ /* 0x000fea0003800000 */
.L_x_39812:
[----:B------:R-:W-:-:S13]  /*c140*/  ISETP.NE.AND P0, PT, R0, 0xf, PT ;  /* 0x0000000f0000780c */ /* 0x000fda0003f05270 */
[----:B------:R-:W-:Y:S05]  /*c150*/  @!P0 BRA `(.L_x_39814) ;  /* 0x0000000400088947 */ /* 0x000fea0003800000 */
[----:B------:R-:W-:-:S13]  /*c160*/  ISETP.NE.AND P0, PT, R0, 0x17, PT ;  /* 0x000000170000780c */ /* 0x000fda0003f05270 */
[----:B------:R-:W-:Y:S05]  /*c170*/  @!P0 BRA `(.L_x_39815) ;  /* 0x0000000000a08947 */ /* 0x000fea0003800000 */
[----:B------:R-:W-:-:S13]  /*c180*/  ISETP.NE.AND P0, PT, R0, 0x18, PT ;  /* 0x000000180000780c */ /* 0x000fda0003f05270 */
[----:B------:R-:W-:Y:S05]  /*c190*/  @!P0 BRA `(.L_x_39816) ;  /* 0x0000000000448947 */ /* 0x000fea0003800000 */
.L_x_39792:
        /* <DEDUP_REMOVED lines=16> */
.L_x_39817:
[----:B------:R-:W-:Y:S05]  /*c2a0*/  BRA `(.L_x_39793) ;  /* 0x0000000000d07947 */ /* 0x000fea0003800000 */
.L_x_39816:
        /* <DEDUP_REMOVED lines=17> */
.L_x_39819:
[----:B------:R-:W-:Y:S05]  /*c3c0*/  BSYNC.RECONVERGENT B0 ;  /* 0x0000000000007941 */ /* 0x000fea0003800200 */
.L_x_39818:
[----:B------:R-:W-:-:S05]  /*c3d0*/  LOP3.LUT R3, R0, 0x80, R3, 0xf8, !PT ;  /* 0x0000008000037812 */ /* 0x000fca00078ef803 */
[----:B------:R0:W-:Y:S01]  /*c3e0*/  STG.E.U8 desc[UR36][R4.64], R3 ;  /* 0x0000000304007986 */ /* 0x0001e2000c101124 */
[----:B------:R-:W-:Y:S05]  /*c3f0*/  BRA `(.L_x_39793) ;  /* 0x00000000007c7947 */ /* 0x000fea0003800000 */
.L_x_39815:
        /* <DEDUP_REMOVED lines=16> */
.L_x_39821:
[----:B------:R-:W-:Y:S01]  /*c500*/  IMAD.MOV.U32 R0, RZ, RZ, 0x7f ;  /* 0x0000007fff007424 */ /* 0x000fe200078e00ff */
[----:B------:R-:W-:-:S04]  /*c510*/  ISETP.GT.U32.AND P0, PT, R3, 0x7f800000, PT ;  /* 0x7f8000000300780c */ /* 0x000fc80003f04070 */
[----:B------:R-:W-:-:S09]  /*c520*/  SEL R0, R0, 0x7c, P0 ;  /* 0x0000007c00007807 */ /* 0x000fd20000000000 */
.L_x_39822:
[----:B------:R-:W-:Y:S05]  /*c530*/  BSYNC.RECONVERGENT B0 ;  /* 0x0000000000007941 */ /* 0x000fea0003800200 */
.L_x_39820:
[----:B------:R-:W-:-:S04]  /*c540*/  SHF.R.U32.HI R3, RZ, 0x18, R7 ;  /* 0x00000018ff037819 */ /* 0x000fc80000011607 */
[----:B------:R-:W-:-:S05]  /*c550*/  LOP3.LUT R3, R0, 0x80, R3, 0xf8, !PT ;  /* 0x0000008000037812 */ /* 0x000fca00078ef803 */
[----:B------:R0:W-:Y:S01]  /*c560*/  STG.E.U8 desc[UR36][R4.64], R3 ;  /* 0x0000000304007986 */ /* 0x0001e2000c101124 */
[----:B------:R-:W-:Y:S05]  /*c570*/  BRA `(.L_x_39793) ;  /* 0x00000000001c7947 */ /* 0x000fea0003800000 */
.L_x_39814:
[----:B------:R-:W-:Y:S01]  /*c580*/  UMOV UR4, 0xf0000000 ;  /* 0xf000000000047882 */ /* 0x000fe20000000000 */
[----:B------:R-:W-:Y:S01]  /*c590*/  UMOV UR5, 0x380fffff ;  /* 0x380fffff00057882 */ /* 0x000fe20000000000 */
[----:B------:R-:W0:Y:S01]  /*c5a0*/  F2F.F32.F64 R0, R24 ;  /* 0x0000001800007310 */ /* 0x000e220000301000 */
[----:B------:R-:W-:-:S14]  /*c5b0*/  DSETP.GEU.AND P0, PT, |R24|, UR4, PT ;  /* 0x0000000418007e2a */ /* 0x000fdc000bf0e200 */
[----:B0-----:R-:W-:-:S05]  /*c5c0*/  @!P0 FMUL R0, R0, 1.175494350822287508e-38 ;  /* 0x0080000000008820 */ /* 0x001fca0000400000 */
[----:B------:R-:W-:-:S05]  /*c5d0*/  F2FP.BF16.F32.PACK_AB R0, RZ, R0 ;  /* 0x00000000ff00723e */ /* 0x000fca00000010ff */
[----:B------:R0:W-:Y:S02]  /*c5e0*/  STG.E.U16 desc[UR36][R4.64], R0 ;  /* 0x0000000004007986 */ /* 0x0001e4000c101524 */
.L_x_39793:
[----:B------:R-:W-:-:S07]  /*c5f0*/  VIADD R33, R33, 0x80 ;  /* 0x0000008021217836 */ /* 0x000fce0000000000 */
.L_x_39752:
[----:B------:R-:W-:Y:S05]  /*c600*/  BSYNC.RECONVERGENT B7 ;  /* 0x0000000000077941 */ /* 0x000fea0003800200 */
.L_x_39713:
        /* <DEDUP_REMOVED lines=22> */
.L_x_39826:
[----:B------:R-:W0:Y:S02]  /*c770*/  F2I.S64.F64.TRUNC R16, R16 ;  /* 0x0000001000107311 */ /* 0x000e24000030d900 */
[----:B0-----:R-:W-:-:S05]  /*c780*/  IMAD.MOV.U32 R5, RZ, RZ, R16 ;  /* 0x000000ffff057224 */ /* 0x001fca00078e0010 */
[----:B------:R-:W-:Y:S01]  /*c790*/  STG.E.U8 desc[UR36][R2.64], R5 ;  /* 0x0000000502007986 */ /* 0x000fe2000c101124 */
[----:B------:R-:W-:Y:S05]  /*c7a0*/  EXIT ;  /* 0x000000000000794d */ /* 0x000fea0003800000 */
.L_x_39825:
        /* <DEDUP_REMOVED lines=9> */
.L_x_39829:
[----:B------:R-:W0:Y:S02]  /*c840*/  F2I.F64.TRUNC R17, R16 ;  /* 0x0000001000117311 */ /* 0x000e24000030d100 */
[----:B0-----:R-:W-:Y:S01]  /*c850*/  STG.E desc[UR36][R2.64], R17 ;  /* 0x0000001102007986 */ /* 0x001fe2000c101924 */
[----:B------:R-:W-:Y:S05]  /*c860*/  EXIT ;  /* 0x000000000000794d */ /* 0x000fea0003800000 */
.L_x_39828:
[----:B------:R-:W0:Y:S02]  /*c870*/  F2I.F64.TRUNC R17, R16 ;  /* 0x0000001000117311 */ /* 0x000e24000030d100 */
[----:B0-----:R-:W-:Y:S01]  /*c880*/  STG.E.U16 desc[UR36][R2.64], R17 ;  /* 0x0000001102007986 */ /* 0x001fe2000c101524 */
[----:B------:R-:W-:Y:S05]  /*c890*/  EXIT ;  /* 0x000000000000794d */ /* 0x000fea0003800000 */
.L_x_39824:
        /* <DEDUP_REMOVED lines=13> */
.L_x_39831:
        /* <DEDUP_REMOVED lines=8> */
.L_x_39830:
        /* <DEDUP_REMOVED lines=14> */
.L_x_39833:
        /* <DEDUP_REMOVED lines=9> */
.L_x_39832:
[----:B------:R-:W-:Y:S01]  /*cb60*/  STG.E.64 desc[UR36][R2.64], R16 ;  /* 0x0000001002007986 */ /* 0x000fe2000c101b24 */
[----:B------:R-:W-:Y:S05]  /*cb70*/  EXIT ;  /* 0x000000000000794d */ /* 0x000fea0003800000 */
.L_x_39823:
        /* <DEDUP_REMOVED lines=13> */
.L_x_39837:
        /* <DEDUP_REMOVED lines=22> */
.L_x_39840:
[----:B------:R-:W-:-:S04]  /*cdb0*/  SHF.R.U32.HI R5, RZ, 0x18, R5 ;  /* 0x00000018ff057819 */ /* 0x000fc80000011605 */
[----:B------:R-:W-:-:S07]  /*cdc0*/  LOP3.LUT R0, R0, 0x80, R5, 0xf8, !PT ;  /* 0x0000008000007812 */ /* 0x000fce00078ef805 */
.L_x_39839:
[----:B------:R-:W-:Y:S05]  /*cdd0*/  BSYNC.RECONVERGENT B0 ;  /* 0x0000000000007941 */ /* 0x000fea0003800200 */
.L_x_39838:
[----:B------:R-:W-:Y:S01]  /*cde0*/  STG.E.U8 desc[UR36][R2.64], R0 ;  /* 0x0000000002007986 */ /* 0x000fe2000c101124 */
[----:B------:R-:W-:Y:S05]  /*cdf0*/  EXIT ;  /* 0x000000000000794d */ /* 0x000fea0003800000 */
.L_x_39836:
        /* <DEDUP_REMOVED lines=22> */
.L_x_39843:
[----:B------:R-:W-:-:S04]  /*cf60*/  SHF.R.U32.HI R5, RZ, 0x18, R5 ;  /* 0x00000018ff057819 */ /* 0x000fc80000011605 */
[----:B------:R-:W-:-:S07]  /*cf70*/  LOP3.LUT R0, R0, 0x80, R5, 0xf8, !PT ;  /* 0x0000008000007812 */ /* 0x000fce00078ef805 */
.L_x_39842:
[----:B------:R-:W-:Y:S05]  /*cf80*/  BSYNC.RECONVERGENT B0 ;  /* 0x0000000000007941 */ /* 0x000fea0003800200 */
.L_x_39841:
[----:B------:R-:W-:Y:S01]  /*cf90*/  STG.E.U8 desc[UR36][R2.64], R0 ;  /* 0x0000000002007986 */ /* 0x000fe2000c101124 */
[----:B------:R-:W-:Y:S05]  /*cfa0*/  EXIT ;  /* 0x000000000000794d */ /* 0x000fea0003800000 */
.L_x_39835:
        /* <DEDUP_REMOVED lines=26> */
.L_x_39845:
[----:B------:R-:W0:Y:S02]  /*d150*/  F2I.U64.F64.TRUNC R16, R16 ;  /* 0x0000001000107311 */ /* 0x000e24000030d800 */
[----:B0-----:R-:W-:Y:S01]  /*d160*/  STG.E.64 desc[UR36][R2.64], R16 ;  /* 0x0000001002007986 */ /* 0x001fe2000c101b24 */
[----:B------:R-:W-:Y:S05]  /*d170*/  EXIT ;  /* 0x000000000000794d */ /* 0x000fea0003800000 */
.L_x_39844:
[----:B------:R-:W0:Y:S02]  /*d180*/  F2I.U32.F64.TRUNC R17, R16 ;  /* 0x0000001000117311 */ /* 0x000e24000030d000 */
[----:B0-----:R-:W-:Y:S01]  /*d190*/  STG.E desc[UR36][R2.64], R17 ;  /* 0x0000001102007986 */ /* 0x001fe2000c101924 */
[----:B------:R-:W-:Y:S05]  /*d1a0*/  EXIT ;  /* 0x000000000000794d */ /* 0x000fea0003800000 */
.L_x_39834:
        /* <DEDUP_REMOVED lines=10> */
.L_x_39847:
[----:B------:R-:W-:-:S05]  /*d250*/  CS2R R18, SRZ ;  /* 0x0000000000127805 */ /* 0x000fca000001ff00 */
[----:B------:R-:W-:Y:S01]  /*d260*/  STG.E.128 desc[UR36][R2.64], R16 ;  /* 0x0000001002007986 */ /* 0x000fe2000c101d24 */
[----:B------:R-:W-:Y:S05]  /*d270*/  EXIT ;  /* 0x000000000000794d */ /* 0x000fea0003800000 */
.L_x_39846:
[----:B------:R-:W-:-:S13]  /*d280*/  ISETP.NE.AND P0, PT, R0, 0xf, PT ;  /* 0x0000000f0000780c */ /* 0x000fda0003f05270 */
[----:B------:R-:W-:Y:S05]  /*d290*/  @!P0 BRA `(.L_x_39848) ;  /* 0x0000000400088947 */ /* 0x000fea0003800000 */
[----:B------:R-:W-:-:S13]  /*d2a0*/  ISETP.NE.AND P0, PT, R0, 0x17, PT ;  /* 0x000000170000780c */ /* 0x000fda0003f05270 */
[----:B------:R-:W-:Y:S05]  /*d2b0*/  @!P0 BRA `(.L_x_39849) ;  /* 0x0000000000a08947 */ /* 0x000fea0003800000 */
[----:B------:R-:W-:-:S13]  /*d2c0*/  ISETP.NE.AND P0, PT, R0, 0x18, PT ;  /* 0x000000180000780c */ /* 0x000fda0003f05270 */
[----:B------:R-:W-:Y:S05]  /*d2d0*/  @!P0 BRA `(.L_x_39850) ;  /* 0x0000000000448947 */ /* 0x000fea0003800000 */
.L_x_39827:
        /* <DEDUP_REMOVED lines=16> */
.L_x_39851:
[----:B------:R-:W-:Y:S05]  /*d3e0*/  EXIT ;  /* 0x000000000000794d */ /* 0x000fea0003800000 */
.L_x_39850:
        /* <DEDUP_REMOVED lines=17> */
.L_x_39853:
[----:B------:R-:W-:Y:S05]  /*d500*/  BSYNC.RECONVERGENT B0 ;  /* 0x0000000000007941 */ /* 0x000fea0003800200 */
.L_x_39852:
[----:B------:R-:W-:-:S05]  /*d510*/  LOP3.LUT R5, R0, 0x80, R5, 0xf8, !PT ;  /* 0x0000008000057812 */ /* 0x000fca00078ef805 */
[----:B------:R-:W-:Y:S01]  /*d520*/  STG.E.U8 desc[UR36][R2.64], R5 ;  /* 0x0000000502007986 */ /* 0x000fe2000c101124 */
[----:B------:R-:W-:Y:S05]  /*d530*/  EXIT ;  /* 0x000000000000794d */ /* 0x000fea0003800000 */
.L_x_39849:
        /* <DEDUP_REMOVED lines=16> */
.L_x_39855:
[----:B------:R-:W-:Y:S01]  /*d640*/  IMAD.MOV.U32 R0, RZ, RZ, 0x7f ;  /* 0x0000007fff007424 */ /* 0x000fe200078e00ff */
[----:B------:R-:W-:-:S04]  /*d650*/  ISETP.GT.U32.AND P0, PT, R4, 0x7f800000, PT ;  /* 0x7f8000000400780c */ /* 0x000fc80003f04070 */
[----:B------:R-:W-:-:S09]  /*d660*/  SEL R0, R0, 0x7c, P0 ;  /* 0x0000007c00007807 */ /* 0x000fd20000000000 */
.L_x_39856:
[----:B------:R-:W-:Y:S05]  /*d670*/  BSYNC.RECONVERGENT B0 ;  /* 0x0000000000007941 */ /* 0x000fea0003800200 */
.L_x_39854:
[----:B------:R-:W-:-:S04]  /*d680*/  SHF.R.U32.HI R5, RZ, 0x18, R5 ;  /* 0x00000018ff057819 */ /* 0x000fc80000011605 */
[----:B------:R-:W-:-:S05]  /*d690*/  LOP3.LUT R5, R0, 0x80, R5, 0xf8, !PT ;  /* 0x0000008000057812 */ /* 0x000fca00078ef805 */
[----:B------:R-:W-:Y:S01]  /*d6a0*/  STG.E.U8 desc[UR36][R2.64], R5 ;  /* 0x0000000502007986 */ /* 0x000fe2000c101124 */
[----:B------:R-:W-:Y:S05]  /*d6b0*/  EXIT ;  /* 0x000000000000794d */ /* 0x000fea0003800000 */
.L_x_39848:
        /* <DEDUP_REMOVED lines=8> */
.L_x_39857:
        /* <DEDUP_REMOVED lines=12> */
.L_x_55031:


//--------------------- .text._ZN2at6native18elementwise_kernelILi128ELi2EZNS0_22gpu_kernel_impl_nocastINS0_13BinaryFunctorIdddZZZNS0_21remainder_kernel_cudaERNS_18TensorIteratorBaseEENKUlvE0_clEvENKUlvE_clEvEUlddE_EEEEvS5_RKT_EUliE_EEviT1_ --------------------------
	.section	.text._ZN2at6native18elementwise_kernelILi128ELi2EZNS0_22gpu_kernel_impl_nocastINS0_13BinaryFunctorIdddZZZNS0_21remainder_kernel_cudaERNS_18TensorIteratorBaseEENKUlvE0_clEvENKUlvE_clEvEUlddE_EEEEvS5_RKT_EUliE_EEviT1_,"ax",@progbits
	.align	128
        .global         _ZN2at6native18elementwise_kernelILi128ELi2EZNS0_22gpu_kernel_impl_nocastINS0_13BinaryFunctorIdddZZZNS0_21remainder_kernel_cudaERNS_18TensorIteratorBaseEENKUlvE0_clEvENKUlvE_clEvEUlddE_EEEEvS5_RKT_EUliE_EEviT1_
        .type           _ZN2at6native18elementwise_kernelILi128ELi2EZNS0_22gpu_kernel_impl_nocastINS0_13BinaryFunctorIdddZZZNS0_21remainder_kernel_cudaERNS_18TensorIteratorBaseEENKUlvE0_clEvENKUlvE_clEvEUlddE_EEEEvS5_RKT_EUliE_EEviT1_,@function
        .size           _ZN2at6native18elementwise_kernelILi128ELi2EZNS0_22gpu_kernel_impl_nocastINS0_13BinaryFunctorIdddZZZNS0_21remainder_kernel_cudaERNS_18TensorIteratorBaseEENKUlvE0_clEvENKUlvE_clEvEUlddE_EEEEvS5_RKT_EUliE_EEviT1_,(.L_x_55032 - _ZN2at6native18elementwise_kernelILi128ELi2EZNS0_22gpu_kernel_impl_nocastINS0_13BinaryFunctorIdddZZZNS0_21remainder_kernel_cudaERNS_18TensorIteratorBaseEENKUlvE0_clEvENKUlvE_clEvEUlddE_EEEEvS5_RKT_EUliE_EEviT1_)
        .other          _ZN2at6native18elementwise_kernelILi128ELi2EZNS0_22gpu_kernel_impl_nocastINS0_13BinaryFunctorIdddZZZNS0_21remainder_kernel_cudaERNS_18TensorIteratorBaseEENKUlvE0_clEvENKUlvE_clEvEUlddE_EEEEvS5_RKT_EUliE_EEviT1_,@"STO_CUDA_ENTRY STV_DEFAULT"
_ZN2at6native18elementwise_kernelILi128ELi2EZNS0_22gpu_kernel_impl_nocastINS0_13BinaryFunctorIdddZZZNS0_21remainder_kernel_cudaERNS_18TensorIteratorBaseEENKUlvE0_clEvENKUlvE_clEvEUlddE_EEEEvS5_RKT_EUliE_EEviT1_:
.text._ZN2at6native18elementwise_kernelILi128ELi2EZNS0_22gpu_kernel_impl_nocastINS0_13BinaryFunctorIdddZZZNS0_21remainder_kernel_cudaERNS_18TensorIteratorBaseEENKUlvE0_clEvENKUlvE_clEvEUlddE_EEEEvS5_RKT_EUliE_EEviT1_:
        /* <DEDUP_REMOVED lines=44> */
[----:B------:R-:W-:Y:S02]  /*02c0*/  MOV R15, R8 ;  /* 0x00000008000f7202 */ /* 0x000fe40000000f00 */
[----:B------:R-:W-:Y:S01]  /*02d0*/  LOP3.LUT R17, R17, 0x100000, RZ, 0xfc, !PT ;  /* 0x0010000011117812 */ /* 0x000fe200078efcff */
[----:B------:R-:W-:Y:S01]  /*02e0*/  IMAD.IADD R0, R0, 0x1, -R13 ;  /* 0x0000000100007824 */ /* 0x000fe200078e0a0d */
[----:B------:R-:W-:-:S07]  /*02f0*/  LOP3.LUT R12, R2, 0x100000, RZ, 0xfc, !PT ;  /* 0x00100000020c7812 */ /* 0x000fce00078efcff */
.L_x_39863:
        /* <DEDUP_REMOVED lines=29> */
.L_x_39864:
[----:B------:R-:W-:Y:S01]  /*04d0*/  LOP3.LUT R13, R11, 0x80000000, R7, 0xb8, !PT ;  /* 0x800000000b0d7812 */ /* 0x000fe200078eb807 */
[----:B------:R-:W-:Y:S06]  /*04e0*/  BRA `(.L_x_39862) ;  /* 0x0000000000187947 */ /* 0x000fec0003800000 */
.L_x_39861:
[----:B------:R-:W-:-:S06]  /*04f0*/  DSETP.NAN.AND P0, PT, R10, R10, PT ;  /* 0x0000000a0a00722a */ /* 0x000fcc0003f08000 */
[----:B------:R-:W-:-:S14]  /*0500*/  DSETP.NUM.AND P0, PT, R8, R8, !P0 ;  /* 0x000000080800722a */ /* 0x000fdc0004707000 */
[----:B------:R-:W-:Y:S02]  /*0510*/  @P0 DSETP.NEU.AND P1, PT, R8, +INF , PT ;  /* 0x7ff000000800042a */ /* 0x000fe40003f2d000 */
[----:B------:R-:W-:-:S06]  /*0520*/  @!P0 DADD R12, R6, R4 ;  /* 0x00000000060c8229 */ /* 0x000fcc0000000004 */
[----:B------:R-:W-:Y:S02]  /*0530*/  @P0 FSEL R12, R6, RZ, P1 ;  /* 0x000000ff060c0208 */ /* 0x000fe40000800000 */
[----:B------:R-:W-:-:S07]  /*0540*/  @P0 FSEL R13, R7, -QNAN , P1 ;  /* 0xfff80000070d0808 */ /* 0x000fce0000800000 */
.L_x_39862:
[----:B------:R-:W-:Y:S01]  /*0550*/  DSETP.NEU.AND P1, PT, R12, RZ, PT ;  /* 0x000000ff0c00722a */ /* 0x000fe20003f2d000 */
[----:B------:R-:W0:Y:S01]  /*0560*/  LDC.64 R8, c[0x0][0x5e8] ;  /* 0x00017a00ff087b82 */ /* 0x000e220000000a00 */
[----:B------:R-:W-:-:S12]  /*0570*/  VIADD R3, R3, 0x80 ;  /* 0x0000008003037836 */ /* 0x000fd80000000000 */
[----:B------:R-:W-:Y:S02]  /*0580*/  @P1 DSETP.GEU.AND P0, PT, R12, RZ, PT ;  /* 0x000000ff0c00122a */ /* 0x000fe40003f0e000 */
[----:B------:R-:W-:-:S04]  /*0590*/  @P1 DADD R6, R4, R12 ;  /* 0x0000000004061229 */ /* 0x000fc8000000000c */
[----:B------:R-:W-:-:S06]  /*05a0*/  @P1 DSETP.LT.XOR P0, PT, R4, RZ, P0 ;  /* 0x000000ff0400122a */ /* 0x000fcc0000701800 */
[----:B------:R-:W-:Y:S02]  /*05b0*/  @P1 FSEL R0, R12, R6, P0 ;  /* 0x000000060c001208 */ /* 0x000fe40000000000 */
[----:B------:R-:W-:-:S03]  /*05c0*/  @P1 FSEL R7, R13, R7, P0 ;  /* 0x000000070d071208 */ /* 0x000fc60000000000 */
[----:B------:R-:W-:Y:S01]  /*05d0*/  @P1 IMAD.MOV.U32 R12, RZ, RZ, R0 ;  /* 0x000000ffff0c1224 */ /* 0x000fe200078e0000 */
[----:B------:R-:W-:-:S05]  /*05e0*/  @P1 MOV R13, R7 ;  /* 0x00000007000d1202 */ /* 0x000fca0000000f00 */
[----:B0-----:R0:W-:Y:S02]  /*05f0*/  STG.E.64 desc[UR6][R8.64], R12 ;  /* 0x0000000c08007986 */ /* 0x0011e4000c101b06 */
.L_x_39860:
[----:B------:R-:W-:Y:S05]  /*0600*/  BSYNC.RECONVERGENT B0 ;  /* 0x0000000000007941 */ /* 0x000fea0003800200 */
.L_x_39859:
[----:B------:R-:W-:-:S13]  /*0610*/  ISETP.GE.AND P0, PT, R3, UR4, PT ;  /* 0x0000000403007c0c */ /* 0x000fda000bf06270 */
[----:B------:R-:W-:Y:S05]  /*0620*/  @P0 EXIT ;  /* 0x000000000000094d */ /* 0x000fea0003800000 */
[----:B------:R-:W1:Y:S08]  /*0630*/  LDC.64 R4, c[0x0][0x5f0] ;  /* 0x00017c00ff047b82 */ /* 0x000e700000000a00 */
[----:B------:R-:W2:Y:S01]  /*0640*/  LDC.64 R2, c[0x0][0x5f8] ;  /* 0x00017e00ff027b82 */ /* 0x000ea20000000a00 */
[----:B-1----:R-:W3:Y:S04]  /*0650*/  LDG.E.64 R4, desc[UR6][R4.64] ;  /* 0x0000000604047981 */ /* 0x002ee8000c1e1b00 */
[----:B--2---:R-:W0:Y:S01]  /*0660*/  LDG.E.64 R2, desc[UR6][R2.64] ;  /* 0x0000000602027981 */ /* 0x004e22000c1e1b00 */
[----:B---3--:R-:W-:-:S02]  /*0670*/  LOP3.LUT R7, R5, 0x7fffffff, RZ, 0xc0, !PT ;  /* 0x7fffffff05077812 */ /* 0x008fc400078ec0ff */
[----:B------:R-:W-:Y:S02]  /*0680*/  MOV R6, R4 ;  /* 0x0000000400067202 */ /* 0x000fe40000000f00 */
        /* <DEDUP_REMOVED lines=29> */
.L_x_39867:
        /* <DEDUP_REMOVED lines=29> */
.L_x_39868:
[----:B------:R-:W-:Y:S01]  /*0a30*/  LOP3.LUT R11, R9, 0x80000000, R5, 0xb8, !PT ;  /* 0x80000000090b7812 */ /* 0x000fe200078eb805 */
[----:B------:R-:W-:Y:S06]  /*0a40*/  BRA `(.L_x_39866) ;  /* 0x0000000000187947 */ /* 0x000fec0003800000 */
.L_x_39865:
[----:B------:R-:W-:-:S06]  /*0a50*/  DSETP.NAN.AND P0, PT, R8, R8, PT ;  /* 0x000000080800722a */ /* 0x000fcc0003f08000 */
[----:B------:R-:W-:-:S14]  /*0a60*/  DSETP.NUM.AND P0, PT, R6, R6, !P0 ;  /* 0x000000060600722a */ /* 0x000fdc0004707000 */
[----:B------:R-:W-:Y:S02]  /*0a70*/  @P0 DSETP.NEU.AND P1, PT, R6, +INF , PT ;  /* 0x7ff000000600042a */ /* 0x000fe40003f2d000 */
[----:B------:R-:W-:-:S06]  /*0a80*/  @!P0 DADD R10, R4, R2 ;  /* 0x00000000040a8229 */ /* 0x000fcc0000000002 */
[----:B------:R-:W-:Y:S02]  /*0a90*/  @P0 FSEL R10, R4, RZ, P1 ;  /* 0x000000ff040a0208 */ /* 0x000fe40000800000 */
[----:B------:R-:W-:-:S07]  /*0aa0*/  @P0 FSEL R11, R5, -QNAN , P1 ;  /* 0xfff80000050b0808 */ /* 0x000fce0000800000 */
.L_x_39866:
[----:B------:R-:W-:Y:S01]  /*0ab0*/  DSETP.NEU.AND P1, PT, R10, RZ, PT ;  /* 0x000000ff0a00722a */ /* 0x000fe20003f2d000 */
[----:B------:R-:W0:-:S13]  /*0ac0*/  LDC.64 R6, c[0x0][0x5e8] ;  /* 0x00017a00ff067b82 */ /* 0x000e1a0000000a00 */
[----:B------:R-:W-:Y:S02]  /*0ad0*/  @P1 DSETP.GEU.AND P0, PT, R10, RZ, PT ;  /* 0x000000ff0a00122a */ /* 0x000fe40003f0e000 */
[----:B------:R-:W-:-:S04]  /*0ae0*/  @P1 DADD R4, R2, R10 ;  /* 0x0000000002041229 */ /* 0x000fc8000000000a */
[----:B------:R-:W-:-:S06]  /*0af0*/  @P1 DSETP.LT.XOR P0, PT, R2, RZ, P0 ;  /* 0x000000ff0200122a */ /* 0x000fcc0000701800 */
[----:B------:R-:W-:Y:S02]  /*0b00*/  @P1 FSEL R5, R11, R5, P0 ;  /* 0x000000050b051208 */ /* 0x000fe40000000000 */
[----:B------:R-:W-:-:S03]  /*0b10*/  @P1 FSEL R0, R10, R4, P0 ;  /* 0x000000040a001208 */ /* 0x000fc60000000000 */
[----:B------:R-:W-:Y:S01]  /*0b20*/  @P1 IMAD.MOV.U32 R11, RZ, RZ, R5 ;  /* 0x000000ffff0b1224 */ /* 0x000fe200078e0005 */
[----:B------:R-:W-:-:S05]  /*0b30*/  @P1 MOV R10, R0 ;  /* 0x00000000000a1202 */ /* 0x000fca0000000f00 */
[----:B0-----:R-:W-:Y:S01]  /*0b40*/  STG.E.64 desc[UR6][R6.64], R10 ;  /* 0x0000000a06007986 */ /* 0x001fe2000c101b06 */
[----:B------:R-:W-:Y:S05]  /*0b50*/  EXIT ;  /* 0x000000000000794d */ /* 0x000fea0003800000 */
.L_x_39858:
        /* <DEDUP_REMOVED lines=8> */
[----:B------:R-:W-:Y:S01]  /*0be0*/  MOV R4, RZ ;  /* 0x000000ff00047202 */ /* 0x000fe20000000f00 */
        /* <DEDUP_REMOVED lines=346> */
.L_x_39871:
[----:B------:R-:W0:Y:S02]  /*2190*/  LDCU.128 UR8, c[0x0][0x5f0] ;  /* 0x0000be00ff0877ac */ /* 0x000e240008000c00 */
[----:B0-----:R-:W-:Y:S02]  /*21a0*/  IADD3 R6, P0, PT, R6, UR8, RZ ;  /* 0x0000000806067c10 */ /* 0x001fe4000ff1e0ff */
[----:B------:R-:W-:-:S03]  /*21b0*/  IADD3 R8, P1, PT, R4, UR10, RZ ;  /* 0x0000000a04087c10 */ /* 0x000fc6000ff3e0ff */
[----:B------:R-:W-:Y:S01]  /*21c0*/  IMAD.X R7, RZ, RZ, UR9, P0 ;  /* 0x00000009ff077e24 */ /* 0x000fe200080e06ff */
[----:B------:R-:W-:-:S05]  /*21d0*/  IADD3.X R9, PT, PT, RZ, UR11, RZ, P1, !PT ;  /* 0x0000000bff097c10 */ /* 0x000fca0008ffe4ff */
[----:B------:R-:W2:Y:S04]  /*21e0*/  LDG.E.64 R6, desc[UR6][R6.64] ;  /* 0x0000000606067981 */ /* 0x000ea8000c1e1b00 */
[----:B------:R-:W3:Y:S01]  /*21f0*/  LDG.E.64 R8, desc[UR6][R8.64] ;  /* 0x0000000608087981 */ /* 0x000ee2000c1e1b00 */
[----:B------:R-:W-:Y:S01]  /*2200*/  BSSY.RECONVERGENT B0, `(.L_x_39872) ;  /* 0x0000049000007945 */ /* 0x000fe20003800200 */
[----:B--2---:R-:W-:Y:S01]  /*2210*/  LOP3.LUT R11, R7, 0x7fffffff, RZ, 0xc0, !PT ;  /* 0x7fffffff070b7812 */ /* 0x004fe200078ec0ff */
[----:B------:R-:W-:Y:S01]  /*2220*/  IMAD.MOV.U32 R10, RZ, RZ, R6 ;  /* 0x000000ffff0a7224 */ /* 0x000fe200078e0006 */
[----:B---3--:R-:W-:Y:S02]  /*2230*/  LOP3.LUT R13, R9, 0x7fffffff, RZ, 0xc0, !PT ;  /* 0x7fffffff090d7812 */ /* 0x008fe400078ec0ff */
[----:B------:R-:W-:-:S02]  /*2240*/  MOV R12, R8 ;  /* 0x00000008000c7202 */ /* 0x000fc40000000f00 */
        /* <DEDUP_REMOVED lines=10> */
.L_x_39873:
        /* <DEDUP_REMOVED lines=20> */
[----:B------:R-:W-:Y:S01]  /*2430*/  @!P1 IADD3 R15, PT, PT, R17, -0x36, RZ ;  /* 0xffffffca110f9810 */ /* 0x000fe20007ffe0ff */
[----:B------:R-:W-:Y:S01]  /*2440*/  IMAD.MOV.U32 R17, RZ, RZ, R10 ;  /* 0x000000ffff117224 */ /* 0x000fe200078e000a */
[----:B------:R-:W-:-:S02]  /*2450*/  LOP3.LUT R14, R14, 0x100000, RZ, 0xfc, !PT ;  /* 0x001000000e0e7812 */ /* 0x000fc400078efcff */
[----:B------:R-:W-:Y:S02]  /*2460*/  LOP3.LUT R19, R11, 0x100000, RZ, 0xfc, !PT ;  /* 0x001000000b137812 */ /* 0x000fe400078efcff */
[----:B------:R-:W-:-:S07]  /*2470*/  IADD3 R4, PT, PT, -R15, R4, RZ ;  /* 0x000000040f047210 */ /* 0x000fce0007ffe1ff */
.L_x_39876:
        /* <DEDUP_REMOVED lines=11> */
.L_x_39875:
        /* <DEDUP_REMOVED lines=14> */
[----:B------:R-:W-:-:S04]  /*2610*/  @!P0 IADD3 R4, PT, PT, -R15, 0x1, RZ ;  /* 0x000000010f048810 */ /* 0x000fc80007ffe1ff */
[--C-:B------:R-:W-:Y:S02]  /*2620*/  @!P0 SHF.R.U64 R14, R10, R4, R11.reuse ;  /* 0x000000040a0e8219 */ /* 0x100fe4000000120b */
[----:B------:R-:W-:Y:S01]  /*2630*/  @P0 IADD3 R14, P1, PT, RZ, R10, RZ ;  /* 0x0000000aff0e0210 */ /* 0x000fe20007f3e0ff */
[----:B------:R-:W-:Y:S01]  /*2640*/  @P0 VIADD R10, R15, 0xffffffff ;  /* 0xffffffff0f0a0836 */ /* 0x000fe20000000000 */
[----:B------:R-:W-:-:S04]  /*2650*/  @!P0 SHF.R.U32.HI R13, RZ, R4, R11 ;  /* 0x00000004ff0d8219 */ /* 0x000fc8000001160b */
[----:B------:R-:W-:-:S07]  /*2660*/  @P0 LEA.X R13, R10, R11, 0x14, P1 ;  /* 0x0000000b0a0d0211 */ /* 0x000fce00008ea4ff */
.L_x_39878:
[----:B------:R-:W-:Y:S05]  /*2670*/  BSYNC.RECONVERGENT B2 ;  /* 0x0000000000027941 */ /* 0x000fea0003800200 */
.L_x_39877:
[----:B------:R-:W-:-:S07]  /*2680*/  LOP3.LUT R15, R13, 0x80000000, R7, 0xb8, !PT ;  /* 0x800000000d0f7812 */ /* 0x000fce00078eb807 */
.L_x_39874:
[----:B------:R-:W-:Y:S05]  /*2690*/  BSYNC.RECONVERGENT B0 ;  /* 0x0000000000007941 */ /* 0x000fea0003800200 */
.L_x_39872:
[----:B------:R-:W-:Y:S01]  /*26a0*/  DSETP.NEU.AND P1, PT, R14, RZ, PT ;  /* 0x000000ff0e00722a */ /* 0x000fe20003f2d000 */
[----:B------:R-:W0:Y:S01]  /*26b0*/  LDCU.64 UR8, c[0x0][0x5e8] ;  /* 0x0000bd00ff0877ac */ /* 0x000e220008000a00 */
[----:B------:R-:W-:-:S12]  /*26c0*/  IADD3 R3, PT, PT, R3, 0x80, RZ ;  /* 0x0000008003037810 */ /* 0x000fd80007ffe0ff */
[----:B------:R-:W-:Y:S02]  /*26d0*/  @P1 DSETP.GEU.AND P0, PT, R14, RZ, PT ;  /* 0x000000ff0e00122a */ /* 0x000fe40003f0e000 */
[----:B------:R-:W-:Y:S01]  /*26e0*/  @P1 DADD R6, R8, R14 ;  /* 0x0000000008061229 */ /* 0x000fe2000000000e */
[----:B0-----:R-:W-:-:S03]  /*26f0*/  IADD3 R4, P2, PT, R5, UR8, RZ ;  /* 0x0000000805047c10 */ /* 0x001fc6000ff5e0ff */
[----:B------:R-:W-:Y:S02]  /*2700*/  @P1 DSETP.LT.XOR P0, PT, R8, RZ, P0 ;  /* 0x000000ff0800122a */ /* 0x000fe40000701800 */
[----:B------:R-:W-:-:S04]  /*2710*/  IMAD.X R5, RZ, RZ, UR9, P2 ;  /* 0x00000009ff057e24 */ /* 0x000fc800090e06ff */
[----:B------:R-:W-:Y:S02]  /*2720*/  @P1 FSEL R7, R15, R7, P0 ;  /* 0x000000070f071208 */ /* 0x000fe40000000000 */
[----:B------:R-:W-:-:S03]  /*2730*/  @P1 FSEL R6, R14, R6, P0 ;  /* 0x000000060e061208 */ /* 0x000fc60000000000 */
[----:B------:R-:W-:Y:S01]  /*2740*/  @P1 IMAD.MOV.U32 R15, RZ, RZ, R7 ;  /* 0x000000ffff0f1224 */ /* 0x000fe200078e0007 */
[----:B------:R-:W-:-:S05]  /*2750*/  @P1 MOV R14, R6 ;  /* 0x00000006000e1202 */ /* 0x000fca0000000f00 */
[----:B------:R0:W-:Y:S02]  /*2760*/  STG.E.64 desc[UR6][R4.64], R14 ;  /* 0x0000000e04007986 */ /* 0x0001e4000c101b06 */
.L_x_39870:
[----:B------:R-:W-:Y:S05]  /*2770*/  BSYNC.RECONVERGENT B1 ;  /* 0x0000000000017941 */ /* 0x000fea0003800200 */
.L_x_39869:
        /* <DEDUP_REMOVED lines=8> */
[----:B-1----:R-:W-:Y:S01]  /*2800*/  IMAD.HI.U32 R6, R3, UR4, R4 ;  /* 0x0000000403067c27 */ /* 0x002fe2000f8e0004 */
[----:B------:R-:W1:Y:S04]  /*2810*/  LDCU UR4, c[0x0][0x4c0] ;  /* 0x00009800ff0477ac */ /* 0x000e680008000800 */
[----:B------:R-:W-:-:S05]  /*2820*/  SHF.R.U32.HI R7, RZ, UR5, R6 ;  /* 0x00000005ff077c19 */ /* 0x000fca0008011606 */
[----:B------:R-:W-:-:S04]  /*2830*/  IMAD.MOV R4, RZ, RZ, -R7 ;  /* 0x000000ffff047224 */ /* 0x000fc800078e0a07 */
        /* <DEDUP_REMOVED lines=332> */
[----:B------:R-:W-:Y:S02]  /*3d00*/  IMAD R2, R7, UR11, R2 ;  /* 0x0000000b07027c24 */ /* 0x000fe4000f8e0202 */
[----:B------:R-:W-:-:S04]  /*3d10*/  @P0 IMAD.MOV R10, RZ, RZ, -R0 ;  /* 0x000000ffff0a0224 */ /* 0x000fc800078e0a00 */
[----:B0-----:R-:W-:-:S04]  /*3d20*/  @P0 IMAD R11, R15, R10, R11 ;  /* 0x0000000a0f0b0224 */ /* 0x001fc800078e020b */
[C---:B-1----:R-:W-:Y:S02]  /*3d30*/  @P0 IMAD R3, R11.reuse, R8, R3 ;  /* 0x000000080b030224 */ /* 0x042fe400078e0203 */
[C---:B------:R-:W-:Y:S02]  /*3d40*/  @P0 IMAD R4, R11.reuse, R9, R4 ;  /* 0x000000090b040224 */ /* 0x040fe400078e0204 */
[----:B-----5:R-:W-:-:S07]  /*3d50*/  @P0 IMAD R2, R11, R6, R2 ;  /* 0x000000060b020224 */ /* 0x020fce00078e0202 */
.L_x_39879:
        /* <DEDUP_REMOVED lines=9> */
[----:B------:R-:W-:Y:S03]  /*3df0*/  BSSY.RECONVERGENT B0, `(.L_x_39880) ;  /* 0x000004a000007945 */ /* 0x000fe60003800200 */
[----:B------:R-:W-:Y:S02]  /*3e00*/  IADD3.X R3, PT, PT, RZ, UR5, RZ, P1, !PT ;  /* 0x00000005ff037c10 */ /* 0x000fe40008ffe4ff */
[----:B--2---:R-:W-:-:S02]  /*3e10*/  LOP3.LUT R11, R7, 0x7fffffff, RZ, 0xc0, !PT ;  /* 0x7fffffff070b7812 */ /* 0x004fc400078ec0ff */
[----:B---3--:R-:W-:-:S04]  /*3e20*/  LOP3.LUT R9, R5, 0x7fffffff, RZ, 0xc0, !PT ;  /* 0x7fffffff05097812 */ /* 0x008fc800078ec0ff */
[----:B------:R-:W-:-:S04]  /*3e30*/  VIMNMX.U32 R0, PT, PT, R9, R11, !PT ;  /* 0x0000000b09007248 */ /* 0x000fc80007fe0000 */
[----:B------:R-:W-:Y:S01]  /*3e40*/  ISETP.GT.U32.AND P0, PT, R0, 0x7fefffff, PT ;  /* 0x7fefffff0000780c */ /* 0x000fe20003f04070 */
[----:B------:R-:W-:Y:S01]  /*3e50*/  IMAD.MOV.U32 R8, RZ, RZ, R4 ;  /* 0x000000ffff087224 */ /* 0x000fe200078e0004 */
[----:B------:R-:W-:-:S11]  /*3e60*/  MOV R10, R6 ;  /* 0x00000006000a7202 */ /* 0x000fd60000000f00 */
        /* <DEDUP_REMOVED lines=26> */
.L_x_39884:
        /* <DEDUP_REMOVED lines=11> */
.L_x_39883:
        /* <DEDUP_REMOVED lines=20> */
.L_x_39886:
[----:B------:R-:W-:Y:S05]  /*4200*/  BSYNC.RECONVERGENT B1 ;  /* 0x0000000000017941 */ /* 0x000fea0003800200 */
.L_x_39885:
[----:B------:R-:W-:Y:S01]  /*4210*/  LOP3.LUT R13, R11, 0x80000000, R5, 0xb8, !PT ;  /* 0x800000000b0d7812 */ /* 0x000fe200078eb805 */
[----:B------:R-:W-:Y:S06]  /*4220*/  BRA `(.L_x_39882) ;  /* 0x0000000000187947 */ /* 0x000fec0003800000 */
.L_x_39881:
[----:B------:R-:W-:-:S06]  /*4230*/  DSETP.NAN.AND P0, PT, R10, R10, PT ;  /* 0x0000000a0a00722a */ /* 0x000fcc0003f08000 */
[----:B------:R-:W-:-:S14]  /*4240*/  DSETP.NUM.AND P0, PT, R8, R8, !P0 ;  /* 0x000000080800722a */ /* 0x000fdc0004707000 */
[----:B------:R-:W-:Y:S02]  /*4250*/  @P0 DSETP.NEU.AND P1, PT, R8, +INF , PT ;  /* 0x7ff000000800042a */ /* 0x000fe40003f2d000 */
[----:B------:R-:W-:-:S06]  /*4260*/  @!P0 DADD R12, R4, R6 ;  /* 0x00000000040c8229 */ /* 0x000fcc0000000006 */
[----:B------:R-:W-:Y:S02]  /*4270*/  @P0 FSEL R12, R4, RZ, P1 ;  /* 0x000000ff040c0208 */ /* 0x000fe40000800000 */
[----:B------:R-:W-:-:S07]  /*4280*/  @P0 FSEL R13, R5, -QNAN , P1 ;  /* 0xfff80000050d0808 */ /* 0x000fce0000800000 */
.L_x_39882:
[----:B------:R-:W-:Y:S05]  /*4290*/  BSYNC.RECONVERGENT B0 ;  /* 0x0000000000007941 */ /* 0x000fea0003800200 */
.L_x_39880:
[----:B------:R-:W-:-:S14]  /*42a0*/  DSETP.NEU.AND P1, PT, R12, RZ, PT ;  /* 0x000000ff0c00722a */ /* 0x000fdc0003f2d000 */
[----:B------:R-:W-:Y:S02]  /*42b0*/  @P1 DSETP.GEU.AND P0, PT, R12, RZ, PT ;  /* 0x000000ff0c00122a */ /* 0x000fe40003f0e000 */
[----:B------:R-:W-:-:S04]  /*42c0*/  @P1 DADD R4, R6, R12 ;  /* 0x0000000006041229 */ /* 0x000fc8000000000c */
[----:B------:R-:W-:-:S06]  /*42d0*/  @P1 DSETP.LT.XOR P0, PT, R6, RZ, P0 ;  /* 0x000000ff0600122a */ /* 0x000fcc0000701800 */
[----:B------:R-:W-:Y:S02]  /*42e0*/  @P1 FSEL R0, R12, R4, P0 ;  /* 0x000000040c001208 */ /* 0x000fe40000000000 */
[----:B------:R-:W-:-:S03]  /*42f0*/  @P1 FSEL R5, R13, R5, P0 ;  /* 0x000000050d051208 */ /* 0x000fc60000000000 */
[----:B------:R-:W-:Y:S01]  /*4300*/  @P1 IMAD.MOV.U32 R12, RZ, RZ, R0 ;  /* 0x000000ffff0c1224 */ /* 0x000fe200078e0000 */
[----:B------:R-:W-:-:S05]  /*4310*/  @P1 MOV R13, R5 ;  /* 0x00000005000d1202 */ /* 0x000fca0000000f00 */
[----:B------:R-:W-:Y:S01]  /*4320*/  STG.E.64 desc[UR6][R2.64], R12 ;  /* 0x0000000c02007986 */ /* 0x000fe2000c101b06 */
[----:B------:R-:W-:Y:S05]  /*4330*/  EXIT ;  /* 0x000000000000794d */ /* 0x000fea0003800000 */
.L_x_39887:
        /* <DEDUP_REMOVED lines=12> */
.L_x_55032:


//--------------------- .text._ZN2at6native27unrolled_elementwise_kernelINS0_13BinaryFunctorIdddZZZNS0_21remainder_kernel_cudaERNS_18TensorIteratorBaseEENKUlvE0_clEvENKUlvE_clEvEUlddE_EESt5arrayIPcLm3EELi4E23TrivialOffsetCalculatorILi2EjESC_ILi1EjENS0_6memory15LoadWithoutCastENSF_16StoreWithoutCastEEEviT_T0_T2_T3_T4_T5_ --------------------------
	.section	.text._ZN2at6native27unrolled_elementwise_kernelINS0_13BinaryFunctorIdddZZZNS0_21remainder_kernel_cudaERNS_18TensorIteratorBaseEENKUlvE0_clEvENKUlvE_clEvEUlddE_EESt5arrayIPcLm3EELi4E23TrivialOffsetCalculatorILi2EjESC_ILi1EjENS0_6memory15LoadWithoutCastENSF_16StoreWithoutCastEEEviT_T0_T2_T3_T4_T5_,"ax",@progbits
	.align	128
        .global         _ZN2at6native27unrolled_elementwise_kernelINS0_13BinaryFunctorIdddZZZNS0_21remainder_kernel_cudaERNS_18TensorIteratorBaseEENKUlvE0_clEvENKUlvE_clEvEUlddE_EESt5arrayIPcLm3EELi4E23TrivialOffsetCalculatorILi2EjESC_ILi1EjENS0_6memory15LoadWithoutCastENSF_16StoreWithoutCastEEEviT_T0_T2_T3_T4_T5_
        .type           _ZN2at6native27unrolled_elementwise_kernelINS0_13BinaryFunctorIdddZZZNS0_21remainder_kernel_cudaERNS_18TensorIteratorBaseEENKUlvE0_clEvENKUlvE_clEvEUlddE_EESt5arrayIPcLm3EELi4E23TrivialOffsetCalculatorILi2EjESC_ILi1EjENS0_6memory15LoadWithoutCastENSF_16StoreWithoutCastEEEviT_T0_T2_T3_T4_T5_,@function
        .size           _ZN2at6native27unrolled_elementwise_kernelINS0_13BinaryFunctorIdddZZZNS0_21remainder_kernel_cudaERNS_18TensorIteratorBaseEENKUlvE0_clEvENKUlvE_clEvEUlddE_EESt5arrayIPcLm3EELi4E23TrivialOffsetCalculatorILi2EjESC_ILi1EjENS0_6memory15LoadWithoutCastENSF_16StoreWithoutCastEEEviT_T0_T2_T3_T4_T5_,(.L_x_55033 - _ZN2at6native27unrolled_elementwise_kernelINS0_13BinaryFunctorIdddZZZNS0_21remainder_kernel_cudaERNS_18TensorIteratorBaseEENKUlvE0_clEvENKUlvE_clEvEUlddE_EESt5arrayIPcLm3EELi4E23TrivialOffsetCalculatorILi2EjESC_ILi1EjENS0_6memory15LoadWithoutCastENSF_16StoreWithoutCastEEEviT_T0_T2_T3_T4_T5_)
        .other          _ZN2at6native27unrolled_elementwise_kernelINS0_13BinaryFunctorIdddZZZNS0_21remainder_kernel_cudaERNS_18TensorIteratorBaseEENKUlvE0_clEvENKUlvE_clEvEUlddE_EESt5arrayIPcLm3EELi4E23TrivialOffsetCalculatorILi2EjESC_ILi1EjENS0_6memory15LoadWithoutCastENSF_16StoreWithoutCastEEEviT_T0_T2_T3_T4_T5_,@"STO_CUDA_ENTRY STV_DEFAULT"
_ZN2at6native27unrolled_elementwise_kernelINS0_13BinaryFunctorIdddZZZNS0_21remainder_kernel_cudaERNS_18TensorIteratorBaseEENKUlvE0_clEvENKUlvE_clEvEUlddE_EESt5arrayIPcLm3EELi4E23TrivialOffsetCalculatorILi2EjESC_ILi1EjENS0_6memory15LoadWithoutCastENSF_16StoreWithoutCastEEEviT_T0_T2_T3_T4_T5_:
.text._ZN2at6native27unrolled_elementwise_kernelINS0_13BinaryFunctorIdddZZZNS0_21remainder_kernel_cudaERNS_18TensorIteratorBaseEENKUlvE0_clEvENKUlvE_clEvEUlddE_EESt5arrayIPcLm3EELi4E23TrivialOffsetCalculatorILi2EjESC_ILi1EjENS0_6memory15LoadWithoutCastENSF_16StoreWithoutCastEEEviT_T0_T2_T3_T4_T5_:
        /* <DEDUP_REMOVED lines=26> */
[----:B----4-:R-:W-:-:S05]  /*01a0*/  @!P0 IMAD.WIDE.U32 R16, R9, 0x8, R16 ;  /* 0x0000000809108825 */ /* 0x010fca00078e0010 */
[----:B------:R2:W5:Y:S05]  /*01b0*/  @!P0 LDG.E.64 R6, desc[UR4][R16.64] ;  /* 0x0000000410068981 */ /* 0x00056a000c1e1b00 */
[----:B------:R-:W-:Y:S02]  /*01c0*/  @!P3 IMAD R27, R0, 0x200, R25 ;  /* 0x00000200001bb824 */ /* 0x000fe400078e0219 */
[----:B------:R-:W-:-:S05]  /*01d0*/  @!P3 VIADD R25, R25, 0x80 ;  /* 0x000000801919b836 */ /* 0x000fca0000000000 */
[----:B------:R-:W-:Y:S01]  /*01e0*/  ISETP.GE.AND P2, PT, R25, R22, PT ;  /* 0x000000161900720c */ /* 0x000fe20003f46270 */
[----:B--2---:R-:W-:Y:S01]  /*01f0*/  @!P1 IMAD.WIDE.U32 R16, R21, 0x8, R2 ;  /* 0x0000000815109825 */ /* 0x004fe200078e0002 */
[----:B------:R-:W-:-:S03]  /*0200*/  CS2R R2, SRZ ;  /* 0x0000000000027805 */ /* 0x000fc6000001ff00 */
[----:B------:R-:W-:Y:S01]  /*0210*/  @!P1 IMAD.WIDE.U32 R28, R21, 0x8, R28 ;  /* 0x00000008151c9825 */ /* 0x000fe200078e001c */
[----:B------:R-:W-:Y:S02]  /*0220*/  CS2R R8, SRZ ;  /* 0x0000000000087805 */ /* 0x000fe4000001ff00 */
[----:B------:R1:W5:Y:S01]  /*0230*/  @!P1 LDG.E.64 R2, desc[UR4][R16.64] ;  /* 0x0000000410029981 */ /* 0x000362000c1e1b00 */
[----:B0-----:R-:W-:-:S04]  /*0240*/  @!P3 IMAD.WIDE.U32 R20, R27, 0x8, R18 ;  /* 0x000000081b14b825 */ /* 0x001fc800078e0012 */
[----:B------:R-:W-:Y:S02]  /*0250*/  @!P2 IMAD R25, R0, 0x200, R25 ;  /* 0x000002000019a824 */ /* 0x000fe400078e0219 */
[----:B------:R-:W-:Y:S01]  /*0260*/  @!P3 IMAD.WIDE.U32 R10, R27, 0x8, R10 ;  /* 0x000000081b0ab825 */ /* 0x000fe200078e000a */
[----:B------:R-:W-:Y:S01]  /*0270*/  CS2R R18, SRZ ;  /* 0x0000000000127805 */ /* 0x000fe2000001ff00 */
[----:B------:R0:W5:Y:S02]  /*0280*/  @!P1 LDG.E.64 R8, desc[UR4][R28.64] ;  /* 0x000000041c089981 */ /* 0x000164000c1e1b00 */
[C---:B---3--:R-:W-:Y:S01]  /*0290*/  @!P2 IMAD.WIDE.U32 R26, R25.reuse, 0x8, R12 ;  /* 0x00000008191aa825 */ /* 0x048fe200078e000c */
[----:B------:R-:W-:Y:S02]  /*02a0*/  CS2R R12, SRZ ;  /* 0x00000000000c7805 */ /* 0x000fe4000001ff00 */
[----:B------:R0:W5:Y:S01]  /*02b0*/  @!P3 LDG.E.64 R18, desc[UR4][R20.64] ;  /* 0x000000041412b981 */ /* 0x000162000c1e1b00 */
[----:B-1----:R-:W-:Y:S01]  /*02c0*/  @!P2 IMAD.WIDE.U32 R16, R25, 0x8, R14 ;  /* 0x000000081910a825 */ /* 0x002fe200078e000e */
[----:B------:R-:W-:-:S02]  /*02d0*/  CS2R R24, SRZ ;  /* 0x0000000000187805 */ /* 0x000fc4000001ff00 */
[----:B------:R-:W-:Y:S02]  /*02e0*/  CS2R R14, SRZ ;  /* 0x00000000000e7805 */ /* 0x000fe4000001ff00 */
[----:B------:R0:W5:Y:S04]  /*02f0*/  @!P2 LDG.E.64 R12, desc[UR4][R16.64] ;  /* 0x00000004100ca981 */ /* 0x000168000c1e1b00 */
[----:B------:R0:W5:Y:S04]  /*0300*/  @!P3 LDG.E.64 R24, desc[UR4][R10.64] ;  /* 0x000000040a18b981 */ /* 0x000168000c1e1b00 */
[----:B------:R0:W5:Y:S01]  /*0310*/  @!P2 LDG.E.64 R14, desc[UR4][R26.64] ;  /* 0x000000041a0ea981 */ /* 0x000162000c1e1b00 */
[----:B------:R-:W-:Y:S01]  /*0320*/  ISETP.GE.AND P0, PT, R23, R22, PT ;  /* 0x000000161700720c */ /* 0x000fe20003f06270 */
[----:B------:R-:W-:-:S12]  /*0330*/  BSSY.RECONVERGENT B1, `(.L_x_39888) ;  /* 0x0000055000017945 */ /* 0x000fd80003800200 */
[----:B0-----:R-:W-:Y:S05]  /*0340*/  @P0 BRA `(.L_x_39889) ;  /* 0x00000004004c0947 */ /* 0x001fea0003800000 */
[----:B-----5:R-:W-:Y:S01]  /*0350*/  LOP3.LUT R21, R5, 0x7fffffff, RZ, 0xc0, !PT ;  /* 0x7fffffff05157812 */ /* 0x020fe200078ec0ff */
[----:B------:R-:W-:Y:S01]  /*0360*/  BSSY.RECONVERGENT B0, `(.L_x_39890) ;  /* 0x0000049000007945 */ /* 0x000fe20003800200 */
[----:B------:R-:W-:Y:S01]  /*0370*/  LOP3.LUT R17, R7, 0x7fffffff, RZ, 0xc0, !PT ;  /* 0x7fffffff07117812 */ /* 0x000fe200078ec0ff */
[----:B------:R-:W-:Y:S02]  /*0380*/  IMAD.MOV.U32 R20, RZ, RZ, R4 ;  /* 0x000000ffff147224 */ /* 0x000fe400078e0004 */
[----:B------:R-:W-:Y:S01]  /*0390*/  IMAD.MOV.U32 R16, RZ, RZ, R6 ;  /* 0x000000ffff107224 */ /* 0x000fe200078e0006 */
        /* <DEDUP_REMOVED lines=10> */
.L_x_39891:
        /* <DEDUP_REMOVED lines=15> */
[C---:B------:R-:W-:Y:S01]  /*0530*/  @!P0 LEA.HI R11, R21.reuse, R10, RZ, 0xc ;  /* 0x0000000a150b8211 */ /* 0x040fe200078f60ff */
[----:B------:R-:W-:Y:S01]  /*0540*/  IMAD.MOV.U32 R29, RZ, RZ, R20 ;  /* 0x000000ffff1d7224 */ /* 0x000fe200078e0014 */
        /* <DEDUP_REMOVED lines=8> */
.L_x_39894:
        /* <DEDUP_REMOVED lines=11> */
.L_x_39893:
        /* <DEDUP_REMOVED lines=20> */
.L_x_39896:
[----:B------:R-:W-:Y:S05]  /*07c0*/  BSYNC.RECONVERGENT B2 ;  /* 0x0000000000027941 */ /* 0x000fea0003800200 */
.L_x_39895:
[----:B------:R-:W-:Y:S01]  /*07d0*/  LOP3.LUT R11, R21, 0x80000000, R5, 0xb8, !PT ;  /* 0x80000000150b7812 */ /* 0x000fe200078eb805 */
[----:B------:R-:W-:-:S07]  /*07e0*/  IMAD.MOV.U32 R10, RZ, RZ, R17 ;  /* 0x000000ffff0a7224 */ /* 0x000fce00078e0011 */
.L_x_39892:
[----:B------:R-:W-:Y:S05]  /*07f0*/  BSYNC.RECONVERGENT B0 ;  /* 0x0000000000007941 */ /* 0x000fea0003800200 */
.L_x_39890:
        /* <DEDUP_REMOVED lines=8> */
.L_x_39889:
[----:B------:R-:W-:Y:S05]  /*0880*/  BSYNC.RECONVERGENT B1 ;  /* 0x0000000000017941 */ /* 0x000fea0003800200 */
.L_x_39888:
[----:B-----5:R-:W-:Y:S01]  /*0890*/  VIADD R7, R23, 0x80 ;  /* 0x0000008017077836 */ /* 0x020fe20000000000 */
[----:B------:R-:W-:Y:S04]  /*08a0*/  BSSY.RECONVERGENT B1, `(.L_x_39897) ;  /* 0x0000055000017945 */ /* 0x000fe80003800200 */
[----:B------:R-:W-:-:S13]  /*08b0*/  ISETP.GE.AND P0, PT, R7, R22, PT ;  /* 0x000000160700720c */ /* 0x000fda0003f06270 */
[----:B------:R-:W-:Y:S05]  /*08c0*/  @P0 BRA `(.L_x_39898) ;  /* 0x0000000400480947 */ /* 0x000fea0003800000 */
[----:B------:R-:W-:Y:S01]  /*08d0*/  LOP3.LUT R21, R9, 0x7fffffff, RZ, 0xc0, !PT ;  /* 0x7fffffff09157812 */ /* 0x000fe200078ec0ff */
[----:B------:R-:W-:Y:S01]  /*08e0*/  BSSY.RECONVERGENT B0, `(.L_x_39899) ;  /* 0x0000048000007945 */ /* 0x000fe20003800200 */
[----:B------:R-:W-:Y:S01]  /*08f0*/  LOP3.LUT R17, R3, 0x7fffffff, RZ, 0xc0, !PT ;  /* 0x7fffffff03117812 */ /* 0x000fe200078ec0ff */
        /* <DEDUP_REMOVED lines=29> */
.L_x_39903:
        /* <DEDUP_REMOVED lines=11> */
.L_x_39902:
        /* <DEDUP_REMOVED lines=20> */
.L_x_39905:
[----:B------:R-:W-:Y:S05]  /*0cc0*/  BSYNC.RECONVERGENT B2 ;  /* 0x0000000000027941 */ /* 0x000fea0003800200 */
.L_x_39904:
[----:B------:R-:W-:Y:S01]  /*0cd0*/  LOP3.LUT R5, R21, 0x80000000, R9, 0xb8, !PT ;  /* 0x8000000015057812 */ /* 0x000fe200078eb809 */
[----:B------:R-:W-:Y:S01]  /*0ce0*/  IMAD.MOV.U32 R4, RZ, RZ, R17 ;  /* 0x000000ffff047224 */ /* 0x000fe200078e0011 */
[----:B------:R-:W-:Y:S06]  /*0cf0*/  BRA `(.L_x_39901) ;  /* 0x0000000000187947 */ /* 0x000fec0003800000 */
.L_x_39900:
[----:B------:R-:W-:-:S06]  /*0d00*/  DSETP.NAN.AND P0, PT, R16, R16, PT ;  /* 0x000000101000722a */ /* 0x000fcc0003f08000 */
[----:B------:R-:W-:-:S14]  /*0d10*/  DSETP.NUM.AND P0, PT, R20, R20, !P0 ;  /* 0x000000141400722a */ /* 0x000fdc0004707000 */
[----:B------:R-:W-:Y:S02]  /*0d20*/  @P0 DSETP.NEU.AND P1, PT, R20, +INF , PT ;  /* 0x7ff000001400042a */ /* 0x000fe40003f2d000 */
[----:B------:R-:W-:-:S06]  /*0d30*/  @!P0 DADD R4, R2, R8 ;  /* 0x0000000002048229 */ /* 0x000fcc0000000008 */
[----:B------:R-:W-:Y:S02]  /*0d40*/  @P0 FSEL R4, R8, RZ, P1 ;  /* 0x000000ff08040208 */ /* 0x000fe40000800000 */
[----:B------:R-:W-:-:S07]  /*0d50*/  @P0 FSEL R5, R9, -QNAN , P1 ;  /* 0xfff8000009050808 */ /* 0x000fce0000800000 */
.L_x_39901:
[----:B------:R-:W-:Y:S05]  /*0d60*/  BSYNC.RECONVERGENT B0 ;  /* 0x0000000000007941 */ /* 0x000fea0003800200 */
.L_x_39899:
        /* <DEDUP_REMOVED lines=8> */
.L_x_39898:
[----:B------:R-:W-:Y:S05]  /*0df0*/  BSYNC.RECONVERGENT B1 ;  /* 0x0000000000017941 */ /* 0x000fea0003800200 */
.L_x_39897:
[----:B------:R-:W-:Y:S01]  /*0e00*/  VIADD R3, R23, 0x100 ;  /* 0x0000010017037836 */ /* 0x000fe20000000000 */
        /* <DEDUP_REMOVED lines=35> */
.L_x_39912:
        /* <DEDUP_REMOVED lines=11> */
.L_x_39911:
        /* <DEDUP_REMOVED lines=20> */
.L_x_39914:
[----:B------:R-:W-:Y:S05]  /*1230*/  BSYNC.RECONVERGENT B2 ;  /* 0x0000000000027941 */ /* 0x000fea0003800200 */
.L_x_39913:
[----:B------:R-:W-:Y:S01]  /*1240*/  LOP3.LUT R3, R17, 0x80000000, R19, 0xb8, !PT ;  /* 0x8000000011037812 */ /* 0x000fe200078eb813 */
[----:B------:R-:W-:Y:S01]  /*1250*/  IMAD.MOV.U32 R2, RZ, RZ, R9 ;  /* 0x000000ffff027224 */ /* 0x000fe200078e0009 */
[----:B------:R-:W-:Y:S06]  /*1260*/  BRA `(.L_x_39910) ;  /* 0x0000000000187947 */ /* 0x000fec0003800000 */
.L_x_39909:
[----:B------:R-:W-:-:S06]  /*1270*/  DSETP.NAN.AND P0, PT, R8, R8, PT ;  /* 0x000000080800722a */ /* 0x000fcc0003f08000 */
[----:B------:R-:W-:-:S14]  /*1280*/  DSETP.NUM.AND P0, PT, R16, R16, !P0 ;  /* 0x000000101000722a */ /* 0x000fdc0004707000 */
[----:B------:R-:W-:Y:S02]  /*1290*/  @P0 DSETP.NEU.AND P1, PT, R16, +INF , PT ;  /* 0x7ff000001000042a */ /* 0x000fe40003f2d000 */
[----:B------:R-:W-:-:S06]  /*12a0*/  @!P0 DADD R2, R24, R18 ;  /* 0x0000000018028229 */ /* 0x000fcc0000000012 */
[----:B------:R-:W-:Y:S02]  /*12b0*/  @P0 FSEL R2, R18, RZ, P1 ;  /* 0x000000ff12020208 */ /* 0x000fe40000800000 */
[----:B------:R-:W-:-:S07]  /*12c0*/  @P0 FSEL R3, R19, -QNAN , P1 ;  /* 0xfff8000013030808 */ /* 0x000fce0000800000 */
.L_x_39910:
[----:B------:R-:W-:Y:S05]  /*12d0*/  BSYNC.RECONVERGENT B0 ;  /* 0x0000000000007941 */ /* 0x000fea0003800200 */
.L_x_39908:
        /* <DEDUP_REMOVED lines=8> */
.L_x_39907:
[----:B------:R-:W-:Y:S05]  /*1360*/  BSYNC.RECONVERGENT B1 ;  /* 0x0000000000017941 */ /* 0x000fea0003800200 */
.L_x_39906:
        /* <DEDUP_REMOVED lines=36> */
.L_x_39921:
        /* <DEDUP_REMOVED lines=11> */
.L_x_39920:
        /* <DEDUP_REMOVED lines=20> */
.L_x_39923:
[----:B------:R-:W-:Y:S05]  /*17a0*/  BSYNC.RECONVERGENT B2 ;  /* 0x0000000000027941 */ /* 0x000fea0003800200 */
.L_x_39922:
[----:B------:R-:W-:Y:S01]  /*17b0*/  LOP3.LUT R17, R19, 0x80000000, R15, 0xb8, !PT ;  /* 0x8000000013117812 */ /* 0x000fe200078eb80f */
[----:B------:R-:W-:Y:S01]  /*17c0*/  IMAD.MOV.U32 R16, RZ, RZ, R9 ;  /* 0x000000ffff107224 */ /* 0x000fe200078e0009 */
[----:B------:R-:W-:Y:S06]  /*17d0*/  BRA `(.L_x_39919) ;  /* 0x0000000000187947 */ /* 0x000fec0003800000 */
.L_x_39918:
[----:B------:R-:W-:-:S06]  /*17e0*/  DSETP.NAN.AND P0, PT, R8, R8, PT ;  /* 0x000000080800722a */ /* 0x000fcc0003f08000 */
[----:B------:R-:W-:-:S14]  /*17f0*/  DSETP.NUM.AND P0, PT, R18, R18, !P0 ;  /* 0x000000121200722a */ /* 0x000fdc0004707000 */
[----:B------:R-:W-:Y:S02]  /*1800*/  @P0 DSETP.NEU.AND P1, PT, R18, +INF , PT ;  /* 0x7ff000001200042a */ /* 0x000fe40003f2d000 */
[----:B------:R-:W-:-:S06]  /*1810*/  @!P0 DADD R16, R12, R14 ;  /* 0x000000000c108229 */ /* 0x000fcc000000000e */
[----:B------:R-:W-:Y:S02]  /*1820*/  @P0 FSEL R16, R14, RZ, P1 ;  /* 0x000000ff0e100208 */ /* 0x000fe40000800000 */
[----:B------:R-:W-:-:S07]  /*1830*/  @P0 FSEL R17, R15, -QNAN , P1 ;  /* 0xfff800000f110808 */ /* 0x000fce0000800000 */
.L_x_39919:
[----:B------:R-:W-:Y:S05]  /*1840*/  BSYNC.RECONVERGENT B0 ;  /* 0x0000000000007941 */ /* 0x000fea0003800200 */
.L_x_39917:
        /* <DEDUP_REMOVED lines=8> */
.L_x_39916:
[----:B------:R-:W-:Y:S05]  /*18d0*/  BSYNC.RECONVERGENT B1 ;  /* 0x0000000000017941 */ /* 0x000fea0003800200 */
.L_x_39915:
        /* <DEDUP_REMOVED lines=12> */
[----:B------:R-:W1:Y:S01]  /*19a0*/  LDC.64 R6, c[0x0][0x388] ;  /* 0x0000e200ff067b82 */ /* 0x000e620000000a00 */
[----:B0-----:R-:W-:Y:S02]  /*19b0*/  IMAD R9, R0, 0x200, R23 ;  /* 0x0000020000097824 */ /* 0x001fe400078e0217 */
[----:B------:R-:W-:Y:S02]  /*19c0*/  VIADD R23, R23, 0x80 ;  /* 0x0000008017177836 */ /* 0x000fe40000000000 */
[----:B-1----:R-:W-:-:S05]  /*19d0*/  IMAD.WIDE.U32 R6, R9, 0x8, R6 ;  /* 0x0000000809067825 */ /* 0x002fca00078e0006 */
[----:B------:R0:W-:Y:S02]  /*19e0*/  STG.E.64 desc[UR4][R6.64], R4 ;  /* 0x0000000406007986 */ /* 0x0001e4000c101b04 */
.L_x_39926:
[----:B------:R-:W-:Y:S05]  /*19f0*/  BSYNC.RELIABLE B1 ;  /* 0x0000000000017941 */ /* 0x000fea0003800100 */
.L_x_39925:
[----:B------:R-:W-:-:S13]  /*1a00*/  ISETP.GE.AND P0, PT, R23, R22, PT ;  /* 0x000000161700720c */ /* 0x000fda0003f06270 */
[----:B0-----:R-:W0:Y:S01]  /*1a10*/  @!P0 LDC.64 R4, c[0x0][0x388] ;  /* 0x0000e200ff048b82 */ /* 0x001e220000000a00 */
[----:B------:R-:W-:Y:S02]  /*1a20*/  @!P0 IMAD R7, R0, 0x200, R23 ;  /* 0x0000020000078824 */ /* 0x000fe400078e0217 */
[----:B------:R-:W-:Y:S02]  /*1a30*/  @!P0 VIADD R23, R23, 0x80 ;  /* 0x0000008017178836 */ /* 0x000fe40000000000 */
[----:B0-----:R-:W-:-:S05]  /*1a40*/  @!P0 IMAD.WIDE.U32 R4, R7, 0x8, R4 ;  /* 0x0000000807048825 */ /* 0x001fca00078e0004 */
[----:B------:R1:W-:Y:S02]  /*1a50*/  @!P0 STG.E.64 desc[UR4][R4.64], R2 ;  /* 0x0000000204008986 */ /* 0x0003e4000c101b04 */
.L_x_39927:
[----:B------:R-:W-:Y:S05]  /*1a60*/  BSYNC.RECONVERGENT B0 ;  /* 0x0000000000007941 */ /* 0x000fea0003800200 */
.L_x_39924:
        /* <DEDUP_REMOVED lines=8> */
.L_x_39928:
        /* <DEDUP_REMOVED lines=9> */
.L_x_55033:


//--------------------- .text._ZN2at6native29vectorized_elementwise_kernelILi2ENS0_13BinaryFunctorIdddZZZNS0_21remainder_kernel_cudaERNS_18TensorIteratorBaseEENKUlvE0_clEvENKUlvE_clEvEUlddE_EESt5arrayIPcLm3EEEEviT0_T1_ --------------------------
	.section	.text._ZN2at6native29vectorized_elementwise_kernelILi2ENS0_13BinaryFunctorIdddZZZNS0_21remainder_kernel_cudaERNS_18TensorIteratorBaseEENKUlvE0_clEvENKUlvE_clEvEUlddE_EESt5arrayIPcLm3EEEEviT0_T1_,"ax",@progbits
	.align	128
        .global         _ZN2at6native29vectorized_elementwise_kernelILi2ENS0_13BinaryFunctorIdddZZZNS0_21remainder_kernel_cudaERNS_18TensorIteratorBaseEENKUlvE0_clEvENKUlvE_clEvEUlddE_EESt5arrayIPcLm3EEEEviT0_T1_
        .type           _ZN2at6native29vectorized_elementwise_kernelILi2ENS0_13BinaryFunctorIdddZZZNS0_21remainder_kernel_cudaERNS_18TensorIteratorBaseEENKUlvE0_clEvENKUlvE_clEvEUlddE_EESt5arrayIPcLm3EEEEviT0_T1_,@function
        .size           _ZN2at6native29vectorized_elementwise_kernelILi2ENS0_13BinaryFunctorIdddZZZNS0_21remainder_kernel_cudaERNS_18TensorIteratorBaseEENKUlvE0_clEvENKUlvE_clEvEUlddE_EESt5arrayIPcLm3EEEEviT0_T1_,(.L_x_55034 - _ZN2at6native29vectorized_elementwise_kernelILi2ENS0_13BinaryFunctorIdddZZZNS0_21remainder_kernel_cudaERNS_18TensorIteratorBaseEENKUlvE0_clEvENKUlvE_clEvEUlddE_EESt5arrayIPcLm3EEEEviT0_T1_)
        .other          _ZN2at6native29vectorized_elementwise_kernelILi2ENS0_13BinaryFunctorIdddZZZNS0_21remainder_kernel_cudaERNS_18TensorIteratorBaseEENKUlvE0_clEvENKUlvE_clEvEUlddE_EESt5arrayIPcLm3EEEEviT0_T1_,@"STO_CUDA_ENTRY STV_DEFAULT"
_ZN2at6native29vectorized_elementwise_kernelILi2ENS0_13BinaryFunctorIdddZZZNS0_21remainder_kernel_cudaERNS_18TensorIteratorBaseEENKUlvE0_clEvENKUlvE_clEvEUlddE_EESt5arrayIPcLm3EEEEviT0_T1_:
.text._ZN2at6native29vectorized_elementwise_kernelILi2ENS0_13BinaryFunctorIdddZZZNS0_21remainder_kernel_cudaERNS_18TensorIteratorBaseEENKUlvE0_clEvENKUlvE_clEvEUlddE_EESt5arrayIPcLm3EEEEviT0_T1_:
        /* <DEDUP_REMOVED lines=28> */
[----:B------:R-:W5:Y:S01]  /*01c0*/  @!P4 LDG.E.64 R28, desc[UR4][R14.64] ;  /* 0x000000040e1cc981 */ /* 0x000f62000c1e1b00 */
[----:B------:R-:W1:Y:S03]  /*01d0*/  LDC.64 R4, c[0x0][0x390] ;  /* 0x0000e400ff047b82 */ /* 0x000e660000000a00 */
[----:B------:R2:W5:Y:S07]  /*01e0*/  @!P4 LDG.E.64 R26, desc[UR4][R38.64] ;  /* 0x00000004261ac981 */ /* 0x00056e000c1e1b00 */
[----:B------:R-:W-:-:S02]  /*01f0*/  @!P5 IMAD R43, R0, 0x400, R37 ;  /* 0x00000400002bd824 */ /* 0x000fc400078e0225 */
[----:B------:R-:W-:Y:S02]  /*0200*/  @!P5 VIADD R37, R37, 0x80 ;  /* 0x000000802525d836 */ /* 0x000fe40000000000 */
[----:B---3--:R-:W-:Y:S02]  /*0210*/  @!P5 IMAD.WIDE.U32 R40, R43, 0x8, R2 ;  /* 0x000000082b28d825 */ /* 0x008fe400078e0002 */
[----:B------:R-:W3:Y:S01]  /*0220*/  LDC.64 R2, c[0x0][0x398] ;  /* 0x0000e600ff027b82 */ /* 0x000ee20000000a00 */
[----:B------:R-:W-:Y:S01]  /*0230*/  ISETP.GE.U32.AND P3, PT, R37, R30, PT ;  /* 0x0000001e2500720c */ /* 0x000fe20003f66070 */
[----:B----4-:R-:W-:Y:S01]  /*0240*/  @!P5 IMAD.WIDE.U32 R42, R43, 0x8, R10 ;  /* 0x000000082b2ad825 */ /* 0x010fe200078e000a */
[----:B------:R-:W-:Y:S02]  /*0250*/  CS2R R20, SRZ ;  /* 0x0000000000147805 */ /* 0x000fe4000001ff00 */
[----:B------:R-:W-:Y:S01]  /*0260*/  CS2R R18, SRZ ;  /* 0x0000000000127805 */ /* 0x000fe2000001ff00 */
[----:B------:R3:W5:Y:S02]  /*0270*/  @!P5 LDG.E.64 R24, desc[UR4][R40.64] ;  /* 0x000000042818d981 */ /* 0x000764000c1e1b00 */
[----:B------:R-:W4:Y:S02]  /*0280*/  LDC.64 R10, c[0x0][0x390] ;  /* 0x0000e400ff0a7b82 */ /* 0x000f240000000a00 */
[----:B------:R-:W5:Y:S04]  /*0290*/  @!P5 LDG.E.64 R22, desc[UR4][R42.64] ;  /* 0x000000042a16d981 */ /* 0x000f68000c1e1b00 */
[----:B------:R-:W-:-:S02]  /*02a0*/  @!P3 IMAD R17, R0, 0x400, R37 ;  /* 0x000004000011b824 */ /* 0x000fc400078e0225 */
[----:B------:R-:W-:-:S05]  /*02b0*/  @!P3 VIADD R37, R37, 0x80 ;  /* 0x000000802525b836 */ /* 0x000fca0000000000 */
[----:B------:R-:W-:-:S13]  /*02c0*/  ISETP.GE.U32.AND P2, PT, R37, R30, PT ;  /* 0x0000001e2500720c */ /* 0x000fda0003f46070 */
[----:B------:R-:W-:Y:S02]  /*02d0*/  @!P2 IMAD R13, R0, 0x400, R37 ;  /* 0x00000400000da824 */ /* 0x000fe400078e0225 */
[----:B------:R-:W-:-:S05]  /*02e0*/  @!P2 VIADD R37, R37, 0x80 ;  /* 0x000000802525a836 */ /* 0x000fca0000000000 */
[----:B------:R-:W-:Y:S01]  /*02f0*/  ISETP.GE.U32.AND P1, PT, R37, R30, PT ;  /* 0x0000001e2500720c */ /* 0x000fe20003f26070 */
[C---:B0-----:R-:W-:Y:S02]  /*0300*/  @!P3 IMAD.WIDE.U32 R44, R17.reuse, 0x8, R8 ;  /* 0x00000008112cb825 */ /* 0x041fe400078e0008 */
[----:B------:R-:W0:Y:S02]  /*0310*/  LDC.64 R8, c[0x0][0x390] ;  /* 0x0000e400ff087b82 */ /* 0x000e240000000a00 */
[----:B--2---:R-:W-:-:S08]  /*0320*/  @!P3 IMAD.WIDE.U32 R38, R17, 0x8, R6 ;  /* 0x000000081126b825 */ /* 0x004fd000078e0006 */
[----:B------:R-:W-:Y:S01]  /*0330*/  @!P1 IMAD R35, R0, 0x400, R37 ;  /* 0x0000040000239824 */ /* 0x000fe200078e0225 */
[----:B------:R-:W-:Y:S01]  /*0340*/  CS2R R16, SRZ ;  /* 0x0000000000107805 */ /* 0x000fe2000001ff00 */
[----:B------:R-:W-:Y:S01]  /*0350*/  @!P1 VIADD R37, R37, 0x80 ;  /* 0x0000008025259836 */ /* 0x000fe20000000000 */
[----:B------:R4:W5:Y:S01]  /*0360*/  @!P3 LDG.E.64 R20, desc[UR4][R44.64] ;  /* 0x000000042c14b981 */ /* 0x000962000c1e1b00 */
[----:B-1----:R-:W-:Y:S01]  /*0370*/  @!P2 IMAD.WIDE.U32 R4, R13, 0x8, R4 ;  /* 0x000000080d04a825 */ /* 0x002fe200078e0004 */
[----:B------:R-:W-:Y:S01]  /*0380*/  CS2R R14, SRZ ;  /* 0x00000000000e7805 */ /* 0x000fe2000001ff00 */
[----:B------:R-:W1:Y:S01]  /*0390*/  LDC.64 R6, c[0x0][0x398] ;  /* 0x0000e600ff067b82 */ /* 0x000e620000000a00 */
[----:B------:R-:W-:Y:S01]  /*03a0*/  ISETP.GE.U32.AND P4, PT, R37, R30, PT ;  /* 0x0000001e2500720c */ /* 0x000fe20003f86070 */
[----:B------:R2:W5:Y:S01]  /*03b0*/  @!P3 LDG.E.64 R18, desc[UR4][R38.64] ;  /* 0x000000042612b981 */ /* 0x000562000c1e1b00 */
[----:B---3--:R-:W-:-:S03]  /*03c0*/  @!P2 IMAD.WIDE.U32 R40, R13, 0x8, R2 ;  /* 0x000000080d28a825 */ /* 0x008fc600078e0002 */
[----:B------:R3:W5:Y:S01]  /*03d0*/  @!P2 LDG.E.64 R16, desc[UR4][R4.64] ;  /* 0x000000040410a981 */ /* 0x000762000c1e1b00 */
[C---:B----4-:R-:W-:Y:S01]  /*03e0*/  @!P1 IMAD.WIDE.U32 R44, R35.reuse, 0x8, R10 ;  /* 0x00000008232c9825 */ /* 0x050fe200078e000a */
[----:B------:R-:W4:Y:S02]  /*03f0*/  LDC.64 R2, c[0x0][0x390] ;  /* 0x0000e400ff027b82 */ /* 0x000f240000000a00 */
[----:B------:R-:W5:Y:S01]  /*0400*/  @!P2 LDG.E.64 R14, desc[UR4][R40.64] ;  /* 0x00000004280ea981 */ /* 0x000f62000c1e1b00 */
[----:B--2---:R-:W-:-:S05]  /*0410*/  @!P1 IMAD.WIDE.U32 R38, R35, 0x8, R32 ;  /* 0x0000000823269825 */ /* 0x004fca00078e0020 */
[----:B---3--:R-:W2:Y:S01]  /*0420*/  LDC.64 R4, c[0x0][0x398] ;  /* 0x0000e600ff047b82 */ /* 0x008ea20000000a00 */
[----:B------:R-:W-:Y:S02]  /*0430*/  @!P4 IMAD R43, R0, 0x400, R37 ;  /* 0x00000400002bc824 */ /* 0x000fe400078e0225 */
[----:B------:R-:W-:-:S05]  /*0440*/  @!P4 VIADD R37, R37, 0x80 ;  /* 0x000000802525c836 */ /* 0x000fca0000000000 */
[----:B------:R-:W3:Y:S01]  /*0450*/  LDC.64 R32, c[0x0][0x390] ;  /* 0x0000e400ff207b82 */ /* 0x000ee20000000a00 */
[----:B------:R-:W-:-:S07]  /*0460*/  ISETP.GE.U32.AND P2, PT, R37, R30, PT ;  /* 0x0000001e2500720c */ /* 0x000fce0003f46070 */
[----:B------:R-:W3:Y:S01]  /*0470*/  LDC.64 R34, c[0x0][0x398] ;  /* 0x0000e600ff227b82 */ /* 0x000ee20000000a00 */
[----:B------:R-:W-:Y:S02]  /*0480*/  CS2R R10, SRZ ;  /* 0x00000000000a7805 */ /* 0x000fe4000001ff00 */
[----:B------:R-:W-:-:S04]  /*0490*/  CS2R R12, SRZ ;  /* 0x00000000000c7805 */ /* 0x000fc8000001ff00 */
[----:B------:R0:W5:Y:S04]  /*04a0*/  @!P1 LDG.E.64 R10, desc[UR4][R38.64] ;  /* 0x00000004260a9981 */ /* 0x000168000c1e1b00 */
[----:B------:R1:W5:Y:S01]  /*04b0*/  @!P1 LDG.E.64 R12, desc[UR4][R44.64] ;  /* 0x000000042c0c9981 */ /* 0x000362000c1e1b00 */
[----:B0-----:R-:W-:Y:S01]  /*04c0*/  @!P4 IMAD.WIDE.U32 R38, R43, 0x8, R8 ;  /* 0x000000082b26c825 */ /* 0x001fe200078e0008 */
[----:B------:R-:W-:-:S03]  /*04d0*/  CS2R R8, SRZ ;  /* 0x0000000000087805 */ /* 0x000fc6000001ff00 */
[C---:B-1----:R-:W-:Y:S02]  /*04e0*/  @!P2 IMAD R45, R0.reuse, 0x400, R37 ;  /* 0x00000400002da824 */ /* 0x042fe400078e0225 */
[----:B------:R-:W-:Y:S01]  /*04f0*/  @!P0 IMAD R37, R0, 0x400, R31 ;  /* 0x0000040000258824 */ /* 0x000fe200078e021f */
[----:B------:R0:W5:Y:S01]  /*0500*/  @!P4 LDG.E.64 R8, desc[UR4][R38.64] ;  /* 0x000000042608c981 */ /* 0x000162000c1e1b00 */
[----:B----4-:R-:W-:Y:S01]  /*0510*/  @!P2 IMAD.WIDE.U32 R40, R45, 0x8, R2 ;  /* 0x000000082d28a825 */ /* 0x010fe200078e0002 */
[----:B------:R-:W-:-:S03]  /*0520*/  CS2R R2, SRZ ;  /* 0x0000000000027805 */ /* 0x000fc6000001ff00 */
[----:B------:R-:W-:Y:S01]  /*0530*/  @!P4 IMAD.WIDE.U32 R42, R43, 0x8, R6 ;  /* 0x000000082b2ac825 */ /* 0x000fe200078e0006 */
[----:B------:R-:W-:-:S03]  /*0540*/  CS2R R6, SRZ ;  /* 0x0000000000067805 */ /* 0x000fc6000001ff00 */
[----:B--2---:R-:W-:Y:S01]  /*0550*/  @!P2 IMAD.WIDE.U32 R44, R45, 0x8, R4 ;  /* 0x000000082d2ca825 */ /* 0x004fe200078e0004 */
[----:B------:R-:W-:Y:S02]  /*0560*/  CS2R R4, SRZ ;  /* 0x0000000000047805 */ /* 0x000fe4000001ff00 */
[----:B0-----:R-:W-:Y:S01]  /*0570*/  CS2R R38, SRZ ;  /* 0x0000000000267805 */ /* 0x001fe2000001ff00 */
[----:B------:R0:W5:Y:S01]  /*0580*/  @!P4 LDG.E.64 R6, desc[UR4][R42.64] ;  /* 0x000000042a06c981 */ /* 0x000162000c1e1b00 */
[----:B---3--:R-:W-:-:S03]  /*0590*/  @!P0 IMAD.WIDE.U32 R32, R37, 0x8, R32 ;  /* 0x0000000825208825 */ /* 0x008fc600078e0020 */
[----:B------:R0:W5:Y:S01]  /*05a0*/  @!P2 LDG.E.64 R4, desc[UR4][R40.64] ;  /* 0x000000042804a981 */ /* 0x000162000c1e1b00 */
[----:B------:R-:W-:Y:S01]  /*05b0*/  @!P0 IMAD.WIDE.U32 R34, R37, 0x8, R34 ;  /* 0x0000000825228825 */ /* 0x000fe200078e0022 */
[----:B------:R-:W-:Y:S02]  /*05c0*/  CS2R R36, SRZ ;  /* 0x0000000000247805 */ /* 0x000fe4000001ff00 */
[----:B------:R0:W5:Y:S04]  /*05d0*/  @!P2 LDG.E.64 R2, desc[UR4][R44.64] ;  /* 0x000000042c02a981 */ /* 0x000168000c1e1b00 */
[----:B------:R0:W5:Y:S04]  /*05e0*/  @!P0 LDG.E.64 R38, desc[UR4][R32.64] ;  /* 0x0000000420268981 */ /* 0x000168000c1e1b00 */
[----:B------:R0:W5:Y:S01]  /*05f0*/  @!P0 LDG.E.64 R36, desc[UR4][R34.64] ;  /* 0x0000000422248981 */ /* 0x000162000c1e1b00 */
[----:B------:R-:W-:Y:S04]  /*0600*/  BSSY.RECONVERGENT B1, `(.L_x_39930) ;  /* 0x0000055000017945 */ /* 0x000fe80003800200 */
[----:B------:R-:W-:Y:S05]  /*0610*/  @P0 BRA `(.L_x_39931) ;  /* 0x00000004004c0947 */ /* 0x000fea0003800000 */
[----:B0----5:R-:W-:Y:S01]  /*0620*/  LOP3.LUT R41, R39, 0x7fffffff, RZ, 0xc0, !PT ;  /* 0x7fffffff27297812 */ /* 0x021fe200078ec0ff */
        /* <DEDUP_REMOVED lines=14> */
.L_x_39933:
        /* <DEDUP_REMOVED lines=25> */
.L_x_39936:
        /* <DEDUP_REMOVED lines=11> */
.L_x_39935:
        /* <DEDUP_REMOVED lines=20> */
.L_x_39938:
[----:B------:R-:W-:Y:S05]  /*0a90*/  BSYNC.RECONVERGENT B2 ;  /* 0x0000000000027941 */ /* 0x000fea0003800200 */
.L_x_39937:
[----:B------:R-:W-:Y:S01]  /*0aa0*/  LOP3.LUT R33, R41, 0x80000000, R39, 0xb8, !PT ;  /* 0x8000000029217812 */ /* 0x000fe200078eb827 */
[----:B------:R-:W-:-:S07]  /*0ab0*/  IMAD.MOV.U32 R32, RZ, RZ, R35 ;  /* 0x000000ffff207224 */ /* 0x000fce00078e0023 */
.L_x_39934:
[----:B------:R-:W-:Y:S05]  /*0ac0*/  BSYNC.RECONVERGENT B0 ;  /* 0x0000000000007941 */ /* 0x000fea0003800200 */
.L_x_39932:
        /* <DEDUP_REMOVED lines=8> */
.L_x_39931:
[----:B------:R-:W-:Y:S05]  /*0b50*/  BSYNC.RECONVERGENT B1 ;  /* 0x0000000000017941 */ /* 0x000fea0003800200 */
.L_x_39930:
[----:B0-----:R-:W-:Y:S01]  /*0b60*/  VIADD R35, R31, 0x80 ;  /* 0x000000801f237836 */ /* 0x001fe20000000000 */
[----:B------:R-:W-:Y:S04]  /*0b70*/  BSSY.RECONVERGENT B1, `(.L_x_39939) ;  /* 0x0000056000017945 */ /* 0x000fe80003800200 */
[----:B------:R-:W-:-:S13]  /*0b80*/  ISETP.GE.U32.AND P0, PT, R35, R30, PT ;  /* 0x0000001e2300720c */ /* 0x000fda0003f06070 */
[----:B------:R-:W-:Y:S05]  /*0b90*/  @P0 BRA `(.L_x_39940) ;  /* 0x00000004004c0947 */ /* 0x000fea0003800000 */
[----:B-----5:R-:W-:Y:S01]  /*0ba0*/  LOP3.LUT R39, R29, 0x7fffffff, RZ, 0xc0, !PT ;  /* 0x7fffffff1d277812 */ /* 0x020fe200078ec0ff */
        /* <DEDUP_REMOVED lines=32> */
.L_x_39945:
        /* <DEDUP_REMOVED lines=11> */
.L_x_39944:
        /* <DEDUP_REMOVED lines=20> */
.L_x_39947:
[----:B------:R-:W-:Y:S05]  /*0fa0*/  BSYNC.RECONVERGENT B2 ;  /* 0x0000000000027941 */ /* 0x000fea0003800200 */
.L_x_39946:
[----:B------:R-:W-:Y:S01]  /*0fb0*/  LOP3.LUT R35, R39, 0x80000000, R29, 0xb8, !PT ;  /* 0x8000000027237812 */ /* 0x000fe200078eb81d */
[----:B------:R-:W-:Y:S01]  /*0fc0*/  IMAD.MOV.U32 R34, RZ, RZ, R37 ;  /* 0x000000ffff227224 */ /* 0x000fe200078e0025 */
[----:B------:R-:W-:Y:S06]  /*0fd0*/  BRA `(.L_x_39943) ;  /* 0x0000000000187947 */ /* 0x000fec0003800000 */
.L_x_39942:
[----:B------:R-:W-:-:S06]  /*0fe0*/  DSETP.NAN.AND P0, PT, R36, R36, PT ;  /* 0x000000242400722a */ /* 0x000fcc0003f08000 */
[----:B------:R-:W-:-:S14]  /*0ff0*/  DSETP.NUM.AND P0, PT, R38, R38, !P0 ;  /* 0x000000262600722a */ /* 0x000fdc0004707000 */
[----:B------:R-:W-:Y:S02]  /*1000*/  @P0 DSETP.NEU.AND P1, PT, R38, +INF , PT ;  /* 0x7ff000002600042a */ /* 0x000fe40003f2d000 */
[----:B------:R-:W-:-:S06]  /*1010*/  @!P0 DADD R34, R26, R28 ;  /* 0x000000001a228229 */ /* 0x000fcc000000001c */
[----:B------:R-:W-:Y:S02]  /*1020*/  @P0 FSEL R34, R28, RZ, P1 ;  /* 0x000000ff1c220208 */ /* 0x000fe40000800000 */
[----:B------:R-:W-:-:S07]  /*1030*/  @P0 FSEL R35, R29, -QNAN , P1 ;  /* 0xfff800001d230808 */ /* 0x000fce0000800000 */
.L_x_39943:
[----:B------:R-:W-:Y:S05]  /*1040*/  BSYNC.RECONVERGENT B0 ;  /* 0x0000000000007941 */ /* 0x000fea0003800200 */
.L_x_39941:
        /* <DEDUP_REMOVED lines=8> */
.L_x_39940:
[----:B------:R-:W-:Y:S05]  /*10d0*/  BSYNC.RECONVERGENT B1 ;  /* 0x0000000000017941 */ /* 0x000fea0003800200 */
.L_x_39939:
[----:B-----5:R-:W-:Y:S01]  /*10e0*/  VIADD R27, R31, 0x100 ;  /* 0x000001001f1b7836 */ /* 0x020fe20000000000 */
[----:B------:R-:W-:Y:S04]  /*10f0*/  BSSY.RECONVERGENT B1, `(.L_x_39948) ;  /* 0x0000056000017945 */ /* 0x000fe80003800200 */
[----:B------:R-:W-:-:S13]  /*1100*/  ISETP.GE.U32.AND P0, PT, R27, R30, PT ;  /* 0x0000001e1b00720c */ /* 0x000fda0003f06070 */
        /* <DEDUP_REMOVED lines=34> */
.L_x_39954:
        /* <DEDUP_REMOVED lines=11> */
.L_x_39953:
        /* <DEDUP_REMOVED lines=20> */
.L_x_39956:
[----:B------:R-:W-:Y:S05]  /*1520*/  BSYNC.RECONVERGENT B2 ;  /* 0x0000000000027941 */ /* 0x000fea0003800200 */
.L_x_39955:
[----:B------:R-:W-:Y:S01]  /*1530*/  LOP3.LUT R27, R37, 0x80000000, R25, 0xb8, !PT ;  /* 0x80000000251b7812 */ /* 0x000fe200078eb819 */
[----:B------:R-:W-:Y:S01]  /*1540*/  IMAD.MOV.U32 R26, RZ, RZ, R29 ;  /* 0x000000ffff1a7224 */ /* 0x000fe200078e001d */
[----:B------:R-:W-:Y:S06]  /*1550*/  BRA `(.L_x_39952) ;  /* 0x0000000000187947 */ /* 0x000fec0003800000 */
.L_x_39951:
[----:B------:R-:W-:-:S06]  /*1560*/  DSETP.NAN.AND P0, PT, R28, R28, PT ;  /* 0x0000001c1c00722a */ /* 0x000fcc0003f08000 */
[----:B------:R-:W-:-:S14]  /*1570*/  DSETP.NUM.AND P0, PT, R36, R36, !P0 ;  /* 0x000000242400722a */ /* 0x000fdc0004707000 */
[----:B------:R-:W-:Y:S02]  /*1580*/  @P0 DSETP.NEU.AND P1, PT, R36, +INF , PT ;  /* 0x7ff000002400042a */ /* 0x000fe40003f2d000 */
[----:B------:R-:W-:-:S06]  /*1590*/  @!P0 DADD R26, R22, R24 ;  /* 0x00000000161a8229 */ /* 0x000fcc0000000018 */
[----:B------:R-:W-:Y:S02]  /*15a0*/  @P0 FSEL R26, R24, RZ, P1 ;  /* 0x000000ff181a0208 */ /* 0x000fe40000800000 */
[----:B------:R-:W-:-:S07]  /*15b0*/  @P0 FSEL R27, R25, -QNAN , P1 ;  /* 0xfff80000191b0808 */ /* 0x000fce0000800000 */
.L_x_39952:
[----:B------:R-:W-:Y:S05]  /*15c0*/  BSYNC.RECONVERGENT B0 ;  /* 0x0000000000007941 */ /* 0x000fea0003800200 */
.L_x_39950:
        /* <DEDUP_REMOVED lines=8> */
.L_x_39949:
[----:B------:R-:W-:Y:S05]  /*1650*/  BSYNC.RECONVERGENT B1 ;  /* 0x0000000000017941 */ /* 0x000fea0003800200 */
.L_x_39948:
[----:B------:R-:W-:Y:S01]  /*1660*/  VIADD R23, R31, 0x180 ;  /* 0x000001801f177836 */ /* 0x000fe20000000000 */
        /* <DEDUP_REMOVED lines=35> */
.L_x_39963:
        /* <DEDUP_REMOVED lines=11> */
.L_x_39962:
        /* <DEDUP_REMOVED lines=20> */
.L_x_39965:
[----:B------:R-:W-:Y:S05]  /*1a90*/  BSYNC.RECONVERGENT B2 ;  /* 0x0000000000027941 */ /* 0x000fea0003800200 */
.L_x_39964:
[----:B------:R-:W-:Y:S01]  /*1aa0*/  LOP3.LUT R23, R37, 0x80000000, R21, 0xb8, !PT ;  /* 0x8000000025177812 */ /* 0x000fe200078eb815 */
[----:B------:R-:W-:Y:S01]  /*1ab0*/  IMAD.MOV.U32 R22, RZ, RZ, R25 ;  /* 0x000000ffff167224 */ /* 0x000fe200078e0019 */
[----:B------:R-:W-:Y:S06]  /*1ac0*/  BRA `(.L_x_39961) ;  /* 0x0000000000187947 */ /* 0x000fec0003800000 */
.L_x_39960:
[----:B------:R-:W-:-:S06]  /*1ad0*/  DSETP.NAN.AND P0, PT, R24, R24, PT ;  /* 0x000000181800722a */ /* 0x000fcc0003f08000 */
[----:B------:R-:W-:-:S14]  /*1ae0*/  DSETP.NUM.AND P0, PT, R36, R36, !P0 ;  /* 0x000000242400722a */ /* 0x000fdc0004707000 */
[----:B------:R-:W-:Y:S02]  /*1af0*/  @P0 DSETP.NEU.AND P1, PT, R36, +INF , PT ;  /* 0x7ff000002400042a */ /* 0x000fe40003f2d000 */
[----:B------:R-:W-:-:S06]  /*1b00*/  @!P0 DADD R22, R18, R20 ;  /* 0x0000000012168229 */ /* 0x000fcc0000000014 */
[----:B------:R-:W-:Y:S02]  /*1b10*/  @P0 FSEL R22, R20, RZ, P1 ;  /* 0x000000ff14160208 */ /* 0x000fe40000800000 */
[----:B------:R-:W-:-:S07]  /*1b20*/  @P0 FSEL R23, R21, -QNAN , P1 ;  /* 0xfff8000015170808 */ /* 0x000fce0000800000 */
.L_x_39961:
[----:B------:R-:W-:Y:S05]  /*1b30*/  BSYNC.RECONVERGENT B0 ;  /* 0x0000000000007941 */ /* 0x000fea0003800200 */
.L_x_39959:
        /* <DEDUP_REMOVED lines=8> */
.L_x_39958:
[----:B------:R-:W-:Y:S05]  /*1bc0*/  BSYNC.RECONVERGENT B1 ;  /* 0x0000000000017941 */ /* 0x000fea0003800200 */
.L_x_39957:
        /* <DEDUP_REMOVED lines=36> */
.L_x_39972:
        /* <DEDUP_REMOVED lines=11> */
.L_x_39971:
        /* <DEDUP_REMOVED lines=20> */
.L_x_39974:
[----:B------:R-:W-:Y:S05]  /*2000*/  BSYNC.RECONVERGENT B2 ;  /* 0x0000000000027941 */ /* 0x000fea0003800200 */
.L_x_39973:
[----:B------:R-:W-:Y:S01]  /*2010*/  LOP3.LUT R19, R29, 0x80000000, R17, 0xb8, !PT ;  /* 0x800000001d137812 */ /* 0x000fe200078eb811 */
[----:B------:R-:W-:Y:S01]  /*2020*/  IMAD.MOV.U32 R18, RZ, RZ, R21 ;  /* 0x000000ffff127224 */ /* 0x000fe200078e0015 */
[----:B------:R-:W-:Y:S06]  /*2030*/  BRA `(.L_x_39970) ;  /* 0x0000000000187947 */ /* 0x000fec0003800000 */
.L_x_39969:
[----:B------:R-:W-:-:S06]  /*2040*/  DSETP.NAN.AND P0, PT, R20, R20, PT ;  /* 0x000000141400722a */ /* 0x000fcc0003f08000 */
[----:B------:R-:W-:-:S14]  /*2050*/  DSETP.NUM.AND P0, PT, R28, R28, !P0 ;  /* 0x0000001c1c00722a */ /* 0x000fdc0004707000 */
[----:B------:R-:W-:Y:S02]  /*2060*/  @P0 DSETP.NEU.AND P1, PT, R28, +INF , PT ;  /* 0x7ff000001c00042a */ /* 0x000fe40003f2d000 */
[----:B------:R-:W-:-:S06]  /*2070*/  @!P0 DADD R18, R14, R16 ;  /* 0x000000000e128229 */ /* 0x000fcc0000000010 */
[----:B------:R-:W-:Y:S02]  /*2080*/  @P0 FSEL R18, R16, RZ, P1 ;  /* 0x000000ff10120208 */ /* 0x000fe40000800000 */
[----:B------:R-:W-:-:S07]  /*2090*/  @P0 FSEL R19, R17, -QNAN , P1 ;  /* 0xfff8000011130808 */ /* 0x000fce0000800000 */
.L_x_39970:
[----:B------:R-:W-:Y:S05]  /*20a0*/  BSYNC.RECONVERGENT B0 ;  /* 0x0000000000007941 */ /* 0x000fea0003800200 */
.L_x_39968:
        /* <DEDUP_REMOVED lines=8> */
.L_x_39967:
[----:B------:R-:W-:Y:S05]  /*2130*/  BSYNC.RECONVERGENT B1 ;  /* 0x0000000000017941 */ /* 0x000fea0003800200 */
.L_x_39966:
        /* <DEDUP_REMOVED lines=36> */
.L_x_39981:
        /* <DEDUP_REMOVED lines=11> */
.L_x_39980:
        /* <DEDUP_REMOVED lines=20> */
.L_x_39983:
[----:B------:R-:W-:Y:S05]  /*2570*/  BSYNC.RECONVERGENT B2 ;  /* 0x0000000000027941 */ /* 0x000fea0003800200 */
.L_x_39982:
[----:B------:R-:W-:Y:S01]  /*2580*/  LOP3.LUT R15, R25, 0x80000000, R13, 0xb8, !PT ;  /* 0x80000000190f7812 */ /* 0x000fe200078eb80d */
[----:B------:R-:W-:Y:S01]  /*2590*/  IMAD.MOV.U32 R14, RZ, RZ, R17 ;  /* 0x000000ffff0e7224 */ /* 0x000fe200078e0011 */
[----:B------:R-:W-:Y:S06]  /*25a0*/  BRA `(.L_x_39979) ;  /* 0x0000000000187947 */ /* 0x000fec0003800000 */
.L_x_39978:
[----:B------:R-:W-:-:S06]  /*25b0*/  DSETP.NAN.AND P0, PT, R16, R16, PT ;  /* 0x000000101000722a */ /* 0x000fcc0003f08000 */
[----:B------:R-:W-:-:S14]  /*25c0*/  DSETP.NUM.AND P0, PT, R24, R24, !P0 ;  /* 0x000000181800722a */ /* 0x000fdc0004707000 */
[----:B------:R-:W-:Y:S02]  /*25d0*/  @P0 DSETP.NEU.AND P1, PT, R24, +INF , PT ;  /* 0x7ff000001800042a */ /* 0x000fe40003f2d000 */
[----:B------:R-:W-:-:S06]  /*25e0*/  @!P0 DADD R14, R10, R12 ;  /* 0x000000000a0e8229 */ /* 0x000fcc000000000c */
[----:B------:R-:W-:Y:S02]  /*25f0*/  @P0 FSEL R14, R12, RZ, P1 ;  /* 0x000000ff0c0e0208 */ /* 0x000fe40000800000 */
[----:B------:R-:W-:-:S07]  /*2600*/  @P0 FSEL R15, R13, -QNAN , P1 ;  /* 0xfff800000d0f0808 */ /* 0x000fce0000800000 */
.L_x_39979:
[----:B------:R-:W-:Y:S05]  /*2610*/  BSYNC.RECONVERGENT B0 ;  /* 0x0000000000007941 */ /* 0x000fea0003800200 */
.L_x_39977:
        /* <DEDUP_REMOVED lines=8> */
.L_x_39976:
[----:B------:R-:W-:Y:S05]  /*26a0*/  BSYNC.RECONVERGENT B1 ;  /* 0x0000000000017941 */ /* 0x000fea0003800200 */
.L_x_39975:
        /* <DEDUP_REMOVED lines=36> */
.L_x_39990:
        /* <DEDUP_REMOVED lines=11> */
.L_x_39989:
        /* <DEDUP_REMOVED lines=20> */
.L_x_39992:
[----:B------:R-:W-:Y:S05]  /*2ae0*/  BSYNC.RECONVERGENT B2 ;  /* 0x0000000000027941 */ /* 0x000fea0003800200 */
.L_x_39991:
[----:B------:R-:W-:Y:S01]  /*2af0*/  LOP3.LUT R11, R21, 0x80000000, R9, 0xb8, !PT ;  /* 0x80000000150b7812 */ /* 0x000fe200078eb809 */
[----:B------:R-:W-:Y:S01]  /*2b00*/  IMAD.MOV.U32 R10, RZ, RZ, R13 ;  /* 0x000000ffff0a7224 */ /* 0x000fe200078e000d */
[----:B------:R-:W-:Y:S06]  /*2b10*/  BRA `(.L_x_39988) ;  /* 0x0000000000187947 */ /* 0x000fec0003800000 */
.L_x_39987:
[----:B------:R-:W-:-:S06]  /*2b20*/  DSETP.NAN.AND P0, PT, R12, R12, PT ;  /* 0x0000000c0c00722a */ /* 0x000fcc0003f08000 */
[----:B------:R-:W-:-:S14]  /*2b30*/  DSETP.NUM.AND P0, PT, R20, R20, !P0 ;  /* 0x000000141400722a */ /* 0x000fdc0004707000 */
[----:B------:R-:W-:Y:S02]  /*2b40*/  @P0 DSETP.NEU.AND P1, PT, R20, +INF , PT ;  /* 0x7ff000001400042a */ /* 0x000fe40003f2d000 */
[----:B------:R-:W-:-:S06]  /*2b50*/  @!P0 DADD R10, R6, R8 ;  /* 0x00000000060a8229 */ /* 0x000fcc0000000008 */
[----:B------:R-:W-:Y:S02]  /*2b60*/  @P0 FSEL R10, R8, RZ, P1 ;  /* 0x000000ff080a0208 */ /* 0x000fe40000800000 */
[----:B------:R-:W-:-:S07]  /*2b70*/  @P0 FSEL R11, R9, -QNAN , P1 ;  /* 0xfff80000090b0808 */ /* 0x000fce0000800000 */
.L_x_39988:
[----:B------:R-:W-:Y:S05]  /*2b80*/  BSYNC.RECONVERGENT B0 ;  /* 0x0000000000007941 */ /* 0x000fea0003800200 */
.L_x_39986:
        /* <DEDUP_REMOVED lines=8> */
.L_x_39985:
[----:B------:R-:W-:Y:S05]  /*2c10*/  BSYNC.RECONVERGENT B1 ;  /* 0x0000000000017941 */ /* 0x000fea0003800200 */
.L_x_39984:
        /* <DEDUP_REMOVED lines=36> */
.L_x_39999:
        /* <DEDUP_REMOVED lines=11> */
.L_x_39998:
        /* <DEDUP_REMOVED lines=20> */
.L_x_40001:
[----:B------:R-:W-:Y:S05]  /*3050*/  BSYNC.RECONVERGENT B2 ;  /* 0x0000000000027941 */ /* 0x000fea0003800200 */
.L_x_40000:
[----:B------:R-:W-:Y:S01]  /*3060*/  LOP3.LUT R7, R17, 0x80000000, R5, 0xb8, !PT ;  /* 0x8000000011077812 */ /* 0x000fe200078eb805 */
[----:B------:R-:W-:Y:S01]  /*3070*/  IMAD.MOV.U32 R6, RZ, RZ, R9 ;  /* 0x000000ffff067224 */ /* 0x000fe200078e0009 */
[----:B------:R-:W-:Y:S06]  /*3080*/  BRA `(.L_x_39997) ;  /* 0x0000000000187947 */ /* 0x000fec0003800000 */
.L_x_39996:
[----:B------:R-:W-:-:S06]  /*3090*/  DSETP.NAN.AND P0, PT, R8, R8, PT ;  /* 0x000000080800722a */ /* 0x000fcc0003f08000 */
[----:B------:R-:W-:-:S14]  /*30a0*/  DSETP.NUM.AND P0, PT, R16, R16, !P0 ;  /* 0x000000101000722a */ /* 0x000fdc0004707000 */
[----:B------:R-:W-:Y:S02]  /*30b0*/  @P0 DSETP.NEU.AND P1, PT, R16, +INF , PT ;  /* 0x7ff000001000042a */ /* 0x000fe40003f2d000 */
[----:B------:R-:W-:-:S06]  /*30c0*/  @!P0 DADD R6, R2, R4 ;  /* 0x0000000002068229 */ /* 0x000fcc0000000004 */
[----:B------:R-:W-:Y:S02]  /*30d0*/  @P0 FSEL R6, R4, RZ, P1 ;  /* 0x000000ff04060208 */ /* 0x000fe40000800000 */
[----:B------:R-:W-:-:S07]  /*30e0*/  @P0 FSEL R7, R5, -QNAN , P1 ;  /* 0xfff8000005070808 */ /* 0x000fce0000800000 */
.L_x_39997:
[----:B------:R-:W-:Y:S05]  /*30f0*/  BSYNC.RECONVERGENT B0 ;  /* 0x0000000000007941 */ /* 0x000fea0003800200 */
.L_x_39995:
        /* <DEDUP_REMOVED lines=8> */
.L_x_39994:
[----:B------:R-:W-:Y:S05]  /*3180*/  BSYNC.RECONVERGENT B1 ;  /* 0x0000000000017941 */ /* 0x000fea0003800200 */
.L_x_39993:
[----:B------:R-:W-:Y:S01]  /*3190*/  ISETP.GE.U32.AND P0, PT, R31, R30, PT ;  /* 0x0000001e1f00720c */ /* 0x000fe20003f06070 */
[----:B------:R-:W-:Y:S04]  /*31a0*/  BSSY.RECONVERGENT B0, `(.L_x_40002) ;  /* 0x0000033000007945 */ /* 0x000fe80003800200 */
[----:B------:R-:W-:Y:S08]  /*31b0*/  BSSY.RELIABLE B1, `(.L_x_40003) ;  /* 0x000002b000017945 */ /* 0x000ff00003800100 */
[----:B------:R-:W-:Y:S05]  /*31c0*/  @P0 BRA `(.L_x_40004) ;  /* 0x0000000000300947 */ /* 0x000fea0003800000 */
[----:B------:R-:W0:Y:S01]  /*31d0*/  LDC.64 R2, c[0x0][0x388] ;  /* 0x0000e200ff027b82 */ /* 0x000e220000000a00 */
[----:B------:R-:W-:Y:S02]  /*31e0*/  IMAD R5, R0, 0x400, R31 ;  /* 0x0000040000057824 */ /* 0x000fe400078e021f */
[----:B------:R-:W-:-:S05]  /*31f0*/  VIADD R31, R31, 0x80 ;  /* 0x000000801f1f7836 */ /* 0x000fca0000000000 */
[----:B------:R-:W-:Y:S01]  /*3200*/  ISETP.GE.U32.AND P0, PT, R31, R30, PT ;  /* 0x0000001e1f00720c */ /* 0x000fe20003f06070 */
[----:B0-----:R-:W-:-:S05]  /*3210*/  IMAD.WIDE.U32 R2, R5, 0x8, R2 ;  /* 0x0000000805027825 */ /* 0x001fca00078e0002 */
[----:B------:R0:W-:Y:S07]  /*3220*/  STG.E.64 desc[UR4][R2.64], R32 ;  /* 0x0000002002007986 */ /* 0x0001ee000c101b04 */
[----:B------:R-:W-:Y:S05]  /*3230*/  @P0 BRA `(.L_x_40005) ;  /* 0x0000000000300947 */ /* 0x000fea0003800000 */
[----:B0-----:R-:W0:Y:S01]  /*3240*/  LDC.64 R2, c[0x0][0x388] ;  /* 0x0000e200ff027b82 */ /* 0x001e220000000a00 */
[----:B------:R-:W-:Y:S02]  /*3250*/  IMAD R5, R0, 0x400, R31 ;  /* 0x0000040000057824 */ /* 0x000fe400078e021f */
[----:B------:R-:W-:Y:S02]  /*3260*/  VIADD R31, R31, 0x80 ;  /* 0x000000801f1f7836 */ /* 0x000fe40000000000 */
[----:B0-----:R-:W-:-:S05]  /*3270*/  IMAD.WIDE.U32 R2, R5, 0x8, R2 ;  /* 0x0000000805027825 */ /* 0x001fca00078e0002 */
[----:B------:R0:W-:Y:S02]  /*3280*/  STG.E.64 desc[UR4][R2.64], R34 ;  /* 0x0000002202007986 */ /* 0x0001e4000c101b04 */
.L_x_40004:
[----:B------:R-:W-:-:S13]  /*3290*/  ISETP.GE.U32.AND P0, PT, R31, R30, PT ;  /* 0x0000001e1f00720c */ /* 0x000fda0003f06070 */
[----:B------:R-:W-:Y:S05]  /*32a0*/  @P0 BRA `(.L_x_40006) ;  /* 0x0000000000300947 */ /* 0x000fea0003800000 */
[----:B0-----:R-:W0:Y:S01]  /*32b0*/  LDC.64 R2, c[0x0][0x388] ;  /* 0x0000e200ff027b82 */ /* 0x001e220000000a00 */
[----:B------:R-:W-:Y:S02]  /*32c0*/  IMAD R5, R0, 0x400, R31 ;  /* 0x0000040000057824 */ /* 0x000fe400078e021f */
[----:B------:R-:W-:Y:S02]  /*32d0*/  VIADD R31, R31, 0x80 ;  /* 0x000000801f1f7836 */ /* 0x000fe40000000000 */
[----:B0-----:R-:W-:-:S05]  /*32e0*/  IMAD.WIDE.U32 R2, R5, 0x8, R2 ;  /* 0x0000000805027825 */ /* 0x001fca00078e0002 */
[----:B------:R1:W-:Y:S02]  /*32f0*/  STG.E.64 desc[UR4][R2.64], R26 ;  /* 0x0000001a02007986 */ /* 0x0003e4000c101b04 */
.L_x_40005:
[----:B------:R-:W-:-:S13]  /*3300*/  ISETP.GE.U32.AND P0, PT, R31, R30, PT ;  /* 0x0000001e1f00720c */ /* 0x000fda0003f06070 */
[----:B------:R-:W-:Y:S05]  /*3310*/  @P0 BRA `(.L_x_40007) ;  /* 0x0000000000300947 */ /* 0x000fea0003800000 */
[----:B01----:R-:W0:Y:S01]  /*3320*/  LDC.64 R2, c[0x0][0x388] ;  /* 0x0000e200ff027b82 */ /* 0x003e220000000a00 */
[----:B------:R-:W-:Y:S02]  /*3330*/  IMAD R5, R0, 0x400, R31 ;  /* 0x0000040000057824 */ /* 0x000fe400078e021f */
[----:B------:R-:W-:Y:S02]  /*3340*/  VIADD R31, R31, 0x80 ;  /* 0x000000801f1f7836 */ /* 0x000fe40000000000 */
[----:B0-----:R-:W-:-:S05]  /*3350*/  IMAD.WIDE.U32 R2, R5, 0x8, R2 ;  /* 0x0000000805027825 */ /* 0x001fca00078e0002 */
[----:B------:R1:W-:Y:S02]  /*3360*/  STG.E.64 desc[UR4][R2.64], R22 ;  /* 0x0000001602007986 */ /* 0x0003e4000c101b04 */
.L_x_40006:
[----:B------:R-:W-:-:S13]  /*3370*/  ISETP.GE.U32.AND P0, PT, R31, R30, PT ;  /* 0x0000001e1f00720c */ /* 0x000fda0003f06070 */
[----:B------:R-:W-:Y:S05]  /*3380*/  @P0 BRA `(.L_x_40008) ;  /* 0x0000000000340947 */ /* 0x000fea0003800000 */
[----:B01----:R-:W0:Y:S01]  /*3390*/  LDC.64 R2, c[0x0][0x388] ;  /* 0x0000e200ff027b82 */ /* 0x003e220000000a00 */
[----:B------:R-:W-:Y:S02]  /*33a0*/  IMAD R5, R0, 0x400, R31 ;  /* 0x0000040000057824 */ /* 0x000fe400078e021f */
[----:B------:R-:W-:Y:S02]  /*33b0*/  VIADD R31, R31, 0x80 ;  /* 0x000000801f1f7836 */ /* 0x000fe40000000000 */
[----:B0-----:R-:W-:-:S05]  /*33c0*/  IMAD.WIDE.U32 R2, R5, 0x8, R2 ;  /* 0x0000000805027825 */ /* 0x001fca00078e0002 */
[----:B------:R2:W-:Y:S02]  /*33d0*/  STG.E.64 desc[UR4][R2.64], R18 ;  /* 0x0000001202007986 */ /* 0x0005e4000c101b04 */
.L_x_40007:
[----:B------:R-:W-:-:S13]  /*33e0*/  ISETP.GE.U32.AND P0, PT, R31, R30, PT ;  /* 0x0000001e1f00720c */ /* 0x000fda0003f06070 */
[----:B------:R-:W-:Y:S05]  /*33f0*/  @P0 BREAK.RELIABLE B1 ;  /* 0x0000000000010942 */ /* 0x000fea0003800100 */
[----:B------:R-:W-:Y:S05]  /*3400*/  @P0 BRA `(.L_x_40009) ;  /* 0x0000000000300947 */ /* 0x000fea0003800000 */
[----:B012---:R-:W0:Y:S01]  /*3410*/  LDC.64 R2, c[0x0][0x388] ;  /* 0x0000e200ff027b82 */ /* 0x007e220000000a00 */
[----:B------:R-:W-:Y:S02]  /*3420*/  IMAD R5, R0, 0x400, R31 ;  /* 0x0000040000057824 */ /* 0x000fe400078e021f */
[----:B------:R-:W-:Y:S02]  /*3430*/  VIADD R31, R31, 0x80 ;  /* 0x000000801f1f7836 */ /* 0x000fe40000000000 */
[----:B0-----:R-:W-:-:S05]  /*3440*/  IMAD.WIDE.U32 R2, R5, 0x8, R2 ;  /* 0x0000000805027825 */ /* 0x001fca00078e0002 */
[----:B------:R2:W-:Y:S02]  /*3450*/  STG.E.64 desc[UR4][R2.64], R14 ;  /* 0x0000000e02007986 */ /* 0x0005e4000c101b04 */
.L_x_40008:
[----:B------:R-:W-:Y:S05]  /*3460*/  BSYNC.RELIABLE B1 ;  /* 0x0000000000017941 */ /* 0x000fea0003800100 */
.L_x_40003:
[----:B------:R-:W-:-:S13]  /*3470*/  ISETP.GE.U32.AND P0, PT, R31, R30, PT ;  /* 0x0000001e1f00720c */ /* 0x000fda0003f06070 */
[----:B012---:R-:W0:Y:S01]  /*3480*/  @!P0 LDC.64 R2, c[0x0][0x388] ;  /* 0x0000e200ff028b82 */ /* 0x007e220000000a00 */
[----:B------:R-:W-:Y:S02]  /*3490*/  @!P0 IMAD R5, R0, 0x400, R31 ;  /* 0x0000040000058824 */ /* 0x000fe400078e021f */
[----:B------:R-:W-:Y:S02]  /*34a0*/  @!P0 VIADD R31, R31, 0x80 ;  /* 0x000000801f1f8836 */ /* 0x000fe40000000000 */
[----:B0-----:R-:W-:-:S05]  /*34b0*/  @!P0 IMAD.WIDE.U32 R2, R5, 0x8, R2 ;  /* 0x0000000805028825 */ /* 0x001fca00078e0002 */
[----:B------:R3:W-:Y:S02]  /*34c0*/  @!P0 STG.E.64 desc[UR4][R2.64], R10 ;  /* 0x0000000a02008986 */ /* 0x0007e4000c101b04 */
.L_x_40009:
[----:B------:R-:W-:Y:S05]  /*34d0*/  BSYNC.RECONVERGENT B0 ;  /* 0x0000000000007941 */ /* 0x000fea0003800200 */
.L_x_40002:
[----:B------:R-:W-:Y:S05]  /*34e0*/  WARPSYNC.ALL ;  /* 0x0000000000007948 */ /* 0x000fea0003800000 */
[----:B------:R-:W-:-:S13]  /*34f0*/  ISETP.GE.U32.AND P0, PT, R31, R30, PT ;  /* 0x0000001e1f00720c */ /* 0x000fda0003f06070 */
[----:B------:R-:W-:Y:S05]  /*3500*/  @P0 EXIT ;  /* 0x000000000000094d */ /* 0x000fea0003800000 */
[----:B0123--:R-:W0:Y:S01]  /*3510*/  LDC.64 R2, c[0x0][0x388] ;  /* 0x0000e200ff027b82 */ /* 0x00fe220000000a00 */
[----:B------:R-:W-:-:S04]  /*3520*/  IMAD R31, R0, 0x400, R31 ;  /* 0x00000400001f7824 */ /* 0x000fc800078e021f */
[----:B0-----:R-:W-:-:S05]  /*3530*/  IMAD.WIDE.U32 R2, R31, 0x8, R2 ;  /* 0x000000081f027825 */ /* 0x001fca00078e0002 */
[----:B------:R-:W-:Y:S01]  /*3540*/  STG.E.64 desc[UR4][R2.64], R6 ;  /* 0x0000000602007986 */ /* 0x000fe2000c101b04 */
[----:B------:R-:W-:Y:S05]  /*3550*/  EXIT ;  /* 0x000000000000794d */ /* 0x000fea0003800000 */
.L_x_39929:
        /* <DEDUP_REMOVED lines=21> */
[----:B------:R-:W-:Y:S02]  /*36b0*/  IMAD.MOV.U32 R40, RZ, RZ, R36 ;  /* 0x000000ffff287224 */ /* 0x000fe400078e0024 */
[----:B0-----:R-:W-:Y:S02]  /*36c0*/  IMAD.MOV.U32 R2, RZ, RZ, R32 ;  /* 0x000000ffff027224 */ /* 0x001fe400078e0020 */
[----:B------:R-:W-:-:S08]  /*36d0*/  IMAD.MOV.U32 R3, RZ, RZ, R6 ;  /* 0x000000ffff037224 */ /* 0x000fd000078e0006 */
        /* <DEDUP_REMOVED lines=10> */
.L_x_40011:
        /* <DEDUP_REMOVED lines=24> */
.L_x_40014:
        /* <DEDUP_REMOVED lines=11> */
.L_x_40013:
        /* <DEDUP_REMOVED lines=20> */
.L_x_40016:
[----:B------:R-:W-:Y:S05]  /*3af0*/  BSYNC.RECONVERGENT B1 ;  /* 0x0000000000017941 */ /* 0x000fea0003800200 */
.L_x_40015:
[----:B------:R-:W-:Y:S01]  /*3b00*/  LOP3.LUT R5, R41, 0x80000000, R37, 0xb8, !PT ;  /* 0x8000000029057812 */ /* 0x000fe200078eb825 */
[----:B------:R-:W-:-:S07]  /*3b10*/  IMAD.MOV.U32 R4, RZ, RZ, R6 ;  /* 0x000000ffff047224 */ /* 0x000fce00078e0006 */
.L_x_40012:
[----:B------:R-:W-:Y:S05]  /*3b20*/  BSYNC.RECONVERGENT B0 ;  /* 0x0000000000007941 */ /* 0x000fea0003800200 */
.L_x_40010:
[----:B------:R-:W-:Y:S01]  /*3b30*/  DSETP.NEU.AND P1, PT, R4, RZ, PT ;  /* 0x000000ff0400722a */ /* 0x000fe20003f2d000 */
[----:B------:R-:W-:Y:S01]  /*3b40*/  LOP3.LUT R37, R39, 0x7fffffff, RZ, 0xc0, !PT ;  /* 0x7fffffff27257812 */ /* 0x000fe200078ec0ff */
[----:B------:R-:W-:Y:S01]  /*3b50*/  BSSY.RECONVERGENT B0, `(.L_x_40017) ;  /* 0x0000052000007945 */ /* 0x000fe20003800200 */
[----:B------:R-:W-:Y:S01]  /*3b60*/  LOP3.LUT R6, R35, 0x7fffffff, RZ, 0xc0, !PT ;  /* 0x7fffffff23067812 */ /* 0x000fe200078ec0ff */
[----:B------:R-:W-:-:S03]  /*3b70*/  IMAD.MOV.U32 R36, RZ, RZ, R38 ;  /* 0x000000ffff247224 */ /* 0x000fc600078e0026 */
[----:B------:R-:W-:-:S04]  /*3b80*/  VIMNMX.U32 R7, PT, PT, R37, R6, !PT ;  /* 0x0000000625077248 */ /* 0x000fc80007fe0000 */
[----:B------:R-:W-:-:S03]  /*3b90*/  ISETP.GT.U32.AND P2, PT, R7, 0x7fefffff, PT ;  /* 0x7fefffff0700780c */ /* 0x000fc60003f44070 */
[----:B------:R-:W-:Y:S02]  /*3ba0*/  @P1 DSETP.GEU.AND P0, PT, R4, RZ, PT ;  /* 0x000000ff0400122a */ /* 0x000fe40003f0e000 */
[----:B------:R-:W-:-:S04]  /*3bb0*/  @P1 DADD R2, R32, R4 ;  /* 0x0000000020021229 */ /* 0x000fc80000000004 */
[----:B------:R-:W-:-:S06]  /*3bc0*/  @P1 DSETP.LT.XOR P0, PT, R32, RZ, P0 ;  /* 0x000000ff2000122a */ /* 0x000fcc0000701800 */
[----:B------:R-:W-:Y:S02]  /*3bd0*/  @P1 FSEL R2, R4, R2, P0 ;  /* 0x0000000204021208 */ /* 0x000fe40000000000 */
[----:B------:R-:W-:-:S03]  /*3be0*/  @P1 FSEL R3, R5, R3, P0 ;  /* 0x0000000305031208 */ /* 0x000fc60000000000 */
[----:B------:R-:W-:Y:S02]  /*3bf0*/  @P1 IMAD.MOV.U32 R4, RZ, RZ, R2 ;  /* 0x000000ffff041224 */ /* 0x000fe400078e0002 */
[----:B------:R-:W-:Y:S02]  /*3c00*/  @P1 IMAD.MOV.U32 R5, RZ, RZ, R3 ;  /* 0x000000ffff051224 */ /* 0x000fe400078e0003 */
[----:B------:R-:W-:Y:S02]  /*3c10*/  IMAD.MOV.U32 R2, RZ, RZ, R34 ;  /* 0x000000ffff027224 */ /* 0x000fe400078e0022 */
[----:B------:R-:W-:Y:S01]  /*3c20*/  IMAD.MOV.U32 R3, RZ, RZ, R6 ;  /* 0x000000ffff037224 */ /* 0x000fe200078e0006 */
[----:B------:R-:W-:Y:S06]  /*3c30*/  @P2 BRA `(.L_x_40018) ;  /* 0x0000000000ec2947 */ /* 0x000fec0003800000 */
        /* <DEDUP_REMOVED lines=24> */
.L_x_40021:
        /* <DEDUP_REMOVED lines=11> */
.L_x_40020:
        /* <DEDUP_REMOVED lines=20> */
.L_x_40023:
[----:B------:R-:W-:Y:S05]  /*3fb0*/  BSYNC.RECONVERGENT B1 ;  /* 0x0000000000017941 */ /* 0x000fea0003800200 */
.L_x_40022:
[----:B------:R-:W-:Y:S01]  /*3fc0*/  LOP3.LUT R7, R37, 0x80000000, R39, 0xb8, !PT ;  /* 0x8000000025077812 */ /* 0x000fe200078eb827 */
[----:B------:R-:W-:Y:S01]  /*3fd0*/  IMAD.MOV.U32 R6, RZ, RZ, R32 ;  /* 0x000000ffff067224 */ /* 0x000fe200078e0020 */
[----:B------:R-:W-:Y:S06]  /*3fe0*/  BRA `(.L_x_40019) ;  /* 0x0000000000207947 */ /* 0x000fec0003800000 */
.L_x_40018:
        /* <DEDUP_REMOVED lines=8> */
.L_x_40019:
[----:B------:R-:W-:Y:S05]  /*4070*/  BSYNC.RECONVERGENT B0 ;  /* 0x0000000000007941 */ /* 0x000fea0003800200 */
.L_x_40017:
[----:B------:R-:W-:Y:S01]  /*4080*/  DSETP.NEU.AND P1, PT, R6, RZ, PT ;  /* 0x000000ff0600722a */ /* 0x000fe20003f2d000 */
[----:B-----5:R-:W-:Y:S01]  /*4090*/  LOP3.LUT R37, R29, 0x7fffffff, RZ, 0xc0, !PT ;  /* 0x7fffffff1d257812 */ /* 0x020fe200078ec0ff */
        /* <DEDUP_REMOVED lines=39> */
.L_x_40028:
        /* <DEDUP_REMOVED lines=11> */
.L_x_40027:
        /* <DEDUP_REMOVED lines=20> */
.L_x_40030:
[----:B------:R-:W-:Y:S05]  /*4500*/  BSYNC.RECONVERGENT B1 ;  /* 0x0000000000017941 */ /* 0x000fea0003800200 */
.L_x_40029:
[----:B------:R-:W-:Y:S01]  /*4510*/  LOP3.LUT R33, R37, 0x80000000, R29, 0xb8, !PT ;  /* 0x8000000025217812 */ /* 0x000fe200078eb81d */
[----:B------:R-:W-:Y:S01]  /*4520*/  IMAD.MOV.U32 R32, RZ, RZ, R34 ;  /* 0x000000ffff207224 */ /* 0x000fe200078e0022 */
[----:B------:R-:W-:Y:S06]  /*4530*/  BRA `(.L_x_40026) ;  /* 0x0000000000207947 */ /* 0x000fec0003800000 */
.L_x_40025:
        /* <DEDUP_REMOVED lines=8> */
.L_x_40026:
[----:B------:R-:W-:Y:S05]  /*45c0*/  BSYNC.RECONVERGENT B0 ;  /* 0x0000000000007941 */ /* 0x000fea0003800200 */
.L_x_40024:
[----:B------:R-:W-:Y:S01]  /*45d0*/  DSETP.NEU.AND P1, PT, R32, RZ, PT ;  /* 0x000000ff2000722a */ /* 0x000fe20003f2d000 */
[----:B------:R-:W-:Y:S01]  /*45e0*/  LOP3.LUT R29, R31, 0x7fffffff, RZ, 0xc0, !PT ;  /* 0x7fffffff1f1d7812 */ /* 0x000fe200078ec0ff */
[----:B------:R-:W-:Y:S01]  /*45f0*/  BSSY.RECONVERGENT B0, `(.L_x_40031) ;  /* 0x0000052000007945 */ /* 0x000fe20003800200 */
[----:B------:R-:W-:-:S11]  /*4600*/  LOP3.LUT R28, R19, 0x7fffffff, RZ, 0xc0, !PT ;  /* 0x7fffffff131c7812 */ /* 0x000fd600078ec0ff */
[----:B------:R-:W-:Y:S02]  /*4610*/  @P1 DSETP.GEU.AND P0, PT, R32, RZ, PT ;  /* 0x000000ff2000122a */ /* 0x000fe40003f0e000 */
[----:B------:R-:W-:-:S04]  /*4620*/  @P1 DADD R2, R16, R32 ;  /* 0x0000000010021229 */ /* 0x000fc80000000020 */
[----:B------:R-:W-:Y:S01]  /*4630*/  @P1 DSETP.LT.XOR P0, PT, R16, RZ, P0 ;  /* 0x000000ff1000122a */ /* 0x000fe20000701800 */
[----:B------:R-:W-:-:S04]  /*4640*/  VIMNMX.U32 R16, PT, PT, R29, R28, !PT ;  /* 0x0000001c1d107248 */ /* 0x000fc80007fe0000 */
[----:B------:R-:W-:Y:S02]  /*4650*/  ISETP.GT.U32.AND P2, PT, R16, 0x7fefffff, PT ;  /* 0x7fefffff1000780c */ /* 0x000fe40003f44070 */
[----:B------:R-:W-:Y:S01]  /*4660*/  @P1 FSEL R16, R32, R2, P0 ;  /* 0x0000000220101208 */ /* 0x000fe20000000000 */
[----:B------:R-:W-:Y:S01]  /*4670*/  IMAD.MOV.U32 R2, RZ, RZ, R30 ;  /* 0x000000ffff027224 */ /* 0x000fe200078e001e */
[----:B------:R-:W-:Y:S01]  /*4680*/  @P1 FSEL R17, R33, R3, P0 ;  /* 0x0000000321111208 */ /* 0x000fe20000000000 */
[----:B------:R-:W-:Y:S02]  /*4690*/  IMAD.MOV.U32 R3, RZ, RZ, R29 ;  /* 0x000000ffff037224 */ /* 0x000fe400078e001d */
[----:B------:R-:W-:Y:S02]  /*46a0*/  @P1 IMAD.MOV.U32 R32, RZ, RZ, R16 ;  /* 0x000000ffff201224 */ /* 0x000fe400078e0010 */
[----:B------:R-:W-:Y:S02]  /*46b0*/  @P1 IMAD.MOV.U32 R33, RZ, RZ, R17 ;  /* 0x000000ffff211224 */ /* 0x000fe400078e0011 */
[----:B------:R-:W-:-:S02]  /*46c0*/  IMAD.MOV.U32 R16, RZ, RZ, R18 ;  /* 0x000000ffff107224 */ /* 0x000fc400078e0012 */
        /* <DEDUP_REMOVED lines=27> */
.L_x_40035:
        /* <DEDUP_REMOVED lines=11> */
.L_x_40034:
        /* <DEDUP_REMOVED lines=19> */
.L_x_40037:
[----:B------:R-:W-:Y:S05]  /*4a60*/  BSYNC.RECONVERGENT B1 ;  /* 0x0000000000017941 */ /* 0x000fea0003800200 */
.L_x_40036:
[----:B------:R-:W-:Y:S01]  /*4a70*/  LOP3.LUT R35, R35, 0x80000000, R31, 0xb8, !PT ;  /* 0x8000000023237812 */ /* 0x000fe200078eb81f */
[----:B------:R-:W-:Y:S06]  /*4a80*/  BRA `(.L_x_40033) ;  /* 0x0000000000207947 */ /* 0x000fec0003800000 */
.L_x_40032:
        /* <DEDUP_REMOVED lines=8> */
.L_x_40033:
[----:B------:R-:W-:Y:S05]  /*4b10*/  BSYNC.RECONVERGENT B0 ;  /* 0x0000000000007941 */ /* 0x000fea0003800200 */
.L_x_40031:
        /* <DEDUP_REMOVED lines=43> */
.L_x_40042:
        /* <DEDUP_REMOVED lines=11> */
.L_x_40041:
        /* <DEDUP_REMOVED lines=20> */
.L_x_40044:
[----:B------:R-:W-:Y:S05]  /*4fc0*/  BSYNC.RECONVERGENT B1 ;  /* 0x0000000000017941 */ /* 0x000fea0003800200 */
.L_x_40043:
[----:B------:R-:W-:Y:S01]  /*4fd0*/  LOP3.LUT R17, R19, 0x80000000, R25, 0xb8, !PT ;  /* 0x8000000013117812 */ /* 0x000fe200078eb819 */
[----:B------:R-:W-:Y:S06]  /*4fe0*/  BRA `(.L_x_40040) ;  /* 0x0000000000207947 */ /* 0x000fec0003800000 */
.L_x_40039:
        /* <DEDUP_REMOVED lines=8> */
.L_x_40040:
[----:B------:R-:W-:Y:S05]  /*5070*/  BSYNC.RECONVERGENT B0 ;  /* 0x0000000000007941 */ /* 0x000fea0003800200 */
.L_x_40038:
        /* <DEDUP_REMOVED lines=43> */
.L_x_40049:
        /* <DEDUP_REMOVED lines=11> */
.L_x_40048:
        /* <DEDUP_REMOVED lines=20> */
.L_x_40051:
[----:B------:R-:W-:Y:S05]  /*5520*/  BSYNC.RECONVERGENT B1 ;  /* 0x0000000000017941 */ /* 0x000fea0003800200 */
.L_x_40050:
[----:B------:R-:W-:Y:S01]  /*5530*/  LOP3.LUT R19, R13, 0x80000000, R27, 0xb8, !PT ;  /* 0x800000000d137812 */ /* 0x000fe200078eb81b */
[----:B------:R-:W-:Y:S06]  /*5540*/  BRA `(.L_x_40047) ;  /* 0x0000000000207947 */ /* 0x000fec0003800000 */
.L_x_40046:
        /* <DEDUP_REMOVED lines=8> */
.L_x_40047:
[----:B------:R-:W-:Y:S05]  /*55d0*/  BSYNC.RECONVERGENT B0 ;  /* 0x0000000000007941 */ /* 0x000fea0003800200 */
.L_x_40045:
        /* <DEDUP_REMOVED lines=43> */
.L_x_40056:
        /* <DEDUP_REMOVED lines=11> */
.L_x_40055:
        /* <DEDUP_REMOVED lines=20> */
.L_x_40058:
[----:B------:R-:W-:Y:S05]  /*5a80*/  BSYNC.RECONVERGENT B1 ;  /* 0x0000000000017941 */ /* 0x000fea0003800200 */
.L_x_40057:
[----:B------:R-:W-:Y:S01]  /*5a90*/  LOP3.LUT R13, R15, 0x80000000, R21, 0xb8, !PT ;  /* 0x800000000f0d7812 */ /* 0x000fe200078eb815 */
[----:B------:R-:W-:Y:S06]  /*5aa0*/  BRA `(.L_x_40054) ;  /* 0x0000000000207947 */ /* 0x000fec0003800000 */
.L_x_40053:
        /* <DEDUP_REMOVED lines=8> */
.L_x_40054:
[----:B------:R-:W-:Y:S05]  /*5b30*/  BSYNC.RECONVERGENT B0 ;  /* 0x0000000000007941 */ /* 0x000fea0003800200 */
.L_x_40052:
        /* <DEDUP_REMOVED lines=43> */
.L_x_40063:
        /* <DEDUP_REMOVED lines=11> */
.L_x_40062:
        /* <DEDUP_REMOVED lines=20> */
.L_x_40065:
[----:B------:R-:W-:Y:S05]  /*5fe0*/  BSYNC.RECONVERGENT B1 ;  /* 0x0000000000017941 */ /* 0x000fea0003800200 */
.L_x_40064:
[----:B------:R-:W-:Y:S01]  /*5ff0*/  LOP3.LUT R15, R15, 0x80000000, R23, 0xb8, !PT ;  /* 0x800000000f0f7812 */ /* 0x000fe200078eb817 */
[----:B------:R-:W-:Y:S01]  /*6000*/  IMAD.MOV.U32 R14, RZ, RZ, R8 ;  /* 0x000000ffff0e7224 */ /* 0x000fe200078e0008 */
[----:B------:R-:W-:Y:S06]  /*6010*/  BRA `(.L_x_40061) ;  /* 0x0000000000207947 */ /* 0x000fec0003800000 */
.L_x_40060:
        /* <DEDUP_REMOVED lines=8> */
.L_x_40061:
[----:B------:R-:W-:Y:S05]  /*60a0*/  BSYNC.RECONVERGENT B0 ;  /* 0x0000000000007941 */ /* 0x000fea0003800200 */
.L_x_40059:
[----:B------:R-:W0:Y:S01]  /*60b0*/  S2R R21, SR_TID.X ;  /* 0x0000000000157919 */ /* 0x000e220000002100 */
[----:B------:R-:W-:Y:S01]  /*60c0*/  DSETP.NEU.AND P1, PT, R14, RZ, PT ;  /* 0x000000ff0e00722a */ /* 0x000fe20003f2d000 */
[----:B------:R-:W1:-:S13]  /*60d0*/  LDC.64 R8, c[0x0][0x388] ;  /* 0x0000e200ff087b82 */ /* 0x000e5a0000000a00 */
[----:B------:R-:W-:Y:S02]  /*60e0*/  @P1 DSETP.GEU.AND P0, PT, R14, RZ, PT ;  /* 0x000000ff0e00122a */ /* 0x000fe40003f0e000 */
[----:B------:R-:W-:-:S04]  /*60f0*/  @P1 DADD R2, R10, R14 ;  /* 0x000000000a021229 */ /* 0x000fc8000000000e */
[----:B------:R-:W-:Y:S01]  /*6100*/  @P1 DSETP.LT.XOR P0, PT, R10, RZ, P0 ;  /* 0x000000ff0a00122a */ /* 0x000fe20000701800 */
[----:B-1----:R-:W-:-:S05]  /*6110*/  IMAD.WIDE.U32 R8, R0, 0x8, R8 ;  /* 0x0000000800087825 */ /* 0x002fca00078e0008 */
[----:B------:R-:W-:Y:S02]  /*6120*/  @P1 FSEL R0, R14, R2, P0 ;  /* 0x000000020e001208 */ /* 0x000fe40000000000 */
[----:B------:R-:W-:Y:S01]  /*6130*/  @P1 FSEL R3, R15, R3, P0 ;  /* 0x000000030f031208 */ /* 0x000fe20000000000 */
[----:B0-----:R-:W-:-:S04]  /*6140*/  IMAD.WIDE.U32 R8, R21, 0x10, R8 ;  /* 0x0000001015087825 */ /* 0x001fc800078e0008 */
[----:B------:R-:W-:Y:S01]  /*6150*/  @P1 IMAD.MOV.U32 R14, RZ, RZ, R0 ;  /* 0x000000ffff0e1224 */ /* 0x000fe200078e0000 */
[----:B------:R-:W-:Y:S01]  /*6160*/  STG.E.128 desc[UR4][R8.64], R4 ;  /* 0x0000000408007986 */ /* 0x000fe2000c101d04 */
[----:B------:R-:W-:-:S03]  /*6170*/  @P1 IMAD.MOV.U32 R15, RZ, RZ, R3 ;  /* 0x000000ffff0f1224 */ /* 0x000fc600078e0003 */
[----:B------:R-:W-:Y:S04]  /*6180*/  STG.E.128 desc[UR4][R8.64+0x800], R32 ;  /* 0x0008002008007986 */ /* 0x000fe8000c101d04 */
[----:B------:R-:W-:Y:S04]  /*6190*/  STG.E.128 desc[UR4][R8.64+0x1000], R16 ;  /* 0x0010001008007986 */ /* 0x000fe8000c101d04 */
[----:B------:R-:W-:Y:S01]  /*61a0*/  STG.E.128 desc[UR4][R8.64+0x1800], R12 ;  /* 0x0018000c08007986 */ /* 0x000fe2000c101d04 */
[----:B------:R-:W-:Y:S05]  /*61b0*/  EXIT ;  /* 0x000000000000794d */ /* 0x000fea0003800000 */
.L_x_40066:
        /* <DEDUP_REMOVED lines=12> */
.L_x_55034:


//--------------------- .text._ZN2at6native29vectorized_elementwise_kernelILi4ENS0_13BinaryFunctorIdddZZZNS0_21remainder_kernel_cudaERNS_18TensorIteratorBaseEENKUlvE0_clEvENKUlvE_clEvEUlddE_EESt5arrayIPcLm3EEEEviT0_T1_ --------------------------
	.section	.text._ZN2at6native29vectorized_elementwise_kernelILi4ENS0_13BinaryFunctorIdddZZZNS0_21remainder_kernel_cudaERNS_18TensorIteratorBaseEENKUlvE0_clEvENKUlvE_clEvEUlddE_EESt5arrayIPcLm3EEEEviT0_T1_,"ax",@progbits
	.align	128
        .global         _ZN2at6native29vectorized_elementwise_kernelILi4ENS0_13BinaryFunctorIdddZZZNS0_21remainder_kernel_cudaERNS_18TensorIteratorBaseEENKUlvE0_clEvENKUlvE_clEvEUlddE_EESt5arrayIPcLm3EEEEviT0_T1_
        .type           _ZN2at6native29vectorized_elementwise_kernelILi4ENS0_13BinaryFunctorIdddZZZNS0_21remainder_kernel_cudaERNS_18TensorIteratorBaseEENKUlvE0_clEvENKUlvE_clEvEUlddE_EESt5arrayIPcLm3EEEEviT0_T1_,@function
        .size           _ZN2at6native29vectorized_elementwise_kernelILi4ENS0_13BinaryFunctorIdddZZZNS0_21remainder_kernel_cudaERNS_18TensorIteratorBaseEENKUlvE0_clEvENKUlvE_clEvEUlddE_EESt5arrayIPcLm3EEEEviT0_T1_,(.L_x_55035 - _ZN2at6native29vectorized_elementwise_kernelILi4ENS0_13BinaryFunctorIdddZZZNS0_21remainder_kernel_cudaERNS_18TensorIteratorBaseEENKUlvE0_clEvENKUlvE_clEvEUlddE_EESt5arrayIPcLm3EEEEviT0_T1_)
        .other          _ZN2at6native29vectorized_elementwise_kernelILi4ENS0_13BinaryFunctorIdddZZZNS0_21remainder_kernel_cudaERNS_18TensorIteratorBaseEENKUlvE0_clEvENKUlvE_clEvEUlddE_EESt5arrayIPcLm3EEEEviT0_T1_,@"STO_CUDA_ENTRY STV_DEFAULT"
_ZN2at6native29vectorized_elementwise_kernelILi4ENS0_13BinaryFunctorIdddZZZNS0_21remainder_kernel_cudaERNS_18TensorIteratorBaseEENKUlvE0_clEvENKUlvE_clEvEUlddE_EESt5arrayIPcLm3EEEEviT0_T1_:
.text._ZN2at6native29vectorized_elementwise_kernelILi4ENS0_13BinaryFunctorIdddZZZNS0_21remainder_kernel_cudaERNS_18TensorIteratorBaseEENKUlvE0_clEvENKUlvE_clEvEUlddE_EESt5arrayIPcLm3EEEEviT0_T1_:
        /* <DEDUP_REMOVED lines=113> */
.L_x_40071:
        /* <DEDUP_REMOVED lines=25> */
.L_x_40074:
        /* <DEDUP_REMOVED lines=11> */
.L_x_40073:
        /* <DEDUP_REMOVED lines=20> */
.L_x_40076:
[----:B------:R-:W-:Y:S05]  /*0a90*/  BSYNC.RECONVERGENT B2 ;  /* 0x0000000000027941 */ /* 0x000fea0003800200 */
.L_x_40075:
[----:B------:R-:W-:Y:S01]  /*0aa0*/  LOP3.LUT R33, R41, 0x80000000, R39, 0xb8, !PT ;  /* 0x8000000029217812 */ /* 0x000fe200078eb827 */
[----:B------:R-:W-:-:S07]  /*0ab0*/  IMAD.MOV.U32 R32, RZ, RZ, R35 ;  /* 0x000000ffff207224 */ /* 0x000fce00078e0023 */
.L_x_40072:
[----:B------:R-:W-:Y:S05]  /*0ac0*/  BSYNC.RECONVERGENT B0 ;  /* 0x0000000000007941 */ /* 0x000fea0003800200 */
.L_x_40070:
        /* <DEDUP_REMOVED lines=8> */
.L_x_40069:
[----:B------:R-:W-:Y:S05]  /*0b50*/  BSYNC.RECONVERGENT B1 ;  /* 0x0000000000017941 */ /* 0x000fea0003800200 */
.L_x_40068:
        /* <DEDUP_REMOVED lines=37> */
.L_x_40083:
        /* <DEDUP_REMOVED lines=11> */
.L_x_40082:
        /* <DEDUP_REMOVED lines=20> */
.L_x_40085:
[----:B------:R-:W-:Y:S05]  /*0fa0*/  BSYNC.RECONVERGENT B2 ;  /* 0x0000000000027941 */ /* 0x000fea0003800200 */
.L_x_40084:
[----:B------:R-:W-:Y:S01]  /*0fb0*/  LOP3.LUT R35, R39, 0x80000000, R29, 0xb8, !PT ;  /* 0x8000000027237812 */ /* 0x000fe200078eb81d */
[----:B------:R-:W-:Y:S01]  /*0fc0*/  IMAD.MOV.U32 R34, RZ, RZ, R37 ;  /* 0x000000ffff227224 */ /* 0x000fe200078e0025 */
[----:B------:R-:W-:Y:S06]  /*0fd0*/  BRA `(.L_x_40081) ;  /* 0x0000000000187947 */ /* 0x000fec0003800000 */
.L_x_40080:
[----:B------:R-:W-:-:S06]  /*0fe0*/  DSETP.NAN.AND P0, PT, R36, R36, PT ;  /* 0x000000242400722a */ /* 0x000fcc0003f08000 */
[----:B------:R-:W-:-:S14]  /*0ff0*/  DSETP.NUM.AND P0, PT, R38, R38, !P0 ;  /* 0x000000262600722a */ /* 0x000fdc0004707000 */
[----:B------:R-:W-:Y:S02]  /*1000*/  @P0 DSETP.NEU.AND P1, PT, R38, +INF , PT ;  /* 0x7ff000002600042a */ /* 0x000fe40003f2d000 */
[----:B------:R-:W-:-:S06]  /*1010*/  @!P0 DADD R34, R26, R28 ;  /* 0x000000001a228229 */ /* 0x000fcc000000001c */
[----:B------:R-:W-:Y:S02]  /*1020*/  @P0 FSEL R34, R28, RZ, P1 ;  /* 0x000000ff1c220208 */ /* 0x000fe40000800000 */
[----:B------:R-:W-:-:S07]  /*1030*/  @P0 FSEL R35, R29, -QNAN , P1 ;  /* 0xfff800001d230808 */ /* 0x000fce0000800000 */
.L_x_40081:
[----:B------:R-:W-:Y:S05]  /*1040*/  BSYNC.RECONVERGENT B0 ;  /* 0x0000000000007941 */ /* 0x000fea0003800200 */
.L_x_40079:
        /* <DEDUP_REMOVED lines=8> */
.L_x_40078:
[----:B------:R-:W-:Y:S05]  /*10d0*/  BSYNC.RECONVERGENT B1 ;  /* 0x0000000000017941 */ /* 0x000fea0003800200 */
.L_x_40077:
        /* <DEDUP_REMOVED lines=37> */
.L_x_40092:
        /* <DEDUP_REMOVED lines=11> */
.L_x_40091:
        /* <DEDUP_REMOVED lines=20> */
.L_x_40094:
[----:B------:R-:W-:Y:S05]  /*1520*/  BSYNC.RECONVERGENT B2 ;  /* 0x0000000000027941 */ /* 0x000fea0003800200 */
.L_x_40093:
[----:B------:R-:W-:Y:S01]  /*1530*/  LOP3.LUT R27, R37, 0x80000000, R25, 0xb8, !PT ;  /* 0x80000000251b7812 */ /* 0x000fe200078eb819 */
[----:B------:R-:W-:Y:S01]  /*1540*/  IMAD.MOV.U32 R26, RZ, RZ, R29 ;  /* 0x000000ffff1a7224 */ /* 0x000fe200078e001d */
[----:B------:R-:W-:Y:S06]  /*1550*/  BRA `(.L_x_40090) ;  /* 0x0000000000187947 */ /* 0x000fec0003800000 */
.L_x_40089:
[----:B------:R-:W-:-:S06]  /*1560*/  DSETP.NAN.AND P0, PT, R28, R28, PT ;  /* 0x0000001c1c00722a */ /* 0x000fcc0003f08000 */
[----:B------:R-:W-:-:S14]  /*1570*/  DSETP.NUM.AND P0, PT, R36, R36, !P0 ;  /* 0x000000242400722a */ /* 0x000fdc0004707000 */
[----:B------:R-:W-:Y:S02]  /*1580*/  @P0 DSETP.NEU.AND P1, PT, R36, +INF , PT ;  /* 0x7ff000002400042a */ /* 0x000fe40003f2d000 */
[----:B------:R-:W-:-:S06]  /*1590*/  @!P0 DADD R26, R22, R24 ;  /* 0x00000000161a8229 */ /* 0x000fcc0000000018 */
[----:B------:R-:W-:Y:S02]  /*15a0*/  @P0 FSEL R26, R24, RZ, P1 ;  /* 0x000000ff181a0208 */ /* 0x000fe40000800000 */
[----:B------:R-:W-:-:S07]  /*15b0*/  @P0 FSEL R27, R25, -QNAN , P1 ;  /* 0xfff80000191b0808 */ /* 0x000fce0000800000 */
.L_x_40090:
[----:B------:R-:W-:Y:S05]  /*15c0*/  BSYNC.RECONVERGENT B0 ;  /* 0x0000000000007941 */ /* 0x000fea0003800200 */
.L_x_40088:
        /* <DEDUP_REMOVED lines=8> */
.L_x_40087:
[----:B------:R-:W-:Y:S05]  /*1650*/  BSYNC.RECONVERGENT B1 ;  /* 0x0000000000017941 */ /* 0x000fea0003800200 */
.L_x_40086:
        /* <DEDUP_REMOVED lines=36> */
.L_x_40101:
        /* <DEDUP_REMOVED lines=11> */
.L_x_40100:
        /* <DEDUP_REMOVED lines=20> */
.L_x_40103:
[----:B------:R-:W-:Y:S05]  /*1a90*/  BSYNC.RECONVERGENT B2 ;  /* 0x0000000000027941 */ /* 0x000fea0003800200 */
.L_x_40102:
[----:B------:R-:W-:Y:S01]  /*1aa0*/  LOP3.LUT R23, R37, 0x80000000, R21, 0xb8, !PT ;  /* 0x8000000025177812 */ /* 0x000fe200078eb815 */
[----:B------:R-:W-:Y:S01]  /*1ab0*/  IMAD.MOV.U32 R22, RZ, RZ, R25 ;  /* 0x000000ffff167224 */ /* 0x000fe200078e0019 */
[----:B------:R-:W-:Y:S06]  /*1ac0*/  BRA `(.L_x_40099) ;  /* 0x0000000000187947 */ /* 0x000fec0003800000 */
.L_x_40098:
[----:B------:R-:W-:-:S06]  /*1ad0*/  DSETP.NAN.AND P0, PT, R24, R24, PT ;  /* 0x000000181800722a */ /* 0x000fcc0003f08000 */
[----:B------:R-:W-:-:S14]  /*1ae0*/  DSETP.NUM.AND P0, PT, R36, R36, !P0 ;  /* 0x000000242400722a */ /* 0x000fdc0004707000 */
[----:B------:R-:W-:Y:S02]  /*1af0*/  @P0 DSETP.NEU.AND P1, PT, R36, +INF , PT ;  /* 0x7ff000002400042a */ /* 0x000fe40003f2d000 */
[----:B------:R-:W-:-:S06]  /*1b00*/  @!P0 DADD R22, R18, R20 ;  /* 0x0000000012168229 */ /* 0x000fcc0000000014 */
[----:B------:R-:W-:Y:S02]  /*1b10*/  @P0 FSEL R22, R20, RZ, P1 ;  /* 0x000000ff14160208 */ /* 0x000fe40000800000 */
[----:B------:R-:W-:-:S07]  /*1b20*/  @P0 FSEL R23, R21, -QNAN , P1 ;  /* 0xfff8000015170808 */ /* 0x000fce0000800000 */
.L_x_40099:
[----:B------:R-:W-:Y:S05]  /*1b30*/  BSYNC.RECONVERGENT B0 ;  /* 0x0000000000007941 */ /* 0x000fea0003800200 */
.L_x_40097:
        /* <DEDUP_REMOVED lines=8> */
.L_x_40096:
[----:B------:R-:W-:Y:S05]  /*1bc0*/  BSYNC.RECONVERGENT B1 ;  /* 0x0000000000017941 */ /* 0x000fea0003800200 */
.L_x_40095:
        /* <DEDUP_REMOVED lines=36> */
.L_x_40110:
        /* <DEDUP_REMOVED lines=11> */
.L_x_40109:
        /* <DEDUP_REMOVED lines=20> */
.L_x_40112:
[----:B------:R-:W-:Y:S05]  /*2000*/  BSYNC.RECONVERGENT B2 ;  /* 0x0000000000027941 */ /* 0x000fea0003800200 */
.L_x_40111:
[----:B------:R-:W-:Y:S01]  /*2010*/  LOP3.LUT R19, R29, 0x80000000, R17, 0xb8, !PT ;  /* 0x800000001d137812 */ /* 0x000fe200078eb811 */
[----:B------:R-:W-:Y:S01]  /*2020*/  IMAD.MOV.U32 R18, RZ, RZ, R21 ;  /* 0x000000ffff127224 */ /* 0x000fe200078e0015 */
[----:B------:R-:W-:Y:S06]  /*2030*/  BRA `(.L_x_40108) ;  /* 0x0000000000187947 */ /* 0x000fec0003800000 */
.L_x_40107:
[----:B------:R-:W-:-:S06]  /*2040*/  DSETP.NAN.AND P0, PT, R20, R20, PT ;  /* 0x000000141400722a */ /* 0x000fcc0003f08000 */
[----:B------:R-:W-:-:S14]  /*2050*/  DSETP.NUM.AND P0, PT, R28, R28, !P0 ;  /* 0x0000001c1c00722a */ /* 0x000fdc0004707000 */
[----:B------:R-:W-:Y:S02]  /*2060*/  @P0 DSETP.NEU.AND P1, PT, R28, +INF , PT ;  /* 0x7ff000001c00042a */ /* 0x000fe40003f2d000 */
[----:B------:R-:W-:-:S06]  /*2070*/  @!P0 DADD R18, R14, R16 ;  /* 0x000000000e128229 */ /* 0x000fcc0000000010 */
[----:B------:R-:W-:Y:S02]  /*2080*/  @P0 FSEL R18, R16, RZ, P1 ;  /* 0x000000ff10120208 */ /* 0x000fe40000800000 */
[----:B------:R-:W-:-:S07]  /*2090*/  @P0 FSEL R19, R17, -QNAN , P1 ;  /* 0xfff8000011130808 */ /* 0x000fce0000800000 */
.L_x_40108:
[----:B------:R-:W-:Y:S05]  /*20a0*/  BSYNC.RECONVERGENT B0 ;  /* 0x0000000000007941 */ /* 0x000fea0003800200 */
.L_x_40106:
        /* <DEDUP_REMOVED lines=8> */
.L_x_40105:
[----:B------:R-:W-:Y:S05]  /*2130*/  BSYNC.RECONVERGENT B1 ;  /* 0x0000000000017941 */ /* 0x000fea0003800200 */
.L_x_40104:
        /* <DEDUP_REMOVED lines=36> */
.L_x_40119:
        /* <DEDUP_REMOVED lines=11> */
.L_x_40118:
        /* <DEDUP_REMOVED lines=20> */
.L_x_40121:
[----:B------:R-:W-:Y:S05]  /*2570*/  BSYNC.RECONVERGENT B2 ;  /* 0x0000000000027941 */ /* 0x000fea0003800200 */
.L_x_40120:
[----:B------:R-:W-:Y:S01]  /*2580*/  LOP3.LUT R15, R25, 0x80000000, R13, 0xb8, !PT ;  /* 0x80000000190f7812 */ /* 0x000fe200078eb80d */
[----:B------:R-:W-:Y:S01]  /*2590*/  IMAD.MOV.U32 R14, RZ, RZ, R17 ;  /* 0x000000ffff0e7224 */ /* 0x000fe200078e0011 */
[----:B------:R-:W-:Y:S06]  /*25a0*/  BRA `(.L_x_40117) ;  /* 0x0000000000187947 */ /* 0x000fec0003800000 */
.L_x_40116:
[----:B------:R-:W-:-:S06]  /*25b0*/  DSETP.NAN.AND P0, PT, R16, R16, PT ;  /* 0x000000101000722a */ /* 0x000fcc0003f08000 */
[----:B------:R-:W-:-:S14]  /*25c0*/  DSETP.NUM.AND P0, PT, R24, R24, !P0 ;  /* 0x000000181800722a */ /* 0x000fdc0004707000 */
[----:B------:R-:W-:Y:S02]  /*25d0*/  @P0 DSETP.NEU.AND P1, PT, R24, +INF , PT ;  /* 0x7ff000001800042a */ /* 0x000fe40003f2d000 */
[----:B------:R-:W-:-:S06]  /*25e0*/  @!P0 DADD R14, R10, R12 ;  /* 0x000000000a0e8229 */ /* 0x000fcc000000000c */
[----:B------:R-:W-:Y:S02]  /*25f0*/  @P0 FSEL R14, R12, RZ, P1 ;  /* 0x000000ff0c0e0208 */ /* 0x000fe40000800000 */
[----:B------:R-:W-:-:S07]  /*2600*/  @P0 FSEL R15, R13, -QNAN , P1 ;  /* 0xfff800000d0f0808 */ /* 0x000fce0000800000 */
.L_x_40117:
[----:B------:R-:W-:Y:S05]  /*2610*/  BSYNC.RECONVERGENT B0 ;  /* 0x0000000000007941 */ /* 0x000fea0003800200 */
.L_x_40115:
        /* <DEDUP_REMOVED lines=8> */
.L_x_40114:
[----:B------:R-:W-:Y:S05]  /*26a0*/  BSYNC.RECONVERGENT B1 ;  /* 0x0000000000017941 */ /* 0x000fea0003800200 */
.L_x_40113:
        /* <DEDUP_REMOVED lines=36> */
.L_x_40128:
        /* <DEDUP_REMOVED lines=11> */
.L_x_40127:
        /* <DEDUP_REMOVED lines=20> */
.L_x_40130:
[----:B------:R-:W-:Y:S05]  /*2ae0*/  BSYNC.RECONVERGENT B2 ;  /* 0x0000000000027941 */ /* 0x000fea0003800200 */
.L_x_40129:
[----:B------:R-:W-:Y:S01]  /*2af0*/  LOP3.LUT R11, R21, 0x80000000, R9, 0xb8, !PT ;  /* 0x80000000150b7812 */ /* 0x000fe200078eb809 */
[----:B------:R-:W-:Y:S01]  /*2b00*/  IMAD.MOV.U32 R10, RZ, RZ, R13 ;  /* 0x000000ffff0a7224 */ /* 0x000fe200078e000d */
[----:B------:R-:W-:Y:S06]  /*2b10*/  BRA `(.L_x_40126) ;  /* 0x0000000000187947 */ /* 0x000fec0003800000 */
.L_x_40125:
[----:B------:R-:W-:-:S06]  /*2b20*/  DSETP.NAN.AND P0, PT, R12, R12, PT ;  /* 0x0000000c0c00722a */ /* 0x000fcc0003f08000 */
[----:B------:R-:W-:-:S14]  /*2b30*/  DSETP.NUM.AND P0, PT, R20, R20, !P0 ;  /* 0x000000141400722a */ /* 0x000fdc0004707000 */
[----:B------:R-:W-:Y:S02]  /*2b40*/  @P0 DSETP.NEU.AND P1, PT, R20, +INF , PT ;  /* 0x7ff000001400042a */ /* 0x000fe40003f2d000 */
[----:B------:R-:W-:-:S06]  /*2b50*/  @!P0 DADD R10, R6, R8 ;  /* 0x00000000060a8229 */ /* 0x000fcc0000000008 */
[----:B------:R-:W-:Y:S02]  /*2b60*/  @P0 FSEL R10, R8, RZ, P1 ;  /* 0x000000ff080a0208 */ /* 0x000fe40000800000 */
[----:B------:R-:W-:-:S07]  /*2b70*/  @P0 FSEL R11, R9, -QNAN , P1 ;  /* 0xfff80000090b0808 */ /* 0x000fce0000800000 */
.L_x_40126:
[----:B------:R-:W-:Y:S05]  /*2b80*/  BSYNC.RECONVERGENT B0 ;  /* 0x0000000000007941 */ /* 0x000fea0003800200 */
.L_x_40124:
        /* <DEDUP_REMOVED lines=8> */
.L_x_40123:
[----:B------:R-:W-:Y:S05]  /*2c10*/  BSYNC.RECONVERGENT B1 ;  /* 0x0000000000017941 */ /* 0x000fea0003800200 */
.L_x_40122:
        /* <DEDUP_REMOVED lines=36> */
.L_x_40137:
        /* <DEDUP_REMOVED lines=11> */
.L_x_40136:
        /* <DEDUP_REMOVED lines=20> */
.L_x_40139:
[----:B------:R-:W-:Y:S05]  /*3050*/  BSYNC.RECONVERGENT B2 ;  /* 0x0000000000027941 */ /* 0x000fea0003800200 */
.L_x_40138:
[----:B------:R-:W-:Y:S01]  /*3060*/  LOP3.LUT R7, R17, 0x80000000, R5, 0xb8, !PT ;  /* 0x8000000011077812 */ /* 0x000fe200078eb805 */
[----:B------:R-:W-:Y:S01]  /*3070*/  IMAD.MOV.U32 R6, RZ, RZ, R9 ;  /* 0x000000ffff067224 */ /* 0x000fe200078e0009 */
[----:B------:R-:W-:Y:S06]  /*3080*/  BRA `(.L_x_40135) ;  /* 0x0000000000187947 */ /* 0x000fec0003800000 */
.L_x_40134:
[----:B------:R-:W-:-:S06]  /*3090*/  DSETP.NAN.AND P0, PT, R8, R8, PT ;  /* 0x000000080800722a */ /* 0x000fcc0003f08000 */
[----:B------:R-:W-:-:S14]  /*30a0*/  DSETP.NUM.AND P0, PT, R16, R16, !P0 ;  /* 0x000000101000722a */ /* 0x000fdc0004707000 */
[----:B------:R-:W-:Y:S02]  /*30b0*/  @P0 DSETP.NEU.AND P1, PT, R16, +INF , PT ;  /* 0x7ff000001000042a */ /* 0x000fe40003f2d000 */
[----:B------:R-:W-:-:S06]  /*30c0*/  @!P0 DADD R6, R2, R4 ;  /* 0x0000000002068229 */ /* 0x000fcc0000000004 */
[----:B------:R-:W-:Y:S02]  /*30d0*/  @P0 FSEL R6, R4, RZ, P1 ;  /* 0x000000ff04060208 */ /* 0x000fe40000800000 */
[----:B------:R-:W-:-:S07]  /*30e0*/  @P0 FSEL R7, R5, -QNAN , P1 ;  /* 0xfff8000005070808 */ /* 0x000fce0000800000 */
.L_x_40135:
[----:B------:R-:W-:Y:S05]  /*30f0*/  BSYNC.RECONVERGENT B0 ;  /* 0x0000000000007941 */ /* 0x000fea0003800200 */
.L_x_40133:
        /* <DEDUP_REMOVED lines=8> */
.L_x_40132:
[----:B------:R-:W-:Y:S05]  /*3180*/  BSYNC.RECONVERGENT B1 ;  /* 0x0000000000017941 */ /* 0x000fea0003800200 */
.L_x_40131:
        /* <DEDUP_REMOVED lines=16> */
.L_x_40142:
[----:B------:R-:W-:-:S13]  /*3290*/  ISETP.GE.U32.AND P0, PT, R31, R30, PT ;  /* 0x0000001e1f00720c */ /* 0x000fda0003f06070 */
[----:B------:R-:W-:Y:S05]  /*32a0*/  @P0 BRA `(.L_x_40144) ;  /* 0x0000000000300947 */ /* 0x000fea0003800000 */
[----:B0-----:R-:W0:Y:S01]  /*32b0*/  LDC.64 R2, c[0x0][0x388] ;  /* 0x0000e200ff027b82 */ /* 0x001e220000000a00 */
[----:B------:R-:W-:Y:S02]  /*32c0*/  IMAD R5, R0, 0x400, R31 ;  /* 0x0000040000057824 */ /* 0x000fe400078e021f */
[----:B------:R-:W-:Y:S02]  /*32d0*/  VIADD R31, R31, 0x80 ;  /* 0x000000801f1f7836 */ /* 0x000fe40000000000 */
[----:B0-----:R-:W-:-:S05]  /*32e0*/  IMAD.WIDE.U32 R2, R5, 0x8, R2 ;  /* 0x0000000805027825 */ /* 0x001fca00078e0002 */
[----:B------:R1:W-:Y:S02]  /*32f0*/  STG.E.64 desc[UR4][R2.64], R26 ;  /* 0x0000001a02007986 */ /* 0x0003e4000c101b04 */
.L_x_40143:
[----:B------:R-:W-:-:S13]  /*3300*/  ISETP.GE.U32.AND P0, PT, R31, R30, PT ;  /* 0x0000001e1f00720c */ /* 0x000fda0003f06070 */
[----:B------:R-:W-:Y:S05]  /*3310*/  @P0 BRA `(.L_x_40145) ;  /* 0x0000000000300947 */ /* 0x000fea0003800000 */
[----:B01----:R-:W0:Y:S01]  /*3320*/  LDC.64 R2, c[0x0][0x388] ;  /* 0x0000e200ff027b82 */ /* 0x003e220000000a00 */
[----:B------:R-:W-:Y:S02]  /*3330*/  IMAD R5, R0, 0x400, R31 ;  /* 0x0000040000057824 */ /* 0x000fe400078e021f */
[----:B------:R-:W-:Y:S02]  /*3340*/  VIADD R31, R31, 0x80 ;  /* 0x000000801f1f7836 */ /* 0x000fe40000000000 */
[----:B0-----:R-:W-:-:S05]  /*3350*/  IMAD.WIDE.U32 R2, R5, 0x8, R2 ;  /* 0x0000000805027825 */ /* 0x001fca00078e0002 */
[----:B------:R1:W-:Y:S02]  /*3360*/  STG.E.64 desc[UR4][R2.64], R22 ;  /* 0x0000001602007986 */ /* 0x0003e4000c101b04 */
.L_x_40144:
[----:B------:R-:W-:-:S13]  /*3370*/  ISETP.GE.U32.AND P0, PT, R31, R30, PT ;  /* 0x0000001e1f00720c */ /* 0x000fda0003f06070 */
[----:B------:R-:W-:Y:S05]  /*3380*/  @P0 BRA `(.L_x_40146) ;  /* 0x0000000000340947 */ /* 0x000fea0003800000 */
[----:B01----:R-:W0:Y:S01]  /*3390*/  LDC.64 R2, c[0x0][0x388] ;  /* 0x0000e200ff027b82 */ /* 0x003e220000000a00 */
[----:B------:R-:W-:Y:S02]  /*33a0*/  IMAD R5, R0, 0x400, R31 ;  /* 0x0000040000057824 */ /* 0x000fe400078e021f */
[----:B------:R-:W-:Y:S02]  /*33b0*/  VIADD R31, R31, 0x80 ;  /* 0x000000801f1f7836 */ /* 0x000fe40000000000 */
[----:B0-----:R-:W-:-:S05]  /*33c0*/  IMAD.WIDE.U32 R2, R5, 0x8, R2 ;  /* 0x0000000805027825 */ /* 0x001fca00078e0002 */
[----:B------:R2:W-:Y:S02]  /*33d0*/  STG.E.64 desc[UR4][R2.64], R18 ;  /* 0x0000001202007986 */ /* 0x0005e4000c101b04 */
.L_x_40145:
        /* <DEDUP_REMOVED lines=8> */
.L_x_40146:
[----:B------:R-:W-:Y:S05]  /*3460*/  BSYNC.RELIABLE B1 ;  /* 0x0000000000017941 */ /* 0x000fea0003800100 */
.L_x_40141:
[----:B------:R-:W-:-:S13]  /*3470*/  ISETP.GE.U32.AND P0, PT, R31, R30, PT ;  /* 0x0000001e1f00720c */ /* 0x000fda0003f06070 */
[----:B012---:R-:W0:Y:S01]  /*3480*/  @!P0 LDC.64 R2, c[0x0][0x388] ;  /* 0x0000e200ff028b82 */ /* 0x007e220000000a00 */
[----:B------:R-:W-:Y:S02]  /*3490*/  @!P0 IMAD R5, R0, 0x400, R31 ;  /* 0x0000040000058824 */ /* 0x000fe400078e021f */
[----:B------:R-:W-:Y:S02]  /*34a0*/  @!P0 VIADD R31, R31, 0x80 ;  /* 0x000000801f1f8836 */ /* 0x000fe40000000000 */
[----:B0-----:R-:W-:-:S05]  /*34b0*/  @!P0 IMAD.WIDE.U32 R2, R5, 0x8, R2 ;  /* 0x0000000805028825 */ /* 0x001fca00078e0002 */
[----:B------:R3:W-:Y:S02]  /*34c0*/  @!P0 STG.E.64 desc[UR4][R2.64], R10 ;  /* 0x0000000a02008986 */ /* 0x0007e4000c101b04 */
.L_x_40147:
[----:B------:R-:W-:Y:S05]  /*34d0*/  BSYNC.RECONVERGENT B0 ;  /* 0x0000000000007941 */ /* 0x000fea0003800200 */
.L_x_40140:
        /* <DEDUP_REMOVED lines=8> */
.L_x_40067:
        /* <DEDUP_REMOVED lines=9> */
[----:B------:R0:W5:Y:S01]  /*35f0*/  LDG.E.ENL2.256 R16, R20, desc[UR4][R2.64+0x1000] ;  /* 0xfe0080040214797e */ /* 0x0001620008121910 */
[----:B------:R-:W-:-:S05]  /*3600*/  IMAD.WIDE.U32 R4, R7, 0x20, R4 ;  /* 0x0000002007047825 */ /* 0x000fca00078e0004 */
[----:B------:R-:W3:Y:S04]  /*3610*/  LDG.E.ENL2.256 R24, R32, desc[UR4][R4.64] ;  /* 0xfe0000040420797e */ /* 0x000ee80008121918 */
[----:B------:R1:W5:Y:S01]  /*3620*/  LDG.E.ENL2.256 R8, R12, desc[UR4][R4.64+0x1000] ;  /* 0xfe008004040c797e */ /* 0x0003620008121908 */
[----:B--2---:R-:W-:Y:S02]  /*3630*/  LOP3.LUT R41, R37, 0x7fffffff, RZ, 0xc0, !PT ;  /* 0x7fffffff25297812 */ /* 0x004fe400078ec0ff */
[----:B---3--:R-:W-:-:S04]  /*3640*/  LOP3.LUT R6, R33, 0x7fffffff, RZ, 0xc0, !PT ;  /* 0x7fffffff21067812 */ /* 0x008fc800078ec0ff */
[----:B------:R-:W-:-:S04]  /*3650*/  VIMNMX.U32 R7, PT, PT, R41, R6, !PT ;  /* 0x0000000629077248 */ /* 0x000fc80007fe0000 */
[----:B------:R-:W-:Y:S01]  /*3660*/  ISETP.GE.U32.AND P0, PT, R7, 0x7ff00000, PT ;  /* 0x7ff000000700780c */ /* 0x000fe20003f06070 */
[----:B------:R-:W-:Y:S02]  /*3670*/  IMAD.MOV.U32 R40, RZ, RZ, R36 ;  /* 0x000000ffff287224 */ /* 0x000fe400078e0024 */
[----:B0-----:R-:W-:Y:S02]  /*3680*/  IMAD.MOV.U32 R2, RZ, RZ, R32 ;  /* 0x000000ffff027224 */ /* 0x001fe400078e0020 */
[----:B------:R-:W-:-:S08]  /*3690*/  IMAD.MOV.U32 R3, RZ, RZ, R6 ;  /* 0x000000ffff037224 */ /* 0x000fd000078e0006 */
[----:B-1----:R-:W-:Y:S05]  /*36a0*/  @!P0 BRA `(.L_x_40149) ;  /* 0x0000000000248947 */ /* 0x002fea0003800000 */
        /* <DEDUP_REMOVED lines=9> */
.L_x_40149:
        /* <DEDUP_REMOVED lines=24> */
.L_x_40152:
        /* <DEDUP_REMOVED lines=11> */
.L_x_40151:
        /* <DEDUP_REMOVED lines=20> */
.L_x_40154:
[----:B------:R-:W-:Y:S05]  /*3ab0*/  BSYNC.RECONVERGENT B1 ;  /* 0x0000000000017941 */ /* 0x000fea0003800200 */
.L_x_40153:
[----:B------:R-:W-:Y:S01]  /*3ac0*/  LOP3.LUT R5, R41, 0x80000000, R37, 0xb8, !PT ;  /* 0x8000000029057812 */ /* 0x000fe200078eb825 */
[----:B------:R-:W-:-:S07]  /*3ad0*/  IMAD.MOV.U32 R4, RZ, RZ, R6 ;  /* 0x000000ffff047224 */ /* 0x000fce00078e0006 */
.L_x_40150:
[----:B------:R-:W-:Y:S05]  /*3ae0*/  BSYNC.RECONVERGENT B0 ;  /* 0x0000000000007941 */ /* 0x000fea0003800200 */
.L_x_40148:
        /* <DEDUP_REMOVED lines=41> */
.L_x_40159:
        /* <DEDUP_REMOVED lines=11> */
.L_x_40158:
        /* <DEDUP_REMOVED lines=20> */
.L_x_40161:
[----:B------:R-:W-:Y:S05]  /*3f70*/  BSYNC.RECONVERGENT B1 ;  /* 0x0000000000017941 */ /* 0x000fea0003800200 */
.L_x_40160:
[----:B------:R-:W-:Y:S01]  /*3f80*/  LOP3.LUT R7, R37, 0x80000000, R39, 0xb8, !PT ;  /* 0x8000000025077812 */ /* 0x000fe200078eb827 */
[----:B------:R-:W-:Y:S01]  /*3f90*/  IMAD.MOV.U32 R6, RZ, RZ, R32 ;  /* 0x000000ffff067224 */ /* 0x000fe200078e0020 */
[----:B------:R-:W-:Y:S06]  /*3fa0*/  BRA `(.L_x_40157) ;  /* 0x0000000000207947 */ /* 0x000fec0003800000 */
.L_x_40156:
        /* <DEDUP_REMOVED lines=8> */
.L_x_40157:
[----:B------:R-:W-:Y:S05]  /*4030*/  BSYNC.RECONVERGENT B0 ;  /* 0x0000000000007941 */ /* 0x000fea0003800200 */
.L_x_40155:
        /* <DEDUP_REMOVED lines=41> */
.L_x_40166:
        /* <DEDUP_REMOVED lines=11> */
.L_x_40165:
        /* <DEDUP_REMOVED lines=20> */
.L_x_40168:
[----:B------:R-:W-:Y:S05]  /*44c0*/  BSYNC.RECONVERGENT B1 ;  /* 0x0000000000017941 */ /* 0x000fea0003800200 */
.L_x_40167:
[----:B------:R-:W-:Y:S01]  /*44d0*/  LOP3.LUT R33, R37, 0x80000000, R29, 0xb8, !PT ;  /* 0x8000000025217812 */ /* 0x000fe200078eb81d */
[----:B------:R-:W-:Y:S01]  /*44e0*/  IMAD.MOV.U32 R32, RZ, RZ, R34 ;  /* 0x000000ffff207224 */ /* 0x000fe200078e0022 */
[----:B------:R-:W-:Y:S06]  /*44f0*/  BRA `(.L_x_40164) ;  /* 0x0000000000207947 */ /* 0x000fec0003800000 */
.L_x_40163:
        /* <DEDUP_REMOVED lines=8> */
.L_x_40164:
[----:B------:R-:W-:Y:S05]  /*4580*/  BSYNC.RECONVERGENT B0 ;  /* 0x0000000000007941 */ /* 0x000fea0003800200 */
.L_x_40162:
        /* <DEDUP_REMOVED lines=43> */
.L_x_40173:
        /* <DEDUP_REMOVED lines=11> */
.L_x_40172:
        /* <DEDUP_REMOVED lines=19> */
.L_x_40175:
[----:B------:R-:W-:Y:S05]  /*4a20*/  BSYNC.RECONVERGENT B1 ;  /* 0x0000000000017941 */ /* 0x000fea0003800200 */
.L_x_40174:
[----:B------:R-:W-:Y:S01]  /*4a30*/  LOP3.LUT R35, R35, 0x80000000, R31, 0xb8, !PT ;  /* 0x8000000023237812 */ /* 0x000fe200078eb81f */
[----:B------:R-:W-:Y:S06]  /*4a40*/  BRA `(.L_x_40171) ;  /* 0x0000000000207947 */ /* 0x000fec0003800000 */
.L_x_40170:
        /* <DEDUP_REMOVED lines=8> */
.L_x_40171:
[----:B------:R-:W-:Y:S05]  /*4ad0*/  BSYNC.RECONVERGENT B0 ;  /* 0x0000000000007941 */ /* 0x000fea0003800200 */
.L_x_40169:
[----:B------:R-:W-:Y:S01]  /*4ae0*/  DSETP.NEU.AND P1, PT, R34, RZ, PT ;  /* 0x000000ff2200722a */ /* 0x000fe20003f2d000 */
[----:B-----5:R-:W-:Y:S01]  /*4af0*/  LOP3.LUT R25, R21, 0x7fffffff, RZ, 0xc0, !PT ;  /* 0x7fffffff15197812 */ /* 0x020fe200078ec0ff */
        /* <DEDUP_REMOVED lines=41> */
.L_x_40180:
        /* <DEDUP_REMOVED lines=11> */
.L_x_40179:
        /* <DEDUP_REMOVED lines=20> */
.L_x_40182:
[----:B------:R-:W-:Y:S05]  /*4f80*/  BSYNC.RECONVERGENT B1 ;  /* 0x0000000000017941 */ /* 0x000fea0003800200 */
.L_x_40181:
[----:B------:R-:W-:Y:S01]  /*4f90*/  LOP3.LUT R25, R27, 0x80000000, R21, 0xb8, !PT ;  /* 0x800000001b197812 */ /* 0x000fe200078eb815 */
[----:B------:R-:W-:Y:S06]  /*4fa0*/  BRA `(.L_x_40178) ;  /* 0x0000000000207947 */ /* 0x000fec0003800000 */
.L_x_40177:
        /* <DEDUP_REMOVED lines=8> */
.L_x_40178:
[----:B------:R-:W-:Y:S05]  /*5030*/  BSYNC.RECONVERGENT B0 ;  /* 0x0000000000007941 */ /* 0x000fea0003800200 */
.L_x_40176:
        /* <DEDUP_REMOVED lines=43> */
.L_x_40187:
        /* <DEDUP_REMOVED lines=11> */
.L_x_40186:
        /* <DEDUP_REMOVED lines=19> */
.L_x_40189:
[----:B------:R-:W-:Y:S05]  /*54d0*/  BSYNC.RECONVERGENT B1 ;  /* 0x0000000000017941 */ /* 0x000fea0003800200 */
.L_x_40188:
[----:B------:R-:W-:Y:S01]  /*54e0*/  LOP3.LUT R27, R27, 0x80000000, R23, 0xb8, !PT ;  /* 0x800000001b1b7812 */ /* 0x000fe200078eb817 */
[----:B------:R-:W-:Y:S06]  /*54f0*/  BRA `(.L_x_40185) ;  /* 0x0000000000207947 */ /* 0x000fec0003800000 */
.L_x_40184:
        /* <DEDUP_REMOVED lines=8> */
.L_x_40185:
[----:B------:R-:W-:Y:S05]  /*5580*/  BSYNC.RECONVERGENT B0 ;  /* 0x0000000000007941 */ /* 0x000fea0003800200 */
.L_x_40183:
        /* <DEDUP_REMOVED lines=43> */
.L_x_40194:
        /* <DEDUP_REMOVED lines=11> */
.L_x_40193:
        /* <DEDUP_REMOVED lines=20> */
.L_x_40196:
[----:B------:R-:W-:Y:S05]  /*5a30*/  BSYNC.RECONVERGENT B1 ;  /* 0x0000000000017941 */ /* 0x000fea0003800200 */
.L_x_40195:
[----:B------:R-:W-:Y:S01]  /*5a40*/  LOP3.LUT R13, R15, 0x80000000, R17, 0xb8, !PT ;  /* 0x800000000f0d7812 */ /* 0x000fe200078eb811 */
[----:B------:R-:W-:Y:S06]  /*5a50*/  BRA `(.L_x_40192) ;  /* 0x0000000000207947 */ /* 0x000fec0003800000 */
.L_x_40191:
        /* <DEDUP_REMOVED lines=8> */
.L_x_40192:
[----:B------:R-:W-:Y:S05]  /*5ae0*/  BSYNC.RECONVERGENT B0 ;  /* 0x0000000000007941 */ /* 0x000fea0003800200 */
.L_x_40190:
        /* <DEDUP_REMOVED lines=43> */
.L_x_40201:
        /* <DEDUP_REMOVED lines=11> */
.L_x_40200:
        /* <DEDUP_REMOVED lines=20> */
.L_x_40203:
[----:B------:R-:W-:Y:S05]  /*5f90*/  BSYNC.RECONVERGENT B1 ;  /* 0x0000000000017941 */ /* 0x000fea0003800200 */
.L_x_40202:
[----:B------:R-:W-:Y:S01]  /*5fa0*/  LOP3.LUT R15, R15, 0x80000000, R19, 0xb8, !PT ;  /* 0x800000000f0f7812 */ /* 0x000fe200078eb813 */
[----:B------:R-:W-:Y:S01]  /*5fb0*/  IMAD.MOV.U32 R14, RZ, RZ, R8 ;  /* 0x000000ffff0e7224 */ /* 0x000fe200078e0008 */
[----:B------:R-:W-:Y:S06]  /*5fc0*/  BRA `(.L_x_40199) ;  /* 0x0000000000207947 */ /* 0x000fec0003800000 */
.L_x_40198:
        /* <DEDUP_REMOVED lines=8> */
.L_x_40199:
[----:B------:R-:W-:Y:S05]  /*6050*/  BSYNC.RECONVERGENT B0 ;  /* 0x0000000000007941 */ /* 0x000fea0003800200 */
.L_x_40197:
        /* <DEDUP_REMOVED lines=11> */
[----:B------:R-:W-:Y:S01]  /*6110*/  STG.E.ENL2.256 desc[UR4][R8.64], R4, R32 ;  /* 0xf80000040820797f */ /* 0x000fe2000f121804 */
[----:B------:R-:W-:-:S05]  /*6120*/  @P1 IMAD.MOV.U32 R15, RZ, RZ, R3 ;  /* 0x000000ffff0f1224 */ /* 0x000fca00078e0003 */
[----:B------:R-:W-:Y:S01]  /*6130*/  STG.E.ENL2.256 desc[UR4][R8.64+0x1000], R24, R12 ;  /* 0xf8008018080c797f */ /* 0x000fe2000f121804 */
[----:B------:R-:W-:Y:S05]  /*6140*/  EXIT ;  /* 0x000000000000794d */ /* 0x000fea0003800000 */
.L_x_40204:
        /* <DEDUP_REMOVED lines=11> */
.L_x_55035:


//--------------------- .text._ZN2at6native29vectorized_elementwise_kernelILi8ENS0_13BinaryFunctorIdddZZZNS0_21remainder_kernel_cudaERNS_18TensorIteratorBaseEENKUlvE0_clEvENKUlvE_clEvEUlddE_EESt5arrayIPcLm3EEEEviT0_T1_ --------------------------
	.section	.text._ZN2at6native29vectorized_elementwise_kernelILi8ENS0_13BinaryFunctorIdddZZZNS0_21remainder_kernel_cudaERNS_18TensorIteratorBaseEENKUlvE0_clEvENKUlvE_clEvEUlddE_EESt5arrayIPcLm3EEEEviT0_T1_,"ax",@progbits
	.align	128
        .global         _ZN2at6native29vectorized_elementwise_kernelILi8ENS0_13BinaryFunctorIdddZZZNS0_21remainder_kernel_cudaERNS_18TensorIteratorBaseEENKUlvE0_clEvENKUlvE_clEvEUlddE_EESt5arrayIPcLm3EEEEviT0_T1_
        .type           _ZN2at6native29vectorized_elementwise_kernelILi8ENS0_13BinaryFunctorIdddZZZNS0_21remainder_kernel_cudaERNS_18TensorIteratorBaseEENKUlvE0_clEvENKUlvE_clEvEUlddE_EESt5arrayIPcLm3EEEEviT0_T1_,@function
        .size           _ZN2at6native29vectorized_elementwise_kernelILi8ENS0_13BinaryFunctorIdddZZZNS0_21remainder_kernel_cudaERNS_18TensorIteratorBaseEENKUlvE0_clEvENKUlvE_clEvEUlddE_EESt5arrayIPcLm3EEEEviT0_T1_,(.L_x_55036 - _ZN2at6native29vectorized_elementwise_kernelILi8ENS0_13BinaryFunctorIdddZZZNS0_21remainder_kernel_cudaERNS_18TensorIteratorBaseEENKUlvE0_clEvENKUlvE_clEvEUlddE_EESt5arrayIPcLm3EEEEviT0_T1_)
        .other          _ZN2at6native29vectorized_elementwise_kernelILi8ENS0_13BinaryFunctorIdddZZZNS0_21remainder_kernel_cudaERNS_18TensorIteratorBaseEENKUlvE0_clEvENKUlvE_clEvEUlddE_EESt5arrayIPcLm3EEEEviT0_T1_,@"STO_CUDA_ENTRY STV_DEFAULT"
_ZN2at6native29vectorized_elementwise_kernelILi8ENS0_13BinaryFunctorIdddZZZNS0_21remainder_kernel_cudaERNS_18TensorIteratorBaseEENKUlvE0_clEvENKUlvE_clEvEUlddE_EESt5arrayIPcLm3EEEEviT0_T1_:
.text._ZN2at6native29vectorized_elementwise_kernelILi8ENS0_13BinaryFunctorIdddZZZNS0_21remainder_kernel_cudaERNS_18TensorIteratorBaseEENKUlvE0_clEvENKUlvE_clEvEUlddE_EESt5arrayIPcLm3EEEEviT0_T1_:
        /* <DEDUP_REMOVED lines=113> */
.L_x_40209:
        /* <DEDUP_REMOVED lines=25> */
.L_x_40212:
        /* <DEDUP_REMOVED lines=11> */
.L_x_40211:
        /* <DEDUP_REMOVED lines=20> */
.L_x_40214:
[----:B------:R-:W-:Y:S05]  /*0a90*/  BSYNC.RECONVERGENT B2 ;  /* 0x0000000000027941 */ /* 0x000fea0003800200 */
.L_x_40213:
[----:B------:R-:W-:Y:S01]  /*0aa0*/  LOP3.LUT R33, R41, 0x80000000, R39, 0xb8, !PT ;  /* 0x8000000029217812 */ /* 0x000fe200078eb827 */
[----:B------:R-:W-:-:S07]  /*0ab0*/  IMAD.MOV.U32 R32, RZ, RZ, R35 ;  /* 0x000000ffff207224 */ /* 0x000fce00078e0023 */
.L_x_40210:
[----:B------:R-:W-:Y:S05]  /*0ac0*/  BSYNC.RECONVERGENT B0 ;  /* 0x0000000000007941 */ /* 0x000fea0003800200 */
.L_x_40208:
        /* <DEDUP_REMOVED lines=8> */
.L_x_40207:
[----:B------:R-:W-:Y:S05]  /*0b50*/  BSYNC.RECONVERGENT B1 ;  /* 0x0000000000017941 */ /* 0x000fea0003800200 */
.L_x_40206:
        /* <DEDUP_REMOVED lines=37> */
.L_x_40221:
        /* <DEDUP_REMOVED lines=11> */
.L_x_40220:
        /* <DEDUP_REMOVED lines=20> */
.L_x_40223:
[----:B------:R-:W-:Y:S05]  /*0fa0*/  BSYNC.RECONVERGENT B2 ;  /* 0x0000000000027941 */ /* 0x000fea0003800200 */
.L_x_40222:
[----:B------:R-:W-:Y:S01]  /*0fb0*/  LOP3.LUT R35, R39, 0x80000000, R29, 0xb8, !PT ;  /* 0x8000000027237812 */ /* 0x000fe200078eb81d */
[----:B------:R-:W-:Y:S01]  /*0fc0*/  IMAD.MOV.U32 R34, RZ, RZ, R37 ;  /* 0x000000ffff227224 */ /* 0x000fe200078e0025 */
[----:B------:R-:W-:Y:S06]  /*0fd0*/  BRA `(.L_x_40219) ;  /* 0x0000000000187947 */ /* 0x000fec0003800000 */
.L_x_40218:
[----:B------:R-:W-:-:S06]  /*0fe0*/  DSETP.NAN.AND P0, PT, R36, R36, PT ;  /* 0x000000242400722a */ /* 0x000fcc0003f08000 */
[----:B------:R-:W-:-:S14]  /*0ff0*/  DSETP.NUM.AND P0, PT, R38, R38, !P0 ;  /* 0x000000262600722a */ /* 0x000fdc0004707000 */
[----:B------:R-:W-:Y:S02]  /*1000*/  @P0 DSETP.NEU.AND P1, PT, R38, +INF , PT ;  /* 0x7ff000002600042a */ /* 0x000fe40003f2d000 */
[----:B------:R-:W-:-:S06]  /*1010*/  @!P0 DADD R34, R26, R28 ;  /* 0x000000001a228229 */ /* 0x000fcc000000001c */
[----:B------:R-:W-:Y:S02]  /*1020*/  @P0 FSEL R34, R28, RZ, P1 ;  /* 0x000000ff1c220208 */ /* 0x000fe40000800000 */
[----:B------:R-:W-:-:S07]  /*1030*/  @P0 FSEL R35, R29, -QNAN , P1 ;  /* 0xfff800001d230808 */ /* 0x000fce0000800000 */
.L_x_40219:
[----:B------:R-:W-:Y:S05]  /*1040*/  BSYNC.RECONVERGENT B0 ;  /* 0x0000000000007941 */ /* 0x000fea0003800200 */
.L_x_40217:
        /* <DEDUP_REMOVED lines=8> */
.L_x_40216:
[----:B------:R-:W-:Y:S05]  /*10d0*/  BSYNC.RECONVERGENT B1 ;  /* 0x0000000000017941 */ /* 0x000fea0003800200 */
.L_x_40215:
        /* <DEDUP_REMOVED lines=37> */
.L_x_40230:
        /* <DEDUP_REMOVED lines=11> */
.L_x_40229:
        /* <DEDUP_REMOVED lines=20> */
.L_x_40232:
[----:B------:R-:W-:Y:S05]  /*1520*/  BSYNC.RECONVERGENT B2 ;  /* 0x0000000000027941 */ /* 0x000fea0003800200 */
.L_x_40231:
[----:B------:R-:W-:Y:S01]  /*1530*/  LOP3.LUT R27, R37, 0x80000000, R25, 0xb8, !PT ;  /* 0x80000000251b7812 */ /* 0x000fe200078eb819 */
[----:B------:R-:W-:Y:S01]  /*1540*/  IMAD.MOV.U32 R26, RZ, RZ, R29 ;  /* 0x000000ffff1a7224 */ /* 0x000fe200078e001d */
[----:B------:R-:W-:Y:S06]  /*1550*/  BRA `(.L_x_40228) ;  /* 0x0000000000187947 */ /* 0x000fec0003800000 */
.L_x_40227:
[----:B------:R-:W-:-:S06]  /*1560*/  DSETP.NAN.AND P0, PT, R28, R28, PT ;  /* 0x0000001c1c00722a */ /* 0x000fcc0003f08000 */
[----:B------:R-:W-:-:S14]  /*1570*/  DSETP.NUM.AND P0, PT, R36, R36, !P0 ;  /* 0x000000242400722a */ /* 0x000fdc0004707000 */
[----:B------:R-:W-:Y:S02]  /*1580*/  @P0 DSETP.NEU.AND P1, PT, R36, +INF , PT ;  /* 0x7ff000002400042a */ /* 0x000fe40003f2d000 */
[----:B------:R-:W-:-:S06]  /*1590*/  @!P0 DADD R26, R22, R24 ;  /* 0x00000000161a8229 */ /* 0x000fcc0000000018 */
[----:B------:R-:W-:Y:S02]  /*15a0*/  @P0 FSEL R26, R24, RZ, P1 ;  /* 0x000000ff181a0208 */ /* 0x000fe40000800000 */
[----:B------:R-:W-:-:S07]  /*15b0*/  @P0 FSEL R27, R25, -QNAN , P1 ;  /* 0xfff80000191b0808 */ /* 0x000fce0000800000 */
.L_x_40228:
[----:B------:R-:W-:Y:S05]  /*15c0*/  BSYNC.RECONVERGENT B0 ;  /* 0x0000000000007941 */ /* 0x000fea0003800200 */
.L_x_40226:
        /* <DEDUP_REMOVED lines=8> */
.L_x_40225:
[----:B------:R-:W-:Y:S05]  /*1650*/  BSYNC.RECONVERGENT B1 ;  /* 0x0000000000017941 */ /* 0x000fea0003800200 */
.L_x_40224:
        /* <DEDUP_REMOVED lines=36> */
.L_x_40239:
        /* <DEDUP_REMOVED lines=11> */
.L_x_40238:
        /* <DEDUP_REMOVED lines=20> */
.L_x_40241:
[----:B------:R-:W-:Y:S05]  /*1a90*/  BSYNC.RECONVERGENT B2 ;  /* 0x0000000000027941 */ /* 0x000fea0003800200 */
.L_x_40240:
[----:B------:R-:W-:Y:S01]  /*1aa0*/  LOP3.LUT R23, R37, 0x80000000, R21, 0xb8, !PT ;  /* 0x8000000025177812 */ /* 0x000fe200078eb815 */
[----:B------:R-:W-:Y:S01]  /*1ab0*/  IMAD.MOV.U32 R22, RZ, RZ, R25 ;  /* 0x000000ffff167224 */ /* 0x000fe200078e0019 */
[----:B------:R-:W-:Y:S06]  /*1ac0*/  BRA `(.L_x_40237) ;  /* 0x0000000000187947 */ /* 0x000fec0003800000 */
.L_x_40236:
[----:B------:R-:W-:-:S06]  /*1ad0*/  DSETP.NAN.AND P0, PT, R24, R24, PT ;  /* 0x000000181800722a */ /* 0x000fcc0003f08000 */
[----:B------:R-:W-:-:S14]  /*1ae0*/  DSETP.NUM.AND P0, PT, R36, R36, !P0 ;  /* 0x000000242400722a */ /* 0x000fdc0004707000 */
[----:B------:R-:W-:Y:S02]  /*1af0*/  @P0 DSETP.NEU.AND P1, PT, R36, +INF , PT ;  /* 0x7ff000002400042a */ /* 0x000fe40003f2d000 */
[----:B------:R-:W-:-:S06]  /*1b00*/  @!P0 DADD R22, R18, R20 ;  /* 0x0000000012168229 */ /* 0x000fcc0000000014 */
[----:B------:R-:W-:Y:S02]  /*1b10*/  @P0 FSEL R22, R20, RZ, P1 ;  /* 0x000000ff14160208 */ /* 0x000fe40000800000 */
[----:B------:R-:W-:-:S07]  /*1b20*/  @P0 FSEL R23, R21, -QNAN , P1 ;  /* 0xfff8000015170808 */ /* 0x000fce0000800000 */
.L_x_40237:
[----:B------:R-:W-:Y:S05]  /*1b30*/  BSYNC.RECONVERGENT B0 ;  /* 0x0000000000007941 */ /* 0x000fea0003800200 */
.L_x_40235:
        /* <DEDUP_REMOVED lines=8> */
.L_x_40234:
[----:B------:R-:W-:Y:S05]  /*1bc0*/  BSYNC.RECONVERGENT B1 ;  /* 0x0000000000017941 */ /* 0x000fea0003800200 */
.L_x_40233:
        /* <DEDUP_REMOVED lines=36> */
.L_x_40248:
        /* <DEDUP_REMOVED lines=11> */
.L_x_40247:
        /* <DEDUP_REMOVED lines=20> */
.L_x_40250:
[----:B------:R-:W-:Y:S05]  /*2000*/  BSYNC.RECONVERGENT B2 ;  /* 0x0000000000027941 */ /* 0x000fea0003800200 */
.L_x_40249:
[----:B------:R-:W-:Y:S01]  /*2010*/  LOP3.LUT R19, R29, 0x80000000, R17, 0xb8, !PT ;  /* 0x800000001d137812 */ /* 0x000fe200078eb811 */
[----:B------:R-:W-:Y:S01]  /*2020*/  IMAD.MOV.U32 R18, RZ, RZ, R21 ;  /* 0x000000ffff127224 */ /* 0x000fe200078e0015 */
[----:B------:R-:W-:Y:S06]  /*2030*/  BRA `(.L_x_40246) ;  /* 0x0000000000187947 */ /* 0x000fec0003800000 */
.L_x_40245:
[----:B------:R-:W-:-:S06]  /*2040*/  DSETP.NAN.AND P0, PT, R20, R20, PT ;  /* 0x000000141400722a */ /* 0x000fcc0003f08000 */
[----:B------:R-:W-:-:S14]  /*2050*/  DSETP.NUM.AND P0, PT, R28, R28, !P0 ;  /* 0x0000001c1c00722a */ /* 0x000fdc0004707000 */
[----:B------:R-:W-:Y:S02]  /*2060*/  @P0 DSETP.NEU.AND P1, PT, R28, +INF , PT ;  /* 0x7ff000001c00042a */ /* 0x000fe40003f2d000 */
[----:B------:R-:W-:-:S06]  /*2070*/  @!P0 DADD R18, R14, R16 ;  /* 0x000000000e128229 */ /* 0x000fcc0000000010 */
[----:B------:R-:W-:Y:S02]  /*2080*/  @P0 FSEL R18, R16, RZ, P1 ;  /* 0x000000ff10120208 */ /* 0x000fe40000800000 */
[----:B------:R-:W-:-:S07]  /*2090*/  @P0 FSEL R19, R17, -QNAN , P1 ;  /* 0xfff8000011130808 */ /* 0x000fce0000800000 */
.L_x_40246:
[----:B------:R-:W-:Y:S05]  /*20a0*/  BSYNC.RECONVERGENT B0 ;  /* 0x0000000000007941 */ /* 0x000fea0003800200 */
.L_x_40244:
        /* <DEDUP_REMOVED lines=8> */
.L_x_40243:
[----:B------:R-:W-:Y:S05]  /*2130*/  BSYNC.RECONVERGENT B1 ;  /* 0x0000000000017941 */ /* 0x000fea0003800200 */
.L_x_40242:
        /* <DEDUP_REMOVED lines=36> */
.L_x_40257:
        /* <DEDUP_REMOVED lines=11> */
.L_x_40256:
        /* <DEDUP_REMOVED lines=20> */
.L_x_40259:
[----:B------:R-:W-:Y:S05]  /*2570*/  BSYNC.RECONVERGENT B2 ;  /* 0x0000000000027941 */ /* 0x000fea0003800200 */
.L_x_40258:
[----:B------:R-:W-:Y:S01]  /*2580*/  LOP3.LUT R15, R25, 0x80000000, R13, 0xb8, !PT ;  /* 0x80000000190f7812 */ /* 0x000fe200078eb80d */
[----:B------:R-:W-:Y:S01]  /*2590*/  IMAD.MOV.U32 R14, RZ, RZ, R17 ;  /* 0x000000ffff0e7224 */ /* 0x000fe200078e0011 */
[----:B------:R-:W-:Y:S06]  /*25a0*/  BRA `(.L_x_40255) ;  /* 0x0000000000187947 */ /* 0x000fec0003800000 */
.L_x_40254:
[----:B------:R-:W-:-:S06]  /*25b0*/  DSETP.NAN.AND P0, PT, R16, R16, PT ;  /* 0x000000101000722a */ /* 0x000fcc0003f08000 */
[----:B------:R-:W-:-:S14]  /*25c0*/  DSETP.NUM.AND P0, PT, R24, R24, !P0 ;  /* 0x000000181800722a */ /* 0x000fdc0004707000 */
[----:B------:R-:W-:Y:S02]  /*25d0*/  @P0 DSETP.NEU.AND P1, PT, R24, +INF , PT ;  /* 0x7ff000001800042a */ /* 0x000fe40003f2d000 */
[----:B------:R-:W-:-:S06]  /*25e0*/  @!P0 DADD R14, R10, R12 ;  /* 0x000000000a0e8229 */ /* 0x000fcc000000000c */
[----:B------:R-:W-:Y:S02]  /*25f0*/  @P0 FSEL R14, R12, RZ, P1 ;  /* 0x000000ff0c0e0208 */ /* 0x000fe40000800000 */
[----:B------:R-:W-:-:S07]  /*2600*/  @P0 FSEL R15, R13, -QNAN , P1 ;  /* 0xfff800000d0f0808 */ /* 0x000fce0000800000 */
.L_x_40255:
[----:B------:R-:W-:Y:S05]  /*2610*/  BSYNC.RECONVERGENT B0 ;  /* 0x0000000000007941 */ /* 0x000fea0003800200 */
.L_x_40253:
        /* <DEDUP_REMOVED lines=8> */
.L_x_40252:
[----:B------:R-:W-:Y:S05]  /*26a0*/  BSYNC.RECONVERGENT B1 ;  /* 0x0000000000017941 */ /* 0x000fea0003800200 */
.L_x_40251:
        /* <DEDUP_REMOVED lines=36> */
.L_x_40266:
        /* <DEDUP_REMOVED lines=11> */
.L_x_40265:
        /* <DEDUP_REMOVED lines=20> */
.L_x_40268:
[----:B------:R-:W-:Y:S05]  /*2ae0*/  BSYNC.RECONVERGENT B2 ;  /* 0x0000000000027941 */ /* 0x000fea0003800200 */
.L_x_40267:
[----:B------:R-:W-:Y:S01]  /*2af0*/  LOP3.LUT R11, R21, 0x80000000, R9, 0xb8, !PT ;  /* 0x80000000150b7812 */ /* 0x000fe200078eb809 */
[----:B------:R-:W-:Y:S01]  /*2b00*/  IMAD.MOV.U32 R10, RZ, RZ, R13 ;  /* 0x000000ffff0a7224 */ /* 0x000fe200078e000d */
[----:B------:R-:W-:Y:S06]  /*2b10*/  BRA `(.L_x_40264) ;  /* 0x0000000000187947 */ /* 0x000fec0003800000 */
.L_x_40263:
[----:B------:R-:W-:-:S06]  /*2b20*/  DSETP.NAN.AND P0, PT, R12, R12, PT ;  /* 0x0000000c0c00722a */ /* 0x000fcc0003f08000 */
[----:B------:R-:W-:-:S14]  /*2b30*/  DSETP.NUM.AND P0, PT, R20, R20, !P0 ;  /* 0x000000141400722a */ /* 0x000fdc0004707000 */
[----:B------:R-:W-:Y:S02]  /*2b40*/  @P0 DSETP.NEU.AND P1, PT, R20, +INF , PT ;  /* 0x7ff000001400042a */ /* 0x000fe40003f2d000 */
[----:B------:R-:W-:-:S06]  /*2b50*/  @!P0 DADD R10, R6, R8 ;  /* 0x00000000060a8229 */ /* 0x000fcc0000000008 */
[----:B------:R-:W-:Y:S02]  /*2b60*/  @P0 FSEL R10, R8, RZ, P1 ;  /* 0x000000ff080a0208 */ /* 0x000fe40000800000 */
[----:B------:R-:W-:-:S07]  /*2b70*/  @P0 FSEL R11, R9, -QNAN , P1 ;  /* 0xfff80000090b0808 */ /* 0x000fce0000800000 */
.L_x_40264:
[----:B------:R-:W-:Y:S05]  /*2b80*/  BSYNC.RECONVERGENT B0 ;  /* 0x0000000000007941 */ /* 0x000fea0003800200 */
.L_x_40262:
        /* <DEDUP_REMOVED lines=8> */
.L_x_40261:
[----:B------:R-:W-:Y:S05]  /*2c10*/  BSYNC.RECONVERGENT B1 ;  /* 0x0000000000017941 */ /* 0x000fea0003800200 */
.L_x_40260:
        /* <DEDUP_REMOVED lines=36> */
.L_x_40275:
        /* <DEDUP_REMOVED lines=11> */
.L_x_40274:
        /* <DEDUP_REMOVED lines=20> */
.L_x_40277:
[----:B------:R-:W-:Y:S05]  /*3050*/  BSYNC.RECONVERGENT B2 ;  /* 0x0000000000027941 */ /* 0x000fea0003800200 */
.L_x_40276:
[----:B------:R-:W-:Y:S01]  /*3060*/  LOP3.LUT R7, R17, 0x80000000, R5, 0xb8, !PT ;  /* 0x8000000011077812 */ /* 0x000fe200078eb805 */
[----:B------:R-:W-:Y:S01]  /*3070*/  IMAD.MOV.U32 R6, RZ, RZ, R9 ;  /* 0x000000ffff067224 */ /* 0x000fe200078e0009 */
[----:B------:R-:W-:Y:S06]  /*3080*/  BRA `(.L_x_40273) ;  /* 0x0000000000187947 */ /* 0x000fec0003800000 */
.L_x_40272:
[----:B------:R-:W-:-:S06]  /*3090*/  DSETP.NAN.AND P0, PT, R8, R8, PT ;  /* 0x000000080800722a */ /* 0x000fcc0003f08000 */
[----:B------:R-:W-:-:S14]  /*30a0*/  DSETP.NUM.AND P0, PT, R16, R16, !P0 ;  /* 0x000000101000722a */ /* 0x000fdc0004707000 */
[----:B------:R-:W-:Y:S02]  /*30b0*/  @P0 DSETP.NEU.AND P1, PT, R16, +INF , PT ;  /* 0x7ff000001000042a */ /* 0x000fe40003f2d000 */
[----:B------:R-:W-:-:S06]  /*30c0*/  @!P0 DADD R6, R2, R4 ;  /* 0x0000000002068229 */ /* 0x000fcc0000000004 */
[----:B------:R-:W-:Y:S02]  /*30d0*/  @P0 FSEL R6, R4, RZ, P1 ;  /* 0x000000ff04060208 */ /* 0x000fe40000800000 */
[----:B------:R-:W-:-:S07]  /*30e0*/  @P0 FSEL R7, R5, -QNAN , P1 ;  /* 0xfff8000005070808 */ /* 0x000fce0000800000 */
.L_x_40273:
[----:B------:R-:W-:Y:S05]  /*30f0*/  BSYNC.RECONVERGENT B0 ;  /* 0x0000000000007941 */ /* 0x000fea0003800200 */
.L_x_40271:
        /* <DEDUP_REMOVED lines=8> */
.L_x_40270:
[----:B------:R-:W-:Y:S05]  /*3180*/  BSYNC.RECONVERGENT B1 ;  /* 0x0000000000017941 */ /* 0x000fea0003800200 */
.L_x_40269:
        /* <DEDUP_REMOVED lines=16> */
.L_x_40280:
[----:B------:R-:W-:-:S13]  /*3290*/  ISETP.GE.U32.AND P0, PT, R31, R30, PT ;  /* 0x0000001e1f00720c */ /* 0x000fda0003f06070 */
[----:B------:R-:W-:Y:S05]  /*32a0*/  @P0 BRA `(.L_x_40282) ;  /* 0x0000000000300947 */ /* 0x000fea0003800000 */
[----:B0-----:R-:W0:Y:S01]  /*32b0*/  LDC.64 R2, c[0x0][0x388] ;  /* 0x0000e200ff027b82 */ /* 0x001e220000000a00 */
[----:B------:R-:W-:Y:S02]  /*32c0*/  IMAD R5, R0, 0x400, R31 ;  /* 0x0000040000057824 */ /* 0x000fe400078e021f */
[----:B------:R-:W-:Y:S02]  /*32d0*/  VIADD R31, R31, 0x80 ;  /* 0x000000801f1f7836 */ /* 0x000fe40000000000 */
[----:B0-----:R-:W-:-:S05]  /*32e0*/  IMAD.WIDE.U32 R2, R5, 0x8, R2 ;  /* 0x0000000805027825 */ /* 0x001fca00078e0002 */
[----:B------:R1:W-:Y:S02]  /*32f0*/  STG.E.64 desc[UR4][R2.64], R26 ;  /* 0x0000001a02007986 */ /* 0x0003e4000c101b04 */
.L_x_40281:
[----:B------:R-:W-:-:S13]  /*3300*/  ISETP.GE.U32.AND P0, PT, R31, R30, PT ;  /* 0x0000001e1f00720c */ /* 0x000fda0003f06070 */
[----:B------:R-:W-:Y:S05]  /*3310*/  @P0 BRA `(.L_x_40283) ;  /* 0x0000000000300947 */ /* 0x000fea0003800000 */
[----:B01----:R-:W0:Y:S01]  /*3320*/  LDC.64 R2, c[0x0][0x388] ;  /* 0x0000e200ff027b82 */ /* 0x003e220000000a00 */
[----:B------:R-:W-:Y:S02]  /*3330*/  IMAD R5, R0, 0x400, R31 ;  /* 0x0000040000057824 */ /* 0x000fe400078e021f */
[----:B------:R-:W-:Y:S02]  /*3340*/  VIADD R31, R31, 0x80 ;  /* 0x000000801f1f7836 */ /* 0x000fe40000000000 */
[----:B0-----:R-:W-:-:S05]  /*3350*/  IMAD.WIDE.U32 R2, R5, 0x8, R2 ;  /* 0x0000000805027825 */ /* 0x001fca00078e0002 */
[----:B------:R1:W-:Y:S02]  /*3360*/  STG.E.64 desc[UR4][R2.64], R22 ;  /* 0x0000001602007986 */ /* 0x0003e4000c101b04 */
.L_x_40282:
[----:B------:R-:W-:-:S13]  /*3370*/  ISETP.GE.U32.AND P0, PT, R31, R30, PT ;  /* 0x0000001e1f00720c */ /* 0x000fda0003f06070 */
[----:B------:R-:W-:Y:S05]  /*3380*/  @P0 BRA `(.L_x_40284) ;  /* 0x0000000000340947 */ /* 0x000fea0003800000 */
[----:B01----:R-:W0:Y:S01]  /*3390*/  LDC.64 R2, c[0x0][0x388] ;  /* 0x0000e200ff027b82 */ /* 0x003e220000000a00 */
[----:B------:R-:W-:Y:S02]  /*33a0*/  IMAD R5, R0, 0x400, R31 ;  /* 0x0000040000057824 */ /* 0x000fe400078e021f */
[----:B------:R-:W-:Y:S02]  /*33b0*/  VIADD R31, R31, 0x80 ;  /* 0x000000801f1f7836 */ /* 0x000fe40000000000 */
[----:B0-----:R-:W-:-:S05]  /*33c0*/  IMAD.WIDE.U32 R2, R5, 0x8, R2 ;  /* 0x0000000805027825 */ /* 0x001fca00078e0002 */
[----:B------:R2:W-:Y:S02]  /*33d0*/  STG.E.64 desc[UR4][R2.64], R18 ;  /* 0x0000001202007986 */ /* 0x0005e4000c101b04 */
.L_x_40283:
        /* <DEDUP_REMOVED lines=8> */
.L_x_40284:
[----:B------:R-:W-:Y:S05]  /*3460*/  BSYNC.RELIABLE B1 ;  /* 0x0000000000017941 */ /* 0x000fea0003800100 */
.L_x_40279:
[----:B------:R-:W-:-:S13]  /*3470*/  ISETP.GE.U32.AND P0, PT, R31, R30, PT ;  /* 0x0000001e1f00720c */ /* 0x000fda0003f06070 */
[----:B012---:R-:W0:Y:S01]  /*3480*/  @!P0 LDC.64 R2, c[0x0][0x388] ;  /* 0x0000e200ff028b82 */ /* 0x007e220000000a00 */
[----:B------:R-:W-:Y:S02]  /*3490*/  @!P0 IMAD R5, R0, 0x400, R31 ;  /* 0x0000040000058824 */ /* 0x000fe400078e021f */
[----:B------:R-:W-:Y:S02]  /*34a0*/  @!P0 VIADD R31, R31, 0x80 ;  /* 0x000000801f1f8836 */ /* 0x000fe40000000000 */
[----:B0-----:R-:W-:-:S05]  /*34b0*/  @!P0 IMAD.WIDE.U32 R2, R5, 0x8, R2 ;  /* 0x0000000805028825 */ /* 0x001fca00078e0002 */
[----:B------:R3:W-:Y:S02]  /*34c0*/  @!P0 STG.E.64 desc[UR4][R2.64], R10 ;  /* 0x0000000a02008986 */ /* 0x0007e4000c101b04 */
.L_x_40285:
[----:B------:R-:W-:Y:S05]  /*34d0*/  BSYNC.RECONVERGENT B0 ;  /* 0x0000000000007941 */ /* 0x000fea0003800200 */
.L_x_40278:
        /* <DEDUP_REMOVED lines=8> */
.L_x_40205:
        /* <DEDUP_REMOVED lines=30> */
.L_x_40287:
        /* <DEDUP_REMOVED lines=24> */
.L_x_40290:
        /* <DEDUP_REMOVED lines=11> */
.L_x_40289:
        /* <DEDUP_REMOVED lines=20> */
.L_x_40292:
[----:B------:R-:W-:Y:S05]  /*3ab0*/  BSYNC.RECONVERGENT B1 ;  /* 0x0000000000017941 */ /* 0x000fea0003800200 */
.L_x_40291:
[----:B------:R-:W-:Y:S01]  /*3ac0*/  LOP3.LUT R5, R41, 0x80000000, R37, 0xb8, !PT ;  /* 0x8000000029057812 */ /* 0x000fe200078eb825 */
[----:B------:R-:W-:-:S07]  /*3ad0*/  IMAD.MOV.U32 R4, RZ, RZ, R6 ;  /* 0x000000ffff047224 */ /* 0x000fce00078e0006 */
.L_x_40288:
[----:B------:R-:W-:Y:S05]  /*3ae0*/  BSYNC.RECONVERGENT B0 ;  /* 0x0000000000007941 */ /* 0x000fea0003800200 */
.L_x_40286:
        /* <DEDUP_REMOVED lines=41> */
.L_x_40297:
        /* <DEDUP_REMOVED lines=11> */
.L_x_40296:
        /* <DEDUP_REMOVED lines=20> */
.L_x_40299:
[----:B------:R-:W-:Y:S05]  /*3f70*/  BSYNC.RECONVERGENT B1 ;  /* 0x0000000000017941 */ /* 0x000fea0003800200 */
.L_x_40298:
[----:B------:R-:W-:Y:S01]  /*3f80*/  LOP3.LUT R7, R37, 0x80000000, R39, 0xb8, !PT ;  /* 0x8000000025077812 */ /* 0x000fe200078eb827 */
[----:B------:R-:W-:Y:S01]  /*3f90*/  IMAD.MOV.U32 R6, RZ, RZ, R32 ;  /* 0x000000ffff067224 */ /* 0x000fe200078e0020 */
[----:B------:R-:W-:Y:S06]  /*3fa0*/  BRA `(.L_x_40295) ;  /* 0x0000000000207947 */ /* 0x000fec0003800000 */
.L_x_40294:
        /* <DEDUP_REMOVED lines=8> */
.L_x_40295:
[----:B------:R-:W-:Y:S05]  /*4030*/  BSYNC.RECONVERGENT B0 ;  /* 0x0000000000007941 */ /* 0x000fea0003800200 */
.L_x_40293:
        /* <DEDUP_REMOVED lines=41> */
.L_x_40304:
        /* <DEDUP_REMOVED lines=11> */
.L_x_40303:
        /* <DEDUP_REMOVED lines=20> */
.L_x_40306:
[----:B------:R-:W-:Y:S05]  /*44c0*/  BSYNC.RECONVERGENT B1 ;  /* 0x0000000000017941 */ /* 0x000fea0003800200 */
.L_x_40305:
[----:B------:R-:W-:Y:S01]  /*44d0*/  LOP3.LUT R33, R37, 0x80000000, R29, 0xb8, !PT ;  /* 0x8000000025217812 */ /* 0x000fe200078eb81d */
[----:B------:R-:W-:Y:S01]  /*44e0*/  IMAD.MOV.U32 R32, RZ, RZ, R34 ;  /* 0x000000ffff207224 */ /* 0x000fe200078e0022 */
[----:B------:R-:W-:Y:S06]  /*44f0*/  BRA `(.L_x_40302) ;  /* 0x0000000000207947 */ /* 0x000fec0003800000 */
.L_x_40301:
        /* <DEDUP_REMOVED lines=8> */
.L_x_40302:
[----:B------:R-:W-:Y:S05]  /*4580*/  BSYNC.RECONVERGENT B0 ;  /* 0x0000000000007941 */ /* 0x000fea0003800200 */
.L_x_40300:
        /* <DEDUP_REMOVED lines=43> */
.L_x_40311:
        /* <DEDUP_REMOVED lines=11> */
.L_x_40310:
        /* <DEDUP_REMOVED lines=19> */
.L_x_40313:
[----:B------:R-:W-:Y:S05]  /*4a20*/  BSYNC.RECONVERGENT B1 ;  /* 0x0000000000017941 */ /* 0x000fea0003800200 */
.L_x_40312:
[----:B------:R-:W-:Y:S01]  /*4a30*/  LOP3.LUT R35, R35, 0x80000000, R31, 0xb8, !PT ;  /* 0x8000000023237812 */ /* 0x000fe200078eb81f */
[----:B------:R-:W-:Y:S06]  /*4a40*/  BRA `(.L_x_40309) ;  /* 0x0000000000207947 */ /* 0x000fec0003800000 */
.L_x_40308:
        /* <DEDUP_REMOVED lines=8> */
.L_x_40309:
[----:B------:R-:W-:Y:S05]  /*4ad0*/  BSYNC.RECONVERGENT B0 ;  /* 0x0000000000007941 */ /* 0x000fea0003800200 */
.L_x_40307:
        /* <DEDUP_REMOVED lines=43> */
.L_x_40318:
        /* <DEDUP_REMOVED lines=11> */
.L_x_40317:
        /* <DEDUP_REMOVED lines=20> */
.L_x_40320:
[----:B------:R-:W-:Y:S05]  /*4f80*/  BSYNC.RECONVERGENT B1 ;  /* 0x0000000000017941 */ /* 0x000fea0003800200 */
.L_x_40319:
[----:B------:R-:W-:Y:S01]  /*4f90*/  LOP3.LUT R25, R27, 0x80000000, R21, 0xb8, !PT ;  /* 0x800000001b197812 */ /* 0x000fe200078eb815 */
[----:B------:R-:W-:Y:S06]  /*4fa0*/  BRA `(.L_x_40316) ;  /* 0x0000000000207947 */ /* 0x000fec0003800000 */
.L_x_40315:
        /* <DEDUP_REMOVED lines=8> */
.L_x_40316:
[----:B------:R-:W-:Y:S05]  /*5030*/  BSYNC.RECONVERGENT B0 ;  /* 0x0000000000007941 */ /* 0x000fea0003800200 */
.L_x_40314:
        /* <DEDUP_REMOVED lines=43> */
.L_x_40325:
        /* <DEDUP_REMOVED lines=11> */
.L_x_40324:
        /* <DEDUP_REMOVED lines=19> */
.L_x_40327:
[----:B------:R-:W-:Y:S05]  /*54d0*/  BSYNC.RECONVERGENT B1 ;  /* 0x0000000000017941 */ /* 0x000fea0003800200 */
.L_x_40326:
[----:B------:R-:W-:Y:S01]  /*54e0*/  LOP3.LUT R27, R27, 0x80000000, R23, 0xb8, !PT ;  /* 0x800000001b1b7812 */ /* 0x000fe200078eb817 */
[----:B------:R-:W-:Y:S06]  /*54f0*/  BRA `(.L_x_40323) ;  /* 0x0000000000207947 */ /* 0x000fec0003800000 */
.L_x_40322:
        /* <DEDUP_REMOVED lines=8> */
.L_x_40323:
[----:B------:R-:W-:Y:S05]  /*5580*/  BSYNC.RECONVERGENT B0 ;  /* 0x0000000000007941 */ /* 0x000fea0003800200 */
.L_x_40321:
        /* <DEDUP_REMOVED lines=43> */
.L_x_40332:
        /* <DEDUP_REMOVED lines=11> */
.L_x_40331:
        /* <DEDUP_REMOVED lines=20> */
.L_x_40334:
[----:B------:R-:W-:Y:S05]  /*5a30*/  BSYNC.RECONVERGENT B1 ;  /* 0x0000000000017941 */ /* 0x000fea0003800200 */
.L_x_40333:
[----:B------:R-:W-:Y:S01]  /*5a40*/  LOP3.LUT R13, R15, 0x80000000, R17, 0xb8, !PT ;  /* 0x800000000f0d7812 */ /* 0x000fe200078eb811 */
[----:B------:R-:W-:Y:S06]  /*5a50*/  BRA `(.L_x_40330) ;  /* 0x0000000000207947 */ /* 0x000fec0003800000 */
.L_x_40329:
        /* <DEDUP_REMOVED lines=8> */
.L_x_40330:
[----:B------:R-:W-:Y:S05]  /*5ae0*/  BSYNC.RECONVERGENT B0 ;  /* 0x0000000000007941 */ /* 0x000fea0003800200 */
.L_x_40328:
        /* <DEDUP_REMOVED lines=43> */
.L_x_40339:
        /* <DEDUP_REMOVED lines=11> */
.L_x_40338:
        /* <DEDUP_REMOVED lines=20> */
.L_x_40341:
[----:B------:R-:W-:Y:S05]  /*5f90*/  BSYNC.RECONVERGENT B1 ;  /* 0x0000000000017941 */ /* 0x000fea0003800200 */
.L_x_40340:
[----:B------:R-:W-:Y:S01]  /*5fa0*/  LOP3.LUT R15, R15, 0x80000000, R19, 0xb8, !PT ;  /* 0x800000000f0f7812 */ /* 0x000fe200078eb813 */
[----:B------:R-:W-:Y:S01]  /*5fb0*/  IMAD.MOV.U32 R14, RZ, RZ, R8 ;  /* 0x000000ffff0e7224 */ /* 0x000fe200078e0008 */
[----:B------:R-:W-:Y:S06]  /*5fc0*/  BRA `(.L_x_40337) ;  /* 0x0000000000207947 */ /* 0x000fec0003800000 */
.L_x_40336:
        /* <DEDUP_REMOVED lines=8> */
.L_x_40337:
[----:B------:R-:W-:Y:S05]  /*6050*/  BSYNC.RECONVERGENT B0 ;  /* 0x0000000000007941 */ /* 0x000fea0003800200 */
.L_x_40335:
        /* <DEDUP_REMOVED lines=15> */
.L_x_40342:
        /* <DEDUP_REMOVED lines=11> */
.L_x_55036:


//--------------------- .text._ZN2at6native18elementwise_kernelILi128ELi4EZNS0_15gpu_kernel_implINS0_13BUnaryFunctorIdddZZZNS0_21remainder_kernel_cudaERNS_18TensorIteratorBaseEENKUlvE0_clEvENKUlvE_clEvEUlddE_EEEEvS5_RKT_EUliE_EEviT1_ --------------------------
	.section	.text._ZN2at6native18elementwise_kernelILi128ELi4EZNS0_15gpu_kernel_implINS0_13BUnaryFunctorIdddZZZNS0_21remainder_kernel_cudaERNS_18TensorIteratorBaseEENKUlvE0_clEvENKUlvE_clEvEUlddE_EEEEvS5_RKT_EUliE_EEviT1_,"ax",@progbits
	.align	128
        .global         _ZN2at6native18elementwise_kernelILi128ELi4EZNS0_15gpu_kernel_implINS0_13BUnaryFunctorIdddZZZNS0_21remainder_kernel_cudaERNS_18TensorIteratorBaseEENKUlvE0_clEvENKUlvE_clEvEUlddE_EEEEvS5_RKT_EUliE_EEviT1_
        .type           _ZN2at6native18elementwise_kernelILi128ELi4EZNS0_15gpu_kernel_implINS0_13BUnaryFunctorIdddZZZNS0_21remainder_kernel_cudaERNS_18TensorIteratorBaseEENKUlvE0_clEvENKUlvE_clEvEUlddE_EEEEvS5_RKT_EUliE_EEviT1_,@function
        .size           _ZN2at6native18elementwise_kernelILi128ELi4EZNS0_15gpu_kernel_implINS0_13BUnaryFunctorIdddZZZNS0_21remainder_kernel_cudaERNS_18TensorIteratorBaseEENKUlvE0_clEvENKUlvE_clEvEUlddE_EEEEvS5_RKT_EUliE_EEviT1_,(.L_x_55037 - _ZN2at6native18elementwise_kernelILi128ELi4EZNS0_15gpu_kernel_implINS0_13BUnaryFunctorIdddZZZNS0_21remainder_kernel_cudaERNS_18TensorIteratorBaseEENKUlvE0_clEvENKUlvE_clEvEUlddE_EEEEvS5_RKT_EUliE_EEviT1_)
        .other          _ZN2at6native18elementwise_kernelILi128ELi4EZNS0_15gpu_kernel_implINS0_13BUnaryFunctorIdddZZZNS0_21remainder_kernel_cudaERNS_18TensorIteratorBaseEENKUlvE0_clEvENKUlvE_clEvEUlddE_EEEEvS5_RKT_EUliE_EEviT1_,@"STO_CUDA_ENTRY STV_DEFAULT"
_ZN2at6native18elementwise_kernelILi128ELi4EZNS0_15gpu_kernel_implINS0_13BUnaryFunctorIdddZZZNS0_21remainder_kernel_cudaERNS_18TensorIteratorBaseEENKUlvE0_clEvENKUlvE_clEvEUlddE_EEEEvS5_RKT_EUliE_EEviT1_:
.text._ZN2at6native18elementwise_kernelILi128ELi4EZNS0_15gpu_kernel_implINS0_13BUnaryFunctorIdddZZZNS0_21remainder_kernel_cudaERNS_18TensorIteratorBaseEENKUlvE0_clEvENKUlvE_clEvEUlddE_EEEEvS5_RKT_EUliE_EEviT1_:
        /* <DEDUP_REMOVED lines=325> */
.L_x_40345:
        /* <DEDUP_REMOVED lines=18> */
.L_x_40350:
[----:B------:R-:W2:Y:S02]  /*1570*/  LDG.E.U8 R2, desc[UR36][R4.64] ;  /* 0x0000002404027981 */ /* 0x000ea4000c1e1100 */
[----:B--2---:R-:W0:Y:S01]  /*1580*/  I2F.F64.U16 R2, R2 ;  /* 0x0000000200027312 */ /* 0x004e220000101800 */
[----:B------:R-:W-:Y:S05]  /*1590*/  BRA `(.L_x_40352) ;  /* 0x0000000c00607947 */ /* 0x000fea0003800000 */
.L_x_40349:
        /* <DEDUP_REMOVED lines=9> */
.L_x_40354:
[----:B------:R-:W2:Y:S02]  /*1630*/  LDG.E R2, desc[UR36][R4.64] ;  /* 0x0000002404027981 */ /* 0x000ea4000c1e1900 */
[----:B--2---:R-:W0:Y:S01]  /*1640*/  I2F.F64 R2, R2 ;  /* 0x0000000200027312 */ /* 0x004e220000201c00 */
[----:B------:R-:W-:Y:S05]  /*1650*/  BRA `(.L_x_40352) ;  /* 0x0000000c00307947 */ /* 0x000fea0003800000 */
.L_x_40353:
[----:B------:R-:W2:Y:S02]  /*1660*/  LDG.E.U16 R2, desc[UR36][R4.64] ;  /* 0x0000002404027981 */ /* 0x000ea4000c1e1500 */
[----:B--2---:R-:W0:Y:S01]  /*1670*/  I2F.F64.S16 R2, R2 ;  /* 0x0000000200027312 */ /* 0x004e220000101c00 */
[----:B------:R-:W-:Y:S05]  /*1680*/  BRA `(.L_x_40352) ;  /* 0x0000000c00247947 */ /* 0x000fea0003800000 */
.L_x_40348:
        /* <DEDUP_REMOVED lines=10> */
.L_x_40356:
[----:B------:R-:W2:Y:S02]  /*1730*/  LDG.E.U16 R0, desc[UR36][R4.64] ;  /* 0x0000002404007981 */ /* 0x000ea4000c1e1500 */
[----:B--2---:R-:W-:-:S05]  /*1740*/  HADD2.F32 R0, -RZ, R0.H0_H0 ;  /* 0x20000000ff007230 */ /* 0x004fca0000004100 */
[----:B------:R-:W-:-:S04]  /*1750*/  FMUL.FTZ R0, R0, 1 ;  /* 0x3f80000000007820 */ /* 0x000fc80000410000 */
[----:B------:R0:W1:Y:S01]  /*1760*/  F2F.F64.F32 R2, R0 ;  /* 0x0000000000027310 */ /* 0x0000620000201800 */
[----:B------:R-:W-:Y:S05]  /*1770*/  BRA `(.L_x_40352) ;  /* 0x0000000800e87947 */ /* 0x000fea0003800000 */
.L_x_40355:
        /* <DEDUP_REMOVED lines=10> */
.L_x_40358:
[----:B------:R-:W2:Y:S02]  /*1820*/  LDG.E.U16 R4, desc[UR36][R4.64] ;  /* 0x0000002404047981 */ /* 0x000ea4000c1e1500 */
[----:B--2---:R-:W-:-:S05]  /*1830*/  HADD2.F32 R0, -RZ, R4.H0_H0 ;  /* 0x20000004ff007230 */ /* 0x004fca0000004100 */
[----:B------:R-:W-:-:S04]  /*1840*/  FMUL.FTZ R0, R0, 1 ;  /* 0x3f80000000007820 */ /* 0x000fc80000410000 */
[----:B------:R0:W1:Y:S01]  /*1850*/  F2F.F64.F32 R2, R0 ;  /* 0x0000000000027310 */ /* 0x0000620000201800 */
[----:B------:R-:W-:Y:S05]  /*1860*/  BRA `(.L_x_40352) ;  /* 0x0000000800ac7947 */ /* 0x000fea0003800000 */
.L_x_40357:
[----:B------:R0:W5:Y:S01]  /*1870*/  LDG.E.64 R2, desc[UR36][R4.64] ;  /* 0x0000002404027981 */ /* 0x000162000c1e1b00 */
[----:B------:R-:W-:Y:S05]  /*1880*/  BRA `(.L_x_40352) ;  /* 0x0000000800a47947 */ /* 0x000fea0003800000 */
.L_x_40347:
        /* <DEDUP_REMOVED lines=13> */
.L_x_40361:
[----:B------:R0:W5:Y:S01]  /*1960*/  LDG.E.64 R2, desc[UR36][R4.64] ;  /* 0x0000002404027981 */ /* 0x000162000c1e1b00 */
[----:B------:R-:W-:Y:S05]  /*1970*/  BRA `(.L_x_40352) ;  /* 0x0000000800687947 */ /* 0x000fea0003800000 */
.L_x_40360:
        /* <DEDUP_REMOVED lines=27> */
.L_x_40363:
        /* <DEDUP_REMOVED lines=14> */
.L_x_40362:
[----:B------:R-:W2:Y:S02]  /*1c10*/  LDG.E.U16 R0, desc[UR36][R4.64] ;  /* 0x0000002404007981 */ /* 0x000ea4000c1e1500 */
[----:B--2---:R-:W-:-:S04]  /*1c20*/  IMAD.U32 R0, R0, 0x10000, RZ ;  /* 0x0001000000007824 */ /* 0x004fc800078e00ff */
[----:B------:R-:W-:-:S04]  /*1c30*/  FMUL.FTZ R0, R0, 1 ;  /* 0x3f80000000007820 */ /* 0x000fc80000410000 */
[----:B------:R0:W1:Y:S01]  /*1c40*/  F2F.F64.F32 R2, R0 ;  /* 0x0000000000027310 */ /* 0x0000620000201800 */
[----:B------:R-:W-:Y:S05]  /*1c50*/  BRA `(.L_x_40352) ;  /* 0x0000000400b07947 */ /* 0x000fea0003800000 */
.L_x_40359:
        /* <DEDUP_REMOVED lines=11> */
.L_x_40366:
        /* <DEDUP_REMOVED lines=21> */
.L_x_40368:
[----:B------:R-:W-:Y:S05]  /*1e60*/  BSYNC.RECONVERGENT B0 ;  /* 0x0000000000007941 */ /* 0x000fea0003800200 */
.L_x_40367:
[----:B------:R-:W-:Y:S01]  /*1e70*/  IMAD.SHL.U32 R0, R0, 0x100000, RZ ;  /* 0x0010000000007824 */ /* 0x000fe200078e00ff */
[----:B------:R-:W-:-:S04]  /*1e80*/  LEA R2, R2, 0x3b800000, 0x17 ;  /* 0x3b80000002027811 */ /* 0x000fc800078eb8ff */
[----:B------:R-:W-:-:S05]  /*1e90*/  LOP3.LUT R0, R2, R0, R7, 0xfe, !PT ;  /* 0x0000000002007212 */ /* 0x000fca00078efe07 */
[----:B------:R-:W-:-:S04]  /*1ea0*/  FMUL.FTZ R0, R0, 1 ;  /* 0x3f80000000007820 */ /* 0x000fc80000410000 */
[----:B------:R0:W1:Y:S01]  /*1eb0*/  F2F.F64.F32 R2, R0 ;  /* 0x0000000000027310 */ /* 0x0000620000201800 */
[----:B------:R-:W-:Y:S05]  /*1ec0*/  BRA `(.L_x_40352) ;  /* 0x0000000400147947 */ /* 0x000fea0003800000 */
.L_x_40365:
        /* <DEDUP_REMOVED lines=21> */
.L_x_40370:
[----:B------:R-:W-:Y:S05]  /*2020*/  BSYNC.RECONVERGENT B0 ;  /* 0x0000000000007941 */ /* 0x000fea0003800200 */
.L_x_40369:
[----:B------:R-:W-:Y:S01]  /*2030*/  IMAD.SHL.U32 R0, R0, 0x200000, RZ ;  /* 0x0020000000007824 */ /* 0x000fe200078e00ff */
[----:B------:R-:W-:-:S04]  /*2040*/  LEA R2, R2, 0x37800000, 0x17 ;  /* 0x3780000002027811 */ /* 0x000fc800078eb8ff */
[----:B------:R-:W-:-:S05]  /*2050*/  LOP3.LUT R0, R2, R0, R7, 0xfe, !PT ;  /* 0x0000000002007212 */ /* 0x000fca00078efe07 */
[----:B------:R-:W-:-:S04]  /*2060*/  FMUL.FTZ R0, R0, 1 ;  /* 0x3f80000000007820 */ /* 0x000fc80000410000 */
[----:B------:R4:W0:Y:S01]  /*2070*/  F2F.F64.F32 R2, R0 ;  /* 0x0000000000027310 */ /* 0x0008220000201800 */
[----:B------:R-:W-:Y:S05]  /*2080*/  BRA `(.L_x_40352) ;  /* 0x0000000000a47947 */ /* 0x000fea0003800000 */
.L_x_40364:
[----:B------:R-:W-:-:S09]  /*2090*/  UISETP.NE.AND UP0, UPT, UR4, 0x1c, UPT ;  /* 0x0000001c0400788c */ /* 0x000fd2000bf05270 */
[----:B------:R-:W-:Y:S05]  /*20a0*/  BRA.U !UP0, `(.L_x_40371) ;  /* 0x0000000108947547 */ /* 0x000fea000b800000 */
[----:B------:R-:W-:-:S09]  /*20b0*/  UISETP.NE.AND UP0, UPT, UR4, 0x1d, UPT ;  /* 0x0000001d0400788c */ /* 0x000fd2000bf05270 */
[----:B------:R-:W-:Y:S05]  /*20c0*/  BRA.U !UP0, `(.L_x_40372) ;  /* 0x0000000108807547 */ /* 0x000fea000b800000 */
[----:B------:R-:W-:-:S09]  /*20d0*/  UISETP.NE.AND UP0, UPT, UR4, 0x2c, UPT ;  /* 0x0000002c0400788c */ /* 0x000fd2000bf05270 */
[----:B------:R-:W-:Y:S05]  /*20e0*/  BRA.U !UP0, `(.L_x_40373) ;  /* 0x0000000108487547 */ /* 0x000fea000b800000 */
.L_x_40351:
        /* <DEDUP_REMOVED lines=16> */
.L_x_40374:
[----:B------:R-:W-:Y:S01]  /*21f0*/  CS2R R2, SRZ ;  /* 0x0000000000027805 */ /* 0x000fe2000001ff00 */
[----:B------:R-:W-:Y:S06]  /*2200*/  BRA `(.L_x_40352) ;  /* 0x0000000000447947 */ /* 0x000fec0003800000 */
.L_x_40373:
[----:B------:R-:W2:Y:S01]  /*2210*/  LDG.E.U8 R0, desc[UR36][R4.64] ;  /* 0x0000002404007981 */ /* 0x000ea2000c1e1100 */
[----:B------:R-:W-:Y:S02]  /*2220*/  IMAD.MOV.U32 R2, RZ, RZ, 0x0 ;  /* 0x00000000ff027424 */ /* 0x000fe400078e00ff */
        /* <DEDUP_REMOVED lines=10> */
.L_x_40372:
[----:B------:R-:W2:Y:S02]  /*22d0*/  LDG.E.64 R2, desc[UR36][R4.64] ;  /* 0x0000002404027981 */ /* 0x000ea4000c1e1b00 */
[----:B--2---:R-:W3:Y:S01]  /*22e0*/  I2F.F64.U64 R2, R2 ;  /* 0x0000000200027312 */ /* 0x004ee20000301800 */
[----:B------:R-:W-:Y:S05]  /*22f0*/  BRA `(.L_x_40352) ;  /* 0x0000000000087947 */ /* 0x000fea0003800000 */
.L_x_40371:
[----:B------:R-:W2:Y:S02]  /*2300*/  LDG.E R2, desc[UR36][R4.64] ;  /* 0x0000002404027981 */ /* 0x000ea4000c1e1900 */
[----:B--2---:R-:W0:Y:S02]  /*2310*/  I2F.F64.U32 R2, R2 ;  /* 0x0000000200027312 */ /* 0x004e240000201800 */
.L_x_40352:
[----:B------:R-:W-:Y:S05]  /*2320*/  BSYNC.RECONVERGENT B6 ;  /* 0x0000000000067941 */ /* 0x000fea0003800200 */
.L_x_40346:
[----:B0123-5:R-:W-:Y:S01]  /*2330*/  LOP3.LUT R7, R3, 0x7fffffff, RZ, 0xc0, !PT ;  /* 0x7fffffff03077812 */ /* 0x02ffe200078ec0ff */
[----:B------:R-:W-:Y:S01]  /*2340*/  BSSY.RECONVERGENT B0, `(.L_x_40375) ;  /* 0x0000048000007945 */ /* 0x000fe20003800200 */
[----:B------:R-:W-:Y:S02]  /*2350*/  IMAD.MOV.U32 R6, RZ, RZ, R2 ;  /* 0x000000ffff067224 */ /* 0x000fe400078e0002 */
[----:B----4-:R-:W-:-:S04]  /*2360*/  VIMNMX.U32 R0, PT, PT, R23, R7, !PT ;  /* 0x0000000717007248 */ /* 0x010fc80007fe0000 */
        /* <DEDUP_REMOVED lines=10> */
.L_x_40376:
        /* <DEDUP_REMOVED lines=16> */
[C---:B------:R-:W-:Y:S01]  /*2510*/  @!P0 LEA.HI R4, R7.reuse, R5, RZ, 0xc ;  /* 0x0000000507048211 */ /* 0x040fe200078f60ff */
[----:B------:R-:W-:Y:S01]  /*2520*/  IMAD.MOV.U32 R9, RZ, RZ, R6 ;  /* 0x000000ffff097224 */ /* 0x000fe200078e0006 */
[----:B------:R-:W-:Y:S02]  /*2530*/  LOP3.LUT R8, R7, 0xfffff, RZ, 0xc0, !PT ;  /* 0x000fffff07087812 */ /* 0x000fe400078ec0ff */
[----:B------:R-:W-:Y:S02]  /*2540*/  LOP3.LUT R7, R0, 0xfffff, RZ, 0xc0, !PT ;  /* 0x000fffff00077812 */ /* 0x000fe400078ec0ff */
[----:B------:R-:W-:Y:S02]  /*2550*/  @!P0 IADD3 R5, PT, PT, R4, -0x36, RZ ;  /* 0xffffffca04058810 */ /* 0x000fe40007ffe0ff */
[----:B------:R-:W-:Y:S02]  /*2560*/  SEL R0, R24, R25, !P1 ;  /* 0x0000001918007207 */ /* 0x000fe40004800000 */
[----:B------:R-:W-:-:S02]  /*2570*/  LOP3.LUT R8, R8, 0x100000, RZ, 0xfc, !PT ;  /* 0x0010000008087812 */ /* 0x000fc400078efcff */
[----:B------:R-:W-:Y:S01]  /*2580*/  LOP3.LUT R7, R7, 0x100000, RZ, 0xfc, !PT ;  /* 0x0010000007077812 */ /* 0x000fe200078efcff */
[----:B------:R-:W-:-:S07]  /*2590*/  IMAD.IADD R6, R5, 0x1, -R0 ;  /* 0x0000000105067824 */ /* 0x000fce00078e0a00 */
.L_x_40379:
        /* <DEDUP_REMOVED lines=11> */
.L_x_40378:
        /* <DEDUP_REMOVED lines=20> */
.L_x_40381:
[----:B------:R-:W-:Y:S05]  /*2790*/  BSYNC.RECONVERGENT B1 ;  /* 0x0000000000017941 */ /* 0x000fea0003800200 */
.L_x_40380:
[----:B------:R-:W-:Y:S01]  /*27a0*/  LOP3.LUT R5, R9, 0x80000000, R3, 0xb8, !PT ;  /* 0x8000000009057812 */ /* 0x000fe200078eb803 */
[----:B------:R-:W-:-:S07]  /*27b0*/  IMAD.MOV.U32 R4, RZ, RZ, R7 ;  /* 0x000000ffff047224 */ /* 0x000fce00078e0007 */
.L_x_40377:
[----:B------:R-:W-:Y:S05]  /*27c0*/  BSYNC.RECONVERGENT B0 ;  /* 0x0000000000007941 */ /* 0x000fea0003800200 */
.L_x_40375:
[----:B------:R-:W0:Y:S01]  /*27d0*/  LDCU.64 UR4, c[0x0][0x598] ;  /* 0x0000b300ff0477ac */ /* 0x000e220008000a00 */
[C---:B------:R-:W-:Y:S02]  /*27e0*/  DSETP.GEU.AND P0, PT, R4.reuse, RZ, PT ;  /* 0x000000ff0400722a */ /* 0x040fe40003f0e000 */
[C---:B------:R-:W-:Y:S01]  /*27f0*/  DSETP.NEU.AND P1, PT, R4.reuse, RZ, PT ;  /* 0x000000ff0400722a */ /* 0x040fe20003f2d000 */
[----:B------:R-:W1:Y:S01]  /*2800*/  LDCU.64 UR6, c[0x0][0x580] ;  /* 0x0000b000ff0677ac */ /* 0x000e620008000a00 */
[----:B0-----:R-:W-:Y:S02]  /*2810*/  DADD R6, R4, UR4 ;  /* 0x0000000404067e29 */ /* 0x001fe40008000000 */
[----:B------:R-:W-:Y:S01]  /*2820*/  DSETP.GT.XOR P0, PT, RZ, UR4, P0 ;  /* 0x00000004ff007e2a */ /* 0x000fe20008704800 */
[----:B------:R-:W-:Y:S01]  /*2830*/  UPRMT UR4, UR40, 0x9910, URZ ;  /* 0x0000991028047896 */ /* 0x000fe200080000ff */
[----:B-1----:R-:W-:-:S03]  /*2840*/  IADD3 R2, P2, PT, R16, UR6, RZ ;  /* 0x0000000610027c10 */ /* 0x002fc6000ff5e0ff */
[----:B------:R-:W-:Y:S02]  /*2850*/  UISETP.GT.AND UP0, UPT, UR4, 0x9, UPT ;  /* 0x000000090400788c */ /* 0x000fe4000bf04270 */
[----:B------:R-:W-:Y:S01]  /*2860*/  IMAD.X R3, RZ, RZ, UR7, P2 ;  /* 0x00000007ff037e24 */ /* 0x000fe200090e06ff */
[----:B------:R-:W-:Y:S02]  /*2870*/  FSEL R9, R4, R6, P0 ;  /* 0x0000000604097208 */ /* 0x000fe40000000000 */
[----:B------:R-:W-:Y:S02]  /*2880*/  FSEL R7, R5, R7, P0 ;  /* 0x0000000705077208 */ /* 0x000fe40000000000 */
[----:B------:R-:W-:Y:S02]  /*2890*/  FSEL R4, R9, R4, P1 ;  /* 0x0000000409047208 */ /* 0x000fe40000800000 */
[----:B------:R-:W-:Y:S01]  /*28a0*/  FSEL R5, R7, R5, P1 ;  /* 0x0000000507057208 */ /* 0x000fe20000800000 */
        /* <DEDUP_REMOVED lines=12> */
.L_x_40385:
[----:B------:R-:W0:Y:S02]  /*2970*/  F2I.S64.F64.TRUNC R4, R4 ;  /* 0x0000000400047311 */ /* 0x000e24000030d900 */
[----:B0-----:R-:W-:-:S05]  /*2980*/  MOV R7, R4 ;  /* 0x0000000400077202 */ /* 0x001fca0000000f00 */
[----:B------:R0:W-:Y:S01]  /*2990*/  STG.E.U8 desc[UR36][R2.64], R7 ;  /* 0x0000000702007986 */ /* 0x0001e2000c101124 */
[----:B------:R-:W-:Y:S05]  /*29a0*/  BRA `(.L_x_40387) ;  /* 0x0000000c00e47947 */ /* 0x000fea0003800000 */
.L_x_40384:
        /* <DEDUP_REMOVED lines=9> */
.L_x_40389:
[----:B------:R-:W0:Y:S02]  /*2a40*/  F2I.F64.TRUNC R5, R4 ;  /* 0x0000000400057311 */ /* 0x000e24000030d100 */
[----:B0-----:R0:W-:Y:S01]  /*2a50*/  STG.E desc[UR36][R2.64], R5 ;  /* 0x0000000502007986 */ /* 0x0011e2000c101924 */
[----:B------:R-:W-:Y:S05]  /*2a60*/  BRA `(.L_x_40387) ;  /* 0x0000000c00b47947 */ /* 0x000fea0003800000 */
.L_x_40388:
[----:B------:R-:W0:Y:S02]  /*2a70*/  F2I.F64.TRUNC R5, R4 ;  /* 0x0000000400057311 */ /* 0x000e24000030d100 */
[----:B0-----:R0:W-:Y:S01]  /*2a80*/  STG.E.U16 desc[UR36][R2.64], R5 ;  /* 0x0000000502007986 */ /* 0x0011e2000c101524 */
[----:B------:R-:W-:Y:S05]  /*2a90*/  BRA `(.L_x_40387) ;  /* 0x0000000c00a87947 */ /* 0x000fea0003800000 */
.L_x_40383:
        /* <DEDUP_REMOVED lines=13> */
.L_x_40391:
        /* <DEDUP_REMOVED lines=8> */
.L_x_40390:
        /* <DEDUP_REMOVED lines=14> */
.L_x_40393:
        /* <DEDUP_REMOVED lines=9> */
.L_x_40392:
[----:B------:R0:W-:Y:S01]  /*2d60*/  STG.E.64 desc[UR36][R2.64], R4 ;  /* 0x0000000402007986 */ /* 0x0001e2000c101b24 */
[----:B------:R-:W-:Y:S05]  /*2d70*/  BRA `(.L_x_40387) ;  /* 0x0000000800f07947 */ /* 0x000fea0003800000 */
.L_x_40382:
        /* <DEDUP_REMOVED lines=12> */
.L_x_40396:
[----:B------:R-:W-:-:S05]  /*2e40*/  CS2R R6, SRZ ;  /* 0x0000000000067805 */ /* 0x000fca000001ff00 */
[----:B------:R0:W-:Y:S01]  /*2e50*/  STG.E.128 desc[UR36][R2.64], R4 ;  /* 0x0000000402007986 */ /* 0x0001e2000c101d24 */
[----:B------:R-:W-:Y:S05]  /*2e60*/  BRA `(.L_x_40387) ;  /* 0x0000000800b47947 */ /* 0x000fea0003800000 */
.L_x_40395:
        /* <DEDUP_REMOVED lines=23> */
.L_x_40400:
[----:B------:R-:W-:Y:S05]  /*2fe0*/  BSYNC.RECONVERGENT B0 ;  /* 0x0000000000007941 */ /* 0x000fea0003800200 */
.L_x_40399:
[----:B------:R-:W-:-:S05]  /*2ff0*/  LOP3.LUT R7, R0, 0x80, R7, 0xf8, !PT ;  /* 0x0000008000077812 */ /* 0x000fca00078ef807 */
[----:B------:R0:W-:Y:S01]  /*3000*/  STG.E.U8 desc[UR36][R2.64], R7 ;  /* 0x0000000702007986 */ /* 0x0001e2000c101124 */
[----:B------:R-:W-:Y:S05]  /*3010*/  BRA `(.L_x_40387) ;  /* 0x0000000800487947 */ /* 0x000fea0003800000 */
.L_x_40398:
        /* <DEDUP_REMOVED lines=19> */
.L_x_40402:
[----:B------:R-:W-:Y:S05]  /*3150*/  BSYNC.RECONVERGENT B0 ;  /* 0x0000000000007941 */ /* 0x000fea0003800200 */
.L_x_40401:
[----:B------:R-:W-:-:S05]  /*3160*/  LOP3.LUT R7, R0, 0x80, R7, 0xf8, !PT ;  /* 0x0000008000077812 */ /* 0x000fca00078ef807 */
[----:B------:R0:W-:Y:S01]  /*3170*/  STG.E.U8 desc[UR36][R2.64], R7 ;  /* 0x0000000702007986 */ /* 0x0001e2000c101124 */
[----:B------:R-:W-:Y:S05]  /*3180*/  BRA `(.L_x_40387) ;  /* 0x0000000400ec7947 */ /* 0x000fea0003800000 */
.L_x_40397:
        /* <DEDUP_REMOVED lines=8> */
.L_x_40394:
        /* <DEDUP_REMOVED lines=11> */
.L_x_40405:
        /* <DEDUP_REMOVED lines=17> */
.L_x_40408:
[----:B------:R-:W-:-:S04]  /*33d0*/  SHF.R.U32.HI R0, RZ, 0x14, R7 ;  /* 0x00000014ff007819 */ /* 0x000fc80000011607 */
[----:B------:R-:W-:-:S04]  /*33e0*/  LOP3.LUT R0, R0, 0x1, RZ, 0xc0, !PT ;  /* 0x0000000100007812 */ /* 0x000fc800078ec0ff */
[----:B------:R-:W-:-:S04]  /*33f0*/  IADD3 R0, PT, PT, R7, 0x487ffff, R0 ;  /* 0x0487ffff07007810 */ /* 0x000fc80007ffe000 */
[----:B------:R-:W-:-:S04]  /*3400*/  SHF.R.U32.HI R0, RZ, 0x14, R0 ;  /* 0x00000014ff007819 */ /* 0x000fc80000011600 */
[----:B------:R-:W-:-:S07]  /*3410*/  LOP3.LUT R4, R0, 0xff, RZ, 0xc0, !PT ;  /* 0x000000ff00047812 */ /* 0x000fce00078ec0ff */
.L_x_40409:
[----:B------:R-:W-:-:S04]  /*3420*/  SHF.R.U32.HI R5, RZ, 0x18, R7 ;  /* 0x00000018ff057819 */ /* 0x000fc80000011607 */
[----:B------:R-:W-:-:S04]  /*3430*/  LOP3.LUT R4, R4, 0x80, R5, 0xf8, !PT ;  /* 0x0000008004047812 */ /* 0x000fc800078ef805 */
[----:B------:R-:W-:-:S07]  /*3440*/  PRMT R0, R4, 0x7610, R0 ;  /* 0x0000761004007816 */ /* 0x000fce0000000000 */
.L_x_40407:
[----:B------:R-:W-:Y:S05]  /*3450*/  BSYNC.RECONVERGENT B0 ;  /* 0x0000000000007941 */ /* 0x000fea0003800200 */
.L_x_40406:
[----:B------:R1:W-:Y:S01]  /*3460*/  STG.E.U8 desc[UR36][R2.64], R0 ;  /* 0x0000000002007986 */ /* 0x0003e2000c101124 */
[----:B------:R-:W-:Y:S05]  /*3470*/  BRA `(.L_x_40387) ;  /* 0x0000000400307947 */ /* 0x000fea0003800000 */
.L_x_40404:
        /* <DEDUP_REMOVED lines=17> */
.L_x_40412:
[----:B------:R-:W-:-:S04]  /*3590*/  SHF.R.U32.HI R0, RZ, 0x15, R7 ;  /* 0x00000015ff007819 */ /* 0x000fc80000011607 */
[----:B------:R-:W-:-:S04]  /*35a0*/  LOP3.LUT R0, R0, 0x1, RZ, 0xc0, !PT ;  /* 0x0000000100007812 */ /* 0x000fc800078ec0ff */
[----:B------:R-:W-:-:S04]  /*35b0*/  IADD3 R0, PT, PT, R7, 0x88fffff, R0 ;  /* 0x088fffff07007810 */ /* 0x000fc80007ffe000 */
[----:B------:R-:W-:-:S04]  /*35c0*/  SHF.R.U32.HI R0, RZ, 0x15, R0 ;  /* 0x00000015ff007819 */ /* 0x000fc80000011600 */
[----:B------:R-:W-:-:S07]  /*35d0*/  LOP3.LUT R4, R0, 0xff, RZ, 0xc0, !PT ;  /* 0x000000ff00047812 */ /* 0x000fce00078ec0ff */
.L_x_40413:
[----:B------:R-:W-:-:S04]  /*35e0*/  SHF.R.U32.HI R5, RZ, 0x18, R7 ;  /* 0x00000018ff057819 */ /* 0x000fc80000011607 */
[----:B------:R-:W-:-:S04]  /*35f0*/  LOP3.LUT R4, R4, 0x80, R5, 0xf8, !PT ;  /* 0x0000008004047812 */ /* 0x000fc800078ef805 */
[----:B------:R-:W-:-:S07]  /*3600*/  PRMT R0, R4, 0x7610, R0 ;  /* 0x0000761004007816 */ /* 0x000fce0000000000 */
.L_x_40411:
[----:B------:R-:W-:Y:S05]  /*3610*/  BSYNC.RECONVERGENT B0 ;  /* 0x0000000000007941 */ /* 0x000fea0003800200 */
.L_x_40410:
[----:B------:R0:W-:Y:S01]  /*3620*/  STG.E.U8 desc[UR36][R2.64], R0 ;  /* 0x0000000002007986 */ /* 0x0001e2000c101124 */
[----:B------:R-:W-:Y:S05]  /*3630*/  BRA `(.L_x_40387) ;  /* 0x0000000000c07947 */ /* 0x000fea0003800000 */
.L_x_40403:
[----:B------:R-:W-:-:S09]  /*3640*/  UISETP.NE.AND UP0, UPT, UR4, 0x1c, UPT ;  /* 0x0000001c0400788c */ /* 0x000fd2000bf05270 */
[----:B------:R-:W-:Y:S05]  /*3650*/  BRA.U !UP0, `(.L_x_40414) ;  /* 0x0000000108b07547 */ /* 0x000fea000b800000 */
[----:B------:R-:W-:-:S09]  /*3660*/  UISETP.NE.AND UP0, UPT, UR4, 0x1d, UPT ;  /* 0x0000001d0400788c */ /* 0x000fd2000bf05270 */
[----:B------:R-:W-:Y:S05]  /*3670*/  BRA.U !UP0, `(.L_x_40415) ;  /* 0x00000001089c7547 */ /* 0x000fea000b800000 */
[----:B------:R-:W-:-:S09]  /*3680*/  UISETP.NE.AND UP0, UPT, UR4, 0x2c, UPT ;  /* 0x0000002c0400788c */ /* 0x000fd2000bf05270 */
[----:B------:R-:W-:Y:S05]  /*3690*/  BRA.U !UP0, `(.L_x_40416) ;  /* 0x0000000108447547 */ /* 0x000fea000b800000 */
.L_x_40386:
        /* <DEDUP_REMOVED lines=16> */
.L_x_40417:
[----:B------:R-:W-:Y:S05]  /*37a0*/  BRA `(.L_x_40387) ;  /* 0x0000000000647947 */ /* 0x000fea0003800000 */
.L_x_40416:
        /* <DEDUP_REMOVED lines=20> */
.L_x_40415:
[----:B------:R-:W0:Y:S02]  /*38f0*/  F2I.U64.F64.TRUNC R4, R4 ;  /* 0x0000000400047311 */ /* 0x000e24000030d800 */
[----:B0-----:R0:W-:Y:S01]  /*3900*/  STG.E.64 desc[UR36][R2.64], R4 ;  /* 0x0000000402007986 */ /* 0x0011e2000c101b24 */
[----:B------:R-:W-:Y:S05]  /*3910*/  BRA `(.L_x_40387) ;  /* 0x0000000000087947 */ /* 0x000fea0003800000 */
.L_x_40414:
[----:B------:R-:W0:Y:S02]  /*3920*/  F2I.U32.F64.TRUNC R5, R4 ;  /* 0x0000000400057311 */ /* 0x000e24000030d000 */
[----:B0-----:R3:W-:Y:S02]  /*3930*/  STG.E desc[UR36][R2.64], R5 ;  /* 0x0000000502007986 */ /* 0x0017e4000c101924 */
.L_x_40387:
[----:B------:R-:W-:-:S07]  /*3940*/  VIADD R17, R17, 0x80 ;  /* 0x0000008011117836 */ /* 0x000fce0000000000 */
.L_x_40344:
[----:B------:R-:W-:Y:S05]  /*3950*/  BSYNC.RECONVERGENT B7 ;  /* 0x0000000000077941 */ /* 0x000fea0003800200 */
.L_x_40343:
        /* <DEDUP_REMOVED lines=9> */
[----:B------:R-:W2:Y:S01]  /*39f0*/  LDCU.64 UR4, c[0x0][0x390] ;  /* 0x00007200ff0477ac */ /* 0x000ea20008000a00 */
[----:B------:R-:W-:Y:S01]  /*3a00*/  IMAD.MOV.U32 R16, RZ, RZ, RZ ;  /* 0x000000ffff107224 */ /* 0x000fe200078e00ff */
[----:B------:R-:W0:Y:S01]  /*3a10*/  LDCU UR6, c[0x0][0x38c] ;  /* 0x00007180ff0677ac */ /* 0x000e220008000800 */
[----:B------:R-:W1:Y:S01]  /*3a20*/  LDCU.64 UR8, c[0x0][0x4b8] ;  /* 0x00009700ff0877ac */ /* 0x000e620008000a00 */
[----:B------:R-:W-:Y:S01]  /*3a30*/  UISETP.NE.AND UP0, UPT, UR41, URZ, UPT ;  /* 0x000000ff2900728c */ /* 0x000fe2000bf05270 */
[----:B--234-:R-:W-:-:S05]  /*3a40*/  IMAD.HI.U32 R2, R17, UR4, R16 ;  /* 0x0000000411027c27 */ /* 0x01cfca000f8e0010 */
        /* <DEDUP_REMOVED lines=292> */
.L_x_40420:
        /* <DEDUP_REMOVED lines=18> */
.L_x_40425:
[----:B------:R-:W2:Y:S02]  /*4db0*/  LDG.E.U8 R2, desc[UR36][R4.64] ;  /* 0x0000002404027981 */ /* 0x000ea4000c1e1100 */
[----:B--2---:R-:W0:Y:S01]  /*4dc0*/  I2F.F64.U16 R2, R2 ;  /* 0x0000000200027312 */ /* 0x004e220000101800 */
[----:B------:R-:W-:Y:S05]  /*4dd0*/  BRA `(.L_x_40427) ;  /* 0x0000000c00607947 */ /* 0x000fea0003800000 */
.L_x_40424:
        /* <DEDUP_REMOVED lines=9> */
.L_x_40429:
[----:B------:R-:W2:Y:S02]  /*4e70*/  LDG.E R2, desc[UR36][R4.64] ;  /* 0x0000002404027981 */ /* 0x000ea4000c1e1900 */
[----:B--2---:R-:W0:Y:S01]  /*4e80*/  I2F.F64 R2, R2 ;  /* 0x0000000200027312 */ /* 0x004e220000201c00 */
[----:B------:R-:W-:Y:S05]  /*4e90*/  BRA `(.L_x_40427) ;  /* 0x0000000c00307947 */ /* 0x000fea0003800000 */
.L_x_40428:
[----:B------:R-:W2:Y:S02]  /*4ea0*/  LDG.E.U16 R2, desc[UR36][R4.64] ;  /* 0x0000002404027981 */ /* 0x000ea4000c1e1500 */
[----:B--2---:R-:W0:Y:S01]  /*4eb0*/  I2F.F64.S16 R2, R2 ;  /* 0x0000000200027312 */ /* 0x004e220000101c00 */
[----:B------:R-:W-:Y:S05]  /*4ec0*/  BRA `(.L_x_40427) ;  /* 0x0000000c00247947 */ /* 0x000fea0003800000 */
.L_x_40423:
        /* <DEDUP_REMOVED lines=10> */
.L_x_40431:
[----:B------:R-:W2:Y:S02]  /*4f70*/  LDG.E.U16 R0, desc[UR36][R4.64] ;  /* 0x0000002404007981 */ /* 0x000ea4000c1e1500 */
[----:B--2---:R-:W-:-:S05]  /*4f80*/  HADD2.F32 R0, -RZ, R0.H0_H0 ;  /* 0x20000000ff007230 */ /* 0x004fca0000004100 */
[----:B------:R-:W-:-:S04]  /*4f90*/  FMUL.FTZ R0, R0, 1 ;  /* 0x3f80000000007820 */ /* 0x000fc80000410000 */
[----:B------:R0:W1:Y:S01]  /*4fa0*/  F2F.F64.F32 R2, R0 ;  /* 0x0000000000027310 */ /* 0x0000620000201800 */
[----:B------:R-:W-:Y:S05]  /*4fb0*/  BRA `(.L_x_40427) ;  /* 0x0000000800e87947 */ /* 0x000fea0003800000 */
.L_x_40430:
        /* <DEDUP_REMOVED lines=10> */
.L_x_40433:
[----:B------:R-:W2:Y:S02]  /*5060*/  LDG.E.U16 R4, desc[UR36][R4.64] ;  /* 0x0000002404047981 */ /* 0x000ea4000c1e1500 */
[----:B--2---:R-:W-:-:S05]  /*5070*/  HADD2.F32 R0, -RZ, R4.H0_H0 ;  /* 0x20000004ff007230 */ /* 0x004fca0000004100 */
[----:B------:R-:W-:-:S04]  /*5080*/  FMUL.FTZ R0, R0, 1 ;  /* 0x3f80000000007820 */ /* 0x000fc80000410000 */
[----:B------:R0:W1:Y:S01]  /*5090*/  F2F.F64.F32 R2, R0 ;  /* 0x0000000000027310 */ /* 0x0000620000201800 */
[----:B------:R-:W-:Y:S05]  /*50a0*/  BRA `(.L_x_40427) ;  /* 0x0000000800ac7947 */ /* 0x000fea0003800000 */
.L_x_40432:
[----:B------:R0:W5:Y:S01]  /*50b0*/  LDG.E.64 R2, desc[UR36][R4.64] ;  /* 0x0000002404027981 */ /* 0x000162000c1e1b00 */
[----:B------:R-:W-:Y:S05]  /*50c0*/  BRA `(.L_x_40427) ;  /* 0x0000000800a47947 */ /* 0x000fea0003800000 */
.L_x_40422:
        /* <DEDUP_REMOVED lines=13> */
.L_x_40436:
[----:B------:R0:W5:Y:S01]  /*51a0*/  LDG.E.64 R2, desc[UR36][R4.64] ;  /* 0x0000002404027981 */ /* 0x000162000c1e1b00 */
[----:B------:R-:W-:Y:S05]  /*51b0*/  BRA `(.L_x_40427) ;  /* 0x0000000800687947 */ /* 0x000fea0003800000 */
.L_x_40435:
        /* <DEDUP_REMOVED lines=27> */
.L_x_40438:
        /* <DEDUP_REMOVED lines=14> */
.L_x_40437:
[----:B------:R-:W2:Y:S02]  /*5450*/  LDG.E.U16 R0, desc[UR36][R4.64] ;  /* 0x0000002404007981 */ /* 0x000ea4000c1e1500 */
[----:B--2---:R-:W-:-:S04]  /*5460*/  IMAD.U32 R0, R0, 0x10000, RZ ;  /* 0x0001000000007824 */ /* 0x004fc800078e00ff */
[----:B------:R-:W-:-:S04]  /*5470*/  FMUL.FTZ R0, R0, 1 ;  /* 0x3f80000000007820 */ /* 0x000fc80000410000 */
[----:B------:R0:W1:Y:S01]  /*5480*/  F2F.F64.F32 R2, R0 ;  /* 0x0000000000027310 */ /* 0x0000620000201800 */
[----:B------:R-:W-:Y:S05]  /*5490*/  BRA `(.L_x_40427) ;  /* 0x0000000400b07947 */ /* 0x000fea0003800000 */
.L_x_40434:
        /* <DEDUP_REMOVED lines=9> */
[----:B--2---:R-:W2:Y:S01]  /*5530*/  I2F.F64.U16 R2, R2 ;  /* 0x0000000200027312 */ /* 0x004ea20000101800 */
[----:B------:R-:W-:Y:S05]  /*5540*/  BRA `(.L_x_40427) ;  /* 0x0000000400847947 */ /* 0x000fea0003800000 */
.L_x_40441:
        /* <DEDUP_REMOVED lines=21> */
.L_x_40443:
[----:B------:R-:W-:Y:S05]  /*56a0*/  BSYNC.RECONVERGENT B0 ;  /* 0x0000000000007941 */ /* 0x000fea0003800200 */
.L_x_40442:
[----:B------:R-:W-:Y:S01]  /*56b0*/  IMAD.SHL.U32 R0, R0, 0x100000, RZ ;  /* 0x0010000000007824 */ /* 0x000fe200078e00ff */
[----:B------:R-:W-:-:S04]  /*56c0*/  LEA R2, R2, 0x3b800000, 0x17 ;  /* 0x3b80000002027811 */ /* 0x000fc800078eb8ff */
[----:B------:R-:W-:-:S05]  /*56d0*/  LOP3.LUT R0, R2, R0, R7, 0xfe, !PT ;  /* 0x0000000002007212 */ /* 0x000fca00078efe07 */
[----:B------:R-:W-:-:S04]  /*56e0*/  FMUL.FTZ R0, R0, 1 ;  /* 0x3f80000000007820 */ /* 0x000fc80000410000 */
[----:B------:R0:W1:Y:S01]  /*56f0*/  F2F.F64.F32 R2, R0 ;  /* 0x0000000000027310 */ /* 0x0000620000201800 */
[----:B------:R-:W-:Y:S05]  /*5700*/  BRA `(.L_x_40427) ;  /* 0x0000000400147947 */ /* 0x000fea0003800000 */
.L_x_40440:
        /* <DEDUP_REMOVED lines=21> */
.L_x_40445:
[----:B------:R-:W-:Y:S05]  /*5860*/  BSYNC.RECONVERGENT B0 ;  /* 0x0000000000007941 */ /* 0x000fea0003800200 */
.L_x_40444:
[----:B------:R-:W-:Y:S02]  /*5870*/  SHF.L.U32 R0, R0, 0x15, RZ ;  /* 0x0000001500007819 */ /* 0x000fe400000006ff */
[----:B------:R-:W-:-:S04]  /*5880*/  LEA R2, R2, 0x37800000, 0x17 ;  /* 0x3780000002027811 */ /* 0x000fc800078eb8ff */
[----:B------:R-:W-:-:S05]  /*5890*/  LOP3.LUT R0, R2, R0, R7, 0xfe, !PT ;  /* 0x0000000002007212 */ /* 0x000fca00078efe07 */
[----:B------:R-:W-:-:S04]  /*58a0*/  FMUL.FTZ R0, R0, 1 ;  /* 0x3f80000000007820 */ /* 0x000fc80000410000 */
[----:B------:R3:W4:Y:S01]  /*58b0*/  F2F.F64.F32 R2, R0 ;  /* 0x0000000000027310 */ /* 0x0007220000201800 */
[----:B------:R-:W-:Y:S05]  /*58c0*/  BRA `(.L_x_40427) ;  /* 0x0000000000a47947 */ /* 0x000fea0003800000 */
.L_x_40439:
        /* <DEDUP_REMOVED lines=16> */
[----:B------:R0:W1:Y:S01]  /*59d0*/  @P0 F2F.F64.F32 R2, R0 ;  /* 0x0000000000020310 */ /* 0x0000620000201800 */
[----:B------:R-:W-:Y:S05]  /*59e0*/  BRA `(.L_x_40427) ;  /* 0x00000000005c7947 */ /* 0x000fea0003800000 */
.L_x_40426:
        /* <DEDUP_REMOVED lines=16> */
.L_x_40448:
[----:B------:R-:W-:Y:S01]  /*5af0*/  CS2R R2, SRZ ;  /* 0x0000000000027805 */ /* 0x000fe2000001ff00 */
[----:B------:R-:W-:Y:S06]  /*5b00*/  BRA `(.L_x_40427) ;  /* 0x0000000000147947 */ /* 0x000fec0003800000 */
.L_x_40447:
[----:B------:R-:W2:Y:S02]  /*5b10*/  LDG.E.64 R2, desc[UR36][R4.64] ;  /* 0x0000002404027981 */ /* 0x000ea4000c1e1b00 */
[----:B--2---:R-:W0:Y:S01]  /*5b20*/  I2F.F64.U64 R2, R2 ;  /* 0x0000000200027312 */ /* 0x004e220000301800 */
[----:B------:R-:W-:Y:S05]  /*5b30*/  BRA `(.L_x_40427) ;  /* 0x0000000000087947 */ /* 0x000fea0003800000 */
.L_x_40446:
[----:B------:R-:W2:Y:S02]  /*5b40*/  LDG.E R2, desc[UR36][R4.64] ;  /* 0x0000002404027981 */ /* 0x000ea4000c1e1900 */
[----:B--2---:R-:W0:Y:S02]  /*5b50*/  I2F.F64.U32 R2, R2 ;  /* 0x0000000200027312 */ /* 0x004e240000201800 */
.L_x_40427:
[----:B------:R-:W-:Y:S05]  /*5b60*/  BSYNC.RECONVERGENT B6 ;  /* 0x0000000000067941 */ /* 0x000fea0003800200 */
.L_x_40421:
[----:B012-45:R-:W-:Y:S01]  /*5b70*/  LOP3.LUT R7, R3, 0x7fffffff, RZ, 0xc0, !PT ;  /* 0x7fffffff03077812 */ /* 0x037fe200078ec0ff */
[----:B------:R-:W-:Y:S01]  /*5b80*/  BSSY.RECONVERGENT B0, `(.L_x_40449) ;  /* 0x0000048000007945 */ /* 0x000fe20003800200 */
[----:B------:R-:W-:Y:S02]  /*5b90*/  MOV R6, R2 ;  /* 0x0000000200067202 */ /* 0x000fe40000000f00 */
        /* <DEDUP_REMOVED lines=22> */
[----:B------:R-:W-:Y:S02]  /*5d00*/  @!P0 IADD3 R5, PT, PT, R4, -0x36, RZ ;  /* 0xffffffca04058810 */ /* 0x000fe40007ffe0ff */
[----:B------:R-:W-:Y:S02]  /*5d10*/  LOP3.LUT R4, R0, 0xfffff, RZ, 0xc0, !PT ;  /* 0x000fffff00047812 */ /* 0x000fe400078ec0ff */
[----:B------:R-:W-:Y:S02]  /*5d20*/  SEL R0, R24, R25, !P1 ;  /* 0x0000001918007207 */ /* 0x000fe40004800000 */
[----:B------:R-:W-:-:S02]  /*5d30*/  LOP3.LUT R8, R8, 0x100000, RZ, 0xfc, !PT ;  /* 0x0010000008087812 */ /* 0x000fc400078efcff */
[----:B------:R-:W-:Y:S01]  /*5d40*/  LOP3.LUT R11, R4, 0x100000, RZ, 0xfc, !PT ;  /* 0x00100000040b7812 */ /* 0x000fe200078efcff */
[----:B------:R-:W-:-:S07]  /*5d50*/  IMAD.IADD R6, R5, 0x1, -R0 ;  /* 0x0000000105067824 */ /* 0x000fce00078e0a00 */
.L_x_40453:
        /* <DEDUP_REMOVED lines=11> */
.L_x_40452:
        /* <DEDUP_REMOVED lines=20> */
.L_x_40455:
[----:B------:R-:W-:Y:S05]  /*5f50*/  BSYNC.RECONVERGENT B1 ;  /* 0x0000000000017941 */ /* 0x000fea0003800200 */
.L_x_40454:
[----:B------:R-:W-:Y:S01]  /*5f60*/  LOP3.LUT R5, R9, 0x80000000, R3, 0xb8, !PT ;  /* 0x8000000009057812 */ /* 0x000fe200078eb803 */
[----:B------:R-:W-:Y:S01]  /*5f70*/  IMAD.MOV.U32 R4, RZ, RZ, R7 ;  /* 0x000000ffff047224 */ /* 0x000fe200078e0007 */
[----:B------:R-:W-:Y:S06]  /*5f80*/  BRA `(.L_x_40451) ;  /* 0x00000000001c7947 */ /* 0x000fec0003800000 */
.L_x_40450:
[----:B------:R-:W-:-:S06]  /*5f90*/  DSETP.NAN.AND P0, PT, R22, R22, PT ;  /* 0x000000161600722a */ /* 0x000fcc0003f08000 */
[----:B------:R-:W-:-:S14]  /*5fa0*/  DSETP.NUM.AND P0, PT, R6, R6, !P0 ;  /* 0x000000060600722a */ /* 0x000fdc0004707000 */
[----:B------:R-:W0:Y:S01]  /*5fb0*/  @!P0 LDC.64 R4, c[0x0][0x598] ;  /* 0x00016600ff048b82 */ /* 0x000e220000000a00 */
[----:B------:R-:W-:Y:S02]  /*5fc0*/  @P0 DSETP.NEU.AND P1, PT, R6, +INF , PT ;  /* 0x7ff000000600042a */ /* 0x000fe40003f2d000 */
[----:B0-----:R-:W-:-:S06]  /*5fd0*/  @!P0 DADD R4, R2, R4 ;  /* 0x0000000002048229 */ /* 0x001fcc0000000004 */
[----:B------:R-:W-:Y:S02]  /*5fe0*/  @P0 FSEL R4, R2, RZ, P1 ;  /* 0x000000ff02040208 */ /* 0x000fe40000800000 */
[----:B------:R-:W-:-:S07]  /*5ff0*/  @P0 FSEL R5, R3, -QNAN , P1 ;  /* 0xfff8000003050808 */ /* 0x000fce0000800000 */
.L_x_40451:
[----:B------:R-:W-:Y:S05]  /*6000*/  BSYNC.RECONVERGENT B0 ;  /* 0x0000000000007941 */ /* 0x000fea0003800200 */
.L_x_40449:
        /* <DEDUP_REMOVED lines=26> */
.L_x_40459:
[----:B------:R-:W0:Y:S02]  /*61b0*/  F2I.S64.F64.TRUNC R4, R4 ;  /* 0x0000000400047311 */ /* 0x000e24000030d900 */
[----:B0-----:R-:W-:-:S05]  /*61c0*/  MOV R7, R4 ;  /* 0x0000000400077202 */ /* 0x001fca0000000f00 */
[----:B------:R3:W-:Y:S01]  /*61d0*/  STG.E.U8 desc[UR36][R2.64], R7 ;  /* 0x0000000702007986 */ /* 0x0007e2000c101124 */
[----:B------:R-:W-:Y:S05]  /*61e0*/  BRA `(.L_x_40461) ;  /* 0x0000000c00e07947 */ /* 0x000fea0003800000 */
.L_x_40458:
        /* <DEDUP_REMOVED lines=9> */
.L_x_40463:
[----:B------:R-:W0:Y:S02]  /*6280*/  F2I.F64.TRUNC R5, R4 ;  /* 0x0000000400057311 */ /* 0x000e24000030d100 */
[----:B0-----:R2:W-:Y:S01]  /*6290*/  STG.E desc[UR36][R2.64], R5 ;  /* 0x0000000502007986 */ /* 0x0015e2000c101924 */
[----:B------:R-:W-:Y:S05]  /*62a0*/  BRA `(.L_x_40461) ;  /* 0x0000000c00b07947 */ /* 0x000fea0003800000 */
.L_x_40462:
[----:B------:R-:W0:Y:S02]  /*62b0*/  F2I.F64.TRUNC R5, R4 ;  /* 0x0000000400057311 */ /* 0x000e24000030d100 */
[----:B0-----:R0:W-:Y:S01]  /*62c0*/  STG.E.U16 desc[UR36][R2.64], R5 ;  /* 0x0000000502007986 */ /* 0x0011e2000c101524 */
[----:B------:R-:W-:Y:S05]  /*62d0*/  BRA `(.L_x_40461) ;  /* 0x0000000c00a47947 */ /* 0x000fea0003800000 */
.L_x_40457:
        /* <DEDUP_REMOVED lines=13> */
.L_x_40465:
        /* <DEDUP_REMOVED lines=8> */
.L_x_40464:
        /* <DEDUP_REMOVED lines=14> */
.L_x_40467:
        /* <DEDUP_REMOVED lines=9> */
.L_x_40466:
[----:B------:R0:W-:Y:S01]  /*65a0*/  STG.E.64 desc[UR36][R2.64], R4 ;  /* 0x0000000402007986 */ /* 0x0001e2000c101b24 */
[----:B------:R-:W-:Y:S05]  /*65b0*/  BRA `(.L_x_40461) ;  /* 0x0000000800ec7947 */ /* 0x000fea0003800000 */
.L_x_40456:
        /* <DEDUP_REMOVED lines=13> */
.L_x_40471:
        /* <DEDUP_REMOVED lines=22> */
.L_x_40474:
[----:B------:R-:W-:-:S04]  /*67f0*/  SHF.R.U32.HI R5, RZ, 0x18, R7 ;  /* 0x00000018ff057819 */ /* 0x000fc80000011607 */
[----:B------:R-:W-:-:S07]  /*6800*/  LOP3.LUT R0, R0, 0x80, R5, 0xf8, !PT ;  /* 0x0000008000007812 */ /* 0x000fce00078ef805 */
.L_x_40473:
[----:B------:R-:W-:Y:S05]  /*6810*/  BSYNC.RECONVERGENT B0 ;  /* 0x0000000000007941 */ /* 0x000fea0003800200 */
.L_x_40472:
[----:B------:R0:W-:Y:S01]  /*6820*/  STG.E.U8 desc[UR36][R2.64], R0 ;  /* 0x0000000002007986 */ /* 0x0001e2000c101124 */
[----:B------:R-:W-:Y:S05]  /*6830*/  BRA `(.L_x_40461) ;  /* 0x00000008004c7947 */ /* 0x000fea0003800000 */
.L_x_40470:
        /* <DEDUP_REMOVED lines=22> */
.L_x_40477:
[----:B------:R-:W-:-:S04]  /*69a0*/  SHF.R.U32.HI R5, RZ, 0x18, R7 ;  /* 0x00000018ff057819 */ /* 0x000fc80000011607 */
[----:B------:R-:W-:-:S07]  /*69b0*/  LOP3.LUT R0, R0, 0x80, R5, 0xf8, !PT ;  /* 0x0000008000007812 */ /* 0x000fce00078ef805 */
.L_x_40476:
[----:B------:R-:W-:Y:S05]  /*69c0*/  BSYNC.RECONVERGENT B0 ;  /* 0x0000000000007941 */ /* 0x000fea0003800200 */
.L_x_40475:
[----:B------:R0:W-:Y:S01]  /*69d0*/  STG.E.U8 desc[UR36][R2.64], R0 ;  /* 0x0000000002007986 */ /* 0x0001e2000c101124 */
[----:B------:R-:W-:Y:S05]  /*69e0*/  BRA `(.L_x_40461) ;  /* 0x0000000400e07947 */ /* 0x000fea0003800000 */
.L_x_40469:
        /* <DEDUP_REMOVED lines=26> */
.L_x_40479:
[----:B------:R-:W0:Y:S02]  /*6b90*/  F2I.U64.F64.TRUNC R4, R4 ;  /* 0x0000000400047311 */ /* 0x000e24000030d800 */
[----:B0-----:R0:W-:Y:S01]  /*6ba0*/  STG.E.64 desc[UR36][R2.64], R4 ;  /* 0x0000000402007986 */ /* 0x0011e2000c101b24 */
[----:B------:R-:W-:Y:S05]  /*6bb0*/  BRA `(.L_x_40461) ;  /* 0x00000004006c7947 */ /* 0x000fea0003800000 */
.L_x_40478:
[----:B------:R-:W0:Y:S02]  /*6bc0*/  F2I.U32.F64.TRUNC R5, R4 ;  /* 0x0000000400057311 */ /* 0x000e24000030d000 */
[----:B0-----:R0:W-:Y:S01]  /*6bd0*/  STG.E desc[UR36][R2.64], R5 ;  /* 0x0000000502007986 */ /* 0x0011e2000c101924 */
[----:B------:R-:W-:Y:S05]  /*6be0*/  BRA `(.L_x_40461) ;  /* 0x0000000400607947 */ /* 0x000fea0003800000 */
.L_x_40468:
        /* <DEDUP_REMOVED lines=10> */
.L_x_40481:
[----:B------:R-:W-:-:S05]  /*6c90*/  CS2R R6, SRZ ;  /* 0x0000000000067805 */ /* 0x000fca000001ff00 */
[----:B------:R0:W-:Y:S01]  /*6ca0*/  STG.E.128 desc[UR36][R2.64], R4 ;  /* 0x0000000402007986 */ /* 0x0001e2000c101d24 */
[----:B------:R-:W-:Y:S05]  /*6cb0*/  BRA `(.L_x_40461) ;  /* 0x00000004002c7947 */ /* 0x000fea0003800000 */
.L_x_40480:
[----:B------:R-:W-:-:S09]  /*6cc0*/  UISETP.NE.AND UP0, UPT, UR4, 0xf, UPT ;  /* 0x0000000f0400788c */ /* 0x000fd2000bf05270 */
[----:B------:R-:W-:Y:S05]  /*6cd0*/  BRA.U !UP0, `(.L_x_40482) ;  /* 0x0000000508087547 */ /* 0x000fea000b800000 */
[----:B------:R-:W-:-:S09]  /*6ce0*/  UISETP.NE.AND UP0, UPT, UR4, 0x17, UPT ;  /* 0x000000170400788c */ /* 0x000fd2000bf05270 */
[----:B------:R-:W-:Y:S05]  /*6cf0*/  BRA.U !UP0, `(.L_x_40483) ;  /* 0x0000000108a07547 */ /* 0x000fea000b800000 */
[----:B------:R-:W-:-:S09]  /*6d00*/  UISETP.NE.AND UP0, UPT, UR4, 0x18, UPT ;  /* 0x000000180400788c */ /* 0x000fd2000bf05270 */
[----:B------:R-:W-:Y:S05]  /*6d10*/  BRA.U !UP0, `(.L_x_40484) ;  /* 0x0000000108447547 */ /* 0x000fea000b800000 */
.L_x_40460:
        /* <DEDUP_REMOVED lines=16> */
.L_x_40485:
[----:B------:R-:W-:Y:S05]  /*6e20*/  BRA `(.L_x_40461) ;  /* 0x0000000000d07947 */ /* 0x000fea0003800000 */
.L_x_40484:
        /* <DEDUP_REMOVED lines=17> */
.L_x_40487:
[----:B------:R-:W-:Y:S05]  /*6f40*/  BSYNC.RECONVERGENT B0 ;  /* 0x0000000000007941 */ /* 0x000fea0003800200 */
.L_x_40486:
[----:B------:R-:W-:-:S05]  /*6f50*/  LOP3.LUT R7, R0, 0x80, R7, 0xf8, !PT ;  /* 0x0000008000077812 */ /* 0x000fca00078ef807 */
[----:B------:R0:W-:Y:S01]  /*6f60*/  STG.E.U8 desc[UR36][R2.64], R7 ;  /* 0x0000000702007986 */ /* 0x0001e2000c101124 */
[----:B------:R-:W-:Y:S05]  /*6f70*/  BRA `(.L_x_40461) ;  /* 0x00000000007c7947 */ /* 0x000fea0003800000 */
.L_x_40483:
        /* <DEDUP_REMOVED lines=16> */
.L_x_40489:
[----:B------:R-:W-:Y:S01]  /*7080*/  IMAD.MOV.U32 R0, RZ, RZ, 0x7f ;  /* 0x0000007fff007424 */ /* 0x000fe200078e00ff */
[----:B------:R-:W-:-:S04]  /*7090*/  ISETP.GT.U32.AND P0, PT, R6, 0x7f800000, PT ;  /* 0x7f8000000600780c */ /* 0x000fc80003f04070 */
[----:B------:R-:W-:-:S09]  /*70a0*/  SEL R0, R0, 0x7c, P0 ;  /* 0x0000007c00007807 */ /* 0x000fd20000000000 */
.L_x_40490:
[----:B------:R-:W-:Y:S05]  /*70b0*/  BSYNC.RECONVERGENT B0 ;  /* 0x0000000000007941 */ /* 0x000fea0003800200 */
.L_x_40488:
[----:B------:R-:W-:-:S04]  /*70c0*/  SHF.R.U32.HI R5, RZ, 0x18, R7 ;  /* 0x00000018ff057819 */ /* 0x000fc80000011607 */
[----:B------:R-:W-:-:S05]  /*70d0*/  LOP3.LUT R5, R0, 0x80, R5, 0xf8, !PT ;  /* 0x0000008000057812 */ /* 0x000fca00078ef805 */
[----:B------:R0:W-:Y:S01]  /*70e0*/  STG.E.U8 desc[UR36][R2.64], R5 ;  /* 0x0000000502007986 */ /* 0x0001e2000c101124 */
[----:B------:R-:W-:Y:S05]  /*70f0*/  BRA `(.L_x_40461) ;  /* 0x00000000001c7947 */ /* 0x000fea0003800000 */
.L_x_40482:
[----:B------:R-:W-:Y:S01]  /*7100*/  UMOV UR4, 0xf0000000 ;  /* 0xf000000000047882 */ /* 0x000fe20000000000 */
[----:B------:R-:W-:Y:S01]  /*7110*/  UMOV UR5, 0x380fffff ;  /* 0x380fffff00057882 */ /* 0x000fe20000000000 */
[----:B------:R-:W0:Y:S01]  /*7120*/  F2F.F32.F64 R0, R4 ;  /* 0x0000000400007310 */ /* 0x000e220000301000 */
[----:B------:R-:W-:-:S14]  /*7130*/  DSETP.GEU.AND P0, PT, |R4|, UR4, PT ;  /* 0x0000000404007e2a */ /* 0x000fdc000bf0e200 */
[----:B0-----:R-:W-:-:S05]  /*7140*/  @!P0 FMUL R0, R0, 1.175494350822287508e-38 ;  /* 0x0080000000008820 */ /* 0x001fca0000400000 */
[----:B------:R-:W-:-:S05]  /*7150*/  F2FP.BF16.F32.PACK_AB R0, RZ, R0 ;  /* 0x00000000ff00723e */ /* 0x000fca00000010ff */
[----:B------:R0:W-:Y:S02]  /*7160*/  STG.E.U16 desc[UR36][R2.64], R0 ;  /* 0x0000000002007986 */ /* 0x0001e4000c101524 */
.L_x_40461:
[----:B------:R-:W-:-:S07]  /*7170*/  IADD3 R17, PT, PT, R17, 0x80, RZ ;  /* 0x0000008011117810 */ /* 0x000fce0007ffe0ff */
.L_x_40419:
[----:B------:R-:W-:Y:S05]  /*7180*/  BSYNC.RECONVERGENT B7 ;  /* 0x0000000000077941 */ /* 0x000fea0003800200 */
.L_x_40418:
[----:B------:R-:W5:Y:S01]  /*7190*/  LDCU UR4, c[0x0][0x380] ;  /* 0x00007000ff0477ac */ /* 0x000f620008000800 */
[----:B------:R-:W-:Y:S01]  /*71a0*/  BSSY.RECONVERGENT B7, `(.L_x_40491) ;  /* 0x0000381000077945 */ /* 0x000fe20003800200 */
[----:B-----5:R-:W-:-:S13]  /*71b0*/  ISETP.GE.AND P0, PT, R17, UR4, PT ;  /* 0x0000000411007c0c */ /* 0x020fda000bf06270 */
[----:B------:R-:W-:Y:S05]  /*71c0*/  @P0 BRA `(.L_x_40492) ;  /* 0x0000003400f80947 */ /* 0x000fea0003800000 */
[----:B------:R-:W5:Y:S01]  /*71d0*/  LDCU UR4, c[0x0][0x388] ;  /* 0x00007100ff0477ac */ /* 0x000f620008000800 */
[----:B01----:R-:W-:Y:S02]  /*71e0*/  IMAD.MOV.U32 R0, RZ, RZ, RZ ;  /* 0x000000ffff007224 */ /* 0x003fe400078e00ff */
[----:B------:R-:W-:Y:S01]  /*71f0*/  IMAD.MOV.U32 R16, RZ, RZ, RZ ;  /* 0x000000ffff107224 */ /* 0x000fe200078e00ff */
[----:B-----5:R-:W-:-:S09]  /*7200*/  UISETP.NE.AND UP0, UPT, UR4, URZ, UPT ;  /* 0x000000ff0400728c */ /* 0x020fd2000bf05270 */
[----:B------:R-:W-:Y:S05]  /*7210*/  BRA.U !UP0, `(.L_x_40493) ;  /* 0x0000001108a87547 */ /* 0x000fea000b800000 */
[----:B------:R-:W2:Y:S01]  /*7220*/  LDCU.64 UR4, c[0x0][0x390] ;  /* 0x00007200ff0477ac */ /* 0x000ea20008000a00 */
[----:B------:R-:W-:Y:S01]  /*7230*/  MOV R16, RZ ;  /* 0x000000ff00107202 */ /* 0x000fe20000000f00 */
[----:B------:R-:W0:Y:S01]  /*7240*/  LDCU UR6, c[0x0][0x38c] ;  /* 0x00007180ff0677ac */ /* 0x000e220008000800 */
[----:B------:R-:W1:Y:S01]  /*7250*/  LDCU.64 UR8, c[0x0][0x4b8] ;  /* 0x00009700ff0877ac */ /* 0x000e620008000a00 */
[----:B------:R-:W-:Y:S02]  /*7260*/  UISETP.NE.AND UP0, UPT, UR41, URZ, UPT ;  /* 0x000000ff2900728c */ /* 0x000fe4000bf05270 */
        /* <DEDUP_REMOVED lines=293> */
.L_x_40493:
[----:B------:R-:W0:Y:S01]  /*84c0*/  LDCU.64 UR6, c[0x0][0x588] ;  /* 0x0000b100ff0677ac */ /* 0x000e220008000a00 */
[----:B------:R-:W-:Y:S01]  /*84d0*/  BSSY.RECONVERGENT B6, `(.L_x_40494) ;  /* 0x00000ec000067945 */ /* 0x000fe20003800200 */
[----:B------:R-:W-:-:S04]  /*84e0*/  UPRMT UR4, UR42, 0x9910, URZ ;  /* 0x000099102a047896 */ /* 0x000fc800080000ff */
[----:B------:R-:W-:Y:S01]  /*84f0*/  UISETP.GT.AND UP0, UPT, UR4, 0x9, UPT ;  /* 0x000000090400788c */ /* 0x000fe2000bf04270 */
[----:B0-----:R-:W-:-:S05]  /*8500*/  IADD3 R4, P0, PT, R0, UR6, RZ ;  /* 0x0000000600047c10 */ /* 0x001fca000ff1e0ff */
[----:B--234-:R-:W-:-:S03]  /*8510*/  IMAD.X R5, RZ, RZ, UR7, P0 ;  /* 0x00000007ff057e24 */ /* 0x01cfc600080e06ff */
        /* <DEDUP_REMOVED lines=10> */
[----:B--2---:R-:W3:Y:S01]  /*85c0*/  I2F.F64.S16 R2, R2 ;  /* 0x0000000200027312 */ /* 0x004ee20000101c00 */
[----:B------:R-:W-:Y:S05]  /*85d0*/  BRA `(.L_x_40500) ;  /* 0x0000000c006c7947 */ /* 0x000fea0003800000 */
.L_x_40498:
[----:B------:R-:W2:Y:S02]  /*85e0*/  LDG.E.U8 R2, desc[UR36][R4.64] ;  /* 0x0000002404027981 */ /* 0x000ea4000c1e1100 */
[----:B--2---:R-:W4:Y:S01]  /*85f0*/  I2F.F64.U16 R2, R2 ;  /* 0x0000000200027312 */ /* 0x004f220000101800 */
[----:B------:R-:W-:Y:S05]  /*8600*/  BRA `(.L_x_40500) ;  /* 0x0000000c00607947 */ /* 0x000fea0003800000 */
.L_x_40497:
[----:B------:R-:W-:-:S09]  /*8610*/  UISETP.NE.AND UP0, UPT, UR4, 0x2, UPT ;  /* 0x000000020400788c */ /* 0x000fd2000bf05270 */
[----:B------:R-:W-:Y:S05]  /*8620*/  BRA.U !UP0, `(.L_x_40501) ;  /* 0x0000000108287547 */ /* 0x000fea000b800000 */
[----:B------:R-:W-:-:S09]  /*8630*/  UISETP.NE.AND UP0, UPT, UR4, 0x3, UPT ;  /* 0x000000030400788c */ /* 0x000fd2000bf05270 */
[----:B------:R-:W-:Y:S05]  /*8640*/  BRA.U !UP0, `(.L_x_40502) ;  /* 0x0000000108147547 */ /* 0x000fea000b800000 */
[----:B------:R-:W-:-:S09]  /*8650*/  UISETP.NE.AND UP0, UPT, UR4, 0x4, UPT ;  /* 0x000000040400788c */ /* 0x000fd2000bf05270 */
[----:B------:R-:W-:Y:S05]  /*8660*/  BRA.U UP0, `(.L_x_40499) ;  /* 0x0000000900ec7547 */ /* 0x000fea000b800000 */
[----:B------:R-:W2:Y:S02]  /*8670*/  LDG.E.64 R2, desc[UR36][R4.64] ;  /* 0x0000002404027981 */ /* 0x000ea4000c1e1b00 */
[----:B--2---:R-:W1:Y:S01]  /*8680*/  I2F.F64.S64 R2, R2 ;  /* 0x0000000200027312 */ /* 0x004e620000301c00 */
[----:B------:R-:W-:Y:S05]  /*8690*/  BRA `(.L_x_40500) ;  /* 0x0000000c003c7947 */ /* 0x000fea0003800000 */
.L_x_40502:
[----:B------:R-:W2:Y:S02]  /*86a0*/  LDG.E R2, desc[UR36][R4.64] ;  /* 0x0000002404027981 */ /* 0x000ea4000c1e1900 */
[----:B--2---:R-:W2:Y:S01]  /*86b0*/  I2F.F64 R2, R2 ;  /* 0x0000000200027312 */ /* 0x004ea20000201c00 */
[----:B------:R-:W-:Y:S05]  /*86c0*/  BRA `(.L_x_40500) ;  /* 0x0000000c00307947 */ /* 0x000fea0003800000 */
.L_x_40501:
[----:B------:R-:W2:Y:S02]  /*86d0*/  LDG.E.U16 R2, desc[UR36][R4.64] ;  /* 0x0000002404027981 */ /* 0x000ea4000c1e1500 */
[----:B--2---:R-:W0:Y:S01]  /*86e0*/  I2F.F64.S16 R2, R2 ;  /* 0x0000000200027312 */ /* 0x004e220000101c00 */
[----:B------:R-:W-:Y:S05]  /*86f0*/  BRA `(.L_x_40500) ;  /* 0x0000000c00247947 */ /* 0x000fea0003800000 */
.L_x_40496:
        /* <DEDUP_REMOVED lines=10> */
.L_x_40504:
[----:B------:R-:W2:Y:S02]  /*87a0*/  LDG.E.U16 R0, desc[UR36][R4.64] ;  /* 0x0000002404007981 */ /* 0x000ea4000c1e1500 */
[----:B--2---:R-:W-:-:S05]  /*87b0*/  HADD2.F32 R0, -RZ, R0.H0_H0 ;  /* 0x20000000ff007230 */ /* 0x004fca0000004100 */
[----:B------:R-:W-:-:S04]  /*87c0*/  FMUL.FTZ R0, R0, 1 ;  /* 0x3f80000000007820 */ /* 0x000fc80000410000 */
[----:B------:R0:W1:Y:S01]  /*87d0*/  F2F.F64.F32 R2, R0 ;  /* 0x0000000000027310 */ /* 0x0000620000201800 */
[----:B------:R-:W-:Y:S05]  /*87e0*/  BRA `(.L_x_40500) ;  /* 0x0000000800e87947 */ /* 0x000fea0003800000 */
.L_x_40503:
        /* <DEDUP_REMOVED lines=10> */
.L_x_40506:
[----:B------:R-:W2:Y:S02]  /*8890*/  LDG.E.U16 R4, desc[UR36][R4.64] ;  /* 0x0000002404047981 */ /* 0x000ea4000c1e1500 */
[----:B--2---:R-:W-:-:S05]  /*88a0*/  HADD2.F32 R0, -RZ, R4.H0_H0 ;  /* 0x20000004ff007230 */ /* 0x004fca0000004100 */
[----:B------:R-:W-:-:S04]  /*88b0*/  FMUL.FTZ R0, R0, 1 ;  /* 0x3f80000000007820 */ /* 0x000fc80000410000 */
[----:B------:R0:W1:Y:S01]  /*88c0*/  F2F.F64.F32 R2, R0 ;  /* 0x0000000000027310 */ /* 0x0000620000201800 */
[----:B------:R-:W-:Y:S05]  /*88d0*/  BRA `(.L_x_40500) ;  /* 0x0000000800ac7947 */ /* 0x000fea0003800000 */
.L_x_40505:
[----:B------:R0:W5:Y:S01]  /*88e0*/  LDG.E.64 R2, desc[UR36][R4.64] ;  /* 0x0000002404027981 */ /* 0x000162000c1e1b00 */
[----:B------:R-:W-:Y:S05]  /*88f0*/  BRA `(.L_x_40500) ;  /* 0x0000000800a47947 */ /* 0x000fea0003800000 */
.L_x_40495:
        /* <DEDUP_REMOVED lines=13> */
.L_x_40509:
[----:B------:R0:W5:Y:S01]  /*89d0*/  LDG.E.64 R2, desc[UR36][R4.64] ;  /* 0x0000002404027981 */ /* 0x000162000c1e1b00 */
[----:B------:R-:W-:Y:S05]  /*89e0*/  BRA `(.L_x_40500) ;  /* 0x0000000800687947 */ /* 0x000fea0003800000 */
.L_x_40508:
        /* <DEDUP_REMOVED lines=27> */
.L_x_40511:
        /* <DEDUP_REMOVED lines=14> */
.L_x_40510:
[----:B------:R-:W2:Y:S02]  /*8c80*/  LDG.E.U16 R0, desc[UR36][R4.64] ;  /* 0x0000002404007981 */ /* 0x000ea4000c1e1500 */
[----:B--2---:R-:W-:-:S04]  /*8c90*/  IMAD.U32 R0, R0, 0x10000, RZ ;  /* 0x0001000000007824 */ /* 0x004fc800078e00ff */
[----:B------:R-:W-:-:S04]  /*8ca0*/  FMUL.FTZ R0, R0, 1 ;  /* 0x3f80000000007820 */ /* 0x000fc80000410000 */
[----:B------:R0:W1:Y:S01]  /*8cb0*/  F2F.F64.F32 R2, R0 ;  /* 0x0000000000027310 */ /* 0x0000620000201800 */
[----:B------:R-:W-:Y:S05]  /*8cc0*/  BRA `(.L_x_40500) ;  /* 0x0000000400b07947 */ /* 0x000fea0003800000 */
.L_x_40507:
        /* <DEDUP_REMOVED lines=11> */
.L_x_40514:
        /* <DEDUP_REMOVED lines=21> */
.L_x_40516:
[----:B------:R-:W-:Y:S05]  /*8ed0*/  BSYNC.RECONVERGENT B0 ;  /* 0x0000000000007941 */ /* 0x000fea0003800200 */
.L_x_40515:
[----:B------:R-:W-:Y:S02]  /*8ee0*/  SHF.L.U32 R0, R0, 0x14, RZ ;  /* 0x0000001400007819 */ /* 0x000fe400000006ff */
[----:B------:R-:W-:-:S04]  /*8ef0*/  LEA R2, R2, 0x3b800000, 0x17 ;  /* 0x3b80000002027811 */ /* 0x000fc800078eb8ff */
[----:B------:R-:W-:-:S05]  /*8f00*/  LOP3.LUT R0, R2, R0, R7, 0xfe, !PT ;  /* 0x0000000002007212 */ /* 0x000fca00078efe07 */
[----:B------:R-:W-:-:S04]  /*8f10*/  FMUL.FTZ R0, R0, 1 ;  /* 0x3f80000000007820 */ /* 0x000fc80000410000 */
[----:B------:R0:W1:Y:S01]  /*8f20*/  F2F.F64.F32 R2, R0 ;  /* 0x0000000000027310 */ /* 0x0000620000201800 */
[----:B------:R-:W-:Y:S05]  /*8f30*/  BRA `(.L_x_40500) ;  /* 0x0000000400147947 */ /* 0x000fea0003800000 */
.L_x_40513:
        /* <DEDUP_REMOVED lines=21> */
.L_x_40518:
[----:B------:R-:W-:Y:S05]  /*9090*/  BSYNC.RECONVERGENT B0 ;  /* 0x0000000000007941 */ /* 0x000fea0003800200 */
.L_x_40517:
[----:B------:R-:W-:Y:S01]  /*90a0*/  IMAD.SHL.U32 R0, R0, 0x200000, RZ ;  /* 0x0020000000007824 */ /* 0x000fe200078e00ff */
[----:B------:R-:W-:-:S04]  /*90b0*/  LEA R2, R2, 0x37800000, 0x17 ;  /* 0x3780000002027811 */ /* 0x000fc800078eb8ff */
[----:B------:R-:W-:-:S05]  /*90c0*/  LOP3.LUT R0, R2, R0, R7, 0xfe, !PT ;  /* 0x0000000002007212 */ /* 0x000fca00078efe07 */
[----:B------:R-:W-:-:S04]  /*90d0*/  FMUL.FTZ R0, R0, 1 ;  /* 0x3f80000000007820 */ /* 0x000fc80000410000 */
[----:B------:R0:W1:Y:S01]  /*90e0*/  F2F.F64.F32 R2, R0 ;  /* 0x0000000000027310 */ /* 0x0000620000201800 */
[----:B------:R-:W-:Y:S05]  /*90f0*/  BRA `(.L_x_40500) ;  /* 0x0000000000a47947 */ /* 0x000fea0003800000 */
.L_x_40512:
        /* <DEDUP_REMOVED lines=18> */
.L_x_40499:
        /* <DEDUP_REMOVED lines=16> */
.L_x_40521:
[----:B------:R-:W-:Y:S01]  /*9320*/  CS2R R2, SRZ ;  /* 0x0000000000027805 */ /* 0x000fe2000001ff00 */
[----:B------:R-:W-:Y:S06]  /*9330*/  BRA `(.L_x_40500) ;  /* 0x0000000000147947 */ /* 0x000fec0003800000 */
.L_x_40520:
[----:B------:R-:W2:Y:S02]  /*9340*/  LDG.E.64 R2, desc[UR36][R4.64] ;  /* 0x0000002404027981 */ /* 0x000ea4000c1e1b00 */
[----:B--2---:R-:W0:Y:S01]  /*9350*/  I2F.F64.U64 R2, R2 ;  /* 0x0000000200027312 */ /* 0x004e220000301800 */
[----:B------:R-:W-:Y:S05]  /*9360*/  BRA `(.L_x_40500) ;  /* 0x0000000000087947 */ /* 0x000fea0003800000 */
.L_x_40519:
[----:B------:R-:W2:Y:S02]  /*9370*/  LDG.E R2, desc[UR36][R4.64] ;  /* 0x0000002404027981 */ /* 0x000ea4000c1e1900 */
[----:B--2---:R-:W0:Y:S02]  /*9380*/  I2F.F64.U32 R2, R2 ;  /* 0x0000000200027312 */ /* 0x004e240000201800 */
.L_x_40500:
[----:B------:R-:W-:Y:S05]  /*9390*/  BSYNC.RECONVERGENT B6 ;  /* 0x0000000000067941 */ /* 0x000fea0003800200 */
.L_x_40494:
[----:B012345:R-:W-:Y:S01]  /*93a0*/  LOP3.LUT R7, R3, 0x7fffffff, RZ, 0xc0, !PT ;  /* 0x7fffffff03077812 */ /* 0x03ffe200078ec0ff */
[----:B------:R-:W-:Y:S01]  /*93b0*/  BSSY.RECONVERGENT B0, `(.L_x_40522) ;  /* 0x0000048000007945 */ /* 0x000fe20003800200 */
[----:B------:R-:W-:Y:S02]  /*93c0*/  IMAD.MOV.U32 R6, RZ, RZ, R2 ;  /* 0x000000ffff067224 */ /* 0x000fe400078e0002 */
        /* <DEDUP_REMOVED lines=21> */
[----:B------:R-:W-:-:S03]  /*9520*/  LOP3.LUT R8, R7, 0xfffff, RZ, 0xc0, !PT ;  /* 0x000fffff07087812 */ /* 0x000fc600078ec0ff */
[----:B------:R-:W-:Y:S01]  /*9530*/  @!P0 VIADD R5, R4, 0xffffffca ;  /* 0xffffffca04058836 */ /* 0x000fe20000000000 */
[----:B------:R-:W-:Y:S02]  /*9540*/  LOP3.LUT R4, R0, 0xfffff, RZ, 0xc0, !PT ;  /* 0x000fffff00047812 */ /* 0x000fe400078ec0ff */
[----:B------:R-:W-:Y:S02]  /*9550*/  SEL R0, R24, R25, !P1 ;  /* 0x0000001918007207 */ /* 0x000fe40004800000 */
[----:B------:R-:W-:Y:S02]  /*9560*/  LOP3.LUT R8, R8, 0x100000, RZ, 0xfc, !PT ;  /* 0x0010000008087812 */ /* 0x000fe400078efcff */
[----:B------:R-:W-:Y:S02]  /*9570*/  LOP3.LUT R11, R4, 0x100000, RZ, 0xfc, !PT ;  /* 0x00100000040b7812 */ /* 0x000fe400078efcff */
[----:B------:R-:W-:-:S07]  /*9580*/  IADD3 R6, PT, PT, -R0, R5, RZ ;  /* 0x0000000500067210 */ /* 0x000fce0007ffe1ff */
.L_x_40526:
        /* <DEDUP_REMOVED lines=11> */
.L_x_40525:
        /* <DEDUP_REMOVED lines=20> */
.L_x_40528:
[----:B------:R-:W-:Y:S05]  /*9780*/  BSYNC.RECONVERGENT B1 ;  /* 0x0000000000017941 */ /* 0x000fea0003800200 */
.L_x_40527:
[----:B------:R-:W-:Y:S02]  /*9790*/  LOP3.LUT R5, R9, 0x80000000, R3, 0xb8, !PT ;  /* 0x8000000009057812 */ /* 0x000fe400078eb803 */
[----:B------:R-:W-:Y:S01]  /*97a0*/  MOV R4, R7 ;  /* 0x0000000700047202 */ /* 0x000fe20000000f00 */
[----:B------:R-:W-:Y:S06]  /*97b0*/  BRA `(.L_x_40524) ;  /* 0x00000000001c7947 */ /* 0x000fec0003800000 */
.L_x_40523:
[----:B------:R-:W-:-:S06]  /*97c0*/  DSETP.NAN.AND P0, PT, R22, R22, PT ;  /* 0x000000161600722a */ /* 0x000fcc0003f08000 */
[----:B------:R-:W-:-:S14]  /*97d0*/  DSETP.NUM.AND P0, PT, R6, R6, !P0 ;  /* 0x000000060600722a */ /* 0x000fdc0004707000 */
[----:B------:R-:W0:Y:S01]  /*97e0*/  @!P0 LDC.64 R4, c[0x0][0x598] ;  /* 0x00016600ff048b82 */ /* 0x000e220000000a00 */
[----:B------:R-:W-:Y:S02]  /*97f0*/  @P0 DSETP.NEU.AND P1, PT, R6, +INF , PT ;  /* 0x7ff000000600042a */ /* 0x000fe40003f2d000 */
[----:B0-----:R-:W-:-:S06]  /*9800*/  @!P0 DADD R4, R2, R4 ;  /* 0x0000000002048229 */ /* 0x001fcc0000000004 */
[----:B------:R-:W-:Y:S02]  /*9810*/  @P0 FSEL R4, R2, RZ, P1 ;  /* 0x000000ff02040208 */ /* 0x000fe40000800000 */
[----:B------:R-:W-:-:S07]  /*9820*/  @P0 FSEL R5, R3, -QNAN , P1 ;  /* 0xfff8000003050808 */ /* 0x000fce0000800000 */
.L_x_40524:
[----:B------:R-:W-:Y:S05]  /*9830*/  BSYNC.RECONVERGENT B0 ;  /* 0x0000000000007941 */ /* 0x000fea0003800200 */
.L_x_40522:
        /* <DEDUP_REMOVED lines=26> */
.L_x_40532:
[----:B------:R-:W0:Y:S02]  /*99e0*/  F2I.S64.F64.TRUNC R4, R4 ;  /* 0x0000000400047311 */ /* 0x000e24000030d900 */
[----:B0-----:R-:W-:-:S05]  /*99f0*/  IMAD.MOV.U32 R7, RZ, RZ, R4 ;  /* 0x000000ffff077224 */ /* 0x001fca00078e0004 */
[----:B------:R0:W-:Y:S01]  /*9a00*/  STG.E.U8 desc[UR36][R2.64], R7 ;  /* 0x0000000702007986 */ /* 0x0001e2000c101124 */
[----:B------:R-:W-:Y:S05]  /*9a10*/  BRA `(.L_x_40534) ;  /* 0x0000000c00e07947 */ /* 0x000fea0003800000 */
.L_x_40531:
        /* <DEDUP_REMOVED lines=9> */
.L_x_40536:
[----:B------:R-:W0:Y:S02]  /*9ab0*/  F2I.F64.TRUNC R5, R4 ;  /* 0x0000000400057311 */ /* 0x000e24000030d100 */
[----:B0-----:R0:W-:Y:S01]  /*9ac0*/  STG.E desc[UR36][R2.64], R5 ;  /* 0x0000000502007986 */ /* 0x0011e2000c101924 */
[----:B------:R-:W-:Y:S05]  /*9ad0*/  BRA `(.L_x_40534) ;  /* 0x0000000c00b07947 */ /* 0x000fea0003800000 */
.L_x_40535:
[----:B------:R-:W0:Y:S02]  /*9ae0*/  F2I.F64.TRUNC R5, R4 ;  /* 0x0000000400057311 */ /* 0x000e24000030d100 */
[----:B0-----:R0:W-:Y:S01]  /*9af0*/  STG.E.U16 desc[UR36][R2.64], R5 ;  /* 0x0000000502007986 */ /* 0x0011e2000c101524 */
[----:B------:R-:W-:Y:S05]  /*9b00*/  BRA `(.L_x_40534) ;  /* 0x0000000c00a47947 */ /* 0x000fea0003800000 */
.L_x_40530:
        /* <DEDUP_REMOVED lines=13> */
.L_x_40538:
        /* <DEDUP_REMOVED lines=8> */
.L_x_40537:
        /* <DEDUP_REMOVED lines=10> */
[----:B------:R-:W-:-:S13]  /*9d00*/  MOV R7, RZ ;  /* 0x000000ff00077202 */ /* 0x000fda0000000f00 */
[----:B0-----:R-:W-:-:S05]  /*9d10*/  @!P0 FMUL R6, R6, 1.175494350822287508e-38 ;  /* 0x0080000006068820 */ /* 0x001fca0000400000 */
[----:B------:R0:W-:Y:S01]  /*9d20*/  STG.E.64 desc[UR36][R2.64], R6 ;  /* 0x0000000602007986 */ /* 0x0001e2000c101b24 */
[----:B------:R-:W-:Y:S05]  /*9d30*/  BRA `(.L_x_40534) ;  /* 0x0000000c00187947 */ /* 0x000fea0003800000 */
.L_x_40540:
        /* <DEDUP_REMOVED lines=9> */
.L_x_40539:
[----:B------:R0:W-:Y:S01]  /*9dd0*/  STG.E.64 desc[UR36][R2.64], R4 ;  /* 0x0000000402007986 */ /* 0x0001e2000c101b24 */
[----:B------:R-:W-:Y:S05]  /*9de0*/  BRA `(.L_x_40534) ;  /* 0x0000000800ec7947 */ /* 0x000fea0003800000 */
.L_x_40529:
        /* <DEDUP_REMOVED lines=13> */
.L_x_40544:
        /* <DEDUP_REMOVED lines=22> */
.L_x_40547:
[----:B------:R-:W-:-:S04]  /*a020*/  SHF.R.U32.HI R5, RZ, 0x18, R7 ;  /* 0x00000018ff057819 */ /* 0x000fc80000011607 */
[----:B------:R-:W-:-:S07]  /*a030*/  LOP3.LUT R0, R0, 0x80, R5, 0xf8, !PT ;  /* 0x0000008000007812 */ /* 0x000fce00078ef805 */
.L_x_40546:
[----:B------:R-:W-:Y:S05]  /*a040*/  BSYNC.RECONVERGENT B0 ;  /* 0x0000000000007941 */ /* 0x000fea0003800200 */
.L_x_40545:
[----:B------:R0:W-:Y:S01]  /*a050*/  STG.E.U8 desc[UR36][R2.64], R0 ;  /* 0x0000000002007986 */ /* 0x0001e2000c101124 */
[----:B------:R-:W-:Y:S05]  /*a060*/  BRA `(.L_x_40534) ;  /* 0x00000008004c7947 */ /* 0x000fea0003800000 */
.L_x_40543:
        /* <DEDUP_REMOVED lines=22> */
.L_x_40550:
[----:B------:R-:W-:-:S04]  /*a1d0*/  SHF.R.U32.HI R5, RZ, 0x18, R7 ;  /* 0x00000018ff057819 */ /* 0x000fc80000011607 */
[----:B------:R-:W-:-:S07]  /*a1e0*/  LOP3.LUT R0, R0, 0x80, R5, 0xf8, !PT ;  /* 0x0000008000007812 */ /* 0x000fce00078ef805 */
.L_x_40549:
[----:B------:R-:W-:Y:S05]  /*a1f0*/  BSYNC.RECONVERGENT B0 ;  /* 0x0000000000007941 */ /* 0x000fea0003800200 */
.L_x_40548:
[----:B------:R0:W-:Y:S01]  /*a200*/  STG.E.U8 desc[UR36][R2.64], R0 ;  /* 0x0000000002007986 */ /* 0x0001e2000c101124 */
[----:B------:R-:W-:Y:S05]  /*a210*/  BRA `(.L_x_40534) ;  /* 0x0000000400e07947 */ /* 0x000fea0003800000 */
.L_x_40542:
        /* <DEDUP_REMOVED lines=26> */
.L_x_40552:
[----:B------:R-:W0:Y:S02]  /*a3c0*/  F2I.U64.F64.TRUNC R4, R4 ;  /* 0x0000000400047311 */ /* 0x000e24000030d800 */
[----:B0-----:R0:W-:Y:S01]  /*a3d0*/  STG.E.64 desc[UR36][R2.64], R4 ;  /* 0x0000000402007986 */ /* 0x0011e2000c101b24 */
[----:B------:R-:W-:Y:S05]  /*a3e0*/  BRA `(.L_x_40534) ;  /* 0x00000004006c7947 */ /* 0x000fea0003800000 */
.L_x_40551:
[----:B------:R-:W0:Y:S02]  /*a3f0*/  F2I.U32.F64.TRUNC R5, R4 ;  /* 0x0000000400057311 */ /* 0x000e24000030d000 */
[----:B0-----:R0:W-:Y:S01]  /*a400*/  STG.E desc[UR36][R2.64], R5 ;  /* 0x0000000502007986 */ /* 0x0011e2000c101924 */
[----:B------:R-:W-:Y:S05]  /*a410*/  BRA `(.L_x_40534) ;  /* 0x0000000400607947 */ /* 0x000fea0003800000 */
.L_x_40541:
        /* <DEDUP_REMOVED lines=10> */
.L_x_40554:
[----:B------:R-:W-:-:S05]  /*a4c0*/  CS2R R6, SRZ ;  /* 0x0000000000067805 */ /* 0x000fca000001ff00 */
[----:B------:R1:W-:Y:S01]  /*a4d0*/  STG.E.128 desc[UR36][R2.64], R4 ;  /* 0x0000000402007986 */ /* 0x0003e2000c101d24 */
[----:B------:R-:W-:Y:S05]  /*a4e0*/  BRA `(.L_x_40534) ;  /* 0x00000004002c7947 */ /* 0x000fea0003800000 */
.L_x_40553:
[----:B------:R-:W-:-:S09]  /*a4f0*/  UISETP.NE.AND UP0, UPT, UR4, 0xf, UPT ;  /* 0x0000000f0400788c */ /* 0x000fd2000bf05270 */
[----:B------:R-:W-:Y:S05]  /*a500*/  BRA.U !UP0, `(.L_x_40555) ;  /* 0x0000000508087547 */ /* 0x000fea000b800000 */
[----:B------:R-:W-:-:S09]  /*a510*/  UISETP.NE.AND UP0, UPT, UR4, 0x17, UPT ;  /* 0x000000170400788c */ /* 0x000fd2000bf05270 */
[----:B------:R-:W-:Y:S05]  /*a520*/  BRA.U !UP0, `(.L_x_40556) ;  /* 0x0000000108a07547 */ /* 0x000fea000b800000 */
[----:B------:R-:W-:-:S09]  /*a530*/  UISETP.NE.AND UP0, UPT, UR4, 0x18, UPT ;  /* 0x000000180400788c */ /* 0x000fd2000bf05270 */
[----:B------:R-:W-:Y:S05]  /*a540*/  BRA.U !UP0, `(.L_x_40557) ;  /* 0x0000000108447547 */ /* 0x000fea000b800000 */
.L_x_40533:
        /* <DEDUP_REMOVED lines=16> */
.L_x_40558:
[----:B------:R-:W-:Y:S05]  /*a650*/  BRA `(.L_x_40534) ;  /* 0x0000000000d07947 */ /* 0x000fea0003800000 */
.L_x_40557:
        /* <DEDUP_REMOVED lines=17> */
.L_x_40560:
[----:B------:R-:W-:Y:S05]  /*a770*/  BSYNC.RECONVERGENT B0 ;  /* 0x0000000000007941 */ /* 0x000fea0003800200 */
.L_x_40559:
[----:B------:R-:W-:-:S05]  /*a780*/  LOP3.LUT R7, R0, 0x80, R7, 0xf8, !PT ;  /* 0x0000008000077812 */ /* 0x000fca00078ef807 */
[----:B------:R3:W-:Y:S01]  /*a790*/  STG.E.U8 desc[UR36][R2.64], R7 ;  /* 0x0000000702007986 */ /* 0x0007e2000c101124 */
[----:B------:R-:W-:Y:S05]  /*a7a0*/  BRA `(.L_x_40534) ;  /* 0x00000000007c7947 */ /* 0x000fea0003800000 */
.L_x_40556:
        /* <DEDUP_REMOVED lines=16> */
.L_x_40562:
[----:B------:R-:W-:Y:S01]  /*a8b0*/  IMAD.MOV.U32 R0, RZ, RZ, 0x7f ;  /* 0x0000007fff007424 */ /* 0x000fe200078e00ff */
[----:B------:R-:W-:-:S04]  /*a8c0*/  ISETP.GT.U32.AND P0, PT, R6, 0x7f800000, PT ;  /* 0x7f8000000600780c */ /* 0x000fc80003f04070 */
[----:B------:R-:W-:-:S09]  /*a8d0*/  SEL R0, R0, 0x7c, P0 ;  /* 0x0000007c00007807 */ /* 0x000fd20000000000 */
.L_x_40563:
[----:B------:R-:W-:Y:S05]  /*a8e0*/  BSYNC.RECONVERGENT B0 ;  /* 0x0000000000007941 */ /* 0x000fea0003800200 */
.L_x_40561:
[----:B------:R-:W-:-:S04]  /*a8f0*/  SHF.R.U32.HI R5, RZ, 0x18, R7 ;  /* 0x00000018ff057819 */ /* 0x000fc80000011607 */
[----:B------:R-:W-:-:S05]  /*a900*/  LOP3.LUT R5, R0, 0x80, R5, 0xf8, !PT ;  /* 0x0000008000057812 */ /* 0x000fca00078ef805 */
[----:B------:R2:W-:Y:S01]  /*a910*/  STG.E.U8 desc[UR36][R2.64], R5 ;  /* 0x0000000502007986 */ /* 0x0005e2000c101124 */
[----:B------:R-:W-:Y:S05]  /*a920*/  BRA `(.L_x_40534) ;  /* 0x00000000001c7947 */ /* 0x000fea0003800000 */
.L_x_40555:
[----:B------:R-:W-:Y:S01]  /*a930*/  UMOV UR4, 0xf0000000 ;  /* 0xf000000000047882 */ /* 0x000fe20000000000 */
[----:B------:R-:W-:Y:S01]  /*a940*/  UMOV UR5, 0x380fffff ;  /* 0x380fffff00057882 */ /* 0x000fe20000000000 */
[----:B------:R-:W0:Y:S01]  /*a950*/  F2F.F32.F64 R0, R4 ;  /* 0x0000000400007310 */ /* 0x000e220000301000 */
[----:B------:R-:W-:-:S14]  /*a960*/  DSETP.GEU.AND P0, PT, |R4|, UR4, PT ;  /* 0x0000000404007e2a */ /* 0x000fdc000bf0e200 */
[----:B0-----:R-:W-:-:S05]  /*a970*/  @!P0 FMUL R0, R0, 1.175494350822287508e-38 ;  /* 0x0080000000008820 */ /* 0x001fca0000400000 */
[----:B------:R-:W-:-:S05]  /*a980*/  F2FP.BF16.F32.PACK_AB R0, RZ, R0 ;  /* 0x00000000ff00723e */ /* 0x000fca00000010ff */
[----:B------:R4:W-:Y:S02]  /*a990*/  STG.E.U16 desc[UR36][R2.64], R0 ;  /* 0x0000000002007986 */ /* 0x0009e4000c101524 */
.L_x_40534:
[----:B------:R-:W-:-:S07]  /*a9a0*/  VIADD R17, R17, 0x80 ;  /* 0x0000008011117836 */ /* 0x000fce0000000000 */
.L_x_40492:
[----:B------:R-:W-:Y:S05]  /*a9b0*/  BSYNC.RECONVERGENT B7 ;  /* 0x0000000000077941 */ /* 0x000fea0003800200 */
.L_x_40491:
[----:B------:R-:W5:Y:S02]  /*a9c0*/  LDCU UR4, c[0x0][0x380] ;  /* 0x00007000ff0477ac */ /* 0x000f640008000800 */
[----:B-----5:R-:W-:-:S13]  /*a9d0*/  ISETP.GE.AND P0, PT, R17, UR4, PT ;  /* 0x0000000411007c0c */ /* 0x020fda000bf06270 */
[----:B------:R-:W-:Y:S05]  /*a9e0*/  @P0 EXIT ;  /* 0x000000000000094d */ /* 0x000fea0003800000 */
[----:B------:R-:W5:Y:S01]  /*a9f0*/  LDCU UR4, c[0x0][0x388] ;  /* 0x00007100ff0477ac */ /* 0x000f620008000800 */
[----:B01--4-:R-:W-:Y:S01]  /*aa00*/  MOV R0, RZ ;  /* 0x000000ff00007202 */ /* 0x013fe20000000f00 */
        /* <DEDUP_REMOVED lines=8> */
[----:B--23--:R-:W-:-:S05]  /*aa90*/  IMAD.HI.U32 R2, R17, UR4, R16 ;  /* 0x0000000411027c27 */ /* 0x00cfca000f8e0010 */
        /* <DEDUP_REMOVED lines=292> */
.L_x_40564:
[----:B------:R-:W0:Y:S01]  /*bce0*/  LDCU.128 UR8, c[0x0][0x580] ;  /* 0x0000b000ff0877ac */ /* 0x000e220008000c00 */
[----:B------:R-:W-:Y:S01]  /*bcf0*/  BSSY.RECONVERGENT B6, `(.L_x_40565) ;  /* 0x00000ee000067945 */ /* 0x000fe20003800200 */
[----:B------:R-:W-:-:S04]  /*bd00*/  UPRMT UR4, UR42, 0x9910, URZ ;  /* 0x000099102a047896 */ /* 0x000fc800080000ff */
[----:B------:R-:W-:Y:S01]  /*bd10*/  UISETP.GT.AND UP0, UPT, UR4, 0x9, UPT ;  /* 0x000000090400788c */ /* 0x000fe2000bf04270 */
[----:B0-----:R-:W-:Y:S02]  /*bd20*/  IADD3 R16, P0, PT, R16, UR8, RZ ;  /* 0x0000000810107c10 */ /* 0x001fe4000ff1e0ff */
[----:B------:R-:W-:-:S03]  /*bd30*/  IADD3 R4, P1, PT, R0, UR10, RZ ;  /* 0x0000000a00047c10 */ /* 0x000fc6000ff3e0ff */
[----:B------:R-:W-:Y:S02]  /*bd40*/  IMAD.X R17, RZ, RZ, UR9, P0 ;  /* 0x00000009ff117e24 */ /* 0x000fe400080e06ff */
[----:B--23--:R-:W-:Y:S01]  /*bd50*/  IMAD.X R5, RZ, RZ, UR11, P1 ;  /* 0x0000000bff057e24 */ /* 0x00cfe200088e06ff */
        /* <DEDUP_REMOVED lines=12> */
.L_x_40569:
[----:B------:R-:W2:Y:S02]  /*be20*/  LDG.E.U8 R2, desc[UR36][R4.64] ;  /* 0x0000002404027981 */ /* 0x000ea4000c1e1100 */
[----:B--2---:R-:W0:Y:S01]  /*be30*/  I2F.F64.U16 R2, R2 ;  /* 0x0000000200027312 */ /* 0x004e220000101800 */
[----:B------:R-:W-:Y:S05]  /*be40*/  BRA `(.L_x_40571) ;  /* 0x0000000c00607947 */ /* 0x000fea0003800000 */
.L_x_40568:
        /* <DEDUP_REMOVED lines=9> */
.L_x_40573:
[----:B------:R-:W2:Y:S02]  /*bee0*/  LDG.E R2, desc[UR36][R4.64] ;  /* 0x0000002404027981 */ /* 0x000ea4000c1e1900 */
[----:B--2---:R-:W0:Y:S01]  /*bef0*/  I2F.F64 R2, R2 ;  /* 0x0000000200027312 */ /* 0x004e220000201c00 */
[----:B------:R-:W-:Y:S05]  /*bf00*/  BRA `(.L_x_40571) ;  /* 0x0000000c00307947 */ /* 0x000fea0003800000 */
.L_x_40572:
[----:B------:R-:W2:Y:S02]  /*bf10*/  LDG.E.U16 R2, desc[UR36][R4.64] ;  /* 0x0000002404027981 */ /* 0x000ea4000c1e1500 */
[----:B--2---:R-:W0:Y:S01]  /*bf20*/  I2F.F64.S16 R2, R2 ;  /* 0x0000000200027312 */ /* 0x004e220000101c00 */
[----:B------:R-:W-:Y:S05]  /*bf30*/  BRA `(.L_x_40571) ;  /* 0x0000000c00247947 */ /* 0x000fea0003800000 */
.L_x_40567:
        /* <DEDUP_REMOVED lines=10> */
.L_x_40575:
[----:B------:R-:W2:Y:S02]  /*bfe0*/  LDG.E.U16 R0, desc[UR36][R4.64] ;  /* 0x0000002404007981 */ /* 0x000ea4000c1e1500 */
[----:B--2---:R-:W-:-:S05]  /*bff0*/  HADD2.F32 R0, -RZ, R0.H0_H0 ;  /* 0x20000000ff007230 */ /* 0x004fca0000004100 */
[----:B------:R-:W-:-:S04]  /*c000*/  FMUL.FTZ R0, R0, 1 ;  /* 0x3f80000000007820 */ /* 0x000fc80000410000 */
[----:B------:R0:W1:Y:S01]  /*c010*/  F2F.F64.F32 R2, R0 ;  /* 0x0000000000027310 */ /* 0x0000620000201800 */
[----:B------:R-:W-:Y:S05]  /*c020*/  BRA `(.L_x_40571) ;  /* 0x0000000800e87947 */ /* 0x000fea0003800000 */
.L_x_40574:
        /* <DEDUP_REMOVED lines=10> */
.L_x_40577:
[----:B------:R-:W2:Y:S02]  /*c0d0*/  LDG.E.U16 R4, desc[UR36][R4.64] ;  /* 0x0000002404047981 */ /* 0x000ea4000c1e1500 */
[----:B--2---:R-:W-:-:S05]  /*c0e0*/  HADD2.F32 R0, -RZ, R4.H0_H0 ;  /* 0x20000004ff007230 */ /* 0x004fca0000004100 */
[----:B------:R-:W-:-:S04]  /*c0f0*/  FMUL.FTZ R0, R0, 1 ;  /* 0x3f80000000007820 */ /* 0x000fc80000410000 */
[----:B------:R0:W1:Y:S01]  /*c100*/  F2F.F64.F32 R2, R0 ;  /* 0x0000000000027310 */ /* 0x0000620000201800 */
[----:B------:R-:W-:Y:S05]  /*c110*/  BRA `(.L_x_40571) ;  /* 0x0000000800ac7947 */ /* 0x000fea0003800000 */
.L_x_40576:
[----:B------:R0:W5:Y:S01]  /*c120*/  LDG.E.64 R2, desc[UR36][R4.64] ;  /* 0x0000002404027981 */ /* 0x000162000c1e1b00 */
[----:B------:R-:W-:Y:S05]  /*c130*/  BRA `(.L_x_40571) ;  /* 0x0000000800a47947 */ /* 0x000fea0003800000 */
.L_x_40566:
        /* <DEDUP_REMOVED lines=13> */
.L_x_40580:
[----:B------:R0:W5:Y:S01]  /*c210*/  LDG.E.64 R2, desc[UR36][R4.64] ;  /* 0x0000002404027981 */ /* 0x000162000c1e1b00 */
[----:B------:R-:W-:Y:S05]  /*c220*/  BRA `(.L_x_40571) ;  /* 0x0000000800687947 */ /* 0x000fea0003800000 */
.L_x_40579:
        /* <DEDUP_REMOVED lines=27> */
.L_x_40582:
        /* <DEDUP_REMOVED lines=14> */
.L_x_40581:
[----:B------:R-:W2:Y:S02]  /*c4c0*/  LDG.E.U16 R0, desc[UR36][R4.64] ;  /* 0x0000002404007981 */ /* 0x000ea4000c1e1500 */
[----:B--2---:R-:W-:-:S04]  /*c4d0*/  IMAD.U32 R0, R0, 0x10000, RZ ;  /* 0x0001000000007824 */ /* 0x004fc800078e00ff */
[----:B------:R-:W-:-:S04]  /*c4e0*/  FMUL.FTZ R0, R0, 1 ;  /* 0x3f80000000007820 */ /* 0x000fc80000410000 */
[----:B------:R0:W1:Y:S01]  /*c4f0*/  F2F.F64.F32 R2, R0 ;  /* 0x0000000000027310 */ /* 0x0000620000201800 */
[----:B------:R-:W-:Y:S05]  /*c500*/  BRA `(.L_x_40571) ;  /* 0x0000000400b07947 */ /* 0x000fea0003800000 */
.L_x_40578:
        /* <DEDUP_REMOVED lines=9> */
[----:B--2---:R-:W4:Y:S01]  /*c5a0*/  I2F.F64.U16 R2, R2 ;  /* 0x0000000200027312 */ /* 0x004f220000101800 */
[----:B------:R-:W-:Y:S05]  /*c5b0*/  BRA `(.L_x_40571) ;  /* 0x0000000400847947 */ /* 0x000fea0003800000 */
.L_x_40585:
        /* <DEDUP_REMOVED lines=21> */
.L_x_40587:
[----:B------:R-:W-:Y:S05]  /*c710*/  BSYNC.RECONVERGENT B0 ;  /* 0x0000000000007941 */ /* 0x000fea0003800200 */
.L_x_40586:
[----:B------:R-:W-:Y:S02]  /*c720*/  SHF.L.U32 R0, R0, 0x14, RZ ;  /* 0x0000001400007819 */ /* 0x000fe400000006ff */
[----:B------:R-:W-:-:S04]  /*c730*/  LEA R2, R2, 0x3b800000, 0x17 ;  /* 0x3b80000002027811 */ /* 0x000fc800078eb8ff */
[----:B------:R-:W-:-:S05]  /*c740*/  LOP3.LUT R0, R2, R0, R7, 0xfe, !PT ;  /* 0x0000000002007212 */ /* 0x000fca00078efe07 */
[----:B------:R-:W-:-:S04]  /*c750*/  FMUL.FTZ R0, R0, 1 ;  /* 0x3f80000000007820 */ /* 0x000fc80000410000 */
[----:B------:R0:W1:Y:S01]  /*c760*/  F2F.F64.F32 R2, R0 ;  /* 0x0000000000027310 */ /* 0x0000620000201800 */
[----:B------:R-:W-:Y:S05]  /*c770*/  BRA `(.L_x_40571) ;  /* 0x0000000400147947 */ /* 0x000fea0003800000 */
.L_x_40584:
        /* <DEDUP_REMOVED lines=21> */
.L_x_40589:
[----:B------:R-:W-:Y:S05]  /*c8d0*/  BSYNC.RECONVERGENT B0 ;  /* 0x0000000000007941 */ /* 0x000fea0003800200 */
.L_x_40588:
[----:B------:R-:W-:Y:S01]  /*c8e0*/  IMAD.SHL.U32 R0, R0, 0x200000, RZ ;  /* 0x0020000000007824 */ /* 0x000fe200078e00ff */
[----:B------:R-:W-:-:S04]  /*c8f0*/  LEA R2, R2, 0x37800000, 0x17 ;  /* 0x3780000002027811 */ /* 0x000fc800078eb8ff */
[----:B------:R-:W-:-:S05]  /*c900*/  LOP3.LUT R0, R2, R0, R7, 0xfe, !PT ;  /* 0x0000000002007212 */ /* 0x000fca00078efe07 */
[----:B------:R-:W-:-:S04]  /*c910*/  FMUL.FTZ R0, R0, 1 ;  /* 0x3f80000000007820 */ /* 0x000fc80000410000 */
[----:B------:R0:W1:Y:S01]  /*c920*/  F2F.F64.F32 R2, R0 ;  /* 0x0000000000027310 */ /* 0x0000620000201800 */
[----:B------:R-:W-:Y:S05]  /*c930*/  BRA `(.L_x_40571) ;  /* 0x0000000000a47947 */ /* 0x000fea0003800000 */
.L_x_40583:
        /* <DEDUP_REMOVED lines=18> */
.L_x_40570:
        /* <DEDUP_REMOVED lines=16> */
.L_x_40592:
[----:B------:R-:W-:Y:S01]  /*cb60*/  CS2R R2, SRZ ;  /* 0x0000000000027805 */ /* 0x000fe2000001ff00 */
[----:B------:R-:W-:Y:S06]  /*cb70*/  BRA `(.L_x_40571) ;  /* 0x0000000000147947 */ /* 0x000fec0003800000 */
.L_x_40591:
[----:B------:R-:W2:Y:S02]  /*cb80*/  LDG.E.64 R2, desc[UR36][R4.64] ;  /* 0x0000002404027981 */ /* 0x000ea4000c1e1b00 */
[----:B--2---:R-:W0:Y:S01]  /*cb90*/  I2F.F64.U64 R2, R2 ;  /* 0x0000000200027312 */ /* 0x004e220000301800 */
[----:B------:R-:W-:Y:S05]  /*cba0*/  BRA `(.L_x_40571) ;  /* 0x0000000000087947 */ /* 0x000fea0003800000 */
.L_x_40590:
[----:B------:R-:W2:Y:S02]  /*cbb0*/  LDG.E R2, desc[UR36][R4.64] ;  /* 0x0000002404027981 */ /* 0x000ea4000c1e1900 */
[----:B--2---:R-:W3:Y:S02]  /*cbc0*/  I2F.F64.U32 R2, R2 ;  /* 0x0000000200027312 */ /* 0x004ee40000201800 */
.L_x_40571:
[----:B------:R-:W-:Y:S05]  /*cbd0*/  BSYNC.RECONVERGENT B6 ;  /* 0x0000000000067941 */ /* 0x000fea0003800200 */
.L_x_40565:
        /* <DEDUP_REMOVED lines=25> */
[C---:B------:R-:W-:Y:S01]  /*cd70*/  @!P0 LEA.HI R0, R5.reuse, R7, RZ, 0xc ;  /* 0x0000000705008211 */ /* 0x040fe200078f60ff */
[----:B------:R-:W-:Y:S01]  /*cd80*/  IMAD.MOV.U32 R9, RZ, RZ, R4 ;  /* 0x000000ffff097224 */ /* 0x000fe200078e0004 */
[----:B------:R-:W-:-:S03]  /*cd90*/  LOP3.LUT R11, R5, 0xfffff, RZ, 0xc0, !PT ;  /* 0x000fffff050b7812 */ /* 0x000fc600078ec0ff */
[----:B------:R-:W-:Y:S01]  /*cda0*/  @!P0 VIADD R7, R0, 0xffffffca ;  /* 0xffffffca00078836 */ /* 0x000fe20000000000 */
[----:B------:R-:W-:-:S04]  /*cdb0*/  LOP3.LUT R11, R11, 0x100000, RZ, 0xfc, !PT ;  /* 0x001000000b0b7812 */ /* 0x000fc800078efcff */
[----:B------:R-:W-:-:S07]  /*cdc0*/  IADD3 R7, PT, PT, -R8, R7, RZ ;  /* 0x0000000708077210 */ /* 0x000fce0007ffe1ff */
.L_x_40597:
        /* <DEDUP_REMOVED lines=11> */
.L_x_40596:
        /* <DEDUP_REMOVED lines=19> */
.L_x_40599:
[----:B------:R-:W-:Y:S05]  /*cfb0*/  BSYNC.RECONVERGENT B1 ;  /* 0x0000000000017941 */ /* 0x000fea0003800200 */
.L_x_40598:
[----:B------:R-:W-:Y:S01]  /*cfc0*/  LOP3.LUT R7, R7, 0x80000000, R3, 0xb8, !PT ;  /* 0x8000000007077812 */ /* 0x000fe200078eb803 */
[----:B------:R-:W-:Y:S06]  /*cfd0*/  BRA `(.L_x_40595) ;  /* 0x00000000001c7947 */ /* 0x000fec0003800000 */
.L_x_40594:
[----:B------:R-:W-:-:S06]  /*cfe0*/  DSETP.NAN.AND P0, PT, R22, R22, PT ;  /* 0x000000161600722a */ /* 0x000fcc0003f08000 */
[----:B------:R-:W-:-:S14]  /*cff0*/  DSETP.NUM.AND P0, PT, R4, R4, !P0 ;  /* 0x000000040400722a */ /* 0x000fdc0004707000 */
[----:B------:R-:W0:Y:S01]  /*d000*/  @!P0 LDC.64 R6, c[0x0][0x598] ;  /* 0x00016600ff068b82 */ /* 0x000e220000000a00 */
[----:B------:R-:W-:Y:S02]  /*d010*/  @P0 DSETP.NEU.AND P1, PT, R4, +INF , PT ;  /* 0x7ff000000400042a */ /* 0x000fe40003f2d000 */
[----:B0-----:R-:W-:-:S06]  /*d020*/  @!P0 DADD R6, R2, R6 ;  /* 0x0000000002068229 */ /* 0x001fcc0000000006 */
[----:B------:R-:W-:Y:S02]  /*d030*/  @P0 FSEL R6, R2, RZ, P1 ;  /* 0x000000ff02060208 */ /* 0x000fe40000800000 */
[----:B------:R-:W-:-:S07]  /*d040*/  @P0 FSEL R7, R3, -QNAN , P1 ;  /* 0xfff8000003070808 */ /* 0x000fce0000800000 */
.L_x_40595:
[----:B------:R-:W-:Y:S05]  /*d050*/  BSYNC.RECONVERGENT B0 ;  /* 0x0000000000007941 */ /* 0x000fea0003800200 */
.L_x_40593:
[----:B------:R-:W0:Y:S01]  /*d060*/  LDCU.64 UR4, c[0x0][0x598] ;  /* 0x0000b300ff0477ac */ /* 0x000e220008000a00 */
[C---:B------:R-:W-:Y:S02]  /*d070*/  DSETP.GEU.AND P0, PT, R6.reuse, RZ, PT ;  /* 0x000000ff0600722a */ /* 0x040fe40003f0e000 */
[C---:B------:R-:W-:Y:S02]  /*d080*/  DSETP.NEU.AND P1, PT, R6.reuse, RZ, PT ;  /* 0x000000ff0600722a */ /* 0x040fe40003f2d000 */
[----:B0-----:R-:W-:Y:S02]  /*d090*/  DADD R2, R6, UR4 ;  /* 0x0000000406027e29 */ /* 0x001fe40008000000 */
[----:B------:R-:W-:Y:S01]  /*d0a0*/  DSETP.GT.XOR P0, PT, RZ, UR4, P0 ;  /* 0x00000004ff007e2a */ /* 0x000fe20008704800 */
[----:B------:R-:W-:-:S04]  /*d0b0*/  UPRMT UR4, UR40, 0x9910, URZ ;  /* 0x0000991028047896 */ /* 0x000fc800080000ff */
[----:B------:R-:W-:-:S03]  /*d0c0*/  UISETP.GT.AND UP0, UPT, UR4, 0x9, UPT ;  /* 0x000000090400788c */ /* 0x000fc6000bf04270 */
        /* <DEDUP_REMOVED lines=16> */
.L_x_40603:
[----:B------:R-:W0:Y:S02]  /*d1d0*/  F2I.S64.F64.TRUNC R4, R4 ;  /* 0x0000000400047311 */ /* 0x000e24000030d900 */
[----:B0-----:R-:W-:-:S05]  /*d1e0*/  IMAD.MOV.U32 R3, RZ, RZ, R4 ;  /* 0x000000ffff037224 */ /* 0x001fca00078e0004 */
[----:B------:R-:W-:Y:S01]  /*d1f0*/  STG.E.U8 desc[UR36][R16.64], R3 ;  /* 0x0000000310007986 */ /* 0x000fe2000c101124 */
[----:B------:R-:W-:Y:S05]  /*d200*/  EXIT ;  /* 0x000000000000794d */ /* 0x000fea0003800000 */
.L_x_40602:
        /* <DEDUP_REMOVED lines=9> */
.L_x_40606:
[----:B------:R-:W0:Y:S02]  /*d2a0*/  F2I.F64.TRUNC R5, R4 ;  /* 0x0000000400057311 */ /* 0x000e24000030d100 */
[----:B0-----:R-:W-:Y:S01]  /*d2b0*/  STG.E desc[UR36][R16.64], R5 ;  /* 0x0000000510007986 */ /* 0x001fe2000c101924 */
[----:B------:R-:W-:Y:S05]  /*d2c0*/  EXIT ;  /* 0x000000000000794d */ /* 0x000fea0003800000 */
.L_x_40605:
[----:B------:R-:W0:Y:S02]  /*d2d0*/  F2I.F64.TRUNC R5, R4 ;  /* 0x0000000400057311 */ /* 0x000e24000030d100 */
[----:B0-----:R-:W-:Y:S01]  /*d2e0*/  STG.E.U16 desc[UR36][R16.64], R5 ;  /* 0x0000000510007986 */ /* 0x001fe2000c101524 */
[----:B------:R-:W-:Y:S05]  /*d2f0*/  EXIT ;  /* 0x000000000000794d */ /* 0x000fea0003800000 */
.L_x_40601:
        /* <DEDUP_REMOVED lines=13> */
.L_x_40608:
        /* <DEDUP_REMOVED lines=8> */
.L_x_40607:
        /* <DEDUP_REMOVED lines=14> */
.L_x_40610:
        /* <DEDUP_REMOVED lines=9> */
.L_x_40609:
[----:B------:R-:W-:Y:S01]  /*d5c0*/  STG.E.64 desc[UR36][R16.64], R4 ;  /* 0x0000000410007986 */ /* 0x000fe2000c101b24 */
[----:B------:R-:W-:Y:S05]  /*d5d0*/  EXIT ;  /* 0x000000000000794d */ /* 0x000fea0003800000 */
.L_x_40600:
        /* <DEDUP_REMOVED lines=13> */
.L_x_40614:
        /* <DEDUP_REMOVED lines=21> */
.L_x_40617:
[----:B------:R-:W-:-:S04]  /*d800*/  SHF.R.U32.HI R3, RZ, 0x18, R3 ;  /* 0x00000018ff037819 */ /* 0x000fc80000011603 */
[----:B------:R-:W-:-:S04]  /*d810*/  LOP3.LUT R0, R0, 0x80, R3, 0xf8, !PT ;  /* 0x0000008000007812 */ /* 0x000fc800078ef803 */
[----:B------:R-:W-:-:S07]  /*d820*/  PRMT R8, R0, 0x7610, R8 ;  /* 0x0000761000087816 */ /* 0x000fce0000000008 */
.L_x_40616:
[----:B------:R-:W-:Y:S05]  /*d830*/  BSYNC.RECONVERGENT B0 ;  /* 0x0000000000007941 */ /* 0x000fea0003800200 */
.L_x_40615:
[----:B------:R-:W-:Y:S01]  /*d840*/  STG.E.U8 desc[UR36][R16.64], R8 ;  /* 0x0000000810007986 */ /* 0x000fe2000c101124 */
[----:B------:R-:W-:Y:S05]  /*d850*/  EXIT ;  /* 0x000000000000794d */ /* 0x000fea0003800000 */
.L_x_40613:
        /* <DEDUP_REMOVED lines=21> */
.L_x_40620:
[----:B------:R-:W-:-:S04]  /*d9b0*/  SHF.R.U32.HI R3, RZ, 0x18, R3 ;  /* 0x00000018ff037819 */ /* 0x000fc80000011603 */
[----:B------:R-:W-:-:S04]  /*d9c0*/  LOP3.LUT R0, R0, 0x80, R3, 0xf8, !PT ;  /* 0x0000008000007812 */ /* 0x000fc800078ef803 */
[----:B------:R-:W-:-:S07]  /*d9d0*/  PRMT R8, R0, 0x7610, R8 ;  /* 0x0000761000087816 */ /* 0x000fce0000000008 */
.L_x_40619:
[----:B------:R-:W-:Y:S05]  /*d9e0*/  BSYNC.RECONVERGENT B0 ;  /* 0x0000000000007941 */ /* 0x000fea0003800200 */
.L_x_40618:
[----:B------:R-:W-:Y:S01]  /*d9f0*/  STG.E.U8 desc[UR36][R16.64], R8 ;  /* 0x0000000810007986 */ /* 0x000fe2000c101124 */
[----:B------:R-:W-:Y:S05]  /*da00*/  EXIT ;  /* 0x000000000000794d */ /* 0x000fea0003800000 */
.L_x_40612:
        /* <DEDUP_REMOVED lines=26> */
.L_x_40622:
[----:B------:R-:W0:Y:S02]  /*dbb0*/  F2I.U64.F64.TRUNC R4, R4 ;  /* 0x0000000400047311 */ /* 0x000e24000030d800 */
[----:B0-----:R-:W-:Y:S01]  /*dbc0*/  STG.E.64 desc[UR36][R16.64], R4 ;  /* 0x0000000410007986 */ /* 0x001fe2000c101b24 */
[----:B------:R-:W-:Y:S05]  /*dbd0*/  EXIT ;  /* 0x000000000000794d */ /* 0x000fea0003800000 */
.L_x_40621:
[----:B------:R-:W0:Y:S02]  /*dbe0*/  F2I.U32.F64.TRUNC R5, R4 ;  /* 0x0000000400057311 */ /* 0x000e24000030d000 */
[----:B0-----:R-:W-:Y:S01]  /*dbf0*/  STG.E desc[UR36][R16.64], R5 ;  /* 0x0000000510007986 */ /* 0x001fe2000c101924 */
[----:B------:R-:W-:Y:S05]  /*dc00*/  EXIT ;  /* 0x000000000000794d */ /* 0x000fea0003800000 */
.L_x_40611:
        /* <DEDUP_REMOVED lines=10> */
.L_x_40624:
[----:B------:R-:W-:-:S05]  /*dcb0*/  CS2R R6, SRZ ;  /* 0x0000000000067805 */ /* 0x000fca000001ff00 */
[----:B------:R-:W-:Y:S01]  /*dcc0*/  STG.E.128 desc[UR36][R16.64], R4 ;  /* 0x0000000410007986 */ /* 0x000fe2000c101d24 */
[----:B------:R-:W-:Y:S05]  /*dcd0*/  EXIT ;  /* 0x000000000000794d */ /* 0x000fea0003800000 */
.L_x_40623:
[----:B------:R-:W-:-:S09]  /*dce0*/  UISETP.NE.AND UP0, UPT, UR4, 0xf, UPT ;  /* 0x0000000f0400788c */ /* 0x000fd2000bf05270 */
[----:B------:R-:W-:Y:S05]  /*dcf0*/  BRA.U !UP0, `(.L_x_40625) ;  /* 0x0000000508087547 */ /* 0x000fea000b800000 */
[----:B------:R-:W-:-:S09]  /*dd00*/  UISETP.NE.AND UP0, UPT, UR4, 0x17, UPT ;  /* 0x000000170400788c */ /* 0x000fd2000bf05270 */
[----:B------:R-:W-:Y:S05]  /*dd10*/  BRA.U !UP0, `(.L_x_40626) ;  /* 0x0000000108a07547 */ /* 0x000fea000b800000 */
[----:B------:R-:W-:-:S09]  /*dd20*/  UISETP.NE.AND UP0, UPT, UR4, 0x18, UPT ;  /* 0x000000180400788c */ /* 0x000fd2000bf05270 */
[----:B------:R-:W-:Y:S05]  /*dd30*/  BRA.U !UP0, `(.L_x_40627) ;  /* 0x0000000108447547 */ /* 0x000fea000b800000 */
.L_x_40604:
        /* <DEDUP_REMOVED lines=16> */
.L_x_40628:
[----:B------:R-:W-:Y:S05]  /*de40*/  EXIT ;  /* 0x000000000000794d */ /* 0x000fea0003800000 */
.L_x_40627:
        /* <DEDUP_REMOVED lines=17> */
.L_x_40630:
[----:B------:R-:W-:Y:S05]  /*df60*/  BSYNC.RECONVERGENT B0 ;  /* 0x0000000000007941 */ /* 0x000fea0003800200 */
.L_x_40629:
[----:B------:R-:W-:-:S05]  /*df70*/  LOP3.LUT R3, R0, 0x80, R3, 0xf8, !PT ;  /* 0x0000008000037812 */ /* 0x000fca00078ef803 */
[----:B------:R-:W-:Y:S01]  /*df80*/  STG.E.U8 desc[UR36][R16.64], R3 ;  /* 0x0000000310007986 */ /* 0x000fe2000c101124 */
[----:B------:R-:W-:Y:S05]  /*df90*/  EXIT ;  /* 0x000000000000794d */ /* 0x000fea0003800000 */
.L_x_40626:
        /* <DEDUP_REMOVED lines=16> */
.L_x_40632:
[----:B------:R-:W-:Y:S01]  /*e0a0*/  IMAD.MOV.U32 R0, RZ, RZ, 0x7f ;  /* 0x0000007fff007424 */ /* 0x000fe200078e00ff */
[----:B------:R-:W-:-:S04]  /*e0b0*/  ISETP.GT.U32.AND P0, PT, R2, 0x7f800000, PT ;  /* 0x7f8000000200780c */ /* 0x000fc80003f04070 */
[----:B------:R-:W-:-:S09]  /*e0c0*/  SEL R0, R0, 0x7c, P0 ;  /* 0x0000007c00007807 */ /* 0x000fd20000000000 */
.L_x_40633:
[----:B------:R-:W-:Y:S05]  /*e0d0*/  BSYNC.RECONVERGENT B0 ;  /* 0x0000000000007941 */ /* 0x000fea0003800200 */
.L_x_40631:
[----:B------:R-:W-:-:S04]  /*e0e0*/  SHF.R.U32.HI R3, RZ, 0x18, R3 ;  /* 0x00000018ff037819 */ /* 0x000fc80000011603 */
[----:B------:R-:W-:-:S05]  /*e0f0*/  LOP3.LUT R3, R0, 0x80, R3, 0xf8, !PT ;  /* 0x0000008000037812 */ /* 0x000fca00078ef803 */
[----:B------:R-:W-:Y:S01]  /*e100*/  STG.E.U8 desc[UR36][R16.64], R3 ;  /* 0x0000000310007986 */ /* 0x000fe2000c101124 */
[----:B------:R-:W-:Y:S05]  /*e110*/  EXIT ;  /* 0x000000000000794d */ /* 0x000fea0003800000 */
.L_x_40625:
        /* <DEDUP_REMOVED lines=8> */
.L_x_40634:
        /* <DEDUP_REMOVED lines=14> */
.L_x_55037:


//--------------------- .text._ZN2at6native27unrolled_elementwise_kernelINS0_13BUnaryFunctorIdddZZZNS0_21remainder_kernel_cudaERNS_18TensorIteratorBaseEENKUlvE0_clEvENKUlvE_clEvEUlddE_EESt5arrayIPcLm2EELi4E23TrivialOffsetCalculatorILi1EjESD_NS0_6memory12LoadWithCastILi1EEENSE_13StoreWithCastILi1EEEEEviT_T0_T2_T3_T4_T5_ --------------------------
	.section	.text._ZN2at6native27unrolled_elementwise_kernelINS0_13BUnaryFunctorIdddZZZNS0_21remainder_kernel_cudaERNS_18TensorIteratorBaseEENKUlvE0_clEvENKUlvE_clEvEUlddE_EESt5arrayIPcLm2EELi4E23TrivialOffsetCalculatorILi1EjESD_NS0_6memory12LoadWithCastILi1EEENSE_13StoreWithCastILi1EEEEEviT_T0_T2_T3_T4_T5_,"ax",@progbits
	.align	128
        .global         _ZN2at6native27unrolled_elementwise_kernelINS0_13BUnaryFunctorIdddZZZNS0_21remainder_kernel_cudaERNS_18TensorIteratorBaseEENKUlvE0_clEvENKUlvE_clEvEUlddE_EESt5arrayIPcLm2EELi4E23TrivialOffsetCalculatorILi1EjESD_NS0_6memory12LoadWithCastILi1EEENSE_13StoreWithCastILi1EEEEEviT_T0_T2_T3_T4_T5_
        .type           _ZN2at6native27unrolled_elementwise_kernelINS0_13BUnaryFunctorIdddZZZNS0_21remainder_kernel_cudaERNS_18TensorIteratorBaseEENKUlvE0_clEvENKUlvE_clEvEUlddE_EESt5arrayIPcLm2EELi4E23TrivialOffsetCalculatorILi1EjESD_NS0_6memory12LoadWithCastILi1EEENSE_13StoreWithCastILi1EEEEEviT_T0_T2_T3_T4_T5_,@function
        .size           _ZN2at6native27unrolled_elementwise_kernelINS0_13BUnaryFunctorIdddZZZNS0_21remainder_kernel_cudaERNS_18TensorIteratorBaseEENKUlvE0_clEvENKUlvE_clEvEUlddE_EESt5arrayIPcLm2EELi4E23TrivialOffsetCalculatorILi1EjESD_NS0_6memory12LoadWithCastILi1EEENSE_13StoreWithCastILi1EEEEEviT_T0_T2_T3_T4_T5_,(.L_x_55038 - _ZN2at6native27unrolled_elementwise_kernelINS0_13BUnaryFunctorIdddZZZNS0_21remainder_kernel_cudaERNS_18TensorIteratorBaseEENKUlvE0_clEvENKUlvE_clEvEUlddE_EESt5arrayIPcLm2EELi4E23TrivialOffsetCalculatorILi1EjESD_NS0_6memory12LoadWithCastILi1EEENSE_13StoreWithCastILi1EEEEEviT_T0_T2_T3_T4_T5_)
        .other          _ZN2at6native27unrolled_elementwise_kernelINS0_13BUnaryFunctorIdddZZZNS0_21remainder_kernel_cudaERNS_18TensorIteratorBaseEENKUlvE0_clEvENKUlvE_clEvEUlddE_EESt5arrayIPcLm2EELi4E23TrivialOffsetCalculatorILi1EjESD_NS0_6memory12LoadWithCastILi1EEENSE_13StoreWithCastILi1EEEEEviT_T0_T2_T3_T4_T5_,@"STO_CUDA_ENTRY STV_DEFAULT"
_ZN2at6native27unrolled_elementwise_kernelINS0_13BUnaryFunctorIdddZZZNS0_21remainder_kernel_cudaERNS_18TensorIteratorBaseEENKUlvE0_clEvENKUlvE_clEvEUlddE_EESt5arrayIPcLm2EELi4E23TrivialOffsetCalculatorILi1EjESD_NS0_6memory12LoadWithCastILi1EEENSE_13StoreWithCastILi1EEEEEviT_T0_T2_T3_T4_T5_:
.text._ZN2at6native27unrolled_elementwise_kernelINS0_13BUnaryFunctorIdddZZZNS0_21remainder_kernel_cudaERNS_18TensorIteratorBaseEENKUlvE0_clEvENKUlvE_clEvEUlddE_EESt5arrayIPcLm2EELi4E23TrivialOffsetCalculatorILi1EjESD_NS0_6memory12LoadWithCastILi1EEENSE_13StoreWithCastILi1EEEEEviT_T0_T2_T3_T4_T5_:
        /* <DEDUP_REMOVED lines=33> */
.L_x_40641:
[----:B------:R-:W2:Y:S02]  /*0210*/  LDG.E.U8 R2, desc[UR36][R2.64] ;  /* 0x0000002402027981 */ /* 0x000ea4000c1e1100 */
[----:B--2---:R0:W1:Y:S01]  /*0220*/  I2F.F64.U16 R26, R2 ;  /* 0x00000002001a7312 */ /* 0x0040620000101800 */
[----:B------:R-:W-:Y:S05]  /*0230*/  BRA `(.L_x_40643) ;  /* 0x0000000c00607947 */ /* 0x000fea0003800000 */
.L_x_40640:
        /* <DEDUP_REMOVED lines=9> */
.L_x_40645:
[----:B------:R-:W2:Y:S02]  /*02d0*/  LDG.E R2, desc[UR36][R2.64] ;  /* 0x0000002402027981 */ /* 0x000ea4000c1e1900 */
[----:B--2---:R1:W2:Y:S01]  /*02e0*/  I2F.F64 R26, R2 ;  /* 0x00000002001a7312 */ /* 0x0042a20000201c00 */
[----:B------:R-:W-:Y:S05]  /*02f0*/  BRA `(.L_x_40643) ;  /* 0x0000000c00307947 */ /* 0x000fea0003800000 */
.L_x_40644:
[----:B------:R-:W2:Y:S02]  /*0300*/  LDG.E.U16 R2, desc[UR36][R2.64] ;  /* 0x0000002402027981 */ /* 0x000ea4000c1e1500 */
[----:B--2---:R3:W4:Y:S01]  /*0310*/  I2F.F64.S16 R26, R2 ;  /* 0x00000002001a7312 */ /* 0x0047220000101c00 */
[----:B------:R-:W-:Y:S05]  /*0320*/  BRA `(.L_x_40643) ;  /* 0x0000000c00247947 */ /* 0x000fea0003800000 */
.L_x_40639:
        /* <DEDUP_REMOVED lines=10> */
.L_x_40647:
[----:B------:R-:W2:Y:S02]  /*03d0*/  LDG.E.U16 R0, desc[UR36][R2.64] ;  /* 0x0000002402007981 */ /* 0x000ea4000c1e1500 */
[----:B--2---:R-:W-:-:S05]  /*03e0*/  HADD2.F32 R0, -RZ, R0.H0_H0 ;  /* 0x20000000ff007230 */ /* 0x004fca0000004100 */
[----:B------:R-:W-:-:S04]  /*03f0*/  FMUL.FTZ R0, R0, 1 ;  /* 0x3f80000000007820 */ /* 0x000fc80000410000 */
[----:B------:R0:W1:Y:S01]  /*0400*/  F2F.F64.F32 R26, R0 ;  /* 0x00000000001a7310 */ /* 0x0000620000201800 */
[----:B------:R-:W-:Y:S05]  /*0410*/  BRA `(.L_x_40643) ;  /* 0x0000000800e87947 */ /* 0x000fea0003800000 */
.L_x_40646:
        /* <DEDUP_REMOVED lines=10> */
.L_x_40649:
[----:B------:R-:W2:Y:S02]  /*04c0*/  LDG.E.U16 R2, desc[UR36][R2.64] ;  /* 0x0000002402027981 */ /* 0x000ea4000c1e1500 */
[----:B--2---:R-:W-:-:S05]  /*04d0*/  HADD2.F32 R0, -RZ, R2.H0_H0 ;  /* 0x20000002ff007230 */ /* 0x004fca0000004100 */
[----:B------:R-:W-:-:S04]  /*04e0*/  FMUL.FTZ R0, R0, 1 ;  /* 0x3f80000000007820 */ /* 0x000fc80000410000 */
[----:B------:R0:W1:Y:S01]  /*04f0*/  F2F.F64.F32 R26, R0 ;  /* 0x00000000001a7310 */ /* 0x0000620000201800 */
[----:B------:R-:W-:Y:S05]  /*0500*/  BRA `(.L_x_40643) ;  /* 0x0000000800ac7947 */ /* 0x000fea0003800000 */
.L_x_40648:
[----:B------:R0:W5:Y:S01]  /*0510*/  LDG.E.64 R26, desc[UR36][R2.64] ;  /* 0x00000024021a7981 */ /* 0x000162000c1e1b00 */
[----:B------:R-:W-:Y:S05]  /*0520*/  BRA `(.L_x_40643) ;  /* 0x0000000800a47947 */ /* 0x000fea0003800000 */
.L_x_40638:
        /* <DEDUP_REMOVED lines=13> */
.L_x_40652:
[----:B------:R0:W5:Y:S01]  /*0600*/  LDG.E.64 R26, desc[UR36][R2.64] ;  /* 0x00000024021a7981 */ /* 0x000162000c1e1b00 */
[----:B------:R-:W-:Y:S05]  /*0610*/  BRA `(.L_x_40643) ;  /* 0x0000000800687947 */ /* 0x000fea0003800000 */
.L_x_40651:
        /* <DEDUP_REMOVED lines=27> */
.L_x_40654:
        /* <DEDUP_REMOVED lines=14> */
.L_x_40653:
[----:B------:R-:W2:Y:S02]  /*08b0*/  LDG.E.U16 R0, desc[UR36][R2.64] ;  /* 0x0000002402007981 */ /* 0x000ea4000c1e1500 */
[----:B--2---:R-:W-:-:S04]  /*08c0*/  IMAD.U32 R0, R0, 0x10000, RZ ;  /* 0x0001000000007824 */ /* 0x004fc800078e00ff */
[----:B------:R-:W-:-:S04]  /*08d0*/  FMUL.FTZ R0, R0, 1 ;  /* 0x3f80000000007820 */ /* 0x000fc80000410000 */
[----:B------:R0:W1:Y:S01]  /*08e0*/  F2F.F64.F32 R26, R0 ;  /* 0x00000000001a7310 */ /* 0x0000620000201800 */
[----:B------:R-:W-:Y:S05]  /*08f0*/  BRA `(.L_x_40643) ;  /* 0x0000000400b07947 */ /* 0x000fea0003800000 */
.L_x_40650:
        /* <DEDUP_REMOVED lines=11> */
.L_x_40657:
        /* <DEDUP_REMOVED lines=21> */
.L_x_40659:
[----:B------:R-:W-:Y:S05]  /*0b00*/  BSYNC.RECONVERGENT B0 ;  /* 0x0000000000007941 */ /* 0x000fea0003800200 */
.L_x_40658:
[----:B------:R-:W-:Y:S01]  /*0b10*/  IMAD.SHL.U32 R0, R0, 0x100000, RZ ;  /* 0x0010000000007824 */ /* 0x000fe200078e00ff */
[----:B------:R-:W-:-:S04]  /*0b20*/  LEA R2, R2, 0x3b800000, 0x17 ;  /* 0x3b80000002027811 */ /* 0x000fc800078eb8ff */
[----:B------:R-:W-:-:S05]  /*0b30*/  LOP3.LUT R0, R2, R0, R7, 0xfe, !PT ;  /* 0x0000000002007212 */ /* 0x000fca00078efe07 */
[----:B------:R-:W-:-:S04]  /*0b40*/  FMUL.FTZ R0, R0, 1 ;  /* 0x3f80000000007820 */ /* 0x000fc80000410000 */
[----:B------:R0:W1:Y:S01]  /*0b50*/  F2F.F64.F32 R26, R0 ;  /* 0x00000000001a7310 */ /* 0x0000620000201800 */
[----:B------:R-:W-:Y:S05]  /*0b60*/  BRA `(.L_x_40643) ;  /* 0x0000000400147947 */ /* 0x000fea0003800000 */
.L_x_40656:
        /* <DEDUP_REMOVED lines=21> */
.L_x_40661:
[----:B------:R-:W-:Y:S05]  /*0cc0*/  BSYNC.RECONVERGENT B0 ;  /* 0x0000000000007941 */ /* 0x000fea0003800200 */
.L_x_40660:
[----:B------:R-:W-:Y:S01]  /*0cd0*/  IMAD.SHL.U32 R0, R0, 0x200000, RZ ;  /* 0x0020000000007824 */ /* 0x000fe200078e00ff */
[----:B------:R-:W-:-:S04]  /*0ce0*/  LEA R2, R2, 0x37800000, 0x17 ;  /* 0x3780000002027811 */ /* 0x000fc800078eb8ff */
[----:B------:R-:W-:-:S05]  /*0cf0*/  LOP3.LUT R0, R2, R0, R7, 0xfe, !PT ;  /* 0x0000000002007212 */ /* 0x000fca00078efe07 */
[----:B------:R-:W-:-:S04]  /*0d00*/  FMUL.FTZ R0, R0, 1 ;  /* 0x3f80000000007820 */ /* 0x000fc80000410000 */
[----:B------:R0:W1:Y:S01]  /*0d10*/  F2F.F64.F32 R26, R0 ;  /* 0x00000000001a7310 */ /* 0x0000620000201800 */
[----:B------:R-:W-:Y:S05]  /*0d20*/  BRA `(.L_x_40643) ;  /* 0x0000000000a47947 */ /* 0x000fea0003800000 */
.L_x_40655:
[----:B------:R-:W-:-:S09]  /*0d30*/  UISETP.NE.AND UP0, UPT, UR4, 0x1c, UPT ;  /* 0x0000001c0400788c */ /* 0x000fd2000bf05270 */
[----:B------:R-:W-:Y:S05]  /*0d40*/  BRA.U !UP0, `(.L_x_40662) ;  /* 0x0000000108947547 */ /* 0x000fea000b800000 */
[----:B------:R-:W-:-:S09]  /*0d50*/  UISETP.NE.AND UP0, UPT, UR4, 0x1d, UPT ;  /* 0x0000001d0400788c */ /* 0x000fd2000bf05270 */
[----:B------:R-:W-:Y:S05]  /*0d60*/  BRA.U !UP0, `(.L_x_40663) ;  /* 0x0000000108807547 */ /* 0x000fea000b800000 */
[----:B------:R-:W-:-:S09]  /*0d70*/  UISETP.NE.AND UP0, UPT, UR4, 0x2c, UPT ;  /* 0x0000002c0400788c */ /* 0x000fd2000bf05270 */
[----:B------:R-:W-:Y:S05]  /*0d80*/  BRA.U !UP0, `(.L_x_40664) ;  /* 0x0000000108487547 */ /* 0x000fea000b800000 */
.L_x_40642:
        /* <DEDUP_REMOVED lines=16> */
.L_x_40665:
[----:B------:R-:W-:Y:S01]  /*0e90*/  CS2R R26, SRZ ;  /* 0x00000000001a7805 */ /* 0x000fe2000001ff00 */
[----:B------:R-:W-:Y:S06]  /*0ea0*/  BRA `(.L_x_40643) ;  /* 0x0000000000447947 */ /* 0x000fec0003800000 */
.L_x_40664:
        /* <DEDUP_REMOVED lines=12> */
.L_x_40663:
[----:B------:R-:W2:Y:S02]  /*0f70*/  LDG.E.64 R26, desc[UR36][R2.64] ;  /* 0x00000024021a7981 */ /* 0x000ea4000c1e1b00 */
[----:B--2---:R-:W0:Y:S01]  /*0f80*/  I2F.F64.U64 R26, R26 ;  /* 0x0000001a001a7312 */ /* 0x004e220000301800 */
[----:B------:R-:W-:Y:S05]  /*0f90*/  BRA `(.L_x_40643) ;  /* 0x0000000000087947 */ /* 0x000fea0003800000 */
.L_x_40662:
[----:B------:R-:W2:Y:S02]  /*0fa0*/  LDG.E R2, desc[UR36][R2.64] ;  /* 0x0000002402027981 */ /* 0x000ea4000c1e1900 */
[----:B--2---:R0:W1:Y:S02]  /*0fb0*/  I2F.F64.U32 R26, R2 ;  /* 0x00000002001a7312 */ /* 0x0040640000201800 */
.L_x_40643:
[----:B------:R-:W-:Y:S05]  /*0fc0*/  BSYNC.RECONVERGENT B6 ;  /* 0x0000000000067941 */ /* 0x000fea0003800200 */
.L_x_40637:
[----:B01-3--:R-:W-:-:S07]  /*0fd0*/  VIADD R2, R22, 0x80 ;  /* 0x0000008016027836 */ /* 0x00bfce0000000000 */
.L_x_40636:
[----:B------:R-:W-:Y:S05]  /*0fe0*/  BSYNC.RECONVERGENT B7 ;  /* 0x0000000000077941 */ /* 0x000fea0003800200 */
.L_x_40635:
        /* <DEDUP_REMOVED lines=25> */
.L_x_40672:
[----:B------:R-:W3:Y:S02]  /*1180*/  LDG.E.U8 R4, desc[UR36][R4.64] ;  /* 0x0000002404047981 */ /* 0x000ee4000c1e1100 */
[----:B---3--:R0:W1:Y:S01]  /*1190*/  I2F.F64.U16 R28, R4 ;  /* 0x00000004001c7312 */ /* 0x0080620000101800 */
[----:B------:R-:W-:Y:S05]  /*11a0*/  BRA `(.L_x_40674) ;  /* 0x0000000c00647947 */ /* 0x000fea0003800000 */
.L_x_40671:
        /* <DEDUP_REMOVED lines=9> */
.L_x_40676:
[----:B------:R-:W3:Y:S02]  /*1240*/  LDG.E R4, desc[UR36][R4.64] ;  /* 0x0000002404047981 */ /* 0x000ee4000c1e1900 */
[----:B---3--:R0:W1:Y:S01]  /*1250*/  I2F.F64 R28, R4 ;  /* 0x00000004001c7312 */ /* 0x0080620000201c00 */
[----:B------:R-:W-:Y:S05]  /*1260*/  BRA `(.L_x_40674) ;  /* 0x0000000c00347947 */ /* 0x000fea0003800000 */
.L_x_40675:
[----:B------:R-:W3:Y:S02]  /*1270*/  LDG.E.U16 R4, desc[UR36][R4.64] ;  /* 0x0000002404047981 */ /* 0x000ee4000c1e1500 */
[----:B---3--:R0:W1:Y:S01]  /*1280*/  I2F.F64.S16 R28, R4 ;  /* 0x00000004001c7312 */ /* 0x0080620000101c00 */
[----:B------:R-:W-:Y:S05]  /*1290*/  BRA `(.L_x_40674) ;  /* 0x0000000c00287947 */ /* 0x000fea0003800000 */
.L_x_40670:
        /* <DEDUP_REMOVED lines=10> */
.L_x_40678:
[----:B------:R-:W3:Y:S02]  /*1340*/  LDG.E.U16 R0, desc[UR36][R4.64] ;  /* 0x0000002404007981 */ /* 0x000ee4000c1e1500 */
[----:B---3--:R-:W-:-:S05]  /*1350*/  HADD2.F32 R0, -RZ, R0.H0_H0 ;  /* 0x20000000ff007230 */ /* 0x008fca0000004100 */
[----:B------:R-:W-:-:S04]  /*1360*/  FMUL.FTZ R0, R0, 1 ;  /* 0x3f80000000007820 */ /* 0x000fc80000410000 */
[----:B------:R0:W1:Y:S01]  /*1370*/  F2F.F64.F32 R28, R0 ;  /* 0x00000000001c7310 */ /* 0x0000620000201800 */
[----:B------:R-:W-:Y:S05]  /*1380*/  BRA `(.L_x_40674) ;  /* 0x0000000800ec7947 */ /* 0x000fea0003800000 */
.L_x_40677:
        /* <DEDUP_REMOVED lines=10> */
.L_x_40680:
[----:B------:R-:W3:Y:S02]  /*1430*/  LDG.E.U16 R4, desc[UR36][R4.64] ;  /* 0x0000002404047981 */ /* 0x000ee4000c1e1500 */
[----:B---3--:R-:W-:-:S05]  /*1440*/  HADD2.F32 R0, -RZ, R4.H0_H0 ;  /* 0x20000004ff007230 */ /* 0x008fca0000004100 */
[----:B------:R-:W-:-:S04]  /*1450*/  FMUL.FTZ R0, R0, 1 ;  /* 0x3f80000000007820 */ /* 0x000fc80000410000 */
[----:B------:R0:W1:Y:S01]  /*1460*/  F2F.F64.F32 R28, R0 ;  /* 0x00000000001c7310 */ /* 0x0000620000201800 */
[----:B------:R-:W-:Y:S05]  /*1470*/  BRA `(.L_x_40674) ;  /* 0x0000000800b07947 */ /* 0x000fea0003800000 */
.L_x_40679:
[----:B------:R0:W5:Y:S01]  /*1480*/  LDG.E.64 R28, desc[UR36][R4.64] ;  /* 0x00000024041c7981 */ /* 0x000162000c1e1b00 */
[----:B------:R-:W-:Y:S05]  /*1490*/  BRA `(.L_x_40674) ;  /* 0x0000000800a87947 */ /* 0x000fea0003800000 */
.L_x_40669:
        /* <DEDUP_REMOVED lines=13> */
.L_x_40683:
[----:B------:R0:W5:Y:S01]  /*1570*/  LDG.E.64 R28, desc[UR36][R4.64] ;  /* 0x00000024041c7981 */ /* 0x000162000c1e1b00 */
[----:B------:R-:W-:Y:S05]  /*1580*/  BRA `(.L_x_40674) ;  /* 0x00000008006c7947 */ /* 0x000fea0003800000 */
.L_x_40682:
        /* <DEDUP_REMOVED lines=27> */
.L_x_40685:
        /* <DEDUP_REMOVED lines=15> */
.L_x_40684:
[----:B------:R-:W3:Y:S02]  /*1830*/  LDG.E.U16 R0, desc[UR36][R4.64] ;  /* 0x0000002404007981 */ /* 0x000ee4000c1e1500 */
[----:B---3--:R-:W-:-:S04]  /*1840*/  IMAD.U32 R0, R0, 0x10000, RZ ;  /* 0x0001000000007824 */ /* 0x008fc800078e00ff */
[----:B------:R-:W-:-:S04]  /*1850*/  FMUL.FTZ R0, R0, 1 ;  /* 0x3f80000000007820 */ /* 0x000fc80000410000 */
[----:B------:R0:W1:Y:S01]  /*1860*/  F2F.F64.F32 R28, R0 ;  /* 0x00000000001c7310 */ /* 0x0000620000201800 */
[----:B------:R-:W-:Y:S05]  /*1870*/  BRA `(.L_x_40674) ;  /* 0x0000000400b07947 */ /* 0x000fea0003800000 */
.L_x_40681:
        /* <DEDUP_REMOVED lines=11> */
.L_x_40688:
        /* <DEDUP_REMOVED lines=21> */
.L_x_40690:
[----:B------:R-:W-:Y:S05]  /*1a80*/  BSYNC.RECONVERGENT B0 ;  /* 0x0000000000007941 */ /* 0x000fea0003800200 */
.L_x_40689:
[----:B------:R-:W-:Y:S01]  /*1a90*/  IMAD.SHL.U32 R0, R0, 0x100000, RZ ;  /* 0x0010000000007824 */ /* 0x000fe200078e00ff */
[----:B------:R-:W-:-:S04]  /*1aa0*/  LEA R3, R3, 0x3b800000, 0x17 ;  /* 0x3b80000003037811 */ /* 0x000fc800078eb8ff */
[----:B------:R-:W-:-:S05]  /*1ab0*/  LOP3.LUT R0, R3, R0, R7, 0xfe, !PT ;  /* 0x0000000003007212 */ /* 0x000fca00078efe07 */
[----:B------:R-:W-:-:S04]  /*1ac0*/  FMUL.FTZ R0, R0, 1 ;  /* 0x3f80000000007820 */ /* 0x000fc80000410000 */
[----:B------:R0:W1:Y:S01]  /*1ad0*/  F2F.F64.F32 R28, R0 ;  /* 0x00000000001c7310 */ /* 0x0000620000201800 */
[----:B------:R-:W-:Y:S05]  /*1ae0*/  BRA `(.L_x_40674) ;  /* 0x0000000400147947 */ /* 0x000fea0003800000 */
.L_x_40687:
        /* <DEDUP_REMOVED lines=21> */
.L_x_40692:
[----:B------:R-:W-:Y:S05]  /*1c40*/  BSYNC.RECONVERGENT B0 ;  /* 0x0000000000007941 */ /* 0x000fea0003800200 */
.L_x_40691:
[----:B------:R-:W-:Y:S01]  /*1c50*/  IMAD.SHL.U32 R0, R0, 0x200000, RZ ;  /* 0x0020000000007824 */ /* 0x000fe200078e00ff */
[----:B------:R-:W-:-:S04]  /*1c60*/  LEA R3, R3, 0x37800000, 0x17 ;  /* 0x3780000003037811 */ /* 0x000fc800078eb8ff */
[----:B------:R-:W-:-:S05]  /*1c70*/  LOP3.LUT R0, R3, R0, R7, 0xfe, !PT ;  /* 0x0000000003007212 */ /* 0x000fca00078efe07 */
[----:B------:R-:W-:-:S04]  /*1c80*/  FMUL.FTZ R0, R0, 1 ;  /* 0x3f80000000007820 */ /* 0x000fc80000410000 */
[----:B------:R0:W1:Y:S01]  /*1c90*/  F2F.F64.F32 R28, R0 ;  /* 0x00000000001c7310 */ /* 0x0000620000201800 */
[----:B------:R-:W-:Y:S05]  /*1ca0*/  BRA `(.L_x_40674) ;  /* 0x0000000000a47947 */ /* 0x000fea0003800000 */
.L_x_40686:
        /* <DEDUP_REMOVED lines=18> */
.L_x_40673:
        /* <DEDUP_REMOVED lines=16> */
.L_x_40695:
[----:B------:R-:W-:Y:S01]  /*1ed0*/  CS2R R28, SRZ ;  /* 0x00000000001c7805 */ /* 0x000fe2000001ff00 */
[----:B------:R-:W-:Y:S06]  /*1ee0*/  BRA `(.L_x_40674) ;  /* 0x0000000000147947 */ /* 0x000fec0003800000 */
.L_x_40694:
[----:B------:R-:W3:Y:S02]  /*1ef0*/  LDG.E.64 R28, desc[UR36][R4.64] ;  /* 0x00000024041c7981 */ /* 0x000ee4000c1e1b00 */
[----:B---3--:R-:W0:Y:S01]  /*1f00*/  I2F.F64.U64 R28, R28 ;  /* 0x0000001c001c7312 */ /* 0x008e220000301800 */
[----:B------:R-:W-:Y:S05]  /*1f10*/  BRA `(.L_x_40674) ;  /* 0x0000000000087947 */ /* 0x000fea0003800000 */
.L_x_40693:
[----:B------:R-:W3:Y:S02]  /*1f20*/  LDG.E R4, desc[UR36][R4.64] ;  /* 0x0000002404047981 */ /* 0x000ee4000c1e1900 */
[----:B---3--:R0:W1:Y:S02]  /*1f30*/  I2F.F64.U32 R28, R4 ;  /* 0x00000004001c7312 */ /* 0x0080640000201800 */
.L_x_40674:
[----:B------:R-:W-:Y:S05]  /*1f40*/  BSYNC.RECONVERGENT B6 ;  /* 0x0000000000067941 */ /* 0x000fea0003800200 */
.L_x_40668:
[----:B------:R-:W-:-:S07]  /*1f50*/  VIADD R2, R2, 0x80 ;  /* 0x0000008002027836 */ /* 0x000fce0000000000 */
.L_x_40667:
[----:B------:R-:W-:Y:S05]  /*1f60*/  BSYNC.RECONVERGENT B7 ;  /* 0x0000000000077941 */ /* 0x000fea0003800200 */
.L_x_40666:
        /* <DEDUP_REMOVED lines=25> */
.L_x_40702:
[----:B------:R-:W2:Y:S02]  /*2100*/  LDG.E.U8 R4, desc[UR36][R4.64] ;  /* 0x0000002404047981 */ /* 0x000ea4000c1e1100 */
[----:B--2---:R0:W1:Y:S01]  /*2110*/  I2F.F64.U16 R24, R4 ;  /* 0x0000000400187312 */ /* 0x0040620000101800 */
[----:B------:R-:W-:Y:S05]  /*2120*/  BRA `(.L_x_40704) ;  /* 0x0000000c00647947 */ /* 0x000fea0003800000 */
.L_x_40701:
        /* <DEDUP_REMOVED lines=9> */
.L_x_40706:
[----:B------:R-:W2:Y:S02]  /*21c0*/  LDG.E R4, desc[UR36][R4.64] ;  /* 0x0000002404047981 */ /* 0x000ea4000c1e1900 */
[----:B--2---:R1:W2:Y:S01]  /*21d0*/  I2F.F64 R24, R4 ;  /* 0x0000000400187312 */ /* 0x0042a20000201c00 */
[----:B------:R-:W-:Y:S05]  /*21e0*/  BRA `(.L_x_40704) ;  /* 0x0000000c00347947 */ /* 0x000fea0003800000 */
.L_x_40705:
[----:B------:R-:W2:Y:S02]  /*21f0*/  LDG.E.U16 R4, desc[UR36][R4.64] ;  /* 0x0000002404047981 */ /* 0x000ea4000c1e1500 */
[----:B--2---:R0:W1:Y:S01]  /*2200*/  I2F.F64.S16 R24, R4 ;  /* 0x0000000400187312 */ /* 0x0040620000101c00 */
[----:B------:R-:W-:Y:S05]  /*2210*/  BRA `(.L_x_40704) ;  /* 0x0000000c00287947 */ /* 0x000fea0003800000 */
.L_x_40700:
        /* <DEDUP_REMOVED lines=10> */
.L_x_40708:
[----:B------:R-:W2:Y:S02]  /*22c0*/  LDG.E.U16 R0, desc[UR36][R4.64] ;  /* 0x0000002404007981 */ /* 0x000ea4000c1e1500 */
[----:B--2---:R-:W-:-:S05]  /*22d0*/  HADD2.F32 R0, -RZ, R0.H0_H0 ;  /* 0x20000000ff007230 */ /* 0x004fca0000004100 */
[----:B------:R-:W-:-:S04]  /*22e0*/  FMUL.FTZ R0, R0, 1 ;  /* 0x3f80000000007820 */ /* 0x000fc80000410000 */
[----:B------:R0:W1:Y:S01]  /*22f0*/  F2F.F64.F32 R24, R0 ;  /* 0x0000000000187310 */ /* 0x0000620000201800 */
[----:B------:R-:W-:Y:S05]  /*2300*/  BRA `(.L_x_40704) ;  /* 0x0000000800ec7947 */ /* 0x000fea0003800000 */
.L_x_40707:
        /* <DEDUP_REMOVED lines=10> */
.L_x_40710:
[----:B------:R-:W2:Y:S02]  /*23b0*/  LDG.E.U16 R4, desc[UR36][R4.64] ;  /* 0x0000002404047981 */ /* 0x000ea4000c1e1500 */
[----:B--2---:R-:W-:-:S05]  /*23c0*/  HADD2.F32 R0, -RZ, R4.H0_H0 ;  /* 0x20000004ff007230 */ /* 0x004fca0000004100 */
[----:B------:R-:W-:-:S04]  /*23d0*/  FMUL.FTZ R0, R0, 1 ;  /* 0x3f80000000007820 */ /* 0x000fc80000410000 */
[----:B------:R0:W1:Y:S01]  /*23e0*/  F2F.F64.F32 R24, R0 ;  /* 0x0000000000187310 */ /* 0x0000620000201800 */
[----:B------:R-:W-:Y:S05]  /*23f0*/  BRA `(.L_x_40704) ;  /* 0x0000000800b07947 */ /* 0x000fea0003800000 */
.L_x_40709:
[----:B------:R0:W5:Y:S01]  /*2400*/  LDG.E.64 R24, desc[UR36][R4.64] ;  /* 0x0000002404187981 */ /* 0x000162000c1e1b00 */
[----:B------:R-:W-:Y:S05]  /*2410*/  BRA `(.L_x_40704) ;  /* 0x0000000800a87947 */ /* 0x000fea0003800000 */
.L_x_40699:
        /* <DEDUP_REMOVED lines=13> */
.L_x_40713:
[----:B------:R0:W5:Y:S01]  /*24f0*/  LDG.E.64 R24, desc[UR36][R4.64] ;  /* 0x0000002404187981 */ /* 0x000162000c1e1b00 */
[----:B------:R-:W-:Y:S05]  /*2500*/  BRA `(.L_x_40704) ;  /* 0x00000008006c7947 */ /* 0x000fea0003800000 */
.L_x_40712:
        /* <DEDUP_REMOVED lines=27> */
.L_x_40715:
        /* <DEDUP_REMOVED lines=15> */
.L_x_40714:
[----:B------:R-:W2:Y:S02]  /*27b0*/  LDG.E.U16 R0, desc[UR36][R4.64] ;  /* 0x0000002404007981 */ /* 0x000ea4000c1e1500 */
[----:B--2---:R-:W-:-:S04]  /*27c0*/  IMAD.U32 R0, R0, 0x10000, RZ ;  /* 0x0001000000007824 */ /* 0x004fc800078e00ff */
[----:B------:R-:W-:-:S04]  /*27d0*/  FMUL.FTZ R0, R0, 1 ;  /* 0x3f80000000007820 */ /* 0x000fc80000410000 */
[----:B------:R0:W1:Y:S01]  /*27e0*/  F2F.F64.F32 R24, R0 ;  /* 0x0000000000187310 */ /* 0x0000620000201800 */
[----:B------:R-:W-:Y:S05]  /*27f0*/  BRA `(.L_x_40704) ;  /* 0x0000000400b07947 */ /* 0x000fea0003800000 */
.L_x_40711:
        /* <DEDUP_REMOVED lines=11> */
.L_x_40718:
        /* <DEDUP_REMOVED lines=21> */
.L_x_40720:
[----:B------:R-:W-:Y:S05]  /*2a00*/  BSYNC.RECONVERGENT B0 ;  /* 0x0000000000007941 */ /* 0x000fea0003800200 */
.L_x_40719:
[----:B------:R-:W-:Y:S01]  /*2a10*/  IMAD.SHL.U32 R0, R0, 0x100000, RZ ;  /* 0x0010000000007824 */ /* 0x000fe200078e00ff */
[----:B------:R-:W-:-:S04]  /*2a20*/  LEA R3, R3, 0x3b800000, 0x17 ;  /* 0x3b80000003037811 */ /* 0x000fc800078eb8ff */
[----:B------:R-:W-:-:S05]  /*2a30*/  LOP3.LUT R0, R3, R0, R7, 0xfe, !PT ;  /* 0x0000000003007212 */ /* 0x000fca00078efe07 */
[----:B------:R-:W-:-:S04]  /*2a40*/  FMUL.FTZ R0, R0, 1 ;  /* 0x3f80000000007820 */ /* 0x000fc80000410000 */
[----:B------:R0:W1:Y:S01]  /*2a50*/  F2F.F64.F32 R24, R0 ;  /* 0x0000000000187310 */ /* 0x0000620000201800 */
[----:B------:R-:W-:Y:S05]  /*2a60*/  BRA `(.L_x_40704) ;  /* 0x0000000400147947 */ /* 0x000fea0003800000 */
.L_x_40717:
        /* <DEDUP_REMOVED lines=21> */
.L_x_40722:
[----:B------:R-:W-:Y:S05]  /*2bc0*/  BSYNC.RECONVERGENT B0 ;  /* 0x0000000000007941 */ /* 0x000fea0003800200 */
.L_x_40721:
[----:B------:R-:W-:Y:S01]  /*2bd0*/  IMAD.SHL.U32 R0, R0, 0x200000, RZ ;  /* 0x0020000000007824 */ /* 0x000fe200078e00ff */
[----:B------:R-:W-:-:S04]  /*2be0*/  LEA R3, R3, 0x37800000, 0x17 ;  /* 0x3780000003037811 */ /* 0x000fc800078eb8ff */
[----:B------:R-:W-:-:S05]  /*2bf0*/  LOP3.LUT R0, R3, R0, R7, 0xfe, !PT ;  /* 0x0000000003007212 */ /* 0x000fca00078efe07 */
[----:B------:R-:W-:-:S04]  /*2c00*/  FMUL.FTZ R0, R0, 1 ;  /* 0x3f80000000007820 */ /* 0x000fc80000410000 */
[----:B------:R0:W1:Y:S01]  /*2c10*/  F2F.F64.F32 R24, R0 ;  /* 0x0000000000187310 */ /* 0x0000620000201800 */
[----:B------:R-:W-:Y:S05]  /*2c20*/  BRA `(.L_x_40704) ;  /* 0x0000000000a47947 */ /* 0x000fea0003800000 */
.L_x_40716:
        /* <DEDUP_REMOVED lines=18> */
.L_x_40703:
        /* <DEDUP_REMOVED lines=16> */
.L_x_40725:
[----:B------:R-:W-:Y:S01]  /*2e50*/  CS2R R24, SRZ ;  /* 0x0000000000187805 */ /* 0x000fe2000001ff00 */
[----:B------:R-:W-:Y:S06]  /*2e60*/  BRA `(.L_x_40704) ;  /* 0x0000000000147947 */ /* 0x000fec0003800000 */
.L_x_40724:
[----:B------:R-:W2:Y:S02]  /*2e70*/  LDG.E.64 R24, desc[UR36][R4.64] ;  /* 0x0000002404187981 */ /* 0x000ea4000c1e1b00 */
[----:B--2---:R-:W0:Y:S01]  /*2e80*/  I2F.F64.U64 R24, R24 ;  /* 0x0000001800187312 */ /* 0x004e220000301800 */
[----:B------:R-:W-:Y:S05]  /*2e90*/  BRA `(.L_x_40704) ;  /* 0x0000000000087947 */ /* 0x000fea0003800000 */
.L_x_40723:
[----:B------:R-:W2:Y:S02]  /*2ea0*/  LDG.E R4, desc[UR36][R4.64] ;  /* 0x0000002404047981 */ /* 0x000ea4000c1e1900 */
[----:B--2---:R0:W1:Y:S02]  /*2eb0*/  I2F.F64.U32 R24, R4 ;  /* 0x0000000400187312 */ /* 0x0040640000201800 */
.L_x_40704:
[----:B------:R-:W-:Y:S05]  /*2ec0*/  BSYNC.RECONVERGENT B6 ;  /* 0x0000000000067941 */ /* 0x000fea0003800200 */
.L_x_40698:
[----:B------:R-:W-:-:S07]  /*2ed0*/  VIADD R2, R2, 0x80 ;  /* 0x0000008002027836 */ /* 0x000fce0000000000 */
.L_x_40697:
[----:B------:R-:W-:Y:S05]  /*2ee0*/  BSYNC.RECONVERGENT B7 ;  /* 0x0000000000077941 */ /* 0x000fea0003800200 */
.L_x_40696:
        /* <DEDUP_REMOVED lines=24> */
.L_x_40731:
[----:B------:R-:W2:Y:S02]  /*3070*/  LDG.E.U8 R2, desc[UR36][R2.64] ;  /* 0x0000002402027981 */ /* 0x000ea4000c1e1100 */
[----:B--2---:R0:W1:Y:S01]  /*3080*/  I2F.F64.U16 R16, R2 ;  /* 0x0000000200107312 */ /* 0x0040620000101800 */
[----:B------:R-:W-:Y:S05]  /*3090*/  BRA `(.L_x_40727) ;  /* 0x0000000c00547947 */ /* 0x000fea0003800000 */
.L_x_40730:
        /* <DEDUP_REMOVED lines=9> */
.L_x_40734:
[----:B------:R-:W2:Y:S02]  /*3130*/  LDG.E R2, desc[UR36][R2.64] ;  /* 0x0000002402027981 */ /* 0x000ea4000c1e1900 */
[----:B--2---:R0:W1:Y:S01]  /*3140*/  I2F.F64 R16, R2 ;  /* 0x0000000200107312 */ /* 0x0040620000201c00 */
[----:B------:R-:W-:Y:S05]  /*3150*/  BRA `(.L_x_40727) ;  /* 0x0000000c00247947 */ /* 0x000fea0003800000 */
.L_x_40733:
[----:B------:R-:W2:Y:S02]  /*3160*/  LDG.E.U16 R2, desc[UR36][R2.64] ;  /* 0x0000002402027981 */ /* 0x000ea4000c1e1500 */
[----:B--2---:R0:W1:Y:S01]  /*3170*/  I2F.F64.S16 R16, R2 ;  /* 0x0000000200107312 */ /* 0x0040620000101c00 */
[----:B------:R-:W-:Y:S05]  /*3180*/  BRA `(.L_x_40727) ;  /* 0x0000000c00187947 */ /* 0x000fea0003800000 */
.L_x_40729:
        /* <DEDUP_REMOVED lines=10> */
.L_x_40736:
[----:B------:R-:W2:Y:S02]  /*3230*/  LDG.E.U16 R0, desc[UR36][R2.64] ;  /* 0x0000002402007981 */ /* 0x000ea4000c1e1500 */
[----:B--2---:R-:W-:-:S05]  /*3240*/  HADD2.F32 R0, -RZ, R0.H0_H0 ;  /* 0x20000000ff007230 */ /* 0x004fca0000004100 */
[----:B------:R-:W-:-:S04]  /*3250*/  FMUL.FTZ R0, R0, 1 ;  /* 0x3f80000000007820 */ /* 0x000fc80000410000 */
[----:B------:R0:W1:Y:S01]  /*3260*/  F2F.F64.F32 R16, R0 ;  /* 0x0000000000107310 */ /* 0x0000620000201800 */
[----:B------:R-:W-:Y:S05]  /*3270*/  BRA `(.L_x_40727) ;  /* 0x0000000800dc7947 */ /* 0x000fea0003800000 */
.L_x_40735:
        /* <DEDUP_REMOVED lines=10> */
.L_x_40738:
[----:B------:R-:W2:Y:S02]  /*3320*/  LDG.E.U16 R2, desc[UR36][R2.64] ;  /* 0x0000002402027981 */ /* 0x000ea4000c1e1500 */
[----:B--2---:R-:W-:-:S05]  /*3330*/  HADD2.F32 R0, -RZ, R2.H0_H0 ;  /* 0x20000002ff007230 */ /* 0x004fca0000004100 */
[----:B------:R-:W-:-:S04]  /*3340*/  FMUL.FTZ R0, R0, 1 ;  /* 0x3f80000000007820 */ /* 0x000fc80000410000 */
[----:B------:R0:W1:Y:S01]  /*3350*/  F2F.F64.F32 R16, R0 ;  /* 0x0000000000107310 */ /* 0x0000620000201800 */
[----:B------:R-:W-:Y:S05]  /*3360*/  BRA `(.L_x_40727) ;  /* 0x0000000800a07947 */ /* 0x000fea0003800000 */
.L_x_40737:
[----:B------:R0:W5:Y:S01]  /*3370*/  LDG.E.64 R16, desc[UR36][R2.64] ;  /* 0x0000002402107981 */ /* 0x000162000c1e1b00 */
[----:B------:R-:W-:Y:S05]  /*3380*/  BRA `(.L_x_40727) ;  /* 0x0000000800987947 */ /* 0x000fea0003800000 */
.L_x_40728:
        /* <DEDUP_REMOVED lines=13> */
.L_x_40741:
[----:B------:R0:W5:Y:S01]  /*3460*/  LDG.E.64 R16, desc[UR36][R2.64] ;  /* 0x0000002402107981 */ /* 0x000162000c1e1b00 */
[----:B------:R-:W-:Y:S05]  /*3470*/  BRA `(.L_x_40727) ;  /* 0x00000008005c7947 */ /* 0x000fea0003800000 */
.L_x_40740:
        /* <DEDUP_REMOVED lines=27> */
.L_x_40743:
        /* <DEDUP_REMOVED lines=14> */
.L_x_40742:
[----:B------:R-:W2:Y:S02]  /*3710*/  LDG.E.U16 R0, desc[UR36][R2.64] ;  /* 0x0000002402007981 */ /* 0x000ea4000c1e1500 */
[----:B--2---:R-:W-:-:S04]  /*3720*/  IMAD.U32 R0, R0, 0x10000, RZ ;  /* 0x0001000000007824 */ /* 0x004fc800078e00ff */
[----:B------:R-:W-:-:S04]  /*3730*/  FMUL.FTZ R0, R0, 1 ;  /* 0x3f80000000007820 */ /* 0x000fc80000410000 */
[----:B------:R0:W1:Y:S01]  /*3740*/  F2F.F64.F32 R16, R0 ;  /* 0x0000000000107310 */ /* 0x0000620000201800 */
[----:B------:R-:W-:Y:S05]  /*3750*/  BRA `(.L_x_40727) ;  /* 0x0000000400a47947 */ /* 0x000fea0003800000 */
.L_x_40739:
        /* <DEDUP_REMOVED lines=11> */
.L_x_40746:
        /* <DEDUP_REMOVED lines=20> */
.L_x_40748:
[----:B------:R-:W-:Y:S05]  /*3950*/  BSYNC.RECONVERGENT B0 ;  /* 0x0000000000007941 */ /* 0x000fea0003800200 */
.L_x_40747:
[----:B------:R-:W-:Y:S01]  /*3960*/  IMAD.SHL.U32 R0, R0, 0x100000, RZ ;  /* 0x0010000000007824 */ /* 0x000fe200078e00ff */
[----:B------:R-:W-:-:S04]  /*3970*/  LEA R2, R2, 0x3b800000, 0x17 ;  /* 0x3b80000002027811 */ /* 0x000fc800078eb8ff */
[----:B------:R-:W-:-:S05]  /*3980*/  LOP3.LUT R0, R2, R0, R7, 0xfe, !PT ;  /* 0x0000000002007212 */ /* 0x000fca00078efe07 */
[----:B------:R-:W-:-:S04]  /*3990*/  FMUL.FTZ R0, R0, 1 ;  /* 0x3f80000000007820 */ /* 0x000fc80000410000 */
[----:B------:R0:W1:Y:S01]  /*39a0*/  F2F.F64.F32 R16, R0 ;  /* 0x0000000000107310 */ /* 0x0000620000201800 */
[----:B------:R-:W-:Y:S05]  /*39b0*/  BRA `(.L_x_40727) ;  /* 0x00000004000c7947 */ /* 0x000fea0003800000 */
.L_x_40745:
        /* <DEDUP_REMOVED lines=20> */
.L_x_40750:
[----:B------:R-:W-:Y:S05]  /*3b00*/  BSYNC.RECONVERGENT B0 ;  /* 0x0000000000007941 */ /* 0x000fea0003800200 */
.L_x_40749:
[----:B------:R-:W-:Y:S01]  /*3b10*/  IMAD.SHL.U32 R0, R0, 0x200000, RZ ;  /* 0x0020000000007824 */ /* 0x000fe200078e00ff */
[----:B------:R-:W-:-:S04]  /*3b20*/  LEA R2, R2, 0x37800000, 0x17 ;  /* 0x3780000002027811 */ /* 0x000fc800078eb8ff */
[----:B------:R-:W-:-:S05]  /*3b30*/  LOP3.LUT R0, R2, R0, R7, 0xfe, !PT ;  /* 0x0000000002007212 */ /* 0x000fca00078efe07 */
[----:B------:R-:W-:-:S04]  /*3b40*/  FMUL.FTZ R0, R0, 1 ;  /* 0x3f80000000007820 */ /* 0x000fc80000410000 */
[----:B------:R0:W1:Y:S01]  /*3b50*/  F2F.F64.F32 R16, R0 ;  /* 0x0000000000107310 */ /* 0x0000620000201800 */
[----:B------:R-:W-:Y:S05]  /*3b60*/  BRA `(.L_x_40727) ;  /* 0x0000000000a07947 */ /* 0x000fea0003800000 */
.L_x_40744:
        /* <DEDUP_REMOVED lines=18> */
.L_x_40732:
        /* <DEDUP_REMOVED lines=16> */
.L_x_40753:
[----:B------:R-:W-:Y:S05]  /*3d90*/  BRA `(.L_x_40727) ;  /* 0x0000000000147947 */ /* 0x000fea0003800000 */
.L_x_40752:
[----:B------:R-:W2:Y:S02]  /*3da0*/  LDG.E.64 R16, desc[UR36][R2.64] ;  /* 0x0000002402107981 */ /* 0x000ea4000c1e1b00 */
[----:B--2---:R-:W0:Y:S01]  /*3db0*/  I2F.F64.U64 R16, R16 ;  /* 0x0000001000107312 */ /* 0x004e220000301800 */
[----:B------:R-:W-:Y:S05]  /*3dc0*/  BRA `(.L_x_40727) ;  /* 0x0000000000087947 */ /* 0x000fea0003800000 */
.L_x_40751:
[----:B------:R-:W2:Y:S02]  /*3dd0*/  LDG.E R2, desc[UR36][R2.64] ;  /* 0x0000002402027981 */ /* 0x000ea4000c1e1900 */
[----:B--2---:R0:W1:Y:S02]  /*3de0*/  I2F.F64.U32 R16, R2 ;  /* 0x0000000200107312 */ /* 0x0040640000201800 */
.L_x_40727:
[----:B------:R-:W-:Y:S05]  /*3df0*/  BSYNC.RECONVERGENT B6 ;  /* 0x0000000000067941 */ /* 0x000fea0003800200 */
.L_x_40726:
[----:B------:R-:W2:Y:S01]  /*3e00*/  LDC.64 R6, c[0x0][0x390] ;  /* 0x0000e400ff067b82 */ /* 0x000ea20000000a00 */
[----:B------:R-:W-:Y:S01]  /*3e10*/  ISETP.GE.AND P0, PT, R22, R19, PT ;  /* 0x000000131600720c */ /* 0x000fe20003f06270 */
[----:B------:R-:W-:Y:S01]  /*3e20*/  BSSY.RECONVERGENT B1, `(.L_x_40754) ;  /* 0x0000059000017945 */ /* 0x000fe20003800200 */
[----:B--2---:R-:W-:-:S04]  /*3e30*/  LOP3.LUT R7, R7, 0x7fffffff, RZ, 0xc0, !PT ;  /* 0x7fffffff07077812 */ /* 0x004fc800078ec0ff */
[----:B------:R-:W-:Y:S02]  /*3e40*/  SHF.R.U32.HI R13, RZ, 0x14, R7 ;  /* 0x00000014ff0d7819 */ /* 0x000fe40000011607 */
[----:B0-----:R-:W-:-:S10]  /*3e50*/  DMUL R2, R6, 1.80143985094819840000e+16 ;  /* 0x4350000006027828 */ /* 0x001fd40000000000 */
[----:B------:R-:W-:-:S05]  /*3e60*/  LEA.HI R0, R3, R13, RZ, 0xc ;  /* 0x0000000d03007211 */ /* 0x000fca00078f60ff */
[----:B------:R-:W-:Y:S01]  /*3e70*/  VIADD R0, R0, 0xffffffca ;  /* 0xffffffca00007836 */ /* 0x000fe20000000000 */
[----:B------:R-:W-:Y:S06]  /*3e80*/  @P0 BRA `(.L_x_40755) ;  /* 0x0000000400480947 */ /* 0x000fec0003800000 */
[----:B----45:R-:W-:Y:S01]  /*3e90*/  LOP3.LUT R9, R27, 0x7fffffff, RZ, 0xc0, !PT ;  /* 0x7fffffff1b097812 */ /* 0x030fe200078ec0ff */
[----:B------:R-:W-:Y:S01]  /*3ea0*/  BSSY.RECONVERGENT B0, `(.L_x_40756) ;  /* 0x0000047000007945 */ /* 0x000fe20003800200 */
[----:B------:R-:W-:Y:S02]  /*3eb0*/  IMAD.MOV.U32 R8, RZ, RZ, R26 ;  /* 0x000000ffff087224 */ /* 0x000fe400078e001a */
[----:B-1----:R-:W-:-:S04]  /*3ec0*/  VIMNMX.U32 R4, PT, PT, R7, R9, !PT ;  /* 0x0000000907047248 */ /* 0x002fc80007fe0000 */
        /* <DEDUP_REMOVED lines=10> */
.L_x_40757:
        /* <DEDUP_REMOVED lines=22> */
[----:B------:R-:W-:-:S03]  /*40d0*/  LOP3.LUT R8, R4, 0x100000, RZ, 0xfc, !PT ;  /* 0x0010000004087812 */ /* 0x000fc600078efcff */
[----:B------:R-:W-:-:S07]  /*40e0*/  IMAD.IADD R15, R15, 0x1, -R10 ;  /* 0x000000010f0f7824 */ /* 0x000fce00078e0a0a */
.L_x_40760:
        /* <DEDUP_REMOVED lines=11> */
.L_x_40759:
        /* <DEDUP_REMOVED lines=20> */
.L_x_40762:
[----:B------:R-:W-:Y:S05]  /*42e0*/  BSYNC.RECONVERGENT B2 ;  /* 0x0000000000027941 */ /* 0x000fea0003800200 */
.L_x_40761:
[----:B------:R-:W-:Y:S01]  /*42f0*/  LOP3.LUT R5, R11, 0x80000000, R27, 0xb8, !PT ;  /* 0x800000000b057812 */ /* 0x000fe200078eb81b */
[----:B------:R-:W-:-:S07]  /*4300*/  IMAD.MOV.U32 R4, RZ, RZ, R9 ;  /* 0x000000ffff047224 */ /* 0x000fce00078e0009 */
.L_x_40758:
[----:B------:R-:W-:Y:S05]  /*4310*/  BSYNC.RECONVERGENT B0 ;  /* 0x0000000000007941 */ /* 0x000fea0003800200 */
.L_x_40756:
[----:B------:R-:W0:Y:S01]  /*4320*/  LDCU.64 UR4, c[0x0][0x390] ;  /* 0x00007200ff0477ac */ /* 0x000e220008000a00 */
[C---:B------:R-:W-:Y:S02]  /*4330*/  DSETP.GEU.AND P0, PT, R4.reuse, RZ, PT ;  /* 0x000000ff0400722a */ /* 0x040fe40003f0e000 */
[C---:B------:R-:W-:Y:S02]  /*4340*/  DSETP.NEU.AND P1, PT, R4.reuse, RZ, PT ;  /* 0x000000ff0400722a */ /* 0x040fe40003f2d000 */
[----:B0-----:R-:W-:Y:S02]  /*4350*/  DADD R8, R4, UR4 ;  /* 0x0000000404087e29 */ /* 0x001fe40008000000 */
[----:B------:R-:W-:-:S08]  /*4360*/  DSETP.GT.XOR P0, PT, RZ, UR4, !P0 ;  /* 0x00000004ff007e2a */ /* 0x000fd0000c704800 */
[-C--:B------:R-:W-:Y:S02]  /*4370*/  FSEL R11, R8, R4.reuse, P1 ;  /* 0x00000004080b7208 */ /* 0x080fe40000800000 */
[-C--:B------:R-:W-:Y:S02]  /*4380*/  FSEL R9, R9, R5.reuse, P1 ;  /* 0x0000000509097208 */ /* 0x080fe40000800000 */
[----:B------:R-:W-:Y:S02]  /*4390*/  FSEL R4, R11, R4, P0 ;  /* 0x000000040b047208 */ /* 0x000fe40000000000 */
[----:B------:R-:W-:-:S07]  /*43a0*/  FSEL R5, R9, R5, P0 ;  /* 0x0000000509057208 */ /* 0x000fce0000000000 */
.L_x_40755:
[----:B------:R-:W-:Y:S05]  /*43b0*/  BSYNC.RECONVERGENT B1 ;  /* 0x0000000000017941 */ /* 0x000fea0003800200 */
.L_x_40754:
[----:B----45:R-:W-:Y:S01]  /*43c0*/  VIADD R26, R22, 0x80 ;  /* 0x00000080161a7836 */ /* 0x030fe20000000000 */
[----:B------:R-:W-:Y:S04]  /*43d0*/  BSSY.RECONVERGENT B1, `(.L_x_40763) ;  /* 0x0000055000017945 */ /* 0x000fe80003800200 */
[----:B------:R-:W-:-:S13]  /*43e0*/  ISETP.GE.AND P0, PT, R26, R19, PT ;  /* 0x000000131a00720c */ /* 0x000fda0003f06270 */
[----:B------:R-:W-:Y:S05]  /*43f0*/  @P0 BRA `(.L_x_40764) ;  /* 0x0000000400480947 */ /* 0x000fea0003800000 */
[----:B-1-3--:R-:W-:Y:S01]  /*4400*/  LOP3.LUT R11, R29, 0x7fffffff, RZ, 0xc0, !PT ;  /* 0x7fffffff1d0b7812 */ /* 0x00afe200078ec0ff */
        /* <DEDUP_REMOVED lines=20> */
[----:B------:R-:W-:-:S10]  /*4550*/  @!P0 DMUL R10, R10, 1.80143985094819840000e+16 ;  /* 0x435000000a0a8828 */ /* 0x000fd40000000000 */
[C---:B------:R-:W-:Y:S01]  /*4560*/  @!P0 LEA.HI R9, R11.reuse, R21, RZ, 0xc ;  /* 0x000000150b098211 */ /* 0x040fe200078f60ff */
[----:B------:R-:W-:Y:S01]  /*4570*/  IMAD.MOV.U32 R15, RZ, RZ, R10 ;  /* 0x000000ffff0f7224 */ /* 0x000fe200078e000a */
[----:B------:R-:W-:Y:S02]  /*4580*/  LOP3.LUT R14, R11, 0xfffff, RZ, 0xc0, !PT ;  /* 0x000fffff0b0e7812 */ /* 0x000fe400078ec0ff */
[----:B------:R-:W-:Y:S01]  /*4590*/  FSEL R10, R2, R6, !P1 ;  /* 0x00000006020a7208 */ /* 0x000fe20004800000 */
[----:B------:R-:W-:Y:S01]  /*45a0*/  @!P0 VIADD R21, R9, 0xffffffca ;  /* 0xffffffca09158836 */ /* 0x000fe20000000000 */
[----:B------:R-:W-:Y:S02]  /*45b0*/  LOP3.LUT R14, R14, 0x100000, RZ, 0xfc, !PT ;  /* 0x001000000e0e7812 */ /* 0x000fe400078efcff */
[----:B------:R-:W-:Y:S01]  /*45c0*/  LOP3.LUT R9, R8, 0x100000, RZ, 0xfc, !PT ;  /* 0x0010000008097812 */ /* 0x000fe200078efcff */
[----:B------:R-:W-:-:S07]  /*45d0*/  IMAD.IADD R11, R21, 0x1, -R12 ;  /* 0x00000001150b7824 */ /* 0x000fce00078e0a0c */
.L_x_40769:
        /* <DEDUP_REMOVED lines=11> */
.L_x_40768:
        /* <DEDUP_REMOVED lines=20> */
.L_x_40771:
[----:B------:R-:W-:Y:S05]  /*47d0*/  BSYNC.RECONVERGENT B2 ;  /* 0x0000000000027941 */ /* 0x000fea0003800200 */
.L_x_40770:
[----:B------:R-:W-:Y:S01]  /*47e0*/  LOP3.LUT R9, R15, 0x80000000, R29, 0xb8, !PT ;  /* 0x800000000f097812 */ /* 0x000fe200078eb81d */
[----:B------:R-:W-:Y:S01]  /*47f0*/  IMAD.MOV.U32 R8, RZ, RZ, R11 ;  /* 0x000000ffff087224 */ /* 0x000fe200078e000b */
[----:B------:R-:W-:Y:S06]  /*4800*/  BRA `(.L_x_40767) ;  /* 0x00000000001c7947 */ /* 0x000fec0003800000 */
.L_x_40766:
[----:B------:R-:W-:-:S06]  /*4810*/  DSETP.NAN.AND P0, PT, R6, R6, PT ;  /* 0x000000060600722a */ /* 0x000fcc0003f08000 */
[----:B------:R-:W-:-:S14]  /*4820*/  DSETP.NUM.AND P0, PT, R10, R10, !P0 ;  /* 0x0000000a0a00722a */ /* 0x000fdc0004707000 */
[----:B------:R-:W0:Y:S01]  /*4830*/  @!P0 LDC.64 R8, c[0x0][0x390] ;  /* 0x0000e400ff088b82 */ /* 0x000e220000000a00 */
[----:B------:R-:W-:Y:S02]  /*4840*/  @P0 DSETP.NEU.AND P1, PT, R10, +INF , PT ;  /* 0x7ff000000a00042a */ /* 0x000fe40003f2d000 */
[----:B0-----:R-:W-:-:S06]  /*4850*/  @!P0 DADD R8, R28, R8 ;  /* 0x000000001c088229 */ /* 0x001fcc0000000008 */
[----:B------:R-:W-:Y:S02]  /*4860*/  @P0 FSEL R8, R28, RZ, P1 ;  /* 0x000000ff1c080208 */ /* 0x000fe40000800000 */
[----:B------:R-:W-:-:S07]  /*4870*/  @P0 FSEL R9, R29, -QNAN , P1 ;  /* 0xfff800001d090808 */ /* 0x000fce0000800000 */
.L_x_40767:
[----:B------:R-:W-:Y:S05]  /*4880*/  BSYNC.RECONVERGENT B0 ;  /* 0x0000000000007941 */ /* 0x000fea0003800200 */
.L_x_40765:
        /* <DEDUP_REMOVED lines=9> */
.L_x_40764:
[----:B------:R-:W-:Y:S05]  /*4920*/  BSYNC.RECONVERGENT B1 ;  /* 0x0000000000017941 */ /* 0x000fea0003800200 */
.L_x_40763:
[----:B------:R-:W-:Y:S01]  /*4930*/  VIADD R8, R22, 0x100 ;  /* 0x0000010016087836 */ /* 0x000fe20000000000 */
[----:B------:R-:W-:Y:S04]  /*4940*/  BSSY.RECONVERGENT B1, `(.L_x_40772) ;  /* 0x0000055000017945 */ /* 0x000fe80003800200 */
[----:B------:R-:W-:-:S13]  /*4950*/  ISETP.GE.AND P0, PT, R8, R19, PT ;  /* 0x000000130800720c */ /* 0x000fda0003f06270 */
[----:B------:R-:W-:Y:S05]  /*4960*/  @P0 BRA `(.L_x_40773) ;  /* 0x0000000400480947 */ /* 0x000fea0003800000 */
[----:B-1----:R-:W-:Y:S01]  /*4970*/  LOP3.LUT R11, R25, 0x7fffffff, RZ, 0xc0, !PT ;  /* 0x7fffffff190b7812 */ /* 0x002fe200078ec0ff */
        /* <DEDUP_REMOVED lines=29> */
.L_x_40778:
        /* <DEDUP_REMOVED lines=11> */
.L_x_40777:
        /* <DEDUP_REMOVED lines=20> */
.L_x_40780:
[----:B------:R-:W-:Y:S05]  /*4d40*/  BSYNC.RECONVERGENT B2 ;  /* 0x0000000000027941 */ /* 0x000fea0003800200 */
.L_x_40779:
[----:B------:R-:W-:Y:S01]  /*4d50*/  LOP3.LUT R9, R15, 0x80000000, R25, 0xb8, !PT ;  /* 0x800000000f097812 */ /* 0x000fe200078eb819 */
[----:B------:R-:W-:Y:S01]  /*4d60*/  IMAD.MOV.U32 R8, RZ, RZ, R11 ;  /* 0x000000ffff087224 */ /* 0x000fe200078e000b */
[----:B------:R-:W-:Y:S06]  /*4d70*/  BRA `(.L_x_40776) ;  /* 0x00000000001c7947 */ /* 0x000fec0003800000 */
.L_x_40775:
[----:B------:R-:W-:-:S06]  /*4d80*/  DSETP.NAN.AND P0, PT, R6, R6, PT ;  /* 0x000000060600722a */ /* 0x000fcc0003f08000 */
[----:B------:R-:W-:-:S14]  /*4d90*/  DSETP.NUM.AND P0, PT, R10, R10, !P0 ;  /* 0x0000000a0a00722a */ /* 0x000fdc0004707000 */
[----:B------:R-:W0:Y:S01]  /*4da0*/  @!P0 LDC.64 R8, c[0x0][0x390] ;  /* 0x0000e400ff088b82 */ /* 0x000e220000000a00 */
[----:B------:R-:W-:Y:S02]  /*4db0*/  @P0 DSETP.NEU.AND P1, PT, R10, +INF , PT ;  /* 0x7ff000000a00042a */ /* 0x000fe40003f2d000 */
[----:B0-----:R-:W-:-:S06]  /*4dc0*/  @!P0 DADD R8, R24, R8 ;  /* 0x0000000018088229 */ /* 0x001fcc0000000008 */
[----:B------:R-:W-:Y:S02]  /*4dd0*/  @P0 FSEL R8, R24, RZ, P1 ;  /* 0x000000ff18080208 */ /* 0x000fe40000800000 */
[----:B------:R-:W-:-:S07]  /*4de0*/  @P0 FSEL R9, R25, -QNAN , P1 ;  /* 0xfff8000019090808 */ /* 0x000fce0000800000 */
.L_x_40776:
[----:B------:R-:W-:Y:S05]  /*4df0*/  BSYNC.RECONVERGENT B0 ;  /* 0x0000000000007941 */ /* 0x000fea0003800200 */
.L_x_40774:
        /* <DEDUP_REMOVED lines=9> */
.L_x_40773:
[----:B------:R-:W-:Y:S05]  /*4e90*/  BSYNC.RECONVERGENT B1 ;  /* 0x0000000000017941 */ /* 0x000fea0003800200 */
.L_x_40772:
[----:B------:R-:W-:Y:S01]  /*4ea0*/  VIADD R8, R22, 0x180 ;  /* 0x0000018016087836 */ /* 0x000fe20000000000 */
[----:B------:R-:W-:Y:S04]  /*4eb0*/  BSSY.RECONVERGENT B1, `(.L_x_40781) ;  /* 0x0000052000017945 */ /* 0x000fe80003800200 */
[----:B------:R-:W-:-:S13]  /*4ec0*/  ISETP.GE.AND P0, PT, R8, R19, PT ;  /* 0x000000130800720c */ /* 0x000fda0003f06270 */
[----:B------:R-:W-:Y:S05]  /*4ed0*/  @P0 BRA `(.L_x_40782) ;  /* 0x00000004003c0947 */ /* 0x000fea0003800000 */
[----:B-1----:R-:W-:Y:S01]  /*4ee0*/  LOP3.LUT R9, R17, 0x7fffffff, RZ, 0xc0, !PT ;  /* 0x7fffffff11097812 */ /* 0x002fe200078ec0ff */
[----:B------:R-:W-:Y:S03]  /*4ef0*/  BSSY.RECONVERGENT B0, `(.L_x_40783) ;  /* 0x0000044000007945 */ /* 0x000fe60003800200 */
        /* <DEDUP_REMOVED lines=27> */
.L_x_40787:
        /* <DEDUP_REMOVED lines=11> */
.L_x_40786:
        /* <DEDUP_REMOVED lines=19> */
.L_x_40789:
[----:B------:R-:W-:Y:S05]  /*5290*/  BSYNC.RECONVERGENT B2 ;  /* 0x0000000000027941 */ /* 0x000fea0003800200 */
.L_x_40788:
[----:B------:R-:W-:Y:S01]  /*52a0*/  LOP3.LUT R11, R11, 0x80000000, R17, 0xb8, !PT ;  /* 0x800000000b0b7812 */ /* 0x000fe200078eb811 */
[----:B------:R-:W-:Y:S06]  /*52b0*/  BRA `(.L_x_40785) ;  /* 0x00000000001c7947 */ /* 0x000fec0003800000 */
.L_x_40784:
[----:B------:R-:W-:-:S06]  /*52c0*/  DSETP.NAN.AND P0, PT, R6, R6, PT ;  /* 0x000000060600722a */ /* 0x000fcc0003f08000 */
[----:B------:R-:W-:-:S14]  /*52d0*/  DSETP.NUM.AND P0, PT, R8, R8, !P0 ;  /* 0x000000080800722a */ /* 0x000fdc0004707000 */
[----:B------:R-:W0:Y:S01]  /*52e0*/  @!P0 LDC.64 R10, c[0x0][0x390] ;  /* 0x0000e400ff0a8b82 */ /* 0x000e220000000a00 */
[----:B------:R-:W-:Y:S02]  /*52f0*/  @P0 DSETP.NEU.AND P1, PT, R8, +INF , PT ;  /* 0x7ff000000800042a */ /* 0x000fe40003f2d000 */
[----:B0-----:R-:W-:-:S06]  /*5300*/  @!P0 DADD R10, R16, R10 ;  /* 0x00000000100a8229 */ /* 0x001fcc000000000a */
[----:B------:R-:W-:Y:S02]  /*5310*/  @P0 FSEL R10, R16, RZ, P1 ;  /* 0x000000ff100a0208 */ /* 0x000fe40000800000 */
[----:B------:R-:W-:-:S07]  /*5320*/  @P0 FSEL R11, R17, -QNAN , P1 ;  /* 0xfff80000110b0808 */ /* 0x000fce0000800000 */
.L_x_40785:
[----:B------:R-:W-:Y:S05]  /*5330*/  BSYNC.RECONVERGENT B0 ;  /* 0x0000000000007941 */ /* 0x000fea0003800200 */
.L_x_40783:
        /* <DEDUP_REMOVED lines=9> */
.L_x_40782:
[----:B------:R-:W-:Y:S05]  /*53d0*/  BSYNC.RECONVERGENT B1 ;  /* 0x0000000000017941 */ /* 0x000fea0003800200 */
.L_x_40781:
        /* <DEDUP_REMOVED lines=27> */
.L_x_40796:
[----:B-1----:R-:W0:Y:S01]  /*5590*/  F2I.S64.F64.TRUNC R4, R4 ;  /* 0x0000000400047311 */ /* 0x002e22000030d900 */
[----:B------:R-:W-:Y:S02]  /*55a0*/  IMAD.MOV.U32 R22, RZ, RZ, R26 ;  /* 0x000000ffff167224 */ /* 0x000fe400078e001a */
[----:B0-----:R-:W-:-:S05]  /*55b0*/  IMAD.MOV.U32 R3, RZ, RZ, R4 ;  /* 0x000000ffff037224 */ /* 0x001fca00078e0004 */
[----:B------:R0:W-:Y:S01]  /*55c0*/  STG.E.U8 desc[UR36][R8.64], R3 ;  /* 0x0000000308007986 */ /* 0x0001e2000c101124 */
[----:B------:R-:W-:Y:S05]  /*55d0*/  BRA `(.L_x_40798) ;  /* 0x00000010002c7947 */ /* 0x000fea0003800000 */
.L_x_40795:
        /* <DEDUP_REMOVED lines=10> */
.L_x_40800:
[----:B------:R-:W0:Y:S01]  /*5680*/  F2I.F64.TRUNC R5, R4 ;  /* 0x0000000400057311 */ /* 0x000e22000030d100 */
[----:B------:R-:W-:Y:S01]  /*5690*/  IMAD.MOV.U32 R22, RZ, RZ, R26 ;  /* 0x000000ffff167224 */ /* 0x000fe200078e001a */
[----:B0-----:R4:W-:Y:S01]  /*56a0*/  STG.E desc[UR36][R8.64], R5 ;  /* 0x0000000508007986 */ /* 0x0019e2000c101924 */
[----:B------:R-:W-:Y:S05]  /*56b0*/  BRA `(.L_x_40798) ;  /* 0x0000000c00f47947 */ /* 0x000fea0003800000 */
.L_x_40799:
[----:B------:R-:W0:Y:S01]  /*56c0*/  F2I.F64.TRUNC R5, R4 ;  /* 0x0000000400057311 */ /* 0x000e22000030d100 */
[----:B------:R-:W-:Y:S01]  /*56d0*/  IMAD.MOV.U32 R22, RZ, RZ, R26 ;  /* 0x000000ffff167224 */ /* 0x000fe200078e001a */
[----:B0-----:R0:W-:Y:S01]  /*56e0*/  STG.E.U16 desc[UR36][R8.64], R5 ;  /* 0x0000000508007986 */ /* 0x0011e2000c101524 */
[----:B------:R-:W-:Y:S05]  /*56f0*/  BRA `(.L_x_40798) ;  /* 0x0000000c00e47947 */ /* 0x000fea0003800000 */
.L_x_40794:
        /* <DEDUP_REMOVED lines=14> */
.L_x_40802:
        /* <DEDUP_REMOVED lines=9> */
.L_x_40801:
        /* <DEDUP_REMOVED lines=15> */
.L_x_40804:
        /* <DEDUP_REMOVED lines=10> */
.L_x_40803:
[----:B------:R0:W-:Y:S01]  /*5a00*/  STG.E.64 desc[UR36][R8.64], R4 ;  /* 0x0000000408007986 */ /* 0x0001e2000c101b24 */
[----:B------:R-:W-:Y:S01]  /*5a10*/  IMAD.MOV.U32 R22, RZ, RZ, R26 ;  /* 0x000000ffff167224 */ /* 0x000fe200078e001a */
[----:B------:R-:W-:Y:S06]  /*5a20*/  BRA `(.L_x_40798) ;  /* 0x0000000c00187947 */ /* 0x000fec0003800000 */
.L_x_40793:
        /* <DEDUP_REMOVED lines=13> */
.L_x_40807:
[----:B------:R-:W-:Y:S01]  /*5b00*/  CS2R R6, SRZ ;  /* 0x0000000000067805 */ /* 0x000fe2000001ff00 */
[----:B------:R-:W-:-:S04]  /*5b10*/  IMAD.MOV.U32 R22, RZ, RZ, R26 ;  /* 0x000000ffff167224 */ /* 0x000fc800078e001a */
[----:B------:R0:W-:Y:S01]  /*5b20*/  STG.E.128 desc[UR36][R8.64], R4 ;  /* 0x0000000408007986 */ /* 0x0001e2000c101d24 */
[----:B------:R-:W-:Y:S05]  /*5b30*/  BRA `(.L_x_40798) ;  /* 0x0000000800d47947 */ /* 0x000fea0003800000 */
.L_x_40806:
        /* <DEDUP_REMOVED lines=23> */
.L_x_40811:
[----:B------:R-:W-:Y:S05]  /*5cb0*/  BSYNC.RECONVERGENT B0 ;  /* 0x0000000000007941 */ /* 0x000fea0003800200 */
.L_x_40810:
[----:B------:R-:W-:Y:S01]  /*5cc0*/  LOP3.LUT R7, R0, 0x80, R7, 0xf8, !PT ;  /* 0x0000008000077812 */ /* 0x000fe200078ef807 */
[----:B------:R-:W-:-:S04]  /*5cd0*/  IMAD.MOV.U32 R22, RZ, RZ, R26 ;  /* 0x000000ffff167224 */ /* 0x000fc800078e001a */
[----:B------:R0:W-:Y:S01]  /*5ce0*/  STG.E.U8 desc[UR36][R8.64], R7 ;  /* 0x0000000708007986 */ /* 0x0001e2000c101124 */
[----:B------:R-:W-:Y:S05]  /*5cf0*/  BRA `(.L_x_40798) ;  /* 0x0000000800647947 */ /* 0x000fea0003800000 */
.L_x_40809:
        /* <DEDUP_REMOVED lines=19> */
.L_x_40813:
[----:B------:R-:W-:Y:S05]  /*5e30*/  BSYNC.RECONVERGENT B0 ;  /* 0x0000000000007941 */ /* 0x000fea0003800200 */
.L_x_40812:
[----:B------:R-:W-:Y:S01]  /*5e40*/  LOP3.LUT R7, R0, 0x80, R7, 0xf8, !PT ;  /* 0x0000008000077812 */ /* 0x000fe200078ef807 */
[----:B------:R-:W-:-:S04]  /*5e50*/  IMAD.MOV.U32 R22, RZ, RZ, R26 ;  /* 0x000000ffff167224 */ /* 0x000fc800078e001a */
[----:B------:R0:W-:Y:S01]  /*5e60*/  STG.E.U8 desc[UR36][R8.64], R7 ;  /* 0x0000000708007986 */ /* 0x0001e2000c101124 */
[----:B------:R-:W-:Y:S05]  /*5e70*/  BRA `(.L_x_40798) ;  /* 0x0000000800047947 */ /* 0x000fea0003800000 */
.L_x_40808:
        /* <DEDUP_REMOVED lines=9> */
.L_x_40805:
        /* <DEDUP_REMOVED lines=12> */
.L_x_40816:
        /* <DEDUP_REMOVED lines=17> */
.L_x_40819:
[----:B------:R-:W-:-:S04]  /*60e0*/  SHF.R.U32.HI R0, RZ, 0x14, R7 ;  /* 0x00000014ff007819 */ /* 0x000fc80000011607 */
[----:B------:R-:W-:-:S04]  /*60f0*/  LOP3.LUT R0, R0, 0x1, RZ, 0xc0, !PT ;  /* 0x0000000100007812 */ /* 0x000fc800078ec0ff */
[----:B------:R-:W-:-:S04]  /*6100*/  IADD3 R0, PT, PT, R7, 0x487ffff, R0 ;  /* 0x0487ffff07007810 */ /* 0x000fc80007ffe000 */
[----:B------:R-:W-:-:S04]  /*6110*/  SHF.R.U32.HI R0, RZ, 0x14, R0 ;  /* 0x00000014ff007819 */ /* 0x000fc80000011600 */
[----:B------:R-:W-:-:S07]  /*6120*/  LOP3.LUT R3, R0, 0xff, RZ, 0xc0, !PT ;  /* 0x000000ff00037812 */ /* 0x000fce00078ec0ff */
.L_x_40820:
[----:B------:R-:W-:-:S04]  /*6130*/  SHF.R.U32.HI R0, RZ, 0x18, R7 ;  /* 0x00000018ff007819 */ /* 0x000fc80000011607 */
[----:B------:R-:W-:-:S07]  /*6140*/  LOP3.LUT R0, R3, 0x80, R0, 0xf8, !PT ;  /* 0x0000008003007812 */ /* 0x000fce00078ef800 */
.L_x_40818:
[----:B------:R-:W-:Y:S05]  /*6150*/  BSYNC.RECONVERGENT B0 ;  /* 0x0000000000007941 */ /* 0x000fea0003800200 */
.L_x_40817:
[----:B------:R0:W-:Y:S01]  /*6160*/  STG.E.U8 desc[UR36][R8.64], R0 ;  /* 0x0000000008007986 */ /* 0x0001e2000c101124 */
[----:B------:R-:W-:Y:S01]  /*6170*/  IMAD.MOV.U32 R22, RZ, RZ, R26 ;  /* 0x000000ffff167224 */ /* 0x000fe200078e001a */
[----:B------:R-:W-:Y:S06]  /*6180*/  BRA `(.L_x_40798) ;  /* 0x0000000400407947 */ /* 0x000fec0003800000 */
.L_x_40815:
        /* <DEDUP_REMOVED lines=17> */
.L_x_40823:
[----:B------:R-:W-:-:S04]  /*62a0*/  SHF.R.U32.HI R0, RZ, 0x15, R7 ;  /* 0x00000015ff007819 */ /* 0x000fc80000011607 */
[----:B------:R-:W-:-:S04]  /*62b0*/  LOP3.LUT R0, R0, 0x1, RZ, 0xc0, !PT ;  /* 0x0000000100007812 */ /* 0x000fc800078ec0ff */
[----:B------:R-:W-:-:S04]  /*62c0*/  IADD3 R0, PT, PT, R7, 0x88fffff, R0 ;  /* 0x088fffff07007810 */ /* 0x000fc80007ffe000 */
[----:B------:R-:W-:-:S04]  /*62d0*/  SHF.R.U32.HI R0, RZ, 0x15, R0 ;  /* 0x00000015ff007819 */ /* 0x000fc80000011600 */
[----:B------:R-:W-:-:S07]  /*62e0*/  LOP3.LUT R3, R0, 0xff, RZ, 0xc0, !PT ;  /* 0x000000ff00037812 */ /* 0x000fce00078ec0ff */
.L_x_40824:
[----:B------:R-:W-:-:S04]  /*62f0*/  SHF.R.U32.HI R0, RZ, 0x18, R7 ;  /* 0x00000018ff007819 */ /* 0x000fc80000011607 */
[----:B------:R-:W-:-:S07]  /*6300*/  LOP3.LUT R0, R3, 0x80, R0, 0xf8, !PT ;  /* 0x0000008003007812 */ /* 0x000fce00078ef800 */
.L_x_40822:
[----:B------:R-:W-:Y:S05]  /*6310*/  BSYNC.RECONVERGENT B0 ;  /* 0x0000000000007941 */ /* 0x000fea0003800200 */
.L_x_40821:
[----:B------:R0:W-:Y:S01]  /*6320*/  STG.E.U8 desc[UR36][R8.64], R0 ;  /* 0x0000000008007986 */ /* 0x0001e2000c101124 */
[----:B------:R-:W-:Y:S01]  /*6330*/  IMAD.MOV.U32 R22, RZ, RZ, R26 ;  /* 0x000000ffff167224 */ /* 0x000fe200078e001a */
[----:B------:R-:W-:Y:S06]  /*6340*/  BRA `(.L_x_40798) ;  /* 0x0000000000d07947 */ /* 0x000fec0003800000 */
.L_x_40814:
[----:B------:R-:W-:-:S13]  /*6350*/  ISETP.NE.AND P0, PT, R0, 0x1c, PT ;  /* 0x0000001c0000780c */ /* 0x000fda0003f05270 */
[----:B------:R-:W-:Y:S05]  /*6360*/  @!P0 BRA `(.L_x_40825) ;  /* 0x0000000000bc8947 */ /* 0x000fea0003800000 */
[----:B------:R-:W-:-:S13]  /*6370*/  ISETP.NE.AND P0, PT, R0, 0x1d, PT ;  /* 0x0000001d0000780c */ /* 0x000fda0003f05270 */
[----:B------:R-:W-:Y:S05]  /*6380*/  @!P0 BRA `(.L_x_40826) ;  /* 0x0000000000a48947 */ /* 0x000fea0003800000 */
[----:B------:R-:W-:-:S13]  /*6390*/  ISETP.NE.AND P0, PT, R0, 0x2c, PT ;  /* 0x0000002c0000780c */ /* 0x000fda0003f05270 */
[----:B------:R-:W-:Y:S05]  /*63a0*/  @!P0 BRA `(.L_x_40827) ;  /* 0x0000000000488947 */ /* 0x000fea0003800000 */
.L_x_40797:
        /* <DEDUP_REMOVED lines=16> */
.L_x_40828:
[----:B------:R-:W-:Y:S01]  /*64b0*/  IMAD.MOV.U32 R22, RZ, RZ, R26 ;  /* 0x000000ffff167224 */ /* 0x000fe200078e001a */
[----:B------:R-:W-:Y:S06]  /*64c0*/  BRA `(.L_x_40798) ;  /* 0x0000000000707947 */ /* 0x000fec0003800000 */
.L_x_40827:
        /* <DEDUP_REMOVED lines=21> */
.L_x_40826:
[----:B-1----:R-:W0:Y:S01]  /*6620*/  F2I.U64.F64.TRUNC R4, R4 ;  /* 0x0000000400047311 */ /* 0x002e22000030d800 */
[----:B------:R-:W-:Y:S01]  /*6630*/  IMAD.MOV.U32 R22, RZ, RZ, R26 ;  /* 0x000000ffff167224 */ /* 0x000fe200078e001a */
[----:B0-----:R0:W-:Y:S01]  /*6640*/  STG.E.64 desc[UR36][R8.64], R4 ;  /* 0x0000000408007986 */ /* 0x0011e2000c101b24 */
[----:B------:R-:W-:Y:S05]  /*6650*/  BRA `(.L_x_40798) ;  /* 0x00000000000c7947 */ /* 0x000fea0003800000 */
.L_x_40825:
[----:B------:R-:W0:Y:S01]  /*6660*/  F2I.U32.F64.TRUNC R5, R4 ;  /* 0x0000000400057311 */ /* 0x000e22000030d000 */
[----:B------:R-:W-:Y:S01]  /*6670*/  IMAD.MOV.U32 R22, RZ, RZ, R26 ;  /* 0x000000ffff167224 */ /* 0x000fe200078e001a */
[----:B0-----:R0:W-:Y:S06]  /*6680*/  STG.E desc[UR36][R8.64], R5 ;  /* 0x0000000508007986 */ /* 0x0011ec000c101924 */
.L_x_40798:
        /* <DEDUP_REMOVED lines=24> */
.L_x_40833:
[----:B---3--:R-:W0:Y:S02]  /*6810*/  F2I.S64.F64.TRUNC R28, R28 ;  /* 0x0000001c001c7311 */ /* 0x008e24000030d900 */
[----:B0-----:R-:W-:-:S05]  /*6820*/  IMAD.MOV.U32 R3, RZ, RZ, R28 ;  /* 0x000000ffff037224 */ /* 0x001fca00078e001c */
[----:B------:R0:W-:Y:S01]  /*6830*/  STG.E.U8 desc[UR36][R4.64], R3 ;  /* 0x0000000304007986 */ /* 0x0001e2000c101124 */
[----:B------:R-:W-:Y:S05]  /*6840*/  BRA `(.L_x_40835) ;  /* 0x0000000c00e07947 */ /* 0x000fea0003800000 */
.L_x_40832:
        /* <DEDUP_REMOVED lines=9> */
.L_x_40837:
[----:B---3--:R-:W0:Y:S02]  /*68e0*/  F2I.F64.TRUNC R29, R28 ;  /* 0x0000001c001d7311 */ /* 0x008e24000030d100 */
[----:B0-----:R0:W-:Y:S01]  /*68f0*/  STG.E desc[UR36][R4.64], R29 ;  /* 0x0000001d04007986 */ /* 0x0011e2000c101924 */
[----:B------:R-:W-:Y:S05]  /*6900*/  BRA `(.L_x_40835) ;  /* 0x0000000c00b07947 */ /* 0x000fea0003800000 */
.L_x_40836:
[----:B---3--:R-:W0:Y:S02]  /*6910*/  F2I.F64.TRUNC R29, R28 ;  /* 0x0000001c001d7311 */ /* 0x008e24000030d100 */
[----:B0-----:R0:W-:Y:S01]  /*6920*/  STG.E.U16 desc[UR36][R4.64], R29 ;  /* 0x0000001d04007986 */ /* 0x0011e2000c101524 */
[----:B------:R-:W-:Y:S05]  /*6930*/  BRA `(.L_x_40835) ;  /* 0x0000000c00a47947 */ /* 0x000fea0003800000 */
.L_x_40831:
        /* <DEDUP_REMOVED lines=13> */
.L_x_40839:
        /* <DEDUP_REMOVED lines=8> */
.L_x_40838:
        /* <DEDUP_REMOVED lines=14> */
.L_x_40841:
        /* <DEDUP_REMOVED lines=9> */
.L_x_40840:
[----:B---3--:R0:W-:Y:S01]  /*6c00*/  STG.E.64 desc[UR36][R4.64], R28 ;  /* 0x0000001c04007986 */ /* 0x0081e2000c101b24 */
[----:B------:R-:W-:Y:S05]  /*6c10*/  BRA `(.L_x_40835) ;  /* 0x0000000800ec7947 */ /* 0x000fea0003800000 */
.L_x_40830:
        /* <DEDUP_REMOVED lines=13> */
.L_x_40845:
        /* <DEDUP_REMOVED lines=22> */
.L_x_40848:
[----:B------:R-:W-:-:S04]  /*6e50*/  SHF.R.U32.HI R3, RZ, 0x18, R7 ;  /* 0x00000018ff037819 */ /* 0x000fc80000011607 */
[----:B------:R-:W-:-:S07]  /*6e60*/  LOP3.LUT R0, R0, 0x80, R3, 0xf8, !PT ;  /* 0x0000008000007812 */ /* 0x000fce00078ef803 */
.L_x_40847:
[----:B------:R-:W-:Y:S05]  /*6e70*/  BSYNC.RECONVERGENT B0 ;  /* 0x0000000000007941 */ /* 0x000fea0003800200 */
.L_x_40846:
[----:B------:R0:W-:Y:S01]  /*6e80*/  STG.E.U8 desc[UR36][R4.64], R0 ;  /* 0x0000000004007986 */ /* 0x0001e2000c101124 */
[----:B------:R-:W-:Y:S05]  /*6e90*/  BRA `(.L_x_40835) ;  /* 0x00000008004c7947 */ /* 0x000fea0003800000 */
.L_x_40844:
        /* <DEDUP_REMOVED lines=22> */
.L_x_40851:
[----:B------:R-:W-:-:S04]  /*7000*/  SHF.R.U32.HI R3, RZ, 0x18, R7 ;  /* 0x00000018ff037819 */ /* 0x000fc80000011607 */
[----:B------:R-:W-:-:S07]  /*7010*/  LOP3.LUT R0, R0, 0x80, R3, 0xf8, !PT ;  /* 0x0000008000007812 */ /* 0x000fce00078ef803 */
.L_x_40850:
[----:B------:R-:W-:Y:S05]  /*7020*/  BSYNC.RECONVERGENT B0 ;  /* 0x0000000000007941 */ /* 0x000fea0003800200 */
.L_x_40849:
[----:B------:R0:W-:Y:S01]  /*7030*/  STG.E.U8 desc[UR36][R4.64], R0 ;  /* 0x0000000004007986 */ /* 0x0001e2000c101124 */
[----:B------:R-:W-:Y:S05]  /*7040*/  BRA `(.L_x_40835) ;  /* 0x0000000400e07947 */ /* 0x000fea0003800000 */
.L_x_40843:
        /* <DEDUP_REMOVED lines=26> */
.L_x_40853:
[----:B---3--:R-:W0:Y:S02]  /*71f0*/  F2I.U64.F64.TRUNC R28, R28 ;  /* 0x0000001c001c7311 */ /* 0x008e24000030d800 */
[----:B0-----:R0:W-:Y:S01]  /*7200*/  STG.E.64 desc[UR36][R4.64], R28 ;  /* 0x0000001c04007986 */ /* 0x0011e2000c101b24 */
[----:B------:R-:W-:Y:S05]  /*7210*/  BRA `(.L_x_40835) ;  /* 0x00000004006c7947 */ /* 0x000fea0003800000 */
.L_x_40852:
[----:B---3--:R-:W0:Y:S02]  /*7220*/  F2I.U32.F64.TRUNC R29, R28 ;  /* 0x0000001c001d7311 */ /* 0x008e24000030d000 */
[----:B0-----:R0:W-:Y:S01]  /*7230*/  STG.E desc[UR36][R4.64], R29 ;  /* 0x0000001d04007986 */ /* 0x0011e2000c101924 */
[----:B------:R-:W-:Y:S05]  /*7240*/  BRA `(.L_x_40835) ;  /* 0x0000000400607947 */ /* 0x000fea0003800000 */
.L_x_40842:
        /* <DEDUP_REMOVED lines=10> */
.L_x_40855:
[----:B------:R-:W-:-:S05]  /*72f0*/  CS2R R30, SRZ ;  /* 0x00000000001e7805 */ /* 0x000fca000001ff00 */
[----:B---3--:R4:W-:Y:S01]  /*7300*/  STG.E.128 desc[UR36][R4.64], R28 ;  /* 0x0000001c04007986 */ /* 0x0089e2000c101d24 */
[----:B------:R-:W-:Y:S05]  /*7310*/  BRA `(.L_x_40835) ;  /* 0x00000004002c7947 */ /* 0x000fea0003800000 */
.L_x_40854:
[----:B------:R-:W-:-:S13]  /*7320*/  ISETP.NE.AND P0, PT, R0, 0xf, PT ;  /* 0x0000000f0000780c */ /* 0x000fda0003f05270 */
[----:B------:R-:W-:Y:S05]  /*7330*/  @!P0 BRA `(.L_x_40856) ;  /* 0x0000000400088947 */ /* 0x000fea0003800000 */
[----:B------:R-:W-:-:S13]  /*7340*/  ISETP.NE.AND P0, PT, R0, 0x17, PT ;  /* 0x000000170000780c */ /* 0x000fda0003f05270 */
[----:B------:R-:W-:Y:S05]  /*7350*/  @!P0 BRA `(.L_x_40857) ;  /* 0x0000000000a08947 */ /* 0x000fea0003800000 */
[----:B------:R-:W-:-:S13]  /*7360*/  ISETP.NE.AND P0, PT, R0, 0x18, PT ;  /* 0x000000180000780c */ /* 0x000fda0003f05270 */
[----:B------:R-:W-:Y:S05]  /*7370*/  @!P0 BRA `(.L_x_40858) ;  /* 0x0000000000448947 */ /* 0x000fea0003800000 */
.L_x_40834:
        /* <DEDUP_REMOVED lines=16> */
.L_x_40859:
[----:B------:R-:W-:Y:S05]  /*7480*/  BRA `(.L_x_40835) ;  /* 0x0000000000d07947 */ /* 0x000fea0003800000 */
.L_x_40858:
        /* <DEDUP_REMOVED lines=17> */
.L_x_40861:
[----:B------:R-:W-:Y:S05]  /*75a0*/  BSYNC.RECONVERGENT B0 ;  /* 0x0000000000007941 */ /* 0x000fea0003800200 */
.L_x_40860:
[----:B------:R-:W-:-:S05]  /*75b0*/  LOP3.LUT R3, R0, 0x80, R3, 0xf8, !PT ;  /* 0x0000008000037812 */ /* 0x000fca00078ef803 */
[----:B------:R2:W-:Y:S01]  /*75c0*/  STG.E.U8 desc[UR36][R4.64], R3 ;  /* 0x0000000304007986 */ /* 0x0005e2000c101124 */
[----:B------:R-:W-:Y:S05]  /*75d0*/  BRA `(.L_x_40835) ;  /* 0x00000000007c7947 */ /* 0x000fea0003800000 */
.L_x_40857:
        /* <DEDUP_REMOVED lines=16> */
.L_x_40863:
[----:B------:R-:W-:Y:S01]  /*76e0*/  IMAD.MOV.U32 R0, RZ, RZ, 0x7f ;  /* 0x0000007fff007424 */ /* 0x000fe200078e00ff */
[----:B------:R-:W-:-:S04]  /*76f0*/  ISETP.GT.U32.AND P0, PT, R3, 0x7f800000, PT ;  /* 0x7f8000000300780c */ /* 0x000fc80003f04070 */
[----:B------:R-:W-:-:S09]  /*7700*/  SEL R0, R0, 0x7c, P0 ;  /* 0x0000007c00007807 */ /* 0x000fd20000000000 */
.L_x_40864:
[----:B------:R-:W-:Y:S05]  /*7710*/  BSYNC.RECONVERGENT B0 ;  /* 0x0000000000007941 */ /* 0x000fea0003800200 */
.L_x_40862:
[----:B------:R-:W-:-:S04]  /*7720*/  SHF.R.U32.HI R3, RZ, 0x18, R7 ;  /* 0x00000018ff037819 */ /* 0x000fc80000011607 */
[----:B------:R-:W-:-:S05]  /*7730*/  LOP3.LUT R3, R0, 0x80, R3, 0xf8, !PT ;  /* 0x0000008000037812 */ /* 0x000fca00078ef803 */
[----:B------:R1:W-:Y:S01]  /*7740*/  STG.E.U8 desc[UR36][R4.64], R3 ;  /* 0x0000000304007986 */ /* 0x0003e2000c101124 */
[----:B------:R-:W-:Y:S05]  /*7750*/  BRA `(.L_x_40835) ;  /* 0x00000000001c7947 */ /* 0x000fea0003800000 */
.L_x_40856:
[----:B------:R-:W-:Y:S01]  /*7760*/  UMOV UR4, 0xf0000000 ;  /* 0xf000000000047882 */ /* 0x000fe20000000000 */
[----:B------:R-:W-:Y:S01]  /*7770*/  UMOV UR5, 0x380fffff ;  /* 0x380fffff00057882 */ /* 0x000fe20000000000 */
[----:B---3--:R-:W0:Y:S01]  /*7780*/  F2F.F32.F64 R0, R28 ;  /* 0x0000001c00007310 */ /* 0x008e220000301000 */
[----:B------:R-:W-:-:S14]  /*7790*/  DSETP.GEU.AND P0, PT, |R28|, UR4, PT ;  /* 0x000000041c007e2a */ /* 0x000fdc000bf0e200 */
[----:B0-----:R-:W-:-:S05]  /*77a0*/  @!P0 FMUL R0, R0, 1.175494350822287508e-38 ;  /* 0x0080000000008820 */ /* 0x001fca0000400000 */
[----:B------:R-:W-:-:S05]  /*77b0*/  F2FP.BF16.F32.PACK_AB R0, RZ, R0 ;  /* 0x00000000ff00723e */ /* 0x000fca00000010ff */
[----:B------:R0:W-:Y:S02]  /*77c0*/  STG.E.U16 desc[UR36][R4.64], R0 ;  /* 0x0000000004007986 */ /* 0x0001e4000c101524 */
.L_x_40835:
[----:B------:R-:W-:-:S07]  /*77d0*/  VIADD R22, R22, 0x80 ;  /* 0x0000008016167836 */ /* 0x000fce0000000000 */
.L_x_40792:
[----:B------:R-:W-:-:S13]  /*77e0*/  ISETP.GE.AND P0, PT, R22, R19, PT ;  /* 0x000000131600720c */ /* 0x000fda0003f06270 */
[----:B------:R-:W-:Y:S05]  /*77f0*/  @P0 BREAK.RELIABLE B6 ;  /* 0x0000000000060942 */ /* 0x000fea0003800100 */
[----:B------:R-:W-:Y:S05]  /*7800*/  @P0 BRA `(.L_x_40829) ;  /* 0x00000010004c0947 */ /* 0x000fea0003800000 */
[----:B------:R-:W-:Y:S05]  /*7810*/  BSYNC.RELIABLE B6 ;  /* 0x0000000000067941 */ /* 0x000fea0003800100 */
.L_x_40791:
        /* <DEDUP_REMOVED lines=21> */
.L_x_40868:
[----:B------:R-:W0:Y:S02]  /*7970*/  F2I.S64.F64.TRUNC R24, R24 ;  /* 0x0000001800187311 */ /* 0x000e24000030d900 */
[----:B0-----:R-:W-:-:S05]  /*7980*/  IMAD.MOV.U32 R3, RZ, RZ, R24 ;  /* 0x000000ffff037224 */ /* 0x001fca00078e0018 */
[----:B------:R4:W-:Y:S01]  /*7990*/  STG.E.U8 desc[UR36][R4.64], R3 ;  /* 0x0000000304007986 */ /* 0x0009e2000c101124 */
[----:B------:R-:W-:Y:S05]  /*79a0*/  BRA `(.L_x_40870) ;  /* 0x0000000c00e07947 */ /* 0x000fea0003800000 */
.L_x_40867:
        /* <DEDUP_REMOVED lines=9> */
.L_x_40872:
[----:B------:R-:W0:Y:S02]  /*7a40*/  F2I.F64.TRUNC R25, R24 ;  /* 0x0000001800197311 */ /* 0x000e24000030d100 */
[----:B0-----:R2:W-:Y:S01]  /*7a50*/  STG.E desc[UR36][R4.64], R25 ;  /* 0x0000001904007986 */ /* 0x0015e2000c101924 */
[----:B------:R-:W-:Y:S05]  /*7a60*/  BRA `(.L_x_40870) ;  /* 0x0000000c00b07947 */ /* 0x000fea0003800000 */
.L_x_40871:
[----:B------:R-:W0:Y:S02]  /*7a70*/  F2I.F64.TRUNC R25, R24 ;  /* 0x0000001800197311 */ /* 0x000e24000030d100 */
[----:B0-----:R0:W-:Y:S01]  /*7a80*/  STG.E.U16 desc[UR36][R4.64], R25 ;  /* 0x0000001904007986 */ /* 0x0011e2000c101524 */
[----:B------:R-:W-:Y:S05]  /*7a90*/  BRA `(.L_x_40870) ;  /* 0x0000000c00a47947 */ /* 0x000fea0003800000 */
.L_x_40866:
        /* <DEDUP_REMOVED lines=13> */
.L_x_40874:
        /* <DEDUP_REMOVED lines=8> */
.L_x_40873:
        /* <DEDUP_REMOVED lines=14> */
.L_x_40876:
        /* <DEDUP_REMOVED lines=9> */
.L_x_40875:
[----:B------:R0:W-:Y:S01]  /*7d60*/  STG.E.64 desc[UR36][R4.64], R24 ;  /* 0x0000001804007986 */ /* 0x0001e2000c101b24 */
[----:B------:R-:W-:Y:S05]  /*7d70*/  BRA `(.L_x_40870) ;  /* 0x0000000800ec7947 */ /* 0x000fea0003800000 */
.L_x_40865:
        /* <DEDUP_REMOVED lines=13> */
.L_x_40880:
        /* <DEDUP_REMOVED lines=22> */
.L_x_40883:
[----:B------:R-:W-:-:S04]  /*7fb0*/  SHF.R.U32.HI R3, RZ, 0x18, R7 ;  /* 0x00000018ff037819 */ /* 0x000fc80000011607 */
[----:B------:R-:W-:-:S07]  /*7fc0*/  LOP3.LUT R0, R0, 0x80, R3, 0xf8, !PT ;  /* 0x0000008000007812 */ /* 0x000fce00078ef803 */
.L_x_40882:
[----:B------:R-:W-:Y:S05]  /*7fd0*/  BSYNC.RECONVERGENT B0 ;  /* 0x0000000000007941 */ /* 0x000fea0003800200 */
.L_x_40881:
[----:B------:R0:W-:Y:S01]  /*7fe0*/  STG.E.U8 desc[UR36][R4.64], R0 ;  /* 0x0000000004007986 */ /* 0x0001e2000c101124 */
[----:B------:R-:W-:Y:S05]  /*7ff0*/  BRA `(.L_x_40870) ;  /* 0x00000008004c7947 */ /* 0x000fea0003800000 */
.L_x_40879:
        /* <DEDUP_REMOVED lines=22> */
.L_x_40886:
[----:B------:R-:W-:-:S04]  /*8160*/  SHF.R.U32.HI R3, RZ, 0x18, R7 ;  /* 0x00000018ff037819 */ /* 0x000fc80000011607 */
[----:B------:R-:W-:-:S07]  /*8170*/  LOP3.LUT R0, R0, 0x80, R3, 0xf8, !PT ;  /* 0x0000008000007812 */ /* 0x000fce00078ef803 */
.L_x_40885:
[----:B------:R-:W-:Y:S05]  /*8180*/  BSYNC.RECONVERGENT B0 ;  /* 0x0000000000007941 */ /* 0x000fea0003800200 */
.L_x_40884:
[----:B------:R0:W-:Y:S01]  /*8190*/  STG.E.U8 desc[UR36][R4.64], R0 ;  /* 0x0000000004007986 */ /* 0x0001e2000c101124 */
[----:B------:R-:W-:Y:S05]  /*81a0*/  BRA `(.L_x_40870) ;  /* 0x0000000400e07947 */ /* 0x000fea0003800000 */
.L_x_40878:
        /* <DEDUP_REMOVED lines=26> */
.L_x_40888:
[----:B------:R-:W0:Y:S02]  /*8350*/  F2I.U64.F64.TRUNC R24, R24 ;  /* 0x0000001800187311 */ /* 0x000e24000030d800 */
[----:B0-----:R0:W-:Y:S01]  /*8360*/  STG.E.64 desc[UR36][R4.64], R24 ;  /* 0x0000001804007986 */ /* 0x0011e2000c101b24 */
[----:B------:R-:W-:Y:S05]  /*8370*/  BRA `(.L_x_40870) ;  /* 0x00000004006c7947 */ /* 0x000fea0003800000 */
.L_x_40887:
[----:B------:R-:W0:Y:S02]  /*8380*/  F2I.U32.F64.TRUNC R25, R24 ;  /* 0x0000001800197311 */ /* 0x000e24000030d000 */
[----:B0-----:R0:W-:Y:S01]  /*8390*/  STG.E desc[UR36][R4.64], R25 ;  /* 0x0000001904007986 */ /* 0x0011e2000c101924 */
[----:B------:R-:W-:Y:S05]  /*83a0*/  BRA `(.L_x_40870) ;  /* 0x0000000400607947 */ /* 0x000fea0003800000 */
.L_x_40877:
        /* <DEDUP_REMOVED lines=10> */
.L_x_40890:
[----:B------:R-:W-:-:S05]  /*8450*/  CS2R R26, SRZ ;  /* 0x00000000001a7805 */ /* 0x000fca000001ff00 */
[----:B------:R0:W-:Y:S01]  /*8460*/  STG.E.128 desc[UR36][R4.64], R24 ;  /* 0x0000001804007986 */ /* 0x0001e2000c101d24 */
[----:B------:R-:W-:Y:S05]  /*8470*/  BRA `(.L_x_40870) ;  /* 0x00000004002c7947 */ /* 0x000fea0003800000 */
.L_x_40889:
[----:B------:R-:W-:-:S13]  /*8480*/  ISETP.NE.AND P0, PT, R0, 0xf, PT ;  /* 0x0000000f0000780c */ /* 0x000fda0003f05270 */
[----:B------:R-:W-:Y:S05]  /*8490*/  @!P0 BRA `(.L_x_40891) ;  /* 0x0000000400088947 */ /* 0x000fea0003800000 */
[----:B------:R-:W-:-:S13]  /*84a0*/  ISETP.NE.AND P0, PT, R0, 0x17, PT ;  /* 0x000000170000780c */ /* 0x000fda0003f05270 */
[----:B------:R-:W-:Y:S05]  /*84b0*/  @!P0 BRA `(.L_x_40892) ;  /* 0x0000000000a08947 */ /* 0x000fea0003800000 */
[----:B------:R-:W-:-:S13]  /*84c0*/  ISETP.NE.AND P0, PT, R0, 0x18, PT ;  /* 0x000000180000780c */ /* 0x000fda0003f05270 */
[----:B------:R-:W-:Y:S05]  /*84d0*/  @!P0 BRA `(.L_x_40893) ;  /* 0x0000000000448947 */ /* 0x000fea0003800000 */
.L_x_40869:
        /* <DEDUP_REMOVED lines=16> */
.L_x_40894:
[----:B------:R-:W-:Y:S05]  /*85e0*/  BRA `(.L_x_40870) ;  /* 0x0000000000d07947 */ /* 0x000fea0003800000 */
.L_x_40893:
        /* <DEDUP_REMOVED lines=17> */
.L_x_40896:
[----:B------:R-:W-:Y:S05]  /*8700*/  BSYNC.RECONVERGENT B0 ;  /* 0x0000000000007941 */ /* 0x000fea0003800200 */
.L_x_40895:
[----:B------:R-:W-:-:S05]  /*8710*/  LOP3.LUT R3, R0, 0x80, R3, 0xf8, !PT ;  /* 0x0000008000037812 */ /* 0x000fca00078ef803 */
[----:B------:R0:W-:Y:S01]  /*8720*/  STG.E.U8 desc[UR36][R4.64], R3 ;  /* 0x0000000304007986 */ /* 0x0001e2000c101124 */
[----:B------:R-:W-:Y:S05]  /*8730*/  BRA `(.L_x_40870) ;  /* 0x00000000007c7947 */ /* 0x000fea0003800000 */
.L_x_40892:
        /* <DEDUP_REMOVED lines=16> */
.L_x_40898:
[----:B------:R-:W-:Y:S01]  /*8840*/  IMAD.MOV.U32 R0, RZ, RZ, 0x7f ;  /* 0x0000007fff007424 */ /* 0x000fe200078e00ff */
[----:B------:R-:W-:-:S04]  /*8850*/  ISETP.GT.U32.AND P0, PT, R3, 0x7f800000, PT ;  /* 0x7f8000000300780c */ /* 0x000fc80003f04070 */
[----:B------:R-:W-:-:S09]  /*8860*/  SEL R0, R0, 0x7c, P0 ;  /* 0x0000007c00007807 */ /* 0x000fd20000000000 */
.L_x_40899:
[----:B------:R-:W-:Y:S05]  /*8870*/  BSYNC.RECONVERGENT B0 ;  /* 0x0000000000007941 */ /* 0x000fea0003800200 */
.L_x_40897:
[----:B------:R-:W-:-:S04]  /*8880*/  SHF.R.U32.HI R3, RZ, 0x18, R7 ;  /* 0x00000018ff037819 */ /* 0x000fc80000011607 */
[----:B------:R-:W-:-:S05]  /*8890*/  LOP3.LUT R3, R0, 0x80, R3, 0xf8, !PT ;  /* 0x0000008000037812 */ /* 0x000fca00078ef803 */
[----:B------:R0:W-:Y:S01]  /*88a0*/  STG.E.U8 desc[UR36][R4.64], R3 ;  /* 0x0000000304007986 */ /* 0x0001e2000c101124 */
[----:B------:R-:W-:Y:S05]  /*88b0*/  BRA `(.L_x_40870) ;  /* 0x00000000001c7947 */ /* 0x000fea0003800000 */
.L_x_40891:
[----:B------:R-:W-:Y:S01]  /*88c0*/  UMOV UR4, 0xf0000000 ;  /* 0xf000000000047882 */ /* 0x000fe20000000000 */
[----:B------:R-:W-:Y:S01]  /*88d0*/  UMOV UR5, 0x380fffff ;  /* 0x380fffff00057882 */ /* 0x000fe20000000000 */
[----:B------:R-:W0:Y:S01]  /*88e0*/  F2F.F32.F64 R0, R24 ;  /* 0x0000001800007310 */ /* 0x000e220000301000 */
[----:B------:R-:W-:-:S14]  /*88f0*/  DSETP.GEU.AND P0, PT, |R24|, UR4, PT ;  /* 0x0000000418007e2a */ /* 0x000fdc000bf0e200 */
[----:B0-----:R-:W-:-:S05]  /*8900*/  @!P0 FMUL R0, R0, 1.175494350822287508e-38 ;  /* 0x0080000000008820 */ /* 0x001fca0000400000 */
[----:B------:R-:W-:-:S05]  /*8910*/  F2FP.BF16.F32.PACK_AB R0, RZ, R0 ;  /* 0x00000000ff00723e */ /* 0x000fca00000010ff */
[----:B------:R0:W-:Y:S02]  /*8920*/  STG.E.U16 desc[UR36][R4.64], R0 ;  /* 0x0000000004007986 */ /* 0x0001e4000c101524 */
.L_x_40870:
[----:B------:R-:W-:-:S07]  /*8930*/  VIADD R22, R22, 0x80 ;  /* 0x0000008016167836 */ /* 0x000fce0000000000 */
.L_x_40829:
[----:B------:R-:W-:Y:S05]  /*8940*/  BSYNC.RECONVERGENT B7 ;  /* 0x0000000000077941 */ /* 0x000fea0003800200 */
.L_x_40790:
        /* <DEDUP_REMOVED lines=22> */
.L_x_40903:
[----:B------:R-:W0:Y:S02]  /*8ab0*/  F2I.S64.F64.TRUNC R16, R16 ;  /* 0x0000001000107311 */ /* 0x000e24000030d900 */
[----:B0-----:R-:W-:-:S05]  /*8ac0*/  IMAD.MOV.U32 R3, RZ, RZ, R16 ;  /* 0x000000ffff037224 */ /* 0x001fca00078e0010 */
[----:B------:R-:W-:Y:S01]  /*8ad0*/  STG.E.U8 desc[UR36][R4.64], R3 ;  /* 0x0000000304007986 */ /* 0x000fe2000c101124 */
[----:B------:R-:W-:Y:S05]  /*8ae0*/  EXIT ;  /* 0x000000000000794d */ /* 0x000fea0003800000 */
.L_x_40902:
        /* <DEDUP_REMOVED lines=9> */
.L_x_40906:
[----:B------:R-:W0:Y:S02]  /*8b80*/  F2I.F64.TRUNC R17, R16 ;  /* 0x0000001000117311 */ /* 0x000e24000030d100 */
[----:B0-----:R-:W-:Y:S01]  /*8b90*/  STG.E desc[UR36][R4.64], R17 ;  /* 0x0000001104007986 */ /* 0x001fe2000c101924 */
[----:B------:R-:W-:Y:S05]  /*8ba0*/  EXIT ;  /* 0x000000000000794d */ /* 0x000fea0003800000 */
.L_x_40905:
[----:B------:R-:W0:Y:S02]  /*8bb0*/  F2I.F64.TRUNC R17, R16 ;  /* 0x0000001000117311 */ /* 0x000e24000030d100 */
[----:B0-----:R-:W-:Y:S01]  /*8bc0*/  STG.E.U16 desc[UR36][R4.64], R17 ;  /* 0x0000001104007986 */ /* 0x001fe2000c101524 */
[----:B------:R-:W-:Y:S05]  /*8bd0*/  EXIT ;  /* 0x000000000000794d */ /* 0x000fea0003800000 */
.L_x_40901:
        /* <DEDUP_REMOVED lines=13> */
.L_x_40908:
        /* <DEDUP_REMOVED lines=8> */
.L_x_40907:
        /* <DEDUP_REMOVED lines=14> */
.L_x_40910:
        /* <DEDUP_REMOVED lines=9> */
.L_x_40909:
[----:B------:R-:W-:Y:S01]  /*8ea0*/  STG.E.64 desc[UR36][R4.64], R16 ;  /* 0x0000001004007986 */ /* 0x000fe2000c101b24 */
[----:B------:R-:W-:Y:S05]  /*8eb0*/  EXIT ;  /* 0x000000000000794d */ /* 0x000fea0003800000 */
.L_x_40900:
        /* <DEDUP_REMOVED lines=13> */
.L_x_40914:
        /* <DEDUP_REMOVED lines=21> */
.L_x_40917:
[----:B------:R-:W-:-:S04]  /*90e0*/  SHF.R.U32.HI R3, RZ, 0x18, R7 ;  /* 0x00000018ff037819 */ /* 0x000fc80000011607 */
[----:B------:R-:W-:-:S04]  /*90f0*/  LOP3.LUT R0, R0, 0x80, R3, 0xf8, !PT ;  /* 0x0000008000007812 */ /* 0x000fc800078ef803 */
[----:B------:R-:W-:-:S07]  /*9100*/  PRMT R2, R0, 0x7610, R2 ;  /* 0x0000761000027816 */ /* 0x000fce0000000002 */
.L_x_40916:
[----:B------:R-:W-:Y:S05]  /*9110*/  BSYNC.RECONVERGENT B0 ;  /* 0x0000000000007941 */ /* 0x000fea0003800200 */
.L_x_40915:
[----:B------:R-:W-:Y:S01]  /*9120*/  STG.E.U8 desc[UR36][R4.64], R2 ;  /* 0x0000000204007986 */ /* 0x000fe2000c101124 */
[----:B------:R-:W-:Y:S05]  /*9130*/  EXIT ;  /* 0x000000000000794d */ /* 0x000fea0003800000 */
.L_x_40913:
        /* <DEDUP_REMOVED lines=21> */
.L_x_40920:
[----:B------:R-:W-:-:S04]  /*9290*/  SHF.R.U32.HI R3, RZ, 0x18, R7 ;  /* 0x00000018ff037819 */ /* 0x000fc80000011607 */
[----:B------:R-:W-:-:S04]  /*92a0*/  LOP3.LUT R0, R0, 0x80, R3, 0xf8, !PT ;  /* 0x0000008000007812 */ /* 0x000fc800078ef803 */
[----:B------:R-:W-:-:S07]  /*92b0*/  PRMT R2, R0, 0x7610, R2 ;  /* 0x0000761000027816 */ /* 0x000fce0000000002 */
.L_x_40919:
[----:B------:R-:W-:Y:S05]  /*92c0*/  BSYNC.RECONVERGENT B0 ;  /* 0x0000000000007941 */ /* 0x000fea0003800200 */
.L_x_40918:
[----:B------:R-:W-:Y:S01]  /*92d0*/  STG.E.U8 desc[UR36][R4.64], R2 ;  /* 0x0000000204007986 */ /* 0x000fe2000c101124 */
[----:B------:R-:W-:Y:S05]  /*92e0*/  EXIT ;  /* 0x000000000000794d */ /* 0x000fea0003800000 */
.L_x_40912:
        /* <DEDUP_REMOVED lines=26> */
.L_x_40922:
[----:B------:R-:W0:Y:S02]  /*9490*/  F2I.U64.F64.TRUNC R16, R16 ;  /* 0x0000001000107311 */ /* 0x000e24000030d800 */
[----:B0-----:R-:W-:Y:S01]  /*94a0*/  STG.E.64 desc[UR36][R4.64], R16 ;  /* 0x0000001004007986 */ /* 0x001fe2000c101b24 */
[----:B------:R-:W-:Y:S05]  /*94b0*/  EXIT ;  /* 0x000000000000794d */ /* 0x000fea0003800000 */
.L_x_40921:
[----:B------:R-:W0:Y:S02]  /*94c0*/  F2I.U32.F64.TRUNC R17, R16 ;  /* 0x0000001000117311 */ /* 0x000e24000030d000 */
[----:B0-----:R-:W-:Y:S01]  /*94d0*/  STG.E desc[UR36][R4.64], R17 ;  /* 0x0000001104007986 */ /* 0x001fe2000c101924 */
[----:B------:R-:W-:Y:S05]  /*94e0*/  EXIT ;  /* 0x000000000000794d */ /* 0x000fea0003800000 */
.L_x_40911:
        /* <DEDUP_REMOVED lines=10> */
.L_x_40924:
[----:B------:R-:W-:-:S05]  /*9590*/  CS2R R18, SRZ ;  /* 0x0000000000127805 */ /* 0x000fca000001ff00 */
[----:B------:R-:W-:Y:S01]  /*95a0*/  STG.E.128 desc[UR36][R4.64], R16 ;  /* 0x0000001004007986 */ /* 0x000fe2000c101d24 */
[----:B------:R-:W-:Y:S05]  /*95b0*/  EXIT ;  /* 0x000000000000794d */ /* 0x000fea0003800000 */
.L_x_40923:
[----:B------:R-:W-:-:S13]  /*95c0*/  ISETP.NE.AND P0, PT, R0, 0xf, PT ;  /* 0x0000000f0000780c */ /* 0x000fda0003f05270 */
[----:B------:R-:W-:Y:S05]  /*95d0*/  @!P0 BRA `(.L_x_40925) ;  /* 0x0000000400088947 */ /* 0x000fea0003800000 */
[----:B------:R-:W-:-:S13]  /*95e0*/  ISETP.NE.AND P0, PT, R0, 0x17, PT ;  /* 0x000000170000780c */ /* 0x000fda0003f05270 */
[----:B------:R-:W-:Y:S05]  /*95f0*/  @!P0 BRA `(.L_x_40926) ;  /* 0x0000000000a08947 */ /* 0x000fea0003800000 */
[----:B------:R-:W-:-:S13]  /*9600*/  ISETP.NE.AND P0, PT, R0, 0x18, PT ;  /* 0x000000180000780c */ /* 0x000fda0003f05270 */
[----:B------:R-:W-:Y:S05]  /*9610*/  @!P0 BRA `(.L_x_40927) ;  /* 0x0000000000448947 */ /* 0x000fea0003800000 */
.L_x_40904:
        /* <DEDUP_REMOVED lines=16> */
.L_x_40928:
[----:B------:R-:W-:Y:S05]  /*9720*/  EXIT ;  /* 0x000000000000794d */ /* 0x000fea0003800000 */
.L_x_40927:
        /* <DEDUP_REMOVED lines=17> */
.L_x_40930:
[----:B------:R-:W-:Y:S05]  /*9840*/  BSYNC.RECONVERGENT B0 ;  /* 0x0000000000007941 */ /* 0x000fea0003800200 */
.L_x_40929:
[----:B------:R-:W-:-:S05]  /*9850*/  LOP3.LUT R3, R0, 0x80, R3, 0xf8, !PT ;  /* 0x0000008000037812 */ /* 0x000fca00078ef803 */
[----:B------:R-:W-:Y:S01]  /*9860*/  STG.E.U8 desc[UR36][R4.64], R3 ;  /* 0x0000000304007986 */ /* 0x000fe2000c101124 */
[----:B------:R-:W-:Y:S05]  /*9870*/  EXIT ;  /* 0x000000000000794d */ /* 0x000fea0003800000 */
.L_x_40926:
        /* <DEDUP_REMOVED lines=16> */
.L_x_40932:
[----:B------:R-:W-:Y:S01]  /*9980*/  IMAD.MOV.U32 R0, RZ, RZ, 0x7f ;  /* 0x0000007fff007424 */ /* 0x000fe200078e00ff */
[----:B------:R-:W-:-:S04]  /*9990*/  ISETP.GT.U32.AND P0, PT, R2, 0x7f800000, PT ;  /* 0x7f8000000200780c */ /* 0x000fc80003f04070 */
[----:B------:R-:W-:-:S09]  /*99a0*/  SEL R0, R0, 0x7c, P0 ;  /* 0x0000007c00007807 */ /* 0x000fd20000000000 */
.L_x_40933:
[----:B------:R-:W-:Y:S05]  /*99b0*/  BSYNC.RECONVERGENT B0 ;  /* 0x0000000000007941 */ /* 0x000fea0003800200 */
.L_x_40931:
[----:B------:R-:W-:-:S04]  /*99c0*/  SHF.R.U32.HI R3, RZ, 0x18, R3 ;  /* 0x00000018ff037819 */ /* 0x000fc80000011603 */
[----:B------:R-:W-:-:S05]  /*99d0*/  LOP3.LUT R3, R0, 0x80, R3, 0xf8, !PT ;  /* 0x0000008000037812 */ /* 0x000fca00078ef803 */
[----:B------:R-:W-:Y:S01]  /*99e0*/  STG.E.U8 desc[UR36][R4.64], R3 ;  /* 0x0000000304007986 */ /* 0x000fe2000c101124 */
[----:B------:R-:W-:Y:S05]  /*99f0*/  EXIT ;  /* 0x000000000000794d */ /* 0x000fea0003800000 */
.L_x_40925:
        /* <DEDUP_REMOVED lines=8> */
.L_x_40934:
        /* <DEDUP_REMOVED lines=16> */
.L_x_55038:


//--------------------- .text._ZN2at6native18elementwise_kernelILi128ELi2EZNS0_22gpu_kernel_impl_nocastINS0_13BUnaryFunctorIdddZZZNS0_21remainder_kernel_cudaERNS_18TensorIteratorBaseEENKUlvE0_clEvENKUlvE_clEvEUlddE_EEEEvS5_RKT_EUliE_EEviT1_ --------------------------
	.section	.text._ZN2at6native18elementwise_kernelILi128ELi2EZNS0_22gpu_kernel_impl_nocastINS0_13BUnaryFunctorIdddZZZNS0_21remainder_kernel_cudaERNS_18TensorIteratorBaseEENKUlvE0_clEvENKUlvE_clEvEUlddE_EEEEvS5_RKT_EUliE_EEviT1_,"ax",@progbits
	.align	128
        .global         _ZN2at6native18elementwise_kernelILi128ELi2EZNS0_22gpu_kernel_impl_nocastINS0_13BUnaryFunctorIdddZZZNS0_21remainder_kernel_cudaERNS_18TensorIteratorBaseEENKUlvE0_clEvENKUlvE_clEvEUlddE_EEEEvS5_RKT_EUliE_EEviT1_
        .type           _ZN2at6native18elementwise_kernelILi128ELi2EZNS0_22gpu_kernel_impl_nocastINS0_13BUnaryFunctorIdddZZZNS0_21remainder_kernel_cudaERNS_18TensorIteratorBaseEENKUlvE0_clEvENKUlvE_clEvEUlddE_EEEEvS5_RKT_EUliE_EEviT1_,@function
        .size           _ZN2at6native18elementwise_kernelILi128ELi2EZNS0_22gpu_kernel_impl_nocastINS0_13BUnaryFunctorIdddZZZNS0_21remainder_kernel_cudaERNS_18TensorIteratorBaseEENKUlvE0_clEvENKUlvE_clEvEUlddE_EEEEvS5_RKT_EUliE_EEviT1_,(.L_x_55039 - _ZN2at6native18elementwise_kernelILi128ELi2EZNS0_22gpu_kernel_impl_nocastINS0_13BUnaryFunctorIdddZZZNS0_21remainder_kernel_cudaERNS_18TensorIteratorBaseEENKUlvE0_clEvENKUlvE_clEvEUlddE_EEEEvS5_RKT_EUliE_EEviT1_)
        .other          _ZN2at6native18elementwise_kernelILi128ELi2EZNS0_22gpu_kernel_impl_nocastINS0_13BUnaryFunctorIdddZZZNS0_21remainder_kernel_cudaERNS_18TensorIteratorBaseEENKUlvE0_clEvENKUlvE_clEvEUlddE_EEEEvS5_RKT_EUliE_EEviT1_,@"STO_CUDA_ENTRY STV_DEFAULT"
_ZN2at6native18elementwise_kernelILi128ELi2EZNS0_22gpu_kernel_impl_nocastINS0_13BUnaryFunctorIdddZZZNS0_21remainder_kernel_cudaERNS_18TensorIteratorBaseEENKUlvE0_clEvENKUlvE_clEvEUlddE_EEEEvS5_RKT_EUliE_EEviT1_:
.text._ZN2at6native18elementwise_kernelILi128ELi2EZNS0_22gpu_kernel_impl_nocastINS0_13BUnaryFunctorIdddZZZNS0_21remainder_kernel_cudaERNS_18TensorIteratorBaseEENKUlvE0_clEvENKUlvE_clEvEUlddE_EEEEvS5_RKT_EUliE_EEviT1_:
        /* <DEDUP_REMOVED lines=44> */
[----:B------:R-:W-:Y:S02]  /*02c0*/  LOP3.LUT R19, R13, 0xfffff, RZ, 0xc0, !PT ;  /* 0x000fffff0d137812 */ /* 0x000fe400078ec0ff */
[----:B------:R-:W-:Y:S02]  /*02d0*/  @!P0 IADD3 R15, PT, PT, R6, -0x36, RZ ;  /* 0xffffffca060f8810 */ /* 0x000fe40007ffe0ff */
[----:B------:R-:W-:Y:S02]  /*02e0*/  SEL R6, R0, R7, !P1 ;  /* 0x0000000700067207 */ /* 0x000fe40004800000 */
[----:B------:R-:W-:-:S03]  /*02f0*/  LOP3.LUT R19, R19, 0x100000, RZ, 0xfc, !PT ;  /* 0x0010000013137812 */ /* 0x000fc600078efcff */
[----:B------:R-:W-:-:S07]  /*0300*/  IMAD.IADD R15, R15, 0x1, -R6 ;  /* 0x000000010f0f7824 */ /* 0x000fce00078e0a06 */
.L_x_40940:
        /* <DEDUP_REMOVED lines=28> */
.L_x_40941:
[----:B------:R-:W-:Y:S01]  /*04d0*/  LOP3.LUT R15, R15, 0x80000000, R11, 0xb8, !PT ;  /* 0x800000000f0f7812 */ /* 0x000fe200078eb80b */
[----:B------:R-:W-:Y:S06]  /*04e0*/  BRA `(.L_x_40939) ;  /* 0x00000000001c7947 */ /* 0x000fec0003800000 */
.L_x_40938:
[----:B------:R-:W-:-:S06]  /*04f0*/  DSETP.NAN.AND P0, PT, R4, R4, PT ;  /* 0x000000040400722a */ /* 0x000fcc0003f08000 */
[----:B------:R-:W-:-:S14]  /*0500*/  DSETP.NUM.AND P0, PT, R12, R12, !P0 ;  /* 0x0000000c0c00722a */ /* 0x000fdc0004707000 */
[----:B------:R-:W0:Y:S01]  /*0510*/  @!P0 LDC.64 R14, c[0x0][0x598] ;  /* 0x00016600ff0e8b82 */ /* 0x000e220000000a00 */
[----:B------:R-:W-:Y:S02]  /*0520*/  @P0 DSETP.NEU.AND P1, PT, R12, +INF , PT ;  /* 0x7ff000000c00042a */ /* 0x000fe40003f2d000 */
[----:B0-----:R-:W-:-:S06]  /*0530*/  @!P0 DADD R14, R10, R14 ;  /* 0x000000000a0e8229 */ /* 0x001fcc000000000e */
[----:B------:R-:W-:Y:S02]  /*0540*/  @P0 FSEL R14, R10, RZ, P1 ;  /* 0x000000ff0a0e0208 */ /* 0x000fe40000800000 */
[----:B------:R-:W-:-:S07]  /*0550*/  @P0 FSEL R15, R11, -QNAN , P1 ;  /* 0xfff800000b0f0808 */ /* 0x000fce0000800000 */
.L_x_40939:
[----:B------:R-:W0:Y:S01]  /*0560*/  LDCU.64 UR8, c[0x0][0x598] ;  /* 0x0000b300ff0877ac */ /* 0x000e220008000a00 */
[----:B------:R-:W1:Y:S01]  /*0570*/  LDC.64 R12, c[0x0][0x580] ;  /* 0x00016000ff0c7b82 */ /* 0x000e620000000a00 */
[C---:B------:R-:W-:Y:S01]  /*0580*/  DSETP.GEU.AND P0, PT, R14.reuse, RZ, PT ;  /* 0x000000ff0e00722a */ /* 0x040fe20003f0e000 */
[----:B------:R-:W-:Y:S01]  /*0590*/  IADD3 R9, PT, PT, R9, 0x80, RZ ;  /* 0x0000008009097810 */ /* 0x000fe20007ffe0ff */
[C---:B------:R-:W-:Y:S02]  /*05a0*/  DSETP.NEU.AND P1, PT, R14.reuse, RZ, PT ;  /* 0x000000ff0e00722a */ /* 0x040fe40003f2d000 */
[----:B0-----:R-:W-:Y:S02]  /*05b0*/  DADD R10, R14, UR8 ;  /* 0x000000080e0a7e29 */ /* 0x001fe40008000000 */
[----:B------:R-:W-:-:S08]  /*05c0*/  DSETP.GT.XOR P0, PT, RZ, UR8, P0 ;  /* 0x00000008ff007e2a */ /* 0x000fd00008704800 */
[----:B------:R-:W-:Y:S02]  /*05d0*/  FSEL R17, R14, R10, P0 ;  /* 0x0000000a0e117208 */ /* 0x000fe40000000000 */
[----:B------:R-:W-:Y:S02]  /*05e0*/  FSEL R11, R15, R11, P0 ;  /* 0x0000000b0f0b7208 */ /* 0x000fe40000000000 */
[----:B------:R-:W-:Y:S02]  /*05f0*/  FSEL R10, R17, R14, P1 ;  /* 0x0000000e110a7208 */ /* 0x000fe40000800000 */
[----:B------:R-:W-:-:S05]  /*0600*/  FSEL R11, R11, R15, P1 ;  /* 0x0000000f0b0b7208 */ /* 0x000fca0000800000 */
[----:B-1----:R0:W-:Y:S02]  /*0610*/  STG.E.64 desc[UR6][R12.64], R10 ;  /* 0x0000000a0c007986 */ /* 0x0021e4000c101b06 */
.L_x_40937:
[----:B------:R-:W-:Y:S05]  /*0620*/  BSYNC.RECONVERGENT B0 ;  /* 0x0000000000007941 */ /* 0x000fea0003800200 */
.L_x_40936:
        /* <DEDUP_REMOVED lines=31> */
.L_x_40944:
        /* <DEDUP_REMOVED lines=28> */
.L_x_40945:
[----:B------:R-:W-:Y:S01]  /*09e0*/  LOP3.LUT R13, R13, 0x80000000, R9, 0xb8, !PT ;  /* 0x800000000d0d7812 */ /* 0x000fe200078eb809 */
[----:B------:R-:W-:Y:S06]  /*09f0*/  BRA `(.L_x_40943) ;  /* 0x00000000001c7947 */ /* 0x000fec0003800000 */
.L_x_40942:
[----:B------:R-:W-:-:S06]  /*0a00*/  DSETP.NAN.AND P0, PT, R4, R4, PT ;  /* 0x000000040400722a */ /* 0x000fcc0003f08000 */
[----:B------:R-:W-:-:S14]  /*0a10*/  DSETP.NUM.AND P0, PT, R10, R10, !P0 ;  /* 0x0000000a0a00722a */ /* 0x000fdc0004707000 */
[----:B------:R-:W0:Y:S01]  /*0a20*/  @!P0 LDC.64 R12, c[0x0][0x598] ;  /* 0x00016600ff0c8b82 */ /* 0x000e220000000a00 */
[----:B------:R-:W-:Y:S02]  /*0a30*/  @P0 DSETP.NEU.AND P1, PT, R10, +INF , PT ;  /* 0x7ff000000a00042a */ /* 0x000fe40003f2d000 */
[----:B0-----:R-:W-:-:S06]  /*0a40*/  @!P0 DADD R12, R8, R12 ;  /* 0x00000000080c8229 */ /* 0x001fcc000000000c */
[----:B------:R-:W-:Y:S02]  /*0a50*/  @P0 FSEL R12, R8, RZ, P1 ;  /* 0x000000ff080c0208 */ /* 0x000fe40000800000 */
[----:B------:R-:W-:-:S07]  /*0a60*/  @P0 FSEL R13, R9, -QNAN , P1 ;  /* 0xfff80000090d0808 */ /* 0x000fce0000800000 */
.L_x_40943:
[----:B------:R-:W0:Y:S01]  /*0a70*/  LDCU.64 UR4, c[0x0][0x598] ;  /* 0x0000b300ff0477ac */ /* 0x000e220008000a00 */
[----:B------:R-:W1:Y:S01]  /*0a80*/  LDC.64 R4, c[0x0][0x580] ;  /* 0x00016000ff047b82 */ /* 0x000e620000000a00 */
[C---:B------:R-:W-:Y:S02]  /*0a90*/  DSETP.GEU.AND P0, PT, R12.reuse, RZ, PT ;  /* 0x000000ff0c00722a */ /* 0x040fe40003f0e000 */
[C---:B------:R-:W-:Y:S02]  /*0aa0*/  DSETP.NEU.AND P1, PT, R12.reuse, RZ, PT ;  /* 0x000000ff0c00722a */ /* 0x040fe40003f2d000 */
[----:B0-----:R-:W-:Y:S02]  /*0ab0*/  DADD R2, R12, UR4 ;  /* 0x000000040c027e29 */ /* 0x001fe40008000000 */
[----:B------:R-:W-:-:S08]  /*0ac0*/  DSETP.GT.XOR P0, PT, RZ, UR4, P0 ;  /* 0x00000004ff007e2a */ /* 0x000fd00008704800 */
[----:B------:R-:W-:Y:S02]  /*0ad0*/  FSEL R7, R12, R2, P0 ;  /* 0x000000020c077208 */ /* 0x000fe40000000000 */
[----:B------:R-:W-:Y:S02]  /*0ae0*/  FSEL R3, R13, R3, P0 ;  /* 0x000000030d037208 */ /* 0x000fe40000000000 */
[----:B------:R-:W-:Y:S02]  /*0af0*/  FSEL R2, R7, R12, P1 ;  /* 0x0000000c07027208 */ /* 0x000fe40000800000 */
[----:B------:R-:W-:-:S05]  /*0b00*/  FSEL R3, R3, R13, P1 ;  /* 0x0000000d03037208 */ /* 0x000fca0000800000 */
[----:B-1----:R-:W-:Y:S01]  /*0b10*/  STG.E.64 desc[UR6][R4.64], R2 ;  /* 0x0000000204007986 */ /* 0x002fe2000c101b06 */
[----:B------:R-:W-:Y:S05]  /*0b20*/  EXIT ;  /* 0x000000000000794d */ /* 0x000fea0003800000 */
.L_x_40935:
[----:B------:R-:W0:Y:S01]  /*0b30*/  LDCU UR4, c[0x0][0x380] ;  /* 0x00007000ff0477ac */ /* 0x000e220008000800 */
[----:B------:R-:W-:Y:S01]  /*0b40*/  VIADD R8, R8, 0xffffffff ;  /* 0xffffffff08087836 */ /* 0x000fe20000000000 */
[----:B------:R-:W-:Y:S04]  /*0b50*/  BSSY.RECONVERGENT B1, `(.L_x_40946) ;  /* 0x0000189000017945 */ /* 0x000fe80003800200 */
        /* <DEDUP_REMOVED lines=289> */
[----:B-1----:R-:W-:Y:S01]  /*1d70*/  SHF.R.U32.HI R19, RZ, UR5, R18 ;  /* 0x00000005ff137c19 */ /* 0x002fe20008011612 */
[----:B------:R-:W-:-:S06]  /*1d80*/  @P0 IMAD.MOV.U32 R18, RZ, RZ, RZ ;  /* 0x000000ffff120224 */ /* 0x000fcc00078e00ff */
[----:B------:R-:W1:Y:S01]  /*1d90*/  @P0 LDC.64 R16, c[0x0][0x578] ;  /* 0x00015e00ff100b82 */ /* 0x000e620000000a00 */
[----:B------:R-:W-:-:S04]  /*1da0*/  IMAD.MOV R12, RZ, RZ, -R19 ;  /* 0x000000ffff0c7224 */ /* 0x000fc800078e0a13 */
        /* <DEDUP_REMOVED lines=9> */
.L_x_40948:
[----:B------:R-:W0:Y:S02]  /*1e40*/  LDCU.64 UR8, c[0x0][0x588] ;  /* 0x0000b100ff0877ac */ /* 0x000e240008000a00 */
[----:B0-----:R-:W-:-:S05]  /*1e50*/  IADD3 R12, P0, PT, R10, UR8, RZ ;  /* 0x000000080a0c7c10 */ /* 0x001fca000ff1e0ff */
[----:B------:R-:W-:-:S06]  /*1e60*/  IMAD.X R13, RZ, RZ, UR9, P0 ;  /* 0x00000009ff0d7e24 */ /* 0x000fcc00080e06ff */
[----:B------:R-:W2:Y:S01]  /*1e70*/  LDG.E.64 R12, desc[UR6][R12.64] ;  /* 0x000000060c0c7981 */ /* 0x000ea2000c1e1b00 */
[----:B------:R-:W-:Y:S01]  /*1e80*/  BSSY.RECONVERGENT B0, `(.L_x_40949) ;  /* 0x0000047000007945 */ /* 0x000fe20003800200 */
[----:B--2---:R-:W-:Y:S01]  /*1e90*/  LOP3.LUT R17, R13, 0x7fffffff, RZ, 0xc0, !PT ;  /* 0x7fffffff0d117812 */ /* 0x004fe200078ec0ff */
[----:B------:R-:W-:-:S03]  /*1ea0*/  IMAD.MOV.U32 R16, RZ, RZ, R12 ;  /* 0x000000ffff107224 */ /* 0x000fc600078e000c */
        /* <DEDUP_REMOVED lines=11> */
.L_x_40950:
        /* <DEDUP_REMOVED lines=23> */
.L_x_40953:
        /* <DEDUP_REMOVED lines=11> */
.L_x_40952:
        /* <DEDUP_REMOVED lines=20> */
.L_x_40955:
[----:B------:R-:W-:Y:S05]  /*22c0*/  BSYNC.RECONVERGENT B2 ;  /* 0x0000000000027941 */ /* 0x000fea0003800200 */
.L_x_40954:
[----:B------:R-:W-:Y:S01]  /*22d0*/  LOP3.LUT R15, R19, 0x80000000, R13, 0xb8, !PT ;  /* 0x80000000130f7812 */ /* 0x000fe200078eb80d */
[----:B------:R-:W-:-:S07]  /*22e0*/  IMAD.MOV.U32 R14, RZ, RZ, R17 ;  /* 0x000000ffff0e7224 */ /* 0x000fce00078e0011 */
.L_x_40951:
[----:B------:R-:W-:Y:S05]  /*22f0*/  BSYNC.RECONVERGENT B0 ;  /* 0x0000000000007941 */ /* 0x000fea0003800200 */
.L_x_40949:
[----:B------:R-:W0:Y:S01]  /*2300*/  LDCU.64 UR10, c[0x0][0x598] ;  /* 0x0000b300ff0a77ac */ /* 0x000e220008000a00 */
[C---:B------:R-:W-:Y:S01]  /*2310*/  DSETP.GEU.AND P0, PT, R14.reuse, RZ, PT ;  /* 0x000000ff0e00722a */ /* 0x040fe20003f0e000 */
[----:B------:R-:W-:Y:S01]  /*2320*/  VIADD R9, R9, 0x80 ;  /* 0x0000008009097836 */ /* 0x000fe20000000000 */
[C---:B------:R-:W-:Y:S01]  /*2330*/  DSETP.NEU.AND P1, PT, R14.reuse, RZ, PT ;  /* 0x000000ff0e00722a */ /* 0x040fe20003f2d000 */
[----:B------:R-:W1:Y:S01]  /*2340*/  LDCU.64 UR8, c[0x0][0x580] ;  /* 0x0000b000ff0877ac */ /* 0x000e620008000a00 */
[----:B0-----:R-:W-:Y:S02]  /*2350*/  DADD R12, R14, UR10 ;  /* 0x0000000a0e0c7e29 */ /* 0x001fe40008000000 */
[----:B------:R-:W-:Y:S01]  /*2360*/  DSETP.GT.XOR P0, PT, RZ, UR10, P0 ;  /* 0x0000000aff007e2a */ /* 0x000fe20008704800 */
[----:B-1----:R-:W-:-:S04]  /*2370*/  IADD3 R16, P2, PT, R11, UR8, RZ ;  /* 0x000000080b107c10 */ /* 0x002fc8000ff5e0ff */
[----:B------:R-:W-:-:S03]  /*2380*/  IADD3.X R17, PT, PT, RZ, UR9, RZ, P2, !PT ;  /* 0x00000009ff117c10 */ /* 0x000fc600097fe4ff */
[----:B------:R-:W-:Y:S02]  /*2390*/  FSEL R11, R14, R12, P0 ;  /* 0x0000000c0e0b7208 */ /* 0x000fe40000000000 */
[----:B------:R-:W-:Y:S02]  /*23a0*/  FSEL R13, R15, R13, P0 ;  /* 0x0000000d0f0d7208 */ /* 0x000fe40000000000 */
[----:B------:R-:W-:Y:S02]  /*23b0*/  FSEL R10, R11, R14, P1 ;  /* 0x0000000e0b0a7208 */ /* 0x000fe40000800000 */
[----:B------:R-:W-:-:S05]  /*23c0*/  FSEL R11, R13, R15, P1 ;  /* 0x0000000f0d0b7208 */ /* 0x000fca0000800000 */
[----:B------:R0:W-:Y:S02]  /*23d0*/  STG.E.64 desc[UR6][R16.64], R10 ;  /* 0x0000000a10007986 */ /* 0x0001e4000c101b06 */
.L_x_40947:
[----:B------:R-:W-:Y:S05]  /*23e0*/  BSYNC.RECONVERGENT B1 ;  /* 0x0000000000017941 */ /* 0x000fea0003800200 */
.L_x_40946:
        /* <DEDUP_REMOVED lines=300> */
.L_x_40956:
[----:B------:R-:W0:Y:S02]  /*36b0*/  LDCU.128 UR8, c[0x0][0x580] ;  /* 0x0000b000ff0877ac */ /* 0x000e240008000c00 */
[----:B0-----:R-:W-:-:S05]  /*36c0*/  IADD3 R10, P0, PT, R8, UR10, RZ ;  /* 0x0000000a080a7c10 */ /* 0x001fca000ff1e0ff */
[----:B------:R-:W-:-:S06]  /*36d0*/  IMAD.X R11, RZ, RZ, UR11, P0 ;  /* 0x0000000bff0b7e24 */ /* 0x000fcc00080e06ff */
[----:B------:R-:W2:Y:S01]  /*36e0*/  LDG.E.64 R10, desc[UR6][R10.64] ;  /* 0x000000060a0a7981 */ /* 0x000ea2000c1e1b00 */
[----:B------:R-:W-:Y:S01]  /*36f0*/  IADD3 R8, P1, PT, R9, UR8, RZ ;  /* 0x0000000809087c10 */ /* 0x000fe2000ff3e0ff */
[----:B------:R-:W-:Y:S03]  /*3700*/  BSSY.RECONVERGENT B0, `(.L_x_40957) ;  /* 0x0000046000007945 */ /* 0x000fe60003800200 */
[----:B------:R-:W-:Y:S02]  /*3710*/  IADD3.X R9, PT, PT, RZ, UR9, RZ, P1, !PT ;  /* 0x00000009ff097c10 */ /* 0x000fe40008ffe4ff */
        /* <DEDUP_REMOVED lines=24> */
[----:B------:R-:W-:Y:S02]  /*38a0*/  LOP3.LUT R5, R13, 0xfffff, RZ, 0xc0, !PT ;  /* 0x000fffff0d057812 */ /* 0x000fe400078ec0ff */
[----:B------:R-:W-:Y:S02]  /*38b0*/  @!P0 IADD3 R15, PT, PT, R2, -0x36, RZ ;  /* 0xffffffca020f8810 */ /* 0x000fe40007ffe0ff */
[----:B------:R-:W-:-:S03]  /*38c0*/  LOP3.LUT R5, R5, 0x100000, RZ, 0xfc, !PT ;  /* 0x0010000005057812 */ /* 0x000fc600078efcff */
[----:B------:R-:W-:-:S07]  /*38d0*/  IMAD.IADD R15, R15, 0x1, -R6 ;  /* 0x000000010f0f7824 */ /* 0x000fce00078e0a06 */
.L_x_40961:
        /* <DEDUP_REMOVED lines=11> */
.L_x_40960:
        /* <DEDUP_REMOVED lines=19> */
.L_x_40963:
[----:B------:R-:W-:Y:S05]  /*3ac0*/  BSYNC.RECONVERGENT B1 ;  /* 0x0000000000017941 */ /* 0x000fea0003800200 */
.L_x_40962:
[----:B------:R-:W-:Y:S01]  /*3ad0*/  LOP3.LUT R15, R15, 0x80000000, R11, 0xb8, !PT ;  /* 0x800000000f0f7812 */ /* 0x000fe200078eb80b */
[----:B------:R-:W-:Y:S06]  /*3ae0*/  BRA `(.L_x_40959) ;  /* 0x00000000001c7947 */ /* 0x000fec0003800000 */
.L_x_40958:
[----:B------:R-:W-:-:S06]  /*3af0*/  DSETP.NAN.AND P0, PT, R4, R4, PT ;  /* 0x000000040400722a */ /* 0x000fcc0003f08000 */
[----:B------:R-:W-:-:S14]  /*3b00*/  DSETP.NUM.AND P0, PT, R12, R12, !P0 ;  /* 0x0000000c0c00722a */ /* 0x000fdc0004707000 */
[----:B------:R-:W0:Y:S01]  /*3b10*/  @!P0 LDC.64 R14, c[0x0][0x598] ;  /* 0x00016600ff0e8b82 */ /* 0x000e220000000a00 */
[----:B------:R-:W-:Y:S02]  /*3b20*/  @P0 DSETP.NEU.AND P1, PT, R12, +INF , PT ;  /* 0x7ff000000c00042a */ /* 0x000fe40003f2d000 */
[----:B0-----:R-:W-:-:S06]  /*3b30*/  @!P0 DADD R14, R10, R14 ;  /* 0x000000000a0e8229 */ /* 0x001fcc000000000e */
[----:B------:R-:W-:Y:S02]  /*3b40*/  @P0 FSEL R14, R10, RZ, P1 ;  /* 0x000000ff0a0e0208 */ /* 0x000fe40000800000 */
[----:B------:R-:W-:-:S07]  /*3b50*/  @P0 FSEL R15, R11, -QNAN , P1 ;  /* 0xfff800000b0f0808 */ /* 0x000fce0000800000 */
.L_x_40959:
[----:B------:R-:W-:Y:S05]  /*3b60*/  BSYNC.RECONVERGENT B0 ;  /* 0x0000000000007941 */ /* 0x000fea0003800200 */
.L_x_40957:
[----:B------:R-:W0:Y:S01]  /*3b70*/  LDCU.64 UR4, c[0x0][0x598] ;  /* 0x0000b300ff0477ac */ /* 0x000e220008000a00 */
        /* <DEDUP_REMOVED lines=8> */
[----:B------:R-:W-:Y:S01]  /*3c00*/  STG.E.64 desc[UR6][R8.64], R2 ;  /* 0x0000000208007986 */ /* 0x000fe2000c101b06 */
[----:B------:R-:W-:Y:S05]  /*3c10*/  EXIT ;  /* 0x000000000000794d */ /* 0x000fea0003800000 */
.L_x_40964:
        /* <DEDUP_REMOVED lines=14> */
.L_x_55039:


//--------------------- .text._ZN2at6native27unrolled_elementwise_kernelINS0_13BUnaryFunctorIdddZZZNS0_21remainder_kernel_cudaERNS_18TensorIteratorBaseEENKUlvE0_clEvENKUlvE_clEvEUlddE_EESt5arrayIPcLm2EELi4E23TrivialOffsetCalculatorILi1EjESD_NS0_6memory15LoadWithoutCastENSE_16StoreWithoutCastEEEviT_T0_T2_T3_T4_T5_ --------------------------
	.section	.text._ZN2at6native27unrolled_elementwise_kernelINS0_13BUnaryFunctorIdddZZZNS0_21remainder_kernel_cudaERNS_18TensorIteratorBaseEENKUlvE0_clEvENKUlvE_clEvEUlddE_EESt5arrayIPcLm2EELi4E23TrivialOffsetCalculatorILi1EjESD_NS0_6memory15LoadWithoutCastENSE_16StoreWithoutCastEEEviT_T0_T2_T3_T4_T5_,"ax",@progbits
	.align	128
        .global         _ZN2at6native27unrolled_elementwise_kernelINS0_13BUnaryFunctorIdddZZZNS0_21remainder_kernel_cudaERNS_18TensorIteratorBaseEENKUlvE0_clEvENKUlvE_clEvEUlddE_EESt5arrayIPcLm2EELi4E23TrivialOffsetCalculatorILi1EjESD_NS0_6memory15LoadWithoutCastENSE_16StoreWithoutCastEEEviT_T0_T2_T3_T4_T5_
        .type           _ZN2at6native27unrolled_elementwise_kernelINS0_13BUnaryFunctorIdddZZZNS0_21remainder_kernel_cudaERNS_18TensorIteratorBaseEENKUlvE0_clEvENKUlvE_clEvEUlddE_EESt5arrayIPcLm2EELi4E23TrivialOffsetCalculatorILi1EjESD_NS0_6memory15LoadWithoutCastENSE_16StoreWithoutCastEEEviT_T0_T2_T3_T4_T5_,@function
        .size           _ZN2at6native27unrolled_elementwise_kernelINS0_13BUnaryFunctorIdddZZZNS0_21remainder_kernel_cudaERNS_18TensorIteratorBaseEENKUlvE0_clEvENKUlvE_clEvEUlddE_EESt5arrayIPcLm2EELi4E23TrivialOffsetCalculatorILi1EjESD_NS0_6memory15LoadWithoutCastENSE_16StoreWithoutCastEEEviT_T0_T2_T3_T4_T5_,(.L_x_55040 - _ZN2at6native27unrolled_elementwise_kernelINS0_13BUnaryFunctorIdddZZZNS0_21remainder_kernel_cudaERNS_18TensorIteratorBaseEENKUlvE0_clEvENKUlvE_clEvEUlddE_EESt5arrayIPcLm2EELi4E23TrivialOffsetCalculatorILi1EjESD_NS0_6memory15LoadWithoutCastENSE_16StoreWithoutCastEEEviT_T0_T2_T3_T4_T5_)
        .other          _ZN2at6native27unrolled_elementwise_kernelINS0_13BUnaryFunctorIdddZZZNS0_21remainder_kernel_cudaERNS_18TensorIteratorBaseEENKUlvE0_clEvENKUlvE_clEvEUlddE_EESt5arrayIPcLm2EELi4E23TrivialOffsetCalculatorILi1EjESD_NS0_6memory15LoadWithoutCastENSE_16StoreWithoutCastEEEviT_T0_T2_T3_T4_T5_,@"STO_CUDA_ENTRY STV_DEFAULT"
_ZN2at6native27unrolled_elementwise_kernelINS0_13BUnaryFunctorIdddZZZNS0_21remainder_kernel_cudaERNS_18TensorIteratorBaseEENKUlvE0_clEvENKUlvE_clEvEUlddE_EESt5arrayIPcLm2EELi4E23TrivialOffsetCalculatorILi1EjESD_NS0_6memory15LoadWithoutCastENSE_16StoreWithoutCastEEEviT_T0_T2_T3_T4_T5_:
.text._ZN2at6native27unrolled_elementwise_kernelINS0_13BUnaryFunctorIdddZZZNS0_21remainder_kernel_cudaERNS_18TensorIteratorBaseEENKUlvE0_clEvENKUlvE_clEvEUlddE_EESt5arrayIPcLm2EELi4E23TrivialOffsetCalculatorILi1EjESD_NS0_6memory15LoadWithoutCastENSE_16StoreWithoutCastEEEviT_T0_T2_T3_T4_T5_:
        /* <DEDUP_REMOVED lines=16> */
[----:B------:R-:W-:-:S03]  /*0100*/  @!P0 IMAD R7, R7, 0x200, R0 ;  /* 0x0000020007078824 */ /* 0x000fc600078e0200 */
[----:B------:R-:W-:-:S13]  /*0110*/  ISETP.GE.AND P1, PT, R6, UR6, PT ;  /* 0x0000000606007c0c */ /* 0x000fda000bf26270 */
[----:B------:R-:W-:Y:S01]  /*0120*/  @!P1 IMAD R11, R11, 0x200, R6 ;  /* 0x000002000b0b9824 */ /* 0x000fe200078e0206 */
[----:B------:R-:W1:Y:S01]  /*0130*/  @!P1 LDC.64 R14, c[0x0][0x3a0] ;  /* 0x0000e800ff0e9b82 */ /* 0x000e620000000a00 */
[----:B------:R-:W-:-:S05]  /*0140*/  @!P1 VIADD R6, R6, 0x80 ;  /* 0x0000008006069836 */ /* 0x000fca0000000000 */
[----:B------:R-:W-:Y:S01]  /*0150*/  ISETP.GE.AND P3, PT, R6, UR6, PT ;  /* 0x0000000606007c0c */ /* 0x000fe2000bf66270 */
[----:B---3--:R-:W-:Y:S01]  /*0160*/  ULOP3.LUT UR5, UR5, 0x7fffffff, URZ, 0xc0, !UPT ;  /* 0x7fffffff05057892 */ /* 0x008fe2000f8ec0ff */
[----:B0-----:R-:W-:-:S11]  /*0170*/  @!P0 IMAD.WIDE.U32 R8, R7, 0x8, R8 ;  /* 0x0000000807088825 */ /* 0x001fd600078e0008 */
[----:B------:R-:W-:Y:S01]  /*0180*/  @!P3 IMAD R19, R19, 0x200, R6 ;  /* 0x000002001313b824 */ /* 0x000fe200078e0206 */
[----:B------:R-:W0:Y:S01]  /*0190*/  @!P3 LDC.64 R4, c[0x0][0x3a0] ;  /* 0x0000e800ff04bb82 */ /* 0x000e220000000a00 */
[----:B------:R-:W-:Y:S02]  /*01a0*/  @!P3 VIADD R6, R6, 0x80 ;  /* 0x000000800606b836 */ /* 0x000fe40000000000 */
[----:B-1----:R-:W-:Y:S01]  /*01b0*/  @!P1 IMAD.WIDE.U32 R14, R11, 0x8, R14 ;  /* 0x000000080b0e9825 */ /* 0x002fe200078e000e */
[----:B------:R-:W-:Y:S02]  /*01c0*/  CS2R R10, SRZ ;  /* 0x00000000000a7805 */ /* 0x000fe4000001ff00 */
[----:B------:R-:W-:Y:S02]  /*01d0*/  ISETP.GE.AND P2, PT, R6, UR6, PT ;  /* 0x0000000606007c0c */ /* 0x000fe4000bf46270 */
[----:B--2---:R-:W5:Y:S11]  /*01e0*/  @!P1 LDG.E.64 R12, desc[UR8][R14.64] ;  /* 0x000000080e0c9981 */ /* 0x004f76000c1e1b00 */
[----:B------:R-:W1:Y:S01]  /*01f0*/  @!P2 LDC.64 R2, c[0x0][0x3a0] ;  /* 0x0000e800ff02ab82 */ /* 0x000e620000000a00 */
[----:B------:R-:W-:Y:S01]  /*0200*/  @!P2 IMAD R17, R17, 0x200, R6 ;  /* 0x000002001111a824 */ /* 0x000fe200078e0206 */
[----:B------:R-:W-:Y:S01]  /*0210*/  CS2R R6, SRZ ;  /* 0x0000000000067805 */ /* 0x000fe2000001ff00 */
[----:B0-----:R-:W-:Y:S01]  /*0220*/  @!P3 IMAD.WIDE.U32 R18, R19, 0x8, R4 ;  /* 0x000000081312b825 */ /* 0x001fe200078e0004 */
[----:B------:R-:W-:-:S04]  /*0230*/  CS2R R4, SRZ ;  /* 0x0000000000047805 */ /* 0x000fc8000001ff00 */
[----:B------:R0:W5:Y:S04]  /*0240*/  @!P0 LDG.E.64 R6, desc[UR8][R8.64] ;  /* 0x0000000808068981 */ /* 0x000168000c1e1b00 */
[----:B------:R2:W5:Y:S01]  /*0250*/  @!P3 LDG.E.64 R10, desc[UR8][R18.64] ;  /* 0x00000008120ab981 */ /* 0x000562000c1e1b00 */
[----:B-1----:R-:W-:-:S05]  /*0260*/  @!P2 IMAD.WIDE.U32 R16, R17, 0x8, R2 ;  /* 0x000000081110a825 */ /* 0x002fca00078e0002 */
[----:B------:R2:W5:Y:S01]  /*0270*/  @!P2 LDG.E.64 R4, desc[UR8][R16.64] ;  /* 0x000000081004a981 */ /* 0x000562000c1e1b00 */
[----:B------:R-:W-:Y:S02]  /*0280*/  IMAD.U32 R2, RZ, RZ, UR4 ;  /* 0x00000004ff027e24 */ /* 0x000fe4000f8e00ff */
[----:B------:R-:W-:Y:S01]  /*0290*/  IMAD.U32 R3, RZ, RZ, UR5 ;  /* 0x00000005ff037e24 */ /* 0x000fe2000f8e00ff */
[----:B------:R-:W-:Y:S01]  /*02a0*/  ISETP.GE.AND P0, PT, R0, UR6, PT ;  /* 0x0000000600007c0c */ /* 0x000fe2000bf06270 */
[----:B------:R-:W-:-:S04]  /*02b0*/  USHF.R.U32.HI UR7, URZ, 0x14, UR5 ;  /* 0x00000014ff077899 */ /* 0x000fc80008011605 */
[----:B------:R-:W-:Y:S01]  /*02c0*/  DMUL R2, R2, 1.80143985094819840000e+16 ;  /* 0x4350000002027828 */ /* 0x000fe20000000000 */
[----:B------:R-:W-:Y:S09]  /*02d0*/  BSSY.RECONVERGENT B1, `(.L_x_40965) ;  /* 0x0000057000017945 */ /* 0x000ff20003800200 */
[----:B0-----:R-:W-:-:S05]  /*02e0*/  LEA.HI R9, R3, UR7, RZ, 0xc ;  /* 0x0000000703097c11 */ /* 0x001fca000f8f60ff */
[----:B------:R-:W-:Y:S01]  /*02f0*/  VIADD R9, R9, 0xffffffca ;  /* 0xffffffca09097836 */ /* 0x000fe20000000000 */
[----:B--2---:R-:W-:Y:S06]  /*0300*/  @P0 BRA `(.L_x_40966) ;  /* 0x00000004004c0947 */ /* 0x004fec0003800000 */
[----:B-----5:R-:W-:Y:S01]  /*0310*/  LOP3.LUT R15, R7, 0x7fffffff, RZ, 0xc0, !PT ;  /* 0x7fffffff070f7812 */ /* 0x020fe200078ec0ff */
[----:B------:R-:W-:Y:S01]  /*0320*/  BSSY.RECONVERGENT B0, `(.L_x_40967) ;  /* 0x0000048000007945 */ /* 0x000fe20003800200 */
[----:B------:R-:W-:Y:S02]  /*0330*/  IMAD.MOV.U32 R14, RZ, RZ, R6 ;  /* 0x000000ffff0e7224 */ /* 0x000fe400078e0006 */
        /* <DEDUP_REMOVED lines=13> */
.L_x_40968:
        /* <DEDUP_REMOVED lines=18> */
[C---:B------:R-:W-:Y:S01]  /*0530*/  @!P0 LEA.HI R8, R15.reuse, R17, RZ, 0xc ;  /* 0x000000110f088211 */ /* 0x040fe200078f60ff */
[----:B------:R-:W-:Y:S01]  /*0540*/  IMAD.MOV.U32 R19, RZ, RZ, R14 ;  /* 0x000000ffff137224 */ /* 0x000fe200078e000e */
[----:B------:R-:W-:-:S03]  /*0550*/  LOP3.LUT R20, R15, 0xfffff, RZ, 0xc0, !PT ;  /* 0x000fffff0f147812 */ /* 0x000fc600078ec0ff */
[----:B------:R-:W-:Y:S01]  /*0560*/  @!P0 VIADD R17, R8, 0xffffffca ;  /* 0xffffffca08118836 */ /* 0x000fe20000000000 */
[----:B------:R-:W-:Y:S02]  /*0570*/  SEL R8, R9, UR7, !P1 ;  /* 0x0000000709087c07 */ /* 0x000fe4000c800000 */
[----:B------:R-:W-:-:S03]  /*0580*/  LOP3.LUT R20, R20, 0x100000, RZ, 0xfc, !PT ;  /* 0x0010000014147812 */ /* 0x000fc600078efcff */
[----:B------:R-:W-:-:S07]  /*0590*/  IMAD.IADD R17, R17, 0x1, -R8 ;  /* 0x0000000111117824 */ /* 0x000fce00078e0a08 */
.L_x_40971:
        /* <DEDUP_REMOVED lines=11> */
.L_x_40970:
        /* <DEDUP_REMOVED lines=19> */
.L_x_40973:
[----:B------:R-:W-:Y:S05]  /*0780*/  BSYNC.RECONVERGENT B2 ;  /* 0x0000000000027941 */ /* 0x000fea0003800200 */
.L_x_40972:
[----:B------:R-:W-:-:S07]  /*0790*/  LOP3.LUT R17, R17, 0x80000000, R7, 0xb8, !PT ;  /* 0x8000000011117812 */ /* 0x000fce00078eb807 */
.L_x_40969:
[----:B------:R-:W-:Y:S05]  /*07a0*/  BSYNC.RECONVERGENT B0 ;  /* 0x0000000000007941 */ /* 0x000fea0003800200 */
.L_x_40967:
        /* <DEDUP_REMOVED lines=9> */
.L_x_40966:
[----:B------:R-:W-:Y:S05]  /*0840*/  BSYNC.RECONVERGENT B1 ;  /* 0x0000000000017941 */ /* 0x000fea0003800200 */
.L_x_40965:
[----:B-----5:R-:W-:Y:S01]  /*0850*/  VIADD R6, R0, 0x80 ;  /* 0x0000008000067836 */ /* 0x020fe20000000000 */
[----:B------:R-:W-:Y:S04]  /*0860*/  BSSY.RECONVERGENT B1, `(.L_x_40974) ;  /* 0x0000058000017945 */ /* 0x000fe80003800200 */
[----:B------:R-:W-:-:S13]  /*0870*/  ISETP.GE.AND P0, PT, R6, UR6, PT ;  /* 0x0000000606007c0c */ /* 0x000fda000bf06270 */
[----:B------:R-:W-:Y:S05]  /*0880*/  @P0 BRA `(.L_x_40975) ;  /* 0x0000000400540947 */ /* 0x000fea0003800000 */
        /* <DEDUP_REMOVED lines=24> */
[----:B------:R-:W-:Y:S01]  /*0a10*/  @!P0 LEA.HI R19, R17, R15, RZ, 0xc ;  /* 0x0000000f11138211 */ /* 0x000fe200078f60ff */
[----:B------:R-:W-:Y:S01]  /*0a20*/  IMAD.MOV.U32 R18, RZ, RZ, R16 ;  /* 0x000000ffff127224 */ /* 0x000fe200078e0010 */
[----:B------:R-:W-:Y:S02]  /*0a30*/  SEL R16, R9, UR7, !P1 ;  /* 0x0000000709107c07 */ /* 0x000fe4000c800000 */
[----:B------:R-:W-:Y:S01]  /*0a40*/  LOP3.LUT R20, R17, 0xfffff, RZ, 0xc0, !PT ;  /* 0x000fffff11147812 */ /* 0x000fe200078ec0ff */
[----:B------:R-:W-:-:S03]  /*0a50*/  @!P0 VIADD R15, R19, 0xffffffca ;  /* 0xffffffca130f8836 */ /* 0x000fc60000000000 */
[----:B------:R-:W-:Y:S01]  /*0a60*/  LOP3.LUT R20, R20, 0x100000, RZ, 0xfc, !PT ;  /* 0x0010000014147812 */ /* 0x000fe200078efcff */
[----:B------:R-:W-:-:S07]  /*0a70*/  IMAD.IADD R17, R15, 0x1, -R16 ;  /* 0x000000010f117824 */ /* 0x000fce00078e0a10 */
.L_x_40980:
        /* <DEDUP_REMOVED lines=11> */
.L_x_40979:
        /* <DEDUP_REMOVED lines=20> */
.L_x_40982:
[----:B------:R-:W-:Y:S05]  /*0c70*/  BSYNC.RECONVERGENT B2 ;  /* 0x0000000000027941 */ /* 0x000fea0003800200 */
.L_x_40981:
[----:B------:R-:W-:Y:S01]  /*0c80*/  LOP3.LUT R15, R19, 0x80000000, R13, 0xb8, !PT ;  /* 0x80000000130f7812 */ /* 0x000fe200078eb80d */
[----:B------:R-:W-:Y:S01]  /*0c90*/  IMAD.MOV.U32 R14, RZ, RZ, R17 ;  /* 0x000000ffff0e7224 */ /* 0x000fe200078e0011 */
[----:B------:R-:W-:Y:S06]  /*0ca0*/  BRA `(.L_x_40978) ;  /* 0x0000000000247947 */ /* 0x000fec0003800000 */
.L_x_40977:
        /* <DEDUP_REMOVED lines=9> */
.L_x_40978:
[----:B------:R-:W-:Y:S05]  /*0d40*/  BSYNC.RECONVERGENT B0 ;  /* 0x0000000000007941 */ /* 0x000fea0003800200 */
.L_x_40976:
        /* <DEDUP_REMOVED lines=9> */
.L_x_40975:
[----:B------:R-:W-:Y:S05]  /*0de0*/  BSYNC.RECONVERGENT B1 ;  /* 0x0000000000017941 */ /* 0x000fea0003800200 */
.L_x_40974:
[----:B------:R-:W-:Y:S01]  /*0df0*/  VIADD R14, R0, 0x100 ;  /* 0x00000100000e7836 */ /* 0x000fe20000000000 */
        /* <DEDUP_REMOVED lines=34> */
.L_x_40989:
        /* <DEDUP_REMOVED lines=11> */
.L_x_40988:
        /* <DEDUP_REMOVED lines=20> */
.L_x_40991:
[----:B------:R-:W-:Y:S05]  /*1210*/  BSYNC.RECONVERGENT B2 ;  /* 0x0000000000027941 */ /* 0x000fea0003800200 */
.L_x_40990:
[----:B------:R-:W-:Y:S01]  /*1220*/  LOP3.LUT R15, R19, 0x80000000, R11, 0xb8, !PT ;  /* 0x80000000130f7812 */ /* 0x000fe200078eb80b */
[----:B------:R-:W-:Y:S01]  /*1230*/  IMAD.MOV.U32 R14, RZ, RZ, R17 ;  /* 0x000000ffff0e7224 */ /* 0x000fe200078e0011 */
[----:B------:R-:W-:Y:S06]  /*1240*/  BRA `(.L_x_40987) ;  /* 0x0000000000247947 */ /* 0x000fec0003800000 */
.L_x_40986:
        /* <DEDUP_REMOVED lines=9> */
.L_x_40987:
[----:B------:R-:W-:Y:S05]  /*12e0*/  BSYNC.RECONVERGENT B0 ;  /* 0x0000000000007941 */ /* 0x000fea0003800200 */
.L_x_40985:
        /* <DEDUP_REMOVED lines=9> */
.L_x_40984:
[----:B------:R-:W-:Y:S05]  /*1380*/  BSYNC.RECONVERGENT B1 ;  /* 0x0000000000017941 */ /* 0x000fea0003800200 */
.L_x_40983:
[----:B------:R-:W-:Y:S01]  /*1390*/  VIADD R10, R0, 0x180 ;  /* 0x00000180000a7836 */ /* 0x000fe20000000000 */
[----:B------:R-:W-:Y:S04]  /*13a0*/  BSSY.RECONVERGENT B1, `(.L_x_40992) ;  /* 0x0000056000017945 */ /* 0x000fe80003800200 */
[----:B------:R-:W-:-:S13]  /*13b0*/  ISETP.GE.AND P0, PT, R10, UR6, PT ;  /* 0x000000060a007c0c */ /* 0x000fda000bf06270 */
[----:B------:R-:W-:Y:S05]  /*13c0*/  @P0 BRA `(.L_x_40993) ;  /* 0x00000004004c0947 */ /* 0x000fea0003800000 */
        /* <DEDUP_REMOVED lines=22> */
[----:B------:R-:W-:Y:S02]  /*1530*/  SEL R9, R9, UR7, !P1 ;  /* 0x0000000709097c07 */ /* 0x000fe4000c800000 */
[----:B------:R-:W-:-:S05]  /*1540*/  LOP3.LUT R2, R15, 0xfffff, RZ, 0xc0, !PT ;  /* 0x000fffff0f027812 */ /* 0x000fca00078ec0ff */
[C---:B------:R-:W-:Y:S01]  /*1550*/  @!P0 LEA.HI R18, R11.reuse, R14, RZ, 0xc ;  /* 0x0000000e0b128211 */ /* 0x040fe200078f60ff */
[----:B------:R-:W-:Y:S01]  /*1560*/  IMAD.MOV.U32 R15, RZ, RZ, R10 ;  /* 0x000000ffff0f7224 */ /* 0x000fe200078e000a */
[----:B------:R-:W-:-:S03]  /*1570*/  LOP3.LUT R11, R11, 0xfffff, RZ, 0xc0, !PT ;  /* 0x000fffff0b0b7812 */ /* 0x000fc600078ec0ff */
[----:B------:R-:W-:Y:S01]  /*1580*/  @!P0 VIADD R14, R18, 0xffffffca ;  /* 0xffffffca120e8836 */ /* 0x000fe20000000000 */
[----:B------:R-:W-:Y:S02]  /*1590*/  LOP3.LUT R11, R11, 0x100000, RZ, 0xfc, !PT ;  /* 0x001000000b0b7812 */ /* 0x000fe400078efcff */
[----:B------:R-:W-:Y:S01]  /*15a0*/  LOP3.LUT R18, R2, 0x100000, RZ, 0xfc, !PT ;  /* 0x0010000002127812 */ /* 0x000fe200078efcff */
[----:B------:R-:W-:-:S07]  /*15b0*/  IMAD.IADD R14, R14, 0x1, -R9 ;  /* 0x000000010e0e7824 */ /* 0x000fce00078e0a09 */
.L_x_40998:
        /* <DEDUP_REMOVED lines=11> */
.L_x_40997:
        /* <DEDUP_REMOVED lines=19> */
.L_x_41000:
[----:B------:R-:W-:Y:S05]  /*17a0*/  BSYNC.RECONVERGENT B2 ;  /* 0x0000000000027941 */ /* 0x000fea0003800200 */
.L_x_40999:
[----:B------:R-:W-:Y:S01]  /*17b0*/  LOP3.LUT R15, R15, 0x80000000, R5, 0xb8, !PT ;  /* 0x800000000f0f7812 */ /* 0x000fe200078eb805 */
[----:B------:R-:W-:Y:S06]  /*17c0*/  BRA `(.L_x_40996) ;  /* 0x0000000000247947 */ /* 0x000fec0003800000 */
.L_x_40995:
        /* <DEDUP_REMOVED lines=9> */
.L_x_40996:
[----:B------:R-:W-:Y:S05]  /*1860*/  BSYNC.RECONVERGENT B0 ;  /* 0x0000000000007941 */ /* 0x000fea0003800200 */
.L_x_40994:
        /* <DEDUP_REMOVED lines=9> */
.L_x_40993:
[----:B------:R-:W-:Y:S05]  /*1900*/  BSYNC.RECONVERGENT B1 ;  /* 0x0000000000017941 */ /* 0x000fea0003800200 */
.L_x_40992:
        /* <DEDUP_REMOVED lines=11> */
[----:B------:R-:W-:-:S05]  /*19c0*/  IMAD.MOV.U32 R9, RZ, RZ, R7 ;  /* 0x000000ffff097224 */ /* 0x000fca00078e0007 */
        /* <DEDUP_REMOVED lines=8> */
.L_x_41003:
[----:B------:R-:W-:Y:S05]  /*1a50*/  BSYNC.RELIABLE B1 ;  /* 0x0000000000017941 */ /* 0x000fea0003800100 */
.L_x_41002:
[----:B------:R-:W-:Y:S01]  /*1a60*/  ISETP.GE.AND P0, PT, R0, UR6, PT ;  /* 0x0000000600007c0c */ /* 0x000fe2000bf06270 */
[----:B------:R-:W-:-:S12]  /*1a70*/  IMAD.U32 R7, RZ, RZ, UR10 ;  /* 0x0000000aff077e24 */ /* 0x000fd8000f8e00ff */
[----:B0-----:R-:W0:Y:S01]  /*1a80*/  @!P0 LDC.64 R4, c[0x0][0x398] ;  /* 0x0000e600ff048b82 */ /* 0x001e220000000a00 */
[----:B------:R-:W-:Y:S02]  /*1a90*/  @!P0 IMAD R7, R7, 0x200, R0 ;  /* 0x0000020007078824 */ /* 0x000fe400078e0200 */
[----:B------:R-:W-:Y:S02]  /*1aa0*/  @!P0 VIADD R0, R0, 0x80 ;  /* 0x0000008000008836 */ /* 0x000fe40000000000 */
[----:B0-----:R-:W-:-:S05]  /*1ab0*/  @!P0 IMAD.WIDE.U32 R4, R7, 0x8, R4 ;  /* 0x0000000807048825 */ /* 0x001fca00078e0004 */
[----:B------:R1:W-:Y:S02]  /*1ac0*/  @!P0 STG.E.64 desc[UR8][R4.64], R16 ;  /* 0x0000001004008986 */ /* 0x0003e4000c101b08 */
.L_x_41004:
[----:B------:R-:W-:Y:S05]  /*1ad0*/  BSYNC.RECONVERGENT B0 ;  /* 0x0000000000007941 */ /* 0x000fea0003800200 */
.L_x_41001:
        /* <DEDUP_REMOVED lines=9> */
.L_x_41005:
        /* <DEDUP_REMOVED lines=9> */
.L_x_55040:


//--------------------- .text._ZN2at6native29vectorized_elementwise_kernelILi2ENS0_13BUnaryFunctorIdddZZZNS0_21remainder_kernel_cudaERNS_18TensorIteratorBaseEENKUlvE0_clEvENKUlvE_clEvEUlddE_EESt5arrayIPcLm2EEEEviT0_T1_ --------------------------
	.section	.text._ZN2at6native29vectorized_elementwise_kernelILi2ENS0_13BUnaryFunctorIdddZZZNS0_21remainder_kernel_cudaERNS_18TensorIteratorBaseEENKUlvE0_clEvENKUlvE_clEvEUlddE_EESt5arrayIPcLm2EEEEviT0_T1_,"ax",@progbits
	.align	128
        .global         _ZN2at6native29vectorized_elementwise_kernelILi2ENS0_13BUnaryFunctorIdddZZZNS0_21remainder_kernel_cudaERNS_18TensorIteratorBaseEENKUlvE0_clEvENKUlvE_clEvEUlddE_EESt5arrayIPcLm2EEEEviT0_T1_
        .type           _ZN2at6native29vectorized_elementwise_kernelILi2ENS0_13BUnaryFunctorIdddZZZNS0_21remainder_kernel_cudaERNS_18TensorIteratorBaseEENKUlvE0_clEvENKUlvE_clEvEUlddE_EESt5arrayIPcLm2EEEEviT0_T1_,@function
        .size           _ZN2at6native29vectorized_elementwise_kernelILi2ENS0_13BUnaryFunctorIdddZZZNS0_21remainder_kernel_cudaERNS_18TensorIteratorBaseEENKUlvE0_clEvENKUlvE_clEvEUlddE_EESt5arrayIPcLm2EEEEviT0_T1_,(.L_x_55041 - _ZN2at6native29vectorized_elementwise_kernelILi2ENS0_13BUnaryFunctorIdddZZZNS0_21remainder_kernel_cudaERNS_18TensorIteratorBaseEENKUlvE0_clEvENKUlvE_clEvEUlddE_EESt5arrayIPcLm2EEEEviT0_T1_)
        .other          _ZN2at6native29vectorized_elementwise_kernelILi2ENS0_13BUnaryFunctorIdddZZZNS0_21remainder_kernel_cudaERNS_18TensorIteratorBaseEENKUlvE0_clEvENKUlvE_clEvEUlddE_EESt5arrayIPcLm2EEEEviT0_T1_,@"STO_CUDA_ENTRY STV_DEFAULT"
_ZN2at6native29vectorized_elementwise_kernelILi2ENS0_13BUnaryFunctorIdddZZZNS0_21remainder_kernel_cudaERNS_18TensorIteratorBaseEENKUlvE0_clEvENKUlvE_clEvEUlddE_EESt5arrayIPcLm2EEEEviT0_T1_:
.text._ZN2at6native29vectorized_elementwise_kernelILi2ENS0_13BUnaryFunctorIdddZZZNS0_21remainder_kernel_cudaERNS_18TensorIteratorBaseEENKUlvE0_clEvENKUlvE_clEvEUlddE_EESt5arrayIPcLm2EEEEviT0_T1_:
        /* <DEDUP_REMOVED lines=36> */
[----:B------:R-:W2:Y:S01]  /*0240*/  @!P1 LDC.64 R14, c[0x0][0x3a0] ;  /* 0x0000e800ff0e9b82 */ /* 0x000ea20000000a00 */
[----:B------:R-:W-:-:S05]  /*0250*/  @!P1 VIADD R0, R0, 0x80 ;  /* 0x0000008000009836 */ /* 0x000fca0000000000 */
[----:B------:R-:W-:-:S13]  /*0260*/  ISETP.GE.U32.AND P0, PT, R0, UR6, PT ;  /* 0x0000000600007c0c */ /* 0x000fda000bf06070 */
[C---:B------:R-:W-:Y:S01]  /*0270*/  @!P0 VIADD R19, R0.reuse, UR8 ;  /* 0x0000000800138c36 */ /* 0x040fe20008000000 */
[----:B0-----:R-:W-:Y:S01]  /*0280*/  CS2R R4, SRZ ;  /* 0x0000000000047805 */ /* 0x001fe2000001ff00 */
[----:B------:R-:W-:Y:S01]  /*0290*/  @!P0 VIADD R0, R0, 0x80 ;  /* 0x0000008000008836 */ /* 0x000fe20000000000 */
[----:B------:R-:W0:Y:S04]  /*02a0*/  @!P0 LDC.64 R12, c[0x0][0x3a0] ;  /* 0x0000e800ff0c8b82 */ /* 0x000e280000000a00 */
[----:B------:R-:W-:-:S13]  /*02b0*/  ISETP.GE.U32.AND P6, PT, R0, UR6, PT ;  /* 0x0000000600007c0c */ /* 0x000fda000bfc6070 */
[----:B------:R-:W0:Y:S01]  /*02c0*/  @!P6 LDC.64 R2, c[0x0][0x3a0] ;  /* 0x0000e800ff02eb82 */ /* 0x000e220000000a00 */
[----:B------:R-:W-:Y:S02]  /*02d0*/  @!P6 VIADD R31, R0, UR8 ;  /* 0x00000008001fec36 */ /* 0x000fe40008000000 */
[----:B---3--:R-:W-:Y:S01]  /*02e0*/  @!P4 IMAD.WIDE.U32 R32, R33, 0x8, R6 ;  /* 0x000000082120c825 */ /* 0x008fe200078e0006 */
[----:B------:R-:W-:-:S03]  /*02f0*/  CS2R R6, SRZ ;  /* 0x0000000000067805 */ /* 0x000fc6000001ff00 */
[----:B----4-:R-:W-:Y:S01]  /*0300*/  @!P3 IMAD.WIDE.U32 R10, R25, 0x8, R10 ;  /* 0x00000008190ab825 */ /* 0x010fe200078e000a */
[----:B------:R-:W-:Y:S01]  /*0310*/  CS2R R24, SRZ ;  /* 0x0000000000187805 */ /* 0x000fe2000001ff00 */
[----:B------:R3:W5:Y:S02]  /*0320*/  @!P4 LDG.E.64 R4, desc[UR10][R32.64] ;  /* 0x0000000a2004c981 */ /* 0x000764000c1e1b00 */
[----:B-1----:R-:W-:Y:S01]  /*0330*/  @!P2 IMAD.WIDE.U32 R22, R21, 0x8, R22 ;  /* 0x000000081516a825 */ /* 0x002fe200078e0016 */
[----:B------:R-:W-:-:S03]  /*0340*/  CS2R R20, SRZ ;  /* 0x0000000000147805 */ /* 0x000fc6000001ff00 */
[----:B--2---:R-:W-:Y:S01]  /*0350*/  @!P1 IMAD.WIDE.U32 R34, R17, 0x8, R14 ;  /* 0x0000000811229825 */ /* 0x004fe200078e000e */
[----:B------:R-:W-:Y:S01]  /*0360*/  CS2R R16, SRZ ;  /* 0x0000000000107805 */ /* 0x000fe2000001ff00 */
[----:B------:R3:W5:Y:S02]  /*0370*/  @!P2 LDG.E.64 R24, desc[UR10][R22.64] ;  /* 0x0000000a1618a981 */ /* 0x000764000c1e1b00 */
[----:B------:R-:W-:Y:S02]  /*0380*/  @!P5 IMAD.WIDE.U32 R28, R27, 0x8, R28 ;  /* 0x000000081b1cd825 */ /* 0x000fe400078e001c */
[----:B------:R3:W5:Y:S02]  /*0390*/  @!P1 LDG.E.64 R20, desc[UR10][R34.64] ;  /* 0x0000000a22149981 */ /* 0x000764000c1e1b00 */
[----:B0-----:R-:W-:Y:S01]  /*03a0*/  @!P6 IMAD.WIDE.U32 R30, R31, 0x8, R2 ;  /* 0x000000081f1ee825 */ /* 0x001fe200078e0002 */
[----:B------:R-:W-:Y:S01]  /*03b0*/  CS2R R2, SRZ ;  /* 0x0000000000027805 */ /* 0x000fe2000001ff00 */
[----:B------:R3:W5:Y:S04]  /*03c0*/  @!P5 LDG.E.64 R6, desc[UR10][R28.64] ;  /* 0x0000000a1c06d981 */ /* 0x000768000c1e1b00 */
[----:B------:R3:W5:Y:S04]  /*03d0*/  @!P6 LDG.E.64 R16, desc[UR10][R30.64] ;  /* 0x0000000a1e10e981 */ /* 0x000768000c1e1b00 */
[----:B------:R3:W5:Y:S01]  /*03e0*/  @!P3 LDG.E.64 R2, desc[UR10][R10.64] ;  /* 0x0000000a0a02b981 */ /* 0x000762000c1e1b00 */
[----:B------:R-:W-:Y:S01]  /*03f0*/  ULOP3.LUT UR5, UR5, 0x7fffffff, URZ, 0xc0, !UPT ;  /* 0x7fffffff05057892 */ /* 0x000fe2000f8ec0ff */
[----:B------:R-:W-:Y:S01]  /*0400*/  @!P0 IMAD.WIDE.U32 R36, R19, 0x8, R12 ;  /* 0x0000000813248825 */ /* 0x000fe200078e000c */
[----:B------:R-:W-:-:S03]  /*0410*/  CS2R R14, SRZ ;  /* 0x00000000000e7805 */ /* 0x000fc6000001ff00 */
[----:B------:R-:W-:Y:S02]  /*0420*/  IMAD.U32 R18, RZ, RZ, UR4 ;  /* 0x00000004ff127e24 */ /* 0x000fe4000f8e00ff */
        /* <DEDUP_REMOVED lines=9> */
[----:B---3--:R-:W-:Y:S06]  /*04c0*/  @P0 BRA `(.L_x_41008) ;  /* 0x0000000400500947 */ /* 0x008fec0003800000 */
        /* <DEDUP_REMOVED lines=16> */
.L_x_41010:
        /* <DEDUP_REMOVED lines=24> */
.L_x_41013:
        /* <DEDUP_REMOVED lines=11> */
.L_x_41012:
        /* <DEDUP_REMOVED lines=20> */
.L_x_41015:
[----:B------:R-:W-:Y:S05]  /*0940*/  BSYNC.RECONVERGENT B2 ;  /* 0x0000000000027941 */ /* 0x000fea0003800200 */
.L_x_41014:
[----:B------:R-:W-:Y:S01]  /*0950*/  LOP3.LUT R11, R27, 0x80000000, R9, 0xb8, !PT ;  /* 0x800000001b0b7812 */ /* 0x000fe200078eb809 */
[----:B------:R-:W-:-:S07]  /*0960*/  IMAD.MOV.U32 R10, RZ, RZ, R23 ;  /* 0x000000ffff0a7224 */ /* 0x000fce00078e0017 */
.L_x_41011:
[----:B------:R-:W-:Y:S05]  /*0970*/  BSYNC.RECONVERGENT B0 ;  /* 0x0000000000007941 */ /* 0x000fea0003800200 */
.L_x_41009:
        /* <DEDUP_REMOVED lines=9> */
.L_x_41008:
[----:B------:R-:W-:Y:S05]  /*0a10*/  BSYNC.RECONVERGENT B1 ;  /* 0x0000000000017941 */ /* 0x000fea0003800200 */
.L_x_41007:
[----:B------:R-:W-:Y:S01]  /*0a20*/  VIADD R0, R26, 0x80 ;  /* 0x000000801a007836 */ /* 0x000fe20000000000 */
[----:B------:R-:W-:Y:S04]  /*0a30*/  BSSY.RECONVERGENT B1, `(.L_x_41016) ;  /* 0x0000058000017945 */ /* 0x000fe80003800200 */
[----:B------:R-:W-:-:S13]  /*0a40*/  ISETP.GE.U32.AND P0, PT, R0, UR6, PT ;  /* 0x0000000600007c0c */ /* 0x000fda000bf06070 */
[----:B------:R-:W-:Y:S05]  /*0a50*/  @P0 BRA `(.L_x_41017) ;  /* 0x0000000400540947 */ /* 0x000fea0003800000 */
        /* <DEDUP_REMOVED lines=24> */
[C---:B------:R-:W-:Y:S01]  /*0be0*/  @!P0 LEA.HI R29, R23.reuse, R9, RZ, 0xc ;  /* 0x00000009171d8211 */ /* 0x040fe200078f60ff */
[----:B------:R-:W-:Y:S01]  /*0bf0*/  IMAD.MOV.U32 R27, RZ, RZ, R22 ;  /* 0x000000ffff1b7224 */ /* 0x000fe200078e0016 */
[----:B------:R-:W-:Y:S02]  /*0c00*/  SEL R22, R12, R13, !P1 ;  /* 0x0000000d0c167207 */ /* 0x000fe40004800000 */
[----:B------:R-:W-:Y:S01]  /*0c10*/  LOP3.LUT R28, R23, 0xfffff, RZ, 0xc0, !PT ;  /* 0x000fffff171c7812 */ /* 0x000fe200078ec0ff */
[----:B------:R-:W-:-:S03]  /*0c20*/  @!P0 VIADD R9, R29, 0xffffffca ;  /* 0xffffffca1d098836 */ /* 0x000fc60000000000 */
[----:B------:R-:W-:Y:S01]  /*0c30*/  LOP3.LUT R28, R28, 0x100000, RZ, 0xfc, !PT ;  /* 0x001000001c1c7812 */ /* 0x000fe200078efcff */
[----:B------:R-:W-:-:S07]  /*0c40*/  IMAD.IADD R23, R9, 0x1, -R22 ;  /* 0x0000000109177824 */ /* 0x000fce00078e0a16 */
.L_x_41022:
        /* <DEDUP_REMOVED lines=11> */
.L_x_41021:
        /* <DEDUP_REMOVED lines=20> */
.L_x_41024:
[----:B------:R-:W-:Y:S05]  /*0e40*/  BSYNC.RECONVERGENT B2 ;  /* 0x0000000000027941 */ /* 0x000fea0003800200 */
.L_x_41023:
[----:B------:R-:W-:Y:S01]  /*0e50*/  LOP3.LUT R9, R27, 0x80000000, R7, 0xb8, !PT ;  /* 0x800000001b097812 */ /* 0x000fe200078eb807 */
[----:B------:R-:W-:Y:S01]  /*0e60*/  IMAD.MOV.U32 R8, RZ, RZ, R23 ;  /* 0x000000ffff087224 */ /* 0x000fe200078e0017 */
[----:B------:R-:W-:Y:S06]  /*0e70*/  BRA `(.L_x_41020) ;  /* 0x0000000000247947 */ /* 0x000fec0003800000 */
.L_x_41019:
        /* <DEDUP_REMOVED lines=9> */
.L_x_41020:
[----:B------:R-:W-:Y:S05]  /*0f10*/  BSYNC.RECONVERGENT B0 ;  /* 0x0000000000007941 */ /* 0x000fea0003800200 */
.L_x_41018:
        /* <DEDUP_REMOVED lines=9> */
.L_x_41017:
[----:B------:R-:W-:Y:S05]  /*0fb0*/  BSYNC.RECONVERGENT B1 ;  /* 0x0000000000017941 */ /* 0x000fea0003800200 */
.L_x_41016:
[----:B-----5:R-:W-:Y:S01]  /*0fc0*/  VIADD R6, R26, 0x100 ;  /* 0x000001001a067836 */ /* 0x020fe20000000000 */
[----:B------:R-:W-:Y:S04]  /*0fd0*/  BSSY.RECONVERGENT B1, `(.L_x_41025) ;  /* 0x0000058000017945 */ /* 0x000fe80003800200 */
[----:B------:R-:W-:-:S13]  /*0fe0*/  ISETP.GE.U32.AND P0, PT, R6, UR6, PT ;  /* 0x0000000606007c0c */ /* 0x000fda000bf06070 */
        /* <DEDUP_REMOVED lines=32> */
.L_x_41031:
        /* <DEDUP_REMOVED lines=11> */
.L_x_41030:
        /* <DEDUP_REMOVED lines=20> */
.L_x_41033:
[----:B------:R-:W-:Y:S05]  /*13e0*/  BSYNC.RECONVERGENT B2 ;  /* 0x0000000000027941 */ /* 0x000fea0003800200 */
.L_x_41032:
[----:B------:R-:W-:Y:S01]  /*13f0*/  LOP3.LUT R7, R27, 0x80000000, R5, 0xb8, !PT ;  /* 0x800000001b077812 */ /* 0x000fe200078eb805 */
[----:B------:R-:W-:Y:S01]  /*1400*/  IMAD.MOV.U32 R6, RZ, RZ, R23 ;  /* 0x000000ffff067224 */ /* 0x000fe200078e0017 */
[----:B------:R-:W-:Y:S06]  /*1410*/  BRA `(.L_x_41029) ;  /* 0x0000000000247947 */ /* 0x000fec0003800000 */
.L_x_41028:
        /* <DEDUP_REMOVED lines=9> */
.L_x_41029:
[----:B------:R-:W-:Y:S05]  /*14b0*/  BSYNC.RECONVERGENT B0 ;  /* 0x0000000000007941 */ /* 0x000fea0003800200 */
.L_x_41027:
        /* <DEDUP_REMOVED lines=9> */
.L_x_41026:
[----:B------:R-:W-:Y:S05]  /*1550*/  BSYNC.RECONVERGENT B1 ;  /* 0x0000000000017941 */ /* 0x000fea0003800200 */
.L_x_41025:
[----:B------:R-:W-:Y:S01]  /*1560*/  VIADD R4, R26, 0x180 ;  /* 0x000001801a047836 */ /* 0x000fe20000000000 */
        /* <DEDUP_REMOVED lines=33> */
.L_x_41040:
        /* <DEDUP_REMOVED lines=11> */
.L_x_41039:
        /* <DEDUP_REMOVED lines=20> */
.L_x_41042:
[----:B------:R-:W-:Y:S05]  /*1970*/  BSYNC.RECONVERGENT B2 ;  /* 0x0000000000027941 */ /* 0x000fea0003800200 */
.L_x_41041:
[----:B------:R-:W-:Y:S01]  /*1980*/  LOP3.LUT R5, R29, 0x80000000, R3, 0xb8, !PT ;  /* 0x800000001d057812 */ /* 0x000fe200078eb803 */
[----:B------:R-:W-:Y:S01]  /*1990*/  IMAD.MOV.U32 R4, RZ, RZ, R23 ;  /* 0x000000ffff047224 */ /* 0x000fe200078e0017 */
[----:B------:R-:W-:Y:S06]  /*19a0*/  BRA `(.L_x_41038) ;  /* 0x0000000000247947 */ /* 0x000fec0003800000 */
.L_x_41037:
        /* <DEDUP_REMOVED lines=9> */
.L_x_41038:
[----:B------:R-:W-:Y:S05]  /*1a40*/  BSYNC.RECONVERGENT B0 ;  /* 0x0000000000007941 */ /* 0x000fea0003800200 */
.L_x_41036:
        /* <DEDUP_REMOVED lines=9> */
.L_x_41035:
[----:B------:R-:W-:Y:S05]  /*1ae0*/  BSYNC.RECONVERGENT B1 ;  /* 0x0000000000017941 */ /* 0x000fea0003800200 */
.L_x_41034:
        /* <DEDUP_REMOVED lines=34> */
.L_x_41049:
        /* <DEDUP_REMOVED lines=11> */
.L_x_41048:
        /* <DEDUP_REMOVED lines=20> */
.L_x_41051:
[----:B------:R-:W-:Y:S05]  /*1f00*/  BSYNC.RECONVERGENT B2 ;  /* 0x0000000000027941 */ /* 0x000fea0003800200 */
.L_x_41050:
[----:B------:R-:W-:Y:S01]  /*1f10*/  LOP3.LUT R3, R29, 0x80000000, R25, 0xb8, !PT ;  /* 0x800000001d037812 */ /* 0x000fe200078eb819 */
[----:B------:R-:W-:Y:S01]  /*1f20*/  IMAD.MOV.U32 R2, RZ, RZ, R23 ;  /* 0x000000ffff027224 */ /* 0x000fe200078e0017 */
[----:B------:R-:W-:Y:S06]  /*1f30*/  BRA `(.L_x_41047) ;  /* 0x0000000000247947 */ /* 0x000fec0003800000 */
.L_x_41046:
        /* <DEDUP_REMOVED lines=9> */
.L_x_41047:
[----:B------:R-:W-:Y:S05]  /*1fd0*/  BSYNC.RECONVERGENT B0 ;  /* 0x0000000000007941 */ /* 0x000fea0003800200 */
.L_x_41045:
        /* <DEDUP_REMOVED lines=9> */
.L_x_41044:
[----:B------:R-:W-:Y:S05]  /*2070*/  BSYNC.RECONVERGENT B1 ;  /* 0x0000000000017941 */ /* 0x000fea0003800200 */
.L_x_41043:
[----:B------:R-:W-:Y:S01]  /*2080*/  VIADD R22, R26, 0x280 ;  /* 0x000002801a167836 */ /* 0x000fe20000000000 */
[----:B------:R-:W-:Y:S04]  /*2090*/  BSSY.RECONVERGENT B1, `(.L_x_41052) ;  /* 0x0000056000017945 */ /* 0x000fe80003800200 */
[----:B------:R-:W-:-:S13]  /*20a0*/  ISETP.GE.U32.AND P0, PT, R22, UR6, PT ;  /* 0x0000000616007c0c */ /* 0x000fda000bf06070 */
        /* <DEDUP_REMOVED lines=22> */
[----:B------:R-:W-:-:S10]  /*2210*/  @!P0 DMUL R22, R22, 1.80143985094819840000e+16 ;  /* 0x4350000016168828 */ /* 0x000fd40000000000 */
[----:B------:R-:W-:Y:S01]  /*2220*/  @!P0 LEA.HI R28, R23, R25, RZ, 0xc ;  /* 0x00000019171c8211 */ /* 0x000fe200078f60ff */
[----:B------:R-:W-:Y:S01]  /*2230*/  IMAD.MOV.U32 R24, RZ, RZ, R22 ;  /* 0x000000ffff187224 */ /* 0x000fe200078e0016 */
[----:B------:R-:W-:Y:S02]  /*2240*/  LOP3.LUT R22, R27, 0xfffff, RZ, 0xc0, !PT ;  /* 0x000fffff1b167812 */ /* 0x000fe400078ec0ff */
[----:B------:R-:W-:Y:S01]  /*2250*/  SEL R27, R12, R13, !P1 ;  /* 0x0000000d0c1b7207 */ /* 0x000fe20004800000 */
[----:B------:R-:W-:Y:S01]  /*2260*/  @!P0 VIADD R25, R28, 0xffffffca ;  /* 0xffffffca1c198836 */ /* 0x000fe20000000000 */
[----:B------:R-:W-:Y:S02]  /*2270*/  LOP3.LUT R29, R23, 0xfffff, RZ, 0xc0, !PT ;  /* 0x000fffff171d7812 */ /* 0x000fe400078ec0ff */
[----:B------:R-:W-:Y:S01]  /*2280*/  LOP3.LUT R30, R22, 0x100000, RZ, 0xfc, !PT ;  /* 0x00100000161e7812 */ /* 0x000fe200078efcff */
[----:B------:R-:W-:Y:S01]  /*2290*/  IMAD.IADD R25, R25, 0x1, -R27 ;  /* 0x0000000119197824 */ /* 0x000fe200078e0a1b */
[----:B------:R-:W-:-:S07]  /*22a0*/  LOP3.LUT R29, R29, 0x100000, RZ, 0xfc, !PT ;  /* 0x001000001d1d7812 */ /* 0x000fce00078efcff */
.L_x_41058:
        /* <DEDUP_REMOVED lines=11> */
.L_x_41057:
        /* <DEDUP_REMOVED lines=19> */
.L_x_41060:
[----:B------:R-:W-:Y:S05]  /*2490*/  BSYNC.RECONVERGENT B2 ;  /* 0x0000000000027941 */ /* 0x000fea0003800200 */
.L_x_41059:
[----:B------:R-:W-:Y:S01]  /*24a0*/  LOP3.LUT R25, R25, 0x80000000, R21, 0xb8, !PT ;  /* 0x8000000019197812 */ /* 0x000fe200078eb815 */
[----:B------:R-:W-:Y:S06]  /*24b0*/  BRA `(.L_x_41056) ;  /* 0x0000000000247947 */ /* 0x000fec0003800000 */
.L_x_41055:
        /* <DEDUP_REMOVED lines=9> */
.L_x_41056:
[----:B------:R-:W-:Y:S05]  /*2550*/  BSYNC.RECONVERGENT B0 ;  /* 0x0000000000007941 */ /* 0x000fea0003800200 */
.L_x_41054:
        /* <DEDUP_REMOVED lines=9> */
.L_x_41053:
[----:B------:R-:W-:Y:S05]  /*25f0*/  BSYNC.RECONVERGENT B1 ;  /* 0x0000000000017941 */ /* 0x000fea0003800200 */
.L_x_41052:
        /* <DEDUP_REMOVED lines=35> */
.L_x_41067:
        /* <DEDUP_REMOVED lines=11> */
.L_x_41066:
        /* <DEDUP_REMOVED lines=19> */
.L_x_41069:
[----:B------:R-:W-:Y:S05]  /*2a10*/  BSYNC.RECONVERGENT B2 ;  /* 0x0000000000027941 */ /* 0x000fea0003800200 */
.L_x_41068:
[----:B------:R-:W-:Y:S01]  /*2a20*/  LOP3.LUT R23, R23, 0x80000000, R15, 0xb8, !PT ;  /* 0x8000000017177812 */ /* 0x000fe200078eb80f */
[----:B------:R-:W-:Y:S06]  /*2a30*/  BRA `(.L_x_41065) ;  /* 0x0000000000247947 */ /* 0x000fec0003800000 */
.L_x_41064:
        /* <DEDUP_REMOVED lines=9> */
.L_x_41065:
[----:B------:R-:W-:Y:S05]  /*2ad0*/  BSYNC.RECONVERGENT B0 ;  /* 0x0000000000007941 */ /* 0x000fea0003800200 */
.L_x_41063:
        /* <DEDUP_REMOVED lines=9> */
.L_x_41062:
[----:B------:R-:W-:Y:S05]  /*2b70*/  BSYNC.RECONVERGENT B1 ;  /* 0x0000000000017941 */ /* 0x000fea0003800200 */
.L_x_41061:
        /* <DEDUP_REMOVED lines=27> */
[----:B------:R-:W-:-:S07]  /*2d30*/  LOP3.LUT R19, R19, 0xfffff, RZ, 0xc0, !PT ;  /* 0x000fffff13137812 */ /* 0x000fce00078ec0ff */
[C---:B------:R-:W-:Y:S02]  /*2d40*/  @!P0 LEA.HI R27, R21.reuse, R15, RZ, 0xc ;  /* 0x0000000f151b8211 */ /* 0x040fe400078f60ff */
[----:B------:R-:W-:Y:S02]  /*2d50*/  LOP3.LUT R28, R21, 0xfffff, RZ, 0xc0, !PT ;  /* 0x000fffff151c7812 */ /* 0x000fe400078ec0ff */
[----:B------:R-:W-:Y:S01]  /*2d60*/  LOP3.LUT R21, R19, 0x100000, RZ, 0xfc, !PT ;  /* 0x0010000013157812 */ /* 0x000fe200078efcff */
[----:B------:R-:W-:Y:S01]  /*2d70*/  @!P0 VIADD R15, R27, 0xffffffca ;  /* 0xffffffca1b0f8836 */ /* 0x000fe20000000000 */
[----:B------:R-:W-:-:S03]  /*2d80*/  LOP3.LUT R28, R28, 0x100000, RZ, 0xfc, !PT ;  /* 0x001000001c1c7812 */ /* 0x000fc600078efcff */
[----:B------:R-:W-:-:S07]  /*2d90*/  IMAD.IADD R15, R15, 0x1, -R18 ;  /* 0x000000010f0f7824 */ /* 0x000fce00078e0a12 */
.L_x_41076:
        /* <DEDUP_REMOVED lines=11> */
.L_x_41075:
        /* <DEDUP_REMOVED lines=19> */
.L_x_41078:
[----:B------:R-:W-:Y:S05]  /*2f80*/  BSYNC.RECONVERGENT B2 ;  /* 0x0000000000027941 */ /* 0x000fea0003800200 */
.L_x_41077:
[----:B------:R-:W-:Y:S01]  /*2f90*/  LOP3.LUT R15, R15, 0x80000000, R17, 0xb8, !PT ;  /* 0x800000000f0f7812 */ /* 0x000fe200078eb811 */
[----:B------:R-:W-:Y:S06]  /*2fa0*/  BRA `(.L_x_41074) ;  /* 0x0000000000247947 */ /* 0x000fec0003800000 */
.L_x_41073:
        /* <DEDUP_REMOVED lines=9> */
.L_x_41074:
[----:B------:R-:W-:Y:S05]  /*3040*/  BSYNC.RECONVERGENT B0 ;  /* 0x0000000000007941 */ /* 0x000fea0003800200 */
.L_x_41072:
        /* <DEDUP_REMOVED lines=9> */
.L_x_41071:
[----:B------:R-:W-:Y:S05]  /*30e0*/  BSYNC.RECONVERGENT B1 ;  /* 0x0000000000017941 */ /* 0x000fea0003800200 */
.L_x_41070:
        /* <DEDUP_REMOVED lines=16> */
.L_x_41081:
[----:B------:R-:W-:-:S13]  /*31f0*/  ISETP.GE.U32.AND P0, PT, R26, UR6, PT ;  /* 0x000000061a007c0c */ /* 0x000fda000bf06070 */
[----:B------:R-:W-:Y:S05]  /*3200*/  @P0 BRA `(.L_x_41083) ;  /* 0x0000000000300947 */ /* 0x000fea0003800000 */
[----:B0-----:R-:W0:Y:S01]  /*3210*/  LDC.64 R8, c[0x0][0x398] ;  /* 0x0000e600ff087b82 */ /* 0x001e220000000a00 */
[C---:B------:R-:W-:Y:S02]  /*3220*/  VIADD R11, R26.reuse, UR8 ;  /* 0x000000081a0b7c36 */ /* 0x040fe40008000000 */
[----:B------:R-:W-:Y:S02]  /*3230*/  VIADD R26, R26, 0x80 ;  /* 0x000000801a1a7836 */ /* 0x000fe40000000000 */
[----:B0-----:R-:W-:-:S05]  /*3240*/  IMAD.WIDE.U32 R8, R11, 0x8, R8 ;  /* 0x000000080b087825 */ /* 0x001fca00078e0008 */
[----:B------:R1:W-:Y:S02]  /*3250*/  STG.E.64 desc[UR10][R8.64], R6 ;  /* 0x0000000608007986 */ /* 0x0003e4000c101b0a */
.L_x_41082:
[----:B------:R-:W-:-:S13]  /*3260*/  ISETP.GE.U32.AND P0, PT, R26, UR6, PT ;  /* 0x000000061a007c0c */ /* 0x000fda000bf06070 */
[----:B------:R-:W-:Y:S05]  /*3270*/  @P0 BRA `(.L_x_41084) ;  /* 0x0000000000300947 */ /* 0x000fea0003800000 */
[----:B-1----:R-:W1:Y:S01]  /*3280*/  LDC.64 R6, c[0x0][0x398] ;  /* 0x0000e600ff067b82 */ /* 0x002e620000000a00 */
[C---:B------:R-:W-:Y:S02]  /*3290*/  VIADD R9, R26.reuse, UR8 ;  /* 0x000000081a097c36 */ /* 0x040fe40008000000 */
[----:B------:R-:W-:Y:S02]  /*32a0*/  VIADD R26, R26, 0x80 ;  /* 0x000000801a1a7836 */ /* 0x000fe40000000000 */
[----:B-1----:R-:W-:-:S05]  /*32b0*/  IMAD.WIDE.U32 R6, R9, 0x8, R6 ;  /* 0x0000000809067825 */ /* 0x002fca00078e0006 */
[----:B------:R1:W-:Y:S02]  /*32c0*/  STG.E.64 desc[UR10][R6.64], R4 ;  /* 0x0000000406007986 */ /* 0x0003e4000c101b0a */
.L_x_41083:
[----:B------:R-:W-:-:S13]  /*32d0*/  ISETP.GE.U32.AND P0, PT, R26, UR6, PT ;  /* 0x000000061a007c0c */ /* 0x000fda000bf06070 */
[----:B------:R-:W-:Y:S05]  /*32e0*/  @P0 BRA `(.L_x_41085) ;  /* 0x0000000000340947 */ /* 0x000fea0003800000 */
[----:B-1----:R-:W1:Y:S01]  /*32f0*/  LDC.64 R4, c[0x0][0x398] ;  /* 0x0000e600ff047b82 */ /* 0x002e620000000a00 */
[C---:B------:R-:W-:Y:S02]  /*3300*/  VIADD R7, R26.reuse, UR8 ;  /* 0x000000081a077c36 */ /* 0x040fe40008000000 */
[----:B------:R-:W-:Y:S02]  /*3310*/  VIADD R26, R26, 0x80 ;  /* 0x000000801a1a7836 */ /* 0x000fe40000000000 */
[----:B-1----:R-:W-:-:S05]  /*3320*/  IMAD.WIDE.U32 R4, R7, 0x8, R4 ;  /* 0x0000000807047825 */ /* 0x002fca00078e0004 */
[----:B------:R2:W-:Y:S02]  /*3330*/  STG.E.64 desc[UR10][R4.64], R2 ;  /* 0x0000000204007986 */ /* 0x0005e4000c101b0a */
.L_x_41084:
[----:B------:R-:W-:-:S13]  /*3340*/  ISETP.GE.U32.AND P0, PT, R26, UR6, PT ;  /* 0x000000061a007c0c */ /* 0x000fda000bf06070 */
[----:B------:R-:W-:Y:S05]  /*3350*/  @P0 BREAK.RELIABLE B1 ;  /* 0x0000000000010942 */ /* 0x000fea0003800100 */
[----:B------:R-:W-:Y:S05]  /*3360*/  @P0 BRA `(.L_x_41086) ;  /* 0x0000000000300947 */ /* 0x000fea0003800000 */
[----:B--2---:R-:W2:Y:S01]  /*3370*/  LDC.64 R2, c[0x0][0x398] ;  /* 0x0000e600ff027b82 */ /* 0x004ea20000000a00 */
[C---:B------:R-:W-:Y:S02]  /*3380*/  VIADD R5, R26.reuse, UR8 ;  /* 0x000000081a057c36 */ /* 0x040fe40008000000 */
[----:B------:R-:W-:Y:S02]  /*3390*/  VIADD R26, R26, 0x80 ;  /* 0x000000801a1a7836 */ /* 0x000fe40000000000 */
[----:B--2---:R-:W-:-:S05]  /*33a0*/  IMAD.WIDE.U32 R2, R5, 0x8, R2 ;  /* 0x0000000805027825 */ /* 0x004fca00078e0002 */
[----:B------:R2:W-:Y:S02]  /*33b0*/  STG.E.64 desc[UR10][R2.64], R24 ;  /* 0x0000001802007986 */ /* 0x0005e4000c101b0a */
.L_x_41085:
[----:B------:R-:W-:Y:S05]  /*33c0*/  BSYNC.RELIABLE B1 ;  /* 0x0000000000017941 */ /* 0x000fea0003800100 */
.L_x_41080:
[----:B------:R-:W-:-:S13]  /*33d0*/  ISETP.GE.U32.AND P0, PT, R26, UR6, PT ;  /* 0x000000061a007c0c */ /* 0x000fda000bf06070 */
[----:B--2---:R-:W2:Y:S01]  /*33e0*/  @!P0 LDC.64 R2, c[0x0][0x398] ;  /* 0x0000e600ff028b82 */ /* 0x004ea20000000a00 */
[C---:B-1----:R-:W-:Y:S02]  /*33f0*/  @!P0 VIADD R5, R26.reuse, UR8 ;  /* 0x000000081a058c36 */ /* 0x042fe40008000000 */
[----:B------:R-:W-:Y:S02]  /*3400*/  @!P0 VIADD R26, R26, 0x80 ;  /* 0x000000801a1a8836 */ /* 0x000fe40000000000 */
[----:B--2---:R-:W-:-:S05]  /*3410*/  @!P0 IMAD.WIDE.U32 R2, R5, 0x8, R2 ;  /* 0x0000000805028825 */ /* 0x004fca00078e0002 */
[----:B------:R3:W-:Y:S02]  /*3420*/  @!P0 STG.E.64 desc[UR10][R2.64], R22 ;  /* 0x0000001602008986 */ /* 0x0007e4000c101b0a */
.L_x_41086:
[----:B------:R-:W-:Y:S05]  /*3430*/  BSYNC.RECONVERGENT B0 ;  /* 0x0000000000007941 */ /* 0x000fea0003800200 */
.L_x_41079:
[----:B------:R-:W-:Y:S05]  /*3440*/  WARPSYNC.ALL ;  /* 0x0000000000007948 */ /* 0x000fea0003800000 */
[----:B------:R-:W-:-:S13]  /*3450*/  ISETP.GE.U32.AND P0, PT, R26, UR6, PT ;  /* 0x000000061a007c0c */ /* 0x000fda000bf06070 */
[----:B------:R-:W-:Y:S05]  /*3460*/  @P0 EXIT ;  /* 0x000000000000094d */ /* 0x000fea0003800000 */
[----:B--23--:R-:W2:Y:S01]  /*3470*/  LDC.64 R2, c[0x0][0x398] ;  /* 0x0000e600ff027b82 */ /* 0x00cea20000000a00 */
[----:B------:R-:W-:-:S04]  /*3480*/  VIADD R5, R26, UR8 ;  /* 0x000000081a057c36 */ /* 0x000fc80008000000 */
[----:B--2---:R-:W-:-:S05]  /*3490*/  IMAD.WIDE.U32 R2, R5, 0x8, R2 ;  /* 0x0000000805027825 */ /* 0x004fca00078e0002 */
[----:B------:R-:W-:Y:S01]  /*34a0*/  STG.E.64 desc[UR10][R2.64], R14 ;  /* 0x0000000e02007986 */ /* 0x000fe2000c101b0a */
[----:B------:R-:W-:Y:S05]  /*34b0*/  EXIT ;  /* 0x000000000000794d */ /* 0x000fea0003800000 */
.L_x_41006:
[----:B------:R-:W0:Y:S01]  /*34c0*/  S2R R0, SR_TID.X ;  /* 0x0000000000007919 */ /* 0x000e220000002100 */
[----:B------:R-:W1:Y:S01]  /*34d0*/  LDCU.64 UR4, c[0x0][0x3a0] ;  /* 0x00007400ff0477ac */ /* 0x000e620008000a00 */
[----:B------:R-:W2:Y:S01]  /*34e0*/  LDCU.64 UR6, c[0x0][0x390] ;  /* 0x00007200ff0677ac */ /* 0x000ea20008000a00 */
[----:B-1----:R-:W-:-:S06]  /*34f0*/  UIMAD.WIDE.U32 UR4, UR8, 0x8, UR4 ;  /* 0x00000008080478a5 */ /* 0x002fcc000f8e0004 */
[----:B------:R-:W-:Y:S02]  /*3500*/  IMAD.U32 R2, RZ, RZ, UR4 ;  /* 0x00000004ff027e24 */ /* 0x000fe4000f8e00ff */
[----:B------:R-:W-:Y:S02]  /*3510*/  IMAD.U32 R3, RZ, RZ, UR5 ;  /* 0x00000005ff037e24 */ /* 0x000fe4000f8e00ff */
[----:B0-----:R-:W-:-:S05]  /*3520*/  IMAD.WIDE.U32 R2, R0, 0x10, R2 ;  /* 0x0000001000027825 */ /* 0x001fca00078e0002 */
[----:B------:R-:W3:Y:S01]  /*3530*/  LDG.E.128 R12, desc[UR10][R2.64] ;  /* 0x0000000a020c7981 */ /* 0x000ee2000c1e1d00 */
[----:B--2---:R-:W-:Y:S01]  /*3540*/  ULOP3.LUT UR7, UR7, 0x7fffffff, URZ, 0xc0, !UPT ;  /* 0x7fffffff07077892 */ /* 0x004fe2000f8ec0ff */
[----:B------:R-:W-:Y:S01]  /*3550*/  IMAD.U32 R24, RZ, RZ, UR6 ;  /* 0x00000006ff187e24 */ /* 0x000fe2000f8e00ff */
[----:B------:R-:W-:Y:S01]  /*3560*/  BSSY.RECONVERGENT B0, `(.L_x_41087) ;  /* 0x0000053000007945 */ /* 0x000fe20003800200 */
[----:B------:R-:W5:Y:S03]  /*3570*/  LDG.E.128 R20, desc[UR10][R2.64+0x800] ;  /* 0x0008000a02147981 */ /* 0x000f66000c1e1d00 */
[----:B------:R-:W-:Y:S01]  /*3580*/  IMAD.U32 R25, RZ, RZ, UR7 ;  /* 0x00000007ff197e24 */ /* 0x000fe2000f8e00ff */
[----:B------:R-:W5:Y:S01]  /*3590*/  LDG.E.128 R8, desc[UR10][R2.64+0x1000] ;  /* 0x0010000a02087981 */ /* 0x000f62000c1e1d00 */
[----:B------:R-:W-:-:S03]  /*35a0*/  IMAD.U32 R27, RZ, RZ, UR7 ;  /* 0x00000007ff1b7e24 */ /* 0x000fc6000f8e00ff */
[----:B------:R0:W5:Y:S01]  /*35b0*/  LDG.E.128 R4, desc[UR10][R2.64+0x1800] ;  /* 0x0018000a02047981 */ /* 0x000162000c1e1d00 */
[----:B------:R-:W-:Y:S01]  /*35c0*/  DMUL R24, R24, 1.80143985094819840000e+16 ;  /* 0x4350000018187828 */ /* 0x000fe20000000000 */
[----:B------:R-:W-:-:S09]  /*35d0*/  SHF.R.U32.HI R27, RZ, 0x14, R27 ;  /* 0x00000014ff1b7819 */ /* 0x000fd2000001161b */
[----:B------:R-:W-:-:S05]  /*35e0*/  LEA.HI R26, R25, R27, RZ, 0xc ;  /* 0x0000001b191a7211 */ /* 0x000fca00078f60ff */
[----:B------:R-:W-:Y:S01]  /*35f0*/  VIADD R26, R26, 0xffffffca ;  /* 0xffffffca1a1a7836 */ /* 0x000fe20000000000 */
[----:B---3--:R-:W-:Y:S01]  /*3600*/  LOP3.LUT R17, R13, 0x7fffffff, RZ, 0xc0, !PT ;  /* 0x7fffffff0d117812 */ /* 0x008fe200078ec0ff */
[----:B0-----:R-:W-:-:S03]  /*3610*/  IMAD.MOV.U32 R2, RZ, RZ, R12 ;  /* 0x000000ffff027224 */ /* 0x001fc600078e000c */
[----:B------:R-:W-:Y:S01]  /*3620*/  VIMNMX.U32 R16, PT, PT, R17, UR7, !PT ;  /* 0x0000000711107c48 */ /* 0x000fe2000ffe0000 */
[----:B------:R-:W-:-:S03]  /*3630*/  IMAD.MOV.U32 R3, RZ, RZ, R17 ;  /* 0x000000ffff037224 */ /* 0x000fc600078e0011 */
        /* <DEDUP_REMOVED lines=12> */
.L_x_41088:
        /* <DEDUP_REMOVED lines=25> */
.L_x_41091:
        /* <DEDUP_REMOVED lines=11> */
.L_x_41090:
        /* <DEDUP_REMOVED lines=19> */
.L_x_41093:
[----:B------:R-:W-:Y:S05]  /*3a70*/  BSYNC.RECONVERGENT B1 ;  /* 0x0000000000017941 */ /* 0x000fea0003800200 */
.L_x_41092:
[----:B------:R-:W-:-:S07]  /*3a80*/  LOP3.LUT R19, R19, 0x80000000, R13, 0xb8, !PT ;  /* 0x8000000013137812 */ /* 0x000fce00078eb80d */
.L_x_41089:
[----:B------:R-:W-:Y:S05]  /*3a90*/  BSYNC.RECONVERGENT B0 ;  /* 0x0000000000007941 */ /* 0x000fea0003800200 */
.L_x_41087:
        /* <DEDUP_REMOVED lines=31> */
.L_x_41098:
        /* <DEDUP_REMOVED lines=11> */
.L_x_41097:
        /* <DEDUP_REMOVED lines=19> */
.L_x_41100:
[----:B------:R-:W-:Y:S05]  /*3e70*/  BSYNC.RECONVERGENT B1 ;  /* 0x0000000000017941 */ /* 0x000fea0003800200 */
.L_x_41099:
[----:B------:R-:W-:Y:S01]  /*3e80*/  LOP3.LUT R17, R17, 0x80000000, R15, 0xb8, !PT ;  /* 0x8000000011117812 */ /* 0x000fe200078eb80f */
[----:B------:R-:W-:Y:S06]  /*3e90*/  BRA `(.L_x_41096) ;  /* 0x0000000000247947 */ /* 0x000fec0003800000 */
.L_x_41095:
        /* <DEDUP_REMOVED lines=9> */
.L_x_41096:
[----:B------:R-:W-:Y:S05]  /*3f30*/  BSYNC.RECONVERGENT B0 ;  /* 0x0000000000007941 */ /* 0x000fea0003800200 */
.L_x_41094:
[----:B-----5:R-:W-:Y:S01]  /*3f40*/  LOP3.LUT R3, R21, 0x7fffffff, RZ, 0xc0, !PT ;  /* 0x7fffffff15037812 */ /* 0x020fe200078ec0ff */
        /* <DEDUP_REMOVED lines=30> */
.L_x_41105:
        /* <DEDUP_REMOVED lines=11> */
.L_x_41104:
        /* <DEDUP_REMOVED lines=19> */
.L_x_41107:
[----:B------:R-:W-:Y:S05]  /*4310*/  BSYNC.RECONVERGENT B1 ;  /* 0x0000000000017941 */ /* 0x000fea0003800200 */
.L_x_41106:
[----:B------:R-:W-:Y:S01]  /*4320*/  LOP3.LUT R15, R15, 0x80000000, R21, 0xb8, !PT ;  /* 0x800000000f0f7812 */ /* 0x000fe200078eb815 */
[----:B------:R-:W-:Y:S06]  /*4330*/  BRA `(.L_x_41103) ;  /* 0x0000000000247947 */ /* 0x000fec0003800000 */
.L_x_41102:
        /* <DEDUP_REMOVED lines=9> */
.L_x_41103:
[----:B------:R-:W-:Y:S05]  /*43d0*/  BSYNC.RECONVERGENT B0 ;  /* 0x0000000000007941 */ /* 0x000fea0003800200 */
.L_x_41101:
        /* <DEDUP_REMOVED lines=30> */
.L_x_41112:
        /* <DEDUP_REMOVED lines=11> */
.L_x_41111:
        /* <DEDUP_REMOVED lines=20> */
.L_x_41114:
[----:B------:R-:W-:Y:S05]  /*47b0*/  BSYNC.RECONVERGENT B1 ;  /* 0x0000000000017941 */ /* 0x000fea0003800200 */
.L_x_41113:
[----:B------:R-:W-:Y:S01]  /*47c0*/  LOP3.LUT R13, R13, 0x80000000, R23, 0xb8, !PT ;  /* 0x800000000d0d7812 */ /* 0x000fe200078eb817 */
[----:B------:R-:W-:Y:S01]  /*47d0*/  IMAD.MOV.U32 R12, RZ, RZ, R21 ;  /* 0x000000ffff0c7224 */ /* 0x000fe200078e0015 */
[----:B------:R-:W-:Y:S06]  /*47e0*/  BRA `(.L_x_41110) ;  /* 0x0000000000247947 */ /* 0x000fec0003800000 */
.L_x_41109:
        /* <DEDUP_REMOVED lines=9> */
.L_x_41110:
[----:B------:R-:W-:Y:S05]  /*4880*/  BSYNC.RECONVERGENT B0 ;  /* 0x0000000000007941 */ /* 0x000fea0003800200 */
.L_x_41108:
        /* <DEDUP_REMOVED lines=30> */
.L_x_41119:
        /* <DEDUP_REMOVED lines=11> */
.L_x_41118:
        /* <DEDUP_REMOVED lines=20> */
.L_x_41121:
[----:B------:R-:W-:Y:S05]  /*4c60*/  BSYNC.RECONVERGENT B1 ;  /* 0x0000000000017941 */ /* 0x000fea0003800200 */
.L_x_41120:
[----:B------:R-:W-:Y:S01]  /*4c70*/  LOP3.LUT R3, R23, 0x80000000, R9, 0xb8, !PT ;  /* 0x8000000017037812 */ /* 0x000fe200078eb809 */
[----:B------:R-:W-:Y:S01]  /*4c80*/  IMAD.MOV.U32 R2, RZ, RZ, R21 ;  /* 0x000000ffff027224 */ /* 0x000fe200078e0015 */
[----:B------:R-:W-:Y:S06]  /*4c90*/  BRA `(.L_x_41117) ;  /* 0x0000000000247947 */ /* 0x000fec0003800000 */
.L_x_41116:
        /* <DEDUP_REMOVED lines=9> */
.L_x_41117:
[----:B------:R-:W-:Y:S05]  /*4d30*/  BSYNC.RECONVERGENT B0 ;  /* 0x0000000000007941 */ /* 0x000fea0003800200 */
.L_x_41115:
        /* <DEDUP_REMOVED lines=30> */
.L_x_41126:
        /* <DEDUP_REMOVED lines=11> */
.L_x_41125:
        /* <DEDUP_REMOVED lines=20> */
.L_x_41128:
[----:B------:R-:W-:Y:S05]  /*5110*/  BSYNC.RECONVERGENT B1 ;  /* 0x0000000000017941 */ /* 0x000fea0003800200 */
.L_x_41127:
[----:B------:R-:W-:Y:S01]  /*5120*/  LOP3.LUT R9, R23, 0x80000000, R11, 0xb8, !PT ;  /* 0x8000000017097812 */ /* 0x000fe200078eb80b */
[----:B------:R-:W-:Y:S01]  /*5130*/  IMAD.MOV.U32 R8, RZ, RZ, R21 ;  /* 0x000000ffff087224 */ /* 0x000fe200078e0015 */
[----:B------:R-:W-:Y:S06]  /*5140*/  BRA `(.L_x_41124) ;  /* 0x0000000000247947 */ /* 0x000fec0003800000 */
.L_x_41123:
        /* <DEDUP_REMOVED lines=9> */
.L_x_41124:
[----:B------:R-:W-:Y:S05]  /*51e0*/  BSYNC.RECONVERGENT B0 ;  /* 0x0000000000007941 */ /* 0x000fea0003800200 */
.L_x_41122:
        /* <DEDUP_REMOVED lines=30> */
.L_x_41133:
        /* <DEDUP_REMOVED lines=11> */
.L_x_41132:
        /* <DEDUP_REMOVED lines=20> */
.L_x_41135:
[----:B------:R-:W-:Y:S05]  /*55c0*/  BSYNC.RECONVERGENT B1 ;  /* 0x0000000000017941 */ /* 0x000fea0003800200 */
.L_x_41134:
[----:B------:R-:W-:Y:S01]  /*55d0*/  LOP3.LUT R11, R23, 0x80000000, R5, 0xb8, !PT ;  /* 0x80000000170b7812 */ /* 0x000fe200078eb805 */
[----:B------:R-:W-:Y:S01]  /*55e0*/  IMAD.MOV.U32 R10, RZ, RZ, R21 ;  /* 0x000000ffff0a7224 */ /* 0x000fe200078e0015 */
[----:B------:R-:W-:Y:S06]  /*55f0*/  BRA `(.L_x_41131) ;  /* 0x0000000000247947 */ /* 0x000fec0003800000 */
.L_x_41130:
        /* <DEDUP_REMOVED lines=9> */
.L_x_41131:
[----:B------:R-:W-:Y:S05]  /*5690*/  BSYNC.RECONVERGENT B0 ;  /* 0x0000000000007941 */ /* 0x000fea0003800200 */
.L_x_41129:
        /* <DEDUP_REMOVED lines=25> */
[C---:B------:R-:W-:Y:S01]  /*5830*/  @!P0 LEA.HI R4, R21.reuse, R23, RZ, 0xc ;  /* 0x0000001715048211 */ /* 0x040fe200078f60ff */
[----:B------:R-:W-:Y:S01]  /*5840*/  IMAD.MOV.U32 R22, RZ, RZ, R20 ;  /* 0x000000ffff167224 */ /* 0x000fe200078e0014 */
[----:B------:R-:W-:-:S03]  /*5850*/  LOP3.LUT R21, R21, 0xfffff, RZ, 0xc0, !PT ;  /* 0x000fffff15157812 */ /* 0x000fc600078ec0ff */
[----:B------:R-:W-:Y:S01]  /*5860*/  @!P0 VIADD R23, R4, 0xffffffca ;  /* 0xffffffca04178836 */ /* 0x000fe20000000000 */
[----:B------:R-:W-:-:S03]  /*5870*/  LOP3.LUT R21, R21, 0x100000, RZ, 0xfc, !PT ;  /* 0x0010000015157812 */ /* 0x000fc600078efcff */
[----:B------:R-:W-:-:S07]  /*5880*/  IMAD.IADD R23, R23, 0x1, -R26 ;  /* 0x0000000117177824 */ /* 0x000fce00078e0a1a */
.L_x_41140:
        /* <DEDUP_REMOVED lines=11> */
.L_x_41139:
        /* <DEDUP_REMOVED lines=20> */
.L_x_41142:
[----:B------:R-:W-:Y:S05]  /*5a80*/  BSYNC.RECONVERGENT B1 ;  /* 0x0000000000017941 */ /* 0x000fea0003800200 */
.L_x_41141:
[----:B------:R-:W-:Y:S01]  /*5a90*/  LOP3.LUT R5, R23, 0x80000000, R7, 0xb8, !PT ;  /* 0x8000000017057812 */ /* 0x000fe200078eb807 */
[----:B------:R-:W-:Y:S01]  /*5aa0*/  IMAD.MOV.U32 R4, RZ, RZ, R21 ;  /* 0x000000ffff047224 */ /* 0x000fe200078e0015 */
[----:B------:R-:W-:Y:S06]  /*5ab0*/  BRA `(.L_x_41138) ;  /* 0x0000000000247947 */ /* 0x000fec0003800000 */
.L_x_41137:
        /* <DEDUP_REMOVED lines=9> */
.L_x_41138:
[----:B------:R-:W-:Y:S05]  /*5b50*/  BSYNC.RECONVERGENT B0 ;  /* 0x0000000000007941 */ /* 0x000fea0003800200 */
.L_x_41136:
[----:B------:R-:W0:Y:S01]  /*5b60*/  LDCU.128 UR12, c[0x0][0x390] ;  /* 0x00007200ff0c77ac */ /* 0x000e220008000c00 */
[----:B------:R-:W-:Y:S02]  /*5b70*/  DSETP.NEU.AND P2, PT, R4, RZ, PT ;  /* 0x000000ff0400722a */ /* 0x000fe40003f4d000 */
[----:B------:R-:W-:Y:S02]  /*5b80*/  DSETP.NEU.AND P3, PT, R18, RZ, PT ;  /* 0x000000ff1200722a */ /* 0x000fe40003f6d000 */
[----:B------:R-:W-:Y:S02]  /*5b90*/  DSETP.NEU.AND P1, PT, R12, RZ, PT ;  /* 0x000000ff0c00722a */ /* 0x000fe40003f2d000 */
[----:B------:R-:W-:Y:S02]  /*5ba0*/  DSETP.NEU.AND P4, PT, R16, RZ, PT ;  /* 0x000000ff1000722a */ /* 0x000fe40003f8d000 */
[----:B------:R-:W-:Y:S02]  /*5bb0*/  DSETP.NEU.AND P5, PT, R14, RZ, PT ;  /* 0x000000ff0e00722a */ /* 0x000fe40003fad000 */
[----:B0-----:R-:W-:Y:S01]  /*5bc0*/  DADD R24, R4, UR12 ;  /* 0x0000000c04187e29 */ /* 0x001fe20008000000 */
[----:B------:R-:W-:Y:S01]  /*5bd0*/  UIMAD.WIDE.U32 UR4, UR8, 0x8, UR14 ;  /* 0x00000008080478a5 */ /* 0x000fe2000f8e000e */
[----:B------:R-:W-:-:S02]  /*5be0*/  DADD R6, R18, UR12 ;  /* 0x0000000c12067e29 */ /* 0x000fc40008000000 */
[----:B------:R-:W-:Y:S02]  /*5bf0*/  DSETP.LEU.AND P0, PT, RZ, UR12, PT ;  /* 0x0000000cff007e2a */ /* 0x000fe4000bf0b000 */
[----:B------:R-:W-:Y:S02]  /*5c00*/  DADD R20, R12, UR12 ;  /* 0x0000000c0c147e29 */ /* 0x000fe40008000000 */
[----:B------:R-:W-:Y:S02]  /*5c10*/  DADD R28, R16, UR12 ;  /* 0x0000000c101c7e29 */ /* 0x000fe40008000000 */
[----:B------:R-:W-:Y:S01]  /*5c20*/  FSEL R22, R24, R4, P2 ;  /* 0x0000000418167208 */ /* 0x000fe20001000000 */
[----:B------:R-:W-:Y:S01]  /*5c30*/  DADD R32, R14, UR12 ;  /* 0x0000000c0e207e29 */ /* 0x000fe20008000000 */
[----:B------:R-:W-:Y:S01]  /*5c40*/  FSEL R24, R25, R5, P2 ;  /* 0x0000000519187208 */ /* 0x000fe20001000000 */
[----:B------:R-:W-:Y:S01]  /*5c50*/  DSETP.LT.XOR P2, PT, R4, RZ, !P0 ;  /* 0x000000ff0400722a */ /* 0x000fe20004741800 */
[----:B------:R-:W-:-:S02]  /*5c60*/  FSEL R23, R6, R18, P3 ;  /* 0x0000001206177208 */ /* 0x000fc40001800000 */
[----:B------:R-:W-:Y:S01]  /*5c70*/  FSEL R25, R7, R19, P3 ;  /* 0x0000001307197208 */ /* 0x000fe20001800000 */
[C---:B------:R-:W-:Y:S01]  /*5c80*/  DADD R6, R2.reuse, UR12 ;  /* 0x0000000c02067e29 */ /* 0x040fe20008000000 */
[----:B------:R-:W-:Y:S01]  /*5c90*/  FSEL R35, R20, R12, P1 ;  /* 0x0000000c14237208 */ /* 0x000fe20000800000 */
[----:B------:R-:W-:Y:S01]  /*5ca0*/  DSETP.NEU.AND P3, PT, R2, RZ, PT ;  /* 0x000000ff0200722a */ /* 0x000fe20003f6d000 */
[----:B------:R-:W-:Y:S01]  /*5cb0*/  FSEL R37, R21, R13, P1 ;  /* 0x0000000d15257208 */ /* 0x000fe20000800000 */
[----:B------:R-:W-:Y:S01]  /*5cc0*/  DADD R20, R8, UR12 ;  /* 0x0000000c08147e29 */ /* 0x000fe20008000000 */
[----:B------:R-:W-:Y:S01]  /*5cd0*/  FSEL R22, R22, R4, P2 ;  /* 0x0000000416167208 */ /* 0x000fe20001000000 */
[----:B------:R-:W-:Y:S01]  /*5ce0*/  DSETP.LT.XOR P1, PT, R18, RZ, !P0 ;  /* 0x000000ff1200722a */ /* 0x000fe20004721800 */
[----:B------:R-:W-:Y:S01]  /*5cf0*/  FSEL R24, R24, R5, P2 ;  /* 0x0000000518187208 */ /* 0x000fe20001000000 */
[----:B------:R-:W-:Y:S01]  /*5d00*/  DADD R4, R10, UR12 ;  /* 0x0000000c0a047e29 */ /* 0x000fe20008000000 */
[----:B------:R-:W-:Y:S01]  /*5d10*/  FSEL R27, R28, R16, P4 ;  /* 0x000000101c1b7208 */ /* 0x000fe20002000000 */
[----:B------:R-:W-:Y:S01]  /*5d20*/  DSETP.NEU.AND P2, PT, R8, RZ, PT ;  /* 0x000000ff0800722a */ /* 0x000fe20003f4d000 */
[----:B------:R-:W-:-:S02]  /*5d30*/  FSEL R6, R6, R2, P3 ;  /* 0x0000000206067208 */ /* 0x000fc40001800000 */
[----:B------:R-:W-:Y:S01]  /*5d40*/  FSEL R26, R7, R3, P3 ;  /* 0x00000003071a7208 */ /* 0x000fe20001800000 */
[----:B------:R-:W-:Y:S01]  /*5d50*/  DSETP.NEU.AND P3, PT, R10, RZ, PT ;  /* 0x000000ff0a00722a */ /* 0x000fe20003f6d000 */
[----:B------:R-:W-:Y:S02]  /*5d60*/  FSEL R25, R25, R19, P1 ;  /* 0x0000001319197208 */ /* 0x000fe40000800000 */
[----:B------:R-:W-:Y:S02]  /*5d70*/  FSEL R7, R20, R8, P2 ;  /* 0x0000000814077208 */ /* 0x000fe40001000000 */
[----:B------:R-:W-:Y:S01]  /*5d80*/  FSEL R20, R21, R9, P2 ;  /* 0x0000000915147208 */ /* 0x000fe20001000000 */
[----:B------:R-:W-:Y:S01]  /*5d90*/  DSETP.LT.XOR P2, PT, R16, RZ, !P0 ;  /* 0x000000ff1000722a */ /* 0x000fe20004741800 */
[----:B------:R-:W-:Y:S02]  /*5da0*/  FSEL R21, R4, R10, P3 ;  /* 0x0000000a04157208 */ /* 0x000fe40001800000 */
[----:B------:R-:W-:Y:S01]  /*5db0*/  FSEL R4, R23, R18, P1 ;  /* 0x0000001217047208 */ /* 0x000fe20000800000 */
[----:B------:R-:W-:Y:S01]  /*5dc0*/  DSETP.LT.XOR P1, PT, R14, RZ, !P0 ;  /* 0x000000ff0e00722a */ /* 0x000fe20004721800 */
[----:B------:R-:W-:Y:S01]  /*5dd0*/  FSEL R29, R29, R17, P4 ;  /* 0x000000111d1d7208 */ /* 0x000fe20002000000 */
[----:B------:R-:W-:Y:S01]  /*5de0*/  IMAD.MOV.U32 R23, RZ, RZ, R24 ;  /* 0x000000ffff177224 */ /* 0x000fe200078e0018 */
[----:B------:R-:W-:-:S02]  /*5df0*/  FSEL R31, R32, R14, P5 ;  /* 0x0000000e201f7208 */ /* 0x000fc40002800000 */
[----:B------:R-:W-:Y:S02]  /*5e00*/  FSEL R33, R33, R15, P5 ;  /* 0x0000000f21217208 */ /* 0x000fe40002800000 */
[----:B------:R-:W-:Y:S02]  /*5e10*/  FSEL R16, R27, R16, P2 ;  /* 0x000000101b107208 */ /* 0x000fe40001000000 */
[----:B------:R-:W-:Y:S01]  /*5e20*/  FSEL R17, R29, R17, P2 ;  /* 0x000000111d117208 */ /* 0x000fe20001000000 */
[----:B------:R-:W-:Y:S01]  /*5e30*/  DSETP.LT.XOR P2, PT, R12, RZ, !P0 ;  /* 0x000000ff0c00722a */ /* 0x000fe20004741800 */
[----:B------:R-:W-:Y:S01]  /*5e40*/  FSEL R5, R5, R11, P3 ;  /* 0x0000000b05057208 */ /* 0x000fe20001800000 */
[----:B------:R-:W-:Y:S01]  /*5e50*/  DSETP.LT.XOR P3, PT, R2, RZ, !P0 ;  /* 0x000000ff0200722a */ /* 0x000fe20004761800 */
[----:B------:R-:W-:Y:S02]  /*5e60*/  FSEL R14, R31, R14, P1 ;  /* 0x0000000e1f0e7208 */ /* 0x000fe40000800000 */
[----:B------:R-:W-:Y:S01]  /*5e70*/  FSEL R15, R33, R15, P1 ;  /* 0x0000000f210f7208 */ /* 0x000fe20000800000 */
[----:B------:R-:W-:Y:S01]  /*5e80*/  DSETP.LT.XOR P1, PT, R8, RZ, !P0 ;  /* 0x000000ff0800722a */ /* 0x000fe20004721800 */
[----:B------:R-:W-:Y:S01]  /*5e90*/  FSEL R18, R35, R12, P2 ;  /* 0x0000000c23127208 */ /* 0x000fe20001000000 */
[----:B------:R-:W-:Y:S01]  /*5ea0*/  DSETP.LT.XOR P0, PT, R10, RZ, !P0 ;  /* 0x000000ff0a00722a */ /* 0x000fe20004701800 */
[----:B------:R-:W-:Y:S01]  /*5eb0*/  FSEL R19, R37, R13, P2 ;  /* 0x0000000d25137208 */ /* 0x000fe20001000000 */
[----:B------:R-:W-:Y:S01]  /*5ec0*/  IMAD.U32 R12, RZ, RZ, UR4 ;  /* 0x00000004ff0c7e24 */ /* 0x000fe2000f8e00ff */
[----:B------:R-:W-:Y:S01]  /*5ed0*/  FSEL R2, R6, R2, P3 ;  /* 0x0000000206027208 */ /* 0x000fe20001800000 */
[----:B------:R-:W-:Y:S01]  /*5ee0*/  IMAD.U32 R13, RZ, RZ, UR5 ;  /* 0x00000005ff0d7e24 */ /* 0x000fe2000f8e00ff */
[----:B------:R-:W-:Y:S01]  /*5ef0*/  FSEL R9, R20, R9, P1 ;  /* 0x0000000914097208 */ /* 0x000fe20000800000 */
[----:B------:R-:W-:Y:S01]  /*5f00*/  IMAD.MOV.U32 R6, RZ, RZ, R16 ;  /* 0x000000ffff067224 */ /* 0x000fe200078e0010 */
[----:B------:R-:W-:Y:S01]  /*5f10*/  FSEL R20, R21, R10, P0 ;  /* 0x0000000a15147208 */ /* 0x000fe20000000000 */
[----:B------:R-:W-:Y:S01]  /*5f20*/  IMAD.WIDE.U32 R12, R0, 0x10, R12 ;  /* 0x00000010000c7825 */ /* 0x000fe200078e000c */
[----:B------:R-:W-:-:S02]  /*5f30*/  FSEL R8, R7, R8, P1 ;  /* 0x0000000807087208 */ /* 0x000fc40000800000 */
[----:B------:R-:W-:Y:S01]  /*5f40*/  FSEL R21, R5, R11, P0 ;  /* 0x0000000b05157208 */ /* 0x000fe20000000000 */
[----:B------:R-:W-:Y:S01]  /*5f50*/  IMAD.MOV.U32 R5, RZ, RZ, R25 ;  /* 0x000000ffff057224 */ /* 0x000fe200078e0019 */
[----:B------:R-:W-:Y:S01]  /*5f60*/  FSEL R3, R26, R3, P3 ;  /* 0x000000031a037208 */ /* 0x000fe20001800000 */
[----:B------:R-:W-:Y:S02]  /*5f70*/  IMAD.MOV.U32 R7, RZ, RZ, R17 ;  /* 0x000000ffff077224 */ /* 0x000fe400078e0011 */
[----:B------:R-:W-:Y:S01]  /*5f80*/  IMAD.MOV.U32 R16, RZ, RZ, R14 ;  /* 0x000000ffff107224 */ /* 0x000fe200078e000e */
[----:B------:R-:W-:Y:S01]  /*5f90*/  STG.E.128 desc[UR10][R12.64+0x1800], R20 ;  /* 0x001800140c007986 */ /* 0x000fe2000c101d0a */
[----:B------:R-:W-:-:S03]  /*5fa0*/  IMAD.MOV.U32 R17, RZ, RZ, R15 ;  /* 0x000000ffff117224 */ /* 0x000fc600078e000f */
[----:B------:R0:W-:Y:S04]  /*5fb0*/  STG.E.128 desc[UR10][R12.64], R4 ;  /* 0x000000040c007986 */ /* 0x0001e8000c101d0a */
[----:B------:R-:W-:Y:S01]  /*5fc0*/  STG.E.128 desc[UR10][R12.64+0x800], R16 ;  /* 0x000800100c007986 */ /* 0x000fe2000c101d0a */
[----:B0-----:R-:W-:Y:S02]  /*5fd0*/  IMAD.MOV.U32 R4, RZ, RZ, R2 ;  /* 0x000000ffff047224 */ /* 0x001fe400078e0002 */
[----:B------:R-:W-:Y:S02]  /*5fe0*/  IMAD.MOV.U32 R5, RZ, RZ, R3 ;  /* 0x000000ffff057224 */ /* 0x000fe400078e0003 */
[----:B------:R-:W-:Y:S02]  /*5ff0*/  IMAD.MOV.U32 R6, RZ, RZ, R8 ;  /* 0x000000ffff067224 */ /* 0x000fe400078e0008 */
[----:B------:R-:W-:-:S05]  /*6000*/  IMAD.MOV.U32 R7, RZ, RZ, R9 ;  /* 0x000000ffff077224 */ /* 0x000fca00078e0009 */
[----:B------:R-:W-:Y:S01]  /*6010*/  STG.E.128 desc[UR10][R12.64+0x1000], R4 ;  /* 0x001000040c007986 */ /* 0x000fe2000c101d0a */
[----:B------:R-:W-:Y:S05]  /*6020*/  EXIT ;  /* 0x000000000000794d */ /* 0x000fea0003800000 */
.L_x_41143:
        /* <DEDUP_REMOVED lines=13> */
.L_x_55041:


//--------------------- .text._ZN2at6native29vectorized_elementwise_kernelILi4ENS0_13BUnaryFunctorIdddZZZNS0_21remainder_kernel_cudaERNS_18TensorIteratorBaseEENKUlvE0_clEvENKUlvE_clEvEUlddE_EESt5arrayIPcLm2EEEEviT0_T1_ --------------------------
	.section	.text._ZN2at6native29vectorized_elementwise_kernelILi4ENS0_13BUnaryFunctorIdddZZZNS0_21remainder_kernel_cudaERNS_18TensorIteratorBaseEENKUlvE0_clEvENKUlvE_clEvEUlddE_EESt5arrayIPcLm2EEEEviT0_T1_,"ax",@progbits
	.align	128
        .global         _ZN2at6native29vectorized_elementwise_kernelILi4ENS0_13BUnaryFunctorIdddZZZNS0_21remainder_kernel_cudaERNS_18TensorIteratorBaseEENKUlvE0_clEvENKUlvE_clEvEUlddE_EESt5arrayIPcLm2EEEEviT0_T1_
        .type           _ZN2at6native29vectorized_elementwise_kernelILi4ENS0_13BUnaryFunctorIdddZZZNS0_21remainder_kernel_cudaERNS_18TensorIteratorBaseEENKUlvE0_clEvENKUlvE_clEvEUlddE_EESt5arrayIPcLm2EEEEviT0_T1_,@function
        .size           _ZN2at6native29vectorized_elementwise_kernelILi4ENS0_13BUnaryFunctorIdddZZZNS0_21remainder_kernel_cudaERNS_18TensorIteratorBaseEENKUlvE0_clEvENKUlvE_clEvEUlddE_EESt5arrayIPcLm2EEEEviT0_T1_,(.L_x_55042 - _ZN2at6native29vectorized_elementwise_kernelILi4ENS0_13BUnaryFunctorIdddZZZNS0_21remainder_kernel_cudaERNS_18TensorIteratorBaseEENKUlvE0_clEvENKUlvE_clEvEUlddE_EESt5arrayIPcLm2EEEEviT0_T1_)
        .other          _ZN2at6native29vectorized_elementwise_kernelILi4ENS0_13BUnaryFunctorIdddZZZNS0_21remainder_kernel_cudaERNS_18TensorIteratorBaseEENKUlvE0_clEvENKUlvE_clEvEUlddE_EESt5arrayIPcLm2EEEEviT0_T1_,@"STO_CUDA_ENTRY STV_DEFAULT"
_ZN2at6native29vectorized_elementwise_kernelILi4ENS0_13BUnaryFunctorIdddZZZNS0_21remainder_kernel_cudaERNS_18TensorIteratorBaseEENKUlvE0_clEvENKUlvE_clEvEUlddE_EESt5arrayIPcLm2EEEEviT0_T1_:
.text._ZN2at6native29vectorized_elementwise_kernelILi4ENS0_13BUnaryFunctorIdddZZZNS0_21remainder_kernel_cudaERNS_18TensorIteratorBaseEENKUlvE0_clEvENKUlvE_clEvEUlddE_EESt5arrayIPcLm2EEEEviT0_T1_:
        /* <DEDUP_REMOVED lines=93> */
.L_x_41148:
        /* <DEDUP_REMOVED lines=24> */
.L_x_41151:
        /* <DEDUP_REMOVED lines=11> */
.L_x_41150:
        /* <DEDUP_REMOVED lines=20> */
.L_x_41153:
[----:B------:R-:W-:Y:S05]  /*0940*/  BSYNC.RECONVERGENT B2 ;  /* 0x0000000000027941 */ /* 0x000fea0003800200 */
.L_x_41152:
[----:B------:R-:W-:Y:S01]  /*0950*/  LOP3.LUT R11, R27, 0x80000000, R9, 0xb8, !PT ;  /* 0x800000001b0b7812 */ /* 0x000fe200078eb809 */
[----:B------:R-:W-:-:S07]  /*0960*/  IMAD.MOV.U32 R10, RZ, RZ, R23 ;  /* 0x000000ffff0a7224 */ /* 0x000fce00078e0017 */
.L_x_41149:
[----:B------:R-:W-:Y:S05]  /*0970*/  BSYNC.RECONVERGENT B0 ;  /* 0x0000000000007941 */ /* 0x000fea0003800200 */
.L_x_41147:
        /* <DEDUP_REMOVED lines=9> */
.L_x_41146:
[----:B------:R-:W-:Y:S05]  /*0a10*/  BSYNC.RECONVERGENT B1 ;  /* 0x0000000000017941 */ /* 0x000fea0003800200 */
.L_x_41145:
        /* <DEDUP_REMOVED lines=35> */
.L_x_41160:
        /* <DEDUP_REMOVED lines=11> */
.L_x_41159:
        /* <DEDUP_REMOVED lines=20> */
.L_x_41162:
[----:B------:R-:W-:Y:S05]  /*0e40*/  BSYNC.RECONVERGENT B2 ;  /* 0x0000000000027941 */ /* 0x000fea0003800200 */
.L_x_41161:
[----:B------:R-:W-:Y:S01]  /*0e50*/  LOP3.LUT R9, R27, 0x80000000, R7, 0xb8, !PT ;  /* 0x800000001b097812 */ /* 0x000fe200078eb807 */
[----:B------:R-:W-:Y:S01]  /*0e60*/  IMAD.MOV.U32 R8, RZ, RZ, R23 ;  /* 0x000000ffff087224 */ /* 0x000fe200078e0017 */
[----:B------:R-:W-:Y:S06]  /*0e70*/  BRA `(.L_x_41158) ;  /* 0x0000000000247947 */ /* 0x000fec0003800000 */
.L_x_41157:
        /* <DEDUP_REMOVED lines=9> */
.L_x_41158:
[----:B------:R-:W-:Y:S05]  /*0f10*/  BSYNC.RECONVERGENT B0 ;  /* 0x0000000000007941 */ /* 0x000fea0003800200 */
.L_x_41156:
        /* <DEDUP_REMOVED lines=9> */
.L_x_41155:
[----:B------:R-:W-:Y:S05]  /*0fb0*/  BSYNC.RECONVERGENT B1 ;  /* 0x0000000000017941 */ /* 0x000fea0003800200 */
.L_x_41154:
        /* <DEDUP_REMOVED lines=35> */
.L_x_41169:
        /* <DEDUP_REMOVED lines=11> */
.L_x_41168:
        /* <DEDUP_REMOVED lines=20> */
.L_x_41171:
[----:B------:R-:W-:Y:S05]  /*13e0*/  BSYNC.RECONVERGENT B2 ;  /* 0x0000000000027941 */ /* 0x000fea0003800200 */
.L_x_41170:
[----:B------:R-:W-:Y:S01]  /*13f0*/  LOP3.LUT R7, R27, 0x80000000, R5, 0xb8, !PT ;  /* 0x800000001b077812 */ /* 0x000fe200078eb805 */
[----:B------:R-:W-:Y:S01]  /*1400*/  IMAD.MOV.U32 R6, RZ, RZ, R23 ;  /* 0x000000ffff067224 */ /* 0x000fe200078e0017 */
[----:B------:R-:W-:Y:S06]  /*1410*/  BRA `(.L_x_41167) ;  /* 0x0000000000247947 */ /* 0x000fec0003800000 */
.L_x_41166:
        /* <DEDUP_REMOVED lines=9> */
.L_x_41167:
[----:B------:R-:W-:Y:S05]  /*14b0*/  BSYNC.RECONVERGENT B0 ;  /* 0x0000000000007941 */ /* 0x000fea0003800200 */
.L_x_41165:
        /* <DEDUP_REMOVED lines=9> */
.L_x_41164:
[----:B------:R-:W-:Y:S05]  /*1550*/  BSYNC.RECONVERGENT B1 ;  /* 0x0000000000017941 */ /* 0x000fea0003800200 */
.L_x_41163:
        /* <DEDUP_REMOVED lines=34> */
.L_x_41178:
        /* <DEDUP_REMOVED lines=11> */
.L_x_41177:
        /* <DEDUP_REMOVED lines=20> */
.L_x_41180:
[----:B------:R-:W-:Y:S05]  /*1970*/  BSYNC.RECONVERGENT B2 ;  /* 0x0000000000027941 */ /* 0x000fea0003800200 */
.L_x_41179:
[----:B------:R-:W-:Y:S01]  /*1980*/  LOP3.LUT R5, R29, 0x80000000, R3, 0xb8, !PT ;  /* 0x800000001d057812 */ /* 0x000fe200078eb803 */
[----:B------:R-:W-:Y:S01]  /*1990*/  IMAD.MOV.U32 R4, RZ, RZ, R23 ;  /* 0x000000ffff047224 */ /* 0x000fe200078e0017 */
[----:B------:R-:W-:Y:S06]  /*19a0*/  BRA `(.L_x_41176) ;  /* 0x0000000000247947 */ /* 0x000fec0003800000 */
.L_x_41175:
        /* <DEDUP_REMOVED lines=9> */
.L_x_41176:
[----:B------:R-:W-:Y:S05]  /*1a40*/  BSYNC.RECONVERGENT B0 ;  /* 0x0000000000007941 */ /* 0x000fea0003800200 */
.L_x_41174:
        /* <DEDUP_REMOVED lines=9> */
.L_x_41173:
[----:B------:R-:W-:Y:S05]  /*1ae0*/  BSYNC.RECONVERGENT B1 ;  /* 0x0000000000017941 */ /* 0x000fea0003800200 */
.L_x_41172:
        /* <DEDUP_REMOVED lines=34> */
.L_x_41187:
        /* <DEDUP_REMOVED lines=11> */
.L_x_41186:
        /* <DEDUP_REMOVED lines=20> */
.L_x_41189:
[----:B------:R-:W-:Y:S05]  /*1f00*/  BSYNC.RECONVERGENT B2 ;  /* 0x0000000000027941 */ /* 0x000fea0003800200 */
.L_x_41188:
[----:B------:R-:W-:Y:S01]  /*1f10*/  LOP3.LUT R3, R29, 0x80000000, R25, 0xb8, !PT ;  /* 0x800000001d037812 */ /* 0x000fe200078eb819 */
[----:B------:R-:W-:Y:S01]  /*1f20*/  IMAD.MOV.U32 R2, RZ, RZ, R23 ;  /* 0x000000ffff027224 */ /* 0x000fe200078e0017 */
[----:B------:R-:W-:Y:S06]  /*1f30*/  BRA `(.L_x_41185) ;  /* 0x0000000000247947 */ /* 0x000fec0003800000 */
.L_x_41184:
        /* <DEDUP_REMOVED lines=9> */
.L_x_41185:
[----:B------:R-:W-:Y:S05]  /*1fd0*/  BSYNC.RECONVERGENT B0 ;  /* 0x0000000000007941 */ /* 0x000fea0003800200 */
.L_x_41183:
        /* <DEDUP_REMOVED lines=9> */
.L_x_41182:
[----:B------:R-:W-:Y:S05]  /*2070*/  BSYNC.RECONVERGENT B1 ;  /* 0x0000000000017941 */ /* 0x000fea0003800200 */
.L_x_41181:
        /* <DEDUP_REMOVED lines=35> */
.L_x_41196:
        /* <DEDUP_REMOVED lines=11> */
.L_x_41195:
        /* <DEDUP_REMOVED lines=19> */
.L_x_41198:
[----:B------:R-:W-:Y:S05]  /*2490*/  BSYNC.RECONVERGENT B2 ;  /* 0x0000000000027941 */ /* 0x000fea0003800200 */
.L_x_41197:
[----:B------:R-:W-:Y:S01]  /*24a0*/  LOP3.LUT R25, R25, 0x80000000, R21, 0xb8, !PT ;  /* 0x8000000019197812 */ /* 0x000fe200078eb815 */
[----:B------:R-:W-:Y:S06]  /*24b0*/  BRA `(.L_x_41194) ;  /* 0x0000000000247947 */ /* 0x000fec0003800000 */
.L_x_41193:
        /* <DEDUP_REMOVED lines=9> */
.L_x_41194:
[----:B------:R-:W-:Y:S05]  /*2550*/  BSYNC.RECONVERGENT B0 ;  /* 0x0000000000007941 */ /* 0x000fea0003800200 */
.L_x_41192:
        /* <DEDUP_REMOVED lines=9> */
.L_x_41191:
[----:B------:R-:W-:Y:S05]  /*25f0*/  BSYNC.RECONVERGENT B1 ;  /* 0x0000000000017941 */ /* 0x000fea0003800200 */
.L_x_41190:
        /* <DEDUP_REMOVED lines=35> */
.L_x_41205:
        /* <DEDUP_REMOVED lines=11> */
.L_x_41204:
        /* <DEDUP_REMOVED lines=19> */
.L_x_41207:
[----:B------:R-:W-:Y:S05]  /*2a10*/  BSYNC.RECONVERGENT B2 ;  /* 0x0000000000027941 */ /* 0x000fea0003800200 */
.L_x_41206:
[----:B------:R-:W-:Y:S01]  /*2a20*/  LOP3.LUT R23, R23, 0x80000000, R15, 0xb8, !PT ;  /* 0x8000000017177812 */ /* 0x000fe200078eb80f */
[----:B------:R-:W-:Y:S06]  /*2a30*/  BRA `(.L_x_41203) ;  /* 0x0000000000247947 */ /* 0x000fec0003800000 */
.L_x_41202:
        /* <DEDUP_REMOVED lines=9> */
.L_x_41203:
[----:B------:R-:W-:Y:S05]  /*2ad0*/  BSYNC.RECONVERGENT B0 ;  /* 0x0000000000007941 */ /* 0x000fea0003800200 */
.L_x_41201:
        /* <DEDUP_REMOVED lines=9> */
.L_x_41200:
[----:B------:R-:W-:Y:S05]  /*2b70*/  BSYNC.RECONVERGENT B1 ;  /* 0x0000000000017941 */ /* 0x000fea0003800200 */
.L_x_41199:
        /* <DEDUP_REMOVED lines=34> */
.L_x_41214:
        /* <DEDUP_REMOVED lines=11> */
.L_x_41213:
        /* <DEDUP_REMOVED lines=19> */
.L_x_41216:
[----:B------:R-:W-:Y:S05]  /*2f80*/  BSYNC.RECONVERGENT B2 ;  /* 0x0000000000027941 */ /* 0x000fea0003800200 */
.L_x_41215:
[----:B------:R-:W-:Y:S01]  /*2f90*/  LOP3.LUT R15, R15, 0x80000000, R17, 0xb8, !PT ;  /* 0x800000000f0f7812 */ /* 0x000fe200078eb811 */
[----:B------:R-:W-:Y:S06]  /*2fa0*/  BRA `(.L_x_41212) ;  /* 0x0000000000247947 */ /* 0x000fec0003800000 */
.L_x_41211:
        /* <DEDUP_REMOVED lines=9> */
.L_x_41212:
[----:B------:R-:W-:Y:S05]  /*3040*/  BSYNC.RECONVERGENT B0 ;  /* 0x0000000000007941 */ /* 0x000fea0003800200 */
.L_x_41210:
        /* <DEDUP_REMOVED lines=9> */
.L_x_41209:
[----:B------:R-:W-:Y:S05]  /*30e0*/  BSYNC.RECONVERGENT B1 ;  /* 0x0000000000017941 */ /* 0x000fea0003800200 */
.L_x_41208:
        /* <DEDUP_REMOVED lines=16> */
.L_x_41219:
[----:B------:R-:W-:-:S13]  /*31f0*/  ISETP.GE.U32.AND P0, PT, R26, UR6, PT ;  /* 0x000000061a007c0c */ /* 0x000fda000bf06070 */
[----:B------:R-:W-:Y:S05]  /*3200*/  @P0 BRA `(.L_x_41221) ;  /* 0x0000000000300947 */ /* 0x000fea0003800000 */
[----:B0-----:R-:W0:Y:S01]  /*3210*/  LDC.64 R8, c[0x0][0x398] ;  /* 0x0000e600ff087b82 */ /* 0x001e220000000a00 */
[C---:B------:R-:W-:Y:S02]  /*3220*/  VIADD R11, R26.reuse, UR8 ;  /* 0x000000081a0b7c36 */ /* 0x040fe40008000000 */
[----:B------:R-:W-:Y:S02]  /*3230*/  VIADD R26, R26, 0x80 ;  /* 0x000000801a1a7836 */ /* 0x000fe40000000000 */
[----:B0-----:R-:W-:-:S05]  /*3240*/  IMAD.WIDE.U32 R8, R11, 0x8, R8 ;  /* 0x000000080b087825 */ /* 0x001fca00078e0008 */
[----:B------:R1:W-:Y:S02]  /*3250*/  STG.E.64 desc[UR10][R8.64], R6 ;  /* 0x0000000608007986 */ /* 0x0003e4000c101b0a */
.L_x_41220:
[----:B------:R-:W-:-:S13]  /*3260*/  ISETP.GE.U32.AND P0, PT, R26, UR6, PT ;  /* 0x000000061a007c0c */ /* 0x000fda000bf06070 */
[----:B------:R-:W-:Y:S05]  /*3270*/  @P0 BRA `(.L_x_41222) ;  /* 0x0000000000300947 */ /* 0x000fea0003800000 */
[----:B-1----:R-:W1:Y:S01]  /*3280*/  LDC.64 R6, c[0x0][0x398] ;  /* 0x0000e600ff067b82 */ /* 0x002e620000000a00 */
[C---:B------:R-:W-:Y:S02]  /*3290*/  VIADD R9, R26.reuse, UR8 ;  /* 0x000000081a097c36 */ /* 0x040fe40008000000 */
[----:B------:R-:W-:Y:S02]  /*32a0*/  VIADD R26, R26, 0x80 ;  /* 0x000000801a1a7836 */ /* 0x000fe40000000000 */
[----:B-1----:R-:W-:-:S05]  /*32b0*/  IMAD.WIDE.U32 R6, R9, 0x8, R6 ;  /* 0x0000000809067825 */ /* 0x002fca00078e0006 */
[----:B------:R1:W-:Y:S02]  /*32c0*/  STG.E.64 desc[UR10][R6.64], R4 ;  /* 0x0000000406007986 */ /* 0x0003e4000c101b0a */
.L_x_41221:
[----:B------:R-:W-:-:S13]  /*32d0*/  ISETP.GE.U32.AND P0, PT, R26, UR6, PT ;  /* 0x000000061a007c0c */ /* 0x000fda000bf06070 */
[----:B------:R-:W-:Y:S05]  /*32e0*/  @P0 BRA `(.L_x_41223) ;  /* 0x0000000000340947 */ /* 0x000fea0003800000 */
[----:B-1----:R-:W1:Y:S01]  /*32f0*/  LDC.64 R4, c[0x0][0x398] ;  /* 0x0000e600ff047b82 */ /* 0x002e620000000a00 */
[C---:B------:R-:W-:Y:S02]  /*3300*/  VIADD R7, R26.reuse, UR8 ;  /* 0x000000081a077c36 */ /* 0x040fe40008000000 */
[----:B------:R-:W-:Y:S02]  /*3310*/  VIADD R26, R26, 0x80 ;  /* 0x000000801a1a7836 */ /* 0x000fe40000000000 */
[----:B-1----:R-:W-:-:S05]  /*3320*/  IMAD.WIDE.U32 R4, R7, 0x8, R4 ;  /* 0x0000000807047825 */ /* 0x002fca00078e0004 */
[----:B------:R2:W-:Y:S02]  /*3330*/  STG.E.64 desc[UR10][R4.64], R2 ;  /* 0x0000000204007986 */ /* 0x0005e4000c101b0a */
.L_x_41222:
        /* <DEDUP_REMOVED lines=8> */
.L_x_41223:
[----:B------:R-:W-:Y:S05]  /*33c0*/  BSYNC.RELIABLE B1 ;  /* 0x0000000000017941 */ /* 0x000fea0003800100 */
.L_x_41218:
[----:B------:R-:W-:-:S13]  /*33d0*/  ISETP.GE.U32.AND P0, PT, R26, UR6, PT ;  /* 0x000000061a007c0c */ /* 0x000fda000bf06070 */
[----:B--2---:R-:W2:Y:S01]  /*33e0*/  @!P0 LDC.64 R2, c[0x0][0x398] ;  /* 0x0000e600ff028b82 */ /* 0x004ea20000000a00 */
[C---:B-1----:R-:W-:Y:S02]  /*33f0*/  @!P0 VIADD R5, R26.reuse, UR8 ;  /* 0x000000081a058c36 */ /* 0x042fe40008000000 */
[----:B------:R-:W-:Y:S02]  /*3400*/  @!P0 VIADD R26, R26, 0x80 ;  /* 0x000000801a1a8836 */ /* 0x000fe40000000000 */
[----:B--2---:R-:W-:-:S05]  /*3410*/  @!P0 IMAD.WIDE.U32 R2, R5, 0x8, R2 ;  /* 0x0000000805028825 */ /* 0x004fca00078e0002 */
[----:B------:R3:W-:Y:S02]  /*3420*/  @!P0 STG.E.64 desc[UR10][R2.64], R22 ;  /* 0x0000001602008986 */ /* 0x0007e4000c101b0a */
.L_x_41224:
[----:B------:R-:W-:Y:S05]  /*3430*/  BSYNC.RECONVERGENT B0 ;  /* 0x0000000000007941 */ /* 0x000fea0003800200 */
.L_x_41217:
        /* <DEDUP_REMOVED lines=8> */
.L_x_41144:
[----:B------:R-:W0:Y:S01]  /*34c0*/  S2R R0, SR_TID.X ;  /* 0x0000000000007919 */ /* 0x000e220000002100 */
[----:B------:R-:W1:Y:S01]  /*34d0*/  LDCU.64 UR4, c[0x0][0x3a0] ;  /* 0x00007400ff0477ac */ /* 0x000e620008000a00 */
[----:B------:R-:W2:Y:S01]  /*34e0*/  LDCU.64 UR6, c[0x0][0x390] ;  /* 0x00007200ff0677ac */ /* 0x000ea20008000a00 */
[----:B-1----:R-:W-:-:S06]  /*34f0*/  UIMAD.WIDE.U32 UR4, UR8, 0x8, UR4 ;  /* 0x00000008080478a5 */ /* 0x002fcc000f8e0004 */
[----:B------:R-:W-:Y:S02]  /*3500*/  IMAD.U32 R2, RZ, RZ, UR4 ;  /* 0x00000004ff027e24 */ /* 0x000fe4000f8e00ff */
[----:B------:R-:W-:Y:S02]  /*3510*/  IMAD.U32 R3, RZ, RZ, UR5 ;  /* 0x00000005ff037e24 */ /* 0x000fe4000f8e00ff */
[----:B0-----:R-:W-:-:S05]  /*3520*/  IMAD.WIDE.U32 R2, R0, 0x20, R2 ;  /* 0x0000002000027825 */ /* 0x001fca00078e0002 */
[----:B------:R-:W3:Y:S01]  /*3530*/  LDG.E.ENL2.256 R20, R12, desc[UR10][R2.64] ;  /* 0xfe00000a020c797e */ /* 0x000ee20008121914 */
[----:B--2---:R-:W-:Y:S01]  /*3540*/  ULOP3.LUT UR7, UR7, 0x7fffffff, URZ, 0xc0, !UPT ;  /* 0x7fffffff07077892 */ /* 0x004fe2000f8ec0ff */
[----:B------:R-:W-:Y:S01]  /*3550*/  IMAD.U32 R24, RZ, RZ, UR6 ;  /* 0x00000006ff187e24 */ /* 0x000fe2000f8e00ff */
[----:B------:R-:W-:Y:S01]  /*3560*/  BSSY.RECONVERGENT B0, `(.L_x_41225) ;  /* 0x0000051000007945 */ /* 0x000fe20003800200 */
[----:B------:R0:W5:Y:S03]  /*3570*/  LDG.E.ENL2.256 R4, R8, desc[UR10][R2.64+0x1000] ;  /* 0xfe00800a0208797e */ /* 0x0001660008121904 */
[----:B------:R-:W-:Y:S02]  /*3580*/  IMAD.U32 R25, RZ, RZ, UR7 ;  /* 0x00000007ff197e24 */ /* 0x000fe4000f8e00ff */
[----:B------:R-:W-:-:S04]  /*3590*/  IMAD.U32 R27, RZ, RZ, UR7 ;  /* 0x00000007ff1b7e24 */ /* 0x000fc8000f8e00ff */
        /* <DEDUP_REMOVED lines=20> */
.L_x_41226:
        /* <DEDUP_REMOVED lines=25> */
.L_x_41229:
        /* <DEDUP_REMOVED lines=11> */
.L_x_41228:
        /* <DEDUP_REMOVED lines=19> */
.L_x_41231:
[----:B------:R-:W-:Y:S05]  /*3a50*/  BSYNC.RECONVERGENT B1 ;  /* 0x0000000000017941 */ /* 0x000fea0003800200 */
.L_x_41230:
[----:B------:R-:W-:-:S07]  /*3a60*/  LOP3.LUT R19, R19, 0x80000000, R13, 0xb8, !PT ;  /* 0x8000000013137812 */ /* 0x000fce00078eb80d */
.L_x_41227:
[----:B------:R-:W-:Y:S05]  /*3a70*/  BSYNC.RECONVERGENT B0 ;  /* 0x0000000000007941 */ /* 0x000fea0003800200 */
.L_x_41225:
        /* <DEDUP_REMOVED lines=31> */
.L_x_41236:
        /* <DEDUP_REMOVED lines=11> */
.L_x_41235:
        /* <DEDUP_REMOVED lines=19> */
.L_x_41238:
[----:B------:R-:W-:Y:S05]  /*3e50*/  BSYNC.RECONVERGENT B1 ;  /* 0x0000000000017941 */ /* 0x000fea0003800200 */
.L_x_41237:
[----:B------:R-:W-:Y:S01]  /*3e60*/  LOP3.LUT R17, R17, 0x80000000, R15, 0xb8, !PT ;  /* 0x8000000011117812 */ /* 0x000fe200078eb80f */
[----:B------:R-:W-:Y:S06]  /*3e70*/  BRA `(.L_x_41234) ;  /* 0x0000000000247947 */ /* 0x000fec0003800000 */
.L_x_41233:
        /* <DEDUP_REMOVED lines=9> */
.L_x_41234:
[----:B------:R-:W-:Y:S05]  /*3f10*/  BSYNC.RECONVERGENT B0 ;  /* 0x0000000000007941 */ /* 0x000fea0003800200 */
.L_x_41232:
        /* <DEDUP_REMOVED lines=31> */
.L_x_41243:
        /* <DEDUP_REMOVED lines=11> */
.L_x_41242:
        /* <DEDUP_REMOVED lines=19> */
.L_x_41245:
[----:B------:R-:W-:Y:S05]  /*42f0*/  BSYNC.RECONVERGENT B1 ;  /* 0x0000000000017941 */ /* 0x000fea0003800200 */
.L_x_41244:
[----:B------:R-:W-:Y:S01]  /*4300*/  LOP3.LUT R15, R15, 0x80000000, R21, 0xb8, !PT ;  /* 0x800000000f0f7812 */ /* 0x000fe200078eb815 */
[----:B------:R-:W-:Y:S06]  /*4310*/  BRA `(.L_x_41241) ;  /* 0x0000000000247947 */ /* 0x000fec0003800000 */
.L_x_41240:
        /* <DEDUP_REMOVED lines=9> */
.L_x_41241:
[----:B------:R-:W-:Y:S05]  /*43b0*/  BSYNC.RECONVERGENT B0 ;  /* 0x0000000000007941 */ /* 0x000fea0003800200 */
.L_x_41239:
        /* <DEDUP_REMOVED lines=30> */
.L_x_41250:
        /* <DEDUP_REMOVED lines=11> */
.L_x_41249:
        /* <DEDUP_REMOVED lines=20> */
.L_x_41252:
[----:B------:R-:W-:Y:S05]  /*4790*/  BSYNC.RECONVERGENT B1 ;  /* 0x0000000000017941 */ /* 0x000fea0003800200 */
.L_x_41251:
[----:B------:R-:W-:Y:S01]  /*47a0*/  LOP3.LUT R13, R13, 0x80000000, R23, 0xb8, !PT ;  /* 0x800000000d0d7812 */ /* 0x000fe200078eb817 */
[----:B------:R-:W-:Y:S01]  /*47b0*/  IMAD.MOV.U32 R12, RZ, RZ, R21 ;  /* 0x000000ffff0c7224 */ /* 0x000fe200078e0015 */
[----:B------:R-:W-:Y:S06]  /*47c0*/  BRA `(.L_x_41248) ;  /* 0x0000000000247947 */ /* 0x000fec0003800000 */
.L_x_41247:
        /* <DEDUP_REMOVED lines=9> */
.L_x_41248:
[----:B------:R-:W-:Y:S05]  /*4860*/  BSYNC.RECONVERGENT B0 ;  /* 0x0000000000007941 */ /* 0x000fea0003800200 */
.L_x_41246:
        /* <DEDUP_REMOVED lines=30> */
.L_x_41257:
        /* <DEDUP_REMOVED lines=11> */
.L_x_41256:
        /* <DEDUP_REMOVED lines=20> */
.L_x_41259:
[----:B------:R-:W-:Y:S05]  /*4c40*/  BSYNC.RECONVERGENT B1 ;  /* 0x0000000000017941 */ /* 0x000fea0003800200 */
.L_x_41258:
[----:B------:R-:W-:Y:S01]  /*4c50*/  LOP3.LUT R3, R23, 0x80000000, R9, 0xb8, !PT ;  /* 0x8000000017037812 */ /* 0x000fe200078eb809 */
[----:B------:R-:W-:Y:S01]  /*4c60*/  IMAD.MOV.U32 R2, RZ, RZ, R21 ;  /* 0x000000ffff027224 */ /* 0x000fe200078e0015 */
[----:B------:R-:W-:Y:S06]  /*4c70*/  BRA `(.L_x_41255) ;  /* 0x0000000000247947 */ /* 0x000fec0003800000 */
.L_x_41254:
        /* <DEDUP_REMOVED lines=9> */
.L_x_41255:
[----:B------:R-:W-:Y:S05]  /*4d10*/  BSYNC.RECONVERGENT B0 ;  /* 0x0000000000007941 */ /* 0x000fea0003800200 */
.L_x_41253:
        /* <DEDUP_REMOVED lines=30> */
.L_x_41264:
        /* <DEDUP_REMOVED lines=11> */
.L_x_41263:
        /* <DEDUP_REMOVED lines=20> */
.L_x_41266:
[----:B------:R-:W-:Y:S05]  /*50f0*/  BSYNC.RECONVERGENT B1 ;  /* 0x0000000000017941 */ /* 0x000fea0003800200 */
.L_x_41265:
[----:B------:R-:W-:Y:S01]  /*5100*/  LOP3.LUT R9, R23, 0x80000000, R11, 0xb8, !PT ;  /* 0x8000000017097812 */ /* 0x000fe200078eb80b */
[----:B------:R-:W-:Y:S01]  /*5110*/  IMAD.MOV.U32 R8, RZ, RZ, R21 ;  /* 0x000000ffff087224 */ /* 0x000fe200078e0015 */
[----:B------:R-:W-:Y:S06]  /*5120*/  BRA `(.L_x_41262) ;  /* 0x0000000000247947 */ /* 0x000fec0003800000 */
.L_x_41261:
        /* <DEDUP_REMOVED lines=9> */
.L_x_41262:
[----:B------:R-:W-:Y:S05]  /*51c0*/  BSYNC.RECONVERGENT B0 ;  /* 0x0000000000007941 */ /* 0x000fea0003800200 */
.L_x_41260:
        /* <DEDUP_REMOVED lines=30> */
.L_x_41271:
        /* <DEDUP_REMOVED lines=11> */
.L_x_41270:
        /* <DEDUP_REMOVED lines=20> */
.L_x_41273:
[----:B------:R-:W-:Y:S05]  /*55a0*/  BSYNC.RECONVERGENT B1 ;  /* 0x0000000000017941 */ /* 0x000fea0003800200 */
.L_x_41272:
[----:B------:R-:W-:Y:S01]  /*55b0*/  LOP3.LUT R11, R23, 0x80000000, R5, 0xb8, !PT ;  /* 0x80000000170b7812 */ /* 0x000fe200078eb805 */
[----:B------:R-:W-:Y:S01]  /*55c0*/  IMAD.MOV.U32 R10, RZ, RZ, R21 ;  /* 0x000000ffff0a7224 */ /* 0x000fe200078e0015 */
[----:B------:R-:W-:Y:S06]  /*55d0*/  BRA `(.L_x_41269) ;  /* 0x0000000000247947 */ /* 0x000fec0003800000 */
.L_x_41268:
        /* <DEDUP_REMOVED lines=9> */
.L_x_41269:
[----:B------:R-:W-:Y:S05]  /*5670*/  BSYNC.RECONVERGENT B0 ;  /* 0x0000000000007941 */ /* 0x000fea0003800200 */
.L_x_41267:
        /* <DEDUP_REMOVED lines=31> */
.L_x_41278:
        /* <DEDUP_REMOVED lines=11> */
.L_x_41277:
        /* <DEDUP_REMOVED lines=20> */
.L_x_41280:
[----:B------:R-:W-:Y:S05]  /*5a60*/  BSYNC.RECONVERGENT B1 ;  /* 0x0000000000017941 */ /* 0x000fea0003800200 */
.L_x_41279:
[----:B------:R-:W-:Y:S01]  /*5a70*/  LOP3.LUT R5, R23, 0x80000000, R7, 0xb8, !PT ;  /* 0x8000000017057812 */ /* 0x000fe200078eb807 */
[----:B------:R-:W-:Y:S01]  /*5a80*/  IMAD.MOV.U32 R4, RZ, RZ, R21 ;  /* 0x000000ffff047224 */ /* 0x000fe200078e0015 */
[----:B------:R-:W-:Y:S06]  /*5a90*/  BRA `(.L_x_41276) ;  /* 0x0000000000247947 */ /* 0x000fec0003800000 */
.L_x_41275:
        /* <DEDUP_REMOVED lines=9> */
.L_x_41276:
[----:B------:R-:W-:Y:S05]  /*5b30*/  BSYNC.RECONVERGENT B0 ;  /* 0x0000000000007941 */ /* 0x000fea0003800200 */
.L_x_41274:
[----:B------:R-:W0:Y:S01]  /*5b40*/  LDCU.128 UR12, c[0x0][0x390] ;  /* 0x00007200ff0c77ac */ /* 0x000e220008000c00 */
[----:B------:R-:W-:Y:S02]  /*5b50*/  DSETP.NEU.AND P0, PT, R4, RZ, PT ;  /* 0x000000ff0400722a */ /* 0x000fe40003f0d000 */
[----:B------:R-:W-:Y:S02]  /*5b60*/  DSETP.NEU.AND P3, PT, R18, RZ, PT ;  /* 0x000000ff1200722a */ /* 0x000fe40003f6d000 */
[----:B------:R-:W-:Y:S02]  /*5b70*/  DSETP.NEU.AND P4, PT, R16, RZ, PT ;  /* 0x000000ff1000722a */ /* 0x000fe40003f8d000 */
[----:B------:R-:W-:Y:S02]  /*5b80*/  DSETP.NEU.AND P1, PT, R12, RZ, PT ;  /* 0x000000ff0c00722a */ /* 0x000fe40003f2d000 */
[----:B------:R-:W-:Y:S02]  /*5b90*/  DSETP.NEU.AND P2, PT, R2, RZ, PT ;  /* 0x000000ff0200722a */ /* 0x000fe40003f4d000 */
[----:B------:R-:W-:-:S02]  /*5ba0*/  DSETP.NEU.AND P5, PT, R14, RZ, PT ;  /* 0x000000ff0e00722a */ /* 0x000fc40003fad000 */
[----:B0-----:R-:W-:Y:S01]  /*5bb0*/  DADD R24, R4, UR12 ;  /* 0x0000000c04187e29 */ /* 0x001fe20008000000 */
[----:B------:R-:W-:Y:S01]  /*5bc0*/  UIMAD.WIDE.U32 UR4, UR8, 0x8, UR14 ;  /* 0x00000008080478a5 */ /* 0x000fe2000f8e000e */
[----:B------:R-:W-:Y:S02]  /*5bd0*/  DADD R26, R18, UR12 ;  /* 0x0000000c121a7e29 */ /* 0x000fe40008000000 */
[----:B------:R-:W-:Y:S02]  /*5be0*/  DADD R6, R16, UR12 ;  /* 0x0000000c10067e29 */ /* 0x000fe40008000000 */
[----:B------:R-:W-:Y:S02]  /*5bf0*/  DADD R20, R12, UR12 ;  /* 0x0000000c0c147e29 */ /* 0x000fe40008000000 */
[----:B------:R-:W-:Y:S02]  /*5c00*/  DADD R32, R14, UR12 ;  /* 0x0000000c0e207e29 */ /* 0x000fe40008000000 */
[----:B------:R-:W-:-:S02]  /*5c10*/  FSEL R22, R24, R4, P0 ;  /* 0x0000000418167208 */ /* 0x000fc40000000000 */
[----:B------:R-:W-:Y:S01]  /*5c20*/  FSEL R24, R25, R5, P0 ;  /* 0x0000000519187208 */ /* 0x000fe20000000000 */
[----:B------:R-:W-:Y:S01]  /*5c30*/  DSETP.LEU.AND P0, PT, RZ, UR12, PT ;  /* 0x0000000cff007e2a */ /* 0x000fe2000bf0b000 */
[----:B------:R-:W-:Y:S02]  /*5c40*/  FSEL R23, R26, R18, P3 ;  /* 0x000000121a177208 */ /* 0x000fe40001800000 */
[----:B------:R-:W-:Y:S02]  /*5c50*/  FSEL R25, R27, R19, P3 ;  /* 0x000000131b197208 */ /* 0x000fe40001800000 */
[----:B------:R-:W-:Y:S01]  /*5c60*/  FSEL R27, R6, R16, P4 ;  /* 0x00000010061b7208 */ /* 0x000fe20002000000 */
[----:B------:R-:W-:Y:S01]  /*5c70*/  DSETP.LT.XOR P3, PT, R4, RZ, !P0 ;  /* 0x000000ff0400722a */ /* 0x000fe20004761800 */
[----:B------:R-:W-:Y:S01]  /*5c80*/  FSEL R29, R7, R17, P4 ;  /* 0x00000011071d7208 */ /* 0x000fe20002000000 */
[----:B------:R-:W-:Y:S01]  /*5c90*/  DADD R6, R2, UR12 ;  /* 0x0000000c02067e29 */ /* 0x000fe20008000000 */
[----:B------:R-:W-:-:S02]  /*5ca0*/  FSEL R35, R20, R12, P1 ;  /* 0x0000000c14237208 */ /* 0x000fc40000800000 */
[----:B------:R-:W-:Y:S01]  /*5cb0*/  FSEL R37, R21, R13, P1 ;  /* 0x0000000d15257208 */ /* 0x000fe20000800000 */
[C---:B------:R-:W-:Y:S01]  /*5cc0*/  DADD R20, R8.reuse, UR12 ;  /* 0x0000000c08147e29 */ /* 0x040fe20008000000 */
[----:B------:R-:W-:Y:S01]  /*5cd0*/  FSEL R22, R22, R4, P3 ;  /* 0x0000000416167208 */ /* 0x000fe20001800000 */
[----:B------:R-:W-:Y:S01]  /*5ce0*/  DSETP.NEU.AND P1, PT, R8, RZ, PT ;  /* 0x000000ff0800722a */ /* 0x000fe20003f2d000 */
[----:B------:R-:W-:Y:S01]  /*5cf0*/  FSEL R24, R24, R5, P3 ;  /* 0x0000000518187208 */ /* 0x000fe20001800000 */
[C---:B------:R-:W-:Y:S01]  /*5d00*/  DADD R4, R10.reuse, UR12 ;  /* 0x0000000c0a047e29 */ /* 0x040fe20008000000 */
[----:B------:R-:W-:Y:S01]  /*5d10*/  FSEL R31, R32, R14, P5 ;  /* 0x0000000e201f7208 */ /* 0x000fe20002800000 */
[----:B------:R-:W-:Y:S01]  /*5d20*/  DSETP.NEU.AND P3, PT, R10, RZ, PT ;  /* 0x000000ff0a00722a */ /* 0x000fe20003f6d000 */
[----:B------:R-:W-:Y:S02]  /*5d30*/  FSEL R26, R7, R3, P2 ;  /* 0x00000003071a7208 */ /* 0x000fe40001000000 */
[----:B------:R-:W-:Y:S01]  /*5d40*/  FSEL R6, R6, R2, P2 ;  /* 0x0000000206067208 */ /* 0x000fe20001000000 */
[----:B------:R-:W-:Y:S01]  /*5d50*/  DSETP.LT.XOR P2, PT, R16, RZ, !P0 ;  /* 0x000000ff1000722a */ /* 0x000fe20004741800 */
[----:B------:R-:W-:-:S02]  /*5d60*/  FSEL R7, R20, R8, P1 ;  /* 0x0000000814077208 */ /* 0x000fc40000800000 */
[----:B------:R-:W-:Y:S01]  /*5d70*/  FSEL R20, R21, R9, P1 ;  /* 0x0000000915147208 */ /* 0x000fe20000800000 */
[----:B------:R-:W-:Y:S01]  /*5d80*/  DSETP.LT.XOR P1, PT, R18, RZ, !P0 ;  /* 0x000000ff1200722a */ /* 0x000fe20004721800 */
[----:B------:R-:W-:Y:S02]  /*5d90*/  FSEL R21, R4, R10, P3 ;  /* 0x0000000a04157208 */ /* 0x000fe40001800000 */
[----:B------:R-:W-:Y:S01]  /*5da0*/  FSEL R5, R5, R11, P3 ;  /* 0x0000000b05057208 */ /* 0x000fe20001800000 */
[----:B------:R-:W-:Y:S01]  /*5db0*/  DSETP.LT.XOR P3, PT, R14, RZ, !P0 ;  /* 0x000000ff0e00722a */ /* 0x000fe20004761800 */
[----:B------:R-:W-:Y:S02]  /*5dc0*/  FSEL R33, R33, R15, P5 ;  /* 0x0000000f21217208 */ /* 0x000fe40002800000 */
        /* <DEDUP_REMOVED lines=9> */
[----:B------:R-:W-:Y:S01]  /*5e60*/  FSEL R12, R35, R12, P1 ;  /* 0x0000000c230c7208 */ /* 0x000fe20000800000 */
[----:B------:R-:W-:Y:S01]  /*5e70*/  DSETP.LT.XOR P0, PT, R10, RZ, !P0 ;  /* 0x000000ff0a00722a */ /* 0x000fe20004701800 */
[----:B------:R-:W-:Y:S02]  /*5e80*/  FSEL R13, R37, R13, P1 ;  /* 0x0000000d250d7208 */ /* 0x000fe40000800000 */
        /* <DEDUP_REMOVED lines=10> */
[----:B------:R-:W-:Y:S02]  /*5f30*/  IMAD.MOV.U32 R5, RZ, RZ, R25 ;  /* 0x000000ffff057224 */ /* 0x000fe400078e0019 */
[----:B------:R-:W-:Y:S02]  /*5f40*/  IMAD.MOV.U32 R7, RZ, RZ, R17 ;  /* 0x000000ffff077224 */ /* 0x000fe400078e0011 */
[----:B------:R-:W-:Y:S02]  /*5f50*/  IMAD.MOV.U32 R8, RZ, RZ, R14 ;  /* 0x000000ffff087224 */ /* 0x000fe400078e000e */
[----:B------:R-:W-:Y:S02]  /*5f60*/  IMAD.MOV.U32 R9, RZ, RZ, R15 ;  /* 0x000000ffff097224 */ /* 0x000fe400078e000f */
[----:B------:R-:W-:Y:S02]  /*5f70*/  IMAD.MOV.U32 R10, RZ, RZ, R12 ;  /* 0x000000ffff0a7224 */ /* 0x000fe400078e000c */
[----:B------:R-:W-:-:S05]  /*5f80*/  IMAD.MOV.U32 R11, RZ, RZ, R13 ;  /* 0x000000ffff0b7224 */ /* 0x000fca00078e000d */
[----:B------:R0:W-:Y:S02]  /*5f90*/  STG.E.ENL2.256 desc[UR10][R2.64], R4, R8 ;  /* 0xf80000040208797f */ /* 0x0001e4000f12180a */
[----:B0-----:R-:W-:Y:S02]  /*5fa0*/  IMAD.MOV.U32 R5, RZ, RZ, R23 ;  /* 0x000000ffff057224 */ /* 0x001fe400078e0017 */
[----:B------:R-:W-:Y:S02]  /*5fb0*/  IMAD.MOV.U32 R4, RZ, RZ, R18 ;  /* 0x000000ffff047224 */ /* 0x000fe400078e0012 */
[----:B------:R-:W-:Y:S02]  /*5fc0*/  IMAD.MOV.U32 R6, RZ, RZ, R19 ;  /* 0x000000ffff067224 */ /* 0x000fe400078e0013 */
[----:B------:R-:W-:Y:S02]  /*5fd0*/  IMAD.MOV.U32 R7, RZ, RZ, R26 ;  /* 0x000000ffff077224 */ /* 0x000fe400078e001a */
[----:B------:R-:W-:-:S05]  /*5fe0*/  IMAD.MOV.U32 R23, RZ, RZ, R24 ;  /* 0x000000ffff177224 */ /* 0x000fca00078e0018 */
[----:B------:R-:W-:Y:S01]  /*5ff0*/  STG.E.ENL2.256 desc[UR10][R2.64+0x1000], R4, R20 ;  /* 0xf80080040214797f */ /* 0x000fe2000f12180a */
[----:B------:R-:W-:Y:S05]  /*6000*/  EXIT ;  /* 0x000000000000794d */ /* 0x000fea0003800000 */
.L_x_41281:
        /* <DEDUP_REMOVED lines=15> */
.L_x_55042:


//--------------------- .text._ZN2at6native29vectorized_elementwise_kernelILi8ENS0_13BUnaryFunctorIdddZZZNS0_21remainder_kernel_cudaERNS_18TensorIteratorBaseEENKUlvE0_clEvENKUlvE_clEvEUlddE_EESt5arrayIPcLm2EEEEviT0_T1_ --------------------------
	.section	.text._ZN2at6native29vectorized_elementwise_kernelILi8ENS0_13BUnaryFunctorIdddZZZNS0_21remainder_kernel_cudaERNS_18TensorIteratorBaseEENKUlvE0_clEvENKUlvE_clEvEUlddE_EESt5arrayIPcLm2EEEEviT0_T1_,"ax",@progbits
	.align	128
        .global         _ZN2at6native29vectorized_elementwise_kernelILi8ENS0_13BUnaryFunctorIdddZZZNS0_21remainder_kernel_cudaERNS_18TensorIteratorBaseEENKUlvE0_clEvENKUlvE_clEvEUlddE_EESt5arrayIPcLm2EEEEviT0_T1_
        .type           _ZN2at6native29vectorized_elementwise_kernelILi8ENS0_13BUnaryFunctorIdddZZZNS0_21remainder_kernel_cudaERNS_18TensorIteratorBaseEENKUlvE0_clEvENKUlvE_clEvEUlddE_EESt5arrayIPcLm2EEEEviT0_T1_,@function
        .size           _ZN2at6native29vectorized_elementwise_kernelILi8ENS0_13BUnaryFunctorIdddZZZNS0_21remainder_kernel_cudaERNS_18TensorIteratorBaseEENKUlvE0_clEvENKUlvE_clEvEUlddE_EESt5arrayIPcLm2EEEEviT0_T1_,(.L_x_55043 - _ZN2at6native29vectorized_elementwise_kernelILi8ENS0_13BUnaryFunctorIdddZZZNS0_21remainder_kernel_cudaERNS_18TensorIteratorBaseEENKUlvE0_clEvENKUlvE_clEvEUlddE_EESt5arrayIPcLm2EEEEviT0_T1_)
        .other          _ZN2at6native29vectorized_elementwise_kernelILi8ENS0_13BUnaryFunctorIdddZZZNS0_21remainder_kernel_cudaERNS_18TensorIteratorBaseEENKUlvE0_clEvENKUlvE_clEvEUlddE_EESt5arrayIPcLm2EEEEviT0_T1_,@"STO_CUDA_ENTRY STV_DEFAULT"
_ZN2at6native29vectorized_elementwise_kernelILi8ENS0_13BUnaryFunctorIdddZZZNS0_21remainder_kernel_cudaERNS_18TensorIteratorBaseEENKUlvE0_clEvENKUlvE_clEvEUlddE_EESt5arrayIPcLm2EEEEviT0_T1_:
.text._ZN2at6native29vectorized_elementwise_kernelILi8ENS0_13BUnaryFunctorIdddZZZNS0_21remainder_kernel_cudaERNS_18TensorIteratorBaseEENKUlvE0_clEvENKUlvE_clEvEUlddE_EESt5arrayIPcLm2EEEEviT0_T1_:
        /* <DEDUP_REMOVED lines=93> */
.L_x_41286:
        /* <DEDUP_REMOVED lines=24> */
.L_x_41289:
        /* <DEDUP_REMOVED lines=11> */
.L_x_41288:
        /* <DEDUP_REMOVED lines=20> */
.L_x_41291:
[----:B------:R-:W-:Y:S05]  /*0940*/  BSYNC.RECONVERGENT B2 ;  /* 0x0000000000027941 */ /* 0x000fea0003800200 */
.L_x_41290:
[----:B------:R-:W-:Y:S01]  /*0950*/  LOP3.LUT R11, R27, 0x80000000, R9, 0xb8, !PT ;  /* 0x800000001b0b7812 */ /* 0x000fe200078eb809 */
[----:B------:R-:W-:-:S07]  /*0960*/  IMAD.MOV.U32 R10, RZ, RZ, R23 ;  /* 0x000000ffff0a7224 */ /* 0x000fce00078e0017 */
.L_x_41287:
[----:B------:R-:W-:Y:S05]  /*0970*/  BSYNC.RECONVERGENT B0 ;  /* 0x0000000000007941 */ /* 0x000fea0003800200 */
.L_x_41285:
        /* <DEDUP_REMOVED lines=9> */
.L_x_41284:
[----:B------:R-:W-:Y:S05]  /*0a10*/  BSYNC.RECONVERGENT B1 ;  /* 0x0000000000017941 */ /* 0x000fea0003800200 */
.L_x_41283:
        /* <DEDUP_REMOVED lines=35> */
.L_x_41298:
        /* <DEDUP_REMOVED lines=11> */
.L_x_41297:
        /* <DEDUP_REMOVED lines=20> */
.L_x_41300:
[----:B------:R-:W-:Y:S05]  /*0e40*/  BSYNC.RECONVERGENT B2 ;  /* 0x0000000000027941 */ /* 0x000fea0003800200 */
.L_x_41299:
[----:B------:R-:W-:Y:S01]  /*0e50*/  LOP3.LUT R9, R27, 0x80000000, R7, 0xb8, !PT ;  /* 0x800000001b097812 */ /* 0x000fe200078eb807 */
[----:B------:R-:W-:Y:S01]  /*0e60*/  IMAD.MOV.U32 R8, RZ, RZ, R23 ;  /* 0x000000ffff087224 */ /* 0x000fe200078e0017 */
[----:B------:R-:W-:Y:S06]  /*0e70*/  BRA `(.L_x_41296) ;  /* 0x0000000000247947 */ /* 0x000fec0003800000 */
.L_x_41295:
        /* <DEDUP_REMOVED lines=9> */
.L_x_41296:
[----:B------:R-:W-:Y:S05]  /*0f10*/  BSYNC.RECONVERGENT B0 ;  /* 0x0000000000007941 */ /* 0x000fea0003800200 */
.L_x_41294:
        /* <DEDUP_REMOVED lines=9> */
.L_x_41293:
[----:B------:R-:W-:Y:S05]  /*0fb0*/  BSYNC.RECONVERGENT B1 ;  /* 0x0000000000017941 */ /* 0x000fea0003800200 */
.L_x_41292:
        /* <DEDUP_REMOVED lines=35> */
.L_x_41307:
        /* <DEDUP_REMOVED lines=11> */
.L_x_41306:
        /* <DEDUP_REMOVED lines=20> */
.L_x_41309:
[----:B------:R-:W-:Y:S05]  /*13e0*/  BSYNC.RECONVERGENT B2 ;  /* 0x0000000000027941 */ /* 0x000fea0003800200 */
.L_x_41308:
[----:B------:R-:W-:Y:S01]  /*13f0*/  LOP3.LUT R7, R27, 0x80000000, R5, 0xb8, !PT ;  /* 0x800000001b077812 */ /* 0x000fe200078eb805 */
[----:B------:R-:W-:Y:S01]  /*1400*/  IMAD.MOV.U32 R6, RZ, RZ, R23 ;  /* 0x000000ffff067224 */ /* 0x000fe200078e0017 */
[----:B------:R-:W-:Y:S06]  /*1410*/  BRA `(.L_x_41305) ;  /* 0x0000000000247947 */ /* 0x000fec0003800000 */
.L_x_41304:
        /* <DEDUP_REMOVED lines=9> */
.L_x_41305:
[----:B------:R-:W-:Y:S05]  /*14b0*/  BSYNC.RECONVERGENT B0 ;  /* 0x0000000000007941 */ /* 0x000fea0003800200 */
.L_x_41303:
        /* <DEDUP_REMOVED lines=9> */
.L_x_41302:
[----:B------:R-:W-:Y:S05]  /*1550*/  BSYNC.RECONVERGENT B1 ;  /* 0x0000000000017941 */ /* 0x000fea0003800200 */
.L_x_41301:
        /* <DEDUP_REMOVED lines=34> */
.L_x_41316:
        /* <DEDUP_REMOVED lines=11> */
.L_x_41315:
        /* <DEDUP_REMOVED lines=20> */
.L_x_41318:
[----:B------:R-:W-:Y:S05]  /*1970*/  BSYNC.RECONVERGENT B2 ;  /* 0x0000000000027941 */ /* 0x000fea0003800200 */
.L_x_41317:
[----:B------:R-:W-:Y:S01]  /*1980*/  LOP3.LUT R5, R29, 0x80000000, R3, 0xb8, !PT ;  /* 0x800000001d057812 */ /* 0x000fe200078eb803 */
[----:B------:R-:W-:Y:S01]  /*1990*/  IMAD.MOV.U32 R4, RZ, RZ, R23 ;  /* 0x000000ffff047224 */ /* 0x000fe200078e0017 */
[----:B------:R-:W-:Y:S06]  /*19a0*/  BRA `(.L_x_41314) ;  /* 0x0000000000247947 */ /* 0x000fec0003800000 */
.L_x_41313:
        /* <DEDUP_REMOVED lines=9> */
.L_x_41314:
[----:B------:R-:W-:Y:S05]  /*1a40*/  BSYNC.RECONVERGENT B0 ;  /* 0x0000000000007941 */ /* 0x000fea0003800200 */
.L_x_41312:
        /* <DEDUP_REMOVED lines=9> */
.L_x_41311:
[----:B------:R-:W-:Y:S05]  /*1ae0*/  BSYNC.RECONVERGENT B1 ;  /* 0x0000000000017941 */ /* 0x000fea0003800200 */
.L_x_41310:
        /* <DEDUP_REMOVED lines=34> */
.L_x_41325:
        /* <DEDUP_REMOVED lines=11> */
.L_x_41324:
        /* <DEDUP_REMOVED lines=20> */
.L_x_41327:
[----:B------:R-:W-:Y:S05]  /*1f00*/  BSYNC.RECONVERGENT B2 ;  /* 0x0000000000027941 */ /* 0x000fea0003800200 */
.L_x_41326:
[----:B------:R-:W-:Y:S01]  /*1f10*/  LOP3.LUT R3, R29, 0x80000000, R25, 0xb8, !PT ;  /* 0x800000001d037812 */ /* 0x000fe200078eb819 */
[----:B------:R-:W-:Y:S01]  /*1f20*/  IMAD.MOV.U32 R2, RZ, RZ, R23 ;  /* 0x000000ffff027224 */ /* 0x000fe200078e0017 */
[----:B------:R-:W-:Y:S06]  /*1f30*/  BRA `(.L_x_41323) ;  /* 0x0000000000247947 */ /* 0x000fec0003800000 */
.L_x_41322:
        /* <DEDUP_REMOVED lines=9> */
.L_x_41323:
[----:B------:R-:W-:Y:S05]  /*1fd0*/  BSYNC.RECONVERGENT B0 ;  /* 0x0000000000007941 */ /* 0x000fea0003800200 */
.L_x_41321:
        /* <DEDUP_REMOVED lines=9> */
.L_x_41320:
[----:B------:R-:W-:Y:S05]  /*2070*/  BSYNC.RECONVERGENT B1 ;  /* 0x0000000000017941 */ /* 0x000fea0003800200 */
.L_x_41319:
        /* <DEDUP_REMOVED lines=35> */
.L_x_41334:
        /* <DEDUP_REMOVED lines=11> */
.L_x_41333:
        /* <DEDUP_REMOVED lines=19> */
.L_x_41336:
[----:B------:R-:W-:Y:S05]  /*2490*/  BSYNC.RECONVERGENT B2 ;  /* 0x0000000000027941 */ /* 0x000fea0003800200 */
.L_x_41335:
[----:B------:R-:W-:Y:S01]  /*24a0*/  LOP3.LUT R25, R25, 0x80000000, R21, 0xb8, !PT ;  /* 0x8000000019197812 */ /* 0x000fe200078eb815 */
[----:B------:R-:W-:Y:S06]  /*24b0*/  BRA `(.L_x_41332) ;  /* 0x0000000000247947 */ /* 0x000fec0003800000 */
.L_x_41331:
        /* <DEDUP_REMOVED lines=9> */
.L_x_41332:
[----:B------:R-:W-:Y:S05]  /*2550*/  BSYNC.RECONVERGENT B0 ;  /* 0x0000000000007941 */ /* 0x000fea0003800200 */
.L_x_41330:
        /* <DEDUP_REMOVED lines=9> */
.L_x_41329:
[----:B------:R-:W-:Y:S05]  /*25f0*/  BSYNC.RECONVERGENT B1 ;  /* 0x0000000000017941 */ /* 0x000fea0003800200 */
.L_x_41328:
        /* <DEDUP_REMOVED lines=35> */
.L_x_41343:
        /* <DEDUP_REMOVED lines=11> */
.L_x_41342:
        /* <DEDUP_REMOVED lines=19> */
.L_x_41345:
[----:B------:R-:W-:Y:S05]  /*2a10*/  BSYNC.RECONVERGENT B2 ;  /* 0x0000000000027941 */ /* 0x000fea0003800200 */
.L_x_41344:
[----:B------:R-:W-:Y:S01]  /*2a20*/  LOP3.LUT R23, R23, 0x80000000, R15, 0xb8, !PT ;  /* 0x8000000017177812 */ /* 0x000fe200078eb80f */
[----:B------:R-:W-:Y:S06]  /*2a30*/  BRA `(.L_x_41341) ;  /* 0x0000000000247947 */ /* 0x000fec0003800000 */
.L_x_41340:
        /* <DEDUP_REMOVED lines=9> */
.L_x_41341:
[----:B------:R-:W-:Y:S05]  /*2ad0*/  BSYNC.RECONVERGENT B0 ;  /* 0x0000000000007941 */ /* 0x000fea0003800200 */
.L_x_41339:
        /* <DEDUP_REMOVED lines=9> */
.L_x_41338:
[----:B------:R-:W-:Y:S05]  /*2b70*/  BSYNC.RECONVERGENT B1 ;  /* 0x0000000000017941 */ /* 0x000fea0003800200 */
.L_x_41337:
        /* <DEDUP_REMOVED lines=34> */
.L_x_41352:
        /* <DEDUP_REMOVED lines=11> */
.L_x_41351:
        /* <DEDUP_REMOVED lines=19> */
.L_x_41354:
[----:B------:R-:W-:Y:S05]  /*2f80*/  BSYNC.RECONVERGENT B2 ;  /* 0x0000000000027941 */ /* 0x000fea0003800200 */
.L_x_41353:
[----:B------:R-:W-:Y:S01]  /*2f90*/  LOP3.LUT R15, R15, 0x80000000, R17, 0xb8, !PT ;  /* 0x800000000f0f7812 */ /* 0x000fe200078eb811 */
[----:B------:R-:W-:Y:S06]  /*2fa0*/  BRA `(.L_x_41350) ;  /* 0x0000000000247947 */ /* 0x000fec0003800000 */
.L_x_41349:
        /* <DEDUP_REMOVED lines=9> */
.L_x_41350:
[----:B------:R-:W-:Y:S05]  /*3040*/  BSYNC.RECONVERGENT B0 ;  /* 0x0000000000007941 */ /* 0x000fea0003800200 */
.L_x_41348:
        /* <DEDUP_REMOVED lines=9> */
.L_x_41347:
[----:B------:R-:W-:Y:S05]  /*30e0*/  BSYNC.RECONVERGENT B1 ;  /* 0x0000000000017941 */ /* 0x000fea0003800200 */
.L_x_41346:
        /* <DEDUP_REMOVED lines=16> */
.L_x_41357:
[----:B------:R-:W-:-:S13]  /*31f0*/  ISETP.GE.U32.AND P0, PT, R26, UR6, PT ;  /* 0x000000061a007c0c */ /* 0x000fda000bf06070 */
[----:B------:R-:W-:Y:S05]  /*3200*/  @P0 BRA `(.L_x_41359) ;  /* 0x0000000000300947 */ /* 0x000fea0003800000 */
[----:B0-----:R-:W0:Y:S01]  /*3210*/  LDC.64 R8, c[0x0][0x398] ;  /* 0x0000e600ff087b82 */ /* 0x001e220000000a00 */
[C---:B------:R-:W-:Y:S02]  /*3220*/  VIADD R11, R26.reuse, UR8 ;  /* 0x000000081a0b7c36 */ /* 0x040fe40008000000 */
[----:B------:R-:W-:Y:S02]  /*3230*/  VIADD R26, R26, 0x80 ;  /* 0x000000801a1a7836 */ /* 0x000fe40000000000 */
[----:B0-----:R-:W-:-:S05]  /*3240*/  IMAD.WIDE.U32 R8, R11, 0x8, R8 ;  /* 0x000000080b087825 */ /* 0x001fca00078e0008 */
[----:B------:R1:W-:Y:S02]  /*3250*/  STG.E.64 desc[UR10][R8.64], R6 ;  /* 0x0000000608007986 */ /* 0x0003e4000c101b0a */
.L_x_41358:
[----:B------:R-:W-:-:S13]  /*3260*/  ISETP.GE.U32.AND P0, PT, R26, UR6, PT ;  /* 0x000000061a007c0c */ /* 0x000fda000bf06070 */
[----:B------:R-:W-:Y:S05]  /*3270*/  @P0 BRA `(.L_x_41360) ;  /* 0x0000000000300947 */ /* 0x000fea0003800000 */
[----:B-1----:R-:W1:Y:S01]  /*3280*/  LDC.64 R6, c[0x0][0x398] ;  /* 0x0000e600ff067b82 */ /* 0x002e620000000a00 */
[C---:B------:R-:W-:Y:S02]  /*3290*/  VIADD R9, R26.reuse, UR8 ;  /* 0x000000081a097c36 */ /* 0x040fe40008000000 */
[----:B------:R-:W-:Y:S02]  /*32a0*/  VIADD R26, R26, 0x80 ;  /* 0x000000801a1a7836 */ /* 0x000fe40000000000 */
[----:B-1----:R-:W-:-:S05]  /*32b0*/  IMAD.WIDE.U32 R6, R9, 0x8, R6 ;  /* 0x0000000809067825 */ /* 0x002fca00078e0006 */
[----:B------:R1:W-:Y:S02]  /*32c0*/  STG.E.64 desc[UR10][R6.64], R4 ;  /* 0x0000000406007986 */ /* 0x0003e4000c101b0a */
.L_x_41359:
[----:B------:R-:W-:-:S13]  /*32d0*/  ISETP.GE.U32.AND P0, PT, R26, UR6, PT ;  /* 0x000000061a007c0c */ /* 0x000fda000bf06070 */
[----:B------:R-:W-:Y:S05]  /*32e0*/  @P0 BRA `(.L_x_41361) ;  /* 0x0000000000340947 */ /* 0x000fea0003800000 */
[----:B-1----:R-:W1:Y:S01]  /*32f0*/  LDC.64 R4, c[0x0][0x398] ;  /* 0x0000e600ff047b82 */ /* 0x002e620000000a00 */
[C---:B------:R-:W-:Y:S02]  /*3300*/  VIADD R7, R26.reuse, UR8 ;  /* 0x000000081a077c36 */ /* 0x040fe40008000000 */
[----:B------:R-:W-:Y:S02]  /*3310*/  VIADD R26, R26, 0x80 ;  /* 0x000000801a1a7836 */ /* 0x000fe40000000000 */
[----:B-1----:R-:W-:-:S05]  /*3320*/  IMAD.WIDE.U32 R4, R7, 0x8, R4 ;  /* 0x0000000807047825 */ /* 0x002fca00078e0004 */
[----:B------:R2:W-:Y:S02]  /*3330*/  STG.E.64 desc[UR10][R4.64], R2 ;  /* 0x0000000204007986 */ /* 0x0005e4000c101b0a */
.L_x_41360:
        /* <DEDUP_REMOVED lines=8> */
.L_x_41361:
[----:B------:R-:W-:Y:S05]  /*33c0*/  BSYNC.RELIABLE B1 ;  /* 0x0000000000017941 */ /* 0x000fea0003800100 */
.L_x_41356:
[----:B------:R-:W-:-:S13]  /*33d0*/  ISETP.GE.U32.AND P0, PT, R26, UR6, PT ;  /* 0x000000061a007c0c */ /* 0x000fda000bf06070 */
[----:B--2---:R-:W2:Y:S01]  /*33e0*/  @!P0 LDC.64 R2, c[0x0][0x398] ;  /* 0x0000e600ff028b82 */ /* 0x004ea20000000a00 */
[C---:B-1----:R-:W-:Y:S02]  /*33f0*/  @!P0 VIADD R5, R26.reuse, UR8 ;  /* 0x000000081a058c36 */ /* 0x042fe40008000000 */
[----:B------:R-:W-:Y:S02]  /*3400*/  @!P0 VIADD R26, R26, 0x80 ;  /* 0x000000801a1a8836 */ /* 0x000fe40000000000 */
[----:B--2---:R-:W-:-:S05]  /*3410*/  @!P0 IMAD.WIDE.U32 R2, R5, 0x8, R2 ;  /* 0x0000000805028825 */ /* 0x004fca00078e0002 */
[----:B------:R3:W-:Y:S02]  /*3420*/  @!P0 STG.E.64 desc[UR10][R2.64], R22 ;  /* 0x0000001602008986 */ /* 0x0007e4000c101b0a */
.L_x_41362:
[----:B------:R-:W-:Y:S05]  /*3430*/  BSYNC.RECONVERGENT B0 ;  /* 0x0000000000007941 */ /* 0x000fea0003800200 */
.L_x_41355:
        /* <DEDUP_REMOVED lines=8> */
.L_x_41282:
        /* <DEDUP_REMOVED lines=34> */
.L_x_41364:
        /* <DEDUP_REMOVED lines=25> */
.L_x_41367:
        /* <DEDUP_REMOVED lines=11> */
.L_x_41366:
        /* <DEDUP_REMOVED lines=19> */
.L_x_41369:
[----:B------:R-:W-:Y:S05]  /*3a50*/  BSYNC.RECONVERGENT B1 ;  /* 0x0000000000017941 */ /* 0x000fea0003800200 */
.L_x_41368:
[----:B------:R-:W-:-:S07]  /*3a60*/  LOP3.LUT R19, R19, 0x80000000, R13, 0xb8, !PT ;  /* 0x8000000013137812 */ /* 0x000fce00078eb80d */
.L_x_41365:
[----:B------:R-:W-:Y:S05]  /*3a70*/  BSYNC.RECONVERGENT B0 ;  /* 0x0000000000007941 */ /* 0x000fea0003800200 */
.L_x_41363:
        /* <DEDUP_REMOVED lines=31> */
.L_x_41374:
        /* <DEDUP_REMOVED lines=11> */
.L_x_41373:
        /* <DEDUP_REMOVED lines=19> */
.L_x_41376:
[----:B------:R-:W-:Y:S05]  /*3e50*/  BSYNC.RECONVERGENT B1 ;  /* 0x0000000000017941 */ /* 0x000fea0003800200 */
.L_x_41375:
[----:B------:R-:W-:Y:S01]  /*3e60*/  LOP3.LUT R17, R17, 0x80000000, R15, 0xb8, !PT ;  /* 0x8000000011117812 */ /* 0x000fe200078eb80f */
[----:B------:R-:W-:Y:S06]  /*3e70*/  BRA `(.L_x_41372) ;  /* 0x0000000000247947 */ /* 0x000fec0003800000 */
.L_x_41371:
        /* <DEDUP_REMOVED lines=9> */
.L_x_41372:
[----:B------:R-:W-:Y:S05]  /*3f10*/  BSYNC.RECONVERGENT B0 ;  /* 0x0000000000007941 */ /* 0x000fea0003800200 */
.L_x_41370:
        /* <DEDUP_REMOVED lines=31> */
.L_x_41381:
        /* <DEDUP_REMOVED lines=11> */
.L_x_41380:
        /* <DEDUP_REMOVED lines=19> */
.L_x_41383:
[----:B------:R-:W-:Y:S05]  /*42f0*/  BSYNC.RECONVERGENT B1 ;  /* 0x0000000000017941 */ /* 0x000fea0003800200 */
.L_x_41382:
[----:B------:R-:W-:Y:S01]  /*4300*/  LOP3.LUT R15, R15, 0x80000000, R21, 0xb8, !PT ;  /* 0x800000000f0f7812 */ /* 0x000fe200078eb815 */
[----:B------:R-:W-:Y:S06]  /*4310*/  BRA `(.L_x_41379) ;  /* 0x0000000000247947 */ /* 0x000fec0003800000 */
.L_x_41378:
        /* <DEDUP_REMOVED lines=9> */
.L_x_41379:
[----:B------:R-:W-:Y:S05]  /*43b0*/  BSYNC.RECONVERGENT B0 ;  /* 0x0000000000007941 */ /* 0x000fea0003800200 */
.L_x_41377:
        /* <DEDUP_REMOVED lines=30> */
.L_x_41388:
        /* <DEDUP_REMOVED lines=11> */
.L_x_41387:
        /* <DEDUP_REMOVED lines=20> */
.L_x_41390:
[----:B------:R-:W-:Y:S05]  /*4790*/  BSYNC.RECONVERGENT B1 ;  /* 0x0000000000017941 */ /* 0x000fea0003800200 */
.L_x_41389:
[----:B------:R-:W-:Y:S01]  /*47a0*/  LOP3.LUT R13, R13, 0x80000000, R23, 0xb8, !PT ;  /* 0x800000000d0d7812 */ /* 0x000fe200078eb817 */
[----:B------:R-:W-:Y:S01]  /*47b0*/  IMAD.MOV.U32 R12, RZ, RZ, R21 ;  /* 0x000000ffff0c7224 */ /* 0x000fe200078e0015 */
[----:B------:R-:W-:Y:S06]  /*47c0*/  BRA `(.L_x_41386) ;  /* 0x0000000000247947 */ /* 0x000fec0003800000 */
.L_x_41385:
        /* <DEDUP_REMOVED lines=9> */
.L_x_41386:
[----:B------:R-:W-:Y:S05]  /*4860*/  BSYNC.RECONVERGENT B0 ;  /* 0x0000000000007941 */ /* 0x000fea0003800200 */
.L_x_41384:
        /* <DEDUP_REMOVED lines=30> */
.L_x_41395:
        /* <DEDUP_REMOVED lines=11> */
.L_x_41394:
        /* <DEDUP_REMOVED lines=20> */
.L_x_41397:
[----:B------:R-:W-:Y:S05]  /*4c40*/  BSYNC.RECONVERGENT B1 ;  /* 0x0000000000017941 */ /* 0x000fea0003800200 */
.L_x_41396:
[----:B------:R-:W-:Y:S01]  /*4c50*/  LOP3.LUT R3, R23, 0x80000000, R9, 0xb8, !PT ;  /* 0x8000000017037812 */ /* 0x000fe200078eb809 */
[----:B------:R-:W-:Y:S01]  /*4c60*/  IMAD.MOV.U32 R2, RZ, RZ, R21 ;  /* 0x000000ffff027224 */ /* 0x000fe200078e0015 */
[----:B------:R-:W-:Y:S06]  /*4c70*/  BRA `(.L_x_41393) ;  /* 0x0000000000247947 */ /* 0x000fec0003800000 */
.L_x_41392:
        /* <DEDUP_REMOVED lines=9> */
.L_x_41393:
[----:B------:R-:W-:Y:S05]  /*4d10*/  BSYNC.RECONVERGENT B0 ;  /* 0x0000000000007941 */ /* 0x000fea0003800200 */
.L_x_41391:
        /* <DEDUP_REMOVED lines=30> */
.L_x_41402:
        /* <DEDUP_REMOVED lines=11> */
.L_x_41401:
        /* <DEDUP_REMOVED lines=20> */
.L_x_41404:
[----:B------:R-:W-:Y:S05]  /*50f0*/  BSYNC.RECONVERGENT B1 ;  /* 0x0000000000017941 */ /* 0x000fea0003800200 */
.L_x_41403:
[----:B------:R-:W-:Y:S01]  /*5100*/  LOP3.LUT R9, R23, 0x80000000, R11, 0xb8, !PT ;  /* 0x8000000017097812 */ /* 0x000fe200078eb80b */
[----:B------:R-:W-:Y:S01]  /*5110*/  IMAD.MOV.U32 R8, RZ, RZ, R21 ;  /* 0x000000ffff087224 */ /* 0x000fe200078e0015 */
[----:B------:R-:W-:Y:S06]  /*5120*/  BRA `(.L_x_41400) ;  /* 0x0000000000247947 */ /* 0x000fec0003800000 */
.L_x_41399:
        /* <DEDUP_REMOVED lines=9> */
.L_x_41400:
[----:B------:R-:W-:Y:S05]  /*51c0*/  BSYNC.RECONVERGENT B0 ;  /* 0x0000000000007941 */ /* 0x000fea0003800200 */
.L_x_41398:
        /* <DEDUP_REMOVED lines=30> */
.L_x_41409:
        /* <DEDUP_REMOVED lines=11> */
.L_x_41408:
        /* <DEDUP_REMOVED lines=20> */
.L_x_41411:
[----:B------:R-:W-:Y:S05]  /*55a0*/  BSYNC.RECONVERGENT B1 ;  /* 0x0000000000017941 */ /* 0x000fea0003800200 */
.L_x_41410:
[----:B------:R-:W-:Y:S01]  /*55b0*/  LOP3.LUT R11, R23, 0x80000000, R5, 0xb8, !PT ;  /* 0x80000000170b7812 */ /* 0x000fe200078eb805 */
[----:B------:R-:W-:Y:S01]  /*55c0*/  IMAD.MOV.U32 R10, RZ, RZ, R21 ;  /* 0x000000ffff0a7224 */ /* 0x000fe200078e0015 */
[----:B------:R-:W-:Y:S06]  /*55d0*/  BRA `(.L_x_41407) ;  /* 0x0000000000247947 */ /* 0x000fec0003800000 */
.L_x_41406:
        /* <DEDUP_REMOVED lines=9> */
.L_x_41407:
[----:B------:R-:W-:Y:S05]  /*5670*/  BSYNC.RECONVERGENT B0 ;  /* 0x0000000000007941 */ /* 0x000fea0003800200 */
.L_x_41405:
        /* <DEDUP_REMOVED lines=31> */
.L_x_41416:
        /* <DEDUP_REMOVED lines=11> */
.L_x_41415:
        /* <DEDUP_REMOVED lines=20> */
.L_x_41418:
[----:B------:R-:W-:Y:S05]  /*5a60*/  BSYNC.RECONVERGENT B1 ;  /* 0x0000000000017941 */ /* 0x000fea0003800200 */
.L_x_41417:
[----:B------:R-:W-:Y:S01]  /*5a70*/  LOP3.LUT R5, R23, 0x80000000, R7, 0xb8, !PT ;  /* 0x8000000017057812 */ /* 0x000fe200078eb807 */
[----:B------:R-:W-:Y:S01]  /*5a80*/  IMAD.MOV.U32 R4, RZ, RZ, R21 ;  /* 0x000000ffff047224 */ /* 0x000fe200078e0015 */
[----:B------:R-:W-:Y:S06]  /*5a90*/  BRA `(.L_x_41414) ;  /* 0x0000000000247947 */ /* 0x000fec0003800000 */
.L_x_41413:
        /* <DEDUP_REMOVED lines=9> */
.L_x_41414:
[----:B------:R-:W-:Y:S05]  /*5b30*/  BSYNC.RECONVERGENT B0 ;  /* 0x0000000000007941 */ /* 0x000fea0003800200 */
.L_x_41412:
        /* <DEDUP_REMOVED lines=77> */
.L_x_41419:
        /* <DEDUP_REMOVED lines=15> */
.L_x_55043:


//--------------------- .text._ZN2at6native18elementwise_kernelILi128ELi4EZNS0_15gpu_kernel_implINS0_13AUnaryFunctorIdddZZZNS0_21remainder_kernel_cudaERNS_18TensorIteratorBaseEENKUlvE0_clEvENKUlvE_clEvEUlddE_EEEEvS5_RKT_EUliE_EEviT1_ --------------------------
	.section	.text._ZN2at6native18elementwise_kernelILi128ELi4EZNS0_15gpu_kernel_implINS0_13AUnaryFunctorIdddZZZNS0_21remainder_kernel_cudaERNS_18TensorIteratorBaseEENKUlvE0_clEvENKUlvE_clEvEUlddE_EEEEvS5_RKT_EUliE_EEviT1_,"ax",@progbits
	.align	128
        .global         _ZN2at6native18elementwise_kernelILi128ELi4EZNS0_15gpu_kernel_implINS0_13AUnaryFunctorIdddZZZNS0_21remainder_kernel_cudaERNS_18TensorIteratorBaseEENKUlvE0_clEvENKUlvE_clEvEUlddE_EEEEvS5_RKT_EUliE_EEviT1_
        .type           _ZN2at6native18elementwise_kernelILi128ELi4EZNS0_15gpu_kernel_implINS0_13AUnaryFunctorIdddZZZNS0_21remainder_kernel_cudaERNS_18TensorIteratorBaseEENKUlvE0_clEvENKUlvE_clEvEUlddE_EEEEvS5_RKT_EUliE_EEviT1_,@function
        .size           _ZN2at6native18elementwise_kernelILi128ELi4EZNS0_15gpu_kernel_implINS0_13AUnaryFunctorIdddZZZNS0_21remainder_kernel_cudaERNS_18TensorIteratorBaseEENKUlvE0_clEvENKUlvE_clEvEUlddE_EEEEvS5_RKT_EUliE_EEviT1_,(.L_x_55044 - _ZN2at6native18elementwise_kernelILi128ELi4EZNS0_15gpu_kernel_implINS0_13AUnaryFunctorIdddZZZNS0_21remainder_kernel_cudaERNS_18TensorIteratorBaseEENKUlvE0_clEvENKUlvE_clEvEUlddE_EEEEvS5_RKT_EUliE_EEviT1_)
        .other          _ZN2at6native18elementwise_kernelILi128ELi4EZNS0_15gpu_kernel_implINS0_13AUnaryFunctorIdddZZZNS0_21remainder_kernel_cudaERNS_18TensorIteratorBaseEENKUlvE0_clEvENKUlvE_clEvEUlddE_EEEEvS5_RKT_EUliE_EEviT1_,@"STO_CUDA_ENTRY STV_DEFAULT"
_ZN2at6native18elementwise_kernelILi128ELi4EZNS0_15gpu_kernel_implINS0_13AUnaryFunctorIdddZZZNS0_21remainder_kernel_cudaERNS_18TensorIteratorBaseEENKUlvE0_clEvENKUlvE_clEvEUlddE_EEEEvS5_RKT_EUliE_EEviT1_:
.text._ZN2at6native18elementwise_kernelILi128ELi4EZNS0_15gpu_kernel_implINS0_13AUnaryFunctorIdddZZZNS0_21remainder_kernel_cudaERNS_18TensorIteratorBaseEENKUlvE0_clEvENKUlvE_clEvEUlddE_EEEEvS5_RKT_EUliE_EEviT1_:
        /* <DEDUP_REMOVED lines=329> */
.L_x_41422:
        /* <DEDUP_REMOVED lines=18> */
.L_x_41427:
[----:B------:R-:W2:Y:S02]  /*15b0*/  LDG.E.U8 R4, desc[UR36][R4.64] ;  /* 0x0000002404047981 */ /* 0x000ea4000c1e1100 */
[----:B--2---:R0:W1:Y:S01]  /*15c0*/  I2F.F64.U16 R6, R4 ;  /* 0x0000000400067312 */ /* 0x0040620000101800 */
[----:B------:R-:W-:Y:S05]  /*15d0*/  BRA `(.L_x_41429) ;  /* 0x0000000c00647947 */ /* 0x000fea0003800000 */
.L_x_41426:
        /* <DEDUP_REMOVED lines=9> */
.L_x_41431:
[----:B------:R-:W2:Y:S02]  /*1670*/  LDG.E R4, desc[UR36][R4.64] ;  /* 0x0000002404047981 */ /* 0x000ea4000c1e1900 */
[----:B--2---:R0:W1:Y:S01]  /*1680*/  I2F.F64 R6, R4 ;  /* 0x0000000400067312 */ /* 0x0040620000201c00 */
[----:B------:R-:W-:Y:S05]  /*1690*/  BRA `(.L_x_41429) ;  /* 0x0000000c00347947 */ /* 0x000fea0003800000 */
.L_x_41430:
[----:B------:R-:W2:Y:S02]  /*16a0*/  LDG.E.U16 R4, desc[UR36][R4.64] ;  /* 0x0000002404047981 */ /* 0x000ea4000c1e1500 */
[----:B--2---:R0:W1:Y:S01]  /*16b0*/  I2F.F64.S16 R6, R4 ;  /* 0x0000000400067312 */ /* 0x0040620000101c00 */
[----:B------:R-:W-:Y:S05]  /*16c0*/  BRA `(.L_x_41429) ;  /* 0x0000000c00287947 */ /* 0x000fea0003800000 */
.L_x_41425:
        /* <DEDUP_REMOVED lines=10> */
.L_x_41433:
[----:B------:R-:W2:Y:S02]  /*1770*/  LDG.E.U16 R0, desc[UR36][R4.64] ;  /* 0x0000002404007981 */ /* 0x000ea4000c1e1500 */
[----:B--2---:R-:W-:-:S05]  /*1780*/  HADD2.F32 R0, -RZ, R0.H0_H0 ;  /* 0x20000000ff007230 */ /* 0x004fca0000004100 */
[----:B------:R-:W-:-:S04]  /*1790*/  FMUL.FTZ R0, R0, 1 ;  /* 0x3f80000000007820 */ /* 0x000fc80000410000 */
[----:B------:R0:W1:Y:S01]  /*17a0*/  F2F.F64.F32 R6, R0 ;  /* 0x0000000000067310 */ /* 0x0000620000201800 */
[----:B------:R-:W-:Y:S05]  /*17b0*/  BRA `(.L_x_41429) ;  /* 0x0000000800ec7947 */ /* 0x000fea0003800000 */
.L_x_41432:
        /* <DEDUP_REMOVED lines=10> */
.L_x_41435:
[----:B------:R-:W2:Y:S02]  /*1860*/  LDG.E.U16 R4, desc[UR36][R4.64] ;  /* 0x0000002404047981 */ /* 0x000ea4000c1e1500 */
[----:B--2---:R-:W-:-:S05]  /*1870*/  HADD2.F32 R0, -RZ, R4.H0_H0 ;  /* 0x20000004ff007230 */ /* 0x004fca0000004100 */
[----:B------:R-:W-:-:S04]  /*1880*/  FMUL.FTZ R0, R0, 1 ;  /* 0x3f80000000007820 */ /* 0x000fc80000410000 */
[----:B------:R0:W1:Y:S01]  /*1890*/  F2F.F64.F32 R6, R0 ;  /* 0x0000000000067310 */ /* 0x0000620000201800 */
[----:B------:R-:W-:Y:S05]  /*18a0*/  BRA `(.L_x_41429) ;  /* 0x0000000800b07947 */ /* 0x000fea0003800000 */
.L_x_41434:
[----:B------:R0:W5:Y:S01]  /*18b0*/  LDG.E.64 R6, desc[UR36][R4.64] ;  /* 0x0000002404067981 */ /* 0x000162000c1e1b00 */
[----:B------:R-:W-:Y:S05]  /*18c0*/  BRA `(.L_x_41429) ;  /* 0x0000000800a87947 */ /* 0x000fea0003800000 */
.L_x_41424:
        /* <DEDUP_REMOVED lines=13> */
.L_x_41438:
[----:B------:R0:W5:Y:S01]  /*19a0*/  LDG.E.64 R6, desc[UR36][R4.64] ;  /* 0x0000002404067981 */ /* 0x000162000c1e1b00 */
[----:B------:R-:W-:Y:S05]  /*19b0*/  BRA `(.L_x_41429) ;  /* 0x00000008006c7947 */ /* 0x000fea0003800000 */
.L_x_41437:
        /* <DEDUP_REMOVED lines=27> */
.L_x_41440:
        /* <DEDUP_REMOVED lines=15> */
.L_x_41439:
[----:B------:R-:W2:Y:S02]  /*1c60*/  LDG.E.U16 R0, desc[UR36][R4.64] ;  /* 0x0000002404007981 */ /* 0x000ea4000c1e1500 */
[----:B--2---:R-:W-:-:S04]  /*1c70*/  IMAD.U32 R0, R0, 0x10000, RZ ;  /* 0x0001000000007824 */ /* 0x004fc800078e00ff */
[----:B------:R-:W-:-:S04]  /*1c80*/  FMUL.FTZ R0, R0, 1 ;  /* 0x3f80000000007820 */ /* 0x000fc80000410000 */
[----:B------:R0:W1:Y:S01]  /*1c90*/  F2F.F64.F32 R6, R0 ;  /* 0x0000000000067310 */ /* 0x0000620000201800 */
[----:B------:R-:W-:Y:S05]  /*1ca0*/  BRA `(.L_x_41429) ;  /* 0x0000000400b07947 */ /* 0x000fea0003800000 */
.L_x_41436:
        /* <DEDUP_REMOVED lines=11> */
.L_x_41443:
        /* <DEDUP_REMOVED lines=21> */
.L_x_41445:
[----:B------:R-:W-:Y:S05]  /*1eb0*/  BSYNC.RECONVERGENT B0 ;  /* 0x0000000000007941 */ /* 0x000fea0003800200 */
.L_x_41444:
[----:B------:R-:W-:Y:S02]  /*1ec0*/  SHF.L.U32 R0, R0, 0x14, RZ ;  /* 0x0000001400007819 */ /* 0x000fe400000006ff */
[----:B------:R-:W-:-:S04]  /*1ed0*/  LEA R3, R3, 0x3b800000, 0x17 ;  /* 0x3b80000003037811 */ /* 0x000fc800078eb8ff */
[----:B------:R-:W-:-:S05]  /*1ee0*/  LOP3.LUT R0, R3, R0, R7, 0xfe, !PT ;  /* 0x0000000003007212 */ /* 0x000fca00078efe07 */
[----:B------:R-:W-:-:S04]  /*1ef0*/  FMUL.FTZ R0, R0, 1 ;  /* 0x3f80000000007820 */ /* 0x000fc80000410000 */
[----:B------:R0:W1:Y:S01]  /*1f00*/  F2F.F64.F32 R6, R0 ;  /* 0x0000000000067310 */ /* 0x0000620000201800 */
[----:B------:R-:W-:Y:S05]  /*1f10*/  BRA `(.L_x_41429) ;  /* 0x0000000400147947 */ /* 0x000fea0003800000 */
.L_x_41442:
        /* <DEDUP_REMOVED lines=21> */
.L_x_41447:
[----:B------:R-:W-:Y:S05]  /*2070*/  BSYNC.RECONVERGENT B0 ;  /* 0x0000000000007941 */ /* 0x000fea0003800200 */
.L_x_41446:
[----:B------:R-:W-:Y:S01]  /*2080*/  IMAD.SHL.U32 R0, R0, 0x200000, RZ ;  /* 0x0020000000007824 */ /* 0x000fe200078e00ff */
[----:B------:R-:W-:-:S04]  /*2090*/  LEA R3, R3, 0x37800000, 0x17 ;  /* 0x3780000003037811 */ /* 0x000fc800078eb8ff */
[----:B------:R-:W-:-:S05]  /*20a0*/  LOP3.LUT R0, R3, R0, R7, 0xfe, !PT ;  /* 0x0000000003007212 */ /* 0x000fca00078efe07 */
[----:B------:R-:W-:-:S04]  /*20b0*/  FMUL.FTZ R0, R0, 1 ;  /* 0x3f80000000007820 */ /* 0x000fc80000410000 */
[----:B------:R0:W1:Y:S01]  /*20c0*/  F2F.F64.F32 R6, R0 ;  /* 0x0000000000067310 */ /* 0x0000620000201800 */
[----:B------:R-:W-:Y:S05]  /*20d0*/  BRA `(.L_x_41429) ;  /* 0x0000000000a47947 */ /* 0x000fea0003800000 */
.L_x_41441:
[----:B------:R-:W-:-:S09]  /*20e0*/  UISETP.NE.AND UP0, UPT, UR4, 0x1c, UPT ;  /* 0x0000001c0400788c */ /* 0x000fd2000bf05270 */
[----:B------:R-:W-:Y:S05]  /*20f0*/  BRA.U !UP0, `(.L_x_41448) ;  /* 0x0000000108947547 */ /* 0x000fea000b800000 */
[----:B------:R-:W-:-:S09]  /*2100*/  UISETP.NE.AND UP0, UPT, UR4, 0x1d, UPT ;  /* 0x0000001d0400788c */ /* 0x000fd2000bf05270 */
[----:B------:R-:W-:Y:S05]  /*2110*/  BRA.U !UP0, `(.L_x_41449) ;  /* 0x0000000108807547 */ /* 0x000fea000b800000 */
[----:B------:R-:W-:-:S09]  /*2120*/  UISETP.NE.AND UP0, UPT, UR4, 0x2c, UPT ;  /* 0x0000002c0400788c */ /* 0x000fd2000bf05270 */
[----:B------:R-:W-:Y:S05]  /*2130*/  BRA.U !UP0, `(.L_x_41450) ;  /* 0x0000000108487547 */ /* 0x000fea000b800000 */
.L_x_41428:
        /* <DEDUP_REMOVED lines=16> */
.L_x_41451:
[----:B------:R-:W-:Y:S01]  /*2240*/  CS2R R6, SRZ ;  /* 0x0000000000067805 */ /* 0x000fe2000001ff00 */
[----:B------:R-:W-:Y:S06]  /*2250*/  BRA `(.L_x_41429) ;  /* 0x0000000000447947 */ /* 0x000fec0003800000 */
.L_x_41450:
        /* <DEDUP_REMOVED lines=12> */
.L_x_41449:
[----:B------:R-:W2:Y:S02]  /*2320*/  LDG.E.64 R6, desc[UR36][R4.64] ;  /* 0x0000002404067981 */ /* 0x000ea4000c1e1b00 */
[----:B--2---:R-:W4:Y:S01]  /*2330*/  I2F.F64.U64 R6, R6 ;  /* 0x0000000600067312 */ /* 0x004f220000301800 */
[----:B------:R-:W-:Y:S05]  /*2340*/  BRA `(.L_x_41429) ;  /* 0x0000000000087947 */ /* 0x000fea0003800000 */
.L_x_41448:
[----:B------:R-:W2:Y:S02]  /*2350*/  LDG.E R4, desc[UR36][R4.64] ;  /* 0x0000002404047981 */ /* 0x000ea4000c1e1900 */
[----:B--2---:R0:W1:Y:S02]  /*2360*/  I2F.F64.U32 R6, R4 ;  /* 0x0000000400067312 */ /* 0x0040640000201800 */
.L_x_41429:
[----:B------:R-:W-:Y:S05]  /*2370*/  BSYNC.RECONVERGENT B6 ;  /* 0x0000000000067941 */ /* 0x000fea0003800200 */
.L_x_41423:
[----:B01-345:R-:W-:Y:S01]  /*2380*/  LOP3.LUT R9, R7, 0x7fffffff, RZ, 0xc0, !PT ;  /* 0x7fffffff07097812 */ /* 0x03bfe200078ec0ff */
[----:B------:R-:W-:Y:S01]  /*2390*/  BSSY.RECONVERGENT B0, `(.L_x_41452) ;  /* 0x000004a000007945 */ /* 0x000fe20003800200 */
[----:B------:R-:W-:Y:S02]  /*23a0*/  MOV R8, R6 ;  /* 0x0000000600087202 */ /* 0x000fe40000000f00 */
[----:B--2---:R-:W-:-:S04]  /*23b0*/  VIMNMX.U32 R0, PT, PT, R27, R9, !PT ;  /* 0x000000091b007248 */ /* 0x004fc80007fe0000 */
        /* <DEDUP_REMOVED lines=11> */
.L_x_41453:
        /* <DEDUP_REMOVED lines=25> */
.L_x_41456:
        /* <DEDUP_REMOVED lines=11> */
.L_x_41455:
        /* <DEDUP_REMOVED lines=21> */
.L_x_41458:
[----:B------:R-:W-:Y:S05]  /*2800*/  BSYNC.RECONVERGENT B1 ;  /* 0x0000000000017941 */ /* 0x000fea0003800200 */
.L_x_41457:
[----:B0-----:R-:W-:Y:S01]  /*2810*/  LOP3.LUT R5, R0, 0x80000000, R11, 0xb8, !PT ;  /* 0x8000000000057812 */ /* 0x001fe200078eb80b */
[----:B------:R-:W-:-:S07]  /*2820*/  IMAD.MOV.U32 R4, RZ, RZ, R8 ;  /* 0x000000ffff047224 */ /* 0x000fce00078e0008 */
.L_x_41454:
[----:B------:R-:W-:Y:S05]  /*2830*/  BSYNC.RECONVERGENT B0 ;  /* 0x0000000000007941 */ /* 0x000fea0003800200 */
.L_x_41452:
[----:B------:R-:W-:Y:S01]  /*2840*/  DSETP.NEU.AND P1, PT, R4, RZ, PT ;  /* 0x000000ff0400722a */ /* 0x000fe20003f2d000 */
[----:B------:R-:W0:Y:S01]  /*2850*/  LDCU.64 UR6, c[0x0][0x580] ;  /* 0x0000b000ff0677ac */ /* 0x000e220008000a00 */
[----:B------:R-:W-:-:S04]  /*2860*/  UPRMT UR4, UR41, 0x9910, URZ ;  /* 0x0000991029047896 */ /* 0x000fc800080000ff */
[----:B------:R-:W-:-:S08]  /*2870*/  UISETP.GT.AND UP0, UPT, UR4, 0x9, UPT ;  /* 0x000000090400788c */ /* 0x000fd0000bf04270 */
[C---:B------:R-:W-:Y:S02]  /*2880*/  @P1 DSETP.GEU.AND P0, PT, R4.reuse, RZ, PT ;  /* 0x000000ff0400122a */ /* 0x040fe40003f0e000 */
[----:B------:R-:W-:Y:S01]  /*2890*/  @P1 DADD R10, R4, R6 ;  /* 0x00000000040a1229 */ /* 0x000fe20000000006 */
[----:B0-----:R-:W-:-:S03]  /*28a0*/  IADD3 R8, P2, PT, R18, UR6, RZ ;  /* 0x0000000612087c10 */ /* 0x001fc6000ff5e0ff */
[----:B------:R-:W-:Y:S01]  /*28b0*/  @P1 DSETP.LT.XOR P0, PT, R6, RZ, P0 ;  /* 0x000000ff0600122a */ /* 0x000fe20000701800 */
[----:B------:R-:W-:-:S05]  /*28c0*/  IADD3.X R9, PT, PT, RZ, UR7, RZ, P2, !PT ;  /* 0x00000007ff097c10 */ /* 0x000fca00097fe4ff */
[----:B------:R-:W-:Y:S02]  /*28d0*/  @P1 FSEL R0, R4, R10, P0 ;  /* 0x0000000a04001208 */ /* 0x000fe40000000000 */
[----:B------:R-:W-:-:S03]  /*28e0*/  @P1 FSEL R11, R5, R11, P0 ;  /* 0x0000000b050b1208 */ /* 0x000fc60000000000 */
        /* <DEDUP_REMOVED lines=14> */
.L_x_41462:
[----:B------:R-:W0:Y:S02]  /*29d0*/  F2I.S64.F64.TRUNC R4, R4 ;  /* 0x0000000400047311 */ /* 0x000e24000030d900 */
[----:B0-----:R-:W-:-:S05]  /*29e0*/  IMAD.MOV.U32 R3, RZ, RZ, R4 ;  /* 0x000000ffff037224 */ /* 0x001fca00078e0004 */
[----:B------:R0:W-:Y:S01]  /*29f0*/  STG.E.U8 desc[UR36][R8.64], R3 ;  /* 0x0000000308007986 */ /* 0x0001e2000c101124 */
[----:B------:R-:W-:Y:S05]  /*2a00*/  BRA `(.L_x_41464) ;  /* 0x0000000c00dc7947 */ /* 0x000fea0003800000 */
.L_x_41461:
        /* <DEDUP_REMOVED lines=9> */
.L_x_41466:
[----:B------:R-:W0:Y:S02]  /*2aa0*/  F2I.F64.TRUNC R5, R4 ;  /* 0x0000000400057311 */ /* 0x000e24000030d100 */
[----:B0-----:R0:W-:Y:S01]  /*2ab0*/  STG.E desc[UR36][R8.64], R5 ;  /* 0x0000000508007986 */ /* 0x0011e2000c101924 */
[----:B------:R-:W-:Y:S05]  /*2ac0*/  BRA `(.L_x_41464) ;  /* 0x0000000c00ac7947 */ /* 0x000fea0003800000 */
.L_x_41465:
[----:B------:R-:W0:Y:S02]  /*2ad0*/  F2I.F64.TRUNC R5, R4 ;  /* 0x0000000400057311 */ /* 0x000e24000030d100 */
[----:B0-----:R0:W-:Y:S01]  /*2ae0*/  STG.E.U16 desc[UR36][R8.64], R5 ;  /* 0x0000000508007986 */ /* 0x0011e2000c101524 */
[----:B------:R-:W-:Y:S05]  /*2af0*/  BRA `(.L_x_41464) ;  /* 0x0000000c00a07947 */ /* 0x000fea0003800000 */
.L_x_41460:
        /* <DEDUP_REMOVED lines=13> */
.L_x_41468:
        /* <DEDUP_REMOVED lines=8> */
.L_x_41467:
        /* <DEDUP_REMOVED lines=14> */
.L_x_41470:
        /* <DEDUP_REMOVED lines=9> */
.L_x_41469:
[----:B------:R0:W-:Y:S01]  /*2dc0*/  STG.E.64 desc[UR36][R8.64], R4 ;  /* 0x0000000408007986 */ /* 0x0001e2000c101b24 */
[----:B------:R-:W-:Y:S05]  /*2dd0*/  BRA `(.L_x_41464) ;  /* 0x0000000800e87947 */ /* 0x000fea0003800000 */
.L_x_41459:
        /* <DEDUP_REMOVED lines=12> */
.L_x_41473:
[----:B------:R-:W-:-:S05]  /*2ea0*/  CS2R R6, SRZ ;  /* 0x0000000000067805 */ /* 0x000fca000001ff00 */
[----:B------:R0:W-:Y:S01]  /*2eb0*/  STG.E.128 desc[UR36][R8.64], R4 ;  /* 0x0000000408007986 */ /* 0x0001e2000c101d24 */
[----:B------:R-:W-:Y:S05]  /*2ec0*/  BRA `(.L_x_41464) ;  /* 0x0000000800ac7947 */ /* 0x000fea0003800000 */
.L_x_41472:
        /* <DEDUP_REMOVED lines=23> */
.L_x_41477:
[----:B------:R-:W-:Y:S05]  /*3040*/  BSYNC.RECONVERGENT B0 ;  /* 0x0000000000007941 */ /* 0x000fea0003800200 */
.L_x_41476:
[----:B------:R-:W-:-:S05]  /*3050*/  LOP3.LUT R7, R0, 0x80, R7, 0xf8, !PT ;  /* 0x0000008000077812 */ /* 0x000fca00078ef807 */
[----:B------:R0:W-:Y:S01]  /*3060*/  STG.E.U8 desc[UR36][R8.64], R7 ;  /* 0x0000000708007986 */ /* 0x0001e2000c101124 */
[----:B------:R-:W-:Y:S05]  /*3070*/  BRA `(.L_x_41464) ;  /* 0x0000000800407947 */ /* 0x000fea0003800000 */
.L_x_41475:
        /* <DEDUP_REMOVED lines=19> */
.L_x_41479:
[----:B------:R-:W-:Y:S05]  /*31b0*/  BSYNC.RECONVERGENT B0 ;  /* 0x0000000000007941 */ /* 0x000fea0003800200 */
.L_x_41478:
[----:B------:R-:W-:-:S05]  /*31c0*/  LOP3.LUT R7, R0, 0x80, R7, 0xf8, !PT ;  /* 0x0000008000077812 */ /* 0x000fca00078ef807 */
[----:B------:R0:W-:Y:S01]  /*31d0*/  STG.E.U8 desc[UR36][R8.64], R7 ;  /* 0x0000000708007986 */ /* 0x0001e2000c101124 */
[----:B------:R-:W-:Y:S05]  /*31e0*/  BRA `(.L_x_41464) ;  /* 0x0000000400e47947 */ /* 0x000fea0003800000 */
.L_x_41474:
        /* <DEDUP_REMOVED lines=8> */
.L_x_41471:
        /* <DEDUP_REMOVED lines=11> */
.L_x_41482:
        /* <DEDUP_REMOVED lines=17> */
.L_x_41485:
[----:B------:R-:W-:-:S04]  /*3430*/  SHF.R.U32.HI R0, RZ, 0x14, R7 ;  /* 0x00000014ff007819 */ /* 0x000fc80000011607 */
[----:B------:R-:W-:-:S04]  /*3440*/  LOP3.LUT R0, R0, 0x1, RZ, 0xc0, !PT ;  /* 0x0000000100007812 */ /* 0x000fc800078ec0ff */
[----:B------:R-:W-:-:S04]  /*3450*/  IADD3 R0, PT, PT, R7, 0x487ffff, R0 ;  /* 0x0487ffff07007810 */ /* 0x000fc80007ffe000 */
[----:B------:R-:W-:-:S04]  /*3460*/  SHF.R.U32.HI R0, RZ, 0x14, R0 ;  /* 0x00000014ff007819 */ /* 0x000fc80000011600 */
[----:B------:R-:W-:-:S07]  /*3470*/  LOP3.LUT R3, R0, 0xff, RZ, 0xc0, !PT ;  /* 0x000000ff00037812 */ /* 0x000fce00078ec0ff */
.L_x_41486:
[----:B------:R-:W-:-:S04]  /*3480*/  SHF.R.U32.HI R0, RZ, 0x18, R7 ;  /* 0x00000018ff007819 */ /* 0x000fc80000011607 */
[----:B------:R-:W-:-:S07]  /*3490*/  LOP3.LUT R0, R3, 0x80, R0, 0xf8, !PT ;  /* 0x0000008003007812 */ /* 0x000fce00078ef800 */
.L_x_41484:
[----:B------:R-:W-:Y:S05]  /*34a0*/  BSYNC.RECONVERGENT B0 ;  /* 0x0000000000007941 */ /* 0x000fea0003800200 */
.L_x_41483:
[----:B------:R1:W-:Y:S01]  /*34b0*/  STG.E.U8 desc[UR36][R8.64], R0 ;  /* 0x0000000008007986 */ /* 0x0003e2000c101124 */
[----:B------:R-:W-:Y:S05]  /*34c0*/  BRA `(.L_x_41464) ;  /* 0x00000004002c7947 */ /* 0x000fea0003800000 */
.L_x_41481:
        /* <DEDUP_REMOVED lines=17> */
.L_x_41489:
[----:B------:R-:W-:-:S04]  /*35e0*/  SHF.R.U32.HI R0, RZ, 0x15, R7 ;  /* 0x00000015ff007819 */ /* 0x000fc80000011607 */
[----:B------:R-:W-:-:S04]  /*35f0*/  LOP3.LUT R0, R0, 0x1, RZ, 0xc0, !PT ;  /* 0x0000000100007812 */ /* 0x000fc800078ec0ff */
[----:B------:R-:W-:-:S04]  /*3600*/  IADD3 R0, PT, PT, R7, 0x88fffff, R0 ;  /* 0x088fffff07007810 */ /* 0x000fc80007ffe000 */
[----:B------:R-:W-:-:S04]  /*3610*/  SHF.R.U32.HI R0, RZ, 0x15, R0 ;  /* 0x00000015ff007819 */ /* 0x000fc80000011600 */
[----:B------:R-:W-:-:S07]  /*3620*/  LOP3.LUT R3, R0, 0xff, RZ, 0xc0, !PT ;  /* 0x000000ff00037812 */ /* 0x000fce00078ec0ff */
.L_x_41490:
[----:B------:R-:W-:-:S04]  /*3630*/  SHF.R.U32.HI R0, RZ, 0x18, R7 ;  /* 0x00000018ff007819 */ /* 0x000fc80000011607 */
[----:B------:R-:W-:-:S07]  /*3640*/  LOP3.LUT R0, R3, 0x80, R0, 0xf8, !PT ;  /* 0x0000008003007812 */ /* 0x000fce00078ef800 */
.L_x_41488:
[----:B------:R-:W-:Y:S05]  /*3650*/  BSYNC.RECONVERGENT B0 ;  /* 0x0000000000007941 */ /* 0x000fea0003800200 */
.L_x_41487:
[----:B------:R0:W-:Y:S01]  /*3660*/  STG.E.U8 desc[UR36][R8.64], R0 ;  /* 0x0000000008007986 */ /* 0x0001e2000c101124 */
[----:B------:R-:W-:Y:S05]  /*3670*/  BRA `(.L_x_41464) ;  /* 0x0000000000c07947 */ /* 0x000fea0003800000 */
.L_x_41480:
[----:B------:R-:W-:-:S09]  /*3680*/  UISETP.NE.AND UP0, UPT, UR4, 0x1c, UPT ;  /* 0x0000001c0400788c */ /* 0x000fd2000bf05270 */
[----:B------:R-:W-:Y:S05]  /*3690*/  BRA.U !UP0, `(.L_x_41491) ;  /* 0x0000000108b07547 */ /* 0x000fea000b800000 */
[----:B------:R-:W-:-:S09]  /*36a0*/  UISETP.NE.AND UP0, UPT, UR4, 0x1d, UPT ;  /* 0x0000001d0400788c */ /* 0x000fd2000bf05270 */
[----:B------:R-:W-:Y:S05]  /*36b0*/  BRA.U !UP0, `(.L_x_41492) ;  /* 0x00000001089c7547 */ /* 0x000fea000b800000 */
[----:B------:R-:W-:-:S09]  /*36c0*/  UISETP.NE.AND UP0, UPT, UR4, 0x2c, UPT ;  /* 0x0000002c0400788c */ /* 0x000fd2000bf05270 */
[----:B------:R-:W-:Y:S05]  /*36d0*/  BRA.U !UP0, `(.L_x_41493) ;  /* 0x0000000108447547 */ /* 0x000fea000b800000 */
.L_x_41463:
        /* <DEDUP_REMOVED lines=16> */
.L_x_41494:
[----:B------:R-:W-:Y:S05]  /*37e0*/  BRA `(.L_x_41464) ;  /* 0x0000000000647947 */ /* 0x000fea0003800000 */
.L_x_41493:
        /* <DEDUP_REMOVED lines=20> */
.L_x_41492:
[----:B------:R-:W0:Y:S02]  /*3930*/  F2I.U64.F64.TRUNC R4, R4 ;  /* 0x0000000400047311 */ /* 0x000e24000030d800 */
[----:B0-----:R0:W-:Y:S01]  /*3940*/  STG.E.64 desc[UR36][R8.64], R4 ;  /* 0x0000000408007986 */ /* 0x0011e2000c101b24 */
[----:B------:R-:W-:Y:S05]  /*3950*/  BRA `(.L_x_41464) ;  /* 0x0000000000087947 */ /* 0x000fea0003800000 */
.L_x_41491:
[----:B------:R-:W0:Y:S02]  /*3960*/  F2I.U32.F64.TRUNC R5, R4 ;  /* 0x0000000400057311 */ /* 0x000e24000030d000 */
[----:B0-----:R3:W-:Y:S02]  /*3970*/  STG.E desc[UR36][R8.64], R5 ;  /* 0x0000000508007986 */ /* 0x0017e4000c101924 */
.L_x_41464:
[----:B------:R-:W-:-:S07]  /*3980*/  VIADD R23, R23, 0x80 ;  /* 0x0000008017177836 */ /* 0x000fce0000000000 */
.L_x_41421:
[----:B------:R-:W-:Y:S05]  /*3990*/  BSYNC.RECONVERGENT B7 ;  /* 0x0000000000077941 */ /* 0x000fea0003800200 */
.L_x_41420:
[----:B------:R-:W5:Y:S01]  /*39a0*/  LDCU UR4, c[0x0][0x380] ;  /* 0x00007000ff0477ac */ /* 0x000f620008000800 */
[----:B------:R-:W-:Y:S01]  /*39b0*/  BSSY.RECONVERGENT B7, `(.L_x_41495) ;  /* 0x0000383000077945 */ /* 0x000fe20003800200 */
[----:B-----5:R-:W-:-:S13]  /*39c0*/  ISETP.GE.AND P0, PT, R23, UR4, PT ;  /* 0x0000000417007c0c */ /* 0x020fda000bf06270 */
[----:B------:R-:W-:Y:S05]  /*39d0*/  @P0 BRA `(.L_x_41496) ;  /* 0x0000003800000947 */ /* 0x000fea0003800000 */
[----:B------:R-:W5:Y:S01]  /*39e0*/  LDCU UR4, c[0x0][0x388] ;  /* 0x00007100ff0477ac */ /* 0x000f620008000800 */
[----:B------:R-:W-:Y:S02]  /*39f0*/  HFMA2 R18, -RZ, RZ, 0, 0 ;  /* 0x00000000ff127431 */ /* 0x000fe400000001ff */
[----:B01----:R-:W-:Y:S01]  /*3a00*/  IMAD.MOV.U32 R0, RZ, RZ, RZ ;  /* 0x000000ffff007224 */ /* 0x003fe200078e00ff */
        /* <DEDUP_REMOVED lines=20> */
[----:B--23--:R-:W-:-:S04]  /*3b50*/  SHF.R.U32.HI R5, RZ, UR4, R4 ;  /* 0x00000004ff057c19 */ /* 0x00cfc80008011604 */
[----:B----4-:R-:W-:-:S05]  /*3b60*/  IADD3 R3, PT, PT, -R5, RZ, RZ ;  /* 0x000000ff05037210 */ /* 0x010fca0007ffe1ff */
        /* <DEDUP_REMOVED lines=278> */
.L_x_41497:
        /* <DEDUP_REMOVED lines=18> */
.L_x_41502:
[----:B------:R-:W2:Y:S02]  /*4df0*/  LDG.E.U8 R4, desc[UR36][R4.64] ;  /* 0x0000002404047981 */ /* 0x000ea4000c1e1100 */
[----:B--2---:R0:W1:Y:S01]  /*4e00*/  I2F.F64.U16 R6, R4 ;  /* 0x0000000400067312 */ /* 0x0040620000101800 */
[----:B------:R-:W-:Y:S05]  /*4e10*/  BRA `(.L_x_41504) ;  /* 0x0000000c00647947 */ /* 0x000fea0003800000 */
.L_x_41501:
        /* <DEDUP_REMOVED lines=9> */
.L_x_41506:
[----:B------:R-:W2:Y:S02]  /*4eb0*/  LDG.E R4, desc[UR36][R4.64] ;  /* 0x0000002404047981 */ /* 0x000ea4000c1e1900 */
[----:B--2---:R0:W1:Y:S01]  /*4ec0*/  I2F.F64 R6, R4 ;  /* 0x0000000400067312 */ /* 0x0040620000201c00 */
[----:B------:R-:W-:Y:S05]  /*4ed0*/  BRA `(.L_x_41504) ;  /* 0x0000000c00347947 */ /* 0x000fea0003800000 */
.L_x_41505:
[----:B------:R-:W2:Y:S02]  /*4ee0*/  LDG.E.U16 R4, desc[UR36][R4.64] ;  /* 0x0000002404047981 */ /* 0x000ea4000c1e1500 */
[----:B--2---:R0:W1:Y:S01]  /*4ef0*/  I2F.F64.S16 R6, R4 ;  /* 0x0000000400067312 */ /* 0x0040620000101c00 */
[----:B------:R-:W-:Y:S05]  /*4f00*/  BRA `(.L_x_41504) ;  /* 0x0000000c00287947 */ /* 0x000fea0003800000 */
.L_x_41500:
        /* <DEDUP_REMOVED lines=10> */
.L_x_41508:
[----:B------:R-:W2:Y:S02]  /*4fb0*/  LDG.E.U16 R0, desc[UR36][R4.64] ;  /* 0x0000002404007981 */ /* 0x000ea4000c1e1500 */
[----:B--2---:R-:W-:-:S05]  /*4fc0*/  HADD2.F32 R0, -RZ, R0.H0_H0 ;  /* 0x20000000ff007230 */ /* 0x004fca0000004100 */
[----:B------:R-:W-:-:S04]  /*4fd0*/  FMUL.FTZ R0, R0, 1 ;  /* 0x3f80000000007820 */ /* 0x000fc80000410000 */
[----:B------:R0:W1:Y:S01]  /*4fe0*/  F2F.F64.F32 R6, R0 ;  /* 0x0000000000067310 */ /* 0x0000620000201800 */
[----:B------:R-:W-:Y:S05]  /*4ff0*/  BRA `(.L_x_41504) ;  /* 0x0000000800ec7947 */ /* 0x000fea0003800000 */
.L_x_41507:
        /* <DEDUP_REMOVED lines=10> */
.L_x_41510:
[----:B------:R-:W2:Y:S02]  /*50a0*/  LDG.E.U16 R4, desc[UR36][R4.64] ;  /* 0x0000002404047981 */ /* 0x000ea4000c1e1500 */
[----:B--2---:R-:W-:-:S05]  /*50b0*/  HADD2.F32 R0, -RZ, R4.H0_H0 ;  /* 0x20000004ff007230 */ /* 0x004fca0000004100 */
[----:B------:R-:W-:-:S04]  /*50c0*/  FMUL.FTZ R0, R0, 1 ;  /* 0x3f80000000007820 */ /* 0x000fc80000410000 */
[----:B------:R0:W1:Y:S01]  /*50d0*/  F2F.F64.F32 R6, R0 ;  /* 0x0000000000067310 */ /* 0x0000620000201800 */
[----:B------:R-:W-:Y:S05]  /*50e0*/  BRA `(.L_x_41504) ;  /* 0x0000000800b07947 */ /* 0x000fea0003800000 */
.L_x_41509:
[----:B------:R0:W5:Y:S01]  /*50f0*/  LDG.E.64 R6, desc[UR36][R4.64] ;  /* 0x0000002404067981 */ /* 0x000162000c1e1b00 */
[----:B------:R-:W-:Y:S05]  /*5100*/  BRA `(.L_x_41504) ;  /* 0x0000000800a87947 */ /* 0x000fea0003800000 */
.L_x_41499:
        /* <DEDUP_REMOVED lines=13> */
.L_x_41513:
[----:B------:R0:W5:Y:S01]  /*51e0*/  LDG.E.64 R6, desc[UR36][R4.64] ;  /* 0x0000002404067981 */ /* 0x000162000c1e1b00 */
[----:B------:R-:W-:Y:S05]  /*51f0*/  BRA `(.L_x_41504) ;  /* 0x00000008006c7947 */ /* 0x000fea0003800000 */
.L_x_41512:
        /* <DEDUP_REMOVED lines=27> */
.L_x_41515:
        /* <DEDUP_REMOVED lines=15> */
.L_x_41514:
[----:B------:R-:W2:Y:S02]  /*54a0*/  LDG.E.U16 R0, desc[UR36][R4.64] ;  /* 0x0000002404007981 */ /* 0x000ea4000c1e1500 */
[----:B--2---:R-:W-:-:S04]  /*54b0*/  IMAD.U32 R0, R0, 0x10000, RZ ;  /* 0x0001000000007824 */ /* 0x004fc800078e00ff */
[----:B------:R-:W-:-:S04]  /*54c0*/  FMUL.FTZ R0, R0, 1 ;  /* 0x3f80000000007820 */ /* 0x000fc80000410000 */
[----:B------:R0:W1:Y:S01]  /*54d0*/  F2F.F64.F32 R6, R0 ;  /* 0x0000000000067310 */ /* 0x0000620000201800 */
[----:B------:R-:W-:Y:S05]  /*54e0*/  BRA `(.L_x_41504) ;  /* 0x0000000400b07947 */ /* 0x000fea0003800000 */
.L_x_41511:
        /* <DEDUP_REMOVED lines=11> */
.L_x_41518:
        /* <DEDUP_REMOVED lines=21> */
.L_x_41520:
[----:B------:R-:W-:Y:S05]  /*56f0*/  BSYNC.RECONVERGENT B0 ;  /* 0x0000000000007941 */ /* 0x000fea0003800200 */
.L_x_41519:
[----:B------:R-:W-:Y:S02]  /*5700*/  SHF.L.U32 R0, R0, 0x14, RZ ;  /* 0x0000001400007819 */ /* 0x000fe400000006ff */
[----:B------:R-:W-:-:S04]  /*5710*/  LEA R3, R3, 0x3b800000, 0x17 ;  /* 0x3b80000003037811 */ /* 0x000fc800078eb8ff */
[----:B------:R-:W-:-:S05]  /*5720*/  LOP3.LUT R0, R3, R0, R7, 0xfe, !PT ;  /* 0x0000000003007212 */ /* 0x000fca00078efe07 */
[----:B------:R-:W-:-:S04]  /*5730*/  FMUL.FTZ R0, R0, 1 ;  /* 0x3f80000000007820 */ /* 0x000fc80000410000 */
[----:B------:R0:W1:Y:S01]  /*5740*/  F2F.F64.F32 R6, R0 ;  /* 0x0000000000067310 */ /* 0x0000620000201800 */
[----:B------:R-:W-:Y:S05]  /*5750*/  BRA `(.L_x_41504) ;  /* 0x0000000400147947 */ /* 0x000fea0003800000 */
.L_x_41517:
        /* <DEDUP_REMOVED lines=21> */
.L_x_41522:
[----:B------:R-:W-:Y:S05]  /*58b0*/  BSYNC.RECONVERGENT B0 ;  /* 0x0000000000007941 */ /* 0x000fea0003800200 */
.L_x_41521:
[----:B------:R-:W-:Y:S01]  /*58c0*/  IMAD.SHL.U32 R0, R0, 0x200000, RZ ;  /* 0x0020000000007824 */ /* 0x000fe200078e00ff */
[----:B------:R-:W-:-:S04]  /*58d0*/  LEA R3, R3, 0x37800000, 0x17 ;  /* 0x3780000003037811 */ /* 0x000fc800078eb8ff */
[----:B------:R-:W-:-:S05]  /*58e0*/  LOP3.LUT R0, R3, R0, R7, 0xfe, !PT ;  /* 0x0000000003007212 */ /* 0x000fca00078efe07 */
[----:B------:R-:W-:-:S04]  /*58f0*/  FMUL.FTZ R0, R0, 1 ;  /* 0x3f80000000007820 */ /* 0x000fc80000410000 */
[----:B------:R0:W1:Y:S01]  /*5900*/  F2F.F64.F32 R6, R0 ;  /* 0x0000000000067310 */ /* 0x0000620000201800 */
[----:B------:R-:W-:Y:S05]  /*5910*/  BRA `(.L_x_41504) ;  /* 0x0000000000a47947 */ /* 0x000fea0003800000 */
.L_x_41516:
        /* <DEDUP_REMOVED lines=18> */
.L_x_41503:
        /* <DEDUP_REMOVED lines=16> */
.L_x_41525:
[----:B------:R-:W-:Y:S01]  /*5b40*/  CS2R R6, SRZ ;  /* 0x0000000000067805 */ /* 0x000fe2000001ff00 */
[----:B------:R-:W-:Y:S06]  /*5b50*/  BRA `(.L_x_41504) ;  /* 0x0000000000147947 */ /* 0x000fec0003800000 */
.L_x_41524:
[----:B------:R-:W2:Y:S02]  /*5b60*/  LDG.E.64 R6, desc[UR36][R4.64] ;  /* 0x0000002404067981 */ /* 0x000ea4000c1e1b00 */
[----:B--2---:R-:W0:Y:S01]  /*5b70*/  I2F.F64.U64 R6, R6 ;  /* 0x0000000600067312 */ /* 0x004e220000301800 */
[----:B------:R-:W-:Y:S05]  /*5b80*/  BRA `(.L_x_41504) ;  /* 0x0000000000087947 */ /* 0x000fea0003800000 */
.L_x_41523:
[----:B------:R-:W2:Y:S02]  /*5b90*/  LDG.E R4, desc[UR36][R4.64] ;  /* 0x0000002404047981 */ /* 0x000ea4000c1e1900 */
[----:B--2---:R0:W1:Y:S02]  /*5ba0*/  I2F.F64.U32 R6, R4 ;  /* 0x0000000400067312 */ /* 0x0040640000201800 */
.L_x_41504:
[----:B------:R-:W-:Y:S05]  /*5bb0*/  BSYNC.RECONVERGENT B6 ;  /* 0x0000000000067941 */ /* 0x000fea0003800200 */
.L_x_41498:
        /* <DEDUP_REMOVED lines=31> */
.L_x_41530:
        /* <DEDUP_REMOVED lines=11> */
.L_x_41529:
        /* <DEDUP_REMOVED lines=21> */
.L_x_41532:
[----:B------:R-:W-:Y:S05]  /*5fb0*/  BSYNC.RECONVERGENT B1 ;  /* 0x0000000000017941 */ /* 0x000fea0003800200 */
.L_x_41531:
[----:B0-----:R-:W-:Y:S01]  /*5fc0*/  LOP3.LUT R5, R0, 0x80000000, R11, 0xb8, !PT ;  /* 0x8000000000057812 */ /* 0x001fe200078eb80b */
[----:B------:R-:W-:Y:S01]  /*5fd0*/  IMAD.MOV.U32 R4, RZ, RZ, R8 ;  /* 0x000000ffff047224 */ /* 0x000fe200078e0008 */
[----:B------:R-:W-:Y:S06]  /*5fe0*/  BRA `(.L_x_41528) ;  /* 0x0000000000207947 */ /* 0x000fec0003800000 */
.L_x_41527:
[----:B------:R-:W2:Y:S01]  /*5ff0*/  LDCU.64 UR4, c[0x0][0x598] ;  /* 0x0000b300ff0477ac */ /* 0x000ea20008000a00 */
[----:B------:R-:W-:Y:S02]  /*6000*/  DSETP.NAN.AND P0, PT, R8, R8, PT ;  /* 0x000000080800722a */ /* 0x000fe40003f08000 */
[----:B------:R-:W-:Y:S02]  /*6010*/  DSETP.NAN.AND P1, PT, R26, R26, PT ;  /* 0x0000001a1a00722a */ /* 0x000fe40003f28000 */
[----:B--2---:R-:W-:-:S10]  /*6020*/  DADD R4, R6, UR4 ;  /* 0x0000000406047e29 */ /* 0x004fd40008000000 */
[-C--:B------:R-:W-:Y:S02]  /*6030*/  FSEL R3, R17, R4.reuse, !P0 ;  /* 0x0000000411037208 */ /* 0x080fe40004000000 */
[-C--:B------:R-:W-:Y:S02]  /*6040*/  FSEL R9, R16, R5.reuse, !P0 ;  /* 0x0000000510097208 */ /* 0x080fe40004000000 */
[----:B------:R-:W-:Y:S02]  /*6050*/  FSEL R4, R3, R4, !P1 ;  /* 0x0000000403047208 */ /* 0x000fe40004800000 */
[----:B------:R-:W-:-:S07]  /*6060*/  FSEL R5, R9, R5, !P1 ;  /* 0x0000000509057208 */ /* 0x000fce0004800000 */
.L_x_41528:
[----:B------:R-:W-:Y:S05]  /*6070*/  BSYNC.RECONVERGENT B0 ;  /* 0x0000000000007941 */ /* 0x000fea0003800200 */
.L_x_41526:
        /* <DEDUP_REMOVED lines=25> */
.L_x_41536:
[----:B------:R-:W0:Y:S02]  /*6210*/  F2I.S64.F64.TRUNC R4, R4 ;  /* 0x0000000400047311 */ /* 0x000e24000030d900 */
[----:B0-----:R-:W-:-:S05]  /*6220*/  MOV R3, R4 ;  /* 0x0000000400037202 */ /* 0x001fca0000000f00 */
[----:B------:R3:W-:Y:S01]  /*6230*/  STG.E.U8 desc[UR36][R8.64], R3 ;  /* 0x0000000308007986 */ /* 0x0007e2000c101124 */
[----:B------:R-:W-:Y:S05]  /*6240*/  BRA `(.L_x_41538) ;  /* 0x0000000c00e07947 */ /* 0x000fea0003800000 */
.L_x_41535:
        /* <DEDUP_REMOVED lines=9> */
.L_x_41540:
[----:B------:R-:W0:Y:S02]  /*62e0*/  F2I.F64.TRUNC R5, R4 ;  /* 0x0000000400057311 */ /* 0x000e24000030d100 */
[----:B0-----:R2:W-:Y:S01]  /*62f0*/  STG.E desc[UR36][R8.64], R5 ;  /* 0x0000000508007986 */ /* 0x0015e2000c101924 */
[----:B------:R-:W-:Y:S05]  /*6300*/  BRA `(.L_x_41538) ;  /* 0x0000000c00b07947 */ /* 0x000fea0003800000 */
.L_x_41539:
[----:B------:R-:W0:Y:S02]  /*6310*/  F2I.F64.TRUNC R5, R4 ;  /* 0x0000000400057311 */ /* 0x000e24000030d100 */
[----:B0-----:R0:W-:Y:S01]  /*6320*/  STG.E.U16 desc[UR36][R8.64], R5 ;  /* 0x0000000508007986 */ /* 0x0011e2000c101524 */
[----:B------:R-:W-:Y:S05]  /*6330*/  BRA `(.L_x_41538) ;  /* 0x0000000c00a47947 */ /* 0x000fea0003800000 */
.L_x_41534:
        /* <DEDUP_REMOVED lines=13> */
.L_x_41542:
        /* <DEDUP_REMOVED lines=8> */
.L_x_41541:
        /* <DEDUP_REMOVED lines=14> */
.L_x_41544:
        /* <DEDUP_REMOVED lines=9> */
.L_x_41543:
[----:B------:R0:W-:Y:S01]  /*6600*/  STG.E.64 desc[UR36][R8.64], R4 ;  /* 0x0000000408007986 */ /* 0x0001e2000c101b24 */
[----:B------:R-:W-:Y:S05]  /*6610*/  BRA `(.L_x_41538) ;  /* 0x0000000800ec7947 */ /* 0x000fea0003800000 */
.L_x_41533:
        /* <DEDUP_REMOVED lines=13> */
.L_x_41548:
        /* <DEDUP_REMOVED lines=22> */
.L_x_41551:
[----:B------:R-:W-:-:S04]  /*6850*/  SHF.R.U32.HI R3, RZ, 0x18, R7 ;  /* 0x00000018ff037819 */ /* 0x000fc80000011607 */
[----:B------:R-:W-:-:S07]  /*6860*/  LOP3.LUT R0, R0, 0x80, R3, 0xf8, !PT ;  /* 0x0000008000007812 */ /* 0x000fce00078ef803 */
.L_x_41550:
[----:B------:R-:W-:Y:S05]  /*6870*/  BSYNC.RECONVERGENT B0 ;  /* 0x0000000000007941 */ /* 0x000fea0003800200 */
.L_x_41549:
[----:B------:R0:W-:Y:S01]  /*6880*/  STG.E.U8 desc[UR36][R8.64], R0 ;  /* 0x0000000008007986 */ /* 0x0001e2000c101124 */
[----:B------:R-:W-:Y:S05]  /*6890*/  BRA `(.L_x_41538) ;  /* 0x00000008004c7947 */ /* 0x000fea0003800000 */
.L_x_41547:
        /* <DEDUP_REMOVED lines=22> */
.L_x_41554:
[----:B------:R-:W-:-:S04]  /*6a00*/  SHF.R.U32.HI R3, RZ, 0x18, R7 ;  /* 0x00000018ff037819 */ /* 0x000fc80000011607 */
[----:B------:R-:W-:-:S07]  /*6a10*/  LOP3.LUT R0, R0, 0x80, R3, 0xf8, !PT ;  /* 0x0000008000007812 */ /* 0x000fce00078ef803 */
.L_x_41553:
[----:B------:R-:W-:Y:S05]  /*6a20*/  BSYNC.RECONVERGENT B0 ;  /* 0x0000000000007941 */ /* 0x000fea0003800200 */
.L_x_41552:
[----:B------:R0:W-:Y:S01]  /*6a30*/  STG.E.U8 desc[UR36][R8.64], R0 ;  /* 0x0000000008007986 */ /* 0x0001e2000c101124 */
[----:B------:R-:W-:Y:S05]  /*6a40*/  BRA `(.L_x_41538) ;  /* 0x0000000400e07947 */ /* 0x000fea0003800000 */
.L_x_41546:
        /* <DEDUP_REMOVED lines=26> */
.L_x_41556:
[----:B------:R-:W0:Y:S02]  /*6bf0*/  F2I.U64.F64.TRUNC R4, R4 ;  /* 0x0000000400047311 */ /* 0x000e24000030d800 */
[----:B0-----:R0:W-:Y:S01]  /*6c00*/  STG.E.64 desc[UR36][R8.64], R4 ;  /* 0x0000000408007986 */ /* 0x0011e2000c101b24 */
[----:B------:R-:W-:Y:S05]  /*6c10*/  BRA `(.L_x_41538) ;  /* 0x00000004006c7947 */ /* 0x000fea0003800000 */
.L_x_41555:
[----:B------:R-:W0:Y:S02]  /*6c20*/  F2I.U32.F64.TRUNC R5, R4 ;  /* 0x0000000400057311 */ /* 0x000e24000030d000 */
[----:B0-----:R0:W-:Y:S01]  /*6c30*/  STG.E desc[UR36][R8.64], R5 ;  /* 0x0000000508007986 */ /* 0x0011e2000c101924 */
[----:B------:R-:W-:Y:S05]  /*6c40*/  BRA `(.L_x_41538) ;  /* 0x0000000400607947 */ /* 0x000fea0003800000 */
.L_x_41545:
        /* <DEDUP_REMOVED lines=10> */
.L_x_41558:
[----:B------:R-:W-:-:S05]  /*6cf0*/  CS2R R6, SRZ ;  /* 0x0000000000067805 */ /* 0x000fca000001ff00 */
[----:B------:R0:W-:Y:S01]  /*6d00*/  STG.E.128 desc[UR36][R8.64], R4 ;  /* 0x0000000408007986 */ /* 0x0001e2000c101d24 */
[----:B------:R-:W-:Y:S05]  /*6d10*/  BRA `(.L_x_41538) ;  /* 0x00000004002c7947 */ /* 0x000fea0003800000 */
.L_x_41557:
[----:B------:R-:W-:-:S09]  /*6d20*/  UISETP.NE.AND UP0, UPT, UR4, 0xf, UPT ;  /* 0x0000000f0400788c */ /* 0x000fd2000bf05270 */
[----:B------:R-:W-:Y:S05]  /*6d30*/  BRA.U !UP0, `(.L_x_41559) ;  /* 0x0000000508087547 */ /* 0x000fea000b800000 */
[----:B------:R-:W-:-:S09]  /*6d40*/  UISETP.NE.AND UP0, UPT, UR4, 0x17, UPT ;  /* 0x000000170400788c */ /* 0x000fd2000bf05270 */
[----:B------:R-:W-:Y:S05]  /*6d50*/  BRA.U !UP0, `(.L_x_41560) ;  /* 0x0000000108a07547 */ /* 0x000fea000b800000 */
[----:B------:R-:W-:-:S09]  /*6d60*/  UISETP.NE.AND UP0, UPT, UR4, 0x18, UPT ;  /* 0x000000180400788c */ /* 0x000fd2000bf05270 */
[----:B------:R-:W-:Y:S05]  /*6d70*/  BRA.U !UP0, `(.L_x_41561) ;  /* 0x0000000108447547 */ /* 0x000fea000b800000 */
.L_x_41537:
        /* <DEDUP_REMOVED lines=16> */
.L_x_41562:
[----:B------:R-:W-:Y:S05]  /*6e80*/  BRA `(.L_x_41538) ;  /* 0x0000000000d07947 */ /* 0x000fea0003800000 */
.L_x_41561:
        /* <DEDUP_REMOVED lines=17> */
.L_x_41564:
[----:B------:R-:W-:Y:S05]  /*6fa0*/  BSYNC.RECONVERGENT B0 ;  /* 0x0000000000007941 */ /* 0x000fea0003800200 */
.L_x_41563:
[----:B------:R-:W-:-:S05]  /*6fb0*/  LOP3.LUT R3, R0, 0x80, R3, 0xf8, !PT ;  /* 0x0000008000037812 */ /* 0x000fca00078ef803 */
[----:B------:R0:W-:Y:S01]  /*6fc0*/  STG.E.U8 desc[UR36][R8.64], R3 ;  /* 0x0000000308007986 */ /* 0x0001e2000c101124 */
[----:B------:R-:W-:Y:S05]  /*6fd0*/  BRA `(.L_x_41538) ;  /* 0x00000000007c7947 */ /* 0x000fea0003800000 */
.L_x_41560:
        /* <DEDUP_REMOVED lines=16> */
.L_x_41566:
[----:B------:R-:W-:Y:S01]  /*70e0*/  IMAD.MOV.U32 R0, RZ, RZ, 0x7f ;  /* 0x0000007fff007424 */ /* 0x000fe200078e00ff */
[----:B------:R-:W-:-:S04]  /*70f0*/  ISETP.GT.U32.AND P0, PT, R3, 0x7f800000, PT ;  /* 0x7f8000000300780c */ /* 0x000fc80003f04070 */
[----:B------:R-:W-:-:S09]  /*7100*/  SEL R0, R0, 0x7c, P0 ;  /* 0x0000007c00007807 */ /* 0x000fd20000000000 */
.L_x_41567:
[----:B------:R-:W-:Y:S05]  /*7110*/  BSYNC.RECONVERGENT B0 ;  /* 0x0000000000007941 */ /* 0x000fea0003800200 */
.L_x_41565:
[----:B------:R-:W-:-:S04]  /*7120*/  SHF.R.U32.HI R3, RZ, 0x18, R7 ;  /* 0x00000018ff037819 */ /* 0x000fc80000011607 */
[----:B------:R-:W-:-:S05]  /*7130*/  LOP3.LUT R3, R0, 0x80, R3, 0xf8, !PT ;  /* 0x0000008000037812 */ /* 0x000fca00078ef803 */
[----:B------:R0:W-:Y:S01]  /*7140*/  STG.E.U8 desc[UR36][R8.64], R3 ;  /* 0x0000000308007986 */ /* 0x0001e2000c101124 */
[----:B------:R-:W-:Y:S05]  /*7150*/  BRA `(.L_x_41538) ;  /* 0x00000000001c7947 */ /* 0x000fea0003800000 */
.L_x_41559:
[----:B------:R-:W-:Y:S01]  /*7160*/  UMOV UR4, 0xf0000000 ;  /* 0xf000000000047882 */ /* 0x000fe20000000000 */
[----:B------:R-:W-:Y:S01]  /*7170*/  UMOV UR5, 0x380fffff ;  /* 0x380fffff00057882 */ /* 0x000fe20000000000 */
[----:B------:R-:W0:Y:S01]  /*7180*/  F2F.F32.F64 R0, R4 ;  /* 0x0000000400007310 */ /* 0x000e220000301000 */
[----:B------:R-:W-:-:S14]  /*7190*/  DSETP.GEU.AND P0, PT, |R4|, UR4, PT ;  /* 0x0000000404007e2a */ /* 0x000fdc000bf0e200 */
[----:B0-----:R-:W-:-:S05]  /*71a0*/  @!P0 FMUL R0, R0, 1.175494350822287508e-38 ;  /* 0x0080000000008820 */ /* 0x001fca0000400000 */
[----:B------:R-:W-:-:S05]  /*71b0*/  F2FP.BF16.F32.PACK_AB R0, RZ, R0 ;  /* 0x00000000ff00723e */ /* 0x000fca00000010ff */
[----:B------:R0:W-:Y:S02]  /*71c0*/  STG.E.U16 desc[UR36][R8.64], R0 ;  /* 0x0000000008007986 */ /* 0x0001e4000c101524 */
.L_x_41538:
[----:B------:R-:W-:-:S07]  /*71d0*/  IADD3 R23, PT, PT, R23, 0x80, RZ ;  /* 0x0000008017177810 */ /* 0x000fce0007ffe0ff */
.L_x_41496:
[----:B------:R-:W-:Y:S05]  /*71e0*/  BSYNC.RECONVERGENT B7 ;  /* 0x0000000000077941 */ /* 0x000fea0003800200 */
.L_x_41495:
        /* <DEDUP_REMOVED lines=27> */
[----:B--234-:R-:W-:-:S04]  /*73a0*/  SHF.R.U32.HI R5, RZ, UR4, R4 ;  /* 0x00000004ff057c19 */ /* 0x01cfc80008011604 */
[----:B------:R-:W-:-:S05]  /*73b0*/  IADD3 R3, PT, PT, -R5, RZ, RZ ;  /* 0x000000ff05037210 */ /* 0x000fca0007ffe1ff */
        /* <DEDUP_REMOVED lines=278> */
.L_x_41570:
        /* <DEDUP_REMOVED lines=18> */
.L_x_41575:
[----:B------:R-:W2:Y:S02]  /*8640*/  LDG.E.U8 R4, desc[UR36][R4.64] ;  /* 0x0000002404047981 */ /* 0x000ea4000c1e1100 */
[----:B--2---:R0:W1:Y:S01]  /*8650*/  I2F.F64.U16 R6, R4 ;  /* 0x0000000400067312 */ /* 0x0040620000101800 */
[----:B------:R-:W-:Y:S05]  /*8660*/  BRA `(.L_x_41577) ;  /* 0x0000000c00647947 */ /* 0x000fea0003800000 */
.L_x_41574:
        /* <DEDUP_REMOVED lines=9> */
.L_x_41579:
[----:B------:R-:W2:Y:S02]  /*8700*/  LDG.E R4, desc[UR36][R4.64] ;  /* 0x0000002404047981 */ /* 0x000ea4000c1e1900 */
[----:B--2---:R3:W4:Y:S01]  /*8710*/  I2F.F64 R6, R4 ;  /* 0x0000000400067312 */ /* 0x0047220000201c00 */
[----:B------:R-:W-:Y:S05]  /*8720*/  BRA `(.L_x_41577) ;  /* 0x0000000c00347947 */ /* 0x000fea0003800000 */
.L_x_41578:
[----:B------:R-:W2:Y:S02]  /*8730*/  LDG.E.U16 R4, desc[UR36][R4.64] ;  /* 0x0000002404047981 */ /* 0x000ea4000c1e1500 */
[----:B--2---:R0:W1:Y:S01]  /*8740*/  I2F.F64.S16 R6, R4 ;  /* 0x0000000400067312 */ /* 0x0040620000101c00 */
[----:B------:R-:W-:Y:S05]  /*8750*/  BRA `(.L_x_41577) ;  /* 0x0000000c00287947 */ /* 0x000fea0003800000 */
.L_x_41573:
        /* <DEDUP_REMOVED lines=10> */
.L_x_41581:
[----:B------:R-:W2:Y:S02]  /*8800*/  LDG.E.U16 R0, desc[UR36][R4.64] ;  /* 0x0000002404007981 */ /* 0x000ea4000c1e1500 */
[----:B--2---:R-:W-:-:S05]  /*8810*/  HADD2.F32 R0, -RZ, R0.H0_H0 ;  /* 0x20000000ff007230 */ /* 0x004fca0000004100 */
[----:B------:R-:W-:-:S04]  /*8820*/  FMUL.FTZ R0, R0, 1 ;  /* 0x3f80000000007820 */ /* 0x000fc80000410000 */
[----:B------:R0:W1:Y:S01]  /*8830*/  F2F.F64.F32 R6, R0 ;  /* 0x0000000000067310 */ /* 0x0000620000201800 */
[----:B------:R-:W-:Y:S05]  /*8840*/  BRA `(.L_x_41577) ;  /* 0x0000000800ec7947 */ /* 0x000fea0003800000 */
.L_x_41580:
        /* <DEDUP_REMOVED lines=10> */
.L_x_41583:
[----:B------:R-:W2:Y:S02]  /*88f0*/  LDG.E.U16 R4, desc[UR36][R4.64] ;  /* 0x0000002404047981 */ /* 0x000ea4000c1e1500 */
[----:B--2---:R-:W-:-:S05]  /*8900*/  HADD2.F32 R0, -RZ, R4.H0_H0 ;  /* 0x20000004ff007230 */ /* 0x004fca0000004100 */
[----:B------:R-:W-:-:S04]  /*8910*/  FMUL.FTZ R0, R0, 1 ;  /* 0x3f80000000007820 */ /* 0x000fc80000410000 */
[----:B------:R0:W1:Y:S01]  /*8920*/  F2F.F64.F32 R6, R0 ;  /* 0x0000000000067310 */ /* 0x0000620000201800 */
[----:B------:R-:W-:Y:S05]  /*8930*/  BRA `(.L_x_41577) ;  /* 0x0000000800b07947 */ /* 0x000fea0003800000 */
.L_x_41582:
[----:B------:R0:W5:Y:S01]  /*8940*/  LDG.E.64 R6, desc[UR36][R4.64] ;  /* 0x0000002404067981 */ /* 0x000162000c1e1b00 */
[----:B------:R-:W-:Y:S05]  /*8950*/  BRA `(.L_x_41577) ;  /* 0x0000000800a87947 */ /* 0x000fea0003800000 */
.L_x_41572:
        /* <DEDUP_REMOVED lines=13> */
.L_x_41586:
[----:B------:R0:W5:Y:S01]  /*8a30*/  LDG.E.64 R6, desc[UR36][R4.64] ;  /* 0x0000002404067981 */ /* 0x000162000c1e1b00 */
[----:B------:R-:W-:Y:S05]  /*8a40*/  BRA `(.L_x_41577) ;  /* 0x00000008006c7947 */ /* 0x000fea0003800000 */
.L_x_41585:
        /* <DEDUP_REMOVED lines=27> */
.L_x_41588:
        /* <DEDUP_REMOVED lines=15> */
.L_x_41587:
[----:B------:R-:W2:Y:S02]  /*8cf0*/  LDG.E.U16 R0, desc[UR36][R4.64] ;  /* 0x0000002404007981 */ /* 0x000ea4000c1e1500 */
[----:B--2---:R-:W-:-:S04]  /*8d00*/  IMAD.U32 R0, R0, 0x10000, RZ ;  /* 0x0001000000007824 */ /* 0x004fc800078e00ff */
[----:B------:R-:W-:-:S04]  /*8d10*/  FMUL.FTZ R0, R0, 1 ;  /* 0x3f80000000007820 */ /* 0x000fc80000410000 */
[----:B------:R0:W1:Y:S01]  /*8d20*/  F2F.F64.F32 R6, R0 ;  /* 0x0000000000067310 */ /* 0x0000620000201800 */
[----:B------:R-:W-:Y:S05]  /*8d30*/  BRA `(.L_x_41577) ;  /* 0x0000000400b07947 */ /* 0x000fea0003800000 */
.L_x_41584:
        /* <DEDUP_REMOVED lines=11> */
.L_x_41591:
        /* <DEDUP_REMOVED lines=21> */
.L_x_41593:
[----:B------:R-:W-:Y:S05]  /*8f40*/  BSYNC.RECONVERGENT B0 ;  /* 0x0000000000007941 */ /* 0x000fea0003800200 */
.L_x_41592:
[----:B------:R-:W-:Y:S01]  /*8f50*/  IMAD.SHL.U32 R0, R0, 0x100000, RZ ;  /* 0x0010000000007824 */ /* 0x000fe200078e00ff */
[----:B------:R-:W-:-:S04]  /*8f60*/  LEA R3, R3, 0x3b800000, 0x17 ;  /* 0x3b80000003037811 */ /* 0x000fc800078eb8ff */
[----:B------:R-:W-:-:S05]  /*8f70*/  LOP3.LUT R0, R3, R0, R7, 0xfe, !PT ;  /* 0x0000000003007212 */ /* 0x000fca00078efe07 */
[----:B------:R-:W-:-:S04]  /*8f80*/  FMUL.FTZ R0, R0, 1 ;  /* 0x3f80000000007820 */ /* 0x000fc80000410000 */
[----:B------:R0:W1:Y:S01]  /*8f90*/  F2F.F64.F32 R6, R0 ;  /* 0x0000000000067310 */ /* 0x0000620000201800 */
[----:B------:R-:W-:Y:S05]  /*8fa0*/  BRA `(.L_x_41577) ;  /* 0x0000000400147947 */ /* 0x000fea0003800000 */
.L_x_41590:
        /* <DEDUP_REMOVED lines=21> */
.L_x_41595:
[----:B------:R-:W-:Y:S05]  /*9100*/  BSYNC.RECONVERGENT B0 ;  /* 0x0000000000007941 */ /* 0x000fea0003800200 */
.L_x_41594:
[----:B------:R-:W-:Y:S02]  /*9110*/  SHF.L.U32 R0, R0, 0x15, RZ ;  /* 0x0000001500007819 */ /* 0x000fe400000006ff */
[----:B------:R-:W-:-:S04]  /*9120*/  LEA R3, R3, 0x37800000, 0x17 ;  /* 0x3780000003037811 */ /* 0x000fc800078eb8ff */
[----:B------:R-:W-:-:S05]  /*9130*/  LOP3.LUT R0, R3, R0, R7, 0xfe, !PT ;  /* 0x0000000003007212 */ /* 0x000fca00078efe07 */
[----:B------:R-:W-:-:S04]  /*9140*/  FMUL.FTZ R0, R0, 1 ;  /* 0x3f80000000007820 */ /* 0x000fc80000410000 */
[----:B------:R0:W1:Y:S01]  /*9150*/  F2F.F64.F32 R6, R0 ;  /* 0x0000000000067310 */ /* 0x0000620000201800 */
[----:B------:R-:W-:Y:S05]  /*9160*/  BRA `(.L_x_41577) ;  /* 0x0000000000a47947 */ /* 0x000fea0003800000 */
.L_x_41589:
        /* <DEDUP_REMOVED lines=18> */
.L_x_41576:
        /* <DEDUP_REMOVED lines=16> */
.L_x_41598:
[----:B------:R-:W-:Y:S01]  /*9390*/  CS2R R6, SRZ ;  /* 0x0000000000067805 */ /* 0x000fe2000001ff00 */
[----:B------:R-:W-:Y:S06]  /*93a0*/  BRA `(.L_x_41577) ;  /* 0x0000000000147947 */ /* 0x000fec0003800000 */
.L_x_41597:
[----:B------:R-:W2:Y:S02]  /*93b0*/  LDG.E.64 R6, desc[UR36][R4.64] ;  /* 0x0000002404067981 */ /* 0x000ea4000c1e1b00 */
[----:B--2---:R-:W0:Y:S01]  /*93c0*/  I2F.F64.U64 R6, R6 ;  /* 0x0000000600067312 */ /* 0x004e220000301800 */
[----:B------:R-:W-:Y:S05]  /*93d0*/  BRA `(.L_x_41577) ;  /* 0x0000000000087947 */ /* 0x000fea0003800000 */
.L_x_41596:
[----:B------:R-:W2:Y:S02]  /*93e0*/  LDG.E R4, desc[UR36][R4.64] ;  /* 0x0000002404047981 */ /* 0x000ea4000c1e1900 */
[----:B--2---:R0:W1:Y:S02]  /*93f0*/  I2F.F64.U32 R6, R4 ;  /* 0x0000000400067312 */ /* 0x0040640000201800 */
.L_x_41577:
[----:B------:R-:W-:Y:S05]  /*9400*/  BSYNC.RECONVERGENT B6 ;  /* 0x0000000000067941 */ /* 0x000fea0003800200 */
.L_x_41571:
[----:B012-45:R-:W-:Y:S01]  /*9410*/  LOP3.LUT R9, R7, 0x7fffffff, RZ, 0xc0, !PT ;  /* 0x7fffffff07097812 */ /* 0x037fe200078ec0ff */
[----:B------:R-:W-:Y:S01]  /*9420*/  BSSY.RECONVERGENT B0, `(.L_x_41599) ;  /* 0x000004a000007945 */ /* 0x000fe20003800200 */
[----:B------:R-:W-:Y:S02]  /*9430*/  MOV R8, R6 ;  /* 0x0000000600087202 */ /* 0x000fe40000000f00 */
[----:B------:R-:W-:-:S04]  /*9440*/  VIMNMX.U32 R0, PT, PT, R27, R9, !PT ;  /* 0x000000091b007248 */ /* 0x000fc80007fe0000 */
[----:B------:R-:W-:-:S13]  /*9450*/  ISETP.GT.U32.AND P0, PT, R0, 0x7fefffff, PT ;  /* 0x7fefffff0000780c */ /* 0x000fda0003f04070 */
[----:B------:R-:W-:Y:S05]  /*9460*/  @P0 BRA `(.L_x_41600) ;  /* 0x0000000000f40947 */ /* 0x000fea0003800000 */
[----:B------:R-:W-:Y:S01]  /*9470*/  DSETP.NEU.AND P0, PT, R8, RZ, PT ;  /* 0x000000ff0800722a */ /* 0x000fe20003f0d000 */
[----:B---3--:R-:W-:Y:S02]  /*9480*/  IMAD.MOV.U32 R4, RZ, RZ, 0x0 ;  /* 0x00000000ff047424 */ /* 0x008fe400078e00ff */
        /* <DEDUP_REMOVED lines=21> */
[----:B------:R-:W-:Y:S02]  /*95e0*/  LOP3.LUT R13, R0, 0x100000, RZ, 0xfc, !PT ;  /* 0x00100000000d7812 */ /* 0x000fe400078efcff */
[----:B------:R-:W-:-:S07]  /*95f0*/  IADD3 R0, PT, PT, R4, -R3, RZ ;  /* 0x8000000304007210 */ /* 0x000fce0007ffe0ff */
.L_x_41603:
        /* <DEDUP_REMOVED lines=11> */
.L_x_41602:
        /* <DEDUP_REMOVED lines=21> */
.L_x_41605:
[----:B------:R-:W-:Y:S05]  /*9800*/  BSYNC.RECONVERGENT B1 ;  /* 0x0000000000017941 */ /* 0x000fea0003800200 */
.L_x_41604:
[----:B0-----:R-:W-:Y:S02]  /*9810*/  LOP3.LUT R5, R0, 0x80000000, R11, 0xb8, !PT ;  /* 0x8000000000057812 */ /* 0x001fe400078eb80b */
[----:B------:R-:W-:Y:S01]  /*9820*/  MOV R4, R8 ;  /* 0x0000000800047202 */ /* 0x000fe20000000f00 */
[----:B------:R-:W-:Y:S06]  /*9830*/  BRA `(.L_x_41601) ;  /* 0x0000000000207947 */ /* 0x000fec0003800000 */
.L_x_41600:
[----:B------:R-:W3:Y:S01]  /*9840*/  LDCU.64 UR4, c[0x0][0x598] ;  /* 0x0000b300ff0477ac */ /* 0x000ee20008000a00 */
[----:B------:R-:W-:Y:S02]  /*9850*/  DSETP.NAN.AND P0, PT, R8, R8, PT ;  /* 0x000000080800722a */ /* 0x000fe40003f08000 */
[----:B------:R-:W-:Y:S02]  /*9860*/  DSETP.NAN.AND P1, PT, R26, R26, PT ;  /* 0x0000001a1a00722a */ /* 0x000fe40003f28000 */
[----:B---3--:R-:W-:-:S10]  /*9870*/  DADD R4, R6, UR4 ;  /* 0x0000000406047e29 */ /* 0x008fd40008000000 */
[-C--:B------:R-:W-:Y:S02]  /*9880*/  FSEL R3, R17, R4.reuse, !P0 ;  /* 0x0000000411037208 */ /* 0x080fe40004000000 */
[-C--:B------:R-:W-:Y:S02]  /*9890*/  FSEL R9, R16, R5.reuse, !P0 ;  /* 0x0000000510097208 */ /* 0x080fe40004000000 */
[----:B------:R-:W-:Y:S02]  /*98a0*/  FSEL R4, R3, R4, !P1 ;  /* 0x0000000403047208 */ /* 0x000fe40004800000 */
[----:B------:R-:W-:-:S07]  /*98b0*/  FSEL R5, R9, R5, !P1 ;  /* 0x0000000509057208 */ /* 0x000fce0004800000 */
.L_x_41601:
[----:B------:R-:W-:Y:S05]  /*98c0*/  BSYNC.RECONVERGENT B0 ;  /* 0x0000000000007941 */ /* 0x000fea0003800200 */
.L_x_41599:
[----:B------:R-:W-:Y:S01]  /*98d0*/  DSETP.NEU.AND P1, PT, R4, RZ, PT ;  /* 0x000000ff0400722a */ /* 0x000fe20003f2d000 */
[----:B------:R-:W0:Y:S01]  /*98e0*/  LDCU.64 UR6, c[0x0][0x580] ;  /* 0x0000b000ff0677ac */ /* 0x000e220008000a00 */
[----:B------:R-:W-:-:S04]  /*98f0*/  UPRMT UR4, UR41, 0x9910, URZ ;  /* 0x0000991029047896 */ /* 0x000fc800080000ff */
[----:B------:R-:W-:-:S08]  /*9900*/  UISETP.GT.AND UP0, UPT, UR4, 0x9, UPT ;  /* 0x000000090400788c */ /* 0x000fd0000bf04270 */
[C---:B------:R-:W-:Y:S02]  /*9910*/  @P1 DSETP.GEU.AND P0, PT, R4.reuse, RZ, PT ;  /* 0x000000ff0400122a */ /* 0x040fe40003f0e000 */
[----:B------:R-:W-:Y:S01]  /*9920*/  @P1 DADD R10, R4, R6 ;  /* 0x00000000040a1229 */ /* 0x000fe20000000006 */
[----:B0-----:R-:W-:-:S03]  /*9930*/  IADD3 R8, P2, PT, R18, UR6, RZ ;  /* 0x0000000612087c10 */ /* 0x001fc6000ff5e0ff */
[----:B------:R-:W-:Y:S02]  /*9940*/  @P1 DSETP.LT.XOR P0, PT, R6, RZ, P0 ;  /* 0x000000ff0600122a */ /* 0x000fe40000701800 */
[----:B------:R-:W-:-:S04]  /*9950*/  IMAD.X R9, RZ, RZ, UR7, P2 ;  /* 0x00000007ff097e24 */ /* 0x000fc800090e06ff */
        /* <DEDUP_REMOVED lines=16> */
.L_x_41609:
[----:B------:R-:W0:Y:S02]  /*9a60*/  F2I.S64.F64.TRUNC R4, R4 ;  /* 0x0000000400047311 */ /* 0x000e24000030d900 */
[----:B0-----:R-:W-:-:S05]  /*9a70*/  IMAD.MOV.U32 R3, RZ, RZ, R4 ;  /* 0x000000ffff037224 */ /* 0x001fca00078e0004 */
[----:B------:R0:W-:Y:S01]  /*9a80*/  STG.E.U8 desc[UR36][R8.64], R3 ;  /* 0x0000000308007986 */ /* 0x0001e2000c101124 */
[----:B------:R-:W-:Y:S05]  /*9a90*/  BRA `(.L_x_41611) ;  /* 0x0000000c00e07947 */ /* 0x000fea0003800000 */
.L_x_41608:
        /* <DEDUP_REMOVED lines=9> */
.L_x_41613:
[----:B------:R-:W0:Y:S02]  /*9b30*/  F2I.F64.TRUNC R5, R4 ;  /* 0x0000000400057311 */ /* 0x000e24000030d100 */
[----:B0-----:R0:W-:Y:S01]  /*9b40*/  STG.E desc[UR36][R8.64], R5 ;  /* 0x0000000508007986 */ /* 0x0011e2000c101924 */
[----:B------:R-:W-:Y:S05]  /*9b50*/  BRA `(.L_x_41611) ;  /* 0x0000000c00b07947 */ /* 0x000fea0003800000 */
.L_x_41612:
[----:B------:R-:W0:Y:S02]  /*9b60*/  F2I.F64.TRUNC R5, R4 ;  /* 0x0000000400057311 */ /* 0x000e24000030d100 */
[----:B0-----:R0:W-:Y:S01]  /*9b70*/  STG.E.U16 desc[UR36][R8.64], R5 ;  /* 0x0000000508007986 */ /* 0x0011e2000c101524 */
[----:B------:R-:W-:Y:S05]  /*9b80*/  BRA `(.L_x_41611) ;  /* 0x0000000c00a47947 */ /* 0x000fea0003800000 */
.L_x_41607:
        /* <DEDUP_REMOVED lines=13> */
.L_x_41615:
        /* <DEDUP_REMOVED lines=8> */
.L_x_41614:
        /* <DEDUP_REMOVED lines=14> */
.L_x_41617:
        /* <DEDUP_REMOVED lines=9> */
.L_x_41616:
[----:B------:R0:W-:Y:S01]  /*9e50*/  STG.E.64 desc[UR36][R8.64], R4 ;  /* 0x0000000408007986 */ /* 0x0001e2000c101b24 */
[----:B------:R-:W-:Y:S05]  /*9e60*/  BRA `(.L_x_41611) ;  /* 0x0000000800ec7947 */ /* 0x000fea0003800000 */
.L_x_41606:
        /* <DEDUP_REMOVED lines=13> */
.L_x_41621:
        /* <DEDUP_REMOVED lines=22> */
.L_x_41624:
[----:B------:R-:W-:-:S04]  /*a0a0*/  SHF.R.U32.HI R3, RZ, 0x18, R7 ;  /* 0x00000018ff037819 */ /* 0x000fc80000011607 */
[----:B------:R-:W-:-:S07]  /*a0b0*/  LOP3.LUT R0, R0, 0x80, R3, 0xf8, !PT ;  /* 0x0000008000007812 */ /* 0x000fce00078ef803 */
.L_x_41623:
[----:B------:R-:W-:Y:S05]  /*a0c0*/  BSYNC.RECONVERGENT B0 ;  /* 0x0000000000007941 */ /* 0x000fea0003800200 */
.L_x_41622:
[----:B------:R0:W-:Y:S01]  /*a0d0*/  STG.E.U8 desc[UR36][R8.64], R0 ;  /* 0x0000000008007986 */ /* 0x0001e2000c101124 */
[----:B------:R-:W-:Y:S05]  /*a0e0*/  BRA `(.L_x_41611) ;  /* 0x00000008004c7947 */ /* 0x000fea0003800000 */
.L_x_41620:
        /* <DEDUP_REMOVED lines=22> */
.L_x_41627:
[----:B------:R-:W-:-:S04]  /*a250*/  SHF.R.U32.HI R3, RZ, 0x18, R7 ;  /* 0x00000018ff037819 */ /* 0x000fc80000011607 */
[----:B------:R-:W-:-:S07]  /*a260*/  LOP3.LUT R0, R0, 0x80, R3, 0xf8, !PT ;  /* 0x0000008000007812 */ /* 0x000fce00078ef803 */
.L_x_41626:
[----:B------:R-:W-:Y:S05]  /*a270*/  BSYNC.RECONVERGENT B0 ;  /* 0x0000000000007941 */ /* 0x000fea0003800200 */
.L_x_41625:
[----:B------:R0:W-:Y:S01]  /*a280*/  STG.E.U8 desc[UR36][R8.64], R0 ;  /* 0x0000000008007986 */ /* 0x0001e2000c101124 */
[----:B------:R-:W-:Y:S05]  /*a290*/  BRA `(.L_x_41611) ;  /* 0x0000000400e07947 */ /* 0x000fea0003800000 */
.L_x_41619:
        /* <DEDUP_REMOVED lines=26> */
.L_x_41629:
[----:B------:R-:W0:Y:S02]  /*a440*/  F2I.U64.F64.TRUNC R4, R4 ;  /* 0x0000000400047311 */ /* 0x000e24000030d800 */
[----:B0-----:R0:W-:Y:S01]  /*a450*/  STG.E.64 desc[UR36][R8.64], R4 ;  /* 0x0000000408007986 */ /* 0x0011e2000c101b24 */
[----:B------:R-:W-:Y:S05]  /*a460*/  BRA `(.L_x_41611) ;  /* 0x00000004006c7947 */ /* 0x000fea0003800000 */
.L_x_41628:
[----:B------:R-:W0:Y:S02]  /*a470*/  F2I.U32.F64.TRUNC R5, R4 ;  /* 0x0000000400057311 */ /* 0x000e24000030d000 */
[----:B0-----:R0:W-:Y:S01]  /*a480*/  STG.E desc[UR36][R8.64], R5 ;  /* 0x0000000508007986 */ /* 0x0011e2000c101924 */
[----:B------:R-:W-:Y:S05]  /*a490*/  BRA `(.L_x_41611) ;  /* 0x0000000400607947 */ /* 0x000fea0003800000 */
.L_x_41618:
        /* <DEDUP_REMOVED lines=10> */
.L_x_41631:
[----:B------:R-:W-:-:S05]  /*a540*/  CS2R R6, SRZ ;  /* 0x0000000000067805 */ /* 0x000fca000001ff00 */
[----:B------:R1:W-:Y:S01]  /*a550*/  STG.E.128 desc[UR36][R8.64], R4 ;  /* 0x0000000408007986 */ /* 0x0003e2000c101d24 */
[----:B------:R-:W-:Y:S05]  /*a560*/  BRA `(.L_x_41611) ;  /* 0x00000004002c7947 */ /* 0x000fea0003800000 */
.L_x_41630:
[----:B------:R-:W-:-:S09]  /*a570*/  UISETP.NE.AND UP0, UPT, UR4, 0xf, UPT ;  /* 0x0000000f0400788c */ /* 0x000fd2000bf05270 */
[----:B------:R-:W-:Y:S05]  /*a580*/  BRA.U !UP0, `(.L_x_41632) ;  /* 0x0000000508087547 */ /* 0x000fea000b800000 */
[----:B------:R-:W-:-:S09]  /*a590*/  UISETP.NE.AND UP0, UPT, UR4, 0x17, UPT ;  /* 0x000000170400788c */ /* 0x000fd2000bf05270 */
[----:B------:R-:W-:Y:S05]  /*a5a0*/  BRA.U !UP0, `(.L_x_41633) ;  /* 0x0000000108a07547 */ /* 0x000fea000b800000 */
[----:B------:R-:W-:-:S09]  /*a5b0*/  UISETP.NE.AND UP0, UPT, UR4, 0x18, UPT ;  /* 0x000000180400788c */ /* 0x000fd2000bf05270 */
[----:B------:R-:W-:Y:S05]  /*a5c0*/  BRA.U !UP0, `(.L_x_41634) ;  /* 0x0000000108447547 */ /* 0x000fea000b800000 */
.L_x_41610:
        /* <DEDUP_REMOVED lines=16> */
.L_x_41635:
[----:B------:R-:W-:Y:S05]  /*a6d0*/  BRA `(.L_x_41611) ;  /* 0x0000000000d07947 */ /* 0x000fea0003800000 */
.L_x_41634:
        /* <DEDUP_REMOVED lines=17> */
.L_x_41637:
[----:B------:R-:W-:Y:S05]  /*a7f0*/  BSYNC.RECONVERGENT B0 ;  /* 0x0000000000007941 */ /* 0x000fea0003800200 */
.L_x_41636:
[----:B------:R-:W-:-:S05]  /*a800*/  LOP3.LUT R3, R0, 0x80, R3, 0xf8, !PT ;  /* 0x0000008000037812 */ /* 0x000fca00078ef803 */
[----:B------:R3:W-:Y:S01]  /*a810*/  STG.E.U8 desc[UR36][R8.64], R3 ;  /* 0x0000000308007986 */ /* 0x0007e2000c101124 */
[----:B------:R-:W-:Y:S05]  /*a820*/  BRA `(.L_x_41611) ;  /* 0x00000000007c7947 */ /* 0x000fea0003800000 */
.L_x_41633:
        /* <DEDUP_REMOVED lines=16> */
.L_x_41639:
[----:B------:R-:W-:Y:S02]  /*a930*/  ISETP.GT.U32.AND P0, PT, R3, 0x7f800000, PT ;  /* 0x7f8000000300780c */ /* 0x000fe40003f04070 */
[----:B------:R-:W-:-:S04]  /*a940*/  MOV R0, 0x7f ;  /* 0x0000007f00007802 */ /* 0x000fc80000000f00 */
[----:B------:R-:W-:-:S07]  /*a950*/  SEL R0, R0, 0x7c, P0 ;  /* 0x0000007c00007807 */ /* 0x000fce0000000000 */
.L_x_41640:
[----:B------:R-:W-:Y:S05]  /*a960*/  BSYNC.RECONVERGENT B0 ;  /* 0x0000000000007941 */ /* 0x000fea0003800200 */
.L_x_41638:
[----:B------:R-:W-:-:S04]  /*a970*/  SHF.R.U32.HI R3, RZ, 0x18, R7 ;  /* 0x00000018ff037819 */ /* 0x000fc80000011607 */
[----:B------:R-:W-:-:S05]  /*a980*/  LOP3.LUT R3, R0, 0x80, R3, 0xf8, !PT ;  /* 0x0000008000037812 */ /* 0x000fca00078ef803 */
[----:B------:R2:W-:Y:S01]  /*a990*/  STG.E.U8 desc[UR36][R8.64], R3 ;  /* 0x0000000308007986 */ /* 0x0005e2000c101124 */
[----:B------:R-:W-:Y:S05]  /*a9a0*/  BRA `(.L_x_41611) ;  /* 0x00000000001c7947 */ /* 0x000fea0003800000 */
.L_x_41632:
[----:B------:R-:W-:Y:S01]  /*a9b0*/  UMOV UR4, 0xf0000000 ;  /* 0xf000000000047882 */ /* 0x000fe20000000000 */
[----:B------:R-:W-:Y:S01]  /*a9c0*/  UMOV UR5, 0x380fffff ;  /* 0x380fffff00057882 */ /* 0x000fe20000000000 */
[----:B------:R-:W0:Y:S01]  /*a9d0*/  F2F.F32.F64 R0, R4 ;  /* 0x0000000400007310 */ /* 0x000e220000301000 */
[----:B------:R-:W-:-:S14]  /*a9e0*/  DSETP.GEU.AND P0, PT, |R4|, UR4, PT ;  /* 0x0000000404007e2a */ /* 0x000fdc000bf0e200 */
[----:B0-----:R-:W-:-:S05]  /*a9f0*/  @!P0 FMUL R0, R0, 1.175494350822287508e-38 ;  /* 0x0080000000008820 */ /* 0x001fca0000400000 */
[----:B------:R-:W-:-:S05]  /*aa00*/  F2FP.BF16.F32.PACK_AB R0, RZ, R0 ;  /* 0x00000000ff00723e */ /* 0x000fca00000010ff */
[----:B------:R4:W-:Y:S02]  /*aa10*/  STG.E.U16 desc[UR36][R8.64], R0 ;  /* 0x0000000008007986 */ /* 0x0009e4000c101524 */
.L_x_41611:
[----:B------:R-:W-:-:S07]  /*aa20*/  VIADD R23, R23, 0x80 ;  /* 0x0000008017177836 */ /* 0x000fce0000000000 */
.L_x_41569:
[----:B------:R-:W-:Y:S05]  /*aa30*/  BSYNC.RECONVERGENT B7 ;  /* 0x0000000000077941 */ /* 0x000fea0003800200 */
.L_x_41568:
[----:B------:R-:W5:Y:S02]  /*aa40*/  LDCU UR4, c[0x0][0x380] ;  /* 0x00007000ff0477ac */ /* 0x000f640008000800 */
[----:B-----5:R-:W-:-:S13]  /*aa50*/  ISETP.GE.AND P0, PT, R23, UR4, PT ;  /* 0x0000000417007c0c */ /* 0x020fda000bf06270 */
[----:B------:R-:W-:Y:S05]  /*aa60*/  @P0 EXIT ;  /* 0x000000000000094d */ /* 0x000fea0003800000 */
[----:B------:R-:W5:Y:S01]  /*aa70*/  LDCU UR4, c[0x0][0x388] ;  /* 0x00007100ff0477ac */ /* 0x000f620008000800 */
[----:B01--4-:R-:W-:Y:S01]  /*aa80*/  IMAD.MOV.U32 R0, RZ, RZ, RZ ;  /* 0x000000ffff007224 */ /* 0x013fe200078e00ff */
[----:B------:R-:W-:Y:S01]  /*aa90*/  MOV R22, RZ ;  /* 0x000000ff00167202 */ /* 0x000fe20000000f00 */
[----:B-----5:R-:W-:-:S09]  /*aaa0*/  UISETP.NE.AND UP0, UPT, UR4, URZ, UPT ;  /* 0x000000ff0400728c */ /* 0x020fd2000bf05270 */
[----:B------:R-:W-:Y:S05]  /*aab0*/  BRA.U !UP0, `(.L_x_41641) ;  /* 0x0000001108a87547 */ /* 0x000fea000b800000 */
[----:B------:R-:W0:Y:S01]  /*aac0*/  LDCU.64 UR4, c[0x0][0x390] ;  /* 0x00007200ff0477ac */ /* 0x000e220008000a00 */
[----:B------:R-:W-:Y:S01]  /*aad0*/  IMAD.MOV.U32 R22, RZ, RZ, RZ ;  /* 0x000000ffff167224 */ /* 0x000fe200078e00ff */
[----:B------:R-:W1:Y:S01]  /*aae0*/  LDCU UR6, c[0x0][0x38c] ;  /* 0x00007180ff0677ac */ /* 0x000e620008000800 */
[----:B------:R-:W4:Y:S01]  /*aaf0*/  LDCU.64 UR8, c[0x0][0x4b8] ;  /* 0x00009700ff0877ac */ /* 0x000f220008000a00 */
[----:B------:R-:W-:Y:S01]  /*ab00*/  UISETP.NE.AND UP0, UPT, UR40, URZ, UPT ;  /* 0x000000ff2800728c */ /* 0x000fe2000bf05270 */
        /* <DEDUP_REMOVED lines=293> */
.L_x_41641:
[----:B------:R-:W0:Y:S01]  /*bd60*/  LDCU.128 UR8, c[0x0][0x580] ;  /* 0x0000b000ff0877ac */ /* 0x000e220008000c00 */
[----:B------:R-:W-:Y:S01]  /*bd70*/  BSSY.RECONVERGENT B6, `(.L_x_41642) ;  /* 0x00000ef000067945 */ /* 0x000fe20003800200 */
[----:B------:R-:W-:-:S04]  /*bd80*/  UPRMT UR4, UR42, 0x9910, URZ ;  /* 0x000099102a047896 */ /* 0x000fc800080000ff */
[----:B------:R-:W-:Y:S01]  /*bd90*/  UISETP.GT.AND UP0, UPT, UR4, 0x9, UPT ;  /* 0x000000090400788c */ /* 0x000fe2000bf04270 */
[----:B0-----:R-:W-:Y:S02]  /*bda0*/  IADD3 R4, P1, PT, R0, UR10, RZ ;  /* 0x0000000a00047c10 */ /* 0x001fe4000ff3e0ff */
[----:B------:R-:W-:-:S03]  /*bdb0*/  IADD3 R22, P0, PT, R22, UR8, RZ ;  /* 0x0000000816167c10 */ /* 0x000fc6000ff1e0ff */
[----:B--23--:R-:W-:Y:S01]  /*bdc0*/  IMAD.X R5, RZ, RZ, UR11, P1 ;  /* 0x0000000bff057e24 */ /* 0x00cfe200088e06ff */
        /* <DEDUP_REMOVED lines=13> */
.L_x_41646:
[----:B------:R-:W2:Y:S02]  /*bea0*/  LDG.E.U8 R4, desc[UR36][R4.64] ;  /* 0x0000002404047981 */ /* 0x000ea4000c1e1100 */
[----:B--2---:R0:W1:Y:S01]  /*beb0*/  I2F.F64.U16 R6, R4 ;  /* 0x0000000400067312 */ /* 0x0040620000101800 */
[----:B------:R-:W-:Y:S05]  /*bec0*/  BRA `(.L_x_41648) ;  /* 0x0000000c00647947 */ /* 0x000fea0003800000 */
.L_x_41645:
        /* <DEDUP_REMOVED lines=9> */
.L_x_41650:
[----:B------:R-:W2:Y:S02]  /*bf60*/  LDG.E R4, desc[UR36][R4.64] ;  /* 0x0000002404047981 */ /* 0x000ea4000c1e1900 */
[----:B--2---:R0:W1:Y:S01]  /*bf70*/  I2F.F64 R6, R4 ;  /* 0x0000000400067312 */ /* 0x0040620000201c00 */
[----:B------:R-:W-:Y:S05]  /*bf80*/  BRA `(.L_x_41648) ;  /* 0x0000000c00347947 */ /* 0x000fea0003800000 */
.L_x_41649:
[----:B------:R-:W2:Y:S02]  /*bf90*/  LDG.E.U16 R4, desc[UR36][R4.64] ;  /* 0x0000002404047981 */ /* 0x000ea4000c1e1500 */
[----:B--2---:R0:W1:Y:S01]  /*bfa0*/  I2F.F64.S16 R6, R4 ;  /* 0x0000000400067312 */ /* 0x0040620000101c00 */
[----:B------:R-:W-:Y:S05]  /*bfb0*/  BRA `(.L_x_41648) ;  /* 0x0000000c00287947 */ /* 0x000fea0003800000 */
.L_x_41644:
        /* <DEDUP_REMOVED lines=10> */
.L_x_41652:
[----:B------:R-:W2:Y:S02]  /*c060*/  LDG.E.U16 R0, desc[UR36][R4.64] ;  /* 0x0000002404007981 */ /* 0x000ea4000c1e1500 */
[----:B--2---:R-:W-:-:S05]  /*c070*/  HADD2.F32 R0, -RZ, R0.H0_H0 ;  /* 0x20000000ff007230 */ /* 0x004fca0000004100 */
[----:B------:R-:W-:-:S04]  /*c080*/  FMUL.FTZ R0, R0, 1 ;  /* 0x3f80000000007820 */ /* 0x000fc80000410000 */
[----:B------:R0:W1:Y:S01]  /*c090*/  F2F.F64.F32 R6, R0 ;  /* 0x0000000000067310 */ /* 0x0000620000201800 */
[----:B------:R-:W-:Y:S05]  /*c0a0*/  BRA `(.L_x_41648) ;  /* 0x0000000800ec7947 */ /* 0x000fea0003800000 */
.L_x_41651:
        /* <DEDUP_REMOVED lines=10> */
.L_x_41654:
[----:B------:R-:W2:Y:S02]  /*c150*/  LDG.E.U16 R4, desc[UR36][R4.64] ;  /* 0x0000002404047981 */ /* 0x000ea4000c1e1500 */
[----:B--2---:R-:W-:-:S05]  /*c160*/  HADD2.F32 R0, -RZ, R4.H0_H0 ;  /* 0x20000004ff007230 */ /* 0x004fca0000004100 */
[----:B------:R-:W-:-:S04]  /*c170*/  FMUL.FTZ R0, R0, 1 ;  /* 0x3f80000000007820 */ /* 0x000fc80000410000 */
[----:B------:R0:W1:Y:S01]  /*c180*/  F2F.F64.F32 R6, R0 ;  /* 0x0000000000067310 */ /* 0x0000620000201800 */
[----:B------:R-:W-:Y:S05]  /*c190*/  BRA `(.L_x_41648) ;  /* 0x0000000800b07947 */ /* 0x000fea0003800000 */
.L_x_41653:
[----:B------:R0:W5:Y:S01]  /*c1a0*/  LDG.E.64 R6, desc[UR36][R4.64] ;  /* 0x0000002404067981 */ /* 0x000162000c1e1b00 */
[----:B------:R-:W-:Y:S05]  /*c1b0*/  BRA `(.L_x_41648) ;  /* 0x0000000800a87947 */ /* 0x000fea0003800000 */
.L_x_41643:
        /* <DEDUP_REMOVED lines=13> */
.L_x_41657:
[----:B------:R0:W5:Y:S01]  /*c290*/  LDG.E.64 R6, desc[UR36][R4.64] ;  /* 0x0000002404067981 */ /* 0x000162000c1e1b00 */
[----:B------:R-:W-:Y:S05]  /*c2a0*/  BRA `(.L_x_41648) ;  /* 0x00000008006c7947 */ /* 0x000fea0003800000 */
.L_x_41656:
        /* <DEDUP_REMOVED lines=27> */
.L_x_41659:
        /* <DEDUP_REMOVED lines=15> */
.L_x_41658:
[----:B------:R-:W2:Y:S02]  /*c550*/  LDG.E.U16 R0, desc[UR36][R4.64] ;  /* 0x0000002404007981 */ /* 0x000ea4000c1e1500 */
[----:B--2---:R-:W-:-:S04]  /*c560*/  IMAD.U32 R0, R0, 0x10000, RZ ;  /* 0x0001000000007824 */ /* 0x004fc800078e00ff */
[----:B------:R-:W-:-:S04]  /*c570*/  FMUL.FTZ R0, R0, 1 ;  /* 0x3f80000000007820 */ /* 0x000fc80000410000 */
[----:B------:R0:W1:Y:S01]  /*c580*/  F2F.F64.F32 R6, R0 ;  /* 0x0000000000067310 */ /* 0x0000620000201800 */
[----:B------:R-:W-:Y:S05]  /*c590*/  BRA `(.L_x_41648) ;  /* 0x0000000400b07947 */ /* 0x000fea0003800000 */
.L_x_41655:
        /* <DEDUP_REMOVED lines=11> */
.L_x_41662:
        /* <DEDUP_REMOVED lines=21> */
.L_x_41664:
[----:B------:R-:W-:Y:S05]  /*c7a0*/  BSYNC.RECONVERGENT B0 ;  /* 0x0000000000007941 */ /* 0x000fea0003800200 */
.L_x_41663:
[----:B------:R-:W-:Y:S02]  /*c7b0*/  SHF.L.U32 R0, R0, 0x14, RZ ;  /* 0x0000001400007819 */ /* 0x000fe400000006ff */
[----:B------:R-:W-:-:S04]  /*c7c0*/  LEA R3, R3, 0x3b800000, 0x17 ;  /* 0x3b80000003037811 */ /* 0x000fc800078eb8ff */
[----:B------:R-:W-:-:S05]  /*c7d0*/  LOP3.LUT R0, R3, R0, R7, 0xfe, !PT ;  /* 0x0000000003007212 */ /* 0x000fca00078efe07 */
[----:B------:R-:W-:-:S04]  /*c7e0*/  FMUL.FTZ R0, R0, 1 ;  /* 0x3f80000000007820 */ /* 0x000fc80000410000 */
[----:B------:R0:W1:Y:S01]  /*c7f0*/  F2F.F64.F32 R6, R0 ;  /* 0x0000000000067310 */ /* 0x0000620000201800 */
[----:B------:R-:W-:Y:S05]  /*c800*/  BRA `(.L_x_41648) ;  /* 0x0000000400147947 */ /* 0x000fea0003800000 */
.L_x_41661:
        /* <DEDUP_REMOVED lines=21> */
.L_x_41666:
[----:B------:R-:W-:Y:S05]  /*c960*/  BSYNC.RECONVERGENT B0 ;  /* 0x0000000000007941 */ /* 0x000fea0003800200 */
.L_x_41665:
[----:B------:R-:W-:Y:S01]  /*c970*/  IMAD.SHL.U32 R0, R0, 0x200000, RZ ;  /* 0x0020000000007824 */ /* 0x000fe200078e00ff */
[----:B------:R-:W-:-:S04]  /*c980*/  LEA R3, R3, 0x37800000, 0x17 ;  /* 0x3780000003037811 */ /* 0x000fc800078eb8ff */
[----:B------:R-:W-:-:S05]  /*c990*/  LOP3.LUT R0, R3, R0, R7, 0xfe, !PT ;  /* 0x0000000003007212 */ /* 0x000fca00078efe07 */
[----:B------:R-:W-:-:S04]  /*c9a0*/  FMUL.FTZ R0, R0, 1 ;  /* 0x3f80000000007820 */ /* 0x000fc80000410000 */
[----:B------:R0:W1:Y:S01]  /*c9b0*/  F2F.F64.F32 R6, R0 ;  /* 0x0000000000067310 */ /* 0x0000620000201800 */
[----:B------:R-:W-:Y:S05]  /*c9c0*/  BRA `(.L_x_41648) ;  /* 0x0000000000a47947 */ /* 0x000fea0003800000 */
.L_x_41660:
        /* <DEDUP_REMOVED lines=18> */
.L_x_41647:
        /* <DEDUP_REMOVED lines=16> */
.L_x_41669:
[----:B------:R-:W-:Y:S01]  /*cbf0*/  CS2R R6, SRZ ;  /* 0x0000000000067805 */ /* 0x000fe2000001ff00 */
[----:B------:R-:W-:Y:S06]  /*cc00*/  BRA `(.L_x_41648) ;  /* 0x0000000000147947 */ /* 0x000fec0003800000 */
.L_x_41668:
[----:B------:R-:W2:Y:S02]  /*cc10*/  LDG.E.64 R6, desc[UR36][R4.64] ;  /* 0x0000002404067981 */ /* 0x000ea4000c1e1b00 */
[----:B--2---:R-:W0:Y:S01]  /*cc20*/  I2F.F64.U64 R6, R6 ;  /* 0x0000000600067312 */ /* 0x004e220000301800 */
[----:B------:R-:W-:Y:S05]  /*cc30*/  BRA `(.L_x_41648) ;  /* 0x0000000000087947 */ /* 0x000fea0003800000 */
.L_x_41667:
[----:B------:R-:W2:Y:S02]  /*cc40*/  LDG.E R4, desc[UR36][R4.64] ;  /* 0x0000002404047981 */ /* 0x000ea4000c1e1900 */
[----:B--2---:R3:W4:Y:S02]  /*cc50*/  I2F.F64.U32 R6, R4 ;  /* 0x0000000400067312 */ /* 0x0047240000201800 */
.L_x_41648:
[----:B------:R-:W-:Y:S05]  /*cc60*/  BSYNC.RECONVERGENT B6 ;  /* 0x0000000000067941 */ /* 0x000fea0003800200 */
.L_x_41642:
[----:B012-45:R-:W-:Y:S01]  /*cc70*/  LOP3.LUT R9, R7, 0x7fffffff, RZ, 0xc0, !PT ;  /* 0x7fffffff07097812 */ /* 0x037fe200078ec0ff */
[----:B------:R-:W-:Y:S01]  /*cc80*/  BSSY.RECONVERGENT B0, `(.L_x_41670) ;  /* 0x0000049000007945 */ /* 0x000fe20003800200 */
[----:B------:R-:W-:Y:S02]  /*cc90*/  IMAD.MOV.U32 R8, RZ, RZ, R6 ;  /* 0x000000ffff087224 */ /* 0x000fe400078e0006 */
[----:B------:R-:W-:-:S04]  /*cca0*/  VIMNMX.U32 R0, PT, PT, R27, R9, !PT ;  /* 0x000000091b007248 */ /* 0x000fc80007fe0000 */
[----:B------:R-:W-:-:S13]  /*ccb0*/  ISETP.GT.U32.AND P0, PT, R0, 0x7fefffff, PT ;  /* 0x7fefffff0000780c */ /* 0x000fda0003f04070 */
[----:B------:R-:W-:Y:S05]  /*ccc0*/  @P0 BRA `(.L_x_41671) ;  /* 0x0000000000f00947 */ /* 0x000fea0003800000 */
[----:B------:R-:W-:Y:S01]  /*ccd0*/  DSETP.NEU.AND P0, PT, R8, RZ, PT ;  /* 0x000000ff0800722a */ /* 0x000fe20003f0d000 */
[----:B---3--:R-:W-:Y:S01]  /*cce0*/  MOV R4, 0x0 ;  /* 0x0000000000047802 */ /* 0x008fe20000000f00 */
        /* <DEDUP_REMOVED lines=19> */
[----:B------:R-:W-:-:S03]  /*ce20*/  LOP3.LUT R0, R9, 0xfffff, RZ, 0xc0, !PT ;  /* 0x000fffff09007812 */ /* 0x000fc600078ec0ff */
[----:B------:R-:W-:Y:S01]  /*ce30*/  @!P0 VIADD R5, R3, 0xffffffca ;  /* 0xffffffca03058836 */ /* 0x000fe20000000000 */
[----:B------:R-:W-:-:S03]  /*ce40*/  LOP3.LUT R11, R0, 0x100000, RZ, 0xfc, !PT ;  /* 0x00100000000b7812 */ /* 0x000fc600078efcff */
[----:B------:R-:W-:-:S07]  /*ce50*/  IMAD.IADD R0, R2, 0x1, -R5 ;  /* 0x0000000102007824 */ /* 0x000fce00078e0a05 */
.L_x_41674:
        /* <DEDUP_REMOVED lines=11> */
.L_x_41673:
        /* <DEDUP_REMOVED lines=21> */
.L_x_41676:
[----:B------:R-:W-:Y:S05]  /*d060*/  BSYNC.RECONVERGENT B1 ;  /* 0x0000000000017941 */ /* 0x000fea0003800200 */
.L_x_41675:
[----:B0-----:R-:W-:Y:S01]  /*d070*/  LOP3.LUT R5, R0, 0x80000000, R11, 0xb8, !PT ;  /* 0x8000000000057812 */ /* 0x001fe200078eb80b */
[----:B------:R-:W-:Y:S06]  /*d080*/  BRA `(.L_x_41672) ;  /* 0x0000000000207947 */ /* 0x000fec0003800000 */
.L_x_41671:
[----:B------:R-:W0:Y:S01]  /*d090*/  LDCU.64 UR4, c[0x0][0x598] ;  /* 0x0000b300ff0477ac */ /* 0x000e220008000a00 */
[----:B------:R-:W-:Y:S02]  /*d0a0*/  DSETP.NAN.AND P0, PT, R8, R8, PT ;  /* 0x000000080800722a */ /* 0x000fe40003f08000 */
[----:B------:R-:W-:Y:S02]  /*d0b0*/  DSETP.NAN.AND P1, PT, R26, R26, PT ;  /* 0x0000001a1a00722a */ /* 0x000fe40003f28000 */
[----:B0-----:R-:W-:-:S10]  /*d0c0*/  DADD R2, R6, UR4 ;  /* 0x0000000406027e29 */ /* 0x001fd40008000000 */
[-C--:B------:R-:W-:Y:S02]  /*d0d0*/  FSEL R17, R17, R2.reuse, !P0 ;  /* 0x0000000211117208 */ /* 0x080fe40004000000 */
[-C--:B------:R-:W-:Y:S02]  /*d0e0*/  FSEL R5, R16, R3.reuse, !P0 ;  /* 0x0000000310057208 */ /* 0x080fe40004000000 */
[----:B---3--:R-:W-:Y:S02]  /*d0f0*/  FSEL R4, R17, R2, !P1 ;  /* 0x0000000211047208 */ /* 0x008fe40004800000 */
[----:B------:R-:W-:-:S07]  /*d100*/  FSEL R5, R5, R3, !P1 ;  /* 0x0000000305057208 */ /* 0x000fce0004800000 */
.L_x_41672:
[----:B------:R-:W-:Y:S05]  /*d110*/  BSYNC.RECONVERGENT B0 ;  /* 0x0000000000007941 */ /* 0x000fea0003800200 */
.L_x_41670:
        /* <DEDUP_REMOVED lines=22> */
.L_x_41680:
[----:B------:R-:W0:Y:S02]  /*d280*/  F2I.S64.F64.TRUNC R4, R4 ;  /* 0x0000000400047311 */ /* 0x000e24000030d900 */
[----:B0-----:R-:W-:-:S05]  /*d290*/  IMAD.MOV.U32 R3, RZ, RZ, R4 ;  /* 0x000000ffff037224 */ /* 0x001fca00078e0004 */
[----:B------:R-:W-:Y:S01]  /*d2a0*/  STG.E.U8 desc[UR36][R22.64], R3 ;  /* 0x0000000316007986 */ /* 0x000fe2000c101124 */
[----:B------:R-:W-:Y:S05]  /*d2b0*/  EXIT ;  /* 0x000000000000794d */ /* 0x000fea0003800000 */
.L_x_41679:
        /* <DEDUP_REMOVED lines=9> */
.L_x_41683:
[----:B------:R-:W0:Y:S02]  /*d350*/  F2I.F64.TRUNC R5, R4 ;  /* 0x0000000400057311 */ /* 0x000e24000030d100 */
[----:B0-----:R-:W-:Y:S01]  /*d360*/  STG.E desc[UR36][R22.64], R5 ;  /* 0x0000000516007986 */ /* 0x001fe2000c101924 */
[----:B------:R-:W-:Y:S05]  /*d370*/  EXIT ;  /* 0x000000000000794d */ /* 0x000fea0003800000 */
.L_x_41682:
[----:B------:R-:W0:Y:S02]  /*d380*/  F2I.F64.TRUNC R5, R4 ;  /* 0x0000000400057311 */ /* 0x000e24000030d100 */
[----:B0-----:R-:W-:Y:S01]  /*d390*/  STG.E.U16 desc[UR36][R22.64], R5 ;  /* 0x0000000516007986 */ /* 0x001fe2000c101524 */
[----:B------:R-:W-:Y:S05]  /*d3a0*/  EXIT ;  /* 0x000000000000794d */ /* 0x000fea0003800000 */
.L_x_41678:
        /* <DEDUP_REMOVED lines=13> */
.L_x_41685:
        /* <DEDUP_REMOVED lines=8> */
.L_x_41684:
        /* <DEDUP_REMOVED lines=14> */
.L_x_41687:
        /* <DEDUP_REMOVED lines=9> */
.L_x_41686:
[----:B------:R-:W-:Y:S01]  /*d670*/  STG.E.64 desc[UR36][R22.64], R4 ;  /* 0x0000000416007986 */ /* 0x000fe2000c101b24 */
[----:B------:R-:W-:Y:S05]  /*d680*/  EXIT ;  /* 0x000000000000794d */ /* 0x000fea0003800000 */
.L_x_41677:
        /* <DEDUP_REMOVED lines=13> */
.L_x_41691:
        /* <DEDUP_REMOVED lines=21> */
.L_x_41694:
[----:B------:R-:W-:-:S04]  /*d8b0*/  SHF.R.U32.HI R3, RZ, 0x18, R3 ;  /* 0x00000018ff037819 */ /* 0x000fc80000011603 */
[----:B------:R-:W-:-:S04]  /*d8c0*/  LOP3.LUT R0, R0, 0x80, R3, 0xf8, !PT ;  /* 0x0000008000007812 */ /* 0x000fc800078ef803 */
[----:B------:R-:W-:-:S07]  /*d8d0*/  PRMT R11, R0, 0x7610, R11 ;  /* 0x00007610000b7816 */ /* 0x000fce000000000b */
.L_x_41693:
[----:B------:R-:W-:Y:S05]  /*d8e0*/  BSYNC.RECONVERGENT B0 ;  /* 0x0000000000007941 */ /* 0x000fea0003800200 */
.L_x_41692:
[----:B------:R-:W-:Y:S01]  /*d8f0*/  STG.E.U8 desc[UR36][R22.64], R11 ;  /* 0x0000000b16007986 */ /* 0x000fe2000c101124 */
[----:B------:R-:W-:Y:S05]  /*d900*/  EXIT ;  /* 0x000000000000794d */ /* 0x000fea0003800000 */
.L_x_41690:
        /* <DEDUP_REMOVED lines=21> */
.L_x_41697:
[----:B------:R-:W-:-:S04]  /*da60*/  SHF.R.U32.HI R3, RZ, 0x18, R3 ;  /* 0x00000018ff037819 */ /* 0x000fc80000011603 */
[----:B------:R-:W-:-:S04]  /*da70*/  LOP3.LUT R0, R0, 0x80, R3, 0xf8, !PT ;  /* 0x0000008000007812 */ /* 0x000fc800078ef803 */
[----:B------:R-:W-:-:S07]  /*da80*/  PRMT R11, R0, 0x7610, R11 ;  /* 0x00007610000b7816 */ /* 0x000fce000000000b */
.L_x_41696:
[----:B------:R-:W-:Y:S05]  /*da90*/  BSYNC.RECONVERGENT B0 ;  /* 0x0000000000007941 */ /* 0x000fea0003800200 */
.L_x_41695:
[----:B------:R-:W-:Y:S01]  /*daa0*/  STG.E.U8 desc[UR36][R22.64], R11 ;  /* 0x0000000b16007986 */ /* 0x000fe2000c101124 */
[----:B------:R-:W-:Y:S05]  /*dab0*/  EXIT ;  /* 0x000000000000794d */ /* 0x000fea0003800000 */
.L_x_41689:
        /* <DEDUP_REMOVED lines=26> */
.L_x_41699:
[----:B------:R-:W0:Y:S02]  /*dc60*/  F2I.U64.F64.TRUNC R4, R4 ;  /* 0x0000000400047311 */ /* 0x000e24000030d800 */
[----:B0-----:R-:W-:Y:S01]  /*dc70*/  STG.E.64 desc[UR36][R22.64], R4 ;  /* 0x0000000416007986 */ /* 0x001fe2000c101b24 */
[----:B------:R-:W-:Y:S05]  /*dc80*/  EXIT ;  /* 0x000000000000794d */ /* 0x000fea0003800000 */
.L_x_41698:
[----:B------:R-:W0:Y:S02]  /*dc90*/  F2I.U32.F64.TRUNC R5, R4 ;  /* 0x0000000400057311 */ /* 0x000e24000030d000 */
[----:B0-----:R-:W-:Y:S01]  /*dca0*/  STG.E desc[UR36][R22.64], R5 ;  /* 0x0000000516007986 */ /* 0x001fe2000c101924 */
[----:B------:R-:W-:Y:S05]  /*dcb0*/  EXIT ;  /* 0x000000000000794d */ /* 0x000fea0003800000 */
.L_x_41688:
        /* <DEDUP_REMOVED lines=10> */
.L_x_41701:
[----:B------:R-:W-:-:S05]  /*dd60*/  CS2R R6, SRZ ;  /* 0x0000000000067805 */ /* 0x000fca000001ff00 */
[----:B------:R-:W-:Y:S01]  /*dd70*/  STG.E.128 desc[UR36][R22.64], R4 ;  /* 0x0000000416007986 */ /* 0x000fe2000c101d24 */
[----:B------:R-:W-:Y:S05]  /*dd80*/  EXIT ;  /* 0x000000000000794d */ /* 0x000fea0003800000 */
.L_x_41700:
[----:B------:R-:W-:-:S09]  /*dd90*/  UISETP.NE.AND UP0, UPT, UR4, 0xf, UPT ;  /* 0x0000000f0400788c */ /* 0x000fd2000bf05270 */
[----:B------:R-:W-:Y:S05]  /*dda0*/  BRA.U !UP0, `(.L_x_41702) ;  /* 0x0000000508087547 */ /* 0x000fea000b800000 */
[----:B------:R-:W-:-:S09]  /*ddb0*/  UISETP.NE.AND UP0, UPT, UR4, 0x17, UPT ;  /* 0x000000170400788c */ /* 0x000fd2000bf05270 */
[----:B------:R-:W-:Y:S05]  /*ddc0*/  BRA.U !UP0, `(.L_x_41703) ;  /* 0x0000000108a07547 */ /* 0x000fea000b800000 */
[----:B------:R-:W-:-:S09]  /*ddd0*/  UISETP.NE.AND UP0, UPT, UR4, 0x18, UPT ;  /* 0x000000180400788c */ /* 0x000fd2000bf05270 */
[----:B------:R-:W-:Y:S05]  /*dde0*/  BRA.U !UP0, `(.L_x_41704) ;  /* 0x0000000108447547 */ /* 0x000fea000b800000 */
.L_x_41681:
        /* <DEDUP_REMOVED lines=16> */
.L_x_41705:
[----:B------:R-:W-:Y:S05]  /*def0*/  EXIT ;  /* 0x000000000000794d */ /* 0x000fea0003800000 */
.L_x_41704:
        /* <DEDUP_REMOVED lines=17> */
.L_x_41707:
[----:B------:R-:W-:Y:S05]  /*e010*/  BSYNC.RECONVERGENT B0 ;  /* 0x0000000000007941 */ /* 0x000fea0003800200 */
.L_x_41706:
[----:B------:R-:W-:-:S05]  /*e020*/  LOP3.LUT R3, R0, 0x80, R3, 0xf8, !PT ;  /* 0x0000008000037812 */ /* 0x000fca00078ef803 */
[----:B------:R-:W-:Y:S01]  /*e030*/  STG.E.U8 desc[UR36][R22.64], R3 ;  /* 0x0000000316007986 */ /* 0x000fe2000c101124 */
[----:B------:R-:W-:Y:S05]  /*e040*/  EXIT ;  /* 0x000000000000794d */ /* 0x000fea0003800000 */
.L_x_41703:
        /* <DEDUP_REMOVED lines=16> */
.L_x_41709:
[----:B------:R-:W-:Y:S01]  /*e150*/  IMAD.MOV.U32 R0, RZ, RZ, 0x7f ;  /* 0x0000007fff007424 */ /* 0x000fe200078e00ff */
[----:B------:R-:W-:-:S04]  /*e160*/  ISETP.GT.U32.AND P0, PT, R2, 0x7f800000, PT ;  /* 0x7f8000000200780c */ /* 0x000fc80003f04070 */
[----:B------:R-:W-:-:S09]  /*e170*/  SEL R0, R0, 0x7c, P0 ;  /* 0x0000007c00007807 */ /* 0x000fd20000000000 */
.L_x_41710:
[----:B------:R-:W-:Y:S05]  /*e180*/  BSYNC.RECONVERGENT B0 ;  /* 0x0000000000007941 */ /* 0x000fea0003800200 */
.L_x_41708:
[----:B------:R-:W-:-:S04]  /*e190*/  SHF.R.U32.HI R3, RZ, 0x18, R3 ;  /* 0x00000018ff037819 */ /* 0x000fc80000011603 */
[----:B------:R-:W-:-:S05]  /*e1a0*/  LOP3.LUT R3, R0, 0x80, R3, 0xf8, !PT ;  /* 0x0000008000037812 */ /* 0x000fca00078ef803 */
[----:B------:R-:W-:Y:S01]  /*e1b0*/  STG.E.U8 desc[UR36][R22.64], R3 ;  /* 0x0000000316007986 */ /* 0x000fe2000c101124 */
[----:B------:R-:W-:Y:S05]  /*e1c0*/  EXIT ;  /* 0x000000000000794d */ /* 0x000fea0003800000 */
.L_x_41702:
        /* <DEDUP_REMOVED lines=8> */
.L_x_41711:
        /* <DEDUP_REMOVED lines=11> */
.L_x_55044:


//--------------------- .text._ZN2at6native27unrolled_elementwise_kernelINS0_13AUnaryFunctorIdddZZZNS0_21remainder_kernel_cudaERNS_18TensorIteratorBaseEENKUlvE0_clEvENKUlvE_clEvEUlddE_EESt5arrayIPcLm2EELi4E23TrivialOffsetCalculatorILi1EjESD_NS0_6memory12LoadWithCastILi1EEENSE_13StoreWithCastILi1EEEEEviT_T0_T2_T3_T4_T5_ --------------------------
	.section	.text._ZN2at6native27unrolled_elementwise_kernelINS0_13AUnaryFunctorIdddZZZNS0_21remainder_kernel_cudaERNS_18TensorIteratorBaseEENKUlvE0_clEvENKUlvE_clEvEUlddE_EESt5arrayIPcLm2EELi4E23TrivialOffsetCalculatorILi1EjESD_NS0_6memory12LoadWithCastILi1EEENSE_13StoreWithCastILi1EEEEEviT_T0_T2_T3_T4_T5_,"ax",@progbits
	.align	128
        .global         _ZN2at6native27unrolled_elementwise_kernelINS0_13AUnaryFunctorIdddZZZNS0_21remainder_kernel_cudaERNS_18TensorIteratorBaseEENKUlvE0_clEvENKUlvE_clEvEUlddE_EESt5arrayIPcLm2EELi4E23TrivialOffsetCalculatorILi1EjESD_NS0_6memory12LoadWithCastILi1EEENSE_13StoreWithCastILi1EEEEEviT_T0_T2_T3_T4_T5_
        .type           _ZN2at6native27unrolled_elementwise_kernelINS0_13AUnaryFunctorIdddZZZNS0_21remainder_kernel_cudaERNS_18TensorIteratorBaseEENKUlvE0_clEvENKUlvE_clEvEUlddE_EESt5arrayIPcLm2EELi4E23TrivialOffsetCalculatorILi1EjESD_NS0_6memory12LoadWithCastILi1EEENSE_13StoreWithCastILi1EEEEEviT_T0_T2_T3_T4_T5_,@function
        .size           _ZN2at6native27unrolled_elementwise_kernelINS0_13AUnaryFunctorIdddZZZNS0_21remainder_kernel_cudaERNS_18TensorIteratorBaseEENKUlvE0_clEvENKUlvE_clEvEUlddE_EESt5arrayIPcLm2EELi4E23TrivialOffsetCalculatorILi1EjESD_NS0_6memory12LoadWithCastILi1EEENSE_13StoreWithCastILi1EEEEEviT_T0_T2_T3_T4_T5_,(.L_x_55045 - _ZN2at6native27unrolled_elementwise_kernelINS0_13AUnaryFunctorIdddZZZNS0_21remainder_kernel_cudaERNS_18TensorIteratorBaseEENKUlvE0_clEvENKUlvE_clEvEUlddE_EESt5arrayIPcLm2EELi4E23TrivialOffsetCalculatorILi1EjESD_NS0_6memory12LoadWithCastILi1EEENSE_13StoreWithCastILi1EEEEEviT_T0_T2_T3_T4_T5_)
        .other          _ZN2at6native27unrolled_elementwise_kernelINS0_13AUnaryFunctorIdddZZZNS0_21remainder_kernel_cudaERNS_18TensorIteratorBaseEENKUlvE0_clEvENKUlvE_clEvEUlddE_EESt5arrayIPcLm2EELi4E23TrivialOffsetCalculatorILi1EjESD_NS0_6memory12LoadWithCastILi1EEENSE_13StoreWithCastILi1EEEEEviT_T0_T2_T3_T4_T5_,@"STO_CUDA_ENTRY STV_DEFAULT"
_ZN2at6native27unrolled_elementwise_kernelINS0_13AUnaryFunctorIdddZZZNS0_21remainder_kernel_cudaERNS_18TensorIteratorBaseEENKUlvE0_clEvENKUlvE_clEvEUlddE_EESt5arrayIPcLm2EELi4E23TrivialOffsetCalculatorILi1EjESD_NS0_6memory12LoadWithCastILi1EEENSE_13StoreWithCastILi1EEEEEviT_T0_T2_T3_T4_T5_:
.text._ZN2at6native27unrolled_elementwise_kernelINS0_13AUnaryFunctorIdddZZZNS0_21remainder_kernel_cudaERNS_18TensorIteratorBaseEENKUlvE0_clEvENKUlvE_clEvEUlddE_EESt5arrayIPcLm2EELi4E23TrivialOffsetCalculatorILi1EjESD_NS0_6memory12LoadWithCastILi1EEENSE_13StoreWithCastILi1EEEEEviT_T0_T2_T3_T4_T5_:
        /* <DEDUP_REMOVED lines=33> */
.L_x_41718:
[----:B------:R-:W2:Y:S02]  /*0210*/  LDG.E.U8 R4, desc[UR36][R4.64] ;  /* 0x0000002404047981 */ /* 0x000ea4000c1e1100 */
[----:B--2---:R0:W1:Y:S01]  /*0220*/  I2F.F64.U16 R26, R4 ;  /* 0x00000004001a7312 */ /* 0x0040620000101800 */
[----:B------:R-:W-:Y:S05]  /*0230*/  BRA `(.L_x_41720) ;  /* 0x0000000c00647947 */ /* 0x000fea0003800000 */
.L_x_41717:
        /* <DEDUP_REMOVED lines=9> */
.L_x_41722:
[----:B------:R-:W2:Y:S02]  /*02d0*/  LDG.E R4, desc[UR36][R4.64] ;  /* 0x0000002404047981 */ /* 0x000ea4000c1e1900 */
[----:B--2---:R1:W2:Y:S01]  /*02e0*/  I2F.F64 R26, R4 ;  /* 0x00000004001a7312 */ /* 0x0042a20000201c00 */
[----:B------:R-:W-:Y:S05]  /*02f0*/  BRA `(.L_x_41720) ;  /* 0x0000000c00347947 */ /* 0x000fea0003800000 */
.L_x_41721:
[----:B------:R-:W2:Y:S02]  /*0300*/  LDG.E.U16 R4, desc[UR36][R4.64] ;  /* 0x0000002404047981 */ /* 0x000ea4000c1e1500 */
[----:B--2---:R3:W4:Y:S01]  /*0310*/  I2F.F64.S16 R26, R4 ;  /* 0x00000004001a7312 */ /* 0x0047220000101c00 */
[----:B------:R-:W-:Y:S05]  /*0320*/  BRA `(.L_x_41720) ;  /* 0x0000000c00287947 */ /* 0x000fea0003800000 */
.L_x_41716:
        /* <DEDUP_REMOVED lines=10> */
.L_x_41724:
[----:B------:R-:W2:Y:S02]  /*03d0*/  LDG.E.U16 R0, desc[UR36][R4.64] ;  /* 0x0000002404007981 */ /* 0x000ea4000c1e1500 */
[----:B--2---:R-:W-:-:S05]  /*03e0*/  HADD2.F32 R0, -RZ, R0.H0_H0 ;  /* 0x20000000ff007230 */ /* 0x004fca0000004100 */
[----:B------:R-:W-:-:S04]  /*03f0*/  FMUL.FTZ R0, R0, 1 ;  /* 0x3f80000000007820 */ /* 0x000fc80000410000 */
[----:B------:R0:W1:Y:S01]  /*0400*/  F2F.F64.F32 R26, R0 ;  /* 0x00000000001a7310 */ /* 0x0000620000201800 */
[----:B------:R-:W-:Y:S05]  /*0410*/  BRA `(.L_x_41720) ;  /* 0x0000000800ec7947 */ /* 0x000fea0003800000 */
.L_x_41723:
        /* <DEDUP_REMOVED lines=10> */
.L_x_41726:
[----:B------:R-:W2:Y:S02]  /*04c0*/  LDG.E.U16 R4, desc[UR36][R4.64] ;  /* 0x0000002404047981 */ /* 0x000ea4000c1e1500 */
[----:B--2---:R-:W-:-:S05]  /*04d0*/  HADD2.F32 R0, -RZ, R4.H0_H0 ;  /* 0x20000004ff007230 */ /* 0x004fca0000004100 */
[----:B------:R-:W-:-:S04]  /*04e0*/  FMUL.FTZ R0, R0, 1 ;  /* 0x3f80000000007820 */ /* 0x000fc80000410000 */
[----:B------:R0:W1:Y:S01]  /*04f0*/  F2F.F64.F32 R26, R0 ;  /* 0x00000000001a7310 */ /* 0x0000620000201800 */
[----:B------:R-:W-:Y:S05]  /*0500*/  BRA `(.L_x_41720) ;  /* 0x0000000800b07947 */ /* 0x000fea0003800000 */
.L_x_41725:
[----:B------:R0:W5:Y:S01]  /*0510*/  LDG.E.64 R26, desc[UR36][R4.64] ;  /* 0x00000024041a7981 */ /* 0x000162000c1e1b00 */
[----:B------:R-:W-:Y:S05]  /*0520*/  BRA `(.L_x_41720) ;  /* 0x0000000800a87947 */ /* 0x000fea0003800000 */
.L_x_41715:
        /* <DEDUP_REMOVED lines=13> */
.L_x_41729:
[----:B------:R0:W5:Y:S01]  /*0600*/  LDG.E.64 R26, desc[UR36][R4.64] ;  /* 0x00000024041a7981 */ /* 0x000162000c1e1b00 */
[----:B------:R-:W-:Y:S05]  /*0610*/  BRA `(.L_x_41720) ;  /* 0x00000008006c7947 */ /* 0x000fea0003800000 */
.L_x_41728:
        /* <DEDUP_REMOVED lines=27> */
.L_x_41731:
        /* <DEDUP_REMOVED lines=15> */
.L_x_41730:
[----:B------:R-:W2:Y:S02]  /*08c0*/  LDG.E.U16 R0, desc[UR36][R4.64] ;  /* 0x0000002404007981 */ /* 0x000ea4000c1e1500 */
[----:B--2---:R-:W-:-:S04]  /*08d0*/  IMAD.U32 R0, R0, 0x10000, RZ ;  /* 0x0001000000007824 */ /* 0x004fc800078e00ff */
[----:B------:R-:W-:-:S04]  /*08e0*/  FMUL.FTZ R0, R0, 1 ;  /* 0x3f80000000007820 */ /* 0x000fc80000410000 */
[----:B------:R0:W1:Y:S01]  /*08f0*/  F2F.F64.F32 R26, R0 ;  /* 0x00000000001a7310 */ /* 0x0000620000201800 */
[----:B------:R-:W-:Y:S05]  /*0900*/  BRA `(.L_x_41720) ;  /* 0x0000000400b07947 */ /* 0x000fea0003800000 */
.L_x_41727:
        /* <DEDUP_REMOVED lines=11> */
.L_x_41734:
        /* <DEDUP_REMOVED lines=21> */
.L_x_41736:
[----:B------:R-:W-:Y:S05]  /*0b10*/  BSYNC.RECONVERGENT B0 ;  /* 0x0000000000007941 */ /* 0x000fea0003800200 */
.L_x_41735:
[----:B------:R-:W-:Y:S01]  /*0b20*/  IMAD.SHL.U32 R0, R0, 0x100000, RZ ;  /* 0x0010000000007824 */ /* 0x000fe200078e00ff */
[----:B------:R-:W-:-:S04]  /*0b30*/  LEA R3, R3, 0x3b800000, 0x17 ;  /* 0x3b80000003037811 */ /* 0x000fc800078eb8ff */
[----:B------:R-:W-:-:S05]  /*0b40*/  LOP3.LUT R0, R3, R0, R7, 0xfe, !PT ;  /* 0x0000000003007212 */ /* 0x000fca00078efe07 */
[----:B------:R-:W-:-:S04]  /*0b50*/  FMUL.FTZ R0, R0, 1 ;  /* 0x3f80000000007820 */ /* 0x000fc80000410000 */
[----:B------:R0:W1:Y:S01]  /*0b60*/  F2F.F64.F32 R26, R0 ;  /* 0x00000000001a7310 */ /* 0x0000620000201800 */
[----:B------:R-:W-:Y:S05]  /*0b70*/  BRA `(.L_x_41720) ;  /* 0x0000000400147947 */ /* 0x000fea0003800000 */
.L_x_41733:
        /* <DEDUP_REMOVED lines=21> */
.L_x_41738:
[----:B------:R-:W-:Y:S05]  /*0cd0*/  BSYNC.RECONVERGENT B0 ;  /* 0x0000000000007941 */ /* 0x000fea0003800200 */
.L_x_41737:
[----:B------:R-:W-:Y:S01]  /*0ce0*/  IMAD.SHL.U32 R0, R0, 0x200000, RZ ;  /* 0x0020000000007824 */ /* 0x000fe200078e00ff */
[----:B------:R-:W-:-:S04]  /*0cf0*/  LEA R3, R3, 0x37800000, 0x17 ;  /* 0x3780000003037811 */ /* 0x000fc800078eb8ff */
[----:B------:R-:W-:-:S05]  /*0d00*/  LOP3.LUT R0, R3, R0, R7, 0xfe, !PT ;  /* 0x0000000003007212 */ /* 0x000fca00078efe07 */
[----:B------:R-:W-:-:S04]  /*0d10*/  FMUL.FTZ R0, R0, 1 ;  /* 0x3f80000000007820 */ /* 0x000fc80000410000 */
[----:B------:R0:W1:Y:S01]  /*0d20*/  F2F.F64.F32 R26, R0 ;  /* 0x00000000001a7310 */ /* 0x0000620000201800 */
[----:B------:R-:W-:Y:S05]  /*0d30*/  BRA `(.L_x_41720) ;  /* 0x0000000000a47947 */ /* 0x000fea0003800000 */
.L_x_41732:
[----:B------:R-:W-:-:S09]  /*0d40*/  UISETP.NE.AND UP0, UPT, UR4, 0x1c, UPT ;  /* 0x0000001c0400788c */ /* 0x000fd2000bf05270 */
[----:B------:R-:W-:Y:S05]  /*0d50*/  BRA.U !UP0, `(.L_x_41739) ;  /* 0x0000000108947547 */ /* 0x000fea000b800000 */
[----:B------:R-:W-:-:S09]  /*0d60*/  UISETP.NE.AND UP0, UPT, UR4, 0x1d, UPT ;  /* 0x0000001d0400788c */ /* 0x000fd2000bf05270 */
[----:B------:R-:W-:Y:S05]  /*0d70*/  BRA.U !UP0, `(.L_x_41740) ;  /* 0x0000000108807547 */ /* 0x000fea000b800000 */
[----:B------:R-:W-:-:S09]  /*0d80*/  UISETP.NE.AND UP0, UPT, UR4, 0x2c, UPT ;  /* 0x0000002c0400788c */ /* 0x000fd2000bf05270 */
[----:B------:R-:W-:Y:S05]  /*0d90*/  BRA.U !UP0, `(.L_x_41741) ;  /* 0x0000000108487547 */ /* 0x000fea000b800000 */
.L_x_41719:
        /* <DEDUP_REMOVED lines=16> */
.L_x_41742:
[----:B------:R-:W-:Y:S01]  /*0ea0*/  CS2R R26, SRZ ;  /* 0x00000000001a7805 */ /* 0x000fe2000001ff00 */
[----:B------:R-:W-:Y:S06]  /*0eb0*/  BRA `(.L_x_41720) ;  /* 0x0000000000447947 */ /* 0x000fec0003800000 */
.L_x_41741:
        /* <DEDUP_REMOVED lines=12> */
.L_x_41740:
[----:B------:R-:W2:Y:S02]  /*0f80*/  LDG.E.64 R26, desc[UR36][R4.64] ;  /* 0x00000024041a7981 */ /* 0x000ea4000c1e1b00 */
[----:B--2---:R-:W0:Y:S01]  /*0f90*/  I2F.F64.U64 R26, R26 ;  /* 0x0000001a001a7312 */ /* 0x004e220000301800 */
[----:B------:R-:W-:Y:S05]  /*0fa0*/  BRA `(.L_x_41720) ;  /* 0x0000000000087947 */ /* 0x000fea0003800000 */
.L_x_41739:
[----:B------:R-:W2:Y:S02]  /*0fb0*/  LDG.E R4, desc[UR36][R4.64] ;  /* 0x0000002404047981 */ /* 0x000ea4000c1e1900 */
[----:B--2---:R0:W1:Y:S02]  /*0fc0*/  I2F.F64.U32 R26, R4 ;  /* 0x00000004001a7312 */ /* 0x0040640000201800 */
.L_x_41720:
[----:B------:R-:W-:Y:S05]  /*0fd0*/  BSYNC.RECONVERGENT B6 ;  /* 0x0000000000067941 */ /* 0x000fea0003800200 */
.L_x_41714:
[----:B------:R-:W-:-:S07]  /*0fe0*/  VIADD R29, R23, 0x80 ;  /* 0x00000080171d7836 */ /* 0x000fce0000000000 */
.L_x_41713:
[----:B------:R-:W-:Y:S05]  /*0ff0*/  BSYNC.RECONVERGENT B7 ;  /* 0x0000000000077941 */ /* 0x000fea0003800200 */
.L_x_41712:
[----:B------:R-:W-:Y:S01]  /*1000*/  ISETP.GE.AND P0, PT, R29, R2, PT ;  /* 0x000000021d00720c */ /* 0x000fe20003f06270 */
[----:B------:R-:W-:Y:S01]  /*1010*/  BSSY.RECONVERGENT B7, `(.L_x_41743) ;  /* 0x00000f6000077945 */ /* 0x000fe20003800200 */
[----:B------:R-:W-:-:S11]  /*1020*/  CS2R R24, SRZ ;  /* 0x0000000000187805 */ /* 0x000fd6000001ff00 */
[----:B------:R-:W-:Y:S05]  /*1030*/  @P0 BRA `(.L_x_41744) ;  /* 0x0000000c00cc0947 */ /* 0x000fea0003800000 */
[----:B01-3--:R-:W0:Y:S01]  /*1040*/  LDC.64 R4, c[0x0][0x3a0] ;  /* 0x0000e800ff047b82 */ /* 0x00be220000000a00 */
        /* <DEDUP_REMOVED lines=20> */
.L_x_41749:
[----:B------:R-:W3:Y:S02]  /*1190*/  LDG.E.U8 R4, desc[UR36][R4.64] ;  /* 0x0000002404047981 */ /* 0x000ee4000c1e1100 */
[----:B---3--:R0:W1:Y:S01]  /*11a0*/  I2F.F64.U16 R24, R4 ;  /* 0x0000000400187312 */ /* 0x0080620000101800 */
[----:B------:R-:W-:Y:S05]  /*11b0*/  BRA `(.L_x_41751) ;  /* 0x0000000c00647947 */ /* 0x000fea0003800000 */
.L_x_41748:
        /* <DEDUP_REMOVED lines=9> */
.L_x_41753:
[----:B------:R-:W3:Y:S02]  /*1250*/  LDG.E R4, desc[UR36][R4.64] ;  /* 0x0000002404047981 */ /* 0x000ee4000c1e1900 */
[----:B---3--:R0:W1:Y:S01]  /*1260*/  I2F.F64 R24, R4 ;  /* 0x0000000400187312 */ /* 0x0080620000201c00 */
[----:B------:R-:W-:Y:S05]  /*1270*/  BRA `(.L_x_41751) ;  /* 0x0000000c00347947 */ /* 0x000fea0003800000 */
.L_x_41752:
[----:B------:R-:W3:Y:S02]  /*1280*/  LDG.E.U16 R4, desc[UR36][R4.64] ;  /* 0x0000002404047981 */ /* 0x000ee4000c1e1500 */
[----:B---3--:R0:W1:Y:S01]  /*1290*/  I2F.F64.S16 R24, R4 ;  /* 0x0000000400187312 */ /* 0x0080620000101c00 */
[----:B------:R-:W-:Y:S05]  /*12a0*/  BRA `(.L_x_41751) ;  /* 0x0000000c00287947 */ /* 0x000fea0003800000 */
.L_x_41747:
        /* <DEDUP_REMOVED lines=10> */
.L_x_41755:
[----:B------:R-:W3:Y:S02]  /*1350*/  LDG.E.U16 R0, desc[UR36][R4.64] ;  /* 0x0000002404007981 */ /* 0x000ee4000c1e1500 */
[----:B---3--:R-:W-:-:S05]  /*1360*/  HADD2.F32 R0, -RZ, R0.H0_H0 ;  /* 0x20000000ff007230 */ /* 0x008fca0000004100 */
[----:B------:R-:W-:-:S04]  /*1370*/  FMUL.FTZ R0, R0, 1 ;  /* 0x3f80000000007820 */ /* 0x000fc80000410000 */
[----:B------:R0:W1:Y:S01]  /*1380*/  F2F.F64.F32 R24, R0 ;  /* 0x0000000000187310 */ /* 0x0000620000201800 */
[----:B------:R-:W-:Y:S05]  /*1390*/  BRA `(.L_x_41751) ;  /* 0x0000000800ec7947 */ /* 0x000fea0003800000 */
.L_x_41754:
        /* <DEDUP_REMOVED lines=10> */
.L_x_41757:
[----:B------:R-:W3:Y:S02]  /*1440*/  LDG.E.U16 R4, desc[UR36][R4.64] ;  /* 0x0000002404047981 */ /* 0x000ee4000c1e1500 */
[----:B---3--:R-:W-:-:S05]  /*1450*/  HADD2.F32 R0, -RZ, R4.H0_H0 ;  /* 0x20000004ff007230 */ /* 0x008fca0000004100 */
[----:B------:R-:W-:-:S04]  /*1460*/  FMUL.FTZ R0, R0, 1 ;  /* 0x3f80000000007820 */ /* 0x000fc80000410000 */
[----:B------:R0:W1:Y:S01]  /*1470*/  F2F.F64.F32 R24, R0 ;  /* 0x0000000000187310 */ /* 0x0000620000201800 */
[----:B------:R-:W-:Y:S05]  /*1480*/  BRA `(.L_x_41751) ;  /* 0x0000000800b07947 */ /* 0x000fea0003800000 */
.L_x_41756:
[----:B------:R0:W5:Y:S01]  /*1490*/  LDG.E.64 R24, desc[UR36][R4.64] ;  /* 0x0000002404187981 */ /* 0x000162000c1e1b00 */
[----:B------:R-:W-:Y:S05]  /*14a0*/  BRA `(.L_x_41751) ;  /* 0x0000000800a87947 */ /* 0x000fea0003800000 */
.L_x_41746:
        /* <DEDUP_REMOVED lines=13> */
.L_x_41760:
[----:B------:R0:W5:Y:S01]  /*1580*/  LDG.E.64 R24, desc[UR36][R4.64] ;  /* 0x0000002404187981 */ /* 0x000162000c1e1b00 */
[----:B------:R-:W-:Y:S05]  /*1590*/  BRA `(.L_x_41751) ;  /* 0x00000008006c7947 */ /* 0x000fea0003800000 */
.L_x_41759:
        /* <DEDUP_REMOVED lines=27> */
.L_x_41762:
        /* <DEDUP_REMOVED lines=15> */
.L_x_41761:
[----:B------:R-:W3:Y:S02]  /*1840*/  LDG.E.U16 R0, desc[UR36][R4.64] ;  /* 0x0000002404007981 */ /* 0x000ee4000c1e1500 */
[----:B---3--:R-:W-:-:S04]  /*1850*/  IMAD.U32 R0, R0, 0x10000, RZ ;  /* 0x0001000000007824 */ /* 0x008fc800078e00ff */
[----:B------:R-:W-:-:S04]  /*1860*/  FMUL.FTZ R0, R0, 1 ;  /* 0x3f80000000007820 */ /* 0x000fc80000410000 */
[----:B------:R0:W1:Y:S01]  /*1870*/  F2F.F64.F32 R24, R0 ;  /* 0x0000000000187310 */ /* 0x0000620000201800 */
[----:B------:R-:W-:Y:S05]  /*1880*/  BRA `(.L_x_41751) ;  /* 0x0000000400b07947 */ /* 0x000fea0003800000 */
.L_x_41758:
        /* <DEDUP_REMOVED lines=11> */
.L_x_41765:
        /* <DEDUP_REMOVED lines=21> */
.L_x_41767:
[----:B------:R-:W-:Y:S05]  /*1a90*/  BSYNC.RECONVERGENT B0 ;  /* 0x0000000000007941 */ /* 0x000fea0003800200 */
.L_x_41766:
[----:B------:R-:W-:Y:S01]  /*1aa0*/  IMAD.SHL.U32 R0, R0, 0x100000, RZ ;  /* 0x0010000000007824 */ /* 0x000fe200078e00ff */
[----:B------:R-:W-:-:S04]  /*1ab0*/  LEA R3, R3, 0x3b800000, 0x17 ;  /* 0x3b80000003037811 */ /* 0x000fc800078eb8ff */
[----:B------:R-:W-:-:S05]  /*1ac0*/  LOP3.LUT R0, R3, R0, R7, 0xfe, !PT ;  /* 0x0000000003007212 */ /* 0x000fca00078efe07 */
[----:B------:R-:W-:-:S04]  /*1ad0*/  FMUL.FTZ R0, R0, 1 ;  /* 0x3f80000000007820 */ /* 0x000fc80000410000 */
[----:B------:R0:W1:Y:S01]  /*1ae0*/  F2F.F64.F32 R24, R0 ;  /* 0x0000000000187310 */ /* 0x0000620000201800 */
[----:B------:R-:W-:Y:S05]  /*1af0*/  BRA `(.L_x_41751) ;  /* 0x0000000400147947 */ /* 0x000fea0003800000 */
.L_x_41764:
        /* <DEDUP_REMOVED lines=21> */
.L_x_41769:
[----:B------:R-:W-:Y:S05]  /*1c50*/  BSYNC.RECONVERGENT B0 ;  /* 0x0000000000007941 */ /* 0x000fea0003800200 */
.L_x_41768:
[----:B------:R-:W-:Y:S01]  /*1c60*/  IMAD.SHL.U32 R0, R0, 0x200000, RZ ;  /* 0x0020000000007824 */ /* 0x000fe200078e00ff */
[----:B------:R-:W-:-:S04]  /*1c70*/  LEA R3, R3, 0x37800000, 0x17 ;  /* 0x3780000003037811 */ /* 0x000fc800078eb8ff */
[----:B------:R-:W-:-:S05]  /*1c80*/  LOP3.LUT R0, R3, R0, R7, 0xfe, !PT ;  /* 0x0000000003007212 */ /* 0x000fca00078efe07 */
[----:B------:R-:W-:-:S04]  /*1c90*/  FMUL.FTZ R0, R0, 1 ;  /* 0x3f80000000007820 */ /* 0x000fc80000410000 */
[----:B------:R0:W1:Y:S01]  /*1ca0*/  F2F.F64.F32 R24, R0 ;  /* 0x0000000000187310 */ /* 0x0000620000201800 */
[----:B------:R-:W-:Y:S05]  /*1cb0*/  BRA `(.L_x_41751) ;  /* 0x0000000000a47947 */ /* 0x000fea0003800000 */
.L_x_41763:
        /* <DEDUP_REMOVED lines=18> */
.L_x_41750:
        /* <DEDUP_REMOVED lines=16> */
.L_x_41772:
[----:B------:R-:W-:Y:S01]  /*1ee0*/  CS2R R24, SRZ ;  /* 0x0000000000187805 */ /* 0x000fe2000001ff00 */
[----:B------:R-:W-:Y:S06]  /*1ef0*/  BRA `(.L_x_41751) ;  /* 0x0000000000147947 */ /* 0x000fec0003800000 */
.L_x_41771:
[----:B------:R-:W3:Y:S02]  /*1f00*/  LDG.E.64 R24, desc[UR36][R4.64] ;  /* 0x0000002404187981 */ /* 0x000ee4000c1e1b00 */
[----:B---3--:R-:W0:Y:S01]  /*1f10*/  I2F.F64.U64 R24, R24 ;  /* 0x0000001800187312 */ /* 0x008e220000301800 */
[----:B------:R-:W-:Y:S05]  /*1f20*/  BRA `(.L_x_41751) ;  /* 0x0000000000087947 */ /* 0x000fea0003800000 */
.L_x_41770:
[----:B------:R-:W3:Y:S02]  /*1f30*/  LDG.E R4, desc[UR36][R4.64] ;  /* 0x0000002404047981 */ /* 0x000ee4000c1e1900 */
[----:B---3--:R0:W1:Y:S02]  /*1f40*/  I2F.F64.U32 R24, R4 ;  /* 0x0000000400187312 */ /* 0x0080640000201800 */
.L_x_41751:
[----:B------:R-:W-:Y:S05]  /*1f50*/  BSYNC.RECONVERGENT B6 ;  /* 0x0000000000067941 */ /* 0x000fea0003800200 */
.L_x_41745:
[----:B------:R-:W-:-:S07]  /*1f60*/  VIADD R29, R29, 0x80 ;  /* 0x000000801d1d7836 */ /* 0x000fce0000000000 */
.L_x_41744:
[----:B------:R-:W-:Y:S05]  /*1f70*/  BSYNC.RECONVERGENT B7 ;  /* 0x0000000000077941 */ /* 0x000fea0003800200 */
.L_x_41743:
        /* <DEDUP_REMOVED lines=25> */
.L_x_41779:
[----:B------:R-:W3:Y:S02]  /*2110*/  LDG.E.U8 R4, desc[UR36][R4.64] ;  /* 0x0000002404047981 */ /* 0x000ee4000c1e1100 */
[----:B---3--:R0:W1:Y:S01]  /*2120*/  I2F.F64.U16 R16, R4 ;  /* 0x0000000400107312 */ /* 0x0080620000101800 */
[----:B------:R-:W-:Y:S05]  /*2130*/  BRA `(.L_x_41781) ;  /* 0x0000000c00647947 */ /* 0x000fea0003800000 */
.L_x_41778:
        /* <DEDUP_REMOVED lines=9> */
.L_x_41783:
[----:B------:R-:W3:Y:S02]  /*21d0*/  LDG.E R4, desc[UR36][R4.64] ;  /* 0x0000002404047981 */ /* 0x000ee4000c1e1900 */
[----:B---3--:R1:W3:Y:S01]  /*21e0*/  I2F.F64 R16, R4 ;  /* 0x0000000400107312 */ /* 0x0082e20000201c00 */
[----:B------:R-:W-:Y:S05]  /*21f0*/  BRA `(.L_x_41781) ;  /* 0x0000000c00347947 */ /* 0x000fea0003800000 */
.L_x_41782:
[----:B------:R-:W3:Y:S02]  /*2200*/  LDG.E.U16 R4, desc[UR36][R4.64] ;  /* 0x0000002404047981 */ /* 0x000ee4000c1e1500 */
[----:B---3--:R0:W1:Y:S01]  /*2210*/  I2F.F64.S16 R16, R4 ;  /* 0x0000000400107312 */ /* 0x0080620000101c00 */
[----:B------:R-:W-:Y:S05]  /*2220*/  BRA `(.L_x_41781) ;  /* 0x0000000c00287947 */ /* 0x000fea0003800000 */
.L_x_41777:
        /* <DEDUP_REMOVED lines=10> */
.L_x_41785:
[----:B------:R-:W3:Y:S02]  /*22d0*/  LDG.E.U16 R0, desc[UR36][R4.64] ;  /* 0x0000002404007981 */ /* 0x000ee4000c1e1500 */
[----:B---3--:R-:W-:-:S05]  /*22e0*/  HADD2.F32 R0, -RZ, R0.H0_H0 ;  /* 0x20000000ff007230 */ /* 0x008fca0000004100 */
[----:B------:R-:W-:-:S04]  /*22f0*/  FMUL.FTZ R0, R0, 1 ;  /* 0x3f80000000007820 */ /* 0x000fc80000410000 */
[----:B------:R0:W1:Y:S01]  /*2300*/  F2F.F64.F32 R16, R0 ;  /* 0x0000000000107310 */ /* 0x0000620000201800 */
[----:B------:R-:W-:Y:S05]  /*2310*/  BRA `(.L_x_41781) ;  /* 0x0000000800ec7947 */ /* 0x000fea0003800000 */
.L_x_41784:
        /* <DEDUP_REMOVED lines=10> */
.L_x_41787:
[----:B------:R-:W3:Y:S02]  /*23c0*/  LDG.E.U16 R4, desc[UR36][R4.64] ;  /* 0x0000002404047981 */ /* 0x000ee4000c1e1500 */
[----:B---3--:R-:W-:-:S05]  /*23d0*/  HADD2.F32 R0, -RZ, R4.H0_H0 ;  /* 0x20000004ff007230 */ /* 0x008fca0000004100 */
[----:B------:R-:W-:-:S04]  /*23e0*/  FMUL.FTZ R0, R0, 1 ;  /* 0x3f80000000007820 */ /* 0x000fc80000410000 */
[----:B------:R0:W1:Y:S01]  /*23f0*/  F2F.F64.F32 R16, R0 ;  /* 0x0000000000107310 */ /* 0x0000620000201800 */
[----:B------:R-:W-:Y:S05]  /*2400*/  BRA `(.L_x_41781) ;  /* 0x0000000800b07947 */ /* 0x000fea0003800000 */
.L_x_41786:
[----:B------:R0:W5:Y:S01]  /*2410*/  LDG.E.64 R16, desc[UR36][R4.64] ;  /* 0x0000002404107981 */ /* 0x000162000c1e1b00 */
[----:B------:R-:W-:Y:S05]  /*2420*/  BRA `(.L_x_41781) ;  /* 0x0000000800a87947 */ /* 0x000fea0003800000 */
.L_x_41776:
        /* <DEDUP_REMOVED lines=13> */
.L_x_41790:
[----:B------:R0:W5:Y:S01]  /*2500*/  LDG.E.64 R16, desc[UR36][R4.64] ;  /* 0x0000002404107981 */ /* 0x000162000c1e1b00 */
[----:B------:R-:W-:Y:S05]  /*2510*/  BRA `(.L_x_41781) ;  /* 0x00000008006c7947 */ /* 0x000fea0003800000 */
.L_x_41789:
        /* <DEDUP_REMOVED lines=27> */
.L_x_41792:
        /* <DEDUP_REMOVED lines=15> */
.L_x_41791:
[----:B------:R-:W3:Y:S02]  /*27c0*/  LDG.E.U16 R0, desc[UR36][R4.64] ;  /* 0x0000002404007981 */ /* 0x000ee4000c1e1500 */
[----:B---3--:R-:W-:-:S04]  /*27d0*/  IMAD.U32 R0, R0, 0x10000, RZ ;  /* 0x0001000000007824 */ /* 0x008fc800078e00ff */
[----:B------:R-:W-:-:S04]  /*27e0*/  FMUL.FTZ R0, R0, 1 ;  /* 0x3f80000000007820 */ /* 0x000fc80000410000 */
[----:B------:R0:W1:Y:S01]  /*27f0*/  F2F.F64.F32 R16, R0 ;  /* 0x0000000000107310 */ /* 0x0000620000201800 */
[----:B------:R-:W-:Y:S05]  /*2800*/  BRA `(.L_x_41781) ;  /* 0x0000000400b07947 */ /* 0x000fea0003800000 */
.L_x_41788:
        /* <DEDUP_REMOVED lines=11> */
.L_x_41795:
        /* <DEDUP_REMOVED lines=21> */
.L_x_41797:
[----:B------:R-:W-:Y:S05]  /*2a10*/  BSYNC.RECONVERGENT B0 ;  /* 0x0000000000007941 */ /* 0x000fea0003800200 */
.L_x_41796:
[----:B------:R-:W-:Y:S01]  /*2a20*/  IMAD.SHL.U32 R0, R0, 0x100000, RZ ;  /* 0x0010000000007824 */ /* 0x000fe200078e00ff */
[----:B------:R-:W-:-:S04]  /*2a30*/  LEA R3, R3, 0x3b800000, 0x17 ;  /* 0x3b80000003037811 */ /* 0x000fc800078eb8ff */
[----:B------:R-:W-:-:S05]  /*2a40*/  LOP3.LUT R0, R3, R0, R7, 0xfe, !PT ;  /* 0x0000000003007212 */ /* 0x000fca00078efe07 */
[----:B------:R-:W-:-:S04]  /*2a50*/  FMUL.FTZ R0, R0, 1 ;  /* 0x3f80000000007820 */ /* 0x000fc80000410000 */
[----:B------:R0:W1:Y:S01]  /*2a60*/  F2F.F64.F32 R16, R0 ;  /* 0x0000000000107310 */ /* 0x0000620000201800 */
[----:B------:R-:W-:Y:S05]  /*2a70*/  BRA `(.L_x_41781) ;  /* 0x0000000400147947 */ /* 0x000fea0003800000 */
.L_x_41794:
        /* <DEDUP_REMOVED lines=21> */
.L_x_41799:
[----:B------:R-:W-:Y:S05]  /*2bd0*/  BSYNC.RECONVERGENT B0 ;  /* 0x0000000000007941 */ /* 0x000fea0003800200 */
.L_x_41798:
[----:B------:R-:W-:Y:S01]  /*2be0*/  IMAD.SHL.U32 R0, R0, 0x200000, RZ ;  /* 0x0020000000007824 */ /* 0x000fe200078e00ff */
[----:B------:R-:W-:-:S04]  /*2bf0*/  LEA R3, R3, 0x37800000, 0x17 ;  /* 0x3780000003037811 */ /* 0x000fc800078eb8ff */
[----:B------:R-:W-:-:S05]  /*2c00*/  LOP3.LUT R0, R3, R0, R7, 0xfe, !PT ;  /* 0x0000000003007212 */ /* 0x000fca00078efe07 */
[----:B------:R-:W-:-:S04]  /*2c10*/  FMUL.FTZ R0, R0, 1 ;  /* 0x3f80000000007820 */ /* 0x000fc80000410000 */
[----:B------:R0:W1:Y:S01]  /*2c20*/  F2F.F64.F32 R16, R0 ;  /* 0x0000000000107310 */ /* 0x0000620000201800 */
[----:B------:R-:W-:Y:S05]  /*2c30*/  BRA `(.L_x_41781) ;  /* 0x0000000000a47947 */ /* 0x000fea0003800000 */
.L_x_41793:
        /* <DEDUP_REMOVED lines=18> */
.L_x_41780:
        /* <DEDUP_REMOVED lines=16> */
.L_x_41802:
[----:B------:R-:W-:Y:S01]  /*2e60*/  CS2R R16, SRZ ;  /* 0x0000000000107805 */ /* 0x000fe2000001ff00 */
[----:B------:R-:W-:Y:S06]  /*2e70*/  BRA `(.L_x_41781) ;  /* 0x0000000000147947 */ /* 0x000fec0003800000 */
.L_x_41801:
[----:B------:R-:W3:Y:S02]  /*2e80*/  LDG.E.64 R16, desc[UR36][R4.64] ;  /* 0x0000002404107981 */ /* 0x000ee4000c1e1b00 */
[----:B---3--:R-:W0:Y:S01]  /*2e90*/  I2F.F64.U64 R16, R16 ;  /* 0x0000001000107312 */ /* 0x008e220000301800 */
[----:B------:R-:W-:Y:S05]  /*2ea0*/  BRA `(.L_x_41781) ;  /* 0x0000000000087947 */ /* 0x000fea0003800000 */
.L_x_41800:
[----:B------:R-:W3:Y:S02]  /*2eb0*/  LDG.E R4, desc[UR36][R4.64] ;  /* 0x0000002404047981 */ /* 0x000ee4000c1e1900 */
[----:B---3--:R0:W1:Y:S02]  /*2ec0*/  I2F.F64.U32 R16, R4 ;  /* 0x0000000400107312 */ /* 0x0080640000201800 */
.L_x_41781:
[----:B------:R-:W-:Y:S05]  /*2ed0*/  BSYNC.RECONVERGENT B6 ;  /* 0x0000000000067941 */ /* 0x000fea0003800200 */
.L_x_41775:
[----:B------:R-:W-:-:S07]  /*2ee0*/  VIADD R29, R29, 0x80 ;  /* 0x000000801d1d7836 */ /* 0x000fce0000000000 */
.L_x_41774:
[----:B------:R-:W-:Y:S05]  /*2ef0*/  BSYNC.RECONVERGENT B7 ;  /* 0x0000000000077941 */ /* 0x000fea0003800200 */
.L_x_41773:
[----:B------:R-:W-:Y:S01]  /*2f00*/  ISETP.GE.AND P0, PT, R29, R2, PT ;  /* 0x000000021d00720c */ /* 0x000fe20003f06270 */
[----:B------:R-:W-:Y:S01]  /*2f10*/  BSSY.RECONVERGENT B6, `(.L_x_41803) ;  /* 0x00000f0000067945 */ /* 0x000fe20003800200 */
[----:B------:R-:W-:-:S11]  /*2f20*/  CS2R R18, SRZ ;  /* 0x0000000000127805 */ /* 0x000fd6000001ff00 */
[----:B------:R-:W-:Y:S05]  /*2f30*/  @P0 BRA `(.L_x_41804) ;  /* 0x0000000c00b40947 */ /* 0x000fea0003800000 */
[----:B01-3--:R-:W0:Y:S01]  /*2f40*/  LDC.64 R4, c[0x0][0x3a0] ;  /* 0x0000e800ff047b82 */ /* 0x00be220000000a00 */
        /* <DEDUP_REMOVED lines=19> */
.L_x_41808:
[----:B------:R-:W3:Y:S02]  /*3080*/  LDG.E.U8 R4, desc[UR36][R4.64] ;  /* 0x0000002404047981 */ /* 0x000ee4000c1e1100 */
[----:B---3--:R0:W1:Y:S01]  /*3090*/  I2F.F64.U16 R18, R4 ;  /* 0x0000000400127312 */ /* 0x0080620000101800 */
[----:B------:R-:W-:Y:S05]  /*30a0*/  BRA `(.L_x_41804) ;  /* 0x0000000c00587947 */ /* 0x000fea0003800000 */
.L_x_41807:
        /* <DEDUP_REMOVED lines=9> */
.L_x_41811:
[----:B------:R-:W3:Y:S02]  /*3140*/  LDG.E R4, desc[UR36][R4.64] ;  /* 0x0000002404047981 */ /* 0x000ee4000c1e1900 */
[----:B---3--:R0:W1:Y:S01]  /*3150*/  I2F.F64 R18, R4 ;  /* 0x0000000400127312 */ /* 0x0080620000201c00 */
[----:B------:R-:W-:Y:S05]  /*3160*/  BRA `(.L_x_41804) ;  /* 0x0000000c00287947 */ /* 0x000fea0003800000 */
.L_x_41810:
[----:B------:R-:W3:Y:S02]  /*3170*/  LDG.E.U16 R4, desc[UR36][R4.64] ;  /* 0x0000002404047981 */ /* 0x000ee4000c1e1500 */
[----:B---3--:R0:W1:Y:S01]  /*3180*/  I2F.F64.S16 R18, R4 ;  /* 0x0000000400127312 */ /* 0x0080620000101c00 */
[----:B------:R-:W-:Y:S05]  /*3190*/  BRA `(.L_x_41804) ;  /* 0x0000000c001c7947 */ /* 0x000fea0003800000 */
.L_x_41806:
        /* <DEDUP_REMOVED lines=10> */
.L_x_41813:
[----:B------:R-:W3:Y:S02]  /*3240*/  LDG.E.U16 R0, desc[UR36][R4.64] ;  /* 0x0000002404007981 */ /* 0x000ee4000c1e1500 */
[----:B---3--:R-:W-:-:S05]  /*3250*/  HADD2.F32 R0, -RZ, R0.H0_H0 ;  /* 0x20000000ff007230 */ /* 0x008fca0000004100 */
[----:B------:R-:W-:-:S04]  /*3260*/  FMUL.FTZ R0, R0, 1 ;  /* 0x3f80000000007820 */ /* 0x000fc80000410000 */
[----:B------:R0:W1:Y:S01]  /*3270*/  F2F.F64.F32 R18, R0 ;  /* 0x0000000000127310 */ /* 0x0000620000201800 */
[----:B------:R-:W-:Y:S05]  /*3280*/  BRA `(.L_x_41804) ;  /* 0x0000000800e07947 */ /* 0x000fea0003800000 */
.L_x_41812:
        /* <DEDUP_REMOVED lines=10> */
.L_x_41815:
[----:B------:R-:W3:Y:S02]  /*3330*/  LDG.E.U16 R4, desc[UR36][R4.64] ;  /* 0x0000002404047981 */ /* 0x000ee4000c1e1500 */
[----:B---3--:R-:W-:-:S05]  /*3340*/  HADD2.F32 R0, -RZ, R4.H0_H0 ;  /* 0x20000004ff007230 */ /* 0x008fca0000004100 */
[----:B------:R-:W-:-:S04]  /*3350*/  FMUL.FTZ R0, R0, 1 ;  /* 0x3f80000000007820 */ /* 0x000fc80000410000 */
[----:B------:R0:W1:Y:S01]  /*3360*/  F2F.F64.F32 R18, R0 ;  /* 0x0000000000127310 */ /* 0x0000620000201800 */
[----:B------:R-:W-:Y:S05]  /*3370*/  BRA `(.L_x_41804) ;  /* 0x0000000800a47947 */ /* 0x000fea0003800000 */
.L_x_41814:
[----:B------:R0:W5:Y:S01]  /*3380*/  LDG.E.64 R18, desc[UR36][R4.64] ;  /* 0x0000002404127981 */ /* 0x000162000c1e1b00 */
[----:B------:R-:W-:Y:S05]  /*3390*/  BRA `(.L_x_41804) ;  /* 0x00000008009c7947 */ /* 0x000fea0003800000 */
.L_x_41805:
        /* <DEDUP_REMOVED lines=13> */
.L_x_41818:
[----:B------:R0:W5:Y:S01]  /*3470*/  LDG.E.64 R18, desc[UR36][R4.64] ;  /* 0x0000002404127981 */ /* 0x000162000c1e1b00 */
[----:B------:R-:W-:Y:S05]  /*3480*/  BRA `(.L_x_41804) ;  /* 0x0000000800607947 */ /* 0x000fea0003800000 */
.L_x_41817:
        /* <DEDUP_REMOVED lines=27> */
.L_x_41820:
        /* <DEDUP_REMOVED lines=15> */
.L_x_41819:
[----:B------:R-:W3:Y:S02]  /*3730*/  LDG.E.U16 R0, desc[UR36][R4.64] ;  /* 0x0000002404007981 */ /* 0x000ee4000c1e1500 */
[----:B---3--:R-:W-:-:S04]  /*3740*/  IMAD.U32 R0, R0, 0x10000, RZ ;  /* 0x0001000000007824 */ /* 0x008fc800078e00ff */
[----:B------:R-:W-:-:S04]  /*3750*/  FMUL.FTZ R0, R0, 1 ;  /* 0x3f80000000007820 */ /* 0x000fc80000410000 */
[----:B------:R0:W1:Y:S01]  /*3760*/  F2F.F64.F32 R18, R0 ;  /* 0x0000000000127310 */ /* 0x0000620000201800 */
[----:B------:R-:W-:Y:S05]  /*3770*/  BRA `(.L_x_41804) ;  /* 0x0000000400a47947 */ /* 0x000fea0003800000 */
.L_x_41816:
        /* <DEDUP_REMOVED lines=11> */
.L_x_41823:
        /* <DEDUP_REMOVED lines=20> */
.L_x_41825:
[----:B------:R-:W-:Y:S05]  /*3970*/  BSYNC.RECONVERGENT B0 ;  /* 0x0000000000007941 */ /* 0x000fea0003800200 */
.L_x_41824:
[----:B------:R-:W-:Y:S01]  /*3980*/  IMAD.SHL.U32 R0, R0, 0x100000, RZ ;  /* 0x0010000000007824 */ /* 0x000fe200078e00ff */
[----:B------:R-:W-:-:S04]  /*3990*/  LEA R3, R3, 0x3b800000, 0x17 ;  /* 0x3b80000003037811 */ /* 0x000fc800078eb8ff */
[----:B------:R-:W-:-:S05]  /*39a0*/  LOP3.LUT R0, R3, R0, R7, 0xfe, !PT ;  /* 0x0000000003007212 */ /* 0x000fca00078efe07 */
[----:B------:R-:W-:-:S04]  /*39b0*/  FMUL.FTZ R0, R0, 1 ;  /* 0x3f80000000007820 */ /* 0x000fc80000410000 */
[----:B------:R0:W1:Y:S01]  /*39c0*/  F2F.F64.F32 R18, R0 ;  /* 0x0000000000127310 */ /* 0x0000620000201800 */
[----:B------:R-:W-:Y:S05]  /*39d0*/  BRA `(.L_x_41804) ;  /* 0x00000004000c7947 */ /* 0x000fea0003800000 */
.L_x_41822:
        /* <DEDUP_REMOVED lines=20> */
.L_x_41827:
[----:B------:R-:W-:Y:S05]  /*3b20*/  BSYNC.RECONVERGENT B0 ;  /* 0x0000000000007941 */ /* 0x000fea0003800200 */
.L_x_41826:
[----:B------:R-:W-:Y:S01]  /*3b30*/  IMAD.SHL.U32 R0, R0, 0x200000, RZ ;  /* 0x0020000000007824 */ /* 0x000fe200078e00ff */
[----:B------:R-:W-:-:S04]  /*3b40*/  LEA R3, R3, 0x37800000, 0x17 ;  /* 0x3780000003037811 */ /* 0x000fc800078eb8ff */
[----:B------:R-:W-:-:S05]  /*3b50*/  LOP3.LUT R0, R3, R0, R7, 0xfe, !PT ;  /* 0x0000000003007212 */ /* 0x000fca00078efe07 */
[----:B------:R-:W-:-:S04]  /*3b60*/  FMUL.FTZ R0, R0, 1 ;  /* 0x3f80000000007820 */ /* 0x000fc80000410000 */
[----:B------:R0:W1:Y:S01]  /*3b70*/  F2F.F64.F32 R18, R0 ;  /* 0x0000000000127310 */ /* 0x0000620000201800 */
[----:B------:R-:W-:Y:S05]  /*3b80*/  BRA `(.L_x_41804) ;  /* 0x0000000000a07947 */ /* 0x000fea0003800000 */
.L_x_41821:
        /* <DEDUP_REMOVED lines=18> */
.L_x_41809:
        /* <DEDUP_REMOVED lines=16> */
.L_x_41830:
[----:B------:R-:W-:Y:S05]  /*3db0*/  BRA `(.L_x_41804) ;  /* 0x0000000000147947 */ /* 0x000fea0003800000 */
.L_x_41829:
[----:B------:R-:W3:Y:S02]  /*3dc0*/  LDG.E.64 R18, desc[UR36][R4.64] ;  /* 0x0000002404127981 */ /* 0x000ee4000c1e1b00 */
[----:B---3--:R-:W0:Y:S01]  /*3dd0*/  I2F.F64.U64 R18, R18 ;  /* 0x0000001200127312 */ /* 0x008e220000301800 */
[----:B------:R-:W-:Y:S05]  /*3de0*/  BRA `(.L_x_41804) ;  /* 0x0000000000087947 */ /* 0x000fea0003800000 */
.L_x_41828:
[----:B------:R-:W3:Y:S02]  /*3df0*/  LDG.E R4, desc[UR36][R4.64] ;  /* 0x0000002404047981 */ /* 0x000ee4000c1e1900 */
[----:B---3--:R0:W1:Y:S02]  /*3e00*/  I2F.F64.U32 R18, R4 ;  /* 0x0000000400127312 */ /* 0x0080640000201800 */
.L_x_41804:
[----:B------:R-:W-:Y:S05]  /*3e10*/  BSYNC.RECONVERGENT B6 ;  /* 0x0000000000067941 */ /* 0x000fea0003800200 */
.L_x_41803:
[----:B------:R-:W2:Y:S01]  /*3e20*/  LDC.64 R10, c[0x0][0x390] ;  /* 0x0000e400ff0a7b82 */ /* 0x000ea20000000a00 */
[----:B------:R-:W-:Y:S01]  /*3e30*/  ISETP.GE.AND P0, PT, R23, R2, PT ;  /* 0x000000021700720c */ /* 0x000fe20003f06270 */
[----:B------:R-:W-:Y:S01]  /*3e40*/  BSSY.RECONVERGENT B1, `(.L_x_41831) ;  /* 0x000005d000017945 */ /* 0x000fe20003800200 */
[----:B--2---:R-:W-:Y:S01]  /*3e50*/  LOP3.LUT R9, R11, 0x7fffffff, RZ, 0xc0, !PT ;  /* 0x7fffffff0b097812 */ /* 0x004fe200078ec0ff */
[----:B------:R-:W-:-:S03]  /*3e60*/  IMAD.MOV.U32 R8, RZ, RZ, R10 ;  /* 0x000000ffff087224 */ /* 0x000fc600078e000a */
[----:B0-----:R-:W-:-:S03]  /*3e70*/  SHF.R.U32.HI R3, RZ, 0x14, R9 ;  /* 0x00000014ff037819 */ /* 0x001fc60000011609 */
[----:B------:R-:W-:-:S10]  /*3e80*/  DMUL R6, R8, 1.80143985094819840000e+16 ;  /* 0x4350000008067828 */ /* 0x000fd40000000000 */
[----:B------:R-:W-:-:S05]  /*3e90*/  LEA.HI R0, R7, R3, RZ, 0xc ;  /* 0x0000000307007211 */ /* 0x000fca00078f60ff */
[----:B------:R-:W-:Y:S01]  /*3ea0*/  VIADD R0, R0, 0xffffffca ;  /* 0xffffffca00007836 */ /* 0x000fe20000000000 */
[----:B------:R-:W-:Y:S06]  /*3eb0*/  @P0 BRA `(.L_x_41832) ;  /* 0x0000000400540947 */ /* 0x000fec0003800000 */
[----:B-1--45:R-:W-:Y:S01]  /*3ec0*/  LOP3.LUT R13, R27, 0x7fffffff, RZ, 0xc0, !PT ;  /* 0x7fffffff1b0d7812 */ /* 0x032fe200078ec0ff */
[----:B------:R-:W-:Y:S01]  /*3ed0*/  BSSY.RECONVERGENT B0, `(.L_x_41833) ;  /* 0x000004b000007945 */ /* 0x000fe20003800200 */
[----:B------:R-:W-:Y:S02]  /*3ee0*/  IMAD.MOV.U32 R12, RZ, RZ, R26 ;  /* 0x000000ffff0c7224 */ /* 0x000fe400078e001a */
[----:B---3--:R-:W-:-:S04]  /*3ef0*/  VIMNMX.U32 R4, PT, PT, R9, R13, !PT ;  /* 0x0000000d09047248 */ /* 0x008fc80007fe0000 */
        /* <DEDUP_REMOVED lines=14> */
.L_x_41834:
        /* <DEDUP_REMOVED lines=24> */
.L_x_41837:
        /* <DEDUP_REMOVED lines=11> */
.L_x_41836:
        /* <DEDUP_REMOVED lines=20> */
.L_x_41839:
[----:B------:R-:W-:Y:S05]  /*4350*/  BSYNC.RECONVERGENT B2 ;  /* 0x0000000000027941 */ /* 0x000fea0003800200 */
.L_x_41838:
[----:B------:R-:W-:Y:S01]  /*4360*/  LOP3.LUT R5, R14, 0x80000000, R11, 0xb8, !PT ;  /* 0x800000000e057812 */ /* 0x000fe200078eb80b */
[----:B------:R-:W-:-:S07]  /*4370*/  IMAD.MOV.U32 R4, RZ, RZ, R12 ;  /* 0x000000ffff047224 */ /* 0x000fce00078e000c */
.L_x_41835:
[----:B------:R-:W-:Y:S05]  /*4380*/  BSYNC.RECONVERGENT B0 ;  /* 0x0000000000007941 */ /* 0x000fea0003800200 */
.L_x_41833:
        /* <DEDUP_REMOVED lines=8> */
.L_x_41832:
[----:B------:R-:W-:Y:S05]  /*4410*/  BSYNC.RECONVERGENT B1 ;  /* 0x0000000000017941 */ /* 0x000fea0003800200 */
.L_x_41831:
[----:B-1--45:R-:W-:Y:S01]  /*4420*/  VIADD R27, R23, 0x80 ;  /* 0x00000080171b7836 */ /* 0x032fe20000000000 */
[----:B------:R-:W-:Y:S04]  /*4430*/  BSSY.RECONVERGENT B1, `(.L_x_41840) ;  /* 0x0000057000017945 */ /* 0x000fe80003800200 */
[----:B------:R-:W-:-:S13]  /*4440*/  ISETP.GE.AND P0, PT, R27, R2, PT ;  /* 0x000000021b00720c */ /* 0x000fda0003f06270 */
[----:B------:R-:W-:Y:S05]  /*4450*/  @P0 BRA `(.L_x_41841) ;  /* 0x0000000400500947 */ /* 0x000fea0003800000 */
[----:B---3--:R-:W-:Y:S01]  /*4460*/  LOP3.LUT R13, R25, 0x7fffffff, RZ, 0xc0, !PT ;  /* 0x7fffffff190d7812 */ /* 0x008fe200078ec0ff */
        /* <DEDUP_REMOVED lines=29> */
.L_x_41846:
        /* <DEDUP_REMOVED lines=11> */
.L_x_41845:
        /* <DEDUP_REMOVED lines=20> */
.L_x_41848:
[----:B------:R-:W-:Y:S05]  /*4830*/  BSYNC.RECONVERGENT B2 ;  /* 0x0000000000027941 */ /* 0x000fea0003800200 */
.L_x_41847:
[----:B------:R-:W-:Y:S01]  /*4840*/  LOP3.LUT R29, R12, 0x80000000, R11, 0xb8, !PT ;  /* 0x800000000c1d7812 */ /* 0x000fe200078eb80b */
[----:B------:R-:W-:Y:S06]  /*4850*/  BRA `(.L_x_41844) ;  /* 0x00000000002c7947 */ /* 0x000fec0003800000 */
.L_x_41843:
        /* <DEDUP_REMOVED lines=11> */
.L_x_41844:
[----:B------:R-:W-:Y:S05]  /*4910*/  BSYNC.RECONVERGENT B0 ;  /* 0x0000000000007941 */ /* 0x000fea0003800200 */
.L_x_41842:
        /* <DEDUP_REMOVED lines=8> */
.L_x_41841:
[----:B------:R-:W-:Y:S05]  /*49a0*/  BSYNC.RECONVERGENT B1 ;  /* 0x0000000000017941 */ /* 0x000fea0003800200 */
.L_x_41840:
[----:B------:R-:W-:Y:S01]  /*49b0*/  VIADD R13, R23, 0x100 ;  /* 0x00000100170d7836 */ /* 0x000fe20000000000 */
        /* <DEDUP_REMOVED lines=33> */
.L_x_41855:
        /* <DEDUP_REMOVED lines=11> */
.L_x_41854:
        /* <DEDUP_REMOVED lines=20> */
.L_x_41857:
[----:B------:R-:W-:Y:S05]  /*4dc0*/  BSYNC.RECONVERGENT B2 ;  /* 0x0000000000027941 */ /* 0x000fea0003800200 */
.L_x_41856:
[----:B------:R-:W-:Y:S01]  /*4dd0*/  LOP3.LUT R25, R12, 0x80000000, R11, 0xb8, !PT ;  /* 0x800000000c197812 */ /* 0x000fe200078eb80b */
[----:B------:R-:W-:Y:S06]  /*4de0*/  BRA `(.L_x_41853) ;  /* 0x00000000002c7947 */ /* 0x000fec0003800000 */
.L_x_41852:
        /* <DEDUP_REMOVED lines=11> */
.L_x_41853:
[----:B------:R-:W-:Y:S05]  /*4ea0*/  BSYNC.RECONVERGENT B0 ;  /* 0x0000000000007941 */ /* 0x000fea0003800200 */
.L_x_41851:
        /* <DEDUP_REMOVED lines=8> */
.L_x_41850:
[----:B------:R-:W-:Y:S05]  /*4f30*/  BSYNC.RECONVERGENT B1 ;  /* 0x0000000000017941 */ /* 0x000fea0003800200 */
.L_x_41849:
[----:B------:R-:W-:Y:S01]  /*4f40*/  VIADD R13, R23, 0x180 ;  /* 0x00000180170d7836 */ /* 0x000fe20000000000 */
[----:B------:R-:W-:Y:S04]  /*4f50*/  BSSY.RECONVERGENT B1, `(.L_x_41858) ;  /* 0x0000057000017945 */ /* 0x000fe80003800200 */
[----:B------:R-:W-:-:S13]  /*4f60*/  ISETP.GE.AND P0, PT, R13, R2, PT ;  /* 0x000000020d00720c */ /* 0x000fda0003f06270 */
[----:B------:R-:W-:Y:S05]  /*4f70*/  @P0 BRA `(.L_x_41859) ;  /* 0x0000000400500947 */ /* 0x000fea0003800000 */
[----:B------:R-:W-:Y:S01]  /*4f80*/  LOP3.LUT R13, R19, 0x7fffffff, RZ, 0xc0, !PT ;  /* 0x7fffffff130d7812 */ /* 0x000fe200078ec0ff */
[----:B------:R-:W-:Y:S03]  /*4f90*/  BSSY.RECONVERGENT B0, `(.L_x_41860) ;  /* 0x000004a000007945 */ /* 0x000fe60003800200 */
[----:B------:R-:W-:-:S04]  /*4fa0*/  VIMNMX.U32 R12, PT, PT, R9, R13, !PT ;  /* 0x0000000d090c7248 */ /* 0x000fc80007fe0000 */
[----:B------:R-:W-:Y:S01]  /*4fb0*/  ISETP.GT.U32.AND P0, PT, R12, 0x7fefffff, PT ;  /* 0x7fefffff0c00780c */ /* 0x000fe20003f04070 */
[----:B------:R-:W-:-:S12]  /*4fc0*/  IMAD.MOV.U32 R12, RZ, RZ, R18 ;  /* 0x000000ffff0c7224 */ /* 0x000fd800078e0012 */
[----:B------:R-:W-:Y:S05]  /*4fd0*/  @P0 BRA `(.L_x_41861) ;  /* 0x0000000000e80947 */ /* 0x000fea0003800000 */
[----:B------:R-:W-:Y:S01]  /*4fe0*/  DSETP.NEU.AND P0, PT, R12, RZ, PT ;  /* 0x000000ff0c00722a */ /* 0x000fe20003f0d000 */
[----:B---3--:R-:W-:Y:S02]  /*4ff0*/  IMAD.MOV.U32 R16, RZ, RZ, 0x0 ;  /* 0x00000000ff107424 */ /* 0x008fe400078e00ff */
        /* <DEDUP_REMOVED lines=22> */
.L_x_41864:
        /* <DEDUP_REMOVED lines=11> */
.L_x_41863:
        /* <DEDUP_REMOVED lines=20> */
.L_x_41866:
[----:B------:R-:W-:Y:S05]  /*5350*/  BSYNC.RECONVERGENT B2 ;  /* 0x0000000000027941 */ /* 0x000fea0003800200 */
.L_x_41865:
[----:B------:R-:W-:Y:S01]  /*5360*/  LOP3.LUT R17, R0, 0x80000000, R11, 0xb8, !PT ;  /* 0x8000000000117812 */ /* 0x000fe200078eb80b */
[----:B------:R-:W-:Y:S06]  /*5370*/  BRA `(.L_x_41862) ;  /* 0x00000000002c7947 */ /* 0x000fec0003800000 */
.L_x_41861:
[----:B------:R-:W0:Y:S01]  /*5380*/  LDCU.64 UR4, c[0x0][0x390] ;  /* 0x00007200ff0477ac */ /* 0x000e220008000a00 */
[----:B------:R-:W-:Y:S02]  /*5390*/  DSETP.NEU.AND P1, PT, R8, +INF , PT ;  /* 0x7ff000000800742a */ /* 0x000fe40003f2d000 */
[----:B------:R-:W-:-:S04]  /*53a0*/  DSETP.NAN.AND P0, PT, R12, R12, PT ;  /* 0x0000000c0c00722a */ /* 0x000fc80003f08000 */
[----:B------:R-:W-:Y:S02]  /*53b0*/  FSEL R3, R10, RZ, P1 ;  /* 0x000000ff0a037208 */ /* 0x000fe40000800000 */
[----:B---3--:R-:W-:Y:S01]  /*53c0*/  FSEL R17, R11, -QNAN , P1 ;  /* 0xfff800000b117808 */ /* 0x008fe20000800000 */
[----:B------:R-:W-:Y:S02]  /*53d0*/  DSETP.NAN.AND P1, PT, R8, R8, PT ;  /* 0x000000080800722a */ /* 0x000fe40003f28000 */
[----:B0-----:R-:W-:-:S10]  /*53e0*/  DADD R6, R18, UR4 ;  /* 0x0000000412067e29 */ /* 0x001fd40008000000 */
[-C--:B------:R-:W-:Y:S02]  /*53f0*/  FSEL R3, R3, R6.reuse, !P0 ;  /* 0x0000000603037208 */ /* 0x080fe40004000000 */
[-C--:B------:R-:W-:Y:S02]  /*5400*/  FSEL R17, R17, R7.reuse, !P0 ;  /* 0x0000000711117208 */ /* 0x080fe40004000000 */
[----:B------:R-:W-:Y:S02]  /*5410*/  FSEL R16, R3, R6, !P1 ;  /* 0x0000000603107208 */ /* 0x000fe40004800000 */
[----:B------:R-:W-:-:S07]  /*5420*/  FSEL R17, R17, R7, !P1 ;  /* 0x0000000711117208 */ /* 0x000fce0004800000 */
.L_x_41862:
[----:B------:R-:W-:Y:S05]  /*5430*/  BSYNC.RECONVERGENT B0 ;  /* 0x0000000000007941 */ /* 0x000fea0003800200 */
.L_x_41860:
        /* <DEDUP_REMOVED lines=8> */
.L_x_41859:
[----:B------:R-:W-:Y:S05]  /*54c0*/  BSYNC.RECONVERGENT B1 ;  /* 0x0000000000017941 */ /* 0x000fea0003800200 */
.L_x_41858:
        /* <DEDUP_REMOVED lines=27> */
.L_x_41873:
[----:B---3--:R-:W0:Y:S01]  /*5680*/  F2I.S64.F64.TRUNC R4, R4 ;  /* 0x0000000400047311 */ /* 0x008e22000030d900 */
[----:B------:R-:W-:Y:S02]  /*5690*/  IMAD.MOV.U32 R23, RZ, RZ, R27 ;  /* 0x000000ffff177224 */ /* 0x000fe400078e001b */
[----:B0-----:R-:W-:-:S05]  /*56a0*/  IMAD.MOV.U32 R3, RZ, RZ, R4 ;  /* 0x000000ffff037224 */ /* 0x001fca00078e0004 */
[----:B------:R4:W-:Y:S01]  /*56b0*/  STG.E.U8 desc[UR36][R8.64], R3 ;  /* 0x0000000308007986 */ /* 0x0009e2000c101124 */
[----:B------:R-:W-:Y:S05]  /*56c0*/  BRA `(.L_x_41875) ;  /* 0x00000010002c7947 */ /* 0x000fea0003800000 */
.L_x_41872:
[----:B------:R-:W-:-:S13]  /*56d0*/  ISETP.NE.AND P0, PT, R0, 0x2, PT ;  /* 0x000000020000780c */ /* 0x000fda0003f05270 */
[----:B------:R-:W-:Y:S05]  /*56e0*/  @!P0 BRA `(.L_x_41876) ;  /* 0x0000000000308947 */ /* 0x000fea0003800000 */
[----:B------:R-:W-:-:S13]  /*56f0*/  ISETP.NE.AND P0, PT, R0, 0x3, PT ;  /* 0x000000030000780c */ /* 0x000fda0003f05270 */
[----:B------:R-:W-:Y:S05]  /*5700*/  @!P0 BRA `(.L_x_41877) ;  /* 0x0000000000188947 */ /* 0x000fea0003800000 */
[----:B------:R-:W-:-:S13]  /*5710*/  ISETP.NE.AND P0, PT, R0, 0x4, PT ;  /* 0x000000040000780c */ /* 0x000fda0003f05270 */
[----:B------:R-:W-:Y:S05]  /*5720*/  @P0 BRA `(.L_x_41874) ;  /* 0x0000000c005c0947 */ /* 0x000fea0003800000 */
[----:B---3--:R-:W0:Y:S01]  /*5730*/  F2I.S64.F64.TRUNC R4, R4 ;  /* 0x0000000400047311 */ /* 0x008e22000030d900 */
[----:B------:R-:W-:Y:S01]  /*5740*/  IMAD.MOV.U32 R23, RZ, RZ, R27 ;  /* 0x000000ffff177224 */ /* 0x000fe200078e001b */
[----:B0-----:R1:W-:Y:S01]  /*5750*/  STG.E.64 desc[UR36][R8.64], R4 ;  /* 0x0000000408007986 */ /* 0x0013e2000c101b24 */
[----:B------:R-:W-:Y:S05]  /*5760*/  BRA `(.L_x_41875) ;  /* 0x0000001000047947 */ /* 0x000fea0003800000 */
.L_x_41877:
[----:B------:R-:W0:Y:S01]  /*5770*/  F2I.F64.TRUNC R5, R4 ;  /* 0x0000000400057311 */ /* 0x000e22000030d100 */
[----:B------:R-:W-:Y:S01]  /*5780*/  IMAD.MOV.U32 R23, RZ, RZ, R27 ;  /* 0x000000ffff177224 */ /* 0x000fe200078e001b */
[----:B0-----:R2:W-:Y:S01]  /*5790*/  STG.E desc[UR36][R8.64], R5 ;  /* 0x0000000508007986 */ /* 0x0015e2000c101924 */
[----:B------:R-:W-:Y:S05]  /*57a0*/  BRA `(.L_x_41875) ;  /* 0x0000000c00f47947 */ /* 0x000fea0003800000 */
.L_x_41876:
[----:B------:R-:W0:Y:S01]  /*57b0*/  F2I.F64.TRUNC R5, R4 ;  /* 0x0000000400057311 */ /* 0x000e22000030d100 */
[----:B------:R-:W-:Y:S01]  /*57c0*/  IMAD.MOV.U32 R23, RZ, RZ, R27 ;  /* 0x000000ffff177224 */ /* 0x000fe200078e001b */
[----:B0-----:R0:W-:Y:S01]  /*57d0*/  STG.E.U16 desc[UR36][R8.64], R5 ;  /* 0x0000000508007986 */ /* 0x0011e2000c101524 */
[----:B------:R-:W-:Y:S05]  /*57e0*/  BRA `(.L_x_41875) ;  /* 0x0000000c00e47947 */ /* 0x000fea0003800000 */
.L_x_41871:
        /* <DEDUP_REMOVED lines=14> */
.L_x_41879:
        /* <DEDUP_REMOVED lines=9> */
.L_x_41878:
        /* <DEDUP_REMOVED lines=15> */
.L_x_41881:
        /* <DEDUP_REMOVED lines=10> */
.L_x_41880:
[----:B------:R0:W-:Y:S01]  /*5af0*/  STG.E.64 desc[UR36][R8.64], R4 ;  /* 0x0000000408007986 */ /* 0x0001e2000c101b24 */
[----:B------:R-:W-:Y:S01]  /*5b00*/  IMAD.MOV.U32 R23, RZ, RZ, R27 ;  /* 0x000000ffff177224 */ /* 0x000fe200078e001b */
[----:B------:R-:W-:Y:S06]  /*5b10*/  BRA `(.L_x_41875) ;  /* 0x0000000c00187947 */ /* 0x000fec0003800000 */
.L_x_41870:
        /* <DEDUP_REMOVED lines=13> */
.L_x_41884:
[----:B------:R-:W-:Y:S01]  /*5bf0*/  CS2R R6, SRZ ;  /* 0x0000000000067805 */ /* 0x000fe2000001ff00 */
[----:B------:R-:W-:-:S04]  /*5c00*/  IMAD.MOV.U32 R23, RZ, RZ, R27 ;  /* 0x000000ffff177224 */ /* 0x000fc800078e001b */
[----:B------:R0:W-:Y:S01]  /*5c10*/  STG.E.128 desc[UR36][R8.64], R4 ;  /* 0x0000000408007986 */ /* 0x0001e2000c101d24 */
[----:B------:R-:W-:Y:S05]  /*5c20*/  BRA `(.L_x_41875) ;  /* 0x0000000800d47947 */ /* 0x000fea0003800000 */
.L_x_41883:
        /* <DEDUP_REMOVED lines=23> */
.L_x_41888:
[----:B------:R-:W-:Y:S05]  /*5da0*/  BSYNC.RECONVERGENT B0 ;  /* 0x0000000000007941 */ /* 0x000fea0003800200 */
.L_x_41887:
[----:B------:R-:W-:Y:S01]  /*5db0*/  LOP3.LUT R7, R0, 0x80, R7, 0xf8, !PT ;  /* 0x0000008000077812 */ /* 0x000fe200078ef807 */
[----:B------:R-:W-:-:S04]  /*5dc0*/  IMAD.MOV.U32 R23, RZ, RZ, R27 ;  /* 0x000000ffff177224 */ /* 0x000fc800078e001b */
[----:B------:R0:W-:Y:S01]  /*5dd0*/  STG.E.U8 desc[UR36][R8.64], R7 ;  /* 0x0000000708007986 */ /* 0x0001e2000c101124 */
[----:B------:R-:W-:Y:S05]  /*5de0*/  BRA `(.L_x_41875) ;  /* 0x0000000800647947 */ /* 0x000fea0003800000 */
.L_x_41886:
        /* <DEDUP_REMOVED lines=19> */
.L_x_41890:
[----:B------:R-:W-:Y:S05]  /*5f20*/  BSYNC.RECONVERGENT B0 ;  /* 0x0000000000007941 */ /* 0x000fea0003800200 */
.L_x_41889:
[----:B------:R-:W-:Y:S01]  /*5f30*/  LOP3.LUT R7, R0, 0x80, R7, 0xf8, !PT ;  /* 0x0000008000077812 */ /* 0x000fe200078ef807 */
[----:B------:R-:W-:-:S04]  /*5f40*/  IMAD.MOV.U32 R23, RZ, RZ, R27 ;  /* 0x000000ffff177224 */ /* 0x000fc800078e001b */
[----:B------:R0:W-:Y:S01]  /*5f50*/  STG.E.U8 desc[UR36][R8.64], R7 ;  /* 0x0000000708007986 */ /* 0x0001e2000c101124 */
[----:B------:R-:W-:Y:S05]  /*5f60*/  BRA `(.L_x_41875) ;  /* 0x0000000800047947 */ /* 0x000fea0003800000 */
.L_x_41885:
        /* <DEDUP_REMOVED lines=9> */
.L_x_41882:
        /* <DEDUP_REMOVED lines=12> */
.L_x_41893:
        /* <DEDUP_REMOVED lines=17> */
.L_x_41896:
[----:B------:R-:W-:-:S04]  /*61d0*/  SHF.R.U32.HI R0, RZ, 0x14, R7 ;  /* 0x00000014ff007819 */ /* 0x000fc80000011607 */
[----:B------:R-:W-:-:S04]  /*61e0*/  LOP3.LUT R0, R0, 0x1, RZ, 0xc0, !PT ;  /* 0x0000000100007812 */ /* 0x000fc800078ec0ff */
[----:B------:R-:W-:-:S04]  /*61f0*/  IADD3 R0, PT, PT, R7, 0x487ffff, R0 ;  /* 0x0487ffff07007810 */ /* 0x000fc80007ffe000 */
[----:B------:R-:W-:-:S04]  /*6200*/  SHF.R.U32.HI R0, RZ, 0x14, R0 ;  /* 0x00000014ff007819 */ /* 0x000fc80000011600 */
[----:B------:R-:W-:-:S07]  /*6210*/  LOP3.LUT R3, R0, 0xff, RZ, 0xc0, !PT ;  /* 0x000000ff00037812 */ /* 0x000fce00078ec0ff */
.L_x_41897:
[----:B------:R-:W-:-:S04]  /*6220*/  SHF.R.U32.HI R0, RZ, 0x18, R7 ;  /* 0x00000018ff007819 */ /* 0x000fc80000011607 */
[----:B------:R-:W-:-:S07]  /*6230*/  LOP3.LUT R0, R3, 0x80, R0, 0xf8, !PT ;  /* 0x0000008003007812 */ /* 0x000fce00078ef800 */
.L_x_41895:
[----:B------:R-:W-:Y:S05]  /*6240*/  BSYNC.RECONVERGENT B0 ;  /* 0x0000000000007941 */ /* 0x000fea0003800200 */
.L_x_41894:
[----:B------:R0:W-:Y:S01]  /*6250*/  STG.E.U8 desc[UR36][R8.64], R0 ;  /* 0x0000000008007986 */ /* 0x0001e2000c101124 */
[----:B------:R-:W-:Y:S01]  /*6260*/  IMAD.MOV.U32 R23, RZ, RZ, R27 ;  /* 0x000000ffff177224 */ /* 0x000fe200078e001b */
[----:B------:R-:W-:Y:S06]  /*6270*/  BRA `(.L_x_41875) ;  /* 0x0000000400407947 */ /* 0x000fec0003800000 */
.L_x_41892:
        /* <DEDUP_REMOVED lines=17> */
.L_x_41900:
[----:B------:R-:W-:-:S04]  /*6390*/  SHF.R.U32.HI R0, RZ, 0x15, R7 ;  /* 0x00000015ff007819 */ /* 0x000fc80000011607 */
[----:B------:R-:W-:-:S04]  /*63a0*/  LOP3.LUT R0, R0, 0x1, RZ, 0xc0, !PT ;  /* 0x0000000100007812 */ /* 0x000fc800078ec0ff */
[----:B------:R-:W-:-:S04]  /*63b0*/  IADD3 R0, PT, PT, R7, 0x88fffff, R0 ;  /* 0x088fffff07007810 */ /* 0x000fc80007ffe000 */
[----:B------:R-:W-:-:S04]  /*63c0*/  SHF.R.U32.HI R0, RZ, 0x15, R0 ;  /* 0x00000015ff007819 */ /* 0x000fc80000011600 */
[----:B------:R-:W-:-:S07]  /*63d0*/  LOP3.LUT R3, R0, 0xff, RZ, 0xc0, !PT ;  /* 0x000000ff00037812 */ /* 0x000fce00078ec0ff */
.L_x_41901:
[----:B------:R-:W-:-:S04]  /*63e0*/  SHF.R.U32.HI R0, RZ, 0x18, R7 ;  /* 0x00000018ff007819 */ /* 0x000fc80000011607 */
[----:B------:R-:W-:-:S07]  /*63f0*/  LOP3.LUT R0, R3, 0x80, R0, 0xf8, !PT ;  /* 0x0000008003007812 */ /* 0x000fce00078ef800 */
.L_x_41899:
[----:B------:R-:W-:Y:S05]  /*6400*/  BSYNC.RECONVERGENT B0 ;  /* 0x0000000000007941 */ /* 0x000fea0003800200 */
.L_x_41898:
[----:B------:R0:W-:Y:S01]  /*6410*/  STG.E.U8 desc[UR36][R8.64], R0 ;  /* 0x0000000008007986 */ /* 0x0001e2000c101124 */
[----:B------:R-:W-:Y:S01]  /*6420*/  IMAD.MOV.U32 R23, RZ, RZ, R27 ;  /* 0x000000ffff177224 */ /* 0x000fe200078e001b */
[----:B------:R-:W-:Y:S06]  /*6430*/  BRA `(.L_x_41875) ;  /* 0x0000000000d07947 */ /* 0x000fec0003800000 */
.L_x_41891:
[----:B------:R-:W-:-:S13]  /*6440*/  ISETP.NE.AND P0, PT, R0, 0x1c, PT ;  /* 0x0000001c0000780c */ /* 0x000fda0003f05270 */
[----:B------:R-:W-:Y:S05]  /*6450*/  @!P0 BRA `(.L_x_41902) ;  /* 0x0000000000bc8947 */ /* 0x000fea0003800000 */
[----:B------:R-:W-:-:S13]  /*6460*/  ISETP.NE.AND P0, PT, R0, 0x1d, PT ;  /* 0x0000001d0000780c */ /* 0x000fda0003f05270 */
[----:B------:R-:W-:Y:S05]  /*6470*/  @!P0 BRA `(.L_x_41903) ;  /* 0x0000000000a48947 */ /* 0x000fea0003800000 */
[----:B------:R-:W-:-:S13]  /*6480*/  ISETP.NE.AND P0, PT, R0, 0x2c, PT ;  /* 0x0000002c0000780c */ /* 0x000fda0003f05270 */
[----:B------:R-:W-:Y:S05]  /*6490*/  @!P0 BRA `(.L_x_41904) ;  /* 0x0000000000488947 */ /* 0x000fea0003800000 */
.L_x_41874:
[----:B------:R-:W-:Y:S01]  /*64a0*/  MOV R14, 0x0 ;  /* 0x00000000000e7802 */ /* 0x000fe20000000f00 */
[----:B------:R-:W3:Y:S01]  /*64b0*/  LDCU.64 UR6, c[0x4][0x178] ;  /* 0x01002f00ff0677ac */ /* 0x000ee20008000a00 */
[----:B------:R-:W-:Y:S02]  /*64c0*/  IMAD.MOV.U32 R8, RZ, RZ, 0x65 ;  /* 0x00000065ff087424 */ /* 0x000fe400078e00ff */
[----:B------:R-:W-:Y:S01]  /*64d0*/  IMAD.MOV.U32 R12, RZ, RZ, 0x1 ;  /* 0x00000001ff0c7424 */ /* 0x000fe200078e00ff */
[----:B------:R-:W0:Y:S01]  /*64e0*/  LDCU.64 UR8, c[0x4][0x180] ;  /* 0x01003000ff0877ac */ /* 0x000e220008000a00 */
[----:B------:R-:W1:Y:S01]  /*64f0*/  LDC.64 R14, c[0x4][R14] ;  /* 0x010000000e0e7b82 */ /* 0x000e620000000a00 */
[----:B------:R-:W-:Y:S01]  /*6500*/  IMAD.MOV.U32 R13, RZ, RZ, RZ ;  /* 0x000000ffff0d7224 */ /* 0x000fe200078e00ff */
[----:B------:R-:W2:Y:S01]  /*6510*/  LDCU.64 UR4, c[0x4][0x60] ;  /* 0x01000c00ff0477ac */ /* 0x000ea20008000a00 */
[----:B---3--:R-:W-:Y:S02]  /*6520*/  IMAD.U32 R4, RZ, RZ, UR6 ;  /* 0x00000006ff047e24 */ /* 0x008fe4000f8e00ff */
[----:B------:R-:W-:-:S02]  /*6530*/  IMAD.U32 R5, RZ, RZ, UR7 ;  /* 0x00000007ff057e24 */ /* 0x000fc4000f8e00ff */
[----:B0-----:R-:W-:Y:S02]  /*6540*/  IMAD.U32 R6, RZ, RZ, UR8 ;  /* 0x00000008ff067e24 */ /* 0x001fe4000f8e00ff */
[----:B------:R-:W-:Y:S02]  /*6550*/  IMAD.U32 R7, RZ, RZ, UR9 ;  /* 0x00000009ff077e24 */ /* 0x000fe4000f8e00ff */
[----:B--2---:R-:W-:Y:S02]  /*6560*/  IMAD.U32 R10, RZ, RZ, UR4 ;  /* 0x00000004ff0a7e24 */ /* 0x004fe4000f8e00ff */
[----:B------:R-:W-:-:S07]  /*6570*/  IMAD.U32 R11, RZ, RZ, UR5 ;  /* 0x00000005ff0b7e24 */ /* 0x000fce000f8e00ff */
[----:B------:R-:W-:-:S07]  /*6580*/  LEPC R20, `(.L_x_41905) ;  /* 0x000000001014794e */ /* 0x000fce0000000000 */
[----:B-1----:R-:W-:Y:S05]  /*6590*/  CALL.ABS.NOINC R14 ;  /* 0x000000000e007343 */ /* 0x002fea0003c00000 */
.L_x_41905:
[----:B------:R-:W-:Y:S01]  /*65a0*/  IMAD.MOV.U32 R23, RZ, RZ, R27 ;  /* 0x000000ffff177224 */ /* 0x000fe200078e001b */
[----:B------:R-:W-:Y:S06]  /*65b0*/  BRA `(.L_x_41875) ;  /* 0x0000000000707947 */ /* 0x000fec0003800000 */
.L_x_41904:
        /* <DEDUP_REMOVED lines=21> */
.L_x_41903:
[----:B---3--:R-:W0:Y:S01]  /*6710*/  F2I.U64.F64.TRUNC R4, R4 ;  /* 0x0000000400047311 */ /* 0x008e22000030d800 */
[----:B------:R-:W-:Y:S01]  /*6720*/  IMAD.MOV.U32 R23, RZ, RZ, R27 ;  /* 0x000000ffff177224 */ /* 0x000fe200078e001b */
[----:B0-----:R0:W-:Y:S01]  /*6730*/  STG.E.64 desc[UR36][R8.64], R4 ;  /* 0x0000000408007986 */ /* 0x0011e2000c101b24 */
[----:B------:R-:W-:Y:S05]  /*6740*/  BRA `(.L_x_41875) ;  /* 0x00000000000c7947 */ /* 0x000fea0003800000 */
.L_x_41902:
[----:B------:R-:W0:Y:S01]  /*6750*/  F2I.U32.F64.TRUNC R5, R4 ;  /* 0x0000000400057311 */ /* 0x000e22000030d000 */
[----:B------:R-:W-:Y:S01]  /*6760*/  IMAD.MOV.U32 R23, RZ, RZ, R27 ;  /* 0x000000ffff177224 */ /* 0x000fe200078e001b */
[----:B0-----:R0:W-:Y:S06]  /*6770*/  STG.E desc[UR36][R8.64], R5 ;  /* 0x0000000508007986 */ /* 0x0011ec000c101924 */
.L_x_41875:
[----:B------:R-:W-:-:S13]  /*6780*/  ISETP.GE.AND P0, PT, R23, R2, PT ;  /* 0x000000021700720c */ /* 0x000fda0003f06270 */
[----:B------:R-:W-:Y:S05]  /*6790*/  @P0 BREAK.RELIABLE B6 ;  /* 0x0000000000060942 */ /* 0x000fea0003800100 */
[----:B------:R-:W-:Y:S05]  /*67a0*/  @P0 BRA `(.L_x_41906) ;  /* 0x0000002000a00947 */ /* 0x000fea0003800000 */
[----:B------:R-:W4:Y:S01]  /*67b0*/  LDCU UR4, c[0x0][0x3b8] ;  /* 0x00007700ff0477ac */ /* 0x000f220008000800 */
[----:B0123--:R-:W0:Y:S01]  /*67c0*/  LDC.64 R4, c[0x0][0x398] ;  /* 0x0000e600ff047b82 */ /* 0x00fe220000000a00 */
[----:B------:R-:W-:Y:S01]  /*67d0*/  IMAD R0, R22, 0x200, R23 ;  /* 0x0000020016007824 */ /* 0x000fe200078e0217 */
[----:B------:R-:W-:-:S03]  /*67e0*/  PRMT R6, R18, 0x9910, RZ ;  /* 0x0000991012067816 */ /* 0x000fc600000000ff */
[----:B----4-:R-:W-:Y:S02]  /*67f0*/  IMAD R3, R0, UR4, RZ ;  /* 0x0000000400037c24 */ /* 0x010fe4000f8e02ff */
        /* <DEDUP_REMOVED lines=16> */
.L_x_41910:
[----:B------:R-:W0:Y:S02]  /*6900*/  F2I.S64.F64.TRUNC R28, R28 ;  /* 0x0000001c001c7311 */ /* 0x000e24000030d900 */
[----:B0-----:R-:W-:-:S05]  /*6910*/  IMAD.MOV.U32 R3, RZ, RZ, R28 ;  /* 0x000000ffff037224 */ /* 0x001fca00078e001c */
[----:B------:R0:W-:Y:S01]  /*6920*/  STG.E.U8 desc[UR36][R4.64], R3 ;  /* 0x0000000304007986 */ /* 0x0001e2000c101124 */
[----:B------:R-:W-:Y:S05]  /*6930*/  BRA `(.L_x_41912) ;  /* 0x0000000c00e07947 */ /* 0x000fea0003800000 */
.L_x_41909:
        /* <DEDUP_REMOVED lines=9> */
.L_x_41914:
[----:B------:R-:W0:Y:S02]  /*69d0*/  F2I.F64.TRUNC R29, R28 ;  /* 0x0000001c001d7311 */ /* 0x000e24000030d100 */
[----:B0-----:R0:W-:Y:S01]  /*69e0*/  STG.E desc[UR36][R4.64], R29 ;  /* 0x0000001d04007986 */ /* 0x0011e2000c101924 */
[----:B------:R-:W-:Y:S05]  /*69f0*/  BRA `(.L_x_41912) ;  /* 0x0000000c00b07947 */ /* 0x000fea0003800000 */
.L_x_41913:
[----:B------:R-:W0:Y:S02]  /*6a00*/  F2I.F64.TRUNC R29, R28 ;  /* 0x0000001c001d7311 */ /* 0x000e24000030d100 */
[----:B0-----:R0:W-:Y:S01]  /*6a10*/  STG.E.U16 desc[UR36][R4.64], R29 ;  /* 0x0000001d04007986 */ /* 0x0011e2000c101524 */
[----:B------:R-:W-:Y:S05]  /*6a20*/  BRA `(.L_x_41912) ;  /* 0x0000000c00a47947 */ /* 0x000fea0003800000 */
.L_x_41908:
        /* <DEDUP_REMOVED lines=13> */
.L_x_41916:
        /* <DEDUP_REMOVED lines=8> */
.L_x_41915:
        /* <DEDUP_REMOVED lines=14> */
.L_x_41918:
        /* <DEDUP_REMOVED lines=9> */
.L_x_41917:
[----:B------:R0:W-:Y:S01]  /*6cf0*/  STG.E.64 desc[UR36][R4.64], R28 ;  /* 0x0000001c04007986 */ /* 0x0001e2000c101b24 */
[----:B------:R-:W-:Y:S05]  /*6d00*/  BRA `(.L_x_41912) ;  /* 0x0000000800ec7947 */ /* 0x000fea0003800000 */
.L_x_41907:
        /* <DEDUP_REMOVED lines=13> */
.L_x_41922:
        /* <DEDUP_REMOVED lines=22> */
.L_x_41925:
[----:B------:R-:W-:-:S04]  /*6f40*/  SHF.R.U32.HI R3, RZ, 0x18, R7 ;  /* 0x00000018ff037819 */ /* 0x000fc80000011607 */
[----:B------:R-:W-:-:S07]  /*6f50*/  LOP3.LUT R0, R0, 0x80, R3, 0xf8, !PT ;  /* 0x0000008000007812 */ /* 0x000fce00078ef803 */
.L_x_41924:
[----:B------:R-:W-:Y:S05]  /*6f60*/  BSYNC.RECONVERGENT B0 ;  /* 0x0000000000007941 */ /* 0x000fea0003800200 */
.L_x_41923:
[----:B------:R0:W-:Y:S01]  /*6f70*/  STG.E.U8 desc[UR36][R4.64], R0 ;  /* 0x0000000004007986 */ /* 0x0001e2000c101124 */
[----:B------:R-:W-:Y:S05]  /*6f80*/  BRA `(.L_x_41912) ;  /* 0x00000008004c7947 */ /* 0x000fea0003800000 */
.L_x_41921:
        /* <DEDUP_REMOVED lines=22> */
.L_x_41928:
[----:B------:R-:W-:-:S04]  /*70f0*/  SHF.R.U32.HI R3, RZ, 0x18, R7 ;  /* 0x00000018ff037819 */ /* 0x000fc80000011607 */
[----:B------:R-:W-:-:S07]  /*7100*/  LOP3.LUT R0, R0, 0x80, R3, 0xf8, !PT ;  /* 0x0000008000007812 */ /* 0x000fce00078ef803 */
.L_x_41927:
[----:B------:R-:W-:Y:S05]  /*7110*/  BSYNC.RECONVERGENT B0 ;  /* 0x0000000000007941 */ /* 0x000fea0003800200 */
.L_x_41926:
[----:B------:R0:W-:Y:S01]  /*7120*/  STG.E.U8 desc[UR36][R4.64], R0 ;  /* 0x0000000004007986 */ /* 0x0001e2000c101124 */
[----:B------:R-:W-:Y:S05]  /*7130*/  BRA `(.L_x_41912) ;  /* 0x0000000400e07947 */ /* 0x000fea0003800000 */
.L_x_41920:
        /* <DEDUP_REMOVED lines=26> */
.L_x_41930:
[----:B------:R-:W0:Y:S02]  /*72e0*/  F2I.U64.F64.TRUNC R28, R28 ;  /* 0x0000001c001c7311 */ /* 0x000e24000030d800 */
[----:B0-----:R0:W-:Y:S01]  /*72f0*/  STG.E.64 desc[UR36][R4.64], R28 ;  /* 0x0000001c04007986 */ /* 0x0011e2000c101b24 */
[----:B------:R-:W-:Y:S05]  /*7300*/  BRA `(.L_x_41912) ;  /* 0x00000004006c7947 */ /* 0x000fea0003800000 */
.L_x_41929:
[----:B------:R-:W0:Y:S02]  /*7310*/  F2I.U32.F64.TRUNC R29, R28 ;  /* 0x0000001c001d7311 */ /* 0x000e24000030d000 */
[----:B0-----:R0:W-:Y:S01]  /*7320*/  STG.E desc[UR36][R4.64], R29 ;  /* 0x0000001d04007986 */ /* 0x0011e2000c101924 */
[----:B------:R-:W-:Y:S05]  /*7330*/  BRA `(.L_x_41912) ;  /* 0x0000000400607947 */ /* 0x000fea0003800000 */
.L_x_41919:
        /* <DEDUP_REMOVED lines=10> */
.L_x_41932:
[----:B------:R-:W-:-:S05]  /*73e0*/  CS2R R30, SRZ ;  /* 0x00000000001e7805 */ /* 0x000fca000001ff00 */
[----:B------:R4:W-:Y:S01]  /*73f0*/  STG.E.128 desc[UR36][R4.64], R28 ;  /* 0x0000001c04007986 */ /* 0x0009e2000c101d24 */
[----:B------:R-:W-:Y:S05]  /*7400*/  BRA `(.L_x_41912) ;  /* 0x00000004002c7947 */ /* 0x000fea0003800000 */
.L_x_41931:
[----:B------:R-:W-:-:S13]  /*7410*/  ISETP.NE.AND P0, PT, R0, 0xf, PT ;  /* 0x0000000f0000780c */ /* 0x000fda0003f05270 */
[----:B------:R-:W-:Y:S05]  /*7420*/  @!P0 BRA `(.L_x_41933) ;  /* 0x0000000400088947 */ /* 0x000fea0003800000 */
[----:B------:R-:W-:-:S13]  /*7430*/  ISETP.NE.AND P0, PT, R0, 0x17, PT ;  /* 0x000000170000780c */ /* 0x000fda0003f05270 */
[----:B------:R-:W-:Y:S05]  /*7440*/  @!P0 BRA `(.L_x_41934) ;  /* 0x0000000000a08947 */ /* 0x000fea0003800000 */
[----:B------:R-:W-:-:S13]  /*7450*/  ISETP.NE.AND P0, PT, R0, 0x18, PT ;  /* 0x000000180000780c */ /* 0x000fda0003f05270 */
[----:B------:R-:W-:Y:S05]  /*7460*/  @!P0 BRA `(.L_x_41935) ;  /* 0x0000000000448947 */ /* 0x000fea0003800000 */
.L_x_41911:
        /* <DEDUP_REMOVED lines=16> */
.L_x_41936:
[----:B------:R-:W-:Y:S05]  /*7570*/  BRA `(.L_x_41912) ;  /* 0x0000000000d07947 */ /* 0x000fea0003800000 */
.L_x_41935:
        /* <DEDUP_REMOVED lines=17> */
.L_x_41938:
[----:B------:R-:W-:Y:S05]  /*7690*/  BSYNC.RECONVERGENT B0 ;  /* 0x0000000000007941 */ /* 0x000fea0003800200 */
.L_x_41937:
[----:B------:R-:W-:-:S05]  /*76a0*/  LOP3.LUT R3, R0, 0x80, R3, 0xf8, !PT ;  /* 0x0000008000037812 */ /* 0x000fca00078ef803 */
[----:B------:R2:W-:Y:S01]  /*76b0*/  STG.E.U8 desc[UR36][R4.64], R3 ;  /* 0x0000000304007986 */ /* 0x0005e2000c101124 */
[----:B------:R-:W-:Y:S05]  /*76c0*/  BRA `(.L_x_41912) ;  /* 0x00000000007c7947 */ /* 0x000fea0003800000 */
.L_x_41934:
        /* <DEDUP_REMOVED lines=16> */
.L_x_41940:
[----:B------:R-:W-:Y:S01]  /*77d0*/  IMAD.MOV.U32 R0, RZ, RZ, 0x7f ;  /* 0x0000007fff007424 */ /* 0x000fe200078e00ff */
[----:B------:R-:W-:-:S04]  /*77e0*/  ISETP.GT.U32.AND P0, PT, R3, 0x7f800000, PT ;  /* 0x7f8000000300780c */ /* 0x000fc80003f04070 */
[----:B------:R-:W-:-:S09]  /*77f0*/  SEL R0, R0, 0x7c, P0 ;  /* 0x0000007c00007807 */ /* 0x000fd20000000000 */
.L_x_41941:
[----:B------:R-:W-:Y:S05]  /*7800*/  BSYNC.RECONVERGENT B0 ;  /* 0x0000000000007941 */ /* 0x000fea0003800200 */
.L_x_41939:
[----:B------:R-:W-:-:S04]  /*7810*/  SHF.R.U32.HI R3, RZ, 0x18, R7 ;  /* 0x00000018ff037819 */ /* 0x000fc80000011607 */
[----:B------:R-:W-:-:S05]  /*7820*/  LOP3.LUT R3, R0, 0x80, R3, 0xf8, !PT ;  /* 0x0000008000037812 */ /* 0x000fca00078ef803 */
[----:B------:R1:W-:Y:S01]  /*7830*/  STG.E.U8 desc[UR36][R4.64], R3 ;  /* 0x0000000304007986 */ /* 0x0003e2000c101124 */
[----:B------:R-:W-:Y:S05]  /*7840*/  BRA `(.L_x_41912) ;  /* 0x00000000001c7947 */ /* 0x000fea0003800000 */
.L_x_41933:
[----:B------:R-:W-:Y:S01]  /*7850*/  UMOV UR4, 0xf0000000 ;  /* 0xf000000000047882 */ /* 0x000fe20000000000 */
[----:B------:R-:W-:Y:S01]  /*7860*/  UMOV UR5, 0x380fffff ;  /* 0x380fffff00057882 */ /* 0x000fe20000000000 */
[----:B------:R-:W0:Y:S01]  /*7870*/  F2F.F32.F64 R0, R28 ;  /* 0x0000001c00007310 */ /* 0x000e220000301000 */
[----:B------:R-:W-:-:S14]  /*7880*/  DSETP.GEU.AND P0, PT, |R28|, UR4, PT ;  /* 0x000000041c007e2a */ /* 0x000fdc000bf0e200 */
[----:B0-----:R-:W-:-:S05]  /*7890*/  @!P0 FMUL R0, R0, 1.175494350822287508e-38 ;  /* 0x0080000000008820 */ /* 0x001fca0000400000 */
[----:B------:R-:W-:-:S05]  /*78a0*/  F2FP.BF16.F32.PACK_AB R0, RZ, R0 ;  /* 0x00000000ff00723e */ /* 0x000fca00000010ff */
[----:B------:R0:W-:Y:S02]  /*78b0*/  STG.E.U16 desc[UR36][R4.64], R0 ;  /* 0x0000000004007986 */ /* 0x0001e4000c101524 */
.L_x_41912:
[----:B------:R-:W-:-:S07]  /*78c0*/  VIADD R23, R23, 0x80 ;  /* 0x0000008017177836 */ /* 0x000fce0000000000 */
.L_x_41869:
[----:B------:R-:W-:-:S13]  /*78d0*/  ISETP.GE.AND P0, PT, R23, R2, PT ;  /* 0x000000021700720c */ /* 0x000fda0003f06270 */
[----:B------:R-:W-:Y:S05]  /*78e0*/  @P0 BREAK.RELIABLE B6 ;  /* 0x0000000000060942 */ /* 0x000fea0003800100 */
[----:B------:R-:W-:Y:S05]  /*78f0*/  @P0 BRA `(.L_x_41906) ;  /* 0x00000010004c0947 */ /* 0x000fea0003800000 */
[----:B------:R-:W-:Y:S05]  /*7900*/  BSYNC.RELIABLE B6 ;  /* 0x0000000000067941 */ /* 0x000fea0003800100 */
.L_x_41868:
        /* <DEDUP_REMOVED lines=21> */
.L_x_41945:
[----:B------:R-:W0:Y:S02]  /*7a60*/  F2I.S64.F64.TRUNC R24, R24 ;  /* 0x0000001800187311 */ /* 0x000e24000030d900 */
[----:B0-----:R-:W-:-:S05]  /*7a70*/  IMAD.MOV.U32 R3, RZ, RZ, R24 ;  /* 0x000000ffff037224 */ /* 0x001fca00078e0018 */
[----:B------:R4:W-:Y:S01]  /*7a80*/  STG.E.U8 desc[UR36][R4.64], R3 ;  /* 0x0000000304007986 */ /* 0x0009e2000c101124 */
[----:B------:R-:W-:Y:S05]  /*7a90*/  BRA `(.L_x_41947) ;  /* 0x0000000c00e07947 */ /* 0x000fea0003800000 */
.L_x_41944:
        /* <DEDUP_REMOVED lines=9> */
.L_x_41949:
[----:B------:R-:W0:Y:S02]  /*7b30*/  F2I.F64.TRUNC R25, R24 ;  /* 0x0000001800197311 */ /* 0x000e24000030d100 */
[----:B0-----:R2:W-:Y:S01]  /*7b40*/  STG.E desc[UR36][R4.64], R25 ;  /* 0x0000001904007986 */ /* 0x0015e2000c101924 */
[----:B------:R-:W-:Y:S05]  /*7b50*/  BRA `(.L_x_41947) ;  /* 0x0000000c00b07947 */ /* 0x000fea0003800000 */
.L_x_41948:
[----:B------:R-:W0:Y:S02]  /*7b60*/  F2I.F64.TRUNC R25, R24 ;  /* 0x0000001800197311 */ /* 0x000e24000030d100 */
[----:B0-----:R0:W-:Y:S01]  /*7b70*/  STG.E.U16 desc[UR36][R4.64], R25 ;  /* 0x0000001904007986 */ /* 0x0011e2000c101524 */
[----:B------:R-:W-:Y:S05]  /*7b80*/  BRA `(.L_x_41947) ;  /* 0x0000000c00a47947 */ /* 0x000fea0003800000 */
.L_x_41943:
        /* <DEDUP_REMOVED lines=13> */
.L_x_41951:
        /* <DEDUP_REMOVED lines=8> */
.L_x_41950:
        /* <DEDUP_REMOVED lines=14> */
.L_x_41953:
        /* <DEDUP_REMOVED lines=9> */
.L_x_41952:
[----:B------:R0:W-:Y:S01]  /*7e50*/  STG.E.64 desc[UR36][R4.64], R24 ;  /* 0x0000001804007986 */ /* 0x0001e2000c101b24 */
[----:B------:R-:W-:Y:S05]  /*7e60*/  BRA `(.L_x_41947) ;  /* 0x0000000800ec7947 */ /* 0x000fea0003800000 */
.L_x_41942:
        /* <DEDUP_REMOVED lines=13> */
.L_x_41957:
        /* <DEDUP_REMOVED lines=22> */
.L_x_41960:
[----:B------:R-:W-:-:S04]  /*80a0*/  SHF.R.U32.HI R3, RZ, 0x18, R7 ;  /* 0x00000018ff037819 */ /* 0x000fc80000011607 */
[----:B------:R-:W-:-:S07]  /*80b0*/  LOP3.LUT R0, R0, 0x80, R3, 0xf8, !PT ;  /* 0x0000008000007812 */ /* 0x000fce00078ef803 */
.L_x_41959:
[----:B------:R-:W-:Y:S05]  /*80c0*/  BSYNC.RECONVERGENT B0 ;  /* 0x0000000000007941 */ /* 0x000fea0003800200 */
.L_x_41958:
[----:B------:R0:W-:Y:S01]  /*80d0*/  STG.E.U8 desc[UR36][R4.64], R0 ;  /* 0x0000000004007986 */ /* 0x0001e2000c101124 */
[----:B------:R-:W-:Y:S05]  /*80e0*/  BRA `(.L_x_41947) ;  /* 0x00000008004c7947 */ /* 0x000fea0003800000 */
.L_x_41956:
        /* <DEDUP_REMOVED lines=22> */
.L_x_41963:
[----:B------:R-:W-:-:S04]  /*8250*/  SHF.R.U32.HI R3, RZ, 0x18, R7 ;  /* 0x00000018ff037819 */ /* 0x000fc80000011607 */
[----:B------:R-:W-:-:S07]  /*8260*/  LOP3.LUT R0, R0, 0x80, R3, 0xf8, !PT ;  /* 0x0000008000007812 */ /* 0x000fce00078ef803 */
.L_x_41962:
[----:B------:R-:W-:Y:S05]  /*8270*/  BSYNC.RECONVERGENT B0 ;  /* 0x0000000000007941 */ /* 0x000fea0003800200 */
.L_x_41961:
[----:B------:R0:W-:Y:S01]  /*8280*/  STG.E.U8 desc[UR36][R4.64], R0 ;  /* 0x0000000004007986 */ /* 0x0001e2000c101124 */
[----:B------:R-:W-:Y:S05]  /*8290*/  BRA `(.L_x_41947) ;  /* 0x0000000400e07947 */ /* 0x000fea0003800000 */
.L_x_41955:
        /* <DEDUP_REMOVED lines=26> */
.L_x_41965:
[----:B------:R-:W0:Y:S02]  /*8440*/  F2I.U64.F64.TRUNC R24, R24 ;  /* 0x0000001800187311 */ /* 0x000e24000030d800 */
[----:B0-----:R0:W-:Y:S01]  /*8450*/  STG.E.64 desc[UR36][R4.64], R24 ;  /* 0x0000001804007986 */ /* 0x0011e2000c101b24 */
[----:B------:R-:W-:Y:S05]  /*8460*/  BRA `(.L_x_41947) ;  /* 0x00000004006c7947 */ /* 0x000fea0003800000 */
.L_x_41964:
[----:B------:R-:W0:Y:S02]  /*8470*/  F2I.U32.F64.TRUNC R25, R24 ;  /* 0x0000001800197311 */ /* 0x000e24000030d000 */
[----:B0-----:R0:W-:Y:S01]  /*8480*/  STG.E desc[UR36][R4.64], R25 ;  /* 0x0000001904007986 */ /* 0x0011e2000c101924 */
[----:B------:R-:W-:Y:S05]  /*8490*/  BRA `(.L_x_41947) ;  /* 0x0000000400607947 */ /* 0x000fea0003800000 */
.L_x_41954:
        /* <DEDUP_REMOVED lines=10> */
.L_x_41967:
[----:B------:R-:W-:-:S05]  /*8540*/  CS2R R26, SRZ ;  /* 0x00000000001a7805 */ /* 0x000fca000001ff00 */
[----:B------:R0:W-:Y:S01]  /*8550*/  STG.E.128 desc[UR36][R4.64], R24 ;  /* 0x0000001804007986 */ /* 0x0001e2000c101d24 */
[----:B------:R-:W-:Y:S05]  /*8560*/  BRA `(.L_x_41947) ;  /* 0x00000004002c7947 */ /* 0x000fea0003800000 */
.L_x_41966:
[----:B------:R-:W-:-:S13]  /*8570*/  ISETP.NE.AND P0, PT, R0, 0xf, PT ;  /* 0x0000000f0000780c */ /* 0x000fda0003f05270 */
[----:B------:R-:W-:Y:S05]  /*8580*/  @!P0 BRA `(.L_x_41968) ;  /* 0x0000000400088947 */ /* 0x000fea0003800000 */
[----:B------:R-:W-:-:S13]  /*8590*/  ISETP.NE.AND P0, PT, R0, 0x17, PT ;  /* 0x000000170000780c */ /* 0x000fda0003f05270 */
[----:B------:R-:W-:Y:S05]  /*85a0*/  @!P0 BRA `(.L_x_41969) ;  /* 0x0000000000a08947 */ /* 0x000fea0003800000 */
[----:B------:R-:W-:-:S13]  /*85b0*/  ISETP.NE.AND P0, PT, R0, 0x18, PT ;  /* 0x000000180000780c */ /* 0x000fda0003f05270 */
[----:B------:R-:W-:Y:S05]  /*85c0*/  @!P0 BRA `(.L_x_41970) ;  /* 0x0000000000448947 */ /* 0x000fea0003800000 */
.L_x_41946:
        /* <DEDUP_REMOVED lines=16> */
.L_x_41971:
[----:B------:R-:W-:Y:S05]  /*86d0*/  BRA `(.L_x_41947) ;  /* 0x0000000000d07947 */ /* 0x000fea0003800000 */
.L_x_41970:
        /* <DEDUP_REMOVED lines=17> */
.L_x_41973:
[----:B------:R-:W-:Y:S05]  /*87f0*/  BSYNC.RECONVERGENT B0 ;  /* 0x0000000000007941 */ /* 0x000fea0003800200 */
.L_x_41972:
[----:B------:R-:W-:-:S05]  /*8800*/  LOP3.LUT R3, R0, 0x80, R3, 0xf8, !PT ;  /* 0x0000008000037812 */ /* 0x000fca00078ef803 */
[----:B------:R0:W-:Y:S01]  /*8810*/  STG.E.U8 desc[UR36][R4.64], R3 ;  /* 0x0000000304007986 */ /* 0x0001e2000c101124 */
[----:B------:R-:W-:Y:S05]  /*8820*/  BRA `(.L_x_41947) ;  /* 0x00000000007c7947 */ /* 0x000fea0003800000 */
.L_x_41969:
        /* <DEDUP_REMOVED lines=16> */
.L_x_41975:
[----:B------:R-:W-:Y:S01]  /*8930*/  IMAD.MOV.U32 R0, RZ, RZ, 0x7f ;  /* 0x0000007fff007424 */ /* 0x000fe200078e00ff */
[----:B------:R-:W-:-:S04]  /*8940*/  ISETP.GT.U32.AND P0, PT, R3, 0x7f800000, PT ;  /* 0x7f8000000300780c */ /* 0x000fc80003f04070 */
[----:B------:R-:W-:-:S09]  /*8950*/  SEL R0, R0, 0x7c, P0 ;  /* 0x0000007c00007807 */ /* 0x000fd20000000000 */
.L_x_41976:
[----:B------:R-:W-:Y:S05]  /*8960*/  BSYNC.RECONVERGENT B0 ;  /* 0x0000000000007941 */ /* 0x000fea0003800200 */
.L_x_41974:
[----:B------:R-:W-:-:S04]  /*8970*/  SHF.R.U32.HI R3, RZ, 0x18, R7 ;  /* 0x00000018ff037819 */ /* 0x000fc80000011607 */
[----:B------:R-:W-:-:S05]  /*8980*/  LOP3.LUT R3, R0, 0x80, R3, 0xf8, !PT ;  /* 0x0000008000037812 */ /* 0x000fca00078ef803 */
[----:B------:R0:W-:Y:S01]  /*8990*/  STG.E.U8 desc[UR36][R4.64], R3 ;  /* 0x0000000304007986 */ /* 0x0001e2000c101124 */
[----:B------:R-:W-:Y:S05]  /*89a0*/  BRA `(.L_x_41947) ;  /* 0x00000000001c7947 */ /* 0x000fea0003800000 */
.L_x_41968:
[----:B------:R-:W-:Y:S01]  /*89b0*/  UMOV UR4, 0xf0000000 ;  /* 0xf000000000047882 */ /* 0x000fe20000000000 */
[----:B------:R-:W-:Y:S01]  /*89c0*/  UMOV UR5, 0x380fffff ;  /* 0x380fffff00057882 */ /* 0x000fe20000000000 */
[----:B------:R-:W0:Y:S01]  /*89d0*/  F2F.F32.F64 R0, R24 ;  /* 0x0000001800007310 */ /* 0x000e220000301000 */
[----:B------:R-:W-:-:S14]  /*89e0*/  DSETP.GEU.AND P0, PT, |R24|, UR4, PT ;  /* 0x0000000418007e2a */ /* 0x000fdc000bf0e200 */
[----:B0-----:R-:W-:-:S05]  /*89f0*/  @!P0 FMUL R0, R0, 1.175494350822287508e-38 ;  /* 0x0080000000008820 */ /* 0x001fca0000400000 */
[----:B------:R-:W-:-:S05]  /*8a00*/  F2FP.BF16.F32.PACK_AB R0, RZ, R0 ;  /* 0x00000000ff00723e */ /* 0x000fca00000010ff */
[----:B------:R0:W-:Y:S02]  /*8a10*/  STG.E.U16 desc[UR36][R4.64], R0 ;  /* 0x0000000004007986 */ /* 0x0001e4000c101524 */
.L_x_41947:
[----:B------:R-:W-:-:S07]  /*8a20*/  VIADD R23, R23, 0x80 ;  /* 0x0000008017177836 */ /* 0x000fce0000000000 */
.L_x_41906:
[----:B------:R-:W-:Y:S05]  /*8a30*/  BSYNC.RECONVERGENT B7 ;  /* 0x0000000000077941 */ /* 0x000fea0003800200 */
.L_x_41867:
        /* <DEDUP_REMOVED lines=22> */
.L_x_41980:
[----:B------:R-:W0:Y:S02]  /*8ba0*/  F2I.S64.F64.TRUNC R16, R16 ;  /* 0x0000001000107311 */ /* 0x000e24000030d900 */
[----:B0-----:R-:W-:-:S05]  /*8bb0*/  IMAD.MOV.U32 R5, RZ, RZ, R16 ;  /* 0x000000ffff057224 */ /* 0x001fca00078e0010 */
[----:B------:R-:W-:Y:S01]  /*8bc0*/  STG.E.U8 desc[UR36][R2.64], R5 ;  /* 0x0000000502007986 */ /* 0x000fe2000c101124 */
[----:B------:R-:W-:Y:S05]  /*8bd0*/  EXIT ;  /* 0x000000000000794d */ /* 0x000fea0003800000 */
.L_x_41979:
        /* <DEDUP_REMOVED lines=9> */
.L_x_41983:
[----:B------:R-:W0:Y:S02]  /*8c70*/  F2I.F64.TRUNC R17, R16 ;  /* 0x0000001000117311 */ /* 0x000e24000030d100 */
[----:B0-----:R-:W-:Y:S01]  /*8c80*/  STG.E desc[UR36][R2.64], R17 ;  /* 0x0000001102007986 */ /* 0x001fe2000c101924 */
[----:B------:R-:W-:Y:S05]  /*8c90*/  EXIT ;  /* 0x000000000000794d */ /* 0x000fea0003800000 */
.L_x_41982:
[----:B------:R-:W0:Y:S02]  /*8ca0*/  F2I.F64.TRUNC R17, R16 ;  /* 0x0000001000117311 */ /* 0x000e24000030d100 */
[----:B0-----:R-:W-:Y:S01]  /*8cb0*/  STG.E.U16 desc[UR36][R2.64], R17 ;  /* 0x0000001102007986 */ /* 0x001fe2000c101524 */
[----:B------:R-:W-:Y:S05]  /*8cc0*/  EXIT ;  /* 0x000000000000794d */ /* 0x000fea0003800000 */
.L_x_41978:
        /* <DEDUP_REMOVED lines=13> */
.L_x_41985:
        /* <DEDUP_REMOVED lines=8> */
.L_x_41984:
        /* <DEDUP_REMOVED lines=14> */
.L_x_41987:
        /* <DEDUP_REMOVED lines=9> */
.L_x_41986:
[----:B------:R-:W-:Y:S01]  /*8f90*/  STG.E.64 desc[UR36][R2.64], R16 ;  /* 0x0000001002007986 */ /* 0x000fe2000c101b24 */
[----:B------:R-:W-:Y:S05]  /*8fa0*/  EXIT ;  /* 0x000000000000794d */ /* 0x000fea0003800000 */
.L_x_41977:
        /* <DEDUP_REMOVED lines=13> */
.L_x_41991:
        /* <DEDUP_REMOVED lines=22> */
.L_x_41994:
[----:B------:R-:W-:-:S04]  /*91e0*/  SHF.R.U32.HI R5, RZ, 0x18, R5 ;  /* 0x00000018ff057819 */ /* 0x000fc80000011605 */
[----:B------:R-:W-:-:S07]  /*91f0*/  LOP3.LUT R0, R0, 0x80, R5, 0xf8, !PT ;  /* 0x0000008000007812 */ /* 0x000fce00078ef805 */
.L_x_41993:
[----:B------:R-:W-:Y:S05]  /*9200*/  BSYNC.RECONVERGENT B0 ;  /* 0x0000000000007941 */ /* 0x000fea0003800200 */
.L_x_41992:
[----:B------:R-:W-:Y:S01]  /*9210*/  STG.E.U8 desc[UR36][R2.64], R0 ;  /* 0x0000000002007986 */ /* 0x000fe2000c101124 */
[----:B------:R-:W-:Y:S05]  /*9220*/  EXIT ;  /* 0x000000000000794d */ /* 0x000fea0003800000 */
.L_x_41990:
        /* <DEDUP_REMOVED lines=22> */
.L_x_41997:
[----:B------:R-:W-:-:S04]  /*9390*/  SHF.R.U32.HI R5, RZ, 0x18, R5 ;  /* 0x00000018ff057819 */ /* 0x000fc80000011605 */
[----:B------:R-:W-:-:S07]  /*93a0*/  LOP3.LUT R0, R0, 0x80, R5, 0xf8, !PT ;  /* 0x0000008000007812 */ /* 0x000fce00078ef805 */
.L_x_41996:
[----:B------:R-:W-:Y:S05]  /*93b0*/  BSYNC.RECONVERGENT B0 ;  /* 0x0000000000007941 */ /* 0x000fea0003800200 */
.L_x_41995:
[----:B------:R-:W-:Y:S01]  /*93c0*/  STG.E.U8 desc[UR36][R2.64], R0 ;  /* 0x0000000002007986 */ /* 0x000fe2000c101124 */
[----:B------:R-:W-:Y:S05]  /*93d0*/  EXIT ;  /* 0x000000000000794d */ /* 0x000fea0003800000 */
.L_x_41989:
        /* <DEDUP_REMOVED lines=26> */
.L_x_41999:
[----:B------:R-:W0:Y:S02]  /*9580*/  F2I.U64.F64.TRUNC R16, R16 ;  /* 0x0000001000107311 */ /* 0x000e24000030d800 */
[----:B0-----:R-:W-:Y:S01]  /*9590*/  STG.E.64 desc[UR36][R2.64], R16 ;  /* 0x0000001002007986 */ /* 0x001fe2000c101b24 */
[----:B------:R-:W-:Y:S05]  /*95a0*/  EXIT ;  /* 0x000000000000794d */ /* 0x000fea0003800000 */
.L_x_41998:
[----:B------:R-:W0:Y:S02]  /*95b0*/  F2I.U32.F64.TRUNC R17, R16 ;  /* 0x0000001000117311 */ /* 0x000e24000030d000 */
[----:B0-----:R-:W-:Y:S01]  /*95c0*/  STG.E desc[UR36][R2.64], R17 ;  /* 0x0000001102007986 */ /* 0x001fe2000c101924 */
[----:B------:R-:W-:Y:S05]  /*95d0*/  EXIT ;  /* 0x000000000000794d */ /* 0x000fea0003800000 */
.L_x_41988:
        /* <DEDUP_REMOVED lines=10> */
.L_x_42001:
[----:B------:R-:W-:-:S05]  /*9680*/  CS2R R18, SRZ ;  /* 0x0000000000127805 */ /* 0x000fca000001ff00 */
[----:B------:R-:W-:Y:S01]  /*9690*/  STG.E.128 desc[UR36][R2.64], R16 ;  /* 0x0000001002007986 */ /* 0x000fe2000c101d24 */
[----:B------:R-:W-:Y:S05]  /*96a0*/  EXIT ;  /* 0x000000000000794d */ /* 0x000fea0003800000 */
.L_x_42000:
[----:B------:R-:W-:-:S13]  /*96b0*/  ISETP.NE.AND P0, PT, R0, 0xf, PT ;  /* 0x0000000f0000780c */ /* 0x000fda0003f05270 */
[----:B------:R-:W-:Y:S05]  /*96c0*/  @!P0 BRA `(.L_x_42002) ;  /* 0x0000000400088947 */ /* 0x000fea0003800000 */
[----:B------:R-:W-:-:S13]  /*96d0*/  ISETP.NE.AND P0, PT, R0, 0x17, PT ;  /* 0x000000170000780c */ /* 0x000fda0003f05270 */
[----:B------:R-:W-:Y:S05]  /*96e0*/  @!P0 BRA `(.L_x_42003) ;  /* 0x0000000000a08947 */ /* 0x000fea0003800000 */
[----:B------:R-:W-:-:S13]  /*96f0*/  ISETP.NE.AND P0, PT, R0, 0x18, PT ;  /* 0x000000180000780c */ /* 0x000fda0003f05270 */
[----:B------:R-:W-:Y:S05]  /*9700*/  @!P0 BRA `(.L_x_42004) ;  /* 0x0000000000448947 */ /* 0x000fea0003800000 */
.L_x_41981:
        /* <DEDUP_REMOVED lines=16> */
.L_x_42005:
[----:B------:R-:W-:Y:S05]  /*9810*/  EXIT ;  /* 0x000000000000794d */ /* 0x000fea0003800000 */
.L_x_42004:
        /* <DEDUP_REMOVED lines=17> */
.L_x_42007:
[----:B------:R-:W-:Y:S05]  /*9930*/  BSYNC.RECONVERGENT B0 ;  /* 0x0000000000007941 */ /* 0x000fea0003800200 */
.L_x_42006:
[----:B------:R-:W-:-:S05]  /*9940*/  LOP3.LUT R5, R0, 0x80, R5, 0xf8, !PT ;  /* 0x0000008000057812 */ /* 0x000fca00078ef805 */
[----:B------:R-:W-:Y:S01]  /*9950*/  STG.E.U8 desc[UR36][R2.64], R5 ;  /* 0x0000000502007986 */ /* 0x000fe2000c101124 */
[----:B------:R-:W-:Y:S05]  /*9960*/  EXIT ;  /* 0x000000000000794d */ /* 0x000fea0003800000 */
.L_x_42003:
        /* <DEDUP_REMOVED lines=16> */
.L_x_42009:
[----:B------:R-:W-:Y:S01]  /*9a70*/  IMAD.MOV.U32 R0, RZ, RZ, 0x7f ;  /* 0x0000007fff007424 */ /* 0x000fe200078e00ff */
[----:B------:R-:W-:-:S04]  /*9a80*/  ISETP.GT.U32.AND P0, PT, R4, 0x7f800000, PT ;  /* 0x7f8000000400780c */ /* 0x000fc80003f04070 */
[----:B------:R-:W-:-:S09]  /*9a90*/  SEL R0, R0, 0x7c, P0 ;  /* 0x0000007c00007807 */ /* 0x000fd20000000000 */
.L_x_42010:
[----:B------:R-:W-:Y:S05]  /*9aa0*/  BSYNC.RECONVERGENT B0 ;  /* 0x0000000000007941 */ /* 0x000fea0003800200 */
.L_x_42008:
[----:B------:R-:W-:-:S04]  /*9ab0*/  SHF.R.U32.HI R5, RZ, 0x18, R5 ;  /* 0x00000018ff057819 */ /* 0x000fc80000011605 */
[----:B------:R-:W-:-:S05]  /*9ac0*/  LOP3.LUT R5, R0, 0x80, R5, 0xf8, !PT ;  /* 0x0000008000057812 */ /* 0x000fca00078ef805 */
[----:B------:R-:W-:Y:S01]  /*9ad0*/  STG.E.U8 desc[UR36][R2.64], R5 ;  /* 0x0000000502007986 */ /* 0x000fe2000c101124 */
[----:B------:R-:W-:Y:S05]  /*9ae0*/  EXIT ;  /* 0x000000000000794d */ /* 0x000fea0003800000 */
.L_x_42002:
        /* <DEDUP_REMOVED lines=8> */
.L_x_42011:
        /* <DEDUP_REMOVED lines=9> */
.L_x_55045:


//--------------------- .text._ZN2at6native18elementwise_kernelILi128ELi2EZNS0_22gpu_kernel_impl_nocastINS0_13AUnaryFunctorIdddZZZNS0_21remainder_kernel_cudaERNS_18TensorIteratorBaseEENKUlvE0_clEvENKUlvE_clEvEUlddE_EEEEvS5_RKT_EUliE_EEviT1_ --------------------------
	.section	.text._ZN2at6native18elementwise_kernelILi128ELi2EZNS0_22gpu_kernel_impl_nocastINS0_13AUnaryFunctorIdddZZZNS0_21remainder_kernel_cudaERNS_18TensorIteratorBaseEENKUlvE0_clEvENKUlvE_clEvEUlddE_EEEEvS5_RKT_EUliE_EEviT1_,"ax",@progbits
	.align	128
        .global         _ZN2at6native18elementwise_kernelILi128ELi2EZNS0_22gpu_kernel_impl_nocastINS0_13AUnaryFunctorIdddZZZNS0_21remainder_kernel_cudaERNS_18TensorIteratorBaseEENKUlvE0_clEvENKUlvE_clEvEUlddE_EEEEvS5_RKT_EUliE_EEviT1_
        .type           _ZN2at6native18elementwise_kernelILi128ELi2EZNS0_22gpu_kernel_impl_nocastINS0_13AUnaryFunctorIdddZZZNS0_21remainder_kernel_cudaERNS_18TensorIteratorBaseEENKUlvE0_clEvENKUlvE_clEvEUlddE_EEEEvS5_RKT_EUliE_EEviT1_,@function
        .size           _ZN2at6native18elementwise_kernelILi128ELi2EZNS0_22gpu_kernel_impl_nocastINS0_13AUnaryFunctorIdddZZZNS0_21remainder_kernel_cudaERNS_18TensorIteratorBaseEENKUlvE0_clEvENKUlvE_clEvEUlddE_EEEEvS5_RKT_EUliE_EEviT1_,(.L_x_55046 - _ZN2at6native18elementwise_kernelILi128ELi2EZNS0_22gpu_kernel_impl_nocastINS0_13AUnaryFunctorIdddZZZNS0_21remainder_kernel_cudaERNS_18TensorIteratorBaseEENKUlvE0_clEvENKUlvE_clEvEUlddE_EEEEvS5_RKT_EUliE_EEviT1_)
        .other          _ZN2at6native18elementwise_kernelILi128ELi2EZNS0_22gpu_kernel_impl_nocastINS0_13AUnaryFunctorIdddZZZNS0_21remainder_kernel_cudaERNS_18TensorIteratorBaseEENKUlvE0_clEvENKUlvE_clEvEUlddE_EEEEvS5_RKT_EUliE_EEviT1_,@"STO_CUDA_ENTRY STV_DEFAULT"
_ZN2at6native18elementwise_kernelILi128ELi2EZNS0_22gpu_kernel_impl_nocastINS0_13AUnaryFunctorIdddZZZNS0_21remainder_kernel_cudaERNS_18TensorIteratorBaseEENKUlvE0_clEvENKUlvE_clEvEUlddE_EEEEvS5_RKT_EUliE_EEviT1_:
.text._ZN2at6native18elementwise_kernelILi128ELi2EZNS0_22gpu_kernel_impl_nocastINS0_13AUnaryFunctorIdddZZZNS0_21remainder_kernel_cudaERNS_18TensorIteratorBaseEENKUlvE0_clEvENKUlvE_clEvEUlddE_EEEEvS5_RKT_EUliE_EEviT1_:
        /* <DEDUP_REMOVED lines=51> */
.L_x_42017:
        /* <DEDUP_REMOVED lines=29> */
.L_x_42018:
[----:B------:R-:W-:Y:S02]  /*0500*/  LOP3.LUT R13, R0, 0x80000000, R7, 0xb8, !PT ;  /* 0x80000000000d7812 */ /* 0x000fe400078eb807 */
[----:B------:R-:W-:Y:S01]  /*0510*/  MOV R12, R11 ;  /* 0x0000000b000c7202 */ /* 0x000fe20000000f00 */
[----:B------:R-:W-:Y:S06]  /*0520*/  BRA `(.L_x_42016) ;  /* 0x0000000000207947 */ /* 0x000fec0003800000 */
.L_x_42015:
        /* <DEDUP_REMOVED lines=8> */
.L_x_42016:
[----:B0-----:R-:W-:Y:S01]  /*05b0*/  DSETP.NEU.AND P1, PT, R12, RZ, PT ;  /* 0x000000ff0c00722a */ /* 0x001fe20003f2d000 */
[----:B------:R-:W0:Y:S01]  /*05c0*/  LDC.64 R14, c[0x0][0x580] ;  /* 0x00016000ff0e7b82 */ /* 0x000e220000000a00 */
[----:B------:R-:W-:-:S12]  /*05d0*/  VIADD R23, R23, 0x80 ;  /* 0x0000008017177836 */ /* 0x000fd80000000000 */
[----:B------:R-:W-:Y:S02]  /*05e0*/  @P1 DSETP.GEU.AND P0, PT, R12, RZ, PT ;  /* 0x000000ff0c00122a */ /* 0x000fe40003f0e000 */
[----:B------:R-:W-:-:S04]  /*05f0*/  @P1 DADD R10, R8, R12 ;  /* 0x00000000080a1229 */ /* 0x000fc8000000000c */
[----:B------:R-:W-:-:S06]  /*0600*/  @P1 DSETP.LT.XOR P0, PT, R8, RZ, P0 ;  /* 0x000000ff0800122a */ /* 0x000fcc0000701800 */
[----:B------:R-:W-:Y:S02]  /*0610*/  @P1 FSEL R0, R12, R10, P0 ;  /* 0x0000000a0c001208 */ /* 0x000fe40000000000 */
[----:B------:R-:W-:-:S03]  /*0620*/  @P1 FSEL R11, R13, R11, P0 ;  /* 0x0000000b0d0b1208 */ /* 0x000fc60000000000 */
[----:B------:R-:W-:Y:S02]  /*0630*/  @P1 IMAD.MOV.U32 R12, RZ, RZ, R0 ;  /* 0x000000ffff0c1224 */ /* 0x000fe400078e0000 */
[----:B------:R-:W-:-:S05]  /*0640*/  @P1 IMAD.MOV.U32 R13, RZ, RZ, R11 ;  /* 0x000000ffff0d1224 */ /* 0x000fca00078e000b */
[----:B0-----:R0:W-:Y:S02]  /*0650*/  STG.E.64 desc[UR6][R14.64], R12 ;  /* 0x0000000c0e007986 */ /* 0x0011e4000c101b06 */
.L_x_42014:
[----:B------:R-:W-:Y:S05]  /*0660*/  BSYNC.RECONVERGENT B0 ;  /* 0x0000000000007941 */ /* 0x000fea0003800200 */
.L_x_42013:
[----:B------:R-:W-:-:S13]  /*0670*/  ISETP.GE.AND P0, PT, R23, UR4, PT ;  /* 0x0000000417007c0c */ /* 0x000fda000bf06270 */
[----:B------:R-:W-:Y:S05]  /*0680*/  @P0 EXIT ;  /* 0x000000000000094d */ /* 0x000fea0003800000 */
[----:B------:R-:W1:Y:S02]  /*0690*/  LDC.64 R8, c[0x0][0x588] ;  /* 0x00016200ff087b82 */ /* 0x000e640000000a00 */
[----:B-1----:R-:W2:Y:S02]  /*06a0*/  LDG.E.64 R8, desc[UR6][R8.64] ;  /* 0x0000000608087981 */ /* 0x002ea4000c1e1b00 */
[----:B--2---:R-:W-:Y:S02]  /*06b0*/  LOP3.LUT R11, R9, 0x7fffffff, RZ, 0xc0, !PT ;  /* 0x7fffffff090b7812 */ /* 0x004fe400078ec0ff */
[----:B------:R-:W-:Y:S02]  /*06c0*/  MOV R10, R8 ;  /* 0x00000008000a7202 */ /* 0x000fe40000000f00 */
[----:B------:R-:W-:-:S04]  /*06d0*/  VIMNMX.U32 R0, PT, PT, R5, R11, !PT ;  /* 0x0000000b05007248 */ /* 0x000fc80007fe0000 */
[----:B------:R-:W-:-:S13]  /*06e0*/  ISETP.GT.U32.AND P0, PT, R0, 0x7fefffff, PT ;  /* 0x7fefffff0000780c */ /* 0x000fda0003f04070 */
[----:B------:R-:W-:Y:S05]  /*06f0*/  @P0 BRA `(.L_x_42019) ;  /* 0x0000000000d00947 */ /* 0x000fea0003800000 */
[----:B------:R-:W-:Y:S01]  /*0700*/  DSETP.NEU.AND P0, PT, R10, RZ, PT ;  /* 0x000000ff0a00722a */ /* 0x000fe20003f0d000 */
[----:B0-----:R-:W-:Y:S02]  /*0710*/  IMAD.MOV.U32 R12, RZ, RZ, 0x0 ;  /* 0x00000000ff0c7424 */ /* 0x001fe400078e00ff */
[----:B------:R-:W-:-:S11]  /*0720*/  IMAD.MOV.U32 R13, RZ, RZ, -0x80000 ;  /* 0xfff80000ff0d7424 */ /* 0x000fd600078e00ff */
        /* <DEDUP_REMOVED lines=18> */
.L_x_42021:
        /* <DEDUP_REMOVED lines=29> */
.L_x_42022:
[----:B------:R-:W-:Y:S01]  /*0a20*/  LOP3.LUT R13, R0, 0x80000000, R7, 0xb8, !PT ;  /* 0x80000000000d7812 */ /* 0x000fe200078eb807 */
[----:B------:R-:W-:Y:S06]  /*0a30*/  BRA `(.L_x_42020) ;  /* 0x0000000000207947 */ /* 0x000fec0003800000 */
.L_x_42019:
[----:B------:R-:W1:Y:S01]  /*0a40*/  LDCU.64 UR4, c[0x0][0x598] ;  /* 0x0000b300ff0477ac */ /* 0x000e620008000a00 */
[----:B------:R-:W-:Y:S02]  /*0a50*/  DSETP.NAN.AND P0, PT, R10, R10, PT ;  /* 0x0000000a0a00722a */ /* 0x000fe40003f08000 */
[----:B------:R-:W-:Y:S02]  /*0a60*/  DSETP.NAN.AND P1, PT, R4, R4, PT ;  /* 0x000000040400722a */ /* 0x000fe40003f28000 */
[----:B-1----:R-:W-:-:S10]  /*0a70*/  DADD R2, R8, UR4 ;  /* 0x0000000408027e29 */ /* 0x002fd40008000000 */
[-C--:B0-----:R-:W-:Y:S02]  /*0a80*/  FSEL R13, R21, R2.reuse, !P0 ;  /* 0x00000002150d7208 */ /* 0x081fe40004000000 */
[-C--:B------:R-:W-:Y:S02]  /*0a90*/  FSEL R5, R20, R3.reuse, !P0 ;  /* 0x0000000314057208 */ /* 0x080fe40004000000 */
[----:B------:R-:W-:Y:S02]  /*0aa0*/  FSEL R12, R13, R2, !P1 ;  /* 0x000000020d0c7208 */ /* 0x000fe40004800000 */
[----:B------:R-:W-:-:S07]  /*0ab0*/  FSEL R13, R5, R3, !P1 ;  /* 0x00000003050d7208 */ /* 0x000fce0004800000 */
.L_x_42020:
[----:B0-----:R-:W-:Y:S01]  /*0ac0*/  DSETP.NEU.AND P1, PT, R12, RZ, PT ;  /* 0x000000ff0c00722a */ /* 0x001fe20003f2d000 */
[----:B------:R-:W0:-:S13]  /*0ad0*/  LDC.64 R4, c[0x0][0x580] ;  /* 0x00016000ff047b82 */ /* 0x000e1a0000000a00 */
[----:B------:R-:W-:Y:S02]  /*0ae0*/  @P1 DSETP.GEU.AND P0, PT, R12, RZ, PT ;  /* 0x000000ff0c00122a */ /* 0x000fe40003f0e000 */
[----:B------:R-:W-:-:S04]  /*0af0*/  @P1 DADD R2, R8, R12 ;  /* 0x0000000008021229 */ /* 0x000fc8000000000c */
[----:B------:R-:W-:-:S06]  /*0b00*/  @P1 DSETP.LT.XOR P0, PT, R8, RZ, P0 ;  /* 0x000000ff0800122a */ /* 0x000fcc0000701800 */
[----:B------:R-:W-:Y:S02]  /*0b10*/  @P1 FSEL R0, R12, R2, P0 ;  /* 0x000000020c001208 */ /* 0x000fe40000000000 */
[----:B------:R-:W-:-:S03]  /*0b20*/  @P1 FSEL R3, R13, R3, P0 ;  /* 0x000000030d031208 */ /* 0x000fc60000000000 */
[----:B------:R-:W-:Y:S02]  /*0b30*/  @P1 IMAD.MOV.U32 R12, RZ, RZ, R0 ;  /* 0x000000ffff0c1224 */ /* 0x000fe400078e0000 */
[----:B------:R-:W-:-:S05]  /*0b40*/  @P1 IMAD.MOV.U32 R13, RZ, RZ, R3 ;  /* 0x000000ffff0d1224 */ /* 0x000fca00078e0003 */
[----:B0-----:R-:W-:Y:S01]  /*0b50*/  STG.E.64 desc[UR6][R4.64], R12 ;  /* 0x0000000c04007986 */ /* 0x001fe2000c101b06 */
[----:B------:R-:W-:Y:S05]  /*0b60*/  EXIT ;  /* 0x000000000000794d */ /* 0x000fea0003800000 */
.L_x_42012:
        /* <DEDUP_REMOVED lines=8> */
[----:B------:R-:W-:Y:S01]  /*0bf0*/  IMAD.MOV.U32 R8, RZ, RZ, RZ ;  /* 0x000000ffff087224 */ /* 0x000fe200078e00ff */
[----:B------:R-:W-:Y:S01]  /*0c00*/  ISETP.NE.AND P0, PT, R18, RZ, PT ;  /* 0x000000ff1200720c */ /* 0x000fe20003f05270 */
[----:B------:R-:W-:Y:S01]  /*0c10*/  IMAD.MOV.U32 R9, RZ, RZ, R23 ;  /* 0x000000ffff097224 */ /* 0x000fe200078e0017 */
        /* <DEDUP_REMOVED lines=294> */
.L_x_42025:
        /* <DEDUP_REMOVED lines=19> */
.L_x_42027:
        /* <DEDUP_REMOVED lines=24> */
.L_x_42030:
        /* <DEDUP_REMOVED lines=11> */
.L_x_42029:
        /* <DEDUP_REMOVED lines=14> */
[C---:B------:R-:W-:Y:S02]  /*22c0*/  @!P0 IADD3 R0, PT, PT, -R8.reuse, 0x1, RZ ;  /* 0x0000000108008810 */ /* 0x040fe40007ffe1ff */
[----:B------:R-:W-:Y:S02]  /*22d0*/  @P0 IADD3 R8, PT, PT, R8, -0x1, RZ ;  /* 0xffffffff08080810 */ /* 0x000fe40007ffe0ff */
[--C-:B------:R-:W-:Y:S02]  /*22e0*/  @!P0 SHF.R.U64 R9, R12, R0, R13.reuse ;  /* 0x000000000c098219 */ /* 0x100fe4000000120d */
[----:B------:R-:W-:Y:S02]  /*22f0*/  @P0 IADD3 R9, P1, PT, RZ, R12, RZ ;  /* 0x0000000cff090210 */ /* 0x000fe40007f3e0ff */
[----:B------:R-:W-:-:S03]  /*2300*/  @!P0 SHF.R.U32.HI R0, RZ, R0, R13 ;  /* 0x00000000ff008219 */ /* 0x000fc6000001160d */
[----:B------:R-:W-:-:S08]  /*2310*/  @P0 IMAD.U32.X R0, R8, 0x100000, R13, P1 ;  /* 0x0010000008000824 */ /* 0x000fd000008e040d */
.L_x_42032:
[----:B------:R-:W-:Y:S05]  /*2320*/  BSYNC.RECONVERGENT B2 ;  /* 0x0000000000027941 */ /* 0x000fea0003800200 */
.L_x_42031:
[----:B------:R-:W-:Y:S01]  /*2330*/  LOP3.LUT R13, R0, 0x80000000, R7, 0xb8, !PT ;  /* 0x80000000000d7812 */ /* 0x000fe200078eb807 */
[----:B------:R-:W-:-:S07]  /*2340*/  IMAD.MOV.U32 R12, RZ, RZ, R9 ;  /* 0x000000ffff0c7224 */ /* 0x000fce00078e0009 */
.L_x_42028:
[----:B------:R-:W-:Y:S05]  /*2350*/  BSYNC.RECONVERGENT B0 ;  /* 0x0000000000007941 */ /* 0x000fea0003800200 */
.L_x_42026:
[----:B------:R-:W-:Y:S01]  /*2360*/  DSETP.NEU.AND P1, PT, R12, RZ, PT ;  /* 0x000000ff0c00722a */ /* 0x000fe20003f2d000 */
[----:B------:R-:W0:Y:S01]  /*2370*/  LDCU.64 UR8, c[0x0][0x580] ;  /* 0x0000b000ff0877ac */ /* 0x000e220008000a00 */
[----:B------:R-:W-:-:S12]  /*2380*/  IADD3 R23, PT, PT, R23, 0x80, RZ ;  /* 0x0000008017177810 */ /* 0x000fd80007ffe0ff */
[----:B------:R-:W-:Y:S02]  /*2390*/  @P1 DSETP.GEU.AND P0, PT, R12, RZ, PT ;  /* 0x000000ff0c00122a */ /* 0x000fe40003f0e000 */
[----:B------:R-:W-:-:S04]  /*23a0*/  @P1 DADD R8, R10, R12 ;  /* 0x000000000a081229 */ /* 0x000fc8000000000c */
[----:B------:R-:W-:Y:S01]  /*23b0*/  @P1 DSETP.LT.XOR P0, PT, R10, RZ, P0 ;  /* 0x000000ff0a00122a */ /* 0x000fe20000701800 */
[----:B0-----:R-:W-:-:S05]  /*23c0*/  IADD3 R10, P2, PT, R17, UR8, RZ ;  /* 0x00000008110a7c10 */ /* 0x001fca000ff5e0ff */
[----:B------:R-:W-:Y:S02]  /*23d0*/  @P1 FSEL R0, R12, R8, P0 ;  /* 0x000000080c001208 */ /* 0x000fe40000000000 */
[----:B------:R-:W-:Y:S02]  /*23e0*/  @P1 FSEL R9, R13, R9, P0 ;  /* 0x000000090d091208 */ /* 0x000fe40000000000 */
[----:B------:R-:W-:Y:S01]  /*23f0*/  IADD3.X R11, PT, PT, RZ, UR9, RZ, P2, !PT ;  /* 0x00000009ff0b7c10 */ /* 0x000fe200097fe4ff */
[----:B------:R-:W-:Y:S02]  /*2400*/  @P1 IMAD.MOV.U32 R12, RZ, RZ, R0 ;  /* 0x000000ffff0c1224 */ /* 0x000fe400078e0000 */
[----:B------:R-:W-:-:S05]  /*2410*/  @P1 IMAD.MOV.U32 R13, RZ, RZ, R9 ;  /* 0x000000ffff0d1224 */ /* 0x000fca00078e0009 */
[----:B------:R0:W-:Y:S02]  /*2420*/  STG.E.64 desc[UR6][R10.64], R12 ;  /* 0x0000000c0a007986 */ /* 0x0001e4000c101b06 */
.L_x_42024:
[----:B------:R-:W-:Y:S05]  /*2430*/  BSYNC.RECONVERGENT B1 ;  /* 0x0000000000017941 */ /* 0x000fea0003800200 */
.L_x_42023:
[----:B------:R-:W-:-:S13]  /*2440*/  ISETP.GE.AND P0, PT, R23, UR4, PT ;  /* 0x0000000417007c0c */ /* 0x000fda000bf06270 */
[----:B------:R-:W-:Y:S05]  /*2450*/  @P0 EXIT ;  /* 0x000000000000094d */ /* 0x000fea0003800000 */
[----:B------:R-:W0:Y:S01]  /*2460*/  LDCU.64 UR4, c[0x0][0x390] ;  /* 0x00007200ff0477ac */ /* 0x000e220008000a00 */
[----:B------:R-:W-:Y:S01]  /*2470*/  IMAD.MOV.U32 R8, RZ, RZ, RZ ;  /* 0x000000ffff087224 */ /* 0x000fe200078e00ff */
[----:B------:R-:W-:Y:S01]  /*2480*/  ISETP.NE.AND P0, PT, R18, RZ, PT ;  /* 0x000000ff1200720c */ /* 0x000fe20003f05270 */
[----:B------:R-:W-:Y:S01]  /*2490*/  IMAD.MOV.U32 R9, RZ, RZ, R23 ;  /* 0x000000ffff097224 */ /* 0x000fe200078e0017 */
        /* <DEDUP_REMOVED lines=294> */
.L_x_42033:
        /* <DEDUP_REMOVED lines=36> */
.L_x_42038:
        /* <DEDUP_REMOVED lines=11> */
.L_x_42037:
        /* <DEDUP_REMOVED lines=20> */
.L_x_42040:
[----:B------:R-:W-:Y:S05]  /*3b30*/  BSYNC.RECONVERGENT B1 ;  /* 0x0000000000017941 */ /* 0x000fea0003800200 */
.L_x_42039:
[----:B------:R-:W-:Y:S01]  /*3b40*/  LOP3.LUT R15, R0, 0x80000000, R7, 0xb8, !PT ;  /* 0x80000000000f7812 */ /* 0x000fe200078eb807 */
[----:B------:R-:W-:Y:S06]  /*3b50*/  BRA `(.L_x_42036) ;  /* 0x0000000000207947 */ /* 0x000fec0003800000 */
.L_x_42035:
        /* <DEDUP_REMOVED lines=8> */
.L_x_42036:
[----:B------:R-:W-:Y:S05]  /*3be0*/  BSYNC.RECONVERGENT B0 ;  /* 0x0000000000007941 */ /* 0x000fea0003800200 */
.L_x_42034:
        /* <DEDUP_REMOVED lines=10> */
.L_x_42041:
        /* <DEDUP_REMOVED lines=15> */
.L_x_55046:


//--------------------- .text._ZN2at6native27unrolled_elementwise_kernelINS0_13AUnaryFunctorIdddZZZNS0_21remainder_kernel_cudaERNS_18TensorIteratorBaseEENKUlvE0_clEvENKUlvE_clEvEUlddE_EESt5arrayIPcLm2EELi4E23TrivialOffsetCalculatorILi1EjESD_NS0_6memory15LoadWithoutCastENSE_16StoreWithoutCastEEEviT_T0_T2_T3_T4_T5_ --------------------------
	.section	.text._ZN2at6native27unrolled_elementwise_kernelINS0_13AUnaryFunctorIdddZZZNS0_21remainder_kernel_cudaERNS_18TensorIteratorBaseEENKUlvE0_clEvENKUlvE_clEvEUlddE_EESt5arrayIPcLm2EELi4E23TrivialOffsetCalculatorILi1EjESD_NS0_6memory15LoadWithoutCastENSE_16StoreWithoutCastEEEviT_T0_T2_T3_T4_T5_,"ax",@progbits
	.align	128
        .global         _ZN2at6native27unrolled_elementwise_kernelINS0_13AUnaryFunctorIdddZZZNS0_21remainder_kernel_cudaERNS_18TensorIteratorBaseEENKUlvE0_clEvENKUlvE_clEvEUlddE_EESt5arrayIPcLm2EELi4E23TrivialOffsetCalculatorILi1EjESD_NS0_6memory15LoadWithoutCastENSE_16StoreWithoutCastEEEviT_T0_T2_T3_T4_T5_
        .type           _ZN2at6native27unrolled_elementwise_kernelINS0_13AUnaryFunctorIdddZZZNS0_21remainder_kernel_cudaERNS_18TensorIteratorBaseEENKUlvE0_clEvENKUlvE_clEvEUlddE_EESt5arrayIPcLm2EELi4E23TrivialOffsetCalculatorILi1EjESD_NS0_6memory15LoadWithoutCastENSE_16StoreWithoutCastEEEviT_T0_T2_T3_T4_T5_,@function
        .size           _ZN2at6native27unrolled_elementwise_kernelINS0_13AUnaryFunctorIdddZZZNS0_21remainder_kernel_cudaERNS_18TensorIteratorBaseEENKUlvE0_clEvENKUlvE_clEvEUlddE_EESt5arrayIPcLm2EELi4E23TrivialOffsetCalculatorILi1EjESD_NS0_6memory15LoadWithoutCastENSE_16StoreWithoutCastEEEviT_T0_T2_T3_T4_T5_,(.L_x_55047 - _ZN2at6native27unrolled_elementwise_kernelINS0_13AUnaryFunctorIdddZZZNS0_21remainder_kernel_cudaERNS_18TensorIteratorBaseEENKUlvE0_clEvENKUlvE_clEvEUlddE_EESt5arrayIPcLm2EELi4E23TrivialOffsetCalculatorILi1EjESD_NS0_6memory15LoadWithoutCastENSE_16StoreWithoutCastEEEviT_T0_T2_T3_T4_T5_)
        .other          _ZN2at6native27unrolled_elementwise_kernelINS0_13AUnaryFunctorIdddZZZNS0_21remainder_kernel_cudaERNS_18TensorIteratorBaseEENKUlvE0_clEvENKUlvE_clEvEUlddE_EESt5arrayIPcLm2EELi4E23TrivialOffsetCalculatorILi1EjESD_NS0_6memory15LoadWithoutCastENSE_16StoreWithoutCastEEEviT_T0_T2_T3_T4_T5_,@"STO_CUDA_ENTRY STV_DEFAULT"
_ZN2at6native27unrolled_elementwise_kernelINS0_13AUnaryFunctorIdddZZZNS0_21remainder_kernel_cudaERNS_18TensorIteratorBaseEENKUlvE0_clEvENKUlvE_clEvEUlddE_EESt5arrayIPcLm2EELi4E23TrivialOffsetCalculatorILi1EjESD_NS0_6memory15LoadWithoutCastENSE_16StoreWithoutCastEEEviT_T0_T2_T3_T4_T5_:
.text._ZN2at6native27unrolled_elementwise_kernelINS0_13AUnaryFunctorIdddZZZNS0_21remainder_kernel_cudaERNS_18TensorIteratorBaseEENKUlvE0_clEvENKUlvE_clEvEUlddE_EESt5arrayIPcLm2EELi4E23TrivialOffsetCalculatorILi1EjESD_NS0_6memory15LoadWithoutCastENSE_16StoreWithoutCastEEEviT_T0_T2_T3_T4_T5_:
        /* <DEDUP_REMOVED lines=29> */
[----:B------:R-:W-:Y:S02]  /*01d0*/  ISETP.GE.AND P2, PT, R8, UR4, PT ;  /* 0x0000000408007c0c */ /* 0x000fe4000bf46270 */
[----:B--2---:R1:W5:Y:S11]  /*01e0*/  @!P1 LDG.E.64 R14, desc[UR12][R10.64] ;  /* 0x0000000c0a0e9981 */ /* 0x004376000c1e1b00 */
[----:B------:R-:W2:Y:S01]  /*01f0*/  @!P2 LDC.64 R4, c[0x0][0x3a0] ;  /* 0x0000e800ff04ab82 */ /* 0x000ea20000000a00 */
[----:B------:R-:W-:Y:S01]  /*0200*/  @!P2 IMAD R17, R17, 0x200, R8 ;  /* 0x000002001111a824 */ /* 0x000fe200078e0208 */
[----:B------:R-:W-:Y:S01]  /*0210*/  CS2R R8, SRZ ;  /* 0x0000000000087805 */ /* 0x000fe2000001ff00 */
[----:B0-----:R-:W-:-:S05]  /*0220*/  @!P3 IMAD.WIDE.U32 R18, R19, 0x8, R6 ;  /* 0x000000081312b825 */ /* 0x001fca00078e0006 */
[----:B------:R1:W5:Y:S04]  /*0230*/  @!P0 LDG.E.64 R8, desc[UR12][R2.64] ;  /* 0x0000000c02088981 */ /* 0x000368000c1e1b00 */
[----:B------:R1:W5:Y:S01]  /*0240*/  @!P3 LDG.E.64 R12, desc[UR12][R18.64] ;  /* 0x0000000c120cb981 */ /* 0x000362000c1e1b00 */
[----:B--2---:R-:W-:Y:S01]  /*0250*/  @!P2 IMAD.WIDE.U32 R16, R17, 0x8, R4 ;  /* 0x000000081110a825 */ /* 0x004fe200078e0004 */
[----:B------:R-:W-:-:S06]  /*0260*/  CS2R R4, SRZ ;  /* 0x0000000000047805 */ /* 0x000fcc000001ff00 */
        /* <DEDUP_REMOVED lines=11> */
[----:B-1----:R-:W-:Y:S11]  /*0320*/  @P0 BRA `(.L_x_42043) ;  /* 0x0000000400640947 */ /* 0x002ff60003800000 */
[----:B-----5:R-:W-:Y:S01]  /*0330*/  LOP3.LUT R11, R9, 0x7fffffff, RZ, 0xc0, !PT ;  /* 0x7fffffff090b7812 */ /* 0x020fe200078ec0ff */
[----:B------:R-:W-:Y:S01]  /*0340*/  BSSY.RECONVERGENT B0, `(.L_x_42044) ;  /* 0x000004f000007945 */ /* 0x000fe20003800200 */
[----:B------:R-:W-:Y:S02]  /*0350*/  IMAD.MOV.U32 R10, RZ, RZ, R8 ;  /* 0x000000ffff0a7224 */ /* 0x000fe400078e0008 */
        /* <DEDUP_REMOVED lines=16> */
.L_x_42045:
        /* <DEDUP_REMOVED lines=27> */
.L_x_42048:
        /* <DEDUP_REMOVED lines=11> */
.L_x_42047:
        /* <DEDUP_REMOVED lines=20> */
.L_x_42050:
[----:B------:R-:W-:Y:S05]  /*0800*/  BSYNC.RECONVERGENT B2 ;  /* 0x0000000000027941 */ /* 0x000fea0003800200 */
.L_x_42049:
[----:B------:R-:W-:Y:S01]  /*0810*/  LOP3.LUT R3, R10, 0x80000000, R21, 0xb8, !PT ;  /* 0x800000000a037812 */ /* 0x000fe200078eb815 */
[----:B------:R-:W-:-:S07]  /*0820*/  IMAD.MOV.U32 R2, RZ, RZ, R11 ;  /* 0x000000ffff027224 */ /* 0x000fce00078e000b */
.L_x_42046:
[----:B------:R-:W-:Y:S05]  /*0830*/  BSYNC.RECONVERGENT B0 ;  /* 0x0000000000007941 */ /* 0x000fea0003800200 */
.L_x_42044:
        /* <DEDUP_REMOVED lines=8> */
.L_x_42043:
[----:B------:R-:W-:Y:S05]  /*08c0*/  BSYNC.RECONVERGENT B1 ;  /* 0x0000000000017941 */ /* 0x000fea0003800200 */
.L_x_42042:
[----:B------:R-:W-:Y:S01]  /*08d0*/  VIADD R10, R0, 0x80 ;  /* 0x00000080000a7836 */ /* 0x000fe20000000000 */
[----:B------:R-:W-:Y:S04]  /*08e0*/  BSSY.RECONVERGENT B1, `(.L_x_42051) ;  /* 0x000005c000017945 */ /* 0x000fe80003800200 */
[----:B------:R-:W-:-:S13]  /*08f0*/  ISETP.GE.AND P0, PT, R10, UR4, PT ;  /* 0x000000040a007c0c */ /* 0x000fda000bf06270 */
[----:B------:R-:W-:Y:S05]  /*0900*/  @P0 BRA `(.L_x_42052) ;  /* 0x0000000400640947 */ /* 0x000fea0003800000 */
[----:B-----5:R-:W-:Y:S01]  /*0910*/  LOP3.LUT R17, R15, 0x7fffffff, RZ, 0xc0, !PT ;  /* 0x7fffffff0f117812 */ /* 0x020fe200078ec0ff */
[----:B------:R-:W-:Y:S01]  /*0920*/  BSSY.RECONVERGENT B0, `(.L_x_42053) ;  /* 0x000004f000007945 */ /* 0x000fe20003800200 */
[----:B------:R-:W-:Y:S02]  /*0930*/  IMAD.MOV.U32 R16, RZ, RZ, R14 ;  /* 0x000000ffff107224 */ /* 0x000fe400078e000e */
        /* <DEDUP_REMOVED lines=30> */
.L_x_42057:
        /* <DEDUP_REMOVED lines=11> */
.L_x_42056:
        /* <DEDUP_REMOVED lines=20> */
.L_x_42059:
[----:B------:R-:W-:Y:S05]  /*0d10*/  BSYNC.RECONVERGENT B2 ;  /* 0x0000000000027941 */ /* 0x000fea0003800200 */
.L_x_42058:
[----:B------:R-:W-:Y:S01]  /*0d20*/  LOP3.LUT R9, R16, 0x80000000, R21, 0xb8, !PT ;  /* 0x8000000010097812 */ /* 0x000fe200078eb815 */
[----:B------:R-:W-:Y:S01]  /*0d30*/  IMAD.MOV.U32 R8, RZ, RZ, R17 ;  /* 0x000000ffff087224 */ /* 0x000fe200078e0011 */
[----:B------:R-:W-:Y:S06]  /*0d40*/  BRA `(.L_x_42055) ;  /* 0x0000000000307947 */ /* 0x000fec0003800000 */
.L_x_42054:
        /* <DEDUP_REMOVED lines=12> */
.L_x_42055:
[----:B------:R-:W-:Y:S05]  /*0e10*/  BSYNC.RECONVERGENT B0 ;  /* 0x0000000000007941 */ /* 0x000fea0003800200 */
.L_x_42053:
        /* <DEDUP_REMOVED lines=8> */
.L_x_42052:
[----:B------:R-:W-:Y:S05]  /*0ea0*/  BSYNC.RECONVERGENT B1 ;  /* 0x0000000000017941 */ /* 0x000fea0003800200 */
.L_x_42051:
        /* <DEDUP_REMOVED lines=37> */
.L_x_42066:
        /* <DEDUP_REMOVED lines=11> */
.L_x_42065:
        /* <DEDUP_REMOVED lines=20> */
.L_x_42068:
[----:B------:R-:W-:Y:S05]  /*12f0*/  BSYNC.RECONVERGENT B2 ;  /* 0x0000000000027941 */ /* 0x000fea0003800200 */
.L_x_42067:
[----:B------:R-:W-:Y:S01]  /*1300*/  LOP3.LUT R15, R16, 0x80000000, R19, 0xb8, !PT ;  /* 0x80000000100f7812 */ /* 0x000fe200078eb813 */
[----:B------:R-:W-:Y:S01]  /*1310*/  IMAD.MOV.U32 R14, RZ, RZ, R17 ;  /* 0x000000ffff0e7224 */ /* 0x000fe200078e0011 */
[----:B------:R-:W-:Y:S06]  /*1320*/  BRA `(.L_x_42064) ;  /* 0x0000000000307947 */ /* 0x000fec0003800000 */
.L_x_42063:
        /* <DEDUP_REMOVED lines=12> */
.L_x_42064:
[----:B------:R-:W-:Y:S05]  /*13f0*/  BSYNC.RECONVERGENT B0 ;  /* 0x0000000000007941 */ /* 0x000fea0003800200 */
.L_x_42062:
        /* <DEDUP_REMOVED lines=8> */
.L_x_42061:
[----:B------:R-:W-:Y:S05]  /*1480*/  BSYNC.RECONVERGENT B1 ;  /* 0x0000000000017941 */ /* 0x000fea0003800200 */
.L_x_42060:
        /* <DEDUP_REMOVED lines=37> */
.L_x_42075:
        /* <DEDUP_REMOVED lines=11> */
.L_x_42074:
        /* <DEDUP_REMOVED lines=20> */
.L_x_42077:
[----:B------:R-:W-:Y:S05]  /*18d0*/  BSYNC.RECONVERGENT B2 ;  /* 0x0000000000027941 */ /* 0x000fea0003800200 */
.L_x_42076:
[----:B------:R-:W-:Y:S01]  /*18e0*/  LOP3.LUT R13, R13, 0x80000000, R18, 0xb8, !PT ;  /* 0x800000000d0d7812 */ /* 0x000fe200078eb812 */
[----:B------:R-:W-:Y:S06]  /*18f0*/  BRA `(.L_x_42073) ;  /* 0x0000000000307947 */ /* 0x000fec0003800000 */
.L_x_42072:
        /* <DEDUP_REMOVED lines=12> */
.L_x_42073:
[----:B------:R-:W-:Y:S05]  /*19c0*/  BSYNC.RECONVERGENT B0 ;  /* 0x0000000000007941 */ /* 0x000fea0003800200 */
.L_x_42071:
        /* <DEDUP_REMOVED lines=8> */
.L_x_42070:
[----:B------:R-:W-:Y:S05]  /*1a50*/  BSYNC.RECONVERGENT B1 ;  /* 0x0000000000017941 */ /* 0x000fea0003800200 */
.L_x_42069:
[----:B------:R-:W-:Y:S01]  /*1a60*/  ISETP.GE.AND P0, PT, R0, UR4, PT ;  /* 0x0000000400007c0c */ /* 0x000fe2000bf06270 */
[----:B------:R-:W-:Y:S04]  /*1a70*/  BSSY.RECONVERGENT B0, `(.L_x_42078) ;  /* 0x000001a000007945 */ /* 0x000fe80003800200 */
[----:B------:R-:W-:Y:S08]  /*1a80*/  BSSY.RELIABLE B1, `(.L_x_42079) ;  /* 0x0000011000017945 */ /* 0x000ff00003800100 */
[----:B------:R-:W-:Y:S05]  /*1a90*/  @P0 BRA `(.L_x_42080) ;  /* 0x00000000003c0947 */ /* 0x000fea0003800000 */
[----:B-----5:R-:W0:Y:S01]  /*1aa0*/  LDC.64 R4, c[0x0][0x398] ;  /* 0x0000e600ff047b82 */ /* 0x020e220000000a00 */
        /* <DEDUP_REMOVED lines=14> */
.L_x_42080:
[----:B------:R-:W-:Y:S05]  /*1b90*/  BSYNC.RELIABLE B1 ;  /* 0x0000000000017941 */ /* 0x000fea0003800100 */
.L_x_42079:
[----:B------:R-:W-:Y:S01]  /*1ba0*/  ISETP.GE.AND P0, PT, R0, UR4, PT ;  /* 0x0000000400007c0c */ /* 0x000fe2000bf06270 */
[----:B-----5:R-:W-:-:S12]  /*1bb0*/  IMAD.U32 R5, RZ, RZ, UR11 ;  /* 0x0000000bff057e24 */ /* 0x020fd8000f8e00ff */
[----:B0-----:R-:W0:Y:S01]  /*1bc0*/  @!P0 LDC.64 R2, c[0x0][0x398] ;  /* 0x0000e600ff028b82 */ /* 0x001e220000000a00 */
[----:B------:R-:W-:Y:S02]  /*1bd0*/  @!P0 IMAD R5, R5, 0x200, R0 ;  /* 0x0000020005058824 */ /* 0x000fe400078e0200 */
[----:B------:R-:W-:Y:S02]  /*1be0*/  @!P0 VIADD R0, R0, 0x80 ;  /* 0x0000008000008836 */ /* 0x000fe40000000000 */
[----:B0-----:R-:W-:-:S05]  /*1bf0*/  @!P0 IMAD.WIDE.U32 R2, R5, 0x8, R2 ;  /* 0x0000000805028825 */ /* 0x001fca00078e0002 */
[----:B------:R1:W-:Y:S02]  /*1c00*/  @!P0 STG.E.64 desc[UR12][R2.64], R14 ;  /* 0x0000000e02008986 */ /* 0x0003e4000c101b0c */
.L_x_42081:
[----:B------:R-:W-:Y:S05]  /*1c10*/  BSYNC.RECONVERGENT B0 ;  /* 0x0000000000007941 */ /* 0x000fea0003800200 */
.L_x_42078:
        /* <DEDUP_REMOVED lines=9> */
.L_x_42082:
        /* <DEDUP_REMOVED lines=13> */
.L_x_55047:


//--------------------- .text._ZN2at6native29vectorized_elementwise_kernelILi2ENS0_13AUnaryFunctorIdddZZZNS0_21remainder_kernel_cudaERNS_18TensorIteratorBaseEENKUlvE0_clEvENKUlvE_clEvEUlddE_EESt5arrayIPcLm2EEEEviT0_T1_ --------------------------
	.section	.text._ZN2at6native29vectorized_elementwise_kernelILi2ENS0_13AUnaryFunctorIdddZZZNS0_21remainder_kernel_cudaERNS_18TensorIteratorBaseEENKUlvE0_clEvENKUlvE_clEvEUlddE_EESt5arrayIPcLm2EEEEviT0_T1_,"ax",@progbits
	.align	128
        .global         _ZN2at6native29vectorized_elementwise_kernelILi2ENS0_13AUnaryFunctorIdddZZZNS0_21remainder_kernel_cudaERNS_18TensorIteratorBaseEENKUlvE0_clEvENKUlvE_clEvEUlddE_EESt5arrayIPcLm2EEEEviT0_T1_
        .type           _ZN2at6native29vectorized_elementwise_kernelILi2ENS0_13AUnaryFunctorIdddZZZNS0_21remainder_kernel_cudaERNS_18TensorIteratorBaseEENKUlvE0_clEvENKUlvE_clEvEUlddE_EESt5arrayIPcLm2EEEEviT0_T1_,@function
        .size           _ZN2at6native29vectorized_elementwise_kernelILi2ENS0_13AUnaryFunctorIdddZZZNS0_21remainder_kernel_cudaERNS_18TensorIteratorBaseEENKUlvE0_clEvENKUlvE_clEvEUlddE_EESt5arrayIPcLm2EEEEviT0_T1_,(.L_x_55048 - _ZN2at6native29vectorized_elementwise_kernelILi2ENS0_13AUnaryFunctorIdddZZZNS0_21remainder_kernel_cudaERNS_18TensorIteratorBaseEENKUlvE0_clEvENKUlvE_clEvEUlddE_EESt5arrayIPcLm2EEEEviT0_T1_)
        .other          _ZN2at6native29vectorized_elementwise_kernelILi2ENS0_13AUnaryFunctorIdddZZZNS0_21remainder_kernel_cudaERNS_18TensorIteratorBaseEENKUlvE0_clEvENKUlvE_clEvEUlddE_EESt5arrayIPcLm2EEEEviT0_T1_,@"STO_CUDA_ENTRY STV_DEFAULT"
_ZN2at6native29vectorized_elementwise_kernelILi2ENS0_13AUnaryFunctorIdddZZZNS0_21remainder_kernel_cudaERNS_18TensorIteratorBaseEENKUlvE0_clEvENKUlvE_clEvEUlddE_EESt5arrayIPcLm2EEEEviT0_T1_:
.text._ZN2at6native29vectorized_elementwise_kernelILi2ENS0_13AUnaryFunctorIdddZZZNS0_21remainder_kernel_cudaERNS_18TensorIteratorBaseEENKUlvE0_clEvENKUlvE_clEvEUlddE_EESt5arrayIPcLm2EEEEviT0_T1_:
        /* <DEDUP_REMOVED lines=35> */
[----:B------:R-:W3:Y:S01]  /*0230*/  @!P1 LDC.64 R6, c[0x0][0x3a0] ;  /* 0x0000e800ff069b82 */ /* 0x000ee20000000a00 */
[----:B------:R-:W-:-:S05]  /*0240*/  @!P1 VIADD R24, R24, 0x80 ;  /* 0x0000008018189836 */ /* 0x000fca0000000000 */
[----:B------:R-:W-:-:S13]  /*0250*/  ISETP.GE.U32.AND P0, PT, R24, UR5, PT ;  /* 0x0000000518007c0c */ /* 0x000fda000bf06070 */
[C---:B------:R-:W-:Y:S01]  /*0260*/  @!P0 VIADD R35, R24.reuse, UR4 ;  /* 0x0000000418238c36 */ /* 0x040fe20008000000 */
[----:B------:R-:W-:Y:S01]  /*0270*/  CS2R R26, SRZ ;  /* 0x00000000001a7805 */ /* 0x000fe2000001ff00 */
[----:B------:R-:W-:Y:S01]  /*0280*/  @!P0 VIADD R24, R24, 0x80 ;  /* 0x0000008018188836 */ /* 0x000fe20000000000 */
[----:B------:R-:W3:Y:S04]  /*0290*/  @!P0 LDC.64 R4, c[0x0][0x3a0] ;  /* 0x0000e800ff048b82 */ /* 0x000ee80000000a00 */
[----:B------:R-:W-:-:S13]  /*02a0*/  ISETP.GE.U32.AND P6, PT, R24, UR5, PT ;  /* 0x0000000518007c0c */ /* 0x000fda000bfc6070 */
[----:B------:R-:W3:Y:S01]  /*02b0*/  @!P6 LDC.64 R2, c[0x0][0x3a0] ;  /* 0x0000e800ff02eb82 */ /* 0x000ee20000000a00 */
[----:B--2---:R-:W-:Y:S01]  /*02c0*/  @!P4 IMAD.WIDE.U32 R18, R19, 0x8, R14 ;  /* 0x000000081312c825 */ /* 0x004fe200078e000e */
[----:B------:R-:W-:-:S03]  /*02d0*/  CS2R R14, SRZ ;  /* 0x00000000000e7805 */ /* 0x000fc6000001ff00 */
[----:B-1----:R-:W-:-:S04]  /*02e0*/  @!P5 IMAD.WIDE.U32 R10, R17, 0x8, R10 ;  /* 0x00000008110ad825 */ /* 0x002fc800078e000a */
[----:B0-----:R-:W-:Y:S01]  /*02f0*/  @!P6 VIADD R9, R24, UR4 ;  /* 0x000000041809ec36 */ /* 0x001fe20008000000 */
[----:B------:R0:W5:Y:S01]  /*0300*/  @!P5 LDG.E.64 R14, desc[UR8][R10.64] ;  /* 0x000000080a0ed981 */ /* 0x000162000c1e1b00 */
[----:B----4-:R-:W-:Y:S01]  /*0310*/  @!P2 IMAD.WIDE.U32 R30, R31, 0x8, R22 ;  /* 0x000000081f1ea825 */ /* 0x010fe200078e0016 */
[----:B------:R-:W-:Y:S02]  /*0320*/  CS2R R22, SRZ ;  /* 0x0000000000167805 */ /* 0x000fe4000001ff00 */
[----:B------:R-:W-:Y:S01]  /*0330*/  CS2R R24, SRZ ;  /* 0x0000000000187805 */ /* 0x000fe2000001ff00 */
[----:B---3--:R-:W-:Y:S01]  /*0340*/  @!P3 IMAD.WIDE.U32 R28, R29, 0x8, R20 ;  /* 0x000000081d1cb825 */ /* 0x008fe200078e0014 */
[----:B------:R-:W5:Y:S03]  /*0350*/  @!P2 LDG.E.64 R26, desc[UR8][R30.64] ;  /* 0x000000081e1aa981 */ /* 0x000f66000c1e1b00 */
[----:B------:R-:W-:Y:S01]  /*0360*/  @!P1 IMAD.WIDE.U32 R32, R33, 0x8, R6 ;  /* 0x0000000821209825 */ /* 0x000fe200078e0006 */
[----:B0-----:R-:W-:Y:S01]  /*0370*/  CS2R R10, SRZ ;  /* 0x00000000000a7805 */ /* 0x001fe2000001ff00 */
[----:B------:R-:W5:Y:S02]  /*0380*/  @!P3 LDG.E.64 R22, desc[UR8][R28.64] ;  /* 0x000000081c16b981 */ /* 0x000f64000c1e1b00 */
[----:B------:R-:W-:-:S02]  /*0390*/  @!P6 IMAD.WIDE.U32 R2, R9, 0x8, R2 ;  /* 0x000000080902e825 */ /* 0x000fc400078e0002 */
[----:B------:R-:W5:Y:S01]  /*03a0*/  @!P1 LDG.E.64 R24, desc[UR8][R32.64] ;  /* 0x0000000820189981 */ /* 0x000f62000c1e1b00 */
[----:B------:R-:W0:Y:S03]  /*03b0*/  LDC.64 R8, c[0x0][0x390] ;  /* 0x0000e400ff087b82 */ /* 0x000e260000000a00 */
[----:B------:R-:W5:Y:S01]  /*03c0*/  @!P6 LDG.E.64 R10, desc[UR8][R2.64] ;  /* 0x00000008020ae981 */ /* 0x000f62000c1e1b00 */
[----:B------:R-:W-:Y:S01]  /*03d0*/  CS2R R20, SRZ ;  /* 0x0000000000147805 */ /* 0x000fe2000001ff00 */
[----:B------:R-:W-:Y:S01]  /*03e0*/  @!P0 IMAD.WIDE.U32 R34, R35, 0x8, R4 ;  /* 0x0000000823228825 */ /* 0x000fe200078e0004 */
        /* <DEDUP_REMOVED lines=12> */
[----:B-----5:R-:W-:Y:S01]  /*04b0*/  LOP3.LUT R29, R13, 0x7fffffff, RZ, 0xc0, !PT ;  /* 0x7fffffff0d1d7812 */ /* 0x020fe200078ec0ff */
[----:B------:R-:W-:Y:S01]  /*04c0*/  BSSY.RECONVERGENT B0, `(.L_x_42086) ;  /* 0x000004a000007945 */ /* 0x000fe20003800200 */
[----:B------:R-:W-:Y:S02]  /*04d0*/  IMAD.MOV.U32 R28, RZ, RZ, R12 ;  /* 0x000000ffff1c7224 */ /* 0x000fe400078e000c */
[----:B------:R-:W-:-:S04]  /*04e0*/  VIMNMX.U32 R2, PT, PT, R7, R29, !PT ;  /* 0x0000001d07027248 */ /* 0x000fc80007fe0000 */
        /* <DEDUP_REMOVED lines=14> */
.L_x_42087:
        /* <DEDUP_REMOVED lines=24> */
.L_x_42090:
        /* <DEDUP_REMOVED lines=11> */
.L_x_42089:
        /* <DEDUP_REMOVED lines=19> */
.L_x_42092:
[----:B------:R-:W-:Y:S05]  /*0930*/  BSYNC.RECONVERGENT B2 ;  /* 0x0000000000027941 */ /* 0x000fea0003800200 */
.L_x_42091:
[----:B------:R-:W-:Y:S01]  /*0940*/  LOP3.LUT R3, R28, 0x80000000, R9, 0xb8, !PT ;  /* 0x800000001c037812 */ /* 0x000fe200078eb809 */
[----:B------:R-:W-:-:S07]  /*0950*/  IMAD.MOV.U32 R2, RZ, RZ, R29 ;  /* 0x000000ffff027224 */ /* 0x000fce00078e001d */
.L_x_42088:
[----:B------:R-:W-:Y:S05]  /*0960*/  BSYNC.RECONVERGENT B0 ;  /* 0x0000000000007941 */ /* 0x000fea0003800200 */
.L_x_42086:
        /* <DEDUP_REMOVED lines=8> */
.L_x_42085:
[----:B------:R-:W-:Y:S05]  /*09f0*/  BSYNC.RECONVERGENT B1 ;  /* 0x0000000000017941 */ /* 0x000fea0003800200 */
.L_x_42084:
[----:B-----5:R-:W-:Y:S01]  /*0a00*/  VIADD R12, R0, 0x80 ;  /* 0x00000080000c7836 */ /* 0x020fe20000000000 */
[----:B------:R-:W-:Y:S04]  /*0a10*/  BSSY.RECONVERGENT B1, `(.L_x_42093) ;  /* 0x0000057000017945 */ /* 0x000fe80003800200 */
[----:B------:R-:W-:-:S13]  /*0a20*/  ISETP.GE.U32.AND P0, PT, R12, UR5, PT ;  /* 0x000000050c007c0c */ /* 0x000fda000bf06070 */
[----:B------:R-:W-:Y:S05]  /*0a30*/  @P0 BRA `(.L_x_42094) ;  /* 0x0000000400500947 */ /* 0x000fea0003800000 */
        /* <DEDUP_REMOVED lines=30> */
.L_x_42099:
        /* <DEDUP_REMOVED lines=11> */
.L_x_42098:
        /* <DEDUP_REMOVED lines=19> */
.L_x_42101:
[----:B------:R-:W-:Y:S05]  /*0e00*/  BSYNC.RECONVERGENT B2 ;  /* 0x0000000000027941 */ /* 0x000fea0003800200 */
.L_x_42100:
[----:B------:R-:W-:Y:S01]  /*0e10*/  LOP3.LUT R13, R28, 0x80000000, R9, 0xb8, !PT ;  /* 0x800000001c0d7812 */ /* 0x000fe200078eb809 */
[----:B------:R-:W-:Y:S01]  /*0e20*/  IMAD.MOV.U32 R12, RZ, RZ, R29 ;  /* 0x000000ffff0c7224 */ /* 0x000fe200078e001d */
[----:B------:R-:W-:Y:S06]  /*0e30*/  BRA `(.L_x_42097) ;  /* 0x00000000002c7947 */ /* 0x000fec0003800000 */
.L_x_42096:
        /* <DEDUP_REMOVED lines=11> */
.L_x_42097:
[----:B------:R-:W-:Y:S05]  /*0ef0*/  BSYNC.RECONVERGENT B0 ;  /* 0x0000000000007941 */ /* 0x000fea0003800200 */
.L_x_42095:
        /* <DEDUP_REMOVED lines=8> */
.L_x_42094:
[----:B------:R-:W-:Y:S05]  /*0f80*/  BSYNC.RECONVERGENT B1 ;  /* 0x0000000000017941 */ /* 0x000fea0003800200 */
.L_x_42093:
[----:B------:R-:W-:Y:S01]  /*0f90*/  VIADD R14, R0, 0x100 ;  /* 0x00000100000e7836 */ /* 0x000fe20000000000 */
        /* <DEDUP_REMOVED lines=33> */
.L_x_42108:
        /* <DEDUP_REMOVED lines=11> */
.L_x_42107:
        /* <DEDUP_REMOVED lines=19> */
.L_x_42110:
[----:B------:R-:W-:Y:S05]  /*1390*/  BSYNC.RECONVERGENT B2 ;  /* 0x0000000000027941 */ /* 0x000fea0003800200 */
.L_x_42109:
[----:B------:R-:W-:Y:S01]  /*13a0*/  LOP3.LUT R15, R28, 0x80000000, R9, 0xb8, !PT ;  /* 0x800000001c0f7812 */ /* 0x000fe200078eb809 */
[----:B------:R-:W-:Y:S01]  /*13b0*/  IMAD.MOV.U32 R14, RZ, RZ, R29 ;  /* 0x000000ffff0e7224 */ /* 0x000fe200078e001d */
[----:B------:R-:W-:Y:S06]  /*13c0*/  BRA `(.L_x_42106) ;  /* 0x00000000002c7947 */ /* 0x000fec0003800000 */
.L_x_42105:
        /* <DEDUP_REMOVED lines=11> */
.L_x_42106:
[----:B------:R-:W-:Y:S05]  /*1480*/  BSYNC.RECONVERGENT B0 ;  /* 0x0000000000007941 */ /* 0x000fea0003800200 */
.L_x_42104:
        /* <DEDUP_REMOVED lines=8> */
.L_x_42103:
[----:B------:R-:W-:Y:S05]  /*1510*/  BSYNC.RECONVERGENT B1 ;  /* 0x0000000000017941 */ /* 0x000fea0003800200 */
.L_x_42102:
        /* <DEDUP_REMOVED lines=34> */
.L_x_42117:
        /* <DEDUP_REMOVED lines=11> */
.L_x_42116:
        /* <DEDUP_REMOVED lines=19> */
.L_x_42119:
[----:B------:R-:W-:Y:S05]  /*1920*/  BSYNC.RECONVERGENT B2 ;  /* 0x0000000000027941 */ /* 0x000fea0003800200 */
.L_x_42118:
[----:B------:R-:W-:Y:S01]  /*1930*/  LOP3.LUT R17, R28, 0x80000000, R9, 0xb8, !PT ;  /* 0x800000001c117812 */ /* 0x000fe200078eb809 */
[----:B------:R-:W-:Y:S01]  /*1940*/  IMAD.MOV.U32 R16, RZ, RZ, R29 ;  /* 0x000000ffff107224 */ /* 0x000fe200078e001d */
[----:B------:R-:W-:Y:S06]  /*1950*/  BRA `(.L_x_42115) ;  /* 0x00000000002c7947 */ /* 0x000fec0003800000 */
.L_x_42114:
        /* <DEDUP_REMOVED lines=11> */
.L_x_42115:
[----:B------:R-:W-:Y:S05]  /*1a10*/  BSYNC.RECONVERGENT B0 ;  /* 0x0000000000007941 */ /* 0x000fea0003800200 */
.L_x_42113:
        /* <DEDUP_REMOVED lines=8> */
.L_x_42112:
[----:B------:R-:W-:Y:S05]  /*1aa0*/  BSYNC.RECONVERGENT B1 ;  /* 0x0000000000017941 */ /* 0x000fea0003800200 */
.L_x_42111:
        /* <DEDUP_REMOVED lines=34> */
.L_x_42126:
        /* <DEDUP_REMOVED lines=11> */
.L_x_42125:
        /* <DEDUP_REMOVED lines=19> */
.L_x_42128:
[----:B------:R-:W-:Y:S05]  /*1eb0*/  BSYNC.RECONVERGENT B2 ;  /* 0x0000000000027941 */ /* 0x000fea0003800200 */
.L_x_42127:
[----:B------:R-:W-:Y:S01]  /*1ec0*/  LOP3.LUT R23, R28, 0x80000000, R9, 0xb8, !PT ;  /* 0x800000001c177812 */ /* 0x000fe200078eb809 */
[----:B------:R-:W-:Y:S01]  /*1ed0*/  IMAD.MOV.U32 R22, RZ, RZ, R29 ;  /* 0x000000ffff167224 */ /* 0x000fe200078e001d */
[----:B------:R-:W-:Y:S06]  /*1ee0*/  BRA `(.L_x_42124) ;  /* 0x00000000002c7947 */ /* 0x000fec0003800000 */
.L_x_42123:
        /* <DEDUP_REMOVED lines=11> */
.L_x_42124:
[----:B------:R-:W-:Y:S05]  /*1fa0*/  BSYNC.RECONVERGENT B0 ;  /* 0x0000000000007941 */ /* 0x000fea0003800200 */
.L_x_42122:
        /* <DEDUP_REMOVED lines=8> */
.L_x_42121:
[----:B------:R-:W-:Y:S05]  /*2030*/  BSYNC.RECONVERGENT B1 ;  /* 0x0000000000017941 */ /* 0x000fea0003800200 */
.L_x_42120:
        /* <DEDUP_REMOVED lines=34> */
.L_x_42135:
        /* <DEDUP_REMOVED lines=11> */
.L_x_42134:
        /* <DEDUP_REMOVED lines=19> */
.L_x_42137:
[----:B------:R-:W-:Y:S05]  /*2440*/  BSYNC.RECONVERGENT B2 ;  /* 0x0000000000027941 */ /* 0x000fea0003800200 */
.L_x_42136:
[----:B------:R-:W-:Y:S01]  /*2450*/  LOP3.LUT R27, R28, 0x80000000, R9, 0xb8, !PT ;  /* 0x800000001c1b7812 */ /* 0x000fe200078eb809 */
[----:B------:R-:W-:Y:S01]  /*2460*/  IMAD.MOV.U32 R26, RZ, RZ, R29 ;  /* 0x000000ffff1a7224 */ /* 0x000fe200078e001d */
[----:B------:R-:W-:Y:S06]  /*2470*/  BRA `(.L_x_42133) ;  /* 0x00000000002c7947 */ /* 0x000fec0003800000 */
.L_x_42132:
        /* <DEDUP_REMOVED lines=11> */
.L_x_42133:
[----:B------:R-:W-:Y:S05]  /*2530*/  BSYNC.RECONVERGENT B0 ;  /* 0x0000000000007941 */ /* 0x000fea0003800200 */
.L_x_42131:
        /* <DEDUP_REMOVED lines=8> */
.L_x_42130:
[----:B------:R-:W-:Y:S05]  /*25c0*/  BSYNC.RECONVERGENT B1 ;  /* 0x0000000000017941 */ /* 0x000fea0003800200 */
.L_x_42129:
        /* <DEDUP_REMOVED lines=34> */
.L_x_42144:
        /* <DEDUP_REMOVED lines=11> */
.L_x_42143:
        /* <DEDUP_REMOVED lines=19> */
.L_x_42146:
[----:B------:R-:W-:Y:S05]  /*29d0*/  BSYNC.RECONVERGENT B2 ;  /* 0x0000000000027941 */ /* 0x000fea0003800200 */
.L_x_42145:
[----:B------:R-:W-:Y:S01]  /*29e0*/  LOP3.LUT R25, R28, 0x80000000, R9, 0xb8, !PT ;  /* 0x800000001c197812 */ /* 0x000fe200078eb809 */
[----:B------:R-:W-:Y:S01]  /*29f0*/  IMAD.MOV.U32 R24, RZ, RZ, R29 ;  /* 0x000000ffff187224 */ /* 0x000fe200078e001d */
[----:B------:R-:W-:Y:S06]  /*2a00*/  BRA `(.L_x_42142) ;  /* 0x00000000002c7947 */ /* 0x000fec0003800000 */
.L_x_42141:
        /* <DEDUP_REMOVED lines=11> */
.L_x_42142:
[----:B------:R-:W-:Y:S05]  /*2ac0*/  BSYNC.RECONVERGENT B0 ;  /* 0x0000000000007941 */ /* 0x000fea0003800200 */
.L_x_42140:
        /* <DEDUP_REMOVED lines=8> */
.L_x_42139:
[----:B------:R-:W-:Y:S05]  /*2b50*/  BSYNC.RECONVERGENT B1 ;  /* 0x0000000000017941 */ /* 0x000fea0003800200 */
.L_x_42138:
        /* <DEDUP_REMOVED lines=27> */
[C---:B------:R-:W-:Y:S02]  /*2d10*/  @!P0 LEA.HI R7, R29.reuse, R21, RZ, 0xc ;  /* 0x000000151d078211 */ /* 0x040fe400078f60ff */
[----:B------:R-:W-:-:S03]  /*2d20*/  LOP3.LUT R5, R29, 0xfffff, RZ, 0xc0, !PT ;  /* 0x000fffff1d057812 */ /* 0x000fc600078ec0ff */
[----:B------:R-:W-:Y:S01]  /*2d30*/  @!P0 VIADD R21, R7, 0xffffffca ;  /* 0xffffffca07158836 */ /* 0x000fe20000000000 */
[----:B------:R-:W-:Y:S02]  /*2d40*/  FSEL R7, R4, R8, !P1 ;  /* 0x0000000804077208 */ /* 0x000fe40004800000 */
[----:B------:R-:W-:Y:S01]  /*2d50*/  LOP3.LUT R8, R18, 0x100000, RZ, 0xfc, !PT ;  /* 0x0010000012087812 */ /* 0x000fe200078efcff */
[----:B------:R-:W-:Y:S01]  /*2d60*/  IMAD.IADD R6, R6, 0x1, -R21 ;  /* 0x0000000106067824 */ /* 0x000fe200078e0a15 */
[----:B------:R-:W-:-:S07]  /*2d70*/  LOP3.LUT R19, R5, 0x100000, RZ, 0xfc, !PT ;  /* 0x0010000005137812 */ /* 0x000fce00078efcff */
.L_x_42153:
        /* <DEDUP_REMOVED lines=11> */
.L_x_42152:
        /* <DEDUP_REMOVED lines=20> */
.L_x_42155:
[----:B------:R-:W-:Y:S05]  /*2f70*/  BSYNC.RECONVERGENT B2 ;  /* 0x0000000000027941 */ /* 0x000fea0003800200 */
.L_x_42154:
[----:B------:R-:W-:Y:S01]  /*2f80*/  LOP3.LUT R21, R6, 0x80000000, R9, 0xb8, !PT ;  /* 0x8000000006157812 */ /* 0x000fe200078eb809 */
[----:B------:R-:W-:Y:S06]  /*2f90*/  BRA `(.L_x_42151) ;  /* 0x00000000002c7947 */ /* 0x000fec0003800000 */
.L_x_42150:
        /* <DEDUP_REMOVED lines=11> */
.L_x_42151:
[----:B------:R-:W-:Y:S05]  /*3050*/  BSYNC.RECONVERGENT B0 ;  /* 0x0000000000007941 */ /* 0x000fea0003800200 */
.L_x_42149:
        /* <DEDUP_REMOVED lines=8> */
.L_x_42148:
[----:B------:R-:W-:Y:S05]  /*30e0*/  BSYNC.RECONVERGENT B1 ;  /* 0x0000000000017941 */ /* 0x000fea0003800200 */
.L_x_42147:
[----:B------:R-:W-:Y:S01]  /*30f0*/  ISETP.GE.U32.AND P0, PT, R0, UR5, PT ;  /* 0x0000000500007c0c */ /* 0x000fe2000bf06070 */
[----:B------:R-:W-:Y:S04]  /*3100*/  BSSY.RECONVERGENT B0, `(.L_x_42156) ;  /* 0x0000033000007945 */ /* 0x000fe80003800200 */
[----:B------:R-:W-:Y:S08]  /*3110*/  BSSY.RELIABLE B1, `(.L_x_42157) ;  /* 0x000002b000017945 */ /* 0x000ff00003800100 */
[----:B------:R-:W-:Y:S05]  /*3120*/  @P0 BRA `(.L_x_42158) ;  /* 0x0000000000300947 */ /* 0x000fea0003800000 */
[----:B------:R-:W0:Y:S01]  /*3130*/  LDC.64 R4, c[0x0][0x398] ;  /* 0x0000e600ff047b82 */ /* 0x000e220000000a00 */
[C---:B------:R-:W-:Y:S02]  /*3140*/  VIADD R7, R0.reuse, UR4 ;  /* 0x0000000400077c36 */ /* 0x040fe40008000000 */
[----:B------:R-:W-:-:S05]  /*3150*/  VIADD R0, R0, 0x80 ;  /* 0x0000008000007836 */ /* 0x000fca0000000000 */
        /* <DEDUP_REMOVED lines=9> */
.L_x_42158:
[----:B------:R-:W-:-:S13]  /*31f0*/  ISETP.GE.U32.AND P0, PT, R0, UR5, PT ;  /* 0x0000000500007c0c */ /* 0x000fda000bf06070 */
[----:B------:R-:W-:Y:S05]  /*3200*/  @P0 BRA `(.L_x_42160) ;  /* 0x0000000000300947 */ /* 0x000fea0003800000 */
[----:B0-----:R-:W0:Y:S01]  /*3210*/  LDC.64 R2, c[0x0][0x398] ;  /* 0x0000e600ff027b82 */ /* 0x001e220000000a00 */
[C---:B------:R-:W-:Y:S02]  /*3220*/  VIADD R5, R0.reuse, UR4 ;  /* 0x0000000400057c36 */ /* 0x040fe40008000000 */
[----:B------:R-:W-:Y:S02]  /*3230*/  VIADD R0, R0, 0x80 ;  /* 0x0000008000007836 */ /* 0x000fe40000000000 */
[----:B0-----:R-:W-:-:S05]  /*3240*/  IMAD.WIDE.U32 R2, R5, 0x8, R2 ;  /* 0x0000000805027825 */ /* 0x001fca00078e0002 */
[----:B------:R1:W-:Y:S02]  /*3250*/  STG.E.64 desc[UR8][R2.64], R14 ;  /* 0x0000000e02007986 */ /* 0x0003e4000c101b08 */
.L_x_42159:
[----:B------:R-:W-:-:S13]  /*3260*/  ISETP.GE.U32.AND P0, PT, R0, UR5, PT ;  /* 0x0000000500007c0c */ /* 0x000fda000bf06070 */
[----:B------:R-:W-:Y:S05]  /*3270*/  @P0 BRA `(.L_x_42161) ;  /* 0x0000000000300947 */ /* 0x000fea0003800000 */
[----:B01----:R-:W0:Y:S01]  /*3280*/  LDC.64 R2, c[0x0][0x398] ;  /* 0x0000e600ff027b82 */ /* 0x003e220000000a00 */
[C---:B------:R-:W-:Y:S02]  /*3290*/  VIADD R5, R0.reuse, UR4 ;  /* 0x0000000400057c36 */ /* 0x040fe40008000000 */
[----:B------:R-:W-:Y:S02]  /*32a0*/  VIADD R0, R0, 0x80 ;  /* 0x0000008000007836 */ /* 0x000fe40000000000 */
[----:B0-----:R-:W-:-:S05]  /*32b0*/  IMAD.WIDE.U32 R2, R5, 0x8, R2 ;  /* 0x0000000805027825 */ /* 0x001fca00078e0002 */
[----:B------:R1:W-:Y:S02]  /*32c0*/  STG.E.64 desc[UR8][R2.64], R16 ;  /* 0x0000001002007986 */ /* 0x0003e4000c101b08 */
.L_x_42160:
[----:B------:R-:W-:-:S13]  /*32d0*/  ISETP.GE.U32.AND P0, PT, R0, UR5, PT ;  /* 0x0000000500007c0c */ /* 0x000fda000bf06070 */
[----:B------:R-:W-:Y:S05]  /*32e0*/  @P0 BRA `(.L_x_42162) ;  /* 0x0000000000340947 */ /* 0x000fea0003800000 */
[----:B01----:R-:W0:Y:S01]  /*32f0*/  LDC.64 R2, c[0x0][0x398] ;  /* 0x0000e600ff027b82 */ /* 0x003e220000000a00 */
[C---:B------:R-:W-:Y:S02]  /*3300*/  VIADD R5, R0.reuse, UR4 ;  /* 0x0000000400057c36 */ /* 0x040fe40008000000 */
[----:B------:R-:W-:Y:S02]  /*3310*/  VIADD R0, R0, 0x80 ;  /* 0x0000008000007836 */ /* 0x000fe40000000000 */
[----:B0-----:R-:W-:-:S05]  /*3320*/  IMAD.WIDE.U32 R2, R5, 0x8, R2 ;  /* 0x0000000805027825 */ /* 0x001fca00078e0002 */
[----:B------:R2:W-:Y:S02]  /*3330*/  STG.E.64 desc[UR8][R2.64], R22 ;  /* 0x0000001602007986 */ /* 0x0005e4000c101b08 */
.L_x_42161:
        /* <DEDUP_REMOVED lines=8> */
.L_x_42162:
[----:B------:R-:W-:Y:S05]  /*33c0*/  BSYNC.RELIABLE B1 ;  /* 0x0000000000017941 */ /* 0x000fea0003800100 */
.L_x_42157:
[----:B------:R-:W-:-:S13]  /*33d0*/  ISETP.GE.U32.AND P0, PT, R0, UR5, PT ;  /* 0x0000000500007c0c */ /* 0x000fda000bf06070 */
[----:B012---:R-:W0:Y:S01]  /*33e0*/  @!P0 LDC.64 R2, c[0x0][0x398] ;  /* 0x0000e600ff028b82 */ /* 0x007e220000000a00 */
[C---:B------:R-:W-:Y:S02]  /*33f0*/  @!P0 VIADD R5, R0.reuse, UR4 ;  /* 0x0000000400058c36 */ /* 0x040fe40008000000 */
[----:B------:R-:W-:Y:S02]  /*3400*/  @!P0 VIADD R0, R0, 0x80 ;  /* 0x0000008000008836 */ /* 0x000fe40000000000 */
[----:B0-----:R-:W-:-:S05]  /*3410*/  @!P0 IMAD.WIDE.U32 R2, R5, 0x8, R2 ;  /* 0x0000000805028825 */ /* 0x001fca00078e0002 */
[----:B------:R3:W-:Y:S02]  /*3420*/  @!P0 STG.E.64 desc[UR8][R2.64], R24 ;  /* 0x0000001802008986 */ /* 0x0007e4000c101b08 */
.L_x_42163:
[----:B------:R-:W-:Y:S05]  /*3430*/  BSYNC.RECONVERGENT B0 ;  /* 0x0000000000007941 */ /* 0x000fea0003800200 */
.L_x_42156:
        /* <DEDUP_REMOVED lines=8> */
.L_x_42083:
[----:B------:R-:W0:Y:S01]  /*34c0*/  S2R R28, SR_TID.X ;  /* 0x00000000001c7919 */ /* 0x000e220000002100 */
[----:B------:R-:W1:Y:S01]  /*34d0*/  LDCU.64 UR6, c[0x0][0x3a0] ;  /* 0x00007400ff0677ac */ /* 0x000e620008000a00 */
[----:B------:R-:W2:Y:S01]  /*34e0*/  LDC.64 R26, c[0x0][0x390] ;  /* 0x0000e400ff1a7b82 */ /* 0x000ea20000000a00 */
        /* <DEDUP_REMOVED lines=8> */
[----:B--2---:R-:W-:Y:S01]  /*3570*/  LOP3.LUT R25, R27, 0x7fffffff, RZ, 0xc0, !PT ;  /* 0x7fffffff1b197812 */ /* 0x004fe200078ec0ff */
[----:B------:R-:W-:Y:S01]  /*3580*/  IMAD.MOV.U32 R24, RZ, RZ, R26 ;  /* 0x000000ffff187224 */ /* 0x000fe200078e001a */
[----:B------:R-:W-:Y:S02]  /*3590*/  BSSY.RECONVERGENT B0, `(.L_x_42164) ;  /* 0x0000050000007945 */ /* 0x000fe40003800200 */
[----:B------:R-:W-:-:S03]  /*35a0*/  SHF.R.U32.HI R29, RZ, 0x14, R25 ;  /* 0x00000014ff1d7819 */ /* 0x000fc60000011619 */
[C---:B------:R-:W-:Y:S02]  /*35b0*/  DMUL R2, R24.reuse, 1.80143985094819840000e+16 ;  /* 0x4350000018027828 */ /* 0x040fe40000000000 */
[----:B------:R-:W-:-:S06]  /*35c0*/  DSETP.NEU.AND P1, PT, R24, +INF , PT ;  /* 0x7ff000001800742a */ /* 0x000fcc0003f2d000 */
[----:B------:R-:W-:Y:S02]  /*35d0*/  FSEL R31, R26, RZ, P1 ;  /* 0x000000ff1a1f7208 */ /* 0x000fe40000800000 */
[----:B------:R-:W-:Y:S02]  /*35e0*/  FSEL R30, R27, -QNAN , P1 ;  /* 0xfff800001b1e7808 */ /* 0x000fe40000800000 */
[----:B---3--:R-:W-:Y:S01]  /*35f0*/  LOP3.LUT R11, R17, 0x7fffffff, RZ, 0xc0, !PT ;  /* 0x7fffffff110b7812 */ /* 0x008fe200078ec0ff */
[----:B------:R-:W-:-:S03]  /*3600*/  IMAD.MOV.U32 R10, RZ, RZ, R16 ;  /* 0x000000ffff0a7224 */ /* 0x000fc600078e0010 */
[----:B------:R-:W-:-:S04]  /*3610*/  VIMNMX.U32 R0, PT, PT, R25, R11, !PT ;  /* 0x0000000b19007248 */ /* 0x000fc80007fe0000 */
[----:B------:R-:W-:Y:S02]  /*3620*/  ISETP.GE.U32.AND P0, PT, R0, 0x7ff00000, PT ;  /* 0x7ff000000000780c */ /* 0x000fe40003f06070 */
[----:B------:R-:W-:-:S05]  /*3630*/  LEA.HI R0, R3, R29, RZ, 0xc ;  /* 0x0000001d03007211 */ /* 0x000fca00078f60ff */
[----:B------:R-:W-:-:S06]  /*3640*/  VIADD R0, R0, 0xffffffca ;  /* 0xffffffca00007836 */ /* 0x000fcc0000000000 */
[----:B0-----:R-:W-:Y:S05]  /*3650*/  @!P0 BRA `(.L_x_42165) ;  /* 0x0000000000248947 */ /* 0x001fea0003800000 */
        /* <DEDUP_REMOVED lines=9> */
.L_x_42165:
        /* <DEDUP_REMOVED lines=24> */
.L_x_42168:
        /* <DEDUP_REMOVED lines=11> */
.L_x_42167:
        /* <DEDUP_REMOVED lines=20> */
.L_x_42170:
[----:B------:R-:W-:Y:S05]  /*3a60*/  BSYNC.RECONVERGENT B1 ;  /* 0x0000000000017941 */ /* 0x000fea0003800200 */
.L_x_42169:
[----:B------:R-:W-:Y:S01]  /*3a70*/  LOP3.LUT R9, R32, 0x80000000, R27, 0xb8, !PT ;  /* 0x8000000020097812 */ /* 0x000fe200078eb81b */
[----:B------:R-:W-:-:S07]  /*3a80*/  IMAD.MOV.U32 R8, RZ, RZ, R10 ;  /* 0x000000ffff087224 */ /* 0x000fce00078e000a */
.L_x_42166:
[----:B------:R-:W-:Y:S05]  /*3a90*/  BSYNC.RECONVERGENT B0 ;  /* 0x0000000000007941 */ /* 0x000fea0003800200 */
.L_x_42164:
[----:B------:R-:W-:Y:S01]  /*3aa0*/  DSETP.NEU.AND P1, PT, R8, RZ, PT ;  /* 0x000000ff0800722a */ /* 0x000fe20003f2d000 */
[----:B------:R-:W-:Y:S01]  /*3ab0*/  LOP3.LUT R33, R27, 0x7fffffff, RZ, 0xc0, !PT ;  /* 0x7fffffff1b217812 */ /* 0x000fe200078ec0ff */
[----:B------:R-:W-:Y:S01]  /*3ac0*/  BSSY.RECONVERGENT B0, `(.L_x_42171) ;  /* 0x0000051000007945 */ /* 0x000fe20003800200 */
[----:B------:R-:W-:-:S04]  /*3ad0*/  LOP3.LUT R10, R19, 0x7fffffff, RZ, 0xc0, !PT ;  /* 0x7fffffff130a7812 */ /* 0x000fc800078ec0ff */
[----:B------:R-:W-:-:S04]  /*3ae0*/  VIMNMX.U32 R11, PT, PT, R33, R10, !PT ;  /* 0x0000000a210b7248 */ /* 0x000fc80007fe0000 */
[----:B------:R-:W-:-:S03]  /*3af0*/  ISETP.GT.U32.AND P2, PT, R11, 0x7fefffff, PT ;  /* 0x7fefffff0b00780c */ /* 0x000fc60003f44070 */
[----:B------:R-:W-:-:S06]  /*3b00*/  @P1 DSETP.GEU.AND P0, PT, R8, RZ, PT ;  /* 0x000000ff0800122a */ /* 0x000fcc0003f0e000 */
[C---:B------:R-:W-:Y:S02]  /*3b10*/  @P1 DSETP.LT.XOR P0, PT, R16.reuse, RZ, P0 ;  /* 0x000000ff1000122a */ /* 0x040fe40000701800 */
[----:B------:R-:W-:-:S10]  /*3b20*/  @P1 DADD R16, R16, R8 ;  /* 0x0000000010101229 */ /* 0x000fd40000000008 */
[----:B------:R-:W-:Y:S02]  /*3b30*/  @P1 FSEL R11, R8, R16, P0 ;  /* 0x00000010080b1208 */ /* 0x000fe40000000000 */
[----:B------:R-:W-:Y:S01]  /*3b40*/  @P1 FSEL R16, R9, R17, P0 ;  /* 0x0000001109101208 */ /* 0x000fe20000000000 */
[----:B------:R-:W-:Y:S02]  /*3b50*/  IMAD.MOV.U32 R17, RZ, RZ, R10 ;  /* 0x000000ffff117224 */ /* 0x000fe400078e000a */
[----:B------:R-:W-:Y:S02]  /*3b60*/  @P1 IMAD.MOV.U32 R8, RZ, RZ, R11 ;  /* 0x000000ffff081224 */ /* 0x000fe400078e000b */
[----:B------:R-:W-:Y:S02]  /*3b70*/  @P1 IMAD.MOV.U32 R9, RZ, RZ, R16 ;  /* 0x000000ffff091224 */ /* 0x000fe400078e0010 */
[----:B------:R-:W-:Y:S01]  /*3b80*/  IMAD.MOV.U32 R16, RZ, RZ, R18 ;  /* 0x000000ffff107224 */ /* 0x000fe200078e0012 */
[----:B------:R-:W-:Y:S06]  /*3b90*/  @P2 BRA `(.L_x_42172) ;  /* 0x0000000000ec2947 */ /* 0x000fec0003800000 */
        /* <DEDUP_REMOVED lines=24> */
.L_x_42175:
        /* <DEDUP_REMOVED lines=11> */
.L_x_42174:
        /* <DEDUP_REMOVED lines=20> */
.L_x_42177:
[----:B------:R-:W-:Y:S05]  /*3f10*/  BSYNC.RECONVERGENT B1 ;  /* 0x0000000000017941 */ /* 0x000fea0003800200 */
.L_x_42176:
[----:B------:R-:W-:Y:S01]  /*3f20*/  LOP3.LUT R11, R32, 0x80000000, R27, 0xb8, !PT ;  /* 0x80000000200b7812 */ /* 0x000fe200078eb81b */
[----:B------:R-:W-:Y:S01]  /*3f30*/  IMAD.MOV.U32 R10, RZ, RZ, R16 ;  /* 0x000000ffff0a7224 */ /* 0x000fe200078e0010 */
[----:B------:R-:W-:Y:S06]  /*3f40*/  BRA `(.L_x_42173) ;  /* 0x0000000000207947 */ /* 0x000fec0003800000 */
.L_x_42172:
        /* <DEDUP_REMOVED lines=8> */
.L_x_42173:
[----:B------:R-:W-:Y:S05]  /*3fd0*/  BSYNC.RECONVERGENT B0 ;  /* 0x0000000000007941 */ /* 0x000fea0003800200 */
.L_x_42171:
[----:B------:R-:W-:Y:S01]  /*3fe0*/  DSETP.NEU.AND P1, PT, R10, RZ, PT ;  /* 0x000000ff0a00722a */ /* 0x000fe20003f2d000 */
[----:B-----5:R-:W-:Y:S01]  /*3ff0*/  LOP3.LUT R16, R21, 0x7fffffff, RZ, 0xc0, !PT ;  /* 0x7fffffff15107812 */ /* 0x020fe200078ec0ff */
[----:B------:R-:W-:Y:S03]  /*4000*/  BSSY.RECONVERGENT B0, `(.L_x_42178) ;  /* 0x0000050000007945 */ /* 0x000fe60003800200 */
[----:B------:R-:W-:-:S04]  /*4010*/  VIMNMX.U32 R17, PT, PT, R33, R16, !PT ;  /* 0x0000001021117248 */ /* 0x000fc80007fe0000 */
[----:B------:R-:W-:-:S05]  /*4020*/  ISETP.GT.U32.AND P2, PT, R17, 0x7fefffff, PT ;  /* 0x7fefffff1100780c */ /* 0x000fca0003f44070 */
        /* <DEDUP_REMOVED lines=34> */
.L_x_42182:
        /* <DEDUP_REMOVED lines=11> */
.L_x_42181:
        /* <DEDUP_REMOVED lines=20> */
.L_x_42184:
[----:B------:R-:W-:Y:S05]  /*4440*/  BSYNC.RECONVERGENT B1 ;  /* 0x0000000000017941 */ /* 0x000fea0003800200 */
.L_x_42183:
[----:B------:R-:W-:Y:S01]  /*4450*/  LOP3.LUT R17, R32, 0x80000000, R27, 0xb8, !PT ;  /* 0x8000000020117812 */ /* 0x000fe200078eb81b */
[----:B------:R-:W-:Y:S01]  /*4460*/  IMAD.MOV.U32 R16, RZ, RZ, R18 ;  /* 0x000000ffff107224 */ /* 0x000fe200078e0012 */
[----:B------:R-:W-:Y:S06]  /*4470*/  BRA `(.L_x_42180) ;  /* 0x0000000000207947 */ /* 0x000fec0003800000 */
.L_x_42179:
        /* <DEDUP_REMOVED lines=8> */
.L_x_42180:
[----:B------:R-:W-:Y:S05]  /*4500*/  BSYNC.RECONVERGENT B0 ;  /* 0x0000000000007941 */ /* 0x000fea0003800200 */
.L_x_42178:
[----:B------:R-:W-:Y:S01]  /*4510*/  DSETP.NEU.AND P1, PT, R16, RZ, PT ;  /* 0x000000ff1000722a */ /* 0x000fe20003f2d000 */
[----:B------:R-:W-:Y:S01]  /*4520*/  LOP3.LUT R18, R23, 0x7fffffff, RZ, 0xc0, !PT ;  /* 0x7fffffff17127812 */ /* 0x000fe200078ec0ff */
        /* <DEDUP_REMOVED lines=37> */
.L_x_42189:
        /* <DEDUP_REMOVED lines=11> */
.L_x_42188:
        /* <DEDUP_REMOVED lines=20> */
.L_x_42191:
[----:B------:R-:W-:Y:S05]  /*4970*/  BSYNC.RECONVERGENT B1 ;  /* 0x0000000000017941 */ /* 0x000fea0003800200 */
.L_x_42190:
[----:B------:R-:W-:Y:S01]  /*4980*/  LOP3.LUT R19, R32, 0x80000000, R27, 0xb8, !PT ;  /* 0x8000000020137812 */ /* 0x000fe200078eb81b */
[----:B------:R-:W-:Y:S01]  /*4990*/  IMAD.MOV.U32 R18, RZ, RZ, R20 ;  /* 0x000000ffff127224 */ /* 0x000fe200078e0014 */
[----:B------:R-:W-:Y:S06]  /*49a0*/  BRA `(.L_x_42187) ;  /* 0x0000000000207947 */ /* 0x000fec0003800000 */
.L_x_42186:
        /* <DEDUP_REMOVED lines=8> */
.L_x_42187:
[----:B------:R-:W-:Y:S05]  /*4a30*/  BSYNC.RECONVERGENT B0 ;  /* 0x0000000000007941 */ /* 0x000fea0003800200 */
.L_x_42185:
        /* <DEDUP_REMOVED lines=39> */
.L_x_42196:
        /* <DEDUP_REMOVED lines=11> */
.L_x_42195:
        /* <DEDUP_REMOVED lines=20> */
.L_x_42198:
[----:B------:R-:W-:Y:S05]  /*4ea0*/  BSYNC.RECONVERGENT B1 ;  /* 0x0000000000017941 */ /* 0x000fea0003800200 */
.L_x_42197:
[----:B------:R-:W-:Y:S01]  /*4eb0*/  LOP3.LUT R21, R32, 0x80000000, R27, 0xb8, !PT ;  /* 0x8000000020157812 */ /* 0x000fe200078eb81b */
[----:B------:R-:W-:Y:S01]  /*4ec0*/  IMAD.MOV.U32 R20, RZ, RZ, R22 ;  /* 0x000000ffff147224 */ /* 0x000fe200078e0016 */
[----:B------:R-:W-:Y:S06]  /*4ed0*/  BRA `(.L_x_42194) ;  /* 0x0000000000207947 */ /* 0x000fec0003800000 */
.L_x_42193:
        /* <DEDUP_REMOVED lines=8> */
.L_x_42194:
[----:B------:R-:W-:Y:S05]  /*4f60*/  BSYNC.RECONVERGENT B0 ;  /* 0x0000000000007941 */ /* 0x000fea0003800200 */
.L_x_42192:
        /* <DEDUP_REMOVED lines=39> */
.L_x_42203:
        /* <DEDUP_REMOVED lines=11> */
.L_x_42202:
        /* <DEDUP_REMOVED lines=20> */
.L_x_42205:
[----:B------:R-:W-:Y:S05]  /*53d0*/  BSYNC.RECONVERGENT B1 ;  /* 0x0000000000017941 */ /* 0x000fea0003800200 */
.L_x_42204:
[----:B------:R-:W-:Y:S01]  /*53e0*/  LOP3.LUT R23, R12, 0x80000000, R27, 0xb8, !PT ;  /* 0x800000000c177812 */ /* 0x000fe200078eb81b */
[----:B------:R-:W-:Y:S01]  /*53f0*/  IMAD.MOV.U32 R22, RZ, RZ, R32 ;  /* 0x000000ffff167224 */ /* 0x000fe200078e0020 */
[----:B------:R-:W-:Y:S06]  /*5400*/  BRA `(.L_x_42201) ;  /* 0x0000000000207947 */ /* 0x000fec0003800000 */
.L_x_42200:
        /* <DEDUP_REMOVED lines=8> */
.L_x_42201:
[----:B------:R-:W-:Y:S05]  /*5490*/  BSYNC.RECONVERGENT B0 ;  /* 0x0000000000007941 */ /* 0x000fea0003800200 */
.L_x_42199:
        /* <DEDUP_REMOVED lines=39> */
.L_x_42210:
        /* <DEDUP_REMOVED lines=11> */
.L_x_42209:
        /* <DEDUP_REMOVED lines=20> */
.L_x_42212:
[----:B------:R-:W-:Y:S05]  /*5900*/  BSYNC.RECONVERGENT B1 ;  /* 0x0000000000017941 */ /* 0x000fea0003800200 */
.L_x_42211:
[----:B------:R-:W-:Y:S01]  /*5910*/  LOP3.LUT R13, R32, 0x80000000, R27, 0xb8, !PT ;  /* 0x80000000200d7812 */ /* 0x000fe200078eb81b */
[----:B------:R-:W-:Y:S01]  /*5920*/  IMAD.MOV.U32 R12, RZ, RZ, R14 ;  /* 0x000000ffff0c7224 */ /* 0x000fe200078e000e */
[----:B------:R-:W-:Y:S06]  /*5930*/  BRA `(.L_x_42208) ;  /* 0x0000000000207947 */ /* 0x000fec0003800000 */
.L_x_42207:
        /* <DEDUP_REMOVED lines=8> */
.L_x_42208:
[----:B------:R-:W-:Y:S05]  /*59c0*/  BSYNC.RECONVERGENT B0 ;  /* 0x0000000000007941 */ /* 0x000fea0003800200 */
.L_x_42206:
        /* <DEDUP_REMOVED lines=39> */
.L_x_42217:
        /* <DEDUP_REMOVED lines=11> */
.L_x_42216:
        /* <DEDUP_REMOVED lines=20> */
.L_x_42219:
[----:B------:R-:W-:Y:S05]  /*5e30*/  BSYNC.RECONVERGENT B1 ;  /* 0x0000000000017941 */ /* 0x000fea0003800200 */
.L_x_42218:
[----:B------:R-:W-:Y:S01]  /*5e40*/  LOP3.LUT R15, R0, 0x80000000, R27, 0xb8, !PT ;  /* 0x80000000000f7812 */ /* 0x000fe200078eb81b */
[----:B------:R-:W-:Y:S06]  /*5e50*/  BRA `(.L_x_42215) ;  /* 0x0000000000207947 */ /* 0x000fec0003800000 */
.L_x_42214:
        /* <DEDUP_REMOVED lines=8> */
.L_x_42215:
[----:B------:R-:W-:Y:S05]  /*5ee0*/  BSYNC.RECONVERGENT B0 ;  /* 0x0000000000007941 */ /* 0x000fea0003800200 */
.L_x_42213:
[----:B------:R-:W-:Y:S01]  /*5ef0*/  DSETP.NEU.AND P1, PT, R14, RZ, PT ;  /* 0x000000ff0e00722a */ /* 0x000fe20003f2d000 */
[----:B------:R-:W0:-:S13]  /*5f00*/  LDCU.64 UR6, c[0x0][0x398] ;  /* 0x00007300ff0677ac */ /* 0x000e1a0008000a00 */
[----:B------:R-:W-:Y:S02]  /*5f10*/  @P1 DSETP.GEU.AND P0, PT, R14, RZ, PT ;  /* 0x000000ff0e00122a */ /* 0x000fe40003f0e000 */
[----:B------:R-:W-:Y:S01]  /*5f20*/  @P1 DADD R2, R6, R14 ;  /* 0x0000000006021229 */ /* 0x000fe2000000000e */
[----:B0-----:R-:W-:-:S03]  /*5f30*/  UIMAD.WIDE.U32 UR6, UR4, 0x8, UR6 ;  /* 0x00000008040678a5 */ /* 0x001fc6000f8e0006 */
[----:B------:R-:W-:-:S03]  /*5f40*/  @P1 DSETP.LT.XOR P0, PT, R6, RZ, P0 ;  /* 0x000000ff0600122a */ /* 0x000fc60000701800 */
[----:B------:R-:W-:-:S03]  /*5f50*/  IMAD.U32 R4, RZ, RZ, UR6 ;  /* 0x00000006ff047e24 */ /* 0x000fc6000f8e00ff */
[----:B------:R-:W-:Y:S01]  /*5f60*/  @P1 FSEL R0, R14, R2, P0 ;  /* 0x000000020e001208 */ /* 0x000fe20000000000 */
[----:B------:R-:W-:Y:S01]  /*5f70*/  IMAD.U32 R5, RZ, RZ, UR7 ;  /* 0x00000007ff057e24 */ /* 0x000fe2000f8e00ff */
[----:B------:R-:W-:Y:S01]  /*5f80*/  @P1 FSEL R3, R15, R3, P0 ;  /* 0x000000030f031208 */ /* 0x000fe20000000000 */
[----:B------:R-:W-:-:S04]  /*5f90*/  IMAD.WIDE.U32 R28, R28, 0x10, R4 ;  /* 0x000000101c1c7825 */ /* 0x000fc800078e0004 */
[----:B------:R-:W-:Y:S01]  /*5fa0*/  @P1 IMAD.MOV.U32 R14, RZ, RZ, R0 ;  /* 0x000000ffff0e1224 */ /* 0x000fe200078e0000 */
[----:B------:R-:W-:Y:S01]  /*5fb0*/  STG.E.128 desc[UR8][R28.64], R8 ;  /* 0x000000081c007986 */ /* 0x000fe2000c101d08 */
[----:B------:R-:W-:-:S03]  /*5fc0*/  @P1 IMAD.MOV.U32 R15, RZ, RZ, R3 ;  /* 0x000000ffff0f1224 */ /* 0x000fc600078e0003 */
[----:B------:R-:W-:Y:S04]  /*5fd0*/  STG.E.128 desc[UR8][R28.64+0x800], R16 ;  /* 0x000800101c007986 */ /* 0x000fe8000c101d08 */
[----:B------:R-:W-:Y:S04]  /*5fe0*/  STG.E.128 desc[UR8][R28.64+0x1000], R20 ;  /* 0x001000141c007986 */ /* 0x000fe8000c101d08 */
[----:B------:R-:W-:Y:S01]  /*5ff0*/  STG.E.128 desc[UR8][R28.64+0x1800], R12 ;  /* 0x0018000c1c007986 */ /* 0x000fe2000c101d08 */
[----:B------:R-:W-:Y:S05]  /*6000*/  EXIT ;  /* 0x000000000000794d */ /* 0x000fea0003800000 */
.L_x_42220:
        /* <DEDUP_REMOVED lines=15> */
.L_x_55048:


//--------------------- .text._ZN2at6native29vectorized_elementwise_kernelILi4ENS0_13AUnaryFunctorIdddZZZNS0_21remainder_kernel_cudaERNS_18TensorIteratorBaseEENKUlvE0_clEvENKUlvE_clEvEUlddE_EESt5arrayIPcLm2EEEEviT0_T1_ --------------------------
	.section	.text._ZN2at6native29vectorized_elementwise_kernelILi4ENS0_13AUnaryFunctorIdddZZZNS0_21remainder_kernel_cudaERNS_18TensorIteratorBaseEENKUlvE0_clEvENKUlvE_clEvEUlddE_EESt5arrayIPcLm2EEEEviT0_T1_,"ax",@progbits
	.align	128
        .global         _ZN2at6native29vectorized_elementwise_kernelILi4ENS0_13AUnaryFunctorIdddZZZNS0_21remainder_kernel_cudaERNS_18TensorIteratorBaseEENKUlvE0_clEvENKUlvE_clEvEUlddE_EESt5arrayIPcLm2EEEEviT0_T1_
        .type           _ZN2at6native29vectorized_elementwise_kernelILi4ENS0_13AUnaryFunctorIdddZZZNS0_21remainder_kernel_cudaERNS_18TensorIteratorBaseEENKUlvE0_clEvENKUlvE_clEvEUlddE_EESt5arrayIPcLm2EEEEviT0_T1_,@function
        .size           _ZN2at6native29vectorized_elementwise_kernelILi4ENS0_13AUnaryFunctorIdddZZZNS0_21remainder_kernel_cudaERNS_18TensorIteratorBaseEENKUlvE0_clEvENKUlvE_clEvEUlddE_EESt5arrayIPcLm2EEEEviT0_T1_,(.L_x_55049 - _ZN2at6native29vectorized_elementwise_kernelILi4ENS0_13AUnaryFunctorIdddZZZNS0_21remainder_kernel_cudaERNS_18TensorIteratorBaseEENKUlvE0_clEvENKUlvE_clEvEUlddE_EESt5arrayIPcLm2EEEEviT0_T1_)
        .other          _ZN2at6native29vectorized_elementwise_kernelILi4ENS0_13AUnaryFunctorIdddZZZNS0_21remainder_kernel_cudaERNS_18TensorIteratorBaseEENKUlvE0_clEvENKUlvE_clEvEUlddE_EESt5arrayIPcLm2EEEEviT0_T1_,@"STO_CUDA_ENTRY STV_DEFAULT"
_ZN2at6native29vectorized_elementwise_kernelILi4ENS0_13AUnaryFunctorIdddZZZNS0_21remainder_kernel_cudaERNS_18TensorIteratorBaseEENKUlvE0_clEvENKUlvE_clEvEUlddE_EESt5arrayIPcLm2EEEEviT0_T1_:
.text._ZN2at6native29vectorized_elementwise_kernelILi4ENS0_13AUnaryFunctorIdddZZZNS0_21remainder_kernel_cudaERNS_18TensorIteratorBaseEENKUlvE0_clEvENKUlvE_clEvEUlddE_EESt5arrayIPcLm2EEEEviT0_T1_:
        /* <DEDUP_REMOVED lines=93> */
.L_x_42225:
        /* <DEDUP_REMOVED lines=24> */
.L_x_42228:
        /* <DEDUP_REMOVED lines=11> */
.L_x_42227:
        /* <DEDUP_REMOVED lines=19> */
.L_x_42230:
[----:B------:R-:W-:Y:S05]  /*0930*/  BSYNC.RECONVERGENT B2 ;  /* 0x0000000000027941 */ /* 0x000fea0003800200 */
.L_x_42229:
[----:B------:R-:W-:Y:S01]  /*0940*/  LOP3.LUT R3, R28, 0x80000000, R9, 0xb8, !PT ;  /* 0x800000001c037812 */ /* 0x000fe200078eb809 */
[----:B------:R-:W-:-:S07]  /*0950*/  IMAD.MOV.U32 R2, RZ, RZ, R29 ;  /* 0x000000ffff027224 */ /* 0x000fce00078e001d */
.L_x_42226:
[----:B------:R-:W-:Y:S05]  /*0960*/  BSYNC.RECONVERGENT B0 ;  /* 0x0000000000007941 */ /* 0x000fea0003800200 */
.L_x_42224:
        /* <DEDUP_REMOVED lines=8> */
.L_x_42223:
[----:B------:R-:W-:Y:S05]  /*09f0*/  BSYNC.RECONVERGENT B1 ;  /* 0x0000000000017941 */ /* 0x000fea0003800200 */
.L_x_42222:
        /* <DEDUP_REMOVED lines=34> */
.L_x_42237:
        /* <DEDUP_REMOVED lines=11> */
.L_x_42236:
        /* <DEDUP_REMOVED lines=19> */
.L_x_42239:
[----:B------:R-:W-:Y:S05]  /*0e00*/  BSYNC.RECONVERGENT B2 ;  /* 0x0000000000027941 */ /* 0x000fea0003800200 */
.L_x_42238:
[----:B------:R-:W-:Y:S01]  /*0e10*/  LOP3.LUT R13, R28, 0x80000000, R9, 0xb8, !PT ;  /* 0x800000001c0d7812 */ /* 0x000fe200078eb809 */
[----:B------:R-:W-:Y:S01]  /*0e20*/  IMAD.MOV.U32 R12, RZ, RZ, R29 ;  /* 0x000000ffff0c7224 */ /* 0x000fe200078e001d */
[----:B------:R-:W-:Y:S06]  /*0e30*/  BRA `(.L_x_42235) ;  /* 0x00000000002c7947 */ /* 0x000fec0003800000 */
.L_x_42234:
        /* <DEDUP_REMOVED lines=11> */
.L_x_42235:
[----:B------:R-:W-:Y:S05]  /*0ef0*/  BSYNC.RECONVERGENT B0 ;  /* 0x0000000000007941 */ /* 0x000fea0003800200 */
.L_x_42233:
        /* <DEDUP_REMOVED lines=8> */
.L_x_42232:
[----:B------:R-:W-:Y:S05]  /*0f80*/  BSYNC.RECONVERGENT B1 ;  /* 0x0000000000017941 */ /* 0x000fea0003800200 */
.L_x_42231:
        /* <DEDUP_REMOVED lines=34> */
.L_x_42246:
        /* <DEDUP_REMOVED lines=11> */
.L_x_42245:
        /* <DEDUP_REMOVED lines=19> */
.L_x_42248:
[----:B------:R-:W-:Y:S05]  /*1390*/  BSYNC.RECONVERGENT B2 ;  /* 0x0000000000027941 */ /* 0x000fea0003800200 */
.L_x_42247:
[----:B------:R-:W-:Y:S01]  /*13a0*/  LOP3.LUT R15, R28, 0x80000000, R9, 0xb8, !PT ;  /* 0x800000001c0f7812 */ /* 0x000fe200078eb809 */
[----:B------:R-:W-:Y:S01]  /*13b0*/  IMAD.MOV.U32 R14, RZ, RZ, R29 ;  /* 0x000000ffff0e7224 */ /* 0x000fe200078e001d */
[----:B------:R-:W-:Y:S06]  /*13c0*/  BRA `(.L_x_42244) ;  /* 0x00000000002c7947 */ /* 0x000fec0003800000 */
.L_x_42243:
        /* <DEDUP_REMOVED lines=11> */
.L_x_42244:
[----:B------:R-:W-:Y:S05]  /*1480*/  BSYNC.RECONVERGENT B0 ;  /* 0x0000000000007941 */ /* 0x000fea0003800200 */
.L_x_42242:
        /* <DEDUP_REMOVED lines=8> */
.L_x_42241:
[----:B------:R-:W-:Y:S05]  /*1510*/  BSYNC.RECONVERGENT B1 ;  /* 0x0000000000017941 */ /* 0x000fea0003800200 */
.L_x_42240:
        /* <DEDUP_REMOVED lines=34> */
.L_x_42255:
        /* <DEDUP_REMOVED lines=11> */
.L_x_42254:
        /* <DEDUP_REMOVED lines=19> */
.L_x_42257:
[----:B------:R-:W-:Y:S05]  /*1920*/  BSYNC.RECONVERGENT B2 ;  /* 0x0000000000027941 */ /* 0x000fea0003800200 */
.L_x_42256:
[----:B------:R-:W-:Y:S01]  /*1930*/  LOP3.LUT R17, R28, 0x80000000, R9, 0xb8, !PT ;  /* 0x800000001c117812 */ /* 0x000fe200078eb809 */
[----:B------:R-:W-:Y:S01]  /*1940*/  IMAD.MOV.U32 R16, RZ, RZ, R29 ;  /* 0x000000ffff107224 */ /* 0x000fe200078e001d */
[----:B------:R-:W-:Y:S06]  /*1950*/  BRA `(.L_x_42253) ;  /* 0x00000000002c7947 */ /* 0x000fec0003800000 */
.L_x_42252:
        /* <DEDUP_REMOVED lines=11> */
.L_x_42253:
[----:B------:R-:W-:Y:S05]  /*1a10*/  BSYNC.RECONVERGENT B0 ;  /* 0x0000000000007941 */ /* 0x000fea0003800200 */
.L_x_42251:
        /* <DEDUP_REMOVED lines=8> */
.L_x_42250:
[----:B------:R-:W-:Y:S05]  /*1aa0*/  BSYNC.RECONVERGENT B1 ;  /* 0x0000000000017941 */ /* 0x000fea0003800200 */
.L_x_42249:
        /* <DEDUP_REMOVED lines=34> */
.L_x_42264:
        /* <DEDUP_REMOVED lines=11> */
.L_x_42263:
        /* <DEDUP_REMOVED lines=19> */
.L_x_42266:
[----:B------:R-:W-:Y:S05]  /*1eb0*/  BSYNC.RECONVERGENT B2 ;  /* 0x0000000000027941 */ /* 0x000fea0003800200 */
.L_x_42265:
[----:B------:R-:W-:Y:S01]  /*1ec0*/  LOP3.LUT R23, R28, 0x80000000, R9, 0xb8, !PT ;  /* 0x800000001c177812 */ /* 0x000fe200078eb809 */
[----:B------:R-:W-:Y:S01]  /*1ed0*/  IMAD.MOV.U32 R22, RZ, RZ, R29 ;  /* 0x000000ffff167224 */ /* 0x000fe200078e001d */
[----:B------:R-:W-:Y:S06]  /*1ee0*/  BRA `(.L_x_42262) ;  /* 0x00000000002c7947 */ /* 0x000fec0003800000 */
.L_x_42261:
        /* <DEDUP_REMOVED lines=11> */
.L_x_42262:
[----:B------:R-:W-:Y:S05]  /*1fa0*/  BSYNC.RECONVERGENT B0 ;  /* 0x0000000000007941 */ /* 0x000fea0003800200 */
.L_x_42260:
        /* <DEDUP_REMOVED lines=8> */
.L_x_42259:
[----:B------:R-:W-:Y:S05]  /*2030*/  BSYNC.RECONVERGENT B1 ;  /* 0x0000000000017941 */ /* 0x000fea0003800200 */
.L_x_42258:
        /* <DEDUP_REMOVED lines=34> */
.L_x_42273:
        /* <DEDUP_REMOVED lines=11> */
.L_x_42272:
        /* <DEDUP_REMOVED lines=19> */
.L_x_42275:
[----:B------:R-:W-:Y:S05]  /*2440*/  BSYNC.RECONVERGENT B2 ;  /* 0x0000000000027941 */ /* 0x000fea0003800200 */
.L_x_42274:
[----:B------:R-:W-:Y:S01]  /*2450*/  LOP3.LUT R27, R28, 0x80000000, R9, 0xb8, !PT ;  /* 0x800000001c1b7812 */ /* 0x000fe200078eb809 */
[----:B------:R-:W-:Y:S01]  /*2460*/  IMAD.MOV.U32 R26, RZ, RZ, R29 ;  /* 0x000000ffff1a7224 */ /* 0x000fe200078e001d */
[----:B------:R-:W-:Y:S06]  /*2470*/  BRA `(.L_x_42271) ;  /* 0x00000000002c7947 */ /* 0x000fec0003800000 */
.L_x_42270:
        /* <DEDUP_REMOVED lines=11> */
.L_x_42271:
[----:B------:R-:W-:Y:S05]  /*2530*/  BSYNC.RECONVERGENT B0 ;  /* 0x0000000000007941 */ /* 0x000fea0003800200 */
.L_x_42269:
        /* <DEDUP_REMOVED lines=8> */
.L_x_42268:
[----:B------:R-:W-:Y:S05]  /*25c0*/  BSYNC.RECONVERGENT B1 ;  /* 0x0000000000017941 */ /* 0x000fea0003800200 */
.L_x_42267:
        /* <DEDUP_REMOVED lines=34> */
.L_x_42282:
        /* <DEDUP_REMOVED lines=11> */
.L_x_42281:
        /* <DEDUP_REMOVED lines=19> */
.L_x_42284:
[----:B------:R-:W-:Y:S05]  /*29d0*/  BSYNC.RECONVERGENT B2 ;  /* 0x0000000000027941 */ /* 0x000fea0003800200 */
.L_x_42283:
[----:B------:R-:W-:Y:S01]  /*29e0*/  LOP3.LUT R25, R28, 0x80000000, R9, 0xb8, !PT ;  /* 0x800000001c197812 */ /* 0x000fe200078eb809 */
[----:B------:R-:W-:Y:S01]  /*29f0*/  IMAD.MOV.U32 R24, RZ, RZ, R29 ;  /* 0x000000ffff187224 */ /* 0x000fe200078e001d */
[----:B------:R-:W-:Y:S06]  /*2a00*/  BRA `(.L_x_42280) ;  /* 0x00000000002c7947 */ /* 0x000fec0003800000 */
.L_x_42279:
        /* <DEDUP_REMOVED lines=11> */
.L_x_42280:
[----:B------:R-:W-:Y:S05]  /*2ac0*/  BSYNC.RECONVERGENT B0 ;  /* 0x0000000000007941 */ /* 0x000fea0003800200 */
.L_x_42278:
        /* <DEDUP_REMOVED lines=8> */
.L_x_42277:
[----:B------:R-:W-:Y:S05]  /*2b50*/  BSYNC.RECONVERGENT B1 ;  /* 0x0000000000017941 */ /* 0x000fea0003800200 */
.L_x_42276:
        /* <DEDUP_REMOVED lines=34> */
.L_x_42291:
        /* <DEDUP_REMOVED lines=11> */
.L_x_42290:
        /* <DEDUP_REMOVED lines=20> */
.L_x_42293:
[----:B------:R-:W-:Y:S05]  /*2f70*/  BSYNC.RECONVERGENT B2 ;  /* 0x0000000000027941 */ /* 0x000fea0003800200 */
.L_x_42292:
[----:B------:R-:W-:Y:S01]  /*2f80*/  LOP3.LUT R21, R6, 0x80000000, R9, 0xb8, !PT ;  /* 0x8000000006157812 */ /* 0x000fe200078eb809 */
[----:B------:R-:W-:Y:S06]  /*2f90*/  BRA `(.L_x_42289) ;  /* 0x00000000002c7947 */ /* 0x000fec0003800000 */
.L_x_42288:
        /* <DEDUP_REMOVED lines=11> */
.L_x_42289:
[----:B------:R-:W-:Y:S05]  /*3050*/  BSYNC.RECONVERGENT B0 ;  /* 0x0000000000007941 */ /* 0x000fea0003800200 */
.L_x_42287:
        /* <DEDUP_REMOVED lines=8> */
.L_x_42286:
[----:B------:R-:W-:Y:S05]  /*30e0*/  BSYNC.RECONVERGENT B1 ;  /* 0x0000000000017941 */ /* 0x000fea0003800200 */
.L_x_42285:
        /* <DEDUP_REMOVED lines=16> */
.L_x_42296:
[----:B------:R-:W-:-:S13]  /*31f0*/  ISETP.GE.U32.AND P0, PT, R0, UR5, PT ;  /* 0x0000000500007c0c */ /* 0x000fda000bf06070 */
[----:B------:R-:W-:Y:S05]  /*3200*/  @P0 BRA `(.L_x_42298) ;  /* 0x0000000000300947 */ /* 0x000fea0003800000 */
[----:B0-----:R-:W0:Y:S01]  /*3210*/  LDC.64 R2, c[0x0][0x398] ;  /* 0x0000e600ff027b82 */ /* 0x001e220000000a00 */
[C---:B------:R-:W-:Y:S02]  /*3220*/  VIADD R5, R0.reuse, UR4 ;  /* 0x0000000400057c36 */ /* 0x040fe40008000000 */
[----:B------:R-:W-:Y:S02]  /*3230*/  VIADD R0, R0, 0x80 ;  /* 0x0000008000007836 */ /* 0x000fe40000000000 */
[----:B0-----:R-:W-:-:S05]  /*3240*/  IMAD.WIDE.U32 R2, R5, 0x8, R2 ;  /* 0x0000000805027825 */ /* 0x001fca00078e0002 */
[----:B------:R1:W-:Y:S02]  /*3250*/  STG.E.64 desc[UR8][R2.64], R14 ;  /* 0x0000000e02007986 */ /* 0x0003e4000c101b08 */
.L_x_42297:
[----:B------:R-:W-:-:S13]  /*3260*/  ISETP.GE.U32.AND P0, PT, R0, UR5, PT ;  /* 0x0000000500007c0c */ /* 0x000fda000bf06070 */
[----:B------:R-:W-:Y:S05]  /*3270*/  @P0 BRA `(.L_x_42299) ;  /* 0x0000000000300947 */ /* 0x000fea0003800000 */
[----:B01----:R-:W0:Y:S01]  /*3280*/  LDC.64 R2, c[0x0][0x398] ;  /* 0x0000e600ff027b82 */ /* 0x003e220000000a00 */
[C---:B------:R-:W-:Y:S02]  /*3290*/  VIADD R5, R0.reuse, UR4 ;  /* 0x0000000400057c36 */ /* 0x040fe40008000000 */
[----:B------:R-:W-:Y:S02]  /*32a0*/  VIADD R0, R0, 0x80 ;  /* 0x0000008000007836 */ /* 0x000fe40000000000 */
[----:B0-----:R-:W-:-:S05]  /*32b0*/  IMAD.WIDE.U32 R2, R5, 0x8, R2 ;  /* 0x0000000805027825 */ /* 0x001fca00078e0002 */
[----:B------:R1:W-:Y:S02]  /*32c0*/  STG.E.64 desc[UR8][R2.64], R16 ;  /* 0x0000001002007986 */ /* 0x0003e4000c101b08 */
.L_x_42298:
[----:B------:R-:W-:-:S13]  /*32d0*/  ISETP.GE.U32.AND P0, PT, R0, UR5, PT ;  /* 0x0000000500007c0c */ /* 0x000fda000bf06070 */
[----:B------:R-:W-:Y:S05]  /*32e0*/  @P0 BRA `(.L_x_42300) ;  /* 0x0000000000340947 */ /* 0x000fea0003800000 */
[----:B01----:R-:W0:Y:S01]  /*32f0*/  LDC.64 R2, c[0x0][0x398] ;  /* 0x0000e600ff027b82 */ /* 0x003e220000000a00 */
[C---:B------:R-:W-:Y:S02]  /*3300*/  VIADD R5, R0.reuse, UR4 ;  /* 0x0000000400057c36 */ /* 0x040fe40008000000 */
[----:B------:R-:W-:Y:S02]  /*3310*/  VIADD R0, R0, 0x80 ;  /* 0x0000008000007836 */ /* 0x000fe40000000000 */
[----:B0-----:R-:W-:-:S05]  /*3320*/  IMAD.WIDE.U32 R2, R5, 0x8, R2 ;  /* 0x0000000805027825 */ /* 0x001fca00078e0002 */
[----:B------:R2:W-:Y:S02]  /*3330*/  STG.E.64 desc[UR8][R2.64], R22 ;  /* 0x0000001602007986 */ /* 0x0005e4000c101b08 */
.L_x_42299:
        /* <DEDUP_REMOVED lines=8> */
.L_x_42300:
[----:B------:R-:W-:Y:S05]  /*33c0*/  BSYNC.RELIABLE B1 ;  /* 0x0000000000017941 */ /* 0x000fea0003800100 */
.L_x_42295:
[----:B------:R-:W-:-:S13]  /*33d0*/  ISETP.GE.U32.AND P0, PT, R0, UR5, PT ;  /* 0x0000000500007c0c */ /* 0x000fda000bf06070 */
[----:B012---:R-:W0:Y:S01]  /*33e0*/  @!P0 LDC.64 R2, c[0x0][0x398] ;  /* 0x0000e600ff028b82 */ /* 0x007e220000000a00 */
[C---:B------:R-:W-:Y:S02]  /*33f0*/  @!P0 VIADD R5, R0.reuse, UR4 ;  /* 0x0000000400058c36 */ /* 0x040fe40008000000 */
[----:B------:R-:W-:Y:S02]  /*3400*/  @!P0 VIADD R0, R0, 0x80 ;  /* 0x0000008000008836 */ /* 0x000fe40000000000 */
[----:B0-----:R-:W-:-:S05]  /*3410*/  @!P0 IMAD.WIDE.U32 R2, R5, 0x8, R2 ;  /* 0x0000000805028825 */ /* 0x001fca00078e0002 */
[----:B------:R3:W-:Y:S02]  /*3420*/  @!P0 STG.E.64 desc[UR8][R2.64], R24 ;  /* 0x0000001802008986 */ /* 0x0007e4000c101b08 */
.L_x_42301:
[----:B------:R-:W-:Y:S05]  /*3430*/  BSYNC.RECONVERGENT B0 ;  /* 0x0000000000007941 */ /* 0x000fea0003800200 */
.L_x_42294:
        /* <DEDUP_REMOVED lines=8> */
.L_x_42221:
[----:B------:R-:W0:Y:S01]  /*34c0*/  S2R R28, SR_TID.X ;  /* 0x00000000001c7919 */ /* 0x000e220000002100 */
[----:B------:R-:W1:Y:S01]  /*34d0*/  LDCU.64 UR6, c[0x0][0x3a0] ;  /* 0x00007400ff0677ac */ /* 0x000e620008000a00 */
[----:B------:R-:W2:Y:S01]  /*34e0*/  LDC.64 R26, c[0x0][0x390] ;  /* 0x0000e400ff1a7b82 */ /* 0x000ea20000000a00 */
[----:B-1----:R-:W-:-:S06]  /*34f0*/  UIMAD.WIDE.U32 UR6, UR4, 0x8, UR6 ;  /* 0x00000008040678a5 */ /* 0x002fcc000f8e0006 */
[----:B------:R-:W-:Y:S02]  /*3500*/  IMAD.U32 R8, RZ, RZ, UR6 ;  /* 0x00000006ff087e24 */ /* 0x000fe4000f8e00ff */
[----:B------:R-:W-:Y:S02]  /*3510*/  IMAD.U32 R9, RZ, RZ, UR7 ;  /* 0x00000007ff097e24 */ /* 0x000fe4000f8e00ff */
[----:B0-----:R-:W-:-:S05]  /*3520*/  IMAD.WIDE.U32 R8, R28, 0x20, R8 ;  /* 0x000000201c087825 */ /* 0x001fca00078e0008 */
[----:B------:R-:W3:Y:S04]  /*3530*/  LDG.E.ENL2.256 R20, R16, desc[UR8][R8.64] ;  /* 0xfe0000080810797e */ /* 0x000ee80008121914 */
[----:B------:R0:W5:Y:S01]  /*3540*/  LDG.E.ENL2.256 R4, R12, desc[UR8][R8.64+0x1000] ;  /* 0xfe008008080c797e */ /* 0x0001620008121904 */
        /* <DEDUP_REMOVED lines=24> */
.L_x_42303:
        /* <DEDUP_REMOVED lines=24> */
.L_x_42306:
        /* <DEDUP_REMOVED lines=11> */
.L_x_42305:
        /* <DEDUP_REMOVED lines=20> */
.L_x_42308:
[----:B------:R-:W-:Y:S05]  /*3a40*/  BSYNC.RECONVERGENT B1 ;  /* 0x0000000000017941 */ /* 0x000fea0003800200 */
.L_x_42307:
[----:B------:R-:W-:Y:S01]  /*3a50*/  LOP3.LUT R9, R32, 0x80000000, R27, 0xb8, !PT ;  /* 0x8000000020097812 */ /* 0x000fe200078eb81b */
[----:B------:R-:W-:-:S07]  /*3a60*/  IMAD.MOV.U32 R8, RZ, RZ, R10 ;  /* 0x000000ffff087224 */ /* 0x000fce00078e000a */
.L_x_42304:
[----:B------:R-:W-:Y:S05]  /*3a70*/  BSYNC.RECONVERGENT B0 ;  /* 0x0000000000007941 */ /* 0x000fea0003800200 */
.L_x_42302:
        /* <DEDUP_REMOVED lines=40> */
.L_x_42313:
        /* <DEDUP_REMOVED lines=11> */
.L_x_42312:
        /* <DEDUP_REMOVED lines=20> */
.L_x_42315:
[----:B------:R-:W-:Y:S05]  /*3ef0*/  BSYNC.RECONVERGENT B1 ;  /* 0x0000000000017941 */ /* 0x000fea0003800200 */
.L_x_42314:
[----:B------:R-:W-:Y:S01]  /*3f00*/  LOP3.LUT R11, R32, 0x80000000, R27, 0xb8, !PT ;  /* 0x80000000200b7812 */ /* 0x000fe200078eb81b */
[----:B------:R-:W-:Y:S01]  /*3f10*/  IMAD.MOV.U32 R10, RZ, RZ, R16 ;  /* 0x000000ffff0a7224 */ /* 0x000fe200078e0010 */
[----:B------:R-:W-:Y:S06]  /*3f20*/  BRA `(.L_x_42311) ;  /* 0x0000000000207947 */ /* 0x000fec0003800000 */
.L_x_42310:
        /* <DEDUP_REMOVED lines=8> */
.L_x_42311:
[----:B------:R-:W-:Y:S05]  /*3fb0*/  BSYNC.RECONVERGENT B0 ;  /* 0x0000000000007941 */ /* 0x000fea0003800200 */
.L_x_42309:
        /* <DEDUP_REMOVED lines=39> */
.L_x_42320:
        /* <DEDUP_REMOVED lines=11> */
.L_x_42319:
        /* <DEDUP_REMOVED lines=20> */
.L_x_42322:
[----:B------:R-:W-:Y:S05]  /*4420*/  BSYNC.RECONVERGENT B1 ;  /* 0x0000000000017941 */ /* 0x000fea0003800200 */
.L_x_42321:
[----:B------:R-:W-:Y:S01]  /*4430*/  LOP3.LUT R17, R32, 0x80000000, R27, 0xb8, !PT ;  /* 0x8000000020117812 */ /* 0x000fe200078eb81b */
[----:B------:R-:W-:Y:S01]  /*4440*/  IMAD.MOV.U32 R16, RZ, RZ, R18 ;  /* 0x000000ffff107224 */ /* 0x000fe200078e0012 */
[----:B------:R-:W-:Y:S06]  /*4450*/  BRA `(.L_x_42318) ;  /* 0x0000000000207947 */ /* 0x000fec0003800000 */
.L_x_42317:
        /* <DEDUP_REMOVED lines=8> */
.L_x_42318:
[----:B------:R-:W-:Y:S05]  /*44e0*/  BSYNC.RECONVERGENT B0 ;  /* 0x0000000000007941 */ /* 0x000fea0003800200 */
.L_x_42316:
        /* <DEDUP_REMOVED lines=39> */
.L_x_42327:
        /* <DEDUP_REMOVED lines=11> */
.L_x_42326:
        /* <DEDUP_REMOVED lines=20> */
.L_x_42329:
[----:B------:R-:W-:Y:S05]  /*4950*/  BSYNC.RECONVERGENT B1 ;  /* 0x0000000000017941 */ /* 0x000fea0003800200 */
.L_x_42328:
[----:B------:R-:W-:Y:S01]  /*4960*/  LOP3.LUT R19, R32, 0x80000000, R27, 0xb8, !PT ;  /* 0x8000000020137812 */ /* 0x000fe200078eb81b */
[----:B------:R-:W-:Y:S01]  /*4970*/  IMAD.MOV.U32 R18, RZ, RZ, R20 ;  /* 0x000000ffff127224 */ /* 0x000fe200078e0014 */
[----:B------:R-:W-:Y:S06]  /*4980*/  BRA `(.L_x_42325) ;  /* 0x0000000000207947 */ /* 0x000fec0003800000 */
.L_x_42324:
        /* <DEDUP_REMOVED lines=8> */
.L_x_42325:
[----:B------:R-:W-:Y:S05]  /*4a10*/  BSYNC.RECONVERGENT B0 ;  /* 0x0000000000007941 */ /* 0x000fea0003800200 */
.L_x_42323:
        /* <DEDUP_REMOVED lines=39> */
.L_x_42334:
        /* <DEDUP_REMOVED lines=11> */
.L_x_42333:
        /* <DEDUP_REMOVED lines=20> */
.L_x_42336:
[----:B------:R-:W-:Y:S05]  /*4e80*/  BSYNC.RECONVERGENT B1 ;  /* 0x0000000000017941 */ /* 0x000fea0003800200 */
.L_x_42335:
[----:B------:R-:W-:Y:S01]  /*4e90*/  LOP3.LUT R21, R32, 0x80000000, R27, 0xb8, !PT ;  /* 0x8000000020157812 */ /* 0x000fe200078eb81b */
[----:B------:R-:W-:Y:S01]  /*4ea0*/  IMAD.MOV.U32 R20, RZ, RZ, R22 ;  /* 0x000000ffff147224 */ /* 0x000fe200078e0016 */
[----:B------:R-:W-:Y:S06]  /*4eb0*/  BRA `(.L_x_42332) ;  /* 0x0000000000207947 */ /* 0x000fec0003800000 */
.L_x_42331:
        /* <DEDUP_REMOVED lines=8> */
.L_x_42332:
[----:B------:R-:W-:Y:S05]  /*4f40*/  BSYNC.RECONVERGENT B0 ;  /* 0x0000000000007941 */ /* 0x000fea0003800200 */
.L_x_42330:
        /* <DEDUP_REMOVED lines=39> */
.L_x_42341:
        /* <DEDUP_REMOVED lines=11> */
.L_x_42340:
        /* <DEDUP_REMOVED lines=20> */
.L_x_42343:
[----:B------:R-:W-:Y:S05]  /*53b0*/  BSYNC.RECONVERGENT B1 ;  /* 0x0000000000017941 */ /* 0x000fea0003800200 */
.L_x_42342:
[----:B------:R-:W-:Y:S01]  /*53c0*/  LOP3.LUT R23, R12, 0x80000000, R27, 0xb8, !PT ;  /* 0x800000000c177812 */ /* 0x000fe200078eb81b */
[----:B------:R-:W-:Y:S01]  /*53d0*/  IMAD.MOV.U32 R22, RZ, RZ, R32 ;  /* 0x000000ffff167224 */ /* 0x000fe200078e0020 */
[----:B------:R-:W-:Y:S06]  /*53e0*/  BRA `(.L_x_42339) ;  /* 0x0000000000207947 */ /* 0x000fec0003800000 */
.L_x_42338:
        /* <DEDUP_REMOVED lines=8> */
.L_x_42339:
[----:B------:R-:W-:Y:S05]  /*5470*/  BSYNC.RECONVERGENT B0 ;  /* 0x0000000000007941 */ /* 0x000fea0003800200 */
.L_x_42337:
        /* <DEDUP_REMOVED lines=39> */
.L_x_42348:
        /* <DEDUP_REMOVED lines=11> */
.L_x_42347:
        /* <DEDUP_REMOVED lines=20> */
.L_x_42350:
[----:B------:R-:W-:Y:S05]  /*58e0*/  BSYNC.RECONVERGENT B1 ;  /* 0x0000000000017941 */ /* 0x000fea0003800200 */
.L_x_42349:
[----:B------:R-:W-:Y:S01]  /*58f0*/  LOP3.LUT R13, R32, 0x80000000, R27, 0xb8, !PT ;  /* 0x80000000200d7812 */ /* 0x000fe200078eb81b */
[----:B------:R-:W-:Y:S01]  /*5900*/  IMAD.MOV.U32 R12, RZ, RZ, R14 ;  /* 0x000000ffff0c7224 */ /* 0x000fe200078e000e */
[----:B------:R-:W-:Y:S06]  /*5910*/  BRA `(.L_x_42346) ;  /* 0x0000000000207947 */ /* 0x000fec0003800000 */
.L_x_42345:
        /* <DEDUP_REMOVED lines=8> */
.L_x_42346:
[----:B------:R-:W-:Y:S05]  /*59a0*/  BSYNC.RECONVERGENT B0 ;  /* 0x0000000000007941 */ /* 0x000fea0003800200 */
.L_x_42344:
        /* <DEDUP_REMOVED lines=39> */
.L_x_42355:
        /* <DEDUP_REMOVED lines=11> */
.L_x_42354:
        /* <DEDUP_REMOVED lines=20> */
.L_x_42357:
[----:B------:R-:W-:Y:S05]  /*5e10*/  BSYNC.RECONVERGENT B1 ;  /* 0x0000000000017941 */ /* 0x000fea0003800200 */
.L_x_42356:
[----:B------:R-:W-:Y:S01]  /*5e20*/  LOP3.LUT R15, R0, 0x80000000, R27, 0xb8, !PT ;  /* 0x80000000000f7812 */ /* 0x000fe200078eb81b */
[----:B------:R-:W-:Y:S06]  /*5e30*/  BRA `(.L_x_42353) ;  /* 0x0000000000207947 */ /* 0x000fec0003800000 */
.L_x_42352:
        /* <DEDUP_REMOVED lines=8> */
.L_x_42353:
[----:B------:R-:W-:Y:S05]  /*5ec0*/  BSYNC.RECONVERGENT B0 ;  /* 0x0000000000007941 */ /* 0x000fea0003800200 */
.L_x_42351:
        /* <DEDUP_REMOVED lines=12> */
[----:B------:R-:W-:Y:S01]  /*5f90*/  STG.E.ENL2.256 desc[UR8][R28.64], R8, R16 ;  /* 0xf80000081c10797f */ /* 0x000fe2000f121808 */
[----:B------:R-:W-:-:S05]  /*5fa0*/  @P1 IMAD.MOV.U32 R15, RZ, RZ, R3 ;  /* 0x000000ffff0f1224 */ /* 0x000fca00078e0003 */
[----:B------:R-:W-:Y:S01]  /*5fb0*/  STG.E.ENL2.256 desc[UR8][R28.64+0x1000], R20, R12 ;  /* 0xf80080141c0c797f */ /* 0x000fe2000f121808 */
[----:B------:R-:W-:Y:S05]  /*5fc0*/  EXIT ;  /* 0x000000000000794d */ /* 0x000fea0003800000 */
.L_x_42358:
        /* <DEDUP_REMOVED lines=11> */
.L_x_55049:


//--------------------- .text._ZN2at6native29vectorized_elementwise_kernelILi8ENS0_13AUnaryFunctorIdddZZZNS0_21remainder_kernel_cudaERNS_18TensorIteratorBaseEENKUlvE0_clEvENKUlvE_clEvEUlddE_EESt5arrayIPcLm2EEEEviT0_T1_ --------------------------
	.section	.text._ZN2at6native29vectorized_elementwise_kernelILi8ENS0_13AUnaryFunctorIdddZZZNS0_21remainder_kernel_cudaERNS_18TensorIteratorBaseEENKUlvE0_clEvENKUlvE_clEvEUlddE_EESt5arrayIPcLm2EEEEviT0_T1_,"ax",@progbits
	.align	128
        .global         _ZN2at6native29vectorized_elementwise_kernelILi8ENS0_13AUnaryFunctorIdddZZZNS0_21remainder_kernel_cudaERNS_18TensorIteratorBaseEENKUlvE0_clEvENKUlvE_clEvEUlddE_EESt5arrayIPcLm2EEEEviT0_T1_
        .type           _ZN2at6native29vectorized_elementwise_kernelILi8ENS0_13AUnaryFunctorIdddZZZNS0_21remainder_kernel_cudaERNS_18TensorIteratorBaseEENKUlvE0_clEvENKUlvE_clEvEUlddE_EESt5arrayIPcLm2EEEEviT0_T1_,@function
        .size           _ZN2at6native29vectorized_elementwise_kernelILi8ENS0_13AUnaryFunctorIdddZZZNS0_21remainder_kernel_cudaERNS_18TensorIteratorBaseEENKUlvE0_clEvENKUlvE_clEvEUlddE_EESt5arrayIPcLm2EEEEviT0_T1_,(.L_x_55050 - _ZN2at6native29vectorized_elementwise_kernelILi8ENS0_13AUnaryFunctorIdddZZZNS0_21remainder_kernel_cudaERNS_18TensorIteratorBaseEENKUlvE0_clEvENKUlvE_clEvEUlddE_EESt5arrayIPcLm2EEEEviT0_T1_)
        .other          _ZN2at6native29vectorized_elementwise_kernelILi8ENS0_13AUnaryFunctorIdddZZZNS0_21remainder_kernel_cudaERNS_18TensorIteratorBaseEENKUlvE0_clEvENKUlvE_clEvEUlddE_EESt5arrayIPcLm2EEEEviT0_T1_,@"STO_CUDA_ENTRY STV_DEFAULT"
_ZN2at6native29vectorized_elementwise_kernelILi8ENS0_13AUnaryFunctorIdddZZZNS0_21remainder_kernel_cudaERNS_18TensorIteratorBaseEENKUlvE0_clEvENKUlvE_clEvEUlddE_EESt5arrayIPcLm2EEEEviT0_T1_:
.text._ZN2at6native29vectorized_elementwise_kernelILi8ENS0_13AUnaryFunctorIdddZZZNS0_21remainder_kernel_cudaERNS_18TensorIteratorBaseEENKUlvE0_clEvENKUlvE_clEvEUlddE_EESt5arrayIPcLm2EEEEviT0_T1_:
        /* <DEDUP_REMOVED lines=93> */
.L_x_42363:
        /* <DEDUP_REMOVED lines=24> */
.L_x_42366:
        /* <DEDUP_REMOVED lines=11> */
.L_x_42365:
        /* <DEDUP_REMOVED lines=19> */
.L_x_42368:
[----:B------:R-:W-:Y:S05]  /*0930*/  BSYNC.RECONVERGENT B2 ;  /* 0x0000000000027941 */ /* 0x000fea0003800200 */
.L_x_42367:
[----:B------:R-:W-:Y:S01]  /*0940*/  LOP3.LUT R3, R28, 0x80000000, R9, 0xb8, !PT ;  /* 0x800000001c037812 */ /* 0x000fe200078eb809 */
[----:B------:R-:W-:-:S07]  /*0950*/  IMAD.MOV.U32 R2, RZ, RZ, R29 ;  /* 0x000000ffff027224 */ /* 0x000fce00078e001d */
.L_x_42364:
[----:B------:R-:W-:Y:S05]  /*0960*/  BSYNC.RECONVERGENT B0 ;  /* 0x0000000000007941 */ /* 0x000fea0003800200 */
.L_x_42362:
        /* <DEDUP_REMOVED lines=8> */
.L_x_42361:
[----:B------:R-:W-:Y:S05]  /*09f0*/  BSYNC.RECONVERGENT B1 ;  /* 0x0000000000017941 */ /* 0x000fea0003800200 */
.L_x_42360:
        /* <DEDUP_REMOVED lines=34> */
.L_x_42375:
        /* <DEDUP_REMOVED lines=11> */
.L_x_42374:
        /* <DEDUP_REMOVED lines=19> */
.L_x_42377:
[----:B------:R-:W-:Y:S05]  /*0e00*/  BSYNC.RECONVERGENT B2 ;  /* 0x0000000000027941 */ /* 0x000fea0003800200 */
.L_x_42376:
[----:B------:R-:W-:Y:S01]  /*0e10*/  LOP3.LUT R13, R28, 0x80000000, R9, 0xb8, !PT ;  /* 0x800000001c0d7812 */ /* 0x000fe200078eb809 */
[----:B------:R-:W-:Y:S01]  /*0e20*/  IMAD.MOV.U32 R12, RZ, RZ, R29 ;  /* 0x000000ffff0c7224 */ /* 0x000fe200078e001d */
[----:B------:R-:W-:Y:S06]  /*0e30*/  BRA `(.L_x_42373) ;  /* 0x00000000002c7947 */ /* 0x000fec0003800000 */
.L_x_42372:
        /* <DEDUP_REMOVED lines=11> */
.L_x_42373:
[----:B------:R-:W-:Y:S05]  /*0ef0*/  BSYNC.RECONVERGENT B0 ;  /* 0x0000000000007941 */ /* 0x000fea0003800200 */
.L_x_42371:
        /* <DEDUP_REMOVED lines=8> */
.L_x_42370:
[----:B------:R-:W-:Y:S05]  /*0f80*/  BSYNC.RECONVERGENT B1 ;  /* 0x0000000000017941 */ /* 0x000fea0003800200 */
.L_x_42369:
        /* <DEDUP_REMOVED lines=34> */
.L_x_42384:
        /* <DEDUP_REMOVED lines=11> */
.L_x_42383:
        /* <DEDUP_REMOVED lines=19> */
.L_x_42386:
[----:B------:R-:W-:Y:S05]  /*1390*/  BSYNC.RECONVERGENT B2 ;  /* 0x0000000000027941 */ /* 0x000fea0003800200 */
.L_x_42385:
[----:B------:R-:W-:Y:S01]  /*13a0*/  LOP3.LUT R15, R28, 0x80000000, R9, 0xb8, !PT ;  /* 0x800000001c0f7812 */ /* 0x000fe200078eb809 */
[----:B------:R-:W-:Y:S01]  /*13b0*/  IMAD.MOV.U32 R14, RZ, RZ, R29 ;  /* 0x000000ffff0e7224 */ /* 0x000fe200078e001d */
[----:B------:R-:W-:Y:S06]  /*13c0*/  BRA `(.L_x_42382) ;  /* 0x00000000002c7947 */ /* 0x000fec0003800000 */
.L_x_42381:
        /* <DEDUP_REMOVED lines=11> */
.L_x_42382:
[----:B------:R-:W-:Y:S05]  /*1480*/  BSYNC.RECONVERGENT B0 ;  /* 0x0000000000007941 */ /* 0x000fea0003800200 */
.L_x_42380:
        /* <DEDUP_REMOVED lines=8> */
.L_x_42379:
[----:B------:R-:W-:Y:S05]  /*1510*/  BSYNC.RECONVERGENT B1 ;  /* 0x0000000000017941 */ /* 0x000fea0003800200 */
.L_x_42378:
        /* <DEDUP_REMOVED lines=34> */
.L_x_42393:
        /* <DEDUP_REMOVED lines=11> */
.L_x_42392:
        /* <DEDUP_REMOVED lines=19> */
.L_x_42395:
[----:B------:R-:W-:Y:S05]  /*1920*/  BSYNC.RECONVERGENT B2 ;  /* 0x0000000000027941 */ /* 0x000fea0003800200 */
.L_x_42394:
[----:B------:R-:W-:Y:S01]  /*1930*/  LOP3.LUT R17, R28, 0x80000000, R9, 0xb8, !PT ;  /* 0x800000001c117812 */ /* 0x000fe200078eb809 */
[----:B------:R-:W-:Y:S01]  /*1940*/  IMAD.MOV.U32 R16, RZ, RZ, R29 ;  /* 0x000000ffff107224 */ /* 0x000fe200078e001d */
[----:B------:R-:W-:Y:S06]  /*1950*/  BRA `(.L_x_42391) ;  /* 0x00000000002c7947 */ /* 0x000fec0003800000 */
.L_x_42390:
        /* <DEDUP_REMOVED lines=11> */
.L_x_42391:
[----:B------:R-:W-:Y:S05]  /*1a10*/  BSYNC.RECONVERGENT B0 ;  /* 0x0000000000007941 */ /* 0x000fea0003800200 */
.L_x_42389:
        /* <DEDUP_REMOVED lines=8> */
.L_x_42388:
[----:B------:R-:W-:Y:S05]  /*1aa0*/  BSYNC.RECONVERGENT B1 ;  /* 0x0000000000017941 */ /* 0x000fea0003800200 */
.L_x_42387:
        /* <DEDUP_REMOVED lines=34> */
.L_x_42402:
        /* <DEDUP_REMOVED lines=11> */
.L_x_42401:
        /* <DEDUP_REMOVED lines=19> */
.L_x_42404:
[----:B------:R-:W-:Y:S05]  /*1eb0*/  BSYNC.RECONVERGENT B2 ;  /* 0x0000000000027941 */ /* 0x000fea0003800200 */
.L_x_42403:
[----:B------:R-:W-:Y:S01]  /*1ec0*/  LOP3.LUT R23, R28, 0x80000000, R9, 0xb8, !PT ;  /* 0x800000001c177812 */ /* 0x000fe200078eb809 */
[----:B------:R-:W-:Y:S01]  /*1ed0*/  IMAD.MOV.U32 R22, RZ, RZ, R29 ;  /* 0x000000ffff167224 */ /* 0x000fe200078e001d */
[----:B------:R-:W-:Y:S06]  /*1ee0*/  BRA `(.L_x_42400) ;  /* 0x00000000002c7947 */ /* 0x000fec0003800000 */
.L_x_42399:
        /* <DEDUP_REMOVED lines=11> */
.L_x_42400:
[----:B------:R-:W-:Y:S05]  /*1fa0*/  BSYNC.RECONVERGENT B0 ;  /* 0x0000000000007941 */ /* 0x000fea0003800200 */
.L_x_42398:
        /* <DEDUP_REMOVED lines=8> */
.L_x_42397:
[----:B------:R-:W-:Y:S05]  /*2030*/  BSYNC.RECONVERGENT B1 ;  /* 0x0000000000017941 */ /* 0x000fea0003800200 */
.L_x_42396:
        /* <DEDUP_REMOVED lines=34> */
.L_x_42411:
        /* <DEDUP_REMOVED lines=11> */
.L_x_42410:
        /* <DEDUP_REMOVED lines=19> */
.L_x_42413:
[----:B------:R-:W-:Y:S05]  /*2440*/  BSYNC.RECONVERGENT B2 ;  /* 0x0000000000027941 */ /* 0x000fea0003800200 */
.L_x_42412:
[----:B------:R-:W-:Y:S01]  /*2450*/  LOP3.LUT R27, R28, 0x80000000, R9, 0xb8, !PT ;  /* 0x800000001c1b7812 */ /* 0x000fe200078eb809 */
[----:B------:R-:W-:Y:S01]  /*2460*/  IMAD.MOV.U32 R26, RZ, RZ, R29 ;  /* 0x000000ffff1a7224 */ /* 0x000fe200078e001d */
[----:B------:R-:W-:Y:S06]  /*2470*/  BRA `(.L_x_42409) ;  /* 0x00000000002c7947 */ /* 0x000fec0003800000 */
.L_x_42408:
        /* <DEDUP_REMOVED lines=11> */
.L_x_42409:
[----:B------:R-:W-:Y:S05]  /*2530*/  BSYNC.RECONVERGENT B0 ;  /* 0x0000000000007941 */ /* 0x000fea0003800200 */
.L_x_42407:
        /* <DEDUP_REMOVED lines=8> */
.L_x_42406:
[----:B------:R-:W-:Y:S05]  /*25c0*/  BSYNC.RECONVERGENT B1 ;  /* 0x0000000000017941 */ /* 0x000fea0003800200 */
.L_x_42405:
        /* <DEDUP_REMOVED lines=34> */
.L_x_42420:
        /* <DEDUP_REMOVED lines=11> */
.L_x_42419:
        /* <DEDUP_REMOVED lines=19> */
.L_x_42422:
[----:B------:R-:W-:Y:S05]  /*29d0*/  BSYNC.RECONVERGENT B2 ;  /* 0x0000000000027941 */ /* 0x000fea0003800200 */
.L_x_42421:
[----:B------:R-:W-:Y:S01]  /*29e0*/  LOP3.LUT R25, R28, 0x80000000, R9, 0xb8, !PT ;  /* 0x800000001c197812 */ /* 0x000fe200078eb809 */
[----:B------:R-:W-:Y:S01]  /*29f0*/  IMAD.MOV.U32 R24, RZ, RZ, R29 ;  /* 0x000000ffff187224 */ /* 0x000fe200078e001d */
[----:B------:R-:W-:Y:S06]  /*2a00*/  BRA `(.L_x_42418) ;  /* 0x00000000002c7947 */ /* 0x000fec0003800000 */
.L_x_42417:
        /* <DEDUP_REMOVED lines=11> */
.L_x_42418:
[----:B------:R-:W-:Y:S05]  /*2ac0*/  BSYNC.RECONVERGENT B0 ;  /* 0x0000000000007941 */ /* 0x000fea0003800200 */
.L_x_42416:
        /* <DEDUP_REMOVED lines=8> */
.L_x_42415:
[----:B------:R-:W-:Y:S05]  /*2b50*/  BSYNC.RECONVERGENT B1 ;  /* 0x0000000000017941 */ /* 0x000fea0003800200 */
.L_x_42414:
        /* <DEDUP_REMOVED lines=34> */
.L_x_42429:
        /* <DEDUP_REMOVED lines=11> */
.L_x_42428:
        /* <DEDUP_REMOVED lines=20> */
.L_x_42431:
[----:B------:R-:W-:Y:S05]  /*2f70*/  BSYNC.RECONVERGENT B2 ;  /* 0x0000000000027941 */ /* 0x000fea0003800200 */
.L_x_42430:
[----:B------:R-:W-:Y:S01]  /*2f80*/  LOP3.LUT R21, R6, 0x80000000, R9, 0xb8, !PT ;  /* 0x8000000006157812 */ /* 0x000fe200078eb809 */
[----:B------:R-:W-:Y:S06]  /*2f90*/  BRA `(.L_x_42427) ;  /* 0x00000000002c7947 */ /* 0x000fec0003800000 */
.L_x_42426:
        /* <DEDUP_REMOVED lines=11> */
.L_x_42427:
[----:B------:R-:W-:Y:S05]  /*3050*/  BSYNC.RECONVERGENT B0 ;  /* 0x0000000000007941 */ /* 0x000fea0003800200 */
.L_x_42425:
        /* <DEDUP_REMOVED lines=8> */
.L_x_42424:
[----:B------:R-:W-:Y:S05]  /*30e0*/  BSYNC.RECONVERGENT B1 ;  /* 0x0000000000017941 */ /* 0x000fea0003800200 */
.L_x_42423:
        /* <DEDUP_REMOVED lines=16> */
.L_x_42434:
[----:B------:R-:W-:-:S13]  /*31f0*/  ISETP.GE.U32.AND P0, PT, R0, UR5, PT ;  /* 0x0000000500007c0c */ /* 0x000fda000bf06070 */
[----:B------:R-:W-:Y:S05]  /*3200*/  @P0 BRA `(.L_x_42436) ;  /* 0x0000000000300947 */ /* 0x000fea0003800000 */
[----:B0-----:R-:W0:Y:S01]  /*3210*/  LDC.64 R2, c[0x0][0x398] ;  /* 0x0000e600ff027b82 */ /* 0x001e220000000a00 */
[C---:B------:R-:W-:Y:S02]  /*3220*/  VIADD R5, R0.reuse, UR4 ;  /* 0x0000000400057c36 */ /* 0x040fe40008000000 */
[----:B------:R-:W-:Y:S02]  /*3230*/  VIADD R0, R0, 0x80 ;  /* 0x0000008000007836 */ /* 0x000fe40000000000 */
[----:B0-----:R-:W-:-:S05]  /*3240*/  IMAD.WIDE.U32 R2, R5, 0x8, R2 ;  /* 0x0000000805027825 */ /* 0x001fca00078e0002 */
[----:B------:R1:W-:Y:S02]  /*3250*/  STG.E.64 desc[UR8][R2.64], R14 ;  /* 0x0000000e02007986 */ /* 0x0003e4000c101b08 */
.L_x_42435:
[----:B------:R-:W-:-:S13]  /*3260*/  ISETP.GE.U32.AND P0, PT, R0, UR5, PT ;  /* 0x0000000500007c0c */ /* 0x000fda000bf06070 */
[----:B------:R-:W-:Y:S05]  /*3270*/  @P0 BRA `(.L_x_42437) ;  /* 0x0000000000300947 */ /* 0x000fea0003800000 */
[----:B01----:R-:W0:Y:S01]  /*3280*/  LDC.64 R2, c[0x0][0x398] ;  /* 0x0000e600ff027b82 */ /* 0x003e220000000a00 */
[C---:B------:R-:W-:Y:S02]  /*3290*/  VIADD R5, R0.reuse, UR4 ;  /* 0x0000000400057c36 */ /* 0x040fe40008000000 */
[----:B------:R-:W-:Y:S02]  /*32a0*/  VIADD R0, R0, 0x80 ;  /* 0x0000008000007836 */ /* 0x000fe40000000000 */
[----:B0-----:R-:W-:-:S05]  /*32b0*/  IMAD.WIDE.U32 R2, R5, 0x8, R2 ;  /* 0x0000000805027825 */ /* 0x001fca00078e0002 */
[----:B------:R1:W-:Y:S02]  /*32c0*/  STG.E.64 desc[UR8][R2.64], R16 ;  /* 0x0000001002007986 */ /* 0x0003e4000c101b08 */
.L_x_42436:
[----:B------:R-:W-:-:S13]  /*32d0*/  ISETP.GE.U32.AND P0, PT, R0, UR5, PT ;  /* 0x0000000500007c0c */ /* 0x000fda000bf06070 */
[----:B------:R-:W-:Y:S05]  /*32e0*/  @P0 BRA `(.L_x_42438) ;  /* 0x0000000000340947 */ /* 0x000fea0003800000 */
[----:B01----:R-:W0:Y:S01]  /*32f0*/  LDC.64 R2, c[0x0][0x398] ;  /* 0x0000e600ff027b82 */ /* 0x003e220000000a00 */
[C---:B------:R-:W-:Y:S02]  /*3300*/  VIADD R5, R0.reuse, UR4 ;  /* 0x0000000400057c36 */ /* 0x040fe40008000000 */
[----:B------:R-:W-:Y:S02]  /*3310*/  VIADD R0, R0, 0x80 ;  /* 0x0000008000007836 */ /* 0x000fe40000000000 */
[----:B0-----:R-:W-:-:S05]  /*3320*/  IMAD.WIDE.U32 R2, R5, 0x8, R2 ;  /* 0x0000000805027825 */ /* 0x001fca00078e0002 */
[----:B------:R2:W-:Y:S02]  /*3330*/  STG.E.64 desc[UR8][R2.64], R22 ;  /* 0x0000001602007986 */ /* 0x0005e4000c101b08 */
.L_x_42437:
        /* <DEDUP_REMOVED lines=8> */
.L_x_42438:
[----:B------:R-:W-:Y:S05]  /*33c0*/  BSYNC.RELIABLE B1 ;  /* 0x0000000000017941 */ /* 0x000fea0003800100 */
.L_x_42433:
[----:B------:R-:W-:-:S13]  /*33d0*/  ISETP.GE.U32.AND P0, PT, R0, UR5, PT ;  /* 0x0000000500007c0c */ /* 0x000fda000bf06070 */
[----:B012---:R-:W0:Y:S01]  /*33e0*/  @!P0 LDC.64 R2, c[0x0][0x398] ;  /* 0x0000e600ff028b82 */ /* 0x007e220000000a00 */
[C---:B------:R-:W-:Y:S02]  /*33f0*/  @!P0 VIADD R5, R0.reuse, UR4 ;  /* 0x0000000400058c36 */ /* 0x040fe40008000000 */
[----:B------:R-:W-:Y:S02]  /*3400*/  @!P0 VIADD R0, R0, 0x80 ;  /* 0x0000008000008836 */ /* 0x000fe40000000000 */
[----:B0-----:R-:W-:-:S05]  /*3410*/  @!P0 IMAD.WIDE.U32 R2, R5, 0x8, R2 ;  /* 0x0000000805028825 */ /* 0x001fca00078e0002 */
[----:B------:R3:W-:Y:S02]  /*3420*/  @!P0 STG.E.64 desc[UR8][R2.64], R24 ;  /* 0x0000001802008986 */ /* 0x0007e4000c101b08 */
.L_x_42439:
[----:B------:R-:W-:Y:S05]  /*3430*/  BSYNC.RECONVERGENT B0 ;  /* 0x0000000000007941 */ /* 0x000fea0003800200 */
.L_x_42432:
        /* <DEDUP_REMOVED lines=8> */
.L_x_42359:
        /* <DEDUP_REMOVED lines=33> */
.L_x_42441:
        /* <DEDUP_REMOVED lines=24> */
.L_x_42444:
        /* <DEDUP_REMOVED lines=11> */
.L_x_42443:
        /* <DEDUP_REMOVED lines=20> */
.L_x_42446:
[----:B------:R-:W-:Y:S05]  /*3a40*/  BSYNC.RECONVERGENT B1 ;  /* 0x0000000000017941 */ /* 0x000fea0003800200 */
.L_x_42445:
[----:B------:R-:W-:Y:S01]  /*3a50*/  LOP3.LUT R9, R32, 0x80000000, R27, 0xb8, !PT ;  /* 0x8000000020097812 */ /* 0x000fe200078eb81b */
[----:B------:R-:W-:-:S07]  /*3a60*/  IMAD.MOV.U32 R8, RZ, RZ, R10 ;  /* 0x000000ffff087224 */ /* 0x000fce00078e000a */
.L_x_42442:
[----:B------:R-:W-:Y:S05]  /*3a70*/  BSYNC.RECONVERGENT B0 ;  /* 0x0000000000007941 */ /* 0x000fea0003800200 */
.L_x_42440:
        /* <DEDUP_REMOVED lines=40> */
.L_x_42451:
        /* <DEDUP_REMOVED lines=11> */
.L_x_42450:
        /* <DEDUP_REMOVED lines=20> */
.L_x_42453:
[----:B------:R-:W-:Y:S05]  /*3ef0*/  BSYNC.RECONVERGENT B1 ;  /* 0x0000000000017941 */ /* 0x000fea0003800200 */
.L_x_42452:
[----:B------:R-:W-:Y:S01]  /*3f00*/  LOP3.LUT R11, R32, 0x80000000, R27, 0xb8, !PT ;  /* 0x80000000200b7812 */ /* 0x000fe200078eb81b */
[----:B------:R-:W-:Y:S01]  /*3f10*/  IMAD.MOV.U32 R10, RZ, RZ, R16 ;  /* 0x000000ffff0a7224 */ /* 0x000fe200078e0010 */
[----:B------:R-:W-:Y:S06]  /*3f20*/  BRA `(.L_x_42449) ;  /* 0x0000000000207947 */ /* 0x000fec0003800000 */
.L_x_42448:
        /* <DEDUP_REMOVED lines=8> */
.L_x_42449:
[----:B------:R-:W-:Y:S05]  /*3fb0*/  BSYNC.RECONVERGENT B0 ;  /* 0x0000000000007941 */ /* 0x000fea0003800200 */
.L_x_42447:
        /* <DEDUP_REMOVED lines=39> */
.L_x_42458:
        /* <DEDUP_REMOVED lines=11> */
.L_x_42457:
        /* <DEDUP_REMOVED lines=20> */
.L_x_42460:
[----:B------:R-:W-:Y:S05]  /*4420*/  BSYNC.RECONVERGENT B1 ;  /* 0x0000000000017941 */ /* 0x000fea0003800200 */
.L_x_42459:
[----:B------:R-:W-:Y:S01]  /*4430*/  LOP3.LUT R17, R32, 0x80000000, R27, 0xb8, !PT ;  /* 0x8000000020117812 */ /* 0x000fe200078eb81b */
[----:B------:R-:W-:Y:S01]  /*4440*/  IMAD.MOV.U32 R16, RZ, RZ, R18 ;  /* 0x000000ffff107224 */ /* 0x000fe200078e0012 */
[----:B------:R-:W-:Y:S06]  /*4450*/  BRA `(.L_x_42456) ;  /* 0x0000000000207947 */ /* 0x000fec0003800000 */
.L_x_42455:
        /* <DEDUP_REMOVED lines=8> */
.L_x_42456:
[----:B------:R-:W-:Y:S05]  /*44e0*/  BSYNC.RECONVERGENT B0 ;  /* 0x0000000000007941 */ /* 0x000fea0003800200 */
.L_x_42454:
        /* <DEDUP_REMOVED lines=39> */
.L_x_42465:
        /* <DEDUP_REMOVED lines=11> */
.L_x_42464:
        /* <DEDUP_REMOVED lines=20> */
.L_x_42467:
[----:B------:R-:W-:Y:S05]  /*4950*/  BSYNC.RECONVERGENT B1 ;  /* 0x0000000000017941 */ /* 0x000fea0003800200 */
.L_x_42466:
[----:B------:R-:W-:Y:S01]  /*4960*/  LOP3.LUT R19, R32, 0x80000000, R27, 0xb8, !PT ;  /* 0x8000000020137812 */ /* 0x000fe200078eb81b */
[----:B------:R-:W-:Y:S01]  /*4970*/  IMAD.MOV.U32 R18, RZ, RZ, R20 ;  /* 0x000000ffff127224 */ /* 0x000fe200078e0014 */
[----:B------:R-:W-:Y:S06]  /*4980*/  BRA `(.L_x_42463) ;  /* 0x0000000000207947 */ /* 0x000fec0003800000 */
.L_x_42462:
        /* <DEDUP_REMOVED lines=8> */
.L_x_42463:
[----:B------:R-:W-:Y:S05]  /*4a10*/  BSYNC.RECONVERGENT B0 ;  /* 0x0000000000007941 */ /* 0x000fea0003800200 */
.L_x_42461:
        /* <DEDUP_REMOVED lines=39> */
.L_x_42472:
        /* <DEDUP_REMOVED lines=11> */
.L_x_42471:
        /* <DEDUP_REMOVED lines=20> */
.L_x_42474:
[----:B------:R-:W-:Y:S05]  /*4e80*/  BSYNC.RECONVERGENT B1 ;  /* 0x0000000000017941 */ /* 0x000fea0003800200 */
.L_x_42473:
[----:B------:R-:W-:Y:S01]  /*4e90*/  LOP3.LUT R21, R32, 0x80000000, R27, 0xb8, !PT ;  /* 0x8000000020157812 */ /* 0x000fe200078eb81b */
[----:B------:R-:W-:Y:S01]  /*4ea0*/  IMAD.MOV.U32 R20, RZ, RZ, R22 ;  /* 0x000000ffff147224 */ /* 0x000fe200078e0016 */
[----:B------:R-:W-:Y:S06]  /*4eb0*/  BRA `(.L_x_42470) ;  /* 0x0000000000207947 */ /* 0x000fec0003800000 */
.L_x_42469:
        /* <DEDUP_REMOVED lines=8> */
.L_x_42470:
[----:B------:R-:W-:Y:S05]  /*4f40*/  BSYNC.RECONVERGENT B0 ;  /* 0x0000000000007941 */ /* 0x000fea0003800200 */
.L_x_42468:
        /* <DEDUP_REMOVED lines=39> */
.L_x_42479:
        /* <DEDUP_REMOVED lines=11> */
.L_x_42478:
        /* <DEDUP_REMOVED lines=20> */
.L_x_42481:
[----:B------:R-:W-:Y:S05]  /*53b0*/  BSYNC.RECONVERGENT B1 ;  /* 0x0000000000017941 */ /* 0x000fea0003800200 */
.L_x_42480:
[----:B------:R-:W-:Y:S01]  /*53c0*/  LOP3.LUT R23, R12, 0x80000000, R27, 0xb8, !PT ;  /* 0x800000000c177812 */ /* 0x000fe200078eb81b */
[----:B------:R-:W-:Y:S01]  /*53d0*/  IMAD.MOV.U32 R22, RZ, RZ, R32 ;  /* 0x000000ffff167224 */ /* 0x000fe200078e0020 */
[----:B------:R-:W-:Y:S06]  /*53e0*/  BRA `(.L_x_42477) ;  /* 0x0000000000207947 */ /* 0x000fec0003800000 */
.L_x_42476:
        /* <DEDUP_REMOVED lines=8> */
.L_x_42477:
[----:B------:R-:W-:Y:S05]  /*5470*/  BSYNC.RECONVERGENT B0 ;  /* 0x0000000000007941 */ /* 0x000fea0003800200 */
.L_x_42475:
        /* <DEDUP_REMOVED lines=39> */
.L_x_42486:
        /* <DEDUP_REMOVED lines=11> */
.L_x_42485:
        /* <DEDUP_REMOVED lines=20> */
.L_x_42488:
[----:B------:R-:W-:Y:S05]  /*58e0*/  BSYNC.RECONVERGENT B1 ;  /* 0x0000000000017941 */ /* 0x000fea0003800200 */
.L_x_42487:
[----:B------:R-:W-:Y:S01]  /*58f0*/  LOP3.LUT R13, R32, 0x80000000, R27, 0xb8, !PT ;  /* 0x80000000200d7812 */ /* 0x000fe200078eb81b */
[----:B------:R-:W-:Y:S01]  /*5900*/  IMAD.MOV.U32 R12, RZ, RZ, R14 ;  /* 0x000000ffff0c7224 */ /* 0x000fe200078e000e */
[----:B------:R-:W-:Y:S06]  /*5910*/  BRA `(.L_x_42484) ;  /* 0x0000000000207947 */ /* 0x000fec0003800000 */
.L_x_42483:
        /* <DEDUP_REMOVED lines=8> */
.L_x_42484:
[----:B------:R-:W-:Y:S05]  /*59a0*/  BSYNC.RECONVERGENT B0 ;  /* 0x0000000000007941 */ /* 0x000fea0003800200 */
.L_x_42482:
        /* <DEDUP_REMOVED lines=39> */
.L_x_42493:
        /* <DEDUP_REMOVED lines=11> */
.L_x_42492:
        /* <DEDUP_REMOVED lines=20> */
.L_x_42495:
[----:B------:R-:W-:Y:S05]  /*5e10*/  BSYNC.RECONVERGENT B1 ;  /* 0x0000000000017941 */ /* 0x000fea0003800200 */
.L_x_42494:
[----:B------:R-:W-:Y:S01]  /*5e20*/  LOP3.LUT R15, R0, 0x80000000, R27, 0xb8, !PT ;  /* 0x80000000000f7812 */ /* 0x000fe200078eb81b */
[----:B------:R-:W-:Y:S06]  /*5e30*/  BRA `(.L_x_42491) ;  /* 0x0000000000207947 */ /* 0x000fec0003800000 */
.L_x_42490:
        /* <DEDUP_REMOVED lines=8> */
.L_x_42491:
[----:B------:R-:W-:Y:S05]  /*5ec0*/  BSYNC.RECONVERGENT B0 ;  /* 0x0000000000007941 */ /* 0x000fea0003800200 */
.L_x_42489:
        /* <DEDUP_REMOVED lines=16> */
.L_x_42496:
        /* <DEDUP_REMOVED lines=11> */
.L_x_55050:


//--------------------- .text._ZN2at6native18elementwise_kernelILi128ELi4EZNS0_15gpu_kernel_implINS0_13BinaryFunctorIsssZZZNS0_21remainder_kernel_cudaERNS_18TensorIteratorBaseEENKUlvE_clEvENKUlvE3_clEvEUlssE_EEEEvS5_RKT_EUliE_EEviT1_ --------------------------
	.section	.text._ZN2at6native18elementwise_kernelILi128ELi4EZNS0_15gpu_kernel_implINS0_13BinaryFunctorIsssZZZNS0_21remainder_kernel_cudaERNS_18TensorIteratorBaseEENKUlvE_clEvENKUlvE3_clEvEUlssE_EEEEvS5_RKT_EUliE_EEviT1_,"ax",@progbits
	.align	128
        .global         _ZN2at6native18elementwise_kernelILi128ELi4EZNS0_15gpu_kernel_implINS0_13BinaryFunctorIsssZZZNS0_21remainder_kernel_cudaERNS_18TensorIteratorBaseEENKUlvE_clEvENKUlvE3_clEvEUlssE_EEEEvS5_RKT_EUliE_EEviT1_
        .type           _ZN2at6native18elementwise_kernelILi128ELi4EZNS0_15gpu_kernel_implINS0_13BinaryFunctorIsssZZZNS0_21remainder_kernel_cudaERNS_18TensorIteratorBaseEENKUlvE_clEvENKUlvE3_clEvEUlssE_EEEEvS5_RKT_EUliE_EEviT1_,@function
        .size           _ZN2at6native18elementwise_kernelILi128ELi4EZNS0_15gpu_kernel_implINS0_13BinaryFunctorIsssZZZNS0_21remainder_kernel_cudaERNS_18TensorIteratorBaseEENKUlvE_clEvENKUlvE3_clEvEUlssE_EEEEvS5_RKT_EUliE_EEviT1_,(.L_x_55051 - _ZN2at6native18elementwise_kernelILi128ELi4EZNS0_15gpu_kernel_implINS0_13BinaryFunctorIsssZZZNS0_21remainder_kernel_cudaERNS_18TensorIteratorBaseEENKUlvE_clEvENKUlvE3_clEvEUlssE_EEEEvS5_RKT_EUliE_EEviT1_)
        .other          _ZN2at6native18elementwise_kernelILi128ELi4EZNS0_15gpu_kernel_implINS0_13BinaryFunctorIsssZZZNS0_21remainder_kernel_cudaERNS_18TensorIteratorBaseEENKUlvE_clEvENKUlvE3_clEvEUlssE_EEEEvS5_RKT_EUliE_EEviT1_,@"STO_CUDA_ENTRY STV_DEFAULT"
_ZN2at6native18elementwise_kernelILi128ELi4EZNS0_15gpu_kernel_implINS0_13BinaryFunctorIsssZZZNS0_21remainder_kernel_cudaERNS_18TensorIteratorBaseEENKUlvE_clEvENKUlvE3_clEvEUlssE_EEEEvS5_RKT_EUliE_EEviT1_:
.text._ZN2at6native18elementwise_kernelILi128ELi4EZNS0_15gpu_kernel_implINS0_13BinaryFunctorIsssZZZNS0_21remainder_kernel_cudaERNS_18TensorIteratorBaseEENKUlvE_clEvENKUlvE3_clEvEUlssE_EEEEvS5_RKT_EUliE_EEviT1_:
        /* <DEDUP_REMOVED lines=371> */
.L_x_42499:
        /* <DEDUP_REMOVED lines=16> */
.L_x_42503:
[----:B------:R0:W5:Y:S01]  /*1830*/  LDG.E.U8 R18, desc[UR36][R2.64] ;  /* 0x0000002402127981 */ /* 0x000162000c1e1100 */
[----:B------:R-:W-:Y:S05]  /*1840*/  BRA `(.L_x_42505) ;  /* 0x0000000c004c7947 */ /* 0x000fea0003800000 */
.L_x_42502:
        /* <DEDUP_REMOVED lines=8> */
.L_x_42507:
[----:B------:R0:W5:Y:S01]  /*18d0*/  LDG.E.U16 R18, desc[UR36][R2.64] ;  /* 0x0000002402127981 */ /* 0x000162000c1e1500 */
[----:B------:R-:W-:Y:S05]  /*18e0*/  BRA `(.L_x_42505) ;  /* 0x0000000c00247947 */ /* 0x000fea0003800000 */
.L_x_42506:
[----:B------:R0:W5:Y:S01]  /*18f0*/  LDG.E.U16 R18, desc[UR36][R2.64] ;  /* 0x0000002402127981 */ /* 0x000162000c1e1500 */
[----:B------:R-:W-:Y:S05]  /*1900*/  BRA `(.L_x_42505) ;  /* 0x0000000c001c7947 */ /* 0x000fea0003800000 */
.L_x_42501:
        /* <DEDUP_REMOVED lines=9> */
.L_x_42509:
[----:B------:R-:W2:Y:S02]  /*19a0*/  LDG.E.U16 R0, desc[UR36][R2.64] ;  /* 0x0000002402007981 */ /* 0x000ea4000c1e1500 */
[----:B--2---:R-:W-:-:S06]  /*19b0*/  HADD2.F32 R0, -RZ, R0.H0_H0 ;  /* 0x20000000ff007230 */ /* 0x004fcc0000004100 */
[----:B------:R-:W0:Y:S02]  /*19c0*/  F2I.FTZ.TRUNC.NTZ R0, R0 ;  /* 0x0000000000007305 */ /* 0x000e24000021f100 */
[----:B0-----:R-:W-:Y:S01]  /*19d0*/  PRMT R18, R0, 0x7610, R18 ;  /* 0x0000761000127816 */ /* 0x001fe20000000012 */
[----:B------:R-:W-:Y:S06]  /*19e0*/  BRA `(.L_x_42505) ;  /* 0x0000000800e47947 */ /* 0x000fec0003800000 */
.L_x_42508:
        /* <DEDUP_REMOVED lines=9> */
.L_x_42511:
[----:B------:R-:W2:Y:S02]  /*1a80*/  LDG.E.U16 R2, desc[UR36][R2.64] ;  /* 0x0000002402027981 */ /* 0x000ea4000c1e1500 */
[----:B--2---:R-:W-:-:S06]  /*1a90*/  HADD2.F32 R0, -RZ, R2.H0_H0 ;  /* 0x20000002ff007230 */ /* 0x004fcc0000004100 */
[----:B------:R-:W0:Y:S02]  /*1aa0*/  F2I.FTZ.TRUNC.NTZ R0, R0 ;  /* 0x0000000000007305 */ /* 0x000e24000021f100 */
[----:B0-----:R-:W-:Y:S01]  /*1ab0*/  PRMT R18, R0, 0x7610, R18 ;  /* 0x0000761000127816 */ /* 0x001fe20000000012 */
[----:B------:R-:W-:Y:S06]  /*1ac0*/  BRA `(.L_x_42505) ;  /* 0x0000000800ac7947 */ /* 0x000fec0003800000 */
.L_x_42510:
[----:B------:R-:W2:Y:S02]  /*1ad0*/  LDG.E.64 R2, desc[UR36][R2.64] ;  /* 0x0000002402027981 */ /* 0x000ea4000c1e1b00 */
[----:B--2---:R0:W1:Y:S01]  /*1ae0*/  F2I.F64.TRUNC R18, R2 ;  /* 0x0000000200127311 */ /* 0x004062000030d100 */
[----:B------:R-:W-:Y:S05]  /*1af0*/  BRA `(.L_x_42505) ;  /* 0x0000000800a07947 */ /* 0x000fea0003800000 */
.L_x_42500:
        /* <DEDUP_REMOVED lines=12> */
.L_x_42514:
[----:B------:R-:W2:Y:S02]  /*1bc0*/  LDG.E.64 R2, desc[UR36][R2.64] ;  /* 0x0000002402027981 */ /* 0x000ea4000c1e1b00 */
[----:B--2---:R3:W4:Y:S01]  /*1bd0*/  F2I.F64.TRUNC R18, R2 ;  /* 0x0000000200127311 */ /* 0x004722000030d100 */
[----:B------:R-:W-:Y:S05]  /*1be0*/  BRA `(.L_x_42505) ;  /* 0x0000000800647947 */ /* 0x000fea0003800000 */
.L_x_42513:
        /* <DEDUP_REMOVED lines=27> */
.L_x_42516:
        /* <DEDUP_REMOVED lines=14> */
.L_x_42515:
[----:B------:R-:W2:Y:S02]  /*1e80*/  LDG.E.U16 R0, desc[UR36][R2.64] ;  /* 0x0000002402007981 */ /* 0x000ea4000c1e1500 */
[----:B--2---:R-:W-:-:S06]  /*1e90*/  IMAD.U32 R0, R0, 0x10000, RZ ;  /* 0x0001000000007824 */ /* 0x004fcc00078e00ff */
[----:B------:R-:W0:Y:S02]  /*1ea0*/  F2I.FTZ.TRUNC.NTZ R0, R0 ;  /* 0x0000000000007305 */ /* 0x000e24000021f100 */
[----:B0-----:R-:W-:Y:S01]  /*1eb0*/  PRMT R18, R0, 0x7610, R18 ;  /* 0x0000761000127816 */ /* 0x001fe20000000012 */
[----:B------:R-:W-:Y:S06]  /*1ec0*/  BRA `(.L_x_42505) ;  /* 0x0000000400ac7947 */ /* 0x000fec0003800000 */
.L_x_42512:
        /* <DEDUP_REMOVED lines=10> */
.L_x_42519:
        /* <DEDUP_REMOVED lines=21> */
.L_x_42523:
[----:B------:R-:W-:Y:S05]  /*20c0*/  BSYNC.RECONVERGENT B1 ;  /* 0x0000000000017941 */ /* 0x000fea0003800200 */
.L_x_42522:
[----:B------:R-:W-:Y:S01]  /*20d0*/  IMAD.SHL.U32 R0, R0, 0x100000, RZ ;  /* 0x0010000000007824 */ /* 0x000fe200078e00ff */
[----:B------:R-:W-:-:S04]  /*20e0*/  LEA R2, R2, 0x3b800000, 0x17 ;  /* 0x3b80000002027811 */ /* 0x000fc800078eb8ff */
[----:B------:R-:W-:-:S07]  /*20f0*/  LOP3.LUT R0, R2, R0, R7, 0xfe, !PT ;  /* 0x0000000002007212 */ /* 0x000fce00078efe07 */
.L_x_42521:
[----:B------:R-:W-:Y:S05]  /*2100*/  BSYNC.RECONVERGENT B0 ;  /* 0x0000000000007941 */ /* 0x000fea0003800200 */
.L_x_42520:
[----:B------:R-:W0:Y:S02]  /*2110*/  F2I.FTZ.TRUNC.NTZ R0, R0 ;  /* 0x0000000000007305 */ /* 0x000e24000021f100 */
[----:B0-----:R-:W-:Y:S01]  /*2120*/  PRMT R18, R0, 0x7610, R18 ;  /* 0x0000761000127816 */ /* 0x001fe20000000012 */
[----:B------:R-:W-:Y:S06]  /*2130*/  BRA `(.L_x_42505) ;  /* 0x0000000400107947 */ /* 0x000fec0003800000 */
.L_x_42518:
        /* <DEDUP_REMOVED lines=21> */
.L_x_42527:
[----:B------:R-:W-:Y:S05]  /*2290*/  BSYNC.RECONVERGENT B1 ;  /* 0x0000000000017941 */ /* 0x000fea0003800200 */
.L_x_42526:
[----:B------:R-:W-:Y:S01]  /*22a0*/  IMAD.SHL.U32 R0, R0, 0x200000, RZ ;  /* 0x0020000000007824 */ /* 0x000fe200078e00ff */
[----:B------:R-:W-:-:S04]  /*22b0*/  LEA R2, R2, 0x37800000, 0x17 ;  /* 0x3780000002027811 */ /* 0x000fc800078eb8ff */
[----:B------:R-:W-:-:S07]  /*22c0*/  LOP3.LUT R0, R2, R0, R7, 0xfe, !PT ;  /* 0x0000000002007212 */ /* 0x000fce00078efe07 */
.L_x_42525:
[----:B------:R-:W-:Y:S05]  /*22d0*/  BSYNC.RECONVERGENT B0 ;  /* 0x0000000000007941 */ /* 0x000fea0003800200 */
.L_x_42524:
[----:B------:R-:W0:Y:S02]  /*22e0*/  F2I.FTZ.TRUNC.NTZ R0, R0 ;  /* 0x0000000000007305 */ /* 0x000e24000021f100 */
[----:B0-----:R-:W-:Y:S01]  /*22f0*/  PRMT R18, R0, 0x7610, R18 ;  /* 0x0000761000127816 */ /* 0x001fe20000000012 */
[----:B------:R-:W-:Y:S06]  /*2300*/  BRA `(.L_x_42505) ;  /* 0x00000000009c7947 */ /* 0x000fec0003800000 */
.L_x_42517:
[----:B------:R-:W-:-:S09]  /*2310*/  UISETP.NE.AND UP0, UPT, UR4, 0x1c, UPT ;  /* 0x0000001c0400788c */ /* 0x000fd2000bf05270 */
[----:B------:R-:W-:Y:S05]  /*2320*/  BRA.U !UP0, `(.L_x_42528) ;  /* 0x0000000108907547 */ /* 0x000fea000b800000 */
[----:B------:R-:W-:-:S09]  /*2330*/  UISETP.NE.AND UP0, UPT, UR4, 0x1d, UPT ;  /* 0x0000001d0400788c */ /* 0x000fd2000bf05270 */
[----:B------:R-:W-:Y:S05]  /*2340*/  BRA.U !UP0, `(.L_x_42529) ;  /* 0x0000000108807547 */ /* 0x000fea000b800000 */
[----:B------:R-:W-:-:S09]  /*2350*/  UISETP.NE.AND UP0, UPT, UR4, 0x2c, UPT ;  /* 0x0000002c0400788c */ /* 0x000fd2000bf05270 */
[----:B------:R-:W-:Y:S05]  /*2360*/  BRA.U !UP0, `(.L_x_42530) ;  /* 0x0000000108487547 */ /* 0x000fea000b800000 */
.L_x_42504:
        /* <DEDUP_REMOVED lines=16> */
.L_x_42531:
[----:B------:R-:W-:Y:S01]  /*2470*/  PRMT R18, RZ, 0x7610, R18 ;  /* 0x00007610ff127816 */ /* 0x000fe20000000012 */
[----:B------:R-:W-:Y:S06]  /*2480*/  BRA `(.L_x_42505) ;  /* 0x00000000003c7947 */ /* 0x000fec0003800000 */
.L_x_42530:
        /* <DEDUP_REMOVED lines=8> */
.L_x_42533:
[----:B------:R-:W-:Y:S05]  /*2510*/  BSYNC.RECONVERGENT B0 ;  /* 0x0000000000007941 */ /* 0x000fea0003800200 */
.L_x_42532:
[----:B------:R-:W0:Y:S02]  /*2520*/  F2I.FTZ.TRUNC.NTZ R0, R0 ;  /* 0x0000000000007305 */ /* 0x000e24000021f100 */
[----:B0-----:R-:W-:Y:S01]  /*2530*/  PRMT R18, R0, 0x7610, R18 ;  /* 0x0000761000127816 */ /* 0x001fe20000000012 */
[----:B------:R-:W-:Y:S06]  /*2540*/  BRA `(.L_x_42505) ;  /* 0x00000000000c7947 */ /* 0x000fec0003800000 */
.L_x_42529:
[----:B------:R2:W5:Y:S01]  /*2550*/  LDG.E.U16 R18, desc[UR36][R2.64] ;  /* 0x0000002402127981 */ /* 0x000562000c1e1500 */
[----:B------:R-:W-:Y:S05]  /*2560*/  BRA `(.L_x_42505) ;  /* 0x0000000000047947 */ /* 0x000fea0003800000 */
.L_x_42528:
[----:B------:R1:W5:Y:S02]  /*2570*/  LDG.E.U16 R18, desc[UR36][R2.64] ;  /* 0x0000002402127981 */ /* 0x000364000c1e1500 */
.L_x_42505:
        /* <DEDUP_REMOVED lines=16> */
.L_x_42537:
[----:B------:R3:W5:Y:S01]  /*2680*/  LDG.E.U8 R0, desc[UR36][R2.64] ;  /* 0x0000002402007981 */ /* 0x000762000c1e1100 */
[----:B------:R-:W-:Y:S05]  /*2690*/  BRA `(.L_x_42539) ;  /* 0x0000000c004c7947 */ /* 0x000fea0003800000 */
.L_x_42536:
        /* <DEDUP_REMOVED lines=8> */
.L_x_42541:
[----:B------:R1:W5:Y:S01]  /*2720*/  LDG.E.U16 R0, desc[UR36][R2.64] ;  /* 0x0000002402007981 */ /* 0x000362000c1e1500 */
[----:B------:R-:W-:Y:S05]  /*2730*/  BRA `(.L_x_42539) ;  /* 0x0000000c00247947 */ /* 0x000fea0003800000 */
.L_x_42540:
[----:B------:R2:W5:Y:S01]  /*2740*/  LDG.E.U16 R0, desc[UR36][R2.64] ;  /* 0x0000002402007981 */ /* 0x000562000c1e1500 */
[----:B------:R-:W-:Y:S05]  /*2750*/  BRA `(.L_x_42539) ;  /* 0x0000000c001c7947 */ /* 0x000fea0003800000 */
.L_x_42535:
        /* <DEDUP_REMOVED lines=9> */
.L_x_42543:
[----:B------:R-:W2:Y:S02]  /*27f0*/  LDG.E.U16 R4, desc[UR36][R2.64] ;  /* 0x0000002402047981 */ /* 0x000ea4000c1e1500 */
[----:B--2---:R-:W-:-:S06]  /*2800*/  HADD2.F32 R4, -RZ, R4.H0_H0 ;  /* 0x20000004ff047230 */ /* 0x004fcc0000004100 */
[----:B------:R-:W0:Y:S02]  /*2810*/  F2I.FTZ.TRUNC.NTZ R4, R4 ;  /* 0x0000000400047305 */ /* 0x000e24000021f100 */
[----:B0-----:R-:W-:Y:S01]  /*2820*/  PRMT R0, R4, 0x7610, R0 ;  /* 0x0000761004007816 */ /* 0x001fe20000000000 */
[----:B------:R-:W-:Y:S06]  /*2830*/  BRA `(.L_x_42539) ;  /* 0x0000000800e47947 */ /* 0x000fec0003800000 */
.L_x_42542:
        /* <DEDUP_REMOVED lines=9> */
.L_x_42545:
[----:B------:R-:W2:Y:S02]  /*28d0*/  LDG.E.U16 R2, desc[UR36][R2.64] ;  /* 0x0000002402027981 */ /* 0x000ea4000c1e1500 */
[----:B--2---:R-:W-:-:S06]  /*28e0*/  HADD2.F32 R4, -RZ, R2.H0_H0 ;  /* 0x20000002ff047230 */ /* 0x004fcc0000004100 */
[----:B------:R-:W0:Y:S02]  /*28f0*/  F2I.FTZ.TRUNC.NTZ R4, R4 ;  /* 0x0000000400047305 */ /* 0x000e24000021f100 */
[----:B0-----:R-:W-:Y:S01]  /*2900*/  PRMT R0, R4, 0x7610, R0 ;  /* 0x0000761004007816 */ /* 0x001fe20000000000 */
[----:B------:R-:W-:Y:S06]  /*2910*/  BRA `(.L_x_42539) ;  /* 0x0000000800ac7947 */ /* 0x000fec0003800000 */
.L_x_42544:
[----:B------:R-:W2:Y:S02]  /*2920*/  LDG.E.64 R2, desc[UR36][R2.64] ;  /* 0x0000002402027981 */ /* 0x000ea4000c1e1b00 */
[----:B--2---:R0:W1:Y:S01]  /*2930*/  F2I.F64.TRUNC R0, R2 ;  /* 0x0000000200007311 */ /* 0x004062000030d100 */
[----:B------:R-:W-:Y:S05]  /*2940*/  BRA `(.L_x_42539) ;  /* 0x0000000800a07947 */ /* 0x000fea0003800000 */
.L_x_42534:
        /* <DEDUP_REMOVED lines=12> */
.L_x_42548:
[----:B------:R-:W2:Y:S02]  /*2a10*/  LDG.E.64 R2, desc[UR36][R2.64] ;  /* 0x0000002402027981 */ /* 0x000ea4000c1e1b00 */
[----:B--2---:R0:W1:Y:S01]  /*2a20*/  F2I.F64.TRUNC R0, R2 ;  /* 0x0000000200007311 */ /* 0x004062000030d100 */
[----:B------:R-:W-:Y:S05]  /*2a30*/  BRA `(.L_x_42539) ;  /* 0x0000000800647947 */ /* 0x000fea0003800000 */
.L_x_42547:
        /* <DEDUP_REMOVED lines=27> */
.L_x_42550:
        /* <DEDUP_REMOVED lines=14> */
.L_x_42549:
[----:B------:R-:W2:Y:S02]  /*2cd0*/  LDG.E.U16 R4, desc[UR36][R2.64] ;  /* 0x0000002402047981 */ /* 0x000ea4000c1e1500 */
[----:B--2---:R-:W-:-:S06]  /*2ce0*/  IMAD.U32 R4, R4, 0x10000, RZ ;  /* 0x0001000004047824 */ /* 0x004fcc00078e00ff */
[----:B------:R-:W0:Y:S02]  /*2cf0*/  F2I.FTZ.TRUNC.NTZ R4, R4 ;  /* 0x0000000400047305 */ /* 0x000e24000021f100 */
[----:B0-----:R-:W-:Y:S01]  /*2d00*/  PRMT R0, R4, 0x7610, R0 ;  /* 0x0000761004007816 */ /* 0x001fe20000000000 */
[----:B------:R-:W-:Y:S06]  /*2d10*/  BRA `(.L_x_42539) ;  /* 0x0000000400ac7947 */ /* 0x000fec0003800000 */
.L_x_42546:
        /* <DEDUP_REMOVED lines=10> */
.L_x_42553:
        /* <DEDUP_REMOVED lines=21> */
.L_x_42557:
[----:B------:R-:W-:Y:S05]  /*2f10*/  BSYNC.RECONVERGENT B1 ;  /* 0x0000000000017941 */ /* 0x000fea0003800200 */
.L_x_42556:
[----:B------:R-:W-:Y:S01]  /*2f20*/  IMAD.SHL.U32 R0, R0, 0x100000, RZ ;  /* 0x0010000000007824 */ /* 0x000fe200078e00ff */
[----:B------:R-:W-:-:S04]  /*2f30*/  LEA R2, R2, 0x3b800000, 0x17 ;  /* 0x3b80000002027811 */ /* 0x000fc800078eb8ff */
[----:B------:R-:W-:-:S07]  /*2f40*/  LOP3.LUT R4, R2, R0, R7, 0xfe, !PT ;  /* 0x0000000002047212 */ /* 0x000fce00078efe07 */
.L_x_42555:
[----:B------:R-:W-:Y:S05]  /*2f50*/  BSYNC.RECONVERGENT B0 ;  /* 0x0000000000007941 */ /* 0x000fea0003800200 */
.L_x_42554:
[----:B------:R-:W0:Y:S02]  /*2f60*/  F2I.FTZ.TRUNC.NTZ R4, R4 ;  /* 0x0000000400047305 */ /* 0x000e24000021f100 */
[----:B0-----:R-:W-:Y:S01]  /*2f70*/  PRMT R0, R4, 0x7610, R0 ;  /* 0x0000761004007816 */ /* 0x001fe20000000000 */
[----:B------:R-:W-:Y:S06]  /*2f80*/  BRA `(.L_x_42539) ;  /* 0x0000000400107947 */ /* 0x000fec0003800000 */
.L_x_42552:
        /* <DEDUP_REMOVED lines=21> */
.L_x_42561:
[----:B------:R-:W-:Y:S05]  /*30e0*/  BSYNC.RECONVERGENT B1 ;  /* 0x0000000000017941 */ /* 0x000fea0003800200 */
.L_x_42560:
[----:B------:R-:W-:Y:S01]  /*30f0*/  IMAD.SHL.U32 R0, R0, 0x200000, RZ ;  /* 0x0020000000007824 */ /* 0x000fe200078e00ff */
[----:B------:R-:W-:-:S04]  /*3100*/  LEA R2, R2, 0x37800000, 0x17 ;  /* 0x3780000002027811 */ /* 0x000fc800078eb8ff */
[----:B------:R-:W-:-:S07]  /*3110*/  LOP3.LUT R4, R2, R0, R7, 0xfe, !PT ;  /* 0x0000000002047212 */ /* 0x000fce00078efe07 */
.L_x_42559:
[----:B------:R-:W-:Y:S05]  /*3120*/  BSYNC.RECONVERGENT B0 ;  /* 0x0000000000007941 */ /* 0x000fea0003800200 */
.L_x_42558:
[----:B------:R-:W0:Y:S02]  /*3130*/  F2I.FTZ.TRUNC.NTZ R4, R4 ;  /* 0x0000000400047305 */ /* 0x000e24000021f100 */
[----:B0-----:R-:W-:Y:S01]  /*3140*/  PRMT R0, R4, 0x7610, R0 ;  /* 0x0000761004007816 */ /* 0x001fe20000000000 */
[----:B------:R-:W-:Y:S06]  /*3150*/  BRA `(.L_x_42539) ;  /* 0x00000000009c7947 */ /* 0x000fec0003800000 */
.L_x_42551:
[----:B------:R-:W-:-:S09]  /*3160*/  UISETP.NE.AND UP0, UPT, UR4, 0x1c, UPT ;  /* 0x0000001c0400788c */ /* 0x000fd2000bf05270 */
[----:B------:R-:W-:Y:S05]  /*3170*/  BRA.U !UP0, `(.L_x_42562) ;  /* 0x0000000108907547 */ /* 0x000fea000b800000 */
[----:B------:R-:W-:-:S09]  /*3180*/  UISETP.NE.AND UP0, UPT, UR4, 0x1d, UPT ;  /* 0x0000001d0400788c */ /* 0x000fd2000bf05270 */
[----:B------:R-:W-:Y:S05]  /*3190*/  BRA.U !UP0, `(.L_x_42563) ;  /* 0x0000000108807547 */ /* 0x000fea000b800000 */
[----:B------:R-:W-:-:S09]  /*31a0*/  UISETP.NE.AND UP0, UPT, UR4, 0x2c, UPT ;  /* 0x0000002c0400788c */ /* 0x000fd2000bf05270 */
[----:B------:R-:W-:Y:S05]  /*31b0*/  BRA.U !UP0, `(.L_x_42564) ;  /* 0x0000000108487547 */ /* 0x000fea000b800000 */
.L_x_42538:
        /* <DEDUP_REMOVED lines=16> */
.L_x_42565:
[----:B------:R-:W-:Y:S01]  /*32c0*/  PRMT R0, RZ, 0x7610, R0 ;  /* 0x00007610ff007816 */ /* 0x000fe20000000000 */
[----:B------:R-:W-:Y:S06]  /*32d0*/  BRA `(.L_x_42539) ;  /* 0x00000000003c7947 */ /* 0x000fec0003800000 */
.L_x_42564:
        /* <DEDUP_REMOVED lines=8> */
.L_x_42567:
[----:B------:R-:W-:Y:S05]  /*3360*/  BSYNC.RECONVERGENT B0 ;  /* 0x0000000000007941 */ /* 0x000fea0003800200 */
.L_x_42566:
[----:B------:R-:W0:Y:S02]  /*3370*/  F2I.FTZ.TRUNC.NTZ R4, R4 ;  /* 0x0000000400047305 */ /* 0x000e24000021f100 */
[----:B0-----:R-:W-:Y:S01]  /*3380*/  PRMT R0, R4, 0x7610, R0 ;  /* 0x0000761004007816 */ /* 0x001fe20000000000 */
[----:B------:R-:W-:Y:S06]  /*3390*/  BRA `(.L_x_42539) ;  /* 0x00000000000c7947 */ /* 0x000fec0003800000 */
.L_x_42563:
[----:B------:R0:W5:Y:S01]  /*33a0*/  LDG.E.U16 R0, desc[UR36][R2.64] ;  /* 0x0000002402007981 */ /* 0x000162000c1e1500 */
[----:B------:R-:W-:Y:S05]  /*33b0*/  BRA `(.L_x_42539) ;  /* 0x0000000000047947 */ /* 0x000fea0003800000 */
.L_x_42562:
[----:B------:R0:W5:Y:S02]  /*33c0*/  LDG.E.U16 R0, desc[UR36][R2.64] ;  /* 0x0000002402007981 */ /* 0x000164000c1e1500 */
.L_x_42539:
        /* <DEDUP_REMOVED lines=11> */
[----:B0-23--:R-:W-:-:S06]  /*3480*/  IADD3 R2, PT, PT, R5, 0xffffffe, RZ ;  /* 0x0ffffffe05027810 */ /* 0x00dfcc0007ffe0ff */
[----:B------:R0:W2:Y:S02]  /*3490*/  F2I.FTZ.U32.TRUNC.NTZ R3, R2 ;  /* 0x0000000200037305 */ /* 0x0000a4000021f000 */
[----:B0-----:R-:W-:Y:S02]  /*34a0*/  IMAD.MOV.U32 R2, RZ, RZ, RZ ;  /* 0x000000ffff027224 */ /* 0x001fe400078e00ff */
[----:B--2---:R-:W-:-:S04]  /*34b0*/  IMAD.MOV R7, RZ, RZ, -R3 ;  /* 0x000000ffff077224 */ /* 0x004fc800078e0a03 */
[----:B------:R-:W-:-:S04]  /*34c0*/  IMAD R7, R7, R6, RZ ;  /* 0x0000000607077224 */ /* 0x000fc800078e02ff */
[----:B------:R-:W-:-:S04]  /*34d0*/  IMAD.HI.U32 R3, R3, R7, R2 ;  /* 0x0000000703037227 */ /* 0x000fc800078e0002 */
        /* <DEDUP_REMOVED lines=10> */
[----:B------:R-:W-:-:S04]  /*3580*/  @!P0 LOP3.LUT R5, RZ, R9, RZ, 0x33, !PT ;  /* 0x00000009ff058212 */ /* 0x000fc800078e33ff */
[----:B------:R-:W-:Y:S02]  /*3590*/  LOP3.LUT R2, R0, R5, RZ, 0x3c, !PT ;  /* 0x0000000500027212 */ /* 0x000fe400078e3cff */
[----:B------:R-:W-:Y:S02]  /*35a0*/  ISETP.NE.AND P1, PT, R5, RZ, PT ;  /* 0x000000ff0500720c */ /* 0x000fe40003f25270 */
[----:B------:R-:W-:-:S04]  /*35b0*/  PRMT R2, R2, 0x9910, RZ ;  /* 0x0000991002027816 */ /* 0x000fc800000000ff */
[----:B------:R-:W-:Y:S02]  /*35c0*/  ISETP.GT.AND P0, PT, R2, -0x1, PT ;  /* 0xffffffff0200780c */ /* 0x000fe40003f04270 */
[----:B-1----:R-:W-:Y:S02]  /*35d0*/  IADD3 R2, P2, PT, R16, UR6, RZ ;  /* 0x0000000610027c10 */ /* 0x002fe4000ff5e0ff */
[----:B------:R-:W-:-:S03]  /*35e0*/  SEL R0, R0, RZ, !P0 ;  /* 0x000000ff00007207 */ /* 0x000fc60004000000 */
[----:B------:R-:W-:Y:S01]  /*35f0*/  IMAD.X R3, RZ, RZ, UR7, P2 ;  /* 0x00000007ff037e24 */ /* 0x000fe200090e06ff */
[----:B------:R-:W-:-:S05]  /*3600*/  SEL R0, R0, RZ, P1 ;  /* 0x000000ff00007207 */ /* 0x000fca0000800000 */
[----:B------:R-:W-:Y:S01]  /*3610*/  IMAD.IADD R9, R5, 0x1, R0 ;  /* 0x0000000105097824 */ /* 0x000fe200078e0200 */
        /* <DEDUP_REMOVED lines=11> */
.L_x_42571:
[----:B------:R1:W-:Y:S01]  /*36d0*/  STG.E.U8 desc[UR36][R2.64], R9 ;  /* 0x0000000902007986 */ /* 0x0003e2000c101124 */
[----:B------:R-:W-:Y:S05]  /*36e0*/  BRA `(.L_x_42573) ;  /* 0x0000000c00507947 */ /* 0x000fea0003800000 */
.L_x_42570:
        /* <DEDUP_REMOVED lines=10> */
.L_x_42575:
[----:B------:R-:W-:-:S05]  /*3790*/  PRMT R5, R9, 0x9910, RZ ;  /* 0x0000991009057816 */ /* 0x000fca00000000ff */
[----:B------:R3:W-:Y:S01]  /*37a0*/  STG.E desc[UR36][R2.64], R5 ;  /* 0x0000000502007986 */ /* 0x0007e2000c101924 */
[----:B------:R-:W-:Y:S05]  /*37b0*/  BRA `(.L_x_42573) ;  /* 0x0000000c001c7947 */ /* 0x000fea0003800000 */
.L_x_42574:
[----:B------:R2:W-:Y:S01]  /*37c0*/  STG.E.U16 desc[UR36][R2.64], R9 ;  /* 0x0000000902007986 */ /* 0x0005e2000c101524 */
[----:B------:R-:W-:Y:S05]  /*37d0*/  BRA `(.L_x_42573) ;  /* 0x0000000c00147947 */ /* 0x000fea0003800000 */
.L_x_42569:
        /* <DEDUP_REMOVED lines=9> */
.L_x_42577:
[----:B------:R-:W0:Y:S02]  /*3870*/  I2F.S16 R0, R9 ;  /* 0x0000000900007306 */ /* 0x000e240000101400 */
[----:B0-----:R-:W-:-:S05]  /*3880*/  F2FP.F16.F32.PACK_AB R0, RZ, R0 ;  /* 0x00000000ff00723e */ /* 0x001fca00000000ff */
[----:B------:R0:W-:Y:S01]  /*3890*/  STG.E.U16 desc[UR36][R2.64], R0 ;  /* 0x0000000002007986 */ /* 0x0001e2000c101524 */
[----:B------:R-:W-:Y:S05]  /*38a0*/  BRA `(.L_x_42573) ;  /* 0x0000000800e07947 */ /* 0x000fea0003800000 */
.L_x_42576:
        /* <DEDUP_REMOVED lines=10> */
.L_x_42579:
[----:B------:R-:W0:Y:S02]  /*3950*/  I2F.S16 R9, R9 ;  /* 0x0000000900097306 */ /* 0x000e240000101400 */
[----:B0-----:R-:W-:-:S04]  /*3960*/  F2FP.F16.F32.PACK_AB R5, RZ, R9 ;  /* 0x00000009ff05723e */ /* 0x001fc800000000ff */
[----:B------:R-:W-:-:S05]  /*3970*/  PRMT R5, R5, 0x5410, RZ ;  /* 0x0000541005057816 */ /* 0x000fca00000000ff */
[----:B------:R0:W-:Y:S01]  /*3980*/  STG.E desc[UR36][R2.64], R5 ;  /* 0x0000000502007986 */ /* 0x0001e2000c101924 */
[----:B------:R-:W-:Y:S05]  /*3990*/  BRA `(.L_x_42573) ;  /* 0x0000000800a47947 */ /* 0x000fea0003800000 */
.L_x_42578:
[----:B------:R-:W0:Y:S02]  /*39a0*/  I2F.F64.S16 R4, R9 ;  /* 0x0000000900047312 */ /* 0x000e240000101c00 */
[----:B0-----:R0:W-:Y:S01]  /*39b0*/  STG.E.64 desc[UR36][R2.64], R4 ;  /* 0x0000000402007986 */ /* 0x0011e2000c101b24 */
[----:B------:R-:W-:Y:S05]  /*39c0*/  BRA `(.L_x_42573) ;  /* 0x0000000800987947 */ /* 0x000fea0003800000 */
.L_x_42568:
        /* <DEDUP_REMOVED lines=13> */
.L_x_42582:
[----:B------:R-:W0:Y:S01]  /*3aa0*/  I2F.F64.S16 R4, R9 ;  /* 0x0000000900047312 */ /* 0x000e220000101c00 */
[----:B------:R-:W-:-:S05]  /*3ab0*/  CS2R R6, SRZ ;  /* 0x0000000000067805 */ /* 0x000fca000001ff00 */
[----:B0-----:R0:W-:Y:S01]  /*3ac0*/  STG.E.128 desc[UR36][R2.64], R4 ;  /* 0x0000000402007986 */ /* 0x0011e2000c101d24 */
[----:B------:R-:W-:Y:S05]  /*3ad0*/  BRA `(.L_x_42573) ;  /* 0x0000000800547947 */ /* 0x000fea0003800000 */
.L_x_42581:
        /* <DEDUP_REMOVED lines=19> */
.L_x_42586:
[----:B------:R-:W-:Y:S05]  /*3c10*/  BSYNC.RECONVERGENT B0 ;  /* 0x0000000000007941 */ /* 0x000fea0003800200 */
.L_x_42585:
[----:B------:R-:W-:-:S05]  /*3c20*/  LOP3.LUT R5, R0, 0x80, R5, 0xf8, !PT ;  /* 0x0000008000057812 */ /* 0x000fca00078ef805 */
[----:B------:R0:W-:Y:S01]  /*3c30*/  STG.E.U8 desc[UR36][R2.64], R5 ;  /* 0x0000000502007986 */ /* 0x0001e2000c101124 */
[----:B------:R-:W-:Y:S05]  /*3c40*/  BRA `(.L_x_42573) ;  /* 0x0000000400f87947 */ /* 0x000fea0003800000 */
.L_x_42584:
        /* <DEDUP_REMOVED lines=15> */
.L_x_42588:
[----:B------:R-:W-:Y:S05]  /*3d40*/  BSYNC.RECONVERGENT B0 ;  /* 0x0000000000007941 */ /* 0x000fea0003800200 */
.L_x_42587:
[----:B------:R-:W-:-:S05]  /*3d50*/  LOP3.LUT R5, R0, 0x80, R5, 0xf8, !PT ;  /* 0x0000008000057812 */ /* 0x000fca00078ef805 */
[----:B------:R0:W-:Y:S01]  /*3d60*/  STG.E.U8 desc[UR36][R2.64], R5 ;  /* 0x0000000502007986 */ /* 0x0001e2000c101124 */
[----:B------:R-:W-:Y:S05]  /*3d70*/  BRA `(.L_x_42573) ;  /* 0x0000000400ac7947 */ /* 0x000fea0003800000 */
.L_x_42583:
[----:B------:R-:W0:Y:S02]  /*3d80*/  I2F.S16 R0, R9 ;  /* 0x0000000900007306 */ /* 0x000e240000101400 */
[----:B0-----:R-:W-:-:S05]  /*3d90*/  F2FP.BF16.F32.PACK_AB R0, RZ, R0 ;  /* 0x00000000ff00723e */ /* 0x001fca00000010ff */
[----:B------:R0:W-:Y:S01]  /*3da0*/  STG.E.U16 desc[UR36][R2.64], R0 ;  /* 0x0000000002007986 */ /* 0x0001e2000c101524 */
[----:B------:R-:W-:Y:S05]  /*3db0*/  BRA `(.L_x_42573) ;  /* 0x00000004009c7947 */ /* 0x000fea0003800000 */
.L_x_42580:
        /* <DEDUP_REMOVED lines=10> */
.L_x_42591:
        /* <DEDUP_REMOVED lines=13> */
.L_x_42594:
[----:B------:R-:W-:-:S04]  /*3f30*/  SHF.R.U32.HI R0, RZ, 0x14, R5 ;  /* 0x00000014ff007819 */ /* 0x000fc80000011605 */
[----:B------:R-:W-:-:S04]  /*3f40*/  LOP3.LUT R0, R0, 0x1, RZ, 0xc0, !PT ;  /* 0x0000000100007812 */ /* 0x000fc800078ec0ff */
[----:B------:R-:W-:-:S04]  /*3f50*/  IADD3 R0, PT, PT, R5, 0x487ffff, R0 ;  /* 0x0487ffff05007810 */ /* 0x000fc80007ffe000 */
[----:B------:R-:W-:-:S04]  /*3f60*/  SHF.R.U32.HI R0, RZ, 0x14, R0 ;  /* 0x00000014ff007819 */ /* 0x000fc80000011600 */
[----:B------:R-:W-:-:S07]  /*3f70*/  LOP3.LUT R4, R0, 0xff, RZ, 0xc0, !PT ;  /* 0x000000ff00047812 */ /* 0x000fce00078ec0ff */
.L_x_42595:
[----:B------:R-:W-:-:S04]  /*3f80*/  SHF.R.U32.HI R5, RZ, 0x18, R5 ;  /* 0x00000018ff057819 */ /* 0x000fc80000011605 */
[----:B------:R-:W-:-:S04]  /*3f90*/  LOP3.LUT R4, R4, 0x80, R5, 0xf8, !PT ;  /* 0x0000008004047812 */ /* 0x000fc800078ef805 */
[----:B------:R-:W-:-:S07]  /*3fa0*/  PRMT R0, R4, 0x7610, R0 ;  /* 0x0000761004007816 */ /* 0x000fce0000000000 */
.L_x_42593:
[----:B------:R-:W-:Y:S05]  /*3fb0*/  BSYNC.RECONVERGENT B0 ;  /* 0x0000000000007941 */ /* 0x000fea0003800200 */
.L_x_42592:
[----:B------:R0:W-:Y:S01]  /*3fc0*/  STG.E.U8 desc[UR36][R2.64], R0 ;  /* 0x0000000002007986 */ /* 0x0001e2000c101124 */
[----:B------:R-:W-:Y:S05]  /*3fd0*/  BRA `(.L_x_42573) ;  /* 0x0000000400147947 */ /* 0x000fea0003800000 */
.L_x_42590:
        /* <DEDUP_REMOVED lines=13> */
.L_x_42598:
[----:B------:R-:W-:-:S04]  /*40b0*/  SHF.R.U32.HI R0, RZ, 0x15, R5 ;  /* 0x00000015ff007819 */ /* 0x000fc80000011605 */
[----:B------:R-:W-:-:S04]  /*40c0*/  LOP3.LUT R0, R0, 0x1, RZ, 0xc0, !PT ;  /* 0x0000000100007812 */ /* 0x000fc800078ec0ff */
[----:B------:R-:W-:-:S04]  /*40d0*/  IADD3 R0, PT, PT, R5, 0x88fffff, R0 ;  /* 0x088fffff05007810 */ /* 0x000fc80007ffe000 */
[----:B------:R-:W-:-:S04]  /*40e0*/  SHF.R.U32.HI R0, RZ, 0x15, R0 ;  /* 0x00000015ff007819 */ /* 0x000fc80000011600 */
[----:B------:R-:W-:-:S07]  /*40f0*/  LOP3.LUT R4, R0, 0xff, RZ, 0xc0, !PT ;  /* 0x000000ff00047812 */ /* 0x000fce00078ec0ff */
.L_x_42599:
[----:B------:R-:W-:-:S04]  /*4100*/  SHF.R.U32.HI R5, RZ, 0x18, R5 ;  /* 0x00000018ff057819 */ /* 0x000fc80000011605 */
[----:B------:R-:W-:-:S04]  /*4110*/  LOP3.LUT R4, R4, 0x80, R5, 0xf8, !PT ;  /* 0x0000008004047812 */ /* 0x000fc800078ef805 */
[----:B------:R-:W-:-:S07]  /*4120*/  PRMT R0, R4, 0x7610, R0 ;  /* 0x0000761004007816 */ /* 0x000fce0000000000 */
.L_x_42597:
[----:B------:R-:W-:Y:S05]  /*4130*/  BSYNC.RECONVERGENT B0 ;  /* 0x0000000000007941 */ /* 0x000fea0003800200 */
.L_x_42596:
[----:B------:R0:W-:Y:S01]  /*4140*/  STG.E.U8 desc[UR36][R2.64], R0 ;  /* 0x0000000002007986 */ /* 0x0001e2000c101124 */
[----:B------:R-:W-:Y:S05]  /*4150*/  BRA `(.L_x_42573) ;  /* 0x0000000000b47947 */ /* 0x000fea0003800000 */
.L_x_42589:
[----:B------:R-:W-:-:S09]  /*4160*/  UISETP.NE.AND UP0, UPT, UR4, 0x1c, UPT ;  /* 0x0000001c0400788c */ /* 0x000fd2000bf05270 */
[----:B------:R-:W-:Y:S05]  /*4170*/  BRA.U !UP0, `(.L_x_42600) ;  /* 0x0000000108a47547 */ /* 0x000fea000b800000 */
[----:B------:R-:W-:-:S09]  /*4180*/  UISETP.NE.AND UP0, UPT, UR4, 0x1d, UPT ;  /* 0x0000001d0400788c */ /* 0x000fd2000bf05270 */
[----:B------:R-:W-:Y:S05]  /*4190*/  BRA.U !UP0, `(.L_x_42601) ;  /* 0x00000001088c7547 */ /* 0x000fea000b800000 */
[----:B------:R-:W-:-:S09]  /*41a0*/  UISETP.NE.AND UP0, UPT, UR4, 0x2c, UPT ;  /* 0x0000002c0400788c */ /* 0x000fd2000bf05270 */
[----:B------:R-:W-:Y:S05]  /*41b0*/  BRA.U !UP0, `(.L_x_42602) ;  /* 0x0000000108447547 */ /* 0x000fea000b800000 */
.L_x_42572:
        /* <DEDUP_REMOVED lines=8> */
[----:B0-----:R-:W-:Y:S01]  /*4240*/  MOV R4, UR6 ;  /* 0x0000000600047c02 */ /* 0x001fe20008000f00 */
[----:B------:R-:W-:-:S02]  /*4250*/  IMAD.U32 R5, RZ, RZ, UR7 ;  /* 0x00000007ff057e24 */ /* 0x000fc4000f8e00ff */
[----:B---3--:R-:W-:Y:S02]  /*4260*/  IMAD.U32 R6, RZ, RZ, UR8 ;  /* 0x00000008ff067e24 */ /* 0x008fe4000f8e00ff */
[----:B------:R-:W-:Y:S02]  /*4270*/  IMAD.U32 R7, RZ, RZ, UR9 ;  /* 0x00000009ff077e24 */ /* 0x000fe4000f8e00ff */
[----:B----4-:R-:W-:Y:S01]  /*4280*/  IMAD.U32 R10, RZ, RZ, UR4 ;  /* 0x00000004ff0a7e24 */ /* 0x010fe2000f8e00ff */
[----:B-1----:R-:W-:-:S07]  /*4290*/  MOV R11, UR5 ;  /* 0x00000005000b7c02 */ /* 0x002fce0008000f00 */
[----:B------:R-:W-:-:S07]  /*42a0*/  LEPC R20, `(.L_x_42603) ;  /* 0x000000001014794e */ /* 0x000fce0000000000 */
[----:B--2---:R-:W-:Y:S05]  /*42b0*/  CALL.ABS.NOINC R2 ;  /* 0x0000000002007343 */ /* 0x004fea0003c00000 */
.L_x_42603:
[----:B------:R-:W-:Y:S05]  /*42c0*/  BRA `(.L_x_42573) ;  /* 0x0000000000587947 */ /* 0x000fea0003800000 */
.L_x_42602:
        /* <DEDUP_REMOVED lines=16> */
.L_x_42601:
[----:B------:R-:W-:-:S04]  /*43d0*/  PRMT R4, R9, 0x9910, RZ ;  /* 0x0000991009047816 */ /* 0x000fc800000000ff */
[----:B------:R-:W-:-:S05]  /*43e0*/  SHF.R.S32.HI R5, RZ, 0x1f, R4 ;  /* 0x0000001fff057819 */ /* 0x000fca0000011404 */
[----:B------:R0:W-:Y:S01]  /*43f0*/  STG.E.64 desc[UR36][R2.64], R4 ;  /* 0x0000000402007986 */ /* 0x0001e2000c101b24 */
[----:B------:R-:W-:Y:S05]  /*4400*/  BRA `(.L_x_42573) ;  /* 0x0000000000087947 */ /* 0x000fea0003800000 */
.L_x_42600:
[----:B------:R-:W-:-:S05]  /*4410*/  PRMT R5, R9, 0x9910, RZ ;  /* 0x0000991009057816 */ /* 0x000fca00000000ff */
[----:B------:R0:W-:Y:S02]  /*4420*/  STG.E desc[UR36][R2.64], R5 ;  /* 0x0000000502007986 */ /* 0x0001e4000c101924 */
.L_x_42573:
[----:B------:R-:W-:-:S07]  /*4430*/  VIADD R17, R17, 0x80 ;  /* 0x0000008011117836 */ /* 0x000fce0000000000 */
.L_x_42498:
[----:B------:R-:W-:Y:S05]  /*4440*/  BSYNC.RECONVERGENT B6 ;  /* 0x0000000000067941 */ /* 0x000fea0003800200 */
.L_x_42497:
        /* <DEDUP_REMOVED lines=358> */
.L_x_42606:
        /* <DEDUP_REMOVED lines=16> */
.L_x_42610:
[----:B------:R0:W5:Y:S01]  /*5bb0*/  LDG.E.U8 R18, desc[UR36][R2.64] ;  /* 0x0000002402127981 */ /* 0x000162000c1e1100 */
[----:B------:R-:W-:Y:S05]  /*5bc0*/  BRA `(.L_x_42612) ;  /* 0x0000000c004c7947 */ /* 0x000fea0003800000 */
.L_x_42609:
        /* <DEDUP_REMOVED lines=8> */
.L_x_42614:
[----:B------:R0:W5:Y:S01]  /*5c50*/  LDG.E.U16 R18, desc[UR36][R2.64] ;  /* 0x0000002402127981 */ /* 0x000162000c1e1500 */
[----:B------:R-:W-:Y:S05]  /*5c60*/  BRA `(.L_x_42612) ;  /* 0x0000000c00247947 */ /* 0x000fea0003800000 */
.L_x_42613:
[----:B------:R0:W5:Y:S01]  /*5c70*/  LDG.E.U16 R18, desc[UR36][R2.64] ;  /* 0x0000002402127981 */ /* 0x000162000c1e1500 */
[----:B------:R-:W-:Y:S05]  /*5c80*/  BRA `(.L_x_42612) ;  /* 0x0000000c001c7947 */ /* 0x000fea0003800000 */
.L_x_42608:
        /* <DEDUP_REMOVED lines=9> */
.L_x_42616:
[----:B------:R-:W2:Y:S02]  /*5d20*/  LDG.E.U16 R0, desc[UR36][R2.64] ;  /* 0x0000002402007981 */ /* 0x000ea4000c1e1500 */
[----:B--2---:R-:W-:-:S06]  /*5d30*/  HADD2.F32 R0, -RZ, R0.H0_H0 ;  /* 0x20000000ff007230 */ /* 0x004fcc0000004100 */
[----:B------:R-:W0:Y:S02]  /*5d40*/  F2I.FTZ.TRUNC.NTZ R0, R0 ;  /* 0x0000000000007305 */ /* 0x000e24000021f100 */
[----:B0-----:R-:W-:Y:S01]  /*5d50*/  PRMT R18, R0, 0x7610, R18 ;  /* 0x0000761000127816 */ /* 0x001fe20000000012 */
[----:B------:R-:W-:Y:S06]  /*5d60*/  BRA `(.L_x_42612) ;  /* 0x0000000800e47947 */ /* 0x000fec0003800000 */
.L_x_42615:
        /* <DEDUP_REMOVED lines=9> */
.L_x_42618:
[----:B------:R-:W2:Y:S02]  /*5e00*/  LDG.E.U16 R2, desc[UR36][R2.64] ;  /* 0x0000002402027981 */ /* 0x000ea4000c1e1500 */
[----:B--2---:R-:W-:-:S06]  /*5e10*/  HADD2.F32 R0, -RZ, R2.H0_H0 ;  /* 0x20000002ff007230 */ /* 0x004fcc0000004100 */
[----:B------:R-:W0:Y:S02]  /*5e20*/  F2I.FTZ.TRUNC.NTZ R0, R0 ;  /* 0x0000000000007305 */ /* 0x000e24000021f100 */
[----:B0-----:R-:W-:Y:S01]  /*5e30*/  PRMT R18, R0, 0x7610, R18 ;  /* 0x0000761000127816 */ /* 0x001fe20000000012 */
[----:B------:R-:W-:Y:S06]  /*5e40*/  BRA `(.L_x_42612) ;  /* 0x0000000800ac7947 */ /* 0x000fec0003800000 */
.L_x_42617:
[----:B------:R-:W2:Y:S02]  /*5e50*/  LDG.E.64 R2, desc[UR36][R2.64] ;  /* 0x0000002402027981 */ /* 0x000ea4000c1e1b00 */
[----:B--2---:R0:W1:Y:S01]  /*5e60*/  F2I.F64.TRUNC R18, R2 ;  /* 0x0000000200127311 */ /* 0x004062000030d100 */
[----:B------:R-:W-:Y:S05]  /*5e70*/  BRA `(.L_x_42612) ;  /* 0x0000000800a07947 */ /* 0x000fea0003800000 */
.L_x_42607:
        /* <DEDUP_REMOVED lines=12> */
.L_x_42621:
[----:B------:R-:W2:Y:S02]  /*5f40*/  LDG.E.64 R2, desc[UR36][R2.64] ;  /* 0x0000002402027981 */ /* 0x000ea4000c1e1b00 */
[----:B--2---:R3:W4:Y:S01]  /*5f50*/  F2I.F64.TRUNC R18, R2 ;  /* 0x0000000200127311 */ /* 0x004722000030d100 */
[----:B------:R-:W-:Y:S05]  /*5f60*/  BRA `(.L_x_42612) ;  /* 0x0000000800647947 */ /* 0x000fea0003800000 */
.L_x_42620:
        /* <DEDUP_REMOVED lines=27> */
.L_x_42623:
        /* <DEDUP_REMOVED lines=14> */
.L_x_42622:
[----:B------:R-:W2:Y:S02]  /*6200*/  LDG.E.U16 R0, desc[UR36][R2.64] ;  /* 0x0000002402007981 */ /* 0x000ea4000c1e1500 */
[----:B--2---:R-:W-:-:S06]  /*6210*/  IMAD.U32 R0, R0, 0x10000, RZ ;  /* 0x0001000000007824 */ /* 0x004fcc00078e00ff */
[----:B------:R-:W0:Y:S02]  /*6220*/  F2I.FTZ.TRUNC.NTZ R0, R0 ;  /* 0x0000000000007305 */ /* 0x000e24000021f100 */
[----:B0-----:R-:W-:Y:S01]  /*6230*/  PRMT R18, R0, 0x7610, R18 ;  /* 0x0000761000127816 */ /* 0x001fe20000000012 */
[----:B------:R-:W-:Y:S06]  /*6240*/  BRA `(.L_x_42612) ;  /* 0x0000000400ac7947 */ /* 0x000fec0003800000 */
.L_x_42619:
        /* <DEDUP_REMOVED lines=10> */
.L_x_42626:
        /* <DEDUP_REMOVED lines=21> */
.L_x_42630:
[----:B------:R-:W-:Y:S05]  /*6440*/  BSYNC.RECONVERGENT B1 ;  /* 0x0000000000017941 */ /* 0x000fea0003800200 */
.L_x_42629:
[----:B------:R-:W-:Y:S01]  /*6450*/  IMAD.SHL.U32 R0, R0, 0x100000, RZ ;  /* 0x0010000000007824 */ /* 0x000fe200078e00ff */
[----:B------:R-:W-:-:S04]  /*6460*/  LEA R2, R2, 0x3b800000, 0x17 ;  /* 0x3b80000002027811 */ /* 0x000fc800078eb8ff */
[----:B------:R-:W-:-:S07]  /*6470*/  LOP3.LUT R0, R2, R0, R7, 0xfe, !PT ;  /* 0x0000000002007212 */ /* 0x000fce00078efe07 */
.L_x_42628:
[----:B------:R-:W-:Y:S05]  /*6480*/  BSYNC.RECONVERGENT B0 ;  /* 0x0000000000007941 */ /* 0x000fea0003800200 */
.L_x_42627:
[----:B------:R-:W0:Y:S02]  /*6490*/  F2I.FTZ.TRUNC.NTZ R0, R0 ;  /* 0x0000000000007305 */ /* 0x000e24000021f100 */
[----:B0-----:R-:W-:Y:S01]  /*64a0*/  PRMT R18, R0, 0x7610, R18 ;  /* 0x0000761000127816 */ /* 0x001fe20000000012 */
[----:B------:R-:W-:Y:S06]  /*64b0*/  BRA `(.L_x_42612) ;  /* 0x0000000400107947 */ /* 0x000fec0003800000 */
.L_x_42625:
        /* <DEDUP_REMOVED lines=21> */
.L_x_42634:
[----:B------:R-:W-:Y:S05]  /*6610*/  BSYNC.RECONVERGENT B1 ;  /* 0x0000000000017941 */ /* 0x000fea0003800200 */
.L_x_42633:
[----:B------:R-:W-:Y:S01]  /*6620*/  IMAD.SHL.U32 R0, R0, 0x200000, RZ ;  /* 0x0020000000007824 */ /* 0x000fe200078e00ff */
[----:B------:R-:W-:-:S04]  /*6630*/  LEA R2, R2, 0x37800000, 0x17 ;  /* 0x3780000002027811 */ /* 0x000fc800078eb8ff */
[----:B------:R-:W-:-:S07]  /*6640*/  LOP3.LUT R0, R2, R0, R7, 0xfe, !PT ;  /* 0x0000000002007212 */ /* 0x000fce00078efe07 */
.L_x_42632:
[----:B------:R-:W-:Y:S05]  /*6650*/  BSYNC.RECONVERGENT B0 ;  /* 0x0000000000007941 */ /* 0x000fea0003800200 */
.L_x_42631:
[----:B------:R-:W0:Y:S02]  /*6660*/  F2I.FTZ.TRUNC.NTZ R0, R0 ;  /* 0x0000000000007305 */ /* 0x000e24000021f100 */
[----:B0-----:R-:W-:Y:S01]  /*6670*/  PRMT R18, R0, 0x7610, R18 ;  /* 0x0000761000127816 */ /* 0x001fe20000000012 */
[----:B------:R-:W-:Y:S06]  /*6680*/  BRA `(.L_x_42612) ;  /* 0x00000000009c7947 */ /* 0x000fec0003800000 */
.L_x_42624:
        /* <DEDUP_REMOVED lines=14> */
.L_x_42638:
[----:B------:R-:W-:Y:S05]  /*6770*/  BSYNC.RECONVERGENT B0 ;  /* 0x0000000000007941 */ /* 0x000fea0003800200 */
.L_x_42637:
[----:B------:R-:W0:Y:S02]  /*6780*/  F2I.FTZ.TRUNC.NTZ R0, R0 ;  /* 0x0000000000007305 */ /* 0x000e24000021f100 */
[----:B0-----:R-:W-:Y:S01]  /*6790*/  PRMT R18, R0, 0x7610, R18 ;  /* 0x0000761000127816 */ /* 0x001fe20000000012 */
[----:B------:R-:W-:Y:S06]  /*67a0*/  BRA `(.L_x_42612) ;  /* 0x0000000000547947 */ /* 0x000fec0003800000 */
.L_x_42611:
        /* <DEDUP_REMOVED lines=15> */
[----:B--2---:R-:W-:Y:S05]  /*68a0*/  CALL.ABS.NOINC R2 ;  /* 0x0000000002007343 */ /* 0x004fea0003c00000 */
.L_x_42639:
[----:B------:R-:W-:Y:S01]  /*68b0*/  PRMT R18, RZ, 0x7610, R18 ;  /* 0x00007610ff127816 */ /* 0x000fe20000000012 */
[----:B------:R-:W-:Y:S06]  /*68c0*/  BRA `(.L_x_42612) ;  /* 0x00000000000c7947 */ /* 0x000fec0003800000 */
.L_x_42636:
[----:B------:R1:W5:Y:S01]  /*68d0*/  LDG.E.U16 R18, desc[UR36][R2.64] ;  /* 0x0000002402127981 */ /* 0x000362000c1e1500 */
[----:B------:R-:W-:Y:S05]  /*68e0*/  BRA `(.L_x_42612) ;  /* 0x0000000000047947 */ /* 0x000fea0003800000 */
.L_x_42635:
[----:B------:R2:W5:Y:S02]  /*68f0*/  LDG.E.U16 R18, desc[UR36][R2.64] ;  /* 0x0000002402127981 */ /* 0x000564000c1e1500 */
.L_x_42612:
[----:B------:R-:W0:Y:S01]  /*6900*/  LDCU.64 UR6, c[0x0][0x5f8] ;  /* 0x0000bf00ff0677ac */ /* 0x000e220008000a00 */
[----:B------:R-:W-:-:S04]  /*6910*/  UPRMT UR4, UR42, 0x9910, URZ ;  /* 0x000099102a047896 */ /* 0x000fc800080000ff */
[----:B------:R-:W-:Y:S01]  /*6920*/  UISETP.GT.AND UP0, UPT, UR4, 0x9, UPT ;  /* 0x000000090400788c */ /* 0x000fe2000bf04270 */
[----:B0123--:R-:W-:-:S04]  /*6930*/  IADD3 R2, P0, PT, R19, UR6, RZ ;  /* 0x0000000613027c10 */ /* 0x00ffc8000ff1e0ff */
        /* <DEDUP_REMOVED lines=12> */
.L_x_42643:
[----:B------:R3:W5:Y:S01]  /*6a00*/  LDG.E.U8 R0, desc[UR36][R2.64] ;  /* 0x0000002402007981 */ /* 0x000762000c1e1100 */
[----:B------:R-:W-:Y:S05]  /*6a10*/  BRA `(.L_x_42645) ;  /* 0x0000000c004c7947 */ /* 0x000fea0003800000 */
.L_x_42642:
        /* <DEDUP_REMOVED lines=8> */
.L_x_42647:
[----:B------:R2:W5:Y:S01]  /*6aa0*/  LDG.E.U16 R0, desc[UR36][R2.64] ;  /* 0x0000002402007981 */ /* 0x000562000c1e1500 */
[----:B------:R-:W-:Y:S05]  /*6ab0*/  BRA `(.L_x_42645) ;  /* 0x0000000c00247947 */ /* 0x000fea0003800000 */
.L_x_42646:
[----:B------:R0:W5:Y:S01]  /*6ac0*/  LDG.E.U16 R0, desc[UR36][R2.64] ;  /* 0x0000002402007981 */ /* 0x000162000c1e1500 */
[----:B------:R-:W-:Y:S05]  /*6ad0*/  BRA `(.L_x_42645) ;  /* 0x0000000c001c7947 */ /* 0x000fea0003800000 */
.L_x_42641:
        /* <DEDUP_REMOVED lines=9> */
.L_x_42649:
[----:B------:R-:W2:Y:S02]  /*6b70*/  LDG.E.U16 R4, desc[UR36][R2.64] ;  /* 0x0000002402047981 */ /* 0x000ea4000c1e1500 */
[----:B--2---:R-:W-:-:S06]  /*6b80*/  HADD2.F32 R4, -RZ, R4.H0_H0 ;  /* 0x20000004ff047230 */ /* 0x004fcc0000004100 */
[----:B------:R-:W0:Y:S02]  /*6b90*/  F2I.FTZ.TRUNC.NTZ R4, R4 ;  /* 0x0000000400047305 */ /* 0x000e24000021f100 */
[----:B0-----:R-:W-:Y:S01]  /*6ba0*/  PRMT R0, R4, 0x7610, R0 ;  /* 0x0000761004007816 */ /* 0x001fe20000000000 */
[----:B------:R-:W-:Y:S06]  /*6bb0*/  BRA `(.L_x_42645) ;  /* 0x0000000800e47947 */ /* 0x000fec0003800000 */
.L_x_42648:
        /* <DEDUP_REMOVED lines=9> */
.L_x_42651:
[----:B------:R-:W2:Y:S02]  /*6c50*/  LDG.E.U16 R2, desc[UR36][R2.64] ;  /* 0x0000002402027981 */ /* 0x000ea4000c1e1500 */
[----:B--2---:R-:W-:-:S06]  /*6c60*/  HADD2.F32 R4, -RZ, R2.H0_H0 ;  /* 0x20000002ff047230 */ /* 0x004fcc0000004100 */
[----:B------:R-:W0:Y:S02]  /*6c70*/  F2I.FTZ.TRUNC.NTZ R4, R4 ;  /* 0x0000000400047305 */ /* 0x000e24000021f100 */
[----:B0-----:R-:W-:Y:S01]  /*6c80*/  PRMT R0, R4, 0x7610, R0 ;  /* 0x0000761004007816 */ /* 0x001fe20000000000 */
[----:B------:R-:W-:Y:S06]  /*6c90*/  BRA `(.L_x_42645) ;  /* 0x0000000800ac7947 */ /* 0x000fec0003800000 */
.L_x_42650:
[----:B------:R-:W2:Y:S02]  /*6ca0*/  LDG.E.64 R2, desc[UR36][R2.64] ;  /* 0x0000002402027981 */ /* 0x000ea4000c1e1b00 */
[----:B--2---:R0:W1:Y:S01]  /*6cb0*/  F2I.F64.TRUNC R0, R2 ;  /* 0x0000000200007311 */ /* 0x004062000030d100 */
[----:B------:R-:W-:Y:S05]  /*6cc0*/  BRA `(.L_x_42645) ;  /* 0x0000000800a07947 */ /* 0x000fea0003800000 */
.L_x_42640:
        /* <DEDUP_REMOVED lines=12> */
.L_x_42654:
[----:B------:R-:W2:Y:S02]  /*6d90*/  LDG.E.64 R2, desc[UR36][R2.64] ;  /* 0x0000002402027981 */ /* 0x000ea4000c1e1b00 */
[----:B--2---:R0:W1:Y:S01]  /*6da0*/  F2I.F64.TRUNC R0, R2 ;  /* 0x0000000200007311 */ /* 0x004062000030d100 */
[----:B------:R-:W-:Y:S05]  /*6db0*/  BRA `(.L_x_42645) ;  /* 0x0000000800647947 */ /* 0x000fea0003800000 */
.L_x_42653:
        /* <DEDUP_REMOVED lines=27> */
.L_x_42656:
        /* <DEDUP_REMOVED lines=14> */
.L_x_42655:
[----:B------:R-:W2:Y:S02]  /*7050*/  LDG.E.U16 R4, desc[UR36][R2.64] ;  /* 0x0000002402047981 */ /* 0x000ea4000c1e1500 */
[----:B--2---:R-:W-:-:S06]  /*7060*/  SHF.L.U32 R4, R4, 0x10, RZ ;  /* 0x0000001004047819 */ /* 0x004fcc00000006ff */
[----:B------:R-:W0:Y:S02]  /*7070*/  F2I.FTZ.TRUNC.NTZ R4, R4 ;  /* 0x0000000400047305 */ /* 0x000e24000021f100 */
[----:B0-----:R-:W-:Y:S01]  /*7080*/  PRMT R0, R4, 0x7610, R0 ;  /* 0x0000761004007816 */ /* 0x001fe20000000000 */
[----:B------:R-:W-:Y:S06]  /*7090*/  BRA `(.L_x_42645) ;  /* 0x0000000400ac7947 */ /* 0x000fec0003800000 */
.L_x_42652:
        /* <DEDUP_REMOVED lines=10> */
.L_x_42659:
        /* <DEDUP_REMOVED lines=21> */
.L_x_42663:
[----:B------:R-:W-:Y:S05]  /*7290*/  BSYNC.RECONVERGENT B1 ;  /* 0x0000000000017941 */ /* 0x000fea0003800200 */
.L_x_42662:
[----:B------:R-:W-:Y:S02]  /*72a0*/  SHF.L.U32 R0, R0, 0x14, RZ ;  /* 0x0000001400007819 */ /* 0x000fe400000006ff */
[----:B------:R-:W-:-:S04]  /*72b0*/  LEA R2, R2, 0x3b800000, 0x17 ;  /* 0x3b80000002027811 */ /* 0x000fc800078eb8ff */
[----:B------:R-:W-:-:S07]  /*72c0*/  LOP3.LUT R4, R2, R0, R7, 0xfe, !PT ;  /* 0x0000000002047212 */ /* 0x000fce00078efe07 */
.L_x_42661:
[----:B------:R-:W-:Y:S05]  /*72d0*/  BSYNC.RECONVERGENT B0 ;  /* 0x0000000000007941 */ /* 0x000fea0003800200 */
.L_x_42660:
[----:B------:R-:W0:Y:S02]  /*72e0*/  F2I.FTZ.TRUNC.NTZ R4, R4 ;  /* 0x0000000400047305 */ /* 0x000e24000021f100 */
[----:B0-----:R-:W-:Y:S01]  /*72f0*/  PRMT R0, R4, 0x7610, R0 ;  /* 0x0000761004007816 */ /* 0x001fe20000000000 */
[----:B------:R-:W-:Y:S06]  /*7300*/  BRA `(.L_x_42645) ;  /* 0x0000000400107947 */ /* 0x000fec0003800000 */
.L_x_42658:
        /* <DEDUP_REMOVED lines=21> */
.L_x_42667:
[----:B------:R-:W-:Y:S05]  /*7460*/  BSYNC.RECONVERGENT B1 ;  /* 0x0000000000017941 */ /* 0x000fea0003800200 */
.L_x_42666:
[----:B------:R-:W-:Y:S02]  /*7470*/  SHF.L.U32 R0, R0, 0x15, RZ ;  /* 0x0000001500007819 */ /* 0x000fe400000006ff */
[----:B------:R-:W-:-:S04]  /*7480*/  LEA R2, R2, 0x37800000, 0x17 ;  /* 0x3780000002027811 */ /* 0x000fc800078eb8ff */
[----:B------:R-:W-:-:S07]  /*7490*/  LOP3.LUT R4, R2, R0, R7, 0xfe, !PT ;  /* 0x0000000002047212 */ /* 0x000fce00078efe07 */
.L_x_42665:
[----:B------:R-:W-:Y:S05]  /*74a0*/  BSYNC.RECONVERGENT B0 ;  /* 0x0000000000007941 */ /* 0x000fea0003800200 */
.L_x_42664:
[----:B------:R-:W0:Y:S02]  /*74b0*/  F2I.FTZ.TRUNC.NTZ R4, R4 ;  /* 0x0000000400047305 */ /* 0x000e24000021f100 */
[----:B0-----:R-:W-:Y:S01]  /*74c0*/  PRMT R0, R4, 0x7610, R0 ;  /* 0x0000761004007816 */ /* 0x001fe20000000000 */
[----:B------:R-:W-:Y:S06]  /*74d0*/  BRA `(.L_x_42645) ;  /* 0x00000000009c7947 */ /* 0x000fec0003800000 */
.L_x_42657:
        /* <DEDUP_REMOVED lines=14> */
.L_x_42671:
[----:B------:R-:W-:Y:S05]  /*75c0*/  BSYNC.RECONVERGENT B0 ;  /* 0x0000000000007941 */ /* 0x000fea0003800200 */
.L_x_42670:
[----:B------:R-:W0:Y:S02]  /*75d0*/  F2I.FTZ.TRUNC.NTZ R4, R4 ;  /* 0x0000000400047305 */ /* 0x000e24000021f100 */
[----:B0-----:R-:W-:Y:S01]  /*75e0*/  PRMT R0, R4, 0x7610, R0 ;  /* 0x0000761004007816 */ /* 0x001fe20000000000 */
[----:B------:R-:W-:Y:S06]  /*75f0*/  BRA `(.L_x_42645) ;  /* 0x0000000000547947 */ /* 0x000fec0003800000 */
.L_x_42644:
        /* <DEDUP_REMOVED lines=15> */
[----:B--2-45:R-:W-:Y:S05]  /*76f0*/  CALL.ABS.NOINC R2 ;  /* 0x0000000002007343 */ /* 0x034fea0003c00000 */
.L_x_42672:
[----:B------:R-:W-:Y:S01]  /*7700*/  PRMT R0, RZ, 0x7610, R0 ;  /* 0x00007610ff007816 */ /* 0x000fe20000000000 */
[----:B------:R-:W-:Y:S06]  /*7710*/  BRA `(.L_x_42645) ;  /* 0x00000000000c7947 */ /* 0x000fec0003800000 */
.L_x_42669:
[----:B------:R0:W5:Y:S01]  /*7720*/  LDG.E.U16 R0, desc[UR36][R2.64] ;  /* 0x0000002402007981 */ /* 0x000162000c1e1500 */
[----:B------:R-:W-:Y:S05]  /*7730*/  BRA `(.L_x_42645) ;  /* 0x0000000000047947 */ /* 0x000fea0003800000 */
.L_x_42668:
[----:B------:R0:W5:Y:S02]  /*7740*/  LDG.E.U16 R0, desc[UR36][R2.64] ;  /* 0x0000002402007981 */ /* 0x000164000c1e1500 */
.L_x_42645:
        /* <DEDUP_REMOVED lines=11> */
[----:B0-23--:R-:W-:-:S06]  /*7800*/  VIADD R2, R5, 0xffffffe ;  /* 0x0ffffffe05027836 */ /* 0x00dfcc0000000000 */
[----:B------:R0:W2:Y:S02]  /*7810*/  F2I.FTZ.U32.TRUNC.NTZ R3, R2 ;  /* 0x0000000200037305 */ /* 0x0000a4000021f000 */
[----:B0-----:R-:W-:Y:S01]  /*7820*/  MOV R2, RZ ;  /* 0x000000ff00027202 */ /* 0x001fe20000000f00 */
        /* <DEDUP_REMOVED lines=34> */
.L_x_42676:
[----:B------:R0:W-:Y:S01]  /*7a50*/  STG.E.U8 desc[UR36][R2.64], R9 ;  /* 0x0000000902007986 */ /* 0x0001e2000c101124 */
[----:B------:R-:W-:Y:S05]  /*7a60*/  BRA `(.L_x_42678) ;  /* 0x0000000c004c7947 */ /* 0x000fea0003800000 */
.L_x_42675:
        /* <DEDUP_REMOVED lines=10> */
.L_x_42680:
[----:B------:R-:W-:-:S05]  /*7b10*/  PRMT R5, R9, 0x9910, RZ ;  /* 0x0000991009057816 */ /* 0x000fca00000000ff */
[----:B------:R0:W-:Y:S01]  /*7b20*/  STG.E desc[UR36][R2.64], R5 ;  /* 0x0000000502007986 */ /* 0x0001e2000c101924 */
[----:B------:R-:W-:Y:S05]  /*7b30*/  BRA `(.L_x_42678) ;  /* 0x0000000c00187947 */ /* 0x000fea0003800000 */
.L_x_42679:
[----:B------:R0:W-:Y:S01]  /*7b40*/  STG.E.U16 desc[UR36][R2.64], R9 ;  /* 0x0000000902007986 */ /* 0x0001e2000c101524 */
[----:B------:R-:W-:Y:S05]  /*7b50*/  BRA `(.L_x_42678) ;  /* 0x0000000c00107947 */ /* 0x000fea0003800000 */
.L_x_42674:
        /* <DEDUP_REMOVED lines=9> */
.L_x_42682:
[----:B------:R-:W0:Y:S02]  /*7bf0*/  I2F.S16 R0, R9 ;  /* 0x0000000900007306 */ /* 0x000e240000101400 */
[----:B0-----:R-:W-:-:S05]  /*7c00*/  F2FP.F16.F32.PACK_AB R0, RZ, R0 ;  /* 0x00000000ff00723e */ /* 0x001fca00000000ff */
[----:B------:R0:W-:Y:S01]  /*7c10*/  STG.E.U16 desc[UR36][R2.64], R0 ;  /* 0x0000000002007986 */ /* 0x0001e2000c101524 */
[----:B------:R-:W-:Y:S05]  /*7c20*/  BRA `(.L_x_42678) ;  /* 0x0000000800dc7947 */ /* 0x000fea0003800000 */
.L_x_42681:
        /* <DEDUP_REMOVED lines=10> */
.L_x_42684:
[----:B------:R-:W0:Y:S02]  /*7cd0*/  I2F.S16 R9, R9 ;  /* 0x0000000900097306 */ /* 0x000e240000101400 */
[----:B0-----:R-:W-:-:S04]  /*7ce0*/  F2FP.F16.F32.PACK_AB R5, RZ, R9 ;  /* 0x00000009ff05723e */ /* 0x001fc800000000ff */
[----:B------:R-:W-:-:S05]  /*7cf0*/  PRMT R5, R5, 0x5410, RZ ;  /* 0x0000541005057816 */ /* 0x000fca00000000ff */
[----:B------:R0:W-:Y:S01]  /*7d00*/  STG.E desc[UR36][R2.64], R5 ;  /* 0x0000000502007986 */ /* 0x0001e2000c101924 */
[----:B------:R-:W-:Y:S05]  /*7d10*/  BRA `(.L_x_42678) ;  /* 0x0000000800a07947 */ /* 0x000fea0003800000 */
.L_x_42683:
[----:B------:R-:W0:Y:S02]  /*7d20*/  I2F.F64.S16 R4, R9 ;  /* 0x0000000900047312 */ /* 0x000e240000101c00 */
[----:B0-----:R0:W-:Y:S01]  /*7d30*/  STG.E.64 desc[UR36][R2.64], R4 ;  /* 0x0000000402007986 */ /* 0x0011e2000c101b24 */
[----:B------:R-:W-:Y:S05]  /*7d40*/  BRA `(.L_x_42678) ;  /* 0x0000000800947947 */ /* 0x000fea0003800000 */
.L_x_42673:
        /* <DEDUP_REMOVED lines=12> */
.L_x_42688:
        /* <DEDUP_REMOVED lines=18> */
.L_x_42691:
[----:B------:R-:W-:-:S04]  /*7f30*/  SHF.R.U32.HI R5, RZ, 0x18, R5 ;  /* 0x00000018ff057819 */ /* 0x000fc80000011605 */
[----:B------:R-:W-:-:S07]  /*7f40*/  LOP3.LUT R0, R0, 0x80, R5, 0xf8, !PT ;  /* 0x0000008000007812 */ /* 0x000fce00078ef805 */
.L_x_42690:
[----:B------:R-:W-:Y:S05]  /*7f50*/  BSYNC.RECONVERGENT B0 ;  /* 0x0000000000007941 */ /* 0x000fea0003800200 */
.L_x_42689:
[----:B------:R3:W-:Y:S01]  /*7f60*/  STG.E.U8 desc[UR36][R2.64], R0 ;  /* 0x0000000002007986 */ /* 0x0007e2000c101124 */
[----:B------:R-:W-:Y:S05]  /*7f70*/  BRA `(.L_x_42678) ;  /* 0x0000000800087947 */ /* 0x000fea0003800000 */
.L_x_42687:
        /* <DEDUP_REMOVED lines=18> */
.L_x_42694:
[----:B------:R-:W-:-:S04]  /*80a0*/  SHF.R.U32.HI R5, RZ, 0x18, R5 ;  /* 0x00000018ff057819 */ /* 0x000fc80000011605 */
[----:B------:R-:W-:-:S07]  /*80b0*/  LOP3.LUT R0, R0, 0x80, R5, 0xf8, !PT ;  /* 0x0000008000007812 */ /* 0x000fce00078ef805 */
.L_x_42693:
[----:B------:R-:W-:Y:S05]  /*80c0*/  BSYNC.RECONVERGENT B0 ;  /* 0x0000000000007941 */ /* 0x000fea0003800200 */
.L_x_42692:
[----:B------:R0:W-:Y:S01]  /*80d0*/  STG.E.U8 desc[UR36][R2.64], R0 ;  /* 0x0000000002007986 */ /* 0x0001e2000c101124 */
[----:B------:R-:W-:Y:S05]  /*80e0*/  BRA `(.L_x_42678) ;  /* 0x0000000400ac7947 */ /* 0x000fea0003800000 */
.L_x_42686:
        /* <DEDUP_REMOVED lines=22> */
.L_x_42696:
[----:B------:R-:W-:-:S04]  /*8250*/  PRMT R4, R9, 0x9910, RZ ;  /* 0x0000991009047816 */ /* 0x000fc800000000ff */
[----:B------:R-:W-:-:S05]  /*8260*/  SHF.R.S32.HI R5, RZ, 0x1f, R4 ;  /* 0x0000001fff057819 */ /* 0x000fca0000011404 */
[----:B------:R1:W-:Y:S01]  /*8270*/  STG.E.64 desc[UR36][R2.64], R4 ;  /* 0x0000000402007986 */ /* 0x0003e2000c101b24 */
[----:B------:R-:W-:Y:S05]  /*8280*/  BRA `(.L_x_42678) ;  /* 0x0000000400447947 */ /* 0x000fea0003800000 */
.L_x_42695:
[----:B------:R-:W-:-:S05]  /*8290*/  PRMT R5, R9, 0x9910, RZ ;  /* 0x0000991009057816 */ /* 0x000fca00000000ff */
[----:B------:R0:W-:Y:S01]  /*82a0*/  STG.E desc[UR36][R2.64], R5 ;  /* 0x0000000502007986 */ /* 0x0001e2000c101924 */
[----:B------:R-:W-:Y:S05]  /*82b0*/  BRA `(.L_x_42678) ;  /* 0x0000000400387947 */ /* 0x000fea0003800000 */
.L_x_42685:
        /* <DEDUP_REMOVED lines=11> */
.L_x_42698:
[----:B------:R-:W0:Y:S01]  /*8370*/  I2F.F64.S16 R4, R9 ;  /* 0x0000000900047312 */ /* 0x000e220000101c00 */
[----:B------:R-:W-:-:S05]  /*8380*/  CS2R R6, SRZ ;  /* 0x0000000000067805 */ /* 0x000fca000001ff00 */
[----:B0-----:R0:W-:Y:S01]  /*8390*/  STG.E.128 desc[UR36][R2.64], R4 ;  /* 0x0000000402007986 */ /* 0x0011e2000c101d24 */
[----:B------:R-:W-:Y:S05]  /*83a0*/  BRA `(.L_x_42678) ;  /* 0x0000000000fc7947 */ /* 0x000fea0003800000 */
.L_x_42697:
[----:B------:R-:W-:-:S09]  /*83b0*/  UISETP.NE.AND UP0, UPT, UR4, 0xf, UPT ;  /* 0x0000000f0400788c */ /* 0x000fd2000bf05270 */
[----:B------:R-:W-:Y:S05]  /*83c0*/  BRA.U !UP0, `(.L_x_42699) ;  /* 0x0000000108e87547 */ /* 0x000fea000b800000 */
[----:B------:R-:W-:-:S09]  /*83d0*/  UISETP.NE.AND UP0, UPT, UR4, 0x17, UPT ;  /* 0x000000170400788c */ /* 0x000fd2000bf05270 */
[----:B------:R-:W-:Y:S05]  /*83e0*/  BRA.U !UP0, `(.L_x_42700) ;  /* 0x0000000108907547 */ /* 0x000fea000b800000 */
[----:B------:R-:W-:-:S09]  /*83f0*/  UISETP.NE.AND UP0, UPT, UR4, 0x18, UPT ;  /* 0x000000180400788c */ /* 0x000fd2000bf05270 */
[----:B------:R-:W-:Y:S05]  /*8400*/  BRA.U !UP0, `(.L_x_42701) ;  /* 0x0000000108447547 */ /* 0x000fea000b800000 */
.L_x_42677:
        /* <DEDUP_REMOVED lines=16> */
.L_x_42702:
[----:B------:R-:W-:Y:S05]  /*8510*/  BRA `(.L_x_42678) ;  /* 0x0000000000a07947 */ /* 0x000fea0003800000 */
.L_x_42701:
        /* <DEDUP_REMOVED lines=13> */
.L_x_42704:
[----:B------:R-:W-:Y:S05]  /*85f0*/  BSYNC.RECONVERGENT B0 ;  /* 0x0000000000007941 */ /* 0x000fea0003800200 */
.L_x_42703:
[----:B------:R-:W-:-:S05]  /*8600*/  LOP3.LUT R5, R0, 0x80, R5, 0xf8, !PT ;  /* 0x0000008000057812 */ /* 0x000fca00078ef805 */
[----:B------:R0:W-:Y:S01]  /*8610*/  STG.E.U8 desc[UR36][R2.64], R5 ;  /* 0x0000000502007986 */ /* 0x0001e2000c101124 */
[----:B------:R-:W-:Y:S05]  /*8620*/  BRA `(.L_x_42678) ;  /* 0x00000000005c7947 */ /* 0x000fea0003800000 */
.L_x_42700:
        /* <DEDUP_REMOVED lines=12> */
.L_x_42706:
[----:B------:R-:W-:Y:S01]  /*86f0*/  IMAD.MOV.U32 R0, RZ, RZ, 0x7f ;  /* 0x0000007fff007424 */ /* 0x000fe200078e00ff */
[----:B------:R-:W-:-:S04]  /*8700*/  ISETP.GT.U32.AND P0, PT, R4, 0x7f800000, PT ;  /* 0x7f8000000400780c */ /* 0x000fc80003f04070 */
[----:B------:R-:W-:-:S09]  /*8710*/  SEL R0, R0, 0x7c, P0 ;  /* 0x0000007c00007807 */ /* 0x000fd20000000000 */
.L_x_42707:
[----:B------:R-:W-:Y:S05]  /*8720*/  BSYNC.RECONVERGENT B0 ;  /* 0x0000000000007941 */ /* 0x000fea0003800200 */
.L_x_42705:
[----:B------:R-:W-:-:S04]  /*8730*/  SHF.R.U32.HI R5, RZ, 0x18, R5 ;  /* 0x00000018ff057819 */ /* 0x000fc80000011605 */
[----:B------:R-:W-:-:S05]  /*8740*/  LOP3.LUT R5, R0, 0x80, R5, 0xf8, !PT ;  /* 0x0000008000057812 */ /* 0x000fca00078ef805 */
[----:B------:R0:W-:Y:S01]  /*8750*/  STG.E.U8 desc[UR36][R2.64], R5 ;  /* 0x0000000502007986 */ /* 0x0001e2000c101124 */
[----:B------:R-:W-:Y:S05]  /*8760*/  BRA `(.L_x_42678) ;  /* 0x00000000000c7947 */ /* 0x000fea0003800000 */
.L_x_42699:
[----:B------:R-:W0:Y:S02]  /*8770*/  I2F.S16 R0, R9 ;  /* 0x0000000900007306 */ /* 0x000e240000101400 */
[----:B0-----:R-:W-:-:S05]  /*8780*/  F2FP.BF16.F32.PACK_AB R0, RZ, R0 ;  /* 0x00000000ff00723e */ /* 0x001fca00000010ff */
[----:B------:R0:W-:Y:S02]  /*8790*/  STG.E.U16 desc[UR36][R2.64], R0 ;  /* 0x0000000002007986 */ /* 0x0001e4000c101524 */
.L_x_42678:
[----:B------:R-:W-:-:S07]  /*87a0*/  VIADD R17, R17, 0x80 ;  /* 0x0000008011117836 */ /* 0x000fce0000000000 */
.L_x_42605:
[----:B------:R-:W-:Y:S05]  /*87b0*/  BSYNC.RECONVERGENT B6 ;  /* 0x0000000000067941 */ /* 0x000fea0003800200 */
.L_x_42604:
        /* <DEDUP_REMOVED lines=358> */
.L_x_42710:
        /* <DEDUP_REMOVED lines=16> */
.L_x_42714:
[----:B------:R4:W5:Y:S01]  /*9f20*/  LDG.E.U8 R18, desc[UR36][R2.64] ;  /* 0x0000002402127981 */ /* 0x000962000c1e1100 */
[----:B------:R-:W-:Y:S05]  /*9f30*/  BRA `(.L_x_42716) ;  /* 0x0000000c004c7947 */ /* 0x000fea0003800000 */
.L_x_42713:
        /* <DEDUP_REMOVED lines=8> */
.L_x_42718:
[----:B------:R2:W5:Y:S01]  /*9fc0*/  LDG.E.U16 R18, desc[UR36][R2.64] ;  /* 0x0000002402127981 */ /* 0x000562000c1e1500 */
[----:B------:R-:W-:Y:S05]  /*9fd0*/  BRA `(.L_x_42716) ;  /* 0x0000000c00247947 */ /* 0x000fea0003800000 */
.L_x_42717:
[----:B------:R0:W5:Y:S01]  /*9fe0*/  LDG.E.U16 R18, desc[UR36][R2.64] ;  /* 0x0000002402127981 */ /* 0x000162000c1e1500 */
[----:B------:R-:W-:Y:S05]  /*9ff0*/  BRA `(.L_x_42716) ;  /* 0x0000000c001c7947 */ /* 0x000fea0003800000 */
.L_x_42712:
        /* <DEDUP_REMOVED lines=9> */
.L_x_42720:
[----:B------:R-:W2:Y:S02]  /*a090*/  LDG.E.U16 R0, desc[UR36][R2.64] ;  /* 0x0000002402007981 */ /* 0x000ea4000c1e1500 */
[----:B--2---:R-:W-:-:S06]  /*a0a0*/  HADD2.F32 R0, -RZ, R0.H0_H0 ;  /* 0x20000000ff007230 */ /* 0x004fcc0000004100 */
[----:B------:R-:W0:Y:S02]  /*a0b0*/  F2I.FTZ.TRUNC.NTZ R0, R0 ;  /* 0x0000000000007305 */ /* 0x000e24000021f100 */
[----:B0-----:R-:W-:Y:S01]  /*a0c0*/  PRMT R18, R0, 0x7610, R18 ;  /* 0x0000761000127816 */ /* 0x001fe20000000012 */
[----:B------:R-:W-:Y:S06]  /*a0d0*/  BRA `(.L_x_42716) ;  /* 0x0000000800e47947 */ /* 0x000fec0003800000 */
.L_x_42719:
        /* <DEDUP_REMOVED lines=9> */
.L_x_42722:
[----:B------:R-:W2:Y:S02]  /*a170*/  LDG.E.U16 R2, desc[UR36][R2.64] ;  /* 0x0000002402027981 */ /* 0x000ea4000c1e1500 */
[----:B--2---:R-:W-:-:S06]  /*a180*/  HADD2.F32 R0, -RZ, R2.H0_H0 ;  /* 0x20000002ff007230 */ /* 0x004fcc0000004100 */
[----:B------:R-:W0:Y:S02]  /*a190*/  F2I.FTZ.TRUNC.NTZ R0, R0 ;  /* 0x0000000000007305 */ /* 0x000e24000021f100 */
[----:B0-----:R-:W-:Y:S01]  /*a1a0*/  PRMT R18, R0, 0x7610, R18 ;  /* 0x0000761000127816 */ /* 0x001fe20000000012 */
[----:B------:R-:W-:Y:S06]  /*a1b0*/  BRA `(.L_x_42716) ;  /* 0x0000000800ac7947 */ /* 0x000fec0003800000 */
.L_x_42721:
[----:B------:R-:W2:Y:S02]  /*a1c0*/  LDG.E.64 R2, desc[UR36][R2.64] ;  /* 0x0000002402027981 */ /* 0x000ea4000c1e1b00 */
[----:B--2---:R0:W1:Y:S01]  /*a1d0*/  F2I.F64.TRUNC R18, R2 ;  /* 0x0000000200127311 */ /* 0x004062000030d100 */
[----:B------:R-:W-:Y:S05]  /*a1e0*/  BRA `(.L_x_42716) ;  /* 0x0000000800a07947 */ /* 0x000fea0003800000 */
.L_x_42711:
        /* <DEDUP_REMOVED lines=12> */
.L_x_42725:
[----:B------:R-:W2:Y:S02]  /*a2b0*/  LDG.E.64 R2, desc[UR36][R2.64] ;  /* 0x0000002402027981 */ /* 0x000ea4000c1e1b00 */
[----:B--2---:R0:W1:Y:S01]  /*a2c0*/  F2I.F64.TRUNC R18, R2 ;  /* 0x0000000200127311 */ /* 0x004062000030d100 */
[----:B------:R-:W-:Y:S05]  /*a2d0*/  BRA `(.L_x_42716) ;  /* 0x0000000800647947 */ /* 0x000fea0003800000 */
.L_x_42724:
        /* <DEDUP_REMOVED lines=27> */
.L_x_42727:
        /* <DEDUP_REMOVED lines=14> */
.L_x_42726:
[----:B------:R-:W2:Y:S02]  /*a570*/  LDG.E.U16 R0, desc[UR36][R2.64] ;  /* 0x0000002402007981 */ /* 0x000ea4000c1e1500 */
[----:B--2---:R-:W-:-:S06]  /*a580*/  IMAD.U32 R0, R0, 0x10000, RZ ;  /* 0x0001000000007824 */ /* 0x004fcc00078e00ff */
[----:B------:R-:W0:Y:S02]  /*a590*/  F2I.FTZ.TRUNC.NTZ R0, R0 ;  /* 0x0000000000007305 */ /* 0x000e24000021f100 */
[----:B0-----:R-:W-:Y:S01]  /*a5a0*/  PRMT R18, R0, 0x7610, R18 ;  /* 0x0000761000127816 */ /* 0x001fe20000000012 */
[----:B------:R-:W-:Y:S06]  /*a5b0*/  BRA `(.L_x_42716) ;  /* 0x0000000400ac7947 */ /* 0x000fec0003800000 */
.L_x_42723:
        /* <DEDUP_REMOVED lines=10> */
.L_x_42730:
        /* <DEDUP_REMOVED lines=21> */
.L_x_42734:
[----:B------:R-:W-:Y:S05]  /*a7b0*/  BSYNC.RECONVERGENT B1 ;  /* 0x0000000000017941 */ /* 0x000fea0003800200 */
.L_x_42733:
[----:B------:R-:W-:Y:S01]  /*a7c0*/  IMAD.SHL.U32 R0, R0, 0x100000, RZ ;  /* 0x0010000000007824 */ /* 0x000fe200078e00ff */
[----:B------:R-:W-:-:S04]  /*a7d0*/  LEA R2, R2, 0x3b800000, 0x17 ;  /* 0x3b80000002027811 */ /* 0x000fc800078eb8ff */
[----:B------:R-:W-:-:S07]  /*a7e0*/  LOP3.LUT R0, R2, R0, R7, 0xfe, !PT ;  /* 0x0000000002007212 */ /* 0x000fce00078efe07 */
.L_x_42732:
[----:B------:R-:W-:Y:S05]  /*a7f0*/  BSYNC.RECONVERGENT B0 ;  /* 0x0000000000007941 */ /* 0x000fea0003800200 */
.L_x_42731:
[----:B------:R-:W0:Y:S02]  /*a800*/  F2I.FTZ.TRUNC.NTZ R0, R0 ;  /* 0x0000000000007305 */ /* 0x000e24000021f100 */
[----:B0-----:R-:W-:Y:S01]  /*a810*/  PRMT R18, R0, 0x7610, R18 ;  /* 0x0000761000127816 */ /* 0x001fe20000000012 */
[----:B------:R-:W-:Y:S06]  /*a820*/  BRA `(.L_x_42716) ;  /* 0x0000000400107947 */ /* 0x000fec0003800000 */
.L_x_42729:
        /* <DEDUP_REMOVED lines=21> */
.L_x_42738:
[----:B------:R-:W-:Y:S05]  /*a980*/  BSYNC.RECONVERGENT B1 ;  /* 0x0000000000017941 */ /* 0x000fea0003800200 */
.L_x_42737:
[----:B------:R-:W-:Y:S02]  /*a990*/  SHF.L.U32 R0, R0, 0x15, RZ ;  /* 0x0000001500007819 */ /* 0x000fe400000006ff */
[----:B------:R-:W-:-:S04]  /*a9a0*/  LEA R2, R2, 0x37800000, 0x17 ;  /* 0x3780000002027811 */ /* 0x000fc800078eb8ff */
[----:B------:R-:W-:-:S07]  /*a9b0*/  LOP3.LUT R0, R2, R0, R7, 0xfe, !PT ;  /* 0x0000000002007212 */ /* 0x000fce00078efe07 */
.L_x_42736:
[----:B------:R-:W-:Y:S05]  /*a9c0*/  BSYNC.RECONVERGENT B0 ;  /* 0x0000000000007941 */ /* 0x000fea0003800200 */
.L_x_42735:
[----:B------:R-:W0:Y:S02]  /*a9d0*/  F2I.FTZ.TRUNC.NTZ R0, R0 ;  /* 0x0000000000007305 */ /* 0x000e24000021f100 */
[----:B0-----:R-:W-:Y:S01]  /*a9e0*/  PRMT R18, R0, 0x7610, R18 ;  /* 0x0000761000127816 */ /* 0x001fe20000000012 */
[----:B------:R-:W-:Y:S06]  /*a9f0*/  BRA `(.L_x_42716) ;  /* 0x00000000009c7947 */ /* 0x000fec0003800000 */
.L_x_42728:
        /* <DEDUP_REMOVED lines=14> */
.L_x_42742:
[----:B------:R-:W-:Y:S05]  /*aae0*/  BSYNC.RECONVERGENT B0 ;  /* 0x0000000000007941 */ /* 0x000fea0003800200 */
.L_x_42741:
[----:B------:R-:W0:Y:S02]  /*aaf0*/  F2I.FTZ.TRUNC.NTZ R0, R0 ;  /* 0x0000000000007305 */ /* 0x000e24000021f100 */
[----:B0-----:R-:W-:Y:S01]  /*ab00*/  PRMT R18, R0, 0x7610, R18 ;  /* 0x0000761000127816 */ /* 0x001fe20000000012 */
[----:B------:R-:W-:Y:S06]  /*ab10*/  BRA `(.L_x_42716) ;  /* 0x0000000000547947 */ /* 0x000fec0003800000 */
.L_x_42715:
        /* <DEDUP_REMOVED lines=16> */
.L_x_42743:
[----:B------:R-:W-:Y:S01]  /*ac20*/  PRMT R18, RZ, 0x7610, R18 ;  /* 0x00007610ff127816 */ /* 0x000fe20000000012 */
[----:B------:R-:W-:Y:S06]  /*ac30*/  BRA `(.L_x_42716) ;  /* 0x00000000000c7947 */ /* 0x000fec0003800000 */
.L_x_42740:
[----:B------:R0:W5:Y:S01]  /*ac40*/  LDG.E.U16 R18, desc[UR36][R2.64] ;  /* 0x0000002402127981 */ /* 0x000162000c1e1500 */
[----:B------:R-:W-:Y:S05]  /*ac50*/  BRA `(.L_x_42716) ;  /* 0x0000000000047947 */ /* 0x000fea0003800000 */
.L_x_42739:
[----:B------:R0:W5:Y:S02]  /*ac60*/  LDG.E.U16 R18, desc[UR36][R2.64] ;  /* 0x0000002402127981 */ /* 0x000164000c1e1500 */
.L_x_42716:
        /* <DEDUP_REMOVED lines=16> */
.L_x_42747:
[----:B------:R0:W5:Y:S01]  /*ad70*/  LDG.E.U8 R0, desc[UR36][R2.64] ;  /* 0x0000002402007981 */ /* 0x000162000c1e1100 */
[----:B------:R-:W-:Y:S05]  /*ad80*/  BRA `(.L_x_42749) ;  /* 0x0000000c004c7947 */ /* 0x000fea0003800000 */
.L_x_42746:
        /* <DEDUP_REMOVED lines=8> */
.L_x_42751:
[----:B------:R0:W5:Y:S01]  /*ae10*/  LDG.E.U16 R0, desc[UR36][R2.64] ;  /* 0x0000002402007981 */ /* 0x000162000c1e1500 */
[----:B------:R-:W-:Y:S05]  /*ae20*/  BRA `(.L_x_42749) ;  /* 0x0000000c00247947 */ /* 0x000fea0003800000 */
.L_x_42750:
[----:B------:R0:W5:Y:S01]  /*ae30*/  LDG.E.U16 R0, desc[UR36][R2.64] ;  /* 0x0000002402007981 */ /* 0x000162000c1e1500 */
[----:B------:R-:W-:Y:S05]  /*ae40*/  BRA `(.L_x_42749) ;  /* 0x0000000c001c7947 */ /* 0x000fea0003800000 */
.L_x_42745:
        /* <DEDUP_REMOVED lines=9> */
.L_x_42753:
[----:B------:R-:W2:Y:S02]  /*aee0*/  LDG.E.U16 R4, desc[UR36][R2.64] ;  /* 0x0000002402047981 */ /* 0x000ea4000c1e1500 */
[----:B--2---:R-:W-:-:S06]  /*aef0*/  HADD2.F32 R4, -RZ, R4.H0_H0 ;  /* 0x20000004ff047230 */ /* 0x004fcc0000004100 */
[----:B------:R-:W0:Y:S02]  /*af00*/  F2I.FTZ.TRUNC.NTZ R4, R4 ;  /* 0x0000000400047305 */ /* 0x000e24000021f100 */
[----:B0-----:R-:W-:Y:S01]  /*af10*/  PRMT R0, R4, 0x7610, R0 ;  /* 0x0000761004007816 */ /* 0x001fe20000000000 */
[----:B------:R-:W-:Y:S06]  /*af20*/  BRA `(.L_x_42749) ;  /* 0x0000000800e47947 */ /* 0x000fec0003800000 */
.L_x_42752:
        /* <DEDUP_REMOVED lines=9> */
.L_x_42755:
[----:B------:R-:W2:Y:S02]  /*afc0*/  LDG.E.U16 R2, desc[UR36][R2.64] ;  /* 0x0000002402027981 */ /* 0x000ea4000c1e1500 */
[----:B--2---:R-:W-:-:S06]  /*afd0*/  HADD2.F32 R4, -RZ, R2.H0_H0 ;  /* 0x20000002ff047230 */ /* 0x004fcc0000004100 */
[----:B------:R-:W0:Y:S02]  /*afe0*/  F2I.FTZ.TRUNC.NTZ R4, R4 ;  /* 0x0000000400047305 */ /* 0x000e24000021f100 */
[----:B0-----:R-:W-:Y:S01]  /*aff0*/  PRMT R0, R4, 0x7610, R0 ;  /* 0x0000761004007816 */ /* 0x001fe20000000000 */
[----:B------:R-:W-:Y:S06]  /*b000*/  BRA `(.L_x_42749) ;  /* 0x0000000800ac7947 */ /* 0x000fec0003800000 */
.L_x_42754:
[----:B------:R-:W2:Y:S02]  /*b010*/  LDG.E.64 R2, desc[UR36][R2.64] ;  /* 0x0000002402027981 */ /* 0x000ea4000c1e1b00 */
[----:B--2---:R4:W0:Y:S01]  /*b020*/  F2I.F64.TRUNC R0, R2 ;  /* 0x0000000200007311 */ /* 0x004822000030d100 */
[----:B------:R-:W-:Y:S05]  /*b030*/  BRA `(.L_x_42749) ;  /* 0x0000000800a07947 */ /* 0x000fea0003800000 */
.L_x_42744:
        /* <DEDUP_REMOVED lines=12> */
.L_x_42758:
[----:B------:R-:W2:Y:S02]  /*b100*/  LDG.E.64 R2, desc[UR36][R2.64] ;  /* 0x0000002402027981 */ /* 0x000ea4000c1e1b00 */
[----:B--2---:R0:W1:Y:S01]  /*b110*/  F2I.F64.TRUNC R0, R2 ;  /* 0x0000000200007311 */ /* 0x004062000030d100 */
[----:B------:R-:W-:Y:S05]  /*b120*/  BRA `(.L_x_42749) ;  /* 0x0000000800647947 */ /* 0x000fea0003800000 */
.L_x_42757:
        /* <DEDUP_REMOVED lines=27> */
.L_x_42760:
        /* <DEDUP_REMOVED lines=14> */
.L_x_42759:
[----:B------:R-:W2:Y:S02]  /*b3c0*/  LDG.E.U16 R4, desc[UR36][R2.64] ;  /* 0x0000002402047981 */ /* 0x000ea4000c1e1500 */
[----:B--2---:R-:W-:-:S06]  /*b3d0*/  IMAD.U32 R4, R4, 0x10000, RZ ;  /* 0x0001000004047824 */ /* 0x004fcc00078e00ff */
[----:B------:R-:W0:Y:S02]  /*b3e0*/  F2I.FTZ.TRUNC.NTZ R4, R4 ;  /* 0x0000000400047305 */ /* 0x000e24000021f100 */
[----:B0-----:R-:W-:Y:S01]  /*b3f0*/  PRMT R0, R4, 0x7610, R0 ;  /* 0x0000761004007816 */ /* 0x001fe20000000000 */
[----:B------:R-:W-:Y:S06]  /*b400*/  BRA `(.L_x_42749) ;  /* 0x0000000400ac7947 */ /* 0x000fec0003800000 */
.L_x_42756:
        /* <DEDUP_REMOVED lines=10> */
.L_x_42763:
        /* <DEDUP_REMOVED lines=21> */
.L_x_42767:
[----:B------:R-:W-:Y:S05]  /*b600*/  BSYNC.RECONVERGENT B1 ;  /* 0x0000000000017941 */ /* 0x000fea0003800200 */
.L_x_42766:
[----:B------:R-:W-:Y:S02]  /*b610*/  SHF.L.U32 R0, R0, 0x14, RZ ;  /* 0x0000001400007819 */ /* 0x000fe400000006ff */
[----:B------:R-:W-:-:S04]  /*b620*/  LEA R2, R2, 0x3b800000, 0x17 ;  /* 0x3b80000002027811 */ /* 0x000fc800078eb8ff */
[----:B------:R-:W-:-:S07]  /*b630*/  LOP3.LUT R4, R2, R0, R7, 0xfe, !PT ;  /* 0x0000000002047212 */ /* 0x000fce00078efe07 */
.L_x_42765:
[----:B------:R-:W-:Y:S05]  /*b640*/  BSYNC.RECONVERGENT B0 ;  /* 0x0000000000007941 */ /* 0x000fea0003800200 */
.L_x_42764:
[----:B------:R-:W0:Y:S02]  /*b650*/  F2I.FTZ.TRUNC.NTZ R4, R4 ;  /* 0x0000000400047305 */ /* 0x000e24000021f100 */
[----:B0-----:R-:W-:Y:S01]  /*b660*/  PRMT R0, R4, 0x7610, R0 ;  /* 0x0000761004007816 */ /* 0x001fe20000000000 */
[----:B------:R-:W-:Y:S06]  /*b670*/  BRA `(.L_x_42749) ;  /* 0x0000000400107947 */ /* 0x000fec0003800000 */
.L_x_42762:
        /* <DEDUP_REMOVED lines=21> */
.L_x_42771:
[----:B------:R-:W-:Y:S05]  /*b7d0*/  BSYNC.RECONVERGENT B1 ;  /* 0x0000000000017941 */ /* 0x000fea0003800200 */
.L_x_42770:
[----:B------:R-:W-:Y:S01]  /*b7e0*/  IMAD.SHL.U32 R0, R0, 0x200000, RZ ;  /* 0x0020000000007824 */ /* 0x000fe200078e00ff */
[----:B------:R-:W-:-:S04]  /*b7f0*/  LEA R2, R2, 0x37800000, 0x17 ;  /* 0x3780000002027811 */ /* 0x000fc800078eb8ff */
[----:B------:R-:W-:-:S07]  /*b800*/  LOP3.LUT R4, R2, R0, R7, 0xfe, !PT ;  /* 0x0000000002047212 */ /* 0x000fce00078efe07 */
.L_x_42769:
[----:B------:R-:W-:Y:S05]  /*b810*/  BSYNC.RECONVERGENT B0 ;  /* 0x0000000000007941 */ /* 0x000fea0003800200 */
.L_x_42768:
[----:B------:R-:W0:Y:S02]  /*b820*/  F2I.FTZ.TRUNC.NTZ R4, R4 ;  /* 0x0000000400047305 */ /* 0x000e24000021f100 */
[----:B0-----:R-:W-:Y:S01]  /*b830*/  PRMT R0, R4, 0x7610, R0 ;  /* 0x0000761004007816 */ /* 0x001fe20000000000 */
[----:B------:R-:W-:Y:S06]  /*b840*/  BRA `(.L_x_42749) ;  /* 0x00000000009c7947 */ /* 0x000fec0003800000 */
.L_x_42761:
        /* <DEDUP_REMOVED lines=14> */
.L_x_42775:
[----:B------:R-:W-:Y:S05]  /*b930*/  BSYNC.RECONVERGENT B0 ;  /* 0x0000000000007941 */ /* 0x000fea0003800200 */
.L_x_42774:
[----:B------:R-:W0:Y:S02]  /*b940*/  F2I.FTZ.TRUNC.NTZ R4, R4 ;  /* 0x0000000400047305 */ /* 0x000e24000021f100 */
[----:B0-----:R-:W-:Y:S01]  /*b950*/  PRMT R0, R4, 0x7610, R0 ;  /* 0x0000761004007816 */ /* 0x001fe20000000000 */
[----:B------:R-:W-:Y:S06]  /*b960*/  BRA `(.L_x_42749) ;  /* 0x0000000000547947 */ /* 0x000fec0003800000 */
.L_x_42748:
        /* <DEDUP_REMOVED lines=16> */
.L_x_42776:
[----:B------:R-:W-:Y:S01]  /*ba70*/  PRMT R0, RZ, 0x7610, R0 ;  /* 0x00007610ff007816 */ /* 0x000fe20000000000 */
[----:B------:R-:W-:Y:S06]  /*ba80*/  BRA `(.L_x_42749) ;  /* 0x00000000000c7947 */ /* 0x000fec0003800000 */
.L_x_42773:
[----:B------:R0:W5:Y:S01]  /*ba90*/  LDG.E.U16 R0, desc[UR36][R2.64] ;  /* 0x0000002402007981 */ /* 0x000162000c1e1500 */
[----:B------:R-:W-:Y:S05]  /*baa0*/  BRA `(.L_x_42749) ;  /* 0x0000000000047947 */ /* 0x000fea0003800000 */
.L_x_42772:
[----:B------:R0:W5:Y:S02]  /*bab0*/  LDG.E.U16 R0, desc[UR36][R2.64] ;  /* 0x0000002402007981 */ /* 0x000164000c1e1500 */
.L_x_42749:
        /* <DEDUP_REMOVED lines=11> */
[----:B--2-4-:R-:W-:-:S06]  /*bb70*/  VIADD R2, R5, 0xffffffe ;  /* 0x0ffffffe05027836 */ /* 0x014fcc0000000000 */
[----:B------:R1:W2:Y:S02]  /*bb80*/  F2I.FTZ.U32.TRUNC.NTZ R3, R2 ;  /* 0x0000000200037305 */ /* 0x0002a4000021f000 */
[----:B-1----:R-:W-:Y:S01]  /*bb90*/  MOV R2, RZ ;  /* 0x000000ff00027202 */ /* 0x002fe20000000f00 */
        /* <DEDUP_REMOVED lines=13> */
[----:B------:R-:W-:-:S04]  /*bc70*/  @!P0 LOP3.LUT R5, RZ, R9, RZ, 0x33, !PT ;  /* 0x00000009ff058212 */ /* 0x000fc800078e33ff */
[----:B------:R-:W-:Y:S02]  /*bc80*/  LOP3.LUT R2, R0, R5, RZ, 0x3c, !PT ;  /* 0x0000000500027212 */ /* 0x000fe400078e3cff */
[----:B------:R-:W-:Y:S02]  /*bc90*/  ISETP.NE.AND P1, PT, R5, RZ, PT ;  /* 0x000000ff0500720c */ /* 0x000fe40003f25270 */
[----:B------:R-:W-:-:S04]  /*bca0*/  PRMT R2, R2, 0x9910, RZ ;  /* 0x0000991002027816 */ /* 0x000fc800000000ff */
[----:B------:R-:W-:Y:S02]  /*bcb0*/  ISETP.GT.AND P0, PT, R2, -0x1, PT ;  /* 0xffffffff0200780c */ /* 0x000fe40003f04270 */
[----:B0-----:R-:W-:Y:S02]  /*bcc0*/  IADD3 R2, P2, PT, R16, UR6, RZ ;  /* 0x0000000610027c10 */ /* 0x001fe4000ff5e0ff */
        /* <DEDUP_REMOVED lines=15> */
.L_x_42780:
[----:B------:R0:W-:Y:S01]  /*bdc0*/  STG.E.U8 desc[UR36][R2.64], R9 ;  /* 0x0000000902007986 */ /* 0x0001e2000c101124 */
[----:B------:R-:W-:Y:S05]  /*bdd0*/  BRA `(.L_x_42782) ;  /* 0x0000000c004c7947 */ /* 0x000fea0003800000 */
.L_x_42779:
        /* <DEDUP_REMOVED lines=10> */
.L_x_42784:
[----:B------:R-:W-:-:S05]  /*be80*/  PRMT R5, R9, 0x9910, RZ ;  /* 0x0000991009057816 */ /* 0x000fca00000000ff */
[----:B------:R0:W-:Y:S01]  /*be90*/  STG.E desc[UR36][R2.64], R5 ;  /* 0x0000000502007986 */ /* 0x0001e2000c101924 */
[----:B------:R-:W-:Y:S05]  /*bea0*/  BRA `(.L_x_42782) ;  /* 0x0000000c00187947 */ /* 0x000fea0003800000 */
.L_x_42783:
[----:B------:R0:W-:Y:S01]  /*beb0*/  STG.E.U16 desc[UR36][R2.64], R9 ;  /* 0x0000000902007986 */ /* 0x0001e2000c101524 */
[----:B------:R-:W-:Y:S05]  /*bec0*/  BRA `(.L_x_42782) ;  /* 0x0000000c00107947 */ /* 0x000fea0003800000 */
.L_x_42778:
        /* <DEDUP_REMOVED lines=9> */
.L_x_42786:
[----:B------:R-:W0:Y:S02]  /*bf60*/  I2F.S16 R0, R9 ;  /* 0x0000000900007306 */ /* 0x000e240000101400 */
[----:B0-----:R-:W-:-:S05]  /*bf70*/  F2FP.F16.F32.PACK_AB R0, RZ, R0 ;  /* 0x00000000ff00723e */ /* 0x001fca00000000ff */
[----:B------:R0:W-:Y:S01]  /*bf80*/  STG.E.U16 desc[UR36][R2.64], R0 ;  /* 0x0000000002007986 */ /* 0x0001e2000c101524 */
[----:B------:R-:W-:Y:S05]  /*bf90*/  BRA `(.L_x_42782) ;  /* 0x0000000800dc7947 */ /* 0x000fea0003800000 */
.L_x_42785:
        /* <DEDUP_REMOVED lines=10> */
.L_x_42788:
[----:B------:R-:W0:Y:S02]  /*c040*/  I2F.S16 R9, R9 ;  /* 0x0000000900097306 */ /* 0x000e240000101400 */
[----:B0-----:R-:W-:-:S04]  /*c050*/  F2FP.F16.F32.PACK_AB R5, RZ, R9 ;  /* 0x00000009ff05723e */ /* 0x001fc800000000ff */
[----:B------:R-:W-:-:S05]  /*c060*/  PRMT R5, R5, 0x5410, RZ ;  /* 0x0000541005057816 */ /* 0x000fca00000000ff */
[----:B------:R0:W-:Y:S01]  /*c070*/  STG.E desc[UR36][R2.64], R5 ;  /* 0x0000000502007986 */ /* 0x0001e2000c101924 */
[----:B------:R-:W-:Y:S05]  /*c080*/  BRA `(.L_x_42782) ;  /* 0x0000000800a07947 */ /* 0x000fea0003800000 */
.L_x_42787:
[----:B------:R-:W0:Y:S02]  /*c090*/  I2F.F64.S16 R4, R9 ;  /* 0x0000000900047312 */ /* 0x000e240000101c00 */
[----:B0-----:R0:W-:Y:S01]  /*c0a0*/  STG.E.64 desc[UR36][R2.64], R4 ;  /* 0x0000000402007986 */ /* 0x0011e2000c101b24 */
[----:B------:R-:W-:Y:S05]  /*c0b0*/  BRA `(.L_x_42782) ;  /* 0x0000000800947947 */ /* 0x000fea0003800000 */
.L_x_42777:
        /* <DEDUP_REMOVED lines=12> */
.L_x_42792:
        /* <DEDUP_REMOVED lines=18> */
.L_x_42795:
[----:B------:R-:W-:-:S04]  /*c2a0*/  SHF.R.U32.HI R5, RZ, 0x18, R5 ;  /* 0x00000018ff057819 */ /* 0x000fc80000011605 */
[----:B------:R-:W-:-:S07]  /*c2b0*/  LOP3.LUT R0, R0, 0x80, R5, 0xf8, !PT ;  /* 0x0000008000007812 */ /* 0x000fce00078ef805 */
.L_x_42794:
[----:B------:R-:W-:Y:S05]  /*c2c0*/  BSYNC.RECONVERGENT B0 ;  /* 0x0000000000007941 */ /* 0x000fea0003800200 */
.L_x_42793:
[----:B------:R0:W-:Y:S01]  /*c2d0*/  STG.E.U8 desc[UR36][R2.64], R0 ;  /* 0x0000000002007986 */ /* 0x0001e2000c101124 */
[----:B------:R-:W-:Y:S05]  /*c2e0*/  BRA `(.L_x_42782) ;  /* 0x0000000800087947 */ /* 0x000fea0003800000 */
.L_x_42791:
        /* <DEDUP_REMOVED lines=18> */
.L_x_42798:
[----:B------:R-:W-:-:S04]  /*c410*/  SHF.R.U32.HI R5, RZ, 0x18, R5 ;  /* 0x00000018ff057819 */ /* 0x000fc80000011605 */
[----:B------:R-:W-:-:S07]  /*c420*/  LOP3.LUT R0, R0, 0x80, R5, 0xf8, !PT ;  /* 0x0000008000007812 */ /* 0x000fce00078ef805 */
.L_x_42797:
[----:B------:R-:W-:Y:S05]  /*c430*/  BSYNC.RECONVERGENT B0 ;  /* 0x0000000000007941 */ /* 0x000fea0003800200 */
.L_x_42796:
[----:B------:R0:W-:Y:S01]  /*c440*/  STG.E.U8 desc[UR36][R2.64], R0 ;  /* 0x0000000002007986 */ /* 0x0001e2000c101124 */
[----:B------:R-:W-:Y:S05]  /*c450*/  BRA `(.L_x_42782) ;  /* 0x0000000400ac7947 */ /* 0x000fea0003800000 */
.L_x_42790:
        /* <DEDUP_REMOVED lines=22> */
.L_x_42800:
[----:B------:R-:W-:-:S04]  /*c5c0*/  PRMT R4, R9, 0x9910, RZ ;  /* 0x0000991009047816 */ /* 0x000fc800000000ff */
[----:B------:R-:W-:-:S05]  /*c5d0*/  SHF.R.S32.HI R5, RZ, 0x1f, R4 ;  /* 0x0000001fff057819 */ /* 0x000fca0000011404 */
[----:B------:R0:W-:Y:S01]  /*c5e0*/  STG.E.64 desc[UR36][R2.64], R4 ;  /* 0x0000000402007986 */ /* 0x0001e2000c101b24 */
[----:B------:R-:W-:Y:S05]  /*c5f0*/  BRA `(.L_x_42782) ;  /* 0x0000000400447947 */ /* 0x000fea0003800000 */
.L_x_42799:
[----:B------:R-:W-:-:S05]  /*c600*/  PRMT R5, R9, 0x9910, RZ ;  /* 0x0000991009057816 */ /* 0x000fca00000000ff */
[----:B------:R0:W-:Y:S01]  /*c610*/  STG.E desc[UR36][R2.64], R5 ;  /* 0x0000000502007986 */ /* 0x0001e2000c101924 */
[----:B------:R-:W-:Y:S05]  /*c620*/  BRA `(.L_x_42782) ;  /* 0x0000000400387947 */ /* 0x000fea0003800000 */
.L_x_42789:
        /* <DEDUP_REMOVED lines=11> */
.L_x_42802:
[----:B------:R-:W0:Y:S01]  /*c6e0*/  I2F.F64.S16 R4, R9 ;  /* 0x0000000900047312 */ /* 0x000e220000101c00 */
[----:B------:R-:W-:-:S05]  /*c6f0*/  CS2R R6, SRZ ;  /* 0x0000000000067805 */ /* 0x000fca000001ff00 */
[----:B0-----:R0:W-:Y:S01]  /*c700*/  STG.E.128 desc[UR36][R2.64], R4 ;  /* 0x0000000402007986 */ /* 0x0011e2000c101d24 */
[----:B------:R-:W-:Y:S05]  /*c710*/  BRA `(.L_x_42782) ;  /* 0x0000000000fc7947 */ /* 0x000fea0003800000 */
.L_x_42801:
[----:B------:R-:W-:-:S09]  /*c720*/  UISETP.NE.AND UP0, UPT, UR4, 0xf, UPT ;  /* 0x0000000f0400788c */ /* 0x000fd2000bf05270 */
[----:B------:R-:W-:Y:S05]  /*c730*/  BRA.U !UP0, `(.L_x_42803) ;  /* 0x0000000108e87547 */ /* 0x000fea000b800000 */
[----:B------:R-:W-:-:S09]  /*c740*/  UISETP.NE.AND UP0, UPT, UR4, 0x17, UPT ;  /* 0x000000170400788c */ /* 0x000fd2000bf05270 */
[----:B------:R-:W-:Y:S05]  /*c750*/  BRA.U !UP0, `(.L_x_42804) ;  /* 0x0000000108907547 */ /* 0x000fea000b800000 */
[----:B------:R-:W-:-:S09]  /*c760*/  UISETP.NE.AND UP0, UPT, UR4, 0x18, UPT ;  /* 0x000000180400788c */ /* 0x000fd2000bf05270 */
[----:B------:R-:W-:Y:S05]  /*c770*/  BRA.U !UP0, `(.L_x_42805) ;  /* 0x0000000108447547 */ /* 0x000fea000b800000 */
.L_x_42781:
        /* <DEDUP_REMOVED lines=16> */
.L_x_42806:
[----:B------:R-:W-:Y:S05]  /*c880*/  BRA `(.L_x_42782) ;  /* 0x0000000000a07947 */ /* 0x000fea0003800000 */
.L_x_42805:
        /* <DEDUP_REMOVED lines=13> */
.L_x_42808:
[----:B------:R-:W-:Y:S05]  /*c960*/  BSYNC.RECONVERGENT B0 ;  /* 0x0000000000007941 */ /* 0x000fea0003800200 */
.L_x_42807:
[----:B------:R-:W-:-:S05]  /*c970*/  LOP3.LUT R5, R0, 0x80, R5, 0xf8, !PT ;  /* 0x0000008000057812 */ /* 0x000fca00078ef805 */
[----:B------:R3:W-:Y:S01]  /*c980*/  STG.E.U8 desc[UR36][R2.64], R5 ;  /* 0x0000000502007986 */ /* 0x0007e2000c101124 */
[----:B------:R-:W-:Y:S05]  /*c990*/  BRA `(.L_x_42782) ;  /* 0x00000000005c7947 */ /* 0x000fea0003800000 */
.L_x_42804:
        /* <DEDUP_REMOVED lines=12> */
.L_x_42810:
[----:B------:R-:W-:Y:S01]  /*ca60*/  IMAD.MOV.U32 R0, RZ, RZ, 0x7f ;  /* 0x0000007fff007424 */ /* 0x000fe200078e00ff */
[----:B------:R-:W-:-:S04]  /*ca70*/  ISETP.GT.U32.AND P0, PT, R4, 0x7f800000, PT ;  /* 0x7f8000000400780c */ /* 0x000fc80003f04070 */
[----:B------:R-:W-:-:S09]  /*ca80*/  SEL R0, R0, 0x7c, P0 ;  /* 0x0000007c00007807 */ /* 0x000fd20000000000 */
.L_x_42811:
[----:B------:R-:W-:Y:S05]  /*ca90*/  BSYNC.RECONVERGENT B0 ;  /* 0x0000000000007941 */ /* 0x000fea0003800200 */
.L_x_42809:
[----:B------:R-:W-:-:S04]  /*caa0*/  SHF.R.U32.HI R5, RZ, 0x18, R5 ;  /* 0x00000018ff057819 */ /* 0x000fc80000011605 */
[----:B------:R-:W-:-:S05]  /*cab0*/  LOP3.LUT R5, R0, 0x80, R5, 0xf8, !PT ;  /* 0x0000008000057812 */ /* 0x000fca00078ef805 */
[----:B------:R2:W-:Y:S01]  /*cac0*/  STG.E.U8 desc[UR36][R2.64], R5 ;  /* 0x0000000502007986 */ /* 0x0005e2000c101124 */
[----:B------:R-:W-:Y:S05]  /*cad0*/  BRA `(.L_x_42782) ;  /* 0x00000000000c7947 */ /* 0x000fea0003800000 */
.L_x_42803:
[----:B------:R-:W0:Y:S02]  /*cae0*/  I2F.S16 R0, R9 ;  /* 0x0000000900007306 */ /* 0x000e240000101400 */
[----:B0-----:R-:W-:-:S05]  /*caf0*/  F2FP.BF16.F32.PACK_AB R0, RZ, R0 ;  /* 0x00000000ff00723e */ /* 0x001fca00000010ff */
[----:B------:R4:W-:Y:S02]  /*cb00*/  STG.E.U16 desc[UR36][R2.64], R0 ;  /* 0x0000000002007986 */ /* 0x0009e4000c101524 */
.L_x_42782:
[----:B------:R-:W-:-:S07]  /*cb10*/  IADD3 R17, PT, PT, R17, 0x80, RZ ;  /* 0x0000008011117810 */ /* 0x000fce0007ffe0ff */
.L_x_42709:
[----:B------:R-:W-:Y:S05]  /*cb20*/  BSYNC.RECONVERGENT B6 ;  /* 0x0000000000067941 */ /* 0x000fea0003800200 */
.L_x_42708:
        /* <DEDUP_REMOVED lines=357> */
.L_x_42812:
        /* <DEDUP_REMOVED lines=19> */
.L_x_42816:
[----:B------:R0:W5:Y:S01]  /*e2b0*/  LDG.E.U8 R19, desc[UR36][R2.64] ;  /* 0x0000002402137981 */ /* 0x000162000c1e1100 */
[----:B------:R-:W-:Y:S05]  /*e2c0*/  BRA `(.L_x_42818) ;  /* 0x0000000c004c7947 */ /* 0x000fea0003800000 */
.L_x_42815:
        /* <DEDUP_REMOVED lines=8> */
.L_x_42820:
[----:B------:R0:W5:Y:S01]  /*e350*/  LDG.E.U16 R19, desc[UR36][R2.64] ;  /* 0x0000002402137981 */ /* 0x000162000c1e1500 */
[----:B------:R-:W-:Y:S05]  /*e360*/  BRA `(.L_x_42818) ;  /* 0x0000000c00247947 */ /* 0x000fea0003800000 */
.L_x_42819:
[----:B------:R0:W5:Y:S01]  /*e370*/  LDG.E.U16 R19, desc[UR36][R2.64] ;  /* 0x0000002402137981 */ /* 0x000162000c1e1500 */
[----:B------:R-:W-:Y:S05]  /*e380*/  BRA `(.L_x_42818) ;  /* 0x0000000c001c7947 */ /* 0x000fea0003800000 */
.L_x_42814:
        /* <DEDUP_REMOVED lines=9> */
.L_x_42822:
[----:B------:R-:W2:Y:S02]  /*e420*/  LDG.E.U16 R0, desc[UR36][R2.64] ;  /* 0x0000002402007981 */ /* 0x000ea4000c1e1500 */
[----:B--2---:R-:W-:-:S06]  /*e430*/  HADD2.F32 R0, -RZ, R0.H0_H0 ;  /* 0x20000000ff007230 */ /* 0x004fcc0000004100 */
[----:B------:R-:W0:Y:S02]  /*e440*/  F2I.FTZ.TRUNC.NTZ R0, R0 ;  /* 0x0000000000007305 */ /* 0x000e24000021f100 */
[----:B0-----:R-:W-:Y:S01]  /*e450*/  PRMT R19, R0, 0x7610, R19 ;  /* 0x0000761000137816 */ /* 0x001fe20000000013 */
[----:B------:R-:W-:Y:S06]  /*e460*/  BRA `(.L_x_42818) ;  /* 0x0000000800e47947 */ /* 0x000fec0003800000 */
.L_x_42821:
        /* <DEDUP_REMOVED lines=9> */
.L_x_42824:
[----:B------:R-:W2:Y:S02]  /*e500*/  LDG.E.U16 R2, desc[UR36][R2.64] ;  /* 0x0000002402027981 */ /* 0x000ea4000c1e1500 */
[----:B--2---:R-:W-:-:S06]  /*e510*/  HADD2.F32 R0, -RZ, R2.H0_H0 ;  /* 0x20000002ff007230 */ /* 0x004fcc0000004100 */
[----:B------:R-:W0:Y:S02]  /*e520*/  F2I.FTZ.TRUNC.NTZ R0, R0 ;  /* 0x0000000000007305 */ /* 0x000e24000021f100 */
[----:B0-----:R-:W-:Y:S01]  /*e530*/  PRMT R19, R0, 0x7610, R19 ;  /* 0x0000761000137816 */ /* 0x001fe20000000013 */
[----:B------:R-:W-:Y:S06]  /*e540*/  BRA `(.L_x_42818) ;  /* 0x0000000800ac7947 */ /* 0x000fec0003800000 */
.L_x_42823:
[----:B------:R-:W2:Y:S02]  /*e550*/  LDG.E.64 R2, desc[UR36][R2.64] ;  /* 0x0000002402027981 */ /* 0x000ea4000c1e1b00 */
[----:B--2---:R0:W1:Y:S01]  /*e560*/  F2I.F64.TRUNC R19, R2 ;  /* 0x0000000200137311 */ /* 0x004062000030d100 */
[----:B------:R-:W-:Y:S05]  /*e570*/  BRA `(.L_x_42818) ;  /* 0x0000000800a07947 */ /* 0x000fea0003800000 */
.L_x_42813:
        /* <DEDUP_REMOVED lines=12> */
.L_x_42827:
[----:B------:R-:W2:Y:S02]  /*e640*/  LDG.E.64 R2, desc[UR36][R2.64] ;  /* 0x0000002402027981 */ /* 0x000ea4000c1e1b00 */
[----:B--2---:R0:W1:Y:S01]  /*e650*/  F2I.F64.TRUNC R19, R2 ;  /* 0x0000000200137311 */ /* 0x004062000030d100 */
[----:B------:R-:W-:Y:S05]  /*e660*/  BRA `(.L_x_42818) ;  /* 0x0000000800647947 */ /* 0x000fea0003800000 */
.L_x_42826:
        /* <DEDUP_REMOVED lines=27> */
.L_x_42829:
        /* <DEDUP_REMOVED lines=14> */
.L_x_42828:
[----:B------:R-:W2:Y:S02]  /*e900*/  LDG.E.U16 R0, desc[UR36][R2.64] ;  /* 0x0000002402007981 */ /* 0x000ea4000c1e1500 */
[----:B--2---:R-:W-:-:S06]  /*e910*/  IMAD.U32 R0, R0, 0x10000, RZ ;  /* 0x0001000000007824 */ /* 0x004fcc00078e00ff */
[----:B------:R-:W0:Y:S02]  /*e920*/  F2I.FTZ.TRUNC.NTZ R0, R0 ;  /* 0x0000000000007305 */ /* 0x000e24000021f100 */
[----:B0-----:R-:W-:Y:S01]  /*e930*/  PRMT R19, R0, 0x7610, R19 ;  /* 0x0000761000137816 */ /* 0x001fe20000000013 */
[----:B------:R-:W-:Y:S06]  /*e940*/  BRA `(.L_x_42818) ;  /* 0x0000000400ac7947 */ /* 0x000fec0003800000 */
.L_x_42825:
        /* <DEDUP_REMOVED lines=10> */
.L_x_42832:
        /* <DEDUP_REMOVED lines=21> */
.L_x_42836:
[----:B------:R-:W-:Y:S05]  /*eb40*/  BSYNC.RECONVERGENT B1 ;  /* 0x0000000000017941 */ /* 0x000fea0003800200 */
.L_x_42835:
[----:B------:R-:W-:Y:S01]  /*eb50*/  IMAD.SHL.U32 R0, R0, 0x100000, RZ ;  /* 0x0010000000007824 */ /* 0x000fe200078e00ff */
[----:B------:R-:W-:-:S04]  /*eb60*/  LEA R2, R2, 0x3b800000, 0x17 ;  /* 0x3b80000002027811 */ /* 0x000fc800078eb8ff */
[----:B------:R-:W-:-:S07]  /*eb70*/  LOP3.LUT R0, R2, R0, R7, 0xfe, !PT ;  /* 0x0000000002007212 */ /* 0x000fce00078efe07 */
.L_x_42834:
[----:B------:R-:W-:Y:S05]  /*eb80*/  BSYNC.RECONVERGENT B0 ;  /* 0x0000000000007941 */ /* 0x000fea0003800200 */
.L_x_42833:
[----:B------:R-:W0:Y:S02]  /*eb90*/  F2I.FTZ.TRUNC.NTZ R0, R0 ;  /* 0x0000000000007305 */ /* 0x000e24000021f100 */
[----:B0-----:R-:W-:Y:S01]  /*eba0*/  PRMT R19, R0, 0x7610, R19 ;  /* 0x0000761000137816 */ /* 0x001fe20000000013 */
[----:B------:R-:W-:Y:S06]  /*ebb0*/  BRA `(.L_x_42818) ;  /* 0x0000000400107947 */ /* 0x000fec0003800000 */
.L_x_42831:
        /* <DEDUP_REMOVED lines=21> */
.L_x_42840:
[----:B------:R-:W-:Y:S05]  /*ed10*/  BSYNC.RECONVERGENT B1 ;  /* 0x0000000000017941 */ /* 0x000fea0003800200 */
.L_x_42839:
[----:B------:R-:W-:Y:S01]  /*ed20*/  IMAD.SHL.U32 R0, R0, 0x200000, RZ ;  /* 0x0020000000007824 */ /* 0x000fe200078e00ff */
[----:B------:R-:W-:-:S04]  /*ed30*/  LEA R2, R2, 0x37800000, 0x17 ;  /* 0x3780000002027811 */ /* 0x000fc800078eb8ff */
[----:B------:R-:W-:-:S07]  /*ed40*/  LOP3.LUT R0, R2, R0, R7, 0xfe, !PT ;  /* 0x0000000002007212 */ /* 0x000fce00078efe07 */
.L_x_42838:
[----:B------:R-:W-:Y:S05]  /*ed50*/  BSYNC.RECONVERGENT B0 ;  /* 0x0000000000007941 */ /* 0x000fea0003800200 */
.L_x_42837:
[----:B------:R-:W0:Y:S02]  /*ed60*/  F2I.FTZ.TRUNC.NTZ R0, R0 ;  /* 0x0000000000007305 */ /* 0x000e24000021f100 */
[----:B0-----:R-:W-:Y:S01]  /*ed70*/  PRMT R19, R0, 0x7610, R19 ;  /* 0x0000761000137816 */ /* 0x001fe20000000013 */
[----:B------:R-:W-:Y:S06]  /*ed80*/  BRA `(.L_x_42818) ;  /* 0x00000000009c7947 */ /* 0x000fec0003800000 */
.L_x_42830:
        /* <DEDUP_REMOVED lines=14> */
.L_x_42844:
[----:B------:R-:W-:Y:S05]  /*ee70*/  BSYNC.RECONVERGENT B0 ;  /* 0x0000000000007941 */ /* 0x000fea0003800200 */
.L_x_42843:
[----:B------:R-:W0:Y:S02]  /*ee80*/  F2I.FTZ.TRUNC.NTZ R0, R0 ;  /* 0x0000000000007305 */ /* 0x000e24000021f100 */
[----:B0-----:R-:W-:Y:S01]  /*ee90*/  PRMT R19, R0, 0x7610, R19 ;  /* 0x0000761000137816 */ /* 0x001fe20000000013 */
[----:B------:R-:W-:Y:S06]  /*eea0*/  BRA `(.L_x_42818) ;  /* 0x0000000000547947 */ /* 0x000fec0003800000 */
.L_x_42817:
        /* <DEDUP_REMOVED lines=16> */
.L_x_42845:
[----:B------:R-:W-:Y:S01]  /*efb0*/  PRMT R19, RZ, 0x7610, R19 ;  /* 0x00007610ff137816 */ /* 0x000fe20000000013 */
[----:B------:R-:W-:Y:S06]  /*efc0*/  BRA `(.L_x_42818) ;  /* 0x00000000000c7947 */ /* 0x000fec0003800000 */
.L_x_42842:
[----:B------:R2:W5:Y:S01]  /*efd0*/  LDG.E.U16 R19, desc[UR36][R2.64] ;  /* 0x0000002402137981 */ /* 0x000562000c1e1500 */
[----:B------:R-:W-:Y:S05]  /*efe0*/  BRA `(.L_x_42818) ;  /* 0x0000000000047947 */ /* 0x000fea0003800000 */
.L_x_42841:
[----:B------:R3:W5:Y:S02]  /*eff0*/  LDG.E.U16 R19, desc[UR36][R2.64] ;  /* 0x0000002402137981 */ /* 0x000764000c1e1500 */
.L_x_42818:
        /* <DEDUP_REMOVED lines=16> */
.L_x_42849:
[----:B------:R2:W5:Y:S01]  /*f100*/  LDG.E.U8 R0, desc[UR36][R2.64] ;  /* 0x0000002402007981 */ /* 0x000562000c1e1100 */
[----:B------:R-:W-:Y:S05]  /*f110*/  BRA `(.L_x_42851) ;  /* 0x0000000c004c7947 */ /* 0x000fea0003800000 */
.L_x_42848:
        /* <DEDUP_REMOVED lines=8> */
.L_x_42853:
[----:B------:R0:W5:Y:S01]  /*f1a0*/  LDG.E.U16 R0, desc[UR36][R2.64] ;  /* 0x0000002402007981 */ /* 0x000162000c1e1500 */
[----:B------:R-:W-:Y:S05]  /*f1b0*/  BRA `(.L_x_42851) ;  /* 0x0000000c00247947 */ /* 0x000fea0003800000 */
.L_x_42852:
[----:B------:R3:W5:Y:S01]  /*f1c0*/  LDG.E.U16 R0, desc[UR36][R2.64] ;  /* 0x0000002402007981 */ /* 0x000762000c1e1500 */
[----:B------:R-:W-:Y:S05]  /*f1d0*/  BRA `(.L_x_42851) ;  /* 0x0000000c001c7947 */ /* 0x000fea0003800000 */
.L_x_42847:
        /* <DEDUP_REMOVED lines=9> */
.L_x_42855:
[----:B------:R-:W2:Y:S02]  /*f270*/  LDG.E.U16 R4, desc[UR36][R2.64] ;  /* 0x0000002402047981 */ /* 0x000ea4000c1e1500 */
[----:B--2---:R-:W-:-:S06]  /*f280*/  HADD2.F32 R4, -RZ, R4.H0_H0 ;  /* 0x20000004ff047230 */ /* 0x004fcc0000004100 */
[----:B------:R-:W0:Y:S02]  /*f290*/  F2I.FTZ.TRUNC.NTZ R4, R4 ;  /* 0x0000000400047305 */ /* 0x000e24000021f100 */
[----:B0-----:R-:W-:Y:S01]  /*f2a0*/  PRMT R0, R4, 0x7610, R0 ;  /* 0x0000761004007816 */ /* 0x001fe20000000000 */
[----:B------:R-:W-:Y:S06]  /*f2b0*/  BRA `(.L_x_42851) ;  /* 0x0000000800e47947 */ /* 0x000fec0003800000 */
.L_x_42854:
        /* <DEDUP_REMOVED lines=9> */
.L_x_42857:
[----:B------:R-:W2:Y:S02]  /*f350*/  LDG.E.U16 R2, desc[UR36][R2.64] ;  /* 0x0000002402027981 */ /* 0x000ea4000c1e1500 */
[----:B--2---:R-:W-:-:S06]  /*f360*/  HADD2.F32 R4, -RZ, R2.H0_H0 ;  /* 0x20000002ff047230 */ /* 0x004fcc0000004100 */
[----:B------:R-:W0:Y:S02]  /*f370*/  F2I.FTZ.TRUNC.NTZ R4, R4 ;  /* 0x0000000400047305 */ /* 0x000e24000021f100 */
[----:B0-----:R-:W-:Y:S01]  /*f380*/  PRMT R0, R4, 0x7610, R0 ;  /* 0x0000761004007816 */ /* 0x001fe20000000000 */
[----:B------:R-:W-:Y:S06]  /*f390*/  BRA `(.L_x_42851) ;  /* 0x0000000800ac7947 */ /* 0x000fec0003800000 */
.L_x_42856:
[----:B------:R-:W2:Y:S02]  /*f3a0*/  LDG.E.64 R2, desc[UR36][R2.64] ;  /* 0x0000002402027981 */ /* 0x000ea4000c1e1b00 */
[----:B--2---:R0:W2:Y:S01]  /*f3b0*/  F2I.F64.TRUNC R0, R2 ;  /* 0x0000000200007311 */ /* 0x0040a2000030d100 */
[----:B------:R-:W-:Y:S05]  /*f3c0*/  BRA `(.L_x_42851) ;  /* 0x0000000800a07947 */ /* 0x000fea0003800000 */
.L_x_42846:
        /* <DEDUP_REMOVED lines=12> */
.L_x_42860:
[----:B------:R-:W2:Y:S02]  /*f490*/  LDG.E.64 R2, desc[UR36][R2.64] ;  /* 0x0000002402027981 */ /* 0x000ea4000c1e1b00 */
[----:B--2---:R0:W2:Y:S01]  /*f4a0*/  F2I.F64.TRUNC R0, R2 ;  /* 0x0000000200007311 */ /* 0x0040a2000030d100 */
[----:B------:R-:W-:Y:S05]  /*f4b0*/  BRA `(.L_x_42851) ;  /* 0x0000000800647947 */ /* 0x000fea0003800000 */
.L_x_42859:
        /* <DEDUP_REMOVED lines=27> */
.L_x_42862:
        /* <DEDUP_REMOVED lines=14> */
.L_x_42861:
[----:B------:R-:W2:Y:S02]  /*f750*/  LDG.E.U16 R4, desc[UR36][R2.64] ;  /* 0x0000002402047981 */ /* 0x000ea4000c1e1500 */
[----:B--2---:R-:W-:-:S06]  /*f760*/  IMAD.U32 R4, R4, 0x10000, RZ ;  /* 0x0001000004047824 */ /* 0x004fcc00078e00ff */
[----:B------:R-:W0:Y:S02]  /*f770*/  F2I.FTZ.TRUNC.NTZ R4, R4 ;  /* 0x0000000400047305 */ /* 0x000e24000021f100 */
[----:B0-----:R-:W-:Y:S01]  /*f780*/  PRMT R0, R4, 0x7610, R0 ;  /* 0x0000761004007816 */ /* 0x001fe20000000000 */
[----:B------:R-:W-:Y:S06]  /*f790*/  BRA `(.L_x_42851) ;  /* 0x0000000400ac7947 */ /* 0x000fec0003800000 */
.L_x_42858:
        /* <DEDUP_REMOVED lines=10> */
.L_x_42865:
        /* <DEDUP_REMOVED lines=21> */
.L_x_42869:
[----:B------:R-:W-:Y:S05]  /*f990*/  BSYNC.RECONVERGENT B1 ;  /* 0x0000000000017941 */ /* 0x000fea0003800200 */
.L_x_42868:
[----:B------:R-:W-:Y:S01]  /*f9a0*/  IMAD.SHL.U32 R0, R0, 0x100000, RZ ;  /* 0x0010000000007824 */ /* 0x000fe200078e00ff */
[----:B------:R-:W-:-:S04]  /*f9b0*/  LEA R2, R2, 0x3b800000, 0x17 ;  /* 0x3b80000002027811 */ /* 0x000fc800078eb8ff */
[----:B------:R-:W-:-:S07]  /*f9c0*/  LOP3.LUT R4, R2, R0, R7, 0xfe, !PT ;  /* 0x0000000002047212 */ /* 0x000fce00078efe07 */
.L_x_42867:
[----:B------:R-:W-:Y:S05]  /*f9d0*/  BSYNC.RECONVERGENT B0 ;  /* 0x0000000000007941 */ /* 0x000fea0003800200 */
.L_x_42866:
[----:B------:R-:W0:Y:S02]  /*f9e0*/  F2I.FTZ.TRUNC.NTZ R4, R4 ;  /* 0x0000000400047305 */ /* 0x000e24000021f100 */
[----:B0-----:R-:W-:Y:S01]  /*f9f0*/  PRMT R0, R4, 0x7610, R0 ;  /* 0x0000761004007816 */ /* 0x001fe20000000000 */
[----:B------:R-:W-:Y:S06]  /*fa00*/  BRA `(.L_x_42851) ;  /* 0x0000000400107947 */ /* 0x000fec0003800000 */
.L_x_42864:
        /* <DEDUP_REMOVED lines=21> */
.L_x_42873:
[----:B------:R-:W-:Y:S05]  /*fb60*/  BSYNC.RECONVERGENT B1 ;  /* 0x0000000000017941 */ /* 0x000fea0003800200 */
.L_x_42872:
[----:B------:R-:W-:Y:S02]  /*fb70*/  SHF.L.U32 R0, R0, 0x15, RZ ;  /* 0x0000001500007819 */ /* 0x000fe400000006ff */
[----:B------:R-:W-:-:S04]  /*fb80*/  LEA R2, R2, 0x37800000, 0x17 ;  /* 0x3780000002027811 */ /* 0x000fc800078eb8ff */
[----:B------:R-:W-:-:S07]  /*fb90*/  LOP3.LUT R4, R2, R0, R7, 0xfe, !PT ;  /* 0x0000000002047212 */ /* 0x000fce00078efe07 */
.L_x_42871:
[----:B------:R-:W-:Y:S05]  /*fba0*/  BSYNC.RECONVERGENT B0 ;  /* 0x0000000000007941 */ /* 0x000fea0003800200 */
.L_x_42870:
[----:B------:R-:W0:Y:S02]  /*fbb0*/  F2I.FTZ.TRUNC.NTZ R4, R4 ;  /* 0x0000000400047305 */ /* 0x000e24000021f100 */
[----:B0-----:R-:W-:Y:S01]  /*fbc0*/  PRMT R0, R4, 0x7610, R0 ;  /* 0x0000761004007816 */ /* 0x001fe20000000000 */
[----:B------:R-:W-:Y:S06]  /*fbd0*/  BRA `(.L_x_42851) ;  /* 0x00000000009c7947 */ /* 0x000fec0003800000 */
.L_x_42863:
        /* <DEDUP_REMOVED lines=14> */
.L_x_42877:
[----:B------:R-:W-:Y:S05]  /*fcc0*/  BSYNC.RECONVERGENT B0 ;  /* 0x0000000000007941 */ /* 0x000fea0003800200 */
.L_x_42876:
[----:B------:R-:W0:Y:S02]  /*fcd0*/  F2I.FTZ.TRUNC.NTZ R4, R4 ;  /* 0x0000000400047305 */ /* 0x000e24000021f100 */
[----:B0-----:R-:W-:Y:S01]  /*fce0*/  PRMT R0, R4, 0x7610, R0 ;  /* 0x0000761004007816 */ /* 0x001fe20000000000 */
[----:B------:R-:W-:Y:S06]  /*fcf0*/  BRA `(.L_x_42851) ;  /* 0x0000000000547947 */ /* 0x000fec0003800000 */
.L_x_42850:
        /* <DEDUP_REMOVED lines=16> */
.L_x_42878:
[----:B------:R-:W-:Y:S01]  /*fe00*/  PRMT R0, RZ, 0x7610, R0 ;  /* 0x00007610ff007816 */ /* 0x000fe20000000000 */
[----:B------:R-:W-:Y:S06]  /*fe10*/  BRA `(.L_x_42851) ;  /* 0x00000000000c7947 */ /* 0x000fec0003800000 */
.L_x_42875:
[----:B------:R0:W5:Y:S01]  /*fe20*/  LDG.E.U16 R0, desc[UR36][R2.64] ;  /* 0x0000002402007981 */ /* 0x000162000c1e1500 */
[----:B------:R-:W-:Y:S05]  /*fe30*/  BRA `(.L_x_42851) ;  /* 0x0000000000047947 */ /* 0x000fea0003800000 */
.L_x_42874:
[----:B------:R0:W5:Y:S02]  /*fe40*/  LDG.E.U16 R0, desc[UR36][R2.64] ;  /* 0x0000002402007981 */ /* 0x000164000c1e1500 */
.L_x_42851:
        /* <DEDUP_REMOVED lines=10> */
[----:B0--34-:R-:W-:-:S06]  /*fef0*/  VIADD R2, R5, 0xffffffe ;  /* 0x0ffffffe05027836 */ /* 0x019fcc0000000000 */
[----:B------:R0:W1:Y:S02]  /*ff00*/  F2I.FTZ.U32.TRUNC.NTZ R3, R2 ;  /* 0x0000000200037305 */ /* 0x000064000021f000 */
[----:B0-----:R-:W-:Y:S02]  /*ff10*/  IMAD.MOV.U32 R2, RZ, RZ, RZ ;  /* 0x000000ffff027224 */ /* 0x001fe400078e00ff */
[----:B-1----:R-:W-:-:S04]  /*ff20*/  IMAD.MOV R7, RZ, RZ, -R3 ;  /* 0x000000ffff077224 */ /* 0x002fc800078e0a03 */
[----:B------:R-:W-:-:S04]  /*ff30*/  IMAD R7, R7, R6, RZ ;  /* 0x0000000607077224 */ /* 0x000fc800078e02ff */
[----:B------:R-:W-:Y:S01]  /*ff40*/  IMAD.HI.U32 R3, R3, R7, R2 ;  /* 0x0000000703037227 */ /* 0x000fe200078e0002 */
[----:B------:R-:W-:-:S05]  /*ff50*/  IADD3 R2, PT, PT, RZ, -R10, RZ ;  /* 0x8000000aff027210 */ /* 0x000fca0007ffe0ff */
        /* <DEDUP_REMOVED lines=8> */
[----:B------:R-:W-:-:S04]  /*ffe0*/  @!P0 LOP3.LUT R3, RZ, R9, RZ, 0x33, !PT ;  /* 0x00000009ff038212 */ /* 0x000fc800078e33ff */
[----:B------:R-:W-:Y:S02]  /*fff0*/  LOP3.LUT R2, R0, R3, RZ, 0x3c, !PT ;  /* 0x0000000300027212 */ /* 0x000fe400078e3cff */
[----:B------:R-:W-:Y:S02]  /*10000*/  ISETP.NE.AND P1, PT, R3, RZ, PT ;  /* 0x000000ff0300720c */ /* 0x000fe40003f25270 */
[----:B------:R-:W-:-:S04]  /*10010*/  PRMT R2, R2, 0x9910, RZ ;  /* 0x0000991002027816 */ /* 0x000fc800000000ff */
[----:B------:R-:W-:-:S04]  /*10020*/  ISETP.GT.AND P0, PT, R2, -0x1, PT ;  /* 0xffffffff0200780c */ /* 0x000fc80003f04270 */
[----:B------:R-:W-:-:S04]  /*10030*/  SEL R0, R0, RZ, !P0 ;  /* 0x000000ff00007207 */ /* 0x000fc80004000000 */
[----:B------:R-:W-:-:S04]  /*10040*/  SEL R0, R0, RZ, P1 ;  /* 0x000000ff00007207 */ /* 0x000fc80000800000 */
[----:B------:R-:W-:Y:S01]  /*10050*/  IADD3 R5, PT, PT, R3, R0, RZ ;  /* 0x0000000003057210 */ /* 0x000fe20007ffe0ff */
        /* <DEDUP_REMOVED lines=11> */
.L_x_42882:
[----:B------:R-:W-:Y:S01]  /*10110*/  STG.E.U8 desc[UR36][R16.64], R5 ;  /* 0x0000000510007986 */ /* 0x000fe2000c101124 */
[----:B------:R-:W-:Y:S05]  /*10120*/  EXIT ;  /* 0x000000000000794d */ /* 0x000fea0003800000 */
.L_x_42881:
        /* <DEDUP_REMOVED lines=10> */
.L_x_42885:
[----:B------:R-:W-:-:S05]  /*101d0*/  PRMT R3, R5, 0x9910, RZ ;  /* 0x0000991005037816 */ /* 0x000fca00000000ff */
[----:B------:R-:W-:Y:S01]  /*101e0*/  STG.E desc[UR36][R16.64], R3 ;  /* 0x0000000310007986 */ /* 0x000fe2000c101924 */
[----:B------:R-:W-:Y:S05]  /*101f0*/  EXIT ;  /* 0x000000000000794d */ /* 0x000fea0003800000 */
.L_x_42884:
[----:B------:R-:W-:Y:S01]  /*10200*/  STG.E.U16 desc[UR36][R16.64], R5 ;  /* 0x0000000510007986 */ /* 0x000fe2000c101524 */
[----:B------:R-:W-:Y:S05]  /*10210*/  EXIT ;  /* 0x000000000000794d */ /* 0x000fea0003800000 */
.L_x_42880:
        /* <DEDUP_REMOVED lines=9> */
.L_x_42887:
[----:B------:R-:W0:Y:S02]  /*102b0*/  I2F.S16 R0, R5 ;  /* 0x0000000500007306 */ /* 0x000e240000101400 */
[----:B0-----:R-:W-:-:S05]  /*102c0*/  F2FP.F16.F32.PACK_AB R0, RZ, R0 ;  /* 0x00000000ff00723e */ /* 0x001fca00000000ff */
[----:B------:R-:W-:Y:S01]  /*102d0*/  STG.E.U16 desc[UR36][R16.64], R0 ;  /* 0x0000000010007986 */ /* 0x000fe2000c101524 */
[----:B------:R-:W-:Y:S05]  /*102e0*/  EXIT ;  /* 0x000000000000794d */ /* 0x000fea0003800000 */
.L_x_42886:
        /* <DEDUP_REMOVED lines=10> */
.L_x_42889:
[----:B------:R-:W0:Y:S02]  /*10390*/  I2F.S16 R5, R5 ;  /* 0x0000000500057306 */ /* 0x000e240000101400 */
[----:B0-----:R-:W-:-:S04]  /*103a0*/  F2FP.F16.F32.PACK_AB R3, RZ, R5 ;  /* 0x00000005ff03723e */ /* 0x001fc800000000ff */
[----:B------:R-:W-:-:S05]  /*103b0*/  PRMT R3, R3, 0x5410, RZ ;  /* 0x0000541003037816 */ /* 0x000fca00000000ff */
[----:B------:R-:W-:Y:S01]  /*103c0*/  STG.E desc[UR36][R16.64], R3 ;  /* 0x0000000310007986 */ /* 0x000fe2000c101924 */
[----:B------:R-:W-:Y:S05]  /*103d0*/  EXIT ;  /* 0x000000000000794d */ /* 0x000fea0003800000 */
.L_x_42888:
[----:B------:R-:W0:Y:S02]  /*103e0*/  I2F.F64.S16 R2, R5 ;  /* 0x0000000500027312 */ /* 0x000e240000101c00 */
[----:B0-----:R-:W-:Y:S01]  /*103f0*/  STG.E.64 desc[UR36][R16.64], R2 ;  /* 0x0000000210007986 */ /* 0x001fe2000c101b24 */
[----:B------:R-:W-:Y:S05]  /*10400*/  EXIT ;  /* 0x000000000000794d */ /* 0x000fea0003800000 */
.L_x_42879:
        /* <DEDUP_REMOVED lines=12> */
.L_x_42893:
        /* <DEDUP_REMOVED lines=17> */
.L_x_42896:
[----:B------:R-:W-:-:S04]  /*105e0*/  SHF.R.U32.HI R3, RZ, 0x18, R3 ;  /* 0x00000018ff037819 */ /* 0x000fc80000011603 */
[----:B------:R-:W-:-:S04]  /*105f0*/  LOP3.LUT R0, R0, 0x80, R3, 0xf8, !PT ;  /* 0x0000008000007812 */ /* 0x000fc800078ef803 */
[----:B------:R-:W-:-:S07]  /*10600*/  PRMT R8, R0, 0x7610, R8 ;  /* 0x0000761000087816 */ /* 0x000fce0000000008 */
.L_x_42895:
[----:B------:R-:W-:Y:S05]  /*10610*/  BSYNC.RECONVERGENT B0 ;  /* 0x0000000000007941 */ /* 0x000fea0003800200 */
.L_x_42894:
[----:B------:R-:W-:Y:S01]  /*10620*/  STG.E.U8 desc[UR36][R16.64], R8 ;  /* 0x0000000810007986 */ /* 0x000fe2000c101124 */
[----:B------:R-:W-:Y:S05]  /*10630*/  EXIT ;  /* 0x000000000000794d */ /* 0x000fea0003800000 */
.L_x_42892:
        /* <DEDUP_REMOVED lines=17> */
.L_x_42899:
[----:B------:R-:W-:-:S04]  /*10750*/  SHF.R.U32.HI R3, RZ, 0x18, R3 ;  /* 0x00000018ff037819 */ /* 0x000fc80000011603 */
[----:B------:R-:W-:-:S04]  /*10760*/  LOP3.LUT R0, R0, 0x80, R3, 0xf8, !PT ;  /* 0x0000008000007812 */ /* 0x000fc800078ef803 */
[----:B------:R-:W-:-:S07]  /*10770*/  PRMT R8, R0, 0x7610, R8 ;  /* 0x0000761000087816 */ /* 0x000fce0000000008 */
.L_x_42898:
[----:B------:R-:W-:Y:S05]  /*10780*/  BSYNC.RECONVERGENT B0 ;  /* 0x0000000000007941 */ /* 0x000fea0003800200 */
.L_x_42897:
[----:B------:R-:W-:Y:S01]  /*10790*/  STG.E.U8 desc[UR36][R16.64], R8 ;  /* 0x0000000810007986 */ /* 0x000fe2000c101124 */
[----:B------:R-:W-:Y:S05]  /*107a0*/  EXIT ;  /* 0x000000000000794d */ /* 0x000fea0003800000 */
.L_x_42891:
        /* <DEDUP_REMOVED lines=22> */
.L_x_42901:
[----:B------:R-:W-:-:S04]  /*10910*/  PRMT R2, R5, 0x9910, RZ ;  /* 0x0000991005027816 */ /* 0x000fc800000000ff */
[----:B------:R-:W-:-:S05]  /*10920*/  SHF.R.S32.HI R3, RZ, 0x1f, R2 ;  /* 0x0000001fff037819 */ /* 0x000fca0000011402 */
[----:B------:R-:W-:Y:S01]  /*10930*/  STG.E.64 desc[UR36][R16.64], R2 ;  /* 0x0000000210007986 */ /* 0x000fe2000c101b24 */
[----:B------:R-:W-:Y:S05]  /*10940*/  EXIT ;  /* 0x000000000000794d */ /* 0x000fea0003800000 */
.L_x_42900:
[----:B------:R-:W-:-:S05]  /*10950*/  PRMT R3, R5, 0x9910, RZ ;  /* 0x0000991005037816 */ /* 0x000fca00000000ff */
[----:B------:R-:W-:Y:S01]  /*10960*/  STG.E desc[UR36][R16.64], R3 ;  /* 0x0000000310007986 */ /* 0x000fe2000c101924 */
[----:B------:R-:W-:Y:S05]  /*10970*/  EXIT ;  /* 0x000000000000794d */ /* 0x000fea0003800000 */
.L_x_42890:
        /* <DEDUP_REMOVED lines=11> */
.L_x_42903:
[----:B------:R-:W0:Y:S01]  /*10a30*/  I2F.F64.S16 R4, R5 ;  /* 0x0000000500047312 */ /* 0x000e220000101c00 */
[----:B------:R-:W-:-:S05]  /*10a40*/  CS2R R6, SRZ ;  /* 0x0000000000067805 */ /* 0x000fca000001ff00 */
[----:B0-----:R-:W-:Y:S01]  /*10a50*/  STG.E.128 desc[UR36][R16.64], R4 ;  /* 0x0000000410007986 */ /* 0x001fe2000c101d24 */
[----:B------:R-:W-:Y:S05]  /*10a60*/  EXIT ;  /* 0x000000000000794d */ /* 0x000fea0003800000 */
.L_x_42902:
[----:B------:R-:W-:-:S09]  /*10a70*/  UISETP.NE.AND UP0, UPT, UR4, 0xf, UPT ;  /* 0x0000000f0400788c */ /* 0x000fd2000bf05270 */
[----:B------:R-:W-:Y:S05]  /*10a80*/  BRA.U !UP0, `(.L_x_42904) ;  /* 0x0000000108e87547 */ /* 0x000fea000b800000 */
[----:B------:R-:W-:-:S09]  /*10a90*/  UISETP.NE.AND UP0, UPT, UR4, 0x17, UPT ;  /* 0x000000170400788c */ /* 0x000fd2000bf05270 */
[----:B------:R-:W-:Y:S05]  /*10aa0*/  BRA.U !UP0, `(.L_x_42905) ;  /* 0x0000000108907547 */ /* 0x000fea000b800000 */
[----:B------:R-:W-:-:S09]  /*10ab0*/  UISETP.NE.AND UP0, UPT, UR4, 0x18, UPT ;  /* 0x000000180400788c */ /* 0x000fd2000bf05270 */
[----:B------:R-:W-:Y:S05]  /*10ac0*/  BRA.U !UP0, `(.L_x_42906) ;  /* 0x0000000108447547 */ /* 0x000fea000b800000 */
.L_x_42883:
        /* <DEDUP_REMOVED lines=16> */
.L_x_42907:
[----:B------:R-:W-:Y:S05]  /*10bd0*/  EXIT ;  /* 0x000000000000794d */ /* 0x000fea0003800000 */
.L_x_42906:
        /* <DEDUP_REMOVED lines=13> */
.L_x_42909:
[----:B------:R-:W-:Y:S05]  /*10cb0*/  BSYNC.RECONVERGENT B0 ;  /* 0x0000000000007941 */ /* 0x000fea0003800200 */
.L_x_42908:
[----:B------:R-:W-:-:S05]  /*10cc0*/  LOP3.LUT R3, R0, 0x80, R3, 0xf8, !PT ;  /* 0x0000008000037812 */ /* 0x000fca00078ef803 */
[----:B------:R-:W-:Y:S01]  /*10cd0*/  STG.E.U8 desc[UR36][R16.64], R3 ;  /* 0x0000000310007986 */ /* 0x000fe2000c101124 */
[----:B------:R-:W-:Y:S05]  /*10ce0*/  EXIT ;  /* 0x000000000000794d */ /* 0x000fea0003800000 */
.L_x_42905:
        /* <DEDUP_REMOVED lines=12> */
.L_x_42911:
[----:B------:R-:W-:Y:S01]  /*10db0*/  IMAD.MOV.U32 R0, RZ, RZ, 0x7f ;  /* 0x0000007fff007424 */ /* 0x000fe200078e00ff */
[----:B------:R-:W-:-:S04]  /*10dc0*/  ISETP.GT.U32.AND P0, PT, R2, 0x7f800000, PT ;  /* 0x7f8000000200780c */ /* 0x000fc80003f04070 */
[----:B------:R-:W-:-:S09]  /*10dd0*/  SEL R0, R0, 0x7c, P0 ;  /* 0x0000007c00007807 */ /* 0x000fd20000000000 */
.L_x_42912:
[----:B------:R-:W-:Y:S05]  /*10de0*/  BSYNC.RECONVERGENT B0 ;  /* 0x0000000000007941 */ /* 0x000fea0003800200 */
.L_x_42910:
[----:B------:R-:W-:-:S04]  /*10df0*/  SHF.R.U32.HI R3, RZ, 0x18, R3 ;  /* 0x00000018ff037819 */ /* 0x000fc80000011603 */
[----:B------:R-:W-:-:S05]  /*10e00*/  LOP3.LUT R3, R0, 0x80, R3, 0xf8, !PT ;  /* 0x0000008000037812 */ /* 0x000fca00078ef803 */
[----:B------:R-:W-:Y:S01]  /*10e10*/  STG.E.U8 desc[UR36][R16.64], R3 ;  /* 0x0000000310007986 */ /* 0x000fe2000c101124 */
[----:B------:R-:W-:Y:S05]  /*10e20*/  EXIT ;  /* 0x000000000000794d */ /* 0x000fea0003800000 */
.L_x_42904:
[----:B------:R-:W0:Y:S02]  /*10e30*/  I2F.S16 R0, R5 ;  /* 0x0000000500007306 */ /* 0x000e240000101400 */
[----:B0-----:R-:W-:-:S05]  /*10e40*/  F2FP.BF16.F32.PACK_AB R0, RZ, R0 ;  /* 0x00000000ff00723e */ /* 0x001fca00000010ff */
[----:B------:R-:W-:Y:S01]  /*10e50*/  STG.E.U16 desc[UR36][R16.64], R0 ;  /* 0x0000000010007986 */ /* 0x000fe2000c101524 */
[----:B------:R-:W-:Y:S05]  /*10e60*/  EXIT ;  /* 0x000000000000794d */ /* 0x000fea0003800000 */
.L_x_42913:
        /* <DEDUP_REMOVED lines=9> */
.L_x_55051:


//--------------------- .text._ZN2at6native27unrolled_elementwise_kernelINS0_13BinaryFunctorIsssZZZNS0_21remainder_kernel_cudaERNS_18TensorIteratorBaseEENKUlvE_clEvENKUlvE3_clEvEUlssE_EESt5arrayIPcLm3EELi4E23TrivialOffsetCalculatorILi2EjESC_ILi1EjENS0_6memory12LoadWithCastILi2EEENSF_13StoreWithCastILi1EEEEEviT_T0_T2_T3_T4_T5_ --------------------------
	.section	.text._ZN2at6native27unrolled_elementwise_kernelINS0_13BinaryFunctorIsssZZZNS0_21remainder_kernel_cudaERNS_18TensorIteratorBaseEENKUlvE_clEvENKUlvE3_clEvEUlssE_EESt5arrayIPcLm3EELi4E23TrivialOffsetCalculatorILi2EjESC_ILi1EjENS0_6memory12LoadWithCastILi2EEENSF_13StoreWithCastILi1EEEEEviT_T0_T2_T3_T4_T5_,"ax",@progbits
	.align	128
        .global         _ZN2at6native27unrolled_elementwise_kernelINS0_13BinaryFunctorIsssZZZNS0_21remainder_kernel_cudaERNS_18TensorIteratorBaseEENKUlvE_clEvENKUlvE3_clEvEUlssE_EESt5arrayIPcLm3EELi4E23TrivialOffsetCalculatorILi2EjESC_ILi1EjENS0_6memory12LoadWithCastILi2EEENSF_13StoreWithCastILi1EEEEEviT_T0_T2_T3_T4_T5_
        .type           _ZN2at6native27unrolled_elementwise_kernelINS0_13BinaryFunctorIsssZZZNS0_21remainder_kernel_cudaERNS_18TensorIteratorBaseEENKUlvE_clEvENKUlvE3_clEvEUlssE_EESt5arrayIPcLm3EELi4E23TrivialOffsetCalculatorILi2EjESC_ILi1EjENS0_6memory12LoadWithCastILi2EEENSF_13StoreWithCastILi1EEEEEviT_T0_T2_T3_T4_T5_,@function
        .size           _ZN2at6native27unrolled_elementwise_kernelINS0_13BinaryFunctorIsssZZZNS0_21remainder_kernel_cudaERNS_18TensorIteratorBaseEENKUlvE_clEvENKUlvE3_clEvEUlssE_EESt5arrayIPcLm3EELi4E23TrivialOffsetCalculatorILi2EjESC_ILi1EjENS0_6memory12LoadWithCastILi2EEENSF_13StoreWithCastILi1EEEEEviT_T0_T2_T3_T4_T5_,(.L_x_55052 - _ZN2at6native27unrolled_elementwise_kernelINS0_13BinaryFunctorIsssZZZNS0_21remainder_kernel_cudaERNS_18TensorIteratorBaseEENKUlvE_clEvENKUlvE3_clEvEUlssE_EESt5arrayIPcLm3EELi4E23TrivialOffsetCalculatorILi2EjESC_ILi1EjENS0_6memory12LoadWithCastILi2EEENSF_13StoreWithCastILi1EEEEEviT_T0_T2_T3_T4_T5_)
        .other          _ZN2at6native27unrolled_elementwise_kernelINS0_13BinaryFunctorIsssZZZNS0_21remainder_kernel_cudaERNS_18TensorIteratorBaseEENKUlvE_clEvENKUlvE3_clEvEUlssE_EESt5arrayIPcLm3EELi4E23TrivialOffsetCalculatorILi2EjESC_ILi1EjENS0_6memory12LoadWithCastILi2EEENSF_13StoreWithCastILi1EEEEEviT_T0_T2_T3_T4_T5_,@"STO_CUDA_ENTRY STV_DEFAULT"
_ZN2at6native27unrolled_elementwise_kernelINS0_13BinaryFunctorIsssZZZNS0_21remainder_kernel_cudaERNS_18TensorIteratorBaseEENKUlvE_clEvENKUlvE3_clEvEUlssE_EESt5arrayIPcLm3EELi4E23TrivialOffsetCalculatorILi2EjESC_ILi1EjENS0_6memory12LoadWithCastILi2EEENSF_13StoreWithCastILi1EEEEEviT_T0_T2_T3_T4_T5_:
.text._ZN2at6native27unrolled_elementwise_kernelINS0_13BinaryFunctorIsssZZZNS0_21remainder_kernel_cudaERNS_18TensorIteratorBaseEENKUlvE_clEvENKUlvE3_clEvEUlssE_EESt5arrayIPcLm3EELi4E23TrivialOffsetCalculatorILi2EjESC_ILi1EjENS0_6memory12LoadWithCastILi2EEENSF_13StoreWithCastILi1EEEEEviT_T0_T2_T3_T4_T5_:
        /* <DEDUP_REMOVED lines=33> */
.L_x_42919:
[----:B------:R3:W5:Y:S01]  /*0210*/  LDG.E.U8 R18, desc[UR36][R4.64] ;  /* 0x0000002404127981 */ /* 0x000762000c1e1100 */
[----:B------:R-:W-:Y:S05]  /*0220*/  BRA `(.L_x_42921) ;  /* 0x0000000c00507947 */ /* 0x000fea0003800000 */
.L_x_42918:
        /* <DEDUP_REMOVED lines=8> */
.L_x_42923:
[----:B------:R1:W5:Y:S01]  /*02b0*/  LDG.E.U16 R18, desc[UR36][R4.64] ;  /* 0x0000002404127981 */ /* 0x000362000c1e1500 */
[----:B------:R-:W-:Y:S05]  /*02c0*/  BRA `(.L_x_42921) ;  /* 0x0000000c00287947 */ /* 0x000fea0003800000 */
.L_x_42922:
[----:B------:R2:W5:Y:S01]  /*02d0*/  LDG.E.U16 R18, desc[UR36][R4.64] ;  /* 0x0000002404127981 */ /* 0x000562000c1e1500 */
[----:B------:R-:W-:Y:S05]  /*02e0*/  BRA `(.L_x_42921) ;  /* 0x0000000c00207947 */ /* 0x000fea0003800000 */
.L_x_42917:
        /* <DEDUP_REMOVED lines=9> */
.L_x_42925:
[----:B------:R-:W2:Y:S02]  /*0380*/  LDG.E.U16 R0, desc[UR36][R4.64] ;  /* 0x0000002404007981 */ /* 0x000ea4000c1e1500 */
[----:B--2---:R-:W-:-:S06]  /*0390*/  HADD2.F32 R0, -RZ, R0.H0_H0 ;  /* 0x20000000ff007230 */ /* 0x004fcc0000004100 */
[----:B------:R-:W0:Y:S02]  /*03a0*/  F2I.FTZ.TRUNC.NTZ R0, R0 ;  /* 0x0000000000007305 */ /* 0x000e24000021f100 */
[----:B0-----:R-:W-:Y:S01]  /*03b0*/  PRMT R18, R0, 0x7610, R18 ;  /* 0x0000761000127816 */ /* 0x001fe20000000012 */
[----:B------:R-:W-:Y:S06]  /*03c0*/  BRA `(.L_x_42921) ;  /* 0x0000000800e87947 */ /* 0x000fec0003800000 */
.L_x_42924:
        /* <DEDUP_REMOVED lines=9> */
.L_x_42927:
[----:B------:R-:W2:Y:S02]  /*0460*/  LDG.E.U16 R4, desc[UR36][R4.64] ;  /* 0x0000002404047981 */ /* 0x000ea4000c1e1500 */
[----:B--2---:R-:W-:-:S06]  /*0470*/  HADD2.F32 R0, -RZ, R4.H0_H0 ;  /* 0x20000004ff007230 */ /* 0x004fcc0000004100 */
[----:B------:R-:W0:Y:S02]  /*0480*/  F2I.FTZ.TRUNC.NTZ R0, R0 ;  /* 0x0000000000007305 */ /* 0x000e24000021f100 */
[----:B0-----:R-:W-:Y:S01]  /*0490*/  PRMT R18, R0, 0x7610, R18 ;  /* 0x0000761000127816 */ /* 0x001fe20000000012 */
[----:B------:R-:W-:Y:S06]  /*04a0*/  BRA `(.L_x_42921) ;  /* 0x0000000800b07947 */ /* 0x000fec0003800000 */
.L_x_42926:
[----:B------:R-:W2:Y:S02]  /*04b0*/  LDG.E.64 R4, desc[UR36][R4.64] ;  /* 0x0000002404047981 */ /* 0x000ea4000c1e1b00 */
[----:B--2---:R0:W1:Y:S01]  /*04c0*/  F2I.F64.TRUNC R18, R4 ;  /* 0x0000000400127311 */ /* 0x004062000030d100 */
[----:B------:R-:W-:Y:S05]  /*04d0*/  BRA `(.L_x_42921) ;  /* 0x0000000800a47947 */ /* 0x000fea0003800000 */
.L_x_42916:
        /* <DEDUP_REMOVED lines=12> */
.L_x_42930:
[----:B------:R-:W2:Y:S02]  /*05a0*/  LDG.E.64 R4, desc[UR36][R4.64] ;  /* 0x0000002404047981 */ /* 0x000ea4000c1e1b00 */
[----:B--2---:R0:W1:Y:S01]  /*05b0*/  F2I.F64.TRUNC R18, R4 ;  /* 0x0000000400127311 */ /* 0x004062000030d100 */
[----:B------:R-:W-:Y:S05]  /*05c0*/  BRA `(.L_x_42921) ;  /* 0x0000000800687947 */ /* 0x000fea0003800000 */
.L_x_42929:
        /* <DEDUP_REMOVED lines=27> */
.L_x_42932:
        /* <DEDUP_REMOVED lines=15> */
.L_x_42931:
[----:B------:R-:W2:Y:S02]  /*0870*/  LDG.E.U16 R0, desc[UR36][R4.64] ;  /* 0x0000002404007981 */ /* 0x000ea4000c1e1500 */
[----:B--2---:R-:W-:-:S06]  /*0880*/  IMAD.U32 R0, R0, 0x10000, RZ ;  /* 0x0001000000007824 */ /* 0x004fcc00078e00ff */
[----:B------:R-:W0:Y:S02]  /*0890*/  F2I.FTZ.TRUNC.NTZ R0, R0 ;  /* 0x0000000000007305 */ /* 0x000e24000021f100 */
[----:B0-----:R-:W-:Y:S01]  /*08a0*/  PRMT R18, R0, 0x7610, R18 ;  /* 0x0000761000127816 */ /* 0x001fe20000000012 */
[----:B------:R-:W-:Y:S06]  /*08b0*/  BRA `(.L_x_42921) ;  /* 0x0000000400ac7947 */ /* 0x000fec0003800000 */
.L_x_42928:
        /* <DEDUP_REMOVED lines=10> */
.L_x_42935:
        /* <DEDUP_REMOVED lines=21> */
.L_x_42939:
[----:B------:R-:W-:Y:S05]  /*0ab0*/  BSYNC.RECONVERGENT B1 ;  /* 0x0000000000017941 */ /* 0x000fea0003800200 */
.L_x_42938:
[----:B------:R-:W-:Y:S01]  /*0ac0*/  IMAD.SHL.U32 R0, R0, 0x100000, RZ ;  /* 0x0010000000007824 */ /* 0x000fe200078e00ff */
[----:B------:R-:W-:-:S04]  /*0ad0*/  LEA R3, R3, 0x3b800000, 0x17 ;  /* 0x3b80000003037811 */ /* 0x000fc800078eb8ff */
[----:B------:R-:W-:-:S07]  /*0ae0*/  LOP3.LUT R0, R3, R0, R7, 0xfe, !PT ;  /* 0x0000000003007212 */ /* 0x000fce00078efe07 */
.L_x_42937:
[----:B------:R-:W-:Y:S05]  /*0af0*/  BSYNC.RECONVERGENT B0 ;  /* 0x0000000000007941 */ /* 0x000fea0003800200 */
.L_x_42936:
[----:B------:R-:W0:Y:S02]  /*0b00*/  F2I.FTZ.TRUNC.NTZ R0, R0 ;  /* 0x0000000000007305 */ /* 0x000e24000021f100 */
[----:B0-----:R-:W-:Y:S01]  /*0b10*/  PRMT R18, R0, 0x7610, R18 ;  /* 0x0000761000127816 */ /* 0x001fe20000000012 */
[----:B------:R-:W-:Y:S06]  /*0b20*/  BRA `(.L_x_42921) ;  /* 0x0000000400107947 */ /* 0x000fec0003800000 */
.L_x_42934:
        /* <DEDUP_REMOVED lines=21> */
.L_x_42943:
[----:B------:R-:W-:Y:S05]  /*0c80*/  BSYNC.RECONVERGENT B1 ;  /* 0x0000000000017941 */ /* 0x000fea0003800200 */
.L_x_42942:
[----:B------:R-:W-:Y:S01]  /*0c90*/  IMAD.SHL.U32 R0, R0, 0x200000, RZ ;  /* 0x0020000000007824 */ /* 0x000fe200078e00ff */
[----:B------:R-:W-:-:S04]  /*0ca0*/  LEA R3, R3, 0x37800000, 0x17 ;  /* 0x3780000003037811 */ /* 0x000fc800078eb8ff */
[----:B------:R-:W-:-:S07]  /*0cb0*/  LOP3.LUT R0, R3, R0, R7, 0xfe, !PT ;  /* 0x0000000003007212 */ /* 0x000fce00078efe07 */
.L_x_42941:
[----:B------:R-:W-:Y:S05]  /*0cc0*/  BSYNC.RECONVERGENT B0 ;  /* 0x0000000000007941 */ /* 0x000fea0003800200 */
.L_x_42940:
[----:B------:R-:W0:Y:S02]  /*0cd0*/  F2I.FTZ.TRUNC.NTZ R0, R0 ;  /* 0x0000000000007305 */ /* 0x000e24000021f100 */
[----:B0-----:R-:W-:Y:S01]  /*0ce0*/  PRMT R18, R0, 0x7610, R18 ;  /* 0x0000761000127816 */ /* 0x001fe20000000012 */
[----:B------:R-:W-:Y:S06]  /*0cf0*/  BRA `(.L_x_42921) ;  /* 0x00000000009c7947 */ /* 0x000fec0003800000 */
.L_x_42933:
[----:B------:R-:W-:-:S09]  /*0d00*/  UISETP.NE.AND UP0, UPT, UR4, 0x1c, UPT ;  /* 0x0000001c0400788c */ /* 0x000fd2000bf05270 */
[----:B------:R-:W-:Y:S05]  /*0d10*/  BRA.U !UP0, `(.L_x_42944) ;  /* 0x0000000108907547 */ /* 0x000fea000b800000 */
[----:B------:R-:W-:-:S09]  /*0d20*/  UISETP.NE.AND UP0, UPT, UR4, 0x1d, UPT ;  /* 0x0000001d0400788c */ /* 0x000fd2000bf05270 */
[----:B------:R-:W-:Y:S05]  /*0d30*/  BRA.U !UP0, `(.L_x_42945) ;  /* 0x0000000108807547 */ /* 0x000fea000b800000 */
[----:B------:R-:W-:-:S09]  /*0d40*/  UISETP.NE.AND UP0, UPT, UR4, 0x2c, UPT ;  /* 0x0000002c0400788c */ /* 0x000fd2000bf05270 */
[----:B------:R-:W-:Y:S05]  /*0d50*/  BRA.U !UP0, `(.L_x_42946) ;  /* 0x0000000108487547 */ /* 0x000fea000b800000 */
.L_x_42920:
        /* <DEDUP_REMOVED lines=16> */
.L_x_42947:
[----:B------:R-:W-:Y:S01]  /*0e60*/  PRMT R18, RZ, 0x7610, R18 ;  /* 0x00007610ff127816 */ /* 0x000fe20000000012 */
[----:B------:R-:W-:Y:S06]  /*0e70*/  BRA `(.L_x_42921) ;  /* 0x00000000003c7947 */ /* 0x000fec0003800000 */
.L_x_42946:
        /* <DEDUP_REMOVED lines=8> */
.L_x_42949:
[----:B------:R-:W-:Y:S05]  /*0f00*/  BSYNC.RECONVERGENT B0 ;  /* 0x0000000000007941 */ /* 0x000fea0003800200 */
.L_x_42948:
[----:B------:R-:W0:Y:S02]  /*0f10*/  F2I.FTZ.TRUNC.NTZ R0, R0 ;  /* 0x0000000000007305 */ /* 0x000e24000021f100 */
[----:B0-----:R-:W-:Y:S01]  /*0f20*/  PRMT R18, R0, 0x7610, R18 ;  /* 0x0000761000127816 */ /* 0x001fe20000000012 */
[----:B------:R-:W-:Y:S06]  /*0f30*/  BRA `(.L_x_42921) ;  /* 0x00000000000c7947 */ /* 0x000fec0003800000 */
.L_x_42945:
[----:B------:R0:W5:Y:S01]  /*0f40*/  LDG.E.U16 R18, desc[UR36][R4.64] ;  /* 0x0000002404127981 */ /* 0x000162000c1e1500 */
[----:B------:R-:W-:Y:S05]  /*0f50*/  BRA `(.L_x_42921) ;  /* 0x0000000000047947 */ /* 0x000fea0003800000 */
.L_x_42944:
[----:B------:R0:W5:Y:S02]  /*0f60*/  LDG.E.U16 R18, desc[UR36][R4.64] ;  /* 0x0000002404127981 */ /* 0x000164000c1e1500 */
.L_x_42921:
        /* <DEDUP_REMOVED lines=18> */
.L_x_42953:
[----:B------:R1:W5:Y:S01]  /*1090*/  LDG.E.U8 R27, desc[UR36][R4.64] ;  /* 0x00000024041b7981 */ /* 0x000362000c1e1100 */
[----:B------:R-:W-:Y:S05]  /*10a0*/  BRA `(.L_x_42955) ;  /* 0x0000000c00507947 */ /* 0x000fea0003800000 */
.L_x_42952:
        /* <DEDUP_REMOVED lines=8> */
.L_x_42957:
[----:B------:R3:W5:Y:S01]  /*1130*/  LDG.E.U16 R27, desc[UR36][R4.64] ;  /* 0x00000024041b7981 */ /* 0x000762000c1e1500 */
[----:B------:R-:W-:Y:S05]  /*1140*/  BRA `(.L_x_42955) ;  /* 0x0000000c00287947 */ /* 0x000fea0003800000 */
.L_x_42956:
[----:B------:R2:W5:Y:S01]  /*1150*/  LDG.E.U16 R27, desc[UR36][R4.64] ;  /* 0x00000024041b7981 */ /* 0x000562000c1e1500 */
[----:B------:R-:W-:Y:S05]  /*1160*/  BRA `(.L_x_42955) ;  /* 0x0000000c00207947 */ /* 0x000fea0003800000 */
.L_x_42951:
        /* <DEDUP_REMOVED lines=9> */
.L_x_42959:
[----:B------:R-:W2:Y:S02]  /*1200*/  LDG.E.U16 R0, desc[UR36][R4.64] ;  /* 0x0000002404007981 */ /* 0x000ea4000c1e1500 */
[----:B--2---:R-:W-:-:S06]  /*1210*/  HADD2.F32 R0, -RZ, R0.H0_H0 ;  /* 0x20000000ff007230 */ /* 0x004fcc0000004100 */
[----:B------:R-:W0:Y:S02]  /*1220*/  F2I.FTZ.TRUNC.NTZ R0, R0 ;  /* 0x0000000000007305 */ /* 0x000e24000021f100 */
[----:B0-----:R-:W-:Y:S01]  /*1230*/  PRMT R27, R0, 0x7610, R27 ;  /* 0x00007610001b7816 */ /* 0x001fe2000000001b */
[----:B------:R-:W-:Y:S06]  /*1240*/  BRA `(.L_x_42955) ;  /* 0x0000000800e87947 */ /* 0x000fec0003800000 */
.L_x_42958:
        /* <DEDUP_REMOVED lines=9> */
.L_x_42961:
[----:B------:R-:W2:Y:S02]  /*12e0*/  LDG.E.U16 R4, desc[UR36][R4.64] ;  /* 0x0000002404047981 */ /* 0x000ea4000c1e1500 */
[----:B--2---:R-:W-:-:S06]  /*12f0*/  HADD2.F32 R0, -RZ, R4.H0_H0 ;  /* 0x20000004ff007230 */ /* 0x004fcc0000004100 */
[----:B------:R-:W0:Y:S02]  /*1300*/  F2I.FTZ.TRUNC.NTZ R0, R0 ;  /* 0x0000000000007305 */ /* 0x000e24000021f100 */
[----:B0-----:R-:W-:Y:S01]  /*1310*/  PRMT R27, R0, 0x7610, R27 ;  /* 0x00007610001b7816 */ /* 0x001fe2000000001b */
[----:B------:R-:W-:Y:S06]  /*1320*/  BRA `(.L_x_42955) ;  /* 0x0000000800b07947 */ /* 0x000fec0003800000 */
.L_x_42960:
[----:B------:R-:W2:Y:S02]  /*1330*/  LDG.E.64 R4, desc[UR36][R4.64] ;  /* 0x0000002404047981 */ /* 0x000ea4000c1e1b00 */
[----:B--2---:R0:W1:Y:S01]  /*1340*/  F2I.F64.TRUNC R27, R4 ;  /* 0x00000004001b7311 */ /* 0x004062000030d100 */
[----:B------:R-:W-:Y:S05]  /*1350*/  BRA `(.L_x_42955) ;  /* 0x0000000800a47947 */ /* 0x000fea0003800000 */
.L_x_42950:
        /* <DEDUP_REMOVED lines=12> */
.L_x_42964:
[----:B------:R-:W2:Y:S02]  /*1420*/  LDG.E.64 R4, desc[UR36][R4.64] ;  /* 0x0000002404047981 */ /* 0x000ea4000c1e1b00 */
[----:B--2---:R0:W1:Y:S01]  /*1430*/  F2I.F64.TRUNC R27, R4 ;  /* 0x00000004001b7311 */ /* 0x004062000030d100 */
[----:B------:R-:W-:Y:S05]  /*1440*/  BRA `(.L_x_42955) ;  /* 0x0000000800687947 */ /* 0x000fea0003800000 */
.L_x_42963:
        /* <DEDUP_REMOVED lines=27> */
.L_x_42966:
        /* <DEDUP_REMOVED lines=15> */
.L_x_42965:
[----:B------:R-:W2:Y:S02]  /*16f0*/  LDG.E.U16 R0, desc[UR36][R4.64] ;  /* 0x0000002404007981 */ /* 0x000ea4000c1e1500 */
[----:B--2---:R-:W-:-:S06]  /*1700*/  IMAD.U32 R0, R0, 0x10000, RZ ;  /* 0x0001000000007824 */ /* 0x004fcc00078e00ff */
[----:B------:R-:W0:Y:S02]  /*1710*/  F2I.FTZ.TRUNC.NTZ R0, R0 ;  /* 0x0000000000007305 */ /* 0x000e24000021f100 */
[----:B0-----:R-:W-:Y:S01]  /*1720*/  PRMT R27, R0, 0x7610, R27 ;  /* 0x00007610001b7816 */ /* 0x001fe2000000001b */
[----:B------:R-:W-:Y:S06]  /*1730*/  BRA `(.L_x_42955) ;  /* 0x0000000400ac7947 */ /* 0x000fec0003800000 */
.L_x_42962:
        /* <DEDUP_REMOVED lines=10> */
.L_x_42969:
        /* <DEDUP_REMOVED lines=21> */
.L_x_42973:
[----:B------:R-:W-:Y:S05]  /*1930*/  BSYNC.RECONVERGENT B1 ;  /* 0x0000000000017941 */ /* 0x000fea0003800200 */
.L_x_42972:
[----:B------:R-:W-:Y:S01]  /*1940*/  IMAD.SHL.U32 R0, R0, 0x100000, RZ ;  /* 0x0010000000007824 */ /* 0x000fe200078e00ff */
[----:B------:R-:W-:-:S04]  /*1950*/  LEA R3, R3, 0x3b800000, 0x17 ;  /* 0x3b80000003037811 */ /* 0x000fc800078eb8ff */
[----:B------:R-:W-:-:S07]  /*1960*/  LOP3.LUT R0, R3, R0, R7, 0xfe, !PT ;  /* 0x0000000003007212 */ /* 0x000fce00078efe07 */
.L_x_42971:
[----:B------:R-:W-:Y:S05]  /*1970*/  BSYNC.RECONVERGENT B0 ;  /* 0x0000000000007941 */ /* 0x000fea0003800200 */
.L_x_42970:
[----:B------:R-:W0:Y:S02]  /*1980*/  F2I.FTZ.TRUNC.NTZ R0, R0 ;  /* 0x0000000000007305 */ /* 0x000e24000021f100 */
[----:B0-----:R-:W-:Y:S01]  /*1990*/  PRMT R27, R0, 0x7610, R27 ;  /* 0x00007610001b7816 */ /* 0x001fe2000000001b */
[----:B------:R-:W-:Y:S06]  /*19a0*/  BRA `(.L_x_42955) ;  /* 0x0000000400107947 */ /* 0x000fec0003800000 */
.L_x_42968:
        /* <DEDUP_REMOVED lines=21> */
.L_x_42977:
[----:B------:R-:W-:Y:S05]  /*1b00*/  BSYNC.RECONVERGENT B1 ;  /* 0x0000000000017941 */ /* 0x000fea0003800200 */
.L_x_42976:
[----:B------:R-:W-:Y:S01]  /*1b10*/  IMAD.SHL.U32 R0, R0, 0x200000, RZ ;  /* 0x0020000000007824 */ /* 0x000fe200078e00ff */
[----:B------:R-:W-:-:S04]  /*1b20*/  LEA R3, R3, 0x37800000, 0x17 ;  /* 0x3780000003037811 */ /* 0x000fc800078eb8ff */
[----:B------:R-:W-:-:S07]  /*1b30*/  LOP3.LUT R0, R3, R0, R7, 0xfe, !PT ;  /* 0x0000000003007212 */ /* 0x000fce00078efe07 */
.L_x_42975:
[----:B------:R-:W-:Y:S05]  /*1b40*/  BSYNC.RECONVERGENT B0 ;  /* 0x0000000000007941 */ /* 0x000fea0003800200 */
.L_x_42974:
[----:B------:R-:W0:Y:S02]  /*1b50*/  F2I.FTZ.TRUNC.NTZ R0, R0 ;  /* 0x0000000000007305 */ /* 0x000e24000021f100 */
[----:B0-----:R-:W-:Y:S01]  /*1b60*/  PRMT R27, R0, 0x7610, R27 ;  /* 0x00007610001b7816 */ /* 0x001fe2000000001b */
[----:B------:R-:W-:Y:S06]  /*1b70*/  BRA `(.L_x_42955) ;  /* 0x00000000009c7947 */ /* 0x000fec0003800000 */
.L_x_42967:
[----:B------:R-:W-:-:S09]  /*1b80*/  UISETP.NE.AND UP0, UPT, UR4, 0x1c, UPT ;  /* 0x0000001c0400788c */ /* 0x000fd2000bf05270 */
[----:B------:R-:W-:Y:S05]  /*1b90*/  BRA.U !UP0, `(.L_x_42978) ;  /* 0x0000000108907547 */ /* 0x000fea000b800000 */
[----:B------:R-:W-:-:S09]  /*1ba0*/  UISETP.NE.AND UP0, UPT, UR4, 0x1d, UPT ;  /* 0x0000001d0400788c */ /* 0x000fd2000bf05270 */
[----:B------:R-:W-:Y:S05]  /*1bb0*/  BRA.U !UP0, `(.L_x_42979) ;  /* 0x0000000108807547 */ /* 0x000fea000b800000 */
[----:B------:R-:W-:-:S09]  /*1bc0*/  UISETP.NE.AND UP0, UPT, UR4, 0x2c, UPT ;  /* 0x0000002c0400788c */ /* 0x000fd2000bf05270 */
[----:B------:R-:W-:Y:S05]  /*1bd0*/  BRA.U !UP0, `(.L_x_42980) ;  /* 0x0000000108487547 */ /* 0x000fea000b800000 */
.L_x_42954:
        /* <DEDUP_REMOVED lines=16> */
.L_x_42981:
[----:B------:R-:W-:Y:S01]  /*1ce0*/  PRMT R27, RZ, 0x7610, R27 ;  /* 0x00007610ff1b7816 */ /* 0x000fe2000000001b */
[----:B------:R-:W-:Y:S06]  /*1cf0*/  BRA `(.L_x_42955) ;  /* 0x00000000003c7947 */ /* 0x000fec0003800000 */
.L_x_42980:
        /* <DEDUP_REMOVED lines=8> */
.L_x_42983:
[----:B------:R-:W-:Y:S05]  /*1d80*/  BSYNC.RECONVERGENT B0 ;  /* 0x0000000000007941 */ /* 0x000fea0003800200 */
.L_x_42982:
[----:B------:R-:W0:Y:S02]  /*1d90*/  F2I.FTZ.TRUNC.NTZ R0, R0 ;  /* 0x0000000000007305 */ /* 0x000e24000021f100 */
[----:B0-----:R-:W-:Y:S01]  /*1da0*/  PRMT R27, R0, 0x7610, R27 ;  /* 0x00007610001b7816 */ /* 0x001fe2000000001b */
[----:B------:R-:W-:Y:S06]  /*1db0*/  BRA `(.L_x_42955) ;  /* 0x00000000000c7947 */ /* 0x000fec0003800000 */
.L_x_42979:
[----:B------:R0:W5:Y:S01]  /*1dc0*/  LDG.E.U16 R27, desc[UR36][R4.64] ;  /* 0x00000024041b7981 */ /* 0x000162000c1e1500 */
[----:B------:R-:W-:Y:S05]  /*1dd0*/  BRA `(.L_x_42955) ;  /* 0x0000000000047947 */ /* 0x000fea0003800000 */
.L_x_42978:
[----:B------:R0:W5:Y:S02]  /*1de0*/  LDG.E.U16 R27, desc[UR36][R4.64] ;  /* 0x00000024041b7981 */ /* 0x000164000c1e1500 */
.L_x_42955:
[----:B-----5:R-:W-:Y:S01]  /*1df0*/  PRMT R26, R18, 0x9910, RZ ;  /* 0x00009910121a7816 */ /* 0x020fe200000000ff */
[----:B------:R-:W-:-:S07]  /*1e00*/  VIADD R17, R25, 0x80 ;  /* 0x0000008019117836 */ /* 0x000fce0000000000 */
.L_x_42915:
[----:B------:R-:W-:Y:S05]  /*1e10*/  BSYNC.RECONVERGENT B6 ;  /* 0x0000000000067941 */ /* 0x000fea0003800200 */
.L_x_42914:
[----:B------:R-:W-:Y:S01]  /*1e20*/  ISETP.GE.AND P0, PT, R17, R16, PT ;  /* 0x000000101100720c */ /* 0x000fe20003f06270 */
[----:B------:R-:W-:Y:S01]  /*1e30*/  BSSY.RECONVERGENT B6, `(.L_x_42984) ;  /* 0x00001d7000067945 */ /* 0x000fe20003800200 */
[----:B------:R-:W-:Y:S01]  /*1e40*/  PRMT R24, RZ, 0x7610, R24 ;  /* 0x00007610ff187816 */ /* 0x000fe20000000018 */
[----:B------:R-:W-:-:S10]  /*1e50*/  IMAD.MOV.U32 R22, RZ, RZ, RZ ;  /* 0x000000ffff167224 */ /* 0x000fd400078e00ff */
        /* <DEDUP_REMOVED lines=20> */
.L_x_42989:
[----:B------:R0:W5:Y:S01]  /*1fa0*/  LDG.E.U8 R18, desc[UR36][R4.64] ;  /* 0x0000002404127981 */ /* 0x000162000c1e1100 */
[----:B------:R-:W-:Y:S05]  /*1fb0*/  BRA `(.L_x_42991) ;  /* 0x0000000c00507947 */ /* 0x000fea0003800000 */
.L_x_42988:
        /* <DEDUP_REMOVED lines=8> */
.L_x_42993:
[----:B------:R0:W5:Y:S01]  /*2040*/  LDG.E.U16 R18, desc[UR36][R4.64] ;  /* 0x0000002404127981 */ /* 0x000162000c1e1500 */
[----:B------:R-:W-:Y:S05]  /*2050*/  BRA `(.L_x_42991) ;  /* 0x0000000c00287947 */ /* 0x000fea0003800000 */
.L_x_42992:
[----:B------:R0:W5:Y:S01]  /*2060*/  LDG.E.U16 R18, desc[UR36][R4.64] ;  /* 0x0000002404127981 */ /* 0x000162000c1e1500 */
[----:B------:R-:W-:Y:S05]  /*2070*/  BRA `(.L_x_42991) ;  /* 0x0000000c00207947 */ /* 0x000fea0003800000 */
.L_x_42987:
        /* <DEDUP_REMOVED lines=9> */
.L_x_42995:
[----:B------:R-:W2:Y:S02]  /*2110*/  LDG.E.U16 R0, desc[UR36][R4.64] ;  /* 0x0000002404007981 */ /* 0x000ea4000c1e1500 */
[----:B--2---:R-:W-:-:S06]  /*2120*/  HADD2.F32 R0, -RZ, R0.H0_H0 ;  /* 0x20000000ff007230 */ /* 0x004fcc0000004100 */
[----:B------:R-:W0:Y:S02]  /*2130*/  F2I.FTZ.TRUNC.NTZ R0, R0 ;  /* 0x0000000000007305 */ /* 0x000e24000021f100 */
[----:B0-----:R-:W-:Y:S01]  /*2140*/  PRMT R18, R0, 0x7610, R18 ;  /* 0x0000761000127816 */ /* 0x001fe20000000012 */
[----:B------:R-:W-:Y:S06]  /*2150*/  BRA `(.L_x_42991) ;  /* 0x0000000800e87947 */ /* 0x000fec0003800000 */
.L_x_42994:
        /* <DEDUP_REMOVED lines=9> */
.L_x_42997:
[----:B------:R-:W2:Y:S02]  /*21f0*/  LDG.E.U16 R4, desc[UR36][R4.64] ;  /* 0x0000002404047981 */ /* 0x000ea4000c1e1500 */
[----:B--2---:R-:W-:-:S06]  /*2200*/  HADD2.F32 R0, -RZ, R4.H0_H0 ;  /* 0x20000004ff007230 */ /* 0x004fcc0000004100 */
[----:B------:R-:W0:Y:S02]  /*2210*/  F2I.FTZ.TRUNC.NTZ R0, R0 ;  /* 0x0000000000007305 */ /* 0x000e24000021f100 */
[----:B0-----:R-:W-:Y:S01]  /*2220*/  PRMT R18, R0, 0x7610, R18 ;  /* 0x0000761000127816 */ /* 0x001fe20000000012 */
[----:B------:R-:W-:Y:S06]  /*2230*/  BRA `(.L_x_42991) ;  /* 0x0000000800b07947 */ /* 0x000fec0003800000 */
.L_x_42996:
[----:B------:R-:W2:Y:S02]  /*2240*/  LDG.E.64 R4, desc[UR36][R4.64] ;  /* 0x0000002404047981 */ /* 0x000ea4000c1e1b00 */
[----:B--2---:R0:W1:Y:S01]  /*2250*/  F2I.F64.TRUNC R18, R4 ;  /* 0x0000000400127311 */ /* 0x004062000030d100 */
[----:B------:R-:W-:Y:S05]  /*2260*/  BRA `(.L_x_42991) ;  /* 0x0000000800a47947 */ /* 0x000fea0003800000 */
.L_x_42986:
        /* <DEDUP_REMOVED lines=12> */
.L_x_43000:
[----:B------:R-:W2:Y:S02]  /*2330*/  LDG.E.64 R4, desc[UR36][R4.64] ;  /* 0x0000002404047981 */ /* 0x000ea4000c1e1b00 */
[----:B--2---:R0:W1:Y:S01]  /*2340*/  F2I.F64.TRUNC R18, R4 ;  /* 0x0000000400127311 */ /* 0x004062000030d100 */
[----:B------:R-:W-:Y:S05]  /*2350*/  BRA `(.L_x_42991) ;  /* 0x0000000800687947 */ /* 0x000fea0003800000 */
.L_x_42999:
        /* <DEDUP_REMOVED lines=27> */
.L_x_43002:
        /* <DEDUP_REMOVED lines=15> */
.L_x_43001:
[----:B------:R-:W2:Y:S02]  /*2600*/  LDG.E.U16 R0, desc[UR36][R4.64] ;  /* 0x0000002404007981 */ /* 0x000ea4000c1e1500 */
[----:B--2---:R-:W-:-:S06]  /*2610*/  IMAD.U32 R0, R0, 0x10000, RZ ;  /* 0x0001000000007824 */ /* 0x004fcc00078e00ff */
[----:B------:R-:W0:Y:S02]  /*2620*/  F2I.FTZ.TRUNC.NTZ R0, R0 ;  /* 0x0000000000007305 */ /* 0x000e24000021f100 */
[----:B0-----:R-:W-:Y:S01]  /*2630*/  PRMT R18, R0, 0x7610, R18 ;  /* 0x0000761000127816 */ /* 0x001fe20000000012 */
[----:B------:R-:W-:Y:S06]  /*2640*/  BRA `(.L_x_42991) ;  /* 0x0000000400ac7947 */ /* 0x000fec0003800000 */
.L_x_42998:
        /* <DEDUP_REMOVED lines=10> */
.L_x_43005:
        /* <DEDUP_REMOVED lines=21> */
.L_x_43009:
[----:B------:R-:W-:Y:S05]  /*2840*/  BSYNC.RECONVERGENT B1 ;  /* 0x0000000000017941 */ /* 0x000fea0003800200 */
.L_x_43008:
[----:B------:R-:W-:Y:S01]  /*2850*/  IMAD.SHL.U32 R0, R0, 0x100000, RZ ;  /* 0x0010000000007824 */ /* 0x000fe200078e00ff */
[----:B------:R-:W-:-:S04]  /*2860*/  LEA R3, R3, 0x3b800000, 0x17 ;  /* 0x3b80000003037811 */ /* 0x000fc800078eb8ff */
[----:B------:R-:W-:-:S07]  /*2870*/  LOP3.LUT R0, R3, R0, R7, 0xfe, !PT ;  /* 0x0000000003007212 */ /* 0x000fce00078efe07 */
.L_x_43007:
[----:B------:R-:W-:Y:S05]  /*2880*/  BSYNC.RECONVERGENT B0 ;  /* 0x0000000000007941 */ /* 0x000fea0003800200 */
.L_x_43006:
[----:B------:R-:W0:Y:S02]  /*2890*/  F2I.FTZ.TRUNC.NTZ R0, R0 ;  /* 0x0000000000007305 */ /* 0x000e24000021f100 */
[----:B0-----:R-:W-:Y:S01]  /*28a0*/  PRMT R18, R0, 0x7610, R18 ;  /* 0x0000761000127816 */ /* 0x001fe20000000012 */
[----:B------:R-:W-:Y:S06]  /*28b0*/  BRA `(.L_x_42991) ;  /* 0x0000000400107947 */ /* 0x000fec0003800000 */
.L_x_43004:
        /* <DEDUP_REMOVED lines=21> */
.L_x_43013:
[----:B------:R-:W-:Y:S05]  /*2a10*/  BSYNC.RECONVERGENT B1 ;  /* 0x0000000000017941 */ /* 0x000fea0003800200 */
.L_x_43012:
[----:B------:R-:W-:Y:S01]  /*2a20*/  IMAD.SHL.U32 R0, R0, 0x200000, RZ ;  /* 0x0020000000007824 */ /* 0x000fe200078e00ff */
[----:B------:R-:W-:-:S04]  /*2a30*/  LEA R3, R3, 0x37800000, 0x17 ;  /* 0x3780000003037811 */ /* 0x000fc800078eb8ff */
[----:B------:R-:W-:-:S07]  /*2a40*/  LOP3.LUT R0, R3, R0, R7, 0xfe, !PT ;  /* 0x0000000003007212 */ /* 0x000fce00078efe07 */
.L_x_43011:
[----:B------:R-:W-:Y:S05]  /*2a50*/  BSYNC.RECONVERGENT B0 ;  /* 0x0000000000007941 */ /* 0x000fea0003800200 */
.L_x_43010:
[----:B------:R-:W0:Y:S02]  /*2a60*/  F2I.FTZ.TRUNC.NTZ R0, R0 ;  /* 0x0000000000007305 */ /* 0x000e24000021f100 */
[----:B0-----:R-:W-:Y:S01]  /*2a70*/  PRMT R18, R0, 0x7610, R18 ;  /* 0x0000761000127816 */ /* 0x001fe20000000012 */
[----:B------:R-:W-:Y:S06]  /*2a80*/  BRA `(.L_x_42991) ;  /* 0x00000000009c7947 */ /* 0x000fec0003800000 */
.L_x_43003:
        /* <DEDUP_REMOVED lines=14> */
.L_x_43017:
[----:B------:R-:W-:Y:S05]  /*2b70*/  BSYNC.RECONVERGENT B0 ;  /* 0x0000000000007941 */ /* 0x000fea0003800200 */
.L_x_43016:
[----:B------:R-:W0:Y:S02]  /*2b80*/  F2I.FTZ.TRUNC.NTZ R0, R0 ;  /* 0x0000000000007305 */ /* 0x000e24000021f100 */
[----:B0-----:R-:W-:Y:S01]  /*2b90*/  PRMT R18, R0, 0x7610, R18 ;  /* 0x0000761000127816 */ /* 0x001fe20000000012 */
[----:B------:R-:W-:Y:S06]  /*2ba0*/  BRA `(.L_x_42991) ;  /* 0x0000000000547947 */ /* 0x000fec0003800000 */
.L_x_42990:
        /* <DEDUP_REMOVED lines=16> */
.L_x_43018:
[----:B------:R-:W-:Y:S01]  /*2cb0*/  PRMT R18, RZ, 0x7610, R18 ;  /* 0x00007610ff127816 */ /* 0x000fe20000000012 */
[----:B------:R-:W-:Y:S06]  /*2cc0*/  BRA `(.L_x_42991) ;  /* 0x00000000000c7947 */ /* 0x000fec0003800000 */
.L_x_43015:
[----:B------:R2:W5:Y:S01]  /*2cd0*/  LDG.E.U16 R18, desc[UR36][R4.64] ;  /* 0x0000002404127981 */ /* 0x000562000c1e1500 */
[----:B------:R-:W-:Y:S05]  /*2ce0*/  BRA `(.L_x_42991) ;  /* 0x0000000000047947 */ /* 0x000fea0003800000 */
.L_x_43014:
[----:B------:R3:W5:Y:S02]  /*2cf0*/  LDG.E.U16 R18, desc[UR36][R4.64] ;  /* 0x0000002404127981 */ /* 0x000764000c1e1500 */
.L_x_42991:
        /* <DEDUP_REMOVED lines=18> */
.L_x_43022:
[----:B------:R0:W5:Y:S01]  /*2e20*/  LDG.E.U8 R24, desc[UR36][R4.64] ;  /* 0x0000002404187981 */ /* 0x000162000c1e1100 */
[----:B------:R-:W-:Y:S05]  /*2e30*/  BRA `(.L_x_43024) ;  /* 0x0000000c00507947 */ /* 0x000fea0003800000 */
.L_x_43021:
        /* <DEDUP_REMOVED lines=8> */
.L_x_43026:
[----:B------:R0:W5:Y:S01]  /*2ec0*/  LDG.E.U16 R24, desc[UR36][R4.64] ;  /* 0x0000002404187981 */ /* 0x000162000c1e1500 */
[----:B------:R-:W-:Y:S05]  /*2ed0*/  BRA `(.L_x_43024) ;  /* 0x0000000c00287947 */ /* 0x000fea0003800000 */
.L_x_43025:
[----:B------:R0:W5:Y:S01]  /*2ee0*/  LDG.E.U16 R24, desc[UR36][R4.64] ;  /* 0x0000002404187981 */ /* 0x000162000c1e1500 */
[----:B------:R-:W-:Y:S05]  /*2ef0*/  BRA `(.L_x_43024) ;  /* 0x0000000c00207947 */ /* 0x000fea0003800000 */
.L_x_43020:
        /* <DEDUP_REMOVED lines=9> */
.L_x_43028:
[----:B------:R-:W2:Y:S02]  /*2f90*/  LDG.E.U16 R0, desc[UR36][R4.64] ;  /* 0x0000002404007981 */ /* 0x000ea4000c1e1500 */
[----:B--2---:R-:W-:-:S06]  /*2fa0*/  HADD2.F32 R0, -RZ, R0.H0_H0 ;  /* 0x20000000ff007230 */ /* 0x004fcc0000004100 */
[----:B------:R-:W0:Y:S02]  /*2fb0*/  F2I.FTZ.TRUNC.NTZ R0, R0 ;  /* 0x0000000000007305 */ /* 0x000e24000021f100 */
[----:B0-----:R-:W-:Y:S01]  /*2fc0*/  PRMT R24, R0, 0x7610, R24 ;  /* 0x0000761000187816 */ /* 0x001fe20000000018 */
[----:B------:R-:W-:Y:S06]  /*2fd0*/  BRA `(.L_x_43024) ;  /* 0x0000000800e87947 */ /* 0x000fec0003800000 */
.L_x_43027:
        /* <DEDUP_REMOVED lines=9> */
.L_x_43030:
[----:B------:R-:W2:Y:S02]  /*3070*/  LDG.E.U16 R4, desc[UR36][R4.64] ;  /* 0x0000002404047981 */ /* 0x000ea4000c1e1500 */
[----:B--2---:R-:W-:-:S06]  /*3080*/  HADD2.F32 R0, -RZ, R4.H0_H0 ;  /* 0x20000004ff007230 */ /* 0x004fcc0000004100 */
[----:B------:R-:W0:Y:S02]  /*3090*/  F2I.FTZ.TRUNC.NTZ R0, R0 ;  /* 0x0000000000007305 */ /* 0x000e24000021f100 */
[----:B0-----:R-:W-:Y:S01]  /*30a0*/  PRMT R24, R0, 0x7610, R24 ;  /* 0x0000761000187816 */ /* 0x001fe20000000018 */
[----:B------:R-:W-:Y:S06]  /*30b0*/  BRA `(.L_x_43024) ;  /* 0x0000000800b07947 */ /* 0x000fec0003800000 */
.L_x_43029:
[----:B------:R-:W2:Y:S02]  /*30c0*/  LDG.E.64 R4, desc[UR36][R4.64] ;  /* 0x0000002404047981 */ /* 0x000ea4000c1e1b00 */
[----:B--2---:R0:W2:Y:S01]  /*30d0*/  F2I.F64.TRUNC R24, R4 ;  /* 0x0000000400187311 */ /* 0x0040a2000030d100 */
[----:B------:R-:W-:Y:S05]  /*30e0*/  BRA `(.L_x_43024) ;  /* 0x0000000800a47947 */ /* 0x000fea0003800000 */
.L_x_43019:
        /* <DEDUP_REMOVED lines=12> */
.L_x_43033:
[----:B------:R-:W2:Y:S02]  /*31b0*/  LDG.E.64 R4, desc[UR36][R4.64] ;  /* 0x0000002404047981 */ /* 0x000ea4000c1e1b00 */
[----:B--2---:R4:W0:Y:S01]  /*31c0*/  F2I.F64.TRUNC R24, R4 ;  /* 0x0000000400187311 */ /* 0x004822000030d100 */
[----:B------:R-:W-:Y:S05]  /*31d0*/  BRA `(.L_x_43024) ;  /* 0x0000000800687947 */ /* 0x000fea0003800000 */
.L_x_43032:
        /* <DEDUP_REMOVED lines=27> */
.L_x_43035:
        /* <DEDUP_REMOVED lines=15> */
.L_x_43034:
[----:B------:R-:W2:Y:S02]  /*3480*/  LDG.E.U16 R0, desc[UR36][R4.64] ;  /* 0x0000002404007981 */ /* 0x000ea4000c1e1500 */
[----:B--2---:R-:W-:-:S06]  /*3490*/  IMAD.U32 R0, R0, 0x10000, RZ ;  /* 0x0001000000007824 */ /* 0x004fcc00078e00ff */
[----:B------:R-:W0:Y:S02]  /*34a0*/  F2I.FTZ.TRUNC.NTZ R0, R0 ;  /* 0x0000000000007305 */ /* 0x000e24000021f100 */
[----:B0-----:R-:W-:Y:S01]  /*34b0*/  PRMT R24, R0, 0x7610, R24 ;  /* 0x0000761000187816 */ /* 0x001fe20000000018 */
[----:B------:R-:W-:Y:S06]  /*34c0*/  BRA `(.L_x_43024) ;  /* 0x0000000400ac7947 */ /* 0x000fec0003800000 */
.L_x_43031:
        /* <DEDUP_REMOVED lines=10> */
.L_x_43038:
        /* <DEDUP_REMOVED lines=21> */
.L_x_43042:
[----:B------:R-:W-:Y:S05]  /*36c0*/  BSYNC.RECONVERGENT B1 ;  /* 0x0000000000017941 */ /* 0x000fea0003800200 */
.L_x_43041:
[----:B------:R-:W-:Y:S01]  /*36d0*/  IMAD.SHL.U32 R0, R0, 0x100000, RZ ;  /* 0x0010000000007824 */ /* 0x000fe200078e00ff */
[----:B------:R-:W-:-:S04]  /*36e0*/  LEA R3, R3, 0x3b800000, 0x17 ;  /* 0x3b80000003037811 */ /* 0x000fc800078eb8ff */
[----:B------:R-:W-:-:S07]  /*36f0*/  LOP3.LUT R0, R3, R0, R7, 0xfe, !PT ;  /* 0x0000000003007212 */ /* 0x000fce00078efe07 */
.L_x_43040:
[----:B------:R-:W-:Y:S05]  /*3700*/  BSYNC.RECONVERGENT B0 ;  /* 0x0000000000007941 */ /* 0x000fea0003800200 */
.L_x_43039:
[----:B------:R-:W0:Y:S02]  /*3710*/  F2I.FTZ.TRUNC.NTZ R0, R0 ;  /* 0x0000000000007305 */ /* 0x000e24000021f100 */
[----:B0-----:R-:W-:Y:S01]  /*3720*/  PRMT R24, R0, 0x7610, R24 ;  /* 0x0000761000187816 */ /* 0x001fe20000000018 */
[----:B------:R-:W-:Y:S06]  /*3730*/  BRA `(.L_x_43024) ;  /* 0x0000000400107947 */ /* 0x000fec0003800000 */
.L_x_43037:
        /* <DEDUP_REMOVED lines=21> */
.L_x_43046:
[----:B------:R-:W-:Y:S05]  /*3890*/  BSYNC.RECONVERGENT B1 ;  /* 0x0000000000017941 */ /* 0x000fea0003800200 */
.L_x_43045:
[----:B------:R-:W-:Y:S01]  /*38a0*/  IMAD.SHL.U32 R0, R0, 0x200000, RZ ;  /* 0x0020000000007824 */ /* 0x000fe200078e00ff */
[----:B------:R-:W-:-:S04]  /*38b0*/  LEA R3, R3, 0x37800000, 0x17 ;  /* 0x3780000003037811 */ /* 0x000fc800078eb8ff */
[----:B------:R-:W-:-:S07]  /*38c0*/  LOP3.LUT R0, R3, R0, R7, 0xfe, !PT ;  /* 0x0000000003007212 */ /* 0x000fce00078efe07 */
.L_x_43044:
[----:B------:R-:W-:Y:S05]  /*38d0*/  BSYNC.RECONVERGENT B0 ;  /* 0x0000000000007941 */ /* 0x000fea0003800200 */
.L_x_43043:
[----:B------:R-:W0:Y:S02]  /*38e0*/  F2I.FTZ.TRUNC.NTZ R0, R0 ;  /* 0x0000000000007305 */ /* 0x000e24000021f100 */
[----:B0-----:R-:W-:Y:S01]  /*38f0*/  PRMT R24, R0, 0x7610, R24 ;  /* 0x0000761000187816 */ /* 0x001fe20000000018 */
[----:B------:R-:W-:Y:S06]  /*3900*/  BRA `(.L_x_43024) ;  /* 0x00000000009c7947 */ /* 0x000fec0003800000 */
.L_x_43036:
        /* <DEDUP_REMOVED lines=14> */
.L_x_43050:
[----:B------:R-:W-:Y:S05]  /*39f0*/  BSYNC.RECONVERGENT B0 ;  /* 0x0000000000007941 */ /* 0x000fea0003800200 */
.L_x_43049:
[----:B------:R-:W0:Y:S02]  /*3a00*/  F2I.FTZ.TRUNC.NTZ R0, R0 ;  /* 0x0000000000007305 */ /* 0x000e24000021f100 */
[----:B0-----:R-:W-:Y:S01]  /*3a10*/  PRMT R24, R0, 0x7610, R24 ;  /* 0x0000761000187816 */ /* 0x001fe20000000018 */
[----:B------:R-:W-:Y:S06]  /*3a20*/  BRA `(.L_x_43024) ;  /* 0x0000000000547947 */ /* 0x000fec0003800000 */
.L_x_43023:
        /* <DEDUP_REMOVED lines=16> */
.L_x_43051:
[----:B------:R-:W-:Y:S01]  /*3b30*/  PRMT R24, RZ, 0x7610, R24 ;  /* 0x00007610ff187816 */ /* 0x000fe20000000018 */
[----:B------:R-:W-:Y:S06]  /*3b40*/  BRA `(.L_x_43024) ;  /* 0x00000000000c7947 */ /* 0x000fec0003800000 */
.L_x_43048:
[----:B------:R2:W5:Y:S01]  /*3b50*/  LDG.E.U16 R24, desc[UR36][R4.64] ;  /* 0x0000002404187981 */ /* 0x000562000c1e1500 */
[----:B------:R-:W-:Y:S05]  /*3b60*/  BRA `(.L_x_43024) ;  /* 0x0000000000047947 */ /* 0x000fea0003800000 */
.L_x_43047:
[----:B------:R3:W5:Y:S02]  /*3b70*/  LDG.E.U16 R24, desc[UR36][R4.64] ;  /* 0x0000002404187981 */ /* 0x000764000c1e1500 */
.L_x_43024:
[----:B-1---5:R-:W-:Y:S01]  /*3b80*/  PRMT R22, R18, 0x9910, RZ ;  /* 0x0000991012167816 */ /* 0x022fe200000000ff */
[----:B------:R-:W-:-:S07]  /*3b90*/  VIADD R17, R17, 0x80 ;  /* 0x0000008011117836 */ /* 0x000fce0000000000 */
.L_x_42985:
[----:B------:R-:W-:Y:S05]  /*3ba0*/  BSYNC.RECONVERGENT B6 ;  /* 0x0000000000067941 */ /* 0x000fea0003800200 */
.L_x_42984:
        /* <DEDUP_REMOVED lines=24> */
.L_x_43057:
[----:B------:R0:W5:Y:S01]  /*3d30*/  LDG.E.U8 R19, desc[UR36][R4.64] ;  /* 0x0000002404137981 */ /* 0x000162000c1e1100 */
[----:B------:R-:W-:Y:S05]  /*3d40*/  BRA `(.L_x_43059) ;  /* 0x0000000c00507947 */ /* 0x000fea0003800000 */
.L_x_43056:
        /* <DEDUP_REMOVED lines=8> */
.L_x_43061:
[----:B------:R0:W5:Y:S01]  /*3dd0*/  LDG.E.U16 R19, desc[UR36][R4.64] ;  /* 0x0000002404137981 */ /* 0x000162000c1e1500 */
[----:B------:R-:W-:Y:S05]  /*3de0*/  BRA `(.L_x_43059) ;  /* 0x0000000c00287947 */ /* 0x000fea0003800000 */
.L_x_43060:
[----:B------:R0:W5:Y:S01]  /*3df0*/  LDG.E.U16 R19, desc[UR36][R4.64] ;  /* 0x0000002404137981 */ /* 0x000162000c1e1500 */
[----:B------:R-:W-:Y:S05]  /*3e00*/  BRA `(.L_x_43059) ;  /* 0x0000000c00207947 */ /* 0x000fea0003800000 */
.L_x_43055:
        /* <DEDUP_REMOVED lines=9> */
.L_x_43063:
[----:B------:R-:W2:Y:S02]  /*3ea0*/  LDG.E.U16 R0, desc[UR36][R4.64] ;  /* 0x0000002404007981 */ /* 0x000ea4000c1e1500 */
[----:B--2---:R-:W-:-:S06]  /*3eb0*/  HADD2.F32 R0, -RZ, R0.H0_H0 ;  /* 0x20000000ff007230 */ /* 0x004fcc0000004100 */
[----:B------:R-:W0:Y:S02]  /*3ec0*/  F2I.FTZ.TRUNC.NTZ R0, R0 ;  /* 0x0000000000007305 */ /* 0x000e24000021f100 */
[----:B0-----:R-:W-:Y:S01]  /*3ed0*/  PRMT R19, R0, 0x7610, R19 ;  /* 0x0000761000137816 */ /* 0x001fe20000000013 */
[----:B------:R-:W-:Y:S06]  /*3ee0*/  BRA `(.L_x_43059) ;  /* 0x0000000800e87947 */ /* 0x000fec0003800000 */
.L_x_43062:
        /* <DEDUP_REMOVED lines=9> */
.L_x_43065:
[----:B------:R-:W2:Y:S02]  /*3f80*/  LDG.E.U16 R4, desc[UR36][R4.64] ;  /* 0x0000002404047981 */ /* 0x000ea4000c1e1500 */
[----:B--2---:R-:W-:-:S06]  /*3f90*/  HADD2.F32 R0, -RZ, R4.H0_H0 ;  /* 0x20000004ff007230 */ /* 0x004fcc0000004100 */
[----:B------:R-:W0:Y:S02]  /*3fa0*/  F2I.FTZ.TRUNC.NTZ R0, R0 ;  /* 0x0000000000007305 */ /* 0x000e24000021f100 */
[----:B0-----:R-:W-:Y:S01]  /*3fb0*/  PRMT R19, R0, 0x7610, R19 ;  /* 0x0000761000137816 */ /* 0x001fe20000000013 */
[----:B------:R-:W-:Y:S06]  /*3fc0*/  BRA `(.L_x_43059) ;  /* 0x0000000800b07947 */ /* 0x000fec0003800000 */
.L_x_43064:
[----:B------:R-:W2:Y:S02]  /*3fd0*/  LDG.E.64 R4, desc[UR36][R4.64] ;  /* 0x0000002404047981 */ /* 0x000ea4000c1e1b00 */
[----:B--2---:R0:W1:Y:S01]  /*3fe0*/  F2I.F64.TRUNC R19, R4 ;  /* 0x0000000400137311 */ /* 0x004062000030d100 */
[----:B------:R-:W-:Y:S05]  /*3ff0*/  BRA `(.L_x_43059) ;  /* 0x0000000800a47947 */ /* 0x000fea0003800000 */
.L_x_43054:
        /* <DEDUP_REMOVED lines=12> */
.L_x_43068:
[----:B------:R-:W2:Y:S02]  /*40c0*/  LDG.E.64 R4, desc[UR36][R4.64] ;  /* 0x0000002404047981 */ /* 0x000ea4000c1e1b00 */
[----:B--2---:R0:W1:Y:S01]  /*40d0*/  F2I.F64.TRUNC R19, R4 ;  /* 0x0000000400137311 */ /* 0x004062000030d100 */
[----:B------:R-:W-:Y:S05]  /*40e0*/  BRA `(.L_x_43059) ;  /* 0x0000000800687947 */ /* 0x000fea0003800000 */
.L_x_43067:
        /* <DEDUP_REMOVED lines=27> */
.L_x_43070:
        /* <DEDUP_REMOVED lines=15> */
.L_x_43069:
[----:B------:R-:W2:Y:S02]  /*4390*/  LDG.E.U16 R0, desc[UR36][R4.64] ;  /* 0x0000002404007981 */ /* 0x000ea4000c1e1500 */
[----:B--2---:R-:W-:-:S06]  /*43a0*/  IMAD.U32 R0, R0, 0x10000, RZ ;  /* 0x0001000000007824 */ /* 0x004fcc00078e00ff */
[----:B------:R-:W0:Y:S02]  /*43b0*/  F2I.FTZ.TRUNC.NTZ R0, R0 ;  /* 0x0000000000007305 */ /* 0x000e24000021f100 */
[----:B0-----:R-:W-:Y:S01]  /*43c0*/  PRMT R19, R0, 0x7610, R19 ;  /* 0x0000761000137816 */ /* 0x001fe20000000013 */
[----:B------:R-:W-:Y:S06]  /*43d0*/  BRA `(.L_x_43059) ;  /* 0x0000000400ac7947 */ /* 0x000fec0003800000 */
.L_x_43066:
        /* <DEDUP_REMOVED lines=10> */
.L_x_43073:
        /* <DEDUP_REMOVED lines=21> */
.L_x_43077:
[----:B------:R-:W-:Y:S05]  /*45d0*/  BSYNC.RECONVERGENT B1 ;  /* 0x0000000000017941 */ /* 0x000fea0003800200 */
.L_x_43076:
[----:B------:R-:W-:Y:S01]  /*45e0*/  IMAD.SHL.U32 R0, R0, 0x100000, RZ ;  /* 0x0010000000007824 */ /* 0x000fe200078e00ff */
[----:B------:R-:W-:-:S04]  /*45f0*/  LEA R3, R3, 0x3b800000, 0x17 ;  /* 0x3b80000003037811 */ /* 0x000fc800078eb8ff */
[----:B------:R-:W-:-:S07]  /*4600*/  LOP3.LUT R0, R3, R0, R7, 0xfe, !PT ;  /* 0x0000000003007212 */ /* 0x000fce00078efe07 */
.L_x_43075:
[----:B------:R-:W-:Y:S05]  /*4610*/  BSYNC.RECONVERGENT B0 ;  /* 0x0000000000007941 */ /* 0x000fea0003800200 */
.L_x_43074:
[----:B------:R-:W0:Y:S02]  /*4620*/  F2I.FTZ.TRUNC.NTZ R0, R0 ;  /* 0x0000000000007305 */ /* 0x000e24000021f100 */
[----:B0-----:R-:W-:Y:S01]  /*4630*/  PRMT R19, R0, 0x7610, R19 ;  /* 0x0000761000137816 */ /* 0x001fe20000000013 */
[----:B------:R-:W-:Y:S06]  /*4640*/  BRA `(.L_x_43059) ;  /* 0x0000000400107947 */ /* 0x000fec0003800000 */
.L_x_43072:
        /* <DEDUP_REMOVED lines=21> */
.L_x_43081:
[----:B------:R-:W-:Y:S05]  /*47a0*/  BSYNC.RECONVERGENT B1 ;  /* 0x0000000000017941 */ /* 0x000fea0003800200 */
.L_x_43080:
[----:B------:R-:W-:Y:S01]  /*47b0*/  IMAD.SHL.U32 R0, R0, 0x200000, RZ ;  /* 0x0020000000007824 */ /* 0x000fe200078e00ff */
[----:B------:R-:W-:-:S04]  /*47c0*/  LEA R3, R3, 0x37800000, 0x17 ;  /* 0x3780000003037811 */ /* 0x000fc800078eb8ff */
[----:B------:R-:W-:-:S07]  /*47d0*/  LOP3.LUT R0, R3, R0, R7, 0xfe, !PT ;  /* 0x0000000003007212 */ /* 0x000fce00078efe07 */
.L_x_43079:
[----:B------:R-:W-:Y:S05]  /*47e0*/  BSYNC.RECONVERGENT B0 ;  /* 0x0000000000007941 */ /* 0x000fea0003800200 */
.L_x_43078:
[----:B------:R-:W0:Y:S02]  /*47f0*/  F2I.FTZ.TRUNC.NTZ R0, R0 ;  /* 0x0000000000007305 */ /* 0x000e24000021f100 */
[----:B0-----:R-:W-:Y:S01]  /*4800*/  PRMT R19, R0, 0x7610, R19 ;  /* 0x0000761000137816 */ /* 0x001fe20000000013 */
[----:B------:R-:W-:Y:S06]  /*4810*/  BRA `(.L_x_43059) ;  /* 0x00000000009c7947 */ /* 0x000fec0003800000 */
.L_x_43071:
        /* <DEDUP_REMOVED lines=14> */
.L_x_43085:
[----:B------:R-:W-:Y:S05]  /*4900*/  BSYNC.RECONVERGENT B0 ;  /* 0x0000000000007941 */ /* 0x000fea0003800200 */
.L_x_43084:
[----:B------:R-:W0:Y:S02]  /*4910*/  F2I.FTZ.TRUNC.NTZ R0, R0 ;  /* 0x0000000000007305 */ /* 0x000e24000021f100 */
[----:B0-----:R-:W-:Y:S01]  /*4920*/  PRMT R19, R0, 0x7610, R19 ;  /* 0x0000761000137816 */ /* 0x001fe20000000013 */
[----:B------:R-:W-:Y:S06]  /*4930*/  BRA `(.L_x_43059) ;  /* 0x0000000000547947 */ /* 0x000fec0003800000 */
.L_x_43058:
        /* <DEDUP_REMOVED lines=16> */
.L_x_43086:
[----:B------:R-:W-:Y:S01]  /*4a40*/  PRMT R19, RZ, 0x7610, R19 ;  /* 0x00007610ff137816 */ /* 0x000fe20000000013 */
[----:B------:R-:W-:Y:S06]  /*4a50*/  BRA `(.L_x_43059) ;  /* 0x00000000000c7947 */ /* 0x000fec0003800000 */
.L_x_43083:
[----:B------:R3:W5:Y:S01]  /*4a60*/  LDG.E.U16 R19, desc[UR36][R4.64] ;  /* 0x0000002404137981 */ /* 0x000762000c1e1500 */
[----:B------:R-:W-:Y:S05]  /*4a70*/  BRA `(.L_x_43059) ;  /* 0x0000000000047947 */ /* 0x000fea0003800000 */
.L_x_43082:
[----:B------:R4:W5:Y:S02]  /*4a80*/  LDG.E.U16 R19, desc[UR36][R4.64] ;  /* 0x0000002404137981 */ /* 0x000964000c1e1500 */
.L_x_43059:
        /* <DEDUP_REMOVED lines=19> */
.L_x_43090:
[----:B------:R0:W5:Y:S01]  /*4bc0*/  LDG.E.U8 R18, desc[UR36][R4.64] ;  /* 0x0000002404127981 */ /* 0x000162000c1e1100 */
[----:B------:R-:W-:Y:S05]  /*4bd0*/  BRA `(.L_x_43092) ;  /* 0x0000000c00507947 */ /* 0x000fea0003800000 */
.L_x_43089:
        /* <DEDUP_REMOVED lines=8> */
.L_x_43094:
[----:B------:R0:W5:Y:S01]  /*4c60*/  LDG.E.U16 R18, desc[UR36][R4.64] ;  /* 0x0000002404127981 */ /* 0x000162000c1e1500 */
[----:B------:R-:W-:Y:S05]  /*4c70*/  BRA `(.L_x_43092) ;  /* 0x0000000c00287947 */ /* 0x000fea0003800000 */
.L_x_43093:
[----:B------:R0:W5:Y:S01]  /*4c80*/  LDG.E.U16 R18, desc[UR36][R4.64] ;  /* 0x0000002404127981 */ /* 0x000162000c1e1500 */
[----:B------:R-:W-:Y:S05]  /*4c90*/  BRA `(.L_x_43092) ;  /* 0x0000000c00207947 */ /* 0x000fea0003800000 */
.L_x_43088:
        /* <DEDUP_REMOVED lines=9> */
.L_x_43096:
[----:B------:R-:W2:Y:S02]  /*4d30*/  LDG.E.U16 R0, desc[UR36][R4.64] ;  /* 0x0000002404007981 */ /* 0x000ea4000c1e1500 */
[----:B--2---:R-:W-:-:S06]  /*4d40*/  HADD2.F32 R0, -RZ, R0.H0_H0 ;  /* 0x20000000ff007230 */ /* 0x004fcc0000004100 */
[----:B------:R-:W0:Y:S02]  /*4d50*/  F2I.FTZ.TRUNC.NTZ R0, R0 ;  /* 0x0000000000007305 */ /* 0x000e24000021f100 */
[----:B0-----:R-:W-:Y:S01]  /*4d60*/  PRMT R18, R0, 0x7610, R18 ;  /* 0x0000761000127816 */ /* 0x001fe20000000012 */
[----:B------:R-:W-:Y:S06]  /*4d70*/  BRA `(.L_x_43092) ;  /* 0x0000000800e87947 */ /* 0x000fec0003800000 */
.L_x_43095:
        /* <DEDUP_REMOVED lines=9> */
.L_x_43098:
[----:B------:R-:W2:Y:S02]  /*4e10*/  LDG.E.U16 R4, desc[UR36][R4.64] ;  /* 0x0000002404047981 */ /* 0x000ea4000c1e1500 */
[----:B--2---:R-:W-:-:S06]  /*4e20*/  HADD2.F32 R0, -RZ, R4.H0_H0 ;  /* 0x20000004ff007230 */ /* 0x004fcc0000004100 */
[----:B------:R-:W0:Y:S02]  /*4e30*/  F2I.FTZ.TRUNC.NTZ R0, R0 ;  /* 0x0000000000007305 */ /* 0x000e24000021f100 */
[----:B0-----:R-:W-:Y:S01]  /*4e40*/  PRMT R18, R0, 0x7610, R18 ;  /* 0x0000761000127816 */ /* 0x001fe20000000012 */
[----:B------:R-:W-:Y:S06]  /*4e50*/  BRA `(.L_x_43092) ;  /* 0x0000000800b07947 */ /* 0x000fec0003800000 */
.L_x_43097:
[----:B------:R-:W2:Y:S02]  /*4e60*/  LDG.E.64 R4, desc[UR36][R4.64] ;  /* 0x0000002404047981 */ /* 0x000ea4000c1e1b00 */
[----:B--2---:R0:W1:Y:S01]  /*4e70*/  F2I.F64.TRUNC R18, R4 ;  /* 0x0000000400127311 */ /* 0x004062000030d100 */
[----:B------:R-:W-:Y:S05]  /*4e80*/  BRA `(.L_x_43092) ;  /* 0x0000000800a47947 */ /* 0x000fea0003800000 */
.L_x_43087:
        /* <DEDUP_REMOVED lines=12> */
.L_x_43101:
[----:B------:R-:W2:Y:S02]  /*4f50*/  LDG.E.64 R4, desc[UR36][R4.64] ;  /* 0x0000002404047981 */ /* 0x000ea4000c1e1b00 */
[----:B--2---:R3:W4:Y:S01]  /*4f60*/  F2I.F64.TRUNC R18, R4 ;  /* 0x0000000400127311 */ /* 0x004722000030d100 */
[----:B------:R-:W-:Y:S05]  /*4f70*/  BRA `(.L_x_43092) ;  /* 0x0000000800687947 */ /* 0x000fea0003800000 */
.L_x_43100:
        /* <DEDUP_REMOVED lines=27> */
.L_x_43103:
        /* <DEDUP_REMOVED lines=15> */
.L_x_43102:
[----:B------:R-:W2:Y:S02]  /*5220*/  LDG.E.U16 R0, desc[UR36][R4.64] ;  /* 0x0000002404007981 */ /* 0x000ea4000c1e1500 */
[----:B--2---:R-:W-:-:S06]  /*5230*/  IMAD.U32 R0, R0, 0x10000, RZ ;  /* 0x0001000000007824 */ /* 0x004fcc00078e00ff */
[----:B------:R-:W0:Y:S02]  /*5240*/  F2I.FTZ.TRUNC.NTZ R0, R0 ;  /* 0x0000000000007305 */ /* 0x000e24000021f100 */
[----:B0-----:R-:W-:Y:S01]  /*5250*/  PRMT R18, R0, 0x7610, R18 ;  /* 0x0000761000127816 */ /* 0x001fe20000000012 */
[----:B------:R-:W-:Y:S06]  /*5260*/  BRA `(.L_x_43092) ;  /* 0x0000000400ac7947 */ /* 0x000fec0003800000 */
.L_x_43099:
        /* <DEDUP_REMOVED lines=10> */
.L_x_43106:
        /* <DEDUP_REMOVED lines=21> */
.L_x_43110:
[----:B------:R-:W-:Y:S05]  /*5460*/  BSYNC.RECONVERGENT B1 ;  /* 0x0000000000017941 */ /* 0x000fea0003800200 */
.L_x_43109:
[----:B------:R-:W-:Y:S01]  /*5470*/  IMAD.SHL.U32 R0, R0, 0x100000, RZ ;  /* 0x0010000000007824 */ /* 0x000fe200078e00ff */
[----:B------:R-:W-:-:S04]  /*5480*/  LEA R3, R3, 0x3b800000, 0x17 ;  /* 0x3b80000003037811 */ /* 0x000fc800078eb8ff */
[----:B------:R-:W-:-:S07]  /*5490*/  LOP3.LUT R0, R3, R0, R7, 0xfe, !PT ;  /* 0x0000000003007212 */ /* 0x000fce00078efe07 */
.L_x_43108:
[----:B------:R-:W-:Y:S05]  /*54a0*/  BSYNC.RECONVERGENT B0 ;  /* 0x0000000000007941 */ /* 0x000fea0003800200 */
.L_x_43107:
[----:B------:R-:W0:Y:S02]  /*54b0*/  F2I.FTZ.TRUNC.NTZ R0, R0 ;  /* 0x0000000000007305 */ /* 0x000e24000021f100 */
[----:B0-----:R-:W-:Y:S01]  /*54c0*/  PRMT R18, R0, 0x7610, R18 ;  /* 0x0000761000127816 */ /* 0x001fe20000000012 */
[----:B------:R-:W-:Y:S06]  /*54d0*/  BRA `(.L_x_43092) ;  /* 0x0000000400107947 */ /* 0x000fec0003800000 */
.L_x_43105:
        /* <DEDUP_REMOVED lines=21> */
.L_x_43114:
[----:B------:R-:W-:Y:S05]  /*5630*/  BSYNC.RECONVERGENT B1 ;  /* 0x0000000000017941 */ /* 0x000fea0003800200 */
.L_x_43113:
[----:B------:R-:W-:Y:S01]  /*5640*/  IMAD.SHL.U32 R0, R0, 0x200000, RZ ;  /* 0x0020000000007824 */ /* 0x000fe200078e00ff */
[----:B------:R-:W-:-:S04]  /*5650*/  LEA R3, R3, 0x37800000, 0x17 ;  /* 0x3780000003037811 */ /* 0x000fc800078eb8ff */
[----:B------:R-:W-:-:S07]  /*5660*/  LOP3.LUT R0, R3, R0, R7, 0xfe, !PT ;  /* 0x0000000003007212 */ /* 0x000fce00078efe07 */
.L_x_43112:
[----:B------:R-:W-:Y:S05]  /*5670*/  BSYNC.RECONVERGENT B0 ;  /* 0x0000000000007941 */ /* 0x000fea0003800200 */
.L_x_43111:
[----:B------:R-:W0:Y:S02]  /*5680*/  F2I.FTZ.TRUNC.NTZ R0, R0 ;  /* 0x0000000000007305 */ /* 0x000e24000021f100 */
[----:B0-----:R-:W-:Y:S01]  /*5690*/  PRMT R18, R0, 0x7610, R18 ;  /* 0x0000761000127816 */ /* 0x001fe20000000012 */
[----:B------:R-:W-:Y:S06]  /*56a0*/  BRA `(.L_x_43092) ;  /* 0x00000000009c7947 */ /* 0x000fec0003800000 */
.L_x_43104:
        /* <DEDUP_REMOVED lines=14> */
.L_x_43118:
[----:B------:R-:W-:Y:S05]  /*5790*/  BSYNC.RECONVERGENT B0 ;  /* 0x0000000000007941 */ /* 0x000fea0003800200 */
.L_x_43117:
[----:B------:R-:W0:Y:S02]  /*57a0*/  F2I.FTZ.TRUNC.NTZ R0, R0 ;  /* 0x0000000000007305 */ /* 0x000e24000021f100 */
[----:B0-----:R-:W-:Y:S01]  /*57b0*/  PRMT R18, R0, 0x7610, R18 ;  /* 0x0000761000127816 */ /* 0x001fe20000000012 */
[----:B------:R-:W-:Y:S06]  /*57c0*/  BRA `(.L_x_43092) ;  /* 0x0000000000547947 */ /* 0x000fec0003800000 */
.L_x_43091:
        /* <DEDUP_REMOVED lines=16> */
.L_x_43119:
[----:B------:R-:W-:Y:S01]  /*58d0*/  PRMT R18, RZ, 0x7610, R18 ;  /* 0x00007610ff127816 */ /* 0x000fe20000000012 */
[----:B------:R-:W-:Y:S06]  /*58e0*/  BRA `(.L_x_43092) ;  /* 0x00000000000c7947 */ /* 0x000fec0003800000 */
.L_x_43116:
[----:B------:R1:W5:Y:S01]  /*58f0*/  LDG.E.U16 R18, desc[UR36][R4.64] ;  /* 0x0000002404127981 */ /* 0x000362000c1e1500 */
[----:B------:R-:W-:Y:S05]  /*5900*/  BRA `(.L_x_43092) ;  /* 0x0000000000047947 */ /* 0x000fea0003800000 */
.L_x_43115:
[----:B------:R2:W5:Y:S02]  /*5910*/  LDG.E.U16 R18, desc[UR36][R4.64] ;  /* 0x0000002404127981 */ /* 0x000564000c1e1500 */
.L_x_43092:
[----:B-----5:R-:W-:Y:S01]  /*5920*/  PRMT R19, R19, 0x9910, RZ ;  /* 0x0000991013137816 */ /* 0x020fe200000000ff */
[----:B------:R-:W-:-:S07]  /*5930*/  VIADD R17, R17, 0x80 ;  /* 0x0000008011117836 */ /* 0x000fce0000000000 */
.L_x_43053:
[----:B------:R-:W-:Y:S05]  /*5940*/  BSYNC.RECONVERGENT B6 ;  /* 0x0000000000067941 */ /* 0x000fea0003800200 */
.L_x_43052:
        /* <DEDUP_REMOVED lines=24> */
.L_x_43125:
[----:B------:R0:W5:Y:S01]  /*5ad0*/  LDG.E.U8 R17, desc[UR36][R4.64] ;  /* 0x0000002404117981 */ /* 0x000162000c1e1100 */
[----:B------:R-:W-:Y:S05]  /*5ae0*/  BRA `(.L_x_43127) ;  /* 0x0000000c00507947 */ /* 0x000fea0003800000 */
.L_x_43124:
        /* <DEDUP_REMOVED lines=8> */
.L_x_43129:
[----:B------:R3:W5:Y:S01]  /*5b70*/  LDG.E.U16 R17, desc[UR36][R4.64] ;  /* 0x0000002404117981 */ /* 0x000762000c1e1500 */
[----:B------:R-:W-:Y:S05]  /*5b80*/  BRA `(.L_x_43127) ;  /* 0x0000000c00287947 */ /* 0x000fea0003800000 */
.L_x_43128:
[----:B------:R2:W5:Y:S01]  /*5b90*/  LDG.E.U16 R17, desc[UR36][R4.64] ;  /* 0x0000002404117981 */ /* 0x000562000c1e1500 */
[----:B------:R-:W-:Y:S05]  /*5ba0*/  BRA `(.L_x_43127) ;  /* 0x0000000c00207947 */ /* 0x000fea0003800000 */
.L_x_43123:
        /* <DEDUP_REMOVED lines=9> */
.L_x_43131:
[----:B------:R-:W2:Y:S02]  /*5c40*/  LDG.E.U16 R0, desc[UR36][R4.64] ;  /* 0x0000002404007981 */ /* 0x000ea4000c1e1500 */
[----:B--2---:R-:W-:-:S06]  /*5c50*/  HADD2.F32 R0, -RZ, R0.H0_H0 ;  /* 0x20000000ff007230 */ /* 0x004fcc0000004100 */
[----:B------:R-:W0:Y:S02]  /*5c60*/  F2I.FTZ.TRUNC.NTZ R0, R0 ;  /* 0x0000000000007305 */ /* 0x000e24000021f100 */
[----:B0-----:R-:W-:Y:S01]  /*5c70*/  PRMT R17, R0, 0x7610, R17 ;  /* 0x0000761000117816 */ /* 0x001fe20000000011 */
[----:B------:R-:W-:Y:S06]  /*5c80*/  BRA `(.L_x_43127) ;  /* 0x0000000800e87947 */ /* 0x000fec0003800000 */
.L_x_43130:
        /* <DEDUP_REMOVED lines=9> */
.L_x_43133:
[----:B------:R-:W2:Y:S02]  /*5d20*/  LDG.E.U16 R4, desc[UR36][R4.64] ;  /* 0x0000002404047981 */ /* 0x000ea4000c1e1500 */
[----:B--2---:R-:W-:-:S06]  /*5d30*/  HADD2.F32 R0, -RZ, R4.H0_H0 ;  /* 0x20000004ff007230 */ /* 0x004fcc0000004100 */
[----:B------:R-:W0:Y:S02]  /*5d40*/  F2I.FTZ.TRUNC.NTZ R0, R0 ;  /* 0x0000000000007305 */ /* 0x000e24000021f100 */
[----:B0-----:R-:W-:Y:S01]  /*5d50*/  PRMT R17, R0, 0x7610, R17 ;  /* 0x0000761000117816 */ /* 0x001fe20000000011 */
[----:B------:R-:W-:Y:S06]  /*5d60*/  BRA `(.L_x_43127) ;  /* 0x0000000800b07947 */ /* 0x000fec0003800000 */
.L_x_43132:
[----:B------:R-:W2:Y:S02]  /*5d70*/  LDG.E.64 R4, desc[UR36][R4.64] ;  /* 0x0000002404047981 */ /* 0x000ea4000c1e1b00 */
[----:B--2---:R0:W1:Y:S01]  /*5d80*/  F2I.F64.TRUNC R17, R4 ;  /* 0x0000000400117311 */ /* 0x004062000030d100 */
[----:B------:R-:W-:Y:S05]  /*5d90*/  BRA `(.L_x_43127) ;  /* 0x0000000800a47947 */ /* 0x000fea0003800000 */
.L_x_43122:
        /* <DEDUP_REMOVED lines=12> */
.L_x_43136:
[----:B------:R-:W2:Y:S02]  /*5e60*/  LDG.E.64 R4, desc[UR36][R4.64] ;  /* 0x0000002404047981 */ /* 0x000ea4000c1e1b00 */
[----:B--2---:R0:W1:Y:S01]  /*5e70*/  F2I.F64.TRUNC R17, R4 ;  /* 0x0000000400117311 */ /* 0x004062000030d100 */
[----:B------:R-:W-:Y:S05]  /*5e80*/  BRA `(.L_x_43127) ;  /* 0x0000000800687947 */ /* 0x000fea0003800000 */
.L_x_43135:
        /* <DEDUP_REMOVED lines=27> */
.L_x_43138:
        /* <DEDUP_REMOVED lines=15> */
.L_x_43137:
[----:B------:R-:W2:Y:S02]  /*6130*/  LDG.E.U16 R0, desc[UR36][R4.64] ;  /* 0x0000002404007981 */ /* 0x000ea4000c1e1500 */
[----:B--2---:R-:W-:-:S06]  /*6140*/  IMAD.U32 R0, R0, 0x10000, RZ ;  /* 0x0001000000007824 */ /* 0x004fcc00078e00ff */
[----:B------:R-:W0:Y:S02]  /*6150*/  F2I.FTZ.TRUNC.NTZ R0, R0 ;  /* 0x0000000000007305 */ /* 0x000e24000021f100 */
[----:B0-----:R-:W-:Y:S01]  /*6160*/  PRMT R17, R0, 0x7610, R17 ;  /* 0x0000761000117816 */ /* 0x001fe20000000011 */
[----:B------:R-:W-:Y:S06]  /*6170*/  BRA `(.L_x_43127) ;  /* 0x0000000400ac7947 */ /* 0x000fec0003800000 */
.L_x_43134:
        /* <DEDUP_REMOVED lines=10> */
.L_x_43141:
        /* <DEDUP_REMOVED lines=21> */
.L_x_43145:
[----:B------:R-:W-:Y:S05]  /*6370*/  BSYNC.RECONVERGENT B1 ;  /* 0x0000000000017941 */ /* 0x000fea0003800200 */
.L_x_43144:
[----:B------:R-:W-:Y:S01]  /*6380*/  IMAD.SHL.U32 R0, R0, 0x100000, RZ ;  /* 0x0010000000007824 */ /* 0x000fe200078e00ff */
[----:B------:R-:W-:-:S04]  /*6390*/  LEA R3, R3, 0x3b800000, 0x17 ;  /* 0x3b80000003037811 */ /* 0x000fc800078eb8ff */
[----:B------:R-:W-:-:S07]  /*63a0*/  LOP3.LUT R0, R3, R0, R7, 0xfe, !PT ;  /* 0x0000000003007212 */ /* 0x000fce00078efe07 */
.L_x_43143:
[----:B------:R-:W-:Y:S05]  /*63b0*/  BSYNC.RECONVERGENT B0 ;  /* 0x0000000000007941 */ /* 0x000fea0003800200 */
.L_x_43142:
[----:B------:R-:W0:Y:S02]  /*63c0*/  F2I.FTZ.TRUNC.NTZ R0, R0 ;  /* 0x0000000000007305 */ /* 0x000e24000021f100 */
[----:B0-----:R-:W-:Y:S01]  /*63d0*/  PRMT R17, R0, 0x7610, R17 ;  /* 0x0000761000117816 */ /* 0x001fe20000000011 */
[----:B------:R-:W-:Y:S06]  /*63e0*/  BRA `(.L_x_43127) ;  /* 0x0000000400107947 */ /* 0x000fec0003800000 */
.L_x_43140:
        /* <DEDUP_REMOVED lines=21> */
.L_x_43149:
[----:B------:R-:W-:Y:S05]  /*6540*/  BSYNC.RECONVERGENT B1 ;  /* 0x0000000000017941 */ /* 0x000fea0003800200 */
.L_x_43148:
[----:B------:R-:W-:Y:S01]  /*6550*/  IMAD.SHL.U32 R0, R0, 0x200000, RZ ;  /* 0x0020000000007824 */ /* 0x000fe200078e00ff */
[----:B------:R-:W-:-:S04]  /*6560*/  LEA R3, R3, 0x37800000, 0x17 ;  /* 0x3780000003037811 */ /* 0x000fc800078eb8ff */
[----:B------:R-:W-:-:S07]  /*6570*/  LOP3.LUT R0, R3, R0, R7, 0xfe, !PT ;  /* 0x0000000003007212 */ /* 0x000fce00078efe07 */
.L_x_43147:
[----:B------:R-:W-:Y:S05]  /*6580*/  BSYNC.RECONVERGENT B0 ;  /* 0x0000000000007941 */ /* 0x000fea0003800200 */
.L_x_43146:
[----:B------:R-:W0:Y:S02]  /*6590*/  F2I.FTZ.TRUNC.NTZ R0, R0 ;  /* 0x0000000000007305 */ /* 0x000e24000021f100 */
[----:B0-----:R-:W-:Y:S01]  /*65a0*/  PRMT R17, R0, 0x7610, R17 ;  /* 0x0000761000117816 */ /* 0x001fe20000000011 */
[----:B------:R-:W-:Y:S06]  /*65b0*/  BRA `(.L_x_43127) ;  /* 0x00000000009c7947 */ /* 0x000fec0003800000 */
.L_x_43139:
        /* <DEDUP_REMOVED lines=14> */
.L_x_43153:
[----:B------:R-:W-:Y:S05]  /*66a0*/  BSYNC.RECONVERGENT B0 ;  /* 0x0000000000007941 */ /* 0x000fea0003800200 */
.L_x_43152:
[----:B------:R-:W0:Y:S02]  /*66b0*/  F2I.FTZ.TRUNC.NTZ R0, R0 ;  /* 0x0000000000007305 */ /* 0x000e24000021f100 */
[----:B0-----:R-:W-:Y:S01]  /*66c0*/  PRMT R17, R0, 0x7610, R17 ;  /* 0x0000761000117816 */ /* 0x001fe20000000011 */
[----:B------:R-:W-:Y:S06]  /*66d0*/  BRA `(.L_x_43127) ;  /* 0x0000000000547947 */ /* 0x000fec0003800000 */
.L_x_43126:
        /* <DEDUP_REMOVED lines=16> */
.L_x_43154:
[----:B------:R-:W-:Y:S01]  /*67e0*/  PRMT R17, RZ, 0x7610, R17 ;  /* 0x00007610ff117816 */ /* 0x000fe20000000011 */
[----:B------:R-:W-:Y:S06]  /*67f0*/  BRA `(.L_x_43127) ;  /* 0x00000000000c7947 */ /* 0x000fec0003800000 */
.L_x_43151:
[----:B------:R0:W5:Y:S01]  /*6800*/  LDG.E.U16 R17, desc[UR36][R4.64] ;  /* 0x0000002404117981 */ /* 0x000162000c1e1500 */
[----:B------:R-:W-:Y:S05]  /*6810*/  BRA `(.L_x_43127) ;  /* 0x0000000000047947 */ /* 0x000fea0003800000 */
.L_x_43150:
[----:B------:R0:W5:Y:S02]  /*6820*/  LDG.E.U16 R17, desc[UR36][R4.64] ;  /* 0x0000002404117981 */ /* 0x000164000c1e1500 */
.L_x_43127:
        /* <DEDUP_REMOVED lines=19> */
.L_x_43158:
[----:B------:R0:W5:Y:S01]  /*6960*/  LDG.E.U8 R0, desc[UR36][R4.64] ;  /* 0x0000002404007981 */ /* 0x000162000c1e1100 */
[----:B------:R-:W-:Y:S05]  /*6970*/  BRA `(.L_x_43160) ;  /* 0x0000000c00507947 */ /* 0x000fea0003800000 */
.L_x_43157:
        /* <DEDUP_REMOVED lines=8> */
.L_x_43162:
[----:B------:R0:W5:Y:S01]  /*6a00*/  LDG.E.U16 R0, desc[UR36][R4.64] ;  /* 0x0000002404007981 */ /* 0x000162000c1e1500 */
[----:B------:R-:W-:Y:S05]  /*6a10*/  BRA `(.L_x_43160) ;  /* 0x0000000c00287947 */ /* 0x000fea0003800000 */
.L_x_43161:
[----:B------:R0:W5:Y:S01]  /*6a20*/  LDG.E.U16 R0, desc[UR36][R4.64] ;  /* 0x0000002404007981 */ /* 0x000162000c1e1500 */
[----:B------:R-:W-:Y:S05]  /*6a30*/  BRA `(.L_x_43160) ;  /* 0x0000000c00207947 */ /* 0x000fea0003800000 */
.L_x_43156:
        /* <DEDUP_REMOVED lines=9> */
.L_x_43164:
[----:B------:R-:W2:Y:S02]  /*6ad0*/  LDG.E.U16 R3, desc[UR36][R4.64] ;  /* 0x0000002404037981 */ /* 0x000ea4000c1e1500 */
[----:B--2---:R-:W-:-:S06]  /*6ae0*/  HADD2.F32 R3, -RZ, R3.H0_H0 ;  /* 0x20000003ff037230 */ /* 0x004fcc0000004100 */
[----:B------:R-:W0:Y:S02]  /*6af0*/  F2I.FTZ.TRUNC.NTZ R3, R3 ;  /* 0x0000000300037305 */ /* 0x000e24000021f100 */
[----:B0-----:R-:W-:Y:S01]  /*6b00*/  PRMT R0, R3, 0x7610, R0 ;  /* 0x0000761003007816 */ /* 0x001fe20000000000 */
[----:B------:R-:W-:Y:S06]  /*6b10*/  BRA `(.L_x_43160) ;  /* 0x0000000800e87947 */ /* 0x000fec0003800000 */
.L_x_43163:
        /* <DEDUP_REMOVED lines=9> */
.L_x_43166:
[----:B------:R-:W2:Y:S02]  /*6bb0*/  LDG.E.U16 R4, desc[UR36][R4.64] ;  /* 0x0000002404047981 */ /* 0x000ea4000c1e1500 */
[----:B--2---:R-:W-:-:S06]  /*6bc0*/  HADD2.F32 R3, -RZ, R4.H0_H0 ;  /* 0x20000004ff037230 */ /* 0x004fcc0000004100 */
[----:B------:R-:W0:Y:S02]  /*6bd0*/  F2I.FTZ.TRUNC.NTZ R3, R3 ;  /* 0x0000000300037305 */ /* 0x000e24000021f100 */
[----:B0-----:R-:W-:Y:S01]  /*6be0*/  PRMT R0, R3, 0x7610, R0 ;  /* 0x0000761003007816 */ /* 0x001fe20000000000 */
[----:B------:R-:W-:Y:S06]  /*6bf0*/  BRA `(.L_x_43160) ;  /* 0x0000000800b07947 */ /* 0x000fec0003800000 */
.L_x_43165:
[----:B------:R-:W2:Y:S02]  /*6c00*/  LDG.E.64 R4, desc[UR36][R4.64] ;  /* 0x0000002404047981 */ /* 0x000ea4000c1e1b00 */
[----:B--2---:R0:W1:Y:S01]  /*6c10*/  F2I.F64.TRUNC R0, R4 ;  /* 0x0000000400007311 */ /* 0x004062000030d100 */
[----:B------:R-:W-:Y:S05]  /*6c20*/  BRA `(.L_x_43160) ;  /* 0x0000000800a47947 */ /* 0x000fea0003800000 */
.L_x_43155:
        /* <DEDUP_REMOVED lines=12> */
.L_x_43169:
[----:B------:R-:W2:Y:S02]  /*6cf0*/  LDG.E.64 R4, desc[UR36][R4.64] ;  /* 0x0000002404047981 */ /* 0x000ea4000c1e1b00 */
[----:B--2---:R3:W4:Y:S01]  /*6d00*/  F2I.F64.TRUNC R0, R4 ;  /* 0x0000000400007311 */ /* 0x004722000030d100 */
[----:B------:R-:W-:Y:S05]  /*6d10*/  BRA `(.L_x_43160) ;  /* 0x0000000800687947 */ /* 0x000fea0003800000 */
.L_x_43168:
        /* <DEDUP_REMOVED lines=27> */
.L_x_43171:
        /* <DEDUP_REMOVED lines=15> */
.L_x_43170:
[----:B------:R-:W2:Y:S02]  /*6fc0*/  LDG.E.U16 R3, desc[UR36][R4.64] ;  /* 0x0000002404037981 */ /* 0x000ea4000c1e1500 */
[----:B--2---:R-:W-:-:S06]  /*6fd0*/  IMAD.U32 R3, R3, 0x10000, RZ ;  /* 0x0001000003037824 */ /* 0x004fcc00078e00ff */
[----:B------:R-:W0:Y:S02]  /*6fe0*/  F2I.FTZ.TRUNC.NTZ R3, R3 ;  /* 0x0000000300037305 */ /* 0x000e24000021f100 */
[----:B0-----:R-:W-:Y:S01]  /*6ff0*/  PRMT R0, R3, 0x7610, R0 ;  /* 0x0000761003007816 */ /* 0x001fe20000000000 */
[----:B------:R-:W-:Y:S06]  /*7000*/  BRA `(.L_x_43160) ;  /* 0x0000000400ac7947 */ /* 0x000fec0003800000 */
.L_x_43167:
        /* <DEDUP_REMOVED lines=10> */
.L_x_43174:
        /* <DEDUP_REMOVED lines=21> */
.L_x_43178:
[----:B------:R-:W-:Y:S05]  /*7200*/  BSYNC.RECONVERGENT B1 ;  /* 0x0000000000017941 */ /* 0x000fea0003800200 */
.L_x_43177:
[----:B------:R-:W-:Y:S01]  /*7210*/  IMAD.SHL.U32 R0, R0, 0x100000, RZ ;  /* 0x0010000000007824 */ /* 0x000fe200078e00ff */
[----:B------:R-:W-:-:S04]  /*7220*/  LEA R3, R3, 0x3b800000, 0x17 ;  /* 0x3b80000003037811 */ /* 0x000fc800078eb8ff */
[----:B------:R-:W-:-:S07]  /*7230*/  LOP3.LUT R3, R3, R0, R7, 0xfe, !PT ;  /* 0x0000000003037212 */ /* 0x000fce00078efe07 */
.L_x_43176:
[----:B------:R-:W-:Y:S05]  /*7240*/  BSYNC.RECONVERGENT B0 ;  /* 0x0000000000007941 */ /* 0x000fea0003800200 */
.L_x_43175:
[----:B------:R-:W0:Y:S02]  /*7250*/  F2I.FTZ.TRUNC.NTZ R3, R3 ;  /* 0x0000000300037305 */ /* 0x000e24000021f100 */
[----:B0-----:R-:W-:Y:S01]  /*7260*/  PRMT R0, R3, 0x7610, R0 ;  /* 0x0000761003007816 */ /* 0x001fe20000000000 */
[----:B------:R-:W-:Y:S06]  /*7270*/  BRA `(.L_x_43160) ;  /* 0x0000000400107947 */ /* 0x000fec0003800000 */
.L_x_43173:
        /* <DEDUP_REMOVED lines=21> */
.L_x_43182:
[----:B------:R-:W-:Y:S05]  /*73d0*/  BSYNC.RECONVERGENT B1 ;  /* 0x0000000000017941 */ /* 0x000fea0003800200 */
.L_x_43181:
[----:B------:R-:W-:Y:S01]  /*73e0*/  IMAD.SHL.U32 R0, R0, 0x200000, RZ ;  /* 0x0020000000007824 */ /* 0x000fe200078e00ff */
[----:B------:R-:W-:-:S04]  /*73f0*/  LEA R3, R3, 0x37800000, 0x17 ;  /* 0x3780000003037811 */ /* 0x000fc800078eb8ff */
[----:B------:R-:W-:-:S07]  /*7400*/  LOP3.LUT R3, R3, R0, R7, 0xfe, !PT ;  /* 0x0000000003037212 */ /* 0x000fce00078efe07 */
.L_x_43180:
[----:B------:R-:W-:Y:S05]  /*7410*/  BSYNC.RECONVERGENT B0 ;  /* 0x0000000000007941 */ /* 0x000fea0003800200 */
.L_x_43179:
[----:B------:R-:W0:Y:S02]  /*7420*/  F2I.FTZ.TRUNC.NTZ R3, R3 ;  /* 0x0000000300037305 */ /* 0x000e24000021f100 */
[----:B0-----:R-:W-:Y:S01]  /*7430*/  PRMT R0, R3, 0x7610, R0 ;  /* 0x0000761003007816 */ /* 0x001fe20000000000 */
[----:B------:R-:W-:Y:S06]  /*7440*/  BRA `(.L_x_43160) ;  /* 0x00000000009c7947 */ /* 0x000fec0003800000 */
.L_x_43172:
        /* <DEDUP_REMOVED lines=14> */
.L_x_43186:
[----:B------:R-:W-:Y:S05]  /*7530*/  BSYNC.RECONVERGENT B0 ;  /* 0x0000000000007941 */ /* 0x000fea0003800200 */
.L_x_43185:
[----:B------:R-:W0:Y:S02]  /*7540*/  F2I.FTZ.TRUNC.NTZ R3, R3 ;  /* 0x0000000300037305 */ /* 0x000e24000021f100 */
[----:B0-----:R-:W-:Y:S01]  /*7550*/  PRMT R0, R3, 0x7610, R0 ;  /* 0x0000761003007816 */ /* 0x001fe20000000000 */
[----:B------:R-:W-:Y:S06]  /*7560*/  BRA `(.L_x_43160) ;  /* 0x0000000000547947 */ /* 0x000fec0003800000 */
.L_x_43159:
        /* <DEDUP_REMOVED lines=16> */
.L_x_43187:
[----:B------:R-:W-:Y:S01]  /*7670*/  PRMT R0, RZ, 0x7610, R0 ;  /* 0x00007610ff007816 */ /* 0x000fe20000000000 */
[----:B------:R-:W-:Y:S06]  /*7680*/  BRA `(.L_x_43160) ;  /* 0x00000000000c7947 */ /* 0x000fec0003800000 */
.L_x_43184:
[----:B------:R1:W5:Y:S01]  /*7690*/  LDG.E.U16 R0, desc[UR36][R4.64] ;  /* 0x0000002404007981 */ /* 0x000362000c1e1500 */
[----:B------:R-:W-:Y:S05]  /*76a0*/  BRA `(.L_x_43160) ;  /* 0x0000000000047947 */ /* 0x000fea0003800000 */
.L_x_43183:
[----:B------:R0:W5:Y:S02]  /*76b0*/  LDG.E.U16 R0, desc[UR36][R4.64] ;  /* 0x0000002404007981 */ /* 0x000164000c1e1500 */
.L_x_43160:
[----:B-----5:R-:W-:-:S07]  /*76c0*/  PRMT R3, R17, 0x9910, RZ ;  /* 0x0000991011037816 */ /* 0x020fce00000000ff */
.L_x_43121:
[----:B------:R-:W-:Y:S05]  /*76d0*/  BSYNC.RECONVERGENT B6 ;  /* 0x0000000000067941 */ /* 0x000fea0003800200 */
.L_x_43120:
[----:B------:R-:W0:Y:S01]  /*76e0*/  LDC.U8 R17, c[0x0][0x3b0] ;  /* 0x0000ec00ff117b82 */ /* 0x000e220000000000 */
[CC--:B------:R-:W-:Y:S01]  /*76f0*/  ISETP.GE.AND P2, PT, R25.reuse, R16.reuse, PT ;  /* 0x000000101900720c */ /* 0x0c0fe20003f46270 */
[C---:B01234-:R-:W-:Y:S01]  /*7700*/  VIADD R5, R25.reuse, 0x100 ;  /* 0x0000010019057836 */ /* 0x05ffe20000000000 */
[----:B------:R-:W-:Y:S01]  /*7710*/  BSSY.RECONVERGENT B0, `(.L_x_43188) ;  /* 0x0000026000007945 */ /* 0x000fe20003800200 */
[C---:B------:R-:W-:Y:S02]  /*7720*/  VIADD R7, R25.reuse, 0x180 ;  /* 0x0000018019077836 */ /* 0x040fe40000000000 */
[----:B------:R-:W-:Y:S01]  /*7730*/  VIADD R23, R25, 0x80 ;  /* 0x0000008019177836 */ /* 0x000fe20000000000 */
[-C--:B------:R-:W-:Y:S02]  /*7740*/  ISETP.GE.AND P0, PT, R5, R16.reuse, PT ;  /* 0x000000100500720c */ /* 0x080fe40003f06270 */
[-C--:B------:R-:W-:Y:S02]  /*7750*/  ISETP.GE.AND P1, PT, R7, R16.reuse, PT ;  /* 0x000000100700720c */ /* 0x080fe40003f26270 */
[----:B------:R-:W-:-:S03]  /*7760*/  ISETP.GE.AND P3, PT, R23, R16, PT ;  /* 0x000000101700720c */ /* 0x000fc60003f66270 */
[----:B------:R-:W-:Y:S10]  /*7770*/  @P2 BRA `(.L_x_43189) ;  /* 0x00000000007c2947 */ /* 0x000ff40003800000 */
[----:B------:R-:W-:Y:S02]  /*7780*/  PRMT R6, R27, 0x9910, RZ ;  /* 0x000099101b067816 */ /* 0x000fe400000000ff */
[----:B------:R-:W-:Y:S02]  /*7790*/  IABS R11, R26 ;  /* 0x0000001a000b7213 */ /* 0x000fe40000000000 */
        /* <DEDUP_REMOVED lines=8> */
[----:B0-----:R-:W-:Y:S02]  /*7820*/  IMAD.MOV.U32 R4, RZ, RZ, RZ ;  /* 0x000000ffff047224 */ /* 0x001fe400078e00ff */
[----:B-1----:R-:W-:-:S04]  /*7830*/  IMAD.MOV R10, RZ, RZ, -R5 ;  /* 0x000000ffff0a7224 */ /* 0x002fc800078e0a05 */
[----:B------:R-:W-:Y:S02]  /*7840*/  IMAD R9, R10, R7, RZ ;  /* 0x000000070a097224 */ /* 0x000fe400078e02ff */
[----:B------:R-:W-:Y:S02]  /*7850*/  IMAD.MOV.U32 R10, RZ, RZ, R11 ;  /* 0x000000ffff0a7224 */ /* 0x000fe400078e000b */
        /* <DEDUP_REMOVED lines=15> */
[----:B------:R-:W-:-:S05]  /*7950*/  SEL R11, R27, RZ, P5 ;  /* 0x000000ff1b0b7207 */ /* 0x000fca0002800000 */
[----:B------:R-:W-:-:S07]  /*7960*/  IMAD.IADD R11, R4, 0x1, R11 ;  /* 0x00000001040b7824 */ /* 0x000fce00078e020b */
.L_x_43189:
[----:B------:R-:W-:Y:S05]  /*7970*/  BSYNC.RECONVERGENT B0 ;  /* 0x0000000000007941 */ /* 0x000fea0003800200 */
.L_x_43188:
[----:B------:R-:W-:Y:S04]  /*7980*/  BSSY.RECONVERGENT B0, `(.L_x_43190) ;  /* 0x0000021000007945 */ /* 0x000fe80003800200 */
[----:B------:R-:W-:Y:S05]  /*7990*/  @P3 BRA `(.L_x_43191) ;  /* 0x00000000007c3947 */ /* 0x000fea0003800000 */
        /* <DEDUP_REMOVED lines=31> */
.L_x_43191:
[----:B------:R-:W-:Y:S05]  /*7b90*/  BSYNC.RECONVERGENT B0 ;  /* 0x0000000000007941 */ /* 0x000fea0003800200 */
.L_x_43190:
        /* <DEDUP_REMOVED lines=32> */
.L_x_43193:
[----:B------:R-:W-:Y:S05]  /*7da0*/  BSYNC.RECONVERGENT B0 ;  /* 0x0000000000007941 */ /* 0x000fea0003800200 */
.L_x_43192:
        /* <DEDUP_REMOVED lines=32> */
.L_x_43195:
[----:B------:R-:W-:Y:S05]  /*7fb0*/  BSYNC.RECONVERGENT B0 ;  /* 0x0000000000007941 */ /* 0x000fea0003800200 */
.L_x_43194:
        /* <DEDUP_REMOVED lines=23> */
.L_x_43201:
[----:B------:R0:W-:Y:S01]  /*8130*/  STG.E.U8 desc[UR36][R8.64], R11 ;  /* 0x0000000b08007986 */ /* 0x0001e2000c101124 */
[----:B------:R-:W-:Y:S01]  /*8140*/  IMAD.MOV.U32 R25, RZ, RZ, R23 ;  /* 0x000000ffff197224 */ /* 0x000fe200078e0017 */
[----:B------:R-:W-:Y:S06]  /*8150*/  BRA `(.L_x_43197) ;  /* 0x0000000c00a07947 */ /* 0x000fec0003800000 */
.L_x_43200:
        /* <DEDUP_REMOVED lines=8> */
[----:B------:R-:W-:-:S05]  /*81e0*/  SHF.R.S32.HI R5, RZ, 0x1f, R4 ;  /* 0x0000001fff057819 */ /* 0x000fca0000011404 */
[----:B------:R0:W-:Y:S01]  /*81f0*/  STG.E.64 desc[UR36][R8.64], R4 ;  /* 0x0000000408007986 */ /* 0x0001e2000c101b24 */
[----:B------:R-:W-:Y:S05]  /*8200*/  BRA `(.L_x_43197) ;  /* 0x0000000c00747947 */ /* 0x000fea0003800000 */
.L_x_43204:
[----:B------:R-:W-:Y:S01]  /*8210*/  PRMT R3, R11, 0x9910, RZ ;  /* 0x000099100b037816 */ /* 0x000fe200000000ff */
[----:B------:R-:W-:-:S04]  /*8220*/  IMAD.MOV.U32 R25, RZ, RZ, R23 ;  /* 0x000000ffff197224 */ /* 0x000fc800078e0017 */
[----:B------:R0:W-:Y:S01]  /*8230*/  STG.E desc[UR36][R8.64], R3 ;  /* 0x0000000308007986 */ /* 0x0001e2000c101924 */
[----:B------:R-:W-:Y:S05]  /*8240*/  BRA `(.L_x_43197) ;  /* 0x0000000c00647947 */ /* 0x000fea0003800000 */
.L_x_43203:
[----:B------:R0:W-:Y:S01]  /*8250*/  STG.E.U16 desc[UR36][R8.64], R11 ;  /* 0x0000000b08007986 */ /* 0x0001e2000c101524 */
[----:B------:R-:W-:Y:S01]  /*8260*/  IMAD.MOV.U32 R25, RZ, RZ, R23 ;  /* 0x000000ffff197224 */ /* 0x000fe200078e0017 */
[----:B------:R-:W-:Y:S06]  /*8270*/  BRA `(.L_x_43197) ;  /* 0x0000000c00587947 */ /* 0x000fec0003800000 */
.L_x_43199:
        /* <DEDUP_REMOVED lines=10> */
.L_x_43206:
[----:B------:R-:W0:Y:S01]  /*8320*/  I2F.S16 R0, R11 ;  /* 0x0000000b00007306 */ /* 0x000e220000101400 */
[----:B------:R-:W-:Y:S01]  /*8330*/  IMAD.MOV.U32 R25, RZ, RZ, R23 ;  /* 0x000000ffff197224 */ /* 0x000fe200078e0017 */
[----:B0-----:R-:W-:-:S05]  /*8340*/  F2FP.F16.F32.PACK_AB R0, RZ, R0 ;  /* 0x00000000ff00723e */ /* 0x001fca00000000ff */
[----:B------:R1:W-:Y:S01]  /*8350*/  STG.E.U16 desc[UR36][R8.64], R0 ;  /* 0x0000000008007986 */ /* 0x0003e2000c101524 */
[----:B------:R-:W-:Y:S05]  /*8360*/  BRA `(.L_x_43197) ;  /* 0x0000000c001c7947 */ /* 0x000fea0003800000 */
.L_x_43205:
        /* <DEDUP_REMOVED lines=11> */
.L_x_43208:
[----:B------:R-:W0:Y:S01]  /*8420*/  I2F.S16 R11, R11 ;  /* 0x0000000b000b7306 */ /* 0x000e220000101400 */
[----:B------:R-:W-:Y:S01]  /*8430*/  IMAD.MOV.U32 R25, RZ, RZ, R23 ;  /* 0x000000ffff197224 */ /* 0x000fe200078e0017 */
[----:B0-----:R-:W-:-:S04]  /*8440*/  F2FP.F16.F32.PACK_AB R3, RZ, R11 ;  /* 0x0000000bff03723e */ /* 0x001fc800000000ff */
[----:B------:R-:W-:-:S05]  /*8450*/  PRMT R3, R3, 0x5410, RZ ;  /* 0x0000541003037816 */ /* 0x000fca00000000ff */
[----:B------:R4:W-:Y:S01]  /*8460*/  STG.E desc[UR36][R8.64], R3 ;  /* 0x0000000308007986 */ /* 0x0009e2000c101924 */
[----:B------:R-:W-:Y:S05]  /*8470*/  BRA `(.L_x_43197) ;  /* 0x0000000800d87947 */ /* 0x000fea0003800000 */
.L_x_43207:
[----:B------:R-:W0:Y:S01]  /*8480*/  I2F.F64.S16 R4, R11 ;  /* 0x0000000b00047312 */ /* 0x000e220000101c00 */
[----:B------:R-:W-:Y:S01]  /*8490*/  IMAD.MOV.U32 R25, RZ, RZ, R23 ;  /* 0x000000ffff197224 */ /* 0x000fe200078e0017 */
[----:B0-----:R2:W-:Y:S01]  /*84a0*/  STG.E.64 desc[UR36][R8.64], R4 ;  /* 0x0000000408007986 */ /* 0x0015e2000c101b24 */
[----:B------:R-:W-:Y:S05]  /*84b0*/  BRA `(.L_x_43197) ;  /* 0x0000000800c87947 */ /* 0x000fea0003800000 */
.L_x_43198:
        /* <DEDUP_REMOVED lines=14> */
.L_x_43211:
[----:B------:R-:W0:Y:S01]  /*85a0*/  I2F.F64.S16 R4, R11 ;  /* 0x0000000b00047312 */ /* 0x000e220000101c00 */
[----:B------:R-:W-:Y:S01]  /*85b0*/  CS2R R6, SRZ ;  /* 0x0000000000067805 */ /* 0x000fe2000001ff00 */
[----:B------:R-:W-:-:S04]  /*85c0*/  IMAD.MOV.U32 R25, RZ, RZ, R23 ;  /* 0x000000ffff197224 */ /* 0x000fc800078e0017 */
[----:B0-----:R0:W-:Y:S01]  /*85d0*/  STG.E.128 desc[UR36][R8.64], R4 ;  /* 0x0000000408007986 */ /* 0x0011e2000c101d24 */
[----:B------:R-:W-:Y:S05]  /*85e0*/  BRA `(.L_x_43197) ;  /* 0x00000008007c7947 */ /* 0x000fea0003800000 */
.L_x_43210:
        /* <DEDUP_REMOVED lines=19> */
.L_x_43215:
[----:B------:R-:W-:Y:S05]  /*8720*/  BSYNC.RECONVERGENT B0 ;  /* 0x0000000000007941 */ /* 0x000fea0003800200 */
.L_x_43214:
[----:B------:R-:W-:Y:S01]  /*8730*/  LOP3.LUT R5, R0, 0x80, R5, 0xf8, !PT ;  /* 0x0000008000057812 */ /* 0x000fe200078ef805 */
[----:B------:R-:W-:-:S04]  /*8740*/  IMAD.MOV.U32 R25, RZ, RZ, R23 ;  /* 0x000000ffff197224 */ /* 0x000fc800078e0017 */
[----:B------:R0:W-:Y:S01]  /*8750*/  STG.E.U8 desc[UR36][R8.64], R5 ;  /* 0x0000000508007986 */ /* 0x0001e2000c101124 */
[----:B------:R-:W-:Y:S05]  /*8760*/  BRA `(.L_x_43197) ;  /* 0x00000008001c7947 */ /* 0x000fea0003800000 */
.L_x_43213:
        /* <DEDUP_REMOVED lines=15> */
.L_x_43217:
[----:B------:R-:W-:Y:S05]  /*8860*/  BSYNC.RECONVERGENT B0 ;  /* 0x0000000000007941 */ /* 0x000fea0003800200 */
.L_x_43216:
[----:B------:R-:W-:Y:S01]  /*8870*/  LOP3.LUT R5, R0, 0x80, R5, 0xf8, !PT ;  /* 0x0000008000057812 */ /* 0x000fe200078ef805 */
[----:B------:R-:W-:-:S04]  /*8880*/  IMAD.MOV.U32 R25, RZ, RZ, R23 ;  /* 0x000000ffff197224 */ /* 0x000fc800078e0017 */
[----:B------:R0:W-:Y:S01]  /*8890*/  STG.E.U8 desc[UR36][R8.64], R5 ;  /* 0x0000000508007986 */ /* 0x0001e2000c101124 */
[----:B------:R-:W-:Y:S05]  /*88a0*/  BRA `(.L_x_43197) ;  /* 0x0000000400cc7947 */ /* 0x000fea0003800000 */
.L_x_43212:
[----:B------:R-:W0:Y:S01]  /*88b0*/  I2F.S16 R0, R11 ;  /* 0x0000000b00007306 */ /* 0x000e220000101400 */
[----:B------:R-:W-:Y:S01]  /*88c0*/  IMAD.MOV.U32 R25, RZ, RZ, R23 ;  /* 0x000000ffff197224 */ /* 0x000fe200078e0017 */
[----:B0-----:R-:W-:-:S05]  /*88d0*/  F2FP.BF16.F32.PACK_AB R0, RZ, R0 ;  /* 0x00000000ff00723e */ /* 0x001fca00000010ff */
[----:B------:R0:W-:Y:S01]  /*88e0*/  STG.E.U16 desc[UR36][R8.64], R0 ;  /* 0x0000000008007986 */ /* 0x0001e2000c101524 */
[----:B------:R-:W-:Y:S05]  /*88f0*/  BRA `(.L_x_43197) ;  /* 0x0000000400b87947 */ /* 0x000fea0003800000 */
.L_x_43209:
        /* <DEDUP_REMOVED lines=11> */
.L_x_43220:
        /* <DEDUP_REMOVED lines=13> */
.L_x_43223:
[----:B------:R-:W-:-:S04]  /*8a80*/  SHF.R.U32.HI R0, RZ, 0x14, R3 ;  /* 0x00000014ff007819 */ /* 0x000fc80000011603 */
[----:B------:R-:W-:-:S04]  /*8a90*/  LOP3.LUT R0, R0, 0x1, RZ, 0xc0, !PT ;  /* 0x0000000100007812 */ /* 0x000fc800078ec0ff */
[----:B------:R-:W-:-:S04]  /*8aa0*/  IADD3 R0, PT, PT, R3, 0x487ffff, R0 ;  /* 0x0487ffff03007810 */ /* 0x000fc80007ffe000 */
[----:B------:R-:W-:-:S04]  /*8ab0*/  SHF.R.U32.HI R0, RZ, 0x14, R0 ;  /* 0x00000014ff007819 */ /* 0x000fc80000011600 */
[----:B------:R-:W-:-:S07]  /*8ac0*/  LOP3.LUT R0, R0, 0xff, RZ, 0xc0, !PT ;  /* 0x000000ff00007812 */ /* 0x000fce00078ec0ff */
.L_x_43224:
[----:B------:R-:W-:-:S04]  /*8ad0*/  SHF.R.U32.HI R3, RZ, 0x18, R3 ;  /* 0x00000018ff037819 */ /* 0x000fc80000011603 */
[----:B------:R-:W-:-:S04]  /*8ae0*/  LOP3.LUT R0, R0, 0x80, R3, 0xf8, !PT ;  /* 0x0000008000007812 */ /* 0x000fc800078ef803 */
[----:B------:R-:W-:-:S07]  /*8af0*/  PRMT R4, R0, 0x7610, R4 ;  /* 0x0000761000047816 */ /* 0x000fce0000000004 */
.L_x_43222:
[----:B------:R-:W-:Y:S05]  /*8b00*/  BSYNC.RECONVERGENT B0 ;  /* 0x0000000000007941 */ /* 0x000fea0003800200 */
.L_x_43221:
[----:B------:R0:W-:Y:S01]  /*8b10*/  STG.E.U8 desc[UR36][R8.64], R4 ;  /* 0x0000000408007986 */ /* 0x0001e2000c101124 */
[----:B------:R-:W-:Y:S01]  /*8b20*/  IMAD.MOV.U32 R25, RZ, RZ, R23 ;  /* 0x000000ffff197224 */ /* 0x000fe200078e0017 */
[----:B------:R-:W-:Y:S06]  /*8b30*/  BRA `(.L_x_43197) ;  /* 0x0000000400287947 */ /* 0x000fec0003800000 */
.L_x_43219:
        /* <DEDUP_REMOVED lines=13> */
.L_x_43227:
[----:B------:R-:W-:-:S04]  /*8c10*/  SHF.R.U32.HI R0, RZ, 0x15, R3 ;  /* 0x00000015ff007819 */ /* 0x000fc80000011603 */
[----:B------:R-:W-:-:S04]  /*8c20*/  LOP3.LUT R0, R0, 0x1, RZ, 0xc0, !PT ;  /* 0x0000000100007812 */ /* 0x000fc800078ec0ff */
[----:B------:R-:W-:-:S04]  /*8c30*/  IADD3 R0, PT, PT, R3, 0x88fffff, R0 ;  /* 0x088fffff03007810 */ /* 0x000fc80007ffe000 */
[----:B------:R-:W-:-:S04]  /*8c40*/  SHF.R.U32.HI R0, RZ, 0x15, R0 ;  /* 0x00000015ff007819 */ /* 0x000fc80000011600 */
[----:B------:R-:W-:-:S07]  /*8c50*/  LOP3.LUT R0, R0, 0xff, RZ, 0xc0, !PT ;  /* 0x000000ff00007812 */ /* 0x000fce00078ec0ff */
.L_x_43228:
[----:B------:R-:W-:-:S04]  /*8c60*/  SHF.R.U32.HI R3, RZ, 0x18, R3 ;  /* 0x00000018ff037819 */ /* 0x000fc80000011603 */
[----:B------:R-:W-:-:S04]  /*8c70*/  LOP3.LUT R0, R0, 0x80, R3, 0xf8, !PT ;  /* 0x0000008000007812 */ /* 0x000fc800078ef803 */
[----:B------:R-:W-:-:S07]  /*8c80*/  PRMT R4, R0, 0x7610, R4 ;  /* 0x0000761000047816 */ /* 0x000fce0000000004 */
.L_x_43226:
[----:B------:R-:W-:Y:S05]  /*8c90*/  BSYNC.RECONVERGENT B0 ;  /* 0x0000000000007941 */ /* 0x000fea0003800200 */
.L_x_43225:
[----:B------:R0:W-:Y:S01]  /*8ca0*/  STG.E.U8 desc[UR36][R8.64], R4 ;  /* 0x0000000408007986 */ /* 0x0001e2000c101124 */
[----:B------:R-:W-:Y:S01]  /*8cb0*/  IMAD.MOV.U32 R25, RZ, RZ, R23 ;  /* 0x000000ffff197224 */ /* 0x000fe200078e0017 */
[----:B------:R-:W-:Y:S06]  /*8cc0*/  BRA `(.L_x_43197) ;  /* 0x0000000000c47947 */ /* 0x000fec0003800000 */
.L_x_43218:
[----:B------:R-:W-:-:S13]  /*8cd0*/  ISETP.NE.AND P0, PT, R0, 0x1c, PT ;  /* 0x0000001c0000780c */ /* 0x000fda0003f05270 */
[----:B------:R-:W-:Y:S05]  /*8ce0*/  @!P0 BRA `(.L_x_43229) ;  /* 0x0000000000b08947 */ /* 0x000fea0003800000 */
[----:B------:R-:W-:-:S13]  /*8cf0*/  ISETP.NE.AND P0, PT, R0, 0x1d, PT ;  /* 0x0000001d0000780c */ /* 0x000fda0003f05270 */
[----:B------:R-:W-:Y:S05]  /*8d00*/  @!P0 BRA `(.L_x_43230) ;  /* 0x0000000000948947 */ /* 0x000fea0003800000 */
[----:B------:R-:W-:-:S13]  /*8d10*/  ISETP.NE.AND P0, PT, R0, 0x2c, PT ;  /* 0x0000002c0000780c */ /* 0x000fda0003f05270 */
[----:B------:R-:W-:Y:S05]  /*8d20*/  @!P0 BRA `(.L_x_43231) ;  /* 0x0000000000488947 */ /* 0x000fea0003800000 */
.L_x_43202:
        /* <DEDUP_REMOVED lines=16> */
.L_x_43232:
[----:B------:R-:W-:Y:S01]  /*8e30*/  IMAD.MOV.U32 R25, RZ, RZ, R23 ;  /* 0x000000ffff197224 */ /* 0x000fe200078e0017 */
[----:B------:R-:W-:Y:S06]  /*8e40*/  BRA `(.L_x_43197) ;  /* 0x0000000000647947 */ /* 0x000fec0003800000 */
.L_x_43231:
        /* <DEDUP_REMOVED lines=17> */
.L_x_43230:
[----:B------:R-:W-:Y:S01]  /*8f60*/  PRMT R4, R11, 0x9910, RZ ;  /* 0x000099100b047816 */ /* 0x000fe200000000ff */
[----:B------:R-:W-:-:S03]  /*8f70*/  IMAD.MOV.U32 R25, RZ, RZ, R23 ;  /* 0x000000ffff197224 */ /* 0x000fc600078e0017 */
[----:B------:R-:W-:-:S05]  /*8f80*/  SHF.R.S32.HI R5, RZ, 0x1f, R4 ;  /* 0x0000001fff057819 */ /* 0x000fca0000011404 */
[----:B------:R0:W-:Y:S01]  /*8f90*/  STG.E.64 desc[UR36][R8.64], R4 ;  /* 0x0000000408007986 */ /* 0x0001e2000c101b24 */
[----:B------:R-:W-:Y:S05]  /*8fa0*/  BRA `(.L_x_43197) ;  /* 0x00000000000c7947 */ /* 0x000fea0003800000 */
.L_x_43229:
[----:B------:R-:W-:Y:S01]  /*8fb0*/  PRMT R3, R11, 0x9910, RZ ;  /* 0x000099100b037816 */ /* 0x000fe200000000ff */
[----:B------:R-:W-:-:S04]  /*8fc0*/  IMAD.MOV.U32 R25, RZ, RZ, R23 ;  /* 0x000000ffff197224 */ /* 0x000fc800078e0017 */
[----:B------:R0:W-:Y:S03]  /*8fd0*/  STG.E desc[UR36][R8.64], R3 ;  /* 0x0000000308007986 */ /* 0x0001e6000c101924 */
.L_x_43197:
[----:B------:R-:W-:Y:S05]  /*8fe0*/  BSYNC.RECONVERGENT B6 ;  /* 0x0000000000067941 */ /* 0x000fea0003800200 */
.L_x_43196:
        /* <DEDUP_REMOVED lines=23> */
.L_x_43238:
[----:B------:R0:W-:Y:S01]  /*9160*/  STG.E.U8 desc[UR36][R8.64], R22 ;  /* 0x0000001608007986 */ /* 0x0001e2000c101124 */
[----:B------:R-:W-:Y:S05]  /*9170*/  BRA `(.L_x_43240) ;  /* 0x0000000c004c7947 */ /* 0x000fea0003800000 */
.L_x_43237:
        /* <DEDUP_REMOVED lines=10> */
.L_x_43242:
[----:B------:R-:W-:-:S05]  /*9220*/  PRMT R3, R22, 0x9910, RZ ;  /* 0x0000991016037816 */ /* 0x000fca00000000ff */
[----:B------:R0:W-:Y:S01]  /*9230*/  STG.E desc[UR36][R8.64], R3 ;  /* 0x0000000308007986 */ /* 0x0001e2000c101924 */
[----:B------:R-:W-:Y:S05]  /*9240*/  BRA `(.L_x_43240) ;  /* 0x0000000c00187947 */ /* 0x000fea0003800000 */
.L_x_43241:
[----:B------:R0:W-:Y:S01]  /*9250*/  STG.E.U16 desc[UR36][R8.64], R22 ;  /* 0x0000001608007986 */ /* 0x0001e2000c101524 */
[----:B------:R-:W-:Y:S05]  /*9260*/  BRA `(.L_x_43240) ;  /* 0x0000000c00107947 */ /* 0x000fea0003800000 */
.L_x_43236:
        /* <DEDUP_REMOVED lines=9> */
.L_x_43244:
[----:B------:R-:W0:Y:S02]  /*9300*/  I2F.S16 R0, R22 ;  /* 0x0000001600007306 */ /* 0x000e240000101400 */
[----:B0-----:R-:W-:-:S05]  /*9310*/  F2FP.F16.F32.PACK_AB R0, RZ, R0 ;  /* 0x00000000ff00723e */ /* 0x001fca00000000ff */
[----:B------:R0:W-:Y:S01]  /*9320*/  STG.E.U16 desc[UR36][R8.64], R0 ;  /* 0x0000000008007986 */ /* 0x0001e2000c101524 */
[----:B------:R-:W-:Y:S05]  /*9330*/  BRA `(.L_x_43240) ;  /* 0x0000000800dc7947 */ /* 0x000fea0003800000 */
.L_x_43243:
        /* <DEDUP_REMOVED lines=10> */
.L_x_43246:
[----:B------:R-:W0:Y:S02]  /*93e0*/  I2F.S16 R22, R22 ;  /* 0x0000001600167306 */ /* 0x000e240000101400 */
[----:B0-----:R-:W-:-:S04]  /*93f0*/  F2FP.F16.F32.PACK_AB R3, RZ, R22 ;  /* 0x00000016ff03723e */ /* 0x001fc800000000ff */
[----:B------:R-:W-:-:S05]  /*9400*/  PRMT R3, R3, 0x5410, RZ ;  /* 0x0000541003037816 */ /* 0x000fca00000000ff */
[----:B------:R3:W-:Y:S01]  /*9410*/  STG.E desc[UR36][R8.64], R3 ;  /* 0x0000000308007986 */ /* 0x0007e2000c101924 */
[----:B------:R-:W-:Y:S05]  /*9420*/  BRA `(.L_x_43240) ;  /* 0x0000000800a07947 */ /* 0x000fea0003800000 */
.L_x_43245:
[----:B------:R-:W0:Y:S02]  /*9430*/  I2F.F64.S16 R22, R22 ;  /* 0x0000001600167312 */ /* 0x000e240000101c00 */
[----:B0-----:R4:W-:Y:S01]  /*9440*/  STG.E.64 desc[UR36][R8.64], R22 ;  /* 0x0000001608007986 */ /* 0x0019e2000c101b24 */
[----:B------:R-:W-:Y:S05]  /*9450*/  BRA `(.L_x_43240) ;  /* 0x0000000800947947 */ /* 0x000fea0003800000 */
.L_x_43235:
        /* <DEDUP_REMOVED lines=12> */
.L_x_43250:
        /* <DEDUP_REMOVED lines=17> */
.L_x_43253:
[----:B------:R-:W-:-:S04]  /*9630*/  SHF.R.U32.HI R3, RZ, 0x18, R5 ;  /* 0x00000018ff037819 */ /* 0x000fc80000011605 */
[----:B------:R-:W-:-:S04]  /*9640*/  LOP3.LUT R0, R0, 0x80, R3, 0xf8, !PT ;  /* 0x0000008000007812 */ /* 0x000fc800078ef803 */
[----:B------:R-:W-:-:S07]  /*9650*/  PRMT R4, R0, 0x7610, R4 ;  /* 0x0000761000047816 */ /* 0x000fce0000000004 */
.L_x_43252:
[----:B------:R-:W-:Y:S05]  /*9660*/  BSYNC.RECONVERGENT B0 ;  /* 0x0000000000007941 */ /* 0x000fea0003800200 */
.L_x_43251:
[----:B------:R0:W-:Y:S01]  /*9670*/  STG.E.U8 desc[UR36][R8.64], R4 ;  /* 0x0000000408007986 */ /* 0x0001e2000c101124 */
[----:B------:R-:W-:Y:S05]  /*9680*/  BRA `(.L_x_43240) ;  /* 0x0000000800087947 */ /* 0x000fea0003800000 */
.L_x_43249:
        /* <DEDUP_REMOVED lines=17> */
.L_x_43256:
[----:B------:R-:W-:-:S04]  /*97a0*/  SHF.R.U32.HI R3, RZ, 0x18, R5 ;  /* 0x00000018ff037819 */ /* 0x000fc80000011605 */
[----:B------:R-:W-:-:S04]  /*97b0*/  LOP3.LUT R0, R0, 0x80, R3, 0xf8, !PT ;  /* 0x0000008000007812 */ /* 0x000fc800078ef803 */
[----:B------:R-:W-:-:S07]  /*97c0*/  PRMT R4, R0, 0x7610, R4 ;  /* 0x0000761000047816 */ /* 0x000fce0000000004 */
.L_x_43255:
[----:B------:R-:W-:Y:S05]  /*97d0*/  BSYNC.RECONVERGENT B0 ;  /* 0x0000000000007941 */ /* 0x000fea0003800200 */
.L_x_43254:
[----:B------:R0:W-:Y:S01]  /*97e0*/  STG.E.U8 desc[UR36][R8.64], R4 ;  /* 0x0000000408007986 */ /* 0x0001e2000c101124 */
[----:B------:R-:W-:Y:S05]  /*97f0*/  BRA `(.L_x_43240) ;  /* 0x0000000400ac7947 */ /* 0x000fea0003800000 */
.L_x_43248:
        /* <DEDUP_REMOVED lines=22> */
.L_x_43258:
[----:B------:R-:W-:-:S04]  /*9960*/  PRMT R4, R22, 0x9910, RZ ;  /* 0x0000991016047816 */ /* 0x000fc800000000ff */
[----:B------:R-:W-:-:S05]  /*9970*/  SHF.R.S32.HI R5, RZ, 0x1f, R4 ;  /* 0x0000001fff057819 */ /* 0x000fca0000011404 */
[----:B------:R0:W-:Y:S01]  /*9980*/  STG.E.64 desc[UR36][R8.64], R4 ;  /* 0x0000000408007986 */ /* 0x0001e2000c101b24 */
[----:B------:R-:W-:Y:S05]  /*9990*/  BRA `(.L_x_43240) ;  /* 0x0000000400447947 */ /* 0x000fea0003800000 */
.L_x_43257:
[----:B------:R-:W-:-:S05]  /*99a0*/  PRMT R3, R22, 0x9910, RZ ;  /* 0x0000991016037816 */ /* 0x000fca00000000ff */
[----:B------:R0:W-:Y:S01]  /*99b0*/  STG.E desc[UR36][R8.64], R3 ;  /* 0x0000000308007986 */ /* 0x0001e2000c101924 */
[----:B------:R-:W-:Y:S05]  /*99c0*/  BRA `(.L_x_43240) ;  /* 0x0000000400387947 */ /* 0x000fea0003800000 */
.L_x_43247:
        /* <DEDUP_REMOVED lines=11> */
.L_x_43260:
[----:B------:R-:W0:Y:S01]  /*9a80*/  I2F.F64.S16 R4, R22 ;  /* 0x0000001600047312 */ /* 0x000e220000101c00 */
[----:B------:R-:W-:-:S05]  /*9a90*/  CS2R R6, SRZ ;  /* 0x0000000000067805 */ /* 0x000fca000001ff00 */
[----:B0-----:R0:W-:Y:S01]  /*9aa0*/  STG.E.128 desc[UR36][R8.64], R4 ;  /* 0x0000000408007986 */ /* 0x0011e2000c101d24 */
[----:B------:R-:W-:Y:S05]  /*9ab0*/  BRA `(.L_x_43240) ;  /* 0x0000000000fc7947 */ /* 0x000fea0003800000 */
.L_x_43259:
[----:B------:R-:W-:-:S13]  /*9ac0*/  ISETP.NE.AND P0, PT, R0, 0xf, PT ;  /* 0x0000000f0000780c */ /* 0x000fda0003f05270 */
[----:B------:R-:W-:Y:S05]  /*9ad0*/  @!P0 BRA `(.L_x_43261) ;  /* 0x0000000000e88947 */ /* 0x000fea0003800000 */
[----:B------:R-:W-:-:S13]  /*9ae0*/  ISETP.NE.AND P0, PT, R0, 0x17, PT ;  /* 0x000000170000780c */ /* 0x000fda0003f05270 */
[----:B------:R-:W-:Y:S05]  /*9af0*/  @!P0 BRA `(.L_x_43262) ;  /* 0x0000000000908947 */ /* 0x000fea0003800000 */
[----:B------:R-:W-:-:S13]  /*9b00*/  ISETP.NE.AND P0, PT, R0, 0x18, PT ;  /* 0x000000180000780c */ /* 0x000fda0003f05270 */
[----:B------:R-:W-:Y:S05]  /*9b10*/  @!P0 BRA `(.L_x_43263) ;  /* 0x0000000000448947 */ /* 0x000fea0003800000 */
.L_x_43239:
        /* <DEDUP_REMOVED lines=16> */
.L_x_43264:
[----:B------:R-:W-:Y:S05]  /*9c20*/  BRA `(.L_x_43240) ;  /* 0x0000000000a07947 */ /* 0x000fea0003800000 */
.L_x_43263:
        /* <DEDUP_REMOVED lines=13> */
.L_x_43266:
[----:B------:R-:W-:Y:S05]  /*9d00*/  BSYNC.RECONVERGENT B0 ;  /* 0x0000000000007941 */ /* 0x000fea0003800200 */
.L_x_43265:
[----:B------:R-:W-:-:S05]  /*9d10*/  LOP3.LUT R3, R0, 0x80, R3, 0xf8, !PT ;  /* 0x0000008000037812 */ /* 0x000fca00078ef803 */
[----:B------:R0:W-:Y:S01]  /*9d20*/  STG.E.U8 desc[UR36][R8.64], R3 ;  /* 0x0000000308007986 */ /* 0x0001e2000c101124 */
[----:B------:R-:W-:Y:S05]  /*9d30*/  BRA `(.L_x_43240) ;  /* 0x00000000005c7947 */ /* 0x000fea0003800000 */
.L_x_43262:
        /* <DEDUP_REMOVED lines=12> */
.L_x_43268:
[----:B------:R-:W-:Y:S01]  /*9e00*/  IMAD.MOV.U32 R0, RZ, RZ, 0x7f ;  /* 0x0000007fff007424 */ /* 0x000fe200078e00ff */
[----:B------:R-:W-:-:S04]  /*9e10*/  ISETP.GT.U32.AND P0, PT, R3, 0x7f800000, PT ;  /* 0x7f8000000300780c */ /* 0x000fc80003f04070 */
[----:B------:R-:W-:-:S09]  /*9e20*/  SEL R0, R0, 0x7c, P0 ;  /* 0x0000007c00007807 */ /* 0x000fd20000000000 */
.L_x_43269:
[----:B------:R-:W-:Y:S05]  /*9e30*/  BSYNC.RECONVERGENT B0 ;  /* 0x0000000000007941 */ /* 0x000fea0003800200 */
.L_x_43267:
[----:B------:R-:W-:-:S04]  /*9e40*/  SHF.R.U32.HI R3, RZ, 0x18, R5 ;  /* 0x00000018ff037819 */ /* 0x000fc80000011605 */
[----:B------:R-:W-:-:S05]  /*9e50*/  LOP3.LUT R3, R0, 0x80, R3, 0xf8, !PT ;  /* 0x0000008000037812 */ /* 0x000fca00078ef803 */
[----:B------:R0:W-:Y:S01]  /*9e60*/  STG.E.U8 desc[UR36][R8.64], R3 ;  /* 0x0000000308007986 */ /* 0x0001e2000c101124 */
[----:B------:R-:W-:Y:S05]  /*9e70*/  BRA `(.L_x_43240) ;  /* 0x00000000000c7947 */ /* 0x000fea0003800000 */
.L_x_43261:
[----:B------:R-:W0:Y:S02]  /*9e80*/  I2F.S16 R0, R22 ;  /* 0x0000001600007306 */ /* 0x000e240000101400 */
[----:B0-----:R-:W-:-:S05]  /*9e90*/  F2FP.BF16.F32.PACK_AB R0, RZ, R0 ;  /* 0x00000000ff00723e */ /* 0x001fca00000010ff */
[----:B------:R0:W-:Y:S02]  /*9ea0*/  STG.E.U16 desc[UR36][R8.64], R0 ;  /* 0x0000000008007986 */ /* 0x0001e4000c101524 */
.L_x_43240:
        /* <DEDUP_REMOVED lines=23> */
.L_x_43273:
[----:B------:R0:W-:Y:S01]  /*a020*/  STG.E.U8 desc[UR36][R8.64], R18 ;  /* 0x0000001208007986 */ /* 0x0001e2000c101124 */
[----:B------:R-:W-:Y:S05]  /*a030*/  BRA `(.L_x_43275) ;  /* 0x0000000c004c7947 */ /* 0x000fea0003800000 */
.L_x_43272:
        /* <DEDUP_REMOVED lines=10> */
.L_x_43277:
[----:B------:R-:W-:-:S05]  /*a0e0*/  PRMT R3, R18, 0x9910, RZ ;  /* 0x0000991012037816 */ /* 0x000fca00000000ff */
[----:B------:R0:W-:Y:S01]  /*a0f0*/  STG.E desc[UR36][R8.64], R3 ;  /* 0x0000000308007986 */ /* 0x0001e2000c101924 */
[----:B------:R-:W-:Y:S05]  /*a100*/  BRA `(.L_x_43275) ;  /* 0x0000000c00187947 */ /* 0x000fea0003800000 */
.L_x_43276:
[----:B------:R0:W-:Y:S01]  /*a110*/  STG.E.U16 desc[UR36][R8.64], R18 ;  /* 0x0000001208007986 */ /* 0x0001e2000c101524 */
[----:B------:R-:W-:Y:S05]  /*a120*/  BRA `(.L_x_43275) ;  /* 0x0000000c00107947 */ /* 0x000fea0003800000 */
.L_x_43271:
        /* <DEDUP_REMOVED lines=9> */
.L_x_43279:
[----:B------:R-:W0:Y:S02]  /*a1c0*/  I2F.S16 R0, R18 ;  /* 0x0000001200007306 */ /* 0x000e240000101400 */
[----:B0-----:R-:W-:-:S05]  /*a1d0*/  F2FP.F16.F32.PACK_AB R0, RZ, R0 ;  /* 0x00000000ff00723e */ /* 0x001fca00000000ff */
[----:B------:R4:W-:Y:S01]  /*a1e0*/  STG.E.U16 desc[UR36][R8.64], R0 ;  /* 0x0000000008007986 */ /* 0x0009e2000c101524 */
[----:B------:R-:W-:Y:S05]  /*a1f0*/  BRA `(.L_x_43275) ;  /* 0x0000000800dc7947 */ /* 0x000fea0003800000 */
.L_x_43278:
        /* <DEDUP_REMOVED lines=10> */
.L_x_43281:
[----:B------:R-:W0:Y:S02]  /*a2a0*/  I2F.S16 R18, R18 ;  /* 0x0000001200127306 */ /* 0x000e240000101400 */
[----:B0-----:R-:W-:-:S04]  /*a2b0*/  F2FP.F16.F32.PACK_AB R3, RZ, R18 ;  /* 0x00000012ff03723e */ /* 0x001fc800000000ff */
[----:B------:R-:W-:-:S05]  /*a2c0*/  PRMT R3, R3, 0x5410, RZ ;  /* 0x0000541003037816 */ /* 0x000fca00000000ff */
[----:B------:R2:W-:Y:S01]  /*a2d0*/  STG.E desc[UR36][R8.64], R3 ;  /* 0x0000000308007986 */ /* 0x0005e2000c101924 */
[----:B------:R-:W-:Y:S05]  /*a2e0*/  BRA `(.L_x_43275) ;  /* 0x0000000800a07947 */ /* 0x000fea0003800000 */
.L_x_43280:
[----:B------:R-:W0:Y:S02]  /*a2f0*/  I2F.F64.S16 R4, R18 ;  /* 0x0000001200047312 */ /* 0x000e240000101c00 */
[----:B0-----:R0:W-:Y:S01]  /*a300*/  STG.E.64 desc[UR36][R8.64], R4 ;  /* 0x0000000408007986 */ /* 0x0011e2000c101b24 */
[----:B------:R-:W-:Y:S05]  /*a310*/  BRA `(.L_x_43275) ;  /* 0x0000000800947947 */ /* 0x000fea0003800000 */
.L_x_43270:
        /* <DEDUP_REMOVED lines=12> */
.L_x_43285:
        /* <DEDUP_REMOVED lines=17> */
.L_x_43288:
[----:B------:R-:W-:-:S04]  /*a4f0*/  SHF.R.U32.HI R3, RZ, 0x18, R5 ;  /* 0x00000018ff037819 */ /* 0x000fc80000011605 */
[----:B------:R-:W-:-:S04]  /*a500*/  LOP3.LUT R0, R0, 0x80, R3, 0xf8, !PT ;  /* 0x0000008000007812 */ /* 0x000fc800078ef803 */
[----:B------:R-:W-:-:S07]  /*a510*/  PRMT R4, R0, 0x7610, R4 ;  /* 0x0000761000047816 */ /* 0x000fce0000000004 */
.L_x_43287:
[----:B------:R-:W-:Y:S05]  /*a520*/  BSYNC.RECONVERGENT B0 ;  /* 0x0000000000007941 */ /* 0x000fea0003800200 */
.L_x_43286:
[----:B------:R0:W-:Y:S01]  /*a530*/  STG.E.U8 desc[UR36][R8.64], R4 ;  /* 0x0000000408007986 */ /* 0x0001e2000c101124 */
[----:B------:R-:W-:Y:S05]  /*a540*/  BRA `(.L_x_43275) ;  /* 0x0000000800087947 */ /* 0x000fea0003800000 */
.L_x_43284:
        /* <DEDUP_REMOVED lines=17> */
.L_x_43291:
[----:B------:R-:W-:-:S04]  /*a660*/  SHF.R.U32.HI R3, RZ, 0x18, R5 ;  /* 0x00000018ff037819 */ /* 0x000fc80000011605 */
[----:B------:R-:W-:-:S04]  /*a670*/  LOP3.LUT R0, R0, 0x80, R3, 0xf8, !PT ;  /* 0x0000008000007812 */ /* 0x000fc800078ef803 */
[----:B------:R-:W-:-:S07]  /*a680*/  PRMT R4, R0, 0x7610, R4 ;  /* 0x0000761000047816 */ /* 0x000fce0000000004 */
.L_x_43290:
[----:B------:R-:W-:Y:S05]  /*a690*/  BSYNC.RECONVERGENT B0 ;  /* 0x0000000000007941 */ /* 0x000fea0003800200 */
.L_x_43289:
[----:B------:R0:W-:Y:S01]  /*a6a0*/  STG.E.U8 desc[UR36][R8.64], R4 ;  /* 0x0000000408007986 */ /* 0x0001e2000c101124 */
[----:B------:R-:W-:Y:S05]  /*a6b0*/  BRA `(.L_x_43275) ;  /* 0x0000000400ac7947 */ /* 0x000fea0003800000 */
.L_x_43283:
        /* <DEDUP_REMOVED lines=22> */
.L_x_43293:
[----:B------:R-:W-:-:S04]  /*a820*/  PRMT R4, R18, 0x9910, RZ ;  /* 0x0000991012047816 */ /* 0x000fc800000000ff */
[----:B------:R-:W-:-:S05]  /*a830*/  SHF.R.S32.HI R5, RZ, 0x1f, R4 ;  /* 0x0000001fff057819 */ /* 0x000fca0000011404 */
[----:B------:R0:W-:Y:S01]  /*a840*/  STG.E.64 desc[UR36][R8.64], R4 ;  /* 0x0000000408007986 */ /* 0x0001e2000c101b24 */
[----:B------:R-:W-:Y:S05]  /*a850*/  BRA `(.L_x_43275) ;  /* 0x0000000400447947 */ /* 0x000fea0003800000 */
.L_x_43292:
[----:B------:R-:W-:-:S05]  /*a860*/  PRMT R3, R18, 0x9910, RZ ;  /* 0x0000991012037816 */ /* 0x000fca00000000ff */
[----:B------:R0:W-:Y:S01]  /*a870*/  STG.E desc[UR36][R8.64], R3 ;  /* 0x0000000308007986 */ /* 0x0001e2000c101924 */
[----:B------:R-:W-:Y:S05]  /*a880*/  BRA `(.L_x_43275) ;  /* 0x0000000400387947 */ /* 0x000fea0003800000 */
.L_x_43282:
        /* <DEDUP_REMOVED lines=11> */
.L_x_43295:
[----:B------:R-:W0:Y:S01]  /*a940*/  I2F.F64.S16 R4, R18 ;  /* 0x0000001200047312 */ /* 0x000e220000101c00 */
[----:B------:R-:W-:-:S05]  /*a950*/  CS2R R6, SRZ ;  /* 0x0000000000067805 */ /* 0x000fca000001ff00 */
[----:B0-----:R0:W-:Y:S01]  /*a960*/  STG.E.128 desc[UR36][R8.64], R4 ;  /* 0x0000000408007986 */ /* 0x0011e2000c101d24 */
[----:B------:R-:W-:Y:S05]  /*a970*/  BRA `(.L_x_43275) ;  /* 0x0000000000fc7947 */ /* 0x000fea0003800000 */
.L_x_43294:
[----:B------:R-:W-:-:S13]  /*a980*/  ISETP.NE.AND P0, PT, R0, 0xf, PT ;  /* 0x0000000f0000780c */ /* 0x000fda0003f05270 */
[----:B------:R-:W-:Y:S05]  /*a990*/  @!P0 BRA `(.L_x_43296) ;  /* 0x0000000000e88947 */ /* 0x000fea0003800000 */
[----:B------:R-:W-:-:S13]  /*a9a0*/  ISETP.NE.AND P0, PT, R0, 0x17, PT ;  /* 0x000000170000780c */ /* 0x000fda0003f05270 */
[----:B------:R-:W-:Y:S05]  /*a9b0*/  @!P0 BRA `(.L_x_43297) ;  /* 0x0000000000908947 */ /* 0x000fea0003800000 */
[----:B------:R-:W-:-:S13]  /*a9c0*/  ISETP.NE.AND P0, PT, R0, 0x18, PT ;  /* 0x000000180000780c */ /* 0x000fda0003f05270 */
[----:B------:R-:W-:Y:S05]  /*a9d0*/  @!P0 BRA `(.L_x_43298) ;  /* 0x0000000000448947 */ /* 0x000fea0003800000 */
.L_x_43274:
        /* <DEDUP_REMOVED lines=16> */
.L_x_43299:
[----:B------:R-:W-:Y:S05]  /*aae0*/  BRA `(.L_x_43275) ;  /* 0x0000000000a07947 */ /* 0x000fea0003800000 */
.L_x_43298:
        /* <DEDUP_REMOVED lines=13> */
.L_x_43301:
[----:B------:R-:W-:Y:S05]  /*abc0*/  BSYNC.RECONVERGENT B0 ;  /* 0x0000000000007941 */ /* 0x000fea0003800200 */
.L_x_43300:
[----:B------:R-:W-:-:S05]  /*abd0*/  LOP3.LUT R3, R0, 0x80, R3, 0xf8, !PT ;  /* 0x0000008000037812 */ /* 0x000fca00078ef803 */
[----:B------:R0:W-:Y:S01]  /*abe0*/  STG.E.U8 desc[UR36][R8.64], R3 ;  /* 0x0000000308007986 */ /* 0x0001e2000c101124 */
[----:B------:R-:W-:Y:S05]  /*abf0*/  BRA `(.L_x_43275) ;  /* 0x00000000005c7947 */ /* 0x000fea0003800000 */
.L_x_43297:
        /* <DEDUP_REMOVED lines=12> */
.L_x_43303:
[----:B------:R-:W-:Y:S01]  /*acc0*/  IMAD.MOV.U32 R0, RZ, RZ, 0x7f ;  /* 0x0000007fff007424 */ /* 0x000fe200078e00ff */
[----:B------:R-:W-:-:S04]  /*acd0*/  ISETP.GT.U32.AND P0, PT, R3, 0x7f800000, PT ;  /* 0x7f8000000300780c */ /* 0x000fc80003f04070 */
[----:B------:R-:W-:-:S09]  /*ace0*/  SEL R0, R0, 0x7c, P0 ;  /* 0x0000007c00007807 */ /* 0x000fd20000000000 */
.L_x_43304:
[----:B------:R-:W-:Y:S05]  /*acf0*/  BSYNC.RECONVERGENT B0 ;  /* 0x0000000000007941 */ /* 0x000fea0003800200 */
.L_x_43302:
[----:B------:R-:W-:-:S04]  /*ad00*/  SHF.R.U32.HI R3, RZ, 0x18, R5 ;  /* 0x00000018ff037819 */ /* 0x000fc80000011605 */
[----:B------:R-:W-:-:S05]  /*ad10*/  LOP3.LUT R3, R0, 0x80, R3, 0xf8, !PT ;  /* 0x0000008000037812 */ /* 0x000fca00078ef803 */
[----:B------:R0:W-:Y:S01]  /*ad20*/  STG.E.U8 desc[UR36][R8.64], R3 ;  /* 0x0000000308007986 */ /* 0x0001e2000c101124 */
[----:B------:R-:W-:Y:S05]  /*ad30*/  BRA `(.L_x_43275) ;  /* 0x00000000000c7947 */ /* 0x000fea0003800000 */
.L_x_43296:
[----:B------:R-:W0:Y:S02]  /*ad40*/  I2F.S16 R0, R18 ;  /* 0x0000001200007306 */ /* 0x000e240000101400 */
[----:B0-----:R-:W-:-:S05]  /*ad50*/  F2FP.BF16.F32.PACK_AB R0, RZ, R0 ;  /* 0x00000000ff00723e */ /* 0x001fca00000010ff */
[----:B------:R0:W-:Y:S02]  /*ad60*/  STG.E.U16 desc[UR36][R8.64], R0 ;  /* 0x0000000008007986 */ /* 0x0001e4000c101524 */
.L_x_43275:
[----:B------:R-:W-:-:S07]  /*ad70*/  VIADD R25, R25, 0x80 ;  /* 0x0000008019197836 */ /* 0x000fce0000000000 */
.L_x_43234:
[----:B------:R-:W-:Y:S05]  /*ad80*/  BSYNC.RECONVERGENT B6 ;  /* 0x0000000000067941 */ /* 0x000fea0003800200 */
.L_x_43233:
[----:B------:R-:W-:-:S13]  /*ad90*/  ISETP.GE.AND P0, PT, R25, R16, PT ;  /* 0x000000101900720c */ /* 0x000fda0003f06270 */
[----:B------:R-:W-:Y:S05]  /*ada0*/  @P0 EXIT ;  /* 0x000000000000094d */ /* 0x000fea0003800000 */
[----:B0123--:R-:W0:Y:S01]  /*adb0*/  LDC.64 R4, c[0x0][0x388] ;  /* 0x0000e200ff047b82 */ /* 0x00fe220000000a00 */
[----:B------:R-:W1:Y:S01]  /*adc0*/  LDCU UR4, c[0x0][0x3b4] ;  /* 0x00007680ff0477ac */ /* 0x000e620008000800 */
[----:B----4-:R-:W-:Y:S01]  /*add0*/  PRMT R0, R17, 0x9910, RZ ;  /* 0x0000991011007816 */ /* 0x010fe200000000ff */
        /* <DEDUP_REMOVED lines=16> */
.L_x_43308:
[----:B------:R-:W-:Y:S01]  /*aee0*/  STG.E.U8 desc[UR36][R2.64], R19 ;  /* 0x0000001302007986 */ /* 0x000fe2000c101124 */
[----:B------:R-:W-:Y:S05]  /*aef0*/  EXIT ;  /* 0x000000000000794d */ /* 0x000fea0003800000 */
.L_x_43307:
        /* <DEDUP_REMOVED lines=10> */
.L_x_43311:
[----:B------:R-:W-:-:S05]  /*afa0*/  PRMT R5, R19, 0x9910, RZ ;  /* 0x0000991013057816 */ /* 0x000fca00000000ff */
[----:B------:R-:W-:Y:S01]  /*afb0*/  STG.E desc[UR36][R2.64], R5 ;  /* 0x0000000502007986 */ /* 0x000fe2000c101924 */
[----:B------:R-:W-:Y:S05]  /*afc0*/  EXIT ;  /* 0x000000000000794d */ /* 0x000fea0003800000 */
.L_x_43310:
[----:B------:R-:W-:Y:S01]  /*afd0*/  STG.E.U16 desc[UR36][R2.64], R19 ;  /* 0x0000001302007986 */ /* 0x000fe2000c101524 */
[----:B------:R-:W-:Y:S05]  /*afe0*/  EXIT ;  /* 0x000000000000794d */ /* 0x000fea0003800000 */
.L_x_43306:
        /* <DEDUP_REMOVED lines=9> */
.L_x_43313:
[----:B------:R-:W0:Y:S02]  /*b080*/  I2F.S16 R0, R19 ;  /* 0x0000001300007306 */ /* 0x000e240000101400 */
[----:B0-----:R-:W-:-:S05]  /*b090*/  F2FP.F16.F32.PACK_AB R0, RZ, R0 ;  /* 0x00000000ff00723e */ /* 0x001fca00000000ff */
[----:B------:R-:W-:Y:S01]  /*b0a0*/  STG.E.U16 desc[UR36][R2.64], R0 ;  /* 0x0000000002007986 */ /* 0x000fe2000c101524 */
[----:B------:R-:W-:Y:S05]  /*b0b0*/  EXIT ;  /* 0x000000000000794d */ /* 0x000fea0003800000 */
.L_x_43312:
        /* <DEDUP_REMOVED lines=10> */
.L_x_43315:
[----:B------:R-:W0:Y:S02]  /*b160*/  I2F.S16 R19, R19 ;  /* 0x0000001300137306 */ /* 0x000e240000101400 */
[----:B0-----:R-:W-:-:S04]  /*b170*/  F2FP.F16.F32.PACK_AB R5, RZ, R19 ;  /* 0x00000013ff05723e */ /* 0x001fc800000000ff */
[----:B------:R-:W-:-:S05]  /*b180*/  PRMT R5, R5, 0x5410, RZ ;  /* 0x0000541005057816 */ /* 0x000fca00000000ff */
[----:B------:R-:W-:Y:S01]  /*b190*/  STG.E desc[UR36][R2.64], R5 ;  /* 0x0000000502007986 */ /* 0x000fe2000c101924 */
[----:B------:R-:W-:Y:S05]  /*b1a0*/  EXIT ;  /* 0x000000000000794d */ /* 0x000fea0003800000 */
.L_x_43314:
[----:B------:R-:W0:Y:S02]  /*b1b0*/  I2F.F64.S16 R4, R19 ;  /* 0x0000001300047312 */ /* 0x000e240000101c00 */
[----:B0-----:R-:W-:Y:S01]  /*b1c0*/  STG.E.64 desc[UR36][R2.64], R4 ;  /* 0x0000000402007986 */ /* 0x001fe2000c101b24 */
[----:B------:R-:W-:Y:S05]  /*b1d0*/  EXIT ;  /* 0x000000000000794d */ /* 0x000fea0003800000 */
.L_x_43305:
        /* <DEDUP_REMOVED lines=12> */
.L_x_43319:
        /* <DEDUP_REMOVED lines=18> */
.L_x_43322:
[----:B------:R-:W-:-:S04]  /*b3c0*/  SHF.R.U32.HI R5, RZ, 0x18, R5 ;  /* 0x00000018ff057819 */ /* 0x000fc80000011605 */
[----:B------:R-:W-:-:S07]  /*b3d0*/  LOP3.LUT R0, R0, 0x80, R5, 0xf8, !PT ;  /* 0x0000008000007812 */ /* 0x000fce00078ef805 */
.L_x_43321:
[----:B------:R-:W-:Y:S05]  /*b3e0*/  BSYNC.RECONVERGENT B0 ;  /* 0x0000000000007941 */ /* 0x000fea0003800200 */
.L_x_43320:
[----:B------:R-:W-:Y:S01]  /*b3f0*/  STG.E.U8 desc[UR36][R2.64], R0 ;  /* 0x0000000002007986 */ /* 0x000fe2000c101124 */
[----:B------:R-:W-:Y:S05]  /*b400*/  EXIT ;  /* 0x000000000000794d */ /* 0x000fea0003800000 */
.L_x_43318:
        /* <DEDUP_REMOVED lines=18> */
.L_x_43325:
[----:B------:R-:W-:-:S04]  /*b530*/  SHF.R.U32.HI R5, RZ, 0x18, R5 ;  /* 0x00000018ff057819 */ /* 0x000fc80000011605 */
[----:B------:R-:W-:-:S07]  /*b540*/  LOP3.LUT R0, R0, 0x80, R5, 0xf8, !PT ;  /* 0x0000008000007812 */ /* 0x000fce00078ef805 */
.L_x_43324:
[----:B------:R-:W-:Y:S05]  /*b550*/  BSYNC.RECONVERGENT B0 ;  /* 0x0000000000007941 */ /* 0x000fea0003800200 */
.L_x_43323:
[----:B------:R-:W-:Y:S01]  /*b560*/  STG.E.U8 desc[UR36][R2.64], R0 ;  /* 0x0000000002007986 */ /* 0x000fe2000c101124 */
[----:B------:R-:W-:Y:S05]  /*b570*/  EXIT ;  /* 0x000000000000794d */ /* 0x000fea0003800000 */
.L_x_43317:
        /* <DEDUP_REMOVED lines=22> */
.L_x_43327:
[----:B------:R-:W-:-:S04]  /*b6e0*/  PRMT R4, R19, 0x9910, RZ ;  /* 0x0000991013047816 */ /* 0x000fc800000000ff */
[----:B------:R-:W-:-:S05]  /*b6f0*/  SHF.R.S32.HI R5, RZ, 0x1f, R4 ;  /* 0x0000001fff057819 */ /* 0x000fca0000011404 */
[----:B------:R-:W-:Y:S01]  /*b700*/  STG.E.64 desc[UR36][R2.64], R4 ;  /* 0x0000000402007986 */ /* 0x000fe2000c101b24 */
[----:B------:R-:W-:Y:S05]  /*b710*/  EXIT ;  /* 0x000000000000794d */ /* 0x000fea0003800000 */
.L_x_43326:
[----:B------:R-:W-:-:S05]  /*b720*/  PRMT R5, R19, 0x9910, RZ ;  /* 0x0000991013057816 */ /* 0x000fca00000000ff */
[----:B------:R-:W-:Y:S01]  /*b730*/  STG.E desc[UR36][R2.64], R5 ;  /* 0x0000000502007986 */ /* 0x000fe2000c101924 */
[----:B------:R-:W-:Y:S05]  /*b740*/  EXIT ;  /* 0x000000000000794d */ /* 0x000fea0003800000 */
.L_x_43316:
        /* <DEDUP_REMOVED lines=11> */
.L_x_43329:
[----:B------:R-:W0:Y:S01]  /*b800*/  I2F.F64.S16 R4, R19 ;  /* 0x0000001300047312 */ /* 0x000e220000101c00 */
[----:B------:R-:W-:-:S05]  /*b810*/  CS2R R6, SRZ ;  /* 0x0000000000067805 */ /* 0x000fca000001ff00 */
[----:B0-----:R-:W-:Y:S01]  /*b820*/  STG.E.128 desc[UR36][R2.64], R4 ;  /* 0x0000000402007986 */ /* 0x001fe2000c101d24 */
[----:B------:R-:W-:Y:S05]  /*b830*/  EXIT ;  /* 0x000000000000794d */ /* 0x000fea0003800000 */
.L_x_43328:
[----:B------:R-:W-:-:S13]  /*b840*/  ISETP.NE.AND P0, PT, R0, 0xf, PT ;  /* 0x0000000f0000780c */ /* 0x000fda0003f05270 */
[----:B------:R-:W-:Y:S05]  /*b850*/  @!P0 BRA `(.L_x_43330) ;  /* 0x0000000000e88947 */ /* 0x000fea0003800000 */
[----:B------:R-:W-:-:S13]  /*b860*/  ISETP.NE.AND P0, PT, R0, 0x17, PT ;  /* 0x000000170000780c */ /* 0x000fda0003f05270 */
[----:B------:R-:W-:Y:S05]  /*b870*/  @!P0 BRA `(.L_x_43331) ;  /* 0x0000000000908947 */ /* 0x000fea0003800000 */
[----:B------:R-:W-:-:S13]  /*b880*/  ISETP.NE.AND P0, PT, R0, 0x18, PT ;  /* 0x000000180000780c */ /* 0x000fda0003f05270 */
[----:B------:R-:W-:Y:S05]  /*b890*/  @!P0 BRA `(.L_x_43332) ;  /* 0x0000000000448947 */ /* 0x000fea0003800000 */
.L_x_43309:
        /* <DEDUP_REMOVED lines=16> */
.L_x_43333:
[----:B------:R-:W-:Y:S05]  /*b9a0*/  EXIT ;  /* 0x000000000000794d */ /* 0x000fea0003800000 */
.L_x_43332:
        /* <DEDUP_REMOVED lines=13> */
.L_x_43335:
[----:B------:R-:W-:Y:S05]  /*ba80*/  BSYNC.RECONVERGENT B0 ;  /* 0x0000000000007941 */ /* 0x000fea0003800200 */
.L_x_43334:
[----:B------:R-:W-:-:S05]  /*ba90*/  LOP3.LUT R5, R0, 0x80, R5, 0xf8, !PT ;  /* 0x0000008000057812 */ /* 0x000fca00078ef805 */
[----:B------:R-:W-:Y:S01]  /*baa0*/  STG.E.U8 desc[UR36][R2.64], R5 ;  /* 0x0000000502007986 */ /* 0x000fe2000c101124 */
[----:B------:R-:W-:Y:S05]  /*bab0*/  EXIT ;  /* 0x000000000000794d */ /* 0x000fea0003800000 */
.L_x_43331:
        /* <DEDUP_REMOVED lines=12> */
.L_x_43337:
[----:B------:R-:W-:Y:S01]  /*bb80*/  IMAD.MOV.U32 R0, RZ, RZ, 0x7f ;  /* 0x0000007fff007424 */ /* 0x000fe200078e00ff */
[----:B------:R-:W-:-:S04]  /*bb90*/  ISETP.GT.U32.AND P0, PT, R4, 0x7f800000, PT ;  /* 0x7f8000000400780c */ /* 0x000fc80003f04070 */
[----:B------:R-:W-:-:S09]  /*bba0*/  SEL R0, R0, 0x7c, P0 ;  /* 0x0000007c00007807 */ /* 0x000fd20000000000 */
.L_x_43338:
[----:B------:R-:W-:Y:S05]  /*bbb0*/  BSYNC.RECONVERGENT B0 ;  /* 0x0000000000007941 */ /* 0x000fea0003800200 */
.L_x_43336:
[----:B------:R-:W-:-:S04]  /*bbc0*/  SHF.R.U32.HI R5, RZ, 0x18, R5 ;  /* 0x00000018ff057819 */ /* 0x000fc80000011605 */
[----:B------:R-:W-:-:S05]  /*bbd0*/  LOP3.LUT R5, R0, 0x80, R5, 0xf8, !PT ;  /* 0x0000008000057812 */ /* 0x000fca00078ef805 */
[----:B------:R-:W-:Y:S01]  /*bbe0*/  STG.E.U8 desc[UR36][R2.64], R5 ;  /* 0x0000000502007986 */ /* 0x000fe2000c101124 */
[----:B------:R-:W-:Y:S05]  /*bbf0*/  EXIT ;  /* 0x000000000000794d */ /* 0x000fea0003800000 */
.L_x_43330:
[----:B------:R-:W0:Y:S02]  /*bc00*/  I2F.S16 R0, R19 ;  /* 0x0000001300007306 */ /* 0x000e240000101400 */
[----:B0-----:R-:W-:-:S05]  /*bc10*/  F2FP.BF16.F32.PACK_AB R0, RZ, R0 ;  /* 0x00000000ff00723e */ /* 0x001fca00000010ff */
[----:B------:R-:W-:Y:S01]  /*bc20*/  STG.E.U16 desc[UR36][R2.64], R0 ;  /* 0x0000000002007986 */ /* 0x000fe2000c101524 */
[----:B------:R-:W-:Y:S05]  /*bc30*/  EXIT ;  /* 0x000000000000794d */ /* 0x000fea0003800000 */
.L_x_43339:
        /* <DEDUP_REMOVED lines=12> */
.L_x_55052:


//--------------------- .text._ZN2at6native18elementwise_kernelILi128ELi4EZNS0_22gpu_kernel_impl_nocastINS0_13BinaryFunctorIsssZZZNS0_21remainder_kernel_cudaERNS_18TensorIteratorBaseEENKUlvE_clEvENKUlvE3_clEvEUlssE_EEEEvS5_RKT_EUliE_EEviT1_ --------------------------
	.section	.text._ZN2at6native18elementwise_kernelILi128ELi4EZNS0_22gpu_kernel_impl_nocastINS0_13BinaryFunctorIsssZZZNS0_21remainder_kernel_cudaERNS_18TensorIteratorBaseEENKUlvE_clEvENKUlvE3_clEvEUlssE_EEEEvS5_RKT_EUliE_EEviT1_,"ax",@progbits
	.align	128
        .global         _ZN2at6native18elementwise_kernelILi128ELi4EZNS0_22gpu_kernel_impl_nocastINS0_13BinaryFunctorIsssZZZNS0_21remainder_kernel_cudaERNS_18TensorIteratorBaseEENKUlvE_clEvENKUlvE3_clEvEUlssE_EEEEvS5_RKT_EUliE_EEviT1_
        .type           _ZN2at6native18elementwise_kernelILi128ELi4EZNS0_22gpu_kernel_impl_nocastINS0_13BinaryFunctorIsssZZZNS0_21remainder_kernel_cudaERNS_18TensorIteratorBaseEENKUlvE_clEvENKUlvE3_clEvEUlssE_EEEEvS5_RKT_EUliE_EEviT1_,@function
        .size           _ZN2at6native18elementwise_kernelILi128ELi4EZNS0_22gpu_kernel_impl_nocastINS0_13BinaryFunctorIsssZZZNS0_21remainder_kernel_cudaERNS_18TensorIteratorBaseEENKUlvE_clEvENKUlvE3_clEvEUlssE_EEEEvS5_RKT_EUliE_EEviT1_,(.L_x_55053 - _ZN2at6native18elementwise_kernelILi128ELi4EZNS0_22gpu_kernel_impl_nocastINS0_13BinaryFunctorIsssZZZNS0_21remainder_kernel_cudaERNS_18TensorIteratorBaseEENKUlvE_clEvENKUlvE3_clEvEUlssE_EEEEvS5_RKT_EUliE_EEviT1_)
        .other          _ZN2at6native18elementwise_kernelILi128ELi4EZNS0_22gpu_kernel_impl_nocastINS0_13BinaryFunctorIsssZZZNS0_21remainder_kernel_cudaERNS_18TensorIteratorBaseEENKUlvE_clEvENKUlvE3_clEvEUlssE_EEEEvS5_RKT_EUliE_EEviT1_,@"STO_CUDA_ENTRY STV_DEFAULT"
_ZN2at6native18elementwise_kernelILi128ELi4EZNS0_22gpu_kernel_impl_nocastINS0_13BinaryFunctorIsssZZZNS0_21remainder_kernel_cudaERNS_18TensorIteratorBaseEENKUlvE_clEvENKUlvE3_clEvEUlssE_EEEEvS5_RKT_EUliE_EEviT1_:
.text._ZN2at6native18elementwise_kernelILi128ELi4EZNS0_22gpu_kernel_impl_nocastINS0_13BinaryFunctorIsssZZZNS0_21remainder_kernel_cudaERNS_18TensorIteratorBaseEENKUlvE_clEvENKUlvE3_clEvEUlssE_EEEEvS5_RKT_EUliE_EEviT1_:
        /* <DEDUP_REMOVED lines=16> */
[----:B------:R-:W0:Y:S02]  /*0100*/  LDC.64 R4, c[0x0][0x5f0] ;  /* 0x00017c00ff047b82 */ /* 0x000e240000000a00 */
[----:B0-----:R-:W3:Y:S01]  /*0110*/  LDG.E.S16 R4, desc[UR6][R4.64] ;  /* 0x0000000604047981 */ /* 0x001ee2000c1e1700 */
[----:B------:R-:W-:-:S02]  /*0120*/  IADD3 R3, PT, PT, R3, 0x80, RZ ;  /* 0x0000008003037810 */ /* 0x000fc40007ffe0ff */
[----:B--2---:R-:W-:-:S04]  /*0130*/  PRMT R2, R0, 0x9910, RZ ;  /* 0x0000991000027816 */ /* 0x004fc800000000ff */
[----:B------:R-:W-:-:S04]  /*0140*/  IABS R12, R2 ;  /* 0x00000002000c7213 */ /* 0x000fc80000000000 */
[----:B------:R-:W0:Y:S08]  /*0150*/  I2F.RP R10, R12 ;  /* 0x0000000c000a7306 */ /* 0x000e300000209400 */
[----:B0-----:R-:W0:Y:S01]  /*0160*/  MUFU.RCP R10, R10 ;  /* 0x0000000a000a7308 */ /* 0x001e220000001000 */
[----:B---3--:R-:W-:Y:S02]  /*0170*/  IABS R6, R4 ;  /* 0x0000000400067213 */ /* 0x008fe40000000000 */
[----:B------:R-:W-:-:S02]  /*0180*/  ISETP.GE.AND P2, PT, R4, RZ, PT ;  /* 0x000000ff0400720c */ /* 0x000fc40003f46270 */
[----:B0-----:R-:W-:-:S04]  /*0190*/  IADD3 R8, PT, PT, R10, 0xffffffe, RZ ;  /* 0x0ffffffe0a087810 */ /* 0x001fc80007ffe0ff */
[----:B------:R0:W1:Y:S02]  /*01a0*/  F2I.FTZ.U32.TRUNC.NTZ R9, R8 ;  /* 0x0000000800097305 */ /* 0x000064000021f000 */
[----:B0-----:R-:W-:Y:S01]  /*01b0*/  HFMA2 R8, -RZ, RZ, 0, 0 ;  /* 0x00000000ff087431 */ /* 0x001fe200000001ff */
[----:B-1----:R-:W-:-:S05]  /*01c0*/  IADD3 R7, PT, PT, RZ, -R9, RZ ;  /* 0x80000009ff077210 */ /* 0x002fca0007ffe0ff */
[----:B------:R-:W-:Y:S01]  /*01d0*/  IMAD R5, R7, R12, RZ ;  /* 0x0000000c07057224 */ /* 0x000fe200078e02ff */
[----:B------:R-:W-:-:S03]  /*01e0*/  IABS R7, R2 ;  /* 0x0000000200077213 */ /* 0x000fc60000000000 */
[----:B------:R-:W-:Y:S01]  /*01f0*/  IMAD.HI.U32 R9, R9, R5, R8 ;  /* 0x0000000509097227 */ /* 0x000fe200078e0008 */
[----:B------:R-:W-:-:S05]  /*0200*/  IADD3 R5, PT, PT, RZ, -R7, RZ ;  /* 0x80000007ff057210 */ /* 0x000fca0007ffe0ff */
[----:B------:R-:W-:-:S04]  /*0210*/  IMAD.HI.U32 R9, R9, R6, RZ ;  /* 0x0000000609097227 */ /* 0x000fc800078e00ff */
[----:B------:R-:W-:Y:S02]  /*0220*/  IMAD R9, R9, R5, R6 ;  /* 0x0000000509097224 */ /* 0x000fe400078e0206 */
[----:B------:R-:W0:Y:S03]  /*0230*/  LDC.64 R4, c[0x0][0x5e8] ;  /* 0x00017a00ff047b82 */ /* 0x000e260000000a00 */
[----:B------:R-:W-:-:S13]  /*0240*/  ISETP.GT.U32.AND P0, PT, R12, R9, PT ;  /* 0x000000090c00720c */ /* 0x000fda0003f04070 */
[----:B------:R-:W-:Y:S02]  /*0250*/  @!P0 IADD3 R9, PT, PT, R9, -R12, RZ ;  /* 0x8000000c09098210 */ /* 0x000fe40007ffe0ff */
[----:B------:R-:W-:Y:S02]  /*0260*/  ISETP.NE.AND P0, PT, R0, RZ, PT ;  /* 0x000000ff0000720c */ /* 0x000fe40003f05270 */
[----:B------:R-:W-:-:S13]  /*0270*/  ISETP.GT.U32.AND P1, PT, R12, R9, PT ;  /* 0x000000090c00720c */ /* 0x000fda0003f24070 */
[----:B------:R-:W-:-:S05]  /*0280*/  @!P1 IMAD.IADD R9, R9, 0x1, -R12 ;  /* 0x0000000109099824 */ /* 0x000fca00078e0a0c */
[----:B------:R-:W-:Y:S02]  /*0290*/  @!P2 IADD3 R9, PT, PT, -R9, RZ, RZ ;  /* 0x000000ff0909a210 */ /* 0x000fe40007ffe1ff */
[----:B------:R-:W-:-:S04]  /*02a0*/  @!P0 LOP3.LUT R9, RZ, R2, RZ, 0x33, !PT ;  /* 0x00000002ff098212 */ /* 0x000fc800078e33ff */
[----:B------:R-:W-:Y:S02]  /*02b0*/  LOP3.LUT R2, R0, R9, RZ, 0x3c, !PT ;  /* 0x0000000900027212 */ /* 0x000fe400078e3cff */
[----:B------:R-:W-:Y:S02]  /*02c0*/  ISETP.NE.AND P1, PT, R9, RZ, PT ;  /* 0x000000ff0900720c */ /* 0x000fe40003f25270 */
[----:B------:R-:W-:-:S04]  /*02d0*/  PRMT R2, R2, 0x9910, RZ ;  /* 0x0000991002027816 */ /* 0x000fc800000000ff */
[----:B------:R-:W-:-:S04]  /*02e0*/  ISETP.GT.AND P0, PT, R2, -0x1, PT ;  /* 0xffffffff0200780c */ /* 0x000fc80003f04270 */
[----:B------:R-:W-:Y:S02]  /*02f0*/  SEL R0, R0, RZ, !P0 ;  /* 0x000000ff00007207 */ /* 0x000fe40004000000 */
[----:B------:R-:W-:Y:S02]  /*0300*/  ISETP.GE.AND P0, PT, R3, UR4, PT ;  /* 0x0000000403007c0c */ /* 0x000fe4000bf06270 */
[----:B------:R-:W-:-:S04]  /*0310*/  SEL R0, R0, RZ, P1 ;  /* 0x000000ff00007207 */ /* 0x000fc80000800000 */
[----:B------:R-:W-:-:S05]  /*0320*/  IADD3 R9, PT, PT, R9, R0, RZ ;  /* 0x0000000009097210 */ /* 0x000fca0007ffe0ff */
[----:B0-----:R0:W-:Y:S02]  /*0330*/  STG.E.U16 desc[UR6][R4.64], R9 ;  /* 0x0000000904007986 */ /* 0x0011e4000c101506 */
[----:B------:R-:W-:Y:S05]  /*0340*/  @P0 BREAK.RELIABLE B1 ;  /* 0x0000000000010942 */ /* 0x000fea0003800100 */
[----:B------:R-:W-:Y:S05]  /*0350*/  @P0 BRA `(.L_x_43344) ;  /* 0x0000000400380947 */ /* 0x000fea0003800000 */
[----:B------:R-:W1:Y:S02]  /*0360*/  LDC.64 R6, c[0x0][0x5f8] ;  /* 0x00017e00ff067b82 */ /* 0x000e640000000a00 */
[----:B-1----:R-:W2:Y:S06]  /*0370*/  LDG.E.U16 R0, desc[UR6][R6.64] ;  /* 0x0000000606007981 */ /* 0x002eac000c1e1500 */
[----:B0-----:R-:W0:Y:S02]  /*0380*/  LDC.64 R4, c[0x0][0x5f0] ;  /* 0x00017c00ff047b82 */ /* 0x001e240000000a00 */
[----:B0-----:R-:W3:Y:S01]  /*0390*/  LDG.E.S16 R4, desc[UR6][R4.64] ;  /* 0x0000000604047981 */ /* 0x001ee2000c1e1700 */
[----:B------:R-:W-:Y:S01]  /*03a0*/  VIADD R3, R3, 0x80 ;  /* 0x0000008003037836 */ /* 0x000fe20000000000 */
        /* <DEDUP_REMOVED lines=23> */
[----:B------:R-:W-:-:S04]  /*0520*/  @!P0 LOP3.LUT R9, RZ, R2, RZ, 0x33, !PT ;  /* 0x00000002ff098212 */ /* 0x000fc800078e33ff */
[----:B------:R-:W-:Y:S02]  /*0530*/  LOP3.LUT R2, R0, R9, RZ, 0x3c, !PT ;  /* 0x0000000900027212 */ /* 0x000fe400078e3cff */
[----:B------:R-:W-:Y:S02]  /*0540*/  ISETP.NE.AND P1, PT, R9, RZ, PT ;  /* 0x000000ff0900720c */ /* 0x000fe40003f25270 */
[----:B------:R-:W-:-:S04]  /*0550*/  PRMT R2, R2, 0x9910, RZ ;  /* 0x0000991002027816 */ /* 0x000fc800000000ff */
[----:B------:R-:W-:-:S04]  /*0560*/  ISETP.GT.AND P0, PT, R2, -0x1, PT ;  /* 0xffffffff0200780c */ /* 0x000fc80003f04270 */
[----:B------:R-:W-:-:S04]  /*0570*/  SEL R0, R0, RZ, !P0 ;  /* 0x000000ff00007207 */ /* 0x000fc80004000000 */
[----:B------:R-:W-:-:S04]  /*0580*/  SEL R0, R0, RZ, P1 ;  /* 0x000000ff00007207 */ /* 0x000fc80000800000 */
[----:B------:R-:W-:-:S05]  /*0590*/  IADD3 R9, PT, PT, R9, R0, RZ ;  /* 0x0000000009097210 */ /* 0x000fca0007ffe0ff */
[----:B0-----:R0:W-:Y:S02]  /*05a0*/  STG.E.U16 desc[UR6][R4.64], R9 ;  /* 0x0000000904007986 */ /* 0x0011e4000c101506 */
.L_x_43343:
[----:B------:R-:W-:-:S13]  /*05b0*/  ISETP.GE.AND P0, PT, R3, UR4, PT ;  /* 0x0000000403007c0c */ /* 0x000fda000bf06270 */
[----:B------:R-:W-:Y:S05]  /*05c0*/  @P0 BREAK.RELIABLE B1 ;  /* 0x0000000000010942 */ /* 0x000fea0003800100 */
[----:B------:R-:W-:Y:S05]  /*05d0*/  @P0 BRA `(.L_x_43344) ;  /* 0x0000000000980947 */ /* 0x000fea0003800000 */
[----:B------:R-:W-:Y:S05]  /*05e0*/  BSYNC.RELIABLE B1 ;  /* 0x0000000000017941 */ /* 0x000fea0003800100 */
.L_x_43342:
[----:B------:R-:W1:Y:S02]  /*05f0*/  LDC.64 R6, c[0x0][0x5f8] ;  /* 0x00017e00ff067b82 */ /* 0x000e640000000a00 */
[----:B-1----:R-:W2:Y:S06]  /*0600*/  LDG.E.U16 R0, desc[UR6][R6.64] ;  /* 0x0000000606007981 */ /* 0x002eac000c1e1500 */
[----:B0-----:R-:W0:Y:S02]  /*0610*/  LDC.64 R4, c[0x0][0x5f0] ;  /* 0x00017c00ff047b82 */ /* 0x001e240000000a00 */
        /* <DEDUP_REMOVED lines=34> */
.L_x_43344:
[----:B------:R-:W-:Y:S05]  /*0840*/  BSYNC.RECONVERGENT B0 ;  /* 0x0000000000007941 */ /* 0x000fea0003800200 */
.L_x_43341:
[----:B------:R-:W-:Y:S05]  /*0850*/  WARPSYNC.ALL ;  /* 0x0000000000007948 */ /* 0x000fea0003800000 */
[----:B------:R-:W-:-:S13]  /*0860*/  ISETP.GE.AND P0, PT, R3, UR4, PT ;  /* 0x0000000403007c0c */ /* 0x000fda000bf06270 */
[----:B------:R-:W-:Y:S05]  /*0870*/  @P0 EXIT ;  /* 0x000000000000094d */ /* 0x000fea0003800000 */
[----:B01----:R-:W0:Y:S02]  /*0880*/  LDC.64 R4, c[0x0][0x5f8] ;  /* 0x00017e00ff047b82 */ /* 0x003e240000000a00 */
[----:B0-----:R-:W2:Y:S06]  /*0890*/  LDG.E.U16 R0, desc[UR6][R4.64] ;  /* 0x0000000604007981 */ /* 0x001eac000c1e1500 */
[----:B------:R-:W0:Y:S02]  /*08a0*/  LDC.64 R2, c[0x0][0x5f0] ;  /* 0x00017c00ff027b82 */ /* 0x000e240000000a00 */
[----:B0-----:R-:W3:Y:S01]  /*08b0*/  LDG.E.S16 R2, desc[UR6][R2.64] ;  /* 0x0000000602027981 */ /* 0x001ee2000c1e1700 */
        /* <DEDUP_REMOVED lines=25> */
[----:B------:R-:W-:Y:S02]  /*0a50*/  PRMT R4, R2, 0x9910, RZ ;  /* 0x0000991002047816 */ /* 0x000fe400000000ff */
[----:B------:R-:W0:Y:S02]  /*0a60*/  LDC.64 R2, c[0x0][0x5e8] ;  /* 0x00017a00ff027b82 */ /* 0x000e240000000a00 */
[----:B------:R-:W-:-:S04]  /*0a70*/  ISETP.GT.AND P0, PT, R4, -0x1, PT ;  /* 0xffffffff0400780c */ /* 0x000fc80003f04270 */
[----:B------:R-:W-:-:S04]  /*0a80*/  SEL R0, R0, RZ, !P0 ;  /* 0x000000ff00007207 */ /* 0x000fc80004000000 */
[----:B------:R-:W-:-:S04]  /*0a90*/  SEL R0, R0, RZ, P1 ;  /* 0x000000ff00007207 */ /* 0x000fc80000800000 */
[----:B------:R-:W-:-:S05]  /*0aa0*/  IADD3 R7, PT, PT, R7, R0, RZ ;  /* 0x0000000007077210 */ /* 0x000fca0007ffe0ff */
[----:B0-----:R-:W-:Y:S01]  /*0ab0*/  STG.E.U16 desc[UR6][R2.64], R7 ;  /* 0x0000000702007986 */ /* 0x001fe2000c101506 */
[----:B------:R-:W-:Y:S05]  /*0ac0*/  EXIT ;  /* 0x000000000000794d */ /* 0x000fea0003800000 */
.L_x_43340:
        /* <DEDUP_REMOVED lines=356> */
.L_x_43348:
[----:B------:R-:W0:Y:S02]  /*2110*/  LDCU.128 UR8, c[0x0][0x5f0] ;  /* 0x0000be00ff0877ac */ /* 0x000e240008000c00 */
[----:B0-----:R-:W-:-:S04]  /*2120*/  IADD3 R6, P0, PT, R6, UR10, RZ ;  /* 0x0000000a06067c10 */ /* 0x001fc8000ff1e0ff */
[----:B------:R-:W-:-:S05]  /*2130*/  IADD3.X R7, PT, PT, RZ, UR11, RZ, P0, !PT ;  /* 0x0000000bff077c10 */ /* 0x000fca00087fe4ff */
[----:B------:R-:W2:Y:S01]  /*2140*/  LDG.E.U16 R6, desc[UR6][R6.64] ;  /* 0x0000000606067981 */ /* 0x000ea2000c1e1500 */
[----:B------:R-:W-:-:S05]  /*2150*/  IADD3 R10, P0, PT, R4, UR8, RZ ;  /* 0x00000008040a7c10 */ /* 0x000fca000ff1e0ff */
[----:B------:R-:W-:Y:S01]  /*2160*/  IMAD.X R11, RZ, RZ, UR9, P0 ;  /* 0x00000009ff0b7e24 */ /* 0x000fe200080e06ff */
[----:B------:R-:W0:Y:S04]  /*2170*/  LDCU.64 UR8, c[0x0][0x5e8] ;  /* 0x0000bd00ff0877ac */ /* 0x000e280008000a00 */
[----:B------:R1:W3:Y:S01]  /*2180*/  LDG.E.S16 R10, desc[UR6][R10.64] ;  /* 0x000000060a0a7981 */ /* 0x0002e2000c1e1700 */
[----:B------:R-:W-:Y:S02]  /*2190*/  IADD3 R3, PT, PT, R3, 0x80, RZ ;  /* 0x0000008003037810 */ /* 0x000fe40007ffe0ff */
[----:B--2---:R-:W-:-:S04]  /*21a0*/  PRMT R13, R6, 0x9910, RZ ;  /* 0x00009910060d7816 */ /* 0x004fc800000000ff */
[-C--:B------:R-:W-:Y:S02]  /*21b0*/  IABS R12, R13.reuse ;  /* 0x0000000d000c7213 */ /* 0x080fe40000000000 */
[----:B-1----:R-:W-:Y:S02]  /*21c0*/  IABS R11, R13 ;  /* 0x0000000d000b7213 */ /* 0x002fe40000000000 */
        /* <DEDUP_REMOVED lines=25> */
[----:B0-----:R-:W-:Y:S02]  /*2360*/  IADD3 R4, P0, PT, R5, UR8, RZ ;  /* 0x0000000805047c10 */ /* 0x001fe4000ff1e0ff */
[----:B------:R-:W-:Y:S02]  /*2370*/  SEL R6, R6, RZ, P1 ;  /* 0x000000ff06067207 */ /* 0x000fe40000800000 */
[----:B------:R-:W-:Y:S02]  /*2380*/  IADD3.X R5, PT, PT, RZ, UR9, RZ, P0, !PT ;  /* 0x00000009ff057c10 */ /* 0x000fe400087fe4ff */
[----:B------:R-:W-:Y:S02]  /*2390*/  IADD3 R9, PT, PT, R9, R6, RZ ;  /* 0x0000000609097210 */ /* 0x000fe40007ffe0ff */
        /* <DEDUP_REMOVED lines=352> */
.L_x_43350:
[----:B------:R-:W0:Y:S02]  /*39a0*/  LDCU.128 UR8, c[0x0][0x5f0] ;  /* 0x0000be00ff0877ac */ /* 0x000e240008000c00 */
[----:B0-----:R-:W-:-:S04]  /*39b0*/  IADD3 R6, P0, PT, R6, UR10, RZ ;  /* 0x0000000a06067c10 */ /* 0x001fc8000ff1e0ff */
[----:B------:R-:W-:-:S05]  /*39c0*/  IADD3.X R7, PT, PT, RZ, UR11, RZ, P0, !PT ;  /* 0x0000000bff077c10 */ /* 0x000fca00087fe4ff */
[----:B------:R-:W2:Y:S01]  /*39d0*/  LDG.E.U16 R6, desc[UR6][R6.64] ;  /* 0x0000000606067981 */ /* 0x000ea2000c1e1500 */
[----:B------:R-:W-:-:S04]  /*39e0*/  IADD3 R10, P0, PT, R4, UR8, RZ ;  /* 0x00000008040a7c10 */ /* 0x000fc8000ff1e0ff */
[----:B------:R-:W-:Y:S01]  /*39f0*/  IADD3.X R11, PT, PT, RZ, UR9, RZ, P0, !PT ;  /* 0x00000009ff0b7c10 */ /* 0x000fe200087fe4ff */
        /* <DEDUP_REMOVED lines=13> */
[----:B-1----:R-:W-:Y:S01]  /*3ad0*/  IMAD.MOV.U32 R8, RZ, RZ, RZ ;  /* 0x000000ffff087224 */ /* 0x002fe200078e00ff */
        /* <DEDUP_REMOVED lines=19> */
[----:B------:R-:W-:-:S03]  /*3c10*/  IADD3.X R5, PT, PT, RZ, UR9, RZ, P0, !PT ;  /* 0x00000009ff057c10 */ /* 0x000fc600087fe4ff */
[----:B------:R-:W-:-:S05]  /*3c20*/  IMAD.IADD R9, R9, 0x1, R6 ;  /* 0x0000000109097824 */ /* 0x000fca00078e0206 */
[----:B------:R0:W-:Y:S02]  /*3c30*/  STG.E.U16 desc[UR6][R4.64], R9 ;  /* 0x0000000904007986 */ /* 0x0001e4000c101506 */
.L_x_43347:
[----:B------:R-:W-:-:S13]  /*3c40*/  ISETP.GE.AND P0, PT, R3, UR4, PT ;  /* 0x0000000403007c0c */ /* 0x000fda000bf06270 */
[----:B------:R-:W-:Y:S05]  /*3c50*/  @P0 BREAK.RELIABLE B1 ;  /* 0x0000000000010942 */ /* 0x000fea0003800100 */
[----:B------:R-:W-:Y:S05]  /*3c60*/  @P0 BRA `(.L_x_43349) ;  /* 0x00000018001c0947 */ /* 0x000fea0003800000 */
[----:B------:R-:W-:Y:S05]  /*3c70*/  BSYNC.RELIABLE B1 ;  /* 0x0000000000017941 */ /* 0x000fea0003800100 */
.L_x_43346:
        /* <DEDUP_REMOVED lines=348> */
.L_x_43351:
        /* <DEDUP_REMOVED lines=40> */
[----:B------:R-:W-:-:S05]  /*54c0*/  IADD3 R9, PT, PT, R9, R6, RZ ;  /* 0x0000000609097210 */ /* 0x000fca0007ffe0ff */
[----:B------:R1:W-:Y:S02]  /*54d0*/  STG.E.U16 desc[UR6][R4.64], R9 ;  /* 0x0000000904007986 */ /* 0x0003e4000c101506 */
.L_x_43349:
[----:B------:R-:W-:Y:S05]  /*54e0*/  BSYNC.RECONVERGENT B0 ;  /* 0x0000000000007941 */ /* 0x000fea0003800200 */
.L_x_43345:
[----:B------:R-:W-:Y:S05]  /*54f0*/  WARPSYNC.ALL ;  /* 0x0000000000007948 */ /* 0x000fea0003800000 */
[----:B------:R-:W-:-:S13]  /*5500*/  ISETP.GE.AND P0, PT, R3, UR4, PT ;  /* 0x0000000403007c0c */ /* 0x000fda000bf06270 */
[----:B------:R-:W-:Y:S05]  /*5510*/  @P0 EXIT ;  /* 0x000000000000094d */ /* 0x000fea0003800000 */
[----:B------:R-:W2:Y:S01]  /*5520*/  LDCU.64 UR4, c[0x0][0x390] ;  /* 0x00007200ff0477ac */ /* 0x000ea20008000a00 */
[----:B01----:R-:W-:Y:S02]  /*5530*/  HFMA2 R4, -RZ, RZ, 0, 0 ;  /* 0x00000000ff047431 */ /* 0x003fe400000001ff */
[----:B------:R-:W-:Y:S01]  /*5540*/  IMAD.MOV.U32 R5, RZ, RZ, R3 ;  /* 0x000000ffff057224 */ /* 0x000fe200078e0003 */
[----:B------:R-:W-:Y:S01]  /*5550*/  ISETP.NE.AND P0, PT, R2, RZ, PT ;  /* 0x000000ff0200720c */ /* 0x000fe20003f05270 */
[----:B------:R-:W0:Y:S01]  /*5560*/  LDCU UR8, c[0x0][0x38c] ;  /* 0x00007180ff0877ac */ /* 0x000e220008000800 */
        /* <DEDUP_REMOVED lines=343> */
.L_x_43352:
[----:B------:R-:W0:Y:S01]  /*6ae0*/  LDCU.128 UR8, c[0x0][0x5f0] ;  /* 0x0000be00ff0877ac */ /* 0x000e220008000c00 */
[----:B------:R-:W1:Y:S01]  /*6af0*/  LDCU.64 UR4, c[0x0][0x5e8] ;  /* 0x0000bd00ff0477ac */ /* 0x000e620008000a00 */
[----:B0-----:R-:W-:-:S04]  /*6b00*/  IADD3 R6, P0, PT, R4, UR10, RZ ;  /* 0x0000000a04067c10 */ /* 0x001fc8000ff1e0ff */
[----:B------:R-:W-:-:S05]  /*6b10*/  IADD3.X R7, PT, PT, RZ, UR11, RZ, P0, !PT ;  /* 0x0000000bff077c10 */ /* 0x000fca00087fe4ff */
[----:B------:R-:W2:Y:S01]  /*6b20*/  LDG.E.U16 R0, desc[UR6][R6.64] ;  /* 0x0000000606007981 */ /* 0x000ea2000c1e1500 */
[----:B------:R-:W-:-:S04]  /*6b30*/  IADD3 R4, P0, PT, R2, UR8, RZ ;  /* 0x0000000802047c10 */ /* 0x000fc8000ff1e0ff */
[----:B------:R-:W-:-:S05]  /*6b40*/  IADD3.X R5, PT, PT, RZ, UR9, RZ, P0, !PT ;  /* 0x00000009ff057c10 */ /* 0x000fca00087fe4ff */
[----:B------:R-:W3:Y:S01]  /*6b50*/  LDG.E.S16 R4, desc[UR6][R4.64] ;  /* 0x0000000604047981 */ /* 0x000ee2000c1e1700 */
[----:B--2---:R-:W-:-:S04]  /*6b60*/  PRMT R10, R0, 0x9910, RZ ;  /* 0x00009910000a7816 */ /* 0x004fc800000000ff */
[-C--:B------:R-:W-:Y:S02]  /*6b70*/  IABS R9, R10.reuse ;  /* 0x0000000a00097213 */ /* 0x080fe40000000000 */
[----:B------:R-:W-:Y:S02]  /*6b80*/  IABS R12, R10 ;  /* 0x0000000a000c7213 */ /* 0x000fe40000000000 */
[----:B------:R-:W0:Y:S01]  /*6b90*/  I2F.RP R2, R9 ;  /* 0x0000000900027306 */ /* 0x000e220000209400 */
[----:B---3--:R-:W-:Y:S02]  /*6ba0*/  IABS R11, R4 ;  /* 0x00000004000b7213 */ /* 0x008fe40000000000 */
[----:B------:R-:W-:-:S05]  /*6bb0*/  ISETP.GE.AND P2, PT, R4, RZ, PT ;  /* 0x000000ff0400720c */ /* 0x000fca0003f46270 */
[----:B0-----:R-:W0:Y:S02]  /*6bc0*/  MUFU.RCP R2, R2 ;  /* 0x0000000200027308 */ /* 0x001e240000001000 */
[----:B0-----:R-:W-:Y:S02]  /*6bd0*/  IADD3 R8, PT, PT, R2, 0xffffffe, RZ ;  /* 0x0ffffffe02087810 */ /* 0x001fe40007ffe0ff */
[----:B------:R-:W-:-:S04]  /*6be0*/  IADD3 R2, PT, PT, RZ, -R12, RZ ;  /* 0x8000000cff027210 */ /* 0x000fc80007ffe0ff */
[----:B------:R-:W0:Y:S02]  /*6bf0*/  F2I.FTZ.U32.TRUNC.NTZ R7, R8 ;  /* 0x0000000800077305 */ /* 0x000e24000021f000 */
[----:B0-----:R-:W-:-:S05]  /*6c00*/  IADD3 R6, PT, PT, RZ, -R7, RZ ;  /* 0x80000007ff067210 */ /* 0x001fca0007ffe0ff */
[----:B------:R-:W-:Y:S02]  /*6c10*/  IMAD R5, R6, R9, RZ ;  /* 0x0000000906057224 */ /* 0x000fe400078e02ff */
[----:B------:R-:W-:-:S04]  /*6c20*/  IMAD.MOV.U32 R6, RZ, RZ, RZ ;  /* 0x000000ffff067224 */ /* 0x000fc800078e00ff */
        /* <DEDUP_REMOVED lines=15> */
[----:B-1----:R-:W-:Y:S02]  /*6d20*/  IADD3 R2, P0, PT, R3, UR4, RZ ;  /* 0x0000000403027c10 */ /* 0x002fe4000ff1e0ff */
[----:B------:R-:W-:Y:S02]  /*6d30*/  SEL R5, R0, RZ, P1 ;  /* 0x000000ff00057207 */ /* 0x000fe40000800000 */
[----:B------:R-:W-:Y:S02]  /*6d40*/  IADD3.X R3, PT, PT, RZ, UR5, RZ, P0, !PT ;  /* 0x00000005ff037c10 */ /* 0x000fe400087fe4ff */
[----:B------:R-:W-:-:S05]  /*6d50*/  IADD3 R5, PT, PT, R6, R5, RZ ;  /* 0x0000000506057210 */ /* 0x000fca0007ffe0ff */
[----:B------:R-:W-:Y:S01]  /*6d60*/  STG.E.U16 desc[UR6][R2.64], R5 ;  /* 0x0000000502007986 */ /* 0x000fe2000c101506 */
[----:B------:R-:W-:Y:S05]  /*6d70*/  EXIT ;  /* 0x000000000000794d */ /* 0x000fea0003800000 */
.L_x_43353:
        /* <DEDUP_REMOVED lines=16> */
.L_x_55053:


//--------------------- .text._ZN2at6native27unrolled_elementwise_kernelINS0_13BinaryFunctorIsssZZZNS0_21remainder_kernel_cudaERNS_18TensorIteratorBaseEENKUlvE_clEvENKUlvE3_clEvEUlssE_EESt5arrayIPcLm3EELi4E23TrivialOffsetCalculatorILi2EjESC_ILi1EjENS0_6memory15LoadWithoutCastENSF_16StoreWithoutCastEEEviT_T0_T2_T3_T4_T5_ --------------------------
	.section	.text._ZN2at6native27unrolled_elementwise_kernelINS0_13BinaryFunctorIsssZZZNS0_21remainder_kernel_cudaERNS_18TensorIteratorBaseEENKUlvE_clEvENKUlvE3_clEvEUlssE_EESt5arrayIPcLm3EELi4E23TrivialOffsetCalculatorILi2EjESC_ILi1EjENS0_6memory15LoadWithoutCastENSF_16StoreWithoutCastEEEviT_T0_T2_T3_T4_T5_,"ax",@progbits
	.align	128
        .global         _ZN2at6native27unrolled_elementwise_kernelINS0_13BinaryFunctorIsssZZZNS0_21remainder_kernel_cudaERNS_18TensorIteratorBaseEENKUlvE_clEvENKUlvE3_clEvEUlssE_EESt5arrayIPcLm3EELi4E23TrivialOffsetCalculatorILi2EjESC_ILi1EjENS0_6memory15LoadWithoutCastENSF_16StoreWithoutCastEEEviT_T0_T2_T3_T4_T5_
        .type           _ZN2at6native27unrolled_elementwise_kernelINS0_13BinaryFunctorIsssZZZNS0_21remainder_kernel_cudaERNS_18TensorIteratorBaseEENKUlvE_clEvENKUlvE3_clEvEUlssE_EESt5arrayIPcLm3EELi4E23TrivialOffsetCalculatorILi2EjESC_ILi1EjENS0_6memory15LoadWithoutCastENSF_16StoreWithoutCastEEEviT_T0_T2_T3_T4_T5_,@function
        .size           _ZN2at6native27unrolled_elementwise_kernelINS0_13BinaryFunctorIsssZZZNS0_21remainder_kernel_cudaERNS_18TensorIteratorBaseEENKUlvE_clEvENKUlvE3_clEvEUlssE_EESt5arrayIPcLm3EELi4E23TrivialOffsetCalculatorILi2EjESC_ILi1EjENS0_6memory15LoadWithoutCastENSF_16StoreWithoutCastEEEviT_T0_T2_T3_T4_T5_,(.L_x_55054 - _ZN2at6native27unrolled_elementwise_kernelINS0_13BinaryFunctorIsssZZZNS0_21remainder_kernel_cudaERNS_18TensorIteratorBaseEENKUlvE_clEvENKUlvE3_clEvEUlssE_EESt5arrayIPcLm3EELi4E23TrivialOffsetCalculatorILi2EjESC_ILi1EjENS0_6memory15LoadWithoutCastENSF_16StoreWithoutCastEEEviT_T0_T2_T3_T4_T5_)
        .other          _ZN2at6native27unrolled_elementwise_kernelINS0_13BinaryFunctorIsssZZZNS0_21remainder_kernel_cudaERNS_18TensorIteratorBaseEENKUlvE_clEvENKUlvE3_clEvEUlssE_EESt5arrayIPcLm3EELi4E23TrivialOffsetCalculatorILi2EjESC_ILi1EjENS0_6memory15LoadWithoutCastENSF_16StoreWithoutCastEEEviT_T0_T2_T3_T4_T5_,@"STO_CUDA_ENTRY STV_DEFAULT"
_ZN2at6native27unrolled_elementwise_kernelINS0_13BinaryFunctorIsssZZZNS0_21remainder_kernel_cudaERNS_18TensorIteratorBaseEENKUlvE_clEvENKUlvE3_clEvEUlssE_EESt5arrayIPcLm3EELi4E23TrivialOffsetCalculatorILi2EjESC_ILi1EjENS0_6memory15LoadWithoutCastENSF_16StoreWithoutCastEEEviT_T0_T2_T3_T4_T5_:
.text._ZN2at6native27unrolled_elementwise_kernelINS0_13BinaryFunctorIsssZZZNS0_21remainder_kernel_cudaERNS_18TensorIteratorBaseEENKUlvE_clEvENKUlvE3_clEvEUlssE_EESt5arrayIPcLm3EELi4E23TrivialOffsetCalculatorILi2EjESC_ILi1EjENS0_6memory15LoadWithoutCastENSF_16StoreWithoutCastEEEviT_T0_T2_T3_T4_T5_:
        /* <DEDUP_REMOVED lines=15> */
[----:B------:R-:W-:-:S05]  /*00f0*/  @!P0 VIADD R13, R9, 0x80 ;  /* 0x00000080090d8836 */ /* 0x000fca0000000000 */
[----:B------:R-:W-:-:S13]  /*0100*/  ISETP.GE.AND P1, PT, R13, R8, PT ;  /* 0x000000080d00720c */ /* 0x000fda0003f26270 */
[----:B------:R-:W-:Y:S02]  /*0110*/  @!P1 IMAD R21, R0, 0x200, R13 ;  /* 0x0000020000159824 */ /* 0x000fe400078e020d */
[----:B------:R-:W-:Y:S02]  /*0120*/  @!P1 VIADD R13, R13, 0x80 ;  /* 0x000000800d0d9836 */ /* 0x000fe40000000000 */
[----:B---3--:R-:W-:-:S03]  /*0130*/  @!P1 IMAD.WIDE.U32 R18, R21, 0x2, R18 ;  /* 0x0000000215129825 */ /* 0x008fc600078e0012 */
[----:B------:R-:W-:Y:S02]  /*0140*/  ISETP.GE.AND P3, PT, R13, R8, PT ;  /* 0x000000080d00720c */ /* 0x000fe40003f66270 */
[----:B-1----:R1:W5:Y:S02]  /*0150*/  @!P1 LDG.E.S16 R15, desc[UR4][R18.64] ;  /* 0x00000004120f9981 */ /* 0x002364000c1e1700 */
[----:B-1----:R-:W1:Y:S09]  /*0160*/  LDC.64 R18, c[0x0][0x390] ;  /* 0x0000e400ff127b82 */ /* 0x002e720000000a00 */
[----:B------:R-:W-:-:S02]  /*0170*/  @!P3 IMAD R23, R0, 0x200, R13 ;  /* 0x000002000017b824 */ /* 0x000fc400078e020d */
[----:B--2---:R-:W-:-:S04]  /*0180*/  @!P1 IMAD.WIDE.U32 R2, R21, 0x2, R2 ;  /* 0x0000000215029825 */ /* 0x004fc800078e0002 */
[----:B----4-:R-:W-:-:S04]  /*0190*/  @!P3 IMAD.WIDE.U32 R4, R23, 0x2, R4 ;  /* 0x000000021704b825 */ /* 0x010fc800078e0004 */
[----:B------:R-:W-:Y:S02]  /*01a0*/  @!P3 IMAD.WIDE.U32 R6, R23, 0x2, R6 ;  /* 0x000000021706b825 */ /* 0x000fe400078e0006 */
[----:B------:R-:W2:Y:S01]  /*01b0*/  LDC.64 R22, c[0x0][0x398] ;  /* 0x0000e600ff167b82 */ /* 0x000ea20000000a00 */
[----:B------:R-:W-:Y:S01]  /*01c0*/  @!P0 LEA R21, R0, R9, 0x9 ;  /* 0x0000000900158211 */ /* 0x000fe200078e48ff */
[----:B------:R-:W-:Y:S01]  /*01d0*/  @!P3 VIADD R13, R13, 0x80 ;  /* 0x000000800d0db836 */ /* 0x000fe20000000000 */
[----:B------:R-:W-:-:S04]  /*01e0*/  PRMT R20, RZ, 0x7610, R20 ;  /* 0x00007610ff147816 */ /* 0x000fc80000000014 */
[----:B------:R-:W-:Y:S01]  /*01f0*/  ISETP.GE.AND P2, PT, R13, R8, PT ;  /* 0x000000080d00720c */ /* 0x000fe20003f46270 */
[----:B-1----:R-:W-:Y:S01]  /*0200*/  @!P0 IMAD.WIDE.U32 R18, R21, 0x2, R18 ;  /* 0x0000000215128825 */ /* 0x002fe200078e0012 */
[----:B------:R-:W-:-:S06]  /*0210*/  PRMT R14, RZ, 0x7610, R14 ;  /* 0x00007610ff0e7816 */ /* 0x000fcc000000000e */
[----:B------:R1:W5:Y:S05]  /*0220*/  @!P1 LDG.E.U16 R14, desc[UR4][R2.64] ;  /* 0x00000004020e9981 */ /* 0x00036a000c1e1500 */
[----:B------:R-:W-:Y:S02]  /*0230*/  @!P2 IMAD R25, R0, 0x200, R13 ;  /* 0x000002000019a824 */ /* 0x000fe400078e020d */
[----:B--2---:R-:W-:-:S04]  /*0240*/  @!P0 IMAD.WIDE.U32 R22, R21, 0x2, R22 ;  /* 0x0000000215168825 */ /* 0x004fc800078e0016 */
[----:B------:R-:W-:Y:S01]  /*0250*/  IMAD.MOV.U32 R21, RZ, RZ, RZ ;  /* 0x000000ffff157224 */ /* 0x000fe200078e00ff */
[----:B------:R-:W5:Y:S05]  /*0260*/  @!P0 LDG.E.U16 R20, desc[UR4][R22.64] ;  /* 0x0000000416148981 */ /* 0x000f6a000c1e1500 */
[----:B------:R-:W5:Y:S01]  /*0270*/  @!P0 LDG.E.S16 R21, desc[UR4][R18.64] ;  /* 0x0000000412158981 */ /* 0x000f62000c1e1700 */
[----:B------:R-:W-:Y:S01]  /*0280*/  ISETP.GE.AND P0, PT, R9, R8, PT ;  /* 0x000000080900720c */ /* 0x000fe20003f06270 */
[----:B0-----:R-:W-:Y:S01]  /*0290*/  @!P2 IMAD.WIDE.U32 R16, R25, 0x2, R16 ;  /* 0x000000021910a825 */ /* 0x001fe200078e0010 */
[----:B------:R-:W-:-:S03]  /*02a0*/  PRMT R12, RZ, 0x7610, R12 ;  /* 0x00007610ff0c7816 */ /* 0x000fc6000000000c */
[----:B------:R-:W-:-:S08]  /*02b0*/  @!P2 IMAD.WIDE.U32 R24, R25, 0x2, R10 ;  /* 0x000000021918a825 */ /* 0x000fd000078e000a */
[----:B-1----:R-:W0:Y:S01]  /*02c0*/  @!P0 LDC.64 R2, c[0x0][0x388] ;  /* 0x0000e200ff028b82 */ /* 0x002e220000000a00 */
[----:B------:R-:W-:Y:S01]  /*02d0*/  IMAD.MOV.U32 R13, RZ, RZ, RZ ;  /* 0x000000ffff0d7224 */ /* 0x000fe200078e00ff */
[----:B------:R1:W5:Y:S01]  /*02e0*/  @!P3 LDG.E.U16 R12, desc[UR4][R6.64] ;  /* 0x00000004060cb981 */ /* 0x000362000c1e1500 */
[----:B------:R-:W-:Y:S01]  /*02f0*/  IMAD.MOV.U32 R11, RZ, RZ, RZ ;  /* 0x000000ffff0b7224 */ /* 0x000fe200078e00ff */
[----:B------:R-:W-:-:S03]  /*0300*/  PRMT R10, RZ, 0x7610, R10 ;  /* 0x00007610ff0a7816 */ /* 0x000fc6000000000a */
[----:B------:R2:W5:Y:S01]  /*0310*/  @!P3 LDG.E.S16 R13, desc[UR4][R4.64] ;  /* 0x00000004040db981 */ /* 0x000562000c1e1700 */
[----:B------:R-:W-:Y:S03]  /*0320*/  BSSY.RECONVERGENT B0, `(.L_x_43354) ;  /* 0x000002a000007945 */ /* 0x000fe60003800200 */
[----:B------:R3:W5:Y:S01]  /*0330*/  @!P2 LDG.E.S16 R11, desc[UR4][R16.64] ;  /* 0x00000004100ba981 */ /* 0x000762000c1e1700 */
[----:B-1----:R-:W-:-:S03]  /*0340*/  VIADD R7, R9, 0x180 ;  /* 0x0000018009077836 */ /* 0x002fc60000000000 */
[----:B------:R1:W5:Y:S01]  /*0350*/  @!P2 LDG.E.U16 R10, desc[UR4][R24.64] ;  /* 0x00000004180aa981 */ /* 0x000362000c1e1500 */
[----:B--2---:R-:W-:Y:S01]  /*0360*/  VIADD R5, R9, 0x100 ;  /* 0x0000010009057836 */ /* 0x004fe20000000000 */
[----:B------:R-:W-:Y:S01]  /*0370*/  ISETP.GE.AND P2, PT, R7, R8, PT ;  /* 0x000000080700720c */ /* 0x000fe20003f46270 */
[----:B---3--:R-:W-:-:S03]  /*0380*/  VIADD R17, R9, 0x80 ;  /* 0x0000008009117836 */ /* 0x008fc60000000000 */
[-C--:B------:R-:W-:Y:S01]  /*0390*/  ISETP.GE.AND P1, PT, R5, R8.reuse, PT ;  /* 0x000000080500720c */ /* 0x080fe20003f26270 */
[----:B------:R-:W-:Y:S02]  /*03a0*/  @!P0 IMAD R7, R0, 0x200, R9 ;  /* 0x0000020000078824 */ /* 0x000fe400078e0209 */
[----:B------:R-:W-:Y:S01]  /*03b0*/  @!P0 IMAD.MOV.U32 R9, RZ, RZ, R17 ;  /* 0x000000ffff098224 */ /* 0x000fe200078e0011 */
[----:B------:R-:W-:Y:S01]  /*03c0*/  ISETP.GE.AND P4, PT, R17, R8, PT ;  /* 0x000000081100720c */ /* 0x000fe20003f86270 */
[----:B-1----:R-:W-:-:S12]  /*03d0*/  @P0 BRA `(.L_x_43355) ;  /* 0x0000000000780947 */ /* 0x002fd80003800000 */
[----:B-----5:R-:W-:Y:S02]  /*03e0*/  PRMT R6, R20, 0x9910, RZ ;  /* 0x0000991014067816 */ /* 0x020fe400000000ff */
[----:B------:R-:W-:Y:S02]  /*03f0*/  IABS R18, R21 ;  /* 0x0000001500127213 */ /* 0x000fe40000000000 */
[-C--:B------:R-:W-:Y:S02]  /*0400*/  IABS R16, R6.reuse ;  /* 0x0000000600107213 */ /* 0x080fe40000000000 */
[----:B------:R-:W-:Y:S02]  /*0410*/  IABS R22, R6 ;  /* 0x0000000600167213 */ /* 0x000fe40000000000 */
[----:B------:R-:W1:Y:S01]  /*0420*/  I2F.RP R17, R16 ;  /* 0x0000001000117306 */ /* 0x000e620000209400 */
[----:B------:R-:W-:-:S07]  /*0430*/  ISETP.GE.AND P6, PT, R21, RZ, PT ;  /* 0x000000ff1500720c */ /* 0x000fce0003fc6270 */
[----:B-1----:R-:W1:Y:S02]  /*0440*/  MUFU.RCP R17, R17 ;  /* 0x0000001100117308 */ /* 0x002e640000001000 */
[----:B-1----:R-:W-:Y:S02]  /*0450*/  VIADD R4, R17, 0xffffffe ;  /* 0x0ffffffe11047836 */ /* 0x002fe40000000000 */
[----:B------:R-:W-:-:S04]  /*0460*/  IMAD.MOV R17, RZ, RZ, -R22 ;  /* 0x000000ffff117224 */ /* 0x000fc800078e0a16 */
[----:B------:R1:W2:Y:S02]  /*0470*/  F2I.FTZ.U32.TRUNC.NTZ R5, R4 ;  /* 0x0000000400057305 */ /* 0x0002a4000021f000 */
[----:B-1----:R-:W-:Y:S02]  /*0480*/  HFMA2 R4, -RZ, RZ, 0, 0 ;  /* 0x00000000ff047431 */ /* 0x002fe400000001ff */
        /* <DEDUP_REMOVED lines=19> */
.L_x_43355:
[----:B------:R-:W-:Y:S05]  /*05c0*/  BSYNC.RECONVERGENT B0 ;  /* 0x0000000000007941 */ /* 0x000fea0003800200 */
.L_x_43354:
[----:B------:R-:W-:Y:S01]  /*05d0*/  BSSY.RECONVERGENT B0, `(.L_x_43356) ;  /* 0x0000022000007945 */ /* 0x000fe20003800200 */
[----:B------:R-:W-:Y:S01]  /*05e0*/  ISETP.GE.AND P3, PT, R9, R8, PT ;  /* 0x000000080900720c */ /* 0x000fe20003f66270 */
[----:B0-----:R-:W-:Y:S02]  /*05f0*/  @!P0 IMAD.WIDE.U32 R2, R7, 0x2, R2 ;  /* 0x0000000207028825 */ /* 0x001fe400078e0002 */
[----:B------:R-:W-:Y:S10]  /*0600*/  @P4 BRA `(.L_x_43357) ;  /* 0x0000000000784947 */ /* 0x000ff40003800000 */
[----:B-----5:R-:W-:Y:S02]  /*0610*/  PRMT R4, R14, 0x9910, RZ ;  /* 0x000099100e047816 */ /* 0x020fe400000000ff */
[----:B------:R-:W-:Y:S02]  /*0620*/  IABS R18, R15 ;  /* 0x0000000f00127213 */ /* 0x000fe40000000000 */
        /* <DEDUP_REMOVED lines=28> */
.L_x_43357:
[----:B------:R-:W-:Y:S05]  /*07f0*/  BSYNC.RECONVERGENT B0 ;  /* 0x0000000000007941 */ /* 0x000fea0003800200 */
.L_x_43356:
[----:B------:R-:W-:Y:S04]  /*0800*/  BSSY.RECONVERGENT B0, `(.L_x_43358) ;  /* 0x0000020000007945 */ /* 0x000fe80003800200 */
[----:B------:R-:W-:Y:S05]  /*0810*/  @P1 BRA `(.L_x_43359) ;  /* 0x0000000000781947 */ /* 0x000fea0003800000 */
[----:B-----5:R-:W-:Y:S02]  /*0820*/  PRMT R14, R12, 0x9910, RZ ;  /* 0x000099100c0e7816 */ /* 0x020fe400000000ff */
        /* <DEDUP_REMOVED lines=29> */
.L_x_43359:
[----:B------:R-:W-:Y:S05]  /*0a00*/  BSYNC.RECONVERGENT B0 ;  /* 0x0000000000007941 */ /* 0x000fea0003800200 */
.L_x_43358:
        /* <DEDUP_REMOVED lines=32> */
.L_x_43361:
[----:B------:R-:W-:Y:S05]  /*0c10*/  BSYNC.RECONVERGENT B0 ;  /* 0x0000000000007941 */ /* 0x000fea0003800200 */
.L_x_43360:
[----:B------:R0:W-:Y:S01]  /*0c20*/  @!P0 STG.E.U16 desc[UR4][R2.64], R5 ;  /* 0x0000000502008986 */ /* 0x0001e2000c101504 */
[----:B------:R-:W-:Y:S04]  /*0c30*/  BSSY.RECONVERGENT B0, `(.L_x_43362) ;  /* 0x000000c000007945 */ /* 0x000fe80003800200 */
[----:B------:R-:W-:Y:S05]  /*0c40*/  @P3 BRA `(.L_x_43363) ;  /* 0x0000000000283947 */ /* 0x000fea0003800000 */
[----:B0-----:R-:W0:Y:S01]  /*0c50*/  LDC.64 R2, c[0x0][0x388] ;  /* 0x0000e200ff027b82 */ /* 0x001e220000000a00 */
[----:B-----5:R-:W-:Y:S02]  /*0c60*/  IMAD R11, R0, 0x200, R9 ;  /* 0x00000200000b7824 */ /* 0x020fe400078e0209 */
[----:B------:R-:W-:-:S05]  /*0c70*/  VIADD R9, R9, 0x80 ;  /* 0x0000008009097836 */ /* 0x000fca0000000000 */
[----:B------:R-:W-:-:S13]  /*0c80*/  ISETP.GE.AND P0, PT, R9, R8, PT ;  /* 0x000000080900720c */ /* 0x000fda0003f06270 */
[----:B------:R-:W-:Y:S02]  /*0c90*/  @!P0 IMAD R5, R0, 0x200, R9 ;  /* 0x0000020000058824 */ /* 0x000fe400078e0209 */
[----:B------:R-:W-:Y:S02]  /*0ca0*/  @!P0 VIADD R9, R9, 0x80 ;  /* 0x0000008009098836 */ /* 0x000fe40000000000 */
[----:B0-----:R-:W-:-:S04]  /*0cb0*/  IMAD.WIDE.U32 R10, R11, 0x2, R2 ;  /* 0x000000020b0a7825 */ /* 0x001fc800078e0002 */
[----:B------:R-:W-:Y:S01]  /*0cc0*/  @!P0 IMAD.WIDE.U32 R2, R5, 0x2, R2 ;  /* 0x0000000205028825 */ /* 0x000fe200078e0002 */
[----:B------:R1:W-:Y:S04]  /*0cd0*/  STG.E.U16 desc[UR4][R10.64], R4 ;  /* 0x000000040a007986 */ /* 0x0003e8000c101504 */
[----:B------:R1:W-:Y:S02]  /*0ce0*/  @!P0 STG.E.U16 desc[UR4][R2.64], R6 ;  /* 0x0000000602008986 */ /* 0x0003e4000c101504 */
.L_x_43363:
[----:B------:R-:W-:Y:S05]  /*0cf0*/  BSYNC.RECONVERGENT B0 ;  /* 0x0000000000007941 */ /* 0x000fea0003800200 */
.L_x_43362:
[----:B------:R-:W-:-:S13]  /*0d00*/  ISETP.GE.AND P0, PT, R9, R8, PT ;  /* 0x000000080900720c */ /* 0x000fda0003f06270 */
[----:B------:R-:W-:Y:S05]  /*0d10*/  @P0 EXIT ;  /* 0x000000000000094d */ /* 0x000fea0003800000 */
[----:B01----:R-:W0:Y:S01]  /*0d20*/  LDC.64 R2, c[0x0][0x388] ;  /* 0x0000e200ff027b82 */ /* 0x003e220000000a00 */
[----:B------:R-:W-:-:S04]  /*0d30*/  IMAD R9, R0, 0x200, R9 ;  /* 0x0000020000097824 */ /* 0x000fc800078e0209 */
[----:B0-----:R-:W-:-:S05]  /*0d40*/  IMAD.WIDE.U32 R2, R9, 0x2, R2 ;  /* 0x0000000209027825 */ /* 0x001fca00078e0002 */
[----:B-----5:R-:W-:Y:S01]  /*0d50*/  STG.E.U16 desc[UR4][R2.64], R13 ;  /* 0x0000000d02007986 */ /* 0x020fe2000c101504 */
[----:B------:R-:W-:Y:S05]  /*0d60*/  EXIT ;  /* 0x000000000000794d */ /* 0x000fea0003800000 */
.L_x_43364:
        /* <DEDUP_REMOVED lines=9> */
.L_x_55054:


//--------------------- .text._ZN2at6native29vectorized_elementwise_kernelILi2ENS0_13BinaryFunctorIsssZZZNS0_21remainder_kernel_cudaERNS_18TensorIteratorBaseEENKUlvE_clEvENKUlvE3_clEvEUlssE_EESt5arrayIPcLm3EEEEviT0_T1_ --------------------------
	.section	.text._ZN2at6native29vectorized_elementwise_kernelILi2ENS0_13BinaryFunctorIsssZZZNS0_21remainder_kernel_cudaERNS_18TensorIteratorBaseEENKUlvE_clEvENKUlvE3_clEvEUlssE_EESt5arrayIPcLm3EEEEviT0_T1_,"ax",@progbits
	.align	128
        .global         _ZN2at6native29vectorized_elementwise_kernelILi2ENS0_13BinaryFunctorIsssZZZNS0_21remainder_kernel_cudaERNS_18TensorIteratorBaseEENKUlvE_clEvENKUlvE3_clEvEUlssE_EESt5arrayIPcLm3EEEEviT0_T1_
        .type           _ZN2at6native29vectorized_elementwise_kernelILi2ENS0_13BinaryFunctorIsssZZZNS0_21remainder_kernel_cudaERNS_18TensorIteratorBaseEENKUlvE_clEvENKUlvE3_clEvEUlssE_EESt5arrayIPcLm3EEEEviT0_T1_,@function
        .size           _ZN2at6native29vectorized_elementwise_kernelILi2ENS0_13BinaryFunctorIsssZZZNS0_21remainder_kernel_cudaERNS_18TensorIteratorBaseEENKUlvE_clEvENKUlvE3_clEvEUlssE_EESt5arrayIPcLm3EEEEviT0_T1_,(.L_x_55055 - _ZN2at6native29vectorized_elementwise_kernelILi2ENS0_13BinaryFunctorIsssZZZNS0_21remainder_kernel_cudaERNS_18TensorIteratorBaseEENKUlvE_clEvENKUlvE3_clEvEUlssE_EESt5arrayIPcLm3EEEEviT0_T1_)
        .other          _ZN2at6native29vectorized_elementwise_kernelILi2ENS0_13BinaryFunctorIsssZZZNS0_21remainder_kernel_cudaERNS_18TensorIteratorBaseEENKUlvE_clEvENKUlvE3_clEvEUlssE_EESt5arrayIPcLm3EEEEviT0_T1_,@"STO_CUDA_ENTRY STV_DEFAULT"
_ZN2at6native29vectorized_elementwise_kernelILi2ENS0_13BinaryFunctorIsssZZZNS0_21remainder_kernel_cudaERNS_18TensorIteratorBaseEENKUlvE_clEvENKUlvE3_clEvEUlssE_EESt5arrayIPcLm3EEEEviT0_T1_:
.text._ZN2at6native29vectorized_elementwise_kernelILi2ENS0_13BinaryFunctorIsssZZZNS0_21remainder_kernel_cudaERNS_18TensorIteratorBaseEENKUlvE_clEvENKUlvE3_clEvEUlssE_EESt5arrayIPcLm3EEEEviT0_T1_:
        /* <DEDUP_REMOVED lines=23> */
[----:B--2---:R-:W-:-:S05]  /*0170*/  @!P0 IMAD.WIDE.U32 R22, R5, 0x2, R22 ;  /* 0x0000000205168825 */ /* 0x004fca00078e0016 */
[----:B------:R-:W2:Y:S03]  /*0180*/  LDC.64 R8, c[0x0][0x398] ;  /* 0x0000e600ff087b82 */ /* 0x000ea60000000a00 */
[----:B------:R-:W-:Y:S01]  /*0190*/  @!P1 IMAD.IADD R7, R0, 0x1, R25 ;  /* 0x0000000100079824 */ /* 0x000fe200078e0219 */
[----:B------:R4:W5:Y:S01]  /*01a0*/  @!P0 LDG.E.S16 R4, desc[UR4][R16.64] ;  /* 0x0000000410048981 */ /* 0x000962000c1e1700 */
[----:B------:R-:W-:Y:S01]  /*01b0*/  @!P1 VIADD R25, R25, 0x80 ;  /* 0x0000008019199836 */ /* 0x000fe20000000000 */
[----:B------:R-:W-:-:S04]  /*01c0*/  PRMT R5, RZ, 0x7610, R5 ;  /* 0x00007610ff057816 */ /* 0x000fc80000000005 */
[----:B------:R-:W-:Y:S02]  /*01d0*/  ISETP.GE.U32.AND P2, PT, R25, R2, PT ;  /* 0x000000021900720c */ /* 0x000fe40003f46070 */
[----:B------:R-:W5:Y:S01]  /*01e0*/  @!P0 LDG.E.U16 R5, desc[UR4][R22.64] ;  /* 0x0000000416058981 */ /* 0x000f62000c1e1500 */
[----:B---3--:R-:W-:-:S04]  /*01f0*/  @!P1 IMAD.WIDE.U32 R14, R7, 0x2, R14 ;  /* 0x00000002070e9825 */ /* 0x008fc800078e000e */
[----:B----4-:R-:W-:Y:S01]  /*0200*/  @!P1 IMAD.WIDE.U32 R16, R7, 0x2, R12 ;  /* 0x0000000207109825 */ /* 0x010fe200078e000c */
[----:B------:R-:W-:-:S03]  /*0210*/  PRMT R7, RZ, 0x7610, R7 ;  /* 0x00007610ff077816 */ /* 0x000fc60000000007 */
[----:B------:R-:W-:Y:S02]  /*0220*/  IMAD.MOV.U32 R6, RZ, RZ, RZ ;  /* 0x000000ffff067224 */ /* 0x000fe400078e00ff */
[----:B------:R-:W-:Y:S01]  /*0230*/  @!P2 IMAD.IADD R27, R0, 0x1, R25 ;  /* 0x00000001001ba824 */ /* 0x000fe200078e0219 */
[----:B------:R3:W5:Y:S01]  /*0240*/  @!P1 LDG.E.U16 R7, desc[UR4][R16.64] ;  /* 0x0000000410079981 */ /* 0x000762000c1e1500 */
[----:B------:R-:W-:-:S03]  /*0250*/  @!P2 VIADD R25, R25, 0x80 ;  /* 0x000000801919a836 */ /* 0x000fc60000000000 */
[----:B------:R4:W5:Y:S02]  /*0260*/  @!P1 LDG.E.S16 R6, desc[UR4][R14.64] ;  /* 0x000000040e069981 */ /* 0x000964000c1e1700 */
[----:B------:R-:W-:Y:S01]  /*0270*/  ISETP.GE.U32.AND P0, PT, R25, R2, PT ;  /* 0x000000021900720c */ /* 0x000fe20003f06070 */
[C---:B0-----:R-:W-:Y:S01]  /*0280*/  @!P2 IMAD.WIDE.U32 R12, R27.reuse, 0x2, R10 ;  /* 0x000000021b0ca825 */ /* 0x041fe200078e000a */
[----:B---3--:R-:W0:Y:S03]  /*0290*/  LDC.64 R16, c[0x0][0x390] ;  /* 0x0000e400ff107b82 */ /* 0x008e260000000a00 */
[----:B--2---:R-:W-:-:S05]  /*02a0*/  @!P2 IMAD.WIDE.U32 R22, R27, 0x2, R8 ;  /* 0x000000021b16a825 */ /* 0x004fca00078e0008 */
[----:B----4-:R-:W2:Y:S03]  /*02b0*/  LDC.64 R14, c[0x0][0x390] ;  /* 0x0000e400ff0e7b82 */ /* 0x010ea60000000a00 */
[----:B------:R-:W-:Y:S02]  /*02c0*/  @!P0 IMAD.IADD R11, R0, 0x1, R25 ;  /* 0x00000001000b8824 */ /* 0x000fe400078e0219 */
[----:B------:R-:W-:-:S05]  /*02d0*/  @!P0 VIADD R25, R25, 0x80 ;  /* 0x0000008019198836 */ /* 0x000fca0000000000 */
[----:B------:R-:W-:Y:S01]  /*02e0*/  ISETP.GE.U32.AND P1, PT, R25, R2, PT ;  /* 0x000000021900720c */ /* 0x000fe20003f26070 */
[----:B------:R-:W-:-:S04]  /*02f0*/  @!P0 IMAD.WIDE.U32 R20, R11, 0x2, R20 ;  /* 0x000000020b148825 */ /* 0x000fc800078e0014 */
[----:B-1----:R-:W-:Y:S01]  /*0300*/  @!P0 IMAD.WIDE.U32 R18, R11, 0x2, R18 ;  /* 0x000000020b128825 */ /* 0x002fe200078e0012 */
[----:B------:R-:W-:-:S03]  /*0310*/  PRMT R11, RZ, 0x7610, R11 ;  /* 0x00007610ff0b7816 */ /* 0x000fc6000000000b */
[----:B------:R-:W-:Y:S02]  /*0320*/  IMAD.MOV.U32 R8, RZ, RZ, RZ ;  /* 0x000000ffff087224 */ /* 0x000fe400078e00ff */
[----:B------:R-:W-:Y:S01]  /*0330*/  IMAD.MOV.U32 R10, RZ, RZ, RZ ;  /* 0x000000ffff0a7224 */ /* 0x000fe200078e00ff */
[----:B------:R1:W5:Y:S04]  /*0340*/  @!P0 LDG.E.U16 R11, desc[UR4][R18.64] ;  /* 0x00000004120b8981 */ /* 0x000368000c1e1500 */
[----:B------:R3:W5:Y:S01]  /*0350*/  @!P2 LDG.E.S16 R8, desc[UR4][R12.64] ;  /* 0x000000040c08a981 */ /* 0x000762000c1e1700 */
[----:B------:R-:W-:-:S03]  /*0360*/  PRMT R9, RZ, 0x7610, R9 ;  /* 0x00007610ff097816 */ /* 0x000fc60000000009 */
[----:B------:R-:W5:Y:S01]  /*0370*/  @!P0 LDG.E.S16 R10, desc[UR4][R20.64] ;  /* 0x00000004140a8981 */ /* 0x000f62000c1e1700 */
[----:B-1----:R-:W1:Y:S03]  /*0380*/  LDC.64 R18, c[0x0][0x398] ;  /* 0x0000e600ff127b82 */ /* 0x002e660000000a00 */
[----:B------:R4:W5:Y:S01]  /*0390*/  @!P2 LDG.E.U16 R9, desc[UR4][R22.64] ;  /* 0x000000041609a981 */ /* 0x000962000c1e1500 */
[----:B---3--:R-:W-:Y:S02]  /*03a0*/  @!P1 IMAD.IADD R13, R0, 0x1, R25 ;  /* 0x00000001000d9824 */ /* 0x008fe400078e0219 */
        /* <DEDUP_REMOVED lines=11> */
[----:B------:R-:W-:Y:S01]  /*0460*/  PRMT R21, RZ, 0x7610, R21 ;  /* 0x00007610ff157816 */ /* 0x000fe20000000015 */
[----:B------:R1:W5:Y:S02]  /*0470*/  @!P0 LDG.E.S16 R20, desc[UR4][R16.64] ;  /* 0x0000000410148981 */ /* 0x000364000c1e1700 */
[----:B------:R-:W-:-:S03]  /*0480*/  @!P0 VIADD R25, R25, 0x80 ;  /* 0x0000008019198836 */ /* 0x000fc60000000000 */
[----:B------:R2:W5:Y:S02]  /*0490*/  @!P0 LDG.E.U16 R21, desc[UR4][R18.64] ;  /* 0x0000000412158981 */ /* 0x000564000c1e1500 */
[----:B------:R-:W-:Y:S01]  /*04a0*/  ISETP.GE.U32.AND P0, PT, R25, R2, PT ;  /* 0x000000021900720c */ /* 0x000fe20003f06070 */
[----:B-1----:R-:W1:Y:S01]  /*04b0*/  LDC.64 R16, c[0x0][0x398] ;  /* 0x0000e600ff107b82 */ /* 0x002e620000000a00 */
[----:B---3--:R-:W-:Y:S01]  /*04c0*/  @!P1 IMAD.WIDE.U32 R22, R13, 0x2, R22 ;  /* 0x000000020d169825 */ /* 0x008fe200078e0016 */
[----:B------:R-:W-:-:S06]  /*04d0*/  PRMT R13, RZ, 0x7610, R13 ;  /* 0x00007610ff0d7816 */ /* 0x000fcc000000000d */
[----:B------:R3:W5:Y:S01]  /*04e0*/  @!P1 LDG.E.U16 R13, desc[UR4][R22.64] ;  /* 0x00000004160d9981 */ /* 0x000762000c1e1500 */
[----:B--2---:R-:W2:Y:S03]  /*04f0*/  LDC.64 R18, c[0x0][0x390] ;  /* 0x0000e400ff127b82 */ /* 0x004ea60000000a00 */
[----:B---3--:R-:W-:Y:S02]  /*0500*/  @!P0 IMAD.IADD R23, R0, 0x1, R25 ;  /* 0x0000000100178824 */ /* 0x008fe400078e0219 */
[----:B------:R-:W-:Y:S02]  /*0510*/  IMAD.MOV.U32 R22, RZ, RZ, RZ ;  /* 0x000000ffff167224 */ /* 0x000fe400078e00ff */
[----:B0-----:R-:W-:-:S04]  /*0520*/  @!P0 IMAD.WIDE.U32 R14, R23, 0x2, R14 ;  /* 0x00000002170e8825 */ /* 0x001fc800078e000e */
[----:B-1----:R-:W-:Y:S01]  /*0530*/  @!P0 IMAD.WIDE.U32 R16, R23, 0x2, R16 ;  /* 0x0000000217108825 */ /* 0x002fe200078e0010 */
[----:B------:R0:W5:Y:S01]  /*0540*/  @!P0 LDG.E.S16 R22, desc[UR4][R14.64] ;  /* 0x000000040e168981 */ /* 0x000162000c1e1700 */
[----:B------:R-:W-:Y:S02]  /*0550*/  PRMT R23, RZ, 0x7610, R23 ;  /* 0x00007610ff177816 */ /* 0x000fe40000000017 */
[----:B------:R-:W-:-:S04]  /*0560*/  @!P0 VIADD R25, R25, 0x80 ;  /* 0x0000008019198836 */ /* 0x000fc80000000000 */
[----:B------:R1:W5:Y:S01]  /*0570*/  @!P0 LDG.E.U16 R23, desc[UR4][R16.64] ;  /* 0x0000000410178981 */ /* 0x000362000c1e1500 */
[----:B0-----:R-:W0:Y:S01]  /*0580*/  LDC.64 R14, c[0x0][0x398] ;  /* 0x0000e600ff0e7b82 */ /* 0x001e220000000a00 */
[----:B------:R-:W-:Y:S01]  /*0590*/  ISETP.GE.U32.AND P0, PT, R25, R2, PT ;  /* 0x000000021900720c */ /* 0x000fe20003f06070 */
[----:B------:R-:W-:-:S12]  /*05a0*/  IMAD.MOV.U32 R24, RZ, RZ, RZ ;  /* 0x000000ffff187224 */ /* 0x000fd800078e00ff */
[----:B------:R-:W-:-:S04]  /*05b0*/  @!P0 IMAD.IADD R25, R0, 0x1, R25 ;  /* 0x0000000100198824 */ /* 0x000fc800078e0219 */
[----:B--2---:R-:W-:-:S05]  /*05c0*/  @!P0 IMAD.WIDE.U32 R18, R25, 0x2, R18 ;  /* 0x0000000219128825 */ /* 0x004fca00078e0012 */
[----:B------:R1:W5:Y:S01]  /*05d0*/  @!P0 LDG.E.S16 R24, desc[UR4][R18.64] ;  /* 0x0000000412188981 */ /* 0x000362000c1e1700 */
[----:B0-----:R-:W-:Y:S01]  /*05e0*/  @!P0 IMAD.WIDE.U32 R14, R25, 0x2, R14 ;  /* 0x00000002190e8825 */ /* 0x001fe200078e000e */
[----:B------:R-:W-:-:S06]  /*05f0*/  PRMT R25, RZ, 0x7610, R25 ;  /* 0x00007610ff197816 */ /* 0x000fcc0000000019 */
[----:B------:R1:W5:Y:S01]  /*0600*/  @!P0 LDG.E.U16 R25, desc[UR4][R14.64] ;  /* 0x000000040e198981 */ /* 0x000362000c1e1500 */
[----:B------:R-:W-:Y:S01]  /*0610*/  ISETP.GE.U32.AND P0, PT, R3, R2, PT ;  /* 0x000000020300720c */ /* 0x000fe20003f06070 */
[----:B------:R-:W-:-:S12]  /*0620*/  BSSY.RECONVERGENT B0, `(.L_x_43366) ;  /* 0x0000020000007945 */ /* 0x000fd80003800200 */
[----:B-1----:R-:W-:Y:S05]  /*0630*/  @P0 BRA `(.L_x_43367) ;  /* 0x0000000000780947 */ /* 0x002fea0003800000 */
[----:B-----5:R-:W-:Y:S02]  /*0640*/  PRMT R16, R5, 0x9910, RZ ;  /* 0x0000991005107816 */ /* 0x020fe400000000ff */
[----:B------:R-:W-:Y:S02]  /*0650*/  ISETP.GE.AND P3, PT, R4, RZ, PT ;  /* 0x000000ff0400720c */ /* 0x000fe40003f66270 */
[----:B------:R-:W-:Y:S02]  /*0660*/  IABS R17, R16 ;  /* 0x0000001000117213 */ /* 0x000fe40000000000 */
[----:B------:R-:W-:Y:S02]  /*0670*/  IABS R4, R4 ;  /* 0x0000000400047213 */ /* 0x000fe40000000000 */
[----:B------:R-:W0:Y:S08]  /*0680*/  I2F.RP R18, R17 ;  /* 0x0000001100127306 */ /* 0x000e300000209400 */
[----:B0-----:R-:W0:Y:S02]  /*0690*/  MUFU.RCP R18, R18 ;  /* 0x0000001200127308 */ /* 0x001e240000001000 */
[----:B0-----:R-:W-:-:S06]  /*06a0*/  VIADD R14, R18, 0xffffffe ;  /* 0x0ffffffe120e7836 */ /* 0x001fcc0000000000 */
        /* <DEDUP_REMOVED lines=23> */
.L_x_43367:
[----:B------:R-:W-:Y:S05]  /*0820*/  BSYNC.RECONVERGENT B0 ;  /* 0x0000000000007941 */ /* 0x000fea0003800200 */
.L_x_43366:
[----:B------:R-:W-:Y:S01]  /*0830*/  VIADD R15, R3, 0x80 ;  /* 0x00000080030f7836 */ /* 0x000fe20000000000 */
[----:B------:R-:W-:Y:S04]  /*0840*/  BSSY.RECONVERGENT B0, `(.L_x_43368) ;  /* 0x0000021000007945 */ /* 0x000fe80003800200 */
[----:B------:R-:W-:-:S13]  /*0850*/  ISETP.GE.U32.AND P1, PT, R15, R2, PT ;  /* 0x000000020f00720c */ /* 0x000fda0003f26070 */
[----:B------:R-:W-:Y:S05]  /*0860*/  @P1 BRA `(.L_x_43369) ;  /* 0x0000000000781947 */ /* 0x000fea0003800000 */
        /* <DEDUP_REMOVED lines=30> */
.L_x_43369:
[----:B------:R-:W-:Y:S05]  /*0a50*/  BSYNC.RECONVERGENT B0 ;  /* 0x0000000000007941 */ /* 0x000fea0003800200 */
.L_x_43368:
[----:B-----5:R-:W-:Y:S01]  /*0a60*/  VIADD R5, R3, 0x100 ;  /* 0x0000010003057836 */ /* 0x020fe20000000000 */
[----:B------:R-:W-:Y:S04]  /*0a70*/  BSSY.RECONVERGENT B0, `(.L_x_43370) ;  /* 0x0000021000007945 */ /* 0x000fe80003800200 */
[----:B------:R-:W-:-:S13]  /*0a80*/  ISETP.GE.U32.AND P1, PT, R5, R2, PT ;  /* 0x000000020500720c */ /* 0x000fda0003f26070 */
[----:B------:R-:W-:Y:S05]  /*0a90*/  @P1 BRA `(.L_x_43371) ;  /* 0x0000000000781947 */ /* 0x000fea0003800000 */
[----:B------:R-:W-:Y:S02]  /*0aa0*/  PRMT R6, R9, 0x9910, RZ ;  /* 0x0000991009067816 */ /* 0x000fe400000000ff */
[----:B------:R-:W-:Y:S02]  /*0ab0*/  ISETP.GE.AND P3, PT, R8, RZ, PT ;  /* 0x000000ff0800720c */ /* 0x000fe40003f66270 */
[----:B------:R-:W-:-:S04]  /*0ac0*/  IABS R7, R6 ;  /* 0x0000000600077213 */ /* 0x000fc80000000000 */
[----:B------:R-:W0:Y:S08]  /*0ad0*/  I2F.RP R17, R7 ;  /* 0x0000000700117306 */ /* 0x000e300000209400 */
[----:B0-----:R-:W0:Y:S02]  /*0ae0*/  MUFU.RCP R17, R17 ;  /* 0x0000001100117308 */ /* 0x001e240000001000 */
[----:B0-----:R-:W-:-:S06]  /*0af0*/  VIADD R4, R17, 0xffffffe ;  /* 0x0ffffffe11047836 */ /* 0x001fcc0000000000 */
[----:B------:R0:W1:Y:S02]  /*0b00*/  F2I.FTZ.U32.TRUNC.NTZ R5, R4 ;  /* 0x0000000400057305 */ /* 0x000064000021f000 */
[----:B0-----:R-:W-:Y:S02]  /*0b10*/  IMAD.MOV.U32 R4, RZ, RZ, RZ ;  /* 0x000000ffff047224 */ /* 0x001fe400078e00ff */
[----:B-1----:R-:W-:-:S04]  /*0b20*/  IMAD.MOV R18, RZ, RZ, -R5 ;  /* 0x000000ffff127224 */ /* 0x002fc800078e0a05 */
[----:B------:R-:W-:Y:S01]  /*0b30*/  IMAD R19, R18, R7, RZ ;  /* 0x0000000712137224 */ /* 0x000fe200078e02ff */
[----:B------:R-:W-:-:S03]  /*0b40*/  IABS R18, R8 ;  /* 0x0000000800127213 */ /* 0x000fc60000000000 */
        /* <DEDUP_REMOVED lines=19> */
.L_x_43371:
[----:B------:R-:W-:Y:S05]  /*0c80*/  BSYNC.RECONVERGENT B0 ;  /* 0x0000000000007941 */ /* 0x000fea0003800200 */
.L_x_43370:
[----:B------:R-:W-:Y:S01]  /*0c90*/  VIADD R5, R3, 0x180 ;  /* 0x0000018003057836 */ /* 0x000fe20000000000 */
[----:B------:R-:W-:Y:S04]  /*0ca0*/  BSSY.RECONVERGENT B0, `(.L_x_43372) ;  /* 0x0000021000007945 */ /* 0x000fe80003800200 */
[----:B------:R-:W-:-:S13]  /*0cb0*/  ISETP.GE.U32.AND P1, PT, R5, R2, PT ;  /* 0x000000020500720c */ /* 0x000fda0003f26070 */
[----:B------:R-:W-:Y:S05]  /*0cc0*/  @P1 BRA `(.L_x_43373) ;  /* 0x0000000000781947 */ /* 0x000fea0003800000 */
[----:B------:R-:W-:Y:S02]  /*0cd0*/  PRMT R6, R11, 0x9910, RZ ;  /* 0x000099100b067816 */ /* 0x000fe400000000ff */
[----:B------:R-:W-:Y:S02]  /*0ce0*/  ISETP.GE.AND P3, PT, R10, RZ, PT ;  /* 0x000000ff0a00720c */ /* 0x000fe40003f66270 */
[-C--:B------:R-:W-:Y:S02]  /*0cf0*/  IABS R7, R6.reuse ;  /* 0x0000000600077213 */ /* 0x080fe40000000000 */
[----:B------:R-:W-:Y:S02]  /*0d00*/  IABS R19, R6 ;  /* 0x0000000600137213 */ /* 0x000fe40000000000 */
[----:B------:R-:W0:Y:S08]  /*0d10*/  I2F.RP R9, R7 ;  /* 0x0000000700097306 */ /* 0x000e300000209400 */
[----:B0-----:R-:W0:Y:S02]  /*0d20*/  MUFU.RCP R9, R9 ;  /* 0x0000000900097308 */ /* 0x001e240000001000 */
[----:B0-----:R-:W-:-:S02]  /*0d30*/  VIADD R4, R9, 0xffffffe ;  /* 0x0ffffffe09047836 */ /* 0x001fc40000000000 */
[----:B------:R-:W-:-:S04]  /*0d40*/  IMAD.MOV R9, RZ, RZ, -R19 ;  /* 0x000000ffff097224 */ /* 0x000fc800078e0a13 */
        /* <DEDUP_REMOVED lines=22> */
.L_x_43373:
[----:B------:R-:W-:Y:S05]  /*0eb0*/  BSYNC.RECONVERGENT B0 ;  /* 0x0000000000007941 */ /* 0x000fea0003800200 */
.L_x_43372:
[----:B------:R-:W-:Y:S01]  /*0ec0*/  VIADD R5, R3, 0x200 ;  /* 0x0000020003057836 */ /* 0x000fe20000000000 */
[----:B------:R-:W-:Y:S04]  /*0ed0*/  BSSY.RECONVERGENT B0, `(.L_x_43374) ;  /* 0x0000022000007945 */ /* 0x000fe80003800200 */
[----:B------:R-:W-:-:S13]  /*0ee0*/  ISETP.GE.U32.AND P1, PT, R5, R2, PT ;  /* 0x000000020500720c */ /* 0x000fda0003f26070 */
        /* <DEDUP_REMOVED lines=32> */
.L_x_43375:
[----:B------:R-:W-:Y:S05]  /*10f0*/  BSYNC.RECONVERGENT B0 ;  /* 0x0000000000007941 */ /* 0x000fea0003800200 */
.L_x_43374:
[----:B------:R-:W0:Y:S01]  /*1100*/  @!P0 LDC.64 R4, c[0x0][0x388] ;  /* 0x0000e200ff048b82 */ /* 0x000e220000000a00 */
[C---:B------:R-:W-:Y:S01]  /*1110*/  VIADD R7, R3.reuse, 0x280 ;  /* 0x0000028003077836 */ /* 0x040fe20000000000 */
[----:B------:R-:W-:Y:S01]  /*1120*/  BSSY.RECONVERGENT B0, `(.L_x_43376) ;  /* 0x0000027000007945 */ /* 0x000fe20003800200 */
[C---:B------:R-:W-:Y:S02]  /*1130*/  VIADD R11, R3.reuse, 0x300 ;  /* 0x00000300030b7836 */ /* 0x040fe40000000000 */
[----:B------:R-:W-:Y:S01]  /*1140*/  VIADD R13, R3, 0x380 ;  /* 0x00000380030d7836 */ /* 0x000fe20000000000 */
[-C--:B------:R-:W-:Y:S01]  /*1150*/  ISETP.GE.U32.AND P3, PT, R7, R2.reuse, PT ;  /* 0x000000020700720c */ /* 0x080fe20003f66070 */
[----:B------:R-:W-:Y:S01]  /*1160*/  @!P0 IMAD.IADD R7, R0, 0x1, R3 ;  /* 0x0000000100078824 */ /* 0x000fe200078e0203 */
[-C--:B------:R-:W-:Y:S02]  /*1170*/  ISETP.GE.U32.AND P2, PT, R11, R2.reuse, PT ;  /* 0x000000020b00720c */ /* 0x080fe40003f46070 */
[----:B------:R-:W-:Y:S01]  /*1180*/  ISETP.GE.U32.AND P1, PT, R13, R2, PT ;  /* 0x000000020d00720c */ /* 0x000fe20003f26070 */
[----:B0-----:R-:W-:-:S08]  /*1190*/  @!P0 IMAD.WIDE.U32 R4, R7, 0x2, R4 ;  /* 0x0000000207048825 */ /* 0x001fd000078e0004 */
        /* <DEDUP_REMOVED lines=31> */
.L_x_43377:
[----:B------:R-:W-:Y:S05]  /*1390*/  BSYNC.RECONVERGENT B0 ;  /* 0x0000000000007941 */ /* 0x000fea0003800200 */
.L_x_43376:
        /* <DEDUP_REMOVED lines=33> */
.L_x_43379:
[----:B------:R-:W-:Y:S05]  /*15b0*/  BSYNC.RECONVERGENT B0 ;  /* 0x0000000000007941 */ /* 0x000fea0003800200 */
.L_x_43378:
        /* <DEDUP_REMOVED lines=33> */
.L_x_43381:
[----:B------:R-:W-:Y:S05]  /*17d0*/  BSYNC.RECONVERGENT B0 ;  /* 0x0000000000007941 */ /* 0x000fea0003800200 */
.L_x_43380:
        /* <DEDUP_REMOVED lines=18> */
.L_x_43384:
[----:B------:R-:W-:-:S13]  /*1900*/  ISETP.GE.U32.AND P0, PT, R3, R2, PT ;  /* 0x000000020300720c */ /* 0x000fda0003f06070 */
[----:B------:R-:W-:Y:S05]  /*1910*/  @P0 BRA `(.L_x_43386) ;  /* 0x0000000000300947 */ /* 0x000fea0003800000 */
[----:B0-----:R-:W0:Y:S01]  /*1920*/  LDC.64 R4, c[0x0][0x388] ;  /* 0x0000e200ff047b82 */ /* 0x001e220000000a00 */
[----:B------:R-:W-:Y:S02]  /*1930*/  IMAD.IADD R7, R0, 0x1, R3 ;  /* 0x0000000100077824 */ /* 0x000fe400078e0203 */
[----:B------:R-:W-:Y:S02]  /*1940*/  VIADD R3, R3, 0x80 ;  /* 0x0000008003037836 */ /* 0x000fe40000000000 */
[----:B0-----:R-:W-:-:S05]  /*1950*/  IMAD.WIDE.U32 R4, R7, 0x2, R4 ;  /* 0x0000000207047825 */ /* 0x001fca00078e0004 */
[----:B------:R1:W-:Y:S02]  /*1960*/  STG.E.U16 desc[UR4][R4.64], R9 ;  /* 0x0000000904007986 */ /* 0x0003e4000c101504 */
.L_x_43385:
[----:B------:R-:W-:-:S13]  /*1970*/  ISETP.GE.U32.AND P0, PT, R3, R2, PT ;  /* 0x000000020300720c */ /* 0x000fda0003f06070 */
[----:B------:R-:W-:Y:S05]  /*1980*/  @P0 BRA `(.L_x_43387) ;  /* 0x0000000000340947 */ /* 0x000fea0003800000 */
[----:B01----:R-:W0:Y:S01]  /*1990*/  LDC.64 R4, c[0x0][0x388] ;  /* 0x0000e200ff047b82 */ /* 0x003e220000000a00 */
[----:B------:R-:W-:Y:S02]  /*19a0*/  IMAD.IADD R7, R0, 0x1, R3 ;  /* 0x0000000100077824 */ /* 0x000fe400078e0203 */
[----:B------:R-:W-:Y:S02]  /*19b0*/  VIADD R3, R3, 0x80 ;  /* 0x0000008003037836 */ /* 0x000fe40000000000 */
[----:B0-----:R-:W-:-:S05]  /*19c0*/  IMAD.WIDE.U32 R4, R7, 0x2, R4 ;  /* 0x0000000207047825 */ /* 0x001fca00078e0004 */
[----:B------:R1:W-:Y:S02]  /*19d0*/  STG.E.U16 desc[UR4][R4.64], R10 ;  /* 0x0000000a04007986 */ /* 0x0003e4000c101504 */
.L_x_43386:
        /* <DEDUP_REMOVED lines=8> */
.L_x_43387:
[----:B------:R-:W-:Y:S05]  /*1a60*/  BSYNC.RELIABLE B1 ;  /* 0x0000000000017941 */ /* 0x000fea0003800100 */
.L_x_43383:
[----:B------:R-:W-:-:S13]  /*1a70*/  ISETP.GE.U32.AND P0, PT, R3, R2, PT ;  /* 0x000000020300720c */ /* 0x000fda0003f06070 */
[----:B012---:R-:W0:Y:S01]  /*1a80*/  @!P0 LDC.64 R4, c[0x0][0x388] ;  /* 0x0000e200ff048b82 */ /* 0x007e220000000a00 */
[----:B------:R-:W-:Y:S02]  /*1a90*/  @!P0 IMAD.IADD R7, R0, 0x1, R3 ;  /* 0x0000000100078824 */ /* 0x000fe400078e0203 */
[----:B------:R-:W-:Y:S02]  /*1aa0*/  @!P0 VIADD R3, R3, 0x80 ;  /* 0x0000008003038836 */ /* 0x000fe40000000000 */
[----:B0-----:R-:W-:-:S05]  /*1ab0*/  @!P0 IMAD.WIDE.U32 R4, R7, 0x2, R4 ;  /* 0x0000000207048825 */ /* 0x001fca00078e0004 */
[----:B------:R2:W-:Y:S02]  /*1ac0*/  @!P0 STG.E.U16 desc[UR4][R4.64], R12 ;  /* 0x0000000c04008986 */ /* 0x0005e4000c101504 */
.L_x_43388:
[----:B------:R-:W-:Y:S05]  /*1ad0*/  BSYNC.RECONVERGENT B0 ;  /* 0x0000000000007941 */ /* 0x000fea0003800200 */
.L_x_43382:
        /* <DEDUP_REMOVED lines=8> */
.L_x_43365:
        /* <DEDUP_REMOVED lines=9> */
[----:B------:R-:W-:-:S05]  /*1bf0*/  IMAD.WIDE.U32 R2, R14, 0x4, R2 ;  /* 0x000000040e027825 */ /* 0x000fca00078e0002 */
[----:B------:R-:W5:Y:S04]  /*1c00*/  LDG.E R26, desc[UR4][R2.64] ;  /* 0x00000004021a7981 */ /* 0x000f68000c1e1900 */
[----:B------:R-:W2:Y:S01]  /*1c10*/  LDG.E R22, desc[UR4][R2.64+0x200] ;  /* 0x0002000402167981 */ /* 0x000ea2000c1e1900 */
[C---:B---3--:R-:W-:Y:S02]  /*1c20*/  PRMT R18, R17.reuse, 0x9910, RZ ;  /* 0x0000991011127816 */ /* 0x048fe400000000ff */
[----:B------:R-:W-:Y:S02]  /*1c30*/  PRMT R19, R17, 0xbb32, RZ ;  /* 0x0000bb3211137816 */ /* 0x000fe400000000ff */
[----:B------:R-:W-:Y:S02]  /*1c40*/  IABS R23, R18 ;  /* 0x0000001200177213 */ /* 0x000fe40000000000 */
[----:B----4-:R-:W-:-:S02]  /*1c50*/  PRMT R15, R13, 0x9910, RZ ;  /* 0x000099100d0f7816 */ /* 0x010fc400000000ff */
[----:B------:R-:W0:Y:S01]  /*1c60*/  I2F.RP R21, R23 ;  /* 0x0000001700157306 */ /* 0x000e220000209400 */
[----:B------:R-:W-:Y:S02]  /*1c70*/  IABS R20, R19 ;  /* 0x0000001300147213 */ /* 0x000fe40000000000 */
[----:B------:R-:W-:-:S05]  /*1c80*/  IABS R16, R15 ;  /* 0x0000000f00107213 */ /* 0x000fca0000000000 */
[----:B------:R-:W1:Y:S08]  /*1c90*/  I2F.RP R24, R20 ;  /* 0x0000001400187306 */ /* 0x000e700000209400 */
[----:B------:R-:W3:Y:S08]  /*1ca0*/  I2F.RP R25, R16 ;  /* 0x0000001000197306 */ /* 0x000ef00000209400 */
[----:B0-----:R-:W0:Y:S08]  /*1cb0*/  MUFU.RCP R21, R21 ;  /* 0x0000001500157308 */ /* 0x001e300000001000 */
[----:B-1----:R-:W1:Y:S08]  /*1cc0*/  MUFU.RCP R24, R24 ;  /* 0x0000001800187308 */ /* 0x002e700000001000 */
[----:B---3--:R-:W3:Y:S01]  /*1cd0*/  MUFU.RCP R25, R25 ;  /* 0x0000001900197308 */ /* 0x008ee20000001000 */
[----:B0-----:R-:W-:-:S07]  /*1ce0*/  VIADD R6, R21, 0xffffffe ;  /* 0x0ffffffe15067836 */ /* 0x001fce0000000000 */
[----:B------:R-:W0:Y:S01]  /*1cf0*/  F2I.FTZ.U32.TRUNC.NTZ R7, R6 ;  /* 0x0000000600077305 */ /* 0x000e22000021f000 */
[----:B-1----:R-:W-:Y:S02]  /*1d00*/  VIADD R8, R24, 0xffffffe ;  /* 0x0ffffffe18087836 */ /* 0x002fe40000000000 */
[----:B---3--:R-:W-:-:S05]  /*1d10*/  VIADD R10, R25, 0xffffffe ;  /* 0x0ffffffe190a7836 */ /* 0x008fca0000000000 */
[----:B------:R-:W1:Y:S08]  /*1d20*/  F2I.FTZ.U32.TRUNC.NTZ R9, R8 ;  /* 0x0000000800097305 */ /* 0x000e70000021f000 */
[----:B------:R-:W3:Y:S01]  /*1d30*/  F2I.FTZ.U32.TRUNC.NTZ R11, R10 ;  /* 0x0000000a000b7305 */ /* 0x000ee2000021f000 */
[----:B0-----:R-:W-:Y:S02]  /*1d40*/  IMAD.MOV R28, RZ, RZ, -R7 ;  /* 0x000000ffff1c7224 */ /* 0x001fe400078e0a07 */
[----:B------:R-:W-:-:S02]  /*1d50*/  IMAD.MOV.U32 R6, RZ, RZ, RZ ;  /* 0x000000ffff067224 */ /* 0x000fc400078e00ff */
[----:B------:R-:W-:Y:S02]  /*1d60*/  IMAD R21, R28, R23, RZ ;  /* 0x000000171c157224 */ /* 0x000fe400078e02ff */
[----:B-1----:R-:W-:Y:S02]  /*1d70*/  IMAD.MOV R25, RZ, RZ, -R9 ;  /* 0x000000ffff197224 */ /* 0x002fe400078e0a09 */
[----:B------:R-:W-:Y:S02]  /*1d80*/  IMAD.HI.U32 R6, R7, R21, R6 ;  /* 0x0000001507067227 */ /* 0x000fe400078e0006 */
[----:B------:R-:W4:Y:S02]  /*1d90*/  LDG.E R21, desc[UR4][R2.64+0x400] ;  /* 0x0004000402157981 */ /* 0x000f24000c1e1900 */
[----:B---3--:R-:W-:Y:S02]  /*1da0*/  IMAD.MOV R24, RZ, RZ, -R11 ;  /* 0x000000ffff187224 */ /* 0x008fe400078e0a0b */
[----:B------:R-:W-:-:S02]  /*1db0*/  IMAD R7, R25, R20, RZ ;  /* 0x0000001419077224 */ /* 0x000fc400078e02ff */
[----:B------:R-:W-:Y:S01]  /*1dc0*/  IMAD.MOV.U32 R25, RZ, RZ, R24 ;  /* 0x000000ffff197224 */ /* 0x000fe200078e0018 */
[C---:B-----5:R-:W-:Y:S01]  /*1dd0*/  PRMT R24, R26.reuse, 0x9910, RZ ;  /* 0x000099101a187816 */ /* 0x060fe200000000ff */
[----:B------:R-:W-:Y:S02]  /*1de0*/  IMAD.MOV.U32 R8, RZ, RZ, RZ ;  /* 0x000000ffff087224 */ /* 0x000fe400078e00ff */
[----:B------:R-:W-:Y:S02]  /*1df0*/  IMAD R25, R25, R16, RZ ;  /* 0x0000001019197224 */ /* 0x000fe400078e02ff */
[----:B------:R-:W-:Y:S01]  /*1e00*/  IMAD.HI.U32 R8, R9, R7, R8 ;  /* 0x0000000709087227 */ /* 0x000fe200078e0008 */
[----:B------:R-:W-:Y:S02]  /*1e10*/  IABS R9, R18 ;  /* 0x0000001200097213 */ /* 0x000fe40000000000 */
[----:B------:R-:W-:Y:S01]  /*1e20*/  IABS R7, R24 ;  /* 0x0000001800077213 */ /* 0x000fe20000000000 */
[----:B------:R-:W-:Y:S01]  /*1e30*/  IMAD.MOV.U32 R10, RZ, RZ, RZ ;  /* 0x000000ffff0a7224 */ /* 0x000fe200078e00ff */
[----:B------:R-:W-:-:S03]  /*1e40*/  PRMT R26, R26, 0xbb32, RZ ;  /* 0x0000bb321a1a7816 */ /* 0x000fc600000000ff */
[----:B------:R-:W-:-:S04]  /*1e50*/  IMAD.HI.U32 R25, R11, R25, R10 ;  /* 0x000000190b197227 */ /* 0x000fc800078e000a */
[----:B------:R-:W-:Y:S02]  /*1e60*/  IMAD.MOV R10, RZ, RZ, -R9 ;  /* 0x000000ffff0a7224 */ /* 0x000fe400078e0a09 */
[----:B------:R-:W-:Y:S01]  /*1e70*/  IMAD.HI.U32 R6, R6, R7, RZ ;  /* 0x0000000706067227 */ /* 0x000fe200078e00ff */
[----:B------:R-:W-:-:S03]  /*1e80*/  IABS R11, R26 ;  /* 0x0000001a000b7213 */ /* 0x000fc60000000000 */
[----:B------:R-:W-:Y:S01]  /*1e90*/  IMAD R10, R6, R10, R7 ;  /* 0x0000000a060a7224 */ /* 0x000fe200078e0207 */
[----:B------:R-:W-:Y:S01]  /*1ea0*/  IABS R6, R19 ;  /* 0x0000001300067213 */ /* 0x000fe20000000000 */
[----:B------:R-:W-:Y:S01]  /*1eb0*/  IMAD.HI.U32 R8, R8, R11, RZ ;  /* 0x0000000b08087227 */ /* 0x000fe200078e00ff */
[----:B------:R-:W-:-:S03]  /*1ec0*/  PRMT R9, R13, 0xbb32, RZ ;  /* 0x0000bb320d097816 */ /* 0x000fc600000000ff */
[----:B------:R-:W-:-:S04]  /*1ed0*/  IMAD.MOV R6, RZ, RZ, -R6 ;  /* 0x000000ffff067224 */ /* 0x000fc800078e0a06 */
[----:B------:R-:W-:Y:S01]  /*1ee0*/  IMAD R11, R8, R6, R11 ;  /* 0x00000006080b7224 */ /* 0x000fe200078e020b */
[----:B------:R-:W-:-:S04]  /*1ef0*/  IABS R8, R9 ;  /* 0x0000000900087213 */ /* 0x000fc80000000000 */
[----:B------:R-:W0:Y:S08]  /*1f00*/  I2F.RP R28, R8 ;  /* 0x00000008001c7306 */ /* 0x000e300000209400 */
[----:B0-----:R-:W0:Y:S02]  /*1f10*/  MUFU.RCP R28, R28 ;  /* 0x0000001c001c7308 */ /* 0x001e240000001000 */
[----:B0-----:R-:W-:-:S06]  /*1f20*/  VIADD R7, R28, 0xffffffe ;  /* 0x0ffffffe1c077836 */ /* 0x001fcc0000000000 */
[----:B------:R-:W0:Y:S01]  /*1f30*/  F2I.FTZ.U32.TRUNC.NTZ R7, R7 ;  /* 0x0000000700077305 */ /* 0x000e22000021f000 */
[----:B------:R-:W-:Y:S02]  /*1f40*/  IMAD.MOV.U32 R6, RZ, RZ, RZ ;  /* 0x000000ffff067224 */ /* 0x000fe400078e00ff */
[----:B0-----:R-:W-:-:S04]  /*1f50*/  IMAD.MOV R27, RZ, RZ, -R7 ;  /* 0x000000ffff1b7224 */ /* 0x001fc800078e0a07 */
[----:B------:R-:W-:-:S04]  /*1f60*/  IMAD R27, R27, R8, RZ ;  /* 0x000000081b1b7224 */ /* 0x000fc800078e02ff */
[----:B------:R-:W-:Y:S02]  /*1f70*/  IMAD.HI.U32 R27, R7, R27, R6 ;  /* 0x0000001b071b7227 */ /* 0x000fe400078e0006 */
[----:B------:R0:W3:Y:S01]  /*1f80*/  LDG.E R6, desc[UR4][R4.64+0x600] ;  /* 0x0006000404067981 */ /* 0x0000e2000c1e1900 */
[----:B------:R-:W-:-:S13]  /*1f90*/  ISETP.GT.U32.AND P0, PT, R23, R10, PT ;  /* 0x0000000a1700720c */ /* 0x000fda0003f04070 */
[----:B------:R-:W-:-:S05]  /*1fa0*/  @!P0 IMAD.IADD R10, R10, 0x1, -R23 ;  /* 0x000000010a0a8824 */ /* 0x000fca00078e0a17 */
[----:B------:R-:W-:Y:S02]  /*1fb0*/  ISETP.GT.U32.AND P0, PT, R23, R10, PT ;  /* 0x0000000a1700720c */ /* 0x000fe40003f04070 */
[----:B--2---:R-:W-:-:S04]  /*1fc0*/  PRMT R7, R22, 0x9910, RZ ;  /* 0x0000991016077816 */ /* 0x004fc800000000ff */
[----:B0-----:R-:W-:-:S07]  /*1fd0*/  IABS R4, R7 ;  /* 0x0000000700047213 */ /* 0x001fce0000000000 */
[----:B------:R-:W-:Y:S01]  /*1fe0*/  @!P0 IMAD.IADD R10, R10, 0x1, -R23 ;  /* 0x000000010a0a8824 */ /* 0x000fe200078e0a17 */
[----:B------:R-:W-:Y:S01]  /*1ff0*/  IABS R23, R15 ;  /* 0x0000000f00177213 */ /* 0x000fe20000000000 */
[----:B------:R-:W-:Y:S01]  /*2000*/  IMAD.HI.U32 R25, R25, R4, RZ ;  /* 0x0000000419197227 */ /* 0x000fe200078e00ff */
[----:B------:R-:W-:Y:S02]  /*2010*/  ISETP.GE.AND P3, PT, R26, RZ, PT ;  /* 0x000000ff1a00720c */ /* 0x000fe40003f66270 */
[----:B------:R-:W-:Y:S01]  /*2020*/  PRMT R26, R22, 0xbb32, RZ ;  /* 0x0000bb32161a7816 */ /* 0x000fe200000000ff */
[----:B------:R-:W-:-:S04]  /*2030*/  IMAD.MOV R5, RZ, RZ, -R23 ;  /* 0x000000ffff057224 */ /* 0x000fc800078e0a17 */
[----:B------:R-:W-:Y:S01]  /*2040*/  IMAD R25, R25, R5, R4 ;  /* 0x0000000519197224 */ /* 0x000fe200078e0204 */
[----:B------:R-:W-:Y:S02]  /*2050*/  IABS R4, R26 ;  /* 0x0000001a00047213 */ /* 0x000fe40000000000 */
[----:B------:R-:W-:-:S03]  /*2060*/  IABS R5, R9 ;  /* 0x0000000900057213 */ /* 0x000fc60000000000 */
[----:B------:R-:W-:-:S04]  /*2070*/  IMAD.HI.U32 R27, R27, R4, RZ ;  /* 0x000000041b1b7227 */ /* 0x000fc800078e00ff */
[----:B------:R-:W-:-:S04]  /*2080*/  IMAD.MOV R23, RZ, RZ, -R5 ;  /* 0x000000ffff177224 */ /* 0x000fc800078e0a05 */
[----:B------:R-:W-:Y:S02]  /*2090*/  IMAD R23, R27, R23, R4 ;  /* 0x000000171b177224 */ /* 0x000fe400078e0204 */
[----:B------:R0:W2:Y:S01]  /*20a0*/  LDG.E R27, desc[UR4][R2.64+0x600] ;  /* 0x00060004021b7981 */ /* 0x0000a2000c1e1900 */
[----:B------:R-:W-:Y:S02]  /*20b0*/  PRMT R22, R12, 0x9910, RZ ;  /* 0x000099100c167816 */ /* 0x000fe400000000ff */
[----:B------:R-:W-:Y:S02]  /*20c0*/  ISETP.GE.AND P1, PT, R24, RZ, PT ;  /* 0x000000ff1800720c */ /* 0x000fe40003f26270 */
[----:B------:R-:W-:-:S04]  /*20d0*/  IABS R24, R22 ;  /* 0x0000001600187213 */ /* 0x000fc80000000000 */
[----:B------:R-:W1:Y:S08]  /*20e0*/  I2F.RP R28, R24 ;  /* 0x00000018001c7306 */ /* 0x000e700000209400 */
[----:B-1----:R-:W1:Y:S01]  /*20f0*/  MUFU.RCP R28, R28 ;  /* 0x0000001c001c7308 */ /* 0x002e620000001000 */
[----:B------:R-:W-:Y:S01]  /*2100*/  ISETP.GT.U32.AND P0, PT, R20, R11, PT ;  /* 0x0000000b1400720c */ /* 0x000fe20003f04070 */
[----:B-1----:R-:W-:-:S06]  /*2110*/  VIADD R4, R28, 0xffffffe ;  /* 0x0ffffffe1c047836 */ /* 0x002fcc0000000000 */
[----:B------:R1:W5:Y:S06]  /*2120*/  F2I.FTZ.U32.TRUNC.NTZ R5, R4 ;  /* 0x0000000400057305 */ /* 0x00036c000021f000 */
[----:B------:R-:W-:-:S05]  /*2130*/  @!P0 IMAD.IADD R11, R11, 0x1, -R20 ;  /* 0x000000010b0b8824 */ /* 0x000fca00078e0a14 */
[----:B------:R-:W-:Y:S01]  /*2140*/  ISETP.GT.U32.AND P2, PT, R20, R11, PT ;  /* 0x0000000b1400720c */ /* 0x000fe20003f44070 */
[----:B-1----:R-:W-:Y:S02]  /*2150*/  IMAD.MOV.U32 R4, RZ, RZ, RZ ;  /* 0x000000ffff047224 */ /* 0x002fe400078e00ff */
[----:B-----5:R-:W-:-:S04]  /*2160*/  IMAD.MOV R29, RZ, RZ, -R5 ;  /* 0x000000ffff1d7224 */ /* 0x020fc800078e0a05 */
[----:B------:R-:W-:-:S04]  /*2170*/  IMAD R29, R29, R24, RZ ;  /* 0x000000181d1d7224 */ /* 0x000fc800078e02ff */
[----:B------:R-:W-:Y:S01]  /*2180*/  IMAD.HI.U32 R5, R5, R29, R4 ;  /* 0x0000001d05057227 */ /* 0x000fe200078e0004 */
[----:B0-----:R-:W-:-:S03]  /*2190*/  IABS R3, R22 ;  /* 0x0000001600037213 */ /* 0x001fc60000000000 */
[----:B------:R-:W-:Y:S02]  /*21a0*/  @!P2 IMAD.IADD R11, R11, 0x1, -R20 ;  /* 0x000000010b0ba824 */ /* 0x000fe400078e0a14 */
[----:B------:R-:W-:Y:S01]  /*21b0*/  IMAD.MOV R3, RZ, RZ, -R3 ;  /* 0x000000ffff037224 */ /* 0x000fe200078e0a03 */
[----:B------:R-:W-:Y:S01]  /*21c0*/  ISETP.NE.AND P0, PT, R18, RZ, PT ;  /* 0x000000ff1200720c */ /* 0x000fe20003f05270 */
[----:B------:R-:W-:-:S04]  /*21d0*/  IMAD.MOV.U32 R20, RZ, RZ, R10 ;  /* 0x000000ffff147224 */ /* 0x000fc800078e000a */
[----:B------:R-:W-:-:S08]  /*21e0*/  @!P1 IMAD.MOV R20, RZ, RZ, -R20 ;  /* 0x000000ffff149224 */ /* 0x000fd000078e0a14 */
[----:B------:R-:W-:Y:S02]  /*21f0*/  @!P0 LOP3.LUT R20, RZ, R18, RZ, 0x33, !PT ;  /* 0x00000012ff148212 */ /* 0x000fe400078e33ff */
[----:B------:R-:W-:Y:S02]  /*2200*/  ISETP.NE.AND P0, PT, R19, RZ, PT ;  /* 0x000000ff1300720c */ /* 0x000fe40003f05270 */
[----:B----4-:R-:W-:-:S04]  /*2210*/  PRMT R4, R21, 0x9910, RZ ;  /* 0x0000991015047816 */ /* 0x010fc800000000ff */
[----:B------:R-:W-:-:S05]  /*2220*/  IABS R2, R4 ;  /* 0x0000000400027213 */ /* 0x000fca0000000000 */
[----:B------:R-:W-:-:S04]  /*2230*/  IMAD.HI.U32 R5, R5, R2, RZ ;  /* 0x0000000205057227 */ /* 0x000fc800078e00ff */
[----:B------:R-:W-:Y:S02]  /*2240*/  IMAD R5, R5, R3, R2 ;  /* 0x0000000305057224 */ /* 0x000fe400078e0202 */
[----:B------:R-:W-:Y:S01]  /*2250*/  IMAD.MOV.U32 R2, RZ, RZ, R11 ;  /* 0x000000ffff027224 */ /* 0x000fe200078e000b */
[----:B------:R-:W-:-:S04]  /*2260*/  PRMT R11, R12, 0xbb32, RZ ;  /* 0x0000bb320c0b7816 */ /* 0x000fc800000000ff */
[----:B------:R-:W-:-:S04]  /*2270*/  IABS R10, R11 ;  /* 0x0000000b000a7213 */ /* 0x000fc80000000000 */
[----:B------:R-:W0:Y:S01]  /*2280*/  I2F.RP R28, R10 ;  /* 0x0000000a001c7306 */ /* 0x000e220000209400 */
[----:B------:R-:W-:Y:S01]  /*2290*/  LOP3.LUT R3, R17, R20, RZ, 0x3c, !PT ;  /* 0x0000001411037212 */ /* 0x000fe200078e3cff */
[----:B------:R-:W-:Y:S01]  /*22a0*/  @!P3 IMAD.MOV R2, RZ, RZ, -R2 ;  /* 0x000000ffff02b224 */ /* 0x000fe200078e0a02 */
[----:B------:R-:W-:Y:S02]  /*22b0*/  @!P0 LOP3.LUT R2, RZ, R19, RZ, 0x33, !PT ;  /* 0x00000013ff028212 */ /* 0x000fe400078e33ff */
[----:B------:R-:W-:Y:S02]  /*22c0*/  PRMT R3, R3, 0x9910, RZ ;  /* 0x0000991003037816 */ /* 0x000fe400000000ff */
[----:B------:R-:W-:Y:S01]  /*22d0*/  PRMT R19, R17, 0x7632, R19 ;  /* 0x0000763211137816 */ /* 0x000fe20000000013 */
[----:B0-----:R-:W0:Y:S01]  /*22e0*/  MUFU.RCP R28, R28 ;  /* 0x0000001c001c7308 */ /* 0x001e220000001000 */
[----:B------:R-:W-:Y:S02]  /*22f0*/  ISETP.GT.AND P0, PT, R3, -0x1, PT ;  /* 0xffffffff0300780c */ /* 0x000fe40003f04270 */
[----:B------:R-:W-:-:S04]  /*2300*/  LOP3.LUT R3, R19, R2, RZ, 0x3c, !PT ;  /* 0x0000000213037212 */ /* 0x000fc800078e3cff */
[----:B------:R-:W-:-:S04]  /*2310*/  PRMT R3, R3, 0x9910, RZ ;  /* 0x0000991003037816 */ /* 0x000fc800000000ff */
[----:B------:R-:W-:Y:S01]  /*2320*/  ISETP.GT.AND P1, PT, R3, -0x1, PT ;  /* 0xffffffff0300780c */ /* 0x000fe20003f24270 */
[----:B0-----:R-:W-:Y:S01]  /*2330*/  VIADD R3, R28, 0xffffffe ;  /* 0x0ffffffe1c037836 */ /* 0x001fe20000000000 */
[----:B------:R-:W-:Y:S02]  /*2340*/  ISETP.NE.AND P2, PT, R20, RZ, PT ;  /* 0x000000ff1400720c */ /* 0x000fe40003f45270 */
[----:B------:R-:W-:-:S03]  /*2350*/  SEL R17, R17, RZ, !P0 ;  /* 0x000000ff11117207 */ /* 0x000fc60004000000 */
[----:B------:R-:W0:Y:S01]  /*2360*/  F2I.FTZ.U32.TRUNC.NTZ R3, R3 ;  /* 0x0000000300037305 */ /* 0x000e22000021f000 */
[----:B------:R-:W-:Y:S02]  /*2370*/  SEL R17, R17, RZ, P2 ;  /* 0x000000ff11117207 */ /* 0x000fe40001000000 */
[----:B------:R-:W-:Y:S02]  /*2380*/  ISETP.NE.AND P0, PT, R2, RZ, PT ;  /* 0x000000ff0200720c */ /* 0x000fe40003f05270 */
[----:B------:R-:W-:Y:S01]  /*2390*/  SEL R19, R19, RZ, !P1 ;  /* 0x000000ff13137207 */ /* 0x000fe20004800000 */
[----:B------:R-:W-:-:S03]  /*23a0*/  IMAD.IADD R18, R20, 0x1, R17 ;  /* 0x0000000114127824 */ /* 0x000fc600078e0211 */
[----:B------:R-:W-:Y:S01]  /*23b0*/  SEL R17, R19, RZ, P0 ;  /* 0x000000ff13117207 */ /* 0x000fe20000000000 */
[----:B0-----:R-:W-:-:S04]  /*23c0*/  IMAD.MOV R29, RZ, RZ, -R3 ;  /* 0x000000ffff1d7224 */ /* 0x001fc800078e0a03 */
[----:B------:R-:W-:Y:S02]  /*23d0*/  IMAD.IADD R17, R2, 0x1, R17 ;  /* 0x0000000102117824 */ /* 0x000fe400078e0211 */
[----:B------:R-:W-:Y:S02]  /*23e0*/  IMAD R19, R29, R10, RZ ;  /* 0x0000000a1d137224 */ /* 0x000fe400078e02ff */
[----:B------:R-:W-:Y:S01]  /*23f0*/  IMAD.MOV.U32 R2, RZ, RZ, RZ ;  /* 0x000000ffff027224 */ /* 0x000fe200078e00ff */
[----:B------:R-:W-:-:S03]  /*2400*/  ISETP.GT.U32.AND P0, PT, R16, R25, PT ;  /* 0x000000191000720c */ /* 0x000fc60003f04070 */
[----:B------:R-:W-:Y:S01]  /*2410*/  IMAD.HI.U32 R2, R3, R19, R2 ;  /* 0x0000001303027227 */ /* 0x000fe200078e0002 */
[----:B------:R-:W-:-:S09]  /*2420*/  ISETP.GE.AND P1, PT, R7, RZ, PT ;  /* 0x000000ff0700720c */ /* 0x000fd20003f26270 */
[----:B------:R-:W-:Y:S01]  /*2430*/  @!P0 IMAD.IADD R25, R25, 0x1, -R16 ;  /* 0x0000000119198824 */ /* 0x000fe200078e0a10 */
[----:B---3--:R-:W-:-:S04]  /*2440*/  PRMT R19, R6, 0x9910, RZ ;  /* 0x0000991006137816 */ /* 0x008fc800000000ff */
[----:B------:R-:W-:-:S04]  /*2450*/  IABS R7, R19 ;  /* 0x0000001300077213 */ /* 0x000fc80000000000 */
[----:B------:R-:W0:Y:S01]  /*2460*/  I2F.RP R3, R7 ;  /* 0x0000000700037306 */ /* 0x000e220000209400 */
[----:B------:R-:W-:-:S07]  /*2470*/  ISETP.GT.U32.AND P0, PT, R16, R25, PT ;  /* 0x000000191000720c */ /* 0x000fce0003f04070 */
[----:B0-----:R-:W0:Y:S06]  /*2480*/  MUFU.RCP R3, R3 ;  /* 0x0000000300037308 */ /* 0x001e2c0000001000 */
[----:B------:R-:W-:Y:S01]  /*2490*/  @!P0 IMAD.IADD R25, R25, 0x1, -R16 ;  /* 0x0000000119198824 */ /* 0x000fe200078e0a10 */
[----:B------:R-:W-:Y:S02]  /*24a0*/  ISETP.GT.U32.AND P0, PT, R8, R23, PT ;  /* 0x000000170800720c */ /* 0x000fe40003f04070 */
[----:B------:R-:W-:-:S05]  /*24b0*/  PRMT R21, R21, 0xbb32, RZ ;  /* 0x0000bb3215157816 */ /* 0x000fca00000000ff */
[----:B------:R-:W-:-:S06]  /*24c0*/  IMAD.MOV.U32 R16, RZ, RZ, R21 ;  /* 0x000000ffff107224 */ /* 0x000fcc00078e0015 */
[----:B------:R-:W-:Y:S02]  /*24d0*/  @!P0 IMAD.IADD R23, R23, 0x1, -R8 ;  /* 0x0000000117178824 */ /* 0x000fe400078e0a08 */
[----:B0-----:R-:W-:-:S04]  /*24e0*/  VIADD R20, R3, 0xffffffe ;  /* 0x0ffffffe03147836 */ /* 0x001fc80000000000 */
[----:B------:R-:W0:Y:S01]  /*24f0*/  F2I.FTZ.U32.TRUNC.NTZ R3, R20 ;  /* 0x0000001400037305 */ /* 0x000e22000021f000 */
[----:B------:R-:W-:Y:S02]  /*2500*/  ISETP.GT.U32.AND P0, PT, R8, R23, PT ;  /* 0x000000170800720c */ /* 0x000fe40003f04070 */
[----:B------:R-:W-:Y:S02]  /*2510*/  ISETP.GE.AND P2, PT, R26, RZ, PT ;  /* 0x000000ff1a00720c */ /* 0x000fe40003f46270 */
[----:B------:R-:W-:Y:S02]  /*2520*/  IABS R21, R16 ;  /* 0x0000001000157213 */ /* 0x000fe40000000000 */
[----:B------:R-:W-:-:S03]  /*2530*/  IABS R26, R11 ;  /* 0x0000000b001a7213 */ /* 0x000fc60000000000 */
[----:B------:R-:W-:-:S04]  /*2540*/  IMAD.HI.U32 R2, R2, R21, RZ ;  /* 0x0000001502027227 */ /* 0x000fc800078e00ff */
[----:B------:R-:W-:Y:S02]  /*2550*/  IMAD.MOV R26, RZ, RZ, -R26 ;  /* 0x000000ffff1a7224 */ /* 0x000fe400078e0a1a */
[----:B------:R-:W-:Y:S02]  /*2560*/  @!P0 IMAD.IADD R23, R23, 0x1, -R8 ;  /* 0x0000000117178824 */ /* 0x000fe400078e0a08 */
[----:B------:R-:W-:Y:S02]  /*2570*/  IMAD R21, R2, R26, R21 ;  /* 0x0000001a02157224 */ /* 0x000fe400078e0215 */
[----:B0-----:R-:W-:Y:S01]  /*2580*/  IMAD.MOV R2, RZ, RZ, -R3 ;  /* 0x000000ffff027224 */ /* 0x001fe200078e0a03 */
[----:B------:R-:W-:-:S03]  /*2590*/  PRMT R8, R6, 0xbb32, RZ ;  /* 0x0000bb3206087816 */ /* 0x000fc600000000ff */
[----:B------:R-:W-:Y:S01]  /*25a0*/  IMAD R29, R2, R7, RZ ;  /* 0x00000007021d7224 */ /* 0x000fe200078e02ff */
[----:B------:R-:W-:Y:S01]  /*25b0*/  IABS R20, R8 ;  /* 0x0000000800147213 */ /* 0x000fe20000000000 */
[----:B------:R-:W-:Y:S01]  /*25c0*/  IMAD.MOV.U32 R2, RZ, RZ, RZ ;  /* 0x000000ffff027224 */ /* 0x000fe200078e00ff */
[----:B------:R-:W-:-:S03]  /*25d0*/  ISETP.NE.AND P0, PT, R15, RZ, PT ;  /* 0x000000ff0f00720c */ /* 0x000fc60003f05270 */
[----:B------:R-:W-:Y:S02]  /*25e0*/  IMAD.HI.U32 R26, R3, R29, R2 ;  /* 0x0000001d031a7227 */ /* 0x000fe400078e0002 */
[----:B------:R-:W0:Y:S02]  /*25f0*/  I2F.RP R3, R20 ;  /* 0x0000001400037306 */ /* 0x000e240000209400 */
[----:B------:R-:W-:-:S06]  /*2600*/  @!P1 IMAD.MOV R25, RZ, RZ, -R25 ;  /* 0x000000ffff199224 */ /* 0x000fcc00078e0a19 */
[----:B------:R-:W-:Y:S02]  /*2610*/  @!P0 LOP3.LUT R25, RZ, R15, RZ, 0x33, !PT ;  /* 0x0000000fff198212 */ /* 0x000fe400078e33ff */
[----:B------:R-:W-:Y:S01]  /*2620*/  ISETP.NE.AND P0, PT, R9, RZ, PT ;  /* 0x000000ff0900720c */ /* 0x000fe20003f05270 */
[----:B0-----:R-:W0:Y:S01]  /*2630*/  MUFU.RCP R3, R3 ;  /* 0x0000000300037308 */ /* 0x001e220000001000 */
[----:B------:R-:W-:Y:S01]  /*2640*/  LOP3.LUT R2, R13, R25, RZ, 0x3c, !PT ;  /* 0x000000190d027212 */ /* 0x000fe200078e3cff */
[----:B------:R-:W-:-:S03]  /*2650*/  @!P2 IMAD.MOV R23, RZ, RZ, -R23 ;  /* 0x000000ffff17a224 */ /* 0x000fc600078e0a17 */
[----:B------:R-:W-:-:S07]  /*2660*/  PRMT R2, R2, 0x9910, RZ ;  /* 0x0000991002027816 */ /* 0x000fce00000000ff */
[----:B------:R-:W-:Y:S02]  /*2670*/  @!P0 LOP3.LUT R23, RZ, R9, RZ, 0x33, !PT ;  /* 0x00000009ff178212 */ /* 0x000fe400078e33ff */
[----:B------:R-:W-:Y:S02]  /*2680*/  ISETP.GT.AND P0, PT, R2, -0x1, PT ;  /* 0xffffffff0200780c */ /* 0x000fe40003f04270 */
[C---:B------:R-:W-:Y:S02]  /*2690*/  PRMT R28, R13.reuse, 0x7632, R28 ;  /* 0x000076320d1c7816 */ /* 0x040fe4000000001c */
[----:B------:R-:W-:Y:S02]  /*26a0*/  SEL R13, R13, RZ, !P0 ;  /* 0x000000ff0d0d7207 */ /* 0x000fe40004000000 */
[----:B------:R-:W-:Y:S01]  /*26b0*/  ISETP.GT.U32.AND P0, PT, R24, R5, PT ;  /* 0x000000051800720c */ /* 0x000fe20003f04070 */
[----:B0-----:R-:W-:-:S04]  /*26c0*/  VIADD R15, R3, 0xffffffe ;  /* 0x0ffffffe030f7836 */ /* 0x001fc80000000000 */
[----:B------:R-:W0:Y:S01]  /*26d0*/  F2I.FTZ.U32.TRUNC.NTZ R3, R15 ;  /* 0x0000000f00037305 */ /* 0x000e22000021f000 */
[----:B------:R-:W-:Y:S02]  /*26e0*/  LOP3.LUT R2, R28, R23, RZ, 0x3c, !PT ;  /* 0x000000171c027212 */ /* 0x000fe400078e3cff */
[----:B------:R-:W-:Y:S02]  /*26f0*/  ISETP.NE.AND P1, PT, R25, RZ, PT ;  /* 0x000000ff1900720c */ /* 0x000fe40003f25270 */
[----:B------:R-:W-:-:S03]  /*2700*/  PRMT R9, R2, 0x9910, RZ ;  /* 0x0000991002097816 */ /* 0x000fc600000000ff */
[----:B------:R-:W-:Y:S01]  /*2710*/  @!P0 IMAD.IADD R5, R5, 0x1, -R24 ;  /* 0x0000000105058824 */ /* 0x000fe200078e0a18 */
[----:B------:R-:W-:-:S04]  /*2720*/  SEL R2, R13, RZ, P1 ;  /* 0x000000ff0d027207 */ /* 0x000fc80000800000 */
[----:B------:R-:W-:Y:S01]  /*2730*/  ISETP.GT.U32.AND P1, PT, R24, R5, PT ;  /* 0x000000051800720c */ /* 0x000fe20003f24070 */
[----:B0-----:R-:W-:Y:S01]  /*2740*/  IMAD.MOV R13, RZ, RZ, -R3 ;  /* 0x000000ffff0d7224 */ /* 0x001fe200078e0a03 */
[----:B------:R-:W-:Y:S01]  /*2750*/  ISETP.GT.AND P3, PT, R9, -0x1, PT ;  /* 0xffffffff0900780c */ /* 0x000fe20003f64270 */
[----:B------:R-:W-:Y:S02]  /*2760*/  IMAD.IADD R9, R25, 0x1, R2 ;  /* 0x0000000119097824 */ /* 0x000fe400078e0202 */
[----:B------:R-:W-:Y:S02]  /*2770*/  IMAD R13, R13, R20, RZ ;  /* 0x000000140d0d7224 */ /* 0x000fe400078e02ff */
[----:B------:R-:W-:-:S04]  /*2780*/  IMAD.MOV.U32 R2, RZ, RZ, RZ ;  /* 0x000000ffff027224 */ /* 0x000fc800078e00ff */
[----:B------:R-:W-:Y:S01]  /*2790*/  IMAD.HI.U32 R2, R3, R13, R2 ;  /* 0x0000000d03027227 */ /* 0x000fe200078e0002 */
[----:B--2---:R-:W-:-:S03]  /*27a0*/  PRMT R3, R27, 0x9910, RZ ;  /* 0x000099101b037816 */ /* 0x004fc600000000ff */
[----:B------:R-:W-:Y:S01]  /*27b0*/  @!P1 IMAD.IADD R5, R5, 0x1, -R24 ;  /* 0x0000000105059824 */ /* 0x000fe200078e0a18 */
[----:B------:R-:W-:Y:S02]  /*27c0*/  ISETP.GE.AND P1, PT, R3, RZ, PT ;  /* 0x000000ff0300720c */ /* 0x000fe40003f26270 */
[----:B------:R-:W-:Y:S02]  /*27d0*/  IABS R13, R3 ;  /* 0x00000003000d7213 */ /* 0x000fe40000000000 */
[----:B------:R-:W-:Y:S02]  /*27e0*/  IABS R3, R19 ;  /* 0x0000001300037213 */ /* 0x000fe40000000000 */
[----:B------:R-:W-:Y:S01]  /*27f0*/  ISETP.GE.AND P0, PT, R16, RZ, PT ;  /* 0x000000ff1000720c */ /* 0x000fe20003f06270 */
[----:B------:R-:W-:-:S04]  /*2800*/  IMAD.HI.U32 R26, R26, R13, RZ ;  /* 0x0000000d1a1a7227 */ /* 0x000fc800078e00ff */
[----:B------:R-:W-:Y:S01]  /*2810*/  IMAD.MOV R16, RZ, RZ, -R3 ;  /* 0x000000ffff107224 */ /* 0x000fe200078e0a03 */
[----:B------:R-:W-:Y:S02]  /*2820*/  PRMT R3, R27, 0xbb32, RZ ;  /* 0x0000bb321b037816 */ /* 0x000fe400000000ff */
[----:B------:R-:W-:Y:S01]  /*2830*/  ISETP.GE.AND P5, PT, R4, RZ, PT ;  /* 0x000000ff0400720c */ /* 0x000fe20003fa6270 */
[----:B------:R-:W-:Y:S01]  /*2840*/  IMAD R16, R26, R16, R13 ;  /* 0x000000101a107224 */ /* 0x000fe200078e020d */
[----:B------:R-:W-:Y:S02]  /*2850*/  IABS R13, R3 ;  /* 0x00000003000d7213 */ /* 0x000fe40000000000 */
[----:B------:R-:W-:Y:S02]  /*2860*/  IABS R4, R8 ;  /* 0x0000000800047213 */ /* 0x000fe40000000000 */
[----:B------:R-:W-:Y:S01]  /*2870*/  ISETP.GT.U32.AND P2, PT, R10, R21, PT ;  /* 0x000000150a00720c */ /* 0x000fe20003f44070 */
[----:B------:R-:W-:-:S04]  /*2880*/  IMAD.HI.U32 R2, R2, R13, RZ ;  /* 0x0000000d02027227 */ /* 0x000fc800078e00ff */
[----:B------:R-:W-:-:S04]  /*2890*/  IMAD.MOV R4, RZ, RZ, -R4 ;  /* 0x000000ffff047224 */ /* 0x000fc800078e0a04 */
[----:B------:R-:W-:Y:S01]  /*28a0*/  IMAD R13, R2, R4, R13 ;  /* 0x00000004020d7224 */ /* 0x000fe200078e020d */
[----:B------:R-:W-:-:S03]  /*28b0*/  ISETP.GT.U32.AND P6, PT, R7, R16, PT ;  /* 0x000000100700720c */ /* 0x000fc60003fc4070 */
[----:B------:R-:W-:Y:S01]  /*28c0*/  @!P2 IMAD.IADD R21, R21, 0x1, -R10 ;  /* 0x000000011515a824 */ /* 0x000fe200078e0a0a */
[----:B------:R-:W-:-:S04]  /*28d0*/  ISETP.GT.U32.AND P4, PT, R20, R13, PT ;  /* 0x0000000d1400720c */ /* 0x000fc80003f84070 */
[----:B------:R-:W-:-:S05]  /*28e0*/  ISETP.GT.U32.AND P2, PT, R10, R21, PT ;  /* 0x000000150a00720c */ /* 0x000fca0003f44070 */
[----:B------:R-:W-:-:S04]  /*28f0*/  @!P6 IMAD.IADD R16, R16, 0x1, -R7 ;  /* 0x000000011010e824 */ /* 0x000fc800078e0a07 */
[----:B------:R-:W-:Y:S01]  /*2900*/  @!P4 IMAD.IADD R13, R13, 0x1, -R20 ;  /* 0x000000010d0dc824 */ /* 0x000fe200078e0a14 */
[----:B------:R-:W-:Y:S02]  /*2910*/  SEL R28, R28, RZ, !P3 ;  /* 0x000000ff1c1c7207 */ /* 0x000fe40005800000 */
[----:B------:R-:W-:Y:S01]  /*2920*/  ISETP.GT.U32.AND P6, PT, R7, R16, PT ;  /* 0x000000100700720c */ /* 0x000fe20003fc4070 */
[----:B------:R-:W-:Y:S01]  /*2930*/  @!P2 IMAD.IADD R21, R21, 0x1, -R10 ;  /* 0x000000011515a824 */ /* 0x000fe200078e0a0a */
[----:B------:R-:W-:Y:S02]  /*2940*/  ISETP.GT.U32.AND P3, PT, R20, R13, PT ;  /* 0x0000000d1400720c */ /* 0x000fe40003f64070 */
[----:B------:R-:W-:Y:S02]  /*2950*/  ISETP.GE.AND P2, PT, R3, RZ, PT ;  /* 0x000000ff0300720c */ /* 0x000fe40003f46270 */
[----:B------:R-:W0:Y:S01]  /*2960*/  LDC.64 R2, c[0x0][0x388] ;  /* 0x0000e200ff027b82 */ /* 0x000e220000000a00 */
[----:B------:R-:W-:Y:S01]  /*2970*/  ISETP.NE.AND P4, PT, R23, RZ, PT ;  /* 0x000000ff1700720c */ /* 0x000fe20003f85270 */
[----:B------:R-:W-:Y:S01]  /*2980*/  @!P5 IMAD.MOV R5, RZ, RZ, -R5 ;  /* 0x000000ffff05d224 */ /* 0x000fe200078e0a05 */
[----:B------:R-:W-:-:S02]  /*2990*/  ISETP.NE.AND P5, PT, R22, RZ, PT ;  /* 0x000000ff1600720c */ /* 0x000fc40003fa5270 */
[----:B------:R-:W-:Y:S02]  /*29a0*/  SEL R4, R28, RZ, P4 ;  /* 0x000000ff1c047207 */ /* 0x000fe40002000000 */
[----:B------:R-:W-:Y:S01]  /*29b0*/  @!P6 IMAD.IADD R16, R16, 0x1, -R7 ;  /* 0x000000011010e824 */ /* 0x000fe200078e0a07 */
[----:B------:R-:W-:Y:S01]  /*29c0*/  ISETP.NE.AND P6, PT, R11, RZ, PT ;  /* 0x000000ff0b00720c */ /* 0x000fe20003fc5270 */
[----:B------:R-:W-:Y:S01]  /*29d0*/  @!P3 IMAD.IADD R13, R13, 0x1, -R20 ;  /* 0x000000010d0db824 */ /* 0x000fe200078e0a14 */
[----:B------:R-:W-:Y:S02]  /*29e0*/  ISETP.NE.AND P4, PT, R19, RZ, PT ;  /* 0x000000ff1300720c */ /* 0x000fe40003f85270 */
[----:B------:R-:W-:Y:S01]  /*29f0*/  ISETP.NE.AND P3, PT, R8, RZ, PT ;  /* 0x000000ff0800720c */ /* 0x000fe20003f65270 */
[--C-:B------:R-:W-:Y:S01]  /*2a00*/  IMAD.MOV.U32 R7, RZ, RZ, R16.reuse ;  /* 0x000000ffff077224 */ /* 0x100fe200078e0010 */
[----:B------:R-:W-:Y:S01]  /*2a10*/  PRMT R16, R12, 0x7632, R16 ;  /* 0x000076320c107816 */ /* 0x000fe20000000010 */
[----:B------:R-:W-:Y:S01]  /*2a20*/  @!P0 IMAD.MOV R21, RZ, RZ, -R21 ;  /* 0x000000ffff158224 */ /* 0x000fe200078e0a15 */
[----:B------:R-:W-:Y:S01]  /*2a30*/  @!P5 LOP3.LUT R5, RZ, R22, RZ, 0x33, !PT ;  /* 0x00000016ff05d212 */ /* 0x000fe200078e33ff */
[----:B------:R-:W-:-:S02]  /*2a40*/  @!P1 IMAD.MOV R7, RZ, RZ, -R7 ;  /* 0x000000ffff079224 */ /* 0x000fc400078e0a07 */
[----:B------:R-:W-:Y:S02]  /*2a50*/  @!P2 IMAD.MOV R13, RZ, RZ, -R13 ;  /* 0x000000ffff0da224 */ /* 0x000fe400078e0a0d */
[----:B------:R-:W-:Y:S02]  /*2a60*/  @!P6 LOP3.LUT R21, RZ, R11, RZ, 0x33, !PT ;  /* 0x0000000bff15e212 */ /* 0x000fe400078e33ff */
[----:B------:R-:W-:Y:S01]  /*2a70*/  @!P4 LOP3.LUT R7, RZ, R19, RZ, 0x33, !PT ;  /* 0x00000013ff07c212 */ /* 0x000fe200078e33ff */
[----:B0-----:R-:W-:Y:S01]  /*2a80*/  IMAD.WIDE.U32 R2, R0, 0x2, R2 ;  /* 0x0000000200027825 */ /* 0x001fe200078e0002 */
[----:B------:R-:W-:Y:S02]  /*2a90*/  @!P3 LOP3.LUT R13, RZ, R8, RZ, 0x33, !PT ;  /* 0x00000008ff0db212 */ /* 0x000fe400078e33ff */
[----:B------:R-:W-:Y:S02]  /*2aa0*/  PRMT R0, R6, 0x7632, R0 ;  /* 0x0000763206007816 */ /* 0x000fe40000000000 */
[----:B------:R-:W-:-:S02]  /*2ab0*/  LOP3.LUT R8, R12, R5, RZ, 0x3c, !PT ;  /* 0x000000050c087212 */ /* 0x000fc400078e3cff */
[----:B------:R-:W-:Y:S02]  /*2ac0*/  LOP3.LUT R10, R16, R21, RZ, 0x3c, !PT ;  /* 0x00000015100a7212 */ /* 0x000fe400078e3cff */
[----:B------:R-:W-:Y:S02]  /*2ad0*/  LOP3.LUT R11, R6, R7, RZ, 0x3c, !PT ;  /* 0x00000007060b7212 */ /* 0x000fe400078e3cff */
[----:B------:R-:W-:Y:S02]  /*2ae0*/  LOP3.LUT R15, R0, R13, RZ, 0x3c, !PT ;  /* 0x0000000d000f7212 */ /* 0x000fe400078e3cff */
[----:B------:R-:W-:Y:S02]  /*2af0*/  PRMT R8, R8, 0x9910, RZ ;  /* 0x0000991008087816 */ /* 0x000fe400000000ff */
[----:B------:R-:W-:Y:S02]  /*2b00*/  PRMT R10, R10, 0x9910, RZ ;  /* 0x000099100a0a7816 */ /* 0x000fe400000000ff */
[----:B------:R-:W-:-:S02]  /*2b10*/  PRMT R11, R11, 0x9910, RZ ;  /* 0x000099100b0b7816 */ /* 0x000fc400000000ff */
[----:B------:R-:W-:Y:S02]  /*2b20*/  PRMT R15, R15, 0x9910, RZ ;  /* 0x000099100f0f7816 */ /* 0x000fe400000000ff */
[----:B------:R-:W-:Y:S02]  /*2b30*/  ISETP.GT.AND P6, PT, R8, -0x1, PT ;  /* 0xffffffff0800780c */ /* 0x000fe40003fc4270 */
[----:B------:R-:W-:Y:S02]  /*2b40*/  ISETP.GT.AND P5, PT, R10, -0x1, PT ;  /* 0xffffffff0a00780c */ /* 0x000fe40003fa4270 */
[----:B------:R-:W-:Y:S02]  /*2b50*/  ISETP.GT.AND P4, PT, R11, -0x1, PT ;  /* 0xffffffff0b00780c */ /* 0x000fe40003f84270 */
[----:B------:R-:W-:Y:S02]  /*2b60*/  ISETP.GT.AND P3, PT, R15, -0x1, PT ;  /* 0xffffffff0f00780c */ /* 0x000fe40003f64270 */
[----:B------:R-:W-:-:S02]  /*2b70*/  SEL R12, R12, RZ, !P6 ;  /* 0x000000ff0c0c7207 */ /* 0x000fc40007000000 */
[----:B------:R-:W-:Y:S02]  /*2b80*/  ISETP.NE.AND P2, PT, R5, RZ, PT ;  /* 0x000000ff0500720c */ /* 0x000fe40003f45270 */
[----:B------:R-:W-:Y:S02]  /*2b90*/  ISETP.NE.AND P1, PT, R21, RZ, PT ;  /* 0x000000ff1500720c */ /* 0x000fe40003f25270 */
[----:B------:R-:W-:Y:S02]  /*2ba0*/  ISETP.NE.AND P0, PT, R7, RZ, PT ;  /* 0x000000ff0700720c */ /* 0x000fe40003f05270 */
[----:B------:R-:W-:Y:S02]  /*2bb0*/  ISETP.NE.AND P6, PT, R13, RZ, PT ;  /* 0x000000ff0d00720c */ /* 0x000fe40003fc5270 */
[----:B------:R-:W-:Y:S02]  /*2bc0*/  SEL R8, R16, RZ, !P5 ;  /* 0x000000ff10087207 */ /* 0x000fe40006800000 */
[----:B------:R-:W-:-:S02]  /*2bd0*/  SEL R6, R6, RZ, !P4 ;  /* 0x000000ff06067207 */ /* 0x000fc40006000000 */
[----:B------:R-:W-:Y:S02]  /*2be0*/  SEL R0, R0, RZ, !P3 ;  /* 0x000000ff00007207 */ /* 0x000fe40005800000 */
[----:B------:R-:W-:Y:S02]  /*2bf0*/  SEL R12, R12, RZ, P2 ;  /* 0x000000ff0c0c7207 */ /* 0x000fe40001000000 */
[----:B------:R-:W-:Y:S02]  /*2c00*/  SEL R8, R8, RZ, P1 ;  /* 0x000000ff08087207 */ /* 0x000fe40000800000 */
[----:B------:R-:W-:Y:S02]  /*2c10*/  SEL R6, R6, RZ, P0 ;  /* 0x000000ff06067207 */ /* 0x000fe40000000000 */
[----:B------:R-:W-:Y:S01]  /*2c20*/  SEL R0, R0, RZ, P6 ;  /* 0x000000ff00007207 */ /* 0x000fe20003000000 */
[----:B------:R-:W-:Y:S02]  /*2c30*/  IMAD.IADD R4, R23, 0x1, R4 ;  /* 0x0000000117047824 */ /* 0x000fe400078e0204 */
[----:B------:R-:W-:-:S02]  /*2c40*/  IMAD.IADD R5, R5, 0x1, R12 ;  /* 0x0000000105057824 */ /* 0x000fc400078e020c */
[----:B------:R-:W-:Y:S02]  /*2c50*/  IMAD.IADD R8, R21, 0x1, R8 ;  /* 0x0000000115087824 */ /* 0x000fe400078e0208 */
[----:B------:R-:W-:Y:S02]  /*2c60*/  IMAD.IADD R7, R7, 0x1, R6 ;  /* 0x0000000107077824 */ /* 0x000fe400078e0206 */
[----:B------:R-:W-:Y:S01]  /*2c70*/  IMAD.IADD R0, R13, 0x1, R0 ;  /* 0x000000010d007824 */ /* 0x000fe200078e0200 */
[----:B------:R-:W-:Y:S01]  /*2c80*/  PRMT R17, R18, 0x5410, R17 ;  /* 0x0000541012117816 */ /* 0x000fe20000000011 */
[----:B------:R-:W-:Y:S01]  /*2c90*/  IMAD.WIDE.U32 R2, R14, 0x4, R2 ;  /* 0x000000040e027825 */ /* 0x000fe200078e0002 */
        /* <DEDUP_REMOVED lines=8> */
.L_x_43389:
        /* <DEDUP_REMOVED lines=14> */
.L_x_55055:


//--------------------- .text._ZN2at6native29vectorized_elementwise_kernelILi4ENS0_13BinaryFunctorIsssZZZNS0_21remainder_kernel_cudaERNS_18TensorIteratorBaseEENKUlvE_clEvENKUlvE3_clEvEUlssE_EESt5arrayIPcLm3EEEEviT0_T1_ --------------------------
	.section	.text._ZN2at6native29vectorized_elementwise_kernelILi4ENS0_13BinaryFunctorIsssZZZNS0_21remainder_kernel_cudaERNS_18TensorIteratorBaseEENKUlvE_clEvENKUlvE3_clEvEUlssE_EESt5arrayIPcLm3EEEEviT0_T1_,"ax",@progbits
	.align	128
        .global         _ZN2at6native29vectorized_elementwise_kernelILi4ENS0_13BinaryFunctorIsssZZZNS0_21remainder_kernel_cudaERNS_18TensorIteratorBaseEENKUlvE_clEvENKUlvE3_clEvEUlssE_EESt5arrayIPcLm3EEEEviT0_T1_
        .type           _ZN2at6native29vectorized_elementwise_kernelILi4ENS0_13BinaryFunctorIsssZZZNS0_21remainder_kernel_cudaERNS_18TensorIteratorBaseEENKUlvE_clEvENKUlvE3_clEvEUlssE_EESt5arrayIPcLm3EEEEviT0_T1_,@function
        .size           _ZN2at6native29vectorized_elementwise_kernelILi4ENS0_13BinaryFunctorIsssZZZNS0_21remainder_kernel_cudaERNS_18TensorIteratorBaseEENKUlvE_clEvENKUlvE3_clEvEUlssE_EESt5arrayIPcLm3EEEEviT0_T1_,(.L_x_55056 - _ZN2at6native29vectorized_elementwise_kernelILi4ENS0_13BinaryFunctorIsssZZZNS0_21remainder_kernel_cudaERNS_18TensorIteratorBaseEENKUlvE_clEvENKUlvE3_clEvEUlssE_EESt5arrayIPcLm3EEEEviT0_T1_)
        .other          _ZN2at6native29vectorized_elementwise_kernelILi4ENS0_13BinaryFunctorIsssZZZNS0_21remainder_kernel_cudaERNS_18TensorIteratorBaseEENKUlvE_clEvENKUlvE3_clEvEUlssE_EESt5arrayIPcLm3EEEEviT0_T1_,@"STO_CUDA_ENTRY STV_DEFAULT"
_ZN2at6native29vectorized_elementwise_kernelILi4ENS0_13BinaryFunctorIsssZZZNS0_21remainder_kernel_cudaERNS_18TensorIteratorBaseEENKUlvE_clEvENKUlvE3_clEvEUlssE_EESt5arrayIPcLm3EEEEviT0_T1_:
.text._ZN2at6native29vectorized_elementwise_kernelILi4ENS0_13BinaryFunctorIsssZZZNS0_21remainder_kernel_cudaERNS_18TensorIteratorBaseEENKUlvE_clEvENKUlvE3_clEvEUlssE_EESt5arrayIPcLm3EEEEviT0_T1_:
        /* <DEDUP_REMOVED lines=130> */
.L_x_43392:
[----:B------:R-:W-:Y:S05]  /*0820*/  BSYNC.RECONVERGENT B0 ;  /* 0x0000000000007941 */ /* 0x000fea0003800200 */
.L_x_43391:
        /* <DEDUP_REMOVED lines=34> */
.L_x_43394:
[----:B------:R-:W-:Y:S05]  /*0a50*/  BSYNC.RECONVERGENT B0 ;  /* 0x0000000000007941 */ /* 0x000fea0003800200 */
.L_x_43393:
        /* <DEDUP_REMOVED lines=34> */
.L_x_43396:
[----:B------:R-:W-:Y:S05]  /*0c80*/  BSYNC.RECONVERGENT B0 ;  /* 0x0000000000007941 */ /* 0x000fea0003800200 */
.L_x_43395:
        /* <DEDUP_REMOVED lines=34> */
.L_x_43398:
[----:B------:R-:W-:Y:S05]  /*0eb0*/  BSYNC.RECONVERGENT B0 ;  /* 0x0000000000007941 */ /* 0x000fea0003800200 */
.L_x_43397:
        /* <DEDUP_REMOVED lines=35> */
.L_x_43400:
[----:B------:R-:W-:Y:S05]  /*10f0*/  BSYNC.RECONVERGENT B0 ;  /* 0x0000000000007941 */ /* 0x000fea0003800200 */
.L_x_43399:
        /* <DEDUP_REMOVED lines=41> */
.L_x_43402:
[----:B------:R-:W-:Y:S05]  /*1390*/  BSYNC.RECONVERGENT B0 ;  /* 0x0000000000007941 */ /* 0x000fea0003800200 */
.L_x_43401:
        /* <DEDUP_REMOVED lines=33> */
.L_x_43404:
[----:B------:R-:W-:Y:S05]  /*15b0*/  BSYNC.RECONVERGENT B0 ;  /* 0x0000000000007941 */ /* 0x000fea0003800200 */
.L_x_43403:
        /* <DEDUP_REMOVED lines=33> */
.L_x_43406:
[----:B------:R-:W-:Y:S05]  /*17d0*/  BSYNC.RECONVERGENT B0 ;  /* 0x0000000000007941 */ /* 0x000fea0003800200 */
.L_x_43405:
        /* <DEDUP_REMOVED lines=18> */
.L_x_43409:
[----:B------:R-:W-:-:S13]  /*1900*/  ISETP.GE.U32.AND P0, PT, R3, R2, PT ;  /* 0x000000020300720c */ /* 0x000fda0003f06070 */
[----:B------:R-:W-:Y:S05]  /*1910*/  @P0 BRA `(.L_x_43411) ;  /* 0x0000000000300947 */ /* 0x000fea0003800000 */
[----:B0-----:R-:W0:Y:S01]  /*1920*/  LDC.64 R4, c[0x0][0x388] ;  /* 0x0000e200ff047b82 */ /* 0x001e220000000a00 */
[----:B------:R-:W-:Y:S02]  /*1930*/  IMAD.IADD R7, R0, 0x1, R3 ;  /* 0x0000000100077824 */ /* 0x000fe400078e0203 */
[----:B------:R-:W-:Y:S02]  /*1940*/  VIADD R3, R3, 0x80 ;  /* 0x0000008003037836 */ /* 0x000fe40000000000 */
[----:B0-----:R-:W-:-:S05]  /*1950*/  IMAD.WIDE.U32 R4, R7, 0x2, R4 ;  /* 0x0000000207047825 */ /* 0x001fca00078e0004 */
[----:B------:R1:W-:Y:S02]  /*1960*/  STG.E.U16 desc[UR4][R4.64], R9 ;  /* 0x0000000904007986 */ /* 0x0003e4000c101504 */
.L_x_43410:
[----:B------:R-:W-:-:S13]  /*1970*/  ISETP.GE.U32.AND P0, PT, R3, R2, PT ;  /* 0x000000020300720c */ /* 0x000fda0003f06070 */
[----:B------:R-:W-:Y:S05]  /*1980*/  @P0 BRA `(.L_x_43412) ;  /* 0x0000000000340947 */ /* 0x000fea0003800000 */
[----:B01----:R-:W0:Y:S01]  /*1990*/  LDC.64 R4, c[0x0][0x388] ;  /* 0x0000e200ff047b82 */ /* 0x003e220000000a00 */
[----:B------:R-:W-:Y:S02]  /*19a0*/  IMAD.IADD R7, R0, 0x1, R3 ;  /* 0x0000000100077824 */ /* 0x000fe400078e0203 */
[----:B------:R-:W-:Y:S02]  /*19b0*/  VIADD R3, R3, 0x80 ;  /* 0x0000008003037836 */ /* 0x000fe40000000000 */
[----:B0-----:R-:W-:-:S05]  /*19c0*/  IMAD.WIDE.U32 R4, R7, 0x2, R4 ;  /* 0x0000000207047825 */ /* 0x001fca00078e0004 */
[----:B------:R1:W-:Y:S02]  /*19d0*/  STG.E.U16 desc[UR4][R4.64], R10 ;  /* 0x0000000a04007986 */ /* 0x0003e4000c101504 */
.L_x_43411:
        /* <DEDUP_REMOVED lines=8> */
.L_x_43412:
[----:B------:R-:W-:Y:S05]  /*1a60*/  BSYNC.RELIABLE B1 ;  /* 0x0000000000017941 */ /* 0x000fea0003800100 */
.L_x_43408:
[----:B------:R-:W-:-:S13]  /*1a70*/  ISETP.GE.U32.AND P0, PT, R3, R2, PT ;  /* 0x000000020300720c */ /* 0x000fda0003f06070 */
[----:B012---:R-:W0:Y:S01]  /*1a80*/  @!P0 LDC.64 R4, c[0x0][0x388] ;  /* 0x0000e200ff048b82 */ /* 0x007e220000000a00 */
[----:B------:R-:W-:Y:S02]  /*1a90*/  @!P0 IMAD.IADD R7, R0, 0x1, R3 ;  /* 0x0000000100078824 */ /* 0x000fe400078e0203 */
[----:B------:R-:W-:Y:S02]  /*1aa0*/  @!P0 VIADD R3, R3, 0x80 ;  /* 0x0000008003038836 */ /* 0x000fe40000000000 */
[----:B0-----:R-:W-:-:S05]  /*1ab0*/  @!P0 IMAD.WIDE.U32 R4, R7, 0x2, R4 ;  /* 0x0000000207048825 */ /* 0x001fca00078e0004 */
[----:B------:R2:W-:Y:S02]  /*1ac0*/  @!P0 STG.E.U16 desc[UR4][R4.64], R12 ;  /* 0x0000000c04008986 */ /* 0x0005e4000c101504 */
.L_x_43413:
[----:B------:R-:W-:Y:S05]  /*1ad0*/  BSYNC.RECONVERGENT B0 ;  /* 0x0000000000007941 */ /* 0x000fea0003800200 */
.L_x_43407:
        /* <DEDUP_REMOVED lines=8> */
.L_x_43390:
        /* <DEDUP_REMOVED lines=14> */
[----:B------:R-:W-:-:S02]  /*1c40*/  IABS R18, R20 ;  /* 0x0000001400127213 */ /* 0x000fc40000000000 */
[----:B------:R-:W1:Y:S01]  /*1c50*/  I2F.RP R23, R22 ;  /* 0x0000001600177306 */ /* 0x000e620000209400 */
[----:B------:R-:W-:-:S04]  /*1c60*/  PRMT R16, R5, 0x9910, RZ ;  /* 0x0000991005107816 */ /* 0x000fc800000000ff */
[----:B------:R-:W-:-:S03]  /*1c70*/  IABS R19, R16 ;  /* 0x0000001000137213 */ /* 0x000fc60000000000 */
[----:B------:R-:W3:Y:S08]  /*1c80*/  I2F.RP R24, R18 ;  /* 0x0000001200187306 */ /* 0x000ef00000209400 */
[----:B------:R-:W0:Y:S08]  /*1c90*/  I2F.RP R25, R19 ;  /* 0x0000001300197306 */ /* 0x000e300000209400 */
[----:B-1----:R-:W1:Y:S08]  /*1ca0*/  MUFU.RCP R23, R23 ;  /* 0x0000001700177308 */ /* 0x002e700000001000 */
[----:B---3--:R-:W3:Y:S08]  /*1cb0*/  MUFU.RCP R24, R24 ;  /* 0x0000001800187308 */ /* 0x008ef00000001000 */
[----:B0-----:R-:W0:Y:S01]  /*1cc0*/  MUFU.RCP R25, R25 ;  /* 0x0000001900197308 */ /* 0x001e220000001000 */
[----:B-1----:R-:W-:-:S07]  /*1cd0*/  VIADD R10, R23, 0xffffffe ;  /* 0x0ffffffe170a7836 */ /* 0x002fce0000000000 */
[----:B------:R-:W1:Y:S01]  /*1ce0*/  F2I.FTZ.U32.TRUNC.NTZ R11, R10 ;  /* 0x0000000a000b7305 */ /* 0x000e62000021f000 */
[----:B---3--:R-:W-:-:S07]  /*1cf0*/  VIADD R12, R24, 0xffffffe ;  /* 0x0ffffffe180c7836 */ /* 0x008fce0000000000 */
[----:B------:R-:W3:Y:S01]  /*1d00*/  F2I.FTZ.U32.TRUNC.NTZ R13, R12 ;  /* 0x0000000c000d7305 */ /* 0x000ee2000021f000 */
[----:B0-----:R-:W-:-:S07]  /*1d10*/  VIADD R14, R25, 0xffffffe ;  /* 0x0ffffffe190e7836 */ /* 0x001fce0000000000 */
[----:B------:R-:W0:Y:S01]  /*1d20*/  F2I.FTZ.U32.TRUNC.NTZ R15, R14 ;  /* 0x0000000e000f7305 */ /* 0x000e22000021f000 */
[----:B-1----:R-:W-:Y:S02]  /*1d30*/  IMAD.MOV R23, RZ, RZ, -R11 ;  /* 0x000000ffff177224 */ /* 0x002fe400078e0a0b */
[----:B------:R-:W-:Y:S02]  /*1d40*/  IMAD.MOV.U32 R10, RZ, RZ, RZ ;  /* 0x000000ffff0a7224 */ /* 0x000fe400078e00ff */
[----:B------:R-:W-:Y:S02]  /*1d50*/  IMAD R23, R23, R22, RZ ;  /* 0x0000001617177224 */ /* 0x000fe400078e02ff */
[----:B---3--:R-:W-:Y:S02]  /*1d60*/  IMAD.MOV R25, RZ, RZ, -R13 ;  /* 0x000000ffff197224 */ /* 0x008fe400078e0a0d */
[----:B------:R-:W-:Y:S01]  /*1d70*/  IMAD.HI.U32 R23, R11, R23, R10 ;  /* 0x000000170b177227 */ /* 0x000fe200078e000a */
[----:B------:R-:W-:-:S03]  /*1d80*/  PRMT R10, R5, 0xbb32, RZ ;  /* 0x0000bb32050a7816 */ /* 0x000fc600000000ff */
[----:B------:R-:W-:Y:S02]  /*1d90*/  IMAD R25, R25, R18, RZ ;  /* 0x0000001219197224 */ /* 0x000fe400078e02ff */
[----:B------:R-:W-:Y:S02]  /*1da0*/  IMAD.MOV.U32 R12, RZ, RZ, RZ ;  /* 0x000000ffff0c7224 */ /* 0x000fe400078e00ff */
[----:B0-----:R-:W-:Y:S02]  /*1db0*/  IMAD.MOV R24, RZ, RZ, -R15 ;  /* 0x000000ffff187224 */ /* 0x001fe400078e0a0f */
[----:B------:R-:W-:-:S04]  /*1dc0*/  IMAD.HI.U32 R11, R13, R25, R12 ;  /* 0x000000190d0b7227 */ /* 0x000fc800078e000c */
[----:B------:R-:W-:Y:S02]  /*1dd0*/  IMAD R13, R24, R19, RZ ;  /* 0x00000013180d7224 */ /* 0x000fe400078e02ff */
[----:B------:R-:W-:Y:S02]  /*1de0*/  IMAD.MOV.U32 R12, RZ, RZ, R10 ;  /* 0x000000ffff0c7224 */ /* 0x000fe400078e000a */
[----:B------:R-:W-:-:S04]  /*1df0*/  IMAD.MOV.U32 R14, RZ, RZ, RZ ;  /* 0x000000ffff0e7224 */ /* 0x000fc800078e00ff */
[----:B------:R-:W-:Y:S01]  /*1e00*/  IMAD.HI.U32 R14, R15, R13, R14 ;  /* 0x0000000d0f0e7227 */ /* 0x000fe200078e000e */
[----:B------:R-:W-:-:S04]  /*1e10*/  IABS R13, R12 ;  /* 0x0000000c000d7213 */ /* 0x000fc80000000000 */
[----:B------:R-:W0:Y:S01]  /*1e20*/  I2F.RP R25, R13 ;  /* 0x0000000d00197306 */ /* 0x000e220000209400 */
[C---:B----4-:R-:W-:Y:S02]  /*1e30*/  PRMT R10, R6.reuse, 0x9910, RZ ;  /* 0x00009910060a7816 */ /* 0x050fe400000000ff */
[----:B------:R-:W-:Y:S02]  /*1e40*/  IABS R15, R21 ;  /* 0x00000015000f7213 */ /* 0x000fe40000000000 */
[----:B------:R-:W-:Y:S02]  /*1e50*/  IABS R24, R10 ;  /* 0x0000000a00187213 */ /* 0x000fe40000000000 */
[----:B------:R-:W-:Y:S01]  /*1e60*/  PRMT R6, R6, 0xbb32, RZ ;  /* 0x0000bb3206067816 */ /* 0x000fe200000000ff */
[----:B------:R-:W-:Y:S02]  /*1e70*/  IMAD.MOV R15, RZ, RZ, -R15 ;  /* 0x000000ffff0f7224 */ /* 0x000fe400078e0a0f */
[----:B------:R-:W-:Y:S01]  /*1e80*/  IMAD.HI.U32 R23, R23, R24, RZ ;  /* 0x0000001817177227 */ /* 0x000fe200078e00ff */
[----:B0-----:R-:W0:Y:S03]  /*1e90*/  MUFU.RCP R25, R25 ;  /* 0x0000001900197308 */ /* 0x001e260000001000 */
[----:B------:R-:W-:Y:S01]  /*1ea0*/  IMAD R23, R23, R15, R24 ;  /* 0x0000000f17177224 */ /* 0x000fe200078e0218 */
[----:B------:R-:W-:-:S02]  /*1eb0*/  IABS R15, R20 ;  /* 0x00000014000f7213 */ /* 0x000fc40000000000 */
[----:B------:R-:W-:-:S03]  /*1ec0*/  IABS R24, R6 ;  /* 0x0000000600187213 */ /* 0x000fc60000000000 */
[----:B------:R-:W-:Y:S02]  /*1ed0*/  IMAD.MOV R15, RZ, RZ, -R15 ;  /* 0x000000ffff0f7224 */ /* 0x000fe400078e0a0f */
[----:B------:R-:W-:-:S04]  /*1ee0*/  IMAD.HI.U32 R11, R11, R24, RZ ;  /* 0x000000180b0b7227 */ /* 0x000fc800078e00ff */
[----:B------:R-:W-:Y:S02]  /*1ef0*/  IMAD R15, R11, R15, R24 ;  /* 0x0000000f0b0f7224 */ /* 0x000fe400078e0218 */
[----:B0-----:R-:W-:Y:S01]  /*1f00*/  VIADD R11, R25, 0xffffffe ;  /* 0x0ffffffe190b7836 */ /* 0x001fe20000000000 */
[----:B------:R-:W-:-:S05]  /*1f10*/  PRMT R24, R7, 0x9910, RZ ;  /* 0x0000991007187816 */ /* 0x000fca00000000ff */
[----:B------:R-:W0:Y:S01]  /*1f20*/  F2I.FTZ.U32.TRUNC.NTZ R11, R11 ;  /* 0x0000000b000b7305 */ /* 0x000e22000021f000 */
[----:B------:R-:W-:Y:S02]  /*1f30*/  IABS R26, R16 ;  /* 0x00000010001a7213 */ /* 0x000fe40000000000 */
[----:B------:R-:W-:-:S03]  /*1f40*/  IABS R25, R24 ;  /* 0x0000001800197213 */ /* 0x000fc60000000000 */
[----:B------:R-:W-:Y:S02]  /*1f50*/  IMAD.MOV R26, RZ, RZ, -R26 ;  /* 0x000000ffff1a7224 */ /* 0x000fe400078e0a1a */
[----:B------:R-:W-:-:S04]  /*1f60*/  IMAD.HI.U32 R14, R14, R25, RZ ;  /* 0x000000190e0e7227 */ /* 0x000fc800078e00ff */
[----:B------:R-:W-:Y:S02]  /*1f70*/  IMAD R14, R14, R26, R25 ;  /* 0x0000001a0e0e7224 */ /* 0x000fe400078e0219 */
[----:B0-----:R-:W-:Y:S01]  /*1f80*/  IMAD.MOV R26, RZ, RZ, -R11 ;  /* 0x000000ffff1a7224 */ /* 0x001fe200078e0a0b */
[----:B------:R-:W-:Y:S01]  /*1f90*/  ISETP.GE.AND P5, PT, R10, RZ, PT ;  /* 0x000000ff0a00720c */ /* 0x000fe20003fa6270 */
[----:B------:R-:W-:Y:S02]  /*1fa0*/  IMAD.MOV.U32 R10, RZ, RZ, RZ ;  /* 0x000000ffff0a7224 */ /* 0x000fe400078e00ff */
[----:B------:R-:W-:-:S04]  /*1fb0*/  IMAD R25, R26, R13, RZ ;  /* 0x0000000d1a197224 */ /* 0x000fc800078e02ff */
[----:B------:R-:W-:Y:S01]  /*1fc0*/  IMAD.HI.U32 R26, R11, R25, R10 ;  /* 0x000000190b1a7227 */ /* 0x000fe200078e000a */
[----:B--2---:R-:W-:-:S04]  /*1fd0*/  PRMT R10, R2, 0x9910, RZ ;  /* 0x00009910020a7816 */ /* 0x004fc800000000ff */
[----:B------:R-:W-:-:S04]  /*1fe0*/  IABS R11, R10 ;  /* 0x0000000a000b7213 */ /* 0x000fc80000000000 */
[----:B------:R-:W0:Y:S01]  /*1ff0*/  I2F.RP R28, R11 ;  /* 0x0000000b001c7306 */ /* 0x000e220000209400 */
[----:B------:R-:W-:-:S07]  /*2000*/  ISETP.GT.U32.AND P2, PT, R22, R23, PT ;  /* 0x000000171600720c */ /* 0x000fce0003f44070 */
[----:B0-----:R-:W0:Y:S01]  /*2010*/  MUFU.RCP R28, R28 ;  /* 0x0000001c001c7308 */ /* 0x001e220000001000 */
[----:B------:R-:W-:Y:S02]  /*2020*/  PRMT R25, R7, 0xbb32, RZ ;  /* 0x0000bb3207197816 */ /* 0x000fe400000000ff */
[----:B------:R-:W-:Y:S02]  /*2030*/  IABS R7, R12 ;  /* 0x0000000c00077213 */ /* 0x000fe40000000000 */
[----:B------:R-:W-:Y:S01]  /*2040*/  ISETP.GE.AND P1, PT, R6, RZ, PT ;  /* 0x000000ff0600720c */ /* 0x000fe20003f26270 */
[----:B------:R-:W-:Y:S01]  /*2050*/  @!P2 IMAD.IADD R23, R23, 0x1, -R22 ;  /* 0x000000011717a824 */ /* 0x000fe200078e0a16 */
[----:B------:R-:W-:Y:S01]  /*2060*/  ISETP.GE.AND P0, PT, R24, RZ, PT ;  /* 0x000000ff1800720c */ /* 0x000fe20003f06270 */
[----:B------:R-:W-:-:S03]  /*2070*/  IMAD.MOV R24, RZ, RZ, -R7 ;  /* 0x000000ffff187224 */ /* 0x000fc600078e0a07 */
[----:B------:R-:W-:Y:S01]  /*2080*/  ISETP.GT.U32.AND P2, PT, R22, R23, PT ;  /* 0x000000171600720c */ /* 0x000fe20003f44070 */
[----:B0-----:R-:W-:-:S04]  /*2090*/  VIADD R6, R28, 0xffffffe ;  /* 0x0ffffffe1c067836 */ /* 0x001fc80000000000 */
[----:B------:R-:W0:Y:S01]  /*20a0*/  F2I.FTZ.U32.TRUNC.NTZ R7, R6 ;  /* 0x0000000600077305 */ /* 0x000e22000021f000 */
[----:B------:R-:W-:-:S05]  /*20b0*/  IABS R27, R25 ;  /* 0x00000019001b7213 */ /* 0x000fca0000000000 */
[----:B------:R-:W-:-:S04]  /*20c0*/  IMAD.HI.U32 R26, R26, R27, RZ ;  /* 0x0000001b1a1a7227 */ /* 0x000fc800078e00ff */
[----:B------:R-:W-:Y:S02]  /*20d0*/  IMAD R24, R26, R24, R27 ;  /* 0x000000181a187224 */ /* 0x000fe400078e021b */
[----:B------:R-:W-:Y:S01]  /*20e0*/  @!P2 IMAD.IADD R23, R23, 0x1, -R22 ;  /* 0x000000011717a824 */ /* 0x000fe200078e0a16 */
[----:B------:R-:W-:Y:S01]  /*20f0*/  PRMT R22, R2, 0xbb32, RZ ;  /* 0x0000bb3202167816 */ /* 0x000fe200000000ff */
[----:B0-----:R-:W-:-:S04]  /*2100*/  IMAD.MOV R26, RZ, RZ, -R7 ;  /* 0x000000ffff1a7224 */ /* 0x001fc800078e0a07 */
[----:B------:R-:W-:Y:S01]  /*2110*/  IMAD R27, R26, R11, RZ ;  /* 0x0000000b1a1b7224 */ /* 0x000fe200078e02ff */
[----:B------:R-:W-:-:S04]  /*2120*/  IABS R26, R22 ;  /* 0x00000016001a7213 */ /* 0x000fc80000000000 */
[----:B------:R-:W0:Y:S01]  /*2130*/  I2F.RP R28, R26 ;  /* 0x0000001a001c7306 */ /* 0x000e220000209400 */
[----:B------:R-:W-:Y:S02]  /*2140*/  ISETP.GT.U32.AND P2, PT, R18, R15, PT ;  /* 0x0000000f1200720c */ /* 0x000fe40003f44070 */
[----:B------:R-:W-:Y:S02]  /*2150*/  ISETP.GT.U32.AND P6, PT, R19, R14, PT ;  /* 0x0000000e1300720c */ /* 0x000fe40003fc4070 */
[----:B------:R-:W-:-:S03]  /*2160*/  ISETP.GT.U32.AND P4, PT, R13, R24, PT ;  /* 0x000000180d00720c */ /* 0x000fc60003f84070 */
[----:B0-----:R-:W0:Y:S06]  /*2170*/  MUFU.RCP R28, R28 ;  /* 0x0000001c001c7308 */ /* 0x001e2c0000001000 */
[----:B------:R-:W-:Y:S02]  /*2180*/  @!P2 IMAD.IADD R15, R15, 0x1, -R18 ;  /* 0x000000010f0fa824 */ /* 0x000fe400078e0a12 */
[----:B------:R-:W-:-:S03]  /*2190*/  IMAD.MOV.U32 R6, RZ, RZ, RZ ;  /* 0x000000ffff067224 */ /* 0x000fc600078e00ff */
[----:B------:R-:W-:Y:S01]  /*21a0*/  ISETP.GT.U32.AND P3, PT, R18, R15, PT ;  /* 0x0000000f1200720c */ /* 0x000fe20003f64070 */
[----:B------:R-:W-:-:S04]  /*21b0*/  IMAD.HI.U32 R27, R7, R27, R6 ;  /* 0x0000001b071b7227 */ /* 0x000fc800078e0006 */
[----:B------:R-:W-:Y:S02]  /*21c0*/  @!P6 IMAD.IADD R14, R14, 0x1, -R19 ;  /* 0x000000010e0ee824 */ /* 0x000fe400078e0a13 */
[----:B0-----:R-:W-:Y:S02]  /*21d0*/  VIADD R6, R28, 0xffffffe ;  /* 0x0ffffffe1c067836 */ /* 0x001fe40000000000 */
[----:B------:R-:W-:Y:S02]  /*21e0*/  @!P4 IMAD.IADD R24, R24, 0x1, -R13 ;  /* 0x000000011818c824 */ /* 0x000fe400078e0a0d */
[----:B------:R0:W1:Y:S02]  /*21f0*/  F2I.FTZ.U32.TRUNC.NTZ R7, R6 ;  /* 0x0000000600077305 */ /* 0x000064000021f000 */
[----:B------:R-:W-:Y:S01]  /*2200*/  @!P3 IMAD.IADD R15, R15, 0x1, -R18 ;  /* 0x000000010f0fb824 */ /* 0x000fe200078e0a12 */
[----:B------:R-:W-:Y:S02]  /*2210*/  ISETP.GT.U32.AND P3, PT, R19, R14, PT ;  /* 0x0000000e1300720c */ /* 0x000fe40003f64070 */
[----:B------:R-:W-:-:S02]  /*2220*/  ISETP.GT.U32.AND P4, PT, R13, R24, PT ;  /* 0x000000180d00720c */ /* 0x000fc40003f84070 */
[----:B------:R-:W-:Y:S01]  /*2230*/  ISETP.GE.AND P2, PT, R25, RZ, PT ;  /* 0x000000ff1900720c */ /* 0x000fe20003f46270 */
[----:B------:R-:W-:Y:S01]  /*2240*/  @!P1 IMAD.MOV R15, RZ, RZ, -R15 ;  /* 0x000000ffff0f9224 */ /* 0x000fe200078e0a0f */
[----:B------:R-:W-:Y:S01]  /*2250*/  ISETP.NE.AND P1, PT, R16, RZ, PT ;  /* 0x000000ff1000720c */ /* 0x000fe20003f25270 */
[----:B0-----:R-:W-:Y:S02]  /*2260*/  IMAD.MOV.U32 R6, RZ, RZ, RZ ;  /* 0x000000ffff067224 */ /* 0x001fe400078e00ff */
[----:B-1----:R-:W-:-:S04]  /*2270*/  IMAD.MOV R25, RZ, RZ, -R7 ;  /* 0x000000ffff197224 */ /* 0x002fc800078e0a07 */
[----:B------:R-:W-:Y:S01]  /*2280*/  @!P3 IMAD.IADD R14, R14, 0x1, -R19 ;  /* 0x000000010e0eb824 */ /* 0x000fe200078e0a13 */
[----:B------:R-:W-:Y:S01]  /*2290*/  ISETP.NE.AND P3, PT, R12, RZ, PT ;  /* 0x000000ff0c00720c */ /* 0x000fe20003f65270 */
[----:B------:R-:W-:Y:S02]  /*22a0*/  IMAD R25, R25, R26, RZ ;  /* 0x0000001a19197224 */ /* 0x000fe400078e02ff */
[----:B------:R-:W-:Y:S01]  /*22b0*/  @!P4 IMAD.IADD R24, R24, 0x1, -R13 ;  /* 0x000000011818c824 */ /* 0x000fe200078e0a0d */
[----:B-----5:R-:W-:Y:S01]  /*22c0*/  PRMT R13, R8, 0x9910, RZ ;  /* 0x00009910080d7816 */ /* 0x020fe200000000ff */
[----:B------:R-:W-:Y:S01]  /*22d0*/  IMAD.HI.U32 R6, R7, R25, R6 ;  /* 0x0000001907067227 */ /* 0x000fe200078e0006 */
[----:B------:R-:W-:Y:S02]  /*22e0*/  IABS R7, R10 ;  /* 0x0000000a00077213 */ /* 0x000fe40000000000 */
[----:B------:R-:W-:Y:S02]  /*22f0*/  IABS R28, R13 ;  /* 0x0000000d001c7213 */ /* 0x000fe40000000000 */
[----:B------:R-:W-:Y:S01]  /*2300*/  PRMT R18, R3, 0x9910, RZ ;  /* 0x0000991003127816 */ /* 0x000fe200000000ff */
[----:B------:R-:W-:Y:S01]  /*2310*/  @!P0 IMAD.MOV R14, RZ, RZ, -R14 ;  /* 0x000000ffff0e8224 */ /* 0x000fe200078e0a0e */
[----:B------:R-:W-:Y:S01]  /*2320*/  ISETP.NE.AND P6, PT, R21, RZ, PT ;  /* 0x000000ff1500720c */ /* 0x000fe20003fc5270 */
[----:B------:R-:W-:Y:S01]  /*2330*/  IMAD.MOV R7, RZ, RZ, -R7 ;  /* 0x000000ffff077224 */ /* 0x000fe200078e0a07 */
[----:B------:R-:W-:Y:S01]  /*2340*/  @!P1 LOP3.LUT R14, RZ, R16, RZ, 0x33, !PT ;  /* 0x00000010ff0e9212 */ /* 0x000fe200078e33ff */
[----:B------:R-:W-:Y:S01]  /*2350*/  IMAD.HI.U32 R27, R27, R28, RZ ;  /* 0x0000001c1b1b7227 */ /* 0x000fe200078e00ff */
[----:B------:R-:W-:-:S03]  /*2360*/  IABS R16, R18 ;  /* 0x0000001200107213 */ /* 0x000fc60000000000 */
[----:B------:R-:W-:Y:S01]  /*2370*/  @!P2 IMAD.MOV R24, RZ, RZ, -R24 ;  /* 0x000000ffff18a224 */ /* 0x000fe200078e0a18 */
[----:B------:R-:W-:Y:S01]  /*2380*/  @!P3 LOP3.LUT R24, RZ, R12, RZ, 0x33, !PT ;  /* 0x0000000cff18b212 */ /* 0x000fe200078e33ff */
[----:B------:R-:W-:Y:S02]  /*2390*/  IMAD R12, R27, R7, R28 ;  /* 0x000000071b0c7224 */ /* 0x000fe400078e021c */
[----:B------:R-:W0:Y:S01]  /*23a0*/  I2F.RP R7, R16 ;  /* 0x0000001000077306 */ /* 0x000e220000209400 */
[----:B------:R-:W-:Y:S01]  /*23b0*/  @!P5 IMAD.MOV R23, RZ, RZ, -R23 ;  /* 0x000000ffff17d224 */ /* 0x000fe200078e0a17 */
[----:B------:R-:W-:Y:S02]  /*23c0*/  @!P6 LOP3.LUT R23, RZ, R21, RZ, 0x33, !PT ;  /* 0x00000015ff17e212 */ /* 0x000fe400078e33ff */
[----:B------:R-:W-:Y:S02]  /*23d0*/  ISETP.NE.AND P5, PT, R20, RZ, PT ;  /* 0x000000ff1400720c */ /* 0x000fe40003fa5270 */
[----:B------:R-:W-:-:S04]  /*23e0*/  LOP3.LUT R19, R4, R23, RZ, 0x3c, !PT ;  /* 0x0000001704137212 */ /* 0x000fc800078e3cff */
[----:B------:R-:W-:Y:S01]  /*23f0*/  PRMT R19, R19, 0x9910, RZ ;  /* 0x0000991013137816 */ /* 0x000fe200000000ff */
[----:B0-----:R-:W0:Y:S03]  /*2400*/  MUFU.RCP R7, R7 ;  /* 0x0000000700077308 */ /* 0x001e260000001000 */
[----:B------:R-:W-:Y:S02]  /*2410*/  ISETP.GT.AND P0, PT, R19, -0x1, PT ;  /* 0xffffffff1300780c */ /* 0x000fe40003f04270 */
[----:B------:R-:W-:Y:S02]  /*2420*/  PRMT R19, R5, 0x7632, R19 ;  /* 0x0000763205137816 */ /* 0x000fe40000000013 */
[----:B------:R-:W-:Y:S02]  /*2430*/  @!P5 LOP3.LUT R15, RZ, R20, RZ, 0x33, !PT ;  /* 0x00000014ff0fd212 */ /* 0x000fe400078e33ff */
[----:B------:R-:W-:-:S02]  /*2440*/  PRMT R20, R4, 0x7632, R20 ;  /* 0x0000763204147816 */ /* 0x000fc40000000014 */
[----:B------:R-:W-:Y:S02]  /*2450*/  LOP3.LUT R25, R19, R24, RZ, 0x3c, !PT ;  /* 0x0000001813197212 */ /* 0x000fe400078e3cff */
[----:B------:R-:W-:Y:S02]  /*2460*/  LOP3.LUT R21, R20, R15, RZ, 0x3c, !PT ;  /* 0x0000000f14157212 */ /* 0x000fe400078e3cff */
[----:B------:R-:W-:Y:S02]  /*2470*/  PRMT R25, R25, 0x9910, RZ ;  /* 0x0000991019197816 */ /* 0x000fe400000000ff */
[----:B------:R-:W-:Y:S02]  /*2480*/  PRMT R21, R21, 0x9910, RZ ;  /* 0x0000991015157816 */ /* 0x000fe400000000ff */
[----:B------:R-:W-:Y:S01]  /*2490*/  ISETP.GT.AND P4, PT, R25, -0x1, PT ;  /* 0xffffffff1900780c */ /* 0x000fe20003f84270 */
[----:B0-----:R-:W-:Y:S01]  /*24a0*/  VIADD R25, R7, 0xffffffe ;  /* 0x0ffffffe07197836 */ /* 0x001fe20000000000 */
[----:B------:R-:W-:-:S02]  /*24b0*/  ISETP.GT.AND P1, PT, R21, -0x1, PT ;  /* 0xffffffff1500780c */ /* 0x000fc40003f24270 */
[----:B------:R-:W-:Y:S01]  /*24c0*/  LOP3.LUT R21, R5, R14, RZ, 0x3c, !PT ;  /* 0x0000000e05157212 */ /* 0x000fe200078e3cff */
[----:B------:R-:W0:Y:S01]  /*24d0*/  F2I.FTZ.U32.TRUNC.NTZ R7, R25 ;  /* 0x0000001900077305 */ /* 0x000e22000021f000 */
[----:B------:R-:W-:Y:S02]  /*24e0*/  PRMT R8, R8, 0xbb32, RZ ;  /* 0x0000bb3208087816 */ /* 0x000fe400000000ff */
[----:B------:R-:W-:Y:S02]  /*24f0*/  PRMT R21, R21, 0x9910, RZ ;  /* 0x0000991015157816 */ /* 0x000fe400000000ff */
[----:B------:R-:W-:Y:S02]  /*2500*/  IABS R27, R22 ;  /* 0x00000016001b7213 */ /* 0x000fe40000000000 */
[----:B------:R-:W-:Y:S02]  /*2510*/  ISETP.GT.AND P2, PT, R21, -0x1, PT ;  /* 0xffffffff1500780c */ /* 0x000fe40003f44270 */
[----:B------:R-:W-:Y:S01]  /*2520*/  IABS R21, R8 ;  /* 0x0000000800157213 */ /* 0x000fe20000000000 */
[----:B------:R-:W-:Y:S01]  /*2530*/  IMAD.MOV R27, RZ, RZ, -R27 ;  /* 0x000000ffff1b7224 */ /* 0x000fe200078e0a1b */
[----:B------:R-:W-:-:S02]  /*2540*/  ISETP.NE.AND P3, PT, R23, RZ, PT ;  /* 0x000000ff1700720c */ /* 0x000fc40003f65270 */
[----:B------:R-:W-:Y:S01]  /*2550*/  SEL R4, R4, RZ, !P0 ;  /* 0x000000ff04047207 */ /* 0x000fe20004000000 */
[----:B------:R-:W-:-:S04]  /*2560*/  IMAD.HI.U32 R6, R6, R21, RZ ;  /* 0x0000001506067227 */ /* 0x000fc800078e00ff */
[----:B0-----:R-:W-:Y:S01]  /*2570*/  IMAD.MOV R25, RZ, RZ, -R7 ;  /* 0x000000ffff197224 */ /* 0x001fe200078e0a07 */
[----:B------:R-:W-:Y:S01]  /*2580*/  SEL R4, R4, RZ, P3 ;  /* 0x000000ff04047207 */ /* 0x000fe20001800000 */
[----:B------:R-:W-:Y:S01]  /*2590*/  IMAD R21, R6, R27, R21 ;  /* 0x0000001b06157224 */ /* 0x000fe200078e0215 */
[----:B------:R-:W-:Y:S01]  /*25a0*/  PRMT R27, R9, 0x9910, RZ ;  /* 0x00009910091b7816 */ /* 0x000fe200000000ff */
[----:B------:R-:W-:Y:S02]  /*25b0*/  IMAD R25, R25, R16, RZ ;  /* 0x0000001019197224 */ /* 0x000fe400078e02ff */
[----:B------:R-:W-:Y:S02]  /*25c0*/  IMAD.MOV.U32 R6, RZ, RZ, RZ ;  /* 0x000000ffff067224 */ /* 0x000fe400078e00ff */
[----:B------:R-:W-:Y:S01]  /*25d0*/  IMAD.IADD R23, R23, 0x1, R4 ;  /* 0x0000000117177824 */ /* 0x000fe200078e0204 */
[----:B------:R-:W-:Y:S01]  /*25e0*/  IABS R4, R18 ;  /* 0x0000001200047213 */ /* 0x000fe20000000000 */
[----:B------:R-:W-:Y:S01]  /*25f0*/  IMAD.HI.U32 R6, R7, R25, R6 ;  /* 0x0000001907067227 */ /* 0x000fe200078e0006 */
[----:B------:R-:W-:-:S03]  /*2600*/  IABS R25, R27 ;  /* 0x0000001b00197213 */ /* 0x000fc60000000000 */
[----:B------:R-:W-:Y:S02]  /*2610*/  IMAD.MOV R4, RZ, RZ, -R4 ;  /* 0x000000ffff047224 */ /* 0x000fe400078e0a04 */
[----:B------:R-:W-:Y:S01]  /*2620*/  IMAD.HI.U32 R6, R6, R25, RZ ;  /* 0x0000001906067227 */ /* 0x000fe200078e00ff */
[----:B------:R-:W-:Y:S02]  /*2630*/  ISETP.NE.AND P0, PT, R15, RZ, PT ;  /* 0x000000ff0f00720c */ /* 0x000fe40003f05270 */
[----:B------:R-:W-:Y:S01]  /*2640*/  SEL R20, R20, RZ, !P1 ;  /* 0x000000ff14147207 */ /* 0x000fe20004800000 */
[----:B------:R-:W-:Y:S01]  /*2650*/  IMAD R25, R6, R4, R25 ;  /* 0x0000000406197224 */ /* 0x000fe200078e0219 */
[----:B------:R-:W-:Y:S02]  /*2660*/  PRMT R4, R3, 0xbb32, RZ ;  /* 0x0000bb3203047816 */ /* 0x000fe400000000ff */
[----:B------:R-:W-:Y:S02]  /*2670*/  SEL R20, R20, RZ, P0 ;  /* 0x000000ff14147207 */ /* 0x000fe40000000000 */
[----:B------:R-:W-:-:S03]  /*2680*/  IABS R28, R4 ;  /* 0x00000004001c7213 */ /* 0x000fc60000000000 */
[----:B------:R-:W-:Y:S02]  /*2690*/  IMAD.IADD R20, R15, 0x1, R20 ;  /* 0x000000010f147824 */ /* 0x000fe400078e0214 */
[----:B------:R-:W0:Y:S08]  /*26a0*/  I2F.RP R15, R28 ;  /* 0x0000001c000f7306 */ /* 0x000e300000209400 */
[----:B0-----:R-:W0:Y:S01]  /*26b0*/  MUFU.RCP R15, R15 ;  /* 0x0000000f000f7308 */ /* 0x001e220000001000 */
[----:B------:R-:W-:-:S02]  /*26c0*/  SEL R5, R5, RZ, !P2 ;  /* 0x000000ff05057207 */ /* 0x000fc40005000000 */
[----:B------:R-:W-:Y:S02]  /*26d0*/  ISETP.GT.U32.AND P2, PT, R11, R12, PT ;  /* 0x0000000c0b00720c */ /* 0x000fe40003f44070 */
[----:B------:R-:W-:Y:S01]  /*26e0*/  ISETP.NE.AND P0, PT, R14, RZ, PT ;  /* 0x000000ff0e00720c */ /* 0x000fe20003f05270 */
[----:B0-----:R-:W-:-:S04]  /*26f0*/  VIADD R6, R15, 0xffffffe ;  /* 0x0ffffffe0f067836 */ /* 0x001fc80000000000 */
[----:B------:R0:W1:Y:S01]  /*2700*/  F2I.FTZ.U32.TRUNC.NTZ R7, R6 ;  /* 0x0000000600077305 */ /* 0x000062000021f000 */
[----:B------:R-:W-:-:S05]  /*2710*/  SEL R5, R5, RZ, P0 ;  /* 0x000000ff05057207 */ /* 0x000fca0000000000 */
[----:B------:R-:W-:Y:S02]  /*2720*/  @!P2 IMAD.IADD R12, R12, 0x1, -R11 ;  /* 0x000000010c0ca824 */ /* 0x000fe400078e0a0b */
[----:B------:R-:W-:Y:S02]  /*2730*/  IMAD.IADD R14, R14, 0x1, R5 ;  /* 0x000000010e0e7824 */ /* 0x000fe400078e0205 */
[----:B0-----:R-:W-:Y:S02]  /*2740*/  IMAD.MOV.U32 R6, RZ, RZ, RZ ;  /* 0x000000ffff067224 */ /* 0x001fe400078e00ff */
[----:B-1----:R-:W-:Y:S01]  /*2750*/  IMAD.MOV R5, RZ, RZ, -R7 ;  /* 0x000000ffff057224 */ /* 0x002fe200078e0a07 */
[----:B------:R-:W-:-:S03]  /*2760*/  ISETP.GT.U32.AND P3, PT, R11, R12, PT ;  /* 0x0000000c0b00720c */ /* 0x000fc60003f64070 */
[----:B------:R-:W-:-:S04]  /*2770*/  IMAD R5, R5, R28, RZ ;  /* 0x0000001c05057224 */ /* 0x000fc800078e02ff */
[----:B------:R-:W-:Y:S01]  /*2780*/  IMAD.HI.U32 R6, R7, R5, R6 ;  /* 0x0000000507067227 */ /* 0x000fe200078e0006 */
[----:B------:R-:W-:Y:S02]  /*2790*/  PRMT R5, R9, 0xbb32, RZ ;  /* 0x0000bb3209057816 */ /* 0x000fe400000000ff */
[----:B------:R-:W-:Y:S02]  /*27a0*/  ISETP.GE.AND P0, PT, R8, RZ, PT ;  /* 0x000000ff0800720c */ /* 0x000fe40003f06270 */
[----:B------:R-:W-:Y:S02]  /*27b0*/  IABS R8, R4 ;  /* 0x0000000400087213 */ /* 0x000fe40000000000 */
[----:B------:R-:W-:Y:S01]  /*27c0*/  IABS R7, R5 ;  /* 0x0000000500077213 */ /* 0x000fe20000000000 */
[----:B------:R-:W-:Y:S02]  /*27d0*/  @!P3 IMAD.IADD R12, R12, 0x1, -R11 ;  /* 0x000000010c0cb824 */ /* 0x000fe400078e0a0b */
[----:B------:R-:W-:-:S02]  /*27e0*/  IMAD.MOV R8, RZ, RZ, -R8 ;  /* 0x000000ffff087224 */ /* 0x000fc400078e0a08 */
[----:B------:R-:W-:Y:S01]  /*27f0*/  IMAD.HI.U32 R6, R6, R7, RZ ;  /* 0x0000000706067227 */ /* 0x000fe200078e00ff */
[----:B------:R-:W-:-:S03]  /*2800*/  ISETP.GT.U32.AND P3, PT, R26, R21, PT ;  /* 0x000000151a00720c */ /* 0x000fc60003f64070 */
[----:B------:R-:W-:Y:S01]  /*2810*/  IMAD R8, R6, R8, R7 ;  /* 0x0000000806087224 */ /* 0x000fe200078e0207 */
[----:B------:R-:W-:Y:S01]  /*2820*/  ISETP.GT.U32.AND P6, PT, R16, R25, PT ;  /* 0x000000191000720c */ /* 0x000fe20003fc4070 */
[----:B------:R-:W0:Y:S03]  /*2830*/  LDC.64 R6, c[0x0][0x388] ;  /* 0x0000e200ff067b82 */ /* 0x000e260000000a00 */
[----:B------:R-:W-:-:S05]  /*2840*/  ISETP.GT.U32.AND P5, PT, R28, R8, PT ;  /* 0x000000081c00720c */ /* 0x000fca0003fa4070 */
[----:B------:R-:W-:-:S04]  /*2850*/  @!P3 IMAD.IADD R21, R21, 0x1, -R26 ;  /* 0x000000011515b824 */ /* 0x000fc800078e0a1a */
[----:B------:R-:W-:Y:S01]  /*2860*/  @!P6 IMAD.IADD R25, R25, 0x1, -R16 ;  /* 0x000000011919e824 */ /* 0x000fe200078e0a10 */
[----:B------:R-:W-:-:S03]  /*2870*/  ISETP.GT.U32.AND P6, PT, R26, R21, PT ;  /* 0x000000151a00720c */ /* 0x000fc60003fc4070 */
[----:B------:R-:W-:Y:S01]  /*2880*/  @!P5 IMAD.IADD R8, R8, 0x1, -R28 ;  /* 0x000000010808d824 */ /* 0x000fe200078e0a1c */
[----:B------:R-:W-:Y:S02]  /*2890*/  ISETP.GE.AND P1, PT, R13, RZ, PT ;  /* 0x000000ff0d00720c */ /* 0x000fe40003f26270 */
[----:B------:R-:W-:Y:S02]  /*28a0*/  ISETP.GT.U32.AND P3, PT, R16, R25, PT ;  /* 0x000000191000720c */ /* 0x000fe40003f64070 */
[----:B------:R-:W-:Y:S02]  /*28b0*/  SEL R19, R19, RZ, !P4 ;  /* 0x000000ff13137207 */ /* 0x000fe40006000000 */
[----:B------:R-:W-:-:S03]  /*28c0*/  ISETP.GT.U32.AND P4, PT, R28, R8, PT ;  /* 0x000000081c00720c */ /* 0x000fc60003f84070 */
[----:B------:R-:W-:Y:S01]  /*28d0*/  @!P6 IMAD.IADD R21, R21, 0x1, -R26 ;  /* 0x000000011515e824 */ /* 0x000fe200078e0a1a */
[----:B------:R-:W-:Y:S02]  /*28e0*/  ISETP.NE.AND P6, PT, R24, RZ, PT ;  /* 0x000000ff1800720c */ /* 0x000fe40003fc5270 */
[----:B------:R-:W-:Y:S01]  /*28f0*/  ISETP.GE.AND P5, PT, R5, RZ, PT ;  /* 0x000000ff0500720c */ /* 0x000fe20003fa6270 */
[----:B------:R-:W-:Y:S01]  /*2900*/  @!P1 IMAD.MOV R12, RZ, RZ, -R12 ;  /* 0x000000ffff0c9224 */ /* 0x000fe200078e0a0c */
[----:B------:R-:W-:Y:S01]  /*2910*/  ISETP.GE.AND P2, PT, R27, RZ, PT ;  /* 0x000000ff1b00720c */ /* 0x000fe20003f46270 */
[----:B------:R-:W-:Y:S01]  /*2920*/  @!P3 IMAD.IADD R25, R25, 0x1, -R16 ;  /* 0x000000011919b824 */ /* 0x000fe200078e0a10 */
[----:B------:R-:W-:Y:S02]  /*2930*/  ISETP.NE.AND P1, PT, R10, RZ, PT ;  /* 0x000000ff0a00720c */ /* 0x000fe40003f25270 */
[----:B------:R-:W-:Y:S01]  /*2940*/  SEL R5, R19, RZ, P6 ;  /* 0x000000ff13057207 */ /* 0x000fe20003000000 */
[----:B------:R-:W-:Y:S01]  /*2950*/  @!P4 IMAD.IADD R8, R8, 0x1, -R28 ;  /* 0x000000010808c824 */ /* 0x000fe200078e0a1c */
[----:B------:R-:W-:-:S02]  /*2960*/  ISETP.NE.AND P6, PT, R22, RZ, PT ;  /* 0x000000ff1600720c */ /* 0x000fc40003fc5270 */
[----:B------:R-:W-:Y:S02]  /*2970*/  ISETP.NE.AND P3, PT, R18, RZ, PT ;  /* 0x000000ff1200720c */ /* 0x000fe40003f65270 */
[----:B------:R-:W-:Y:S01]  /*2980*/  ISETP.NE.AND P4, PT, R4, RZ, PT ;  /* 0x000000ff0400720c */ /* 0x000fe20003f85270 */
[----:B------:R-:W-:Y:S02]  /*2990*/  @!P0 IMAD.MOV R21, RZ, RZ, -R21 ;  /* 0x000000ffff158224 */ /* 0x000fe400078e0a15 */
[----:B------:R-:W-:Y:S02]  /*29a0*/  @!P2 IMAD.MOV R25, RZ, RZ, -R25 ;  /* 0x000000ffff19a224 */ /* 0x000fe400078e0a19 */
[----:B------:R-:W-:Y:S01]  /*29b0*/  @!P1 LOP3.LUT R12, RZ, R10, RZ, 0x33, !PT ;  /* 0x0000000aff0c9212 */ /* 0x000fe200078e33ff */
[----:B------:R-:W-:Y:S01]  /*29c0*/  @!P5 IMAD.MOV R8, RZ, RZ, -R8 ;  /* 0x000000ffff08d224 */ /* 0x000fe200078e0a08 */
[----:B------:R-:W-:Y:S02]  /*29d0*/  PRMT R10, R2, 0x7632, R10 ;  /* 0x00007632020a7816 */ /* 0x000fe4000000000a */
[----:B------:R-:W-:-:S02]  /*29e0*/  @!P6 LOP3.LUT R21, RZ, R22, RZ, 0x33, !PT ;  /* 0x00000016ff15e212 */ /* 0x000fc400078e33ff */
[----:B------:R-:W-:Y:S02]  /*29f0*/  @!P3 LOP3.LUT R25, RZ, R18, RZ, 0x33, !PT ;  /* 0x00000012ff19b212 */ /* 0x000fe400078e33ff */
[----:B------:R-:W-:Y:S02]  /*2a00*/  @!P4 LOP3.LUT R8, RZ, R4, RZ, 0x33, !PT ;  /* 0x00000004ff08c212 */ /* 0x000fe400078e33ff */
[C---:B------:R-:W-:Y:S02]  /*2a10*/  PRMT R9, R3.reuse, 0x7632, R9 ;  /* 0x0000763203097816 */ /* 0x040fe40000000009 */
[----:B------:R-:W-:Y:S02]  /*2a20*/  LOP3.LUT R4, R2, R12, RZ, 0x3c, !PT ;  /* 0x0000000c02047212 */ /* 0x000fe400078e3cff */
[----:B------:R-:W-:Y:S02]  /*2a30*/  LOP3.LUT R11, R10, R21, RZ, 0x3c, !PT ;  /* 0x000000150a0b7212 */ /* 0x000fe400078e3cff */
[----:B------:R-:W-:-:S02]  /*2a40*/  LOP3.LUT R13, R3, R25, RZ, 0x3c, !PT ;  /* 0x00000019030d7212 */ /* 0x000fc400078e3cff */
[----:B------:R-:W-:Y:S02]  /*2a50*/  LOP3.LUT R15, R9, R8, RZ, 0x3c, !PT ;  /* 0x00000008090f7212 */ /* 0x000fe400078e3cff */
[----:B------:R-:W-:Y:S02]  /*2a60*/  PRMT R4, R4, 0x9910, RZ ;  /* 0x0000991004047816 */ /* 0x000fe400000000ff */
[----:B------:R-:W-:Y:S02]  /*2a70*/  PRMT R11, R11, 0x9910, RZ ;  /* 0x000099100b0b7816 */ /* 0x000fe400000000ff */
[----:B------:R-:W-:Y:S02]  /*2a80*/  PRMT R13, R13, 0x9910, RZ ;  /* 0x000099100d0d7816 */ /* 0x000fe400000000ff */
[----:B------:R-:W-:Y:S02]  /*2a90*/  PRMT R15, R15, 0x9910, RZ ;  /* 0x000099100f0f7816 */ /* 0x000fe400000000ff */
[----:B------:R-:W-:-:S02]  /*2aa0*/  ISETP.GT.AND P1, PT, R4, -0x1, PT ;  /* 0xffffffff0400780c */ /* 0x000fc40003f24270 */
[----:B------:R-:W-:Y:S02]  /*2ab0*/  ISETP.GT.AND P2, PT, R11, -0x1, PT ;  /* 0xffffffff0b00780c */ /* 0x000fe40003f44270 */
[----:B------:R-:W-:Y:S02]  /*2ac0*/  ISETP.GT.AND P3, PT, R13, -0x1, PT ;  /* 0xffffffff0d00780c */ /* 0x000fe40003f64270 */
[----:B------:R-:W-:Y:S01]  /*2ad0*/  ISETP.GT.AND P0, PT, R15, -0x1, PT ;  /* 0xffffffff0f00780c */ /* 0x000fe20003f04270 */
[----:B0-----:R-:W-:Y:S01]  /*2ae0*/  IMAD.WIDE.U32 R6, R0, 0x2, R6 ;  /* 0x0000000200067825 */ /* 0x001fe200078e0006 */
[----:B------:R-:W-:Y:S02]  /*2af0*/  SEL R2, R2, RZ, !P1 ;  /* 0x000000ff02027207 */ /* 0x000fe40004800000 */
[----:B------:R-:W-:Y:S02]  /*2b00*/  SEL R0, R3, RZ, !P3 ;  /* 0x000000ff03007207 */ /* 0x000fe40005800000 */
[----:B------:R-:W-:-:S02]  /*2b10*/  SEL R10, R10, RZ, !P2 ;  /* 0x000000ff0a0a7207 */ /* 0x000fc40005000000 */
[----:B------:R-:W-:Y:S02]  /*2b20*/  ISETP.NE.AND P1, PT, R12, RZ, PT ;  /* 0x000000ff0c00720c */ /* 0x000fe40003f25270 */
[----:B------:R-:W-:Y:S02]  /*2b30*/  ISETP.NE.AND P3, PT, R21, RZ, PT ;  /* 0x000000ff1500720c */ /* 0x000fe40003f65270 */
[----:B------:R-:W-:Y:S02]  /*2b40*/  ISETP.NE.AND P4, PT, R25, RZ, PT ;  /* 0x000000ff1900720c */ /* 0x000fe40003f85270 */
[----:B------:R-:W-:Y:S02]  /*2b50*/  ISETP.NE.AND P2, PT, R8, RZ, PT ;  /* 0x000000ff0800720c */ /* 0x000fe40003f45270 */
[----:B------:R-:W-:Y:S02]  /*2b60*/  SEL R9, R9, RZ, !P0 ;  /* 0x000000ff09097207 */ /* 0x000fe40004000000 */
[----:B------:R-:W-:-:S02]  /*2b70*/  SEL R3, R2, RZ, P1 ;  /* 0x000000ff02037207 */ /* 0x000fc40000800000 */
[----:B------:R-:W-:Y:S02]  /*2b80*/  SEL R10, R10, RZ, P3 ;  /* 0x000000ff0a0a7207 */ /* 0x000fe40001800000 */
[----:B------:R-:W-:Y:S02]  /*2b90*/  SEL R0, R0, RZ, P4 ;  /* 0x000000ff00007207 */ /* 0x000fe40002000000 */
[----:B------:R-:W-:Y:S01]  /*2ba0*/  SEL R9, R9, RZ, P2 ;  /* 0x000000ff09097207 */ /* 0x000fe20001000000 */
[----:B------:R-:W-:Y:S02]  /*2bb0*/  IMAD.IADD R5, R24, 0x1, R5 ;  /* 0x0000000118057824 */ /* 0x000fe400078e0205 */
[----:B------:R-:W-:Y:S02]  /*2bc0*/  IMAD.IADD R3, R12, 0x1, R3 ;  /* 0x000000010c037824 */ /* 0x000fe400078e0203 */
[----:B------:R-:W-:Y:S02]  /*2bd0*/  IMAD.IADD R10, R21, 0x1, R10 ;  /* 0x00000001150a7824 */ /* 0x000fe400078e020a */
[----:B------:R-:W-:-:S02]  /*2be0*/  IMAD.IADD R0, R25, 0x1, R0 ;  /* 0x0000000119007824 */ /* 0x000fc400078e0200 */
[----:B------:R-:W-:Y:S01]  /*2bf0*/  IMAD.IADD R9, R8, 0x1, R9 ;  /* 0x0000000108097824 */ /* 0x000fe200078e0209 */
[----:B------:R-:W-:Y:S01]  /*2c00*/  PRMT R4, R23, 0x5410, R20 ;  /* 0x0000541017047816 */ /* 0x000fe20000000014 */
[----:B------:R-:W-:Y:S01]  /*2c10*/  IMAD.WIDE.U32 R6, R17, 0x8, R6 ;  /* 0x0000000811067825 */ /* 0x000fe200078e0006 */
[----:B------:R-:W-:Y:S02]  /*2c20*/  PRMT R5, R14, 0x5410, R5 ;  /* 0x000054100e057816 */ /* 0x000fe40000000005 */
[----:B------:R-:W-:Y:S02]  /*2c30*/  PRMT R8, R3, 0x5410, R10 ;  /* 0x0000541003087816 */ /* 0x000fe4000000000a */
[----:B------:R-:W-:Y:S01]  /*2c40*/  PRMT R9, R0, 0x5410, R9 ;  /* 0x0000541000097816 */ /* 0x000fe20000000009 */
[----:B------:R-:W-:Y:S04]  /*2c50*/  STG.E.64 desc[UR4][R6.64], R4 ;  /* 0x0000000406007986 */ /* 0x000fe8000c101b04 */
[----:B------:R-:W-:Y:S01]  /*2c60*/  STG.E.64 desc[UR4][R6.64+0x400], R8 ;  /* 0x0004000806007986 */ /* 0x000fe2000c101b04 */
[----:B------:R-:W-:Y:S05]  /*2c70*/  EXIT ;  /* 0x000000000000794d */ /* 0x000fea0003800000 */
.L_x_43414:
        /* <DEDUP_REMOVED lines=16> */
.L_x_55056:


//--------------------- .text._ZN2at6native29vectorized_elementwise_kernelILi8ENS0_13BinaryFunctorIsssZZZNS0_21remainder_kernel_cudaERNS_18TensorIteratorBaseEENKUlvE_clEvENKUlvE3_clEvEUlssE_EESt5arrayIPcLm3EEEEviT0_T1_ --------------------------
	.section	.text._ZN2at6native29vectorized_elementwise_kernelILi8ENS0_13BinaryFunctorIsssZZZNS0_21remainder_kernel_cudaERNS_18TensorIteratorBaseEENKUlvE_clEvENKUlvE3_clEvEUlssE_EESt5arrayIPcLm3EEEEviT0_T1_,"ax",@progbits
	.align	128
        .global         _ZN2at6native29vectorized_elementwise_kernelILi8ENS0_13BinaryFunctorIsssZZZNS0_21remainder_kernel_cudaERNS_18TensorIteratorBaseEENKUlvE_clEvENKUlvE3_clEvEUlssE_EESt5arrayIPcLm3EEEEviT0_T1_
        .type           _ZN2at6native29vectorized_elementwise_kernelILi8ENS0_13BinaryFunctorIsssZZZNS0_21remainder_kernel_cudaERNS_18TensorIteratorBaseEENKUlvE_clEvENKUlvE3_clEvEUlssE_EESt5arrayIPcLm3EEEEviT0_T1_,@function
        .size           _ZN2at6native29vectorized_elementwise_kernelILi8ENS0_13BinaryFunctorIsssZZZNS0_21remainder_kernel_cudaERNS_18TensorIteratorBaseEENKUlvE_clEvENKUlvE3_clEvEUlssE_EESt5arrayIPcLm3EEEEviT0_T1_,(.L_x_55057 - _ZN2at6native29vectorized_elementwise_kernelILi8ENS0_13BinaryFunctorIsssZZZNS0_21remainder_kernel_cudaERNS_18TensorIteratorBaseEENKUlvE_clEvENKUlvE3_clEvEUlssE_EESt5arrayIPcLm3EEEEviT0_T1_)
        .other          _ZN2at6native29vectorized_elementwise_kernelILi8ENS0_13BinaryFunctorIsssZZZNS0_21remainder_kernel_cudaERNS_18TensorIteratorBaseEENKUlvE_clEvENKUlvE3_clEvEUlssE_EESt5arrayIPcLm3EEEEviT0_T1_,@"STO_CUDA_ENTRY STV_DEFAULT"
_ZN2at6native29vectorized_elementwise_kernelILi8ENS0_13BinaryFunctorIsssZZZNS0_21remainder_kernel_cudaERNS_18TensorIteratorBaseEENKUlvE_clEvENKUlvE3_clEvEUlssE_EESt5arrayIPcLm3EEEEviT0_T1_:
.text._ZN2at6native29vectorized_elementwise_kernelILi8ENS0_13BinaryFunctorIsssZZZNS0_21remainder_kernel_cudaERNS_18TensorIteratorBaseEENKUlvE_clEvENKUlvE3_clEvEUlssE_EESt5arrayIPcLm3EEEEviT0_T1_:
        /* <DEDUP_REMOVED lines=130> */
.L_x_43417:
[----:B------:R-:W-:Y:S05]  /*0820*/  BSYNC.RECONVERGENT B0 ;  /* 0x0000000000007941 */ /* 0x000fea0003800200 */
.L_x_43416:
        /* <DEDUP_REMOVED lines=34> */
.L_x_43419:
[----:B------:R-:W-:Y:S05]  /*0a50*/  BSYNC.RECONVERGENT B0 ;  /* 0x0000000000007941 */ /* 0x000fea0003800200 */
.L_x_43418:
        /* <DEDUP_REMOVED lines=34> */
.L_x_43421:
[----:B------:R-:W-:Y:S05]  /*0c80*/  BSYNC.RECONVERGENT B0 ;  /* 0x0000000000007941 */ /* 0x000fea0003800200 */
.L_x_43420:
        /* <DEDUP_REMOVED lines=34> */
.L_x_43423:
[----:B------:R-:W-:Y:S05]  /*0eb0*/  BSYNC.RECONVERGENT B0 ;  /* 0x0000000000007941 */ /* 0x000fea0003800200 */
.L_x_43422:
        /* <DEDUP_REMOVED lines=35> */
.L_x_43425:
[----:B------:R-:W-:Y:S05]  /*10f0*/  BSYNC.RECONVERGENT B0 ;  /* 0x0000000000007941 */ /* 0x000fea0003800200 */
.L_x_43424:
        /* <DEDUP_REMOVED lines=41> */
.L_x_43427:
[----:B------:R-:W-:Y:S05]  /*1390*/  BSYNC.RECONVERGENT B0 ;  /* 0x0000000000007941 */ /* 0x000fea0003800200 */
.L_x_43426:
        /* <DEDUP_REMOVED lines=33> */
.L_x_43429:
[----:B------:R-:W-:Y:S05]  /*15b0*/  BSYNC.RECONVERGENT B0 ;  /* 0x0000000000007941 */ /* 0x000fea0003800200 */
.L_x_43428:
        /* <DEDUP_REMOVED lines=33> */
.L_x_43431:
[----:B------:R-:W-:Y:S05]  /*17d0*/  BSYNC.RECONVERGENT B0 ;  /* 0x0000000000007941 */ /* 0x000fea0003800200 */
.L_x_43430:
        /* <DEDUP_REMOVED lines=18> */
.L_x_43434:
[----:B------:R-:W-:-:S13]  /*1900*/  ISETP.GE.U32.AND P0, PT, R3, R2, PT ;  /* 0x000000020300720c */ /* 0x000fda0003f06070 */
[----:B------:R-:W-:Y:S05]  /*1910*/  @P0 BRA `(.L_x_43436) ;  /* 0x0000000000300947 */ /* 0x000fea0003800000 */
[----:B0-----:R-:W0:Y:S01]  /*1920*/  LDC.64 R4, c[0x0][0x388] ;  /* 0x0000e200ff047b82 */ /* 0x001e220000000a00 */
[----:B------:R-:W-:Y:S02]  /*1930*/  IMAD.IADD R7, R0, 0x1, R3 ;  /* 0x0000000100077824 */ /* 0x000fe400078e0203 */
[----:B------:R-:W-:Y:S02]  /*1940*/  VIADD R3, R3, 0x80 ;  /* 0x0000008003037836 */ /* 0x000fe40000000000 */
[----:B0-----:R-:W-:-:S05]  /*1950*/  IMAD.WIDE.U32 R4, R7, 0x2, R4 ;  /* 0x0000000207047825 */ /* 0x001fca00078e0004 */
[----:B------:R1:W-:Y:S02]  /*1960*/  STG.E.U16 desc[UR4][R4.64], R9 ;  /* 0x0000000904007986 */ /* 0x0003e4000c101504 */
.L_x_43435:
[----:B------:R-:W-:-:S13]  /*1970*/  ISETP.GE.U32.AND P0, PT, R3, R2, PT ;  /* 0x000000020300720c */ /* 0x000fda0003f06070 */
[----:B------:R-:W-:Y:S05]  /*1980*/  @P0 BRA `(.L_x_43437) ;  /* 0x0000000000340947 */ /* 0x000fea0003800000 */
[----:B01----:R-:W0:Y:S01]  /*1990*/  LDC.64 R4, c[0x0][0x388] ;  /* 0x0000e200ff047b82 */ /* 0x003e220000000a00 */
[----:B------:R-:W-:Y:S02]  /*19a0*/  IMAD.IADD R7, R0, 0x1, R3 ;  /* 0x0000000100077824 */ /* 0x000fe400078e0203 */
[----:B------:R-:W-:Y:S02]  /*19b0*/  VIADD R3, R3, 0x80 ;  /* 0x0000008003037836 */ /* 0x000fe40000000000 */
[----:B0-----:R-:W-:-:S05]  /*19c0*/  IMAD.WIDE.U32 R4, R7, 0x2, R4 ;  /* 0x0000000207047825 */ /* 0x001fca00078e0004 */
[----:B------:R1:W-:Y:S02]  /*19d0*/  STG.E.U16 desc[UR4][R4.64], R10 ;  /* 0x0000000a04007986 */ /* 0x0003e4000c101504 */
.L_x_43436:
        /* <DEDUP_REMOVED lines=8> */
.L_x_43437:
[----:B------:R-:W-:Y:S05]  /*1a60*/  BSYNC.RELIABLE B1 ;  /* 0x0000000000017941 */ /* 0x000fea0003800100 */
.L_x_43433:
[----:B------:R-:W-:-:S13]  /*1a70*/  ISETP.GE.U32.AND P0, PT, R3, R2, PT ;  /* 0x000000020300720c */ /* 0x000fda0003f06070 */
[----:B012---:R-:W0:Y:S01]  /*1a80*/  @!P0 LDC.64 R4, c[0x0][0x388] ;  /* 0x0000e200ff048b82 */ /* 0x007e220000000a00 */
[----:B------:R-:W-:Y:S02]  /*1a90*/  @!P0 IMAD.IADD R7, R0, 0x1, R3 ;  /* 0x0000000100078824 */ /* 0x000fe400078e0203 */
[----:B------:R-:W-:Y:S02]  /*1aa0*/  @!P0 VIADD R3, R3, 0x80 ;  /* 0x0000008003038836 */ /* 0x000fe40000000000 */
[----:B0-----:R-:W-:-:S05]  /*1ab0*/  @!P0 IMAD.WIDE.U32 R4, R7, 0x2, R4 ;  /* 0x0000000207048825 */ /* 0x001fca00078e0004 */
[----:B------:R2:W-:Y:S02]  /*1ac0*/  @!P0 STG.E.U16 desc[UR4][R4.64], R12 ;  /* 0x0000000c04008986 */ /* 0x0005e4000c101504 */
.L_x_43438:
[----:B------:R-:W-:Y:S05]  /*1ad0*/  BSYNC.RECONVERGENT B0 ;  /* 0x0000000000007941 */ /* 0x000fea0003800200 */
.L_x_43432:
        /* <DEDUP_REMOVED lines=8> */
.L_x_43415:
[----:B------:R-:W0:Y:S01]  /*1b60*/  S2R R4, SR_TID.X ;  /* 0x0000000000047919 */ /* 0x000e220000002100 */
[----:B------:R-:W1:Y:S02]  /*1b70*/  LDC.64 R2, c[0x0][0x398] ;  /* 0x0000e600ff027b82 */ /* 0x000e640000000a00 */
[----:B-1----:R-:W-:-:S04]  /*1b80*/  IMAD.WIDE.U32 R2, R0, 0x2, R2 ;  /* 0x0000000200027825 */ /* 0x002fc800078e0002 */
[----:B0-----:R-:W-:Y:S02]  /*1b90*/  IMAD.WIDE.U32 R8, R4, 0x10, R2 ;  /* 0x0000001004087825 */ /* 0x001fe400078e0002 */
[----:B------:R-:W0:Y:S04]  /*1ba0*/  LDC.64 R2, c[0x0][0x390] ;  /* 0x0000e400ff027b82 */ /* 0x000e280000000a00 */
[----:B------:R-:W2:Y:S01]  /*1bb0*/  LDG.E.128 R8, desc[UR4][R8.64] ;  /* 0x0000000408087981 */ /* 0x000ea2000c1e1d00 */
[----:B0-----:R-:W-:-:S04]  /*1bc0*/  IMAD.WIDE.U32 R2, R0, 0x2, R2 ;  /* 0x0000000200027825 */ /* 0x001fc800078e0002 */
[----:B------:R-:W-:-:S06]  /*1bd0*/  IMAD.WIDE.U32 R12, R4, 0x10, R2 ;  /* 0x00000010040c7825 */ /* 0x000fcc00078e0002 */
[----:B------:R-:W3:Y:S01]  /*1be0*/  LDG.E.128 R12, desc[UR4][R12.64] ;  /* 0x000000040c0c7981 */ /* 0x000ee2000c1e1d00 */
[C---:B--2---:R-:W-:Y:S02]  /*1bf0*/  PRMT R3, R8.reuse, 0xbb32, RZ ;  /* 0x0000bb3208037816 */ /* 0x044fe400000000ff */
[----:B------:R-:W-:Y:S02]  /*1c00*/  PRMT R5, R8, 0x9910, RZ ;  /* 0x0000991008057816 */ /* 0x000fe400000000ff */
[----:B------:R-:W-:Y:S02]  /*1c10*/  IABS R7, R3 ;  /* 0x0000000300077213 */ /* 0x000fe40000000000 */
[----:B------:R-:W-:Y:S02]  /*1c20*/  PRMT R2, R9, 0x9910, RZ ;  /* 0x0000991009027816 */ /* 0x000fe400000000ff */
[----:B------:R-:W-:Y:S01]  /*1c30*/  IABS R23, R5 ;  /* 0x0000000500177213 */ /* 0x000fe20000000000 */
[----:B------:R-:W0:Y:S01]  /*1c40*/  I2F.RP R17, R7 ;  /* 0x0000000700117306 */ /* 0x000e220000209400 */
[----:B------:R-:W-:-:S07]  /*1c50*/  IABS R16, R2 ;  /* 0x0000000200107213 */ /* 0x000fce0000000000 */
[----:B------:R-:W1:Y:S08]  /*1c60*/  I2F.RP R6, R23 ;  /* 0x0000001700067306 */ /* 0x000e700000209400 */
[----:B------:R-:W2:Y:S08]  /*1c70*/  I2F.RP R22, R16 ;  /* 0x0000001000167306 */ /* 0x000eb00000209400 */
[----:B0-----:R-:W0:Y:S08]  /*1c80*/  MUFU.RCP R17, R17 ;  /* 0x0000001100117308 */ /* 0x001e300000001000 */
[----:B-1----:R-:W1:Y:S08]  /*1c90*/  MUFU.RCP R6, R6 ;  /* 0x0000000600067308 */ /* 0x002e700000001000 */
[----:B--2---:R-:W2:Y:S01]  /*1ca0*/  MUFU.RCP R22, R22 ;  /* 0x0000001600167308 */ /* 0x004ea20000001000 */
[----:B0-----:R-:W-:-:S07]  /*1cb0*/  VIADD R20, R17, 0xffffffe ;  /* 0x0ffffffe11147836 */ /* 0x001fce0000000000 */
[----:B------:R0:W4:Y:S01]  /*1cc0*/  F2I.FTZ.U32.TRUNC.NTZ R21, R20 ;  /* 0x0000001400157305 */ /* 0x000122000021f000 */
[----:B-1----:R-:W-:-:S07]  /*1cd0*/  VIADD R24, R6, 0xffffffe ;  /* 0x0ffffffe06187836 */ /* 0x002fce0000000000 */
[----:B------:R1:W5:Y:S01]  /*1ce0*/  F2I.FTZ.U32.TRUNC.NTZ R25, R24 ;  /* 0x0000001800197305 */ /* 0x000362000021f000 */
[----:B--2---:R-:W-:Y:S02]  /*1cf0*/  VIADD R18, R22, 0xffffffe ;  /* 0x0ffffffe16127836 */ /* 0x004fe40000000000 */
[----:B0-----:R-:W-:Y:S02]  /*1d00*/  IMAD.MOV.U32 R20, RZ, RZ, RZ ;  /* 0x000000ffff147224 */ /* 0x001fe400078e00ff */
[----:B----4-:R-:W-:-:S03]  /*1d10*/  IMAD.MOV R22, RZ, RZ, -R21 ;  /* 0x000000ffff167224 */ /* 0x010fc600078e0a15 */
[----:B------:R-:W0:Y:S01]  /*1d20*/  F2I.FTZ.U32.TRUNC.NTZ R19, R18 ;  /* 0x0000001200137305 */ /* 0x000e22000021f000 */
[----:B-1----:R-:W-:Y:S02]  /*1d30*/  IMAD.MOV.U32 R24, RZ, RZ, RZ ;  /* 0x000000ffff187224 */ /* 0x002fe400078e00ff */
[----:B------:R-:W-:Y:S01]  /*1d40*/  IMAD R27, R22, R7, RZ ;  /* 0x00000007161b7224 */ /* 0x000fe200078e02ff */
[----:B------:R-:W-:Y:S01]  /*1d50*/  IABS R22, R5 ;  /* 0x0000000500167213 */ /* 0x000fe20000000000 */
[----:B-----5:R-:W-:Y:S02]  /*1d60*/  IMAD.MOV R6, RZ, RZ, -R25 ;  /* 0x000000ffff067224 */ /* 0x020fe400078e0a19 */
[----:B------:R-:W-:-:S04]  /*1d70*/  IMAD.HI.U32 R20, R21, R27, R20 ;  /* 0x0000001b15147227 */ /* 0x000fc800078e0014 */
[----:B------:R-:W-:Y:S01]  /*1d80*/  IMAD R17, R6, R23, RZ ;  /* 0x0000001706117224 */ /* 0x000fe200078e02ff */
[----:B------:R-:W-:Y:S01]  /*1d90*/  PRMT R6, R9, 0xbb32, RZ ;  /* 0x0000bb3209067816 */ /* 0x000fe200000000ff */
[----:B0-----:R-:W-:Y:S02]  /*1da0*/  IMAD.MOV R29, RZ, RZ, -R19 ;  /* 0x000000ffff1d7224 */ /* 0x001fe400078e0a13 */
[----:B------:R-:W-:Y:S01]  /*1db0*/  IMAD.MOV.U32 R18, RZ, RZ, RZ ;  /* 0x000000ffff127224 */ /* 0x000fe200078e00ff */
[----:B------:R-:W-:Y:S01]  /*1dc0*/  IABS R27, R6 ;  /* 0x00000006001b7213 */ /* 0x000fe20000000000 */
[----:B------:R-:W-:Y:S02]  /*1dd0*/  IMAD R21, R29, R16, RZ ;  /* 0x000000101d157224 */ /* 0x000fe400078e02ff */
[----:B------:R-:W-:Y:S01]  /*1de0*/  IMAD.HI.U32 R24, R25, R17, R24 ;  /* 0x0000001119187227 */ /* 0x000fe200078e0018 */
[C---:B---3--:R-:W-:Y:S02]  /*1df0*/  PRMT R17, R12.reuse, 0x9910, RZ ;  /* 0x000099100c117816 */ /* 0x048fe400000000ff */
[----:B------:R-:W-:Y:S01]  /*1e00*/  PRMT R12, R12, 0xbb32, RZ ;  /* 0x0000bb320c0c7816 */ /* 0x000fe200000000ff */
[----:B------:R-:W-:Y:S01]  /*1e10*/  IMAD.HI.U32 R21, R19, R21, R18 ;  /* 0x0000001513157227 */ /* 0x000fe200078e0012 */
[----:B------:R-:W-:-:S02]  /*1e20*/  IABS R19, R6 ;  /* 0x0000000600137213 */ /* 0x000fc40000000000 */
[----:B------:R-:W-:Y:S01]  /*1e30*/  ISETP.GE.AND P0, PT, R12, RZ, PT ;  /* 0x000000ff0c00720c */ /* 0x000fe20003f06270 */
[----:B------:R-:W-:Y:S02]  /*1e40*/  IMAD.MOV.U32 R18, RZ, RZ, R17 ;  /* 0x000000ffff127224 */ /* 0x000fe400078e0011 */
[----:B------:R-:W-:Y:S02]  /*1e50*/  IMAD.MOV.U32 R17, RZ, RZ, R19 ;  /* 0x000000ffff117224 */ /* 0x000fe400078e0013 */
[----:B------:R-:W-:Y:S01]  /*1e60*/  IMAD.MOV R22, RZ, RZ, -R22 ;  /* 0x000000ffff167224 */ /* 0x000fe200078e0a16 */
[----:B------:R-:W-:Y:S01]  /*1e70*/  IABS R19, R18 ;  /* 0x0000001200137213 */ /* 0x000fe20000000000 */
[----:B------:R-:W0:Y:S01]  /*1e80*/  I2F.RP R25, R17 ;  /* 0x0000001100197306 */ /* 0x000e220000209400 */
[----:B------:R-:W-:Y:S01]  /*1e90*/  ISETP.GE.AND P2, PT, R18, RZ, PT ;  /* 0x000000ff1200720c */ /* 0x000fe20003f46270 */
[----:B------:R-:W-:Y:S02]  /*1ea0*/  IMAD.MOV.U32 R18, RZ, RZ, RZ ;  /* 0x000000ffff127224 */ /* 0x000fe400078e00ff */
[----:B------:R-:W-:-:S04]  /*1eb0*/  IMAD.HI.U32 R24, R24, R19, RZ ;  /* 0x0000001318187227 */ /* 0x000fc800078e00ff */
[----:B------:R-:W-:Y:S01]  /*1ec0*/  IMAD R22, R24, R22, R19 ;  /* 0x0000001618167224 */ /* 0x000fe200078e0213 */
[----:B------:R-:W-:Y:S02]  /*1ed0*/  IABS R24, R3 ;  /* 0x0000000300187213 */ /* 0x000fe40000000000 */
[----:B------:R-:W-:Y:S02]  /*1ee0*/  IABS R19, R12 ;  /* 0x0000000c00137213 */ /* 0x000fe40000000000 */
[----:B------:R-:W-:Y:S01]  /*1ef0*/  PRMT R12, R13, 0xbb32, RZ ;  /* 0x0000bb320d0c7816 */ /* 0x000fe200000000ff */
[----:B------:R-:W-:Y:S01]  /*1f00*/  IMAD.MOV R24, RZ, RZ, -R24 ;  /* 0x000000ffff187224 */ /* 0x000fe200078e0a18 */
[----:B0-----:R-:W0:Y:S01]  /*1f10*/  MUFU.RCP R25, R25 ;  /* 0x0000001900197308 */ /* 0x001e220000001000 */
[----:B------:R-:W-:Y:S01]  /*1f20*/  IMAD.HI.U32 R20, R20, R19, RZ ;  /* 0x0000001314147227 */ /* 0x000fe200078e00ff */
[----:B------:R-:W-:Y:S02]  /*1f30*/  ISETP.GT.U32.AND P1, PT, R23, R22, PT ;  /* 0x000000161700720c */ /* 0x000fe40003f24070 */
[----:B------:R-:W-:Y:S01]  /*1f40*/  ISETP.GE.AND P4, PT, R12, RZ, PT ;  /* 0x000000ff0c00720c */ /* 0x000fe20003f86270 */
[----:B------:R-:W-:Y:S01]  /*1f50*/  IMAD R20, R20, R24, R19 ;  /* 0x0000001814147224 */ /* 0x000fe200078e0213 */
[----:B------:R-:W-:-:S04]  /*1f60*/  PRMT R24, R13, 0x9910, RZ ;  /* 0x000099100d187816 */ /* 0x000fc800000000ff */
[----:B------:R-:W-:Y:S02]  /*1f70*/  IABS R26, R24 ;  /* 0x00000018001a7213 */ /* 0x000fe40000000000 */
[----:B------:R-:W-:Y:S02]  /*1f80*/  ISETP.GE.AND P3, PT, R24, RZ, PT ;  /* 0x000000ff1800720c */ /* 0x000fe40003f66270 */
[----:B------:R-:W-:Y:S01]  /*1f90*/  IABS R24, R12 ;  /* 0x0000000c00187213 */ /* 0x000fe20000000000 */
[----:B------:R-:W-:-:S04]  /*1fa0*/  IMAD.HI.U32 R21, R21, R26, RZ ;  /* 0x0000001a15157227 */ /* 0x000fc800078e00ff */
[----:B0-----:R-:W-:Y:S01]  /*1fb0*/  VIADD R19, R25, 0xffffffe ;  /* 0x0ffffffe19137836 */ /* 0x001fe20000000000 */
[----:B------:R-:W-:Y:S01]  /*1fc0*/  IABS R25, R2 ;  /* 0x0000000200197213 */ /* 0x000fe20000000000 */
[----:B------:R-:W-:Y:S02]  /*1fd0*/  IMAD.MOV.U32 R12, RZ, RZ, RZ ;  /* 0x000000ffff0c7224 */ /* 0x000fe400078e00ff */
[----:B------:R-:W-:Y:S02]  /*1fe0*/  @!P1 IMAD.IADD R22, R22, 0x1, -R23 ;  /* 0x0000000116169824 */ /* 0x000fe400078e0a17 */
[----:B------:R-:W0:Y:S01]  /*1ff0*/  F2I.FTZ.U32.TRUNC.NTZ R19, R19 ;  /* 0x0000001300137305 */ /* 0x000e22000021f000 */
[----:B------:R-:W-:Y:S02]  /*2000*/  IMAD.MOV R25, RZ, RZ, -R25 ;  /* 0x000000ffff197224 */ /* 0x000fe400078e0a19 */
[----:B------:R-:W-:Y:S02]  /*2010*/  ISETP.GT.U32.AND P1, PT, R23, R22, PT ;  /* 0x000000161700720c */ /* 0x000fe40003f24070 */
[----:B------:R-:W-:-:S05]  /*2020*/  IMAD R21, R21, R25, R26 ;  /* 0x0000001915157224 */ /* 0x000fca00078e021a */
[----:B------:R-:W-:Y:S01]  /*2030*/  ISETP.GT.U32.AND P5, PT, R16, R21, PT ;  /* 0x000000151000720c */ /* 0x000fe20003fa4070 */
[----:B0-----:R-:W-:-:S05]  /*2040*/  IMAD.MOV R26, RZ, RZ, -R19 ;  /* 0x000000ffff1a7224 */ /* 0x001fca00078e0a13 */
[----:B------:R-:W-:Y:S01]  /*2050*/  @!P1 IMAD.IADD R22, R22, 0x1, -R23 ;  /* 0x0000000116169824 */ /* 0x000fe200078e0a17 */
[----:B------:R-:W-:Y:S01]  /*2060*/  ISETP.GT.U32.AND P1, PT, R7, R20, PT ;  /* 0x000000140700720c */ /* 0x000fe20003f24070 */
[----:B------:R-:W-:Y:S02]  /*2070*/  IMAD R25, R26, R17, RZ ;  /* 0x000000111a197224 */ /* 0x000fe400078e02ff */
[----:B------:R-:W-:Y:S01]  /*2080*/  @!P2 IMAD.MOV R22, RZ, RZ, -R22 ;  /* 0x000000ffff16a224 */ /* 0x000fe200078e0a16 */
[----:B------:R-:W-:Y:S01]  /*2090*/  ISETP.NE.AND P2, PT, R5, RZ, PT ;  /* 0x000000ff0500720c */ /* 0x000fe20003f45270 */
[----:B------:R-:W-:Y:S01]  /*20a0*/  IMAD.HI.U32 R25, R19, R25, R18 ;  /* 0x0000001913197227 */ /* 0x000fe200078e0012 */
[----:B------:R-:W-:-:S03]  /*20b0*/  PRMT R18, R10, 0x9910, RZ ;  /* 0x000099100a127816 */ /* 0x000fc600000000ff */
[----:B------:R-:W-:Y:S01]  /*20c0*/  @!P5 IMAD.IADD R21, R21, 0x1, -R16 ;  /* 0x000000011515d824 */ /* 0x000fe200078e0a10 */
[----:B------:R-:W-:Y:S01]  /*20d0*/  IABS R19, R18 ;  /* 0x0000001200137213 */ /* 0x000fe20000000000 */
[----:B------:R-:W-:-:S03]  /*20e0*/  IMAD.HI.U32 R25, R25, R24, RZ ;  /* 0x0000001819197227 */ /* 0x000fc600078e00ff */
[----:B------:R-:W0:Y:S01]  /*20f0*/  I2F.RP R26, R19 ;  /* 0x00000013001a7306 */ /* 0x000e220000209400 */
[----:B------:R-:W-:Y:S01]  /*2100*/  @!P1 IMAD.IADD R20, R20, 0x1, -R7 ;  /* 0x0000000114149824 */ /* 0x000fe200078e0a07 */
[----:B------:R-:W-:Y:S02]  /*2110*/  ISETP.GT.U32.AND P5, PT, R16, R21, PT ;  /* 0x000000151000720c */ /* 0x000fe40003fa4070 */
[----:B------:R-:W-:Y:S02]  /*2120*/  @!P2 LOP3.LUT R22, RZ, R5, RZ, 0x33, !PT ;  /* 0x00000005ff16a212 */ /* 0x000fe400078e33ff */
[----:B------:R-:W-:Y:S02]  /*2130*/  ISETP.GT.U32.AND P1, PT, R7, R20, PT ;  /* 0x000000140700720c */ /* 0x000fe40003f24070 */
[----:B0-----:R-:W0:Y:S07]  /*2140*/  MUFU.RCP R26, R26 ;  /* 0x0000001a001a7308 */ /* 0x001e2e0000001000 */
[----:B------:R-:W-:-:S04]  /*2150*/  @!P5 IMAD.IADD R21, R21, 0x1, -R16 ;  /* 0x000000011515d824 */ /* 0x000fc800078e0a10 */
[----:B------:R-:W-:Y:S02]  /*2160*/  @!P1 IMAD.IADD R20, R20, 0x1, -R7 ;  /* 0x0000000114149824 */ /* 0x000fe400078e0a07 */
[----:B------:R-:W-:Y:S01]  /*2170*/  @!P3 IMAD.MOV R21, RZ, RZ, -R21 ;  /* 0x000000ffff15b224 */ /* 0x000fe200078e0a15 */
[----:B------:R-:W-:Y:S01]  /*2180*/  ISETP.NE.AND P3, PT, R6, RZ, PT ;  /* 0x000000ff0600720c */ /* 0x000fe20003f65270 */
[----:B------:R-:W-:Y:S01]  /*2190*/  @!P0 IMAD.MOV R20, RZ, RZ, -R20 ;  /* 0x000000ffff148224 */ /* 0x000fe200078e0a14 */
[----:B------:R-:W-:Y:S01]  /*21a0*/  ISETP.NE.AND P0, PT, R3, RZ, PT ;  /* 0x000000ff0300720c */ /* 0x000fe20003f05270 */
[----:B0-----:R-:W-:Y:S02]  /*21b0*/  VIADD R13, R26, 0xffffffe ;  /* 0x0ffffffe1a0d7836 */ /* 0x001fe40000000000 */
[----:B------:R-:W-:-:S10]  /*21c0*/  IMAD.MOV R26, RZ, RZ, -R27 ;  /* 0x000000ffff1a7224 */ /* 0x000fd400078e0a1b */
[----:B------:R-:W-:Y:S01]  /*21d0*/  @!P0 LOP3.LUT R20, RZ, R3, RZ, 0x33, !PT ;  /* 0x00000003ff148212 */ /* 0x000fe200078e33ff */
[----:B------:R-:W0:Y:S01]  /*21e0*/  F2I.FTZ.U32.TRUNC.NTZ R13, R13 ;  /* 0x0000000d000d7305 */ /* 0x000e22000021f000 */
[----:B------:R-:W-:Y:S01]  /*21f0*/  IMAD R24, R25, R26, R24 ;  /* 0x0000001a19187224 */ /* 0x000fe200078e0218 */
[----:B------:R-:W-:-:S04]  /*2200*/  ISETP.NE.AND P0, PT, R2, RZ, PT ;  /* 0x000000ff0200720c */ /* 0x000fc80003f05270 */
[----:B------:R-:W-:Y:S01]  /*2210*/  ISETP.GT.U32.AND P1, PT, R17, R24, PT ;  /* 0x000000181100720c */ /* 0x000fe20003f24070 */
[----:B0-----:R-:W-:-:S08]  /*2220*/  IMAD.MOV R26, RZ, RZ, -R13 ;  /* 0x000000ffff1a7224 */ /* 0x001fd000078e0a0d */
[----:B------:R-:W-:Y:S02]  /*2230*/  @!P0 LOP3.LUT R21, RZ, R2, RZ, 0x33, !PT ;  /* 0x00000002ff158212 */ /* 0x000fe400078e33ff */
[----:B------:R-:W-:Y:S01]  /*2240*/  PRMT R2, R15, 0xbb32, RZ ;  /* 0x0000bb320f027816 */ /* 0x000fe200000000ff */
[----:B------:R-:W-:Y:S02]  /*2250*/  IMAD R25, R26, R19, RZ ;  /* 0x000000131a197224 */ /* 0x000fe400078e02ff */
[----:B------:R-:W-:Y:S01]  /*2260*/  @!P1 IMAD.IADD R24, R24, 0x1, -R17 ;  /* 0x0000000118189824 */ /* 0x000fe200078e0a11 */
[----:B------:R-:W-:Y:S01]  /*2270*/  ISETP.GE.AND P0, PT, R2, RZ, PT ;  /* 0x000000ff0200720c */ /* 0x000fe20003f06270 */
[----:B------:R-:W-:Y:S01]  /*2280*/  IMAD.HI.U32 R13, R13, R25, R12 ;  /* 0x000000190d0d7227 */ /* 0x000fe200078e000c */
[----:B------:R-:W-:Y:S02]  /*2290*/  PRMT R12, R14, 0x9910, RZ ;  /* 0x000099100e0c7816 */ /* 0x000fe400000000ff */
[----:B------:R-:W-:-:S02]  /*22a0*/  IABS R25, R18 ;  /* 0x0000001200197213 */ /* 0x000fc40000000000 */
[----:B------:R-:W-:Y:S02]  /*22b0*/  IABS R26, R12 ;  /* 0x0000000c001a7213 */ /* 0x000fe40000000000 */
[----:B------:R-:W-:Y:S01]  /*22c0*/  ISETP.GE.AND P6, PT, R12, RZ, PT ;  /* 0x000000ff0c00720c */ /* 0x000fe20003fc6270 */
[----:B------:R-:W-:Y:S01]  /*22d0*/  IMAD.MOV R25, RZ, RZ, -R25 ;  /* 0x000000ffff197224 */ /* 0x000fe200078e0a19 */
[----:B------:R-:W-:Y:S01]  /*22e0*/  ISETP.GT.U32.AND P1, PT, R17, R24, PT ;  /* 0x000000181100720c */ /* 0x000fe20003f24070 */
[----:B------:R-:W-:Y:S01]  /*22f0*/  IMAD.HI.U32 R13, R13, R26, RZ ;  /* 0x0000001a0d0d7227 */ /* 0x000fe200078e00ff */
[----:B------:R-:W-:-:S03]  /*2300*/  PRMT R14, R14, 0xbb32, RZ ;  /* 0x0000bb320e0e7816 */ /* 0x000fc600000000ff */
[----:B------:R-:W-:Y:S01]  /*2310*/  IMAD R26, R13, R25, R26 ;  /* 0x000000190d1a7224 */ /* 0x000fe200078e021a */
[----:B------:R-:W-:-:S04]  /*2320*/  PRMT R25, R10, 0xbb32, RZ ;  /* 0x0000bb320a197816 */ /* 0x000fc800000000ff */
[-C--:B------:R-:W-:Y:S02]  /*2330*/  IABS R27, R25.reuse ;  /* 0x00000019001b7213 */ /* 0x080fe40000000000 */
[----:B------:R-:W-:Y:S01]  /*2340*/  ISETP.GT.U32.AND P5, PT, R19, R26, PT ;  /* 0x0000001a1300720c */ /* 0x000fe20003fa4070 */
[----:B------:R-:W-:Y:S01]  /*2350*/  @!P1 IMAD.IADD R24, R24, 0x1, -R17 ;  /* 0x0000000118189824 */ /* 0x000fe200078e0a11 */
[----:B------:R-:W0:Y:S01]  /*2360*/  I2F.RP R23, R27 ;  /* 0x0000001b00177306 */ /* 0x000e220000209400 */
[----:B------:R-:W-:Y:S02]  /*2370*/  ISETP.GE.AND P1, PT, R14, RZ, PT ;  /* 0x000000ff0e00720c */ /* 0x000fe40003f26270 */
[----:B------:R-:W-:Y:S01]  /*2380*/  IABS R17, R14 ;  /* 0x0000000e00117213 */ /* 0x000fe20000000000 */
[----:B------:R-:W-:Y:S01]  /*2390*/  @!P4 IMAD.MOV R24, RZ, RZ, -R24 ;  /* 0x000000ffff18c224 */ /* 0x000fe200078e0a18 */
[----:B------:R-:W-:Y:S02]  /*23a0*/  IABS R14, R25 ;  /* 0x00000019000e7213 */ /* 0x000fe40000000000 */
[----:B------:R-:W-:-:S03]  /*23b0*/  @!P3 LOP3.LUT R24, RZ, R6, RZ, 0x33, !PT ;  /* 0x00000006ff18b212 */ /* 0x000fc600078e33ff */
[----:B------:R-:W-:Y:S02]  /*23c0*/  IMAD.MOV R14, RZ, RZ, -R14 ;  /* 0x000000ffff0e7224 */ /* 0x000fe400078e0a0e */
[----:B------:R-:W-:Y:S01]  /*23d0*/  @!P5 IMAD.IADD R26, R26, 0x1, -R19 ;  /* 0x000000011a1ad824 */ /* 0x000fe200078e0a13 */
[----:B0-----:R-:W0:Y:S04]  /*23e0*/  MUFU.RCP R23, R23 ;  /* 0x0000001700177308 */ /* 0x001e280000001000 */
[----:B------:R-:W-:-:S13]  /*23f0*/  ISETP.GT.U32.AND P5, PT, R19, R26, PT ;  /* 0x0000001a1300720c */ /* 0x000fda0003fa4070 */
[--C-:B------:R-:W-:Y:S01]  /*2400*/  @!P5 IMAD.IADD R26, R26, 0x1, -R19.reuse ;  /* 0x000000011a1ad824 */ /* 0x100fe200078e0a13 */
[----:B------:R-:W-:Y:S01]  /*2410*/  PRMT R19, R9, 0x7632, R19 ;  /* 0x0000763209137816 */ /* 0x000fe20000000013 */
[----:B0-----:R-:W-:Y:S02]  /*2420*/  VIADD R13, R23, 0xffffffe ;  /* 0x0ffffffe170d7836 */ /* 0x001fe40000000000 */
[----:B------:R-:W-:-:S04]  /*2430*/  @!P6 IMAD.MOV R26, RZ, RZ, -R26 ;  /* 0x000000ffff1ae224 */ /* 0x000fc800078e0a1a */
[----:B------:R-:W0:Y:S02]  /*2440*/  F2I.FTZ.U32.TRUNC.NTZ R13, R13 ;  /* 0x0000000d000d7305 */ /* 0x000e24000021f000 */
[----:B0-----:R-:W-:-:S04]  /*2450*/  IMAD.MOV R12, RZ, RZ, -R13 ;  /* 0x000000ffff0c7224 */ /* 0x001fc800078e0a0d */
[----:B------:R-:W-:Y:S02]  /*2460*/  IMAD R7, R12, R27, RZ ;  /* 0x0000001b0c077224 */ /* 0x000fe400078e02ff */
[----:B------:R-:W-:-:S04]  /*2470*/  IMAD.MOV.U32 R12, RZ, RZ, RZ ;  /* 0x000000ffff0c7224 */ /* 0x000fc800078e00ff */
[----:B------:R-:W-:Y:S01]  /*2480*/  IMAD.HI.U32 R12, R13, R7, R12 ;  /* 0x000000070d0c7227 */ /* 0x000fe200078e000c */
[----:B------:R-:W-:-:S04]  /*2490*/  PRMT R7, R11, 0x9910, RZ ;  /* 0x000099100b077816 */ /* 0x000fc800000000ff */
[----:B------:R-:W-:Y:S01]  /*24a0*/  IABS R16, R7 ;  /* 0x0000000700107213 */ /* 0x000fe20000000000 */
[----:B------:R-:W-:Y:S01]  /*24b0*/  IMAD.HI.U32 R12, R12, R17, RZ ;  /* 0x000000110c0c7227 */ /* 0x000fe200078e00ff */
[----:B------:R-:W-:Y:S02]  /*24c0*/  IABS R5, R7 ;  /* 0x0000000700057213 */ /* 0x000fe40000000000 */
[----:B------:R-:W0:Y:S01]  /*24d0*/  I2F.RP R23, R16 ;  /* 0x0000001000177306 */ /* 0x000e220000209400 */
[----:B------:R-:W-:Y:S02]  /*24e0*/  IMAD R14, R12, R14, R17 ;  /* 0x0000000e0c0e7224 */ /* 0x000fe400078e0211 */
[----:B------:R-:W-:Y:S02]  /*24f0*/  IMAD.MOV.U32 R12, RZ, RZ, RZ ;  /* 0x000000ffff0c7224 */ /* 0x000fe400078e00ff */
[----:B------:R-:W-:Y:S01]  /*2500*/  IMAD.MOV R5, RZ, RZ, -R5 ;  /* 0x000000ffff057224 */ /* 0x000fe200078e0a05 */
[----:B------:R-:W-:-:S02]  /*2510*/  ISETP.GT.U32.AND P3, PT, R27, R14, PT ;  /* 0x0000000e1b00720c */ /* 0x000fc40003f64070 */
[----:B0-----:R-:W0:Y:S11]  /*2520*/  MUFU.RCP R13, R23 ;  /* 0x00000017000d7308 */ /* 0x001e360000001000 */
[----:B------:R-:W-:Y:S01]  /*2530*/  @!P3 IMAD.IADD R14, R14, 0x1, -R27 ;  /* 0x000000010e0eb824 */ /* 0x000fe200078e0a1b */
[----:B------:R-:W-:Y:S01]  /*2540*/  ISETP.NE.AND P3, PT, R18, RZ, PT ;  /* 0x000000ff1200720c */ /* 0x000fe20003f65270 */
[----:B0-----:R-:W-:-:S12]  /*2550*/  VIADD R13, R13, 0xffffffe ;  /* 0x0ffffffe0d0d7836 */ /* 0x001fd80000000000 */
[----:B------:R-:W-:Y:S02]  /*2560*/  @!P3 LOP3.LUT R26, RZ, R18, RZ, 0x33, !PT ;  /* 0x00000012ff1ab212 */ /* 0x000fe400078e33ff */
[----:B------:R-:W-:Y:S01]  /*2570*/  ISETP.NE.AND P3, PT, R25, RZ, PT ;  /* 0x000000ff1900720c */ /* 0x000fe20003f65270 */
[----:B------:R-:W0:Y:S02]  /*2580*/  F2I.FTZ.U32.TRUNC.NTZ R13, R13 ;  /* 0x0000000d000d7305 */ /* 0x000e24000021f000 */
[----:B0-----:R-:W-:-:S04]  /*2590*/  IMAD.MOV R17, RZ, RZ, -R13 ;  /* 0x000000ffff117224 */ /* 0x001fc800078e0a0d */
[----:B------:R-:W-:-:S04]  /*25a0*/  IMAD R17, R17, R16, RZ ;  /* 0x0000001011117224 */ /* 0x000fc800078e02ff */
[----:B------:R-:W-:Y:S01]  /*25b0*/  IMAD.HI.U32 R13, R13, R17, R12 ;  /* 0x000000110d0d7227 */ /* 0x000fe200078e000c */
[----:B------:R-:W-:Y:S02]  /*25c0*/  PRMT R12, R15, 0x9910, RZ ;  /* 0x000099100f0c7816 */ /* 0x000fe400000000ff */
[----:B------:R-:W-:Y:S02]  /*25d0*/  PRMT R17, R11, 0xbb32, RZ ;  /* 0x0000bb320b117816 */ /* 0x000fe400000000ff */
[----:B------:R-:W-:Y:S02]  /*25e0*/  IABS R28, R12 ;  /* 0x0000000c001c7213 */ /* 0x000fe40000000000 */
[-C--:B------:R-:W-:Y:S02]  /*25f0*/  IABS R23, R17.reuse ;  /* 0x0000001100177213 */ /* 0x080fe40000000000 */
[----:B------:R-:W-:Y:S01]  /*2600*/  ISETP.GE.AND P2, PT, R12, RZ, PT ;  /* 0x000000ff0c00720c */ /* 0x000fe20003f46270 */
[----:B------:R-:W-:Y:S01]  /*2610*/  IMAD.HI.U32 R13, R13, R28, RZ ;  /* 0x0000001c0d0d7227 */ /* 0x000fe200078e00ff */
[----:B------:R-:W-:-:S02]  /*2620*/  IABS R6, R17 ;  /* 0x0000001100067213 */ /* 0x000fc40000000000 */
[----:B------:R-:W-:Y:S01]  /*2630*/  PRMT R15, R11, 0x7632, R15 ;  /* 0x000076320b0f7816 */ /* 0x000fe2000000000f */
[----:B------:R-:W-:Y:S02]  /*2640*/  IMAD R5, R13, R5, R28 ;  /* 0x000000050d057224 */ /* 0x000fe400078e021c */
[----:B------:R-:W0:Y:S01]  /*2650*/  I2F.RP R28, R23 ;  /* 0x00000017001c7306 */ /* 0x000e220000209400 */
[----:B------:R-:W-:Y:S02]  /*2660*/  IMAD.MOV R6, RZ, RZ, -R6 ;  /* 0x000000ffff067224 */ /* 0x000fe400078e0a06 */
[----:B------:R-:W-:-:S05]  /*2670*/  ISETP.GT.U32.AND P4, PT, R16, R5, PT ;  /* 0x000000051000720c */ /* 0x000fca0003f84070 */
[----:B0-----:R-:W0:Y:S08]  /*2680*/  MUFU.RCP R28, R28 ;  /* 0x0000001c001c7308 */ /* 0x001e300000001000 */
[----:B------:R-:W-:Y:S01]  /*2690*/  @!P4 IMAD.IADD R5, R5, 0x1, -R16 ;  /* 0x000000010505c824 */ /* 0x000fe200078e0a10 */
[----:B------:R-:W-:-:S04]  /*26a0*/  ISETP.GT.U32.AND P4, PT, R27, R14, PT ;  /* 0x0000000e1b00720c */ /* 0x000fc80003f84070 */
[----:B------:R-:W-:-:S09]  /*26b0*/  ISETP.GT.U32.AND P5, PT, R16, R5, PT ;  /* 0x000000051000720c */ /* 0x000fd20003fa4070 */
[----:B------:R-:W-:Y:S01]  /*26c0*/  @!P4 IMAD.IADD R14, R14, 0x1, -R27 ;  /* 0x000000010e0ec824 */ /* 0x000fe200078e0a1b */
[----:B------:R-:W-:Y:S01]  /*26d0*/  ISETP.NE.AND P4, PT, R7, RZ, PT ;  /* 0x000000ff0700720c */ /* 0x000fe20003f85270 */
[----:B0-----:R-:W-:Y:S02]  /*26e0*/  VIADD R12, R28, 0xffffffe ;  /* 0x0ffffffe1c0c7836 */ /* 0x001fe40000000000 */
[----:B------:R-:W-:Y:S01]  /*26f0*/  @!P5 IMAD.IADD R5, R5, 0x1, -R16 ;  /* 0x000000010505d824 */ /* 0x000fe200078e0a10 */
[----:B------:R-:W-:Y:S01]  /*2700*/  ISETP.NE.AND P5, PT, R17, RZ, PT ;  /* 0x000000ff1100720c */ /* 0x000fe20003fa5270 */
[----:B------:R0:W1:Y:S01]  /*2710*/  F2I.FTZ.U32.TRUNC.NTZ R13, R12 ;  /* 0x0000000c000d7305 */ /* 0x000062000021f000 */
[----:B------:R-:W-:Y:S01]  /*2720*/  @!P1 IMAD.MOV R14, RZ, RZ, -R14 ;  /* 0x000000ffff0e9224 */ /* 0x000fe200078e0a0e */
[----:B------:R-:W-:Y:S01]  /*2730*/  @!P3 LOP3.LUT R14, RZ, R25, RZ, 0x33, !PT ;  /* 0x00000019ff0eb212 */ /* 0x000fe200078e33ff */
[----:B------:R-:W-:-:S05]  /*2740*/  @!P2 IMAD.MOV R5, RZ, RZ, -R5 ;  /* 0x000000ffff05a224 */ /* 0x000fca00078e0a05 */
[----:B------:R-:W-:Y:S01]  /*2750*/  @!P4 LOP3.LUT R5, RZ, R7, RZ, 0x33, !PT ;  /* 0x00000007ff05c212 */ /* 0x000fe200078e33ff */
[----:B0-----:R-:W-:Y:S02]  /*2760*/  IMAD.MOV.U32 R12, RZ, RZ, RZ ;  /* 0x000000ffff0c7224 */ /* 0x001fe400078e00ff */
[----:B-1----:R-:W-:-:S04]  /*2770*/  IMAD.MOV R28, RZ, RZ, -R13 ;  /* 0x000000ffff1c7224 */ /* 0x002fc800078e0a0d */
[----:B------:R-:W-:-:S04]  /*2780*/  IMAD R3, R28, R23, RZ ;  /* 0x000000171c037224 */ /* 0x000fc800078e02ff */
[----:B------:R-:W-:Y:S01]  /*2790*/  IMAD.HI.U32 R12, R13, R3, R12 ;  /* 0x000000030d0c7227 */ /* 0x000fe200078e000c */
[----:B------:R-:W-:Y:S02]  /*27a0*/  IABS R3, R2 ;  /* 0x0000000200037213 */ /* 0x000fe40000000000 */
[C---:B------:R-:W-:Y:S02]  /*27b0*/  LOP3.LUT R2, R8.reuse, R22, RZ, 0x3c, !PT ;  /* 0x0000001608027212 */ /* 0x040fe400078e3cff */
[----:B------:R-:W-:Y:S01]  /*27c0*/  PRMT R13, R8, 0x7632, R13 ;  /* 0x00007632080d7816 */ /* 0x000fe2000000000d */
[----:B------:R-:W-:-:S04]  /*27d0*/  IMAD.HI.U32 R12, R12, R3, RZ ;  /* 0x000000030c0c7227 */ /* 0x000fc800078e00ff */
[----:B------:R-:W-:Y:S01]  /*27e0*/  IMAD R6, R12, R6, R3 ;  /* 0x000000060c067224 */ /* 0x000fe200078e0203 */
[----:B------:R-:W-:Y:S02]  /*27f0*/  PRMT R3, R2, 0x9910, RZ ;  /* 0x0000991002037816 */ /* 0x000fe400000000ff */
[----:B------:R-:W-:Y:S02]  /*2800*/  LOP3.LUT R2, R13, R20, RZ, 0x3c, !PT ;  /* 0x000000140d027212 */ /* 0x000fe400078e3cff */
[----:B------:R-:W-:Y:S02]  /*2810*/  ISETP.GT.U32.AND P6, PT, R23, R6, PT ;  /* 0x000000061700720c */ /* 0x000fe40003fc4070 */
[----:B------:R-:W-:Y:S02]  /*2820*/  PRMT R7, R2, 0x9910, RZ ;  /* 0x0000991002077816 */ /* 0x000fe400000000ff */
[----:B------:R-:W-:Y:S02]  /*2830*/  ISETP.GT.AND P4, PT, R3, -0x1, PT ;  /* 0xffffffff0300780c */ /* 0x000fe40003f84270 */
[----:B------:R-:W-:-:S02]  /*2840*/  LOP3.LUT R2, R9, R21, RZ, 0x3c, !PT ;  /* 0x0000001509027212 */ /* 0x000fc400078e3cff */
[----:B------:R-:W-:Y:S02]  /*2850*/  LOP3.LUT R3, R19, R24, RZ, 0x3c, !PT ;  /* 0x0000001813037212 */ /* 0x000fe400078e3cff */
[----:B------:R-:W-:Y:S02]  /*2860*/  PRMT R2, R2, 0x9910, RZ ;  /* 0x0000991002027816 */ /* 0x000fe400000000ff */
[----:B------:R-:W-:Y:S01]  /*2870*/  PRMT R3, R3, 0x9910, RZ ;  /* 0x0000991003037816 */ /* 0x000fe200000000ff */
[----:B------:R-:W-:Y:S01]  /*2880*/  @!P6 IMAD.IADD R6, R6, 0x1, -R23 ;  /* 0x000000010606e824 */ /* 0x000fe200078e0a17 */
[----:B------:R-:W-:Y:S02]  /*2890*/  ISETP.GT.AND P2, PT, R7, -0x1, PT ;  /* 0xffffffff0700780c */ /* 0x000fe40003f44270 */
[----:B------:R-:W-:Y:S02]  /*28a0*/  PRMT R7, R10, 0x7632, R7 ;  /* 0x000076320a077816 */ /* 0x000fe40000000007 */
[----:B------:R-:W-:-:S02]  /*28b0*/  ISETP.GT.U32.AND P1, PT, R23, R6, PT ;  /* 0x000000061700720c */ /* 0x000fc40003f24070 */
[----:B------:R-:W-:Y:S02]  /*28c0*/  ISETP.GT.AND P3, PT, R3, -0x1, PT ;  /* 0xffffffff0300780c */ /* 0x000fe40003f64270 */
[----:B------:R-:W-:Y:S02]  /*28d0*/  LOP3.LUT R3, R7, R14, RZ, 0x3c, !PT ;  /* 0x0000000e07037212 */ /* 0x000fe400078e3cff */
[----:B------:R-:W-:Y:S02]  /*28e0*/  SEL R8, R8, RZ, !P4 ;  /* 0x000000ff08087207 */ /* 0x000fe40006000000 */
[----:B------:R-:W-:Y:S02]  /*28f0*/  PRMT R3, R3, 0x9910, RZ ;  /* 0x0000991003037816 */ /* 0x000fe400000000ff */
[----:B------:R-:W-:Y:S02]  /*2900*/  SEL R13, R13, RZ, !P2 ;  /* 0x000000ff0d0d7207 */ /* 0x000fe40005000000 */
[----:B------:R-:W-:Y:S01]  /*2910*/  ISETP.NE.AND P2, PT, R21, RZ, PT ;  /* 0x000000ff1500720c */ /* 0x000fe20003f45270 */
[----:B------:R-:W-:Y:S01]  /*2920*/  @!P1 IMAD.IADD R6, R6, 0x1, -R23 ;  /* 0x0000000106069824 */ /* 0x000fe200078e0a17 */
[----:B------:R-:W-:-:S02]  /*2930*/  ISETP.GT.AND P1, PT, R2, -0x1, PT ;  /* 0xffffffff0200780c */ /* 0x000fc40003f24270 */
[----:B------:R-:W-:Y:S01]  /*2940*/  LOP3.LUT R2, R10, R26, RZ, 0x3c, !PT ;  /* 0x0000001a0a027212 */ /* 0x000fe200078e3cff */
[----:B------:R-:W-:Y:S01]  /*2950*/  @!P0 IMAD.MOV R6, RZ, RZ, -R6 ;  /* 0x000000ffff068224 */ /* 0x000fe200078e0a06 */
[----:B------:R-:W-:Y:S02]  /*2960*/  @!P5 LOP3.LUT R6, RZ, R17, RZ, 0x33, !PT ;  /* 0x00000011ff06d212 */ /* 0x000fe400078e33ff */
[----:B------:R-:W-:Y:S02]  /*2970*/  PRMT R2, R2, 0x9910, RZ ;  /* 0x0000991002027816 */ /* 0x000fe400000000ff */
[----:B------:R-:W-:Y:S02]  /*2980*/  ISETP.GT.AND P0, PT, R3, -0x1, PT ;  /* 0xffffffff0300780c */ /* 0x000fe40003f04270 */
[----:B------:R-:W-:Y:S02]  /*2990*/  ISETP.GT.AND P6, PT, R2, -0x1, PT ;  /* 0xffffffff0200780c */ /* 0x000fe40003fc4270 */
[----:B------:R-:W-:-:S02]  /*29a0*/  LOP3.LUT R2, R11, R5, RZ, 0x3c, !PT ;  /* 0x000000050b027212 */ /* 0x000fc400078e3cff */
[----:B------:R-:W-:Y:S02]  /*29b0*/  LOP3.LUT R3, R15, R6, RZ, 0x3c, !PT ;  /* 0x000000060f037212 */ /* 0x000fe400078e3cff */
[----:B------:R-:W-:Y:S02]  /*29c0*/  PRMT R12, R2, 0x9910, RZ ;  /* 0x00009910020c7816 */ /* 0x000fe400000000ff */
[----:B------:R-:W-:Y:S02]  /*29d0*/  PRMT R16, R3, 0x9910, RZ ;  /* 0x0000991003107816 */ /* 0x000fe400000000ff */
[----:B------:R-:W0:Y:S01]  /*29e0*/  LDC.64 R2, c[0x0][0x388] ;  /* 0x0000e200ff027b82 */ /* 0x000e220000000a00 */
[----:B------:R-:W-:Y:S02]  /*29f0*/  ISETP.GT.AND P5, PT, R12, -0x1, PT ;  /* 0xffffffff0c00780c */ /* 0x000fe40003fa4270 */
[----:B------:R-:W-:Y:S02]  /*2a00*/  SEL R12, R9, RZ, !P1 ;  /* 0x000000ff090c7207 */ /* 0x000fe40004800000 */
[----:B------:R-:W-:-:S02]  /*2a10*/  SEL R11, R11, RZ, !P5 ;  /* 0x000000ff0b0b7207 */ /* 0x000fc40006800000 */
[----:B------:R-:W-:Y:S02]  /*2a20*/  ISETP.NE.AND P5, PT, R22, RZ, PT ;  /* 0x000000ff1600720c */ /* 0x000fe40003fa5270 */
[----:B------:R-:W-:Y:S02]  /*2a30*/  ISETP.NE.AND P1, PT, R20, RZ, PT ;  /* 0x000000ff1400720c */ /* 0x000fe40003f25270 */
[----:B------:R-:W-:Y:S02]  /*2a40*/  SEL R19, R19, RZ, !P3 ;  /* 0x000000ff13137207 */ /* 0x000fe40005800000 */
[----:B------:R-:W-:Y:S02]  /*2a50*/  ISETP.NE.AND P3, PT, R24, RZ, PT ;  /* 0x000000ff1800720c */ /* 0x000fe40003f65270 */
[----:B------:R-:W-:Y:S02]  /*2a60*/  ISETP.GT.AND P4, PT, R16, -0x1, PT ;  /* 0xffffffff1000780c */ /* 0x000fe40003f84270 */
[----:B------:R-:W-:-:S02]  /*2a70*/  SEL R9, R8, RZ, P5 ;  /* 0x000000ff08097207 */ /* 0x000fc40002800000 */
[----:B------:R-:W-:Y:S02]  /*2a80*/  SEL R13, R13, RZ, P1 ;  /* 0x000000ff0d0d7207 */ /* 0x000fe40000800000 */
[----:B------:R-:W-:Y:S01]  /*2a90*/  SEL R12, R12, RZ, P2 ;  /* 0x000000ff0c0c7207 */ /* 0x000fe20001000000 */
[----:B------:R-:W-:Y:S01]  /*2aa0*/  IMAD.IADD R22, R22, 0x1, R9 ;  /* 0x0000000116167824 */ /* 0x000fe200078e0209 */
[----:B------:R-:W-:Y:S01]  /*2ab0*/  SEL R19, R19, RZ, P3 ;  /* 0x000000ff13137207 */ /* 0x000fe20001800000 */
[----:B0-----:R-:W-:Y:S01]  /*2ac0*/  IMAD.WIDE.U32 R2, R0, 0x2, R2 ;  /* 0x0000000200027825 */ /* 0x001fe200078e0002 */
[----:B------:R-:W-:Y:S02]  /*2ad0*/  ISETP.NE.AND P2, PT, R14, RZ, PT ;  /* 0x000000ff0e00720c */ /* 0x000fe40003f45270 */
[----:B------:R-:W-:Y:S01]  /*2ae0*/  SEL R0, R7, RZ, !P0 ;  /* 0x000000ff07007207 */ /* 0x000fe20004000000 */
[----:B------:R-:W-:Y:S01]  /*2af0*/  IMAD.IADD R9, R20, 0x1, R13 ;  /* 0x0000000114097824 */ /* 0x000fe200078e020d */
[----:B------:R-:W-:Y:S01]  /*2b00*/  SEL R10, R10, RZ, !P6 ;  /* 0x000000ff0a0a7207 */ /* 0x000fe20007000000 */
[----:B------:R-:W-:Y:S01]  /*2b10*/  IMAD.IADD R21, R21, 0x1, R12 ;  /* 0x0000000115157824 */ /* 0x000fe200078e020c */
[----:B------:R-:W-:Y:S01]  /*2b20*/  ISETP.NE.AND P1, PT, R26, RZ, PT ;  /* 0x000000ff1a00720c */ /* 0x000fe20003f25270 */
[----:B------:R-:W-:Y:S01]  /*2b30*/  IMAD.IADD R24, R24, 0x1, R19 ;  /* 0x0000000118187824 */ /* 0x000fe200078e0213 */
[----:B------:R-:W-:Y:S01]  /*2b40*/  ISETP.NE.AND P3, PT, R5, RZ, PT ;  /* 0x000000ff0500720c */ /* 0x000fe20003f65270 */
[----:B------:R-:W-:Y:S01]  /*2b50*/  IMAD.WIDE.U32 R2, R4, 0x10, R2 ;  /* 0x0000001004027825 */ /* 0x000fe200078e0002 */
[----:B------:R-:W-:-:S02]  /*2b60*/  ISETP.NE.AND P0, PT, R6, RZ, PT ;  /* 0x000000ff0600720c */ /* 0x000fc40003f05270 */
[----:B------:R-:W-:Y:S02]  /*2b70*/  SEL R15, R15, RZ, !P4 ;  /* 0x000000ff0f0f7207 */ /* 0x000fe40006000000 */
[----:B------:R-:W-:Y:S02]  /*2b80*/  SEL R13, R0, RZ, P2 ;  /* 0x000000ff000d7207 */ /* 0x000fe40001000000 */
[----:B------:R-:W-:Y:S02]  /*2b90*/  SEL R7, R10, RZ, P1 ;  /* 0x000000ff0a077207 */ /* 0x000fe40000800000 */
[----:B------:R-:W-:Y:S01]  /*2ba0*/  SEL R0, R11, RZ, P3 ;  /* 0x000000ff0b007207 */ /* 0x000fe20001800000 */
[----:B------:R-:W-:Y:S01]  /*2bb0*/  IMAD.IADD R14, R14, 0x1, R13 ;  /* 0x000000010e0e7824 */ /* 0x000fe200078e020d */
[----:B------:R-:W-:Y:S01]  /*2bc0*/  SEL R15, R15, RZ, P0 ;  /* 0x000000ff0f0f7207 */ /* 0x000fe20000000000 */
[----:B------:R-:W-:Y:S01]  /*2bd0*/  IMAD.IADD R7, R26, 0x1, R7 ;  /* 0x000000011a077824 */ /* 0x000fe200078e0207 */
[----:B------:R-:W-:Y:S01]  /*2be0*/  PRMT R20, R22, 0x5410, R9 ;  /* 0x0000541016147816 */ /* 0x000fe20000000009 */
[----:B------:R-:W-:Y:S01]  /*2bf0*/  IMAD.IADD R0, R5, 0x1, R0 ;  /* 0x0000000105007824 */ /* 0x000fe200078e0200 */
[----:B------:R-:W-:Y:S01]  /*2c00*/  PRMT R21, R21, 0x5410, R24 ;  /* 0x0000541015157816 */ /* 0x000fe20000000018 */
[----:B------:R-:W-:Y:S01]  /*2c10*/  IMAD.IADD R15, R6, 0x1, R15 ;  /* 0x00000001060f7824 */ /* 0x000fe200078e020f */
[----:B------:R-:W-:-:S04]  /*2c20*/  PRMT R22, R7, 0x5410, R14 ;  /* 0x0000541007167816 */ /* 0x000fc8000000000e */
[----:B------:R-:W-:-:S05]  /*2c30*/  PRMT R23, R0, 0x5410, R15 ;  /* 0x0000541000177816 */ /* 0x000fca000000000f */
[----:B------:R-:W-:Y:S01]  /*2c40*/  STG.E.128 desc[UR4][R2.64], R20 ;  /* 0x0000001402007986 */ /* 0x000fe2000c101d04 */
[----:B------:R-:W-:Y:S05]  /*2c50*/  EXIT ;  /* 0x000000000000794d */ /* 0x000fea0003800000 */
.L_x_43439:
        /* <DEDUP_REMOVED lines=10> */
.L_x_55057:


//--------------------- .text._ZN2at6native18elementwise_kernelILi128ELi4EZNS0_15gpu_kernel_implINS0_13BUnaryFunctorIsssZZZNS0_21remainder_kernel_cudaERNS_18TensorIteratorBaseEENKUlvE_clEvENKUlvE3_clEvEUlssE_EEEEvS5_RKT_EUliE_EEviT1_ --------------------------
	.section	.text._ZN2at6native18elementwise_kernelILi128ELi4EZNS0_15gpu_kernel_implINS0_13BUnaryFunctorIsssZZZNS0_21remainder_kernel_cudaERNS_18TensorIteratorBaseEENKUlvE_clEvENKUlvE3_clEvEUlssE_EEEEvS5_RKT_EUliE_EEviT1_,"ax",@progbits
	.align	128
        .global         _ZN2at6native18elementwise_kernelILi128ELi4EZNS0_15gpu_kernel_implINS0_13BUnaryFunctorIsssZZZNS0_21remainder_kernel_cudaERNS_18TensorIteratorBaseEENKUlvE_clEvENKUlvE3_clEvEUlssE_EEEEvS5_RKT_EUliE_EEviT1_
        .type           _ZN2at6native18elementwise_kernelILi128ELi4EZNS0_15gpu_kernel_implINS0_13BUnaryFunctorIsssZZZNS0_21remainder_kernel_cudaERNS_18TensorIteratorBaseEENKUlvE_clEvENKUlvE3_clEvEUlssE_EEEEvS5_RKT_EUliE_EEviT1_,@function
        .size           _ZN2at6native18elementwise_kernelILi128ELi4EZNS0_15gpu_kernel_implINS0_13BUnaryFunctorIsssZZZNS0_21remainder_kernel_cudaERNS_18TensorIteratorBaseEENKUlvE_clEvENKUlvE3_clEvEUlssE_EEEEvS5_RKT_EUliE_EEviT1_,(.L_x_55058 - _ZN2at6native18elementwise_kernelILi128ELi4EZNS0_15gpu_kernel_implINS0_13BUnaryFunctorIsssZZZNS0_21remainder_kernel_cudaERNS_18TensorIteratorBaseEENKUlvE_clEvENKUlvE3_clEvEUlssE_EEEEvS5_RKT_EUliE_EEviT1_)
        .other          _ZN2at6native18elementwise_kernelILi128ELi4EZNS0_15gpu_kernel_implINS0_13BUnaryFunctorIsssZZZNS0_21remainder_kernel_cudaERNS_18TensorIteratorBaseEENKUlvE_clEvENKUlvE3_clEvEUlssE_EEEEvS5_RKT_EUliE_EEviT1_,@"STO_CUDA_ENTRY STV_DEFAULT"
_ZN2at6native18elementwise_kernelILi128ELi4EZNS0_15gpu_kernel_implINS0_13BUnaryFunctorIsssZZZNS0_21remainder_kernel_cudaERNS_18TensorIteratorBaseEENKUlvE_clEvENKUlvE3_clEvEUlssE_EEEEvS5_RKT_EUliE_EEviT1_:
.text._ZN2at6native18elementwise_kernelILi128ELi4EZNS0_15gpu_kernel_implINS0_13BUnaryFunctorIsssZZZNS0_21remainder_kernel_cudaERNS_18TensorIteratorBaseEENKUlvE_clEvENKUlvE3_clEvEUlssE_EEEEvS5_RKT_EUliE_EEviT1_:
        /* <DEDUP_REMOVED lines=321> */
.L_x_43442:
        /* <DEDUP_REMOVED lines=16> */
.L_x_43446:
[----:B------:R0:W5:Y:S01]  /*1510*/  LDG.E.U8 R0, desc[UR36][R2.64] ;  /* 0x0000002402007981 */ /* 0x000162000c1e1100 */
[----:B------:R-:W-:Y:S05]  /*1520*/  BRA `(.L_x_43448) ;  /* 0x0000000c004c7947 */ /* 0x000fea0003800000 */
.L_x_43445:
        /* <DEDUP_REMOVED lines=8> */
.L_x_43450:
[----:B------:R0:W5:Y:S01]  /*15b0*/  LDG.E.U16 R0, desc[UR36][R2.64] ;  /* 0x0000002402007981 */ /* 0x000162000c1e1500 */
[----:B------:R-:W-:Y:S05]  /*15c0*/  BRA `(.L_x_43448) ;  /* 0x0000000c00247947 */ /* 0x000fea0003800000 */
.L_x_43449:
[----:B------:R0:W5:Y:S01]  /*15d0*/  LDG.E.U16 R0, desc[UR36][R2.64] ;  /* 0x0000002402007981 */ /* 0x000162000c1e1500 */
[----:B------:R-:W-:Y:S05]  /*15e0*/  BRA `(.L_x_43448) ;  /* 0x0000000c001c7947 */ /* 0x000fea0003800000 */
.L_x_43444:
        /* <DEDUP_REMOVED lines=9> */
.L_x_43452:
[----:B------:R-:W2:Y:S02]  /*1680*/  LDG.E.U16 R4, desc[UR36][R2.64] ;  /* 0x0000002402047981 */ /* 0x000ea4000c1e1500 */
[----:B--2---:R-:W-:-:S06]  /*1690*/  HADD2.F32 R4, -RZ, R4.H0_H0 ;  /* 0x20000004ff047230 */ /* 0x004fcc0000004100 */
[----:B------:R-:W0:Y:S02]  /*16a0*/  F2I.FTZ.TRUNC.NTZ R4, R4 ;  /* 0x0000000400047305 */ /* 0x000e24000021f100 */
[----:B0-----:R-:W-:Y:S01]  /*16b0*/  PRMT R0, R4, 0x7610, R0 ;  /* 0x0000761004007816 */ /* 0x001fe20000000000 */
[----:B------:R-:W-:Y:S06]  /*16c0*/  BRA `(.L_x_43448) ;  /* 0x0000000800e47947 */ /* 0x000fec0003800000 */
.L_x_43451:
        /* <DEDUP_REMOVED lines=9> */
.L_x_43454:
[----:B------:R-:W2:Y:S02]  /*1760*/  LDG.E.U16 R2, desc[UR36][R2.64] ;  /* 0x0000002402027981 */ /* 0x000ea4000c1e1500 */
[----:B--2---:R-:W-:-:S06]  /*1770*/  HADD2.F32 R4, -RZ, R2.H0_H0 ;  /* 0x20000002ff047230 */ /* 0x004fcc0000004100 */
[----:B------:R-:W0:Y:S02]  /*1780*/  F2I.FTZ.TRUNC.NTZ R4, R4 ;  /* 0x0000000400047305 */ /* 0x000e24000021f100 */
[----:B0-----:R-:W-:Y:S01]  /*1790*/  PRMT R0, R4, 0x7610, R0 ;  /* 0x0000761004007816 */ /* 0x001fe20000000000 */
[----:B------:R-:W-:Y:S06]  /*17a0*/  BRA `(.L_x_43448) ;  /* 0x0000000800ac7947 */ /* 0x000fec0003800000 */
.L_x_43453:
[----:B------:R-:W2:Y:S02]  /*17b0*/  LDG.E.64 R2, desc[UR36][R2.64] ;  /* 0x0000002402027981 */ /* 0x000ea4000c1e1b00 */
[----:B--2---:R0:W1:Y:S01]  /*17c0*/  F2I.F64.TRUNC R0, R2 ;  /* 0x0000000200007311 */ /* 0x004062000030d100 */
[----:B------:R-:W-:Y:S05]  /*17d0*/  BRA `(.L_x_43448) ;  /* 0x0000000800a07947 */ /* 0x000fea0003800000 */
.L_x_43443:
        /* <DEDUP_REMOVED lines=12> */
.L_x_43457:
[----:B------:R-:W2:Y:S02]  /*18a0*/  LDG.E.64 R2, desc[UR36][R2.64] ;  /* 0x0000002402027981 */ /* 0x000ea4000c1e1b00 */
[----:B--2---:R3:W4:Y:S01]  /*18b0*/  F2I.F64.TRUNC R0, R2 ;  /* 0x0000000200007311 */ /* 0x004722000030d100 */
[----:B------:R-:W-:Y:S05]  /*18c0*/  BRA `(.L_x_43448) ;  /* 0x0000000800647947 */ /* 0x000fea0003800000 */
.L_x_43456:
        /* <DEDUP_REMOVED lines=27> */
.L_x_43459:
        /* <DEDUP_REMOVED lines=14> */
.L_x_43458:
[----:B------:R-:W2:Y:S02]  /*1b60*/  LDG.E.U16 R4, desc[UR36][R2.64] ;  /* 0x0000002402047981 */ /* 0x000ea4000c1e1500 */
[----:B--2---:R-:W-:-:S06]  /*1b70*/  IMAD.U32 R4, R4, 0x10000, RZ ;  /* 0x0001000004047824 */ /* 0x004fcc00078e00ff */
[----:B------:R-:W0:Y:S02]  /*1b80*/  F2I.FTZ.TRUNC.NTZ R4, R4 ;  /* 0x0000000400047305 */ /* 0x000e24000021f100 */
[----:B0-----:R-:W-:Y:S01]  /*1b90*/  PRMT R0, R4, 0x7610, R0 ;  /* 0x0000761004007816 */ /* 0x001fe20000000000 */
[----:B------:R-:W-:Y:S06]  /*1ba0*/  BRA `(.L_x_43448) ;  /* 0x0000000400ac7947 */ /* 0x000fec0003800000 */
.L_x_43455:
        /* <DEDUP_REMOVED lines=10> */
.L_x_43462:
        /* <DEDUP_REMOVED lines=21> */
.L_x_43466:
[----:B------:R-:W-:Y:S05]  /*1da0*/  BSYNC.RECONVERGENT B1 ;  /* 0x0000000000017941 */ /* 0x000fea0003800200 */
.L_x_43465:
[----:B------:R-:W-:Y:S02]  /*1db0*/  SHF.L.U32 R0, R0, 0x14, RZ ;  /* 0x0000001400007819 */ /* 0x000fe400000006ff */
[----:B------:R-:W-:-:S04]  /*1dc0*/  LEA R2, R2, 0x3b800000, 0x17 ;  /* 0x3b80000002027811 */ /* 0x000fc800078eb8ff */
[----:B------:R-:W-:-:S07]  /*1dd0*/  LOP3.LUT R4, R2, R0, R7, 0xfe, !PT ;  /* 0x0000000002047212 */ /* 0x000fce00078efe07 */
.L_x_43464:
[----:B------:R-:W-:Y:S05]  /*1de0*/  BSYNC.RECONVERGENT B0 ;  /* 0x0000000000007941 */ /* 0x000fea0003800200 */
.L_x_43463:
[----:B------:R-:W0:Y:S02]  /*1df0*/  F2I.FTZ.TRUNC.NTZ R4, R4 ;  /* 0x0000000400047305 */ /* 0x000e24000021f100 */
[----:B0-----:R-:W-:Y:S01]  /*1e00*/  PRMT R0, R4, 0x7610, R0 ;  /* 0x0000761004007816 */ /* 0x001fe20000000000 */
[----:B------:R-:W-:Y:S06]  /*1e10*/  BRA `(.L_x_43448) ;  /* 0x0000000400107947 */ /* 0x000fec0003800000 */
.L_x_43461:
        /* <DEDUP_REMOVED lines=21> */
.L_x_43470:
[----:B------:R-:W-:Y:S05]  /*1f70*/  BSYNC.RECONVERGENT B1 ;  /* 0x0000000000017941 */ /* 0x000fea0003800200 */
.L_x_43469:
[----:B------:R-:W-:Y:S01]  /*1f80*/  IMAD.SHL.U32 R0, R0, 0x200000, RZ ;  /* 0x0020000000007824 */ /* 0x000fe200078e00ff */
[----:B------:R-:W-:-:S04]  /*1f90*/  LEA R2, R2, 0x37800000, 0x17 ;  /* 0x3780000002027811 */ /* 0x000fc800078eb8ff */
[----:B------:R-:W-:-:S07]  /*1fa0*/  LOP3.LUT R4, R2, R0, R7, 0xfe, !PT ;  /* 0x0000000002047212 */ /* 0x000fce00078efe07 */
.L_x_43468:
[----:B------:R-:W-:Y:S05]  /*1fb0*/  BSYNC.RECONVERGENT B0 ;  /* 0x0000000000007941 */ /* 0x000fea0003800200 */
.L_x_43467:
[----:B------:R-:W0:Y:S02]  /*1fc0*/  F2I.FTZ.TRUNC.NTZ R4, R4 ;  /* 0x0000000400047305 */ /* 0x000e24000021f100 */
[----:B0-----:R-:W-:Y:S01]  /*1fd0*/  PRMT R0, R4, 0x7610, R0 ;  /* 0x0000761004007816 */ /* 0x001fe20000000000 */
[----:B------:R-:W-:Y:S06]  /*1fe0*/  BRA `(.L_x_43448) ;  /* 0x00000000009c7947 */ /* 0x000fec0003800000 */
.L_x_43460:
[----:B------:R-:W-:-:S09]  /*1ff0*/  UISETP.NE.AND UP0, UPT, UR4, 0x1c, UPT ;  /* 0x0000001c0400788c */ /* 0x000fd2000bf05270 */
[----:B------:R-:W-:Y:S05]  /*2000*/  BRA.U !UP0, `(.L_x_43471) ;  /* 0x0000000108907547 */ /* 0x000fea000b800000 */
[----:B------:R-:W-:-:S09]  /*2010*/  UISETP.NE.AND UP0, UPT, UR4, 0x1d, UPT ;  /* 0x0000001d0400788c */ /* 0x000fd2000bf05270 */
[----:B------:R-:W-:Y:S05]  /*2020*/  BRA.U !UP0, `(.L_x_43472) ;  /* 0x0000000108807547 */ /* 0x000fea000b800000 */
[----:B------:R-:W-:-:S09]  /*2030*/  UISETP.NE.AND UP0, UPT, UR4, 0x2c, UPT ;  /* 0x0000002c0400788c */ /* 0x000fd2000bf05270 */
[----:B------:R-:W-:Y:S05]  /*2040*/  BRA.U !UP0, `(.L_x_43473) ;  /* 0x0000000108487547 */ /* 0x000fea000b800000 */
.L_x_43447:
        /* <DEDUP_REMOVED lines=16> */
.L_x_43474:
[----:B------:R-:W-:Y:S01]  /*2150*/  PRMT R0, RZ, 0x7610, R0 ;  /* 0x00007610ff007816 */ /* 0x000fe20000000000 */
[----:B------:R-:W-:Y:S06]  /*2160*/  BRA `(.L_x_43448) ;  /* 0x00000000003c7947 */ /* 0x000fec0003800000 */
.L_x_43473:
        /* <DEDUP_REMOVED lines=8> */
.L_x_43476:
[----:B------:R-:W-:Y:S05]  /*21f0*/  BSYNC.RECONVERGENT B0 ;  /* 0x0000000000007941 */ /* 0x000fea0003800200 */
.L_x_43475:
[----:B------:R-:W0:Y:S02]  /*2200*/  F2I.FTZ.TRUNC.NTZ R4, R4 ;  /* 0x0000000400047305 */ /* 0x000e24000021f100 */
[----:B0-----:R-:W-:Y:S01]  /*2210*/  PRMT R0, R4, 0x7610, R0 ;  /* 0x0000761004007816 */ /* 0x001fe20000000000 */
[----:B------:R-:W-:Y:S06]  /*2220*/  BRA `(.L_x_43448) ;  /* 0x00000000000c7947 */ /* 0x000fec0003800000 */
.L_x_43472:
[----:B------:R2:W5:Y:S01]  /*2230*/  LDG.E.U16 R0, desc[UR36][R2.64] ;  /* 0x0000002402007981 */ /* 0x000562000c1e1500 */
[----:B------:R-:W-:Y:S05]  /*2240*/  BRA `(.L_x_43448) ;  /* 0x0000000000047947 */ /* 0x000fea0003800000 */
.L_x_43471:
[----:B------:R1:W5:Y:S02]  /*2250*/  LDG.E.U16 R0, desc[UR36][R2.64] ;  /* 0x0000002402007981 */ /* 0x000364000c1e1500 */
.L_x_43448:
        /* <DEDUP_REMOVED lines=32> */
[----:B------:R-:W-:Y:S02]  /*2460*/  IADD3 R2, P2, PT, R16, UR6, RZ ;  /* 0x0000000610027c10 */ /* 0x000fe4000ff5e0ff */
[----:B------:R-:W-:-:S04]  /*2470*/  SEL R3, R19, RZ, !P0 ;  /* 0x000000ff13037207 */ /* 0x000fc80004000000 */
[----:B------:R-:W-:Y:S01]  /*2480*/  SEL R5, R3, RZ, P1 ;  /* 0x000000ff03057207 */ /* 0x000fe20000800000 */
[----:B------:R-:W-:-:S03]  /*2490*/  IMAD.X R3, RZ, RZ, UR7, P2 ;  /* 0x00000007ff037e24 */ /* 0x000fc600090e06ff */
        /* <DEDUP_REMOVED lines=12> */
.L_x_43480:
[----:B------:R3:W-:Y:S01]  /*2560*/  STG.E.U8 desc[UR36][R2.64], R9 ;  /* 0x0000000902007986 */ /* 0x0007e2000c101124 */
[----:B------:R-:W-:Y:S05]  /*2570*/  BRA `(.L_x_43482) ;  /* 0x0000000c00507947 */ /* 0x000fea0003800000 */
.L_x_43479:
        /* <DEDUP_REMOVED lines=10> */
.L_x_43484:
[----:B------:R-:W-:-:S05]  /*2620*/  PRMT R5, R9, 0x9910, RZ ;  /* 0x0000991009057816 */ /* 0x000fca00000000ff */
[----:B------:R1:W-:Y:S01]  /*2630*/  STG.E desc[UR36][R2.64], R5 ;  /* 0x0000000502007986 */ /* 0x0003e2000c101924 */
[----:B------:R-:W-:Y:S05]  /*2640*/  BRA `(.L_x_43482) ;  /* 0x0000000c001c7947 */ /* 0x000fea0003800000 */
.L_x_43483:
[----:B------:R2:W-:Y:S01]  /*2650*/  STG.E.U16 desc[UR36][R2.64], R9 ;  /* 0x0000000902007986 */ /* 0x0005e2000c101524 */
[----:B------:R-:W-:Y:S05]  /*2660*/  BRA `(.L_x_43482) ;  /* 0x0000000c00147947 */ /* 0x000fea0003800000 */
.L_x_43478:
        /* <DEDUP_REMOVED lines=9> */
.L_x_43486:
[----:B------:R-:W0:Y:S02]  /*2700*/  I2F.S16 R0, R9 ;  /* 0x0000000900007306 */ /* 0x000e240000101400 */
[----:B0-----:R-:W-:-:S05]  /*2710*/  F2FP.F16.F32.PACK_AB R0, RZ, R0 ;  /* 0x00000000ff00723e */ /* 0x001fca00000000ff */
[----:B------:R0:W-:Y:S01]  /*2720*/  STG.E.U16 desc[UR36][R2.64], R0 ;  /* 0x0000000002007986 */ /* 0x0001e2000c101524 */
[----:B------:R-:W-:Y:S05]  /*2730*/  BRA `(.L_x_43482) ;  /* 0x0000000800e07947 */ /* 0x000fea0003800000 */
.L_x_43485:
        /* <DEDUP_REMOVED lines=10> */
.L_x_43488:
[----:B------:R-:W0:Y:S02]  /*27e0*/  I2F.S16 R9, R9 ;  /* 0x0000000900097306 */ /* 0x000e240000101400 */
[----:B0-----:R-:W-:-:S04]  /*27f0*/  F2FP.F16.F32.PACK_AB R5, RZ, R9 ;  /* 0x00000009ff05723e */ /* 0x001fc800000000ff */
[----:B------:R-:W-:-:S05]  /*2800*/  PRMT R5, R5, 0x5410, RZ ;  /* 0x0000541005057816 */ /* 0x000fca00000000ff */
[----:B------:R0:W-:Y:S01]  /*2810*/  STG.E desc[UR36][R2.64], R5 ;  /* 0x0000000502007986 */ /* 0x0001e2000c101924 */
[----:B------:R-:W-:Y:S05]  /*2820*/  BRA `(.L_x_43482) ;  /* 0x0000000800a47947 */ /* 0x000fea0003800000 */
.L_x_43487:
[----:B------:R-:W0:Y:S02]  /*2830*/  I2F.F64.S16 R4, R9 ;  /* 0x0000000900047312 */ /* 0x000e240000101c00 */
[----:B0-----:R0:W-:Y:S01]  /*2840*/  STG.E.64 desc[UR36][R2.64], R4 ;  /* 0x0000000402007986 */ /* 0x0011e2000c101b24 */
[----:B------:R-:W-:Y:S05]  /*2850*/  BRA `(.L_x_43482) ;  /* 0x0000000800987947 */ /* 0x000fea0003800000 */
.L_x_43477:
        /* <DEDUP_REMOVED lines=13> */
.L_x_43491:
[----:B------:R-:W0:Y:S01]  /*2930*/  I2F.F64.S16 R4, R9 ;  /* 0x0000000900047312 */ /* 0x000e220000101c00 */
[----:B------:R-:W-:-:S05]  /*2940*/  CS2R R6, SRZ ;  /* 0x0000000000067805 */ /* 0x000fca000001ff00 */
[----:B0-----:R0:W-:Y:S01]  /*2950*/  STG.E.128 desc[UR36][R2.64], R4 ;  /* 0x0000000402007986 */ /* 0x0011e2000c101d24 */
[----:B------:R-:W-:Y:S05]  /*2960*/  BRA `(.L_x_43482) ;  /* 0x0000000800547947 */ /* 0x000fea0003800000 */
.L_x_43490:
        /* <DEDUP_REMOVED lines=19> */
.L_x_43495:
[----:B------:R-:W-:Y:S05]  /*2aa0*/  BSYNC.RECONVERGENT B0 ;  /* 0x0000000000007941 */ /* 0x000fea0003800200 */
.L_x_43494:
[----:B------:R-:W-:-:S05]  /*2ab0*/  LOP3.LUT R5, R0, 0x80, R5, 0xf8, !PT ;  /* 0x0000008000057812 */ /* 0x000fca00078ef805 */
[----:B------:R0:W-:Y:S01]  /*2ac0*/  STG.E.U8 desc[UR36][R2.64], R5 ;  /* 0x0000000502007986 */ /* 0x0001e2000c101124 */
[----:B------:R-:W-:Y:S05]  /*2ad0*/  BRA `(.L_x_43482) ;  /* 0x0000000400f87947 */ /* 0x000fea0003800000 */
.L_x_43493:
        /* <DEDUP_REMOVED lines=15> */
.L_x_43497:
[----:B------:R-:W-:Y:S05]  /*2bd0*/  BSYNC.RECONVERGENT B0 ;  /* 0x0000000000007941 */ /* 0x000fea0003800200 */
.L_x_43496:
[----:B------:R-:W-:-:S05]  /*2be0*/  LOP3.LUT R5, R0, 0x80, R5, 0xf8, !PT ;  /* 0x0000008000057812 */ /* 0x000fca00078ef805 */
[----:B------:R0:W-:Y:S01]  /*2bf0*/  STG.E.U8 desc[UR36][R2.64], R5 ;  /* 0x0000000502007986 */ /* 0x0001e2000c101124 */
[----:B------:R-:W-:Y:S05]  /*2c00*/  BRA `(.L_x_43482) ;  /* 0x0000000400ac7947 */ /* 0x000fea0003800000 */
.L_x_43492:
[----:B------:R-:W0:Y:S02]  /*2c10*/  I2F.S16 R0, R9 ;  /* 0x0000000900007306 */ /* 0x000e240000101400 */
[----:B0-----:R-:W-:-:S05]  /*2c20*/  F2FP.BF16.F32.PACK_AB R0, RZ, R0 ;  /* 0x00000000ff00723e */ /* 0x001fca00000010ff */
[----:B------:R0:W-:Y:S01]  /*2c30*/  STG.E.U16 desc[UR36][R2.64], R0 ;  /* 0x0000000002007986 */ /* 0x0001e2000c101524 */
[----:B------:R-:W-:Y:S05]  /*2c40*/  BRA `(.L_x_43482) ;  /* 0x00000004009c7947 */ /* 0x000fea0003800000 */
.L_x_43489:
        /* <DEDUP_REMOVED lines=10> */
.L_x_43500:
[----:B------:R-:W0:Y:S01]  /*2cf0*/  I2F.S16 R5, R9 ;  /* 0x0000000900057306 */ /* 0x000e220000101400 */
[----:B------:R-:W-:Y:S01]  /*2d00*/  BSSY.RECONVERGENT B0, `(.L_x_43501) ;  /* 0x0000014000007945 */ /* 0x000fe20003800200 */
[----:B------:R-:W-:Y:S01]  /*2d10*/  HFMA2 R0, -RZ, RZ, 0, 7.62939453125e-06 ;  /* 0x00000080ff007431 */ /* 0x000fe200000001ff */
        /* <DEDUP_REMOVED lines=10> */
.L_x_43503:
[----:B------:R-:W-:-:S04]  /*2dc0*/  SHF.R.U32.HI R0, RZ, 0x14, R5 ;  /* 0x00000014ff007819 */ /* 0x000fc80000011605 */
[----:B------:R-:W-:-:S04]  /*2dd0*/  LOP3.LUT R0, R0, 0x1, RZ, 0xc0, !PT ;  /* 0x0000000100007812 */ /* 0x000fc800078ec0ff */
[----:B------:R-:W-:-:S04]  /*2de0*/  IADD3 R0, PT, PT, R5, 0x487ffff, R0 ;  /* 0x0487ffff05007810 */ /* 0x000fc80007ffe000 */
[----:B------:R-:W-:-:S04]  /*2df0*/  SHF.R.U32.HI R0, RZ, 0x14, R0 ;  /* 0x00000014ff007819 */ /* 0x000fc80000011600 */
[----:B------:R-:W-:-:S07]  /*2e00*/  LOP3.LUT R4, R0, 0xff, RZ, 0xc0, !PT ;  /* 0x000000ff00047812 */ /* 0x000fce00078ec0ff */
.L_x_43504:
[----:B------:R-:W-:-:S04]  /*2e10*/  SHF.R.U32.HI R5, RZ, 0x18, R5 ;  /* 0x00000018ff057819 */ /* 0x000fc80000011605 */
[----:B------:R-:W-:-:S04]  /*2e20*/  LOP3.LUT R4, R4, 0x80, R5, 0xf8, !PT ;  /* 0x0000008004047812 */ /* 0x000fc800078ef805 */
[----:B------:R-:W-:-:S07]  /*2e30*/  PRMT R0, R4, 0x7610, R0 ;  /* 0x0000761004007816 */ /* 0x000fce0000000000 */
.L_x_43502:
[----:B------:R-:W-:Y:S05]  /*2e40*/  BSYNC.RECONVERGENT B0 ;  /* 0x0000000000007941 */ /* 0x000fea0003800200 */
.L_x_43501:
[----:B------:R0:W-:Y:S01]  /*2e50*/  STG.E.U8 desc[UR36][R2.64], R0 ;  /* 0x0000000002007986 */ /* 0x0001e2000c101124 */
[----:B------:R-:W-:Y:S05]  /*2e60*/  BRA `(.L_x_43482) ;  /* 0x0000000400147947 */ /* 0x000fea0003800000 */
.L_x_43499:
        /* <DEDUP_REMOVED lines=13> */
.L_x_43507:
[----:B------:R-:W-:-:S04]  /*2f40*/  SHF.R.U32.HI R0, RZ, 0x15, R5 ;  /* 0x00000015ff007819 */ /* 0x000fc80000011605 */
[----:B------:R-:W-:-:S04]  /*2f50*/  LOP3.LUT R0, R0, 0x1, RZ, 0xc0, !PT ;  /* 0x0000000100007812 */ /* 0x000fc800078ec0ff */
[----:B------:R-:W-:-:S04]  /*2f60*/  IADD3 R0, PT, PT, R5, 0x88fffff, R0 ;  /* 0x088fffff05007810 */ /* 0x000fc80007ffe000 */
[----:B------:R-:W-:-:S04]  /*2f70*/  SHF.R.U32.HI R0, RZ, 0x15, R0 ;  /* 0x00000015ff007819 */ /* 0x000fc80000011600 */
[----:B------:R-:W-:-:S07]  /*2f80*/  LOP3.LUT R4, R0, 0xff, RZ, 0xc0, !PT ;  /* 0x000000ff00047812 */ /* 0x000fce00078ec0ff */
.L_x_43508:
[----:B------:R-:W-:-:S04]  /*2f90*/  SHF.R.U32.HI R5, RZ, 0x18, R5 ;  /* 0x00000018ff057819 */ /* 0x000fc80000011605 */
[----:B------:R-:W-:-:S04]  /*2fa0*/  LOP3.LUT R4, R4, 0x80, R5, 0xf8, !PT ;  /* 0x0000008004047812 */ /* 0x000fc800078ef805 */
[----:B------:R-:W-:-:S07]  /*2fb0*/  PRMT R0, R4, 0x7610, R0 ;  /* 0x0000761004007816 */ /* 0x000fce0000000000 */
.L_x_43506:
[----:B------:R-:W-:Y:S05]  /*2fc0*/  BSYNC.RECONVERGENT B0 ;  /* 0x0000000000007941 */ /* 0x000fea0003800200 */
.L_x_43505:
[----:B------:R0:W-:Y:S01]  /*2fd0*/  STG.E.U8 desc[UR36][R2.64], R0 ;  /* 0x0000000002007986 */ /* 0x0001e2000c101124 */
[----:B------:R-:W-:Y:S05]  /*2fe0*/  BRA `(.L_x_43482) ;  /* 0x0000000000b47947 */ /* 0x000fea0003800000 */
.L_x_43498:
[----:B------:R-:W-:-:S09]  /*2ff0*/  UISETP.NE.AND UP0, UPT, UR4, 0x1c, UPT ;  /* 0x0000001c0400788c */ /* 0x000fd2000bf05270 */
[----:B------:R-:W-:Y:S05]  /*3000*/  BRA.U !UP0, `(.L_x_43509) ;  /* 0x0000000108a47547 */ /* 0x000fea000b800000 */
[----:B------:R-:W-:-:S09]  /*3010*/  UISETP.NE.AND UP0, UPT, UR4, 0x1d, UPT ;  /* 0x0000001d0400788c */ /* 0x000fd2000bf05270 */
[----:B------:R-:W-:Y:S05]  /*3020*/  BRA.U !UP0, `(.L_x_43510) ;  /* 0x00000001088c7547 */ /* 0x000fea000b800000 */
[----:B------:R-:W-:-:S09]  /*3030*/  UISETP.NE.AND UP0, UPT, UR4, 0x2c, UPT ;  /* 0x0000002c0400788c */ /* 0x000fd2000bf05270 */
[----:B------:R-:W-:Y:S05]  /*3040*/  BRA.U !UP0, `(.L_x_43511) ;  /* 0x0000000108447547 */ /* 0x000fea000b800000 */
.L_x_43481:
        /* <DEDUP_REMOVED lines=16> */
.L_x_43512:
[----:B------:R-:W-:Y:S05]  /*3150*/  BRA `(.L_x_43482) ;  /* 0x0000000000587947 */ /* 0x000fea0003800000 */
.L_x_43511:
        /* <DEDUP_REMOVED lines=16> */
.L_x_43510:
[----:B------:R-:W-:-:S04]  /*3260*/  PRMT R4, R9, 0x9910, RZ ;  /* 0x0000991009047816 */ /* 0x000fc800000000ff */
[----:B------:R-:W-:-:S05]  /*3270*/  SHF.R.S32.HI R5, RZ, 0x1f, R4 ;  /* 0x0000001fff057819 */ /* 0x000fca0000011404 */
[----:B------:R0:W-:Y:S01]  /*3280*/  STG.E.64 desc[UR36][R2.64], R4 ;  /* 0x0000000402007986 */ /* 0x0001e2000c101b24 */
[----:B------:R-:W-:Y:S05]  /*3290*/  BRA `(.L_x_43482) ;  /* 0x0000000000087947 */ /* 0x000fea0003800000 */
.L_x_43509:
[----:B------:R-:W-:-:S05]  /*32a0*/  PRMT R5, R9, 0x9910, RZ ;  /* 0x0000991009057816 */ /* 0x000fca00000000ff */
[----:B------:R0:W-:Y:S02]  /*32b0*/  STG.E desc[UR36][R2.64], R5 ;  /* 0x0000000502007986 */ /* 0x0001e4000c101924 */
.L_x_43482:
[----:B------:R-:W-:-:S07]  /*32c0*/  VIADD R17, R17, 0x80 ;  /* 0x0000008011117836 */ /* 0x000fce0000000000 */
.L_x_43441:
[----:B------:R-:W-:Y:S05]  /*32d0*/  BSYNC.RECONVERGENT B6 ;  /* 0x0000000000067941 */ /* 0x000fea0003800200 */
.L_x_43440:
        /* <DEDUP_REMOVED lines=307> */
.L_x_43515:
        /* <DEDUP_REMOVED lines=16> */
.L_x_43519:
[----:B------:R1:W5:Y:S01]  /*4710*/  LDG.E.U8 R0, desc[UR36][R2.64] ;  /* 0x0000002402007981 */ /* 0x000362000c1e1100 */
[----:B------:R-:W-:Y:S05]  /*4720*/  BRA `(.L_x_43521) ;  /* 0x0000000c004c7947 */ /* 0x000fea0003800000 */
.L_x_43518:
        /* <DEDUP_REMOVED lines=8> */
.L_x_43523:
[----:B------:R3:W5:Y:S01]  /*47b0*/  LDG.E.U16 R0, desc[UR36][R2.64] ;  /* 0x0000002402007981 */ /* 0x000762000c1e1500 */
[----:B------:R-:W-:Y:S05]  /*47c0*/  BRA `(.L_x_43521) ;  /* 0x0000000c00247947 */ /* 0x000fea0003800000 */
.L_x_43522:
[----:B------:R2:W5:Y:S01]  /*47d0*/  LDG.E.U16 R0, desc[UR36][R2.64] ;  /* 0x0000002402007981 */ /* 0x000562000c1e1500 */
[----:B------:R-:W-:Y:S05]  /*47e0*/  BRA `(.L_x_43521) ;  /* 0x0000000c001c7947 */ /* 0x000fea0003800000 */
.L_x_43517:
        /* <DEDUP_REMOVED lines=9> */
.L_x_43525:
[----:B------:R-:W2:Y:S02]  /*4880*/  LDG.E.U16 R4, desc[UR36][R2.64] ;  /* 0x0000002402047981 */ /* 0x000ea4000c1e1500 */
[----:B--2---:R-:W-:-:S06]  /*4890*/  HADD2.F32 R4, -RZ, R4.H0_H0 ;  /* 0x20000004ff047230 */ /* 0x004fcc0000004100 */
[----:B------:R-:W0:Y:S02]  /*48a0*/  F2I.FTZ.TRUNC.NTZ R4, R4 ;  /* 0x0000000400047305 */ /* 0x000e24000021f100 */
[----:B0-----:R-:W-:Y:S01]  /*48b0*/  PRMT R0, R4, 0x7610, R0 ;  /* 0x0000761004007816 */ /* 0x001fe20000000000 */
[----:B------:R-:W-:Y:S06]  /*48c0*/  BRA `(.L_x_43521) ;  /* 0x0000000800e47947 */ /* 0x000fec0003800000 */
.L_x_43524:
        /* <DEDUP_REMOVED lines=9> */
.L_x_43527:
[----:B------:R-:W2:Y:S02]  /*4960*/  LDG.E.U16 R2, desc[UR36][R2.64] ;  /* 0x0000002402027981 */ /* 0x000ea4000c1e1500 */
[----:B--2---:R-:W-:-:S06]  /*4970*/  HADD2.F32 R4, -RZ, R2.H0_H0 ;  /* 0x20000002ff047230 */ /* 0x004fcc0000004100 */
[----:B------:R-:W0:Y:S02]  /*4980*/  F2I.FTZ.TRUNC.NTZ R4, R4 ;  /* 0x0000000400047305 */ /* 0x000e24000021f100 */
[----:B0-----:R-:W-:Y:S01]  /*4990*/  PRMT R0, R4, 0x7610, R0 ;  /* 0x0000761004007816 */ /* 0x001fe20000000000 */
[----:B------:R-:W-:Y:S06]  /*49a0*/  BRA `(.L_x_43521) ;  /* 0x0000000800ac7947 */ /* 0x000fec0003800000 */
.L_x_43526:
[----:B------:R-:W2:Y:S02]  /*49b0*/  LDG.E.64 R2, desc[UR36][R2.64] ;  /* 0x0000002402027981 */ /* 0x000ea4000c1e1b00 */
[----:B--2---:R0:W1:Y:S01]  /*49c0*/  F2I.F64.TRUNC R0, R2 ;  /* 0x0000000200007311 */ /* 0x004062000030d100 */
[----:B------:R-:W-:Y:S05]  /*49d0*/  BRA `(.L_x_43521) ;  /* 0x0000000800a07947 */ /* 0x000fea0003800000 */
.L_x_43516:
        /* <DEDUP_REMOVED lines=12> */
.L_x_43530:
[----:B------:R-:W2:Y:S02]  /*4aa0*/  LDG.E.64 R2, desc[UR36][R2.64] ;  /* 0x0000002402027981 */ /* 0x000ea4000c1e1b00 */
[----:B--2---:R0:W1:Y:S01]  /*4ab0*/  F2I.F64.TRUNC R0, R2 ;  /* 0x0000000200007311 */ /* 0x004062000030d100 */
[----:B------:R-:W-:Y:S05]  /*4ac0*/  BRA `(.L_x_43521) ;  /* 0x0000000800647947 */ /* 0x000fea0003800000 */
.L_x_43529:
        /* <DEDUP_REMOVED lines=27> */
.L_x_43532:
        /* <DEDUP_REMOVED lines=14> */
.L_x_43531:
[----:B------:R-:W2:Y:S02]  /*4d60*/  LDG.E.U16 R4, desc[UR36][R2.64] ;  /* 0x0000002402047981 */ /* 0x000ea4000c1e1500 */
[----:B--2---:R-:W-:-:S06]  /*4d70*/  IMAD.U32 R4, R4, 0x10000, RZ ;  /* 0x0001000004047824 */ /* 0x004fcc00078e00ff */
[----:B------:R-:W0:Y:S02]  /*4d80*/  F2I.FTZ.TRUNC.NTZ R4, R4 ;  /* 0x0000000400047305 */ /* 0x000e24000021f100 */
[----:B0-----:R-:W-:Y:S01]  /*4d90*/  PRMT R0, R4, 0x7610, R0 ;  /* 0x0000761004007816 */ /* 0x001fe20000000000 */
[----:B------:R-:W-:Y:S06]  /*4da0*/  BRA `(.L_x_43521) ;  /* 0x0000000400ac7947 */ /* 0x000fec0003800000 */
.L_x_43528:
        /* <DEDUP_REMOVED lines=10> */
.L_x_43535:
        /* <DEDUP_REMOVED lines=21> */
.L_x_43539:
[----:B------:R-:W-:Y:S05]  /*4fa0*/  BSYNC.RECONVERGENT B1 ;  /* 0x0000000000017941 */ /* 0x000fea0003800200 */
.L_x_43538:
[----:B------:R-:W-:Y:S01]  /*4fb0*/  IMAD.SHL.U32 R0, R0, 0x100000, RZ ;  /* 0x0010000000007824 */ /* 0x000fe200078e00ff */
[----:B------:R-:W-:-:S04]  /*4fc0*/  LEA R2, R2, 0x3b800000, 0x17 ;  /* 0x3b80000002027811 */ /* 0x000fc800078eb8ff */
[----:B------:R-:W-:-:S07]  /*4fd0*/  LOP3.LUT R4, R2, R0, R7, 0xfe, !PT ;  /* 0x0000000002047212 */ /* 0x000fce00078efe07 */
.L_x_43537:
[----:B------:R-:W-:Y:S05]  /*4fe0*/  BSYNC.RECONVERGENT B0 ;  /* 0x0000000000007941 */ /* 0x000fea0003800200 */
.L_x_43536:
[----:B------:R-:W0:Y:S02]  /*4ff0*/  F2I.FTZ.TRUNC.NTZ R4, R4 ;  /* 0x0000000400047305 */ /* 0x000e24000021f100 */
[----:B0-----:R-:W-:Y:S01]  /*5000*/  PRMT R0, R4, 0x7610, R0 ;  /* 0x0000761004007816 */ /* 0x001fe20000000000 */
[----:B------:R-:W-:Y:S06]  /*5010*/  BRA `(.L_x_43521) ;  /* 0x0000000400107947 */ /* 0x000fec0003800000 */
.L_x_43534:
        /* <DEDUP_REMOVED lines=21> */
.L_x_43543:
[----:B------:R-:W-:Y:S05]  /*5170*/  BSYNC.RECONVERGENT B1 ;  /* 0x0000000000017941 */ /* 0x000fea0003800200 */
.L_x_43542:
[----:B------:R-:W-:Y:S02]  /*5180*/  SHF.L.U32 R0, R0, 0x15, RZ ;  /* 0x0000001500007819 */ /* 0x000fe400000006ff */
[----:B------:R-:W-:-:S04]  /*5190*/  LEA R2, R2, 0x37800000, 0x17 ;  /* 0x3780000002027811 */ /* 0x000fc800078eb8ff */
[----:B------:R-:W-:-:S07]  /*51a0*/  LOP3.LUT R4, R2, R0, R7, 0xfe, !PT ;  /* 0x0000000002047212 */ /* 0x000fce00078efe07 */
.L_x_43541:
[----:B------:R-:W-:Y:S05]  /*51b0*/  BSYNC.RECONVERGENT B0 ;  /* 0x0000000000007941 */ /* 0x000fea0003800200 */
.L_x_43540:
[----:B------:R-:W0:Y:S02]  /*51c0*/  F2I.FTZ.TRUNC.NTZ R4, R4 ;  /* 0x0000000400047305 */ /* 0x000e24000021f100 */
[----:B0-----:R-:W-:Y:S01]  /*51d0*/  PRMT R0, R4, 0x7610, R0 ;  /* 0x0000761004007816 */ /* 0x001fe20000000000 */
[----:B------:R-:W-:Y:S06]  /*51e0*/  BRA `(.L_x_43521) ;  /* 0x00000000009c7947 */ /* 0x000fec0003800000 */
.L_x_43533:
        /* <DEDUP_REMOVED lines=14> */
.L_x_43547:
[----:B------:R-:W-:Y:S05]  /*52d0*/  BSYNC.RECONVERGENT B0 ;  /* 0x0000000000007941 */ /* 0x000fea0003800200 */
.L_x_43546:
[----:B------:R-:W0:Y:S02]  /*52e0*/  F2I.FTZ.TRUNC.NTZ R4, R4 ;  /* 0x0000000400047305 */ /* 0x000e24000021f100 */
[----:B0-----:R-:W-:Y:S01]  /*52f0*/  PRMT R0, R4, 0x7610, R0 ;  /* 0x0000761004007816 */ /* 0x001fe20000000000 */
[----:B------:R-:W-:Y:S06]  /*5300*/  BRA `(.L_x_43521) ;  /* 0x0000000000547947 */ /* 0x000fec0003800000 */
.L_x_43520:
        /* <DEDUP_REMOVED lines=16> */
.L_x_43548:
[----:B------:R-:W-:Y:S01]  /*5410*/  PRMT R0, RZ, 0x7610, R0 ;  /* 0x00007610ff007816 */ /* 0x000fe20000000000 */
[----:B------:R-:W-:Y:S06]  /*5420*/  BRA `(.L_x_43521) ;  /* 0x00000000000c7947 */ /* 0x000fec0003800000 */
.L_x_43545:
[----:B------:R0:W5:Y:S01]  /*5430*/  LDG.E.U16 R0, desc[UR36][R2.64] ;  /* 0x0000002402007981 */ /* 0x000162000c1e1500 */
[----:B------:R-:W-:Y:S05]  /*5440*/  BRA `(.L_x_43521) ;  /* 0x0000000000047947 */ /* 0x000fea0003800000 */
.L_x_43544:
[----:B------:R0:W5:Y:S02]  /*5450*/  LDG.E.U16 R0, desc[UR36][R2.64] ;  /* 0x0000002402007981 */ /* 0x000164000c1e1500 */
.L_x_43521:
[-C--:B------:R-:W-:Y:S01]  /*5460*/  IABS R5, R18.reuse ;  /* 0x0000001200057213 */ /* 0x080fe20000000000 */
[----:B------:R-:W0:Y:S01]  /*5470*/  LDCU.64 UR6, c[0x0][0x580] ;  /* 0x0000b000ff0677ac */ /* 0x000e220008000a00 */
[----:B-1---5:R-:W-:Y:S02]  /*5480*/  PRMT R0, R0, 0x9910, RZ ;  /* 0x0000991000007816 */ /* 0x022fe400000000ff */
[----:B------:R-:W1:Y:S01]  /*5490*/  I2F.RP R4, R5 ;  /* 0x0000000500047306 */ /* 0x000e620000209400 */
[----:B------:R-:W-:Y:S01]  /*54a0*/  IABS R8, R18 ;  /* 0x0000001200087213 */ /* 0x000fe20000000000 */
[----:B------:R-:W-:Y:S01]  /*54b0*/  UPRMT UR4, UR41, 0x9910, URZ ;  /* 0x0000991029047896 */ /* 0x000fe200080000ff */
[----:B------:R-:W-:Y:S02]  /*54c0*/  ISETP.GE.AND P1, PT, R0, RZ, PT ;  /* 0x000000ff0000720c */ /* 0x000fe40003f26270 */
[----:B------:R-:W-:Y:S01]  /*54d0*/  ISETP.NE.AND P2, PT, R18, RZ, PT ;  /* 0x000000ff1200720c */ /* 0x000fe20003f45270 */
[----:B------:R-:W-:Y:S01]  /*54e0*/  IMAD.MOV R8, RZ, RZ, -R8 ;  /* 0x000000ffff087224 */ /* 0x000fe200078e0a08 */
[----:B------:R-:W-:Y:S01]  /*54f0*/  UISETP.GT.AND UP0, UPT, UR4, 0x9, UPT ;  /* 0x000000090400788c */ /* 0x000fe2000bf04270 */
[----:B-1----:R-:W0:Y:S02]  /*5500*/  MUFU.RCP R4, R4 ;  /* 0x0000000400047308 */ /* 0x002e240000001000 */
[----:B0-234-:R-:W-:-:S06]  /*5510*/  VIADD R2, R4, 0xffffffe ;  /* 0x0ffffffe04027836 */ /* 0x01dfcc0000000000 */
[----:B------:R0:W1:Y:S02]  /*5520*/  F2I.FTZ.U32.TRUNC.NTZ R3, R2 ;  /* 0x0000000200037305 */ /* 0x000064000021f000 */
[----:B0-----:R-:W-:Y:S01]  /*5530*/  MOV R2, RZ ;  /* 0x000000ff00027202 */ /* 0x001fe20000000f00 */
[----:B-1----:R-:W-:-:S04]  /*5540*/  IMAD.MOV R6, RZ, RZ, -R3 ;  /* 0x000000ffff067224 */ /* 0x002fc800078e0a03 */
[----:B------:R-:W-:Y:S01]  /*5550*/  IMAD R7, R6, R5, RZ ;  /* 0x0000000506077224 */ /* 0x000fe200078e02ff */
[----:B------:R-:W-:-:S03]  /*5560*/  IABS R6, R0 ;  /* 0x0000000000067213 */ /* 0x000fc60000000000 */
[----:B------:R-:W-:-:S04]  /*5570*/  IMAD.HI.U32 R4, R3, R7, R2 ;  /* 0x0000000703047227 */ /* 0x000fc800078e0002 */
[----:B------:R-:W-:Y:S02]  /*5580*/  IMAD.MOV.U32 R3, RZ, RZ, R6 ;  /* 0x000000ffff037224 */ /* 0x000fe400078e0006 */
        /* <DEDUP_REMOVED lines=30> */
.L_x_43552:
[----:B------:R0:W-:Y:S01]  /*5770*/  STG.E.U8 desc[UR36][R2.64], R9 ;  /* 0x0000000902007986 */ /* 0x0001e2000c101124 */
[----:B------:R-:W-:Y:S05]  /*5780*/  BRA `(.L_x_43554) ;  /* 0x0000000c004c7947 */ /* 0x000fea0003800000 */
.L_x_43551:
        /* <DEDUP_REMOVED lines=10> */
.L_x_43556:
[----:B------:R-:W-:-:S05]  /*5830*/  PRMT R5, R9, 0x9910, RZ ;  /* 0x0000991009057816 */ /* 0x000fca00000000ff */
[----:B------:R0:W-:Y:S01]  /*5840*/  STG.E desc[UR36][R2.64], R5 ;  /* 0x0000000502007986 */ /* 0x0001e2000c101924 */
[----:B------:R-:W-:Y:S05]  /*5850*/  BRA `(.L_x_43554) ;  /* 0x0000000c00187947 */ /* 0x000fea0003800000 */
.L_x_43555:
[----:B------:R0:W-:Y:S01]  /*5860*/  STG.E.U16 desc[UR36][R2.64], R9 ;  /* 0x0000000902007986 */ /* 0x0001e2000c101524 */
[----:B------:R-:W-:Y:S05]  /*5870*/  BRA `(.L_x_43554) ;  /* 0x0000000c00107947 */ /* 0x000fea0003800000 */
.L_x_43550:
        /* <DEDUP_REMOVED lines=9> */
.L_x_43558:
[----:B------:R-:W0:Y:S02]  /*5910*/  I2F.S16 R0, R9 ;  /* 0x0000000900007306 */ /* 0x000e240000101400 */
[----:B0-----:R-:W-:-:S05]  /*5920*/  F2FP.F16.F32.PACK_AB R0, RZ, R0 ;  /* 0x00000000ff00723e */ /* 0x001fca00000000ff */
[----:B------:R0:W-:Y:S01]  /*5930*/  STG.E.U16 desc[UR36][R2.64], R0 ;  /* 0x0000000002007986 */ /* 0x0001e2000c101524 */
[----:B------:R-:W-:Y:S05]  /*5940*/  BRA `(.L_x_43554) ;  /* 0x0000000800dc7947 */ /* 0x000fea0003800000 */
.L_x_43557:
        /* <DEDUP_REMOVED lines=10> */
.L_x_43560:
[----:B------:R-:W0:Y:S02]  /*59f0*/  I2F.S16 R9, R9 ;  /* 0x0000000900097306 */ /* 0x000e240000101400 */
[----:B0-----:R-:W-:-:S04]  /*5a00*/  F2FP.F16.F32.PACK_AB R5, RZ, R9 ;  /* 0x00000009ff05723e */ /* 0x001fc800000000ff */
[----:B------:R-:W-:-:S05]  /*5a10*/  PRMT R5, R5, 0x5410, RZ ;  /* 0x0000541005057816 */ /* 0x000fca00000000ff */
[----:B------:R0:W-:Y:S01]  /*5a20*/  STG.E desc[UR36][R2.64], R5 ;  /* 0x0000000502007986 */ /* 0x0001e2000c101924 */
[----:B------:R-:W-:Y:S05]  /*5a30*/  BRA `(.L_x_43554) ;  /* 0x0000000800a07947 */ /* 0x000fea0003800000 */
.L_x_43559:
[----:B------:R-:W0:Y:S02]  /*5a40*/  I2F.F64.S16 R4, R9 ;  /* 0x0000000900047312 */ /* 0x000e240000101c00 */
[----:B0-----:R0:W-:Y:S01]  /*5a50*/  STG.E.64 desc[UR36][R2.64], R4 ;  /* 0x0000000402007986 */ /* 0x0011e2000c101b24 */
[----:B------:R-:W-:Y:S05]  /*5a60*/  BRA `(.L_x_43554) ;  /* 0x0000000800947947 */ /* 0x000fea0003800000 */
.L_x_43549:
        /* <DEDUP_REMOVED lines=12> */
.L_x_43564:
        /* <DEDUP_REMOVED lines=18> */
.L_x_43567:
[----:B------:R-:W-:-:S04]  /*5c50*/  SHF.R.U32.HI R5, RZ, 0x18, R5 ;  /* 0x00000018ff057819 */ /* 0x000fc80000011605 */
[----:B------:R-:W-:-:S07]  /*5c60*/  LOP3.LUT R0, R0, 0x80, R5, 0xf8, !PT ;  /* 0x0000008000007812 */ /* 0x000fce00078ef805 */
.L_x_43566:
[----:B------:R-:W-:Y:S05]  /*5c70*/  BSYNC.RECONVERGENT B0 ;  /* 0x0000000000007941 */ /* 0x000fea0003800200 */
.L_x_43565:
[----:B------:R0:W-:Y:S01]  /*5c80*/  STG.E.U8 desc[UR36][R2.64], R0 ;  /* 0x0000000002007986 */ /* 0x0001e2000c101124 */
[----:B------:R-:W-:Y:S05]  /*5c90*/  BRA `(.L_x_43554) ;  /* 0x0000000800087947 */ /* 0x000fea0003800000 */
.L_x_43563:
        /* <DEDUP_REMOVED lines=18> */
.L_x_43570:
[----:B------:R-:W-:-:S04]  /*5dc0*/  SHF.R.U32.HI R5, RZ, 0x18, R5 ;  /* 0x00000018ff057819 */ /* 0x000fc80000011605 */
[----:B------:R-:W-:-:S07]  /*5dd0*/  LOP3.LUT R0, R0, 0x80, R5, 0xf8, !PT ;  /* 0x0000008000007812 */ /* 0x000fce00078ef805 */
.L_x_43569:
[----:B------:R-:W-:Y:S05]  /*5de0*/  BSYNC.RECONVERGENT B0 ;  /* 0x0000000000007941 */ /* 0x000fea0003800200 */
.L_x_43568:
[----:B------:R0:W-:Y:S01]  /*5df0*/  STG.E.U8 desc[UR36][R2.64], R0 ;  /* 0x0000000002007986 */ /* 0x0001e2000c101124 */
[----:B------:R-:W-:Y:S05]  /*5e00*/  BRA `(.L_x_43554) ;  /* 0x0000000400ac7947 */ /* 0x000fea0003800000 */
.L_x_43562:
        /* <DEDUP_REMOVED lines=22> */
.L_x_43572:
[----:B------:R-:W-:-:S04]  /*5f70*/  PRMT R4, R9, 0x9910, RZ ;  /* 0x0000991009047816 */ /* 0x000fc800000000ff */
[----:B------:R-:W-:-:S05]  /*5f80*/  SHF.R.S32.HI R5, RZ, 0x1f, R4 ;  /* 0x0000001fff057819 */ /* 0x000fca0000011404 */
[----:B------:R0:W-:Y:S01]  /*5f90*/  STG.E.64 desc[UR36][R2.64], R4 ;  /* 0x0000000402007986 */ /* 0x0001e2000c101b24 */
[----:B------:R-:W-:Y:S05]  /*5fa0*/  BRA `(.L_x_43554) ;  /* 0x0000000400447947 */ /* 0x000fea0003800000 */
.L_x_43571:
[----:B------:R-:W-:-:S05]  /*5fb0*/  PRMT R5, R9, 0x9910, RZ ;  /* 0x0000991009057816 */ /* 0x000fca00000000ff */
[----:B------:R0:W-:Y:S01]  /*5fc0*/  STG.E desc[UR36][R2.64], R5 ;  /* 0x0000000502007986 */ /* 0x0001e2000c101924 */
[----:B------:R-:W-:Y:S05]  /*5fd0*/  BRA `(.L_x_43554) ;  /* 0x0000000400387947 */ /* 0x000fea0003800000 */
.L_x_43561:
        /* <DEDUP_REMOVED lines=11> */
.L_x_43574:
[----:B------:R-:W0:Y:S01]  /*6090*/  I2F.F64.S16 R4, R9 ;  /* 0x0000000900047312 */ /* 0x000e220000101c00 */
[----:B------:R-:W-:-:S05]  /*60a0*/  CS2R R6, SRZ ;  /* 0x0000000000067805 */ /* 0x000fca000001ff00 */
[----:B0-----:R4:W-:Y:S01]  /*60b0*/  STG.E.128 desc[UR36][R2.64], R4 ;  /* 0x0000000402007986 */ /* 0x0019e2000c101d24 */
[----:B------:R-:W-:Y:S05]  /*60c0*/  BRA `(.L_x_43554) ;  /* 0x0000000000fc7947 */ /* 0x000fea0003800000 */
.L_x_43573:
[----:B------:R-:W-:-:S09]  /*60d0*/  UISETP.NE.AND UP0, UPT, UR4, 0xf, UPT ;  /* 0x0000000f0400788c */ /* 0x000fd2000bf05270 */
[----:B------:R-:W-:Y:S05]  /*60e0*/  BRA.U !UP0, `(.L_x_43575) ;  /* 0x0000000108e87547 */ /* 0x000fea000b800000 */
[----:B------:R-:W-:-:S09]  /*60f0*/  UISETP.NE.AND UP0, UPT, UR4, 0x17, UPT ;  /* 0x000000170400788c */ /* 0x000fd2000bf05270 */
[----:B------:R-:W-:Y:S05]  /*6100*/  BRA.U !UP0, `(.L_x_43576) ;  /* 0x0000000108907547 */ /* 0x000fea000b800000 */
[----:B------:R-:W-:-:S09]  /*6110*/  UISETP.NE.AND UP0, UPT, UR4, 0x18, UPT ;  /* 0x000000180400788c */ /* 0x000fd2000bf05270 */
[----:B------:R-:W-:Y:S05]  /*6120*/  BRA.U !UP0, `(.L_x_43577) ;  /* 0x0000000108447547 */ /* 0x000fea000b800000 */
.L_x_43553:
        /* <DEDUP_REMOVED lines=16> */
.L_x_43578:
[----:B------:R-:W-:Y:S05]  /*6230*/  BRA `(.L_x_43554) ;  /* 0x0000000000a07947 */ /* 0x000fea0003800000 */
.L_x_43577:
        /* <DEDUP_REMOVED lines=13> */
.L_x_43580:
[----:B------:R-:W-:Y:S05]  /*6310*/  BSYNC.RECONVERGENT B0 ;  /* 0x0000000000007941 */ /* 0x000fea0003800200 */
.L_x_43579:
[----:B------:R-:W-:-:S05]  /*6320*/  LOP3.LUT R5, R0, 0x80, R5, 0xf8, !PT ;  /* 0x0000008000057812 */ /* 0x000fca00078ef805 */
[----:B------:R2:W-:Y:S01]  /*6330*/  STG.E.U8 desc[UR36][R2.64], R5 ;  /* 0x0000000502007986 */ /* 0x0005e2000c101124 */
[----:B------:R-:W-:Y:S05]  /*6340*/  BRA `(.L_x_43554) ;  /* 0x00000000005c7947 */ /* 0x000fea0003800000 */
.L_x_43576:
        /* <DEDUP_REMOVED lines=12> */
.L_x_43582:
[----:B------:R-:W-:Y:S02]  /*6410*/  ISETP.GT.U32.AND P0, PT, R4, 0x7f800000, PT ;  /* 0x7f8000000400780c */ /* 0x000fe40003f04070 */
[----:B------:R-:W-:-:S04]  /*6420*/  MOV R0, 0x7f ;  /* 0x0000007f00007802 */ /* 0x000fc80000000f00 */
[----:B------:R-:W-:-:S07]  /*6430*/  SEL R0, R0, 0x7c, P0 ;  /* 0x0000007c00007807 */ /* 0x000fce0000000000 */
.L_x_43583:
[----:B------:R-:W-:Y:S05]  /*6440*/  BSYNC.RECONVERGENT B0 ;  /* 0x0000000000007941 */ /* 0x000fea0003800200 */
.L_x_43581:
[----:B------:R-:W-:-:S04]  /*6450*/  SHF.R.U32.HI R5, RZ, 0x18, R5 ;  /* 0x00000018ff057819 */ /* 0x000fc80000011605 */
[----:B------:R-:W-:-:S05]  /*6460*/  LOP3.LUT R5, R0, 0x80, R5, 0xf8, !PT ;  /* 0x0000008000057812 */ /* 0x000fca00078ef805 */
[----:B------:R1:W-:Y:S01]  /*6470*/  STG.E.U8 desc[UR36][R2.64], R5 ;  /* 0x0000000502007986 */ /* 0x0003e2000c101124 */
[----:B------:R-:W-:Y:S05]  /*6480*/  BRA `(.L_x_43554) ;  /* 0x00000000000c7947 */ /* 0x000fea0003800000 */
.L_x_43575:
[----:B------:R-:W0:Y:S02]  /*6490*/  I2F.S16 R0, R9 ;  /* 0x0000000900007306 */ /* 0x000e240000101400 */
[----:B0-----:R-:W-:-:S05]  /*64a0*/  F2FP.BF16.F32.PACK_AB R0, RZ, R0 ;  /* 0x00000000ff00723e */ /* 0x001fca00000010ff */
[----:B------:R0:W-:Y:S02]  /*64b0*/  STG.E.U16 desc[UR36][R2.64], R0 ;  /* 0x0000000002007986 */ /* 0x0001e4000c101524 */
.L_x_43554:
[----:B------:R-:W-:-:S07]  /*64c0*/  VIADD R17, R17, 0x80 ;  /* 0x0000008011117836 */ /* 0x000fce0000000000 */
.L_x_43514:
[----:B------:R-:W-:Y:S05]  /*64d0*/  BSYNC.RECONVERGENT B6 ;  /* 0x0000000000067941 */ /* 0x000fea0003800200 */
.L_x_43513:
        /* <DEDUP_REMOVED lines=307> */
.L_x_43586:
        /* <DEDUP_REMOVED lines=16> */
.L_x_43590:
[----:B------:R0:W5:Y:S01]  /*7910*/  LDG.E.U8 R0, desc[UR36][R2.64] ;  /* 0x0000002402007981 */ /* 0x000162000c1e1100 */
[----:B------:R-:W-:Y:S05]  /*7920*/  BRA `(.L_x_43592) ;  /* 0x0000000c004c7947 */ /* 0x000fea0003800000 */
.L_x_43589:
        /* <DEDUP_REMOVED lines=8> */
.L_x_43594:
[----:B------:R0:W5:Y:S01]  /*79b0*/  LDG.E.U16 R0, desc[UR36][R2.64] ;  /* 0x0000002402007981 */ /* 0x000162000c1e1500 */
[----:B------:R-:W-:Y:S05]  /*79c0*/  BRA `(.L_x_43592) ;  /* 0x0000000c00247947 */ /* 0x000fea0003800000 */
.L_x_43593:
[----:B------:R0:W5:Y:S01]  /*79d0*/  LDG.E.U16 R0, desc[UR36][R2.64] ;  /* 0x0000002402007981 */ /* 0x000162000c1e1500 */
[----:B------:R-:W-:Y:S05]  /*79e0*/  BRA `(.L_x_43592) ;  /* 0x0000000c001c7947 */ /* 0x000fea0003800000 */
.L_x_43588:
        /* <DEDUP_REMOVED lines=9> */
.L_x_43596:
[----:B------:R-:W2:Y:S02]  /*7a80*/  LDG.E.U16 R4, desc[UR36][R2.64] ;  /* 0x0000002402047981 */ /* 0x000ea4000c1e1500 */
[----:B--2---:R-:W-:-:S06]  /*7a90*/  HADD2.F32 R4, -RZ, R4.H0_H0 ;  /* 0x20000004ff047230 */ /* 0x004fcc0000004100 */
[----:B------:R-:W0:Y:S02]  /*7aa0*/  F2I.FTZ.TRUNC.NTZ R4, R4 ;  /* 0x0000000400047305 */ /* 0x000e24000021f100 */
[----:B0-----:R-:W-:Y:S01]  /*7ab0*/  PRMT R0, R4, 0x7610, R0 ;  /* 0x0000761004007816 */ /* 0x001fe20000000000 */
[----:B------:R-:W-:Y:S06]  /*7ac0*/  BRA `(.L_x_43592) ;  /* 0x0000000800e47947 */ /* 0x000fec0003800000 */
.L_x_43595:
        /* <DEDUP_REMOVED lines=9> */
.L_x_43598:
[----:B------:R-:W2:Y:S02]  /*7b60*/  LDG.E.U16 R2, desc[UR36][R2.64] ;  /* 0x0000002402027981 */ /* 0x000ea4000c1e1500 */
[----:B--2---:R-:W-:-:S06]  /*7b70*/  HADD2.F32 R4, -RZ, R2.H0_H0 ;  /* 0x20000002ff047230 */ /* 0x004fcc0000004100 */
[----:B------:R-:W0:Y:S02]  /*7b80*/  F2I.FTZ.TRUNC.NTZ R4, R4 ;  /* 0x0000000400047305 */ /* 0x000e24000021f100 */
[----:B0-----:R-:W-:Y:S01]  /*7b90*/  PRMT R0, R4, 0x7610, R0 ;  /* 0x0000761004007816 */ /* 0x001fe20000000000 */
[----:B------:R-:W-:Y:S06]  /*7ba0*/  BRA `(.L_x_43592) ;  /* 0x0000000800ac7947 */ /* 0x000fec0003800000 */
.L_x_43597:
[----:B------:R-:W2:Y:S02]  /*7bb0*/  LDG.E.64 R2, desc[UR36][R2.64] ;  /* 0x0000002402027981 */ /* 0x000ea4000c1e1b00 */
[----:B--2---:R0:W1:Y:S01]  /*7bc0*/  F2I.F64.TRUNC R0, R2 ;  /* 0x0000000200007311 */ /* 0x004062000030d100 */
[----:B------:R-:W-:Y:S05]  /*7bd0*/  BRA `(.L_x_43592) ;  /* 0x0000000800a07947 */ /* 0x000fea0003800000 */
.L_x_43587:
        /* <DEDUP_REMOVED lines=12> */
.L_x_43601:
[----:B------:R-:W2:Y:S02]  /*7ca0*/  LDG.E.64 R2, desc[UR36][R2.64] ;  /* 0x0000002402027981 */ /* 0x000ea4000c1e1b00 */
[----:B--2---:R0:W1:Y:S01]  /*7cb0*/  F2I.F64.TRUNC R0, R2 ;  /* 0x0000000200007311 */ /* 0x004062000030d100 */
[----:B------:R-:W-:Y:S05]  /*7cc0*/  BRA `(.L_x_43592) ;  /* 0x0000000800647947 */ /* 0x000fea0003800000 */
.L_x_43600:
        /* <DEDUP_REMOVED lines=27> */
.L_x_43603:
        /* <DEDUP_REMOVED lines=14> */
.L_x_43602:
[----:B------:R-:W2:Y:S02]  /*7f60*/  LDG.E.U16 R4, desc[UR36][R2.64] ;  /* 0x0000002402047981 */ /* 0x000ea4000c1e1500 */
[----:B--2---:R-:W-:-:S06]  /*7f70*/  SHF.L.U32 R4, R4, 0x10, RZ ;  /* 0x0000001004047819 */ /* 0x004fcc00000006ff */
[----:B------:R-:W0:Y:S02]  /*7f80*/  F2I.FTZ.TRUNC.NTZ R4, R4 ;  /* 0x0000000400047305 */ /* 0x000e24000021f100 */
[----:B0-----:R-:W-:Y:S01]  /*7f90*/  PRMT R0, R4, 0x7610, R0 ;  /* 0x0000761004007816 */ /* 0x001fe20000000000 */
[----:B------:R-:W-:Y:S06]  /*7fa0*/  BRA `(.L_x_43592) ;  /* 0x0000000400ac7947 */ /* 0x000fec0003800000 */
.L_x_43599:
        /* <DEDUP_REMOVED lines=10> */
.L_x_43606:
        /* <DEDUP_REMOVED lines=21> */
.L_x_43610:
[----:B------:R-:W-:Y:S05]  /*81a0*/  BSYNC.RECONVERGENT B1 ;  /* 0x0000000000017941 */ /* 0x000fea0003800200 */
.L_x_43609:
[----:B------:R-:W-:Y:S01]  /*81b0*/  IMAD.SHL.U32 R0, R0, 0x100000, RZ ;  /* 0x0010000000007824 */ /* 0x000fe200078e00ff */
[----:B------:R-:W-:-:S04]  /*81c0*/  LEA R2, R2, 0x3b800000, 0x17 ;  /* 0x3b80000002027811 */ /* 0x000fc800078eb8ff */
[----:B------:R-:W-:-:S07]  /*81d0*/  LOP3.LUT R4, R2, R0, R7, 0xfe, !PT ;  /* 0x0000000002047212 */ /* 0x000fce00078efe07 */
.L_x_43608:
[----:B------:R-:W-:Y:S05]  /*81e0*/  BSYNC.RECONVERGENT B0 ;  /* 0x0000000000007941 */ /* 0x000fea0003800200 */
.L_x_43607:
[----:B------:R-:W0:Y:S02]  /*81f0*/  F2I.FTZ.TRUNC.NTZ R4, R4 ;  /* 0x0000000400047305 */ /* 0x000e24000021f100 */
[----:B0-----:R-:W-:Y:S01]  /*8200*/  PRMT R0, R4, 0x7610, R0 ;  /* 0x0000761004007816 */ /* 0x001fe20000000000 */
[----:B------:R-:W-:Y:S06]  /*8210*/  BRA `(.L_x_43592) ;  /* 0x0000000400107947 */ /* 0x000fec0003800000 */
.L_x_43605:
        /* <DEDUP_REMOVED lines=21> */
.L_x_43614:
[----:B------:R-:W-:Y:S05]  /*8370*/  BSYNC.RECONVERGENT B1 ;  /* 0x0000000000017941 */ /* 0x000fea0003800200 */
.L_x_43613:
[----:B------:R-:W-:Y:S01]  /*8380*/  IMAD.SHL.U32 R0, R0, 0x200000, RZ ;  /* 0x0020000000007824 */ /* 0x000fe200078e00ff */
[----:B------:R-:W-:-:S04]  /*8390*/  LEA R2, R2, 0x37800000, 0x17 ;  /* 0x3780000002027811 */ /* 0x000fc800078eb8ff */
[----:B------:R-:W-:-:S07]  /*83a0*/  LOP3.LUT R4, R2, R0, R7, 0xfe, !PT ;  /* 0x0000000002047212 */ /* 0x000fce00078efe07 */
.L_x_43612:
[----:B------:R-:W-:Y:S05]  /*83b0*/  BSYNC.RECONVERGENT B0 ;  /* 0x0000000000007941 */ /* 0x000fea0003800200 */
.L_x_43611:
[----:B------:R-:W0:Y:S02]  /*83c0*/  F2I.FTZ.TRUNC.NTZ R4, R4 ;  /* 0x0000000400047305 */ /* 0x000e24000021f100 */
[----:B0-----:R-:W-:Y:S01]  /*83d0*/  PRMT R0, R4, 0x7610, R0 ;  /* 0x0000761004007816 */ /* 0x001fe20000000000 */
[----:B------:R-:W-:Y:S06]  /*83e0*/  BRA `(.L_x_43592) ;  /* 0x00000000009c7947 */ /* 0x000fec0003800000 */
.L_x_43604:
        /* <DEDUP_REMOVED lines=14> */
.L_x_43618:
[----:B------:R-:W-:Y:S05]  /*84d0*/  BSYNC.RECONVERGENT B0 ;  /* 0x0000000000007941 */ /* 0x000fea0003800200 */
.L_x_43617:
[----:B------:R-:W0:Y:S02]  /*84e0*/  F2I.FTZ.TRUNC.NTZ R4, R4 ;  /* 0x0000000400047305 */ /* 0x000e24000021f100 */
[----:B0-----:R-:W-:Y:S01]  /*84f0*/  PRMT R0, R4, 0x7610, R0 ;  /* 0x0000761004007816 */ /* 0x001fe20000000000 */
[----:B------:R-:W-:Y:S06]  /*8500*/  BRA `(.L_x_43592) ;  /* 0x0000000000547947 */ /* 0x000fec0003800000 */
.L_x_43591:
        /* <DEDUP_REMOVED lines=16> */
.L_x_43619:
[----:B------:R-:W-:Y:S01]  /*8610*/  PRMT R0, RZ, 0x7610, R0 ;  /* 0x00007610ff007816 */ /* 0x000fe20000000000 */
[----:B------:R-:W-:Y:S06]  /*8620*/  BRA `(.L_x_43592) ;  /* 0x00000000000c7947 */ /* 0x000fec0003800000 */
.L_x_43616:
[----:B------:R3:W5:Y:S01]  /*8630*/  LDG.E.U16 R0, desc[UR36][R2.64] ;  /* 0x0000002402007981 */ /* 0x000762000c1e1500 */
[----:B------:R-:W-:Y:S05]  /*8640*/  BRA `(.L_x_43592) ;  /* 0x0000000000047947 */ /* 0x000fea0003800000 */
.L_x_43615:
[----:B------:R4:W5:Y:S02]  /*8650*/  LDG.E.U16 R0, desc[UR36][R2.64] ;  /* 0x0000002402007981 */ /* 0x000964000c1e1500 */
.L_x_43592:
        /* <DEDUP_REMOVED lines=13> */
[----:B0-----:R-:W-:Y:S01]  /*8730*/  IMAD.MOV.U32 R2, RZ, RZ, RZ ;  /* 0x000000ffff027224 */ /* 0x001fe200078e00ff */
[----:B-1----:R-:W-:-:S05]  /*8740*/  IADD3 R6, PT, PT, RZ, -R3, RZ ;  /* 0x80000003ff067210 */ /* 0x002fca0007ffe0ff */
[----:B------:R-:W-:Y:S01]  /*8750*/  IMAD R7, R6, R5, RZ ;  /* 0x0000000506077224 */ /* 0x000fe200078e02ff */
[----:B------:R-:W-:-:S03]  /*8760*/  IABS R6, R0 ;  /* 0x0000000000067213 */ /* 0x000fc60000000000 */
        /* <DEDUP_REMOVED lines=19> */
[----:B------:R-:W-:-:S04]  /*88a0*/  IMAD.X R3, RZ, RZ, UR7, P2 ;  /* 0x00000007ff037e24 */ /* 0x000fc800090e06ff */
        /* <DEDUP_REMOVED lines=12> */
.L_x_43623:
[----:B------:R4:W-:Y:S01]  /*8970*/  STG.E.U8 desc[UR36][R2.64], R9 ;  /* 0x0000000902007986 */ /* 0x0009e2000c101124 */
[----:B------:R-:W-:Y:S05]  /*8980*/  BRA `(.L_x_43625) ;  /* 0x0000000c004c7947 */ /* 0x000fea0003800000 */
.L_x_43622:
        /* <DEDUP_REMOVED lines=10> */
.L_x_43627:
[----:B------:R-:W-:-:S05]  /*8a30*/  PRMT R5, R9, 0x9910, RZ ;  /* 0x0000991009057816 */ /* 0x000fca00000000ff */
[----:B------:R2:W-:Y:S01]  /*8a40*/  STG.E desc[UR36][R2.64], R5 ;  /* 0x0000000502007986 */ /* 0x0005e2000c101924 */
[----:B------:R-:W-:Y:S05]  /*8a50*/  BRA `(.L_x_43625) ;  /* 0x0000000c00187947 */ /* 0x000fea0003800000 */
.L_x_43626:
[----:B------:R0:W-:Y:S01]  /*8a60*/  STG.E.U16 desc[UR36][R2.64], R9 ;  /* 0x0000000902007986 */ /* 0x0001e2000c101524 */
[----:B------:R-:W-:Y:S05]  /*8a70*/  BRA `(.L_x_43625) ;  /* 0x0000000c00107947 */ /* 0x000fea0003800000 */
.L_x_43621:
        /* <DEDUP_REMOVED lines=9> */
.L_x_43629:
[----:B------:R-:W0:Y:S02]  /*8b10*/  I2F.S16 R0, R9 ;  /* 0x0000000900007306 */ /* 0x000e240000101400 */
[----:B0-----:R-:W-:-:S05]  /*8b20*/  F2FP.F16.F32.PACK_AB R0, RZ, R0 ;  /* 0x00000000ff00723e */ /* 0x001fca00000000ff */
[----:B------:R0:W-:Y:S01]  /*8b30*/  STG.E.U16 desc[UR36][R2.64], R0 ;  /* 0x0000000002007986 */ /* 0x0001e2000c101524 */
[----:B------:R-:W-:Y:S05]  /*8b40*/  BRA `(.L_x_43625) ;  /* 0x0000000800dc7947 */ /* 0x000fea0003800000 */
.L_x_43628:
        /* <DEDUP_REMOVED lines=10> */
.L_x_43631:
[----:B------:R-:W0:Y:S02]  /*8bf0*/  I2F.S16 R9, R9 ;  /* 0x0000000900097306 */ /* 0x000e240000101400 */
[----:B0-----:R-:W-:-:S04]  /*8c00*/  F2FP.F16.F32.PACK_AB R5, RZ, R9 ;  /* 0x00000009ff05723e */ /* 0x001fc800000000ff */
[----:B------:R-:W-:-:S05]  /*8c10*/  PRMT R5, R5, 0x5410, RZ ;  /* 0x0000541005057816 */ /* 0x000fca00000000ff */
[----:B------:R0:W-:Y:S01]  /*8c20*/  STG.E desc[UR36][R2.64], R5 ;  /* 0x0000000502007986 */ /* 0x0001e2000c101924 */
[----:B------:R-:W-:Y:S05]  /*8c30*/  BRA `(.L_x_43625) ;  /* 0x0000000800a07947 */ /* 0x000fea0003800000 */
.L_x_43630:
[----:B------:R-:W0:Y:S02]  /*8c40*/  I2F.F64.S16 R4, R9 ;  /* 0x0000000900047312 */ /* 0x000e240000101c00 */
[----:B0-----:R0:W-:Y:S01]  /*8c50*/  STG.E.64 desc[UR36][R2.64], R4 ;  /* 0x0000000402007986 */ /* 0x0011e2000c101b24 */
[----:B------:R-:W-:Y:S05]  /*8c60*/  BRA `(.L_x_43625) ;  /* 0x0000000800947947 */ /* 0x000fea0003800000 */
.L_x_43620:
        /* <DEDUP_REMOVED lines=12> */
.L_x_43635:
        /* <DEDUP_REMOVED lines=18> */
.L_x_43638:
[----:B------:R-:W-:-:S04]  /*8e50*/  SHF.R.U32.HI R5, RZ, 0x18, R5 ;  /* 0x00000018ff057819 */ /* 0x000fc80000011605 */
[----:B------:R-:W-:-:S07]  /*8e60*/  LOP3.LUT R0, R0, 0x80, R5, 0xf8, !PT ;  /* 0x0000008000007812 */ /* 0x000fce00078ef805 */
.L_x_43637:
[----:B------:R-:W-:Y:S05]  /*8e70*/  BSYNC.RECONVERGENT B0 ;  /* 0x0000000000007941 */ /* 0x000fea0003800200 */
.L_x_43636:
[----:B------:R0:W-:Y:S01]  /*8e80*/  STG.E.U8 desc[UR36][R2.64], R0 ;  /* 0x0000000002007986 */ /* 0x0001e2000c101124 */
[----:B------:R-:W-:Y:S05]  /*8e90*/  BRA `(.L_x_43625) ;  /* 0x0000000800087947 */ /* 0x000fea0003800000 */
.L_x_43634:
        /* <DEDUP_REMOVED lines=18> */
.L_x_43641:
[----:B------:R-:W-:-:S04]  /*8fc0*/  SHF.R.U32.HI R5, RZ, 0x18, R5 ;  /* 0x00000018ff057819 */ /* 0x000fc80000011605 */
[----:B------:R-:W-:-:S07]  /*8fd0*/  LOP3.LUT R0, R0, 0x80, R5, 0xf8, !PT ;  /* 0x0000008000007812 */ /* 0x000fce00078ef805 */
.L_x_43640:
[----:B------:R-:W-:Y:S05]  /*8fe0*/  BSYNC.RECONVERGENT B0 ;  /* 0x0000000000007941 */ /* 0x000fea0003800200 */
.L_x_43639:
[----:B------:R0:W-:Y:S01]  /*8ff0*/  STG.E.U8 desc[UR36][R2.64], R0 ;  /* 0x0000000002007986 */ /* 0x0001e2000c101124 */
[----:B------:R-:W-:Y:S05]  /*9000*/  BRA `(.L_x_43625) ;  /* 0x0000000400ac7947 */ /* 0x000fea0003800000 */
.L_x_43633:
        /* <DEDUP_REMOVED lines=22> */
.L_x_43643:
[----:B------:R-:W-:-:S04]  /*9170*/  PRMT R4, R9, 0x9910, RZ ;  /* 0x0000991009047816 */ /* 0x000fc800000000ff */
[----:B------:R-:W-:-:S05]  /*9180*/  SHF.R.S32.HI R5, RZ, 0x1f, R4 ;  /* 0x0000001fff057819 */ /* 0x000fca0000011404 */
[----:B------:R0:W-:Y:S01]  /*9190*/  STG.E.64 desc[UR36][R2.64], R4 ;  /* 0x0000000402007986 */ /* 0x0001e2000c101b24 */
[----:B------:R-:W-:Y:S05]  /*91a0*/  BRA `(.L_x_43625) ;  /* 0x0000000400447947 */ /* 0x000fea0003800000 */
.L_x_43642:
[----:B------:R-:W-:-:S05]  /*91b0*/  PRMT R5, R9, 0x9910, RZ ;  /* 0x0000991009057816 */ /* 0x000fca00000000ff */
[----:B------:R0:W-:Y:S01]  /*91c0*/  STG.E desc[UR36][R2.64], R5 ;  /* 0x0000000502007986 */ /* 0x0001e2000c101924 */
[----:B------:R-:W-:Y:S05]  /*91d0*/  BRA `(.L_x_43625) ;  /* 0x0000000400387947 */ /* 0x000fea0003800000 */
.L_x_43632:
        /* <DEDUP_REMOVED lines=11> */
.L_x_43645:
[----:B------:R-:W0:Y:S01]  /*9290*/  I2F.F64.S16 R4, R9 ;  /* 0x0000000900047312 */ /* 0x000e220000101c00 */
[----:B------:R-:W-:-:S05]  /*92a0*/  CS2R R6, SRZ ;  /* 0x0000000000067805 */ /* 0x000fca000001ff00 */
[----:B0-----:R0:W-:Y:S01]  /*92b0*/  STG.E.128 desc[UR36][R2.64], R4 ;  /* 0x0000000402007986 */ /* 0x0011e2000c101d24 */
[----:B------:R-:W-:Y:S05]  /*92c0*/  BRA `(.L_x_43625) ;  /* 0x0000000000fc7947 */ /* 0x000fea0003800000 */
.L_x_43644:
[----:B------:R-:W-:-:S09]  /*92d0*/  UISETP.NE.AND UP0, UPT, UR4, 0xf, UPT ;  /* 0x0000000f0400788c */ /* 0x000fd2000bf05270 */
[----:B------:R-:W-:Y:S05]  /*92e0*/  BRA.U !UP0, `(.L_x_43646) ;  /* 0x0000000108e87547 */ /* 0x000fea000b800000 */
[----:B------:R-:W-:-:S09]  /*92f0*/  UISETP.NE.AND UP0, UPT, UR4, 0x17, UPT ;  /* 0x000000170400788c */ /* 0x000fd2000bf05270 */
[----:B------:R-:W-:Y:S05]  /*9300*/  BRA.U !UP0, `(.L_x_43647) ;  /* 0x0000000108907547 */ /* 0x000fea000b800000 */
[----:B------:R-:W-:-:S09]  /*9310*/  UISETP.NE.AND UP0, UPT, UR4, 0x18, UPT ;  /* 0x000000180400788c */ /* 0x000fd2000bf05270 */
[----:B------:R-:W-:Y:S05]  /*9320*/  BRA.U !UP0, `(.L_x_43648) ;  /* 0x0000000108447547 */ /* 0x000fea000b800000 */
.L_x_43624:
        /* <DEDUP_REMOVED lines=16> */
.L_x_43649:
[----:B------:R-:W-:Y:S05]  /*9430*/  BRA `(.L_x_43625) ;  /* 0x0000000000a07947 */ /* 0x000fea0003800000 */
.L_x_43648:
        /* <DEDUP_REMOVED lines=13> */
.L_x_43651:
[----:B------:R-:W-:Y:S05]  /*9510*/  BSYNC.RECONVERGENT B0 ;  /* 0x0000000000007941 */ /* 0x000fea0003800200 */
.L_x_43650:
[----:B------:R-:W-:-:S05]  /*9520*/  LOP3.LUT R5, R0, 0x80, R5, 0xf8, !PT ;  /* 0x0000008000057812 */ /* 0x000fca00078ef805 */
[----:B------:R0:W-:Y:S01]  /*9530*/  STG.E.U8 desc[UR36][R2.64], R5 ;  /* 0x0000000502007986 */ /* 0x0001e2000c101124 */
[----:B------:R-:W-:Y:S05]  /*9540*/  BRA `(.L_x_43625) ;  /* 0x00000000005c7947 */ /* 0x000fea0003800000 */
.L_x_43647:
        /* <DEDUP_REMOVED lines=12> */
.L_x_43653:
[----:B------:R-:W-:Y:S01]  /*9610*/  IMAD.MOV.U32 R0, RZ, RZ, 0x7f ;  /* 0x0000007fff007424 */ /* 0x000fe200078e00ff */
[----:B------:R-:W-:-:S04]  /*9620*/  ISETP.GT.U32.AND P0, PT, R4, 0x7f800000, PT ;  /* 0x7f8000000400780c */ /* 0x000fc80003f04070 */
[----:B------:R-:W-:-:S09]  /*9630*/  SEL R0, R0, 0x7c, P0 ;  /* 0x0000007c00007807 */ /* 0x000fd20000000000 */
.L_x_43654:
[----:B------:R-:W-:Y:S05]  /*9640*/  BSYNC.RECONVERGENT B0 ;  /* 0x0000000000007941 */ /* 0x000fea0003800200 */
.L_x_43652:
[----:B------:R-:W-:-:S04]  /*9650*/  SHF.R.U32.HI R5, RZ, 0x18, R5 ;  /* 0x00000018ff057819 */ /* 0x000fc80000011605 */
[----:B------:R-:W-:-:S05]  /*9660*/  LOP3.LUT R5, R0, 0x80, R5, 0xf8, !PT ;  /* 0x0000008000057812 */ /* 0x000fca00078ef805 */
[----:B------:R0:W-:Y:S01]  /*9670*/  STG.E.U8 desc[UR36][R2.64], R5 ;  /* 0x0000000502007986 */ /* 0x0001e2000c101124 */
[----:B------:R-:W-:Y:S05]  /*9680*/  BRA `(.L_x_43625) ;  /* 0x00000000000c7947 */ /* 0x000fea0003800000 */
.L_x_43646:
[----:B------:R-:W0:Y:S02]  /*9690*/  I2F.S16 R0, R9 ;  /* 0x0000000900007306 */ /* 0x000e240000101400 */
[----:B0-----:R-:W-:-:S05]  /*96a0*/  F2FP.BF16.F32.PACK_AB R0, RZ, R0 ;  /* 0x00000000ff00723e */ /* 0x001fca00000010ff */
[----:B------:R0:W-:Y:S02]  /*96b0*/  STG.E.U16 desc[UR36][R2.64], R0 ;  /* 0x0000000002007986 */ /* 0x0001e4000c101524 */
.L_x_43625:
[----:B------:R-:W-:-:S07]  /*96c0*/  VIADD R17, R17, 0x80 ;  /* 0x0000008011117836 */ /* 0x000fce0000000000 */
.L_x_43585:
[----:B------:R-:W-:Y:S05]  /*96d0*/  BSYNC.RECONVERGENT B6 ;  /* 0x0000000000067941 */ /* 0x000fea0003800200 */
.L_x_43584:
[----:B------:R-:W5:Y:S02]  /*96e0*/  LDCU UR4, c[0x0][0x380] ;  /* 0x00007000ff0477ac */ /* 0x000f640008000800 */
[----:B-----5:R-:W-:-:S13]  /*96f0*/  ISETP.GE.AND P0, PT, R17, UR4, PT ;  /* 0x0000000411007c0c */ /* 0x020fda000bf06270 */
[----:B------:R-:W-:Y:S05]  /*9700*/  @P0 EXIT ;  /* 0x000000000000094d */ /* 0x000fea0003800000 */
[----:B------:R-:W5:Y:S01]  /*9710*/  LDCU UR4, c[0x0][0x388] ;  /* 0x00007100ff0477ac */ /* 0x000f620008000800 */
        /* <DEDUP_REMOVED lines=302> */
.L_x_43655:
[----:B------:R-:W1:Y:S01]  /*aa00*/  LDCU.128 UR8, c[0x0][0x580] ;  /* 0x0000b000ff0877ac */ /* 0x000e620008000c00 */
[----:B------:R-:W-:-:S04]  /*aa10*/  UPRMT UR4, UR42, 0x9910, URZ ;  /* 0x000099102a047896 */ /* 0x000fc800080000ff */
[----:B------:R-:W-:Y:S01]  /*aa20*/  UISETP.GT.AND UP0, UPT, UR4, 0x9, UPT ;  /* 0x000000090400788c */ /* 0x000fe2000bf04270 */
[----:B-1234-:R-:W-:Y:S02]  /*aa30*/  IADD3 R2, P1, PT, R0, UR10, RZ ;  /* 0x0000000a00027c10 */ /* 0x01efe4000ff3e0ff */
        /* <DEDUP_REMOVED lines=14> */
.L_x_43659:
[----:B------:R0:W5:Y:S01]  /*ab20*/  LDG.E.U8 R0, desc[UR36][R2.64] ;  /* 0x0000002402007981 */ /* 0x000162000c1e1100 */
[----:B------:R-:W-:Y:S05]  /*ab30*/  BRA `(.L_x_43661) ;  /* 0x0000000c004c7947 */ /* 0x000fea0003800000 */
.L_x_43658:
        /* <DEDUP_REMOVED lines=8> */
.L_x_43663:
[----:B------:R0:W5:Y:S01]  /*abc0*/  LDG.E.U16 R0, desc[UR36][R2.64] ;  /* 0x0000002402007981 */ /* 0x000162000c1e1500 */
[----:B------:R-:W-:Y:S05]  /*abd0*/  BRA `(.L_x_43661) ;  /* 0x0000000c00247947 */ /* 0x000fea0003800000 */
.L_x_43662:
[----:B------:R0:W5:Y:S01]  /*abe0*/  LDG.E.U16 R0, desc[UR36][R2.64] ;  /* 0x0000002402007981 */ /* 0x000162000c1e1500 */
[----:B------:R-:W-:Y:S05]  /*abf0*/  BRA `(.L_x_43661) ;  /* 0x0000000c001c7947 */ /* 0x000fea0003800000 */
.L_x_43657:
        /* <DEDUP_REMOVED lines=9> */
.L_x_43665:
[----:B------:R-:W2:Y:S02]  /*ac90*/  LDG.E.U16 R4, desc[UR36][R2.64] ;  /* 0x0000002402047981 */ /* 0x000ea4000c1e1500 */
[----:B--2---:R-:W-:-:S06]  /*aca0*/  HADD2.F32 R4, -RZ, R4.H0_H0 ;  /* 0x20000004ff047230 */ /* 0x004fcc0000004100 */
[----:B------:R-:W0:Y:S02]  /*acb0*/  F2I.FTZ.TRUNC.NTZ R4, R4 ;  /* 0x0000000400047305 */ /* 0x000e24000021f100 */
[----:B0-----:R-:W-:Y:S01]  /*acc0*/  PRMT R0, R4, 0x7610, R0 ;  /* 0x0000761004007816 */ /* 0x001fe20000000000 */
[----:B------:R-:W-:Y:S06]  /*acd0*/  BRA `(.L_x_43661) ;  /* 0x0000000800e47947 */ /* 0x000fec0003800000 */
.L_x_43664:
        /* <DEDUP_REMOVED lines=9> */
.L_x_43667:
[----:B------:R-:W2:Y:S02]  /*ad70*/  LDG.E.U16 R2, desc[UR36][R2.64] ;  /* 0x0000002402027981 */ /* 0x000ea4000c1e1500 */
[----:B--2---:R-:W-:-:S06]  /*ad80*/  HADD2.F32 R4, -RZ, R2.H0_H0 ;  /* 0x20000002ff047230 */ /* 0x004fcc0000004100 */
[----:B------:R-:W0:Y:S02]  /*ad90*/  F2I.FTZ.TRUNC.NTZ R4, R4 ;  /* 0x0000000400047305 */ /* 0x000e24000021f100 */
[----:B0-----:R-:W-:Y:S01]  /*ada0*/  PRMT R0, R4, 0x7610, R0 ;  /* 0x0000761004007816 */ /* 0x001fe20000000000 */
[----:B------:R-:W-:Y:S06]  /*adb0*/  BRA `(.L_x_43661) ;  /* 0x0000000800ac7947 */ /* 0x000fec0003800000 */
.L_x_43666:
[----:B------:R-:W2:Y:S02]  /*adc0*/  LDG.E.64 R2, desc[UR36][R2.64] ;  /* 0x0000002402027981 */ /* 0x000ea4000c1e1b00 */
[----:B--2---:R0:W1:Y:S01]  /*add0*/  F2I.F64.TRUNC R0, R2 ;  /* 0x0000000200007311 */ /* 0x004062000030d100 */
[----:B------:R-:W-:Y:S05]  /*ade0*/  BRA `(.L_x_43661) ;  /* 0x0000000800a07947 */ /* 0x000fea0003800000 */
.L_x_43656:
        /* <DEDUP_REMOVED lines=12> */
.L_x_43670:
[----:B------:R-:W2:Y:S02]  /*aeb0*/  LDG.E.64 R2, desc[UR36][R2.64] ;  /* 0x0000002402027981 */ /* 0x000ea4000c1e1b00 */
[----:B--2---:R3:W4:Y:S01]  /*aec0*/  F2I.F64.TRUNC R0, R2 ;  /* 0x0000000200007311 */ /* 0x004722000030d100 */
[----:B------:R-:W-:Y:S05]  /*aed0*/  BRA `(.L_x_43661) ;  /* 0x0000000800647947 */ /* 0x000fea0003800000 */
.L_x_43669:
        /* <DEDUP_REMOVED lines=27> */
.L_x_43672:
        /* <DEDUP_REMOVED lines=14> */
.L_x_43671:
[----:B------:R-:W2:Y:S02]  /*b170*/  LDG.E.U16 R4, desc[UR36][R2.64] ;  /* 0x0000002402047981 */ /* 0x000ea4000c1e1500 */
[----:B--2---:R-:W-:-:S06]  /*b180*/  IMAD.U32 R4, R4, 0x10000, RZ ;  /* 0x0001000004047824 */ /* 0x004fcc00078e00ff */
[----:B------:R-:W0:Y:S02]  /*b190*/  F2I.FTZ.TRUNC.NTZ R4, R4 ;  /* 0x0000000400047305 */ /* 0x000e24000021f100 */
[----:B0-----:R-:W-:Y:S01]  /*b1a0*/  PRMT R0, R4, 0x7610, R0 ;  /* 0x0000761004007816 */ /* 0x001fe20000000000 */
[----:B------:R-:W-:Y:S06]  /*b1b0*/  BRA `(.L_x_43661) ;  /* 0x0000000400ac7947 */ /* 0x000fec0003800000 */
.L_x_43668:
        /* <DEDUP_REMOVED lines=10> */
.L_x_43675:
        /* <DEDUP_REMOVED lines=21> */
.L_x_43679:
[----:B------:R-:W-:Y:S05]  /*b3b0*/  BSYNC.RECONVERGENT B1 ;  /* 0x0000000000017941 */ /* 0x000fea0003800200 */
.L_x_43678:
[----:B------:R-:W-:Y:S01]  /*b3c0*/  IMAD.SHL.U32 R0, R0, 0x100000, RZ ;  /* 0x0010000000007824 */ /* 0x000fe200078e00ff */
[----:B------:R-:W-:-:S04]  /*b3d0*/  LEA R2, R2, 0x3b800000, 0x17 ;  /* 0x3b80000002027811 */ /* 0x000fc800078eb8ff */
[----:B------:R-:W-:-:S07]  /*b3e0*/  LOP3.LUT R4, R2, R0, R7, 0xfe, !PT ;  /* 0x0000000002047212 */ /* 0x000fce00078efe07 */
.L_x_43677:
[----:B------:R-:W-:Y:S05]  /*b3f0*/  BSYNC.RECONVERGENT B0 ;  /* 0x0000000000007941 */ /* 0x000fea0003800200 */
.L_x_43676:
[----:B------:R-:W0:Y:S02]  /*b400*/  F2I.FTZ.TRUNC.NTZ R4, R4 ;  /* 0x0000000400047305 */ /* 0x000e24000021f100 */
[----:B0-----:R-:W-:Y:S01]  /*b410*/  PRMT R0, R4, 0x7610, R0 ;  /* 0x0000761004007816 */ /* 0x001fe20000000000 */
[----:B------:R-:W-:Y:S06]  /*b420*/  BRA `(.L_x_43661) ;  /* 0x0000000400107947 */ /* 0x000fec0003800000 */
.L_x_43674:
        /* <DEDUP_REMOVED lines=21> */
.L_x_43683:
[----:B------:R-:W-:Y:S05]  /*b580*/  BSYNC.RECONVERGENT B1 ;  /* 0x0000000000017941 */ /* 0x000fea0003800200 */
.L_x_43682:
[----:B------:R-:W-:Y:S02]  /*b590*/  SHF.L.U32 R0, R0, 0x15, RZ ;  /* 0x0000001500007819 */ /* 0x000fe400000006ff */
[----:B------:R-:W-:-:S04]  /*b5a0*/  LEA R2, R2, 0x37800000, 0x17 ;  /* 0x3780000002027811 */ /* 0x000fc800078eb8ff */
[----:B------:R-:W-:-:S07]  /*b5b0*/  LOP3.LUT R4, R2, R0, R7, 0xfe, !PT ;  /* 0x0000000002047212 */ /* 0x000fce00078efe07 */
.L_x_43681:
[----:B------:R-:W-:Y:S05]  /*b5c0*/  BSYNC.RECONVERGENT B0 ;  /* 0x0000000000007941 */ /* 0x000fea0003800200 */
.L_x_43680:
[----:B------:R-:W0:Y:S02]  /*b5d0*/  F2I.FTZ.TRUNC.NTZ R4, R4 ;  /* 0x0000000400047305 */ /* 0x000e24000021f100 */
[----:B0-----:R-:W-:Y:S01]  /*b5e0*/  PRMT R0, R4, 0x7610, R0 ;  /* 0x0000761004007816 */ /* 0x001fe20000000000 */
[----:B------:R-:W-:Y:S06]  /*b5f0*/  BRA `(.L_x_43661) ;  /* 0x00000000009c7947 */ /* 0x000fec0003800000 */
.L_x_43673:
        /* <DEDUP_REMOVED lines=14> */
.L_x_43687:
[----:B------:R-:W-:Y:S05]  /*b6e0*/  BSYNC.RECONVERGENT B0 ;  /* 0x0000000000007941 */ /* 0x000fea0003800200 */
.L_x_43686:
[----:B------:R-:W0:Y:S02]  /*b6f0*/  F2I.FTZ.TRUNC.NTZ R4, R4 ;  /* 0x0000000400047305 */ /* 0x000e24000021f100 */
[----:B0-----:R-:W-:Y:S01]  /*b700*/  PRMT R0, R4, 0x7610, R0 ;  /* 0x0000761004007816 */ /* 0x001fe20000000000 */
[----:B------:R-:W-:Y:S06]  /*b710*/  BRA `(.L_x_43661) ;  /* 0x0000000000547947 */ /* 0x000fec0003800000 */
.L_x_43660:
        /* <DEDUP_REMOVED lines=16> */
.L_x_43688:
[----:B------:R-:W-:Y:S01]  /*b820*/  PRMT R0, RZ, 0x7610, R0 ;  /* 0x00007610ff007816 */ /* 0x000fe20000000000 */
[----:B------:R-:W-:Y:S06]  /*b830*/  BRA `(.L_x_43661) ;  /* 0x00000000000c7947 */ /* 0x000fec0003800000 */
.L_x_43685:
[----:B------:R2:W5:Y:S01]  /*b840*/  LDG.E.U16 R0, desc[UR36][R2.64] ;  /* 0x0000002402007981 */ /* 0x000562000c1e1500 */
[----:B------:R-:W-:Y:S05]  /*b850*/  BRA `(.L_x_43661) ;  /* 0x0000000000047947 */ /* 0x000fea0003800000 */
.L_x_43684:
[----:B------:R1:W5:Y:S02]  /*b860*/  LDG.E.U16 R0, desc[UR36][R2.64] ;  /* 0x0000002402007981 */ /* 0x000364000c1e1500 */
.L_x_43661:
[-C--:B------:R-:W-:Y:S01]  /*b870*/  IABS R5, R18.reuse ;  /* 0x0000001200057213 */ /* 0x080fe20000000000 */
[----:B------:R-:W-:Y:S01]  /*b880*/  UPRMT UR4, UR41, 0x9910, URZ ;  /* 0x0000991029047896 */ /* 0x000fe200080000ff */
[----:B-1--45:R-:W-:Y:S02]  /*b890*/  PRMT R0, R0, 0x9910, RZ ;  /* 0x0000991000007816 */ /* 0x032fe400000000ff */
[----:B------:R-:W1:Y:S01]  /*b8a0*/  I2F.RP R4, R5 ;  /* 0x0000000500047306 */ /* 0x000e620000209400 */
[----:B------:R-:W-:Y:S01]  /*b8b0*/  IABS R8, R18 ;  /* 0x0000001200087213 */ /* 0x000fe20000000000 */
[----:B------:R-:W-:Y:S01]  /*b8c0*/  UISETP.GT.AND UP0, UPT, UR4, 0x9, UPT ;  /* 0x000000090400788c */ /* 0x000fe2000bf04270 */
[----:B------:R-:W-:Y:S02]  /*b8d0*/  ISETP.GE.AND P1, PT, R0, RZ, PT ;  /* 0x000000ff0000720c */ /* 0x000fe40003f26270 */
[----:B------:R-:W-:Y:S02]  /*b8e0*/  IADD3 R8, PT, PT, RZ, -R8, RZ ;  /* 0x80000008ff087210 */ /* 0x000fe40007ffe0ff */
[----:B------:R-:W-:Y:S01]  /*b8f0*/  ISETP.NE.AND P2, PT, R18, RZ, PT ;  /* 0x000000ff1200720c */ /* 0x000fe20003f45270 */
[----:B-1----:R-:W0:Y:S02]  /*b900*/  MUFU.RCP R4, R4 ;  /* 0x0000000400047308 */ /* 0x002e240000001000 */
[----:B0-23--:R-:W-:-:S06]  /*b910*/  VIADD R2, R4, 0xffffffe ;  /* 0x0ffffffe04027836 */ /* 0x00dfcc0000000000 */
[----:B------:R0:W1:Y:S02]  /*b920*/  F2I.FTZ.U32.TRUNC.NTZ R3, R2 ;  /* 0x0000000200037305 */ /* 0x000064000021f000 */
[----:B0-----:R-:W-:Y:S02]  /*b930*/  IMAD.MOV.U32 R2, RZ, RZ, RZ ;  /* 0x000000ffff027224 */ /* 0x001fe400078e00ff */
[----:B-1----:R-:W-:-:S04]  /*b940*/  IMAD.MOV R6, RZ, RZ, -R3 ;  /* 0x000000ffff067224 */ /* 0x002fc800078e0a03 */
        /* <DEDUP_REMOVED lines=31> */
.L_x_43692:
[----:B------:R-:W-:Y:S01]  /*bb40*/  STG.E.U8 desc[UR36][R16.64], R19 ;  /* 0x0000001310007986 */ /* 0x000fe2000c101124 */
[----:B------:R-:W-:Y:S05]  /*bb50*/  EXIT ;  /* 0x000000000000794d */ /* 0x000fea0003800000 */
.L_x_43691:
        /* <DEDUP_REMOVED lines=10> */
.L_x_43695:
[----:B------:R-:W-:-:S05]  /*bc00*/  PRMT R3, R19, 0x9910, RZ ;  /* 0x0000991013037816 */ /* 0x000fca00000000ff */
[----:B------:R-:W-:Y:S01]  /*bc10*/  STG.E desc[UR36][R16.64], R3 ;  /* 0x0000000310007986 */ /* 0x000fe2000c101924 */
[----:B------:R-:W-:Y:S05]  /*bc20*/  EXIT ;  /* 0x000000000000794d */ /* 0x000fea0003800000 */
.L_x_43694:
[----:B------:R-:W-:Y:S01]  /*bc30*/  STG.E.U16 desc[UR36][R16.64], R19 ;  /* 0x0000001310007986 */ /* 0x000fe2000c101524 */
[----:B------:R-:W-:Y:S05]  /*bc40*/  EXIT ;  /* 0x000000000000794d */ /* 0x000fea0003800000 */
.L_x_43690:
        /* <DEDUP_REMOVED lines=9> */
.L_x_43697:
[----:B------:R-:W0:Y:S02]  /*bce0*/  I2F.S16 R0, R19 ;  /* 0x0000001300007306 */ /* 0x000e240000101400 */
[----:B0-----:R-:W-:-:S05]  /*bcf0*/  F2FP.F16.F32.PACK_AB R0, RZ, R0 ;  /* 0x00000000ff00723e */ /* 0x001fca00000000ff */
[----:B------:R-:W-:Y:S01]  /*bd00*/  STG.E.U16 desc[UR36][R16.64], R0 ;  /* 0x0000000010007986 */ /* 0x000fe2000c101524 */
[----:B------:R-:W-:Y:S05]  /*bd10*/  EXIT ;  /* 0x000000000000794d */ /* 0x000fea0003800000 */
.L_x_43696:
        /* <DEDUP_REMOVED lines=10> */
.L_x_43699:
[----:B------:R-:W0:Y:S02]  /*bdc0*/  I2F.S16 R19, R19 ;  /* 0x0000001300137306 */ /* 0x000e240000101400 */
[----:B0-----:R-:W-:-:S04]  /*bdd0*/  F2FP.F16.F32.PACK_AB R3, RZ, R19 ;  /* 0x00000013ff03723e */ /* 0x001fc800000000ff */
[----:B------:R-:W-:-:S05]  /*bde0*/  PRMT R3, R3, 0x5410, RZ ;  /* 0x0000541003037816 */ /* 0x000fca00000000ff */
[----:B------:R-:W-:Y:S01]  /*bdf0*/  STG.E desc[UR36][R16.64], R3 ;  /* 0x0000000310007986 */ /* 0x000fe2000c101924 */
[----:B------:R-:W-:Y:S05]  /*be00*/  EXIT ;  /* 0x000000000000794d */ /* 0x000fea0003800000 */
.L_x_43698:
[----:B------:R-:W0:Y:S02]  /*be10*/  I2F.F64.S16 R2, R19 ;  /* 0x0000001300027312 */ /* 0x000e240000101c00 */
[----:B0-----:R-:W-:Y:S01]  /*be20*/  STG.E.64 desc[UR36][R16.64], R2 ;  /* 0x0000000210007986 */ /* 0x001fe2000c101b24 */
[----:B------:R-:W-:Y:S05]  /*be30*/  EXIT ;  /* 0x000000000000794d */ /* 0x000fea0003800000 */
.L_x_43689:
        /* <DEDUP_REMOVED lines=12> */
.L_x_43703:
        /* <DEDUP_REMOVED lines=17> */
.L_x_43706:
[----:B------:R-:W-:-:S04]  /*c010*/  SHF.R.U32.HI R3, RZ, 0x18, R3 ;  /* 0x00000018ff037819 */ /* 0x000fc80000011603 */
[----:B------:R-:W-:-:S04]  /*c020*/  LOP3.LUT R0, R0, 0x80, R3, 0xf8, !PT ;  /* 0x0000008000007812 */ /* 0x000fc800078ef803 */
[----:B------:R-:W-:-:S07]  /*c030*/  PRMT R8, R0, 0x7610, R8 ;  /* 0x0000761000087816 */ /* 0x000fce0000000008 */
.L_x_43705:
[----:B------:R-:W-:Y:S05]  /*c040*/  BSYNC.RECONVERGENT B0 ;  /* 0x0000000000007941 */ /* 0x000fea0003800200 */
.L_x_43704:
[----:B------:R-:W-:Y:S01]  /*c050*/  STG.E.U8 desc[UR36][R16.64], R8 ;  /* 0x0000000810007986 */ /* 0x000fe2000c101124 */
[----:B------:R-:W-:Y:S05]  /*c060*/  EXIT ;  /* 0x000000000000794d */ /* 0x000fea0003800000 */
.L_x_43702:
        /* <DEDUP_REMOVED lines=17> */
.L_x_43709:
[----:B------:R-:W-:-:S04]  /*c180*/  SHF.R.U32.HI R3, RZ, 0x18, R3 ;  /* 0x00000018ff037819 */ /* 0x000fc80000011603 */
[----:B------:R-:W-:-:S04]  /*c190*/  LOP3.LUT R0, R0, 0x80, R3, 0xf8, !PT ;  /* 0x0000008000007812 */ /* 0x000fc800078ef803 */
[----:B------:R-:W-:-:S07]  /*c1a0*/  PRMT R8, R0, 0x7610, R8 ;  /* 0x0000761000087816 */ /* 0x000fce0000000008 */
.L_x_43708:
[----:B------:R-:W-:Y:S05]  /*c1b0*/  BSYNC.RECONVERGENT B0 ;  /* 0x0000000000007941 */ /* 0x000fea0003800200 */
.L_x_43707:
[----:B------:R-:W-:Y:S01]  /*c1c0*/  STG.E.U8 desc[UR36][R16.64], R8 ;  /* 0x0000000810007986 */ /* 0x000fe2000c101124 */
[----:B------:R-:W-:Y:S05]  /*c1d0*/  EXIT ;  /* 0x000000000000794d */ /* 0x000fea0003800000 */
.L_x_43701:
        /* <DEDUP_REMOVED lines=22> */
.L_x_43711:
[----:B------:R-:W-:-:S04]  /*c340*/  PRMT R2, R19, 0x9910, RZ ;  /* 0x0000991013027816 */ /* 0x000fc800000000ff */
[----:B------:R-:W-:-:S05]  /*c350*/  SHF.R.S32.HI R3, RZ, 0x1f, R2 ;  /* 0x0000001fff037819 */ /* 0x000fca0000011402 */
[----:B------:R-:W-:Y:S01]  /*c360*/  STG.E.64 desc[UR36][R16.64], R2 ;  /* 0x0000000210007986 */ /* 0x000fe2000c101b24 */
[----:B------:R-:W-:Y:S05]  /*c370*/  EXIT ;  /* 0x000000000000794d */ /* 0x000fea0003800000 */
.L_x_43710:
[----:B------:R-:W-:-:S05]  /*c380*/  PRMT R3, R19, 0x9910, RZ ;  /* 0x0000991013037816 */ /* 0x000fca00000000ff */
[----:B------:R-:W-:Y:S01]  /*c390*/  STG.E desc[UR36][R16.64], R3 ;  /* 0x0000000310007986 */ /* 0x000fe2000c101924 */
[----:B------:R-:W-:Y:S05]  /*c3a0*/  EXIT ;  /* 0x000000000000794d */ /* 0x000fea0003800000 */
.L_x_43700:
        /* <DEDUP_REMOVED lines=11> */
.L_x_43713:
[----:B------:R-:W0:Y:S01]  /*c460*/  I2F.F64.S16 R4, R19 ;  /* 0x0000001300047312 */ /* 0x000e220000101c00 */
[----:B------:R-:W-:-:S05]  /*c470*/  CS2R R6, SRZ ;  /* 0x0000000000067805 */ /* 0x000fca000001ff00 */
[----:B0-----:R-:W-:Y:S01]  /*c480*/  STG.E.128 desc[UR36][R16.64], R4 ;  /* 0x0000000410007986 */ /* 0x001fe2000c101d24 */
[----:B------:R-:W-:Y:S05]  /*c490*/  EXIT ;  /* 0x000000000000794d */ /* 0x000fea0003800000 */
.L_x_43712:
[----:B------:R-:W-:-:S09]  /*c4a0*/  UISETP.NE.AND UP0, UPT, UR4, 0xf, UPT ;  /* 0x0000000f0400788c */ /* 0x000fd2000bf05270 */
[----:B------:R-:W-:Y:S05]  /*c4b0*/  BRA.U !UP0, `(.L_x_43714) ;  /* 0x0000000108e87547 */ /* 0x000fea000b800000 */
[----:B------:R-:W-:-:S09]  /*c4c0*/  UISETP.NE.AND UP0, UPT, UR4, 0x17, UPT ;  /* 0x000000170400788c */ /* 0x000fd2000bf05270 */
[----:B------:R-:W-:Y:S05]  /*c4d0*/  BRA.U !UP0, `(.L_x_43715) ;  /* 0x0000000108907547 */ /* 0x000fea000b800000 */
[----:B------:R-:W-:-:S09]  /*c4e0*/  UISETP.NE.AND UP0, UPT, UR4, 0x18, UPT ;  /* 0x000000180400788c */ /* 0x000fd2000bf05270 */
[----:B------:R-:W-:Y:S05]  /*c4f0*/  BRA.U !UP0, `(.L_x_43716) ;  /* 0x0000000108447547 */ /* 0x000fea000b800000 */
.L_x_43693:
        /* <DEDUP_REMOVED lines=16> */
.L_x_43717:
[----:B------:R-:W-:Y:S05]  /*c600*/  EXIT ;  /* 0x000000000000794d */ /* 0x000fea0003800000 */
.L_x_43716:
        /* <DEDUP_REMOVED lines=13> */
.L_x_43719:
[----:B------:R-:W-:Y:S05]  /*c6e0*/  BSYNC.RECONVERGENT B0 ;  /* 0x0000000000007941 */ /* 0x000fea0003800200 */
.L_x_43718:
[----:B------:R-:W-:-:S05]  /*c6f0*/  LOP3.LUT R3, R0, 0x80, R3, 0xf8, !PT ;  /* 0x0000008000037812 */ /* 0x000fca00078ef803 */
[----:B------:R-:W-:Y:S01]  /*c700*/  STG.E.U8 desc[UR36][R16.64], R3 ;  /* 0x0000000310007986 */ /* 0x000fe2000c101124 */
[----:B------:R-:W-:Y:S05]  /*c710*/  EXIT ;  /* 0x000000000000794d */ /* 0x000fea0003800000 */
.L_x_43715:
        /* <DEDUP_REMOVED lines=12> */
.L_x_43721:
[----:B------:R-:W-:Y:S01]  /*c7e0*/  IMAD.MOV.U32 R0, RZ, RZ, 0x7f ;  /* 0x0000007fff007424 */ /* 0x000fe200078e00ff */
[----:B------:R-:W-:-:S04]  /*c7f0*/  ISETP.GT.U32.AND P0, PT, R2, 0x7f800000, PT ;  /* 0x7f8000000200780c */ /* 0x000fc80003f04070 */
[----:B------:R-:W-:-:S09]  /*c800*/  SEL R0, R0, 0x7c, P0 ;  /* 0x0000007c00007807 */ /* 0x000fd20000000000 */
.L_x_43722:
[----:B------:R-:W-:Y:S05]  /*c810*/  BSYNC.RECONVERGENT B0 ;  /* 0x0000000000007941 */ /* 0x000fea0003800200 */
.L_x_43720:
[----:B------:R-:W-:-:S04]  /*c820*/  SHF.R.U32.HI R3, RZ, 0x18, R3 ;  /* 0x00000018ff037819 */ /* 0x000fc80000011603 */
[----:B------:R-:W-:-:S05]  /*c830*/  LOP3.LUT R3, R0, 0x80, R3, 0xf8, !PT ;  /* 0x0000008000037812 */ /* 0x000fca00078ef803 */
[----:B------:R-:W-:Y:S01]  /*c840*/  STG.E.U8 desc[UR36][R16.64], R3 ;  /* 0x0000000310007986 */ /* 0x000fe2000c101124 */
[----:B------:R-:W-:Y:S05]  /*c850*/  EXIT ;  /* 0x000000000000794d */ /* 0x000fea0003800000 */
.L_x_43714:
[----:B------:R-:W0:Y:S02]  /*c860*/  I2F.S16 R0, R19 ;  /* 0x0000001300007306 */ /* 0x000e240000101400 */
[----:B0-----:R-:W-:-:S05]  /*c870*/  F2FP.BF16.F32.PACK_AB R0, RZ, R0 ;  /* 0x00000000ff00723e */ /* 0x001fca00000010ff */
[----:B------:R-:W-:Y:S01]  /*c880*/  STG.E.U16 desc[UR36][R16.64], R0 ;  /* 0x0000000010007986 */ /* 0x000fe2000c101524 */
[----:B------:R-:W-:Y:S05]  /*c890*/  EXIT ;  /* 0x000000000000794d */ /* 0x000fea0003800000 */
.L_x_43723:
        /* <DEDUP_REMOVED lines=14> */
.L_x_55058:


//--------------------- .text._ZN2at6native27unrolled_elementwise_kernelINS0_13BUnaryFunctorIsssZZZNS0_21remainder_kernel_cudaERNS_18TensorIteratorBaseEENKUlvE_clEvENKUlvE3_clEvEUlssE_EESt5arrayIPcLm2EELi4E23TrivialOffsetCalculatorILi1EjESD_NS0_6memory12LoadWithCastILi1EEENSE_13StoreWithCastILi1EEEEEviT_T0_T2_T3_T4_T5_ --------------------------
	.section	.text._ZN2at6native27unrolled_elementwise_kernelINS0_13BUnaryFunctorIsssZZZNS0_21remainder_kernel_cudaERNS_18TensorIteratorBaseEENKUlvE_clEvENKUlvE3_clEvEUlssE_EESt5arrayIPcLm2EELi4E23TrivialOffsetCalculatorILi1EjESD_NS0_6memory12LoadWithCastILi1EEENSE_13StoreWithCastILi1EEEEEviT_T0_T2_T3_T4_T5_,"ax",@progbits
	.align	128
        .global         _ZN2at6native27unrolled_elementwise_kernelINS0_13BUnaryFunctorIsssZZZNS0_21remainder_kernel_cudaERNS_18TensorIteratorBaseEENKUlvE_clEvENKUlvE3_clEvEUlssE_EESt5arrayIPcLm2EELi4E23TrivialOffsetCalculatorILi1EjESD_NS0_6memory12LoadWithCastILi1EEENSE_13StoreWithCastILi1EEEEEviT_T0_T2_T3_T4_T5_
        .type           _ZN2at6native27unrolled_elementwise_kernelINS0_13BUnaryFunctorIsssZZZNS0_21remainder_kernel_cudaERNS_18TensorIteratorBaseEENKUlvE_clEvENKUlvE3_clEvEUlssE_EESt5arrayIPcLm2EELi4E23TrivialOffsetCalculatorILi1EjESD_NS0_6memory12LoadWithCastILi1EEENSE_13StoreWithCastILi1EEEEEviT_T0_T2_T3_T4_T5_,@function
        .size           _ZN2at6native27unrolled_elementwise_kernelINS0_13BUnaryFunctorIsssZZZNS0_21remainder_kernel_cudaERNS_18TensorIteratorBaseEENKUlvE_clEvENKUlvE3_clEvEUlssE_EESt5arrayIPcLm2EELi4E23TrivialOffsetCalculatorILi1EjESD_NS0_6memory12LoadWithCastILi1EEENSE_13StoreWithCastILi1EEEEEviT_T0_T2_T3_T4_T5_,(.L_x_55059 - _ZN2at6native27unrolled_elementwise_kernelINS0_13BUnaryFunctorIsssZZZNS0_21remainder_kernel_cudaERNS_18TensorIteratorBaseEENKUlvE_clEvENKUlvE3_clEvEUlssE_EESt5arrayIPcLm2EELi4E23TrivialOffsetCalculatorILi1EjESD_NS0_6memory12LoadWithCastILi1EEENSE_13StoreWithCastILi1EEEEEviT_T0_T2_T3_T4_T5_)
        .other          _ZN2at6native27unrolled_elementwise_kernelINS0_13BUnaryFunctorIsssZZZNS0_21remainder_kernel_cudaERNS_18TensorIteratorBaseEENKUlvE_clEvENKUlvE3_clEvEUlssE_EESt5arrayIPcLm2EELi4E23TrivialOffsetCalculatorILi1EjESD_NS0_6memory12LoadWithCastILi1EEENSE_13StoreWithCastILi1EEEEEviT_T0_T2_T3_T4_T5_,@"STO_CUDA_ENTRY STV_DEFAULT"
_ZN2at6native27unrolled_elementwise_kernelINS0_13BUnaryFunctorIsssZZZNS0_21remainder_kernel_cudaERNS_18TensorIteratorBaseEENKUlvE_clEvENKUlvE3_clEvEUlssE_EESt5arrayIPcLm2EELi4E23TrivialOffsetCalculatorILi1EjESD_NS0_6memory12LoadWithCastILi1EEENSE_13StoreWithCastILi1EEEEEviT_T0_T2_T3_T4_T5_:
.text._ZN2at6native27unrolled_elementwise_kernelINS0_13BUnaryFunctorIsssZZZNS0_21remainder_kernel_cudaERNS_18TensorIteratorBaseEENKUlvE_clEvENKUlvE3_clEvEUlssE_EESt5arrayIPcLm2EELi4E23TrivialOffsetCalculatorILi1EjESD_NS0_6memory12LoadWithCastILi1EEENSE_13StoreWithCastILi1EEEEEviT_T0_T2_T3_T4_T5_:
        /* <DEDUP_REMOVED lines=31> */
.L_x_43729:
[----:B------:R3:W5:Y:S01]  /*01f0*/  LDG.E.U8 R0, desc[UR36][R4.64] ;  /* 0x0000002404007981 */ /* 0x000762000c1e1100 */
[----:B------:R-:W-:Y:S05]  /*0200*/  BRA `(.L_x_43731) ;  /* 0x0000000c00507947 */ /* 0x000fea0003800000 */
.L_x_43728:
        /* <DEDUP_REMOVED lines=8> */
.L_x_43733:
[----:B------:R1:W5:Y:S01]  /*0290*/  LDG.E.U16 R0, desc[UR36][R4.64] ;  /* 0x0000002404007981 */ /* 0x000362000c1e1500 */
[----:B------:R-:W-:Y:S05]  /*02a0*/  BRA `(.L_x_43731) ;  /* 0x0000000c00287947 */ /* 0x000fea0003800000 */
.L_x_43732:
[----:B------:R2:W5:Y:S01]  /*02b0*/  LDG.E.U16 R0, desc[UR36][R4.64] ;  /* 0x0000002404007981 */ /* 0x000562000c1e1500 */
[----:B------:R-:W-:Y:S05]  /*02c0*/  BRA `(.L_x_43731) ;  /* 0x0000000c00207947 */ /* 0x000fea0003800000 */
.L_x_43727:
        /* <DEDUP_REMOVED lines=9> */
.L_x_43735:
[----:B------:R-:W2:Y:S02]  /*0360*/  LDG.E.U16 R3, desc[UR36][R4.64] ;  /* 0x0000002404037981 */ /* 0x000ea4000c1e1500 */
[----:B--2---:R-:W-:-:S06]  /*0370*/  HADD2.F32 R3, -RZ, R3.H0_H0 ;  /* 0x20000003ff037230 */ /* 0x004fcc0000004100 */
[----:B------:R-:W0:Y:S02]  /*0380*/  F2I.FTZ.TRUNC.NTZ R3, R3 ;  /* 0x0000000300037305 */ /* 0x000e24000021f100 */
[----:B0-----:R-:W-:Y:S01]  /*0390*/  PRMT R0, R3, 0x7610, R0 ;  /* 0x0000761003007816 */ /* 0x001fe20000000000 */
[----:B------:R-:W-:Y:S06]  /*03a0*/  BRA `(.L_x_43731) ;  /* 0x0000000800e87947 */ /* 0x000fec0003800000 */
.L_x_43734:
        /* <DEDUP_REMOVED lines=9> */
.L_x_43737:
[----:B------:R-:W2:Y:S02]  /*0440*/  LDG.E.U16 R4, desc[UR36][R4.64] ;  /* 0x0000002404047981 */ /* 0x000ea4000c1e1500 */
[----:B--2---:R-:W-:-:S06]  /*0450*/  HADD2.F32 R3, -RZ, R4.H0_H0 ;  /* 0x20000004ff037230 */ /* 0x004fcc0000004100 */
[----:B------:R-:W0:Y:S02]  /*0460*/  F2I.FTZ.TRUNC.NTZ R3, R3 ;  /* 0x0000000300037305 */ /* 0x000e24000021f100 */
[----:B0-----:R-:W-:Y:S01]  /*0470*/  PRMT R0, R3, 0x7610, R0 ;  /* 0x0000761003007816 */ /* 0x001fe20000000000 */
[----:B------:R-:W-:Y:S06]  /*0480*/  BRA `(.L_x_43731) ;  /* 0x0000000800b07947 */ /* 0x000fec0003800000 */
.L_x_43736:
[----:B------:R-:W2:Y:S02]  /*0490*/  LDG.E.64 R4, desc[UR36][R4.64] ;  /* 0x0000002404047981 */ /* 0x000ea4000c1e1b00 */
[----:B--2---:R0:W1:Y:S01]  /*04a0*/  F2I.F64.TRUNC R0, R4 ;  /* 0x0000000400007311 */ /* 0x004062000030d100 */
[----:B------:R-:W-:Y:S05]  /*04b0*/  BRA `(.L_x_43731) ;  /* 0x0000000800a47947 */ /* 0x000fea0003800000 */
.L_x_43726:
        /* <DEDUP_REMOVED lines=12> */
.L_x_43740:
[----:B------:R-:W2:Y:S02]  /*0580*/  LDG.E.64 R4, desc[UR36][R4.64] ;  /* 0x0000002404047981 */ /* 0x000ea4000c1e1b00 */
[----:B--2---:R0:W1:Y:S01]  /*0590*/  F2I.F64.TRUNC R0, R4 ;  /* 0x0000000400007311 */ /* 0x004062000030d100 */
[----:B------:R-:W-:Y:S05]  /*05a0*/  BRA `(.L_x_43731) ;  /* 0x0000000800687947 */ /* 0x000fea0003800000 */
.L_x_43739:
        /* <DEDUP_REMOVED lines=27> */
.L_x_43742:
        /* <DEDUP_REMOVED lines=15> */
.L_x_43741:
[----:B------:R-:W2:Y:S02]  /*0850*/  LDG.E.U16 R3, desc[UR36][R4.64] ;  /* 0x0000002404037981 */ /* 0x000ea4000c1e1500 */
[----:B--2---:R-:W-:-:S06]  /*0860*/  IMAD.U32 R3, R3, 0x10000, RZ ;  /* 0x0001000003037824 */ /* 0x004fcc00078e00ff */
[----:B------:R-:W0:Y:S02]  /*0870*/  F2I.FTZ.TRUNC.NTZ R3, R3 ;  /* 0x0000000300037305 */ /* 0x000e24000021f100 */
[----:B0-----:R-:W-:Y:S01]  /*0880*/  PRMT R0, R3, 0x7610, R0 ;  /* 0x0000761003007816 */ /* 0x001fe20000000000 */
[----:B------:R-:W-:Y:S06]  /*0890*/  BRA `(.L_x_43731) ;  /* 0x0000000400ac7947 */ /* 0x000fec0003800000 */
.L_x_43738:
        /* <DEDUP_REMOVED lines=10> */
.L_x_43745:
        /* <DEDUP_REMOVED lines=21> */
.L_x_43749:
[----:B------:R-:W-:Y:S05]  /*0a90*/  BSYNC.RECONVERGENT B1 ;  /* 0x0000000000017941 */ /* 0x000fea0003800200 */
.L_x_43748:
[----:B------:R-:W-:Y:S01]  /*0aa0*/  IMAD.SHL.U32 R0, R0, 0x100000, RZ ;  /* 0x0010000000007824 */ /* 0x000fe200078e00ff */
[----:B------:R-:W-:-:S04]  /*0ab0*/  LEA R3, R3, 0x3b800000, 0x17 ;  /* 0x3b80000003037811 */ /* 0x000fc800078eb8ff */
[----:B------:R-:W-:-:S07]  /*0ac0*/  LOP3.LUT R3, R3, R0, R7, 0xfe, !PT ;  /* 0x0000000003037212 */ /* 0x000fce00078efe07 */
.L_x_43747:
[----:B------:R-:W-:Y:S05]  /*0ad0*/  BSYNC.RECONVERGENT B0 ;  /* 0x0000000000007941 */ /* 0x000fea0003800200 */
.L_x_43746:
[----:B------:R-:W0:Y:S02]  /*0ae0*/  F2I.FTZ.TRUNC.NTZ R3, R3 ;  /* 0x0000000300037305 */ /* 0x000e24000021f100 */
[----:B0-----:R-:W-:Y:S01]  /*0af0*/  PRMT R0, R3, 0x7610, R0 ;  /* 0x0000761003007816 */ /* 0x001fe20000000000 */
[----:B------:R-:W-:Y:S06]  /*0b00*/  BRA `(.L_x_43731) ;  /* 0x0000000400107947 */ /* 0x000fec0003800000 */
.L_x_43744:
        /* <DEDUP_REMOVED lines=21> */
.L_x_43753:
[----:B------:R-:W-:Y:S05]  /*0c60*/  BSYNC.RECONVERGENT B1 ;  /* 0x0000000000017941 */ /* 0x000fea0003800200 */
.L_x_43752:
[----:B------:R-:W-:Y:S01]  /*0c70*/  IMAD.SHL.U32 R0, R0, 0x200000, RZ ;  /* 0x0020000000007824 */ /* 0x000fe200078e00ff */
[----:B------:R-:W-:-:S04]  /*0c80*/  LEA R3, R3, 0x37800000, 0x17 ;  /* 0x3780000003037811 */ /* 0x000fc800078eb8ff */
[----:B------:R-:W-:-:S07]  /*0c90*/  LOP3.LUT R3, R3, R0, R7, 0xfe, !PT ;  /* 0x0000000003037212 */ /* 0x000fce00078efe07 */
.L_x_43751:
[----:B------:R-:W-:Y:S05]  /*0ca0*/  BSYNC.RECONVERGENT B0 ;  /* 0x0000000000007941 */ /* 0x000fea0003800200 */
.L_x_43750:
[----:B------:R-:W0:Y:S02]  /*0cb0*/  F2I.FTZ.TRUNC.NTZ R3, R3 ;  /* 0x0000000300037305 */ /* 0x000e24000021f100 */
[----:B0-----:R-:W-:Y:S01]  /*0cc0*/  PRMT R0, R3, 0x7610, R0 ;  /* 0x0000761003007816 */ /* 0x001fe20000000000 */
[----:B------:R-:W-:Y:S06]  /*0cd0*/  BRA `(.L_x_43731) ;  /* 0x00000000009c7947 */ /* 0x000fec0003800000 */
.L_x_43743:
[----:B------:R-:W-:-:S09]  /*0ce0*/  UISETP.NE.AND UP0, UPT, UR4, 0x1c, UPT ;  /* 0x0000001c0400788c */ /* 0x000fd2000bf05270 */
[----:B------:R-:W-:Y:S05]  /*0cf0*/  BRA.U !UP0, `(.L_x_43754) ;  /* 0x0000000108907547 */ /* 0x000fea000b800000 */
[----:B------:R-:W-:-:S09]  /*0d00*/  UISETP.NE.AND UP0, UPT, UR4, 0x1d, UPT ;  /* 0x0000001d0400788c */ /* 0x000fd2000bf05270 */
[----:B------:R-:W-:Y:S05]  /*0d10*/  BRA.U !UP0, `(.L_x_43755) ;  /* 0x0000000108807547 */ /* 0x000fea000b800000 */
[----:B------:R-:W-:-:S09]  /*0d20*/  UISETP.NE.AND UP0, UPT, UR4, 0x2c, UPT ;  /* 0x0000002c0400788c */ /* 0x000fd2000bf05270 */
[----:B------:R-:W-:Y:S05]  /*0d30*/  BRA.U !UP0, `(.L_x_43756) ;  /* 0x0000000108487547 */ /* 0x000fea000b800000 */
.L_x_43730:
        /* <DEDUP_REMOVED lines=16> */
.L_x_43757:
[----:B------:R-:W-:Y:S01]  /*0e40*/  PRMT R0, RZ, 0x7610, R0 ;  /* 0x00007610ff007816 */ /* 0x000fe20000000000 */
[----:B------:R-:W-:Y:S06]  /*0e50*/  BRA `(.L_x_43731) ;  /* 0x00000000003c7947 */ /* 0x000fec0003800000 */
.L_x_43756:
        /* <DEDUP_REMOVED lines=8> */
.L_x_43759:
[----:B------:R-:W-:Y:S05]  /*0ee0*/  BSYNC.RECONVERGENT B0 ;  /* 0x0000000000007941 */ /* 0x000fea0003800200 */
.L_x_43758:
[----:B------:R-:W0:Y:S02]  /*0ef0*/  F2I.FTZ.TRUNC.NTZ R3, R3 ;  /* 0x0000000300037305 */ /* 0x000e24000021f100 */
[----:B0-----:R-:W-:Y:S01]  /*0f00*/  PRMT R0, R3, 0x7610, R0 ;  /* 0x0000761003007816 */ /* 0x001fe20000000000 */
[----:B------:R-:W-:Y:S06]  /*0f10*/  BRA `(.L_x_43731) ;  /* 0x00000000000c7947 */ /* 0x000fec0003800000 */
.L_x_43755:
[----:B------:R0:W5:Y:S01]  /*0f20*/  LDG.E.U16 R0, desc[UR36][R4.64] ;  /* 0x0000002404007981 */ /* 0x000162000c1e1500 */
[----:B------:R-:W-:Y:S05]  /*0f30*/  BRA `(.L_x_43731) ;  /* 0x0000000000047947 */ /* 0x000fea0003800000 */
.L_x_43754:
[----:B------:R0:W5:Y:S02]  /*0f40*/  LDG.E.U16 R0, desc[UR36][R4.64] ;  /* 0x0000002404007981 */ /* 0x000164000c1e1500 */
.L_x_43731:
[----:B-1---5:R-:W-:Y:S01]  /*0f50*/  PRMT R19, R0, 0x9910, RZ ;  /* 0x0000991000137816 */ /* 0x022fe200000000ff */
[----:B------:R-:W-:-:S07]  /*0f60*/  VIADD R17, R25, 0x80 ;  /* 0x0000008019117836 */ /* 0x000fce0000000000 */
.L_x_43725:
[----:B------:R-:W-:Y:S05]  /*0f70*/  BSYNC.RECONVERGENT B6 ;  /* 0x0000000000067941 */ /* 0x000fea0003800200 */
.L_x_43724:
        /* <DEDUP_REMOVED lines=23> */
.L_x_43765:
[----:B------:R0:W5:Y:S01]  /*10f0*/  LDG.E.U8 R0, desc[UR36][R4.64] ;  /* 0x0000002404007981 */ /* 0x000162000c1e1100 */
[----:B------:R-:W-:Y:S05]  /*1100*/  BRA `(.L_x_43767) ;  /* 0x0000000c00507947 */ /* 0x000fea0003800000 */
.L_x_43764:
        /* <DEDUP_REMOVED lines=8> */
.L_x_43769:
[----:B------:R0:W5:Y:S01]  /*1190*/  LDG.E.U16 R0, desc[UR36][R4.64] ;  /* 0x0000002404007981 */ /* 0x000162000c1e1500 */
[----:B------:R-:W-:Y:S05]  /*11a0*/  BRA `(.L_x_43767) ;  /* 0x0000000c00287947 */ /* 0x000fea0003800000 */
.L_x_43768:
[----:B------:R0:W5:Y:S01]  /*11b0*/  LDG.E.U16 R0, desc[UR36][R4.64] ;  /* 0x0000002404007981 */ /* 0x000162000c1e1500 */
[----:B------:R-:W-:Y:S05]  /*11c0*/  BRA `(.L_x_43767) ;  /* 0x0000000c00207947 */ /* 0x000fea0003800000 */
.L_x_43763:
        /* <DEDUP_REMOVED lines=9> */
.L_x_43771:
[----:B------:R-:W2:Y:S02]  /*1260*/  LDG.E.U16 R3, desc[UR36][R4.64] ;  /* 0x0000002404037981 */ /* 0x000ea4000c1e1500 */
[----:B--2---:R-:W-:-:S06]  /*1270*/  HADD2.F32 R3, -RZ, R3.H0_H0 ;  /* 0x20000003ff037230 */ /* 0x004fcc0000004100 */
[----:B------:R-:W0:Y:S02]  /*1280*/  F2I.FTZ.TRUNC.NTZ R3, R3 ;  /* 0x0000000300037305 */ /* 0x000e24000021f100 */
[----:B0-----:R-:W-:Y:S01]  /*1290*/  PRMT R0, R3, 0x7610, R0 ;  /* 0x0000761003007816 */ /* 0x001fe20000000000 */
[----:B------:R-:W-:Y:S06]  /*12a0*/  BRA `(.L_x_43767) ;  /* 0x0000000800e87947 */ /* 0x000fec0003800000 */
.L_x_43770:
        /* <DEDUP_REMOVED lines=9> */
.L_x_43773:
[----:B------:R-:W2:Y:S02]  /*1340*/  LDG.E.U16 R4, desc[UR36][R4.64] ;  /* 0x0000002404047981 */ /* 0x000ea4000c1e1500 */
[----:B--2---:R-:W-:-:S06]  /*1350*/  HADD2.F32 R3, -RZ, R4.H0_H0 ;  /* 0x20000004ff037230 */ /* 0x004fcc0000004100 */
[----:B------:R-:W0:Y:S02]  /*1360*/  F2I.FTZ.TRUNC.NTZ R3, R3 ;  /* 0x0000000300037305 */ /* 0x000e24000021f100 */
[----:B0-----:R-:W-:Y:S01]  /*1370*/  PRMT R0, R3, 0x7610, R0 ;  /* 0x0000761003007816 */ /* 0x001fe20000000000 */
[----:B------:R-:W-:Y:S06]  /*1380*/  BRA `(.L_x_43767) ;  /* 0x0000000800b07947 */ /* 0x000fec0003800000 */
.L_x_43772:
[----:B------:R-:W2:Y:S02]  /*1390*/  LDG.E.64 R4, desc[UR36][R4.64] ;  /* 0x0000002404047981 */ /* 0x000ea4000c1e1b00 */
[----:B--2---:R0:W1:Y:S01]  /*13a0*/  F2I.F64.TRUNC R0, R4 ;  /* 0x0000000400007311 */ /* 0x004062000030d100 */
[----:B------:R-:W-:Y:S05]  /*13b0*/  BRA `(.L_x_43767) ;  /* 0x0000000800a47947 */ /* 0x000fea0003800000 */
.L_x_43762:
        /* <DEDUP_REMOVED lines=12> */
.L_x_43776:
[----:B------:R-:W2:Y:S02]  /*1480*/  LDG.E.64 R4, desc[UR36][R4.64] ;  /* 0x0000002404047981 */ /* 0x000ea4000c1e1b00 */
[----:B--2---:R0:W1:Y:S01]  /*1490*/  F2I.F64.TRUNC R0, R4 ;  /* 0x0000000400007311 */ /* 0x004062000030d100 */
[----:B------:R-:W-:Y:S05]  /*14a0*/  BRA `(.L_x_43767) ;  /* 0x0000000800687947 */ /* 0x000fea0003800000 */
.L_x_43775:
        /* <DEDUP_REMOVED lines=27> */
.L_x_43778:
        /* <DEDUP_REMOVED lines=15> */
.L_x_43777:
[----:B------:R-:W2:Y:S02]  /*1750*/  LDG.E.U16 R3, desc[UR36][R4.64] ;  /* 0x0000002404037981 */ /* 0x000ea4000c1e1500 */
[----:B--2---:R-:W-:-:S06]  /*1760*/  IMAD.U32 R3, R3, 0x10000, RZ ;  /* 0x0001000003037824 */ /* 0x004fcc00078e00ff */
[----:B------:R-:W0:Y:S02]  /*1770*/  F2I.FTZ.TRUNC.NTZ R3, R3 ;  /* 0x0000000300037305 */ /* 0x000e24000021f100 */
[----:B0-----:R-:W-:Y:S01]  /*1780*/  PRMT R0, R3, 0x7610, R0 ;  /* 0x0000761003007816 */ /* 0x001fe20000000000 */
[----:B------:R-:W-:Y:S06]  /*1790*/  BRA `(.L_x_43767) ;  /* 0x0000000400ac7947 */ /* 0x000fec0003800000 */
.L_x_43774:
        /* <DEDUP_REMOVED lines=10> */
.L_x_43781:
        /* <DEDUP_REMOVED lines=21> */
.L_x_43785:
[----:B------:R-:W-:Y:S05]  /*1990*/  BSYNC.RECONVERGENT B1 ;  /* 0x0000000000017941 */ /* 0x000fea0003800200 */
.L_x_43784:
[----:B------:R-:W-:Y:S01]  /*19a0*/  IMAD.SHL.U32 R0, R0, 0x100000, RZ ;  /* 0x0010000000007824 */ /* 0x000fe200078e00ff */
[----:B------:R-:W-:-:S04]  /*19b0*/  LEA R3, R3, 0x3b800000, 0x17 ;  /* 0x3b80000003037811 */ /* 0x000fc800078eb8ff */
[----:B------:R-:W-:-:S07]  /*19c0*/  LOP3.LUT R3, R3, R0, R7, 0xfe, !PT ;  /* 0x0000000003037212 */ /* 0x000fce00078efe07 */
.L_x_43783:
[----:B------:R-:W-:Y:S05]  /*19d0*/  BSYNC.RECONVERGENT B0 ;  /* 0x0000000000007941 */ /* 0x000fea0003800200 */
.L_x_43782:
[----:B------:R-:W0:Y:S02]  /*19e0*/  F2I.FTZ.TRUNC.NTZ R3, R3 ;  /* 0x0000000300037305 */ /* 0x000e24000021f100 */
[----:B0-----:R-:W-:Y:S01]  /*19f0*/  PRMT R0, R3, 0x7610, R0 ;  /* 0x0000761003007816 */ /* 0x001fe20000000000 */
[----:B------:R-:W-:Y:S06]  /*1a00*/  BRA `(.L_x_43767) ;  /* 0x0000000400107947 */ /* 0x000fec0003800000 */
.L_x_43780:
        /* <DEDUP_REMOVED lines=21> */
.L_x_43789:
[----:B------:R-:W-:Y:S05]  /*1b60*/  BSYNC.RECONVERGENT B1 ;  /* 0x0000000000017941 */ /* 0x000fea0003800200 */
.L_x_43788:
[----:B------:R-:W-:Y:S01]  /*1b70*/  IMAD.SHL.U32 R0, R0, 0x200000, RZ ;  /* 0x0020000000007824 */ /* 0x000fe200078e00ff */
[----:B------:R-:W-:-:S04]  /*1b80*/  LEA R3, R3, 0x37800000, 0x17 ;  /* 0x3780000003037811 */ /* 0x000fc800078eb8ff */
[----:B------:R-:W-:-:S07]  /*1b90*/  LOP3.LUT R3, R3, R0, R7, 0xfe, !PT ;  /* 0x0000000003037212 */ /* 0x000fce00078efe07 */
.L_x_43787:
[----:B------:R-:W-:Y:S05]  /*1ba0*/  BSYNC.RECONVERGENT B0 ;  /* 0x0000000000007941 */ /* 0x000fea0003800200 */
.L_x_43786:
[----:B------:R-:W0:Y:S02]  /*1bb0*/  F2I.FTZ.TRUNC.NTZ R3, R3 ;  /* 0x0000000300037305 */ /* 0x000e24000021f100 */
[----:B0-----:R-:W-:Y:S01]  /*1bc0*/  PRMT R0, R3, 0x7610, R0 ;  /* 0x0000761003007816 */ /* 0x001fe20000000000 */
[----:B------:R-:W-:Y:S06]  /*1bd0*/  BRA `(.L_x_43767) ;  /* 0x00000000009c7947 */ /* 0x000fec0003800000 */
.L_x_43779:
        /* <DEDUP_REMOVED lines=14> */
.L_x_43793:
[----:B------:R-:W-:Y:S05]  /*1cc0*/  BSYNC.RECONVERGENT B0 ;  /* 0x0000000000007941 */ /* 0x000fea0003800200 */
.L_x_43792:
[----:B------:R-:W0:Y:S02]  /*1cd0*/  F2I.FTZ.TRUNC.NTZ R3, R3 ;  /* 0x0000000300037305 */ /* 0x000e24000021f100 */
[----:B0-----:R-:W-:Y:S01]  /*1ce0*/  PRMT R0, R3, 0x7610, R0 ;  /* 0x0000761003007816 */ /* 0x001fe20000000000 */
[----:B------:R-:W-:Y:S06]  /*1cf0*/  BRA `(.L_x_43767) ;  /* 0x0000000000547947 */ /* 0x000fec0003800000 */
.L_x_43766:
        /* <DEDUP_REMOVED lines=16> */
.L_x_43794:
[----:B------:R-:W-:Y:S01]  /*1e00*/  PRMT R0, RZ, 0x7610, R0 ;  /* 0x00007610ff007816 */ /* 0x000fe20000000000 */
[----:B------:R-:W-:Y:S06]  /*1e10*/  BRA `(.L_x_43767) ;  /* 0x00000000000c7947 */ /* 0x000fec0003800000 */
.L_x_43791:
[----:B------:R3:W5:Y:S01]  /*1e20*/  LDG.E.U16 R0, desc[UR36][R4.64] ;  /* 0x0000002404007981 */ /* 0x000762000c1e1500 */
[----:B------:R-:W-:Y:S05]  /*1e30*/  BRA `(.L_x_43767) ;  /* 0x0000000000047947 */ /* 0x000fea0003800000 */
.L_x_43790:
[----:B------:R2:W5:Y:S02]  /*1e40*/  LDG.E.U16 R0, desc[UR36][R4.64] ;  /* 0x0000002404007981 */ /* 0x000564000c1e1500 */
.L_x_43767:
[----:B-1---5:R-:W-:Y:S01]  /*1e50*/  PRMT R18, R0, 0x9910, RZ ;  /* 0x0000991000127816 */ /* 0x022fe200000000ff */
[----:B------:R-:W-:-:S07]  /*1e60*/  VIADD R17, R17, 0x80 ;  /* 0x0000008011117836 */ /* 0x000fce0000000000 */
.L_x_43761:
[----:B------:R-:W-:Y:S05]  /*1e70*/  BSYNC.RECONVERGENT B6 ;  /* 0x0000000000067941 */ /* 0x000fea0003800200 */
.L_x_43760:
        /* <DEDUP_REMOVED lines=23> */
.L_x_43800:
[----:B------:R0:W5:Y:S01]  /*1ff0*/  LDG.E.U8 R0, desc[UR36][R4.64] ;  /* 0x0000002404007981 */ /* 0x000162000c1e1100 */
[----:B------:R-:W-:Y:S05]  /*2000*/  BRA `(.L_x_43802) ;  /* 0x0000000c00507947 */ /* 0x000fea0003800000 */
.L_x_43799:
        /* <DEDUP_REMOVED lines=8> */
.L_x_43804:
[----:B------:R0:W5:Y:S01]  /*2090*/  LDG.E.U16 R0, desc[UR36][R4.64] ;  /* 0x0000002404007981 */ /* 0x000162000c1e1500 */
[----:B------:R-:W-:Y:S05]  /*20a0*/  BRA `(.L_x_43802) ;  /* 0x0000000c00287947 */ /* 0x000fea0003800000 */
.L_x_43803:
[----:B------:R0:W5:Y:S01]  /*20b0*/  LDG.E.U16 R0, desc[UR36][R4.64] ;  /* 0x0000002404007981 */ /* 0x000162000c1e1500 */
[----:B------:R-:W-:Y:S05]  /*20c0*/  BRA `(.L_x_43802) ;  /* 0x0000000c00207947 */ /* 0x000fea0003800000 */
.L_x_43798:
        /* <DEDUP_REMOVED lines=9> */
.L_x_43806:
[----:B------:R-:W2:Y:S02]  /*2160*/  LDG.E.U16 R3, desc[UR36][R4.64] ;  /* 0x0000002404037981 */ /* 0x000ea4000c1e1500 */
[----:B--2---:R-:W-:-:S06]  /*2170*/  HADD2.F32 R3, -RZ, R3.H0_H0 ;  /* 0x20000003ff037230 */ /* 0x004fcc0000004100 */
[----:B------:R-:W0:Y:S02]  /*2180*/  F2I.FTZ.TRUNC.NTZ R3, R3 ;  /* 0x0000000300037305 */ /* 0x000e24000021f100 */
[----:B0-----:R-:W-:Y:S01]  /*2190*/  PRMT R0, R3, 0x7610, R0 ;  /* 0x0000761003007816 */ /* 0x001fe20000000000 */
[----:B------:R-:W-:Y:S06]  /*21a0*/  BRA `(.L_x_43802) ;  /* 0x0000000800e87947 */ /* 0x000fec0003800000 */
.L_x_43805:
        /* <DEDUP_REMOVED lines=9> */
.L_x_43808:
[----:B------:R-:W2:Y:S02]  /*2240*/  LDG.E.U16 R4, desc[UR36][R4.64] ;  /* 0x0000002404047981 */ /* 0x000ea4000c1e1500 */
[----:B--2---:R-:W-:-:S06]  /*2250*/  HADD2.F32 R3, -RZ, R4.H0_H0 ;  /* 0x20000004ff037230 */ /* 0x004fcc0000004100 */
[----:B------:R-:W0:Y:S02]  /*2260*/  F2I.FTZ.TRUNC.NTZ R3, R3 ;  /* 0x0000000300037305 */ /* 0x000e24000021f100 */
[----:B0-----:R-:W-:Y:S01]  /*2270*/  PRMT R0, R3, 0x7610, R0 ;  /* 0x0000761003007816 */ /* 0x001fe20000000000 */
[----:B------:R-:W-:Y:S06]  /*2280*/  BRA `(.L_x_43802) ;  /* 0x0000000800b07947 */ /* 0x000fec0003800000 */
.L_x_43807:
[----:B------:R-:W2:Y:S02]  /*2290*/  LDG.E.64 R4, desc[UR36][R4.64] ;  /* 0x0000002404047981 */ /* 0x000ea4000c1e1b00 */
[----:B--2---:R0:W1:Y:S01]  /*22a0*/  F2I.F64.TRUNC R0, R4 ;  /* 0x0000000400007311 */ /* 0x004062000030d100 */
[----:B------:R-:W-:Y:S05]  /*22b0*/  BRA `(.L_x_43802) ;  /* 0x0000000800a47947 */ /* 0x000fea0003800000 */
.L_x_43797:
        /* <DEDUP_REMOVED lines=12> */
.L_x_43811:
[----:B------:R-:W2:Y:S02]  /*2380*/  LDG.E.64 R4, desc[UR36][R4.64] ;  /* 0x0000002404047981 */ /* 0x000ea4000c1e1b00 */
[----:B--2---:R3:W4:Y:S01]  /*2390*/  F2I.F64.TRUNC R0, R4 ;  /* 0x0000000400007311 */ /* 0x004722000030d100 */
[----:B------:R-:W-:Y:S05]  /*23a0*/  BRA `(.L_x_43802) ;  /* 0x0000000800687947 */ /* 0x000fea0003800000 */
.L_x_43810:
        /* <DEDUP_REMOVED lines=27> */
.L_x_43813:
        /* <DEDUP_REMOVED lines=15> */
.L_x_43812:
[----:B------:R-:W2:Y:S02]  /*2650*/  LDG.E.U16 R3, desc[UR36][R4.64] ;  /* 0x0000002404037981 */ /* 0x000ea4000c1e1500 */
[----:B--2---:R-:W-:-:S06]  /*2660*/  IMAD.U32 R3, R3, 0x10000, RZ ;  /* 0x0001000003037824 */ /* 0x004fcc00078e00ff */
[----:B------:R-:W0:Y:S02]  /*2670*/  F2I.FTZ.TRUNC.NTZ R3, R3 ;  /* 0x0000000300037305 */ /* 0x000e24000021f100 */
[----:B0-----:R-:W-:Y:S01]  /*2680*/  PRMT R0, R3, 0x7610, R0 ;  /* 0x0000761003007816 */ /* 0x001fe20000000000 */
[----:B------:R-:W-:Y:S06]  /*2690*/  BRA `(.L_x_43802) ;  /* 0x0000000400ac7947 */ /* 0x000fec0003800000 */
.L_x_43809:
        /* <DEDUP_REMOVED lines=10> */
.L_x_43816:
        /* <DEDUP_REMOVED lines=21> */
.L_x_43820:
[----:B------:R-:W-:Y:S05]  /*2890*/  BSYNC.RECONVERGENT B1 ;  /* 0x0000000000017941 */ /* 0x000fea0003800200 */
.L_x_43819:
[----:B------:R-:W-:Y:S01]  /*28a0*/  IMAD.SHL.U32 R0, R0, 0x100000, RZ ;  /* 0x0010000000007824 */ /* 0x000fe200078e00ff */
[----:B------:R-:W-:-:S04]  /*28b0*/  LEA R3, R3, 0x3b800000, 0x17 ;  /* 0x3b80000003037811 */ /* 0x000fc800078eb8ff */
[----:B------:R-:W-:-:S07]  /*28c0*/  LOP3.LUT R3, R3, R0, R7, 0xfe, !PT ;  /* 0x0000000003037212 */ /* 0x000fce00078efe07 */
.L_x_43818:
[----:B------:R-:W-:Y:S05]  /*28d0*/  BSYNC.RECONVERGENT B0 ;  /* 0x0000000000007941 */ /* 0x000fea0003800200 */
.L_x_43817:
[----:B------:R-:W0:Y:S02]  /*28e0*/  F2I.FTZ.TRUNC.NTZ R3, R3 ;  /* 0x0000000300037305 */ /* 0x000e24000021f100 */
[----:B0-----:R-:W-:Y:S01]  /*28f0*/  PRMT R0, R3, 0x7610, R0 ;  /* 0x0000761003007816 */ /* 0x001fe20000000000 */
[----:B------:R-:W-:Y:S06]  /*2900*/  BRA `(.L_x_43802) ;  /* 0x0000000400107947 */ /* 0x000fec0003800000 */
.L_x_43815:
        /* <DEDUP_REMOVED lines=21> */
.L_x_43824:
[----:B------:R-:W-:Y:S05]  /*2a60*/  BSYNC.RECONVERGENT B1 ;  /* 0x0000000000017941 */ /* 0x000fea0003800200 */
.L_x_43823:
[----:B------:R-:W-:Y:S01]  /*2a70*/  IMAD.SHL.U32 R0, R0, 0x200000, RZ ;  /* 0x0020000000007824 */ /* 0x000fe200078e00ff */
[----:B------:R-:W-:-:S04]  /*2a80*/  LEA R3, R3, 0x37800000, 0x17 ;  /* 0x3780000003037811 */ /* 0x000fc800078eb8ff */
[----:B------:R-:W-:-:S07]  /*2a90*/  LOP3.LUT R3, R3, R0, R7, 0xfe, !PT ;  /* 0x0000000003037212 */ /* 0x000fce00078efe07 */
.L_x_43822:
[----:B------:R-:W-:Y:S05]  /*2aa0*/  BSYNC.RECONVERGENT B0 ;  /* 0x0000000000007941 */ /* 0x000fea0003800200 */
.L_x_43821:
[----:B------:R-:W0:Y:S02]  /*2ab0*/  F2I.FTZ.TRUNC.NTZ R3, R3 ;  /* 0x0000000300037305 */ /* 0x000e24000021f100 */
[----:B0-----:R-:W-:Y:S01]  /*2ac0*/  PRMT R0, R3, 0x7610, R0 ;  /* 0x0000761003007816 */ /* 0x001fe20000000000 */
[----:B------:R-:W-:Y:S06]  /*2ad0*/  BRA `(.L_x_43802) ;  /* 0x00000000009c7947 */ /* 0x000fec0003800000 */
.L_x_43814:
        /* <DEDUP_REMOVED lines=14> */
.L_x_43828:
[----:B------:R-:W-:Y:S05]  /*2bc0*/  BSYNC.RECONVERGENT B0 ;  /* 0x0000000000007941 */ /* 0x000fea0003800200 */
.L_x_43827:
[----:B------:R-:W0:Y:S02]  /*2bd0*/  F2I.FTZ.TRUNC.NTZ R3, R3 ;  /* 0x0000000300037305 */ /* 0x000e24000021f100 */
[----:B0-----:R-:W-:Y:S01]  /*2be0*/  PRMT R0, R3, 0x7610, R0 ;  /* 0x0000761003007816 */ /* 0x001fe20000000000 */
[----:B------:R-:W-:Y:S06]  /*2bf0*/  BRA `(.L_x_43802) ;  /* 0x0000000000547947 */ /* 0x000fec0003800000 */
.L_x_43801:
        /* <DEDUP_REMOVED lines=16> */
.L_x_43829:
[----:B------:R-:W-:Y:S01]  /*2d00*/  PRMT R0, RZ, 0x7610, R0 ;  /* 0x00007610ff007816 */ /* 0x000fe20000000000 */
[----:B------:R-:W-:Y:S06]  /*2d10*/  BRA `(.L_x_43802) ;  /* 0x00000000000c7947 */ /* 0x000fec0003800000 */
.L_x_43826:
[----:B------:R2:W5:Y:S01]  /*2d20*/  LDG.E.U16 R0, desc[UR36][R4.64] ;  /* 0x0000002404007981 */ /* 0x000562000c1e1500 */
[----:B------:R-:W-:Y:S05]  /*2d30*/  BRA `(.L_x_43802) ;  /* 0x0000000000047947 */ /* 0x000fea0003800000 */
.L_x_43825:
[----:B------:R1:W5:Y:S02]  /*2d40*/  LDG.E.U16 R0, desc[UR36][R4.64] ;  /* 0x0000002404007981 */ /* 0x000364000c1e1500 */
.L_x_43802:
[----:B-1--45:R-:W-:Y:S01]  /*2d50*/  PRMT R24, R0, 0x9910, RZ ;  /* 0x0000991000187816 */ /* 0x032fe200000000ff */
[----:B------:R-:W-:-:S07]  /*2d60*/  VIADD R17, R17, 0x80 ;  /* 0x0000008011117836 */ /* 0x000fce0000000000 */
.L_x_43796:
[----:B------:R-:W-:Y:S05]  /*2d70*/  BSYNC.RECONVERGENT B6 ;  /* 0x0000000000067941 */ /* 0x000fea0003800200 */
.L_x_43795:
        /* <DEDUP_REMOVED lines=23> */
.L_x_43835:
[----:B------:R0:W5:Y:S01]  /*2ef0*/  LDG.E.U8 R0, desc[UR36][R4.64] ;  /* 0x0000002404007981 */ /* 0x000162000c1e1100 */
[----:B------:R-:W-:Y:S05]  /*2f00*/  BRA `(.L_x_43837) ;  /* 0x0000000c00507947 */ /* 0x000fea0003800000 */
.L_x_43834:
        /* <DEDUP_REMOVED lines=8> */
.L_x_43839:
[----:B------:R0:W5:Y:S01]  /*2f90*/  LDG.E.U16 R0, desc[UR36][R4.64] ;  /* 0x0000002404007981 */ /* 0x000162000c1e1500 */
[----:B------:R-:W-:Y:S05]  /*2fa0*/  BRA `(.L_x_43837) ;  /* 0x0000000c00287947 */ /* 0x000fea0003800000 */
.L_x_43838:
[----:B------:R0:W5:Y:S01]  /*2fb0*/  LDG.E.U16 R0, desc[UR36][R4.64] ;  /* 0x0000002404007981 */ /* 0x000162000c1e1500 */
[----:B------:R-:W-:Y:S05]  /*2fc0*/  BRA `(.L_x_43837) ;  /* 0x0000000c00207947 */ /* 0x000fea0003800000 */
.L_x_43833:
        /* <DEDUP_REMOVED lines=9> */
.L_x_43841:
[----:B------:R-:W2:Y:S02]  /*3060*/  LDG.E.U16 R3, desc[UR36][R4.64] ;  /* 0x0000002404037981 */ /* 0x000ea4000c1e1500 */
[----:B--2---:R-:W-:-:S06]  /*3070*/  HADD2.F32 R3, -RZ, R3.H0_H0 ;  /* 0x20000003ff037230 */ /* 0x004fcc0000004100 */
[----:B------:R-:W0:Y:S02]  /*3080*/  F2I.FTZ.TRUNC.NTZ R3, R3 ;  /* 0x0000000300037305 */ /* 0x000e24000021f100 */
[----:B0-----:R-:W-:Y:S01]  /*3090*/  PRMT R0, R3, 0x7610, R0 ;  /* 0x0000761003007816 */ /* 0x001fe20000000000 */
[----:B------:R-:W-:Y:S06]  /*30a0*/  BRA `(.L_x_43837) ;  /* 0x0000000800e87947 */ /* 0x000fec0003800000 */
.L_x_43840:
        /* <DEDUP_REMOVED lines=9> */
.L_x_43843:
[----:B------:R-:W2:Y:S02]  /*3140*/  LDG.E.U16 R4, desc[UR36][R4.64] ;  /* 0x0000002404047981 */ /* 0x000ea4000c1e1500 */
[----:B--2---:R-:W-:-:S06]  /*3150*/  HADD2.F32 R3, -RZ, R4.H0_H0 ;  /* 0x20000004ff037230 */ /* 0x004fcc0000004100 */
[----:B------:R-:W0:Y:S02]  /*3160*/  F2I.FTZ.TRUNC.NTZ R3, R3 ;  /* 0x0000000300037305 */ /* 0x000e24000021f100 */
[----:B0-----:R-:W-:Y:S01]  /*3170*/  PRMT R0, R3, 0x7610, R0 ;  /* 0x0000761003007816 */ /* 0x001fe20000000000 */
[----:B------:R-:W-:Y:S06]  /*3180*/  BRA `(.L_x_43837) ;  /* 0x0000000800b07947 */ /* 0x000fec0003800000 */
.L_x_43842:
[----:B------:R-:W2:Y:S02]  /*3190*/  LDG.E.64 R4, desc[UR36][R4.64] ;  /* 0x0000002404047981 */ /* 0x000ea4000c1e1b00 */
[----:B--2---:R0:W1:Y:S01]  /*31a0*/  F2I.F64.TRUNC R0, R4 ;  /* 0x0000000400007311 */ /* 0x004062000030d100 */
[----:B------:R-:W-:Y:S05]  /*31b0*/  BRA `(.L_x_43837) ;  /* 0x0000000800a47947 */ /* 0x000fea0003800000 */
.L_x_43832:
        /* <DEDUP_REMOVED lines=12> */
.L_x_43846:
[----:B------:R-:W2:Y:S02]  /*3280*/  LDG.E.64 R4, desc[UR36][R4.64] ;  /* 0x0000002404047981 */ /* 0x000ea4000c1e1b00 */
[----:B--2---:R3:W4:Y:S01]  /*3290*/  F2I.F64.TRUNC R0, R4 ;  /* 0x0000000400007311 */ /* 0x004722000030d100 */
[----:B------:R-:W-:Y:S05]  /*32a0*/  BRA `(.L_x_43837) ;  /* 0x0000000800687947 */ /* 0x000fea0003800000 */
.L_x_43845:
        /* <DEDUP_REMOVED lines=27> */
.L_x_43848:
        /* <DEDUP_REMOVED lines=15> */
.L_x_43847:
[----:B------:R-:W2:Y:S02]  /*3550*/  LDG.E.U16 R3, desc[UR36][R4.64] ;  /* 0x0000002404037981 */ /* 0x000ea4000c1e1500 */
[----:B--2---:R-:W-:-:S06]  /*3560*/  IMAD.U32 R3, R3, 0x10000, RZ ;  /* 0x0001000003037824 */ /* 0x004fcc00078e00ff */
[----:B------:R-:W0:Y:S02]  /*3570*/  F2I.FTZ.TRUNC.NTZ R3, R3 ;  /* 0x0000000300037305 */ /* 0x000e24000021f100 */
[----:B0-----:R-:W-:Y:S01]  /*3580*/  PRMT R0, R3, 0x7610, R0 ;  /* 0x0000761003007816 */ /* 0x001fe20000000000 */
[----:B------:R-:W-:Y:S06]  /*3590*/  BRA `(.L_x_43837) ;  /* 0x0000000400ac7947 */ /* 0x000fec0003800000 */
.L_x_43844:
        /* <DEDUP_REMOVED lines=10> */
.L_x_43851:
        /* <DEDUP_REMOVED lines=21> */
.L_x_43855:
[----:B------:R-:W-:Y:S05]  /*3790*/  BSYNC.RECONVERGENT B1 ;  /* 0x0000000000017941 */ /* 0x000fea0003800200 */
.L_x_43854:
[----:B------:R-:W-:Y:S01]  /*37a0*/  IMAD.SHL.U32 R0, R0, 0x100000, RZ ;  /* 0x0010000000007824 */ /* 0x000fe200078e00ff */
[----:B------:R-:W-:-:S04]  /*37b0*/  LEA R3, R3, 0x3b800000, 0x17 ;  /* 0x3b80000003037811 */ /* 0x000fc800078eb8ff */
[----:B------:R-:W-:-:S07]  /*37c0*/  LOP3.LUT R3, R3, R0, R7, 0xfe, !PT ;  /* 0x0000000003037212 */ /* 0x000fce00078efe07 */
.L_x_43853:
[----:B------:R-:W-:Y:S05]  /*37d0*/  BSYNC.RECONVERGENT B0 ;  /* 0x0000000000007941 */ /* 0x000fea0003800200 */
.L_x_43852:
[----:B------:R-:W0:Y:S02]  /*37e0*/  F2I.FTZ.TRUNC.NTZ R3, R3 ;  /* 0x0000000300037305 */ /* 0x000e24000021f100 */
[----:B0-----:R-:W-:Y:S01]  /*37f0*/  PRMT R0, R3, 0x7610, R0 ;  /* 0x0000761003007816 */ /* 0x001fe20000000000 */
[----:B------:R-:W-:Y:S06]  /*3800*/  BRA `(.L_x_43837) ;  /* 0x0000000400107947 */ /* 0x000fec0003800000 */
.L_x_43850:
        /* <DEDUP_REMOVED lines=21> */
.L_x_43859:
[----:B------:R-:W-:Y:S05]  /*3960*/  BSYNC.RECONVERGENT B1 ;  /* 0x0000000000017941 */ /* 0x000fea0003800200 */
.L_x_43858:
[----:B------:R-:W-:Y:S01]  /*3970*/  IMAD.SHL.U32 R0, R0, 0x200000, RZ ;  /* 0x0020000000007824 */ /* 0x000fe200078e00ff */
[----:B------:R-:W-:-:S04]  /*3980*/  LEA R3, R3, 0x37800000, 0x17 ;  /* 0x3780000003037811 */ /* 0x000fc800078eb8ff */
[----:B------:R-:W-:-:S07]  /*3990*/  LOP3.LUT R3, R3, R0, R7, 0xfe, !PT ;  /* 0x0000000003037212 */ /* 0x000fce00078efe07 */
.L_x_43857:
[----:B------:R-:W-:Y:S05]  /*39a0*/  BSYNC.RECONVERGENT B0 ;  /* 0x0000000000007941 */ /* 0x000fea0003800200 */
.L_x_43856:
[----:B------:R-:W0:Y:S02]  /*39b0*/  F2I.FTZ.TRUNC.NTZ R3, R3 ;  /* 0x0000000300037305 */ /* 0x000e24000021f100 */
[----:B0-----:R-:W-:Y:S01]  /*39c0*/  PRMT R0, R3, 0x7610, R0 ;  /* 0x0000761003007816 */ /* 0x001fe20000000000 */
[----:B------:R-:W-:Y:S06]  /*39d0*/  BRA `(.L_x_43837) ;  /* 0x00000000009c7947 */ /* 0x000fec0003800000 */
.L_x_43849:
        /* <DEDUP_REMOVED lines=14> */
.L_x_43863:
[----:B------:R-:W-:Y:S05]  /*3ac0*/  BSYNC.RECONVERGENT B0 ;  /* 0x0000000000007941 */ /* 0x000fea0003800200 */
.L_x_43862:
[----:B------:R-:W0:Y:S02]  /*3ad0*/  F2I.FTZ.TRUNC.NTZ R3, R3 ;  /* 0x0000000300037305 */ /* 0x000e24000021f100 */
[----:B0-----:R-:W-:Y:S01]  /*3ae0*/  PRMT R0, R3, 0x7610, R0 ;  /* 0x0000761003007816 */ /* 0x001fe20000000000 */
[----:B------:R-:W-:Y:S06]  /*3af0*/  BRA `(.L_x_43837) ;  /* 0x0000000000547947 */ /* 0x000fec0003800000 */
.L_x_43836:
        /* <DEDUP_REMOVED lines=16> */
.L_x_43864:
[----:B------:R-:W-:Y:S01]  /*3c00*/  PRMT R0, RZ, 0x7610, R0 ;  /* 0x00007610ff007816 */ /* 0x000fe20000000000 */
[----:B------:R-:W-:Y:S06]  /*3c10*/  BRA `(.L_x_43837) ;  /* 0x00000000000c7947 */ /* 0x000fec0003800000 */
.L_x_43861:
[----:B------:R2:W5:Y:S01]  /*3c20*/  LDG.E.U16 R0, desc[UR36][R4.64] ;  /* 0x0000002404007981 */ /* 0x000562000c1e1500 */
[----:B------:R-:W-:Y:S05]  /*3c30*/  BRA `(.L_x_43837) ;  /* 0x0000000000047947 */ /* 0x000fea0003800000 */
.L_x_43860:
[----:B------:R1:W5:Y:S02]  /*3c40*/  LDG.E.U16 R0, desc[UR36][R4.64] ;  /* 0x0000002404007981 */ /* 0x000364000c1e1500 */
.L_x_43837:
[----:B-1--45:R-:W-:-:S07]  /*3c50*/  PRMT R0, R0, 0x9910, RZ ;  /* 0x0000991000007816 */ /* 0x032fce00000000ff */
.L_x_43831:
[----:B------:R-:W-:Y:S05]  /*3c60*/  BSYNC.RECONVERGENT B6 ;  /* 0x0000000000067941 */ /* 0x000fea0003800200 */
.L_x_43830:
        /* <DEDUP_REMOVED lines=15> */
[----:B------:R-:W-:Y:S02]  /*3d60*/  IABS R10, R19 ;  /* 0x00000013000a7213 */ /* 0x000fe40000000000 */
[----:B------:R-:W-:-:S05]  /*3d70*/  ISETP.GE.AND P6, PT, R19, RZ, PT ;  /* 0x000000ff1300720c */ /* 0x000fca0003fc6270 */
[----:B-1----:R-:W1:Y:S02]  /*3d80*/  MUFU.RCP R5, R5 ;  /* 0x0000000500057308 */ /* 0x002e640000001000 */
[----:B-1----:R-:W-:Y:S02]  /*3d90*/  VIADD R6, R5, 0xffffffe ;  /* 0x0ffffffe05067836 */ /* 0x002fe40000000000 */
[----:B------:R-:W-:-:S04]  /*3da0*/  IMAD.MOV R5, RZ, RZ, -R11 ;  /* 0x000000ffff057224 */ /* 0x000fc800078e0a0b */
[----:B------:R1:W2:Y:S02]  /*3db0*/  F2I.FTZ.U32.TRUNC.NTZ R7, R6 ;  /* 0x0000000600077305 */ /* 0x0002a4000021f000 */
[----:B-1----:R-:W-:Y:S02]  /*3dc0*/  IMAD.MOV.U32 R6, RZ, RZ, RZ ;  /* 0x000000ffff067224 */ /* 0x002fe400078e00ff */
        /* <DEDUP_REMOVED lines=19> */
.L_x_43866:
[----:B------:R-:W-:Y:S05]  /*3f00*/  BSYNC.RECONVERGENT B0 ;  /* 0x0000000000007941 */ /* 0x000fea0003800200 */
.L_x_43865:
[----:B------:R-:W-:Y:S04]  /*3f10*/  BSSY.RECONVERGENT B0, `(.L_x_43867) ;  /* 0x0000020000007945 */ /* 0x000fe80003800200 */
[----:B------:R-:W-:Y:S05]  /*3f20*/  @P3 BRA `(.L_x_43868) ;  /* 0x0000000000783947 */ /* 0x000fea0003800000 */
[----:B------:R-:W-:Y:S02]  /*3f30*/  IABS R9, R4 ;  /* 0x0000000400097213 */ /* 0x000fe40000000000 */
[----:B------:R-:W-:Y:S02]  /*3f40*/  IABS R12, R18 ;  /* 0x00000012000c7213 */ /* 0x000fe40000000000 */
[----:B------:R-:W1:Y:S01]  /*3f50*/  I2F.RP R8, R9 ;  /* 0x0000000900087306 */ /* 0x000e620000209400 */
[----:B------:R-:W-:Y:S02]  /*3f60*/  IABS R13, R4 ;  /* 0x00000004000d7213 */ /* 0x000fe40000000000 */
[----:B------:R-:W-:Y:S02]  /*3f70*/  ISETP.GE.AND P4, PT, R18, RZ, PT ;  /* 0x000000ff1200720c */ /* 0x000fe40003f86270 */
[----:B------:R-:W-:-:S03]  /*3f80*/  ISETP.NE.AND P5, PT, R4, RZ, PT ;  /* 0x000000ff0400720c */ /* 0x000fc60003fa5270 */
[----:B-1----:R-:W1:Y:S02]  /*3f90*/  MUFU.RCP R8, R8 ;  /* 0x0000000800087308 */ /* 0x002e640000001000 */
[----:B-1----:R-:W-:Y:S02]  /*3fa0*/  VIADD R6, R8, 0xffffffe ;  /* 0x0ffffffe08067836 */ /* 0x002fe40000000000 */
[----:B------:R-:W-:-:S04]  /*3fb0*/  IMAD.MOV R8, RZ, RZ, -R13 ;  /* 0x000000ffff087224 */ /* 0x000fc800078e0a0d */
        /* <DEDUP_REMOVED lines=21> */
.L_x_43868:
[----:B------:R-:W-:Y:S05]  /*4110*/  BSYNC.RECONVERGENT B0 ;  /* 0x0000000000007941 */ /* 0x000fea0003800200 */
.L_x_43867:
        /* <DEDUP_REMOVED lines=32> */
.L_x_43870:
[----:B------:R-:W-:Y:S05]  /*4320*/  BSYNC.RECONVERGENT B0 ;  /* 0x0000000000007941 */ /* 0x000fea0003800200 */
.L_x_43869:
        /* <DEDUP_REMOVED lines=32> */
.L_x_43872:
[----:B------:R-:W-:Y:S05]  /*4530*/  BSYNC.RECONVERGENT B0 ;  /* 0x0000000000007941 */ /* 0x000fea0003800200 */
.L_x_43871:
        /* <DEDUP_REMOVED lines=23> */
.L_x_43878:
[----:B------:R0:W-:Y:S01]  /*46b0*/  STG.E.U8 desc[UR36][R8.64], R5 ;  /* 0x0000000508007986 */ /* 0x0001e2000c101124 */
[----:B------:R-:W-:Y:S01]  /*46c0*/  IMAD.MOV.U32 R25, RZ, RZ, R23 ;  /* 0x000000ffff197224 */ /* 0x000fe200078e0017 */
[----:B------:R-:W-:Y:S06]  /*46d0*/  BRA `(.L_x_43874) ;  /* 0x0000000c00a87947 */ /* 0x000fec0003800000 */
.L_x_43877:
        /* <DEDUP_REMOVED lines=12> */
.L_x_43881:
[----:B------:R-:W-:Y:S01]  /*47a0*/  PRMT R3, R5, 0x9910, RZ ;  /* 0x0000991005037816 */ /* 0x000fe200000000ff */
[----:B------:R-:W-:-:S04]  /*47b0*/  IMAD.MOV.U32 R25, RZ, RZ, R23 ;  /* 0x000000ffff197224 */ /* 0x000fc800078e0017 */
[----:B------:R0:W-:Y:S01]  /*47c0*/  STG.E desc[UR36][R8.64], R3 ;  /* 0x0000000308007986 */ /* 0x0001e2000c101924 */
[----:B------:R-:W-:Y:S05]  /*47d0*/  BRA `(.L_x_43874) ;  /* 0x0000000c00687947 */ /* 0x000fea0003800000 */
.L_x_43880:
[----:B------:R0:W-:Y:S01]  /*47e0*/  STG.E.U16 desc[UR36][R8.64], R5 ;  /* 0x0000000508007986 */ /* 0x0001e2000c101524 */
[----:B------:R-:W-:Y:S01]  /*47f0*/  IMAD.MOV.U32 R25, RZ, RZ, R23 ;  /* 0x000000ffff197224 */ /* 0x000fe200078e0017 */
[----:B------:R-:W-:Y:S06]  /*4800*/  BRA `(.L_x_43874) ;  /* 0x0000000c005c7947 */ /* 0x000fec0003800000 */
.L_x_43876:
        /* <DEDUP_REMOVED lines=10> */
.L_x_43883:
[----:B------:R-:W0:Y:S01]  /*48b0*/  I2F.S16 R0, R5 ;  /* 0x0000000500007306 */ /* 0x000e220000101400 */
[----:B------:R-:W-:Y:S01]  /*48c0*/  IMAD.MOV.U32 R25, RZ, RZ, R23 ;  /* 0x000000ffff197224 */ /* 0x000fe200078e0017 */
[----:B0-----:R-:W-:-:S05]  /*48d0*/  F2FP.F16.F32.PACK_AB R0, RZ, R0 ;  /* 0x00000000ff00723e */ /* 0x001fca00000000ff */
[----:B------:R0:W-:Y:S01]  /*48e0*/  STG.E.U16 desc[UR36][R8.64], R0 ;  /* 0x0000000008007986 */ /* 0x0001e2000c101524 */
[----:B------:R-:W-:Y:S05]  /*48f0*/  BRA `(.L_x_43874) ;  /* 0x0000000c00207947 */ /* 0x000fea0003800000 */
.L_x_43882:
        /* <DEDUP_REMOVED lines=11> */
.L_x_43885:
[----:B------:R-:W0:Y:S01]  /*49b0*/  I2F.S16 R5, R5 ;  /* 0x0000000500057306 */ /* 0x000e220000101400 */
[----:B------:R-:W-:Y:S01]  /*49c0*/  IMAD.MOV.U32 R25, RZ, RZ, R23 ;  /* 0x000000ffff197224 */ /* 0x000fe200078e0017 */
[----:B0-----:R-:W-:-:S04]  /*49d0*/  F2FP.F16.F32.PACK_AB R3, RZ, R5 ;  /* 0x00000005ff03723e */ /* 0x001fc800000000ff */
[----:B------:R-:W-:-:S05]  /*49e0*/  PRMT R3, R3, 0x5410, RZ ;  /* 0x0000541003037816 */ /* 0x000fca00000000ff */
[----:B------:R0:W-:Y:S01]  /*49f0*/  STG.E desc[UR36][R8.64], R3 ;  /* 0x0000000308007986 */ /* 0x0001e2000c101924 */
[----:B------:R-:W-:Y:S05]  /*4a00*/  BRA `(.L_x_43874) ;  /* 0x0000000800dc7947 */ /* 0x000fea0003800000 */
.L_x_43884:
[----:B------:R-:W0:Y:S01]  /*4a10*/  I2F.F64.S16 R4, R5 ;  /* 0x0000000500047312 */ /* 0x000e220000101c00 */
[----:B------:R-:W-:Y:S01]  /*4a20*/  IMAD.MOV.U32 R25, RZ, RZ, R23 ;  /* 0x000000ffff197224 */ /* 0x000fe200078e0017 */
[----:B0-----:R0:W-:Y:S01]  /*4a30*/  STG.E.64 desc[UR36][R8.64], R4 ;  /* 0x0000000408007986 */ /* 0x0011e2000c101b24 */
[----:B------:R-:W-:Y:S05]  /*4a40*/  BRA `(.L_x_43874) ;  /* 0x0000000800cc7947 */ /* 0x000fea0003800000 */
.L_x_43875:
        /* <DEDUP_REMOVED lines=14> */
.L_x_43888:
[----:B------:R-:W0:Y:S01]  /*4b30*/  I2F.F64.S16 R4, R5 ;  /* 0x0000000500047312 */ /* 0x000e220000101c00 */
[----:B------:R-:W-:Y:S01]  /*4b40*/  CS2R R6, SRZ ;  /* 0x0000000000067805 */ /* 0x000fe2000001ff00 */
[----:B------:R-:W-:-:S04]  /*4b50*/  IMAD.MOV.U32 R25, RZ, RZ, R23 ;  /* 0x000000ffff197224 */ /* 0x000fc800078e0017 */
[----:B0-----:R0:W-:Y:S01]  /*4b60*/  STG.E.128 desc[UR36][R8.64], R4 ;  /* 0x0000000408007986 */ /* 0x0011e2000c101d24 */
[----:B------:R-:W-:Y:S05]  /*4b70*/  BRA `(.L_x_43874) ;  /* 0x0000000800807947 */ /* 0x000fea0003800000 */
.L_x_43887:
        /* <DEDUP_REMOVED lines=19> */
.L_x_43892:
[----:B------:R-:W-:Y:S05]  /*4cb0*/  BSYNC.RECONVERGENT B0 ;  /* 0x0000000000007941 */ /* 0x000fea0003800200 */
.L_x_43891:
[----:B------:R-:W-:Y:S01]  /*4cc0*/  LOP3.LUT R7, R0, 0x80, R7, 0xf8, !PT ;  /* 0x0000008000077812 */ /* 0x000fe200078ef807 */
[----:B------:R-:W-:-:S04]  /*4cd0*/  IMAD.MOV.U32 R25, RZ, RZ, R23 ;  /* 0x000000ffff197224 */ /* 0x000fc800078e0017 */
[----:B------:R2:W-:Y:S01]  /*4ce0*/  STG.E.U8 desc[UR36][R8.64], R7 ;  /* 0x0000000708007986 */ /* 0x0005e2000c101124 */
[----:B------:R-:W-:Y:S05]  /*4cf0*/  BRA `(.L_x_43874) ;  /* 0x0000000800207947 */ /* 0x000fea0003800000 */
.L_x_43890:
        /* <DEDUP_REMOVED lines=15> */
.L_x_43894:
[----:B------:R-:W-:Y:S05]  /*4df0*/  BSYNC.RECONVERGENT B0 ;  /* 0x0000000000007941 */ /* 0x000fea0003800200 */
.L_x_43893:
[----:B------:R-:W-:Y:S01]  /*4e00*/  LOP3.LUT R7, R0, 0x80, R7, 0xf8, !PT ;  /* 0x0000008000077812 */ /* 0x000fe200078ef807 */
[----:B------:R-:W-:-:S04]  /*4e10*/  IMAD.MOV.U32 R25, RZ, RZ, R23 ;  /* 0x000000ffff197224 */ /* 0x000fc800078e0017 */
[----:B------:R3:W-:Y:S01]  /*4e20*/  STG.E.U8 desc[UR36][R8.64], R7 ;  /* 0x0000000708007986 */ /* 0x0007e2000c101124 */
[----:B------:R-:W-:Y:S05]  /*4e30*/  BRA `(.L_x_43874) ;  /* 0x0000000400d07947 */ /* 0x000fea0003800000 */
.L_x_43889:
[----:B------:R-:W0:Y:S01]  /*4e40*/  I2F.S16 R0, R5 ;  /* 0x0000000500007306 */ /* 0x000e220000101400 */
[----:B------:R-:W-:Y:S01]  /*4e50*/  IMAD.MOV.U32 R25, RZ, RZ, R23 ;  /* 0x000000ffff197224 */ /* 0x000fe200078e0017 */
[----:B0-----:R-:W-:-:S05]  /*4e60*/  F2FP.BF16.F32.PACK_AB R0, RZ, R0 ;  /* 0x00000000ff00723e */ /* 0x001fca00000010ff */
[----:B------:R1:W-:Y:S01]  /*4e70*/  STG.E.U16 desc[UR36][R8.64], R0 ;  /* 0x0000000008007986 */ /* 0x0003e2000c101524 */
[----:B------:R-:W-:Y:S05]  /*4e80*/  BRA `(.L_x_43874) ;  /* 0x0000000400bc7947 */ /* 0x000fea0003800000 */
.L_x_43886:
        /* <DEDUP_REMOVED lines=11> */
.L_x_43897:
        /* <DEDUP_REMOVED lines=13> */
.L_x_43900:
[----:B------:R-:W-:-:S04]  /*5010*/  SHF.R.U32.HI R0, RZ, 0x14, R3 ;  /* 0x00000014ff007819 */ /* 0x000fc80000011603 */
[----:B------:R-:W-:-:S04]  /*5020*/  LOP3.LUT R0, R0, 0x1, RZ, 0xc0, !PT ;  /* 0x0000000100007812 */ /* 0x000fc800078ec0ff */
[----:B------:R-:W-:-:S04]  /*5030*/  IADD3 R0, PT, PT, R3, 0x487ffff, R0 ;  /* 0x0487ffff03007810 */ /* 0x000fc80007ffe000 */
[----:B------:R-:W-:-:S04]  /*5040*/  SHF.R.U32.HI R0, RZ, 0x14, R0 ;  /* 0x00000014ff007819 */ /* 0x000fc80000011600 */
[----:B------:R-:W-:-:S07]  /*5050*/  LOP3.LUT R0, R0, 0xff, RZ, 0xc0, !PT ;  /* 0x000000ff00007812 */ /* 0x000fce00078ec0ff */
.L_x_43901:
[----:B------:R-:W-:-:S04]  /*5060*/  SHF.R.U32.HI R3, RZ, 0x18, R3 ;  /* 0x00000018ff037819 */ /* 0x000fc80000011603 */
[----:B------:R-:W-:-:S04]  /*5070*/  LOP3.LUT R0, R0, 0x80, R3, 0xf8, !PT ;  /* 0x0000008000007812 */ /* 0x000fc800078ef803 */
[----:B------:R-:W-:-:S07]  /*5080*/  PRMT R4, R0, 0x7610, R4 ;  /* 0x0000761000047816 */ /* 0x000fce0000000004 */
.L_x_43899:
[----:B------:R-:W-:Y:S05]  /*5090*/  BSYNC.RECONVERGENT B0 ;  /* 0x0000000000007941 */ /* 0x000fea0003800200 */
.L_x_43898:
[----:B------:R0:W-:Y:S01]  /*50a0*/  STG.E.U8 desc[UR36][R8.64], R4 ;  /* 0x0000000408007986 */ /* 0x0001e2000c101124 */
[----:B------:R-:W-:Y:S01]  /*50b0*/  IMAD.MOV.U32 R25, RZ, RZ, R23 ;  /* 0x000000ffff197224 */ /* 0x000fe200078e0017 */
[----:B------:R-:W-:Y:S06]  /*50c0*/  BRA `(.L_x_43874) ;  /* 0x00000004002c7947 */ /* 0x000fec0003800000 */
.L_x_43896:
        /* <DEDUP_REMOVED lines=13> */
.L_x_43904:
[----:B------:R-:W-:-:S04]  /*51a0*/  SHF.R.U32.HI R0, RZ, 0x15, R3 ;  /* 0x00000015ff007819 */ /* 0x000fc80000011603 */
[----:B------:R-:W-:-:S04]  /*51b0*/  LOP3.LUT R0, R0, 0x1, RZ, 0xc0, !PT ;  /* 0x0000000100007812 */ /* 0x000fc800078ec0ff */
[----:B------:R-:W-:-:S04]  /*51c0*/  IADD3 R0, PT, PT, R3, 0x88fffff, R0 ;  /* 0x088fffff03007810 */ /* 0x000fc80007ffe000 */
[----:B------:R-:W-:-:S04]  /*51d0*/  SHF.R.U32.HI R0, RZ, 0x15, R0 ;  /* 0x00000015ff007819 */ /* 0x000fc80000011600 */
[----:B------:R-:W-:-:S07]  /*51e0*/  LOP3.LUT R0, R0, 0xff, RZ, 0xc0, !PT ;  /* 0x000000ff00007812 */ /* 0x000fce00078ec0ff */
.L_x_43905:
[----:B------:R-:W-:-:S04]  /*51f0*/  SHF.R.U32.HI R3, RZ, 0x18, R3 ;  /* 0x00000018ff037819 */ /* 0x000fc80000011603 */
[----:B------:R-:W-:-:S04]  /*5200*/  LOP3.LUT R0, R0, 0x80, R3, 0xf8, !PT ;  /* 0x0000008000007812 */ /* 0x000fc800078ef803 */
[----:B------:R-:W-:-:S07]  /*5210*/  PRMT R4, R0, 0x7610, R4 ;  /* 0x0000761000047816 */ /* 0x000fce0000000004 */
.L_x_43903:
[----:B------:R-:W-:Y:S05]  /*5220*/  BSYNC.RECONVERGENT B0 ;  /* 0x0000000000007941 */ /* 0x000fea0003800200 */
.L_x_43902:
[----:B------:R0:W-:Y:S01]  /*5230*/  STG.E.U8 desc[UR36][R8.64], R4 ;  /* 0x0000000408007986 */ /* 0x0001e2000c101124 */
[----:B------:R-:W-:Y:S01]  /*5240*/  IMAD.MOV.U32 R25, RZ, RZ, R23 ;  /* 0x000000ffff197224 */ /* 0x000fe200078e0017 */
[----:B------:R-:W-:Y:S06]  /*5250*/  BRA `(.L_x_43874) ;  /* 0x0000000000c87947 */ /* 0x000fec0003800000 */
.L_x_43895:
[----:B------:R-:W-:-:S13]  /*5260*/  ISETP.NE.AND P0, PT, R0, 0x1c, PT ;  /* 0x0000001c0000780c */ /* 0x000fda0003f05270 */
[----:B------:R-:W-:Y:S05]  /*5270*/  @!P0 BRA `(.L_x_43906) ;  /* 0x0000000000b48947 */ /* 0x000fea0003800000 */
[----:B------:R-:W-:-:S13]  /*5280*/  ISETP.NE.AND P0, PT, R0, 0x1d, PT ;  /* 0x0000001d0000780c */ /* 0x000fda0003f05270 */
[----:B------:R-:W-:Y:S05]  /*5290*/  @!P0 BRA `(.L_x_43907) ;  /* 0x0000000000948947 */ /* 0x000fea0003800000 */
[----:B------:R-:W-:-:S13]  /*52a0*/  ISETP.NE.AND P0, PT, R0, 0x2c, PT ;  /* 0x0000002c0000780c */ /* 0x000fda0003f05270 */
[----:B------:R-:W-:Y:S05]  /*52b0*/  @!P0 BRA `(.L_x_43908) ;  /* 0x0000000000488947 */ /* 0x000fea0003800000 */
.L_x_43879:
        /* <DEDUP_REMOVED lines=16> */
.L_x_43909:
[----:B------:R-:W-:Y:S01]  /*53c0*/  IMAD.MOV.U32 R25, RZ, RZ, R23 ;  /* 0x000000ffff197224 */ /* 0x000fe200078e0017 */
[----:B------:R-:W-:Y:S06]  /*53d0*/  BRA `(.L_x_43874) ;  /* 0x0000000000687947 */ /* 0x000fec0003800000 */
.L_x_43908:
        /* <DEDUP_REMOVED lines=17> */
.L_x_43907:
[----:B------:R-:W-:Y:S01]  /*54f0*/  PRMT R5, R5, 0x9910, RZ ;  /* 0x0000991005057816 */ /* 0x000fe200000000ff */
[----:B------:R-:W-:-:S04]  /*5500*/  IMAD.MOV.U32 R25, RZ, RZ, R23 ;  /* 0x000000ffff197224 */ /* 0x000fc800078e0017 */
[----:B------:R-:W-:-:S05]  /*5510*/  IMAD.MOV.U32 R4, RZ, RZ, R5 ;  /* 0x000000ffff047224 */ /* 0x000fca00078e0005 */
[----:B------:R-:W-:-:S05]  /*5520*/  SHF.R.S32.HI R5, RZ, 0x1f, R4 ;  /* 0x0000001fff057819 */ /* 0x000fca0000011404 */
[----:B------:R0:W-:Y:S01]  /*5530*/  STG.E.64 desc[UR36][R8.64], R4 ;  /* 0x0000000408007986 */ /* 0x0001e2000c101b24 */
[----:B------:R-:W-:Y:S05]  /*5540*/  BRA `(.L_x_43874) ;  /* 0x00000000000c7947 */ /* 0x000fea0003800000 */
.L_x_43906:
[----:B------:R-:W-:Y:S01]  /*5550*/  PRMT R3, R5, 0x9910, RZ ;  /* 0x0000991005037816 */ /* 0x000fe200000000ff */
[----:B------:R-:W-:-:S04]  /*5560*/  IMAD.MOV.U32 R25, RZ, RZ, R23 ;  /* 0x000000ffff197224 */ /* 0x000fc800078e0017 */
[----:B------:R0:W-:Y:S03]  /*5570*/  STG.E desc[UR36][R8.64], R3 ;  /* 0x0000000308007986 */ /* 0x0001e6000c101924 */
.L_x_43874:
[----:B------:R-:W-:Y:S05]  /*5580*/  BSYNC.RECONVERGENT B6 ;  /* 0x0000000000067941 */ /* 0x000fea0003800200 */
.L_x_43873:
        /* <DEDUP_REMOVED lines=23> */
.L_x_43915:
[----:B------:R0:W-:Y:S01]  /*5700*/  STG.E.U8 desc[UR36][R8.64], R22 ;  /* 0x0000001608007986 */ /* 0x0001e2000c101124 */
[----:B------:R-:W-:Y:S05]  /*5710*/  BRA `(.L_x_43917) ;  /* 0x0000000c004c7947 */ /* 0x000fea0003800000 */
.L_x_43914:
        /* <DEDUP_REMOVED lines=10> */
.L_x_43919:
[----:B------:R-:W-:-:S05]  /*57c0*/  PRMT R3, R22, 0x9910, RZ ;  /* 0x0000991016037816 */ /* 0x000fca00000000ff */
[----:B------:R0:W-:Y:S01]  /*57d0*/  STG.E desc[UR36][R8.64], R3 ;  /* 0x0000000308007986 */ /* 0x0001e2000c101924 */
[----:B------:R-:W-:Y:S05]  /*57e0*/  BRA `(.L_x_43917) ;  /* 0x0000000c00187947 */ /* 0x000fea0003800000 */
.L_x_43918:
[----:B------:R0:W-:Y:S01]  /*57f0*/  STG.E.U16 desc[UR36][R8.64], R22 ;  /* 0x0000001608007986 */ /* 0x0001e2000c101524 */
[----:B------:R-:W-:Y:S05]  /*5800*/  BRA `(.L_x_43917) ;  /* 0x0000000c00107947 */ /* 0x000fea0003800000 */
.L_x_43913:
        /* <DEDUP_REMOVED lines=9> */
.L_x_43921:
[----:B------:R-:W0:Y:S02]  /*58a0*/  I2F.S16 R0, R22 ;  /* 0x0000001600007306 */ /* 0x000e240000101400 */
[----:B0-----:R-:W-:-:S05]  /*58b0*/  F2FP.F16.F32.PACK_AB R0, RZ, R0 ;  /* 0x00000000ff00723e */ /* 0x001fca00000000ff */
[----:B------:R0:W-:Y:S01]  /*58c0*/  STG.E.U16 desc[UR36][R8.64], R0 ;  /* 0x0000000008007986 */ /* 0x0001e2000c101524 */
[----:B------:R-:W-:Y:S05]  /*58d0*/  BRA `(.L_x_43917) ;  /* 0x0000000800dc7947 */ /* 0x000fea0003800000 */
.L_x_43920:
        /* <DEDUP_REMOVED lines=10> */
.L_x_43923:
[----:B------:R-:W0:Y:S02]  /*5980*/  I2F.S16 R22, R22 ;  /* 0x0000001600167306 */ /* 0x000e240000101400 */
[----:B0-----:R-:W-:-:S04]  /*5990*/  F2FP.F16.F32.PACK_AB R3, RZ, R22 ;  /* 0x00000016ff03723e */ /* 0x001fc800000000ff */
[----:B------:R-:W-:-:S05]  /*59a0*/  PRMT R3, R3, 0x5410, RZ ;  /* 0x0000541003037816 */ /* 0x000fca00000000ff */
[----:B------:R0:W-:Y:S01]  /*59b0*/  STG.E desc[UR36][R8.64], R3 ;  /* 0x0000000308007986 */ /* 0x0001e2000c101924 */
[----:B------:R-:W-:Y:S05]  /*59c0*/  BRA `(.L_x_43917) ;  /* 0x0000000800a07947 */ /* 0x000fea0003800000 */
.L_x_43922:
[----:B------:R-:W0:Y:S02]  /*59d0*/  I2F.F64.S16 R22, R22 ;  /* 0x0000001600167312 */ /* 0x000e240000101c00 */
[----:B0-----:R0:W-:Y:S01]  /*59e0*/  STG.E.64 desc[UR36][R8.64], R22 ;  /* 0x0000001608007986 */ /* 0x0011e2000c101b24 */
[----:B------:R-:W-:Y:S05]  /*59f0*/  BRA `(.L_x_43917) ;  /* 0x0000000800947947 */ /* 0x000fea0003800000 */
.L_x_43912:
        /* <DEDUP_REMOVED lines=12> */
.L_x_43927:
        /* <DEDUP_REMOVED lines=17> */
.L_x_43930:
[----:B------:R-:W-:-:S04]  /*5bd0*/  SHF.R.U32.HI R3, RZ, 0x18, R5 ;  /* 0x00000018ff037819 */ /* 0x000fc80000011605 */
[----:B------:R-:W-:-:S04]  /*5be0*/  LOP3.LUT R0, R0, 0x80, R3, 0xf8, !PT ;  /* 0x0000008000007812 */ /* 0x000fc800078ef803 */
[----:B------:R-:W-:-:S07]  /*5bf0*/  PRMT R4, R0, 0x7610, R4 ;  /* 0x0000761000047816 */ /* 0x000fce0000000004 */
.L_x_43929:
[----:B------:R-:W-:Y:S05]  /*5c00*/  BSYNC.RECONVERGENT B0 ;  /* 0x0000000000007941 */ /* 0x000fea0003800200 */
.L_x_43928:
[----:B------:R0:W-:Y:S01]  /*5c10*/  STG.E.U8 desc[UR36][R8.64], R4 ;  /* 0x0000000408007986 */ /* 0x0001e2000c101124 */
[----:B------:R-:W-:Y:S05]  /*5c20*/  BRA `(.L_x_43917) ;  /* 0x0000000800087947 */ /* 0x000fea0003800000 */
.L_x_43926:
        /* <DEDUP_REMOVED lines=17> */
.L_x_43933:
[----:B------:R-:W-:-:S04]  /*5d40*/  SHF.R.U32.HI R3, RZ, 0x18, R5 ;  /* 0x00000018ff037819 */ /* 0x000fc80000011605 */
[----:B------:R-:W-:-:S04]  /*5d50*/  LOP3.LUT R0, R0, 0x80, R3, 0xf8, !PT ;  /* 0x0000008000007812 */ /* 0x000fc800078ef803 */
[----:B------:R-:W-:-:S07]  /*5d60*/  PRMT R4, R0, 0x7610, R4 ;  /* 0x0000761000047816 */ /* 0x000fce0000000004 */
.L_x_43932:
[----:B------:R-:W-:Y:S05]  /*5d70*/  BSYNC.RECONVERGENT B0 ;  /* 0x0000000000007941 */ /* 0x000fea0003800200 */
.L_x_43931:
[----:B------:R0:W-:Y:S01]  /*5d80*/  STG.E.U8 desc[UR36][R8.64], R4 ;  /* 0x0000000408007986 */ /* 0x0001e2000c101124 */
[----:B------:R-:W-:Y:S05]  /*5d90*/  BRA `(.L_x_43917) ;  /* 0x0000000400ac7947 */ /* 0x000fea0003800000 */
.L_x_43925:
        /* <DEDUP_REMOVED lines=22> */
.L_x_43935:
[----:B------:R-:W-:-:S04]  /*5f00*/  PRMT R4, R22, 0x9910, RZ ;  /* 0x0000991016047816 */ /* 0x000fc800000000ff */
[----:B------:R-:W-:-:S05]  /*5f10*/  SHF.R.S32.HI R5, RZ, 0x1f, R4 ;  /* 0x0000001fff057819 */ /* 0x000fca0000011404 */
[----:B------:R0:W-:Y:S01]  /*5f20*/  STG.E.64 desc[UR36][R8.64], R4 ;  /* 0x0000000408007986 */ /* 0x0001e2000c101b24 */
[----:B------:R-:W-:Y:S05]  /*5f30*/  BRA `(.L_x_43917) ;  /* 0x0000000400447947 */ /* 0x000fea0003800000 */
.L_x_43934:
[----:B------:R-:W-:-:S05]  /*5f40*/  PRMT R3, R22, 0x9910, RZ ;  /* 0x0000991016037816 */ /* 0x000fca00000000ff */
[----:B------:R0:W-:Y:S01]  /*5f50*/  STG.E desc[UR36][R8.64], R3 ;  /* 0x0000000308007986 */ /* 0x0001e2000c101924 */
[----:B------:R-:W-:Y:S05]  /*5f60*/  BRA `(.L_x_43917) ;  /* 0x0000000400387947 */ /* 0x000fea0003800000 */
.L_x_43924:
        /* <DEDUP_REMOVED lines=11> */
.L_x_43937:
[----:B------:R-:W0:Y:S01]  /*6020*/  I2F.F64.S16 R4, R22 ;  /* 0x0000001600047312 */ /* 0x000e220000101c00 */
[----:B------:R-:W-:-:S05]  /*6030*/  CS2R R6, SRZ ;  /* 0x0000000000067805 */ /* 0x000fca000001ff00 */
[----:B0-----:R3:W-:Y:S01]  /*6040*/  STG.E.128 desc[UR36][R8.64], R4 ;  /* 0x0000000408007986 */ /* 0x0017e2000c101d24 */
[----:B------:R-:W-:Y:S05]  /*6050*/  BRA `(.L_x_43917) ;  /* 0x0000000000fc7947 */ /* 0x000fea0003800000 */
.L_x_43936:
[----:B------:R-:W-:-:S13]  /*6060*/  ISETP.NE.AND P0, PT, R0, 0xf, PT ;  /* 0x0000000f0000780c */ /* 0x000fda0003f05270 */
[----:B------:R-:W-:Y:S05]  /*6070*/  @!P0 BRA `(.L_x_43938) ;  /* 0x0000000000e88947 */ /* 0x000fea0003800000 */
[----:B------:R-:W-:-:S13]  /*6080*/  ISETP.NE.AND P0, PT, R0, 0x17, PT ;  /* 0x000000170000780c */ /* 0x000fda0003f05270 */
[----:B------:R-:W-:Y:S05]  /*6090*/  @!P0 BRA `(.L_x_43939) ;  /* 0x0000000000908947 */ /* 0x000fea0003800000 */
[----:B------:R-:W-:-:S13]  /*60a0*/  ISETP.NE.AND P0, PT, R0, 0x18, PT ;  /* 0x000000180000780c */ /* 0x000fda0003f05270 */
[----:B------:R-:W-:Y:S05]  /*60b0*/  @!P0 BRA `(.L_x_43940) ;  /* 0x0000000000448947 */ /* 0x000fea0003800000 */
.L_x_43916:
        /* <DEDUP_REMOVED lines=16> */
.L_x_43941:
[----:B------:R-:W-:Y:S05]  /*61c0*/  BRA `(.L_x_43917) ;  /* 0x0000000000a07947 */ /* 0x000fea0003800000 */
.L_x_43940:
        /* <DEDUP_REMOVED lines=13> */
.L_x_43943:
[----:B------:R-:W-:Y:S05]  /*62a0*/  BSYNC.RECONVERGENT B0 ;  /* 0x0000000000007941 */ /* 0x000fea0003800200 */
.L_x_43942:
[----:B------:R-:W-:-:S05]  /*62b0*/  LOP3.LUT R3, R0, 0x80, R3, 0xf8, !PT ;  /* 0x0000008000037812 */ /* 0x000fca00078ef803 */
[----:B------:R2:W-:Y:S01]  /*62c0*/  STG.E.U8 desc[UR36][R8.64], R3 ;  /* 0x0000000308007986 */ /* 0x0005e2000c101124 */
[----:B------:R-:W-:Y:S05]  /*62d0*/  BRA `(.L_x_43917) ;  /* 0x00000000005c7947 */ /* 0x000fea0003800000 */
.L_x_43939:
        /* <DEDUP_REMOVED lines=12> */
.L_x_43945:
[----:B------:R-:W-:Y:S01]  /*63a0*/  IMAD.MOV.U32 R0, RZ, RZ, 0x7f ;  /* 0x0000007fff007424 */ /* 0x000fe200078e00ff */
[----:B------:R-:W-:-:S04]  /*63b0*/  ISETP.GT.U32.AND P0, PT, R3, 0x7f800000, PT ;  /* 0x7f8000000300780c */ /* 0x000fc80003f04070 */
[----:B------:R-:W-:-:S09]  /*63c0*/  SEL R0, R0, 0x7c, P0 ;  /* 0x0000007c00007807 */ /* 0x000fd20000000000 */
.L_x_43946:
[----:B------:R-:W-:Y:S05]  /*63d0*/  BSYNC.RECONVERGENT B0 ;  /* 0x0000000000007941 */ /* 0x000fea0003800200 */
.L_x_43944:
[----:B------:R-:W-:-:S04]  /*63e0*/  SHF.R.U32.HI R3, RZ, 0x18, R5 ;  /* 0x00000018ff037819 */ /* 0x000fc80000011605 */
[----:B------:R-:W-:-:S05]  /*63f0*/  LOP3.LUT R3, R0, 0x80, R3, 0xf8, !PT ;  /* 0x0000008000037812 */ /* 0x000fca00078ef803 */
[----:B------:R1:W-:Y:S01]  /*6400*/  STG.E.U8 desc[UR36][R8.64], R3 ;  /* 0x0000000308007986 */ /* 0x0003e2000c101124 */
[----:B------:R-:W-:Y:S05]  /*6410*/  BRA `(.L_x_43917) ;  /* 0x00000000000c7947 */ /* 0x000fea0003800000 */
.L_x_43938:
[----:B------:R-:W0:Y:S02]  /*6420*/  I2F.S16 R0, R22 ;  /* 0x0000001600007306 */ /* 0x000e240000101400 */
[----:B0-----:R-:W-:-:S05]  /*6430*/  F2FP.BF16.F32.PACK_AB R0, RZ, R0 ;  /* 0x00000000ff00723e */ /* 0x001fca00000010ff */
[----:B------:R0:W-:Y:S02]  /*6440*/  STG.E.U16 desc[UR36][R8.64], R0 ;  /* 0x0000000008007986 */ /* 0x0001e4000c101524 */
.L_x_43917:
        /* <DEDUP_REMOVED lines=23> */
.L_x_43950:
[----:B------:R3:W-:Y:S01]  /*65c0*/  STG.E.U8 desc[UR36][R8.64], R18 ;  /* 0x0000001208007986 */ /* 0x0007e2000c101124 */
[----:B------:R-:W-:Y:S05]  /*65d0*/  BRA `(.L_x_43952) ;  /* 0x0000000c004c7947 */ /* 0x000fea0003800000 */
.L_x_43949:
        /* <DEDUP_REMOVED lines=10> */
.L_x_43954:
[----:B------:R-:W-:-:S05]  /*6680*/  PRMT R3, R18, 0x9910, RZ ;  /* 0x0000991012037816 */ /* 0x000fca00000000ff */
[----:B------:R2:W-:Y:S01]  /*6690*/  STG.E desc[UR36][R8.64], R3 ;  /* 0x0000000308007986 */ /* 0x0005e2000c101924 */
[----:B------:R-:W-:Y:S05]  /*66a0*/  BRA `(.L_x_43952) ;  /* 0x0000000c00187947 */ /* 0x000fea0003800000 */
.L_x_43953:
[----:B------:R0:W-:Y:S01]  /*66b0*/  STG.E.U16 desc[UR36][R8.64], R18 ;  /* 0x0000001208007986 */ /* 0x0001e2000c101524 */
[----:B------:R-:W-:Y:S05]  /*66c0*/  BRA `(.L_x_43952) ;  /* 0x0000000c00107947 */ /* 0x000fea0003800000 */
.L_x_43948:
        /* <DEDUP_REMOVED lines=9> */
.L_x_43956:
[----:B------:R-:W0:Y:S02]  /*6760*/  I2F.S16 R0, R18 ;  /* 0x0000001200007306 */ /* 0x000e240000101400 */
[----:B0-----:R-:W-:-:S05]  /*6770*/  F2FP.F16.F32.PACK_AB R0, RZ, R0 ;  /* 0x00000000ff00723e */ /* 0x001fca00000000ff */
[----:B------:R0:W-:Y:S01]  /*6780*/  STG.E.U16 desc[UR36][R8.64], R0 ;  /* 0x0000000008007986 */ /* 0x0001e2000c101524 */
[----:B------:R-:W-:Y:S05]  /*6790*/  BRA `(.L_x_43952) ;  /* 0x0000000800dc7947 */ /* 0x000fea0003800000 */
.L_x_43955:
        /* <DEDUP_REMOVED lines=10> */
.L_x_43958:
[----:B------:R-:W0:Y:S02]  /*6840*/  I2F.S16 R18, R18 ;  /* 0x0000001200127306 */ /* 0x000e240000101400 */
[----:B0-----:R-:W-:-:S04]  /*6850*/  F2FP.F16.F32.PACK_AB R3, RZ, R18 ;  /* 0x00000012ff03723e */ /* 0x001fc800000000ff */
[----:B------:R-:W-:-:S05]  /*6860*/  PRMT R3, R3, 0x5410, RZ ;  /* 0x0000541003037816 */ /* 0x000fca00000000ff */
[----:B------:R0:W-:Y:S01]  /*6870*/  STG.E desc[UR36][R8.64], R3 ;  /* 0x0000000308007986 */ /* 0x0001e2000c101924 */
[----:B------:R-:W-:Y:S05]  /*6880*/  BRA `(.L_x_43952) ;  /* 0x0000000800a07947 */ /* 0x000fea0003800000 */
.L_x_43957:
[----:B------:R-:W0:Y:S02]  /*6890*/  I2F.F64.S16 R4, R18 ;  /* 0x0000001200047312 */ /* 0x000e240000101c00 */
[----:B0-----:R0:W-:Y:S01]  /*68a0*/  STG.E.64 desc[UR36][R8.64], R4 ;  /* 0x0000000408007986 */ /* 0x0011e2000c101b24 */
[----:B------:R-:W-:Y:S05]  /*68b0*/  BRA `(.L_x_43952) ;  /* 0x0000000800947947 */ /* 0x000fea0003800000 */
.L_x_43947:
        /* <DEDUP_REMOVED lines=12> */
.L_x_43962:
        /* <DEDUP_REMOVED lines=17> */
.L_x_43965:
[----:B------:R-:W-:-:S04]  /*6a90*/  SHF.R.U32.HI R3, RZ, 0x18, R5 ;  /* 0x00000018ff037819 */ /* 0x000fc80000011605 */
[----:B------:R-:W-:-:S04]  /*6aa0*/  LOP3.LUT R0, R0, 0x80, R3, 0xf8, !PT ;  /* 0x0000008000007812 */ /* 0x000fc800078ef803 */
[----:B------:R-:W-:-:S07]  /*6ab0*/  PRMT R4, R0, 0x7610, R4 ;  /* 0x0000761000047816 */ /* 0x000fce0000000004 */
.L_x_43964:
[----:B------:R-:W-:Y:S05]  /*6ac0*/  BSYNC.RECONVERGENT B0 ;  /* 0x0000000000007941 */ /* 0x000fea0003800200 */
.L_x_43963:
[----:B------:R0:W-:Y:S01]  /*6ad0*/  STG.E.U8 desc[UR36][R8.64], R4 ;  /* 0x0000000408007986 */ /* 0x0001e2000c101124 */
[----:B------:R-:W-:Y:S05]  /*6ae0*/  BRA `(.L_x_43952) ;  /* 0x0000000800087947 */ /* 0x000fea0003800000 */
.L_x_43961:
        /* <DEDUP_REMOVED lines=17> */
.L_x_43968:
[----:B------:R-:W-:-:S04]  /*6c00*/  SHF.R.U32.HI R3, RZ, 0x18, R5 ;  /* 0x00000018ff037819 */ /* 0x000fc80000011605 */
[----:B------:R-:W-:-:S04]  /*6c10*/  LOP3.LUT R0, R0, 0x80, R3, 0xf8, !PT ;  /* 0x0000008000007812 */ /* 0x000fc800078ef803 */
[----:B------:R-:W-:-:S07]  /*6c20*/  PRMT R4, R0, 0x7610, R4 ;  /* 0x0000761000047816 */ /* 0x000fce0000000004 */
.L_x_43967:
[----:B------:R-:W-:Y:S05]  /*6c30*/  BSYNC.RECONVERGENT B0 ;  /* 0x0000000000007941 */ /* 0x000fea0003800200 */
.L_x_43966:
[----:B------:R0:W-:Y:S01]  /*6c40*/  STG.E.U8 desc[UR36][R8.64], R4 ;  /* 0x0000000408007986 */ /* 0x0001e2000c101124 */
[----:B------:R-:W-:Y:S05]  /*6c50*/  BRA `(.L_x_43952) ;  /* 0x0000000400ac7947 */ /* 0x000fea0003800000 */
.L_x_43960:
        /* <DEDUP_REMOVED lines=22> */
.L_x_43970:
[----:B------:R-:W-:-:S04]  /*6dc0*/  PRMT R4, R18, 0x9910, RZ ;  /* 0x0000991012047816 */ /* 0x000fc800000000ff */
[----:B------:R-:W-:-:S05]  /*6dd0*/  SHF.R.S32.HI R5, RZ, 0x1f, R4 ;  /* 0x0000001fff057819 */ /* 0x000fca0000011404 */
[----:B------:R0:W-:Y:S01]  /*6de0*/  STG.E.64 desc[UR36][R8.64], R4 ;  /* 0x0000000408007986 */ /* 0x0001e2000c101b24 */
[----:B------:R-:W-:Y:S05]  /*6df0*/  BRA `(.L_x_43952) ;  /* 0x0000000400447947 */ /* 0x000fea0003800000 */
.L_x_43969:
[----:B------:R-:W-:-:S05]  /*6e00*/  PRMT R3, R18, 0x9910, RZ ;  /* 0x0000991012037816 */ /* 0x000fca00000000ff */
[----:B------:R0:W-:Y:S01]  /*6e10*/  STG.E desc[UR36][R8.64], R3 ;  /* 0x0000000308007986 */ /* 0x0001e2000c101924 */
[----:B------:R-:W-:Y:S05]  /*6e20*/  BRA `(.L_x_43952) ;  /* 0x0000000400387947 */ /* 0x000fea0003800000 */
.L_x_43959:
        /* <DEDUP_REMOVED lines=11> */
.L_x_43972:
[----:B------:R-:W0:Y:S01]  /*6ee0*/  I2F.F64.S16 R4, R18 ;  /* 0x0000001200047312 */ /* 0x000e220000101c00 */
[----:B------:R-:W-:-:S05]  /*6ef0*/  CS2R R6, SRZ ;  /* 0x0000000000067805 */ /* 0x000fca000001ff00 */
[----:B0-----:R0:W-:Y:S01]  /*6f00*/  STG.E.128 desc[UR36][R8.64], R4 ;  /* 0x0000000408007986 */ /* 0x0011e2000c101d24 */
[----:B------:R-:W-:Y:S05]  /*6f10*/  BRA `(.L_x_43952) ;  /* 0x0000000000fc7947 */ /* 0x000fea0003800000 */
.L_x_43971:
[----:B------:R-:W-:-:S13]  /*6f20*/  ISETP.NE.AND P0, PT, R0, 0xf, PT ;  /* 0x0000000f0000780c */ /* 0x000fda0003f05270 */
[----:B------:R-:W-:Y:S05]  /*6f30*/  @!P0 BRA `(.L_x_43973) ;  /* 0x0000000000e88947 */ /* 0x000fea0003800000 */
[----:B------:R-:W-:-:S13]  /*6f40*/  ISETP.NE.AND P0, PT, R0, 0x17, PT ;  /* 0x000000170000780c */ /* 0x000fda0003f05270 */
[----:B------:R-:W-:Y:S05]  /*6f50*/  @!P0 BRA `(.L_x_43974) ;  /* 0x0000000000908947 */ /* 0x000fea0003800000 */
[----:B------:R-:W-:-:S13]  /*6f60*/  ISETP.NE.AND P0, PT, R0, 0x18, PT ;  /* 0x000000180000780c */ /* 0x000fda0003f05270 */
[----:B------:R-:W-:Y:S05]  /*6f70*/  @!P0 BRA `(.L_x_43975) ;  /* 0x0000000000448947 */ /* 0x000fea0003800000 */
.L_x_43951:
        /* <DEDUP_REMOVED lines=16> */
.L_x_43976:
[----:B------:R-:W-:Y:S05]  /*7080*/  BRA `(.L_x_43952) ;  /* 0x0000000000a07947 */ /* 0x000fea0003800000 */
.L_x_43975:
        /* <DEDUP_REMOVED lines=13> */
.L_x_43978:
[----:B------:R-:W-:Y:S05]  /*7160*/  BSYNC.RECONVERGENT B0 ;  /* 0x0000000000007941 */ /* 0x000fea0003800200 */
.L_x_43977:
[----:B------:R-:W-:-:S05]  /*7170*/  LOP3.LUT R3, R0, 0x80, R3, 0xf8, !PT ;  /* 0x0000008000037812 */ /* 0x000fca00078ef803 */
[----:B------:R0:W-:Y:S01]  /*7180*/  STG.E.U8 desc[UR36][R8.64], R3 ;  /* 0x0000000308007986 */ /* 0x0001e2000c101124 */
[----:B------:R-:W-:Y:S05]  /*7190*/  BRA `(.L_x_43952) ;  /* 0x00000000005c7947 */ /* 0x000fea0003800000 */
.L_x_43974:
        /* <DEDUP_REMOVED lines=12> */
.L_x_43980:
[----:B------:R-:W-:Y:S01]  /*7260*/  IMAD.MOV.U32 R0, RZ, RZ, 0x7f ;  /* 0x0000007fff007424 */ /* 0x000fe200078e00ff */
[----:B------:R-:W-:-:S04]  /*7270*/  ISETP.GT.U32.AND P0, PT, R3, 0x7f800000, PT ;  /* 0x7f8000000300780c */ /* 0x000fc80003f04070 */
[----:B------:R-:W-:-:S09]  /*7280*/  SEL R0, R0, 0x7c, P0 ;  /* 0x0000007c00007807 */ /* 0x000fd20000000000 */
.L_x_43981:
[----:B------:R-:W-:Y:S05]  /*7290*/  BSYNC.RECONVERGENT B0 ;  /* 0x0000000000007941 */ /* 0x000fea0003800200 */
.L_x_43979:
[----:B------:R-:W-:-:S04]  /*72a0*/  SHF.R.U32.HI R3, RZ, 0x18, R5 ;  /* 0x00000018ff037819 */ /* 0x000fc80000011605 */
[----:B------:R-:W-:-:S05]  /*72b0*/  LOP3.LUT R3, R0, 0x80, R3, 0xf8, !PT ;  /* 0x0000008000037812 */ /* 0x000fca00078ef803 */
[----:B------:R0:W-:Y:S01]  /*72c0*/  STG.E.U8 desc[UR36][R8.64], R3 ;  /* 0x0000000308007986 */ /* 0x0001e2000c101124 */
[----:B------:R-:W-:Y:S05]  /*72d0*/  BRA `(.L_x_43952) ;  /* 0x00000000000c7947 */ /* 0x000fea0003800000 */
.L_x_43973:
[----:B------:R-:W0:Y:S02]  /*72e0*/  I2F.S16 R0, R18 ;  /* 0x0000001200007306 */ /* 0x000e240000101400 */
[----:B0-----:R-:W-:-:S05]  /*72f0*/  F2FP.BF16.F32.PACK_AB R0, RZ, R0 ;  /* 0x00000000ff00723e */ /* 0x001fca00000010ff */
[----:B------:R0:W-:Y:S02]  /*7300*/  STG.E.U16 desc[UR36][R8.64], R0 ;  /* 0x0000000008007986 */ /* 0x0001e4000c101524 */
.L_x_43952:
[----:B------:R-:W-:-:S07]  /*7310*/  VIADD R25, R25, 0x80 ;  /* 0x0000008019197836 */ /* 0x000fce0000000000 */
.L_x_43911:
[----:B------:R-:W-:Y:S05]  /*7320*/  BSYNC.RECONVERGENT B6 ;  /* 0x0000000000067941 */ /* 0x000fea0003800200 */
.L_x_43910:
        /* <DEDUP_REMOVED lines=21> */
.L_x_43985:
[----:B------:R-:W-:Y:S01]  /*7480*/  STG.E.U8 desc[UR36][R2.64], R19 ;  /* 0x0000001302007986 */ /* 0x000fe2000c101124 */
[----:B------:R-:W-:Y:S05]  /*7490*/  EXIT ;  /* 0x000000000000794d */ /* 0x000fea0003800000 */
.L_x_43984:
        /* <DEDUP_REMOVED lines=10> */
.L_x_43988:
[----:B------:R-:W-:-:S05]  /*7540*/  PRMT R5, R19, 0x9910, RZ ;  /* 0x0000991013057816 */ /* 0x000fca00000000ff */
[----:B------:R-:W-:Y:S01]  /*7550*/  STG.E desc[UR36][R2.64], R5 ;  /* 0x0000000502007986 */ /* 0x000fe2000c101924 */
[----:B------:R-:W-:Y:S05]  /*7560*/  EXIT ;  /* 0x000000000000794d */ /* 0x000fea0003800000 */
.L_x_43987:
[----:B------:R-:W-:Y:S01]  /*7570*/  STG.E.U16 desc[UR36][R2.64], R19 ;  /* 0x0000001302007986 */ /* 0x000fe2000c101524 */
[----:B------:R-:W-:Y:S05]  /*7580*/  EXIT ;  /* 0x000000000000794d */ /* 0x000fea0003800000 */
.L_x_43983:
        /* <DEDUP_REMOVED lines=9> */
.L_x_43990:
[----:B------:R-:W0:Y:S02]  /*7620*/  I2F.S16 R0, R19 ;  /* 0x0000001300007306 */ /* 0x000e240000101400 */
[----:B0-----:R-:W-:-:S05]  /*7630*/  F2FP.F16.F32.PACK_AB R0, RZ, R0 ;  /* 0x00000000ff00723e */ /* 0x001fca00000000ff */
[----:B------:R-:W-:Y:S01]  /*7640*/  STG.E.U16 desc[UR36][R2.64], R0 ;  /* 0x0000000002007986 */ /* 0x000fe2000c101524 */
[----:B------:R-:W-:Y:S05]  /*7650*/  EXIT ;  /* 0x000000000000794d */ /* 0x000fea0003800000 */
.L_x_43989:
        /* <DEDUP_REMOVED lines=10> */
.L_x_43992:
[----:B------:R-:W0:Y:S02]  /*7700*/  I2F.S16 R19, R19 ;  /* 0x0000001300137306 */ /* 0x000e240000101400 */
[----:B0-----:R-:W-:-:S04]  /*7710*/  F2FP.F16.F32.PACK_AB R5, RZ, R19 ;  /* 0x00000013ff05723e */ /* 0x001fc800000000ff */
[----:B------:R-:W-:-:S05]  /*7720*/  PRMT R5, R5, 0x5410, RZ ;  /* 0x0000541005057816 */ /* 0x000fca00000000ff */
[----:B------:R-:W-:Y:S01]  /*7730*/  STG.E desc[UR36][R2.64], R5 ;  /* 0x0000000502007986 */ /* 0x000fe2000c101924 */
[----:B------:R-:W-:Y:S05]  /*7740*/  EXIT ;  /* 0x000000000000794d */ /* 0x000fea0003800000 */
.L_x_43991:
[----:B------:R-:W0:Y:S02]  /*7750*/  I2F.F64.S16 R4, R19 ;  /* 0x0000001300047312 */ /* 0x000e240000101c00 */
[----:B0-----:R-:W-:Y:S01]  /*7760*/  STG.E.64 desc[UR36][R2.64], R4 ;  /* 0x0000000402007986 */ /* 0x001fe2000c101b24 */
[----:B------:R-:W-:Y:S05]  /*7770*/  EXIT ;  /* 0x000000000000794d */ /* 0x000fea0003800000 */
.L_x_43982:
        /* <DEDUP_REMOVED lines=12> */
.L_x_43996:
        /* <DEDUP_REMOVED lines=18> */
.L_x_43999:
[----:B------:R-:W-:-:S04]  /*7960*/  SHF.R.U32.HI R5, RZ, 0x18, R5 ;  /* 0x00000018ff057819 */ /* 0x000fc80000011605 */
[----:B------:R-:W-:-:S07]  /*7970*/  LOP3.LUT R0, R0, 0x80, R5, 0xf8, !PT ;  /* 0x0000008000007812 */ /* 0x000fce00078ef805 */
.L_x_43998:
[----:B------:R-:W-:Y:S05]  /*7980*/  BSYNC.RECONVERGENT B0 ;  /* 0x0000000000007941 */ /* 0x000fea0003800200 */
.L_x_43997:
[----:B------:R-:W-:Y:S01]  /*7990*/  STG.E.U8 desc[UR36][R2.64], R0 ;  /* 0x0000000002007986 */ /* 0x000fe2000c101124 */
[----:B------:R-:W-:Y:S05]  /*79a0*/  EXIT ;  /* 0x000000000000794d */ /* 0x000fea0003800000 */
.L_x_43995:
        /* <DEDUP_REMOVED lines=18> */
.L_x_44002:
[----:B------:R-:W-:-:S04]  /*7ad0*/  SHF.R.U32.HI R5, RZ, 0x18, R5 ;  /* 0x00000018ff057819 */ /* 0x000fc80000011605 */
[----:B------:R-:W-:-:S07]  /*7ae0*/  LOP3.LUT R0, R0, 0x80, R5, 0xf8, !PT ;  /* 0x0000008000007812 */ /* 0x000fce00078ef805 */
.L_x_44001:
[----:B------:R-:W-:Y:S05]  /*7af0*/  BSYNC.RECONVERGENT B0 ;  /* 0x0000000000007941 */ /* 0x000fea0003800200 */
.L_x_44000:
[----:B------:R-:W-:Y:S01]  /*7b00*/  STG.E.U8 desc[UR36][R2.64], R0 ;  /* 0x0000000002007986 */ /* 0x000fe2000c101124 */
[----:B------:R-:W-:Y:S05]  /*7b10*/  EXIT ;  /* 0x000000000000794d */ /* 0x000fea0003800000 */
.L_x_43994:
        /* <DEDUP_REMOVED lines=22> */
.L_x_44004:
[----:B------:R-:W-:-:S04]  /*7c80*/  PRMT R4, R19, 0x9910, RZ ;  /* 0x0000991013047816 */ /* 0x000fc800000000ff */
[----:B------:R-:W-:-:S05]  /*7c90*/  SHF.R.S32.HI R5, RZ, 0x1f, R4 ;  /* 0x0000001fff057819 */ /* 0x000fca0000011404 */
[----:B------:R-:W-:Y:S01]  /*7ca0*/  STG.E.64 desc[UR36][R2.64], R4 ;  /* 0x0000000402007986 */ /* 0x000fe2000c101b24 */
[----:B------:R-:W-:Y:S05]  /*7cb0*/  EXIT ;  /* 0x000000000000794d */ /* 0x000fea0003800000 */
.L_x_44003:
[----:B------:R-:W-:-:S05]  /*7cc0*/  PRMT R5, R19, 0x9910, RZ ;  /* 0x0000991013057816 */ /* 0x000fca00000000ff */
[----:B------:R-:W-:Y:S01]  /*7cd0*/  STG.E desc[UR36][R2.64], R5 ;  /* 0x0000000502007986 */ /* 0x000fe2000c101924 */
[----:B------:R-:W-:Y:S05]  /*7ce0*/  EXIT ;  /* 0x000000000000794d */ /* 0x000fea0003800000 */
.L_x_43993:
        /* <DEDUP_REMOVED lines=11> */
.L_x_44006:
[----:B------:R-:W0:Y:S01]  /*7da0*/  I2F.F64.S16 R4, R19 ;  /* 0x0000001300047312 */ /* 0x000e220000101c00 */
[----:B------:R-:W-:-:S05]  /*7db0*/  CS2R R6, SRZ ;  /* 0x0000000000067805 */ /* 0x000fca000001ff00 */
[----:B0-----:R-:W-:Y:S01]  /*7dc0*/  STG.E.128 desc[UR36][R2.64], R4 ;  /* 0x0000000402007986 */ /* 0x001fe2000c101d24 */
[----:B------:R-:W-:Y:S05]  /*7dd0*/  EXIT ;  /* 0x000000000000794d */ /* 0x000fea0003800000 */
.L_x_44005:
[----:B------:R-:W-:-:S13]  /*7de0*/  ISETP.NE.AND P0, PT, R0, 0xf, PT ;  /* 0x0000000f0000780c */ /* 0x000fda0003f05270 */
[----:B------:R-:W-:Y:S05]  /*7df0*/  @!P0 BRA `(.L_x_44007) ;  /* 0x0000000000e88947 */ /* 0x000fea0003800000 */
[----:B------:R-:W-:-:S13]  /*7e00*/  ISETP.NE.AND P0, PT, R0, 0x17, PT ;  /* 0x000000170000780c */ /* 0x000fda0003f05270 */
[----:B------:R-:W-:Y:S05]  /*7e10*/  @!P0 BRA `(.L_x_44008) ;  /* 0x0000000000908947 */ /* 0x000fea0003800000 */
[----:B------:R-:W-:-:S13]  /*7e20*/  ISETP.NE.AND P0, PT, R0, 0x18, PT ;  /* 0x000000180000780c */ /* 0x000fda0003f05270 */
[----:B------:R-:W-:Y:S05]  /*7e30*/  @!P0 BRA `(.L_x_44009) ;  /* 0x0000000000448947 */ /* 0x000fea0003800000 */
.L_x_43986:
        /* <DEDUP_REMOVED lines=16> */
.L_x_44010:
[----:B------:R-:W-:Y:S05]  /*7f40*/  EXIT ;  /* 0x000000000000794d */ /* 0x000fea0003800000 */
.L_x_44009:
        /* <DEDUP_REMOVED lines=13> */
.L_x_44012:
[----:B------:R-:W-:Y:S05]  /*8020*/  BSYNC.RECONVERGENT B0 ;  /* 0x0000000000007941 */ /* 0x000fea0003800200 */
.L_x_44011:
[----:B------:R-:W-:-:S05]  /*8030*/  LOP3.LUT R5, R0, 0x80, R5, 0xf8, !PT ;  /* 0x0000008000057812 */ /* 0x000fca00078ef805 */
[----:B------:R-:W-:Y:S01]  /*8040*/  STG.E.U8 desc[UR36][R2.64], R5 ;  /* 0x0000000502007986 */ /* 0x000fe2000c101124 */
[----:B------:R-:W-:Y:S05]  /*8050*/  EXIT ;  /* 0x000000000000794d */ /* 0x000fea0003800000 */
.L_x_44008:
        /* <DEDUP_REMOVED lines=12> */
.L_x_44014:
[----:B------:R-:W-:Y:S01]  /*8120*/  IMAD.MOV.U32 R0, RZ, RZ, 0x7f ;  /* 0x0000007fff007424 */ /* 0x000fe200078e00ff */
[----:B------:R-:W-:-:S04]  /*8130*/  ISETP.GT.U32.AND P0, PT, R4, 0x7f800000, PT ;  /* 0x7f8000000400780c */ /* 0x000fc80003f04070 */
[----:B------:R-:W-:-:S09]  /*8140*/  SEL R0, R0, 0x7c, P0 ;  /* 0x0000007c00007807 */ /* 0x000fd20000000000 */
.L_x_44015:
[----:B------:R-:W-:Y:S05]  /*8150*/  BSYNC.RECONVERGENT B0 ;  /* 0x0000000000007941 */ /* 0x000fea0003800200 */
.L_x_44013:
[----:B------:R-:W-:-:S04]  /*8160*/  SHF.R.U32.HI R5, RZ, 0x18, R5 ;  /* 0x00000018ff057819 */ /* 0x000fc80000011605 */
[----:B------:R-:W-:-:S05]  /*8170*/  LOP3.LUT R5, R0, 0x80, R5, 0xf8, !PT ;  /* 0x0000008000057812 */ /* 0x000fca00078ef805 */
[----:B------:R-:W-:Y:S01]  /*8180*/  STG.E.U8 desc[UR36][R2.64], R5 ;  /* 0x0000000502007986 */ /* 0x000fe2000c101124 */
[----:B------:R-:W-:Y:S05]  /*8190*/  EXIT ;  /* 0x000000000000794d */ /* 0x000fea0003800000 */
.L_x_44007:
[----:B------:R-:W0:Y:S02]  /*81a0*/  I2F.S16 R0, R19 ;  /* 0x0000001300007306 */ /* 0x000e240000101400 */
[----:B0-----:R-:W-:-:S05]  /*81b0*/  F2FP.BF16.F32.PACK_AB R0, RZ, R0 ;  /* 0x00000000ff00723e */ /* 0x001fca00000010ff */
[----:B------:R-:W-:Y:S01]  /*81c0*/  STG.E.U16 desc[UR36][R2.64], R0 ;  /* 0x0000000002007986 */ /* 0x000fe2000c101524 */
[----:B------:R-:W-:Y:S05]  /*81d0*/  EXIT ;  /* 0x000000000000794d */ /* 0x000fea0003800000 */
.L_x_44016:
        /* <DEDUP_REMOVED lines=10> */
.L_x_55059:


//--------------------- .text._ZN2at6native18elementwise_kernelILi128ELi4EZNS0_22gpu_kernel_impl_nocastINS0_13BUnaryFunctorIsssZZZNS0_21remainder_kernel_cudaERNS_18TensorIteratorBaseEENKUlvE_clEvENKUlvE3_clEvEUlssE_EEEEvS5_RKT_EUliE_EEviT1_ --------------------------
	.section	.text._ZN2at6native18elementwise_kernelILi128ELi4EZNS0_22gpu_kernel_impl_nocastINS0_13BUnaryFunctorIsssZZZNS0_21remainder_kernel_cudaERNS_18TensorIteratorBaseEENKUlvE_clEvENKUlvE3_clEvEUlssE_EEEEvS5_RKT_EUliE_EEviT1_,"ax",@progbits
	.align	128
        .global         _ZN2at6native18elementwise_kernelILi128ELi4EZNS0_22gpu_kernel_impl_nocastINS0_13BUnaryFunctorIsssZZZNS0_21remainder_kernel_cudaERNS_18TensorIteratorBaseEENKUlvE_clEvENKUlvE3_clEvEUlssE_EEEEvS5_RKT_EUliE_EEviT1_
        .type           _ZN2at6native18elementwise_kernelILi128ELi4EZNS0_22gpu_kernel_impl_nocastINS0_13BUnaryFunctorIsssZZZNS0_21remainder_kernel_cudaERNS_18TensorIteratorBaseEENKUlvE_clEvENKUlvE3_clEvEUlssE_EEEEvS5_RKT_EUliE_EEviT1_,@function
        .size           _ZN2at6native18elementwise_kernelILi128ELi4EZNS0_22gpu_kernel_impl_nocastINS0_13BUnaryFunctorIsssZZZNS0_21remainder_kernel_cudaERNS_18TensorIteratorBaseEENKUlvE_clEvENKUlvE3_clEvEUlssE_EEEEvS5_RKT_EUliE_EEviT1_,(.L_x_55060 - _ZN2at6native18elementwise_kernelILi128ELi4EZNS0_22gpu_kernel_impl_nocastINS0_13BUnaryFunctorIsssZZZNS0_21remainder_kernel_cudaERNS_18TensorIteratorBaseEENKUlvE_clEvENKUlvE3_clEvEUlssE_EEEEvS5_RKT_EUliE_EEviT1_)
        .other          _ZN2at6native18elementwise_kernelILi128ELi4EZNS0_22gpu_kernel_impl_nocastINS0_13BUnaryFunctorIsssZZZNS0_21remainder_kernel_cudaERNS_18TensorIteratorBaseEENKUlvE_clEvENKUlvE3_clEvEUlssE_EEEEvS5_RKT_EUliE_EEviT1_,@"STO_CUDA_ENTRY STV_DEFAULT"
_ZN2at6native18elementwise_kernelILi128ELi4EZNS0_22gpu_kernel_impl_nocastINS0_13BUnaryFunctorIsssZZZNS0_21remainder_kernel_cudaERNS_18TensorIteratorBaseEENKUlvE_clEvENKUlvE3_clEvEUlssE_EEEEvS5_RKT_EUliE_EEviT1_:
.text._ZN2at6native18elementwise_kernelILi128ELi4EZNS0_22gpu_kernel_impl_nocastINS0_13BUnaryFunctorIsssZZZNS0_21remainder_kernel_cudaERNS_18TensorIteratorBaseEENKUlvE_clEvENKUlvE3_clEvEUlssE_EEEEvS5_RKT_EUliE_EEviT1_:
        /* <DEDUP_REMOVED lines=17> */
[----:B0-----:R-:W2:Y:S01]  /*0110*/  LDG.E.S16 R6, desc[UR6][R6.64] ;  /* 0x0000000606067981 */ /* 0x001ea2000c1e1700 */
[-C--:B------:R-:W-:Y:S01]  /*0120*/  IABS R4, R2.reuse ;  /* 0x0000000200047213 */ /* 0x080fe20000000000 */
[----:B------:R-:W-:Y:S01]  /*0130*/  VIADD R5, R5, 0x80 ;  /* 0x0000008005057836 */ /* 0x000fe20000000000 */
        /* <DEDUP_REMOVED lines=9> */
[----:B------:R-:W-:Y:S01]  /*01d0*/  IMAD.HI.U32 R9, R9, R11, R8 ;  /* 0x0000000b09097227 */ /* 0x000fe200078e0008 */
[----:B--2---:R-:W-:Y:S02]  /*01e0*/  IABS R10, R6 ;  /* 0x00000006000a7213 */ /* 0x004fe40000000000 */
[----:B------:R-:W-:Y:S02]  /*01f0*/  ISETP.GE.AND P2, PT, R6, RZ, PT ;  /* 0x000000ff0600720c */ /* 0x000fe40003f46270 */
[----:B------:R-:W0:Y:S01]  /*0200*/  LDC.64 R6, c[0x0][0x580] ;  /* 0x00016000ff067b82 */ /* 0x000e220000000a00 */
        /* <DEDUP_REMOVED lines=20> */
[----:B0-----:R-:W0:Y:S02]  /*0350*/  LDC.64 R6, c[0x0][0x588] ;  /* 0x00016200ff067b82 */ /* 0x001e240000000a00 */
[----:B0-----:R0:W2:Y:S01]  /*0360*/  LDG.E.S16 R6, desc[UR6][R6.64] ;  /* 0x0000000606067981 */ /* 0x0010a2000c1e1700 */
[-C--:B------:R-:W-:Y:S01]  /*0370*/  IABS R10, R2.reuse ;  /* 0x00000002000a7213 */ /* 0x080fe20000000000 */
[----:B------:R-:W-:Y:S01]  /*0380*/  VIADD R5, R5, 0x80 ;  /* 0x0000008005057836 */ /* 0x000fe20000000000 */
[----:B------:R-:W-:Y:S02]  /*0390*/  IABS R12, R2 ;  /* 0x00000002000c7213 */ /* 0x000fe40000000000 */
[----:B------:R-:W1:Y:S01]  /*03a0*/  I2F.RP R3, R10 ;  /* 0x0000000a00037306 */ /* 0x000e620000209400 */
[----:B------:R-:W-:Y:S02]  /*03b0*/  ISETP.NE.AND P2, PT, R2, RZ, PT ;  /* 0x000000ff0200720c */ /* 0x000fe40003f45270 */
[----:B0-----:R-:W-:-:S05]  /*03c0*/  IMAD.MOV R7, RZ, RZ, -R12 ;  /* 0x000000ffff077224 */ /* 0x001fca00078e0a0c */
[----:B-1----:R-:W0:Y:S02]  /*03d0*/  MUFU.RCP R3, R3 ;  /* 0x0000000300037308 */ /* 0x002e240000001000 */
        /* <DEDUP_REMOVED lines=25> */
.L_x_44020:
[----:B------:R-:W-:-:S13]  /*0570*/  ISETP.GE.AND P0, PT, R5, UR4, PT ;  /* 0x0000000405007c0c */ /* 0x000fda000bf06270 */
[----:B------:R-:W-:Y:S05]  /*0580*/  @P0 BREAK.RELIABLE B1 ;  /* 0x0000000000010942 */ /* 0x000fea0003800100 */
[----:B------:R-:W-:Y:S05]  /*0590*/  @P0 BRA `(.L_x_44021) ;  /* 0x00000000008c0947 */ /* 0x000fea0003800000 */
[----:B------:R-:W-:Y:S05]  /*05a0*/  BSYNC.RELIABLE B1 ;  /* 0x0000000000017941 */ /* 0x000fea0003800100 */
.L_x_44019:
        /* <DEDUP_REMOVED lines=34> */
.L_x_44021:
[----:B------:R-:W-:Y:S05]  /*07d0*/  BSYNC.RECONVERGENT B0 ;  /* 0x0000000000007941 */ /* 0x000fea0003800200 */
.L_x_44018:
[----:B------:R-:W-:Y:S05]  /*07e0*/  WARPSYNC.ALL ;  /* 0x0000000000007948 */ /* 0x000fea0003800000 */
[----:B------:R-:W-:-:S13]  /*07f0*/  ISETP.GE.AND P0, PT, R5, UR4, PT ;  /* 0x0000000405007c0c */ /* 0x000fda000bf06270 */
[----:B------:R-:W-:Y:S05]  /*0800*/  @P0 EXIT ;  /* 0x000000000000094d */ /* 0x000fea0003800000 */
[----:B------:R-:W2:Y:S02]  /*0810*/  LDC.64 R4, c[0x0][0x588] ;  /* 0x00016200ff047b82 */ /* 0x000ea40000000a00 */
[----:B--2---:R-:W2:Y:S01]  /*0820*/  LDG.E.S16 R4, desc[UR6][R4.64] ;  /* 0x0000000604047981 */ /* 0x004ea2000c1e1700 */
[-C--:B------:R-:W-:Y:S02]  /*0830*/  IABS R8, R2.reuse ;  /* 0x0000000200087213 */ /* 0x080fe40000000000 */
[----:B01----:R-:W-:Y:S02]  /*0840*/  IABS R6, R2 ;  /* 0x0000000200067213 */ /* 0x003fe40000000000 */
[----:B------:R-:W0:Y:S01]  /*0850*/  I2F.RP R3, R8 ;  /* 0x0000000800037306 */ /* 0x000e220000209400 */
[----:B------:R-:W-:Y:S02]  /*0860*/  ISETP.NE.AND P2, PT, R2, RZ, PT ;  /* 0x000000ff0200720c */ /* 0x000fe40003f45270 */
[----:B------:R-:W-:-:S02]  /*0870*/  IMAD.MOV R10, RZ, RZ, -R6 ;  /* 0x000000ffff0a7224 */ /* 0x000fc400078e0a06 */
[----:B------:R-:W-:-:S03]  /*0880*/  HFMA2 R6, -RZ, RZ, 0, 0 ;  /* 0x00000000ff067431 */ /* 0x000fc600000001ff */
[----:B0-----:R-:W0:Y:S02]  /*0890*/  MUFU.RCP R3, R3 ;  /* 0x0000000300037308 */ /* 0x001e240000001000 */
[----:B0-----:R-:W-:-:S06]  /*08a0*/  IADD3 R7, PT, PT, R3, 0xffffffe, RZ ;  /* 0x0ffffffe03077810 */ /* 0x001fcc0007ffe0ff */
[----:B------:R-:W0:Y:S02]  /*08b0*/  F2I.FTZ.U32.TRUNC.NTZ R7, R7 ;  /* 0x0000000700077305 */ /* 0x000e24000021f000 */
[----:B0-----:R-:W-:-:S05]  /*08c0*/  IADD3 R9, PT, PT, RZ, -R7, RZ ;  /* 0x80000007ff097210 */ /* 0x001fca0007ffe0ff */
[----:B------:R-:W-:-:S04]  /*08d0*/  IMAD R9, R9, R8, RZ ;  /* 0x0000000809097224 */ /* 0x000fc800078e02ff */
[----:B------:R-:W-:Y:S01]  /*08e0*/  IMAD.HI.U32 R9, R7, R9, R6 ;  /* 0x0000000907097227 */ /* 0x000fe200078e0006 */
[----:B--2---:R-:W-:Y:S02]  /*08f0*/  IABS R5, R4 ;  /* 0x0000000400057213 */ /* 0x004fe40000000000 */
[----:B------:R-:W-:Y:S02]  /*0900*/  ISETP.GE.AND P1, PT, R4, RZ, PT ;  /* 0x000000ff0400720c */ /* 0x000fe40003f26270 */
[----:B------:R-:W-:Y:S01]  /*0910*/  MOV R6, R5 ;  /* 0x0000000500067202 */ /* 0x000fe20000000f00 */
[----:B------:R-:W-:-:S04]  /*0920*/  IMAD.MOV.U32 R5, RZ, RZ, R10 ;  /* 0x000000ffff057224 */ /* 0x000fc800078e000a */
[----:B------:R-:W-:-:S04]  /*0930*/  IMAD.HI.U32 R3, R9, R6, RZ ;  /* 0x0000000609037227 */ /* 0x000fc800078e00ff */
[----:B------:R-:W-:-:S05]  /*0940*/  IMAD R3, R3, R5, R6 ;  /* 0x0000000503037224 */ /* 0x000fca00078e0206 */
[----:B------:R-:W-:-:S13]  /*0950*/  ISETP.GT.U32.AND P0, PT, R8, R3, PT ;  /* 0x000000030800720c */ /* 0x000fda0003f04070 */
[----:B------:R-:W-:-:S04]  /*0960*/  @!P0 IADD3 R3, PT, PT, R3, -R8, RZ ;  /* 0x8000000803038210 */ /* 0x000fc80007ffe0ff */
[----:B------:R-:W-:-:S13]  /*0970*/  ISETP.GT.U32.AND P0, PT, R8, R3, PT ;  /* 0x000000030800720c */ /* 0x000fda0003f04070 */
[----:B------:R-:W-:-:S05]  /*0980*/  @!P0 IADD3 R3, PT, PT, R3, -R8, RZ ;  /* 0x8000000803038210 */ /* 0x000fca0007ffe0ff */
[----:B------:R-:W-:-:S05]  /*0990*/  IMAD.MOV.U32 R5, RZ, RZ, R3 ;  /* 0x000000ffff057224 */ /* 0x000fca00078e0003 */
        /* <DEDUP_REMOVED lines=12> */
.L_x_44017:
        /* <DEDUP_REMOVED lines=306> */
.L_x_44025:
[----:B------:R-:W0:Y:S02]  /*1d80*/  LDCU.128 UR8, c[0x0][0x580] ;  /* 0x0000b000ff0877ac */ /* 0x000e240008000c00 */
[----:B0-----:R-:W-:-:S04]  /*1d90*/  IADD3 R10, P0, PT, R6, UR10, RZ ;  /* 0x0000000a060a7c10 */ /* 0x001fc8000ff1e0ff */
[----:B------:R-:W-:-:S05]  /*1da0*/  IADD3.X R11, PT, PT, RZ, UR11, RZ, P0, !PT ;  /* 0x0000000bff0b7c10 */ /* 0x000fca00087fe4ff */
[----:B------:R-:W2:Y:S01]  /*1db0*/  LDG.E.S16 R10, desc[UR6][R10.64] ;  /* 0x000000060a0a7981 */ /* 0x000ea2000c1e1700 */
[-C--:B------:R-:W-:Y:S01]  /*1dc0*/  IABS R13, R2.reuse ;  /* 0x00000002000d7213 */ /* 0x080fe20000000000 */
[----:B------:R-:W-:Y:S01]  /*1dd0*/  VIADD R5, R5, 0x80 ;  /* 0x0000008005057836 */ /* 0x000fe20000000000 */
[----:B------:R-:W-:Y:S02]  /*1de0*/  IABS R14, R2 ;  /* 0x00000002000e7213 */ /* 0x000fe40000000000 */
[----:B------:R-:W0:Y:S01]  /*1df0*/  I2F.RP R6, R13 ;  /* 0x0000000d00067306 */ /* 0x000e220000209400 */
[----:B------:R-:W-:Y:S02]  /*1e00*/  ISETP.NE.AND P2, PT, R2, RZ, PT ;  /* 0x000000ff0200720c */ /* 0x000fe40003f45270 */
[----:B------:R-:W-:-:S05]  /*1e10*/  IADD3 R14, PT, PT, RZ, -R14, RZ ;  /* 0x8000000eff0e7210 */ /* 0x000fca0007ffe0ff */
[----:B0-----:R-:W0:Y:S02]  /*1e20*/  MUFU.RCP R6, R6 ;  /* 0x0000000600067308 */ /* 0x001e240000001000 */
[----:B0-----:R-:W-:-:S06]  /*1e30*/  VIADD R8, R6, 0xffffffe ;  /* 0x0ffffffe06087836 */ /* 0x001fcc0000000000 */
[----:B------:R0:W1:Y:S02]  /*1e40*/  F2I.FTZ.U32.TRUNC.NTZ R9, R8 ;  /* 0x0000000800097305 */ /* 0x000064000021f000 */
[----:B0-----:R-:W-:Y:S01]  /*1e50*/  IMAD.MOV.U32 R8, RZ, RZ, RZ ;  /* 0x000000ffff087224 */ /* 0x001fe200078e00ff */
[----:B-1----:R-:W-:-:S05]  /*1e60*/  IADD3 R12, PT, PT, RZ, -R9, RZ ;  /* 0x80000009ff0c7210 */ /* 0x002fca0007ffe0ff */
[----:B------:R-:W-:-:S04]  /*1e70*/  IMAD R15, R12, R13, RZ ;  /* 0x0000000d0c0f7224 */ /* 0x000fc800078e02ff */
[----:B------:R-:W-:Y:S01]  /*1e80*/  IMAD.HI.U32 R12, R9, R15, R8 ;  /* 0x0000000f090c7227 */ /* 0x000fe200078e0008 */
[----:B--2---:R-:W-:Y:S02]  /*1e90*/  IABS R11, R10 ;  /* 0x0000000a000b7213 */ /* 0x004fe40000000000 */
[----:B------:R-:W-:Y:S02]  /*1ea0*/  ISETP.GE.AND P1, PT, R10, RZ, PT ;  /* 0x000000ff0a00720c */ /* 0x000fe40003f26270 */
[----:B------:R-:W-:Y:S02]  /*1eb0*/  MOV R9, R11 ;  /* 0x0000000b00097202 */ /* 0x000fe40000000f00 */
[----:B------:R-:W-:-:S03]  /*1ec0*/  MOV R11, R14 ;  /* 0x0000000e000b7202 */ /* 0x000fc60000000f00 */
[----:B------:R-:W-:-:S04]  /*1ed0*/  IMAD.HI.U32 R6, R12, R9, RZ ;  /* 0x000000090c067227 */ /* 0x000fc800078e00ff */
[----:B------:R-:W-:-:S05]  /*1ee0*/  IMAD R6, R6, R11, R9 ;  /* 0x0000000b06067224 */ /* 0x000fca00078e0209 */
[----:B------:R-:W-:-:S13]  /*1ef0*/  ISETP.GT.U32.AND P0, PT, R13, R6, PT ;  /* 0x000000060d00720c */ /* 0x000fda0003f04070 */
[----:B------:R-:W-:-:S05]  /*1f00*/  @!P0 IMAD.IADD R6, R6, 0x1, -R13 ;  /* 0x0000000106068824 */ /* 0x000fca00078e0a0d */
[----:B------:R-:W-:-:S13]  /*1f10*/  ISETP.GT.U32.AND P0, PT, R13, R6, PT ;  /* 0x000000060d00720c */ /* 0x000fda0003f04070 */
[----:B------:R-:W-:-:S04]  /*1f20*/  @!P0 IADD3 R6, PT, PT, R6, -R13, RZ ;  /* 0x8000000d06068210 */ /* 0x000fc80007ffe0ff */
[----:B------:R-:W-:-:S05]  /*1f30*/  MOV R9, R6 ;  /* 0x0000000600097202 */ /* 0x000fca0000000f00 */
[----:B------:R-:W-:Y:S01]  /*1f40*/  @!P1 IMAD.MOV R9, RZ, RZ, -R9 ;  /* 0x000000ffff099224 */ /* 0x000fe200078e0a09 */
[----:B------:R-:W-:-:S04]  /*1f50*/  @!P2 LOP3.LUT R9, RZ, R2, RZ, 0x33, !PT ;  /* 0x00000002ff09a212 */ /* 0x000fc800078e33ff */
[----:B------:R-:W-:Y:S02]  /*1f60*/  LOP3.LUT R6, R0, R9, RZ, 0x3c, !PT ;  /* 0x0000000900067212 */ /* 0x000fe400078e3cff */
[----:B------:R-:W-:Y:S02]  /*1f70*/  ISETP.NE.AND P1, PT, R9, RZ, PT ;  /* 0x000000ff0900720c */ /* 0x000fe40003f25270 */
[----:B------:R-:W-:-:S04]  /*1f80*/  PRMT R6, R6, 0x9910, RZ ;  /* 0x0000991006067816 */ /* 0x000fc800000000ff */
[----:B------:R-:W-:-:S04]  /*1f90*/  ISETP.GT.AND P0, PT, R6, -0x1, PT ;  /* 0xffffffff0600780c */ /* 0x000fc80003f04270 */
[----:B------:R-:W-:Y:S02]  /*1fa0*/  SEL R8, R0, RZ, !P0 ;  /* 0x000000ff00087207 */ /* 0x000fe40004000000 */
[----:B------:R-:W-:Y:S02]  /*1fb0*/  IADD3 R6, P0, PT, R7, UR8, RZ ;  /* 0x0000000807067c10 */ /* 0x000fe4000ff1e0ff */
        /* <DEDUP_REMOVED lines=305> */
.L_x_44027:
[----:B------:R-:W0:Y:S02]  /*32d0*/  LDCU.128 UR8, c[0x0][0x580] ;  /* 0x0000b000ff0877ac */ /* 0x000e240008000c00 */
[----:B0-----:R-:W-:-:S04]  /*32e0*/  IADD3 R10, P0, PT, R6, UR10, RZ ;  /* 0x0000000a060a7c10 */ /* 0x001fc8000ff1e0ff */
[----:B------:R-:W-:-:S05]  /*32f0*/  IADD3.X R11, PT, PT, RZ, UR11, RZ, P0, !PT ;  /* 0x0000000bff0b7c10 */ /* 0x000fca00087fe4ff */
[----:B------:R-:W2:Y:S01]  /*3300*/  LDG.E.S16 R10, desc[UR6][R10.64] ;  /* 0x000000060a0a7981 */ /* 0x000ea2000c1e1700 */
[-C--:B------:R-:W-:Y:S02]  /*3310*/  IABS R13, R2.reuse ;  /* 0x00000002000d7213 */ /* 0x080fe40000000000 */
[----:B------:R-:W-:Y:S02]  /*3320*/  IABS R14, R2 ;  /* 0x00000002000e7213 */ /* 0x000fe40000000000 */
[----:B------:R-:W0:Y:S01]  /*3330*/  I2F.RP R6, R13 ;  /* 0x0000000d00067306 */ /* 0x000e220000209400 */
[----:B------:R-:W-:Y:S02]  /*3340*/  ISETP.NE.AND P2, PT, R2, RZ, PT ;  /* 0x000000ff0200720c */ /* 0x000fe40003f45270 */
[----:B------:R-:W-:Y:S02]  /*3350*/  IADD3 R14, PT, PT, RZ, -R14, RZ ;  /* 0x8000000eff0e7210 */ /* 0x000fe40007ffe0ff */
[----:B------:R-:W-:-:S03]  /*3360*/  IADD3 R5, PT, PT, R5, 0x80, RZ ;  /* 0x0000008005057810 */ /* 0x000fc60007ffe0ff */
[----:B0-----:R-:W0:Y:S02]  /*3370*/  MUFU.RCP R6, R6 ;  /* 0x0000000600067308 */ /* 0x001e240000001000 */
[----:B0-----:R-:W-:-:S06]  /*3380*/  IADD3 R8, PT, PT, R6, 0xffffffe, RZ ;  /* 0x0ffffffe06087810 */ /* 0x001fcc0007ffe0ff */
[----:B------:R0:W1:Y:S02]  /*3390*/  F2I.FTZ.U32.TRUNC.NTZ R9, R8 ;  /* 0x0000000800097305 */ /* 0x000064000021f000 */
[----:B0-----:R-:W-:Y:S01]  /*33a0*/  MOV R8, RZ ;  /* 0x000000ff00087202 */ /* 0x001fe20000000f00 */
[----:B-1----:R-:W-:-:S04]  /*33b0*/  IMAD.MOV R12, RZ, RZ, -R9 ;  /* 0x000000ffff0c7224 */ /* 0x002fc800078e0a09 */
[----:B------:R-:W-:-:S04]  /*33c0*/  IMAD R15, R12, R13, RZ ;  /* 0x0000000d0c0f7224 */ /* 0x000fc800078e02ff */
[----:B------:R-:W-:Y:S01]  /*33d0*/  IMAD.HI.U32 R12, R9, R15, R8 ;  /* 0x0000000f090c7227 */ /* 0x000fe200078e0008 */
[----:B--2---:R-:W-:Y:S02]  /*33e0*/  IABS R11, R10 ;  /* 0x0000000a000b7213 */ /* 0x004fe40000000000 */
[----:B------:R-:W-:-:S03]  /*33f0*/  ISETP.GE.AND P1, PT, R10, RZ, PT ;  /* 0x000000ff0a00720c */ /* 0x000fc60003f26270 */
[----:B------:R-:W-:Y:S01]  /*3400*/  IMAD.MOV.U32 R9, RZ, RZ, R11 ;  /* 0x000000ffff097224 */ /* 0x000fe200078e000b */
[----:B------:R-:W-:-:S03]  /*3410*/  MOV R11, R14 ;  /* 0x0000000e000b7202 */ /* 0x000fc60000000f00 */
[----:B------:R-:W-:-:S04]  /*3420*/  IMAD.HI.U32 R6, R12, R9, RZ ;  /* 0x000000090c067227 */ /* 0x000fc800078e00ff */
[----:B------:R-:W-:-:S05]  /*3430*/  IMAD R6, R6, R11, R9 ;  /* 0x0000000b06067224 */ /* 0x000fca00078e0209 */
[----:B------:R-:W-:-:S13]  /*3440*/  ISETP.GT.U32.AND P0, PT, R13, R6, PT ;  /* 0x000000060d00720c */ /* 0x000fda0003f04070 */
[----:B------:R-:W-:-:S04]  /*3450*/  @!P0 IADD3 R6, PT, PT, R6, -R13, RZ ;  /* 0x8000000d06068210 */ /* 0x000fc80007ffe0ff */
[----:B------:R-:W-:-:S13]  /*3460*/  ISETP.GT.U32.AND P0, PT, R13, R6, PT ;  /* 0x000000060d00720c */ /* 0x000fda0003f04070 */
[----:B------:R-:W-:-:S05]  /*3470*/  @!P0 IMAD.IADD R6, R6, 0x1, -R13 ;  /* 0x0000000106068824 */ /* 0x000fca00078e0a0d */
[----:B------:R-:W-:-:S04]  /*3480*/  MOV R9, R6 ;  /* 0x0000000600097202 */ /* 0x000fc80000000f00 */
[----:B------:R-:W-:Y:S02]  /*3490*/  @!P1 IADD3 R9, PT, PT, -R9, RZ, RZ ;  /* 0x000000ff09099210 */ /* 0x000fe40007ffe1ff */
[----:B------:R-:W-:-:S04]  /*34a0*/  @!P2 LOP3.LUT R9, RZ, R2, RZ, 0x33, !PT ;  /* 0x00000002ff09a212 */ /* 0x000fc800078e33ff */
[----:B------:R-:W-:Y:S02]  /*34b0*/  LOP3.LUT R6, R0, R9, RZ, 0x3c, !PT ;  /* 0x0000000900067212 */ /* 0x000fe400078e3cff */
[----:B------:R-:W-:Y:S02]  /*34c0*/  ISETP.NE.AND P1, PT, R9, RZ, PT ;  /* 0x000000ff0900720c */ /* 0x000fe40003f25270 */
[----:B------:R-:W-:-:S04]  /*34d0*/  PRMT R6, R6, 0x9910, RZ ;  /* 0x0000991006067816 */ /* 0x000fc800000000ff */
[----:B------:R-:W-:-:S04]  /*34e0*/  ISETP.GT.AND P0, PT, R6, -0x1, PT ;  /* 0xffffffff0600780c */ /* 0x000fc80003f04270 */
[----:B------:R-:W-:Y:S02]  /*34f0*/  SEL R8, R0, RZ, !P0 ;  /* 0x000000ff00087207 */ /* 0x000fe40004000000 */
[----:B------:R-:W-:Y:S02]  /*3500*/  IADD3 R6, P0, PT, R7, UR8, RZ ;  /* 0x0000000807067c10 */ /* 0x000fe4000ff1e0ff */
[----:B------:R-:W-:-:S03]  /*3510*/  SEL R8, R8, RZ, P1 ;  /* 0x000000ff08087207 */ /* 0x000fc60000800000 */
[----:B------:R-:W-:Y:S01]  /*3520*/  IMAD.X R7, RZ, RZ, UR9, P0 ;  /* 0x00000009ff077e24 */ /* 0x000fe200080e06ff */
[----:B------:R-:W-:-:S05]  /*3530*/  IADD3 R9, PT, PT, R9, R8, RZ ;  /* 0x0000000809097210 */ /* 0x000fca0007ffe0ff */
[----:B------:R0:W-:Y:S02]  /*3540*/  STG.E.U16 desc[UR6][R6.64], R9 ;  /* 0x0000000906007986 */ /* 0x0001e4000c101506 */
.L_x_44024:
[----:B------:R-:W-:-:S13]  /*3550*/  ISETP.GE.AND P0, PT, R5, UR4, PT ;  /* 0x0000000405007c0c */ /* 0x000fda000bf06270 */
[----:B------:R-:W-:Y:S05]  /*3560*/  @P0 BREAK.RELIABLE B1 ;  /* 0x0000000000010942 */ /* 0x000fea0003800100 */
[----:B------:R-:W-:Y:S05]  /*3570*/  @P0 BRA `(.L_x_44026) ;  /* 0x00000014004c0947 */ /* 0x000fea0003800000 */
[----:B------:R-:W-:Y:S05]  /*3580*/  BSYNC.RELIABLE B1 ;  /* 0x0000000000017941 */ /* 0x000fea0003800100 */
.L_x_44023:
        /* <DEDUP_REMOVED lines=298> */
.L_x_44028:
[----:B------:R-:W0:Y:S02]  /*4830*/  LDCU.128 UR8, c[0x0][0x580] ;  /* 0x0000b000ff0877ac */ /* 0x000e240008000c00 */
[----:B0-----:R-:W-:-:S05]  /*4840*/  IADD3 R10, P0, PT, R6, UR10, RZ ;  /* 0x0000000a060a7c10 */ /* 0x001fca000ff1e0ff */
[----:B------:R-:W-:-:S05]  /*4850*/  IMAD.X R11, RZ, RZ, UR11, P0 ;  /* 0x0000000bff0b7e24 */ /* 0x000fca00080e06ff */
[----:B------:R-:W2:Y:S01]  /*4860*/  LDG.E.S16 R10, desc[UR6][R10.64] ;  /* 0x000000060a0a7981 */ /* 0x000ea2000c1e1700 */
[-C--:B------:R-:W-:Y:S02]  /*4870*/  IABS R13, R2.reuse ;  /* 0x00000002000d7213 */ /* 0x080fe40000000000 */
[----:B------:R-:W-:Y:S02]  /*4880*/  IABS R14, R2 ;  /* 0x00000002000e7213 */ /* 0x000fe40000000000 */
[----:B------:R-:W0:Y:S01]  /*4890*/  I2F.RP R6, R13 ;  /* 0x0000000d00067306 */ /* 0x000e220000209400 */
[----:B------:R-:W-:Y:S02]  /*48a0*/  ISETP.NE.AND P2, PT, R2, RZ, PT ;  /* 0x000000ff0200720c */ /* 0x000fe40003f45270 */
[----:B------:R-:W-:Y:S01]  /*48b0*/  IMAD.MOV R14, RZ, RZ, -R14 ;  /* 0x000000ffff0e7224 */ /* 0x000fe200078e0a0e */
[----:B------:R-:W-:-:S04]  /*48c0*/  IADD3 R5, PT, PT, R5, 0x80, RZ ;  /* 0x0000008005057810 */ /* 0x000fc80007ffe0ff */
        /* <DEDUP_REMOVED lines=27> */
[----:B------:R-:W-:-:S03]  /*4a80*/  IADD3.X R7, PT, PT, RZ, UR9, RZ, P0, !PT ;  /* 0x00000009ff077c10 */ /* 0x000fc600087fe4ff */
[----:B------:R-:W-:-:S05]  /*4a90*/  IMAD.IADD R9, R9, 0x1, R8 ;  /* 0x0000000109097824 */ /* 0x000fca00078e0208 */
[----:B------:R1:W-:Y:S02]  /*4aa0*/  STG.E.U16 desc[UR6][R6.64], R9 ;  /* 0x0000000906007986 */ /* 0x0003e4000c101506 */
.L_x_44026:
[----:B------:R-:W-:Y:S05]  /*4ab0*/  BSYNC.RECONVERGENT B0 ;  /* 0x0000000000007941 */ /* 0x000fea0003800200 */
.L_x_44022:
        /* <DEDUP_REMOVED lines=294> */
[----:B------:R-:W-:-:S04]  /*5d20*/  IMAD R6, R13, UR8, R7 ;  /* 0x000000080d067c24 */ /* 0x000fc8000f8e0207 */
[----:B------:R-:W-:Y:S02]  /*5d30*/  @P0 IMAD.MOV R3, RZ, RZ, -R3 ;  /* 0x000000ffff030224 */ /* 0x000fe400078e0a03 */
[----:B-1----:R-:W-:Y:S02]  /*5d40*/  IMAD R5, R6, UR4, R5 ;  /* 0x0000000406057c24 */ /* 0x002fe4000f8e0205 */
[----:B0-----:R-:W-:Y:S02]  /*5d50*/  @P0 IMAD R10, R12, R3, R11 ;  /* 0x000000030c0a0224 */ /* 0x001fe400078e020b */
[----:B------:R-:W-:Y:S02]  /*5d60*/  IMAD R4, R6, UR5, R4 ;  /* 0x0000000506047c24 */ /* 0x000fe4000f8e0204 */
[C---:B---3--:R-:W-:Y:S02]  /*5d70*/  @P0 IMAD R5, R10.reuse, R8, R5 ;  /* 0x000000080a050224 */ /* 0x048fe400078e0205 */
[----:B------:R-:W-:-:S07]  /*5d80*/  @P0 IMAD R4, R10, R9, R4 ;  /* 0x000000090a040224 */ /* 0x000fce00078e0204 */
.L_x_44029:
[----:B------:R-:W0:Y:S02]  /*5d90*/  LDCU.128 UR8, c[0x0][0x580] ;  /* 0x0000b000ff0877ac */ /* 0x000e240008000c00 */
[----:B0-----:R-:W-:-:S04]  /*5da0*/  IADD3 R6, P0, PT, R4, UR10, RZ ;  /* 0x0000000a04067c10 */ /* 0x001fc8000ff1e0ff */
[----:B------:R-:W-:-:S05]  /*5db0*/  IADD3.X R7, PT, PT, RZ, UR11, RZ, P0, !PT ;  /* 0x0000000bff077c10 */ /* 0x000fca00087fe4ff */
[----:B------:R0:W2:Y:S01]  /*5dc0*/  LDG.E.S16 R6, desc[UR6][R6.64] ;  /* 0x0000000606067981 */ /* 0x0000a2000c1e1700 */
[-C--:B------:R-:W-:Y:S02]  /*5dd0*/  IABS R10, R2.reuse ;  /* 0x00000002000a7213 */ /* 0x080fe40000000000 */
        /* <DEDUP_REMOVED lines=30> */
[----:B------:R-:W-:-:S05]  /*5fc0*/  IADD3 R7, PT, PT, R7, R0, RZ ;  /* 0x0000000007077210 */ /* 0x000fca0007ffe0ff */
[----:B------:R-:W-:Y:S01]  /*5fd0*/  STG.E.U16 desc[UR6][R2.64], R7 ;  /* 0x0000000702007986 */ /* 0x000fe2000c101506 */
[----:B------:R-:W-:Y:S05]  /*5fe0*/  EXIT ;  /* 0x000000000000794d */ /* 0x000fea0003800000 */
.L_x_44030:
        /* <DEDUP_REMOVED lines=9> */
.L_x_55060:


//--------------------- .text._ZN2at6native27unrolled_elementwise_kernelINS0_13BUnaryFunctorIsssZZZNS0_21remainder_kernel_cudaERNS_18TensorIteratorBaseEENKUlvE_clEvENKUlvE3_clEvEUlssE_EESt5arrayIPcLm2EELi4E23TrivialOffsetCalculatorILi1EjESD_NS0_6memory15LoadWithoutCastENSE_16StoreWithoutCastEEEviT_T0_T2_T3_T4_T5_ --------------------------
	.section	.text._ZN2at6native27unrolled_elementwise_kernelINS0_13BUnaryFunctorIsssZZZNS0_21remainder_kernel_cudaERNS_18TensorIteratorBaseEENKUlvE_clEvENKUlvE3_clEvEUlssE_EESt5arrayIPcLm2EELi4E23TrivialOffsetCalculatorILi1EjESD_NS0_6memory15LoadWithoutCastENSE_16StoreWithoutCastEEEviT_T0_T2_T3_T4_T5_,"ax",@progbits
	.align	128
        .global         _ZN2at6native27unrolled_elementwise_kernelINS0_13BUnaryFunctorIsssZZZNS0_21remainder_kernel_cudaERNS_18TensorIteratorBaseEENKUlvE_clEvENKUlvE3_clEvEUlssE_EESt5arrayIPcLm2EELi4E23TrivialOffsetCalculatorILi1EjESD_NS0_6memory15LoadWithoutCastENSE_16StoreWithoutCastEEEviT_T0_T2_T3_T4_T5_
        .type           _ZN2at6native27unrolled_elementwise_kernelINS0_13BUnaryFunctorIsssZZZNS0_21remainder_kernel_cudaERNS_18TensorIteratorBaseEENKUlvE_clEvENKUlvE3_clEvEUlssE_EESt5arrayIPcLm2EELi4E23TrivialOffsetCalculatorILi1EjESD_NS0_6memory15LoadWithoutCastENSE_16StoreWithoutCastEEEviT_T0_T2_T3_T4_T5_,@function
        .size           _ZN2at6native27unrolled_elementwise_kernelINS0_13BUnaryFunctorIsssZZZNS0_21remainder_kernel_cudaERNS_18TensorIteratorBaseEENKUlvE_clEvENKUlvE3_clEvEUlssE_EESt5arrayIPcLm2EELi4E23TrivialOffsetCalculatorILi1EjESD_NS0_6memory15LoadWithoutCastENSE_16StoreWithoutCastEEEviT_T0_T2_T3_T4_T5_,(.L_x_55061 - _ZN2at6native27unrolled_elementwise_kernelINS0_13BUnaryFunctorIsssZZZNS0_21remainder_kernel_cudaERNS_18TensorIteratorBaseEENKUlvE_clEvENKUlvE3_clEvEUlssE_EESt5arrayIPcLm2EELi4E23TrivialOffsetCalculatorILi1EjESD_NS0_6memory15LoadWithoutCastENSE_16StoreWithoutCastEEEviT_T0_T2_T3_T4_T5_)
        .other          _ZN2at6native27unrolled_elementwise_kernelINS0_13BUnaryFunctorIsssZZZNS0_21remainder_kernel_cudaERNS_18TensorIteratorBaseEENKUlvE_clEvENKUlvE3_clEvEUlssE_EESt5arrayIPcLm2EELi4E23TrivialOffsetCalculatorILi1EjESD_NS0_6memory15LoadWithoutCastENSE_16StoreWithoutCastEEEviT_T0_T2_T3_T4_T5_,@"STO_CUDA_ENTRY STV_DEFAULT"
_ZN2at6native27unrolled_elementwise_kernelINS0_13BUnaryFunctorIsssZZZNS0_21remainder_kernel_cudaERNS_18TensorIteratorBaseEENKUlvE_clEvENKUlvE3_clEvEUlssE_EESt5arrayIPcLm2EELi4E23TrivialOffsetCalculatorILi1EjESD_NS0_6memory15LoadWithoutCastENSE_16StoreWithoutCastEEEviT_T0_T2_T3_T4_T5_:
.text._ZN2at6native27unrolled_elementwise_kernelINS0_13BUnaryFunctorIsssZZZNS0_21remainder_kernel_cudaERNS_18TensorIteratorBaseEENKUlvE_clEvENKUlvE3_clEvEUlssE_EESt5arrayIPcLm2EELi4E23TrivialOffsetCalculatorILi1EjESD_NS0_6memory15LoadWithoutCastENSE_16StoreWithoutCastEEEviT_T0_T2_T3_T4_T5_:
[----:B------:R-:W-:Y:S01]  /*0000*/  LDC R1, c[0x0][0x37c] ;  /* 0x0000df00ff017b82 */ /* 0x000fe20000000800 */
[----:B------:R-:W0:Y:S07]  /*0010*/  S2R R5, SR_CTAID.X ;  /* 0x0000000000057919 */ /* 0x000e2e0000002500 */
[----:B------:R-:W0:Y:S01]  /*0020*/  LDC R0, c[0x0][0x380] ;  /* 0x0000e000ff007b82 */ /* 0x000e220000000800 */
[----:B------:R-:W1:Y:S01]  /*0030*/  LDCU.64 UR4, c[0x0][0x358] ;  /* 0x00006b00ff0477ac */ /* 0x000e620008000a00 */
[----:B------:R-:W-:Y:S01]  /*0040*/  IMAD.MOV.U32 R20, RZ, RZ, RZ ;  /* 0x000000ffff147224 */ /* 0x000fe200078e00ff */
[----:B------:R-:W2:Y:S01]  /*0050*/  S2R R4, SR_TID.X ;  /* 0x0000000000047919 */ /* 0x000ea20000002100 */
[----:B------:R-:W-:-:S02]  /*0060*/  IMAD.MOV.U32 R6, RZ, RZ, RZ ;  /* 0x000000ffff067224 */ /* 0x000fc400078e00ff */
[----:B0-----:R-:W-:Y:S02]  /*0070*/  IMAD R7, R5, -0x200, R0 ;  /* 0xfffffe0005077824 */ /* 0x001fe400078e0200 */
[----:B--2---:R-:W-:-:S03]  /*0080*/  IMAD.MOV.U32 R0, RZ, RZ, R4 ;  /* 0x000000ffff007224 */ /* 0x004fc600078e0004 */
[----:B------:R-:W-:-:S13]  /*0090*/  ISETP.GE.AND P0, PT, R4, R7, PT ;  /* 0x000000070400720c */ /* 0x000fda0003f06270 */
[----:B------:R-:W-:-:S05]  /*00a0*/  @!P0 VIADD R4, R0, 0x80 ;  /* 0x0000008000048836 */ /* 0x000fca0000000000 */
[----:B------:R-:W-:-:S13]  /*00b0*/  ISETP.GE.AND P1, PT, R4, R7, PT ;  /* 0x000000070400720c */ /* 0x000fda0003f26270 */
[----:B------:R-:W-:Y:S01]  /*00c0*/  @!P1 IMAD R9, R5, 0x200, R4 ;  /* 0x0000020005099824 */ /* 0x000fe200078e0204 */
[----:B------:R-:W0:Y:S01]  /*00d0*/  @!P1 LDC.64 R12, c[0x0][0x390] ;  /* 0x0000e400ff0c9b82 */ /* 0x000e220000000a00 */
[----:B------:R-:W-:-:S05]  /*00e0*/  @!P1 VIADD R4, R4, 0x80 ;  /* 0x0000008004049836 */ /* 0x000fca0000000000 */
[----:B------:R-:W-:-:S13]  /*00f0*/  ISETP.GE.AND P3, PT, R4, R7, PT ;  /* 0x000000070400720c */ /* 0x000fda0003f66270 */
[----:B------:R-:W2:Y:S01]  /*0100*/  @!P3 LDC.64 R2, c[0x0][0x390] ;  /* 0x0000e400ff02bb82 */ /* 0x000ea20000000a00 */
[----:B------:R-:W-:Y:S02]  /*0110*/  @!P3 IMAD R19, R5, 0x200, R4 ;  /* 0x000002000513b824 */ /* 0x000fe400078e0204 */
[----:B------:R-:W-:Y:S02]  /*0120*/  @!P3 VIADD R4, R4, 0x80 ;  /* 0x000000800404b836 */ /* 0x000fe40000000000 */
[----:B0-----:R-:W-:-:S03]  /*0130*/  @!P1 IMAD.WIDE.U32 R12, R9, 0x2, R12 ;  /* 0x00000002090c9825 */ /* 0x001fc600078e000c */
[----:B------:R-:W-:Y:S01]  /*0140*/  ISETP.GE.AND P2, PT, R4, R7, PT ;  /* 0x000000070400720c */ /* 0x000fe20003f46270 */
[----:B--2---:R-:W-:-:S12]  /*0150*/  @!P3 IMAD.WIDE.U32 R18, R19, 0x2, R2 ;  /* 0x000000021312b825 */ /* 0x004fd800078e0002 */
[----:B------:R-:W0:Y:S01]  /*0160*/  @!P2 LDC.64 R14, c[0x0][0x390] ;  /* 0x0000e400ff0eab82 */ /* 0x000e220000000a00 */
[C---:B------:R-:W-:Y:S01]  /*0170*/  @!P2 LEA R11, R5.reuse, R4, 0x9 ;  /* 0x00000004050ba211 */ /* 0x040fe200078e48ff */
[----:B-1----:R1:W5:Y:S01]  /*0180*/  @!P1 LDG.E.S16 R20, desc[UR4][R12.64] ;  /* 0x000000040c149981 */ /* 0x002362000c1e1700 */
[----:B------:R-:W-:Y:S02]  /*0190*/  @!P0 IMAD R9, R5, 0x200, R0 ;  /* 0x0000020005098824 */ /* 0x000fe400078e0200 */
[----:B------:R-:W-:-:S03]  /*01a0*/  IMAD.MOV.U32 R10, RZ, RZ, RZ ;  /* 0x000000ffff0a7224 */ /* 0x000fc600078e00ff */
[----:B------:R-:W2:Y:S01]  /*01b0*/  LDC.U16 R8, c[0x0][0x386] ;  /* 0x0000e180ff087b82 */ /* 0x000ea20000000400 */
[----:B------:R-:W-:Y:S01]  /*01c0*/  IMAD.MOV.U32 R4, RZ, RZ, RZ ;  /* 0x000000ffff047224 */ /* 0x000fe200078e00ff */
[----:B------:R-:W-:Y:S01]  /*01d0*/  IADD3 R22, PT, PT, R0, 0x80, RZ ;  /* 0x0000008000167810 */ /* 0x000fe20007ffe0ff */
[----:B------:R-:W-:Y:S05]  /*01e0*/  BSSY.RECONVERGENT B0, `(.L_x_44031) ;  /* 0x0000032000007945 */ /* 0x000fea0003800200 */
[----:B------:R-:W3:Y:S01]  /*01f0*/  @!P0 LDC.64 R2, c[0x0][0x390] ;  /* 0x0000e400ff028b82 */ /* 0x000ee20000000a00 */
[----:B------:R-:W5:Y:S01]  /*0200*/  @!P3 LDG.E.S16 R6, desc[UR4][R18.64] ;  /* 0x000000041206b981 */ /* 0x000f62000c1e1700 */
[----:B0-----:R-:W-:-:S04]  /*0210*/  @!P2 IMAD.WIDE.U32 R14, R11, 0x2, R14 ;  /* 0x000000020b0ea825 */ /* 0x001fc800078e000e */
[----:B-1----:R-:W-:Y:S01]  /*0220*/  VIADD R12, R0, 0x100 ;  /* 0x00000100000c7836 */ /* 0x002fe20000000000 */
[----:B------:R0:W5:Y:S01]  /*0230*/  @!P2 LDG.E.S16 R4, desc[UR4][R14.64] ;  /* 0x000000040e04a981 */ /* 0x000162000c1e1700 */
[----:B---3--:R-:W-:-:S05]  /*0240*/  @!P0 IMAD.WIDE.U32 R2, R9, 0x2, R2 ;  /* 0x0000000209028825 */ /* 0x008fca00078e0002 */
[----:B------:R1:W5:Y:S01]  /*0250*/  @!P0 LDG.E.S16 R10, desc[UR4][R2.64] ;  /* 0x00000004020a8981 */ /* 0x000362000c1e1700 */
[----:B------:R-:W-:-:S13]  /*0260*/  ISETP.GE.AND P0, PT, R0, R7, PT ;  /* 0x000000070000720c */ /* 0x000fda0003f06270 */
[----:B------:R-:W1:Y:S01]  /*0270*/  @!P0 LDC.64 R16, c[0x0][0x388] ;  /* 0x0000e200ff108b82 */ /* 0x000e620000000a00 */
[----:B0-----:R-:W-:Y:S01]  /*0280*/  VIADD R14, R0, 0x180 ;  /* 0x00000180000e7836 */ /* 0x001fe20000000000 */
[----:B--2---:R-:W-:Y:S01]  /*0290*/  PRMT R11, R8, 0x9910, RZ ;  /* 0x00009910080b7816 */ /* 0x004fe200000000ff */
[----:B------:R-:W-:Y:S02]  /*02a0*/  @!P0 IMAD R9, R5, 0x200, R0 ;  /* 0x0000020005098824 */ /* 0x000fe400078e0200 */
[----:B------:R-:W-:Y:S01]  /*02b0*/  @!P0 IMAD.MOV.U32 R0, RZ, RZ, R22 ;  /* 0x000000ffff008224 */ /* 0x000fe200078e0016 */
[-C--:B------:R-:W-:Y:S02]  /*02c0*/  ISETP.GE.AND P1, PT, R22, R7.reuse, PT ;  /* 0x000000071600720c */ /* 0x080fe40003f26270 */
[-C--:B------:R-:W-:Y:S02]  /*02d0*/  ISETP.GE.AND P2, PT, R12, R7.reuse, PT ;  /* 0x000000070c00720c */ /* 0x080fe40003f46270 */
[----:B------:R-:W-:-:S02]  /*02e0*/  ISETP.GE.AND P3, PT, R14, R7, PT ;  /* 0x000000070e00720c */ /* 0x000fc40003f66270 */
[----:B------:R-:W-:Y:S01]  /*02f0*/  ISETP.GE.AND P4, PT, R0, R7, PT ;  /* 0x000000070000720c */ /* 0x000fe20003f86270 */
[----:B-1----:R-:W-:-:S04]  /*0300*/  @!P0 IMAD.WIDE.U32 R2, R9, 0x2, R16 ;  /* 0x0000000209028825 */ /* 0x002fc800078e0010 */
[----:B------:R-:W-:Y:S01]  /*0310*/  IMAD.MOV.U32 R9, RZ, RZ, R11 ;  /* 0x000000ffff097224 */ /* 0x000fe200078e000b */
[----:B------:R-:W-:Y:S07]  /*0320*/  @P0 BRA `(.L_x_44032) ;  /* 0x0000000000740947 */ /* 0x000fee0003800000 */
[-C--:B------:R-:W-:Y:S02]  /*0330*/  IABS R14, R9.reuse ;  /* 0x00000009000e7213 */ /* 0x080fe40000000000 */
[----:B------:R-:W-:Y:S02]  /*0340*/  IABS R17, R9 ;  /* 0x0000000900117213 */ /* 0x000fe40000000000 */
[----:B------:R-:W0:Y:S01]  /*0350*/  I2F.RP R11, R14 ;  /* 0x0000000e000b7306 */ /* 0x000e220000209400 */
[----:B-----5:R-:W-:-:S07]  /*0360*/  IABS R16, R10 ;  /* 0x0000000a00107213 */ /* 0x020fce0000000000 */
        /* <DEDUP_REMOVED lines=25> */
.L_x_44032:
[----:B------:R-:W-:Y:S05]  /*0500*/  BSYNC.RECONVERGENT B0 ;  /* 0x0000000000007941 */ /* 0x000fea0003800200 */
.L_x_44031:
[----:B------:R-:W-:Y:S04]  /*0510*/  BSSY.RECONVERGENT B0, `(.L_x_44033) ;  /* 0x0000021000007945 */ /* 0x000fe80003800200 */
[----:B------:R-:W-:Y:S05]  /*0520*/  @P1 BRA `(.L_x_44034) ;  /* 0x00000000007c1947 */ /* 0x000fea0003800000 */
[-C--:B------:R-:W-:Y:S02]  /*0530*/  IABS R15, R9.reuse ;  /* 0x00000009000f7213 */ /* 0x080fe40000000000 */
[----:B------:R-:W-:Y:S02]  /*0540*/  IABS R18, R9 ;  /* 0x0000000900127213 */ /* 0x000fe40000000000 */
[----:B-----5:R-:W0:Y:S01]  /*0550*/  I2F.RP R10, R15 ;  /* 0x0000000f000a7306 */ /* 0x020e220000209400 */
[----:B------:R-:W-:Y:S02]  /*0560*/  IABS R16, R20 ;  /* 0x0000001400107213 */ /* 0x000fe40000000000 */
[----:B------:R-:W-:Y:S01]  /*0570*/  IMAD.MOV R18, RZ, RZ, -R18 ;  /* 0x000000ffff127224 */ /* 0x000fe200078e0a12 */
[----:B------:R-:W-:Y:S02]  /*0580*/  ISETP.GE.AND P5, PT, R20, RZ, PT ;  /* 0x000000ff1400720c */ /* 0x000fe40003fa6270 */
[----:B------:R-:W-:-:S02]  /*0590*/  ISETP.NE.AND P6, PT, R9, RZ, PT ;  /* 0x000000ff0900720c */ /* 0x000fc40003fc5270 */
[----:B0-----:R-:W0:Y:S02]  /*05a0*/  MUFU.RCP R10, R10 ;  /* 0x0000000a000a7308 */ /* 0x001e240000001000 */
[----:B0-----:R-:W-:-:S06]  /*05b0*/  VIADD R12, R10, 0xffffffe ;  /* 0x0ffffffe0a0c7836 */ /* 0x001fcc0000000000 */
[----:B------:R0:W1:Y:S02]  /*05c0*/  F2I.FTZ.U32.TRUNC.NTZ R13, R12 ;  /* 0x0000000c000d7305 */ /* 0x000064000021f000 */
[----:B0-----:R-:W-:Y:S02]  /*05d0*/  IMAD.MOV.U32 R12, RZ, RZ, RZ ;  /* 0x000000ffff0c7224 */ /* 0x001fe400078e00ff */
[----:B-1----:R-:W-:-:S04]  /*05e0*/  IMAD.MOV R14, RZ, RZ, -R13 ;  /* 0x000000ffff0e7224 */ /* 0x002fc800078e0a0d */
        /* <DEDUP_REMOVED lines=19> */
.L_x_44034:
[----:B------:R-:W-:Y:S05]  /*0720*/  BSYNC.RECONVERGENT B0 ;  /* 0x0000000000007941 */ /* 0x000fea0003800200 */
.L_x_44033:
[----:B------:R-:W-:Y:S04]  /*0730*/  BSSY.RECONVERGENT B0, `(.L_x_44035) ;  /* 0x0000020000007945 */ /* 0x000fe80003800200 */
[----:B------:R-:W-:Y:S05]  /*0740*/  @P2 BRA `(.L_x_44036) ;  /* 0x0000000000782947 */ /* 0x000fea0003800000 */
[-C--:B------:R-:W-:Y:S02]  /*0750*/  IABS R15, R9.reuse ;  /* 0x00000009000f7213 */ /* 0x080fe40000000000 */
        /* <DEDUP_REMOVED lines=29> */
.L_x_44036:
[----:B------:R-:W-:Y:S05]  /*0930*/  BSYNC.RECONVERGENT B0 ;  /* 0x0000000000007941 */ /* 0x000fea0003800200 */
.L_x_44035:
        /* <DEDUP_REMOVED lines=32> */
.L_x_44038:
[----:B------:R-:W-:Y:S05]  /*0b40*/  BSYNC.RECONVERGENT B0 ;  /* 0x0000000000007941 */ /* 0x000fea0003800200 */
.L_x_44037:
[----:B------:R0:W-:Y:S01]  /*0b50*/  @!P0 STG.E.U16 desc[UR4][R2.64], R11 ;  /* 0x0000000b02008986 */ /* 0x0001e2000c101504 */
[----:B------:R-:W-:Y:S04]  /*0b60*/  BSSY.RECONVERGENT B0, `(.L_x_44039) ;  /* 0x000000c000007945 */ /* 0x000fe80003800200 */
[----:B------:R-:W-:Y:S05]  /*0b70*/  @P4 BRA `(.L_x_44040) ;  /* 0x0000000000284947 */ /* 0x000fea0003800000 */
[----:B0-----:R-:W0:Y:S01]  /*0b80*/  LDC.64 R2, c[0x0][0x388] ;  /* 0x0000e200ff027b82 */ /* 0x001e220000000a00 */
[----:B------:R-:W-:Y:S01]  /*0b90*/  LEA R9, R5, R0, 0x9 ;  /* 0x0000000005097211 */ /* 0x000fe200078e48ff */
[----:B------:R-:W-:-:S05]  /*0ba0*/  VIADD R0, R0, 0x80 ;  /* 0x0000008000007836 */ /* 0x000fca0000000000 */
[----:B------:R-:W-:-:S13]  /*0bb0*/  ISETP.GE.AND P0, PT, R0, R7, PT ;  /* 0x000000070000720c */ /* 0x000fda0003f06270 */
[----:B------:R-:W-:Y:S02]  /*0bc0*/  @!P0 IMAD R11, R5, 0x200, R0 ;  /* 0x00000200050b8824 */ /* 0x000fe400078e0200 */
[----:B------:R-:W-:Y:S02]  /*0bd0*/  @!P0 VIADD R0, R0, 0x80 ;  /* 0x0000008000008836 */ /* 0x000fe40000000000 */
[----:B0-----:R-:W-:-:S04]  /*0be0*/  IMAD.WIDE.U32 R8, R9, 0x2, R2 ;  /* 0x0000000209087825 */ /* 0x001fc800078e0002 */
[----:B------:R-:W-:Y:S01]  /*0bf0*/  @!P0 IMAD.WIDE.U32 R2, R11, 0x2, R2 ;  /* 0x000000020b028825 */ /* 0x000fe200078e0002 */
[----:B-----5:R1:W-:Y:S04]  /*0c00*/  STG.E.U16 desc[UR4][R8.64], R10 ;  /* 0x0000000a08007986 */ /* 0x0203e8000c101504 */
[----:B------:R1:W-:Y:S02]  /*0c10*/  @!P0 STG.E.U16 desc[UR4][R2.64], R6 ;  /* 0x0000000602008986 */ /* 0x0003e4000c101504 */
.L_x_44040:
[----:B------:R-:W-:Y:S05]  /*0c20*/  BSYNC.RECONVERGENT B0 ;  /* 0x0000000000007941 */ /* 0x000fea0003800200 */
.L_x_44039:
[----:B------:R-:W-:-:S13]  /*0c30*/  ISETP.GE.AND P0, PT, R0, R7, PT ;  /* 0x000000070000720c */ /* 0x000fda0003f06270 */
[----:B------:R-:W-:Y:S05]  /*0c40*/  @P0 EXIT ;  /* 0x000000000000094d */ /* 0x000fea0003800000 */
[----:B01----:R-:W0:Y:S01]  /*0c50*/  LDC.64 R2, c[0x0][0x388] ;  /* 0x0000e200ff027b82 */ /* 0x003e220000000a00 */
[----:B------:R-:W-:-:S04]  /*0c60*/  IMAD R5, R5, 0x200, R0 ;  /* 0x0000020005057824 */ /* 0x000fc800078e0200 */
[----:B0-----:R-:W-:-:S05]  /*0c70*/  IMAD.WIDE.U32 R2, R5, 0x2, R2 ;  /* 0x0000000205027825 */ /* 0x001fca00078e0002 */
[----:B------:R-:W-:Y:S01]  /*0c80*/  STG.E.U16 desc[UR4][R2.64], R13 ;  /* 0x0000000d02007986 */ /* 0x000fe2000c101504 */
[----:B------:R-:W-:Y:S05]  /*0c90*/  EXIT ;  /* 0x000000000000794d */ /* 0x000fea0003800000 */
.L_x_44041:
        /* <DEDUP_REMOVED lines=14> */
.L_x_55061:


//--------------------- .text._ZN2at6native29vectorized_elementwise_kernelILi2ENS0_13BUnaryFunctorIsssZZZNS0_21remainder_kernel_cudaERNS_18TensorIteratorBaseEENKUlvE_clEvENKUlvE3_clEvEUlssE_EESt5arrayIPcLm2EEEEviT0_T1_ --------------------------
	.section	.text._ZN2at6native29vectorized_elementwise_kernelILi2ENS0_13BUnaryFunctorIsssZZZNS0_21remainder_kernel_cudaERNS_18TensorIteratorBaseEENKUlvE_clEvENKUlvE3_clEvEUlssE_EESt5arrayIPcLm2EEEEviT0_T1_,"ax",@progbits
	.align	128
        .global         _ZN2at6native29vectorized_elementwise_kernelILi2ENS0_13BUnaryFunctorIsssZZZNS0_21remainder_kernel_cudaERNS_18TensorIteratorBaseEENKUlvE_clEvENKUlvE3_clEvEUlssE_EESt5arrayIPcLm2EEEEviT0_T1_
        .type           _ZN2at6native29vectorized_elementwise_kernelILi2ENS0_13BUnaryFunctorIsssZZZNS0_21remainder_kernel_cudaERNS_18TensorIteratorBaseEENKUlvE_clEvENKUlvE3_clEvEUlssE_EESt5arrayIPcLm2EEEEviT0_T1_,@function
        .size           _ZN2at6native29vectorized_elementwise_kernelILi2ENS0_13BUnaryFunctorIsssZZZNS0_21remainder_kernel_cudaERNS_18TensorIteratorBaseEENKUlvE_clEvENKUlvE3_clEvEUlssE_EESt5arrayIPcLm2EEEEviT0_T1_,(.L_x_55062 - _ZN2at6native29vectorized_elementwise_kernelILi2ENS0_13BUnaryFunctorIsssZZZNS0_21remainder_kernel_cudaERNS_18TensorIteratorBaseEENKUlvE_clEvENKUlvE3_clEvEUlssE_EESt5arrayIPcLm2EEEEviT0_T1_)
        .other          _ZN2at6native29vectorized_elementwise_kernelILi2ENS0_13BUnaryFunctorIsssZZZNS0_21remainder_kernel_cudaERNS_18TensorIteratorBaseEENKUlvE_clEvENKUlvE3_clEvEUlssE_EESt5arrayIPcLm2EEEEviT0_T1_,@"STO_CUDA_ENTRY STV_DEFAULT"
_ZN2at6native29vectorized_elementwise_kernelILi2ENS0_13BUnaryFunctorIsssZZZNS0_21remainder_kernel_cudaERNS_18TensorIteratorBaseEENKUlvE_clEvENKUlvE3_clEvEUlssE_EESt5arrayIPcLm2EEEEviT0_T1_:
.text._ZN2at6native29vectorized_elementwise_kernelILi2ENS0_13BUnaryFunctorIsssZZZNS0_21remainder_kernel_cudaERNS_18TensorIteratorBaseEENKUlvE_clEvENKUlvE3_clEvEUlssE_EESt5arrayIPcLm2EEEEviT0_T1_:
        /* <DEDUP_REMOVED lines=10> */
[----:B------:R-:W-:Y:S01]  /*00a0*/  IMAD.MOV.U32 R16, RZ, RZ, RZ ;  /* 0x000000ffff107224 */ /* 0x000fe200078e00ff */
[----:B0-----:R-:W-:Y:S01]  /*00b0*/  ISETP.GE.U32.AND P0, PT, R2, R7, PT ;  /* 0x000000070200720c */ /* 0x001fe20003f06070 */
[----:B------:R-:W-:-:S12]  /*00c0*/  IMAD.MOV.U32 R9, RZ, RZ, R2 ;  /* 0x000000ffff097224 */ /* 0x000fd800078e0002 */
[----:B------:R-:W-:-:S05]  /*00d0*/  @!P0 VIADD R2, R9, 0x80 ;  /* 0x0000008009028836 */ /* 0x000fca0000000000 */
[----:B------:R-:W-:-:S13]  /*00e0*/  ISETP.GE.U32.AND P6, PT, R2, R7, PT ;  /* 0x000000070200720c */ /* 0x000fda0003fc6070 */
[----:B------:R-:W-:Y:S01]  /*00f0*/  @!P6 IMAD.IADD R13, R6, 0x1, R2 ;  /* 0x00000001060de824 */ /* 0x000fe200078e0202 */
[----:B------:R-:W0:Y:S01]  /*0100*/  @!P6 LDC.64 R14, c[0x0][0x390] ;  /* 0x0000e400ff0eeb82 */ /* 0x000e220000000a00 */
[----:B------:R-:W-:-:S05]  /*0110*/  @!P6 VIADD R2, R2, 0x80 ;  /* 0x000000800202e836 */ /* 0x000fca0000000000 */
[----:B------:R-:W-:-:S13]  /*0120*/  ISETP.GE.U32.AND P5, PT, R2, R7, PT ;  /* 0x000000070200720c */ /* 0x000fda0003fa6070 */
[----:B------:R-:W-:Y:S01]  /*0130*/  @!P5 IMAD.IADD R17, R6, 0x1, R2 ;  /* 0x000000010611d824 */ /* 0x000fe200078e0202 */
[----:B------:R-:W1:Y:S01]  /*0140*/  @!P5 LDC.64 R10, c[0x0][0x390] ;  /* 0x0000e400ff0adb82 */ /* 0x000e620000000a00 */
[----:B------:R-:W-:Y:S02]  /*0150*/  @!P5 VIADD R2, R2, 0x80 ;  /* 0x000000800202d836 */ /* 0x000fe40000000000 */
[----:B0-----:R-:W-:-:S03]  /*0160*/  @!P6 IMAD.WIDE.U32 R14, R13, 0x2, R14 ;  /* 0x000000020d0ee825 */ /* 0x001fc600078e000e */
[----:B------:R-:W-:Y:S02]  /*0170*/  ISETP.GE.U32.AND P4, PT, R2, R7, PT ;  /* 0x000000070200720c */ /* 0x000fe40003f86070 */
[----:B------:R0:W5:Y:S11]  /*0180*/  @!P6 LDG.E.S16 R16, desc[UR4][R14.64] ;  /* 0x000000040e10e981 */ /* 0x000176000c1e1700 */
[----:B------:R-:W-:Y:S01]  /*0190*/  @!P4 IMAD.IADD R19, R6, 0x1, R2 ;  /* 0x000000010613c824 */ /* 0x000fe200078e0202 */
[----:B------:R-:W3:Y:S01]  /*01a0*/  @!P4 LDC.64 R22, c[0x0][0x390] ;  /* 0x0000e400ff16cb82 */ /* 0x000ee20000000a00 */
        /* <DEDUP_REMOVED lines=11> */
[----:B0-----:R-:W0:Y:S01]  /*0260*/  @!P1 LDC.64 R14, c[0x0][0x390] ;  /* 0x0000e400ff0e9b82 */ /* 0x001e220000000a00 */
[----:B------:R-:W-:-:S05]  /*0270*/  @!P1 VIADD R2, R2, 0x80 ;  /* 0x0000008002029836 */ /* 0x000fca0000000000 */
[----:B------:R-:W-:Y:S01]  /*0280*/  ISETP.GE.U32.AND P6, PT, R2, R7, PT ;  /* 0x000000070200720c */ /* 0x000fe20003fc6070 */
[----:B----4-:R-:W-:-:S12]  /*0290*/  @!P3 IMAD.WIDE.U32 R26, R27, 0x2, R4 ;  /* 0x000000021b1ab825 */ /* 0x010fd800078e0004 */
[----:B------:R-:W4:Y:S01]  /*02a0*/  @!P6 LDC.64 R4, c[0x0][0x390] ;  /* 0x0000e400ff04eb82 */ /* 0x000f220000000a00 */
[----:B------:R-:W-:Y:S02]  /*02b0*/  IMAD.MOV.U32 R18, RZ, RZ, RZ ;  /* 0x000000ffff127224 */ /* 0x000fe400078e00ff */
[----:B-1----:R-:W-:-:S04]  /*02c0*/  @!P5 IMAD.WIDE.U32 R10, R17, 0x2, R10 ;  /* 0x00000002110ad825 */ /* 0x002fc800078e000a */
[----:B------:R-:W-:Y:S01]  /*02d0*/  @!P6 IMAD.IADD R13, R6, 0x1, R2 ;  /* 0x00000001060de824 */ /* 0x000fe200078e0202 */
[----:B------:R1:W5:Y:S01]  /*02e0*/  @!P5 LDG.E.S16 R18, desc[UR4][R10.64] ;  /* 0x000000040a12d981 */ /* 0x000362000c1e1700 */
[----:B------:R-:W-:Y:S02]  /*02f0*/  IMAD.MOV.U32 R12, RZ, RZ, RZ ;  /* 0x000000ffff0c7224 */ /* 0x000fe400078e00ff */
[----:B--2---:R-:W-:-:S04]  /*0300*/  @!P2 IMAD.WIDE.U32 R2, R3, 0x2, R24 ;  /* 0x000000020302a825 */ /* 0x004fc800078e0018 */
[----:B------:R-:W-:Y:S01]  /*0310*/  IMAD.MOV.U32 R8, RZ, RZ, RZ ;  /* 0x000000ffff087224 */ /* 0x000fe200078e00ff */
[----:B------:R-:W5:Y:S01]  /*0320*/  @!P3 LDG.E.S16 R12, desc[UR4][R26.64] ;  /* 0x000000041a0cb981 */ /* 0x000f62000c1e1700 */
[----:B-1----:R-:W-:-:S04]  /*0330*/  CS2R R10, SRZ ;  /* 0x00000000000a7805 */ /* 0x002fc8000001ff00 */
[----:B------:R-:W5:Y:S01]  /*0340*/  @!P2 LDG.E.S16 R8, desc[UR4][R2.64] ;  /* 0x000000040208a981 */ /* 0x000f62000c1e1700 */
[----:B----4-:R-:W-:-:S05]  /*0350*/  @!P6 IMAD.WIDE.U32 R24, R13, 0x2, R4 ;  /* 0x000000020d18e825 */ /* 0x010fca00078e0004 */
[----:B------:R-:W5:Y:S01]  /*0360*/  @!P6 LDG.E.S16 R11, desc[UR4][R24.64] ;  /* 0x00000004180be981 */ /* 0x000f62000c1e1700 */
[----:B------:R-:W-:Y:S02]  /*0370*/  IMAD.MOV.U32 R17, RZ, RZ, RZ ;  /* 0x000000ffff117224 */ /* 0x000fe400078e00ff */
[----:B---3--:R-:W-:-:S05]  /*0380*/  @!P4 IMAD.WIDE.U32 R22, R19, 0x2, R22 ;  /* 0x000000021316c825 */ /* 0x008fca00078e0016 */
[----:B------:R1:W5:Y:S02]  /*0390*/  @!P4 LDG.E.S16 R17, desc[UR4][R22.64] ;  /* 0x000000041611c981 */ /* 0x000364000c1e1700 */
[----:B-1----:R-:W1:Y:S01]  /*03a0*/  @!P0 LDC.64 R22, c[0x0][0x390] ;  /* 0x0000e400ff168b82 */ /* 0x002e620000000a00 */
[----:B------:R-:W-:Y:S02]  /*03b0*/  @!P0 IMAD.IADD R5, R6, 0x1, R9 ;  /* 0x0000000106058824 */ /* 0x000fe400078e0209 */
[----:B------:R-:W-:Y:S02]  /*03c0*/  IMAD.MOV.U32 R4, RZ, RZ, RZ ;  /* 0x000000ffff047224 */ /* 0x000fe400078e00ff */
[----:B0-----:R-:W-:Y:S01]  /*03d0*/  @!P1 IMAD.WIDE.U32 R20, R21, 0x2, R14 ;  /* 0x0000000215149825 */ /* 0x001fe200078e000e */
[----:B------:R-:W-:Y:S03]  /*03e0*/  BSSY.RECONVERGENT B0, `(.L_x_44043) ;  /* 0x0000026000007945 */ /* 0x000fe60003800200 */
[----:B-1----:R-:W-:Y:S01]  /*03f0*/  @!P0 IMAD.WIDE.U32 R22, R5, 0x2, R22 ;  /* 0x0000000205168825 */ /* 0x002fe200078e0016 */
[----:B------:R0:W5:Y:S04]  /*0400*/  @!P1 LDG.E.S16 R10, desc[UR4][R20.64] ;  /* 0x00000004140a9981 */ /* 0x000168000c1e1700 */
[----:B------:R0:W5:Y:S01]  /*0410*/  @!P0 LDG.E.S16 R4, desc[UR4][R22.64] ;  /* 0x0000000416048981 */ /* 0x000162000c1e1700 */
[C---:B------:R-:W-:Y:S01]  /*0420*/  ISETP.GE.U32.AND P0, PT, R9.reuse, R7, PT ;  /* 0x000000070900720c */ /* 0x040fe20003f06070 */
[----:B------:R-:W-:Y:S01]  /*0430*/  VIADD R14, R9, 0x80 ;  /* 0x00000080090e7836 */ /* 0x000fe20000000000 */
[----:B------:R-:W-:-:S04]  /*0440*/  PRMT R13, R0, 0x9910, RZ ;  /* 0x00009910000d7816 */ /* 0x000fc800000000ff */
[----:B------:R-:W-:-:S07]  /*0450*/  ISETP.GE.U32.AND P1, PT, R14, R7, PT ;  /* 0x000000070e00720c */ /* 0x000fce0003f26070 */
[----:B0-----:R-:W-:Y:S06]  /*0460*/  @P0 BRA `(.L_x_44044) ;  /* 0x0000000000740947 */ /* 0x001fec0003800000 */
[----:B------:R-:W-:Y:S02]  /*0470*/  IABS R5, R13 ;  /* 0x0000000d00057213 */ /* 0x000fe40000000000 */
[----:B-----5:R-:W-:Y:S02]  /*0480*/  ISETP.GE.AND P4, PT, R4, RZ, PT ;  /* 0x000000ff0400720c */ /* 0x020fe40003f86270 */
        /* <DEDUP_REMOVED lines=27> */
.L_x_44044:
[----:B------:R-:W-:Y:S05]  /*0640*/  BSYNC.RECONVERGENT B0 ;  /* 0x0000000000007941 */ /* 0x000fea0003800200 */
.L_x_44043:
[----:B------:R-:W-:Y:S04]  /*0650*/  BSSY.RECONVERGENT B0, `(.L_x_44045) ;  /* 0x0000020000007945 */ /* 0x000fe80003800200 */
[----:B------:R-:W-:Y:S05]  /*0660*/  @P1 BRA `(.L_x_44046) ;  /* 0x0000000000781947 */ /* 0x000fea0003800000 */
[-C--:B-----5:R-:W-:Y:S02]  /*0670*/  IABS R4, R13.reuse ;  /* 0x0000000d00047213 */ /* 0x0a0fe40000000000 */
        /* <DEDUP_REMOVED lines=29> */
.L_x_44046:
[----:B------:R-:W-:Y:S05]  /*0850*/  BSYNC.RECONVERGENT B0 ;  /* 0x0000000000007941 */ /* 0x000fea0003800200 */
.L_x_44045:
[----:B------:R-:W0:Y:S01]  /*0860*/  @!P0 LDC.64 R2, c[0x0][0x388] ;  /* 0x0000e200ff028b82 */ /* 0x000e220000000a00 */
[C---:B-----5:R-:W-:Y:S01]  /*0870*/  VIADD R4, R9.reuse, 0x100 ;  /* 0x0000010009047836 */ /* 0x060fe20000000000 */
[----:B------:R-:W-:Y:S01]  /*0880*/  BSSY.RECONVERGENT B0, `(.L_x_44047) ;  /* 0x0000023000007945 */ /* 0x000fe20003800200 */
[----:B------:R-:W-:-:S03]  /*0890*/  VIADD R20, R9, 0x180 ;  /* 0x0000018009147836 */ /* 0x000fc60000000000 */
[-C--:B------:R-:W-:Y:S02]  /*08a0*/  ISETP.GE.U32.AND P1, PT, R4, R7.reuse, PT ;  /* 0x000000070400720c */ /* 0x080fe40003f26070 */
[----:B------:R-:W-:-:S11]  /*08b0*/  ISETP.GE.U32.AND P5, PT, R20, R7, PT ;  /* 0x000000071400720c */ /* 0x000fd60003fa6070 */
[----:B------:R-:W-:Y:S05]  /*08c0*/  @P1 BRA `(.L_x_44048) ;  /* 0x0000000000781947 */ /* 0x000fea0003800000 */
[-C--:B------:R-:W-:Y:S02]  /*08d0*/  IABS R19, R13.reuse ;  /* 0x0000000d00137213 */ /* 0x080fe40000000000 */
        /* <DEDUP_REMOVED lines=29> */
.L_x_44048:
[----:B------:R-:W-:Y:S05]  /*0ab0*/  BSYNC.RECONVERGENT B0 ;  /* 0x0000000000007941 */ /* 0x000fea0003800200 */
.L_x_44047:
[C---:B------:R-:W-:Y:S01]  /*0ac0*/  VIADD R4, R9.reuse, 0x200 ;  /* 0x0000020009047836 */ /* 0x040fe20000000000 */
[----:B------:R-:W-:Y:S01]  /*0ad0*/  BSSY.RECONVERGENT B0, `(.L_x_44049) ;  /* 0x0000029000007945 */ /* 0x000fe20003800200 */
[C---:B------:R-:W-:Y:S02]  /*0ae0*/  VIADD R20, R9.reuse, 0x280 ;  /* 0x0000028009147836 */ /* 0x040fe40000000000 */
[C---:B------:R-:W-:Y:S01]  /*0af0*/  VIADD R22, R9.reuse, 0x300 ;  /* 0x0000030009167836 */ /* 0x040fe20000000000 */
[-C--:B------:R-:W-:Y:S01]  /*0b00*/  ISETP.GE.U32.AND P1, PT, R4, R7.reuse, PT ;  /* 0x000000070400720c */ /* 0x080fe20003f26070 */
[----:B------:R-:W-:Y:S01]  /*0b10*/  VIADD R24, R9, 0x380 ;  /* 0x0000038009187836 */ /* 0x000fe20000000000 */
[-C--:B------:R-:W-:Y:S01]  /*0b20*/  ISETP.GE.U32.AND P2, PT, R20, R7.reuse, PT ;  /* 0x000000071400720c */ /* 0x080fe20003f46070 */
[----:B------:R-:W-:Y:S01]  /*0b30*/  @!P0 IMAD.IADD R5, R6, 0x1, R9 ;  /* 0x0000000106058824 */ /* 0x000fe200078e0209 */
[-C--:B------:R-:W-:Y:S02]  /*0b40*/  ISETP.GE.U32.AND P3, PT, R22, R7.reuse, PT ;  /* 0x000000071600720c */ /* 0x080fe40003f66070 */
[----:B------:R-:W-:Y:S01]  /*0b50*/  ISETP.GE.U32.AND P4, PT, R24, R7, PT ;  /* 0x000000071800720c */ /* 0x000fe20003f86070 */
[----:B0-----:R-:W-:Y:S01]  /*0b60*/  @!P0 IMAD.WIDE.U32 R2, R5, 0x2, R2 ;  /* 0x0000000205028825 */ /* 0x001fe200078e0002 */
[----:B------:R-:W-:Y:S11]  /*0b70*/  @P5 BRA `(.L_x_44050) ;  /* 0x0000000000785947 */ /* 0x000ff60003800000 */
[----:B------:R-:W-:Y:S02]  /*0b80*/  IABS R19, R13 ;  /* 0x0000000d00137213 */ /* 0x000fe40000000000 */
[----:B------:R-:W-:Y:S02]  /*0b90*/  IABS R23, R17 ;  /* 0x0000001100177213 */ /* 0x000fe40000000000 */
[----:B------:R-:W0:Y:S01]  /*0ba0*/  I2F.RP R20, R19 ;  /* 0x0000001300147306 */ /* 0x000e220000209400 */
[----:B------:R-:W-:-:S07]  /*0bb0*/  IABS R24, R13 ;  /* 0x0000000d00187213 */ /* 0x000fce0000000000 */
        /* <DEDUP_REMOVED lines=17> */
[----:B------:R-:W-:-:S10]  /*0cd0*/  @!P5 IMAD.MOV R4, RZ, RZ, -R4 ;  /* 0x000000ffff04d224 */ /* 0x000fd400078e0a04 */
        /* <DEDUP_REMOVED lines=8> */
.L_x_44050:
[----:B------:R-:W-:Y:S05]  /*0d60*/  BSYNC.RECONVERGENT B0 ;  /* 0x0000000000007941 */ /* 0x000fea0003800200 */
.L_x_44049:
        /* <DEDUP_REMOVED lines=32> */
.L_x_44052:
[----:B------:R-:W-:Y:S05]  /*0f70*/  BSYNC.RECONVERGENT B0 ;  /* 0x0000000000007941 */ /* 0x000fea0003800200 */
.L_x_44051:
        /* <DEDUP_REMOVED lines=32> */
.L_x_44054:
[----:B------:R-:W-:Y:S05]  /*1180*/  BSYNC.RECONVERGENT B0 ;  /* 0x0000000000007941 */ /* 0x000fea0003800200 */
.L_x_44053:
        /* <DEDUP_REMOVED lines=32> */
.L_x_44056:
[----:B------:R-:W-:Y:S05]  /*1390*/  BSYNC.RECONVERGENT B0 ;  /* 0x0000000000007941 */ /* 0x000fea0003800200 */
.L_x_44055:
[----:B------:R-:W-:Y:S04]  /*13a0*/  BSSY.RECONVERGENT B0, `(.L_x_44057) ;  /* 0x0000020000007945 */ /* 0x000fe80003800200 */
        /* <DEDUP_REMOVED lines=31> */
.L_x_44058:
[----:B------:R-:W-:Y:S05]  /*15a0*/  BSYNC.RECONVERGENT B0 ;  /* 0x0000000000007941 */ /* 0x000fea0003800200 */
.L_x_44057:
        /* <DEDUP_REMOVED lines=18> */
.L_x_44061:
[----:B------:R-:W-:-:S13]  /*16d0*/  ISETP.GE.U32.AND P0, PT, R9, R7, PT ;  /* 0x000000070900720c */ /* 0x000fda0003f06070 */
[----:B------:R-:W-:Y:S05]  /*16e0*/  @P0 BRA `(.L_x_44063) ;  /* 0x0000000000300947 */ /* 0x000fea0003800000 */
[----:B0-----:R-:W0:Y:S01]  /*16f0*/  LDC.64 R2, c[0x0][0x388] ;  /* 0x0000e200ff027b82 */ /* 0x001e220000000a00 */
[----:B------:R-:W-:Y:S02]  /*1700*/  IMAD.IADD R5, R6, 0x1, R9 ;  /* 0x0000000106057824 */ /* 0x000fe400078e0209 */
[----:B------:R-:W-:Y:S02]  /*1710*/  VIADD R9, R9, 0x80 ;  /* 0x0000008009097836 */ /* 0x000fe40000000000 */
[----:B0-----:R-:W-:-:S05]  /*1720*/  IMAD.WIDE.U32 R2, R5, 0x2, R2 ;  /* 0x0000000205027825 */ /* 0x001fca00078e0002 */
[----:B------:R1:W-:Y:S02]  /*1730*/  STG.E.U16 desc[UR4][R2.64], R17 ;  /* 0x0000001102007986 */ /* 0x0003e4000c101504 */
.L_x_44062:
[----:B------:R-:W-:-:S13]  /*1740*/  ISETP.GE.U32.AND P0, PT, R9, R7, PT ;  /* 0x000000070900720c */ /* 0x000fda0003f06070 */
[----:B------:R-:W-:Y:S05]  /*1750*/  @P0 BRA `(.L_x_44064) ;  /* 0x0000000000340947 */ /* 0x000fea0003800000 */
[----:B01----:R-:W0:Y:S01]  /*1760*/  LDC.64 R2, c[0x0][0x388] ;  /* 0x0000e200ff027b82 */ /* 0x003e220000000a00 */
[----:B------:R-:W-:Y:S02]  /*1770*/  IMAD.IADD R5, R6, 0x1, R9 ;  /* 0x0000000106057824 */ /* 0x000fe400078e0209 */
[----:B------:R-:W-:Y:S02]  /*1780*/  VIADD R9, R9, 0x80 ;  /* 0x0000008009097836 */ /* 0x000fe40000000000 */
[----:B0-----:R-:W-:-:S05]  /*1790*/  IMAD.WIDE.U32 R2, R5, 0x2, R2 ;  /* 0x0000000205027825 */ /* 0x001fca00078e0002 */
[----:B------:R1:W-:Y:S02]  /*17a0*/  STG.E.U16 desc[UR4][R2.64], R12 ;  /* 0x0000000c02007986 */ /* 0x0003e4000c101504 */
.L_x_44063:
        /* <DEDUP_REMOVED lines=8> */
.L_x_44064:
[----:B------:R-:W-:Y:S05]  /*1830*/  BSYNC.RELIABLE B1 ;  /* 0x0000000000017941 */ /* 0x000fea0003800100 */
.L_x_44060:
[----:B------:R-:W-:-:S13]  /*1840*/  ISETP.GE.U32.AND P0, PT, R9, R7, PT ;  /* 0x000000070900720c */ /* 0x000fda0003f06070 */
[----:B012---:R-:W0:Y:S01]  /*1850*/  @!P0 LDC.64 R2, c[0x0][0x388] ;  /* 0x0000e200ff028b82 */ /* 0x007e220000000a00 */
[----:B------:R-:W-:Y:S02]  /*1860*/  @!P0 IMAD.IADD R5, R6, 0x1, R9 ;  /* 0x0000000106058824 */ /* 0x000fe400078e0209 */
[----:B------:R-:W-:Y:S02]  /*1870*/  @!P0 VIADD R9, R9, 0x80 ;  /* 0x0000008009098836 */ /* 0x000fe40000000000 */
[----:B0-----:R-:W-:-:S05]  /*1880*/  @!P0 IMAD.WIDE.U32 R2, R5, 0x2, R2 ;  /* 0x0000000205028825 */ /* 0x001fca00078e0002 */
[----:B------:R2:W-:Y:S02]  /*1890*/  @!P0 STG.E.U16 desc[UR4][R2.64], R10 ;  /* 0x0000000a02008986 */ /* 0x0005e4000c101504 */
.L_x_44065:
[----:B------:R-:W-:Y:S05]  /*18a0*/  BSYNC.RECONVERGENT B0 ;  /* 0x0000000000007941 */ /* 0x000fea0003800200 */
.L_x_44059:
        /* <DEDUP_REMOVED lines=8> */
.L_x_44042:
[----:B------:R-:W0:Y:S01]  /*1930*/  S2R R2, SR_TID.X ;  /* 0x0000000000027919 */ /* 0x000e220000002100 */
[----:B------:R-:W1:Y:S02]  /*1940*/  LDC.64 R4, c[0x0][0x390] ;  /* 0x0000e400ff047b82 */ /* 0x000e640000000a00 */
[----:B-1----:R-:W-:-:S04]  /*1950*/  IMAD.WIDE.U32 R4, R6, 0x2, R4 ;  /* 0x0000000206047825 */ /* 0x002fc800078e0004 */
[----:B0-----:R-:W-:-:S05]  /*1960*/  IMAD.WIDE.U32 R14, R2, 0x4, R4 ;  /* 0x00000004020e7825 */ /* 0x001fca00078e0004 */
[----:B------:R-:W3:Y:S04]  /*1970*/  LDG.E R11, desc[UR4][R14.64] ;  /* 0x000000040e0b7981 */ /* 0x000ee8000c1e1900 */
[----:B------:R-:W4:Y:S04]  /*1980*/  LDG.E R8, desc[UR4][R14.64+0x200] ;  /* 0x000200040e087981 */ /* 0x000f28000c1e1900 */
[----:B------:R-:W5:Y:S04]  /*1990*/  LDG.E R9, desc[UR4][R14.64+0x400] ;  /* 0x000400040e097981 */ /* 0x000f68000c1e1900 */
[----:B------:R0:W5:Y:S01]  /*19a0*/  LDG.E R10, desc[UR4][R14.64+0x600] ;  /* 0x000600040e0a7981 */ /* 0x000162000c1e1900 */
[----:B--2---:R-:W-:-:S04]  /*19b0*/  PRMT R3, R0, 0x9910, RZ ;  /* 0x0000991000037816 */ /* 0x004fc800000000ff */
[----:B------:R-:W-:-:S04]  /*19c0*/  IABS R4, R3 ;  /* 0x0000000300047213 */ /* 0x000fc80000000000 */
[----:B------:R-:W1:Y:S01]  /*19d0*/  I2F.RP R5, R4 ;  /* 0x0000000400057306 */ /* 0x000e620000209400 */
[----:B0-----:R-:W-:-:S07]  /*19e0*/  IABS R15, R3 ;  /* 0x00000003000f7213 */ /* 0x001fce0000000000 */
[----:B-1----:R-:W0:Y:S02]  /*19f0*/  MUFU.RCP R5, R5 ;  /* 0x0000000500057308 */ /* 0x002e240000001000 */
[----:B0-----:R-:W-:Y:S02]  /*1a00*/  VIADD R12, R5, 0xffffffe ;  /* 0x0ffffffe050c7836 */ /* 0x001fe40000000000 */
[----:B------:R-:W-:-:S04]  /*1a10*/  IMAD.MOV R5, RZ, RZ, -R15 ;  /* 0x000000ffff057224 */ /* 0x000fc800078e0a0f */
[----:B------:R0:W1:Y:S02]  /*1a20*/  F2I.FTZ.U32.TRUNC.NTZ R13, R12 ;  /* 0x0000000c000d7305 */ /* 0x000064000021f000 */
[----:B0-----:R-:W-:Y:S02]  /*1a30*/  IMAD.MOV.U32 R12, RZ, RZ, RZ ;  /* 0x000000ffff0c7224 */ /* 0x001fe400078e00ff */
[----:B-1----:R-:W-:-:S04]  /*1a40*/  IMAD.MOV R7, RZ, RZ, -R13 ;  /* 0x000000ffff077224 */ /* 0x002fc800078e0a0d */
[----:B------:R-:W-:-:S04]  /*1a50*/  IMAD R7, R7, R4, RZ ;  /* 0x0000000407077224 */ /* 0x000fc800078e02ff */
[----:B------:R-:W-:Y:S01]  /*1a60*/  IMAD.HI.U32 R7, R13, R7, R12 ;  /* 0x000000070d077227 */ /* 0x000fe200078e000c */
[C---:B---3--:R-:W-:Y:S02]  /*1a70*/  PRMT R14, R11.reuse, 0x9910, RZ ;  /* 0x000099100b0e7816 */ /* 0x048fe400000000ff */
[----:B------:R-:W-:Y:S02]  /*1a80*/  PRMT R15, R11, 0xbb32, RZ ;  /* 0x0000bb320b0f7816 */ /* 0x000fe400000000ff */
[----:B------:R-:W-:Y:S02]  /*1a90*/  IABS R16, R14 ;  /* 0x0000000e00107213 */ /* 0x000fe40000000000 */
[----:B------:R-:W-:-:S03]  /*1aa0*/  ISETP.GE.AND P1, PT, R14, RZ, PT ;  /* 0x000000ff0e00720c */ /* 0x000fc60003f26270 */
[----:B------:R-:W-:-:S04]  /*1ab0*/  IMAD.HI.U32 R12, R7, R16, RZ ;  /* 0x00000010070c7227 */ /* 0x000fc800078e00ff */
[----:B------:R-:W-:Y:S01]  /*1ac0*/  IMAD R13, R12, R5, R16 ;  /* 0x000000050c0d7224 */ /* 0x000fe200078e0210 */
[----:B------:R-:W-:-:S04]  /*1ad0*/  IABS R16, R15 ;  /* 0x0000000f00107213 */ /* 0x000fc80000000000 */
[----:B------:R-:W-:Y:S01]  /*1ae0*/  ISETP.GT.U32.AND P0, PT, R4, R13, PT ;  /* 0x0000000d0400720c */ /* 0x000fe20003f04070 */
[----:B------:R-:W-:-:S12]  /*1af0*/  IMAD.HI.U32 R14, R7, R16, RZ ;  /* 0x00000010070e7227 */ /* 0x000fd800078e00ff */
[----:B------:R-:W-:-:S05]  /*1b00*/  @!P0 IMAD.IADD R13, R13, 0x1, -R4 ;  /* 0x000000010d0d8824 */ /* 0x000fca00078e0a04 */
[----:B------:R-:W-:-:S13]  /*1b10*/  ISETP.GT.U32.AND P0, PT, R4, R13, PT ;  /* 0x0000000d0400720c */ /* 0x000fda0003f04070 */
[----:B------:R-:W-:Y:S01]  /*1b20*/  @!P0 IMAD.IADD R13, R13, 0x1, -R4 ;  /* 0x000000010d0d8824 */ /* 0x000fe200078e0a04 */
[----:B------:R-:W-:Y:S02]  /*1b30*/  ISETP.NE.AND P0, PT, R3, RZ, PT ;  /* 0x000000ff0300720c */ /* 0x000fe40003f05270 */
[----:B------:R-:W-:Y:S01]  /*1b40*/  LOP3.LUT R3, RZ, R3, RZ, 0x33, !PT ;  /* 0x00000003ff037212 */ /* 0x000fe200078e33ff */
[----:B------:R-:W-:Y:S02]  /*1b50*/  IMAD.MOV.U32 R12, RZ, RZ, R13 ;  /* 0x000000ffff0c7224 */ /* 0x000fe400078e000d */
[----:B------:R-:W-:Y:S01]  /*1b60*/  IMAD R13, R14, R5, R16 ;  /* 0x000000050e0d7224 */ /* 0x000fe200078e0210 */
[C---:B----4-:R-:W-:Y:S01]  /*1b70*/  PRMT R14, R8.reuse, 0x9910, RZ ;  /* 0x00009910080e7816 */ /* 0x050fe200000000ff */
[----:B------:R-:W-:Y:S01]  /*1b80*/  @!P1 IMAD.MOV R12, RZ, RZ, -R12 ;  /* 0x000000ffff0c9224 */ /* 0x000fe200078e0a0c */
[----:B------:R-:W-:Y:S02]  /*1b90*/  PRMT R16, R8, 0xbb32, RZ ;  /* 0x0000bb3208107816 */ /* 0x000fe400000000ff */
[----:B------:R-:W-:-:S02]  /*1ba0*/  ISETP.GT.U32.AND P2, PT, R4, R13, PT ;  /* 0x0000000d0400720c */ /* 0x000fc40003f44070 */
[----:B------:R-:W-:Y:S01]  /*1bb0*/  SEL R11, R3, R12, !P0 ;  /* 0x0000000c030b7207 */ /* 0x000fe20004000000 */
[----:B------:R-:W-:Y:S01]  /*1bc0*/  IMAD.MOV.U32 R12, RZ, RZ, R14 ;  /* 0x000000ffff0c7224 */ /* 0x000fe200078e000e */
[----:B------:R-:W-:Y:S02]  /*1bd0*/  IABS R20, R16 ;  /* 0x0000001000147213 */ /* 0x000fe40000000000 */
[----:B------:R-:W-:Y:S02]  /*1be0*/  LOP3.LUT R8, R0, R11, RZ, 0x3c, !PT ;  /* 0x0000000b00087212 */ /* 0x000fe400078e3cff */
[----:B------:R-:W-:Y:S02]  /*1bf0*/  IABS R18, R12 ;  /* 0x0000000c00127213 */ /* 0x000fe40000000000 */
[----:B------:R-:W-:Y:S01]  /*1c00*/  ISETP.GE.AND P3, PT, R12, RZ, PT ;  /* 0x000000ff0c00720c */ /* 0x000fe20003f66270 */
[----:B------:R-:W-:Y:S01]  /*1c10*/  IMAD.HI.U32 R12, R7, R20, RZ ;  /* 0x00000014070c7227 */ /* 0x000fe200078e00ff */
[----:B------:R-:W-:-:S02]  /*1c20*/  ISETP.GE.AND P1, PT, R15, RZ, PT ;  /* 0x000000ff0f00720c */ /* 0x000fc40003f26270 */
[----:B------:R-:W-:Y:S01]  /*1c30*/  PRMT R8, R8, 0x9910, RZ ;  /* 0x0000991008087816 */ /* 0x000fe200000000ff */
[----:B------:R-:W-:Y:S01]  /*1c40*/  @!P2 IMAD.IADD R13, R13, 0x1, -R4 ;  /* 0x000000010d0da824 */ /* 0x000fe200078e0a04 */
[----:B-----5:R-:W-:Y:S01]  /*1c50*/  PRMT R15, R9, 0x9910, RZ ;  /* 0x00009910090f7816 */ /* 0x020fe200000000ff */
[----:B------:R-:W-:Y:S01]  /*1c60*/  IMAD.HI.U32 R14, R7, R18, RZ ;  /* 0x00000012070e7227 */ /* 0x000fe200078e00ff */
[----:B------:R-:W-:Y:S02]  /*1c70*/  ISETP.GT.AND P6, PT, R8, -0x1, PT ;  /* 0xffffffff0800780c */ /* 0x000fe40003fc4270 */
[----:B------:R-:W-:Y:S01]  /*1c80*/  ISETP.GT.U32.AND P5, PT, R4, R13, PT ;  /* 0x0000000d0400720c */ /* 0x000fe20003fa4070 */
[-C--:B------:R-:W-:Y:S01]  /*1c90*/  IMAD R17, R14, R5.reuse, R18 ;  /* 0x000000050e117224 */ /* 0x080fe200078e0212 */
[----:B------:R-:W-:Y:S01]  /*1ca0*/  ISETP.GE.AND P2, PT, R16, RZ, PT ;  /* 0x000000ff1000720c */ /* 0x000fe20003f46270 */
[----:B------:R-:W-:Y:S01]  /*1cb0*/  IMAD R21, R12, R5, R20 ;  /* 0x000000050c157224 */ /* 0x000fe200078e0214 */
[----:B------:R-:W-:Y:S01]  /*1cc0*/  PRMT R12, R9, 0xbb32, RZ ;  /* 0x0000bb32090c7816 */ /* 0x000fe200000000ff */
[----:B------:R-:W-:Y:S01]  /*1cd0*/  IMAD.MOV.U32 R8, RZ, RZ, R15 ;  /* 0x000000ffff087224 */ /* 0x000fe200078e000f */
[----:B------:R-:W-:-:S02]  /*1ce0*/  ISETP.GT.U32.AND P4, PT, R4, R17, PT ;  /* 0x000000110400720c */ /* 0x000fc40003f84070 */
[C---:B------:R-:W-:Y:S02]  /*1cf0*/  PRMT R9, R10.reuse, 0x9910, RZ ;  /* 0x000099100a097816 */ /* 0x040fe400000000ff */
[----:B------:R-:W-:Y:S02]  /*1d00*/  IABS R14, R8 ;  /* 0x00000008000e7213 */ /* 0x000fe40000000000 */
[----:B------:R-:W-:Y:S01]  /*1d10*/  PRMT R15, R10, 0xbb32, RZ ;  /* 0x0000bb320a0f7816 */ /* 0x000fe200000000ff */
[----:B------:R-:W-:Y:S01]  /*1d20*/  @!P5 IMAD.IADD R13, R13, 0x1, -R4 ;  /* 0x000000010d0dd824 */ /* 0x000fe200078e0a04 */
[----:B------:R-:W-:Y:S01]  /*1d30*/  ISETP.GT.U32.AND P5, PT, R4, R21, PT ;  /* 0x000000150400720c */ /* 0x000fe20003fa4070 */
[----:B------:R-:W-:Y:S01]  /*1d40*/  IMAD.MOV.U32 R16, RZ, RZ, R14 ;  /* 0x000000ffff107224 */ /* 0x000fe200078e000e */
[----:B------:R-:W-:Y:S01]  /*1d50*/  IABS R18, R12 ;  /* 0x0000000c00127213 */ /* 0x000fe20000000000 */
[----:B------:R-:W-:Y:S02]  /*1d60*/  @!P1 IMAD.MOV R13, RZ, RZ, -R13 ;  /* 0x000000ffff0d9224 */ /* 0x000fe400078e0a0d */
[----:B------:R-:W-:-:S02]  /*1d70*/  @!P4 IMAD.IADD R17, R17, 0x1, -R4 ;  /* 0x000000011111c824 */ /* 0x000fc400078e0a04 */
[----:B------:R-:W-:Y:S01]  /*1d80*/  IMAD.HI.U32 R14, R7, R16, RZ ;  /* 0x00000010070e7227 */ /* 0x000fe200078e00ff */
[----:B------:R-:W-:Y:S02]  /*1d90*/  SEL R19, R3, R13, !P0 ;  /* 0x0000000d03137207 */ /* 0x000fe40004000000 */
[----:B------:R-:W-:Y:S01]  /*1da0*/  ISETP.GT.U32.AND P1, PT, R4, R17, PT ;  /* 0x000000110400720c */ /* 0x000fe20003f24070 */
[----:B------:R-:W-:Y:S02]  /*1db0*/  IMAD.MOV.U32 R10, RZ, RZ, R9 ;  /* 0x000000ffff0a7224 */ /* 0x000fe400078e0009 */
[----:B------:R-:W-:Y:S02]  /*1dc0*/  @!P5 IMAD.IADD R21, R21, 0x1, -R4 ;  /* 0x000000011515d824 */ /* 0x000fe400078e0a04 */
[----:B------:R-:W-:Y:S01]  /*1dd0*/  IMAD R9, R14, R5, R16 ;  /* 0x000000050e097224 */ /* 0x000fe200078e0210 */
[----:B------:R-:W-:Y:S01]  /*1de0*/  IABS R20, R10 ;  /* 0x0000000a00147213 */ /* 0x000fe20000000000 */
[----:B------:R-:W-:Y:S01]  /*1df0*/  IMAD.MOV.U32 R14, RZ, RZ, R15 ;  /* 0x000000ffff0e7224 */ /* 0x000fe200078e000f */
[----:B------:R-:W-:Y:S01]  /*1e00*/  ISETP.GT.U32.AND P5, PT, R4, R21, PT ;  /* 0x000000150400720c */ /* 0x000fe20003fa4070 */
[----:B------:R-:W-:Y:S01]  /*1e10*/  IMAD.HI.U32 R16, R7, R18, RZ ;  /* 0x0000001207107227 */ /* 0x000fe200078e00ff */
[----:B------:R-:W-:-:S02]  /*1e20*/  LOP3.LUT R15, R0, R19, RZ, 0x3c, !PT ;  /* 0x00000013000f7212 */ /* 0x000fc400078e3cff */
[----:B------:R-:W-:Y:S01]  /*1e30*/  IABS R22, R14 ;  /* 0x0000000e00167213 */ /* 0x000fe20000000000 */
[----:B------:R-:W-:Y:S01]  /*1e40*/  IMAD R13, R16, R5, R18 ;  /* 0x00000005100d7224 */ /* 0x000fe200078e0212 */
[----:B------:R-:W-:Y:S01]  /*1e50*/  PRMT R18, R15, 0x9910, RZ ;  /* 0x000099100f127816 */ /* 0x000fe200000000ff */
[----:B------:R-:W-:Y:S01]  /*1e60*/  IMAD.HI.U32 R16, R7, R20, RZ ;  /* 0x0000001407107227 */ /* 0x000fe200078e00ff */
[----:B------:R-:W-:-:S03]  /*1e70*/  ISETP.GT.U32.AND P4, PT, R4, R9, PT ;  /* 0x000000090400720c */ /* 0x000fc60003f84070 */
[----:B------:R-:W-:Y:S02]  /*1e80*/  IMAD R15, R16, R5, R20 ;  /* 0x00000005100f7224 */ /* 0x000fe400078e0214 */
[----:B------:R-:W-:Y:S01]  /*1e90*/  @!P1 IMAD.IADD R17, R17, 0x1, -R4 ;  /* 0x0000000111119824 */ /* 0x000fe200078e0a04 */
[----:B------:R-:W-:Y:S01]  /*1ea0*/  ISETP.GT.U32.AND P1, PT, R4, R13, PT ;  /* 0x0000000d0400720c */ /* 0x000fe20003f24070 */
[----:B------:R-:W-:Y:S02]  /*1eb0*/  IMAD.MOV.U32 R20, RZ, RZ, R18 ;  /* 0x000000ffff147224 */ /* 0x000fe400078e0012 */
[----:B------:R-:W-:Y:S01]  /*1ec0*/  IMAD.HI.U32 R18, R7, R22, RZ ;  /* 0x0000001607127227 */ /* 0x000fe200078e00ff */
[----:B------:R-:W-:Y:S02]  /*1ed0*/  SEL R7, R0, RZ, !P6 ;  /* 0x000000ff00077207 */ /* 0x000fe40007000000 */
[----:B------:R-:W-:Y:S01]  /*1ee0*/  ISETP.NE.AND P6, PT, R19, RZ, PT ;  /* 0x000000ff1300720c */ /* 0x000fe20003fc5270 */
[----:B------:R-:W-:Y:S01]  /*1ef0*/  @!P5 IMAD.IADD R21, R21, 0x1, -R4 ;  /* 0x000000011515d824 */ /* 0x000fe200078e0a04 */
[----:B------:R-:W-:Y:S01]  /*1f00*/  ISETP.GT.AND P5, PT, R20, -0x1, PT ;  /* 0xffffffff1400780c */ /* 0x000fe20003fa4270 */
[----:B------:R-:W-:-:S02]  /*1f10*/  IMAD.MOV.U32 R16, RZ, RZ, R17 ;  /* 0x000000ffff107224 */ /* 0x000fc400078e0011 */
[----:B------:R-:W-:Y:S02]  /*1f20*/  IMAD R17, R18, R5, R22 ;  /* 0x0000000512117224 */ /* 0x000fe400078e0216 */
[----:B------:R-:W-:Y:S02]  /*1f30*/  IMAD.MOV.U32 R18, RZ, RZ, R21 ;  /* 0x000000ffff127224 */ /* 0x000fe400078e0015 */
[----:B------:R-:W-:Y:S01]  /*1f40*/  @!P3 IMAD.MOV R16, RZ, RZ, -R16 ;  /* 0x000000ffff10b224 */ /* 0x000fe200078e0a10 */
[C---:B------:R-:W-:Y:S01]  /*1f50*/  ISETP.GT.U32.AND P3, PT, R4.reuse, R15, PT ;  /* 0x0000000f0400720c */ /* 0x040fe20003f64070 */
[----:B------:R-:W-:Y:S01]  /*1f60*/  @!P2 IMAD.MOV R18, RZ, RZ, -R18 ;  /* 0x000000ffff12a224 */ /* 0x000fe200078e0a12 */
[----:B------:R-:W-:Y:S01]  /*1f70*/  ISETP.GT.U32.AND P2, PT, R4, R17, PT ;  /* 0x000000110400720c */ /* 0x000fe20003f44070 */
[--C-:B------:R-:W-:Y:S01]  /*1f80*/  @!P4 IMAD.IADD R9, R9, 0x1, -R4.reuse ;  /* 0x000000010909c824 */ /* 0x100fe200078e0a04 */
[----:B------:R-:W-:Y:S01]  /*1f90*/  SEL R21, R3, R16, !P0 ;  /* 0x0000001003157207 */ /* 0x000fe20004000000 */
[----:B------:R-:W-:Y:S01]  /*1fa0*/  @!P1 IMAD.IADD R13, R13, 0x1, -R4 ;  /* 0x000000010d0d9824 */ /* 0x000fe200078e0a04 */
[----:B------:R-:W-:-:S02]  /*1fb0*/  SEL R5, R3, R18, !P0 ;  /* 0x0000001203057207 */ /* 0x000fc40004000000 */
[----:B------:R-:W-:Y:S02]  /*1fc0*/  ISETP.NE.AND P4, PT, R11, RZ, PT ;  /* 0x000000ff0b00720c */ /* 0x000fe40003f85270 */
[C---:B------:R-:W-:Y:S02]  /*1fd0*/  LOP3.LUT R20, R0.reuse, R21, RZ, 0x3c, !PT ;  /* 0x0000001500147212 */ /* 0x040fe400078e3cff */
[C---:B------:R-:W-:Y:S01]  /*1fe0*/  SEL R18, R0.reuse, RZ, !P5 ;  /* 0x000000ff00127207 */ /* 0x040fe20006800000 */
[--C-:B------:R-:W-:Y:S01]  /*1ff0*/  @!P3 IMAD.IADD R15, R15, 0x1, -R4.reuse ;  /* 0x000000010f0fb824 */ /* 0x100fe200078e0a04 */
[----:B------:R-:W-:Y:S01]  /*2000*/  LOP3.LUT R22, R0, R5, RZ, 0x3c, !PT ;  /* 0x0000000500167212 */ /* 0x000fe200078e3cff */
[----:B------:R-:W-:Y:S01]  /*2010*/  @!P2 IMAD.IADD R17, R17, 0x1, -R4 ;  /* 0x000000011111a824 */ /* 0x000fe200078e0a04 */
[----:B------:R-:W-:Y:S02]  /*2020*/  SEL R16, R7, RZ, P4 ;  /* 0x000000ff07107207 */ /* 0x000fe40002000000 */
[----:B------:R-:W-:-:S02]  /*2030*/  ISETP.GT.U32.AND P1, PT, R4, R9, PT ;  /* 0x000000090400720c */ /* 0x000fc40003f24070 */
[----:B------:R-:W-:Y:S01]  /*2040*/  SEL R18, R18, RZ, P6 ;  /* 0x000000ff12127207 */ /* 0x000fe20003000000 */
[----:B------:R-:W-:Y:S01]  /*2050*/  IMAD.IADD R7, R11, 0x1, R16 ;  /* 0x000000010b077824 */ /* 0x000fe200078e0210 */
[----:B------:R-:W-:Y:S02]  /*2060*/  PRMT R20, R20, 0x9910, RZ ;  /* 0x0000991014147816 */ /* 0x000fe400000000ff */
[----:B------:R-:W-:Y:S01]  /*2070*/  ISETP.GT.U32.AND P4, PT, R4, R13, PT ;  /* 0x0000000d0400720c */ /* 0x000fe20003f84070 */
[----:B------:R-:W-:Y:S01]  /*2080*/  IMAD.IADD R16, R19, 0x1, R18 ;  /* 0x0000000113107824 */ /* 0x000fe200078e0212 */
[----:B------:R-:W-:Y:S01]  /*2090*/  PRMT R22, R22, 0x9910, RZ ;  /* 0x0000991016167816 */ /* 0x000fe200000000ff */
[----:B------:R-:W-:Y:S01]  /*20a0*/  IMAD.MOV.U32 R11, RZ, RZ, R20 ;  /* 0x000000ffff0b7224 */ /* 0x000fe200078e0014 */
[C---:B------:R-:W-:Y:S02]  /*20b0*/  ISETP.GT.U32.AND P2, PT, R4.reuse, R15, PT ;  /* 0x0000000f0400720c */ /* 0x040fe40003f44070 */
[----:B------:R-:W-:Y:S01]  /*20c0*/  ISETP.GT.U32.AND P3, PT, R4, R17, PT ;  /* 0x000000110400720c */ /* 0x000fe20003f64070 */
[----:B------:R-:W-:Y:S01]  /*20d0*/  IMAD.MOV.U32 R18, RZ, RZ, R22 ;  /* 0x000000ffff127224 */ /* 0x000fe200078e0016 */
[----:B------:R-:W-:Y:S01]  /*20e0*/  ISETP.GT.AND P6, PT, R11, -0x1, PT ;  /* 0xffffffff0b00780c */ /* 0x000fe20003fc4270 */
[----:B------:R-:W-:Y:S01]  /*20f0*/  @!P1 IMAD.IADD R9, R9, 0x1, -R4 ;  /* 0x0000000109099824 */ /* 0x000fe200078e0a04 */
[----:B------:R-:W-:-:S02]  /*2100*/  ISETP.NE.AND P1, PT, R21, RZ, PT ;  /* 0x000000ff1500720c */ /* 0x000fc40003f25270 */
[----:B------:R-:W-:Y:S01]  /*2110*/  ISETP.GT.AND P5, PT, R18, -0x1, PT ;  /* 0xffffffff1200780c */ /* 0x000fe20003fa4270 */
[--C-:B------:R-:W-:Y:S01]  /*2120*/  @!P4 IMAD.IADD R13, R13, 0x1, -R4.reuse ;  /* 0x000000010d0dc824 */ /* 0x100fe200078e0a04 */
[C---:B------:R-:W-:Y:S02]  /*2130*/  SEL R11, R0.reuse, RZ, !P6 ;  /* 0x000000ff000b7207 */ /* 0x040fe40007000000 */
[----:B------:R-:W-:Y:S01]  /*2140*/  ISETP.NE.AND P4, PT, R5, RZ, PT ;  /* 0x000000ff0500720c */ /* 0x000fe20003f85270 */
[--C-:B------:R-:W-:Y:S01]  /*2150*/  @!P2 IMAD.IADD R15, R15, 0x1, -R4.reuse ;  /* 0x000000010f0fa824 */ /* 0x100fe200078e0a04 */
[----:B------:R-:W-:Y:S01]  /*2160*/  SEL R18, R0, RZ, !P5 ;  /* 0x000000ff00127207 */ /* 0x000fe20006800000 */
[----:B------:R-:W-:Y:S01]  /*2170*/  @!P3 IMAD.IADD R17, R17, 0x1, -R4 ;  /* 0x000000011111b824 */ /* 0x000fe200078e0a04 */
[----:B------:R-:W-:Y:S02]  /*2180*/  ISETP.GE.AND P5, PT, R8, RZ, PT ;  /* 0x000000ff0800720c */ /* 0x000fe40003fa6270 */
[----:B------:R-:W-:-:S02]  /*2190*/  SEL R8, R11, RZ, P1 ;  /* 0x000000ff0b087207 */ /* 0x000fc40000800000 */
[----:B------:R-:W-:Y:S02]  /*21a0*/  ISETP.GE.AND P1, PT, R12, RZ, PT ;  /* 0x000000ff0c00720c */ /* 0x000fe40003f26270 */
[----:B------:R-:W-:Y:S01]  /*21b0*/  SEL R18, R18, RZ, P4 ;  /* 0x000000ff12127207 */ /* 0x000fe20002000000 */
[----:B------:R-:W-:Y:S01]  /*21c0*/  IMAD.IADD R21, R21, 0x1, R8 ;  /* 0x0000000115157824 */ /* 0x000fe200078e0208 */
[----:B------:R-:W-:Y:S02]  /*21d0*/  ISETP.GE.AND P4, PT, R10, RZ, PT ;  /* 0x000000ff0a00720c */ /* 0x000fe40003f86270 */
[----:B------:R-:W-:Y:S01]  /*21e0*/  ISETP.GE.AND P6, PT, R14, RZ, PT ;  /* 0x000000ff0e00720c */ /* 0x000fe20003fc6270 */
[----:B------:R-:W-:Y:S01]  /*21f0*/  IMAD.IADD R8, R5, 0x1, R18 ;  /* 0x0000000105087824 */ /* 0x000fe200078e0212 */
[----:B------:R-:W-:Y:S01]  /*2200*/  PRMT R7, R7, 0x5410, R16 ;  /* 0x0000541007077816 */ /* 0x000fe20000000010 */
[----:B------:R-:W0:Y:S01]  /*2210*/  LDC.64 R4, c[0x0][0x388] ;  /* 0x0000e200ff047b82 */ /* 0x000e220000000a00 */
[----:B------:R-:W-:-:S02]  /*2220*/  @!P5 IMAD.MOV R9, RZ, RZ, -R9 ;  /* 0x000000ffff09d224 */ /* 0x000fc400078e0a09 */
[----:B------:R-:W-:Y:S01]  /*2230*/  PRMT R21, R21, 0x5410, R8 ;  /* 0x0000541015157816 */ /* 0x000fe20000000008 */
[----:B------:R-:W-:Y:S02]  /*2240*/  @!P1 IMAD.MOV R13, RZ, RZ, -R13 ;  /* 0x000000ffff0d9224 */ /* 0x000fe400078e0a0d */
[C---:B------:R-:W-:Y:S02]  /*2250*/  SEL R9, R3.reuse, R9, !P0 ;  /* 0x0000000903097207 */ /* 0x040fe40004000000 */
[----:B------:R-:W-:Y:S01]  /*2260*/  @!P4 IMAD.MOV R15, RZ, RZ, -R15 ;  /* 0x000000ffff0fc224 */ /* 0x000fe200078e0a0f */
[C---:B------:R-:W-:Y:S01]  /*2270*/  SEL R11, R3.reuse, R13, !P0 ;  /* 0x0000000d030b7207 */ /* 0x040fe20004000000 */
[----:B------:R-:W-:Y:S01]  /*2280*/  @!P6 IMAD.MOV R17, RZ, RZ, -R17 ;  /* 0x000000ffff11e224 */ /* 0x000fe200078e0a11 */
[----:B------:R-:W-:Y:S02]  /*2290*/  LOP3.LUT R10, R0, R9, RZ, 0x3c, !PT ;  /* 0x00000009000a7212 */ /* 0x000fe400078e3cff */
[----:B------:R-:W-:-:S02]  /*22a0*/  SEL R13, R3, R15, !P0 ;  /* 0x0000000f030d7207 */ /* 0x000fc40004000000 */
[----:B------:R-:W-:Y:S02]  /*22b0*/  SEL R3, R3, R17, !P0 ;  /* 0x0000001103037207 */ /* 0x000fe40004000000 */
[C---:B------:R-:W-:Y:S02]  /*22c0*/  LOP3.LUT R12, R0.reuse, R11, RZ, 0x3c, !PT ;  /* 0x0000000b000c7212 */ /* 0x040fe400078e3cff */
[C---:B------:R-:W-:Y:S02]  /*22d0*/  LOP3.LUT R14, R0.reuse, R13, RZ, 0x3c, !PT ;  /* 0x0000000d000e7212 */ /* 0x040fe400078e3cff */
[----:B------:R-:W-:Y:S02]  /*22e0*/  LOP3.LUT R15, R0, R3, RZ, 0x3c, !PT ;  /* 0x00000003000f7212 */ /* 0x000fe400078e3cff */
[----:B------:R-:W-:Y:S01]  /*22f0*/  PRMT R10, R10, 0x9910, RZ ;  /* 0x000099100a0a7816 */ /* 0x000fe200000000ff */
[----:B0-----:R-:W-:Y:S01]  /*2300*/  IMAD.WIDE.U32 R4, R6, 0x2, R4 ;  /* 0x0000000206047825 */ /* 0x001fe200078e0004 */
[----:B------:R-:W-:-:S02]  /*2310*/  PRMT R12, R12, 0x9910, RZ ;  /* 0x000099100c0c7816 */ /* 0x000fc400000000ff */
[----:B------:R-:W-:Y:S02]  /*2320*/  PRMT R14, R14, 0x9910, RZ ;  /* 0x000099100e0e7816 */ /* 0x000fe400000000ff */
[----:B------:R-:W-:Y:S01]  /*2330*/  PRMT R15, R15, 0x9910, RZ ;  /* 0x000099100f0f7816 */ /* 0x000fe200000000ff */
[----:B------:R-:W-:Y:S01]  /*2340*/  IMAD.WIDE.U32 R4, R2, 0x4, R4 ;  /* 0x0000000402047825 */ /* 0x000fe200078e0004 */
[----:B------:R-:W-:Y:S02]  /*2350*/  ISETP.GT.AND P6, PT, R10, -0x1, PT ;  /* 0xffffffff0a00780c */ /* 0x000fe40003fc4270 */
[----:B------:R-:W-:Y:S02]  /*2360*/  ISETP.GT.AND P5, PT, R12, -0x1, PT ;  /* 0xffffffff0c00780c */ /* 0x000fe40003fa4270 */
[----:B------:R-:W-:Y:S01]  /*2370*/  ISETP.GT.AND P4, PT, R14, -0x1, PT ;  /* 0xffffffff0e00780c */ /* 0x000fe20003f84270 */
[----:B------:R-:W-:Y:S01]  /*2380*/  STG.E desc[UR4][R4.64], R7 ;  /* 0x0000000704007986 */ /* 0x000fe2000c101904 */
[----:B------:R-:W-:-:S02]  /*2390*/  ISETP.GT.AND P3, PT, R15, -0x1, PT ;  /* 0xffffffff0f00780c */ /* 0x000fc40003f64270 */
[----:B------:R-:W-:Y:S01]  /*23a0*/  ISETP.NE.AND P2, PT, R9, RZ, PT ;  /* 0x000000ff0900720c */ /* 0x000fe20003f45270 */
[----:B------:R-:W-:Y:S01]  /*23b0*/  STG.E desc[UR4][R4.64+0x200], R21 ;  /* 0x0002001504007986 */ /* 0x000fe2000c101904 */
[C---:B------:R-:W-:Y:S02]  /*23c0*/  SEL R6, R0.reuse, RZ, !P6 ;  /* 0x000000ff00067207 */ /* 0x040fe40007000000 */
[C---:B------:R-:W-:Y:S02]  /*23d0*/  SEL R10, R0.reuse, RZ, !P5 ;  /* 0x000000ff000a7207 */ /* 0x040fe40006800000 */
[----:B------:R-:W-:Y:S02]  /*23e0*/  SEL R12, R0, RZ, !P4 ;  /* 0x000000ff000c7207 */ /* 0x000fe40006000000 */
[----:B------:R-:W-:Y:S02]  /*23f0*/  ISETP.NE.AND P1, PT, R11, RZ, PT ;  /* 0x000000ff0b00720c */ /* 0x000fe40003f25270 */
[----:B------:R-:W-:-:S02]  /*2400*/  ISETP.NE.AND P0, PT, R13, RZ, PT ;  /* 0x000000ff0d00720c */ /* 0x000fc40003f05270 */
[----:B------:R-:W-:Y:S02]  /*2410*/  ISETP.NE.AND P6, PT, R3, RZ, PT ;  /* 0x000000ff0300720c */ /* 0x000fe40003fc5270 */
[----:B------:R-:W-:Y:S02]  /*2420*/  SEL R0, R0, RZ, !P3 ;  /* 0x000000ff00007207 */ /* 0x000fe40005800000 */
[----:B------:R-:W-:Y:S02]  /*2430*/  SEL R6, R6, RZ, P2 ;  /* 0x000000ff06067207 */ /* 0x000fe40001000000 */
[----:B------:R-:W-:Y:S02]  /*2440*/  SEL R10, R10, RZ, P1 ;  /* 0x000000ff0a0a7207 */ /* 0x000fe40000800000 */
[----:B------:R-:W-:Y:S01]  /*2450*/  SEL R12, R12, RZ, P0 ;  /* 0x000000ff0c0c7207 */ /* 0x000fe20000000000 */
[----:B------:R-:W-:Y:S01]  /*2460*/  IMAD.IADD R6, R9, 0x1, R6 ;  /* 0x0000000109067824 */ /* 0x000fe200078e0206 */
[----:B------:R-:W-:Y:S01]  /*2470*/  SEL R0, R0, RZ, P6 ;  /* 0x000000ff00007207 */ /* 0x000fe20003000000 */
[----:B------:R-:W-:-:S02]  /*2480*/  IMAD.IADD R11, R11, 0x1, R10 ;  /* 0x000000010b0b7824 */ /* 0x000fc400078e020a */
[----:B------:R-:W-:Y:S02]  /*2490*/  IMAD.IADD R9, R13, 0x1, R12 ;  /* 0x000000010d097824 */ /* 0x000fe400078e020c */
[----:B------:R-:W-:Y:S01]  /*24a0*/  IMAD.IADD R0, R3, 0x1, R0 ;  /* 0x0000000103007824 */ /* 0x000fe200078e0200 */
[----:B------:R-:W-:-:S04]  /*24b0*/  PRMT R3, R6, 0x5410, R11 ;  /* 0x0000541006037816 */ /* 0x000fc8000000000b */
[----:B------:R-:W-:Y:S01]  /*24c0*/  PRMT R9, R9, 0x5410, R0 ;  /* 0x0000541009097816 */ /* 0x000fe20000000000 */
[----:B------:R-:W-:Y:S04]  /*24d0*/  STG.E desc[UR4][R4.64+0x400], R3 ;  /* 0x0004000304007986 */ /* 0x000fe8000c101904 */
[----:B------:R-:W-:Y:S01]  /*24e0*/  STG.E desc[UR4][R4.64+0x600], R9 ;  /* 0x0006000904007986 */ /* 0x000fe2000c101904 */
[----:B------:R-:W-:Y:S05]  /*24f0*/  EXIT ;  /* 0x000000000000794d */ /* 0x000fea0003800000 */
.L_x_44066:
        /* <DEDUP_REMOVED lines=16> */
.L_x_55062:


//--------------------- .text._ZN2at6native29vectorized_elementwise_kernelILi4ENS0_13BUnaryFunctorIsssZZZNS0_21remainder_kernel_cudaERNS_18TensorIteratorBaseEENKUlvE_clEvENKUlvE3_clEvEUlssE_EESt5arrayIPcLm2EEEEviT0_T1_ --------------------------
	.section	.text._ZN2at6native29vectorized_elementwise_kernelILi4ENS0_13BUnaryFunctorIsssZZZNS0_21remainder_kernel_cudaERNS_18TensorIteratorBaseEENKUlvE_clEvENKUlvE3_clEvEUlssE_EESt5arrayIPcLm2EEEEviT0_T1_,"ax",@progbits
	.align	128
        .global         _ZN2at6native29vectorized_elementwise_kernelILi4ENS0_13BUnaryFunctorIsssZZZNS0_21remainder_kernel_cudaERNS_18TensorIteratorBaseEENKUlvE_clEvENKUlvE3_clEvEUlssE_EESt5arrayIPcLm2EEEEviT0_T1_
        .type           _ZN2at6native29vectorized_elementwise_kernelILi4ENS0_13BUnaryFunctorIsssZZZNS0_21remainder_kernel_cudaERNS_18TensorIteratorBaseEENKUlvE_clEvENKUlvE3_clEvEUlssE_EESt5arrayIPcLm2EEEEviT0_T1_,@function
        .size           _ZN2at6native29vectorized_elementwise_kernelILi4ENS0_13BUnaryFunctorIsssZZZNS0_21remainder_kernel_cudaERNS_18TensorIteratorBaseEENKUlvE_clEvENKUlvE3_clEvEUlssE_EESt5arrayIPcLm2EEEEviT0_T1_,(.L_x_55063 - _ZN2at6native29vectorized_elementwise_kernelILi4ENS0_13BUnaryFunctorIsssZZZNS0_21remainder_kernel_cudaERNS_18TensorIteratorBaseEENKUlvE_clEvENKUlvE3_clEvEUlssE_EESt5arrayIPcLm2EEEEviT0_T1_)
        .other          _ZN2at6native29vectorized_elementwise_kernelILi4ENS0_13BUnaryFunctorIsssZZZNS0_21remainder_kernel_cudaERNS_18TensorIteratorBaseEENKUlvE_clEvENKUlvE3_clEvEUlssE_EESt5arrayIPcLm2EEEEviT0_T1_,@"STO_CUDA_ENTRY STV_DEFAULT"
_ZN2at6native29vectorized_elementwise_kernelILi4ENS0_13BUnaryFunctorIsssZZZNS0_21remainder_kernel_cudaERNS_18TensorIteratorBaseEENKUlvE_clEvENKUlvE3_clEvEUlssE_EESt5arrayIPcLm2EEEEviT0_T1_:
.text._ZN2at6native29vectorized_elementwise_kernelILi4ENS0_13BUnaryFunctorIsssZZZNS0_21remainder_kernel_cudaERNS_18TensorIteratorBaseEENKUlvE_clEvENKUlvE3_clEvEUlssE_EESt5arrayIPcLm2EEEEviT0_T1_:
        /* <DEDUP_REMOVED lines=100> */
.L_x_44069:
[----:B------:R-:W-:Y:S05]  /*0640*/  BSYNC.RECONVERGENT B0 ;  /* 0x0000000000007941 */ /* 0x000fea0003800200 */
.L_x_44068:
        /* <DEDUP_REMOVED lines=32> */
.L_x_44071:
[----:B------:R-:W-:Y:S05]  /*0850*/  BSYNC.RECONVERGENT B0 ;  /* 0x0000000000007941 */ /* 0x000fea0003800200 */
.L_x_44070:
        /* <DEDUP_REMOVED lines=37> */
.L_x_44073:
[----:B------:R-:W-:Y:S05]  /*0ab0*/  BSYNC.RECONVERGENT B0 ;  /* 0x0000000000007941 */ /* 0x000fea0003800200 */
.L_x_44072:
        /* <DEDUP_REMOVED lines=42> */
.L_x_44075:
[----:B------:R-:W-:Y:S05]  /*0d60*/  BSYNC.RECONVERGENT B0 ;  /* 0x0000000000007941 */ /* 0x000fea0003800200 */
.L_x_44074:
        /* <DEDUP_REMOVED lines=32> */
.L_x_44077:
[----:B------:R-:W-:Y:S05]  /*0f70*/  BSYNC.RECONVERGENT B0 ;  /* 0x0000000000007941 */ /* 0x000fea0003800200 */
.L_x_44076:
        /* <DEDUP_REMOVED lines=32> */
.L_x_44079:
[----:B------:R-:W-:Y:S05]  /*1180*/  BSYNC.RECONVERGENT B0 ;  /* 0x0000000000007941 */ /* 0x000fea0003800200 */
.L_x_44078:
        /* <DEDUP_REMOVED lines=32> */
.L_x_44081:
[----:B------:R-:W-:Y:S05]  /*1390*/  BSYNC.RECONVERGENT B0 ;  /* 0x0000000000007941 */ /* 0x000fea0003800200 */
.L_x_44080:
        /* <DEDUP_REMOVED lines=32> */
.L_x_44083:
[----:B------:R-:W-:Y:S05]  /*15a0*/  BSYNC.RECONVERGENT B0 ;  /* 0x0000000000007941 */ /* 0x000fea0003800200 */
.L_x_44082:
        /* <DEDUP_REMOVED lines=18> */
.L_x_44086:
[----:B------:R-:W-:-:S13]  /*16d0*/  ISETP.GE.U32.AND P0, PT, R9, R7, PT ;  /* 0x000000070900720c */ /* 0x000fda0003f06070 */
[----:B------:R-:W-:Y:S05]  /*16e0*/  @P0 BRA `(.L_x_44088) ;  /* 0x0000000000300947 */ /* 0x000fea0003800000 */
[----:B0-----:R-:W0:Y:S01]  /*16f0*/  LDC.64 R2, c[0x0][0x388] ;  /* 0x0000e200ff027b82 */ /* 0x001e220000000a00 */
[----:B------:R-:W-:Y:S02]  /*1700*/  IMAD.IADD R5, R6, 0x1, R9 ;  /* 0x0000000106057824 */ /* 0x000fe400078e0209 */
[----:B------:R-:W-:Y:S02]  /*1710*/  VIADD R9, R9, 0x80 ;  /* 0x0000008009097836 */ /* 0x000fe40000000000 */
[----:B0-----:R-:W-:-:S05]  /*1720*/  IMAD.WIDE.U32 R2, R5, 0x2, R2 ;  /* 0x0000000205027825 */ /* 0x001fca00078e0002 */
[----:B------:R1:W-:Y:S02]  /*1730*/  STG.E.U16 desc[UR4][R2.64], R17 ;  /* 0x0000001102007986 */ /* 0x0003e4000c101504 */
.L_x_44087:
[----:B------:R-:W-:-:S13]  /*1740*/  ISETP.GE.U32.AND P0, PT, R9, R7, PT ;  /* 0x000000070900720c */ /* 0x000fda0003f06070 */
[----:B------:R-:W-:Y:S05]  /*1750*/  @P0 BRA `(.L_x_44089) ;  /* 0x0000000000340947 */ /* 0x000fea0003800000 */
[----:B01----:R-:W0:Y:S01]  /*1760*/  LDC.64 R2, c[0x0][0x388] ;  /* 0x0000e200ff027b82 */ /* 0x003e220000000a00 */
[----:B------:R-:W-:Y:S02]  /*1770*/  IMAD.IADD R5, R6, 0x1, R9 ;  /* 0x0000000106057824 */ /* 0x000fe400078e0209 */
[----:B------:R-:W-:Y:S02]  /*1780*/  VIADD R9, R9, 0x80 ;  /* 0x0000008009097836 */ /* 0x000fe40000000000 */
[----:B0-----:R-:W-:-:S05]  /*1790*/  IMAD.WIDE.U32 R2, R5, 0x2, R2 ;  /* 0x0000000205027825 */ /* 0x001fca00078e0002 */
[----:B------:R1:W-:Y:S02]  /*17a0*/  STG.E.U16 desc[UR4][R2.64], R12 ;  /* 0x0000000c02007986 */ /* 0x0003e4000c101504 */
.L_x_44088:
        /* <DEDUP_REMOVED lines=8> */
.L_x_44089:
[----:B------:R-:W-:Y:S05]  /*1830*/  BSYNC.RELIABLE B1 ;  /* 0x0000000000017941 */ /* 0x000fea0003800100 */
.L_x_44085:
[----:B------:R-:W-:-:S13]  /*1840*/  ISETP.GE.U32.AND P0, PT, R9, R7, PT ;  /* 0x000000070900720c */ /* 0x000fda0003f06070 */
[----:B012---:R-:W0:Y:S01]  /*1850*/  @!P0 LDC.64 R2, c[0x0][0x388] ;  /* 0x0000e200ff028b82 */ /* 0x007e220000000a00 */
[----:B------:R-:W-:Y:S02]  /*1860*/  @!P0 IMAD.IADD R5, R6, 0x1, R9 ;  /* 0x0000000106058824 */ /* 0x000fe400078e0209 */
[----:B------:R-:W-:Y:S02]  /*1870*/  @!P0 VIADD R9, R9, 0x80 ;  /* 0x0000008009098836 */ /* 0x000fe40000000000 */
[----:B0-----:R-:W-:-:S05]  /*1880*/  @!P0 IMAD.WIDE.U32 R2, R5, 0x2, R2 ;  /* 0x0000000205028825 */ /* 0x001fca00078e0002 */
[----:B------:R2:W-:Y:S02]  /*1890*/  @!P0 STG.E.U16 desc[UR4][R2.64], R10 ;  /* 0x0000000a02008986 */ /* 0x0005e4000c101504 */
.L_x_44090:
[----:B------:R-:W-:Y:S05]  /*18a0*/  BSYNC.RECONVERGENT B0 ;  /* 0x0000000000007941 */ /* 0x000fea0003800200 */
.L_x_44084:
        /* <DEDUP_REMOVED lines=8> */
.L_x_44067:
[----:B------:R-:W0:Y:S01]  /*1930*/  S2R R2, SR_TID.X ;  /* 0x0000000000027919 */ /* 0x000e220000002100 */
[----:B------:R-:W1:Y:S02]  /*1940*/  LDC.64 R4, c[0x0][0x390] ;  /* 0x0000e400ff047b82 */ /* 0x000e640000000a00 */
[----:B-1----:R-:W-:-:S04]  /*1950*/  IMAD.WIDE.U32 R4, R6, 0x2, R4 ;  /* 0x0000000206047825 */ /* 0x002fc800078e0004 */
[----:B0-----:R-:W-:-:S05]  /*1960*/  IMAD.WIDE.U32 R10, R2, 0x8, R4 ;  /* 0x00000008020a7825 */ /* 0x001fca00078e0004 */
[----:B------:R-:W3:Y:S04]  /*1970*/  LDG.E.64 R8, desc[UR4][R10.64] ;  /* 0x000000040a087981 */ /* 0x000ee8000c1e1b00 */
[----:B------:R0:W4:Y:S01]  /*1980*/  LDG.E.64 R4, desc[UR4][R10.64+0x400] ;  /* 0x000400040a047981 */ /* 0x000122000c1e1b00 */
[----:B--2---:R-:W-:-:S04]  /*1990*/  PRMT R7, R0, 0x9910, RZ ;  /* 0x0000991000077816 */ /* 0x004fc800000000ff */
[-C--:B------:R-:W-:Y:S02]  /*19a0*/  IABS R3, R7.reuse ;  /* 0x0000000700037213 */ /* 0x080fe40000000000 */
[----:B------:R-:W-:Y:S02]  /*19b0*/  IABS R16, R7 ;  /* 0x0000000700107213 */ /* 0x000fe40000000000 */
[----:B------:R-:W1:Y:S08]  /*19c0*/  I2F.RP R14, R3 ;  /* 0x00000003000e7306 */ /* 0x000e700000209400 */
[----:B-1----:R-:W1:Y:S02]  /*19d0*/  MUFU.RCP R14, R14 ;  /* 0x0000000e000e7308 */ /* 0x002e640000001000 */
[----:B-1----:R-:W-:-:S02]  /*19e0*/  VIADD R13, R14, 0xffffffe ;  /* 0x0ffffffe0e0d7836 */ /* 0x002fc40000000000 */
[----:B------:R-:W-:-:S04]  /*19f0*/  IMAD.MOV R14, RZ, RZ, -R16 ;  /* 0x000000ffff0e7224 */ /* 0x000fc800078e0a10 */
[----:B------:R-:W1:Y:S02]  /*1a00*/  F2I.FTZ.U32.TRUNC.NTZ R13, R13 ;  /* 0x0000000d000d7305 */ /* 0x000e64000021f000 */
[----:B-1----:R-:W-:-:S04]  /*1a10*/  IMAD.MOV R12, RZ, RZ, -R13 ;  /* 0x000000ffff0c7224 */ /* 0x002fc800078e0a0d */
[----:B0-----:R-:W-:Y:S02]  /*1a20*/  IMAD R11, R12, R3, RZ ;  /* 0x000000030c0b7224 */ /* 0x001fe400078e02ff */
[----:B------:R-:W-:-:S04]  /*1a30*/  IMAD.MOV.U32 R12, RZ, RZ, RZ ;  /* 0x000000ffff0c7224 */ /* 0x000fc800078e00ff */
[----:B------:R-:W-:Y:S01]  /*1a40*/  IMAD.HI.U32 R12, R13, R11, R12 ;  /* 0x0000000b0d0c7227 */ /* 0x000fe200078e000c */
[C---:B---3--:R-:W-:Y:S02]  /*1a50*/  PRMT R10, R8.reuse, 0x9910, RZ ;  /* 0x00009910080a7816 */ /* 0x048fe400000000ff */
[----:B------:R-:W-:Y:S02]  /*1a60*/  PRMT R8, R8, 0xbb32, RZ ;  /* 0x0000bb3208087816 */ /* 0x000fe400000000ff */
[----:B------:R-:W-:Y:S02]  /*1a70*/  IABS R15, R10 ;  /* 0x0000000a000f7213 */ /* 0x000fe40000000000 */
[C---:B------:R-:W-:Y:S02]  /*1a80*/  PRMT R13, R9.reuse, 0x9910, RZ ;  /* 0x00009910090d7816 */ /* 0x040fe400000000ff */
[----:B------:R-:W-:Y:S01]  /*1a90*/  PRMT R9, R9, 0xbb32, RZ ;  /* 0x0000bb3209097816 */ /* 0x000fe200000000ff */
[----:B------:R-:W-:Y:S01]  /*1aa0*/  IMAD.HI.U32 R11, R12, R15, RZ ;  /* 0x0000000f0c0b7227 */ /* 0x000fe200078e00ff */
[----:B------:R-:W-:-:S02]  /*1ab0*/  IABS R17, R8 ;  /* 0x0000000800117213 */ /* 0x000fc40000000000 */
[----:B------:R-:W-:Y:S01]  /*1ac0*/  ISETP.GE.AND P3, PT, R10, RZ, PT ;  /* 0x000000ff0a00720c */ /* 0x000fe20003f66270 */
[----:B------:R-:W-:Y:S01]  /*1ad0*/  IMAD R20, R11, R14, R15 ;  /* 0x0000000e0b147224 */ /* 0x000fe200078e020f */
[----:B------:R-:W-:Y:S01]  /*1ae0*/  IABS R11, R13 ;  /* 0x0000000d000b7213 */ /* 0x000fe20000000000 */
[----:B------:R-:W-:Y:S01]  /*1af0*/  IMAD.MOV.U32 R10, RZ, RZ, R9 ;  /* 0x000000ffff0a7224 */ /* 0x000fe200078e0009 */
[----:B------:R-:W-:Y:S01]  /*1b00*/  ISETP.GE.AND P2, PT, R8, RZ, PT ;  /* 0x000000ff0800720c */ /* 0x000fe20003f46270 */
[C---:B------:R-:W-:Y:S01]  /*1b10*/  IMAD.HI.U32 R9, R12.reuse, R17, RZ ;  /* 0x000000110c097227 */ /* 0x040fe200078e00ff */
[----:B------:R-:W-:Y:S02]  /*1b20*/  ISETP.GT.U32.AND P1, PT, R3, R20, PT ;  /* 0x000000140300720c */ /* 0x000fe40003f24070 */
[----:B------:R-:W-:Y:S01]  /*1b30*/  IABS R8, R10 ;  /* 0x0000000a00087213 */ /* 0x000fe20000000000 */
[----:B------:R-:W-:Y:S01]  /*1b40*/  IMAD R22, R9, R14, R17 ;  /* 0x0000000e09167224 */ /* 0x000fe200078e0211 */
[----:B------:R-:W-:Y:S01]  /*1b50*/  ISETP.GE.AND P6, PT, R13, RZ, PT ;  /* 0x000000ff0d00720c */ /* 0x000fe20003fc6270 */
[----:B------:R-:W-:Y:S01]  /*1b60*/  IMAD.HI.U32 R9, R12, R11, RZ ;  /* 0x0000000b0c097227 */ /* 0x000fe200078e00ff */
[----:B------:R-:W-:-:S02]  /*1b70*/  ISETP.GE.AND P0, PT, R10, RZ, PT ;  /* 0x000000ff0a00720c */ /* 0x000fc40003f06270 */
[----:B------:R-:W-:Y:S01]  /*1b80*/  ISETP.GT.U32.AND P4, PT, R3, R22, PT ;  /* 0x000000160300720c */ /* 0x000fe20003f84070 */
[----:B------:R-:W-:Y:S01]  /*1b90*/  IMAD.MOV.U32 R13, RZ, RZ, R8 ;  /* 0x000000ffff0d7224 */ /* 0x000fe200078e0008 */
[C---:B----4-:R-:W-:Y:S01]  /*1ba0*/  PRMT R8, R4.reuse, 0x9910, RZ ;  /* 0x0000991004087816 */ /* 0x050fe200000000ff */
[----:B------:R-:W-:Y:S01]  /*1bb0*/  IMAD R16, R9, R14, R11 ;  /* 0x0000000e09107224 */ /* 0x000fe200078e020b */
[----:B------:R-:W-:Y:S01]  /*1bc0*/  PRMT R11, R4, 0xbb32, RZ ;  /* 0x0000bb32040b7816 */ /* 0x000fe200000000ff */
[----:B------:R-:W-:Y:S02]  /*1bd0*/  @!P1 IMAD.IADD R20, R20, 0x1, -R3 ;  /* 0x0000000114149824 */ /* 0x000fe400078e0a03 */
[----:B------:R-:W-:Y:S01]  /*1be0*/  IMAD.HI.U32 R9, R12, R13, RZ ;  /* 0x0000000d0c097227 */ /* 0x000fe200078e00ff */
[----:B------:R-:W-:Y:S02]  /*1bf0*/  IABS R19, R11 ;  /* 0x0000000b00137213 */ /* 0x000fe40000000000 */
[----:B------:R-:W-:Y:S01]  /*1c00*/  ISETP.GT.U32.AND P5, PT, R3, R20, PT ;  /* 0x000000140300720c */ /* 0x000fe20003fa4070 */
[----:B------:R-:W-:Y:S01]  /*1c10*/  IMAD R18, R9, R14, R13 ;  /* 0x0000000e09127224 */ /* 0x000fe200078e020d */
[----:B------:R-:W-:Y:S01]  /*1c20*/  PRMT R13, R5, 0xbb32, RZ ;  /* 0x0000bb32050d7816 */ /* 0x000fe200000000ff */
[----:B------:R-:W-:Y:S01]  /*1c30*/  @!P4 IMAD.IADD R22, R22, 0x1, -R3 ;  /* 0x000000011616c824 */ /* 0x000fe200078e0a03 */
[----:B------:R-:W-:Y:S01]  /*1c40*/  ISETP.GT.U32.AND P4, PT, R3, R16, PT ;  /* 0x000000100300720c */ /* 0x000fe20003f84070 */
[----:B------:R-:W-:Y:S01]  /*1c50*/  IMAD.MOV.U32 R4, RZ, RZ, R8 ;  /* 0x000000ffff047224 */ /* 0x000fe200078e0008 */
[----:B------:R-:W-:Y:S01]  /*1c60*/  PRMT R8, R5, 0x9910, RZ ;  /* 0x0000991005087816 */ /* 0x000fe200000000ff */
[----:B------:R-:W-:Y:S01]  /*1c70*/  IMAD.HI.U32 R15, R12, R19, RZ ;  /* 0x000000130c0f7227 */ /* 0x000fe200078e00ff */
[----:B------:R-:W-:-:S02]  /*1c80*/  ISETP.GT.U32.AND P1, PT, R3, R22, PT ;  /* 0x000000160300720c */ /* 0x000fc40003f24070 */
[----:B------:R-:W-:Y:S01]  /*1c90*/  IABS R17, R4 ;  /* 0x0000000400117213 */ /* 0x000fe20000000000 */
[----:B------:R-:W-:Y:S02]  /*1ca0*/  IMAD.MOV.U32 R5, RZ, RZ, R8 ;  /* 0x000000ffff057224 */ /* 0x000fe400078e0008 */
[----:B------:R-:W-:Y:S01]  /*1cb0*/  @!P5 IMAD.IADD R20, R20, 0x1, -R3 ;  /* 0x000000011414d824 */ /* 0x000fe200078e0a03 */
[----:B------:R-:W-:Y:S01]  /*1cc0*/  ISETP.GT.U32.AND P5, PT, R3, R18, PT ;  /* 0x000000120300720c */ /* 0x000fe20003fa4070 */
[----:B------:R-:W-:Y:S01]  /*1cd0*/  IMAD.HI.U32 R9, R12, R17, RZ ;  /* 0x000000110c097227 */ /* 0x000fe200078e00ff */
[----:B------:R-:W-:-:S03]  /*1ce0*/  IABS R21, R5 ;  /* 0x0000000500157213 */ /* 0x000fc60000000000 */
[----:B------:R-:W-:Y:S02]  /*1cf0*/  @!P4 IMAD.IADD R16, R16, 0x1, -R3 ;  /* 0x000000011010c824 */ /* 0x000fe400078e0a03 */
[-C--:B------:R-:W-:Y:S02]  /*1d00*/  IMAD R8, R9, R14.reuse, R17 ;  /* 0x0000000e09087224 */ /* 0x080fe400078e0211 */
[----:B------:R-:W-:Y:S01]  /*1d10*/  IMAD R10, R15, R14, R19 ;  /* 0x0000000e0f0a7224 */ /* 0x000fe200078e0213 */
[----:B------:R-:W-:Y:S01]  /*1d20*/  IABS R19, R13 ;  /* 0x0000000d00137213 */ /* 0x000fe20000000000 */
[----:B------:R-:W-:Y:S01]  /*1d30*/  IMAD.MOV.U32 R17, RZ, RZ, R21 ;  /* 0x000000ffff117224 */ /* 0x000fe200078e0015 */
[----:B------:R-:W-:Y:S01]  /*1d40*/  ISETP.GT.U32.AND P4, PT, R3, R16, PT ;  /* 0x000000100300720c */ /* 0x000fe20003f84070 */
[--C-:B------:R-:W-:Y:S02]  /*1d50*/  @!P5 IMAD.IADD R18, R18, 0x1, -R3.reuse ;  /* 0x000000011212d824 */ /* 0x100fe400078e0a03 */
[----:B------:R-:W-:Y:S01]  /*1d60*/  @!P1 IMAD.IADD R22, R22, 0x1, -R3 ;  /* 0x0000000116169824 */ /* 0x000fe200078e0a03 */
[----:B------:R-:W-:Y:S01]  /*1d70*/  ISETP.NE.AND P1, PT, R7, RZ, PT ;  /* 0x000000ff0700720c */ /* 0x000fe20003f25270 */
[----:B------:R-:W-:Y:S01]  /*1d80*/  IMAD.HI.U32 R9, R12, R17, RZ ;  /* 0x000000110c097227 */ /* 0x000fe200078e00ff */
[----:B------:R-:W-:-:S02]  /*1d90*/  ISETP.GT.U32.AND P5, PT, R3, R18, PT ;  /* 0x000000120300720c */ /* 0x000fc40003fa4070 */
[----:B------:R-:W-:Y:S01]  /*1da0*/  LOP3.LUT R7, RZ, R7, RZ, 0x33, !PT ;  /* 0x00000007ff077212 */ /* 0x000fe200078e33ff */
[----:B------:R-:W-:-:S04]  /*1db0*/  IMAD.HI.U32 R15, R12, R19, RZ ;  /* 0x000000130c0f7227 */ /* 0x000fc800078e00ff */
[----:B------:R-:W-:Y:S01]  /*1dc0*/  @!P2 IMAD.MOV R22, RZ, RZ, -R22 ;  /* 0x000000ffff16a224 */ /* 0x000fe200078e0a16 */
[C---:B------:R-:W-:Y:S01]  /*1dd0*/  ISETP.GT.U32.AND P2, PT, R3.reuse, R8, PT ;  /* 0x000000080300720c */ /* 0x040fe20003f44070 */
[----:B------:R-:W-:Y:S01]  /*1de0*/  @!P3 IMAD.MOV R20, RZ, RZ, -R20 ;  /* 0x000000ffff14b224 */ /* 0x000fe200078e0a14 */
[----:B------:R-:W-:Y:S01]  /*1df0*/  ISETP.GT.U32.AND P3, PT, R3, R10, PT ;  /* 0x0000000a0300720c */ /* 0x000fe20003f64070 */
[-C--:B------:R-:W-:Y:S02]  /*1e00*/  IMAD R12, R9, R14.reuse, R17 ;  /* 0x0000000e090c7224 */ /* 0x080fe400078e0211 */
[----:B------:R-:W-:Y:S01]  /*1e10*/  IMAD R14, R15, R14, R19 ;  /* 0x0000000e0f0e7224 */ /* 0x000fe200078e0213 */
[C---:B------:R-:W-:Y:S01]  /*1e20*/  SEL R15, R7.reuse, R22, !P1 ;  /* 0x00000016070f7207 */ /* 0x040fe20004800000 */
[--C-:B------:R-:W-:Y:S01]  /*1e30*/  @!P4 IMAD.IADD R16, R16, 0x1, -R3.reuse ;  /* 0x000000011010c824 */ /* 0x100fe200078e0a03 */
[----:B------:R-:W-:Y:S01]  /*1e40*/  SEL R9, R7, R20, !P1 ;  /* 0x0000001407097207 */ /* 0x000fe20004800000 */
[--C-:B------:R-:W-:Y:S01]  /*1e50*/  @!P5 IMAD.IADD R18, R18, 0x1, -R3.reuse ;  /* 0x000000011212d824 */ /* 0x100fe200078e0a03 */
[C---:B------:R-:W-:Y:S01]  /*1e60*/  LOP3.LUT R19, R0.reuse, R15, RZ, 0x3c, !PT ;  /* 0x0000000f00137212 */ /* 0x040fe200078e3cff */
[----:B------:R-:W-:Y:S01]  /*1e70*/  @!P6 IMAD.MOV R16, RZ, RZ, -R16 ;  /* 0x000000ffff10e224 */ /* 0x000fe200078e0a10 */
[----:B------:R-:W-:Y:S01]  /*1e80*/  LOP3.LUT R17, R0, R9, RZ, 0x3c, !PT ;  /* 0x0000000900117212 */ /* 0x000fe200078e3cff */
[----:B------:R-:W-:Y:S01]  /*1e90*/  @!P0 IMAD.MOV R18, RZ, RZ, -R18 ;  /* 0x000000ffff128224 */ /* 0x000fe200078e0a12 */
[----:B------:R-:W-:Y:S01]  /*1ea0*/  ISETP.GT.U32.AND P4, PT, R3, R12, PT ;  /* 0x0000000c0300720c */ /* 0x000fe20003f84070 */
[--C-:B------:R-:W-:Y:S01]  /*1eb0*/  @!P2 IMAD.IADD R8, R8, 0x1, -R3.reuse ;  /* 0x000000010808a824 */ /* 0x100fe200078e0a03 */
[----:B------:R-:W-:Y:S01]  /*1ec0*/  PRMT R19, R19, 0x9910, RZ ;  /* 0x0000991013137816 */ /* 0x000fe200000000ff */
[----:B------:R-:W-:Y:S01]  /*1ed0*/  @!P3 IMAD.IADD R10, R10, 0x1, -R3 ;  /* 0x000000010a0ab824 */ /* 0x000fe200078e0a03 */
[----:B------:R-:W-:-:S02]  /*1ee0*/  PRMT R17, R17, 0x9910, RZ ;  /* 0x0000991011117816 */ /* 0x000fc400000000ff */
[----:B------:R-:W-:Y:S02]  /*1ef0*/  ISETP.GT.AND P6, PT, R19, -0x1, PT ;  /* 0xffffffff1300780c */ /* 0x000fe40003fc4270 */
[----:B------:R-:W-:Y:S02]  /*1f00*/  ISETP.GT.AND P5, PT, R17, -0x1, PT ;  /* 0xffffffff1100780c */ /* 0x000fe40003fa4270 */
[C---:B------:R-:W-:Y:S02]  /*1f10*/  SEL R19, R7.reuse, R16, !P1 ;  /* 0x0000001007137207 */ /* 0x040fe40004800000 */
[----:B------:R-:W-:Y:S01]  /*1f20*/  SEL R17, R7, R18, !P1 ;  /* 0x0000001207117207 */ /* 0x000fe20004800000 */
[----:B------:R-:W-:Y:S01]  /*1f30*/  @!P4 IMAD.IADD R12, R12, 0x1, -R3 ;  /* 0x000000010c0cc824 */ /* 0x000fe200078e0a03 */
[----:B------:R-:W-:Y:S02]  /*1f40*/  ISETP.GT.U32.AND P0, PT, R3, R14, PT ;  /* 0x0000000e0300720c */ /* 0x000fe40003f04070 */
[----:B------:R-:W-:-:S02]  /*1f50*/  LOP3.LUT R16, R0, R19, RZ, 0x3c, !PT ;  /* 0x0000001300107212 */ /* 0x000fc400078e3cff */
[----:B------:R-:W-:Y:S02]  /*1f60*/  LOP3.LUT R18, R0, R17, RZ, 0x3c, !PT ;  /* 0x0000001100127212 */ /* 0x000fe400078e3cff */
[C---:B------:R-:W-:Y:S02]  /*1f70*/  ISETP.GT.U32.AND P3, PT, R3.reuse, R8, PT ;  /* 0x000000080300720c */ /* 0x040fe40003f64070 */
[----:B------:R-:W-:Y:S02]  /*1f80*/  ISETP.GT.U32.AND P2, PT, R3, R10, PT ;  /* 0x0000000a0300720c */ /* 0x000fe40003f44070 */
[----:B------:R-:W-:Y:S02]  /*1f90*/  PRMT R20, R16, 0x9910, RZ ;  /* 0x0000991010147816 */ /* 0x000fe400000000ff */
[----:B------:R-:W-:Y:S01]  /*1fa0*/  ISETP.NE.AND P4, PT, R9, RZ, PT ;  /* 0x000000ff0900720c */ /* 0x000fe20003f85270 */
[----:B------:R-:W-:Y:S01]  /*1fb0*/  @!P0 IMAD.IADD R14, R14, 0x1, -R3 ;  /* 0x000000010e0e8824 */ /* 0x000fe200078e0a03 */
[----:B------:R-:W-:-:S02]  /*1fc0*/  PRMT R21, R18, 0x9910, RZ ;  /* 0x0000991012157816 */ /* 0x000fc400000000ff */
[----:B------:R-:W-:Y:S02]  /*1fd0*/  SEL R16, R0, RZ, !P5 ;  /* 0x000000ff00107207 */ /* 0x000fe40006800000 */
[----:B------:R-:W-:Y:S01]  /*1fe0*/  ISETP.NE.AND P5, PT, R15, RZ, PT ;  /* 0x000000ff0f00720c */ /* 0x000fe20003fa5270 */
[--C-:B------:R-:W-:Y:S01]  /*1ff0*/  @!P3 IMAD.IADD R8, R8, 0x1, -R3.reuse ;  /* 0x000000010808b824 */ /* 0x100fe200078e0a03 */
[----:B------:R-:W-:Y:S01]  /*2000*/  SEL R18, R0, RZ, !P6 ;  /* 0x000000ff00127207 */ /* 0x000fe20007000000 */
[----:B------:R-:W-:Y:S01]  /*2010*/  @!P2 IMAD.IADD R10, R10, 0x1, -R3 ;  /* 0x000000010a0aa824 */ /* 0x000fe200078e0a03 */
[----:B------:R-:W-:Y:S02]  /*2020*/  SEL R16, R16, RZ, P4 ;  /* 0x000000ff10107207 */ /* 0x000fe40002000000 */
[----:B------:R-:W-:Y:S02]  /*2030*/  SEL R18, R18, RZ, P5 ;  /* 0x000000ff12127207 */ /* 0x000fe40002800000 */
[----:B------:R-:W-:Y:S01]  /*2040*/  ISETP.GT.AND P4, PT, R20, -0x1, PT ;  /* 0xffffffff1400780c */ /* 0x000fe20003f84270 */
[----:B------:R-:W-:Y:S01]  /*2050*/  IMAD.IADD R9, R9, 0x1, R16 ;  /* 0x0000000109097824 */ /* 0x000fe200078e0210 */
[----:B------:R-:W-:Y:S01]  /*2060*/  ISETP.GT.AND P5, PT, R21, -0x1, PT ;  /* 0xffffffff1500780c */ /* 0x000fe20003fa4270 */
[----:B------:R-:W-:Y:S01]  /*2070*/  IMAD.IADD R16, R15, 0x1, R18 ;  /* 0x000000010f107824 */ /* 0x000fe200078e0212 */
[----:B------:R-:W-:-:S02]  /*2080*/  ISETP.NE.AND P2, PT, R19, RZ, PT ;  /* 0x000000ff1300720c */ /* 0x000fc40003f45270 */
[C---:B------:R-:W-:Y:S02]  /*2090*/  SEL R15, R0.reuse, RZ, !P4 ;  /* 0x000000ff000f7207 */ /* 0x040fe40006000000 */
[----:B------:R-:W-:Y:S02]  /*20a0*/  ISETP.NE.AND P3, PT, R17, RZ, PT ;  /* 0x000000ff1100720c */ /* 0x000fe40003f65270 */
[----:B------:R-:W-:Y:S02]  /*20b0*/  SEL R18, R0, RZ, !P5 ;  /* 0x000000ff00127207 */ /* 0x000fe40006800000 */
[C---:B------:R-:W-:Y:S02]  /*20c0*/  ISETP.GT.U32.AND P0, PT, R3.reuse, R12, PT ;  /* 0x0000000c0300720c */ /* 0x040fe40003f04070 */
[----:B------:R-:W-:Y:S02]  /*20d0*/  ISETP.GT.U32.AND P6, PT, R3, R14, PT ;  /* 0x0000000e0300720c */ /* 0x000fe40003fc4070 */
[----:B------:R-:W-:-:S02]  /*20e0*/  ISETP.GE.AND P4, PT, R4, RZ, PT ;  /* 0x000000ff0400720c */ /* 0x000fc40003f86270 */
[----:B------:R-:W-:Y:S02]  /*20f0*/  SEL R4, R15, RZ, P2 ;  /* 0x000000ff0f047207 */ /* 0x000fe40001000000 */
[----:B------:R-:W-:Y:S02]  /*2100*/  SEL R18, R18, RZ, P3 ;  /* 0x000000ff12127207 */ /* 0x000fe40001800000 */
[----:B------:R-:W-:Y:S01]  /*2110*/  ISETP.GE.AND P2, PT, R11, RZ, PT ;  /* 0x000000ff0b00720c */ /* 0x000fe20003f46270 */
[----:B------:R-:W-:Y:S01]  /*2120*/  IMAD.IADD R19, R19, 0x1, R4 ;  /* 0x0000000113137824 */ /* 0x000fe200078e0204 */
[----:B------:R-:W-:Y:S01]  /*2130*/  ISETP.GE.AND P3, PT, R5, RZ, PT ;  /* 0x000000ff0500720c */ /* 0x000fe20003f66270 */
[--C-:B------:R-:W-:Y:S01]  /*2140*/  @!P0 IMAD.IADD R12, R12, 0x1, -R3.reuse ;  /* 0x000000010c0c8824 */ /* 0x100fe200078e0a03 */
[----:B------:R-:W-:Y:S01]  /*2150*/  ISETP.GE.AND P5, PT, R13, RZ, PT ;  /* 0x000000ff0d00720c */ /* 0x000fe20003fa6270 */
[----:B------:R-:W0:Y:S01]  /*2160*/  LDC.64 R4, c[0x0][0x388] ;  /* 0x0000e200ff047b82 */ /* 0x000e220000000a00 */
[----:B------:R-:W-:Y:S01]  /*2170*/  @!P6 IMAD.IADD R14, R14, 0x1, -R3 ;  /* 0x000000010e0ee824 */ /* 0x000fe200078e0a03 */
[----:B------:R-:W-:Y:S01]  /*2180*/  PRMT R16, R9, 0x5410, R16 ;  /* 0x0000541009107816 */ /* 0x000fe20000000010 */
[----:B------:R-:W-:-:S02]  /*2190*/  @!P4 IMAD.MOV R8, RZ, RZ, -R8 ;  /* 0x000000ffff08c224 */ /* 0x000fc400078e0a08 */
[----:B------:R-:W-:-:S03]  /*21a0*/  IMAD.IADD R18, R17, 0x1, R18 ;  /* 0x0000000111127824 */ /* 0x000fc600078e0212 */
[----:B------:R-:W-:Y:S01]  /*21b0*/  @!P2 IMAD.MOV R10, RZ, RZ, -R10 ;  /* 0x000000ffff0aa224 */ /* 0x000fe200078e0a0a */
[----:B------:R-:W-:Y:S01]  /*21c0*/  SEL R3, R7, R8, !P1 ;  /* 0x0000000807037207 */ /* 0x000fe20004800000 */
[----:B------:R-:W-:Y:S01]  /*21d0*/  @!P3 IMAD.MOV R12, RZ, RZ, -R12 ;  /* 0x000000ffff0cb224 */ /* 0x000fe200078e0a0c */
[----:B------:R-:W-:Y:S01]  /*21e0*/  PRMT R17, R19, 0x5410, R18 ;  /* 0x0000541013117816 */ /* 0x000fe20000000012 */
[----:B------:R-:W-:Y:S01]  /*21f0*/  @!P5 IMAD.MOV R14, RZ, RZ, -R14 ;  /* 0x000000ffff0ed224 */ /* 0x000fe200078e0a0e */
[C---:B------:R-:W-:Y:S02]  /*2200*/  SEL R11, R7.reuse, R10, !P1 ;  /* 0x0000000a070b7207 */ /* 0x040fe40004800000 */
[C---:B------:R-:W-:Y:S02]  /*2210*/  SEL R13, R7.reuse, R12, !P1 ;  /* 0x0000000c070d7207 */ /* 0x040fe40004800000 */
[----:B------:R-:W-:Y:S02]  /*2220*/  SEL R7, R7, R14, !P1 ;  /* 0x0000000e07077207 */ /* 0x000fe40004800000 */
[----:B------:R-:W-:-:S02]  /*2230*/  LOP3.LUT R8, R0, R3, RZ, 0x3c, !PT ;  /* 0x0000000300087212 */ /* 0x000fc400078e3cff */
[C---:B------:R-:W-:Y:S02]  /*2240*/  LOP3.LUT R10, R0.reuse, R11, RZ, 0x3c, !PT ;  /* 0x0000000b000a7212 */ /* 0x040fe400078e3cff */
[----:B------:R-:W-:Y:S01]  /*2250*/  LOP3.LUT R12, R0, R13, RZ, 0x3c, !PT ;  /* 0x0000000d000c7212 */ /* 0x000fe200078e3cff */
[----:B0-----:R-:W-:Y:S01]  /*2260*/  IMAD.WIDE.U32 R4, R6, 0x2, R4 ;  /* 0x0000000206047825 */ /* 0x001fe200078e0004 */
[----:B------:R-:W-:Y:S02]  /*2270*/  LOP3.LUT R14, R0, R7, RZ, 0x3c, !PT ;  /* 0x00000007000e7212 */ /* 0x000fe400078e3cff */
[----:B------:R-:W-:Y:S02]  /*2280*/  PRMT R8, R8, 0x9910, RZ ;  /* 0x0000991008087816 */ /* 0x000fe400000000ff */
[----:B------:R-:W-:Y:S01]  /*2290*/  PRMT R10, R10, 0x9910, RZ ;  /* 0x000099100a0a7816 */ /* 0x000fe200000000ff */
[----:B------:R-:W-:Y:S01]  /*22a0*/  IMAD.WIDE.U32 R4, R2, 0x8, R4 ;  /* 0x0000000802047825 */ /* 0x000fe200078e0004 */
[----:B------:R-:W-:-:S02]  /*22b0*/  PRMT R12, R12, 0x9910, RZ ;  /* 0x000099100c0c7816 */ /* 0x000fc400000000ff */
[----:B------:R-:W-:Y:S02]  /*22c0*/  PRMT R14, R14, 0x9910, RZ ;  /* 0x000099100e0e7816 */ /* 0x000fe400000000ff */
[----:B------:R-:W-:Y:S01]  /*22d0*/  ISETP.GT.AND P6, PT, R8, -0x1, PT ;  /* 0xffffffff0800780c */ /* 0x000fe20003fc4270 */
[----:B------:R-:W-:Y:S01]  /*22e0*/  STG.E.64 desc[UR4][R4.64], R16 ;  /* 0x0000001004007986 */ /* 0x000fe2000c101b04 */
[----:B------:R-:W-:Y:S02]  /*22f0*/  ISETP.GT.AND P5, PT, R10, -0x1, PT ;  /* 0xffffffff0a00780c */ /* 0x000fe40003fa4270 */
[----:B------:R-:W-:Y:S02]  /*2300*/  ISETP.GT.AND P4, PT, R12, -0x1, PT ;  /* 0xffffffff0c00780c */ /* 0x000fe40003f84270 */
[----:B------:R-:W-:Y:S02]  /*2310*/  ISETP.GT.AND P3, PT, R14, -0x1, PT ;  /* 0xffffffff0e00780c */ /* 0x000fe40003f64270 */
[----:B------:R-:W-:-:S02]  /*2320*/  ISETP.NE.AND P2, PT, R3, RZ, PT ;  /* 0x000000ff0300720c */ /* 0x000fc40003f45270 */
[C---:B------:R-:W-:Y:S02]  /*2330*/  SEL R6, R0.reuse, RZ, !P6 ;  /* 0x000000ff00067207 */ /* 0x040fe40007000000 */
[C---:B------:R-:W-:Y:S02]  /*2340*/  SEL R8, R0.reuse, RZ, !P5 ;  /* 0x000000ff00087207 */ /* 0x040fe40006800000 */
[----:B------:R-:W-:Y:S02]  /*2350*/  SEL R10, R0, RZ, !P4 ;  /* 0x000000ff000a7207 */ /* 0x000fe40006000000 */
[----:B------:R-:W-:Y:S02]  /*2360*/  ISETP.NE.AND P1, PT, R11, RZ, PT ;  /* 0x000000ff0b00720c */ /* 0x000fe40003f25270 */
[----:B------:R-:W-:Y:S02]  /*2370*/  ISETP.NE.AND P0, PT, R13, RZ, PT ;  /* 0x000000ff0d00720c */ /* 0x000fe40003f05270 */
[----:B------:R-:W-:-:S02]  /*2380*/  ISETP.NE.AND P6, PT, R7, RZ, PT ;  /* 0x000000ff0700720c */ /* 0x000fc40003fc5270 */
[----:B------:R-:W-:Y:S02]  /*2390*/  SEL R0, R0, RZ, !P3 ;  /* 0x000000ff00007207 */ /* 0x000fe40005800000 */
[----:B------:R-:W-:Y:S02]  /*23a0*/  SEL R6, R6, RZ, P2 ;  /* 0x000000ff06067207 */ /* 0x000fe40001000000 */
[----:B------:R-:W-:Y:S02]  /*23b0*/  SEL R8, R8, RZ, P1 ;  /* 0x000000ff08087207 */ /* 0x000fe40000800000 */
[----:B------:R-:W-:Y:S01]  /*23c0*/  SEL R10, R10, RZ, P0 ;  /* 0x000000ff0a0a7207 */ /* 0x000fe20000000000 */
[----:B------:R-:W-:Y:S01]  /*23d0*/  IMAD.IADD R6, R3, 0x1, R6 ;  /* 0x0000000103067824 */ /* 0x000fe200078e0206 */
[----:B------:R-:W-:Y:S01]  /*23e0*/  SEL R0, R0, RZ, P6 ;  /* 0x000000ff00007207 */ /* 0x000fe20003000000 */
[----:B------:R-:W-:Y:S02]  /*23f0*/  IMAD.IADD R11, R11, 0x1, R8 ;  /* 0x000000010b0b7824 */ /* 0x000fe400078e0208 */
[----:B------:R-:W-:-:S02]  /*2400*/  IMAD.IADD R3, R13, 0x1, R10 ;  /* 0x000000010d037824 */ /* 0x000fc400078e020a */
[----:B------:R-:W-:Y:S01]  /*2410*/  IMAD.IADD R0, R7, 0x1, R0 ;  /* 0x0000000107007824 */ /* 0x000fe200078e0200 */
[----:B------:R-:W-:-:S04]  /*2420*/  PRMT R2, R6, 0x5410, R11 ;  /* 0x0000541006027816 */ /* 0x000fc8000000000b */
[----:B------:R-:W-:-:S05]  /*2430*/  PRMT R3, R3, 0x5410, R0 ;  /* 0x0000541003037816 */ /* 0x000fca0000000000 */
[----:B------:R-:W-:Y:S01]  /*2440*/  STG.E.64 desc[UR4][R4.64+0x400], R2 ;  /* 0x0004000204007986 */ /* 0x000fe2000c101b04 */
[----:B------:R-:W-:Y:S05]  /*2450*/  EXIT ;  /* 0x000000000000794d */ /* 0x000fea0003800000 */
.L_x_44091:
        /* <DEDUP_REMOVED lines=10> */
.L_x_55063:


//--------------------- .text._ZN2at6native29vectorized_elementwise_kernelILi8ENS0_13BUnaryFunctorIsssZZZNS0_21remainder_kernel_cudaERNS_18TensorIteratorBaseEENKUlvE_clEvENKUlvE3_clEvEUlssE_EESt5arrayIPcLm2EEEEviT0_T1_ --------------------------
	.section	.text._ZN2at6native29vectorized_elementwise_kernelILi8ENS0_13BUnaryFunctorIsssZZZNS0_21remainder_kernel_cudaERNS_18TensorIteratorBaseEENKUlvE_clEvENKUlvE3_clEvEUlssE_EESt5arrayIPcLm2EEEEviT0_T1_,"ax",@progbits
	.align	128
        .global         _ZN2at6native29vectorized_elementwise_kernelILi8ENS0_13BUnaryFunctorIsssZZZNS0_21remainder_kernel_cudaERNS_18TensorIteratorBaseEENKUlvE_clEvENKUlvE3_clEvEUlssE_EESt5arrayIPcLm2EEEEviT0_T1_
        .type           _ZN2at6native29vectorized_elementwise_kernelILi8ENS0_13BUnaryFunctorIsssZZZNS0_21remainder_kernel_cudaERNS_18TensorIteratorBaseEENKUlvE_clEvENKUlvE3_clEvEUlssE_EESt5arrayIPcLm2EEEEviT0_T1_,@function
        .size           _ZN2at6native29vectorized_elementwise_kernelILi8ENS0_13BUnaryFunctorIsssZZZNS0_21remainder_kernel_cudaERNS_18TensorIteratorBaseEENKUlvE_clEvENKUlvE3_clEvEUlssE_EESt5arrayIPcLm2EEEEviT0_T1_,(.L_x_55064 - _ZN2at6native29vectorized_elementwise_kernelILi8ENS0_13BUnaryFunctorIsssZZZNS0_21remainder_kernel_cudaERNS_18TensorIteratorBaseEENKUlvE_clEvENKUlvE3_clEvEUlssE_EESt5arrayIPcLm2EEEEviT0_T1_)
        .other          _ZN2at6native29vectorized_elementwise_kernelILi8ENS0_13BUnaryFunctorIsssZZZNS0_21remainder_kernel_cudaERNS_18TensorIteratorBaseEENKUlvE_clEvENKUlvE3_clEvEUlssE_EESt5arrayIPcLm2EEEEviT0_T1_,@"STO_CUDA_ENTRY STV_DEFAULT"
_ZN2at6native29vectorized_elementwise_kernelILi8ENS0_13BUnaryFunctorIsssZZZNS0_21remainder_kernel_cudaERNS_18TensorIteratorBaseEENKUlvE_clEvENKUlvE3_clEvEUlssE_EESt5arrayIPcLm2EEEEviT0_T1_:
.text._ZN2at6native29vectorized_elementwise_kernelILi8ENS0_13BUnaryFunctorIsssZZZNS0_21remainder_kernel_cudaERNS_18TensorIteratorBaseEENKUlvE_clEvENKUlvE3_clEvEUlssE_EESt5arrayIPcLm2EEEEviT0_T1_:
        /* <DEDUP_REMOVED lines=100> */
.L_x_44094:
[----:B------:R-:W-:Y:S05]  /*0640*/  BSYNC.RECONVERGENT B0 ;  /* 0x0000000000007941 */ /* 0x000fea0003800200 */
.L_x_44093:
        /* <DEDUP_REMOVED lines=32> */
.L_x_44096:
[----:B------:R-:W-:Y:S05]  /*0850*/  BSYNC.RECONVERGENT B0 ;  /* 0x0000000000007941 */ /* 0x000fea0003800200 */
.L_x_44095:
        /* <DEDUP_REMOVED lines=37> */
.L_x_44098:
[----:B------:R-:W-:Y:S05]  /*0ab0*/  BSYNC.RECONVERGENT B0 ;  /* 0x0000000000007941 */ /* 0x000fea0003800200 */
.L_x_44097:
        /* <DEDUP_REMOVED lines=42> */
.L_x_44100:
[----:B------:R-:W-:Y:S05]  /*0d60*/  BSYNC.RECONVERGENT B0 ;  /* 0x0000000000007941 */ /* 0x000fea0003800200 */
.L_x_44099:
        /* <DEDUP_REMOVED lines=32> */
.L_x_44102:
[----:B------:R-:W-:Y:S05]  /*0f70*/  BSYNC.RECONVERGENT B0 ;  /* 0x0000000000007941 */ /* 0x000fea0003800200 */
.L_x_44101:
        /* <DEDUP_REMOVED lines=32> */
.L_x_44104:
[----:B------:R-:W-:Y:S05]  /*1180*/  BSYNC.RECONVERGENT B0 ;  /* 0x0000000000007941 */ /* 0x000fea0003800200 */
.L_x_44103:
        /* <DEDUP_REMOVED lines=32> */
.L_x_44106:
[----:B------:R-:W-:Y:S05]  /*1390*/  BSYNC.RECONVERGENT B0 ;  /* 0x0000000000007941 */ /* 0x000fea0003800200 */
.L_x_44105:
        /* <DEDUP_REMOVED lines=32> */
.L_x_44108:
[----:B------:R-:W-:Y:S05]  /*15a0*/  BSYNC.RECONVERGENT B0 ;  /* 0x0000000000007941 */ /* 0x000fea0003800200 */
.L_x_44107:
        /* <DEDUP_REMOVED lines=18> */
.L_x_44111:
[----:B------:R-:W-:-:S13]  /*16d0*/  ISETP.GE.U32.AND P0, PT, R9, R7, PT ;  /* 0x000000070900720c */ /* 0x000fda0003f06070 */
[----:B------:R-:W-:Y:S05]  /*16e0*/  @P0 BRA `(.L_x_44113) ;  /* 0x0000000000300947 */ /* 0x000fea0003800000 */
[----:B0-----:R-:W0:Y:S01]  /*16f0*/  LDC.64 R2, c[0x0][0x388] ;  /* 0x0000e200ff027b82 */ /* 0x001e220000000a00 */
[----:B------:R-:W-:Y:S02]  /*1700*/  IMAD.IADD R5, R6, 0x1, R9 ;  /* 0x0000000106057824 */ /* 0x000fe400078e0209 */
[----:B------:R-:W-:Y:S02]  /*1710*/  VIADD R9, R9, 0x80 ;  /* 0x0000008009097836 */ /* 0x000fe40000000000 */
[----:B0-----:R-:W-:-:S05]  /*1720*/  IMAD.WIDE.U32 R2, R5, 0x2, R2 ;  /* 0x0000000205027825 */ /* 0x001fca00078e0002 */
[----:B------:R1:W-:Y:S02]  /*1730*/  STG.E.U16 desc[UR4][R2.64], R17 ;  /* 0x0000001102007986 */ /* 0x0003e4000c101504 */
.L_x_44112:
[----:B------:R-:W-:-:S13]  /*1740*/  ISETP.GE.U32.AND P0, PT, R9, R7, PT ;  /* 0x000000070900720c */ /* 0x000fda0003f06070 */
[----:B------:R-:W-:Y:S05]  /*1750*/  @P0 BRA `(.L_x_44114) ;  /* 0x0000000000340947 */ /* 0x000fea0003800000 */
[----:B01----:R-:W0:Y:S01]  /*1760*/  LDC.64 R2, c[0x0][0x388] ;  /* 0x0000e200ff027b82 */ /* 0x003e220000000a00 */
[----:B------:R-:W-:Y:S02]  /*1770*/  IMAD.IADD R5, R6, 0x1, R9 ;  /* 0x0000000106057824 */ /* 0x000fe400078e0209 */
[----:B------:R-:W-:Y:S02]  /*1780*/  VIADD R9, R9, 0x80 ;  /* 0x0000008009097836 */ /* 0x000fe40000000000 */
[----:B0-----:R-:W-:-:S05]  /*1790*/  IMAD.WIDE.U32 R2, R5, 0x2, R2 ;  /* 0x0000000205027825 */ /* 0x001fca00078e0002 */
[----:B------:R1:W-:Y:S02]  /*17a0*/  STG.E.U16 desc[UR4][R2.64], R12 ;  /* 0x0000000c02007986 */ /* 0x0003e4000c101504 */
.L_x_44113:
        /* <DEDUP_REMOVED lines=8> */
.L_x_44114:
[----:B------:R-:W-:Y:S05]  /*1830*/  BSYNC.RELIABLE B1 ;  /* 0x0000000000017941 */ /* 0x000fea0003800100 */
.L_x_44110:
[----:B------:R-:W-:-:S13]  /*1840*/  ISETP.GE.U32.AND P0, PT, R9, R7, PT ;  /* 0x000000070900720c */ /* 0x000fda0003f06070 */
[----:B012---:R-:W0:Y:S01]  /*1850*/  @!P0 LDC.64 R2, c[0x0][0x388] ;  /* 0x0000e200ff028b82 */ /* 0x007e220000000a00 */
[----:B------:R-:W-:Y:S02]  /*1860*/  @!P0 IMAD.IADD R5, R6, 0x1, R9 ;  /* 0x0000000106058824 */ /* 0x000fe400078e0209 */
[----:B------:R-:W-:Y:S02]  /*1870*/  @!P0 VIADD R9, R9, 0x80 ;  /* 0x0000008009098836 */ /* 0x000fe40000000000 */
[----:B0-----:R-:W-:-:S05]  /*1880*/  @!P0 IMAD.WIDE.U32 R2, R5, 0x2, R2 ;  /* 0x0000000205028825 */ /* 0x001fca00078e0002 */
[----:B------:R2:W-:Y:S02]  /*1890*/  @!P0 STG.E.U16 desc[UR4][R2.64], R10 ;  /* 0x0000000a02008986 */ /* 0x0005e4000c101504 */
.L_x_44115:
[----:B------:R-:W-:Y:S05]  /*18a0*/  BSYNC.RECONVERGENT B0 ;  /* 0x0000000000007941 */ /* 0x000fea0003800200 */
.L_x_44109:
        /* <DEDUP_REMOVED lines=8> */
.L_x_44092:
[----:B------:R-:W0:Y:S01]  /*1930*/  S2R R2, SR_TID.X ;  /* 0x0000000000027919 */ /* 0x000e220000002100 */
[----:B------:R-:W1:Y:S02]  /*1940*/  LDC.64 R4, c[0x0][0x390] ;  /* 0x0000e400ff047b82 */ /* 0x000e640000000a00 */
[----:B-1----:R-:W-:-:S04]  /*1950*/  IMAD.WIDE.U32 R4, R6, 0x2, R4 ;  /* 0x0000000206047825 */ /* 0x002fc800078e0004 */
[----:B0-----:R-:W-:-:S06]  /*1960*/  IMAD.WIDE.U32 R8, R2, 0x10, R4 ;  /* 0x0000001002087825 */ /* 0x001fcc00078e0004 */
[----:B------:R-:W3:Y:S01]  /*1970*/  LDG.E.128 R8, desc[UR4][R8.64] ;  /* 0x0000000408087981 */ /* 0x000ee2000c1e1d00 */
[----:B--2---:R-:W-:-:S04]  /*1980*/  PRMT R4, R0, 0x9910, RZ ;  /* 0x0000991000047816 */ /* 0x004fc800000000ff */
[-C--:B------:R-:W-:Y:S02]  /*1990*/  IABS R5, R4.reuse ;  /* 0x0000000400057213 */ /* 0x080fe40000000000 */
[----:B------:R-:W-:Y:S02]  /*19a0*/  IABS R15, R4 ;  /* 0x00000004000f7213 */ /* 0x000fe40000000000 */
[----:B------:R-:W0:Y:S03]  /*19b0*/  I2F.RP R7, R5 ;  /* 0x0000000500077306 */ /* 0x000e260000209400 */
[----:B------:R-:W-:-:S05]  /*19c0*/  IMAD.MOV R16, RZ, RZ, -R15 ;  /* 0x000000ffff107224 */ /* 0x000fca00078e0a0f */
[----:B0-----:R-:W0:Y:S02]  /*19d0*/  MUFU.RCP R7, R7 ;  /* 0x0000000700077308 */ /* 0x001e240000001000 */
[----:B0-----:R-:W-:-:S06]  /*19e0*/  VIADD R12, R7, 0xffffffe ;  /* 0x0ffffffe070c7836 */ /* 0x001fcc0000000000 */
[----:B------:R0:W1:Y:S02]  /*19f0*/  F2I.FTZ.U32.TRUNC.NTZ R13, R12 ;  /* 0x0000000c000d7305 */ /* 0x000064000021f000 */
[----:B0-----:R-:W-:Y:S02]  /*1a00*/  IMAD.MOV.U32 R12, RZ, RZ, RZ ;  /* 0x000000ffff0c7224 */ /* 0x001fe400078e00ff */
[----:B-1----:R-:W-:-:S04]  /*1a10*/  IMAD.MOV R14, RZ, RZ, -R13 ;  /* 0x000000ffff0e7224 */ /* 0x002fc800078e0a0d */
[----:B------:R-:W-:-:S04]  /*1a20*/  IMAD R3, R14, R5, RZ ;  /* 0x000000050e037224 */ /* 0x000fc800078e02ff */
[----:B------:R-:W-:Y:S01]  /*1a30*/  IMAD.HI.U32 R3, R13, R3, R12 ;  /* 0x000000030d037227 */ /* 0x000fe200078e000c */
[C---:B---3--:R-:W-:Y:S02]  /*1a40*/  PRMT R14, R8.reuse, 0x9910, RZ ;  /* 0x00009910080e7816 */ /* 0x048fe400000000ff */
[----:B------:R-:W-:Y:S02]  /*1a50*/  PRMT R12, R8, 0xbb32, RZ ;  /* 0x0000bb32080c7816 */ /* 0x000fe400000000ff */
[C---:B------:R-:W-:Y:S02]  /*1a60*/  PRMT R8, R9.reuse, 0x9910, RZ ;  /* 0x0000991009087816 */ /* 0x040fe400000000ff */
[----:B------:R-:W-:Y:S02]  /*1a70*/  PRMT R7, R9, 0xbb32, RZ ;  /* 0x0000bb3209077816 */ /* 0x000fe400000000ff */
[C---:B------:R-:W-:Y:S02]  /*1a80*/  PRMT R9, R10.reuse, 0x9910, RZ ;  /* 0x000099100a097816 */ /* 0x040fe400000000ff */
[----:B------:R-:W-:Y:S01]  /*1a90*/  PRMT R13, R10, 0xbb32, RZ ;  /* 0x0000bb320a0d7816 */ /* 0x000fe200000000ff */
[----:B------:R-:W-:Y:S01]  /*1aa0*/  IMAD.MOV.U32 R10, RZ, RZ, R14 ;  /* 0x000000ffff0a7224 */ /* 0x000fe200078e000e */
[----:B------:R-:W-:-:S02]  /*1ab0*/  IABS R20, R12 ;  /* 0x0000000c00147213 */ /* 0x000fc40000000000 */
[----:B------:R-:W-:Y:S02]  /*1ac0*/  PRMT R15, R11, 0x9910, RZ ;  /* 0x000099100b0f7816 */ /* 0x000fe400000000ff */
[----:B------:R-:W-:Y:S01]  /*1ad0*/  IABS R18, R10 ;  /* 0x0000000a00127213 */ /* 0x000fe20000000000 */
[----:B------:R-:W-:Y:S01]  /*1ae0*/  IMAD.HI.U32 R14, R3, R20, RZ ;  /* 0x00000014030e7227 */ /* 0x000fe200078e00ff */
[----:B------:R-:W-:Y:S02]  /*1af0*/  PRMT R17, R11, 0xbb32, RZ ;  /* 0x0000bb320b117816 */ /* 0x000fe400000000ff */
[----:B------:R-:W-:Y:S01]  /*1b00*/  IABS R22, R8 ;  /* 0x0000000800167213 */ /* 0x000fe20000000000 */
[----:B------:R-:W-:Y:S01]  /*1b10*/  IMAD.MOV.U32 R11, RZ, RZ, R16 ;  /* 0x000000ffff0b7224 */ /* 0x000fe200078e0010 */
[----:B------:R-:W-:Y:S01]  /*1b20*/  IABS R26, R9 ;  /* 0x00000009001a7213 */ /* 0x000fe20000000000 */
[----:B------:R-:W-:Y:S01]  /*1b30*/  IMAD.HI.U32 R16, R3, R18, RZ ;  /* 0x0000001203107227 */ /* 0x000fe200078e00ff */
[----:B------:R-:W-:-:S02]  /*1b40*/  IABS R24, R7 ;  /* 0x0000000700187213 */ /* 0x000fc40000000000 */
[----:B------:R-:W-:Y:S01]  /*1b50*/  IABS R21, R15 ;  /* 0x0000000f00157213 */ /* 0x000fe20000000000 */
[----:B------:R-:W-:Y:S01]  /*1b60*/  IMAD R16, R16, R11, R18 ;  /* 0x0000000b10107224 */ /* 0x000fe200078e0212 */
[----:B------:R-:W-:Y:S01]  /*1b70*/  IABS R28, R13 ;  /* 0x0000000d001c7213 */ /* 0x000fe20000000000 */
[----:B------:R-:W-:Y:S02]  /*1b80*/  IMAD R14, R14, R11, R20 ;  /* 0x0000000b0e0e7224 */ /* 0x000fe400078e0214 */
[----:B------:R-:W-:Y:S01]  /*1b90*/  IMAD.HI.U32 R18, R3, R22, RZ ;  /* 0x0000001603127227 */ /* 0x000fe200078e00ff */
[C---:B------:R-:W-:Y:S02]  /*1ba0*/  ISETP.GT.U32.AND P2, PT, R5.reuse, R16, PT ;  /* 0x000000100500720c */ /* 0x040fe40003f44070 */
[----:B------:R-:W-:Y:S01]  /*1bb0*/  ISETP.GT.U32.AND P3, PT, R5, R14, PT ;  /* 0x0000000e0500720c */ /* 0x000fe20003f64070 */
[----:B------:R-:W-:-:S04]  /*1bc0*/  IMAD.HI.U32 R19, R3, R26, RZ ;  /* 0x0000001a03137227 */ /* 0x000fc800078e00ff */
[----:B------:R-:W-:-:S04]  /*1bd0*/  IMAD.HI.U32 R20, R3, R24, RZ ;  /* 0x0000001803147227 */ /* 0x000fc800078e00ff */
[-C--:B------:R-:W-:Y:S02]  /*1be0*/  IMAD R18, R18, R11.reuse, R22 ;  /* 0x0000000b12127224 */ /* 0x080fe400078e0216 */
[-C--:B------:R-:W-:Y:S02]  /*1bf0*/  IMAD R26, R19, R11.reuse, R26 ;  /* 0x0000000b131a7224 */ /* 0x080fe400078e021a */
[----:B------:R-:W-:Y:S01]  /*1c00*/  IMAD R20, R20, R11, R24 ;  /* 0x0000000b14147224 */ /* 0x000fe200078e0218 */
[----:B------:R-:W-:Y:S01]  /*1c10*/  ISETP.GT.U32.AND P4, PT, R5, R18, PT ;  /* 0x000000120500720c */ /* 0x000fe20003f84070 */
[----:B------:R-:W-:Y:S01]  /*1c20*/  IMAD.MOV.U32 R19, RZ, RZ, R21 ;  /* 0x000000ffff137224 */ /* 0x000fe200078e0015 */
[----:B------:R-:W-:Y:S01]  /*1c30*/  IABS R21, R17 ;  /* 0x0000001100157213 */ /* 0x000fe20000000000 */
[----:B------:R-:W-:Y:S01]  /*1c40*/  IMAD.HI.U32 R24, R3, R28, RZ ;  /* 0x0000001c03187227 */ /* 0x000fe200078e00ff */
[C---:B------:R-:W-:Y:S02]  /*1c50*/  ISETP.GT.U32.AND P0, PT, R5.reuse, R26, PT ;  /* 0x0000001a0500720c */ /* 0x040fe40003f04070 */
[----:B------:R-:W-:Y:S01]  /*1c60*/  ISETP.GT.U32.AND P5, PT, R5, R20, PT ;  /* 0x000000140500720c */ /* 0x000fe20003fa4070 */
[----:B------:R-:W-:-:S02]  /*1c70*/  IMAD R24, R24, R11, R28 ;  /* 0x0000000b18187224 */ /* 0x000fc400078e021c */
[----:B------:R-:W-:-:S03]  /*1c80*/  IMAD.HI.U32 R28, R3, R21, RZ ;  /* 0x00000015031c7227 */ /* 0x000fc600078e00ff */
[----:B------:R-:W-:Y:S01]  /*1c90*/  ISETP.GT.U32.AND P1, PT, R5, R24, PT ;  /* 0x000000180500720c */ /* 0x000fe20003f24070 */
[----:B------:R-:W-:Y:S02]  /*1ca0*/  @!P3 IMAD.IADD R14, R14, 0x1, -R5 ;  /* 0x000000010e0eb824 */ /* 0x000fe400078e0a05 */
[----:B------:R-:W-:Y:S02]  /*1cb0*/  IMAD R28, R28, R11, R21 ;  /* 0x0000000b1c1c7224 */ /* 0x000fe400078e0215 */
[----:B------:R-:W-:Y:S01]  /*1cc0*/  IMAD.HI.U32 R22, R3, R19, RZ ;  /* 0x0000001303167227 */ /* 0x000fe200078e00ff */
[----:B------:R-:W-:-:S03]  /*1cd0*/  ISETP.GT.U32.AND P3, PT, R5, R14, PT ;  /* 0x0000000e0500720c */ /* 0x000fc60003f64070 */
[----:B------:R-:W-:Y:S01]  /*1ce0*/  @!P4 IMAD.IADD R18, R18, 0x1, -R5 ;  /* 0x000000011212c824 */ /* 0x000fe200078e0a05 */
[C---:B------:R-:W-:Y:S01]  /*1cf0*/  ISETP.GT.U32.AND P4, PT, R5.reuse, R28, PT ;  /* 0x0000001c0500720c */ /* 0x040fe20003f84070 */
[----:B------:R-:W-:Y:S01]  /*1d00*/  IMAD R22, R22, R11, R19 ;  /* 0x0000000b16167224 */ /* 0x000fe200078e0213 */
[----:B------:R-:W-:Y:S01]  /*1d10*/  LOP3.LUT R19, RZ, R4, RZ, 0x33, !PT ;  /* 0x00000004ff137212 */ /* 0x000fe200078e33ff */
[--C-:B------:R-:W-:Y:S01]  /*1d20*/  @!P0 IMAD.IADD R26, R26, 0x1, -R5.reuse ;  /* 0x000000011a1a8824 */ /* 0x100fe200078e0a05 */
[----:B------:R-:W-:Y:S01]  /*1d30*/  ISETP.GE.AND P0, PT, R12, RZ, PT ;  /* 0x000000ff0c00720c */ /* 0x000fe20003f06270 */
[--C-:B------:R-:W-:Y:S01]  /*1d40*/  @!P2 IMAD.IADD R16, R16, 0x1, -R5.reuse ;  /* 0x000000011010a824 */ /* 0x100fe200078e0a05 */
[C---:B------:R-:W-:Y:S01]  /*1d50*/  ISETP.GT.U32.AND P6, PT, R5.reuse, R22, PT ;  /* 0x000000160500720c */ /* 0x040fe20003fc4070 */
[--C-:B------:R-:W-:Y:S01]  /*1d60*/  @!P1 IMAD.IADD R24, R24, 0x1, -R5.reuse ;  /* 0x0000000118189824 */ /* 0x100fe200078e0a05 */
[C---:B------:R-:W-:Y:S01]  /*1d70*/  ISETP.GT.U32.AND P1, PT, R5.reuse, R18, PT ;  /* 0x000000120500720c */ /* 0x040fe20003f24070 */
[--C-:B------:R-:W-:Y:S01]  /*1d80*/  @!P3 IMAD.IADD R14, R14, 0x1, -R5.reuse ;  /* 0x000000010e0eb824 */ /* 0x100fe200078e0a05 */
[C---:B------:R-:W-:Y:S01]  /*1d90*/  ISETP.GT.U32.AND P2, PT, R5.reuse, R16, PT ;  /* 0x000000100500720c */ /* 0x040fe20003f44070 */
[--C-:B------:R-:W-:Y:S01]  /*1da0*/  @!P5 IMAD.IADD R20, R20, 0x1, -R5.reuse ;  /* 0x000000011414d824 */ /* 0x100fe200078e0a05 */
[C---:B------:R-:W-:Y:S01]  /*1db0*/  ISETP.GT.U32.AND P3, PT, R5.reuse, R26, PT ;  /* 0x0000001a0500720c */ /* 0x040fe20003f64070 */
[----:B------:R-:W-:Y:S01]  /*1dc0*/  @!P4 IMAD.IADD R28, R28, 0x1, -R5 ;  /* 0x000000011c1cc824 */ /* 0x000fe200078e0a05 */
[----:B------:R-:W-:-:S02]  /*1dd0*/  ISETP.GT.U32.AND P4, PT, R5, R24, PT ;  /* 0x000000180500720c */ /* 0x000fc40003f84070 */
[----:B------:R-:W-:Y:S01]  /*1de0*/  ISETP.GE.AND P5, PT, R10, RZ, PT ;  /* 0x000000ff0a00720c */ /* 0x000fe20003fa6270 */
[----:B------:R-:W-:Y:S01]  /*1df0*/  @!P0 IMAD.MOV R14, RZ, RZ, -R14 ;  /* 0x000000ffff0e8224 */ /* 0x000fe200078e0a0e */
[----:B------:R-:W-:Y:S01]  /*1e00*/  ISETP.GE.AND P0, PT, R9, RZ, PT ;  /* 0x000000ff0900720c */ /* 0x000fe20003f06270 */
[--C-:B------:R-:W-:Y:S02]  /*1e10*/  @!P6 IMAD.IADD R22, R22, 0x1, -R5.reuse ;  /* 0x000000011616e824 */ /* 0x100fe400078e0a05 */
[--C-:B------:R-:W-:Y:S01]  /*1e20*/  @!P1 IMAD.IADD R18, R18, 0x1, -R5.reuse ;  /* 0x0000000112129824 */ /* 0x100fe200078e0a05 */
[----:B------:R-:W-:Y:S01]  /*1e30*/  ISETP.GE.AND P1, PT, R8, RZ, PT ;  /* 0x000000ff0800720c */ /* 0x000fe20003f26270 */
[--C-:B------:R-:W-:Y:S01]  /*1e40*/  @!P2 IMAD.IADD R16, R16, 0x1, -R5.reuse ;  /* 0x000000011010a824 */ /* 0x100fe200078e0a05 */
[C---:B------:R-:W-:Y:S01]  /*1e50*/  ISETP.GT.U32.AND P6, PT, R5.reuse, R22, PT ;  /* 0x000000160500720c */ /* 0x040fe20003fc4070 */
[--C-:B------:R-:W-:Y:S01]  /*1e60*/  @!P3 IMAD.IADD R26, R26, 0x1, -R5.reuse ;  /* 0x000000011a1ab824 */ /* 0x100fe200078e0a05 */
[----:B------:R-:W-:Y:S01]  /*1e70*/  ISETP.GT.U32.AND P2, PT, R5, R20, PT ;  /* 0x000000140500720c */ /* 0x000fe20003f44070 */
[----:B------:R-:W-:Y:S01]  /*1e80*/  @!P4 IMAD.IADD R24, R24, 0x1, -R5 ;  /* 0x000000011818c824 */ /* 0x000fe200078e0a05 */
[----:B------:R-:W-:Y:S01]  /*1e90*/  ISETP.GE.AND P3, PT, R13, RZ, PT ;  /* 0x000000ff0d00720c */ /* 0x000fe20003f66270 */
[----:B------:R-:W-:Y:S01]  /*1ea0*/  @!P5 IMAD.MOV R16, RZ, RZ, -R16 ;  /* 0x000000ffff10d224 */ /* 0x000fe200078e0a10 */
[----:B------:R-:W-:Y:S01]  /*1eb0*/  ISETP.GE.AND P4, PT, R15, RZ, PT ;  /* 0x000000ff0f00720c */ /* 0x000fe20003f86270 */
[----:B------:R-:W-:Y:S01]  /*1ec0*/  @!P0 IMAD.MOV R26, RZ, RZ, -R26 ;  /* 0x000000ffff1a8224 */ /* 0x000fe200078e0a1a */
[----:B------:R-:W-:-:S02]  /*1ed0*/  ISETP.GT.U32.AND P5, PT, R5, R28, PT ;  /* 0x0000001c0500720c */ /* 0x000fc40003fa4070 */
[----:B------:R-:W-:Y:S01]  /*1ee0*/  ISETP.NE.AND P0, PT, R4, RZ, PT ;  /* 0x000000ff0400720c */ /* 0x000fe20003f05270 */
[----:B------:R-:W-:Y:S02]  /*1ef0*/  @!P1 IMAD.MOV R18, RZ, RZ, -R18 ;  /* 0x000000ffff129224 */ /* 0x000fe400078e0a12 */
[--C-:B------:R-:W-:Y:S01]  /*1f00*/  @!P6 IMAD.IADD R22, R22, 0x1, -R5.reuse ;  /* 0x000000011616e824 */ /* 0x100fe200078e0a05 */
[----:B------:R-:W-:Y:S01]  /*1f10*/  SEL R13, R19, R26, !P0 ;  /* 0x0000001a130d7207 */ /* 0x000fe20004000000 */
[--C-:B------:R-:W-:Y:S01]  /*1f20*/  @!P2 IMAD.IADD R20, R20, 0x1, -R5.reuse ;  /* 0x000000011414a824 */ /* 0x100fe200078e0a05 */
[----:B------:R-:W-:Y:S01]  /*1f30*/  ISETP.GE.AND P2, PT, R7, RZ, PT ;  /* 0x000000ff0700720c */ /* 0x000fe20003f46270 */
[----:B------:R-:W-:Y:S01]  /*1f40*/  @!P3 IMAD.MOV R24, RZ, RZ, -R24 ;  /* 0x000000ffff18b224 */ /* 0x000fe200078e0a18 */
[----:B------:R-:W-:Y:S01]  /*1f50*/  ISETP.GE.AND P6, PT, R17, RZ, PT ;  /* 0x000000ff1100720c */ /* 0x000fe20003fc6270 */
[----:B------:R-:W-:Y:S01]  /*1f60*/  @!P4 IMAD.MOV R22, RZ, RZ, -R22 ;  /* 0x000000ffff16c224 */ /* 0x000fe200078e0a16 */
[----:B------:R-:W-:Y:S01]  /*1f70*/  LOP3.LUT R4, R0, R13, RZ, 0x3c, !PT ;  /* 0x0000000d00047212 */ /* 0x000fe200078e3cff */
[----:B------:R-:W-:Y:S01]  /*1f80*/  @!P5 IMAD.IADD R28, R28, 0x1, -R5 ;  /* 0x000000011c1cd824 */ /* 0x000fe200078e0a05 */
[----:B------:R-:W-:-:S02]  /*1f90*/  SEL R17, R19, R24, !P0 ;  /* 0x0000001813117207 */ /* 0x000fc40004000000 */
[C---:B------:R-:W-:Y:S02]  /*1fa0*/  SEL R15, R19.reuse, R22, !P0 ;  /* 0x00000016130f7207 */ /* 0x040fe40004000000 */
[----:B------:R-:W-:Y:S02]  /*1fb0*/  PRMT R8, R4, 0x9910, RZ ;  /* 0x0000991004087816 */ /* 0x000fe400000000ff */
[C---:B------:R-:W-:Y:S01]  /*1fc0*/  LOP3.LUT R4, R0.reuse, R17, RZ, 0x3c, !PT ;  /* 0x0000001100047212 */ /* 0x040fe200078e3cff */
[----:B------:R-:W-:Y:S01]  /*1fd0*/  @!P2 IMAD.MOV R20, RZ, RZ, -R20 ;  /* 0x000000ffff14a224 */ /* 0x000fe200078e0a14 */
[----:B------:R-:W-:Y:S01]  /*1fe0*/  LOP3.LUT R5, R0, R15, RZ, 0x3c, !PT ;  /* 0x0000000f00057212 */ /* 0x000fe200078e3cff */
[----:B------:R-:W-:Y:S01]  /*1ff0*/  @!P6 IMAD.MOV R28, RZ, RZ, -R28 ;  /* 0x000000ffff1ce224 */ /* 0x000fe200078e0a1c */
[C---:B------:R-:W-:Y:S02]  /*2000*/  SEL R3, R19.reuse, R16, !P0 ;  /* 0x0000001013037207 */ /* 0x040fe40004000000 */
[----:B------:R-:W-:-:S02]  /*2010*/  SEL R7, R19, R14, !P0 ;  /* 0x0000000e13077207 */ /* 0x000fc40004000000 */
[----:B------:R-:W-:Y:S02]  /*2020*/  ISETP.GT.AND P1, PT, R8, -0x1, PT ;  /* 0xffffffff0800780c */ /* 0x000fe40003f24270 */
[----:B------:R-:W-:Y:S02]  /*2030*/  PRMT R8, R4, 0x9910, RZ ;  /* 0x0000991004087816 */ /* 0x000fe400000000ff */
[----:B------:R-:W-:Y:S02]  /*2040*/  PRMT R10, R5, 0x9910, RZ ;  /* 0x00009910050a7816 */ /* 0x000fe400000000ff */
[C---:B------:R-:W-:Y:S02]  /*2050*/  LOP3.LUT R4, R0.reuse, R3, RZ, 0x3c, !PT ;  /* 0x0000000300047212 */ /* 0x040fe400078e3cff */
[----:B------:R-:W-:Y:S02]  /*2060*/  LOP3.LUT R5, R0, R7, RZ, 0x3c, !PT ;  /* 0x0000000700057212 */ /* 0x000fe400078e3cff */
[----:B------:R-:W-:-:S02]  /*2070*/  PRMT R4, R4, 0x9910, RZ ;  /* 0x0000991004047816 */ /* 0x000fc400000000ff */
[----:B------:R-:W-:Y:S02]  /*2080*/  PRMT R5, R5, 0x9910, RZ ;  /* 0x0000991005057816 */ /* 0x000fe400000000ff */
[C---:B------:R-:W-:Y:S02]  /*2090*/  SEL R9, R19.reuse, R18, !P0 ;  /* 0x0000001213097207 */ /* 0x040fe40004000000 */
[C---:B------:R-:W-:Y:S02]  /*20a0*/  SEL R11, R19.reuse, R20, !P0 ;  /* 0x00000014130b7207 */ /* 0x040fe40004000000 */
[----:B------:R-:W-:Y:S02]  /*20b0*/  SEL R19, R19, R28, !P0 ;  /* 0x0000001c13137207 */ /* 0x000fe40004000000 */
[----:B------:R-:W-:Y:S01]  /*20c0*/  ISETP.GT.AND P0, PT, R8, -0x1, PT ;  /* 0xffffffff0800780c */ /* 0x000fe20003f04270 */
[----:B------:R-:W-:Y:S01]  /*20d0*/  IMAD.MOV.U32 R8, RZ, RZ, R4 ;  /* 0x000000ffff087224 */ /* 0x000fe200078e0004 */
[----:B------:R-:W-:Y:S01]  /*20e0*/  ISETP.GT.AND P6, PT, R10, -0x1, PT ;  /* 0xffffffff0a00780c */ /* 0x000fe20003fc4270 */
[----:B------:R-:W-:Y:S01]  /*20f0*/  IMAD.MOV.U32 R10, RZ, RZ, R5 ;  /* 0x000000ffff0a7224 */ /* 0x000fe200078e0005 */
[----:B------:R-:W-:-:S02]  /*2100*/  LOP3.LUT R4, R0, R9, RZ, 0x3c, !PT ;  /* 0x0000000900047212 */ /* 0x000fc400078e3cff */
[----:B------:R-:W-:Y:S02]  /*2110*/  LOP3.LUT R5, R0, R19, RZ, 0x3c, !PT ;  /* 0x0000001300057212 */ /* 0x000fe400078e3cff */
[----:B------:R-:W-:Y:S02]  /*2120*/  PRMT R12, R4, 0x9910, RZ ;  /* 0x00009910040c7816 */ /* 0x000fe400000000ff */
[----:B------:R-:W-:Y:S02]  /*2130*/  PRMT R14, R5, 0x9910, RZ ;  /* 0x00009910050e7816 */ /* 0x000fe400000000ff */
[----:B------:R-:W0:Y:S01]  /*2140*/  LDC.64 R4, c[0x0][0x388] ;  /* 0x0000e200ff047b82 */ /* 0x000e220000000a00 */
[----:B------:R-:W-:Y:S02]  /*2150*/  ISETP.GT.AND P2, PT, R8, -0x1, PT ;  /* 0xffffffff0800780c */ /* 0x000fe40003f44270 */
[----:B------:R-:W-:Y:S02]  /*2160*/  LOP3.LUT R8, R0, R11, RZ, 0x3c, !PT ;  /* 0x0000000b00087212 */ /* 0x000fe400078e3cff */
[----:B------:R-:W-:-:S02]  /*2170*/  ISETP.GT.AND P3, PT, R10, -0x1, PT ;  /* 0xffffffff0a00780c */ /* 0x000fc40003f64270 */
[----:B------:R-:W-:Y:S02]  /*2180*/  ISETP.NE.AND P4, PT, R13, RZ, PT ;  /* 0x000000ff0d00720c */ /* 0x000fe40003f85270 */
[----:B------:R-:W-:Y:S02]  /*2190*/  SEL R10, R0, RZ, !P1 ;  /* 0x000000ff000a7207 */ /* 0x000fe40004800000 */
[----:B------:R-:W-:Y:S02]  /*21a0*/  ISETP.GT.AND P5, PT, R14, -0x1, PT ;  /* 0xffffffff0e00780c */ /* 0x000fe40003fa4270 */
[----:B------:R-:W-:Y:S02]  /*21b0*/  ISETP.GT.AND P1, PT, R12, -0x1, PT ;  /* 0xffffffff0c00780c */ /* 0x000fe40003f24270 */
[----:B------:R-:W-:Y:S02]  /*21c0*/  PRMT R16, R8, 0x9910, RZ ;  /* 0x0000991008107816 */ /* 0x000fe400000000ff */
[----:B------:R-:W-:-:S02]  /*21d0*/  SEL R8, R0, RZ, !P0 ;  /* 0x000000ff00087207 */ /* 0x000fc40004000000 */
[----:B------:R-:W-:Y:S02]  /*21e0*/  SEL R12, R0, RZ, !P6 ;  /* 0x000000ff000c7207 */ /* 0x000fe40007000000 */
[----:B------:R-:W-:Y:S02]  /*21f0*/  SEL R10, R10, RZ, P4 ;  /* 0x000000ff0a0a7207 */ /* 0x000fe40002000000 */
[----:B------:R-:W-:Y:S01]  /*2200*/  ISETP.NE.AND P0, PT, R15, RZ, PT ;  /* 0x000000ff0f00720c */ /* 0x000fe20003f05270 */
[----:B0-----:R-:W-:Y:S01]  /*2210*/  IMAD.WIDE.U32 R4, R6, 0x2, R4 ;  /* 0x0000000206047825 */ /* 0x001fe200078e0004 */
[----:B------:R-:W-:Y:S02]  /*2220*/  ISETP.NE.AND P6, PT, R19, RZ, PT ;  /* 0x000000ff1300720c */ /* 0x000fe40003fc5270 */
[----:B------:R-:W-:Y:S01]  /*2230*/  SEL R14, R0, RZ, !P5 ;  /* 0x000000ff000e7207 */ /* 0x000fe20006800000 */
[----:B------:R-:W-:Y:S01]  /*2240*/  IMAD.IADD R13, R13, 0x1, R10 ;  /* 0x000000010d0d7824 */ /* 0x000fe200078e020a */
[----:B------:R-:W-:Y:S01]  /*2250*/  ISETP.NE.AND P4, PT, R17, RZ, PT ;  /* 0x000000ff1100720c */ /* 0x000fe20003f85270 */
[----:B------:R-:W-:Y:S01]  /*2260*/  IMAD.WIDE.U32 R4, R2, 0x10, R4 ;  /* 0x0000001002047825 */ /* 0x000fe200078e0004 */
[----:B------:R-:W-:-:S02]  /*2270*/  SEL R12, R12, RZ, P0 ;  /* 0x000000ff0c0c7207 */ /* 0x000fc40000000000 */
[----:B------:R-:W-:Y:S02]  /*2280*/  SEL R14, R14, RZ, P6 ;  /* 0x000000ff0e0e7207 */ /* 0x000fe40003000000 */
[----:B------:R-:W-:Y:S01]  /*2290*/  SEL R8, R8, RZ, P4 ;  /* 0x000000ff08087207 */ /* 0x000fe20002000000 */
[----:B------:R-:W-:Y:S01]  /*22a0*/  IMAD.IADD R15, R15, 0x1, R12 ;  /* 0x000000010f0f7824 */ /* 0x000fe200078e020c */
[----:B------:R-:W-:Y:S01]  /*22b0*/  ISETP.GT.AND P4, PT, R16, -0x1, PT ;  /* 0xffffffff1000780c */ /* 0x000fe20003f84270 */
[----:B------:R-:W-:Y:S01]  /*22c0*/  IMAD.IADD R10, R19, 0x1, R14 ;  /* 0x00000001130a7824 */ /* 0x000fe200078e020e */
[----:B------:R-:W-:Y:S01]  /*22d0*/  SEL R6, R0, RZ, !P2 ;  /* 0x000000ff00067207 */ /* 0x000fe20005000000 */
[----:B------:R-:W-:Y:S01]  /*22e0*/  IMAD.IADD R8, R17, 0x1, R8 ;  /* 0x0000000111087824 */ /* 0x000fe200078e0208 */
[----:B------:R-:W-:Y:S02]  /*22f0*/  ISETP.NE.AND P5, PT, R9, RZ, PT ;  /* 0x000000ff0900720c */ /* 0x000fe40003fa5270 */
[----:B------:R-:W-:-:S02]  /*2300*/  ISETP.NE.AND P2, PT, R11, RZ, PT ;  /* 0x000000ff0b00720c */ /* 0x000fc40003f45270 */
[C---:B------:R-:W-:Y:S02]  /*2310*/  SEL R12, R0.reuse, RZ, !P1 ;  /* 0x000000ff000c7207 */ /* 0x040fe40004800000 */
[C---:B------:R-:W-:Y:S02]  /*2320*/  SEL R14, R0.reuse, RZ, !P4 ;  /* 0x000000ff000e7207 */ /* 0x040fe40006000000 */
[----:B------:R-:W-:Y:S02]  /*2330*/  ISETP.NE.AND P6, PT, R3, RZ, PT ;  /* 0x000000ff0300720c */ /* 0x000fe40003fc5270 */
[----:B------:R-:W-:Y:S02]  /*2340*/  ISETP.NE.AND P0, PT, R7, RZ, PT ;  /* 0x000000ff0700720c */ /* 0x000fe40003f05270 */
[----:B------:R-:W-:Y:S02]  /*2350*/  SEL R0, R0, RZ, !P3 ;  /* 0x000000ff00007207 */ /* 0x000fe40005800000 */
[----:B------:R-:W-:-:S02]  /*2360*/  SEL R12, R12, RZ, P5 ;  /* 0x000000ff0c0c7207 */ /* 0x000fc40002800000 */
        /* <DEDUP_REMOVED lines=13> */
.L_x_44116:
        /* <DEDUP_REMOVED lines=12> */
.L_x_55064:


//--------------------- .text._ZN2at6native18elementwise_kernelILi128ELi4EZNS0_15gpu_kernel_implINS0_13AUnaryFunctorIsssZZZNS0_21remainder_kernel_cudaERNS_18TensorIteratorBaseEENKUlvE_clEvENKUlvE3_clEvEUlssE_EEEEvS5_RKT_EUliE_EEviT1_ --------------------------
	.section	.text._ZN2at6native18elementwise_kernelILi128ELi4EZNS0_15gpu_kernel_implINS0_13AUnaryFunctorIsssZZZNS0_21remainder_kernel_cudaERNS_18TensorIteratorBaseEENKUlvE_clEvENKUlvE3_clEvEUlssE_EEEEvS5_RKT_EUliE_EEviT1_,"ax",@progbits
	.align	128
        .global         _ZN2at6native18elementwise_kernelILi128ELi4EZNS0_15gpu_kernel_implINS0_13AUnaryFunctorIsssZZZNS0_21remainder_kernel_cudaERNS_18TensorIteratorBaseEENKUlvE_clEvENKUlvE3_clEvEUlssE_EEEEvS5_RKT_EUliE_EEviT1_
        .type           _ZN2at6native18elementwise_kernelILi128ELi4EZNS0_15gpu_kernel_implINS0_13AUnaryFunctorIsssZZZNS0_21remainder_kernel_cudaERNS_18TensorIteratorBaseEENKUlvE_clEvENKUlvE3_clEvEUlssE_EEEEvS5_RKT_EUliE_EEviT1_,@function
        .size           _ZN2at6native18elementwise_kernelILi128ELi4EZNS0_15gpu_kernel_implINS0_13AUnaryFunctorIsssZZZNS0_21remainder_kernel_cudaERNS_18TensorIteratorBaseEENKUlvE_clEvENKUlvE3_clEvEUlssE_EEEEvS5_RKT_EUliE_EEviT1_,(.L_x_55065 - _ZN2at6native18elementwise_kernelILi128ELi4EZNS0_15gpu_kernel_implINS0_13AUnaryFunctorIsssZZZNS0_21remainder_kernel_cudaERNS_18TensorIteratorBaseEENKUlvE_clEvENKUlvE3_clEvEUlssE_EEEEvS5_RKT_EUliE_EEviT1_)
        .other          _ZN2at6native18elementwise_kernelILi128ELi4EZNS0_15gpu_kernel_implINS0_13AUnaryFunctorIsssZZZNS0_21remainder_kernel_cudaERNS_18TensorIteratorBaseEENKUlvE_clEvENKUlvE3_clEvEUlssE_EEEEvS5_RKT_EUliE_EEviT1_,@"STO_CUDA_ENTRY STV_DEFAULT"
_ZN2at6native18elementwise_kernelILi128ELi4EZNS0_15gpu_kernel_implINS0_13AUnaryFunctorIsssZZZNS0_21remainder_kernel_cudaERNS_18TensorIteratorBaseEENKUlvE_clEvENKUlvE3_clEvEUlssE_EEEEvS5_RKT_EUliE_EEviT1_:
.text._ZN2at6native18elementwise_kernelILi128ELi4EZNS0_15gpu_kernel_implINS0_13AUnaryFunctorIsssZZZNS0_21remainder_kernel_cudaERNS_18TensorIteratorBaseEENKUlvE_clEvENKUlvE3_clEvEUlssE_EEEEvS5_RKT_EUliE_EEviT1_:
        /* <DEDUP_REMOVED lines=321> */
.L_x_44119:
        /* <DEDUP_REMOVED lines=16> */
.L_x_44123:
[----:B------:R0:W5:Y:S01]  /*1510*/  LDG.E.U8 R0, desc[UR36][R2.64] ;  /* 0x0000002402007981 */ /* 0x000162000c1e1100 */
[----:B------:R-:W-:Y:S05]  /*1520*/  BRA `(.L_x_44125) ;  /* 0x0000000c004c7947 */ /* 0x000fea0003800000 */
.L_x_44122:
        /* <DEDUP_REMOVED lines=8> */
.L_x_44127:
[----:B------:R0:W5:Y:S01]  /*15b0*/  LDG.E.U16 R0, desc[UR36][R2.64] ;  /* 0x0000002402007981 */ /* 0x000162000c1e1500 */
[----:B------:R-:W-:Y:S05]  /*15c0*/  BRA `(.L_x_44125) ;  /* 0x0000000c00247947 */ /* 0x000fea0003800000 */
.L_x_44126:
[----:B------:R0:W5:Y:S01]  /*15d0*/  LDG.E.U16 R0, desc[UR36][R2.64] ;  /* 0x0000002402007981 */ /* 0x000162000c1e1500 */
[----:B------:R-:W-:Y:S05]  /*15e0*/  BRA `(.L_x_44125) ;  /* 0x0000000c001c7947 */ /* 0x000fea0003800000 */
.L_x_44121:
        /* <DEDUP_REMOVED lines=9> */
.L_x_44129:
[----:B------:R-:W2:Y:S02]  /*1680*/  LDG.E.U16 R4, desc[UR36][R2.64] ;  /* 0x0000002402047981 */ /* 0x000ea4000c1e1500 */
[----:B--2---:R-:W-:-:S06]  /*1690*/  HADD2.F32 R4, -RZ, R4.H0_H0 ;  /* 0x20000004ff047230 */ /* 0x004fcc0000004100 */
[----:B------:R-:W0:Y:S02]  /*16a0*/  F2I.FTZ.TRUNC.NTZ R4, R4 ;  /* 0x0000000400047305 */ /* 0x000e24000021f100 */
[----:B0-----:R-:W-:Y:S01]  /*16b0*/  PRMT R0, R4, 0x7610, R0 ;  /* 0x0000761004007816 */ /* 0x001fe20000000000 */
[----:B------:R-:W-:Y:S06]  /*16c0*/  BRA `(.L_x_44125) ;  /* 0x0000000800e47947 */ /* 0x000fec0003800000 */
.L_x_44128:
        /* <DEDUP_REMOVED lines=9> */
.L_x_44131:
[----:B------:R-:W2:Y:S02]  /*1760*/  LDG.E.U16 R2, desc[UR36][R2.64] ;  /* 0x0000002402027981 */ /* 0x000ea4000c1e1500 */
[----:B--2---:R-:W-:-:S06]  /*1770*/  HADD2.F32 R4, -RZ, R2.H0_H0 ;  /* 0x20000002ff047230 */ /* 0x004fcc0000004100 */
[----:B------:R-:W0:Y:S02]  /*1780*/  F2I.FTZ.TRUNC.NTZ R4, R4 ;  /* 0x0000000400047305 */ /* 0x000e24000021f100 */
[----:B0-----:R-:W-:Y:S01]  /*1790*/  PRMT R0, R4, 0x7610, R0 ;  /* 0x0000761004007816 */ /* 0x001fe20000000000 */
[----:B------:R-:W-:Y:S06]  /*17a0*/  BRA `(.L_x_44125) ;  /* 0x0000000800ac7947 */ /* 0x000fec0003800000 */
.L_x_44130:
[----:B------:R-:W2:Y:S02]  /*17b0*/  LDG.E.64 R2, desc[UR36][R2.64] ;  /* 0x0000002402027981 */ /* 0x000ea4000c1e1b00 */
[----:B--2---:R0:W1:Y:S01]  /*17c0*/  F2I.F64.TRUNC R0, R2 ;  /* 0x0000000200007311 */ /* 0x004062000030d100 */
[----:B------:R-:W-:Y:S05]  /*17d0*/  BRA `(.L_x_44125) ;  /* 0x0000000800a07947 */ /* 0x000fea0003800000 */
.L_x_44120:
        /* <DEDUP_REMOVED lines=12> */
.L_x_44134:
[----:B------:R-:W2:Y:S02]  /*18a0*/  LDG.E.64 R2, desc[UR36][R2.64] ;  /* 0x0000002402027981 */ /* 0x000ea4000c1e1b00 */
[----:B--2---:R3:W4:Y:S01]  /*18b0*/  F2I.F64.TRUNC R0, R2 ;  /* 0x0000000200007311 */ /* 0x004722000030d100 */
[----:B------:R-:W-:Y:S05]  /*18c0*/  BRA `(.L_x_44125) ;  /* 0x0000000800647947 */ /* 0x000fea0003800000 */
.L_x_44133:
        /* <DEDUP_REMOVED lines=27> */
.L_x_44136:
        /* <DEDUP_REMOVED lines=14> */
.L_x_44135:
[----:B------:R-:W2:Y:S02]  /*1b60*/  LDG.E.U16 R4, desc[UR36][R2.64] ;  /* 0x0000002402047981 */ /* 0x000ea4000c1e1500 */
[----:B--2---:R-:W-:-:S06]  /*1b70*/  IMAD.U32 R4, R4, 0x10000, RZ ;  /* 0x0001000004047824 */ /* 0x004fcc00078e00ff */
[----:B------:R-:W0:Y:S02]  /*1b80*/  F2I.FTZ.TRUNC.NTZ R4, R4 ;  /* 0x0000000400047305 */ /* 0x000e24000021f100 */
[----:B0-----:R-:W-:Y:S01]  /*1b90*/  PRMT R0, R4, 0x7610, R0 ;  /* 0x0000761004007816 */ /* 0x001fe20000000000 */
[----:B------:R-:W-:Y:S06]  /*1ba0*/  BRA `(.L_x_44125) ;  /* 0x0000000400ac7947 */ /* 0x000fec0003800000 */
.L_x_44132:
        /* <DEDUP_REMOVED lines=10> */
.L_x_44139:
        /* <DEDUP_REMOVED lines=21> */
.L_x_44143:
[----:B------:R-:W-:Y:S05]  /*1da0*/  BSYNC.RECONVERGENT B1 ;  /* 0x0000000000017941 */ /* 0x000fea0003800200 */
.L_x_44142:
[----:B------:R-:W-:Y:S02]  /*1db0*/  SHF.L.U32 R0, R0, 0x14, RZ ;  /* 0x0000001400007819 */ /* 0x000fe400000006ff */
[----:B------:R-:W-:-:S04]  /*1dc0*/  LEA R2, R2, 0x3b800000, 0x17 ;  /* 0x3b80000002027811 */ /* 0x000fc800078eb8ff */
[----:B------:R-:W-:-:S07]  /*1dd0*/  LOP3.LUT R4, R2, R0, R7, 0xfe, !PT ;  /* 0x0000000002047212 */ /* 0x000fce00078efe07 */
.L_x_44141:
[----:B------:R-:W-:Y:S05]  /*1de0*/  BSYNC.RECONVERGENT B0 ;  /* 0x0000000000007941 */ /* 0x000fea0003800200 */
.L_x_44140:
[----:B------:R-:W0:Y:S02]  /*1df0*/  F2I.FTZ.TRUNC.NTZ R4, R4 ;  /* 0x0000000400047305 */ /* 0x000e24000021f100 */
[----:B0-----:R-:W-:Y:S01]  /*1e00*/  PRMT R0, R4, 0x7610, R0 ;  /* 0x0000761004007816 */ /* 0x001fe20000000000 */
[----:B------:R-:W-:Y:S06]  /*1e10*/  BRA `(.L_x_44125) ;  /* 0x0000000400107947 */ /* 0x000fec0003800000 */
.L_x_44138:
        /* <DEDUP_REMOVED lines=21> */
.L_x_44147:
[----:B------:R-:W-:Y:S05]  /*1f70*/  BSYNC.RECONVERGENT B1 ;  /* 0x0000000000017941 */ /* 0x000fea0003800200 */
.L_x_44146:
[----:B------:R-:W-:Y:S01]  /*1f80*/  IMAD.SHL.U32 R0, R0, 0x200000, RZ ;  /* 0x0020000000007824 */ /* 0x000fe200078e00ff */
[----:B------:R-:W-:-:S04]  /*1f90*/  LEA R2, R2, 0x37800000, 0x17 ;  /* 0x3780000002027811 */ /* 0x000fc800078eb8ff */
[----:B------:R-:W-:-:S07]  /*1fa0*/  LOP3.LUT R4, R2, R0, R7, 0xfe, !PT ;  /* 0x0000000002047212 */ /* 0x000fce00078efe07 */
.L_x_44145:
[----:B------:R-:W-:Y:S05]  /*1fb0*/  BSYNC.RECONVERGENT B0 ;  /* 0x0000000000007941 */ /* 0x000fea0003800200 */
.L_x_44144:
[----:B------:R-:W0:Y:S02]  /*1fc0*/  F2I.FTZ.TRUNC.NTZ R4, R4 ;  /* 0x0000000400047305 */ /* 0x000e24000021f100 */
[----:B0-----:R-:W-:Y:S01]  /*1fd0*/  PRMT R0, R4, 0x7610, R0 ;  /* 0x0000761004007816 */ /* 0x001fe20000000000 */
[----:B------:R-:W-:Y:S06]  /*1fe0*/  BRA `(.L_x_44125) ;  /* 0x00000000009c7947 */ /* 0x000fec0003800000 */
.L_x_44137:
[----:B------:R-:W-:-:S09]  /*1ff0*/  UISETP.NE.AND UP0, UPT, UR4, 0x1c, UPT ;  /* 0x0000001c0400788c */ /* 0x000fd2000bf05270 */
[----:B------:R-:W-:Y:S05]  /*2000*/  BRA.U !UP0, `(.L_x_44148) ;  /* 0x0000000108907547 */ /* 0x000fea000b800000 */
[----:B------:R-:W-:-:S09]  /*2010*/  UISETP.NE.AND UP0, UPT, UR4, 0x1d, UPT ;  /* 0x0000001d0400788c */ /* 0x000fd2000bf05270 */
[----:B------:R-:W-:Y:S05]  /*2020*/  BRA.U !UP0, `(.L_x_44149) ;  /* 0x0000000108807547 */ /* 0x000fea000b800000 */
[----:B------:R-:W-:-:S09]  /*2030*/  UISETP.NE.AND UP0, UPT, UR4, 0x2c, UPT ;  /* 0x0000002c0400788c */ /* 0x000fd2000bf05270 */
[----:B------:R-:W-:Y:S05]  /*2040*/  BRA.U !UP0, `(.L_x_44150) ;  /* 0x0000000108487547 */ /* 0x000fea000b800000 */
.L_x_44124:
        /* <DEDUP_REMOVED lines=16> */
.L_x_44151:
[----:B------:R-:W-:Y:S01]  /*2150*/  PRMT R0, RZ, 0x7610, R0 ;  /* 0x00007610ff007816 */ /* 0x000fe20000000000 */
[----:B------:R-:W-:Y:S06]  /*2160*/  BRA `(.L_x_44125) ;  /* 0x00000000003c7947 */ /* 0x000fec0003800000 */
.L_x_44150:
        /* <DEDUP_REMOVED lines=8> */
.L_x_44153:
[----:B------:R-:W-:Y:S05]  /*21f0*/  BSYNC.RECONVERGENT B0 ;  /* 0x0000000000007941 */ /* 0x000fea0003800200 */
.L_x_44152:
[----:B------:R-:W0:Y:S02]  /*2200*/  F2I.FTZ.TRUNC.NTZ R4, R4 ;  /* 0x0000000400047305 */ /* 0x000e24000021f100 */
[----:B0-----:R-:W-:Y:S01]  /*2210*/  PRMT R0, R4, 0x7610, R0 ;  /* 0x0000761004007816 */ /* 0x001fe20000000000 */
[----:B------:R-:W-:Y:S06]  /*2220*/  BRA `(.L_x_44125) ;  /* 0x00000000000c7947 */ /* 0x000fec0003800000 */
.L_x_44149:
[----:B------:R2:W5:Y:S01]  /*2230*/  LDG.E.U16 R0, desc[UR36][R2.64] ;  /* 0x0000002402007981 */ /* 0x000562000c1e1500 */
[----:B------:R-:W-:Y:S05]  /*2240*/  BRA `(.L_x_44125) ;  /* 0x0000000000047947 */ /* 0x000fea0003800000 */
.L_x_44148:
[----:B------:R1:W5:Y:S02]  /*2250*/  LDG.E.U16 R0, desc[UR36][R2.64] ;  /* 0x0000002402007981 */ /* 0x000364000c1e1500 */
.L_x_44125:
        /* <DEDUP_REMOVED lines=47> */
.L_x_44157:
[----:B------:R3:W-:Y:S01]  /*2550*/  STG.E.U8 desc[UR36][R2.64], R9 ;  /* 0x0000000902007986 */ /* 0x0007e2000c101124 */
[----:B------:R-:W-:Y:S05]  /*2560*/  BRA `(.L_x_44159) ;  /* 0x0000000c00507947 */ /* 0x000fea0003800000 */
.L_x_44156:
        /* <DEDUP_REMOVED lines=10> */
.L_x_44161:
[----:B------:R-:W-:-:S05]  /*2610*/  PRMT R5, R9, 0x9910, RZ ;  /* 0x0000991009057816 */ /* 0x000fca00000000ff */
[----:B------:R1:W-:Y:S01]  /*2620*/  STG.E desc[UR36][R2.64], R5 ;  /* 0x0000000502007986 */ /* 0x0003e2000c101924 */
[----:B------:R-:W-:Y:S05]  /*2630*/  BRA `(.L_x_44159) ;  /* 0x0000000c001c7947 */ /* 0x000fea0003800000 */
.L_x_44160:
[----:B------:R2:W-:Y:S01]  /*2640*/  STG.E.U16 desc[UR36][R2.64], R9 ;  /* 0x0000000902007986 */ /* 0x0005e2000c101524 */
[----:B------:R-:W-:Y:S05]  /*2650*/  BRA `(.L_x_44159) ;  /* 0x0000000c00147947 */ /* 0x000fea0003800000 */
.L_x_44155:
        /* <DEDUP_REMOVED lines=9> */
.L_x_44163:
[----:B------:R-:W0:Y:S02]  /*26f0*/  I2F.S16 R0, R9 ;  /* 0x0000000900007306 */ /* 0x000e240000101400 */
[----:B0-----:R-:W-:-:S05]  /*2700*/  F2FP.F16.F32.PACK_AB R0, RZ, R0 ;  /* 0x00000000ff00723e */ /* 0x001fca00000000ff */
[----:B------:R0:W-:Y:S01]  /*2710*/  STG.E.U16 desc[UR36][R2.64], R0 ;  /* 0x0000000002007986 */ /* 0x0001e2000c101524 */
[----:B------:R-:W-:Y:S05]  /*2720*/  BRA `(.L_x_44159) ;  /* 0x0000000800e07947 */ /* 0x000fea0003800000 */
.L_x_44162:
        /* <DEDUP_REMOVED lines=10> */
.L_x_44165:
[----:B------:R-:W0:Y:S02]  /*27d0*/  I2F.S16 R9, R9 ;  /* 0x0000000900097306 */ /* 0x000e240000101400 */
[----:B0-----:R-:W-:-:S04]  /*27e0*/  F2FP.F16.F32.PACK_AB R5, RZ, R9 ;  /* 0x00000009ff05723e */ /* 0x001fc800000000ff */
[----:B------:R-:W-:-:S05]  /*27f0*/  PRMT R5, R5, 0x5410, RZ ;  /* 0x0000541005057816 */ /* 0x000fca00000000ff */
[----:B------:R0:W-:Y:S01]  /*2800*/  STG.E desc[UR36][R2.64], R5 ;  /* 0x0000000502007986 */ /* 0x0001e2000c101924 */
[----:B------:R-:W-:Y:S05]  /*2810*/  BRA `(.L_x_44159) ;  /* 0x0000000800a47947 */ /* 0x000fea0003800000 */
.L_x_44164:
[----:B------:R-:W0:Y:S02]  /*2820*/  I2F.F64.S16 R4, R9 ;  /* 0x0000000900047312 */ /* 0x000e240000101c00 */
[----:B0-----:R0:W-:Y:S01]  /*2830*/  STG.E.64 desc[UR36][R2.64], R4 ;  /* 0x0000000402007986 */ /* 0x0011e2000c101b24 */
[----:B------:R-:W-:Y:S05]  /*2840*/  BRA `(.L_x_44159) ;  /* 0x0000000800987947 */ /* 0x000fea0003800000 */
.L_x_44154:
        /* <DEDUP_REMOVED lines=13> */
.L_x_44168:
[----:B------:R-:W0:Y:S01]  /*2920*/  I2F.F64.S16 R4, R9 ;  /* 0x0000000900047312 */ /* 0x000e220000101c00 */
[----:B------:R-:W-:-:S05]  /*2930*/  CS2R R6, SRZ ;  /* 0x0000000000067805 */ /* 0x000fca000001ff00 */
[----:B0-----:R0:W-:Y:S01]  /*2940*/  STG.E.128 desc[UR36][R2.64], R4 ;  /* 0x0000000402007986 */ /* 0x0011e2000c101d24 */
[----:B------:R-:W-:Y:S05]  /*2950*/  BRA `(.L_x_44159) ;  /* 0x0000000800547947 */ /* 0x000fea0003800000 */
.L_x_44167:
        /* <DEDUP_REMOVED lines=19> */
.L_x_44172:
[----:B------:R-:W-:Y:S05]  /*2a90*/  BSYNC.RECONVERGENT B0 ;  /* 0x0000000000007941 */ /* 0x000fea0003800200 */
.L_x_44171:
[----:B------:R-:W-:-:S05]  /*2aa0*/  LOP3.LUT R5, R0, 0x80, R5, 0xf8, !PT ;  /* 0x0000008000057812 */ /* 0x000fca00078ef805 */
[----:B------:R0:W-:Y:S01]  /*2ab0*/  STG.E.U8 desc[UR36][R2.64], R5 ;  /* 0x0000000502007986 */ /* 0x0001e2000c101124 */
[----:B------:R-:W-:Y:S05]  /*2ac0*/  BRA `(.L_x_44159) ;  /* 0x0000000400f87947 */ /* 0x000fea0003800000 */
.L_x_44170:
        /* <DEDUP_REMOVED lines=15> */
.L_x_44174:
[----:B------:R-:W-:Y:S05]  /*2bc0*/  BSYNC.RECONVERGENT B0 ;  /* 0x0000000000007941 */ /* 0x000fea0003800200 */
.L_x_44173:
[----:B------:R-:W-:-:S05]  /*2bd0*/  LOP3.LUT R5, R0, 0x80, R5, 0xf8, !PT ;  /* 0x0000008000057812 */ /* 0x000fca00078ef805 */
[----:B------:R0:W-:Y:S01]  /*2be0*/  STG.E.U8 desc[UR36][R2.64], R5 ;  /* 0x0000000502007986 */ /* 0x0001e2000c101124 */
[----:B------:R-:W-:Y:S05]  /*2bf0*/  BRA `(.L_x_44159) ;  /* 0x0000000400ac7947 */ /* 0x000fea0003800000 */
.L_x_44169:
[----:B------:R-:W0:Y:S02]  /*2c00*/  I2F.S16 R0, R9 ;  /* 0x0000000900007306 */ /* 0x000e240000101400 */
[----:B0-----:R-:W-:-:S05]  /*2c10*/  F2FP.BF16.F32.PACK_AB R0, RZ, R0 ;  /* 0x00000000ff00723e */ /* 0x001fca00000010ff */
[----:B------:R0:W-:Y:S01]  /*2c20*/  STG.E.U16 desc[UR36][R2.64], R0 ;  /* 0x0000000002007986 */ /* 0x0001e2000c101524 */
[----:B------:R-:W-:Y:S05]  /*2c30*/  BRA `(.L_x_44159) ;  /* 0x00000004009c7947 */ /* 0x000fea0003800000 */
.L_x_44166:
        /* <DEDUP_REMOVED lines=10> */
.L_x_44177:
        /* <DEDUP_REMOVED lines=13> */
.L_x_44180:
[----:B------:R-:W-:-:S04]  /*2db0*/  SHF.R.U32.HI R0, RZ, 0x14, R5 ;  /* 0x00000014ff007819 */ /* 0x000fc80000011605 */
[----:B------:R-:W-:-:S04]  /*2dc0*/  LOP3.LUT R0, R0, 0x1, RZ, 0xc0, !PT ;  /* 0x0000000100007812 */ /* 0x000fc800078ec0ff */
[----:B------:R-:W-:-:S04]  /*2dd0*/  IADD3 R0, PT, PT, R5, 0x487ffff, R0 ;  /* 0x0487ffff05007810 */ /* 0x000fc80007ffe000 */
[----:B------:R-:W-:-:S04]  /*2de0*/  SHF.R.U32.HI R0, RZ, 0x14, R0 ;  /* 0x00000014ff007819 */ /* 0x000fc80000011600 */
[----:B------:R-:W-:-:S07]  /*2df0*/  LOP3.LUT R4, R0, 0xff, RZ, 0xc0, !PT ;  /* 0x000000ff00047812 */ /* 0x000fce00078ec0ff */
.L_x_44181:
[----:B------:R-:W-:-:S04]  /*2e00*/  SHF.R.U32.HI R5, RZ, 0x18, R5 ;  /* 0x00000018ff057819 */ /* 0x000fc80000011605 */
[----:B------:R-:W-:-:S04]  /*2e10*/  LOP3.LUT R4, R4, 0x80, R5, 0xf8, !PT ;  /* 0x0000008004047812 */ /* 0x000fc800078ef805 */
[----:B------:R-:W-:-:S07]  /*2e20*/  PRMT R0, R4, 0x7610, R0 ;  /* 0x0000761004007816 */ /* 0x000fce0000000000 */
.L_x_44179:
[----:B------:R-:W-:Y:S05]  /*2e30*/  BSYNC.RECONVERGENT B0 ;  /* 0x0000000000007941 */ /* 0x000fea0003800200 */
.L_x_44178:
[----:B------:R0:W-:Y:S01]  /*2e40*/  STG.E.U8 desc[UR36][R2.64], R0 ;  /* 0x0000000002007986 */ /* 0x0001e2000c101124 */
[----:B------:R-:W-:Y:S05]  /*2e50*/  BRA `(.L_x_44159) ;  /* 0x0000000400147947 */ /* 0x000fea0003800000 */
.L_x_44176:
        /* <DEDUP_REMOVED lines=13> */
.L_x_44184:
[----:B------:R-:W-:-:S04]  /*2f30*/  SHF.R.U32.HI R0, RZ, 0x15, R5 ;  /* 0x00000015ff007819 */ /* 0x000fc80000011605 */
[----:B------:R-:W-:-:S04]  /*2f40*/  LOP3.LUT R0, R0, 0x1, RZ, 0xc0, !PT ;  /* 0x0000000100007812 */ /* 0x000fc800078ec0ff */
[----:B------:R-:W-:-:S04]  /*2f50*/  IADD3 R0, PT, PT, R5, 0x88fffff, R0 ;  /* 0x088fffff05007810 */ /* 0x000fc80007ffe000 */
[----:B------:R-:W-:-:S04]  /*2f60*/  SHF.R.U32.HI R0, RZ, 0x15, R0 ;  /* 0x00000015ff007819 */ /* 0x000fc80000011600 */
[----:B------:R-:W-:-:S07]  /*2f70*/  LOP3.LUT R4, R0, 0xff, RZ, 0xc0, !PT ;  /* 0x000000ff00047812 */ /* 0x000fce00078ec0ff */
.L_x_44185:
[----:B------:R-:W-:-:S04]  /*2f80*/  SHF.R.U32.HI R5, RZ, 0x18, R5 ;  /* 0x00000018ff057819 */ /* 0x000fc80000011605 */
[----:B------:R-:W-:-:S04]  /*2f90*/  LOP3.LUT R4, R4, 0x80, R5, 0xf8, !PT ;  /* 0x0000008004047812 */ /* 0x000fc800078ef805 */
[----:B------:R-:W-:-:S07]  /*2fa0*/  PRMT R0, R4, 0x7610, R0 ;  /* 0x0000761004007816 */ /* 0x000fce0000000000 */
.L_x_44183:
[----:B------:R-:W-:Y:S05]  /*2fb0*/  BSYNC.RECONVERGENT B0 ;  /* 0x0000000000007941 */ /* 0x000fea0003800200 */
.L_x_44182:
[----:B------:R0:W-:Y:S01]  /*2fc0*/  STG.E.U8 desc[UR36][R2.64], R0 ;  /* 0x0000000002007986 */ /* 0x0001e2000c101124 */
[----:B------:R-:W-:Y:S05]  /*2fd0*/  BRA `(.L_x_44159) ;  /* 0x0000000000b47947 */ /* 0x000fea0003800000 */
.L_x_44175:
[----:B------:R-:W-:-:S09]  /*2fe0*/  UISETP.NE.AND UP0, UPT, UR4, 0x1c, UPT ;  /* 0x0000001c0400788c */ /* 0x000fd2000bf05270 */
[----:B------:R-:W-:Y:S05]  /*2ff0*/  BRA.U !UP0, `(.L_x_44186) ;  /* 0x0000000108a47547 */ /* 0x000fea000b800000 */
[----:B------:R-:W-:-:S09]  /*3000*/  UISETP.NE.AND UP0, UPT, UR4, 0x1d, UPT ;  /* 0x0000001d0400788c */ /* 0x000fd2000bf05270 */
[----:B------:R-:W-:Y:S05]  /*3010*/  BRA.U !UP0, `(.L_x_44187) ;  /* 0x00000001088c7547 */ /* 0x000fea000b800000 */
[----:B------:R-:W-:-:S09]  /*3020*/  UISETP.NE.AND UP0, UPT, UR4, 0x2c, UPT ;  /* 0x0000002c0400788c */ /* 0x000fd2000bf05270 */
[----:B------:R-:W-:Y:S05]  /*3030*/  BRA.U !UP0, `(.L_x_44188) ;  /* 0x0000000108447547 */ /* 0x000fea000b800000 */
.L_x_44158:
        /* <DEDUP_REMOVED lines=16> */
.L_x_44189:
[----:B------:R-:W-:Y:S05]  /*3140*/  BRA `(.L_x_44159) ;  /* 0x0000000000587947 */ /* 0x000fea0003800000 */
.L_x_44188:
        /* <DEDUP_REMOVED lines=16> */
.L_x_44187:
[----:B------:R-:W-:-:S04]  /*3250*/  PRMT R4, R9, 0x9910, RZ ;  /* 0x0000991009047816 */ /* 0x000fc800000000ff */
[----:B------:R-:W-:-:S05]  /*3260*/  SHF.R.S32.HI R5, RZ, 0x1f, R4 ;  /* 0x0000001fff057819 */ /* 0x000fca0000011404 */
[----:B------:R0:W-:Y:S01]  /*3270*/  STG.E.64 desc[UR36][R2.64], R4 ;  /* 0x0000000402007986 */ /* 0x0001e2000c101b24 */
[----:B------:R-:W-:Y:S05]  /*3280*/  BRA `(.L_x_44159) ;  /* 0x0000000000087947 */ /* 0x000fea0003800000 */
.L_x_44186:
[----:B------:R-:W-:-:S05]  /*3290*/  PRMT R5, R9, 0x9910, RZ ;  /* 0x0000991009057816 */ /* 0x000fca00000000ff */
[----:B------:R0:W-:Y:S02]  /*32a0*/  STG.E desc[UR36][R2.64], R5 ;  /* 0x0000000502007986 */ /* 0x0001e4000c101924 */
.L_x_44159:
[----:B------:R-:W-:-:S07]  /*32b0*/  VIADD R17, R17, 0x80 ;  /* 0x0000008011117836 */ /* 0x000fce0000000000 */
.L_x_44118:
[----:B------:R-:W-:Y:S05]  /*32c0*/  BSYNC.RECONVERGENT B6 ;  /* 0x0000000000067941 */ /* 0x000fea0003800200 */
.L_x_44117:
        /* <DEDUP_REMOVED lines=307> */
.L_x_44192:
        /* <DEDUP_REMOVED lines=16> */
.L_x_44196:
[----:B------:R1:W5:Y:S01]  /*4700*/  LDG.E.U8 R0, desc[UR36][R2.64] ;  /* 0x0000002402007981 */ /* 0x000362000c1e1100 */
[----:B------:R-:W-:Y:S05]  /*4710*/  BRA `(.L_x_44198) ;  /* 0x0000000c004c7947 */ /* 0x000fea0003800000 */
.L_x_44195:
        /* <DEDUP_REMOVED lines=8> */
.L_x_44200:
[----:B------:R3:W5:Y:S01]  /*47a0*/  LDG.E.U16 R0, desc[UR36][R2.64] ;  /* 0x0000002402007981 */ /* 0x000762000c1e1500 */
[----:B------:R-:W-:Y:S05]  /*47b0*/  BRA `(.L_x_44198) ;  /* 0x0000000c00247947 */ /* 0x000fea0003800000 */
.L_x_44199:
[----:B------:R2:W5:Y:S01]  /*47c0*/  LDG.E.U16 R0, desc[UR36][R2.64] ;  /* 0x0000002402007981 */ /* 0x000562000c1e1500 */
[----:B------:R-:W-:Y:S05]  /*47d0*/  BRA `(.L_x_44198) ;  /* 0x0000000c001c7947 */ /* 0x000fea0003800000 */
.L_x_44194:
        /* <DEDUP_REMOVED lines=9> */
.L_x_44202:
[----:B------:R-:W2:Y:S02]  /*4870*/  LDG.E.U16 R4, desc[UR36][R2.64] ;  /* 0x0000002402047981 */ /* 0x000ea4000c1e1500 */
[----:B--2---:R-:W-:-:S06]  /*4880*/  HADD2.F32 R4, -RZ, R4.H0_H0 ;  /* 0x20000004ff047230 */ /* 0x004fcc0000004100 */
[----:B------:R-:W0:Y:S02]  /*4890*/  F2I.FTZ.TRUNC.NTZ R4, R4 ;  /* 0x0000000400047305 */ /* 0x000e24000021f100 */
[----:B0-----:R-:W-:Y:S01]  /*48a0*/  PRMT R0, R4, 0x7610, R0 ;  /* 0x0000761004007816 */ /* 0x001fe20000000000 */
[----:B------:R-:W-:Y:S06]  /*48b0*/  BRA `(.L_x_44198) ;  /* 0x0000000800e47947 */ /* 0x000fec0003800000 */
.L_x_44201:
        /* <DEDUP_REMOVED lines=9> */
.L_x_44204:
[----:B------:R-:W2:Y:S02]  /*4950*/  LDG.E.U16 R2, desc[UR36][R2.64] ;  /* 0x0000002402027981 */ /* 0x000ea4000c1e1500 */
[----:B--2---:R-:W-:-:S06]  /*4960*/  HADD2.F32 R4, -RZ, R2.H0_H0 ;  /* 0x20000002ff047230 */ /* 0x004fcc0000004100 */
[----:B------:R-:W0:Y:S02]  /*4970*/  F2I.FTZ.TRUNC.NTZ R4, R4 ;  /* 0x0000000400047305 */ /* 0x000e24000021f100 */
[----:B0-----:R-:W-:Y:S01]  /*4980*/  PRMT R0, R4, 0x7610, R0 ;  /* 0x0000761004007816 */ /* 0x001fe20000000000 */
[----:B------:R-:W-:Y:S06]  /*4990*/  BRA `(.L_x_44198) ;  /* 0x0000000800ac7947 */ /* 0x000fec0003800000 */
.L_x_44203:
[----:B------:R-:W2:Y:S02]  /*49a0*/  LDG.E.64 R2, desc[UR36][R2.64] ;  /* 0x0000002402027981 */ /* 0x000ea4000c1e1b00 */
[----:B--2---:R0:W1:Y:S01]  /*49b0*/  F2I.F64.TRUNC R0, R2 ;  /* 0x0000000200007311 */ /* 0x004062000030d100 */
[----:B------:R-:W-:Y:S05]  /*49c0*/  BRA `(.L_x_44198) ;  /* 0x0000000800a07947 */ /* 0x000fea0003800000 */
.L_x_44193:
        /* <DEDUP_REMOVED lines=12> */
.L_x_44207:
[----:B------:R-:W2:Y:S02]  /*4a90*/  LDG.E.64 R2, desc[UR36][R2.64] ;  /* 0x0000002402027981 */ /* 0x000ea4000c1e1b00 */
[----:B--2---:R0:W1:Y:S01]  /*4aa0*/  F2I.F64.TRUNC R0, R2 ;  /* 0x0000000200007311 */ /* 0x004062000030d100 */
[----:B------:R-:W-:Y:S05]  /*4ab0*/  BRA `(.L_x_44198) ;  /* 0x0000000800647947 */ /* 0x000fea0003800000 */
.L_x_44206:
        /* <DEDUP_REMOVED lines=27> */
.L_x_44209:
        /* <DEDUP_REMOVED lines=14> */
.L_x_44208:
[----:B------:R-:W2:Y:S02]  /*4d50*/  LDG.E.U16 R4, desc[UR36][R2.64] ;  /* 0x0000002402047981 */ /* 0x000ea4000c1e1500 */
[----:B--2---:R-:W-:-:S06]  /*4d60*/  IMAD.U32 R4, R4, 0x10000, RZ ;  /* 0x0001000004047824 */ /* 0x004fcc00078e00ff */
[----:B------:R-:W0:Y:S02]  /*4d70*/  F2I.FTZ.TRUNC.NTZ R4, R4 ;  /* 0x0000000400047305 */ /* 0x000e24000021f100 */
[----:B0-----:R-:W-:Y:S01]  /*4d80*/  PRMT R0, R4, 0x7610, R0 ;  /* 0x0000761004007816 */ /* 0x001fe20000000000 */
[----:B------:R-:W-:Y:S06]  /*4d90*/  BRA `(.L_x_44198) ;  /* 0x0000000400ac7947 */ /* 0x000fec0003800000 */
.L_x_44205:
        /* <DEDUP_REMOVED lines=10> */
.L_x_44212:
        /* <DEDUP_REMOVED lines=21> */
.L_x_44216:
[----:B------:R-:W-:Y:S05]  /*4f90*/  BSYNC.RECONVERGENT B1 ;  /* 0x0000000000017941 */ /* 0x000fea0003800200 */
.L_x_44215:
[----:B------:R-:W-:Y:S01]  /*4fa0*/  IMAD.SHL.U32 R0, R0, 0x100000, RZ ;  /* 0x0010000000007824 */ /* 0x000fe200078e00ff */
[----:B------:R-:W-:-:S04]  /*4fb0*/  LEA R2, R2, 0x3b800000, 0x17 ;  /* 0x3b80000002027811 */ /* 0x000fc800078eb8ff */
[----:B------:R-:W-:-:S07]  /*4fc0*/  LOP3.LUT R4, R2, R0, R7, 0xfe, !PT ;  /* 0x0000000002047212 */ /* 0x000fce00078efe07 */
.L_x_44214:
[----:B------:R-:W-:Y:S05]  /*4fd0*/  BSYNC.RECONVERGENT B0 ;  /* 0x0000000000007941 */ /* 0x000fea0003800200 */
.L_x_44213:
[----:B------:R-:W0:Y:S02]  /*4fe0*/  F2I.FTZ.TRUNC.NTZ R4, R4 ;  /* 0x0000000400047305 */ /* 0x000e24000021f100 */
[----:B0-----:R-:W-:Y:S01]  /*4ff0*/  PRMT R0, R4, 0x7610, R0 ;  /* 0x0000761004007816 */ /* 0x001fe20000000000 */
[----:B------:R-:W-:Y:S06]  /*5000*/  BRA `(.L_x_44198) ;  /* 0x0000000400107947 */ /* 0x000fec0003800000 */
.L_x_44211:
        /* <DEDUP_REMOVED lines=21> */
.L_x_44220:
[----:B------:R-:W-:Y:S05]  /*5160*/  BSYNC.RECONVERGENT B1 ;  /* 0x0000000000017941 */ /* 0x000fea0003800200 */
.L_x_44219:
[----:B------:R-:W-:Y:S01]  /*5170*/  IMAD.SHL.U32 R0, R0, 0x200000, RZ ;  /* 0x0020000000007824 */ /* 0x000fe200078e00ff */
[----:B------:R-:W-:-:S04]  /*5180*/  LEA R2, R2, 0x37800000, 0x17 ;  /* 0x3780000002027811 */ /* 0x000fc800078eb8ff */
[----:B------:R-:W-:-:S07]  /*5190*/  LOP3.LUT R4, R2, R0, R7, 0xfe, !PT ;  /* 0x0000000002047212 */ /* 0x000fce00078efe07 */
.L_x_44218:
[----:B------:R-:W-:Y:S05]  /*51a0*/  BSYNC.RECONVERGENT B0 ;  /* 0x0000000000007941 */ /* 0x000fea0003800200 */
.L_x_44217:
[----:B------:R-:W0:Y:S02]  /*51b0*/  F2I.FTZ.TRUNC.NTZ R4, R4 ;  /* 0x0000000400047305 */ /* 0x000e24000021f100 */
[----:B0-----:R-:W-:Y:S01]  /*51c0*/  PRMT R0, R4, 0x7610, R0 ;  /* 0x0000761004007816 */ /* 0x001fe20000000000 */
[----:B------:R-:W-:Y:S06]  /*51d0*/  BRA `(.L_x_44198) ;  /* 0x00000000009c7947 */ /* 0x000fec0003800000 */
.L_x_44210:
        /* <DEDUP_REMOVED lines=14> */
.L_x_44224:
[----:B------:R-:W-:Y:S05]  /*52c0*/  BSYNC.RECONVERGENT B0 ;  /* 0x0000000000007941 */ /* 0x000fea0003800200 */
.L_x_44223:
[----:B------:R-:W0:Y:S02]  /*52d0*/  F2I.FTZ.TRUNC.NTZ R4, R4 ;  /* 0x0000000400047305 */ /* 0x000e24000021f100 */
[----:B0-----:R-:W-:Y:S01]  /*52e0*/  PRMT R0, R4, 0x7610, R0 ;  /* 0x0000761004007816 */ /* 0x001fe20000000000 */
[----:B------:R-:W-:Y:S06]  /*52f0*/  BRA `(.L_x_44198) ;  /* 0x0000000000547947 */ /* 0x000fec0003800000 */
.L_x_44197:
        /* <DEDUP_REMOVED lines=16> */
.L_x_44225:
[----:B------:R-:W-:Y:S01]  /*5400*/  PRMT R0, RZ, 0x7610, R0 ;  /* 0x00007610ff007816 */ /* 0x000fe20000000000 */
[----:B------:R-:W-:Y:S06]  /*5410*/  BRA `(.L_x_44198) ;  /* 0x00000000000c7947 */ /* 0x000fec0003800000 */
.L_x_44222:
[----:B------:R0:W5:Y:S01]  /*5420*/  LDG.E.U16 R0, desc[UR36][R2.64] ;  /* 0x0000002402007981 */ /* 0x000162000c1e1500 */
[----:B------:R-:W-:Y:S05]  /*5430*/  BRA `(.L_x_44198) ;  /* 0x0000000000047947 */ /* 0x000fea0003800000 */
.L_x_44221:
[----:B------:R0:W5:Y:S02]  /*5440*/  LDG.E.U16 R0, desc[UR36][R2.64] ;  /* 0x0000002402007981 */ /* 0x000164000c1e1500 */
.L_x_44198:
        /* <DEDUP_REMOVED lines=10> */
[----:B0--34-:R-:W-:Y:S01]  /*54f0*/  IADD3 R2, PT, PT, R4, 0xffffffe, RZ ;  /* 0x0ffffffe04027810 */ /* 0x019fe20007ffe0ff */
[----:B------:R-:W-:-:S05]  /*5500*/  IMAD.MOV R4, RZ, RZ, -R9 ;  /* 0x000000ffff047224 */ /* 0x000fca00078e0a09 */
        /* <DEDUP_REMOVED lines=20> */
[----:B------:R-:W-:Y:S02]  /*5650*/  SEL R0, R0, RZ, !P0 ;  /* 0x000000ff00007207 */ /* 0x000fe40004000000 */
[----:B------:R-:W-:Y:S02]  /*5660*/  IADD3.X R3, PT, PT, RZ, UR7, RZ, P2, !PT ;  /* 0x00000007ff037c10 */ /* 0x000fe400097fe4ff */
        /* <DEDUP_REMOVED lines=13> */
.L_x_44229:
[----:B------:R0:W-:Y:S01]  /*5740*/  STG.E.U8 desc[UR36][R2.64], R9 ;  /* 0x0000000902007986 */ /* 0x0001e2000c101124 */
[----:B------:R-:W-:Y:S05]  /*5750*/  BRA `(.L_x_44231) ;  /* 0x0000000c004c7947 */ /* 0x000fea0003800000 */
.L_x_44228:
        /* <DEDUP_REMOVED lines=10> */
.L_x_44233:
[----:B------:R-:W-:-:S05]  /*5800*/  PRMT R5, R9, 0x9910, RZ ;  /* 0x0000991009057816 */ /* 0x000fca00000000ff */
[----:B------:R0:W-:Y:S01]  /*5810*/  STG.E desc[UR36][R2.64], R5 ;  /* 0x0000000502007986 */ /* 0x0001e2000c101924 */
[----:B------:R-:W-:Y:S05]  /*5820*/  BRA `(.L_x_44231) ;  /* 0x0000000c00187947 */ /* 0x000fea0003800000 */
.L_x_44232:
[----:B------:R0:W-:Y:S01]  /*5830*/  STG.E.U16 desc[UR36][R2.64], R9 ;  /* 0x0000000902007986 */ /* 0x0001e2000c101524 */
[----:B------:R-:W-:Y:S05]  /*5840*/  BRA `(.L_x_44231) ;  /* 0x0000000c00107947 */ /* 0x000fea0003800000 */
.L_x_44227:
        /* <DEDUP_REMOVED lines=9> */
.L_x_44235:
[----:B------:R-:W0:Y:S02]  /*58e0*/  I2F.S16 R0, R9 ;  /* 0x0000000900007306 */ /* 0x000e240000101400 */
[----:B0-----:R-:W-:-:S05]  /*58f0*/  F2FP.F16.F32.PACK_AB R0, RZ, R0 ;  /* 0x00000000ff00723e */ /* 0x001fca00000000ff */
[----:B------:R0:W-:Y:S01]  /*5900*/  STG.E.U16 desc[UR36][R2.64], R0 ;  /* 0x0000000002007986 */ /* 0x0001e2000c101524 */
[----:B------:R-:W-:Y:S05]  /*5910*/  BRA `(.L_x_44231) ;  /* 0x0000000800dc7947 */ /* 0x000fea0003800000 */
.L_x_44234:
        /* <DEDUP_REMOVED lines=10> */
.L_x_44237:
[----:B------:R-:W0:Y:S02]  /*59c0*/  I2F.S16 R9, R9 ;  /* 0x0000000900097306 */ /* 0x000e240000101400 */
[----:B0-----:R-:W-:-:S04]  /*59d0*/  F2FP.F16.F32.PACK_AB R5, RZ, R9 ;  /* 0x00000009ff05723e */ /* 0x001fc800000000ff */
[----:B------:R-:W-:-:S05]  /*59e0*/  PRMT R5, R5, 0x5410, RZ ;  /* 0x0000541005057816 */ /* 0x000fca00000000ff */
[----:B------:R0:W-:Y:S01]  /*59f0*/  STG.E desc[UR36][R2.64], R5 ;  /* 0x0000000502007986 */ /* 0x0001e2000c101924 */
[----:B------:R-:W-:Y:S05]  /*5a00*/  BRA `(.L_x_44231) ;  /* 0x0000000800a07947 */ /* 0x000fea0003800000 */
.L_x_44236:
[----:B------:R-:W0:Y:S02]  /*5a10*/  I2F.F64.S16 R4, R9 ;  /* 0x0000000900047312 */ /* 0x000e240000101c00 */
[----:B0-----:R0:W-:Y:S01]  /*5a20*/  STG.E.64 desc[UR36][R2.64], R4 ;  /* 0x0000000402007986 */ /* 0x0011e2000c101b24 */
[----:B------:R-:W-:Y:S05]  /*5a30*/  BRA `(.L_x_44231) ;  /* 0x0000000800947947 */ /* 0x000fea0003800000 */
.L_x_44226:
        /* <DEDUP_REMOVED lines=12> */
.L_x_44241:
        /* <DEDUP_REMOVED lines=18> */
.L_x_44244:
[----:B------:R-:W-:-:S04]  /*5c20*/  SHF.R.U32.HI R5, RZ, 0x18, R5 ;  /* 0x00000018ff057819 */ /* 0x000fc80000011605 */
[----:B------:R-:W-:-:S07]  /*5c30*/  LOP3.LUT R0, R0, 0x80, R5, 0xf8, !PT ;  /* 0x0000008000007812 */ /* 0x000fce00078ef805 */
.L_x_44243:
[----:B------:R-:W-:Y:S05]  /*5c40*/  BSYNC.RECONVERGENT B0 ;  /* 0x0000000000007941 */ /* 0x000fea0003800200 */
.L_x_44242:
[----:B------:R0:W-:Y:S01]  /*5c50*/  STG.E.U8 desc[UR36][R2.64], R0 ;  /* 0x0000000002007986 */ /* 0x0001e2000c101124 */
[----:B------:R-:W-:Y:S05]  /*5c60*/  BRA `(.L_x_44231) ;  /* 0x0000000800087947 */ /* 0x000fea0003800000 */
.L_x_44240:
        /* <DEDUP_REMOVED lines=18> */
.L_x_44247:
[----:B------:R-:W-:-:S04]  /*5d90*/  SHF.R.U32.HI R5, RZ, 0x18, R5 ;  /* 0x00000018ff057819 */ /* 0x000fc80000011605 */
[----:B------:R-:W-:-:S07]  /*5da0*/  LOP3.LUT R0, R0, 0x80, R5, 0xf8, !PT ;  /* 0x0000008000007812 */ /* 0x000fce00078ef805 */
.L_x_44246:
[----:B------:R-:W-:Y:S05]  /*5db0*/  BSYNC.RECONVERGENT B0 ;  /* 0x0000000000007941 */ /* 0x000fea0003800200 */
.L_x_44245:
[----:B------:R0:W-:Y:S01]  /*5dc0*/  STG.E.U8 desc[UR36][R2.64], R0 ;  /* 0x0000000002007986 */ /* 0x0001e2000c101124 */
[----:B------:R-:W-:Y:S05]  /*5dd0*/  BRA `(.L_x_44231) ;  /* 0x0000000400ac7947 */ /* 0x000fea0003800000 */
.L_x_44239:
        /* <DEDUP_REMOVED lines=22> */
.L_x_44249:
[----:B------:R-:W-:-:S04]  /*5f40*/  PRMT R4, R9, 0x9910, RZ ;  /* 0x0000991009047816 */ /* 0x000fc800000000ff */
[----:B------:R-:W-:-:S05]  /*5f50*/  SHF.R.S32.HI R5, RZ, 0x1f, R4 ;  /* 0x0000001fff057819 */ /* 0x000fca0000011404 */
[----:B------:R0:W-:Y:S01]  /*5f60*/  STG.E.64 desc[UR36][R2.64], R4 ;  /* 0x0000000402007986 */ /* 0x0001e2000c101b24 */
[----:B------:R-:W-:Y:S05]  /*5f70*/  BRA `(.L_x_44231) ;  /* 0x0000000400447947 */ /* 0x000fea0003800000 */
.L_x_44248:
[----:B------:R-:W-:-:S05]  /*5f80*/  PRMT R5, R9, 0x9910, RZ ;  /* 0x0000991009057816 */ /* 0x000fca00000000ff */
[----:B------:R0:W-:Y:S01]  /*5f90*/  STG.E desc[UR36][R2.64], R5 ;  /* 0x0000000502007986 */ /* 0x0001e2000c101924 */
[----:B------:R-:W-:Y:S05]  /*5fa0*/  BRA `(.L_x_44231) ;  /* 0x0000000400387947 */ /* 0x000fea0003800000 */
.L_x_44238:
        /* <DEDUP_REMOVED lines=11> */
.L_x_44251:
[----:B------:R-:W0:Y:S01]  /*6060*/  I2F.F64.S16 R4, R9 ;  /* 0x0000000900047312 */ /* 0x000e220000101c00 */
[----:B------:R-:W-:-:S05]  /*6070*/  CS2R R6, SRZ ;  /* 0x0000000000067805 */ /* 0x000fca000001ff00 */
[----:B0-----:R4:W-:Y:S01]  /*6080*/  STG.E.128 desc[UR36][R2.64], R4 ;  /* 0x0000000402007986 */ /* 0x0019e2000c101d24 */
[----:B------:R-:W-:Y:S05]  /*6090*/  BRA `(.L_x_44231) ;  /* 0x0000000000fc7947 */ /* 0x000fea0003800000 */
.L_x_44250:
[----:B------:R-:W-:-:S09]  /*60a0*/  UISETP.NE.AND UP0, UPT, UR4, 0xf, UPT ;  /* 0x0000000f0400788c */ /* 0x000fd2000bf05270 */
[----:B------:R-:W-:Y:S05]  /*60b0*/  BRA.U !UP0, `(.L_x_44252) ;  /* 0x0000000108e87547 */ /* 0x000fea000b800000 */
[----:B------:R-:W-:-:S09]  /*60c0*/  UISETP.NE.AND UP0, UPT, UR4, 0x17, UPT ;  /* 0x000000170400788c */ /* 0x000fd2000bf05270 */
[----:B------:R-:W-:Y:S05]  /*60d0*/  BRA.U !UP0, `(.L_x_44253) ;  /* 0x0000000108907547 */ /* 0x000fea000b800000 */
[----:B------:R-:W-:-:S09]  /*60e0*/  UISETP.NE.AND UP0, UPT, UR4, 0x18, UPT ;  /* 0x000000180400788c */ /* 0x000fd2000bf05270 */
[----:B------:R-:W-:Y:S05]  /*60f0*/  BRA.U !UP0, `(.L_x_44254) ;  /* 0x0000000108447547 */ /* 0x000fea000b800000 */
.L_x_44230:
        /* <DEDUP_REMOVED lines=16> */
.L_x_44255:
[----:B------:R-:W-:Y:S05]  /*6200*/  BRA `(.L_x_44231) ;  /* 0x0000000000a07947 */ /* 0x000fea0003800000 */
.L_x_44254:
        /* <DEDUP_REMOVED lines=13> */
.L_x_44257:
[----:B------:R-:W-:Y:S05]  /*62e0*/  BSYNC.RECONVERGENT B0 ;  /* 0x0000000000007941 */ /* 0x000fea0003800200 */
.L_x_44256:
[----:B------:R-:W-:-:S05]  /*62f0*/  LOP3.LUT R5, R0, 0x80, R5, 0xf8, !PT ;  /* 0x0000008000057812 */ /* 0x000fca00078ef805 */
[----:B------:R2:W-:Y:S01]  /*6300*/  STG.E.U8 desc[UR36][R2.64], R5 ;  /* 0x0000000502007986 */ /* 0x0005e2000c101124 */
[----:B------:R-:W-:Y:S05]  /*6310*/  BRA `(.L_x_44231) ;  /* 0x00000000005c7947 */ /* 0x000fea0003800000 */
.L_x_44253:
        /* <DEDUP_REMOVED lines=12> */
.L_x_44259:
[----:B------:R-:W-:Y:S01]  /*63e0*/  IMAD.MOV.U32 R0, RZ, RZ, 0x7f ;  /* 0x0000007fff007424 */ /* 0x000fe200078e00ff */
[----:B------:R-:W-:-:S04]  /*63f0*/  ISETP.GT.U32.AND P0, PT, R4, 0x7f800000, PT ;  /* 0x7f8000000400780c */ /* 0x000fc80003f04070 */
[----:B------:R-:W-:-:S09]  /*6400*/  SEL R0, R0, 0x7c, P0 ;  /* 0x0000007c00007807 */ /* 0x000fd20000000000 */
.L_x_44260:
[----:B------:R-:W-:Y:S05]  /*6410*/  BSYNC.RECONVERGENT B0 ;  /* 0x0000000000007941 */ /* 0x000fea0003800200 */
.L_x_44258:
[----:B------:R-:W-:-:S04]  /*6420*/  SHF.R.U32.HI R5, RZ, 0x18, R5 ;  /* 0x00000018ff057819 */ /* 0x000fc80000011605 */
[----:B------:R-:W-:-:S05]  /*6430*/  LOP3.LUT R5, R0, 0x80, R5, 0xf8, !PT ;  /* 0x0000008000057812 */ /* 0x000fca00078ef805 */
[----:B------:R1:W-:Y:S01]  /*6440*/  STG.E.U8 desc[UR36][R2.64], R5 ;  /* 0x0000000502007986 */ /* 0x0003e2000c101124 */
[----:B------:R-:W-:Y:S05]  /*6450*/  BRA `(.L_x_44231) ;  /* 0x00000000000c7947 */ /* 0x000fea0003800000 */
.L_x_44252:
[----:B------:R-:W0:Y:S02]  /*6460*/  I2F.S16 R0, R9 ;  /* 0x0000000900007306 */ /* 0x000e240000101400 */
[----:B0-----:R-:W-:-:S05]  /*6470*/  F2FP.BF16.F32.PACK_AB R0, RZ, R0 ;  /* 0x00000000ff00723e */ /* 0x001fca00000010ff */
[----:B------:R0:W-:Y:S02]  /*6480*/  STG.E.U16 desc[UR36][R2.64], R0 ;  /* 0x0000000002007986 */ /* 0x0001e4000c101524 */
.L_x_44231:
[----:B------:R-:W-:-:S07]  /*6490*/  VIADD R17, R17, 0x80 ;  /* 0x0000008011117836 */ /* 0x000fce0000000000 */
.L_x_44191:
[----:B------:R-:W-:Y:S05]  /*64a0*/  BSYNC.RECONVERGENT B6 ;  /* 0x0000000000067941 */ /* 0x000fea0003800200 */
.L_x_44190:
[----:B------:R-:W5:Y:S01]  /*64b0*/  LDCU UR4, c[0x0][0x380] ;  /* 0x00007000ff0477ac */ /* 0x000f620008000800 */
[----:B------:R-:W-:Y:S01]  /*64c0*/  BSSY.RECONVERGENT B6, `(.L_x_44261) ;  /* 0x000031c000067945 */ /* 0x000fe20003800200 */
[----:B-----5:R-:W-:-:S13]  /*64d0*/  ISETP.GE.AND P0, PT, R17, UR4, PT ;  /* 0x0000000411007c0c */ /* 0x020fda000bf06270 */
[----:B------:R-:W-:Y:S05]  /*64e0*/  @P0 BRA `(.L_x_44262) ;  /* 0x0000003000640947 */ /* 0x000fea0003800000 */
[----:B------:R-:W5:Y:S01]  /*64f0*/  LDCU UR4, c[0x0][0x388] ;  /* 0x00007100ff0477ac */ /* 0x000f620008000800 */
[----:B0-----:R-:W-:Y:S01]  /*6500*/  IMAD.MOV.U32 R0, RZ, RZ, RZ ;  /* 0x000000ffff007224 */ /* 0x001fe200078e00ff */
[----:B------:R-:W-:Y:S01]  /*6510*/  MOV R16, RZ ;  /* 0x000000ff00107202 */ /* 0x000fe20000000f00 */
        /* <DEDUP_REMOVED lines=300> */
.L_x_44263:
        /* <DEDUP_REMOVED lines=16> */
.L_x_44267:
[----:B------:R0:W5:Y:S01]  /*78e0*/  LDG.E.U8 R0, desc[UR36][R2.64] ;  /* 0x0000002402007981 */ /* 0x000162000c1e1100 */
[----:B------:R-:W-:Y:S05]  /*78f0*/  BRA `(.L_x_44269) ;  /* 0x0000000c004c7947 */ /* 0x000fea0003800000 */
.L_x_44266:
        /* <DEDUP_REMOVED lines=8> */
.L_x_44271:
[----:B------:R0:W5:Y:S01]  /*7980*/  LDG.E.U16 R0, desc[UR36][R2.64] ;  /* 0x0000002402007981 */ /* 0x000162000c1e1500 */
[----:B------:R-:W-:Y:S05]  /*7990*/  BRA `(.L_x_44269) ;  /* 0x0000000c00247947 */ /* 0x000fea0003800000 */
.L_x_44270:
[----:B------:R0:W5:Y:S01]  /*79a0*/  LDG.E.U16 R0, desc[UR36][R2.64] ;  /* 0x0000002402007981 */ /* 0x000162000c1e1500 */
[----:B------:R-:W-:Y:S05]  /*79b0*/  BRA `(.L_x_44269) ;  /* 0x0000000c001c7947 */ /* 0x000fea0003800000 */
.L_x_44265:
        /* <DEDUP_REMOVED lines=9> */
.L_x_44273:
[----:B------:R-:W2:Y:S02]  /*7a50*/  LDG.E.U16 R4, desc[UR36][R2.64] ;  /* 0x0000002402047981 */ /* 0x000ea4000c1e1500 */
[----:B--2---:R-:W-:-:S06]  /*7a60*/  HADD2.F32 R4, -RZ, R4.H0_H0 ;  /* 0x20000004ff047230 */ /* 0x004fcc0000004100 */
[----:B------:R-:W0:Y:S02]  /*7a70*/  F2I.FTZ.TRUNC.NTZ R4, R4 ;  /* 0x0000000400047305 */ /* 0x000e24000021f100 */
[----:B0-----:R-:W-:Y:S01]  /*7a80*/  PRMT R0, R4, 0x7610, R0 ;  /* 0x0000761004007816 */ /* 0x001fe20000000000 */
[----:B------:R-:W-:Y:S06]  /*7a90*/  BRA `(.L_x_44269) ;  /* 0x0000000800e47947 */ /* 0x000fec0003800000 */
.L_x_44272:
        /* <DEDUP_REMOVED lines=9> */
.L_x_44275:
[----:B------:R-:W2:Y:S02]  /*7b30*/  LDG.E.U16 R2, desc[UR36][R2.64] ;  /* 0x0000002402027981 */ /* 0x000ea4000c1e1500 */
[----:B--2---:R-:W-:-:S06]  /*7b40*/  HADD2.F32 R4, -RZ, R2.H0_H0 ;  /* 0x20000002ff047230 */ /* 0x004fcc0000004100 */
[----:B------:R-:W0:Y:S02]  /*7b50*/  F2I.FTZ.TRUNC.NTZ R4, R4 ;  /* 0x0000000400047305 */ /* 0x000e24000021f100 */
[----:B0-----:R-:W-:Y:S01]  /*7b60*/  PRMT R0, R4, 0x7610, R0 ;  /* 0x0000761004007816 */ /* 0x001fe20000000000 */
[----:B------:R-:W-:Y:S06]  /*7b70*/  BRA `(.L_x_44269) ;  /* 0x0000000800ac7947 */ /* 0x000fec0003800000 */
.L_x_44274:
[----:B------:R-:W2:Y:S02]  /*7b80*/  LDG.E.64 R2, desc[UR36][R2.64] ;  /* 0x0000002402027981 */ /* 0x000ea4000c1e1b00 */
[----:B--2---:R0:W1:Y:S01]  /*7b90*/  F2I.F64.TRUNC R0, R2 ;  /* 0x0000000200007311 */ /* 0x004062000030d100 */
[----:B------:R-:W-:Y:S05]  /*7ba0*/  BRA `(.L_x_44269) ;  /* 0x0000000800a07947 */ /* 0x000fea0003800000 */
.L_x_44264:
        /* <DEDUP_REMOVED lines=12> */
.L_x_44278:
[----:B------:R-:W2:Y:S02]  /*7c70*/  LDG.E.64 R2, desc[UR36][R2.64] ;  /* 0x0000002402027981 */ /* 0x000ea4000c1e1b00 */
[----:B--2---:R0:W1:Y:S01]  /*7c80*/  F2I.F64.TRUNC R0, R2 ;  /* 0x0000000200007311 */ /* 0x004062000030d100 */
[----:B------:R-:W-:Y:S05]  /*7c90*/  BRA `(.L_x_44269) ;  /* 0x0000000800647947 */ /* 0x000fea0003800000 */
.L_x_44277:
        /* <DEDUP_REMOVED lines=27> */
.L_x_44280:
        /* <DEDUP_REMOVED lines=14> */
.L_x_44279:
[----:B------:R-:W2:Y:S02]  /*7f30*/  LDG.E.U16 R4, desc[UR36][R2.64] ;  /* 0x0000002402047981 */ /* 0x000ea4000c1e1500 */
[----:B--2---:R-:W-:-:S06]  /*7f40*/  IMAD.U32 R4, R4, 0x10000, RZ ;  /* 0x0001000004047824 */ /* 0x004fcc00078e00ff */
[----:B------:R-:W0:Y:S02]  /*7f50*/  F2I.FTZ.TRUNC.NTZ R4, R4 ;  /* 0x0000000400047305 */ /* 0x000e24000021f100 */
[----:B0-----:R-:W-:Y:S01]  /*7f60*/  PRMT R0, R4, 0x7610, R0 ;  /* 0x0000761004007816 */ /* 0x001fe20000000000 */
[----:B------:R-:W-:Y:S06]  /*7f70*/  BRA `(.L_x_44269) ;  /* 0x0000000400ac7947 */ /* 0x000fec0003800000 */
.L_x_44276:
        /* <DEDUP_REMOVED lines=10> */
.L_x_44283:
        /* <DEDUP_REMOVED lines=21> */
.L_x_44287:
[----:B------:R-:W-:Y:S05]  /*8170*/  BSYNC.RECONVERGENT B1 ;  /* 0x0000000000017941 */ /* 0x000fea0003800200 */
.L_x_44286:
[----:B------:R-:W-:Y:S01]  /*8180*/  IMAD.SHL.U32 R0, R0, 0x100000, RZ ;  /* 0x0010000000007824 */ /* 0x000fe200078e00ff */
[----:B------:R-:W-:-:S04]  /*8190*/  LEA R2, R2, 0x3b800000, 0x17 ;  /* 0x3b80000002027811 */ /* 0x000fc800078eb8ff */
[----:B------:R-:W-:-:S07]  /*81a0*/  LOP3.LUT R4, R2, R0, R7, 0xfe, !PT ;  /* 0x0000000002047212 */ /* 0x000fce00078efe07 */
.L_x_44285:
[----:B------:R-:W-:Y:S05]  /*81b0*/  BSYNC.RECONVERGENT B0 ;  /* 0x0000000000007941 */ /* 0x000fea0003800200 */
.L_x_44284:
[----:B------:R-:W0:Y:S02]  /*81c0*/  F2I.FTZ.TRUNC.NTZ R4, R4 ;  /* 0x0000000400047305 */ /* 0x000e24000021f100 */
[----:B0-----:R-:W-:Y:S01]  /*81d0*/  PRMT R0, R4, 0x7610, R0 ;  /* 0x0000761004007816 */ /* 0x001fe20000000000 */
[----:B------:R-:W-:Y:S06]  /*81e0*/  BRA `(.L_x_44269) ;  /* 0x0000000400107947 */ /* 0x000fec0003800000 */
.L_x_44282:
        /* <DEDUP_REMOVED lines=21> */
.L_x_44291:
[----:B------:R-:W-:Y:S05]  /*8340*/  BSYNC.RECONVERGENT B1 ;  /* 0x0000000000017941 */ /* 0x000fea0003800200 */
.L_x_44290:
[----:B------:R-:W-:Y:S01]  /*8350*/  IMAD.SHL.U32 R0, R0, 0x200000, RZ ;  /* 0x0020000000007824 */ /* 0x000fe200078e00ff */
[----:B------:R-:W-:-:S04]  /*8360*/  LEA R2, R2, 0x37800000, 0x17 ;  /* 0x3780000002027811 */ /* 0x000fc800078eb8ff */
[----:B------:R-:W-:-:S07]  /*8370*/  LOP3.LUT R4, R2, R0, R7, 0xfe, !PT ;  /* 0x0000000002047212 */ /* 0x000fce00078efe07 */
.L_x_44289:
[----:B------:R-:W-:Y:S05]  /*8380*/  BSYNC.RECONVERGENT B0 ;  /* 0x0000000000007941 */ /* 0x000fea0003800200 */
.L_x_44288:
[----:B------:R-:W0:Y:S02]  /*8390*/  F2I.FTZ.TRUNC.NTZ R4, R4 ;  /* 0x0000000400047305 */ /* 0x000e24000021f100 */
[----:B0-----:R-:W-:Y:S01]  /*83a0*/  PRMT R0, R4, 0x7610, R0 ;  /* 0x0000761004007816 */ /* 0x001fe20000000000 */
[----:B------:R-:W-:Y:S06]  /*83b0*/  BRA `(.L_x_44269) ;  /* 0x00000000009c7947 */ /* 0x000fec0003800000 */
.L_x_44281:
        /* <DEDUP_REMOVED lines=14> */
.L_x_44295:
[----:B------:R-:W-:Y:S05]  /*84a0*/  BSYNC.RECONVERGENT B0 ;  /* 0x0000000000007941 */ /* 0x000fea0003800200 */
.L_x_44294:
[----:B------:R-:W0:Y:S02]  /*84b0*/  F2I.FTZ.TRUNC.NTZ R4, R4 ;  /* 0x0000000400047305 */ /* 0x000e24000021f100 */
[----:B0-----:R-:W-:Y:S01]  /*84c0*/  PRMT R0, R4, 0x7610, R0 ;  /* 0x0000761004007816 */ /* 0x001fe20000000000 */
[----:B------:R-:W-:Y:S06]  /*84d0*/  BRA `(.L_x_44269) ;  /* 0x0000000000547947 */ /* 0x000fec0003800000 */
.L_x_44268:
        /* <DEDUP_REMOVED lines=16> */
.L_x_44296:
[----:B------:R-:W-:Y:S01]  /*85e0*/  PRMT R0, RZ, 0x7610, R0 ;  /* 0x00007610ff007816 */ /* 0x000fe20000000000 */
[----:B------:R-:W-:Y:S06]  /*85f0*/  BRA `(.L_x_44269) ;  /* 0x00000000000c7947 */ /* 0x000fec0003800000 */
.L_x_44293:
[----:B------:R3:W5:Y:S01]  /*8600*/  LDG.E.U16 R0, desc[UR36][R2.64] ;  /* 0x0000002402007981 */ /* 0x000762000c1e1500 */
[----:B------:R-:W-:Y:S05]  /*8610*/  BRA `(.L_x_44269) ;  /* 0x0000000000047947 */ /* 0x000fea0003800000 */
.L_x_44292:
[----:B------:R4:W5:Y:S02]  /*8620*/  LDG.E.U16 R0, desc[UR36][R2.64] ;  /* 0x0000002402007981 */ /* 0x000964000c1e1500 */
.L_x_44269:
        /* <DEDUP_REMOVED lines=10> */
[----:B--234-:R-:W-:Y:S01]  /*86d0*/  IADD3 R2, PT, PT, R4, 0xffffffe, RZ ;  /* 0x0ffffffe04027810 */ /* 0x01cfe20007ffe0ff */
        /* <DEDUP_REMOVED lines=36> */
.L_x_44300:
[----:B------:R4:W-:Y:S01]  /*8920*/  STG.E.U8 desc[UR36][R2.64], R9 ;  /* 0x0000000902007986 */ /* 0x0009e2000c101124 */
[----:B------:R-:W-:Y:S05]  /*8930*/  BRA `(.L_x_44302) ;  /* 0x0000000c004c7947 */ /* 0x000fea0003800000 */
.L_x_44299:
        /* <DEDUP_REMOVED lines=10> */
.L_x_44304:
[----:B------:R-:W-:-:S05]  /*89e0*/  PRMT R5, R9, 0x9910, RZ ;  /* 0x0000991009057816 */ /* 0x000fca00000000ff */
[----:B------:R2:W-:Y:S01]  /*89f0*/  STG.E desc[UR36][R2.64], R5 ;  /* 0x0000000502007986 */ /* 0x0005e2000c101924 */
[----:B------:R-:W-:Y:S05]  /*8a00*/  BRA `(.L_x_44302) ;  /* 0x0000000c00187947 */ /* 0x000fea0003800000 */
.L_x_44303:
[----:B------:R0:W-:Y:S01]  /*8a10*/  STG.E.U16 desc[UR36][R2.64], R9 ;  /* 0x0000000902007986 */ /* 0x0001e2000c101524 */
[----:B------:R-:W-:Y:S05]  /*8a20*/  BRA `(.L_x_44302) ;  /* 0x0000000c00107947 */ /* 0x000fea0003800000 */
.L_x_44298:
        /* <DEDUP_REMOVED lines=9> */
.L_x_44306:
[----:B------:R-:W0:Y:S02]  /*8ac0*/  I2F.S16 R0, R9 ;  /* 0x0000000900007306 */ /* 0x000e240000101400 */
[----:B0-----:R-:W-:-:S05]  /*8ad0*/  F2FP.F16.F32.PACK_AB R0, RZ, R0 ;  /* 0x00000000ff00723e */ /* 0x001fca00000000ff */
[----:B------:R0:W-:Y:S01]  /*8ae0*/  STG.E.U16 desc[UR36][R2.64], R0 ;  /* 0x0000000002007986 */ /* 0x0001e2000c101524 */
[----:B------:R-:W-:Y:S05]  /*8af0*/  BRA `(.L_x_44302) ;  /* 0x0000000800dc7947 */ /* 0x000fea0003800000 */
.L_x_44305:
        /* <DEDUP_REMOVED lines=10> */
.L_x_44308:
[----:B------:R-:W0:Y:S02]  /*8ba0*/  I2F.S16 R9, R9 ;  /* 0x0000000900097306 */ /* 0x000e240000101400 */
[----:B0-----:R-:W-:-:S04]  /*8bb0*/  F2FP.F16.F32.PACK_AB R5, RZ, R9 ;  /* 0x00000009ff05723e */ /* 0x001fc800000000ff */
[----:B------:R-:W-:-:S05]  /*8bc0*/  PRMT R5, R5, 0x5410, RZ ;  /* 0x0000541005057816 */ /* 0x000fca00000000ff */
[----:B------:R0:W-:Y:S01]  /*8bd0*/  STG.E desc[UR36][R2.64], R5 ;  /* 0x0000000502007986 */ /* 0x0001e2000c101924 */
[----:B------:R-:W-:Y:S05]  /*8be0*/  BRA `(.L_x_44302) ;  /* 0x0000000800a07947 */ /* 0x000fea0003800000 */
.L_x_44307:
[----:B------:R-:W0:Y:S02]  /*8bf0*/  I2F.F64.S16 R4, R9 ;  /* 0x0000000900047312 */ /* 0x000e240000101c00 */
[----:B0-----:R0:W-:Y:S01]  /*8c00*/  STG.E.64 desc[UR36][R2.64], R4 ;  /* 0x0000000402007986 */ /* 0x0011e2000c101b24 */
[----:B------:R-:W-:Y:S05]  /*8c10*/  BRA `(.L_x_44302) ;  /* 0x0000000800947947 */ /* 0x000fea0003800000 */
.L_x_44297:
        /* <DEDUP_REMOVED lines=12> */
.L_x_44312:
        /* <DEDUP_REMOVED lines=18> */
.L_x_44315:
[----:B------:R-:W-:-:S04]  /*8e00*/  SHF.R.U32.HI R5, RZ, 0x18, R5 ;  /* 0x00000018ff057819 */ /* 0x000fc80000011605 */
[----:B------:R-:W-:-:S07]  /*8e10*/  LOP3.LUT R0, R0, 0x80, R5, 0xf8, !PT ;  /* 0x0000008000007812 */ /* 0x000fce00078ef805 */
.L_x_44314:
[----:B------:R-:W-:Y:S05]  /*8e20*/  BSYNC.RECONVERGENT B0 ;  /* 0x0000000000007941 */ /* 0x000fea0003800200 */
.L_x_44313:
[----:B------:R0:W-:Y:S01]  /*8e30*/  STG.E.U8 desc[UR36][R2.64], R0 ;  /* 0x0000000002007986 */ /* 0x0001e2000c101124 */
[----:B------:R-:W-:Y:S05]  /*8e40*/  BRA `(.L_x_44302) ;  /* 0x0000000800087947 */ /* 0x000fea0003800000 */
.L_x_44311:
        /* <DEDUP_REMOVED lines=18> */
.L_x_44318:
[----:B------:R-:W-:-:S04]  /*8f70*/  SHF.R.U32.HI R5, RZ, 0x18, R5 ;  /* 0x00000018ff057819 */ /* 0x000fc80000011605 */
[----:B------:R-:W-:-:S07]  /*8f80*/  LOP3.LUT R0, R0, 0x80, R5, 0xf8, !PT ;  /* 0x0000008000007812 */ /* 0x000fce00078ef805 */
.L_x_44317:
[----:B------:R-:W-:Y:S05]  /*8f90*/  BSYNC.RECONVERGENT B0 ;  /* 0x0000000000007941 */ /* 0x000fea0003800200 */
.L_x_44316:
[----:B------:R0:W-:Y:S01]  /*8fa0*/  STG.E.U8 desc[UR36][R2.64], R0 ;  /* 0x0000000002007986 */ /* 0x0001e2000c101124 */
[----:B------:R-:W-:Y:S05]  /*8fb0*/  BRA `(.L_x_44302) ;  /* 0x0000000400ac7947 */ /* 0x000fea0003800000 */
.L_x_44310:
        /* <DEDUP_REMOVED lines=22> */
.L_x_44320:
[----:B------:R-:W-:-:S04]  /*9120*/  PRMT R4, R9, 0x9910, RZ ;  /* 0x0000991009047816 */ /* 0x000fc800000000ff */
[----:B------:R-:W-:-:S05]  /*9130*/  SHF.R.S32.HI R5, RZ, 0x1f, R4 ;  /* 0x0000001fff057819 */ /* 0x000fca0000011404 */
[----:B------:R0:W-:Y:S01]  /*9140*/  STG.E.64 desc[UR36][R2.64], R4 ;  /* 0x0000000402007986 */ /* 0x0001e2000c101b24 */
[----:B------:R-:W-:Y:S05]  /*9150*/  BRA `(.L_x_44302) ;  /* 0x0000000400447947 */ /* 0x000fea0003800000 */
.L_x_44319:
[----:B------:R-:W-:-:S05]  /*9160*/  PRMT R5, R9, 0x9910, RZ ;  /* 0x0000991009057816 */ /* 0x000fca00000000ff */
[----:B------:R0:W-:Y:S01]  /*9170*/  STG.E desc[UR36][R2.64], R5 ;  /* 0x0000000502007986 */ /* 0x0001e2000c101924 */
[----:B------:R-:W-:Y:S05]  /*9180*/  BRA `(.L_x_44302) ;  /* 0x0000000400387947 */ /* 0x000fea0003800000 */
.L_x_44309:
        /* <DEDUP_REMOVED lines=11> */
.L_x_44322:
[----:B------:R-:W0:Y:S01]  /*9240*/  I2F.F64.S16 R4, R9 ;  /* 0x0000000900047312 */ /* 0x000e220000101c00 */
[----:B------:R-:W-:-:S05]  /*9250*/  CS2R R6, SRZ ;  /* 0x0000000000067805 */ /* 0x000fca000001ff00 */
[----:B0-----:R0:W-:Y:S01]  /*9260*/  STG.E.128 desc[UR36][R2.64], R4 ;  /* 0x0000000402007986 */ /* 0x0011e2000c101d24 */
[----:B------:R-:W-:Y:S05]  /*9270*/  BRA `(.L_x_44302) ;  /* 0x0000000000fc7947 */ /* 0x000fea0003800000 */
.L_x_44321:
[----:B------:R-:W-:-:S09]  /*9280*/  UISETP.NE.AND UP0, UPT, UR4, 0xf, UPT ;  /* 0x0000000f0400788c */ /* 0x000fd2000bf05270 */
[----:B------:R-:W-:Y:S05]  /*9290*/  BRA.U !UP0, `(.L_x_44323) ;  /* 0x0000000108e87547 */ /* 0x000fea000b800000 */
[----:B------:R-:W-:-:S09]  /*92a0*/  UISETP.NE.AND UP0, UPT, UR4, 0x17, UPT ;  /* 0x000000170400788c */ /* 0x000fd2000bf05270 */
[----:B------:R-:W-:Y:S05]  /*92b0*/  BRA.U !UP0, `(.L_x_44324) ;  /* 0x0000000108907547 */ /* 0x000fea000b800000 */
[----:B------:R-:W-:-:S09]  /*92c0*/  UISETP.NE.AND UP0, UPT, UR4, 0x18, UPT ;  /* 0x000000180400788c */ /* 0x000fd2000bf05270 */
[----:B------:R-:W-:Y:S05]  /*92d0*/  BRA.U !UP0, `(.L_x_44325) ;  /* 0x0000000108447547 */ /* 0x000fea000b800000 */
.L_x_44301:
        /* <DEDUP_REMOVED lines=16> */
.L_x_44326:
[----:B------:R-:W-:Y:S05]  /*93e0*/  BRA `(.L_x_44302) ;  /* 0x0000000000a07947 */ /* 0x000fea0003800000 */
.L_x_44325:
        /* <DEDUP_REMOVED lines=13> */
.L_x_44328:
[----:B------:R-:W-:Y:S05]  /*94c0*/  BSYNC.RECONVERGENT B0 ;  /* 0x0000000000007941 */ /* 0x000fea0003800200 */
.L_x_44327:
[----:B------:R-:W-:-:S05]  /*94d0*/  LOP3.LUT R5, R0, 0x80, R5, 0xf8, !PT ;  /* 0x0000008000057812 */ /* 0x000fca00078ef805 */
[----:B------:R0:W-:Y:S01]  /*94e0*/  STG.E.U8 desc[UR36][R2.64], R5 ;  /* 0x0000000502007986 */ /* 0x0001e2000c101124 */
[----:B------:R-:W-:Y:S05]  /*94f0*/  BRA `(.L_x_44302) ;  /* 0x00000000005c7947 */ /* 0x000fea0003800000 */
.L_x_44324:
        /* <DEDUP_REMOVED lines=12> */
.L_x_44330:
[----:B------:R-:W-:Y:S01]  /*95c0*/  IMAD.MOV.U32 R0, RZ, RZ, 0x7f ;  /* 0x0000007fff007424 */ /* 0x000fe200078e00ff */
[----:B------:R-:W-:-:S04]  /*95d0*/  ISETP.GT.U32.AND P0, PT, R4, 0x7f800000, PT ;  /* 0x7f8000000400780c */ /* 0x000fc80003f04070 */
[----:B------:R-:W-:-:S09]  /*95e0*/  SEL R0, R0, 0x7c, P0 ;  /* 0x0000007c00007807 */ /* 0x000fd20000000000 */
.L_x_44331:
[----:B------:R-:W-:Y:S05]  /*95f0*/  BSYNC.RECONVERGENT B0 ;  /* 0x0000000000007941 */ /* 0x000fea0003800200 */
.L_x_44329:
[----:B------:R-:W-:-:S04]  /*9600*/  SHF.R.U32.HI R5, RZ, 0x18, R5 ;  /* 0x00000018ff057819 */ /* 0x000fc80000011605 */
[----:B------:R-:W-:-:S05]  /*9610*/  LOP3.LUT R5, R0, 0x80, R5, 0xf8, !PT ;  /* 0x0000008000057812 */ /* 0x000fca00078ef805 */
[----:B------:R0:W-:Y:S01]  /*9620*/  STG.E.U8 desc[UR36][R2.64], R5 ;  /* 0x0000000502007986 */ /* 0x0001e2000c101124 */
[----:B------:R-:W-:Y:S05]  /*9630*/  BRA `(.L_x_44302) ;  /* 0x00000000000c7947 */ /* 0x000fea0003800000 */
.L_x_44323:
[----:B------:R-:W0:Y:S02]  /*9640*/  I2F.S16 R0, R9 ;  /* 0x0000000900007306 */ /* 0x000e240000101400 */
[----:B0-----:R-:W-:-:S05]  /*9650*/  F2FP.BF16.F32.PACK_AB R0, RZ, R0 ;  /* 0x00000000ff00723e */ /* 0x001fca00000010ff */
[----:B------:R0:W-:Y:S02]  /*9660*/  STG.E.U16 desc[UR36][R2.64], R0 ;  /* 0x0000000002007986 */ /* 0x0001e4000c101524 */
.L_x_44302:
[----:B------:R-:W-:-:S07]  /*9670*/  VIADD R17, R17, 0x80 ;  /* 0x0000008011117836 */ /* 0x000fce0000000000 */
.L_x_44262:
[----:B------:R-:W-:Y:S05]  /*9680*/  BSYNC.RECONVERGENT B6 ;  /* 0x0000000000067941 */ /* 0x000fea0003800200 */
.L_x_44261:
[----:B------:R-:W5:Y:S02]  /*9690*/  LDCU UR4, c[0x0][0x380] ;  /* 0x00007000ff0477ac */ /* 0x000f640008000800 */
[----:B-----5:R-:W-:-:S13]  /*96a0*/  ISETP.GE.AND P0, PT, R17, UR4, PT ;  /* 0x0000000411007c0c */ /* 0x020fda000bf06270 */
[----:B------:R-:W-:Y:S05]  /*96b0*/  @P0 EXIT ;  /* 0x000000000000094d */ /* 0x000fea0003800000 */
        /* <DEDUP_REMOVED lines=303> */
.L_x_44332:
        /* <DEDUP_REMOVED lines=18> */
.L_x_44336:
[----:B------:R0:W5:Y:S01]  /*aad0*/  LDG.E.U8 R0, desc[UR36][R2.64] ;  /* 0x0000002402007981 */ /* 0x000162000c1e1100 */
[----:B------:R-:W-:Y:S05]  /*aae0*/  BRA `(.L_x_44338) ;  /* 0x0000000c004c7947 */ /* 0x000fea0003800000 */
.L_x_44335:
        /* <DEDUP_REMOVED lines=8> */
.L_x_44340:
[----:B------:R0:W5:Y:S01]  /*ab70*/  LDG.E.U16 R0, desc[UR36][R2.64] ;  /* 0x0000002402007981 */ /* 0x000162000c1e1500 */
[----:B------:R-:W-:Y:S05]  /*ab80*/  BRA `(.L_x_44338) ;  /* 0x0000000c00247947 */ /* 0x000fea0003800000 */
.L_x_44339:
[----:B------:R0:W5:Y:S01]  /*ab90*/  LDG.E.U16 R0, desc[UR36][R2.64] ;  /* 0x0000002402007981 */ /* 0x000162000c1e1500 */
[----:B------:R-:W-:Y:S05]  /*aba0*/  BRA `(.L_x_44338) ;  /* 0x0000000c001c7947 */ /* 0x000fea0003800000 */
.L_x_44334:
        /* <DEDUP_REMOVED lines=9> */
.L_x_44342:
[----:B------:R-:W2:Y:S02]  /*ac40*/  LDG.E.U16 R4, desc[UR36][R2.64] ;  /* 0x0000002402047981 */ /* 0x000ea4000c1e1500 */
[----:B--2---:R-:W-:-:S06]  /*ac50*/  HADD2.F32 R4, -RZ, R4.H0_H0 ;  /* 0x20000004ff047230 */ /* 0x004fcc0000004100 */
[----:B------:R-:W0:Y:S02]  /*ac60*/  F2I.FTZ.TRUNC.NTZ R4, R4 ;  /* 0x0000000400047305 */ /* 0x000e24000021f100 */
[----:B0-----:R-:W-:Y:S01]  /*ac70*/  PRMT R0, R4, 0x7610, R0 ;  /* 0x0000761004007816 */ /* 0x001fe20000000000 */
[----:B------:R-:W-:Y:S06]  /*ac80*/  BRA `(.L_x_44338) ;  /* 0x0000000800e47947 */ /* 0x000fec0003800000 */
.L_x_44341:
        /* <DEDUP_REMOVED lines=9> */
.L_x_44344:
[----:B------:R-:W2:Y:S02]  /*ad20*/  LDG.E.U16 R2, desc[UR36][R2.64] ;  /* 0x0000002402027981 */ /* 0x000ea4000c1e1500 */
[----:B--2---:R-:W-:-:S06]  /*ad30*/  HADD2.F32 R4, -RZ, R2.H0_H0 ;  /* 0x20000002ff047230 */ /* 0x004fcc0000004100 */
[----:B------:R-:W0:Y:S02]  /*ad40*/  F2I.FTZ.TRUNC.NTZ R4, R4 ;  /* 0x0000000400047305 */ /* 0x000e24000021f100 */
[----:B0-----:R-:W-:Y:S01]  /*ad50*/  PRMT R0, R4, 0x7610, R0 ;  /* 0x0000761004007816 */ /* 0x001fe20000000000 */
[----:B------:R-:W-:Y:S06]  /*ad60*/  BRA `(.L_x_44338) ;  /* 0x0000000800ac7947 */ /* 0x000fec0003800000 */
.L_x_44343:
[----:B------:R-:W2:Y:S02]  /*ad70*/  LDG.E.64 R2, desc[UR36][R2.64] ;  /* 0x0000002402027981 */ /* 0x000ea4000c1e1b00 */
[----:B--2---:R0:W1:Y:S01]  /*ad80*/  F2I.F64.TRUNC R0, R2 ;  /* 0x0000000200007311 */ /* 0x004062000030d100 */
[----:B------:R-:W-:Y:S05]  /*ad90*/  BRA `(.L_x_44338) ;  /* 0x0000000800a07947 */ /* 0x000fea0003800000 */
.L_x_44333:
        /* <DEDUP_REMOVED lines=12> */
.L_x_44347:
[----:B------:R-:W2:Y:S02]  /*ae60*/  LDG.E.64 R2, desc[UR36][R2.64] ;  /* 0x0000002402027981 */ /* 0x000ea4000c1e1b00 */
[----:B--2---:R3:W4:Y:S01]  /*ae70*/  F2I.F64.TRUNC R0, R2 ;  /* 0x0000000200007311 */ /* 0x004722000030d100 */
[----:B------:R-:W-:Y:S05]  /*ae80*/  BRA `(.L_x_44338) ;  /* 0x0000000800647947 */ /* 0x000fea0003800000 */
.L_x_44346:
        /* <DEDUP_REMOVED lines=27> */
.L_x_44349:
        /* <DEDUP_REMOVED lines=14> */
.L_x_44348:
[----:B------:R-:W2:Y:S02]  /*b120*/  LDG.E.U16 R4, desc[UR36][R2.64] ;  /* 0x0000002402047981 */ /* 0x000ea4000c1e1500 */
[----:B--2---:R-:W-:-:S06]  /*b130*/  IMAD.U32 R4, R4, 0x10000, RZ ;  /* 0x0001000004047824 */ /* 0x004fcc00078e00ff */
[----:B------:R-:W0:Y:S02]  /*b140*/  F2I.FTZ.TRUNC.NTZ R4, R4 ;  /* 0x0000000400047305 */ /* 0x000e24000021f100 */
[----:B0-----:R-:W-:Y:S01]  /*b150*/  PRMT R0, R4, 0x7610, R0 ;  /* 0x0000761004007816 */ /* 0x001fe20000000000 */
[----:B------:R-:W-:Y:S06]  /*b160*/  BRA `(.L_x_44338) ;  /* 0x0000000400ac7947 */ /* 0x000fec0003800000 */
.L_x_44345:
        /* <DEDUP_REMOVED lines=10> */
.L_x_44352:
        /* <DEDUP_REMOVED lines=21> */
.L_x_44356:
[----:B------:R-:W-:Y:S05]  /*b360*/  BSYNC.RECONVERGENT B1 ;  /* 0x0000000000017941 */ /* 0x000fea0003800200 */
.L_x_44355:
[----:B------:R-:W-:Y:S02]  /*b370*/  SHF.L.U32 R0, R0, 0x14, RZ ;  /* 0x0000001400007819 */ /* 0x000fe400000006ff */
[----:B------:R-:W-:-:S04]  /*b380*/  LEA R2, R2, 0x3b800000, 0x17 ;  /* 0x3b80000002027811 */ /* 0x000fc800078eb8ff */
[----:B------:R-:W-:-:S07]  /*b390*/  LOP3.LUT R4, R2, R0, R7, 0xfe, !PT ;  /* 0x0000000002047212 */ /* 0x000fce00078efe07 */
.L_x_44354:
[----:B------:R-:W-:Y:S05]  /*b3a0*/  BSYNC.RECONVERGENT B0 ;  /* 0x0000000000007941 */ /* 0x000fea0003800200 */
.L_x_44353:
[----:B------:R-:W0:Y:S02]  /*b3b0*/  F2I.FTZ.TRUNC.NTZ R4, R4 ;  /* 0x0000000400047305 */ /* 0x000e24000021f100 */
[----:B0-----:R-:W-:Y:S01]  /*b3c0*/  PRMT R0, R4, 0x7610, R0 ;  /* 0x0000761004007816 */ /* 0x001fe20000000000 */
[----:B------:R-:W-:Y:S06]  /*b3d0*/  BRA `(.L_x_44338) ;  /* 0x0000000400107947 */ /* 0x000fec0003800000 */
.L_x_44351:
        /* <DEDUP_REMOVED lines=21> */
.L_x_44360:
[----:B------:R-:W-:Y:S05]  /*b530*/  BSYNC.RECONVERGENT B1 ;  /* 0x0000000000017941 */ /* 0x000fea0003800200 */
.L_x_44359:
[----:B------:R-:W-:Y:S01]  /*b540*/  IMAD.SHL.U32 R0, R0, 0x200000, RZ ;  /* 0x0020000000007824 */ /* 0x000fe200078e00ff */
[----:B------:R-:W-:-:S04]  /*b550*/  LEA R2, R2, 0x37800000, 0x17 ;  /* 0x3780000002027811 */ /* 0x000fc800078eb8ff */
[----:B------:R-:W-:-:S07]  /*b560*/  LOP3.LUT R4, R2, R0, R7, 0xfe, !PT ;  /* 0x0000000002047212 */ /* 0x000fce00078efe07 */
.L_x_44358:
[----:B------:R-:W-:Y:S05]  /*b570*/  BSYNC.RECONVERGENT B0 ;  /* 0x0000000000007941 */ /* 0x000fea0003800200 */
.L_x_44357:
[----:B------:R-:W0:Y:S02]  /*b580*/  F2I.FTZ.TRUNC.NTZ R4, R4 ;  /* 0x0000000400047305 */ /* 0x000e24000021f100 */
[----:B0-----:R-:W-:Y:S01]  /*b590*/  PRMT R0, R4, 0x7610, R0 ;  /* 0x0000761004007816 */ /* 0x001fe20000000000 */
[----:B------:R-:W-:Y:S06]  /*b5a0*/  BRA `(.L_x_44338) ;  /* 0x00000000009c7947 */ /* 0x000fec0003800000 */
.L_x_44350:
        /* <DEDUP_REMOVED lines=14> */
.L_x_44364:
[----:B------:R-:W-:Y:S05]  /*b690*/  BSYNC.RECONVERGENT B0 ;  /* 0x0000000000007941 */ /* 0x000fea0003800200 */
.L_x_44363:
[----:B------:R-:W0:Y:S02]  /*b6a0*/  F2I.FTZ.TRUNC.NTZ R4, R4 ;  /* 0x0000000400047305 */ /* 0x000e24000021f100 */
[----:B0-----:R-:W-:Y:S01]  /*b6b0*/  PRMT R0, R4, 0x7610, R0 ;  /* 0x0000761004007816 */ /* 0x001fe20000000000 */
[----:B------:R-:W-:Y:S06]  /*b6c0*/  BRA `(.L_x_44338) ;  /* 0x0000000000547947 */ /* 0x000fec0003800000 */
.L_x_44337:
        /* <DEDUP_REMOVED lines=16> */
.L_x_44365:
[----:B------:R-:W-:Y:S01]  /*b7d0*/  PRMT R0, RZ, 0x7610, R0 ;  /* 0x00007610ff007816 */ /* 0x000fe20000000000 */
[----:B------:R-:W-:Y:S06]  /*b7e0*/  BRA `(.L_x_44338) ;  /* 0x00000000000c7947 */ /* 0x000fec0003800000 */
.L_x_44362:
[----:B------:R2:W5:Y:S01]  /*b7f0*/  LDG.E.U16 R0, desc[UR36][R2.64] ;  /* 0x0000002402007981 */ /* 0x000562000c1e1500 */
[----:B------:R-:W-:Y:S05]  /*b800*/  BRA `(.L_x_44338) ;  /* 0x0000000000047947 */ /* 0x000fea0003800000 */
.L_x_44361:
[----:B------:R1:W5:Y:S02]  /*b810*/  LDG.E.U16 R0, desc[UR36][R2.64] ;  /* 0x0000002402007981 */ /* 0x000364000c1e1500 */
.L_x_44338:
        /* <DEDUP_REMOVED lines=43> */
.L_x_44369:
[----:B------:R-:W-:Y:S01]  /*bad0*/  STG.E.U8 desc[UR36][R16.64], R5 ;  /* 0x0000000510007986 */ /* 0x000fe2000c101124 */
[----:B------:R-:W-:Y:S05]  /*bae0*/  EXIT ;  /* 0x000000000000794d */ /* 0x000fea0003800000 */
.L_x_44368:
        /* <DEDUP_REMOVED lines=10> */
.L_x_44372:
[----:B------:R-:W-:-:S05]  /*bb90*/  PRMT R3, R5, 0x9910, RZ ;  /* 0x0000991005037816 */ /* 0x000fca00000000ff */
[----:B------:R-:W-:Y:S01]  /*bba0*/  STG.E desc[UR36][R16.64], R3 ;  /* 0x0000000310007986 */ /* 0x000fe2000c101924 */
[----:B------:R-:W-:Y:S05]  /*bbb0*/  EXIT ;  /* 0x000000000000794d */ /* 0x000fea0003800000 */
.L_x_44371:
[----:B------:R-:W-:Y:S01]  /*bbc0*/  STG.E.U16 desc[UR36][R16.64], R5 ;  /* 0x0000000510007986 */ /* 0x000fe2000c101524 */
[----:B------:R-:W-:Y:S05]  /*bbd0*/  EXIT ;  /* 0x000000000000794d */ /* 0x000fea0003800000 */
.L_x_44367:
        /* <DEDUP_REMOVED lines=9> */
.L_x_44374:
[----:B------:R-:W0:Y:S02]  /*bc70*/  I2F.S16 R0, R5 ;  /* 0x0000000500007306 */ /* 0x000e240000101400 */
[----:B0-----:R-:W-:-:S05]  /*bc80*/  F2FP.F16.F32.PACK_AB R0, RZ, R0 ;  /* 0x00000000ff00723e */ /* 0x001fca00000000ff */
[----:B------:R-:W-:Y:S01]  /*bc90*/  STG.E.U16 desc[UR36][R16.64], R0 ;  /* 0x0000000010007986 */ /* 0x000fe2000c101524 */
[----:B------:R-:W-:Y:S05]  /*bca0*/  EXIT ;  /* 0x000000000000794d */ /* 0x000fea0003800000 */
.L_x_44373:
        /* <DEDUP_REMOVED lines=10> */
.L_x_44376:
[----:B------:R-:W0:Y:S02]  /*bd50*/  I2F.S16 R5, R5 ;  /* 0x0000000500057306 */ /* 0x000e240000101400 */
[----:B0-----:R-:W-:-:S04]  /*bd60*/  F2FP.F16.F32.PACK_AB R3, RZ, R5 ;  /* 0x00000005ff03723e */ /* 0x001fc800000000ff */
[----:B------:R-:W-:-:S05]  /*bd70*/  PRMT R3, R3, 0x5410, RZ ;  /* 0x0000541003037816 */ /* 0x000fca00000000ff */
[----:B------:R-:W-:Y:S01]  /*bd80*/  STG.E desc[UR36][R16.64], R3 ;  /* 0x0000000310007986 */ /* 0x000fe2000c101924 */
[----:B------:R-:W-:Y:S05]  /*bd90*/  EXIT ;  /* 0x000000000000794d */ /* 0x000fea0003800000 */
.L_x_44375:
[----:B------:R-:W0:Y:S02]  /*bda0*/  I2F.F64.S16 R2, R5 ;  /* 0x0000000500027312 */ /* 0x000e240000101c00 */
[----:B0-----:R-:W-:Y:S01]  /*bdb0*/  STG.E.64 desc[UR36][R16.64], R2 ;  /* 0x0000000210007986 */ /* 0x001fe2000c101b24 */
[----:B------:R-:W-:Y:S05]  /*bdc0*/  EXIT ;  /* 0x000000000000794d */ /* 0x000fea0003800000 */
.L_x_44366:
        /* <DEDUP_REMOVED lines=12> */
.L_x_44380:
        /* <DEDUP_REMOVED lines=17> */
.L_x_44383:
[----:B------:R-:W-:-:S04]  /*bfa0*/  SHF.R.U32.HI R3, RZ, 0x18, R3 ;  /* 0x00000018ff037819 */ /* 0x000fc80000011603 */
[----:B------:R-:W-:-:S04]  /*bfb0*/  LOP3.LUT R0, R0, 0x80, R3, 0xf8, !PT ;  /* 0x0000008000007812 */ /* 0x000fc800078ef803 */
[----:B------:R-:W-:-:S07]  /*bfc0*/  PRMT R8, R0, 0x7610, R8 ;  /* 0x0000761000087816 */ /* 0x000fce0000000008 */
.L_x_44382:
[----:B------:R-:W-:Y:S05]  /*bfd0*/  BSYNC.RECONVERGENT B0 ;  /* 0x0000000000007941 */ /* 0x000fea0003800200 */
.L_x_44381:
[----:B------:R-:W-:Y:S01]  /*bfe0*/  STG.E.U8 desc[UR36][R16.64], R8 ;  /* 0x0000000810007986 */ /* 0x000fe2000c101124 */
[----:B------:R-:W-:Y:S05]  /*bff0*/  EXIT ;  /* 0x000000000000794d */ /* 0x000fea0003800000 */
.L_x_44379:
        /* <DEDUP_REMOVED lines=17> */
.L_x_44386:
[----:B------:R-:W-:-:S04]  /*c110*/  SHF.R.U32.HI R3, RZ, 0x18, R3 ;  /* 0x00000018ff037819 */ /* 0x000fc80000011603 */
[----:B------:R-:W-:-:S04]  /*c120*/  LOP3.LUT R0, R0, 0x80, R3, 0xf8, !PT ;  /* 0x0000008000007812 */ /* 0x000fc800078ef803 */
[----:B------:R-:W-:-:S07]  /*c130*/  PRMT R8, R0, 0x7610, R8 ;  /* 0x0000761000087816 */ /* 0x000fce0000000008 */
.L_x_44385:
[----:B------:R-:W-:Y:S05]  /*c140*/  BSYNC.RECONVERGENT B0 ;  /* 0x0000000000007941 */ /* 0x000fea0003800200 */
.L_x_44384:
[----:B------:R-:W-:Y:S01]  /*c150*/  STG.E.U8 desc[UR36][R16.64], R8 ;  /* 0x0000000810007986 */ /* 0x000fe2000c101124 */
[----:B------:R-:W-:Y:S05]  /*c160*/  EXIT ;  /* 0x000000000000794d */ /* 0x000fea0003800000 */
.L_x_44378:
        /* <DEDUP_REMOVED lines=22> */
.L_x_44388:
[----:B------:R-:W-:-:S04]  /*c2d0*/  PRMT R2, R5, 0x9910, RZ ;  /* 0x0000991005027816 */ /* 0x000fc800000000ff */
[----:B------:R-:W-:-:S05]  /*c2e0*/  SHF.R.S32.HI R3, RZ, 0x1f, R2 ;  /* 0x0000001fff037819 */ /* 0x000fca0000011402 */
[----:B------:R-:W-:Y:S01]  /*c2f0*/  STG.E.64 desc[UR36][R16.64], R2 ;  /* 0x0000000210007986 */ /* 0x000fe2000c101b24 */
[----:B------:R-:W-:Y:S05]  /*c300*/  EXIT ;  /* 0x000000000000794d */ /* 0x000fea0003800000 */
.L_x_44387:
[----:B------:R-:W-:-:S05]  /*c310*/  PRMT R3, R5, 0x9910, RZ ;  /* 0x0000991005037816 */ /* 0x000fca00000000ff */
[----:B------:R-:W-:Y:S01]  /*c320*/  STG.E desc[UR36][R16.64], R3 ;  /* 0x0000000310007986 */ /* 0x000fe2000c101924 */
[----:B------:R-:W-:Y:S05]  /*c330*/  EXIT ;  /* 0x000000000000794d */ /* 0x000fea0003800000 */
.L_x_44377:
        /* <DEDUP_REMOVED lines=11> */
.L_x_44390:
[----:B------:R-:W0:Y:S01]  /*c3f0*/  I2F.F64.S16 R4, R5 ;  /* 0x0000000500047312 */ /* 0x000e220000101c00 */
[----:B------:R-:W-:-:S05]  /*c400*/  CS2R R6, SRZ ;  /* 0x0000000000067805 */ /* 0x000fca000001ff00 */
[----:B0-----:R-:W-:Y:S01]  /*c410*/  STG.E.128 desc[UR36][R16.64], R4 ;  /* 0x0000000410007986 */ /* 0x001fe2000c101d24 */
[----:B------:R-:W-:Y:S05]  /*c420*/  EXIT ;  /* 0x000000000000794d */ /* 0x000fea0003800000 */
.L_x_44389:
[----:B------:R-:W-:-:S09]  /*c430*/  UISETP.NE.AND UP0, UPT, UR4, 0xf, UPT ;  /* 0x0000000f0400788c */ /* 0x000fd2000bf05270 */
[----:B------:R-:W-:Y:S05]  /*c440*/  BRA.U !UP0, `(.L_x_44391) ;  /* 0x0000000108e87547 */ /* 0x000fea000b800000 */
[----:B------:R-:W-:-:S09]  /*c450*/  UISETP.NE.AND UP0, UPT, UR4, 0x17, UPT ;  /* 0x000000170400788c */ /* 0x000fd2000bf05270 */
[----:B------:R-:W-:Y:S05]  /*c460*/  BRA.U !UP0, `(.L_x_44392) ;  /* 0x0000000108907547 */ /* 0x000fea000b800000 */
[----:B------:R-:W-:-:S09]  /*c470*/  UISETP.NE.AND UP0, UPT, UR4, 0x18, UPT ;  /* 0x000000180400788c */ /* 0x000fd2000bf05270 */
[----:B------:R-:W-:Y:S05]  /*c480*/  BRA.U !UP0, `(.L_x_44393) ;  /* 0x0000000108447547 */ /* 0x000fea000b800000 */
.L_x_44370:
        /* <DEDUP_REMOVED lines=16> */
.L_x_44394:
[----:B------:R-:W-:Y:S05]  /*c590*/  EXIT ;  /* 0x000000000000794d */ /* 0x000fea0003800000 */
.L_x_44393:
        /* <DEDUP_REMOVED lines=13> */
.L_x_44396:
[----:B------:R-:W-:Y:S05]  /*c670*/  BSYNC.RECONVERGENT B0 ;  /* 0x0000000000007941 */ /* 0x000fea0003800200 */
.L_x_44395:
[----:B------:R-:W-:-:S05]  /*c680*/  LOP3.LUT R3, R0, 0x80, R3, 0xf8, !PT ;  /* 0x0000008000037812 */ /* 0x000fca00078ef803 */
[----:B------:R-:W-:Y:S01]  /*c690*/  STG.E.U8 desc[UR36][R16.64], R3 ;  /* 0x0000000310007986 */ /* 0x000fe2000c101124 */
[----:B------:R-:W-:Y:S05]  /*c6a0*/  EXIT ;  /* 0x000000000000794d */ /* 0x000fea0003800000 */
.L_x_44392:
        /* <DEDUP_REMOVED lines=12> */
.L_x_44398:
[----:B------:R-:W-:Y:S01]  /*c770*/  IMAD.MOV.U32 R0, RZ, RZ, 0x7f ;  /* 0x0000007fff007424 */ /* 0x000fe200078e00ff */
[----:B------:R-:W-:-:S04]  /*c780*/  ISETP.GT.U32.AND P0, PT, R2, 0x7f800000, PT ;  /* 0x7f8000000200780c */ /* 0x000fc80003f04070 */
[----:B------:R-:W-:-:S09]  /*c790*/  SEL R0, R0, 0x7c, P0 ;  /* 0x0000007c00007807 */ /* 0x000fd20000000000 */
.L_x_44399:
[----:B------:R-:W-:Y:S05]  /*c7a0*/  BSYNC.RECONVERGENT B0 ;  /* 0x0000000000007941 */ /* 0x000fea0003800200 */
.L_x_44397:
[----:B------:R-:W-:-:S04]  /*c7b0*/  SHF.R.U32.HI R3, RZ, 0x18, R3 ;  /* 0x00000018ff037819 */ /* 0x000fc80000011603 */
[----:B------:R-:W-:-:S05]  /*c7c0*/  LOP3.LUT R3, R0, 0x80, R3, 0xf8, !PT ;  /* 0x0000008000037812 */ /* 0x000fca00078ef803 */
[----:B------:R-:W-:Y:S01]  /*c7d0*/  STG.E.U8 desc[UR36][R16.64], R3 ;  /* 0x0000000310007986 */ /* 0x000fe2000c101124 */
[----:B------:R-:W-:Y:S05]  /*c7e0*/  EXIT ;  /* 0x000000000000794d */ /* 0x000fea0003800000 */
.L_x_44391:
[----:B------:R-:W0:Y:S02]  /*c7f0*/  I2F.S16 R0, R5 ;  /* 0x0000000500007306 */ /* 0x000e240000101400 */
[----:B0-----:R-:W-:-:S05]  /*c800*/  F2FP.BF16.F32.PACK_AB R0, RZ, R0 ;  /* 0x00000000ff00723e */ /* 0x001fca00000010ff */
[----:B------:R-:W-:Y:S01]  /*c810*/  STG.E.U16 desc[UR36][R16.64], R0 ;  /* 0x0000000010007986 */ /* 0x000fe2000c101524 */
[----:B------:R-:W-:Y:S05]  /*c820*/  EXIT ;  /* 0x000000000000794d */ /* 0x000fea0003800000 */
.L_x_44400:
        /* <DEDUP_REMOVED lines=13> */
.L_x_55065:


//--------------------- .text._ZN2at6native27unrolled_elementwise_kernelINS0_13AUnaryFunctorIsssZZZNS0_21remainder_kernel_cudaERNS_18TensorIteratorBaseEENKUlvE_clEvENKUlvE3_clEvEUlssE_EESt5arrayIPcLm2EELi4E23TrivialOffsetCalculatorILi1EjESD_NS0_6memory12LoadWithCastILi1EEENSE_13StoreWithCastILi1EEEEEviT_T0_T2_T3_T4_T5_ --------------------------
	.section	.text._ZN2at6native27unrolled_elementwise_kernelINS0_13AUnaryFunctorIsssZZZNS0_21remainder_kernel_cudaERNS_18TensorIteratorBaseEENKUlvE_clEvENKUlvE3_clEvEUlssE_EESt5arrayIPcLm2EELi4E23TrivialOffsetCalculatorILi1EjESD_NS0_6memory12LoadWithCastILi1EEENSE_13StoreWithCastILi1EEEEEviT_T0_T2_T3_T4_T5_,"ax",@progbits
	.align	128
        .global         _ZN2at6native27unrolled_elementwise_kernelINS0_13AUnaryFunctorIsssZZZNS0_21remainder_kernel_cudaERNS_18TensorIteratorBaseEENKUlvE_clEvENKUlvE3_clEvEUlssE_EESt5arrayIPcLm2EELi4E23TrivialOffsetCalculatorILi1EjESD_NS0_6memory12LoadWithCastILi1EEENSE_13StoreWithCastILi1EEEEEviT_T0_T2_T3_T4_T5_
        .type           _ZN2at6native27unrolled_elementwise_kernelINS0_13AUnaryFunctorIsssZZZNS0_21remainder_kernel_cudaERNS_18TensorIteratorBaseEENKUlvE_clEvENKUlvE3_clEvEUlssE_EESt5arrayIPcLm2EELi4E23TrivialOffsetCalculatorILi1EjESD_NS0_6memory12LoadWithCastILi1EEENSE_13StoreWithCastILi1EEEEEviT_T0_T2_T3_T4_T5_,@function
        .size           _ZN2at6native27unrolled_elementwise_kernelINS0_13AUnaryFunctorIsssZZZNS0_21remainder_kernel_cudaERNS_18TensorIteratorBaseEENKUlvE_clEvENKUlvE3_clEvEUlssE_EESt5arrayIPcLm2EELi4E23TrivialOffsetCalculatorILi1EjESD_NS0_6memory12LoadWithCastILi1EEENSE_13StoreWithCastILi1EEEEEviT_T0_T2_T3_T4_T5_,(.L_x_55066 - _ZN2at6native27unrolled_elementwise_kernelINS0_13AUnaryFunctorIsssZZZNS0_21remainder_kernel_cudaERNS_18TensorIteratorBaseEENKUlvE_clEvENKUlvE3_clEvEUlssE_EESt5arrayIPcLm2EELi4E23TrivialOffsetCalculatorILi1EjESD_NS0_6memory12LoadWithCastILi1EEENSE_13StoreWithCastILi1EEEEEviT_T0_T2_T3_T4_T5_)
        .other          _ZN2at6native27unrolled_elementwise_kernelINS0_13AUnaryFunctorIsssZZZNS0_21remainder_kernel_cudaERNS_18TensorIteratorBaseEENKUlvE_clEvENKUlvE3_clEvEUlssE_EESt5arrayIPcLm2EELi4E23TrivialOffsetCalculatorILi1EjESD_NS0_6memory12LoadWithCastILi1EEENSE_13StoreWithCastILi1EEEEEviT_T0_T2_T3_T4_T5_,@"STO_CUDA_ENTRY STV_DEFAULT"
_ZN2at6native27unrolled_elementwise_kernelINS0_13AUnaryFunctorIsssZZZNS0_21remainder_kernel_cudaERNS_18TensorIteratorBaseEENKUlvE_clEvENKUlvE3_clEvEUlssE_EESt5arrayIPcLm2EELi4E23TrivialOffsetCalculatorILi1EjESD_NS0_6memory12LoadWithCastILi1EEENSE_13StoreWithCastILi1EEEEEviT_T0_T2_T3_T4_T5_:
.text._ZN2at6native27unrolled_elementwise_kernelINS0_13AUnaryFunctorIsssZZZNS0_21remainder_kernel_cudaERNS_18TensorIteratorBaseEENKUlvE_clEvENKUlvE3_clEvEUlssE_EESt5arrayIPcLm2EELi4E23TrivialOffsetCalculatorILi1EjESD_NS0_6memory12LoadWithCastILi1EEENSE_13StoreWithCastILi1EEEEEviT_T0_T2_T3_T4_T5_:
        /* <DEDUP_REMOVED lines=31> */
.L_x_44406:
[----:B------:R3:W5:Y:S01]  /*01f0*/  LDG.E.U8 R22, desc[UR36][R4.64] ;  /* 0x0000002404167981 */ /* 0x000762000c1e1100 */
[----:B------:R-:W-:Y:S05]  /*0200*/  BRA `(.L_x_44408) ;  /* 0x0000000c00507947 */ /* 0x000fea0003800000 */
.L_x_44405:
        /* <DEDUP_REMOVED lines=8> */
.L_x_44410:
[----:B------:R1:W5:Y:S01]  /*0290*/  LDG.E.U16 R22, desc[UR36][R4.64] ;  /* 0x0000002404167981 */ /* 0x000362000c1e1500 */
[----:B------:R-:W-:Y:S05]  /*02a0*/  BRA `(.L_x_44408) ;  /* 0x0000000c00287947 */ /* 0x000fea0003800000 */
.L_x_44409:
[----:B------:R2:W5:Y:S01]  /*02b0*/  LDG.E.U16 R22, desc[UR36][R4.64] ;  /* 0x0000002404167981 */ /* 0x000562000c1e1500 */
[----:B------:R-:W-:Y:S05]  /*02c0*/  BRA `(.L_x_44408) ;  /* 0x0000000c00207947 */ /* 0x000fea0003800000 */
.L_x_44404:
        /* <DEDUP_REMOVED lines=9> */
.L_x_44412:
[----:B------:R-:W2:Y:S02]  /*0360*/  LDG.E.U16 R0, desc[UR36][R4.64] ;  /* 0x0000002404007981 */ /* 0x000ea4000c1e1500 */
[----:B--2---:R-:W-:-:S06]  /*0370*/  HADD2.F32 R0, -RZ, R0.H0_H0 ;  /* 0x20000000ff007230 */ /* 0x004fcc0000004100 */
[----:B------:R-:W0:Y:S02]  /*0380*/  F2I.FTZ.TRUNC.NTZ R0, R0 ;  /* 0x0000000000007305 */ /* 0x000e24000021f100 */
[----:B0-----:R-:W-:Y:S01]  /*0390*/  PRMT R22, R0, 0x7610, R22 ;  /* 0x0000761000167816 */ /* 0x001fe20000000016 */
[----:B------:R-:W-:Y:S06]  /*03a0*/  BRA `(.L_x_44408) ;  /* 0x0000000800e87947 */ /* 0x000fec0003800000 */
.L_x_44411:
        /* <DEDUP_REMOVED lines=9> */
.L_x_44414:
[----:B------:R-:W2:Y:S02]  /*0440*/  LDG.E.U16 R4, desc[UR36][R4.64] ;  /* 0x0000002404047981 */ /* 0x000ea4000c1e1500 */
[----:B--2---:R-:W-:-:S06]  /*0450*/  HADD2.F32 R0, -RZ, R4.H0_H0 ;  /* 0x20000004ff007230 */ /* 0x004fcc0000004100 */
[----:B------:R-:W0:Y:S02]  /*0460*/  F2I.FTZ.TRUNC.NTZ R0, R0 ;  /* 0x0000000000007305 */ /* 0x000e24000021f100 */
[----:B0-----:R-:W-:Y:S01]  /*0470*/  PRMT R22, R0, 0x7610, R22 ;  /* 0x0000761000167816 */ /* 0x001fe20000000016 */
[----:B------:R-:W-:Y:S06]  /*0480*/  BRA `(.L_x_44408) ;  /* 0x0000000800b07947 */ /* 0x000fec0003800000 */
.L_x_44413:
[----:B------:R-:W2:Y:S02]  /*0490*/  LDG.E.64 R4, desc[UR36][R4.64] ;  /* 0x0000002404047981 */ /* 0x000ea4000c1e1b00 */
[----:B--2---:R0:W1:Y:S01]  /*04a0*/  F2I.F64.TRUNC R22, R4 ;  /* 0x0000000400167311 */ /* 0x004062000030d100 */
[----:B------:R-:W-:Y:S05]  /*04b0*/  BRA `(.L_x_44408) ;  /* 0x0000000800a47947 */ /* 0x000fea0003800000 */
.L_x_44403:
        /* <DEDUP_REMOVED lines=12> */
.L_x_44417:
[----:B------:R-:W2:Y:S02]  /*0580*/  LDG.E.64 R4, desc[UR36][R4.64] ;  /* 0x0000002404047981 */ /* 0x000ea4000c1e1b00 */
[----:B--2---:R0:W1:Y:S01]  /*0590*/  F2I.F64.TRUNC R22, R4 ;  /* 0x0000000400167311 */ /* 0x004062000030d100 */
[----:B------:R-:W-:Y:S05]  /*05a0*/  BRA `(.L_x_44408) ;  /* 0x0000000800687947 */ /* 0x000fea0003800000 */
.L_x_44416:
        /* <DEDUP_REMOVED lines=27> */
.L_x_44419:
        /* <DEDUP_REMOVED lines=15> */
.L_x_44418:
[----:B------:R-:W2:Y:S02]  /*0850*/  LDG.E.U16 R0, desc[UR36][R4.64] ;  /* 0x0000002404007981 */ /* 0x000ea4000c1e1500 */
[----:B--2---:R-:W-:-:S06]  /*0860*/  IMAD.U32 R0, R0, 0x10000, RZ ;  /* 0x0001000000007824 */ /* 0x004fcc00078e00ff */
[----:B------:R-:W0:Y:S02]  /*0870*/  F2I.FTZ.TRUNC.NTZ R0, R0 ;  /* 0x0000000000007305 */ /* 0x000e24000021f100 */
[----:B0-----:R-:W-:Y:S01]  /*0880*/  PRMT R22, R0, 0x7610, R22 ;  /* 0x0000761000167816 */ /* 0x001fe20000000016 */
[----:B------:R-:W-:Y:S06]  /*0890*/  BRA `(.L_x_44408) ;  /* 0x0000000400ac7947 */ /* 0x000fec0003800000 */
.L_x_44415:
        /* <DEDUP_REMOVED lines=10> */
.L_x_44422:
        /* <DEDUP_REMOVED lines=21> */
.L_x_44426:
[----:B------:R-:W-:Y:S05]  /*0a90*/  BSYNC.RECONVERGENT B1 ;  /* 0x0000000000017941 */ /* 0x000fea0003800200 */
.L_x_44425:
[----:B------:R-:W-:Y:S01]  /*0aa0*/  IMAD.SHL.U32 R0, R0, 0x100000, RZ ;  /* 0x0010000000007824 */ /* 0x000fe200078e00ff */
[----:B------:R-:W-:-:S04]  /*0ab0*/  LEA R3, R3, 0x3b800000, 0x17 ;  /* 0x3b80000003037811 */ /* 0x000fc800078eb8ff */
[----:B------:R-:W-:-:S07]  /*0ac0*/  LOP3.LUT R0, R3, R0, R7, 0xfe, !PT ;  /* 0x0000000003007212 */ /* 0x000fce00078efe07 */
.L_x_44424:
[----:B------:R-:W-:Y:S05]  /*0ad0*/  BSYNC.RECONVERGENT B0 ;  /* 0x0000000000007941 */ /* 0x000fea0003800200 */
.L_x_44423:
[----:B------:R-:W0:Y:S02]  /*0ae0*/  F2I.FTZ.TRUNC.NTZ R0, R0 ;  /* 0x0000000000007305 */ /* 0x000e24000021f100 */
[----:B0-----:R-:W-:Y:S01]  /*0af0*/  PRMT R22, R0, 0x7610, R22 ;  /* 0x0000761000167816 */ /* 0x001fe20000000016 */
[----:B------:R-:W-:Y:S06]  /*0b00*/  BRA `(.L_x_44408) ;  /* 0x0000000400107947 */ /* 0x000fec0003800000 */
.L_x_44421:
        /* <DEDUP_REMOVED lines=21> */
.L_x_44430:
[----:B------:R-:W-:Y:S05]  /*0c60*/  BSYNC.RECONVERGENT B1 ;  /* 0x0000000000017941 */ /* 0x000fea0003800200 */
.L_x_44429:
[----:B------:R-:W-:Y:S01]  /*0c70*/  IMAD.SHL.U32 R0, R0, 0x200000, RZ ;  /* 0x0020000000007824 */ /* 0x000fe200078e00ff */
[----:B------:R-:W-:-:S04]  /*0c80*/  LEA R3, R3, 0x37800000, 0x17 ;  /* 0x3780000003037811 */ /* 0x000fc800078eb8ff */
[----:B------:R-:W-:-:S07]  /*0c90*/  LOP3.LUT R0, R3, R0, R7, 0xfe, !PT ;  /* 0x0000000003007212 */ /* 0x000fce00078efe07 */
.L_x_44428:
[----:B------:R-:W-:Y:S05]  /*0ca0*/  BSYNC.RECONVERGENT B0 ;  /* 0x0000000000007941 */ /* 0x000fea0003800200 */
.L_x_44427:
[----:B------:R-:W0:Y:S02]  /*0cb0*/  F2I.FTZ.TRUNC.NTZ R0, R0 ;  /* 0x0000000000007305 */ /* 0x000e24000021f100 */
[----:B0-----:R-:W-:Y:S01]  /*0cc0*/  PRMT R22, R0, 0x7610, R22 ;  /* 0x0000761000167816 */ /* 0x001fe20000000016 */
[----:B------:R-:W-:Y:S06]  /*0cd0*/  BRA `(.L_x_44408) ;  /* 0x00000000009c7947 */ /* 0x000fec0003800000 */
.L_x_44420:
[----:B------:R-:W-:-:S09]  /*0ce0*/  UISETP.NE.AND UP0, UPT, UR4, 0x1c, UPT ;  /* 0x0000001c0400788c */ /* 0x000fd2000bf05270 */
[----:B------:R-:W-:Y:S05]  /*0cf0*/  BRA.U !UP0, `(.L_x_44431) ;  /* 0x0000000108907547 */ /* 0x000fea000b800000 */
[----:B------:R-:W-:-:S09]  /*0d00*/  UISETP.NE.AND UP0, UPT, UR4, 0x1d, UPT ;  /* 0x0000001d0400788c */ /* 0x000fd2000bf05270 */
[----:B------:R-:W-:Y:S05]  /*0d10*/  BRA.U !UP0, `(.L_x_44432) ;  /* 0x0000000108807547 */ /* 0x000fea000b800000 */
[----:B------:R-:W-:-:S09]  /*0d20*/  UISETP.NE.AND UP0, UPT, UR4, 0x2c, UPT ;  /* 0x0000002c0400788c */ /* 0x000fd2000bf05270 */
[----:B------:R-:W-:Y:S05]  /*0d30*/  BRA.U !UP0, `(.L_x_44433) ;  /* 0x0000000108487547 */ /* 0x000fea000b800000 */
.L_x_44407:
        /* <DEDUP_REMOVED lines=16> */
.L_x_44434:
[----:B------:R-:W-:Y:S01]  /*0e40*/  PRMT R22, RZ, 0x7610, R22 ;  /* 0x00007610ff167816 */ /* 0x000fe20000000016 */
[----:B------:R-:W-:Y:S06]  /*0e50*/  BRA `(.L_x_44408) ;  /* 0x00000000003c7947 */ /* 0x000fec0003800000 */
.L_x_44433:
        /* <DEDUP_REMOVED lines=8> */
.L_x_44436:
[----:B------:R-:W-:Y:S05]  /*0ee0*/  BSYNC.RECONVERGENT B0 ;  /* 0x0000000000007941 */ /* 0x000fea0003800200 */
.L_x_44435:
[----:B------:R-:W0:Y:S02]  /*0ef0*/  F2I.FTZ.TRUNC.NTZ R0, R0 ;  /* 0x0000000000007305 */ /* 0x000e24000021f100 */
[----:B0-----:R-:W-:Y:S01]  /*0f00*/  PRMT R22, R0, 0x7610, R22 ;  /* 0x0000761000167816 */ /* 0x001fe20000000016 */
[----:B------:R-:W-:Y:S06]  /*0f10*/  BRA `(.L_x_44408) ;  /* 0x00000000000c7947 */ /* 0x000fec0003800000 */
.L_x_44432:
[----:B------:R0:W5:Y:S01]  /*0f20*/  LDG.E.U16 R22, desc[UR36][R4.64] ;  /* 0x0000002404167981 */ /* 0x000162000c1e1500 */
[----:B------:R-:W-:Y:S05]  /*0f30*/  BRA `(.L_x_44408) ;  /* 0x0000000000047947 */ /* 0x000fea0003800000 */
.L_x_44431:
[----:B------:R0:W5:Y:S02]  /*0f40*/  LDG.E.U16 R22, desc[UR36][R4.64] ;  /* 0x0000002404167981 */ /* 0x000164000c1e1500 */
.L_x_44408:
[----:B------:R-:W-:-:S07]  /*0f50*/  VIADD R17, R25, 0x80 ;  /* 0x0000008019117836 */ /* 0x000fce0000000000 */
.L_x_44402:
[----:B------:R-:W-:Y:S05]  /*0f60*/  BSYNC.RECONVERGENT B6 ;  /* 0x0000000000067941 */ /* 0x000fea0003800200 */
.L_x_44401:
        /* <DEDUP_REMOVED lines=23> */
.L_x_44442:
[----:B------:R0:W5:Y:S01]  /*10e0*/  LDG.E.U8 R24, desc[UR36][R4.64] ;  /* 0x0000002404187981 */ /* 0x000162000c1e1100 */
[----:B------:R-:W-:Y:S05]  /*10f0*/  BRA `(.L_x_44444) ;  /* 0x0000000c00507947 */ /* 0x000fea0003800000 */
.L_x_44441:
        /* <DEDUP_REMOVED lines=8> */
.L_x_44446:
[----:B------:R0:W5:Y:S01]  /*1180*/  LDG.E.U16 R24, desc[UR36][R4.64] ;  /* 0x0000002404187981 */ /* 0x000162000c1e1500 */
[----:B------:R-:W-:Y:S05]  /*1190*/  BRA `(.L_x_44444) ;  /* 0x0000000c00287947 */ /* 0x000fea0003800000 */
.L_x_44445:
[----:B------:R0:W5:Y:S01]  /*11a0*/  LDG.E.U16 R24, desc[UR36][R4.64] ;  /* 0x0000002404187981 */ /* 0x000162000c1e1500 */
[----:B------:R-:W-:Y:S05]  /*11b0*/  BRA `(.L_x_44444) ;  /* 0x0000000c00207947 */ /* 0x000fea0003800000 */
.L_x_44440:
        /* <DEDUP_REMOVED lines=9> */
.L_x_44448:
[----:B------:R-:W2:Y:S02]  /*1250*/  LDG.E.U16 R0, desc[UR36][R4.64] ;  /* 0x0000002404007981 */ /* 0x000ea4000c1e1500 */
[----:B--2---:R-:W-:-:S06]  /*1260*/  HADD2.F32 R0, -RZ, R0.H0_H0 ;  /* 0x20000000ff007230 */ /* 0x004fcc0000004100 */
[----:B------:R-:W0:Y:S02]  /*1270*/  F2I.FTZ.TRUNC.NTZ R0, R0 ;  /* 0x0000000000007305 */ /* 0x000e24000021f100 */
[----:B0-----:R-:W-:Y:S01]  /*1280*/  PRMT R24, R0, 0x7610, R24 ;  /* 0x0000761000187816 */ /* 0x001fe20000000018 */
[----:B------:R-:W-:Y:S06]  /*1290*/  BRA `(.L_x_44444) ;  /* 0x0000000800e87947 */ /* 0x000fec0003800000 */
.L_x_44447:
        /* <DEDUP_REMOVED lines=9> */
.L_x_44450:
[----:B------:R-:W2:Y:S02]  /*1330*/  LDG.E.U16 R4, desc[UR36][R4.64] ;  /* 0x0000002404047981 */ /* 0x000ea4000c1e1500 */
[----:B--2---:R-:W-:-:S06]  /*1340*/  HADD2.F32 R0, -RZ, R4.H0_H0 ;  /* 0x20000004ff007230 */ /* 0x004fcc0000004100 */
[----:B------:R-:W0:Y:S02]  /*1350*/  F2I.FTZ.TRUNC.NTZ R0, R0 ;  /* 0x0000000000007305 */ /* 0x000e24000021f100 */
[----:B0-----:R-:W-:Y:S01]  /*1360*/  PRMT R24, R0, 0x7610, R24 ;  /* 0x0000761000187816 */ /* 0x001fe20000000018 */
[----:B------:R-:W-:Y:S06]  /*1370*/  BRA `(.L_x_44444) ;  /* 0x0000000800b07947 */ /* 0x000fec0003800000 */
.L_x_44449:
[----:B------:R-:W2:Y:S02]  /*1380*/  LDG.E.64 R4, desc[UR36][R4.64] ;  /* 0x0000002404047981 */ /* 0x000ea4000c1e1b00 */
[----:B--2---:R0:W1:Y:S01]  /*1390*/  F2I.F64.TRUNC R24, R4 ;  /* 0x0000000400187311 */ /* 0x004062000030d100 */
[----:B------:R-:W-:Y:S05]  /*13a0*/  BRA `(.L_x_44444) ;  /* 0x0000000800a47947 */ /* 0x000fea0003800000 */
.L_x_44439:
        /* <DEDUP_REMOVED lines=12> */
.L_x_44453:
[----:B------:R-:W2:Y:S02]  /*1470*/  LDG.E.64 R4, desc[UR36][R4.64] ;  /* 0x0000002404047981 */ /* 0x000ea4000c1e1b00 */
[----:B--2---:R0:W1:Y:S01]  /*1480*/  F2I.F64.TRUNC R24, R4 ;  /* 0x0000000400187311 */ /* 0x004062000030d100 */
[----:B------:R-:W-:Y:S05]  /*1490*/  BRA `(.L_x_44444) ;  /* 0x0000000800687947 */ /* 0x000fea0003800000 */
.L_x_44452:
        /* <DEDUP_REMOVED lines=27> */
.L_x_44455:
        /* <DEDUP_REMOVED lines=15> */
.L_x_44454:
[----:B------:R-:W2:Y:S02]  /*1740*/  LDG.E.U16 R0, desc[UR36][R4.64] ;  /* 0x0000002404007981 */ /* 0x000ea4000c1e1500 */
[----:B--2---:R-:W-:-:S06]  /*1750*/  IMAD.U32 R0, R0, 0x10000, RZ ;  /* 0x0001000000007824 */ /* 0x004fcc00078e00ff */
[----:B------:R-:W0:Y:S02]  /*1760*/  F2I.FTZ.TRUNC.NTZ R0, R0 ;  /* 0x0000000000007305 */ /* 0x000e24000021f100 */
[----:B0-----:R-:W-:Y:S01]  /*1770*/  PRMT R24, R0, 0x7610, R24 ;  /* 0x0000761000187816 */ /* 0x001fe20000000018 */
[----:B------:R-:W-:Y:S06]  /*1780*/  BRA `(.L_x_44444) ;  /* 0x0000000400ac7947 */ /* 0x000fec0003800000 */
.L_x_44451:
        /* <DEDUP_REMOVED lines=10> */
.L_x_44458:
        /* <DEDUP_REMOVED lines=21> */
.L_x_44462:
[----:B------:R-:W-:Y:S05]  /*1980*/  BSYNC.RECONVERGENT B1 ;  /* 0x0000000000017941 */ /* 0x000fea0003800200 */
.L_x_44461:
[----:B------:R-:W-:Y:S01]  /*1990*/  IMAD.SHL.U32 R0, R0, 0x100000, RZ ;  /* 0x0010000000007824 */ /* 0x000fe200078e00ff */
[----:B------:R-:W-:-:S04]  /*19a0*/  LEA R3, R3, 0x3b800000, 0x17 ;  /* 0x3b80000003037811 */ /* 0x000fc800078eb8ff */
[----:B------:R-:W-:-:S07]  /*19b0*/  LOP3.LUT R0, R3, R0, R7, 0xfe, !PT ;  /* 0x0000000003007212 */ /* 0x000fce00078efe07 */
.L_x_44460:
[----:B------:R-:W-:Y:S05]  /*19c0*/  BSYNC.RECONVERGENT B0 ;  /* 0x0000000000007941 */ /* 0x000fea0003800200 */
.L_x_44459:
[----:B------:R-:W0:Y:S02]  /*19d0*/  F2I.FTZ.TRUNC.NTZ R0, R0 ;  /* 0x0000000000007305 */ /* 0x000e24000021f100 */
[----:B0-----:R-:W-:Y:S01]  /*19e0*/  PRMT R24, R0, 0x7610, R24 ;  /* 0x0000761000187816 */ /* 0x001fe20000000018 */
[----:B------:R-:W-:Y:S06]  /*19f0*/  BRA `(.L_x_44444) ;  /* 0x0000000400107947 */ /* 0x000fec0003800000 */
.L_x_44457:
        /* <DEDUP_REMOVED lines=21> */
.L_x_44466:
[----:B------:R-:W-:Y:S05]  /*1b50*/  BSYNC.RECONVERGENT B1 ;  /* 0x0000000000017941 */ /* 0x000fea0003800200 */
.L_x_44465:
[----:B------:R-:W-:Y:S01]  /*1b60*/  IMAD.SHL.U32 R0, R0, 0x200000, RZ ;  /* 0x0020000000007824 */ /* 0x000fe200078e00ff */
[----:B------:R-:W-:-:S04]  /*1b70*/  LEA R3, R3, 0x37800000, 0x17 ;  /* 0x3780000003037811 */ /* 0x000fc800078eb8ff */
[----:B------:R-:W-:-:S07]  /*1b80*/  LOP3.LUT R0, R3, R0, R7, 0xfe, !PT ;  /* 0x0000000003007212 */ /* 0x000fce00078efe07 */
.L_x_44464:
[----:B------:R-:W-:Y:S05]  /*1b90*/  BSYNC.RECONVERGENT B0 ;  /* 0x0000000000007941 */ /* 0x000fea0003800200 */
.L_x_44463:
[----:B------:R-:W0:Y:S02]  /*1ba0*/  F2I.FTZ.TRUNC.NTZ R0, R0 ;  /* 0x0000000000007305 */ /* 0x000e24000021f100 */
[----:B0-----:R-:W-:Y:S01]  /*1bb0*/  PRMT R24, R0, 0x7610, R24 ;  /* 0x0000761000187816 */ /* 0x001fe20000000018 */
[----:B------:R-:W-:Y:S06]  /*1bc0*/  BRA `(.L_x_44444) ;  /* 0x00000000009c7947 */ /* 0x000fec0003800000 */
.L_x_44456:
        /* <DEDUP_REMOVED lines=14> */
.L_x_44470:
[----:B------:R-:W-:Y:S05]  /*1cb0*/  BSYNC.RECONVERGENT B0 ;  /* 0x0000000000007941 */ /* 0x000fea0003800200 */
.L_x_44469:
[----:B------:R-:W0:Y:S02]  /*1cc0*/  F2I.FTZ.TRUNC.NTZ R0, R0 ;  /* 0x0000000000007305 */ /* 0x000e24000021f100 */
[----:B0-----:R-:W-:Y:S01]  /*1cd0*/  PRMT R24, R0, 0x7610, R24 ;  /* 0x0000761000187816 */ /* 0x001fe20000000018 */
[----:B------:R-:W-:Y:S06]  /*1ce0*/  BRA `(.L_x_44444) ;  /* 0x0000000000547947 */ /* 0x000fec0003800000 */
.L_x_44443:
        /* <DEDUP_REMOVED lines=16> */
.L_x_44471:
[----:B------:R-:W-:Y:S01]  /*1df0*/  PRMT R24, RZ, 0x7610, R24 ;  /* 0x00007610ff187816 */ /* 0x000fe20000000018 */
[----:B------:R-:W-:Y:S06]  /*1e00*/  BRA `(.L_x_44444) ;  /* 0x00000000000c7947 */ /* 0x000fec0003800000 */
.L_x_44468:
[----:B------:R3:W5:Y:S01]  /*1e10*/  LDG.E.U16 R24, desc[UR36][R4.64] ;  /* 0x0000002404187981 */ /* 0x000762000c1e1500 */
[----:B------:R-:W-:Y:S05]  /*1e20*/  BRA `(.L_x_44444) ;  /* 0x0000000000047947 */ /* 0x000fea0003800000 */
.L_x_44467:
[----:B------:R2:W5:Y:S02]  /*1e30*/  LDG.E.U16 R24, desc[UR36][R4.64] ;  /* 0x0000002404187981 */ /* 0x000564000c1e1500 */
.L_x_44444:
[----:B------:R-:W-:-:S07]  /*1e40*/  VIADD R17, R17, 0x80 ;  /* 0x0000008011117836 */ /* 0x000fce0000000000 */
.L_x_44438:
[----:B------:R-:W-:Y:S05]  /*1e50*/  BSYNC.RECONVERGENT B6 ;  /* 0x0000000000067941 */ /* 0x000fea0003800200 */
.L_x_44437:
        /* <DEDUP_REMOVED lines=23> */
.L_x_44477:
[----:B------:R0:W5:Y:S01]  /*1fd0*/  LDG.E.U8 R18, desc[UR36][R4.64] ;  /* 0x0000002404127981 */ /* 0x000162000c1e1100 */
[----:B------:R-:W-:Y:S05]  /*1fe0*/  BRA `(.L_x_44479) ;  /* 0x0000000c00507947 */ /* 0x000fea0003800000 */
.L_x_44476:
        /* <DEDUP_REMOVED lines=8> */
.L_x_44481:
[----:B------:R0:W5:Y:S01]  /*2070*/  LDG.E.U16 R18, desc[UR36][R4.64] ;  /* 0x0000002404127981 */ /* 0x000162000c1e1500 */
[----:B------:R-:W-:Y:S05]  /*2080*/  BRA `(.L_x_44479) ;  /* 0x0000000c00287947 */ /* 0x000fea0003800000 */
.L_x_44480:
[----:B------:R0:W5:Y:S01]  /*2090*/  LDG.E.U16 R18, desc[UR36][R4.64] ;  /* 0x0000002404127981 */ /* 0x000162000c1e1500 */
[----:B------:R-:W-:Y:S05]  /*20a0*/  BRA `(.L_x_44479) ;  /* 0x0000000c00207947 */ /* 0x000fea0003800000 */
.L_x_44475:
        /* <DEDUP_REMOVED lines=9> */
.L_x_44483:
[----:B------:R-:W2:Y:S02]  /*2140*/  LDG.E.U16 R0, desc[UR36][R4.64] ;  /* 0x0000002404007981 */ /* 0x000ea4000c1e1500 */
[----:B--2---:R-:W-:-:S06]  /*2150*/  HADD2.F32 R0, -RZ, R0.H0_H0 ;  /* 0x20000000ff007230 */ /* 0x004fcc0000004100 */
[----:B------:R-:W0:Y:S02]  /*2160*/  F2I.FTZ.TRUNC.NTZ R0, R0 ;  /* 0x0000000000007305 */ /* 0x000e24000021f100 */
[----:B0-----:R-:W-:Y:S01]  /*2170*/  PRMT R18, R0, 0x7610, R18 ;  /* 0x0000761000127816 */ /* 0x001fe20000000012 */
[----:B------:R-:W-:Y:S06]  /*2180*/  BRA `(.L_x_44479) ;  /* 0x0000000800e87947 */ /* 0x000fec0003800000 */
.L_x_44482:
        /* <DEDUP_REMOVED lines=9> */
.L_x_44485:
[----:B------:R-:W2:Y:S02]  /*2220*/  LDG.E.U16 R4, desc[UR36][R4.64] ;  /* 0x0000002404047981 */ /* 0x000ea4000c1e1500 */
[----:B--2---:R-:W-:-:S06]  /*2230*/  HADD2.F32 R0, -RZ, R4.H0_H0 ;  /* 0x20000004ff007230 */ /* 0x004fcc0000004100 */
[----:B------:R-:W0:Y:S02]  /*2240*/  F2I.FTZ.TRUNC.NTZ R0, R0 ;  /* 0x0000000000007305 */ /* 0x000e24000021f100 */
[----:B0-----:R-:W-:Y:S01]  /*2250*/  PRMT R18, R0, 0x7610, R18 ;  /* 0x0000761000127816 */ /* 0x001fe20000000012 */
[----:B------:R-:W-:Y:S06]  /*2260*/  BRA `(.L_x_44479) ;  /* 0x0000000800b07947 */ /* 0x000fec0003800000 */
.L_x_44484:
[----:B------:R-:W2:Y:S02]  /*2270*/  LDG.E.64 R4, desc[UR36][R4.64] ;  /* 0x0000002404047981 */ /* 0x000ea4000c1e1b00 */
[----:B--2---:R0:W1:Y:S01]  /*2280*/  F2I.F64.TRUNC R18, R4 ;  /* 0x0000000400127311 */ /* 0x004062000030d100 */
[----:B------:R-:W-:Y:S05]  /*2290*/  BRA `(.L_x_44479) ;  /* 0x0000000800a47947 */ /* 0x000fea0003800000 */
.L_x_44474:
        /* <DEDUP_REMOVED lines=12> */
.L_x_44488:
[----:B------:R-:W2:Y:S02]  /*2360*/  LDG.E.64 R4, desc[UR36][R4.64] ;  /* 0x0000002404047981 */ /* 0x000ea4000c1e1b00 */
[----:B--2---:R3:W4:Y:S01]  /*2370*/  F2I.F64.TRUNC R18, R4 ;  /* 0x0000000400127311 */ /* 0x004722000030d100 */
[----:B------:R-:W-:Y:S05]  /*2380*/  BRA `(.L_x_44479) ;  /* 0x0000000800687947 */ /* 0x000fea0003800000 */
.L_x_44487:
        /* <DEDUP_REMOVED lines=27> */
.L_x_44490:
        /* <DEDUP_REMOVED lines=15> */
.L_x_44489:
[----:B------:R-:W2:Y:S02]  /*2630*/  LDG.E.U16 R0, desc[UR36][R4.64] ;  /* 0x0000002404007981 */ /* 0x000ea4000c1e1500 */
[----:B--2---:R-:W-:-:S06]  /*2640*/  IMAD.U32 R0, R0, 0x10000, RZ ;  /* 0x0001000000007824 */ /* 0x004fcc00078e00ff */
[----:B------:R-:W0:Y:S02]  /*2650*/  F2I.FTZ.TRUNC.NTZ R0, R0 ;  /* 0x0000000000007305 */ /* 0x000e24000021f100 */
[----:B0-----:R-:W-:Y:S01]  /*2660*/  PRMT R18, R0, 0x7610, R18 ;  /* 0x0000761000127816 */ /* 0x001fe20000000012 */
[----:B------:R-:W-:Y:S06]  /*2670*/  BRA `(.L_x_44479) ;  /* 0x0000000400ac7947 */ /* 0x000fec0003800000 */
.L_x_44486:
        /* <DEDUP_REMOVED lines=10> */
.L_x_44493:
        /* <DEDUP_REMOVED lines=21> */
.L_x_44497:
[----:B------:R-:W-:Y:S05]  /*2870*/  BSYNC.RECONVERGENT B1 ;  /* 0x0000000000017941 */ /* 0x000fea0003800200 */
.L_x_44496:
[----:B------:R-:W-:Y:S01]  /*2880*/  IMAD.SHL.U32 R0, R0, 0x100000, RZ ;  /* 0x0010000000007824 */ /* 0x000fe200078e00ff */
[----:B------:R-:W-:-:S04]  /*2890*/  LEA R3, R3, 0x3b800000, 0x17 ;  /* 0x3b80000003037811 */ /* 0x000fc800078eb8ff */
[----:B------:R-:W-:-:S07]  /*28a0*/  LOP3.LUT R0, R3, R0, R7, 0xfe, !PT ;  /* 0x0000000003007212 */ /* 0x000fce00078efe07 */
.L_x_44495:
[----:B------:R-:W-:Y:S05]  /*28b0*/  BSYNC.RECONVERGENT B0 ;  /* 0x0000000000007941 */ /* 0x000fea0003800200 */
.L_x_44494:
[----:B------:R-:W0:Y:S02]  /*28c0*/  F2I.FTZ.TRUNC.NTZ R0, R0 ;  /* 0x0000000000007305 */ /* 0x000e24000021f100 */
[----:B0-----:R-:W-:Y:S01]  /*28d0*/  PRMT R18, R0, 0x7610, R18 ;  /* 0x0000761000127816 */ /* 0x001fe20000000012 */
[----:B------:R-:W-:Y:S06]  /*28e0*/  BRA `(.L_x_44479) ;  /* 0x0000000400107947 */ /* 0x000fec0003800000 */
.L_x_44492:
        /* <DEDUP_REMOVED lines=21> */
.L_x_44501:
[----:B------:R-:W-:Y:S05]  /*2a40*/  BSYNC.RECONVERGENT B1 ;  /* 0x0000000000017941 */ /* 0x000fea0003800200 */
.L_x_44500:
[----:B------:R-:W-:Y:S01]  /*2a50*/  IMAD.SHL.U32 R0, R0, 0x200000, RZ ;  /* 0x0020000000007824 */ /* 0x000fe200078e00ff */
[----:B------:R-:W-:-:S04]  /*2a60*/  LEA R3, R3, 0x37800000, 0x17 ;  /* 0x3780000003037811 */ /* 0x000fc800078eb8ff */
[----:B------:R-:W-:-:S07]  /*2a70*/  LOP3.LUT R0, R3, R0, R7, 0xfe, !PT ;  /* 0x0000000003007212 */ /* 0x000fce00078efe07 */
.L_x_44499:
[----:B------:R-:W-:Y:S05]  /*2a80*/  BSYNC.RECONVERGENT B0 ;  /* 0x0000000000007941 */ /* 0x000fea0003800200 */
.L_x_44498:
[----:B------:R-:W0:Y:S02]  /*2a90*/  F2I.FTZ.TRUNC.NTZ R0, R0 ;  /* 0x0000000000007305 */ /* 0x000e24000021f100 */
[----:B0-----:R-:W-:Y:S01]  /*2aa0*/  PRMT R18, R0, 0x7610, R18 ;  /* 0x0000761000127816 */ /* 0x001fe20000000012 */
[----:B------:R-:W-:Y:S06]  /*2ab0*/  BRA `(.L_x_44479) ;  /* 0x00000000009c7947 */ /* 0x000fec0003800000 */
.L_x_44491:
        /* <DEDUP_REMOVED lines=14> */
.L_x_44505:
[----:B------:R-:W-:Y:S05]  /*2ba0*/  BSYNC.RECONVERGENT B0 ;  /* 0x0000000000007941 */ /* 0x000fea0003800200 */
.L_x_44504:
[----:B------:R-:W0:Y:S02]  /*2bb0*/  F2I.FTZ.TRUNC.NTZ R0, R0 ;  /* 0x0000000000007305 */ /* 0x000e24000021f100 */
[----:B0-----:R-:W-:Y:S01]  /*2bc0*/  PRMT R18, R0, 0x7610, R18 ;  /* 0x0000761000127816 */ /* 0x001fe20000000012 */
[----:B------:R-:W-:Y:S06]  /*2bd0*/  BRA `(.L_x_44479) ;  /* 0x0000000000547947 */ /* 0x000fec0003800000 */
.L_x_44478:
        /* <DEDUP_REMOVED lines=16> */
.L_x_44506:
[----:B------:R-:W-:Y:S01]  /*2ce0*/  PRMT R18, RZ, 0x7610, R18 ;  /* 0x00007610ff127816 */ /* 0x000fe20000000012 */
[----:B------:R-:W-:Y:S06]  /*2cf0*/  BRA `(.L_x_44479) ;  /* 0x00000000000c7947 */ /* 0x000fec0003800000 */
.L_x_44503:
[----:B------:R2:W5:Y:S01]  /*2d00*/  LDG.E.U16 R18, desc[UR36][R4.64] ;  /* 0x0000002404127981 */ /* 0x000562000c1e1500 */
[----:B------:R-:W-:Y:S05]  /*2d10*/  BRA `(.L_x_44479) ;  /* 0x0000000000047947 */ /* 0x000fea0003800000 */
.L_x_44502:
[----:B------:R1:W5:Y:S02]  /*2d20*/  LDG.E.U16 R18, desc[UR36][R4.64] ;  /* 0x0000002404127981 */ /* 0x000364000c1e1500 */
.L_x_44479:
[----:B------:R-:W-:-:S07]  /*2d30*/  VIADD R17, R17, 0x80 ;  /* 0x0000008011117836 */ /* 0x000fce0000000000 */
.L_x_44473:
[----:B------:R-:W-:Y:S05]  /*2d40*/  BSYNC.RECONVERGENT B6 ;  /* 0x0000000000067941 */ /* 0x000fea0003800200 */
.L_x_44472:
        /* <DEDUP_REMOVED lines=23> */
.L_x_44512:
[----:B------:R0:W5:Y:S01]  /*2ec0*/  LDG.E.U8 R19, desc[UR36][R4.64] ;  /* 0x0000002404137981 */ /* 0x000162000c1e1100 */
[----:B------:R-:W-:Y:S05]  /*2ed0*/  BRA `(.L_x_44508) ;  /* 0x0000000c004c7947 */ /* 0x000fea0003800000 */
.L_x_44511:
        /* <DEDUP_REMOVED lines=8> */
.L_x_44515:
[----:B------:R0:W5:Y:S01]  /*2f60*/  LDG.E.U16 R19, desc[UR36][R4.64] ;  /* 0x0000002404137981 */ /* 0x000162000c1e1500 */
[----:B------:R-:W-:Y:S05]  /*2f70*/  BRA `(.L_x_44508) ;  /* 0x0000000c00247947 */ /* 0x000fea0003800000 */
.L_x_44514:
[----:B------:R0:W5:Y:S01]  /*2f80*/  LDG.E.U16 R19, desc[UR36][R4.64] ;  /* 0x0000002404137981 */ /* 0x000162000c1e1500 */
[----:B------:R-:W-:Y:S05]  /*2f90*/  BRA `(.L_x_44508) ;  /* 0x0000000c001c7947 */ /* 0x000fea0003800000 */
.L_x_44510:
        /* <DEDUP_REMOVED lines=9> */
.L_x_44517:
[----:B------:R-:W2:Y:S02]  /*3030*/  LDG.E.U16 R0, desc[UR36][R4.64] ;  /* 0x0000002404007981 */ /* 0x000ea4000c1e1500 */
[----:B--2---:R-:W-:-:S06]  /*3040*/  HADD2.F32 R0, -RZ, R0.H0_H0 ;  /* 0x20000000ff007230 */ /* 0x004fcc0000004100 */
[----:B------:R-:W0:Y:S02]  /*3050*/  F2I.FTZ.TRUNC.NTZ R0, R0 ;  /* 0x0000000000007305 */ /* 0x000e24000021f100 */
[----:B0-----:R-:W-:Y:S01]  /*3060*/  PRMT R19, R0, 0x7610, R19 ;  /* 0x0000761000137816 */ /* 0x001fe20000000013 */
[----:B------:R-:W-:Y:S06]  /*3070*/  BRA `(.L_x_44508) ;  /* 0x0000000800e47947 */ /* 0x000fec0003800000 */
.L_x_44516:
        /* <DEDUP_REMOVED lines=9> */
.L_x_44519:
[----:B------:R-:W2:Y:S02]  /*3110*/  LDG.E.U16 R4, desc[UR36][R4.64] ;  /* 0x0000002404047981 */ /* 0x000ea4000c1e1500 */
[----:B--2---:R-:W-:-:S06]  /*3120*/  HADD2.F32 R0, -RZ, R4.H0_H0 ;  /* 0x20000004ff007230 */ /* 0x004fcc0000004100 */
[----:B------:R-:W0:Y:S02]  /*3130*/  F2I.FTZ.TRUNC.NTZ R0, R0 ;  /* 0x0000000000007305 */ /* 0x000e24000021f100 */
[----:B0-----:R-:W-:Y:S01]  /*3140*/  PRMT R19, R0, 0x7610, R19 ;  /* 0x0000761000137816 */ /* 0x001fe20000000013 */
[----:B------:R-:W-:Y:S06]  /*3150*/  BRA `(.L_x_44508) ;  /* 0x0000000800ac7947 */ /* 0x000fec0003800000 */
.L_x_44518:
[----:B------:R-:W2:Y:S02]  /*3160*/  LDG.E.64 R4, desc[UR36][R4.64] ;  /* 0x0000002404047981 */ /* 0x000ea4000c1e1b00 */
[----:B--2---:R0:W1:Y:S01]  /*3170*/  F2I.F64.TRUNC R19, R4 ;  /* 0x0000000400137311 */ /* 0x004062000030d100 */
[----:B------:R-:W-:Y:S05]  /*3180*/  BRA `(.L_x_44508) ;  /* 0x0000000800a07947 */ /* 0x000fea0003800000 */
.L_x_44509:
        /* <DEDUP_REMOVED lines=12> */
.L_x_44522:
[----:B------:R-:W2:Y:S02]  /*3250*/  LDG.E.64 R4, desc[UR36][R4.64] ;  /* 0x0000002404047981 */ /* 0x000ea4000c1e1b00 */
[----:B--2---:R0:W1:Y:S01]  /*3260*/  F2I.F64.TRUNC R19, R4 ;  /* 0x0000000400137311 */ /* 0x004062000030d100 */
[----:B------:R-:W-:Y:S05]  /*3270*/  BRA `(.L_x_44508) ;  /* 0x0000000800647947 */ /* 0x000fea0003800000 */
.L_x_44521:
        /* <DEDUP_REMOVED lines=27> */
.L_x_44524:
        /* <DEDUP_REMOVED lines=15> */
.L_x_44523:
[----:B------:R-:W2:Y:S02]  /*3520*/  LDG.E.U16 R0, desc[UR36][R4.64] ;  /* 0x0000002404007981 */ /* 0x000ea4000c1e1500 */
[----:B--2---:R-:W-:-:S06]  /*3530*/  IMAD.U32 R0, R0, 0x10000, RZ ;  /* 0x0001000000007824 */ /* 0x004fcc00078e00ff */
[----:B------:R-:W0:Y:S02]  /*3540*/  F2I.FTZ.TRUNC.NTZ R0, R0 ;  /* 0x0000000000007305 */ /* 0x000e24000021f100 */
[----:B0-----:R-:W-:Y:S01]  /*3550*/  PRMT R19, R0, 0x7610, R19 ;  /* 0x0000761000137816 */ /* 0x001fe20000000013 */
[----:B------:R-:W-:Y:S06]  /*3560*/  BRA `(.L_x_44508) ;  /* 0x0000000400a87947 */ /* 0x000fec0003800000 */
.L_x_44520:
        /* <DEDUP_REMOVED lines=10> */
.L_x_44527:
        /* <DEDUP_REMOVED lines=21> */
.L_x_44531:
[----:B------:R-:W-:Y:S05]  /*3760*/  BSYNC.RECONVERGENT B1 ;  /* 0x0000000000017941 */ /* 0x000fea0003800200 */
.L_x_44530:
[----:B------:R-:W-:Y:S01]  /*3770*/  IMAD.SHL.U32 R0, R0, 0x100000, RZ ;  /* 0x0010000000007824 */ /* 0x000fe200078e00ff */
[----:B------:R-:W-:-:S04]  /*3780*/  LEA R3, R3, 0x3b800000, 0x17 ;  /* 0x3b80000003037811 */ /* 0x000fc800078eb8ff */
[----:B------:R-:W-:-:S07]  /*3790*/  LOP3.LUT R0, R3, R0, R7, 0xfe, !PT ;  /* 0x0000000003007212 */ /* 0x000fce00078efe07 */
.L_x_44529:
[----:B------:R-:W-:Y:S05]  /*37a0*/  BSYNC.RECONVERGENT B0 ;  /* 0x0000000000007941 */ /* 0x000fea0003800200 */
.L_x_44528:
[----:B------:R-:W0:Y:S02]  /*37b0*/  F2I.FTZ.TRUNC.NTZ R0, R0 ;  /* 0x0000000000007305 */ /* 0x000e24000021f100 */
[----:B0-----:R-:W-:Y:S01]  /*37c0*/  PRMT R19, R0, 0x7610, R19 ;  /* 0x0000761000137816 */ /* 0x001fe20000000013 */
[----:B------:R-:W-:Y:S06]  /*37d0*/  BRA `(.L_x_44508) ;  /* 0x00000004000c7947 */ /* 0x000fec0003800000 */
.L_x_44526:
        /* <DEDUP_REMOVED lines=21> */
.L_x_44535:
[----:B------:R-:W-:Y:S05]  /*3930*/  BSYNC.RECONVERGENT B1 ;  /* 0x0000000000017941 */ /* 0x000fea0003800200 */
.L_x_44534:
[----:B------:R-:W-:Y:S01]  /*3940*/  IMAD.SHL.U32 R0, R0, 0x200000, RZ ;  /* 0x0020000000007824 */ /* 0x000fe200078e00ff */
[----:B------:R-:W-:-:S04]  /*3950*/  LEA R3, R3, 0x37800000, 0x17 ;  /* 0x3780000003037811 */ /* 0x000fc800078eb8ff */
[----:B------:R-:W-:-:S07]  /*3960*/  LOP3.LUT R0, R3, R0, R7, 0xfe, !PT ;  /* 0x0000000003007212 */ /* 0x000fce00078efe07 */
.L_x_44533:
[----:B------:R-:W-:Y:S05]  /*3970*/  BSYNC.RECONVERGENT B0 ;  /* 0x0000000000007941 */ /* 0x000fea0003800200 */
.L_x_44532:
[----:B------:R-:W0:Y:S02]  /*3980*/  F2I.FTZ.TRUNC.NTZ R0, R0 ;  /* 0x0000000000007305 */ /* 0x000e24000021f100 */
[----:B0-----:R-:W-:Y:S01]  /*3990*/  PRMT R19, R0, 0x7610, R19 ;  /* 0x0000761000137816 */ /* 0x001fe20000000013 */
[----:B------:R-:W-:Y:S06]  /*39a0*/  BRA `(.L_x_44508) ;  /* 0x0000000000987947 */ /* 0x000fec0003800000 */
.L_x_44525:
        /* <DEDUP_REMOVED lines=14> */
.L_x_44539:
[----:B------:R-:W-:Y:S05]  /*3a90*/  BSYNC.RECONVERGENT B0 ;  /* 0x0000000000007941 */ /* 0x000fea0003800200 */
.L_x_44538:
[----:B------:R-:W0:Y:S02]  /*3aa0*/  F2I.FTZ.TRUNC.NTZ R0, R0 ;  /* 0x0000000000007305 */ /* 0x000e24000021f100 */
[----:B0-----:R-:W-:Y:S01]  /*3ab0*/  PRMT R19, R0, 0x7610, R19 ;  /* 0x0000761000137816 */ /* 0x001fe20000000013 */
[----:B------:R-:W-:Y:S06]  /*3ac0*/  BRA `(.L_x_44508) ;  /* 0x0000000000507947 */ /* 0x000fec0003800000 */
.L_x_44513:
        /* <DEDUP_REMOVED lines=16> */
.L_x_44540:
[----:B------:R-:W-:Y:S05]  /*3bd0*/  BRA `(.L_x_44508) ;  /* 0x00000000000c7947 */ /* 0x000fea0003800000 */
.L_x_44537:
[----:B------:R0:W5:Y:S01]  /*3be0*/  LDG.E.U16 R19, desc[UR36][R4.64] ;  /* 0x0000002404137981 */ /* 0x000162000c1e1500 */
[----:B------:R-:W-:Y:S05]  /*3bf0*/  BRA `(.L_x_44508) ;  /* 0x0000000000047947 */ /* 0x000fea0003800000 */
.L_x_44536:
[----:B------:R0:W5:Y:S02]  /*3c00*/  LDG.E.U16 R19, desc[UR36][R4.64] ;  /* 0x0000002404137981 */ /* 0x000164000c1e1500 */
.L_x_44508:
[----:B------:R-:W-:Y:S05]  /*3c10*/  BSYNC.RECONVERGENT B6 ;  /* 0x0000000000067941 */ /* 0x000fea0003800200 */
.L_x_44507:
[----:B------:R-:W0:Y:S01]  /*3c20*/  LDC.U16 R0, c[0x0][0x386] ;  /* 0x0000e180ff007b82 */ /* 0x000e220000000400 */
[CC--:B------:R-:W-:Y:S01]  /*3c30*/  ISETP.GE.AND P2, PT, R25.reuse, R16.reuse, PT ;  /* 0x000000101900720c */ /* 0x0c0fe20003f46270 */
[C---:B------:R-:W-:Y:S01]  /*3c40*/  VIADD R3, R25.reuse, 0x100 ;  /* 0x0000010019037836 */ /* 0x040fe20000000000 */
[----:B------:R-:W-:Y:S01]  /*3c50*/  BSSY.RECONVERGENT B0, `(.L_x_44541) ;  /* 0x0000027000007945 */ /* 0x000fe20003800200 */
[C---:B01234-:R-:W-:Y:S02]  /*3c60*/  VIADD R5, R25.reuse, 0x180 ;  /* 0x0000018019057836 */ /* 0x05ffe40000000000 */
[----:B------:R-:W-:Y:S01]  /*3c70*/  VIADD R23, R25, 0x80 ;  /* 0x0000008019177836 */ /* 0x000fe20000000000 */
[-C--:B------:R-:W-:Y:S01]  /*3c80*/  ISETP.GE.AND P0, PT, R3, R16.reuse, PT ;  /* 0x000000100300720c */ /* 0x080fe20003f06270 */
[----:B------:R-:W0:Y:S01]  /*3c90*/  LDC.U8 R17, c[0x0][0x3a4] ;  /* 0x0000e900ff117b82 */ /* 0x000e220000000000 */
[-C--:B------:R-:W-:Y:S02]  /*3ca0*/  ISETP.GE.AND P1, PT, R5, R16.reuse, PT ;  /* 0x000000100500720c */ /* 0x080fe40003f26270 */
[----:B------:R-:W-:-:S02]  /*3cb0*/  ISETP.GE.AND P3, PT, R23, R16, PT ;  /* 0x000000101700720c */ /* 0x000fc40003f66270 */
[----:B------:R-:W-:Y:S01]  /*3cc0*/  PRMT R0, R0, 0x9910, RZ ;  /* 0x0000991000007816 */ /* 0x000fe200000000ff */
[----:B------:R-:W-:Y:S10]  /*3cd0*/  @P2 BRA `(.L_x_44542) ;  /* 0x0000000000782947 */ /* 0x000ff40003800000 */
        /* <DEDUP_REMOVED lines=30> */
.L_x_44542:
[----:B------:R-:W-:Y:S05]  /*3ec0*/  BSYNC.RECONVERGENT B0 ;  /* 0x0000000000007941 */ /* 0x000fea0003800200 */
.L_x_44541:
[----:B------:R-:W-:Y:S04]  /*3ed0*/  BSSY.RECONVERGENT B0, `(.L_x_44543) ;  /* 0x0000020000007945 */ /* 0x000fe80003800200 */
[----:B------:R-:W-:Y:S05]  /*3ee0*/  @P3 BRA `(.L_x_44544) ;  /* 0x0000000000783947 */ /* 0x000fea0003800000 */
        /* <DEDUP_REMOVED lines=30> */
.L_x_44544:
[----:B------:R-:W-:Y:S05]  /*40d0*/  BSYNC.RECONVERGENT B0 ;  /* 0x0000000000007941 */ /* 0x000fea0003800200 */
.L_x_44543:
        /* <DEDUP_REMOVED lines=32> */
.L_x_44546:
[----:B------:R-:W-:Y:S05]  /*42e0*/  BSYNC.RECONVERGENT B0 ;  /* 0x0000000000007941 */ /* 0x000fea0003800200 */
.L_x_44545:
        /* <DEDUP_REMOVED lines=32> */
.L_x_44548:
[----:B------:R-:W-:Y:S05]  /*44f0*/  BSYNC.RECONVERGENT B0 ;  /* 0x0000000000007941 */ /* 0x000fea0003800200 */
.L_x_44547:
        /* <DEDUP_REMOVED lines=23> */
.L_x_44554:
[----:B------:R0:W-:Y:S01]  /*4670*/  STG.E.U8 desc[UR36][R8.64], R5 ;  /* 0x0000000508007986 */ /* 0x0001e2000c101124 */
[----:B------:R-:W-:Y:S01]  /*4680*/  IMAD.MOV.U32 R25, RZ, RZ, R23 ;  /* 0x000000ffff197224 */ /* 0x000fe200078e0017 */
[----:B------:R-:W-:Y:S06]  /*4690*/  BRA `(.L_x_44550) ;  /* 0x0000000c00a87947 */ /* 0x000fec0003800000 */
.L_x_44553:
        /* <DEDUP_REMOVED lines=12> */
.L_x_44557:
[----:B------:R-:W-:Y:S01]  /*4760*/  PRMT R3, R5, 0x9910, RZ ;  /* 0x0000991005037816 */ /* 0x000fe200000000ff */
[----:B------:R-:W-:-:S04]  /*4770*/  IMAD.MOV.U32 R25, RZ, RZ, R23 ;  /* 0x000000ffff197224 */ /* 0x000fc800078e0017 */
[----:B------:R3:W-:Y:S01]  /*4780*/  STG.E desc[UR36][R8.64], R3 ;  /* 0x0000000308007986 */ /* 0x0007e2000c101924 */
[----:B------:R-:W-:Y:S05]  /*4790*/  BRA `(.L_x_44550) ;  /* 0x0000000c00687947 */ /* 0x000fea0003800000 */
.L_x_44556:
[----:B------:R1:W-:Y:S01]  /*47a0*/  STG.E.U16 desc[UR36][R8.64], R5 ;  /* 0x0000000508007986 */ /* 0x0003e2000c101524 */
[----:B------:R-:W-:Y:S01]  /*47b0*/  IMAD.MOV.U32 R25, RZ, RZ, R23 ;  /* 0x000000ffff197224 */ /* 0x000fe200078e0017 */
[----:B------:R-:W-:Y:S06]  /*47c0*/  BRA `(.L_x_44550) ;  /* 0x0000000c005c7947 */ /* 0x000fec0003800000 */
.L_x_44552:
        /* <DEDUP_REMOVED lines=10> */
.L_x_44559:
[----:B------:R-:W0:Y:S01]  /*4870*/  I2F.S16 R0, R5 ;  /* 0x0000000500007306 */ /* 0x000e220000101400 */
[----:B------:R-:W-:Y:S01]  /*4880*/  IMAD.MOV.U32 R25, RZ, RZ, R23 ;  /* 0x000000ffff197224 */ /* 0x000fe200078e0017 */
[----:B0-----:R-:W-:-:S05]  /*4890*/  F2FP.F16.F32.PACK_AB R0, RZ, R0 ;  /* 0x00000000ff00723e */ /* 0x001fca00000000ff */
[----:B------:R0:W-:Y:S01]  /*48a0*/  STG.E.U16 desc[UR36][R8.64], R0 ;  /* 0x0000000008007986 */ /* 0x0001e2000c101524 */
[----:B------:R-:W-:Y:S05]  /*48b0*/  BRA `(.L_x_44550) ;  /* 0x0000000c00207947 */ /* 0x000fea0003800000 */
.L_x_44558:
        /* <DEDUP_REMOVED lines=11> */
.L_x_44561:
[----:B------:R-:W0:Y:S01]  /*4970*/  I2F.S16 R5, R5 ;  /* 0x0000000500057306 */ /* 0x000e220000101400 */
[----:B------:R-:W-:Y:S01]  /*4980*/  IMAD.MOV.U32 R25, RZ, RZ, R23 ;  /* 0x000000ffff197224 */ /* 0x000fe200078e0017 */
[----:B0-----:R-:W-:-:S04]  /*4990*/  F2FP.F16.F32.PACK_AB R3, RZ, R5 ;  /* 0x00000005ff03723e */ /* 0x001fc800000000ff */
[----:B------:R-:W-:-:S05]  /*49a0*/  PRMT R3, R3, 0x5410, RZ ;  /* 0x0000541003037816 */ /* 0x000fca00000000ff */
[----:B------:R0:W-:Y:S01]  /*49b0*/  STG.E desc[UR36][R8.64], R3 ;  /* 0x0000000308007986 */ /* 0x0001e2000c101924 */
[----:B------:R-:W-:Y:S05]  /*49c0*/  BRA `(.L_x_44550) ;  /* 0x0000000800dc7947 */ /* 0x000fea0003800000 */
.L_x_44560:
[----:B------:R-:W0:Y:S01]  /*49d0*/  I2F.F64.S16 R4, R5 ;  /* 0x0000000500047312 */ /* 0x000e220000101c00 */
[----:B------:R-:W-:Y:S01]  /*49e0*/  IMAD.MOV.U32 R25, RZ, RZ, R23 ;  /* 0x000000ffff197224 */ /* 0x000fe200078e0017 */
[----:B0-----:R0:W-:Y:S01]  /*49f0*/  STG.E.64 desc[UR36][R8.64], R4 ;  /* 0x0000000408007986 */ /* 0x0011e2000c101b24 */
[----:B------:R-:W-:Y:S05]  /*4a00*/  BRA `(.L_x_44550) ;  /* 0x0000000800cc7947 */ /* 0x000fea0003800000 */
.L_x_44551:
        /* <DEDUP_REMOVED lines=14> */
.L_x_44564:
[----:B------:R-:W0:Y:S01]  /*4af0*/  I2F.F64.S16 R4, R5 ;  /* 0x0000000500047312 */ /* 0x000e220000101c00 */
[----:B------:R-:W-:Y:S01]  /*4b00*/  CS2R R6, SRZ ;  /* 0x0000000000067805 */ /* 0x000fe2000001ff00 */
[----:B------:R-:W-:-:S04]  /*4b10*/  IMAD.MOV.U32 R25, RZ, RZ, R23 ;  /* 0x000000ffff197224 */ /* 0x000fc800078e0017 */
[----:B0-----:R0:W-:Y:S01]  /*4b20*/  STG.E.128 desc[UR36][R8.64], R4 ;  /* 0x0000000408007986 */ /* 0x0011e2000c101d24 */
[----:B------:R-:W-:Y:S05]  /*4b30*/  BRA `(.L_x_44550) ;  /* 0x0000000800807947 */ /* 0x000fea0003800000 */
.L_x_44563:
        /* <DEDUP_REMOVED lines=19> */
.L_x_44568:
[----:B------:R-:W-:Y:S05]  /*4c70*/  BSYNC.RECONVERGENT B0 ;  /* 0x0000000000007941 */ /* 0x000fea0003800200 */
.L_x_44567:
[----:B------:R-:W-:Y:S01]  /*4c80*/  LOP3.LUT R7, R0, 0x80, R7, 0xf8, !PT ;  /* 0x0000008000077812 */ /* 0x000fe200078ef807 */
[----:B------:R-:W-:-:S04]  /*4c90*/  IMAD.MOV.U32 R25, RZ, RZ, R23 ;  /* 0x000000ffff197224 */ /* 0x000fc800078e0017 */
[----:B------:R0:W-:Y:S01]  /*4ca0*/  STG.E.U8 desc[UR36][R8.64], R7 ;  /* 0x0000000708007986 */ /* 0x0001e2000c101124 */
[----:B------:R-:W-:Y:S05]  /*4cb0*/  BRA `(.L_x_44550) ;  /* 0x0000000800207947 */ /* 0x000fea0003800000 */
.L_x_44566:
        /* <DEDUP_REMOVED lines=15> */
.L_x_44570:
[----:B------:R-:W-:Y:S05]  /*4db0*/  BSYNC.RECONVERGENT B0 ;  /* 0x0000000000007941 */ /* 0x000fea0003800200 */
.L_x_44569:
[----:B------:R-:W-:Y:S01]  /*4dc0*/  LOP3.LUT R7, R0, 0x80, R7, 0xf8, !PT ;  /* 0x0000008000077812 */ /* 0x000fe200078ef807 */
[----:B------:R-:W-:-:S04]  /*4dd0*/  IMAD.MOV.U32 R25, RZ, RZ, R23 ;  /* 0x000000ffff197224 */ /* 0x000fc800078e0017 */
[----:B------:R0:W-:Y:S01]  /*4de0*/  STG.E.U8 desc[UR36][R8.64], R7 ;  /* 0x0000000708007986 */ /* 0x0001e2000c101124 */
[----:B------:R-:W-:Y:S05]  /*4df0*/  BRA `(.L_x_44550) ;  /* 0x0000000400d07947 */ /* 0x000fea0003800000 */
.L_x_44565:
[----:B------:R-:W0:Y:S01]  /*4e00*/  I2F.S16 R0, R5 ;  /* 0x0000000500007306 */ /* 0x000e220000101400 */
[----:B------:R-:W-:Y:S01]  /*4e10*/  IMAD.MOV.U32 R25, RZ, RZ, R23 ;  /* 0x000000ffff197224 */ /* 0x000fe200078e0017 */
[----:B0-----:R-:W-:-:S05]  /*4e20*/  F2FP.BF16.F32.PACK_AB R0, RZ, R0 ;  /* 0x00000000ff00723e */ /* 0x001fca00000010ff */
[----:B------:R0:W-:Y:S01]  /*4e30*/  STG.E.U16 desc[UR36][R8.64], R0 ;  /* 0x0000000008007986 */ /* 0x0001e2000c101524 */
[----:B------:R-:W-:Y:S05]  /*4e40*/  BRA `(.L_x_44550) ;  /* 0x0000000400bc7947 */ /* 0x000fea0003800000 */
.L_x_44562:
        /* <DEDUP_REMOVED lines=11> */
.L_x_44573:
        /* <DEDUP_REMOVED lines=13> */
.L_x_44576:
[----:B------:R-:W-:-:S04]  /*4fd0*/  SHF.R.U32.HI R0, RZ, 0x14, R3 ;  /* 0x00000014ff007819 */ /* 0x000fc80000011603 */
[----:B------:R-:W-:-:S04]  /*4fe0*/  LOP3.LUT R0, R0, 0x1, RZ, 0xc0, !PT ;  /* 0x0000000100007812 */ /* 0x000fc800078ec0ff */
[----:B------:R-:W-:-:S04]  /*4ff0*/  IADD3 R0, PT, PT, R3, 0x487ffff, R0 ;  /* 0x0487ffff03007810 */ /* 0x000fc80007ffe000 */
[----:B------:R-:W-:-:S04]  /*5000*/  SHF.R.U32.HI R0, RZ, 0x14, R0 ;  /* 0x00000014ff007819 */ /* 0x000fc80000011600 */
[----:B------:R-:W-:-:S07]  /*5010*/  LOP3.LUT R0, R0, 0xff, RZ, 0xc0, !PT ;  /* 0x000000ff00007812 */ /* 0x000fce00078ec0ff */
.L_x_44577:
[----:B------:R-:W-:-:S04]  /*5020*/  SHF.R.U32.HI R3, RZ, 0x18, R3 ;  /* 0x00000018ff037819 */ /* 0x000fc80000011603 */
[----:B------:R-:W-:-:S04]  /*5030*/  LOP3.LUT R0, R0, 0x80, R3, 0xf8, !PT ;  /* 0x0000008000007812 */ /* 0x000fc800078ef803 */
[----:B------:R-:W-:-:S07]  /*5040*/  PRMT R4, R0, 0x7610, R4 ;  /* 0x0000761000047816 */ /* 0x000fce0000000004 */
.L_x_44575:
[----:B------:R-:W-:Y:S05]  /*5050*/  BSYNC.RECONVERGENT B0 ;  /* 0x0000000000007941 */ /* 0x000fea0003800200 */
.L_x_44574:
[----:B------:R0:W-:Y:S01]  /*5060*/  STG.E.U8 desc[UR36][R8.64], R4 ;  /* 0x0000000408007986 */ /* 0x0001e2000c101124 */
[----:B------:R-:W-:Y:S01]  /*5070*/  IMAD.MOV.U32 R25, RZ, RZ, R23 ;  /* 0x000000ffff197224 */ /* 0x000fe200078e0017 */
[----:B------:R-:W-:Y:S06]  /*5080*/  BRA `(.L_x_44550) ;  /* 0x00000004002c7947 */ /* 0x000fec0003800000 */
.L_x_44572:
        /* <DEDUP_REMOVED lines=13> */
.L_x_44580:
[----:B------:R-:W-:-:S04]  /*5160*/  SHF.R.U32.HI R0, RZ, 0x15, R3 ;  /* 0x00000015ff007819 */ /* 0x000fc80000011603 */
[----:B------:R-:W-:-:S04]  /*5170*/  LOP3.LUT R0, R0, 0x1, RZ, 0xc0, !PT ;  /* 0x0000000100007812 */ /* 0x000fc800078ec0ff */
[----:B------:R-:W-:-:S04]  /*5180*/  IADD3 R0, PT, PT, R3, 0x88fffff, R0 ;  /* 0x088fffff03007810 */ /* 0x000fc80007ffe000 */
[----:B------:R-:W-:-:S04]  /*5190*/  SHF.R.U32.HI R0, RZ, 0x15, R0 ;  /* 0x00000015ff007819 */ /* 0x000fc80000011600 */
[----:B------:R-:W-:-:S07]  /*51a0*/  LOP3.LUT R0, R0, 0xff, RZ, 0xc0, !PT ;  /* 0x000000ff00007812 */ /* 0x000fce00078ec0ff */
.L_x_44581:
[----:B------:R-:W-:-:S04]  /*51b0*/  SHF.R.U32.HI R3, RZ, 0x18, R3 ;  /* 0x00000018ff037819 */ /* 0x000fc80000011603 */
[----:B------:R-:W-:-:S04]  /*51c0*/  LOP3.LUT R0, R0, 0x80, R3, 0xf8, !PT ;  /* 0x0000008000007812 */ /* 0x000fc800078ef803 */
[----:B------:R-:W-:-:S07]  /*51d0*/  PRMT R4, R0, 0x7610, R4 ;  /* 0x0000761000047816 */ /* 0x000fce0000000004 */
.L_x_44579:
[----:B------:R-:W-:Y:S05]  /*51e0*/  BSYNC.RECONVERGENT B0 ;  /* 0x0000000000007941 */ /* 0x000fea0003800200 */
.L_x_44578:
[----:B------:R0:W-:Y:S01]  /*51f0*/  STG.E.U8 desc[UR36][R8.64], R4 ;  /* 0x0000000408007986 */ /* 0x0001e2000c101124 */
[----:B------:R-:W-:Y:S01]  /*5200*/  IMAD.MOV.U32 R25, RZ, RZ, R23 ;  /* 0x000000ffff197224 */ /* 0x000fe200078e0017 */
[----:B------:R-:W-:Y:S06]  /*5210*/  BRA `(.L_x_44550) ;  /* 0x0000000000c87947 */ /* 0x000fec0003800000 */
.L_x_44571:
[----:B------:R-:W-:-:S13]  /*5220*/  ISETP.NE.AND P0, PT, R0, 0x1c, PT ;  /* 0x0000001c0000780c */ /* 0x000fda0003f05270 */
[----:B------:R-:W-:Y:S05]  /*5230*/  @!P0 BRA `(.L_x_44582) ;  /* 0x0000000000b48947 */ /* 0x000fea0003800000 */
[----:B------:R-:W-:-:S13]  /*5240*/  ISETP.NE.AND P0, PT, R0, 0x1d, PT ;  /* 0x0000001d0000780c */ /* 0x000fda0003f05270 */
[----:B------:R-:W-:Y:S05]  /*5250*/  @!P0 BRA `(.L_x_44583) ;  /* 0x0000000000948947 */ /* 0x000fea0003800000 */
[----:B------:R-:W-:-:S13]  /*5260*/  ISETP.NE.AND P0, PT, R0, 0x2c, PT ;  /* 0x0000002c0000780c */ /* 0x000fda0003f05270 */
[----:B------:R-:W-:Y:S05]  /*5270*/  @!P0 BRA `(.L_x_44584) ;  /* 0x0000000000488947 */ /* 0x000fea0003800000 */
.L_x_44555:
        /* <DEDUP_REMOVED lines=16> */
.L_x_44585:
[----:B------:R-:W-:Y:S01]  /*5380*/  IMAD.MOV.U32 R25, RZ, RZ, R23 ;  /* 0x000000ffff197224 */ /* 0x000fe200078e0017 */
[----:B------:R-:W-:Y:S06]  /*5390*/  BRA `(.L_x_44550) ;  /* 0x0000000000687947 */ /* 0x000fec0003800000 */
.L_x_44584:
        /* <DEDUP_REMOVED lines=17> */
.L_x_44583:
[----:B------:R-:W-:Y:S01]  /*54b0*/  PRMT R5, R5, 0x9910, RZ ;  /* 0x0000991005057816 */ /* 0x000fe200000000ff */
[----:B------:R-:W-:-:S04]  /*54c0*/  IMAD.MOV.U32 R25, RZ, RZ, R23 ;  /* 0x000000ffff197224 */ /* 0x000fc800078e0017 */
[----:B------:R-:W-:-:S05]  /*54d0*/  IMAD.MOV.U32 R4, RZ, RZ, R5 ;  /* 0x000000ffff047224 */ /* 0x000fca00078e0005 */
[----:B------:R-:W-:-:S05]  /*54e0*/  SHF.R.S32.HI R5, RZ, 0x1f, R4 ;  /* 0x0000001fff057819 */ /* 0x000fca0000011404 */
[----:B------:R0:W-:Y:S01]  /*54f0*/  STG.E.64 desc[UR36][R8.64], R4 ;  /* 0x0000000408007986 */ /* 0x0001e2000c101b24 */
[----:B------:R-:W-:Y:S05]  /*5500*/  BRA `(.L_x_44550) ;  /* 0x00000000000c7947 */ /* 0x000fea0003800000 */
.L_x_44582:
[----:B------:R-:W-:Y:S01]  /*5510*/  PRMT R3, R5, 0x9910, RZ ;  /* 0x0000991005037816 */ /* 0x000fe200000000ff */
[----:B------:R-:W-:-:S04]  /*5520*/  IMAD.MOV.U32 R25, RZ, RZ, R23 ;  /* 0x000000ffff197224 */ /* 0x000fc800078e0017 */
[----:B------:R0:W-:Y:S03]  /*5530*/  STG.E desc[UR36][R8.64], R3 ;  /* 0x0000000308007986 */ /* 0x0001e6000c101924 */
.L_x_44550:
[----:B------:R-:W-:Y:S05]  /*5540*/  BSYNC.RECONVERGENT B6 ;  /* 0x0000000000067941 */ /* 0x000fea0003800200 */
.L_x_44549:
[----:B------:R-:W-:Y:S01]  /*5550*/  ISETP.GE.AND P0, PT, R25, R16, PT ;  /* 0x000000101900720c */ /* 0x000fe20003f06270 */
[----:B------:R-:W-:-:S12]  /*5560*/  BSSY.RECONVERGENT B6, `(.L_x_44586) ;  /* 0x00001d8000067945 */ /* 0x000fd80003800200 */
[----:B------:R-:W-:Y:S05]  /*5570*/  @P0 BRA `(.L_x_44587) ;  /* 0x0000001c00580947 */ /* 0x000fea0003800000 */
        /* <DEDUP_REMOVED lines=20> */
.L_x_44591:
[----:B-----5:R3:W-:Y:S01]  /*56c0*/  STG.E.U8 desc[UR36][R8.64], R22 ;  /* 0x0000001608007986 */ /* 0x0207e2000c101124 */
[----:B------:R-:W-:Y:S05]  /*56d0*/  BRA `(.L_x_44593) ;  /* 0x0000000c004c7947 */ /* 0x000fea0003800000 */
.L_x_44590:
[----:B------:R-:W-:-:S13]  /*56e0*/  ISETP.NE.AND P0, PT, R0, 0x2, PT ;  /* 0x000000020000780c */ /* 0x000fda0003f05270 */
[----:B------:R-:W-:Y:S05]  /*56f0*/  @!P0 BRA `(.L_x_44594) ;  /* 0x00000000002c8947 */ /* 0x000fea0003800000 */
[----:B------:R-:W-:-:S13]  /*5700*/  ISETP.NE.AND P0, PT, R0, 0x3, PT ;  /* 0x000000030000780c */ /* 0x000fda0003f05270 */
[----:B------:R-:W-:Y:S05]  /*5710*/  @!P0 BRA `(.L_x_44595) ;  /* 0x0000000000188947 */ /* 0x000fea0003800000 */
[----:B------:R-:W-:-:S13]  /*5720*/  ISETP.NE.AND P0, PT, R0, 0x4, PT ;  /* 0x000000040000780c */ /* 0x000fda0003f05270 */
[----:B------:R-:W-:Y:S05]  /*5730*/  @P0 BRA `(.L_x_44592) ;  /* 0x0000000800500947 */ /* 0x000fea0003800000 */
[----:B-----5:R-:W-:-:S04]  /*5740*/  PRMT R4, R22, 0x9910, RZ ;  /* 0x0000991016047816 */ /* 0x020fc800000000ff */
[----:B------:R-:W-:-:S05]  /*5750*/  SHF.R.S32.HI R5, RZ, 0x1f, R4 ;  /* 0x0000001fff057819 */ /* 0x000fca0000011404 */
[----:B------:R1:W-:Y:S01]  /*5760*/  STG.E.64 desc[UR36][R8.64], R4 ;  /* 0x0000000408007986 */ /* 0x0003e2000c101b24 */
[----:B------:R-:W-:Y:S05]  /*5770*/  BRA `(.L_x_44593) ;  /* 0x0000000c00247947 */ /* 0x000fea0003800000 */
.L_x_44595:
[----:B-----5:R-:W-:-:S05]  /*5780*/  PRMT R3, R22, 0x9910, RZ ;  /* 0x0000991016037816 */ /* 0x020fca00000000ff */
[----:B------:R2:W-:Y:S01]  /*5790*/  STG.E desc[UR36][R8.64], R3 ;  /* 0x0000000308007986 */ /* 0x0005e2000c101924 */
[----:B------:R-:W-:Y:S05]  /*57a0*/  BRA `(.L_x_44593) ;  /* 0x0000000c00187947 */ /* 0x000fea0003800000 */
.L_x_44594:
[----:B-----5:R0:W-:Y:S01]  /*57b0*/  STG.E.U16 desc[UR36][R8.64], R22 ;  /* 0x0000001608007986 */ /* 0x0201e2000c101524 */
[----:B------:R-:W-:Y:S05]  /*57c0*/  BRA `(.L_x_44593) ;  /* 0x0000000c00107947 */ /* 0x000fea0003800000 */
.L_x_44589:
[----:B------:R-:W-:-:S13]  /*57d0*/  ISETP.GT.AND P0, PT, R0, 0x6, PT ;  /* 0x000000060000780c */ /* 0x000fda0003f04270 */
[----:B------:R-:W-:Y:S05]  /*57e0*/  @P0 BRA `(.L_x_44596) ;  /* 0x00000000002c0947 */ /* 0x000fea0003800000 */
[----:B------:R-:W-:-:S13]  /*57f0*/  ISETP.NE.AND P0, PT, R0, 0x5, PT ;  /* 0x000000050000780c */ /* 0x000fda0003f05270 */
[----:B------:R-:W-:Y:S05]  /*5800*/  @!P0 BRA `(.L_x_44597) ;  /* 0x0000000000148947 */ /* 0x000fea0003800000 */
[----:B------:R-:W-:-:S13]  /*5810*/  ISETP.NE.AND P0, PT, R0, 0x6, PT ;  /* 0x000000060000780c */ /* 0x000fda0003f05270 */
[----:B------:R-:W-:Y:S05]  /*5820*/  @P0 BRA `(.L_x_44592) ;  /* 0x0000000800140947 */ /* 0x000fea0003800000 */
[----:B-----5:R-:W0:Y:S02]  /*5830*/  I2F.S16 R3, R22 ;  /* 0x0000001600037306 */ /* 0x020e240000101400 */
[----:B0-----:R0:W-:Y:S01]  /*5840*/  STG.E desc[UR36][R8.64], R3 ;  /* 0x0000000308007986 */ /* 0x0011e2000c101924 */
[----:B------:R-:W-:Y:S05]  /*5850*/  BRA `(.L_x_44593) ;  /* 0x0000000800ec7947 */ /* 0x000fea0003800000 */
.L_x_44597:
[----:B-----5:R-:W0:Y:S02]  /*5860*/  I2F.S16 R0, R22 ;  /* 0x0000001600007306 */ /* 0x020e240000101400 */
[----:B0-----:R-:W-:-:S05]  /*5870*/  F2FP.F16.F32.PACK_AB R0, RZ, R0 ;  /* 0x00000000ff00723e */ /* 0x001fca00000000ff */
[----:B------:R0:W-:Y:S01]  /*5880*/  STG.E.U16 desc[UR36][R8.64], R0 ;  /* 0x0000000008007986 */ /* 0x0001e2000c101524 */
[----:B------:R-:W-:Y:S05]  /*5890*/  BRA `(.L_x_44593) ;  /* 0x0000000800dc7947 */ /* 0x000fea0003800000 */
.L_x_44596:
[----:B------:R-:W-:-:S13]  /*58a0*/  ISETP.NE.AND P0, PT, R0, 0x7, PT ;  /* 0x000000070000780c */ /* 0x000fda0003f05270 */
[----:B------:R-:W-:Y:S05]  /*58b0*/  @!P0 BRA `(.L_x_44598) ;  /* 0x0000000000348947 */ /* 0x000fea0003800000 */
[----:B------:R-:W-:-:S13]  /*58c0*/  ISETP.NE.AND P0, PT, R0, 0x8, PT ;  /* 0x000000080000780c */ /* 0x000fda0003f05270 */
[----:B------:R-:W-:Y:S05]  /*58d0*/  @!P0 BRA `(.L_x_44599) ;  /* 0x0000000000188947 */ /* 0x000fea0003800000 */
[----:B------:R-:W-:-:S13]  /*58e0*/  ISETP.NE.AND P0, PT, R0, 0x9, PT ;  /* 0x000000090000780c */ /* 0x000fda0003f05270 */
[----:B------:R-:W-:Y:S05]  /*58f0*/  @P0 BRA `(.L_x_44592) ;  /* 0x0000000400e00947 */ /* 0x000fea0003800000 */
[----:B-----5:R-:W0:Y:S01]  /*5900*/  I2F.S16 R22, R22 ;  /* 0x0000001600167306 */ /* 0x020e220000101400 */
[----:B------:R-:W-:-:S05]  /*5910*/  IMAD.MOV.U32 R23, RZ, RZ, RZ ;  /* 0x000000ffff177224 */ /* 0x000fca00078e00ff */
[----:B0-----:R0:W-:Y:S01]  /*5920*/  STG.E.64 desc[UR36][R8.64], R22 ;  /* 0x0000001608007986 */ /* 0x0011e2000c101b24 */
[----:B------:R-:W-:Y:S05]  /*5930*/  BRA `(.L_x_44593) ;  /* 0x0000000800b47947 */ /* 0x000fea0003800000 */
.L_x_44599:
[----:B-----5:R-:W0:Y:S02]  /*5940*/  I2F.S16 R22, R22 ;  /* 0x0000001600167306 */ /* 0x020e240000101400 */
[----:B0-----:R-:W-:-:S04]  /*5950*/  F2FP.F16.F32.PACK_AB R3, RZ, R22 ;  /* 0x00000016ff03723e */ /* 0x001fc800000000ff */
[----:B------:R-:W-:-:S05]  /*5960*/  PRMT R3, R3, 0x5410, RZ ;  /* 0x0000541003037816 */ /* 0x000fca00000000ff */
[----:B------:R0:W-:Y:S01]  /*5970*/  STG.E desc[UR36][R8.64], R3 ;  /* 0x0000000308007986 */ /* 0x0001e2000c101924 */
[----:B------:R-:W-:Y:S05]  /*5980*/  BRA `(.L_x_44593) ;  /* 0x0000000800a07947 */ /* 0x000fea0003800000 */
.L_x_44598:
[----:B-----5:R-:W0:Y:S02]  /*5990*/  I2F.F64.S16 R22, R22 ;  /* 0x0000001600167312 */ /* 0x020e240000101c00 */
[----:B0-----:R0:W-:Y:S01]  /*59a0*/  STG.E.64 desc[UR36][R8.64], R22 ;  /* 0x0000001608007986 */ /* 0x0011e2000c101b24 */
[----:B------:R-:W-:Y:S05]  /*59b0*/  BRA `(.L_x_44593) ;  /* 0x0000000800947947 */ /* 0x000fea0003800000 */
.L_x_44588:
        /* <DEDUP_REMOVED lines=12> */
.L_x_44603:
[----:B-----5:R-:W0:Y:S01]  /*5a80*/  I2F.S16 R5, R22 ;  /* 0x0000001600057306 */ /* 0x020e220000101400 */
        /* <DEDUP_REMOVED lines=16> */
.L_x_44606:
[----:B------:R-:W-:-:S04]  /*5b90*/  SHF.R.U32.HI R3, RZ, 0x18, R5 ;  /* 0x00000018ff037819 */ /* 0x000fc80000011605 */
[----:B------:R-:W-:-:S04]  /*5ba0*/  LOP3.LUT R0, R0, 0x80, R3, 0xf8, !PT ;  /* 0x0000008000007812 */ /* 0x000fc800078ef803 */
[----:B------:R-:W-:-:S07]  /*5bb0*/  PRMT R4, R0, 0x7610, R4 ;  /* 0x0000761000047816 */ /* 0x000fce0000000004 */
.L_x_44605:
[----:B------:R-:W-:Y:S05]  /*5bc0*/  BSYNC.RECONVERGENT B0 ;  /* 0x0000000000007941 */ /* 0x000fea0003800200 */
.L_x_44604:
[----:B------:R0:W-:Y:S01]  /*5bd0*/  STG.E.U8 desc[UR36][R8.64], R4 ;  /* 0x0000000408007986 */ /* 0x0001e2000c101124 */
[----:B------:R-:W-:Y:S05]  /*5be0*/  BRA `(.L_x_44593) ;  /* 0x0000000800087947 */ /* 0x000fea0003800000 */
.L_x_44602:
        /* <DEDUP_REMOVED lines=17> */
.L_x_44609:
[----:B------:R-:W-:-:S04]  /*5d00*/  SHF.R.U32.HI R3, RZ, 0x18, R5 ;  /* 0x00000018ff037819 */ /* 0x000fc80000011605 */
[----:B------:R-:W-:-:S04]  /*5d10*/  LOP3.LUT R0, R0, 0x80, R3, 0xf8, !PT ;  /* 0x0000008000007812 */ /* 0x000fc800078ef803 */
[----:B------:R-:W-:-:S07]  /*5d20*/  PRMT R4, R0, 0x7610, R4 ;  /* 0x0000761000047816 */ /* 0x000fce0000000004 */
.L_x_44608:
[----:B------:R-:W-:Y:S05]  /*5d30*/  BSYNC.RECONVERGENT B0 ;  /* 0x0000000000007941 */ /* 0x000fea0003800200 */
.L_x_44607:
[----:B------:R0:W-:Y:S01]  /*5d40*/  STG.E.U8 desc[UR36][R8.64], R4 ;  /* 0x0000000408007986 */ /* 0x0001e2000c101124 */
[----:B------:R-:W-:Y:S05]  /*5d50*/  BRA `(.L_x_44593) ;  /* 0x0000000400ac7947 */ /* 0x000fea0003800000 */
.L_x_44601:
[----:B------:R-:W-:-:S13]  /*5d60*/  ISETP.NE.AND P0, PT, R0, 0x1c, PT ;  /* 0x0000001c0000780c */ /* 0x000fda0003f05270 */
[----:B------:R-:W-:Y:S05]  /*5d70*/  @!P0 BRA `(.L_x_44610) ;  /* 0x0000000000608947 */ /* 0x000fea0003800000 */
[----:B------:R-:W-:-:S13]  /*5d80*/  ISETP.NE.AND P0, PT, R0, 0x1d, PT ;  /* 0x0000001d0000780c */ /* 0x000fda0003f05270 */
[----:B------:R-:W-:Y:S05]  /*5d90*/  @!P0 BRA `(.L_x_44611) ;  /* 0x0000000000488947 */ /* 0x000fea0003800000 */
[----:B------:R-:W-:-:S13]  /*5da0*/  ISETP.NE.AND P0, PT, R0, 0x2c, PT ;  /* 0x0000002c0000780c */ /* 0x000fda0003f05270 */
[----:B------:R-:W-:Y:S05]  /*5db0*/  @P0 BRA `(.L_x_44592) ;  /* 0x0000000000b00947 */ /* 0x000fea0003800000 */
[----:B-----5:R-:W0:Y:S02]  /*5dc0*/  I2F.S16 R22, R22 ;  /* 0x0000001600167306 */ /* 0x020e240000101400 */
        /* <DEDUP_REMOVED lines=15> */
.L_x_44611:
[----:B-----5:R-:W-:-:S04]  /*5ec0*/  PRMT R4, R22, 0x9910, RZ ;  /* 0x0000991016047816 */ /* 0x020fc800000000ff */
[----:B------:R-:W-:-:S05]  /*5ed0*/  SHF.R.S32.HI R5, RZ, 0x1f, R4 ;  /* 0x0000001fff057819 */ /* 0x000fca0000011404 */
[----:B------:R0:W-:Y:S01]  /*5ee0*/  STG.E.64 desc[UR36][R8.64], R4 ;  /* 0x0000000408007986 */ /* 0x0001e2000c101b24 */
[----:B------:R-:W-:Y:S05]  /*5ef0*/  BRA `(.L_x_44593) ;  /* 0x0000000400447947 */ /* 0x000fea0003800000 */
.L_x_44610:
[----:B-----5:R-:W-:-:S05]  /*5f00*/  PRMT R3, R22, 0x9910, RZ ;  /* 0x0000991016037816 */ /* 0x020fca00000000ff */
[----:B------:R0:W-:Y:S01]  /*5f10*/  STG.E desc[UR36][R8.64], R3 ;  /* 0x0000000308007986 */ /* 0x0001e2000c101924 */
[----:B------:R-:W-:Y:S05]  /*5f20*/  BRA `(.L_x_44593) ;  /* 0x0000000400387947 */ /* 0x000fea0003800000 */
.L_x_44600:
[----:B------:R-:W-:-:S13]  /*5f30*/  ISETP.GT.AND P0, PT, R0, 0xe, PT ;  /* 0x0000000e0000780c */ /* 0x000fda0003f04270 */
[----:B------:R-:W-:Y:S05]  /*5f40*/  @P0 BRA `(.L_x_44612) ;  /* 0x0000000000340947 */ /* 0x000fea0003800000 */
[----:B------:R-:W-:-:S13]  /*5f50*/  ISETP.NE.AND P0, PT, R0, 0xa, PT ;  /* 0x0000000a0000780c */ /* 0x000fda0003f05270 */
[----:B------:R-:W-:Y:S05]  /*5f60*/  @!P0 BRA `(.L_x_44613) ;  /* 0x00000000001c8947 */ /* 0x000fea0003800000 */
[----:B------:R-:W-:-:S13]  /*5f70*/  ISETP.NE.AND P0, PT, R0, 0xb, PT ;  /* 0x0000000b0000780c */ /* 0x000fda0003f05270 */
[----:B------:R-:W-:Y:S05]  /*5f80*/  @P0 BRA `(.L_x_44592) ;  /* 0x00000000003c0947 */ /* 0x000fea0003800000 */
[----:B-----5:R-:W-:-:S04]  /*5f90*/  PRMT R0, R22, 0x9910, RZ ;  /* 0x0000991016007816 */ /* 0x020fc800000000ff */
[----:B------:R-:W-:-:S04]  /*5fa0*/  ISETP.NE.AND P0, PT, R0, RZ, PT ;  /* 0x000000ff0000720c */ /* 0x000fc80003f05270 */
[----:B------:R-:W-:-:S05]  /*5fb0*/  SEL R3, RZ, 0x1, !P0 ;  /* 0x00000001ff037807 */ /* 0x000fca0004000000 */
[----:B------:R0:W-:Y:S01]  /*5fc0*/  STG.E.U8 desc[UR36][R8.64], R3 ;  /* 0x0000000308007986 */ /* 0x0001e2000c101124 */
[----:B------:R-:W-:Y:S05]  /*5fd0*/  BRA `(.L_x_44593) ;  /* 0x00000004000c7947 */ /* 0x000fea0003800000 */
.L_x_44613:
[----:B-----5:R-:W0:Y:S01]  /*5fe0*/  I2F.F64.S16 R4, R22 ;  /* 0x0000001600047312 */ /* 0x020e220000101c00 */
[----:B------:R-:W-:-:S05]  /*5ff0*/  CS2R R6, SRZ ;  /* 0x0000000000067805 */ /* 0x000fca000001ff00 */
[----:B0-----:R0:W-:Y:S01]  /*6000*/  STG.E.128 desc[UR36][R8.64], R4 ;  /* 0x0000000408007986 */ /* 0x0011e2000c101d24 */
[----:B------:R-:W-:Y:S05]  /*6010*/  BRA `(.L_x_44593) ;  /* 0x0000000000fc7947 */ /* 0x000fea0003800000 */
.L_x_44612:
[----:B------:R-:W-:-:S13]  /*6020*/  ISETP.NE.AND P0, PT, R0, 0xf, PT ;  /* 0x0000000f0000780c */ /* 0x000fda0003f05270 */
[----:B------:R-:W-:Y:S05]  /*6030*/  @!P0 BRA `(.L_x_44614) ;  /* 0x0000000000e88947 */ /* 0x000fea0003800000 */
[----:B------:R-:W-:-:S13]  /*6040*/  ISETP.NE.AND P0, PT, R0, 0x17, PT ;  /* 0x000000170000780c */ /* 0x000fda0003f05270 */
[----:B------:R-:W-:Y:S05]  /*6050*/  @!P0 BRA `(.L_x_44615) ;  /* 0x0000000000908947 */ /* 0x000fea0003800000 */
[----:B------:R-:W-:-:S13]  /*6060*/  ISETP.NE.AND P0, PT, R0, 0x18, PT ;  /* 0x000000180000780c */ /* 0x000fda0003f05270 */
[----:B------:R-:W-:Y:S05]  /*6070*/  @!P0 BRA `(.L_x_44616) ;  /* 0x0000000000448947 */ /* 0x000fea0003800000 */
.L_x_44592:
        /* <DEDUP_REMOVED lines=16> */
.L_x_44617:
[----:B------:R-:W-:Y:S05]  /*6180*/  BRA `(.L_x_44593) ;  /* 0x0000000000a07947 */ /* 0x000fea0003800000 */
.L_x_44616:
[----:B-----5:R-:W0:Y:S01]  /*6190*/  I2F.S16 R5, R22 ;  /* 0x0000001600057306 */ /* 0x020e220000101400 */
        /* <DEDUP_REMOVED lines=12> */
.L_x_44619:
[----:B------:R-:W-:Y:S05]  /*6260*/  BSYNC.RECONVERGENT B0 ;  /* 0x0000000000007941 */ /* 0x000fea0003800200 */
.L_x_44618:
[----:B------:R-:W-:-:S05]  /*6270*/  LOP3.LUT R3, R0, 0x80, R3, 0xf8, !PT ;  /* 0x0000008000037812 */ /* 0x000fca00078ef803 */
[----:B------:R0:W-:Y:S01]  /*6280*/  STG.E.U8 desc[UR36][R8.64], R3 ;  /* 0x0000000308007986 */ /* 0x0001e2000c101124 */
[----:B------:R-:W-:Y:S05]  /*6290*/  BRA `(.L_x_44593) ;  /* 0x00000000005c7947 */ /* 0x000fea0003800000 */
.L_x_44615:
[----:B-----5:R-:W0:Y:S01]  /*62a0*/  I2F.S16 R5, R22 ;  /* 0x0000001600057306 */ /* 0x020e220000101400 */
        /* <DEDUP_REMOVED lines=11> */
.L_x_44621:
[----:B------:R-:W-:Y:S01]  /*6360*/  IMAD.MOV.U32 R0, RZ, RZ, 0x7f ;  /* 0x0000007fff007424 */ /* 0x000fe200078e00ff */
[----:B------:R-:W-:-:S04]  /*6370*/  ISETP.GT.U32.AND P0, PT, R3, 0x7f800000, PT ;  /* 0x7f8000000300780c */ /* 0x000fc80003f04070 */
[----:B------:R-:W-:-:S09]  /*6380*/  SEL R0, R0, 0x7c, P0 ;  /* 0x0000007c00007807 */ /* 0x000fd20000000000 */
.L_x_44622:
[----:B------:R-:W-:Y:S05]  /*6390*/  BSYNC.RECONVERGENT B0 ;  /* 0x0000000000007941 */ /* 0x000fea0003800200 */
.L_x_44620:
[----:B------:R-:W-:-:S04]  /*63a0*/  SHF.R.U32.HI R3, RZ, 0x18, R5 ;  /* 0x00000018ff037819 */ /* 0x000fc80000011605 */
[----:B------:R-:W-:-:S05]  /*63b0*/  LOP3.LUT R3, R0, 0x80, R3, 0xf8, !PT ;  /* 0x0000008000037812 */ /* 0x000fca00078ef803 */
[----:B------:R0:W-:Y:S01]  /*63c0*/  STG.E.U8 desc[UR36][R8.64], R3 ;  /* 0x0000000308007986 */ /* 0x0001e2000c101124 */
[----:B------:R-:W-:Y:S05]  /*63d0*/  BRA `(.L_x_44593) ;  /* 0x00000000000c7947 */ /* 0x000fea0003800000 */
.L_x_44614:
[----:B-----5:R-:W0:Y:S02]  /*63e0*/  I2F.S16 R0, R22 ;  /* 0x0000001600007306 */ /* 0x020e240000101400 */
[----:B0-----:R-:W-:-:S05]  /*63f0*/  F2FP.BF16.F32.PACK_AB R0, RZ, R0 ;  /* 0x00000000ff00723e */ /* 0x001fca00000010ff */
[----:B------:R0:W-:Y:S02]  /*6400*/  STG.E.U16 desc[UR36][R8.64], R0 ;  /* 0x0000000008007986 */ /* 0x0001e4000c101524 */
.L_x_44593:
        /* <DEDUP_REMOVED lines=23> */
.L_x_44626:
[----:B------:R0:W-:Y:S01]  /*6580*/  STG.E.U8 desc[UR36][R8.64], R18 ;  /* 0x0000001208007986 */ /* 0x0001e2000c101124 */
[----:B------:R-:W-:Y:S05]  /*6590*/  BRA `(.L_x_44628) ;  /* 0x0000000c004c7947 */ /* 0x000fea0003800000 */
.L_x_44625:
        /* <DEDUP_REMOVED lines=10> */
.L_x_44630:
[----:B------:R-:W-:-:S05]  /*6640*/  PRMT R3, R18, 0x9910, RZ ;  /* 0x0000991012037816 */ /* 0x000fca00000000ff */
[----:B------:R0:W-:Y:S01]  /*6650*/  STG.E desc[UR36][R8.64], R3 ;  /* 0x0000000308007986 */ /* 0x0001e2000c101924 */
[----:B------:R-:W-:Y:S05]  /*6660*/  BRA `(.L_x_44628) ;  /* 0x0000000c00187947 */ /* 0x000fea0003800000 */
.L_x_44629:
[----:B------:R0:W-:Y:S01]  /*6670*/  STG.E.U16 desc[UR36][R8.64], R18 ;  /* 0x0000001208007986 */ /* 0x0001e2000c101524 */
[----:B------:R-:W-:Y:S05]  /*6680*/  BRA `(.L_x_44628) ;  /* 0x0000000c00107947 */ /* 0x000fea0003800000 */
.L_x_44624:
        /* <DEDUP_REMOVED lines=9> */
.L_x_44632:
[----:B------:R-:W0:Y:S02]  /*6720*/  I2F.S16 R0, R18 ;  /* 0x0000001200007306 */ /* 0x000e240000101400 */
[----:B0-----:R-:W-:-:S05]  /*6730*/  F2FP.F16.F32.PACK_AB R0, RZ, R0 ;  /* 0x00000000ff00723e */ /* 0x001fca00000000ff */
[----:B------:R0:W-:Y:S01]  /*6740*/  STG.E.U16 desc[UR36][R8.64], R0 ;  /* 0x0000000008007986 */ /* 0x0001e2000c101524 */
[----:B------:R-:W-:Y:S05]  /*6750*/  BRA `(.L_x_44628) ;  /* 0x0000000800dc7947 */ /* 0x000fea0003800000 */
.L_x_44631:
        /* <DEDUP_REMOVED lines=10> */
.L_x_44634:
[----:B------:R-:W0:Y:S02]  /*6800*/  I2F.S16 R18, R18 ;  /* 0x0000001200127306 */ /* 0x000e240000101400 */
[----:B0-----:R-:W-:-:S04]  /*6810*/  F2FP.F16.F32.PACK_AB R3, RZ, R18 ;  /* 0x00000012ff03723e */ /* 0x001fc800000000ff */
[----:B------:R-:W-:-:S05]  /*6820*/  PRMT R3, R3, 0x5410, RZ ;  /* 0x0000541003037816 */ /* 0x000fca00000000ff */
[----:B------:R0:W-:Y:S01]  /*6830*/  STG.E desc[UR36][R8.64], R3 ;  /* 0x0000000308007986 */ /* 0x0001e2000c101924 */
[----:B------:R-:W-:Y:S05]  /*6840*/  BRA `(.L_x_44628) ;  /* 0x0000000800a07947 */ /* 0x000fea0003800000 */
.L_x_44633:
[----:B------:R-:W0:Y:S02]  /*6850*/  I2F.F64.S16 R4, R18 ;  /* 0x0000001200047312 */ /* 0x000e240000101c00 */
[----:B0-----:R0:W-:Y:S01]  /*6860*/  STG.E.64 desc[UR36][R8.64], R4 ;  /* 0x0000000408007986 */ /* 0x0011e2000c101b24 */
[----:B------:R-:W-:Y:S05]  /*6870*/  BRA `(.L_x_44628) ;  /* 0x0000000800947947 */ /* 0x000fea0003800000 */
.L_x_44623:
        /* <DEDUP_REMOVED lines=12> */
.L_x_44638:
        /* <DEDUP_REMOVED lines=17> */
.L_x_44641:
[----:B------:R-:W-:-:S04]  /*6a50*/  SHF.R.U32.HI R3, RZ, 0x18, R5 ;  /* 0x00000018ff037819 */ /* 0x000fc80000011605 */
[----:B------:R-:W-:-:S04]  /*6a60*/  LOP3.LUT R0, R0, 0x80, R3, 0xf8, !PT ;  /* 0x0000008000007812 */ /* 0x000fc800078ef803 */
[----:B------:R-:W-:-:S07]  /*6a70*/  PRMT R4, R0, 0x7610, R4 ;  /* 0x0000761000047816 */ /* 0x000fce0000000004 */
.L_x_44640:
[----:B------:R-:W-:Y:S05]  /*6a80*/  BSYNC.RECONVERGENT B0 ;  /* 0x0000000000007941 */ /* 0x000fea0003800200 */
.L_x_44639:
[----:B------:R0:W-:Y:S01]  /*6a90*/  STG.E.U8 desc[UR36][R8.64], R4 ;  /* 0x0000000408007986 */ /* 0x0001e2000c101124 */
[----:B------:R-:W-:Y:S05]  /*6aa0*/  BRA `(.L_x_44628) ;  /* 0x0000000800087947 */ /* 0x000fea0003800000 */
.L_x_44637:
        /* <DEDUP_REMOVED lines=17> */
.L_x_44644:
[----:B------:R-:W-:-:S04]  /*6bc0*/  SHF.R.U32.HI R3, RZ, 0x18, R5 ;  /* 0x00000018ff037819 */ /* 0x000fc80000011605 */
[----:B------:R-:W-:-:S04]  /*6bd0*/  LOP3.LUT R0, R0, 0x80, R3, 0xf8, !PT ;  /* 0x0000008000007812 */ /* 0x000fc800078ef803 */
[----:B------:R-:W-:-:S07]  /*6be0*/  PRMT R4, R0, 0x7610, R4 ;  /* 0x0000761000047816 */ /* 0x000fce0000000004 */
.L_x_44643:
[----:B------:R-:W-:Y:S05]  /*6bf0*/  BSYNC.RECONVERGENT B0 ;  /* 0x0000000000007941 */ /* 0x000fea0003800200 */
.L_x_44642:
[----:B------:R0:W-:Y:S01]  /*6c00*/  STG.E.U8 desc[UR36][R8.64], R4 ;  /* 0x0000000408007986 */ /* 0x0001e2000c101124 */
[----:B------:R-:W-:Y:S05]  /*6c10*/  BRA `(.L_x_44628) ;  /* 0x0000000400ac7947 */ /* 0x000fea0003800000 */
.L_x_44636:
        /* <DEDUP_REMOVED lines=22> */
.L_x_44646:
[----:B------:R-:W-:-:S04]  /*6d80*/  PRMT R4, R18, 0x9910, RZ ;  /* 0x0000991012047816 */ /* 0x000fc800000000ff */
[----:B------:R-:W-:-:S05]  /*6d90*/  SHF.R.S32.HI R5, RZ, 0x1f, R4 ;  /* 0x0000001fff057819 */ /* 0x000fca0000011404 */
[----:B------:R0:W-:Y:S01]  /*6da0*/  STG.E.64 desc[UR36][R8.64], R4 ;  /* 0x0000000408007986 */ /* 0x0001e2000c101b24 */
[----:B------:R-:W-:Y:S05]  /*6db0*/  BRA `(.L_x_44628) ;  /* 0x0000000400447947 */ /* 0x000fea0003800000 */
.L_x_44645:
[----:B------:R-:W-:-:S05]  /*6dc0*/  PRMT R3, R18, 0x9910, RZ ;  /* 0x0000991012037816 */ /* 0x000fca00000000ff */
[----:B------:R0:W-:Y:S01]  /*6dd0*/  STG.E desc[UR36][R8.64], R3 ;  /* 0x0000000308007986 */ /* 0x0001e2000c101924 */
[----:B------:R-:W-:Y:S05]  /*6de0*/  BRA `(.L_x_44628) ;  /* 0x0000000400387947 */ /* 0x000fea0003800000 */
.L_x_44635:
        /* <DEDUP_REMOVED lines=11> */
.L_x_44648:
[----:B------:R-:W0:Y:S01]  /*6ea0*/  I2F.F64.S16 R4, R18 ;  /* 0x0000001200047312 */ /* 0x000e220000101c00 */
[----:B------:R-:W-:-:S05]  /*6eb0*/  CS2R R6, SRZ ;  /* 0x0000000000067805 */ /* 0x000fca000001ff00 */
[----:B0-----:R4:W-:Y:S01]  /*6ec0*/  STG.E.128 desc[UR36][R8.64], R4 ;  /* 0x0000000408007986 */ /* 0x0019e2000c101d24 */
[----:B------:R-:W-:Y:S05]  /*6ed0*/  BRA `(.L_x_44628) ;  /* 0x0000000000fc7947 */ /* 0x000fea0003800000 */
.L_x_44647:
[----:B------:R-:W-:-:S13]  /*6ee0*/  ISETP.NE.AND P0, PT, R0, 0xf, PT ;  /* 0x0000000f0000780c */ /* 0x000fda0003f05270 */
[----:B------:R-:W-:Y:S05]  /*6ef0*/  @!P0 BRA `(.L_x_44649) ;  /* 0x0000000000e88947 */ /* 0x000fea0003800000 */
[----:B------:R-:W-:-:S13]  /*6f00*/  ISETP.NE.AND P0, PT, R0, 0x17, PT ;  /* 0x000000170000780c */ /* 0x000fda0003f05270 */
[----:B------:R-:W-:Y:S05]  /*6f10*/  @!P0 BRA `(.L_x_44650) ;  /* 0x0000000000908947 */ /* 0x000fea0003800000 */
[----:B------:R-:W-:-:S13]  /*6f20*/  ISETP.NE.AND P0, PT, R0, 0x18, PT ;  /* 0x000000180000780c */ /* 0x000fda0003f05270 */
[----:B------:R-:W-:Y:S05]  /*6f30*/  @!P0 BRA `(.L_x_44651) ;  /* 0x0000000000448947 */ /* 0x000fea0003800000 */
.L_x_44627:
        /* <DEDUP_REMOVED lines=16> */
.L_x_44652:
[----:B------:R-:W-:Y:S05]  /*7040*/  BRA `(.L_x_44628) ;  /* 0x0000000000a07947 */ /* 0x000fea0003800000 */
.L_x_44651:
        /* <DEDUP_REMOVED lines=13> */
.L_x_44654:
[----:B------:R-:W-:Y:S05]  /*7120*/  BSYNC.RECONVERGENT B0 ;  /* 0x0000000000007941 */ /* 0x000fea0003800200 */
.L_x_44653:
[----:B------:R-:W-:-:S05]  /*7130*/  LOP3.LUT R3, R0, 0x80, R3, 0xf8, !PT ;  /* 0x0000008000037812 */ /* 0x000fca00078ef803 */
[----:B------:R1:W-:Y:S01]  /*7140*/  STG.E.U8 desc[UR36][R8.64], R3 ;  /* 0x0000000308007986 */ /* 0x0003e2000c101124 */
[----:B------:R-:W-:Y:S05]  /*7150*/  BRA `(.L_x_44628) ;  /* 0x00000000005c7947 */ /* 0x000fea0003800000 */
.L_x_44650:
        /* <DEDUP_REMOVED lines=12> */
.L_x_44656:
[----:B------:R-:W-:Y:S01]  /*7220*/  IMAD.MOV.U32 R0, RZ, RZ, 0x7f ;  /* 0x0000007fff007424 */ /* 0x000fe200078e00ff */
[----:B------:R-:W-:-:S04]  /*7230*/  ISETP.GT.U32.AND P0, PT, R3, 0x7f800000, PT ;  /* 0x7f8000000300780c */ /* 0x000fc80003f04070 */
[----:B------:R-:W-:-:S09]  /*7240*/  SEL R0, R0, 0x7c, P0 ;  /* 0x0000007c00007807 */ /* 0x000fd20000000000 */
.L_x_44657:
[----:B------:R-:W-:Y:S05]  /*7250*/  BSYNC.RECONVERGENT B0 ;  /* 0x0000000000007941 */ /* 0x000fea0003800200 */
.L_x_44655:
[----:B------:R-:W-:-:S04]  /*7260*/  SHF.R.U32.HI R3, RZ, 0x18, R5 ;  /* 0x00000018ff037819 */ /* 0x000fc80000011605 */
[----:B------:R-:W-:-:S05]  /*7270*/  LOP3.LUT R3, R0, 0x80, R3, 0xf8, !PT ;  /* 0x0000008000037812 */ /* 0x000fca00078ef803 */
[----:B------:R2:W-:Y:S01]  /*7280*/  STG.E.U8 desc[UR36][R8.64], R3 ;  /* 0x0000000308007986 */ /* 0x0005e2000c101124 */
[----:B------:R-:W-:Y:S05]  /*7290*/  BRA `(.L_x_44628) ;  /* 0x00000000000c7947 */ /* 0x000fea0003800000 */
.L_x_44649:
[----:B------:R-:W0:Y:S02]  /*72a0*/  I2F.S16 R0, R18 ;  /* 0x0000001200007306 */ /* 0x000e240000101400 */
[----:B0-----:R-:W-:-:S05]  /*72b0*/  F2FP.BF16.F32.PACK_AB R0, RZ, R0 ;  /* 0x00000000ff00723e */ /* 0x001fca00000010ff */
[----:B------:R0:W-:Y:S02]  /*72c0*/  STG.E.U16 desc[UR36][R8.64], R0 ;  /* 0x0000000008007986 */ /* 0x0001e4000c101524 */
.L_x_44628:
[----:B------:R-:W-:-:S07]  /*72d0*/  VIADD R25, R25, 0x80 ;  /* 0x0000008019197836 */ /* 0x000fce0000000000 */
.L_x_44587:
[----:B------:R-:W-:Y:S05]  /*72e0*/  BSYNC.RECONVERGENT B6 ;  /* 0x0000000000067941 */ /* 0x000fea0003800200 */
.L_x_44586:
[----:B------:R-:W-:-:S13]  /*72f0*/  ISETP.GE.AND P0, PT, R25, R16, PT ;  /* 0x000000101900720c */ /* 0x000fda0003f06270 */
[----:B------:R-:W-:Y:S05]  /*7300*/  @P0 EXIT ;  /* 0x000000000000094d */ /* 0x000fea0003800000 */
[----:B012-4-:R-:W0:Y:S01]  /*7310*/  LDC.64 R4, c[0x0][0x388] ;  /* 0x0000e200ff047b82 */ /* 0x017e220000000a00 */
        /* <DEDUP_REMOVED lines=18> */
.L_x_44661:
[----:B-----5:R-:W-:Y:S01]  /*7440*/  STG.E.U8 desc[UR36][R2.64], R19 ;  /* 0x0000001302007986 */ /* 0x020fe2000c101124 */
[----:B------:R-:W-:Y:S05]  /*7450*/  EXIT ;  /* 0x000000000000794d */ /* 0x000fea0003800000 */
.L_x_44660:
        /* <DEDUP_REMOVED lines=8> */
[----:B------:R-:W-:Y:S01]  /*74e0*/  STG.E.64 desc[UR36][R2.64], R4 ;  /* 0x0000000402007986 */ /* 0x000fe2000c101b24 */
[----:B------:R-:W-:Y:S05]  /*74f0*/  EXIT ;  /* 0x000000000000794d */ /* 0x000fea0003800000 */
.L_x_44664:
[----:B-----5:R-:W-:-:S05]  /*7500*/  PRMT R5, R19, 0x9910, RZ ;  /* 0x0000991013057816 */ /* 0x020fca00000000ff */
[----:B------:R-:W-:Y:S01]  /*7510*/  STG.E desc[UR36][R2.64], R5 ;  /* 0x0000000502007986 */ /* 0x000fe2000c101924 */
[----:B------:R-:W-:Y:S05]  /*7520*/  EXIT ;  /* 0x000000000000794d */ /* 0x000fea0003800000 */
.L_x_44663:
[----:B-----5:R-:W-:Y:S01]  /*7530*/  STG.E.U16 desc[UR36][R2.64], R19 ;  /* 0x0000001302007986 */ /* 0x020fe2000c101524 */
[----:B------:R-:W-:Y:S05]  /*7540*/  EXIT ;  /* 0x000000000000794d */ /* 0x000fea0003800000 */
.L_x_44659:
[----:B------:R-:W-:-:S13]  /*7550*/  ISETP.GT.AND P0, PT, R0, 0x6, PT ;  /* 0x000000060000780c */ /* 0x000fda0003f04270 */
[----:B------:R-:W-:Y:S05]  /*7560*/  @P0 BRA `(.L_x_44665) ;  /* 0x00000000002c0947 */ /* 0x000fea0003800000 */
[----:B------:R-:W-:-:S13]  /*7570*/  ISETP.NE.AND P0, PT, R0, 0x5, PT ;  /* 0x000000050000780c */ /* 0x000fda0003f05270 */
[----:B------:R-:W-:Y:S05]  /*7580*/  @!P0 BRA `(.L_x_44666) ;  /* 0x0000000000148947 */ /* 0x000fea0003800000 */
[----:B------:R-:W-:-:S13]  /*7590*/  ISETP.NE.AND P0, PT, R0, 0x6, PT ;  /* 0x000000060000780c */ /* 0x000fda0003f05270 */
[----:B------:R-:W-:Y:S05]  /*75a0*/  @P0 BRA `(.L_x_44662) ;  /* 0x0000000800140947 */ /* 0x000fea0003800000 */
[----:B-----5:R-:W0:Y:S02]  /*75b0*/  I2F.S16 R19, R19 ;  /* 0x0000001300137306 */ /* 0x020e240000101400 */
[----:B0-----:R-:W-:Y:S01]  /*75c0*/  STG.E desc[UR36][R2.64], R19 ;  /* 0x0000001302007986 */ /* 0x001fe2000c101924 */
[----:B------:R-:W-:Y:S05]  /*75d0*/  EXIT ;  /* 0x000000000000794d */ /* 0x000fea0003800000 */
.L_x_44666:
[----:B-----5:R-:W0:Y:S02]  /*75e0*/  I2F.S16 R0, R19 ;  /* 0x0000001300007306 */ /* 0x020e240000101400 */
[----:B0-----:R-:W-:-:S05]  /*75f0*/  F2FP.F16.F32.PACK_AB R0, RZ, R0 ;  /* 0x00000000ff00723e */ /* 0x001fca00000000ff */
[----:B------:R-:W-:Y:S01]  /*7600*/  STG.E.U16 desc[UR36][R2.64], R0 ;  /* 0x0000000002007986 */ /* 0x000fe2000c101524 */
[----:B------:R-:W-:Y:S05]  /*7610*/  EXIT ;  /* 0x000000000000794d */ /* 0x000fea0003800000 */
.L_x_44665:
        /* <DEDUP_REMOVED lines=8> */
[----:B0-----:R-:W-:Y:S01]  /*76a0*/  STG.E.64 desc[UR36][R2.64], R4 ;  /* 0x0000000402007986 */ /* 0x001fe2000c101b24 */
[----:B------:R-:W-:Y:S05]  /*76b0*/  EXIT ;  /* 0x000000000000794d */ /* 0x000fea0003800000 */
.L_x_44668:
[----:B-----5:R-:W0:Y:S02]  /*76c0*/  I2F.S16 R19, R19 ;  /* 0x0000001300137306 */ /* 0x020e240000101400 */
[----:B0-----:R-:W-:-:S04]  /*76d0*/  F2FP.F16.F32.PACK_AB R5, RZ, R19 ;  /* 0x00000013ff05723e */ /* 0x001fc800000000ff */
[----:B------:R-:W-:-:S05]  /*76e0*/  PRMT R5, R5, 0x5410, RZ ;  /* 0x0000541005057816 */ /* 0x000fca00000000ff */
[----:B------:R-:W-:Y:S01]  /*76f0*/  STG.E desc[UR36][R2.64], R5 ;  /* 0x0000000502007986 */ /* 0x000fe2000c101924 */
[----:B------:R-:W-:Y:S05]  /*7700*/  EXIT ;  /* 0x000000000000794d */ /* 0x000fea0003800000 */
.L_x_44667:
[----:B-----5:R-:W0:Y:S02]  /*7710*/  I2F.F64.S16 R4, R19 ;  /* 0x0000001300047312 */ /* 0x020e240000101c00 */
[----:B0-----:R-:W-:Y:S01]  /*7720*/  STG.E.64 desc[UR36][R2.64], R4 ;  /* 0x0000000402007986 */ /* 0x001fe2000c101b24 */
[----:B------:R-:W-:Y:S05]  /*7730*/  EXIT ;  /* 0x000000000000794d */ /* 0x000fea0003800000 */
.L_x_44658:
        /* <DEDUP_REMOVED lines=12> */
.L_x_44672:
        /* <DEDUP_REMOVED lines=18> */
.L_x_44675:
[----:B------:R-:W-:-:S04]  /*7920*/  SHF.R.U32.HI R5, RZ, 0x18, R5 ;  /* 0x00000018ff057819 */ /* 0x000fc80000011605 */
[----:B------:R-:W-:-:S07]  /*7930*/  LOP3.LUT R0, R0, 0x80, R5, 0xf8, !PT ;  /* 0x0000008000007812 */ /* 0x000fce00078ef805 */
.L_x_44674:
[----:B------:R-:W-:Y:S05]  /*7940*/  BSYNC.RECONVERGENT B0 ;  /* 0x0000000000007941 */ /* 0x000fea0003800200 */
.L_x_44673:
[----:B------:R-:W-:Y:S01]  /*7950*/  STG.E.U8 desc[UR36][R2.64], R0 ;  /* 0x0000000002007986 */ /* 0x000fe2000c101124 */
[----:B------:R-:W-:Y:S05]  /*7960*/  EXIT ;  /* 0x000000000000794d */ /* 0x000fea0003800000 */
.L_x_44671:
        /* <DEDUP_REMOVED lines=18> */
.L_x_44678:
[----:B------:R-:W-:-:S04]  /*7a90*/  SHF.R.U32.HI R5, RZ, 0x18, R5 ;  /* 0x00000018ff057819 */ /* 0x000fc80000011605 */
[----:B------:R-:W-:-:S07]  /*7aa0*/  LOP3.LUT R0, R0, 0x80, R5, 0xf8, !PT ;  /* 0x0000008000007812 */ /* 0x000fce00078ef805 */
.L_x_44677:
[----:B------:R-:W-:Y:S05]  /*7ab0*/  BSYNC.RECONVERGENT B0 ;  /* 0x0000000000007941 */ /* 0x000fea0003800200 */
.L_x_44676:
[----:B------:R-:W-:Y:S01]  /*7ac0*/  STG.E.U8 desc[UR36][R2.64], R0 ;  /* 0x0000000002007986 */ /* 0x000fe2000c101124 */
[----:B------:R-:W-:Y:S05]  /*7ad0*/  EXIT ;  /* 0x000000000000794d */ /* 0x000fea0003800000 */
.L_x_44670:
        /* <DEDUP_REMOVED lines=22> */
.L_x_44680:
[----:B-----5:R-:W-:-:S04]  /*7c40*/  PRMT R4, R19, 0x9910, RZ ;  /* 0x0000991013047816 */ /* 0x020fc800000000ff */
[----:B------:R-:W-:-:S05]  /*7c50*/  SHF.R.S32.HI R5, RZ, 0x1f, R4 ;  /* 0x0000001fff057819 */ /* 0x000fca0000011404 */
[----:B------:R-:W-:Y:S01]  /*7c60*/  STG.E.64 desc[UR36][R2.64], R4 ;  /* 0x0000000402007986 */ /* 0x000fe2000c101b24 */
[----:B------:R-:W-:Y:S05]  /*7c70*/  EXIT ;  /* 0x000000000000794d */ /* 0x000fea0003800000 */
.L_x_44679:
[----:B-----5:R-:W-:-:S05]  /*7c80*/  PRMT R5, R19, 0x9910, RZ ;  /* 0x0000991013057816 */ /* 0x020fca00000000ff */
[----:B------:R-:W-:Y:S01]  /*7c90*/  STG.E desc[UR36][R2.64], R5 ;  /* 0x0000000502007986 */ /* 0x000fe2000c101924 */
[----:B------:R-:W-:Y:S05]  /*7ca0*/  EXIT ;  /* 0x000000000000794d */ /* 0x000fea0003800000 */
.L_x_44669:
        /* <DEDUP_REMOVED lines=9> */
[----:B------:R-:W-:Y:S01]  /*7d40*/  STG.E.U8 desc[UR36][R2.64], R5 ;  /* 0x0000000502007986 */ /* 0x000fe2000c101124 */
[----:B------:R-:W-:Y:S05]  /*7d50*/  EXIT ;  /* 0x000000000000794d */ /* 0x000fea0003800000 */
.L_x_44682:
[----:B-----5:R-:W0:Y:S01]  /*7d60*/  I2F.F64.S16 R4, R19 ;  /* 0x0000001300047312 */ /* 0x020e220000101c00 */
[----:B------:R-:W-:-:S05]  /*7d70*/  CS2R R6, SRZ ;  /* 0x0000000000067805 */ /* 0x000fca000001ff00 */
[----:B0-----:R-:W-:Y:S01]  /*7d80*/  STG.E.128 desc[UR36][R2.64], R4 ;  /* 0x0000000402007986 */ /* 0x001fe2000c101d24 */
[----:B------:R-:W-:Y:S05]  /*7d90*/  EXIT ;  /* 0x000000000000794d */ /* 0x000fea0003800000 */
.L_x_44681:
[----:B------:R-:W-:-:S13]  /*7da0*/  ISETP.NE.AND P0, PT, R0, 0xf, PT ;  /* 0x0000000f0000780c */ /* 0x000fda0003f05270 */
[----:B------:R-:W-:Y:S05]  /*7db0*/  @!P0 BRA `(.L_x_44683) ;  /* 0x0000000000e88947 */ /* 0x000fea0003800000 */
[----:B------:R-:W-:-:S13]  /*7dc0*/  ISETP.NE.AND P0, PT, R0, 0x17, PT ;  /* 0x000000170000780c */ /* 0x000fda0003f05270 */
[----:B------:R-:W-:Y:S05]  /*7dd0*/  @!P0 BRA `(.L_x_44684) ;  /* 0x0000000000908947 */ /* 0x000fea0003800000 */
[----:B------:R-:W-:-:S13]  /*7de0*/  ISETP.NE.AND P0, PT, R0, 0x18, PT ;  /* 0x000000180000780c */ /* 0x000fda0003f05270 */
[----:B------:R-:W-:Y:S05]  /*7df0*/  @!P0 BRA `(.L_x_44685) ;  /* 0x0000000000448947 */ /* 0x000fea0003800000 */
.L_x_44662:
        /* <DEDUP_REMOVED lines=16> */
.L_x_44686:
[----:B------:R-:W-:Y:S05]  /*7f00*/  EXIT ;  /* 0x000000000000794d */ /* 0x000fea0003800000 */
.L_x_44685:
        /* <DEDUP_REMOVED lines=13> */
.L_x_44688:
[----:B------:R-:W-:Y:S05]  /*7fe0*/  BSYNC.RECONVERGENT B0 ;  /* 0x0000000000007941 */ /* 0x000fea0003800200 */
.L_x_44687:
[----:B------:R-:W-:-:S05]  /*7ff0*/  LOP3.LUT R5, R0, 0x80, R5, 0xf8, !PT ;  /* 0x0000008000057812 */ /* 0x000fca00078ef805 */
[----:B------:R-:W-:Y:S01]  /*8000*/  STG.E.U8 desc[UR36][R2.64], R5 ;  /* 0x0000000502007986 */ /* 0x000fe2000c101124 */
[----:B------:R-:W-:Y:S05]  /*8010*/  EXIT ;  /* 0x000000000000794d */ /* 0x000fea0003800000 */
.L_x_44684:
        /* <DEDUP_REMOVED lines=12> */
.L_x_44690:
[----:B------:R-:W-:Y:S01]  /*80e0*/  IMAD.MOV.U32 R0, RZ, RZ, 0x7f ;  /* 0x0000007fff007424 */ /* 0x000fe200078e00ff */
[----:B------:R-:W-:-:S04]  /*80f0*/  ISETP.GT.U32.AND P0, PT, R4, 0x7f800000, PT ;  /* 0x7f8000000400780c */ /* 0x000fc80003f04070 */
[----:B------:R-:W-:-:S09]  /*8100*/  SEL R0, R0, 0x7c, P0 ;  /* 0x0000007c00007807 */ /* 0x000fd20000000000 */
.L_x_44691:
[----:B------:R-:W-:Y:S05]  /*8110*/  BSYNC.RECONVERGENT B0 ;  /* 0x0000000000007941 */ /* 0x000fea0003800200 */
.L_x_44689:
[----:B------:R-:W-:-:S04]  /*8120*/  SHF.R.U32.HI R5, RZ, 0x18, R5 ;  /* 0x00000018ff057819 */ /* 0x000fc80000011605 */
[----:B------:R-:W-:-:S05]  /*8130*/  LOP3.LUT R5, R0, 0x80, R5, 0xf8, !PT ;  /* 0x0000008000057812 */ /* 0x000fca00078ef805 */
[----:B------:R-:W-:Y:S01]  /*8140*/  STG.E.U8 desc[UR36][R2.64], R5 ;  /* 0x0000000502007986 */ /* 0x000fe2000c101124 */
[----:B------:R-:W-:Y:S05]  /*8150*/  EXIT ;  /* 0x000000000000794d */ /* 0x000fea0003800000 */
.L_x_44683:
[----:B-----5:R-:W0:Y:S02]  /*8160*/  I2F.S16 R0, R19 ;  /* 0x0000001300007306 */ /* 0x020e240000101400 */
[----:B0-----:R-:W-:-:S05]  /*8170*/  F2FP.BF16.F32.PACK_AB R0, RZ, R0 ;  /* 0x00000000ff00723e */ /* 0x001fca00000010ff */
[----:B------:R-:W-:Y:S01]  /*8180*/  STG.E.U16 desc[UR36][R2.64], R0 ;  /* 0x0000000002007986 */ /* 0x000fe2000c101524 */
[----:B------:R-:W-:Y:S05]  /*8190*/  EXIT ;  /* 0x000000000000794d */ /* 0x000fea0003800000 */
.L_x_44692:
        /* <DEDUP_REMOVED lines=14> */
.L_x_55066:


//--------------------- .text._ZN2at6native18elementwise_kernelILi128ELi4EZNS0_22gpu_kernel_impl_nocastINS0_13AUnaryFunctorIsssZZZNS0_21remainder_kernel_cudaERNS_18TensorIteratorBaseEENKUlvE_clEvENKUlvE3_clEvEUlssE_EEEEvS5_RKT_EUliE_EEviT1_ --------------------------
	.section	.text._ZN2at6native18elementwise_kernelILi128ELi4EZNS0_22gpu_kernel_impl_nocastINS0_13AUnaryFunctorIsssZZZNS0_21remainder_kernel_cudaERNS_18TensorIteratorBaseEENKUlvE_clEvENKUlvE3_clEvEUlssE_EEEEvS5_RKT_EUliE_EEviT1_,"ax",@progbits
	.align	128
        .global         _ZN2at6native18elementwise_kernelILi128ELi4EZNS0_22gpu_kernel_impl_nocastINS0_13AUnaryFunctorIsssZZZNS0_21remainder_kernel_cudaERNS_18TensorIteratorBaseEENKUlvE_clEvENKUlvE3_clEvEUlssE_EEEEvS5_RKT_EUliE_EEviT1_
        .type           _ZN2at6native18elementwise_kernelILi128ELi4EZNS0_22gpu_kernel_impl_nocastINS0_13AUnaryFunctorIsssZZZNS0_21remainder_kernel_cudaERNS_18TensorIteratorBaseEENKUlvE_clEvENKUlvE3_clEvEUlssE_EEEEvS5_RKT_EUliE_EEviT1_,@function
        .size           _ZN2at6native18elementwise_kernelILi128ELi4EZNS0_22gpu_kernel_impl_nocastINS0_13AUnaryFunctorIsssZZZNS0_21remainder_kernel_cudaERNS_18TensorIteratorBaseEENKUlvE_clEvENKUlvE3_clEvEUlssE_EEEEvS5_RKT_EUliE_EEviT1_,(.L_x_55067 - _ZN2at6native18elementwise_kernelILi128ELi4EZNS0_22gpu_kernel_impl_nocastINS0_13AUnaryFunctorIsssZZZNS0_21remainder_kernel_cudaERNS_18TensorIteratorBaseEENKUlvE_clEvENKUlvE3_clEvEUlssE_EEEEvS5_RKT_EUliE_EEviT1_)
        .other          _ZN2at6native18elementwise_kernelILi128ELi4EZNS0_22gpu_kernel_impl_nocastINS0_13AUnaryFunctorIsssZZZNS0_21remainder_kernel_cudaERNS_18TensorIteratorBaseEENKUlvE_clEvENKUlvE3_clEvEUlssE_EEEEvS5_RKT_EUliE_EEviT1_,@"STO_CUDA_ENTRY STV_DEFAULT"
_ZN2at6native18elementwise_kernelILi128ELi4EZNS0_22gpu_kernel_impl_nocastINS0_13AUnaryFunctorIsssZZZNS0_21remainder_kernel_cudaERNS_18TensorIteratorBaseEENKUlvE_clEvENKUlvE3_clEvEUlssE_EEEEvS5_RKT_EUliE_EEviT1_:
.text._ZN2at6native18elementwise_kernelILi128ELi4EZNS0_22gpu_kernel_impl_nocastINS0_13AUnaryFunctorIsssZZZNS0_21remainder_kernel_cudaERNS_18TensorIteratorBaseEENKUlvE_clEvENKUlvE3_clEvEUlssE_EEEEvS5_RKT_EUliE_EEviT1_:
        /* <DEDUP_REMOVED lines=17> */
[----:B0-----:R0:W2:Y:S01]  /*0110*/  LDG.E.U16 R4, desc[UR6][R2.64] ;  /* 0x0000000602047981 */ /* 0x0010a2000c1e1500 */
[----:B------:R-:W-:Y:S01]  /*0120*/  ISETP.GE.AND P2, PT, R0, RZ, PT ;  /* 0x000000ff0000720c */ /* 0x000fe20003f46270 */
[----:B------:R-:W-:Y:S01]  /*0130*/  VIADD R5, R5, 0x80 ;  /* 0x0000008005057836 */ /* 0x000fe20000000000 */
[----:B0-----:R-:W-:Y:S02]  /*0140*/  IABS R2, R0 ;  /* 0x0000000000027213 */ /* 0x001fe40000000000 */
[----:B--2---:R-:W-:-:S04]  /*0150*/  PRMT R8, R4, 0x9910, RZ ;  /* 0x0000991004087816 */ /* 0x004fc800000000ff */
[----:B------:R-:W-:-:S04]  /*0160*/  IABS R10, R8 ;  /* 0x00000008000a7213 */ /* 0x000fc80000000000 */
        /* <DEDUP_REMOVED lines=21> */
[----:B------:R-:W-:Y:S02]  /*02c0*/  PRMT R6, R2, 0x9910, RZ ;  /* 0x0000991002067816 */ /* 0x000fe400000000ff */
[----:B------:R-:W0:Y:S02]  /*02d0*/  LDC.64 R2, c[0x0][0x580] ;  /* 0x00016000ff027b82 */ /* 0x000e240000000a00 */
[----:B------:R-:W-:-:S04]  /*02e0*/  ISETP.GT.AND P0, PT, R6, -0x1, PT ;  /* 0xffffffff0600780c */ /* 0x000fc80003f04270 */
[----:B------:R-:W-:Y:S02]  /*02f0*/  SEL R4, R4, RZ, !P0 ;  /* 0x000000ff04047207 */ /* 0x000fe40004000000 */
[----:B------:R-:W-:Y:S02]  /*0300*/  ISETP.GE.AND P0, PT, R5, UR4, PT ;  /* 0x0000000405007c0c */ /* 0x000fe4000bf06270 */
[----:B------:R-:W-:-:S04]  /*0310*/  SEL R4, R4, RZ, P1 ;  /* 0x000000ff04047207 */ /* 0x000fc80000800000 */
[----:B------:R-:W-:-:S07]  /*0320*/  IADD3 R7, PT, PT, R7, R4, RZ ;  /* 0x0000000407077210 */ /* 0x000fce0007ffe0ff */
[----:B------:R-:W-:Y:S05]  /*0330*/  @P0 BREAK.RELIABLE B1 ;  /* 0x0000000000010942 */ /* 0x000fea0003800100 */
[----:B0-----:R0:W-:Y:S01]  /*0340*/  STG.E.U16 desc[UR6][R2.64], R7 ;  /* 0x0000000702007986 */ /* 0x0011e2000c101506 */
[----:B------:R-:W-:Y:S05]  /*0350*/  @P0 BRA `(.L_x_44697) ;  /* 0x0000000400280947 */ /* 0x000fea0003800000 */
[----:B0-----:R-:W0:Y:S02]  /*0360*/  LDC.64 R2, c[0x0][0x588] ;  /* 0x00016200ff027b82 */ /* 0x001e240000000a00 */
[----:B0-----:R-:W2:Y:S01]  /*0370*/  LDG.E.U16 R4, desc[UR6][R2.64] ;  /* 0x0000000602047981 */ /* 0x001ea2000c1e1500 */
[----:B------:R-:W-:Y:S01]  /*0380*/  IABS R12, R0 ;  /* 0x00000000000c7213 */ /* 0x000fe20000000000 */
[----:B------:R-:W-:Y:S01]  /*0390*/  VIADD R5, R5, 0x80 ;  /* 0x0000008005057836 */ /* 0x000fe20000000000 */
[----:B------:R-:W-:Y:S02]  /*03a0*/  ISETP.GE.AND P2, PT, R0, RZ, PT ;  /* 0x000000ff0000720c */ /* 0x000fe40003f46270 */
[----:B--2---:R-:W-:-:S04]  /*03b0*/  PRMT R8, R4, 0x9910, RZ ;  /* 0x0000991004087816 */ /* 0x004fc800000000ff */
[-C--:B------:R-:W-:Y:S02]  /*03c0*/  IABS R10, R8.reuse ;  /* 0x00000008000a7213 */ /* 0x080fe40000000000 */
        /* <DEDUP_REMOVED lines=27> */
[----:B0-----:R0:W-:Y:S02]  /*0580*/  STG.E.U16 desc[UR6][R2.64], R7 ;  /* 0x0000000702007986 */ /* 0x0011e4000c101506 */
.L_x_44696:
[----:B------:R-:W-:-:S13]  /*0590*/  ISETP.GE.AND P0, PT, R5, UR4, PT ;  /* 0x0000000405007c0c */ /* 0x000fda000bf06270 */
[----:B------:R-:W-:Y:S05]  /*05a0*/  @P0 BREAK.RELIABLE B1 ;  /* 0x0000000000010942 */ /* 0x000fea0003800100 */
[----:B------:R-:W-:Y:S05]  /*05b0*/  @P0 BRA `(.L_x_44697) ;  /* 0x0000000000900947 */ /* 0x000fea0003800000 */
[----:B------:R-:W-:Y:S05]  /*05c0*/  BSYNC.RELIABLE B1 ;  /* 0x0000000000017941 */ /* 0x000fea0003800100 */
.L_x_44695:
        /* <DEDUP_REMOVED lines=35> */
.L_x_44697:
[----:B------:R-:W-:Y:S05]  /*0800*/  BSYNC.RECONVERGENT B0 ;  /* 0x0000000000007941 */ /* 0x000fea0003800200 */
.L_x_44694:
[----:B------:R-:W-:Y:S05]  /*0810*/  WARPSYNC.ALL ;  /* 0x0000000000007948 */ /* 0x000fea0003800000 */
[----:B------:R-:W-:-:S13]  /*0820*/  ISETP.GE.AND P0, PT, R5, UR4, PT ;  /* 0x0000000405007c0c */ /* 0x000fda000bf06270 */
[----:B------:R-:W-:Y:S05]  /*0830*/  @P0 EXIT ;  /* 0x000000000000094d */ /* 0x000fea0003800000 */
[----:B01----:R-:W0:Y:S02]  /*0840*/  LDC.64 R2, c[0x0][0x588] ;  /* 0x00016200ff027b82 */ /* 0x003e240000000a00 */
[----:B0-----:R-:W2:Y:S01]  /*0850*/  LDG.E.U16 R6, desc[UR6][R2.64] ;  /* 0x0000000602067981 */ /* 0x001ea2000c1e1500 */
[----:B------:R-:W-:Y:S02]  /*0860*/  IABS R12, R0 ;  /* 0x00000000000c7213 */ /* 0x000fe40000000000 */
        /* <DEDUP_REMOVED lines=30> */
[----:B0-----:R-:W-:Y:S01]  /*0a50*/  STG.E.U16 desc[UR6][R2.64], R5 ;  /* 0x0000000502007986 */ /* 0x001fe2000c101506 */
[----:B------:R-:W-:Y:S05]  /*0a60*/  EXIT ;  /* 0x000000000000794d */ /* 0x000fea0003800000 */
.L_x_44693:
        /* <DEDUP_REMOVED lines=305> */
.L_x_44701:
[----:B------:R-:W0:Y:S02]  /*1d80*/  LDCU.128 UR8, c[0x0][0x580] ;  /* 0x0000b000ff0877ac */ /* 0x000e240008000c00 */
[----:B0-----:R-:W-:-:S04]  /*1d90*/  IADD3 R10, P0, PT, R4, UR10, RZ ;  /* 0x0000000a040a7c10 */ /* 0x001fc8000ff1e0ff */
[----:B------:R-:W-:-:S05]  /*1da0*/  IADD3.X R11, PT, PT, RZ, UR11, RZ, P0, !PT ;  /* 0x0000000bff0b7c10 */ /* 0x000fca00087fe4ff */
[----:B------:R0:W2:Y:S01]  /*1db0*/  LDG.E.U16 R4, desc[UR6][R10.64] ;  /* 0x000000060a047981 */ /* 0x0000a2000c1e1500 */
[----:B------:R-:W-:Y:S02]  /*1dc0*/  ISETP.GE.AND P2, PT, R0, RZ, PT ;  /* 0x000000ff0000720c */ /* 0x000fe40003f46270 */
[----:B------:R-:W-:Y:S02]  /*1dd0*/  IADD3 R5, PT, PT, R5, 0x80, RZ ;  /* 0x0000008005057810 */ /* 0x000fe40007ffe0ff */
[----:B0-----:R-:W-:Y:S02]  /*1de0*/  IABS R10, R0 ;  /* 0x00000000000a7213 */ /* 0x001fe40000000000 */
[----:B--2---:R-:W-:-:S04]  /*1df0*/  PRMT R13, R4, 0x9910, RZ ;  /* 0x00009910040d7816 */ /* 0x004fc800000000ff */
[-C--:B------:R-:W-:Y:S02]  /*1e00*/  IABS R12, R13.reuse ;  /* 0x0000000d000c7213 */ /* 0x080fe40000000000 */
[----:B------:R-:W-:Y:S02]  /*1e10*/  IABS R14, R13 ;  /* 0x0000000d000e7213 */ /* 0x000fe40000000000 */
[----:B------:R-:W0:Y:S08]  /*1e20*/  I2F.RP R6, R12 ;  /* 0x0000000c00067306 */ /* 0x000e300000209400 */
[----:B0-----:R-:W0:Y:S02]  /*1e30*/  MUFU.RCP R6, R6 ;  /* 0x0000000600067308 */ /* 0x001e240000001000 */
[----:B0-----:R-:W-:-:S02]  /*1e40*/  IADD3 R8, PT, PT, R6, 0xffffffe, RZ ;  /* 0x0ffffffe06087810 */ /* 0x001fc40007ffe0ff */
[----:B------:R-:W-:-:S04]  /*1e50*/  IADD3 R6, PT, PT, RZ, -R14, RZ ;  /* 0x8000000eff067210 */ /* 0x000fc80007ffe0ff */
        /* <DEDUP_REMOVED lines=22> */
[----:B------:R-:W-:Y:S02]  /*1fc0*/  IADD3 R9, PT, PT, R9, R4, RZ ;  /* 0x0000000409097210 */ /* 0x000fe40007ffe0ff */
[----:B------:R-:W-:-:S03]  /*1fd0*/  ISETP.GE.AND P0, PT, R5, UR4, PT ;  /* 0x0000000405007c0c */ /* 0x000fc6000bf06270 */
[----:B------:R0:W-:Y:S10]  /*1fe0*/  STG.E.U16 desc[UR6][R6.64], R9 ;  /* 0x0000000906007986 */ /* 0x0001f4000c101506 */
[----:B------:R-:W-:Y:S05]  /*1ff0*/  @P0 BREAK.RELIABLE B1 ;  /* 0x0000000000010942 */ /* 0x000fea0003800100 */
[----:B------:R-:W-:Y:S05]  /*2000*/  @P0 BRA `(.L_x_44702) ;  /* 0x0000002800880947 */ /* 0x000fea0003800000 */
[----:B------:R-:W1:Y:S01]  /*2010*/  LDCU.64 UR8, c[0x0][0x390] ;  /* 0x00007200ff0877ac */ /* 0x000e620008000a00 */
[----:B------:R-:W-:Y:S01]  /*2020*/  IMAD.MOV.U32 R4, RZ, RZ, RZ ;  /* 0x000000ffff047224 */ /* 0x000fe200078e00ff */
[----:B------:R-:W-:Y:S01]  /*2030*/  ISETP.NE.AND P0, PT, R3, RZ, PT ;  /* 0x000000ff0300720c */ /* 0x000fe20003f05270 */
[----:B------:R-:W2:Y:S01]  /*2040*/  LDCU UR5, c[0x0][0x38c] ;  /* 0x00007180ff0577ac */ /* 0x000ea20008000800 */
[----:B------:R-:W3:Y:S01]  /*2050*/  LDCU.64 UR10, c[0x0][0x4b8] ;  /* 0x00009700ff0a77ac */ /* 0x000ee20008000a00 */
[----:B-1----:R-:W-:-:S05]  /*2060*/  IMAD.HI.U32 R8, R5, UR8, R4 ;  /* 0x0000000805087c27 */ /* 0x002fca000f8e0004 */
[----:B0-----:R-:W-:-:S04]  /*2070*/  SHF.R.U32.HI R9, RZ, UR9, R8 ;  /* 0x00000009ff097c19 */ /* 0x001fc80008011608 */
[----:B------:R-:W-:-:S05]  /*2080*/  IADD3 R4, PT, PT, -R9, RZ, RZ ;  /* 0x000000ff09047210 */ /* 0x000fca0007ffe1ff */
[----:B--2---:R-:W-:-:S04]  /*2090*/  IMAD R4, R4, UR5, R5 ;  /* 0x0000000504047c24 */ /* 0x004fc8000f8e0205 */
[C---:B---3--:R-:W-:Y:S02]  /*20a0*/  IMAD R7, R4.reuse, UR10, RZ ;  /* 0x0000000a04077c24 */ /* 0x048fe4000f8e02ff */
        /* <DEDUP_REMOVED lines=287> */
.L_x_44703:
[----:B------:R-:W0:Y:S02]  /*32a0*/  LDCU.128 UR8, c[0x0][0x580] ;  /* 0x0000b000ff0877ac */ /* 0x000e240008000c00 */
[----:B0-----:R-:W-:-:S04]  /*32b0*/  IADD3 R10, P0, PT, R4, UR10, RZ ;  /* 0x0000000a040a7c10 */ /* 0x001fc8000ff1e0ff */
[----:B------:R-:W-:-:S05]  /*32c0*/  IADD3.X R11, PT, PT, RZ, UR11, RZ, P0, !PT ;  /* 0x0000000bff0b7c10 */ /* 0x000fca00087fe4ff */
[----:B------:R0:W2:Y:S01]  /*32d0*/  LDG.E.U16 R4, desc[UR6][R10.64] ;  /* 0x000000060a047981 */ /* 0x0000a2000c1e1500 */
[----:B------:R-:W-:Y:S01]  /*32e0*/  ISETP.GE.AND P2, PT, R0, RZ, PT ;  /* 0x000000ff0000720c */ /* 0x000fe20003f46270 */
[----:B------:R-:W-:Y:S01]  /*32f0*/  VIADD R5, R5, 0x80 ;  /* 0x0000008005057836 */ /* 0x000fe20000000000 */
[----:B0-----:R-:W-:Y:S02]  /*3300*/  IABS R10, R0 ;  /* 0x00000000000a7213 */ /* 0x001fe40000000000 */
[----:B--2---:R-:W-:-:S04]  /*3310*/  PRMT R13, R4, 0x9910, RZ ;  /* 0x00009910040d7816 */ /* 0x004fc800000000ff */
[-C--:B------:R-:W-:Y:S02]  /*3320*/  IABS R12, R13.reuse ;  /* 0x0000000d000c7213 */ /* 0x080fe40000000000 */
[----:B------:R-:W-:Y:S02]  /*3330*/  IABS R14, R13 ;  /* 0x0000000d000e7213 */ /* 0x000fe40000000000 */
[----:B------:R-:W0:Y:S08]  /*3340*/  I2F.RP R6, R12 ;  /* 0x0000000c00067306 */ /* 0x000e300000209400 */
[----:B0-----:R-:W0:Y:S02]  /*3350*/  MUFU.RCP R6, R6 ;  /* 0x0000000600067308 */ /* 0x001e240000001000 */
[----:B0-----:R-:W-:-:S02]  /*3360*/  VIADD R8, R6, 0xffffffe ;  /* 0x0ffffffe06087836 */ /* 0x001fc40000000000 */
[----:B------:R-:W-:-:S04]  /*3370*/  IMAD.MOV R6, RZ, RZ, -R14 ;  /* 0x000000ffff067224 */ /* 0x000fc800078e0a0e */
        /* <DEDUP_REMOVED lines=23> */
[----:B------:R0:W-:Y:S02]  /*34f0*/  STG.E.U16 desc[UR6][R6.64], R9 ;  /* 0x0000000906007986 */ /* 0x0001e4000c101506 */
.L_x_44700:
[----:B------:R-:W-:-:S13]  /*3500*/  ISETP.GE.AND P0, PT, R5, UR4, PT ;  /* 0x0000000405007c0c */ /* 0x000fda000bf06270 */
[----:B------:R-:W-:Y:S05]  /*3510*/  @P0 BREAK.RELIABLE B1 ;  /* 0x0000000000010942 */ /* 0x000fea0003800100 */
[----:B------:R-:W-:Y:S05]  /*3520*/  @P0 BRA `(.L_x_44702) ;  /* 0x0000001400400947 */ /* 0x000fea0003800000 */
[----:B------:R-:W-:Y:S05]  /*3530*/  BSYNC.RELIABLE B1 ;  /* 0x0000000000017941 */ /* 0x000fea0003800100 */
.L_x_44699:
[----:B------:R-:W1:Y:S01]  /*3540*/  LDCU.64 UR8, c[0x0][0x390] ;  /* 0x00007200ff0877ac */ /* 0x000e620008000a00 */
[----:B------:R-:W-:Y:S01]  /*3550*/  HFMA2 R4, -RZ, RZ, 0, 0 ;  /* 0x00000000ff047431 */ /* 0x000fe200000001ff */
[----:B------:R-:W-:Y:S01]  /*3560*/  ISETP.NE.AND P0, PT, R3, RZ, PT ;  /* 0x000000ff0300720c */ /* 0x000fe20003f05270 */
[----:B------:R-:W2:Y:S01]  /*3570*/  LDCU UR5, c[0x0][0x38c] ;  /* 0x00007180ff0577ac */ /* 0x000ea20008000800 */
[----:B------:R-:W3:Y:S02]  /*3580*/  LDCU.64 UR10, c[0x0][0x4b8] ;  /* 0x00009700ff0a77ac */ /* 0x000ee40008000a00 */
        /* <DEDUP_REMOVED lines=292> */
.L_x_44704:
[----:B------:R-:W0:Y:S02]  /*47d0*/  LDCU.128 UR8, c[0x0][0x580] ;  /* 0x0000b000ff0877ac */ /* 0x000e240008000c00 */
[----:B0-----:R-:W-:-:S05]  /*47e0*/  IADD3 R10, P0, PT, R4, UR10, RZ ;  /* 0x0000000a040a7c10 */ /* 0x001fca000ff1e0ff */
[----:B------:R-:W-:-:S05]  /*47f0*/  IMAD.X R11, RZ, RZ, UR11, P0 ;  /* 0x0000000bff0b7e24 */ /* 0x000fca00080e06ff */
        /* <DEDUP_REMOVED lines=35> */
.L_x_44702:
[----:B------:R-:W-:Y:S05]  /*4a30*/  BSYNC.RECONVERGENT B0 ;  /* 0x0000000000007941 */ /* 0x000fea0003800200 */
.L_x_44698:
[----:B------:R-:W-:Y:S05]  /*4a40*/  WARPSYNC.ALL ;  /* 0x0000000000007948 */ /* 0x000fea0003800000 */
[----:B------:R-:W-:-:S13]  /*4a50*/  ISETP.GE.AND P0, PT, R5, UR4, PT ;  /* 0x0000000405007c0c */ /* 0x000fda000bf06270 */
[----:B------:R-:W-:Y:S05]  /*4a60*/  @P0 EXIT ;  /* 0x000000000000094d */ /* 0x000fea0003800000 */
[----:B------:R-:W0:Y:S01]  /*4a70*/  LDCU.64 UR4, c[0x0][0x390] ;  /* 0x00007200ff0477ac */ /* 0x000e220008000a00 */
[----:B------:R-:W-:Y:S01]  /*4a80*/  HFMA2 R4, -RZ, RZ, 0, 0 ;  /* 0x00000000ff047431 */ /* 0x000fe200000001ff */
[----:B------:R-:W-:Y:S01]  /*4a90*/  ISETP.NE.AND P0, PT, R3, RZ, PT ;  /* 0x000000ff0300720c */ /* 0x000fe20003f05270 */
[----:B------:R-:W2:Y:S01]  /*4aa0*/  LDCU UR8, c[0x0][0x38c] ;  /* 0x00007180ff0877ac */ /* 0x000ea20008000800 */
[----:B------:R-:W3:Y:S02]  /*4ab0*/  LDCU.64 UR10, c[0x0][0x4b8] ;  /* 0x00009700ff0a77ac */ /* 0x000ee40008000a00 */
[----:B01----:R-:W-:-:S05]  /*4ac0*/  IMAD.HI.U32 R6, R5, UR4, R4 ;  /* 0x0000000405067c27 */ /* 0x003fca000f8e0004 */
[----:B------:R-:W-:-:S05]  /*4ad0*/  SHF.R.U32.HI R7, RZ, UR5, R6 ;  /* 0x00000005ff077c19 */ /* 0x000fca0008011606 */
[----:B------:R-:W-:-:S04]  /*4ae0*/  IMAD.MOV R4, RZ, RZ, -R7 ;  /* 0x000000ffff047224 */ /* 0x000fc800078e0a07 */
        /* <DEDUP_REMOVED lines=289> */
.L_x_44705:
[----:B------:R-:W0:Y:S02]  /*5d00*/  LDCU.128 UR8, c[0x0][0x580] ;  /* 0x0000b000ff0877ac */ /* 0x000e240008000c00 */
[----:B0-----:R-:W-:-:S04]  /*5d10*/  IADD3 R4, P0, PT, R4, UR10, RZ ;  /* 0x0000000a04047c10 */ /* 0x001fc8000ff1e0ff */
[----:B------:R-:W-:-:S05]  /*5d20*/  IADD3.X R5, PT, PT, RZ, UR11, RZ, P0, !PT ;  /* 0x0000000bff057c10 */ /* 0x000fca00087fe4ff */
[----:B------:R-:W2:Y:S01]  /*5d30*/  LDG.E.U16 R4, desc[UR6][R4.64] ;  /* 0x0000000604047981 */ /* 0x000ea2000c1e1500 */
[----:B------:R-:W-:Y:S02]  /*5d40*/  IABS R10, R0 ;  /* 0x00000000000a7213 */ /* 0x000fe40000000000 */
[----:B------:R-:W-:Y:S02]  /*5d50*/  ISETP.GE.AND P2, PT, R0, RZ, PT ;  /* 0x000000ff0000720c */ /* 0x000fe40003f46270 */
[----:B--2---:R-:W-:-:S04]  /*5d60*/  PRMT R9, R4, 0x9910, RZ ;  /* 0x0000991004097816 */ /* 0x004fc800000000ff */
[----:B------:R-:W-:-:S04]  /*5d70*/  IABS R8, R9 ;  /* 0x0000000900087213 */ /* 0x000fc80000000000 */
[----:B------:R-:W0:Y:S08]  /*5d80*/  I2F.RP R2, R8 ;  /* 0x0000000800027306 */ /* 0x000e300000209400 */
[----:B0-----:R-:W0:Y:S02]  /*5d90*/  MUFU.RCP R2, R2 ;  /* 0x0000000200027308 */ /* 0x001e240000001000 */
[----:B0-----:R-:W-:-:S06]  /*5da0*/  IADD3 R6, PT, PT, R2, 0xffffffe, RZ ;  /* 0x0ffffffe02067810 */ /* 0x001fcc0007ffe0ff */
[----:B------:R0:W1:Y:S02]  /*5db0*/  F2I.FTZ.U32.TRUNC.NTZ R7, R6 ;  /* 0x0000000600077305 */ /* 0x000064000021f000 */
[----:B0-----:R-:W-:Y:S01]  /*5dc0*/  MOV R6, RZ ;  /* 0x000000ff00067202 */ /* 0x001fe20000000f00 */
[----:B-1----:R-:W-:-:S04]  /*5dd0*/  IMAD.MOV R11, RZ, RZ, -R7 ;  /* 0x000000ffff0b7224 */ /* 0x002fc800078e0a07 */
        /* <DEDUP_REMOVED lines=24> */
.L_x_44706:
        /* <DEDUP_REMOVED lines=10> */
.L_x_55067:


//--------------------- .text._ZN2at6native27unrolled_elementwise_kernelINS0_13AUnaryFunctorIsssZZZNS0_21remainder_kernel_cudaERNS_18TensorIteratorBaseEENKUlvE_clEvENKUlvE3_clEvEUlssE_EESt5arrayIPcLm2EELi4E23TrivialOffsetCalculatorILi1EjESD_NS0_6memory15LoadWithoutCastENSE_16StoreWithoutCastEEEviT_T0_T2_T3_T4_T5_ --------------------------
	.section	.text._ZN2at6native27unrolled_elementwise_kernelINS0_13AUnaryFunctorIsssZZZNS0_21remainder_kernel_cudaERNS_18TensorIteratorBaseEENKUlvE_clEvENKUlvE3_clEvEUlssE_EESt5arrayIPcLm2EELi4E23TrivialOffsetCalculatorILi1EjESD_NS0_6memory15LoadWithoutCastENSE_16StoreWithoutCastEEEviT_T0_T2_T3_T4_T5_,"ax",@progbits
	.align	128
        .global         _ZN2at6native27unrolled_elementwise_kernelINS0_13AUnaryFunctorIsssZZZNS0_21remainder_kernel_cudaERNS_18TensorIteratorBaseEENKUlvE_clEvENKUlvE3_clEvEUlssE_EESt5arrayIPcLm2EELi4E23TrivialOffsetCalculatorILi1EjESD_NS0_6memory15LoadWithoutCastENSE_16StoreWithoutCastEEEviT_T0_T2_T3_T4_T5_
        .type           _ZN2at6native27unrolled_elementwise_kernelINS0_13AUnaryFunctorIsssZZZNS0_21remainder_kernel_cudaERNS_18TensorIteratorBaseEENKUlvE_clEvENKUlvE3_clEvEUlssE_EESt5arrayIPcLm2EELi4E23TrivialOffsetCalculatorILi1EjESD_NS0_6memory15LoadWithoutCastENSE_16StoreWithoutCastEEEviT_T0_T2_T3_T4_T5_,@function
        .size           _ZN2at6native27unrolled_elementwise_kernelINS0_13AUnaryFunctorIsssZZZNS0_21remainder_kernel_cudaERNS_18TensorIteratorBaseEENKUlvE_clEvENKUlvE3_clEvEUlssE_EESt5arrayIPcLm2EELi4E23TrivialOffsetCalculatorILi1EjESD_NS0_6memory15LoadWithoutCastENSE_16StoreWithoutCastEEEviT_T0_T2_T3_T4_T5_,(.L_x_55068 - _ZN2at6native27unrolled_elementwise_kernelINS0_13AUnaryFunctorIsssZZZNS0_21remainder_kernel_cudaERNS_18TensorIteratorBaseEENKUlvE_clEvENKUlvE3_clEvEUlssE_EESt5arrayIPcLm2EELi4E23TrivialOffsetCalculatorILi1EjESD_NS0_6memory15LoadWithoutCastENSE_16StoreWithoutCastEEEviT_T0_T2_T3_T4_T5_)
        .other          _ZN2at6native27unrolled_elementwise_kernelINS0_13AUnaryFunctorIsssZZZNS0_21remainder_kernel_cudaERNS_18TensorIteratorBaseEENKUlvE_clEvENKUlvE3_clEvEUlssE_EESt5arrayIPcLm2EELi4E23TrivialOffsetCalculatorILi1EjESD_NS0_6memory15LoadWithoutCastENSE_16StoreWithoutCastEEEviT_T0_T2_T3_T4_T5_,@"STO_CUDA_ENTRY STV_DEFAULT"
_ZN2at6native27unrolled_elementwise_kernelINS0_13AUnaryFunctorIsssZZZNS0_21remainder_kernel_cudaERNS_18TensorIteratorBaseEENKUlvE_clEvENKUlvE3_clEvEUlssE_EESt5arrayIPcLm2EELi4E23TrivialOffsetCalculatorILi1EjESD_NS0_6memory15LoadWithoutCastENSE_16StoreWithoutCastEEEviT_T0_T2_T3_T4_T5_:
.text._ZN2at6native27unrolled_elementwise_kernelINS0_13AUnaryFunctorIsssZZZNS0_21remainder_kernel_cudaERNS_18TensorIteratorBaseEENKUlvE_clEvENKUlvE3_clEvEUlssE_EESt5arrayIPcLm2EELi4E23TrivialOffsetCalculatorILi1EjESD_NS0_6memory15LoadWithoutCastENSE_16StoreWithoutCastEEEviT_T0_T2_T3_T4_T5_:
[----:B------:R-:W-:Y:S01]  /*0000*/  LDC R1, c[0x0][0x37c] ;  /* 0x0000df00ff017b82 */ /* 0x000fe20000000800 */
[----:B------:R-:W0:Y:S07]  /*0010*/  S2R R0, SR_CTAID.X ;  /* 0x0000000000007919 */ /* 0x000e2e0000002500 */
[----:B------:R-:W0:Y:S01]  /*0020*/  LDC R3, c[0x0][0x380] ;  /* 0x0000e000ff037b82 */ /* 0x000e220000000800 */
[----:B------:R-:W1:Y:S01]  /*0030*/  LDCU.64 UR4, c[0x0][0x358] ;  /* 0x00006b00ff0477ac */ /* 0x000e620008000a00 */
[----:B------:R-:W-:Y:S01]  /*0040*/  PRMT R6, RZ, 0x7610, R6 ;  /* 0x00007610ff067816 */ /* 0x000fe20000000006 */
[----:B------:R-:W2:Y:S01]  /*0050*/  S2R R7, SR_TID.X ;  /* 0x0000000000077919 */ /* 0x000ea20000002100 */
[----:B------:R-:W-:Y:S01]  /*0060*/  PRMT R8, RZ, 0x7610, R8 ;  /* 0x00007610ff087816 */ /* 0x000fe20000000008 */
[----:B0-----:R-:W-:-:S02]  /*0070*/  IMAD R4, R0, -0x200, R3 ;  /* 0xfffffe0000047824 */ /* 0x001fc400078e0203 */
[----:B--2---:R-:W-:-:S03]  /*0080*/  IMAD.MOV.U32 R5, RZ, RZ, R7 ;  /* 0x000000ffff057224 */ /* 0x004fc600078e0007 */
[----:B------:R-:W-:-:S13]  /*0090*/  ISETP.GE.AND P0, PT, R7, R4, PT ;  /* 0x000000040700720c */ /* 0x000fda0003f06270 */
[----:B------:R-:W-:Y:S01]  /*00a0*/  @!P0 VIADD R7, R5, 0x80 ;  /* 0x0000008005078836 */ /* 0x000fe20000000000 */
[----:B------:R-:W0:Y:S04]  /*00b0*/  @!P0 LDC.64 R12, c[0x0][0x390] ;  /* 0x0000e400ff0c8b82 */ /* 0x000e280000000a00 */
[----:B------:R-:W-:-:S13]  /*00c0*/  ISETP.GE.AND P1, PT, R7, R4, PT ;  /* 0x000000040700720c */ /* 0x000fda0003f26270 */
[----:B------:R-:W-:Y:S01]  /*00d0*/  @!P1 IMAD R9, R0, 0x200, R7 ;  /* 0x0000020000099824 */ /* 0x000fe200078e0207 */
[----:B------:R-:W-:Y:S01]  /*00e0*/  PRMT R10, RZ, 0x7610, R10 ;  /* 0x00007610ff0a7816 */ /* 0x000fe2000000000a */
[----:B------:R-:W-:Y:S01]  /*00f0*/  @!P1 VIADD R7, R7, 0x80 ;  /* 0x0000008007079836 */ /* 0x000fe20000000000 */
[----:B------:R-:W2:Y:S04]  /*0100*/  @!P1 LDC.64 R14, c[0x0][0x390] ;  /* 0x0000e400ff0e9b82 */ /* 0x000ea80000000a00 */
[----:B------:R-:W-:-:S13]  /*0110*/  ISETP.GE.AND P3, PT, R7, R4, PT ;  /* 0x000000040700720c */ /* 0x000fda0003f66270 */
[----:B------:R-:W-:Y:S01]  /*0120*/  @!P3 IMAD R19, R0, 0x200, R7 ;  /* 0x000002000013b824 */ /* 0x000fe200078e0207 */
[----:B------:R-:W3:Y:S01]  /*0130*/  @!P3 LDC.64 R2, c[0x0][0x390] ;  /* 0x0000e400ff02bb82 */ /* 0x000ee20000000a00 */
[----:B------:R-:W-:-:S05]  /*0140*/  @!P3 VIADD R7, R7, 0x80 ;  /* 0x000000800707b836 */ /* 0x000fca0000000000 */
[----:B------:R-:W-:Y:S01]  /*0150*/  ISETP.GE.AND P2, PT, R7, R4, PT ;  /* 0x000000040700720c */ /* 0x000fe20003f46270 */
[----:B--2---:R-:W-:-:S12]  /*0160*/  @!P1 IMAD.WIDE.U32 R14, R9, 0x2, R14 ;  /* 0x00000002090e9825 */ /* 0x004fd800078e000e */
[----:B------:R-:W2:Y:S01]  /*0170*/  @!P2 LDC.64 R16, c[0x0][0x390] ;  /* 0x0000e400ff10ab82 */ /* 0x000ea20000000a00 */
[----:B------:R-:W-:-:S07]  /*0180*/  @!P2 IMAD R7, R0, 0x200, R7 ;  /* 0x000002000007a824 */ /* 0x000fce00078e0207 */
[----:B------:R-:W4:Y:S01]  /*0190*/  LDC.U16 R20, c[0x0][0x386] ;  /* 0x0000e180ff147b82 */ /* 0x000f220000000400 */
[----:B---3--:R-:W-:Y:S01]  /*01a0*/  @!P3 IMAD.WIDE.U32 R18, R19, 0x2, R2 ;  /* 0x000000021312b825 */ /* 0x008fe200078e0002 */
[----:B------:R-:W-:Y:S01]  /*01b0*/  BSSY.RECONVERGENT B0, `(.L_x_44707) ;  /* 0x0000033000007945 */ /* 0x000fe20003800200 */
[----:B-1----:R-:W5:Y:S02]  /*01c0*/  @!P1 LDG.E.U16 R8, desc[UR4][R14.64] ;  /* 0x000000040e089981 */ /* 0x002f64000c1e1500 */
[----:B--2---:R-:W-:Y:S01]  /*01d0*/  @!P2 IMAD.WIDE.U32 R16, R7, 0x2, R16 ;  /* 0x000000020710a825 */ /* 0x004fe200078e0010 */
[----:B------:R-:W-:-:S03]  /*01e0*/  PRMT R7, RZ, 0x7610, R7 ;  /* 0x00007610ff077816 */ /* 0x000fc60000000007 */
[----:B------:R-:W-:Y:S01]  /*01f0*/  @!P0 IMAD R3, R0, 0x200, R5 ;  /* 0x0000020000038824 */ /* 0x000fe200078e0205 */
[----:B------:R1:W5:Y:S04]  /*0200*/  @!P2 LDG.E.U16 R6, desc[UR4][R16.64] ;  /* 0x000000041006a981 */ /* 0x000368000c1e1500 */
[----:B------:R2:W5:Y:S01]  /*0210*/  @!P3 LDG.E.U16 R7, desc[UR4][R18.64] ;  /* 0x000000041207b981 */ /* 0x000562000c1e1500 */
[----:B0-----:R-:W-:-:S05]  /*0220*/  @!P0 IMAD.WIDE.U32 R12, R3, 0x2, R12 ;  /* 0x00000002030c8825 */ /* 0x001fca00078e000c */
[----:B------:R2:W5:Y:S01]  /*0230*/  @!P0 LDG.E.U16 R10, desc[UR4][R12.64] ;  /* 0x000000040c0a8981 */ /* 0x000562000c1e1500 */
[----:B------:R-:W-:-:S13]  /*0240*/  ISETP.GE.AND P0, PT, R5, R4, PT ;  /* 0x000000040500720c */ /* 0x000fda0003f06270 */
[----:B------:R-:W0:Y:S01]  /*0250*/  @!P0 LDC.64 R2, c[0x0][0x388] ;  /* 0x0000e200ff028b82 */ /* 0x000e220000000a00 */
[C---:B------:R-:W-:Y:S02]  /*0260*/  VIADD R9, R5.reuse, 0x100 ;  /* 0x0000010005097836 */ /* 0x040fe40000000000 */
[C---:B------:R-:W-:Y:S02]  /*0270*/  VIADD R11, R5.reuse, 0x180 ;  /* 0x00000180050b7836 */ /* 0x040fe40000000000 */
[----:B-1----:R-:W-:Y:S01]  /*0280*/  VIADD R17, R5, 0x80 ;  /* 0x0000008005117836 */ /* 0x002fe20000000000 */
[-C--:B------:R-:W-:Y:S01]  /*0290*/  ISETP.GE.AND P1, PT, R9, R4.reuse, PT ;  /* 0x000000040900720c */ /* 0x080fe20003f26270 */
[----:B------:R-:W-:Y:S01]  /*02a0*/  @!P0 IMAD R15, R0, 0x200, R5 ;  /* 0x00000200000f8824 */ /* 0x000fe200078e0205 */
[-C--:B------:R-:W-:Y:S01]  /*02b0*/  ISETP.GE.AND P2, PT, R11, R4.reuse, PT ;  /* 0x000000040b00720c */ /* 0x080fe20003f46270 */
[----:B------:R-:W-:Y:S01]  /*02c0*/  @!P0 IMAD.MOV.U32 R5, RZ, RZ, R17 ;  /* 0x000000ffff058224 */ /* 0x000fe200078e0011 */
[----:B------:R-:W-:-:S02]  /*02d0*/  ISETP.GE.AND P4, PT, R17, R4, PT ;  /* 0x000000041100720c */ /* 0x000fc40003f86270 */
[----:B----4-:R-:W-:Y:S01]  /*02e0*/  PRMT R9, R20, 0x9910, RZ ;  /* 0x0000991014097816 */ /* 0x010fe200000000ff */
[----:B--2---:R-:W-:Y:S10]  /*02f0*/  @P0 BRA `(.L_x_44708) ;  /* 0x0000000000780947 */ /* 0x004ff40003800000 */
        /* <DEDUP_REMOVED lines=30> */
.L_x_44708:
[----:B------:R-:W-:Y:S05]  /*04e0*/  BSYNC.RECONVERGENT B0 ;  /* 0x0000000000007941 */ /* 0x000fea0003800200 */
.L_x_44707:
        /* <DEDUP_REMOVED lines=34> */
.L_x_44710:
[----:B------:R-:W-:Y:S05]  /*0710*/  BSYNC.RECONVERGENT B0 ;  /* 0x0000000000007941 */ /* 0x000fea0003800200 */
.L_x_44709:
        /* <DEDUP_REMOVED lines=32> */
.L_x_44712:
[----:B------:R-:W-:Y:S05]  /*0920*/  BSYNC.RECONVERGENT B0 ;  /* 0x0000000000007941 */ /* 0x000fea0003800200 */
.L_x_44711:
        /* <DEDUP_REMOVED lines=32> */
.L_x_44714:
[----:B------:R-:W-:Y:S05]  /*0b30*/  BSYNC.RECONVERGENT B0 ;  /* 0x0000000000007941 */ /* 0x000fea0003800200 */
.L_x_44713:
[----:B------:R0:W-:Y:S01]  /*0b40*/  @!P0 STG.E.U16 desc[UR4][R2.64], R11 ;  /* 0x0000000b02008986 */ /* 0x0001e2000c101504 */
[----:B------:R-:W-:Y:S04]  /*0b50*/  BSSY.RECONVERGENT B0, `(.L_x_44715) ;  /* 0x000000c000007945 */ /* 0x000fe80003800200 */
[----:B------:R-:W-:Y:S05]  /*0b60*/  @P3 BRA `(.L_x_44716) ;  /* 0x0000000000283947 */ /* 0x000fea0003800000 */
[----:B0-----:R-:W0:Y:S01]  /*0b70*/  LDC.64 R2, c[0x0][0x388] ;  /* 0x0000e200ff027b82 */ /* 0x001e220000000a00 */
[----:B------:R-:W-:Y:S02]  /*0b80*/  IMAD R11, R0, 0x200, R5 ;  /* 0x00000200000b7824 */ /* 0x000fe400078e0205 */
[----:B------:R-:W-:-:S05]  /*0b90*/  VIADD R5, R5, 0x80 ;  /* 0x0000008005057836 */ /* 0x000fca0000000000 */
[----:B------:R-:W-:-:S13]  /*0ba0*/  ISETP.GE.AND P0, PT, R5, R4, PT ;  /* 0x000000040500720c */ /* 0x000fda0003f06270 */
[----:B------:R-:W-:Y:S02]  /*0bb0*/  @!P0 IMAD R9, R0, 0x200, R5 ;  /* 0x0000020000098824 */ /* 0x000fe400078e0205 */
[----:B------:R-:W-:Y:S02]  /*0bc0*/  @!P0 VIADD R5, R5, 0x80 ;  /* 0x0000008005058836 */ /* 0x000fe40000000000 */
[----:B0----5:R-:W-:-:S04]  /*0bd0*/  IMAD.WIDE.U32 R10, R11, 0x2, R2 ;  /* 0x000000020b0a7825 */ /* 0x021fc800078e0002 */
[----:B------:R-:W-:Y:S01]  /*0be0*/  @!P0 IMAD.WIDE.U32 R2, R9, 0x2, R2 ;  /* 0x0000000209028825 */ /* 0x000fe200078e0002 */
[----:B------:R1:W-:Y:S04]  /*0bf0*/  STG.E.U16 desc[UR4][R10.64], R8 ;  /* 0x000000080a007986 */ /* 0x0003e8000c101504 */
[----:B------:R1:W-:Y:S02]  /*0c00*/  @!P0 STG.E.U16 desc[UR4][R2.64], R7 ;  /* 0x0000000702008986 */ /* 0x0003e4000c101504 */
.L_x_44716:
[----:B------:R-:W-:Y:S05]  /*0c10*/  BSYNC.RECONVERGENT B0 ;  /* 0x0000000000007941 */ /* 0x000fea0003800200 */
.L_x_44715:
[----:B------:R-:W-:-:S13]  /*0c20*/  ISETP.GE.AND P0, PT, R5, R4, PT ;  /* 0x000000040500720c */ /* 0x000fda0003f06270 */
[----:B------:R-:W-:Y:S05]  /*0c30*/  @P0 EXIT ;  /* 0x000000000000094d */ /* 0x000fea0003800000 */
[----:B01----:R-:W0:Y:S01]  /*0c40*/  LDC.64 R2, c[0x0][0x388] ;  /* 0x0000e200ff027b82 */ /* 0x003e220000000a00 */
[----:B------:R-:W-:-:S04]  /*0c50*/  IMAD R5, R0, 0x200, R5 ;  /* 0x0000020000057824 */ /* 0x000fc800078e0205 */
[----:B0-----:R-:W-:-:S05]  /*0c60*/  IMAD.WIDE.U32 R2, R5, 0x2, R2 ;  /* 0x0000000205027825 */ /* 0x001fca00078e0002 */
[----:B------:R-:W-:Y:S01]  /*0c70*/  STG.E.U16 desc[UR4][R2.64], R13 ;  /* 0x0000000d02007986 */ /* 0x000fe2000c101504 */
[----:B------:R-:W-:Y:S05]  /*0c80*/  EXIT ;  /* 0x000000000000794d */ /* 0x000fea0003800000 */
.L_x_44717:
        /* <DEDUP_REMOVED lines=15> */
.L_x_55068:


//--------------------- .text._ZN2at6native29vectorized_elementwise_kernelILi2ENS0_13AUnaryFunctorIsssZZZNS0_21remainder_kernel_cudaERNS_18TensorIteratorBaseEENKUlvE_clEvENKUlvE3_clEvEUlssE_EESt5arrayIPcLm2EEEEviT0_T1_ --------------------------
	.section	.text._ZN2at6native29vectorized_elementwise_kernelILi2ENS0_13AUnaryFunctorIsssZZZNS0_21remainder_kernel_cudaERNS_18TensorIteratorBaseEENKUlvE_clEvENKUlvE3_clEvEUlssE_EESt5arrayIPcLm2EEEEviT0_T1_,"ax",@progbits
	.align	128
        .global         _ZN2at6native29vectorized_elementwise_kernelILi2ENS0_13AUnaryFunctorIsssZZZNS0_21remainder_kernel_cudaERNS_18TensorIteratorBaseEENKUlvE_clEvENKUlvE3_clEvEUlssE_EESt5arrayIPcLm2EEEEviT0_T1_
        .type           _ZN2at6native29vectorized_elementwise_kernelILi2ENS0_13AUnaryFunctorIsssZZZNS0_21remainder_kernel_cudaERNS_18TensorIteratorBaseEENKUlvE_clEvENKUlvE3_clEvEUlssE_EESt5arrayIPcLm2EEEEviT0_T1_,@function
        .size           _ZN2at6native29vectorized_elementwise_kernelILi2ENS0_13AUnaryFunctorIsssZZZNS0_21remainder_kernel_cudaERNS_18TensorIteratorBaseEENKUlvE_clEvENKUlvE3_clEvEUlssE_EESt5arrayIPcLm2EEEEviT0_T1_,(.L_x_55069 - _ZN2at6native29vectorized_elementwise_kernelILi2ENS0_13AUnaryFunctorIsssZZZNS0_21remainder_kernel_cudaERNS_18TensorIteratorBaseEENKUlvE_clEvENKUlvE3_clEvEUlssE_EESt5arrayIPcLm2EEEEviT0_T1_)
        .other          _ZN2at6native29vectorized_elementwise_kernelILi2ENS0_13AUnaryFunctorIsssZZZNS0_21remainder_kernel_cudaERNS_18TensorIteratorBaseEENKUlvE_clEvENKUlvE3_clEvEUlssE_EESt5arrayIPcLm2EEEEviT0_T1_,@"STO_CUDA_ENTRY STV_DEFAULT"
_ZN2at6native29vectorized_elementwise_kernelILi2ENS0_13AUnaryFunctorIsssZZZNS0_21remainder_kernel_cudaERNS_18TensorIteratorBaseEENKUlvE_clEvENKUlvE3_clEvEUlssE_EESt5arrayIPcLm2EEEEviT0_T1_:
.text._ZN2at6native29vectorized_elementwise_kernelILi2ENS0_13AUnaryFunctorIsssZZZNS0_21remainder_kernel_cudaERNS_18TensorIteratorBaseEENKUlvE_clEvENKUlvE3_clEvEUlssE_EESt5arrayIPcLm2EEEEviT0_T1_:
        /* <DEDUP_REMOVED lines=22> */
[C---:B------:R-:W-:Y:S02]  /*0160*/  ISETP.GE.U32.AND P4, PT, R3.reuse, R0, PT ;  /* 0x000000000300720c */ /* 0x040fe40003f86070 */
[----:B------:R0:W5:Y:S11]  /*0170*/  @!P6 LDG.E.U16 R2, desc[UR4][R24.64] ;  /* 0x000000041802e981 */ /* 0x000176000c1e1500 */
        /* <DEDUP_REMOVED lines=12> */
[----:B------:R-:W-:Y:S02]  /*0240*/  @!P1 IMAD.IADD R17, R22, 0x1, R3 ;  /* 0x0000000116119824 */ /* 0x000fe400078e0203 */
[----:B------:R-:W-:-:S05]  /*0250*/  @!P1 VIADD R3, R3, 0x80 ;  /* 0x0000008003039836 */ /* 0x000fca0000000000 */
[----:B------:R-:W-:Y:S01]  /*0260*/  ISETP.GE.U32.AND P6, PT, R3, R0, PT ;  /* 0x000000000300720c */ /* 0x000fe20003fc6070 */
[----:B-1----:R-:W-:-:S12]  /*0270*/  @!P5 IMAD.WIDE.U32 R20, R21, 0x2, R8 ;  /* 0x000000021514d825 */ /* 0x002fd800078e0008 */
[----:B------:R-:W1:Y:S01]  /*0280*/  @!P6 LDC.64 R8, c[0x0][0x390] ;  /* 0x0000e400ff08eb82 */ /* 0x000e620000000a00 */
[----:B0-----:R-:W-:Y:S01]  /*0290*/  @!P6 IMAD.IADD R25, R22, 0x1, R3 ;  /* 0x000000011619e824 */ /* 0x001fe200078e0203 */
[----:B------:R-:W-:Y:S01]  /*02a0*/  PRMT R14, RZ, 0x7610, R14 ;  /* 0x00007610ff0e7816 */ /* 0x000fe2000000000e */
[----:B---3--:R-:W-:Y:S01]  /*02b0*/  @!P3 IMAD.WIDE.U32 R28, R15, 0x2, R12 ;  /* 0x000000020f1cb825 */ /* 0x008fe200078e000c */
[----:B------:R-:W-:Y:S02]  /*02c0*/  PRMT R6, RZ, 0x7610, R6 ;  /* 0x00007610ff067816 */ /* 0x000fe40000000006 */
[----:B------:R-:W-:Y:S01]  /*02d0*/  PRMT R15, RZ, 0x7610, R15 ;  /* 0x00007610ff0f7816 */ /* 0x000fe2000000000f */
[----:B----4-:R-:W-:Y:S01]  /*02e0*/  @!P2 IMAD.WIDE.U32 R18, R19, 0x2, R10 ;  /* 0x000000021312a825 */ /* 0x010fe200078e000a */
[----:B------:R-:W-:Y:S02]  /*02f0*/  PRMT R10, RZ, 0x7610, R10 ;  /* 0x00007610ff0a7816 */ /* 0x000fe4000000000a */
[----:B------:R-:W5:Y:S01]  /*0300*/  @!P3 LDG.E.U16 R6, desc[UR4][R28.64] ;  /* 0x000000041c06b981 */ /* 0x000f62000c1e1500 */
[----:B--2---:R-:W-:Y:S01]  /*0310*/  @!P4 IMAD.WIDE.U32 R26, R27, 0x2, R4 ;  /* 0x000000021b1ac825 */ /* 0x004fe200078e0004 */
[----:B------:R-:W-:Y:S01]  /*0320*/  PRMT R16, RZ, 0x7610, R16 ;  /* 0x00007610ff107816 */ /* 0x000fe20000000010 */
[----:B------:R-:W0:Y:S01]  /*0330*/  @!P1 LDC.64 R4, c[0x0][0x390] ;  /* 0x0000e400ff049b82 */ /* 0x000e220000000a00 */
[----:B------:R-:W5:Y:S04]  /*0340*/  @!P2 LDG.E.U16 R15, desc[UR4][R18.64] ;  /* 0x00000004120fa981 */ /* 0x000f68000c1e1500 */
[----:B------:R-:W5:Y:S04]  /*0350*/  @!P4 LDG.E.U16 R14, desc[UR4][R26.64] ;  /* 0x000000041a0ec981 */ /* 0x000f68000c1e1500 */
[----:B------:R2:W5:Y:S01]  /*0360*/  @!P5 LDG.E.U16 R16, desc[UR4][R20.64] ;  /* 0x000000041410d981 */ /* 0x000562000c1e1500 */
[----:B-1----:R-:W-:-:S05]  /*0370*/  @!P6 IMAD.WIDE.U32 R24, R25, 0x2, R8 ;  /* 0x000000021918e825 */ /* 0x002fca00078e0008 */
[----:B------:R1:W5:Y:S01]  /*0380*/  @!P6 LDG.E.U16 R10, desc[UR4][R24.64] ;  /* 0x00000004180ae981 */ /* 0x000362000c1e1500 */
[----:B--2---:R-:W2:Y:S01]  /*0390*/  @!P0 LDC.64 R20, c[0x0][0x390] ;  /* 0x0000e400ff148b82 */ /* 0x004ea20000000a00 */
[----:B------:R-:W-:-:S07]  /*03a0*/  @!P0 IMAD.IADD R3, R22, 0x1, R7 ;  /* 0x0000000116038824 */ /* 0x000fce00078e0207 */
[----:B------:R-:W3:Y:S01]  /*03b0*/  LDC.U16 R8, c[0x0][0x386] ;  /* 0x0000e180ff087b82 */ /* 0x000ee20000000400 */
[----:B--2---:R-:W-:Y:S01]  /*03c0*/  @!P0 IMAD.WIDE.U32 R20, R3, 0x2, R20 ;  /* 0x0000000203148825 */ /* 0x004fe200078e0014 */
[----:B------:R-:W-:-:S06]  /*03d0*/  PRMT R3, RZ, 0x7610, R3 ;  /* 0x00007610ff037816 */ /* 0x000fcc0000000003 */
[----:B------:R1:W5:Y:S01]  /*03e0*/  @!P0 LDG.E.U16 R3, desc[UR4][R20.64] ;  /* 0x0000000414038981 */ /* 0x000362000c1e1500 */
[-C--:B------:R-:W-:Y:S01]  /*03f0*/  ISETP.GE.U32.AND P0, PT, R7, R0.reuse, PT ;  /* 0x000000000700720c */ /* 0x080fe20003f06070 */
[----:B0-----:R-:W-:Y:S01]  /*0400*/  @!P1 IMAD.WIDE.U32 R4, R17, 0x2, R4 ;  /* 0x0000000211049825 */ /* 0x001fe200078e0004 */
[----:B------:R-:W-:Y:S01]  /*0410*/  PRMT R13, RZ, 0x7610, R13 ;  /* 0x00007610ff0d7816 */ /* 0x000fe2000000000d */
[----:B------:R-:W-:Y:S02]  /*0420*/  BSSY.RECONVERGENT B0, `(.L_x_44719) ;  /* 0x0000024000007945 */ /* 0x000fe40003800200 */
[----:B------:R-:W-:Y:S01]  /*0430*/  VIADD R9, R7, 0x80 ;  /* 0x0000008007097836 */ /* 0x000fe20000000000 */
[----:B---3--:R-:W-:Y:S02]  /*0440*/  PRMT R12, R8, 0x9910, RZ ;  /* 0x00009910080c7816 */ /* 0x008fe400000000ff */
[----:B------:R1:W5:Y:S02]  /*0450*/  @!P1 LDG.E.U16 R13, desc[UR4][R4.64] ;  /* 0x00000004040d9981 */ /* 0x000364000c1e1500 */
[----:B------:R-:W-:-:S03]  /*0460*/  ISETP.GE.U32.AND P1, PT, R9, R0, PT ;  /* 0x000000000900720c */ /* 0x000fc60003f26070 */
[----:B------:R-:W-:Y:S10]  /*0470*/  @P0 BRA `(.L_x_44720) ;  /* 0x0000000000780947 */ /* 0x000ff40003800000 */
[----:B-----5:R-:W-:Y:S02]  /*0480*/  PRMT R8, R3, 0x9910, RZ ;  /* 0x0000991003087816 */ /* 0x020fe400000000ff */
[----:B------:R-:W-:Y:S02]  /*0490*/  ISETP.GE.AND P4, PT, R12, RZ, PT ;  /* 0x000000ff0c00720c */ /* 0x000fe40003f86270 */
[----:B------:R-:W-:-:S04]  /*04a0*/  IABS R11, R8 ;  /* 0x00000008000b7213 */ /* 0x000fc80000000000 */
[----:B------:R-:W0:Y:S08]  /*04b0*/  I2F.RP R17, R11 ;  /* 0x0000000b00117306 */ /* 0x000e300000209400 */
[----:B0-----:R-:W1:Y:S02]  /*04c0*/  MUFU.RCP R17, R17 ;  /* 0x0000001100117308 */ /* 0x001e640000001000 */
[----:B-1----:R-:W-:-:S06]  /*04d0*/  VIADD R4, R17, 0xffffffe ;  /* 0x0ffffffe11047836 */ /* 0x002fcc0000000000 */
        /* <DEDUP_REMOVED lines=24> */
.L_x_44720:
[----:B------:R-:W-:Y:S05]  /*0660*/  BSYNC.RECONVERGENT B0 ;  /* 0x0000000000007941 */ /* 0x000fea0003800200 */
.L_x_44719:
[----:B------:R-:W-:Y:S04]  /*0670*/  BSSY.RECONVERGENT B0, `(.L_x_44721) ;  /* 0x0000020000007945 */ /* 0x000fe80003800200 */
[----:B------:R-:W-:Y:S05]  /*0680*/  @P1 BRA `(.L_x_44722) ;  /* 0x0000000000781947 */ /* 0x000fea0003800000 */
[----:B-----5:R-:W-:Y:S02]  /*0690*/  PRMT R3, R2, 0x9910, RZ ;  /* 0x0000991002037816 */ /* 0x020fe400000000ff */
[----:B-1----:R-:W-:Y:S02]  /*06a0*/  IABS R20, R12 ;  /* 0x0000000c00147213 */ /* 0x002fe40000000000 */
[-C--:B------:R-:W-:Y:S02]  /*06b0*/  IABS R8, R3.reuse ;  /* 0x0000000300087213 */ /* 0x080fe40000000000 */
[----:B------:R-:W-:Y:S02]  /*06c0*/  IABS R18, R3 ;  /* 0x0000000300127213 */ /* 0x000fe40000000000 */
[----:B------:R-:W0:Y:S01]  /*06d0*/  I2F.RP R17, R8 ;  /* 0x0000000800117306 */ /* 0x000e220000209400 */
[----:B------:R-:W-:Y:S02]  /*06e0*/  ISETP.GE.AND P3, PT, R12, RZ, PT ;  /* 0x000000ff0c00720c */ /* 0x000fe40003f66270 */
[----:B------:R-:W-:-:S05]  /*06f0*/  IMAD.MOV R18, RZ, RZ, -R18 ;  /* 0x000000ffff127224 */ /* 0x000fca00078e0a12 */
        /* <DEDUP_REMOVED lines=23> */
.L_x_44722:
[----:B------:R-:W-:Y:S05]  /*0870*/  BSYNC.RECONVERGENT B0 ;  /* 0x0000000000007941 */ /* 0x000fea0003800200 */
.L_x_44721:
[----:B-----5:R-:W0:Y:S01]  /*0880*/  @!P0 LDC.64 R2, c[0x0][0x388] ;  /* 0x0000e200ff028b82 */ /* 0x020e220000000a00 */
[----:B-1----:R-:W-:Y:S01]  /*0890*/  VIADD R5, R7, 0x100 ;  /* 0x0000010007057836 */ /* 0x002fe20000000000 */
[----:B------:R-:W-:Y:S04]  /*08a0*/  BSSY.RECONVERGENT B0, `(.L_x_44723) ;  /* 0x0000021000007945 */ /* 0x000fe80003800200 */
[----:B------:R-:W-:-:S13]  /*08b0*/  ISETP.GE.U32.AND P1, PT, R5, R0, PT ;  /* 0x000000000500720c */ /* 0x000fda0003f26070 */
[----:B------:R-:W-:Y:S05]  /*08c0*/  @P1 BRA `(.L_x_44724) ;  /* 0x0000000000781947 */ /* 0x000fea0003800000 */
[----:B------:R-:W-:Y:S02]  /*08d0*/  PRMT R17, R16, 0x9910, RZ ;  /* 0x0000991010117816 */ /* 0x000fe400000000ff */
[----:B------:R-:W-:Y:S02]  /*08e0*/  IABS R24, R12 ;  /* 0x0000000c00187213 */ /* 0x000fe40000000000 */
[-C--:B------:R-:W-:Y:S02]  /*08f0*/  IABS R18, R17.reuse ;  /* 0x0000001100127213 */ /* 0x080fe40000000000 */
[----:B------:R-:W-:Y:S02]  /*0900*/  IABS R20, R17 ;  /* 0x0000001100147213 */ /* 0x000fe40000000000 */
[----:B------:R-:W1:Y:S01]  /*0910*/  I2F.RP R19, R18 ;  /* 0x0000001200137306 */ /* 0x000e620000209400 */
[----:B------:R-:W-:Y:S02]  /*0920*/  ISETP.GE.AND P3, PT, R12, RZ, PT ;  /* 0x000000ff0c00720c */ /* 0x000fe40003f66270 */
[----:B------:R-:W-:-:S05]  /*0930*/  IMAD.MOV R20, RZ, RZ, -R20 ;  /* 0x000000ffff147224 */ /* 0x000fca00078e0a14 */
[----:B-1----:R-:W1:Y:S02]  /*0940*/  MUFU.RCP R19, R19 ;  /* 0x0000001300137308 */ /* 0x002e640000001000 */
[----:B-1----:R-:W-:-:S06]  /*0950*/  VIADD R4, R19, 0xffffffe ;  /* 0x0ffffffe13047836 */ /* 0x002fcc0000000000 */
        /* <DEDUP_REMOVED lines=21> */
.L_x_44724:
[----:B------:R-:W-:Y:S05]  /*0ab0*/  BSYNC.RECONVERGENT B0 ;  /* 0x0000000000007941 */ /* 0x000fea0003800200 */
.L_x_44723:
[C---:B------:R-:W-:Y:S01]  /*0ac0*/  VIADD R5, R7.reuse, 0x180 ;  /* 0x0000018007057836 */ /* 0x040fe20000000000 */
[----:B------:R-:W-:Y:S01]  /*0ad0*/  BSSY.RECONVERGENT B0, `(.L_x_44725) ;  /* 0x0000029000007945 */ /* 0x000fe20003800200 */
[C---:B------:R-:W-:Y:S02]  /*0ae0*/  VIADD R17, R7.reuse, 0x200 ;  /* 0x0000020007117836 */ /* 0x040fe40000000000 */
[----:B------:R-:W-:Y:S01]  /*0af0*/  VIADD R19, R7, 0x280 ;  /* 0x0000028007137836 */ /* 0x000fe20000000000 */
[-C--:B------:R-:W-:Y:S01]  /*0b00*/  ISETP.GE.U32.AND P3, PT, R5, R0.reuse, PT ;  /* 0x000000000500720c */ /* 0x080fe20003f66070 */
[----:B------:R-:W-:Y:S01]  /*0b10*/  VIADD R21, R7, 0x300 ;  /* 0x0000030007157836 */ /* 0x000fe20000000000 */
[-C--:B------:R-:W-:Y:S01]  /*0b20*/  ISETP.GE.U32.AND P4, PT, R17, R0.reuse, PT ;  /* 0x000000001100720c */ /* 0x080fe20003f86070 */
[----:B------:R-:W-:Y:S01]  /*0b30*/  VIADD R17, R7, 0x380 ;  /* 0x0000038007117836 */ /* 0x000fe20000000000 */
[-C--:B------:R-:W-:Y:S02]  /*0b40*/  ISETP.GE.U32.AND P1, PT, R19, R0.reuse, PT ;  /* 0x000000001300720c */ /* 0x080fe40003f26070 */
[----:B------:R-:W-:-:S07]  /*0b50*/  ISETP.GE.U32.AND P2, PT, R21, R0, PT ;  /* 0x000000001500720c */ /* 0x000fce0003f46070 */
[----:B------:R-:W-:Y:S06]  /*0b60*/  @P3 BRA `(.L_x_44726) ;  /* 0x00000000007c3947 */ /* 0x000fec0003800000 */
[----:B------:R-:W-:Y:S02]  /*0b70*/  PRMT R18, R14, 0x9910, RZ ;  /* 0x000099100e127816 */ /* 0x000fe400000000ff */
        /* <DEDUP_REMOVED lines=30> */
.L_x_44726:
[----:B------:R-:W-:Y:S05]  /*0d60*/  BSYNC.RECONVERGENT B0 ;  /* 0x0000000000007941 */ /* 0x000fea0003800200 */
.L_x_44725:
[----:B------:R-:W-:Y:S01]  /*0d70*/  @!P0 IMAD.IADD R5, R22, 0x1, R7 ;  /* 0x0000000116058824 */ /* 0x000fe200078e0207 */
[----:B------:R-:W-:Y:S01]  /*0d80*/  BSSY.RECONVERGENT B0, `(.L_x_44727) ;  /* 0x0000022000007945 */ /* 0x000fe20003800200 */
[----:B------:R-:W-:Y:S02]  /*0d90*/  ISETP.GE.U32.AND P3, PT, R17, R0, PT ;  /* 0x000000001100720c */ /* 0x000fe40003f66070 */
[----:B0-----:R-:W-:Y:S01]  /*0da0*/  @!P0 IMAD.WIDE.U32 R2, R5, 0x2, R2 ;  /* 0x0000000205028825 */ /* 0x001fe200078e0002 */
[----:B------:R-:W-:Y:S10]  /*0db0*/  @P4 BRA `(.L_x_44728) ;  /* 0x0000000000784947 */ /* 0x000ff40003800000 */
[----:B------:R-:W-:Y:S02]  /*0dc0*/  PRMT R17, R6, 0x9910, RZ ;  /* 0x0000991006117816 */ /* 0x000fe400000000ff */
[----:B------:R-:W-:Y:S02]  /*0dd0*/  IABS R24, R12 ;  /* 0x0000000c00187213 */ /* 0x000fe40000000000 */
        /* <DEDUP_REMOVED lines=28> */
.L_x_44728:
[----:B------:R-:W-:Y:S05]  /*0fa0*/  BSYNC.RECONVERGENT B0 ;  /* 0x0000000000007941 */ /* 0x000fea0003800200 */
.L_x_44727:
[----:B------:R-:W-:Y:S04]  /*0fb0*/  BSSY.RECONVERGENT B0, `(.L_x_44729) ;  /* 0x0000020000007945 */ /* 0x000fe80003800200 */
[----:B------:R-:W-:Y:S05]  /*0fc0*/  @P1 BRA `(.L_x_44730) ;  /* 0x0000000000781947 */ /* 0x000fea0003800000 */
        /* <DEDUP_REMOVED lines=30> */
.L_x_44730:
[----:B------:R-:W-:Y:S05]  /*11b0*/  BSYNC.RECONVERGENT B0 ;  /* 0x0000000000007941 */ /* 0x000fea0003800200 */
.L_x_44729:
        /* <DEDUP_REMOVED lines=32> */
.L_x_44732:
[----:B------:R-:W-:Y:S05]  /*13c0*/  BSYNC.RECONVERGENT B0 ;  /* 0x0000000000007941 */ /* 0x000fea0003800200 */
.L_x_44731:
        /* <DEDUP_REMOVED lines=32> */
.L_x_44734:
[----:B------:R-:W-:Y:S05]  /*15d0*/  BSYNC.RECONVERGENT B0 ;  /* 0x0000000000007941 */ /* 0x000fea0003800200 */
.L_x_44733:
        /* <DEDUP_REMOVED lines=18> */
.L_x_44737:
[----:B------:R-:W-:-:S13]  /*1700*/  ISETP.GE.U32.AND P0, PT, R7, R0, PT ;  /* 0x000000000700720c */ /* 0x000fda0003f06070 */
[----:B------:R-:W-:Y:S05]  /*1710*/  @P0 BRA `(.L_x_44739) ;  /* 0x0000000000300947 */ /* 0x000fea0003800000 */
[----:B0-----:R-:W0:Y:S01]  /*1720*/  LDC.64 R2, c[0x0][0x388] ;  /* 0x0000e200ff027b82 */ /* 0x001e220000000a00 */
[----:B------:R-:W-:Y:S02]  /*1730*/  IMAD.IADD R5, R22, 0x1, R7 ;  /* 0x0000000116057824 */ /* 0x000fe400078e0207 */
[----:B------:R-:W-:Y:S02]  /*1740*/  VIADD R7, R7, 0x80 ;  /* 0x0000008007077836 */ /* 0x000fe40000000000 */
[----:B0-----:R-:W-:-:S05]  /*1750*/  IMAD.WIDE.U32 R2, R5, 0x2, R2 ;  /* 0x0000000205027825 */ /* 0x001fca00078e0002 */
[----:B------:R1:W-:Y:S02]  /*1760*/  STG.E.U16 desc[UR4][R2.64], R14 ;  /* 0x0000000e02007986 */ /* 0x0003e4000c101504 */
.L_x_44738:
[----:B------:R-:W-:-:S13]  /*1770*/  ISETP.GE.U32.AND P0, PT, R7, R0, PT ;  /* 0x000000000700720c */ /* 0x000fda0003f06070 */
[----:B------:R-:W-:Y:S05]  /*1780*/  @P0 BRA `(.L_x_44740) ;  /* 0x0000000000340947 */ /* 0x000fea0003800000 */
[----:B01----:R-:W0:Y:S01]  /*1790*/  LDC.64 R2, c[0x0][0x388] ;  /* 0x0000e200ff027b82 */ /* 0x003e220000000a00 */
[----:B------:R-:W-:Y:S02]  /*17a0*/  IMAD.IADD R5, R22, 0x1, R7 ;  /* 0x0000000116057824 */ /* 0x000fe400078e0207 */
[----:B------:R-:W-:Y:S02]  /*17b0*/  VIADD R7, R7, 0x80 ;  /* 0x0000008007077836 */ /* 0x000fe40000000000 */
[----:B0-----:R-:W-:-:S05]  /*17c0*/  IMAD.WIDE.U32 R2, R5, 0x2, R2 ;  /* 0x0000000205027825 */ /* 0x001fca00078e0002 */
[----:B------:R1:W-:Y:S02]  /*17d0*/  STG.E.U16 desc[UR4][R2.64], R6 ;  /* 0x0000000602007986 */ /* 0x0003e4000c101504 */
.L_x_44739:
        /* <DEDUP_REMOVED lines=8> */
.L_x_44740:
[----:B------:R-:W-:Y:S05]  /*1860*/  BSYNC.RELIABLE B1 ;  /* 0x0000000000017941 */ /* 0x000fea0003800100 */
.L_x_44736:
[----:B------:R-:W-:-:S13]  /*1870*/  ISETP.GE.U32.AND P0, PT, R7, R0, PT ;  /* 0x000000000700720c */ /* 0x000fda0003f06070 */
[----:B012---:R-:W0:Y:S01]  /*1880*/  @!P0 LDC.64 R2, c[0x0][0x388] ;  /* 0x0000e200ff028b82 */ /* 0x007e220000000a00 */
[----:B------:R-:W-:Y:S02]  /*1890*/  @!P0 IMAD.IADD R5, R22, 0x1, R7 ;  /* 0x0000000116058824 */ /* 0x000fe400078e0207 */
[----:B------:R-:W-:Y:S02]  /*18a0*/  @!P0 VIADD R7, R7, 0x80 ;  /* 0x0000008007078836 */ /* 0x000fe40000000000 */
[----:B0-----:R-:W-:-:S05]  /*18b0*/  @!P0 IMAD.WIDE.U32 R2, R5, 0x2, R2 ;  /* 0x0000000205028825 */ /* 0x001fca00078e0002 */
[----:B------:R2:W-:Y:S02]  /*18c0*/  @!P0 STG.E.U16 desc[UR4][R2.64], R13 ;  /* 0x0000000d02008986 */ /* 0x0005e4000c101504 */
.L_x_44741:
[----:B------:R-:W-:Y:S05]  /*18d0*/  BSYNC.RECONVERGENT B0 ;  /* 0x0000000000007941 */ /* 0x000fea0003800200 */
.L_x_44735:
        /* <DEDUP_REMOVED lines=8> */
.L_x_44718:
        /* <DEDUP_REMOVED lines=14> */
[----:B0-----:R-:W-:Y:S01]  /*1a40*/  IMAD.MOV.U32 R3, RZ, RZ, R0 ;  /* 0x000000ffff037224 */ /* 0x001fe200078e0000 */
[----:B------:R-:W-:-:S02]  /*1a50*/  PRMT R2, R11, 0xbb32, RZ ;  /* 0x0000bb320b027816 */ /* 0x000fc400000000ff */
[----:B------:R-:W-:Y:S02]  /*1a60*/  IABS R18, R21 ;  /* 0x0000001500127213 */ /* 0x000fe40000000000 */
[----:B------:R-:W0:Y:S01]  /*1a70*/  I2F.RP R23, R3 ;  /* 0x0000000300177306 */ /* 0x000e220000209400 */
[----:B------:R-:W-:Y:S02]  /*1a80*/  IABS R0, R2 ;  /* 0x0000000200007213 */ /* 0x000fe40000000000 */
[----:B----4-:R-:W-:-:S04]  /*1a90*/  PRMT R9, R5, 0x9910, RZ ;  /* 0x0000991005097816 */ /* 0x010fc800000000ff */
[----:B------:R-:W-:Y:S01]  /*1aa0*/  IABS R10, R9 ;  /* 0x00000009000a7213 */ /* 0x000fe20000000000 */
[----:B-1----:R-:W1:Y:S08]  /*1ab0*/  MUFU.RCP R13, R13 ;  /* 0x0000000d000d7308 */ /* 0x002e700000001000 */
[----:B------:R-:W-:Y:S08]  /*1ac0*/  I2F.RP R16, R18 ;  /* 0x0000001200107306 */ /* 0x000ff00000209400 */
[----:B0-----:R-:W0:Y:S01]  /*1ad0*/  MUFU.RCP R23, R23 ;  /* 0x0000001700177308 */ /* 0x001e220000001000 */
[----:B-1----:R-:W-:-:S07]  /*1ae0*/  VIADD R17, R13, 0xffffffe ;  /* 0x0ffffffe0d117836 */ /* 0x002fce0000000000 */
[----:B------:R-:W-:Y:S08]  /*1af0*/  I2F.RP R25, R0 ;  /* 0x0000000000197306 */ /* 0x000ff00000209400 */
[----:B------:R-:W1:Y:S01]  /*1b00*/  F2I.FTZ.U32.TRUNC.NTZ R17, R17 ;  /* 0x0000001100117305 */ /* 0x000e62000021f000 */
[----:B0-----:R-:W-:-:S07]  /*1b10*/  VIADD R15, R23, 0xffffffe ;  /* 0x0ffffffe170f7836 */ /* 0x001fce0000000000 */
[----:B------:R-:W0:Y:S01]  /*1b20*/  MUFU.RCP R16, R16 ;  /* 0x0000001000107308 */ /* 0x000e220000001000 */
[----:B-1----:R-:W-:-:S07]  /*1b30*/  IMAD.MOV R27, RZ, RZ, -R17 ;  /* 0x000000ffff1b7224 */ /* 0x002fce00078e0a11 */
[----:B------:R-:W1:Y:S01]  /*1b40*/  MUFU.RCP R14, R25 ;  /* 0x00000019000e7308 */ /* 0x000e620000001000 */
[----:B------:R-:W-:-:S07]  /*1b50*/  IMAD R23, R27, R20, RZ ;  /* 0x000000141b177224 */ /* 0x000fce00078e02ff */
[----:B------:R-:W2:Y:S01]  /*1b60*/  F2I.FTZ.U32.TRUNC.NTZ R15, R15 ;  /* 0x0000000f000f7305 */ /* 0x000ea2000021f000 */
[----:B0-----:R-:W-:Y:S02]  /*1b70*/  VIADD R13, R16, 0xffffffe ;  /* 0x0ffffffe100d7836 */ /* 0x001fe40000000000 */
[----:B------:R-:W-:-:S04]  /*1b80*/  IMAD.MOV.U32 R16, RZ, RZ, RZ ;  /* 0x000000ffff107224 */ /* 0x000fc800078e00ff */
[----:B------:R-:W-:Y:S01]  /*1b90*/  IMAD.HI.U32 R24, R17, R23, R16 ;  /* 0x0000001711187227 */ /* 0x000fe200078e0010 */
[----:B------:R-:W0:Y:S01]  /*1ba0*/  I2F.RP R12, R10 ;  /* 0x0000000a000c7306 */ /* 0x000e220000209400 */
[----:B------:R-:W3:Y:S02]  /*1bb0*/  LDC.U16 R16, c[0x0][0x386] ;  /* 0x0000e180ff107b82 */ /* 0x000ee40000000400 */
[----:B-1----:R-:W-:Y:S02]  /*1bc0*/  VIADD R14, R14, 0xffffffe ;  /* 0x0ffffffe0e0e7836 */ /* 0x002fe40000000000 */
[----:B--2---:R-:W-:-:S03]  /*1bd0*/  IMAD.MOV R26, RZ, RZ, -R15 ;  /* 0x000000ffff1a7224 */ /* 0x004fc600078e0a0f */
[----:B------:R-:W1:Y:S01]  /*1be0*/  F2I.FTZ.U32.TRUNC.NTZ R13, R13 ;  /* 0x0000000d000d7305 */ /* 0x000e62000021f000 */
[----:B------:R-:W-:-:S07]  /*1bf0*/  IMAD R23, R26, R3, RZ ;  /* 0x000000031a177224 */ /* 0x000fce00078e02ff */
[----:B------:R2:W4:Y:S02]  /*1c00*/  F2I.FTZ.U32.TRUNC.NTZ R17, R14 ;  /* 0x0000000e00117305 */ /* 0x000524000021f000 */
[----:B--2---:R-:W-:Y:S01]  /*1c10*/  IMAD.MOV.U32 R14, RZ, RZ, RZ ;  /* 0x000000ffff0e7224 */ /* 0x004fe200078e00ff */
[----:B---3--:R-:W-:Y:S01]  /*1c20*/  PRMT R27, R16, 0x9910, RZ ;  /* 0x00009910101b7816 */ /* 0x008fe200000000ff */
[----:B------:R-:W-:Y:S02]  /*1c30*/  IMAD.MOV.U32 R16, RZ, RZ, RZ ;  /* 0x000000ffff107224 */ /* 0x000fe400078e00ff */
[----:B------:R-:W-:Y:S01]  /*1c40*/  IMAD.HI.U32 R26, R15, R23, R14 ;  /* 0x000000170f1a7227 */ /* 0x000fe200078e000e */
[----:B------:R-:W-:Y:S01]  /*1c50*/  ISETP.GE.AND P0, PT, R27, RZ, PT ;  /* 0x000000ff1b00720c */ /* 0x000fe20003f06270 */
[----:B0-----:R0:W2:Y:S02]  /*1c60*/  MUFU.RCP R15, R12 ;  /* 0x0000000c000f7308 */ /* 0x0010a40000001000 */
[----:B-1----:R-:W-:-:S02]  /*1c70*/  IMAD.MOV R23, RZ, RZ, -R13 ;  /* 0x000000ffff177224 */ /* 0x002fc400078e0a0d */
[----:B----4-:R-:W-:Y:S02]  /*1c80*/  IMAD.MOV R25, RZ, RZ, -R17 ;  /* 0x000000ffff197224 */ /* 0x010fe400078e0a11 */
[----:B------:R-:W-:Y:S02]  /*1c90*/  IMAD R23, R23, R18, RZ ;  /* 0x0000001217177224 */ /* 0x000fe400078e02ff */
[----:B0-----:R-:W-:-:S04]  /*1ca0*/  IMAD.MOV.U32 R12, RZ, RZ, RZ ;  /* 0x000000ffff0c7224 */ /* 0x001fc800078e00ff */
[----:B------:R-:W-:Y:S01]  /*1cb0*/  IMAD.HI.U32 R14, R13, R23, R12 ;  /* 0x000000170d0e7227 */ /* 0x000fe200078e000c */
[----:B------:R-:W-:-:S03]  /*1cc0*/  IABS R23, R19 ;  /* 0x0000001300177213 */ /* 0x000fc60000000000 */
[----:B------:R-:W-:Y:S02]  /*1cd0*/  IMAD R13, R25, R0, RZ ;  /* 0x00000000190d7224 */ /* 0x000fe400078e02ff */
[----:B--2---:R-:W-:Y:S01]  /*1ce0*/  VIADD R12, R15, 0xffffffe ;  /* 0x0ffffffe0f0c7836 */ /* 0x004fe20000000000 */
[----:B------:R-:W-:Y:S01]  /*1cf0*/  IABS R15, R27 ;  /* 0x0000001b000f7213 */ /* 0x000fe20000000000 */
[----:B------:R-:W-:Y:S01]  /*1d00*/  IMAD.HI.U32 R16, R17, R13, R16 ;  /* 0x0000000d11107227 */ /* 0x000fe200078e0010 */
[----:B------:R-:W-:Y:S01]  /*1d10*/  IABS R17, R6 ;  /* 0x0000000600117213 */ /* 0x000fe20000000000 */
[----:B------:R-:W0:Y:S02]  /*1d20*/  F2I.FTZ.U32.TRUNC.NTZ R13, R12 ;  /* 0x0000000c000d7305 */ /* 0x000e24000021f000 */
[----:B------:R-:W-:Y:S02]  /*1d30*/  IMAD.MOV R23, RZ, RZ, -R23 ;  /* 0x000000ffff177224 */ /* 0x000fe400078e0a17 */
[----:B------:R-:W-:-:S04]  /*1d40*/  IMAD.HI.U32 R26, R26, R15, RZ ;  /* 0x0000000f1a1a7227 */ /* 0x000fc800078e00ff */
[----:B------:R-:W-:Y:S02]  /*1d50*/  IMAD.MOV R17, RZ, RZ, -R17 ;  /* 0x000000ffff117224 */ /* 0x000fe400078e0a11 */
[----:B------:R-:W-:-:S04]  /*1d60*/  IMAD.HI.U32 R24, R24, R15, RZ ;  /* 0x0000000f18187227 */ /* 0x000fc800078e00ff */
[----:B------:R-:W-:Y:S01]  /*1d70*/  IMAD R26, R26, R23, R15 ;  /* 0x000000171a1a7224 */ /* 0x000fe200078e020f */
[----:B------:R-:W-:Y:S01]  /*1d80*/  PRMT R23, R5, 0xbb32, RZ ;  /* 0x0000bb3205177816 */ /* 0x000fe200000000ff */
[----:B0-----:R-:W-:Y:S02]  /*1d90*/  IMAD.MOV R25, RZ, RZ, -R13 ;  /* 0x000000ffff197224 */ /* 0x001fe400078e0a0d */
[----:B------:R-:W-:Y:S01]  /*1da0*/  IMAD.MOV.U32 R12, RZ, RZ, RZ ;  /* 0x000000ffff0c7224 */ /* 0x000fe200078e00ff */
[----:B------:R-:W-:Y:S01]  /*1db0*/  ISETP.GT.U32.AND P2, PT, R3, R26, PT ;  /* 0x0000001a0300720c */ /* 0x000fe20003f44070 */
[----:B------:R-:W-:Y:S02]  /*1dc0*/  IMAD R25, R25, R10, RZ ;  /* 0x0000000a19197224 */ /* 0x000fe400078e02ff */
[----:B------:R-:W-:Y:S02]  /*1dd0*/  IMAD R17, R24, R17, R15 ;  /* 0x0000001118117224 */ /* 0x000fe400078e020f */
[----:B------:R-:W-:Y:S01]  /*1de0*/  IMAD.HI.U32 R24, R13, R25, R12 ;  /* 0x000000190d187227 */ /* 0x000fe200078e000c */
[----:B------:R-:W-:-:S02]  /*1df0*/  IABS R25, R23 ;  /* 0x0000001700197213 */ /* 0x000fc40000000000 */
[----:B------:R-:W-:Y:S01]  /*1e00*/  ISETP.GT.U32.AND P1, PT, R20, R17, PT ;  /* 0x000000111400720c */ /* 0x000fe20003f24070 */
[-C--:B------:R-:W-:Y:S01]  /*1e10*/  IMAD.HI.U32 R14, R14, R15.reuse, RZ ;  /* 0x0000000f0e0e7227 */ /* 0x080fe200078e00ff */
[----:B------:R-:W0:Y:S03]  /*1e20*/  I2F.RP R28, R25 ;  /* 0x00000019001c7306 */ /* 0x000e260000209400 */
[----:B------:R-:W-:Y:S02]  /*1e30*/  @!P2 IMAD.IADD R26, R26, 0x1, -R3 ;  /* 0x000000011a1aa824 */ /* 0x000fe400078e0a03 */
[----:B------:R-:W-:-:S03]  /*1e40*/  IMAD.HI.U32 R16, R16, R15, RZ ;  /* 0x0000000f10107227 */ /* 0x000fc600078e00ff */
[----:B------:R-:W-:Y:S01]  /*1e50*/  ISETP.GT.U32.AND P2, PT, R3, R26, PT ;  /* 0x0000001a0300720c */ /* 0x000fe20003f44070 */
[----:B------:R-:W-:-:S04]  /*1e60*/  IMAD.HI.U32 R24, R24, R15, RZ ;  /* 0x0000000f18187227 */ /* 0x000fc800078e00ff */
[----:B------:R-:W-:Y:S01]  /*1e70*/  @!P1 IMAD.IADD R17, R17, 0x1, -R20 ;  /* 0x0000000111119824 */ /* 0x000fe200078e0a14 */
[----:B0-----:R-:W0:Y:S04]  /*1e80*/  MUFU.RCP R28, R28 ;  /* 0x0000001c001c7308 */ /* 0x001e280000001000 */
[----:B------:R-:W-:-:S03]  /*1e90*/  ISETP.GT.U32.AND P1, PT, R20, R17, PT ;  /* 0x000000111400720c */ /* 0x000fc60003f24070 */
[----:B------:R-:W-:Y:S01]  /*1ea0*/  @!P2 IMAD.IADD R26, R26, 0x1, -R3 ;  /* 0x000000011a1aa824 */ /* 0x000fe200078e0a03 */
[----:B-----5:R-:W-:Y:S02]  /*1eb0*/  PRMT R3, R4, 0x9910, RZ ;  /* 0x0000991004037816 */ /* 0x020fe400000000ff */
[----:B------:R-:W-:Y:S01]  /*1ec0*/  ISETP.NE.AND P2, PT, R19, RZ, PT ;  /* 0x000000ff1300720c */ /* 0x000fe20003f45270 */
[----:B------:R-:W-:-:S06]  /*1ed0*/  @!P0 IMAD.MOV R26, RZ, RZ, -R26 ;  /* 0x000000ffff1a8224 */ /* 0x000fcc00078e0a1a */
[----:B------:R-:W-:Y:S01]  /*1ee0*/  @!P1 IMAD.IADD R17, R17, 0x1, -R20 ;  /* 0x0000000111119824 */ /* 0x000fe200078e0a14 */
[----:B------:R-:W-:Y:S01]  /*1ef0*/  ISETP.NE.AND P1, PT, R6, RZ, PT ;  /* 0x000000ff0600720c */ /* 0x000fe20003f25270 */
[----:B0-----:R-:W-:Y:S02]  /*1f00*/  VIADD R12, R28, 0xffffffe ;  /* 0x0ffffffe1c0c7836 */ /* 0x001fe40000000000 */
[----:B------:R-:W-:Y:S02]  /*1f10*/  @!P0 IMAD.MOV R17, RZ, RZ, -R17 ;  /* 0x000000ffff118224 */ /* 0x000fe400078e0a11 */
[----:B------:R0:W1:Y:S01]  /*1f20*/  F2I.FTZ.U32.TRUNC.NTZ R13, R12 ;  /* 0x0000000c000d7305 */ /* 0x000062000021f000 */
[----:B------:R-:W-:Y:S02]  /*1f30*/  @!P2 LOP3.LUT R26, RZ, R19, RZ, 0x33, !PT ;  /* 0x00000013ff1aa212 */ /* 0x000fe400078e33ff */
[----:B------:R-:W-:-:S05]  /*1f40*/  IABS R19, R21 ;  /* 0x0000001500137213 */ /* 0x000fca0000000000 */
[----:B------:R-:W-:Y:S01]  /*1f50*/  @!P1 LOP3.LUT R17, RZ, R6, RZ, 0x33, !PT ;  /* 0x00000006ff119212 */ /* 0x000fe200078e33ff */
[----:B0-----:R-:W-:Y:S02]  /*1f60*/  IMAD.MOV.U32 R12, RZ, RZ, RZ ;  /* 0x000000ffff0c7224 */ /* 0x001fe400078e00ff */
[--C-:B------:R-:W-:Y:S01]  /*1f70*/  IMAD.MOV R29, RZ, RZ, -R19.reuse ;  /* 0x000000ffff1d7224 */ /* 0x100fe200078e0a13 */
[----:B------:R-:W-:Y:S02]  /*1f80*/  PRMT R19, R7, 0x7632, R19 ;  /* 0x0000763207137816 */ /* 0x000fe40000000013 */
[----:B------:R-:W-:Y:S01]  /*1f90*/  ISETP.NE.AND P2, PT, R17, RZ, PT ;  /* 0x000000ff1100720c */ /* 0x000fe20003f45270 */
[----:B-1----:R-:W-:Y:S02]  /*1fa0*/  IMAD.MOV R28, RZ, RZ, -R13 ;  /* 0x000000ffff1c7224 */ /* 0x002fe400078e0a0d */
[----:B------:R-:W-:Y:S02]  /*1fb0*/  IMAD R29, R14, R29, R15 ;  /* 0x0000001d0e1d7224 */ /* 0x000fe400078e020f */
[----:B------:R-:W-:-:S03]  /*1fc0*/  IMAD R27, R28, R25, RZ ;  /* 0x000000191c1b7224 */ /* 0x000fc600078e02ff */
[----:B------:R-:W-:Y:S01]  /*1fd0*/  ISETP.GT.U32.AND P3, PT, R18, R29, PT ;  /* 0x0000001d1200720c */ /* 0x000fe20003f64070 */
[----:B------:R-:W-:Y:S01]  /*1fe0*/  IMAD.HI.U32 R20, R13, R27, R12 ;  /* 0x0000001b0d147227 */ /* 0x000fe200078e000c */
[----:B------:R-:W-:Y:S02]  /*1ff0*/  IABS R27, R3 ;  /* 0x00000003001b7213 */ /* 0x000fe40000000000 */
[----:B------:R-:W-:Y:S02]  /*2000*/  LOP3.LUT R12, R7, R17, RZ, 0x3c, !PT ;  /* 0x00000011070c7212 */ /* 0x000fe400078e3cff */
[----:B------:R-:W0:Y:S01]  /*2010*/  I2F.RP R13, R27 ;  /* 0x0000001b000d7306 */ /* 0x000e220000209400 */
[----:B------:R-:W-:Y:S01]  /*2020*/  IMAD.HI.U32 R20, R20, R15, RZ ;  /* 0x0000000f14147227 */ /* 0x000fe200078e00ff */
[----:B------:R-:W-:-:S04]  /*2030*/  PRMT R12, R12, 0x9910, RZ ;  /* 0x000099100c0c7816 */ /* 0x000fc800000000ff */
[----:B------:R-:W-:Y:S01]  /*2040*/  ISETP.GT.AND P1, PT, R12, -0x1, PT ;  /* 0xffffffff0c00780c */ /* 0x000fe20003f24270 */
[----:B------:R-:W-:-:S03]  /*2050*/  @!P3 IMAD.IADD R29, R29, 0x1, -R18 ;  /* 0x000000011d1db824 */ /* 0x000fc600078e0a12 */
[----:B------:R-:W-:Y:S01]  /*2060*/  SEL R7, R7, RZ, !P1 ;  /* 0x000000ff07077207 */ /* 0x000fe20004800000 */
[----:B0-----:R-:W0:Y:S02]  /*2070*/  MUFU.RCP R6, R13 ;  /* 0x0000000d00067308 */ /* 0x001e240000001000 */
[----:B0-----:R-:W-:Y:S01]  /*2080*/  VIADD R12, R6, 0xffffffe ;  /* 0x0ffffffe060c7836 */ /* 0x001fe20000000000 */
[----:B------:R-:W-:-:S05]  /*2090*/  LOP3.LUT R6, R19, R26, RZ, 0x3c, !PT ;  /* 0x0000001a13067212 */ /* 0x000fca00078e3cff */
[----:B------:R0:W1:Y:S01]  /*20a0*/  F2I.FTZ.U32.TRUNC.NTZ R13, R12 ;  /* 0x0000000c000d7305 */ /* 0x000062000021f000 */
[----:B------:R-:W-:Y:S02]  /*20b0*/  PRMT R14, R6, 0x9910, RZ ;  /* 0x00009910060e7816 */ /* 0x000fe400000000ff */
[----:B------:R-:W-:Y:S02]  /*20c0*/  SEL R6, R7, RZ, P2 ;  /* 0x000000ff07067207 */ /* 0x000fe40001000000 */
[----:B------:R-:W-:Y:S02]  /*20d0*/  ISETP.GT.U32.AND P2, PT, R18, R29, PT ;  /* 0x0000001d1200720c */ /* 0x000fe40003f44070 */
[----:B------:R-:W-:Y:S01]  /*20e0*/  ISETP.GT.AND P1, PT, R14, -0x1, PT ;  /* 0xffffffff0e00780c */ /* 0x000fe20003f24270 */
[----:B------:R-:W-:Y:S01]  /*20f0*/  IMAD.IADD R17, R17, 0x1, R6 ;  /* 0x0000000111117824 */ /* 0x000fe200078e0206 */
[----:B------:R-:W-:Y:S01]  /*2100*/  IABS R6, R2 ;  /* 0x0000000200067213 */ /* 0x000fe20000000000 */
[----:B0-----:R-:W-:Y:S01]  /*2110*/  IMAD.MOV.U32 R12, RZ, RZ, RZ ;  /* 0x000000ffff0c7224 */ /* 0x001fe200078e00ff */
[----:B------:R-:W-:-:S02]  /*2120*/  PRMT R14, R4, 0xbb32, RZ ;  /* 0x0000bb32040e7816 */ /* 0x000fc400000000ff */
[----:B------:R-:W-:Y:S01]  /*2130*/  SEL R19, R19, RZ, !P1 ;  /* 0x000000ff13137207 */ /* 0x000fe20004800000 */
[----:B------:R-:W-:Y:S01]  /*2140*/  IMAD.MOV R7, RZ, RZ, -R6 ;  /* 0x000000ffff077224 */ /* 0x000fe200078e0a06 */
[----:B------:R-:W-:Y:S01]  /*2150*/  ISETP.NE.AND P5, PT, R14, RZ, PT ;  /* 0x000000ff0e00720c */ /* 0x000fe20003fa5270 */
[----:B-1----:R-:W-:Y:S02]  /*2160*/  IMAD.MOV R6, RZ, RZ, -R13 ;  /* 0x000000ffff067224 */ /* 0x002fe400078e0a0d */
[----:B------:R-:W-:Y:S01]  /*2170*/  IMAD R7, R16, R7, R15 ;  /* 0x0000000710077224 */ /* 0x000fe200078e020f */
[----:B------:R-:W-:Y:S01]  /*2180*/  IABS R16, R14 ;  /* 0x0000000e00107213 */ /* 0x000fe20000000000 */
[----:B------:R-:W-:Y:S02]  /*2190*/  @!P2 IMAD.IADD R29, R29, 0x1, -R18 ;  /* 0x000000011d1da824 */ /* 0x000fe400078e0a12 */
[----:B------:R-:W-:Y:S01]  /*21a0*/  IMAD R6, R6, R27, RZ ;  /* 0x0000001b06067224 */ /* 0x000fe200078e02ff */
[----:B------:R-:W-:Y:S01]  /*21b0*/  ISETP.GT.U32.AND P2, PT, R0, R7, PT ;  /* 0x000000070000720c */ /* 0x000fe20003f44070 */
[----:B------:R-:W-:-:S02]  /*21c0*/  @!P0 IMAD.MOV R29, RZ, RZ, -R29 ;  /* 0x000000ffff1d8224 */ /* 0x000fc400078e0a1d */
[----:B------:R-:W-:Y:S02]  /*21d0*/  IMAD.HI.U32 R18, R13, R6, R12 ;  /* 0x000000060d127227 */ /* 0x000fe400078e000c */
[----:B------:R-:W0:Y:S01]  /*21e0*/  I2F.RP R6, R16 ;  /* 0x0000001000067306 */ /* 0x000e220000209400 */
[----:B------:R-:W1:Y:S03]  /*21f0*/  LDC.64 R12, c[0x0][0x388] ;  /* 0x0000e200ff0c7b82 */ /* 0x000e660000000a00 */
[----:B------:R-:W-:-:S04]  /*2200*/  IMAD.HI.U32 R18, R18, R15, RZ ;  /* 0x0000000f12127227 */ /* 0x000fc800078e00ff */
[----:B------:R-:W-:Y:S01]  /*2210*/  @!P2 IMAD.IADD R7, R7, 0x1, -R0 ;  /* 0x000000010707a824 */ /* 0x000fe200078e0a00 */
[----:B------:R-:W-:-:S04]  /*2220*/  ISETP.NE.AND P2, PT, R21, RZ, PT ;  /* 0x000000ff1500720c */ /* 0x000fc80003f45270 */
[----:B------:R-:W-:Y:S01]  /*2230*/  ISETP.GT.U32.AND P3, PT, R0, R7, PT ;  /* 0x000000070000720c */ /* 0x000fe20003f64070 */
[----:B0-----:R-:W0:Y:S08]  /*2240*/  MUFU.RCP R6, R6 ;  /* 0x0000000600067308 */ /* 0x001e300000001000 */
[----:B------:R-:W-:Y:S02]  /*2250*/  @!P2 LOP3.LUT R29, RZ, R21, RZ, 0x33, !PT ;  /* 0x00000015ff1da212 */ /* 0x000fe400078e33ff */
[----:B------:R-:W-:Y:S01]  /*2260*/  ISETP.NE.AND P2, PT, R26, RZ, PT ;  /* 0x000000ff1a00720c */ /* 0x000fe20003f45270 */
[----:B-1----:R-:W-:-:S03]  /*2270*/  IMAD.WIDE.U32 R12, R22, 0x2, R12 ;  /* 0x00000002160c7825 */ /* 0x002fc600078e000c */
[----:B------:R-:W-:Y:S01]  /*2280*/  SEL R19, R19, RZ, P2 ;  /* 0x000000ff13137207 */ /* 0x000fe20001000000 */
[----:B------:R-:W-:Y:S01]  /*2290*/  @!P3 IMAD.IADD R7, R7, 0x1, -R0 ;  /* 0x000000010707b824 */ /* 0x000fe200078e0a00 */
[----:B------:R-:W-:Y:S01]  /*22a0*/  ISETP.NE.AND P3, PT, R2, RZ, PT ;  /* 0x000000ff0200720c */ /* 0x000fe20003f65270 */
[----:B------:R-:W-:Y:S01]  /*22b0*/  IMAD.WIDE.U32 R12, R8, 0x4, R12 ;  /* 0x00000004080c7825 */ /* 0x000fe200078e000c */
[----:B------:R-:W-:-:S03]  /*22c0*/  ISETP.NE.AND P2, PT, R29, RZ, PT ;  /* 0x000000ff1d00720c */ /* 0x000fc60003f45270 */
[----:B------:R-:W-:Y:S01]  /*22d0*/  IMAD.MOV.U32 R0, RZ, RZ, R7 ;  /* 0x000000ffff007224 */ /* 0x000fe200078e0007 */
[----:B------:R-:W-:Y:S01]  /*22e0*/  LOP3.LUT R7, R11, R29, RZ, 0x3c, !PT ;  /* 0x0000001d0b077212 */ /* 0x000fe200078e3cff */
[----:B0-----:R-:W-:Y:S02]  /*22f0*/  VIADD R6, R6, 0xffffffe ;  /* 0x0ffffffe06067836 */ /* 0x001fe40000000000 */
[----:B------:R-:W-:Y:S01]  /*2300*/  @!P0 IMAD.MOV R0, RZ, RZ, -R0 ;  /* 0x000000ffff008224 */ /* 0x000fe200078e0a00 */
[----:B------:R-:W-:Y:S01]  /*2310*/  PRMT R7, R7, 0x9910, RZ ;  /* 0x0000991007077816 */ /* 0x000fe200000000ff */
[--C-:B------:R-:W-:Y:S01]  /*2320*/  IMAD.IADD R26, R26, 0x1, R19.reuse ;  /* 0x000000011a1a7824 */ /* 0x100fe200078e0213 */
[----:B------:R-:W-:Y:S02]  /*2330*/  PRMT R19, R11, 0x7632, R19 ;  /* 0x000076320b137816 */ /* 0x000fe40000000013 */
[----:B------:R-:W-:Y:S01]  /*2340*/  @!P3 LOP3.LUT R0, RZ, R2, RZ, 0x33, !PT ;  /* 0x00000002ff00b212 */ /* 0x000fe200078e33ff */
[----:B------:R-:W-:Y:S01]  /*2350*/  IMAD.MOV.U32 R2, RZ, RZ, R7 ;  /* 0x000000ffff027224 */ /* 0x000fe200078e0007 */
[----:B------:R-:W-:Y:S01]  /*2360*/  PRMT R17, R17, 0x5410, R26 ;  /* 0x0000541011117816 */ /* 0x000fe2000000001a */
[----:B------:R0:W1:Y:S03]  /*2370*/  F2I.FTZ.U32.TRUNC.NTZ R7, R6 ;  /* 0x0000000600077305 */ /* 0x000066000021f000 */
[----:B------:R-:W-:Y:S01]  /*2380*/  ISETP.GT.AND P1, PT, R2, -0x1, PT ;  /* 0xffffffff0200780c */ /* 0x000fe20003f24270 */
[----:B------:R-:W-:Y:S01]  /*2390*/  STG.E desc[UR4][R12.64], R17 ;  /* 0x000000110c007986 */ /* 0x000fe2000c101904 */
[----:B------:R-:W-:-:S02]  /*23a0*/  LOP3.LUT R2, R19, R0, RZ, 0x3c, !PT ;  /* 0x0000000013027212 */ /* 0x000fc400078e3cff */
[----:B------:R-:W-:Y:S02]  /*23b0*/  SEL R11, R11, RZ, !P1 ;  /* 0x000000ff0b0b7207 */ /* 0x000fe40004800000 */
[----:B------:R-:W-:Y:S01]  /*23c0*/  PRMT R21, R2, 0x9910, RZ ;  /* 0x0000991002157816 */ /* 0x000fe200000000ff */
[----:B0-----:R-:W-:Y:S01]  /*23d0*/  IMAD.MOV.U32 R6, RZ, RZ, RZ ;  /* 0x000000ffff067224 */ /* 0x001fe200078e00ff */
[----:B------:R-:W-:Y:S02]  /*23e0*/  SEL R2, R11, RZ, P2 ;  /* 0x000000ff0b027207 */ /* 0x000fe40001000000 */
[----:B------:R-:W-:Y:S01]  /*23f0*/  ISETP.GT.AND P1, PT, R21, -0x1, PT ;  /* 0xffffffff1500780c */ /* 0x000fe20003f24270 */
[----:B-1----:R-:W-:Y:S01]  /*2400*/  IMAD.MOV R11, RZ, RZ, -R7 ;  /* 0x000000ffff0b7224 */ /* 0x002fe200078e0a07 */
[----:B------:R-:W-:Y:S01]  /*2410*/  ISETP.NE.AND P2, PT, R0, RZ, PT ;  /* 0x000000ff0000720c */ /* 0x000fe20003f45270 */
[----:B------:R-:W-:Y:S01]  /*2420*/  IMAD.IADD R29, R29, 0x1, R2 ;  /* 0x000000011d1d7824 */ /* 0x000fe200078e0202 */
[----:B------:R-:W-:Y:S01]  /*2430*/  IABS R2, R9 ;  /* 0x0000000900027213 */ /* 0x000fe20000000000 */
[----:B------:R-:W-:Y:S01]  /*2440*/  IMAD R11, R11, R16, RZ ;  /* 0x000000100b0b7224 */ /* 0x000fe200078e02ff */
[----:B------:R-:W-:-:S03]  /*2450*/  SEL R19, R19, RZ, !P1 ;  /* 0x000000ff13137207 */ /* 0x000fc60004800000 */
[----:B------:R-:W-:Y:S01]  /*2460*/  IMAD.HI.U32 R6, R7, R11, R6 ;  /* 0x0000000b07067227 */ /* 0x000fe200078e0006 */
[----:B------:R-:W-:Y:S02]  /*2470*/  IABS R7, R23 ;  /* 0x0000001700077213 */ /* 0x000fe40000000000 */
[----:B------:R-:W-:Y:S01]  /*2480*/  IABS R11, R14 ;  /* 0x0000000e000b7213 */ /* 0x000fe20000000000 */
[----:B------:R-:W-:Y:S01]  /*2490*/  IMAD.MOV R2, RZ, RZ, -R2 ;  /* 0x000000ffff027224 */ /* 0x000fe200078e0a02 */
[----:B------:R-:W-:Y:S01]  /*24a0*/  SEL R19, R19, RZ, P2 ;  /* 0x000000ff13137207 */ /* 0x000fe20001000000 */
[----:B------:R-:W-:Y:S02]  /*24b0*/  IMAD.MOV R7, RZ, RZ, -R7 ;  /* 0x000000ffff077224 */ /* 0x000fe400078e0a07 */
[--C-:B------:R-:W-:Y:S02]  /*24c0*/  IMAD R2, R24, R2, R15.reuse ;  /* 0x0000000218027224 */ /* 0x100fe400078e020f */
[----:B------:R-:W-:Y:S01]  /*24d0*/  IMAD R20, R20, R7, R15 ;  /* 0x0000000714147224 */ /* 0x000fe200078e020f */
[----:B------:R-:W-:Y:S01]  /*24e0*/  IABS R7, R3 ;  /* 0x0000000300077213 */ /* 0x000fe20000000000 */
[----:B------:R-:W-:Y:S01]  /*24f0*/  IMAD.MOV R11, RZ, RZ, -R11 ;  /* 0x000000ffff0b7224 */ /* 0x000fe200078e0a0b */
[----:B------:R-:W-:Y:S01]  /*2500*/  ISETP.GT.U32.AND P2, PT, R10, R2, PT ;  /* 0x000000020a00720c */ /* 0x000fe20003f44070 */
[----:B------:R-:W-:Y:S01]  /*2510*/  IMAD.HI.U32 R6, R6, R15, RZ ;  /* 0x0000000f06067227 */ /* 0x000fe200078e00ff */
[----:B------:R-:W-:-:S03]  /*2520*/  ISETP.GT.U32.AND P3, PT, R25, R20, PT ;  /* 0x000000141900720c */ /* 0x000fc60003f64070 */
[----:B------:R-:W-:Y:S02]  /*2530*/  IMAD.MOV R7, RZ, RZ, -R7 ;  /* 0x000000ffff077224 */ /* 0x000fe400078e0a07 */
[--C-:B------:R-:W-:Y:S01]  /*2540*/  IMAD.IADD R0, R0, 0x1, R19.reuse ;  /* 0x0000000100007824 */ /* 0x100fe200078e0213 */
[----:B------:R-:W-:Y:S01]  /*2550*/  PRMT R19, R5, 0x7632, R19 ;  /* 0x0000763205137816 */ /* 0x000fe20000000013 */
[--C-:B------:R-:W-:Y:S02]  /*2560*/  IMAD R7, R18, R7, R15.reuse ;  /* 0x0000000712077224 */ /* 0x100fe400078e020f */
[----:B------:R-:W-:Y:S01]  /*2570*/  IMAD R15, R6, R11, R15 ;  /* 0x0000000b060f7224 */ /* 0x000fe200078e020f */
[----:B------:R-:W-:Y:S01]  /*2580*/  PRMT R29, R29, 0x5410, R0 ;  /* 0x000054101d1d7816 */ /* 0x000fe20000000000 */
[----:B------:R-:W-:Y:S01]  /*2590*/  @!P2 IMAD.IADD R2, R2, 0x1, -R10 ;  /* 0x000000010202a824 */ /* 0x000fe200078e0a0a */
[----:B------:R-:W-:Y:S01]  /*25a0*/  ISETP.GT.U32.AND P4, PT, R27, R7, PT ;  /* 0x000000071b00720c */ /* 0x000fe20003f84070 */
[----:B------:R-:W-:Y:S01]  /*25b0*/  @!P3 IMAD.IADD R20, R20, 0x1, -R25 ;  /* 0x000000011414b824 */ /* 0x000fe200078e0a19 */
[----:B------:R-:W-:Y:S01]  /*25c0*/  ISETP.GT.U32.AND P1, PT, R16, R15, PT ;  /* 0x0000000f1000720c */ /* 0x000fe20003f24070 */
[----:B------:R-:W-:Y:S01]  /*25d0*/  STG.E desc[UR4][R12.64+0x200], R29 ;  /* 0x0002001d0c007986 */ /* 0x000fe2000c101904 */
[----:B------:R-:W-:-:S02]  /*25e0*/  ISETP.GT.U32.AND P2, PT, R10, R2, PT ;  /* 0x000000020a00720c */ /* 0x000fc40003f44070 */
[----:B------:R-:W-:-:S07]  /*25f0*/  ISETP.GT.U32.AND P3, PT, R25, R20, PT ;  /* 0x000000141900720c */ /* 0x000fce0003f64070 */
[----:B------:R-:W-:Y:S02]  /*2600*/  @!P4 IMAD.IADD R7, R7, 0x1, -R27 ;  /* 0x000000010707c824 */ /* 0x000fe400078e0a1b */
[----:B------:R-:W-:Y:S02]  /*2610*/  @!P1 IMAD.IADD R15, R15, 0x1, -R16 ;  /* 0x000000010f0f9824 */ /* 0x000fe400078e0a10 */
[----:B------:R-:W-:Y:S01]  /*2620*/  @!P2 IMAD.IADD R2, R2, 0x1, -R10 ;  /* 0x000000010202a824 */ /* 0x000fe200078e0a0a */
[----:B------:R-:W-:Y:S01]  /*2630*/  ISETP.GT.U32.AND P4, PT, R27, R7, PT ;  /* 0x000000071b00720c */ /* 0x000fe20003f84070 */
[----:B------:R-:W-:Y:S01]  /*2640*/  @!P3 IMAD.IADD R20, R20, 0x1, -R25 ;  /* 0x000000011414b824 */ /* 0x000fe200078e0a19 */
[----:B------:R-:W-:Y:S01]  /*2650*/  ISETP.GT.U32.AND P1, PT, R16, R15, PT ;  /* 0x0000000f1000720c */ /* 0x000fe20003f24070 */
[----:B------:R-:W-:Y:S01]  /*2660*/  @!P0 IMAD.MOV R2, RZ, RZ, -R2 ;  /* 0x000000ffff028224 */ /* 0x000fe200078e0a02 */
[----:B------:R-:W-:Y:S01]  /*2670*/  ISETP.NE.AND P2, PT, R9, RZ, PT ;  /* 0x000000ff0900720c */ /* 0x000fe20003f45270 */
[----:B------:R-:W-:Y:S01]  /*2680*/  IMAD.MOV.U32 R6, RZ, RZ, R20 ;  /* 0x000000ffff067224 */ /* 0x000fe200078e0014 */
[----:B------:R-:W-:-:S03]  /*2690*/  ISETP.NE.AND P3, PT, R23, RZ, PT ;  /* 0x000000ff1700720c */ /* 0x000fc60003f65270 */
[----:B------:R-:W-:-:S04]  /*26a0*/  @!P0 IMAD.MOV R6, RZ, RZ, -R6 ;  /* 0x000000ffff068224 */ /* 0x000fc800078e0a06 */
[----:B------:R-:W-:Y:S01]  /*26b0*/  @!P4 IMAD.IADD R7, R7, 0x1, -R27 ;  /* 0x000000010707c824 */ /* 0x000fe200078e0a1b */
[----:B------:R-:W-:Y:S01]  /*26c0*/  ISETP.NE.AND P4, PT, R3, RZ, PT ;  /* 0x000000ff0300720c */ /* 0x000fe20003f85270 */
[----:B------:R-:W-:Y:S02]  /*26d0*/  @!P1 IMAD.IADD R15, R15, 0x1, -R16 ;  /* 0x000000010f0f9824 */ /* 0x000fe400078e0a10 */
[----:B------:R-:W-:Y:S01]  /*26e0*/  @!P0 IMAD.MOV R7, RZ, RZ, -R7 ;  /* 0x000000ffff078224 */ /* 0x000fe200078e0a07 */
[----:B------:R-:W-:Y:S01]  /*26f0*/  @!P2 LOP3.LUT R2, RZ, R9, RZ, 0x33, !PT ;  /* 0x00000009ff02a212 */ /* 0x000fe200078e33ff */
[----:B------:R-:W-:Y:S01]  /*2700*/  IMAD.MOV.U32 R10, RZ, RZ, R15 ;  /* 0x000000ffff0a7224 */ /* 0x000fe200078e000f */
[----:B------:R-:W-:Y:S02]  /*2710*/  @!P3 LOP3.LUT R6, RZ, R23, RZ, 0x33, !PT ;  /* 0x00000017ff06b212 */ /* 0x000fe400078e33ff */
[----:B------:R-:W-:Y:S01]  /*2720*/  LOP3.LUT R9, R5, R2, RZ, 0x3c, !PT ;  /* 0x0000000205097212 */ /* 0x000fe200078e3cff */
[----:B------:R-:W-:Y:S01]  /*2730*/  @!P0 IMAD.MOV R10, RZ, RZ, -R10 ;  /* 0x000000ffff0a8224 */ /* 0x000fe200078e0a0a */
[----:B------:R-:W-:-:S02]  /*2740*/  @!P5 LOP3.LUT R10, RZ, R14, RZ, 0x33, !PT ;  /* 0x0000000eff0ad212 */ /* 0x000fc400078e33ff */
[----:B------:R-:W-:Y:S02]  /*2750*/  LOP3.LUT R11, R19, R6, RZ, 0x3c, !PT ;  /* 0x00000006130b7212 */ /* 0x000fe400078e3cff */
[----:B------:R-:W-:Y:S02]  /*2760*/  @!P4 LOP3.LUT R7, RZ, R3, RZ, 0x33, !PT ;  /* 0x00000003ff07c212 */ /* 0x000fe400078e33ff */
[C---:B------:R-:W-:Y:S02]  /*2770*/  PRMT R3, R4.reuse, 0x7632, R3 ;  /* 0x0000763204037816 */ /* 0x040fe40000000003 */
[----:B------:R-:W-:Y:S02]  /*2780*/  LOP3.LUT R14, R4, R7, RZ, 0x3c, !PT ;  /* 0x00000007040e7212 */ /* 0x000fe400078e3cff */
[----:B------:R-:W-:Y:S02]  /*2790*/  LOP3.LUT R15, R3, R10, RZ, 0x3c, !PT ;  /* 0x0000000a030f7212 */ /* 0x000fe400078e3cff */
[----:B------:R-:W-:-:S02]  /*27a0*/  PRMT R9, R9, 0x9910, RZ ;  /* 0x0000991009097816 */ /* 0x000fc400000000ff */
[----:B------:R-:W-:Y:S02]  /*27b0*/  PRMT R11, R11, 0x9910, RZ ;  /* 0x000099100b0b7816 */ /* 0x000fe400000000ff */
[----:B------:R-:W-:Y:S02]  /*27c0*/  PRMT R14, R14, 0x9910, RZ ;  /* 0x000099100e0e7816 */ /* 0x000fe400000000ff */
[----:B------:R-:W-:Y:S02]  /*27d0*/  PRMT R15, R15, 0x9910, RZ ;  /* 0x000099100f0f7816 */ /* 0x000fe400000000ff */
[----:B------:R-:W-:Y:S02]  /*27e0*/  ISETP.GT.AND P6, PT, R9, -0x1, PT ;  /* 0xffffffff0900780c */ /* 0x000fe40003fc4270 */
[----:B------:R-:W-:Y:S02]  /*27f0*/  ISETP.GT.AND P5, PT, R11, -0x1, PT ;  /* 0xffffffff0b00780c */ /* 0x000fe40003fa4270 */
[----:B------:R-:W-:-:S02]  /*2800*/  ISETP.GT.AND P4, PT, R14, -0x1, PT ;  /* 0xffffffff0e00780c */ /* 0x000fc40003f84270 */
[----:B------:R-:W-:Y:S02]  /*2810*/  ISETP.GT.AND P3, PT, R15, -0x1, PT ;  /* 0xffffffff0f00780c */ /* 0x000fe40003f64270 */
[----:B------:R-:W-:Y:S02]  /*2820*/  SEL R5, R5, RZ, !P6 ;  /* 0x000000ff05057207 */ /* 0x000fe40007000000 */
[----:B------:R-:W-:Y:S02]  /*2830*/  ISETP.NE.AND P2, PT, R2, RZ, PT ;  /* 0x000000ff0200720c */ /* 0x000fe40003f45270 */
[----:B------:R-:W-:Y:S02]  /*2840*/  ISETP.NE.AND P1, PT, R6, RZ, PT ;  /* 0x000000ff0600720c */ /* 0x000fe40003f25270 */
[----:B------:R-:W-:Y:S02]  /*2850*/  ISETP.NE.AND P0, PT, R7, RZ, PT ;  /* 0x000000ff0700720c */ /* 0x000fe40003f05270 */
[----:B------:R-:W-:-:S02]  /*2860*/  ISETP.NE.AND P6, PT, R10, RZ, PT ;  /* 0x000000ff0a00720c */ /* 0x000fc40003fc5270 */
[----:B------:R-:W-:Y:S02]  /*2870*/  SEL R9, R19, RZ, !P5 ;  /* 0x000000ff13097207 */ /* 0x000fe40006800000 */
[----:B------:R-:W-:Y:S02]  /*2880*/  SEL R4, R4, RZ, !P4 ;  /* 0x000000ff04047207 */ /* 0x000fe40006000000 */
        /* <DEDUP_REMOVED lines=14> */
.L_x_44742:
        /* <DEDUP_REMOVED lines=9> */
.L_x_55069:


//--------------------- .text._ZN2at6native29vectorized_elementwise_kernelILi4ENS0_13AUnaryFunctorIsssZZZNS0_21remainder_kernel_cudaERNS_18TensorIteratorBaseEENKUlvE_clEvENKUlvE3_clEvEUlssE_EESt5arrayIPcLm2EEEEviT0_T1_ --------------------------
	.section	.text._ZN2at6native29vectorized_elementwise_kernelILi4ENS0_13AUnaryFunctorIsssZZZNS0_21remainder_kernel_cudaERNS_18TensorIteratorBaseEENKUlvE_clEvENKUlvE3_clEvEUlssE_EESt5arrayIPcLm2EEEEviT0_T1_,"ax",@progbits
	.align	128
        .global         _ZN2at6native29vectorized_elementwise_kernelILi4ENS0_13AUnaryFunctorIsssZZZNS0_21remainder_kernel_cudaERNS_18TensorIteratorBaseEENKUlvE_clEvENKUlvE3_clEvEUlssE_EESt5arrayIPcLm2EEEEviT0_T1_
        .type           _ZN2at6native29vectorized_elementwise_kernelILi4ENS0_13AUnaryFunctorIsssZZZNS0_21remainder_kernel_cudaERNS_18TensorIteratorBaseEENKUlvE_clEvENKUlvE3_clEvEUlssE_EESt5arrayIPcLm2EEEEviT0_T1_,@function
        .size           _ZN2at6native29vectorized_elementwise_kernelILi4ENS0_13AUnaryFunctorIsssZZZNS0_21remainder_kernel_cudaERNS_18TensorIteratorBaseEENKUlvE_clEvENKUlvE3_clEvEUlssE_EESt5arrayIPcLm2EEEEviT0_T1_,(.L_x_55070 - _ZN2at6native29vectorized_elementwise_kernelILi4ENS0_13AUnaryFunctorIsssZZZNS0_21remainder_kernel_cudaERNS_18TensorIteratorBaseEENKUlvE_clEvENKUlvE3_clEvEUlssE_EESt5arrayIPcLm2EEEEviT0_T1_)
        .other          _ZN2at6native29vectorized_elementwise_kernelILi4ENS0_13AUnaryFunctorIsssZZZNS0_21remainder_kernel_cudaERNS_18TensorIteratorBaseEENKUlvE_clEvENKUlvE3_clEvEUlssE_EESt5arrayIPcLm2EEEEviT0_T1_,@"STO_CUDA_ENTRY STV_DEFAULT"
_ZN2at6native29vectorized_elementwise_kernelILi4ENS0_13AUnaryFunctorIsssZZZNS0_21remainder_kernel_cudaERNS_18TensorIteratorBaseEENKUlvE_clEvENKUlvE3_clEvEUlssE_EESt5arrayIPcLm2EEEEviT0_T1_:
.text._ZN2at6native29vectorized_elementwise_kernelILi4ENS0_13AUnaryFunctorIsssZZZNS0_21remainder_kernel_cudaERNS_18TensorIteratorBaseEENKUlvE_clEvENKUlvE3_clEvEUlssE_EESt5arrayIPcLm2EEEEviT0_T1_:
        /* <DEDUP_REMOVED lines=23> */
[----:B------:R0:W5:Y:S11]  /*0170*/  @!P6 LDG.E.U16 R2, desc[UR4][R26.64] ;  /* 0x000000041a02e981 */ /* 0x000176000c1e1500 */
[----:B------:R-:W-:Y:S01]  /*0180*/  @!P4 IMAD.IADD R29, R5, 0x1, R3 ;  /* 0x00000001051dc824 */ /* 0x000fe200078e0203 */
[----:B------:R-:W2:Y:S01]  /*0190*/  @!P4 LDC.64 R6, c[0x0][0x390] ;  /* 0x0000e400ff06cb82 */ /* 0x000ea20000000a00 */
[----:B------:R-:W-:-:S05]  /*01a0*/  @!P4 VIADD R3, R3, 0x80 ;  /* 0x000000800303c836 */ /* 0x000fca0000000000 */
[----:B------:R-:W-:-:S13]  /*01b0*/  ISETP.GE.U32.AND P3, PT, R3, R0, PT ;  /* 0x000000000300720c */ /* 0x000fda0003f66070 */
[----:B------:R-:W-:Y:S01]  /*01c0*/  @!P3 IMAD.IADD R19, R5, 0x1, R3 ;  /* 0x000000010513b824 */ /* 0x000fe200078e0203 */
[----:B------:R-:W0:Y:S01]  /*01d0*/  @!P3 LDC.64 R8, c[0x0][0x390] ;  /* 0x0000e400ff08bb82 */ /* 0x000e220000000a00 */
[----:B------:R-:W-:-:S05]  /*01e0*/  @!P3 VIADD R3, R3, 0x80 ;  /* 0x000000800303b836 */ /* 0x000fca0000000000 */
[----:B------:R-:W-:-:S13]  /*01f0*/  ISETP.GE.U32.AND P2, PT, R3, R0, PT ;  /* 0x000000000300720c */ /* 0x000fda0003f46070 */
[----:B------:R-:W-:Y:S01]  /*0200*/  @!P2 IMAD.IADD R21, R5, 0x1, R3 ;  /* 0x000000010515a824 */ /* 0x000fe200078e0203 */
[----:B------:R-:W3:Y:S01]  /*0210*/  @!P2 LDC.64 R12, c[0x0][0x390] ;  /* 0x0000e400ff0cab82 */ /* 0x000ee20000000a00 */
[----:B------:R-:W-:-:S05]  /*0220*/  @!P2 VIADD R3, R3, 0x80 ;  /* 0x000000800303a836 */ /* 0x000fca0000000000 */
[----:B------:R-:W-:-:S13]  /*0230*/  ISETP.GE.U32.AND P1, PT, R3, R0, PT ;  /* 0x000000000300720c */ /* 0x000fda0003f26070 */
[----:B------:R-:W-:Y:S02]  /*0240*/  @!P1 IMAD.IADD R23, R5, 0x1, R3 ;  /* 0x0000000105179824 */ /* 0x000fe400078e0203 */
[----:B------:R-:W-:-:S05]  /*0250*/  @!P1 VIADD R3, R3, 0x80 ;  /* 0x0000008003039836 */ /* 0x000fca0000000000 */
[----:B------:R-:W-:Y:S01]  /*0260*/  ISETP.GE.U32.AND P6, PT, R3, R0, PT ;  /* 0x000000000300720c */ /* 0x000fe20003fc6070 */
[----:B-1----:R-:W-:-:S12]  /*0270*/  @!P5 IMAD.WIDE.U32 R24, R25, 0x2, R10 ;  /* 0x000000021918d825 */ /* 0x002fd800078e000a */
[----:B------:R-:W1:Y:S01]  /*0280*/  @!P6 LDC.64 R10, c[0x0][0x390] ;  /* 0x0000e400ff0aeb82 */ /* 0x000e620000000a00 */
[----:B------:R-:W-:Y:S02]  /*0290*/  @!P6 IMAD.IADD R3, R5, 0x1, R3 ;  /* 0x000000010503e824 */ /* 0x000fe400078e0203 */
[----:B0-----:R-:W-:Y:S01]  /*02a0*/  @!P3 IMAD.WIDE.U32 R26, R19, 0x2, R8 ;  /* 0x00000002131ab825 */ /* 0x001fe200078e0008 */
[----:B------:R-:W-:Y:S02]  /*02b0*/  PRMT R17, RZ, 0x7610, R17 ;  /* 0x00007610ff117816 */ /* 0x000fe40000000011 */
[----:B------:R-:W-:Y:S01]  /*02c0*/  PRMT R15, RZ, 0x7610, R15 ;  /* 0x00007610ff0f7816 */ /* 0x000fe2000000000f */
[----:B---3--:R-:W-:Y:S01]  /*02d0*/  @!P2 IMAD.WIDE.U32 R18, R21, 0x2, R12 ;  /* 0x000000021512a825 */ /* 0x008fe200078e000c */
[----:B------:R-:W-:Y:S02]  /*02e0*/  PRMT R8, RZ, 0x7610, R8 ;  /* 0x00007610ff087816 */ /* 0x000fe40000000008 */
[----:B------:R-:W-:Y:S01]  /*02f0*/  PRMT R16, RZ, 0x7610, R16 ;  /* 0x00007610ff107816 */ /* 0x000fe20000000010 */
[----:B--2---:R-:W-:Y:S01]  /*0300*/  @!P4 IMAD.WIDE.U32 R28, R29, 0x2, R6 ;  /* 0x000000021d1cc825 */ /* 0x004fe200078e0006 */
[----:B------:R-:W-:Y:S01]  /*0310*/  PRMT R12, RZ, 0x7610, R12 ;  /* 0x00007610ff0c7816 */ /* 0x000fe2000000000c */
[----:B------:R0:W5:Y:S01]  /*0320*/  @!P5 LDG.E.U16 R17, desc[UR4][R24.64] ;  /* 0x000000041811d981 */ /* 0x000162000c1e1500 */
[----:B------:R-:W2:Y:S03]  /*0330*/  @!P1 LDC.64 R6, c[0x0][0x390] ;  /* 0x0000e400ff069b82 */ /* 0x000ea60000000a00 */
[----:B------:R0:W5:Y:S04]  /*0340*/  @!P4 LDG.E.U16 R15, desc[UR4][R28.64] ;  /* 0x000000041c0fc981 */ /* 0x000168000c1e1500 */
[----:B------:R0:W5:Y:S01]  /*0350*/  @!P3 LDG.E.U16 R8, desc[UR4][R26.64] ;  /* 0x000000041a08b981 */ /* 0x000162000c1e1500 */
[----:B-1----:R-:W-:-:S03]  /*0360*/  @!P6 IMAD.WIDE.U32 R20, R3, 0x2, R10 ;  /* 0x000000020314e825 */ /* 0x002fc600078e000a */
[----:B------:R0:W5:Y:S01]  /*0370*/  @!P2 LDG.E.U16 R16, desc[UR4][R18.64] ;  /* 0x000000041210a981 */ /* 0x000162000c1e1500 */
[----:B------:R-:W1:Y:S03]  /*0380*/  @!P0 LDC.64 R10, c[0x0][0x390] ;  /* 0x0000e400ff0a8b82 */ /* 0x000e660000000a00 */
[----:B------:R0:W5:Y:S01]  /*0390*/  @!P6 LDG.E.U16 R12, desc[UR4][R20.64] ;  /* 0x00000004140ce981 */ /* 0x000162000c1e1500 */
[----:B------:R-:W-:-:S04]  /*03a0*/  @!P0 IMAD.IADD R3, R5, 0x1, R4 ;  /* 0x0000000105038824 */ /* 0x000fc800078e0204 */
[----:B------:R-:W3:Y:S01]  /*03b0*/  LDC.U16 R13, c[0x0][0x386] ;  /* 0x0000e180ff0d7b82 */ /* 0x000ee20000000400 */
[----:B-1----:R-:W-:Y:S01]  /*03c0*/  @!P0 IMAD.WIDE.U32 R10, R3, 0x2, R10 ;  /* 0x00000002030a8825 */ /* 0x002fe200078e000a */
[----:B------:R-:W-:-:S06]  /*03d0*/  PRMT R3, RZ, 0x7610, R3 ;  /* 0x00007610ff037816 */ /* 0x000fcc0000000003 */
[----:B------:R0:W5:Y:S01]  /*03e0*/  @!P0 LDG.E.U16 R3, desc[UR4][R10.64] ;  /* 0x000000040a038981 */ /* 0x000162000c1e1500 */
[CC--:B------:R-:W-:Y:S01]  /*03f0*/  ISETP.GE.U32.AND P0, PT, R4.reuse, R0.reuse, PT ;  /* 0x000000000400720c */ /* 0x0c0fe20003f06070 */
[----:B--2---:R-:W-:Y:S01]  /*0400*/  @!P1 IMAD.WIDE.U32 R6, R23, 0x2, R6 ;  /* 0x0000000217069825 */ /* 0x004fe200078e0006 */
[----:B------:R-:W-:Y:S01]  /*0410*/  PRMT R14, RZ, 0x7610, R14 ;  /* 0x00007610ff0e7816 */ /* 0x000fe2000000000e */
[----:B------:R-:W-:Y:S02]  /*0420*/  BSSY.RECONVERGENT B0, `(.L_x_44744) ;  /* 0x0000024000007945 */ /* 0x000fe40003800200 */
[----:B------:R-:W-:Y:S01]  /*0430*/  VIADD R9, R4, 0x80 ;  /* 0x0000008004097836 */ /* 0x000fe20000000000 */
[----:B---3--:R-:W-:Y:S02]  /*0440*/  PRMT R13, R13, 0x9910, RZ ;  /* 0x000099100d0d7816 */ /* 0x008fe400000000ff */
[----:B------:R0:W5:Y:S02]  /*0450*/  @!P1 LDG.E.U16 R14, desc[UR4][R6.64] ;  /* 0x00000004060e9981 */ /* 0x000164000c1e1500 */
[----:B------:R-:W-:-:S03]  /*0460*/  ISETP.GE.U32.AND P1, PT, R9, R0, PT ;  /* 0x000000000900720c */ /* 0x000fc60003f26070 */
[----:B------:R-:W-:Y:S10]  /*0470*/  @P0 BRA `(.L_x_44745) ;  /* 0x0000000000780947 */ /* 0x000ff40003800000 */
[----:B0----5:R-:W-:Y:S02]  /*0480*/  PRMT R10, R3, 0x9910, RZ ;  /* 0x00009910030a7816 */ /* 0x021fe400000000ff */
        /* <DEDUP_REMOVED lines=29> */
.L_x_44745:
[----:B------:R-:W-:Y:S05]  /*0660*/  BSYNC.RECONVERGENT B0 ;  /* 0x0000000000007941 */ /* 0x000fea0003800200 */
.L_x_44744:
[----:B------:R-:W-:Y:S04]  /*0670*/  BSSY.RECONVERGENT B0, `(.L_x_44746) ;  /* 0x0000020000007945 */ /* 0x000fe80003800200 */
[----:B------:R-:W-:Y:S05]  /*0680*/  @P1 BRA `(.L_x_44747) ;  /* 0x0000000000781947 */ /* 0x000fea0003800000 */
[----:B-----5:R-:W-:Y:S02]  /*0690*/  PRMT R3, R2, 0x9910, RZ ;  /* 0x0000991002037816 */ /* 0x020fe400000000ff */
[----:B0-----:R-:W-:Y:S02]  /*06a0*/  IABS R20, R13 ;  /* 0x0000000d00147213 */ /* 0x001fe40000000000 */
        /* <DEDUP_REMOVED lines=28> */
.L_x_44747:
[----:B------:R-:W-:Y:S05]  /*0870*/  BSYNC.RECONVERGENT B0 ;  /* 0x0000000000007941 */ /* 0x000fea0003800200 */
.L_x_44746:
[----:B-----5:R-:W1:Y:S01]  /*0880*/  @!P0 LDC.64 R2, c[0x0][0x388] ;  /* 0x0000e200ff028b82 */ /* 0x020e620000000a00 */
[----:B0-----:R-:W-:Y:S01]  /*0890*/  VIADD R7, R4, 0x100 ;  /* 0x0000010004077836 */ /* 0x001fe20000000000 */
        /* <DEDUP_REMOVED lines=12> */
[----:B------:R0:W2:Y:S02]  /*0960*/  F2I.FTZ.U32.TRUNC.NTZ R7, R6 ;  /* 0x0000000600077305 */ /* 0x0000a4000021f000 */
[----:B0-----:R-:W-:Y:S02]  /*0970*/  IMAD.MOV.U32 R6, RZ, RZ, RZ ;  /* 0x000000ffff067224 */ /* 0x001fe400078e00ff */
        /* <DEDUP_REMOVED lines=20> */
.L_x_44749:
[----:B------:R-:W-:Y:S05]  /*0ac0*/  BSYNC.RECONVERGENT B0 ;  /* 0x0000000000007941 */ /* 0x000fea0003800200 */
.L_x_44748:
[C---:B------:R-:W-:Y:S01]  /*0ad0*/  VIADD R7, R4.reuse, 0x180 ;  /* 0x0000018004077836 */ /* 0x040fe20000000000 */
[----:B------:R-:W-:Y:S01]  /*0ae0*/  BSSY.RECONVERGENT B0, `(.L_x_44750) ;  /* 0x0000028000007945 */ /* 0x000fe20003800200 */
[C---:B------:R-:W-:Y:S02]  /*0af0*/  VIADD R19, R4.reuse, 0x200 ;  /* 0x0000020004137836 */ /* 0x040fe40000000000 */
[C---:B------:R-:W-:Y:S01]  /*0b00*/  VIADD R21, R4.reuse, 0x280 ;  /* 0x0000028004157836 */ /* 0x040fe20000000000 */
[-C--:B------:R-:W-:Y:S01]  /*0b10*/  ISETP.GE.U32.AND P3, PT, R7, R0.reuse, PT ;  /* 0x000000000700720c */ /* 0x080fe20003f66070 */
[C---:B------:R-:W-:Y:S01]  /*0b20*/  VIADD R23, R4.reuse, 0x300 ;  /* 0x0000030004177836 */ /* 0x040fe20000000000 */
        /* <DEDUP_REMOVED lines=35> */
.L_x_44751:
[----:B------:R-:W-:Y:S05]  /*0d60*/  BSYNC.RECONVERGENT B0 ;  /* 0x0000000000007941 */ /* 0x000fea0003800200 */
.L_x_44750:
[----:B------:R-:W-:Y:S01]  /*0d70*/  @!P0 IMAD.IADD R7, R5, 0x1, R4 ;  /* 0x0000000105078824 */ /* 0x000fe200078e0204 */
[----:B------:R-:W-:Y:S01]  /*0d80*/  BSSY.RECONVERGENT B0, `(.L_x_44752) ;  /* 0x0000023000007945 */ /* 0x000fe20003800200 */
[----:B------:R-:W-:Y:S02]  /*0d90*/  ISETP.GE.U32.AND P3, PT, R19, R0, PT ;  /* 0x000000001300720c */ /* 0x000fe40003f66070 */
[----:B-1----:R-:W-:Y:S01]  /*0da0*/  @!P0 IMAD.WIDE.U32 R2, R7, 0x2, R2 ;  /* 0x0000000207028825 */ /* 0x002fe200078e0002 */
        /* <DEDUP_REMOVED lines=32> */
.L_x_44753:
[----:B------:R-:W-:Y:S05]  /*0fb0*/  BSYNC.RECONVERGENT B0 ;  /* 0x0000000000007941 */ /* 0x000fea0003800200 */
.L_x_44752:
        /* <DEDUP_REMOVED lines=33> */
.L_x_44755:
[----:B------:R-:W-:Y:S05]  /*11d0*/  BSYNC.RECONVERGENT B0 ;  /* 0x0000000000007941 */ /* 0x000fea0003800200 */
.L_x_44754:
        /* <DEDUP_REMOVED lines=33> */
.L_x_44757:
[----:B------:R-:W-:Y:S05]  /*13f0*/  BSYNC.RECONVERGENT B0 ;  /* 0x0000000000007941 */ /* 0x000fea0003800200 */
.L_x_44756:
        /* <DEDUP_REMOVED lines=33> */
.L_x_44759:
[----:B------:R-:W-:Y:S05]  /*1610*/  BSYNC.RECONVERGENT B0 ;  /* 0x0000000000007941 */ /* 0x000fea0003800200 */
.L_x_44758:
        /* <DEDUP_REMOVED lines=18> */
.L_x_44762:
[----:B------:R-:W-:-:S13]  /*1740*/  ISETP.GE.U32.AND P0, PT, R4, R0, PT ;  /* 0x000000000400720c */ /* 0x000fda0003f06070 */
[----:B------:R-:W-:Y:S05]  /*1750*/  @P0 BRA `(.L_x_44764) ;  /* 0x0000000000300947 */ /* 0x000fea0003800000 */
[----:B0-----:R-:W0:Y:S01]  /*1760*/  LDC.64 R2, c[0x0][0x388] ;  /* 0x0000e200ff027b82 */ /* 0x001e220000000a00 */
[----:B------:R-:W-:Y:S02]  /*1770*/  IMAD.IADD R7, R5, 0x1, R4 ;  /* 0x0000000105077824 */ /* 0x000fe400078e0204 */
[----:B------:R-:W-:Y:S02]  /*1780*/  VIADD R4, R4, 0x80 ;  /* 0x0000008004047836 */ /* 0x000fe40000000000 */
[----:B0-----:R-:W-:-:S05]  /*1790*/  IMAD.WIDE.U32 R2, R7, 0x2, R2 ;  /* 0x0000000207027825 */ /* 0x001fca00078e0002 */
[----:B------:R1:W-:Y:S02]  /*17a0*/  STG.E.U16 desc[UR4][R2.64], R15 ;  /* 0x0000000f02007986 */ /* 0x0003e4000c101504 */
.L_x_44763:
[----:B------:R-:W-:-:S13]  /*17b0*/  ISETP.GE.U32.AND P0, PT, R4, R0, PT ;  /* 0x000000000400720c */ /* 0x000fda0003f06070 */
[----:B------:R-:W-:Y:S05]  /*17c0*/  @P0 BRA `(.L_x_44765) ;  /* 0x0000000000340947 */ /* 0x000fea0003800000 */
[----:B01----:R-:W0:Y:S01]  /*17d0*/  LDC.64 R2, c[0x0][0x388] ;  /* 0x0000e200ff027b82 */ /* 0x003e220000000a00 */
[----:B------:R-:W-:Y:S02]  /*17e0*/  IMAD.IADD R7, R5, 0x1, R4 ;  /* 0x0000000105077824 */ /* 0x000fe400078e0204 */
[----:B------:R-:W-:Y:S02]  /*17f0*/  VIADD R4, R4, 0x80 ;  /* 0x0000008004047836 */ /* 0x000fe40000000000 */
[----:B0-----:R-:W-:-:S05]  /*1800*/  IMAD.WIDE.U32 R2, R7, 0x2, R2 ;  /* 0x0000000207027825 */ /* 0x001fca00078e0002 */
[----:B------:R1:W-:Y:S02]  /*1810*/  STG.E.U16 desc[UR4][R2.64], R8 ;  /* 0x0000000802007986 */ /* 0x0003e4000c101504 */
.L_x_44764:
        /* <DEDUP_REMOVED lines=8> */
.L_x_44765:
[----:B------:R-:W-:Y:S05]  /*18a0*/  BSYNC.RELIABLE B1 ;  /* 0x0000000000017941 */ /* 0x000fea0003800100 */
.L_x_44761:
[----:B------:R-:W-:-:S13]  /*18b0*/  ISETP.GE.U32.AND P0, PT, R4, R0, PT ;  /* 0x000000000400720c */ /* 0x000fda0003f06070 */
[----:B012---:R-:W0:Y:S01]  /*18c0*/  @!P0 LDC.64 R2, c[0x0][0x388] ;  /* 0x0000e200ff028b82 */ /* 0x007e220000000a00 */
[----:B------:R-:W-:Y:S02]  /*18d0*/  @!P0 IMAD.IADD R7, R5, 0x1, R4 ;  /* 0x0000000105078824 */ /* 0x000fe400078e0204 */
[----:B------:R-:W-:Y:S02]  /*18e0*/  @!P0 VIADD R4, R4, 0x80 ;  /* 0x0000008004048836 */ /* 0x000fe40000000000 */
[----:B0-----:R-:W-:-:S05]  /*18f0*/  @!P0 IMAD.WIDE.U32 R2, R7, 0x2, R2 ;  /* 0x0000000207028825 */ /* 0x001fca00078e0002 */
[----:B------:R2:W-:Y:S02]  /*1900*/  @!P0 STG.E.U16 desc[UR4][R2.64], R14 ;  /* 0x0000000e02008986 */ /* 0x0005e4000c101504 */
.L_x_44766:
[----:B------:R-:W-:Y:S05]  /*1910*/  BSYNC.RECONVERGENT B0 ;  /* 0x0000000000007941 */ /* 0x000fea0003800200 */
.L_x_44760:
        /* <DEDUP_REMOVED lines=8> */
.L_x_44743:
[----:B------:R-:W0:Y:S01]  /*19a0*/  S2R R3, SR_TID.X ;  /* 0x0000000000037919 */ /* 0x000e220000002100 */
[----:B------:R-:W1:Y:S02]  /*19b0*/  LDC.64 R6, c[0x0][0x390] ;  /* 0x0000e400ff067b82 */ /* 0x000e640000000a00 */
[----:B-1----:R-:W-:-:S04]  /*19c0*/  IMAD.WIDE.U32 R6, R5, 0x2, R6 ;  /* 0x0000000205067825 */ /* 0x002fc800078e0006 */
[----:B0-----:R-:W-:-:S05]  /*19d0*/  IMAD.WIDE.U32 R6, R3, 0x8, R6 ;  /* 0x0000000803067825 */ /* 0x001fca00078e0006 */
[----:B------:R-:W2:Y:S04]  /*19e0*/  LDG.E.64 R14, desc[UR4][R6.64] ;  /* 0x00000004060e7981 */ /* 0x000ea8000c1e1b00 */
[----:B------:R0:W3:Y:S01]  /*19f0*/  LDG.E.64 R12, desc[UR4][R6.64+0x400] ;  /* 0x00040004060c7981 */ /* 0x0000e2000c1e1b00 */
[C---:B--2---:R-:W-:Y:S02]  /*1a00*/  PRMT R0, R14.reuse, 0x9910, RZ ;  /* 0x000099100e007816 */ /* 0x044fe400000000ff */
[----:B------:R-:W-:Y:S02]  /*1a10*/  PRMT R2, R14, 0xbb32, RZ ;  /* 0x0000bb320e027816 */ /* 0x000fe400000000ff */
[----:B------:R-:W-:Y:S02]  /*1a20*/  IABS R27, R0 ;  /* 0x00000000001b7213 */ /* 0x000fe40000000000 */
[----:B------:R-:W-:-:S02]  /*1a30*/  IABS R16, R2 ;  /* 0x0000000200107213 */ /* 0x000fc40000000000 */
[----:B------:R-:W1:Y:S01]  /*1a40*/  I2F.RP R9, R27 ;  /* 0x0000001b00097306 */ /* 0x000e620000209400 */
[C---:B0-----:R-:W-:Y:S02]  /*1a50*/  PRMT R7, R15.reuse, 0xbb32, RZ ;  /* 0x0000bb320f077816 */ /* 0x041fe400000000ff */
[----:B------:R-:W-:Y:S02]  /*1a60*/  PRMT R4, R15, 0x9910, RZ ;  /* 0x000099100f047816 */ /* 0x000fe400000000ff */
[----:B------:R-:W-:Y:S02]  /*1a70*/  IABS R22, R7 ;  /* 0x0000000700167213 */ /* 0x000fe40000000000 */
[----:B------:R-:W-:Y:S01]  /*1a80*/  IABS R23, R4 ;  /* 0x0000000400177213 */ /* 0x000fe20000000000 */
[----:B------:R-:W-:Y:S01]  /*1a90*/  I2F.RP R11, R16 ;  /* 0x00000010000b7306 */ /* 0x000fe20000209400 */
[----:B---3--:R-:W-:-:S04]  /*1aa0*/  PRMT R6, R12, 0x9910, RZ ;  /* 0x000099100c067816 */ /* 0x008fc800000000ff */
[----:B------:R-:W-:-:S03]  /*1ab0*/  IABS R25, R6 ;  /* 0x0000000600197213 */ /* 0x000fc60000000000 */
[----:B-1----:R-:W0:Y:S08]  /*1ac0*/  MUFU.RCP R9, R9 ;  /* 0x0000000900097308 */ /* 0x002e300000001000 */
[----:B------:R-:W-:Y:S08]  /*1ad0*/  I2F.RP R8, R22 ;  /* 0x0000001600087306 */ /* 0x000ff00000209400 */
[----:B------:R-:W-:Y:S01]  /*1ae0*/  I2F.RP R17, R23 ;  /* 0x0000001700117306 */ /* 0x000fe20000209400 */
[----:B0-----:R-:W-:-:S07]  /*1af0*/  VIADD R20, R9, 0xffffffe ;  /* 0x0ffffffe09147836 */ /* 0x001fce0000000000 */
[----:B------:R-:W0:Y:S08]  /*1b00*/  MUFU.RCP R11, R11 ;  /* 0x0000000b000b7308 */ /* 0x000e300000001000 */
[----:B------:R1:W2:Y:S08]  /*1b10*/  F2I.FTZ.U32.TRUNC.NTZ R21, R20 ;  /* 0x0000001400157305 */ /* 0x0002b0000021f000 */
[----:B------:R-:W-:Y:S01]  /*1b20*/  I2F.RP R24, R25 ;  /* 0x0000001900187306 */ /* 0x000fe20000209400 */
[----:B0-----:R-:W-:-:S02]  /*1b30*/  VIADD R18, R11, 0xffffffe ;  /* 0x0ffffffe0b127836 */ /* 0x001fc40000000000 */
[----:B-1----:R-:W-:Y:S02]  /*1b40*/  IMAD.MOV.U32 R20, RZ, RZ, RZ ;  /* 0x000000ffff147224 */ /* 0x002fe400078e00ff */
[----:B--2---:R-:W-:-:S03]  /*1b50*/  IMAD.MOV R26, RZ, RZ, -R21 ;  /* 0x000000ffff1a7224 */ /* 0x004fc600078e0a15 */
[----:B------:R-:W0:Y:S08]  /*1b60*/  MUFU.RCP R8, R8 ;  /* 0x0000000800087308 */ /* 0x000e300000001000 */
[----:B------:R-:W1:Y:S08]  /*1b70*/  MUFU.RCP R17, R17 ;  /* 0x0000001100117308 */ /* 0x000e700000001000 */
[----:B------:R2:W3:Y:S01]  /*1b80*/  F2I.FTZ.U32.TRUNC.NTZ R19, R18 ;  /* 0x0000001200137305 */ /* 0x0004e2000021f000 */
[----:B0-----:R-:W-:-:S02]  /*1b90*/  VIADD R9, R8, 0xffffffe ;  /* 0x0ffffffe08097836 */ /* 0x001fc40000000000 */
[----:B------:R-:W-:-:S05]  /*1ba0*/  IMAD.MOV.U32 R8, RZ, RZ, R26 ;  /* 0x000000ffff087224 */ /* 0x000fca00078e001a */
[----:B------:R-:W0:Y:S01]  /*1bb0*/  MUFU.RCP R10, R24 ;  /* 0x00000018000a7308 */ /* 0x000e220000001000 */
[----:B-1----:R-:W-:Y:S02]  /*1bc0*/  VIADD R11, R17, 0xffffffe ;  /* 0x0ffffffe110b7836 */ /* 0x002fe40000000000 */
[----:B------:R-:W-:Y:S02]  /*1bd0*/  IMAD R17, R8, R27, RZ ;  /* 0x0000001b08117224 */ /* 0x000fe400078e02ff */
[----:B--2---:R-:W-:Y:S02]  /*1be0*/  IMAD.MOV.U32 R18, RZ, RZ, RZ ;  /* 0x000000ffff127224 */ /* 0x004fe400078e00ff */
[----:B---3--:R-:W-:Y:S01]  /*1bf0*/  IMAD.MOV R29, RZ, RZ, -R19 ;  /* 0x000000ffff1d7224 */ /* 0x008fe200078e0a13 */
[----:B------:R-:W1:Y:S01]  /*1c00*/  F2I.FTZ.U32.TRUNC.NTZ R11, R11 ;  /* 0x0000000b000b7305 */ /* 0x000e62000021f000 */
[----:B------:R-:W-:-:S04]  /*1c10*/  IMAD.HI.U32 R20, R21, R17, R20 ;  /* 0x0000001115147227 */ /* 0x000fc800078e0014 */
[----:B------:R-:W-:-:S03]  /*1c20*/  IMAD R17, R29, R16, RZ ;  /* 0x000000101d117224 */ /* 0x000fc600078e02ff */
[----:B------:R-:W2:Y:S01]  /*1c30*/  F2I.FTZ.U32.TRUNC.NTZ R9, R9 ;  /* 0x0000000900097305 */ /* 0x000ea2000021f000 */
[----:B0-----:R-:W-:Y:S02]  /*1c40*/  VIADD R8, R10, 0xffffffe ;  /* 0x0ffffffe0a087836 */ /* 0x001fe40000000000 */
[----:B------:R-:W-:Y:S02]  /*1c50*/  IMAD.HI.U32 R24, R19, R17, R18 ;  /* 0x0000001113187227 */ /* 0x000fe400078e0012 */
[----:B------:R-:W0:Y:S02]  /*1c60*/  LDC.U16 R17, c[0x0][0x386] ;  /* 0x0000e180ff117b82 */ /* 0x000e240000000400 */
[----:B-1----:R-:W-:Y:S01]  /*1c70*/  IMAD.MOV R10, RZ, RZ, -R11 ;  /* 0x000000ffff0a7224 */ /* 0x002fe200078e0a0b */
[----:B------:R1:W3:Y:S03]  /*1c80*/  F2I.FTZ.U32.TRUNC.NTZ R19, R8 ;  /* 0x0000000800137305 */ /* 0x0002e6000021f000 */
[----:B------:R-:W-:-:S02]  /*1c90*/  IMAD R21, R10, R23, RZ ;  /* 0x000000170a157224 */ /* 0x000fc400078e02ff */
[----:B------:R-:W-:Y:S02]  /*1ca0*/  IMAD.MOV.U32 R10, RZ, RZ, RZ ;  /* 0x000000ffff0a7224 */ /* 0x000fe400078e00ff */
[----:B--2---:R-:W-:Y:S02]  /*1cb0*/  IMAD.MOV R29, RZ, RZ, -R9 ;  /* 0x000000ffff1d7224 */ /* 0x004fe400078e0a09 */
[----:B------:R-:W-:-:S04]  /*1cc0*/  IMAD.HI.U32 R10, R11, R21, R10 ;  /* 0x000000150b0a7227 */ /* 0x000fc800078e000a */
[----:B------:R-:W-:Y:S02]  /*1cd0*/  IMAD R11, R29, R22, RZ ;  /* 0x000000161d0b7224 */ /* 0x000fe400078e02ff */
[----:B-1----:R-:W-:Y:S02]  /*1ce0*/  IMAD.MOV.U32 R8, RZ, RZ, RZ ;  /* 0x000000ffff087224 */ /* 0x002fe400078e00ff */
[----:B---3--:R-:W-:Y:S02]  /*1cf0*/  IMAD.MOV R18, RZ, RZ, -R19 ;  /* 0x000000ffff127224 */ /* 0x008fe400078e0a13 */
[----:B------:R-:W-:Y:S01]  /*1d00*/  IMAD.HI.U32 R28, R9, R11, R8 ;  /* 0x0000000b091c7227 */ /* 0x000fe200078e0008 */
[----:B------:R-:W-:Y:S02]  /*1d10*/  IABS R11, R4 ;  /* 0x00000004000b7213 */ /* 0x000fe40000000000 */
[----:B0-----:R-:W-:Y:S01]  /*1d20*/  PRMT R8, R17, 0x9910, RZ ;  /* 0x0000991011087816 */ /* 0x001fe200000000ff */
[----:B------:R-:W-:-:S02]  /*1d30*/  IMAD R9, R18, R25, RZ ;  /* 0x0000001912097224 */ /* 0x000fc400078e02ff */
[----:B------:R-:W-:Y:S01]  /*1d40*/  IMAD.MOV.U32 R18, RZ, RZ, RZ ;  /* 0x000000ffff127224 */ /* 0x000fe200078e00ff */
[----:B------:R-:W-:-:S03]  /*1d50*/  ISETP.GE.AND P5, PT, R8, RZ, PT ;  /* 0x000000ff0800720c */ /* 0x000fc60003fa6270 */
[----:B------:R-:W-:Y:S01]  /*1d60*/  IMAD.HI.U32 R26, R19, R9, R18 ;  /* 0x00000009131a7227 */ /* 0x000fe200078e0012 */
[----:B------:R-:W-:Y:S02]  /*1d70*/  IABS R19, R8 ;  /* 0x0000000800137213 */ /* 0x000fe40000000000 */
[----:B------:R-:W-:Y:S01]  /*1d80*/  IABS R8, R0 ;  /* 0x0000000000087213 */ /* 0x000fe20000000000 */
[----:B------:R-:W-:Y:S01]  /*1d90*/  IMAD.MOV R18, RZ, RZ, -R11 ;  /* 0x000000ffff127224 */ /* 0x000fe200078e0a0b */
[----:B------:R-:W-:Y:S01]  /*1da0*/  IABS R9, R2 ;  /* 0x0000000200097213 */ /* 0x000fe20000000000 */
[----:B------:R-:W-:-:S04]  /*1db0*/  IMAD.HI.U32 R20, R20, R19, RZ ;  /* 0x0000001314147227 */ /* 0x000fc800078e00ff */
[----:B------:R-:W-:Y:S02]  /*1dc0*/  IMAD.MOV R8, RZ, RZ, -R8 ;  /* 0x000000ffff087224 */ /* 0x000fe400078e0a08 */
[----:B------:R-:W-:Y:S02]  /*1dd0*/  IMAD.MOV R9, RZ, RZ, -R9 ;  /* 0x000000ffff097224 */ /* 0x000fe400078e0a09 */
[----:B------:R-:W-:Y:S01]  /*1de0*/  IMAD R8, R20, R8, R19 ;  /* 0x0000000814087224 */ /* 0x000fe200078e0213 */
[----:B------:R-:W-:Y:S01]  /*1df0*/  PRMT R20, R12, 0xbb32, RZ ;  /* 0x0000bb320c147816 */ /* 0x000fe200000000ff */
[----:B------:R-:W-:-:S03]  /*1e00*/  IMAD.HI.U32 R24, R24, R19, RZ ;  /* 0x0000001318187227 */ /* 0x000fc600078e00ff */
[----:B------:R-:W-:Y:S01]  /*1e10*/  IABS R21, R20 ;  /* 0x0000001400157213 */ /* 0x000fe20000000000 */
[--C-:B------:R-:W-:Y:S01]  /*1e20*/  IMAD R9, R24, R9, R19.reuse ;  /* 0x0000000918097224 */ /* 0x100fe200078e0213 */
[----:B------:R-:W-:Y:S01]  /*1e30*/  ISETP.GT.U32.AND P0, PT, R27, R8, PT ;  /* 0x000000081b00720c */ /* 0x000fe20003f04070 */
[----:B------:R-:W-:Y:S01]  /*1e40*/  IMAD.HI.U32 R10, R10, R19, RZ ;  /* 0x000000130a0a7227 */ /* 0x000fe200078e00ff */
[----:B------:R-:W0:Y:S02]  /*1e50*/  I2F.RP R17, R21 ;  /* 0x0000001500117306 */ /* 0x000e240000209400 */
[----:B------:R-:W-:Y:S01]  /*1e60*/  ISETP.GT.U32.AND P1, PT, R16, R9, PT ;  /* 0x000000091000720c */ /* 0x000fe20003f24070 */
[----:B------:R-:W-:Y:S01]  /*1e70*/  IMAD R18, R10, R18, R19 ;  /* 0x000000120a127224 */ /* 0x000fe200078e0213 */
[----:B------:R-:W-:Y:S01]  /*1e80*/  IABS R10, R7 ;  /* 0x00000007000a7213 */ /* 0x000fe20000000000 */
[----:B------:R-:W-:-:S04]  /*1e90*/  IMAD.HI.U32 R26, R26, R19, RZ ;  /* 0x000000131a1a7227 */ /* 0x000fc800078e00ff */
[----:B------:R-:W-:Y:S01]  /*1ea0*/  IMAD.MOV R11, RZ, RZ, -R10 ;  /* 0x000000ffff0b7224 */ /* 0x000fe200078e0a0a */
[----:B------:R-:W-:Y:S01]  /*1eb0*/  IABS R10, R6 ;  /* 0x00000006000a7213 */ /* 0x000fe20000000000 */
[----:B------:R-:W-:Y:S02]  /*1ec0*/  @!P0 IMAD.IADD R8, R8, 0x1, -R27 ;  /* 0x0000000108088824 */ /* 0x000fe400078e0a1b */
[----:B------:R-:W-:Y:S01]  /*1ed0*/  IMAD.HI.U32 R28, R28, R19, RZ ;  /* 0x000000131c1c7227 */ /* 0x000fe200078e00ff */
[----:B0-----:R-:W0:Y:S02]  /*1ee0*/  MUFU.RCP R17, R17 ;  /* 0x0000001100117308 */ /* 0x001e240000001000 */
[----:B------:R-:W-:Y:S01]  /*1ef0*/  ISETP.GT.U32.AND P0, PT, R27, R8, PT ;  /* 0x000000081b00720c */ /* 0x000fe20003f04070 */
[----:B------:R-:W-:Y:S02]  /*1f00*/  @!P1 IMAD.IADD R9, R9, 0x1, -R16 ;  /* 0x0000000109099824 */ /* 0x000fe400078e0a10 */
[----:B------:R-:W-:-:S02]  /*1f10*/  IMAD.MOV R10, RZ, RZ, -R10 ;  /* 0x000000ffff0a7224 */ /* 0x000fc400078e0a0a */
[--C-:B------:R-:W-:Y:S01]  /*1f20*/  IMAD R11, R28, R11, R19.reuse ;  /* 0x0000000b1c0b7224 */ /* 0x100fe200078e0213 */
[----:B------:R-:W-:Y:S01]  /*1f30*/  ISETP.GT.U32.AND P1, PT, R16, R9, PT ;  /* 0x000000091000720c */ /* 0x000fe20003f24070 */
[----:B------:R-:W-:-:S05]  /*1f40*/  IMAD R10, R26, R10, R19 ;  /* 0x0000000a1a0a7224 */ /* 0x000fca00078e0213 */
[----:B------:R-:W-:Y:S01]  /*1f50*/  ISETP.GT.U32.AND P2, PT, R25, R10, PT ;  /* 0x0000000a1900720c */ /* 0x000fe20003f44070 */
[----:B------:R-:W-:Y:S01]  /*1f60*/  @!P0 IMAD.IADD R8, R8, 0x1, -R27 ;  /* 0x0000000108088824 */ /* 0x000fe200078e0a1b */
[----:B------:R-:W-:Y:S01]  /*1f70*/  ISETP.GT.U32.AND P0, PT, R23, R18, PT ;  /* 0x000000121700720c */ /* 0x000fe20003f04070 */
[----:B0-----:R-:W-:Y:S02]  /*1f80*/  VIADD R24, R17, 0xffffffe ;  /* 0x0ffffffe11187836 */ /* 0x001fe40000000000 */
[----:B------:R-:W-:Y:S02]  /*1f90*/  @!P5 IMAD.MOV R8, RZ, RZ, -R8 ;  /* 0x000000ffff08d224 */ /* 0x000fe400078e0a08 */
[----:B------:R-:W0:Y:S01]  /*1fa0*/  F2I.FTZ.U32.TRUNC.NTZ R17, R24 ;  /* 0x0000001800117305 */ /* 0x000e22000021f000 */
[----:B------:R-:W-:Y:S01]  /*1fb0*/  @!P1 IMAD.IADD R9, R9, 0x1, -R16 ;  /* 0x0000000109099824 */ /* 0x000fe200078e0a10 */
[----:B------:R-:W-:Y:S01]  /*1fc0*/  ISETP.GT.U32.AND P1, PT, R22, R11, PT ;  /* 0x0000000b1600720c */ /* 0x000fe20003f24070 */
[----:B------:R-:W-:-:S03]  /*1fd0*/  IMAD.MOV.U32 R16, RZ, RZ, RZ ;  /* 0x000000ffff107224 */ /* 0x000fc600078e00ff */
[----:B------:R-:W-:Y:S01]  /*1fe0*/  @!P2 IMAD.IADD R10, R10, 0x1, -R25 ;  /* 0x000000010a0aa824 */ /* 0x000fe200078e0a19 */
[----:B------:R-:W-:Y:S01]  /*1ff0*/  ISETP.NE.AND P2, PT, R6, RZ, PT ;  /* 0x000000ff0600720c */ /* 0x000fe20003f45270 */
[----:B------:R-:W-:Y:S02]  /*2000*/  @!P0 IMAD.IADD R18, R18, 0x1, -R23 ;  /* 0x0000000112128824 */ /* 0x000fe400078e0a17 */
[----:B------:R-:W-:-:S03]  /*2010*/  @!P5 IMAD.MOV R9, RZ, RZ, -R9 ;  /* 0x000000ffff09d224 */ /* 0x000fc600078e0a09 */
[----:B------:R-:W-:Y:S01]  /*2020*/  ISETP.GT.U32.AND P0, PT, R23, R18, PT ;  /* 0x000000121700720c */ /* 0x000fe20003f04070 */
[----:B0-----:R-:W-:Y:S02]  /*2030*/  IMAD.MOV R26, RZ, RZ, -R17 ;  /* 0x000000ffff1a7224 */ /* 0x001fe400078e0a11 */
[----:B------:R-:W-:Y:S01]  /*2040*/  @!P1 IMAD.IADD R11, R11, 0x1, -R22 ;  /* 0x000000010b0b9824 */ /* 0x000fe200078e0a16 */
[----:B------:R-:W-:Y:S01]  /*2050*/  ISETP.GT.U32.AND P1, PT, R25, R10, PT ;  /* 0x0000000a1900720c */ /* 0x000fe20003f24070 */
[----:B------:R-:W-:Y:S01]  /*2060*/  IMAD R27, R26, R21, RZ ;  /* 0x000000151a1b7224 */ /* 0x000fe200078e02ff */
[----:B------:R-:W-:-:S03]  /*2070*/  PRMT R26, R13, 0x9910, RZ ;  /* 0x000099100d1a7816 */ /* 0x000fc600000000ff */
[----:B------:R-:W-:Y:S01]  /*2080*/  IMAD.HI.U32 R16, R17, R27, R16 ;  /* 0x0000001b11107227 */ /* 0x000fe200078e0010 */
[----:B------:R-:W-:Y:S02]  /*2090*/  IABS R27, R26 ;  /* 0x0000001a001b7213 */ /* 0x000fe40000000000 */
[----:B------:R-:W-:Y:S01]  /*20a0*/  IABS R17, R20 ;  /* 0x0000001400117213 */ /* 0x000fe20000000000 */
[----:B------:R-:W-:Y:S01]  /*20b0*/  @!P0 IMAD.IADD R18, R18, 0x1, -R23 ;  /* 0x0000000112128824 */ /* 0x000fe200078e0a17 */
[----:B------:R-:W0:Y:S01]  /*20c0*/  I2F.RP R28, R27 ;  /* 0x0000001b001c7306 */ /* 0x000e220000209400 */
[----:B------:R-:W-:Y:S01]  /*20d0*/  IMAD.HI.U32 R16, R16, R19, RZ ;  /* 0x0000001310107227 */ /* 0x000fe200078e00ff */
[----:B------:R-:W-:-:S03]  /*20e0*/  ISETP.GT.U32.AND P0, PT, R22, R11, PT ;  /* 0x0000000b1600720c */ /* 0x000fc60003f04070 */
[----:B------:R-:W-:Y:S02]  /*20f0*/  IMAD.MOV R24, RZ, RZ, -R17 ;  /* 0x000000ffff187224 */ /* 0x000fe400078e0a11 */
[----:B------:R-:W-:Y:S02]  /*2100*/  @!P1 IMAD.IADD R10, R10, 0x1, -R25 ;  /* 0x000000010a0a9824 */ /* 0x000fe400078e0a19 */
[----:B------:R-:W-:Y:S02]  /*2110*/  IMAD R24, R16, R24, R19 ;  /* 0x0000001810187224 */ /* 0x000fe400078e0213 */
[----:B------:R-:W-:Y:S01]  /*2120*/  @!P5 IMAD.MOV R10, RZ, RZ, -R10 ;  /* 0x000000ffff0ad224 */ /* 0x000fe200078e0a0a */
[----:B------:R-:W-:Y:S01]  /*2130*/  @!P2 LOP3.LUT R10, RZ, R6, RZ, 0x33, !PT ;  /* 0x00000006ff0aa212 */ /* 0x000fe200078e33ff */
[----:B------:R-:W-:Y:S01]  /*2140*/  @!P5 IMAD.MOV R18, RZ, RZ, -R18 ;  /* 0x000000ffff12d224 */ /* 0x000fe200078e0a12 */
[----:B0-----:R-:W0:Y:S01]  /*2150*/  MUFU.RCP R28, R28 ;  /* 0x0000001c001c7308 */ /* 0x001e220000001000 */
[----:B------:R-:W-:Y:S01]  /*2160*/  @!P0 IMAD.IADD R11, R11, 0x1, -R22 ;  /* 0x000000010b0b8824 */ /* 0x000fe200078e0a16 */
[----:B------:R-:W-:-:S02]  /*2170*/  PRMT R22, R13, 0xbb32, RZ ;  /* 0x0000bb320d167816 */ /* 0x000fc400000000ff */
[----:B------:R-:W-:Y:S01]  /*2180*/  ISETP.GT.U32.AND P0, PT, R21, R24, PT ;  /* 0x000000181500720c */ /* 0x000fe20003f04070 */
[----:B------:R-:W-:Y:S01]  /*2190*/  @!P5 IMAD.MOV R11, RZ, RZ, -R11 ;  /* 0x000000ffff0bd224 */ /* 0x000fe200078e0a0b */
[----:B------:R-:W-:Y:S01]  /*21a0*/  ISETP.NE.AND P4, PT, R22, RZ, PT ;  /* 0x000000ff1600720c */ /* 0x000fe20003f85270 */
[----:B0-----:R-:W-:-:S10]  /*21b0*/  VIADD R16, R28, 0xffffffe ;  /* 0x0ffffffe1c107836 */ /* 0x001fd40000000000 */
[----:B------:R-:W-:Y:S01]  /*21c0*/  @!P0 IMAD.IADD R24, R24, 0x1, -R21 ;  /* 0x0000000118188824 */ /* 0x000fe200078e0a15 */
[----:B------:R0:W1:Y:S04]  /*21d0*/  F2I.FTZ.U32.TRUNC.NTZ R17, R16 ;  /* 0x0000001000117305 */ /* 0x000068000021f000 */
[----:B------:R-:W-:Y:S01]  /*21e0*/  ISETP.GT.U32.AND P0, PT, R21, R24, PT ;  /* 0x000000181500720c */ /* 0x000fe20003f04070 */
[----:B0-----:R-:W-:Y:S02]  /*21f0*/  IMAD.MOV.U32 R16, RZ, RZ, RZ ;  /* 0x000000ffff107224 */ /* 0x001fe400078e00ff */
[----:B-1----:R-:W-:-:S10]  /*2200*/  IMAD.MOV R28, RZ, RZ, -R17 ;  /* 0x000000ffff1c7224 */ /* 0x002fd400078e0a11 */
[----:B------:R-:W-:Y:S01]  /*2210*/  @!P0 IMAD.IADD R24, R24, 0x1, -R21 ;  /* 0x0000000118188824 */ /* 0x000fe200078e0a15 */
[----:B------:R-:W-:Y:S01]  /*2220*/  ISETP.NE.AND P0, PT, R0, RZ, PT ;  /* 0x000000ff0000720c */ /* 0x000fe20003f05270 */
[----:B------:R-:W-:Y:S02]  /*2230*/  IMAD R23, R28, R27, RZ ;  /* 0x0000001b1c177224 */ /* 0x000fe400078e02ff */
[----:B------:R-:W-:Y:S02]  /*2240*/  @!P5 IMAD.MOV R24, RZ, RZ, -R24 ;  /* 0x000000ffff18d224 */ /* 0x000fe400078e0a18 */
[----:B------:R-:W-:Y:S01]  /*2250*/  IMAD.HI.U32 R16, R17, R23, R16 ;  /* 0x0000001711107227 */ /* 0x000fe200078e0010 */
[----:B------:R-:W-:Y:S02]  /*2260*/  IABS R23, R22 ;  /* 0x0000001600177213 */ /* 0x000fe40000000000 */
[----:B------:R-:W-:Y:S02]  /*2270*/  IABS R17, R26 ;  /* 0x0000001a00117213 */ /* 0x000fe40000000000 */
[----:B------:R-:W0:Y:S01]  /*2280*/  I2F.RP R25, R23 ;  /* 0x0000001700197306 */ /* 0x000e220000209400 */
[----:B------:R-:W-:-:S02]  /*2290*/  IMAD.HI.U32 R16, R16, R19, RZ ;  /* 0x0000001310107227 */ /* 0x000fc400078e00ff */
[----:B------:R-:W-:Y:S02]  /*22a0*/  @!P0 LOP3.LUT R8, RZ, R0, RZ, 0x33, !PT ;  /* 0x00000000ff088212 */ /* 0x000fe400078e33ff */
[----:B------:R-:W-:Y:S01]  /*22b0*/  IMAD.MOV R28, RZ, RZ, -R17 ;  /* 0x000000ffff1c7224 */ /* 0x000fe200078e0a11 */
[----:B------:R-:W-:Y:S02]  /*22c0*/  IABS R0, R22 ;  /* 0x0000001600007213 */ /* 0x000fe40000000000 */
[----:B------:R-:W-:Y:S01]  /*22d0*/  ISETP.NE.AND P0, PT, R4, RZ, PT ;  /* 0x000000ff0400720c */ /* 0x000fe20003f05270 */
[----:B------:R-:W-:-:S05]  /*22e0*/  IMAD R28, R16, R28, R19 ;  /* 0x0000001c101c7224 */ /* 0x000fca00078e0213 */
[----:B------:R-:W-:Y:S01]  /*22f0*/  ISETP.GT.U32.AND P1, PT, R27, R28, PT ;  /* 0x0000001c1b00720c */ /* 0x000fe20003f24070 */
[----:B0-----:R-:W0:Y:S06]  /*2300*/  MUFU.RCP R25, R25 ;  /* 0x0000001900197308 */ /* 0x001e2c0000001000 */
[----:B------:R-:W-:Y:S02]  /*2310*/  @!P0 LOP3.LUT R18, RZ, R4, RZ, 0x33, !PT ;  /* 0x00000004ff128212 */ /* 0x000fe400078e33ff */
[----:B------:R-:W-:Y:S02]  /*2320*/  ISETP.NE.AND P0, PT, R20, RZ, PT ;  /* 0x000000ff1400720c */ /* 0x000fe40003f05270 */
[----:B------:R-:W-:-:S02]  /*2330*/  LOP3.LUT R4, R14, R8, RZ, 0x3c, !PT ;  /* 0x000000080e047212 */ /* 0x000fc400078e3cff */
[----:B------:R-:W-:Y:S02]  /*2340*/  @!P1 IMAD.IADD R28, R28, 0x1, -R27 ;  /* 0x000000011c1c9824 */ /* 0x000fe400078e0a1b */
[----:B------:R-:W-:Y:S01]  /*2350*/  PRMT R6, R4, 0x9910, RZ ;  /* 0x0000991004067816 */ /* 0x000fe200000000ff */
[----:B0-----:R-:W-:Y:S02]  /*2360*/  VIADD R16, R25, 0xffffffe ;  /* 0x0ffffffe19107836 */ /* 0x001fe40000000000 */
[----:B------:R-:W-:Y:S02]  /*2370*/  ISETP.GT.U32.AND P1, PT, R27, R28, PT ;  /* 0x0000001c1b00720c */ /* 0x000fe40003f24070 */
[----:B------:R-:W-:Y:S01]  /*2380*/  ISETP.GT.AND P6, PT, R6, -0x1, PT ;  /* 0xffffffff0600780c */ /* 0x000fe20003fc4270 */
[----:B------:R0:W1:Y:S01]  /*2390*/  F2I.FTZ.U32.TRUNC.NTZ R17, R16 ;  /* 0x0000001000117305 */ /* 0x000062000021f000 */
[----:B------:R-:W-:Y:S02]  /*23a0*/  LOP3.LUT R6, R15, R18, RZ, 0x3c, !PT ;  /* 0x000000120f067212 */ /* 0x000fe400078e3cff */
[----:B------:R-:W-:Y:S01]  /*23b0*/  @!P0 LOP3.LUT R24, RZ, R20, RZ, 0x33, !PT ;  /* 0x00000014ff188212 */ /* 0x000fe200078e33ff */
[----:B0-----:R-:W-:-:S06]  /*23c0*/  IMAD.MOV.U32 R16, RZ, RZ, RZ ;  /* 0x000000ffff107224 */ /* 0x001fcc00078e00ff */
[----:B------:R-:W-:Y:S01]  /*23d0*/  @!P1 IMAD.IADD R28, R28, 0x1, -R27 ;  /* 0x000000011c1c9824 */ /* 0x000fe200078e0a1b */
[----:B------:R-:W-:Y:S01]  /*23e0*/  ISETP.NE.AND P1, PT, R2, RZ, PT ;  /* 0x000000ff0200720c */ /* 0x000fe20003f25270 */
[----:B-1----:R-:W-:Y:S02]  /*23f0*/  IMAD.MOV R21, RZ, RZ, -R17 ;  /* 0x000000ffff157224 */ /* 0x002fe400078e0a11 */
[----:B------:R-:W-:Y:S02]  /*2400*/  @!P5 IMAD.MOV R28, RZ, RZ, -R28 ;  /* 0x000000ffff1cd224 */ /* 0x000fe400078e0a1c */
[----:B------:R-:W-:-:S04]  /*2410*/  IMAD R21, R21, R23, RZ ;  /* 0x0000001715157224 */ /* 0x000fc800078e02ff */
[----:B------:R-:W-:Y:S01]  /*2420*/  IMAD.HI.U32 R16, R17, R21, R16 ;  /* 0x0000001511107227 */ /* 0x000fe200078e0010 */
[----:B------:R-:W-:-:S03]  /*2430*/  PRMT R17, R12, 0x7632, R17 ;  /* 0x000076320c117816 */ /* 0x000fc60000000011 */
[----:B------:R-:W-:Y:S01]  /*2440*/  @!P1 LOP3.LUT R9, RZ, R2, RZ, 0x33, !PT ;  /* 0x00000002ff099212 */ /* 0x000fe200078e33ff */
[--C-:B------:R-:W-:Y:S01]  /*2450*/  IMAD.MOV R2, RZ, RZ, -R0.reuse ;  /* 0x000000ffff027224 */ /* 0x100fe200078e0a00 */
[----:B------:R-:W-:Y:S01]  /*2460*/  ISETP.NE.AND P1, PT, R7, RZ, PT ;  /* 0x000000ff0700720c */ /* 0x000fe20003f25270 */
[----:B------:R-:W-:Y:S01]  /*2470*/  IMAD.HI.U32 R16, R16, R19, RZ ;  /* 0x0000001310107227 */ /* 0x000fe200078e00ff */
[C---:B------:R-:W-:Y:S02]  /*2480*/  PRMT R0, R14.reuse, 0x7632, R0 ;  /* 0x000076320e007816 */ /* 0x040fe40000000000 */
[----:B------:R-:W-:Y:S01]  /*2490*/  SEL R14, R14, RZ, !P6 ;  /* 0x000000ff0e0e7207 */ /* 0x000fe20007000000 */
[----:B------:R-:W-:Y:S01]  /*24a0*/  IMAD R2, R16, R2, R19 ;  /* 0x0000000210027224 */ /* 0x000fe200078e0213 */
[----:B------:R-:W-:Y:S02]  /*24b0*/  LOP3.LUT R4, R0, R9, RZ, 0x3c, !PT ;  /* 0x0000000900047212 */ /* 0x000fe400078e3cff */
[----:B------:R-:W-:-:S02]  /*24c0*/  PRMT R16, R6, 0x9910, RZ ;  /* 0x0000991006107816 */ /* 0x000fc400000000ff */
[----:B------:R-:W-:Y:S02]  /*24d0*/  ISETP.GT.U32.AND P2, PT, R23, R2, PT ;  /* 0x000000021700720c */ /* 0x000fe40003f44070 */
[----:B------:R-:W-:Y:S02]  /*24e0*/  ISETP.NE.AND P6, PT, R8, RZ, PT ;  /* 0x000000ff0800720c */ /* 0x000fe40003fc5270 */
[----:B------:R-:W-:Y:S02]  /*24f0*/  @!P1 LOP3.LUT R11, RZ, R7, RZ, 0x33, !PT ;  /* 0x00000007ff0b9212 */ /* 0x000fe400078e33ff */
[----:B------:R-:W-:Y:S02]  /*2500*/  ISETP.NE.AND P1, PT, R26, RZ, PT ;  /* 0x000000ff1a00720c */ /* 0x000fe40003f25270 */
[----:B------:R-:W-:Y:S02]  /*2510*/  PRMT R7, R4, 0x9910, RZ ;  /* 0x0000991004077816 */ /* 0x000fe400000000ff */
[----:B------:R-:W-:-:S02]  /*2520*/  PRMT R4, R15, 0x7632, R4 ;  /* 0x000076320f047816 */ /* 0x000fc40000000004 */
[----:B------:R-:W-:Y:S01]  /*2530*/  ISETP.GT.AND P0, PT, R7, -0x1, PT ;  /* 0xffffffff0700780c */ /* 0x000fe20003f04270 */
[----:B------:R-:W-:Y:S01]  /*2540*/  @!P2 IMAD.IADD R2, R2, 0x1, -R23 ;  /* 0x000000010202a824 */ /* 0x000fe200078e0a17 */
[----:B------:R-:W-:Y:S02]  /*2550*/  LOP3.LUT R6, R4, R11, RZ, 0x3c, !PT ;  /* 0x0000000b04067212 */ /* 0x000fe400078e3cff */
[----:B------:R-:W-:Y:S02]  /*2560*/  LOP3.LUT R7, R12, R10, RZ, 0x3c, !PT ;  /* 0x0000000a0c077212 */ /* 0x000fe400078e3cff */
[----:B------:R-:W-:Y:S02]  /*2570*/  ISETP.GT.U32.AND P2, PT, R23, R2, PT ;  /* 0x000000021700720c */ /* 0x000fe40003f44070 */
[----:B------:R-:W-:Y:S02]  /*2580*/  PRMT R6, R6, 0x9910, RZ ;  /* 0x0000991006067816 */ /* 0x000fe400000000ff */
[----:B------:R-:W-:-:S02]  /*2590*/  PRMT R7, R7, 0x9910, RZ ;  /* 0x0000991007077816 */ /* 0x000fc400000000ff */
[----:B------:R-:W-:Y:S02]  /*25a0*/  @!P1 LOP3.LUT R28, RZ, R26, RZ, 0x33, !PT ;  /* 0x0000001aff1c9212 */ /* 0x000fe400078e33ff */
[----:B------:R-:W-:Y:S02]  /*25b0*/  ISETP.GT.AND P3, PT, R7, -0x1, PT ;  /* 0xffffffff0700780c */ /* 0x000fe40003f64270 */
[----:B------:R-:W-:Y:S02]  /*25c0*/  LOP3.LUT R7, R13, R28, RZ, 0x3c, !PT ;  /* 0x0000001c0d077212 */ /* 0x000fe400078e3cff */
[----:B------:R-:W-:Y:S01]  /*25d0*/  SEL R19, R14, RZ, P6 ;  /* 0x000000ff0e137207 */ /* 0x000fe20003000000 */
[----:B------:R-:W-:Y:S01]  /*25e0*/  @!P2 IMAD.IADD R2, R2, 0x1, -R23 ;  /* 0x000000010202a824 */ /* 0x000fe200078e0a17 */
[----:B------:R-:W-:Y:S02]  /*25f0*/  ISETP.GT.AND P2, PT, R6, -0x1, PT ;  /* 0xffffffff0600780c */ /* 0x000fe40003f44270 */
[----:B------:R-:W-:Y:S01]  /*2600*/  LOP3.LUT R6, R17, R24, RZ, 0x3c, !PT ;  /* 0x0000001811067212 */ /* 0x000fe200078e3cff */
[----:B------:R-:W-:Y:S01]  /*2610*/  @!P5 IMAD.MOV R2, RZ, RZ, -R2 ;  /* 0x000000ffff02d224 */ /* 0x000fe200078e0a02 */
[----:B------:R-:W-:Y:S01]  /*2620*/  PRMT R7, R7, 0x9910, RZ ;  /* 0x0000991007077816 */ /* 0x000fe200000000ff */
[----:B------:R-:W-:Y:S01]  /*2630*/  IMAD.IADD R8, R8, 0x1, R19 ;  /* 0x0000000108087824 */ /* 0x000fe200078e0213 */
[----:B------:R-:W-:-:S02]  /*2640*/  PRMT R6, R6, 0x9910, RZ ;  /* 0x0000991006067816 */ /* 0x000fc400000000ff */
[----:B------:R-:W-:Y:S02]  /*2650*/  ISETP.GT.AND P6, PT, R7, -0x1, PT ;  /* 0xffffffff0700780c */ /* 0x000fe40003fc4270 */
[----:B------:R-:W-:Y:S02]  /*2660*/  ISETP.GT.AND P5, PT, R6, -0x1, PT ;  /* 0xffffffff0600780c */ /* 0x000fe40003fa4270 */
[----:B------:R-:W0:Y:S01]  /*2670*/  LDC.64 R6, c[0x0][0x388] ;  /* 0x0000e200ff067b82 */ /* 0x000e220000000a00 */
[----:B------:R-:W-:Y:S02]  /*2680*/  @!P4 LOP3.LUT R2, RZ, R22, RZ, 0x33, !PT ;  /* 0x00000016ff02c212 */ /* 0x000fe400078e33ff */
[----:B------:R-:W-:Y:S02]  /*2690*/  PRMT R19, R13, 0x7632, R19 ;  /* 0x000076320d137816 */ /* 0x000fe40000000013 */
[----:B------:R-:W-:Y:S02]  /*26a0*/  ISETP.GT.AND P1, PT, R16, -0x1, PT ;  /* 0xffffffff1000780c */ /* 0x000fe40003f24270 */
[----:B------:R-:W-:-:S02]  /*26b0*/  LOP3.LUT R14, R19, R2, RZ, 0x3c, !PT ;  /* 0x00000002130e7212 */ /* 0x000fc400078e3cff */
[----:B------:R-:W-:Y:S02]  /*26c0*/  SEL R0, R0, RZ, !P0 ;  /* 0x000000ff00007207 */ /* 0x000fe40004000000 */
[----:B------:R-:W-:Y:S02]  /*26d0*/  SEL R15, R15, RZ, !P1 ;  /* 0x000000ff0f0f7207 */ /* 0x000fe40004800000 */
[----:B------:R-:W-:Y:S02]  /*26e0*/  ISETP.NE.AND P0, PT, R18, RZ, PT ;  /* 0x000000ff1200720c */ /* 0x000fe40003f05270 */
[----:B------:R-:W-:Y:S02]  /*26f0*/  PRMT R14, R14, 0x9910, RZ ;  /* 0x000099100e0e7816 */ /* 0x000fe400000000ff */
[----:B------:R-:W-:Y:S02]  /*2700*/  ISETP.NE.AND P1, PT, R9, RZ, PT ;  /* 0x000000ff0900720c */ /* 0x000fe40003f25270 */
[----:B------:R-:W-:-:S02]  /*2710*/  ISETP.NE.AND P4, PT, R11, RZ, PT ;  /* 0x000000ff0b00720c */ /* 0x000fc40003f85270 */
[----:B------:R-:W-:Y:S02]  /*2720*/  SEL R4, R4, RZ, !P2 ;  /* 0x000000ff04047207 */ /* 0x000fe40005000000 */
[----:B------:R-:W-:Y:S01]  /*2730*/  SEL R15, R15, RZ, P0 ;  /* 0x000000ff0f0f7207 */ /* 0x000fe20000000000 */
[----:B0-----:R-:W-:Y:S01]  /*2740*/  IMAD.WIDE.U32 R6, R5, 0x2, R6 ;  /* 0x0000000205067825 */ /* 0x001fe200078e0006 */
[----:B------:R-:W-:Y:S02]  /*2750*/  ISETP.GT.AND P0, PT, R14, -0x1, PT ;  /* 0xffffffff0e00780c */ /* 0x000fe40003f04270 */
[----:B------:R-:W-:Y:S01]  /*2760*/  SEL R0, R0, RZ, P1 ;  /* 0x000000ff00007207 */ /* 0x000fe20000800000 */
[----:B------:R-:W-:Y:S01]  /*2770*/  IMAD.IADD R18, R18, 0x1, R15 ;  /* 0x0000000112127824 */ /* 0x000fe200078e020f */
[----:B------:R-:W-:Y:S01]  /*2780*/  SEL R4, R4, RZ, P4 ;  /* 0x000000ff04047207 */ /* 0x000fe20002000000 */
[----:B------:R-:W-:Y:S01]  /*2790*/  IMAD.WIDE.U32 R6, R3, 0x8, R6 ;  /* 0x0000000803067825 */ /* 0x000fe200078e0006 */
[----:B------:R-:W-:-:S02]  /*27a0*/  SEL R12, R12, RZ, !P3 ;  /* 0x000000ff0c0c7207 */ /* 0x000fc40005800000 */
[----:B------:R-:W-:Y:S01]  /*27b0*/  SEL R13, R13, RZ, !P6 ;  /* 0x000000ff0d0d7207 */ /* 0x000fe20007000000 */
[----:B------:R-:W-:Y:S01]  /*27c0*/  IMAD.IADD R9, R9, 0x1, R0 ;  /* 0x0000000109097824 */ /* 0x000fe200078e0200 */
[----:B------:R-:W-:Y:S01]  /*27d0*/  ISETP.NE.AND P1, PT, R10, RZ, PT ;  /* 0x000000ff0a00720c */ /* 0x000fe20003f25270 */
[----:B------:R-:W-:Y:S01]  /*27e0*/  IMAD.IADD R11, R11, 0x1, R4 ;  /* 0x000000010b0b7824 */ /* 0x000fe200078e0204 */
[----:B------:R-:W-:Y:S02]  /*27f0*/  ISETP.NE.AND P2, PT, R24, RZ, PT ;  /* 0x000000ff1800720c */ /* 0x000fe40003f45270 */
[----:B------:R-:W-:Y:S02]  /*2800*/  ISETP.NE.AND P3, PT, R28, RZ, PT ;  /* 0x000000ff1c00720c */ /* 0x000fe40003f65270 */
[----:B------:R-:W-:Y:S02]  /*2810*/  SEL R17, R17, RZ, !P5 ;  /* 0x000000ff11117207 */ /* 0x000fe40006800000 */
        /* <DEDUP_REMOVED lines=12> */
[----:B------:R-:W-:-:S03]  /*28e0*/  PRMT R18, R5, 0x5410, R24 ;  /* 0x0000541005127816 */ /* 0x000fc60000000018 */
[----:B------:R-:W-:Y:S01]  /*28f0*/  STG.E.64 desc[UR4][R6.64], R8 ;  /* 0x0000000806007986 */ /* 0x000fe2000c101b04 */
[----:B------:R-:W-:-:S05]  /*2900*/  PRMT R19, R28, 0x5410, R19 ;  /* 0x000054101c137816 */ /* 0x000fca0000000013 */
[----:B------:R-:W-:Y:S01]  /*2910*/  STG.E.64 desc[UR4][R6.64+0x400], R18 ;  /* 0x0004001206007986 */ /* 0x000fe2000c101b04 */
[----:B------:R-:W-:Y:S05]  /*2920*/  EXIT ;  /* 0x000000000000794d */ /* 0x000fea0003800000 */
.L_x_44767:
        /* <DEDUP_REMOVED lines=13> */
.L_x_55070:


//--------------------- .text._ZN2at6native29vectorized_elementwise_kernelILi8ENS0_13AUnaryFunctorIsssZZZNS0_21remainder_kernel_cudaERNS_18TensorIteratorBaseEENKUlvE_clEvENKUlvE3_clEvEUlssE_EESt5arrayIPcLm2EEEEviT0_T1_ --------------------------
	.section	.text._ZN2at6native29vectorized_elementwise_kernelILi8ENS0_13AUnaryFunctorIsssZZZNS0_21remainder_kernel_cudaERNS_18TensorIteratorBaseEENKUlvE_clEvENKUlvE3_clEvEUlssE_EESt5arrayIPcLm2EEEEviT0_T1_,"ax",@progbits
	.align	128
        .global         _ZN2at6native29vectorized_elementwise_kernelILi8ENS0_13AUnaryFunctorIsssZZZNS0_21remainder_kernel_cudaERNS_18TensorIteratorBaseEENKUlvE_clEvENKUlvE3_clEvEUlssE_EESt5arrayIPcLm2EEEEviT0_T1_
        .type           _ZN2at6native29vectorized_elementwise_kernelILi8ENS0_13AUnaryFunctorIsssZZZNS0_21remainder_kernel_cudaERNS_18TensorIteratorBaseEENKUlvE_clEvENKUlvE3_clEvEUlssE_EESt5arrayIPcLm2EEEEviT0_T1_,@function
        .size           _ZN2at6native29vectorized_elementwise_kernelILi8ENS0_13AUnaryFunctorIsssZZZNS0_21remainder_kernel_cudaERNS_18TensorIteratorBaseEENKUlvE_clEvENKUlvE3_clEvEUlssE_EESt5arrayIPcLm2EEEEviT0_T1_,(.L_x_55071 - _ZN2at6native29vectorized_elementwise_kernelILi8ENS0_13AUnaryFunctorIsssZZZNS0_21remainder_kernel_cudaERNS_18TensorIteratorBaseEENKUlvE_clEvENKUlvE3_clEvEUlssE_EESt5arrayIPcLm2EEEEviT0_T1_)
        .other          _ZN2at6native29vectorized_elementwise_kernelILi8ENS0_13AUnaryFunctorIsssZZZNS0_21remainder_kernel_cudaERNS_18TensorIteratorBaseEENKUlvE_clEvENKUlvE3_clEvEUlssE_EESt5arrayIPcLm2EEEEviT0_T1_,@"STO_CUDA_ENTRY STV_DEFAULT"
_ZN2at6native29vectorized_elementwise_kernelILi8ENS0_13AUnaryFunctorIsssZZZNS0_21remainder_kernel_cudaERNS_18TensorIteratorBaseEENKUlvE_clEvENKUlvE3_clEvEUlssE_EESt5arrayIPcLm2EEEEviT0_T1_:
.text._ZN2at6native29vectorized_elementwise_kernelILi8ENS0_13AUnaryFunctorIsssZZZNS0_21remainder_kernel_cudaERNS_18TensorIteratorBaseEENKUlvE_clEvENKUlvE3_clEvEUlssE_EESt5arrayIPcLm2EEEEviT0_T1_:
        /* <DEDUP_REMOVED lines=63> */
[-C--:B------:R-:W-:Y:S01]  /*03f0*/  ISETP.GE.U32.AND P0, PT, R5, R0.reuse, PT ;  /* 0x000000000500720c */ /* 0x080fe20003f06070 */
        /* <DEDUP_REMOVED lines=38> */
.L_x_44770:
[----:B------:R-:W-:Y:S05]  /*0660*/  BSYNC.RECONVERGENT B0 ;  /* 0x0000000000007941 */ /* 0x000fea0003800200 */
.L_x_44769:
        /* <DEDUP_REMOVED lines=32> */
.L_x_44772:
[----:B------:R-:W-:Y:S05]  /*0870*/  BSYNC.RECONVERGENT B0 ;  /* 0x0000000000007941 */ /* 0x000fea0003800200 */
.L_x_44771:
        /* <DEDUP_REMOVED lines=36> */
.L_x_44774:
[----:B------:R-:W-:Y:S05]  /*0ac0*/  BSYNC.RECONVERGENT B0 ;  /* 0x0000000000007941 */ /* 0x000fea0003800200 */
.L_x_44773:
        /* <DEDUP_REMOVED lines=41> */
.L_x_44776:
[----:B------:R-:W-:Y:S05]  /*0d60*/  BSYNC.RECONVERGENT B0 ;  /* 0x0000000000007941 */ /* 0x000fea0003800200 */
.L_x_44775:
        /* <DEDUP_REMOVED lines=36> */
.L_x_44778:
[----:B------:R-:W-:Y:S05]  /*0fb0*/  BSYNC.RECONVERGENT B0 ;  /* 0x0000000000007941 */ /* 0x000fea0003800200 */
.L_x_44777:
        /* <DEDUP_REMOVED lines=33> */
.L_x_44780:
[----:B------:R-:W-:Y:S05]  /*11d0*/  BSYNC.RECONVERGENT B0 ;  /* 0x0000000000007941 */ /* 0x000fea0003800200 */
.L_x_44779:
        /* <DEDUP_REMOVED lines=33> */
.L_x_44782:
[----:B------:R-:W-:Y:S05]  /*13f0*/  BSYNC.RECONVERGENT B0 ;  /* 0x0000000000007941 */ /* 0x000fea0003800200 */
.L_x_44781:
        /* <DEDUP_REMOVED lines=33> */
.L_x_44784:
[----:B------:R-:W-:Y:S05]  /*1610*/  BSYNC.RECONVERGENT B0 ;  /* 0x0000000000007941 */ /* 0x000fea0003800200 */
.L_x_44783:
        /* <DEDUP_REMOVED lines=18> */
.L_x_44787:
[----:B------:R-:W-:-:S13]  /*1740*/  ISETP.GE.U32.AND P0, PT, R5, R0, PT ;  /* 0x000000000500720c */ /* 0x000fda0003f06070 */
[----:B------:R-:W-:Y:S05]  /*1750*/  @P0 BRA `(.L_x_44789) ;  /* 0x0000000000300947 */ /* 0x000fea0003800000 */
[----:B0-----:R-:W0:Y:S01]  /*1760*/  LDC.64 R2, c[0x0][0x388] ;  /* 0x0000e200ff027b82 */ /* 0x001e220000000a00 */
[----:B------:R-:W-:Y:S02]  /*1770*/  IMAD.IADD R7, R4, 0x1, R5 ;  /* 0x0000000104077824 */ /* 0x000fe400078e0205 */
[----:B------:R-:W-:Y:S02]  /*1780*/  VIADD R5, R5, 0x80 ;  /* 0x0000008005057836 */ /* 0x000fe40000000000 */
[----:B0-----:R-:W-:-:S05]  /*1790*/  IMAD.WIDE.U32 R2, R7, 0x2, R2 ;  /* 0x0000000207027825 */ /* 0x001fca00078e0002 */
[----:B------:R1:W-:Y:S02]  /*17a0*/  STG.E.U16 desc[UR4][R2.64], R15 ;  /* 0x0000000f02007986 */ /* 0x0003e4000c101504 */
.L_x_44788:
[----:B------:R-:W-:-:S13]  /*17b0*/  ISETP.GE.U32.AND P0, PT, R5, R0, PT ;  /* 0x000000000500720c */ /* 0x000fda0003f06070 */
[----:B------:R-:W-:Y:S05]  /*17c0*/  @P0 BRA `(.L_x_44790) ;  /* 0x0000000000340947 */ /* 0x000fea0003800000 */
[----:B01----:R-:W0:Y:S01]  /*17d0*/  LDC.64 R2, c[0x0][0x388] ;  /* 0x0000e200ff027b82 */ /* 0x003e220000000a00 */
[----:B------:R-:W-:Y:S02]  /*17e0*/  IMAD.IADD R7, R4, 0x1, R5 ;  /* 0x0000000104077824 */ /* 0x000fe400078e0205 */
[----:B------:R-:W-:Y:S02]  /*17f0*/  VIADD R5, R5, 0x80 ;  /* 0x0000008005057836 */ /* 0x000fe40000000000 */
[----:B0-----:R-:W-:-:S05]  /*1800*/  IMAD.WIDE.U32 R2, R7, 0x2, R2 ;  /* 0x0000000207027825 */ /* 0x001fca00078e0002 */
[----:B------:R1:W-:Y:S02]  /*1810*/  STG.E.U16 desc[UR4][R2.64], R8 ;  /* 0x0000000802007986 */ /* 0x0003e4000c101504 */
.L_x_44789:
        /* <DEDUP_REMOVED lines=8> */
.L_x_44790:
[----:B------:R-:W-:Y:S05]  /*18a0*/  BSYNC.RELIABLE B1 ;  /* 0x0000000000017941 */ /* 0x000fea0003800100 */
.L_x_44786:
[----:B------:R-:W-:-:S13]  /*18b0*/  ISETP.GE.U32.AND P0, PT, R5, R0, PT ;  /* 0x000000000500720c */ /* 0x000fda0003f06070 */
[----:B012---:R-:W0:Y:S01]  /*18c0*/  @!P0 LDC.64 R2, c[0x0][0x388] ;  /* 0x0000e200ff028b82 */ /* 0x007e220000000a00 */
[----:B------:R-:W-:Y:S02]  /*18d0*/  @!P0 IMAD.IADD R7, R4, 0x1, R5 ;  /* 0x0000000104078824 */ /* 0x000fe400078e0205 */
[----:B------:R-:W-:Y:S02]  /*18e0*/  @!P0 VIADD R5, R5, 0x80 ;  /* 0x0000008005058836 */ /* 0x000fe40000000000 */
[----:B0-----:R-:W-:-:S05]  /*18f0*/  @!P0 IMAD.WIDE.U32 R2, R7, 0x2, R2 ;  /* 0x0000000207028825 */ /* 0x001fca00078e0002 */
[----:B------:R2:W-:Y:S02]  /*1900*/  @!P0 STG.E.U16 desc[UR4][R2.64], R14 ;  /* 0x0000000e02008986 */ /* 0x0005e4000c101504 */
.L_x_44791:
[----:B------:R-:W-:Y:S05]  /*1910*/  BSYNC.RECONVERGENT B0 ;  /* 0x0000000000007941 */ /* 0x000fea0003800200 */
.L_x_44785:
        /* <DEDUP_REMOVED lines=8> */
.L_x_44768:
        /* <DEDUP_REMOVED lines=15> */
[----:B------:R-:W-:-:S04]  /*1a90*/  PRMT R6, R10, 0x9910, RZ ;  /* 0x000099100a067816 */ /* 0x000fc800000000ff */
[----:B------:R-:W-:-:S03]  /*1aa0*/  IABS R25, R6 ;  /* 0x0000000600197213 */ /* 0x000fc60000000000 */
[----:B0-----:R-:W0:Y:S08]  /*1ab0*/  MUFU.RCP R13, R13 ;  /* 0x0000000d000d7308 */ /* 0x001e300000001000 */
[----:B------:R-:W-:Y:S08]  /*1ac0*/  I2F.RP R17, R23 ;  /* 0x0000001700117306 */ /* 0x000ff00000209400 */
[----:B-1----:R-:W1:Y:S01]  /*1ad0*/  MUFU.RCP R15, R15 ;  /* 0x0000000f000f7308 */ /* 0x002e620000001000 */
[----:B0-----:R-:W-:-:S07]  /*1ae0*/  VIADD R20, R13, 0xffffffe ;  /* 0x0ffffffe0d147836 */ /* 0x001fce0000000000 */
[----:B------:R-:W0:Y:S08]  /*1af0*/  I2F.RP R12, R22 ;  /* 0x00000016000c7306 */ /* 0x000e300000209400 */
[----:B------:R-:W-:Y:S01]  /*1b00*/  I2F.RP R24, R25 ;  /* 0x0000001900187306 */ /* 0x000fe20000209400 */
[----:B-1----:R-:W-:-:S07]  /*1b10*/  VIADD R18, R15, 0xffffffe ;  /* 0x0ffffffe0f127836 */ /* 0x002fce0000000000 */
[----:B------:R-:W1:Y:S08]  /*1b20*/  MUFU.RCP R17, R17 ;  /* 0x0000001100117308 */ /* 0x000e700000001000 */
[----:B------:R2:W3:Y:S08]  /*1b30*/  F2I.FTZ.U32.TRUNC.NTZ R21, R20 ;  /* 0x0000001400157305 */ /* 0x0004f0000021f000 */
[----:B0-----:R-:W0:Y:S01]  /*1b40*/  MUFU.RCP R12, R12 ;  /* 0x0000000c000c7308 */ /* 0x001e220000001000 */
[----:B-1----:R-:W-:-:S02]  /*1b50*/  VIADD R15, R17, 0xffffffe ;  /* 0x0ffffffe110f7836 */ /* 0x002fc40000000000 */
[----:B--2---:R-:W-:Y:S02]  /*1b60*/  IMAD.MOV.U32 R20, RZ, RZ, RZ ;  /* 0x000000ffff147224 */ /* 0x004fe400078e00ff */
[----:B---3--:R-:W-:-:S03]  /*1b70*/  IMAD.MOV R17, RZ, RZ, -R21 ;  /* 0x000000ffff117224 */ /* 0x008fc600078e0a15 */
[----:B------:R1:W2:Y:S01]  /*1b80*/  F2I.FTZ.U32.TRUNC.NTZ R19, R18 ;  /* 0x0000001200137305 */ /* 0x0002a2000021f000 */
[----:B------:R-:W-:-:S04]  /*1b90*/  IMAD R17, R17, R16, RZ ;  /* 0x0000001011117224 */ /* 0x000fc800078e02ff */
[----:B------:R-:W-:-:S03]  /*1ba0*/  IMAD.HI.U32 R20, R21, R17, R20 ;  /* 0x0000001115147227 */ /* 0x000fc600078e0014 */
[----:B------:R3:W4:Y:S01]  /*1bb0*/  MUFU.RCP R14, R24 ;  /* 0x00000018000e7308 */ /* 0x0007220000001000 */
[----:B0-----:R-:W-:Y:S02]  /*1bc0*/  VIADD R13, R12, 0xffffffe ;  /* 0x0ffffffe0c0d7836 */ /* 0x001fe40000000000 */
[----:B-1----:R-:W-:Y:S02]  /*1bd0*/  IMAD.MOV.U32 R18, RZ, RZ, RZ ;  /* 0x000000ffff127224 */ /* 0x002fe400078e00ff */
[----:B--2---:R-:W-:-:S03]  /*1be0*/  IMAD.MOV R12, RZ, RZ, -R19 ;  /* 0x000000ffff0c7224 */ /* 0x004fc600078e0a13 */
[----:B------:R-:W0:Y:S01]  /*1bf0*/  F2I.FTZ.U32.TRUNC.NTZ R15, R15 ;  /* 0x0000000f000f7305 */ /* 0x000e22000021f000 */
[----:B------:R-:W-:-:S04]  /*1c00*/  IMAD R17, R12, R27, RZ ;  /* 0x0000001b0c117224 */ /* 0x000fc800078e02ff */
[----:B---3--:R-:W-:-:S03]  /*1c10*/  IMAD.HI.U32 R24, R19, R17, R18 ;  /* 0x0000001113187227 */ /* 0x008fc600078e0012 */
[----:B------:R-:W1:Y:S01]  /*1c20*/  F2I.FTZ.U32.TRUNC.NTZ R13, R13 ;  /* 0x0000000d000d7305 */ /* 0x000e62000021f000 */
[----:B------:R-:W2:Y:S01]  /*1c30*/  LDC.U16 R17, c[0x0][0x386] ;  /* 0x0000e180ff117b82 */ /* 0x000ea20000000400 */
[----:B----4-:R-:W-:Y:S02]  /*1c40*/  VIADD R12, R14, 0xffffffe ;  /* 0x0ffffffe0e0c7836 */ /* 0x010fe40000000000 */
[----:B0-----:R-:W-:-:S04]  /*1c50*/  IMAD.MOV R14, RZ, RZ, -R15 ;  /* 0x000000ffff0e7224 */ /* 0x001fc800078e0a0f */
[----:B------:R0:W3:Y:S01]  /*1c60*/  F2I.FTZ.U32.TRUNC.NTZ R19, R12 ;  /* 0x0000000c00137305 */ /* 0x0000e2000021f000 */
[----:B------:R-:W-:Y:S02]  /*1c70*/  IMAD R21, R14, R23, RZ ;  /* 0x000000170e157224 */ /* 0x000fe400078e02ff */
[----:B------:R-:W-:Y:S02]  /*1c80*/  IMAD.MOV.U32 R14, RZ, RZ, RZ ;  /* 0x000000ffff0e7224 */ /* 0x000fe400078e00ff */
[----:B-1----:R-:W-:Y:S02]  /*1c90*/  IMAD.MOV R29, RZ, RZ, -R13 ;  /* 0x000000ffff1d7224 */ /* 0x002fe400078e0a0d */
[----:B------:R-:W-:-:S04]  /*1ca0*/  IMAD.HI.U32 R14, R15, R21, R14 ;  /* 0x000000150f0e7227 */ /* 0x000fc800078e000e */
[----:B------:R-:W-:Y:S02]  /*1cb0*/  IMAD R15, R29, R22, RZ ;  /* 0x000000161d0f7224 */ /* 0x000fe400078e02ff */
[----:B0-----:R-:W-:Y:S02]  /*1cc0*/  IMAD.MOV.U32 R12, RZ, RZ, RZ ;  /* 0x000000ffff0c7224 */ /* 0x001fe400078e00ff */
[----:B---3--:R-:W-:Y:S02]  /*1cd0*/  IMAD.MOV R18, RZ, RZ, -R19 ;  /* 0x000000ffff127224 */ /* 0x008fe400078e0a13 */
[----:B------:R-:W-:Y:S01]  /*1ce0*/  IMAD.HI.U32 R28, R13, R15, R12 ;  /* 0x0000000f0d1c7227 */ /* 0x000fe200078e000c */
[----:B--2---:R-:W-:Y:S02]  /*1cf0*/  PRMT R12, R17, 0x9910, RZ ;  /* 0x00009910110c7816 */ /* 0x004fe400000000ff */
[----:B------:R-:W-:Y:S01]  /*1d00*/  IABS R15, R3 ;  /* 0x00000003000f7213 */ /* 0x000fe20000000000 */
[----:B------:R-:W-:Y:S01]  /*1d10*/  IMAD R13, R18, R25, RZ ;  /* 0x00000019120d7224 */ /* 0x000fe200078e02ff */
[----:B------:R-:W-:Y:S01]  /*1d20*/  ISETP.GE.AND P0, PT, R12, RZ, PT ;  /* 0x000000ff0c00720c */ /* 0x000fe20003f06270 */
[----:B------:R-:W-:-:S04]  /*1d30*/  IMAD.MOV.U32 R18, RZ, RZ, RZ ;  /* 0x000000ffff127224 */ /* 0x000fc800078e00ff */
[----:B------:R-:W-:Y:S01]  /*1d40*/  IMAD.HI.U32 R26, R19, R13, R18 ;  /* 0x0000000d131a7227 */ /* 0x000fe200078e0012 */
[----:B------:R-:W-:Y:S02]  /*1d50*/  IABS R19, R12 ;  /* 0x0000000c00137213 */ /* 0x000fe40000000000 */
[----:B------:R-:W-:Y:S01]  /*1d60*/  IABS R12, R0 ;  /* 0x00000000000c7213 */ /* 0x000fe20000000000 */
[----:B------:R-:W-:Y:S02]  /*1d70*/  IMAD.MOV R18, RZ, RZ, -R15 ;  /* 0x000000ffff127224 */ /* 0x000fe400078e0a0f */
[----:B------:R-:W-:-:S04]  /*1d80*/  IMAD.HI.U32 R20, R20, R19, RZ ;  /* 0x0000001314147227 */ /* 0x000fc800078e00ff */
[----:B------:R-:W-:Y:S01]  /*1d90*/  IMAD.MOV R13, RZ, RZ, -R12 ;  /* 0x000000ffff0d7224 */ /* 0x000fe200078e0a0c */
[----:B------:R-:W-:Y:S01]  /*1da0*/  IABS R12, R5 ;  /* 0x00000005000c7213 */ /* 0x000fe20000000000 */
[----:B------:R-:W-:-:S04]  /*1db0*/  IMAD.HI.U32 R24, R24, R19, RZ ;  /* 0x0000001318187227 */ /* 0x000fc800078e00ff */
[--C-:B------:R-:W-:Y:S01]  /*1dc0*/  IMAD R13, R20, R13, R19.reuse ;  /* 0x0000000d140d7224 */ /* 0x100fe200078e0213 */
[----:B------:R-:W-:Y:S01]  /*1dd0*/  PRMT R20, R10, 0xbb32, RZ ;  /* 0x0000bb320a147816 */ /* 0x000fe200000000ff */
[----:B------:R-:W-:Y:S02]  /*1de0*/  IMAD.MOV R12, RZ, RZ, -R12 ;  /* 0x000000ffff0c7224 */ /* 0x000fe400078e0a0c */
[----:B------:R-:W-:Y:S01]  /*1df0*/  IMAD.HI.U32 R14, R14, R19, RZ ;  /* 0x000000130e0e7227 */ /* 0x000fe200078e00ff */
[----:B------:R-:W-:Y:S02]  /*1e00*/  IABS R21, R20 ;  /* 0x0000001400157213 */ /* 0x000fe40000000000 */
[----:B------:R-:W-:Y:S01]  /*1e10*/  ISETP.GT.U32.AND P1, PT, R16, R13, PT ;  /* 0x0000000d1000720c */ /* 0x000fe20003f24070 */
[--C-:B------:R-:W-:Y:S01]  /*1e20*/  IMAD R12, R24, R12, R19.reuse ;  /* 0x0000000c180c7224 */ /* 0x100fe200078e0213 */
[----:B------:R-:W0:Y:S01]  /*1e30*/  I2F.RP R17, R21 ;  /* 0x0000001500117306 */ /* 0x000e220000209400 */
[----:B------:R-:W-:Y:S01]  /*1e40*/  IMAD R18, R14, R18, R19 ;  /* 0x000000120e127224 */ /* 0x000fe200078e0213 */
[----:B------:R-:W-:Y:S01]  /*1e50*/  IABS R14, R7 ;  /* 0x00000007000e7213 */ /* 0x000fe20000000000 */
[----:B------:R-:W-:Y:S01]  /*1e60*/  IMAD.HI.U32 R26, R26, R19, RZ ;  /* 0x000000131a1a7227 */ /* 0x000fe200078e00ff */
[----:B------:R-:W-:-:S03]  /*1e70*/  ISETP.GT.U32.AND P2, PT, R27, R12, PT ;  /* 0x0000000c1b00720c */ /* 0x000fc60003f44070 */
[----:B------:R-:W-:Y:S01]  /*1e80*/  IMAD.MOV R15, RZ, RZ, -R14 ;  /* 0x000000ffff0f7224 */ /* 0x000fe200078e0a0e */
[----:B------:R-:W-:Y:S01]  /*1e90*/  IABS R14, R6 ;  /* 0x00000006000e7213 */ /* 0x000fe20000000000 */
[----:B------:R-:W-:-:S04]  /*1ea0*/  IMAD.HI.U32 R28, R28, R19, RZ ;  /* 0x000000131c1c7227 */ /* 0x000fc800078e00ff */
[----:B------:R-:W-:Y:S01]  /*1eb0*/  IMAD.MOV R14, RZ, RZ, -R14 ;  /* 0x000000ffff0e7224 */ /* 0x000fe200078e0a0e */
[----:B0-----:R-:W0:Y:S01]  /*1ec0*/  MUFU.RCP R17, R17 ;  /* 0x0000001100117308 */ /* 0x001e220000001000 */
[----:B------:R-:W-:Y:S02]  /*1ed0*/  @!P1 IMAD.IADD R13, R13, 0x1, -R16 ;  /* 0x000000010d0d9824 */ /* 0x000fe400078e0a10 */
[----:B------:R-:W-:Y:S02]  /*1ee0*/  @!P2 IMAD.IADD R12, R12, 0x1, -R27 ;  /* 0x000000010c0ca824 */ /* 0x000fe400078e0a1b */
[--C-:B------:R-:W-:Y:S01]  /*1ef0*/  IMAD R14, R26, R14, R19.reuse ;  /* 0x0000000e1a0e7224 */ /* 0x100fe200078e0213 */
[----:B------:R-:W-:Y:S01]  /*1f00*/  ISETP.GT.U32.AND P1, PT, R16, R13, PT ;  /* 0x0000000d1000720c */ /* 0x000fe20003f24070 */
[----:B------:R-:W-:Y:S01]  /*1f10*/  IMAD R15, R28, R15, R19 ;  /* 0x0000000f1c0f7224 */ /* 0x000fe200078e0213 */
[----:B------:R-:W-:Y:S02]  /*1f20*/  ISETP.GT.U32.AND P2, PT, R27, R12, PT ;  /* 0x0000000c1b00720c */ /* 0x000fe40003f44070 */
[----:B------:R-:W-:Y:S01]  /*1f30*/  ISETP.GT.U32.AND P3, PT, R25, R14, PT ;  /* 0x0000000e1900720c */ /* 0x000fe20003f64070 */
[----:B0-----:R-:W-:-:S08]  /*1f40*/  VIADD R24, R17, 0xffffffe ;  /* 0x0ffffffe11187836 */ /* 0x001fd00000000000 */
[----:B------:R-:W-:Y:S01]  /*1f50*/  @!P1 IMAD.IADD R13, R13, 0x1, -R16 ;  /* 0x000000010d0d9824 */ /* 0x000fe200078e0a10 */
[----:B------:R-:W-:Y:S01]  /*1f60*/  ISETP.GT.U32.AND P1, PT, R23, R18, PT ;  /* 0x000000121700720c */ /* 0x000fe20003f24070 */
[----:B------:R-:W0:Y:S01]  /*1f70*/  F2I.FTZ.U32.TRUNC.NTZ R17, R24 ;  /* 0x0000001800117305 */ /* 0x000e22000021f000 */
[----:B------:R-:W-:Y:S01]  /*1f80*/  @!P2 IMAD.IADD R12, R12, 0x1, -R27 ;  /* 0x000000010c0ca824 */ /* 0x000fe200078e0a1b */
[----:B------:R-:W-:Y:S01]  /*1f90*/  ISETP.GT.U32.AND P2, PT, R22, R15, PT ;  /* 0x0000000f1600720c */ /* 0x000fe20003f44070 */
[----:B------:R-:W-:Y:S02]  /*1fa0*/  IMAD.MOV.U32 R16, RZ, RZ, RZ ;  /* 0x000000ffff107224 */ /* 0x000fe400078e00ff */
[----:B------:R-:W-:Y:S01]  /*1fb0*/  @!P3 IMAD.IADD R14, R14, 0x1, -R25 ;  /* 0x000000010e0eb824 */ /* 0x000fe200078e0a19 */
[----:B------:R-:W-:Y:S01]  /*1fc0*/  ISETP.NE.AND P3, PT, R6, RZ, PT ;  /* 0x000000ff0600720c */ /* 0x000fe20003f65270 */
[----:B------:R-:W-:Y:S02]  /*1fd0*/  @!P0 IMAD.MOV R13, RZ, RZ, -R13 ;  /* 0x000000ffff0d8224 */ /* 0x000fe400078e0a0d */
[----:B------:R-:W-:-:S03]  /*1fe0*/  @!P0 IMAD.MOV R12, RZ, RZ, -R12 ;  /* 0x000000ffff0c8224 */ /* 0x000fc600078e0a0c */
[----:B------:R-:W-:Y:S02]  /*1ff0*/  @!P1 IMAD.IADD R18, R18, 0x1, -R23 ;  /* 0x0000000112129824 */ /* 0x000fe400078e0a17 */
[----:B0-----:R-:W-:-:S03]  /*2000*/  IMAD.MOV R26, RZ, RZ, -R17 ;  /* 0x000000ffff1a7224 */ /* 0x001fc600078e0a11 */
[----:B------:R-:W-:Y:S01]  /*2010*/  ISETP.GT.U32.AND P1, PT, R23, R18, PT ;  /* 0x000000121700720c */ /* 0x000fe20003f24070 */
[----:B------:R-:W-:Y:S01]  /*2020*/  @!P2 IMAD.IADD R15, R15, 0x1, -R22 ;  /* 0x000000010f0fa824 */ /* 0x000fe200078e0a16 */
[----:B------:R-:W-:Y:S01]  /*2030*/  ISETP.GT.U32.AND P2, PT, R25, R14, PT ;  /* 0x0000000e1900720c */ /* 0x000fe20003f44070 */
[----:B------:R-:W-:Y:S01]  /*2040*/  IMAD R29, R26, R21, RZ ;  /* 0x000000151a1d7224 */ /* 0x000fe200078e02ff */
[----:B------:R-:W-:-:S03]  /*2050*/  PRMT R26, R11, 0x9910, RZ ;  /* 0x000099100b1a7816 */ /* 0x000fc600000000ff */
[----:B------:R-:W-:Y:S01]  /*2060*/  IMAD.HI.U32 R16, R17, R29, R16 ;  /* 0x0000001d11107227 */ /* 0x000fe200078e0010 */
[----:B------:R-:W-:Y:S02]  /*2070*/  IABS R27, R26 ;  /* 0x0000001a001b7213 */ /* 0x000fe40000000000 */
[----:B------:R-:W-:Y:S02]  /*2080*/  IABS R17, R20 ;  /* 0x0000001400117213 */ /* 0x000fe40000000000 */
[----:B------:R-:W0:Y:S01]  /*2090*/  I2F.RP R28, R27 ;  /* 0x0000001b001c7306 */ /* 0x000e220000209400 */
[----:B------:R-:W-:-:S04]  /*20a0*/  IMAD.HI.U32 R16, R16, R19, RZ ;  /* 0x0000001310107227 */ /* 0x000fc800078e00ff */
[----:B------:R-:W-:Y:S02]  /*20b0*/  IMAD.MOV R24, RZ, RZ, -R17 ;  /* 0x000000ffff187224 */ /* 0x000fe400078e0a11 */
[----:B------:R-:W-:Y:S01]  /*20c0*/  @!P1 IMAD.IADD R18, R18, 0x1, -R23 ;  /* 0x0000000112129824 */ /* 0x000fe200078e0a17 */
[----:B------:R-:W-:Y:S01]  /*20d0*/  ISETP.GT.U32.AND P1, PT, R22, R15, PT ;  /* 0x0000000f1600720c */ /* 0x000fe20003f24070 */
[----:B------:R-:W-:Y:S02]  /*20e0*/  IMAD R24, R16, R24, R19 ;  /* 0x0000001810187224 */ /* 0x000fe400078e0213 */
[----:B------:R-:W-:Y:S02]  /*20f0*/  @!P2 IMAD.IADD R14, R14, 0x1, -R25 ;  /* 0x000000010e0ea824 */ /* 0x000fe400078e0a19 */
[----:B------:R-:W-:Y:S01]  /*2100*/  @!P0 IMAD.MOV R18, RZ, RZ, -R18 ;  /* 0x000000ffff128224 */ /* 0x000fe200078e0a12 */
[----:B0-----:R-:W0:Y:S01]  /*2110*/  MUFU.RCP R28, R28 ;  /* 0x0000001c001c7308 */ /* 0x001e220000001000 */
[----:B------:R-:W-:Y:S01]  /*2120*/  @!P0 IMAD.MOV R14, RZ, RZ, -R14 ;  /* 0x000000ffff0e8224 */ /* 0x000fe200078e0a0e */
[----:B------:R-:W-:-:S05]  /*2130*/  @!P3 LOP3.LUT R14, RZ, R6, RZ, 0x33, !PT ;  /* 0x00000006ff0eb212 */ /* 0x000fca00078e33ff */
[----:B------:R-:W-:Y:S01]  /*2140*/  @!P1 IMAD.IADD R15, R15, 0x1, -R22 ;  /* 0x000000010f0f9824 */ /* 0x000fe200078e0a16 */
[----:B------:R-:W-:-:S03]  /*2150*/  ISETP.GT.U32.AND P1, PT, R21, R24, PT ;  /* 0x000000181500720c */ /* 0x000fc60003f24070 */
[----:B------:R-:W-:Y:S02]  /*2160*/  @!P0 IMAD.MOV R15, RZ, RZ, -R15 ;  /* 0x000000ffff0f8224 */ /* 0x000fe400078e0a0f */
[----:B0-----:R-:W-:-:S08]  /*2170*/  VIADD R16, R28, 0xffffffe ;  /* 0x0ffffffe1c107836 */ /* 0x001fd00000000000 */
        /* <DEDUP_REMOVED lines=10> */
[----:B------:R-:W-:Y:S02]  /*2220*/  PRMT R23, R11, 0xbb32, RZ ;  /* 0x0000bb320b177816 */ /* 0x000fe400000000ff */
[----:B------:R-:W-:Y:S02]  /*2230*/  IABS R17, R26 ;  /* 0x0000001a00117213 */ /* 0x000fe40000000000 */
[----:B------:R-:W-:Y:S01]  /*2240*/  IABS R25, R23 ;  /* 0x0000001700197213 */ /* 0x000fe20000000000 */
[----:B------:R-:W-:-:S02]  /*2250*/  IMAD.HI.U32 R16, R16, R19, RZ ;  /* 0x0000001310107227 */ /* 0x000fc400078e00ff */
[----:B------:R-:W-:Y:S01]  /*2260*/  @!P1 LOP3.LUT R13, RZ, R0, RZ, 0x33, !PT ;  /* 0x00000000ff0d9212 */ /* 0x000fe200078e33ff */
[----:B------:R-:W0:Y:S01]  /*2270*/  I2F.RP R28, R25 ;  /* 0x00000019001c7306 */ /* 0x000e220000209400 */
[----:B------:R-:W-:Y:S01]  /*2280*/  IMAD.MOV R22, RZ, RZ, -R17 ;  /* 0x000000ffff167224 */ /* 0x000fe200078e0a11 */
[----:B------:R-:W-:Y:S02]  /*2290*/  IABS R0, R23 ;  /* 0x0000001700007213 */ /* 0x000fe40000000000 */
[----:B------:R-:W-:Y:S01]  /*22a0*/  ISETP.NE.AND P1, PT, R3, RZ, PT ;  /* 0x000000ff0300720c */ /* 0x000fe20003f25270 */
[----:B------:R-:W-:Y:S02]  /*22b0*/  IMAD R22, R16, R22, R19 ;  /* 0x0000001610167224 */ /* 0x000fe400078e0213 */
[----:B------:R-:W-:-:S03]  /*22c0*/  IMAD.MOV R0, RZ, RZ, -R0 ;  /* 0x000000ffff007224 */ /* 0x000fc600078e0a00 */
[----:B------:R-:W-:Y:S01]  /*22d0*/  ISETP.GT.U32.AND P2, PT, R27, R22, PT ;  /* 0x000000161b00720c */ /* 0x000fe20003f44070 */
[----:B0-----:R-:W0:Y:S06]  /*22e0*/  MUFU.RCP R28, R28 ;  /* 0x0000001c001c7308 */ /* 0x001e2c0000001000 */
[----:B------:R-:W-:Y:S02]  /*22f0*/  @!P1 LOP3.LUT R18, RZ, R3, RZ, 0x33, !PT ;  /* 0x00000003ff129212 */ /* 0x000fe400078e33ff */
[----:B------:R-:W-:Y:S02]  /*2300*/  LOP3.LUT R3, R8, R13, RZ, 0x3c, !PT ;  /* 0x0000000d08037212 */ /* 0x000fe400078e3cff */
[----:B------:R-:W-:-:S02]  /*2310*/  ISETP.NE.AND P1, PT, R20, RZ, PT ;  /* 0x000000ff1400720c */ /* 0x000fc40003f25270 */
[----:B------:R-:W-:Y:S01]  /*2320*/  @!P2 IMAD.IADD R22, R22, 0x1, -R27 ;  /* 0x000000011616a824 */ /* 0x000fe200078e0a1b */
[----:B------:R-:W-:-:S04]  /*2330*/  PRMT R6, R3, 0x9910, RZ ;  /* 0x0000991003067816 */ /* 0x000fc800000000ff */
[----:B------:R-:W-:Y:S02]  /*2340*/  ISETP.GT.U32.AND P2, PT, R27, R22, PT ;  /* 0x000000161b00720c */ /* 0x000fe40003f44070 */
[----:B------:R-:W-:Y:S01]  /*2350*/  ISETP.GT.AND P6, PT, R6, -0x1, PT ;  /* 0xffffffff0600780c */ /* 0x000fe20003fc4270 */
[----:B0-----:R-:W-:-:S03]  /*2360*/  VIADD R16, R28, 0xffffffe ;  /* 0x0ffffffe1c107836 */ /* 0x001fc60000000000 */
[----:B------:R-:W-:Y:S01]  /*2370*/  @!P1 LOP3.LUT R24, RZ, R20, RZ, 0x33, !PT ;  /* 0x00000014ff189212 */ /* 0x000fe200078e33ff */
[----:B------:R0:W1:Y:S06]  /*2380*/  F2I.FTZ.U32.TRUNC.NTZ R17, R16 ;  /* 0x0000001000117305 */ /* 0x00006c000021f000 */
[----:B------:R-:W-:Y:S01]  /*2390*/  @!P2 IMAD.IADD R22, R22, 0x1, -R27 ;  /* 0x000000011616a824 */ /* 0x000fe200078e0a1b */
[----:B------:R-:W-:Y:S01]  /*23a0*/  ISETP.NE.AND P2, PT, R5, RZ, PT ;  /* 0x000000ff0500720c */ /* 0x000fe20003f45270 */
[----:B0-----:R-:W-:Y:S02]  /*23b0*/  IMAD.MOV.U32 R16, RZ, RZ, RZ ;  /* 0x000000ffff107224 */ /* 0x001fe400078e00ff */
[----:B------:R-:W-:-:S02]  /*23c0*/  @!P0 IMAD.MOV R22, RZ, RZ, -R22 ;  /* 0x000000ffff168224 */ /* 0x000fc400078e0a16 */
[----:B-1----:R-:W-:-:S04]  /*23d0*/  IMAD.MOV R28, RZ, RZ, -R17 ;  /* 0x000000ffff1c7224 */ /* 0x002fc800078e0a11 */
[----:B------:R-:W-:-:S04]  /*23e0*/  IMAD R21, R28, R25, RZ ;  /* 0x000000191c157224 */ /* 0x000fc800078e02ff */
[----:B------:R-:W-:Y:S02]  /*23f0*/  @!P2 LOP3.LUT R12, RZ, R5, RZ, 0x33, !PT ;  /* 0x00000005ff0ca212 */ /* 0x000fe400078e33ff */
[----:B------:R-:W-:Y:S01]  /*2400*/  ISETP.NE.AND P2, PT, R7, RZ, PT ;  /* 0x000000ff0700720c */ /* 0x000fe20003f45270 */
[----:B------:R-:W-:Y:S01]  /*2410*/  IMAD.HI.U32 R16, R17, R21, R16 ;  /* 0x0000001511107227 */ /* 0x000fe200078e0010 */
[C---:B------:R-:W-:Y:S02]  /*2420*/  PRMT R5, R8.reuse, 0x7632, R5 ;  /* 0x0000763208057816 */ /* 0x040fe40000000005 */
[----:B------:R-:W-:Y:S02]  /*2430*/  SEL R8, R8, RZ, !P6 ;  /* 0x000000ff08087207 */ /* 0x000fe40007000000 */
[----:B------:R-:W-:Y:S01]  /*2440*/  LOP3.LUT R3, R5, R12, RZ, 0x3c, !PT ;  /* 0x0000000c05037212 */ /* 0x000fe200078e3cff */
[----:B------:R-:W-:-:S04]  /*2450*/  IMAD.HI.U32 R16, R16, R19, RZ ;  /* 0x0000001310107227 */ /* 0x000fc800078e00ff */
[----:B------:R-:W-:Y:S01]  /*2460*/  IMAD R0, R16, R0, R19 ;  /* 0x0000000010007224 */ /* 0x000fe200078e0213 */
[----:B------:R-:W-:Y:S02]  /*2470*/  PRMT R16, R9, 0x7632, R16 ;  /* 0x0000763209107816 */ /* 0x000fe40000000010 */
[----:B------:R-:W-:Y:S02]  /*2480*/  @!P2 LOP3.LUT R15, RZ, R7, RZ, 0x33, !PT ;  /* 0x00000007ff0fa212 */ /* 0x000fe400078e33ff */
[----:B------:R-:W-:Y:S02]  /*2490*/  ISETP.GT.U32.AND P4, PT, R25, R0, PT ;  /* 0x000000001900720c */ /* 0x000fe40003f84070 */
[----:B------:R-:W-:Y:S02]  /*24a0*/  PRMT R7, R3, 0x9910, RZ ;  /* 0x0000991003077816 */ /* 0x000fe400000000ff */
[----:B------:R-:W-:Y:S02]  /*24b0*/  ISETP.NE.AND P2, PT, R26, RZ, PT ;  /* 0x000000ff1a00720c */ /* 0x000fe40003f45270 */
[----:B------:R-:W-:-:S02]  /*24c0*/  LOP3.LUT R3, R9, R18, RZ, 0x3c, !PT ;  /* 0x0000001209037212 */ /* 0x000fc400078e3cff */
[----:B------:R-:W-:Y:S02]  /*24d0*/  LOP3.LUT R6, R16, R15, RZ, 0x3c, !PT ;  /* 0x0000000f10067212 */ /* 0x000fe400078e3cff */
[----:B------:R-:W-:Y:S02]  /*24e0*/  PRMT R3, R3, 0x9910, RZ ;  /* 0x0000991003037816 */ /* 0x000fe400000000ff */
[----:B------:R-:W-:Y:S01]  /*24f0*/  PRMT R17, R6, 0x9910, RZ ;  /* 0x0000991006117816 */ /* 0x000fe200000000ff */
[----:B------:R-:W-:Y:S01]  /*2500*/  @!P4 IMAD.IADD R0, R0, 0x1, -R25 ;  /* 0x000000010000c824 */ /* 0x000fe200078e0a19 */
[----:B------:R-:W-:Y:S01]  /*2510*/  ISETP.GT.AND P1, PT, R7, -0x1, PT ;  /* 0xffffffff0700780c */ /* 0x000fe20003f24270 */
[--C-:B------:R-:W-:Y:S01]  /*2520*/  IMAD.MOV.U32 R6, RZ, RZ, R3.reuse ;  /* 0x000000ffff067224 */ /* 0x100fe200078e0003 */
[----:B------:R-:W-:Y:S01]  /*2530*/  PRMT R3, R10, 0x7632, R3 ;  /* 0x000076320a037816 */ /* 0x000fe20000000003 */
[----:B------:R-:W-:Y:S01]  /*2540*/  IMAD.MOV.U32 R7, RZ, RZ, R17 ;  /* 0x000000ffff077224 */ /* 0x000fe200078e0011 */
[----:B------:R-:W-:-:S02]  /*2550*/  ISETP.GT.U32.AND P3, PT, R25, R0, PT ;  /* 0x000000001900720c */ /* 0x000fc40003f64070 */
[----:B------:R-:W-:Y:S02]  /*2560*/  @!P2 LOP3.LUT R22, RZ, R26, RZ, 0x33, !PT ;  /* 0x0000001aff16a212 */ /* 0x000fe400078e33ff */
[----:B------:R-:W-:Y:S02]  /*2570*/  ISETP.GT.AND P5, PT, R6, -0x1, PT ;  /* 0xffffffff0600780c */ /* 0x000fe40003fa4270 */
[----:B------:R-:W-:Y:S02]  /*2580*/  ISETP.GT.AND P2, PT, R7, -0x1, PT ;  /* 0xffffffff0700780c */ /* 0x000fe40003f44270 */
[----:B------:R-:W-:Y:S02]  /*2590*/  LOP3.LUT R6, R10, R14, RZ, 0x3c, !PT ;  /* 0x0000000e0a067212 */ /* 0x000fe400078e3cff */
[----:B------:R-:W-:Y:S02]  /*25a0*/  LOP3.LUT R7, R3, R24, RZ, 0x3c, !PT ;  /* 0x0000001803077212 */ /* 0x000fe400078e3cff */
[----:B------:R-:W-:Y:S01]  /*25b0*/  PRMT R6, R6, 0x9910, RZ ;  /* 0x0000991006067816 */ /* 0x000fe200000000ff */
[----:B------:R-:W-:Y:S01]  /*25c0*/  @!P3 IMAD.IADD R0, R0, 0x1, -R25 ;  /* 0x000000010000b824 */ /* 0x000fe200078e0a19 */
[----:B------:R-:W-:-:S02]  /*25d0*/  ISETP.NE.AND P3, PT, R23, RZ, PT ;  /* 0x000000ff1700720c */ /* 0x000fc40003f65270 */
[----:B------:R-:W-:Y:S01]  /*25e0*/  PRMT R7, R7, 0x9910, RZ ;  /* 0x0000991007077816 */ /* 0x000fe200000000ff */
[----:B------:R-:W-:Y:S01]  /*25f0*/  @!P0 IMAD.MOV R0, RZ, RZ, -R0 ;  /* 0x000000ffff008224 */ /* 0x000fe200078e0a00 */
[----:B------:R-:W-:Y:S02]  /*2600*/  PRMT R17, R11, 0x7632, R17 ;  /* 0x000076320b117816 */ /* 0x000fe40000000011 */
[----:B------:R-:W-:Y:S02]  /*2610*/  ISETP.GT.AND P4, PT, R6, -0x1, PT ;  /* 0xffffffff0600780c */ /* 0x000fe40003f84270 */
[----:B------:R-:W-:Y:S02]  /*2620*/  ISETP.GT.AND P0, PT, R7, -0x1, PT ;  /* 0xffffffff0700780c */ /* 0x000fe40003f04270 */
[----:B------:R-:W-:Y:S02]  /*2630*/  LOP3.LUT R6, R11, R22, RZ, 0x3c, !PT ;  /* 0x000000160b067212 */ /* 0x000fe400078e3cff */
[----:B------:R-:W-:-:S02]  /*2640*/  SEL R5, R5, RZ, !P1 ;  /* 0x000000ff05057207 */ /* 0x000fc40004800000 */
[----:B------:R-:W-:Y:S02]  /*2650*/  @!P3 LOP3.LUT R0, RZ, R23, RZ, 0x33, !PT ;  /* 0x00000017ff00b212 */ /* 0x000fe400078e33ff */
[----:B------:R-:W-:Y:S02]  /*2660*/  PRMT R19, R6, 0x9910, RZ ;  /* 0x0000991006137816 */ /* 0x000fe400000000ff */
[----:B------:R-:W-:Y:S02]  /*2670*/  LOP3.LUT R7, R17, R0, RZ, 0x3c, !PT ;  /* 0x0000000011077212 */ /* 0x000fe400078e3cff */
[----:B------:R-:W-:Y:S02]  /*2680*/  ISETP.GT.AND P3, PT, R19, -0x1, PT ;  /* 0xffffffff1300780c */ /* 0x000fe40003f64270 */
[----:B------:R-:W-:Y:S02]  /*2690*/  PRMT R20, R7, 0x9910, RZ ;  /* 0x0000991007147816 */ /* 0x000fe400000000ff */
[----:B------:R-:W0:Y:S01]  /*26a0*/  LDC.64 R6, c[0x0][0x388] ;  /* 0x0000e200ff067b82 */ /* 0x000e220000000a00 */
[----:B------:R-:W-:-:S02]  /*26b0*/  SEL R11, R11, RZ, !P3 ;  /* 0x000000ff0b0b7207 */ /* 0x000fc40005800000 */
[----:B------:R-:W-:Y:S02]  /*26c0*/  ISETP.NE.AND P3, PT, R12, RZ, PT ;  /* 0x000000ff0c00720c */ /* 0x000fe40003f65270 */
[----:B------:R-:W-:Y:S02]  /*26d0*/  SEL R16, R16, RZ, !P2 ;  /* 0x000000ff10107207 */ /* 0x000fe40005000000 */
[----:B------:R-:W-:Y:S02]  /*26e0*/  SEL R9, R9, RZ, !P5 ;  /* 0x000000ff09097207 */ /* 0x000fe40006800000 */
[----:B------:R-:W-:Y:S02]  /*26f0*/  ISETP.NE.AND P1, PT, R18, RZ, PT ;  /* 0x000000ff1200720c */ /* 0x000fe40003f25270 */
[----:B------:R-:W-:Y:S02]  /*2700*/  ISETP.NE.AND P2, PT, R15, RZ, PT ;  /* 0x000000ff0f00720c */ /* 0x000fe40003f45270 */
[----:B------:R-:W-:-:S02]  /*2710*/  ISETP.GT.AND P6, PT, R20, -0x1, PT ;  /* 0xffffffff1400780c */ /* 0x000fc40003fc4270 */
[----:B------:R-:W-:Y:S02]  /*2720*/  SEL R10, R10, RZ, !P4 ;  /* 0x000000ff0a0a7207 */ /* 0x000fe40006000000 */
[----:B------:R-:W-:Y:S02]  /*2730*/  ISETP.NE.AND P4, PT, R13, RZ, PT ;  /* 0x000000ff0d00720c */ /* 0x000fe40003f85270 */
[----:B------:R-:W-:Y:S02]  /*2740*/  SEL R5, R5, RZ, P3 ;  /* 0x000000ff05057207 */ /* 0x000fe40001800000 */
[----:B------:R-:W-:Y:S02]  /*2750*/  SEL R9, R9, RZ, P1 ;  /* 0x000000ff09097207 */ /* 0x000fe40000800000 */
[----:B------:R-:W-:Y:S01]  /*2760*/  SEL R16, R16, RZ, P2 ;  /* 0x000000ff10107207 */ /* 0x000fe20001000000 */
[----:B0-----:R-:W-:Y:S01]  /*2770*/  IMAD.WIDE.U32 R6, R4, 0x2, R6 ;  /* 0x0000000204067825 */ /* 0x001fe200078e0006 */
[----:B------:R-:W-:-:S02]  /*2780*/  SEL R4, R3, RZ, !P0 ;  /* 0x000000ff03047207 */ /* 0x000fc40004000000 */
[----:B------:R-:W-:Y:S01]  /*2790*/  ISETP.NE.AND P1, PT, R14, RZ, PT ;  /* 0x000000ff0e00720c */ /* 0x000fe20003f25270 */
[----:B------:R-:W-:Y:S01]  /*27a0*/  IMAD.IADD R12, R12, 0x1, R5 ;  /* 0x000000010c0c7824 */ /* 0x000fe200078e0205 */
[----:B------:R-:W-:Y:S01]  /*27b0*/  ISETP.NE.AND P2, PT, R24, RZ, PT ;  /* 0x000000ff1800720c */ /* 0x000fe20003f45270 */
[----:B------:R-:W-:Y:S01]  /*27c0*/  IMAD.IADD R18, R18, 0x1, R9 ;  /* 0x0000000112127824 */ /* 0x000fe200078e0209 */
[----:B------:R-:W-:Y:S01]  /*27d0*/  ISETP.NE.AND P3, PT, R22, RZ, PT ;  /* 0x000000ff1600720c */ /* 0x000fe20003f65270 */
[----:B------:R-:W-:Y:S01]  /*27e0*/  IMAD.IADD R15, R15, 0x1, R16 ;  /* 0x000000010f0f7824 */ /* 0x000fe200078e0210 */
[----:B------:R-:W-:Y:S01]  /*27f0*/  ISETP.NE.AND P0, PT, R0, RZ, PT ;  /* 0x000000ff0000720c */ /* 0x000fe20003f05270 */
[----:B------:R-:W-:Y:S01]  /*2800*/  IMAD.WIDE.U32 R6, R2, 0x10, R6 ;  /* 0x0000001002067825 */ /* 0x000fe200078e0006 */
[----:B------:R-:W-:Y:S02]  /*2810*/  SEL R17, R17, RZ, !P6 ;  /* 0x000000ff11117207 */ /* 0x000fe40007000000 */
[----:B------:R-:W-:-:S02]  /*2820*/  SEL R8, R8, RZ, P4 ;  /* 0x000000ff08087207 */ /* 0x000fc40002000000 */
[----:B------:R-:W-:Y:S02]  /*2830*/  SEL R3, R10, RZ, P1 ;  /* 0x000000ff0a037207 */ /* 0x000fe40000800000 */
[----:B------:R-:W-:Y:S01]  /*2840*/  SEL R5, R4, RZ, P2 ;  /* 0x000000ff04057207 */ /* 0x000fe20001000000 */
[----:B------:R-:W-:Y:S01]  /*2850*/  IMAD.IADD R13, R13, 0x1, R8 ;  /* 0x000000010d0d7824 */ /* 0x000fe200078e0208 */
        /* <DEDUP_REMOVED lines=12> */
.L_x_44792:
        /* <DEDUP_REMOVED lines=14> */
.L_x_55071:


//--------------------- .text._ZN2at6native18elementwise_kernelILi128ELi4EZNS0_15gpu_kernel_implINS0_13BinaryFunctorIlllZZZNS0_21remainder_kernel_cudaERNS_18TensorIteratorBaseEENKUlvE_clEvENKUlvE2_clEvEUlllE_EEEEvS5_RKT_EUliE_EEviT1_ --------------------------
	.section	.text._ZN2at6native18elementwise_kernelILi128ELi4EZNS0_15gpu_kernel_implINS0_13BinaryFunctorIlllZZZNS0_21remainder_kernel_cudaERNS_18TensorIteratorBaseEENKUlvE_clEvENKUlvE2_clEvEUlllE_EEEEvS5_RKT_EUliE_EEviT1_,"ax",@progbits
	.align	128
        .global         _ZN2at6native18elementwise_kernelILi128ELi4EZNS0_15gpu_kernel_implINS0_13BinaryFunctorIlllZZZNS0_21remainder_kernel_cudaERNS_18TensorIteratorBaseEENKUlvE_clEvENKUlvE2_clEvEUlllE_EEEEvS5_RKT_EUliE_EEviT1_
        .type           _ZN2at6native18elementwise_kernelILi128ELi4EZNS0_15gpu_kernel_implINS0_13BinaryFunctorIlllZZZNS0_21remainder_kernel_cudaERNS_18TensorIteratorBaseEENKUlvE_clEvENKUlvE2_clEvEUlllE_EEEEvS5_RKT_EUliE_EEviT1_,@function
        .size           _ZN2at6native18elementwise_kernelILi128ELi4EZNS0_15gpu_kernel_implINS0_13BinaryFunctorIlllZZZNS0_21remainder_kernel_cudaERNS_18TensorIteratorBaseEENKUlvE_clEvENKUlvE2_clEvEUlllE_EEEEvS5_RKT_EUliE_EEviT1_,(.L_x_54715 - _ZN2at6native18elementwise_kernelILi128ELi4EZNS0_15gpu_kernel_implINS0_13BinaryFunctorIlllZZZNS0_21remainder_kernel_cudaERNS_18TensorIteratorBaseEENKUlvE_clEvENKUlvE2_clEvEUlllE_EEEEvS5_RKT_EUliE_EEviT1_)
        .other          _ZN2at6native18elementwise_kernelILi128ELi4EZNS0_15gpu_kernel_implINS0_13BinaryFunctorIlllZZZNS0_21remainder_kernel_cudaERNS_18TensorIteratorBaseEENKUlvE_clEvENKUlvE2_clEvEUlllE_EEEEvS5_RKT_EUliE_EEviT1_,@"STO_CUDA_ENTRY STV_DEFAULT"
_ZN2at6native18elementwise_kernelILi128ELi4EZNS0_15gpu_kernel_implINS0_13BinaryFunctorIlllZZZNS0_21remainder_kernel_cudaERNS_18TensorIteratorBaseEENKUlvE_clEvENKUlvE2_clEvEUlllE_EEEEvS5_RKT_EUliE_EEviT1_:
.text._ZN2at6native18elementwise_kernelILi128ELi4EZNS0_15gpu_kernel_implINS0_13BinaryFunctorIlllZZZNS0_21remainder_kernel_cudaERNS_18TensorIteratorBaseEENKUlvE_clEvENKUlvE2_clEvEUlllE_EEEEvS5_RKT_EUliE_EEviT1_:
        /* <DEDUP_REMOVED lines=372> */
.L_x_44795:
        /* <DEDUP_REMOVED lines=17> */
.L_x_44799:
[----:B------:R0:W5:Y:S01]  /*1850*/  LDG.E.U8 R28, desc[UR36][R4.64] ;  /* 0x00000024041c7981 */ /* 0x000162000c1e1100 */
[----:B------:R-:W-:Y:S01]  /*1860*/  MOV R29, RZ ;  /* 0x000000ff001d7202 */ /* 0x000fe20000000f00 */
[----:B------:R-:W-:Y:S06]  /*1870*/  BRA `(.L_x_44801) ;  /* 0x0000000c00447947 */ /* 0x000fec0003800000 */
.L_x_44798:
        /* <DEDUP_REMOVED lines=8> */
.L_x_44803:
[----:B------:R-:W2:Y:S02]  /*1900*/  LDG.E R28, desc[UR36][R4.64] ;  /* 0x00000024041c7981 */ /* 0x000ea4000c1e1900 */
[----:B--2---:R-:W-:Y:S01]  /*1910*/  SHF.R.S32.HI R29, RZ, 0x1f, R28 ;  /* 0x0000001fff1d7819 */ /* 0x004fe2000001141c */
[----:B------:R-:W-:Y:S06]  /*1920*/  BRA `(.L_x_44801) ;  /* 0x0000000c00187947 */ /* 0x000fec0003800000 */
.L_x_44802:
[----:B------:R-:W2:Y:S02]  /*1930*/  LDG.E.S16 R28, desc[UR36][R4.64] ;  /* 0x00000024041c7981 */ /* 0x000ea4000c1e1700 */
[----:B--2---:R-:W-:Y:S01]  /*1940*/  SHF.R.S32.HI R29, RZ, 0x1f, R28 ;  /* 0x0000001fff1d7819 */ /* 0x004fe2000001141c */
[----:B------:R-:W-:Y:S06]  /*1950*/  BRA `(.L_x_44801) ;  /* 0x0000000c000c7947 */ /* 0x000fec0003800000 */
.L_x_44797:
        /* <DEDUP_REMOVED lines=9> */
.L_x_44805:
[----:B------:R-:W2:Y:S02]  /*19f0*/  LDG.E.U16 R4, desc[UR36][R4.64] ;  /* 0x0000002404047981 */ /* 0x000ea4000c1e1500 */
[----:B--2---:R-:W-:-:S06]  /*1a00*/  HADD2.F32 R28, -RZ, R4.H0_H0 ;  /* 0x20000004ff1c7230 */ /* 0x004fcc0000004100 */
[----:B------:R-:W0:Y:S01]  /*1a10*/  F2I.S64.TRUNC R28, R28 ;  /* 0x0000001c001c7311 */ /* 0x000e22000020d900 */
[----:B------:R-:W-:Y:S05]  /*1a20*/  BRA `(.L_x_44801) ;  /* 0x0000000800d87947 */ /* 0x000fea0003800000 */
.L_x_44804:
        /* <DEDUP_REMOVED lines=9> */
.L_x_44807:
[----:B------:R-:W2:Y:S02]  /*1ac0*/  LDG.E.U16 R4, desc[UR36][R4.64] ;  /* 0x0000002404047981 */ /* 0x000ea4000c1e1500 */
[----:B--2---:R-:W-:-:S06]  /*1ad0*/  HADD2.F32 R28, -RZ, R4.H0_H0 ;  /* 0x20000004ff1c7230 */ /* 0x004fcc0000004100 */
[----:B------:R-:W0:Y:S01]  /*1ae0*/  F2I.S64.TRUNC R28, R28 ;  /* 0x0000001c001c7311 */ /* 0x000e22000020d900 */
[----:B------:R-:W-:Y:S05]  /*1af0*/  BRA `(.L_x_44801) ;  /* 0x0000000800a47947 */ /* 0x000fea0003800000 */
.L_x_44806:
[----:B------:R-:W2:Y:S02]  /*1b00*/  LDG.E.64 R4, desc[UR36][R4.64] ;  /* 0x0000002404047981 */ /* 0x000ea4000c1e1b00 */
[----:B--2---:R0:W1:Y:S01]  /*1b10*/  F2I.S64.F64.TRUNC R28, R4 ;  /* 0x00000004001c7311 */ /* 0x004062000030d900 */
[----:B------:R-:W-:Y:S05]  /*1b20*/  BRA `(.L_x_44801) ;  /* 0x0000000800987947 */ /* 0x000fea0003800000 */
.L_x_44796:
        /* <DEDUP_REMOVED lines=13> */
.L_x_44810:
[----:B------:R-:W2:Y:S02]  /*1c00*/  LDG.E.64 R4, desc[UR36][R4.64] ;  /* 0x0000002404047981 */ /* 0x000ea4000c1e1b00 */
[----:B--2---:R0:W1:Y:S01]  /*1c10*/  F2I.S64.F64.TRUNC R28, R4 ;  /* 0x00000004001c7311 */ /* 0x004062000030d900 */
[----:B------:R-:W-:Y:S05]  /*1c20*/  BRA `(.L_x_44801) ;  /* 0x0000000800587947 */ /* 0x000fea0003800000 */
.L_x_44809:
        /* <DEDUP_REMOVED lines=26> */
.L_x_44812:
        /* <DEDUP_REMOVED lines=14> */
.L_x_44811:
[----:B------:R-:W2:Y:S02]  /*1eb0*/  LDG.E.U16 R28, desc[UR36][R4.64] ;  /* 0x00000024041c7981 */ /* 0x000ea4000c1e1500 */
[----:B--2---:R-:W-:-:S06]  /*1ec0*/  SHF.L.U32 R28, R28, 0x10, RZ ;  /* 0x000000101c1c7819 */ /* 0x004fcc00000006ff */
[----:B------:R-:W0:Y:S01]  /*1ed0*/  F2I.S64.TRUNC R28, R28 ;  /* 0x0000001c001c7311 */ /* 0x000e22000020d900 */
[----:B------:R-:W-:Y:S05]  /*1ee0*/  BRA `(.L_x_44801) ;  /* 0x0000000400a87947 */ /* 0x000fea0003800000 */
.L_x_44808:
        /* <DEDUP_REMOVED lines=11> */
.L_x_44815:
        /* <DEDUP_REMOVED lines=21> */
.L_x_44819:
[----:B------:R-:W-:Y:S05]  /*20f0*/  BSYNC.RECONVERGENT B1 ;  /* 0x0000000000017941 */ /* 0x000fea0003800200 */
.L_x_44818:
[----:B------:R-:W-:Y:S01]  /*2100*/  IMAD.SHL.U32 R0, R0, 0x100000, RZ ;  /* 0x0010000000007824 */ /* 0x000fe200078e00ff */
[----:B------:R-:W-:-:S04]  /*2110*/  LEA R3, R3, 0x3b800000, 0x17 ;  /* 0x3b80000003037811 */ /* 0x000fc800078eb8ff */
[----:B------:R-:W-:-:S07]  /*2120*/  LOP3.LUT R28, R3, R0, R7, 0xfe, !PT ;  /* 0x00000000031c7212 */ /* 0x000fce00078efe07 */
.L_x_44817:
[----:B------:R-:W-:Y:S05]  /*2130*/  BSYNC.RECONVERGENT B0 ;  /* 0x0000000000007941 */ /* 0x000fea0003800200 */
.L_x_44816:
[----:B------:R-:W1:Y:S01]  /*2140*/  F2I.S64.TRUNC R28, R28 ;  /* 0x0000001c001c7311 */ /* 0x000e62000020d900 */
[----:B------:R-:W-:Y:S05]  /*2150*/  BRA `(.L_x_44801) ;  /* 0x00000004000c7947 */ /* 0x000fea0003800000 */
.L_x_44814:
        /* <DEDUP_REMOVED lines=21> */
.L_x_44823:
[----:B------:R-:W-:Y:S05]  /*22b0*/  BSYNC.RECONVERGENT B1 ;  /* 0x0000000000017941 */ /* 0x000fea0003800200 */
.L_x_44822:
[----:B------:R-:W-:Y:S01]  /*22c0*/  IMAD.SHL.U32 R0, R0, 0x200000, RZ ;  /* 0x0020000000007824 */ /* 0x000fe200078e00ff */
[----:B------:R-:W-:-:S04]  /*22d0*/  LEA R3, R3, 0x37800000, 0x17 ;  /* 0x3780000003037811 */ /* 0x000fc800078eb8ff */
[----:B------:R-:W-:-:S07]  /*22e0*/  LOP3.LUT R28, R3, R0, R7, 0xfe, !PT ;  /* 0x00000000031c7212 */ /* 0x000fce00078efe07 */
.L_x_44821:
[----:B------:R-:W-:Y:S05]  /*22f0*/  BSYNC.RECONVERGENT B0 ;  /* 0x0000000000007941 */ /* 0x000fea0003800200 */
.L_x_44820:
[----:B------:R-:W2:Y:S01]  /*2300*/  F2I.S64.TRUNC R28, R28 ;  /* 0x0000001c001c7311 */ /* 0x000ea2000020d900 */
[----:B------:R-:W-:Y:S05]  /*2310*/  BRA `(.L_x_44801) ;  /* 0x00000000009c7947 */ /* 0x000fea0003800000 */
.L_x_44813:
[----:B------:R-:W-:-:S09]  /*2320*/  UISETP.NE.AND UP0, UPT, UR4, 0x1c, UPT ;  /* 0x0000001c0400788c */ /* 0x000fd2000bf05270 */
[----:B------:R-:W-:Y:S05]  /*2330*/  BRA.U !UP0, `(.L_x_44824) ;  /* 0x00000001088c7547 */ /* 0x000fea000b800000 */
[----:B------:R-:W-:-:S09]  /*2340*/  UISETP.NE.AND UP0, UPT, UR4, 0x1d, UPT ;  /* 0x0000001d0400788c */ /* 0x000fd2000bf05270 */
[----:B------:R-:W-:Y:S05]  /*2350*/  BRA.U !UP0, `(.L_x_44825) ;  /* 0x00000001087c7547 */ /* 0x000fea000b800000 */
[----:B------:R-:W-:-:S09]  /*2360*/  UISETP.NE.AND UP0, UPT, UR4, 0x2c, UPT ;  /* 0x0000002c0400788c */ /* 0x000fd2000bf05270 */
[----:B------:R-:W-:Y:S05]  /*2370*/  BRA.U !UP0, `(.L_x_44826) ;  /* 0x0000000108487547 */ /* 0x000fea000b800000 */
.L_x_44800:
        /* <DEDUP_REMOVED lines=16> */
.L_x_44827:
[----:B------:R-:W-:Y:S01]  /*2480*/  CS2R R28, SRZ ;  /* 0x00000000001c7805 */ /* 0x000fe2000001ff00 */
[----:B------:R-:W-:Y:S06]  /*2490*/  BRA `(.L_x_44801) ;  /* 0x00000000003c7947 */ /* 0x000fec0003800000 */
.L_x_44826:
        /* <DEDUP_REMOVED lines=8> */
.L_x_44829:
[----:B------:R-:W-:Y:S05]  /*2520*/  BSYNC.RECONVERGENT B0 ;  /* 0x0000000000007941 */ /* 0x000fea0003800200 */
.L_x_44828:
[----:B------:R-:W4:Y:S01]  /*2530*/  F2I.S64.TRUNC R28, R28 ;  /* 0x0000001c001c7311 */ /* 0x000f22000020d900 */
[----:B------:R-:W-:Y:S05]  /*2540*/  BRA `(.L_x_44801) ;  /* 0x0000000000107947 */ /* 0x000fea0003800000 */
.L_x_44825:
[----:B------:R0:W5:Y:S01]  /*2550*/  LDG.E.64 R28, desc[UR36][R4.64] ;  /* 0x00000024041c7981 */ /* 0x000162000c1e1b00 */
[----:B------:R-:W-:Y:S05]  /*2560*/  BRA `(.L_x_44801) ;  /* 0x0000000000087947 */ /* 0x000fea0003800000 */
.L_x_44824:
[----:B------:R3:W5:Y:S01]  /*2570*/  LDG.E R28, desc[UR36][R4.64] ;  /* 0x00000024041c7981 */ /* 0x000762000c1e1900 */
[----:B------:R-:W-:-:S07]  /*2580*/  MOV R29, RZ ;  /* 0x000000ff001d7202 */ /* 0x000fce0000000f00 */
.L_x_44801:
        /* <DEDUP_REMOVED lines=17> */
.L_x_44833:
[----:B------:R3:W5:Y:S01]  /*26a0*/  LDG.E.U8 R14, desc[UR36][R26.64] ;  /* 0x000000241a0e7981 */ /* 0x000762000c1e1100 */
[----:B------:R-:W-:Y:S01]  /*26b0*/  IMAD.MOV.U32 R15, RZ, RZ, RZ ;  /* 0x000000ffff0f7224 */ /* 0x000fe200078e00ff */
[----:B------:R-:W-:Y:S06]  /*26c0*/  BRA `(.L_x_44835) ;  /* 0x0000000c003c7947 */ /* 0x000fec0003800000 */
.L_x_44832:
        /* <DEDUP_REMOVED lines=8> */
.L_x_44837:
[----:B------:R-:W3:Y:S02]  /*2750*/  LDG.E R14, desc[UR36][R26.64] ;  /* 0x000000241a0e7981 */ /* 0x000ee4000c1e1900 */
[----:B---3--:R-:W-:Y:S01]  /*2760*/  SHF.R.S32.HI R15, RZ, 0x1f, R14 ;  /* 0x0000001fff0f7819 */ /* 0x008fe2000001140e */
[----:B------:R-:W-:Y:S06]  /*2770*/  BRA `(.L_x_44835) ;  /* 0x0000000c00107947 */ /* 0x000fec0003800000 */
.L_x_44831:
        /* <DEDUP_REMOVED lines=9> */
.L_x_44839:
[----:B0-----:R-:W3:Y:S02]  /*2810*/  LDG.E.U16 R0, desc[UR36][R26.64] ;  /* 0x000000241a007981 */ /* 0x001ee4000c1e1500 */
[----:B---3--:R-:W-:-:S04]  /*2820*/  HADD2.F32 R0, -RZ, R0.H0_H0 ;  /* 0x20000000ff007230 */ /* 0x008fc80000004100 */
[----:B------:R0:W3:Y:S01]  /*2830*/  F2I.S64.TRUNC R14, R0 ;  /* 0x00000000000e7311 */ /* 0x0000e2000020d900 */
[----:B------:R-:W-:Y:S05]  /*2840*/  BRA `(.L_x_44835) ;  /* 0x0000000800dc7947 */ /* 0x000fea0003800000 */
.L_x_44838:
        /* <DEDUP_REMOVED lines=9> */
.L_x_44841:
[----:B0-----:R-:W3:Y:S02]  /*28e0*/  LDG.E.U16 R0, desc[UR36][R26.64] ;  /* 0x000000241a007981 */ /* 0x001ee4000c1e1500 */
[----:B---3--:R-:W-:-:S04]  /*28f0*/  HADD2.F32 R0, -RZ, R0.H0_H0 ;  /* 0x20000000ff007230 */ /* 0x008fc80000004100 */
[----:B------:R0:W3:Y:S01]  /*2900*/  F2I.S64.TRUNC R14, R0 ;  /* 0x00000000000e7311 */ /* 0x0000e2000020d900 */
[----:B------:R-:W-:Y:S05]  /*2910*/  BRA `(.L_x_44835) ;  /* 0x0000000800a87947 */ /* 0x000fea0003800000 */
.L_x_44840:
[----:B------:R-:W3:Y:S02]  /*2920*/  LDG.E.64 R14, desc[UR36][R26.64] ;  /* 0x000000241a0e7981 */ /* 0x000ee4000c1e1b00 */
[----:B---3--:R-:W3:Y:S01]  /*2930*/  F2I.S64.F64.TRUNC R14, R14 ;  /* 0x0000000e000e7311 */ /* 0x008ee2000030d900 */
[----:B------:R-:W-:Y:S05]  /*2940*/  BRA `(.L_x_44835) ;  /* 0x00000008009c7947 */ /* 0x000fea0003800000 */
.L_x_44830:
        /* <DEDUP_REMOVED lines=13> */
.L_x_44844:
[----:B------:R-:W3:Y:S02]  /*2a20*/  LDG.E.64 R14, desc[UR36][R26.64] ;  /* 0x000000241a0e7981 */ /* 0x000ee4000c1e1b00 */
[----:B---3--:R-:W3:Y:S01]  /*2a30*/  F2I.S64.F64.TRUNC R14, R14 ;  /* 0x0000000e000e7311 */ /* 0x008ee2000030d900 */
[----:B------:R-:W-:Y:S05]  /*2a40*/  BRA `(.L_x_44835) ;  /* 0x00000008005c7947 */ /* 0x000fea0003800000 */
.L_x_44843:
[----:B------:R-:W-:-:S09]  /*2a50*/  UISETP.NE.AND UP0, UPT, UR4, 0xf, UPT ;  /* 0x0000000f0400788c */ /* 0x000fd2000bf05270 */
[----:B------:R-:W-:Y:S05]  /*2a60*/  BRA.U !UP0, `(.L_x_44845) ;  /* 0x0000000108987547 */ /* 0x000fea000b800000 */
[----:B------:R-:W-:-:S09]  /*2a70*/  UISETP.NE.AND UP0, UPT, UR4, 0x17, UPT ;  /* 0x000000170400788c */ /* 0x000fd2000bf05270 */
[----:B------:R-:W-:Y:S05]  /*2a80*/  BRA.U !UP0, `(.L_x_44846) ;  /* 0x0000000108587547 */ /* 0x000fea000b800000 */
[----:B------:R-:W-:-:S09]  /*2a90*/  UISETP.NE.AND UP0, UPT, UR4, 0x18, UPT ;  /* 0x000000180400788c */ /* 0x000fd2000bf05270 */
[----:B------:R-:W-:Y:S05]  /*2aa0*/  BRA.U UP0, `(.L_x_44834) ;  /* 0x0000000500bc7547 */ /* 0x000fea000b800000 */
[----:B0-----:R-:W3:Y:S01]  /*2ab0*/  LDG.E.U8 R0, desc[UR36][R26.64] ;  /* 0x000000241a007981 */ /* 0x001ee2000c1e1100 */
[----:B------:R-:W-:Y:S01]  /*2ac0*/  IMAD.MOV.U32 R5, RZ, RZ, 0x1f ;  /* 0x0000001fff057424 */ /* 0x000fe200078e00ff */
[----:B---3--:R-:W-:-:S04]  /*2ad0*/  SHF.L.U32 R0, R0, 0x18, RZ ;  /* 0x0000001800007819 */ /* 0x008fc800000006ff */
        /* <DEDUP_REMOVED lines=17> */
.L_x_44846:
[----:B0-----:R-:W3:Y:S02]  /*2bf0*/  LDG.E.U8 R4, desc[UR36][R26.64] ;  /* 0x000000241a047981 */ /* 0x001ee4000c1e1100 */
[C---:B---3--:R-:W-:Y:S01]  /*2c00*/  IMAD.SHL.U32 R3, R4.reuse, 0x2000000, RZ ;  /* 0x0200000004037824 */ /* 0x048fe200078e00ff */
        /* <DEDUP_REMOVED lines=10> */
[----:B------:R0:W3:Y:S01]  /*2cb0*/  F2I.S64.TRUNC R14, R0 ;  /* 0x00000000000e7311 */ /* 0x0000e2000020d900 */
[----:B------:R-:W-:Y:S05]  /*2cc0*/  BRA `(.L_x_44835) ;  /* 0x0000000400bc7947 */ /* 0x000fea0003800000 */
.L_x_44845:
[----:B------:R-:W3:Y:S02]  /*2cd0*/  LDG.E.U16 R14, desc[UR36][R26.64] ;  /* 0x000000241a0e7981 */ /* 0x000ee4000c1e1500 */
[----:B---3--:R-:W-:-:S06]  /*2ce0*/  IMAD.U32 R14, R14, 0x10000, RZ ;  /* 0x000100000e0e7824 */ /* 0x008fcc00078e00ff */
[----:B------:R-:W3:Y:S01]  /*2cf0*/  F2I.S64.TRUNC R14, R14 ;  /* 0x0000000e000e7311 */ /* 0x000ee2000020d900 */
[----:B------:R-:W-:Y:S05]  /*2d00*/  BRA `(.L_x_44835) ;  /* 0x0000000400ac7947 */ /* 0x000fea0003800000 */
.L_x_44842:
        /* <DEDUP_REMOVED lines=11> */
.L_x_44849:
        /* <DEDUP_REMOVED lines=21> */
.L_x_44853:
[----:B------:R-:W-:Y:S05]  /*2f10*/  BSYNC.RECONVERGENT B1 ;  /* 0x0000000000017941 */ /* 0x000fea0003800200 */
.L_x_44852:
[----:B------:R-:W-:Y:S02]  /*2f20*/  SHF.L.U32 R0, R0, 0x14, RZ ;  /* 0x0000001400007819 */ /* 0x000fe400000006ff */
[----:B------:R-:W-:-:S04]  /*2f30*/  LEA R3, R3, 0x3b800000, 0x17 ;  /* 0x3b80000003037811 */ /* 0x000fc800078eb8ff */
[----:B------:R-:W-:-:S07]  /*2f40*/  LOP3.LUT R14, R3, R0, R7, 0xfe, !PT ;  /* 0x00000000030e7212 */ /* 0x000fce00078efe07 */
.L_x_44851:
[----:B------:R-:W-:Y:S05]  /*2f50*/  BSYNC.RECONVERGENT B0 ;  /* 0x0000000000007941 */ /* 0x000fea0003800200 */
.L_x_44850:
[----:B------:R-:W0:Y:S01]  /*2f60*/  F2I.S64.TRUNC R14, R14 ;  /* 0x0000000e000e7311 */ /* 0x000e22000020d900 */
[----:B------:R-:W-:Y:S05]  /*2f70*/  BRA `(.L_x_44835) ;  /* 0x0000000400107947 */ /* 0x000fea0003800000 */
.L_x_44848:
        /* <DEDUP_REMOVED lines=21> */
.L_x_44857:
[----:B------:R-:W-:Y:S05]  /*30d0*/  BSYNC.RECONVERGENT B1 ;  /* 0x0000000000017941 */ /* 0x000fea0003800200 */
.L_x_44856:
[----:B------:R-:W-:Y:S01]  /*30e0*/  IMAD.SHL.U32 R0, R0, 0x200000, RZ ;  /* 0x0020000000007824 */ /* 0x000fe200078e00ff */
[----:B------:R-:W-:-:S04]  /*30f0*/  LEA R3, R3, 0x37800000, 0x17 ;  /* 0x3780000003037811 */ /* 0x000fc800078eb8ff */
[----:B------:R-:W-:-:S07]  /*3100*/  LOP3.LUT R14, R3, R0, R7, 0xfe, !PT ;  /* 0x00000000030e7212 */ /* 0x000fce00078efe07 */
.L_x_44855:
[----:B------:R-:W-:Y:S05]  /*3110*/  BSYNC.RECONVERGENT B0 ;  /* 0x0000000000007941 */ /* 0x000fea0003800200 */
.L_x_44854:
[----:B------:R-:W0:Y:S01]  /*3120*/  F2I.S64.TRUNC R14, R14 ;  /* 0x0000000e000e7311 */ /* 0x000e22000020d900 */
[----:B------:R-:W-:Y:S05]  /*3130*/  BRA `(.L_x_44835) ;  /* 0x0000000000a07947 */ /* 0x000fea0003800000 */
.L_x_44847:
[----:B------:R-:W-:-:S09]  /*3140*/  UISETP.NE.AND UP0, UPT, UR4, 0x1c, UPT ;  /* 0x0000001c0400788c */ /* 0x000fd2000bf05270 */
[----:B------:R-:W-:Y:S05]  /*3150*/  BRA.U !UP0, `(.L_x_44858) ;  /* 0x0000000108907547 */ /* 0x000fea000b800000 */
[----:B------:R-:W-:-:S09]  /*3160*/  UISETP.NE.AND UP0, UPT, UR4, 0x1d, UPT ;  /* 0x0000001d0400788c */ /* 0x000fd2000bf05270 */
[----:B------:R-:W-:Y:S05]  /*3170*/  BRA.U !UP0, `(.L_x_44859) ;  /* 0x0000000108807547 */ /* 0x000fea000b800000 */
[----:B------:R-:W-:-:S09]  /*3180*/  UISETP.NE.AND UP0, UPT, UR4, 0x2c, UPT ;  /* 0x0000002c0400788c */ /* 0x000fd2000bf05270 */
[----:B------:R-:W-:Y:S05]  /*3190*/  BRA.U !UP0, `(.L_x_44860) ;  /* 0x00000001084c7547 */ /* 0x000fea000b800000 */
.L_x_44834:
[----:B------:R-:W-:Y:S01]  /*31a0*/  MOV R14, 0x0 ;  /* 0x00000000000e7802 */ /* 0x000fe20000000f00 */
[----:B------:R-:W0:Y:S01]  /*31b0*/  LDCU.64 UR4, c[0x4][0x178] ;  /* 0x01002f00ff0477ac */ /* 0x000e220008000a00 */
[----:B-123--:R-:W-:Y:S02]  /*31c0*/  HFMA2 R8, -RZ, RZ, 0, 4.64916229248046875e-06 ;  /* 0x0000004eff087431 */ /* 0x00efe400000001ff */
[----:B------:R-:W-:Y:S01]  /*31d0*/  IMAD.MOV.U32 R12, RZ, RZ, 0x1 ;  /* 0x00000001ff0c7424 */ /* 0x000fe200078e00ff */
[----:B------:R-:W4:Y:S01]  /*31e0*/  LDCU.64 UR6, c[0x4][0x180] ;  /* 0x01003000ff0677ac */ /* 0x000f220008000a00 */
[----:B------:R-:W1:Y:S01]  /*31f0*/  LDC.64 R14, c[0x4][R14] ;  /* 0x010000000e0e7b82 */ /* 0x000e620000000a00 */
[----:B------:R-:W-:Y:S01]  /*3200*/  IMAD.MOV.U32 R13, RZ, RZ, RZ ;  /* 0x000000ffff0d7224 */ /* 0x000fe200078e00ff */
[----:B------:R-:W2:Y:S01]  /*3210*/  LDCU.64 UR8, c[0x4][0x38] ;  /* 0x01000700ff0877ac */ /* 0x000ea20008000a00 */
[----:B0-----:R-:W-:Y:S02]  /*3220*/  IMAD.U32 R4, RZ, RZ, UR4 ;  /* 0x00000004ff047e24 */ /* 0x001fe4000f8e00ff */
[----:B------:R-:W-:Y:S01]  /*3230*/  IMAD.U32 R5, RZ, RZ, UR5 ;  /* 0x00000005ff057e24 */ /* 0x000fe2000f8e00ff */
[----:B----45:R-:W-:Y:S01]  /*3240*/  MOV R6, UR6 ;  /* 0x0000000600067c02 */ /* 0x030fe20008000f00 */
[----:B------:R-:W-:-:S02]  /*3250*/  IMAD.U32 R7, RZ, RZ, UR7 ;  /* 0x00000007ff077e24 */ /* 0x000fc4000f8e00ff */
[----:B--2---:R-:W-:Y:S02]  /*3260*/  IMAD.U32 R10, RZ, RZ, UR8 ;  /* 0x00000008ff0a7e24 */ /* 0x004fe4000f8e00ff */
[----:B------:R-:W-:-:S07]  /*3270*/  IMAD.U32 R11, RZ, RZ, UR9 ;  /* 0x00000009ff0b7e24 */ /* 0x000fce000f8e00ff */
[----:B------:R-:W-:-:S07]  /*3280*/  LEPC R20, `(.L_x_44836) ;  /* 0x000000001014794e */ /* 0x000fce0000000000 */
[----:B-1----:R-:W-:Y:S05]  /*3290*/  CALL.ABS.NOINC R14 ;  /* 0x000000000e007343 */ /* 0x002fea0003c00000 */
.L_x_44836:
[----:B------:R-:W3:Y:S02]  /*32a0*/  LDG.E.S16 R14, desc[UR36][R26.64] ;  /* 0x000000241a0e7981 */ /* 0x000ee4000c1e1700 */
[----:B---3--:R-:W-:Y:S01]  /*32b0*/  SHF.R.S32.HI R15, RZ, 0x1f, R14 ;  /* 0x0000001fff0f7819 */ /* 0x008fe2000001140e */
[----:B------:R-:W-:Y:S06]  /*32c0*/  BRA `(.L_x_44835) ;  /* 0x00000000003c7947 */ /* 0x000fec0003800000 */
.L_x_44860:
        /* <DEDUP_REMOVED lines=8> */
.L_x_44862:
[----:B------:R-:W-:Y:S05]  /*3350*/  BSYNC.RECONVERGENT B0 ;  /* 0x0000000000007941 */ /* 0x000fea0003800200 */
.L_x_44861:
[----:B------:R-:W0:Y:S01]  /*3360*/  F2I.S64.TRUNC R14, R14 ;  /* 0x0000000e000e7311 */ /* 0x000e22000020d900 */
[----:B------:R-:W-:Y:S05]  /*3370*/  BRA `(.L_x_44835) ;  /* 0x0000000000107947 */ /* 0x000fea0003800000 */
.L_x_44859:
[----:B------:R3:W5:Y:S01]  /*3380*/  LDG.E.64 R14, desc[UR36][R26.64] ;  /* 0x000000241a0e7981 */ /* 0x000762000c1e1b00 */
[----:B------:R-:W-:Y:S05]  /*3390*/  BRA `(.L_x_44835) ;  /* 0x0000000000087947 */ /* 0x000fea0003800000 */
.L_x_44858:
[----:B------:R3:W5:Y:S01]  /*33a0*/  LDG.E R14, desc[UR36][R26.64] ;  /* 0x000000241a0e7981 */ /* 0x000762000c1e1900 */
[----:B------:R-:W-:-:S07]  /*33b0*/  IMAD.MOV.U32 R15, RZ, RZ, RZ ;  /* 0x000000ffff0f7224 */ /* 0x000fce00078e00ff */
.L_x_44835:
        /* <DEDUP_REMOVED lines=24> */
.L_x_44864:
[----:B------:R-:W-:Y:S01]  /*3540*/  IMAD.MOV.U32 R5, RZ, RZ, R28 ;  /* 0x000000ffff057224 */ /* 0x000fe200078e001c */
[----:B------:R-:W-:Y:S01]  /*3550*/  MOV R4, R29 ;  /* 0x0000001d00047202 */ /* 0x000fe20000000f00 */
[----:B------:R-:W-:Y:S01]  /*3560*/  IMAD.MOV.U32 R3, RZ, RZ, R14 ;  /* 0x000000ffff037224 */ /* 0x000fe200078e000e */
[----:B------:R-:W-:Y:S01]  /*3570*/  MOV R8, 0x35a0 ;  /* 0x000035a000087802 */ /* 0x000fe20000000f00 */
[----:B------:R-:W-:-:S07]  /*3580*/  IMAD.MOV.U32 R0, RZ, RZ, R15 ;  /* 0x000000ffff007224 */ /* 0x000fce00078e000f */
[----:B------:R-:W-:Y:S05]  /*3590*/  CALL.REL.NOINC `($__internal_63_$__cuda_sm20_rem_s64) ;  /* 0x000000d8005c7944 */ /* 0x000fea0003c00000 */
[----:B------:R-:W-:-:S07]  /*35a0*/  IMAD.MOV.U32 R4, RZ, RZ, R0 ;  /* 0x000000ffff047224 */ /* 0x000fce00078e0000 */
.L_x_44865:
[----:B------:R-:W-:Y:S05]  /*35b0*/  BSYNC.RECONVERGENT B0 ;  /* 0x0000000000007941 */ /* 0x000fea0003800200 */
.L_x_44863:
[----:B------:R-:W-:Y:S01]  /*35c0*/  LOP3.LUT R0, R4, R14, RZ, 0x3c, !PT ;  /* 0x0000000e04007212 */ /* 0x000fe200078e3cff */
[----:B------:R-:W0:Y:S01]  /*35d0*/  LDCU.64 UR6, c[0x0][0x5e8] ;  /* 0x0000bd00ff0677ac */ /* 0x000e220008000a00 */
[----:B------:R-:W-:Y:S02]  /*35e0*/  LOP3.LUT R3, R5, R15, RZ, 0x3c, !PT ;  /* 0x0000000f05037212 */ /* 0x000fe400078e3cff */
[----:B------:R-:W-:Y:S01]  /*35f0*/  ISETP.GT.U32.AND P0, PT, R0, -0x1, PT ;  /* 0xffffffff0000780c */ /* 0x000fe20003f04070 */
[----:B------:R-:W-:Y:S01]  /*3600*/  UPRMT UR4, UR43, 0x9910, URZ ;  /* 0x000099102b047896 */ /* 0x000fe200080000ff */
[----:B------:R-:W-:Y:S02]  /*3610*/  ISETP.NE.U32.AND P1, PT, R4, RZ, PT ;  /* 0x000000ff0400720c */ /* 0x000fe40003f25070 */
[----:B------:R-:W-:Y:S01]  /*3620*/  ISETP.GT.AND.EX P0, PT, R3, -0x1, PT, P0 ;  /* 0xffffffff0300780c */ /* 0x000fe20003f04300 */
[----:B------:R-:W-:Y:S01]  /*3630*/  UISETP.GT.AND UP0, UPT, UR4, 0x9, UPT ;  /* 0x000000090400788c */ /* 0x000fe2000bf04270 */
[----:B------:R-:W-:-:S02]  /*3640*/  ISETP.NE.AND.EX P1, PT, R5, RZ, PT, P1 ;  /* 0x000000ff0500720c */ /* 0x000fc40003f25310 */
[----:B------:R-:W-:Y:S02]  /*3650*/  SEL R3, R14, RZ, !P0 ;  /* 0x000000ff0e037207 */ /* 0x000fe40004000000 */
[----:B------:R-:W-:Y:S02]  /*3660*/  SEL R23, R15, RZ, !P0 ;  /* 0x000000ff0f177207 */ /* 0x000fe40004000000 */
[----:B------:R-:W-:Y:S02]  /*3670*/  SEL R3, R3, RZ, P1 ;  /* 0x000000ff03037207 */ /* 0x000fe40000800000 */
[----:B------:R-:W-:Y:S02]  /*3680*/  SEL R23, R23, RZ, P1 ;  /* 0x000000ff17177207 */ /* 0x000fe40000800000 */
[----:B------:R-:W-:Y:S02]  /*3690*/  IADD3 R3, P1, PT, R4, R3, RZ ;  /* 0x0000000304037210 */ /* 0x000fe40007f3e0ff */
[----:B0-----:R-:W-:-:S03]  /*36a0*/  IADD3 R8, P0, PT, R24, UR6, RZ ;  /* 0x0000000618087c10 */ /* 0x001fc6000ff1e0ff */
[----:B------:R-:W-:Y:S01]  /*36b0*/  IMAD.X R23, R5, 0x1, R23, P1 ;  /* 0x0000000105177824 */ /* 0x000fe200008e0617 */
[----:B------:R-:W-:Y:S01]  /*36c0*/  IADD3.X R9, PT, PT, RZ, UR7, RZ, P0, !PT ;  /* 0x00000007ff097c10 */ /* 0x000fe200087fe4ff */
[----:B------:R-:W-:Y:S01]  /*36d0*/  IMAD.MOV.U32 R22, RZ, RZ, R3 ;  /* 0x000000ffff167224 */ /* 0x000fe200078e0003 */
        /* <DEDUP_REMOVED lines=11> */
.L_x_44869:
[----:B------:R0:W-:Y:S01]  /*3790*/  STG.E.U8 desc[UR36][R8.64], R3 ;  /* 0x0000000308007986 */ /* 0x0001e2000c101124 */
[----:B------:R-:W-:Y:S05]  /*37a0*/  BRA `(.L_x_44871) ;  /* 0x0000000c00387947 */ /* 0x000fea0003800000 */
.L_x_44868:
        /* <DEDUP_REMOVED lines=8> */
.L_x_44873:
[----:B------:R0:W-:Y:S01]  /*3830*/  STG.E desc[UR36][R8.64], R3 ;  /* 0x0000000308007986 */ /* 0x0001e2000c101924 */
[----:B------:R-:W-:Y:S05]  /*3840*/  BRA `(.L_x_44871) ;  /* 0x0000000c00107947 */ /* 0x000fea0003800000 */
.L_x_44872:
[----:B------:R0:W-:Y:S01]  /*3850*/  STG.E.U16 desc[UR36][R8.64], R3 ;  /* 0x0000000308007986 */ /* 0x0001e2000c101524 */
[----:B------:R-:W-:Y:S05]  /*3860*/  BRA `(.L_x_44871) ;  /* 0x0000000c00087947 */ /* 0x000fea0003800000 */
.L_x_44867:
        /* <DEDUP_REMOVED lines=9> */
.L_x_44875:
[----:B------:R-:W0:Y:S02]  /*3900*/  I2F.S64 R0, R22 ;  /* 0x0000001600007312 */ /* 0x000e240000301400 */
[----:B0-----:R-:W-:-:S05]  /*3910*/  F2FP.F16.F32.PACK_AB R0, RZ, R0 ;  /* 0x00000000ff00723e */ /* 0x001fca00000000ff */
[----:B------:R0:W-:Y:S01]  /*3920*/  STG.E.U16 desc[UR36][R8.64], R0 ;  /* 0x0000000008007986 */ /* 0x0001e2000c101524 */
[----:B------:R-:W-:Y:S05]  /*3930*/  BRA `(.L_x_44871) ;  /* 0x0000000800d47947 */ /* 0x000fea0003800000 */
.L_x_44874:
        /* <DEDUP_REMOVED lines=10> */
.L_x_44877:
[----:B------:R-:W0:Y:S02]  /*39e0*/  I2F.S64 R0, R22 ;  /* 0x0000001600007312 */ /* 0x000e240000301400 */
[----:B0-----:R-:W-:-:S04]  /*39f0*/  F2FP.F16.F32.PACK_AB R3, RZ, R0 ;  /* 0x00000000ff03723e */ /* 0x001fc800000000ff */
[----:B------:R-:W-:-:S05]  /*3a00*/  PRMT R3, R3, 0x5410, RZ ;  /* 0x0000541003037816 */ /* 0x000fca00000000ff */
[----:B------:R0:W-:Y:S01]  /*3a10*/  STG.E desc[UR36][R8.64], R3 ;  /* 0x0000000308007986 */ /* 0x0001e2000c101924 */
[----:B------:R-:W-:Y:S05]  /*3a20*/  BRA `(.L_x_44871) ;  /* 0x0000000800987947 */ /* 0x000fea0003800000 */
.L_x_44876:
[----:B------:R-:W0:Y:S02]  /*3a30*/  I2F.F64.S64 R4, R22 ;  /* 0x0000001600047312 */ /* 0x000e240000301c00 */
[----:B0-----:R0:W-:Y:S01]  /*3a40*/  STG.E.64 desc[UR36][R8.64], R4 ;  /* 0x0000000408007986 */ /* 0x0011e2000c101b24 */
[----:B------:R-:W-:Y:S05]  /*3a50*/  BRA `(.L_x_44871) ;  /* 0x00000008008c7947 */ /* 0x000fea0003800000 */
.L_x_44866:
        /* <DEDUP_REMOVED lines=13> */
.L_x_44880:
[----:B------:R-:W0:Y:S01]  /*3b30*/  I2F.F64.S64 R4, R22 ;  /* 0x0000001600047312 */ /* 0x000e220000301c00 */
[----:B------:R-:W-:-:S05]  /*3b40*/  CS2R R6, SRZ ;  /* 0x0000000000067805 */ /* 0x000fca000001ff00 */
[----:B0-----:R0:W-:Y:S01]  /*3b50*/  STG.E.128 desc[UR36][R8.64], R4 ;  /* 0x0000000408007986 */ /* 0x0011e2000c101d24 */
[----:B------:R-:W-:Y:S05]  /*3b60*/  BRA `(.L_x_44871) ;  /* 0x0000000800487947 */ /* 0x000fea0003800000 */
.L_x_44879:
        /* <DEDUP_REMOVED lines=19> */
.L_x_44884:
[----:B------:R-:W-:Y:S05]  /*3ca0*/  BSYNC.RECONVERGENT B0 ;  /* 0x0000000000007941 */ /* 0x000fea0003800200 */
.L_x_44883:
[----:B------:R-:W-:-:S05]  /*3cb0*/  LOP3.LUT R5, R0, 0x80, R5, 0xf8, !PT ;  /* 0x0000008000057812 */ /* 0x000fca00078ef805 */
[----:B------:R0:W-:Y:S01]  /*3cc0*/  STG.E.U8 desc[UR36][R8.64], R5 ;  /* 0x0000000508007986 */ /* 0x0001e2000c101124 */
[----:B------:R-:W-:Y:S05]  /*3cd0*/  BRA `(.L_x_44871) ;  /* 0x0000000400ec7947 */ /* 0x000fea0003800000 */
.L_x_44882:
        /* <DEDUP_REMOVED lines=15> */
.L_x_44886:
[----:B------:R-:W-:Y:S05]  /*3dd0*/  BSYNC.RECONVERGENT B0 ;  /* 0x0000000000007941 */ /* 0x000fea0003800200 */
.L_x_44885:
[----:B------:R-:W-:-:S05]  /*3de0*/  LOP3.LUT R5, R0, 0x80, R5, 0xf8, !PT ;  /* 0x0000008000057812 */ /* 0x000fca00078ef805 */
[----:B------:R0:W-:Y:S01]  /*3df0*/  STG.E.U8 desc[UR36][R8.64], R5 ;  /* 0x0000000508007986 */ /* 0x0001e2000c101124 */
[----:B------:R-:W-:Y:S05]  /*3e00*/  BRA `(.L_x_44871) ;  /* 0x0000000400a07947 */ /* 0x000fea0003800000 */
.L_x_44881:
[----:B------:R-:W0:Y:S02]  /*3e10*/  I2F.S64 R0, R22 ;  /* 0x0000001600007312 */ /* 0x000e240000301400 */
[----:B0-----:R-:W-:-:S05]  /*3e20*/  F2FP.BF16.F32.PACK_AB R0, RZ, R0 ;  /* 0x00000000ff00723e */ /* 0x001fca00000010ff */
[----:B------:R0:W-:Y:S01]  /*3e30*/  STG.E.U16 desc[UR36][R8.64], R0 ;  /* 0x0000000008007986 */ /* 0x0001e2000c101524 */
[----:B------:R-:W-:Y:S05]  /*3e40*/  BRA `(.L_x_44871) ;  /* 0x0000000400907947 */ /* 0x000fea0003800000 */
.L_x_44878:
        /* <DEDUP_REMOVED lines=10> */
.L_x_44889:
        /* <DEDUP_REMOVED lines=13> */
.L_x_44892:
[----:B------:R-:W-:-:S04]  /*3fc0*/  SHF.R.U32.HI R0, RZ, 0x14, R3 ;  /* 0x00000014ff007819 */ /* 0x000fc80000011603 */
[----:B------:R-:W-:-:S04]  /*3fd0*/  LOP3.LUT R0, R0, 0x1, RZ, 0xc0, !PT ;  /* 0x0000000100007812 */ /* 0x000fc800078ec0ff */
[----:B------:R-:W-:-:S04]  /*3fe0*/  IADD3 R0, PT, PT, R3, 0x487ffff, R0 ;  /* 0x0487ffff03007810 */ /* 0x000fc80007ffe000 */
[----:B------:R-:W-:-:S04]  /*3ff0*/  SHF.R.U32.HI R0, RZ, 0x14, R0 ;  /* 0x00000014ff007819 */ /* 0x000fc80000011600 */
[----:B------:R-:W-:-:S07]  /*4000*/  LOP3.LUT R0, R0, 0xff, RZ, 0xc0, !PT ;  /* 0x000000ff00007812 */ /* 0x000fce00078ec0ff */
.L_x_44893:
[----:B------:R-:W-:-:S04]  /*4010*/  SHF.R.U32.HI R3, RZ, 0x18, R3 ;  /* 0x00000018ff037819 */ /* 0x000fc80000011603 */
[----:B------:R-:W-:-:S04]  /*4020*/  LOP3.LUT R0, R0, 0x80, R3, 0xf8, !PT ;  /* 0x0000008000007812 */ /* 0x000fc800078ef803 */
[----:B------:R-:W-:-:S07]  /*4030*/  PRMT R4, R0, 0x7610, R4 ;  /* 0x0000761000047816 */ /* 0x000fce0000000004 */
.L_x_44891:
[----:B------:R-:W-:Y:S05]  /*4040*/  BSYNC.RECONVERGENT B0 ;  /* 0x0000000000007941 */ /* 0x000fea0003800200 */
.L_x_44890:
[----:B------:R4:W-:Y:S01]  /*4050*/  STG.E.U8 desc[UR36][R8.64], R4 ;  /* 0x0000000408007986 */ /* 0x0009e2000c101124 */
[----:B------:R-:W-:Y:S05]  /*4060*/  BRA `(.L_x_44871) ;  /* 0x0000000400087947 */ /* 0x000fea0003800000 */
.L_x_44888:
        /* <DEDUP_REMOVED lines=13> */
.L_x_44896:
[----:B------:R-:W-:-:S04]  /*4140*/  SHF.R.U32.HI R0, RZ, 0x15, R3 ;  /* 0x00000015ff007819 */ /* 0x000fc80000011603 */
[----:B------:R-:W-:-:S04]  /*4150*/  LOP3.LUT R0, R0, 0x1, RZ, 0xc0, !PT ;  /* 0x0000000100007812 */ /* 0x000fc800078ec0ff */
[----:B------:R-:W-:-:S04]  /*4160*/  IADD3 R0, PT, PT, R3, 0x88fffff, R0 ;  /* 0x088fffff03007810 */ /* 0x000fc80007ffe000 */
[----:B------:R-:W-:-:S04]  /*4170*/  SHF.R.U32.HI R0, RZ, 0x15, R0 ;  /* 0x00000015ff007819 */ /* 0x000fc80000011600 */
[----:B------:R-:W-:-:S07]  /*4180*/  LOP3.LUT R0, R0, 0xff, RZ, 0xc0, !PT ;  /* 0x000000ff00007812 */ /* 0x000fce00078ec0ff */
.L_x_44897:
[----:B------:R-:W-:-:S04]  /*4190*/  SHF.R.U32.HI R3, RZ, 0x18, R3 ;  /* 0x00000018ff037819 */ /* 0x000fc80000011603 */
[----:B------:R-:W-:-:S04]  /*41a0*/  LOP3.LUT R0, R0, 0x80, R3, 0xf8, !PT ;  /* 0x0000008000007812 */ /* 0x000fc800078ef803 */
[----:B------:R-:W-:-:S07]  /*41b0*/  PRMT R4, R0, 0x7610, R4 ;  /* 0x0000761000047816 */ /* 0x000fce0000000004 */
.L_x_44895:
[----:B------:R-:W-:Y:S05]  /*41c0*/  BSYNC.RECONVERGENT B0 ;  /* 0x0000000000007941 */ /* 0x000fea0003800200 */
.L_x_44894:
[----:B------:R3:W-:Y:S01]  /*41d0*/  STG.E.U8 desc[UR36][R8.64], R4 ;  /* 0x0000000408007986 */ /* 0x0007e2000c101124 */
[----:B------:R-:W-:Y:S05]  /*41e0*/  BRA `(.L_x_44871) ;  /* 0x0000000000a87947 */ /* 0x000fea0003800000 */
.L_x_44887:
[----:B------:R-:W-:-:S09]  /*41f0*/  UISETP.NE.AND UP0, UPT, UR4, 0x1c, UPT ;  /* 0x0000001c0400788c */ /* 0x000fd2000bf05270 */
[----:B------:R-:W-:Y:S05]  /*4200*/  BRA.U !UP0, `(.L_x_44898) ;  /* 0x00000001089c7547 */ /* 0x000fea000b800000 */
[----:B------:R-:W-:-:S09]  /*4210*/  UISETP.NE.AND UP0, UPT, UR4, 0x1d, UPT ;  /* 0x0000001d0400788c */ /* 0x000fd2000bf05270 */
[----:B------:R-:W-:Y:S05]  /*4220*/  BRA.U !UP0, `(.L_x_44899) ;  /* 0x00000001088c7547 */ /* 0x000fea000b800000 */
[----:B------:R-:W-:-:S09]  /*4230*/  UISETP.NE.AND UP0, UPT, UR4, 0x2c, UPT ;  /* 0x0000002c0400788c */ /* 0x000fd2000bf05270 */
[----:B------:R-:W-:Y:S05]  /*4240*/  BRA.U !UP0, `(.L_x_44900) ;  /* 0x0000000108447547 */ /* 0x000fea000b800000 */
.L_x_44870:
        /* <DEDUP_REMOVED lines=16> */
.L_x_44901:
[----:B------:R-:W-:Y:S05]  /*4350*/  BRA `(.L_x_44871) ;  /* 0x00000000004c7947 */ /* 0x000fea0003800000 */
.L_x_44900:
        /* <DEDUP_REMOVED lines=16> */
.L_x_44899:
[----:B------:R1:W-:Y:S01]  /*4460*/  STG.E.64 desc[UR36][R8.64], R22 ;  /* 0x0000001608007986 */ /* 0x0003e2000c101b24 */
[----:B------:R-:W-:Y:S05]  /*4470*/  BRA `(.L_x_44871) ;  /* 0x0000000000047947 */ /* 0x000fea0003800000 */
.L_x_44898:
[----:B------:R0:W-:Y:S02]  /*4480*/  STG.E desc[UR36][R8.64], R3 ;  /* 0x0000000308007986 */ /* 0x0001e4000c101924 */
.L_x_44871:
[----:B------:R-:W-:-:S07]  /*4490*/  VIADD R2, R2, 0x80 ;  /* 0x0000008002027836 */ /* 0x000fce0000000000 */
.L_x_44794:
[----:B0-----:R-:W0:Y:S02]  /*44a0*/  LDCU UR4, c[0x0][0x380] ;  /* 0x00007000ff0477ac */ /* 0x001e240008000800 */
[----:B0-----:R-:W-:-:S13]  /*44b0*/  ISETP.GE.AND P0, PT, R2, UR4, PT ;  /* 0x0000000402007c0c */ /* 0x001fda000bf06270 */
[----:B-1234-:R-:W-:Y:S05]  /*44c0*/  @P0 BRA `(.L_x_44902) ;  /* 0x0000004000d00947 */ /* 0x01efea0003800000 */
[----:B------:R-:W0:Y:S01]  /*44d0*/  LDCU UR4, c[0x0][0x388] ;  /* 0x00007100ff0477ac */ /* 0x000e220008000800 */
[----:B------:R-:W-:Y:S02]  /*44e0*/  HFMA2 R25, -RZ, RZ, 0, 0 ;  /* 0x00000000ff197431 */ /* 0x000fe400000001ff */
[----:B------:R-:W-:Y:S02]  /*44f0*/  IMAD.MOV.U32 R30, RZ, RZ, RZ ;  /* 0x000000ffff1e7224 */ /* 0x000fe400078e00ff */
[----:B------:R-:W-:Y:S01]  /*4500*/  IMAD.MOV.U32 R0, RZ, RZ, RZ ;  /* 0x000000ffff007224 */ /* 0x000fe200078e00ff */
[----:B0-----:R-:W-:-:S09]  /*4510*/  UISETP.NE.AND UP0, UPT, UR4, URZ, UPT ;  /* 0x000000ff0400728c */ /* 0x001fd2000bf05270 */
[----:B------:R-:W-:Y:S05]  /*4520*/  BRA.U !UP0, `(.L_x_44903) ;  /* 0x0000001508a47547 */ /* 0x000fea000b800000 */
[----:B------:R-:W0:Y:S01]  /*4530*/  LDCU.64 UR4, c[0x0][0x390] ;  /* 0x00007200ff0477ac */ /* 0x000e220008000a00 */
[----:B------:R-:W-:Y:S02]  /*4540*/  IMAD.MOV.U32 R4, RZ, RZ, RZ ;  /* 0x000000ffff047224 */ /* 0x000fe400078e00ff */
        /* <DEDUP_REMOVED lines=359> */
.L_x_44903:
        /* <DEDUP_REMOVED lines=17> */
.L_x_44907:
[----:B------:R0:W5:Y:S01]  /*5cd0*/  LDG.E.U8 R6, desc[UR36][R4.64] ;  /* 0x0000002404067981 */ /* 0x000162000c1e1100 */
[----:B------:R-:W-:Y:S01]  /*5ce0*/  IMAD.MOV.U32 R7, RZ, RZ, RZ ;  /* 0x000000ffff077224 */ /* 0x000fe200078e00ff */
[----:B------:R-:W-:Y:S06]  /*5cf0*/  BRA `(.L_x_44909) ;  /* 0x0000000c00447947 */ /* 0x000fec0003800000 */
.L_x_44906:
        /* <DEDUP_REMOVED lines=8> */
.L_x_44911:
[----:B------:R-:W2:Y:S02]  /*5d80*/  LDG.E R6, desc[UR36][R4.64] ;  /* 0x0000002404067981 */ /* 0x000ea4000c1e1900 */
[----:B--2---:R-:W-:Y:S01]  /*5d90*/  SHF.R.S32.HI R7, RZ, 0x1f, R6 ;  /* 0x0000001fff077819 */ /* 0x004fe20000011406 */
[----:B------:R-:W-:Y:S06]  /*5da0*/  BRA `(.L_x_44909) ;  /* 0x0000000c00187947 */ /* 0x000fec0003800000 */
.L_x_44910:
[----:B------:R-:W2:Y:S02]  /*5db0*/  LDG.E.S16 R6, desc[UR36][R4.64] ;  /* 0x0000002404067981 */ /* 0x000ea4000c1e1700 */
[----:B--2---:R-:W-:Y:S01]  /*5dc0*/  SHF.R.S32.HI R7, RZ, 0x1f, R6 ;  /* 0x0000001fff077819 */ /* 0x004fe20000011406 */
[----:B------:R-:W-:Y:S06]  /*5dd0*/  BRA `(.L_x_44909) ;  /* 0x0000000c000c7947 */ /* 0x000fec0003800000 */
.L_x_44905:
        /* <DEDUP_REMOVED lines=9> */
.L_x_44913:
[----:B------:R-:W2:Y:S02]  /*5e70*/  LDG.E.U16 R4, desc[UR36][R4.64] ;  /* 0x0000002404047981 */ /* 0x000ea4000c1e1500 */
[----:B--2---:R-:W-:-:S06]  /*5e80*/  HADD2.F32 R6, -RZ, R4.H0_H0 ;  /* 0x20000004ff067230 */ /* 0x004fcc0000004100 */
[----:B------:R-:W0:Y:S01]  /*5e90*/  F2I.S64.TRUNC R6, R6 ;  /* 0x0000000600067311 */ /* 0x000e22000020d900 */
[----:B------:R-:W-:Y:S05]  /*5ea0*/  BRA `(.L_x_44909) ;  /* 0x0000000800d87947 */ /* 0x000fea0003800000 */
.L_x_44912:
        /* <DEDUP_REMOVED lines=9> */
.L_x_44915:
[----:B------:R-:W2:Y:S02]  /*5f40*/  LDG.E.U16 R4, desc[UR36][R4.64] ;  /* 0x0000002404047981 */ /* 0x000ea4000c1e1500 */
[----:B--2---:R-:W-:-:S06]  /*5f50*/  HADD2.F32 R6, -RZ, R4.H0_H0 ;  /* 0x20000004ff067230 */ /* 0x004fcc0000004100 */
[----:B------:R-:W0:Y:S01]  /*5f60*/  F2I.S64.TRUNC R6, R6 ;  /* 0x0000000600067311 */ /* 0x000e22000020d900 */
[----:B------:R-:W-:Y:S05]  /*5f70*/  BRA `(.L_x_44909) ;  /* 0x0000000800a47947 */ /* 0x000fea0003800000 */
.L_x_44914:
[----:B------:R-:W2:Y:S02]  /*5f80*/  LDG.E.64 R4, desc[UR36][R4.64] ;  /* 0x0000002404047981 */ /* 0x000ea4000c1e1b00 */
[----:B--2---:R0:W1:Y:S01]  /*5f90*/  F2I.S64.F64.TRUNC R6, R4 ;  /* 0x0000000400067311 */ /* 0x004062000030d900 */
[----:B------:R-:W-:Y:S05]  /*5fa0*/  BRA `(.L_x_44909) ;  /* 0x0000000800987947 */ /* 0x000fea0003800000 */
.L_x_44904:
        /* <DEDUP_REMOVED lines=13> */
.L_x_44918:
[----:B------:R-:W2:Y:S02]  /*6080*/  LDG.E.64 R4, desc[UR36][R4.64] ;  /* 0x0000002404047981 */ /* 0x000ea4000c1e1b00 */
[----:B--2---:R0:W1:Y:S01]  /*6090*/  F2I.S64.F64.TRUNC R6, R4 ;  /* 0x0000000400067311 */ /* 0x004062000030d900 */
[----:B------:R-:W-:Y:S05]  /*60a0*/  BRA `(.L_x_44909) ;  /* 0x0000000800587947 */ /* 0x000fea0003800000 */
.L_x_44917:
        /* <DEDUP_REMOVED lines=26> */
.L_x_44920:
        /* <DEDUP_REMOVED lines=11> */
[----:B------:R-:W-:-:S04]  /*6300*/  LOP3.LUT R0, R0, 0x80000000, R3, 0xf8, !PT ;  /* 0x8000000000007812 */ /* 0x000fc800078ef803 */
[----:B------:R3:W4:Y:S01]  /*6310*/  F2I.S64.TRUNC R6, R0 ;  /* 0x0000000000067311 */ /* 0x000722000020d900 */
[----:B------:R-:W-:Y:S05]  /*6320*/  BRA `(.L_x_44909) ;  /* 0x0000000400b87947 */ /* 0x000fea0003800000 */
.L_x_44919:
[----:B------:R-:W2:Y:S02]  /*6330*/  LDG.E.U16 R6, desc[UR36][R4.64] ;  /* 0x0000002404067981 */ /* 0x000ea4000c1e1500 */
[----:B--2---:R-:W-:-:S06]  /*6340*/  IMAD.U32 R6, R6, 0x10000, RZ ;  /* 0x0001000006067824 */ /* 0x004fcc00078e00ff */
[----:B------:R-:W0:Y:S01]  /*6350*/  F2I.S64.TRUNC R6, R6 ;  /* 0x0000000600067311 */ /* 0x000e22000020d900 */
[----:B------:R-:W-:Y:S05]  /*6360*/  BRA `(.L_x_44909) ;  /* 0x0000000400a87947 */ /* 0x000fea0003800000 */
.L_x_44916:
        /* <DEDUP_REMOVED lines=11> */
.L_x_44923:
        /* <DEDUP_REMOVED lines=21> */
.L_x_44927:
[----:B------:R-:W-:Y:S05]  /*6570*/  BSYNC.RECONVERGENT B1 ;  /* 0x0000000000017941 */ /* 0x000fea0003800200 */
.L_x_44926:
[----:B------:R-:W-:Y:S01]  /*6580*/  IMAD.SHL.U32 R0, R0, 0x100000, RZ ;  /* 0x0010000000007824 */ /* 0x000fe200078e00ff */
[----:B------:R-:W-:-:S04]  /*6590*/  LEA R3, R3, 0x3b800000, 0x17 ;  /* 0x3b80000003037811 */ /* 0x000fc800078eb8ff */
[----:B------:R-:W-:-:S07]  /*65a0*/  LOP3.LUT R6, R3, R0, R7, 0xfe, !PT ;  /* 0x0000000003067212 */ /* 0x000fce00078efe07 */
.L_x_44925:
[----:B------:R-:W-:Y:S05]  /*65b0*/  BSYNC.RECONVERGENT B0 ;  /* 0x0000000000007941 */ /* 0x000fea0003800200 */
.L_x_44924:
[----:B------:R-:W0:Y:S01]  /*65c0*/  F2I.S64.TRUNC R6, R6 ;  /* 0x0000000600067311 */ /* 0x000e22000020d900 */
[----:B------:R-:W-:Y:S05]  /*65d0*/  BRA `(.L_x_44909) ;  /* 0x00000004000c7947 */ /* 0x000fea0003800000 */
.L_x_44922:
        /* <DEDUP_REMOVED lines=21> */
.L_x_44931:
[----:B------:R-:W-:Y:S05]  /*6730*/  BSYNC.RECONVERGENT B1 ;  /* 0x0000000000017941 */ /* 0x000fea0003800200 */
.L_x_44930:
[----:B------:R-:W-:Y:S02]  /*6740*/  SHF.L.U32 R0, R0, 0x15, RZ ;  /* 0x0000001500007819 */ /* 0x000fe400000006ff */
[----:B------:R-:W-:-:S04]  /*6750*/  LEA R3, R3, 0x37800000, 0x17 ;  /* 0x3780000003037811 */ /* 0x000fc800078eb8ff */
[----:B------:R-:W-:-:S07]  /*6760*/  LOP3.LUT R6, R3, R0, R7, 0xfe, !PT ;  /* 0x0000000003067212 */ /* 0x000fce00078efe07 */
.L_x_44929:
[----:B------:R-:W-:Y:S05]  /*6770*/  BSYNC.RECONVERGENT B0 ;  /* 0x0000000000007941 */ /* 0x000fea0003800200 */
.L_x_44928:
[----:B------:R-:W0:Y:S01]  /*6780*/  F2I.S64.TRUNC R6, R6 ;  /* 0x0000000600067311 */ /* 0x000e22000020d900 */
[----:B------:R-:W-:Y:S05]  /*6790*/  BRA `(.L_x_44909) ;  /* 0x00000000009c7947 */ /* 0x000fea0003800000 */
.L_x_44921:
        /* <DEDUP_REMOVED lines=14> */
.L_x_44935:
[----:B------:R-:W-:Y:S05]  /*6880*/  BSYNC.RECONVERGENT B0 ;  /* 0x0000000000007941 */ /* 0x000fea0003800200 */
.L_x_44934:
[----:B------:R-:W0:Y:S01]  /*6890*/  F2I.S64.TRUNC R6, R6 ;  /* 0x0000000600067311 */ /* 0x000e22000020d900 */
[----:B------:R-:W-:Y:S05]  /*68a0*/  BRA `(.L_x_44909) ;  /* 0x0000000000587947 */ /* 0x000fea0003800000 */
.L_x_44908:
        /* <DEDUP_REMOVED lines=16> */
.L_x_44936:
[----:B------:R-:W-:Y:S01]  /*69b0*/  CS2R R6, SRZ ;  /* 0x0000000000067805 */ /* 0x000fe2000001ff00 */
[----:B------:R-:W-:Y:S06]  /*69c0*/  BRA `(.L_x_44909) ;  /* 0x0000000000107947 */ /* 0x000fec0003800000 */
.L_x_44933:
[----:B------:R0:W5:Y:S01]  /*69d0*/  LDG.E.64 R6, desc[UR36][R4.64] ;  /* 0x0000002404067981 */ /* 0x000162000c1e1b00 */
[----:B------:R-:W-:Y:S05]  /*69e0*/  BRA `(.L_x_44909) ;  /* 0x0000000000087947 */ /* 0x000fea0003800000 */
.L_x_44932:
[----:B------:R0:W5:Y:S01]  /*69f0*/  LDG.E R6, desc[UR36][R4.64] ;  /* 0x0000002404067981 */ /* 0x000162000c1e1900 */
[----:B------:R-:W-:-:S07]  /*6a00*/  IMAD.MOV.U32 R7, RZ, RZ, RZ ;  /* 0x000000ffff077224 */ /* 0x000fce00078e00ff */
.L_x_44909:
        /* <DEDUP_REMOVED lines=17> */
.L_x_44940:
[----:B------:R3:W5:Y:S01]  /*6b20*/  LDG.E.U8 R14, desc[UR36][R30.64] ;  /* 0x000000241e0e7981 */ /* 0x000762000c1e1100 */
[----:B------:R-:W-:Y:S01]  /*6b30*/  IMAD.MOV.U32 R15, RZ, RZ, RZ ;  /* 0x000000ffff0f7224 */ /* 0x000fe200078e00ff */
[----:B------:R-:W-:Y:S06]  /*6b40*/  BRA `(.L_x_44941) ;  /* 0x0000000800fc7947 */ /* 0x000fec0003800000 */
.L_x_44939:
        /* <DEDUP_REMOVED lines=8> */
.L_x_44943:
[----:B------:R-:W3:Y:S02]  /*6bd0*/  LDG.E R14, desc[UR36][R30.64] ;  /* 0x000000241e0e7981 */ /* 0x000ee4000c1e1900 */
[----:B---3--:R-:W-:Y:S01]  /*6be0*/  SHF.R.S32.HI R15, RZ, 0x1f, R14 ;  /* 0x0000001fff0f7819 */ /* 0x008fe2000001140e */
[----:B------:R-:W-:Y:S06]  /*6bf0*/  BRA `(.L_x_44941) ;  /* 0x0000000800d07947 */ /* 0x000fec0003800000 */
.L_x_44942:
[----:B------:R-:W3:Y:S02]  /*6c00*/  LDG.E.S16 R14, desc[UR36][R30.64] ;  /* 0x000000241e0e7981 */ /* 0x000ee4000c1e1700 */
[----:B---3--:R-:W-:Y:S01]  /*6c10*/  SHF.R.S32.HI R15, RZ, 0x1f, R14 ;  /* 0x0000001fff0f7819 */ /* 0x008fe2000001140e */
[----:B------:R-:W-:Y:S06]  /*6c20*/  BRA `(.L_x_44941) ;  /* 0x0000000800c47947 */ /* 0x000fec0003800000 */
.L_x_44938:
        /* <DEDUP_REMOVED lines=9> */
.L_x_44945:
[----:B------:R-:W3:Y:S02]  /*6cc0*/  LDG.E.U16 R30, desc[UR36][R30.64] ;  /* 0x000000241e1e7981 */ /* 0x000ee4000c1e1500 */
[----:B---3--:R-:W-:-:S06]  /*6cd0*/  HADD2.F32 R14, -RZ, R30.H0_H0 ;  /* 0x2000001eff0e7230 */ /* 0x008fcc0000004100 */
[----:B------:R-:W3:Y:S01]  /*6ce0*/  F2I.S64.TRUNC R14, R14 ;  /* 0x0000000e000e7311 */ /* 0x000ee2000020d900 */
[----:B------:R-:W-:Y:S05]  /*6cf0*/  BRA `(.L_x_44941) ;  /* 0x0000000800907947 */ /* 0x000fea0003800000 */
.L_x_44944:
        /* <DEDUP_REMOVED lines=9> */
.L_x_44947:
[----:B------:R-:W3:Y:S02]  /*6d90*/  LDG.E.U16 R30, desc[UR36][R30.64] ;  /* 0x000000241e1e7981 */ /* 0x000ee4000c1e1500 */
[----:B---3--:R-:W-:-:S06]  /*6da0*/  HADD2.F32 R14, -RZ, R30.H0_H0 ;  /* 0x2000001eff0e7230 */ /* 0x008fcc0000004100 */
[----:B------:R-:W3:Y:S01]  /*6db0*/  F2I.S64.TRUNC R14, R14 ;  /* 0x0000000e000e7311 */ /* 0x000ee2000020d900 */
[----:B------:R-:W-:Y:S05]  /*6dc0*/  BRA `(.L_x_44941) ;  /* 0x00000008005c7947 */ /* 0x000fea0003800000 */
.L_x_44946:
[----:B------:R-:W3:Y:S02]  /*6dd0*/  LDG.E.64 R14, desc[UR36][R30.64] ;  /* 0x000000241e0e7981 */ /* 0x000ee4000c1e1b00 */
[----:B---3--:R-:W3:Y:S01]  /*6de0*/  F2I.S64.F64.TRUNC R14, R14 ;  /* 0x0000000e000e7311 */ /* 0x008ee2000030d900 */
[----:B------:R-:W-:Y:S05]  /*6df0*/  BRA `(.L_x_44941) ;  /* 0x0000000800507947 */ /* 0x000fea0003800000 */
.L_x_44937:
        /* <DEDUP_REMOVED lines=11> */
[----:B------:R-:W-:Y:S01]  /*6eb0*/  SEL R14, RZ, 0x1, !P0 ;  /* 0x00000001ff0e7807 */ /* 0x000fe20004000000 */
[----:B------:R-:W-:Y:S08]  /*6ec0*/  BRA `(.L_x_44941) ;  /* 0x00000008001c7947 */ /* 0x000ff00003800000 */
.L_x_44950:
[----:B------:R-:W3:Y:S02]  /*6ed0*/  LDG.E.64 R14, desc[UR36][R30.64] ;  /* 0x000000241e0e7981 */ /* 0x000ee4000c1e1b00 */
[----:B---3--:R-:W3:Y:S01]  /*6ee0*/  F2I.S64.F64.TRUNC R14, R14 ;  /* 0x0000000e000e7311 */ /* 0x008ee2000030d900 */
[----:B------:R-:W-:Y:S05]  /*6ef0*/  BRA `(.L_x_44941) ;  /* 0x0000000800107947 */ /* 0x000fea0003800000 */
.L_x_44949:
[----:B------:R-:W-:-:S09]  /*6f00*/  UISETP.NE.AND UP0, UPT, UR4, 0xf, UPT ;  /* 0x0000000f0400788c */ /* 0x000fd2000bf05270 */
[----:B------:R-:W-:Y:S05]  /*6f10*/  BRA.U !UP0, `(.L_x_44951) ;  /* 0x0000000108987547 */ /* 0x000fea000b800000 */
[----:B------:R-:W-:-:S09]  /*6f20*/  UISETP.NE.AND UP0, UPT, UR4, 0x17, UPT ;  /* 0x000000170400788c */ /* 0x000fd2000bf05270 */
[----:B------:R-:W-:Y:S05]  /*6f30*/  BRA.U !UP0, `(.L_x_44952) ;  /* 0x0000000108587547 */ /* 0x000fea000b800000 */
[----:B------:R-:W-:-:S09]  /*6f40*/  UISETP.NE.AND UP0, UPT, UR4, 0x18, UPT ;  /* 0x000000180400788c */ /* 0x000fd2000bf05270 */
[----:B------:R-:W-:Y:S05]  /*6f50*/  BRA.U UP0, `(.L_x_44834) ;  /* 0xffffffc100907547 */ /* 0x000fea000b83ffff */
[----:B------:R-:W3:Y:S01]  /*6f60*/  LDG.E.U8 R0, desc[UR36][R30.64] ;  /* 0x000000241e007981 */ /* 0x000ee2000c1e1100 */
[----:B0-----:R-:W-:Y:S02]  /*6f70*/  IMAD.MOV.U32 R5, RZ, RZ, 0x1f ;  /* 0x0000001fff057424 */ /* 0x001fe400078e00ff */
[----:B---3--:R-:W-:-:S05]  /*6f80*/  IMAD.SHL.U32 R0, R0, 0x1000000, RZ ;  /* 0x0100000000007824 */ /* 0x008fca00078e00ff */
[C---:B-1----:R-:W-:Y:S02]  /*6f90*/  LOP3.LUT R3, R0.reuse, 0x7f000000, RZ, 0xc0, !PT ;  /* 0x7f00000000037812 */ /* 0x042fe400078ec0ff */
        /* <DEDUP_REMOVED lines=16> */
.L_x_44952:
[----:B0-----:R-:W3:Y:S02]  /*70a0*/  LDG.E.U8 R4, desc[UR36][R30.64] ;  /* 0x000000241e047981 */ /* 0x001ee4000c1e1100 */
[C---:B---3--:R-:W-:Y:S01]  /*70b0*/  IMAD.SHL.U32 R0, R4.reuse, 0x2000000, RZ ;  /* 0x0200000004007824 */ /* 0x048fe200078e00ff */
[----:B------:R-:W-:-:S04]  /*70c0*/  SHF.L.U32 R4, R4, 0x8, RZ ;  /* 0x0000000804047819 */ /* 0x000fc800000006ff */
[----:B------:R-:W-:-:S13]  /*70d0*/  ISETP.GE.U32.AND P0, PT, R0, 0x8000000, PT ;  /* 0x080000000000780c */ /* 0x000fda0003f06070 */
[----:B-1----:R-:W-:Y:S02]  /*70e0*/  @!P0 LOP3.LUT R3, R4, 0x7f00, RZ, 0xc0, !PT ;  /* 0x00007f0004038812 */ /* 0x002fe400078ec0ff */
        /* <DEDUP_REMOVED lines=9> */
.L_x_44951:
[----:B------:R-:W3:Y:S02]  /*7180*/  LDG.E.U16 R14, desc[UR36][R30.64] ;  /* 0x000000241e0e7981 */ /* 0x000ee4000c1e1500 */
[----:B---3--:R-:W-:-:S06]  /*7190*/  IMAD.U32 R14, R14, 0x10000, RZ ;  /* 0x000100000e0e7824 */ /* 0x008fcc00078e00ff */
[----:B------:R-:W3:Y:S01]  /*71a0*/  F2I.S64.TRUNC R14, R14 ;  /* 0x0000000e000e7311 */ /* 0x000ee2000020d900 */
[----:B------:R-:W-:Y:S05]  /*71b0*/  BRA `(.L_x_44941) ;  /* 0x0000000400607947 */ /* 0x000fea0003800000 */
.L_x_44948:
        /* <DEDUP_REMOVED lines=11> */
.L_x_44955:
        /* <DEDUP_REMOVED lines=10> */
[----:B-1----:R-:W-:Y:S02]  /*7310*/  LOP3.LUT P0, R3, R0, 0xf, RZ, 0xc0, !PT ;  /* 0x0000000f00037812 */ /* 0x002fe4000780c0ff */
[----:B------:R-:W-:-:S04]  /*7320*/  SHF.R.U32.HI R0, RZ, 0x7, R30 ;  /* 0x00000007ff007819 */ /* 0x000fc8000001161e */
[----:B------:R-:W-:Y:S02]  /*7330*/  SHF.L.U32 R9, R0, 0x1f, RZ ;  /* 0x0000001f00097819 */ /* 0x000fe400000006ff */
[----:B------:R-:W-:-:S05]  /*7340*/  LOP3.LUT R0, R30, 0x7, RZ, 0xc0, !PT ;  /* 0x000000071e007812 */ /* 0x000fca00078ec0ff */
[----:B------:R-:W-:Y:S05]  /*7350*/  @P0 BRA `(.L_x_44959) ;  /* 0x0000000000180947 */ /* 0x000fea0003800000 */
[----:B0-----:R-:W0:Y:S02]  /*7360*/  FLO.U32 R4, R0 ;  /* 0x0000000000047300 */ /* 0x001e2400000e0000 */
[----:B0-----:R-:W-:-:S04]  /*7370*/  IADD3 R4, PT, PT, -R4, 0x1f, RZ ;  /* 0x0000001f04047810 */ /* 0x001fc80007ffe1ff */
[----:B------:R-:W-:Y:S01]  /*7380*/  IADD3 R3, PT, PT, R3, 0x1d, -R4 ;  /* 0x0000001d03037810 */ /* 0x000fe20007ffe804 */
[----:B------:R-:W-:-:S05]  /*7390*/  VIADD R5, R4, 0xffffffe4 ;  /* 0xffffffe404057836 */ /* 0x000fca0000000000 */
[----:B------:R-:W-:-:S04]  /*73a0*/  SHF.L.U32 R5, R0, R5, RZ ;  /* 0x0000000500057219 */ /* 0x000fc800000006ff */
[----:B------:R-:W-:-:S07]  /*73b0*/  LOP3.LUT R0, R5, 0x7, RZ, 0xc0, !PT ;  /* 0x0000000705007812 */ /* 0x000fce00078ec0ff */
.L_x_44959:
[----:B------:R-:W-:Y:S05]  /*73c0*/  BSYNC.RECONVERGENT B1 ;  /* 0x0000000000017941 */ /* 0x000fea0003800200 */
.L_x_44958:
[----:B------:R-:W-:Y:S01]  /*73d0*/  IMAD.SHL.U32 R0, R0, 0x100000, RZ ;  /* 0x0010000000007824 */ /* 0x000fe200078e00ff */
[----:B------:R-:W-:-:S04]  /*73e0*/  LEA R3, R3, 0x3b800000, 0x17 ;  /* 0x3b80000003037811 */ /* 0x000fc800078eb8ff */
[----:B------:R-:W-:-:S07]  /*73f0*/  LOP3.LUT R14, R3, R0, R9, 0xfe, !PT ;  /* 0x00000000030e7212 */ /* 0x000fce00078efe09 */
.L_x_44957:
[----:B------:R-:W-:Y:S05]  /*7400*/  BSYNC.RECONVERGENT B0 ;  /* 0x0000000000007941 */ /* 0x000fea0003800200 */
.L_x_44956:
[----:B------:R-:W3:Y:S01]  /*7410*/  F2I.S64.TRUNC R14, R14 ;  /* 0x0000000e000e7311 */ /* 0x000ee2000020d900 */
[----:B------:R-:W-:Y:S05]  /*7420*/  BRA `(.L_x_44941) ;  /* 0x0000000000c47947 */ /* 0x000fea0003800000 */
.L_x_44954:
        /* <DEDUP_REMOVED lines=11> */
[----:B------:R-:W-:-:S05]  /*74e0*/  SHF.R.U32.HI R0, RZ, 0x7, R30 ;  /* 0x00000007ff007819 */ /* 0x000fca000001161e */
[----:B------:R-:W-:Y:S01]  /*74f0*/  IMAD.U32 R9, R0, -0x80000000, RZ ;  /* 0x8000000000097824 */ /* 0x000fe200078e00ff */
[----:B------:R-:W-:-:S05]  /*7500*/  LOP3.LUT R0, R30, 0x3, RZ, 0xc0, !PT ;  /* 0x000000031e007812 */ /* 0x000fca00078ec0ff */
[----:B------:R-:W-:Y:S05]  /*7510*/  @P0 BRA `(.L_x_44963) ;  /* 0x0000000000180947 */ /* 0x000fea0003800000 */
[----:B0-----:R-:W0:Y:S02]  /*7520*/  FLO.U32 R4, R0 ;  /* 0x0000000000047300 */ /* 0x001e2400000e0000 */
[----:B0-----:R-:W-:-:S04]  /*7530*/  IADD3 R4, PT, PT, -R4, 0x1f, RZ ;  /* 0x0000001f04047810 */ /* 0x001fc80007ffe1ff */
[----:B------:R-:W-:Y:S02]  /*7540*/  IADD3 R5, PT, PT, R4, -0x1d, RZ ;  /* 0xffffffe304057810 */ /* 0x000fe40007ffe0ff */
[----:B------:R-:W-:Y:S02]  /*7550*/  IADD3 R3, PT, PT, R3, 0x1e, -R4 ;  /* 0x0000001e03037810 */ /* 0x000fe40007ffe804 */
[----:B------:R-:W-:-:S04]  /*7560*/  SHF.L.U32 R5, R0, R5, RZ ;  /* 0x0000000500057219 */ /* 0x000fc800000006ff */
[----:B------:R-:W-:-:S07]  /*7570*/  LOP3.LUT R0, R5, 0x3, RZ, 0xc0, !PT ;  /* 0x0000000305007812 */ /* 0x000fce00078ec0ff */
.L_x_44963:
[----:B------:R-:W-:Y:S05]  /*7580*/  BSYNC.RECONVERGENT B1 ;  /* 0x0000000000017941 */ /* 0x000fea0003800200 */
.L_x_44962:
[----:B------:R-:W-:Y:S01]  /*7590*/  IMAD.SHL.U32 R0, R0, 0x200000, RZ ;  /* 0x0020000000007824 */ /* 0x000fe200078e00ff */
[----:B------:R-:W-:-:S04]  /*75a0*/  LEA R3, R3, 0x37800000, 0x17 ;  /* 0x3780000003037811 */ /* 0x000fc800078eb8ff */
[----:B------:R-:W-:-:S07]  /*75b0*/  LOP3.LUT R14, R3, R0, R9, 0xfe, !PT ;  /* 0x00000000030e7212 */ /* 0x000fce00078efe09 */
.L_x_44961:
[----:B------:R-:W-:Y:S05]  /*75c0*/  BSYNC.RECONVERGENT B0 ;  /* 0x0000000000007941 */ /* 0x000fea0003800200 */
.L_x_44960:
[----:B------:R-:W3:Y:S01]  /*75d0*/  F2I.S64.TRUNC R14, R14 ;  /* 0x0000000e000e7311 */ /* 0x000ee2000020d900 */
[----:B------:R-:W-:Y:S05]  /*75e0*/  BRA `(.L_x_44941) ;  /* 0x0000000000547947 */ /* 0x000fea0003800000 */
.L_x_44953:
        /* <DEDUP_REMOVED lines=12> */
[----:B------:R-:W-:Y:S01]  /*76b0*/  @!P0 MOV R14, 0x7f800001 ;  /* 0x7f800001000e8802 */ /* 0x000fe20000000f00 */
[----:B------:R-:W-:-:S07]  /*76c0*/  @P0 IMAD.SHL.U32 R14, R30, 0x800000, RZ ;  /* 0x008000001e0e0824 */ /* 0x000fce00078e00ff */
.L_x_44967:
[----:B------:R-:W-:Y:S05]  /*76d0*/  BSYNC.RECONVERGENT B0 ;  /* 0x0000000000007941 */ /* 0x000fea0003800200 */
.L_x_44966:
[----:B------:R-:W3:Y:S01]  /*76e0*/  F2I.S64.TRUNC R14, R14 ;  /* 0x0000000e000e7311 */ /* 0x000ee2000020d900 */
[----:B------:R-:W-:Y:S05]  /*76f0*/  BRA `(.L_x_44941) ;  /* 0x0000000000107947 */ /* 0x000fea0003800000 */
.L_x_44965:
[----:B------:R3:W5:Y:S01]  /*7700*/  LDG.E.64 R14, desc[UR36][R30.64] ;  /* 0x000000241e0e7981 */ /* 0x000762000c1e1b00 */
[----:B------:R-:W-:Y:S05]  /*7710*/  BRA `(.L_x_44941) ;  /* 0x0000000000087947 */ /* 0x000fea0003800000 */
.L_x_44964:
[----:B------:R3:W5:Y:S01]  /*7720*/  LDG.E R14, desc[UR36][R30.64] ;  /* 0x000000241e0e7981 */ /* 0x000762000c1e1900 */
[----:B------:R-:W-:-:S07]  /*7730*/  IMAD.MOV.U32 R15, RZ, RZ, RZ ;  /* 0x000000ffff0f7224 */ /* 0x000fce00078e00ff */
.L_x_44941:
        /* <DEDUP_REMOVED lines=24> */
.L_x_44969:
[----:B------:R-:W-:Y:S01]  /*78c0*/  IMAD.MOV.U32 R5, RZ, RZ, R6 ;  /* 0x000000ffff057224 */ /* 0x000fe200078e0006 */
[----:B------:R-:W-:Y:S01]  /*78d0*/  MOV R4, R7 ;  /* 0x0000000700047202 */ /* 0x000fe20000000f00 */
[----:B------:R-:W-:Y:S01]  /*78e0*/  IMAD.MOV.U32 R3, RZ, RZ, R14 ;  /* 0x000000ffff037224 */ /* 0x000fe200078e000e */
[----:B------:R-:W-:Y:S01]  /*78f0*/  MOV R8, 0x7920 ;  /* 0x0000792000087802 */ /* 0x000fe20000000f00 */
[----:B------:R-:W-:-:S07]  /*7900*/  IMAD.MOV.U32 R0, RZ, RZ, R15 ;  /* 0x000000ffff007224 */ /* 0x000fce00078e000f */
[----:B------:R-:W-:Y:S05]  /*7910*/  CALL.REL.NOINC `($__internal_63_$__cuda_sm20_rem_s64) ;  /* 0x00000094007c7944 */ /* 0x000fea0003c00000 */
[----:B------:R-:W-:-:S07]  /*7920*/  MOV R4, R0 ;  /* 0x0000000000047202 */ /* 0x000fce0000000f00 */
.L_x_44970:
[----:B------:R-:W-:Y:S05]  /*7930*/  BSYNC.RECONVERGENT B0 ;  /* 0x0000000000007941 */ /* 0x000fea0003800200 */
.L_x_44968:
        /* <DEDUP_REMOVED lines=13> */
[----:B0-----:R-:W-:Y:S02]  /*7a10*/  IADD3 R8, P0, PT, R25, UR6, RZ ;  /* 0x0000000619087c10 */ /* 0x001fe4000ff1e0ff */
[----:B------:R-:W-:-:S03]  /*7a20*/  IADD3 R3, P1, PT, R4, R3, RZ ;  /* 0x0000000304037210 */ /* 0x000fc60007f3e0ff */
[----:B------:R-:W-:Y:S01]  /*7a30*/  IMAD.X R9, RZ, RZ, UR7, P0 ;  /* 0x00000007ff097e24 */ /* 0x000fe200080e06ff */
[----:B------:R-:W-:Y:S01]  /*7a40*/  MOV R18, R3 ;  /* 0x0000000300127202 */ /* 0x000fe20000000f00 */
[----:B------:R-:W-:Y:S01]  /*7a50*/  IMAD.X R19, R5, 0x1, R19, P1 ;  /* 0x0000000105137824 */ /* 0x000fe200008e0613 */
        /* <DEDUP_REMOVED lines=11> */
.L_x_44974:
[----:B------:R0:W-:Y:S01]  /*7b10*/  STG.E.U8 desc[UR36][R8.64], R3 ;  /* 0x0000000308007986 */ /* 0x0001e2000c101124 */
[----:B------:R-:W-:Y:S05]  /*7b20*/  BRA `(.L_x_44976) ;  /* 0x0000000c00347947 */ /* 0x000fea0003800000 */
.L_x_44973:
        /* <DEDUP_REMOVED lines=8> */
.L_x_44978:
[----:B------:R0:W-:Y:S01]  /*7bb0*/  STG.E desc[UR36][R8.64], R3 ;  /* 0x0000000308007986 */ /* 0x0001e2000c101924 */
[----:B------:R-:W-:Y:S05]  /*7bc0*/  BRA `(.L_x_44976) ;  /* 0x0000000c000c7947 */ /* 0x000fea0003800000 */
.L_x_44977:
[----:B------:R0:W-:Y:S01]  /*7bd0*/  STG.E.U16 desc[UR36][R8.64], R3 ;  /* 0x0000000308007986 */ /* 0x0001e2000c101524 */
[----:B------:R-:W-:Y:S05]  /*7be0*/  BRA `(.L_x_44976) ;  /* 0x0000000c00047947 */ /* 0x000fea0003800000 */
.L_x_44972:
        /* <DEDUP_REMOVED lines=9> */
.L_x_44980:
[----:B------:R-:W0:Y:S02]  /*7c80*/  I2F.S64 R0, R18 ;  /* 0x0000001200007312 */ /* 0x000e240000301400 */
[----:B0-----:R-:W-:-:S05]  /*7c90*/  F2FP.F16.F32.PACK_AB R0, RZ, R0 ;  /* 0x00000000ff00723e */ /* 0x001fca00000000ff */
[----:B------:R0:W-:Y:S01]  /*7ca0*/  STG.E.U16 desc[UR36][R8.64], R0 ;  /* 0x0000000008007986 */ /* 0x0001e2000c101524 */
[----:B------:R-:W-:Y:S05]  /*7cb0*/  BRA `(.L_x_44976) ;  /* 0x0000000800d07947 */ /* 0x000fea0003800000 */
.L_x_44979:
        /* <DEDUP_REMOVED lines=10> */
.L_x_44982:
[----:B------:R-:W0:Y:S02]  /*7d60*/  I2F.S64 R0, R18 ;  /* 0x0000001200007312 */ /* 0x000e240000301400 */
[----:B0-----:R-:W-:-:S04]  /*7d70*/  F2FP.F16.F32.PACK_AB R3, RZ, R0 ;  /* 0x00000000ff03723e */ /* 0x001fc800000000ff */
[----:B------:R-:W-:-:S05]  /*7d80*/  PRMT R3, R3, 0x5410, RZ ;  /* 0x0000541003037816 */ /* 0x000fca00000000ff */
[----:B------:R0:W-:Y:S01]  /*7d90*/  STG.E desc[UR36][R8.64], R3 ;  /* 0x0000000308007986 */ /* 0x0001e2000c101924 */
[----:B------:R-:W-:Y:S05]  /*7da0*/  BRA `(.L_x_44976) ;  /* 0x0000000800947947 */ /* 0x000fea0003800000 */
.L_x_44981:
[----:B------:R-:W0:Y:S02]  /*7db0*/  I2F.F64.S64 R4, R18 ;  /* 0x0000001200047312 */ /* 0x000e240000301c00 */
[----:B0-----:R0:W-:Y:S01]  /*7dc0*/  STG.E.64 desc[UR36][R8.64], R4 ;  /* 0x0000000408007986 */ /* 0x0011e2000c101b24 */
[----:B------:R-:W-:Y:S05]  /*7dd0*/  BRA `(.L_x_44976) ;  /* 0x0000000800887947 */ /* 0x000fea0003800000 */
.L_x_44971:
        /* <DEDUP_REMOVED lines=12> */
.L_x_44986:
        /* <DEDUP_REMOVED lines=17> */
.L_x_44989:
[----:B------:R-:W-:-:S04]  /*7fb0*/  SHF.R.U32.HI R3, RZ, 0x18, R5 ;  /* 0x00000018ff037819 */ /* 0x000fc80000011605 */
[----:B------:R-:W-:-:S04]  /*7fc0*/  LOP3.LUT R0, R0, 0x80, R3, 0xf8, !PT ;  /* 0x0000008000007812 */ /* 0x000fc800078ef803 */
[----:B------:R-:W-:-:S07]  /*7fd0*/  PRMT R4, R0, 0x7610, R4 ;  /* 0x0000761000047816 */ /* 0x000fce0000000004 */
.L_x_44988:
[----:B------:R-:W-:Y:S05]  /*7fe0*/  BSYNC.RECONVERGENT B0 ;  /* 0x0000000000007941 */ /* 0x000fea0003800200 */
.L_x_44987:
[----:B------:R0:W-:Y:S01]  /*7ff0*/  STG.E.U8 desc[UR36][R8.64], R4 ;  /* 0x0000000408007986 */ /* 0x0001e2000c101124 */
[----:B------:R-:W-:Y:S05]  /*8000*/  BRA `(.L_x_44976) ;  /* 0x0000000400fc7947 */ /* 0x000fea0003800000 */
.L_x_44985:
        /* <DEDUP_REMOVED lines=17> */
.L_x_44992:
[----:B------:R-:W-:-:S04]  /*8120*/  SHF.R.U32.HI R3, RZ, 0x18, R5 ;  /* 0x00000018ff037819 */ /* 0x000fc80000011605 */
[----:B------:R-:W-:-:S04]  /*8130*/  LOP3.LUT R0, R0, 0x80, R3, 0xf8, !PT ;  /* 0x0000008000007812 */ /* 0x000fc800078ef803 */
[----:B------:R-:W-:-:S07]  /*8140*/  PRMT R4, R0, 0x7610, R4 ;  /* 0x0000761000047816 */ /* 0x000fce0000000004 */
.L_x_44991:
[----:B------:R-:W-:Y:S05]  /*8150*/  BSYNC.RECONVERGENT B0 ;  /* 0x0000000000007941 */ /* 0x000fea0003800200 */
.L_x_44990:
[----:B------:R0:W-:Y:S01]  /*8160*/  STG.E.U8 desc[UR36][R8.64], R4 ;  /* 0x0000000408007986 */ /* 0x0001e2000c101124 */
[----:B------:R-:W-:Y:S05]  /*8170*/  BRA `(.L_x_44976) ;  /* 0x0000000400a07947 */ /* 0x000fea0003800000 */
.L_x_44984:
        /* <DEDUP_REMOVED lines=22> */
.L_x_44994:
[----:B------:R0:W-:Y:S01]  /*82e0*/  STG.E.64 desc[UR36][R8.64], R18 ;  /* 0x0000001208007986 */ /* 0x0001e2000c101b24 */
[----:B------:R-:W-:Y:S05]  /*82f0*/  BRA `(.L_x_44976) ;  /* 0x0000000400407947 */ /* 0x000fea0003800000 */
.L_x_44993:
[----:B------:R0:W-:Y:S01]  /*8300*/  STG.E desc[UR36][R8.64], R3 ;  /* 0x0000000308007986 */ /* 0x0001e2000c101924 */
[----:B------:R-:W-:Y:S05]  /*8310*/  BRA `(.L_x_44976) ;  /* 0x0000000400387947 */ /* 0x000fea0003800000 */
.L_x_44983:
        /* <DEDUP_REMOVED lines=11> */
.L_x_44996:
[----:B------:R-:W0:Y:S01]  /*83d0*/  I2F.F64.S64 R4, R18 ;  /* 0x0000001200047312 */ /* 0x000e220000301c00 */
[----:B------:R-:W-:-:S05]  /*83e0*/  CS2R R6, SRZ ;  /* 0x0000000000067805 */ /* 0x000fca000001ff00 */
[----:B0-----:R4:W-:Y:S01]  /*83f0*/  STG.E.128 desc[UR36][R8.64], R4 ;  /* 0x0000000408007986 */ /* 0x0019e2000c101d24 */
[----:B------:R-:W-:Y:S05]  /*8400*/  BRA `(.L_x_44976) ;  /* 0x0000000000fc7947 */ /* 0x000fea0003800000 */
.L_x_44995:
[----:B------:R-:W-:-:S09]  /*8410*/  UISETP.NE.AND UP0, UPT, UR4, 0xf, UPT ;  /* 0x0000000f0400788c */ /* 0x000fd2000bf05270 */
[----:B------:R-:W-:Y:S05]  /*8420*/  BRA.U !UP0, `(.L_x_44997) ;  /* 0x0000000108e87547 */ /* 0x000fea000b800000 */
[----:B------:R-:W-:-:S09]  /*8430*/  UISETP.NE.AND UP0, UPT, UR4, 0x17, UPT ;  /* 0x000000170400788c */ /* 0x000fd2000bf05270 */
[----:B------:R-:W-:Y:S05]  /*8440*/  BRA.U !UP0, `(.L_x_44998) ;  /* 0x0000000108907547 */ /* 0x000fea000b800000 */
[----:B------:R-:W-:-:S09]  /*8450*/  UISETP.NE.AND UP0, UPT, UR4, 0x18, UPT ;  /* 0x000000180400788c */ /* 0x000fd2000bf05270 */
[----:B------:R-:W-:Y:S05]  /*8460*/  BRA.U !UP0, `(.L_x_44999) ;  /* 0x0000000108447547 */ /* 0x000fea000b800000 */
.L_x_44975:
        /* <DEDUP_REMOVED lines=16> */
.L_x_45000:
[----:B------:R-:W-:Y:S05]  /*8570*/  BRA `(.L_x_44976) ;  /* 0x0000000000a07947 */ /* 0x000fea0003800000 */
.L_x_44999:
        /* <DEDUP_REMOVED lines=13> */
.L_x_45002:
[----:B------:R-:W-:Y:S05]  /*8650*/  BSYNC.RECONVERGENT B0 ;  /* 0x0000000000007941 */ /* 0x000fea0003800200 */
.L_x_45001:
[----:B------:R-:W-:-:S05]  /*8660*/  LOP3.LUT R3, R0, 0x80, R3, 0xf8, !PT ;  /* 0x0000008000037812 */ /* 0x000fca00078ef803 */
[----:B------:R2:W-:Y:S01]  /*8670*/  STG.E.U8 desc[UR36][R8.64], R3 ;  /* 0x0000000308007986 */ /* 0x0005e2000c101124 */
[----:B------:R-:W-:Y:S05]  /*8680*/  BRA `(.L_x_44976) ;  /* 0x00000000005c7947 */ /* 0x000fea0003800000 */
.L_x_44998:
        /* <DEDUP_REMOVED lines=12> */
.L_x_45004:
[----:B------:R-:W-:Y:S02]  /*8750*/  ISETP.GT.U32.AND P0, PT, R3, 0x7f800000, PT ;  /* 0x7f8000000300780c */ /* 0x000fe40003f04070 */
[----:B------:R-:W-:-:S04]  /*8760*/  MOV R0, 0x7f ;  /* 0x0000007f00007802 */ /* 0x000fc80000000f00 */
[----:B------:R-:W-:-:S07]  /*8770*/  SEL R0, R0, 0x7c, P0 ;  /* 0x0000007c00007807 */ /* 0x000fce0000000000 */
.L_x_45005:
[----:B------:R-:W-:Y:S05]  /*8780*/  BSYNC.RECONVERGENT B0 ;  /* 0x0000000000007941 */ /* 0x000fea0003800200 */
.L_x_45003:
[----:B------:R-:W-:-:S04]  /*8790*/  SHF.R.U32.HI R3, RZ, 0x18, R5 ;  /* 0x00000018ff037819 */ /* 0x000fc80000011605 */
[----:B------:R-:W-:-:S05]  /*87a0*/  LOP3.LUT R3, R0, 0x80, R3, 0xf8, !PT ;  /* 0x0000008000037812 */ /* 0x000fca00078ef803 */
[----:B------:R1:W-:Y:S01]  /*87b0*/  STG.E.U8 desc[UR36][R8.64], R3 ;  /* 0x0000000308007986 */ /* 0x0003e2000c101124 */
[----:B------:R-:W-:Y:S05]  /*87c0*/  BRA `(.L_x_44976) ;  /* 0x00000000000c7947 */ /* 0x000fea0003800000 */
.L_x_44997:
[----:B------:R-:W0:Y:S02]  /*87d0*/  I2F.S64 R0, R18 ;  /* 0x0000001200007312 */ /* 0x000e240000301400 */
[----:B0-----:R-:W-:-:S05]  /*87e0*/  F2FP.BF16.F32.PACK_AB R0, RZ, R0 ;  /* 0x00000000ff00723e */ /* 0x001fca00000010ff */
[----:B------:R0:W-:Y:S02]  /*87f0*/  STG.E.U16 desc[UR36][R8.64], R0 ;  /* 0x0000000008007986 */ /* 0x0001e4000c101524 */
.L_x_44976:
[----:B------:R-:W-:-:S07]  /*8800*/  VIADD R2, R2, 0x80 ;  /* 0x0000008002027836 */ /* 0x000fce0000000000 */
.L_x_44902:
[----:B------:R-:W5:Y:S02]  /*8810*/  LDCU UR4, c[0x0][0x380] ;  /* 0x00007000ff0477ac */ /* 0x000f640008000800 */
        /* <DEDUP_REMOVED lines=14> */
[----:B0-----:R-:W-:Y:S01]  /*8900*/  IMAD.HI.U32 R0, R2, UR4, R4 ;  /* 0x0000000402007c27 */ /* 0x001fe2000f8e0004 */
[----:B------:R-:W0:Y:S04]  /*8910*/  LDCU UR4, c[0x0][0x4c0] ;  /* 0x00009800ff0477ac */ /* 0x000e280008000800 */
[----:B------:R-:W-:-:S05]  /*8920*/  SHF.R.U32.HI R6, RZ, UR5, R0 ;  /* 0x00000005ff067c19 */ /* 0x000fca0008011600 */
[----:B-123--:R-:W-:-:S04]  /*8930*/  IMAD.MOV R3, RZ, RZ, -R6 ;  /* 0x000000ffff037224 */ /* 0x00efc800078e0a06 */
[----:B----4-:R-:W-:-:S04]  /*8940*/  IMAD R30, R3, UR6, R2 ;  /* 0x00000006031e7c24 */ /* 0x010fc8000f8e0202 */
[C---:B-----5:R-:W-:Y:S02]  /*8950*/  IMAD R25, R30.reuse, UR8, RZ ;  /* 0x000000081e197c24 */ /* 0x060fe4000f8e02ff */
        /* <DEDUP_REMOVED lines=349> */
.L_x_45007:
        /* <DEDUP_REMOVED lines=15> */
[----:B----4-:R-:W-:Y:S01]  /*a020*/  SHF.R.S32.HI R7, RZ, 0x1f, R6 ;  /* 0x0000001fff077819 */ /* 0x010fe20000011406 */
[----:B------:R-:W-:Y:S06]  /*a030*/  BRA `(.L_x_45013) ;  /* 0x0000000c00507947 */ /* 0x000fec0003800000 */
.L_x_45011:
[----:B------:R0:W5:Y:S01]  /*a040*/  LDG.E.U8 R6, desc[UR36][R4.64] ;  /* 0x0000002404067981 */ /* 0x000162000c1e1100 */
[----:B------:R-:W-:Y:S01]  /*a050*/  MOV R7, RZ ;  /* 0x000000ff00077202 */ /* 0x000fe20000000f00 */
[----:B------:R-:W-:Y:S06]  /*a060*/  BRA `(.L_x_45013) ;  /* 0x0000000c00447947 */ /* 0x000fec0003800000 */
.L_x_45010:
        /* <DEDUP_REMOVED lines=8> */
.L_x_45015:
[----:B------:R-:W4:Y:S02]  /*a0f0*/  LDG.E R6, desc[UR36][R4.64] ;  /* 0x0000002404067981 */ /* 0x000f24000c1e1900 */
[----:B----4-:R-:W-:Y:S01]  /*a100*/  SHF.R.S32.HI R7, RZ, 0x1f, R6 ;  /* 0x0000001fff077819 */ /* 0x010fe20000011406 */
[----:B------:R-:W-:Y:S06]  /*a110*/  BRA `(.L_x_45013) ;  /* 0x0000000c00187947 */ /* 0x000fec0003800000 */
.L_x_45014:
[----:B------:R-:W4:Y:S02]  /*a120*/  LDG.E.S16 R6, desc[UR36][R4.64] ;  /* 0x0000002404067981 */ /* 0x000f24000c1e1700 */
[----:B----4-:R-:W-:Y:S01]  /*a130*/  SHF.R.S32.HI R7, RZ, 0x1f, R6 ;  /* 0x0000001fff077819 */ /* 0x010fe20000011406 */
[----:B------:R-:W-:Y:S06]  /*a140*/  BRA `(.L_x_45013) ;  /* 0x0000000c000c7947 */ /* 0x000fec0003800000 */
.L_x_45009:
[----:B------:R-:W-:-:S09]  /*a150*/  UISETP.GT.AND UP0, UPT, UR4, 0x6, UPT ;  /* 0x000000060400788c */ /* 0x000fd2000bf04270 */
[----:B------:R-:W-:Y:S05]  /*a160*/  BRA.U UP0, `(.L_x_45016) ;  /* 0x00000001002c7547 */ /* 0x000fea000b800000 */
[----:B------:R-:W-:-:S09]  /*a170*/  UISETP.NE.AND UP0, UPT, UR4, 0x5, UPT ;  /* 0x000000050400788c */ /* 0x000fd2000bf05270 */
[----:B------:R-:W-:Y:S05]  /*a180*/  BRA.U !UP0, `(.L_x_45017) ;  /* 0x0000000108147547 */ /* 0x000fea000b800000 */
[----:B------:R-:W-:-:S09]  /*a190*/  UISETP.NE.AND UP0, UPT, UR4, 0x6, UPT ;  /* 0x000000060400788c */ /* 0x000fd2000bf05270 */
[----:B------:R-:W-:Y:S05]  /*a1a0*/  BRA.U UP0, `(.L_x_45012) ;  /* 0x00000009009c7547 */ /* 0x000fea000b800000 */
[----:B------:R-:W4:Y:S02]  /*a1b0*/  LDG.E R4, desc[UR36][R4.64] ;  /* 0x0000002404047981 */ /* 0x000f24000c1e1900 */
[----:B----4-:R0:W4:Y:S01]  /*a1c0*/  F2I.S64.TRUNC R6, R4 ;  /* 0x0000000400067311 */ /* 0x010122000020d900 */
[----:B------:R-:W-:Y:S05]  /*a1d0*/  BRA `(.L_x_45013) ;  /* 0x0000000800e87947 */ /* 0x000fea0003800000 */
.L_x_45017:
[----:B------:R-:W4:Y:S02]  /*a1e0*/  LDG.E.U16 R4, desc[UR36][R4.64] ;  /* 0x0000002404047981 */ /* 0x000f24000c1e1500 */
[----:B----4-:R-:W-:-:S06]  /*a1f0*/  HADD2.F32 R6, -RZ, R4.H0_H0 ;  /* 0x20000004ff067230 */ /* 0x010fcc0000004100 */
[----:B------:R-:W0:Y:S01]  /*a200*/  F2I.S64.TRUNC R6, R6 ;  /* 0x0000000600067311 */ /* 0x000e22000020d900 */
[----:B------:R-:W-:Y:S05]  /*a210*/  BRA `(.L_x_45013) ;  /* 0x0000000800d87947 */ /* 0x000fea0003800000 */
.L_x_45016:
[----:B------:R-:W-:-:S09]  /*a220*/  UISETP.NE.AND UP0, UPT, UR4, 0x7, UPT ;  /* 0x000000070400788c */ /* 0x000fd2000bf05270 */
[----:B------:R-:W-:Y:S05]  /*a230*/  BRA.U !UP0, `(.L_x_45018) ;  /* 0x00000001082c7547 */ /* 0x000fea000b800000 */
[----:B------:R-:W-:-:S09]  /*a240*/  UISETP.NE.AND UP0, UPT, UR4, 0x8, UPT ;  /* 0x000000080400788c */ /* 0x000fd2000bf05270 */
[----:B------:R-:W-:Y:S05]  /*a250*/  BRA.U !UP0, `(.L_x_45019) ;  /* 0x0000000108147547 */ /* 0x000fea000b800000 */
[----:B------:R-:W-:-:S09]  /*a260*/  UISETP.NE.AND UP0, UPT, UR4, 0x9, UPT ;  /* 0x000000090400788c */ /* 0x000fd2000bf05270 */
[----:B------:R-:W-:Y:S05]  /*a270*/  BRA.U UP0, `(.L_x_45012) ;  /* 0x0000000900687547 */ /* 0x000fea000b800000 */
[----:B------:R-:W4:Y:S02]  /*a280*/  LDG.E R4, desc[UR36][R4.64] ;  /* 0x0000002404047981 */ /* 0x000f24000c1e1900 */
[----:B----4-:R0:W4:Y:S01]  /*a290*/  F2I.S64.TRUNC R6, R4 ;  /* 0x0000000400067311 */ /* 0x010122000020d900 */
[----:B------:R-:W-:Y:S05]  /*a2a0*/  BRA `(.L_x_45013) ;  /* 0x0000000800b47947 */ /* 0x000fea0003800000 */
.L_x_45019:
[----:B------:R-:W4:Y:S02]  /*a2b0*/  LDG.E.U16 R4, desc[UR36][R4.64] ;  /* 0x0000002404047981 */ /* 0x000f24000c1e1500 */
[----:B----4-:R-:W-:-:S06]  /*a2c0*/  HADD2.F32 R6, -RZ, R4.H0_H0 ;  /* 0x20000004ff067230 */ /* 0x010fcc0000004100 */
[----:B------:R-:W0:Y:S01]  /*a2d0*/  F2I.S64.TRUNC R6, R6 ;  /* 0x0000000600067311 */ /* 0x000e22000020d900 */
[----:B------:R-:W-:Y:S05]  /*a2e0*/  BRA `(.L_x_45013) ;  /* 0x0000000800a47947 */ /* 0x000fea0003800000 */
.L_x_45018:
[----:B------:R-:W4:Y:S02]  /*a2f0*/  LDG.E.64 R4, desc[UR36][R4.64] ;  /* 0x0000002404047981 */ /* 0x000f24000c1e1b00 */
[----:B----4-:R0:W4:Y:S01]  /*a300*/  F2I.S64.F64.TRUNC R6, R4 ;  /* 0x0000000400067311 */ /* 0x010122000030d900 */
[----:B------:R-:W-:Y:S05]  /*a310*/  BRA `(.L_x_45013) ;  /* 0x0000000800987947 */ /* 0x000fea0003800000 */
.L_x_45008:
        /* <DEDUP_REMOVED lines=11> */
[----:B------:R-:W-:Y:S01]  /*a3d0*/  SEL R6, RZ, 0x1, !P0 ;  /* 0x00000001ff067807 */ /* 0x000fe20004000000 */
[----:B------:R-:W-:Y:S08]  /*a3e0*/  BRA `(.L_x_45013) ;  /* 0x0000000800647947 */ /* 0x000ff00003800000 */
.L_x_45022:
[----:B------:R-:W4:Y:S02]  /*a3f0*/  LDG.E.64 R4, desc[UR36][R4.64] ;  /* 0x0000002404047981 */ /* 0x000f24000c1e1b00 */
[----:B----4-:R0:W4:Y:S01]  /*a400*/  F2I.S64.F64.TRUNC R6, R4 ;  /* 0x0000000400067311 */ /* 0x010122000030d900 */
[----:B------:R-:W-:Y:S05]  /*a410*/  BRA `(.L_x_45013) ;  /* 0x0000000800587947 */ /* 0x000fea0003800000 */
.L_x_45021:
[----:B------:R-:W-:-:S09]  /*a420*/  UISETP.NE.AND UP0, UPT, UR4, 0xf, UPT ;  /* 0x0000000f0400788c */ /* 0x000fd2000bf05270 */
[----:B------:R-:W-:Y:S05]  /*a430*/  BRA.U !UP0, `(.L_x_45023) ;  /* 0x0000000108987547 */ /* 0x000fea000b800000 */
[----:B------:R-:W-:-:S09]  /*a440*/  UISETP.NE.AND UP0, UPT, UR4, 0x17, UPT ;  /* 0x000000170400788c */ /* 0x000fd2000bf05270 */
[----:B------:R-:W-:Y:S05]  /*a450*/  BRA.U !UP0, `(.L_x_45024) ;  /* 0x0000000108587547 */ /* 0x000fea000b800000 */
[----:B------:R-:W-:-:S09]  /*a460*/  UISETP.NE.AND UP0, UPT, UR4, 0x18, UPT ;  /* 0x000000180400788c */ /* 0x000fd2000bf05270 */
[----:B------:R-:W-:Y:S05]  /*a470*/  BRA.U UP0, `(.L_x_45012) ;  /* 0x0000000500e87547 */ /* 0x000fea000b800000 */
[----:B------:R-:W4:Y:S01]  /*a480*/  LDG.E.U8 R0, desc[UR36][R4.64] ;  /* 0x0000002404007981 */ /* 0x000f22000c1e1100 */
[----:B------:R-:W-:Y:S02]  /*a490*/  HFMA2 R7, -RZ, RZ, 0, 1.847743988037109375e-06 ;  /* 0x0000001fff077431 */ /* 0x000fe400000001ff */
[----:B----4-:R-:W-:-:S05]  /*a4a0*/  IMAD.SHL.U32 R0, R0, 0x1000000, RZ ;  /* 0x0100000000007824 */ /* 0x010fca00078e00ff */
[C---:B-123--:R-:W-:Y:S02]  /*a4b0*/  LOP3.LUT R3, R0.reuse, 0x7f000000, RZ, 0xc0, !PT ;  /* 0x7f00000000037812 */ /* 0x04efe400078ec0ff */
        /* <DEDUP_REMOVED lines=16> */
.L_x_45024:
[----:B------:R-:W4:Y:S02]  /*a5c0*/  LDG.E.U8 R4, desc[UR36][R4.64] ;  /* 0x0000002404047981 */ /* 0x000f24000c1e1100 */
[C---:B----4-:R-:W-:Y:S01]  /*a5d0*/  SHF.L.U32 R0, R4.reuse, 0x19, RZ ;  /* 0x0000001904007819 */ /* 0x050fe200000006ff */
[----:B------:R-:W-:-:S03]  /*a5e0*/  IMAD.SHL.U32 R6, R4, 0x100, RZ ;  /* 0x0000010004067824 */ /* 0x000fc600078e00ff */
[----:B------:R-:W-:-:S13]  /*a5f0*/  ISETP.GE.U32.AND P0, PT, R0, 0x8000000, PT ;  /* 0x080000000000780c */ /* 0x000fda0003f06070 */
[----:B-123--:R-:W-:Y:S02]  /*a600*/  @!P0 LOP3.LUT R3, R6, 0x7f00, RZ, 0xc0, !PT ;  /* 0x00007f0006038812 */ /* 0x00efe400078ec0ff */
        /* <DEDUP_REMOVED lines=9> */
.L_x_45023:
[----:B------:R-:W4:Y:S02]  /*a6a0*/  LDG.E.U16 R6, desc[UR36][R4.64] ;  /* 0x0000002404067981 */ /* 0x000f24000c1e1500 */
[----:B----4-:R-:W-:-:S06]  /*a6b0*/  SHF.L.U32 R6, R6, 0x10, RZ ;  /* 0x0000001006067819 */ /* 0x010fcc00000006ff */
[----:B------:R-:W0:Y:S01]  /*a6c0*/  F2I.S64.TRUNC R6, R6 ;  /* 0x0000000600067311 */ /* 0x000e22000020d900 */
[----:B------:R-:W-:Y:S05]  /*a6d0*/  BRA `(.L_x_45013) ;  /* 0x0000000400a87947 */ /* 0x000fea0003800000 */
.L_x_45020:
        /* <DEDUP_REMOVED lines=11> */
.L_x_45027:
        /* <DEDUP_REMOVED lines=10> */
[----:B-123--:R-:W-:Y:S02]  /*a830*/  LOP3.LUT P0, R3, R0, 0xf, RZ, 0xc0, !PT ;  /* 0x0000000f00037812 */ /* 0x00efe4000780c0ff */
        /* <DEDUP_REMOVED lines=10> */
.L_x_45031:
[----:B------:R-:W-:Y:S05]  /*a8e0*/  BSYNC.RECONVERGENT B1 ;  /* 0x0000000000017941 */ /* 0x000fea0003800200 */
.L_x_45030:
[----:B------:R-:W-:Y:S02]  /*a8f0*/  SHF.L.U32 R0, R0, 0x14, RZ ;  /* 0x0000001400007819 */ /* 0x000fe400000006ff */
[----:B------:R-:W-:-:S04]  /*a900*/  LEA R3, R3, 0x3b800000, 0x17 ;  /* 0x3b80000003037811 */ /* 0x000fc800078eb8ff */
[----:B------:R-:W-:-:S07]  /*a910*/  LOP3.LUT R6, R3, R0, R7, 0xfe, !PT ;  /* 0x0000000003067212 */ /* 0x000fce00078efe07 */
.L_x_45029:
[----:B------:R-:W-:Y:S05]  /*a920*/  BSYNC.RECONVERGENT B0 ;  /* 0x0000000000007941 */ /* 0x000fea0003800200 */
.L_x_45028:
[----:B------:R-:W0:Y:S01]  /*a930*/  F2I.S64.TRUNC R6, R6 ;  /* 0x0000000600067311 */ /* 0x000e22000020d900 */
[----:B------:R-:W-:Y:S05]  /*a940*/  BRA `(.L_x_45013) ;  /* 0x00000004000c7947 */ /* 0x000fea0003800000 */
.L_x_45026:
        /* <DEDUP_REMOVED lines=10> */
[----:B-123--:R-:W-:Y:S02]  /*a9f0*/  LOP3.LUT P0, R3, R0, 0x1f, RZ, 0xc0, !PT ;  /* 0x0000001f00037812 */ /* 0x00efe4000780c0ff */
        /* <DEDUP_REMOVED lines=10> */
.L_x_45035:
[----:B------:R-:W-:Y:S05]  /*aaa0*/  BSYNC.RECONVERGENT B1 ;  /* 0x0000000000017941 */ /* 0x000fea0003800200 */
.L_x_45034:
[----:B------:R-:W-:Y:S01]  /*aab0*/  IMAD.SHL.U32 R0, R0, 0x200000, RZ ;  /* 0x0020000000007824 */ /* 0x000fe200078e00ff */
[----:B------:R-:W-:-:S04]  /*aac0*/  LEA R3, R3, 0x37800000, 0x17 ;  /* 0x3780000003037811 */ /* 0x000fc800078eb8ff */
[----:B------:R-:W-:-:S07]  /*aad0*/  LOP3.LUT R6, R3, R0, R7, 0xfe, !PT ;  /* 0x0000000003067212 */ /* 0x000fce00078efe07 */
.L_x_45033:
[----:B------:R-:W-:Y:S05]  /*aae0*/  BSYNC.RECONVERGENT B0 ;  /* 0x0000000000007941 */ /* 0x000fea0003800200 */
.L_x_45032:
[----:B------:R-:W0:Y:S01]  /*aaf0*/  F2I.S64.TRUNC R6, R6 ;  /* 0x0000000600067311 */ /* 0x000e22000020d900 */
[----:B------:R-:W-:Y:S05]  /*ab00*/  BRA `(.L_x_45013) ;  /* 0x00000000009c7947 */ /* 0x000fea0003800000 */
.L_x_45025:
        /* <DEDUP_REMOVED lines=14> */
.L_x_45039:
[----:B------:R-:W-:Y:S05]  /*abf0*/  BSYNC.RECONVERGENT B0 ;  /* 0x0000000000007941 */ /* 0x000fea0003800200 */
.L_x_45038:
[----:B------:R-:W0:Y:S01]  /*ac00*/  F2I.S64.TRUNC R6, R6 ;  /* 0x0000000600067311 */ /* 0x000e22000020d900 */
[----:B------:R-:W-:Y:S05]  /*ac10*/  BRA `(.L_x_45013) ;  /* 0x0000000000587947 */ /* 0x000fea0003800000 */
.L_x_45012:
        /* <DEDUP_REMOVED lines=16> */
.L_x_45040:
[----:B------:R-:W-:Y:S01]  /*ad20*/  CS2R R6, SRZ ;  /* 0x0000000000067805 */ /* 0x000fe2000001ff00 */
[----:B------:R-:W-:Y:S06]  /*ad30*/  BRA `(.L_x_45013) ;  /* 0x0000000000107947 */ /* 0x000fec0003800000 */
.L_x_45037:
[----:B------:R0:W5:Y:S01]  /*ad40*/  LDG.E.64 R6, desc[UR36][R4.64] ;  /* 0x0000002404067981 */ /* 0x000162000c1e1b00 */
[----:B------:R-:W-:Y:S05]  /*ad50*/  BRA `(.L_x_45013) ;  /* 0x0000000000087947 */ /* 0x000fea0003800000 */
.L_x_45036:
[----:B------:R0:W5:Y:S01]  /*ad60*/  LDG.E R6, desc[UR36][R4.64] ;  /* 0x0000002404067981 */ /* 0x000162000c1e1900 */
[----:B------:R-:W-:-:S07]  /*ad70*/  MOV R7, RZ ;  /* 0x000000ff00077202 */ /* 0x000fce0000000f00 */
.L_x_45013:
        /* <DEDUP_REMOVED lines=17> */
.L_x_45044:
[----:B------:R2:W5:Y:S01]  /*ae90*/  LDG.E.U8 R14, desc[UR36][R30.64] ;  /* 0x000000241e0e7981 */ /* 0x000562000c1e1100 */
[----:B------:R-:W-:Y:S01]  /*aea0*/  IMAD.MOV.U32 R15, RZ, RZ, RZ ;  /* 0x000000ffff0f7224 */ /* 0x000fe200078e00ff */
[----:B------:R-:W-:Y:S06]  /*aeb0*/  BRA `(.L_x_45045) ;  /* 0x0000000800fc7947 */ /* 0x000fec0003800000 */
.L_x_45043:
        /* <DEDUP_REMOVED lines=8> */
.L_x_45047:
[----:B------:R-:W2:Y:S02]  /*af40*/  LDG.E R14, desc[UR36][R30.64] ;  /* 0x000000241e0e7981 */ /* 0x000ea4000c1e1900 */
[----:B--2---:R-:W-:Y:S01]  /*af50*/  SHF.R.S32.HI R15, RZ, 0x1f, R14 ;  /* 0x0000001fff0f7819 */ /* 0x004fe2000001140e */
[----:B------:R-:W-:Y:S06]  /*af60*/  BRA `(.L_x_45045) ;  /* 0x0000000800d07947 */ /* 0x000fec0003800000 */
.L_x_45046:
[----:B------:R-:W2:Y:S02]  /*af70*/  LDG.E.S16 R14, desc[UR36][R30.64] ;  /* 0x000000241e0e7981 */ /* 0x000ea4000c1e1700 */
[----:B--2---:R-:W-:Y:S01]  /*af80*/  SHF.R.S32.HI R15, RZ, 0x1f, R14 ;  /* 0x0000001fff0f7819 */ /* 0x004fe2000001140e */
[----:B------:R-:W-:Y:S06]  /*af90*/  BRA `(.L_x_45045) ;  /* 0x0000000800c47947 */ /* 0x000fec0003800000 */
.L_x_45042:
        /* <DEDUP_REMOVED lines=9> */
.L_x_45049:
[----:B------:R-:W2:Y:S02]  /*b030*/  LDG.E.U16 R30, desc[UR36][R30.64] ;  /* 0x000000241e1e7981 */ /* 0x000ea4000c1e1500 */
[----:B--2---:R-:W-:-:S06]  /*b040*/  HADD2.F32 R14, -RZ, R30.H0_H0 ;  /* 0x2000001eff0e7230 */ /* 0x004fcc0000004100 */
[----:B------:R-:W2:Y:S01]  /*b050*/  F2I.S64.TRUNC R14, R14 ;  /* 0x0000000e000e7311 */ /* 0x000ea2000020d900 */
[----:B------:R-:W-:Y:S05]  /*b060*/  BRA `(.L_x_45045) ;  /* 0x0000000800907947 */ /* 0x000fea0003800000 */
.L_x_45048:
        /* <DEDUP_REMOVED lines=9> */
.L_x_45051:
[----:B------:R-:W2:Y:S02]  /*b100*/  LDG.E.U16 R30, desc[UR36][R30.64] ;  /* 0x000000241e1e7981 */ /* 0x000ea4000c1e1500 */
[----:B--2---:R-:W-:-:S06]  /*b110*/  HADD2.F32 R14, -RZ, R30.H0_H0 ;  /* 0x2000001eff0e7230 */ /* 0x004fcc0000004100 */
[----:B------:R-:W2:Y:S01]  /*b120*/  F2I.S64.TRUNC R14, R14 ;  /* 0x0000000e000e7311 */ /* 0x000ea2000020d900 */
[----:B------:R-:W-:Y:S05]  /*b130*/  BRA `(.L_x_45045) ;  /* 0x00000008005c7947 */ /* 0x000fea0003800000 */
.L_x_45050:
[----:B------:R-:W2:Y:S02]  /*b140*/  LDG.E.64 R14, desc[UR36][R30.64] ;  /* 0x000000241e0e7981 */ /* 0x000ea4000c1e1b00 */
[----:B--2---:R-:W2:Y:S01]  /*b150*/  F2I.S64.F64.TRUNC R14, R14 ;  /* 0x0000000e000e7311 */ /* 0x004ea2000030d900 */
[----:B------:R-:W-:Y:S05]  /*b160*/  BRA `(.L_x_45045) ;  /* 0x0000000800507947 */ /* 0x000fea0003800000 */
.L_x_45041:
        /* <DEDUP_REMOVED lines=13> */
.L_x_45054:
[----:B------:R-:W2:Y:S02]  /*b240*/  LDG.E.64 R14, desc[UR36][R30.64] ;  /* 0x000000241e0e7981 */ /* 0x000ea4000c1e1b00 */
[----:B--2---:R-:W2:Y:S01]  /*b250*/  F2I.S64.F64.TRUNC R14, R14 ;  /* 0x0000000e000e7311 */ /* 0x004ea2000030d900 */
[----:B------:R-:W-:Y:S05]  /*b260*/  BRA `(.L_x_45045) ;  /* 0x0000000800107947 */ /* 0x000fea0003800000 */
.L_x_45053:
[----:B------:R-:W-:-:S09]  /*b270*/  UISETP.NE.AND UP0, UPT, UR4, 0xf, UPT ;  /* 0x0000000f0400788c */ /* 0x000fd2000bf05270 */
[----:B------:R-:W-:Y:S05]  /*b280*/  BRA.U !UP0, `(.L_x_45055) ;  /* 0x0000000108987547 */ /* 0x000fea000b800000 */
[----:B------:R-:W-:-:S09]  /*b290*/  UISETP.NE.AND UP0, UPT, UR4, 0x17, UPT ;  /* 0x000000170400788c */ /* 0x000fd2000bf05270 */
[----:B------:R-:W-:Y:S05]  /*b2a0*/  BRA.U !UP0, `(.L_x_45056) ;  /* 0x0000000108587547 */ /* 0x000fea000b800000 */
[----:B------:R-:W-:-:S09]  /*b2b0*/  UISETP.NE.AND UP0, UPT, UR4, 0x18, UPT ;  /* 0x000000180400788c */ /* 0x000fd2000bf05270 */
[----:B------:R-:W-:Y:S05]  /*b2c0*/  BRA.U UP0, `(.L_x_44834) ;  /* 0xffffff7d00b47547 */ /* 0x000fea000b83ffff */
[----:B0-----:R-:W2:Y:S01]  /*b2d0*/  LDG.E.U8 R0, desc[UR36][R30.64] ;  /* 0x000000241e007981 */ /* 0x001ea2000c1e1100 */
[----:B------:R-:W-:Y:S02]  /*b2e0*/  IMAD.MOV.U32 R5, RZ, RZ, 0x1f ;  /* 0x0000001fff057424 */ /* 0x000fe400078e00ff */
[----:B--2---:R-:W-:-:S05]  /*b2f0*/  IMAD.SHL.U32 R0, R0, 0x1000000, RZ ;  /* 0x0100000000007824 */ /* 0x004fca00078e00ff */
[C---:B-1-3--:R-:W-:Y:S02]  /*b300*/  LOP3.LUT R3, R0.reuse, 0x7f000000, RZ, 0xc0, !PT ;  /* 0x7f00000000037812 */ /* 0x04afe400078ec0ff */
        /* <DEDUP_REMOVED lines=16> */
.L_x_45056:
[----:B0-----:R-:W2:Y:S02]  /*b410*/  LDG.E.U8 R4, desc[UR36][R30.64] ;  /* 0x000000241e047981 */ /* 0x001ea4000c1e1100 */
[C---:B--2---:R-:W-:Y:S01]  /*b420*/  IMAD.SHL.U32 R0, R4.reuse, 0x2000000, RZ ;  /* 0x0200000004007824 */ /* 0x044fe200078e00ff */
[----:B------:R-:W-:-:S04]  /*b430*/  SHF.L.U32 R4, R4, 0x8, RZ ;  /* 0x0000000804047819 */ /* 0x000fc800000006ff */
[----:B------:R-:W-:-:S13]  /*b440*/  ISETP.GE.U32.AND P0, PT, R0, 0x8000000, PT ;  /* 0x080000000000780c */ /* 0x000fda0003f06070 */
[----:B-1-3--:R-:W-:Y:S02]  /*b450*/  @!P0 LOP3.LUT R3, R4, 0x7f00, RZ, 0xc0, !PT ;  /* 0x00007f0004038812 */ /* 0x00afe400078ec0ff */
        /* <DEDUP_REMOVED lines=9> */
.L_x_45055:
[----:B------:R-:W2:Y:S02]  /*b4f0*/  LDG.E.U16 R14, desc[UR36][R30.64] ;  /* 0x000000241e0e7981 */ /* 0x000ea4000c1e1500 */
[----:B--2---:R-:W-:-:S06]  /*b500*/  IMAD.U32 R14, R14, 0x10000, RZ ;  /* 0x000100000e0e7824 */ /* 0x004fcc00078e00ff */
[----:B------:R-:W2:Y:S01]  /*b510*/  F2I.S64.TRUNC R14, R14 ;  /* 0x0000000e000e7311 */ /* 0x000ea2000020d900 */
[----:B------:R-:W-:Y:S05]  /*b520*/  BRA `(.L_x_45045) ;  /* 0x0000000400607947 */ /* 0x000fea0003800000 */
.L_x_45052:
        /* <DEDUP_REMOVED lines=11> */
.L_x_45059:
        /* <DEDUP_REMOVED lines=8> */
[--C-:B0-----:R-:W-:Y:S01]  /*b660*/  SHF.R.U32.HI R0, RZ, 0x3, R30.reuse ;  /* 0x00000003ff007819 */ /* 0x101fe2000001161e */
[----:B------:R-:W-:Y:S03]  /*b670*/  BSSY.RECONVERGENT B1, `(.L_x_45062) ;  /* 0x000000c000017945 */ /* 0x000fe60003800200 */
[----:B-1-3--:R-:W-:Y:S02]  /*b680*/  LOP3.LUT P0, R3, R0, 0xf, RZ, 0xc0, !PT ;  /* 0x0000000f00037812 */ /* 0x00afe4000780c0ff */
        /* <DEDUP_REMOVED lines=10> */
.L_x_45063:
[----:B------:R-:W-:Y:S05]  /*b730*/  BSYNC.RECONVERGENT B1 ;  /* 0x0000000000017941 */ /* 0x000fea0003800200 */
.L_x_45062:
[----:B------:R-:W-:Y:S01]  /*b740*/  IMAD.SHL.U32 R0, R0, 0x100000, RZ ;  /* 0x0010000000007824 */ /* 0x000fe200078e00ff */
[----:B------:R-:W-:-:S04]  /*b750*/  LEA R3, R3, 0x3b800000, 0x17 ;  /* 0x3b80000003037811 */ /* 0x000fc800078eb8ff */
[----:B------:R-:W-:-:S07]  /*b760*/  LOP3.LUT R14, R3, R0, R9, 0xfe, !PT ;  /* 0x00000000030e7212 */ /* 0x000fce00078efe09 */
.L_x_45061:
[----:B------:R-:W-:Y:S05]  /*b770*/  BSYNC.RECONVERGENT B0 ;  /* 0x0000000000007941 */ /* 0x000fea0003800200 */
.L_x_45060:
[----:B------:R-:W2:Y:S01]  /*b780*/  F2I.S64.TRUNC R14, R14 ;  /* 0x0000000e000e7311 */ /* 0x000ea2000020d900 */
[----:B------:R-:W-:Y:S05]  /*b790*/  BRA `(.L_x_45045) ;  /* 0x0000000000c47947 */ /* 0x000fea0003800000 */
.L_x_45058:
        /* <DEDUP_REMOVED lines=21> */
.L_x_45067:
[----:B------:R-:W-:Y:S05]  /*b8f0*/  BSYNC.RECONVERGENT B1 ;  /* 0x0000000000017941 */ /* 0x000fea0003800200 */
.L_x_45066:
[----:B------:R-:W-:Y:S01]  /*b900*/  IMAD.SHL.U32 R0, R0, 0x200000, RZ ;  /* 0x0020000000007824 */ /* 0x000fe200078e00ff */
[----:B------:R-:W-:-:S04]  /*b910*/  LEA R3, R3, 0x37800000, 0x17 ;  /* 0x3780000003037811 */ /* 0x000fc800078eb8ff */
[----:B------:R-:W-:-:S07]  /*b920*/  LOP3.LUT R14, R3, R0, R9, 0xfe, !PT ;  /* 0x00000000030e7212 */ /* 0x000fce00078efe09 */
.L_x_45065:
[----:B------:R-:W-:Y:S05]  /*b930*/  BSYNC.RECONVERGENT B0 ;  /* 0x0000000000007941 */ /* 0x000fea0003800200 */
.L_x_45064:
[----:B------:R-:W2:Y:S01]  /*b940*/  F2I.S64.TRUNC R14, R14 ;  /* 0x0000000e000e7311 */ /* 0x000ea2000020d900 */
[----:B------:R-:W-:Y:S05]  /*b950*/  BRA `(.L_x_45045) ;  /* 0x0000000000547947 */ /* 0x000fea0003800000 */
.L_x_45057:
        /* <DEDUP_REMOVED lines=14> */
.L_x_45071:
[----:B------:R-:W-:Y:S05]  /*ba40*/  BSYNC.RECONVERGENT B0 ;  /* 0x0000000000007941 */ /* 0x000fea0003800200 */
.L_x_45070:
[----:B------:R-:W2:Y:S01]  /*ba50*/  F2I.S64.TRUNC R14, R14 ;  /* 0x0000000e000e7311 */ /* 0x000ea2000020d900 */
[----:B------:R-:W-:Y:S05]  /*ba60*/  BRA `(.L_x_45045) ;  /* 0x0000000000107947 */ /* 0x000fea0003800000 */
.L_x_45069:
[----:B------:R2:W5:Y:S01]  /*ba70*/  LDG.E.64 R14, desc[UR36][R30.64] ;  /* 0x000000241e0e7981 */ /* 0x000562000c1e1b00 */
[----:B------:R-:W-:Y:S05]  /*ba80*/  BRA `(.L_x_45045) ;  /* 0x0000000000087947 */ /* 0x000fea0003800000 */
.L_x_45068:
[----:B------:R2:W5:Y:S01]  /*ba90*/  LDG.E R14, desc[UR36][R30.64] ;  /* 0x000000241e0e7981 */ /* 0x000562000c1e1900 */
[----:B------:R-:W-:-:S07]  /*baa0*/  IMAD.MOV.U32 R15, RZ, RZ, RZ ;  /* 0x000000ffff0f7224 */ /* 0x000fce00078e00ff */
.L_x_45045:
[----:B012-45:R-:W-:Y:S01]  /*bab0*/  LOP3.LUT R0, R7, R15, RZ, 0xfc, !PT ;  /* 0x0000000f07007212 */ /* 0x037fe200078efcff */
[----:B------:R-:W-:Y:S03]  /*bac0*/  BSSY.RECONVERGENT B0, `(.L_x_45072) ;  /* 0x000001e000007945 */ /* 0x000fe60003800200 */
[----:B------:R-:W-:-:S13]  /*bad0*/  ISETP.NE.U32.AND P0, PT, R0, RZ, PT ;  /* 0x000000ff0000720c */ /* 0x000fda0003f05070 */
[----:B------:R-:W-:Y:S05]  /*bae0*/  @P0 BRA `(.L_x_45073) ;  /* 0x0000000000500947 */ /* 0x000fea0003800000 */
[----:B------:R-:W0:Y:S01]  /*baf0*/  I2F.U32.RP R0, R14 ;  /* 0x0000000e00007306 */ /* 0x000e220000209000 */
[----:B------:R-:W-:-:S07]  /*bb00*/  ISETP.NE.U32.AND P1, PT, R14, RZ, PT ;  /* 0x000000ff0e00720c */ /* 0x000fce0003f25070 */
[----:B0-----:R-:W0:Y:S02]  /*bb10*/  MUFU.RCP R0, R0 ;  /* 0x0000000000007308 */ /* 0x001e240000001000 */
[----:B0-----:R-:W-:-:S06]  /*bb20*/  IADD3 R4, PT, PT, R0, 0xffffffe, RZ ;  /* 0x0ffffffe00047810 */ /* 0x001fcc0007ffe0ff */
[----:B------:R0:W3:Y:S02]  /*bb30*/  F2I.FTZ.U32.TRUNC.NTZ R5, R4 ;  /* 0x0000000400057305 */ /* 0x0000e4000021f000 */
[----:B0-----:R-:W-:Y:S02]  /*bb40*/  IMAD.MOV.U32 R4, RZ, RZ, RZ ;  /* 0x000000ffff047224 */ /* 0x001fe400078e00ff */
[----:B---3--:R-:W-:-:S04]  /*bb50*/  IMAD.MOV R3, RZ, RZ, -R5 ;  /* 0x000000ffff037224 */ /* 0x008fc800078e0a05 */
        /* <DEDUP_REMOVED lines=13> */
.L_x_45073:
[----:B------:R-:W-:Y:S01]  /*bc30*/  IMAD.MOV.U32 R5, RZ, RZ, R6 ;  /* 0x000000ffff057224 */ /* 0x000fe200078e0006 */
[----:B------:R-:W-:Y:S01]  /*bc40*/  MOV R4, R7 ;  /* 0x0000000700047202 */ /* 0x000fe20000000f00 */
[----:B---3--:R-:W-:Y:S01]  /*bc50*/  IMAD.MOV.U32 R3, RZ, RZ, R14 ;  /* 0x000000ffff037224 */ /* 0x008fe200078e000e */
[----:B------:R-:W-:Y:S01]  /*bc60*/  MOV R8, 0xbc90 ;  /* 0x0000bc9000087802 */ /* 0x000fe20000000f00 */
[----:B------:R-:W-:-:S07]  /*bc70*/  IMAD.MOV.U32 R0, RZ, RZ, R15 ;  /* 0x000000ffff007224 */ /* 0x000fce00078e000f */
[----:B------:R-:W-:Y:S05]  /*bc80*/  CALL.REL.NOINC `($__internal_63_$__cuda_sm20_rem_s64) ;  /* 0x0000005000a07944 */ /* 0x000fea0003c00000 */
[----:B------:R-:W-:-:S07]  /*bc90*/  MOV R4, R0 ;  /* 0x0000000000047202 */ /* 0x000fce0000000f00 */
.L_x_45074:
[----:B------:R-:W-:Y:S05]  /*bca0*/  BSYNC.RECONVERGENT B0 ;  /* 0x0000000000007941 */ /* 0x000fea0003800200 */
.L_x_45072:
        /* <DEDUP_REMOVED lines=29> */
.L_x_45078:
[----:B------:R0:W-:Y:S01]  /*be80*/  STG.E.U8 desc[UR36][R8.64], R3 ;  /* 0x0000000308007986 */ /* 0x0001e2000c101124 */
[----:B------:R-:W-:Y:S05]  /*be90*/  BRA `(.L_x_45080) ;  /* 0x0000000c00347947 */ /* 0x000fea0003800000 */
.L_x_45077:
        /* <DEDUP_REMOVED lines=8> */
.L_x_45082:
[----:B------:R0:W-:Y:S01]  /*bf20*/  STG.E desc[UR36][R8.64], R3 ;  /* 0x0000000308007986 */ /* 0x0001e2000c101924 */
[----:B------:R-:W-:Y:S05]  /*bf30*/  BRA `(.L_x_45080) ;  /* 0x0000000c000c7947 */ /* 0x000fea0003800000 */
.L_x_45081:
[----:B------:R0:W-:Y:S01]  /*bf40*/  STG.E.U16 desc[UR36][R8.64], R3 ;  /* 0x0000000308007986 */ /* 0x0001e2000c101524 */
[----:B------:R-:W-:Y:S05]  /*bf50*/  BRA `(.L_x_45080) ;  /* 0x0000000c00047947 */ /* 0x000fea0003800000 */
.L_x_45076:
        /* <DEDUP_REMOVED lines=9> */
.L_x_45084:
[----:B------:R-:W0:Y:S02]  /*bff0*/  I2F.S64 R0, R16 ;  /* 0x0000001000007312 */ /* 0x000e240000301400 */
[----:B0-----:R-:W-:-:S05]  /*c000*/  F2FP.F16.F32.PACK_AB R0, RZ, R0 ;  /* 0x00000000ff00723e */ /* 0x001fca00000000ff */
[----:B------:R0:W-:Y:S01]  /*c010*/  STG.E.U16 desc[UR36][R8.64], R0 ;  /* 0x0000000008007986 */ /* 0x0001e2000c101524 */
[----:B------:R-:W-:Y:S05]  /*c020*/  BRA `(.L_x_45080) ;  /* 0x0000000800d07947 */ /* 0x000fea0003800000 */
.L_x_45083:
        /* <DEDUP_REMOVED lines=10> */
.L_x_45086:
[----:B------:R-:W0:Y:S02]  /*c0d0*/  I2F.S64 R0, R16 ;  /* 0x0000001000007312 */ /* 0x000e240000301400 */
[----:B0-----:R-:W-:-:S04]  /*c0e0*/  F2FP.F16.F32.PACK_AB R3, RZ, R0 ;  /* 0x00000000ff03723e */ /* 0x001fc800000000ff */
[----:B------:R-:W-:-:S05]  /*c0f0*/  PRMT R3, R3, 0x5410, RZ ;  /* 0x0000541003037816 */ /* 0x000fca00000000ff */
[----:B------:R2:W-:Y:S01]  /*c100*/  STG.E desc[UR36][R8.64], R3 ;  /* 0x0000000308007986 */ /* 0x0005e2000c101924 */
[----:B------:R-:W-:Y:S05]  /*c110*/  BRA `(.L_x_45080) ;  /* 0x0000000800947947 */ /* 0x000fea0003800000 */
.L_x_45085:
[----:B------:R-:W0:Y:S02]  /*c120*/  I2F.F64.S64 R4, R16 ;  /* 0x0000001000047312 */ /* 0x000e240000301c00 */
[----:B0-----:R4:W-:Y:S01]  /*c130*/  STG.E.64 desc[UR36][R8.64], R4 ;  /* 0x0000000408007986 */ /* 0x0019e2000c101b24 */
[----:B------:R-:W-:Y:S05]  /*c140*/  BRA `(.L_x_45080) ;  /* 0x0000000800887947 */ /* 0x000fea0003800000 */
.L_x_45075:
        /* <DEDUP_REMOVED lines=12> */
.L_x_45090:
        /* <DEDUP_REMOVED lines=17> */
.L_x_45093:
[----:B------:R-:W-:-:S04]  /*c320*/  SHF.R.U32.HI R3, RZ, 0x18, R5 ;  /* 0x00000018ff037819 */ /* 0x000fc80000011605 */
[----:B------:R-:W-:-:S04]  /*c330*/  LOP3.LUT R0, R0, 0x80, R3, 0xf8, !PT ;  /* 0x0000008000007812 */ /* 0x000fc800078ef803 */
[----:B------:R-:W-:-:S07]  /*c340*/  PRMT R4, R0, 0x7610, R4 ;  /* 0x0000761000047816 */ /* 0x000fce0000000004 */
.L_x_45092:
[----:B------:R-:W-:Y:S05]  /*c350*/  BSYNC.RECONVERGENT B0 ;  /* 0x0000000000007941 */ /* 0x000fea0003800200 */
.L_x_45091:
[----:B------:R0:W-:Y:S01]  /*c360*/  STG.E.U8 desc[UR36][R8.64], R4 ;  /* 0x0000000408007986 */ /* 0x0001e2000c101124 */
[----:B------:R-:W-:Y:S05]  /*c370*/  BRA `(.L_x_45080) ;  /* 0x0000000400fc7947 */ /* 0x000fea0003800000 */
.L_x_45089:
        /* <DEDUP_REMOVED lines=17> */
.L_x_45096:
[----:B------:R-:W-:-:S04]  /*c490*/  SHF.R.U32.HI R3, RZ, 0x18, R5 ;  /* 0x00000018ff037819 */ /* 0x000fc80000011605 */
[----:B------:R-:W-:-:S04]  /*c4a0*/  LOP3.LUT R0, R0, 0x80, R3, 0xf8, !PT ;  /* 0x0000008000007812 */ /* 0x000fc800078ef803 */
[----:B------:R-:W-:-:S07]  /*c4b0*/  PRMT R4, R0, 0x7610, R4 ;  /* 0x0000761000047816 */ /* 0x000fce0000000004 */
.L_x_45095:
[----:B------:R-:W-:Y:S05]  /*c4c0*/  BSYNC.RECONVERGENT B0 ;  /* 0x0000000000007941 */ /* 0x000fea0003800200 */
.L_x_45094:
[----:B------:R0:W-:Y:S01]  /*c4d0*/  STG.E.U8 desc[UR36][R8.64], R4 ;  /* 0x0000000408007986 */ /* 0x0001e2000c101124 */
[----:B------:R-:W-:Y:S05]  /*c4e0*/  BRA `(.L_x_45080) ;  /* 0x0000000400a07947 */ /* 0x000fea0003800000 */
.L_x_45088:
        /* <DEDUP_REMOVED lines=22> */
.L_x_45098:
[----:B------:R0:W-:Y:S01]  /*c650*/  STG.E.64 desc[UR36][R8.64], R16 ;  /* 0x0000001008007986 */ /* 0x0001e2000c101b24 */
[----:B------:R-:W-:Y:S05]  /*c660*/  BRA `(.L_x_45080) ;  /* 0x0000000400407947 */ /* 0x000fea0003800000 */
.L_x_45097:
[----:B------:R0:W-:Y:S01]  /*c670*/  STG.E desc[UR36][R8.64], R3 ;  /* 0x0000000308007986 */ /* 0x0001e2000c101924 */
[----:B------:R-:W-:Y:S05]  /*c680*/  BRA `(.L_x_45080) ;  /* 0x0000000400387947 */ /* 0x000fea0003800000 */
.L_x_45087:
        /* <DEDUP_REMOVED lines=11> */
.L_x_45100:
[----:B------:R-:W0:Y:S01]  /*c740*/  I2F.F64.S64 R4, R16 ;  /* 0x0000001000047312 */ /* 0x000e220000301c00 */
[----:B------:R-:W-:-:S05]  /*c750*/  CS2R R6, SRZ ;  /* 0x0000000000067805 */ /* 0x000fca000001ff00 */
[----:B0-----:R0:W-:Y:S01]  /*c760*/  STG.E.128 desc[UR36][R8.64], R4 ;  /* 0x0000000408007986 */ /* 0x0011e2000c101d24 */
[----:B------:R-:W-:Y:S05]  /*c770*/  BRA `(.L_x_45080) ;  /* 0x0000000000fc7947 */ /* 0x000fea0003800000 */
.L_x_45099:
[----:B------:R-:W-:-:S09]  /*c780*/  UISETP.NE.AND UP0, UPT, UR4, 0xf, UPT ;  /* 0x0000000f0400788c */ /* 0x000fd2000bf05270 */
[----:B------:R-:W-:Y:S05]  /*c790*/  BRA.U !UP0, `(.L_x_45101) ;  /* 0x0000000108e87547 */ /* 0x000fea000b800000 */
[----:B------:R-:W-:-:S09]  /*c7a0*/  UISETP.NE.AND UP0, UPT, UR4, 0x17, UPT ;  /* 0x000000170400788c */ /* 0x000fd2000bf05270 */
[----:B------:R-:W-:Y:S05]  /*c7b0*/  BRA.U !UP0, `(.L_x_45102) ;  /* 0x0000000108907547 */ /* 0x000fea000b800000 */
[----:B------:R-:W-:-:S09]  /*c7c0*/  UISETP.NE.AND UP0, UPT, UR4, 0x18, UPT ;  /* 0x000000180400788c */ /* 0x000fd2000bf05270 */
[----:B------:R-:W-:Y:S05]  /*c7d0*/  BRA.U !UP0, `(.L_x_45103) ;  /* 0x0000000108447547 */ /* 0x000fea000b800000 */
.L_x_45079:
        /* <DEDUP_REMOVED lines=16> */
.L_x_45104:
[----:B------:R-:W-:Y:S05]  /*c8e0*/  BRA `(.L_x_45080) ;  /* 0x0000000000a07947 */ /* 0x000fea0003800000 */
.L_x_45103:
        /* <DEDUP_REMOVED lines=13> */
.L_x_45106:
[----:B------:R-:W-:Y:S05]  /*c9c0*/  BSYNC.RECONVERGENT B0 ;  /* 0x0000000000007941 */ /* 0x000fea0003800200 */
.L_x_45105:
[----:B------:R-:W-:-:S05]  /*c9d0*/  LOP3.LUT R3, R0, 0x80, R3, 0xf8, !PT ;  /* 0x0000008000037812 */ /* 0x000fca00078ef803 */
[----:B------:R0:W-:Y:S01]  /*c9e0*/  STG.E.U8 desc[UR36][R8.64], R3 ;  /* 0x0000000308007986 */ /* 0x0001e2000c101124 */
[----:B------:R-:W-:Y:S05]  /*c9f0*/  BRA `(.L_x_45080) ;  /* 0x00000000005c7947 */ /* 0x000fea0003800000 */
.L_x_45102:
        /* <DEDUP_REMOVED lines=12> */
.L_x_45108:
[----:B------:R-:W-:Y:S02]  /*cac0*/  ISETP.GT.U32.AND P0, PT, R3, 0x7f800000, PT ;  /* 0x7f8000000300780c */ /* 0x000fe40003f04070 */
[----:B------:R-:W-:-:S04]  /*cad0*/  MOV R0, 0x7f ;  /* 0x0000007f00007802 */ /* 0x000fc80000000f00 */
[----:B------:R-:W-:-:S07]  /*cae0*/  SEL R0, R0, 0x7c, P0 ;  /* 0x0000007c00007807 */ /* 0x000fce0000000000 */
.L_x_45109:
[----:B------:R-:W-:Y:S05]  /*caf0*/  BSYNC.RECONVERGENT B0 ;  /* 0x0000000000007941 */ /* 0x000fea0003800200 */
.L_x_45107:
[----:B------:R-:W-:-:S04]  /*cb00*/  SHF.R.U32.HI R3, RZ, 0x18, R5 ;  /* 0x00000018ff037819 */ /* 0x000fc80000011605 */
[----:B------:R-:W-:-:S05]  /*cb10*/  LOP3.LUT R3, R0, 0x80, R3, 0xf8, !PT ;  /* 0x0000008000037812 */ /* 0x000fca00078ef803 */
[----:B------:R0:W-:Y:S01]  /*cb20*/  STG.E.U8 desc[UR36][R8.64], R3 ;  /* 0x0000000308007986 */ /* 0x0001e2000c101124 */
[----:B------:R-:W-:Y:S05]  /*cb30*/  BRA `(.L_x_45080) ;  /* 0x00000000000c7947 */ /* 0x000fea0003800000 */
.L_x_45101:
[----:B------:R-:W0:Y:S02]  /*cb40*/  I2F.S64 R0, R16 ;  /* 0x0000001000007312 */ /* 0x000e240000301400 */
[----:B0-----:R-:W-:-:S05]  /*cb50*/  F2FP.BF16.F32.PACK_AB R0, RZ, R0 ;  /* 0x00000000ff00723e */ /* 0x001fca00000010ff */
[----:B------:R0:W-:Y:S02]  /*cb60*/  STG.E.U16 desc[UR36][R8.64], R0 ;  /* 0x0000000008007986 */ /* 0x0001e4000c101524 */
.L_x_45080:
[----:B------:R-:W-:-:S07]  /*cb70*/  VIADD R2, R2, 0x80 ;  /* 0x0000008002027836 */ /* 0x000fce0000000000 */
.L_x_45006:
[----:B------:R-:W5:Y:S02]  /*cb80*/  LDCU UR4, c[0x0][0x380] ;  /* 0x00007000ff0477ac */ /* 0x000f640008000800 */
[----:B-----5:R-:W-:-:S13]  /*cb90*/  ISETP.GE.AND P0, PT, R2, UR4, PT ;  /* 0x0000000402007c0c */ /* 0x020fda000bf06270 */
[----:B------:R-:W-:Y:S05]  /*cba0*/  @P0 EXIT ;  /* 0x000000000000094d */ /* 0x000fea0003800000 */
[----:B------:R-:W5:Y:S01]  /*cbb0*/  LDCU UR4, c[0x0][0x388] ;  /* 0x00007100ff0477ac */ /* 0x000f620008000800 */
[----:B0-----:R-:W-:Y:S02]  /*cbc0*/  HFMA2 R0, -RZ, RZ, 0, 0 ;  /* 0x00000000ff007431 */ /* 0x001fe400000001ff */
[----:B------:R-:W-:Y:S02]  /*cbd0*/  IMAD.MOV.U32 R25, RZ, RZ, RZ ;  /* 0x000000ffff197224 */ /* 0x000fe400078e00ff */
[----:B------:R-:W-:Y:S01]  /*cbe0*/  IMAD.MOV.U32 R30, RZ, RZ, RZ ;  /* 0x000000ffff1e7224 */ /* 0x000fe200078e00ff */
[----:B-----5:R-:W-:-:S09]  /*cbf0*/  UISETP.NE.AND UP0, UPT, UR4, URZ, UPT ;  /* 0x000000ff0400728c */ /* 0x020fd2000bf05270 */
[----:B------:R-:W-:Y:S05]  /*cc00*/  BRA.U !UP0, `(.L_x_45110) ;  /* 0x0000001508a47547 */ /* 0x000fea000b800000 */
[----:B------:R-:W0:Y:S01]  /*cc10*/  LDCU.64 UR4, c[0x0][0x390] ;  /* 0x00007200ff0477ac */ /* 0x000e220008000a00 */
[----:B---34-:R-:W-:Y:S01]  /*cc20*/  MOV R5, R2 ;  /* 0x0000000200057202 */ /* 0x018fe20000000f00 */
[----:B------:R-:W-:Y:S01]  /*cc30*/  IMAD.MOV.U32 R4, RZ, RZ, RZ ;  /* 0x000000ffff047224 */ /* 0x000fe200078e00ff */
[----:B------:R-:W3:Y:S01]  /*cc40*/  LDCU UR6, c[0x0][0x38c] ;  /* 0x00007180ff0677ac */ /* 0x000ee20008000800 */
[----:B------:R-:W4:Y:S01]  /*cc50*/  LDCU.64 UR8, c[0x0][0x4b8] ;  /* 0x00009700ff0877ac */ /* 0x000f220008000a00 */
[----:B------:R-:W-:Y:S01]  /*cc60*/  UISETP.NE.AND UP0, UPT, UR41, URZ, UPT ;  /* 0x000000ff2900728c */ /* 0x000fe2000bf05270 */
[----:B0-----:R-:W-:Y:S01]  /*cc70*/  IMAD.HI.U32 R0, R2, UR4, R4 ;  /* 0x0000000402007c27 */ /* 0x001fe2000f8e0004 */
[----:B------:R-:W0:Y:S04]  /*cc80*/  LDCU UR4, c[0x0][0x4c0] ;  /* 0x00009800ff0477ac */ /* 0x000e280008000800 */
[----:B------:R-:W-:-:S05]  /*cc90*/  SHF.R.U32.HI R6, RZ, UR5, R0 ;  /* 0x00000005ff067c19 */ /* 0x000fca0008011600 */
[----:B------:R-:W-:-:S04]  /*cca0*/  IMAD.MOV R25, RZ, RZ, -R6 ;  /* 0x000000ffff197224 */ /* 0x000fc800078e0a06 */
[----:B---3--:R-:W-:-:S04]  /*ccb0*/  IMAD R25, R25, UR6, R2 ;  /* 0x0000000619197c24 */ /* 0x008fc8000f8e0202 */
[C---:B----4-:R-:W-:Y:S02]  /*ccc0*/  IMAD R30, R25.reuse, UR8, RZ ;  /* 0x00000008191e7c24 */ /* 0x050fe4000f8e02ff */
[C---:B------:R-:W-:Y:S02]  /*ccd0*/  IMAD R0, R25.reuse, UR9, RZ ;  /* 0x0000000919007c24 */ /* 0x040fe4000f8e02ff */
[----:B0-----:R-:W-:Y:S01]  /*cce0*/  IMAD R25, R25, UR4, RZ ;  /* 0x0000000419197c24 */ /* 0x001fe2000f8e02ff */
[----:B------:R-:W-:Y:S06]  /*ccf0*/  BRA.U !UP0, `(.L_x_45110) ;  /* 0x0000001508687547 */ /* 0x000fec000b800000 */
[----:B------:R-:W1:Y:S01]  /*cd00*/  LDCU.64 UR6, c[0x0][0x398] ;  /* 0x00007300ff0677ac */ /* 0x000e620008000a00 */
[----:B------:R-:W-:Y:S01]  /*cd10*/  MOV R5, R6 ;  /* 0x0000000600057202 */ /* 0x000fe20000000f00 */
[----:B------:R-:W-:Y:S01]  /*cd20*/  IMAD.MOV.U32 R4, RZ, RZ, RZ ;  /* 0x000000ffff047224 */ /* 0x000fe200078e00ff */
[----:B------:R-:W0:Y:S01]  /*cd30*/  LDCU UR4, c[0x0][0x3a0] ;  /* 0x00007400ff0477ac */ /* 0x000e220008000800 */
[----:B------:R-:W3:Y:S01]  /*cd40*/  LDCU UR5, c[0x0][0x4c4] ;  /* 0x00009880ff0577ac */ /* 0x000ee20008000800 */
[----:B------:R-:W4:Y:S01]  /*cd50*/  LDCU.64 UR8, c[0x0][0x4c8] ;  /* 0x00009900ff0877ac */ /* 0x000f220008000a00 */
[----:B------:R-:W-:Y:S01]  /*cd60*/  UISETP.NE.AND UP0, UPT, UR38, 0x2, UPT ;  /* 0x000000022600788c */ /* 0x000fe2000bf05270 */
[----:B-12---:R-:W-:-:S05]  /*cd70*/  IMAD.HI.U32 R3, R6, UR7, R4 ;  /* 0x0000000706037c27 */ /* 0x006fca000f8e0004 */
[----:B0-----:R-:W-:-:S05]  /*cd80*/  SHF.R.U32.HI R5, RZ, UR4, R3 ;  /* 0x00000004ff057c19 */ /* 0x001fca0008011603 */
[----:B------:R-:W-:-:S04]  /*cd90*/  IMAD.MOV R3, RZ, RZ, -R5 ;  /* 0x000000ffff037224 */ /* 0x000fc800078e0a05 */
[----:B------:R-:W-:-:S04]  /*cda0*/  IMAD R3, R3, UR6, R6 ;  /* 0x0000000603037c24 */ /* 0x000fc8000f8e0206 */
[C---:B---3--:R-:W-:Y:S02]  /*cdb0*/  IMAD R30, R3.reuse, UR5, R30 ;  /* 0x00000005031e7c24 */ /* 0x048fe4000f8e021e */
        /* <DEDUP_REMOVED lines=334> */
.L_x_45110:
[----:B------:R-:W0:Y:S01]  /*e2a0*/  LDCU.64 UR6, c[0x0][0x5e8] ;  /* 0x0000bd00ff0677ac */ /* 0x000e220008000a00 */
[----:B------:R-:W3:Y:S01]  /*e2b0*/  LDCU.64 UR8, c[0x0][0x5f0] ;  /* 0x0000be00ff0877ac */ /* 0x000ee20008000a00 */
        /* <DEDUP_REMOVED lines=18> */
.L_x_45114:
[----:B------:R0:W5:Y:S01]  /*e3e0*/  LDG.E.U8 R6, desc[UR36][R4.64] ;  /* 0x0000002404067981 */ /* 0x000162000c1e1100 */
[----:B------:R-:W-:Y:S01]  /*e3f0*/  IMAD.MOV.U32 R7, RZ, RZ, RZ ;  /* 0x000000ffff077224 */ /* 0x000fe200078e00ff */
[----:B------:R-:W-:Y:S06]  /*e400*/  BRA `(.L_x_45116) ;  /* 0x0000000c00447947 */ /* 0x000fec0003800000 */
.L_x_45113:
        /* <DEDUP_REMOVED lines=8> */
.L_x_45118:
[----:B------:R-:W3:Y:S02]  /*e490*/  LDG.E R6, desc[UR36][R4.64] ;  /* 0x0000002404067981 */ /* 0x000ee4000c1e1900 */
[----:B---3--:R-:W-:Y:S01]  /*e4a0*/  SHF.R.S32.HI R7, RZ, 0x1f, R6 ;  /* 0x0000001fff077819 */ /* 0x008fe20000011406 */
[----:B------:R-:W-:Y:S06]  /*e4b0*/  BRA `(.L_x_45116) ;  /* 0x0000000c00187947 */ /* 0x000fec0003800000 */
.L_x_45117:
[----:B------:R-:W3:Y:S02]  /*e4c0*/  LDG.E.S16 R6, desc[UR36][R4.64] ;  /* 0x0000002404067981 */ /* 0x000ee4000c1e1700 */
[----:B---3--:R-:W-:Y:S01]  /*e4d0*/  SHF.R.S32.HI R7, RZ, 0x1f, R6 ;  /* 0x0000001fff077819 */ /* 0x008fe20000011406 */
[----:B------:R-:W-:Y:S06]  /*e4e0*/  BRA `(.L_x_45116) ;  /* 0x0000000c000c7947 */ /* 0x000fec0003800000 */
.L_x_45112:
        /* <DEDUP_REMOVED lines=9> */
.L_x_45120:
[----:B------:R-:W3:Y:S02]  /*e580*/  LDG.E.U16 R4, desc[UR36][R4.64] ;  /* 0x0000002404047981 */ /* 0x000ee4000c1e1500 */
[----:B---3--:R-:W-:-:S06]  /*e590*/  HADD2.F32 R6, -RZ, R4.H0_H0 ;  /* 0x20000004ff067230 */ /* 0x008fcc0000004100 */
[----:B------:R-:W0:Y:S01]  /*e5a0*/  F2I.S64.TRUNC R6, R6 ;  /* 0x0000000600067311 */ /* 0x000e22000020d900 */
[----:B------:R-:W-:Y:S05]  /*e5b0*/  BRA `(.L_x_45116) ;  /* 0x0000000800d87947 */ /* 0x000fea0003800000 */
.L_x_45119:
        /* <DEDUP_REMOVED lines=9> */
.L_x_45122:
[----:B------:R-:W3:Y:S02]  /*e650*/  LDG.E.U16 R4, desc[UR36][R4.64] ;  /* 0x0000002404047981 */ /* 0x000ee4000c1e1500 */
[----:B---3--:R-:W-:-:S06]  /*e660*/  HADD2.F32 R6, -RZ, R4.H0_H0 ;  /* 0x20000004ff067230 */ /* 0x008fcc0000004100 */
[----:B------:R-:W0:Y:S01]  /*e670*/  F2I.S64.TRUNC R6, R6 ;  /* 0x0000000600067311 */ /* 0x000e22000020d900 */
[----:B------:R-:W-:Y:S05]  /*e680*/  BRA `(.L_x_45116) ;  /* 0x0000000800a47947 */ /* 0x000fea0003800000 */
.L_x_45121:
[----:B------:R-:W3:Y:S02]  /*e690*/  LDG.E.64 R4, desc[UR36][R4.64] ;  /* 0x0000002404047981 */ /* 0x000ee4000c1e1b00 */
[----:B---3--:R0:W3:Y:S01]  /*e6a0*/  F2I.S64.F64.TRUNC R6, R4 ;  /* 0x0000000400067311 */ /* 0x0080e2000030d900 */
[----:B------:R-:W-:Y:S05]  /*e6b0*/  BRA `(.L_x_45116) ;  /* 0x0000000800987947 */ /* 0x000fea0003800000 */
.L_x_45111:
        /* <DEDUP_REMOVED lines=13> */
.L_x_45125:
[----:B------:R-:W3:Y:S02]  /*e790*/  LDG.E.64 R4, desc[UR36][R4.64] ;  /* 0x0000002404047981 */ /* 0x000ee4000c1e1b00 */
[----:B---3--:R0:W3:Y:S01]  /*e7a0*/  F2I.S64.F64.TRUNC R6, R4 ;  /* 0x0000000400067311 */ /* 0x0080e2000030d900 */
[----:B------:R-:W-:Y:S05]  /*e7b0*/  BRA `(.L_x_45116) ;  /* 0x0000000800587947 */ /* 0x000fea0003800000 */
.L_x_45124:
        /* <DEDUP_REMOVED lines=9> */
[C---:B-12---:R-:W-:Y:S02]  /*e850*/  LOP3.LUT R3, R0.reuse, 0x7f000000, RZ, 0xc0, !PT ;  /* 0x7f00000000037812 */ /* 0x046fe400078ec0ff */
        /* <DEDUP_REMOVED lines=16> */
.L_x_45127:
[----:B------:R-:W3:Y:S02]  /*e960*/  LDG.E.U8 R4, desc[UR36][R4.64] ;  /* 0x0000002404047981 */ /* 0x000ee4000c1e1100 */
[C---:B---3--:R-:W-:Y:S02]  /*e970*/  IMAD.SHL.U32 R0, R4.reuse, 0x2000000, RZ ;  /* 0x0200000004007824 */ /* 0x048fe400078e00ff */
[----:B------:R-:W-:-:S03]  /*e980*/  IMAD.SHL.U32 R6, R4, 0x100, RZ ;  /* 0x0000010004067824 */ /* 0x000fc600078e00ff */
[----:B------:R-:W-:-:S13]  /*e990*/  ISETP.GE.U32.AND P0, PT, R0, 0x8000000, PT ;  /* 0x080000000000780c */ /* 0x000fda0003f06070 */
[----:B-12---:R-:W-:Y:S02]  /*e9a0*/  @!P0 LOP3.LUT R3, R6, 0x7f00, RZ, 0xc0, !PT ;  /* 0x00007f0006038812 */ /* 0x006fe400078ec0ff */
[----:B------:R-:W-:Y:S02]  /*e9b0*/  @P0 LEA.HI R0, R0, 0x70000000, RZ, 0x1c ;  /* 0x7000000000000811 */ /* 0x000fe400078fe0ff */
[----:B------:R-:W-:Y:S02]  /*e9c0*/  @!P0 LOP3.LUT R3, R3, 0x3f000000, RZ, 0xfc, !PT ;  /* 0x3f00000003038812 */ /* 0x000fe400078efcff */
[----:B------:R-:W-:Y:S01]  /*e9d0*/  PRMT R6, R6, 0x9910, RZ ;  /* 0x0000991006067816 */ /* 0x000fe200000000ff */
[----:B------:R-:W-:Y:S02]  /*e9e0*/  @P0 FMUL.FTZ R0, R0, 1.9259299443872358531e-34 ;  /* 0x0780000000000820 */ /* 0x000fe40000410000 */
[----:B------:R-:W-:Y:S01]  /*e9f0*/  @!P0 FADD.FTZ R0, R3, -0.5 ;  /* 0xbf00000003008421 */ /* 0x000fe20000010000 */
[----:B------:R-:W-:-:S04]  /*ea00*/  MOV R3, R6 ;  /* 0x0000000600037202 */ /* 0x000fc80000000f00 */
[----:B------:R-:W-:-:S04]  /*ea10*/  LOP3.LUT R0, R0, 0x80000000, R3, 0xf8, !PT ;  /* 0x8000000000007812 */ /* 0x000fc800078ef803 */
[----:B------:R2:W3:Y:S01]  /*ea20*/  F2I.S64.TRUNC R6, R0 ;  /* 0x0000000000067311 */ /* 0x0004e2000020d900 */
[----:B------:R-:W-:Y:S05]  /*ea30*/  BRA `(.L_x_45116) ;  /* 0x0000000400b87947 */ /* 0x000fea0003800000 */
.L_x_45126:
[----:B------:R-:W3:Y:S02]  /*ea40*/  LDG.E.U16 R6, desc[UR36][R4.64] ;  /* 0x0000002404067981 */ /* 0x000ee4000c1e1500 */
[----:B---3--:R-:W-:-:S06]  /*ea50*/  IMAD.U32 R6, R6, 0x10000, RZ ;  /* 0x0001000006067824 */ /* 0x008fcc00078e00ff */
[----:B------:R-:W4:Y:S01]  /*ea60*/  F2I.S64.TRUNC R6, R6 ;  /* 0x0000000600067311 */ /* 0x000f22000020d900 */
[----:B------:R-:W-:Y:S05]  /*ea70*/  BRA `(.L_x_45116) ;  /* 0x0000000400a87947 */ /* 0x000fea0003800000 */
.L_x_45123:
        /* <DEDUP_REMOVED lines=11> */
.L_x_45130:
[----:B------:R-:W3:Y:S01]  /*eb30*/  LDG.E.U8 R4, desc[UR36][R4.64] ;  /* 0x0000002404047981 */ /* 0x000ee2000c1e1100 */
        /* <DEDUP_REMOVED lines=9> */
[----:B-12---:R-:W-:Y:S02]  /*ebd0*/  LOP3.LUT P0, R3, R0, 0xf, RZ, 0xc0, !PT ;  /* 0x0000000f00037812 */ /* 0x006fe4000780c0ff */
        /* <DEDUP_REMOVED lines=10> */
.L_x_45134:
[----:B------:R-:W-:Y:S05]  /*ec80*/  BSYNC.RECONVERGENT B1 ;  /* 0x0000000000017941 */ /* 0x000fea0003800200 */
.L_x_45133:
[----:B------:R-:W-:Y:S01]  /*ec90*/  IMAD.SHL.U32 R0, R0, 0x100000, RZ ;  /* 0x0010000000007824 */ /* 0x000fe200078e00ff */
[----:B------:R-:W-:-:S04]  /*eca0*/  LEA R3, R3, 0x3b800000, 0x17 ;  /* 0x3b80000003037811 */ /* 0x000fc800078eb8ff */
[----:B------:R-:W-:-:S07]  /*ecb0*/  LOP3.LUT R6, R3, R0, R7, 0xfe, !PT ;  /* 0x0000000003067212 */ /* 0x000fce00078efe07 */
.L_x_45132:
[----:B------:R-:W-:Y:S05]  /*ecc0*/  BSYNC.RECONVERGENT B0 ;  /* 0x0000000000007941 */ /* 0x000fea0003800200 */
.L_x_45131:
[----:B------:R-:W0:Y:S01]  /*ecd0*/  F2I.S64.TRUNC R6, R6 ;  /* 0x0000000600067311 */ /* 0x000e22000020d900 */
[----:B------:R-:W-:Y:S05]  /*ece0*/  BRA `(.L_x_45116) ;  /* 0x00000004000c7947 */ /* 0x000fea0003800000 */
.L_x_45129:
        /* <DEDUP_REMOVED lines=21> */
.L_x_45138:
[----:B------:R-:W-:Y:S05]  /*ee40*/  BSYNC.RECONVERGENT B1 ;  /* 0x0000000000017941 */ /* 0x000fea0003800200 */
.L_x_45137:
[----:B------:R-:W-:Y:S02]  /*ee50*/  SHF.L.U32 R0, R0, 0x15, RZ ;  /* 0x0000001500007819 */ /* 0x000fe400000006ff */
[----:B------:R-:W-:-:S04]  /*ee60*/  LEA R3, R3, 0x37800000, 0x17 ;  /* 0x3780000003037811 */ /* 0x000fc800078eb8ff */
[----:B------:R-:W-:-:S07]  /*ee70*/  LOP3.LUT R6, R3, R0, R7, 0xfe, !PT ;  /* 0x0000000003067212 */ /* 0x000fce00078efe07 */
.L_x_45136:
[----:B------:R-:W-:Y:S05]  /*ee80*/  BSYNC.RECONVERGENT B0 ;  /* 0x0000000000007941 */ /* 0x000fea0003800200 */
.L_x_45135:
[----:B------:R-:W0:Y:S01]  /*ee90*/  F2I.S64.TRUNC R6, R6 ;  /* 0x0000000600067311 */ /* 0x000e22000020d900 */
[----:B------:R-:W-:Y:S05]  /*eea0*/  BRA `(.L_x_45116) ;  /* 0x00000000009c7947 */ /* 0x000fea0003800000 */
.L_x_45128:
        /* <DEDUP_REMOVED lines=14> */
.L_x_45142:
[----:B------:R-:W-:Y:S05]  /*ef90*/  BSYNC.RECONVERGENT B0 ;  /* 0x0000000000007941 */ /* 0x000fea0003800200 */
.L_x_45141:
[----:B------:R-:W0:Y:S01]  /*efa0*/  F2I.S64.TRUNC R6, R6 ;  /* 0x0000000600067311 */ /* 0x000e22000020d900 */
[----:B------:R-:W-:Y:S05]  /*efb0*/  BRA `(.L_x_45116) ;  /* 0x0000000000587947 */ /* 0x000fea0003800000 */
.L_x_45115:
[----:B------:R-:W-:Y:S01]  /*efc0*/  MOV R14, 0x0 ;  /* 0x00000000000e7802 */ /* 0x000fe20000000f00 */
[----:B------:R-:W0:Y:S01]  /*efd0*/  LDCU.64 UR4, c[0x4][0x178] ;  /* 0x01002f00ff0477ac */ /* 0x000e220008000a00 */
[----:B------:R-:W-:Y:S02]  /*efe0*/  HFMA2 R13, -RZ, RZ, 0, 0 ;  /* 0x00000000ff0d7431 */ /* 0x000fe400000001ff */
[----:B-12---:R-:W-:Y:S01]  /*eff0*/  IMAD.MOV.U32 R8, RZ, RZ, 0x4e ;  /* 0x0000004eff087424 */ /* 0x006fe200078e00ff */
        /* <DEDUP_REMOVED lines=12> */
.L_x_45143:
[----:B------:R-:W-:Y:S01]  /*f0c0*/  CS2R R6, SRZ ;  /* 0x0000000000067805 */ /* 0x000fe2000001ff00 */
[----:B------:R-:W-:Y:S06]  /*f0d0*/  BRA `(.L_x_45116) ;  /* 0x0000000000107947 */ /* 0x000fec0003800000 */
.L_x_45140:
[----:B------:R0:W5:Y:S01]  /*f0e0*/  LDG.E.64 R6, desc[UR36][R4.64] ;  /* 0x0000002404067981 */ /* 0x000162000c1e1b00 */
[----:B------:R-:W-:Y:S05]  /*f0f0*/  BRA `(.L_x_45116) ;  /* 0x0000000000087947 */ /* 0x000fea0003800000 */
.L_x_45139:
[----:B------:R0:W5:Y:S01]  /*f100*/  LDG.E R6, desc[UR36][R4.64] ;  /* 0x0000002404067981 */ /* 0x000162000c1e1900 */
[----:B------:R-:W-:-:S07]  /*f110*/  IMAD.MOV.U32 R7, RZ, RZ, RZ ;  /* 0x000000ffff077224 */ /* 0x000fce00078e00ff */
.L_x_45116:
        /* <DEDUP_REMOVED lines=17> */
.L_x_45147:
[----:B------:R0:W5:Y:S01]  /*f230*/  LDG.E.U8 R14, desc[UR36][R4.64] ;  /* 0x00000024040e7981 */ /* 0x000162000c1e1100 */
[----:B------:R-:W-:Y:S01]  /*f240*/  MOV R15, RZ ;  /* 0x000000ff000f7202 */ /* 0x000fe20000000f00 */
[----:B------:R-:W-:Y:S06]  /*f250*/  BRA `(.L_x_45148) ;  /* 0x0000000800f87947 */ /* 0x000fec0003800000 */
.L_x_45146:
        /* <DEDUP_REMOVED lines=8> */
.L_x_45150:
[----:B------:R-:W2:Y:S02]  /*f2e0*/  LDG.E R14, desc[UR36][R4.64] ;  /* 0x00000024040e7981 */ /* 0x000ea4000c1e1900 */
[----:B--2---:R-:W-:Y:S01]  /*f2f0*/  SHF.R.S32.HI R15, RZ, 0x1f, R14 ;  /* 0x0000001fff0f7819 */ /* 0x004fe2000001140e */
[----:B------:R-:W-:Y:S06]  /*f300*/  BRA `(.L_x_45148) ;  /* 0x0000000800cc7947 */ /* 0x000fec0003800000 */
.L_x_45149:
[----:B------:R-:W2:Y:S02]  /*f310*/  LDG.E.S16 R14, desc[UR36][R4.64] ;  /* 0x00000024040e7981 */ /* 0x000ea4000c1e1700 */
[----:B--2---:R-:W-:Y:S01]  /*f320*/  SHF.R.S32.HI R15, RZ, 0x1f, R14 ;  /* 0x0000001fff0f7819 */ /* 0x004fe2000001140e */
[----:B------:R-:W-:Y:S06]  /*f330*/  BRA `(.L_x_45148) ;  /* 0x0000000800c07947 */ /* 0x000fec0003800000 */
.L_x_45145:
[----:B------:R-:W-:-:S09]  /*f340*/  UISETP.GT.AND UP0, UPT, UR4, 0x6, UPT ;  /* 0x000000060400788c */ /* 0x000fd2000bf04270 */
[----:B------:R-:W-:Y:S05]  /*f350*/  BRA.U UP0, `(.L_x_45151) ;  /* 0x00000001002c7547 */ /* 0x000fea000b800000 */
[----:B------:R-:W-:-:S09]  /*f360*/  UISETP.NE.AND UP0, UPT, UR4, 0x5, UPT ;  /* 0x000000050400788c */ /* 0x000fd2000bf05270 */
[----:B------:R-:W-:Y:S05]  /*f370*/  BRA.U !UP0, `(.L_x_45152) ;  /* 0x0000000108147547 */ /* 0x000fea000b800000 */
[----:B------:R-:W-:-:S09]  /*f380*/  UISETP.NE.AND UP0, UPT, UR4, 0x6, UPT ;  /* 0x000000060400788c */ /* 0x000fd2000bf05270 */
[----:B------:R-:W-:Y:S05]  /*f390*/  BRA.U UP0, `(.L_x_44834) ;  /* 0xffffff3d00807547 */ /* 0x000fea000b83ffff */
[----:B------:R-:W2:Y:S02]  /*f3a0*/  LDG.E R4, desc[UR36][R4.64] ;  /* 0x0000002404047981 */ /* 0x000ea4000c1e1900 */
[----:B--2---:R0:W2:Y:S01]  /*f3b0*/  F2I.S64.TRUNC R14, R4 ;  /* 0x00000004000e7311 */ /* 0x0040a2000020d900 */
[----:B------:R-:W-:Y:S05]  /*f3c0*/  BRA `(.L_x_45148) ;  /* 0x00000008009c7947 */ /* 0x000fea0003800000 */
.L_x_45152:
[----:B------:R-:W2:Y:S02]  /*f3d0*/  LDG.E.U16 R4, desc[UR36][R4.64] ;  /* 0x0000002404047981 */ /* 0x000ea4000c1e1500 */
[----:B--2---:R-:W-:-:S06]  /*f3e0*/  HADD2.F32 R14, -RZ, R4.H0_H0 ;  /* 0x20000004ff0e7230 */ /* 0x004fcc0000004100 */
[----:B------:R-:W0:Y:S01]  /*f3f0*/  F2I.S64.TRUNC R14, R14 ;  /* 0x0000000e000e7311 */ /* 0x000e22000020d900 */
[----:B------:R-:W-:Y:S05]  /*f400*/  BRA `(.L_x_45148) ;  /* 0x00000008008c7947 */ /* 0x000fea0003800000 */
.L_x_45151:
[----:B------:R-:W-:-:S09]  /*f410*/  UISETP.NE.AND UP0, UPT, UR4, 0x7, UPT ;  /* 0x000000070400788c */ /* 0x000fd2000bf05270 */
[----:B------:R-:W-:Y:S05]  /*f420*/  BRA.U !UP0, `(.L_x_45153) ;  /* 0x00000001082c7547 */ /* 0x000fea000b800000 */
[----:B------:R-:W-:-:S09]  /*f430*/  UISETP.NE.AND UP0, UPT, UR4, 0x8, UPT ;  /* 0x000000080400788c */ /* 0x000fd2000bf05270 */
[----:B------:R-:W-:Y:S05]  /*f440*/  BRA.U !UP0, `(.L_x_45154) ;  /* 0x0000000108147547 */ /* 0x000fea000b800000 */
[----:B------:R-:W-:-:S09]  /*f450*/  UISETP.NE.AND UP0, UPT, UR4, 0x9, UPT ;  /* 0x000000090400788c */ /* 0x000fd2000bf05270 */
[----:B------:R-:W-:Y:S05]  /*f460*/  BRA.U UP0, `(.L_x_44834) ;  /* 0xffffff3d004c7547 */ /* 0x000fea000b83ffff */
[----:B------:R-:W2:Y:S02]  /*f470*/  LDG.E R4, desc[UR36][R4.64] ;  /* 0x0000002404047981 */ /* 0x000ea4000c1e1900 */
[----:B--2---:R0:W2:Y:S01]  /*f480*/  F2I.S64.TRUNC R14, R4 ;  /* 0x00000004000e7311 */ /* 0x0040a2000020d900 */
[----:B------:R-:W-:Y:S05]  /*f490*/  BRA `(.L_x_45148) ;  /* 0x0000000800687947 */ /* 0x000fea0003800000 */
.L_x_45154:
[----:B------:R-:W2:Y:S02]  /*f4a0*/  LDG.E.U16 R4, desc[UR36][R4.64] ;  /* 0x0000002404047981 */ /* 0x000ea4000c1e1500 */
[----:B--2---:R-:W-:-:S06]  /*f4b0*/  HADD2.F32 R14, -RZ, R4.H0_H0 ;  /* 0x20000004ff0e7230 */ /* 0x004fcc0000004100 */
[----:B------:R-:W0:Y:S01]  /*f4c0*/  F2I.S64.TRUNC R14, R14 ;  /* 0x0000000e000e7311 */ /* 0x000e22000020d900 */
[----:B------:R-:W-:Y:S05]  /*f4d0*/  BRA `(.L_x_45148) ;  /* 0x0000000800587947 */ /* 0x000fea0003800000 */
.L_x_45153:
[----:B------:R-:W2:Y:S02]  /*f4e0*/  LDG.E.64 R4, desc[UR36][R4.64] ;  /* 0x0000002404047981 */ /* 0x000ea4000c1e1b00 */
[----:B--2---:R0:W2:Y:S01]  /*f4f0*/  F2I.S64.F64.TRUNC R14, R4 ;  /* 0x00000004000e7311 */ /* 0x0040a2000030d900 */
[----:B------:R-:W-:Y:S05]  /*f500*/  BRA `(.L_x_45148) ;  /* 0x00000008004c7947 */ /* 0x000fea0003800000 */
.L_x_45144:
        /* <DEDUP_REMOVED lines=13> */
.L_x_45157:
[----:B------:R-:W2:Y:S02]  /*f5e0*/  LDG.E.64 R4, desc[UR36][R4.64] ;  /* 0x0000002404047981 */ /* 0x000ea4000c1e1b00 */
[----:B--2---:R0:W2:Y:S01]  /*f5f0*/  F2I.S64.F64.TRUNC R14, R4 ;  /* 0x00000004000e7311 */ /* 0x0040a2000030d900 */
[----:B------:R-:W-:Y:S05]  /*f600*/  BRA `(.L_x_45148) ;  /* 0x00000008000c7947 */ /* 0x000fea0003800000 */
.L_x_45156:
[----:B------:R-:W-:-:S09]  /*f610*/  UISETP.NE.AND UP0, UPT, UR4, 0xf, UPT ;  /* 0x0000000f0400788c */ /* 0x000fd2000bf05270 */
[----:B------:R-:W-:Y:S05]  /*f620*/  BRA.U !UP0, `(.L_x_45158) ;  /* 0x0000000108947547 */ /* 0x000fea000b800000 */
[----:B------:R-:W-:-:S09]  /*f630*/  UISETP.NE.AND UP0, UPT, UR4, 0x17, UPT ;  /* 0x000000170400788c */ /* 0x000fd2000bf05270 */
[----:B------:R-:W-:Y:S05]  /*f640*/  BRA.U !UP0, `(.L_x_45159) ;  /* 0x0000000108587547 */ /* 0x000fea000b800000 */
[----:B------:R-:W-:-:S09]  /*f650*/  UISETP.NE.AND UP0, UPT, UR4, 0x18, UPT ;  /* 0x000000180400788c */ /* 0x000fd2000bf05270 */
[----:B------:R-:W-:Y:S05]  /*f660*/  BRA.U UP0, `(.L_x_44834) ;  /* 0xffffff3900cc7547 */ /* 0x000fea000b83ffff */
[----:B--2---:R-:W2:Y:S01]  /*f670*/  LDG.E.U8 R0, desc[UR36][R4.64] ;  /* 0x0000002404007981 */ /* 0x004ea2000c1e1100 */
[----:B-1----:R-:W-:Y:S02]  /*f680*/  HFMA2 R8, -RZ, RZ, 0, 1.847743988037109375e-06 ;  /* 0x0000001fff087431 */ /* 0x002fe400000001ff */
        /* <DEDUP_REMOVED lines=18> */
.L_x_45159:
[----:B-12---:R-:W2:Y:S02]  /*f7b0*/  LDG.E.U8 R3, desc[UR36][R4.64] ;  /* 0x0000002404037981 */ /* 0x006ea4000c1e1100 */
        /* <DEDUP_REMOVED lines=12> */
.L_x_45158:
[----:B------:R-:W2:Y:S02]  /*f880*/  LDG.E.U16 R14, desc[UR36][R4.64] ;  /* 0x00000024040e7981 */ /* 0x000ea4000c1e1500 */
[----:B--2---:R-:W-:-:S06]  /*f890*/  IMAD.U32 R14, R14, 0x10000, RZ ;  /* 0x000100000e0e7824 */ /* 0x004fcc00078e00ff */
[----:B------:R-:W0:Y:S01]  /*f8a0*/  F2I.S64.TRUNC R14, R14 ;  /* 0x0000000e000e7311 */ /* 0x000e22000020d900 */
[----:B------:R-:W-:Y:S05]  /*f8b0*/  BRA `(.L_x_45148) ;  /* 0x0000000400607947 */ /* 0x000fea0003800000 */
.L_x_45155:
        /* <DEDUP_REMOVED lines=11> */
.L_x_45162:
        /* <DEDUP_REMOVED lines=12> */
[----:B-1----:R-:W-:Y:S02]  /*fa30*/  SHF.L.U32 R9, R0, 0x1f, RZ ;  /* 0x0000001f00097819 */ /* 0x002fe400000006ff */
        /* <DEDUP_REMOVED lines=8> */
.L_x_45166:
[----:B------:R-:W-:Y:S05]  /*fac0*/  BSYNC.RECONVERGENT B1 ;  /* 0x0000000000017941 */ /* 0x000fea0003800200 */
.L_x_45165:
[----:B------:R-:W-:Y:S01]  /*fad0*/  IMAD.SHL.U32 R0, R0, 0x100000, RZ ;  /* 0x0010000000007824 */ /* 0x000fe200078e00ff */
[----:B------:R-:W-:-:S04]  /*fae0*/  LEA R2, R2, 0x3b800000, 0x17 ;  /* 0x3b80000002027811 */ /* 0x000fc800078eb8ff */
[----:B------:R-:W-:-:S07]  /*faf0*/  LOP3.LUT R14, R2, R0, R9, 0xfe, !PT ;  /* 0x00000000020e7212 */ /* 0x000fce00078efe09 */
.L_x_45164:
[----:B------:R-:W-:Y:S05]  /*fb00*/  BSYNC.RECONVERGENT B0 ;  /* 0x0000000000007941 */ /* 0x000fea0003800200 */
.L_x_45163:
[----:B------:R-:W0:Y:S01]  /*fb10*/  F2I.S64.TRUNC R14, R14 ;  /* 0x0000000e000e7311 */ /* 0x000e22000020d900 */
[----:B------:R-:W-:Y:S05]  /*fb20*/  BRA `(.L_x_45148) ;  /* 0x0000000000c47947 */ /* 0x000fea0003800000 */
.L_x_45161:
        /* <DEDUP_REMOVED lines=12> */
[----:B-1----:R-:W-:Y:S01]  /*fbf0*/  IMAD.U32 R9, R0, -0x80000000, RZ ;  /* 0x8000000000097824 */ /* 0x002fe200078e00ff */
        /* <DEDUP_REMOVED lines=8> */
.L_x_45170:
[----:B------:R-:W-:Y:S05]  /*fc80*/  BSYNC.RECONVERGENT B1 ;  /* 0x0000000000017941 */ /* 0x000fea0003800200 */
.L_x_45169:
[----:B------:R-:W-:Y:S01]  /*fc90*/  IMAD.SHL.U32 R0, R0, 0x200000, RZ ;  /* 0x0020000000007824 */ /* 0x000fe200078e00ff */
[----:B------:R-:W-:-:S04]  /*fca0*/  LEA R2, R2, 0x37800000, 0x17 ;  /* 0x3780000002027811 */ /* 0x000fc800078eb8ff */
[----:B------:R-:W-:-:S07]  /*fcb0*/  LOP3.LUT R14, R2, R0, R9, 0xfe, !PT ;  /* 0x00000000020e7212 */ /* 0x000fce00078efe09 */
.L_x_45168:
[----:B------:R-:W-:Y:S05]  /*fcc0*/  BSYNC.RECONVERGENT B0 ;  /* 0x0000000000007941 */ /* 0x000fea0003800200 */
.L_x_45167:
[----:B------:R-:W0:Y:S01]  /*fcd0*/  F2I.S64.TRUNC R14, R14 ;  /* 0x0000000e000e7311 */ /* 0x000e22000020d900 */
[----:B------:R-:W-:Y:S05]  /*fce0*/  BRA `(.L_x_45148) ;  /* 0x0000000000547947 */ /* 0x000fea0003800000 */
.L_x_45160:
        /* <DEDUP_REMOVED lines=14> */
.L_x_45174:
[----:B------:R-:W-:Y:S05]  /*fdd0*/  BSYNC.RECONVERGENT B0 ;  /* 0x0000000000007941 */ /* 0x000fea0003800200 */
.L_x_45173:
[----:B------:R-:W0:Y:S01]  /*fde0*/  F2I.S64.TRUNC R14, R14 ;  /* 0x0000000e000e7311 */ /* 0x000e22000020d900 */
[----:B------:R-:W-:Y:S05]  /*fdf0*/  BRA `(.L_x_45148) ;  /* 0x0000000000107947 */ /* 0x000fea0003800000 */
.L_x_45172:
[----:B------:R0:W5:Y:S01]  /*fe00*/  LDG.E.64 R14, desc[UR36][R4.64] ;  /* 0x00000024040e7981 */ /* 0x000162000c1e1b00 */
[----:B------:R-:W-:Y:S05]  /*fe10*/  BRA `(.L_x_45148) ;  /* 0x0000000000087947 */ /* 0x000fea0003800000 */
.L_x_45171:
[----:B------:R0:W5:Y:S01]  /*fe20*/  LDG.E R14, desc[UR36][R4.64] ;  /* 0x00000024040e7981 */ /* 0x000162000c1e1900 */
[----:B------:R-:W-:-:S07]  /*fe30*/  IMAD.MOV.U32 R15, RZ, RZ, RZ ;  /* 0x000000ffff0f7224 */ /* 0x000fce00078e00ff */
.L_x_45148:
[----:B------:R-:W-:Y:S05]  /*fe40*/  BSYNC.RECONVERGENT B6 ;  /* 0x0000000000067941 */ /* 0x000fea0003800200 */
.L_x_44793:
        /* <DEDUP_REMOVED lines=24> */
.L_x_45176:
[----:B------:R-:W-:Y:S01]  /*ffd0*/  IMAD.MOV.U32 R5, RZ, RZ, R6 ;  /* 0x000000ffff057224 */ /* 0x000fe200078e0006 */
[----:B------:R-:W-:Y:S01]  /*ffe0*/  MOV R4, R7 ;  /* 0x0000000700047202 */ /* 0x000fe20000000f00 */
[----:B------:R-:W-:Y:S01]  /*fff0*/  IMAD.MOV.U32 R3, RZ, RZ, R14 ;  /* 0x000000ffff037224 */ /* 0x000fe200078e000e */
[----:B------:R-:W-:Y:S01]  /*10000*/  MOV R8, 0x10030 ;  /* 0x0001003000087802 */ /* 0x000fe20000000f00 */
[----:B------:R-:W-:-:S07]  /*10010*/  IMAD.MOV.U32 R0, RZ, RZ, R15 ;  /* 0x000000ffff007224 */ /* 0x000fce00078e000f */
[----:B------:R-:W-:Y:S05]  /*10020*/  CALL.REL.NOINC `($__internal_63_$__cuda_sm20_rem_s64) ;  /* 0x0000000c00b87944 */ /* 0x000fea0003c00000 */
[----:B------:R-:W-:Y:S01]  /*10030*/  MOV R2, R0 ;  /* 0x0000000000027202 */ /* 0x000fe20000000f00 */
[----:B------:R-:W-:-:S07]  /*10040*/  IMAD.MOV.U32 R3, RZ, RZ, R5 ;  /* 0x000000ffff037224 */ /* 0x000fce00078e0005 */
.L_x_45177:
[----:B------:R-:W-:Y:S05]  /*10050*/  BSYNC.RECONVERGENT B0 ;  /* 0x0000000000007941 */ /* 0x000fea0003800200 */
.L_x_45175:
[----:B------:R-:W-:Y:S01]  /*10060*/  LOP3.LUT R0, R2, R14, RZ, 0x3c, !PT ;  /* 0x0000000e02007212 */ /* 0x000fe200078e3cff */
[----:B------:R-:W-:Y:S01]  /*10070*/  UPRMT UR4, UR43, 0x9910, URZ ;  /* 0x000099102b047896 */ /* 0x000fe200080000ff */
[C---:B------:R-:W-:Y:S02]  /*10080*/  LOP3.LUT R4, R3.reuse, R15, RZ, 0x3c, !PT ;  /* 0x0000000f03047212 */ /* 0x040fe400078e3cff */
[----:B------:R-:W-:Y:S01]  /*10090*/  ISETP.GT.U32.AND P0, PT, R0, -0x1, PT ;  /* 0xffffffff0000780c */ /* 0x000fe20003f04070 */
[----:B------:R-:W-:Y:S01]  /*100a0*/  UISETP.GT.AND UP0, UPT, UR4, 0x9, UPT ;  /* 0x000000090400788c */ /* 0x000fe2000bf04270 */
[----:B------:R-:W-:Y:S02]  /*100b0*/  ISETP.NE.U32.AND P1, PT, R2, RZ, PT ;  /* 0x000000ff0200720c */ /* 0x000fe40003f25070 */
[----:B------:R-:W-:Y:S02]  /*100c0*/  ISETP.GT.AND.EX P0, PT, R4, -0x1, PT, P0 ;  /* 0xffffffff0400780c */ /* 0x000fe40003f04300 */
[----:B------:R-:W-:-:S02]  /*100d0*/  ISETP.NE.AND.EX P1, PT, R3, RZ, PT, P1 ;  /* 0x000000ff0300720c */ /* 0x000fc40003f25310 */
[----:B------:R-:W-:Y:S02]  /*100e0*/  SEL R5, R14, RZ, !P0 ;  /* 0x000000ff0e057207 */ /* 0x000fe40004000000 */
[----:B------:R-:W-:Y:S02]  /*100f0*/  SEL R7, R15, RZ, !P0 ;  /* 0x000000ff0f077207 */ /* 0x000fe40004000000 */
[----:B------:R-:W-:Y:S02]  /*10100*/  SEL R5, R5, RZ, P1 ;  /* 0x000000ff05057207 */ /* 0x000fe40000800000 */
[----:B------:R-:W-:Y:S02]  /*10110*/  SEL R7, R7, RZ, P1 ;  /* 0x000000ff07077207 */ /* 0x000fe40000800000 */
[----:B------:R-:W-:-:S04]  /*10120*/  IADD3 R5, P0, PT, R2, R5, RZ ;  /* 0x0000000502057210 */ /* 0x000fc80007f1e0ff */
        /* <DEDUP_REMOVED lines=13> */
.L_x_45181:
[----:B------:R-:W-:Y:S01]  /*10200*/  STG.E.U8 desc[UR36][R30.64], R5 ;  /* 0x000000051e007986 */ /* 0x000fe2000c101124 */
[----:B------:R-:W-:Y:S05]  /*10210*/  EXIT ;  /* 0x000000000000794d */ /* 0x000fea0003800000 */
.L_x_45180:
        /* <DEDUP_REMOVED lines=8> */
.L_x_45184:
[----:B------:R-:W-:Y:S01]  /*102a0*/  STG.E desc[UR36][R30.64], R5 ;  /* 0x000000051e007986 */ /* 0x000fe2000c101924 */
[----:B------:R-:W-:Y:S05]  /*102b0*/  EXIT ;  /* 0x000000000000794d */ /* 0x000fea0003800000 */
.L_x_45183:
[----:B------:R-:W-:Y:S01]  /*102c0*/  STG.E.U16 desc[UR36][R30.64], R5 ;  /* 0x000000051e007986 */ /* 0x000fe2000c101524 */
[----:B------:R-:W-:Y:S05]  /*102d0*/  EXIT ;  /* 0x000000000000794d */ /* 0x000fea0003800000 */
.L_x_45179:
        /* <DEDUP_REMOVED lines=9> */
.L_x_45186:
[----:B------:R-:W0:Y:S02]  /*10370*/  I2F.S64 R0, R2 ;  /* 0x0000000200007312 */ /* 0x000e240000301400 */
[----:B0-----:R-:W-:-:S05]  /*10380*/  F2FP.F16.F32.PACK_AB R0, RZ, R0 ;  /* 0x00000000ff00723e */ /* 0x001fca00000000ff */
[----:B------:R-:W-:Y:S01]  /*10390*/  STG.E.U16 desc[UR36][R30.64], R0 ;  /* 0x000000001e007986 */ /* 0x000fe2000c101524 */
[----:B------:R-:W-:Y:S05]  /*103a0*/  EXIT ;  /* 0x000000000000794d */ /* 0x000fea0003800000 */
.L_x_45185:
        /* <DEDUP_REMOVED lines=10> */
.L_x_45188:
[----:B------:R-:W0:Y:S02]  /*10450*/  I2F.S64 R2, R2 ;  /* 0x0000000200027312 */ /* 0x000e240000301400 */
[----:B0-----:R-:W-:-:S04]  /*10460*/  F2FP.F16.F32.PACK_AB R3, RZ, R2 ;  /* 0x00000002ff03723e */ /* 0x001fc800000000ff */
[----:B------:R-:W-:-:S05]  /*10470*/  PRMT R3, R3, 0x5410, RZ ;  /* 0x0000541003037816 */ /* 0x000fca00000000ff */
[----:B------:R-:W-:Y:S01]  /*10480*/  STG.E desc[UR36][R30.64], R3 ;  /* 0x000000031e007986 */ /* 0x000fe2000c101924 */
[----:B------:R-:W-:Y:S05]  /*10490*/  EXIT ;  /* 0x000000000000794d */ /* 0x000fea0003800000 */
.L_x_45187:
[----:B------:R-:W0:Y:S02]  /*104a0*/  I2F.F64.S64 R2, R2 ;  /* 0x0000000200027312 */ /* 0x000e240000301c00 */
[----:B0-----:R-:W-:Y:S01]  /*104b0*/  STG.E.64 desc[UR36][R30.64], R2 ;  /* 0x000000021e007986 */ /* 0x001fe2000c101b24 */
[----:B------:R-:W-:Y:S05]  /*104c0*/  EXIT ;  /* 0x000000000000794d */ /* 0x000fea0003800000 */
.L_x_45178:
        /* <DEDUP_REMOVED lines=12> */
.L_x_45192:
        /* <DEDUP_REMOVED lines=17> */
.L_x_45195:
[----:B------:R-:W-:-:S04]  /*106a0*/  SHF.R.U32.HI R3, RZ, 0x18, R3 ;  /* 0x00000018ff037819 */ /* 0x000fc80000011603 */
[----:B------:R-:W-:-:S04]  /*106b0*/  LOP3.LUT R0, R0, 0x80, R3, 0xf8, !PT ;  /* 0x0000008000007812 */ /* 0x000fc800078ef803 */
[----:B------:R-:W-:-:S07]  /*106c0*/  PRMT R15, R0, 0x7610, R15 ;  /* 0x00007610000f7816 */ /* 0x000fce000000000f */
.L_x_45194:
[----:B------:R-:W-:Y:S05]  /*106d0*/  BSYNC.RECONVERGENT B0 ;  /* 0x0000000000007941 */ /* 0x000fea0003800200 */
.L_x_45193:
[----:B------:R-:W-:Y:S01]  /*106e0*/  STG.E.U8 desc[UR36][R30.64], R15 ;  /* 0x0000000f1e007986 */ /* 0x000fe2000c101124 */
[----:B------:R-:W-:Y:S05]  /*106f0*/  EXIT ;  /* 0x000000000000794d */ /* 0x000fea0003800000 */
.L_x_45191:
        /* <DEDUP_REMOVED lines=17> */
.L_x_45198:
[----:B------:R-:W-:-:S04]  /*10810*/  SHF.R.U32.HI R3, RZ, 0x18, R3 ;  /* 0x00000018ff037819 */ /* 0x000fc80000011603 */
[----:B------:R-:W-:-:S04]  /*10820*/  LOP3.LUT R0, R0, 0x80, R3, 0xf8, !PT ;  /* 0x0000008000007812 */ /* 0x000fc800078ef803 */
[----:B------:R-:W-:-:S07]  /*10830*/  PRMT R15, R0, 0x7610, R15 ;  /* 0x00007610000f7816 */ /* 0x000fce000000000f */
.L_x_45197:
[----:B------:R-:W-:Y:S05]  /*10840*/  BSYNC.RECONVERGENT B0 ;  /* 0x0000000000007941 */ /* 0x000fea0003800200 */
.L_x_45196:
[----:B------:R-:W-:Y:S01]  /*10850*/  STG.E.U8 desc[UR36][R30.64], R15 ;  /* 0x0000000f1e007986 */ /* 0x000fe2000c101124 */
[----:B------:R-:W-:Y:S05]  /*10860*/  EXIT ;  /* 0x000000000000794d */ /* 0x000fea0003800000 */
.L_x_45190:
        /* <DEDUP_REMOVED lines=21> */
[----:B------:R-:W-:Y:S01]  /*109c0*/  STG.E.U8 desc[UR36][R30.64], R3 ;  /* 0x000000031e007986 */ /* 0x000fe2000c101124 */
[----:B------:R-:W-:Y:S05]  /*109d0*/  EXIT ;  /* 0x000000000000794d */ /* 0x000fea0003800000 */
.L_x_45200:
[----:B------:R-:W-:Y:S01]  /*109e0*/  STG.E.64 desc[UR36][R30.64], R2 ;  /* 0x000000021e007986 */ /* 0x000fe2000c101b24 */
[----:B------:R-:W-:Y:S05]  /*109f0*/  EXIT ;  /* 0x000000000000794d */ /* 0x000fea0003800000 */
.L_x_45199:
[----:B------:R-:W-:Y:S01]  /*10a00*/  STG.E desc[UR36][R30.64], R5 ;  /* 0x000000051e007986 */ /* 0x000fe2000c101924 */
[----:B------:R-:W-:Y:S05]  /*10a10*/  EXIT ;  /* 0x000000000000794d */ /* 0x000fea0003800000 */
.L_x_45189:
        /* <DEDUP_REMOVED lines=11> */
.L_x_45202:
[----:B------:R-:W0:Y:S01]  /*10ad0*/  I2F.F64.S64 R4, R2 ;  /* 0x0000000200047312 */ /* 0x000e220000301c00 */
[----:B------:R-:W-:-:S05]  /*10ae0*/  CS2R R6, SRZ ;  /* 0x0000000000067805 */ /* 0x000fca000001ff00 */
[----:B0-----:R-:W-:Y:S01]  /*10af0*/  STG.E.128 desc[UR36][R30.64], R4 ;  /* 0x000000041e007986 */ /* 0x001fe2000c101d24 */
[----:B------:R-:W-:Y:S05]  /*10b00*/  EXIT ;  /* 0x000000000000794d */ /* 0x000fea0003800000 */
.L_x_45201:
[----:B------:R-:W-:-:S09]  /*10b10*/  UISETP.NE.AND UP0, UPT, UR4, 0xf, UPT ;  /* 0x0000000f0400788c */ /* 0x000fd2000bf05270 */
[----:B------:R-:W-:Y:S05]  /*10b20*/  BRA.U !UP0, `(.L_x_45203) ;  /* 0x0000000108e87547 */ /* 0x000fea000b800000 */
[----:B------:R-:W-:-:S09]  /*10b30*/  UISETP.NE.AND UP0, UPT, UR4, 0x17, UPT ;  /* 0x000000170400788c */ /* 0x000fd2000bf05270 */
[----:B------:R-:W-:Y:S05]  /*10b40*/  BRA.U !UP0, `(.L_x_45204) ;  /* 0x0000000108907547 */ /* 0x000fea000b800000 */
[----:B------:R-:W-:-:S09]  /*10b50*/  UISETP.NE.AND UP0, UPT, UR4, 0x18, UPT ;  /* 0x000000180400788c */ /* 0x000fd2000bf05270 */
[----:B------:R-:W-:Y:S05]  /*10b60*/  BRA.U !UP0, `(.L_x_45205) ;  /* 0x0000000108447547 */ /* 0x000fea000b800000 */
.L_x_45182:
        /* <DEDUP_REMOVED lines=16> */
.L_x_45206:
[----:B------:R-:W-:Y:S05]  /*10c70*/  EXIT ;  /* 0x000000000000794d */ /* 0x000fea0003800000 */
.L_x_45205:
        /* <DEDUP_REMOVED lines=13> */
.L_x_45208:
[----:B------:R-:W-:Y:S05]  /*10d50*/  BSYNC.RECONVERGENT B0 ;  /* 0x0000000000007941 */ /* 0x000fea0003800200 */
.L_x_45207:
[----:B------:R-:W-:-:S05]  /*10d60*/  LOP3.LUT R5, R0, 0x80, R5, 0xf8, !PT ;  /* 0x0000008000057812 */ /* 0x000fca00078ef805 */
[----:B------:R-:W-:Y:S01]  /*10d70*/  STG.E.U8 desc[UR36][R30.64], R5 ;  /* 0x000000051e007986 */ /* 0x000fe2000c101124 */
[----:B------:R-:W-:Y:S05]  /*10d80*/  EXIT ;  /* 0x000000000000794d */ /* 0x000fea0003800000 */
.L_x_45204:
        /* <DEDUP_REMOVED lines=12> */
.L_x_45210:
[----:B------:R-:W-:Y:S02]  /*10e50*/  ISETP.GT.U32.AND P0, PT, R4, 0x7f800000, PT ;  /* 0x7f8000000400780c */ /* 0x000fe40003f04070 */
[----:B------:R-:W-:-:S04]  /*10e60*/  MOV R0, 0x7f ;  /* 0x0000007f00007802 */ /* 0x000fc80000000f00 */
[----:B------:R-:W-:-:S07]  /*10e70*/  SEL R0, R0, 0x7c, P0 ;  /* 0x0000007c00007807 */ /* 0x000fce0000000000 */
.L_x_45211:
[----:B------:R-:W-:Y:S05]  /*10e80*/  BSYNC.RECONVERGENT B0 ;  /* 0x0000000000007941 */ /* 0x000fea0003800200 */
.L_x_45209:
[----:B------:R-:W-:-:S04]  /*10e90*/  SHF.R.U32.HI R3, RZ, 0x18, R3 ;  /* 0x00000018ff037819 */ /* 0x000fc80000011603 */
[----:B------:R-:W-:-:S05]  /*10ea0*/  LOP3.LUT R3, R0, 0x80, R3, 0xf8, !PT ;  /* 0x0000008000037812 */ /* 0x000fca00078ef803 */
[----:B------:R-:W-:Y:S01]  /*10eb0*/  STG.E.U8 desc[UR36][R30.64], R3 ;  /* 0x000000031e007986 */ /* 0x000fe2000c101124 */
[----:B------:R-:W-:Y:S05]  /*10ec0*/  EXIT ;  /* 0x000000000000794d */ /* 0x000fea0003800000 */
.L_x_45203:
[----:B------:R-:W0:Y:S02]  /*10ed0*/  I2F.S64 R0, R2 ;  /* 0x0000000200007312 */ /* 0x000e240000301400 */
[----:B0-----:R-:W-:-:S05]  /*10ee0*/  F2FP.BF16.F32.PACK_AB R0, RZ, R0 ;  /* 0x00000000ff00723e */ /* 0x001fca00000010ff */
[----:B------:R-:W-:Y:S01]  /*10ef0*/  STG.E.U16 desc[UR36][R30.64], R0 ;  /* 0x000000001e007986 */ /* 0x000fe2000c101524 */
[----:B------:R-:W-:Y:S05]  /*10f00*/  EXIT ;  /* 0x000000000000794d */ /* 0x000fea0003800000 */
        .weak           $__internal_63_$__cuda_sm20_rem_s64
        .type           $__internal_63_$__cuda_sm20_rem_s64,@function
        .size           $__internal_63_$__cuda_sm20_rem_s64,(.L_x_54715 - $__internal_63_$__cuda_sm20_rem_s64)
$__internal_63_$__cuda_sm20_rem_s64:
        /* <DEDUP_REMOVED lines=17> */
[C---:B------:R-:W-:Y:S02]  /*11020*/  IMAD R9, R13.reuse, R10, RZ ;  /* 0x0000000a0d097224 */ /* 0x040fe400078e02ff */
[----:B------:R-:W-:-:S04]  /*11030*/  IMAD.HI.U32 R11, P1, R13, R11, R20 ;  /* 0x0000000b0d0b7227 */ /* 0x000fc80007820014 */
[----:B------:R-:W-:Y:S01]  /*11040*/  IMAD.HI.U32 R10, R13, R10, RZ ;  /* 0x0000000a0d0a7227 */ /* 0x000fe200078e00ff */
[----:B------:R-:W-:Y:S02]  /*11050*/  IADD3 R21, P2, PT, R9, R11, RZ ;  /* 0x0000000b09157210 */ /* 0x000fe40007f5e0ff */
[----:B------:R-:W-:Y:S01]  /*11060*/  IADD3 R11, P4, PT, RZ, -R5, RZ ;  /* 0x80000005ff0b7210 */ /* 0x000fe20007f9e0ff */
[----:B------:R-:W-:Y:S02]  /*11070*/  IMAD.X R9, R10, 0x1, R13, P0 ;  /* 0x000000010a097824 */ /* 0x000fe400000e060d */
[----:B------:R-:W-:-:S03]  /*11080*/  IMAD.WIDE.U32 R12, R21, R6, RZ ;  /* 0x00000006150c7225 */ /* 0x000fc600078e00ff */
[----:B------:R-:W-:Y:S01]  /*11090*/  IADD3.X R9, PT, PT, RZ, RZ, R9, P2, P1 ;  /* 0x000000ffff097210 */ /* 0x000fe200017e2409 */
[----:B------:R-:W-:Y:S01]  /*110a0*/  IMAD R10, R21, R7, R13 ;  /* 0x00000007150a7224 */ /* 0x000fe200078e020d */
[----:B------:R-:W-:Y:S02]  /*110b0*/  IADD3 R12, P0, PT, RZ, -R12, RZ ;  /* 0x8000000cff0c7210 */ /* 0x000fe40007f1e0ff */
[----:B------:R-:W-:Y:S01]  /*110c0*/  ISETP.GE.AND P1, PT, R4, RZ, PT ;  /* 0x000000ff0400720c */ /* 0x000fe20003f26270 */
[----:B------:R-:W-:Y:S02]  /*110d0*/  IMAD R10, R9, R6, R10 ;  /* 0x00000006090a7224 */ /* 0x000fe400078e020a */
[----:B------:R-:W-:Y:S01]  /*110e0*/  IMAD.HI.U32 R20, R21, R12, RZ ;  /* 0x0000000c15147227 */ /* 0x000fe200078e00ff */
[----:B------:R-:W-:Y:S02]  /*110f0*/  SEL R11, R11, R5, !P1 ;  /* 0x000000050b0b7207 */ /* 0x000fe40004800000 */
[----:B------:R-:W-:Y:S01]  /*11100*/  IADD3.X R10, PT, PT, RZ, ~R10, RZ, P0, !PT ;  /* 0x8000000aff0a7210 */ /* 0x000fe200007fe4ff */
[----:B------:R-:W-:-:S04]  /*11110*/  IMAD.X R5, RZ, RZ, ~R4, P4 ;  /* 0x000000ffff057224 */ /* 0x000fc800020e0e04 */
[----:B------:R-:W-:Y:S01]  /*11120*/  IMAD.WIDE.U32 R20, P0, R21, R10, R20 ;  /* 0x0000000a15147225 */ /* 0x000fe20007800014 */
[----:B------:R-:W-:-:S03]  /*11130*/  SEL R5, R5, R4, !P1 ;  /* 0x0000000405057207 */ /* 0x000fc60004800000 */
[C---:B------:R-:W-:Y:S02]  /*11140*/  IMAD R13, R9.reuse, R10, RZ ;  /* 0x0000000a090d7224 */ /* 0x040fe400078e02ff */
[----:B------:R-:W-:-:S04]  /*11150*/  IMAD.HI.U32 R12, P2, R9, R12, R20 ;  /* 0x0000000c090c7227 */ /* 0x000fc80007840014 */
[----:B------:R-:W-:Y:S02]  /*11160*/  HFMA2 R21, -RZ, RZ, 0, 0 ;  /* 0x00000000ff157431 */ /* 0x000fe400000001ff */
[----:B------:R-:W-:Y:S01]  /*11170*/  IMAD.HI.U32 R10, R9, R10, RZ ;  /* 0x0000000a090a7227 */ /* 0x000fe200078e00ff */
[----:B------:R-:W-:-:S03]  /*11180*/  IADD3 R12, P3, PT, R13, R12, RZ ;  /* 0x0000000c0d0c7210 */ /* 0x000fc60007f7e0ff */
        /* <DEDUP_REMOVED lines=25> */
[----:B------:R-:W-:Y:S01]  /*11320*/  SEL R5, R5, R9, P0 ;  /* 0x0000000905057207 */ /* 0x000fe20000000000 */
[----:B------:R-:W-:-:S03]  /*11330*/  IMAD.MOV.U32 R9, RZ, RZ, 0x0 ;  /* 0x00000000ff097424 */ /* 0x000fc600078e00ff */
[----:B------:R-:W-:Y:S02]  /*11340*/  SEL R6, R6, R4, P0 ;  /* 0x0000000406067207 */ /* 0x000fe40000000000 */
[-C--:B------:R-:W-:Y:S02]  /*11350*/  IADD3 R4, P2, PT, RZ, -R5.reuse, RZ ;  /* 0x80000005ff047210 */ /* 0x080fe40007f5e0ff */
[----:B------:R-:W-:Y:S02]  /*11360*/  ISETP.NE.U32.AND P0, PT, R3, RZ, PT ;  /* 0x000000ff0300720c */ /* 0x000fe40003f05070 */
[----:B------:R-:W-:Y:S02]  /*11370*/  IADD3.X R3, PT, PT, RZ, ~R6, RZ, P2, !PT ;  /* 0x80000006ff037210 */ /* 0x000fe400017fe4ff */
[----:B------:R-:W-:Y:S02]  /*11380*/  ISETP.NE.AND.EX P0, PT, R0, RZ, PT, P0 ;  /* 0x000000ff0000720c */ /* 0x000fe40003f05300 */
[----:B------:R-:W-:-:S02]  /*11390*/  SEL R0, R4, R5, !P1 ;  /* 0x0000000504007207 */ /* 0x000fc40004800000 */
[----:B------:R-:W-:Y:S02]  /*113a0*/  SEL R3, R3, R6, !P1 ;  /* 0x0000000603037207 */ /* 0x000fe40004800000 */
[----:B------:R-:W-:Y:S02]  /*113b0*/  SEL R0, R0, 0xffffffff, P0 ;  /* 0xffffffff00007807 */ /* 0x000fe40000000000 */
[----:B------:R-:W-:Y:S01]  /*113c0*/  SEL R5, R3, 0xffffffff, P0 ;  /* 0xffffffff03057807 */ /* 0x000fe20000000000 */
[----:B------:R-:W-:Y:S06]  /*113d0*/  RET.REL.NODEC R8 `(_ZN2at6native18elementwise_kernelILi128ELi4EZNS0_15gpu_kernel_implINS0_13BinaryFunctorIlllZZZNS0_21remainder_kernel_cudaERNS_18TensorIteratorBaseEENKUlvE_clEvENKUlvE2_clEvEUlllE_EEEEvS5_RKT_EUliE_EEviT1_) ;  /* 0xfffffeec08087950 */ /* 0x000fec0003c3ffff */
.L_x_45212:
        /* <DEDUP_REMOVED lines=10> */
.L_x_54715:


//--------------------- .text._ZN2at6native27unrolled_elementwise_kernelINS0_13BinaryFunctorIlllZZZNS0_21remainder_kernel_cudaERNS_18TensorIteratorBaseEENKUlvE_clEvENKUlvE2_clEvEUlllE_EESt5arrayIPcLm3EELi4E23TrivialOffsetCalculatorILi2EjESC_ILi1EjENS0_6memory12LoadWithCastILi2EEENSF_13StoreWithCastILi1EEEEEviT_T0_T2_T3_T4_T5_ --------------------------
	.section	.text._ZN2at6native27unrolled_elementwise_kernelINS0_13BinaryFunctorIlllZZZNS0_21remainder_kernel_cudaERNS_18TensorIteratorBaseEENKUlvE_clEvENKUlvE2_clEvEUlllE_EESt5arrayIPcLm3EELi4E23TrivialOffsetCalculatorILi2EjESC_ILi1EjENS0_6memory12LoadWithCastILi2EEENSF_13StoreWithCastILi1EEEEEviT_T0_T2_T3_T4_T5_,"ax",@progbits
	.align	128
        .global         _ZN2at6native27unrolled_elementwise_kernelINS0_13BinaryFunctorIlllZZZNS0_21remainder_kernel_cudaERNS_18TensorIteratorBaseEENKUlvE_clEvENKUlvE2_clEvEUlllE_EESt5arrayIPcLm3EELi4E23TrivialOffsetCalculatorILi2EjESC_ILi1EjENS0_6memory12LoadWithCastILi2EEENSF_13StoreWithCastILi1EEEEEviT_T0_T2_T3_T4_T5_
        .type           _ZN2at6native27unrolled_elementwise_kernelINS0_13BinaryFunctorIlllZZZNS0_21remainder_kernel_cudaERNS_18TensorIteratorBaseEENKUlvE_clEvENKUlvE2_clEvEUlllE_EESt5arrayIPcLm3EELi4E23TrivialOffsetCalculatorILi2EjESC_ILi1EjENS0_6memory12LoadWithCastILi2EEENSF_13StoreWithCastILi1EEEEEviT_T0_T2_T3_T4_T5_,@function
        .size           _ZN2at6native27unrolled_elementwise_kernelINS0_13BinaryFunctorIlllZZZNS0_21remainder_kernel_cudaERNS_18TensorIteratorBaseEENKUlvE_clEvENKUlvE2_clEvEUlllE_EESt5arrayIPcLm3EELi4E23TrivialOffsetCalculatorILi2EjESC_ILi1EjENS0_6memory12LoadWithCastILi2EEENSF_13StoreWithCastILi1EEEEEviT_T0_T2_T3_T4_T5_,(.L_x_54716 - _ZN2at6native27unrolled_elementwise_kernelINS0_13BinaryFunctorIlllZZZNS0_21remainder_kernel_cudaERNS_18TensorIteratorBaseEENKUlvE_clEvENKUlvE2_clEvEUlllE_EESt5arrayIPcLm3EELi4E23TrivialOffsetCalculatorILi2EjESC_ILi1EjENS0_6memory12LoadWithCastILi2EEENSF_13StoreWithCastILi1EEEEEviT_T0_T2_T3_T4_T5_)
        .other          _ZN2at6native27unrolled_elementwise_kernelINS0_13BinaryFunctorIlllZZZNS0_21remainder_kernel_cudaERNS_18TensorIteratorBaseEENKUlvE_clEvENKUlvE2_clEvEUlllE_EESt5arrayIPcLm3EELi4E23TrivialOffsetCalculatorILi2EjESC_ILi1EjENS0_6memory12LoadWithCastILi2EEENSF_13StoreWithCastILi1EEEEEviT_T0_T2_T3_T4_T5_,@"STO_CUDA_ENTRY STV_DEFAULT"
_ZN2at6native27unrolled_elementwise_kernelINS0_13BinaryFunctorIlllZZZNS0_21remainder_kernel_cudaERNS_18TensorIteratorBaseEENKUlvE_clEvENKUlvE2_clEvEUlllE_EESt5arrayIPcLm3EELi4E23TrivialOffsetCalculatorILi2EjESC_ILi1EjENS0_6memory12LoadWithCastILi2EEENSF_13StoreWithCastILi1EEEEEviT_T0_T2_T3_T4_T5_:
.text._ZN2at6native27unrolled_elementwise_kernelINS0_13BinaryFunctorIlllZZZNS0_21remainder_kernel_cudaERNS_18TensorIteratorBaseEENKUlvE_clEvENKUlvE2_clEvEUlllE_EESt5arrayIPcLm3EELi4E23TrivialOffsetCalculatorILi2EjESC_ILi1EjENS0_6memory12LoadWithCastILi2EEENSF_13StoreWithCastILi1EEEEEviT_T0_T2_T3_T4_T5_:
        /* <DEDUP_REMOVED lines=34> */
.L_x_45218:
[----:B------:R1:W5:Y:S01]  /*0220*/  LDG.E.U8 R32, desc[UR36][R2.64] ;  /* 0x0000002402207981 */ /* 0x000362000c1e1100 */
[----:B------:R-:W-:Y:S01]  /*0230*/  IMAD.MOV.U32 R33, RZ, RZ, RZ ;  /* 0x000000ffff217224 */ /* 0x000fe200078e00ff */
[----:B------:R-:W-:Y:S06]  /*0240*/  BRA `(.L_x_45220) ;  /* 0x0000000c00407947 */ /* 0x000fec0003800000 */
.L_x_45217:
        /* <DEDUP_REMOVED lines=8> */
.L_x_45222:
[----:B------:R-:W2:Y:S02]  /*02d0*/  LDG.E R32, desc[UR36][R2.64] ;  /* 0x0000002402207981 */ /* 0x000ea4000c1e1900 */
[----:B--2---:R-:W-:Y:S01]  /*02e0*/  SHF.R.S32.HI R33, RZ, 0x1f, R32 ;  /* 0x0000001fff217819 */ /* 0x004fe20000011420 */
[----:B------:R-:W-:Y:S06]  /*02f0*/  BRA `(.L_x_45220) ;  /* 0x0000000c00147947 */ /* 0x000fec0003800000 */
.L_x_45221:
[----:B------:R-:W2:Y:S02]  /*0300*/  LDG.E.S16 R32, desc[UR36][R2.64] ;  /* 0x0000002402207981 */ /* 0x000ea4000c1e1700 */
[----:B--2---:R-:W-:Y:S01]  /*0310*/  SHF.R.S32.HI R33, RZ, 0x1f, R32 ;  /* 0x0000001fff217819 */ /* 0x004fe20000011420 */
[----:B------:R-:W-:Y:S06]  /*0320*/  BRA `(.L_x_45220) ;  /* 0x0000000c00087947 */ /* 0x000fec0003800000 */
.L_x_45216:
        /* <DEDUP_REMOVED lines=9> */
.L_x_45224:
[----:B------:R-:W2:Y:S02]  /*03c0*/  LDG.E.U16 R2, desc[UR36][R2.64] ;  /* 0x0000002402027981 */ /* 0x000ea4000c1e1500 */
[----:B--2---:R-:W-:-:S06]  /*03d0*/  HADD2.F32 R32, -RZ, R2.H0_H0 ;  /* 0x20000002ff207230 */ /* 0x004fcc0000004100 */
[----:B------:R-:W0:Y:S01]  /*03e0*/  F2I.S64.TRUNC R32, R32 ;  /* 0x0000002000207311 */ /* 0x000e22000020d900 */
[----:B------:R-:W-:Y:S05]  /*03f0*/  BRA `(.L_x_45220) ;  /* 0x0000000800d47947 */ /* 0x000fea0003800000 */
.L_x_45223:
        /* <DEDUP_REMOVED lines=9> */
.L_x_45226:
[----:B------:R-:W2:Y:S02]  /*0490*/  LDG.E.U16 R2, desc[UR36][R2.64] ;  /* 0x0000002402027981 */ /* 0x000ea4000c1e1500 */
[----:B--2---:R-:W-:-:S06]  /*04a0*/  HADD2.F32 R32, -RZ, R2.H0_H0 ;  /* 0x20000002ff207230 */ /* 0x004fcc0000004100 */
[----:B------:R-:W4:Y:S01]  /*04b0*/  F2I.S64.TRUNC R32, R32 ;  /* 0x0000002000207311 */ /* 0x000f22000020d900 */
[----:B------:R-:W-:Y:S05]  /*04c0*/  BRA `(.L_x_45220) ;  /* 0x0000000800a07947 */ /* 0x000fea0003800000 */
.L_x_45225:
[----:B------:R-:W2:Y:S02]  /*04d0*/  LDG.E.64 R2, desc[UR36][R2.64] ;  /* 0x0000002402027981 */ /* 0x000ea4000c1e1b00 */
[----:B--2---:R2:W3:Y:S01]  /*04e0*/  F2I.S64.F64.TRUNC R32, R2 ;  /* 0x0000000200207311 */ /* 0x0044e2000030d900 */
[----:B------:R-:W-:Y:S05]  /*04f0*/  BRA `(.L_x_45220) ;  /* 0x0000000800947947 */ /* 0x000fea0003800000 */
.L_x_45215:
        /* <DEDUP_REMOVED lines=13> */
.L_x_45229:
[----:B------:R-:W2:Y:S02]  /*05d0*/  LDG.E.64 R2, desc[UR36][R2.64] ;  /* 0x0000002402027981 */ /* 0x000ea4000c1e1b00 */
[----:B--2---:R0:W1:Y:S01]  /*05e0*/  F2I.S64.F64.TRUNC R32, R2 ;  /* 0x0000000200207311 */ /* 0x004062000030d900 */
[----:B------:R-:W-:Y:S05]  /*05f0*/  BRA `(.L_x_45220) ;  /* 0x0000000800547947 */ /* 0x000fea0003800000 */
.L_x_45228:
        /* <DEDUP_REMOVED lines=26> */
.L_x_45231:
        /* <DEDUP_REMOVED lines=13> */
.L_x_45230:
[----:B------:R-:W2:Y:S02]  /*0870*/  LDG.E.U16 R32, desc[UR36][R2.64] ;  /* 0x0000002402207981 */ /* 0x000ea4000c1e1500 */
[----:B--2---:R-:W-:-:S06]  /*0880*/  IMAD.U32 R32, R32, 0x10000, RZ ;  /* 0x0001000020207824 */ /* 0x004fcc00078e00ff */
[----:B------:R-:W0:Y:S01]  /*0890*/  F2I.S64.TRUNC R32, R32 ;  /* 0x0000002000207311 */ /* 0x000e22000020d900 */
[----:B------:R-:W-:Y:S05]  /*08a0*/  BRA `(.L_x_45220) ;  /* 0x0000000400a87947 */ /* 0x000fea0003800000 */
.L_x_45227:
        /* <DEDUP_REMOVED lines=11> */
.L_x_45234:
        /* <DEDUP_REMOVED lines=21> */
.L_x_45238:
[----:B------:R-:W-:Y:S05]  /*0ab0*/  BSYNC.RECONVERGENT B1 ;  /* 0x0000000000017941 */ /* 0x000fea0003800200 */
.L_x_45237:
[----:B------:R-:W-:Y:S01]  /*0ac0*/  IMAD.SHL.U32 R0, R0, 0x100000, RZ ;  /* 0x0010000000007824 */ /* 0x000fe200078e00ff */
[----:B------:R-:W-:-:S04]  /*0ad0*/  LEA R2, R2, 0x3b800000, 0x17 ;  /* 0x3b80000002027811 */ /* 0x000fc800078eb8ff */
[----:B------:R-:W-:-:S07]  /*0ae0*/  LOP3.LUT R32, R2, R0, R7, 0xfe, !PT ;  /* 0x0000000002207212 */ /* 0x000fce00078efe07 */
.L_x_45236:
[----:B------:R-:W-:Y:S05]  /*0af0*/  BSYNC.RECONVERGENT B0 ;  /* 0x0000000000007941 */ /* 0x000fea0003800200 */
.L_x_45235:
[----:B------:R-:W0:Y:S01]  /*0b00*/  F2I.S64.TRUNC R32, R32 ;  /* 0x0000002000207311 */ /* 0x000e22000020d900 */
[----:B------:R-:W-:Y:S05]  /*0b10*/  BRA `(.L_x_45220) ;  /* 0x00000004000c7947 */ /* 0x000fea0003800000 */
.L_x_45233:
        /* <DEDUP_REMOVED lines=21> */
.L_x_45242:
[----:B------:R-:W-:Y:S05]  /*0c70*/  BSYNC.RECONVERGENT B1 ;  /* 0x0000000000017941 */ /* 0x000fea0003800200 */
.L_x_45241:
[----:B------:R-:W-:Y:S01]  /*0c80*/  IMAD.SHL.U32 R0, R0, 0x200000, RZ ;  /* 0x0020000000007824 */ /* 0x000fe200078e00ff */
[----:B------:R-:W-:-:S04]  /*0c90*/  LEA R2, R2, 0x37800000, 0x17 ;  /* 0x3780000002027811 */ /* 0x000fc800078eb8ff */
[----:B------:R-:W-:-:S07]  /*0ca0*/  LOP3.LUT R32, R2, R0, R7, 0xfe, !PT ;  /* 0x0000000002207212 */ /* 0x000fce00078efe07 */
.L_x_45240:
[----:B------:R-:W-:Y:S05]  /*0cb0*/  BSYNC.RECONVERGENT B0 ;  /* 0x0000000000007941 */ /* 0x000fea0003800200 */
.L_x_45239:
[----:B------:R-:W0:Y:S01]  /*0cc0*/  F2I.S64.TRUNC R32, R32 ;  /* 0x0000002000207311 */ /* 0x000e22000020d900 */
[----:B------:R-:W-:Y:S05]  /*0cd0*/  BRA `(.L_x_45220) ;  /* 0x00000000009c7947 */ /* 0x000fea0003800000 */
.L_x_45232:
[----:B------:R-:W-:-:S09]  /*0ce0*/  UISETP.NE.AND UP0, UPT, UR4, 0x1c, UPT ;  /* 0x0000001c0400788c */ /* 0x000fd2000bf05270 */
[----:B------:R-:W-:Y:S05]  /*0cf0*/  BRA.U !UP0, `(.L_x_45243) ;  /* 0x00000001088c7547 */ /* 0x000fea000b800000 */
[----:B------:R-:W-:-:S09]  /*0d00*/  UISETP.NE.AND UP0, UPT, UR4, 0x1d, UPT ;  /* 0x0000001d0400788c */ /* 0x000fd2000bf05270 */
[----:B------:R-:W-:Y:S05]  /*0d10*/  BRA.U !UP0, `(.L_x_45244) ;  /* 0x00000001087c7547 */ /* 0x000fea000b800000 */
[----:B------:R-:W-:-:S09]  /*0d20*/  UISETP.NE.AND UP0, UPT, UR4, 0x2c, UPT ;  /* 0x0000002c0400788c */ /* 0x000fd2000bf05270 */
[----:B------:R-:W-:Y:S05]  /*0d30*/  BRA.U !UP0, `(.L_x_45245) ;  /* 0x0000000108487547 */ /* 0x000fea000b800000 */
.L_x_45219:
        /* <DEDUP_REMOVED lines=16> */
.L_x_45246:
[----:B------:R-:W-:Y:S01]  /*0e40*/  CS2R R32, SRZ ;  /* 0x0000000000207805 */ /* 0x000fe2000001ff00 */
[----:B------:R-:W-:Y:S06]  /*0e50*/  BRA `(.L_x_45220) ;  /* 0x00000000003c7947 */ /* 0x000fec0003800000 */
.L_x_45245:
        /* <DEDUP_REMOVED lines=8> */
.L_x_45248:
[----:B------:R-:W-:Y:S05]  /*0ee0*/  BSYNC.RECONVERGENT B0 ;  /* 0x0000000000007941 */ /* 0x000fea0003800200 */
.L_x_45247:
[----:B------:R-:W0:Y:S01]  /*0ef0*/  F2I.S64.TRUNC R32, R32 ;  /* 0x0000002000207311 */ /* 0x000e22000020d900 */
[----:B------:R-:W-:Y:S05]  /*0f00*/  BRA `(.L_x_45220) ;  /* 0x0000000000107947 */ /* 0x000fea0003800000 */
.L_x_45244:
[----:B------:R0:W5:Y:S01]  /*0f10*/  LDG.E.64 R32, desc[UR36][R2.64] ;  /* 0x0000002402207981 */ /* 0x000162000c1e1b00 */
[----:B------:R-:W-:Y:S05]  /*0f20*/  BRA `(.L_x_45220) ;  /* 0x0000000000087947 */ /* 0x000fea0003800000 */
.L_x_45243:
[----:B------:R0:W5:Y:S01]  /*0f30*/  LDG.E R32, desc[UR36][R2.64] ;  /* 0x0000002402207981 */ /* 0x000162000c1e1900 */
[----:B------:R-:W-:-:S07]  /*0f40*/  IMAD.MOV.U32 R33, RZ, RZ, RZ ;  /* 0x000000ffff217224 */ /* 0x000fce00078e00ff */
.L_x_45220:
        /* <DEDUP_REMOVED lines=19> */
.L_x_45252:
[----:B------:R0:W5:Y:S01]  /*1080*/  LDG.E.U8 R22, desc[UR36][R2.64] ;  /* 0x0000002402167981 */ /* 0x000162000c1e1100 */
[----:B------:R-:W-:Y:S01]  /*1090*/  IMAD.MOV.U32 R23, RZ, RZ, RZ ;  /* 0x000000ffff177224 */ /* 0x000fe200078e00ff */
[----:B------:R-:W-:Y:S06]  /*10a0*/  BRA `(.L_x_45254) ;  /* 0x0000000c00407947 */ /* 0x000fec0003800000 */
.L_x_45251:
        /* <DEDUP_REMOVED lines=8> */
.L_x_45256:
[----:B------:R-:W2:Y:S02]  /*1130*/  LDG.E R22, desc[UR36][R2.64] ;  /* 0x0000002402167981 */ /* 0x000ea4000c1e1900 */
[----:B--2---:R-:W-:Y:S01]  /*1140*/  SHF.R.S32.HI R23, RZ, 0x1f, R22 ;  /* 0x0000001fff177819 */ /* 0x004fe20000011416 */
[----:B------:R-:W-:Y:S06]  /*1150*/  BRA `(.L_x_45254) ;  /* 0x0000000c00147947 */ /* 0x000fec0003800000 */
.L_x_45255:
[----:B------:R-:W2:Y:S02]  /*1160*/  LDG.E.S16 R22, desc[UR36][R2.64] ;  /* 0x0000002402167981 */ /* 0x000ea4000c1e1700 */
[----:B--2---:R-:W-:Y:S01]  /*1170*/  SHF.R.S32.HI R23, RZ, 0x1f, R22 ;  /* 0x0000001fff177819 */ /* 0x004fe20000011416 */
[----:B------:R-:W-:Y:S06]  /*1180*/  BRA `(.L_x_45254) ;  /* 0x0000000c00087947 */ /* 0x000fec0003800000 */
.L_x_45250:
        /* <DEDUP_REMOVED lines=9> */
.L_x_45258:
[----:B------:R-:W2:Y:S02]  /*1220*/  LDG.E.U16 R2, desc[UR36][R2.64] ;  /* 0x0000002402027981 */ /* 0x000ea4000c1e1500 */
[----:B--2---:R-:W-:-:S06]  /*1230*/  HADD2.F32 R22, -RZ, R2.H0_H0 ;  /* 0x20000002ff167230 */ /* 0x004fcc0000004100 */
[----:B------:R-:W0:Y:S01]  /*1240*/  F2I.S64.TRUNC R22, R22 ;  /* 0x0000001600167311 */ /* 0x000e22000020d900 */
[----:B------:R-:W-:Y:S05]  /*1250*/  BRA `(.L_x_45254) ;  /* 0x0000000800d47947 */ /* 0x000fea0003800000 */
.L_x_45257:
        /* <DEDUP_REMOVED lines=9> */
.L_x_45260:
[----:B------:R-:W2:Y:S02]  /*12f0*/  LDG.E.U16 R2, desc[UR36][R2.64] ;  /* 0x0000002402027981 */ /* 0x000ea4000c1e1500 */
[----:B--2---:R-:W-:-:S06]  /*1300*/  HADD2.F32 R22, -RZ, R2.H0_H0 ;  /* 0x20000002ff167230 */ /* 0x004fcc0000004100 */
[----:B------:R-:W0:Y:S01]  /*1310*/  F2I.S64.TRUNC R22, R22 ;  /* 0x0000001600167311 */ /* 0x000e22000020d900 */
[----:B------:R-:W-:Y:S05]  /*1320*/  BRA `(.L_x_45254) ;  /* 0x0000000800a07947 */ /* 0x000fea0003800000 */
.L_x_45259:
[----:B------:R-:W2:Y:S02]  /*1330*/  LDG.E.64 R2, desc[UR36][R2.64] ;  /* 0x0000002402027981 */ /* 0x000ea4000c1e1b00 */
[----:B--2---:R0:W1:Y:S01]  /*1340*/  F2I.S64.F64.TRUNC R22, R2 ;  /* 0x0000000200167311 */ /* 0x004062000030d900 */
[----:B------:R-:W-:Y:S05]  /*1350*/  BRA `(.L_x_45254) ;  /* 0x0000000800947947 */ /* 0x000fea0003800000 */
.L_x_45249:
        /* <DEDUP_REMOVED lines=13> */
.L_x_45263:
[----:B------:R-:W2:Y:S02]  /*1430*/  LDG.E.64 R2, desc[UR36][R2.64] ;  /* 0x0000002402027981 */ /* 0x000ea4000c1e1b00 */
[----:B--2---:R0:W1:Y:S01]  /*1440*/  F2I.S64.F64.TRUNC R22, R2 ;  /* 0x0000000200167311 */ /* 0x004062000030d900 */
[----:B------:R-:W-:Y:S05]  /*1450*/  BRA `(.L_x_45254) ;  /* 0x0000000800547947 */ /* 0x000fea0003800000 */
.L_x_45262:
        /* <DEDUP_REMOVED lines=26> */
.L_x_45265:
        /* <DEDUP_REMOVED lines=13> */
.L_x_45264:
[----:B------:R-:W2:Y:S02]  /*16d0*/  LDG.E.U16 R22, desc[UR36][R2.64] ;  /* 0x0000002402167981 */ /* 0x000ea4000c1e1500 */
[----:B--2---:R-:W-:-:S06]  /*16e0*/  IMAD.U32 R22, R22, 0x10000, RZ ;  /* 0x0001000016167824 */ /* 0x004fcc00078e00ff */
[----:B------:R-:W0:Y:S01]  /*16f0*/  F2I.S64.TRUNC R22, R22 ;  /* 0x0000001600167311 */ /* 0x000e22000020d900 */
[----:B------:R-:W-:Y:S05]  /*1700*/  BRA `(.L_x_45254) ;  /* 0x0000000400a87947 */ /* 0x000fea0003800000 */
.L_x_45261:
        /* <DEDUP_REMOVED lines=11> */
.L_x_45268:
        /* <DEDUP_REMOVED lines=21> */
.L_x_45272:
[----:B------:R-:W-:Y:S05]  /*1910*/  BSYNC.RECONVERGENT B1 ;  /* 0x0000000000017941 */ /* 0x000fea0003800200 */
.L_x_45271:
[----:B------:R-:W-:Y:S01]  /*1920*/  IMAD.SHL.U32 R0, R0, 0x100000, RZ ;  /* 0x0010000000007824 */ /* 0x000fe200078e00ff */
[----:B------:R-:W-:-:S04]  /*1930*/  LEA R2, R2, 0x3b800000, 0x17 ;  /* 0x3b80000002027811 */ /* 0x000fc800078eb8ff */
[----:B------:R-:W-:-:S07]  /*1940*/  LOP3.LUT R22, R2, R0, R7, 0xfe, !PT ;  /* 0x0000000002167212 */ /* 0x000fce00078efe07 */
.L_x_45270:
[----:B------:R-:W-:Y:S05]  /*1950*/  BSYNC.RECONVERGENT B0 ;  /* 0x0000000000007941 */ /* 0x000fea0003800200 */
.L_x_45269:
[----:B------:R-:W0:Y:S01]  /*1960*/  F2I.S64.TRUNC R22, R22 ;  /* 0x0000001600167311 */ /* 0x000e22000020d900 */
[----:B------:R-:W-:Y:S05]  /*1970*/  BRA `(.L_x_45254) ;  /* 0x00000004000c7947 */ /* 0x000fea0003800000 */
.L_x_45267:
        /* <DEDUP_REMOVED lines=21> */
.L_x_45276:
[----:B------:R-:W-:Y:S05]  /*1ad0*/  BSYNC.RECONVERGENT B1 ;  /* 0x0000000000017941 */ /* 0x000fea0003800200 */
.L_x_45275:
[----:B------:R-:W-:Y:S01]  /*1ae0*/  IMAD.SHL.U32 R0, R0, 0x200000, RZ ;  /* 0x0020000000007824 */ /* 0x000fe200078e00ff */
[----:B------:R-:W-:-:S04]  /*1af0*/  LEA R2, R2, 0x37800000, 0x17 ;  /* 0x3780000002027811 */ /* 0x000fc800078eb8ff */
[----:B------:R-:W-:-:S07]  /*1b00*/  LOP3.LUT R22, R2, R0, R7, 0xfe, !PT ;  /* 0x0000000002167212 */ /* 0x000fce00078efe07 */
.L_x_45274:
[----:B------:R-:W-:Y:S05]  /*1b10*/  BSYNC.RECONVERGENT B0 ;  /* 0x0000000000007941 */ /* 0x000fea0003800200 */
.L_x_45273:
[----:B------:R-:W0:Y:S01]  /*1b20*/  F2I.S64.TRUNC R22, R22 ;  /* 0x0000001600167311 */ /* 0x000e22000020d900 */
[----:B------:R-:W-:Y:S05]  /*1b30*/  BRA `(.L_x_45254) ;  /* 0x00000000009c7947 */ /* 0x000fea0003800000 */
.L_x_45266:
[----:B------:R-:W-:-:S09]  /*1b40*/  UISETP.NE.AND UP0, UPT, UR4, 0x1c, UPT ;  /* 0x0000001c0400788c */ /* 0x000fd2000bf05270 */
[----:B------:R-:W-:Y:S05]  /*1b50*/  BRA.U !UP0, `(.L_x_45277) ;  /* 0x00000001088c7547 */ /* 0x000fea000b800000 */
[----:B------:R-:W-:-:S09]  /*1b60*/  UISETP.NE.AND UP0, UPT, UR4, 0x1d, UPT ;  /* 0x0000001d0400788c */ /* 0x000fd2000bf05270 */
[----:B------:R-:W-:Y:S05]  /*1b70*/  BRA.U !UP0, `(.L_x_45278) ;  /* 0x00000001087c7547 */ /* 0x000fea000b800000 */
[----:B------:R-:W-:-:S09]  /*1b80*/  UISETP.NE.AND UP0, UPT, UR4, 0x2c, UPT ;  /* 0x0000002c0400788c */ /* 0x000fd2000bf05270 */
[----:B------:R-:W-:Y:S05]  /*1b90*/  BRA.U !UP0, `(.L_x_45279) ;  /* 0x0000000108487547 */ /* 0x000fea000b800000 */
.L_x_45253:
        /* <DEDUP_REMOVED lines=16> */
.L_x_45280:
[----:B------:R-:W-:Y:S01]  /*1ca0*/  CS2R R22, SRZ ;  /* 0x0000000000167805 */ /* 0x000fe2000001ff00 */
[----:B------:R-:W-:Y:S06]  /*1cb0*/  BRA `(.L_x_45254) ;  /* 0x00000000003c7947 */ /* 0x000fec0003800000 */
.L_x_45279:
        /* <DEDUP_REMOVED lines=8> */
.L_x_45282:
[----:B------:R-:W-:Y:S05]  /*1d40*/  BSYNC.RECONVERGENT B0 ;  /* 0x0000000000007941 */ /* 0x000fea0003800200 */
.L_x_45281:
[----:B------:R-:W0:Y:S01]  /*1d50*/  F2I.S64.TRUNC R22, R22 ;  /* 0x0000001600167311 */ /* 0x000e22000020d900 */
[----:B------:R-:W-:Y:S05]  /*1d60*/  BRA `(.L_x_45254) ;  /* 0x0000000000107947 */ /* 0x000fea0003800000 */
.L_x_45278:
[----:B------:R0:W5:Y:S01]  /*1d70*/  LDG.E.64 R22, desc[UR36][R2.64] ;  /* 0x0000002402167981 */ /* 0x000162000c1e1b00 */
[----:B------:R-:W-:Y:S05]  /*1d80*/  BRA `(.L_x_45254) ;  /* 0x0000000000087947 */ /* 0x000fea0003800000 */
.L_x_45277:
[----:B------:R0:W5:Y:S01]  /*1d90*/  LDG.E R22, desc[UR36][R2.64] ;  /* 0x0000002402167981 */ /* 0x000162000c1e1900 */
[----:B------:R-:W-:-:S07]  /*1da0*/  IMAD.MOV.U32 R23, RZ, RZ, RZ ;  /* 0x000000ffff177224 */ /* 0x000fce00078e00ff */
.L_x_45254:
[----:B------:R-:W-:-:S07]  /*1db0*/  VIADD R35, R34, 0x80 ;  /* 0x0000008022237836 */ /* 0x000fce0000000000 */
.L_x_45214:
[----:B------:R-:W-:Y:S05]  /*1dc0*/  BSYNC.RECONVERGENT B6 ;  /* 0x0000000000067941 */ /* 0x000fea0003800200 */
.L_x_45213:
        /* <DEDUP_REMOVED lines=25> */
.L_x_45288:
[----:B------:R0:W5:Y:S01]  /*1f60*/  LDG.E.U8 R30, desc[UR36][R2.64] ;  /* 0x00000024021e7981 */ /* 0x000162000c1e1100 */
[----:B------:R-:W-:Y:S01]  /*1f70*/  IMAD.MOV.U32 R31, RZ, RZ, RZ ;  /* 0x000000ffff1f7224 */ /* 0x000fe200078e00ff */
[----:B------:R-:W-:Y:S06]  /*1f80*/  BRA `(.L_x_45290) ;  /* 0x0000000c00407947 */ /* 0x000fec0003800000 */
.L_x_45287:
        /* <DEDUP_REMOVED lines=8> */
.L_x_45292:
[----:B------:R-:W2:Y:S02]  /*2010*/  LDG.E R30, desc[UR36][R2.64] ;  /* 0x00000024021e7981 */ /* 0x000ea4000c1e1900 */
[----:B--2---:R-:W-:Y:S01]  /*2020*/  SHF.R.S32.HI R31, RZ, 0x1f, R30 ;  /* 0x0000001fff1f7819 */ /* 0x004fe2000001141e */
[----:B------:R-:W-:Y:S06]  /*2030*/  BRA `(.L_x_45290) ;  /* 0x0000000c00147947 */ /* 0x000fec0003800000 */
.L_x_45291:
[----:B------:R-:W2:Y:S02]  /*2040*/  LDG.E.S16 R30, desc[UR36][R2.64] ;  /* 0x00000024021e7981 */ /* 0x000ea4000c1e1700 */
[----:B--2---:R-:W-:Y:S01]  /*2050*/  SHF.R.S32.HI R31, RZ, 0x1f, R30 ;  /* 0x0000001fff1f7819 */ /* 0x004fe2000001141e */
[----:B------:R-:W-:Y:S06]  /*2060*/  BRA `(.L_x_45290) ;  /* 0x0000000c00087947 */ /* 0x000fec0003800000 */
.L_x_45286:
        /* <DEDUP_REMOVED lines=9> */
.L_x_45294:
[----:B------:R-:W2:Y:S02]  /*2100*/  LDG.E.U16 R2, desc[UR36][R2.64] ;  /* 0x0000002402027981 */ /* 0x000ea4000c1e1500 */
[----:B--2---:R-:W-:-:S06]  /*2110*/  HADD2.F32 R30, -RZ, R2.H0_H0 ;  /* 0x20000002ff1e7230 */ /* 0x004fcc0000004100 */
[----:B------:R-:W0:Y:S01]  /*2120*/  F2I.S64.TRUNC R30, R30 ;  /* 0x0000001e001e7311 */ /* 0x000e22000020d900 */
[----:B------:R-:W-:Y:S05]  /*2130*/  BRA `(.L_x_45290) ;  /* 0x0000000800d47947 */ /* 0x000fea0003800000 */
.L_x_45293:
        /* <DEDUP_REMOVED lines=9> */
.L_x_45296:
[----:B------:R-:W2:Y:S02]  /*21d0*/  LDG.E.U16 R2, desc[UR36][R2.64] ;  /* 0x0000002402027981 */ /* 0x000ea4000c1e1500 */
[----:B--2---:R-:W-:-:S06]  /*21e0*/  HADD2.F32 R30, -RZ, R2.H0_H0 ;  /* 0x20000002ff1e7230 */ /* 0x004fcc0000004100 */
[----:B------:R-:W0:Y:S01]  /*21f0*/  F2I.S64.TRUNC R30, R30 ;  /* 0x0000001e001e7311 */ /* 0x000e22000020d900 */
[----:B------:R-:W-:Y:S05]  /*2200*/  BRA `(.L_x_45290) ;  /* 0x0000000800a07947 */ /* 0x000fea0003800000 */
.L_x_45295:
[----:B------:R-:W2:Y:S02]  /*2210*/  LDG.E.64 R2, desc[UR36][R2.64] ;  /* 0x0000002402027981 */ /* 0x000ea4000c1e1b00 */
[----:B--2---:R0:W1:Y:S01]  /*2220*/  F2I.S64.F64.TRUNC R30, R2 ;  /* 0x00000002001e7311 */ /* 0x004062000030d900 */
[----:B------:R-:W-:Y:S05]  /*2230*/  BRA `(.L_x_45290) ;  /* 0x0000000800947947 */ /* 0x000fea0003800000 */
.L_x_45285:
        /* <DEDUP_REMOVED lines=13> */
.L_x_45299:
[----:B------:R-:W2:Y:S02]  /*2310*/  LDG.E.64 R2, desc[UR36][R2.64] ;  /* 0x0000002402027981 */ /* 0x000ea4000c1e1b00 */
[----:B--2---:R0:W1:Y:S01]  /*2320*/  F2I.S64.F64.TRUNC R30, R2 ;  /* 0x00000002001e7311 */ /* 0x004062000030d900 */
[----:B------:R-:W-:Y:S05]  /*2330*/  BRA `(.L_x_45290) ;  /* 0x0000000800547947 */ /* 0x000fea0003800000 */
.L_x_45298:
        /* <DEDUP_REMOVED lines=26> */
.L_x_45301:
        /* <DEDUP_REMOVED lines=13> */
.L_x_45300:
[----:B------:R-:W2:Y:S02]  /*25b0*/  LDG.E.U16 R30, desc[UR36][R2.64] ;  /* 0x00000024021e7981 */ /* 0x000ea4000c1e1500 */
[----:B--2---:R-:W-:-:S06]  /*25c0*/  IMAD.U32 R30, R30, 0x10000, RZ ;  /* 0x000100001e1e7824 */ /* 0x004fcc00078e00ff */
[----:B------:R-:W2:Y:S01]  /*25d0*/  F2I.S64.TRUNC R30, R30 ;  /* 0x0000001e001e7311 */ /* 0x000ea2000020d900 */
[----:B------:R-:W-:Y:S05]  /*25e0*/  BRA `(.L_x_45290) ;  /* 0x0000000400a87947 */ /* 0x000fea0003800000 */
.L_x_45297:
        /* <DEDUP_REMOVED lines=11> */
.L_x_45304:
        /* <DEDUP_REMOVED lines=21> */
.L_x_45308:
[----:B------:R-:W-:Y:S05]  /*27f0*/  BSYNC.RECONVERGENT B1 ;  /* 0x0000000000017941 */ /* 0x000fea0003800200 */
.L_x_45307:
[----:B------:R-:W-:Y:S01]  /*2800*/  IMAD.SHL.U32 R0, R0, 0x100000, RZ ;  /* 0x0010000000007824 */ /* 0x000fe200078e00ff */
[----:B------:R-:W-:-:S04]  /*2810*/  LEA R2, R2, 0x3b800000, 0x17 ;  /* 0x3b80000002027811 */ /* 0x000fc800078eb8ff */
[----:B------:R-:W-:-:S07]  /*2820*/  LOP3.LUT R30, R2, R0, R7, 0xfe, !PT ;  /* 0x00000000021e7212 */ /* 0x000fce00078efe07 */
.L_x_45306:
[----:B------:R-:W-:Y:S05]  /*2830*/  BSYNC.RECONVERGENT B0 ;  /* 0x0000000000007941 */ /* 0x000fea0003800200 */
.L_x_45305:
[----:B------:R-:W0:Y:S01]  /*2840*/  F2I.S64.TRUNC R30, R30 ;  /* 0x0000001e001e7311 */ /* 0x000e22000020d900 */
[----:B------:R-:W-:Y:S05]  /*2850*/  BRA `(.L_x_45290) ;  /* 0x00000004000c7947 */ /* 0x000fea0003800000 */
.L_x_45303:
        /* <DEDUP_REMOVED lines=21> */
.L_x_45312:
[----:B------:R-:W-:Y:S05]  /*29b0*/  BSYNC.RECONVERGENT B1 ;  /* 0x0000000000017941 */ /* 0x000fea0003800200 */
.L_x_45311:
[----:B------:R-:W-:Y:S01]  /*29c0*/  IMAD.SHL.U32 R0, R0, 0x200000, RZ ;  /* 0x0020000000007824 */ /* 0x000fe200078e00ff */
[----:B------:R-:W-:-:S04]  /*29d0*/  LEA R2, R2, 0x37800000, 0x17 ;  /* 0x3780000002027811 */ /* 0x000fc800078eb8ff */
[----:B------:R-:W-:-:S07]  /*29e0*/  LOP3.LUT R30, R2, R0, R7, 0xfe, !PT ;  /* 0x00000000021e7212 */ /* 0x000fce00078efe07 */
.L_x_45310:
[----:B------:R-:W-:Y:S05]  /*29f0*/  BSYNC.RECONVERGENT B0 ;  /* 0x0000000000007941 */ /* 0x000fea0003800200 */
.L_x_45309:
[----:B------:R-:W0:Y:S01]  /*2a00*/  F2I.S64.TRUNC R30, R30 ;  /* 0x0000001e001e7311 */ /* 0x000e22000020d900 */
[----:B------:R-:W-:Y:S05]  /*2a10*/  BRA `(.L_x_45290) ;  /* 0x00000000009c7947 */ /* 0x000fea0003800000 */
.L_x_45302:
        /* <DEDUP_REMOVED lines=14> */
.L_x_45316:
[----:B------:R-:W-:Y:S05]  /*2b00*/  BSYNC.RECONVERGENT B0 ;  /* 0x0000000000007941 */ /* 0x000fea0003800200 */
.L_x_45315:
[----:B------:R-:W0:Y:S01]  /*2b10*/  F2I.S64.TRUNC R30, R30 ;  /* 0x0000001e001e7311 */ /* 0x000e22000020d900 */
[----:B------:R-:W-:Y:S05]  /*2b20*/  BRA `(.L_x_45290) ;  /* 0x0000000000587947 */ /* 0x000fea0003800000 */
.L_x_45289:
        /* <DEDUP_REMOVED lines=16> */
.L_x_45317:
[----:B------:R-:W-:Y:S01]  /*2c30*/  CS2R R30, SRZ ;  /* 0x00000000001e7805 */ /* 0x000fe2000001ff00 */
[----:B------:R-:W-:Y:S06]  /*2c40*/  BRA `(.L_x_45290) ;  /* 0x0000000000107947 */ /* 0x000fec0003800000 */
.L_x_45314:
[----:B------:R0:W5:Y:S01]  /*2c50*/  LDG.E.64 R30, desc[UR36][R2.64] ;  /* 0x00000024021e7981 */ /* 0x000162000c1e1b00 */
[----:B------:R-:W-:Y:S05]  /*2c60*/  BRA `(.L_x_45290) ;  /* 0x0000000000087947 */ /* 0x000fea0003800000 */
.L_x_45313:
[----:B------:R0:W5:Y:S01]  /*2c70*/  LDG.E R30, desc[UR36][R2.64] ;  /* 0x00000024021e7981 */ /* 0x000162000c1e1900 */
[----:B------:R-:W-:-:S07]  /*2c80*/  IMAD.MOV.U32 R31, RZ, RZ, RZ ;  /* 0x000000ffff1f7224 */ /* 0x000fce00078e00ff */
.L_x_45290:
        /* <DEDUP_REMOVED lines=19> */
.L_x_45321:
[----:B------:R0:W5:Y:S01]  /*2dc0*/  LDG.E.U8 R18, desc[UR36][R2.64] ;  /* 0x0000002402127981 */ /* 0x000162000c1e1100 */
[----:B------:R-:W-:Y:S01]  /*2dd0*/  IMAD.MOV.U32 R19, RZ, RZ, RZ ;  /* 0x000000ffff137224 */ /* 0x000fe200078e00ff */
[----:B------:R-:W-:Y:S06]  /*2de0*/  BRA `(.L_x_45323) ;  /* 0x0000000c00407947 */ /* 0x000fec0003800000 */
.L_x_45320:
        /* <DEDUP_REMOVED lines=8> */
.L_x_45325:
[----:B------:R-:W3:Y:S02]  /*2e70*/  LDG.E R18, desc[UR36][R2.64] ;  /* 0x0000002402127981 */ /* 0x000ee4000c1e1900 */
[----:B---3--:R-:W-:Y:S01]  /*2e80*/  SHF.R.S32.HI R19, RZ, 0x1f, R18 ;  /* 0x0000001fff137819 */ /* 0x008fe20000011412 */
[----:B------:R-:W-:Y:S06]  /*2e90*/  BRA `(.L_x_45323) ;  /* 0x0000000c00147947 */ /* 0x000fec0003800000 */
.L_x_45324:
[----:B------:R-:W3:Y:S02]  /*2ea0*/  LDG.E.S16 R18, desc[UR36][R2.64] ;  /* 0x0000002402127981 */ /* 0x000ee4000c1e1700 */
[----:B---3--:R-:W-:Y:S01]  /*2eb0*/  SHF.R.S32.HI R19, RZ, 0x1f, R18 ;  /* 0x0000001fff137819 */ /* 0x008fe20000011412 */
[----:B------:R-:W-:Y:S06]  /*2ec0*/  BRA `(.L_x_45323) ;  /* 0x0000000c00087947 */ /* 0x000fec0003800000 */
.L_x_45319:
        /* <DEDUP_REMOVED lines=9> */
.L_x_45327:
[----:B------:R-:W3:Y:S02]  /*2f60*/  LDG.E.U16 R2, desc[UR36][R2.64] ;  /* 0x0000002402027981 */ /* 0x000ee4000c1e1500 */
[----:B---3--:R-:W-:-:S06]  /*2f70*/  HADD2.F32 R18, -RZ, R2.H0_H0 ;  /* 0x20000002ff127230 */ /* 0x008fcc0000004100 */
[----:B------:R-:W0:Y:S01]  /*2f80*/  F2I.S64.TRUNC R18, R18 ;  /* 0x0000001200127311 */ /* 0x000e22000020d900 */
[----:B------:R-:W-:Y:S05]  /*2f90*/  BRA `(.L_x_45323) ;  /* 0x0000000800d47947 */ /* 0x000fea0003800000 */
.L_x_45326:
        /* <DEDUP_REMOVED lines=9> */
.L_x_45329:
[----:B------:R-:W3:Y:S02]  /*3030*/  LDG.E.U16 R2, desc[UR36][R2.64] ;  /* 0x0000002402027981 */ /* 0x000ee4000c1e1500 */
[----:B---3--:R-:W-:-:S06]  /*3040*/  HADD2.F32 R18, -RZ, R2.H0_H0 ;  /* 0x20000002ff127230 */ /* 0x008fcc0000004100 */
[----:B------:R-:W0:Y:S01]  /*3050*/  F2I.S64.TRUNC R18, R18 ;  /* 0x0000001200127311 */ /* 0x000e22000020d900 */
[----:B------:R-:W-:Y:S05]  /*3060*/  BRA `(.L_x_45323) ;  /* 0x0000000800a07947 */ /* 0x000fea0003800000 */
.L_x_45328:
[----:B------:R-:W3:Y:S02]  /*3070*/  LDG.E.64 R2, desc[UR36][R2.64] ;  /* 0x0000002402027981 */ /* 0x000ee4000c1e1b00 */
[----:B---3--:R0:W3:Y:S01]  /*3080*/  F2I.S64.F64.TRUNC R18, R2 ;  /* 0x0000000200127311 */ /* 0x0080e2000030d900 */
[----:B------:R-:W-:Y:S05]  /*3090*/  BRA `(.L_x_45323) ;  /* 0x0000000800947947 */ /* 0x000fea0003800000 */
.L_x_45318:
        /* <DEDUP_REMOVED lines=13> */
.L_x_45332:
[----:B------:R-:W3:Y:S02]  /*3170*/  LDG.E.64 R2, desc[UR36][R2.64] ;  /* 0x0000002402027981 */ /* 0x000ee4000c1e1b00 */
[----:B---3--:R0:W3:Y:S01]  /*3180*/  F2I.S64.F64.TRUNC R18, R2 ;  /* 0x0000000200127311 */ /* 0x0080e2000030d900 */
[----:B------:R-:W-:Y:S05]  /*3190*/  BRA `(.L_x_45323) ;  /* 0x0000000800547947 */ /* 0x000fea0003800000 */
.L_x_45331:
        /* <DEDUP_REMOVED lines=26> */
.L_x_45334:
[----:B------:R-:W3:Y:S02]  /*3340*/  LDG.E.U8 R2, desc[UR36][R2.64] ;  /* 0x0000002402027981 */ /* 0x000ee4000c1e1100 */
[C---:B---3--:R-:W-:Y:S02]  /*3350*/  IMAD.SHL.U32 R0, R2.reuse, 0x2000000, RZ ;  /* 0x0200000002007824 */ /* 0x048fe400078e00ff */
        /* <DEDUP_REMOVED lines=11> */
.L_x_45333:
[----:B------:R-:W3:Y:S02]  /*3410*/  LDG.E.U16 R18, desc[UR36][R2.64] ;  /* 0x0000002402127981 */ /* 0x000ee4000c1e1500 */
[----:B---3--:R-:W-:-:S06]  /*3420*/  IMAD.U32 R18, R18, 0x10000, RZ ;  /* 0x0001000012127824 */ /* 0x008fcc00078e00ff */
[----:B------:R-:W0:Y:S01]  /*3430*/  F2I.S64.TRUNC R18, R18 ;  /* 0x0000001200127311 */ /* 0x000e22000020d900 */
[----:B------:R-:W-:Y:S05]  /*3440*/  BRA `(.L_x_45323) ;  /* 0x0000000400a87947 */ /* 0x000fea0003800000 */
.L_x_45330:
        /* <DEDUP_REMOVED lines=11> */
.L_x_45337:
        /* <DEDUP_REMOVED lines=21> */
.L_x_45341:
[----:B------:R-:W-:Y:S05]  /*3650*/  BSYNC.RECONVERGENT B1 ;  /* 0x0000000000017941 */ /* 0x000fea0003800200 */
.L_x_45340:
[----:B------:R-:W-:Y:S01]  /*3660*/  IMAD.SHL.U32 R0, R0, 0x100000, RZ ;  /* 0x0010000000007824 */ /* 0x000fe200078e00ff */
[----:B------:R-:W-:-:S04]  /*3670*/  LEA R2, R2, 0x3b800000, 0x17 ;  /* 0x3b80000002027811 */ /* 0x000fc800078eb8ff */
[----:B------:R-:W-:-:S07]  /*3680*/  LOP3.LUT R18, R2, R0, R7, 0xfe, !PT ;  /* 0x0000000002127212 */ /* 0x000fce00078efe07 */
.L_x_45339:
[----:B------:R-:W-:Y:S05]  /*3690*/  BSYNC.RECONVERGENT B0 ;  /* 0x0000000000007941 */ /* 0x000fea0003800200 */
.L_x_45338:
[----:B------:R-:W3:Y:S01]  /*36a0*/  F2I.S64.TRUNC R18, R18 ;  /* 0x0000001200127311 */ /* 0x000ee2000020d900 */
[----:B------:R-:W-:Y:S05]  /*36b0*/  BRA `(.L_x_45323) ;  /* 0x00000004000c7947 */ /* 0x000fea0003800000 */
.L_x_45336:
        /* <DEDUP_REMOVED lines=21> */
.L_x_45345:
[----:B------:R-:W-:Y:S05]  /*3810*/  BSYNC.RECONVERGENT B1 ;  /* 0x0000000000017941 */ /* 0x000fea0003800200 */
.L_x_45344:
[----:B------:R-:W-:Y:S01]  /*3820*/  IMAD.SHL.U32 R0, R0, 0x200000, RZ ;  /* 0x0020000000007824 */ /* 0x000fe200078e00ff */
[----:B------:R-:W-:-:S04]  /*3830*/  LEA R2, R2, 0x37800000, 0x17 ;  /* 0x3780000002027811 */ /* 0x000fc800078eb8ff */
[----:B------:R-:W-:-:S07]  /*3840*/  LOP3.LUT R18, R2, R0, R7, 0xfe, !PT ;  /* 0x0000000002127212 */ /* 0x000fce00078efe07 */
.L_x_45343:
[----:B------:R-:W-:Y:S05]  /*3850*/  BSYNC.RECONVERGENT B0 ;  /* 0x0000000000007941 */ /* 0x000fea0003800200 */
.L_x_45342:
[----:B------:R-:W0:Y:S01]  /*3860*/  F2I.S64.TRUNC R18, R18 ;  /* 0x0000001200127311 */ /* 0x000e22000020d900 */
[----:B------:R-:W-:Y:S05]  /*3870*/  BRA `(.L_x_45323) ;  /* 0x00000000009c7947 */ /* 0x000fea0003800000 */
.L_x_45335:
        /* <DEDUP_REMOVED lines=14> */
.L_x_45349:
[----:B------:R-:W-:Y:S05]  /*3960*/  BSYNC.RECONVERGENT B0 ;  /* 0x0000000000007941 */ /* 0x000fea0003800200 */
.L_x_45348:
[----:B------:R-:W0:Y:S01]  /*3970*/  F2I.S64.TRUNC R18, R18 ;  /* 0x0000001200127311 */ /* 0x000e22000020d900 */
[----:B------:R-:W-:Y:S05]  /*3980*/  BRA `(.L_x_45323) ;  /* 0x0000000000587947 */ /* 0x000fea0003800000 */
.L_x_45322:
        /* <DEDUP_REMOVED lines=16> */
.L_x_45350:
[----:B------:R-:W-:Y:S01]  /*3a90*/  CS2R R18, SRZ ;  /* 0x0000000000127805 */ /* 0x000fe2000001ff00 */
[----:B------:R-:W-:Y:S06]  /*3aa0*/  BRA `(.L_x_45323) ;  /* 0x0000000000107947 */ /* 0x000fec0003800000 */
.L_x_45347:
[----:B------:R0:W5:Y:S01]  /*3ab0*/  LDG.E.64 R18, desc[UR36][R2.64] ;  /* 0x0000002402127981 */ /* 0x000162000c1e1b00 */
[----:B------:R-:W-:Y:S05]  /*3ac0*/  BRA `(.L_x_45323) ;  /* 0x0000000000087947 */ /* 0x000fea0003800000 */
.L_x_45346:
[----:B------:R0:W5:Y:S01]  /*3ad0*/  LDG.E R18, desc[UR36][R2.64] ;  /* 0x0000002402127981 */ /* 0x000162000c1e1900 */
[----:B------:R-:W-:-:S07]  /*3ae0*/  IMAD.MOV.U32 R19, RZ, RZ, RZ ;  /* 0x000000ffff137224 */ /* 0x000fce00078e00ff */
.L_x_45323:
[----:B------:R-:W-:-:S07]  /*3af0*/  VIADD R35, R35, 0x80 ;  /* 0x0000008023237836 */ /* 0x000fce0000000000 */
.L_x_45284:
[----:B------:R-:W-:Y:S05]  /*3b00*/  BSYNC.RECONVERGENT B6 ;  /* 0x0000000000067941 */ /* 0x000fea0003800200 */
.L_x_45283:
        /* <DEDUP_REMOVED lines=25> */
.L_x_45356:
[----:B------:R0:W5:Y:S01]  /*3ca0*/  LDG.E.U8 R28, desc[UR36][R2.64] ;  /* 0x00000024021c7981 */ /* 0x000162000c1e1100 */
[----:B------:R-:W-:Y:S01]  /*3cb0*/  IMAD.MOV.U32 R29, RZ, RZ, RZ ;  /* 0x000000ffff1d7224 */ /* 0x000fe200078e00ff */
[----:B------:R-:W-:Y:S06]  /*3cc0*/  BRA `(.L_x_45358) ;  /* 0x0000000c00407947 */ /* 0x000fec0003800000 */
.L_x_45355:
        /* <DEDUP_REMOVED lines=8> */
.L_x_45360:
[----:B------:R-:W2:Y:S02]  /*3d50*/  LDG.E R28, desc[UR36][R2.64] ;  /* 0x00000024021c7981 */ /* 0x000ea4000c1e1900 */
[----:B--2---:R-:W-:Y:S01]  /*3d60*/  SHF.R.S32.HI R29, RZ, 0x1f, R28 ;  /* 0x0000001fff1d7819 */ /* 0x004fe2000001141c */
[----:B------:R-:W-:Y:S06]  /*3d70*/  BRA `(.L_x_45358) ;  /* 0x0000000c00147947 */ /* 0x000fec0003800000 */
.L_x_45359:
[----:B------:R-:W2:Y:S02]  /*3d80*/  LDG.E.S16 R28, desc[UR36][R2.64] ;  /* 0x00000024021c7981 */ /* 0x000ea4000c1e1700 */
[----:B--2---:R-:W-:Y:S01]  /*3d90*/  SHF.R.S32.HI R29, RZ, 0x1f, R28 ;  /* 0x0000001fff1d7819 */ /* 0x004fe2000001141c */
[----:B------:R-:W-:Y:S06]  /*3da0*/  BRA `(.L_x_45358) ;  /* 0x0000000c00087947 */ /* 0x000fec0003800000 */
.L_x_45354:
        /* <DEDUP_REMOVED lines=9> */
.L_x_45362:
[----:B------:R-:W2:Y:S02]  /*3e40*/  LDG.E.U16 R2, desc[UR36][R2.64] ;  /* 0x0000002402027981 */ /* 0x000ea4000c1e1500 */
[----:B--2---:R-:W-:-:S06]  /*3e50*/  HADD2.F32 R28, -RZ, R2.H0_H0 ;  /* 0x20000002ff1c7230 */ /* 0x004fcc0000004100 */
[----:B------:R-:W0:Y:S01]  /*3e60*/  F2I.S64.TRUNC R28, R28 ;  /* 0x0000001c001c7311 */ /* 0x000e22000020d900 */
[----:B------:R-:W-:Y:S05]  /*3e70*/  BRA `(.L_x_45358) ;  /* 0x0000000800d47947 */ /* 0x000fea0003800000 */
.L_x_45361:
        /* <DEDUP_REMOVED lines=9> */
.L_x_45364:
[----:B------:R-:W2:Y:S02]  /*3f10*/  LDG.E.U16 R2, desc[UR36][R2.64] ;  /* 0x0000002402027981 */ /* 0x000ea4000c1e1500 */
[----:B--2---:R-:W-:-:S06]  /*3f20*/  HADD2.F32 R28, -RZ, R2.H0_H0 ;  /* 0x20000002ff1c7230 */ /* 0x004fcc0000004100 */
[----:B------:R-:W0:Y:S01]  /*3f30*/  F2I.S64.TRUNC R28, R28 ;  /* 0x0000001c001c7311 */ /* 0x000e22000020d900 */
[----:B------:R-:W-:Y:S05]  /*3f40*/  BRA `(.L_x_45358) ;  /* 0x0000000800a07947 */ /* 0x000fea0003800000 */
.L_x_45363:
[----:B------:R-:W2:Y:S02]  /*3f50*/  LDG.E.64 R2, desc[UR36][R2.64] ;  /* 0x0000002402027981 */ /* 0x000ea4000c1e1b00 */
[----:B--2---:R0:W1:Y:S01]  /*3f60*/  F2I.S64.F64.TRUNC R28, R2 ;  /* 0x00000002001c7311 */ /* 0x004062000030d900 */
[----:B------:R-:W-:Y:S05]  /*3f70*/  BRA `(.L_x_45358) ;  /* 0x0000000800947947 */ /* 0x000fea0003800000 */
.L_x_45353:
        /* <DEDUP_REMOVED lines=13> */
.L_x_45367:
[----:B------:R-:W2:Y:S02]  /*4050*/  LDG.E.64 R2, desc[UR36][R2.64] ;  /* 0x0000002402027981 */ /* 0x000ea4000c1e1b00 */
[----:B--2---:R0:W1:Y:S01]  /*4060*/  F2I.S64.F64.TRUNC R28, R2 ;  /* 0x00000002001c7311 */ /* 0x004062000030d900 */
[----:B------:R-:W-:Y:S05]  /*4070*/  BRA `(.L_x_45358) ;  /* 0x0000000800547947 */ /* 0x000fea0003800000 */
.L_x_45366:
        /* <DEDUP_REMOVED lines=26> */
.L_x_45369:
        /* <DEDUP_REMOVED lines=13> */
.L_x_45368:
[----:B------:R-:W2:Y:S02]  /*42f0*/  LDG.E.U16 R28, desc[UR36][R2.64] ;  /* 0x00000024021c7981 */ /* 0x000ea4000c1e1500 */
[----:B--2---:R-:W-:-:S06]  /*4300*/  IMAD.U32 R28, R28, 0x10000, RZ ;  /* 0x000100001c1c7824 */ /* 0x004fcc00078e00ff */
[----:B------:R-:W2:Y:S01]  /*4310*/  F2I.S64.TRUNC R28, R28 ;  /* 0x0000001c001c7311 */ /* 0x000ea2000020d900 */
[----:B------:R-:W-:Y:S05]  /*4320*/  BRA `(.L_x_45358) ;  /* 0x0000000400a87947 */ /* 0x000fea0003800000 */
.L_x_45365:
        /* <DEDUP_REMOVED lines=11> */
.L_x_45372:
        /* <DEDUP_REMOVED lines=21> */
.L_x_45376:
[----:B------:R-:W-:Y:S05]  /*4530*/  BSYNC.RECONVERGENT B1 ;  /* 0x0000000000017941 */ /* 0x000fea0003800200 */
.L_x_45375:
[----:B------:R-:W-:Y:S01]  /*4540*/  IMAD.SHL.U32 R0, R0, 0x100000, RZ ;  /* 0x0010000000007824 */ /* 0x000fe200078e00ff */
[----:B------:R-:W-:-:S04]  /*4550*/  LEA R2, R2, 0x3b800000, 0x17 ;  /* 0x3b80000002027811 */ /* 0x000fc800078eb8ff */
[----:B------:R-:W-:-:S07]  /*4560*/  LOP3.LUT R28, R2, R0, R7, 0xfe, !PT ;  /* 0x00000000021c7212 */ /* 0x000fce00078efe07 */
.L_x_45374:
[----:B------:R-:W-:Y:S05]  /*4570*/  BSYNC.RECONVERGENT B0 ;  /* 0x0000000000007941 */ /* 0x000fea0003800200 */
.L_x_45373:
[----:B------:R-:W0:Y:S01]  /*4580*/  F2I.S64.TRUNC R28, R28 ;  /* 0x0000001c001c7311 */ /* 0x000e22000020d900 */
[----:B------:R-:W-:Y:S05]  /*4590*/  BRA `(.L_x_45358) ;  /* 0x00000004000c7947 */ /* 0x000fea0003800000 */
.L_x_45371:
        /* <DEDUP_REMOVED lines=21> */
.L_x_45380:
[----:B------:R-:W-:Y:S05]  /*46f0*/  BSYNC.RECONVERGENT B1 ;  /* 0x0000000000017941 */ /* 0x000fea0003800200 */
.L_x_45379:
[----:B------:R-:W-:Y:S01]  /*4700*/  IMAD.SHL.U32 R0, R0, 0x200000, RZ ;  /* 0x0020000000007824 */ /* 0x000fe200078e00ff */
[----:B------:R-:W-:-:S04]  /*4710*/  LEA R2, R2, 0x37800000, 0x17 ;  /* 0x3780000002027811 */ /* 0x000fc800078eb8ff */
[----:B------:R-:W-:-:S07]  /*4720*/  LOP3.LUT R28, R2, R0, R7, 0xfe, !PT ;  /* 0x00000000021c7212 */ /* 0x000fce00078efe07 */
.L_x_45378:
[----:B------:R-:W-:Y:S05]  /*4730*/  BSYNC.RECONVERGENT B0 ;  /* 0x0000000000007941 */ /* 0x000fea0003800200 */
.L_x_45377:
[----:B------:R-:W0:Y:S01]  /*4740*/  F2I.S64.TRUNC R28, R28 ;  /* 0x0000001c001c7311 */ /* 0x000e22000020d900 */
[----:B------:R-:W-:Y:S05]  /*4750*/  BRA `(.L_x_45358) ;  /* 0x00000000009c7947 */ /* 0x000fea0003800000 */
.L_x_45370:
        /* <DEDUP_REMOVED lines=14> */
.L_x_45384:
[----:B------:R-:W-:Y:S05]  /*4840*/  BSYNC.RECONVERGENT B0 ;  /* 0x0000000000007941 */ /* 0x000fea0003800200 */
.L_x_45383:
[----:B------:R-:W0:Y:S01]  /*4850*/  F2I.S64.TRUNC R28, R28 ;  /* 0x0000001c001c7311 */ /* 0x000e22000020d900 */
[----:B------:R-:W-:Y:S05]  /*4860*/  BRA `(.L_x_45358) ;  /* 0x0000000000587947 */ /* 0x000fea0003800000 */
.L_x_45357:
        /* <DEDUP_REMOVED lines=16> */
.L_x_45385:
[----:B------:R-:W-:Y:S01]  /*4970*/  CS2R R28, SRZ ;  /* 0x00000000001c7805 */ /* 0x000fe2000001ff00 */
[----:B------:R-:W-:Y:S06]  /*4980*/  BRA `(.L_x_45358) ;  /* 0x0000000000107947 */ /* 0x000fec0003800000 */
.L_x_45382:
[----:B------:R0:W5:Y:S01]  /*4990*/  LDG.E.64 R28, desc[UR36][R2.64] ;  /* 0x00000024021c7981 */ /* 0x000162000c1e1b00 */
[----:B------:R-:W-:Y:S05]  /*49a0*/  BRA `(.L_x_45358) ;  /* 0x0000000000087947 */ /* 0x000fea0003800000 */
.L_x_45381:
[----:B------:R0:W5:Y:S01]  /*49b0*/  LDG.E R28, desc[UR36][R2.64] ;  /* 0x00000024021c7981 */ /* 0x000162000c1e1900 */
[----:B------:R-:W-:-:S07]  /*49c0*/  IMAD.MOV.U32 R29, RZ, RZ, RZ ;  /* 0x000000ffff1d7224 */ /* 0x000fce00078e00ff */
.L_x_45358:
        /* <DEDUP_REMOVED lines=19> */
.L_x_45389:
[----:B------:R0:W5:Y:S01]  /*4b00*/  LDG.E.U8 R16, desc[UR36][R2.64] ;  /* 0x0000002402107981 */ /* 0x000162000c1e1100 */
[----:B------:R-:W-:Y:S01]  /*4b10*/  IMAD.MOV.U32 R17, RZ, RZ, RZ ;  /* 0x000000ffff117224 */ /* 0x000fe200078e00ff */
[----:B------:R-:W-:Y:S06]  /*4b20*/  BRA `(.L_x_45391) ;  /* 0x0000000c00407947 */ /* 0x000fec0003800000 */
.L_x_45388:
        /* <DEDUP_REMOVED lines=8> */
.L_x_45393:
[----:B------:R-:W3:Y:S02]  /*4bb0*/  LDG.E R16, desc[UR36][R2.64] ;  /* 0x0000002402107981 */ /* 0x000ee4000c1e1900 */
[----:B---3--:R-:W-:Y:S01]  /*4bc0*/  SHF.R.S32.HI R17, RZ, 0x1f, R16 ;  /* 0x0000001fff117819 */ /* 0x008fe20000011410 */
[----:B------:R-:W-:Y:S06]  /*4bd0*/  BRA `(.L_x_45391) ;  /* 0x0000000c00147947 */ /* 0x000fec0003800000 */
.L_x_45392:
[----:B------:R-:W3:Y:S02]  /*4be0*/  LDG.E.S16 R16, desc[UR36][R2.64] ;  /* 0x0000002402107981 */ /* 0x000ee4000c1e1700 */
[----:B---3--:R-:W-:Y:S01]  /*4bf0*/  SHF.R.S32.HI R17, RZ, 0x1f, R16 ;  /* 0x0000001fff117819 */ /* 0x008fe20000011410 */
[----:B------:R-:W-:Y:S06]  /*4c00*/  BRA `(.L_x_45391) ;  /* 0x0000000c00087947 */ /* 0x000fec0003800000 */
.L_x_45387:
        /* <DEDUP_REMOVED lines=9> */
.L_x_45395:
[----:B------:R-:W3:Y:S02]  /*4ca0*/  LDG.E.U16 R2, desc[UR36][R2.64] ;  /* 0x0000002402027981 */ /* 0x000ee4000c1e1500 */
[----:B---3--:R-:W-:-:S06]  /*4cb0*/  HADD2.F32 R16, -RZ, R2.H0_H0 ;  /* 0x20000002ff107230 */ /* 0x008fcc0000004100 */
[----:B------:R-:W0:Y:S01]  /*4cc0*/  F2I.S64.TRUNC R16, R16 ;  /* 0x0000001000107311 */ /* 0x000e22000020d900 */
[----:B------:R-:W-:Y:S05]  /*4cd0*/  BRA `(.L_x_45391) ;  /* 0x0000000800d47947 */ /* 0x000fea0003800000 */
.L_x_45394:
        /* <DEDUP_REMOVED lines=9> */
.L_x_45397:
[----:B------:R-:W3:Y:S02]  /*4d70*/  LDG.E.U16 R2, desc[UR36][R2.64] ;  /* 0x0000002402027981 */ /* 0x000ee4000c1e1500 */
[----:B---3--:R-:W-:-:S06]  /*4d80*/  HADD2.F32 R16, -RZ, R2.H0_H0 ;  /* 0x20000002ff107230 */ /* 0x008fcc0000004100 */
[----:B------:R-:W0:Y:S01]  /*4d90*/  F2I.S64.TRUNC R16, R16 ;  /* 0x0000001000107311 */ /* 0x000e22000020d900 */
[----:B------:R-:W-:Y:S05]  /*4da0*/  BRA `(.L_x_45391) ;  /* 0x0000000800a07947 */ /* 0x000fea0003800000 */
.L_x_45396:
[----:B------:R-:W3:Y:S02]  /*4db0*/  LDG.E.64 R2, desc[UR36][R2.64] ;  /* 0x0000002402027981 */ /* 0x000ee4000c1e1b00 */
[----:B---3--:R0:W3:Y:S01]  /*4dc0*/  F2I.S64.F64.TRUNC R16, R2 ;  /* 0x0000000200107311 */ /* 0x0080e2000030d900 */
[----:B------:R-:W-:Y:S05]  /*4dd0*/  BRA `(.L_x_45391) ;  /* 0x0000000800947947 */ /* 0x000fea0003800000 */
.L_x_45386:
        /* <DEDUP_REMOVED lines=13> */
.L_x_45400:
[----:B------:R-:W3:Y:S02]  /*4eb0*/  LDG.E.64 R2, desc[UR36][R2.64] ;  /* 0x0000002402027981 */ /* 0x000ee4000c1e1b00 */
[----:B---3--:R0:W3:Y:S01]  /*4ec0*/  F2I.S64.F64.TRUNC R16, R2 ;  /* 0x0000000200107311 */ /* 0x0080e2000030d900 */
[----:B------:R-:W-:Y:S05]  /*4ed0*/  BRA `(.L_x_45391) ;  /* 0x0000000800547947 */ /* 0x000fea0003800000 */
.L_x_45399:
        /* <DEDUP_REMOVED lines=26> */
.L_x_45402:
        /* <DEDUP_REMOVED lines=13> */
.L_x_45401:
[----:B------:R-:W3:Y:S02]  /*5150*/  LDG.E.U16 R16, desc[UR36][R2.64] ;  /* 0x0000002402107981 */ /* 0x000ee4000c1e1500 */
[----:B---3--:R-:W-:-:S06]  /*5160*/  IMAD.U32 R16, R16, 0x10000, RZ ;  /* 0x0001000010107824 */ /* 0x008fcc00078e00ff */
[----:B------:R-:W0:Y:S01]  /*5170*/  F2I.S64.TRUNC R16, R16 ;  /* 0x0000001000107311 */ /* 0x000e22000020d900 */
[----:B------:R-:W-:Y:S05]  /*5180*/  BRA `(.L_x_45391) ;  /* 0x0000000400a87947 */ /* 0x000fea0003800000 */
.L_x_45398:
        /* <DEDUP_REMOVED lines=11> */
.L_x_45405:
        /* <DEDUP_REMOVED lines=21> */
.L_x_45409:
[----:B------:R-:W-:Y:S05]  /*5390*/  BSYNC.RECONVERGENT B1 ;  /* 0x0000000000017941 */ /* 0x000fea0003800200 */
.L_x_45408:
[----:B------:R-:W-:Y:S01]  /*53a0*/  IMAD.SHL.U32 R0, R0, 0x100000, RZ ;  /* 0x0010000000007824 */ /* 0x000fe200078e00ff */
[----:B------:R-:W-:-:S04]  /*53b0*/  LEA R2, R2, 0x3b800000, 0x17 ;  /* 0x3b80000002027811 */ /* 0x000fc800078eb8ff */
[----:B------:R-:W-:-:S07]  /*53c0*/  LOP3.LUT R16, R2, R0, R7, 0xfe, !PT ;  /* 0x0000000002107212 */ /* 0x000fce00078efe07 */
.L_x_45407:
[----:B------:R-:W-:Y:S05]  /*53d0*/  BSYNC.RECONVERGENT B0 ;  /* 0x0000000000007941 */ /* 0x000fea0003800200 */
.L_x_45406:
[----:B------:R-:W3:Y:S01]  /*53e0*/  F2I.S64.TRUNC R16, R16 ;  /* 0x0000001000107311 */ /* 0x000ee2000020d900 */
[----:B------:R-:W-:Y:S05]  /*53f0*/  BRA `(.L_x_45391) ;  /* 0x00000004000c7947 */ /* 0x000fea0003800000 */
.L_x_45404:
        /* <DEDUP_REMOVED lines=21> */
.L_x_45413:
[----:B------:R-:W-:Y:S05]  /*5550*/  BSYNC.RECONVERGENT B1 ;  /* 0x0000000000017941 */ /* 0x000fea0003800200 */
.L_x_45412:
[----:B------:R-:W-:Y:S01]  /*5560*/  IMAD.SHL.U32 R0, R0, 0x200000, RZ ;  /* 0x0020000000007824 */ /* 0x000fe200078e00ff */
[----:B------:R-:W-:-:S04]  /*5570*/  LEA R2, R2, 0x37800000, 0x17 ;  /* 0x3780000002027811 */ /* 0x000fc800078eb8ff */
[----:B------:R-:W-:-:S07]  /*5580*/  LOP3.LUT R16, R2, R0, R7, 0xfe, !PT ;  /* 0x0000000002107212 */ /* 0x000fce00078efe07 */
.L_x_45411:
[----:B------:R-:W-:Y:S05]  /*5590*/  BSYNC.RECONVERGENT B0 ;  /* 0x0000000000007941 */ /* 0x000fea0003800200 */
.L_x_45410:
[----:B------:R-:W0:Y:S01]  /*55a0*/  F2I.S64.TRUNC R16, R16 ;  /* 0x0000001000107311 */ /* 0x000e22000020d900 */
[----:B------:R-:W-:Y:S05]  /*55b0*/  BRA `(.L_x_45391) ;  /* 0x00000000009c7947 */ /* 0x000fea0003800000 */
.L_x_45403:
        /* <DEDUP_REMOVED lines=14> */
.L_x_45417:
[----:B------:R-:W-:Y:S05]  /*56a0*/  BSYNC.RECONVERGENT B0 ;  /* 0x0000000000007941 */ /* 0x000fea0003800200 */
.L_x_45416:
[----:B------:R-:W0:Y:S01]  /*56b0*/  F2I.S64.TRUNC R16, R16 ;  /* 0x0000001000107311 */ /* 0x000e22000020d900 */
[----:B------:R-:W-:Y:S05]  /*56c0*/  BRA `(.L_x_45391) ;  /* 0x0000000000587947 */ /* 0x000fea0003800000 */
.L_x_45390:
        /* <DEDUP_REMOVED lines=16> */
.L_x_45418:
[----:B------:R-:W-:Y:S01]  /*57d0*/  CS2R R16, SRZ ;  /* 0x0000000000107805 */ /* 0x000fe2000001ff00 */
[----:B------:R-:W-:Y:S06]  /*57e0*/  BRA `(.L_x_45391) ;  /* 0x0000000000107947 */ /* 0x000fec0003800000 */
.L_x_45415:
[----:B------:R0:W5:Y:S01]  /*57f0*/  LDG.E.64 R16, desc[UR36][R2.64] ;  /* 0x0000002402107981 */ /* 0x000162000c1e1b00 */
[----:B------:R-:W-:Y:S05]  /*5800*/  BRA `(.L_x_45391) ;  /* 0x0000000000087947 */ /* 0x000fea0003800000 */
.L_x_45414:
[----:B------:R0:W5:Y:S01]  /*5810*/  LDG.E R16, desc[UR36][R2.64] ;  /* 0x0000002402107981 */ /* 0x000162000c1e1900 */
[----:B------:R-:W-:-:S07]  /*5820*/  IMAD.MOV.U32 R17, RZ, RZ, RZ ;  /* 0x000000ffff117224 */ /* 0x000fce00078e00ff */
.L_x_45391:
[----:B------:R-:W-:-:S07]  /*5830*/  VIADD R35, R35, 0x80 ;  /* 0x0000008023237836 */ /* 0x000fce0000000000 */
.L_x_45352:
[----:B------:R-:W-:Y:S05]  /*5840*/  BSYNC.RECONVERGENT B6 ;  /* 0x0000000000067941 */ /* 0x000fea0003800200 */
.L_x_45351:
        /* <DEDUP_REMOVED lines=25> */
.L_x_45424:
[----:B------:R0:W5:Y:S01]  /*59e0*/  LDG.E.U8 R26, desc[UR36][R2.64] ;  /* 0x00000024021a7981 */ /* 0x000162000c1e1100 */
[----:B------:R-:W-:Y:S01]  /*59f0*/  IMAD.MOV.U32 R27, RZ, RZ, RZ ;  /* 0x000000ffff1b7224 */ /* 0x000fe200078e00ff */
[----:B------:R-:W-:Y:S06]  /*5a00*/  BRA `(.L_x_45426) ;  /* 0x0000000c00407947 */ /* 0x000fec0003800000 */
.L_x_45423:
        /* <DEDUP_REMOVED lines=8> */
.L_x_45428:
[----:B------:R-:W2:Y:S02]  /*5a90*/  LDG.E R26, desc[UR36][R2.64] ;  /* 0x00000024021a7981 */ /* 0x000ea4000c1e1900 */
[----:B--2---:R-:W-:Y:S01]  /*5aa0*/  SHF.R.S32.HI R27, RZ, 0x1f, R26 ;  /* 0x0000001fff1b7819 */ /* 0x004fe2000001141a */
[----:B------:R-:W-:Y:S06]  /*5ab0*/  BRA `(.L_x_45426) ;  /* 0x0000000c00147947 */ /* 0x000fec0003800000 */
.L_x_45427:
[----:B------:R-:W2:Y:S02]  /*5ac0*/  LDG.E.S16 R26, desc[UR36][R2.64] ;  /* 0x00000024021a7981 */ /* 0x000ea4000c1e1700 */
[----:B--2---:R-:W-:Y:S01]  /*5ad0*/  SHF.R.S32.HI R27, RZ, 0x1f, R26 ;  /* 0x0000001fff1b7819 */ /* 0x004fe2000001141a */
[----:B------:R-:W-:Y:S06]  /*5ae0*/  BRA `(.L_x_45426) ;  /* 0x0000000c00087947 */ /* 0x000fec0003800000 */
.L_x_45422:
        /* <DEDUP_REMOVED lines=9> */
.L_x_45430:
[----:B------:R-:W2:Y:S02]  /*5b80*/  LDG.E.U16 R2, desc[UR36][R2.64] ;  /* 0x0000002402027981 */ /* 0x000ea4000c1e1500 */
[----:B--2---:R-:W-:-:S06]  /*5b90*/  HADD2.F32 R26, -RZ, R2.H0_H0 ;  /* 0x20000002ff1a7230 */ /* 0x004fcc0000004100 */
[----:B------:R-:W2:Y:S01]  /*5ba0*/  F2I.S64.TRUNC R26, R26 ;  /* 0x0000001a001a7311 */ /* 0x000ea2000020d900 */
[----:B------:R-:W-:Y:S05]  /*5bb0*/  BRA `(.L_x_45426) ;  /* 0x0000000800d47947 */ /* 0x000fea0003800000 */
.L_x_45429:
        /* <DEDUP_REMOVED lines=9> */
.L_x_45432:
[----:B------:R-:W2:Y:S02]  /*5c50*/  LDG.E.U16 R2, desc[UR36][R2.64] ;  /* 0x0000002402027981 */ /* 0x000ea4000c1e1500 */
[----:B--2---:R-:W-:-:S06]  /*5c60*/  HADD2.F32 R26, -RZ, R2.H0_H0 ;  /* 0x20000002ff1a7230 */ /* 0x004fcc0000004100 */
[----:B------:R-:W0:Y:S01]  /*5c70*/  F2I.S64.TRUNC R26, R26 ;  /* 0x0000001a001a7311 */ /* 0x000e22000020d900 */
[----:B------:R-:W-:Y:S05]  /*5c80*/  BRA `(.L_x_45426) ;  /* 0x0000000800a07947 */ /* 0x000fea0003800000 */
.L_x_45431:
[----:B------:R-:W2:Y:S02]  /*5c90*/  LDG.E.64 R2, desc[UR36][R2.64] ;  /* 0x0000002402027981 */ /* 0x000ea4000c1e1b00 */
[----:B--2---:R0:W1:Y:S01]  /*5ca0*/  F2I.S64.F64.TRUNC R26, R2 ;  /* 0x00000002001a7311 */ /* 0x004062000030d900 */
[----:B------:R-:W-:Y:S05]  /*5cb0*/  BRA `(.L_x_45426) ;  /* 0x0000000800947947 */ /* 0x000fea0003800000 */
.L_x_45421:
        /* <DEDUP_REMOVED lines=13> */
.L_x_45435:
[----:B------:R-:W2:Y:S02]  /*5d90*/  LDG.E.64 R2, desc[UR36][R2.64] ;  /* 0x0000002402027981 */ /* 0x000ea4000c1e1b00 */
[----:B--2---:R0:W1:Y:S01]  /*5da0*/  F2I.S64.F64.TRUNC R26, R2 ;  /* 0x00000002001a7311 */ /* 0x004062000030d900 */
[----:B------:R-:W-:Y:S05]  /*5db0*/  BRA `(.L_x_45426) ;  /* 0x0000000800547947 */ /* 0x000fea0003800000 */
.L_x_45434:
        /* <DEDUP_REMOVED lines=26> */
.L_x_45437:
        /* <DEDUP_REMOVED lines=13> */
.L_x_45436:
[----:B------:R-:W2:Y:S02]  /*6030*/  LDG.E.U16 R26, desc[UR36][R2.64] ;  /* 0x00000024021a7981 */ /* 0x000ea4000c1e1500 */
[----:B--2---:R-:W-:-:S06]  /*6040*/  IMAD.U32 R26, R26, 0x10000, RZ ;  /* 0x000100001a1a7824 */ /* 0x004fcc00078e00ff */
[----:B------:R-:W0:Y:S01]  /*6050*/  F2I.S64.TRUNC R26, R26 ;  /* 0x0000001a001a7311 */ /* 0x000e22000020d900 */
[----:B------:R-:W-:Y:S05]  /*6060*/  BRA `(.L_x_45426) ;  /* 0x0000000400a87947 */ /* 0x000fea0003800000 */
.L_x_45433:
        /* <DEDUP_REMOVED lines=11> */
.L_x_45440:
        /* <DEDUP_REMOVED lines=21> */
.L_x_45444:
[----:B------:R-:W-:Y:S05]  /*6270*/  BSYNC.RECONVERGENT B1 ;  /* 0x0000000000017941 */ /* 0x000fea0003800200 */
.L_x_45443:
[----:B------:R-:W-:Y:S01]  /*6280*/  IMAD.SHL.U32 R0, R0, 0x100000, RZ ;  /* 0x0010000000007824 */ /* 0x000fe200078e00ff */
[----:B------:R-:W-:-:S04]  /*6290*/  LEA R2, R2, 0x3b800000, 0x17 ;  /* 0x3b80000002027811 */ /* 0x000fc800078eb8ff */
[----:B------:R-:W-:-:S07]  /*62a0*/  LOP3.LUT R26, R2, R0, R7, 0xfe, !PT ;  /* 0x00000000021a7212 */ /* 0x000fce00078efe07 */
.L_x_45442:
[----:B------:R-:W-:Y:S05]  /*62b0*/  BSYNC.RECONVERGENT B0 ;  /* 0x0000000000007941 */ /* 0x000fea0003800200 */
.L_x_45441:
[----:B------:R-:W0:Y:S01]  /*62c0*/  F2I.S64.TRUNC R26, R26 ;  /* 0x0000001a001a7311 */ /* 0x000e22000020d900 */
[----:B------:R-:W-:Y:S05]  /*62d0*/  BRA `(.L_x_45426) ;  /* 0x00000004000c7947 */ /* 0x000fea0003800000 */
.L_x_45439:
        /* <DEDUP_REMOVED lines=21> */
.L_x_45448:
[----:B------:R-:W-:Y:S05]  /*6430*/  BSYNC.RECONVERGENT B1 ;  /* 0x0000000000017941 */ /* 0x000fea0003800200 */
.L_x_45447:
[----:B------:R-:W-:Y:S01]  /*6440*/  IMAD.SHL.U32 R0, R0, 0x200000, RZ ;  /* 0x0020000000007824 */ /* 0x000fe200078e00ff */
[----:B------:R-:W-:-:S04]  /*6450*/  LEA R2, R2, 0x37800000, 0x17 ;  /* 0x3780000002027811 */ /* 0x000fc800078eb8ff */
[----:B------:R-:W-:-:S07]  /*6460*/  LOP3.LUT R26, R2, R0, R7, 0xfe, !PT ;  /* 0x00000000021a7212 */ /* 0x000fce00078efe07 */
.L_x_45446:
[----:B------:R-:W-:Y:S05]  /*6470*/  BSYNC.RECONVERGENT B0 ;  /* 0x0000000000007941 */ /* 0x000fea0003800200 */
.L_x_45445:
[----:B------:R-:W0:Y:S01]  /*6480*/  F2I.S64.TRUNC R26, R26 ;  /* 0x0000001a001a7311 */ /* 0x000e22000020d900 */
[----:B------:R-:W-:Y:S05]  /*6490*/  BRA `(.L_x_45426) ;  /* 0x00000000009c7947 */ /* 0x000fea0003800000 */
.L_x_45438:
        /* <DEDUP_REMOVED lines=14> */
.L_x_45452:
[----:B------:R-:W-:Y:S05]  /*6580*/  BSYNC.RECONVERGENT B0 ;  /* 0x0000000000007941 */ /* 0x000fea0003800200 */
.L_x_45451:
[----:B------:R-:W0:Y:S01]  /*6590*/  F2I.S64.TRUNC R26, R26 ;  /* 0x0000001a001a7311 */ /* 0x000e22000020d900 */
[----:B------:R-:W-:Y:S05]  /*65a0*/  BRA `(.L_x_45426) ;  /* 0x0000000000587947 */ /* 0x000fea0003800000 */
.L_x_45425:
        /* <DEDUP_REMOVED lines=16> */
.L_x_45453:
[----:B------:R-:W-:Y:S01]  /*66b0*/  CS2R R26, SRZ ;  /* 0x00000000001a7805 */ /* 0x000fe2000001ff00 */
[----:B------:R-:W-:Y:S06]  /*66c0*/  BRA `(.L_x_45426) ;  /* 0x0000000000107947 */ /* 0x000fec0003800000 */
.L_x_45450:
[----:B------:R0:W5:Y:S01]  /*66d0*/  LDG.E.64 R26, desc[UR36][R2.64] ;  /* 0x00000024021a7981 */ /* 0x000162000c1e1b00 */
[----:B------:R-:W-:Y:S05]  /*66e0*/  BRA `(.L_x_45426) ;  /* 0x0000000000087947 */ /* 0x000fea0003800000 */
.L_x_45449:
[----:B------:R0:W5:Y:S01]  /*66f0*/  LDG.E R26, desc[UR36][R2.64] ;  /* 0x00000024021a7981 */ /* 0x000162000c1e1900 */
[----:B------:R-:W-:-:S07]  /*6700*/  IMAD.MOV.U32 R27, RZ, RZ, RZ ;  /* 0x000000ffff1b7224 */ /* 0x000fce00078e00ff */
.L_x_45426:
        /* <DEDUP_REMOVED lines=19> */
.L_x_45457:
[----:B------:R0:W5:Y:S01]  /*6840*/  LDG.E.U8 R24, desc[UR36][R2.64] ;  /* 0x0000002402187981 */ /* 0x000162000c1e1100 */
[----:B------:R-:W-:Y:S01]  /*6850*/  IMAD.MOV.U32 R25, RZ, RZ, RZ ;  /* 0x000000ffff197224 */ /* 0x000fe200078e00ff */
[----:B------:R-:W-:Y:S06]  /*6860*/  BRA `(.L_x_45420) ;  /* 0x0000000c003c7947 */ /* 0x000fec0003800000 */
.L_x_45456:
        /* <DEDUP_REMOVED lines=8> */
.L_x_45460:
[----:B------:R-:W2:Y:S02]  /*68f0*/  LDG.E R24, desc[UR36][R2.64] ;  /* 0x0000002402187981 */ /* 0x000ea4000c1e1900 */
[----:B--2---:R-:W-:Y:S01]  /*6900*/  SHF.R.S32.HI R25, RZ, 0x1f, R24 ;  /* 0x0000001fff197819 */ /* 0x004fe20000011418 */
[----:B------:R-:W-:Y:S06]  /*6910*/  BRA `(.L_x_45420) ;  /* 0x0000000c00107947 */ /* 0x000fec0003800000 */
.L_x_45459:
[----:B------:R-:W2:Y:S02]  /*6920*/  LDG.E.S16 R24, desc[UR36][R2.64] ;  /* 0x0000002402187981 */ /* 0x000ea4000c1e1700 */
[----:B--2---:R-:W-:Y:S01]  /*6930*/  SHF.R.S32.HI R25, RZ, 0x1f, R24 ;  /* 0x0000001fff197819 */ /* 0x004fe20000011418 */
[----:B------:R-:W-:Y:S06]  /*6940*/  BRA `(.L_x_45420) ;  /* 0x0000000c00047947 */ /* 0x000fec0003800000 */
.L_x_45455:
        /* <DEDUP_REMOVED lines=9> */
.L_x_45462:
[----:B------:R-:W2:Y:S02]  /*69e0*/  LDG.E.U16 R2, desc[UR36][R2.64] ;  /* 0x0000002402027981 */ /* 0x000ea4000c1e1500 */
[----:B--2---:R-:W-:-:S06]  /*69f0*/  HADD2.F32 R24, -RZ, R2.H0_H0 ;  /* 0x20000002ff187230 */ /* 0x004fcc0000004100 */
[----:B------:R-:W0:Y:S01]  /*6a00*/  F2I.S64.TRUNC R24, R24 ;  /* 0x0000001800187311 */ /* 0x000e22000020d900 */
[----:B------:R-:W-:Y:S05]  /*6a10*/  BRA `(.L_x_45420) ;  /* 0x0000000800d07947 */ /* 0x000fea0003800000 */
.L_x_45461:
        /* <DEDUP_REMOVED lines=9> */
.L_x_45464:
[----:B------:R-:W2:Y:S02]  /*6ab0*/  LDG.E.U16 R2, desc[UR36][R2.64] ;  /* 0x0000002402027981 */ /* 0x000ea4000c1e1500 */
[----:B--2---:R-:W-:-:S06]  /*6ac0*/  HADD2.F32 R24, -RZ, R2.H0_H0 ;  /* 0x20000002ff187230 */ /* 0x004fcc0000004100 */
[----:B------:R-:W0:Y:S01]  /*6ad0*/  F2I.S64.TRUNC R24, R24 ;  /* 0x0000001800187311 */ /* 0x000e22000020d900 */
[----:B------:R-:W-:Y:S05]  /*6ae0*/  BRA `(.L_x_45420) ;  /* 0x00000008009c7947 */ /* 0x000fea0003800000 */
.L_x_45463:
[----:B------:R-:W2:Y:S02]  /*6af0*/  LDG.E.64 R2, desc[UR36][R2.64] ;  /* 0x0000002402027981 */ /* 0x000ea4000c1e1b00 */
[----:B--2---:R0:W1:Y:S01]  /*6b00*/  F2I.S64.F64.TRUNC R24, R2 ;  /* 0x0000000200187311 */ /* 0x004062000030d900 */
[----:B------:R-:W-:Y:S05]  /*6b10*/  BRA `(.L_x_45420) ;  /* 0x0000000800907947 */ /* 0x000fea0003800000 */
.L_x_45454:
        /* <DEDUP_REMOVED lines=13> */
.L_x_45467:
[----:B------:R-:W2:Y:S02]  /*6bf0*/  LDG.E.64 R2, desc[UR36][R2.64] ;  /* 0x0000002402027981 */ /* 0x000ea4000c1e1b00 */
[----:B--2---:R0:W1:Y:S01]  /*6c00*/  F2I.S64.F64.TRUNC R24, R2 ;  /* 0x0000000200187311 */ /* 0x004062000030d900 */
[----:B------:R-:W-:Y:S05]  /*6c10*/  BRA `(.L_x_45420) ;  /* 0x0000000800507947 */ /* 0x000fea0003800000 */
.L_x_45466:
        /* <DEDUP_REMOVED lines=26> */
.L_x_45469:
        /* <DEDUP_REMOVED lines=13> */
.L_x_45468:
[----:B------:R-:W2:Y:S02]  /*6e90*/  LDG.E.U16 R24, desc[UR36][R2.64] ;  /* 0x0000002402187981 */ /* 0x000ea4000c1e1500 */
[----:B--2---:R-:W-:-:S06]  /*6ea0*/  IMAD.U32 R24, R24, 0x10000, RZ ;  /* 0x0001000018187824 */ /* 0x004fcc00078e00ff */
[----:B------:R-:W0:Y:S01]  /*6eb0*/  F2I.S64.TRUNC R24, R24 ;  /* 0x0000001800187311 */ /* 0x000e22000020d900 */
[----:B------:R-:W-:Y:S05]  /*6ec0*/  BRA `(.L_x_45420) ;  /* 0x0000000400a47947 */ /* 0x000fea0003800000 */
.L_x_45465:
        /* <DEDUP_REMOVED lines=11> */
.L_x_45472:
        /* <DEDUP_REMOVED lines=21> */
.L_x_45476:
[----:B------:R-:W-:Y:S05]  /*70d0*/  BSYNC.RECONVERGENT B1 ;  /* 0x0000000000017941 */ /* 0x000fea0003800200 */
.L_x_45475:
[----:B------:R-:W-:Y:S01]  /*70e0*/  IMAD.SHL.U32 R0, R0, 0x100000, RZ ;  /* 0x0010000000007824 */ /* 0x000fe200078e00ff */
[----:B------:R-:W-:-:S04]  /*70f0*/  LEA R2, R2, 0x3b800000, 0x17 ;  /* 0x3b80000002027811 */ /* 0x000fc800078eb8ff */
[----:B------:R-:W-:-:S07]  /*7100*/  LOP3.LUT R24, R2, R0, R7, 0xfe, !PT ;  /* 0x0000000002187212 */ /* 0x000fce00078efe07 */
.L_x_45474:
[----:B------:R-:W-:Y:S05]  /*7110*/  BSYNC.RECONVERGENT B0 ;  /* 0x0000000000007941 */ /* 0x000fea0003800200 */
.L_x_45473:
[----:B------:R-:W0:Y:S01]  /*7120*/  F2I.S64.TRUNC R24, R24 ;  /* 0x0000001800187311 */ /* 0x000e22000020d900 */
[----:B------:R-:W-:Y:S05]  /*7130*/  BRA `(.L_x_45420) ;  /* 0x0000000400087947 */ /* 0x000fea0003800000 */
.L_x_45471:
        /* <DEDUP_REMOVED lines=21> */
.L_x_45480:
[----:B------:R-:W-:Y:S05]  /*7290*/  BSYNC.RECONVERGENT B1 ;  /* 0x0000000000017941 */ /* 0x000fea0003800200 */
.L_x_45479:
[----:B------:R-:W-:Y:S01]  /*72a0*/  IMAD.SHL.U32 R0, R0, 0x200000, RZ ;  /* 0x0020000000007824 */ /* 0x000fe200078e00ff */
[----:B------:R-:W-:-:S04]  /*72b0*/  LEA R2, R2, 0x37800000, 0x17 ;  /* 0x3780000002027811 */ /* 0x000fc800078eb8ff */
[----:B------:R-:W-:-:S07]  /*72c0*/  LOP3.LUT R24, R2, R0, R7, 0xfe, !PT ;  /* 0x0000000002187212 */ /* 0x000fce00078efe07 */
.L_x_45478:
[----:B------:R-:W-:Y:S05]  /*72d0*/  BSYNC.RECONVERGENT B0 ;  /* 0x0000000000007941 */ /* 0x000fea0003800200 */
.L_x_45477:
[----:B------:R-:W0:Y:S01]  /*72e0*/  F2I.S64.TRUNC R24, R24 ;  /* 0x0000001800187311 */ /* 0x000e22000020d900 */
[----:B------:R-:W-:Y:S05]  /*72f0*/  BRA `(.L_x_45420) ;  /* 0x0000000000987947 */ /* 0x000fea0003800000 */
.L_x_45470:
        /* <DEDUP_REMOVED lines=14> */
.L_x_45484:
[----:B------:R-:W-:Y:S05]  /*73e0*/  BSYNC.RECONVERGENT B0 ;  /* 0x0000000000007941 */ /* 0x000fea0003800200 */
.L_x_45483:
[----:B------:R-:W0:Y:S01]  /*73f0*/  F2I.S64.TRUNC R24, R24 ;  /* 0x0000001800187311 */ /* 0x000e22000020d900 */
[----:B------:R-:W-:Y:S05]  /*7400*/  BRA `(.L_x_45420) ;  /* 0x0000000000547947 */ /* 0x000fea0003800000 */
.L_x_45458:
        /* <DEDUP_REMOVED lines=16> */
.L_x_45485:
[----:B------:R-:W-:Y:S05]  /*7510*/  BRA `(.L_x_45420) ;  /* 0x0000000000107947 */ /* 0x000fea0003800000 */
.L_x_45482:
[----:B------:R0:W5:Y:S01]  /*7520*/  LDG.E.64 R24, desc[UR36][R2.64] ;  /* 0x0000002402187981 */ /* 0x000162000c1e1b00 */
[----:B------:R-:W-:Y:S05]  /*7530*/  BRA `(.L_x_45420) ;  /* 0x0000000000087947 */ /* 0x000fea0003800000 */
.L_x_45481:
[----:B------:R0:W5:Y:S01]  /*7540*/  LDG.E R24, desc[UR36][R2.64] ;  /* 0x0000002402187981 */ /* 0x000162000c1e1900 */
[----:B------:R-:W-:-:S07]  /*7550*/  IMAD.MOV.U32 R25, RZ, RZ, RZ ;  /* 0x000000ffff197224 */ /* 0x000fce00078e00ff */
.L_x_45420:
[----:B------:R-:W-:Y:S05]  /*7560*/  BSYNC.RECONVERGENT B6 ;  /* 0x0000000000067941 */ /* 0x000fea0003800200 */
.L_x_45419:
[----:B------:R-:W-:Y:S01]  /*7570*/  ISETP.GE.AND P0, PT, R34, R36, PT ;  /* 0x000000242200720c */ /* 0x000fe20003f06270 */
[----:B------:R-:W-:-:S12]  /*7580*/  BSSY.RECONVERGENT B0, `(.L_x_45486) ;  /* 0x000002f000007945 */ /* 0x000fd80003800200 */
[----:B------:R-:W-:Y:S05]  /*7590*/  @P0 BRA `(.L_x_45487) ;  /* 0x0000000000b40947 */ /* 0x000fea0003800000 */
[----:B01-345:R-:W-:Y:S01]  /*75a0*/  LOP3.LUT R0, R33, R23, RZ, 0xfc, !PT ;  /* 0x0000001721007212 */ /* 0x03bfe200078efcff */
[----:B------:R-:W-:Y:S03]  /*75b0*/  BSSY.RECONVERGENT B1, `(.L_x_45488) ;  /* 0x000001e000017945 */ /* 0x000fe60003800200 */
        /* <DEDUP_REMOVED lines=10> */
[----:B------:R-:W-:-:S04]  /*7660*/  IMAD.HI.U32 R3, R3, R5, R2 ;  /* 0x0000000503037227 */ /* 0x000fc800078e0002 */
[----:B------:R-:W-:Y:S02]  /*7670*/  IMAD.MOV.U32 R5, RZ, RZ, RZ ;  /* 0x000000ffff057224 */ /* 0x000fe400078e00ff */
        /* <DEDUP_REMOVED lines=9> */
.L_x_45489:
[----:B------:R-:W-:Y:S01]  /*7710*/  IMAD.MOV.U32 R13, RZ, RZ, R32 ;  /* 0x000000ffff0d7224 */ /* 0x000fe200078e0020 */
[----:B------:R-:W-:Y:S01]  /*7720*/  MOV R15, 0x7770 ;  /* 0x00007770000f7802 */ /* 0x000fe20000000f00 */
[----:B------:R-:W-:Y:S02]  /*7730*/  IMAD.MOV.U32 R14, RZ, RZ, R33 ;  /* 0x000000ffff0e7224 */ /* 0x000fe400078e0021 */
[----:B------:R-:W-:Y:S02]  /*7740*/  IMAD.MOV.U32 R12, RZ, RZ, R22 ;  /* 0x000000ffff0c7224 */ /* 0x000fe400078e0016 */
[----:B------:R-:W-:-:S07]  /*7750*/  IMAD.MOV.U32 R3, RZ, RZ, R23 ;  /* 0x000000ffff037224 */ /* 0x000fce00078e0017 */
[----:B--2---:R-:W-:Y:S05]  /*7760*/  CALL.REL.NOINC `($__internal_64_$__cuda_sm20_rem_s64) ;  /* 0x0000004400587944 */ /* 0x004fea0003c00000 */
[----:B------:R-:W-:Y:S02]  /*7770*/  IMAD.MOV.U32 R4, RZ, RZ, R3 ;  /* 0x000000ffff047224 */ /* 0x000fe400078e0003 */
[----:B------:R-:W-:-:S07]  /*7780*/  IMAD.MOV.U32 R5, RZ, RZ, R8 ;  /* 0x000000ffff057224 */ /* 0x000fce00078e0008 */
.L_x_45490:
[----:B------:R-:W-:Y:S05]  /*7790*/  BSYNC.RECONVERGENT B1 ;  /* 0x0000000000017941 */ /* 0x000fea0003800200 */
.L_x_45488:
[----:B------:R-:W-:Y:S02]  /*77a0*/  LOP3.LUT R0, R4, R22, RZ, 0x3c, !PT ;  /* 0x0000001604007212 */ /* 0x000fe400078e3cff */
[C---:B------:R-:W-:Y:S02]  /*77b0*/  LOP3.LUT R2, R5.reuse, R23, RZ, 0x3c, !PT ;  /* 0x0000001705027212 */ /* 0x040fe400078e3cff */
[----:B------:R-:W-:Y:S02]  /*77c0*/  ISETP.GT.U32.AND P0, PT, R0, -0x1, PT ;  /* 0xffffffff0000780c */ /* 0x000fe40003f04070 */
[----:B------:R-:W-:Y:S02]  /*77d0*/  ISETP.NE.U32.AND P1, PT, R4, RZ, PT ;  /* 0x000000ff0400720c */ /* 0x000fe40003f25070 */
[----:B------:R-:W-:Y:S02]  /*77e0*/  ISETP.GT.AND.EX P0, PT, R2, -0x1, PT, P0 ;  /* 0xffffffff0200780c */ /* 0x000fe40003f04300 */
[----:B------:R-:W-:-:S02]  /*77f0*/  ISETP.NE.AND.EX P1, PT, R5, RZ, PT, P1 ;  /* 0x000000ff0500720c */ /* 0x000fc40003f25310 */
[----:B------:R-:W-:Y:S02]  /*7800*/  SEL R3, R22, RZ, !P0 ;  /* 0x000000ff16037207 */ /* 0x000fe40004000000 */
[----:B------:R-:W-:Y:S02]  /*7810*/  SEL R22, R23, RZ, !P0 ;  /* 0x000000ff17167207 */ /* 0x000fe40004000000 */
[----:B------:R-:W-:-:S04]  /*7820*/  SEL R3, R3, RZ, P1 ;  /* 0x000000ff03037207 */ /* 0x000fc80000800000 */
[----:B------:R-:W-:Y:S02]  /*7830*/  IADD3 R0, P0, PT, R4, R3, RZ ;  /* 0x0000000304007210 */ /* 0x000fe40007f1e0ff */
[----:B------:R-:W-:-:S05]  /*7840*/  SEL R4, R22, RZ, P1 ;  /* 0x000000ff16047207 */ /* 0x000fca0000800000 */
[----:B------:R-:W-:Y:S02]  /*7850*/  IMAD.X R5, R5, 0x1, R4, P0 ;  /* 0x0000000105057824 */ /* 0x000fe400000e0604 */
[----:B------:R-:W-:-:S07]  /*7860*/  IMAD.MOV.U32 R4, RZ, RZ, R0 ;  /* 0x000000ffff047224 */ /* 0x000fce00078e0000 */
.L_x_45487:
[----:B------:R-:W-:Y:S05]  /*7870*/  BSYNC.RECONVERGENT B0 ;  /* 0x0000000000007941 */ /* 0x000fea0003800200 */
.L_x_45486:
[----:B012---:R-:W-:Y:S01]  /*7880*/  VIADD R2, R34, 0x80 ;  /* 0x0000008022027836 */ /* 0x007fe20000000000 */
[----:B------:R-:W-:Y:S04]  /*7890*/  BSSY.RECONVERGENT B0, `(.L_x_45491) ;  /* 0x000002f000007945 */ /* 0x000fe80003800200 */
[----:B------:R-:W-:-:S13]  /*78a0*/  ISETP.GE.AND P0, PT, R2, R36, PT ;  /* 0x000000240200720c */ /* 0x000fda0003f06270 */
[----:B------:R-:W-:Y:S05]  /*78b0*/  @P0 BRA `(.L_x_45492) ;  /* 0x0000000000b00947 */ /* 0x000fea0003800000 */
[----:B---3-5:R-:W-:Y:S01]  /*78c0*/  LOP3.LUT R3, R31, R19, RZ, 0xfc, !PT ;  /* 0x000000131f037212 */ /* 0x028fe200078efcff */
[----:B------:R-:W-:Y:S03]  /*78d0*/  BSSY.RECONVERGENT B1, `(.L_x_45493) ;  /* 0x000001e000017945 */ /* 0x000fe60003800200 */
        /* <DEDUP_REMOVED lines=21> */
.L_x_45494:
[----:B------:R-:W-:Y:S01]  /*7a30*/  IMAD.MOV.U32 R13, RZ, RZ, R30 ;  /* 0x000000ffff0d7224 */ /* 0x000fe200078e001e */
[----:B------:R-:W-:Y:S01]  /*7a40*/  MOV R15, 0x7a90 ;  /* 0x00007a90000f7802 */ /* 0x000fe20000000f00 */
[----:B------:R-:W-:Y:S02]  /*7a50*/  IMAD.MOV.U32 R14, RZ, RZ, R31 ;  /* 0x000000ffff0e7224 */ /* 0x000fe400078e001f */
[----:B------:R-:W-:Y:S02]  /*7a60*/  IMAD.MOV.U32 R12, RZ, RZ, R18 ;  /* 0x000000ffff0c7224 */ /* 0x000fe400078e0012 */
[----:B------:R-:W-:-:S07]  /*7a70*/  IMAD.MOV.U32 R3, RZ, RZ, R19 ;  /* 0x000000ffff037224 */ /* 0x000fce00078e0013 */
[----:B----4-:R-:W-:Y:S05]  /*7a80*/  CALL.REL.NOINC `($__internal_64_$__cuda_sm20_rem_s64) ;  /* 0x0000004000907944 */ /* 0x010fea0003c00000 */
[----:B------:R-:W-:Y:S02]  /*7a90*/  IMAD.MOV.U32 R22, RZ, RZ, R3 ;  /* 0x000000ffff167224 */ /* 0x000fe400078e0003 */
[----:B------:R-:W-:-:S07]  /*7aa0*/  IMAD.MOV.U32 R23, RZ, RZ, R8 ;  /* 0x000000ffff177224 */ /* 0x000fce00078e0008 */
.L_x_45495:
[----:B------:R-:W-:Y:S05]  /*7ab0*/  BSYNC.RECONVERGENT B1 ;  /* 0x0000000000017941 */ /* 0x000fea0003800200 */
.L_x_45493:
[C---:B------:R-:W-:Y:S02]  /*7ac0*/  LOP3.LUT R3, R22.reuse, R18, RZ, 0x3c, !PT ;  /* 0x0000001216037212 */ /* 0x040fe400078e3cff */
[----:B------:R-:W-:Y:S02]  /*7ad0*/  LOP3.LUT R6, R23, R19, RZ, 0x3c, !PT ;  /* 0x0000001317067212 */ /* 0x000fe400078e3cff */
        /* <DEDUP_REMOVED lines=9> */
[----:B------:R-:W-:-:S07]  /*7b70*/  IMAD.X R23, R23, 0x1, R3, P0 ;  /* 0x0000000117177824 */ /* 0x000fce00000e0603 */
.L_x_45492:
[----:B------:R-:W-:Y:S05]  /*7b80*/  BSYNC.RECONVERGENT B0 ;  /* 0x0000000000007941 */ /* 0x000fea0003800200 */
.L_x_45491:
[----:B------:R-:W-:Y:S01]  /*7b90*/  VIADD R3, R34, 0x100 ;  /* 0x0000010022037836 */ /* 0x000fe20000000000 */
        /* <DEDUP_REMOVED lines=26> */
.L_x_45499:
        /* <DEDUP_REMOVED lines=8> */
.L_x_45500:
[----:B------:R-:W-:Y:S05]  /*7dc0*/  BSYNC.RECONVERGENT B1 ;  /* 0x0000000000017941 */ /* 0x000fea0003800200 */
.L_x_45498:
        /* <DEDUP_REMOVED lines=12> */
.L_x_45497:
[----:B------:R-:W-:Y:S05]  /*7e90*/  BSYNC.RECONVERGENT B0 ;  /* 0x0000000000007941 */ /* 0x000fea0003800200 */
.L_x_45496:
[----:B------:R-:W-:Y:S01]  /*7ea0*/  VIADD R3, R34, 0x180 ;  /* 0x0000018022037836 */ /* 0x000fe20000000000 */
[----:B------:R-:W-:Y:S04]  /*7eb0*/  BSSY.RECONVERGENT B0, `(.L_x_45501) ;  /* 0x000002f000007945 */ /* 0x000fe80003800200 */
[----:B------:R-:W-:-:S13]  /*7ec0*/  ISETP.GE.AND P0, PT, R3, R36, PT ;  /* 0x000000240300720c */ /* 0x000fda0003f06270 */
[----:B------:R-:W-:Y:S05]  /*7ed0*/  @P0 BRA `(.L_x_45502) ;  /* 0x0000000000b00947 */ /* 0x000fea0003800000 */
[----:B-----5:R-:W-:Y:S01]  /*7ee0*/  LOP3.LUT R3, R27, R25, RZ, 0xfc, !PT ;  /* 0x000000191b037212 */ /* 0x020fe200078efcff */
[----:B------:R-:W-:Y:S03]  /*7ef0*/  BSSY.RECONVERGENT B1, `(.L_x_45503) ;  /* 0x000001e000017945 */ /* 0x000fe60003800200 */
[----:B------:R-:W-:-:S13]  /*7f00*/  ISETP.NE.U32.AND P0, PT, R3, RZ, PT ;  /* 0x000000ff0300720c */ /* 0x000fda0003f05070 */
[----:B------:R-:W-:Y:S05]  /*7f10*/  @P0 BRA `(.L_x_45504) ;  /* 0x00000000004c0947 */ /* 0x000fea0003800000 */
[----:B------:R-:W0:Y:S01]  /*7f20*/  I2F.U32.RP R3, R24 ;  /* 0x0000001800037306 */ /* 0x000e220000209000 */
[----:B------:R-:W-:Y:S01]  /*7f30*/  ISETP.NE.U32.AND P1, PT, R24, RZ, PT ;  /* 0x000000ff1800720c */ /* 0x000fe20003f25070 */
[----:B---3--:R-:W-:-:S06]  /*7f40*/  IMAD.MOV.U32 R17, RZ, RZ, RZ ;  /* 0x000000ffff117224 */ /* 0x008fcc00078e00ff */
        /* <DEDUP_REMOVED lines=16> */
.L_x_45504:
[----:B------:R-:W-:Y:S01]  /*8050*/  IMAD.MOV.U32 R13, RZ, RZ, R26 ;  /* 0x000000ffff0d7224 */ /* 0x000fe200078e001a */
[----:B------:R-:W-:Y:S01]  /*8060*/  MOV R15, 0x80b0 ;  /* 0x000080b0000f7802 */ /* 0x000fe20000000f00 */
[----:B------:R-:W-:Y:S02]  /*8070*/  IMAD.MOV.U32 R14, RZ, RZ, R27 ;  /* 0x000000ffff0e7224 */ /* 0x000fe400078e001b */
[----:B------:R-:W-:Y:S02]  /*8080*/  IMAD.MOV.U32 R12, RZ, RZ, R24 ;  /* 0x000000ffff0c7224 */ /* 0x000fe400078e0018 */
[----:B------:R-:W-:-:S07]  /*8090*/  IMAD.MOV.U32 R3, RZ, RZ, R25 ;  /* 0x000000ffff037224 */ /* 0x000fce00078e0019 */
[----:B---34-:R-:W-:Y:S05]  /*80a0*/  CALL.REL.NOINC `($__internal_64_$__cuda_sm20_rem_s64) ;  /* 0x0000003c00087944 */ /* 0x018fea0003c00000 */
[----:B------:R-:W-:Y:S02]  /*80b0*/  IMAD.MOV.U32 R16, RZ, RZ, R3 ;  /* 0x000000ffff107224 */ /* 0x000fe400078e0003 */
[----:B------:R-:W-:-:S07]  /*80c0*/  IMAD.MOV.U32 R17, RZ, RZ, R8 ;  /* 0x000000ffff117224 */ /* 0x000fce00078e0008 */
.L_x_45505:
[----:B------:R-:W-:Y:S05]  /*80d0*/  BSYNC.RECONVERGENT B1 ;  /* 0x0000000000017941 */ /* 0x000fea0003800200 */
.L_x_45503:
        /* <DEDUP_REMOVED lines=12> */
.L_x_45502:
[----:B------:R-:W-:Y:S05]  /*81a0*/  BSYNC.RECONVERGENT B0 ;  /* 0x0000000000007941 */ /* 0x000fea0003800200 */
.L_x_45501:
[----:B-----5:R-:W0:Y:S01]  /*81b0*/  LDC.U8 R24, c[0x0][0x3b0] ;  /* 0x0000ec00ff187b82 */ /* 0x020e220000000000 */
        /* <DEDUP_REMOVED lines=25> */
.L_x_45512:
[----:B------:R0:W-:Y:S01]  /*8350*/  STG.E.U8 desc[UR36][R8.64], R0 ;  /* 0x0000000008007986 */ /* 0x0001e2000c101124 */
[----:B------:R-:W-:Y:S01]  /*8360*/  IMAD.MOV.U32 R34, RZ, RZ, R2 ;  /* 0x000000ffff227224 */ /* 0x000fe200078e0002 */
[----:B------:R-:W-:Y:S06]  /*8370*/  BRA `(.L_x_45514) ;  /* 0x0000000c00807947 */ /* 0x000fec0003800000 */
.L_x_45511:
        /* <DEDUP_REMOVED lines=9> */
.L_x_45516:
[----:B------:R0:W-:Y:S01]  /*8410*/  STG.E desc[UR36][R8.64], R0 ;  /* 0x0000000008007986 */ /* 0x0001e2000c101924 */
[----:B------:R-:W-:Y:S01]  /*8420*/  IMAD.MOV.U32 R34, RZ, RZ, R2 ;  /* 0x000000ffff227224 */ /* 0x000fe200078e0002 */
[----:B------:R-:W-:Y:S06]  /*8430*/  BRA `(.L_x_45514) ;  /* 0x0000000c00507947 */ /* 0x000fec0003800000 */
.L_x_45515:
[----:B------:R0:W-:Y:S01]  /*8440*/  STG.E.U16 desc[UR36][R8.64], R0 ;  /* 0x0000000008007986 */ /* 0x0001e2000c101524 */
[----:B------:R-:W-:Y:S01]  /*8450*/  IMAD.MOV.U32 R34, RZ, RZ, R2 ;  /* 0x000000ffff227224 */ /* 0x000fe200078e0002 */
[----:B------:R-:W-:Y:S06]  /*8460*/  BRA `(.L_x_45514) ;  /* 0x0000000c00447947 */ /* 0x000fec0003800000 */
.L_x_45510:
        /* <DEDUP_REMOVED lines=10> */
.L_x_45518:
[----:B------:R-:W0:Y:S01]  /*8510*/  I2F.S64 R0, R4 ;  /* 0x0000000400007312 */ /* 0x000e220000301400 */
[----:B------:R-:W-:Y:S01]  /*8520*/  IMAD.MOV.U32 R34, RZ, RZ, R2 ;  /* 0x000000ffff227224 */ /* 0x000fe200078e0002 */
[----:B0-----:R-:W-:-:S05]  /*8530*/  F2FP.F16.F32.PACK_AB R0, RZ, R0 ;  /* 0x00000000ff00723e */ /* 0x001fca00000000ff */
[----:B------:R0:W-:Y:S01]  /*8540*/  STG.E.U16 desc[UR36][R8.64], R0 ;  /* 0x0000000008007986 */ /* 0x0001e2000c101524 */
[----:B------:R-:W-:Y:S05]  /*8550*/  BRA `(.L_x_45514) ;  /* 0x0000000c00087947 */ /* 0x000fea0003800000 */
.L_x_45517:
        /* <DEDUP_REMOVED lines=11> */
.L_x_45520:
[----:B------:R-:W0:Y:S01]  /*8610*/  I2F.S64 R4, R4 ;  /* 0x0000000400047312 */ /* 0x000e220000301400 */
[----:B------:R-:W-:Y:S01]  /*8620*/  IMAD.MOV.U32 R34, RZ, RZ, R2 ;  /* 0x000000ffff227224 */ /* 0x000fe200078e0002 */
[----:B0-----:R-:W-:-:S04]  /*8630*/  F2FP.F16.F32.PACK_AB R3, RZ, R4 ;  /* 0x00000004ff03723e */ /* 0x001fc800000000ff */
[----:B------:R-:W-:-:S05]  /*8640*/  PRMT R3, R3, 0x5410, RZ ;  /* 0x0000541003037816 */ /* 0x000fca00000000ff */
[----:B------:R0:W-:Y:S01]  /*8650*/  STG.E desc[UR36][R8.64], R3 ;  /* 0x0000000308007986 */ /* 0x0001e2000c101924 */
[----:B------:R-:W-:Y:S05]  /*8660*/  BRA `(.L_x_45514) ;  /* 0x0000000800c47947 */ /* 0x000fea0003800000 */
.L_x_45519:
[----:B------:R-:W0:Y:S01]  /*8670*/  I2F.F64.S64 R4, R4 ;  /* 0x0000000400047312 */ /* 0x000e220000301c00 */
[----:B------:R-:W-:Y:S01]  /*8680*/  IMAD.MOV.U32 R34, RZ, RZ, R2 ;  /* 0x000000ffff227224 */ /* 0x000fe200078e0002 */
[----:B0-----:R0:W-:Y:S01]  /*8690*/  STG.E.64 desc[UR36][R8.64], R4 ;  /* 0x0000000408007986 */ /* 0x0011e2000c101b24 */
[----:B------:R-:W-:Y:S05]  /*86a0*/  BRA `(.L_x_45514) ;  /* 0x0000000800b47947 */ /* 0x000fea0003800000 */
.L_x_45509:
        /* <DEDUP_REMOVED lines=14> */
.L_x_45523:
[----:B------:R-:W0:Y:S01]  /*8790*/  I2F.F64.S64 R4, R4 ;  /* 0x0000000400047312 */ /* 0x000e220000301c00 */
[----:B------:R-:W-:Y:S01]  /*87a0*/  CS2R R6, SRZ ;  /* 0x0000000000067805 */ /* 0x000fe2000001ff00 */
[----:B------:R-:W-:-:S04]  /*87b0*/  IMAD.MOV.U32 R34, RZ, RZ, R2 ;  /* 0x000000ffff227224 */ /* 0x000fc800078e0002 */
[----:B0-----:R0:W-:Y:S01]  /*87c0*/  STG.E.128 desc[UR36][R8.64], R4 ;  /* 0x0000000408007986 */ /* 0x0011e2000c101d24 */
[----:B------:R-:W-:Y:S05]  /*87d0*/  BRA `(.L_x_45514) ;  /* 0x0000000800687947 */ /* 0x000fea0003800000 */
.L_x_45522:
        /* <DEDUP_REMOVED lines=19> */
.L_x_45527:
[----:B------:R-:W-:Y:S05]  /*8910*/  BSYNC.RECONVERGENT B0 ;  /* 0x0000000000007941 */ /* 0x000fea0003800200 */
.L_x_45526:
[----:B------:R-:W-:Y:S01]  /*8920*/  LOP3.LUT R7, R0, 0x80, R7, 0xf8, !PT ;  /* 0x0000008000077812 */ /* 0x000fe200078ef807 */
[----:B------:R-:W-:-:S04]  /*8930*/  IMAD.MOV.U32 R34, RZ, RZ, R2 ;  /* 0x000000ffff227224 */ /* 0x000fc800078e0002 */
[----:B------:R0:W-:Y:S01]  /*8940*/  STG.E.U8 desc[UR36][R8.64], R7 ;  /* 0x0000000708007986 */ /* 0x0001e2000c101124 */
[----:B------:R-:W-:Y:S05]  /*8950*/  BRA `(.L_x_45514) ;  /* 0x0000000800087947 */ /* 0x000fea0003800000 */
.L_x_45525:
        /* <DEDUP_REMOVED lines=15> */
.L_x_45529:
[----:B------:R-:W-:Y:S05]  /*8a50*/  BSYNC.RECONVERGENT B0 ;  /* 0x0000000000007941 */ /* 0x000fea0003800200 */
.L_x_45528:
[----:B------:R-:W-:Y:S01]  /*8a60*/  LOP3.LUT R7, R0, 0x80, R7, 0xf8, !PT ;  /* 0x0000008000077812 */ /* 0x000fe200078ef807 */
[----:B------:R-:W-:-:S04]  /*8a70*/  IMAD.MOV.U32 R34, RZ, RZ, R2 ;  /* 0x000000ffff227224 */ /* 0x000fc800078e0002 */
[----:B------:R0:W-:Y:S01]  /*8a80*/  STG.E.U8 desc[UR36][R8.64], R7 ;  /* 0x0000000708007986 */ /* 0x0001e2000c101124 */
[----:B------:R-:W-:Y:S05]  /*8a90*/  BRA `(.L_x_45514) ;  /* 0x0000000400b87947 */ /* 0x000fea0003800000 */
.L_x_45524:
[----:B------:R-:W0:Y:S01]  /*8aa0*/  I2F.S64 R0, R4 ;  /* 0x0000000400007312 */ /* 0x000e220000301400 */
[----:B------:R-:W-:Y:S01]  /*8ab0*/  IMAD.MOV.U32 R34, RZ, RZ, R2 ;  /* 0x000000ffff227224 */ /* 0x000fe200078e0002 */
[----:B0-----:R-:W-:-:S05]  /*8ac0*/  F2FP.BF16.F32.PACK_AB R0, RZ, R0 ;  /* 0x00000000ff00723e */ /* 0x001fca00000010ff */
[----:B------:R0:W-:Y:S01]  /*8ad0*/  STG.E.U16 desc[UR36][R8.64], R0 ;  /* 0x0000000008007986 */ /* 0x0001e2000c101524 */
[----:B------:R-:W-:Y:S05]  /*8ae0*/  BRA `(.L_x_45514) ;  /* 0x0000000400a47947 */ /* 0x000fea0003800000 */
.L_x_45521:
        /* <DEDUP_REMOVED lines=11> */
.L_x_45532:
        /* <DEDUP_REMOVED lines=13> */
.L_x_45535:
[----:B------:R-:W-:-:S04]  /*8c70*/  SHF.R.U32.HI R0, RZ, 0x14, R5 ;  /* 0x00000014ff007819 */ /* 0x000fc80000011605 */
[----:B------:R-:W-:-:S04]  /*8c80*/  LOP3.LUT R0, R0, 0x1, RZ, 0xc0, !PT ;  /* 0x0000000100007812 */ /* 0x000fc800078ec0ff */
[----:B------:R-:W-:-:S04]  /*8c90*/  IADD3 R0, PT, PT, R5, 0x487ffff, R0 ;  /* 0x0487ffff05007810 */ /* 0x000fc80007ffe000 */
[----:B------:R-:W-:-:S04]  /*8ca0*/  SHF.R.U32.HI R0, RZ, 0x14, R0 ;  /* 0x00000014ff007819 */ /* 0x000fc80000011600 */
[----:B------:R-:W-:-:S07]  /*8cb0*/  LOP3.LUT R3, R0, 0xff, RZ, 0xc0, !PT ;  /* 0x000000ff00037812 */ /* 0x000fce00078ec0ff */
.L_x_45536:
[----:B------:R-:W-:-:S04]  /*8cc0*/  SHF.R.U32.HI R0, RZ, 0x18, R5 ;  /* 0x00000018ff007819 */ /* 0x000fc80000011605 */
[----:B------:R-:W-:-:S07]  /*8cd0*/  LOP3.LUT R0, R3, 0x80, R0, 0xf8, !PT ;  /* 0x0000008003007812 */ /* 0x000fce00078ef800 */
.L_x_45534:
[----:B------:R-:W-:Y:S05]  /*8ce0*/  BSYNC.RECONVERGENT B0 ;  /* 0x0000000000007941 */ /* 0x000fea0003800200 */
.L_x_45533:
[----:B------:R0:W-:Y:S01]  /*8cf0*/  STG.E.U8 desc[UR36][R8.64], R0 ;  /* 0x0000000008007986 */ /* 0x0001e2000c101124 */
[----:B------:R-:W-:Y:S01]  /*8d00*/  IMAD.MOV.U32 R34, RZ, RZ, R2 ;  /* 0x000000ffff227224 */ /* 0x000fe200078e0002 */
[----:B------:R-:W-:Y:S06]  /*8d10*/  BRA `(.L_x_45514) ;  /* 0x0000000400187947 */ /* 0x000fec0003800000 */
.L_x_45531:
        /* <DEDUP_REMOVED lines=13> */
.L_x_45539:
[----:B------:R-:W-:-:S04]  /*8df0*/  SHF.R.U32.HI R0, RZ, 0x15, R5 ;  /* 0x00000015ff007819 */ /* 0x000fc80000011605 */
[----:B------:R-:W-:-:S04]  /*8e00*/  LOP3.LUT R0, R0, 0x1, RZ, 0xc0, !PT ;  /* 0x0000000100007812 */ /* 0x000fc800078ec0ff */
[----:B------:R-:W-:-:S04]  /*8e10*/  IADD3 R0, PT, PT, R5, 0x88fffff, R0 ;  /* 0x088fffff05007810 */ /* 0x000fc80007ffe000 */
[----:B------:R-:W-:-:S04]  /*8e20*/  SHF.R.U32.HI R0, RZ, 0x15, R0 ;  /* 0x00000015ff007819 */ /* 0x000fc80000011600 */
[----:B------:R-:W-:-:S07]  /*8e30*/  LOP3.LUT R3, R0, 0xff, RZ, 0xc0, !PT ;  /* 0x000000ff00037812 */ /* 0x000fce00078ec0ff */
.L_x_45540:
[----:B------:R-:W-:-:S04]  /*8e40*/  SHF.R.U32.HI R0, RZ, 0x18, R5 ;  /* 0x00000018ff007819 */ /* 0x000fc80000011605 */
[----:B------:R-:W-:-:S07]  /*8e50*/  LOP3.LUT R0, R3, 0x80, R0, 0xf8, !PT ;  /* 0x0000008003007812 */ /* 0x000fce00078ef800 */
.L_x_45538:
[----:B------:R-:W-:Y:S05]  /*8e60*/  BSYNC.RECONVERGENT B0 ;  /* 0x0000000000007941 */ /* 0x000fea0003800200 */
.L_x_45537:
[----:B------:R0:W-:Y:S01]  /*8e70*/  STG.E.U8 desc[UR36][R8.64], R0 ;  /* 0x0000000008007986 */ /* 0x0001e2000c101124 */
[----:B------:R-:W-:Y:S01]  /*8e80*/  IMAD.MOV.U32 R34, RZ, RZ, R2 ;  /* 0x000000ffff227224 */ /* 0x000fe200078e0002 */
[----:B------:R-:W-:Y:S06]  /*8e90*/  BRA `(.L_x_45514) ;  /* 0x0000000000b87947 */ /* 0x000fec0003800000 */
.L_x_45530:
[----:B------:R-:W-:-:S13]  /*8ea0*/  ISETP.NE.AND P0, PT, R3, 0x1c, PT ;  /* 0x0000001c0300780c */ /* 0x000fda0003f05270 */
[----:B------:R-:W-:Y:S05]  /*8eb0*/  @!P0 BRA `(.L_x_45541) ;  /* 0x0000000000a88947 */ /* 0x000fea0003800000 */
[----:B------:R-:W-:-:S13]  /*8ec0*/  ISETP.NE.AND P0, PT, R3, 0x1d, PT ;  /* 0x0000001d0300780c */ /* 0x000fda0003f05270 */
[----:B------:R-:W-:Y:S05]  /*8ed0*/  @!P0 BRA `(.L_x_45542) ;  /* 0x0000000000948947 */ /* 0x000fea0003800000 */
[----:B------:R-:W-:-:S13]  /*8ee0*/  ISETP.NE.AND P0, PT, R3, 0x2c, PT ;  /* 0x0000002c0300780c */ /* 0x000fda0003f05270 */
[----:B------:R-:W-:Y:S05]  /*8ef0*/  @!P0 BRA `(.L_x_45543) ;  /* 0x0000000000488947 */ /* 0x000fea0003800000 */
.L_x_45513:
        /* <DEDUP_REMOVED lines=16> */
.L_x_45544:
[----:B------:R-:W-:Y:S01]  /*9000*/  IMAD.MOV.U32 R34, RZ, RZ, R2 ;  /* 0x000000ffff227224 */ /* 0x000fe200078e0002 */
[----:B------:R-:W-:Y:S06]  /*9010*/  BRA `(.L_x_45514) ;  /* 0x0000000000587947 */ /* 0x000fec0003800000 */
.L_x_45543:
        /* <DEDUP_REMOVED lines=17> */
.L_x_45542:
[----:B------:R1:W-:Y:S01]  /*9130*/  STG.E.64 desc[UR36][R8.64], R4 ;  /* 0x0000000408007986 */ /* 0x0003e2000c101b24 */
[----:B------:R-:W-:Y:S01]  /*9140*/  IMAD.MOV.U32 R34, RZ, RZ, R2 ;  /* 0x000000ffff227224 */ /* 0x000fe200078e0002 */
[----:B------:R-:W-:Y:S06]  /*9150*/  BRA `(.L_x_45514) ;  /* 0x0000000000087947 */ /* 0x000fec0003800000 */
.L_x_45541:
[----:B------:R0:W-:Y:S01]  /*9160*/  STG.E desc[UR36][R8.64], R0 ;  /* 0x0000000008007986 */ /* 0x0001e2000c101924 */
[----:B------:R-:W-:-:S07]  /*9170*/  IMAD.MOV.U32 R34, RZ, RZ, R2 ;  /* 0x000000ffff227224 */ /* 0x000fce00078e0002 */
.L_x_45514:
[----:B------:R-:W-:-:S13]  /*9180*/  ISETP.GE.AND P0, PT, R34, R36, PT ;  /* 0x000000242200720c */ /* 0x000fda0003f06270 */
[----:B------:R-:W-:Y:S05]  /*9190*/  @P0 BREAK.RELIABLE B6 ;  /* 0x0000000000060942 */ /* 0x000fea0003800100 */
[----:B------:R-:W-:Y:S05]  /*91a0*/  @P0 BRA `(.L_x_45545) ;  /* 0x0000001c00300947 */ /* 0x000fea0003800000 */
[----:B------:R-:W5:Y:S01]  /*91b0*/  LDCU UR4, c[0x0][0x3b4] ;  /* 0x00007680ff0477ac */ /* 0x000f620008000800 */
[----:B0-2---:R-:W0:Y:S01]  /*91c0*/  LDC.64 R2, c[0x0][0x388] ;  /* 0x0000e200ff027b82 */ /* 0x005e220000000a00 */
        /* <DEDUP_REMOVED lines=18> */
.L_x_45549:
[----:B------:R0:W-:Y:S01]  /*92f0*/  STG.E.U8 desc[UR36][R2.64], R22 ;  /* 0x0000001602007986 */ /* 0x0001e2000c101124 */
[----:B------:R-:W-:Y:S05]  /*9300*/  BRA `(.L_x_45551) ;  /* 0x0000000c00347947 */ /* 0x000fea0003800000 */
.L_x_45548:
        /* <DEDUP_REMOVED lines=8> */
.L_x_45553:
[----:B------:R0:W-:Y:S01]  /*9390*/  STG.E desc[UR36][R2.64], R22 ;  /* 0x0000001602007986 */ /* 0x0001e2000c101924 */
[----:B------:R-:W-:Y:S05]  /*93a0*/  BRA `(.L_x_45551) ;  /* 0x0000000c000c7947 */ /* 0x000fea0003800000 */
.L_x_45552:
[----:B------:R0:W-:Y:S01]  /*93b0*/  STG.E.U16 desc[UR36][R2.64], R22 ;  /* 0x0000001602007986 */ /* 0x0001e2000c101524 */
[----:B------:R-:W-:Y:S05]  /*93c0*/  BRA `(.L_x_45551) ;  /* 0x0000000c00047947 */ /* 0x000fea0003800000 */
.L_x_45547:
        /* <DEDUP_REMOVED lines=9> */
.L_x_45555:
[----:B------:R-:W0:Y:S02]  /*9460*/  I2F.S64 R0, R22 ;  /* 0x0000001600007312 */ /* 0x000e240000301400 */
[----:B0-----:R-:W-:-:S05]  /*9470*/  F2FP.F16.F32.PACK_AB R0, RZ, R0 ;  /* 0x00000000ff00723e */ /* 0x001fca00000000ff */
[----:B------:R0:W-:Y:S01]  /*9480*/  STG.E.U16 desc[UR36][R2.64], R0 ;  /* 0x0000000002007986 */ /* 0x0001e2000c101524 */
[----:B------:R-:W-:Y:S05]  /*9490*/  BRA `(.L_x_45551) ;  /* 0x0000000800d07947 */ /* 0x000fea0003800000 */
.L_x_45554:
        /* <DEDUP_REMOVED lines=10> */
.L_x_45557:
[----:B------:R-:W0:Y:S02]  /*9540*/  I2F.S64 R22, R22 ;  /* 0x0000001600167312 */ /* 0x000e240000301400 */
[----:B0-----:R-:W-:-:S04]  /*9550*/  F2FP.F16.F32.PACK_AB R5, RZ, R22 ;  /* 0x00000016ff05723e */ /* 0x001fc800000000ff */
[----:B------:R-:W-:-:S05]  /*9560*/  PRMT R5, R5, 0x5410, RZ ;  /* 0x0000541005057816 */ /* 0x000fca00000000ff */
[----:B------:R0:W-:Y:S01]  /*9570*/  STG.E desc[UR36][R2.64], R5 ;  /* 0x0000000502007986 */ /* 0x0001e2000c101924 */
[----:B------:R-:W-:Y:S05]  /*9580*/  BRA `(.L_x_45551) ;  /* 0x0000000800947947 */ /* 0x000fea0003800000 */
.L_x_45556:
[----:B------:R-:W0:Y:S02]  /*9590*/  I2F.F64.S64 R22, R22 ;  /* 0x0000001600167312 */ /* 0x000e240000301c00 */
[----:B0-----:R0:W-:Y:S01]  /*95a0*/  STG.E.64 desc[UR36][R2.64], R22 ;  /* 0x0000001602007986 */ /* 0x0011e2000c101b24 */
[----:B------:R-:W-:Y:S05]  /*95b0*/  BRA `(.L_x_45551) ;  /* 0x0000000800887947 */ /* 0x000fea0003800000 */
.L_x_45546:
        /* <DEDUP_REMOVED lines=12> */
.L_x_45561:
        /* <DEDUP_REMOVED lines=18> */
.L_x_45564:
[----:B------:R-:W-:-:S04]  /*97a0*/  SHF.R.U32.HI R5, RZ, 0x18, R5 ;  /* 0x00000018ff057819 */ /* 0x000fc80000011605 */
[----:B------:R-:W-:-:S07]  /*97b0*/  LOP3.LUT R0, R0, 0x80, R5, 0xf8, !PT ;  /* 0x0000008000007812 */ /* 0x000fce00078ef805 */
.L_x_45563:
[----:B------:R-:W-:Y:S05]  /*97c0*/  BSYNC.RECONVERGENT B0 ;  /* 0x0000000000007941 */ /* 0x000fea0003800200 */
.L_x_45562:
[----:B------:R0:W-:Y:S01]  /*97d0*/  STG.E.U8 desc[UR36][R2.64], R0 ;  /* 0x0000000002007986 */ /* 0x0001e2000c101124 */
[----:B------:R-:W-:Y:S05]  /*97e0*/  BRA `(.L_x_45551) ;  /* 0x0000000400fc7947 */ /* 0x000fea0003800000 */
.L_x_45560:
        /* <DEDUP_REMOVED lines=18> */
.L_x_45567:
[----:B------:R-:W-:-:S04]  /*9910*/  SHF.R.U32.HI R5, RZ, 0x18, R5 ;  /* 0x00000018ff057819 */ /* 0x000fc80000011605 */
[----:B------:R-:W-:-:S07]  /*9920*/  LOP3.LUT R0, R0, 0x80, R5, 0xf8, !PT ;  /* 0x0000008000007812 */ /* 0x000fce00078ef805 */
.L_x_45566:
[----:B------:R-:W-:Y:S05]  /*9930*/  BSYNC.RECONVERGENT B0 ;  /* 0x0000000000007941 */ /* 0x000fea0003800200 */
.L_x_45565:
[----:B------:R0:W-:Y:S01]  /*9940*/  STG.E.U8 desc[UR36][R2.64], R0 ;  /* 0x0000000002007986 */ /* 0x0001e2000c101124 */
[----:B------:R-:W-:Y:S05]  /*9950*/  BRA `(.L_x_45551) ;  /* 0x0000000400a07947 */ /* 0x000fea0003800000 */
.L_x_45559:
        /* <DEDUP_REMOVED lines=22> */
.L_x_45569:
[----:B------:R0:W-:Y:S01]  /*9ac0*/  STG.E.64 desc[UR36][R2.64], R22 ;  /* 0x0000001602007986 */ /* 0x0001e2000c101b24 */
[----:B------:R-:W-:Y:S05]  /*9ad0*/  BRA `(.L_x_45551) ;  /* 0x0000000400407947 */ /* 0x000fea0003800000 */
.L_x_45568:
[----:B------:R0:W-:Y:S01]  /*9ae0*/  STG.E desc[UR36][R2.64], R22 ;  /* 0x0000001602007986 */ /* 0x0001e2000c101924 */
[----:B------:R-:W-:Y:S05]  /*9af0*/  BRA `(.L_x_45551) ;  /* 0x0000000400387947 */ /* 0x000fea0003800000 */
.L_x_45558:
        /* <DEDUP_REMOVED lines=11> */
.L_x_45571:
[----:B------:R-:W0:Y:S01]  /*9bb0*/  I2F.F64.S64 R4, R22 ;  /* 0x0000001600047312 */ /* 0x000e220000301c00 */
[----:B------:R-:W-:-:S05]  /*9bc0*/  CS2R R6, SRZ ;  /* 0x0000000000067805 */ /* 0x000fca000001ff00 */
[----:B0-----:R0:W-:Y:S01]  /*9bd0*/  STG.E.128 desc[UR36][R2.64], R4 ;  /* 0x0000000402007986 */ /* 0x0011e2000c101d24 */
[----:B------:R-:W-:Y:S05]  /*9be0*/  BRA `(.L_x_45551) ;  /* 0x0000000000fc7947 */ /* 0x000fea0003800000 */
.L_x_45570:
[----:B------:R-:W-:-:S13]  /*9bf0*/  ISETP.NE.AND P0, PT, R0, 0xf, PT ;  /* 0x0000000f0000780c */ /* 0x000fda0003f05270 */
[----:B------:R-:W-:Y:S05]  /*9c00*/  @!P0 BRA `(.L_x_45572) ;  /* 0x0000000000e88947 */ /* 0x000fea0003800000 */
[----:B------:R-:W-:-:S13]  /*9c10*/  ISETP.NE.AND P0, PT, R0, 0x17, PT ;  /* 0x000000170000780c */ /* 0x000fda0003f05270 */
[----:B------:R-:W-:Y:S05]  /*9c20*/  @!P0 BRA `(.L_x_45573) ;  /* 0x0000000000908947 */ /* 0x000fea0003800000 */
[----:B------:R-:W-:-:S13]  /*9c30*/  ISETP.NE.AND P0, PT, R0, 0x18, PT ;  /* 0x000000180000780c */ /* 0x000fda0003f05270 */
[----:B------:R-:W-:Y:S05]  /*9c40*/  @!P0 BRA `(.L_x_45574) ;  /* 0x0000000000448947 */ /* 0x000fea0003800000 */
.L_x_45550:
        /* <DEDUP_REMOVED lines=16> */
.L_x_45575:
[----:B------:R-:W-:Y:S05]  /*9d50*/  BRA `(.L_x_45551) ;  /* 0x0000000000a07947 */ /* 0x000fea0003800000 */
.L_x_45574:
        /* <DEDUP_REMOVED lines=13> */
.L_x_45577:
[----:B------:R-:W-:Y:S05]  /*9e30*/  BSYNC.RECONVERGENT B0 ;  /* 0x0000000000007941 */ /* 0x000fea0003800200 */
.L_x_45576:
[----:B------:R-:W-:-:S05]  /*9e40*/  LOP3.LUT R5, R0, 0x80, R5, 0xf8, !PT ;  /* 0x0000008000057812 */ /* 0x000fca00078ef805 */
[----:B------:R0:W-:Y:S01]  /*9e50*/  STG.E.U8 desc[UR36][R2.64], R5 ;  /* 0x0000000502007986 */ /* 0x0001e2000c101124 */
[----:B------:R-:W-:Y:S05]  /*9e60*/  BRA `(.L_x_45551) ;  /* 0x00000000005c7947 */ /* 0x000fea0003800000 */
.L_x_45573:
        /* <DEDUP_REMOVED lines=12> */
.L_x_45579:
[----:B------:R-:W-:Y:S01]  /*9f30*/  IMAD.MOV.U32 R0, RZ, RZ, 0x7f ;  /* 0x0000007fff007424 */ /* 0x000fe200078e00ff */
[----:B------:R-:W-:-:S04]  /*9f40*/  ISETP.GT.U32.AND P0, PT, R4, 0x7f800000, PT ;  /* 0x7f8000000400780c */ /* 0x000fc80003f04070 */
[----:B------:R-:W-:-:S09]  /*9f50*/  SEL R0, R0, 0x7c, P0 ;  /* 0x0000007c00007807 */ /* 0x000fd20000000000 */
.L_x_45580:
[----:B------:R-:W-:Y:S05]  /*9f60*/  BSYNC.RECONVERGENT B0 ;  /* 0x0000000000007941 */ /* 0x000fea0003800200 */
.L_x_45578:
[----:B------:R-:W-:-:S04]  /*9f70*/  SHF.R.U32.HI R5, RZ, 0x18, R5 ;  /* 0x00000018ff057819 */ /* 0x000fc80000011605 */
[----:B------:R-:W-:-:S05]  /*9f80*/  LOP3.LUT R5, R0, 0x80, R5, 0xf8, !PT ;  /* 0x0000008000057812 */ /* 0x000fca00078ef805 */
[----:B------:R2:W-:Y:S01]  /*9f90*/  STG.E.U8 desc[UR36][R2.64], R5 ;  /* 0x0000000502007986 */ /* 0x0005e2000c101124 */
[----:B------:R-:W-:Y:S05]  /*9fa0*/  BRA `(.L_x_45551) ;  /* 0x00000000000c7947 */ /* 0x000fea0003800000 */
.L_x_45572:
[----:B------:R-:W0:Y:S02]  /*9fb0*/  I2F.S64 R0, R22 ;  /* 0x0000001600007312 */ /* 0x000e240000301400 */
[----:B0-----:R-:W-:-:S05]  /*9fc0*/  F2FP.BF16.F32.PACK_AB R0, RZ, R0 ;  /* 0x00000000ff00723e */ /* 0x001fca00000010ff */
[----:B------:R0:W-:Y:S02]  /*9fd0*/  STG.E.U16 desc[UR36][R2.64], R0 ;  /* 0x0000000002007986 */ /* 0x0001e4000c101524 */
.L_x_45551:
[----:B------:R-:W-:-:S07]  /*9fe0*/  VIADD R34, R34, 0x80 ;  /* 0x0000008022227836 */ /* 0x000fce0000000000 */
.L_x_45508:
[----:B------:R-:W-:-:S13]  /*9ff0*/  ISETP.GE.AND P0, PT, R34, R36, PT ;  /* 0x000000242200720c */ /* 0x000fda0003f06270 */
[----:B------:R-:W-:Y:S05]  /*a000*/  @P0 BREAK.RELIABLE B6 ;  /* 0x0000000000060942 */ /* 0x000fea0003800100 */
[----:B------:R-:W-:Y:S05]  /*a010*/  @P0 BRA `(.L_x_45545) ;  /* 0x0000000c00940947 */ /* 0x000fea0003800000 */
[----:B------:R-:W-:Y:S05]  /*a020*/  BSYNC.RELIABLE B6 ;  /* 0x0000000000067941 */ /* 0x000fea0003800100 */
.L_x_45507:
        /* <DEDUP_REMOVED lines=20> */
.L_x_45584:
[----:B---3--:R0:W-:Y:S01]  /*a170*/  STG.E.U8 desc[UR36][R2.64], R18 ;  /* 0x0000001202007986 */ /* 0x0081e2000c101124 */
[----:B------:R-:W-:Y:S05]  /*a180*/  BRA `(.L_x_45586) ;  /* 0x0000000c00347947 */ /* 0x000fea0003800000 */
.L_x_45583:
        /* <DEDUP_REMOVED lines=8> */
.L_x_45588:
[----:B---3--:R0:W-:Y:S01]  /*a210*/  STG.E desc[UR36][R2.64], R18 ;  /* 0x0000001202007986 */ /* 0x0081e2000c101924 */
[----:B------:R-:W-:Y:S05]  /*a220*/  BRA `(.L_x_45586) ;  /* 0x0000000c000c7947 */ /* 0x000fea0003800000 */
.L_x_45587:
[----:B---3--:R0:W-:Y:S01]  /*a230*/  STG.E.U16 desc[UR36][R2.64], R18 ;  /* 0x0000001202007986 */ /* 0x0081e2000c101524 */
[----:B------:R-:W-:Y:S05]  /*a240*/  BRA `(.L_x_45586) ;  /* 0x0000000c00047947 */ /* 0x000fea0003800000 */
.L_x_45582:
        /* <DEDUP_REMOVED lines=9> */
.L_x_45590:
[----:B---3--:R-:W0:Y:S02]  /*a2e0*/  I2F.S64 R0, R18 ;  /* 0x0000001200007312 */ /* 0x008e240000301400 */
[----:B0-----:R-:W-:-:S05]  /*a2f0*/  F2FP.F16.F32.PACK_AB R0, RZ, R0 ;  /* 0x00000000ff00723e */ /* 0x001fca00000000ff */
[----:B------:R0:W-:Y:S01]  /*a300*/  STG.E.U16 desc[UR36][R2.64], R0 ;  /* 0x0000000002007986 */ /* 0x0001e2000c101524 */
[----:B------:R-:W-:Y:S05]  /*a310*/  BRA `(.L_x_45586) ;  /* 0x0000000800d07947 */ /* 0x000fea0003800000 */
.L_x_45589:
        /* <DEDUP_REMOVED lines=10> */
.L_x_45592:
[----:B---3--:R-:W0:Y:S02]  /*a3c0*/  I2F.S64 R18, R18 ;  /* 0x0000001200127312 */ /* 0x008e240000301400 */
[----:B0-----:R-:W-:-:S04]  /*a3d0*/  F2FP.F16.F32.PACK_AB R5, RZ, R18 ;  /* 0x00000012ff05723e */ /* 0x001fc800000000ff */
[----:B------:R-:W-:-:S05]  /*a3e0*/  PRMT R5, R5, 0x5410, RZ ;  /* 0x0000541005057816 */ /* 0x000fca00000000ff */
[----:B------:R0:W-:Y:S01]  /*a3f0*/  STG.E desc[UR36][R2.64], R5 ;  /* 0x0000000502007986 */ /* 0x0001e2000c101924 */
[----:B------:R-:W-:Y:S05]  /*a400*/  BRA `(.L_x_45586) ;  /* 0x0000000800947947 */ /* 0x000fea0003800000 */
.L_x_45591:
[----:B---3--:R-:W0:Y:S02]  /*a410*/  I2F.F64.S64 R18, R18 ;  /* 0x0000001200127312 */ /* 0x008e240000301c00 */
[----:B0-----:R0:W-:Y:S01]  /*a420*/  STG.E.64 desc[UR36][R2.64], R18 ;  /* 0x0000001202007986 */ /* 0x0011e2000c101b24 */
[----:B------:R-:W-:Y:S05]  /*a430*/  BRA `(.L_x_45586) ;  /* 0x0000000800887947 */ /* 0x000fea0003800000 */
.L_x_45581:
        /* <DEDUP_REMOVED lines=12> */
.L_x_45596:
        /* <DEDUP_REMOVED lines=18> */
.L_x_45599:
[----:B------:R-:W-:-:S04]  /*a620*/  SHF.R.U32.HI R5, RZ, 0x18, R5 ;  /* 0x00000018ff057819 */ /* 0x000fc80000011605 */
[----:B------:R-:W-:-:S07]  /*a630*/  LOP3.LUT R0, R0, 0x80, R5, 0xf8, !PT ;  /* 0x0000008000007812 */ /* 0x000fce00078ef805 */
.L_x_45598:
[----:B------:R-:W-:Y:S05]  /*a640*/  BSYNC.RECONVERGENT B0 ;  /* 0x0000000000007941 */ /* 0x000fea0003800200 */
.L_x_45597:
[----:B------:R0:W-:Y:S01]  /*a650*/  STG.E.U8 desc[UR36][R2.64], R0 ;  /* 0x0000000002007986 */ /* 0x0001e2000c101124 */
[----:B------:R-:W-:Y:S05]  /*a660*/  BRA `(.L_x_45586) ;  /* 0x0000000400fc7947 */ /* 0x000fea0003800000 */
.L_x_45595:
        /* <DEDUP_REMOVED lines=18> */
.L_x_45602:
[----:B------:R-:W-:-:S04]  /*a790*/  SHF.R.U32.HI R5, RZ, 0x18, R5 ;  /* 0x00000018ff057819 */ /* 0x000fc80000011605 */
[----:B------:R-:W-:-:S07]  /*a7a0*/  LOP3.LUT R0, R0, 0x80, R5, 0xf8, !PT ;  /* 0x0000008000007812 */ /* 0x000fce00078ef805 */
.L_x_45601:
[----:B------:R-:W-:Y:S05]  /*a7b0*/  BSYNC.RECONVERGENT B0 ;  /* 0x0000000000007941 */ /* 0x000fea0003800200 */
.L_x_45600:
[----:B------:R0:W-:Y:S01]  /*a7c0*/  STG.E.U8 desc[UR36][R2.64], R0 ;  /* 0x0000000002007986 */ /* 0x0001e2000c101124 */
[----:B------:R-:W-:Y:S05]  /*a7d0*/  BRA `(.L_x_45586) ;  /* 0x0000000400a07947 */ /* 0x000fea0003800000 */
.L_x_45594:
        /* <DEDUP_REMOVED lines=22> */
.L_x_45604:
[----:B---3--:R0:W-:Y:S01]  /*a940*/  STG.E.64 desc[UR36][R2.64], R18 ;  /* 0x0000001202007986 */ /* 0x0081e2000c101b24 */
[----:B------:R-:W-:Y:S05]  /*a950*/  BRA `(.L_x_45586) ;  /* 0x0000000400407947 */ /* 0x000fea0003800000 */
.L_x_45603:
[----:B---3--:R0:W-:Y:S01]  /*a960*/  STG.E desc[UR36][R2.64], R18 ;  /* 0x0000001202007986 */ /* 0x0081e2000c101924 */
[----:B------:R-:W-:Y:S05]  /*a970*/  BRA `(.L_x_45586) ;  /* 0x0000000400387947 */ /* 0x000fea0003800000 */
.L_x_45593:
        /* <DEDUP_REMOVED lines=11> */
.L_x_45606:
[----:B---3--:R-:W0:Y:S01]  /*aa30*/  I2F.F64.S64 R4, R18 ;  /* 0x0000001200047312 */ /* 0x008e220000301c00 */
[----:B------:R-:W-:-:S05]  /*aa40*/  CS2R R6, SRZ ;  /* 0x0000000000067805 */ /* 0x000fca000001ff00 */
[----:B0-----:R1:W-:Y:S01]  /*aa50*/  STG.E.128 desc[UR36][R2.64], R4 ;  /* 0x0000000402007986 */ /* 0x0013e2000c101d24 */
[----:B------:R-:W-:Y:S05]  /*aa60*/  BRA `(.L_x_45586) ;  /* 0x0000000000fc7947 */ /* 0x000fea0003800000 */
.L_x_45605:
[----:B------:R-:W-:-:S13]  /*aa70*/  ISETP.NE.AND P0, PT, R0, 0xf, PT ;  /* 0x0000000f0000780c */ /* 0x000fda0003f05270 */
[----:B------:R-:W-:Y:S05]  /*aa80*/  @!P0 BRA `(.L_x_45607) ;  /* 0x0000000000e88947 */ /* 0x000fea0003800000 */
[----:B------:R-:W-:-:S13]  /*aa90*/  ISETP.NE.AND P0, PT, R0, 0x17, PT ;  /* 0x000000170000780c */ /* 0x000fda0003f05270 */
[----:B------:R-:W-:Y:S05]  /*aaa0*/  @!P0 BRA `(.L_x_45608) ;  /* 0x0000000000908947 */ /* 0x000fea0003800000 */
[----:B------:R-:W-:-:S13]  /*aab0*/  ISETP.NE.AND P0, PT, R0, 0x18, PT ;  /* 0x000000180000780c */ /* 0x000fda0003f05270 */
[----:B------:R-:W-:Y:S05]  /*aac0*/  @!P0 BRA `(.L_x_45609) ;  /* 0x0000000000448947 */ /* 0x000fea0003800000 */
.L_x_45585:
        /* <DEDUP_REMOVED lines=16> */
.L_x_45610:
[----:B------:R-:W-:Y:S05]  /*abd0*/  BRA `(.L_x_45586) ;  /* 0x0000000000a07947 */ /* 0x000fea0003800000 */
.L_x_45609:
        /* <DEDUP_REMOVED lines=13> */
.L_x_45612:
[----:B------:R-:W-:Y:S05]  /*acb0*/  BSYNC.RECONVERGENT B0 ;  /* 0x0000000000007941 */ /* 0x000fea0003800200 */
.L_x_45611:
[----:B------:R-:W-:-:S05]  /*acc0*/  LOP3.LUT R5, R0, 0x80, R5, 0xf8, !PT ;  /* 0x0000008000057812 */ /* 0x000fca00078ef805 */
[----:B------:R3:W-:Y:S01]  /*acd0*/  STG.E.U8 desc[UR36][R2.64], R5 ;  /* 0x0000000502007986 */ /* 0x0007e2000c101124 */
[----:B------:R-:W-:Y:S05]  /*ace0*/  BRA `(.L_x_45586) ;  /* 0x00000000005c7947 */ /* 0x000fea0003800000 */
.L_x_45608:
        /* <DEDUP_REMOVED lines=12> */
.L_x_45614:
[----:B------:R-:W-:Y:S01]  /*adb0*/  IMAD.MOV.U32 R0, RZ, RZ, 0x7f ;  /* 0x0000007fff007424 */ /* 0x000fe200078e00ff */
[----:B------:R-:W-:-:S04]  /*adc0*/  ISETP.GT.U32.AND P0, PT, R4, 0x7f800000, PT ;  /* 0x7f8000000400780c */ /* 0x000fc80003f04070 */
[----:B------:R-:W-:-:S09]  /*add0*/  SEL R0, R0, 0x7c, P0 ;  /* 0x0000007c00007807 */ /* 0x000fd20000000000 */
.L_x_45615:
[----:B------:R-:W-:Y:S05]  /*ade0*/  BSYNC.RECONVERGENT B0 ;  /* 0x0000000000007941 */ /* 0x000fea0003800200 */
.L_x_45613:
[----:B------:R-:W-:-:S04]  /*adf0*/  SHF.R.U32.HI R5, RZ, 0x18, R5 ;  /* 0x00000018ff057819 */ /* 0x000fc80000011605 */
[----:B------:R-:W-:-:S05]  /*ae00*/  LOP3.LUT R5, R0, 0x80, R5, 0xf8, !PT ;  /* 0x0000008000057812 */ /* 0x000fca00078ef805 */
[----:B------:R2:W-:Y:S01]  /*ae10*/  STG.E.U8 desc[UR36][R2.64], R5 ;  /* 0x0000000502007986 */ /* 0x0005e2000c101124 */
[----:B------:R-:W-:Y:S05]  /*ae20*/  BRA `(.L_x_45586) ;  /* 0x00000000000c7947 */ /* 0x000fea0003800000 */
.L_x_45607:
[----:B---3--:R-:W0:Y:S02]  /*ae30*/  I2F.S64 R0, R18 ;  /* 0x0000001200007312 */ /* 0x008e240000301400 */
[----:B0-----:R-:W-:-:S05]  /*ae40*/  F2FP.BF16.F32.PACK_AB R0, RZ, R0 ;  /* 0x00000000ff00723e */ /* 0x001fca00000010ff */
[----:B------:R0:W-:Y:S02]  /*ae50*/  STG.E.U16 desc[UR36][R2.64], R0 ;  /* 0x0000000002007986 */ /* 0x0001e4000c101524 */
.L_x_45586:
[----:B------:R-:W-:-:S07]  /*ae60*/  VIADD R34, R34, 0x80 ;  /* 0x0000008022227836 */ /* 0x000fce0000000000 */
.L_x_45545:
[----:B------:R-:W-:Y:S05]  /*ae70*/  BSYNC.RECONVERGENT B7 ;  /* 0x0000000000077941 */ /* 0x000fea0003800200 */
.L_x_45506:
        /* <DEDUP_REMOVED lines=21> */
.L_x_45619:
[----:B------:R-:W-:Y:S01]  /*afd0*/  STG.E.U8 desc[UR36][R2.64], R16 ;  /* 0x0000001002007986 */ /* 0x000fe2000c101124 */
[----:B------:R-:W-:Y:S05]  /*afe0*/  EXIT ;  /* 0x000000000000794d */ /* 0x000fea0003800000 */
.L_x_45618:
        /* <DEDUP_REMOVED lines=8> */
.L_x_45622:
[----:B------:R-:W-:Y:S01]  /*b070*/  STG.E desc[UR36][R2.64], R16 ;  /* 0x0000001002007986 */ /* 0x000fe2000c101924 */
[----:B------:R-:W-:Y:S05]  /*b080*/  EXIT ;  /* 0x000000000000794d */ /* 0x000fea0003800000 */
.L_x_45621:
[----:B------:R-:W-:Y:S01]  /*b090*/  STG.E.U16 desc[UR36][R2.64], R16 ;  /* 0x0000001002007986 */ /* 0x000fe2000c101524 */
[----:B------:R-:W-:Y:S05]  /*b0a0*/  EXIT ;  /* 0x000000000000794d */ /* 0x000fea0003800000 */
.L_x_45617:
        /* <DEDUP_REMOVED lines=9> */
.L_x_45624:
[----:B------:R-:W0:Y:S02]  /*b140*/  I2F.S64 R0, R16 ;  /* 0x0000001000007312 */ /* 0x000e240000301400 */
[----:B0-----:R-:W-:-:S05]  /*b150*/  F2FP.F16.F32.PACK_AB R0, RZ, R0 ;  /* 0x00000000ff00723e */ /* 0x001fca00000000ff */
[----:B------:R-:W-:Y:S01]  /*b160*/  STG.E.U16 desc[UR36][R2.64], R0 ;  /* 0x0000000002007986 */ /* 0x000fe2000c101524 */
[----:B------:R-:W-:Y:S05]  /*b170*/  EXIT ;  /* 0x000000000000794d */ /* 0x000fea0003800000 */
.L_x_45623:
        /* <DEDUP_REMOVED lines=10> */
.L_x_45626:
[----:B------:R-:W0:Y:S02]  /*b220*/  I2F.S64 R16, R16 ;  /* 0x0000001000107312 */ /* 0x000e240000301400 */
[----:B0-----:R-:W-:-:S04]  /*b230*/  F2FP.F16.F32.PACK_AB R5, RZ, R16 ;  /* 0x00000010ff05723e */ /* 0x001fc800000000ff */
[----:B------:R-:W-:-:S05]  /*b240*/  PRMT R5, R5, 0x5410, RZ ;  /* 0x0000541005057816 */ /* 0x000fca00000000ff */
[----:B------:R-:W-:Y:S01]  /*b250*/  STG.E desc[UR36][R2.64], R5 ;  /* 0x0000000502007986 */ /* 0x000fe2000c101924 */
[----:B------:R-:W-:Y:S05]  /*b260*/  EXIT ;  /* 0x000000000000794d */ /* 0x000fea0003800000 */
.L_x_45625:
[----:B------:R-:W0:Y:S02]  /*b270*/  I2F.F64.S64 R16, R16 ;  /* 0x0000001000107312 */ /* 0x000e240000301c00 */
[----:B0-----:R-:W-:Y:S01]  /*b280*/  STG.E.64 desc[UR36][R2.64], R16 ;  /* 0x0000001002007986 */ /* 0x001fe2000c101b24 */
[----:B------:R-:W-:Y:S05]  /*b290*/  EXIT ;  /* 0x000000000000794d */ /* 0x000fea0003800000 */
.L_x_45616:
        /* <DEDUP_REMOVED lines=12> */
.L_x_45630:
        /* <DEDUP_REMOVED lines=18> */
.L_x_45633:
[----:B------:R-:W-:-:S04]  /*b480*/  SHF.R.U32.HI R5, RZ, 0x18, R5 ;  /* 0x00000018ff057819 */ /* 0x000fc80000011605 */
[----:B------:R-:W-:-:S07]  /*b490*/  LOP3.LUT R0, R0, 0x80, R5, 0xf8, !PT ;  /* 0x0000008000007812 */ /* 0x000fce00078ef805 */
.L_x_45632:
[----:B------:R-:W-:Y:S05]  /*b4a0*/  BSYNC.RECONVERGENT B0 ;  /* 0x0000000000007941 */ /* 0x000fea0003800200 */
.L_x_45631:
[----:B------:R-:W-:Y:S01]  /*b4b0*/  STG.E.U8 desc[UR36][R2.64], R0 ;  /* 0x0000000002007986 */ /* 0x000fe2000c101124 */
[----:B------:R-:W-:Y:S05]  /*b4c0*/  EXIT ;  /* 0x000000000000794d */ /* 0x000fea0003800000 */
.L_x_45629:
        /* <DEDUP_REMOVED lines=18> */
.L_x_45636:
[----:B------:R-:W-:-:S04]  /*b5f0*/  SHF.R.U32.HI R5, RZ, 0x18, R5 ;  /* 0x00000018ff057819 */ /* 0x000fc80000011605 */
[----:B------:R-:W-:-:S07]  /*b600*/  LOP3.LUT R0, R0, 0x80, R5, 0xf8, !PT ;  /* 0x0000008000007812 */ /* 0x000fce00078ef805 */
.L_x_45635:
[----:B------:R-:W-:Y:S05]  /*b610*/  BSYNC.RECONVERGENT B0 ;  /* 0x0000000000007941 */ /* 0x000fea0003800200 */
.L_x_45634:
[----:B------:R-:W-:Y:S01]  /*b620*/  STG.E.U8 desc[UR36][R2.64], R0 ;  /* 0x0000000002007986 */ /* 0x000fe2000c101124 */
[----:B------:R-:W-:Y:S05]  /*b630*/  EXIT ;  /* 0x000000000000794d */ /* 0x000fea0003800000 */
.L_x_45628:
        /* <DEDUP_REMOVED lines=22> */
.L_x_45638:
[----:B------:R-:W-:Y:S01]  /*b7a0*/  STG.E.64 desc[UR36][R2.64], R16 ;  /* 0x0000001002007986 */ /* 0x000fe2000c101b24 */
[----:B------:R-:W-:Y:S05]  /*b7b0*/  EXIT ;  /* 0x000000000000794d */ /* 0x000fea0003800000 */
.L_x_45637:
[----:B------:R-:W-:Y:S01]  /*b7c0*/  STG.E desc[UR36][R2.64], R16 ;  /* 0x0000001002007986 */ /* 0x000fe2000c101924 */
[----:B------:R-:W-:Y:S05]  /*b7d0*/  EXIT ;  /* 0x000000000000794d */ /* 0x000fea0003800000 */
.L_x_45627:
        /* <DEDUP_REMOVED lines=11> */
.L_x_45640:
[----:B------:R-:W0:Y:S01]  /*b890*/  I2F.F64.S64 R16, R16 ;  /* 0x0000001000107312 */ /* 0x000e220000301c00 */
[----:B------:R-:W-:-:S05]  /*b8a0*/  CS2R R18, SRZ ;  /* 0x0000000000127805 */ /* 0x000fca000001ff00 */
[----:B0-----:R-:W-:Y:S01]  /*b8b0*/  STG.E.128 desc[UR36][R2.64], R16 ;  /* 0x0000001002007986 */ /* 0x001fe2000c101d24 */
[----:B------:R-:W-:Y:S05]  /*b8c0*/  EXIT ;  /* 0x000000000000794d */ /* 0x000fea0003800000 */
.L_x_45639:
[----:B------:R-:W-:-:S13]  /*b8d0*/  ISETP.NE.AND P0, PT, R0, 0xf, PT ;  /* 0x0000000f0000780c */ /* 0x000fda0003f05270 */
[----:B------:R-:W-:Y:S05]  /*b8e0*/  @!P0 BRA `(.L_x_45641) ;  /* 0x0000000000e88947 */ /* 0x000fea0003800000 */
[----:B------:R-:W-:-:S13]  /*b8f0*/  ISETP.NE.AND P0, PT, R0, 0x17, PT ;  /* 0x000000170000780c */ /* 0x000fda0003f05270 */
[----:B------:R-:W-:Y:S05]  /*b900*/  @!P0 BRA `(.L_x_45642) ;  /* 0x0000000000908947 */ /* 0x000fea0003800000 */
[----:B------:R-:W-:-:S13]  /*b910*/  ISETP.NE.AND P0, PT, R0, 0x18, PT ;  /* 0x000000180000780c */ /* 0x000fda0003f05270 */
[----:B------:R-:W-:Y:S05]  /*b920*/  @!P0 BRA `(.L_x_45643) ;  /* 0x0000000000448947 */ /* 0x000fea0003800000 */
.L_x_45620:
        /* <DEDUP_REMOVED lines=16> */
.L_x_45644:
[----:B------:R-:W-:Y:S05]  /*ba30*/  EXIT ;  /* 0x000000000000794d */ /* 0x000fea0003800000 */
.L_x_45643:
        /* <DEDUP_REMOVED lines=13> */
.L_x_45646:
[----:B------:R-:W-:Y:S05]  /*bb10*/  BSYNC.RECONVERGENT B0 ;  /* 0x0000000000007941 */ /* 0x000fea0003800200 */
.L_x_45645:
[----:B------:R-:W-:-:S05]  /*bb20*/  LOP3.LUT R5, R0, 0x80, R5, 0xf8, !PT ;  /* 0x0000008000057812 */ /* 0x000fca00078ef805 */
[----:B------:R-:W-:Y:S01]  /*bb30*/  STG.E.U8 desc[UR36][R2.64], R5 ;  /* 0x0000000502007986 */ /* 0x000fe2000c101124 */
[----:B------:R-:W-:Y:S05]  /*bb40*/  EXIT ;  /* 0x000000000000794d */ /* 0x000fea0003800000 */
.L_x_45642:
        /* <DEDUP_REMOVED lines=12> */
.L_x_45648:
[----:B------:R-:W-:Y:S01]  /*bc10*/  IMAD.MOV.U32 R0, RZ, RZ, 0x7f ;  /* 0x0000007fff007424 */ /* 0x000fe200078e00ff */
[----:B------:R-:W-:-:S04]  /*bc20*/  ISETP.GT.U32.AND P0, PT, R4, 0x7f800000, PT ;  /* 0x7f8000000400780c */ /* 0x000fc80003f04070 */
[----:B------:R-:W-:-:S09]  /*bc30*/  SEL R0, R0, 0x7c, P0 ;  /* 0x0000007c00007807 */ /* 0x000fd20000000000 */
.L_x_45649:
[----:B------:R-:W-:Y:S05]  /*bc40*/  BSYNC.RECONVERGENT B0 ;  /* 0x0000000000007941 */ /* 0x000fea0003800200 */
.L_x_45647:
[----:B------:R-:W-:-:S04]  /*bc50*/  SHF.R.U32.HI R5, RZ, 0x18, R5 ;  /* 0x00000018ff057819 */ /* 0x000fc80000011605 */
[----:B------:R-:W-:-:S05]  /*bc60*/  LOP3.LUT R5, R0, 0x80, R5, 0xf8, !PT ;  /* 0x0000008000057812 */ /* 0x000fca00078ef805 */
[----:B------:R-:W-:Y:S01]  /*bc70*/  STG.E.U8 desc[UR36][R2.64], R5 ;  /* 0x0000000502007986 */ /* 0x000fe2000c101124 */
[----:B------:R-:W-:Y:S05]  /*bc80*/  EXIT ;  /* 0x000000000000794d */ /* 0x000fea0003800000 */
.L_x_45641:
[----:B------:R-:W0:Y:S02]  /*bc90*/  I2F.S64 R0, R16 ;  /* 0x0000001000007312 */ /* 0x000e240000301400 */
[----:B0-----:R-:W-:-:S05]  /*bca0*/  F2FP.BF16.F32.PACK_AB R0, RZ, R0 ;  /* 0x00000000ff00723e */ /* 0x001fca00000010ff */
[----:B------:R-:W-:Y:S01]  /*bcb0*/  STG.E.U16 desc[UR36][R2.64], R0 ;  /* 0x0000000002007986 */ /* 0x000fe2000c101524 */
[----:B------:R-:W-:Y:S05]  /*bcc0*/  EXIT ;  /* 0x000000000000794d */ /* 0x000fea0003800000 */
        .weak           $__internal_64_$__cuda_sm20_rem_s64
        .type           $__internal_64_$__cuda_sm20_rem_s64,@function
        .size           $__internal_64_$__cuda_sm20_rem_s64,(.L_x_54716 - $__internal_64_$__cuda_sm20_rem_s64)
$__internal_64_$__cuda_sm20_rem_s64:
        /* <DEDUP_REMOVED lines=17> */
[----:B------:R-:W-:-:S04]  /*bde0*/  IMAD.HI.U32 R8, R9, R20, RZ ;  /* 0x0000001409087227 */ /* 0x000fc800078e00ff */
[----:B------:R-:W-:-:S04]  /*bdf0*/  IMAD.HI.U32 R10, P1, R9, R21, R10 ;  /* 0x00000015090a7227 */ /* 0x000fc8000782000a */
[----:B------:R-:W-:Y:S02]  /*be00*/  IMAD.X R8, R8, 0x1, R9, P0 ;  /* 0x0000000108087824 */ /* 0x000fe400000e0609 */
[----:B------:R-:W-:-:S05]  /*be10*/  IMAD R9, R9, R20, RZ ;  /* 0x0000001409097224 */ /* 0x000fca00078e02ff */
[----:B------:R-:W-:-:S04]  /*be20*/  IADD3 R9, P0, PT, R9, R10, RZ ;  /* 0x0000000a09097210 */ /* 0x000fc80007f1e0ff */
[----:B------:R-:W-:Y:S01]  /*be30*/  IADD3.X R20, PT, PT, RZ, RZ, R8, P0, P1 ;  /* 0x000000ffff147210 */ /* 0x000fe200007e2408 */
[----:B------:R-:W-:-:S04]  /*be40*/  IMAD.WIDE.U32 R10, R9, R6, RZ ;  /* 0x00000006090a7225 */ /* 0x000fc800078e00ff */
[----:B------:R-:W-:Y:S01]  /*be50*/  IMAD R8, R9, R7, R11 ;  /* 0x0000000709087224 */ /* 0x000fe200078e020b */
[----:B------:R-:W-:-:S03]  /*be60*/  IADD3 R11, P0, PT, RZ, -R10, RZ ;  /* 0x8000000aff0b7210 */ /* 0x000fc60007f1e0ff */
[----:B------:R-:W-:-:S04]  /*be70*/  IMAD R8, R20, R6, R8 ;  /* 0x0000000614087224 */ /* 0x000fc800078e0208 */
[----:B------:R-:W-:Y:S02]  /*be80*/  IMAD.X R10, RZ, RZ, ~R8, P0 ;  /* 0x000000ffff0a7224 */ /* 0x000fe400000e0e08 */
[----:B------:R-:W-:-:S04]  /*be90*/  IMAD.HI.U32 R8, R9, R11, RZ ;  /* 0x0000000b09087227 */ /* 0x000fc800078e00ff */
[----:B------:R-:W-:-:S04]  /*bea0*/  IMAD.HI.U32 R21, R20, R10, RZ ;  /* 0x0000000a14157227 */ /* 0x000fc800078e00ff */
[----:B------:R-:W-:-:S04]  /*beb0*/  IMAD.WIDE.U32 R8, P1, R9, R10, R8 ;  /* 0x0000000a09087225 */ /* 0x000fc80007820008 */
[----:B------:R-:W-:Y:S01]  /*bec0*/  IMAD.X R21, R21, 0x1, R20, P1 ;  /* 0x0000000115157824 */ /* 0x000fe200008e0614 */
[----:B------:R-:W-:Y:S01]  /*bed0*/  ISETP.GE.AND P1, PT, R14, RZ, PT ;  /* 0x000000ff0e00720c */ /* 0x000fe20003f26270 */
[----:B------:R-:W-:-:S04]  /*bee0*/  IMAD.HI.U32 R8, P0, R20, R11, R8 ;  /* 0x0000000b14087227 */ /* 0x000fc80007800008 */
[----:B------:R-:W-:Y:S01]  /*bef0*/  IMAD R9, R20, R10, RZ ;  /* 0x0000000a14097224 */ /* 0x000fe200078e02ff */
[----:B------:R-:W-:-:S04]  /*bf00*/  IADD3 R10, P3, PT, RZ, -R13, RZ ;  /* 0x8000000dff0a7210 */ /* 0x000fc80007f7e0ff */
[----:B------:R-:W-:Y:S01]  /*bf10*/  IADD3 R20, P2, PT, R9, R8, RZ ;  /* 0x0000000809147210 */ /* 0x000fe20007f5e0ff */
[----:B------:R-:W-:Y:S01]  /*bf20*/  IMAD.X R11, RZ, RZ, ~R14, P3 ;  /* 0x000000ffff0b7224 */ /* 0x000fe200018e0e0e */
[----:B------:R-:W-:Y:S01]  /*bf30*/  SEL R10, R10, R13, !P1 ;  /* 0x0000000d0a0a7207 */ /* 0x000fe20004800000 */
[----:B------:R-:W-:Y:S01]  /*bf40*/  IMAD.MOV.U32 R9, RZ, RZ, RZ ;  /* 0x000000ffff097224 */ /* 0x000fe200078e00ff */
[----:B------:R-:W-:Y:S02]  /*bf50*/  IADD3.X R21, PT, PT, RZ, RZ, R21, P2, P0 ;  /* 0x000000ffff157210 */ /* 0x000fe400017e0415 */
[----:B------:R-:W-:Y:S01]  /*bf60*/  SEL R11, R11, R14, !P1 ;  /* 0x0000000e0b0b7207 */ /* 0x000fe20004800000 */
[----:B------:R-:W-:-:S04]  /*bf70*/  IMAD.HI.U32 R8, R20, R10, RZ ;  /* 0x0000000a14087227 */ /* 0x000fc800078e00ff */
[-C--:B------:R-:W-:Y:S02]  /*bf80*/  IMAD R13, R21, R11.reuse, RZ ;  /* 0x0000000b150d7224 */ /* 0x080fe400078e02ff */
[----:B------:R-:W-:-:S04]  /*bf90*/  IMAD.WIDE.U32 R8, R20, R11, R8 ;  /* 0x0000000b14087225 */ /* 0x000fc800078e0008 */
[----:B------:R-:W-:-:S05]  /*bfa0*/  IMAD.HI.U32 R8, P0, R21, R10, R8 ;  /* 0x0000000a15087227 */ /* 0x000fca0007800008 */
[----:B------:R-:W-:-:S05]  /*bfb0*/  IADD3 R13, P2, PT, R13, R8, RZ ;  /* 0x000000080d0d7210 */ /* 0x000fca0007f5e0ff */
[----:B------:R-:W-:-:S04]  /*bfc0*/  IMAD.WIDE.U32 R8, R13, R6, RZ ;  /* 0x000000060d087225 */ /* 0x000fc800078e00ff */
[----:B------:R-:W-:Y:S01]  /*bfd0*/  IMAD R13, R13, R7, R9 ;  /* 0x000000070d0d7224 */ /* 0x000fe200078e0209 */
[----:B------:R-:W-:Y:S01]  /*bfe0*/  IADD3 R9, P3, PT, -R8, R10, RZ ;  /* 0x0000000a08097210 */ /* 0x000fe20007f7e1ff */
[----:B------:R-:W-:-:S04]  /*bff0*/  IMAD.HI.U32 R8, R21, R11, RZ ;  /* 0x0000000b15087227 */ /* 0x000fc800078e00ff */
[----:B------:R-:W-:Y:S01]  /*c000*/  IMAD.X R8, RZ, RZ, R8, P0 ;  /* 0x000000ffff087224 */ /* 0x000fe200000e0608 */
[----:B------:R-:W-:-:S03]  /*c010*/  ISETP.GE.U32.AND P0, PT, R9, R6, PT ;  /* 0x000000060900720c */ /* 0x000fc60003f06070 */
[----:B------:R-:W-:-:S04]  /*c020*/  IMAD.X R8, RZ, RZ, R8, P2 ;  /* 0x000000ffff087224 */ /* 0x000fc800010e0608 */
        /* <DEDUP_REMOVED lines=23> */
[----:B------:R-:W-:Y:S06]  /*c1a0*/  RET.REL.NODEC R6 `(_ZN2at6native27unrolled_elementwise_kernelINS0_13BinaryFunctorIlllZZZNS0_21remainder_kernel_cudaERNS_18TensorIteratorBaseEENKUlvE_clEvENKUlvE2_clEvEUlllE_EESt5arrayIPcLm3EELi4E23TrivialOffsetCalculatorILi2EjESC_ILi1EjENS0_6memory12LoadWithCastILi2EEENSF_13StoreWithCastILi1EEEEEviT_T0_T2_T3_T4_T5_) ;  /* 0xffffff3c06947950 */ /* 0x000fec0003c3ffff */
.L_x_45650:
        /* <DEDUP_REMOVED lines=13> */
.L_x_54716:


//--------------------- .text._ZN2at6native18elementwise_kernelILi128ELi2EZNS0_22gpu_kernel_impl_nocastINS0_13BinaryFunctorIlllZZZNS0_21remainder_kernel_cudaERNS_18TensorIteratorBaseEENKUlvE_clEvENKUlvE2_clEvEUlllE_EEEEvS5_RKT_EUliE_EEviT1_ --------------------------
	.section	.text._ZN2at6native18elementwise_kernelILi128ELi2EZNS0_22gpu_kernel_impl_nocastINS0_13BinaryFunctorIlllZZZNS0_21remainder_kernel_cudaERNS_18TensorIteratorBaseEENKUlvE_clEvENKUlvE2_clEvEUlllE_EEEEvS5_RKT_EUliE_EEviT1_,"ax",@progbits
	.align	128
        .global         _ZN2at6native18elementwise_kernelILi128ELi2EZNS0_22gpu_kernel_impl_nocastINS0_13BinaryFunctorIlllZZZNS0_21remainder_kernel_cudaERNS_18TensorIteratorBaseEENKUlvE_clEvENKUlvE2_clEvEUlllE_EEEEvS5_RKT_EUliE_EEviT1_
        .type           _ZN2at6native18elementwise_kernelILi128ELi2EZNS0_22gpu_kernel_impl_nocastINS0_13BinaryFunctorIlllZZZNS0_21remainder_kernel_cudaERNS_18TensorIteratorBaseEENKUlvE_clEvENKUlvE2_clEvEUlllE_EEEEvS5_RKT_EUliE_EEviT1_,@function
        .size           _ZN2at6native18elementwise_kernelILi128ELi2EZNS0_22gpu_kernel_impl_nocastINS0_13BinaryFunctorIlllZZZNS0_21remainder_kernel_cudaERNS_18TensorIteratorBaseEENKUlvE_clEvENKUlvE2_clEvEUlllE_EEEEvS5_RKT_EUliE_EEviT1_,(.L_x_54717 - _ZN2at6native18elementwise_kernelILi128ELi2EZNS0_22gpu_kernel_impl_nocastINS0_13BinaryFunctorIlllZZZNS0_21remainder_kernel_cudaERNS_18TensorIteratorBaseEENKUlvE_clEvENKUlvE2_clEvEUlllE_EEEEvS5_RKT_EUliE_EEviT1_)
        .other          _ZN2at6native18elementwise_kernelILi128ELi2EZNS0_22gpu_kernel_impl_nocastINS0_13BinaryFunctorIlllZZZNS0_21remainder_kernel_cudaERNS_18TensorIteratorBaseEENKUlvE_clEvENKUlvE2_clEvEUlllE_EEEEvS5_RKT_EUliE_EEviT1_,@"STO_CUDA_ENTRY STV_DEFAULT"
_ZN2at6native18elementwise_kernelILi128ELi2EZNS0_22gpu_kernel_impl_nocastINS0_13BinaryFunctorIlllZZZNS0_21remainder_kernel_cudaERNS_18TensorIteratorBaseEENKUlvE_clEvENKUlvE2_clEvEUlllE_EEEEvS5_RKT_EUliE_EEviT1_:
.text._ZN2at6native18elementwise_kernelILi128ELi2EZNS0_22gpu_kernel_impl_nocastINS0_13BinaryFunctorIlllZZZNS0_21remainder_kernel_cudaERNS_18TensorIteratorBaseEENKUlvE_clEvENKUlvE2_clEvEUlllE_EEEEvS5_RKT_EUliE_EEviT1_:
        /* <DEDUP_REMOVED lines=40> */
.L_x_45654:
[----:B------:R-:W-:Y:S01]  /*0280*/  IMAD.MOV.U32 R15, RZ, RZ, R10 ;  /* 0x000000ffff0f7224 */ /* 0x000fe200078e000a */
[----:B------:R-:W-:Y:S02]  /*0290*/  MOV R14, R11 ;  /* 0x0000000b000e7202 */ /* 0x000fe40000000f00 */
[----:B------:R-:W-:-:S07]  /*02a0*/  MOV R0, 0x2c0 ;  /* 0x000002c000007802 */ /* 0x000fce0000000f00 */
[----:B------:R-:W-:Y:S05]  /*02b0*/  CALL.REL.NOINC `($__internal_65_$__cuda_sm20_rem_s64) ;  /* 0x0000003400d87944 */ /* 0x000fea0003c00000 */
[----:B------:R-:W-:Y:S01]  /*02c0*/  MOV R2, R4 ;  /* 0x0000000400027202 */ /* 0x000fe20000000f00 */
[----:B------:R-:W-:-:S07]  /*02d0*/  IMAD.MOV.U32 R3, RZ, RZ, R5 ;  /* 0x000000ffff037224 */ /* 0x000fce00078e0005 */
.L_x_45655:
[----:B------:R-:W-:Y:S01]  /*02e0*/  LOP3.LUT R0, R2, R10, RZ, 0x3c, !PT ;  /* 0x0000000a02007212 */ /* 0x000fe200078e3cff */
[----:B------:R-:W0:Y:S01]  /*02f0*/  LDC.64 R4, c[0x0][0x5e8] ;  /* 0x00017a00ff047b82 */ /* 0x000e220000000a00 */
[C---:B------:R-:W-:Y:S02]  /*0300*/  LOP3.LUT R6, R3.reuse, R11, RZ, 0x3c, !PT ;  /* 0x0000000b03067212 */ /* 0x040fe400078e3cff */
[----:B------:R-:W-:Y:S02]  /*0310*/  ISETP.GT.U32.AND P0, PT, R0, -0x1, PT ;  /* 0xffffffff0000780c */ /* 0x000fe40003f04070 */
[----:B------:R-:W-:Y:S02]  /*0320*/  ISETP.NE.U32.AND P1, PT, R2, RZ, PT ;  /* 0x000000ff0200720c */ /* 0x000fe40003f25070 */
[----:B------:R-:W-:Y:S02]  /*0330*/  ISETP.GT.AND.EX P0, PT, R6, -0x1, PT, P0 ;  /* 0xffffffff0600780c */ /* 0x000fe40003f04300 */
[----:B------:R-:W-:-:S02]  /*0340*/  ISETP.NE.AND.EX P1, PT, R3, RZ, PT, P1 ;  /* 0x000000ff0300720c */ /* 0x000fc40003f25310 */
[----:B------:R-:W-:Y:S02]  /*0350*/  SEL R7, R10, RZ, !P0 ;  /* 0x000000ff0a077207 */ /* 0x000fe40004000000 */
[----:B------:R-:W-:Y:S02]  /*0360*/  SEL R9, R11, RZ, !P0 ;  /* 0x000000ff0b097207 */ /* 0x000fe40004000000 */
[----:B------:R-:W-:Y:S02]  /*0370*/  SEL R7, R7, RZ, P1 ;  /* 0x000000ff07077207 */ /* 0x000fe40000800000 */
[----:B------:R-:W-:Y:S02]  /*0380*/  SEL R9, R9, RZ, P1 ;  /* 0x000000ff09097207 */ /* 0x000fe40000800000 */
[----:B------:R-:W-:Y:S02]  /*0390*/  IADD3 R2, P0, PT, R2, R7, RZ ;  /* 0x0000000702027210 */ /* 0x000fe40007f1e0ff */
[----:B------:R-:W-:-:S02]  /*03a0*/  IADD3 R13, PT, PT, R13, 0x80, RZ ;  /* 0x000000800d0d7810 */ /* 0x000fc40007ffe0ff */
[----:B------:R-:W-:-:S05]  /*03b0*/  IADD3.X R3, PT, PT, R3, R9, RZ, P0, !PT ;  /* 0x0000000903037210 */ /* 0x000fca00007fe4ff */
[----:B0-----:R0:W-:Y:S04]  /*03c0*/  STG.E.64 desc[UR6][R4.64], R2 ;  /* 0x0000000204007986 */ /* 0x0011e8000c101b06 */
.L_x_45653:
[----:B------:R-:W-:Y:S05]  /*03d0*/  BSYNC.RECONVERGENT B0 ;  /* 0x0000000000007941 */ /* 0x000fea0003800200 */
.L_x_45652:
[----:B------:R-:W1:Y:S02]  /*03e0*/  LDCU UR4, c[0x0][0x380] ;  /* 0x00007000ff0477ac */ /* 0x000e640008000800 */
[----:B-1----:R-:W-:-:S13]  /*03f0*/  ISETP.GE.AND P0, PT, R13, UR4, PT ;  /* 0x000000040d007c0c */ /* 0x002fda000bf06270 */
[----:B------:R-:W-:Y:S05]  /*0400*/  @P0 EXIT ;  /* 0x000000000000094d */ /* 0x000fea0003800000 */
[----:B------:R-:W1:Y:S08]  /*0410*/  LDC.64 R6, c[0x0][0x5f0] ;  /* 0x00017c00ff067b82 */ /* 0x000e700000000a00 */
[----:B------:R-:W2:Y:S01]  /*0420*/  LDC.64 R10, c[0x0][0x5f8] ;  /* 0x00017e00ff0a7b82 */ /* 0x000ea20000000a00 */
[----:B-1----:R-:W3:Y:S04]  /*0430*/  LDG.E.64 R6, desc[UR6][R6.64] ;  /* 0x0000000606067981 */ /* 0x002ee8000c1e1b00 */
[----:B--2---:R-:W3:Y:S02]  /*0440*/  LDG.E.64 R10, desc[UR6][R10.64] ;  /* 0x000000060a0a7981 */ /* 0x004ee4000c1e1b00 */
[----:B---3--:R-:W-:-:S04]  /*0450*/  LOP3.LUT R0, R7, R11, RZ, 0xfc, !PT ;  /* 0x0000000b07007212 */ /* 0x008fc800078efcff */
[----:B------:R-:W-:-:S13]  /*0460*/  ISETP.NE.U32.AND P0, PT, R0, RZ, PT ;  /* 0x000000ff0000720c */ /* 0x000fda0003f05070 */
[----:B------:R-:W-:Y:S05]  /*0470*/  @P0 BRA `(.L_x_45656) ;  /* 0x0000000000500947 */ /* 0x000fea0003800000 */
[----:B------:R-:W1:Y:S01]  /*0480*/  I2F.U32.RP R0, R10 ;  /* 0x0000000a00007306 */ /* 0x000e620000209000 */
[----:B0-----:R-:W-:Y:S02]  /*0490*/  IADD3 R5, PT, PT, RZ, -R10, RZ ;  /* 0x8000000aff057210 */ /* 0x001fe40007ffe0ff */
[----:B------:R-:W-:-:S05]  /*04a0*/  ISETP.NE.U32.AND P1, PT, R10, RZ, PT ;  /* 0x000000ff0a00720c */ /* 0x000fca0003f25070 */
[----:B-1----:R-:W0:Y:S02]  /*04b0*/  MUFU.RCP R0, R0 ;  /* 0x0000000000007308 */ /* 0x002e240000001000 */
[----:B0-----:R-:W-:-:S06]  /*04c0*/  VIADD R2, R0, 0xffffffe ;  /* 0x0ffffffe00027836 */ /* 0x001fcc0000000000 */
[----:B------:R0:W1:Y:S02]  /*04d0*/  F2I.FTZ.U32.TRUNC.NTZ R3, R2 ;  /* 0x0000000200037305 */ /* 0x000064000021f000 */
[----:B0-----:R-:W-:Y:S02]  /*04e0*/  HFMA2 R2, -RZ, RZ, 0, 0 ;  /* 0x00000000ff027431 */ /* 0x001fe400000001ff */
[----:B-1----:R-:W-:-:S04]  /*04f0*/  IMAD R5, R5, R3, RZ ;  /* 0x0000000305057224 */ /* 0x002fc800078e02ff */
[----:B------:R-:W-:-:S06]  /*0500*/  IMAD.HI.U32 R3, R3, R5, R2 ;  /* 0x0000000503037227 */ /* 0x000fcc00078e0002 */
[----:B------:R-:W-:-:S04]  /*0510*/  IMAD.HI.U32 R3, R3, R6, RZ ;  /* 0x0000000603037227 */ /* 0x000fc800078e00ff */
[----:B------:R-:W-:-:S04]  /*0520*/  IMAD.MOV R3, RZ, RZ, -R3 ;  /* 0x000000ffff037224 */ /* 0x000fc800078e0a03 */
[----:B------:R-:W-:Y:S01]  /*0530*/  IMAD R5, R10, R3, R6 ;  /* 0x000000030a057224 */ /* 0x000fe200078e0206 */
[----:B------:R-:W-:-:S04]  /*0540*/  MOV R3, RZ ;  /* 0x000000ff00037202 */ /* 0x000fc80000000f00 */
[----:B------:R-:W-:-:S13]  /*0550*/  ISETP.GE.U32.AND P0, PT, R5, R10, PT ;  /* 0x0000000a0500720c */ /* 0x000fda0003f06070 */
[----:B------:R-:W-:-:S04]  /*0560*/  @P0 IADD3 R5, PT, PT, -R10, R5, RZ ;  /* 0x000000050a050210 */ /* 0x000fc80007ffe1ff */
[----:B------:R-:W-:-:S13]  /*0570*/  ISETP.GE.U32.AND P0, PT, R5, R10, PT ;  /* 0x0000000a0500720c */ /* 0x000fda0003f06070 */
[----:B------:R-:W-:Y:S02]  /*0580*/  @P0 IADD3 R5, PT, PT, -R10, R5, RZ ;  /* 0x000000050a050210 */ /* 0x000fe40007ffe1ff */
[----:B------:R-:W-:-:S05]  /*0590*/  @!P1 LOP3.LUT R5, RZ, R10, RZ, 0x33, !PT ;  /* 0x0000000aff059212 */ /* 0x000fca00078e33ff */
[----:B------:R-:W-:Y:S01]  /*05a0*/  IMAD.MOV.U32 R2, RZ, RZ, R5 ;  /* 0x000000ffff027224 */ /* 0x000fe200078e0005 */
[----:B------:R-:W-:Y:S06]  /*05b0*/  BRA `(.L_x_45657) ;  /* 0x0000000000187947 */ /* 0x000fec0003800000 */
.L_x_45656:
[----:B------:R-:W-:Y:S01]  /*05c0*/  MOV R15, R10 ;  /* 0x0000000a000f7202 */ /* 0x000fe20000000f00 */
[----:B------:R-:W-:Y:S01]  /*05d0*/  IMAD.MOV.U32 R14, RZ, RZ, R11 ;  /* 0x000000ffff0e7224 */ /* 0x000fe200078e000b */
[----:B------:R-:W-:-:S07]  /*05e0*/  MOV R0, 0x600 ;  /* 0x0000060000007802 */ /* 0x000fce0000000f00 */
[----:B0-----:R-:W-:Y:S05]  /*05f0*/  CALL.REL.NOINC `($__internal_65_$__cuda_sm20_rem_s64) ;  /* 0x0000003400087944 */ /* 0x001fea0003c00000 */
[----:B------:R-:W-:Y:S02]  /*0600*/  MOV R2, R4 ;  /* 0x0000000400027202 */ /* 0x000fe40000000f00 */
[----:B------:R-:W-:-:S07]  /*0610*/  MOV R3, R5 ;  /* 0x0000000500037202 */ /* 0x000fce0000000f00 */
.L_x_45657:
        /* <DEDUP_REMOVED lines=11> */
[----:B------:R-:W-:-:S05]  /*06d0*/  IADD3 R2, P0, PT, R2, R7, RZ ;  /* 0x0000000702027210 */ /* 0x000fca0007f1e0ff */
[----:B------:R-:W-:-:S05]  /*06e0*/  IMAD.X R3, R3, 0x1, R9, P0 ;  /* 0x0000000103037824 */ /* 0x000fca00000e0609 */
[----:B0-----:R-:W-:Y:S01]  /*06f0*/  STG.E.64 desc[UR6][R4.64], R2 ;  /* 0x0000000204007986 */ /* 0x001fe2000c101b06 */
[----:B------:R-:W-:Y:S05]  /*0700*/  EXIT ;  /* 0x000000000000794d */ /* 0x000fea0003800000 */
.L_x_45651:
        /* <DEDUP_REMOVED lines=355> */
.L_x_45660:
[----:B------:R-:W0:Y:S02]  /*1d40*/  LDCU.128 UR8, c[0x0][0x5f0] ;  /* 0x0000be00ff0877ac */ /* 0x000e240008000c00 */
[----:B0-----:R-:W-:Y:S02]  /*1d50*/  IADD3 R6, P0, PT, R2, UR8, RZ ;  /* 0x0000000802067c10 */ /* 0x001fe4000ff1e0ff */
[----:B------:R-:W-:-:S03]  /*1d60*/  IADD3 R10, P1, PT, R0, UR10, RZ ;  /* 0x0000000a000a7c10 */ /* 0x000fc6000ff3e0ff */
[----:B------:R-:W-:Y:S01]  /*1d70*/  IMAD.X R7, RZ, RZ, UR9, P0 ;  /* 0x00000009ff077e24 */ /* 0x000fe200080e06ff */
[----:B------:R-:W-:-:S05]  /*1d80*/  IADD3.X R11, PT, PT, RZ, UR11, RZ, P1, !PT ;  /* 0x0000000bff0b7c10 */ /* 0x000fca0008ffe4ff */
[----:B------:R-:W2:Y:S04]  /*1d90*/  LDG.E.64 R6, desc[UR6][R6.64] ;  /* 0x0000000606067981 */ /* 0x000ea8000c1e1b00 */
[----:B------:R-:W2:Y:S01]  /*1da0*/  LDG.E.64 R10, desc[UR6][R10.64] ;  /* 0x000000060a0a7981 */ /* 0x000ea2000c1e1b00 */
[----:B------:R-:W-:Y:S01]  /*1db0*/  BSSY.RECONVERGENT B1, `(.L_x_45661) ;  /* 0x000001e000017945 */ /* 0x000fe20003800200 */
[----:B--2---:R-:W-:-:S04]  /*1dc0*/  LOP3.LUT R0, R7, R11, RZ, 0xfc, !PT ;  /* 0x0000000b07007212 */ /* 0x004fc800078efcff */
[----:B------:R-:W-:-:S13]  /*1dd0*/  ISETP.NE.U32.AND P0, PT, R0, RZ, PT ;  /* 0x000000ff0000720c */ /* 0x000fda0003f05070 */
[----:B------:R-:W-:Y:S05]  /*1de0*/  @P0 BRA `(.L_x_45662) ;  /* 0x0000000000500947 */ /* 0x000fea0003800000 */
[----:B------:R-:W0:Y:S01]  /*1df0*/  I2F.U32.RP R0, R10 ;  /* 0x0000000a00007306 */ /* 0x000e220000209000 */
[----:B------:R-:W-:Y:S01]  /*1e00*/  IMAD.MOV R5, RZ, RZ, -R10 ;  /* 0x000000ffff057224 */ /* 0x000fe200078e0a0a */
[----:B------:R-:W-:-:S06]  /*1e10*/  ISETP.NE.U32.AND P1, PT, R10, RZ, PT ;  /* 0x000000ff0a00720c */ /* 0x000fcc0003f25070 */
        /* <DEDUP_REMOVED lines=13> */
[----:B------:R-:W-:Y:S02]  /*1ef0*/  @P0 IADD3 R7, PT, PT, -R10, R7, RZ ;  /* 0x000000070a070210 */ /* 0x000fe40007ffe1ff */
[----:B------:R-:W-:-:S04]  /*1f00*/  @!P1 LOP3.LUT R7, RZ, R10, RZ, 0x33, !PT ;  /* 0x0000000aff079212 */ /* 0x000fc800078e33ff */
[----:B------:R-:W-:Y:S01]  /*1f10*/  MOV R2, R7 ;  /* 0x0000000700027202 */ /* 0x000fe20000000f00 */
[----:B------:R-:W-:Y:S06]  /*1f20*/  BRA `(.L_x_45663) ;  /* 0x0000000000187947 */ /* 0x000fec0003800000 */
.L_x_45662:
[----:B------:R-:W-:Y:S02]  /*1f30*/  MOV R15, R10 ;  /* 0x0000000a000f7202 */ /* 0x000fe40000000f00 */
[----:B------:R-:W-:Y:S02]  /*1f40*/  MOV R14, R11 ;  /* 0x0000000b000e7202 */ /* 0x000fe40000000f00 */
[----:B------:R-:W-:-:S07]  /*1f50*/  MOV R0, 0x1f70 ;  /* 0x00001f7000007802 */ /* 0x000fce0000000f00 */
[----:B------:R-:W-:Y:S05]  /*1f60*/  CALL.REL.NOINC `($__internal_65_$__cuda_sm20_rem_s64) ;  /* 0x0000001800ac7944 */ /* 0x000fea0003c00000 */
[----:B------:R-:W-:Y:S01]  /*1f70*/  IMAD.MOV.U32 R2, RZ, RZ, R4 ;  /* 0x000000ffff027224 */ /* 0x000fe200078e0004 */
[----:B------:R-:W-:-:S07]  /*1f80*/  MOV R3, R5 ;  /* 0x0000000500037202 */ /* 0x000fce0000000f00 */
.L_x_45663:
[----:B------:R-:W-:Y:S05]  /*1f90*/  BSYNC.RECONVERGENT B1 ;  /* 0x0000000000017941 */ /* 0x000fea0003800200 */
.L_x_45661:
[----:B------:R-:W-:Y:S01]  /*1fa0*/  LOP3.LUT R0, R2, R10, RZ, 0x3c, !PT ;  /* 0x0000000a02007212 */ /* 0x000fe200078e3cff */
[----:B------:R-:W0:Y:S01]  /*1fb0*/  LDCU.64 UR4, c[0x0][0x5e8] ;  /* 0x0000bd00ff0477ac */ /* 0x000e220008000a00 */
        /* <DEDUP_REMOVED lines=10> */
[----:B0-----:R-:W-:-:S02]  /*2060*/  IADD3 R4, P2, PT, R17, UR4, RZ ;  /* 0x0000000411047c10 */ /* 0x001fc4000ff5e0ff */
[----:B------:R-:W-:Y:S01]  /*2070*/  IADD3 R13, PT, PT, R13, 0x80, RZ ;  /* 0x000000800d0d7810 */ /* 0x000fe20007ffe0ff */
[----:B------:R-:W-:Y:S01]  /*2080*/  IMAD.X R3, R3, 0x1, R7, P0 ;  /* 0x0000000103037824 */ /* 0x000fe200000e0607 */
[----:B------:R-:W-:-:S05]  /*2090*/  IADD3.X R5, PT, PT, RZ, UR5, RZ, P2, !PT ;  /* 0x00000005ff057c10 */ /* 0x000fca00097fe4ff */
[----:B------:R0:W-:Y:S04]  /*20a0*/  STG.E.64 desc[UR6][R4.64], R2 ;  /* 0x0000000204007986 */ /* 0x0001e8000c101b06 */
.L_x_45659:
[----:B------:R-:W-:Y:S05]  /*20b0*/  BSYNC.RECONVERGENT B0 ;  /* 0x0000000000007941 */ /* 0x000fea0003800200 */
.L_x_45658:
[----:B------:R-:W1:Y:S02]  /*20c0*/  LDCU UR4, c[0x0][0x380] ;  /* 0x00007000ff0477ac */ /* 0x000e640008000800 */
[----:B-1----:R-:W-:-:S13]  /*20d0*/  ISETP.GE.AND P0, PT, R13, UR4, PT ;  /* 0x000000040d007c0c */ /* 0x002fda000bf06270 */
[----:B------:R-:W-:Y:S05]  /*20e0*/  @P0 EXIT ;  /* 0x000000000000094d */ /* 0x000fea0003800000 */
        /* <DEDUP_REMOVED lines=348> */
.L_x_45664:
        /* <DEDUP_REMOVED lines=32> */
[----:B------:R-:W-:Y:S01]  /*38b0*/  IMAD.MOV.U32 R2, RZ, RZ, R7 ;  /* 0x000000ffff027224 */ /* 0x000fe200078e0007 */
[----:B------:R-:W-:Y:S06]  /*38c0*/  BRA `(.L_x_45667) ;  /* 0x0000000000187947 */ /* 0x000fec0003800000 */
.L_x_45666:
[----:B------:R-:W-:Y:S02]  /*38d0*/  MOV R15, R10 ;  /* 0x0000000a000f7202 */ /* 0x000fe40000000f00 */
[----:B------:R-:W-:Y:S02]  /*38e0*/  MOV R14, R11 ;  /* 0x0000000b000e7202 */ /* 0x000fe40000000f00 */
[----:B------:R-:W-:-:S07]  /*38f0*/  MOV R0, 0x3910 ;  /* 0x0000391000007802 */ /* 0x000fce0000000f00 */
[----:B------:R-:W-:Y:S05]  /*3900*/  CALL.REL.NOINC `($__internal_65_$__cuda_sm20_rem_s64) ;  /* 0x0000000000447944 */ /* 0x000fea0003c00000 */
[----:B------:R-:W-:Y:S01]  /*3910*/  IMAD.MOV.U32 R2, RZ, RZ, R4 ;  /* 0x000000ffff027224 */ /* 0x000fe200078e0004 */
[----:B------:R-:W-:-:S07]  /*3920*/  MOV R3, R5 ;  /* 0x0000000500037202 */ /* 0x000fce0000000f00 */
.L_x_45667:
[----:B------:R-:W-:Y:S05]  /*3930*/  BSYNC.RECONVERGENT B0 ;  /* 0x0000000000007941 */ /* 0x000fea0003800200 */
.L_x_45665:
        /* <DEDUP_REMOVED lines=11> */
[----:B------:R-:W-:-:S05]  /*39f0*/  IADD3.X R3, PT, PT, R3, R7, RZ, P0, !PT ;  /* 0x0000000703037210 */ /* 0x000fca00007fe4ff */
[----:B------:R-:W-:Y:S01]  /*3a00*/  STG.E.64 desc[UR6][R12.64], R2 ;  /* 0x000000020c007986 */ /* 0x000fe2000c101b06 */
[----:B------:R-:W-:Y:S05]  /*3a10*/  EXIT ;  /* 0x000000000000794d */ /* 0x000fea0003800000 */
        .weak           $__internal_65_$__cuda_sm20_rem_s64
        .type           $__internal_65_$__cuda_sm20_rem_s64,@function
        .size           $__internal_65_$__cuda_sm20_rem_s64,(.L_x_54717 - $__internal_65_$__cuda_sm20_rem_s64)
$__internal_65_$__cuda_sm20_rem_s64:
        /* <DEDUP_REMOVED lines=16> */
[----:B------:R-:W-:-:S04]  /*3b20*/  IMAD.WIDE.U32 R8, P0, R4, R19, R8 ;  /* 0x0000001304087225 */ /* 0x000fc80007800008 */
[C---:B------:R-:W-:Y:S02]  /*3b30*/  IMAD R4, R5.reuse, R19, RZ ;  /* 0x0000001305047224 */ /* 0x040fe400078e02ff */
[----:B------:R-:W-:Y:S01]  /*3b40*/  IMAD.HI.U32 R9, P1, R5, R21, R8 ;  /* 0x0000001505097227 */ /* 0x000fe20007820008 */
[----:B------:R-:W-:-:S03]  /*3b50*/  IADD3 R21, P4, PT, RZ, -R6, RZ ;  /* 0x80000006ff157210 */ /* 0x000fc60007f9e0ff */
        /* <DEDUP_REMOVED lines=17> */
[----:B------:R-:W-:Y:S01]  /*3c70*/  HFMA2 R5, -RZ, RZ, 0, 0 ;  /* 0x00000000ff057431 */ /* 0x000fe200000001ff */
        /* <DEDUP_REMOVED lines=32> */
[----:B------:R-:W-:Y:S01]  /*3e80*/  SEL R4, R3, R4, !P1 ;  /* 0x0000000403047207 */ /* 0x000fe20004800000 */
[----:B------:R-:W-:Y:S01]  /*3e90*/  HFMA2 R3, -RZ, RZ, 0, 0 ;  /* 0x00000000ff037431 */ /* 0x000fe200000001ff */
[----:B------:R-:W-:-:S02]  /*3ea0*/  SEL R5, R2, R5, !P1 ;  /* 0x0000000502057207 */ /* 0x000fc40004800000 */
[----:B------:R-:W-:Y:S02]  /*3eb0*/  MOV R2, R0 ;  /* 0x0000000000027202 */ /* 0x000fe40000000f00 */
[----:B------:R-:W-:-:S04]  /*3ec0*/  ISETP.NE.AND.EX P0, PT, R14, RZ, PT, P0 ;  /* 0x000000ff0e00720c */ /* 0x000fc80003f05300 */
[----:B------:R-:W-:Y:S02]  /*3ed0*/  SEL R4, R4, 0xffffffff, P0 ;  /* 0xffffffff04047807 */ /* 0x000fe40000000000 */
[----:B------:R-:W-:Y:S01]  /*3ee0*/  SEL R5, R5, 0xffffffff, P0 ;  /* 0xffffffff05057807 */ /* 0x000fe20000000000 */
[----:B------:R-:W-:Y:S06]  /*3ef0*/  RET.REL.NODEC R2 `(_ZN2at6native18elementwise_kernelILi128ELi2EZNS0_22gpu_kernel_impl_nocastINS0_13BinaryFunctorIlllZZZNS0_21remainder_kernel_cudaERNS_18TensorIteratorBaseEENKUlvE_clEvENKUlvE2_clEvEUlllE_EEEEvS5_RKT_EUliE_EEviT1_) ;  /* 0xffffffc002407950 */ /* 0x000fec0003c3ffff */
.L_x_45668:
        /* <DEDUP_REMOVED lines=16> */
.L_x_54717:


//--------------------- .text._ZN2at6native27unrolled_elementwise_kernelINS0_13BinaryFunctorIlllZZZNS0_21remainder_kernel_cudaERNS_18TensorIteratorBaseEENKUlvE_clEvENKUlvE2_clEvEUlllE_EESt5arrayIPcLm3EELi4E23TrivialOffsetCalculatorILi2EjESC_ILi1EjENS0_6memory15LoadWithoutCastENSF_16StoreWithoutCastEEEviT_T0_T2_T3_T4_T5_ --------------------------
	.section	.text._ZN2at6native27unrolled_elementwise_kernelINS0_13BinaryFunctorIlllZZZNS0_21remainder_kernel_cudaERNS_18TensorIteratorBaseEENKUlvE_clEvENKUlvE2_clEvEUlllE_EESt5arrayIPcLm3EELi4E23TrivialOffsetCalculatorILi2EjESC_ILi1EjENS0_6memory15LoadWithoutCastENSF_16StoreWithoutCastEEEviT_T0_T2_T3_T4_T5_,"ax",@progbits
	.align	128
        .global         _ZN2at6native27unrolled_elementwise_kernelINS0_13BinaryFunctorIlllZZZNS0_21remainder_kernel_cudaERNS_18TensorIteratorBaseEENKUlvE_clEvENKUlvE2_clEvEUlllE_EESt5arrayIPcLm3EELi4E23TrivialOffsetCalculatorILi2EjESC_ILi1EjENS0_6memory15LoadWithoutCastENSF_16StoreWithoutCastEEEviT_T0_T2_T3_T4_T5_
        .type           _ZN2at6native27unrolled_elementwise_kernelINS0_13BinaryFunctorIlllZZZNS0_21remainder_kernel_cudaERNS_18TensorIteratorBaseEENKUlvE_clEvENKUlvE2_clEvEUlllE_EESt5arrayIPcLm3EELi4E23TrivialOffsetCalculatorILi2EjESC_ILi1EjENS0_6memory15LoadWithoutCastENSF_16StoreWithoutCastEEEviT_T0_T2_T3_T4_T5_,@function
        .size           _ZN2at6native27unrolled_elementwise_kernelINS0_13BinaryFunctorIlllZZZNS0_21remainder_kernel_cudaERNS_18TensorIteratorBaseEENKUlvE_clEvENKUlvE2_clEvEUlllE_EESt5arrayIPcLm3EELi4E23TrivialOffsetCalculatorILi2EjESC_ILi1EjENS0_6memory15LoadWithoutCastENSF_16StoreWithoutCastEEEviT_T0_T2_T3_T4_T5_,(.L_x_54718 - _ZN2at6native27unrolled_elementwise_kernelINS0_13BinaryFunctorIlllZZZNS0_21remainder_kernel_cudaERNS_18TensorIteratorBaseEENKUlvE_clEvENKUlvE2_clEvEUlllE_EESt5arrayIPcLm3EELi4E23TrivialOffsetCalculatorILi2EjESC_ILi1EjENS0_6memory15LoadWithoutCastENSF_16StoreWithoutCastEEEviT_T0_T2_T3_T4_T5_)
        .other          _ZN2at6native27unrolled_elementwise_kernelINS0_13BinaryFunctorIlllZZZNS0_21remainder_kernel_cudaERNS_18TensorIteratorBaseEENKUlvE_clEvENKUlvE2_clEvEUlllE_EESt5arrayIPcLm3EELi4E23TrivialOffsetCalculatorILi2EjESC_ILi1EjENS0_6memory15LoadWithoutCastENSF_16StoreWithoutCastEEEviT_T0_T2_T3_T4_T5_,@"STO_CUDA_ENTRY STV_DEFAULT"
_ZN2at6native27unrolled_elementwise_kernelINS0_13BinaryFunctorIlllZZZNS0_21remainder_kernel_cudaERNS_18TensorIteratorBaseEENKUlvE_clEvENKUlvE2_clEvEUlllE_EESt5arrayIPcLm3EELi4E23TrivialOffsetCalculatorILi2EjESC_ILi1EjENS0_6memory15LoadWithoutCastENSF_16StoreWithoutCastEEEviT_T0_T2_T3_T4_T5_:
.text._ZN2at6native27unrolled_elementwise_kernelINS0_13BinaryFunctorIlllZZZNS0_21remainder_kernel_cudaERNS_18TensorIteratorBaseEENKUlvE_clEvENKUlvE2_clEvEUlllE_EESt5arrayIPcLm3EELi4E23TrivialOffsetCalculatorILi2EjESC_ILi1EjENS0_6memory15LoadWithoutCastENSF_16StoreWithoutCastEEEviT_T0_T2_T3_T4_T5_:
        /* <DEDUP_REMOVED lines=18> */
[----:B------:R-:W-:Y:S01]  /*0120*/  ISETP.GE.AND P1, PT, R27, R2, PT ;  /* 0x000000021b00720c */ /* 0x000fe20003f26270 */
[C---:B---3--:R-:W-:Y:S01]  /*0130*/  @!P0 IMAD.WIDE.U32 R22, R7.reuse, 0x8, R22 ;  /* 0x0000000807168825 */ /* 0x048fe200078e0016 */
[----:B------:R-:W3:Y:S03]  /*0140*/  LDC.64 R14, c[0x0][0x390] ;  /* 0x0000e400ff0e7b82 */ /* 0x000ee60000000a00 */
[----:B----4-:R-:W-:Y:S01]  /*0150*/  @!P0 IMAD.WIDE.U32 R28, R7, 0x8, R28 ;  /* 0x00000008071c8825 */ /* 0x010fe200078e001c */
[----:B------:R-:W-:-:S04]  /*0160*/  CS2R R6, SRZ ;  /* 0x0000000000067805 */ /* 0x000fc8000001ff00 */
[----:B------:R-:W4:Y:S01]  /*0170*/  LDC.64 R8, c[0x0][0x398] ;  /* 0x0000e600ff087b82 */ /* 0x000f220000000a00 */
[----:B-1----:R-:W5:Y:S02]  /*0180*/  @!P0 LDG.E.64 R10, desc[UR4][R28.64] ;  /* 0x000000041c0a8981 */ /* 0x002f64000c1e1b00 */
[----:B------:R-:W-:Y:S02]  /*0190*/  @!P1 IMAD R33, R0, 0x200, R27 ;  /* 0x0000020000219824 */ /* 0x000fe400078e021b */
[----:B------:R-:W-:Y:S01]  /*01a0*/  @!P1 VIADD R27, R27, 0x80 ;  /* 0x000000801b1b9836 */ /* 0x000fe20000000000 */
[----:B------:R1:W5:Y:S01]  /*01b0*/  @!P0 LDG.E.64 R6, desc[UR4][R22.64] ;  /* 0x0000000416068981 */ /* 0x000362000c1e1b00 */
[----:B------:R-:W-:-:S03]  /*01c0*/  @!P1 IMAD.WIDE.U32 R30, R33, 0x8, R18 ;  /* 0x00000008211e9825 */ /* 0x000fc600078e0012 */
[----:B------:R-:W-:Y:S01]  /*01d0*/  ISETP.GE.AND P3, PT, R27, R2, PT ;  /* 0x000000021b00720c */ /* 0x000fe20003f66270 */
[----:B0-----:R-:W-:Y:S01]  /*01e0*/  @!P1 IMAD.WIDE.U32 R4, R33, 0x8, R4 ;  /* 0x0000000821049825 */ /* 0x001fe200078e0004 */
[----:B------:R0:W5:Y:S11]  /*01f0*/  @!P1 LDG.E.64 R12, desc[UR4][R30.64] ;  /* 0x000000041e0c9981 */ /* 0x000176000c1e1b00 */
[----:B------:R-:W-:-:S02]  /*0200*/  @!P3 IMAD R21, R0, 0x200, R27 ;  /* 0x000002000015b824 */ /* 0x000fc400078e021b */
[----:B------:R-:W-:-:S05]  /*0210*/  @!P3 VIADD R27, R27, 0x80 ;  /* 0x000000801b1bb836 */ /* 0x000fca0000000000 */
[----:B------:R-:W-:Y:S01]  /*0220*/  ISETP.GE.AND P2, PT, R27, R2, PT ;  /* 0x000000021b00720c */ /* 0x000fe20003f46270 */
[----:B--2---:R-:W-:Y:S01]  /*0230*/  @!P3 IMAD.WIDE.U32 R24, R21, 0x8, R24 ;  /* 0x000000081518b825 */ /* 0x004fe200078e0018 */
[----:B-1----:R-:W-:-:S11]  /*0240*/  CS2R R22, SRZ ;  /* 0x0000000000167805 */ /* 0x002fd6000001ff00 */
[----:B------:R-:W-:Y:S01]  /*0250*/  @!P2 LEA R19, R0, R27, 0x9 ;  /* 0x0000001b0013a211 */ /* 0x000fe200078e48ff */
[----:B------:R-:W-:Y:S01]  /*0260*/  @!P3 IMAD.WIDE.U32 R26, R21, 0x8, R16 ;  /* 0x00000008151ab825 */ /* 0x000fe200078e0010 */
[----:B------:R-:W-:Y:S02]  /*0270*/  CS2R R16, SRZ ;  /* 0x0000000000107805 */ /* 0x000fe4000001ff00 */
[----:B------:R-:W-:Y:S01]  /*0280*/  CS2R R20, SRZ ;  /* 0x0000000000147805 */ /* 0x000fe2000001ff00 */
[C---:B---3--:R-:W-:Y:S01]  /*0290*/  @!P2 IMAD.WIDE.U32 R32, R19.reuse, 0x8, R14 ;  /* 0x000000081320a825 */ /* 0x048fe200078e000e */
[----:B------:R-:W-:Y:S02]  /*02a0*/  CS2R R14, SRZ ;  /* 0x00000000000e7805 */ /* 0x000fe4000001ff00 */
[----:B------:R0:W5:Y:S01]  /*02b0*/  @!P3 LDG.E.64 R16, desc[UR4][R24.64] ;  /* 0x000000041810b981 */ /* 0x000162000c1e1b00 */
[----:B----4-:R-:W-:Y:S01]  /*02c0*/  @!P2 IMAD.WIDE.U32 R8, R19, 0x8, R8 ;  /* 0x000000081308a825 */ /* 0x010fe200078e0008 */
[----:B------:R-:W-:-:S02]  /*02d0*/  CS2R R18, SRZ ;  /* 0x0000000000127805 */ /* 0x000fc4000001ff00 */
[----:B------:R0:W5:Y:S04]  /*02e0*/  @!P1 LDG.E.64 R14, desc[UR4][R4.64] ;  /* 0x00000004040e9981 */ /* 0x000168000c1e1b00 */
[----:B------:R0:W5:Y:S04]  /*02f0*/  @!P3 LDG.E.64 R18, desc[UR4][R26.64] ;  /* 0x000000041a12b981 */ /* 0x000168000c1e1b00 */
[----:B------:R0:W5:Y:S04]  /*0300*/  @!P2 LDG.E.64 R20, desc[UR4][R32.64] ;  /* 0x000000042014a981 */ /* 0x000168000c1e1b00 */
[----:B------:R0:W5:Y:S01]  /*0310*/  @!P2 LDG.E.64 R22, desc[UR4][R8.64] ;  /* 0x000000040816a981 */ /* 0x000162000c1e1b00 */
[----:B------:R-:W-:Y:S01]  /*0320*/  ISETP.GE.AND P0, PT, R3, R2, PT ;  /* 0x000000020300720c */ /* 0x000fe20003f06270 */
[----:B------:R-:W-:-:S12]  /*0330*/  BSSY.RECONVERGENT B0, `(.L_x_45669) ;  /* 0x000002e000007945 */ /* 0x000fd80003800200 */
[----:B0-----:R-:W-:Y:S05]  /*0340*/  @P0 BRA `(.L_x_45670) ;  /* 0x0000000000b00947 */ /* 0x001fea0003800000 */
[----:B-----5:R-:W-:Y:S01]  /*0350*/  LOP3.LUT R4, R7, R11, RZ, 0xfc, !PT ;  /* 0x0000000b07047212 */ /* 0x020fe200078efcff */
        /* <DEDUP_REMOVED lines=15> */
[----:B------:R-:W-:-:S03]  /*0450*/  HFMA2 R5, -RZ, RZ, 0, 0 ;  /* 0x00000000ff057431 */ /* 0x000fc600000001ff */
[----:B------:R-:W-:-:S13]  /*0460*/  ISETP.GE.U32.AND P0, PT, R9, R10, PT ;  /* 0x0000000a0900720c */ /* 0x000fda0003f06070 */
[----:B------:R-:W-:-:S05]  /*0470*/  @P0 IMAD.IADD R9, R9, 0x1, -R10 ;  /* 0x0000000109090824 */ /* 0x000fca00078e0a0a */
[----:B------:R-:W-:-:S13]  /*0480*/  ISETP.GE.U32.AND P0, PT, R9, R10, PT ;  /* 0x0000000a0900720c */ /* 0x000fda0003f06070 */
[----:B------:R-:W-:Y:S01]  /*0490*/  @P0 IMAD.IADD R9, R9, 0x1, -R10 ;  /* 0x0000000109090824 */ /* 0x000fe200078e0a0a */
[----:B------:R-:W-:-:S05]  /*04a0*/  @!P1 LOP3.LUT R9, RZ, R10, RZ, 0x33, !PT ;  /* 0x0000000aff099212 */ /* 0x000fca00078e33ff */
[----:B------:R-:W-:Y:S01]  /*04b0*/  IMAD.MOV.U32 R4, RZ, RZ, R9 ;  /* 0x000000ffff047224 */ /* 0x000fe200078e0009 */
[----:B------:R-:W-:Y:S06]  /*04c0*/  BRA `(.L_x_45673) ;  /* 0x00000000001c7947 */ /* 0x000fec0003800000 */
.L_x_45672:
[----:B------:R-:W-:Y:S01]  /*04d0*/  IMAD.MOV.U32 R8, RZ, RZ, R6 ;  /* 0x000000ffff087224 */ /* 0x000fe200078e0006 */
[----:B------:R-:W-:Y:S01]  /*04e0*/  MOV R4, 0x520 ;  /* 0x0000052000047802 */ /* 0x000fe20000000f00 */
[----:B------:R-:W-:Y:S02]  /*04f0*/  IMAD.MOV.U32 R6, RZ, RZ, R10 ;  /* 0x000000ffff067224 */ /* 0x000fe400078e000a */
[----:B------:R-:W-:-:S07]  /*0500*/  IMAD.MOV.U32 R5, RZ, RZ, R11 ;  /* 0x000000ffff057224 */ /* 0x000fce00078e000b */
[----:B------:R-:W-:Y:S05]  /*0510*/  CALL.REL.NOINC `($__internal_66_$__cuda_sm20_rem_s64) ;  /* 0x0000000c001c7944 */ /* 0x000fea0003c00000 */
[----:B------:R-:W-:Y:S02]  /*0520*/  IMAD.MOV.U32 R4, RZ, RZ, R6 ;  /* 0x000000ffff047224 */ /* 0x000fe400078e0006 */
[----:B------:R-:W-:-:S07]  /*0530*/  IMAD.MOV.U32 R5, RZ, RZ, R7 ;  /* 0x000000ffff057224 */ /* 0x000fce00078e0007 */
.L_x_45673:
[----:B------:R-:W-:Y:S05]  /*0540*/  BSYNC.RECONVERGENT B1 ;  /* 0x0000000000017941 */ /* 0x000fea0003800200 */
.L_x_45671:
[----:B------:R-:W-:Y:S02]  /*0550*/  LOP3.LUT R6, R4, R10, RZ, 0x3c, !PT ;  /* 0x0000000a04067212 */ /* 0x000fe400078e3cff */
[----:B------:R-:W-:Y:S02]  /*0560*/  LOP3.LUT R7, R5, R11, RZ, 0x3c, !PT ;  /* 0x0000000b05077212 */ /* 0x000fe400078e3cff */
        /* <DEDUP_REMOVED lines=9> */
[----:B------:R-:W-:-:S08]  /*0600*/  IMAD.X R11, R5, 0x1, R11, P0 ;  /* 0x00000001050b7824 */ /* 0x000fd000000e060b */
.L_x_45670:
[----:B------:R-:W-:Y:S05]  /*0610*/  BSYNC.RECONVERGENT B0 ;  /* 0x0000000000007941 */ /* 0x000fea0003800200 */
.L_x_45669:
        /* <DEDUP_REMOVED lines=28> */
.L_x_45677:
[----:B------:R-:W-:Y:S01]  /*07e0*/  MOV R8, R12 ;  /* 0x0000000c00087202 */ /* 0x000fe20000000f00 */
[----:B------:R-:W-:Y:S01]  /*07f0*/  IMAD.MOV.U32 R7, RZ, RZ, R13 ;  /* 0x000000ffff077224 */ /* 0x000fe200078e000d */
[----:B------:R-:W-:Y:S01]  /*0800*/  MOV R4, 0x840 ;  /* 0x0000084000047802 */ /* 0x000fe20000000f00 */
[----:B------:R-:W-:Y:S02]  /*0810*/  IMAD.MOV.U32 R6, RZ, RZ, R14 ;  /* 0x000000ffff067224 */ /* 0x000fe400078e000e */
[----:B------:R-:W-:-:S07]  /*0820*/  IMAD.MOV.U32 R5, RZ, RZ, R15 ;  /* 0x000000ffff057224 */ /* 0x000fce00078e000f */
[----:B------:R-:W-:Y:S05]  /*0830*/  CALL.REL.NOINC `($__internal_66_$__cuda_sm20_rem_s64) ;  /* 0x0000000800547944 */ /* 0x000fea0003c00000 */
[----:B------:R-:W-:Y:S02]  /*0840*/  IMAD.MOV.U32 R4, RZ, RZ, R6 ;  /* 0x000000ffff047224 */ /* 0x000fe400078e0006 */
[----:B------:R-:W-:-:S07]  /*0850*/  IMAD.MOV.U32 R5, RZ, RZ, R7 ;  /* 0x000000ffff057224 */ /* 0x000fce00078e0007 */
.L_x_45678:
[----:B------:R-:W-:Y:S05]  /*0860*/  BSYNC.RECONVERGENT B1 ;  /* 0x0000000000017941 */ /* 0x000fea0003800200 */
.L_x_45676:
        /* <DEDUP_REMOVED lines=12> */
.L_x_45675:
[----:B------:R-:W-:Y:S05]  /*0930*/  BSYNC.RECONVERGENT B0 ;  /* 0x0000000000007941 */ /* 0x000fea0003800200 */
.L_x_45674:
[----:B------:R-:W-:Y:S01]  /*0940*/  IADD3 R5, PT, PT, R3, 0x100, RZ ;  /* 0x0000010003057810 */ /* 0x000fe20007ffe0ff */
[----:B------:R-:W-:Y:S03]  /*0950*/  BSSY.RECONVERGENT B0, `(.L_x_45679) ;  /* 0x0000030000007945 */ /* 0x000fe60003800200 */
        /* <DEDUP_REMOVED lines=26> */
.L_x_45682:
[----:B------:R-:W-:Y:S01]  /*0b00*/  IMAD.MOV.U32 R8, RZ, RZ, R16 ;  /* 0x000000ffff087224 */ /* 0x000fe200078e0010 */
[----:B------:R-:W-:Y:S01]  /*0b10*/  MOV R4, 0xb60 ;  /* 0x00000b6000047802 */ /* 0x000fe20000000f00 */
[----:B------:R-:W-:Y:S02]  /*0b20*/  IMAD.MOV.U32 R7, RZ, RZ, R17 ;  /* 0x000000ffff077224 */ /* 0x000fe400078e0011 */
[----:B------:R-:W-:Y:S02]  /*0b30*/  IMAD.MOV.U32 R6, RZ, RZ, R18 ;  /* 0x000000ffff067224 */ /* 0x000fe400078e0012 */
[----:B------:R-:W-:-:S07]  /*0b40*/  IMAD.MOV.U32 R5, RZ, RZ, R19 ;  /* 0x000000ffff057224 */ /* 0x000fce00078e0013 */
[----:B------:R-:W-:Y:S05]  /*0b50*/  CALL.REL.NOINC `($__internal_66_$__cuda_sm20_rem_s64) ;  /* 0x00000004008c7944 */ /* 0x000fea0003c00000 */
[----:B------:R-:W-:Y:S01]  /*0b60*/  IMAD.MOV.U32 R4, RZ, RZ, R6 ;  /* 0x000000ffff047224 */ /* 0x000fe200078e0006 */
[----:B------:R-:W-:-:S07]  /*0b70*/  MOV R5, R7 ;  /* 0x0000000700057202 */ /* 0x000fce0000000f00 */
.L_x_45683:
[----:B------:R-:W-:Y:S05]  /*0b80*/  BSYNC.RECONVERGENT B1 ;  /* 0x0000000000017941 */ /* 0x000fea0003800200 */
.L_x_45681:
        /* <DEDUP_REMOVED lines=12> */
.L_x_45680:
[----:B------:R-:W-:Y:S05]  /*0c50*/  BSYNC.RECONVERGENT B0 ;  /* 0x0000000000007941 */ /* 0x000fea0003800200 */
.L_x_45679:
        /* <DEDUP_REMOVED lines=22> */
[----:B------:R-:W-:-:S04]  /*0dc0*/  @P0 IADD3 R21, PT, PT, R21, -R22, RZ ;  /* 0x8000001615150210 */ /* 0x000fc80007ffe0ff */
[----:B------:R-:W-:-:S13]  /*0dd0*/  ISETP.GE.U32.AND P0, PT, R21, R22, PT ;  /* 0x000000161500720c */ /* 0x000fda0003f06070 */
[----:B------:R-:W-:Y:S01]  /*0de0*/  @P0 IMAD.IADD R21, R21, 0x1, -R22 ;  /* 0x0000000115150824 */ /* 0x000fe200078e0a16 */
[----:B------:R-:W-:-:S05]  /*0df0*/  @!P1 LOP3.LUT R21, RZ, R22, RZ, 0x33, !PT ;  /* 0x00000016ff159212 */ /* 0x000fca00078e33ff */
[----:B------:R-:W-:Y:S01]  /*0e00*/  IMAD.MOV.U32 R4, RZ, RZ, R21 ;  /* 0x000000ffff047224 */ /* 0x000fe200078e0015 */
[----:B------:R-:W-:Y:S06]  /*0e10*/  BRA `(.L_x_45688) ;  /* 0x0000000000207947 */ /* 0x000fec0003800000 */
.L_x_45687:
[----:B------:R-:W-:Y:S01]  /*0e20*/  IMAD.MOV.U32 R8, RZ, RZ, R20 ;  /* 0x000000ffff087224 */ /* 0x000fe200078e0014 */
[----:B------:R-:W-:Y:S01]  /*0e30*/  MOV R5, R23 ;  /* 0x0000001700057202 */ /* 0x000fe20000000f00 */
[----:B------:R-:W-:Y:S01]  /*0e40*/  IMAD.MOV.U32 R7, RZ, RZ, R21 ;  /* 0x000000ffff077224 */ /* 0x000fe200078e0015 */
[----:B------:R-:W-:Y:S01]  /*0e50*/  MOV R4, 0xe80 ;  /* 0x00000e8000047802 */ /* 0x000fe20000000f00 */
[----:B------:R-:W-:-:S07]  /*0e60*/  IMAD.MOV.U32 R6, RZ, RZ, R22 ;  /* 0x000000ffff067224 */ /* 0x000fce00078e0016 */
[----:B------:R-:W-:Y:S05]  /*0e70*/  CALL.REL.NOINC `($__internal_66_$__cuda_sm20_rem_s64) ;  /* 0x0000000000c47944 */ /* 0x000fea0003c00000 */
[----:B------:R-:W-:Y:S02]  /*0e80*/  IMAD.MOV.U32 R4, RZ, RZ, R6 ;  /* 0x000000ffff047224 */ /* 0x000fe400078e0006 */
[----:B------:R-:W-:-:S07]  /*0e90*/  IMAD.MOV.U32 R5, RZ, RZ, R7 ;  /* 0x000000ffff057224 */ /* 0x000fce00078e0007 */
.L_x_45688:
[----:B------:R-:W-:Y:S05]  /*0ea0*/  BSYNC.RECONVERGENT B1 ;  /* 0x0000000000017941 */ /* 0x000fea0003800200 */
.L_x_45686:
        /* <DEDUP_REMOVED lines=12> */
.L_x_45685:
[----:B------:R-:W-:Y:S05]  /*0f70*/  BSYNC.RECONVERGENT B0 ;  /* 0x0000000000007941 */ /* 0x000fea0003800200 */
.L_x_45684:
[----:B------:R-:W-:Y:S01]  /*0f80*/  ISETP.GE.AND P0, PT, R3, R2, PT ;  /* 0x000000020300720c */ /* 0x000fe20003f06270 */
[----:B------:R-:W-:Y:S04]  /*0f90*/  BSSY.RECONVERGENT B0, `(.L_x_45689) ;  /* 0x0000017000007945 */ /* 0x000fe80003800200 */
[----:B------:R-:W-:Y:S08]  /*0fa0*/  BSSY.RELIABLE B1, `(.L_x_45690) ;  /* 0x000000f000017945 */ /* 0x000ff00003800100 */
[----:B------:R-:W-:Y:S05]  /*0fb0*/  @P0 BRA `(.L_x_45691) ;  /* 0x0000000000340947 */ /* 0x000fea0003800000 */
[----:B-----5:R-:W0:Y:S01]  /*0fc0*/  LDC.64 R6, c[0x0][0x388] ;  /* 0x0000e200ff067b82 */ /* 0x020e220000000a00 */
        /* <DEDUP_REMOVED lines=11> */
[----:B------:R0:W-:Y:S02]  /*1080*/  STG.E.64 desc[UR4][R6.64], R12 ;  /* 0x0000000c06007986 */ /* 0x0001e4000c101b04 */
.L_x_45691:
[----:B------:R-:W-:Y:S05]  /*1090*/  BSYNC.RELIABLE B1 ;  /* 0x0000000000017941 */ /* 0x000fea0003800100 */
.L_x_45690:
[----:B------:R-:W-:-:S13]  /*10a0*/  ISETP.GE.AND P0, PT, R3, R2, PT ;  /* 0x000000020300720c */ /* 0x000fda0003f06270 */
[----:B0----5:R-:W0:Y:S01]  /*10b0*/  @!P0 LDC.64 R6, c[0x0][0x388] ;  /* 0x0000e200ff068b82 */ /* 0x021e220000000a00 */
[----:B------:R-:W-:Y:S02]  /*10c0*/  @!P0 IMAD R9, R0, 0x200, R3 ;  /* 0x0000020000098824 */ /* 0x000fe400078e0203 */
[----:B------:R-:W-:Y:S02]  /*10d0*/  @!P0 VIADD R3, R3, 0x80 ;  /* 0x0000008003038836 */ /* 0x000fe40000000000 */
[----:B0-----:R-:W-:-:S05]  /*10e0*/  @!P0 IMAD.WIDE.U32 R6, R9, 0x8, R6 ;  /* 0x0000000809068825 */ /* 0x001fca00078e0006 */
[----:B------:R0:W-:Y:S02]  /*10f0*/  @!P0 STG.E.64 desc[UR4][R6.64], R14 ;  /* 0x0000000e06008986 */ /* 0x0001e4000c101b04 */
.L_x_45692:
[----:B------:R-:W-:Y:S05]  /*1100*/  BSYNC.RECONVERGENT B0 ;  /* 0x0000000000007941 */ /* 0x000fea0003800200 */
.L_x_45689:
        /* <DEDUP_REMOVED lines=8> */
        .weak           $__internal_66_$__cuda_sm20_rem_s64
        .type           $__internal_66_$__cuda_sm20_rem_s64,@function
        .size           $__internal_66_$__cuda_sm20_rem_s64,(.L_x_54718 - $__internal_66_$__cuda_sm20_rem_s64)
$__internal_66_$__cuda_sm20_rem_s64:
        /* <DEDUP_REMOVED lines=32> */
[----:B------:R-:W-:-:S03]  /*1390*/  IADD3 R29, P4, PT, RZ, -R8, RZ ;  /* 0x80000008ff1d7210 */ /* 0x000fc60007f9e0ff */
[----:B------:R-:W-:Y:S01]  /*13a0*/  IMAD R27, R31, R26, RZ ;  /* 0x0000001a1f1b7224 */ /* 0x000fe200078e02ff */
[----:B------:R-:W-:Y:S01]  /*13b0*/  SEL R29, R29, R8, !P1 ;  /* 0x000000081d1d7207 */ /* 0x000fe20004800000 */
        /* <DEDUP_REMOVED lines=41> */
[----:B------:R-:W-:Y:S06]  /*1650*/  RET.REL.NODEC R4 `(_ZN2at6native27unrolled_elementwise_kernelINS0_13BinaryFunctorIlllZZZNS0_21remainder_kernel_cudaERNS_18TensorIteratorBaseEENKUlvE_clEvENKUlvE2_clEvEUlllE_EESt5arrayIPcLm3EELi4E23TrivialOffsetCalculatorILi2EjESC_ILi1EjENS0_6memory15LoadWithoutCastENSF_16StoreWithoutCastEEEviT_T0_T2_T3_T4_T5_) ;  /* 0xffffffe804687950 */ /* 0x000fec0003c3ffff */
.L_x_45693:
        /* <DEDUP_REMOVED lines=10> */
.L_x_54718:


//--------------------- .text._ZN2at6native29vectorized_elementwise_kernelILi2ENS0_13BinaryFunctorIlllZZZNS0_21remainder_kernel_cudaERNS_18TensorIteratorBaseEENKUlvE_clEvENKUlvE2_clEvEUlllE_EESt5arrayIPcLm3EEEEviT0_T1_ --------------------------
	.section	.text._ZN2at6native29vectorized_elementwise_kernelILi2ENS0_13BinaryFunctorIlllZZZNS0_21remainder_kernel_cudaERNS_18TensorIteratorBaseEENKUlvE_clEvENKUlvE2_clEvEUlllE_EESt5arrayIPcLm3EEEEviT0_T1_,"ax",@progbits
	.align	128
        .global         _ZN2at6native29vectorized_elementwise_kernelILi2ENS0_13BinaryFunctorIlllZZZNS0_21remainder_kernel_cudaERNS_18TensorIteratorBaseEENKUlvE_clEvENKUlvE2_clEvEUlllE_EESt5arrayIPcLm3EEEEviT0_T1_
        .type           _ZN2at6native29vectorized_elementwise_kernelILi2ENS0_13BinaryFunctorIlllZZZNS0_21remainder_kernel_cudaERNS_18TensorIteratorBaseEENKUlvE_clEvENKUlvE2_clEvEUlllE_EESt5arrayIPcLm3EEEEviT0_T1_,@function
        .size           _ZN2at6native29vectorized_elementwise_kernelILi2ENS0_13BinaryFunctorIlllZZZNS0_21remainder_kernel_cudaERNS_18TensorIteratorBaseEENKUlvE_clEvENKUlvE2_clEvEUlllE_EESt5arrayIPcLm3EEEEviT0_T1_,(.L_x_54719 - _ZN2at6native29vectorized_elementwise_kernelILi2ENS0_13BinaryFunctorIlllZZZNS0_21remainder_kernel_cudaERNS_18TensorIteratorBaseEENKUlvE_clEvENKUlvE2_clEvEUlllE_EESt5arrayIPcLm3EEEEviT0_T1_)
        .other          _ZN2at6native29vectorized_elementwise_kernelILi2ENS0_13BinaryFunctorIlllZZZNS0_21remainder_kernel_cudaERNS_18TensorIteratorBaseEENKUlvE_clEvENKUlvE2_clEvEUlllE_EESt5arrayIPcLm3EEEEviT0_T1_,@"STO_CUDA_ENTRY STV_DEFAULT"
_ZN2at6native29vectorized_elementwise_kernelILi2ENS0_13BinaryFunctorIlllZZZNS0_21remainder_kernel_cudaERNS_18TensorIteratorBaseEENKUlvE_clEvENKUlvE2_clEvEUlllE_EESt5arrayIPcLm3EEEEviT0_T1_:
.text._ZN2at6native29vectorized_elementwise_kernelILi2ENS0_13BinaryFunctorIlllZZZNS0_21remainder_kernel_cudaERNS_18TensorIteratorBaseEENKUlvE_clEvENKUlvE2_clEvEUlllE_EESt5arrayIPcLm3EEEEviT0_T1_:
        /* <DEDUP_REMOVED lines=21> */
[----:B------:R-:W-:Y:S02]  /*0150*/  @!P6 IMAD R7, R14, 0x400, R37 ;  /* 0x000004000e07e824 */ /* 0x000fe400078e0225 */
[----:B------:R-:W0:Y:S01]  /*0160*/  LDC.64 R22, c[0x0][0x390] ;  /* 0x0000e400ff167b82 */ /* 0x000e220000000a00 */
[----:B------:R-:W-:Y:S02]  /*0170*/  @!P6 VIADD R37, R37, 0x80 ;  /* 0x000000802525e836 */ /* 0x000fe40000000000 */
[----:B-1----:R-:W-:-:S03]  /*0180*/  @!P6 IMAD.WIDE.U32 R2, R7, 0x8, R2 ;  /* 0x000000080702e825 */ /* 0x002fc600078e0002 */
[----:B------:R-:W-:Y:S01]  /*0190*/  ISETP.GE.U32.AND P5, PT, R37, R12, PT ;  /* 0x0000000c2500720c */ /* 0x000fe20003fa6070 */
[----:B--2---:R-:W-:Y:S01]  /*01a0*/  @!P6 IMAD.WIDE.U32 R4, R7, 0x8, R4 ;  /* 0x000000080704e825 */ /* 0x004fe200078e0004 */
[----:B------:R-:W-:Y:S01]  /*01b0*/  CS2R R6, SRZ ;  /* 0x0000000000067805 */ /* 0x000fe2000001ff00 */
[----:B------:R-:W1:Y:S03]  /*01c0*/  LDC.64 R18, c[0x0][0x398] ;  /* 0x0000e600ff127b82 */ /* 0x000e660000000a00 */
[----:B------:R2:W5:Y:S04]  /*01d0*/  @!P6 LDG.E.64 R8, desc[UR6][R4.64] ;  /* 0x000000060408e981 */ /* 0x000568000c1e1b00 */
[----:B------:R3:W5:Y:S01]  /*01e0*/  @!P6 LDG.E.64 R6, desc[UR6][R2.64] ;  /* 0x000000060206e981 */ /* 0x000762000c1e1b00 */
[----:B------:R-:W1:Y:S02]  /*01f0*/  LDC.64 R34, c[0x0][0x398] ;  /* 0x0000e600ff227b82 */ /* 0x000e640000000a00 */
[----:B------:R-:W-:-:S02]  /*0200*/  @!P5 IMAD R13, R14, 0x400, R37 ;  /* 0x000004000e0dd824 */ /* 0x000fc400078e0225 */
[----:B------:R-:W-:-:S04]  /*0210*/  @!P5 VIADD R37, R37, 0x80 ;  /* 0x000000802525d836 */ /* 0x000fc80000000000 */
[----:B--2---:R-:W2:Y:S01]  /*0220*/  LDC.64 R4, c[0x0][0x398] ;  /* 0x0000e600ff047b82 */ /* 0x004ea20000000a00 */
[----:B------:R-:W-:-:S07]  /*0230*/  ISETP.GE.U32.AND P4, PT, R37, R12, PT ;  /* 0x0000000c2500720c */ /* 0x000fce0003f86070 */
[----:B---3--:R-:W3:Y:S06]  /*0240*/  LDC.64 R2, c[0x0][0x390] ;  /* 0x0000e400ff027b82 */ /* 0x008eec0000000a00 */
[----:B------:R-:W-:Y:S02]  /*0250*/  @!P4 IMAD R53, R14, 0x400, R37 ;  /* 0x000004000e35c824 */ /* 0x000fe400078e0225 */
[----:B------:R-:W-:Y:S01]  /*0260*/  @!P4 VIADD R37, R37, 0x80 ;  /* 0x000000802525c836 */ /* 0x000fe20000000000 */
[----:B------:R-:W1:Y:S04]  /*0270*/  LDC.64 R28, c[0x0][0x390] ;  /* 0x0000e400ff1c7b82 */ /* 0x000e680000000a00 */
[----:B------:R-:W-:-:S04]  /*0280*/  ISETP.GE.U32.AND P3, PT, R37, R12, PT ;  /* 0x0000000c2500720c */ /* 0x000fc80003f66070 */
[----:B------:R-:W1:Y:S08]  /*0290*/  LDC.64 R30, c[0x0][0x398] ;  /* 0x0000e600ff1e7b82 */ /* 0x000e700000000a00 */
[----:B------:R-:W1:Y:S01]  /*02a0*/  LDC.64 R40, c[0x0][0x390] ;  /* 0x0000e400ff287b82 */ /* 0x000e620000000a00 */
[----:B------:R-:W-:Y:S02]  /*02b0*/  @!P3 IMAD R0, R14, 0x400, R37 ;  /* 0x000004000e00b824 */ /* 0x000fe400078e0225 */
[----:B------:R-:W-:-:S05]  /*02c0*/  @!P3 VIADD R37, R37, 0x80 ;  /* 0x000000802525b836 */ /* 0x000fca0000000000 */
[----:B------:R-:W-:-:S13]  /*02d0*/  ISETP.GE.U32.AND P2, PT, R37, R12, PT ;  /* 0x0000000c2500720c */ /* 0x000fda0003f46070 */
[----:B------:R-:W-:Y:S02]  /*02e0*/  @!P2 IMAD R21, R14, 0x400, R37 ;  /* 0x000004000e15a824 */ /* 0x000fe400078e0225 */
[----:B------:R-:W-:-:S05]  /*02f0*/  @!P2 VIADD R37, R37, 0x80 ;  /* 0x000000802525a836 */ /* 0x000fca0000000000 */
[----:B------:R-:W-:-:S13]  /*0300*/  ISETP.GE.U32.AND P1, PT, R37, R12, PT ;  /* 0x0000000c2500720c */ /* 0x000fda0003f26070 */
[----:B------:R-:W-:Y:S02]  /*0310*/  @!P1 IMAD R43, R14, 0x400, R37 ;  /* 0x000004000e2b9824 */ /* 0x000fe400078e0225 */
[----:B------:R-:W-:-:S05]  /*0320*/  @!P1 VIADD R37, R37, 0x80 ;  /* 0x0000008025259836 */ /* 0x000fca0000000000 */
[----:B------:R-:W-:Y:S01]  /*0330*/  ISETP.GE.U32.AND P6, PT, R37, R12, PT ;  /* 0x0000000c2500720c */ /* 0x000fe20003fc6070 */
[----:B------:R-:W-:-:S04]  /*0340*/  @!P4 IMAD.WIDE.U32 R50, R53, 0x8, R50 ;  /* 0x000000083532c825 */ /* 0x000fc800078e0032 */
[----:B----4-:R-:W-:Y:S01]  /*0350*/  @!P4 IMAD.WIDE.U32 R52, R53, 0x8, R10 ;  /* 0x000000083534c825 */ /* 0x010fe200078e000a */
[----:B------:R-:W-:-:S03]  /*0360*/  CS2R R10, SRZ ;  /* 0x00000000000a7805 */ /* 0x000fc6000001ff00 */
[----:B0-----:R-:W-:Y:S01]  /*0370*/  @!P5 IMAD.WIDE.U32 R26, R13, 0x8, R26 ;  /* 0x000000080d1ad825 */ /* 0x001fe200078e001a */
[----:B------:R-:W-:-:S03]  /*0380*/  CS2R R16, SRZ ;  /* 0x0000000000107805 */ /* 0x000fc6000001ff00 */
[----:B------:R-:W-:Y:S01]  /*0390*/  @!P6 IMAD R37, R14, 0x400, R37 ;  /* 0x000004000e25e824 */ /* 0x000fe200078e0225 */
[----:B------:R-:W-:Y:S01]  /*03a0*/  CS2R R14, SRZ ;  /* 0x00000000000e7805 */ /* 0x000fe2000001ff00 */
[----:B------:R-:W-:Y:S01]  /*03b0*/  @!P5 IMAD.WIDE.U32 R44, R13, 0x8, R44 ;  /* 0x000000080d2cd825 */ /* 0x000fe200078e002c */
[----:B------:R-:W-:Y:S01]  /*03c0*/  CS2R R12, SRZ ;  /* 0x00000000000c7805 */ /* 0x000fe2000001ff00 */
[----:B------:R0:W5:Y:S02]  /*03d0*/  @!P5 LDG.E.64 R10, desc[UR6][R26.64] ;  /* 0x000000061a0ad981 */ /* 0x000164000c1e1b00 */
[----:B------:R-:W-:Y:S02]  /*03e0*/  @!P1 IMAD.WIDE.U32 R32, R43, 0x8, R32 ;  /* 0x000000082b209825 */ /* 0x000fe400078e0020 */
[----:B------:R2:W5:Y:S02]  /*03f0*/  @!P4 LDG.E.64 R14, desc[UR6][R50.64] ;  /* 0x00000006320ec981 */ /* 0x000564000c1e1b00 */
[----:B------:R-:W-:-:S02]  /*0400*/  @!P3 IMAD.WIDE.U32 R46, R0, 0x8, R24 ;  /* 0x00000008002eb825 */ /* 0x000fc400078e0018 */
[----:B------:R3:W5:Y:S01]  /*0410*/  @!P5 LDG.E.64 R12, desc[UR6][R44.64] ;  /* 0x000000062c0cd981 */ /* 0x000762000c1e1b00 */
[----:B0-----:R-:W-:Y:S01]  /*0420*/  CS2R R26, SRZ ;  /* 0x00000000001a7805 */ /* 0x001fe2000001ff00 */
[----:B------:R-:W-:Y:S02]  /*0430*/  @!P2 IMAD.WIDE.U32 R48, R21, 0x8, R22 ;  /* 0x000000081530a825 */ /* 0x000fe400078e0016 */
[----:B------:R1:W5:Y:S01]  /*0440*/  @!P4 LDG.E.64 R16, desc[UR6][R52.64] ;  /* 0x000000063410c981 */ /* 0x000362000c1e1b00 */
[----:B------:R-:W-:Y:S01]  /*0450*/  CS2R R22, SRZ ;  /* 0x0000000000167805 */ /* 0x000fe2000001ff00 */
[C---:B--2---:R-:W-:Y:S02]  /*0460*/  @!P6 IMAD.WIDE.U32 R50, R37.reuse, 0x8, R4 ;  /* 0x000000082532e825 */ /* 0x044fe400078e0004 */
[----:B------:R0:W5:Y:S01]  /*0470*/  @!P1 LDG.E.64 R26, desc[UR6][R32.64] ;  /* 0x00000006201a9981 */ /* 0x000162000c1e1b00 */
[----:B------:R-:W-:Y:S01]  /*0480*/  CS2R R24, SRZ ;  /* 0x0000000000187805 */ /* 0x000fe2000001ff00 */
[----:B---3--:R-:W-:Y:S01]  /*0490*/  @!P6 IMAD.WIDE.U32 R44, R37, 0x8, R2 ;  /* 0x00000008252ce825 */ /* 0x008fe200078e0002 */
[----:B------:R-:W-:Y:S01]  /*04a0*/  CS2R R2, SRZ ;  /* 0x0000000000027805 */ /* 0x000fe2000001ff00 */
[----:B------:R2:W5:Y:S02]  /*04b0*/  @!P2 LDG.E.64 R22, desc[UR6][R48.64] ;  /* 0x000000063016a981 */ /* 0x000564000c1e1b00 */
[----:B-1----:R-:W-:Y:S01]  /*04c0*/  @!P2 IMAD.WIDE.U32 R52, R21, 0x8, R18 ;  /* 0x000000081534a825 */ /* 0x002fe200078e0012 */
[----:B------:R-:W-:-:S02]  /*04d0*/  CS2R R18, SRZ ;  /* 0x0000000000127805 */ /* 0x000fc4000001ff00 */
[----:B------:R-:W-:Y:S02]  /*04e0*/  CS2R R20, SRZ ;  /* 0x0000000000147805 */ /* 0x000fe4000001ff00 */
[----:B0-----:R-:W-:Y:S01]  /*04f0*/  CS2R R32, SRZ ;  /* 0x0000000000207805 */ /* 0x001fe2000001ff00 */
[----:B------:R-:W-:Y:S01]  /*0500*/  @!P1 IMAD.WIDE.U32 R42, R43, 0x8, R34 ;  /* 0x000000082b2a9825 */ /* 0x000fe200078e0022 */
[----:B------:R-:W-:Y:S01]  /*0510*/  CS2R R34, SRZ ;  /* 0x0000000000227805 */ /* 0x000fe2000001ff00 */
[----:B------:R2:W5:Y:S02]  /*0520*/  @!P2 LDG.E.64 R24, desc[UR6][R52.64] ;  /* 0x000000063418a981 */ /* 0x000564000c1e1b00 */
[C---:B------:R-:W-:Y:S01]  /*0530*/  @!P0 IMAD.WIDE.U32 R4, R39.reuse, 0x8, R28 ;  /* 0x0000000827048825 */ /* 0x040fe200078e001c */
[----:B------:R-:W-:Y:S01]  /*0540*/  CS2R R28, SRZ ;  /* 0x00000000001c7805 */ /* 0x000fe2000001ff00 */
[----:B------:R2:W5:Y:S02]  /*0550*/  @!P3 LDG.E.64 R20, desc[UR6][R46.64] ;  /* 0x000000062e14b981 */ /* 0x000564000c1e1b00 */
[----:B------:R-:W-:Y:S01]  /*0560*/  @!P0 IMAD.WIDE.U32 R36, R39, 0x8, R30 ;  /* 0x0000000827248825 */ /* 0x000fe200078e001e */
[----:B------:R-:W-:Y:S01]  /*0570*/  CS2R R30, SRZ ;  /* 0x00000000001e7805 */ /* 0x000fe2000001ff00 */
[----:B------:R2:W5:Y:S02]  /*0580*/  @!P6 LDG.E.64 R32, desc[UR6][R50.64] ;  /* 0x000000063220e981 */ /* 0x000564000c1e1b00 */
[----:B------:R-:W-:-:S02]  /*0590*/  @!P3 IMAD.WIDE.U32 R40, R0, 0x8, R40 ;  /* 0x000000080028b825 */ /* 0x000fc400078e0028 */
[----:B------:R2:W5:Y:S04]  /*05a0*/  @!P1 LDG.E.64 R28, desc[UR6][R42.64] ;  /* 0x000000062a1c9981 */ /* 0x000568000c1e1b00 */
[----:B------:R2:W5:Y:S04]  /*05b0*/  @!P3 LDG.E.64 R18, desc[UR6][R40.64] ;  /* 0x000000062812b981 */ /* 0x000568000c1e1b00 */
[----:B------:R2:W5:Y:S04]  /*05c0*/  @!P6 LDG.E.64 R30, desc[UR6][R44.64] ;  /* 0x000000062c1ee981 */ /* 0x000568000c1e1b00 */
[----:B------:R2:W5:Y:S04]  /*05d0*/  @!P0 LDG.E.64 R2, desc[UR6][R4.64] ;  /* 0x0000000604028981 */ /* 0x000568000c1e1b00 */
[----:B------:R2:W5:Y:S01]  /*05e0*/  @!P0 LDG.E.64 R34, desc[UR6][R36.64] ;  /* 0x0000000624228981 */ /* 0x000562000c1e1b00 */
[----:B------:R-:W-:Y:S04]  /*05f0*/  BSSY.RECONVERGENT B0, `(.L_x_45695) ;  /* 0x000002a000007945 */ /* 0x000fe80003800200 */
[----:B------:R-:W-:Y:S05]  /*0600*/  @P0 BRA `(.L_x_45696) ;  /* 0x0000000000a00947 */ /* 0x000fea0003800000 */
[----:B-----5:R-:W-:Y:S01]  /*0610*/  LOP3.LUT R0, R3, R35, RZ, 0xfc, !PT ;  /* 0x0000002303007212 */ /* 0x020fe200078efcff */
        /* <DEDUP_REMOVED lines=22> */
.L_x_45698:
[----:B--2---:R-:W-:Y:S01]  /*0780*/  IMAD.MOV.U32 R4, RZ, RZ, R34 ;  /* 0x000000ffff047224 */ /* 0x004fe200078e0022 */
[----:B------:R-:W-:Y:S01]  /*0790*/  MOV R0, 0x7c0 ;  /* 0x000007c000007802 */ /* 0x000fe20000000f00 */
[----:B------:R-:W-:-:S07]  /*07a0*/  IMAD.MOV.U32 R5, RZ, RZ, R35 ;  /* 0x000000ffff057224 */ /* 0x000fce00078e0023 */
[----:B------:R-:W-:Y:S05]  /*07b0*/  CALL.REL.NOINC `($__internal_67_$__cuda_sm20_rem_s64) ;  /* 0x0000003400047944 */ /* 0x000fea0003c00000 */
.L_x_45699:
[----:B------:R-:W-:Y:S05]  /*07c0*/  BSYNC.RECONVERGENT B1 ;  /* 0x0000000000017941 */ /* 0x000fea0003800200 */
.L_x_45697:
        /* <DEDUP_REMOVED lines=12> */
.L_x_45696:
[----:B------:R-:W-:Y:S05]  /*0890*/  BSYNC.RECONVERGENT B0 ;  /* 0x0000000000007941 */ /* 0x000fea0003800200 */
.L_x_45695:
[----:B------:R-:W0:Y:S01]  /*08a0*/  S2R R0, SR_TID.X ;  /* 0x0000000000007919 */ /* 0x000e220000002100 */
[----:B------:R-:W1:Y:S01]  /*08b0*/  S2UR UR4, SR_CTAID.X ;  /* 0x00000000000479c3 */ /* 0x000e620000002500 */
[----:B------:R-:W1:Y:S01]  /*08c0*/  LDCU UR5, c[0x0][0x380] ;  /* 0x00007000ff0577ac */ /* 0x000e620008000800 */
[----:B------:R-:W-:Y:S01]  /*08d0*/  BSSY.RECONVERGENT B0, `(.L_x_45700) ;  /* 0x0000030000007945 */ /* 0x000fe20003800200 */
[----:B-1----:R-:W-:Y:S01]  /*08e0*/  UIMAD UR4, UR4, -0x400, UR5 ;  /* 0xfffffc00040478a4 */ /* 0x002fe2000f8e0205 */
[----:B0-----:R-:W-:-:S05]  /*08f0*/  VIADD R0, R0, 0x80 ;  /* 0x0000008000007836 */ /* 0x001fca0000000000 */
[----:B------:R-:W-:-:S13]  /*0900*/  ISETP.GE.U32.AND P0, PT, R0, UR4, PT ;  /* 0x0000000400007c0c */ /* 0x000fda000bf06070 */
        /* <DEDUP_REMOVED lines=25> */
.L_x_45703:
[----:B------:R-:W-:Y:S01]  /*0aa0*/  IMAD.MOV.U32 R2, RZ, RZ, R6 ;  /* 0x000000ffff027224 */ /* 0x000fe200078e0006 */
[----:B--2---:R-:W-:Y:S01]  /*0ab0*/  MOV R4, R8 ;  /* 0x0000000800047202 */ /* 0x004fe20000000f00 */
[----:B------:R-:W-:Y:S01]  /*0ac0*/  IMAD.MOV.U32 R3, RZ, RZ, R7 ;  /* 0x000000ffff037224 */ /* 0x000fe200078e0007 */
[----:B------:R-:W-:Y:S01]  /*0ad0*/  MOV R0, 0xb00 ;  /* 0x00000b0000007802 */ /* 0x000fe20000000f00 */
[----:B------:R-:W-:-:S07]  /*0ae0*/  IMAD.MOV.U32 R5, RZ, RZ, R9 ;  /* 0x000000ffff057224 */ /* 0x000fce00078e0009 */
[----:B------:R-:W-:Y:S05]  /*0af0*/  CALL.REL.NOINC `($__internal_67_$__cuda_sm20_rem_s64) ;  /* 0x0000003000347944 */ /* 0x000fea0003c00000 */
.L_x_45704:
[----:B------:R-:W-:Y:S05]  /*0b00*/  BSYNC.RECONVERGENT B1 ;  /* 0x0000000000017941 */ /* 0x000fea0003800200 */
.L_x_45702:
        /* <DEDUP_REMOVED lines=12> */
.L_x_45701:
[----:B------:R-:W-:Y:S05]  /*0bd0*/  BSYNC.RECONVERGENT B0 ;  /* 0x0000000000007941 */ /* 0x000fea0003800200 */
.L_x_45700:
        /* <DEDUP_REMOVED lines=32> */
.L_x_45708:
[----:B------:R-:W-:Y:S01]  /*0de0*/  IMAD.MOV.U32 R2, RZ, RZ, R10 ;  /* 0x000000ffff027224 */ /* 0x000fe200078e000a */
[----:B------:R-:W-:Y:S01]  /*0df0*/  MOV R0, 0xe40 ;  /* 0x00000e4000007802 */ /* 0x000fe20000000f00 */
[----:B------:R-:W-:Y:S02]  /*0e00*/  IMAD.MOV.U32 R3, RZ, RZ, R11 ;  /* 0x000000ffff037224 */ /* 0x000fe400078e000b */
[----:B--2---:R-:W-:Y:S02]  /*0e10*/  IMAD.MOV.U32 R4, RZ, RZ, R12 ;  /* 0x000000ffff047224 */ /* 0x004fe400078e000c */
[----:B------:R-:W-:-:S07]  /*0e20*/  IMAD.MOV.U32 R5, RZ, RZ, R13 ;  /* 0x000000ffff057224 */ /* 0x000fce00078e000d */
[----:B------:R-:W-:Y:S05]  /*0e30*/  CALL.REL.NOINC `($__internal_67_$__cuda_sm20_rem_s64) ;  /* 0x0000002c00647944 */ /* 0x000fea0003c00000 */
.L_x_45709:
[----:B------:R-:W-:Y:S05]  /*0e40*/  BSYNC.RECONVERGENT B1 ;  /* 0x0000000000017941 */ /* 0x000fea0003800200 */
.L_x_45707:
        /* <DEDUP_REMOVED lines=12> */
.L_x_45706:
[----:B------:R-:W-:Y:S05]  /*0f10*/  BSYNC.RECONVERGENT B0 ;  /* 0x0000000000007941 */ /* 0x000fea0003800200 */
.L_x_45705:
        /* <DEDUP_REMOVED lines=32> */
.L_x_45713:
[----:B------:R-:W-:Y:S01]  /*1120*/  IMAD.MOV.U32 R2, RZ, RZ, R14 ;  /* 0x000000ffff027224 */ /* 0x000fe200078e000e */
[----:B------:R-:W-:Y:S01]  /*1130*/  MOV R0, 0x1180 ;  /* 0x0000118000007802 */ /* 0x000fe20000000f00 */
[----:B------:R-:W-:Y:S02]  /*1140*/  IMAD.MOV.U32 R3, RZ, RZ, R15 ;  /* 0x000000ffff037224 */ /* 0x000fe400078e000f */
[----:B--2---:R-:W-:Y:S02]  /*1150*/  IMAD.MOV.U32 R4, RZ, RZ, R16 ;  /* 0x000000ffff047224 */ /* 0x004fe400078e0010 */
[----:B------:R-:W-:-:S07]  /*1160*/  IMAD.MOV.U32 R5, RZ, RZ, R17 ;  /* 0x000000ffff057224 */ /* 0x000fce00078e0011 */
[----:B------:R-:W-:Y:S05]  /*1170*/  CALL.REL.NOINC `($__internal_67_$__cuda_sm20_rem_s64) ;  /* 0x0000002800947944 */ /* 0x000fea0003c00000 */
.L_x_45714:
[----:B------:R-:W-:Y:S05]  /*1180*/  BSYNC.RECONVERGENT B1 ;  /* 0x0000000000017941 */ /* 0x000fea0003800200 */
.L_x_45712:
        /* <DEDUP_REMOVED lines=12> */
.L_x_45711:
[----:B------:R-:W-:Y:S05]  /*1250*/  BSYNC.RECONVERGENT B0 ;  /* 0x0000000000007941 */ /* 0x000fea0003800200 */
.L_x_45710:
        /* <DEDUP_REMOVED lines=8> */
[----:B------:R-:W-:Y:S01]  /*12e0*/  LOP3.LUT R0, R19, R21, RZ, 0xfc, !PT ;  /* 0x0000001513007212 */ /* 0x000fe200078efcff */
        /* <DEDUP_REMOVED lines=23> */
.L_x_45718:
[----:B------:R-:W-:Y:S01]  /*1460*/  IMAD.MOV.U32 R2, RZ, RZ, R18 ;  /* 0x000000ffff027224 */ /* 0x000fe200078e0012 */
[----:B------:R-:W-:Y:S01]  /*1470*/  MOV R0, 0x14c0 ;  /* 0x000014c000007802 */ /* 0x000fe20000000f00 */
[----:B------:R-:W-:Y:S02]  /*1480*/  IMAD.MOV.U32 R3, RZ, RZ, R19 ;  /* 0x000000ffff037224 */ /* 0x000fe400078e0013 */
[----:B--2---:R-:W-:Y:S02]  /*1490*/  IMAD.MOV.U32 R4, RZ, RZ, R20 ;  /* 0x000000ffff047224 */ /* 0x004fe400078e0014 */
[----:B------:R-:W-:-:S07]  /*14a0*/  IMAD.MOV.U32 R5, RZ, RZ, R21 ;  /* 0x000000ffff057224 */ /* 0x000fce00078e0015 */
[----:B------:R-:W-:Y:S05]  /*14b0*/  CALL.REL.NOINC `($__internal_67_$__cuda_sm20_rem_s64) ;  /* 0x0000002400c47944 */ /* 0x000fea0003c00000 */
.L_x_45719:
[----:B------:R-:W-:Y:S05]  /*14c0*/  BSYNC.RECONVERGENT B1 ;  /* 0x0000000000017941 */ /* 0x000fea0003800200 */
.L_x_45717:
        /* <DEDUP_REMOVED lines=12> */
.L_x_45716:
[----:B------:R-:W-:Y:S05]  /*1590*/  BSYNC.RECONVERGENT B0 ;  /* 0x0000000000007941 */ /* 0x000fea0003800200 */
.L_x_45715:
[----:B------:R-:W0:Y:S01]  /*15a0*/  LDCU UR5, c[0x0][0x380] ;  /* 0x00007000ff0577ac */ /* 0x000e220008000800 */
[----:B------:R-:W-:Y:S01]  /*15b0*/  VIADD R0, R6, 0x280 ;  /* 0x0000028006007836 */ /* 0x000fe20000000000 */
[----:B------:R-:W-:Y:S01]  /*15c0*/  BSSY.RECONVERGENT B0, `(.L_x_45720) ;  /* 0x000002f000007945 */ /* 0x000fe20003800200 */
[----:B0-----:R-:W-:-:S06]  /*15d0*/  UIMAD UR5, UR4, -0x400, UR5 ;  /* 0xfffffc00040578a4 */ /* 0x001fcc000f8e0205 */
        /* <DEDUP_REMOVED lines=26> */
.L_x_45723:
[----:B------:R-:W-:Y:S01]  /*1780*/  MOV R2, R22 ;  /* 0x0000001600027202 */ /* 0x000fe20000000f00 */
[----:B------:R-:W-:Y:S01]  /*1790*/  IMAD.MOV.U32 R3, RZ, RZ, R23 ;  /* 0x000000ffff037224 */ /* 0x000fe200078e0017 */
[----:B------:R-:W-:Y:S01]  /*17a0*/  MOV R0, 0x17e0 ;  /* 0x000017e000007802 */ /* 0x000fe20000000f00 */
[----:B--2---:R-:W-:Y:S02]  /*17b0*/  IMAD.MOV.U32 R4, RZ, RZ, R24 ;  /* 0x000000ffff047224 */ /* 0x004fe400078e0018 */
[----:B------:R-:W-:-:S07]  /*17c0*/  IMAD.MOV.U32 R5, RZ, RZ, R25 ;  /* 0x000000ffff057224 */ /* 0x000fce00078e0019 */
[----:B------:R-:W-:Y:S05]  /*17d0*/  CALL.REL.NOINC `($__internal_67_$__cuda_sm20_rem_s64) ;  /* 0x0000002000fc7944 */ /* 0x000fea0003c00000 */
.L_x_45724:
[----:B------:R-:W-:Y:S05]  /*17e0*/  BSYNC.RECONVERGENT B1 ;  /* 0x0000000000017941 */ /* 0x000fea0003800200 */
.L_x_45722:
        /* <DEDUP_REMOVED lines=12> */
.L_x_45721:
[----:B------:R-:W-:Y:S05]  /*18b0*/  BSYNC.RECONVERGENT B0 ;  /* 0x0000000000007941 */ /* 0x000fea0003800200 */
.L_x_45720:
[----:B------:R-:W-:Y:S01]  /*18c0*/  VIADD R0, R6, 0x300 ;  /* 0x0000030006007836 */ /* 0x000fe20000000000 */
[----:B------:R-:W-:Y:S04]  /*18d0*/  BSSY.RECONVERGENT B0, `(.L_x_45725) ;  /* 0x000002e000007945 */ /* 0x000fe80003800200 */
        /* <DEDUP_REMOVED lines=26> */
.L_x_45728:
[----:B------:R-:W-:Y:S01]  /*1a80*/  IMAD.MOV.U32 R2, RZ, RZ, R26 ;  /* 0x000000ffff027224 */ /* 0x000fe200078e001a */
[----:B------:R-:W-:Y:S01]  /*1a90*/  MOV R0, 0x1ae0 ;  /* 0x00001ae000007802 */ /* 0x000fe20000000f00 */
[----:B------:R-:W-:Y:S02]  /*1aa0*/  IMAD.MOV.U32 R3, RZ, RZ, R27 ;  /* 0x000000ffff037224 */ /* 0x000fe400078e001b */
[----:B--2---:R-:W-:Y:S02]  /*1ab0*/  IMAD.MOV.U32 R4, RZ, RZ, R28 ;  /* 0x000000ffff047224 */ /* 0x004fe400078e001c */
[----:B------:R-:W-:-:S07]  /*1ac0*/  IMAD.MOV.U32 R5, RZ, RZ, R29 ;  /* 0x000000ffff057224 */ /* 0x000fce00078e001d */
[----:B------:R-:W-:Y:S05]  /*1ad0*/  CALL.REL.NOINC `($__internal_67_$__cuda_sm20_rem_s64) ;  /* 0x00000020003c7944 */ /* 0x000fea0003c00000 */
.L_x_45729:
[----:B------:R-:W-:Y:S05]  /*1ae0*/  BSYNC.RECONVERGENT B1 ;  /* 0x0000000000017941 */ /* 0x000fea0003800200 */
.L_x_45727:
        /* <DEDUP_REMOVED lines=11> */
[----:B------:R-:W-:-:S09]  /*1ba0*/  IADD3.X R7, PT, PT, R3, R7, RZ, P0, !PT ;  /* 0x0000000703077210 */ /* 0x000fd200007fe4ff */
.L_x_45726:
[----:B------:R-:W-:Y:S05]  /*1bb0*/  BSYNC.RECONVERGENT B0 ;  /* 0x0000000000007941 */ /* 0x000fea0003800200 */
.L_x_45725:
        /* <DEDUP_REMOVED lines=28> */
.L_x_45733:
[----:B------:R-:W-:Y:S01]  /*1d80*/  IMAD.MOV.U32 R2, RZ, RZ, R30 ;  /* 0x000000ffff027224 */ /* 0x000fe200078e001e */
[----:B------:R-:W-:Y:S01]  /*1d90*/  MOV R0, 0x1de0 ;  /* 0x00001de000007802 */ /* 0x000fe20000000f00 */
[----:B------:R-:W-:Y:S02]  /*1da0*/  IMAD.MOV.U32 R3, RZ, RZ, R31 ;  /* 0x000000ffff037224 */ /* 0x000fe400078e001f */
[----:B--2---:R-:W-:Y:S02]  /*1db0*/  IMAD.MOV.U32 R4, RZ, RZ, R32 ;  /* 0x000000ffff047224 */ /* 0x004fe400078e0020 */
[----:B------:R-:W-:-:S07]  /*1dc0*/  IMAD.MOV.U32 R5, RZ, RZ, R33 ;  /* 0x000000ffff057224 */ /* 0x000fce00078e0021 */
[----:B------:R-:W-:Y:S05]  /*1dd0*/  CALL.REL.NOINC `($__internal_67_$__cuda_sm20_rem_s64) ;  /* 0x0000001c007c7944 */ /* 0x000fea0003c00000 */
.L_x_45734:
[----:B------:R-:W-:Y:S05]  /*1de0*/  BSYNC.RECONVERGENT B1 ;  /* 0x0000000000017941 */ /* 0x000fea0003800200 */
.L_x_45732:
        /* <DEDUP_REMOVED lines=12> */
.L_x_45731:
[----:B------:R-:W-:Y:S05]  /*1eb0*/  BSYNC.RECONVERGENT B0 ;  /* 0x0000000000007941 */ /* 0x000fea0003800200 */
.L_x_45730:
[----:B--2---:R-:W0:Y:S01]  /*1ec0*/  S2R R5, SR_CTAID.X ;  /* 0x0000000000057919 */ /* 0x004e220000002500 */
[----:B------:R-:W-:Y:S01]  /*1ed0*/  ISETP.GE.U32.AND P0, PT, R6, UR5, PT ;  /* 0x0000000506007c0c */ /* 0x000fe2000bf06070 */
[----:B------:R-:W-:Y:S04]  /*1ee0*/  BSSY.RECONVERGENT B0, `(.L_x_45735) ;  /* 0x0000040000007945 */ /* 0x000fe80003800200 */
[----:B------:R-:W-:Y:S08]  /*1ef0*/  BSSY.RELIABLE B1, `(.L_x_45736) ;  /* 0x0000037000017945 */ /* 0x000ff00003800100 */
[----:B------:R-:W-:Y:S05]  /*1f00*/  @P0 BRA `(.L_x_45737) ;  /* 0x0000000000480947 */ /* 0x000fea0003800000 */
[----:B------:R-:W1:Y:S01]  /*1f10*/  LDC.64 R16, c[0x0][0x388] ;  /* 0x0000e200ff107b82 */ /* 0x000e620000000a00 */
[-C--:B------:R-:W-:Y:S01]  /*1f20*/  LOP3.LUT R47, R47, R46.reuse, RZ, 0x3c, !PT ;  /* 0x0000002e2f2f7212 */ /* 0x080fe200078e3cff */
[----:B0-----:R-:W-:Y:S02]  /*1f30*/  IMAD R15, R5, 0x400, R6 ;  /* 0x00000400050f7824 */ /* 0x001fe400078e0206 */
[----:B------:R-:W-:Y:S01]  /*1f40*/  VIADD R6, R6, 0x80 ;  /* 0x0000008006067836 */ /* 0x000fe20000000000 */
[----:B------:R-:W-:-:S04]  /*1f50*/  LOP3.LUT R46, R47, R46, RZ, 0x3c, !PT ;  /* 0x0000002e2f2e7212 */ /* 0x000fc800078e3cff */
[----:B------:R-:W-:Y:S02]  /*1f60*/  LOP3.LUT R47, R47, R46, RZ, 0x3c, !PT ;  /* 0x0000002e2f2f7212 */ /* 0x000fe400078e3cff */
[----:B------:R-:W-:Y:S01]  /*1f70*/  ISETP.GE.U32.AND P0, PT, R6, UR5, PT ;  /* 0x0000000506007c0c */ /* 0x000fe2000bf06070 */
[----:B-1----:R-:W-:-:S05]  /*1f80*/  IMAD.WIDE.U32 R16, R15, 0x8, R16 ;  /* 0x000000080f107825 */ /* 0x002fca00078e0010 */
[----:B------:R0:W-:Y:S07]  /*1f90*/  STG.E.64 desc[UR6][R16.64], R46 ;  /* 0x0000002e10007986 */ /* 0x0001ee000c101b06 */
[----:B------:R-:W-:Y:S05]  /*1fa0*/  @P0 BRA `(.L_x_45738) ;  /* 0x0000000000480947 */ /* 0x000fea0003800000 */
[----:B0-----:R-:W0:Y:S01]  /*1fb0*/  LDC.64 R16, c[0x0][0x388] ;  /* 0x0000e200ff107b82 */ /* 0x001e220000000a00 */
[-C--:B------:R-:W-:Y:S01]  /*1fc0*/  LOP3.LUT R45, R45, R44.reuse, RZ, 0x3c, !PT ;  /* 0x0000002c2d2d7212 */ /* 0x080fe200078e3cff */
[----:B------:R-:W-:Y:S01]  /*1fd0*/  IMAD R15, R5, 0x400, R6 ;  /* 0x00000400050f7824 */ /* 0x000fe200078e0206 */
[----:B------:R-:W-:Y:S02]  /*1fe0*/  IADD3 R6, PT, PT, R6, 0x80, RZ ;  /* 0x0000008006067810 */ /* 0x000fe40007ffe0ff */
[----:B------:R-:W-:-:S04]  /*1ff0*/  LOP3.LUT R44, R45, R44, RZ, 0x3c, !PT ;  /* 0x0000002c2d2c7212 */ /* 0x000fc800078e3cff */
[----:B------:R-:W-:Y:S01]  /*2000*/  LOP3.LUT R45, R45, R44, RZ, 0x3c, !PT ;  /* 0x0000002c2d2d7212 */ /* 0x000fe200078e3cff */
[----:B0-----:R-:W-:-:S05]  /*2010*/  IMAD.WIDE.U32 R16, R15, 0x8, R16 ;  /* 0x000000080f107825 */ /* 0x001fca00078e0010 */
[----:B------:R1:W-:Y:S02]  /*2020*/  STG.E.64 desc[UR6][R16.64], R44 ;  /* 0x0000002c10007986 */ /* 0x0003e4000c101b06 */
.L_x_45737:
[----:B------:R-:W-:-:S13]  /*2030*/  ISETP.GE.U32.AND P0, PT, R6, UR5, PT ;  /* 0x0000000506007c0c */ /* 0x000fda000bf06070 */
[----:B------:R-:W-:Y:S05]  /*2040*/  @P0 BRA `(.L_x_45739) ;  /* 0x0000000000400947 */ /* 0x000fea0003800000 */
[----:B-1----:R-:W1:Y:S01]  /*2050*/  LDC.64 R16, c[0x0][0x388] ;  /* 0x0000e200ff107b82 */ /* 0x002e620000000a00 */
[-C--:B------:R-:W-:Y:S01]  /*2060*/  LOP3.LUT R35, R35, R34.reuse, RZ, 0x3c, !PT ;  /* 0x0000002223237212 */ /* 0x080fe200078e3cff */
[----:B0-----:R-:W-:Y:S02]  /*2070*/  IMAD R15, R5, 0x400, R6 ;  /* 0x00000400050f7824 */ /* 0x001fe400078e0206 */
[----:B------:R-:W-:Y:S01]  /*2080*/  VIADD R6, R6, 0x80 ;  /* 0x0000008006067836 */ /* 0x000fe20000000000 */
[----:B------:R-:W-:-:S04]  /*2090*/  LOP3.LUT R34, R35, R34, RZ, 0x3c, !PT ;  /* 0x0000002223227212 */ /* 0x000fc800078e3cff */
[----:B------:R-:W-:Y:S01]  /*20a0*/  LOP3.LUT R35, R35, R34, RZ, 0x3c, !PT ;  /* 0x0000002223237212 */ /* 0x000fe200078e3cff */
[----:B-1----:R-:W-:-:S05]  /*20b0*/  IMAD.WIDE.U32 R16, R15, 0x8, R16 ;  /* 0x000000080f107825 */ /* 0x002fca00078e0010 */
[----:B------:R1:W-:Y:S02]  /*20c0*/  STG.E.64 desc[UR6][R16.64], R34 ;  /* 0x0000002210007986 */ /* 0x0003e4000c101b06 */
.L_x_45738:
[----:B------:R-:W-:-:S13]  /*20d0*/  ISETP.GE.U32.AND P0, PT, R6, UR5, PT ;  /* 0x0000000506007c0c */ /* 0x000fda000bf06070 */
[----:B------:R-:W-:Y:S05]  /*20e0*/  @P0 BRA `(.L_x_45740) ;  /* 0x0000000000380947 */ /* 0x000fea0003800000 */
[----:B01----:R-:W0:Y:S01]  /*20f0*/  LDC.64 R16, c[0x0][0x388] ;  /* 0x0000e200ff107b82 */ /* 0x003e220000000a00 */
[----:B------:R-:W-:Y:S02]  /*2100*/  IMAD R15, R5, 0x400, R6 ;  /* 0x00000400050f7824 */ /* 0x000fe400078e0206 */
[----:B------:R-:W-:Y:S02]  /*2110*/  VIADD R6, R6, 0x80 ;  /* 0x0000008006067836 */ /* 0x000fe40000000000 */
[----:B0-----:R-:W-:-:S04]  /*2120*/  IMAD.WIDE.U32 R16, R15, 0x8, R16 ;  /* 0x000000080f107825 */ /* 0x001fc800078e0010 */
[----:B------:R-:W-:-:S05]  /*2130*/  IMAD.MOV.U32 R15, RZ, RZ, R13 ;  /* 0x000000ffff0f7224 */ /* 0x000fca00078e000d */
[----:B------:R2:W-:Y:S02]  /*2140*/  STG.E.64 desc[UR6][R16.64], R14 ;  /* 0x0000000e10007986 */ /* 0x0005e4000c101b06 */
.L_x_45739:
[----:B------:R-:W-:-:S13]  /*2150*/  ISETP.GE.U32.AND P0, PT, R6, UR5, PT ;  /* 0x0000000506007c0c */ /* 0x000fda000bf06070 */
[----:B------:R-:W-:Y:S05]  /*2160*/  @P0 BRA `(.L_x_45741) ;  /* 0x00000000003c0947 */ /* 0x000fea0003800000 */
[----:B--2---:R-:W2:Y:S01]  /*2170*/  LDC.64 R14, c[0x0][0x388] ;  /* 0x0000e200ff0e7b82 */ /* 0x004ea20000000a00 */
[----:B0-----:R-:W-:Y:S02]  /*2180*/  IMAD R13, R5, 0x400, R6 ;  /* 0x00000400050d7824 */ /* 0x001fe400078e0206 */
[----:B------:R-:W-:Y:S02]  /*2190*/  VIADD R6, R6, 0x80 ;  /* 0x0000008006067836 */ /* 0x000fe40000000000 */
[----:B--2---:R-:W-:-:S04]  /*21a0*/  IMAD.WIDE.U32 R14, R13, 0x8, R14 ;  /* 0x000000080d0e7825 */ /* 0x004fc800078e000e */
[----:B------:R-:W-:-:S05]  /*21b0*/  IMAD.MOV.U32 R13, RZ, RZ, R11 ;  /* 0x000000ffff0d7224 */ /* 0x000fca00078e000b */
[----:B------:R2:W-:Y:S02]  /*21c0*/  STG.E.64 desc[UR6][R14.64], R12 ;  /* 0x0000000c0e007986 */ /* 0x0005e4000c101b06 */
.L_x_45740:
[----:B------:R-:W-:-:S13]  /*21d0*/  ISETP.GE.U32.AND P0, PT, R6, UR5, PT ;  /* 0x0000000506007c0c */ /* 0x000fda000bf06070 */
[----:B------:R-:W-:Y:S05]  /*21e0*/  @P0 BREAK.RELIABLE B1 ;  /* 0x0000000000010942 */ /* 0x000fea0003800100 */
[----:B------:R-:W-:Y:S05]  /*21f0*/  @P0 BRA `(.L_x_45742) ;  /* 0x0000000000380947 */ /* 0x000fea0003800000 */
[----:B--2---:R-:W2:Y:S01]  /*2200*/  LDC.64 R12, c[0x0][0x388] ;  /* 0x0000e200ff0c7b82 */ /* 0x004ea20000000a00 */
[----:B------:R-:W-:Y:S02]  /*2210*/  IMAD R11, R5, 0x400, R6 ;  /* 0x00000400050b7824 */ /* 0x000fe400078e0206 */
[----:B------:R-:W-:Y:S02]  /*2220*/  VIADD R6, R6, 0x80 ;  /* 0x0000008006067836 */ /* 0x000fe40000000000 */
[----:B--2---:R-:W-:-:S04]  /*2230*/  IMAD.WIDE.U32 R12, R11, 0x8, R12 ;  /* 0x000000080b0c7825 */ /* 0x004fc800078e000c */
[----:B------:R-:W-:-:S05]  /*2240*/  IMAD.MOV.U32 R11, RZ, RZ, R9 ;  /* 0x000000ffff0b7224 */ /* 0x000fca00078e0009 */
[----:B------:R3:W-:Y:S02]  /*2250*/  STG.E.64 desc[UR6][R12.64], R10 ;  /* 0x0000000a0c007986 */ /* 0x0007e4000c101b06 */
.L_x_45741:
[----:B------:R-:W-:Y:S05]  /*2260*/  BSYNC.RELIABLE B1 ;  /* 0x0000000000017941 */ /* 0x000fea0003800100 */
.L_x_45736:
[----:B------:R-:W-:-:S13]  /*2270*/  ISETP.GE.U32.AND P0, PT, R6, UR5, PT ;  /* 0x0000000506007c0c */ /* 0x000fda000bf06070 */
[----:B---3--:R-:W3:Y:S01]  /*2280*/  @!P0 LDC.64 R10, c[0x0][0x388] ;  /* 0x0000e200ff0a8b82 */ /* 0x008ee20000000a00 */
[----:B0-----:R-:W-:Y:S02]  /*2290*/  @!P0 IMAD R9, R5, 0x400, R6 ;  /* 0x0000040005098824 */ /* 0x001fe400078e0206 */
[----:B------:R-:W-:Y:S02]  /*22a0*/  @!P0 VIADD R6, R6, 0x80 ;  /* 0x0000008006068836 */ /* 0x000fe40000000000 */
[----:B---3--:R-:W-:-:S04]  /*22b0*/  @!P0 IMAD.WIDE.U32 R10, R9, 0x8, R10 ;  /* 0x00000008090a8825 */ /* 0x008fc800078e000a */
[----:B------:R-:W-:-:S05]  /*22c0*/  @!P0 IMAD.MOV.U32 R9, RZ, RZ, R7 ;  /* 0x000000ffff098224 */ /* 0x000fca00078e0007 */
[----:B------:R3:W-:Y:S02]  /*22d0*/  @!P0 STG.E.64 desc[UR6][R10.64], R8 ;  /* 0x000000080a008986 */ /* 0x0007e4000c101b06 */
.L_x_45742:
[----:B------:R-:W-:Y:S05]  /*22e0*/  BSYNC.RECONVERGENT B0 ;  /* 0x0000000000007941 */ /* 0x000fea0003800200 */
.L_x_45735:
[----:B------:R-:W-:Y:S05]  /*22f0*/  WARPSYNC.ALL ;  /* 0x0000000000007948 */ /* 0x000fea0003800000 */
[----:B------:R-:W-:-:S13]  /*2300*/  ISETP.GE.U32.AND P0, PT, R6, UR5, PT ;  /* 0x0000000506007c0c */ /* 0x000fda000bf06070 */
[----:B------:R-:W-:Y:S05]  /*2310*/  @P0 EXIT ;  /* 0x000000000000094d */ /* 0x000fea0003800000 */
[----:B---3--:R-:W3:Y:S01]  /*2320*/  LDC.64 R8, c[0x0][0x388] ;  /* 0x0000e200ff087b82 */ /* 0x008ee20000000a00 */
[----:B------:R-:W-:Y:S02]  /*2330*/  IMAD R5, R5, 0x400, R6 ;  /* 0x0000040005057824 */ /* 0x000fe400078e0206 */
[----:B------:R-:W-:Y:S02]  /*2340*/  IMAD.MOV.U32 R2, RZ, RZ, R0 ;  /* 0x000000ffff027224 */ /* 0x000fe400078e0000 */
[----:B---3--:R-:W-:-:S05]  /*2350*/  IMAD.WIDE.U32 R4, R5, 0x8, R8 ;  /* 0x0000000805047825 */ /* 0x008fca00078e0008 */
[----:B------:R-:W-:Y:S01]  /*2360*/  STG.E.64 desc[UR6][R4.64], R2 ;  /* 0x0000000204007986 */ /* 0x000fe2000c101b06 */
[----:B------:R-:W-:Y:S05]  /*2370*/  EXIT ;  /* 0x000000000000794d */ /* 0x000fea0003800000 */
.L_x_45694:
[----:B------:R-:W0:Y:S01]  /*2380*/  S2R R37, SR_TID.X ;  /* 0x0000000000257919 */ /* 0x000e220000002100 */
[----:B------:R-:W1:Y:S01]  /*2390*/  LDC.64 R2, c[0x0][0x390] ;  /* 0x0000e400ff027b82 */ /* 0x000e620000000a00 */
[----:B------:R-:W-:-:S07]  /*23a0*/  IMAD.SHL.U32 R7, R14, 0x400, RZ ;  /* 0x000004000e077824 */ /* 0x000fce00078e00ff */
        /* <DEDUP_REMOVED lines=19> */
[----:B------:R-:W-:-:S06]  /*24e0*/  ISETP.NE.U32.AND P1, PT, R8, RZ, PT ;  /* 0x000000ff0800720c */ /* 0x000fcc0003f25070 */
[----:B0-----:R-:W0:Y:S02]  /*24f0*/  MUFU.RCP R0, R0 ;  /* 0x0000000000007308 */ /* 0x001e240000001000 */
[----:B0-----:R-:W-:-:S06]  /*2500*/  IADD3 R2, PT, PT, R0, 0xffffffe, RZ ;  /* 0x0ffffffe00027810 */ /* 0x001fcc0007ffe0ff */
[----:B------:R0:W1:Y:S02]  /*2510*/  F2I.FTZ.U32.TRUNC.NTZ R3, R2 ;  /* 0x0000000200037305 */ /* 0x000064000021f000 */
[----:B0-----:R-:W-:Y:S02]  /*2520*/  IMAD.MOV.U32 R2, RZ, RZ, RZ ;  /* 0x000000ffff027224 */ /* 0x001fe400078e00ff */
[----:B-1----:R-:W-:-:S04]  /*2530*/  IMAD R5, R5, R3, RZ ;  /* 0x0000000305057224 */ /* 0x002fc800078e02ff */
        /* <DEDUP_REMOVED lines=12> */
.L_x_45744:
[----:B------:R-:W-:Y:S01]  /*2600*/  IMAD.MOV.U32 R2, RZ, RZ, R4 ;  /* 0x000000ffff027224 */ /* 0x000fe200078e0004 */
[----:B------:R-:W-:Y:S01]  /*2610*/  MOV R0, 0x2660 ;  /* 0x0000266000007802 */ /* 0x000fe20000000f00 */
[----:B------:R-:W-:Y:S02]  /*2620*/  IMAD.MOV.U32 R3, RZ, RZ, R5 ;  /* 0x000000ffff037224 */ /* 0x000fe400078e0005 */
[----:B------:R-:W-:Y:S02]  /*2630*/  IMAD.MOV.U32 R4, RZ, RZ, R8 ;  /* 0x000000ffff047224 */ /* 0x000fe400078e0008 */
[----:B------:R-:W-:-:S07]  /*2640*/  IMAD.MOV.U32 R5, RZ, RZ, R9 ;  /* 0x000000ffff057224 */ /* 0x000fce00078e0009 */
[----:B-----5:R-:W-:Y:S05]  /*2650*/  CALL.REL.NOINC `($__internal_67_$__cuda_sm20_rem_s64) ;  /* 0x00000014005c7944 */ /* 0x020fea0003c00000 */
.L_x_45745:
[----:B------:R-:W-:Y:S05]  /*2660*/  BSYNC.RECONVERGENT B0 ;  /* 0x0000000000007941 */ /* 0x000fea0003800200 */
.L_x_45743:
[----:B------:R-:W-:Y:S01]  /*2670*/  LOP3.LUT R0, R2, R8, RZ, 0x3c, !PT ;  /* 0x0000000802007212 */ /* 0x000fe200078e3cff */
[----:B------:R-:W-:Y:S01]  /*2680*/  BSSY.RECONVERGENT B0, `(.L_x_45746) ;  /* 0x0000029000007945 */ /* 0x000fe20003800200 */
[----:B------:R-:W-:Y:S02]  /*2690*/  LOP3.LUT R4, R3, R9, RZ, 0x3c, !PT ;  /* 0x0000000903047212 */ /* 0x000fe400078e3cff */
[----:B------:R-:W-:Y:S02]  /*26a0*/  ISETP.GT.U32.AND P0, PT, R0, -0x1, PT ;  /* 0xffffffff0000780c */ /* 0x000fe40003f04070 */
[----:B------:R-:W-:Y:S02]  /*26b0*/  LOP3.LUT R0, R7, R11, RZ, 0xfc, !PT ;  /* 0x0000000b07007212 */ /* 0x000fe400078efcff */
[----:B------:R-:W-:Y:S02]  /*26c0*/  ISETP.GT.AND.EX P0, PT, R4, -0x1, PT, P0 ;  /* 0xffffffff0400780c */ /* 0x000fe40003f04300 */
[----:B------:R-:W-:-:S02]  /*26d0*/  ISETP.NE.U32.AND P1, PT, R2, RZ, PT ;  /* 0x000000ff0200720c */ /* 0x000fc40003f25070 */
[----:B------:R-:W-:Y:S02]  /*26e0*/  SEL R47, R8, RZ, !P0 ;  /* 0x000000ff082f7207 */ /* 0x000fe40004000000 */
[----:B------:R-:W-:Y:S02]  /*26f0*/  SEL R9, R9, RZ, !P0 ;  /* 0x000000ff09097207 */ /* 0x000fe40004000000 */
[----:B------:R-:W-:Y:S02]  /*2700*/  ISETP.NE.U32.AND P0, PT, R0, RZ, PT ;  /* 0x000000ff0000720c */ /* 0x000fe40003f05070 */
[----:B------:R-:W-:-:S04]  /*2710*/  ISETP.NE.AND.EX P1, PT, R3, RZ, PT, P1 ;  /* 0x000000ff0300720c */ /* 0x000fc80003f25310 */
[----:B------:R-:W-:-:S04]  /*2720*/  SEL R47, R47, RZ, P1 ;  /* 0x000000ff2f2f7207 */ /* 0x000fc80000800000 */
[----:B------:R-:W-:Y:S02]  /*2730*/  IADD3 R47, P2, PT, R2, R47, RZ ;  /* 0x0000002f022f7210 */ /* 0x000fe40007f5e0ff */
[----:B------:R-:W-:-:S05]  /*2740*/  SEL R2, R9, RZ, P1 ;  /* 0x000000ff09027207 */ /* 0x000fca0000800000 */
[----:B------:R-:W-:Y:S01]  /*2750*/  IMAD.X R46, R3, 0x1, R2, P2 ;  /* 0x00000001032e7824 */ /* 0x000fe200010e0602 */
[----:B------:R-:W-:Y:S06]  /*2760*/  @P0 BRA `(.L_x_45747) ;  /* 0x0000000000500947 */ /* 0x000fec0003800000 */
[----:B------:R-:W0:Y:S01]  /*2770*/  I2F.U32.RP R0, R10 ;  /* 0x0000000a00007306 */ /* 0x000e220000209000 */
[----:B------:R-:W-:Y:S01]  /*2780*/  IMAD.MOV R5, RZ, RZ, -R10 ;  /* 0x000000ffff057224 */ /* 0x000fe200078e0a0a */
[----:B------:R-:W-:-:S06]  /*2790*/  ISETP.NE.U32.AND P1, PT, R10, RZ, PT ;  /* 0x000000ff0a00720c */ /* 0x000fcc0003f25070 */
        /* <DEDUP_REMOVED lines=13> */
[----:B------:R-:W-:Y:S02]  /*2870*/  @P0 IADD3 R5, PT, PT, -R10, R5, RZ ;  /* 0x000000050a050210 */ /* 0x000fe40007ffe1ff */
[----:B------:R-:W-:-:S05]  /*2880*/  @!P1 LOP3.LUT R5, RZ, R10, RZ, 0x33, !PT ;  /* 0x0000000aff059212 */ /* 0x000fca00078e33ff */
[----:B------:R-:W-:Y:S01]  /*2890*/  IMAD.MOV.U32 R2, RZ, RZ, R5 ;  /* 0x000000ffff027224 */ /* 0x000fe200078e0005 */
[----:B------:R-:W-:Y:S06]  /*28a0*/  BRA `(.L_x_45748) ;  /* 0x0000000000187947 */ /* 0x000fec0003800000 */
.L_x_45747:
[----:B------:R-:W-:Y:S01]  /*28b0*/  IMAD.MOV.U32 R2, RZ, RZ, R6 ;  /* 0x000000ffff027224 */ /* 0x000fe200078e0006 */
[----:B------:R-:W-:Y:S01]  /*28c0*/  MOV R0, 0x2910 ;  /* 0x0000291000007802 */ /* 0x000fe20000000f00 */
[----:B------:R-:W-:Y:S02]  /*28d0*/  IMAD.MOV.U32 R3, RZ, RZ, R7 ;  /* 0x000000ffff037224 */ /* 0x000fe400078e0007 */
[----:B------:R-:W-:Y:S02]  /*28e0*/  IMAD.MOV.U32 R4, RZ, RZ, R10 ;  /* 0x000000ffff047224 */ /* 0x000fe400078e000a */
[----:B------:R-:W-:-:S07]  /*28f0*/  IMAD.MOV.U32 R5, RZ, RZ, R11 ;  /* 0x000000ffff057224 */ /* 0x000fce00078e000b */
[----:B-----5:R-:W-:Y:S05]  /*2900*/  CALL.REL.NOINC `($__internal_67_$__cuda_sm20_rem_s64) ;  /* 0x0000001000b07944 */ /* 0x020fea0003c00000 */
.L_x_45748:
[----:B------:R-:W-:Y:S05]  /*2910*/  BSYNC.RECONVERGENT B0 ;  /* 0x0000000000007941 */ /* 0x000fea0003800200 */
.L_x_45746:
[----:B------:R-:W-:Y:S01]  /*2920*/  LOP3.LUT R0, R2, R10, RZ, 0x3c, !PT ;  /* 0x0000000a02007212 */ /* 0x000fe200078e3cff */
[----:B------:R-:W-:Y:S01]  /*2930*/  BSSY.RECONVERGENT B0, `(.L_x_45749) ;  /* 0x0000029000007945 */ /* 0x000fe20003800200 */
[----:B------:R-:W-:Y:S02]  /*2940*/  LOP3.LUT R4, R3, R11, RZ, 0x3c, !PT ;  /* 0x0000000b03047212 */ /* 0x000fe400078e3cff */
[----:B------:R-:W-:Y:S02]  /*2950*/  ISETP.GT.U32.AND P0, PT, R0, -0x1, PT ;  /* 0xffffffff0000780c */ /* 0x000fe40003f04070 */
[----:B-----5:R-:W-:Y:S02]  /*2960*/  LOP3.LUT R0, R13, R25, RZ, 0xfc, !PT ;  /* 0x000000190d007212 */ /* 0x020fe400078efcff */
        /* <DEDUP_REMOVED lines=31> */
.L_x_45750:
[----:B------:R-:W-:Y:S01]  /*2b60*/  IMAD.MOV.U32 R2, RZ, RZ, R12 ;  /* 0x000000ffff027224 */ /* 0x000fe200078e000c */
[----:B------:R-:W-:Y:S01]  /*2b70*/  MOV R4, R24 ;  /* 0x0000001800047202 */ /* 0x000fe20000000f00 */
[----:B------:R-:W-:Y:S01]  /*2b80*/  IMAD.MOV.U32 R3, RZ, RZ, R13 ;  /* 0x000000ffff037224 */ /* 0x000fe200078e000d */
[----:B------:R-:W-:Y:S01]  /*2b90*/  MOV R0, 0x2bc0 ;  /* 0x00002bc000007802 */ /* 0x000fe20000000f00 */
[----:B------:R-:W-:-:S07]  /*2ba0*/  IMAD.MOV.U32 R5, RZ, RZ, R25 ;  /* 0x000000ffff057224 */ /* 0x000fce00078e0019 */
[----:B------:R-:W-:Y:S05]  /*2bb0*/  CALL.REL.NOINC `($__internal_67_$__cuda_sm20_rem_s64) ;  /* 0x0000001000047944 */ /* 0x000fea0003c00000 */
.L_x_45751:
[----:B------:R-:W-:Y:S05]  /*2bc0*/  BSYNC.RECONVERGENT B0 ;  /* 0x0000000000007941 */ /* 0x000fea0003800200 */
.L_x_45749:
[----:B------:R-:W-:Y:S01]  /*2bd0*/  LOP3.LUT R0, R2, R24, RZ, 0x3c, !PT ;  /* 0x0000001802007212 */ /* 0x000fe200078e3cff */
[----:B------:R-:W-:Y:S01]  /*2be0*/  BSSY.RECONVERGENT B0, `(.L_x_45752) ;  /* 0x0000029000007945 */ /* 0x000fe20003800200 */
[----:B------:R-:W-:Y:S02]  /*2bf0*/  LOP3.LUT R4, R3, R25, RZ, 0x3c, !PT ;  /* 0x0000001903047212 */ /* 0x000fe400078e3cff */
[----:B------:R-:W-:Y:S02]  /*2c00*/  ISETP.GT.U32.AND P0, PT, R0, -0x1, PT ;  /* 0xffffffff0000780c */ /* 0x000fe40003f04070 */
[----:B------:R-:W-:Y:S02]  /*2c10*/  ISETP.NE.U32.AND P1, PT, R2, RZ, PT ;  /* 0x000000ff0200720c */ /* 0x000fe40003f25070 */
[----:B------:R-:W-:Y:S02]  /*2c20*/  ISETP.GT.AND.EX P0, PT, R4, -0x1, PT, P0 ;  /* 0xffffffff0400780c */ /* 0x000fe40003f04300 */
[----:B------:R-:W-:-:S02]  /*2c30*/  LOP3.LUT R4, R15, R27, RZ, 0xfc, !PT ;  /* 0x0000001b0f047212 */ /* 0x000fc400078efcff */
        /* <DEDUP_REMOVED lines=29> */
.L_x_45753:
[----:B------:R-:W-:Y:S01]  /*2e10*/  IMAD.MOV.U32 R2, RZ, RZ, R14 ;  /* 0x000000ffff027224 */ /* 0x000fe200078e000e */
[----:B------:R-:W-:Y:S01]  /*2e20*/  MOV R0, 0x2e70 ;  /* 0x00002e7000007802 */ /* 0x000fe20000000f00 */
[----:B------:R-:W-:Y:S02]  /*2e30*/  IMAD.MOV.U32 R3, RZ, RZ, R15 ;  /* 0x000000ffff037224 */ /* 0x000fe400078e000f */
[----:B------:R-:W-:Y:S02]  /*2e40*/  IMAD.MOV.U32 R4, RZ, RZ, R26 ;  /* 0x000000ffff047224 */ /* 0x000fe400078e001a */
[----:B------:R-:W-:-:S07]  /*2e50*/  IMAD.MOV.U32 R5, RZ, RZ, R27 ;  /* 0x000000ffff057224 */ /* 0x000fce00078e001b */
[----:B------:R-:W-:Y:S05]  /*2e60*/  CALL.REL.NOINC `($__internal_67_$__cuda_sm20_rem_s64) ;  /* 0x0000000c00587944 */ /* 0x000fea0003c00000 */
.L_x_45754:
[----:B------:R-:W-:Y:S05]  /*2e70*/  BSYNC.RECONVERGENT B0 ;  /* 0x0000000000007941 */ /* 0x000fea0003800200 */
.L_x_45752:
        /* <DEDUP_REMOVED lines=17> */
[----:B------:R-:W-:Y:S02]  /*2f90*/  IADD3 R5, PT, PT, RZ, -R28, RZ ;  /* 0x8000001cff057210 */ /* 0x000fe40007ffe0ff */
        /* <DEDUP_REMOVED lines=18> */
.L_x_45756:
[----:B------:R-:W-:Y:S01]  /*30c0*/  IMAD.MOV.U32 R2, RZ, RZ, R16 ;  /* 0x000000ffff027224 */ /* 0x000fe200078e0010 */
[----:B------:R-:W-:Y:S01]  /*30d0*/  MOV R0, 0x3120 ;  /* 0x0000312000007802 */ /* 0x000fe20000000f00 */
[----:B------:R-:W-:Y:S02]  /*30e0*/  IMAD.MOV.U32 R3, RZ, RZ, R17 ;  /* 0x000000ffff037224 */ /* 0x000fe400078e0011 */
[----:B------:R-:W-:Y:S02]  /*30f0*/  IMAD.MOV.U32 R4, RZ, RZ, R28 ;  /* 0x000000ffff047224 */ /* 0x000fe400078e001c */
[----:B------:R-:W-:-:S07]  /*3100*/  IMAD.MOV.U32 R5, RZ, RZ, R29 ;  /* 0x000000ffff057224 */ /* 0x000fce00078e001d */
[----:B------:R-:W-:Y:S05]  /*3110*/  CALL.REL.NOINC `($__internal_67_$__cuda_sm20_rem_s64) ;  /* 0x0000000800ac7944 */ /* 0x000fea0003c00000 */
.L_x_45757:
[----:B------:R-:W-:Y:S05]  /*3120*/  BSYNC.RECONVERGENT B0 ;  /* 0x0000000000007941 */ /* 0x000fea0003800200 */
.L_x_45755:
        /* <DEDUP_REMOVED lines=36> */
.L_x_45759:
[----:B------:R-:W-:Y:S01]  /*3370*/  IMAD.MOV.U32 R2, RZ, RZ, R18 ;  /* 0x000000ffff027224 */ /* 0x000fe200078e0012 */
[----:B------:R-:W-:Y:S01]  /*3380*/  MOV R0, 0x33d0 ;  /* 0x000033d000007802 */ /* 0x000fe20000000f00 */
[----:B------:R-:W-:Y:S02]  /*3390*/  IMAD.MOV.U32 R3, RZ, RZ, R19 ;  /* 0x000000ffff037224 */ /* 0x000fe400078e0013 */
[----:B------:R-:W-:Y:S02]  /*33a0*/  IMAD.MOV.U32 R4, RZ, RZ, R30 ;  /* 0x000000ffff047224 */ /* 0x000fe400078e001e */
[----:B------:R-:W-:-:S07]  /*33b0*/  IMAD.MOV.U32 R5, RZ, RZ, R31 ;  /* 0x000000ffff057224 */ /* 0x000fce00078e001f */
[----:B------:R-:W-:Y:S05]  /*33c0*/  CALL.REL.NOINC `($__internal_67_$__cuda_sm20_rem_s64) ;  /* 0x0000000800007944 */ /* 0x000fea0003c00000 */
.L_x_45760:
[----:B------:R-:W-:Y:S05]  /*33d0*/  BSYNC.RECONVERGENT B0 ;  /* 0x0000000000007941 */ /* 0x000fea0003800200 */
.L_x_45758:
        /* <DEDUP_REMOVED lines=36> */
.L_x_45762:
[----:B------:R-:W-:Y:S01]  /*3620*/  IMAD.MOV.U32 R2, RZ, RZ, R20 ;  /* 0x000000ffff027224 */ /* 0x000fe200078e0014 */
[----:B------:R-:W-:Y:S01]  /*3630*/  MOV R3, R21 ;  /* 0x0000001500037202 */ /* 0x000fe20000000f00 */
[----:B------:R-:W-:Y:S01]  /*3640*/  IMAD.MOV.U32 R4, RZ, RZ, R32 ;  /* 0x000000ffff047224 */ /* 0x000fe200078e0020 */
[----:B------:R-:W-:Y:S01]  /*3650*/  MOV R0, 0x3680 ;  /* 0x0000368000007802 */ /* 0x000fe20000000f00 */
[----:B------:R-:W-:-:S07]  /*3660*/  IMAD.MOV.U32 R5, RZ, RZ, R33 ;  /* 0x000000ffff057224 */ /* 0x000fce00078e0021 */
[----:B------:R-:W-:Y:S05]  /*3670*/  CALL.REL.NOINC `($__internal_67_$__cuda_sm20_rem_s64) ;  /* 0x0000000400547944 */ /* 0x000fea0003c00000 */
.L_x_45763:
[----:B------:R-:W-:Y:S05]  /*3680*/  BSYNC.RECONVERGENT B0 ;  /* 0x0000000000007941 */ /* 0x000fea0003800200 */
.L_x_45761:
        /* <DEDUP_REMOVED lines=35> */
.L_x_45765:
[----:B------:R-:W-:Y:S01]  /*38c0*/  IMAD.MOV.U32 R2, RZ, RZ, R22 ;  /* 0x000000ffff027224 */ /* 0x000fe200078e0016 */
[----:B------:R-:W-:Y:S01]  /*38d0*/  MOV R0, 0x3920 ;  /* 0x0000392000007802 */ /* 0x000fe20000000f00 */
[----:B------:R-:W-:Y:S02]  /*38e0*/  IMAD.MOV.U32 R3, RZ, RZ, R23 ;  /* 0x000000ffff037224 */ /* 0x000fe400078e0017 */
[----:B------:R-:W-:Y:S02]  /*38f0*/  IMAD.MOV.U32 R4, RZ, RZ, R34 ;  /* 0x000000ffff047224 */ /* 0x000fe400078e0022 */
[----:B------:R-:W-:-:S07]  /*3900*/  IMAD.MOV.U32 R5, RZ, RZ, R35 ;  /* 0x000000ffff057224 */ /* 0x000fce00078e0023 */
[----:B------:R-:W-:Y:S05]  /*3910*/  CALL.REL.NOINC `($__internal_67_$__cuda_sm20_rem_s64) ;  /* 0x0000000000ac7944 */ /* 0x000fea0003c00000 */
[----:B------:R-:W-:Y:S02]  /*3920*/  IMAD.MOV.U32 R4, RZ, RZ, R2 ;  /* 0x000000ffff047224 */ /* 0x000fe400078e0002 */
[----:B------:R-:W-:-:S07]  /*3930*/  IMAD.MOV.U32 R5, RZ, RZ, R3 ;  /* 0x000000ffff057224 */ /* 0x000fce00078e0003 */
.L_x_45766:
[----:B------:R-:W-:Y:S05]  /*3940*/  BSYNC.RECONVERGENT B0 ;  /* 0x0000000000007941 */ /* 0x000fea0003800200 */
.L_x_45764:
[----:B------:R-:W0:Y:S01]  /*3950*/  S2R R0, SR_CTAID.X ;  /* 0x0000000000007919 */ /* 0x000e220000002500 */
[----:B------:R-:W1:Y:S01]  /*3960*/  LDC.64 R2, c[0x0][0x388] ;  /* 0x0000e200ff027b82 */ /* 0x000e620000000a00 */
[C---:B------:R-:W-:Y:S01]  /*3970*/  LOP3.LUT R14, R4.reuse, R34, RZ, 0x3c, !PT ;  /* 0x00000022040e7212 */ /* 0x040fe200078e3cff */
[----:B------:R-:W-:Y:S01]  /*3980*/  IMAD.MOV.U32 R26, RZ, RZ, R13 ;  /* 0x000000ffff1a7224 */ /* 0x000fe200078e000d */
[----:B------:R-:W2:Y:S01]  /*3990*/  S2R R17, SR_TID.X ;  /* 0x0000000000117919 */ /* 0x000ea20000002100 */
[----:B------:R-:W-:Y:S01]  /*39a0*/  ISETP.NE.U32.AND P1, PT, R4, RZ, PT ;  /* 0x000000ff0400720c */ /* 0x000fe20003f25070 */
[----:B------:R-:W-:Y:S01]  /*39b0*/  IMAD.MOV.U32 R27, RZ, RZ, R12 ;  /* 0x000000ffff1b7224 */ /* 0x000fe200078e000c */
[----:B------:R-:W-:Y:S01]  /*39c0*/  ISETP.GT.U32.AND P0, PT, R14, -0x1, PT ;  /* 0xffffffff0e00780c */ /* 0x000fe20003f04070 */
[----:B------:R-:W-:Y:S01]  /*39d0*/  IMAD.MOV.U32 R16, RZ, RZ, R47 ;  /* 0x000000ffff107224 */ /* 0x000fe200078e002f */
[----:B------:R-:W-:Y:S01]  /*39e0*/  ISETP.NE.AND.EX P1, PT, R5, RZ, PT, P1 ;  /* 0x000000ff0500720c */ /* 0x000fe20003f25310 */
[----:B------:R-:W-:Y:S01]  /*39f0*/  IMAD.MOV.U32 R18, RZ, RZ, R45 ;  /* 0x000000ffff127224 */ /* 0x000fe200078e002d */
[----:B------:R-:W-:Y:S01]  /*3a00*/  LOP3.LUT R25, R25, R24, RZ, 0x3c, !PT ;  /* 0x0000001819197212 */ /* 0x000fe200078e3cff */
[----:B------:R-:W-:-:S02]  /*3a10*/  IMAD.MOV.U32 R19, RZ, RZ, R44 ;  /* 0x000000ffff137224 */ /* 0x000fc400078e002c */
[----:B------:R-:W-:Y:S01]  /*3a20*/  IMAD.MOV.U32 R12, RZ, RZ, R11 ;  /* 0x000000ffff0c7224 */ /* 0x000fe200078e000b */
[C---:B------:R-:W-:Y:S01]  /*3a30*/  LOP3.LUT R24, R25.reuse, R24, RZ, 0x3c, !PT ;  /* 0x0000001819187212 */ /* 0x040fe200078e3cff */
[----:B------:R-:W-:Y:S02]  /*3a40*/  IMAD.MOV.U32 R13, RZ, RZ, R10 ;  /* 0x000000ffff0d7224 */ /* 0x000fe400078e000a */
[----:B------:R-:W-:Y:S01]  /*3a50*/  IMAD.MOV.U32 R14, RZ, RZ, R9 ;  /* 0x000000ffff0e7224 */ /* 0x000fe200078e0009 */
[----:B------:R-:W-:Y:S02]  /*3a60*/  LOP3.LUT R25, R25, R24, RZ, 0x3c, !PT ;  /* 0x0000001819197212 */ /* 0x000fe400078e3cff */
[----:B0-----:R-:W-:Y:S02]  /*3a70*/  SHF.L.U32 R15, R0, 0xa, RZ ;  /* 0x0000000a000f7819 */ /* 0x001fe400000006ff */
[----:B------:R-:W-:-:S03]  /*3a80*/  LOP3.LUT R0, R5, R35, RZ, 0x3c, !PT ;  /* 0x0000002305007212 */ /* 0x000fc600078e3cff */
[----:B-1----:R-:W-:Y:S01]  /*3a90*/  IMAD.WIDE.U32 R2, R15, 0x8, R2 ;  /* 0x000000080f027825 */ /* 0x002fe200078e0002 */
[----:B------:R-:W-:-:S04]  /*3aa0*/  ISETP.GT.AND.EX P0, PT, R0, -0x1, PT, P0 ;  /* 0xffffffff0000780c */ /* 0x000fc80003f04300 */
[----:B------:R-:W-:Y:S01]  /*3ab0*/  SEL R15, R34, RZ, !P0 ;  /* 0x000000ff220f7207 */ /* 0x000fe20004000000 */
[----:B--2---:R-:W-:Y:S01]  /*3ac0*/  IMAD.WIDE.U32 R2, R17, 0x10, R2 ;  /* 0x0000001011027825 */ /* 0x004fe200078e0002 */
[----:B------:R-:W-:Y:S02]  /*3ad0*/  SEL R21, R35, RZ, !P0 ;  /* 0x000000ff23157207 */ /* 0x000fe40004000000 */
[----:B------:R-:W-:Y:S01]  /*3ae0*/  SEL R15, R15, RZ, P1 ;  /* 0x000000ff0f0f7207 */ /* 0x000fe20000800000 */
[----:B------:R-:W-:Y:S01]  /*3af0*/  IMAD.MOV.U32 R17, RZ, RZ, R46 ;  /* 0x000000ffff117224 */ /* 0x000fe200078e002e */
[----:B------:R-:W-:Y:S01]  /*3b00*/  SEL R21, R21, RZ, P1 ;  /* 0x000000ff15157207 */ /* 0x000fe20000800000 */
[----:B------:R-:W-:Y:S01]  /*3b10*/  STG.E.128 desc[UR6][R2.64+0x800], R24 ;  /* 0x0008001802007986 */ /* 0x000fe2000c101d06 */
[----:B------:R-:W-:Y:S01]  /*3b20*/  IADD3 R0, P0, PT, R4, R15, RZ ;  /* 0x0000000f04007210 */ /* 0x000fe20007f1e0ff */
[----:B------:R-:W-:Y:S02]  /*3b30*/  IMAD.MOV.U32 R4, RZ, RZ, R7 ;  /* 0x000000ffff047224 */ /* 0x000fe400078e0007 */
[----:B------:R-:W-:Y:S01]  /*3b40*/  IMAD.MOV.U32 R15, RZ, RZ, R8 ;  /* 0x000000ffff0f7224 */ /* 0x000fe200078e0008 */
[----:B------:R-:W-:Y:S01]  /*3b50*/  STG.E.128 desc[UR6][R2.64], R16 ;  /* 0x0000001002007986 */ /* 0x000fe2000c101d06 */
[----:B------:R-:W-:-:S02]  /*3b60*/  IMAD.X R21, R5, 0x1, R21, P0 ;  /* 0x0000000105157824 */ /* 0x000fc400000e0615 */
[----:B------:R-:W-:Y:S01]  /*3b70*/  IMAD.MOV.U32 R5, RZ, RZ, R6 ;  /* 0x000000ffff057224 */ /* 0x000fe200078e0006 */
[----:B------:R-:W-:Y:S01]  /*3b80*/  STG.E.128 desc[UR6][R2.64+0x1000], R12 ;  /* 0x0010000c02007986 */ /* 0x000fe2000c101d06 */
[----:B------:R-:W-:Y:S02]  /*3b90*/  IMAD.MOV.U32 R6, RZ, RZ, R0 ;  /* 0x000000ffff067224 */ /* 0x000fe400078e0000 */
[----:B------:R-:W-:-:S05]  /*3ba0*/  IMAD.MOV.U32 R7, RZ, RZ, R21 ;  /* 0x000000ffff077224 */ /* 0x000fca00078e0015 */
[----:B------:R-:W-:Y:S01]  /*3bb0*/  STG.E.128 desc[UR6][R2.64+0x1800], R4 ;  /* 0x0018000402007986 */ /* 0x000fe2000c101d06 */
[----:B------:R-:W-:Y:S05]  /*3bc0*/  EXIT ;  /* 0x000000000000794d */ /* 0x000fea0003800000 */
        .weak           $__internal_67_$__cuda_sm20_rem_s64
        .type           $__internal_67_$__cuda_sm20_rem_s64,@function
        .size           $__internal_67_$__cuda_sm20_rem_s64,(.L_x_54719 - $__internal_67_$__cuda_sm20_rem_s64)
$__internal_67_$__cuda_sm20_rem_s64:
        /* <DEDUP_REMOVED lines=11> */
[----:B------:R-:W-:Y:S01]  /*3c80*/  IADD3 R43, P0, PT, RZ, -R40, RZ ;  /* 0x80000028ff2b7210 */ /* 0x000fe20007f1e0ff */
[----:B------:R-:W-:Y:S02]  /*3c90*/  IMAD.MOV.U32 R41, RZ, RZ, R38 ;  /* 0x000000ffff297224 */ /* 0x000fe400078e0026 */
        /* <DEDUP_REMOVED lines=11> */
[----:B------:R-:W-:-:S03]  /*3d50*/  ISETP.GE.AND P1, PT, R3, RZ, PT ;  /* 0x000000ff0300720c */ /* 0x000fc60003f26270 */
[C---:B------:R-:W-:Y:S01]  /*3d60*/  IMAD R39, R41.reuse, R37, R43 ;  /* 0x0000002529277224 */ /* 0x040fe200078e022b */
        /* <DEDUP_REMOVED lines=13> */
[C---:B------:R-:W-:Y:S01]  /*3e40*/  IMAD.HI.U32 R2, R41.reuse, R40, RZ ;  /* 0x0000002829027227 */ /* 0x040fe200078e00ff */
        /* <DEDUP_REMOVED lines=30> */
[----:B------:R-:W-:Y:S01]  /*4030*/  SEL R2, R36, R2, !P1 ;  /* 0x0000000224027207 */ /* 0x000fe20004800000 */
[----:B------:R-:W-:Y:S01]  /*4040*/  IMAD.X R3, RZ, RZ, ~R38, P2 ;  /* 0x000000ffff037224 */ /* 0x000fe200010e0e26 */
[----:B------:R-:W-:Y:S01]  /*4050*/  ISETP.NE.AND.EX P0, PT, R5, RZ, PT, P0 ;  /* 0x000000ff0500720c */ /* 0x000fe20003f05300 */
[----:B------:R-:W-:-:S03]  /*4060*/  IMAD.MOV.U32 R5, RZ, RZ, 0x0 ;  /* 0x00000000ff057424 */ /* 0x000fc600078e00ff */
[----:B------:R-:W-:Y:S02]  /*4070*/  SEL R3, R3, R38, !P1 ;  /* 0x0000002603037207 */ /* 0x000fe40004800000 */
[----:B------:R-:W-:Y:S02]  /*4080*/  SEL R2, R2, 0xffffffff, P0 ;  /* 0xffffffff02027807 */ /* 0x000fe40000000000 */
[----:B------:R-:W-:Y:S01]  /*4090*/  SEL R3, R3, 0xffffffff, P0 ;  /* 0xffffffff03037807 */ /* 0x000fe20000000000 */
[----:B------:R-:W-:Y:S06]  /*40a0*/  RET.REL.NODEC R4 `(_ZN2at6native29vectorized_elementwise_kernelILi2ENS0_13BinaryFunctorIlllZZZNS0_21remainder_kernel_cudaERNS_18TensorIteratorBaseEENKUlvE_clEvENKUlvE2_clEvEUlllE_EESt5arrayIPcLm3EEEEviT0_T1_) ;  /* 0xffffffbc04d47950 */ /* 0x000fec0003c3ffff */
.L_x_45767:
        /* <DEDUP_REMOVED lines=13> */
.L_x_54719:


//--------------------- .text._ZN2at6native29vectorized_elementwise_kernelILi4ENS0_13BinaryFunctorIlllZZZNS0_21remainder_kernel_cudaERNS_18TensorIteratorBaseEENKUlvE_clEvENKUlvE2_clEvEUlllE_EESt5arrayIPcLm3EEEEviT0_T1_ --------------------------
	.section	.text._ZN2at6native29vectorized_elementwise_kernelILi4ENS0_13BinaryFunctorIlllZZZNS0_21remainder_kernel_cudaERNS_18TensorIteratorBaseEENKUlvE_clEvENKUlvE2_clEvEUlllE_EESt5arrayIPcLm3EEEEviT0_T1_,"ax",@progbits
	.align	128
        .global         _ZN2at6native29vectorized_elementwise_kernelILi4ENS0_13BinaryFunctorIlllZZZNS0_21remainder_kernel_cudaERNS_18TensorIteratorBaseEENKUlvE_clEvENKUlvE2_clEvEUlllE_EESt5arrayIPcLm3EEEEviT0_T1_
        .type           _ZN2at6native29vectorized_elementwise_kernelILi4ENS0_13BinaryFunctorIlllZZZNS0_21remainder_kernel_cudaERNS_18TensorIteratorBaseEENKUlvE_clEvENKUlvE2_clEvEUlllE_EESt5arrayIPcLm3EEEEviT0_T1_,@function
        .size           _ZN2at6native29vectorized_elementwise_kernelILi4ENS0_13BinaryFunctorIlllZZZNS0_21remainder_kernel_cudaERNS_18TensorIteratorBaseEENKUlvE_clEvENKUlvE2_clEvEUlllE_EESt5arrayIPcLm3EEEEviT0_T1_,(.L_x_54720 - _ZN2at6native29vectorized_elementwise_kernelILi4ENS0_13BinaryFunctorIlllZZZNS0_21remainder_kernel_cudaERNS_18TensorIteratorBaseEENKUlvE_clEvENKUlvE2_clEvEUlllE_EESt5arrayIPcLm3EEEEviT0_T1_)
        .other          _ZN2at6native29vectorized_elementwise_kernelILi4ENS0_13BinaryFunctorIlllZZZNS0_21remainder_kernel_cudaERNS_18TensorIteratorBaseEENKUlvE_clEvENKUlvE2_clEvEUlllE_EESt5arrayIPcLm3EEEEviT0_T1_,@"STO_CUDA_ENTRY STV_DEFAULT"
_ZN2at6native29vectorized_elementwise_kernelILi4ENS0_13BinaryFunctorIlllZZZNS0_21remainder_kernel_cudaERNS_18TensorIteratorBaseEENKUlvE_clEvENKUlvE2_clEvEUlllE_EESt5arrayIPcLm3EEEEviT0_T1_:
.text._ZN2at6native29vectorized_elementwise_kernelILi4ENS0_13BinaryFunctorIlllZZZNS0_21remainder_kernel_cudaERNS_18TensorIteratorBaseEENKUlvE_clEvENKUlvE2_clEvEUlllE_EESt5arrayIPcLm3EEEEviT0_T1_:
        /* <DEDUP_REMOVED lines=106> */
[----:B0-----:R-:W-:Y:S01]  /*06a0*/  IMAD.MOV.U32 R4, RZ, RZ, RZ ;  /* 0x000000ffff047224 */ /* 0x001fe200078e00ff */
[----:B-1----:R-:W-:-:S05]  /*06b0*/  IADD3 R3, PT, PT, RZ, -R5, RZ ;  /* 0x80000005ff037210 */ /* 0x002fca0007ffe0ff */
        /* <DEDUP_REMOVED lines=12> */
.L_x_45772:
[----:B--2---:R-:W-:Y:S01]  /*0780*/  IMAD.MOV.U32 R4, RZ, RZ, R34 ;  /* 0x000000ffff047224 */ /* 0x004fe200078e0022 */
[----:B------:R-:W-:Y:S01]  /*0790*/  MOV R0, 0x7c0 ;  /* 0x000007c000007802 */ /* 0x000fe20000000f00 */
[----:B------:R-:W-:-:S07]  /*07a0*/  IMAD.MOV.U32 R5, RZ, RZ, R35 ;  /* 0x000000ffff057224 */ /* 0x000fce00078e0023 */
[----:B------:R-:W-:Y:S05]  /*07b0*/  CALL.REL.NOINC `($__internal_68_$__cuda_sm20_rem_s64) ;  /* 0x0000003000e87944 */ /* 0x000fea0003c00000 */
.L_x_45773:
[----:B------:R-:W-:Y:S05]  /*07c0*/  BSYNC.RECONVERGENT B1 ;  /* 0x0000000000017941 */ /* 0x000fea0003800200 */
.L_x_45771:
        /* <DEDUP_REMOVED lines=12> */
.L_x_45770:
[----:B------:R-:W-:Y:S05]  /*0890*/  BSYNC.RECONVERGENT B0 ;  /* 0x0000000000007941 */ /* 0x000fea0003800200 */
.L_x_45769:
        /* <DEDUP_REMOVED lines=32> */
.L_x_45777:
[----:B------:R-:W-:Y:S01]  /*0aa0*/  IMAD.MOV.U32 R2, RZ, RZ, R6 ;  /* 0x000000ffff027224 */ /* 0x000fe200078e0006 */
[----:B------:R-:W-:Y:S01]  /*0ab0*/  MOV R0, 0xb00 ;  /* 0x00000b0000007802 */ /* 0x000fe20000000f00 */
[----:B------:R-:W-:Y:S02]  /*0ac0*/  IMAD.MOV.U32 R3, RZ, RZ, R7 ;  /* 0x000000ffff037224 */ /* 0x000fe400078e0007 */
[----:B--2---:R-:W-:Y:S02]  /*0ad0*/  IMAD.MOV.U32 R4, RZ, RZ, R8 ;  /* 0x000000ffff047224 */ /* 0x004fe400078e0008 */
[----:B------:R-:W-:-:S07]  /*0ae0*/  IMAD.MOV.U32 R5, RZ, RZ, R9 ;  /* 0x000000ffff057224 */ /* 0x000fce00078e0009 */
[----:B------:R-:W-:Y:S05]  /*0af0*/  CALL.REL.NOINC `($__internal_68_$__cuda_sm20_rem_s64) ;  /* 0x0000003000187944 */ /* 0x000fea0003c00000 */
.L_x_45778:
[----:B------:R-:W-:Y:S05]  /*0b00*/  BSYNC.RECONVERGENT B1 ;  /* 0x0000000000017941 */ /* 0x000fea0003800200 */
.L_x_45776:
        /* <DEDUP_REMOVED lines=12> */
.L_x_45775:
[----:B------:R-:W-:Y:S05]  /*0bd0*/  BSYNC.RECONVERGENT B0 ;  /* 0x0000000000007941 */ /* 0x000fea0003800200 */
.L_x_45774:
        /* <DEDUP_REMOVED lines=32> */
.L_x_45782:
[----:B------:R-:W-:Y:S01]  /*0de0*/  MOV R2, R10 ;  /* 0x0000000a00027202 */ /* 0x000fe20000000f00 */
[----:B------:R-:W-:Y:S01]  /*0df0*/  IMAD.MOV.U32 R3, RZ, RZ, R11 ;  /* 0x000000ffff037224 */ /* 0x000fe200078e000b */
[----:B------:R-:W-:Y:S01]  /*0e00*/  MOV R0, 0xe40 ;  /* 0x00000e4000007802 */ /* 0x000fe20000000f00 */
[----:B--2---:R-:W-:Y:S02]  /*0e10*/  IMAD.MOV.U32 R4, RZ, RZ, R12 ;  /* 0x000000ffff047224 */ /* 0x004fe400078e000c */
[----:B------:R-:W-:-:S07]  /*0e20*/  IMAD.MOV.U32 R5, RZ, RZ, R13 ;  /* 0x000000ffff057224 */ /* 0x000fce00078e000d */
[----:B------:R-:W-:Y:S05]  /*0e30*/  CALL.REL.NOINC `($__internal_68_$__cuda_sm20_rem_s64) ;  /* 0x0000002c00487944 */ /* 0x000fea0003c00000 */
.L_x_45783:
[----:B------:R-:W-:Y:S05]  /*0e40*/  BSYNC.RECONVERGENT B1 ;  /* 0x0000000000017941 */ /* 0x000fea0003800200 */
.L_x_45781:
        /* <DEDUP_REMOVED lines=12> */
.L_x_45780:
[----:B------:R-:W-:Y:S05]  /*0f10*/  BSYNC.RECONVERGENT B0 ;  /* 0x0000000000007941 */ /* 0x000fea0003800200 */
.L_x_45779:
        /* <DEDUP_REMOVED lines=32> */
.L_x_45787:
[----:B------:R-:W-:Y:S01]  /*1120*/  IMAD.MOV.U32 R2, RZ, RZ, R14 ;  /* 0x000000ffff027224 */ /* 0x000fe200078e000e */
[----:B--2---:R-:W-:Y:S01]  /*1130*/  MOV R4, R16 ;  /* 0x0000001000047202 */ /* 0x004fe20000000f00 */
[----:B------:R-:W-:Y:S01]  /*1140*/  IMAD.MOV.U32 R3, RZ, RZ, R15 ;  /* 0x000000ffff037224 */ /* 0x000fe200078e000f */
[----:B------:R-:W-:Y:S01]  /*1150*/  MOV R0, 0x1180 ;  /* 0x0000118000007802 */ /* 0x000fe20000000f00 */
[----:B------:R-:W-:-:S07]  /*1160*/  IMAD.MOV.U32 R5, RZ, RZ, R17 ;  /* 0x000000ffff057224 */ /* 0x000fce00078e0011 */
[----:B------:R-:W-:Y:S05]  /*1170*/  CALL.REL.NOINC `($__internal_68_$__cuda_sm20_rem_s64) ;  /* 0x0000002800787944 */ /* 0x000fea0003c00000 */
.L_x_45788:
[----:B------:R-:W-:Y:S05]  /*1180*/  BSYNC.RECONVERGENT B1 ;  /* 0x0000000000017941 */ /* 0x000fea0003800200 */
.L_x_45786:
        /* <DEDUP_REMOVED lines=12> */
.L_x_45785:
[----:B------:R-:W-:Y:S05]  /*1250*/  BSYNC.RECONVERGENT B0 ;  /* 0x0000000000007941 */ /* 0x000fea0003800200 */
.L_x_45784:
        /* <DEDUP_REMOVED lines=32> */
.L_x_45792:
[----:B------:R-:W-:Y:S01]  /*1460*/  IMAD.MOV.U32 R2, RZ, RZ, R18 ;  /* 0x000000ffff027224 */ /* 0x000fe200078e0012 */
[----:B------:R-:W-:Y:S01]  /*1470*/  MOV R0, 0x14c0 ;  /* 0x000014c000007802 */ /* 0x000fe20000000f00 */
[----:B------:R-:W-:Y:S02]  /*1480*/  IMAD.MOV.U32 R3, RZ, RZ, R19 ;  /* 0x000000ffff037224 */ /* 0x000fe400078e0013 */
[----:B--2---:R-:W-:Y:S02]  /*1490*/  IMAD.MOV.U32 R4, RZ, RZ, R20 ;  /* 0x000000ffff047224 */ /* 0x004fe400078e0014 */
[----:B------:R-:W-:-:S07]  /*14a0*/  IMAD.MOV.U32 R5, RZ, RZ, R21 ;  /* 0x000000ffff057224 */ /* 0x000fce00078e0015 */
[----:B------:R-:W-:Y:S05]  /*14b0*/  CALL.REL.NOINC `($__internal_68_$__cuda_sm20_rem_s64) ;  /* 0x0000002400a87944 */ /* 0x000fea0003c00000 */
.L_x_45793:
[----:B------:R-:W-:Y:S05]  /*14c0*/  BSYNC.RECONVERGENT B1 ;  /* 0x0000000000017941 */ /* 0x000fea0003800200 */
.L_x_45791:
        /* <DEDUP_REMOVED lines=12> */
.L_x_45790:
[----:B------:R-:W-:Y:S05]  /*1590*/  BSYNC.RECONVERGENT B0 ;  /* 0x0000000000007941 */ /* 0x000fea0003800200 */
.L_x_45789:
        /* <DEDUP_REMOVED lines=30> */
.L_x_45797:
[----:B------:R-:W-:Y:S01]  /*1780*/  IMAD.MOV.U32 R2, RZ, RZ, R22 ;  /* 0x000000ffff027224 */ /* 0x000fe200078e0016 */
[----:B------:R-:W-:Y:S01]  /*1790*/  MOV R0, 0x17e0 ;  /* 0x000017e000007802 */ /* 0x000fe20000000f00 */
[----:B------:R-:W-:Y:S02]  /*17a0*/  IMAD.MOV.U32 R3, RZ, RZ, R23 ;  /* 0x000000ffff037224 */ /* 0x000fe400078e0017 */
[----:B--2---:R-:W-:Y:S02]  /*17b0*/  IMAD.MOV.U32 R4, RZ, RZ, R24 ;  /* 0x000000ffff047224 */ /* 0x004fe400078e0018 */
[----:B------:R-:W-:-:S07]  /*17c0*/  IMAD.MOV.U32 R5, RZ, RZ, R25 ;  /* 0x000000ffff057224 */ /* 0x000fce00078e0019 */
[----:B------:R-:W-:Y:S05]  /*17d0*/  CALL.REL.NOINC `($__internal_68_$__cuda_sm20_rem_s64) ;  /* 0x0000002000e07944 */ /* 0x000fea0003c00000 */
.L_x_45798:
[----:B------:R-:W-:Y:S05]  /*17e0*/  BSYNC.RECONVERGENT B1 ;  /* 0x0000000000017941 */ /* 0x000fea0003800200 */
.L_x_45796:
        /* <DEDUP_REMOVED lines=12> */
.L_x_45795:
[----:B------:R-:W-:Y:S05]  /*18b0*/  BSYNC.RECONVERGENT B0 ;  /* 0x0000000000007941 */ /* 0x000fea0003800200 */
.L_x_45794:
        /* <DEDUP_REMOVED lines=28> */
.L_x_45802:
[----:B------:R-:W-:Y:S01]  /*1a80*/  IMAD.MOV.U32 R2, RZ, RZ, R26 ;  /* 0x000000ffff027224 */ /* 0x000fe200078e001a */
[----:B------:R-:W-:Y:S01]  /*1a90*/  MOV R0, 0x1ae0 ;  /* 0x00001ae000007802 */ /* 0x000fe20000000f00 */
[----:B------:R-:W-:Y:S02]  /*1aa0*/  IMAD.MOV.U32 R3, RZ, RZ, R27 ;  /* 0x000000ffff037224 */ /* 0x000fe400078e001b */
[----:B--2---:R-:W-:Y:S02]  /*1ab0*/  IMAD.MOV.U32 R4, RZ, RZ, R28 ;  /* 0x000000ffff047224 */ /* 0x004fe400078e001c */
[----:B------:R-:W-:-:S07]  /*1ac0*/  IMAD.MOV.U32 R5, RZ, RZ, R29 ;  /* 0x000000ffff057224 */ /* 0x000fce00078e001d */
[----:B------:R-:W-:Y:S05]  /*1ad0*/  CALL.REL.NOINC `($__internal_68_$__cuda_sm20_rem_s64) ;  /* 0x0000002000207944 */ /* 0x000fea0003c00000 */
.L_x_45803:
[----:B------:R-:W-:Y:S05]  /*1ae0*/  BSYNC.RECONVERGENT B1 ;  /* 0x0000000000017941 */ /* 0x000fea0003800200 */
.L_x_45801:
        /* <DEDUP_REMOVED lines=12> */
.L_x_45800:
[----:B------:R-:W-:Y:S05]  /*1bb0*/  BSYNC.RECONVERGENT B0 ;  /* 0x0000000000007941 */ /* 0x000fea0003800200 */
.L_x_45799:
        /* <DEDUP_REMOVED lines=28> */
.L_x_45807:
[----:B------:R-:W-:Y:S01]  /*1d80*/  IMAD.MOV.U32 R2, RZ, RZ, R30 ;  /* 0x000000ffff027224 */ /* 0x000fe200078e001e */
[----:B------:R-:W-:Y:S01]  /*1d90*/  MOV R0, 0x1de0 ;  /* 0x00001de000007802 */ /* 0x000fe20000000f00 */
[----:B------:R-:W-:Y:S02]  /*1da0*/  IMAD.MOV.U32 R3, RZ, RZ, R31 ;  /* 0x000000ffff037224 */ /* 0x000fe400078e001f */
[----:B--2---:R-:W-:Y:S02]  /*1db0*/  IMAD.MOV.U32 R4, RZ, RZ, R32 ;  /* 0x000000ffff047224 */ /* 0x004fe400078e0020 */
[----:B------:R-:W-:-:S07]  /*1dc0*/  IMAD.MOV.U32 R5, RZ, RZ, R33 ;  /* 0x000000ffff057224 */ /* 0x000fce00078e0021 */
[----:B------:R-:W-:Y:S05]  /*1dd0*/  CALL.REL.NOINC `($__internal_68_$__cuda_sm20_rem_s64) ;  /* 0x0000001c00607944 */ /* 0x000fea0003c00000 */
.L_x_45808:
[----:B------:R-:W-:Y:S05]  /*1de0*/  BSYNC.RECONVERGENT B1 ;  /* 0x0000000000017941 */ /* 0x000fea0003800200 */
.L_x_45806:
        /* <DEDUP_REMOVED lines=12> */
.L_x_45805:
[----:B------:R-:W-:Y:S05]  /*1eb0*/  BSYNC.RECONVERGENT B0 ;  /* 0x0000000000007941 */ /* 0x000fea0003800200 */
.L_x_45804:
        /* <DEDUP_REMOVED lines=17> */
[----:B------:R-:W-:Y:S02]  /*1fd0*/  IMAD R15, R5, 0x400, R6 ;  /* 0x00000400050f7824 */ /* 0x000fe400078e0206 */
[----:B------:R-:W-:Y:S01]  /*1fe0*/  VIADD R6, R6, 0x80 ;  /* 0x0000008006067836 */ /* 0x000fe20000000000 */
[----:B------:R-:W-:-:S04]  /*1ff0*/  LOP3.LUT R44, R45, R44, RZ, 0x3c, !PT ;  /* 0x0000002c2d2c7212 */ /* 0x000fc800078e3cff */
[----:B------:R-:W-:Y:S01]  /*2000*/  LOP3.LUT R45, R45, R44, RZ, 0x3c, !PT ;  /* 0x0000002c2d2d7212 */ /* 0x000fe200078e3cff */
[----:B0-----:R-:W-:-:S05]  /*2010*/  IMAD.WIDE.U32 R16, R15, 0x8, R16 ;  /* 0x000000080f107825 */ /* 0x001fca00078e0010 */
[----:B------:R1:W-:Y:S02]  /*2020*/  STG.E.64 desc[UR6][R16.64], R44 ;  /* 0x0000002c10007986 */ /* 0x0003e4000c101b06 */
.L_x_45811:
[----:B------:R-:W-:-:S13]  /*2030*/  ISETP.GE.U32.AND P0, PT, R6, UR5, PT ;  /* 0x0000000506007c0c */ /* 0x000fda000bf06070 */
[----:B------:R-:W-:Y:S05]  /*2040*/  @P0 BRA `(.L_x_45813) ;  /* 0x0000000000400947 */ /* 0x000fea0003800000 */
[----:B-1----:R-:W1:Y:S01]  /*2050*/  LDC.64 R16, c[0x0][0x388] ;  /* 0x0000e200ff107b82 */ /* 0x002e620000000a00 */
[-C--:B------:R-:W-:Y:S01]  /*2060*/  LOP3.LUT R35, R35, R34.reuse, RZ, 0x3c, !PT ;  /* 0x0000002223237212 */ /* 0x080fe200078e3cff */
[----:B0-----:R-:W-:Y:S01]  /*2070*/  IMAD R15, R5, 0x400, R6 ;  /* 0x00000400050f7824 */ /* 0x001fe200078e0206 */
[----:B------:R-:W-:Y:S02]  /*2080*/  IADD3 R6, PT, PT, R6, 0x80, RZ ;  /* 0x0000008006067810 */ /* 0x000fe40007ffe0ff */
[----:B------:R-:W-:-:S04]  /*2090*/  LOP3.LUT R34, R35, R34, RZ, 0x3c, !PT ;  /* 0x0000002223227212 */ /* 0x000fc800078e3cff */
[----:B------:R-:W-:Y:S01]  /*20a0*/  LOP3.LUT R35, R35, R34, RZ, 0x3c, !PT ;  /* 0x0000002223237212 */ /* 0x000fe200078e3cff */
[----:B-1----:R-:W-:-:S05]  /*20b0*/  IMAD.WIDE.U32 R16, R15, 0x8, R16 ;  /* 0x000000080f107825 */ /* 0x002fca00078e0010 */
[----:B------:R1:W-:Y:S02]  /*20c0*/  STG.E.64 desc[UR6][R16.64], R34 ;  /* 0x0000002210007986 */ /* 0x0003e4000c101b06 */
.L_x_45812:
        /* <DEDUP_REMOVED lines=8> */
.L_x_45813:
        /* <DEDUP_REMOVED lines=8> */
.L_x_45814:
        /* <DEDUP_REMOVED lines=9> */
.L_x_45815:
[----:B------:R-:W-:Y:S05]  /*2260*/  BSYNC.RELIABLE B1 ;  /* 0x0000000000017941 */ /* 0x000fea0003800100 */
.L_x_45810:
[----:B------:R-:W-:-:S13]  /*2270*/  ISETP.GE.U32.AND P0, PT, R6, UR5, PT ;  /* 0x0000000506007c0c */ /* 0x000fda000bf06070 */
[----:B---3--:R-:W3:Y:S01]  /*2280*/  @!P0 LDC.64 R10, c[0x0][0x388] ;  /* 0x0000e200ff0a8b82 */ /* 0x008ee20000000a00 */
[----:B0-----:R-:W-:Y:S02]  /*2290*/  @!P0 IMAD R9, R5, 0x400, R6 ;  /* 0x0000040005098824 */ /* 0x001fe400078e0206 */
[----:B------:R-:W-:Y:S02]  /*22a0*/  @!P0 VIADD R6, R6, 0x80 ;  /* 0x0000008006068836 */ /* 0x000fe40000000000 */
[----:B---3--:R-:W-:-:S04]  /*22b0*/  @!P0 IMAD.WIDE.U32 R10, R9, 0x8, R10 ;  /* 0x00000008090a8825 */ /* 0x008fc800078e000a */
[----:B------:R-:W-:-:S05]  /*22c0*/  @!P0 IMAD.MOV.U32 R9, RZ, RZ, R7 ;  /* 0x000000ffff098224 */ /* 0x000fca00078e0007 */
[----:B------:R3:W-:Y:S02]  /*22d0*/  @!P0 STG.E.64 desc[UR6][R10.64], R8 ;  /* 0x000000080a008986 */ /* 0x0007e4000c101b06 */
.L_x_45816:
[----:B------:R-:W-:Y:S05]  /*22e0*/  BSYNC.RECONVERGENT B0 ;  /* 0x0000000000007941 */ /* 0x000fea0003800200 */
.L_x_45809:
        /* <DEDUP_REMOVED lines=9> */
.L_x_45768:
[----:B------:R-:W0:Y:S01]  /*2380*/  S2R R37, SR_TID.X ;  /* 0x0000000000257919 */ /* 0x000e220000002100 */
[----:B------:R-:W1:Y:S01]  /*2390*/  LDC.64 R2, c[0x0][0x390] ;  /* 0x0000e400ff027b82 */ /* 0x000e620000000a00 */
[----:B------:R-:W-:-:S07]  /*23a0*/  IMAD.SHL.U32 R7, R14, 0x400, RZ ;  /* 0x000004000e077824 */ /* 0x000fce00078e00ff */
        /* <DEDUP_REMOVED lines=33> */
.L_x_45818:
[----:B------:R-:W-:Y:S01]  /*25c0*/  IMAD.MOV.U32 R2, RZ, RZ, R4 ;  /* 0x000000ffff027224 */ /* 0x000fe200078e0004 */
[----:B------:R-:W-:Y:S01]  /*25d0*/  MOV R0, 0x2620 ;  /* 0x0000262000007802 */ /* 0x000fe20000000f00 */
[----:B------:R-:W-:Y:S02]  /*25e0*/  IMAD.MOV.U32 R3, RZ, RZ, R5 ;  /* 0x000000ffff037224 */ /* 0x000fe400078e0005 */
[----:B------:R-:W-:Y:S02]  /*25f0*/  IMAD.MOV.U32 R4, RZ, RZ, R12 ;  /* 0x000000ffff047224 */ /* 0x000fe400078e000c */
[----:B------:R-:W-:-:S07]  /*2600*/  IMAD.MOV.U32 R5, RZ, RZ, R13 ;  /* 0x000000ffff057224 */ /* 0x000fce00078e000d */
[----:B-----5:R-:W-:Y:S05]  /*2610*/  CALL.REL.NOINC `($__internal_68_$__cuda_sm20_rem_s64) ;  /* 0x0000001400507944 */ /* 0x020fea0003c00000 */
.L_x_45819:
[----:B------:R-:W-:Y:S05]  /*2620*/  BSYNC.RECONVERGENT B0 ;  /* 0x0000000000007941 */ /* 0x000fea0003800200 */
.L_x_45817:
        /* <DEDUP_REMOVED lines=36> */
.L_x_45821:
[----:B------:R-:W-:Y:S01]  /*2870*/  IMAD.MOV.U32 R2, RZ, RZ, R6 ;  /* 0x000000ffff027224 */ /* 0x000fe200078e0006 */
[----:B------:R-:W-:Y:S01]  /*2880*/  MOV R0, 0x28d0 ;  /* 0x000028d000007802 */ /* 0x000fe20000000f00 */
[----:B------:R-:W-:Y:S02]  /*2890*/  IMAD.MOV.U32 R3, RZ, RZ, R7 ;  /* 0x000000ffff037224 */ /* 0x000fe400078e0007 */
[----:B------:R-:W-:Y:S02]  /*28a0*/  IMAD.MOV.U32 R4, RZ, RZ, R14 ;  /* 0x000000ffff047224 */ /* 0x000fe400078e000e */
[----:B------:R-:W-:-:S07]  /*28b0*/  IMAD.MOV.U32 R5, RZ, RZ, R15 ;  /* 0x000000ffff057224 */ /* 0x000fce00078e000f */
[----:B-----5:R-:W-:Y:S05]  /*28c0*/  CALL.REL.NOINC `($__internal_68_$__cuda_sm20_rem_s64) ;  /* 0x0000001000a47944 */ /* 0x020fea0003c00000 */
.L_x_45822:
[----:B------:R-:W-:Y:S05]  /*28d0*/  BSYNC.RECONVERGENT B0 ;  /* 0x0000000000007941 */ /* 0x000fea0003800200 */
.L_x_45820:
        /* <DEDUP_REMOVED lines=36> */
.L_x_45824:
[----:B------:R-:W-:Y:S01]  /*2b20*/  IMAD.MOV.U32 R2, RZ, RZ, R8 ;  /* 0x000000ffff027224 */ /* 0x000fe200078e0008 */
[----:B------:R-:W-:Y:S01]  /*2b30*/  MOV R0, 0x2b80 ;  /* 0x00002b8000007802 */ /* 0x000fe20000000f00 */
[----:B------:R-:W-:Y:S02]  /*2b40*/  IMAD.MOV.U32 R3, RZ, RZ, R9 ;  /* 0x000000ffff037224 */ /* 0x000fe400078e0009 */
[----:B------:R-:W-:Y:S02]  /*2b50*/  IMAD.MOV.U32 R4, RZ, RZ, R16 ;  /* 0x000000ffff047224 */ /* 0x000fe400078e0010 */
[----:B------:R-:W-:-:S07]  /*2b60*/  IMAD.MOV.U32 R5, RZ, RZ, R17 ;  /* 0x000000ffff057224 */ /* 0x000fce00078e0011 */
[----:B-----5:R-:W-:Y:S05]  /*2b70*/  CALL.REL.NOINC `($__internal_68_$__cuda_sm20_rem_s64) ;  /* 0x0000000c00f87944 */ /* 0x020fea0003c00000 */
.L_x_45825:
[----:B------:R-:W-:Y:S05]  /*2b80*/  BSYNC.RECONVERGENT B0 ;  /* 0x0000000000007941 */ /* 0x000fea0003800200 */
.L_x_45823:
        /* <DEDUP_REMOVED lines=36> */
.L_x_45827:
[----:B------:R-:W-:Y:S01]  /*2dd0*/  IMAD.MOV.U32 R2, RZ, RZ, R10 ;  /* 0x000000ffff027224 */ /* 0x000fe200078e000a */
[----:B------:R-:W-:Y:S01]  /*2de0*/  MOV R3, R11 ;  /* 0x0000000b00037202 */ /* 0x000fe20000000f00 */
[----:B------:R-:W-:Y:S01]  /*2df0*/  IMAD.MOV.U32 R4, RZ, RZ, R18 ;  /* 0x000000ffff047224 */ /* 0x000fe200078e0012 */
[----:B------:R-:W-:Y:S01]  /*2e00*/  MOV R0, 0x2e30 ;  /* 0x00002e3000007802 */ /* 0x000fe20000000f00 */
[----:B------:R-:W-:-:S07]  /*2e10*/  IMAD.MOV.U32 R5, RZ, RZ, R19 ;  /* 0x000000ffff057224 */ /* 0x000fce00078e0013 */
[----:B-----5:R-:W-:Y:S05]  /*2e20*/  CALL.REL.NOINC `($__internal_68_$__cuda_sm20_rem_s64) ;  /* 0x0000000c004c7944 */ /* 0x020fea0003c00000 */
.L_x_45828:
[----:B------:R-:W-:Y:S05]  /*2e30*/  BSYNC.RECONVERGENT B0 ;  /* 0x0000000000007941 */ /* 0x000fea0003800200 */
.L_x_45826:
        /* <DEDUP_REMOVED lines=36> */
.L_x_45830:
[----:B------:R-:W-:Y:S01]  /*3080*/  IMAD.MOV.U32 R2, RZ, RZ, R20 ;  /* 0x000000ffff027224 */ /* 0x000fe200078e0014 */
[----:B------:R-:W-:Y:S01]  /*3090*/  MOV R0, 0x30e0 ;  /* 0x000030e000007802 */ /* 0x000fe20000000f00 */
[----:B------:R-:W-:Y:S02]  /*30a0*/  IMAD.MOV.U32 R3, RZ, RZ, R21 ;  /* 0x000000ffff037224 */ /* 0x000fe400078e0015 */
[----:B------:R-:W-:Y:S02]  /*30b0*/  IMAD.MOV.U32 R4, RZ, RZ, R28 ;  /* 0x000000ffff047224 */ /* 0x000fe400078e001c */
[----:B------:R-:W-:-:S07]  /*30c0*/  IMAD.MOV.U32 R5, RZ, RZ, R29 ;  /* 0x000000ffff057224 */ /* 0x000fce00078e001d */
[----:B------:R-:W-:Y:S05]  /*30d0*/  CALL.REL.NOINC `($__internal_68_$__cuda_sm20_rem_s64) ;  /* 0x0000000800a07944 */ /* 0x000fea0003c00000 */
.L_x_45831:
[----:B------:R-:W-:Y:S05]  /*30e0*/  BSYNC.RECONVERGENT B0 ;  /* 0x0000000000007941 */ /* 0x000fea0003800200 */
.L_x_45829:
        /* <DEDUP_REMOVED lines=13> */
[----:B------:R-:W-:-:S04]  /*31c0*/  SEL R2, R29, RZ, P1 ;  /* 0x000000ff1d027207 */ /* 0x000fc80000800000 */
[----:B------:R-:W-:Y:S01]  /*31d0*/  IADD3.X R10, PT, PT, R3, R2, RZ, P2, !PT ;  /* 0x00000002030a7210 */ /* 0x000fe200017fe4ff */
        /* <DEDUP_REMOVED lines=21> */
.L_x_45833:
[----:B------:R-:W-:Y:S01]  /*3330*/  IMAD.MOV.U32 R2, RZ, RZ, R22 ;  /* 0x000000ffff027224 */ /* 0x000fe200078e0016 */
[----:B------:R-:W-:Y:S01]  /*3340*/  MOV R0, 0x3390 ;  /* 0x0000339000007802 */ /* 0x000fe20000000f00 */
[----:B------:R-:W-:Y:S02]  /*3350*/  IMAD.MOV.U32 R3, RZ, RZ, R23 ;  /* 0x000000ffff037224 */ /* 0x000fe400078e0017 */
[----:B------:R-:W-:Y:S02]  /*3360*/  IMAD.MOV.U32 R4, RZ, RZ, R30 ;  /* 0x000000ffff047224 */ /* 0x000fe400078e001e */
[----:B------:R-:W-:-:S07]  /*3370*/  IMAD.MOV.U32 R5, RZ, RZ, R31 ;  /* 0x000000ffff057224 */ /* 0x000fce00078e001f */
[----:B------:R-:W-:Y:S05]  /*3380*/  CALL.REL.NOINC `($__internal_68_$__cuda_sm20_rem_s64) ;  /* 0x0000000400f47944 */ /* 0x000fea0003c00000 */
.L_x_45834:
[----:B------:R-:W-:Y:S05]  /*3390*/  BSYNC.RECONVERGENT B0 ;  /* 0x0000000000007941 */ /* 0x000fea0003800200 */
.L_x_45832:
        /* <DEDUP_REMOVED lines=36> */
.L_x_45836:
[----:B------:R-:W-:Y:S01]  /*35e0*/  IMAD.MOV.U32 R2, RZ, RZ, R24 ;  /* 0x000000ffff027224 */ /* 0x000fe200078e0018 */
[----:B------:R-:W-:Y:S01]  /*35f0*/  MOV R0, 0x3640 ;  /* 0x0000364000007802 */ /* 0x000fe20000000f00 */
[----:B------:R-:W-:Y:S02]  /*3600*/  IMAD.MOV.U32 R3, RZ, RZ, R25 ;  /* 0x000000ffff037224 */ /* 0x000fe400078e0019 */
[----:B------:R-:W-:Y:S02]  /*3610*/  IMAD.MOV.U32 R4, RZ, RZ, R32 ;  /* 0x000000ffff047224 */ /* 0x000fe400078e0020 */
[----:B------:R-:W-:-:S07]  /*3620*/  IMAD.MOV.U32 R5, RZ, RZ, R33 ;  /* 0x000000ffff057224 */ /* 0x000fce00078e0021 */
[----:B------:R-:W-:Y:S05]  /*3630*/  CALL.REL.NOINC `($__internal_68_$__cuda_sm20_rem_s64) ;  /* 0x0000000400487944 */ /* 0x000fea0003c00000 */
.L_x_45837:
[----:B------:R-:W-:Y:S05]  /*3640*/  BSYNC.RECONVERGENT B0 ;  /* 0x0000000000007941 */ /* 0x000fea0003800200 */
.L_x_45835:
        /* <DEDUP_REMOVED lines=35> */
.L_x_45839:
[----:B------:R-:W-:Y:S01]  /*3880*/  IMAD.MOV.U32 R2, RZ, RZ, R26 ;  /* 0x000000ffff027224 */ /* 0x000fe200078e001a */
[----:B------:R-:W-:Y:S01]  /*3890*/  MOV R0, 0x38e0 ;  /* 0x000038e000007802 */ /* 0x000fe20000000f00 */
[----:B------:R-:W-:Y:S02]  /*38a0*/  IMAD.MOV.U32 R3, RZ, RZ, R27 ;  /* 0x000000ffff037224 */ /* 0x000fe400078e001b */
[----:B------:R-:W-:Y:S02]  /*38b0*/  IMAD.MOV.U32 R4, RZ, RZ, R34 ;  /* 0x000000ffff047224 */ /* 0x000fe400078e0022 */
[----:B------:R-:W-:-:S07]  /*38c0*/  IMAD.MOV.U32 R5, RZ, RZ, R35 ;  /* 0x000000ffff057224 */ /* 0x000fce00078e0023 */
[----:B------:R-:W-:Y:S05]  /*38d0*/  CALL.REL.NOINC `($__internal_68_$__cuda_sm20_rem_s64) ;  /* 0x0000000000a07944 */ /* 0x000fea0003c00000 */
[----:B------:R-:W-:Y:S02]  /*38e0*/  IMAD.MOV.U32 R4, RZ, RZ, R2 ;  /* 0x000000ffff047224 */ /* 0x000fe400078e0002 */
[----:B------:R-:W-:-:S07]  /*38f0*/  IMAD.MOV.U32 R5, RZ, RZ, R3 ;  /* 0x000000ffff057224 */ /* 0x000fce00078e0003 */
.L_x_45840:
[----:B------:R-:W-:Y:S05]  /*3900*/  BSYNC.RECONVERGENT B0 ;  /* 0x0000000000007941 */ /* 0x000fea0003800200 */
.L_x_45838:
        /* <DEDUP_REMOVED lines=9> */
[C---:B------:R-:W-:Y:S01]  /*39a0*/  LOP3.LUT R16, R5.reuse, R35, RZ, 0x3c, !PT ;  /* 0x0000002305107212 */ /* 0x040fe200078e3cff */
[----:B------:R-:W-:Y:S01]  /*39b0*/  IMAD.MOV.U32 R12, RZ, RZ, R11 ;  /* 0x000000ffff0c7224 */ /* 0x000fe200078e000b */
[----:B------:R-:W-:Y:S01]  /*39c0*/  ISETP.NE.AND.EX P1, PT, R5, RZ, PT, P1 ;  /* 0x000000ff0500720c */ /* 0x000fe20003f25310 */
[----:B------:R-:W-:Y:S01]  /*39d0*/  IMAD.MOV.U32 R13, RZ, RZ, R10 ;  /* 0x000000ffff0d7224 */ /* 0x000fe200078e000a */
[----:B------:R-:W-:Y:S01]  /*39e0*/  ISETP.GT.AND.EX P0, PT, R16, -0x1, PT, P0 ;  /* 0xffffffff1000780c */ /* 0x000fe20003f04300 */
[----:B------:R-:W-:Y:S01]  /*39f0*/  IMAD.MOV.U32 R16, RZ, RZ, R47 ;  /* 0x000000ffff107224 */ /* 0x000fe200078e002f */
[----:B------:R-:W-:Y:S01]  /*3a00*/  MOV R20, R15 ;  /* 0x0000000f00147202 */ /* 0x000fe20000000f00 */
[----:B------:R-:W-:Y:S01]  /*3a10*/  IMAD.MOV.U32 R15, RZ, RZ, R8 ;  /* 0x000000ffff0f7224 */ /* 0x000fe200078e0008 */
[----:B------:R-:W-:-:S02]  /*3a20*/  SEL R17, R34, RZ, !P0 ;  /* 0x000000ff22117207 */ /* 0x000fc40004000000 */
[----:B------:R-:W-:Y:S02]  /*3a30*/  SEL R25, R35, RZ, !P0 ;  /* 0x000000ff23197207 */ /* 0x000fe40004000000 */
[----:B------:R-:W-:Y:S02]  /*3a40*/  SEL R17, R17, RZ, P1 ;  /* 0x000000ff11117207 */ /* 0x000fe40000800000 */
[----:B------:R-:W-:Y:S01]  /*3a50*/  SEL R25, R25, RZ, P1 ;  /* 0x000000ff19197207 */ /* 0x000fe20000800000 */
[----:B0-----:R-:W-:Y:S01]  /*3a60*/  IMAD.SHL.U32 R21, R0, 0x400, RZ ;  /* 0x0000040000157824 */ /* 0x001fe200078e00ff */
[----:B------:R-:W-:Y:S01]  /*3a70*/  IADD3 R0, P0, PT, R4, R17, RZ ;  /* 0x0000001104007210 */ /* 0x000fe20007f1e0ff */
[----:B------:R-:W-:Y:S02]  /*3a80*/  IMAD.MOV.U32 R4, RZ, RZ, R7 ;  /* 0x000000ffff047224 */ /* 0x000fe400078e0007 */
[----:B-1----:R-:W-:-:S04]  /*3a90*/  IMAD.WIDE.U32 R2, R21, 0x8, R2 ;  /* 0x0000000815027825 */ /* 0x002fc800078e0002 */
[----:B------:R-:W-:Y:S02]  /*3aa0*/  IMAD.X R25, R5, 0x1, R25, P0 ;  /* 0x0000000105197824 */ /* 0x000fe400000e0619 */
[----:B--2---:R-:W-:-:S04]  /*3ab0*/  IMAD.WIDE.U32 R2, R19, 0x20, R2 ;  /* 0x0000002013027825 */ /* 0x004fc800078e0002 */
[----:B------:R-:W-:Y:S02]  /*3ac0*/  IMAD.MOV.U32 R21, RZ, RZ, R14 ;  /* 0x000000ffff157224 */ /* 0x000fe400078e000e */
[----:B------:R-:W-:Y:S02]  /*3ad0*/  IMAD.MOV.U32 R5, RZ, RZ, R6 ;  /* 0x000000ffff057224 */ /* 0x000fe400078e0006 */
[----:B------:R-:W-:Y:S02]  /*3ae0*/  IMAD.MOV.U32 R17, RZ, RZ, R46 ;  /* 0x000000ffff117224 */ /* 0x000fe400078e002e */
[----:B------:R-:W-:Y:S02]  /*3af0*/  IMAD.MOV.U32 R19, RZ, RZ, R44 ;  /* 0x000000ffff137224 */ /* 0x000fe400078e002c */
[----:B------:R-:W-:Y:S02]  /*3b00*/  IMAD.MOV.U32 R14, RZ, RZ, R9 ;  /* 0x000000ffff0e7224 */ /* 0x000fe400078e0009 */
[----:B------:R-:W-:Y:S01]  /*3b10*/  IMAD.MOV.U32 R6, RZ, RZ, R0 ;  /* 0x000000ffff067224 */ /* 0x000fe200078e0000 */
[----:B------:R-:W-:Y:S01]  /*3b20*/  STG.E.ENL2.256 desc[UR6][R2.64], R16, R20 ;  /* 0xf80000100214797f */ /* 0x000fe2000f121806 */
[----:B------:R-:W-:-:S05]  /*3b30*/  IMAD.MOV.U32 R7, RZ, RZ, R25 ;  /* 0x000000ffff077224 */ /* 0x000fca00078e0019 */
[----:B------:R-:W-:Y:S01]  /*3b40*/  STG.E.ENL2.256 desc[UR6][R2.64+0x1000], R12, R4 ;  /* 0xf800800c0204797f */ /* 0x000fe2000f121806 */
[----:B------:R-:W-:Y:S05]  /*3b50*/  EXIT ;  /* 0x000000000000794d */ /* 0x000fea0003800000 */
        .weak           $__internal_68_$__cuda_sm20_rem_s64
        .type           $__internal_68_$__cuda_sm20_rem_s64,@function
        .size           $__internal_68_$__cuda_sm20_rem_s64,(.L_x_54720 - $__internal_68_$__cuda_sm20_rem_s64)
$__internal_68_$__cuda_sm20_rem_s64:
        /* <DEDUP_REMOVED lines=77> */
[----:B------:R-:W-:Y:S06]  /*4030*/  RET.REL.NODEC R4 `(_ZN2at6native29vectorized_elementwise_kernelILi4ENS0_13BinaryFunctorIlllZZZNS0_21remainder_kernel_cudaERNS_18TensorIteratorBaseEENKUlvE_clEvENKUlvE2_clEvEUlllE_EESt5arrayIPcLm3EEEEviT0_T1_) ;  /* 0xffffffbc04f07950 */ /* 0x000fec0003c3ffff */
.L_x_45841:
        /* <DEDUP_REMOVED lines=12> */
.L_x_54720:


//--------------------- .text._ZN2at6native29vectorized_elementwise_kernelILi8ENS0_13BinaryFunctorIlllZZZNS0_21remainder_kernel_cudaERNS_18TensorIteratorBaseEENKUlvE_clEvENKUlvE2_clEvEUlllE_EESt5arrayIPcLm3EEEEviT0_T1_ --------------------------
	.section	.text._ZN2at6native29vectorized_elementwise_kernelILi8ENS0_13BinaryFunctorIlllZZZNS0_21remainder_kernel_cudaERNS_18TensorIteratorBaseEENKUlvE_clEvENKUlvE2_clEvEUlllE_EESt5arrayIPcLm3EEEEviT0_T1_,"ax",@progbits
	.align	128
        .global         _ZN2at6native29vectorized_elementwise_kernelILi8ENS0_13BinaryFunctorIlllZZZNS0_21remainder_kernel_cudaERNS_18TensorIteratorBaseEENKUlvE_clEvENKUlvE2_clEvEUlllE_EESt5arrayIPcLm3EEEEviT0_T1_
        .type           _ZN2at6native29vectorized_elementwise_kernelILi8ENS0_13BinaryFunctorIlllZZZNS0_21remainder_kernel_cudaERNS_18TensorIteratorBaseEENKUlvE_clEvENKUlvE2_clEvEUlllE_EESt5arrayIPcLm3EEEEviT0_T1_,@function
        .size           _ZN2at6native29vectorized_elementwise_kernelILi8ENS0_13BinaryFunctorIlllZZZNS0_21remainder_kernel_cudaERNS_18TensorIteratorBaseEENKUlvE_clEvENKUlvE2_clEvEUlllE_EESt5arrayIPcLm3EEEEviT0_T1_,(.L_x_54721 - _ZN2at6native29vectorized_elementwise_kernelILi8ENS0_13BinaryFunctorIlllZZZNS0_21remainder_kernel_cudaERNS_18TensorIteratorBaseEENKUlvE_clEvENKUlvE2_clEvEUlllE_EESt5arrayIPcLm3EEEEviT0_T1_)
        .other          _ZN2at6native29vectorized_elementwise_kernelILi8ENS0_13BinaryFunctorIlllZZZNS0_21remainder_kernel_cudaERNS_18TensorIteratorBaseEENKUlvE_clEvENKUlvE2_clEvEUlllE_EESt5arrayIPcLm3EEEEviT0_T1_,@"STO_CUDA_ENTRY STV_DEFAULT"
_ZN2at6native29vectorized_elementwise_kernelILi8ENS0_13BinaryFunctorIlllZZZNS0_21remainder_kernel_cudaERNS_18TensorIteratorBaseEENKUlvE_clEvENKUlvE2_clEvEUlllE_EESt5arrayIPcLm3EEEEviT0_T1_:
.text._ZN2at6native29vectorized_elementwise_kernelILi8ENS0_13BinaryFunctorIlllZZZNS0_21remainder_kernel_cudaERNS_18TensorIteratorBaseEENKUlvE_clEvENKUlvE2_clEvEUlllE_EESt5arrayIPcLm3EEEEviT0_T1_:
        /* <DEDUP_REMOVED lines=120> */
.L_x_45846:
[----:B--2---:R-:W-:Y:S01]  /*0780*/  IMAD.MOV.U32 R4, RZ, RZ, R34 ;  /* 0x000000ffff047224 */ /* 0x004fe200078e0022 */
[----:B------:R-:W-:Y:S01]  /*0790*/  MOV R0, 0x7c0 ;  /* 0x000007c000007802 */ /* 0x000fe20000000f00 */
[----:B------:R-:W-:-:S07]  /*07a0*/  IMAD.MOV.U32 R5, RZ, RZ, R35 ;  /* 0x000000ffff057224 */ /* 0x000fce00078e0023 */
[----:B------:R-:W-:Y:S05]  /*07b0*/  CALL.REL.NOINC `($__internal_69_$__cuda_sm20_rem_s64) ;  /* 0x0000003000e87944 */ /* 0x000fea0003c00000 */
.L_x_45847:
[----:B------:R-:W-:Y:S05]  /*07c0*/  BSYNC.RECONVERGENT B1 ;  /* 0x0000000000017941 */ /* 0x000fea0003800200 */
.L_x_45845:
        /* <DEDUP_REMOVED lines=12> */
.L_x_45844:
[----:B------:R-:W-:Y:S05]  /*0890*/  BSYNC.RECONVERGENT B0 ;  /* 0x0000000000007941 */ /* 0x000fea0003800200 */
.L_x_45843:
        /* <DEDUP_REMOVED lines=32> */
.L_x_45851:
[----:B------:R-:W-:Y:S01]  /*0aa0*/  IMAD.MOV.U32 R2, RZ, RZ, R6 ;  /* 0x000000ffff027224 */ /* 0x000fe200078e0006 */
[----:B------:R-:W-:Y:S01]  /*0ab0*/  MOV R0, 0xb00 ;  /* 0x00000b0000007802 */ /* 0x000fe20000000f00 */
[----:B------:R-:W-:Y:S02]  /*0ac0*/  IMAD.MOV.U32 R3, RZ, RZ, R7 ;  /* 0x000000ffff037224 */ /* 0x000fe400078e0007 */
[----:B--2---:R-:W-:Y:S02]  /*0ad0*/  IMAD.MOV.U32 R4, RZ, RZ, R8 ;  /* 0x000000ffff047224 */ /* 0x004fe400078e0008 */
[----:B------:R-:W-:-:S07]  /*0ae0*/  IMAD.MOV.U32 R5, RZ, RZ, R9 ;  /* 0x000000ffff057224 */ /* 0x000fce00078e0009 */
[----:B------:R-:W-:Y:S05]  /*0af0*/  CALL.REL.NOINC `($__internal_69_$__cuda_sm20_rem_s64) ;  /* 0x0000003000187944 */ /* 0x000fea0003c00000 */
.L_x_45852:
[----:B------:R-:W-:Y:S05]  /*0b00*/  BSYNC.RECONVERGENT B1 ;  /* 0x0000000000017941 */ /* 0x000fea0003800200 */
.L_x_45850:
        /* <DEDUP_REMOVED lines=12> */
.L_x_45849:
[----:B------:R-:W-:Y:S05]  /*0bd0*/  BSYNC.RECONVERGENT B0 ;  /* 0x0000000000007941 */ /* 0x000fea0003800200 */
.L_x_45848:
        /* <DEDUP_REMOVED lines=32> */
.L_x_45856:
[----:B------:R-:W-:Y:S01]  /*0de0*/  MOV R2, R10 ;  /* 0x0000000a00027202 */ /* 0x000fe20000000f00 */
[----:B------:R-:W-:Y:S01]  /*0df0*/  IMAD.MOV.U32 R3, RZ, RZ, R11 ;  /* 0x000000ffff037224 */ /* 0x000fe200078e000b */
[----:B------:R-:W-:Y:S01]  /*0e00*/  MOV R0, 0xe40 ;  /* 0x00000e4000007802 */ /* 0x000fe20000000f00 */
[----:B--2---:R-:W-:Y:S02]  /*0e10*/  IMAD.MOV.U32 R4, RZ, RZ, R12 ;  /* 0x000000ffff047224 */ /* 0x004fe400078e000c */
[----:B------:R-:W-:-:S07]  /*0e20*/  IMAD.MOV.U32 R5, RZ, RZ, R13 ;  /* 0x000000ffff057224 */ /* 0x000fce00078e000d */
[----:B------:R-:W-:Y:S05]  /*0e30*/  CALL.REL.NOINC `($__internal_69_$__cuda_sm20_rem_s64) ;  /* 0x0000002c00487944 */ /* 0x000fea0003c00000 */
.L_x_45857:
[----:B------:R-:W-:Y:S05]  /*0e40*/  BSYNC.RECONVERGENT B1 ;  /* 0x0000000000017941 */ /* 0x000fea0003800200 */
.L_x_45855:
        /* <DEDUP_REMOVED lines=12> */
.L_x_45854:
[----:B------:R-:W-:Y:S05]  /*0f10*/  BSYNC.RECONVERGENT B0 ;  /* 0x0000000000007941 */ /* 0x000fea0003800200 */
.L_x_45853:
        /* <DEDUP_REMOVED lines=32> */
.L_x_45861:
[----:B------:R-:W-:Y:S01]  /*1120*/  IMAD.MOV.U32 R2, RZ, RZ, R14 ;  /* 0x000000ffff027224 */ /* 0x000fe200078e000e */
[----:B--2---:R-:W-:Y:S01]  /*1130*/  MOV R4, R16 ;  /* 0x0000001000047202 */ /* 0x004fe20000000f00 */
[----:B------:R-:W-:Y:S01]  /*1140*/  IMAD.MOV.U32 R3, RZ, RZ, R15 ;  /* 0x000000ffff037224 */ /* 0x000fe200078e000f */
[----:B------:R-:W-:Y:S01]  /*1150*/  MOV R0, 0x1180 ;  /* 0x0000118000007802 */ /* 0x000fe20000000f00 */
[----:B------:R-:W-:-:S07]  /*1160*/  IMAD.MOV.U32 R5, RZ, RZ, R17 ;  /* 0x000000ffff057224 */ /* 0x000fce00078e0011 */
[----:B------:R-:W-:Y:S05]  /*1170*/  CALL.REL.NOINC `($__internal_69_$__cuda_sm20_rem_s64) ;  /* 0x0000002800787944 */ /* 0x000fea0003c00000 */
.L_x_45862:
[----:B------:R-:W-:Y:S05]  /*1180*/  BSYNC.RECONVERGENT B1 ;  /* 0x0000000000017941 */ /* 0x000fea0003800200 */
.L_x_45860:
        /* <DEDUP_REMOVED lines=12> */
.L_x_45859:
[----:B------:R-:W-:Y:S05]  /*1250*/  BSYNC.RECONVERGENT B0 ;  /* 0x0000000000007941 */ /* 0x000fea0003800200 */
.L_x_45858:
        /* <DEDUP_REMOVED lines=32> */
.L_x_45866:
[----:B------:R-:W-:Y:S01]  /*1460*/  IMAD.MOV.U32 R2, RZ, RZ, R18 ;  /* 0x000000ffff027224 */ /* 0x000fe200078e0012 */
[----:B------:R-:W-:Y:S01]  /*1470*/  MOV R0, 0x14c0 ;  /* 0x000014c000007802 */ /* 0x000fe20000000f00 */
[----:B------:R-:W-:Y:S02]  /*1480*/  IMAD.MOV.U32 R3, RZ, RZ, R19 ;  /* 0x000000ffff037224 */ /* 0x000fe400078e0013 */
[----:B--2---:R-:W-:Y:S02]  /*1490*/  IMAD.MOV.U32 R4, RZ, RZ, R20 ;  /* 0x000000ffff047224 */ /* 0x004fe400078e0014 */
[----:B------:R-:W-:-:S07]  /*14a0*/  IMAD.MOV.U32 R5, RZ, RZ, R21 ;  /* 0x000000ffff057224 */ /* 0x000fce00078e0015 */
[----:B------:R-:W-:Y:S05]  /*14b0*/  CALL.REL.NOINC `($__internal_69_$__cuda_sm20_rem_s64) ;  /* 0x0000002400a87944 */ /* 0x000fea0003c00000 */
.L_x_45867:
[----:B------:R-:W-:Y:S05]  /*14c0*/  BSYNC.RECONVERGENT B1 ;  /* 0x0000000000017941 */ /* 0x000fea0003800200 */
.L_x_45865:
        /* <DEDUP_REMOVED lines=12> */
.L_x_45864:
[----:B------:R-:W-:Y:S05]  /*1590*/  BSYNC.RECONVERGENT B0 ;  /* 0x0000000000007941 */ /* 0x000fea0003800200 */
.L_x_45863:
        /* <DEDUP_REMOVED lines=30> */
.L_x_45871:
[----:B------:R-:W-:Y:S01]  /*1780*/  IMAD.MOV.U32 R2, RZ, RZ, R22 ;  /* 0x000000ffff027224 */ /* 0x000fe200078e0016 */
[----:B------:R-:W-:Y:S01]  /*1790*/  MOV R0, 0x17e0 ;  /* 0x000017e000007802 */ /* 0x000fe20000000f00 */
[----:B------:R-:W-:Y:S02]  /*17a0*/  IMAD.MOV.U32 R3, RZ, RZ, R23 ;  /* 0x000000ffff037224 */ /* 0x000fe400078e0017 */
[----:B--2---:R-:W-:Y:S02]  /*17b0*/  IMAD.MOV.U32 R4, RZ, RZ, R24 ;  /* 0x000000ffff047224 */ /* 0x004fe400078e0018 */
[----:B------:R-:W-:-:S07]  /*17c0*/  IMAD.MOV.U32 R5, RZ, RZ, R25 ;  /* 0x000000ffff057224 */ /* 0x000fce00078e0019 */
[----:B------:R-:W-:Y:S05]  /*17d0*/  CALL.REL.NOINC `($__internal_69_$__cuda_sm20_rem_s64) ;  /* 0x0000002000e07944 */ /* 0x000fea0003c00000 */
.L_x_45872:
[----:B------:R-:W-:Y:S05]  /*17e0*/  BSYNC.RECONVERGENT B1 ;  /* 0x0000000000017941 */ /* 0x000fea0003800200 */
.L_x_45870:
        /* <DEDUP_REMOVED lines=12> */
.L_x_45869:
[----:B------:R-:W-:Y:S05]  /*18b0*/  BSYNC.RECONVERGENT B0 ;  /* 0x0000000000007941 */ /* 0x000fea0003800200 */
.L_x_45868:
        /* <DEDUP_REMOVED lines=28> */
.L_x_45876:
[----:B------:R-:W-:Y:S01]  /*1a80*/  IMAD.MOV.U32 R2, RZ, RZ, R26 ;  /* 0x000000ffff027224 */ /* 0x000fe200078e001a */
[----:B------:R-:W-:Y:S01]  /*1a90*/  MOV R0, 0x1ae0 ;  /* 0x00001ae000007802 */ /* 0x000fe20000000f00 */
[----:B------:R-:W-:Y:S02]  /*1aa0*/  IMAD.MOV.U32 R3, RZ, RZ, R27 ;  /* 0x000000ffff037224 */ /* 0x000fe400078e001b */
[----:B--2---:R-:W-:Y:S02]  /*1ab0*/  IMAD.MOV.U32 R4, RZ, RZ, R28 ;  /* 0x000000ffff047224 */ /* 0x004fe400078e001c */
[----:B------:R-:W-:-:S07]  /*1ac0*/  IMAD.MOV.U32 R5, RZ, RZ, R29 ;  /* 0x000000ffff057224 */ /* 0x000fce00078e001d */
[----:B------:R-:W-:Y:S05]  /*1ad0*/  CALL.REL.NOINC `($__internal_69_$__cuda_sm20_rem_s64) ;  /* 0x0000002000207944 */ /* 0x000fea0003c00000 */
.L_x_45877:
[----:B------:R-:W-:Y:S05]  /*1ae0*/  BSYNC.RECONVERGENT B1 ;  /* 0x0000000000017941 */ /* 0x000fea0003800200 */
.L_x_45875:
        /* <DEDUP_REMOVED lines=12> */
.L_x_45874:
[----:B------:R-:W-:Y:S05]  /*1bb0*/  BSYNC.RECONVERGENT B0 ;  /* 0x0000000000007941 */ /* 0x000fea0003800200 */
.L_x_45873:
        /* <DEDUP_REMOVED lines=28> */
.L_x_45881:
[----:B------:R-:W-:Y:S01]  /*1d80*/  IMAD.MOV.U32 R2, RZ, RZ, R30 ;  /* 0x000000ffff027224 */ /* 0x000fe200078e001e */
[----:B------:R-:W-:Y:S01]  /*1d90*/  MOV R0, 0x1de0 ;  /* 0x00001de000007802 */ /* 0x000fe20000000f00 */
[----:B------:R-:W-:Y:S02]  /*1da0*/  IMAD.MOV.U32 R3, RZ, RZ, R31 ;  /* 0x000000ffff037224 */ /* 0x000fe400078e001f */
[----:B--2---:R-:W-:Y:S02]  /*1db0*/  IMAD.MOV.U32 R4, RZ, RZ, R32 ;  /* 0x000000ffff047224 */ /* 0x004fe400078e0020 */
[----:B------:R-:W-:-:S07]  /*1dc0*/  IMAD.MOV.U32 R5, RZ, RZ, R33 ;  /* 0x000000ffff057224 */ /* 0x000fce00078e0021 */
[----:B------:R-:W-:Y:S05]  /*1dd0*/  CALL.REL.NOINC `($__internal_69_$__cuda_sm20_rem_s64) ;  /* 0x0000001c00607944 */ /* 0x000fea0003c00000 */
.L_x_45882:
[----:B------:R-:W-:Y:S05]  /*1de0*/  BSYNC.RECONVERGENT B1 ;  /* 0x0000000000017941 */ /* 0x000fea0003800200 */
.L_x_45880:
        /* <DEDUP_REMOVED lines=12> */
.L_x_45879:
[----:B------:R-:W-:Y:S05]  /*1eb0*/  BSYNC.RECONVERGENT B0 ;  /* 0x0000000000007941 */ /* 0x000fea0003800200 */
.L_x_45878:
        /* <DEDUP_REMOVED lines=23> */
.L_x_45885:
        /* <DEDUP_REMOVED lines=10> */
.L_x_45886:
        /* <DEDUP_REMOVED lines=8> */
.L_x_45887:
        /* <DEDUP_REMOVED lines=8> */
.L_x_45888:
        /* <DEDUP_REMOVED lines=9> */
.L_x_45889:
[----:B------:R-:W-:Y:S05]  /*2260*/  BSYNC.RELIABLE B1 ;  /* 0x0000000000017941 */ /* 0x000fea0003800100 */
.L_x_45884:
[----:B------:R-:W-:-:S13]  /*2270*/  ISETP.GE.U32.AND P0, PT, R6, UR5, PT ;  /* 0x0000000506007c0c */ /* 0x000fda000bf06070 */
[----:B---3--:R-:W3:Y:S01]  /*2280*/  @!P0 LDC.64 R10, c[0x0][0x388] ;  /* 0x0000e200ff0a8b82 */ /* 0x008ee20000000a00 */
[----:B0-----:R-:W-:Y:S02]  /*2290*/  @!P0 IMAD R9, R5, 0x400, R6 ;  /* 0x0000040005098824 */ /* 0x001fe400078e0206 */
[----:B------:R-:W-:Y:S02]  /*22a0*/  @!P0 VIADD R6, R6, 0x80 ;  /* 0x0000008006068836 */ /* 0x000fe40000000000 */
[----:B---3--:R-:W-:-:S04]  /*22b0*/  @!P0 IMAD.WIDE.U32 R10, R9, 0x8, R10 ;  /* 0x00000008090a8825 */ /* 0x008fc800078e000a */
[----:B------:R-:W-:-:S05]  /*22c0*/  @!P0 IMAD.MOV.U32 R9, RZ, RZ, R7 ;  /* 0x000000ffff098224 */ /* 0x000fca00078e0007 */
[----:B------:R3:W-:Y:S02]  /*22d0*/  @!P0 STG.E.64 desc[UR6][R10.64], R8 ;  /* 0x000000080a008986 */ /* 0x0007e4000c101b06 */
.L_x_45890:
[----:B------:R-:W-:Y:S05]  /*22e0*/  BSYNC.RECONVERGENT B0 ;  /* 0x0000000000007941 */ /* 0x000fea0003800200 */
.L_x_45883:
        /* <DEDUP_REMOVED lines=9> */
.L_x_45842:
        /* <DEDUP_REMOVED lines=36> */
.L_x_45892:
[----:B------:R-:W-:Y:S01]  /*25c0*/  IMAD.MOV.U32 R2, RZ, RZ, R4 ;  /* 0x000000ffff027224 */ /* 0x000fe200078e0004 */
[----:B------:R-:W-:Y:S01]  /*25d0*/  MOV R0, 0x2620 ;  /* 0x0000262000007802 */ /* 0x000fe20000000f00 */
[----:B------:R-:W-:Y:S02]  /*25e0*/  IMAD.MOV.U32 R3, RZ, RZ, R5 ;  /* 0x000000ffff037224 */ /* 0x000fe400078e0005 */
[----:B------:R-:W-:Y:S02]  /*25f0*/  IMAD.MOV.U32 R4, RZ, RZ, R12 ;  /* 0x000000ffff047224 */ /* 0x000fe400078e000c */
[----:B------:R-:W-:-:S07]  /*2600*/  IMAD.MOV.U32 R5, RZ, RZ, R13 ;  /* 0x000000ffff057224 */ /* 0x000fce00078e000d */
[----:B-----5:R-:W-:Y:S05]  /*2610*/  CALL.REL.NOINC `($__internal_69_$__cuda_sm20_rem_s64) ;  /* 0x0000001400507944 */ /* 0x020fea0003c00000 */
.L_x_45893:
[----:B------:R-:W-:Y:S05]  /*2620*/  BSYNC.RECONVERGENT B0 ;  /* 0x0000000000007941 */ /* 0x000fea0003800200 */
.L_x_45891:
        /* <DEDUP_REMOVED lines=36> */
.L_x_45895:
[----:B------:R-:W-:Y:S01]  /*2870*/  IMAD.MOV.U32 R2, RZ, RZ, R6 ;  /* 0x000000ffff027224 */ /* 0x000fe200078e0006 */
[----:B------:R-:W-:Y:S01]  /*2880*/  MOV R0, 0x28d0 ;  /* 0x000028d000007802 */ /* 0x000fe20000000f00 */
[----:B------:R-:W-:Y:S02]  /*2890*/  IMAD.MOV.U32 R3, RZ, RZ, R7 ;  /* 0x000000ffff037224 */ /* 0x000fe400078e0007 */
[----:B------:R-:W-:Y:S02]  /*28a0*/  IMAD.MOV.U32 R4, RZ, RZ, R14 ;  /* 0x000000ffff047224 */ /* 0x000fe400078e000e */
[----:B------:R-:W-:-:S07]  /*28b0*/  IMAD.MOV.U32 R5, RZ, RZ, R15 ;  /* 0x000000ffff057224 */ /* 0x000fce00078e000f */
[----:B-----5:R-:W-:Y:S05]  /*28c0*/  CALL.REL.NOINC `($__internal_69_$__cuda_sm20_rem_s64) ;  /* 0x0000001000a47944 */ /* 0x020fea0003c00000 */
.L_x_45896:
[----:B------:R-:W-:Y:S05]  /*28d0*/  BSYNC.RECONVERGENT B0 ;  /* 0x0000000000007941 */ /* 0x000fea0003800200 */
.L_x_45894:
        /* <DEDUP_REMOVED lines=36> */
.L_x_45898:
[----:B------:R-:W-:Y:S01]  /*2b20*/  IMAD.MOV.U32 R2, RZ, RZ, R8 ;  /* 0x000000ffff027224 */ /* 0x000fe200078e0008 */
[----:B------:R-:W-:Y:S01]  /*2b30*/  MOV R0, 0x2b80 ;  /* 0x00002b8000007802 */ /* 0x000fe20000000f00 */
[----:B------:R-:W-:Y:S02]  /*2b40*/  IMAD.MOV.U32 R3, RZ, RZ, R9 ;  /* 0x000000ffff037224 */ /* 0x000fe400078e0009 */
[----:B------:R-:W-:Y:S02]  /*2b50*/  IMAD.MOV.U32 R4, RZ, RZ, R16 ;  /* 0x000000ffff047224 */ /* 0x000fe400078e0010 */
[----:B------:R-:W-:-:S07]  /*2b60*/  IMAD.MOV.U32 R5, RZ, RZ, R17 ;  /* 0x000000ffff057224 */ /* 0x000fce00078e0011 */
[----:B-----5:R-:W-:Y:S05]  /*2b70*/  CALL.REL.NOINC `($__internal_69_$__cuda_sm20_rem_s64) ;  /* 0x0000000c00f87944 */ /* 0x020fea0003c00000 */
.L_x_45899:
[----:B------:R-:W-:Y:S05]  /*2b80*/  BSYNC.RECONVERGENT B0 ;  /* 0x0000000000007941 */ /* 0x000fea0003800200 */
.L_x_45897:
        /* <DEDUP_REMOVED lines=36> */
.L_x_45901:
[----:B------:R-:W-:Y:S01]  /*2dd0*/  IMAD.MOV.U32 R2, RZ, RZ, R10 ;  /* 0x000000ffff027224 */ /* 0x000fe200078e000a */
[----:B------:R-:W-:Y:S01]  /*2de0*/  MOV R3, R11 ;  /* 0x0000000b00037202 */ /* 0x000fe20000000f00 */
[----:B------:R-:W-:Y:S01]  /*2df0*/  IMAD.MOV.U32 R4, RZ, RZ, R18 ;  /* 0x000000ffff047224 */ /* 0x000fe200078e0012 */
[----:B------:R-:W-:Y:S01]  /*2e00*/  MOV R0, 0x2e30 ;  /* 0x00002e3000007802 */ /* 0x000fe20000000f00 */
[----:B------:R-:W-:-:S07]  /*2e10*/  IMAD.MOV.U32 R5, RZ, RZ, R19 ;  /* 0x000000ffff057224 */ /* 0x000fce00078e0013 */
[----:B-----5:R-:W-:Y:S05]  /*2e20*/  CALL.REL.NOINC `($__internal_69_$__cuda_sm20_rem_s64) ;  /* 0x0000000c004c7944 */ /* 0x020fea0003c00000 */
.L_x_45902:
[----:B------:R-:W-:Y:S05]  /*2e30*/  BSYNC.RECONVERGENT B0 ;  /* 0x0000000000007941 */ /* 0x000fea0003800200 */
.L_x_45900:
        /* <DEDUP_REMOVED lines=36> */
.L_x_45904:
[----:B------:R-:W-:Y:S01]  /*3080*/  IMAD.MOV.U32 R2, RZ, RZ, R20 ;  /* 0x000000ffff027224 */ /* 0x000fe200078e0014 */
[----:B------:R-:W-:Y:S01]  /*3090*/  MOV R0, 0x30e0 ;  /* 0x000030e000007802 */ /* 0x000fe20000000f00 */
[----:B------:R-:W-:Y:S02]  /*30a0*/  IMAD.MOV.U32 R3, RZ, RZ, R21 ;  /* 0x000000ffff037224 */ /* 0x000fe400078e0015 */
[----:B------:R-:W-:Y:S02]  /*30b0*/  IMAD.MOV.U32 R4, RZ, RZ, R28 ;  /* 0x000000ffff047224 */ /* 0x000fe400078e001c */
[----:B------:R-:W-:-:S07]  /*30c0*/  IMAD.MOV.U32 R5, RZ, RZ, R29 ;  /* 0x000000ffff057224 */ /* 0x000fce00078e001d */
[----:B------:R-:W-:Y:S05]  /*30d0*/  CALL.REL.NOINC `($__internal_69_$__cuda_sm20_rem_s64) ;  /* 0x0000000800a07944 */ /* 0x000fea0003c00000 */
.L_x_45905:
[----:B------:R-:W-:Y:S05]  /*30e0*/  BSYNC.RECONVERGENT B0 ;  /* 0x0000000000007941 */ /* 0x000fea0003800200 */
.L_x_45903:
        /* <DEDUP_REMOVED lines=36> */
.L_x_45907:
[----:B------:R-:W-:Y:S01]  /*3330*/  IMAD.MOV.U32 R2, RZ, RZ, R22 ;  /* 0x000000ffff027224 */ /* 0x000fe200078e0016 */
[----:B------:R-:W-:Y:S01]  /*3340*/  MOV R0, 0x3390 ;  /* 0x0000339000007802 */ /* 0x000fe20000000f00 */
[----:B------:R-:W-:Y:S02]  /*3350*/  IMAD.MOV.U32 R3, RZ, RZ, R23 ;  /* 0x000000ffff037224 */ /* 0x000fe400078e0017 */
[----:B------:R-:W-:Y:S02]  /*3360*/  IMAD.MOV.U32 R4, RZ, RZ, R30 ;  /* 0x000000ffff047224 */ /* 0x000fe400078e001e */
[----:B------:R-:W-:-:S07]  /*3370*/  IMAD.MOV.U32 R5, RZ, RZ, R31 ;  /* 0x000000ffff057224 */ /* 0x000fce00078e001f */
[----:B------:R-:W-:Y:S05]  /*3380*/  CALL.REL.NOINC `($__internal_69_$__cuda_sm20_rem_s64) ;  /* 0x0000000400f47944 */ /* 0x000fea0003c00000 */
.L_x_45908:
[----:B------:R-:W-:Y:S05]  /*3390*/  BSYNC.RECONVERGENT B0 ;  /* 0x0000000000007941 */ /* 0x000fea0003800200 */
.L_x_45906:
        /* <DEDUP_REMOVED lines=36> */
.L_x_45910:
[----:B------:R-:W-:Y:S01]  /*35e0*/  IMAD.MOV.U32 R2, RZ, RZ, R24 ;  /* 0x000000ffff027224 */ /* 0x000fe200078e0018 */
[----:B------:R-:W-:Y:S01]  /*35f0*/  MOV R0, 0x3640 ;  /* 0x0000364000007802 */ /* 0x000fe20000000f00 */
[----:B------:R-:W-:Y:S02]  /*3600*/  IMAD.MOV.U32 R3, RZ, RZ, R25 ;  /* 0x000000ffff037224 */ /* 0x000fe400078e0019 */
[----:B------:R-:W-:Y:S02]  /*3610*/  IMAD.MOV.U32 R4, RZ, RZ, R32 ;  /* 0x000000ffff047224 */ /* 0x000fe400078e0020 */
[----:B------:R-:W-:-:S07]  /*3620*/  IMAD.MOV.U32 R5, RZ, RZ, R33 ;  /* 0x000000ffff057224 */ /* 0x000fce00078e0021 */
[----:B------:R-:W-:Y:S05]  /*3630*/  CALL.REL.NOINC `($__internal_69_$__cuda_sm20_rem_s64) ;  /* 0x0000000400487944 */ /* 0x000fea0003c00000 */
.L_x_45911:
[----:B------:R-:W-:Y:S05]  /*3640*/  BSYNC.RECONVERGENT B0 ;  /* 0x0000000000007941 */ /* 0x000fea0003800200 */
.L_x_45909:
        /* <DEDUP_REMOVED lines=35> */
.L_x_45913:
[----:B------:R-:W-:Y:S01]  /*3880*/  IMAD.MOV.U32 R2, RZ, RZ, R26 ;  /* 0x000000ffff027224 */ /* 0x000fe200078e001a */
[----:B------:R-:W-:Y:S01]  /*3890*/  MOV R0, 0x38e0 ;  /* 0x000038e000007802 */ /* 0x000fe20000000f00 */
[----:B------:R-:W-:Y:S02]  /*38a0*/  IMAD.MOV.U32 R3, RZ, RZ, R27 ;  /* 0x000000ffff037224 */ /* 0x000fe400078e001b */
[----:B------:R-:W-:Y:S02]  /*38b0*/  IMAD.MOV.U32 R4, RZ, RZ, R34 ;  /* 0x000000ffff047224 */ /* 0x000fe400078e0022 */
[----:B------:R-:W-:-:S07]  /*38c0*/  IMAD.MOV.U32 R5, RZ, RZ, R35 ;  /* 0x000000ffff057224 */ /* 0x000fce00078e0023 */
[----:B------:R-:W-:Y:S05]  /*38d0*/  CALL.REL.NOINC `($__internal_69_$__cuda_sm20_rem_s64) ;  /* 0x0000000000a07944 */ /* 0x000fea0003c00000 */
[----:B------:R-:W-:Y:S02]  /*38e0*/  IMAD.MOV.U32 R4, RZ, RZ, R2 ;  /* 0x000000ffff047224 */ /* 0x000fe400078e0002 */
[----:B------:R-:W-:-:S07]  /*38f0*/  IMAD.MOV.U32 R5, RZ, RZ, R3 ;  /* 0x000000ffff057224 */ /* 0x000fce00078e0003 */
.L_x_45914:
[----:B------:R-:W-:Y:S05]  /*3900*/  BSYNC.RECONVERGENT B0 ;  /* 0x0000000000007941 */ /* 0x000fea0003800200 */
.L_x_45912:
        /* <DEDUP_REMOVED lines=37> */
        .weak           $__internal_69_$__cuda_sm20_rem_s64
        .type           $__internal_69_$__cuda_sm20_rem_s64,@function
        .size           $__internal_69_$__cuda_sm20_rem_s64,(.L_x_54721 - $__internal_69_$__cuda_sm20_rem_s64)
$__internal_69_$__cuda_sm20_rem_s64:
        /* <DEDUP_REMOVED lines=77> */
[----:B------:R-:W-:Y:S06]  /*4030*/  RET.REL.NODEC R4 `(_ZN2at6native29vectorized_elementwise_kernelILi8ENS0_13BinaryFunctorIlllZZZNS0_21remainder_kernel_cudaERNS_18TensorIteratorBaseEENKUlvE_clEvENKUlvE2_clEvEUlllE_EESt5arrayIPcLm3EEEEviT0_T1_) ;  /* 0xffffffbc04f07950 */ /* 0x000fec0003c3ffff */
.L_x_45915:
        /* <DEDUP_REMOVED lines=12> */
.L_x_54721:


//--------------------- .text._ZN2at6native18elementwise_kernelILi128ELi4EZNS0_15gpu_kernel_implINS0_13BUnaryFunctorIlllZZZNS0_21remainder_kernel_cudaERNS_18TensorIteratorBaseEENKUlvE_clEvENKUlvE2_clEvEUlllE_EEEEvS5_RKT_EUliE_EEviT1_ --------------------------
	.section	.text._ZN2at6native18elementwise_kernelILi128ELi4EZNS0_15gpu_kernel_implINS0_13BUnaryFunctorIlllZZZNS0_21remainder_kernel_cudaERNS_18TensorIteratorBaseEENKUlvE_clEvENKUlvE2_clEvEUlllE_EEEEvS5_RKT_EUliE_EEviT1_,"ax",@progbits
	.align	128
        .global         _ZN2at6native18elementwise_kernelILi128ELi4EZNS0_15gpu_kernel_implINS0_13BUnaryFunctorIlllZZZNS0_21remainder_kernel_cudaERNS_18TensorIteratorBaseEENKUlvE_clEvENKUlvE2_clEvEUlllE_EEEEvS5_RKT_EUliE_EEviT1_
        .type           _ZN2at6native18elementwise_kernelILi128ELi4EZNS0_15gpu_kernel_implINS0_13BUnaryFunctorIlllZZZNS0_21remainder_kernel_cudaERNS_18TensorIteratorBaseEENKUlvE_clEvENKUlvE2_clEvEUlllE_EEEEvS5_RKT_EUliE_EEviT1_,@function
        .size           _ZN2at6native18elementwise_kernelILi128ELi4EZNS0_15gpu_kernel_implINS0_13BUnaryFunctorIlllZZZNS0_21remainder_kernel_cudaERNS_18TensorIteratorBaseEENKUlvE_clEvENKUlvE2_clEvEUlllE_EEEEvS5_RKT_EUliE_EEviT1_,(.L_x_54722 - _ZN2at6native18elementwise_kernelILi128ELi4EZNS0_15gpu_kernel_implINS0_13BUnaryFunctorIlllZZZNS0_21remainder_kernel_cudaERNS_18TensorIteratorBaseEENKUlvE_clEvENKUlvE2_clEvEUlllE_EEEEvS5_RKT_EUliE_EEviT1_)
        .other          _ZN2at6native18elementwise_kernelILi128ELi4EZNS0_15gpu_kernel_implINS0_13BUnaryFunctorIlllZZZNS0_21remainder_kernel_cudaERNS_18TensorIteratorBaseEENKUlvE_clEvENKUlvE2_clEvEUlllE_EEEEvS5_RKT_EUliE_EEviT1_,@"STO_CUDA_ENTRY STV_DEFAULT"
_ZN2at6native18elementwise_kernelILi128ELi4EZNS0_15gpu_kernel_implINS0_13BUnaryFunctorIlllZZZNS0_21remainder_kernel_cudaERNS_18TensorIteratorBaseEENKUlvE_clEvENKUlvE2_clEvEUlllE_EEEEvS5_RKT_EUliE_EEviT1_:
.text._ZN2at6native18elementwise_kernelILi128ELi4EZNS0_15gpu_kernel_implINS0_13BUnaryFunctorIlllZZZNS0_21remainder_kernel_cudaERNS_18TensorIteratorBaseEENKUlvE_clEvENKUlvE2_clEvEUlllE_EEEEvS5_RKT_EUliE_EEviT1_:
        /* <DEDUP_REMOVED lines=320> */
.L_x_45918:
        /* <DEDUP_REMOVED lines=17> */
.L_x_45922:
[----:B------:R0:W5:Y:S01]  /*1510*/  LDG.E.U8 R6, desc[UR36][R2.64] ;  /* 0x0000002402067981 */ /* 0x000162000c1e1100 */
[----:B------:R-:W-:Y:S01]  /*1520*/  IMAD.MOV.U32 R7, RZ, RZ, RZ ;  /* 0x000000ffff077224 */ /* 0x000fe200078e00ff */
[----:B------:R-:W-:Y:S06]  /*1530*/  BRA `(.L_x_45924) ;  /* 0x0000000c00407947 */ /* 0x000fec0003800000 */
.L_x_45921:
        /* <DEDUP_REMOVED lines=8> */
.L_x_45926:
[----:B------:R-:W2:Y:S02]  /*15c0*/  LDG.E R6, desc[UR36][R2.64] ;  /* 0x0000002402067981 */ /* 0x000ea4000c1e1900 */
[----:B--2---:R-:W-:Y:S01]  /*15d0*/  SHF.R.S32.HI R7, RZ, 0x1f, R6 ;  /* 0x0000001fff077819 */ /* 0x004fe20000011406 */
[----:B------:R-:W-:Y:S06]  /*15e0*/  BRA `(.L_x_45924) ;  /* 0x0000000c00147947 */ /* 0x000fec0003800000 */
.L_x_45925:
[----:B------:R-:W2:Y:S02]  /*15f0*/  LDG.E.S16 R6, desc[UR36][R2.64] ;  /* 0x0000002402067981 */ /* 0x000ea4000c1e1700 */
[----:B--2---:R-:W-:Y:S01]  /*1600*/  SHF.R.S32.HI R7, RZ, 0x1f, R6 ;  /* 0x0000001fff077819 */ /* 0x004fe20000011406 */
[----:B------:R-:W-:Y:S06]  /*1610*/  BRA `(.L_x_45924) ;  /* 0x0000000c00087947 */ /* 0x000fec0003800000 */
.L_x_45920:
        /* <DEDUP_REMOVED lines=9> */
.L_x_45928:
[----:B------:R-:W2:Y:S02]  /*16b0*/  LDG.E.U16 R2, desc[UR36][R2.64] ;  /* 0x0000002402027981 */ /* 0x000ea4000c1e1500 */
[----:B--2---:R-:W-:-:S06]  /*16c0*/  HADD2.F32 R6, -RZ, R2.H0_H0 ;  /* 0x20000002ff067230 */ /* 0x004fcc0000004100 */
[----:B------:R-:W0:Y:S01]  /*16d0*/  F2I.S64.TRUNC R6, R6 ;  /* 0x0000000600067311 */ /* 0x000e22000020d900 */
[----:B------:R-:W-:Y:S05]  /*16e0*/  BRA `(.L_x_45924) ;  /* 0x0000000800d47947 */ /* 0x000fea0003800000 */
.L_x_45927:
        /* <DEDUP_REMOVED lines=9> */
.L_x_45930:
[----:B------:R-:W2:Y:S02]  /*1780*/  LDG.E.U16 R2, desc[UR36][R2.64] ;  /* 0x0000002402027981 */ /* 0x000ea4000c1e1500 */
[----:B--2---:R-:W-:-:S06]  /*1790*/  HADD2.F32 R6, -RZ, R2.H0_H0 ;  /* 0x20000002ff067230 */ /* 0x004fcc0000004100 */
[----:B------:R-:W0:Y:S01]  /*17a0*/  F2I.S64.TRUNC R6, R6 ;  /* 0x0000000600067311 */ /* 0x000e22000020d900 */
[----:B------:R-:W-:Y:S05]  /*17b0*/  BRA `(.L_x_45924) ;  /* 0x0000000800a07947 */ /* 0x000fea0003800000 */
.L_x_45929:
[----:B------:R-:W2:Y:S02]  /*17c0*/  LDG.E.64 R2, desc[UR36][R2.64] ;  /* 0x0000002402027981 */ /* 0x000ea4000c1e1b00 */
[----:B--2---:R0:W1:Y:S01]  /*17d0*/  F2I.S64.F64.TRUNC R6, R2 ;  /* 0x0000000200067311 */ /* 0x004062000030d900 */
[----:B------:R-:W-:Y:S05]  /*17e0*/  BRA `(.L_x_45924) ;  /* 0x0000000800947947 */ /* 0x000fea0003800000 */
.L_x_45919:
        /* <DEDUP_REMOVED lines=13> */
.L_x_45933:
[----:B------:R-:W2:Y:S02]  /*18c0*/  LDG.E.64 R2, desc[UR36][R2.64] ;  /* 0x0000002402027981 */ /* 0x000ea4000c1e1b00 */
[----:B--2---:R0:W1:Y:S01]  /*18d0*/  F2I.S64.F64.TRUNC R6, R2 ;  /* 0x0000000200067311 */ /* 0x004062000030d900 */
[----:B------:R-:W-:Y:S05]  /*18e0*/  BRA `(.L_x_45924) ;  /* 0x0000000800547947 */ /* 0x000fea0003800000 */
.L_x_45932:
        /* <DEDUP_REMOVED lines=26> */
.L_x_45935:
        /* <DEDUP_REMOVED lines=13> */
.L_x_45934:
[----:B------:R-:W2:Y:S02]  /*1b60*/  LDG.E.U16 R6, desc[UR36][R2.64] ;  /* 0x0000002402067981 */ /* 0x000ea4000c1e1500 */
[----:B--2---:R-:W-:-:S06]  /*1b70*/  IMAD.U32 R6, R6, 0x10000, RZ ;  /* 0x0001000006067824 */ /* 0x004fcc00078e00ff */
[----:B------:R-:W0:Y:S01]  /*1b80*/  F2I.S64.TRUNC R6, R6 ;  /* 0x0000000600067311 */ /* 0x000e22000020d900 */
[----:B------:R-:W-:Y:S05]  /*1b90*/  BRA `(.L_x_45924) ;  /* 0x0000000400a87947 */ /* 0x000fea0003800000 */
.L_x_45931:
        /* <DEDUP_REMOVED lines=11> */
.L_x_45938:
        /* <DEDUP_REMOVED lines=21> */
.L_x_45942:
[----:B------:R-:W-:Y:S05]  /*1da0*/  BSYNC.RECONVERGENT B1 ;  /* 0x0000000000017941 */ /* 0x000fea0003800200 */
.L_x_45941:
[----:B------:R-:W-:Y:S01]  /*1db0*/  IMAD.SHL.U32 R0, R0, 0x100000, RZ ;  /* 0x0010000000007824 */ /* 0x000fe200078e00ff */
[----:B------:R-:W-:-:S04]  /*1dc0*/  LEA R2, R2, 0x3b800000, 0x17 ;  /* 0x3b80000002027811 */ /* 0x000fc800078eb8ff */
[----:B------:R-:W-:-:S07]  /*1dd0*/  LOP3.LUT R6, R2, R0, R7, 0xfe, !PT ;  /* 0x0000000002067212 */ /* 0x000fce00078efe07 */
.L_x_45940:
[----:B------:R-:W-:Y:S05]  /*1de0*/  BSYNC.RECONVERGENT B0 ;  /* 0x0000000000007941 */ /* 0x000fea0003800200 */
.L_x_45939:
[----:B------:R-:W1:Y:S01]  /*1df0*/  F2I.S64.TRUNC R6, R6 ;  /* 0x0000000600067311 */ /* 0x000e62000020d900 */
[----:B------:R-:W-:Y:S05]  /*1e00*/  BRA `(.L_x_45924) ;  /* 0x00000004000c7947 */ /* 0x000fea0003800000 */
.L_x_45937:
        /* <DEDUP_REMOVED lines=21> */
.L_x_45946:
[----:B------:R-:W-:Y:S05]  /*1f60*/  BSYNC.RECONVERGENT B1 ;  /* 0x0000000000017941 */ /* 0x000fea0003800200 */
.L_x_45945:
[----:B------:R-:W-:Y:S02]  /*1f70*/  SHF.L.U32 R0, R0, 0x15, RZ ;  /* 0x0000001500007819 */ /* 0x000fe400000006ff */
[----:B------:R-:W-:-:S04]  /*1f80*/  LEA R2, R2, 0x37800000, 0x17 ;  /* 0x3780000002027811 */ /* 0x000fc800078eb8ff */
[----:B------:R-:W-:-:S07]  /*1f90*/  LOP3.LUT R6, R2, R0, R7, 0xfe, !PT ;  /* 0x0000000002067212 */ /* 0x000fce00078efe07 */
.L_x_45944:
[----:B------:R-:W-:Y:S05]  /*1fa0*/  BSYNC.RECONVERGENT B0 ;  /* 0x0000000000007941 */ /* 0x000fea0003800200 */
.L_x_45943:
[----:B------:R-:W2:Y:S01]  /*1fb0*/  F2I.S64.TRUNC R6, R6 ;  /* 0x0000000600067311 */ /* 0x000ea2000020d900 */
[----:B------:R-:W-:Y:S05]  /*1fc0*/  BRA `(.L_x_45924) ;  /* 0x00000000009c7947 */ /* 0x000fea0003800000 */
.L_x_45936:
[----:B------:R-:W-:-:S09]  /*1fd0*/  UISETP.NE.AND UP0, UPT, UR4, 0x1c, UPT ;  /* 0x0000001c0400788c */ /* 0x000fd2000bf05270 */
[----:B------:R-:W-:Y:S05]  /*1fe0*/  BRA.U !UP0, `(.L_x_45947) ;  /* 0x00000001088c7547 */ /* 0x000fea000b800000 */
[----:B------:R-:W-:-:S09]  /*1ff0*/  UISETP.NE.AND UP0, UPT, UR4, 0x1d, UPT ;  /* 0x0000001d0400788c */ /* 0x000fd2000bf05270 */
[----:B------:R-:W-:Y:S05]  /*2000*/  BRA.U !UP0, `(.L_x_45948) ;  /* 0x00000001087c7547 */ /* 0x000fea000b800000 */
[----:B------:R-:W-:-:S09]  /*2010*/  UISETP.NE.AND UP0, UPT, UR4, 0x2c, UPT ;  /* 0x0000002c0400788c */ /* 0x000fd2000bf05270 */
[----:B------:R-:W-:Y:S05]  /*2020*/  BRA.U !UP0, `(.L_x_45949) ;  /* 0x0000000108487547 */ /* 0x000fea000b800000 */
.L_x_45923:
        /* <DEDUP_REMOVED lines=16> */
.L_x_45950:
[----:B------:R-:W-:Y:S01]  /*2130*/  CS2R R6, SRZ ;  /* 0x0000000000067805 */ /* 0x000fe2000001ff00 */
[----:B------:R-:W-:Y:S06]  /*2140*/  BRA `(.L_x_45924) ;  /* 0x00000000003c7947 */ /* 0x000fec0003800000 */
.L_x_45949:
        /* <DEDUP_REMOVED lines=8> */
.L_x_45952:
[----:B------:R-:W-:Y:S05]  /*21d0*/  BSYNC.RECONVERGENT B0 ;  /* 0x0000000000007941 */ /* 0x000fea0003800200 */
.L_x_45951:
[----:B------:R-:W4:Y:S01]  /*21e0*/  F2I.S64.TRUNC R6, R6 ;  /* 0x0000000600067311 */ /* 0x000f22000020d900 */
[----:B------:R-:W-:Y:S05]  /*21f0*/  BRA `(.L_x_45924) ;  /* 0x0000000000107947 */ /* 0x000fea0003800000 */
.L_x_45948:
[----:B------:R0:W5:Y:S01]  /*2200*/  LDG.E.64 R6, desc[UR36][R2.64] ;  /* 0x0000002402067981 */ /* 0x000162000c1e1b00 */
[----:B------:R-:W-:Y:S05]  /*2210*/  BRA `(.L_x_45924) ;  /* 0x0000000000087947 */ /* 0x000fea0003800000 */
.L_x_45947:
[----:B------:R3:W5:Y:S01]  /*2220*/  LDG.E R6, desc[UR36][R2.64] ;  /* 0x0000002402067981 */ /* 0x000762000c1e1900 */
[----:B------:R-:W-:-:S07]  /*2230*/  IMAD.MOV.U32 R7, RZ, RZ, RZ ;  /* 0x000000ffff077224 */ /* 0x000fce00078e00ff */
.L_x_45924:
[----:B------:R-:W0:Y:S01]  /*2240*/  LDCU UR4, c[0x0][0x59c] ;  /* 0x0000b380ff0477ac */ /* 0x000e220008000800 */
[----:B------:R-:W-:Y:S01]  /*2250*/  BSSY.RECONVERGENT B0, `(.L_x_45953) ;  /* 0x000001d000007945 */ /* 0x000fe20003800200 */
[----:B012-45:R-:W-:-:S04]  /*2260*/  LOP3.LUT R0, R7, UR4, RZ, 0xfc, !PT ;  /* 0x0000000407007c12 */ /* 0x037fc8000f8efcff */
[----:B------:R-:W-:-:S13]  /*2270*/  ISETP.NE.U32.AND P0, PT, R0, RZ, PT ;  /* 0x000000ff0000720c */ /* 0x000fda0003f05070 */
[----:B------:R-:W-:Y:S05]  /*2280*/  @P0 BRA `(.L_x_45954) ;  /* 0x0000000000500947 */ /* 0x000fea0003800000 */
[----:B------:R-:W0:Y:S01]  /*2290*/  LDCU UR4, c[0x0][0x598] ;  /* 0x0000b300ff0477ac */ /* 0x000e220008000800 */
[----:B------:R-:W-:Y:S01]  /*22a0*/  HFMA2 R7, -RZ, RZ, 0, 0 ;  /* 0x00000000ff077431 */ /* 0x000fe200000001ff */
[----:B0-----:R-:W0:Y:S01]  /*22b0*/  I2F.U32.RP R0, UR4 ;  /* 0x0000000400007d06 */ /* 0x001e220008209000 */
[----:B------:R-:W-:-:S07]  /*22c0*/  ISETP.NE.U32.AND P1, PT, RZ, UR4, PT ;  /* 0x00000004ff007c0c */ /* 0x000fce000bf25070 */
[----:B0-----:R-:W3:Y:S02]  /*22d0*/  MUFU.RCP R0, R0 ;  /* 0x0000000000007308 */ /* 0x001ee40000001000 */
[----:B---3--:R-:W-:-:S06]  /*22e0*/  VIADD R2, R0, 0xffffffe ;  /* 0x0ffffffe00027836 */ /* 0x008fcc0000000000 */
[----:B------:R0:W1:Y:S02]  /*22f0*/  F2I.FTZ.U32.TRUNC.NTZ R3, R2 ;  /* 0x0000000200037305 */ /* 0x000064000021f000 */
[----:B0-----:R-:W-:Y:S01]  /*2300*/  MOV R2, RZ ;  /* 0x000000ff00027202 */ /* 0x001fe20000000f00 */
        /* <DEDUP_REMOVED lines=12> */
.L_x_45954:
[----:B------:R-:W-:Y:S01]  /*23d0*/  IMAD.MOV.U32 R0, RZ, RZ, R6 ;  /* 0x000000ffff007224 */ /* 0x000fe200078e0006 */
[----:B------:R-:W-:-:S07]  /*23e0*/  MOV R6, 0x2400 ;  /* 0x0000240000067802 */ /* 0x000fce0000000f00 */
[----:B---3--:R-:W-:Y:S05]  /*23f0*/  CALL.REL.NOINC `($__internal_70_$__cuda_sm20_rem_s64) ;  /* 0x000000a400807944 */ /* 0x008fea0003c00000 */
[----:B------:R-:W-:Y:S02]  /*2400*/  IMAD.MOV.U32 R6, RZ, RZ, R0 ;  /* 0x000000ffff067224 */ /* 0x000fe400078e0000 */
[----:B------:R-:W-:-:S07]  /*2410*/  IMAD.MOV.U32 R7, RZ, RZ, R5 ;  /* 0x000000ffff077224 */ /* 0x000fce00078e0005 */
.L_x_45955:
[----:B------:R-:W-:Y:S05]  /*2420*/  BSYNC.RECONVERGENT B0 ;  /* 0x0000000000007941 */ /* 0x000fea0003800200 */
.L_x_45953:
[----:B------:R-:W0:Y:S01]  /*2430*/  LDC.64 R4, c[0x0][0x598] ;  /* 0x00016600ff047b82 */ /* 0x000e220000000a00 */
[----:B------:R-:W1:Y:S01]  /*2440*/  LDCU.64 UR6, c[0x0][0x580] ;  /* 0x0000b000ff0677ac */ /* 0x000e620008000a00 */
[----:B------:R-:W-:Y:S01]  /*2450*/  ISETP.NE.U32.AND P1, PT, R6, RZ, PT ;  /* 0x000000ff0600720c */ /* 0x000fe20003f25070 */
[----:B------:R-:W-:-:S03]  /*2460*/  UPRMT UR4, UR39, 0x9910, URZ ;  /* 0x0000991027047896 */ /* 0x000fc600080000ff */
[C---:B------:R-:W-:Y:S01]  /*2470*/  ISETP.NE.AND.EX P1, PT, R7.reuse, RZ, PT, P1 ;  /* 0x000000ff0700720c */ /* 0x040fe20003f25310 */
[----:B------:R-:W-:Y:S01]  /*2480*/  UISETP.GT.AND UP0, UPT, UR4, 0x9, UPT ;  /* 0x000000090400788c */ /* 0x000fe2000bf04270 */
[----:B0-----:R-:W-:Y:S02]  /*2490*/  LOP3.LUT R0, R6, R4, RZ, 0x3c, !PT ;  /* 0x0000000406007212 */ /* 0x001fe400078e3cff */
[----:B------:R-:W-:Y:S02]  /*24a0*/  LOP3.LUT R2, R7, R5, RZ, 0x3c, !PT ;  /* 0x0000000507027212 */ /* 0x000fe400078e3cff */
[----:B------:R-:W-:-:S04]  /*24b0*/  ISETP.GT.U32.AND P0, PT, R0, -0x1, PT ;  /* 0xffffffff0000780c */ /* 0x000fc80003f04070 */
[----:B------:R-:W-:-:S04]  /*24c0*/  ISETP.GT.AND.EX P0, PT, R2, -0x1, PT, P0 ;  /* 0xffffffff0200780c */ /* 0x000fc80003f04300 */
[----:B------:R-:W-:Y:S02]  /*24d0*/  SEL R3, R4, RZ, !P0 ;  /* 0x000000ff04037207 */ /* 0x000fe40004000000 */
[----:B------:R-:W-:Y:S02]  /*24e0*/  SEL R5, R5, RZ, !P0 ;  /* 0x000000ff05057207 */ /* 0x000fe40004000000 */
[----:B------:R-:W-:Y:S02]  /*24f0*/  SEL R3, R3, RZ, P1 ;  /* 0x000000ff03037207 */ /* 0x000fe40000800000 */
[----:B------:R-:W-:Y:S02]  /*2500*/  SEL R5, R5, RZ, P1 ;  /* 0x000000ff05057207 */ /* 0x000fe40000800000 */
[----:B------:R-:W-:Y:S02]  /*2510*/  IADD3 R9, P1, PT, R6, R3, RZ ;  /* 0x0000000306097210 */ /* 0x000fe40007f3e0ff */
[----:B-1----:R-:W-:-:S03]  /*2520*/  IADD3 R2, P0, PT, R16, UR6, RZ ;  /* 0x0000000610027c10 */ /* 0x002fc6000ff1e0ff */
        /* <DEDUP_REMOVED lines=14> */
.L_x_45959:
[----:B------:R1:W-:Y:S01]  /*2610*/  STG.E.U8 desc[UR36][R2.64], R9 ;  /* 0x0000000902007986 */ /* 0x0003e2000c101124 */
[----:B------:R-:W-:Y:S05]  /*2620*/  BRA `(.L_x_45961) ;  /* 0x0000000c00387947 */ /* 0x000fea0003800000 */
.L_x_45958:
        /* <DEDUP_REMOVED lines=8> */
.L_x_45963:
[----:B------:R3:W-:Y:S01]  /*26b0*/  STG.E desc[UR36][R2.64], R9 ;  /* 0x0000000902007986 */ /* 0x0007e2000c101924 */
[----:B------:R-:W-:Y:S05]  /*26c0*/  BRA `(.L_x_45961) ;  /* 0x0000000c00107947 */ /* 0x000fea0003800000 */
.L_x_45962:
[----:B------:R2:W-:Y:S01]  /*26d0*/  STG.E.U16 desc[UR36][R2.64], R9 ;  /* 0x0000000902007986 */ /* 0x0005e2000c101524 */
[----:B------:R-:W-:Y:S05]  /*26e0*/  BRA `(.L_x_45961) ;  /* 0x0000000c00087947 */ /* 0x000fea0003800000 */
.L_x_45957:
        /* <DEDUP_REMOVED lines=9> */
.L_x_45965:
[----:B------:R-:W0:Y:S02]  /*2780*/  I2F.S64 R0, R6 ;  /* 0x0000000600007312 */ /* 0x000e240000301400 */
[----:B0-----:R-:W-:-:S05]  /*2790*/  F2FP.F16.F32.PACK_AB R0, RZ, R0 ;  /* 0x00000000ff00723e */ /* 0x001fca00000000ff */
[----:B------:R0:W-:Y:S01]  /*27a0*/  STG.E.U16 desc[UR36][R2.64], R0 ;  /* 0x0000000002007986 */ /* 0x0001e2000c101524 */
[----:B------:R-:W-:Y:S05]  /*27b0*/  BRA `(.L_x_45961) ;  /* 0x0000000800d47947 */ /* 0x000fea0003800000 */
.L_x_45964:
        /* <DEDUP_REMOVED lines=10> */
.L_x_45967:
[----:B------:R-:W0:Y:S02]  /*2860*/  I2F.S64 R6, R6 ;  /* 0x0000000600067312 */ /* 0x000e240000301400 */
[----:B0-----:R-:W-:-:S04]  /*2870*/  F2FP.F16.F32.PACK_AB R5, RZ, R6 ;  /* 0x00000006ff05723e */ /* 0x001fc800000000ff */
[----:B------:R-:W-:-:S05]  /*2880*/  PRMT R5, R5, 0x5410, RZ ;  /* 0x0000541005057816 */ /* 0x000fca00000000ff */
[----:B------:R0:W-:Y:S01]  /*2890*/  STG.E desc[UR36][R2.64], R5 ;  /* 0x0000000502007986 */ /* 0x0001e2000c101924 */
[----:B------:R-:W-:Y:S05]  /*28a0*/  BRA `(.L_x_45961) ;  /* 0x0000000800987947 */ /* 0x000fea0003800000 */
.L_x_45966:
[----:B------:R-:W0:Y:S02]  /*28b0*/  I2F.F64.S64 R6, R6 ;  /* 0x0000000600067312 */ /* 0x000e240000301c00 */
[----:B0-----:R0:W-:Y:S01]  /*28c0*/  STG.E.64 desc[UR36][R2.64], R6 ;  /* 0x0000000602007986 */ /* 0x0011e2000c101b24 */
[----:B------:R-:W-:Y:S05]  /*28d0*/  BRA `(.L_x_45961) ;  /* 0x00000008008c7947 */ /* 0x000fea0003800000 */
.L_x_45956:
        /* <DEDUP_REMOVED lines=13> */
.L_x_45970:
[----:B------:R-:W0:Y:S01]  /*29b0*/  I2F.F64.S64 R8, R6 ;  /* 0x0000000600087312 */ /* 0x000e220000301c00 */
[----:B------:R-:W-:-:S05]  /*29c0*/  CS2R R10, SRZ ;  /* 0x00000000000a7805 */ /* 0x000fca000001ff00 */
[----:B0-----:R0:W-:Y:S01]  /*29d0*/  STG.E.128 desc[UR36][R2.64], R8 ;  /* 0x0000000802007986 */ /* 0x0011e2000c101d24 */
[----:B------:R-:W-:Y:S05]  /*29e0*/  BRA `(.L_x_45961) ;  /* 0x0000000800487947 */ /* 0x000fea0003800000 */
.L_x_45969:
        /* <DEDUP_REMOVED lines=8> */
[----:B------:R-:W-:Y:S02]  /*2a70*/  MOV R0, 0x7f ;  /* 0x0000007f00007802 */ /* 0x000fe40000000f00 */
        /* <DEDUP_REMOVED lines=10> */
.L_x_45974:
[----:B------:R-:W-:Y:S05]  /*2b20*/  BSYNC.RECONVERGENT B0 ;  /* 0x0000000000007941 */ /* 0x000fea0003800200 */
.L_x_45973:
[----:B------:R-:W-:-:S05]  /*2b30*/  LOP3.LUT R5, R0, 0x80, R5, 0xf8, !PT ;  /* 0x0000008000057812 */ /* 0x000fca00078ef805 */
[----:B------:R0:W-:Y:S01]  /*2b40*/  STG.E.U8 desc[UR36][R2.64], R5 ;  /* 0x0000000502007986 */ /* 0x0001e2000c101124 */
[----:B------:R-:W-:Y:S05]  /*2b50*/  BRA `(.L_x_45961) ;  /* 0x0000000400ec7947 */ /* 0x000fea0003800000 */
.L_x_45972:
        /* <DEDUP_REMOVED lines=15> */
.L_x_45976:
[----:B------:R-:W-:Y:S05]  /*2c50*/  BSYNC.RECONVERGENT B0 ;  /* 0x0000000000007941 */ /* 0x000fea0003800200 */
.L_x_45975:
[----:B------:R-:W-:-:S05]  /*2c60*/  LOP3.LUT R5, R0, 0x80, R5, 0xf8, !PT ;  /* 0x0000008000057812 */ /* 0x000fca00078ef805 */
[----:B------:R0:W-:Y:S01]  /*2c70*/  STG.E.U8 desc[UR36][R2.64], R5 ;  /* 0x0000000502007986 */ /* 0x0001e2000c101124 */
[----:B------:R-:W-:Y:S05]  /*2c80*/  BRA `(.L_x_45961) ;  /* 0x0000000400a07947 */ /* 0x000fea0003800000 */
.L_x_45971:
[----:B------:R-:W0:Y:S02]  /*2c90*/  I2F.S64 R0, R6 ;  /* 0x0000000600007312 */ /* 0x000e240000301400 */
[----:B0-----:R-:W-:-:S05]  /*2ca0*/  F2FP.BF16.F32.PACK_AB R0, RZ, R0 ;  /* 0x00000000ff00723e */ /* 0x001fca00000010ff */
[----:B------:R0:W-:Y:S01]  /*2cb0*/  STG.E.U16 desc[UR36][R2.64], R0 ;  /* 0x0000000002007986 */ /* 0x0001e2000c101524 */
[----:B------:R-:W-:Y:S05]  /*2cc0*/  BRA `(.L_x_45961) ;  /* 0x0000000400907947 */ /* 0x000fea0003800000 */
.L_x_45968:
        /* <DEDUP_REMOVED lines=10> */
.L_x_45979:
        /* <DEDUP_REMOVED lines=13> */
.L_x_45982:
[----:B------:R-:W-:-:S04]  /*2e40*/  SHF.R.U32.HI R0, RZ, 0x14, R5 ;  /* 0x00000014ff007819 */ /* 0x000fc80000011605 */
[----:B------:R-:W-:-:S04]  /*2e50*/  LOP3.LUT R0, R0, 0x1, RZ, 0xc0, !PT ;  /* 0x0000000100007812 */ /* 0x000fc800078ec0ff */
[----:B------:R-:W-:-:S04]  /*2e60*/  IADD3 R0, PT, PT, R5, 0x487ffff, R0 ;  /* 0x0487ffff05007810 */ /* 0x000fc80007ffe000 */
[----:B------:R-:W-:-:S04]  /*2e70*/  SHF.R.U32.HI R0, RZ, 0x14, R0 ;  /* 0x00000014ff007819 */ /* 0x000fc80000011600 */
[----:B------:R-:W-:-:S07]  /*2e80*/  LOP3.LUT R4, R0, 0xff, RZ, 0xc0, !PT ;  /* 0x000000ff00047812 */ /* 0x000fce00078ec0ff */
.L_x_45983:
[----:B------:R-:W-:-:S04]  /*2e90*/  SHF.R.U32.HI R5, RZ, 0x18, R5 ;  /* 0x00000018ff057819 */ /* 0x000fc80000011605 */
[----:B------:R-:W-:-:S04]  /*2ea0*/  LOP3.LUT R4, R4, 0x80, R5, 0xf8, !PT ;  /* 0x0000008004047812 */ /* 0x000fc800078ef805 */
[----:B------:R-:W-:-:S07]  /*2eb0*/  PRMT R0, R4, 0x7610, R0 ;  /* 0x0000761004007816 */ /* 0x000fce0000000000 */
.L_x_45981:
[----:B------:R-:W-:Y:S05]  /*2ec0*/  BSYNC.RECONVERGENT B0 ;  /* 0x0000000000007941 */ /* 0x000fea0003800200 */
.L_x_45980:
[----:B------:R0:W-:Y:S01]  /*2ed0*/  STG.E.U8 desc[UR36][R2.64], R0 ;  /* 0x0000000002007986 */ /* 0x0001e2000c101124 */
[----:B------:R-:W-:Y:S05]  /*2ee0*/  BRA `(.L_x_45961) ;  /* 0x0000000400087947 */ /* 0x000fea0003800000 */
.L_x_45978:
        /* <DEDUP_REMOVED lines=13> */
.L_x_45986:
[----:B------:R-:W-:-:S04]  /*2fc0*/  SHF.R.U32.HI R0, RZ, 0x15, R5 ;  /* 0x00000015ff007819 */ /* 0x000fc80000011605 */
[----:B------:R-:W-:-:S04]  /*2fd0*/  LOP3.LUT R0, R0, 0x1, RZ, 0xc0, !PT ;  /* 0x0000000100007812 */ /* 0x000fc800078ec0ff */
[----:B------:R-:W-:-:S04]  /*2fe0*/  IADD3 R0, PT, PT, R5, 0x88fffff, R0 ;  /* 0x088fffff05007810 */ /* 0x000fc80007ffe000 */
[----:B------:R-:W-:-:S04]  /*2ff0*/  SHF.R.U32.HI R0, RZ, 0x15, R0 ;  /* 0x00000015ff007819 */ /* 0x000fc80000011600 */
[----:B------:R-:W-:-:S07]  /*3000*/  LOP3.LUT R4, R0, 0xff, RZ, 0xc0, !PT ;  /* 0x000000ff00047812 */ /* 0x000fce00078ec0ff */
.L_x_45987:
[----:B------:R-:W-:-:S04]  /*3010*/  SHF.R.U32.HI R5, RZ, 0x18, R5 ;  /* 0x00000018ff057819 */ /* 0x000fc80000011605 */
[----:B------:R-:W-:-:S04]  /*3020*/  LOP3.LUT R4, R4, 0x80, R5, 0xf8, !PT ;  /* 0x0000008004047812 */ /* 0x000fc800078ef805 */
[----:B------:R-:W-:-:S07]  /*3030*/  PRMT R0, R4, 0x7610, R0 ;  /* 0x0000761004007816 */ /* 0x000fce0000000000 */
.L_x_45985:
[----:B------:R-:W-:Y:S05]  /*3040*/  BSYNC.RECONVERGENT B0 ;  /* 0x0000000000007941 */ /* 0x000fea0003800200 */
.L_x_45984:
[----:B------:R0:W-:Y:S01]  /*3050*/  STG.E.U8 desc[UR36][R2.64], R0 ;  /* 0x0000000002007986 */ /* 0x0001e2000c101124 */
[----:B------:R-:W-:Y:S05]  /*3060*/  BRA `(.L_x_45961) ;  /* 0x0000000000a87947 */ /* 0x000fea0003800000 */
.L_x_45977:
[----:B------:R-:W-:-:S09]  /*3070*/  UISETP.NE.AND UP0, UPT, UR4, 0x1c, UPT ;  /* 0x0000001c0400788c */ /* 0x000fd2000bf05270 */
[----:B------:R-:W-:Y:S05]  /*3080*/  BRA.U !UP0, `(.L_x_45988) ;  /* 0x00000001089c7547 */ /* 0x000fea000b800000 */
[----:B------:R-:W-:-:S09]  /*3090*/  UISETP.NE.AND UP0, UPT, UR4, 0x1d, UPT ;  /* 0x0000001d0400788c */ /* 0x000fd2000bf05270 */
[----:B------:R-:W-:Y:S05]  /*30a0*/  BRA.U !UP0, `(.L_x_45989) ;  /* 0x00000001088c7547 */ /* 0x000fea000b800000 */
[----:B------:R-:W-:-:S09]  /*30b0*/  UISETP.NE.AND UP0, UPT, UR4, 0x2c, UPT ;  /* 0x0000002c0400788c */ /* 0x000fd2000bf05270 */
[----:B------:R-:W-:Y:S05]  /*30c0*/  BRA.U !UP0, `(.L_x_45990) ;  /* 0x0000000108447547 */ /* 0x000fea000b800000 */
.L_x_45960:
        /* <DEDUP_REMOVED lines=16> */
.L_x_45991:
[----:B------:R-:W-:Y:S05]  /*31d0*/  BRA `(.L_x_45961) ;  /* 0x00000000004c7947 */ /* 0x000fea0003800000 */
.L_x_45990:
        /* <DEDUP_REMOVED lines=16> */
.L_x_45989:
[----:B------:R0:W-:Y:S01]  /*32e0*/  STG.E.64 desc[UR36][R2.64], R6 ;  /* 0x0000000602007986 */ /* 0x0001e2000c101b24 */
[----:B------:R-:W-:Y:S05]  /*32f0*/  BRA `(.L_x_45961) ;  /* 0x0000000000047947 */ /* 0x000fea0003800000 */
.L_x_45988:
[----:B------:R0:W-:Y:S02]  /*3300*/  STG.E desc[UR36][R2.64], R9 ;  /* 0x0000000902007986 */ /* 0x0001e4000c101924 */
.L_x_45961:
[----:B------:R-:W-:-:S07]  /*3310*/  VIADD R17, R17, 0x80 ;  /* 0x0000008011117836 */ /* 0x000fce0000000000 */
.L_x_45917:
[----:B------:R-:W-:Y:S05]  /*3320*/  BSYNC.RECONVERGENT B6 ;  /* 0x0000000000067941 */ /* 0x000fea0003800200 */
.L_x_45916:
        /* <DEDUP_REMOVED lines=307> */
.L_x_45994:
        /* <DEDUP_REMOVED lines=17> */
.L_x_45998:
[----:B------:R0:W5:Y:S01]  /*4770*/  LDG.E.U8 R6, desc[UR36][R2.64] ;  /* 0x0000002402067981 */ /* 0x000162000c1e1100 */
[----:B------:R-:W-:Y:S01]  /*4780*/  IMAD.MOV.U32 R7, RZ, RZ, RZ ;  /* 0x000000ffff077224 */ /* 0x000fe200078e00ff */
[----:B------:R-:W-:Y:S06]  /*4790*/  BRA `(.L_x_46000) ;  /* 0x0000000c00407947 */ /* 0x000fec0003800000 */
.L_x_45997:
        /* <DEDUP_REMOVED lines=8> */
.L_x_46002:
[----:B------:R-:W2:Y:S02]  /*4820*/  LDG.E R6, desc[UR36][R2.64] ;  /* 0x0000002402067981 */ /* 0x000ea4000c1e1900 */
[----:B--2---:R-:W-:Y:S01]  /*4830*/  SHF.R.S32.HI R7, RZ, 0x1f, R6 ;  /* 0x0000001fff077819 */ /* 0x004fe20000011406 */
[----:B------:R-:W-:Y:S06]  /*4840*/  BRA `(.L_x_46000) ;  /* 0x0000000c00147947 */ /* 0x000fec0003800000 */
.L_x_46001:
[----:B------:R-:W2:Y:S02]  /*4850*/  LDG.E.S16 R6, desc[UR36][R2.64] ;  /* 0x0000002402067981 */ /* 0x000ea4000c1e1700 */
[----:B--2---:R-:W-:Y:S01]  /*4860*/  SHF.R.S32.HI R7, RZ, 0x1f, R6 ;  /* 0x0000001fff077819 */ /* 0x004fe20000011406 */
[----:B------:R-:W-:Y:S06]  /*4870*/  BRA `(.L_x_46000) ;  /* 0x0000000c00087947 */ /* 0x000fec0003800000 */
.L_x_45996:
        /* <DEDUP_REMOVED lines=9> */
.L_x_46004:
[----:B------:R-:W2:Y:S02]  /*4910*/  LDG.E.U16 R2, desc[UR36][R2.64] ;  /* 0x0000002402027981 */ /* 0x000ea4000c1e1500 */
[----:B--2---:R-:W-:-:S06]  /*4920*/  HADD2.F32 R6, -RZ, R2.H0_H0 ;  /* 0x20000002ff067230 */ /* 0x004fcc0000004100 */
[----:B------:R-:W0:Y:S01]  /*4930*/  F2I.S64.TRUNC R6, R6 ;  /* 0x0000000600067311 */ /* 0x000e22000020d900 */
[----:B------:R-:W-:Y:S05]  /*4940*/  BRA `(.L_x_46000) ;  /* 0x0000000800d47947 */ /* 0x000fea0003800000 */
.L_x_46003:
        /* <DEDUP_REMOVED lines=9> */
.L_x_46006:
[----:B------:R-:W2:Y:S02]  /*49e0*/  LDG.E.U16 R2, desc[UR36][R2.64] ;  /* 0x0000002402027981 */ /* 0x000ea4000c1e1500 */
[----:B--2---:R-:W-:-:S06]  /*49f0*/  HADD2.F32 R6, -RZ, R2.H0_H0 ;  /* 0x20000002ff067230 */ /* 0x004fcc0000004100 */
[----:B------:R-:W3:Y:S01]  /*4a00*/  F2I.S64.TRUNC R6, R6 ;  /* 0x0000000600067311 */ /* 0x000ee2000020d900 */
[----:B------:R-:W-:Y:S05]  /*4a10*/  BRA `(.L_x_46000) ;  /* 0x0000000800a07947 */ /* 0x000fea0003800000 */
.L_x_46005:
[----:B------:R-:W2:Y:S02]  /*4a20*/  LDG.E.64 R2, desc[UR36][R2.64] ;  /* 0x0000002402027981 */ /* 0x000ea4000c1e1b00 */
[----:B--2---:R0:W1:Y:S01]  /*4a30*/  F2I.S64.F64.TRUNC R6, R2 ;  /* 0x0000000200067311 */ /* 0x004062000030d900 */
[----:B------:R-:W-:Y:S05]  /*4a40*/  BRA `(.L_x_46000) ;  /* 0x0000000800947947 */ /* 0x000fea0003800000 */
.L_x_45995:
        /* <DEDUP_REMOVED lines=13> */
.L_x_46009:
[----:B------:R-:W2:Y:S02]  /*4b20*/  LDG.E.64 R2, desc[UR36][R2.64] ;  /* 0x0000002402027981 */ /* 0x000ea4000c1e1b00 */
[----:B--2---:R0:W1:Y:S01]  /*4b30*/  F2I.S64.F64.TRUNC R6, R2 ;  /* 0x0000000200067311 */ /* 0x004062000030d900 */
[----:B------:R-:W-:Y:S05]  /*4b40*/  BRA `(.L_x_46000) ;  /* 0x0000000800547947 */ /* 0x000fea0003800000 */
.L_x_46008:
        /* <DEDUP_REMOVED lines=26> */
.L_x_46011:
        /* <DEDUP_REMOVED lines=13> */
.L_x_46010:
[----:B------:R-:W2:Y:S02]  /*4dc0*/  LDG.E.U16 R6, desc[UR36][R2.64] ;  /* 0x0000002402067981 */ /* 0x000ea4000c1e1500 */
[----:B--2---:R-:W-:-:S06]  /*4dd0*/  IMAD.U32 R6, R6, 0x10000, RZ ;  /* 0x0001000006067824 */ /* 0x004fcc00078e00ff */
[----:B------:R-:W0:Y:S01]  /*4de0*/  F2I.S64.TRUNC R6, R6 ;  /* 0x0000000600067311 */ /* 0x000e22000020d900 */
[----:B------:R-:W-:Y:S05]  /*4df0*/  BRA `(.L_x_46000) ;  /* 0x0000000400a87947 */ /* 0x000fea0003800000 */
.L_x_46007:
        /* <DEDUP_REMOVED lines=11> */
.L_x_46014:
        /* <DEDUP_REMOVED lines=21> */
.L_x_46018:
[----:B------:R-:W-:Y:S05]  /*5000*/  BSYNC.RECONVERGENT B1 ;  /* 0x0000000000017941 */ /* 0x000fea0003800200 */
.L_x_46017:
[----:B------:R-:W-:Y:S01]  /*5010*/  IMAD.SHL.U32 R0, R0, 0x100000, RZ ;  /* 0x0010000000007824 */ /* 0x000fe200078e00ff */
[----:B------:R-:W-:-:S04]  /*5020*/  LEA R2, R2, 0x3b800000, 0x17 ;  /* 0x3b80000002027811 */ /* 0x000fc800078eb8ff */
[----:B------:R-:W-:-:S07]  /*5030*/  LOP3.LUT R6, R2, R0, R7, 0xfe, !PT ;  /* 0x0000000002067212 */ /* 0x000fce00078efe07 */
.L_x_46016:
[----:B------:R-:W-:Y:S05]  /*5040*/  BSYNC.RECONVERGENT B0 ;  /* 0x0000000000007941 */ /* 0x000fea0003800200 */
.L_x_46015:
[----:B------:R-:W0:Y:S01]  /*5050*/  F2I.S64.TRUNC R6, R6 ;  /* 0x0000000600067311 */ /* 0x000e22000020d900 */
[----:B------:R-:W-:Y:S05]  /*5060*/  BRA `(.L_x_46000) ;  /* 0x00000004000c7947 */ /* 0x000fea0003800000 */
.L_x_46013:
        /* <DEDUP_REMOVED lines=21> */
.L_x_46022:
[----:B------:R-:W-:Y:S05]  /*51c0*/  BSYNC.RECONVERGENT B1 ;  /* 0x0000000000017941 */ /* 0x000fea0003800200 */
.L_x_46021:
[----:B------:R-:W-:Y:S02]  /*51d0*/  SHF.L.U32 R0, R0, 0x15, RZ ;  /* 0x0000001500007819 */ /* 0x000fe400000006ff */
[----:B------:R-:W-:-:S04]  /*51e0*/  LEA R2, R2, 0x37800000, 0x17 ;  /* 0x3780000002027811 */ /* 0x000fc800078eb8ff */
[----:B------:R-:W-:-:S07]  /*51f0*/  LOP3.LUT R6, R2, R0, R7, 0xfe, !PT ;  /* 0x0000000002067212 */ /* 0x000fce00078efe07 */
.L_x_46020:
[----:B------:R-:W-:Y:S05]  /*5200*/  BSYNC.RECONVERGENT B0 ;  /* 0x0000000000007941 */ /* 0x000fea0003800200 */
.L_x_46019:
[----:B------:R-:W0:Y:S01]  /*5210*/  F2I.S64.TRUNC R6, R6 ;  /* 0x0000000600067311 */ /* 0x000e22000020d900 */
[----:B------:R-:W-:Y:S05]  /*5220*/  BRA `(.L_x_46000) ;  /* 0x00000000009c7947 */ /* 0x000fea0003800000 */
.L_x_46012:
        /* <DEDUP_REMOVED lines=14> */
.L_x_46026:
[----:B------:R-:W-:Y:S05]  /*5310*/  BSYNC.RECONVERGENT B0 ;  /* 0x0000000000007941 */ /* 0x000fea0003800200 */
.L_x_46025:
[----:B------:R-:W0:Y:S01]  /*5320*/  F2I.S64.TRUNC R6, R6 ;  /* 0x0000000600067311 */ /* 0x000e22000020d900 */
[----:B------:R-:W-:Y:S05]  /*5330*/  BRA `(.L_x_46000) ;  /* 0x0000000000587947 */ /* 0x000fea0003800000 */
.L_x_45999:
        /* <DEDUP_REMOVED lines=16> */
.L_x_46027:
[----:B------:R-:W-:Y:S01]  /*5440*/  CS2R R6, SRZ ;  /* 0x0000000000067805 */ /* 0x000fe2000001ff00 */
[----:B------:R-:W-:Y:S06]  /*5450*/  BRA `(.L_x_46000) ;  /* 0x0000000000107947 */ /* 0x000fec0003800000 */
.L_x_46024:
[----:B------:R0:W5:Y:S01]  /*5460*/  LDG.E.64 R6, desc[UR36][R2.64] ;  /* 0x0000002402067981 */ /* 0x000162000c1e1b00 */
[----:B------:R-:W-:Y:S05]  /*5470*/  BRA `(.L_x_46000) ;  /* 0x0000000000087947 */ /* 0x000fea0003800000 */
.L_x_46023:
[----:B------:R0:W5:Y:S01]  /*5480*/  LDG.E R6, desc[UR36][R2.64] ;  /* 0x0000002402067981 */ /* 0x000162000c1e1900 */
[----:B------:R-:W-:-:S07]  /*5490*/  IMAD.MOV.U32 R7, RZ, RZ, RZ ;  /* 0x000000ffff077224 */ /* 0x000fce00078e00ff */
.L_x_46000:
[----:B------:R-:W0:Y:S01]  /*54a0*/  LDCU UR4, c[0x0][0x59c] ;  /* 0x0000b380ff0477ac */ /* 0x000e220008000800 */
[----:B------:R-:W-:Y:S01]  /*54b0*/  BSSY.RECONVERGENT B0, `(.L_x_46028) ;  /* 0x000001d000007945 */ /* 0x000fe20003800200 */
[----:B0123-5:R-:W-:-:S04]  /*54c0*/  LOP3.LUT R0, R7, UR4, RZ, 0xfc, !PT ;  /* 0x0000000407007c12 */ /* 0x02ffc8000f8efcff */
[----:B------:R-:W-:-:S13]  /*54d0*/  ISETP.NE.U32.AND P0, PT, R0, RZ, PT ;  /* 0x000000ff0000720c */ /* 0x000fda0003f05070 */
[----:B------:R-:W-:Y:S05]  /*54e0*/  @P0 BRA `(.L_x_46029) ;  /* 0x0000000000500947 */ /* 0x000fea0003800000 */
[----:B------:R-:W0:Y:S01]  /*54f0*/  LDCU UR4, c[0x0][0x598] ;  /* 0x0000b300ff0477ac */ /* 0x000e220008000800 */
[----:B------:R-:W-:Y:S01]  /*5500*/  IMAD.MOV.U32 R7, RZ, RZ, RZ ;  /* 0x000000ffff077224 */ /* 0x000fe200078e00ff */
[----:B0-----:R-:W0:Y:S01]  /*5510*/  I2F.U32.RP R4, UR4 ;  /* 0x0000000400047d06 */ /* 0x001e220008209000 */
[----:B------:R-:W-:-:S07]  /*5520*/  ISETP.NE.U32.AND P1, PT, RZ, UR4, PT ;  /* 0x00000004ff007c0c */ /* 0x000fce000bf25070 */
[----:B0-----:R-:W4:Y:S02]  /*5530*/  MUFU.RCP R4, R4 ;  /* 0x0000000400047308 */ /* 0x001f240000001000 */
[----:B----4-:R-:W-:-:S06]  /*5540*/  VIADD R2, R4, 0xffffffe ;  /* 0x0ffffffe04027836 */ /* 0x010fcc0000000000 */
        /* <DEDUP_REMOVED lines=14> */
.L_x_46029:
[----:B------:R-:W-:Y:S02]  /*5630*/  MOV R0, R6 ;  /* 0x0000000600007202 */ /* 0x000fe40000000f00 */
[----:B------:R-:W-:-:S07]  /*5640*/  MOV R6, 0x5660 ;  /* 0x0000566000067802 */ /* 0x000fce0000000f00 */
[----:B----4-:R-:W-:Y:S05]  /*5650*/  CALL.REL.NOINC `($__internal_70_$__cuda_sm20_rem_s64) ;  /* 0x0000007000e87944 */ /* 0x010fea0003c00000 */
[----:B------:R-:W-:Y:S02]  /*5660*/  IMAD.MOV.U32 R6, RZ, RZ, R0 ;  /* 0x000000ffff067224 */ /* 0x000fe400078e0000 */
[----:B------:R-:W-:-:S07]  /*5670*/  IMAD.MOV.U32 R7, RZ, RZ, R5 ;  /* 0x000000ffff077224 */ /* 0x000fce00078e0005 */
.L_x_46030:
[----:B------:R-:W-:Y:S05]  /*5680*/  BSYNC.RECONVERGENT B0 ;  /* 0x0000000000007941 */ /* 0x000fea0003800200 */
.L_x_46028:
        /* <DEDUP_REMOVED lines=30> */
.L_x_46034:
[----:B------:R0:W-:Y:S01]  /*5870*/  STG.E.U8 desc[UR36][R2.64], R9 ;  /* 0x0000000902007986 */ /* 0x0001e2000c101124 */
[----:B------:R-:W-:Y:S05]  /*5880*/  BRA `(.L_x_46036) ;  /* 0x0000000c00347947 */ /* 0x000fea0003800000 */
.L_x_46033:
        /* <DEDUP_REMOVED lines=8> */
.L_x_46038:
[----:B------:R0:W-:Y:S01]  /*5910*/  STG.E desc[UR36][R2.64], R9 ;  /* 0x0000000902007986 */ /* 0x0001e2000c101924 */
[----:B------:R-:W-:Y:S05]  /*5920*/  BRA `(.L_x_46036) ;  /* 0x0000000c000c7947 */ /* 0x000fea0003800000 */
.L_x_46037:
[----:B------:R0:W-:Y:S01]  /*5930*/  STG.E.U16 desc[UR36][R2.64], R9 ;  /* 0x0000000902007986 */ /* 0x0001e2000c101524 */
[----:B------:R-:W-:Y:S05]  /*5940*/  BRA `(.L_x_46036) ;  /* 0x0000000c00047947 */ /* 0x000fea0003800000 */
.L_x_46032:
        /* <DEDUP_REMOVED lines=9> */
.L_x_46040:
[----:B------:R-:W0:Y:S02]  /*59e0*/  I2F.S64 R0, R6 ;  /* 0x0000000600007312 */ /* 0x000e240000301400 */
[----:B0-----:R-:W-:-:S05]  /*59f0*/  F2FP.F16.F32.PACK_AB R0, RZ, R0 ;  /* 0x00000000ff00723e */ /* 0x001fca00000000ff */
[----:B------:R0:W-:Y:S01]  /*5a00*/  STG.E.U16 desc[UR36][R2.64], R0 ;  /* 0x0000000002007986 */ /* 0x0001e2000c101524 */
[----:B------:R-:W-:Y:S05]  /*5a10*/  BRA `(.L_x_46036) ;  /* 0x0000000800d07947 */ /* 0x000fea0003800000 */
.L_x_46039:
        /* <DEDUP_REMOVED lines=10> */
.L_x_46042:
[----:B------:R-:W0:Y:S02]  /*5ac0*/  I2F.S64 R6, R6 ;  /* 0x0000000600067312 */ /* 0x000e240000301400 */
[----:B0-----:R-:W-:-:S04]  /*5ad0*/  F2FP.F16.F32.PACK_AB R5, RZ, R6 ;  /* 0x00000006ff05723e */ /* 0x001fc800000000ff */
[----:B------:R-:W-:-:S05]  /*5ae0*/  PRMT R5, R5, 0x5410, RZ ;  /* 0x0000541005057816 */ /* 0x000fca00000000ff */
[----:B------:R0:W-:Y:S01]  /*5af0*/  STG.E desc[UR36][R2.64], R5 ;  /* 0x0000000502007986 */ /* 0x0001e2000c101924 */
[----:B------:R-:W-:Y:S05]  /*5b00*/  BRA `(.L_x_46036) ;  /* 0x0000000800947947 */ /* 0x000fea0003800000 */
.L_x_46041:
[----:B------:R-:W0:Y:S02]  /*5b10*/  I2F.F64.S64 R6, R6 ;  /* 0x0000000600067312 */ /* 0x000e240000301c00 */
[----:B0-----:R0:W-:Y:S01]  /*5b20*/  STG.E.64 desc[UR36][R2.64], R6 ;  /* 0x0000000602007986 */ /* 0x0011e2000c101b24 */
[----:B------:R-:W-:Y:S05]  /*5b30*/  BRA `(.L_x_46036) ;  /* 0x0000000800887947 */ /* 0x000fea0003800000 */
.L_x_46031:
        /* <DEDUP_REMOVED lines=12> */
.L_x_46046:
        /* <DEDUP_REMOVED lines=18> */
.L_x_46049:
[----:B------:R-:W-:-:S04]  /*5d20*/  SHF.R.U32.HI R5, RZ, 0x18, R5 ;  /* 0x00000018ff057819 */ /* 0x000fc80000011605 */
[----:B------:R-:W-:-:S07]  /*5d30*/  LOP3.LUT R0, R0, 0x80, R5, 0xf8, !PT ;  /* 0x0000008000007812 */ /* 0x000fce00078ef805 */
.L_x_46048:
[----:B------:R-:W-:Y:S05]  /*5d40*/  BSYNC.RECONVERGENT B0 ;  /* 0x0000000000007941 */ /* 0x000fea0003800200 */
.L_x_46047:
[----:B------:R3:W-:Y:S01]  /*5d50*/  STG.E.U8 desc[UR36][R2.64], R0 ;  /* 0x0000000002007986 */ /* 0x0007e2000c101124 */
[----:B------:R-:W-:Y:S05]  /*5d60*/  BRA `(.L_x_46036) ;  /* 0x0000000400fc7947 */ /* 0x000fea0003800000 */
.L_x_46045:
        /* <DEDUP_REMOVED lines=18> */
.L_x_46052:
[----:B------:R-:W-:-:S04]  /*5e90*/  SHF.R.U32.HI R5, RZ, 0x18, R5 ;  /* 0x00000018ff057819 */ /* 0x000fc80000011605 */
[----:B------:R-:W-:-:S07]  /*5ea0*/  LOP3.LUT R0, R0, 0x80, R5, 0xf8, !PT ;  /* 0x0000008000007812 */ /* 0x000fce00078ef805 */
.L_x_46051:
[----:B------:R-:W-:Y:S05]  /*5eb0*/  BSYNC.RECONVERGENT B0 ;  /* 0x0000000000007941 */ /* 0x000fea0003800200 */
.L_x_46050:
[----:B------:R0:W-:Y:S01]  /*5ec0*/  STG.E.U8 desc[UR36][R2.64], R0 ;  /* 0x0000000002007986 */ /* 0x0001e2000c101124 */
[----:B------:R-:W-:Y:S05]  /*5ed0*/  BRA `(.L_x_46036) ;  /* 0x0000000400a07947 */ /* 0x000fea0003800000 */
.L_x_46044:
        /* <DEDUP_REMOVED lines=22> */
.L_x_46054:
[----:B------:R1:W-:Y:S01]  /*6040*/  STG.E.64 desc[UR36][R2.64], R6 ;  /* 0x0000000602007986 */ /* 0x0003e2000c101b24 */
[----:B------:R-:W-:Y:S05]  /*6050*/  BRA `(.L_x_46036) ;  /* 0x0000000400407947 */ /* 0x000fea0003800000 */
.L_x_46053:
[----:B------:R0:W-:Y:S01]  /*6060*/  STG.E desc[UR36][R2.64], R9 ;  /* 0x0000000902007986 */ /* 0x0001e2000c101924 */
[----:B------:R-:W-:Y:S05]  /*6070*/  BRA `(.L_x_46036) ;  /* 0x0000000400387947 */ /* 0x000fea0003800000 */
.L_x_46043:
        /* <DEDUP_REMOVED lines=11> */
.L_x_46056:
[----:B------:R-:W0:Y:S01]  /*6130*/  I2F.F64.S64 R8, R6 ;  /* 0x0000000600087312 */ /* 0x000e220000301c00 */
[----:B------:R-:W-:-:S05]  /*6140*/  CS2R R10, SRZ ;  /* 0x00000000000a7805 */ /* 0x000fca000001ff00 */
[----:B0-----:R0:W-:Y:S01]  /*6150*/  STG.E.128 desc[UR36][R2.64], R8 ;  /* 0x0000000802007986 */ /* 0x0011e2000c101d24 */
[----:B------:R-:W-:Y:S05]  /*6160*/  BRA `(.L_x_46036) ;  /* 0x0000000000fc7947 */ /* 0x000fea0003800000 */
.L_x_46055:
[----:B------:R-:W-:-:S09]  /*6170*/  UISETP.NE.AND UP0, UPT, UR4, 0xf, UPT ;  /* 0x0000000f0400788c */ /* 0x000fd2000bf05270 */
[----:B------:R-:W-:Y:S05]  /*6180*/  BRA.U !UP0, `(.L_x_46057) ;  /* 0x0000000108e87547 */ /* 0x000fea000b800000 */
[----:B------:R-:W-:-:S09]  /*6190*/  UISETP.NE.AND UP0, UPT, UR4, 0x17, UPT ;  /* 0x000000170400788c */ /* 0x000fd2000bf05270 */
[----:B------:R-:W-:Y:S05]  /*61a0*/  BRA.U !UP0, `(.L_x_46058) ;  /* 0x0000000108907547 */ /* 0x000fea000b800000 */
[----:B------:R-:W-:-:S09]  /*61b0*/  UISETP.NE.AND UP0, UPT, UR4, 0x18, UPT ;  /* 0x000000180400788c */ /* 0x000fd2000bf05270 */
[----:B------:R-:W-:Y:S05]  /*61c0*/  BRA.U !UP0, `(.L_x_46059) ;  /* 0x0000000108447547 */ /* 0x000fea000b800000 */
.L_x_46035:
        /* <DEDUP_REMOVED lines=16> */
.L_x_46060:
[----:B------:R-:W-:Y:S05]  /*62d0*/  BRA `(.L_x_46036) ;  /* 0x0000000000a07947 */ /* 0x000fea0003800000 */
.L_x_46059:
        /* <DEDUP_REMOVED lines=13> */
.L_x_46062:
[----:B------:R-:W-:Y:S05]  /*63b0*/  BSYNC.RECONVERGENT B0 ;  /* 0x0000000000007941 */ /* 0x000fea0003800200 */
.L_x_46061:
[----:B------:R-:W-:-:S05]  /*63c0*/  LOP3.LUT R5, R0, 0x80, R5, 0xf8, !PT ;  /* 0x0000008000057812 */ /* 0x000fca00078ef805 */
[----:B------:R0:W-:Y:S01]  /*63d0*/  STG.E.U8 desc[UR36][R2.64], R5 ;  /* 0x0000000502007986 */ /* 0x0001e2000c101124 */
[----:B------:R-:W-:Y:S05]  /*63e0*/  BRA `(.L_x_46036) ;  /* 0x00000000005c7947 */ /* 0x000fea0003800000 */
.L_x_46058:
        /* <DEDUP_REMOVED lines=12> */
.L_x_46064:
[----:B------:R-:W-:Y:S01]  /*64b0*/  IMAD.MOV.U32 R0, RZ, RZ, 0x7f ;  /* 0x0000007fff007424 */ /* 0x000fe200078e00ff */
[----:B------:R-:W-:-:S04]  /*64c0*/  ISETP.GT.U32.AND P0, PT, R4, 0x7f800000, PT ;  /* 0x7f8000000400780c */ /* 0x000fc80003f04070 */
[----:B------:R-:W-:-:S09]  /*64d0*/  SEL R0, R0, 0x7c, P0 ;  /* 0x0000007c00007807 */ /* 0x000fd20000000000 */
.L_x_46065:
[----:B------:R-:W-:Y:S05]  /*64e0*/  BSYNC.RECONVERGENT B0 ;  /* 0x0000000000007941 */ /* 0x000fea0003800200 */
.L_x_46063:
[----:B------:R-:W-:-:S04]  /*64f0*/  SHF.R.U32.HI R5, RZ, 0x18, R5 ;  /* 0x00000018ff057819 */ /* 0x000fc80000011605 */
[----:B------:R-:W-:-:S05]  /*6500*/  LOP3.LUT R5, R0, 0x80, R5, 0xf8, !PT ;  /* 0x0000008000057812 */ /* 0x000fca00078ef805 */
[----:B------:R0:W-:Y:S01]  /*6510*/  STG.E.U8 desc[UR36][R2.64], R5 ;  /* 0x0000000502007986 */ /* 0x0001e2000c101124 */
[----:B------:R-:W-:Y:S05]  /*6520*/  BRA `(.L_x_46036) ;  /* 0x00000000000c7947 */ /* 0x000fea0003800000 */
.L_x_46057:
[----:B------:R-:W0:Y:S02]  /*6530*/  I2F.S64 R0, R6 ;  /* 0x0000000600007312 */ /* 0x000e240000301400 */
[----:B0-----:R-:W-:-:S05]  /*6540*/  F2FP.BF16.F32.PACK_AB R0, RZ, R0 ;  /* 0x00000000ff00723e */ /* 0x001fca00000010ff */
[----:B------:R0:W-:Y:S02]  /*6550*/  STG.E.U16 desc[UR36][R2.64], R0 ;  /* 0x0000000002007986 */ /* 0x0001e4000c101524 */
.L_x_46036:
[----:B------:R-:W-:-:S07]  /*6560*/  VIADD R17, R17, 0x80 ;  /* 0x0000008011117836 */ /* 0x000fce0000000000 */
.L_x_45993:
[----:B------:R-:W-:Y:S05]  /*6570*/  BSYNC.RECONVERGENT B6 ;  /* 0x0000000000067941 */ /* 0x000fea0003800200 */
.L_x_45992:
[----:B------:R-:W5:Y:S01]  /*6580*/  LDCU UR4, c[0x0][0x380] ;  /* 0x00007000ff0477ac */ /* 0x000f620008000800 */
[----:B------:R-:W-:Y:S01]  /*6590*/  BSSY.RECONVERGENT B6, `(.L_x_46066) ;  /* 0x0000323000067945 */ /* 0x000fe20003800200 */
[----:B-----5:R-:W-:-:S13]  /*65a0*/  ISETP.GE.AND P0, PT, R17, UR4, PT ;  /* 0x0000000411007c0c */ /* 0x020fda000bf06270 */
[----:B------:R-:W-:Y:S05]  /*65b0*/  @P0 BRA `(.L_x_46067) ;  /* 0x0000003000800947 */ /* 0x000fea0003800000 */
[----:B------:R-:W5:Y:S01]  /*65c0*/  LDCU UR4, c[0x0][0x388] ;  /* 0x00007100ff0477ac */ /* 0x000f620008000800 */
[----:B0--3--:R-:W-:Y:S02]  /*65d0*/  HFMA2 R0, -RZ, RZ, 0, 0 ;  /* 0x00000000ff007431 */ /* 0x009fe400000001ff */
        /* <DEDUP_REMOVED lines=8> */
[----:B-12-4-:R-:W-:-:S05]  /*6660*/  IMAD.HI.U32 R2, R17, UR4, R16 ;  /* 0x0000000411027c27 */ /* 0x016fca000f8e0010 */
        /* <DEDUP_REMOVED lines=292> */
.L_x_46068:
        /* <DEDUP_REMOVED lines=17> */
.L_x_46072:
[----:B------:R0:W5:Y:S01]  /*79c0*/  LDG.E.U8 R6, desc[UR36][R2.64] ;  /* 0x0000002402067981 */ /* 0x000162000c1e1100 */
[----:B------:R-:W-:Y:S01]  /*79d0*/  IMAD.MOV.U32 R7, RZ, RZ, RZ ;  /* 0x000000ffff077224 */ /* 0x000fe200078e00ff */
[----:B------:R-:W-:Y:S06]  /*79e0*/  BRA `(.L_x_46074) ;  /* 0x0000000c00407947 */ /* 0x000fec0003800000 */
.L_x_46071:
        /* <DEDUP_REMOVED lines=8> */
.L_x_46076:
[----:B------:R-:W2:Y:S02]  /*7a70*/  LDG.E R6, desc[UR36][R2.64] ;  /* 0x0000002402067981 */ /* 0x000ea4000c1e1900 */
[----:B--2---:R-:W-:Y:S01]  /*7a80*/  SHF.R.S32.HI R7, RZ, 0x1f, R6 ;  /* 0x0000001fff077819 */ /* 0x004fe20000011406 */
[----:B------:R-:W-:Y:S06]  /*7a90*/  BRA `(.L_x_46074) ;  /* 0x0000000c00147947 */ /* 0x000fec0003800000 */
.L_x_46075:
[----:B------:R-:W2:Y:S02]  /*7aa0*/  LDG.E.S16 R6, desc[UR36][R2.64] ;  /* 0x0000002402067981 */ /* 0x000ea4000c1e1700 */
[----:B--2---:R-:W-:Y:S01]  /*7ab0*/  SHF.R.S32.HI R7, RZ, 0x1f, R6 ;  /* 0x0000001fff077819 */ /* 0x004fe20000011406 */
[----:B------:R-:W-:Y:S06]  /*7ac0*/  BRA `(.L_x_46074) ;  /* 0x0000000c00087947 */ /* 0x000fec0003800000 */
.L_x_46070:
        /* <DEDUP_REMOVED lines=9> */
.L_x_46078:
[----:B------:R-:W2:Y:S02]  /*7b60*/  LDG.E.U16 R2, desc[UR36][R2.64] ;  /* 0x0000002402027981 */ /* 0x000ea4000c1e1500 */
[----:B--2---:R-:W-:-:S06]  /*7b70*/  HADD2.F32 R6, -RZ, R2.H0_H0 ;  /* 0x20000002ff067230 */ /* 0x004fcc0000004100 */
[----:B------:R-:W2:Y:S01]  /*7b80*/  F2I.S64.TRUNC R6, R6 ;  /* 0x0000000600067311 */ /* 0x000ea2000020d900 */
[----:B------:R-:W-:Y:S05]  /*7b90*/  BRA `(.L_x_46074) ;  /* 0x0000000800d47947 */ /* 0x000fea0003800000 */
.L_x_46077:
        /* <DEDUP_REMOVED lines=9> */
.L_x_46080:
[----:B------:R-:W2:Y:S02]  /*7c30*/  LDG.E.U16 R2, desc[UR36][R2.64] ;  /* 0x0000002402027981 */ /* 0x000ea4000c1e1500 */
[----:B--2---:R-:W-:-:S06]  /*7c40*/  HADD2.F32 R6, -RZ, R2.H0_H0 ;  /* 0x20000002ff067230 */ /* 0x004fcc0000004100 */
[----:B------:R-:W0:Y:S01]  /*7c50*/  F2I.S64.TRUNC R6, R6 ;  /* 0x0000000600067311 */ /* 0x000e22000020d900 */
[----:B------:R-:W-:Y:S05]  /*7c60*/  BRA `(.L_x_46074) ;  /* 0x0000000800a07947 */ /* 0x000fea0003800000 */
.L_x_46079:
[----:B------:R-:W2:Y:S02]  /*7c70*/  LDG.E.64 R2, desc[UR36][R2.64] ;  /* 0x0000002402027981 */ /* 0x000ea4000c1e1b00 */
[----:B--2---:R0:W1:Y:S01]  /*7c80*/  F2I.S64.F64.TRUNC R6, R2 ;  /* 0x0000000200067311 */ /* 0x004062000030d900 */
[----:B------:R-:W-:Y:S05]  /*7c90*/  BRA `(.L_x_46074) ;  /* 0x0000000800947947 */ /* 0x000fea0003800000 */
.L_x_46069:
        /* <DEDUP_REMOVED lines=13> */
.L_x_46083:
[----:B------:R-:W2:Y:S02]  /*7d70*/  LDG.E.64 R2, desc[UR36][R2.64] ;  /* 0x0000002402027981 */ /* 0x000ea4000c1e1b00 */
[----:B--2---:R0:W1:Y:S01]  /*7d80*/  F2I.S64.F64.TRUNC R6, R2 ;  /* 0x0000000200067311 */ /* 0x004062000030d900 */
[----:B------:R-:W-:Y:S05]  /*7d90*/  BRA `(.L_x_46074) ;  /* 0x0000000800547947 */ /* 0x000fea0003800000 */
.L_x_46082:
        /* <DEDUP_REMOVED lines=26> */
.L_x_46085:
        /* <DEDUP_REMOVED lines=13> */
.L_x_46084:
[----:B------:R-:W2:Y:S02]  /*8010*/  LDG.E.U16 R6, desc[UR36][R2.64] ;  /* 0x0000002402067981 */ /* 0x000ea4000c1e1500 */
[----:B--2---:R-:W-:-:S06]  /*8020*/  IMAD.U32 R6, R6, 0x10000, RZ ;  /* 0x0001000006067824 */ /* 0x004fcc00078e00ff */
[----:B------:R-:W0:Y:S01]  /*8030*/  F2I.S64.TRUNC R6, R6 ;  /* 0x0000000600067311 */ /* 0x000e22000020d900 */
[----:B------:R-:W-:Y:S05]  /*8040*/  BRA `(.L_x_46074) ;  /* 0x0000000400a87947 */ /* 0x000fea0003800000 */
.L_x_46081:
        /* <DEDUP_REMOVED lines=11> */
.L_x_46088:
        /* <DEDUP_REMOVED lines=21> */
.L_x_46092:
[----:B------:R-:W-:Y:S05]  /*8250*/  BSYNC.RECONVERGENT B1 ;  /* 0x0000000000017941 */ /* 0x000fea0003800200 */
.L_x_46091:
[----:B------:R-:W-:Y:S01]  /*8260*/  IMAD.SHL.U32 R0, R0, 0x100000, RZ ;  /* 0x0010000000007824 */ /* 0x000fe200078e00ff */
[----:B------:R-:W-:-:S04]  /*8270*/  LEA R2, R2, 0x3b800000, 0x17 ;  /* 0x3b80000002027811 */ /* 0x000fc800078eb8ff */
[----:B------:R-:W-:-:S07]  /*8280*/  LOP3.LUT R6, R2, R0, R7, 0xfe, !PT ;  /* 0x0000000002067212 */ /* 0x000fce00078efe07 */
.L_x_46090:
[----:B------:R-:W-:Y:S05]  /*8290*/  BSYNC.RECONVERGENT B0 ;  /* 0x0000000000007941 */ /* 0x000fea0003800200 */
.L_x_46089:
[----:B------:R-:W0:Y:S01]  /*82a0*/  F2I.S64.TRUNC R6, R6 ;  /* 0x0000000600067311 */ /* 0x000e22000020d900 */
[----:B------:R-:W-:Y:S05]  /*82b0*/  BRA `(.L_x_46074) ;  /* 0x00000004000c7947 */ /* 0x000fea0003800000 */
.L_x_46087:
        /* <DEDUP_REMOVED lines=21> */
.L_x_46096:
[----:B------:R-:W-:Y:S05]  /*8410*/  BSYNC.RECONVERGENT B1 ;  /* 0x0000000000017941 */ /* 0x000fea0003800200 */
.L_x_46095:
[----:B------:R-:W-:Y:S02]  /*8420*/  SHF.L.U32 R0, R0, 0x15, RZ ;  /* 0x0000001500007819 */ /* 0x000fe400000006ff */
[----:B------:R-:W-:-:S04]  /*8430*/  LEA R2, R2, 0x37800000, 0x17 ;  /* 0x3780000002027811 */ /* 0x000fc800078eb8ff */
[----:B------:R-:W-:-:S07]  /*8440*/  LOP3.LUT R6, R2, R0, R7, 0xfe, !PT ;  /* 0x0000000002067212 */ /* 0x000fce00078efe07 */
.L_x_46094:
[----:B------:R-:W-:Y:S05]  /*8450*/  BSYNC.RECONVERGENT B0 ;  /* 0x0000000000007941 */ /* 0x000fea0003800200 */
.L_x_46093:
[----:B------:R-:W0:Y:S01]  /*8460*/  F2I.S64.TRUNC R6, R6 ;  /* 0x0000000600067311 */ /* 0x000e22000020d900 */
[----:B------:R-:W-:Y:S05]  /*8470*/  BRA `(.L_x_46074) ;  /* 0x00000000009c7947 */ /* 0x000fea0003800000 */
.L_x_46086:
        /* <DEDUP_REMOVED lines=14> */
.L_x_46100:
[----:B------:R-:W-:Y:S05]  /*8560*/  BSYNC.RECONVERGENT B0 ;  /* 0x0000000000007941 */ /* 0x000fea0003800200 */
.L_x_46099:
[----:B------:R-:W0:Y:S01]  /*8570*/  F2I.S64.TRUNC R6, R6 ;  /* 0x0000000600067311 */ /* 0x000e22000020d900 */
[----:B------:R-:W-:Y:S05]  /*8580*/  BRA `(.L_x_46074) ;  /* 0x0000000000587947 */ /* 0x000fea0003800000 */
.L_x_46073:
        /* <DEDUP_REMOVED lines=16> */
.L_x_46101:
[----:B------:R-:W-:Y:S01]  /*8690*/  CS2R R6, SRZ ;  /* 0x0000000000067805 */ /* 0x000fe2000001ff00 */
[----:B------:R-:W-:Y:S06]  /*86a0*/  BRA `(.L_x_46074) ;  /* 0x0000000000107947 */ /* 0x000fec0003800000 */
.L_x_46098:
[----:B------:R0:W5:Y:S01]  /*86b0*/  LDG.E.64 R6, desc[UR36][R2.64] ;  /* 0x0000002402067981 */ /* 0x000162000c1e1b00 */
[----:B------:R-:W-:Y:S05]  /*86c0*/  BRA `(.L_x_46074) ;  /* 0x0000000000087947 */ /* 0x000fea0003800000 */
.L_x_46097:
[----:B------:R0:W5:Y:S01]  /*86d0*/  LDG.E R6, desc[UR36][R2.64] ;  /* 0x0000002402067981 */ /* 0x000162000c1e1900 */
[----:B------:R-:W-:-:S07]  /*86e0*/  IMAD.MOV.U32 R7, RZ, RZ, RZ ;  /* 0x000000ffff077224 */ /* 0x000fce00078e00ff */
.L_x_46074:
        /* <DEDUP_REMOVED lines=9> */
[----:B0-----:R-:W3:Y:S02]  /*8780*/  MUFU.RCP R4, R4 ;  /* 0x0000000400047308 */ /* 0x001ee40000001000 */
[----:B---3--:R-:W-:-:S06]  /*8790*/  VIADD R2, R4, 0xffffffe ;  /* 0x0ffffffe04027836 */ /* 0x008fcc0000000000 */
        /* <DEDUP_REMOVED lines=14> */
.L_x_46103:
[----:B------:R-:W-:Y:S02]  /*8880*/  MOV R0, R6 ;  /* 0x0000000600007202 */ /* 0x000fe40000000f00 */
[----:B------:R-:W-:-:S07]  /*8890*/  MOV R6, 0x88b0 ;  /* 0x000088b000067802 */ /* 0x000fce0000000f00 */
[----:B---3--:R-:W-:Y:S05]  /*88a0*/  CALL.REL.NOINC `($__internal_70_$__cuda_sm20_rem_s64) ;  /* 0x0000004000547944 */ /* 0x008fea0003c00000 */
[----:B------:R-:W-:Y:S02]  /*88b0*/  IMAD.MOV.U32 R6, RZ, RZ, R0 ;  /* 0x000000ffff067224 */ /* 0x000fe400078e0000 */
[----:B------:R-:W-:-:S07]  /*88c0*/  IMAD.MOV.U32 R7, RZ, RZ, R5 ;  /* 0x000000ffff077224 */ /* 0x000fce00078e0005 */
.L_x_46104:
[----:B------:R-:W-:Y:S05]  /*88d0*/  BSYNC.RECONVERGENT B0 ;  /* 0x0000000000007941 */ /* 0x000fea0003800200 */
.L_x_46102:
        /* <DEDUP_REMOVED lines=30> */
.L_x_46108:
[----:B------:R0:W-:Y:S01]  /*8ac0*/  STG.E.U8 desc[UR36][R2.64], R9 ;  /* 0x0000000902007986 */ /* 0x0001e2000c101124 */
[----:B------:R-:W-:Y:S05]  /*8ad0*/  BRA `(.L_x_46110) ;  /* 0x0000000c00347947 */ /* 0x000fea0003800000 */
.L_x_46107:
        /* <DEDUP_REMOVED lines=8> */
.L_x_46112:
[----:B------:R0:W-:Y:S01]  /*8b60*/  STG.E desc[UR36][R2.64], R9 ;  /* 0x0000000902007986 */ /* 0x0001e2000c101924 */
[----:B------:R-:W-:Y:S05]  /*8b70*/  BRA `(.L_x_46110) ;  /* 0x0000000c000c7947 */ /* 0x000fea0003800000 */
.L_x_46111:
[----:B------:R0:W-:Y:S01]  /*8b80*/  STG.E.U16 desc[UR36][R2.64], R9 ;  /* 0x0000000902007986 */ /* 0x0001e2000c101524 */
[----:B------:R-:W-:Y:S05]  /*8b90*/  BRA `(.L_x_46110) ;  /* 0x0000000c00047947 */ /* 0x000fea0003800000 */
.L_x_46106:
        /* <DEDUP_REMOVED lines=9> */
.L_x_46114:
[----:B------:R-:W0:Y:S02]  /*8c30*/  I2F.S64 R0, R6 ;  /* 0x0000000600007312 */ /* 0x000e240000301400 */
[----:B0-----:R-:W-:-:S05]  /*8c40*/  F2FP.F16.F32.PACK_AB R0, RZ, R0 ;  /* 0x00000000ff00723e */ /* 0x001fca00000000ff */
[----:B------:R0:W-:Y:S01]  /*8c50*/  STG.E.U16 desc[UR36][R2.64], R0 ;  /* 0x0000000002007986 */ /* 0x0001e2000c101524 */
[----:B------:R-:W-:Y:S05]  /*8c60*/  BRA `(.L_x_46110) ;  /* 0x0000000800d07947 */ /* 0x000fea0003800000 */
.L_x_46113:
        /* <DEDUP_REMOVED lines=10> */
.L_x_46116:
[----:B------:R-:W0:Y:S02]  /*8d10*/  I2F.S64 R6, R6 ;  /* 0x0000000600067312 */ /* 0x000e240000301400 */
[----:B0-----:R-:W-:-:S04]  /*8d20*/  F2FP.F16.F32.PACK_AB R5, RZ, R6 ;  /* 0x00000006ff05723e */ /* 0x001fc800000000ff */
[----:B------:R-:W-:-:S05]  /*8d30*/  PRMT R5, R5, 0x5410, RZ ;  /* 0x0000541005057816 */ /* 0x000fca00000000ff */
[----:B------:R0:W-:Y:S01]  /*8d40*/  STG.E desc[UR36][R2.64], R5 ;  /* 0x0000000502007986 */ /* 0x0001e2000c101924 */
[----:B------:R-:W-:Y:S05]  /*8d50*/  BRA `(.L_x_46110) ;  /* 0x0000000800947947 */ /* 0x000fea0003800000 */
.L_x_46115:
[----:B------:R-:W0:Y:S02]  /*8d60*/  I2F.F64.S64 R6, R6 ;  /* 0x0000000600067312 */ /* 0x000e240000301c00 */
[----:B0-----:R0:W-:Y:S01]  /*8d70*/  STG.E.64 desc[UR36][R2.64], R6 ;  /* 0x0000000602007986 */ /* 0x0011e2000c101b24 */
[----:B------:R-:W-:Y:S05]  /*8d80*/  BRA `(.L_x_46110) ;  /* 0x0000000800887947 */ /* 0x000fea0003800000 */
.L_x_46105:
        /* <DEDUP_REMOVED lines=12> */
.L_x_46120:
        /* <DEDUP_REMOVED lines=18> */
.L_x_46123:
[----:B------:R-:W-:-:S04]  /*8f70*/  SHF.R.U32.HI R5, RZ, 0x18, R5 ;  /* 0x00000018ff057819 */ /* 0x000fc80000011605 */
[----:B------:R-:W-:-:S07]  /*8f80*/  LOP3.LUT R0, R0, 0x80, R5, 0xf8, !PT ;  /* 0x0000008000007812 */ /* 0x000fce00078ef805 */
.L_x_46122:
[----:B------:R-:W-:Y:S05]  /*8f90*/  BSYNC.RECONVERGENT B0 ;  /* 0x0000000000007941 */ /* 0x000fea0003800200 */
.L_x_46121:
[----:B------:R0:W-:Y:S01]  /*8fa0*/  STG.E.U8 desc[UR36][R2.64], R0 ;  /* 0x0000000002007986 */ /* 0x0001e2000c101124 */
[----:B------:R-:W-:Y:S05]  /*8fb0*/  BRA `(.L_x_46110) ;  /* 0x0000000400fc7947 */ /* 0x000fea0003800000 */
.L_x_46119:
        /* <DEDUP_REMOVED lines=18> */
.L_x_46126:
[----:B------:R-:W-:-:S04]  /*90e0*/  SHF.R.U32.HI R5, RZ, 0x18, R5 ;  /* 0x00000018ff057819 */ /* 0x000fc80000011605 */
[----:B------:R-:W-:-:S07]  /*90f0*/  LOP3.LUT R0, R0, 0x80, R5, 0xf8, !PT ;  /* 0x0000008000007812 */ /* 0x000fce00078ef805 */
.L_x_46125:
[----:B------:R-:W-:Y:S05]  /*9100*/  BSYNC.RECONVERGENT B0 ;  /* 0x0000000000007941 */ /* 0x000fea0003800200 */
.L_x_46124:
[----:B------:R0:W-:Y:S01]  /*9110*/  STG.E.U8 desc[UR36][R2.64], R0 ;  /* 0x0000000002007986 */ /* 0x0001e2000c101124 */
[----:B------:R-:W-:Y:S05]  /*9120*/  BRA `(.L_x_46110) ;  /* 0x0000000400a07947 */ /* 0x000fea0003800000 */
.L_x_46118:
        /* <DEDUP_REMOVED lines=22> */
.L_x_46128:
[----:B------:R0:W-:Y:S01]  /*9290*/  STG.E.64 desc[UR36][R2.64], R6 ;  /* 0x0000000602007986 */ /* 0x0001e2000c101b24 */
[----:B------:R-:W-:Y:S05]  /*92a0*/  BRA `(.L_x_46110) ;  /* 0x0000000400407947 */ /* 0x000fea0003800000 */
.L_x_46127:
[----:B------:R0:W-:Y:S01]  /*92b0*/  STG.E desc[UR36][R2.64], R9 ;  /* 0x0000000902007986 */ /* 0x0001e2000c101924 */
[----:B------:R-:W-:Y:S05]  /*92c0*/  BRA `(.L_x_46110) ;  /* 0x0000000400387947 */ /* 0x000fea0003800000 */
.L_x_46117:
        /* <DEDUP_REMOVED lines=11> */
.L_x_46130:
[----:B------:R-:W0:Y:S01]  /*9380*/  I2F.F64.S64 R8, R6 ;  /* 0x0000000600087312 */ /* 0x000e220000301c00 */
[----:B------:R-:W-:-:S05]  /*9390*/  CS2R R10, SRZ ;  /* 0x00000000000a7805 */ /* 0x000fca000001ff00 */
[----:B0-----:R0:W-:Y:S01]  /*93a0*/  STG.E.128 desc[UR36][R2.64], R8 ;  /* 0x0000000802007986 */ /* 0x0011e2000c101d24 */
[----:B------:R-:W-:Y:S05]  /*93b0*/  BRA `(.L_x_46110) ;  /* 0x0000000000fc7947 */ /* 0x000fea0003800000 */
.L_x_46129:
[----:B------:R-:W-:-:S09]  /*93c0*/  UISETP.NE.AND UP0, UPT, UR4, 0xf, UPT ;  /* 0x0000000f0400788c */ /* 0x000fd2000bf05270 */
[----:B------:R-:W-:Y:S05]  /*93d0*/  BRA.U !UP0, `(.L_x_46131) ;  /* 0x0000000108e87547 */ /* 0x000fea000b800000 */
[----:B------:R-:W-:-:S09]  /*93e0*/  UISETP.NE.AND UP0, UPT, UR4, 0x17, UPT ;  /* 0x000000170400788c */ /* 0x000fd2000bf05270 */
[----:B------:R-:W-:Y:S05]  /*93f0*/  BRA.U !UP0, `(.L_x_46132) ;  /* 0x0000000108907547 */ /* 0x000fea000b800000 */
[----:B------:R-:W-:-:S09]  /*9400*/  UISETP.NE.AND UP0, UPT, UR4, 0x18, UPT ;  /* 0x000000180400788c */ /* 0x000fd2000bf05270 */
[----:B------:R-:W-:Y:S05]  /*9410*/  BRA.U !UP0, `(.L_x_46133) ;  /* 0x0000000108447547 */ /* 0x000fea000b800000 */
.L_x_46109:
        /* <DEDUP_REMOVED lines=16> */
.L_x_46134:
[----:B------:R-:W-:Y:S05]  /*9520*/  BRA `(.L_x_46110) ;  /* 0x0000000000a07947 */ /* 0x000fea0003800000 */
.L_x_46133:
        /* <DEDUP_REMOVED lines=13> */
.L_x_46136:
[----:B------:R-:W-:Y:S05]  /*9600*/  BSYNC.RECONVERGENT B0 ;  /* 0x0000000000007941 */ /* 0x000fea0003800200 */
.L_x_46135:
[----:B------:R-:W-:-:S05]  /*9610*/  LOP3.LUT R5, R0, 0x80, R5, 0xf8, !PT ;  /* 0x0000008000057812 */ /* 0x000fca00078ef805 */
[----:B------:R3:W-:Y:S01]  /*9620*/  STG.E.U8 desc[UR36][R2.64], R5 ;  /* 0x0000000502007986 */ /* 0x0007e2000c101124 */
[----:B------:R-:W-:Y:S05]  /*9630*/  BRA `(.L_x_46110) ;  /* 0x00000000005c7947 */ /* 0x000fea0003800000 */
.L_x_46132:
        /* <DEDUP_REMOVED lines=12> */
.L_x_46138:
[----:B------:R-:W-:Y:S01]  /*9700*/  IMAD.MOV.U32 R0, RZ, RZ, 0x7f ;  /* 0x0000007fff007424 */ /* 0x000fe200078e00ff */
[----:B------:R-:W-:-:S04]  /*9710*/  ISETP.GT.U32.AND P0, PT, R4, 0x7f800000, PT ;  /* 0x7f8000000400780c */ /* 0x000fc80003f04070 */
[----:B------:R-:W-:-:S09]  /*9720*/  SEL R0, R0, 0x7c, P0 ;  /* 0x0000007c00007807 */ /* 0x000fd20000000000 */
.L_x_46139:
[----:B------:R-:W-:Y:S05]  /*9730*/  BSYNC.RECONVERGENT B0 ;  /* 0x0000000000007941 */ /* 0x000fea0003800200 */
.L_x_46137:
[----:B------:R-:W-:-:S04]  /*9740*/  SHF.R.U32.HI R5, RZ, 0x18, R5 ;  /* 0x00000018ff057819 */ /* 0x000fc80000011605 */
[----:B------:R-:W-:-:S05]  /*9750*/  LOP3.LUT R5, R0, 0x80, R5, 0xf8, !PT ;  /* 0x0000008000057812 */ /* 0x000fca00078ef805 */
[----:B------:R2:W-:Y:S01]  /*9760*/  STG.E.U8 desc[UR36][R2.64], R5 ;  /* 0x0000000502007986 */ /* 0x0005e2000c101124 */
[----:B------:R-:W-:Y:S05]  /*9770*/  BRA `(.L_x_46110) ;  /* 0x00000000000c7947 */ /* 0x000fea0003800000 */
.L_x_46131:
[----:B------:R-:W0:Y:S02]  /*9780*/  I2F.S64 R0, R6 ;  /* 0x0000000600007312 */ /* 0x000e240000301400 */
[----:B0-----:R-:W-:-:S05]  /*9790*/  F2FP.BF16.F32.PACK_AB R0, RZ, R0 ;  /* 0x00000000ff00723e */ /* 0x001fca00000010ff */
[----:B------:R4:W-:Y:S02]  /*97a0*/  STG.E.U16 desc[UR36][R2.64], R0 ;  /* 0x0000000002007986 */ /* 0x0009e4000c101524 */
.L_x_46110:
[----:B------:R-:W-:-:S07]  /*97b0*/  VIADD R17, R17, 0x80 ;  /* 0x0000008011117836 */ /* 0x000fce0000000000 */
.L_x_46067:
[----:B------:R-:W-:Y:S05]  /*97c0*/  BSYNC.RECONVERGENT B6 ;  /* 0x0000000000067941 */ /* 0x000fea0003800200 */
.L_x_46066:
[----:B------:R-:W5:Y:S02]  /*97d0*/  LDCU UR4, c[0x0][0x380] ;  /* 0x00007000ff0477ac */ /* 0x000f640008000800 */
[----:B-----5:R-:W-:-:S13]  /*97e0*/  ISETP.GE.AND P0, PT, R17, UR4, PT ;  /* 0x0000000411007c0c */ /* 0x020fda000bf06270 */
[----:B------:R-:W-:Y:S05]  /*97f0*/  @P0 EXIT ;  /* 0x000000000000094d */ /* 0x000fea0003800000 */
        /* <DEDUP_REMOVED lines=303> */
.L_x_46140:
[----:B------:R-:W0:Y:S01]  /*aaf0*/  LDCU.128 UR8, c[0x0][0x580] ;  /* 0x0000b000ff0877ac */ /* 0x000e220008000c00 */
        /* <DEDUP_REMOVED lines=18> */
.L_x_46144:
[----:B------:R0:W5:Y:S01]  /*ac20*/  LDG.E.U8 R6, desc[UR36][R2.64] ;  /* 0x0000002402067981 */ /* 0x000162000c1e1100 */
[----:B------:R-:W-:Y:S01]  /*ac30*/  MOV R7, RZ ;  /* 0x000000ff00077202 */ /* 0x000fe20000000f00 */
[----:B------:R-:W-:Y:S06]  /*ac40*/  BRA `(.L_x_46146) ;  /* 0x0000000c00407947 */ /* 0x000fec0003800000 */
.L_x_46143:
        /* <DEDUP_REMOVED lines=8> */
.L_x_46148:
[----:B------:R-:W2:Y:S02]  /*acd0*/  LDG.E R6, desc[UR36][R2.64] ;  /* 0x0000002402067981 */ /* 0x000ea4000c1e1900 */
[----:B--2---:R-:W-:Y:S01]  /*ace0*/  SHF.R.S32.HI R7, RZ, 0x1f, R6 ;  /* 0x0000001fff077819 */ /* 0x004fe20000011406 */
[----:B------:R-:W-:Y:S06]  /*acf0*/  BRA `(.L_x_46146) ;  /* 0x0000000c00147947 */ /* 0x000fec0003800000 */
.L_x_46147:
[----:B------:R-:W2:Y:S02]  /*ad00*/  LDG.E.S16 R6, desc[UR36][R2.64] ;  /* 0x0000002402067981 */ /* 0x000ea4000c1e1700 */
[----:B--2---:R-:W-:Y:S01]  /*ad10*/  SHF.R.S32.HI R7, RZ, 0x1f, R6 ;  /* 0x0000001fff077819 */ /* 0x004fe20000011406 */
[----:B------:R-:W-:Y:S06]  /*ad20*/  BRA `(.L_x_46146) ;  /* 0x0000000c00087947 */ /* 0x000fec0003800000 */
.L_x_46142:
        /* <DEDUP_REMOVED lines=9> */
.L_x_46150:
[----:B------:R-:W2:Y:S02]  /*adc0*/  LDG.E.U16 R2, desc[UR36][R2.64] ;  /* 0x0000002402027981 */ /* 0x000ea4000c1e1500 */
[----:B--2---:R-:W-:-:S06]  /*add0*/  HADD2.F32 R6, -RZ, R2.H0_H0 ;  /* 0x20000002ff067230 */ /* 0x004fcc0000004100 */
[----:B------:R-:W0:Y:S01]  /*ade0*/  F2I.S64.TRUNC R6, R6 ;  /* 0x0000000600067311 */ /* 0x000e22000020d900 */
[----:B------:R-:W-:Y:S05]  /*adf0*/  BRA `(.L_x_46146) ;  /* 0x0000000800d47947 */ /* 0x000fea0003800000 */
.L_x_46149:
        /* <DEDUP_REMOVED lines=9> */
.L_x_46152:
[----:B------:R-:W2:Y:S02]  /*ae90*/  LDG.E.U16 R2, desc[UR36][R2.64] ;  /* 0x0000002402027981 */ /* 0x000ea4000c1e1500 */
[----:B--2---:R-:W-:-:S06]  /*aea0*/  HADD2.F32 R6, -RZ, R2.H0_H0 ;  /* 0x20000002ff067230 */ /* 0x004fcc0000004100 */
[----:B------:R-:W3:Y:S01]  /*aeb0*/  F2I.S64.TRUNC R6, R6 ;  /* 0x0000000600067311 */ /* 0x000ee2000020d900 */
[----:B------:R-:W-:Y:S05]  /*aec0*/  BRA `(.L_x_46146) ;  /* 0x0000000800a07947 */ /* 0x000fea0003800000 */
.L_x_46151:
[----:B------:R-:W2:Y:S02]  /*aed0*/  LDG.E.64 R2, desc[UR36][R2.64] ;  /* 0x0000002402027981 */ /* 0x000ea4000c1e1b00 */
[----:B--2---:R0:W1:Y:S01]  /*aee0*/  F2I.S64.F64.TRUNC R6, R2 ;  /* 0x0000000200067311 */ /* 0x004062000030d900 */
[----:B------:R-:W-:Y:S05]  /*aef0*/  BRA `(.L_x_46146) ;  /* 0x0000000800947947 */ /* 0x000fea0003800000 */
.L_x_46141:
        /* <DEDUP_REMOVED lines=13> */
.L_x_46155:
[----:B------:R-:W2:Y:S02]  /*afd0*/  LDG.E.64 R2, desc[UR36][R2.64] ;  /* 0x0000002402027981 */ /* 0x000ea4000c1e1b00 */
[----:B--2---:R0:W1:Y:S01]  /*afe0*/  F2I.S64.F64.TRUNC R6, R2 ;  /* 0x0000000200067311 */ /* 0x004062000030d900 */
[----:B------:R-:W-:Y:S05]  /*aff0*/  BRA `(.L_x_46146) ;  /* 0x0000000800547947 */ /* 0x000fea0003800000 */
.L_x_46154:
        /* <DEDUP_REMOVED lines=26> */
.L_x_46157:
        /* <DEDUP_REMOVED lines=13> */
.L_x_46156:
[----:B------:R-:W2:Y:S02]  /*b270*/  LDG.E.U16 R6, desc[UR36][R2.64] ;  /* 0x0000002402067981 */ /* 0x000ea4000c1e1500 */
[----:B--2---:R-:W-:-:S06]  /*b280*/  IMAD.U32 R6, R6, 0x10000, RZ ;  /* 0x0001000006067824 */ /* 0x004fcc00078e00ff */
[----:B------:R-:W0:Y:S01]  /*b290*/  F2I.S64.TRUNC R6, R6 ;  /* 0x0000000600067311 */ /* 0x000e22000020d900 */
[----:B------:R-:W-:Y:S05]  /*b2a0*/  BRA `(.L_x_46146) ;  /* 0x0000000400a87947 */ /* 0x000fea0003800000 */
.L_x_46153:
        /* <DEDUP_REMOVED lines=11> */
.L_x_46160:
        /* <DEDUP_REMOVED lines=21> */
.L_x_46164:
[----:B------:R-:W-:Y:S05]  /*b4b0*/  BSYNC.RECONVERGENT B1 ;  /* 0x0000000000017941 */ /* 0x000fea0003800200 */
.L_x_46163:
[----:B------:R-:W-:Y:S01]  /*b4c0*/  IMAD.SHL.U32 R0, R0, 0x100000, RZ ;  /* 0x0010000000007824 */ /* 0x000fe200078e00ff */
[----:B------:R-:W-:-:S04]  /*b4d0*/  LEA R2, R2, 0x3b800000, 0x17 ;  /* 0x3b80000002027811 */ /* 0x000fc800078eb8ff */
[----:B------:R-:W-:-:S07]  /*b4e0*/  LOP3.LUT R6, R2, R0, R7, 0xfe, !PT ;  /* 0x0000000002067212 */ /* 0x000fce00078efe07 */
.L_x_46162:
[----:B------:R-:W-:Y:S05]  /*b4f0*/  BSYNC.RECONVERGENT B0 ;  /* 0x0000000000007941 */ /* 0x000fea0003800200 */
.L_x_46161:
[----:B------:R-:W0:Y:S01]  /*b500*/  F2I.S64.TRUNC R6, R6 ;  /* 0x0000000600067311 */ /* 0x000e22000020d900 */
[----:B------:R-:W-:Y:S05]  /*b510*/  BRA `(.L_x_46146) ;  /* 0x00000004000c7947 */ /* 0x000fea0003800000 */
.L_x_46159:
        /* <DEDUP_REMOVED lines=21> */
.L_x_46168:
[----:B------:R-:W-:Y:S05]  /*b670*/  BSYNC.RECONVERGENT B1 ;  /* 0x0000000000017941 */ /* 0x000fea0003800200 */
.L_x_46167:
[----:B------:R-:W-:Y:S01]  /*b680*/  IMAD.SHL.U32 R0, R0, 0x200000, RZ ;  /* 0x0020000000007824 */ /* 0x000fe200078e00ff */
[----:B------:R-:W-:-:S04]  /*b690*/  LEA R2, R2, 0x37800000, 0x17 ;  /* 0x3780000002027811 */ /* 0x000fc800078eb8ff */
[----:B------:R-:W-:-:S07]  /*b6a0*/  LOP3.LUT R6, R2, R0, R7, 0xfe, !PT ;  /* 0x0000000002067212 */ /* 0x000fce00078efe07 */
.L_x_46166:
[----:B------:R-:W-:Y:S05]  /*b6b0*/  BSYNC.RECONVERGENT B0 ;  /* 0x0000000000007941 */ /* 0x000fea0003800200 */
.L_x_46165:
[----:B------:R-:W0:Y:S01]  /*b6c0*/  F2I.S64.TRUNC R6, R6 ;  /* 0x0000000600067311 */ /* 0x000e22000020d900 */
[----:B------:R-:W-:Y:S05]  /*b6d0*/  BRA `(.L_x_46146) ;  /* 0x00000000009c7947 */ /* 0x000fea0003800000 */
.L_x_46158:
        /* <DEDUP_REMOVED lines=14> */
.L_x_46172:
[----:B------:R-:W-:Y:S05]  /*b7c0*/  BSYNC.RECONVERGENT B0 ;  /* 0x0000000000007941 */ /* 0x000fea0003800200 */
.L_x_46171:
[----:B------:R-:W0:Y:S01]  /*b7d0*/  F2I.S64.TRUNC R6, R6 ;  /* 0x0000000600067311 */ /* 0x000e22000020d900 */
[----:B------:R-:W-:Y:S05]  /*b7e0*/  BRA `(.L_x_46146) ;  /* 0x0000000000587947 */ /* 0x000fea0003800000 */
.L_x_46145:
        /* <DEDUP_REMOVED lines=16> */
.L_x_46173:
[----:B------:R-:W-:Y:S01]  /*b8f0*/  CS2R R6, SRZ ;  /* 0x0000000000067805 */ /* 0x000fe2000001ff00 */
[----:B------:R-:W-:Y:S06]  /*b900*/  BRA `(.L_x_46146) ;  /* 0x0000000000107947 */ /* 0x000fec0003800000 */
.L_x_46170:
[----:B------:R0:W5:Y:S01]  /*b910*/  LDG.E.64 R6, desc[UR36][R2.64] ;  /* 0x0000002402067981 */ /* 0x000162000c1e1b00 */
[----:B------:R-:W-:Y:S05]  /*b920*/  BRA `(.L_x_46146) ;  /* 0x0000000000087947 */ /* 0x000fea0003800000 */
.L_x_46169:
[----:B------:R0:W5:Y:S01]  /*b930*/  LDG.E R6, desc[UR36][R2.64] ;  /* 0x0000002402067981 */ /* 0x000162000c1e1900 */
[----:B------:R-:W-:-:S07]  /*b940*/  IMAD.MOV.U32 R7, RZ, RZ, RZ ;  /* 0x000000ffff077224 */ /* 0x000fce00078e00ff */
.L_x_46146:
[----:B------:R-:W0:Y:S01]  /*b950*/  LDCU UR4, c[0x0][0x59c] ;  /* 0x0000b380ff0477ac */ /* 0x000e220008000800 */
[----:B------:R-:W-:Y:S01]  /*b960*/  BSSY.RECONVERGENT B0, `(.L_x_46174) ;  /* 0x000001d000007945 */ /* 0x000fe20003800200 */
[----:B0123-5:R-:W-:-:S04]  /*b970*/  LOP3.LUT R0, R7, UR4, RZ, 0xfc, !PT ;  /* 0x0000000407007c12 */ /* 0x02ffc8000f8efcff */
[----:B------:R-:W-:-:S13]  /*b980*/  ISETP.NE.U32.AND P0, PT, R0, RZ, PT ;  /* 0x000000ff0000720c */ /* 0x000fda0003f05070 */
[----:B------:R-:W-:Y:S05]  /*b990*/  @P0 BRA `(.L_x_46175) ;  /* 0x0000000000500947 */ /* 0x000fea0003800000 */
[----:B------:R-:W0:Y:S01]  /*b9a0*/  LDCU UR4, c[0x0][0x598] ;  /* 0x0000b300ff0477ac */ /* 0x000e220008000800 */
[----:B----4-:R-:W-:Y:S01]  /*b9b0*/  IMAD.MOV.U32 R2, RZ, RZ, RZ ;  /* 0x000000ffff027224 */ /* 0x010fe200078e00ff */
        /* <DEDUP_REMOVED lines=18> */
.L_x_46175:
[----:B------:R-:W-:Y:S01]  /*bae0*/  IMAD.MOV.U32 R0, RZ, RZ, R6 ;  /* 0x000000ffff007224 */ /* 0x000fe200078e0006 */
[----:B------:R-:W-:-:S07]  /*baf0*/  MOV R6, 0xbb10 ;  /* 0x0000bb1000067802 */ /* 0x000fce0000000f00 */
[----:B----4-:R-:W-:Y:S05]  /*bb00*/  CALL.REL.NOINC `($__internal_70_$__cuda_sm20_rem_s64) ;  /* 0x0000000c00bc7944 */ /* 0x010fea0003c00000 */
[----:B------:R-:W-:Y:S01]  /*bb10*/  IMAD.MOV.U32 R2, RZ, RZ, R0 ;  /* 0x000000ffff027224 */ /* 0x000fe200078e0000 */
[----:B------:R-:W-:-:S07]  /*bb20*/  MOV R3, R5 ;  /* 0x0000000500037202 */ /* 0x000fce0000000f00 */
.L_x_46176:
[----:B------:R-:W-:Y:S05]  /*bb30*/  BSYNC.RECONVERGENT B0 ;  /* 0x0000000000007941 */ /* 0x000fea0003800200 */
.L_x_46174:
[----:B------:R-:W0:Y:S01]  /*bb40*/  LDC.64 R6, c[0x0][0x598] ;  /* 0x00016600ff067b82 */ /* 0x000e220000000a00 */
        /* <DEDUP_REMOVED lines=12> */
[----:B------:R-:W-:-:S05]  /*bc10*/  IADD3 R5, P0, PT, R2, R5, RZ ;  /* 0x0000000502057210 */ /* 0x000fca0007f1e0ff */
[----:B------:R-:W-:Y:S02]  /*bc20*/  IMAD.X R3, R3, 0x1, R7, P0 ;  /* 0x0000000103037824 */ /* 0x000fe400000e0607 */
[----:B------:R-:W-:Y:S01]  /*bc30*/  IMAD.MOV.U32 R2, RZ, RZ, R5 ;  /* 0x000000ffff027224 */ /* 0x000fe200078e0005 */
        /* <DEDUP_REMOVED lines=11> */
.L_x_46180:
[----:B------:R-:W-:Y:S01]  /*bcf0*/  STG.E.U8 desc[UR36][R16.64], R5 ;  /* 0x0000000510007986 */ /* 0x000fe2000c101124 */
[----:B------:R-:W-:Y:S05]  /*bd00*/  EXIT ;  /* 0x000000000000794d */ /* 0x000fea0003800000 */
.L_x_46179:
        /* <DEDUP_REMOVED lines=8> */
.L_x_46183:
[----:B------:R-:W-:Y:S01]  /*bd90*/  STG.E desc[UR36][R16.64], R5 ;  /* 0x0000000510007986 */ /* 0x000fe2000c101924 */
[----:B------:R-:W-:Y:S05]  /*bda0*/  EXIT ;  /* 0x000000000000794d */ /* 0x000fea0003800000 */
.L_x_46182:
[----:B------:R-:W-:Y:S01]  /*bdb0*/  STG.E.U16 desc[UR36][R16.64], R5 ;  /* 0x0000000510007986 */ /* 0x000fe2000c101524 */
[----:B------:R-:W-:Y:S05]  /*bdc0*/  EXIT ;  /* 0x000000000000794d */ /* 0x000fea0003800000 */
.L_x_46178:
        /* <DEDUP_REMOVED lines=9> */
.L_x_46185:
[----:B------:R-:W0:Y:S02]  /*be60*/  I2F.S64 R0, R2 ;  /* 0x0000000200007312 */ /* 0x000e240000301400 */
[----:B0-----:R-:W-:-:S05]  /*be70*/  F2FP.F16.F32.PACK_AB R0, RZ, R0 ;  /* 0x00000000ff00723e */ /* 0x001fca00000000ff */
[----:B------:R-:W-:Y:S01]  /*be80*/  STG.E.U16 desc[UR36][R16.64], R0 ;  /* 0x0000000010007986 */ /* 0x000fe2000c101524 */
[----:B------:R-:W-:Y:S05]  /*be90*/  EXIT ;  /* 0x000000000000794d */ /* 0x000fea0003800000 */
.L_x_46184:
        /* <DEDUP_REMOVED lines=8> */
[----:B0-----:R-:W-:Y:S01]  /*bf20*/  STG.E.64 desc[UR36][R16.64], R4 ;  /* 0x0000000410007986 */ /* 0x001fe2000c101b24 */
[----:B------:R-:W-:Y:S05]  /*bf30*/  EXIT ;  /* 0x000000000000794d */ /* 0x000fea0003800000 */
.L_x_46187:
[----:B------:R-:W0:Y:S02]  /*bf40*/  I2F.S64 R2, R2 ;  /* 0x0000000200027312 */ /* 0x000e240000301400 */
[----:B0-----:R-:W-:-:S04]  /*bf50*/  F2FP.F16.F32.PACK_AB R3, RZ, R2 ;  /* 0x00000002ff03723e */ /* 0x001fc800000000ff */
[----:B------:R-:W-:-:S05]  /*bf60*/  PRMT R3, R3, 0x5410, RZ ;  /* 0x0000541003037816 */ /* 0x000fca00000000ff */
[----:B------:R-:W-:Y:S01]  /*bf70*/  STG.E desc[UR36][R16.64], R3 ;  /* 0x0000000310007986 */ /* 0x000fe2000c101924 */
[----:B------:R-:W-:Y:S05]  /*bf80*/  EXIT ;  /* 0x000000000000794d */ /* 0x000fea0003800000 */
.L_x_46186:
[----:B------:R-:W0:Y:S02]  /*bf90*/  I2F.F64.S64 R2, R2 ;  /* 0x0000000200027312 */ /* 0x000e240000301c00 */
[----:B0-----:R-:W-:Y:S01]  /*bfa0*/  STG.E.64 desc[UR36][R16.64], R2 ;  /* 0x0000000210007986 */ /* 0x001fe2000c101b24 */
[----:B------:R-:W-:Y:S05]  /*bfb0*/  EXIT ;  /* 0x000000000000794d */ /* 0x000fea0003800000 */
.L_x_46177:
        /* <DEDUP_REMOVED lines=12> */
.L_x_46191:
        /* <DEDUP_REMOVED lines=17> */
.L_x_46194:
[----:B------:R-:W-:-:S04]  /*c190*/  SHF.R.U32.HI R3, RZ, 0x18, R3 ;  /* 0x00000018ff037819 */ /* 0x000fc80000011603 */
[----:B------:R-:W-:-:S04]  /*c1a0*/  LOP3.LUT R0, R0, 0x80, R3, 0xf8, !PT ;  /* 0x0000008000007812 */ /* 0x000fc800078ef803 */
[----:B------:R-:W-:-:S07]  /*c1b0*/  PRMT R8, R0, 0x7610, R8 ;  /* 0x0000761000087816 */ /* 0x000fce0000000008 */
.L_x_46193:
[----:B------:R-:W-:Y:S05]  /*c1c0*/  BSYNC.RECONVERGENT B0 ;  /* 0x0000000000007941 */ /* 0x000fea0003800200 */
.L_x_46192:
[----:B------:R-:W-:Y:S01]  /*c1d0*/  STG.E.U8 desc[UR36][R16.64], R8 ;  /* 0x0000000810007986 */ /* 0x000fe2000c101124 */
[----:B------:R-:W-:Y:S05]  /*c1e0*/  EXIT ;  /* 0x000000000000794d */ /* 0x000fea0003800000 */
.L_x_46190:
        /* <DEDUP_REMOVED lines=17> */
.L_x_46197:
[----:B------:R-:W-:-:S04]  /*c300*/  SHF.R.U32.HI R3, RZ, 0x18, R3 ;  /* 0x00000018ff037819 */ /* 0x000fc80000011603 */
[----:B------:R-:W-:-:S04]  /*c310*/  LOP3.LUT R0, R0, 0x80, R3, 0xf8, !PT ;  /* 0x0000008000007812 */ /* 0x000fc800078ef803 */
[----:B------:R-:W-:-:S07]  /*c320*/  PRMT R8, R0, 0x7610, R8 ;  /* 0x0000761000087816 */ /* 0x000fce0000000008 */
.L_x_46196:
[----:B------:R-:W-:Y:S05]  /*c330*/  BSYNC.RECONVERGENT B0 ;  /* 0x0000000000007941 */ /* 0x000fea0003800200 */
.L_x_46195:
[----:B------:R-:W-:Y:S01]  /*c340*/  STG.E.U8 desc[UR36][R16.64], R8 ;  /* 0x0000000810007986 */ /* 0x000fe2000c101124 */
[----:B------:R-:W-:Y:S05]  /*c350*/  EXIT ;  /* 0x000000000000794d */ /* 0x000fea0003800000 */
.L_x_46189:
        /* <DEDUP_REMOVED lines=23> */
.L_x_46199:
[----:B------:R-:W-:Y:S01]  /*c4d0*/  STG.E.64 desc[UR36][R16.64], R2 ;  /* 0x0000000210007986 */ /* 0x000fe2000c101b24 */
[----:B------:R-:W-:Y:S05]  /*c4e0*/  EXIT ;  /* 0x000000000000794d */ /* 0x000fea0003800000 */
.L_x_46198:
[----:B------:R-:W-:Y:S01]  /*c4f0*/  STG.E desc[UR36][R16.64], R5 ;  /* 0x0000000510007986 */ /* 0x000fe2000c101924 */
[----:B------:R-:W-:Y:S05]  /*c500*/  EXIT ;  /* 0x000000000000794d */ /* 0x000fea0003800000 */
.L_x_46188:
        /* <DEDUP_REMOVED lines=11> */
.L_x_46201:
[----:B------:R-:W0:Y:S01]  /*c5c0*/  I2F.F64.S64 R4, R2 ;  /* 0x0000000200047312 */ /* 0x000e220000301c00 */
[----:B------:R-:W-:-:S05]  /*c5d0*/  CS2R R6, SRZ ;  /* 0x0000000000067805 */ /* 0x000fca000001ff00 */
[----:B0-----:R-:W-:Y:S01]  /*c5e0*/  STG.E.128 desc[UR36][R16.64], R4 ;  /* 0x0000000410007986 */ /* 0x001fe2000c101d24 */
[----:B------:R-:W-:Y:S05]  /*c5f0*/  EXIT ;  /* 0x000000000000794d */ /* 0x000fea0003800000 */
.L_x_46200:
[----:B------:R-:W-:-:S09]  /*c600*/  UISETP.NE.AND UP0, UPT, UR4, 0xf, UPT ;  /* 0x0000000f0400788c */ /* 0x000fd2000bf05270 */
[----:B------:R-:W-:Y:S05]  /*c610*/  BRA.U !UP0, `(.L_x_46202) ;  /* 0x0000000108e87547 */ /* 0x000fea000b800000 */
[----:B------:R-:W-:-:S09]  /*c620*/  UISETP.NE.AND UP0, UPT, UR4, 0x17, UPT ;  /* 0x000000170400788c */ /* 0x000fd2000bf05270 */
[----:B------:R-:W-:Y:S05]  /*c630*/  BRA.U !UP0, `(.L_x_46203) ;  /* 0x0000000108907547 */ /* 0x000fea000b800000 */
[----:B------:R-:W-:-:S09]  /*c640*/  UISETP.NE.AND UP0, UPT, UR4, 0x18, UPT ;  /* 0x000000180400788c */ /* 0x000fd2000bf05270 */
[----:B------:R-:W-:Y:S05]  /*c650*/  BRA.U !UP0, `(.L_x_46204) ;  /* 0x0000000108447547 */ /* 0x000fea000b800000 */
.L_x_46181:
        /* <DEDUP_REMOVED lines=16> */
.L_x_46205:
[----:B------:R-:W-:Y:S05]  /*c760*/  EXIT ;  /* 0x000000000000794d */ /* 0x000fea0003800000 */
.L_x_46204:
        /* <DEDUP_REMOVED lines=13> */
.L_x_46207:
[----:B------:R-:W-:Y:S05]  /*c840*/  BSYNC.RECONVERGENT B0 ;  /* 0x0000000000007941 */ /* 0x000fea0003800200 */
.L_x_46206:
[----:B------:R-:W-:-:S05]  /*c850*/  LOP3.LUT R5, R0, 0x80, R5, 0xf8, !PT ;  /* 0x0000008000057812 */ /* 0x000fca00078ef805 */
[----:B------:R-:W-:Y:S01]  /*c860*/  STG.E.U8 desc[UR36][R16.64], R5 ;  /* 0x0000000510007986 */ /* 0x000fe2000c101124 */
[----:B------:R-:W-:Y:S05]  /*c870*/  EXIT ;  /* 0x000000000000794d */ /* 0x000fea0003800000 */
.L_x_46203:
        /* <DEDUP_REMOVED lines=12> */
.L_x_46209:
[----:B------:R-:W-:Y:S01]  /*c940*/  IMAD.MOV.U32 R0, RZ, RZ, 0x7f ;  /* 0x0000007fff007424 */ /* 0x000fe200078e00ff */
[----:B------:R-:W-:-:S04]  /*c950*/  ISETP.GT.U32.AND P0, PT, R4, 0x7f800000, PT ;  /* 0x7f8000000400780c */ /* 0x000fc80003f04070 */
[----:B------:R-:W-:-:S09]  /*c960*/  SEL R0, R0, 0x7c, P0 ;  /* 0x0000007c00007807 */ /* 0x000fd20000000000 */
.L_x_46210:
[----:B------:R-:W-:Y:S05]  /*c970*/  BSYNC.RECONVERGENT B0 ;  /* 0x0000000000007941 */ /* 0x000fea0003800200 */
.L_x_46208:
[----:B------:R-:W-:-:S04]  /*c980*/  SHF.R.U32.HI R3, RZ, 0x18, R3 ;  /* 0x00000018ff037819 */ /* 0x000fc80000011603 */
[----:B------:R-:W-:-:S05]  /*c990*/  LOP3.LUT R3, R0, 0x80, R3, 0xf8, !PT ;  /* 0x0000008000037812 */ /* 0x000fca00078ef803 */
[----:B------:R-:W-:Y:S01]  /*c9a0*/  STG.E.U8 desc[UR36][R16.64], R3 ;  /* 0x0000000310007986 */ /* 0x000fe2000c101124 */
[----:B------:R-:W-:Y:S05]  /*c9b0*/  EXIT ;  /* 0x000000000000794d */ /* 0x000fea0003800000 */
.L_x_46202:
[----:B------:R-:W0:Y:S02]  /*c9c0*/  I2F.S64 R0, R2 ;  /* 0x0000000200007312 */ /* 0x000e240000301400 */
[----:B0-----:R-:W-:-:S05]  /*c9d0*/  F2FP.BF16.F32.PACK_AB R0, RZ, R0 ;  /* 0x00000000ff00723e */ /* 0x001fca00000010ff */
[----:B------:R-:W-:Y:S01]  /*c9e0*/  STG.E.U16 desc[UR36][R16.64], R0 ;  /* 0x0000000010007986 */ /* 0x000fe2000c101524 */
[----:B------:R-:W-:Y:S05]  /*c9f0*/  EXIT ;  /* 0x000000000000794d */ /* 0x000fea0003800000 */
        .weak           $__internal_70_$__cuda_sm20_rem_s64
        .type           $__internal_70_$__cuda_sm20_rem_s64,@function
        .size           $__internal_70_$__cuda_sm20_rem_s64,(.L_x_54722 - $__internal_70_$__cuda_sm20_rem_s64)
$__internal_70_$__cuda_sm20_rem_s64:
        /* <DEDUP_REMOVED lines=14> */
[----:B------:R-:W-:Y:S02]  /*cae0*/  IMAD.X R11, RZ, RZ, ~R5, P0 ;  /* 0x000000ffff0b7224 */ /* 0x000fe400000e0e05 */
[----:B------:R-:W-:Y:S02]  /*caf0*/  IMAD.MOV.U32 R5, RZ, RZ, R2 ;  /* 0x000000ffff057224 */ /* 0x000fe400078e0002 */
[-C--:B------:R-:W-:Y:S02]  /*cb00*/  IMAD R13, R3, R11.reuse, RZ ;  /* 0x0000000b030d7224 */ /* 0x080fe400078e02ff */
[----:B------:R-:W-:-:S04]  /*cb10*/  IMAD.WIDE.U32 R4, P0, R2, R11, R4 ;  /* 0x0000000b02047225 */ /* 0x000fc80007800004 */
[----:B------:R-:W-:-:S04]  /*cb20*/  IMAD.HI.U32 R11, R3, R11, RZ ;  /* 0x0000000b030b7227 */ /* 0x000fc800078e00ff */
[----:B------:R-:W-:Y:S01]  /*cb30*/  IMAD.HI.U32 R4, P1, R3, R9, R4 ;  /* 0x0000000903047227 */ /* 0x000fe20007820004 */
[----:B------:R-:W-:-:S04]  /*cb40*/  IADD3.X R8, PT, PT, R11, R3, RZ, P0, !PT ;  /* 0x000000030b087210 */ /* 0x000fc800007fe4ff */
[----:B------:R-:W-:-:S04]  /*cb50*/  IADD3 R5, P2, PT, R13, R4, RZ ;  /* 0x000000040d057210 */ /* 0x000fc80007f5e0ff */
[----:B------:R-:W-:Y:S01]  /*cb60*/  IADD3.X R8, PT, PT, RZ, RZ, R8, P2, P1 ;  /* 0x000000ffff087210 */ /* 0x000fe200017e2408 */
[----:B------:R-:W-:Y:S01]  /*cb70*/  IMAD.WIDE.U32 R2, R5, UR4, RZ ;  /* 0x0000000405027c25 */ /* 0x000fe2000f8e00ff */
[----:B------:R-:W-:-:S03]  /*cb80*/  ISETP.GE.AND P1, PT, R7, RZ, PT ;  /* 0x000000ff0700720c */ /* 0x000fc60003f26270 */
[----:B------:R-:W-:Y:S01]  /*cb90*/  IMAD R3, R5, UR5, R3 ;  /* 0x0000000505037c24 */ /* 0x000fe2000f8e0203 */
[----:B------:R-:W-:-:S03]  /*cba0*/  IADD3 R9, P0, PT, RZ, -R2, RZ ;  /* 0x80000002ff097210 */ /* 0x000fc60007f1e0ff */
[----:B------:R-:W-:Y:S02]  /*cbb0*/  IMAD R3, R8, UR4, R3 ;  /* 0x0000000408037c24 */ /* 0x000fe4000f8e0203 */
[----:B------:R-:W-:-:S04]  /*cbc0*/  IMAD.HI.U32 R4, R5, R9, RZ ;  /* 0x0000000905047227 */ /* 0x000fc800078e00ff */
[----:B------:R-:W-:Y:S01]  /*cbd0*/  IMAD.X R11, RZ, RZ, ~R3, P0 ;  /* 0x000000ffff0b7224 */ /* 0x000fe200000e0e03 */
[----:B------:R-:W-:-:S03]  /*cbe0*/  IADD3 R3, P4, PT, RZ, -R0, RZ ;  /* 0x80000000ff037210 */ /* 0x000fc60007f9e0ff */
        /* <DEDUP_REMOVED lines=38> */
[----:B------:R-:W-:Y:S01]  /*ce50*/  SEL R0, R3, R0, !P1 ;  /* 0x0000000003007207 */ /* 0x000fe20004800000 */
[----:B------:R-:W-:Y:S01]  /*ce60*/  IMAD.X R2, RZ, RZ, ~R5, P2 ;  /* 0x000000ffff027224 */ /* 0x000fe200010e0e05 */
[----:B------:R-:W-:Y:S01]  /*ce70*/  ISETP.NE.AND.EX P0, PT, RZ, UR41, PT, P0 ;  /* 0x00000029ff007c0c */ /* 0x000fe2000bf05300 */
[----:B------:R-:W-:-:S03]  /*ce80*/  IMAD.MOV.U32 R3, RZ, RZ, 0x0 ;  /* 0x00000000ff037424 */ /* 0x000fc600078e00ff */
[----:B------:R-:W-:Y:S02]  /*ce90*/  SEL R5, R2, R5, !P1 ;  /* 0x0000000502057207 */ /* 0x000fe40004800000 */
[----:B------:R-:W-:Y:S02]  /*cea0*/  MOV R2, R6 ;  /* 0x0000000600027202 */ /* 0x000fe40000000f00 */
[----:B------:R-:W-:Y:S02]  /*ceb0*/  SEL R0, R0, 0xffffffff, P0 ;  /* 0xffffffff00007807 */ /* 0x000fe40000000000 */
[----:B------:R-:W-:Y:S01]  /*cec0*/  SEL R5, R5, 0xffffffff, P0 ;  /* 0xffffffff05057807 */ /* 0x000fe20000000000 */
[----:B------:R-:W-:Y:S06]  /*ced0*/  RET.REL.NODEC R2 `(_ZN2at6native18elementwise_kernelILi128ELi4EZNS0_15gpu_kernel_implINS0_13BUnaryFunctorIlllZZZNS0_21remainder_kernel_cudaERNS_18TensorIteratorBaseEENKUlvE_clEvENKUlvE2_clEvEUlllE_EEEEvS5_RKT_EUliE_EEviT1_) ;  /* 0xffffff3002487950 */ /* 0x000fec0003c3ffff */
.L_x_46211:
        /* <DEDUP_REMOVED lines=10> */
.L_x_54722:


//--------------------- .text._ZN2at6native27unrolled_elementwise_kernelINS0_13BUnaryFunctorIlllZZZNS0_21remainder_kernel_cudaERNS_18TensorIteratorBaseEENKUlvE_clEvENKUlvE2_clEvEUlllE_EESt5arrayIPcLm2EELi4E23TrivialOffsetCalculatorILi1EjESD_NS0_6memory12LoadWithCastILi1EEENSE_13StoreWithCastILi1EEEEEviT_T0_T2_T3_T4_T5_ --------------------------
	.section	.text._ZN2at6native27unrolled_elementwise_kernelINS0_13BUnaryFunctorIlllZZZNS0_21remainder_kernel_cudaERNS_18TensorIteratorBaseEENKUlvE_clEvENKUlvE2_clEvEUlllE_EESt5arrayIPcLm2EELi4E23TrivialOffsetCalculatorILi1EjESD_NS0_6memory12LoadWithCastILi1EEENSE_13StoreWithCastILi1EEEEEviT_T0_T2_T3_T4_T5_,"ax",@progbits
	.align	128
        .global         _ZN2at6native27unrolled_elementwise_kernelINS0_13BUnaryFunctorIlllZZZNS0_21remainder_kernel_cudaERNS_18TensorIteratorBaseEENKUlvE_clEvENKUlvE2_clEvEUlllE_EESt5arrayIPcLm2EELi4E23TrivialOffsetCalculatorILi1EjESD_NS0_6memory12LoadWithCastILi1EEENSE_13StoreWithCastILi1EEEEEviT_T0_T2_T3_T4_T5_
        .type           _ZN2at6native27unrolled_elementwise_kernelINS0_13BUnaryFunctorIlllZZZNS0_21remainder_kernel_cudaERNS_18TensorIteratorBaseEENKUlvE_clEvENKUlvE2_clEvEUlllE_EESt5arrayIPcLm2EELi4E23TrivialOffsetCalculatorILi1EjESD_NS0_6memory12LoadWithCastILi1EEENSE_13StoreWithCastILi1EEEEEviT_T0_T2_T3_T4_T5_,@function
        .size           _ZN2at6native27unrolled_elementwise_kernelINS0_13BUnaryFunctorIlllZZZNS0_21remainder_kernel_cudaERNS_18TensorIteratorBaseEENKUlvE_clEvENKUlvE2_clEvEUlllE_EESt5arrayIPcLm2EELi4E23TrivialOffsetCalculatorILi1EjESD_NS0_6memory12LoadWithCastILi1EEENSE_13StoreWithCastILi1EEEEEviT_T0_T2_T3_T4_T5_,(.L_x_54723 - _ZN2at6native27unrolled_elementwise_kernelINS0_13BUnaryFunctorIlllZZZNS0_21remainder_kernel_cudaERNS_18TensorIteratorBaseEENKUlvE_clEvENKUlvE2_clEvEUlllE_EESt5arrayIPcLm2EELi4E23TrivialOffsetCalculatorILi1EjESD_NS0_6memory12LoadWithCastILi1EEENSE_13StoreWithCastILi1EEEEEviT_T0_T2_T3_T4_T5_)
        .other          _ZN2at6native27unrolled_elementwise_kernelINS0_13BUnaryFunctorIlllZZZNS0_21remainder_kernel_cudaERNS_18TensorIteratorBaseEENKUlvE_clEvENKUlvE2_clEvEUlllE_EESt5arrayIPcLm2EELi4E23TrivialOffsetCalculatorILi1EjESD_NS0_6memory12LoadWithCastILi1EEENSE_13StoreWithCastILi1EEEEEviT_T0_T2_T3_T4_T5_,@"STO_CUDA_ENTRY STV_DEFAULT"
_ZN2at6native27unrolled_elementwise_kernelINS0_13BUnaryFunctorIlllZZZNS0_21remainder_kernel_cudaERNS_18TensorIteratorBaseEENKUlvE_clEvENKUlvE2_clEvEUlllE_EESt5arrayIPcLm2EELi4E23TrivialOffsetCalculatorILi1EjESD_NS0_6memory12LoadWithCastILi1EEENSE_13StoreWithCastILi1EEEEEviT_T0_T2_T3_T4_T5_:
.text._ZN2at6native27unrolled_elementwise_kernelINS0_13BUnaryFunctorIlllZZZNS0_21remainder_kernel_cudaERNS_18TensorIteratorBaseEENKUlvE_clEvENKUlvE2_clEvEUlllE_EESt5arrayIPcLm2EELi4E23TrivialOffsetCalculatorILi1EjESD_NS0_6memory12LoadWithCastILi1EEENSE_13StoreWithCastILi1EEEEEviT_T0_T2_T3_T4_T5_:
        /* <DEDUP_REMOVED lines=32> */
.L_x_46217:
[----:B------:R1:W5:Y:S01]  /*0200*/  LDG.E.U8 R22, desc[UR36][R2.64] ;  /* 0x0000002402167981 */ /* 0x000362000c1e1100 */
[----:B------:R-:W-:Y:S01]  /*0210*/  IMAD.MOV.U32 R23, RZ, RZ, RZ ;  /* 0x000000ffff177224 */ /* 0x000fe200078e00ff */
[----:B------:R-:W-:Y:S06]  /*0220*/  BRA `(.L_x_46219) ;  /* 0x0000000c00407947 */ /* 0x000fec0003800000 */
.L_x_46216:
        /* <DEDUP_REMOVED lines=8> */
.L_x_46221:
[----:B------:R-:W2:Y:S02]  /*02b0*/  LDG.E R22, desc[UR36][R2.64] ;  /* 0x0000002402167981 */ /* 0x000ea4000c1e1900 */
[----:B--2---:R-:W-:Y:S01]  /*02c0*/  SHF.R.S32.HI R23, RZ, 0x1f, R22 ;  /* 0x0000001fff177819 */ /* 0x004fe20000011416 */
[----:B------:R-:W-:Y:S06]  /*02d0*/  BRA `(.L_x_46219) ;  /* 0x0000000c00147947 */ /* 0x000fec0003800000 */
.L_x_46220:
[----:B------:R-:W2:Y:S02]  /*02e0*/  LDG.E.S16 R22, desc[UR36][R2.64] ;  /* 0x0000002402167981 */ /* 0x000ea4000c1e1700 */
[----:B--2---:R-:W-:Y:S01]  /*02f0*/  SHF.R.S32.HI R23, RZ, 0x1f, R22 ;  /* 0x0000001fff177819 */ /* 0x004fe20000011416 */
[----:B------:R-:W-:Y:S06]  /*0300*/  BRA `(.L_x_46219) ;  /* 0x0000000c00087947 */ /* 0x000fec0003800000 */
.L_x_46215:
        /* <DEDUP_REMOVED lines=9> */
.L_x_46223:
[----:B------:R-:W2:Y:S02]  /*03a0*/  LDG.E.U16 R2, desc[UR36][R2.64] ;  /* 0x0000002402027981 */ /* 0x000ea4000c1e1500 */
[----:B--2---:R-:W-:-:S06]  /*03b0*/  HADD2.F32 R22, -RZ, R2.H0_H0 ;  /* 0x20000002ff167230 */ /* 0x004fcc0000004100 */
[----:B------:R-:W0:Y:S01]  /*03c0*/  F2I.S64.TRUNC R22, R22 ;  /* 0x0000001600167311 */ /* 0x000e22000020d900 */
[----:B------:R-:W-:Y:S05]  /*03d0*/  BRA `(.L_x_46219) ;  /* 0x0000000800d47947 */ /* 0x000fea0003800000 */
.L_x_46222:
        /* <DEDUP_REMOVED lines=9> */
.L_x_46225:
[----:B------:R-:W2:Y:S02]  /*0470*/  LDG.E.U16 R2, desc[UR36][R2.64] ;  /* 0x0000002402027981 */ /* 0x000ea4000c1e1500 */
[----:B--2---:R-:W-:-:S06]  /*0480*/  HADD2.F32 R22, -RZ, R2.H0_H0 ;  /* 0x20000002ff167230 */ /* 0x004fcc0000004100 */
[----:B------:R-:W4:Y:S01]  /*0490*/  F2I.S64.TRUNC R22, R22 ;  /* 0x0000001600167311 */ /* 0x000f22000020d900 */
[----:B------:R-:W-:Y:S05]  /*04a0*/  BRA `(.L_x_46219) ;  /* 0x0000000800a07947 */ /* 0x000fea0003800000 */
.L_x_46224:
[----:B------:R-:W2:Y:S02]  /*04b0*/  LDG.E.64 R2, desc[UR36][R2.64] ;  /* 0x0000002402027981 */ /* 0x000ea4000c1e1b00 */
[----:B--2---:R2:W3:Y:S01]  /*04c0*/  F2I.S64.F64.TRUNC R22, R2 ;  /* 0x0000000200167311 */ /* 0x0044e2000030d900 */
[----:B------:R-:W-:Y:S05]  /*04d0*/  BRA `(.L_x_46219) ;  /* 0x0000000800947947 */ /* 0x000fea0003800000 */
.L_x_46214:
        /* <DEDUP_REMOVED lines=13> */
.L_x_46228:
[----:B------:R-:W2:Y:S02]  /*05b0*/  LDG.E.64 R2, desc[UR36][R2.64] ;  /* 0x0000002402027981 */ /* 0x000ea4000c1e1b00 */
[----:B--2---:R0:W1:Y:S01]  /*05c0*/  F2I.S64.F64.TRUNC R22, R2 ;  /* 0x0000000200167311 */ /* 0x004062000030d900 */
[----:B------:R-:W-:Y:S05]  /*05d0*/  BRA `(.L_x_46219) ;  /* 0x0000000800547947 */ /* 0x000fea0003800000 */
.L_x_46227:
        /* <DEDUP_REMOVED lines=26> */
.L_x_46230:
        /* <DEDUP_REMOVED lines=13> */
.L_x_46229:
[----:B------:R-:W2:Y:S02]  /*0850*/  LDG.E.U16 R22, desc[UR36][R2.64] ;  /* 0x0000002402167981 */ /* 0x000ea4000c1e1500 */
[----:B--2---:R-:W-:-:S06]  /*0860*/  IMAD.U32 R22, R22, 0x10000, RZ ;  /* 0x0001000016167824 */ /* 0x004fcc00078e00ff */
[----:B------:R-:W0:Y:S01]  /*0870*/  F2I.S64.TRUNC R22, R22 ;  /* 0x0000001600167311 */ /* 0x000e22000020d900 */
[----:B------:R-:W-:Y:S05]  /*0880*/  BRA `(.L_x_46219) ;  /* 0x0000000400a87947 */ /* 0x000fea0003800000 */
.L_x_46226:
        /* <DEDUP_REMOVED lines=11> */
.L_x_46233:
        /* <DEDUP_REMOVED lines=21> */
.L_x_46237:
[----:B------:R-:W-:Y:S05]  /*0a90*/  BSYNC.RECONVERGENT B1 ;  /* 0x0000000000017941 */ /* 0x000fea0003800200 */
.L_x_46236:
[----:B------:R-:W-:Y:S01]  /*0aa0*/  IMAD.SHL.U32 R0, R0, 0x100000, RZ ;  /* 0x0010000000007824 */ /* 0x000fe200078e00ff */
[----:B------:R-:W-:-:S04]  /*0ab0*/  LEA R2, R2, 0x3b800000, 0x17 ;  /* 0x3b80000002027811 */ /* 0x000fc800078eb8ff */
[----:B------:R-:W-:-:S07]  /*0ac0*/  LOP3.LUT R22, R2, R0, R7, 0xfe, !PT ;  /* 0x0000000002167212 */ /* 0x000fce00078efe07 */
.L_x_46235:
[----:B------:R-:W-:Y:S05]  /*0ad0*/  BSYNC.RECONVERGENT B0 ;  /* 0x0000000000007941 */ /* 0x000fea0003800200 */
.L_x_46234:
[----:B------:R-:W0:Y:S01]  /*0ae0*/  F2I.S64.TRUNC R22, R22 ;  /* 0x0000001600167311 */ /* 0x000e22000020d900 */
[----:B------:R-:W-:Y:S05]  /*0af0*/  BRA `(.L_x_46219) ;  /* 0x00000004000c7947 */ /* 0x000fea0003800000 */
.L_x_46232:
        /* <DEDUP_REMOVED lines=21> */
.L_x_46241:
[----:B------:R-:W-:Y:S05]  /*0c50*/  BSYNC.RECONVERGENT B1 ;  /* 0x0000000000017941 */ /* 0x000fea0003800200 */
.L_x_46240:
[----:B------:R-:W-:Y:S01]  /*0c60*/  IMAD.SHL.U32 R0, R0, 0x200000, RZ ;  /* 0x0020000000007824 */ /* 0x000fe200078e00ff */
[----:B------:R-:W-:-:S04]  /*0c70*/  LEA R2, R2, 0x37800000, 0x17 ;  /* 0x3780000002027811 */ /* 0x000fc800078eb8ff */
[----:B------:R-:W-:-:S07]  /*0c80*/  LOP3.LUT R22, R2, R0, R7, 0xfe, !PT ;  /* 0x0000000002167212 */ /* 0x000fce00078efe07 */
.L_x_46239:
[----:B------:R-:W-:Y:S05]  /*0c90*/  BSYNC.RECONVERGENT B0 ;  /* 0x0000000000007941 */ /* 0x000fea0003800200 */
.L_x_46238:
[----:B------:R-:W0:Y:S01]  /*0ca0*/  F2I.S64.TRUNC R22, R22 ;  /* 0x0000001600167311 */ /* 0x000e22000020d900 */
[----:B------:R-:W-:Y:S05]  /*0cb0*/  BRA `(.L_x_46219) ;  /* 0x00000000009c7947 */ /* 0x000fea0003800000 */
.L_x_46231:
[----:B------:R-:W-:-:S09]  /*0cc0*/  UISETP.NE.AND UP0, UPT, UR4, 0x1c, UPT ;  /* 0x0000001c0400788c */ /* 0x000fd2000bf05270 */
[----:B------:R-:W-:Y:S05]  /*0cd0*/  BRA.U !UP0, `(.L_x_46242) ;  /* 0x00000001088c7547 */ /* 0x000fea000b800000 */
[----:B------:R-:W-:-:S09]  /*0ce0*/  UISETP.NE.AND UP0, UPT, UR4, 0x1d, UPT ;  /* 0x0000001d0400788c */ /* 0x000fd2000bf05270 */
[----:B------:R-:W-:Y:S05]  /*0cf0*/  BRA.U !UP0, `(.L_x_46243) ;  /* 0x00000001087c7547 */ /* 0x000fea000b800000 */
[----:B------:R-:W-:-:S09]  /*0d00*/  UISETP.NE.AND UP0, UPT, UR4, 0x2c, UPT ;  /* 0x0000002c0400788c */ /* 0x000fd2000bf05270 */
[----:B------:R-:W-:Y:S05]  /*0d10*/  BRA.U !UP0, `(.L_x_46244) ;  /* 0x0000000108487547 */ /* 0x000fea000b800000 */
.L_x_46218:
        /* <DEDUP_REMOVED lines=16> */
.L_x_46245:
[----:B------:R-:W-:Y:S01]  /*0e20*/  CS2R R22, SRZ ;  /* 0x0000000000167805 */ /* 0x000fe2000001ff00 */
[----:B------:R-:W-:Y:S06]  /*0e30*/  BRA `(.L_x_46219) ;  /* 0x00000000003c7947 */ /* 0x000fec0003800000 */
.L_x_46244:
        /* <DEDUP_REMOVED lines=8> */
.L_x_46247:
[----:B------:R-:W-:Y:S05]  /*0ec0*/  BSYNC.RECONVERGENT B0 ;  /* 0x0000000000007941 */ /* 0x000fea0003800200 */
.L_x_46246:
[----:B------:R-:W0:Y:S01]  /*0ed0*/  F2I.S64.TRUNC R22, R22 ;  /* 0x0000001600167311 */ /* 0x000e22000020d900 */
[----:B------:R-:W-:Y:S05]  /*0ee0*/  BRA `(.L_x_46219) ;  /* 0x0000000000107947 */ /* 0x000fea0003800000 */
.L_x_46243:
[----:B------:R0:W5:Y:S01]  /*0ef0*/  LDG.E.64 R22, desc[UR36][R2.64] ;  /* 0x0000002402167981 */ /* 0x000162000c1e1b00 */
[----:B------:R-:W-:Y:S05]  /*0f00*/  BRA `(.L_x_46219) ;  /* 0x0000000000087947 */ /* 0x000fea0003800000 */
.L_x_46242:
[----:B------:R0:W5:Y:S01]  /*0f10*/  LDG.E R22, desc[UR36][R2.64] ;  /* 0x0000002402167981 */ /* 0x000162000c1e1900 */
[----:B------:R-:W-:-:S07]  /*0f20*/  IMAD.MOV.U32 R23, RZ, RZ, RZ ;  /* 0x000000ffff177224 */ /* 0x000fce00078e00ff */
.L_x_46219:
[----:B------:R-:W-:-:S07]  /*0f30*/  VIADD R27, R26, 0x80 ;  /* 0x000000801a1b7836 */ /* 0x000fce0000000000 */
.L_x_46213:
[----:B------:R-:W-:Y:S05]  /*0f40*/  BSYNC.RECONVERGENT B6 ;  /* 0x0000000000067941 */ /* 0x000fea0003800200 */
.L_x_46212:
        /* <DEDUP_REMOVED lines=24> */
.L_x_46253:
[----:B------:R0:W5:Y:S01]  /*10d0*/  LDG.E.U8 R18, desc[UR36][R2.64] ;  /* 0x0000002402127981 */ /* 0x000162000c1e1100 */
[----:B------:R-:W-:Y:S01]  /*10e0*/  IMAD.MOV.U32 R19, RZ, RZ, RZ ;  /* 0x000000ffff137224 */ /* 0x000fe200078e00ff */
[----:B------:R-:W-:Y:S06]  /*10f0*/  BRA `(.L_x_46255) ;  /* 0x0000000c00407947 */ /* 0x000fec0003800000 */
.L_x_46252:
        /* <DEDUP_REMOVED lines=8> */
.L_x_46257:
[----:B------:R-:W2:Y:S02]  /*1180*/  LDG.E R18, desc[UR36][R2.64] ;  /* 0x0000002402127981 */ /* 0x000ea4000c1e1900 */
[----:B--2---:R-:W-:Y:S01]  /*1190*/  SHF.R.S32.HI R19, RZ, 0x1f, R18 ;  /* 0x0000001fff137819 */ /* 0x004fe20000011412 */
[----:B------:R-:W-:Y:S06]  /*11a0*/  BRA `(.L_x_46255) ;  /* 0x0000000c00147947 */ /* 0x000fec0003800000 */
.L_x_46256:
[----:B------:R-:W2:Y:S02]  /*11b0*/  LDG.E.S16 R18, desc[UR36][R2.64] ;  /* 0x0000002402127981 */ /* 0x000ea4000c1e1700 */
[----:B--2---:R-:W-:Y:S01]  /*11c0*/  SHF.R.S32.HI R19, RZ, 0x1f, R18 ;  /* 0x0000001fff137819 */ /* 0x004fe20000011412 */
[----:B------:R-:W-:Y:S06]  /*11d0*/  BRA `(.L_x_46255) ;  /* 0x0000000c00087947 */ /* 0x000fec0003800000 */
.L_x_46251:
        /* <DEDUP_REMOVED lines=9> */
.L_x_46259:
[----:B------:R-:W2:Y:S02]  /*1270*/  LDG.E.U16 R2, desc[UR36][R2.64] ;  /* 0x0000002402027981 */ /* 0x000ea4000c1e1500 */
[----:B--2---:R-:W-:-:S06]  /*1280*/  HADD2.F32 R18, -RZ, R2.H0_H0 ;  /* 0x20000002ff127230 */ /* 0x004fcc0000004100 */
[----:B------:R-:W0:Y:S01]  /*1290*/  F2I.S64.TRUNC R18, R18 ;  /* 0x0000001200127311 */ /* 0x000e22000020d900 */
[----:B------:R-:W-:Y:S05]  /*12a0*/  BRA `(.L_x_46255) ;  /* 0x0000000800d47947 */ /* 0x000fea0003800000 */
.L_x_46258:
        /* <DEDUP_REMOVED lines=9> */
.L_x_46261:
[----:B------:R-:W2:Y:S02]  /*1340*/  LDG.E.U16 R2, desc[UR36][R2.64] ;  /* 0x0000002402027981 */ /* 0x000ea4000c1e1500 */
[----:B--2---:R-:W-:-:S06]  /*1350*/  HADD2.F32 R18, -RZ, R2.H0_H0 ;  /* 0x20000002ff127230 */ /* 0x004fcc0000004100 */
[----:B------:R-:W0:Y:S01]  /*1360*/  F2I.S64.TRUNC R18, R18 ;  /* 0x0000001200127311 */ /* 0x000e22000020d900 */
[----:B------:R-:W-:Y:S05]  /*1370*/  BRA `(.L_x_46255) ;  /* 0x0000000800a07947 */ /* 0x000fea0003800000 */
.L_x_46260:
[----:B------:R-:W2:Y:S02]  /*1380*/  LDG.E.64 R2, desc[UR36][R2.64] ;  /* 0x0000002402027981 */ /* 0x000ea4000c1e1b00 */
[----:B--2---:R0:W1:Y:S01]  /*1390*/  F2I.S64.F64.TRUNC R18, R2 ;  /* 0x0000000200127311 */ /* 0x004062000030d900 */
[----:B------:R-:W-:Y:S05]  /*13a0*/  BRA `(.L_x_46255) ;  /* 0x0000000800947947 */ /* 0x000fea0003800000 */
.L_x_46250:
        /* <DEDUP_REMOVED lines=13> */
.L_x_46264:
[----:B------:R-:W2:Y:S02]  /*1480*/  LDG.E.64 R2, desc[UR36][R2.64] ;  /* 0x0000002402027981 */ /* 0x000ea4000c1e1b00 */
[----:B--2---:R0:W1:Y:S01]  /*1490*/  F2I.S64.F64.TRUNC R18, R2 ;  /* 0x0000000200127311 */ /* 0x004062000030d900 */
[----:B------:R-:W-:Y:S05]  /*14a0*/  BRA `(.L_x_46255) ;  /* 0x0000000800547947 */ /* 0x000fea0003800000 */
.L_x_46263:
        /* <DEDUP_REMOVED lines=26> */
.L_x_46266:
        /* <DEDUP_REMOVED lines=11> */
[----:B------:R2:W0:Y:S01]  /*1700*/  F2I.S64.TRUNC R18, R0 ;  /* 0x0000000000127311 */ /* 0x000422000020d900 */
[----:B------:R-:W-:Y:S05]  /*1710*/  BRA `(.L_x_46255) ;  /* 0x0000000400b87947 */ /* 0x000fea0003800000 */
.L_x_46265:
[----:B------:R-:W2:Y:S02]  /*1720*/  LDG.E.U16 R18, desc[UR36][R2.64] ;  /* 0x0000002402127981 */ /* 0x000ea4000c1e1500 */
[----:B--2---:R-:W-:-:S06]  /*1730*/  IMAD.U32 R18, R18, 0x10000, RZ ;  /* 0x0001000012127824 */ /* 0x004fcc00078e00ff */
[----:B------:R-:W0:Y:S01]  /*1740*/  F2I.S64.TRUNC R18, R18 ;  /* 0x0000001200127311 */ /* 0x000e22000020d900 */
[----:B------:R-:W-:Y:S05]  /*1750*/  BRA `(.L_x_46255) ;  /* 0x0000000400a87947 */ /* 0x000fea0003800000 */
.L_x_46262:
        /* <DEDUP_REMOVED lines=11> */
.L_x_46269:
        /* <DEDUP_REMOVED lines=21> */
.L_x_46273:
[----:B------:R-:W-:Y:S05]  /*1960*/  BSYNC.RECONVERGENT B1 ;  /* 0x0000000000017941 */ /* 0x000fea0003800200 */
.L_x_46272:
[----:B------:R-:W-:Y:S01]  /*1970*/  IMAD.SHL.U32 R0, R0, 0x100000, RZ ;  /* 0x0010000000007824 */ /* 0x000fe200078e00ff */
[----:B------:R-:W-:-:S04]  /*1980*/  LEA R2, R2, 0x3b800000, 0x17 ;  /* 0x3b80000002027811 */ /* 0x000fc800078eb8ff */
[----:B------:R-:W-:-:S07]  /*1990*/  LOP3.LUT R18, R2, R0, R7, 0xfe, !PT ;  /* 0x0000000002127212 */ /* 0x000fce00078efe07 */
.L_x_46271:
[----:B------:R-:W-:Y:S05]  /*19a0*/  BSYNC.RECONVERGENT B0 ;  /* 0x0000000000007941 */ /* 0x000fea0003800200 */
.L_x_46270:
[----:B------:R-:W0:Y:S01]  /*19b0*/  F2I.S64.TRUNC R18, R18 ;  /* 0x0000001200127311 */ /* 0x000e22000020d900 */
[----:B------:R-:W-:Y:S05]  /*19c0*/  BRA `(.L_x_46255) ;  /* 0x00000004000c7947 */ /* 0x000fea0003800000 */
.L_x_46268:
        /* <DEDUP_REMOVED lines=21> */
.L_x_46277:
[----:B------:R-:W-:Y:S05]  /*1b20*/  BSYNC.RECONVERGENT B1 ;  /* 0x0000000000017941 */ /* 0x000fea0003800200 */
.L_x_46276:
[----:B------:R-:W-:Y:S01]  /*1b30*/  IMAD.SHL.U32 R0, R0, 0x200000, RZ ;  /* 0x0020000000007824 */ /* 0x000fe200078e00ff */
[----:B------:R-:W-:-:S04]  /*1b40*/  LEA R2, R2, 0x37800000, 0x17 ;  /* 0x3780000002027811 */ /* 0x000fc800078eb8ff */
[----:B------:R-:W-:-:S07]  /*1b50*/  LOP3.LUT R18, R2, R0, R7, 0xfe, !PT ;  /* 0x0000000002127212 */ /* 0x000fce00078efe07 */
.L_x_46275:
[----:B------:R-:W-:Y:S05]  /*1b60*/  BSYNC.RECONVERGENT B0 ;  /* 0x0000000000007941 */ /* 0x000fea0003800200 */
.L_x_46274:
[----:B------:R-:W0:Y:S01]  /*1b70*/  F2I.S64.TRUNC R18, R18 ;  /* 0x0000001200127311 */ /* 0x000e22000020d900 */
[----:B------:R-:W-:Y:S05]  /*1b80*/  BRA `(.L_x_46255) ;  /* 0x00000000009c7947 */ /* 0x000fea0003800000 */
.L_x_46267:
        /* <DEDUP_REMOVED lines=14> */
.L_x_46281:
[----:B------:R-:W-:Y:S05]  /*1c70*/  BSYNC.RECONVERGENT B0 ;  /* 0x0000000000007941 */ /* 0x000fea0003800200 */
.L_x_46280:
[----:B------:R-:W0:Y:S01]  /*1c80*/  F2I.S64.TRUNC R18, R18 ;  /* 0x0000001200127311 */ /* 0x000e22000020d900 */
[----:B------:R-:W-:Y:S05]  /*1c90*/  BRA `(.L_x_46255) ;  /* 0x0000000000587947 */ /* 0x000fea0003800000 */
.L_x_46254:
        /* <DEDUP_REMOVED lines=16> */
.L_x_46282:
[----:B------:R-:W-:Y:S01]  /*1da0*/  CS2R R18, SRZ ;  /* 0x0000000000127805 */ /* 0x000fe2000001ff00 */
[----:B------:R-:W-:Y:S06]  /*1db0*/  BRA `(.L_x_46255) ;  /* 0x0000000000107947 */ /* 0x000fec0003800000 */
.L_x_46279:
[----:B------:R0:W5:Y:S01]  /*1dc0*/  LDG.E.64 R18, desc[UR36][R2.64] ;  /* 0x0000002402127981 */ /* 0x000162000c1e1b00 */
[----:B------:R-:W-:Y:S05]  /*1dd0*/  BRA `(.L_x_46255) ;  /* 0x0000000000087947 */ /* 0x000fea0003800000 */
.L_x_46278:
[----:B------:R0:W5:Y:S01]  /*1de0*/  LDG.E R18, desc[UR36][R2.64] ;  /* 0x0000002402127981 */ /* 0x000162000c1e1900 */
[----:B------:R-:W-:-:S07]  /*1df0*/  IMAD.MOV.U32 R19, RZ, RZ, RZ ;  /* 0x000000ffff137224 */ /* 0x000fce00078e00ff */
.L_x_46255:
[----:B------:R-:W-:-:S07]  /*1e00*/  VIADD R27, R27, 0x80 ;  /* 0x000000801b1b7836 */ /* 0x000fce0000000000 */
.L_x_46249:
[----:B------:R-:W-:Y:S05]  /*1e10*/  BSYNC.RECONVERGENT B6 ;  /* 0x0000000000067941 */ /* 0x000fea0003800200 */
.L_x_46248:
        /* <DEDUP_REMOVED lines=24> */
.L_x_46288:
[----:B------:R0:W5:Y:S01]  /*1fa0*/  LDG.E.U8 R16, desc[UR36][R2.64] ;  /* 0x0000002402107981 */ /* 0x000162000c1e1100 */
[----:B------:R-:W-:Y:S01]  /*1fb0*/  IMAD.MOV.U32 R17, RZ, RZ, RZ ;  /* 0x000000ffff117224 */ /* 0x000fe200078e00ff */
[----:B------:R-:W-:Y:S06]  /*1fc0*/  BRA `(.L_x_46290) ;  /* 0x0000000c00407947 */ /* 0x000fec0003800000 */
.L_x_46287:
        /* <DEDUP_REMOVED lines=8> */
.L_x_46292:
[----:B------:R-:W2:Y:S02]  /*2050*/  LDG.E R16, desc[UR36][R2.64] ;  /* 0x0000002402107981 */ /* 0x000ea4000c1e1900 */
[----:B--2---:R-:W-:Y:S01]  /*2060*/  SHF.R.S32.HI R17, RZ, 0x1f, R16 ;  /* 0x0000001fff117819 */ /* 0x004fe20000011410 */
[----:B------:R-:W-:Y:S06]  /*2070*/  BRA `(.L_x_46290) ;  /* 0x0000000c00147947 */ /* 0x000fec0003800000 */
.L_x_46291:
[----:B------:R-:W2:Y:S02]  /*2080*/  LDG.E.S16 R16, desc[UR36][R2.64] ;  /* 0x0000002402107981 */ /* 0x000ea4000c1e1700 */
[----:B--2---:R-:W-:Y:S01]  /*2090*/  SHF.R.S32.HI R17, RZ, 0x1f, R16 ;  /* 0x0000001fff117819 */ /* 0x004fe20000011410 */
[----:B------:R-:W-:Y:S06]  /*20a0*/  BRA `(.L_x_46290) ;  /* 0x0000000c00087947 */ /* 0x000fec0003800000 */
.L_x_46286:
        /* <DEDUP_REMOVED lines=9> */
.L_x_46294:
[----:B------:R-:W2:Y:S02]  /*2140*/  LDG.E.U16 R2, desc[UR36][R2.64] ;  /* 0x0000002402027981 */ /* 0x000ea4000c1e1500 */
[----:B--2---:R-:W-:-:S06]  /*2150*/  HADD2.F32 R16, -RZ, R2.H0_H0 ;  /* 0x20000002ff107230 */ /* 0x004fcc0000004100 */
[----:B------:R-:W0:Y:S01]  /*2160*/  F2I.S64.TRUNC R16, R16 ;  /* 0x0000001000107311 */ /* 0x000e22000020d900 */
[----:B------:R-:W-:Y:S05]  /*2170*/  BRA `(.L_x_46290) ;  /* 0x0000000800d47947 */ /* 0x000fea0003800000 */
.L_x_46293:
        /* <DEDUP_REMOVED lines=9> */
.L_x_46296:
[----:B------:R-:W2:Y:S02]  /*2210*/  LDG.E.U16 R2, desc[UR36][R2.64] ;  /* 0x0000002402027981 */ /* 0x000ea4000c1e1500 */
[----:B--2---:R-:W-:-:S06]  /*2220*/  HADD2.F32 R16, -RZ, R2.H0_H0 ;  /* 0x20000002ff107230 */ /* 0x004fcc0000004100 */
[----:B------:R-:W0:Y:S01]  /*2230*/  F2I.S64.TRUNC R16, R16 ;  /* 0x0000001000107311 */ /* 0x000e22000020d900 */
[----:B------:R-:W-:Y:S05]  /*2240*/  BRA `(.L_x_46290) ;  /* 0x0000000800a07947 */ /* 0x000fea0003800000 */
.L_x_46295:
[----:B------:R-:W2:Y:S02]  /*2250*/  LDG.E.64 R2, desc[UR36][R2.64] ;  /* 0x0000002402027981 */ /* 0x000ea4000c1e1b00 */
[----:B--2---:R0:W1:Y:S01]  /*2260*/  F2I.S64.F64.TRUNC R16, R2 ;  /* 0x0000000200107311 */ /* 0x004062000030d900 */
[----:B------:R-:W-:Y:S05]  /*2270*/  BRA `(.L_x_46290) ;  /* 0x0000000800947947 */ /* 0x000fea0003800000 */
.L_x_46285:
        /* <DEDUP_REMOVED lines=13> */
.L_x_46299:
[----:B------:R-:W2:Y:S02]  /*2350*/  LDG.E.64 R2, desc[UR36][R2.64] ;  /* 0x0000002402027981 */ /* 0x000ea4000c1e1b00 */
[----:B--2---:R0:W1:Y:S01]  /*2360*/  F2I.S64.F64.TRUNC R16, R2 ;  /* 0x0000000200107311 */ /* 0x004062000030d900 */
[----:B------:R-:W-:Y:S05]  /*2370*/  BRA `(.L_x_46290) ;  /* 0x0000000800547947 */ /* 0x000fea0003800000 */
.L_x_46298:
        /* <DEDUP_REMOVED lines=26> */
.L_x_46301:
        /* <DEDUP_REMOVED lines=13> */
.L_x_46300:
[----:B------:R-:W2:Y:S02]  /*25f0*/  LDG.E.U16 R16, desc[UR36][R2.64] ;  /* 0x0000002402107981 */ /* 0x000ea4000c1e1500 */
[----:B--2---:R-:W-:-:S06]  /*2600*/  IMAD.U32 R16, R16, 0x10000, RZ ;  /* 0x0001000010107824 */ /* 0x004fcc00078e00ff */
[----:B------:R-:W0:Y:S01]  /*2610*/  F2I.S64.TRUNC R16, R16 ;  /* 0x0000001000107311 */ /* 0x000e22000020d900 */
[----:B------:R-:W-:Y:S05]  /*2620*/  BRA `(.L_x_46290) ;  /* 0x0000000400a87947 */ /* 0x000fea0003800000 */
.L_x_46297:
        /* <DEDUP_REMOVED lines=11> */
.L_x_46304:
        /* <DEDUP_REMOVED lines=21> */
.L_x_46308:
[----:B------:R-:W-:Y:S05]  /*2830*/  BSYNC.RECONVERGENT B1 ;  /* 0x0000000000017941 */ /* 0x000fea0003800200 */
.L_x_46307:
[----:B------:R-:W-:Y:S01]  /*2840*/  IMAD.SHL.U32 R0, R0, 0x100000, RZ ;  /* 0x0010000000007824 */ /* 0x000fe200078e00ff */
[----:B------:R-:W-:-:S04]  /*2850*/  LEA R2, R2, 0x3b800000, 0x17 ;  /* 0x3b80000002027811 */ /* 0x000fc800078eb8ff */
[----:B------:R-:W-:-:S07]  /*2860*/  LOP3.LUT R16, R2, R0, R7, 0xfe, !PT ;  /* 0x0000000002107212 */ /* 0x000fce00078efe07 */
.L_x_46306:
[----:B------:R-:W-:Y:S05]  /*2870*/  BSYNC.RECONVERGENT B0 ;  /* 0x0000000000007941 */ /* 0x000fea0003800200 */
.L_x_46305:
[----:B------:R-:W1:Y:S01]  /*2880*/  F2I.S64.TRUNC R16, R16 ;  /* 0x0000001000107311 */ /* 0x000e62000020d900 */
[----:B------:R-:W-:Y:S05]  /*2890*/  BRA `(.L_x_46290) ;  /* 0x00000004000c7947 */ /* 0x000fea0003800000 */
.L_x_46303:
        /* <DEDUP_REMOVED lines=21> */
.L_x_46312:
[----:B------:R-:W-:Y:S05]  /*29f0*/  BSYNC.RECONVERGENT B1 ;  /* 0x0000000000017941 */ /* 0x000fea0003800200 */
.L_x_46311:
[----:B------:R-:W-:Y:S01]  /*2a00*/  IMAD.SHL.U32 R0, R0, 0x200000, RZ ;  /* 0x0020000000007824 */ /* 0x000fe200078e00ff */
[----:B------:R-:W-:-:S04]  /*2a10*/  LEA R2, R2, 0x37800000, 0x17 ;  /* 0x3780000002027811 */ /* 0x000fc800078eb8ff */
[----:B------:R-:W-:-:S07]  /*2a20*/  LOP3.LUT R16, R2, R0, R7, 0xfe, !PT ;  /* 0x0000000002107212 */ /* 0x000fce00078efe07 */
.L_x_46310:
[----:B------:R-:W-:Y:S05]  /*2a30*/  BSYNC.RECONVERGENT B0 ;  /* 0x0000000000007941 */ /* 0x000fea0003800200 */
.L_x_46309:
[----:B------:R-:W2:Y:S01]  /*2a40*/  F2I.S64.TRUNC R16, R16 ;  /* 0x0000001000107311 */ /* 0x000ea2000020d900 */
[----:B------:R-:W-:Y:S05]  /*2a50*/  BRA `(.L_x_46290) ;  /* 0x00000000009c7947 */ /* 0x000fea0003800000 */
.L_x_46302:
        /* <DEDUP_REMOVED lines=14> */
.L_x_46316:
[----:B------:R-:W-:Y:S05]  /*2b40*/  BSYNC.RECONVERGENT B0 ;  /* 0x0000000000007941 */ /* 0x000fea0003800200 */
.L_x_46315:
[----:B------:R-:W0:Y:S01]  /*2b50*/  F2I.S64.TRUNC R16, R16 ;  /* 0x0000001000107311 */ /* 0x000e22000020d900 */
[----:B------:R-:W-:Y:S05]  /*2b60*/  BRA `(.L_x_46290) ;  /* 0x0000000000587947 */ /* 0x000fea0003800000 */
.L_x_46289:
        /* <DEDUP_REMOVED lines=16> */
.L_x_46317:
[----:B------:R-:W-:Y:S01]  /*2c70*/  CS2R R16, SRZ ;  /* 0x0000000000107805 */ /* 0x000fe2000001ff00 */
[----:B------:R-:W-:Y:S06]  /*2c80*/  BRA `(.L_x_46290) ;  /* 0x0000000000107947 */ /* 0x000fec0003800000 */
.L_x_46314:
[----:B------:R0:W5:Y:S01]  /*2c90*/  LDG.E.64 R16, desc[UR36][R2.64] ;  /* 0x0000002402107981 */ /* 0x000162000c1e1b00 */
[----:B------:R-:W-:Y:S05]  /*2ca0*/  BRA `(.L_x_46290) ;  /* 0x0000000000087947 */ /* 0x000fea0003800000 */
.L_x_46313:
[----:B------:R0:W5:Y:S01]  /*2cb0*/  LDG.E R16, desc[UR36][R2.64] ;  /* 0x0000002402107981 */ /* 0x000162000c1e1900 */
[----:B------:R-:W-:-:S07]  /*2cc0*/  IMAD.MOV.U32 R17, RZ, RZ, RZ ;  /* 0x000000ffff117224 */ /* 0x000fce00078e00ff */
.L_x_46290:
[----:B------:R-:W-:-:S07]  /*2cd0*/  VIADD R27, R27, 0x80 ;  /* 0x000000801b1b7836 */ /* 0x000fce0000000000 */
.L_x_46284:
[----:B------:R-:W-:Y:S05]  /*2ce0*/  BSYNC.RECONVERGENT B6 ;  /* 0x0000000000067941 */ /* 0x000fea0003800200 */
.L_x_46283:
        /* <DEDUP_REMOVED lines=24> */
.L_x_46323:
[----:B------:R0:W5:Y:S01]  /*2e70*/  LDG.E.U8 R24, desc[UR36][R2.64] ;  /* 0x0000002402187981 */ /* 0x000162000c1e1100 */
[----:B------:R-:W-:Y:S01]  /*2e80*/  IMAD.MOV.U32 R25, RZ, RZ, RZ ;  /* 0x000000ffff197224 */ /* 0x000fe200078e00ff */
[----:B------:R-:W-:Y:S06]  /*2e90*/  BRA `(.L_x_46319) ;  /* 0x0000000c003c7947 */ /* 0x000fec0003800000 */
.L_x_46322:
        /* <DEDUP_REMOVED lines=8> */
.L_x_46326:
[----:B------:R-:W2:Y:S02]  /*2f20*/  LDG.E R24, desc[UR36][R2.64] ;  /* 0x0000002402187981 */ /* 0x000ea4000c1e1900 */
[----:B--2---:R-:W-:Y:S01]  /*2f30*/  SHF.R.S32.HI R25, RZ, 0x1f, R24 ;  /* 0x0000001fff197819 */ /* 0x004fe20000011418 */
[----:B------:R-:W-:Y:S06]  /*2f40*/  BRA `(.L_x_46319) ;  /* 0x0000000c00107947 */ /* 0x000fec0003800000 */
.L_x_46325:
[----:B------:R-:W2:Y:S02]  /*2f50*/  LDG.E.S16 R24, desc[UR36][R2.64] ;  /* 0x0000002402187981 */ /* 0x000ea4000c1e1700 */
[----:B--2---:R-:W-:Y:S01]  /*2f60*/  SHF.R.S32.HI R25, RZ, 0x1f, R24 ;  /* 0x0000001fff197819 */ /* 0x004fe20000011418 */
[----:B------:R-:W-:Y:S06]  /*2f70*/  BRA `(.L_x_46319) ;  /* 0x0000000c00047947 */ /* 0x000fec0003800000 */
.L_x_46321:
        /* <DEDUP_REMOVED lines=9> */
.L_x_46328:
[----:B------:R-:W2:Y:S02]  /*3010*/  LDG.E.U16 R2, desc[UR36][R2.64] ;  /* 0x0000002402027981 */ /* 0x000ea4000c1e1500 */
[----:B--2---:R-:W-:-:S06]  /*3020*/  HADD2.F32 R24, -RZ, R2.H0_H0 ;  /* 0x20000002ff187230 */ /* 0x004fcc0000004100 */
[----:B------:R-:W0:Y:S01]  /*3030*/  F2I.S64.TRUNC R24, R24 ;  /* 0x0000001800187311 */ /* 0x000e22000020d900 */
[----:B------:R-:W-:Y:S05]  /*3040*/  BRA `(.L_x_46319) ;  /* 0x0000000800d07947 */ /* 0x000fea0003800000 */
.L_x_46327:
        /* <DEDUP_REMOVED lines=9> */
.L_x_46330:
[----:B------:R-:W2:Y:S02]  /*30e0*/  LDG.E.U16 R2, desc[UR36][R2.64] ;  /* 0x0000002402027981 */ /* 0x000ea4000c1e1500 */
[----:B--2---:R-:W-:-:S06]  /*30f0*/  HADD2.F32 R24, -RZ, R2.H0_H0 ;  /* 0x20000002ff187230 */ /* 0x004fcc0000004100 */
[----:B------:R-:W0:Y:S01]  /*3100*/  F2I.S64.TRUNC R24, R24 ;  /* 0x0000001800187311 */ /* 0x000e22000020d900 */
[----:B------:R-:W-:Y:S05]  /*3110*/  BRA `(.L_x_46319) ;  /* 0x00000008009c7947 */ /* 0x000fea0003800000 */
.L_x_46329:
[----:B------:R-:W2:Y:S02]  /*3120*/  LDG.E.64 R2, desc[UR36][R2.64] ;  /* 0x0000002402027981 */ /* 0x000ea4000c1e1b00 */
[----:B--2---:R0:W1:Y:S01]  /*3130*/  F2I.S64.F64.TRUNC R24, R2 ;  /* 0x0000000200187311 */ /* 0x004062000030d900 */
[----:B------:R-:W-:Y:S05]  /*3140*/  BRA `(.L_x_46319) ;  /* 0x0000000800907947 */ /* 0x000fea0003800000 */
.L_x_46320:
        /* <DEDUP_REMOVED lines=13> */
.L_x_46333:
[----:B------:R-:W2:Y:S02]  /*3220*/  LDG.E.64 R2, desc[UR36][R2.64] ;  /* 0x0000002402027981 */ /* 0x000ea4000c1e1b00 */
[----:B--2---:R0:W1:Y:S01]  /*3230*/  F2I.S64.F64.TRUNC R24, R2 ;  /* 0x0000000200187311 */ /* 0x004062000030d900 */
[----:B------:R-:W-:Y:S05]  /*3240*/  BRA `(.L_x_46319) ;  /* 0x0000000800507947 */ /* 0x000fea0003800000 */
.L_x_46332:
        /* <DEDUP_REMOVED lines=26> */
.L_x_46335:
        /* <DEDUP_REMOVED lines=13> */
.L_x_46334:
[----:B------:R-:W2:Y:S02]  /*34c0*/  LDG.E.U16 R24, desc[UR36][R2.64] ;  /* 0x0000002402187981 */ /* 0x000ea4000c1e1500 */
[----:B--2---:R-:W-:-:S06]  /*34d0*/  IMAD.U32 R24, R24, 0x10000, RZ ;  /* 0x0001000018187824 */ /* 0x004fcc00078e00ff */
[----:B------:R-:W0:Y:S01]  /*34e0*/  F2I.S64.TRUNC R24, R24 ;  /* 0x0000001800187311 */ /* 0x000e22000020d900 */
[----:B------:R-:W-:Y:S05]  /*34f0*/  BRA `(.L_x_46319) ;  /* 0x0000000400a47947 */ /* 0x000fea0003800000 */
.L_x_46331:
        /* <DEDUP_REMOVED lines=11> */
.L_x_46338:
        /* <DEDUP_REMOVED lines=21> */
.L_x_46342:
[----:B------:R-:W-:Y:S05]  /*3700*/  BSYNC.RECONVERGENT B1 ;  /* 0x0000000000017941 */ /* 0x000fea0003800200 */
.L_x_46341:
[----:B------:R-:W-:Y:S01]  /*3710*/  IMAD.SHL.U32 R0, R0, 0x100000, RZ ;  /* 0x0010000000007824 */ /* 0x000fe200078e00ff */
[----:B------:R-:W-:-:S04]  /*3720*/  LEA R2, R2, 0x3b800000, 0x17 ;  /* 0x3b80000002027811 */ /* 0x000fc800078eb8ff */
[----:B------:R-:W-:-:S07]  /*3730*/  LOP3.LUT R24, R2, R0, R7, 0xfe, !PT ;  /* 0x0000000002187212 */ /* 0x000fce00078efe07 */
.L_x_46340:
[----:B------:R-:W-:Y:S05]  /*3740*/  BSYNC.RECONVERGENT B0 ;  /* 0x0000000000007941 */ /* 0x000fea0003800200 */
.L_x_46339:
[----:B------:R-:W0:Y:S01]  /*3750*/  F2I.S64.TRUNC R24, R24 ;  /* 0x0000001800187311 */ /* 0x000e22000020d900 */
[----:B------:R-:W-:Y:S05]  /*3760*/  BRA `(.L_x_46319) ;  /* 0x0000000400087947 */ /* 0x000fea0003800000 */
.L_x_46337:
        /* <DEDUP_REMOVED lines=21> */
.L_x_46346:
[----:B------:R-:W-:Y:S05]  /*38c0*/  BSYNC.RECONVERGENT B1 ;  /* 0x0000000000017941 */ /* 0x000fea0003800200 */
.L_x_46345:
[----:B------:R-:W-:Y:S01]  /*38d0*/  IMAD.SHL.U32 R0, R0, 0x200000, RZ ;  /* 0x0020000000007824 */ /* 0x000fe200078e00ff */
[----:B------:R-:W-:-:S04]  /*38e0*/  LEA R2, R2, 0x37800000, 0x17 ;  /* 0x3780000002027811 */ /* 0x000fc800078eb8ff */
[----:B------:R-:W-:-:S07]  /*38f0*/  LOP3.LUT R24, R2, R0, R7, 0xfe, !PT ;  /* 0x0000000002187212 */ /* 0x000fce00078efe07 */
.L_x_46344:
[----:B------:R-:W-:Y:S05]  /*3900*/  BSYNC.RECONVERGENT B0 ;  /* 0x0000000000007941 */ /* 0x000fea0003800200 */
.L_x_46343:
[----:B------:R-:W0:Y:S01]  /*3910*/  F2I.S64.TRUNC R24, R24 ;  /* 0x0000001800187311 */ /* 0x000e22000020d900 */
[----:B------:R-:W-:Y:S05]  /*3920*/  BRA `(.L_x_46319) ;  /* 0x0000000000987947 */ /* 0x000fea0003800000 */
.L_x_46336:
        /* <DEDUP_REMOVED lines=14> */
.L_x_46350:
[----:B------:R-:W-:Y:S05]  /*3a10*/  BSYNC.RECONVERGENT B0 ;  /* 0x0000000000007941 */ /* 0x000fea0003800200 */
.L_x_46349:
[----:B------:R-:W0:Y:S01]  /*3a20*/  F2I.S64.TRUNC R24, R24 ;  /* 0x0000001800187311 */ /* 0x000e22000020d900 */
[----:B------:R-:W-:Y:S05]  /*3a30*/  BRA `(.L_x_46319) ;  /* 0x0000000000547947 */ /* 0x000fea0003800000 */
.L_x_46324:
        /* <DEDUP_REMOVED lines=16> */
.L_x_46351:
[----:B------:R-:W-:Y:S05]  /*3b40*/  BRA `(.L_x_46319) ;  /* 0x0000000000107947 */ /* 0x000fea0003800000 */
.L_x_46348:
[----:B------:R0:W5:Y:S01]  /*3b50*/  LDG.E.64 R24, desc[UR36][R2.64] ;  /* 0x0000002402187981 */ /* 0x000162000c1e1b00 */
[----:B------:R-:W-:Y:S05]  /*3b60*/  BRA `(.L_x_46319) ;  /* 0x0000000000087947 */ /* 0x000fea0003800000 */
.L_x_46347:
[----:B------:R0:W5:Y:S01]  /*3b70*/  LDG.E R24, desc[UR36][R2.64] ;  /* 0x0000002402187981 */ /* 0x000162000c1e1900 */
[----:B------:R-:W-:-:S07]  /*3b80*/  IMAD.MOV.U32 R25, RZ, RZ, RZ ;  /* 0x000000ffff197224 */ /* 0x000fce00078e00ff */
.L_x_46319:
[----:B------:R-:W-:Y:S05]  /*3b90*/  BSYNC.RECONVERGENT B6 ;  /* 0x0000000000067941 */ /* 0x000fea0003800200 */
.L_x_46318:
[----:B------:R-:W0:Y:S01]  /*3ba0*/  LDC R21, c[0x0][0x390] ;  /* 0x0000e400ff157b82 */ /* 0x000e220000000800 */
[----:B------:R-:W-:Y:S01]  /*3bb0*/  ISETP.GE.AND P0, PT, R26, R28, PT ;  /* 0x0000001c1a00720c */ /* 0x000fe20003f06270 */
[----:B------:R-:W-:Y:S06]  /*3bc0*/  BSSY.RECONVERGENT B0, `(.L_x_46352) ;  /* 0x0000031000007945 */ /* 0x000fec0003800200 */
[----:B------:R-:W0:Y:S06]  /*3bd0*/  LDC R20, c[0x0][0x394] ;  /* 0x0000e500ff147b82 */ /* 0x000e2c0000000800 */
[----:B------:R-:W-:Y:S05]  /*3be0*/  @P0 BRA `(.L_x_46353) ;  /* 0x0000000000b80947 */ /* 0x000fea0003800000 */
        /* <DEDUP_REMOVED lines=25> */
.L_x_46355:
[----:B------:R-:W-:Y:S01]  /*3d80*/  IMAD.MOV.U32 R2, RZ, RZ, R22 ;  /* 0x000000ffff027224 */ /* 0x000fe200078e0016 */
[----:B------:R-:W-:Y:S01]  /*3d90*/  MOV R12, 0x3dc0 ;  /* 0x00003dc0000c7802 */ /* 0x000fe20000000f00 */
[----:B------:R-:W-:-:S07]  /*3da0*/  IMAD.MOV.U32 R3, RZ, RZ, R23 ;  /* 0x000000ffff037224 */ /* 0x000fce00078e0017 */
[----:B------:R-:W-:Y:S05]  /*3db0*/  CALL.REL.NOINC `($__internal_71_$__cuda_sm20_rem_s64) ;  /* 0x0000004400747944 */ /* 0x000fea0003c00000 */
[----:B------:R-:W-:Y:S02]  /*3dc0*/  IMAD.MOV.U32 R4, RZ, RZ, R6 ;  /* 0x000000ffff047224 */ /* 0x000fe400078e0006 */
[----:B------:R-:W-:-:S07]  /*3dd0*/  IMAD.MOV.U32 R5, RZ, RZ, R7 ;  /* 0x000000ffff057224 */ /* 0x000fce00078e0007 */
.L_x_46356:
[----:B------:R-:W-:Y:S05]  /*3de0*/  BSYNC.RECONVERGENT B1 ;  /* 0x0000000000017941 */ /* 0x000fea0003800200 */
.L_x_46354:
[----:B------:R-:W0:Y:S01]  /*3df0*/  LDC.64 R6, c[0x0][0x390] ;  /* 0x0000e400ff067b82 */ /* 0x000e220000000a00 */
[----:B------:R-:W-:-:S04]  /*3e00*/  ISETP.NE.U32.AND P1, PT, R4, RZ, PT ;  /* 0x000000ff0400720c */ /* 0x000fc80003f25070 */
[C---:B------:R-:W-:Y:S02]  /*3e10*/  ISETP.NE.AND.EX P1, PT, R5.reuse, RZ, PT, P1 ;  /* 0x000000ff0500720c */ /* 0x040fe40003f25310 */
[----:B0-----:R-:W-:Y:S02]  /*3e20*/  LOP3.LUT R0, R4, R6, RZ, 0x3c, !PT ;  /* 0x0000000604007212 */ /* 0x001fe400078e3cff */
[----:B------:R-:W-:Y:S02]  /*3e30*/  LOP3.LUT R2, R5, R7, RZ, 0x3c, !PT ;  /* 0x0000000705027212 */ /* 0x000fe400078e3cff */
[----:B------:R-:W-:-:S04]  /*3e40*/  ISETP.GT.U32.AND P0, PT, R0, -0x1, PT ;  /* 0xffffffff0000780c */ /* 0x000fc80003f04070 */
[----:B------:R-:W-:-:S04]  /*3e50*/  ISETP.GT.AND.EX P0, PT, R2, -0x1, PT, P0 ;  /* 0xffffffff0200780c */ /* 0x000fc80003f04300 */
[----:B------:R-:W-:Y:S02]  /*3e60*/  SEL R3, R6, RZ, !P0 ;  /* 0x000000ff06037207 */ /* 0x000fe40004000000 */
[----:B------:R-:W-:Y:S02]  /*3e70*/  SEL R2, R7, RZ, !P0 ;  /* 0x000000ff07027207 */ /* 0x000fe40004000000 */
[----:B------:R-:W-:-:S04]  /*3e80*/  SEL R3, R3, RZ, P1 ;  /* 0x000000ff03037207 */ /* 0x000fc80000800000 */
[----:B------:R-:W-:Y:S02]  /*3e90*/  IADD3 R0, P0, PT, R4, R3, RZ ;  /* 0x0000000304007210 */ /* 0x000fe40007f1e0ff */
[----:B------:R-:W-:-:S05]  /*3ea0*/  SEL R4, R2, RZ, P1 ;  /* 0x000000ff02047207 */ /* 0x000fca0000800000 */
[----:B------:R-:W-:Y:S02]  /*3eb0*/  IMAD.X R5, R5, 0x1, R4, P0 ;  /* 0x0000000105057824 */ /* 0x000fe400000e0604 */
[----:B------:R-:W-:-:S07]  /*3ec0*/  IMAD.MOV.U32 R4, RZ, RZ, R0 ;  /* 0x000000ffff047224 */ /* 0x000fce00078e0000 */
.L_x_46353:
[----:B------:R-:W-:Y:S05]  /*3ed0*/  BSYNC.RECONVERGENT B0 ;  /* 0x0000000000007941 */ /* 0x000fea0003800200 */
.L_x_46352:
[----:B------:R-:W-:Y:S01]  /*3ee0*/  VIADD R27, R26, 0x80 ;  /* 0x000000801a1b7836 */ /* 0x000fe20000000000 */
[----:B------:R-:W-:Y:S04]  /*3ef0*/  BSSY.RECONVERGENT B0, `(.L_x_46357) ;  /* 0x0000030000007945 */ /* 0x000fe80003800200 */
[----:B------:R-:W-:-:S13]  /*3f00*/  ISETP.GE.AND P0, PT, R27, R28, PT ;  /* 0x0000001c1b00720c */ /* 0x000fda0003f06270 */
[----:B------:R-:W-:Y:S05]  /*3f10*/  @P0 BRA `(.L_x_46358) ;  /* 0x0000000000b40947 */ /* 0x000fea0003800000 */
[----:B------:R-:W0:Y:S01]  /*3f20*/  LDCU UR4, c[0x0][0x394] ;  /* 0x00007280ff0477ac */ /* 0x000e220008000800 */
[----:B------:R-:W-:Y:S01]  /*3f30*/  BSSY.RECONVERGENT B1, `(.L_x_46359) ;  /* 0x000001e000017945 */ /* 0x000fe20003800200 */
[----:B012--5:R-:W-:-:S04]  /*3f40*/  LOP3.LUT R2, R19, UR4, RZ, 0xfc, !PT ;  /* 0x0000000413027c12 */ /* 0x027fc8000f8efcff */
[----:B------:R-:W-:-:S13]  /*3f50*/  ISETP.NE.U32.AND P0, PT, R2, RZ, PT ;  /* 0x000000ff0200720c */ /* 0x000fda0003f05070 */
[----:B------:R-:W-:Y:S05]  /*3f60*/  @P0 BRA `(.L_x_46360) ;  /* 0x0000000000500947 */ /* 0x000fea0003800000 */
[----:B------:R-:W0:Y:S01]  /*3f70*/  LDCU UR4, c[0x0][0x390] ;  /* 0x00007200ff0477ac */ /* 0x000e220008000800 */
[----:B------:R-:W-:Y:S02]  /*3f80*/  IMAD.MOV.U32 R2, RZ, RZ, RZ ;  /* 0x000000ffff027224 */ /* 0x000fe400078e00ff */
[----:B---34-:R-:W-:Y:S01]  /*3f90*/  IMAD.MOV.U32 R23, RZ, RZ, RZ ;  /* 0x000000ffff177224 */ /* 0x018fe200078e00ff */
        /* <DEDUP_REMOVED lines=17> */
.L_x_46360:
[----:B------:R-:W-:Y:S01]  /*40b0*/  IMAD.MOV.U32 R2, RZ, RZ, R18 ;  /* 0x000000ffff027224 */ /* 0x000fe200078e0012 */
[----:B------:R-:W-:Y:S01]  /*40c0*/  MOV R12, 0x40f0 ;  /* 0x000040f0000c7802 */ /* 0x000fe20000000f00 */
[----:B------:R-:W-:-:S07]  /*40d0*/  IMAD.MOV.U32 R3, RZ, RZ, R19 ;  /* 0x000000ffff037224 */ /* 0x000fce00078e0013 */
[----:B---34-:R-:W-:Y:S05]  /*40e0*/  CALL.REL.NOINC `($__internal_71_$__cuda_sm20_rem_s64) ;  /* 0x0000004000a87944 */ /* 0x018fea0003c00000 */
[----:B------:R-:W-:Y:S02]  /*40f0*/  IMAD.MOV.U32 R22, RZ, RZ, R6 ;  /* 0x000000ffff167224 */ /* 0x000fe400078e0006 */
[----:B------:R-:W-:-:S07]  /*4100*/  IMAD.MOV.U32 R23, RZ, RZ, R7 ;  /* 0x000000ffff177224 */ /* 0x000fce00078e0007 */
.L_x_46361:
[----:B------:R-:W-:Y:S05]  /*4110*/  BSYNC.RECONVERGENT B1 ;  /* 0x0000000000017941 */ /* 0x000fea0003800200 */
.L_x_46359:
        /* <DEDUP_REMOVED lines=12> */
[----:B------:R-:W-:-:S08]  /*41e0*/  IMAD.X R23, R23, 0x1, R3, P0 ;  /* 0x0000000117177824 */ /* 0x000fd000000e0603 */
.L_x_46358:
[----:B------:R-:W-:Y:S05]  /*41f0*/  BSYNC.RECONVERGENT B0 ;  /* 0x0000000000007941 */ /* 0x000fea0003800200 */
.L_x_46357:
[----:B012---:R-:W-:Y:S01]  /*4200*/  VIADD R3, R26, 0x100 ;  /* 0x000001001a037836 */ /* 0x007fe20000000000 */
[----:B------:R-:W-:Y:S04]  /*4210*/  BSSY.RECONVERGENT B0, `(.L_x_46362) ;  /* 0x0000030000007945 */ /* 0x000fe80003800200 */
[----:B------:R-:W-:-:S13]  /*4220*/  ISETP.GE.AND P0, PT, R3, R28, PT ;  /* 0x0000001c0300720c */ /* 0x000fda0003f06270 */
[----:B------:R-:W-:Y:S05]  /*4230*/  @P0 BRA `(.L_x_46363) ;  /* 0x0000000000b40947 */ /* 0x000fea0003800000 */
        /* <DEDUP_REMOVED lines=25> */
.L_x_46365:
[----:B------:R-:W-:Y:S01]  /*43d0*/  IMAD.MOV.U32 R2, RZ, RZ, R16 ;  /* 0x000000ffff027224 */ /* 0x000fe200078e0010 */
[----:B------:R-:W-:Y:S01]  /*43e0*/  MOV R12, 0x4410 ;  /* 0x00004410000c7802 */ /* 0x000fe20000000f00 */
[----:B------:R-:W-:-:S07]  /*43f0*/  IMAD.MOV.U32 R3, RZ, RZ, R17 ;  /* 0x000000ffff037224 */ /* 0x000fce00078e0011 */
[----:B---34-:R-:W-:Y:S05]  /*4400*/  CALL.REL.NOINC `($__internal_71_$__cuda_sm20_rem_s64) ;  /* 0x0000003c00e07944 */ /* 0x018fea0003c00000 */
[----:B------:R-:W-:Y:S02]  /*4410*/  IMAD.MOV.U32 R18, RZ, RZ, R6 ;  /* 0x000000ffff127224 */ /* 0x000fe400078e0006 */
[----:B------:R-:W-:-:S07]  /*4420*/  IMAD.MOV.U32 R19, RZ, RZ, R7 ;  /* 0x000000ffff137224 */ /* 0x000fce00078e0007 */
.L_x_46366:
[----:B------:R-:W-:Y:S05]  /*4430*/  BSYNC.RECONVERGENT B1 ;  /* 0x0000000000017941 */ /* 0x000fea0003800200 */
.L_x_46364:
        /* <DEDUP_REMOVED lines=13> */
.L_x_46363:
[----:B------:R-:W-:Y:S05]  /*4510*/  BSYNC.RECONVERGENT B0 ;  /* 0x0000000000007941 */ /* 0x000fea0003800200 */
.L_x_46362:
[----:B------:R-:W-:Y:S01]  /*4520*/  VIADD R3, R26, 0x180 ;  /* 0x000001801a037836 */ /* 0x000fe20000000000 */
        /* <DEDUP_REMOVED lines=28> */
.L_x_46370:
[----:B------:R-:W-:Y:S01]  /*46f0*/  IMAD.MOV.U32 R2, RZ, RZ, R24 ;  /* 0x000000ffff027224 */ /* 0x000fe200078e0018 */
[----:B------:R-:W-:Y:S01]  /*4700*/  MOV R12, 0x4730 ;  /* 0x00004730000c7802 */ /* 0x000fe20000000f00 */
[----:B------:R-:W-:-:S07]  /*4710*/  IMAD.MOV.U32 R3, RZ, RZ, R25 ;  /* 0x000000ffff037224 */ /* 0x000fce00078e0019 */
[----:B---34-:R-:W-:Y:S05]  /*4720*/  CALL.REL.NOINC `($__internal_71_$__cuda_sm20_rem_s64) ;  /* 0x0000003c00187944 */ /* 0x018fea0003c00000 */
[----:B------:R-:W-:Y:S02]  /*4730*/  IMAD.MOV.U32 R16, RZ, RZ, R6 ;  /* 0x000000ffff107224 */ /* 0x000fe400078e0006 */
[----:B------:R-:W-:-:S07]  /*4740*/  IMAD.MOV.U32 R17, RZ, RZ, R7 ;  /* 0x000000ffff117224 */ /* 0x000fce00078e0007 */
.L_x_46371:
[----:B------:R-:W-:Y:S05]  /*4750*/  BSYNC.RECONVERGENT B1 ;  /* 0x0000000000017941 */ /* 0x000fea0003800200 */
.L_x_46369:
        /* <DEDUP_REMOVED lines=13> */
.L_x_46368:
[----:B------:R-:W-:Y:S05]  /*4830*/  BSYNC.RECONVERGENT B0 ;  /* 0x0000000000007941 */ /* 0x000fea0003800200 */
.L_x_46367:
        /* <DEDUP_REMOVED lines=26> */
.L_x_46378:
[----:B------:R0:W-:Y:S01]  /*49e0*/  STG.E.U8 desc[UR36][R2.64], R0 ;  /* 0x0000000002007986 */ /* 0x0001e2000c101124 */
[----:B------:R-:W-:Y:S01]  /*49f0*/  IMAD.MOV.U32 R26, RZ, RZ, R27 ;  /* 0x000000ffff1a7224 */ /* 0x000fe200078e001b */
[----:B------:R-:W-:Y:S06]  /*4a00*/  BRA `(.L_x_46380) ;  /* 0x0000000c008c7947 */ /* 0x000fec0003800000 */
.L_x_46377:
        /* <DEDUP_REMOVED lines=9> */
.L_x_46382:
[----:B------:R2:W-:Y:S01]  /*4aa0*/  STG.E desc[UR36][R2.64], R0 ;  /* 0x0000000002007986 */ /* 0x0005e2000c101924 */
[----:B------:R-:W-:Y:S01]  /*4ab0*/  IMAD.MOV.U32 R26, RZ, RZ, R27 ;  /* 0x000000ffff1a7224 */ /* 0x000fe200078e001b */
[----:B------:R-:W-:Y:S06]  /*4ac0*/  BRA `(.L_x_46380) ;  /* 0x0000000c005c7947 */ /* 0x000fec0003800000 */
.L_x_46381:
[----:B------:R0:W-:Y:S01]  /*4ad0*/  STG.E.U16 desc[UR36][R2.64], R0 ;  /* 0x0000000002007986 */ /* 0x0001e2000c101524 */
[----:B------:R-:W-:Y:S01]  /*4ae0*/  IMAD.MOV.U32 R26, RZ, RZ, R27 ;  /* 0x000000ffff1a7224 */ /* 0x000fe200078e001b */
[----:B------:R-:W-:Y:S06]  /*4af0*/  BRA `(.L_x_46380) ;  /* 0x0000000c00507947 */ /* 0x000fec0003800000 */
.L_x_46376:
        /* <DEDUP_REMOVED lines=10> */
.L_x_46384:
[----:B------:R-:W0:Y:S01]  /*4ba0*/  I2F.S64 R0, R4 ;  /* 0x0000000400007312 */ /* 0x000e220000301400 */
[----:B------:R-:W-:Y:S01]  /*4bb0*/  IMAD.MOV.U32 R26, RZ, RZ, R27 ;  /* 0x000000ffff1a7224 */ /* 0x000fe200078e001b */
[----:B0-----:R-:W-:-:S05]  /*4bc0*/  F2FP.F16.F32.PACK_AB R0, RZ, R0 ;  /* 0x00000000ff00723e */ /* 0x001fca00000000ff */
[----:B------:R0:W-:Y:S01]  /*4bd0*/  STG.E.U16 desc[UR36][R2.64], R0 ;  /* 0x0000000002007986 */ /* 0x0001e2000c101524 */
[----:B------:R-:W-:Y:S05]  /*4be0*/  BRA `(.L_x_46380) ;  /* 0x0000000c00147947 */ /* 0x000fea0003800000 */
.L_x_46383:
        /* <DEDUP_REMOVED lines=11> */
.L_x_46386:
[----:B------:R-:W0:Y:S01]  /*4ca0*/  I2F.S64 R4, R4 ;  /* 0x0000000400047312 */ /* 0x000e220000301400 */
[----:B------:R-:W-:Y:S01]  /*4cb0*/  IMAD.MOV.U32 R26, RZ, RZ, R27 ;  /* 0x000000ffff1a7224 */ /* 0x000fe200078e001b */
[----:B0-----:R-:W-:-:S04]  /*4cc0*/  F2FP.F16.F32.PACK_AB R5, RZ, R4 ;  /* 0x00000004ff05723e */ /* 0x001fc800000000ff */
[----:B------:R-:W-:-:S05]  /*4cd0*/  PRMT R5, R5, 0x5410, RZ ;  /* 0x0000541005057816 */ /* 0x000fca00000000ff */
[----:B------:R0:W-:Y:S01]  /*4ce0*/  STG.E desc[UR36][R2.64], R5 ;  /* 0x0000000502007986 */ /* 0x0001e2000c101924 */
[----:B------:R-:W-:Y:S05]  /*4cf0*/  BRA `(.L_x_46380) ;  /* 0x0000000800d07947 */ /* 0x000fea0003800000 */
.L_x_46385:
[----:B------:R-:W0:Y:S01]  /*4d00*/  I2F.F64.S64 R4, R4 ;  /* 0x0000000400047312 */ /* 0x000e220000301c00 */
[----:B------:R-:W-:Y:S01]  /*4d10*/  IMAD.MOV.U32 R26, RZ, RZ, R27 ;  /* 0x000000ffff1a7224 */ /* 0x000fe200078e001b */
[----:B0-----:R0:W-:Y:S01]  /*4d20*/  STG.E.64 desc[UR36][R2.64], R4 ;  /* 0x0000000402007986 */ /* 0x0011e2000c101b24 */
[----:B------:R-:W-:Y:S05]  /*4d30*/  BRA `(.L_x_46380) ;  /* 0x0000000800c07947 */ /* 0x000fea0003800000 */
.L_x_46375:
        /* <DEDUP_REMOVED lines=14> */
.L_x_46389:
[----:B------:R-:W0:Y:S01]  /*4e20*/  I2F.F64.S64 R4, R4 ;  /* 0x0000000400047312 */ /* 0x000e220000301c00 */
[----:B------:R-:W-:Y:S01]  /*4e30*/  CS2R R6, SRZ ;  /* 0x0000000000067805 */ /* 0x000fe2000001ff00 */
[----:B------:R-:W-:-:S04]  /*4e40*/  IMAD.MOV.U32 R26, RZ, RZ, R27 ;  /* 0x000000ffff1a7224 */ /* 0x000fc800078e001b */
[----:B0-----:R0:W-:Y:S01]  /*4e50*/  STG.E.128 desc[UR36][R2.64], R4 ;  /* 0x0000000402007986 */ /* 0x0011e2000c101d24 */
[----:B------:R-:W-:Y:S05]  /*4e60*/  BRA `(.L_x_46380) ;  /* 0x0000000800747947 */ /* 0x000fea0003800000 */
.L_x_46388:
        /* <DEDUP_REMOVED lines=19> */
.L_x_46393:
[----:B------:R-:W-:Y:S05]  /*4fa0*/  BSYNC.RECONVERGENT B0 ;  /* 0x0000000000007941 */ /* 0x000fea0003800200 */
.L_x_46392:
[----:B------:R-:W-:Y:S01]  /*4fb0*/  LOP3.LUT R7, R0, 0x80, R7, 0xf8, !PT ;  /* 0x0000008000077812 */ /* 0x000fe200078ef807 */
[----:B------:R-:W-:-:S04]  /*4fc0*/  IMAD.MOV.U32 R26, RZ, RZ, R27 ;  /* 0x000000ffff1a7224 */ /* 0x000fc800078e001b */
[----:B------:R0:W-:Y:S01]  /*4fd0*/  STG.E.U8 desc[UR36][R2.64], R7 ;  /* 0x0000000702007986 */ /* 0x0001e2000c101124 */
[----:B------:R-:W-:Y:S05]  /*4fe0*/  BRA `(.L_x_46380) ;  /* 0x0000000800147947 */ /* 0x000fea0003800000 */
.L_x_46391:
        /* <DEDUP_REMOVED lines=15> */
.L_x_46395:
[----:B------:R-:W-:Y:S05]  /*50e0*/  BSYNC.RECONVERGENT B0 ;  /* 0x0000000000007941 */ /* 0x000fea0003800200 */
.L_x_46394:
[----:B------:R-:W-:Y:S01]  /*50f0*/  LOP3.LUT R7, R0, 0x80, R7, 0xf8, !PT ;  /* 0x0000008000077812 */ /* 0x000fe200078ef807 */
[----:B------:R-:W-:-:S04]  /*5100*/  IMAD.MOV.U32 R26, RZ, RZ, R27 ;  /* 0x000000ffff1a7224 */ /* 0x000fc800078e001b */
[----:B------:R0:W-:Y:S01]  /*5110*/  STG.E.U8 desc[UR36][R2.64], R7 ;  /* 0x0000000702007986 */ /* 0x0001e2000c101124 */
[----:B------:R-:W-:Y:S05]  /*5120*/  BRA `(.L_x_46380) ;  /* 0x0000000400c47947 */ /* 0x000fea0003800000 */
.L_x_46390:
[----:B------:R-:W0:Y:S01]  /*5130*/  I2F.S64 R0, R4 ;  /* 0x0000000400007312 */ /* 0x000e220000301400 */
[----:B------:R-:W-:Y:S01]  /*5140*/  IMAD.MOV.U32 R26, RZ, RZ, R27 ;  /* 0x000000ffff1a7224 */ /* 0x000fe200078e001b */
[----:B0-----:R-:W-:-:S05]  /*5150*/  F2FP.BF16.F32.PACK_AB R0, RZ, R0 ;  /* 0x00000000ff00723e */ /* 0x001fca00000010ff */
[----:B------:R0:W-:Y:S01]  /*5160*/  STG.E.U16 desc[UR36][R2.64], R0 ;  /* 0x0000000002007986 */ /* 0x0001e2000c101524 */
[----:B------:R-:W-:Y:S05]  /*5170*/  BRA `(.L_x_46380) ;  /* 0x0000000400b07947 */ /* 0x000fea0003800000 */
.L_x_46387:
        /* <DEDUP_REMOVED lines=11> */
.L_x_46398:
        /* <DEDUP_REMOVED lines=13> */
.L_x_46401:
[----:B------:R-:W-:-:S04]  /*5300*/  SHF.R.U32.HI R0, RZ, 0x14, R5 ;  /* 0x00000014ff007819 */ /* 0x000fc80000011605 */
[----:B------:R-:W-:-:S04]  /*5310*/  LOP3.LUT R0, R0, 0x1, RZ, 0xc0, !PT ;  /* 0x0000000100007812 */ /* 0x000fc800078ec0ff */
[----:B------:R-:W-:-:S04]  /*5320*/  IADD3 R0, PT, PT, R5, 0x487ffff, R0 ;  /* 0x0487ffff05007810 */ /* 0x000fc80007ffe000 */
[----:B------:R-:W-:-:S04]  /*5330*/  SHF.R.U32.HI R0, RZ, 0x14, R0 ;  /* 0x00000014ff007819 */ /* 0x000fc80000011600 */
[----:B------:R-:W-:-:S07]  /*5340*/  LOP3.LUT R4, R0, 0xff, RZ, 0xc0, !PT ;  /* 0x000000ff00047812 */ /* 0x000fce00078ec0ff */
.L_x_46402:
[----:B------:R-:W-:-:S04]  /*5350*/  SHF.R.U32.HI R5, RZ, 0x18, R5 ;  /* 0x00000018ff057819 */ /* 0x000fc80000011605 */
[----:B------:R-:W-:-:S04]  /*5360*/  LOP3.LUT R4, R4, 0x80, R5, 0xf8, !PT ;  /* 0x0000008004047812 */ /* 0x000fc800078ef805 */
[----:B------:R-:W-:-:S07]  /*5370*/  PRMT R0, R4, 0x7610, R0 ;  /* 0x0000761004007816 */ /* 0x000fce0000000000 */
.L_x_46400:
[----:B------:R-:W-:Y:S05]  /*5380*/  BSYNC.RECONVERGENT B0 ;  /* 0x0000000000007941 */ /* 0x000fea0003800200 */
.L_x_46399:
[----:B------:R0:W-:Y:S01]  /*5390*/  STG.E.U8 desc[UR36][R2.64], R0 ;  /* 0x0000000002007986 */ /* 0x0001e2000c101124 */
[----:B------:R-:W-:Y:S01]  /*53a0*/  IMAD.MOV.U32 R26, RZ, RZ, R27 ;  /* 0x000000ffff1a7224 */ /* 0x000fe200078e001b */
[----:B------:R-:W-:Y:S06]  /*53b0*/  BRA `(.L_x_46380) ;  /* 0x0000000400207947 */ /* 0x000fec0003800000 */
.L_x_46397:
        /* <DEDUP_REMOVED lines=13> */
.L_x_46405:
[----:B------:R-:W-:-:S04]  /*5490*/  SHF.R.U32.HI R0, RZ, 0x15, R5 ;  /* 0x00000015ff007819 */ /* 0x000fc80000011605 */
[----:B------:R-:W-:-:S04]  /*54a0*/  LOP3.LUT R0, R0, 0x1, RZ, 0xc0, !PT ;  /* 0x0000000100007812 */ /* 0x000fc800078ec0ff */
[----:B------:R-:W-:-:S04]  /*54b0*/  IADD3 R0, PT, PT, R5, 0x88fffff, R0 ;  /* 0x088fffff05007810 */ /* 0x000fc80007ffe000 */
[----:B------:R-:W-:-:S04]  /*54c0*/  SHF.R.U32.HI R0, RZ, 0x15, R0 ;  /* 0x00000015ff007819 */ /* 0x000fc80000011600 */
[----:B------:R-:W-:-:S07]  /*54d0*/  LOP3.LUT R4, R0, 0xff, RZ, 0xc0, !PT ;  /* 0x000000ff00047812 */ /* 0x000fce00078ec0ff */
.L_x_46406:
[----:B------:R-:W-:-:S04]  /*54e0*/  SHF.R.U32.HI R5, RZ, 0x18, R5 ;  /* 0x00000018ff057819 */ /* 0x000fc80000011605 */
[----:B------:R-:W-:-:S04]  /*54f0*/  LOP3.LUT R4, R4, 0x80, R5, 0xf8, !PT ;  /* 0x0000008004047812 */ /* 0x000fc800078ef805 */
[----:B------:R-:W-:-:S07]  /*5500*/  PRMT R0, R4, 0x7610, R0 ;  /* 0x0000761004007816 */ /* 0x000fce0000000000 */
.L_x_46404:
[----:B------:R-:W-:Y:S05]  /*5510*/  BSYNC.RECONVERGENT B0 ;  /* 0x0000000000007941 */ /* 0x000fea0003800200 */
.L_x_46403:
[----:B------:R0:W-:Y:S01]  /*5520*/  STG.E.U8 desc[UR36][R2.64], R0 ;  /* 0x0000000002007986 */ /* 0x0001e2000c101124 */
[----:B------:R-:W-:Y:S01]  /*5530*/  IMAD.MOV.U32 R26, RZ, RZ, R27 ;  /* 0x000000ffff1a7224 */ /* 0x000fe200078e001b */
[----:B------:R-:W-:Y:S06]  /*5540*/  BRA `(.L_x_46380) ;  /* 0x0000000000bc7947 */ /* 0x000fec0003800000 */
.L_x_46396:
[----:B------:R-:W-:-:S13]  /*5550*/  ISETP.NE.AND P0, PT, R6, 0x1c, PT ;  /* 0x0000001c0600780c */ /* 0x000fda0003f05270 */
[----:B------:R-:W-:Y:S05]  /*5560*/  @!P0 BRA `(.L_x_46407) ;  /* 0x0000000000ac8947 */ /* 0x000fea0003800000 */
[----:B------:R-:W-:-:S13]  /*5570*/  ISETP.NE.AND P0, PT, R6, 0x1d, PT ;  /* 0x0000001d0600780c */ /* 0x000fda0003f05270 */
[----:B------:R-:W-:Y:S05]  /*5580*/  @!P0 BRA `(.L_x_46408) ;  /* 0x0000000000988947 */ /* 0x000fea0003800000 */
[----:B------:R-:W-:-:S13]  /*5590*/  ISETP.NE.AND P0, PT, R6, 0x2c, PT ;  /* 0x0000002c0600780c */ /* 0x000fda0003f05270 */
[----:B------:R-:W-:Y:S05]  /*55a0*/  @!P0 BRA `(.L_x_46409) ;  /* 0x0000000000488947 */ /* 0x000fea0003800000 */
.L_x_46379:
        /* <DEDUP_REMOVED lines=16> */
.L_x_46410:
[----:B------:R-:W-:Y:S01]  /*56b0*/  IMAD.MOV.U32 R26, RZ, RZ, R27 ;  /* 0x000000ffff1a7224 */ /* 0x000fe200078e001b */
[----:B------:R-:W-:Y:S06]  /*56c0*/  BRA `(.L_x_46380) ;  /* 0x00000000005c7947 */ /* 0x000fec0003800000 */
.L_x_46409:
[----:B------:R-:W0:Y:S01]  /*56d0*/  I2F.S64 R4, R4 ;  /* 0x0000000400047312 */ /* 0x000e220000301400 */
        /* <DEDUP_REMOVED lines=17> */
.L_x_46408:
[----:B------:R0:W-:Y:S01]  /*57f0*/  STG.E.64 desc[UR36][R2.64], R4 ;  /* 0x0000000402007986 */ /* 0x0001e2000c101b24 */
[----:B------:R-:W-:Y:S01]  /*5800*/  IMAD.MOV.U32 R26, RZ, RZ, R27 ;  /* 0x000000ffff1a7224 */ /* 0x000fe200078e001b */
[----:B------:R-:W-:Y:S06]  /*5810*/  BRA `(.L_x_46380) ;  /* 0x0000000000087947 */ /* 0x000fec0003800000 */
.L_x_46407:
[----:B------:R0:W-:Y:S01]  /*5820*/  STG.E desc[UR36][R2.64], R0 ;  /* 0x0000000002007986 */ /* 0x0001e2000c101924 */
[----:B------:R-:W-:-:S07]  /*5830*/  IMAD.MOV.U32 R26, RZ, RZ, R27 ;  /* 0x000000ffff1a7224 */ /* 0x000fce00078e001b */
.L_x_46380:
        /* <DEDUP_REMOVED lines=21> */
[----:B---34-:R0:W-:Y:S01]  /*5990*/  STG.E.U8 desc[UR36][R2.64], R22 ;  /* 0x0000001602007986 */ /* 0x0181e2000c101124 */
[----:B------:R-:W-:Y:S05]  /*59a0*/  BRA `(.L_x_46417) ;  /* 0x0000000c003c7947 */ /* 0x000fea0003800000 */
.L_x_46415:
[----:B---34-:R0:W-:Y:S01]  /*59b0*/  STG.E.U8 desc[UR36][R2.64], R22 ;  /* 0x0000001602007986 */ /* 0x0181e2000c101124 */
[----:B------:R-:W-:Y:S05]  /*59c0*/  BRA `(.L_x_46417) ;  /* 0x0000000c00347947 */ /* 0x000fea0003800000 */
.L_x_46414:
[----:B------:R-:W-:-:S13]  /*59d0*/  ISETP.NE.AND P0, PT, R0, 0x2, PT ;  /* 0x000000020000780c */ /* 0x000fda0003f05270 */
[----:B------:R-:W-:Y:S05]  /*59e0*/  @!P0 BRA `(.L_x_46418) ;  /* 0x0000000000208947 */ /* 0x000fea0003800000 */
[----:B------:R-:W-:-:S13]  /*59f0*/  ISETP.NE.AND P0, PT, R0, 0x3, PT ;  /* 0x000000030000780c */ /* 0x000fda0003f05270 */
[----:B------:R-:W-:Y:S05]  /*5a00*/  @!P0 BRA `(.L_x_46419) ;  /* 0x0000000000108947 */ /* 0x000fea0003800000 */
[----:B------:R-:W-:-:S13]  /*5a10*/  ISETP.NE.AND P0, PT, R0, 0x4, PT ;  /* 0x000000040000780c */ /* 0x000fda0003f05270 */
[----:B------:R-:W-:Y:S05]  /*5a20*/  @P0 BRA `(.L_x_46416) ;  /* 0x0000000800380947 */ /* 0x000fea0003800000 */
[----:B---34-:R0:W-:Y:S01]  /*5a30*/  STG.E.64 desc[UR36][R2.64], R22 ;  /* 0x0000001602007986 */ /* 0x0181e2000c101b24 */
[----:B------:R-:W-:Y:S05]  /*5a40*/  BRA `(.L_x_46417) ;  /* 0x0000000c00147947 */ /* 0x000fea0003800000 */
.L_x_46419:
[----:B---34-:R0:W-:Y:S01]  /*5a50*/  STG.E desc[UR36][R2.64], R22 ;  /* 0x0000001602007986 */ /* 0x0181e2000c101924 */
[----:B------:R-:W-:Y:S05]  /*5a60*/  BRA `(.L_x_46417) ;  /* 0x0000000c000c7947 */ /* 0x000fea0003800000 */
.L_x_46418:
[----:B---34-:R0:W-:Y:S01]  /*5a70*/  STG.E.U16 desc[UR36][R2.64], R22 ;  /* 0x0000001602007986 */ /* 0x0181e2000c101524 */
[----:B------:R-:W-:Y:S05]  /*5a80*/  BRA `(.L_x_46417) ;  /* 0x0000000c00047947 */ /* 0x000fea0003800000 */
.L_x_46413:
[----:B------:R-:W-:-:S13]  /*5a90*/  ISETP.GT.AND P0, PT, R0, 0x6, PT ;  /* 0x000000060000780c */ /* 0x000fda0003f04270 */
[----:B------:R-:W-:Y:S05]  /*5aa0*/  @P0 BRA `(.L_x_46420) ;  /* 0x00000000002c0947 */ /* 0x000fea0003800000 */
[----:B------:R-:W-:-:S13]  /*5ab0*/  ISETP.NE.AND P0, PT, R0, 0x5, PT ;  /* 0x000000050000780c */ /* 0x000fda0003f05270 */
[----:B------:R-:W-:Y:S05]  /*5ac0*/  @!P0 BRA `(.L_x_46421) ;  /* 0x0000000000148947 */ /* 0x000fea0003800000 */
[----:B------:R-:W-:-:S13]  /*5ad0*/  ISETP.NE.AND P0, PT, R0, 0x6, PT ;  /* 0x000000060000780c */ /* 0x000fda0003f05270 */
[----:B------:R-:W-:Y:S05]  /*5ae0*/  @P0 BRA `(.L_x_46416) ;  /* 0x0000000800080947 */ /* 0x000fea0003800000 */
[----:B---34-:R-:W0:Y:S02]  /*5af0*/  I2F.S64 R23, R22 ;  /* 0x0000001600177312 */ /* 0x018e240000301400 */
[----:B0-----:R0:W-:Y:S01]  /*5b00*/  STG.E desc[UR36][R2.64], R23 ;  /* 0x0000001702007986 */ /* 0x0011e2000c101924 */
[----:B------:R-:W-:Y:S05]  /*5b10*/  BRA `(.L_x_46417) ;  /* 0x0000000800e07947 */ /* 0x000fea0003800000 */
.L_x_46421:
[----:B---34-:R-:W0:Y:S02]  /*5b20*/  I2F.S64 R0, R22 ;  /* 0x0000001600007312 */ /* 0x018e240000301400 */
[----:B0-----:R-:W-:-:S05]  /*5b30*/  F2FP.F16.F32.PACK_AB R0, RZ, R0 ;  /* 0x00000000ff00723e */ /* 0x001fca00000000ff */
[----:B------:R0:W-:Y:S01]  /*5b40*/  STG.E.U16 desc[UR36][R2.64], R0 ;  /* 0x0000000002007986 */ /* 0x0001e2000c101524 */
[----:B------:R-:W-:Y:S05]  /*5b50*/  BRA `(.L_x_46417) ;  /* 0x0000000800d07947 */ /* 0x000fea0003800000 */
.L_x_46420:
[----:B------:R-:W-:-:S13]  /*5b60*/  ISETP.NE.AND P0, PT, R0, 0x7, PT ;  /* 0x000000070000780c */ /* 0x000fda0003f05270 */
[----:B------:R-:W-:Y:S05]  /*5b70*/  @!P0 BRA `(.L_x_46422) ;  /* 0x0000000000348947 */ /* 0x000fea0003800000 */
[----:B------:R-:W-:-:S13]  /*5b80*/  ISETP.NE.AND P0, PT, R0, 0x8, PT ;  /* 0x000000080000780c */ /* 0x000fda0003f05270 */
[----:B------:R-:W-:Y:S05]  /*5b90*/  @!P0 BRA `(.L_x_46423) ;  /* 0x0000000000188947 */ /* 0x000fea0003800000 */
[----:B------:R-:W-:-:S13]  /*5ba0*/  ISETP.NE.AND P0, PT, R0, 0x9, PT ;  /* 0x000000090000780c */ /* 0x000fda0003f05270 */
[----:B------:R-:W-:Y:S05]  /*5bb0*/  @P0 BRA `(.L_x_46416) ;  /* 0x0000000400d40947 */ /* 0x000fea0003800000 */
[----:B---34-:R-:W0:Y:S01]  /*5bc0*/  I2F.S64 R4, R22 ;  /* 0x0000001600047312 */ /* 0x018e220000301400 */
[----:B------:R-:W-:-:S05]  /*5bd0*/  IMAD.MOV.U32 R5, RZ, RZ, RZ ;  /* 0x000000ffff057224 */ /* 0x000fca00078e00ff */
[----:B0-----:R0:W-:Y:S01]  /*5be0*/  STG.E.64 desc[UR36][R2.64], R4 ;  /* 0x0000000402007986 */ /* 0x0011e2000c101b24 */
[----:B------:R-:W-:Y:S05]  /*5bf0*/  BRA `(.L_x_46417) ;  /* 0x0000000800a87947 */ /* 0x000fea0003800000 */
.L_x_46423:
[----:B---34-:R-:W0:Y:S02]  /*5c00*/  I2F.S64 R22, R22 ;  /* 0x0000001600167312 */ /* 0x018e240000301400 */
[----:B0-----:R-:W-:-:S04]  /*5c10*/  F2FP.F16.F32.PACK_AB R5, RZ, R22 ;  /* 0x00000016ff05723e */ /* 0x001fc800000000ff */
[----:B------:R-:W-:-:S05]  /*5c20*/  PRMT R5, R5, 0x5410, RZ ;  /* 0x0000541005057816 */ /* 0x000fca00000000ff */
[----:B------:R0:W-:Y:S01]  /*5c30*/  STG.E desc[UR36][R2.64], R5 ;  /* 0x0000000502007986 */ /* 0x0001e2000c101924 */
[----:B------:R-:W-:Y:S05]  /*5c40*/  BRA `(.L_x_46417) ;  /* 0x0000000800947947 */ /* 0x000fea0003800000 */
.L_x_46422:
[----:B---34-:R-:W0:Y:S02]  /*5c50*/  I2F.F64.S64 R22, R22 ;  /* 0x0000001600167312 */ /* 0x018e240000301c00 */
[----:B0-----:R0:W-:Y:S01]  /*5c60*/  STG.E.64 desc[UR36][R2.64], R22 ;  /* 0x0000001602007986 */ /* 0x0011e2000c101b24 */
[----:B------:R-:W-:Y:S05]  /*5c70*/  BRA `(.L_x_46417) ;  /* 0x0000000800887947 */ /* 0x000fea0003800000 */
.L_x_46412:
        /* <DEDUP_REMOVED lines=10> */
[----:B---34-:R0:W-:Y:S01]  /*5d20*/  STG.E.U16 desc[UR36][R2.64], R22 ;  /* 0x0000001602007986 */ /* 0x0181e2000c101524 */
[----:B------:R-:W-:Y:S05]  /*5d30*/  BRA `(.L_x_46417) ;  /* 0x0000000800587947 */ /* 0x000fea0003800000 */
.L_x_46427:
[----:B---34-:R-:W0:Y:S01]  /*5d40*/  I2F.S64 R5, R22 ;  /* 0x0000001600057312 */ /* 0x018e220000301400 */
        /* <DEDUP_REMOVED lines=17> */
.L_x_46430:
[----:B------:R-:W-:-:S04]  /*5e60*/  SHF.R.U32.HI R5, RZ, 0x18, R5 ;  /* 0x00000018ff057819 */ /* 0x000fc80000011605 */
[----:B------:R-:W-:-:S07]  /*5e70*/  LOP3.LUT R0, R0, 0x80, R5, 0xf8, !PT ;  /* 0x0000008000007812 */ /* 0x000fce00078ef805 */
.L_x_46429:
[----:B------:R-:W-:Y:S05]  /*5e80*/  BSYNC.RECONVERGENT B0 ;  /* 0x0000000000007941 */ /* 0x000fea0003800200 */
.L_x_46428:
[----:B------:R0:W-:Y:S01]  /*5e90*/  STG.E.U8 desc[UR36][R2.64], R0 ;  /* 0x0000000002007986 */ /* 0x0001e2000c101124 */
[----:B------:R-:W-:Y:S05]  /*5ea0*/  BRA `(.L_x_46417) ;  /* 0x0000000400fc7947 */ /* 0x000fea0003800000 */
.L_x_46426:
        /* <DEDUP_REMOVED lines=18> */
.L_x_46433:
[----:B------:R-:W-:-:S04]  /*5fd0*/  SHF.R.U32.HI R5, RZ, 0x18, R5 ;  /* 0x00000018ff057819 */ /* 0x000fc80000011605 */
[----:B------:R-:W-:-:S07]  /*5fe0*/  LOP3.LUT R0, R0, 0x80, R5, 0xf8, !PT ;  /* 0x0000008000007812 */ /* 0x000fce00078ef805 */
.L_x_46432:
[----:B------:R-:W-:Y:S05]  /*5ff0*/  BSYNC.RECONVERGENT B0 ;  /* 0x0000000000007941 */ /* 0x000fea0003800200 */
.L_x_46431:
[----:B------:R0:W-:Y:S01]  /*6000*/  STG.E.U8 desc[UR36][R2.64], R0 ;  /* 0x0000000002007986 */ /* 0x0001e2000c101124 */
[----:B------:R-:W-:Y:S05]  /*6010*/  BRA `(.L_x_46417) ;  /* 0x0000000400a07947 */ /* 0x000fea0003800000 */
.L_x_46425:
[----:B------:R-:W-:-:S13]  /*6020*/  ISETP.NE.AND P0, PT, R0, 0x1c, PT ;  /* 0x0000001c0000780c */ /* 0x000fda0003f05270 */
[----:B------:R-:W-:Y:S05]  /*6030*/  @!P0 BRA `(.L_x_46434) ;  /* 0x0000000000588947 */ /* 0x000fea0003800000 */
[----:B------:R-:W-:-:S13]  /*6040*/  ISETP.NE.AND P0, PT, R0, 0x1d, PT ;  /* 0x0000001d0000780c */ /* 0x000fda0003f05270 */
[----:B------:R-:W-:Y:S05]  /*6050*/  @!P0 BRA `(.L_x_46435) ;  /* 0x0000000000488947 */ /* 0x000fea0003800000 */
[----:B------:R-:W-:-:S13]  /*6060*/  ISETP.NE.AND P0, PT, R0, 0x2c, PT ;  /* 0x0000002c0000780c */ /* 0x000fda0003f05270 */
[----:B------:R-:W-:Y:S05]  /*6070*/  @P0 BRA `(.L_x_46416) ;  /* 0x0000000000a40947 */ /* 0x000fea0003800000 */
[----:B---34-:R-:W0:Y:S02]  /*6080*/  I2F.S64 R22, R22 ;  /* 0x0000001600167312 */ /* 0x018e240000301400 */
        /* <DEDUP_REMOVED lines=15> */
.L_x_46435:
[----:B---34-:R0:W-:Y:S01]  /*6180*/  STG.E.64 desc[UR36][R2.64], R22 ;  /* 0x0000001602007986 */ /* 0x0181e2000c101b24 */
[----:B------:R-:W-:Y:S05]  /*6190*/  BRA `(.L_x_46417) ;  /* 0x0000000400407947 */ /* 0x000fea0003800000 */
.L_x_46434:
[----:B---34-:R0:W-:Y:S01]  /*61a0*/  STG.E desc[UR36][R2.64], R22 ;  /* 0x0000001602007986 */ /* 0x0181e2000c101924 */
[----:B------:R-:W-:Y:S05]  /*61b0*/  BRA `(.L_x_46417) ;  /* 0x0000000400387947 */ /* 0x000fea0003800000 */
.L_x_46424:
[----:B------:R-:W-:-:S13]  /*61c0*/  ISETP.GT.AND P0, PT, R0, 0xe, PT ;  /* 0x0000000e0000780c */ /* 0x000fda0003f04270 */
[----:B------:R-:W-:Y:S05]  /*61d0*/  @P0 BRA `(.L_x_46436) ;  /* 0x0000000000340947 */ /* 0x000fea0003800000 */
[----:B------:R-:W-:-:S13]  /*61e0*/  ISETP.NE.AND P0, PT, R0, 0xa, PT ;  /* 0x0000000a0000780c */ /* 0x000fda0003f05270 */
[----:B------:R-:W-:Y:S05]  /*61f0*/  @!P0 BRA `(.L_x_46437) ;  /* 0x00000000001c8947 */ /* 0x000fea0003800000 */
[----:B------:R-:W-:-:S13]  /*6200*/  ISETP.NE.AND P0, PT, R0, 0xb, PT ;  /* 0x0000000b0000780c */ /* 0x000fda0003f05270 */
[----:B------:R-:W-:Y:S05]  /*6210*/  @P0 BRA `(.L_x_46416) ;  /* 0x00000000003c0947 */ /* 0x000fea0003800000 */
[----:B---34-:R-:W-:-:S04]  /*6220*/  ISETP.NE.U32.AND P0, PT, R22, RZ, PT ;  /* 0x000000ff1600720c */ /* 0x018fc80003f05070 */
[----:B------:R-:W-:-:S04]  /*6230*/  ISETP.NE.AND.EX P0, PT, R23, RZ, PT, P0 ;  /* 0x000000ff1700720c */ /* 0x000fc80003f05300 */
[----:B------:R-:W-:-:S05]  /*6240*/  SEL R5, RZ, 0x1, !P0 ;  /* 0x00000001ff057807 */ /* 0x000fca0004000000 */
[----:B------:R4:W-:Y:S01]  /*6250*/  STG.E.U8 desc[UR36][R2.64], R5 ;  /* 0x0000000502007986 */ /* 0x0009e2000c101124 */
[----:B------:R-:W-:Y:S05]  /*6260*/  BRA `(.L_x_46417) ;  /* 0x00000004000c7947 */ /* 0x000fea0003800000 */
.L_x_46437:
[----:B---34-:R-:W0:Y:S01]  /*6270*/  I2F.F64.S64 R4, R22 ;  /* 0x0000001600047312 */ /* 0x018e220000301c00 */
[----:B------:R-:W-:-:S05]  /*6280*/  CS2R R6, SRZ ;  /* 0x0000000000067805 */ /* 0x000fca000001ff00 */
[----:B0-----:R3:W-:Y:S01]  /*6290*/  STG.E.128 desc[UR36][R2.64], R4 ;  /* 0x0000000402007986 */ /* 0x0017e2000c101d24 */
[----:B------:R-:W-:Y:S05]  /*62a0*/  BRA `(.L_x_46417) ;  /* 0x0000000000fc7947 */ /* 0x000fea0003800000 */
.L_x_46436:
[----:B------:R-:W-:-:S13]  /*62b0*/  ISETP.NE.AND P0, PT, R0, 0xf, PT ;  /* 0x0000000f0000780c */ /* 0x000fda0003f05270 */
[----:B------:R-:W-:Y:S05]  /*62c0*/  @!P0 BRA `(.L_x_46438) ;  /* 0x0000000000e88947 */ /* 0x000fea0003800000 */
[----:B------:R-:W-:-:S13]  /*62d0*/  ISETP.NE.AND P0, PT, R0, 0x17, PT ;  /* 0x000000170000780c */ /* 0x000fda0003f05270 */
[----:B------:R-:W-:Y:S05]  /*62e0*/  @!P0 BRA `(.L_x_46439) ;  /* 0x0000000000908947 */ /* 0x000fea0003800000 */
[----:B------:R-:W-:-:S13]  /*62f0*/  ISETP.NE.AND P0, PT, R0, 0x18, PT ;  /* 0x000000180000780c */ /* 0x000fda0003f05270 */
[----:B------:R-:W-:Y:S05]  /*6300*/  @!P0 BRA `(.L_x_46440) ;  /* 0x0000000000448947 */ /* 0x000fea0003800000 */
.L_x_46416:
        /* <DEDUP_REMOVED lines=16> */
.L_x_46441:
[----:B------:R-:W-:Y:S05]  /*6410*/  BRA `(.L_x_46417) ;  /* 0x0000000000a07947 */ /* 0x000fea0003800000 */
.L_x_46440:
[----:B---34-:R-:W0:Y:S01]  /*6420*/  I2F.S64 R23, R22 ;  /* 0x0000001600177312 */ /* 0x018e220000301400 */
        /* <DEDUP_REMOVED lines=12> */
.L_x_46443:
[----:B------:R-:W-:Y:S05]  /*64f0*/  BSYNC.RECONVERGENT B0 ;  /* 0x0000000000007941 */ /* 0x000fea0003800200 */
.L_x_46442:
[----:B------:R-:W-:-:S05]  /*6500*/  LOP3.LUT R5, R0, 0x80, R5, 0xf8, !PT ;  /* 0x0000008000057812 */ /* 0x000fca00078ef805 */
[----:B------:R2:W-:Y:S01]  /*6510*/  STG.E.U8 desc[UR36][R2.64], R5 ;  /* 0x0000000502007986 */ /* 0x0005e2000c101124 */
[----:B------:R-:W-:Y:S05]  /*6520*/  BRA `(.L_x_46417) ;  /* 0x00000000005c7947 */ /* 0x000fea0003800000 */
.L_x_46439:
[----:B---34-:R-:W0:Y:S01]  /*6530*/  I2F.S64 R5, R22 ;  /* 0x0000001600057312 */ /* 0x018e220000301400 */
        /* <DEDUP_REMOVED lines=11> */
.L_x_46445:
[----:B------:R-:W-:Y:S01]  /*65f0*/  IMAD.MOV.U32 R0, RZ, RZ, 0x7f ;  /* 0x0000007fff007424 */ /* 0x000fe200078e00ff */
[----:B------:R-:W-:-:S04]  /*6600*/  ISETP.GT.U32.AND P0, PT, R4, 0x7f800000, PT ;  /* 0x7f8000000400780c */ /* 0x000fc80003f04070 */
[----:B------:R-:W-:-:S09]  /*6610*/  SEL R0, R0, 0x7c, P0 ;  /* 0x0000007c00007807 */ /* 0x000fd20000000000 */
.L_x_46446:
[----:B------:R-:W-:Y:S05]  /*6620*/  BSYNC.RECONVERGENT B0 ;  /* 0x0000000000007941 */ /* 0x000fea0003800200 */
.L_x_46444:
[----:B------:R-:W-:-:S04]  /*6630*/  SHF.R.U32.HI R5, RZ, 0x18, R5 ;  /* 0x00000018ff057819 */ /* 0x000fc80000011605 */
[----:B------:R-:W-:-:S05]  /*6640*/  LOP3.LUT R5, R0, 0x80, R5, 0xf8, !PT ;  /* 0x0000008000057812 */ /* 0x000fca00078ef805 */
[----:B------:R1:W-:Y:S01]  /*6650*/  STG.E.U8 desc[UR36][R2.64], R5 ;  /* 0x0000000502007986 */ /* 0x0003e2000c101124 */
[----:B------:R-:W-:Y:S05]  /*6660*/  BRA `(.L_x_46417) ;  /* 0x00000000000c7947 */ /* 0x000fea0003800000 */
.L_x_46438:
[----:B---34-:R-:W0:Y:S02]  /*6670*/  I2F.S64 R0, R22 ;  /* 0x0000001600007312 */ /* 0x018e240000301400 */
[----:B0-----:R-:W-:-:S05]  /*6680*/  F2FP.BF16.F32.PACK_AB R0, RZ, R0 ;  /* 0x00000000ff00723e */ /* 0x001fca00000010ff */
[----:B------:R0:W-:Y:S02]  /*6690*/  STG.E.U16 desc[UR36][R2.64], R0 ;  /* 0x0000000002007986 */ /* 0x0001e4000c101524 */
.L_x_46417:
[----:B------:R-:W-:-:S07]  /*66a0*/  VIADD R26, R26, 0x80 ;  /* 0x000000801a1a7836 */ /* 0x000fce0000000000 */
.L_x_46374:
[----:B------:R-:W-:-:S13]  /*66b0*/  ISETP.GE.AND P0, PT, R26, R28, PT ;  /* 0x0000001c1a00720c */ /* 0x000fda0003f06270 */
[----:B------:R-:W-:Y:S05]  /*66c0*/  @P0 BREAK.RELIABLE B6 ;  /* 0x0000000000060942 */ /* 0x000fea0003800100 */
[----:B------:R-:W-:Y:S05]  /*66d0*/  @P0 BRA `(.L_x_46411) ;  /* 0x0000000c00940947 */ /* 0x000fea0003800000 */
[----:B------:R-:W-:Y:S05]  /*66e0*/  BSYNC.RELIABLE B6 ;  /* 0x0000000000067941 */ /* 0x000fea0003800100 */
.L_x_46373:
        /* <DEDUP_REMOVED lines=20> */
.L_x_46450:
[----:B------:R0:W-:Y:S01]  /*6830*/  STG.E.U8 desc[UR36][R2.64], R18 ;  /* 0x0000001202007986 */ /* 0x0001e2000c101124 */
[----:B------:R-:W-:Y:S05]  /*6840*/  BRA `(.L_x_46452) ;  /* 0x0000000c00347947 */ /* 0x000fea0003800000 */
.L_x_46449:
        /* <DEDUP_REMOVED lines=8> */
.L_x_46454:
[----:B------:R0:W-:Y:S01]  /*68d0*/  STG.E desc[UR36][R2.64], R18 ;  /* 0x0000001202007986 */ /* 0x0001e2000c101924 */
[----:B------:R-:W-:Y:S05]  /*68e0*/  BRA `(.L_x_46452) ;  /* 0x0000000c000c7947 */ /* 0x000fea0003800000 */
.L_x_46453:
[----:B------:R0:W-:Y:S01]  /*68f0*/  STG.E.U16 desc[UR36][R2.64], R18 ;  /* 0x0000001202007986 */ /* 0x0001e2000c101524 */
[----:B------:R-:W-:Y:S05]  /*6900*/  BRA `(.L_x_46452) ;  /* 0x0000000c00047947 */ /* 0x000fea0003800000 */
.L_x_46448:
        /* <DEDUP_REMOVED lines=9> */
.L_x_46456:
[----:B------:R-:W0:Y:S02]  /*69a0*/  I2F.S64 R0, R18 ;  /* 0x0000001200007312 */ /* 0x000e240000301400 */
[----:B0-----:R-:W-:-:S05]  /*69b0*/  F2FP.F16.F32.PACK_AB R0, RZ, R0 ;  /* 0x00000000ff00723e */ /* 0x001fca00000000ff */
[----:B------:R0:W-:Y:S01]  /*69c0*/  STG.E.U16 desc[UR36][R2.64], R0 ;  /* 0x0000000002007986 */ /* 0x0001e2000c101524 */
[----:B------:R-:W-:Y:S05]  /*69d0*/  BRA `(.L_x_46452) ;  /* 0x0000000800d07947 */ /* 0x000fea0003800000 */
.L_x_46455:
        /* <DEDUP_REMOVED lines=10> */
.L_x_46458:
[----:B------:R-:W0:Y:S02]  /*6a80*/  I2F.S64 R18, R18 ;  /* 0x0000001200127312 */ /* 0x000e240000301400 */
[----:B0-----:R-:W-:-:S04]  /*6a90*/  F2FP.F16.F32.PACK_AB R5, RZ, R18 ;  /* 0x00000012ff05723e */ /* 0x001fc800000000ff */
[----:B------:R-:W-:-:S05]  /*6aa0*/  PRMT R5, R5, 0x5410, RZ ;  /* 0x0000541005057816 */ /* 0x000fca00000000ff */
[----:B------:R0:W-:Y:S01]  /*6ab0*/  STG.E desc[UR36][R2.64], R5 ;  /* 0x0000000502007986 */ /* 0x0001e2000c101924 */
[----:B------:R-:W-:Y:S05]  /*6ac0*/  BRA `(.L_x_46452) ;  /* 0x0000000800947947 */ /* 0x000fea0003800000 */
.L_x_46457:
[----:B------:R-:W0:Y:S02]  /*6ad0*/  I2F.F64.S64 R18, R18 ;  /* 0x0000001200127312 */ /* 0x000e240000301c00 */
[----:B0-----:R0:W-:Y:S01]  /*6ae0*/  STG.E.64 desc[UR36][R2.64], R18 ;  /* 0x0000001202007986 */ /* 0x0011e2000c101b24 */
[----:B------:R-:W-:Y:S05]  /*6af0*/  BRA `(.L_x_46452) ;  /* 0x0000000800887947 */ /* 0x000fea0003800000 */
.L_x_46447:
        /* <DEDUP_REMOVED lines=12> */
.L_x_46462:
        /* <DEDUP_REMOVED lines=18> */
.L_x_46465:
[----:B------:R-:W-:-:S04]  /*6ce0*/  SHF.R.U32.HI R5, RZ, 0x18, R5 ;  /* 0x00000018ff057819 */ /* 0x000fc80000011605 */
[----:B------:R-:W-:-:S07]  /*6cf0*/  LOP3.LUT R0, R0, 0x80, R5, 0xf8, !PT ;  /* 0x0000008000007812 */ /* 0x000fce00078ef805 */
.L_x_46464:
[----:B------:R-:W-:Y:S05]  /*6d00*/  BSYNC.RECONVERGENT B0 ;  /* 0x0000000000007941 */ /* 0x000fea0003800200 */
.L_x_46463:
[----:B------:R0:W-:Y:S01]  /*6d10*/  STG.E.U8 desc[UR36][R2.64], R0 ;  /* 0x0000000002007986 */ /* 0x0001e2000c101124 */
[----:B------:R-:W-:Y:S05]  /*6d20*/  BRA `(.L_x_46452) ;  /* 0x0000000400fc7947 */ /* 0x000fea0003800000 */
.L_x_46461:
        /* <DEDUP_REMOVED lines=18> */
.L_x_46468:
[----:B------:R-:W-:-:S04]  /*6e50*/  SHF.R.U32.HI R5, RZ, 0x18, R5 ;  /* 0x00000018ff057819 */ /* 0x000fc80000011605 */
[----:B------:R-:W-:-:S07]  /*6e60*/  LOP3.LUT R0, R0, 0x80, R5, 0xf8, !PT ;  /* 0x0000008000007812 */ /* 0x000fce00078ef805 */
.L_x_46467:
[----:B------:R-:W-:Y:S05]  /*6e70*/  BSYNC.RECONVERGENT B0 ;  /* 0x0000000000007941 */ /* 0x000fea0003800200 */
.L_x_46466:
[----:B------:R0:W-:Y:S01]  /*6e80*/  STG.E.U8 desc[UR36][R2.64], R0 ;  /* 0x0000000002007986 */ /* 0x0001e2000c101124 */
[----:B------:R-:W-:Y:S05]  /*6e90*/  BRA `(.L_x_46452) ;  /* 0x0000000400a07947 */ /* 0x000fea0003800000 */
.L_x_46460:
        /* <DEDUP_REMOVED lines=22> */
.L_x_46470:
[----:B------:R0:W-:Y:S01]  /*7000*/  STG.E.64 desc[UR36][R2.64], R18 ;  /* 0x0000001202007986 */ /* 0x0001e2000c101b24 */
[----:B------:R-:W-:Y:S05]  /*7010*/  BRA `(.L_x_46452) ;  /* 0x0000000400407947 */ /* 0x000fea0003800000 */
.L_x_46469:
[----:B------:R0:W-:Y:S01]  /*7020*/  STG.E desc[UR36][R2.64], R18 ;  /* 0x0000001202007986 */ /* 0x0001e2000c101924 */
[----:B------:R-:W-:Y:S05]  /*7030*/  BRA `(.L_x_46452) ;  /* 0x0000000400387947 */ /* 0x000fea0003800000 */
.L_x_46459:
        /* <DEDUP_REMOVED lines=11> */
.L_x_46472:
[----:B------:R-:W0:Y:S01]  /*70f0*/  I2F.F64.S64 R4, R18 ;  /* 0x0000001200047312 */ /* 0x000e220000301c00 */
[----:B------:R-:W-:-:S05]  /*7100*/  CS2R R6, SRZ ;  /* 0x0000000000067805 */ /* 0x000fca000001ff00 */
[----:B0-----:R1:W-:Y:S01]  /*7110*/  STG.E.128 desc[UR36][R2.64], R4 ;  /* 0x0000000402007986 */ /* 0x0013e2000c101d24 */
[----:B------:R-:W-:Y:S05]  /*7120*/  BRA `(.L_x_46452) ;  /* 0x0000000000fc7947 */ /* 0x000fea0003800000 */
.L_x_46471:
[----:B------:R-:W-:-:S13]  /*7130*/  ISETP.NE.AND P0, PT, R0, 0xf, PT ;  /* 0x0000000f0000780c */ /* 0x000fda0003f05270 */
[----:B------:R-:W-:Y:S05]  /*7140*/  @!P0 BRA `(.L_x_46473) ;  /* 0x0000000000e88947 */ /* 0x000fea0003800000 */
[----:B------:R-:W-:-:S13]  /*7150*/  ISETP.NE.AND P0, PT, R0, 0x17, PT ;  /* 0x000000170000780c */ /* 0x000fda0003f05270 */
[----:B------:R-:W-:Y:S05]  /*7160*/  @!P0 BRA `(.L_x_46474) ;  /* 0x0000000000908947 */ /* 0x000fea0003800000 */
[----:B------:R-:W-:-:S13]  /*7170*/  ISETP.NE.AND P0, PT, R0, 0x18, PT ;  /* 0x000000180000780c */ /* 0x000fda0003f05270 */
[----:B------:R-:W-:Y:S05]  /*7180*/  @!P0 BRA `(.L_x_46475) ;  /* 0x0000000000448947 */ /* 0x000fea0003800000 */
.L_x_46451:
        /* <DEDUP_REMOVED lines=16> */
.L_x_46476:
[----:B------:R-:W-:Y:S05]  /*7290*/  BRA `(.L_x_46452) ;  /* 0x0000000000a07947 */ /* 0x000fea0003800000 */
.L_x_46475:
        /* <DEDUP_REMOVED lines=13> */
.L_x_46478:
[----:B------:R-:W-:Y:S05]  /*7370*/  BSYNC.RECONVERGENT B0 ;  /* 0x0000000000007941 */ /* 0x000fea0003800200 */
.L_x_46477:
[----:B------:R-:W-:-:S05]  /*7380*/  LOP3.LUT R5, R0, 0x80, R5, 0xf8, !PT ;  /* 0x0000008000057812 */ /* 0x000fca00078ef805 */
[----:B------:R3:W-:Y:S01]  /*7390*/  STG.E.U8 desc[UR36][R2.64], R5 ;  /* 0x0000000502007986 */ /* 0x0007e2000c101124 */
[----:B------:R-:W-:Y:S05]  /*73a0*/  BRA `(.L_x_46452) ;  /* 0x00000000005c7947 */ /* 0x000fea0003800000 */
.L_x_46474:
        /* <DEDUP_REMOVED lines=12> */
.L_x_46480:
[----:B------:R-:W-:Y:S01]  /*7470*/  IMAD.MOV.U32 R0, RZ, RZ, 0x7f ;  /* 0x0000007fff007424 */ /* 0x000fe200078e00ff */
[----:B------:R-:W-:-:S04]  /*7480*/  ISETP.GT.U32.AND P0, PT, R4, 0x7f800000, PT ;  /* 0x7f8000000400780c */ /* 0x000fc80003f04070 */
[----:B------:R-:W-:-:S09]  /*7490*/  SEL R0, R0, 0x7c, P0 ;  /* 0x0000007c00007807 */ /* 0x000fd20000000000 */
.L_x_46481:
[----:B------:R-:W-:Y:S05]  /*74a0*/  BSYNC.RECONVERGENT B0 ;  /* 0x0000000000007941 */ /* 0x000fea0003800200 */
.L_x_46479:
[----:B------:R-:W-:-:S04]  /*74b0*/  SHF.R.U32.HI R5, RZ, 0x18, R5 ;  /* 0x00000018ff057819 */ /* 0x000fc80000011605 */
[----:B------:R-:W-:-:S05]  /*74c0*/  LOP3.LUT R5, R0, 0x80, R5, 0xf8, !PT ;  /* 0x0000008000057812 */ /* 0x000fca00078ef805 */
[----:B------:R2:W-:Y:S01]  /*74d0*/  STG.E.U8 desc[UR36][R2.64], R5 ;  /* 0x0000000502007986 */ /* 0x0005e2000c101124 */
[----:B------:R-:W-:Y:S05]  /*74e0*/  BRA `(.L_x_46452) ;  /* 0x00000000000c7947 */ /* 0x000fea0003800000 */
.L_x_46473:
[----:B------:R-:W0:Y:S02]  /*74f0*/  I2F.S64 R0, R18 ;  /* 0x0000001200007312 */ /* 0x000e240000301400 */
[----:B0-----:R-:W-:-:S05]  /*7500*/  F2FP.BF16.F32.PACK_AB R0, RZ, R0 ;  /* 0x00000000ff00723e */ /* 0x001fca00000010ff */
[----:B------:R4:W-:Y:S02]  /*7510*/  STG.E.U16 desc[UR36][R2.64], R0 ;  /* 0x0000000002007986 */ /* 0x0009e4000c101524 */
.L_x_46452:
[----:B------:R-:W-:-:S07]  /*7520*/  VIADD R26, R26, 0x80 ;  /* 0x000000801a1a7836 */ /* 0x000fce0000000000 */
.L_x_46411:
[----:B------:R-:W-:Y:S05]  /*7530*/  BSYNC.RECONVERGENT B7 ;  /* 0x0000000000077941 */ /* 0x000fea0003800200 */
.L_x_46372:
        /* <DEDUP_REMOVED lines=21> */
.L_x_46485:
[----:B------:R-:W-:Y:S01]  /*7690*/  STG.E.U8 desc[UR36][R2.64], R16 ;  /* 0x0000001002007986 */ /* 0x000fe2000c101124 */
[----:B------:R-:W-:Y:S05]  /*76a0*/  EXIT ;  /* 0x000000000000794d */ /* 0x000fea0003800000 */
.L_x_46484:
        /* <DEDUP_REMOVED lines=8> */
.L_x_46488:
[----:B------:R-:W-:Y:S01]  /*7730*/  STG.E desc[UR36][R2.64], R16 ;  /* 0x0000001002007986 */ /* 0x000fe2000c101924 */
[----:B------:R-:W-:Y:S05]  /*7740*/  EXIT ;  /* 0x000000000000794d */ /* 0x000fea0003800000 */
.L_x_46487:
[----:B------:R-:W-:Y:S01]  /*7750*/  STG.E.U16 desc[UR36][R2.64], R16 ;  /* 0x0000001002007986 */ /* 0x000fe2000c101524 */
[----:B------:R-:W-:Y:S05]  /*7760*/  EXIT ;  /* 0x000000000000794d */ /* 0x000fea0003800000 */
.L_x_46483:
        /* <DEDUP_REMOVED lines=9> */
.L_x_46490:
[----:B------:R-:W0:Y:S02]  /*7800*/  I2F.S64 R0, R16 ;  /* 0x0000001000007312 */ /* 0x000e240000301400 */
[----:B0-----:R-:W-:-:S05]  /*7810*/  F2FP.F16.F32.PACK_AB R0, RZ, R0 ;  /* 0x00000000ff00723e */ /* 0x001fca00000000ff */
[----:B------:R-:W-:Y:S01]  /*7820*/  STG.E.U16 desc[UR36][R2.64], R0 ;  /* 0x0000000002007986 */ /* 0x000fe2000c101524 */
[----:B------:R-:W-:Y:S05]  /*7830*/  EXIT ;  /* 0x000000000000794d */ /* 0x000fea0003800000 */
.L_x_46489:
        /* <DEDUP_REMOVED lines=10> */
.L_x_46492:
[----:B------:R-:W0:Y:S02]  /*78e0*/  I2F.S64 R16, R16 ;  /* 0x0000001000107312 */ /* 0x000e240000301400 */
[----:B0-----:R-:W-:-:S04]  /*78f0*/  F2FP.F16.F32.PACK_AB R5, RZ, R16 ;  /* 0x00000010ff05723e */ /* 0x001fc800000000ff */
[----:B------:R-:W-:-:S05]  /*7900*/  PRMT R5, R5, 0x5410, RZ ;  /* 0x0000541005057816 */ /* 0x000fca00000000ff */
[----:B------:R-:W-:Y:S01]  /*7910*/  STG.E desc[UR36][R2.64], R5 ;  /* 0x0000000502007986 */ /* 0x000fe2000c101924 */
[----:B------:R-:W-:Y:S05]  /*7920*/  EXIT ;  /* 0x000000000000794d */ /* 0x000fea0003800000 */
.L_x_46491:
[----:B------:R-:W0:Y:S02]  /*7930*/  I2F.F64.S64 R16, R16 ;  /* 0x0000001000107312 */ /* 0x000e240000301c00 */
[----:B0-----:R-:W-:Y:S01]  /*7940*/  STG.E.64 desc[UR36][R2.64], R16 ;  /* 0x0000001002007986 */ /* 0x001fe2000c101b24 */
[----:B------:R-:W-:Y:S05]  /*7950*/  EXIT ;  /* 0x000000000000794d */ /* 0x000fea0003800000 */
.L_x_46482:
        /* <DEDUP_REMOVED lines=12> */
.L_x_46496:
        /* <DEDUP_REMOVED lines=18> */
.L_x_46499:
[----:B------:R-:W-:-:S04]  /*7b40*/  SHF.R.U32.HI R5, RZ, 0x18, R5 ;  /* 0x00000018ff057819 */ /* 0x000fc80000011605 */
[----:B------:R-:W-:-:S07]  /*7b50*/  LOP3.LUT R0, R0, 0x80, R5, 0xf8, !PT ;  /* 0x0000008000007812 */ /* 0x000fce00078ef805 */
.L_x_46498:
[----:B------:R-:W-:Y:S05]  /*7b60*/  BSYNC.RECONVERGENT B0 ;  /* 0x0000000000007941 */ /* 0x000fea0003800200 */
.L_x_46497:
[----:B------:R-:W-:Y:S01]  /*7b70*/  STG.E.U8 desc[UR36][R2.64], R0 ;  /* 0x0000000002007986 */ /* 0x000fe2000c101124 */
[----:B------:R-:W-:Y:S05]  /*7b80*/  EXIT ;  /* 0x000000000000794d */ /* 0x000fea0003800000 */
.L_x_46495:
        /* <DEDUP_REMOVED lines=18> */
.L_x_46502:
[----:B------:R-:W-:-:S04]  /*7cb0*/  SHF.R.U32.HI R5, RZ, 0x18, R5 ;  /* 0x00000018ff057819 */ /* 0x000fc80000011605 */
[----:B------:R-:W-:-:S07]  /*7cc0*/  LOP3.LUT R0, R0, 0x80, R5, 0xf8, !PT ;  /* 0x0000008000007812 */ /* 0x000fce00078ef805 */
.L_x_46501:
[----:B------:R-:W-:Y:S05]  /*7cd0*/  BSYNC.RECONVERGENT B0 ;  /* 0x0000000000007941 */ /* 0x000fea0003800200 */
.L_x_46500:
[----:B------:R-:W-:Y:S01]  /*7ce0*/  STG.E.U8 desc[UR36][R2.64], R0 ;  /* 0x0000000002007986 */ /* 0x000fe2000c101124 */
[----:B------:R-:W-:Y:S05]  /*7cf0*/  EXIT ;  /* 0x000000000000794d */ /* 0x000fea0003800000 */
.L_x_46494:
        /* <DEDUP_REMOVED lines=22> */
.L_x_46504:
[----:B------:R-:W-:Y:S01]  /*7e60*/  STG.E.64 desc[UR36][R2.64], R16 ;  /* 0x0000001002007986 */ /* 0x000fe2000c101b24 */
[----:B------:R-:W-:Y:S05]  /*7e70*/  EXIT ;  /* 0x000000000000794d */ /* 0x000fea0003800000 */
.L_x_46503:
[----:B------:R-:W-:Y:S01]  /*7e80*/  STG.E desc[UR36][R2.64], R16 ;  /* 0x0000001002007986 */ /* 0x000fe2000c101924 */
[----:B------:R-:W-:Y:S05]  /*7e90*/  EXIT ;  /* 0x000000000000794d */ /* 0x000fea0003800000 */
.L_x_46493:
        /* <DEDUP_REMOVED lines=11> */
.L_x_46506:
[----:B------:R-:W0:Y:S01]  /*7f50*/  I2F.F64.S64 R16, R16 ;  /* 0x0000001000107312 */ /* 0x000e220000301c00 */
[----:B------:R-:W-:-:S05]  /*7f60*/  CS2R R18, SRZ ;  /* 0x0000000000127805 */ /* 0x000fca000001ff00 */
[----:B0-----:R-:W-:Y:S01]  /*7f70*/  STG.E.128 desc[UR36][R2.64], R16 ;  /* 0x0000001002007986 */ /* 0x001fe2000c101d24 */
[----:B------:R-:W-:Y:S05]  /*7f80*/  EXIT ;  /* 0x000000000000794d */ /* 0x000fea0003800000 */
.L_x_46505:
[----:B------:R-:W-:-:S13]  /*7f90*/  ISETP.NE.AND P0, PT, R0, 0xf, PT ;  /* 0x0000000f0000780c */ /* 0x000fda0003f05270 */
[----:B------:R-:W-:Y:S05]  /*7fa0*/  @!P0 BRA `(.L_x_46507) ;  /* 0x0000000000e88947 */ /* 0x000fea0003800000 */
[----:B------:R-:W-:-:S13]  /*7fb0*/  ISETP.NE.AND P0, PT, R0, 0x17, PT ;  /* 0x000000170000780c */ /* 0x000fda0003f05270 */
[----:B------:R-:W-:Y:S05]  /*7fc0*/  @!P0 BRA `(.L_x_46508) ;  /* 0x0000000000908947 */ /* 0x000fea0003800000 */
[----:B------:R-:W-:-:S13]  /*7fd0*/  ISETP.NE.AND P0, PT, R0, 0x18, PT ;  /* 0x000000180000780c */ /* 0x000fda0003f05270 */
[----:B------:R-:W-:Y:S05]  /*7fe0*/  @!P0 BRA `(.L_x_46509) ;  /* 0x0000000000448947 */ /* 0x000fea0003800000 */
.L_x_46486:
        /* <DEDUP_REMOVED lines=16> */
.L_x_46510:
[----:B------:R-:W-:Y:S05]  /*80f0*/  EXIT ;  /* 0x000000000000794d */ /* 0x000fea0003800000 */
.L_x_46509:
        /* <DEDUP_REMOVED lines=13> */
.L_x_46512:
[----:B------:R-:W-:Y:S05]  /*81d0*/  BSYNC.RECONVERGENT B0 ;  /* 0x0000000000007941 */ /* 0x000fea0003800200 */
.L_x_46511:
[----:B------:R-:W-:-:S05]  /*81e0*/  LOP3.LUT R5, R0, 0x80, R5, 0xf8, !PT ;  /* 0x0000008000057812 */ /* 0x000fca00078ef805 */
[----:B------:R-:W-:Y:S01]  /*81f0*/  STG.E.U8 desc[UR36][R2.64], R5 ;  /* 0x0000000502007986 */ /* 0x000fe2000c101124 */
[----:B------:R-:W-:Y:S05]  /*8200*/  EXIT ;  /* 0x000000000000794d */ /* 0x000fea0003800000 */
.L_x_46508:
        /* <DEDUP_REMOVED lines=12> */
.L_x_46514:
[----:B------:R-:W-:Y:S01]  /*82d0*/  IMAD.MOV.U32 R0, RZ, RZ, 0x7f ;  /* 0x0000007fff007424 */ /* 0x000fe200078e00ff */
[----:B------:R-:W-:-:S04]  /*82e0*/  ISETP.GT.U32.AND P0, PT, R4, 0x7f800000, PT ;  /* 0x7f8000000400780c */ /* 0x000fc80003f04070 */
[----:B------:R-:W-:-:S09]  /*82f0*/  SEL R0, R0, 0x7c, P0 ;  /* 0x0000007c00007807 */ /* 0x000fd20000000000 */
.L_x_46515:
[----:B------:R-:W-:Y:S05]  /*8300*/  BSYNC.RECONVERGENT B0 ;  /* 0x0000000000007941 */ /* 0x000fea0003800200 */
.L_x_46513:
[----:B------:R-:W-:-:S04]  /*8310*/  SHF.R.U32.HI R5, RZ, 0x18, R5 ;  /* 0x00000018ff057819 */ /* 0x000fc80000011605 */
[----:B------:R-:W-:-:S05]  /*8320*/  LOP3.LUT R5, R0, 0x80, R5, 0xf8, !PT ;  /* 0x0000008000057812 */ /* 0x000fca00078ef805 */
[----:B------:R-:W-:Y:S01]  /*8330*/  STG.E.U8 desc[UR36][R2.64], R5 ;  /* 0x0000000502007986 */ /* 0x000fe2000c101124 */
[----:B------:R-:W-:Y:S05]  /*8340*/  EXIT ;  /* 0x000000000000794d */ /* 0x000fea0003800000 */
.L_x_46507:
[----:B------:R-:W0:Y:S02]  /*8350*/  I2F.S64 R0, R16 ;  /* 0x0000001000007312 */ /* 0x000e240000301400 */
[----:B0-----:R-:W-:-:S05]  /*8360*/  F2FP.BF16.F32.PACK_AB R0, RZ, R0 ;  /* 0x00000000ff00723e */ /* 0x001fca00000010ff */
[----:B------:R-:W-:Y:S01]  /*8370*/  STG.E.U16 desc[UR36][R2.64], R0 ;  /* 0x0000000002007986 */ /* 0x000fe2000c101524 */
[----:B------:R-:W-:Y:S05]  /*8380*/  EXIT ;  /* 0x000000000000794d */ /* 0x000fea0003800000 */
        .weak           $__internal_71_$__cuda_sm20_rem_s64
        .type           $__internal_71_$__cuda_sm20_rem_s64,@function
        .size           $__internal_71_$__cuda_sm20_rem_s64,(.L_x_54723 - $__internal_71_$__cuda_sm20_rem_s64)
$__internal_71_$__cuda_sm20_rem_s64:
        /* <DEDUP_REMOVED lines=11> */
[----:B------:R-:W-:Y:S01]  /*8440*/  IADD3 R14, P0, PT, RZ, -R14, RZ ;  /* 0x8000000eff0e7210 */ /* 0x000fe20007f1e0ff */
[----:B------:R-:W-:Y:S02]  /*8450*/  IMAD.MOV.U32 R11, RZ, RZ, R8 ;  /* 0x000000ffff0b7224 */ /* 0x000fe400078e0008 */
[----:B------:R-:W-:-:S04]  /*8460*/  IMAD R10, R9, R6, R10 ;  /* 0x00000006090a7224 */ /* 0x000fc800078e020a */
[----:B------:R-:W-:Y:S02]  /*8470*/  IMAD.X R13, RZ, RZ, ~R10, P0 ;  /* 0x000000ffff0d7224 */ /* 0x000fe400000e0e0a */
[----:B------:R-:W-:-:S04]  /*8480*/  IMAD.HI.U32 R10, R8, R14, RZ ;  /* 0x0000000e080a7227 */ /* 0x000fc800078e00ff */
        /* <DEDUP_REMOVED lines=13> */
[----:B------:R-:W-:-:S04]  /*8560*/  IMAD.WIDE.U32 R8, P1, R9, R10, R8 ;  /* 0x0000000a09087225 */ /* 0x000fc80007820008 */
[----:B------:R-:W-:Y:S01]  /*8570*/  IMAD.HI.U32 R11, P0, R13, R11, R8 ;  /* 0x0000000b0d0b7227 */ /* 0x000fe20007800008 */
[----:B------:R-:W-:-:S03]  /*8580*/  IADD3 R9, P3, PT, RZ, -R2, RZ ;  /* 0x80000002ff097210 */ /* 0x000fc60007f7e0ff */
[----:B------:R-:W-:-:S04]  /*8590*/  IMAD.HI.U32 R8, R13, R10, RZ ;  /* 0x0000000a0d087227 */ /* 0x000fc800078e00ff */
[----:B------:R-:W-:Y:S01]  /*85a0*/  IMAD.X R8, R8, 0x1, R13, P1 ;  /* 0x0000000108087824 */ /* 0x000fe200008e060d */
[----:B------:R-:W-:Y:S01]  /*85b0*/  ISETP.GE.AND P1, PT, R3, RZ, PT ;  /* 0x000000ff0300720c */ /* 0x000fe20003f26270 */
[----:B------:R-:W-:Y:S02]  /*85c0*/  IMAD R10, R13, R10, RZ ;  /* 0x0000000a0d0a7224 */ /* 0x000fe400078e02ff */
[----:B------:R-:W-:Y:S01]  /*85d0*/  IMAD.MOV.U32 R13, RZ, RZ, 0x0 ;  /* 0x00000000ff0d7424 */ /* 0x000fe200078e00ff */
[----:B------:R-:W-:Y:S02]  /*85e0*/  SEL R9, R9, R2, !P1 ;  /* 0x0000000209097207 */ /* 0x000fe40004800000 */
[----:B------:R-:W-:Y:S01]  /*85f0*/  IADD3 R11, P2, PT, R10, R11, RZ ;  /* 0x0000000b0a0b7210 */ /* 0x000fe20007f5e0ff */
[----:B------:R-:W-:-:S03]  /*8600*/  IMAD.X R10, RZ, RZ, ~R3, P3 ;  /* 0x000000ffff0a7224 */ /* 0x000fc600018e0e03 */
[----:B------:R-:W-:Y:S01]  /*8610*/  IADD3.X R8, PT, PT, RZ, RZ, R8, P2, P0 ;  /* 0x000000ffff087210 */ /* 0x000fe200017e0408 */
[----:B------:R-:W-:Y:S01]  /*8620*/  IMAD.HI.U32 R2, R11, R9, RZ ;  /* 0x000000090b027227 */ /* 0x000fe200078e00ff */
[----:B------:R-:W-:-:S03]  /*8630*/  SEL R10, R10, R3, !P1 ;  /* 0x000000030a0a7207 */ /* 0x000fc60004800000 */
[----:B------:R-:W-:Y:S02]  /*8640*/  IMAD.MOV.U32 R3, RZ, RZ, RZ ;  /* 0x000000ffff037224 */ /* 0x000fe400078e00ff */
[----:B------:R-:W-:-:S04]  /*8650*/  IMAD.WIDE.U32 R2, R11, R10, R2 ;  /* 0x0000000a0b027225 */ /* 0x000fc800078e0002 */
[C---:B------:R-:W-:Y:S02]  /*8660*/  IMAD R11, R8.reuse, R10, RZ ;  /* 0x0000000a080b7224 */ /* 0x040fe400078e02ff */
        /* <DEDUP_REMOVED lines=30> */
[----:B------:R-:W-:Y:S06]  /*8850*/  RET.REL.NODEC R12 `(_ZN2at6native27unrolled_elementwise_kernelINS0_13BUnaryFunctorIlllZZZNS0_21remainder_kernel_cudaERNS_18TensorIteratorBaseEENKUlvE_clEvENKUlvE2_clEvEUlllE_EESt5arrayIPcLm2EELi4E23TrivialOffsetCalculatorILi1EjESD_NS0_6memory12LoadWithCastILi1EEENSE_13StoreWithCastILi1EEEEEviT_T0_T2_T3_T4_T5_) ;  /* 0xffffff740ce87950 */ /* 0x000fec0003c3ffff */
.L_x_46516:
        /* <DEDUP_REMOVED lines=10> */
.L_x_54723:


//--------------------- .text._ZN2at6native18elementwise_kernelILi128ELi2EZNS0_22gpu_kernel_impl_nocastINS0_13BUnaryFunctorIlllZZZNS0_21remainder_kernel_cudaERNS_18TensorIteratorBaseEENKUlvE_clEvENKUlvE2_clEvEUlllE_EEEEvS5_RKT_EUliE_EEviT1_ --------------------------
	.section	.text._ZN2at6native18elementwise_kernelILi128ELi2EZNS0_22gpu_kernel_impl_nocastINS0_13BUnaryFunctorIlllZZZNS0_21remainder_kernel_cudaERNS_18TensorIteratorBaseEENKUlvE_clEvENKUlvE2_clEvEUlllE_EEEEvS5_RKT_EUliE_EEviT1_,"ax",@progbits
	.align	128
        .global         _ZN2at6native18elementwise_kernelILi128ELi2EZNS0_22gpu_kernel_impl_nocastINS0_13BUnaryFunctorIlllZZZNS0_21remainder_kernel_cudaERNS_18TensorIteratorBaseEENKUlvE_clEvENKUlvE2_clEvEUlllE_EEEEvS5_RKT_EUliE_EEviT1_
        .type           _ZN2at6native18elementwise_kernelILi128ELi2EZNS0_22gpu_kernel_impl_nocastINS0_13BUnaryFunctorIlllZZZNS0_21remainder_kernel_cudaERNS_18TensorIteratorBaseEENKUlvE_clEvENKUlvE2_clEvEUlllE_EEEEvS5_RKT_EUliE_EEviT1_,@function
        .size           _ZN2at6native18elementwise_kernelILi128ELi2EZNS0_22gpu_kernel_impl_nocastINS0_13BUnaryFunctorIlllZZZNS0_21remainder_kernel_cudaERNS_18TensorIteratorBaseEENKUlvE_clEvENKUlvE2_clEvEUlllE_EEEEvS5_RKT_EUliE_EEviT1_,(.L_x_54724 - _ZN2at6native18elementwise_kernelILi128ELi2EZNS0_22gpu_kernel_impl_nocastINS0_13BUnaryFunctorIlllZZZNS0_21remainder_kernel_cudaERNS_18TensorIteratorBaseEENKUlvE_clEvENKUlvE2_clEvEUlllE_EEEEvS5_RKT_EUliE_EEviT1_)
        .other          _ZN2at6native18elementwise_kernelILi128ELi2EZNS0_22gpu_kernel_impl_nocastINS0_13BUnaryFunctorIlllZZZNS0_21remainder_kernel_cudaERNS_18TensorIteratorBaseEENKUlvE_clEvENKUlvE2_clEvEUlllE_EEEEvS5_RKT_EUliE_EEviT1_,@"STO_CUDA_ENTRY STV_DEFAULT"
_ZN2at6native18elementwise_kernelILi128ELi2EZNS0_22gpu_kernel_impl_nocastINS0_13BUnaryFunctorIlllZZZNS0_21remainder_kernel_cudaERNS_18TensorIteratorBaseEENKUlvE_clEvENKUlvE2_clEvEUlllE_EEEEvS5_RKT_EUliE_EEviT1_:
.text._ZN2at6native18elementwise_kernelILi128ELi2EZNS0_22gpu_kernel_impl_nocastINS0_13BUnaryFunctorIlllZZZNS0_21remainder_kernel_cudaERNS_18TensorIteratorBaseEENKUlvE_clEvENKUlvE2_clEvEUlllE_EEEEvS5_RKT_EUliE_EEviT1_:
        /* <DEDUP_REMOVED lines=26> */
[----:B0-----:R-:W-:Y:S02]  /*01a0*/  HFMA2 R4, -RZ, RZ, 0, 0 ;  /* 0x00000000ff047431 */ /* 0x001fe400000001ff */
[----:B-1----:R-:W-:-:S04]  /*01b0*/  IMAD.MOV R7, RZ, RZ, -R5 ;  /* 0x000000ffff077224 */ /* 0x002fc800078e0a05 */
        /* <DEDUP_REMOVED lines=10> */
[----:B------:R-:W-:-:S04]  /*0260*/  @!P1 LOP3.LUT R2, RZ, UR4, RZ, 0x33, !PT ;  /* 0x00000004ff029c12 */ /* 0x000fc8000f8e33ff */
[----:B------:R-:W-:Y:S01]  /*0270*/  MOV R4, R2 ;  /* 0x0000000200047202 */ /* 0x000fe20000000f00 */
[----:B------:R-:W-:Y:S06]  /*0280*/  BRA `(.L_x_46521) ;  /* 0x0000000000107947 */ /* 0x000fec0003800000 */
.L_x_46520:
[----:B------:R-:W-:-:S07]  /*0290*/  MOV R4, 0x2b0 ;  /* 0x000002b000047802 */ /* 0x000fce0000000f00 */
[----:B------:R-:W-:Y:S05]  /*02a0*/  CALL.REL.NOINC `($__internal_72_$__cuda_sm20_rem_s64) ;  /* 0x0000003000287944 */ /* 0x000fea0003c00000 */
[----:B------:R-:W-:Y:S01]  /*02b0*/  MOV R4, R8 ;  /* 0x0000000800047202 */ /* 0x000fe20000000f00 */
[----:B------:R-:W-:-:S07]  /*02c0*/  IMAD.MOV.U32 R5, RZ, RZ, R9 ;  /* 0x000000ffff057224 */ /* 0x000fce00078e0009 */
.L_x_46521:
[----:B------:R-:W0:Y:S01]  /*02d0*/  LDC.64 R10, c[0x0][0x598] ;  /* 0x00016600ff0a7b82 */ /* 0x000e220000000a00 */
[----:B------:R-:W-:Y:S01]  /*02e0*/  ISETP.NE.U32.AND P1, PT, R4, RZ, PT ;  /* 0x000000ff0400720c */ /* 0x000fe20003f25070 */
[----:B------:R-:W-:-:S03]  /*02f0*/  VIADD R3, R3, 0x80 ;  /* 0x0000008003037836 */ /* 0x000fc60000000000 */
[----:B------:R-:W-:-:S03]  /*0300*/  ISETP.NE.AND.EX P1, PT, R5, RZ, PT, P1 ;  /* 0x000000ff0500720c */ /* 0x000fc60003f25310 */
[----:B------:R-:W1:Y:S01]  /*0310*/  LDC.64 R6, c[0x0][0x580] ;  /* 0x00016000ff067b82 */ /* 0x000e620000000a00 */
        /* <DEDUP_REMOVED lines=8> */
[----:B------:R-:W-:-:S04]  /*03a0*/  IADD3 R4, P0, PT, R4, R9, RZ ;  /* 0x0000000904047210 */ /* 0x000fc80007f1e0ff */
[----:B------:R-:W-:-:S05]  /*03b0*/  IADD3.X R5, PT, PT, R5, R11, RZ, P0, !PT ;  /* 0x0000000b05057210 */ /* 0x000fca00007fe4ff */
[----:B-1----:R0:W-:Y:S04]  /*03c0*/  STG.E.64 desc[UR6][R6.64], R4 ;  /* 0x0000000406007986 */ /* 0x0021e8000c101b06 */
.L_x_46519:
[----:B------:R-:W-:Y:S05]  /*03d0*/  BSYNC.RECONVERGENT B0 ;  /* 0x0000000000007941 */ /* 0x000fea0003800200 */
.L_x_46518:
        /* <DEDUP_REMOVED lines=20> */
[----:B------:R-:W-:-:S04]  /*0520*/  IMAD.MOV R3, RZ, RZ, -R0 ;  /* 0x000000ffff037224 */ /* 0x000fc800078e0a00 */
[----:B------:R-:W-:Y:S01]  /*0530*/  IMAD R2, R3, UR4, R6 ;  /* 0x0000000403027c24 */ /* 0x000fe2000f8e0206 */
[----:B------:R-:W-:-:S04]  /*0540*/  MOV R3, RZ ;  /* 0x000000ff00037202 */ /* 0x000fc80000000f00 */
[----:B------:R-:W-:-:S13]  /*0550*/  ISETP.GE.U32.AND P0, PT, R2, UR4, PT ;  /* 0x0000000402007c0c */ /* 0x000fda000bf06070 */
[----:B------:R-:W-:-:S04]  /*0560*/  @P0 IADD3 R2, PT, PT, R2, -UR4, RZ ;  /* 0x8000000402020c10 */ /* 0x000fc8000fffe0ff */
[----:B------:R-:W-:-:S13]  /*0570*/  ISETP.GE.U32.AND P0, PT, R2, UR4, PT ;  /* 0x0000000402007c0c */ /* 0x000fda000bf06070 */
[----:B------:R-:W-:Y:S01]  /*0580*/  @P0 VIADD R2, R2, -UR4 ;  /* 0x8000000402020c36 */ /* 0x000fe20008000000 */
[----:B------:R-:W-:Y:S01]  /*0590*/  @!P1 LOP3.LUT R2, RZ, UR4, RZ, 0x33, !PT ;  /* 0x00000004ff029c12 */ /* 0x000fe2000f8e33ff */
[----:B------:R-:W-:Y:S06]  /*05a0*/  BRA `(.L_x_46523) ;  /* 0x0000000000107947 */ /* 0x000fec0003800000 */
.L_x_46522:
[----:B------:R-:W-:-:S07]  /*05b0*/  MOV R4, 0x5d0 ;  /* 0x000005d000047802 */ /* 0x000fce0000000f00 */
[----:B------:R-:W-:Y:S05]  /*05c0*/  CALL.REL.NOINC `($__internal_72_$__cuda_sm20_rem_s64) ;  /* 0x0000002c00607944 */ /* 0x000fea0003c00000 */
[----:B------:R-:W-:Y:S01]  /*05d0*/  IMAD.MOV.U32 R2, RZ, RZ, R8 ;  /* 0x000000ffff027224 */ /* 0x000fe200078e0008 */
[----:B------:R-:W-:-:S07]  /*05e0*/  MOV R3, R9 ;  /* 0x0000000900037202 */ /* 0x000fce0000000f00 */
.L_x_46523:
[----:B------:R-:W0:Y:S01]  /*05f0*/  LDC.64 R8, c[0x0][0x598] ;  /* 0x00016600ff087b82 */ /* 0x000e220000000a00 */
[----:B------:R-:W-:-:S04]  /*0600*/  ISETP.NE.U32.AND P1, PT, R2, RZ, PT ;  /* 0x000000ff0200720c */ /* 0x000fc80003f25070 */
        /* <DEDUP_REMOVED lines=11> */
[----:B------:R-:W-:-:S05]  /*06c0*/  IMAD.X R3, R3, 0x1, R9, P0 ;  /* 0x0000000103037824 */ /* 0x000fca00000e0609 */
[----:B-1----:R-:W-:Y:S01]  /*06d0*/  STG.E.64 desc[UR6][R4.64], R2 ;  /* 0x0000000204007986 */ /* 0x002fe2000c101b06 */
[----:B------:R-:W-:Y:S05]  /*06e0*/  EXIT ;  /* 0x000000000000794d */ /* 0x000fea0003800000 */
.L_x_46517:
        /* <DEDUP_REMOVED lines=295> */
[--C-:B------:R-:W-:Y:S02]  /*1960*/  IMAD.MOV R13, RZ, RZ, -R11.reuse ;  /* 0x000000ffff0d7224 */ /* 0x100fe400078e0a0b */
        /* <DEDUP_REMOVED lines=9> */
.L_x_46526:
        /* <DEDUP_REMOVED lines=29> */
.L_x_46528:
[----:B------:R-:W-:-:S07]  /*1bd0*/  MOV R4, 0x1bf0 ;  /* 0x00001bf000047802 */ /* 0x000fce0000000f00 */
[----:B------:R-:W-:Y:S05]  /*1be0*/  CALL.REL.NOINC `($__internal_72_$__cuda_sm20_rem_s64) ;  /* 0x0000001400d87944 */ /* 0x000fea0003c00000 */
[----:B------:R-:W-:Y:S01]  /*1bf0*/  MOV R6, R8 ;  /* 0x0000000800067202 */ /* 0x000fe20000000f00 */
[----:B------:R-:W-:-:S07]  /*1c00*/  IMAD.MOV.U32 R7, RZ, RZ, R9 ;  /* 0x000000ffff077224 */ /* 0x000fce00078e0009 */
.L_x_46529:
[----:B------:R-:W-:Y:S05]  /*1c10*/  BSYNC.RECONVERGENT B1 ;  /* 0x0000000000017941 */ /* 0x000fea0003800200 */
.L_x_46527:
[----:B------:R-:W0:Y:S01]  /*1c20*/  LDC.64 R10, c[0x0][0x598] ;  /* 0x00016600ff0a7b82 */ /* 0x000e220000000a00 */
[----:B------:R-:W1:Y:S01]  /*1c30*/  LDCU.64 UR4, c[0x0][0x580] ;  /* 0x0000b000ff0477ac */ /* 0x000e620008000a00 */
[----:B------:R-:W-:Y:S01]  /*1c40*/  ISETP.NE.U32.AND P1, PT, R6, RZ, PT ;  /* 0x000000ff0600720c */ /* 0x000fe20003f25070 */
[----:B------:R-:W-:-:S03]  /*1c50*/  VIADD R3, R3, 0x80 ;  /* 0x0000008003037836 */ /* 0x000fc60000000000 */
[C---:B------:R-:W-:Y:S02]  /*1c60*/  ISETP.NE.AND.EX P1, PT, R7.reuse, RZ, PT, P1 ;  /* 0x000000ff0700720c */ /* 0x040fe40003f25310 */
[----:B0-----:R-:W-:Y:S02]  /*1c70*/  LOP3.LUT R4, R6, R10, RZ, 0x3c, !PT ;  /* 0x0000000a06047212 */ /* 0x001fe400078e3cff */
[----:B------:R-:W-:Y:S02]  /*1c80*/  LOP3.LUT R8, R7, R11, RZ, 0x3c, !PT ;  /* 0x0000000b07087212 */ /* 0x000fe400078e3cff */
[----:B------:R-:W-:-:S04]  /*1c90*/  ISETP.GT.U32.AND P0, PT, R4, -0x1, PT ;  /* 0xffffffff0400780c */ /* 0x000fc80003f04070 */
[----:B------:R-:W-:Y:S02]  /*1ca0*/  ISETP.GT.AND.EX P0, PT, R8, -0x1, PT, P0 ;  /* 0xffffffff0800780c */ /* 0x000fe40003f04300 */
[----:B-1----:R-:W-:Y:S02]  /*1cb0*/  IADD3 R8, P2, PT, R5, UR4, RZ ;  /* 0x0000000405087c10 */ /* 0x002fe4000ff5e0ff */
[----:B------:R-:W-:Y:S02]  /*1cc0*/  SEL R9, R10, RZ, !P0 ;  /* 0x000000ff0a097207 */ /* 0x000fe40004000000 */
[----:B------:R-:W-:Y:S02]  /*1cd0*/  SEL R4, R11, RZ, !P0 ;  /* 0x000000ff0b047207 */ /* 0x000fe40004000000 */
[----:B------:R-:W-:Y:S02]  /*1ce0*/  SEL R9, R9, RZ, P1 ;  /* 0x000000ff09097207 */ /* 0x000fe40000800000 */
[----:B------:R-:W-:-:S02]  /*1cf0*/  SEL R5, R4, RZ, P1 ;  /* 0x000000ff04057207 */ /* 0x000fc40000800000 */
[----:B------:R-:W-:Y:S02]  /*1d00*/  IADD3 R4, P0, PT, R6, R9, RZ ;  /* 0x0000000906047210 */ /* 0x000fe40007f1e0ff */
[----:B------:R-:W-:Y:S02]  /*1d10*/  IADD3.X R9, PT, PT, RZ, UR5, RZ, P2, !PT ;  /* 0x00000005ff097c10 */ /* 0x000fe400097fe4ff */
[----:B------:R-:W-:-:S05]  /*1d20*/  IADD3.X R5, PT, PT, R7, R5, RZ, P0, !PT ;  /* 0x0000000507057210 */ /* 0x000fca00007fe4ff */
[----:B------:R0:W-:Y:S04]  /*1d30*/  STG.E.64 desc[UR6][R8.64], R4 ;  /* 0x0000000408007986 */ /* 0x0001e8000c101b06 */
.L_x_46525:
[----:B------:R-:W-:Y:S05]  /*1d40*/  BSYNC.RECONVERGENT B0 ;  /* 0x0000000000007941 */ /* 0x000fea0003800200 */
.L_x_46524:
        /* <DEDUP_REMOVED lines=301> */
.L_x_46530:
        /* <DEDUP_REMOVED lines=29> */
[----:B------:R-:W-:Y:S01]  /*31f0*/  @!P1 LOP3.LUT R4, RZ, UR4, RZ, 0x33, !PT ;  /* 0x00000004ff049c12 */ /* 0x000fe2000f8e33ff */
[----:B------:R-:W-:Y:S06]  /*3200*/  BRA `(.L_x_46533) ;  /* 0x0000000000107947 */ /* 0x000fec0003800000 */
.L_x_46532:
[----:B------:R-:W-:-:S07]  /*3210*/  MOV R4, 0x3230 ;  /* 0x0000323000047802 */ /* 0x000fce0000000f00 */
[----:B------:R-:W-:Y:S05]  /*3220*/  CALL.REL.NOINC `($__internal_72_$__cuda_sm20_rem_s64) ;  /* 0x0000000000487944 */ /* 0x000fea0003c00000 */
[----:B------:R-:W-:Y:S02]  /*3230*/  MOV R4, R8 ;  /* 0x0000000800047202 */ /* 0x000fe40000000f00 */
[----:B------:R-:W-:-:S07]  /*3240*/  MOV R5, R9 ;  /* 0x0000000900057202 */ /* 0x000fce0000000f00 */
.L_x_46533:
[----:B------:R-:W-:Y:S05]  /*3250*/  BSYNC.RECONVERGENT B0 ;  /* 0x0000000000007941 */ /* 0x000fea0003800200 */
.L_x_46531:
        /* <DEDUP_REMOVED lines=13> */
[----:B------:R-:W-:Y:S01]  /*3330*/  STG.E.64 desc[UR6][R2.64], R4 ;  /* 0x0000000402007986 */ /* 0x000fe2000c101b06 */
[----:B------:R-:W-:Y:S05]  /*3340*/  EXIT ;  /* 0x000000000000794d */ /* 0x000fea0003800000 */
        .weak           $__internal_72_$__cuda_sm20_rem_s64
        .type           $__internal_72_$__cuda_sm20_rem_s64,@function
        .size           $__internal_72_$__cuda_sm20_rem_s64,(.L_x_54724 - $__internal_72_$__cuda_sm20_rem_s64)
$__internal_72_$__cuda_sm20_rem_s64:
        /* <DEDUP_REMOVED lines=30> */
[----:B------:R-:W-:Y:S01]  /*3530*/  IADD3.X R8, PT, PT, RZ, ~R8, RZ, P0, !PT ;  /* 0x80000008ff087210 */ /* 0x000fe200007fe4ff */
[----:B------:R-:W-:Y:S01]  /*3540*/  IMAD.X R12, RZ, RZ, ~R7, P4 ;  /* 0x000000ffff0c7224 */ /* 0x000fe200020e0e07 */
[----:B------:R-:W-:Y:S01]  /*3550*/  SEL R6, R9, R6, !P1 ;  /* 0x0000000609067207 */ /* 0x000fe20004800000 */
[----:B------:R-:W-:Y:S02]  /*3560*/  HFMA2 R9, -RZ, RZ, 0, 0 ;  /* 0x00000000ff097431 */ /* 0x000fe400000001ff */
        /* <DEDUP_REMOVED lines=20> */
[----:B------:R-:W-:-:S04]  /*36b0*/  ISETP.GE.U32.AND P0, PT, R8, UR4, PT ;  /* 0x0000000408007c0c */ /* 0x000fc8000bf06070 */
        /* <DEDUP_REMOVED lines=19> */
[----:B------:R-:W-:Y:S02]  /*37f0*/  MOV R6, R4 ;  /* 0x0000000400067202 */ /* 0x000fe40000000f00 */
[----:B------:R-:W-:Y:S02]  /*3800*/  SEL R8, R8, 0xffffffff, P0 ;  /* 0xffffffff08087807 */ /* 0x000fe40000000000 */
[----:B------:R-:W-:Y:S01]  /*3810*/  SEL R9, R9, 0xffffffff, P0 ;  /* 0xffffffff09097807 */ /* 0x000fe20000000000 */
[----:B------:R-:W-:Y:S06]  /*3820*/  RET.REL.NODEC R6 `(_ZN2at6native18elementwise_kernelILi128ELi2EZNS0_22gpu_kernel_impl_nocastINS0_13BUnaryFunctorIlllZZZNS0_21remainder_kernel_cudaERNS_18TensorIteratorBaseEENKUlvE_clEvENKUlvE2_clEvEUlllE_EEEEvS5_RKT_EUliE_EEviT1_) ;  /* 0xffffffc406f47950 */ /* 0x000fec0003c3ffff */
.L_x_46534:
        /* <DEDUP_REMOVED lines=13> */
.L_x_54724:


//--------------------- .text._ZN2at6native27unrolled_elementwise_kernelINS0_13BUnaryFunctorIlllZZZNS0_21remainder_kernel_cudaERNS_18TensorIteratorBaseEENKUlvE_clEvENKUlvE2_clEvEUlllE_EESt5arrayIPcLm2EELi4E23TrivialOffsetCalculatorILi1EjESD_NS0_6memory15LoadWithoutCastENSE_16StoreWithoutCastEEEviT_T0_T2_T3_T4_T5_ --------------------------
	.section	.text._ZN2at6native27unrolled_elementwise_kernelINS0_13BUnaryFunctorIlllZZZNS0_21remainder_kernel_cudaERNS_18TensorIteratorBaseEENKUlvE_clEvENKUlvE2_clEvEUlllE_EESt5arrayIPcLm2EELi4E23TrivialOffsetCalculatorILi1EjESD_NS0_6memory15LoadWithoutCastENSE_16StoreWithoutCastEEEviT_T0_T2_T3_T4_T5_,"ax",@progbits
	.align	128
        .global         _ZN2at6native27unrolled_elementwise_kernelINS0_13BUnaryFunctorIlllZZZNS0_21remainder_kernel_cudaERNS_18TensorIteratorBaseEENKUlvE_clEvENKUlvE2_clEvEUlllE_EESt5arrayIPcLm2EELi4E23TrivialOffsetCalculatorILi1EjESD_NS0_6memory15LoadWithoutCastENSE_16StoreWithoutCastEEEviT_T0_T2_T3_T4_T5_
        .type           _ZN2at6native27unrolled_elementwise_kernelINS0_13BUnaryFunctorIlllZZZNS0_21remainder_kernel_cudaERNS_18TensorIteratorBaseEENKUlvE_clEvENKUlvE2_clEvEUlllE_EESt5arrayIPcLm2EELi4E23TrivialOffsetCalculatorILi1EjESD_NS0_6memory15LoadWithoutCastENSE_16StoreWithoutCastEEEviT_T0_T2_T3_T4_T5_,@function
        .size           _ZN2at6native27unrolled_elementwise_kernelINS0_13BUnaryFunctorIlllZZZNS0_21remainder_kernel_cudaERNS_18TensorIteratorBaseEENKUlvE_clEvENKUlvE2_clEvEUlllE_EESt5arrayIPcLm2EELi4E23TrivialOffsetCalculatorILi1EjESD_NS0_6memory15LoadWithoutCastENSE_16StoreWithoutCastEEEviT_T0_T2_T3_T4_T5_,(.L_x_54725 - _ZN2at6native27unrolled_elementwise_kernelINS0_13BUnaryFunctorIlllZZZNS0_21remainder_kernel_cudaERNS_18TensorIteratorBaseEENKUlvE_clEvENKUlvE2_clEvEUlllE_EESt5arrayIPcLm2EELi4E23TrivialOffsetCalculatorILi1EjESD_NS0_6memory15LoadWithoutCastENSE_16StoreWithoutCastEEEviT_T0_T2_T3_T4_T5_)
        .other          _ZN2at6native27unrolled_elementwise_kernelINS0_13BUnaryFunctorIlllZZZNS0_21remainder_kernel_cudaERNS_18TensorIteratorBaseEENKUlvE_clEvENKUlvE2_clEvEUlllE_EESt5arrayIPcLm2EELi4E23TrivialOffsetCalculatorILi1EjESD_NS0_6memory15LoadWithoutCastENSE_16StoreWithoutCastEEEviT_T0_T2_T3_T4_T5_,@"STO_CUDA_ENTRY STV_DEFAULT"
_ZN2at6native27unrolled_elementwise_kernelINS0_13BUnaryFunctorIlllZZZNS0_21remainder_kernel_cudaERNS_18TensorIteratorBaseEENKUlvE_clEvENKUlvE2_clEvEUlllE_EESt5arrayIPcLm2EELi4E23TrivialOffsetCalculatorILi1EjESD_NS0_6memory15LoadWithoutCastENSE_16StoreWithoutCastEEEviT_T0_T2_T3_T4_T5_:
.text._ZN2at6native27unrolled_elementwise_kernelINS0_13BUnaryFunctorIlllZZZNS0_21remainder_kernel_cudaERNS_18TensorIteratorBaseEENKUlvE_clEvENKUlvE2_clEvEUlllE_EESt5arrayIPcLm2EELi4E23TrivialOffsetCalculatorILi1EjESD_NS0_6memory15LoadWithoutCastENSE_16StoreWithoutCastEEEviT_T0_T2_T3_T4_T5_:
        /* <DEDUP_REMOVED lines=17> */
[----:B0-----:R-:W-:Y:S01]  /*0110*/  @!P0 IMAD.WIDE.U32 R4, R13, 0x8, R4 ;  /* 0x000000080d048825 */ /* 0x001fe200078e0004 */
[----:B------:R-:W-:-:S11]  /*0120*/  CS2R R12, SRZ ;  /* 0x00000000000c7805 */ /* 0x000fd6000001ff00 */
[----:B------:R-:W-:Y:S01]  /*0130*/  @!P3 IMAD R19, R0, 0x200, R11 ;  /* 0x000002000013b824 */ /* 0x000fe200078e020b */
[----:B------:R-:W0:Y:S01]  /*0140*/  @!P3 LDC.64 R8, c[0x0][0x3a0] ;  /* 0x0000e800ff08bb82 */ /* 0x000e220000000a00 */
[----:B------:R-:W-:Y:S02]  /*0150*/  @!P3 VIADD R11, R11, 0x80 ;  /* 0x000000800b0bb836 */ /* 0x000fe40000000000 */
[----:B--2---:R-:W-:Y:S01]  /*0160*/  @!P1 IMAD.WIDE.U32 R16, R15, 0x8, R16 ;  /* 0x000000080f109825 */ /* 0x004fe200078e0010 */
[----:B------:R-:W-:Y:S02]  /*0170*/  CS2R R14, SRZ ;  /* 0x00000000000e7805 */ /* 0x000fe4000001ff00 */
[----:B------:R-:W-:-:S13]  /*0180*/  ISETP.GE.AND P2, PT, R11, R2, PT ;  /* 0x000000020b00720c */ /* 0x000fda0003f46270 */
[----:B------:R-:W2:Y:S01]  /*0190*/  @!P2 LDC.64 R6, c[0x0][0x3a0] ;  /* 0x0000e800ff06ab82 */ /* 0x000ea20000000a00 */
[----:B------:R-:W-:Y:S02]  /*01a0*/  @!P2 IMAD R11, R0, 0x200, R11 ;  /* 0x00000200000ba824 */ /* 0x000fe400078e020b */
[----:B0-----:R-:W-:Y:S01]  /*01b0*/  @!P3 IMAD.WIDE.U32 R18, R19, 0x8, R8 ;  /* 0x000000081312b825 */ /* 0x001fe200078e0008 */
[----:B------:R-:W-:-:S04]  /*01c0*/  CS2R R8, SRZ ;  /* 0x0000000000087805 */ /* 0x000fc8000001ff00 */
[----:B-1----:R0:W5:Y:S04]  /*01d0*/  @!P3 LDG.E.64 R12, desc[UR6][R18.64] ;  /* 0x00000006120cb981 */ /* 0x002168000c1e1b00 */
[----:B------:R0:W5:Y:S01]  /*01e0*/  @!P0 LDG.E.64 R8, desc[UR6][R4.64] ;  /* 0x0000000604088981 */ /* 0x000162000c1e1b00 */
[----:B--2---:R-:W-:Y:S01]  /*01f0*/  @!P2 IMAD.WIDE.U32 R6, R11, 0x8, R6 ;  /* 0x000000080b06a825 */ /* 0x004fe200078e0006 */
[----:B------:R-:W-:-:S04]  /*0200*/  CS2R R10, SRZ ;  /* 0x00000000000a7805 */ /* 0x000fc8000001ff00 */
[----:B------:R0:W5:Y:S04]  /*0210*/  @!P2 LDG.E.64 R14, desc[UR6][R6.64] ;  /* 0x00000006060ea981 */ /* 0x000168000c1e1b00 */
[----:B------:R0:W5:Y:S01]  /*0220*/  @!P1 LDG.E.64 R10, desc[UR6][R16.64] ;  /* 0x00000006100a9981 */ /* 0x000162000c1e1b00 */
[----:B------:R-:W-:Y:S01]  /*0230*/  ISETP.GE.AND P0, PT, R3, R2, PT ;  /* 0x000000020300720c */ /* 0x000fe20003f06270 */
[----:B------:R-:W-:-:S12]  /*0240*/  BSSY.RECONVERGENT B0, `(.L_x_46535) ;  /* 0x000002e000007945 */ /* 0x000fd80003800200 */
[----:B0--3--:R-:W-:Y:S05]  /*0250*/  @P0 BRA `(.L_x_46536) ;  /* 0x0000000000b00947 */ /* 0x009fea0003800000 */
[----:B------:R-:W0:Y:S01]  /*0260*/  LDCU UR4, c[0x0][0x394] ;  /* 0x00007280ff0477ac */ /* 0x000e220008000800 */
[----:B------:R-:W-:Y:S01]  /*0270*/  BSSY.RECONVERGENT B1, `(.L_x_46537) ;  /* 0x000001d000017945 */ /* 0x000fe20003800200 */
[----:B0----5:R-:W-:-:S04]  /*0280*/  LOP3.LUT R4, R9, UR4, RZ, 0xfc, !PT ;  /* 0x0000000409047c12 */ /* 0x021fc8000f8efcff */
        /* <DEDUP_REMOVED lines=19> */
[----:B------:R-:W-:Y:S02]  /*03c0*/  @P0 IADD3 R8, PT, PT, R8, -UR4, RZ ;  /* 0x8000000408080c10 */ /* 0x000fe4000fffe0ff */
[----:B------:R-:W-:-:S05]  /*03d0*/  @!P1 LOP3.LUT R8, RZ, UR4, RZ, 0x33, !PT ;  /* 0x00000004ff089c12 */ /* 0x000fca000f8e33ff */
[----:B------:R-:W-:Y:S01]  /*03e0*/  IMAD.MOV.U32 R4, RZ, RZ, R8 ;  /* 0x000000ffff047224 */ /* 0x000fe200078e0008 */
[----:B------:R-:W-:Y:S06]  /*03f0*/  BRA `(.L_x_46539) ;  /* 0x0000000000107947 */ /* 0x000fec0003800000 */
.L_x_46538:
[----:B------:R-:W-:-:S07]  /*0400*/  MOV R4, 0x420 ;  /* 0x0000042000047802 */ /* 0x000fce0000000f00 */
[----:B------:R-:W-:Y:S05]  /*0410*/  CALL.REL.NOINC `($__internal_73_$__cuda_sm20_rem_s64) ;  /* 0x0000000c00247944 */ /* 0x000fea0003c00000 */
[----:B------:R-:W-:Y:S02]  /*0420*/  IMAD.MOV.U32 R4, RZ, RZ, R16 ;  /* 0x000000ffff047224 */ /* 0x000fe400078e0010 */
[----:B------:R-:W-:-:S07]  /*0430*/  IMAD.MOV.U32 R5, RZ, RZ, R17 ;  /* 0x000000ffff057224 */ /* 0x000fce00078e0011 */
.L_x_46539:
[----:B------:R-:W-:Y:S05]  /*0440*/  BSYNC.RECONVERGENT B1 ;  /* 0x0000000000017941 */ /* 0x000fea0003800200 */
.L_x_46537:
        /* <DEDUP_REMOVED lines=12> */
[----:B------:R-:W-:-:S07]  /*0510*/  IMAD.X R7, R5, 0x1, R7, P0 ;  /* 0x0000000105077824 */ /* 0x000fce00000e0607 */
.L_x_46536:
[----:B------:R-:W-:Y:S05]  /*0520*/  BSYNC.RECONVERGENT B0 ;  /* 0x0000000000007941 */ /* 0x000fea0003800200 */
.L_x_46535:
        /* <DEDUP_REMOVED lines=27> */
[----:B------:R-:W-:Y:S01]  /*06e0*/  @!P1 LOP3.LUT R8, RZ, UR4, RZ, 0x33, !PT ;  /* 0x00000004ff089c12 */ /* 0x000fe2000f8e33ff */
[----:B------:R-:W-:Y:S06]  /*06f0*/  BRA `(.L_x_46544) ;  /* 0x0000000000187947 */ /* 0x000fec0003800000 */
.L_x_46543:
[----:B------:R-:W-:Y:S01]  /*0700*/  IMAD.MOV.U32 R8, RZ, RZ, R10 ;  /* 0x000000ffff087224 */ /* 0x000fe200078e000a */
[----:B------:R-:W-:Y:S01]  /*0710*/  MOV R4, 0x740 ;  /* 0x0000074000047802 */ /* 0x000fe20000000f00 */
[----:B------:R-:W-:-:S07]  /*0720*/  IMAD.MOV.U32 R9, RZ, RZ, R11 ;  /* 0x000000ffff097224 */ /* 0x000fce00078e000b */
[----:B------:R-:W-:Y:S05]  /*0730*/  CALL.REL.NOINC `($__internal_73_$__cuda_sm20_rem_s64) ;  /* 0x00000008005c7944 */ /* 0x000fea0003c00000 */
[----:B------:R-:W-:Y:S02]  /*0740*/  IMAD.MOV.U32 R8, RZ, RZ, R16 ;  /* 0x000000ffff087224 */ /* 0x000fe400078e0010 */
[----:B------:R-:W-:-:S07]  /*0750*/  IMAD.MOV.U32 R9, RZ, RZ, R17 ;  /* 0x000000ffff097224 */ /* 0x000fce00078e0011 */
.L_x_46544:
[----:B------:R-:W-:Y:S05]  /*0760*/  BSYNC.RECONVERGENT B1 ;  /* 0x0000000000017941 */ /* 0x000fea0003800200 */
.L_x_46542:
        /* <DEDUP_REMOVED lines=13> */
.L_x_46541:
[----:B------:R-:W-:Y:S05]  /*0840*/  BSYNC.RECONVERGENT B0 ;  /* 0x0000000000007941 */ /* 0x000fea0003800200 */
.L_x_46540:
[----:B-----5:R-:W-:Y:S01]  /*0850*/  VIADD R9, R3, 0x100 ;  /* 0x0000010003097836 */ /* 0x020fe20000000000 */
[----:B------:R-:W-:Y:S04]  /*0860*/  BSSY.RECONVERGENT B0, `(.L_x_46545) ;  /* 0x0000030000007945 */ /* 0x000fe80003800200 */
[----:B------:R-:W-:-:S13]  /*0870*/  ISETP.GE.AND P0, PT, R9, R2, PT ;  /* 0x000000020900720c */ /* 0x000fda0003f06270 */
[----:B------:R-:W-:Y:S05]  /*0880*/  @P0 BRA `(.L_x_46546) ;  /* 0x0000000000b40947 */ /* 0x000fea0003800000 */
[----:B------:R-:W0:Y:S01]  /*0890*/  LDCU UR4, c[0x0][0x394] ;  /* 0x00007280ff0477ac */ /* 0x000e220008000800 */
[----:B------:R-:W-:Y:S01]  /*08a0*/  BSSY.RECONVERGENT B1, `(.L_x_46547) ;  /* 0x000001e000017945 */ /* 0x000fe20003800200 */
        /* <DEDUP_REMOVED lines=23> */
.L_x_46548:
[----:B------:R-:W-:Y:S01]  /*0a20*/  IMAD.MOV.U32 R8, RZ, RZ, R12 ;  /* 0x000000ffff087224 */ /* 0x000fe200078e000c */
[----:B------:R-:W-:Y:S01]  /*0a30*/  MOV R4, 0xa60 ;  /* 0x00000a6000047802 */ /* 0x000fe20000000f00 */
[----:B------:R-:W-:-:S07]  /*0a40*/  IMAD.MOV.U32 R9, RZ, RZ, R13 ;  /* 0x000000ffff097224 */ /* 0x000fce00078e000d */
[----:B------:R-:W-:Y:S05]  /*0a50*/  CALL.REL.NOINC `($__internal_73_$__cuda_sm20_rem_s64) ;  /* 0x0000000400947944 */ /* 0x000fea0003c00000 */
[----:B------:R-:W-:Y:S02]  /*0a60*/  IMAD.MOV.U32 R8, RZ, RZ, R16 ;  /* 0x000000ffff087224 */ /* 0x000fe400078e0010 */
[----:B------:R-:W-:-:S07]  /*0a70*/  IMAD.MOV.U32 R9, RZ, RZ, R17 ;  /* 0x000000ffff097224 */ /* 0x000fce00078e0011 */
.L_x_46549:
[----:B------:R-:W-:Y:S05]  /*0a80*/  BSYNC.RECONVERGENT B1 ;  /* 0x0000000000017941 */ /* 0x000fea0003800200 */
.L_x_46547:
        /* <DEDUP_REMOVED lines=13> */
.L_x_46546:
[----:B------:R-:W-:Y:S05]  /*0b60*/  BSYNC.RECONVERGENT B0 ;  /* 0x0000000000007941 */ /* 0x000fea0003800200 */
.L_x_46545:
[----:B------:R-:W-:Y:S01]  /*0b70*/  VIADD R9, R3, 0x180 ;  /* 0x0000018003097836 */ /* 0x000fe20000000000 */
        /* <DEDUP_REMOVED lines=26> */
[----:B------:R-:W-:Y:S01]  /*0d20*/  @!P1 LOP3.LUT R8, RZ, UR4, RZ, 0x33, !PT ;  /* 0x00000004ff089c12 */ /* 0x000fe2000f8e33ff */
[----:B------:R-:W-:Y:S06]  /*0d30*/  BRA `(.L_x_46554) ;  /* 0x0000000000187947 */ /* 0x000fec0003800000 */
.L_x_46553:
[----:B------:R-:W-:Y:S01]  /*0d40*/  IMAD.MOV.U32 R8, RZ, RZ, R14 ;  /* 0x000000ffff087224 */ /* 0x000fe200078e000e */
[----:B------:R-:W-:Y:S01]  /*0d50*/  MOV R4, 0xd80 ;  /* 0x00000d8000047802 */ /* 0x000fe20000000f00 */
[----:B------:R-:W-:-:S07]  /*0d60*/  IMAD.MOV.U32 R9, RZ, RZ, R15 ;  /* 0x000000ffff097224 */ /* 0x000fce00078e000f */
[----:B------:R-:W-:Y:S05]  /*0d70*/  CALL.REL.NOINC `($__internal_73_$__cuda_sm20_rem_s64) ;  /* 0x0000000000cc7944 */ /* 0x000fea0003c00000 */
[----:B------:R-:W-:Y:S02]  /*0d80*/  IMAD.MOV.U32 R8, RZ, RZ, R16 ;  /* 0x000000ffff087224 */ /* 0x000fe400078e0010 */
[----:B------:R-:W-:-:S07]  /*0d90*/  IMAD.MOV.U32 R9, RZ, RZ, R17 ;  /* 0x000000ffff097224 */ /* 0x000fce00078e0011 */
.L_x_46554:
[----:B------:R-:W-:Y:S05]  /*0da0*/  BSYNC.RECONVERGENT B1 ;  /* 0x0000000000017941 */ /* 0x000fea0003800200 */
.L_x_46552:
        /* <DEDUP_REMOVED lines=13> */
.L_x_46551:
[----:B------:R-:W-:Y:S05]  /*0e80*/  BSYNC.RECONVERGENT B0 ;  /* 0x0000000000007941 */ /* 0x000fea0003800200 */
.L_x_46550:
        /* <DEDUP_REMOVED lines=17> */
.L_x_46557:
[----:B------:R-:W-:Y:S05]  /*0fa0*/  BSYNC.RELIABLE B1 ;  /* 0x0000000000017941 */ /* 0x000fea0003800100 */
.L_x_46556:
[----:B------:R-:W-:-:S13]  /*0fb0*/  ISETP.GE.AND P0, PT, R3, R2, PT ;  /* 0x000000020300720c */ /* 0x000fda0003f06270 */
[----:B0-----:R-:W0:Y:S01]  /*0fc0*/  @!P0 LDC.64 R6, c[0x0][0x398] ;  /* 0x0000e600ff068b82 */ /* 0x001e220000000a00 */
[----:B------:R-:W-:Y:S02]  /*0fd0*/  @!P0 IMAD R5, R0, 0x200, R3 ;  /* 0x0000020000058824 */ /* 0x000fe400078e0203 */
[----:B------:R-:W-:Y:S02]  /*0fe0*/  @!P0 VIADD R3, R3, 0x80 ;  /* 0x0000008003038836 */ /* 0x000fe40000000000 */
[----:B0-----:R-:W-:-:S05]  /*0ff0*/  @!P0 IMAD.WIDE.U32 R6, R5, 0x8, R6 ;  /* 0x0000000805068825 */ /* 0x001fca00078e0006 */
[----:B------:R0:W-:Y:S02]  /*1000*/  @!P0 STG.E.64 desc[UR6][R6.64], R12 ;  /* 0x0000000c06008986 */ /* 0x0001e4000c101b06 */
.L_x_46558:
[----:B------:R-:W-:Y:S05]  /*1010*/  BSYNC.RECONVERGENT B0 ;  /* 0x0000000000007941 */ /* 0x000fea0003800200 */
.L_x_46555:
[----:B------:R-:W-:Y:S05]  /*1020*/  WARPSYNC.ALL ;  /* 0x0000000000007948 */ /* 0x000fea0003800000 */
[----:B------:R-:W-:-:S13]  /*1030*/  ISETP.GE.AND P0, PT, R3, R2, PT ;  /* 0x000000020300720c */ /* 0x000fda0003f06270 */
[----:B------:R-:W-:Y:S05]  /*1040*/  @P0 EXIT ;  /* 0x000000000000094d */ /* 0x000fea0003800000 */
[----:B0-----:R-:W0:Y:S01]  /*1050*/  LDC.64 R6, c[0x0][0x398] ;  /* 0x0000e600ff067b82 */ /* 0x001e220000000a00 */
[----:B------:R-:W-:Y:S02]  /*1060*/  IMAD R3, R0, 0x200, R3 ;  /* 0x0000020000037824 */ /* 0x000fe400078e0203 */
[----:B------:R-:W-:Y:S02]  /*1070*/  IMAD.MOV.U32 R5, RZ, RZ, R9 ;  /* 0x000000ffff057224 */ /* 0x000fe400078e0009 */
[----:B0-----:R-:W-:-:S05]  /*1080*/  IMAD.WIDE.U32 R2, R3, 0x8, R6 ;  /* 0x0000000803027825 */ /* 0x001fca00078e0006 */
[----:B------:R-:W-:Y:S01]  /*1090*/  STG.E.64 desc[UR6][R2.64], R4 ;  /* 0x0000000402007986 */ /* 0x000fe2000c101b06 */
[----:B------:R-:W-:Y:S05]  /*10a0*/  EXIT ;  /* 0x000000000000794d */ /* 0x000fea0003800000 */
        .weak           $__internal_73_$__cuda_sm20_rem_s64
        .type           $__internal_73_$__cuda_sm20_rem_s64,@function
        .size           $__internal_73_$__cuda_sm20_rem_s64,(.L_x_54725 - $__internal_73_$__cuda_sm20_rem_s64)
$__internal_73_$__cuda_sm20_rem_s64:
[----:B------:R-:W-:Y:S01]  /*10b0*/  UIADD3 UR4, UP1, UPT, URZ, -UR8, URZ ;  /* 0x80000008ff047290 */ /* 0x000fe2000ff3e0ff */
[----:B------:R-:W-:Y:S01]  /*10c0*/  ISETP.LE.AND P2, PT, RZ, UR9, PT ;  /* 0x00000009ff007c0c */ /* 0x000fe2000bf43270 */
[----:B------:R-:W-:Y:S01]  /*10d0*/  UISETP.GE.AND UP0, UPT, UR9, URZ, UPT ;  /* 0x000000ff0900728c */ /* 0x000fe2000bf06270 */
[----:B------:R-:W-:Y:S01]  /*10e0*/  IADD3 R25, P4, PT, RZ, -R8, RZ ;  /* 0x80000008ff197210 */ /* 0x000fe20007f9e0ff */
[----:B------:R-:W-:Y:S02]  /*10f0*/  UIADD3.X UR5, UPT, UPT, URZ, ~UR9, URZ, UP1, !UPT ;  /* 0x80000009ff057290 */ /* 0x000fe40008ffe4ff */
[----:B------:R-:W-:Y:S02]  /*1100*/  USEL UR4, UR4, UR8, !UP0 ;  /* 0x0000000804047287 */ /* 0x000fe4000c000000 */
[----:B------:R-:W-:-:S09]  /*1110*/  USEL UR5, UR5, UR9, !UP0 ;  /* 0x0000000905057287 */ /* 0x000fd2000c000000 */
[----:B------:R-:W0:Y:S08]  /*1120*/  I2F.U64.RP R20, UR4 ;  /* 0x0000000400147d12 */ /* 0x000e300008309000 */
[----:B0-----:R-:W0:Y:S02]  /*1130*/  MUFU.RCP R20, R20 ;  /* 0x0000001400147308 */ /* 0x001e240000001000 */
[----:B0-----:R-:W-:-:S02]  /*1140*/  VIADD R16, R20, 0x1ffffffe ;  /* 0x1ffffffe14107836 */ /* 0x001fc40000000000 */
[----:B------:R-:W-:-:S04]  /*1150*/  IMAD R20, RZ, RZ, -UR8 ;  /* 0x80000008ff147e24 */ /* 0x000fc8000f8e02ff */
        /* <DEDUP_REMOVED lines=8> */
[----:B------:R-:W-:-:S04]  /*11e0*/  IMAD.WIDE.U32 R18, P0, R16, R23, R18 ;  /* 0x0000001710127225 */ /* 0x000fc80007800012 */
[----:B------:R-:W-:Y:S01]  /*11f0*/  IMAD.HI.U32 R18, P1, R17, R21, R18 ;  /* 0x0000001511127227 */ /* 0x000fe20007820012 */
[----:B------:R-:W-:-:S03]  /*1200*/  SEL R21, R20, UR8, !P2 ;  /* 0x0000000814157c07 */ /* 0x000fc6000d000000 */
[CC--:B------:R-:W-:Y:S02]  /*1210*/  IMAD R19, R17.reuse, R23.reuse, RZ ;  /* 0x0000001711137224 */ /* 0x0c0fe400078e02ff */
[----:B------:R-:W-:-:S03]  /*1220*/  IMAD.HI.U32 R23, R17, R23, RZ ;  /* 0x0000001711177227 */ /* 0x000fc600078e00ff */
[----:B------:R-:W-:Y:S01]  /*1230*/  IADD3 R19, P2, PT, R19, R18, RZ ;  /* 0x0000001213137210 */ /* 0x000fe20007f5e0ff */
[----:B------:R-:W-:-:S04]  /*1240*/  IMAD.X R20, R23, 0x1, R17, P0 ;  /* 0x0000000117147824 */ /* 0x000fc800000e0611 */
[----:B------:R-:W-:Y:S01]  /*1250*/  IMAD.WIDE.U32 R16, R19, R21, RZ ;  /* 0x0000001513107225 */ /* 0x000fe200078e00ff */
[----:B------:R-:W-:Y:S02]  /*1260*/  IADD3.X R20, PT, PT, RZ, RZ, R20, P2, P1 ;  /* 0x000000ffff147210 */ /* 0x000fe400017e2414 */
[----:B------:R-:W-:Y:S01]  /*1270*/  ISETP.GE.AND P1, PT, R9, RZ, PT ;  /* 0x000000ff0900720c */ /* 0x000fe20003f26270 */
[----:B------:R-:W-:Y:S01]  /*1280*/  IMAD R18, R19, UR5, R17 ;  /* 0x0000000513127c24 */ /* 0x000fe2000f8e0211 */
[----:B------:R-:W-:-:S03]  /*1290*/  IADD3 R17, P0, PT, RZ, -R16, RZ ;  /* 0x80000010ff117210 */ /* 0x000fc60007f1e0ff */
[----:B------:R-:W-:Y:S02]  /*12a0*/  IMAD R23, R20, R21, R18 ;  /* 0x0000001514177224 */ /* 0x000fe400078e0212 */
[----:B------:R-:W-:-:S03]  /*12b0*/  IMAD.HI.U32 R18, R19, R17, RZ ;  /* 0x0000001113127227 */ /* 0x000fc600078e00ff */
[----:B------:R-:W-:-:S05]  /*12c0*/  IADD3.X R23, PT, PT, RZ, ~R23, RZ, P0, !PT ;  /* 0x80000017ff177210 */ /* 0x000fca00007fe4ff */
[----:B------:R-:W-:-:S04]  /*12d0*/  IMAD.WIDE.U32 R18, P0, R19, R23, R18 ;  /* 0x0000001713127225 */ /* 0x000fc80007800012 */
[----:B------:R-:W-:Y:S01]  /*12e0*/  IMAD.HI.U32 R16, P2, R20, R17, R18 ;  /* 0x0000001114107227 */ /* 0x000fe20007840012 */
[----:B------:R-:W-:-:S03]  /*12f0*/  SEL R17, R25, R8, !P1 ;  /* 0x0000000819117207 */ /* 0x000fc60004800000 */
[CC--:B------:R-:W-:Y:S02]  /*1300*/  IMAD R19, R20.reuse, R23.reuse, RZ ;  /* 0x0000001714137224 */ /* 0x0c0fe400078e02ff */
[----:B------:R-:W-:Y:S02]  /*1310*/  IMAD.X R18, RZ, RZ, ~R9, P4 ;  /* 0x000000ffff127224 */ /* 0x000fe400020e0e09 */
[----:B------:R-:W-:Y:S01]  /*1320*/  IMAD.HI.U32 R23, R20, R23, RZ ;  /* 0x0000001714177227 */ /* 0x000fe200078e00ff */
[----:B------:R-:W-:Y:S02]  /*1330*/  IADD3 R16, P3, PT, R19, R16, RZ ;  /* 0x0000001013107210 */ /* 0x000fe40007f7e0ff */
[----:B------:R-:W-:Y:S01]  /*1340*/  SEL R19, R18, R9, !P1 ;  /* 0x0000000912137207 */ /* 0x000fe20004800000 */
[----:B------:R-:W-:Y:S02]  /*1350*/  IMAD.X R20, R23, 0x1, R20, P0 ;  /* 0x0000000117147824 */ /* 0x000fe400000e0614 */
[----:B------:R-:W-:-:S03]  /*1360*/  IMAD.HI.U32 R8, R16, R17, RZ ;  /* 0x0000001110087227 */ /* 0x000fc600078e00ff */
        /* <DEDUP_REMOVED lines=11> */
[----:B------:R-:W-:-:S03]  /*1420*/  IMAD R18, R18, UR5, R9 ;  /* 0x0000000512127c24 */ /* 0x000fc6000f8e0209 */
[-C--:B------:R-:W-:Y:S01]  /*1430*/  ISETP.GE.U32.AND P0, PT, R20, R21.reuse, PT ;  /* 0x000000151400720c */ /* 0x080fe20003f06070 */
[----:B------:R-:W-:-:S04]  /*1440*/  IMAD R16, R16, R21, R18 ;  /* 0x0000001510107224 */ /* 0x000fc800078e0212 */
[----:B------:R-:W-:Y:S01]  /*1450*/  IMAD.X R19, R19, 0x1, ~R16, P2 ;  /* 0x0000000113137824 */ /* 0x000fe200010e0e10 */
[----:B------:R-:W-:-:S04]  /*1460*/  IADD3 R8, P2, PT, R20, -R21, RZ ;  /* 0x8000001514087210 */ /* 0x000fc80007f5e0ff */
[C---:B------:R-:W-:Y:S02]  /*1470*/  ISETP.GE.U32.AND.EX P0, PT, R19.reuse, UR5, PT, P0 ;  /* 0x0000000513007c0c */ /* 0x040fe4000bf06100 */
[----:B------:R-:W-:Y:S02]  /*1480*/  IADD3.X R18, PT, PT, R19, ~UR5, RZ, P2, !PT ;  /* 0x8000000513127c10 */ /* 0x000fe400097fe4ff */
[----:B------:R-:W-:Y:S02]  /*1490*/  SEL R8, R8, R20, P0 ;  /* 0x0000001408087207 */ /* 0x000fe40000000000 */
[----:B------:R-:W-:Y:S02]  /*14a0*/  SEL R18, R18, R19, P0 ;  /* 0x0000001312127207 */ /* 0x000fe40000000000 */
[CC--:B------:R-:W-:Y:S02]  /*14b0*/  ISETP.GE.U32.AND P0, PT, R8.reuse, R21.reuse, PT ;  /* 0x000000150800720c */ /* 0x0c0fe40003f06070 */
[----:B------:R-:W-:-:S02]  /*14c0*/  IADD3 R16, P2, PT, R8, -R21, RZ ;  /* 0x8000001508107210 */ /* 0x000fc40007f5e0ff */
        /* <DEDUP_REMOVED lines=10> */
[----:B------:R-:W-:Y:S01]  /*1570*/  SEL R17, R8, R17, !P1 ;  /* 0x0000001108117207 */ /* 0x000fe20004800000 */
[----:B------:R-:W-:Y:S01]  /*1580*/  IMAD.MOV.U32 R8, RZ, RZ, R4 ;  /* 0x000000ffff087224 */ /* 0x000fe200078e0004 */
[----:B------:R-:W-:Y:S02]  /*1590*/  SEL R16, R16, 0xffffffff, P0 ;  /* 0xffffffff10107807 */ /* 0x000fe40000000000 */
[----:B------:R-:W-:Y:S01]  /*15a0*/  SEL R17, R17, 0xffffffff, P0 ;  /* 0xffffffff11117807 */ /* 0x000fe20000000000 */
[----:B------:R-:W-:Y:S06]  /*15b0*/  RET.REL.NODEC R8 `(_ZN2at6native27unrolled_elementwise_kernelINS0_13BUnaryFunctorIlllZZZNS0_21remainder_kernel_cudaERNS_18TensorIteratorBaseEENKUlvE_clEvENKUlvE2_clEvEUlllE_EESt5arrayIPcLm2EELi4E23TrivialOffsetCalculatorILi1EjESD_NS0_6memory15LoadWithoutCastENSE_16StoreWithoutCastEEEviT_T0_T2_T3_T4_T5_) ;  /* 0xffffffe808907950 */ /* 0x000fec0003c3ffff */
.L_x_46559:
        /* <DEDUP_REMOVED lines=12> */
.L_x_54725:


//--------------------- .text._ZN2at6native29vectorized_elementwise_kernelILi2ENS0_13BUnaryFunctorIlllZZZNS0_21remainder_kernel_cudaERNS_18TensorIteratorBaseEENKUlvE_clEvENKUlvE2_clEvEUlllE_EESt5arrayIPcLm2EEEEviT0_T1_ --------------------------
	.section	.text._ZN2at6native29vectorized_elementwise_kernelILi2ENS0_13BUnaryFunctorIlllZZZNS0_21remainder_kernel_cudaERNS_18TensorIteratorBaseEENKUlvE_clEvENKUlvE2_clEvEUlllE_EESt5arrayIPcLm2EEEEviT0_T1_,"ax",@progbits
	.align	128
        .global         _ZN2at6native29vectorized_elementwise_kernelILi2ENS0_13BUnaryFunctorIlllZZZNS0_21remainder_kernel_cudaERNS_18TensorIteratorBaseEENKUlvE_clEvENKUlvE2_clEvEUlllE_EESt5arrayIPcLm2EEEEviT0_T1_
        .type           _ZN2at6native29vectorized_elementwise_kernelILi2ENS0_13BUnaryFunctorIlllZZZNS0_21remainder_kernel_cudaERNS_18TensorIteratorBaseEENKUlvE_clEvENKUlvE2_clEvEUlllE_EESt5arrayIPcLm2EEEEviT0_T1_,@function
        .size           _ZN2at6native29vectorized_elementwise_kernelILi2ENS0_13BUnaryFunctorIlllZZZNS0_21remainder_kernel_cudaERNS_18TensorIteratorBaseEENKUlvE_clEvENKUlvE2_clEvEUlllE_EESt5arrayIPcLm2EEEEviT0_T1_,(.L_x_54726 - _ZN2at6native29vectorized_elementwise_kernelILi2ENS0_13BUnaryFunctorIlllZZZNS0_21remainder_kernel_cudaERNS_18TensorIteratorBaseEENKUlvE_clEvENKUlvE2_clEvEUlllE_EESt5arrayIPcLm2EEEEviT0_T1_)
        .other          _ZN2at6native29vectorized_elementwise_kernelILi2ENS0_13BUnaryFunctorIlllZZZNS0_21remainder_kernel_cudaERNS_18TensorIteratorBaseEENKUlvE_clEvENKUlvE2_clEvEUlllE_EESt5arrayIPcLm2EEEEviT0_T1_,@"STO_CUDA_ENTRY STV_DEFAULT"
_ZN2at6native29vectorized_elementwise_kernelILi2ENS0_13BUnaryFunctorIlllZZZNS0_21remainder_kernel_cudaERNS_18TensorIteratorBaseEENKUlvE_clEvENKUlvE2_clEvEUlllE_EESt5arrayIPcLm2EEEEviT0_T1_:
.text._ZN2at6native29vectorized_elementwise_kernelILi2ENS0_13BUnaryFunctorIlllZZZNS0_21remainder_kernel_cudaERNS_18TensorIteratorBaseEENKUlvE_clEvENKUlvE2_clEvEUlllE_EESt5arrayIPcLm2EEEEviT0_T1_:
        /* <DEDUP_REMOVED lines=40> */
[----:B------:R-:W3:Y:S01]  /*0280*/  @!P0 LDC.64 R10, c[0x0][0x3a0] ;  /* 0x0000e800ff0a8b82 */ /* 0x000ee20000000a00 */
[----:B------:R-:W-:-:S05]  /*0290*/  @!P0 VIADD R0, R0, 0x80 ;  /* 0x0000008000008836 */ /* 0x000fca0000000000 */
[----:B------:R-:W-:-:S13]  /*02a0*/  ISETP.GE.U32.AND P6, PT, R0, UR5, PT ;  /* 0x0000000500007c0c */ /* 0x000fda000bfc6070 */
[----:B------:R-:W3:Y:S01]  /*02b0*/  @!P6 LDC.64 R8, c[0x0][0x3a0] ;  /* 0x0000e800ff08eb82 */ /* 0x000ee20000000a00 */
[----:B0-----:R-:W-:Y:S01]  /*02c0*/  CS2R R12, SRZ ;  /* 0x00000000000c7805 */ /* 0x001fe2000001ff00 */
[----:B-1----:R-:W-:-:S04]  /*02d0*/  @!P5 IMAD.WIDE.U32 R24, R29, 0x8, R24 ;  /* 0x000000081d18d825 */ /* 0x002fc800078e0018 */
[----:B------:R-:W-:Y:S01]  /*02e0*/  @!P6 VIADD R33, R0, UR4 ;  /* 0x000000040021ec36 */ /* 0x000fe20008000000 */
[----:B------:R0:W5:Y:S01]  /*02f0*/  @!P5 LDG.E.64 R12, desc[UR16][R24.64] ;  /* 0x00000010180cd981 */ /* 0x000162000c1e1b00 */
[----:B--2---:R-:W-:Y:S01]  /*0300*/  @!P4 IMAD.WIDE.U32 R28, R31, 0x8, R14 ;  /* 0x000000081f1cc825 */ /* 0x004fe200078e000e */
[----:B------:R-:W-:-:S03]  /*0310*/  CS2R R14, SRZ ;  /* 0x00000000000e7805 */ /* 0x000fc6000001ff00 */
[----:B----4-:R-:W-:Y:S01]  /*0320*/  @!P2 IMAD.WIDE.U32 R26, R21, 0x8, R26 ;  /* 0x00000008151aa825 */ /* 0x010fe200078e001a */
[----:B------:R-:W-:Y:S02]  /*0330*/  CS2R R20, SRZ ;  /* 0x0000000000147805 */ /* 0x000fe4000001ff00 */
[----:B------:R1:W5:Y:S01]  /*0340*/  @!P4 LDG.E.64 R14, desc[UR16][R28.64] ;  /* 0x000000101c0ec981 */ /* 0x000362000c1e1b00 */
[----:B---3--:R-:W-:Y:S01]  /*0350*/  @!P1 IMAD.WIDE.U32 R30, R5, 0x8, R16 ;  /* 0x00000008051e9825 */ /* 0x008fe200078e0010 */
[----:B------:R-:W-:Y:S02]  /*0360*/  CS2R R16, SRZ ;  /* 0x0000000000107805 */ /* 0x000fe4000001ff00 */
[----:B0-----:R-:W-:Y:S01]  /*0370*/  CS2R R24, SRZ ;  /* 0x0000000000187805 */ /* 0x001fe2000001ff00 */
[----:B------:R-:W-:Y:S01]  /*0380*/  @!P0 IMAD.WIDE.U32 R10, R19, 0x8, R10 ;  /* 0x00000008130a8825 */ /* 0x000fe200078e000a */
[----:B------:R-:W-:Y:S01]  /*0390*/  CS2R R18, SRZ ;  /* 0x0000000000127805 */ /* 0x000fe2000001ff00 */
[----:B------:R1:W5:Y:S02]  /*03a0*/  @!P1 LDG.E.64 R20, desc[UR16][R30.64] ;  /* 0x000000101e149981 */ /* 0x000364000c1e1b00 */
[----:B------:R-:W-:-:S03]  /*03b0*/  @!P3 IMAD.WIDE.U32 R6, R23, 0x8, R6 ;  /* 0x000000081706b825 */ /* 0x000fc600078e0006 */
[----:B------:R1:W5:Y:S01]  /*03c0*/  @!P2 LDG.E.64 R18, desc[UR16][R26.64] ;  /* 0x000000101a12a981 */ /* 0x000362000c1e1b00 */
[----:B------:R-:W-:-:S03]  /*03d0*/  @!P6 IMAD.WIDE.U32 R8, R33, 0x8, R8 ;  /* 0x000000082108e825 */ /* 0x000fc600078e0008 */
[----:B------:R1:W5:Y:S04]  /*03e0*/  @!P3 LDG.E.64 R16, desc[UR16][R6.64] ;  /* 0x000000100610b981 */ /* 0x000368000c1e1b00 */
[----:B------:R1:W5:Y:S01]  /*03f0*/  @!P6 LDG.E.64 R24, desc[UR16][R8.64] ;  /* 0x000000100818e981 */ /* 0x000362000c1e1b00 */
[----:B------:R-:W-:-:S06]  /*0400*/  CS2R R22, SRZ ;  /* 0x0000000000167805 */ /* 0x000fcc000001ff00 */
[----:B------:R1:W5:Y:S01]  /*0410*/  @!P0 LDG.E.64 R22, desc[UR16][R10.64] ;  /* 0x000000100a168981 */ /* 0x000362000c1e1b00 */
[----:B------:R-:W-:Y:S01]  /*0420*/  ISETP.GE.U32.AND P0, PT, R4, UR5, PT ;  /* 0x0000000504007c0c */ /* 0x000fe2000bf06070 */
[----:B------:R-:W-:-:S12]  /*0430*/  BSSY.RECONVERGENT B0, `(.L_x_46561) ;  /* 0x000002d000007945 */ /* 0x000fd80003800200 */
[----:B-1----:R-:W-:Y:S05]  /*0440*/  @P0 BRA `(.L_x_46562) ;  /* 0x0000000000ac0947 */ /* 0x002fea0003800000 */
        /* <DEDUP_REMOVED lines=26> */
.L_x_46564:
[----:B------:R-:W-:Y:S01]  /*05f0*/  IMAD.MOV.U32 R5, RZ, RZ, R3 ;  /* 0x000000ffff057224 */ /* 0x000fe200078e0003 */
[----:B------:R-:W-:-:S07]  /*0600*/  MOV R0, 0x620 ;  /* 0x0000062000007802 */ /* 0x000fce0000000f00 */
[----:B------:R-:W-:Y:S05]  /*0610*/  CALL.REL.NOINC `($__internal_74_$__cuda_sm20_rem_s64) ;  /* 0x0000003000787944 */ /* 0x000fea0003c00000 */
.L_x_46565:
[----:B------:R-:W-:Y:S05]  /*0620*/  BSYNC.RECONVERGENT B1 ;  /* 0x0000000000017941 */ /* 0x000fea0003800200 */
.L_x_46563:
        /* <DEDUP_REMOVED lines=13> */
.L_x_46562:
[----:B------:R-:W-:Y:S05]  /*0700*/  BSYNC.RECONVERGENT B0 ;  /* 0x0000000000007941 */ /* 0x000fea0003800200 */
.L_x_46561:
[----:B------:R-:W-:Y:S01]  /*0710*/  VIADD R10, R4, 0x80 ;  /* 0x00000080040a7836 */ /* 0x000fe20000000000 */
[----:B------:R-:W-:Y:S04]  /*0720*/  BSSY.RECONVERGENT B0, `(.L_x_46566) ;  /* 0x000002e000007945 */ /* 0x000fe80003800200 */
[----:B------:R-:W-:-:S13]  /*0730*/  ISETP.GE.U32.AND P0, PT, R10, UR5, PT ;  /* 0x000000050a007c0c */ /* 0x000fda000bf06070 */
[----:B------:R-:W-:Y:S05]  /*0740*/  @P0 BRA `(.L_x_46567) ;  /* 0x0000000000ac0947 */ /* 0x000fea0003800000 */
        /* <DEDUP_REMOVED lines=16> */
[----:B------:R-:W-:Y:S02]  /*0850*/  IMAD.MOV R3, RZ, RZ, -R0 ;  /* 0x000000ffff037224 */ /* 0x000fe400078e0a00 */
[----:B------:R-:W-:Y:S02]  /*0860*/  IMAD.MOV.U32 R7, RZ, RZ, RZ ;  /* 0x000000ffff077224 */ /* 0x000fe400078e00ff */
[----:B------:R-:W-:-:S05]  /*0870*/  IMAD R6, R3, UR6, R12 ;  /* 0x0000000603067c24 */ /* 0x000fca000f8e020c */
[----:B------:R-:W-:-:S13]  /*0880*/  ISETP.GE.U32.AND P0, PT, R6, UR6, PT ;  /* 0x0000000606007c0c */ /* 0x000fda000bf06070 */
[----:B------:R-:W-:-:S05]  /*0890*/  @P0 VIADD R6, R6, -UR6 ;  /* 0x8000000606060c36 */ /* 0x000fca0008000000 */
[----:B------:R-:W-:-:S13]  /*08a0*/  ISETP.GE.U32.AND P0, PT, R6, UR6, PT ;  /* 0x0000000606007c0c */ /* 0x000fda000bf06070 */
[----:B------:R-:W-:Y:S01]  /*08b0*/  @P0 VIADD R6, R6, -UR6 ;  /* 0x8000000606060c36 */ /* 0x000fe20008000000 */
[----:B------:R-:W-:Y:S01]  /*08c0*/  @!P1 LOP3.LUT R6, RZ, UR6, RZ, 0x33, !PT ;  /* 0x00000006ff069c12 */ /* 0x000fe2000f8e33ff */
[----:B------:R-:W-:Y:S06]  /*08d0*/  BRA `(.L_x_46570) ;  /* 0x0000000000107947 */ /* 0x000fec0003800000 */
.L_x_46569:
[----:B------:R-:W-:Y:S01]  /*08e0*/  IMAD.MOV.U32 R2, RZ, RZ, R12 ;  /* 0x000000ffff027224 */ /* 0x000fe200078e000c */
[----:B------:R-:W-:Y:S01]  /*08f0*/  MOV R0, 0x920 ;  /* 0x0000092000007802 */ /* 0x000fe20000000f00 */
[----:B------:R-:W-:-:S07]  /*0900*/  IMAD.MOV.U32 R5, RZ, RZ, R13 ;  /* 0x000000ffff057224 */ /* 0x000fce00078e000d */
[----:B------:R-:W-:Y:S05]  /*0910*/  CALL.REL.NOINC `($__internal_74_$__cuda_sm20_rem_s64) ;  /* 0x0000002c00b87944 */ /* 0x000fea0003c00000 */
.L_x_46570:
[----:B------:R-:W-:Y:S05]  /*0920*/  BSYNC.RECONVERGENT B1 ;  /* 0x0000000000017941 */ /* 0x000fea0003800200 */
.L_x_46568:
        /* <DEDUP_REMOVED lines=13> */
.L_x_46567:
[----:B------:R-:W-:Y:S05]  /*0a00*/  BSYNC.RECONVERGENT B0 ;  /* 0x0000000000007941 */ /* 0x000fea0003800200 */
.L_x_46566:
        /* <DEDUP_REMOVED lines=29> */
.L_x_46574:
[----:B------:R-:W-:Y:S01]  /*0be0*/  IMAD.MOV.U32 R2, RZ, RZ, R14 ;  /* 0x000000ffff027224 */ /* 0x000fe200078e000e */
[----:B------:R-:W-:Y:S01]  /*0bf0*/  MOV R0, 0xc20 ;  /* 0x00000c2000007802 */ /* 0x000fe20000000f00 */
[----:B------:R-:W-:-:S07]  /*0c00*/  IMAD.MOV.U32 R5, RZ, RZ, R15 ;  /* 0x000000ffff057224 */ /* 0x000fce00078e000f */
[----:B------:R-:W-:Y:S05]  /*0c10*/  CALL.REL.NOINC `($__internal_74_$__cuda_sm20_rem_s64) ;  /* 0x0000002800f87944 */ /* 0x000fea0003c00000 */
.L_x_46575:
[----:B------:R-:W-:Y:S05]  /*0c20*/  BSYNC.RECONVERGENT B1 ;  /* 0x0000000000017941 */ /* 0x000fea0003800200 */
.L_x_46573:
        /* <DEDUP_REMOVED lines=13> */
.L_x_46572:
[----:B------:R-:W-:Y:S05]  /*0d00*/  BSYNC.RECONVERGENT B0 ;  /* 0x0000000000007941 */ /* 0x000fea0003800200 */
.L_x_46571:
        /* <DEDUP_REMOVED lines=29> */
.L_x_46579:
[----:B------:R-:W-:Y:S01]  /*0ee0*/  IMAD.MOV.U32 R2, RZ, RZ, R16 ;  /* 0x000000ffff027224 */ /* 0x000fe200078e0010 */
[----:B------:R-:W-:Y:S01]  /*0ef0*/  MOV R0, 0xf20 ;  /* 0x00000f2000007802 */ /* 0x000fe20000000f00 */
[----:B------:R-:W-:-:S07]  /*0f00*/  IMAD.MOV.U32 R5, RZ, RZ, R17 ;  /* 0x000000ffff057224 */ /* 0x000fce00078e0011 */
[----:B------:R-:W-:Y:S05]  /*0f10*/  CALL.REL.NOINC `($__internal_74_$__cuda_sm20_rem_s64) ;  /* 0x0000002800387944 */ /* 0x000fea0003c00000 */
.L_x_46580:
[----:B------:R-:W-:Y:S05]  /*0f20*/  BSYNC.RECONVERGENT B1 ;  /* 0x0000000000017941 */ /* 0x000fea0003800200 */
.L_x_46578:
        /* <DEDUP_REMOVED lines=13> */
.L_x_46577:
[----:B------:R-:W-:Y:S05]  /*1000*/  BSYNC.RECONVERGENT B0 ;  /* 0x0000000000007941 */ /* 0x000fea0003800200 */
.L_x_46576:
        /* <DEDUP_REMOVED lines=29> */
.L_x_46584:
[----:B------:R-:W-:Y:S01]  /*11e0*/  IMAD.MOV.U32 R2, RZ, RZ, R18 ;  /* 0x000000ffff027224 */ /* 0x000fe200078e0012 */
[----:B------:R-:W-:Y:S01]  /*11f0*/  MOV R0, 0x1220 ;  /* 0x0000122000007802 */ /* 0x000fe20000000f00 */
[----:B------:R-:W-:-:S07]  /*1200*/  IMAD.MOV.U32 R5, RZ, RZ, R19 ;  /* 0x000000ffff057224 */ /* 0x000fce00078e0013 */
[----:B------:R-:W-:Y:S05]  /*1210*/  CALL.REL.NOINC `($__internal_74_$__cuda_sm20_rem_s64) ;  /* 0x0000002400787944 */ /* 0x000fea0003c00000 */
.L_x_46585:
[----:B------:R-:W-:Y:S05]  /*1220*/  BSYNC.RECONVERGENT B1 ;  /* 0x0000000000017941 */ /* 0x000fea0003800200 */
.L_x_46583:
        /* <DEDUP_REMOVED lines=13> */
.L_x_46582:
[----:B------:R-:W-:Y:S05]  /*1300*/  BSYNC.RECONVERGENT B0 ;  /* 0x0000000000007941 */ /* 0x000fea0003800200 */
.L_x_46581:
        /* <DEDUP_REMOVED lines=29> */
.L_x_46589:
[----:B------:R-:W-:Y:S01]  /*14e0*/  IMAD.MOV.U32 R2, RZ, RZ, R20 ;  /* 0x000000ffff027224 */ /* 0x000fe200078e0014 */
[----:B------:R-:W-:Y:S01]  /*14f0*/  MOV R0, 0x1520 ;  /* 0x0000152000007802 */ /* 0x000fe20000000f00 */
[----:B------:R-:W-:-:S07]  /*1500*/  IMAD.MOV.U32 R5, RZ, RZ, R21 ;  /* 0x000000ffff057224 */ /* 0x000fce00078e0015 */
[----:B------:R-:W-:Y:S05]  /*1510*/  CALL.REL.NOINC `($__internal_74_$__cuda_sm20_rem_s64) ;  /* 0x0000002000b87944 */ /* 0x000fea0003c00000 */
.L_x_46590:
[----:B------:R-:W-:Y:S05]  /*1520*/  BSYNC.RECONVERGENT B1 ;  /* 0x0000000000017941 */ /* 0x000fea0003800200 */
.L_x_46588:
        /* <DEDUP_REMOVED lines=13> */
.L_x_46587:
[----:B------:R-:W-:Y:S05]  /*1600*/  BSYNC.RECONVERGENT B0 ;  /* 0x0000000000007941 */ /* 0x000fea0003800200 */
.L_x_46586:
        /* <DEDUP_REMOVED lines=29> */
.L_x_46594:
[----:B------:R-:W-:Y:S01]  /*17e0*/  IMAD.MOV.U32 R2, RZ, RZ, R22 ;  /* 0x000000ffff027224 */ /* 0x000fe200078e0016 */
[----:B------:R-:W-:Y:S01]  /*17f0*/  MOV R0, 0x1820 ;  /* 0x0000182000007802 */ /* 0x000fe20000000f00 */
[----:B------:R-:W-:-:S07]  /*1800*/  IMAD.MOV.U32 R5, RZ, RZ, R23 ;  /* 0x000000ffff057224 */ /* 0x000fce00078e0017 */
[----:B------:R-:W-:Y:S05]  /*1810*/  CALL.REL.NOINC `($__internal_74_$__cuda_sm20_rem_s64) ;  /* 0x0000001c00f87944 */ /* 0x000fea0003c00000 */
.L_x_46595:
[----:B------:R-:W-:Y:S05]  /*1820*/  BSYNC.RECONVERGENT B1 ;  /* 0x0000000000017941 */ /* 0x000fea0003800200 */
.L_x_46593:
        /* <DEDUP_REMOVED lines=13> */
.L_x_46592:
[----:B------:R-:W-:Y:S05]  /*1900*/  BSYNC.RECONVERGENT B0 ;  /* 0x0000000000007941 */ /* 0x000fea0003800200 */
.L_x_46591:
        /* <DEDUP_REMOVED lines=29> */
.L_x_46599:
[----:B------:R-:W-:Y:S01]  /*1ae0*/  IMAD.MOV.U32 R2, RZ, RZ, R24 ;  /* 0x000000ffff027224 */ /* 0x000fe200078e0018 */
[----:B------:R-:W-:Y:S01]  /*1af0*/  MOV R0, 0x1b20 ;  /* 0x00001b2000007802 */ /* 0x000fe20000000f00 */
[----:B------:R-:W-:-:S07]  /*1b00*/  IMAD.MOV.U32 R5, RZ, RZ, R25 ;  /* 0x000000ffff057224 */ /* 0x000fce00078e0019 */
[----:B------:R-:W-:Y:S05]  /*1b10*/  CALL.REL.NOINC `($__internal_74_$__cuda_sm20_rem_s64) ;  /* 0x0000001c00387944 */ /* 0x000fea0003c00000 */
.L_x_46600:
[----:B------:R-:W-:Y:S05]  /*1b20*/  BSYNC.RECONVERGENT B1 ;  /* 0x0000000000017941 */ /* 0x000fea0003800200 */
.L_x_46598:
        /* <DEDUP_REMOVED lines=13> */
.L_x_46597:
[----:B------:R-:W-:Y:S05]  /*1c00*/  BSYNC.RECONVERGENT B0 ;  /* 0x0000000000007941 */ /* 0x000fea0003800200 */
.L_x_46596:
[----:B------:R-:W-:Y:S01]  /*1c10*/  ISETP.GE.U32.AND P0, PT, R4, UR5, PT ;  /* 0x0000000504007c0c */ /* 0x000fe2000bf06070 */
[----:B------:R-:W-:Y:S04]  /*1c20*/  BSSY.RECONVERGENT B0, `(.L_x_46601) ;  /* 0x0000033000007945 */ /* 0x000fe80003800200 */
[----:B------:R-:W-:Y:S08]  /*1c30*/  BSSY.RELIABLE B1, `(.L_x_46602) ;  /* 0x000002b000017945 */ /* 0x000ff00003800100 */
[----:B------:R-:W-:Y:S05]  /*1c40*/  @P0 BRA `(.L_x_46603) ;  /* 0x0000000000300947 */ /* 0x000fea0003800000 */
[----:B-----5:R-:W0:Y:S01]  /*1c50*/  LDC.64 R2, c[0x0][0x398] ;  /* 0x0000e600ff027b82 */ /* 0x020e220000000a00 */
        /* <DEDUP_REMOVED lines=11> */
.L_x_46603:
[----:B------:R-:W-:-:S13]  /*1d10*/  ISETP.GE.U32.AND P0, PT, R4, UR5, PT ;  /* 0x0000000504007c0c */ /* 0x000fda000bf06070 */
[----:B------:R-:W-:Y:S05]  /*1d20*/  @P0 BRA `(.L_x_46605) ;  /* 0x0000000000300947 */ /* 0x000fea0003800000 */
[----:B0----5:R-:W0:Y:S01]  /*1d30*/  LDC.64 R2, c[0x0][0x398] ;  /* 0x0000e600ff027b82 */ /* 0x021e220000000a00 */
[C---:B------:R-:W-:Y:S02]  /*1d40*/  VIADD R5, R4.reuse, UR4 ;  /* 0x0000000404057c36 */ /* 0x040fe40008000000 */
[----:B------:R-:W-:Y:S02]  /*1d50*/  VIADD R4, R4, 0x80 ;  /* 0x0000008004047836 */ /* 0x000fe40000000000 */
[----:B0-----:R-:W-:-:S05]  /*1d60*/  IMAD.WIDE.U32 R2, R5, 0x8, R2 ;  /* 0x0000000805027825 */ /* 0x001fca00078e0002 */
[----:B------:R1:W-:Y:S02]  /*1d70*/  STG.E.64 desc[UR16][R2.64], R14 ;  /* 0x0000000e02007986 */ /* 0x0003e4000c101b10 */
.L_x_46604:
[----:B------:R-:W-:-:S13]  /*1d80*/  ISETP.GE.U32.AND P0, PT, R4, UR5, PT ;  /* 0x0000000504007c0c */ /* 0x000fda000bf06070 */
[----:B------:R-:W-:Y:S05]  /*1d90*/  @P0 BRA `(.L_x_46606) ;  /* 0x0000000000300947 */ /* 0x000fea0003800000 */
[----:B01----:R-:W0:Y:S01]  /*1da0*/  LDC.64 R2, c[0x0][0x398] ;  /* 0x0000e600ff027b82 */ /* 0x003e220000000a00 */
[C---:B------:R-:W-:Y:S02]  /*1db0*/  VIADD R5, R4.reuse, UR4 ;  /* 0x0000000404057c36 */ /* 0x040fe40008000000 */
[----:B------:R-:W-:Y:S02]  /*1dc0*/  VIADD R4, R4, 0x80 ;  /* 0x0000008004047836 */ /* 0x000fe40000000000 */
[----:B0-----:R-:W-:-:S05]  /*1dd0*/  IMAD.WIDE.U32 R2, R5, 0x8, R2 ;  /* 0x0000000805027825 */ /* 0x001fca00078e0002 */
[----:B------:R1:W-:Y:S02]  /*1de0*/  STG.E.64 desc[UR16][R2.64], R16 ;  /* 0x0000001002007986 */ /* 0x0003e4000c101b10 */
.L_x_46605:
[----:B------:R-:W-:-:S13]  /*1df0*/  ISETP.GE.U32.AND P0, PT, R4, UR5, PT ;  /* 0x0000000504007c0c */ /* 0x000fda000bf06070 */
[----:B------:R-:W-:Y:S05]  /*1e00*/  @P0 BRA `(.L_x_46607) ;  /* 0x0000000000340947 */ /* 0x000fea0003800000 */
[----:B01---5:R-:W0:Y:S01]  /*1e10*/  LDC.64 R2, c[0x0][0x398] ;  /* 0x0000e600ff027b82 */ /* 0x023e220000000a00 */
[C---:B------:R-:W-:Y:S02]  /*1e20*/  VIADD R5, R4.reuse, UR4 ;  /* 0x0000000404057c36 */ /* 0x040fe40008000000 */
[----:B------:R-:W-:Y:S02]  /*1e30*/  VIADD R4, R4, 0x80 ;  /* 0x0000008004047836 */ /* 0x000fe40000000000 */
[----:B0-----:R-:W-:-:S05]  /*1e40*/  IMAD.WIDE.U32 R2, R5, 0x8, R2 ;  /* 0x0000000805027825 */ /* 0x001fca00078e0002 */
[----:B------:R2:W-:Y:S02]  /*1e50*/  STG.E.64 desc[UR16][R2.64], R18 ;  /* 0x0000001202007986 */ /* 0x0005e4000c101b10 */
.L_x_46606:
        /* <DEDUP_REMOVED lines=8> */
.L_x_46607:
[----:B------:R-:W-:Y:S05]  /*1ee0*/  BSYNC.RELIABLE B1 ;  /* 0x0000000000017941 */ /* 0x000fea0003800100 */
.L_x_46602:
[----:B------:R-:W-:-:S13]  /*1ef0*/  ISETP.GE.U32.AND P0, PT, R4, UR5, PT ;  /* 0x0000000504007c0c */ /* 0x000fda000bf06070 */
[----:B012--5:R-:W0:Y:S01]  /*1f00*/  @!P0 LDC.64 R2, c[0x0][0x398] ;  /* 0x0000e600ff028b82 */ /* 0x027e220000000a00 */
[C---:B------:R-:W-:Y:S02]  /*1f10*/  @!P0 VIADD R5, R4.reuse, UR4 ;  /* 0x0000000404058c36 */ /* 0x040fe40008000000 */
[----:B------:R-:W-:Y:S02]  /*1f20*/  @!P0 VIADD R4, R4, 0x80 ;  /* 0x0000008004048836 */ /* 0x000fe40000000000 */
[----:B0-----:R-:W-:-:S05]  /*1f30*/  @!P0 IMAD.WIDE.U32 R2, R5, 0x8, R2 ;  /* 0x0000000805028825 */ /* 0x001fca00078e0002 */
[----:B------:R3:W-:Y:S02]  /*1f40*/  @!P0 STG.E.64 desc[UR16][R2.64], R22 ;  /* 0x0000001602008986 */ /* 0x0007e4000c101b10 */
.L_x_46608:
[----:B------:R-:W-:Y:S05]  /*1f50*/  BSYNC.RECONVERGENT B0 ;  /* 0x0000000000007941 */ /* 0x000fea0003800200 */
.L_x_46601:
[----:B------:R-:W-:Y:S05]  /*1f60*/  WARPSYNC.ALL ;  /* 0x0000000000007948 */ /* 0x000fea0003800000 */
[----:B------:R-:W-:-:S13]  /*1f70*/  ISETP.GE.U32.AND P0, PT, R4, UR5, PT ;  /* 0x0000000504007c0c */ /* 0x000fda000bf06070 */
[----:B------:R-:W-:Y:S05]  /*1f80*/  @P0 EXIT ;  /* 0x000000000000094d */ /* 0x000fea0003800000 */
[----:B0123--:R-:W0:Y:S01]  /*1f90*/  LDC.64 R2, c[0x0][0x398] ;  /* 0x0000e600ff027b82 */ /* 0x00fe220000000a00 */
[----:B------:R-:W-:Y:S02]  /*1fa0*/  VIADD R5, R4, UR4 ;  /* 0x0000000404057c36 */ /* 0x000fe40008000000 */
[----:B------:R-:W-:Y:S02]  /*1fb0*/  IMAD.MOV.U32 R6, RZ, RZ, R0 ;  /* 0x000000ffff067224 */ /* 0x000fe400078e0000 */
[----:B0-----:R-:W-:-:S05]  /*1fc0*/  IMAD.WIDE.U32 R2, R5, 0x8, R2 ;  /* 0x0000000805027825 */ /* 0x001fca00078e0002 */
[----:B------:R-:W-:Y:S01]  /*1fd0*/  STG.E.64 desc[UR16][R2.64], R6 ;  /* 0x0000000602007986 */ /* 0x000fe2000c101b10 */
[----:B------:R-:W-:Y:S05]  /*1fe0*/  EXIT ;  /* 0x000000000000794d */ /* 0x000fea0003800000 */
.L_x_46560:
[----:B------:R-:W0:Y:S01]  /*1ff0*/  S2R R4, SR_TID.X ;  /* 0x0000000000047919 */ /* 0x000e220000002100 */
[----:B------:R-:W1:Y:S01]  /*2000*/  LDCU.64 UR6, c[0x0][0x3a0] ;  /* 0x00007400ff0677ac */ /* 0x000e620008000a00 */
[----:B------:R-:W2:Y:S01]  /*2010*/  LDCU UR5, c[0x0][0x394] ;  /* 0x00007280ff0577ac */ /* 0x000ea20008000800 */
[----:B-1----:R-:W-:-:S06]  /*2020*/  UIMAD.WIDE.U32 UR6, UR4, 0x8, UR6 ;  /* 0x00000008040678a5 */ /* 0x002fcc000f8e0006 */
[----:B------:R-:W-:Y:S02]  /*2030*/  IMAD.U32 R2, RZ, RZ, UR6 ;  /* 0x00000006ff027e24 */ /* 0x000fe4000f8e00ff */
[----:B------:R-:W-:Y:S02]  /*2040*/  IMAD.U32 R3, RZ, RZ, UR7 ;  /* 0x00000007ff037e24 */ /* 0x000fe4000f8e00ff */
        /* <DEDUP_REMOVED lines=29> */
.L_x_46610:
[----:B------:R-:W-:Y:S01]  /*2220*/  IMAD.MOV.U32 R2, RZ, RZ, R8 ;  /* 0x000000ffff027224 */ /* 0x000fe200078e0008 */
[----:B------:R-:W-:Y:S01]  /*2230*/  MOV R0, 0x2260 ;  /* 0x0000226000007802 */ /* 0x000fe20000000f00 */
[----:B------:R-:W-:-:S07]  /*2240*/  IMAD.MOV.U32 R5, RZ, RZ, R9 ;  /* 0x000000ffff057224 */ /* 0x000fce00078e0009 */
[----:B-----5:R-:W-:Y:S05]  /*2250*/  CALL.REL.NOINC `($__internal_74_$__cuda_sm20_rem_s64) ;  /* 0x0000001400687944 */ /* 0x020fea0003c00000 */
[----:B------:R-:W-:Y:S02]  /*2260*/  IMAD.MOV.U32 R8, RZ, RZ, R6 ;  /* 0x000000ffff087224 */ /* 0x000fe400078e0006 */
[----:B------:R-:W-:-:S07]  /*2270*/  IMAD.MOV.U32 R9, RZ, RZ, R7 ;  /* 0x000000ffff097224 */ /* 0x000fce00078e0007 */
.L_x_46611:
[----:B------:R-:W-:Y:S05]  /*2280*/  BSYNC.RECONVERGENT B0 ;  /* 0x0000000000007941 */ /* 0x000fea0003800200 */
.L_x_46609:
        /* <DEDUP_REMOVED lines=25> */
.L_x_46613:
[----:B------:R-:W-:Y:S01]  /*2420*/  IMAD.MOV.U32 R2, RZ, RZ, R10 ;  /* 0x000000ffff027224 */ /* 0x000fe200078e000a */
[----:B------:R-:W-:Y:S01]  /*2430*/  MOV R0, 0x2460 ;  /* 0x0000246000007802 */ /* 0x000fe20000000f00 */
[----:B------:R-:W-:-:S07]  /*2440*/  IMAD.MOV.U32 R5, RZ, RZ, R11 ;  /* 0x000000ffff057224 */ /* 0x000fce00078e000b */
[----:B-----5:R-:W-:Y:S05]  /*2450*/  CALL.REL.NOINC `($__internal_74_$__cuda_sm20_rem_s64) ;  /* 0x0000001000e87944 */ /* 0x020fea0003c00000 */
[----:B------:R-:W-:Y:S02]  /*2460*/  IMAD.MOV.U32 R10, RZ, RZ, R6 ;  /* 0x000000ffff0a7224 */ /* 0x000fe400078e0006 */
[----:B------:R-:W-:-:S07]  /*2470*/  IMAD.MOV.U32 R11, RZ, RZ, R7 ;  /* 0x000000ffff0b7224 */ /* 0x000fce00078e0007 */
.L_x_46614:
[----:B------:R-:W-:Y:S05]  /*2480*/  BSYNC.RECONVERGENT B0 ;  /* 0x0000000000007941 */ /* 0x000fea0003800200 */
.L_x_46612:
        /* <DEDUP_REMOVED lines=25> */
.L_x_46616:
[----:B------:R-:W-:Y:S01]  /*2620*/  IMAD.MOV.U32 R2, RZ, RZ, R12 ;  /* 0x000000ffff027224 */ /* 0x000fe200078e000c */
[----:B------:R-:W-:Y:S01]  /*2630*/  MOV R0, 0x2660 ;  /* 0x0000266000007802 */ /* 0x000fe20000000f00 */
[----:B------:R-:W-:-:S07]  /*2640*/  IMAD.MOV.U32 R5, RZ, RZ, R13 ;  /* 0x000000ffff057224 */ /* 0x000fce00078e000d */
[----:B------:R-:W-:Y:S05]  /*2650*/  CALL.REL.NOINC `($__internal_74_$__cuda_sm20_rem_s64) ;  /* 0x0000001000687944 */ /* 0x000fea0003c00000 */
[----:B------:R-:W-:Y:S02]  /*2660*/  IMAD.MOV.U32 R12, RZ, RZ, R6 ;  /* 0x000000ffff0c7224 */ /* 0x000fe400078e0006 */
[----:B------:R-:W-:-:S07]  /*2670*/  IMAD.MOV.U32 R13, RZ, RZ, R7 ;  /* 0x000000ffff0d7224 */ /* 0x000fce00078e0007 */
.L_x_46617:
[----:B------:R-:W-:Y:S05]  /*2680*/  BSYNC.RECONVERGENT B0 ;  /* 0x0000000000007941 */ /* 0x000fea0003800200 */
.L_x_46615:
        /* <DEDUP_REMOVED lines=25> */
.L_x_46619:
[----:B------:R-:W-:Y:S01]  /*2820*/  IMAD.MOV.U32 R2, RZ, RZ, R14 ;  /* 0x000000ffff027224 */ /* 0x000fe200078e000e */
[----:B------:R-:W-:Y:S01]  /*2830*/  MOV R0, 0x2860 ;  /* 0x0000286000007802 */ /* 0x000fe20000000f00 */
[----:B------:R-:W-:-:S07]  /*2840*/  IMAD.MOV.U32 R5, RZ, RZ, R15 ;  /* 0x000000ffff057224 */ /* 0x000fce00078e000f */
[----:B------:R-:W-:Y:S05]  /*2850*/  CALL.REL.NOINC `($__internal_74_$__cuda_sm20_rem_s64) ;  /* 0x0000000c00e87944 */ /* 0x000fea0003c00000 */
[----:B------:R-:W-:Y:S02]  /*2860*/  IMAD.MOV.U32 R14, RZ, RZ, R6 ;  /* 0x000000ffff0e7224 */ /* 0x000fe400078e0006 */
[----:B------:R-:W-:-:S07]  /*2870*/  IMAD.MOV.U32 R15, RZ, RZ, R7 ;  /* 0x000000ffff0f7224 */ /* 0x000fce00078e0007 */
.L_x_46620:
[----:B------:R-:W-:Y:S05]  /*2880*/  BSYNC.RECONVERGENT B0 ;  /* 0x0000000000007941 */ /* 0x000fea0003800200 */
.L_x_46618:
        /* <DEDUP_REMOVED lines=25> */
.L_x_46622:
[----:B------:R-:W-:Y:S01]  /*2a20*/  IMAD.MOV.U32 R2, RZ, RZ, R16 ;  /* 0x000000ffff027224 */ /* 0x000fe200078e0010 */
[----:B------:R-:W-:Y:S01]  /*2a30*/  MOV R0, 0x2a60 ;  /* 0x00002a6000007802 */ /* 0x000fe20000000f00 */
[----:B------:R-:W-:-:S07]  /*2a40*/  IMAD.MOV.U32 R5, RZ, RZ, R17 ;  /* 0x000000ffff057224 */ /* 0x000fce00078e0011 */
[----:B------:R-:W-:Y:S05]  /*2a50*/  CALL.REL.NOINC `($__internal_74_$__cuda_sm20_rem_s64) ;  /* 0x0000000c00687944 */ /* 0x000fea0003c00000 */
[----:B------:R-:W-:Y:S02]  /*2a60*/  IMAD.MOV.U32 R16, RZ, RZ, R6 ;  /* 0x000000ffff107224 */ /* 0x000fe400078e0006 */
[----:B------:R-:W-:-:S07]  /*2a70*/  IMAD.MOV.U32 R17, RZ, RZ, R7 ;  /* 0x000000ffff117224 */ /* 0x000fce00078e0007 */
.L_x_46623:
[----:B------:R-:W-:Y:S05]  /*2a80*/  BSYNC.RECONVERGENT B0 ;  /* 0x0000000000007941 */ /* 0x000fea0003800200 */
.L_x_46621:
        /* <DEDUP_REMOVED lines=25> */
.L_x_46625:
[----:B------:R-:W-:Y:S01]  /*2c20*/  IMAD.MOV.U32 R2, RZ, RZ, R18 ;  /* 0x000000ffff027224 */ /* 0x000fe200078e0012 */
[----:B------:R-:W-:Y:S01]  /*2c30*/  MOV R0, 0x2c60 ;  /* 0x00002c6000007802 */ /* 0x000fe20000000f00 */
[----:B------:R-:W-:-:S07]  /*2c40*/  IMAD.MOV.U32 R5, RZ, RZ, R19 ;  /* 0x000000ffff057224 */ /* 0x000fce00078e0013 */
[----:B------:R-:W-:Y:S05]  /*2c50*/  CALL.REL.NOINC `($__internal_74_$__cuda_sm20_rem_s64) ;  /* 0x0000000800e87944 */ /* 0x000fea0003c00000 */
[----:B------:R-:W-:Y:S02]  /*2c60*/  IMAD.MOV.U32 R18, RZ, RZ, R6 ;  /* 0x000000ffff127224 */ /* 0x000fe400078e0006 */
[----:B------:R-:W-:-:S07]  /*2c70*/  IMAD.MOV.U32 R19, RZ, RZ, R7 ;  /* 0x000000ffff137224 */ /* 0x000fce00078e0007 */
.L_x_46626:
[----:B------:R-:W-:Y:S05]  /*2c80*/  BSYNC.RECONVERGENT B0 ;  /* 0x0000000000007941 */ /* 0x000fea0003800200 */
.L_x_46624:
        /* <DEDUP_REMOVED lines=25> */
.L_x_46628:
[----:B------:R-:W-:Y:S01]  /*2e20*/  IMAD.MOV.U32 R2, RZ, RZ, R20 ;  /* 0x000000ffff027224 */ /* 0x000fe200078e0014 */
[----:B------:R-:W-:Y:S01]  /*2e30*/  MOV R0, 0x2e60 ;  /* 0x00002e6000007802 */ /* 0x000fe20000000f00 */
[----:B------:R-:W-:-:S07]  /*2e40*/  IMAD.MOV.U32 R5, RZ, RZ, R21 ;  /* 0x000000ffff057224 */ /* 0x000fce00078e0015 */
[----:B------:R-:W-:Y:S05]  /*2e50*/  CALL.REL.NOINC `($__internal_74_$__cuda_sm20_rem_s64) ;  /* 0x0000000800687944 */ /* 0x000fea0003c00000 */
[----:B------:R-:W-:Y:S02]  /*2e60*/  IMAD.MOV.U32 R20, RZ, RZ, R6 ;  /* 0x000000ffff147224 */ /* 0x000fe400078e0006 */
[----:B------:R-:W-:-:S07]  /*2e70*/  IMAD.MOV.U32 R21, RZ, RZ, R7 ;  /* 0x000000ffff157224 */ /* 0x000fce00078e0007 */
.L_x_46629:
[----:B------:R-:W-:Y:S05]  /*2e80*/  BSYNC.RECONVERGENT B0 ;  /* 0x0000000000007941 */ /* 0x000fea0003800200 */
.L_x_46627:
        /* <DEDUP_REMOVED lines=25> */
.L_x_46631:
[----:B------:R-:W-:Y:S01]  /*3020*/  IMAD.MOV.U32 R2, RZ, RZ, R22 ;  /* 0x000000ffff027224 */ /* 0x000fe200078e0016 */
[----:B------:R-:W-:Y:S01]  /*3030*/  MOV R0, 0x3060 ;  /* 0x0000306000007802 */ /* 0x000fe20000000f00 */
[----:B------:R-:W-:-:S07]  /*3040*/  IMAD.MOV.U32 R5, RZ, RZ, R23 ;  /* 0x000000ffff057224 */ /* 0x000fce00078e0017 */
[----:B------:R-:W-:Y:S05]  /*3050*/  CALL.REL.NOINC `($__internal_74_$__cuda_sm20_rem_s64) ;  /* 0x0000000400e87944 */ /* 0x000fea0003c00000 */
[----:B------:R-:W-:Y:S02]  /*3060*/  IMAD.MOV.U32 R2, RZ, RZ, R6 ;  /* 0x000000ffff027224 */ /* 0x000fe400078e0006 */
[----:B------:R-:W-:-:S07]  /*3070*/  IMAD.MOV.U32 R3, RZ, RZ, R7 ;  /* 0x000000ffff037224 */ /* 0x000fce00078e0007 */
.L_x_46632:
[----:B------:R-:W-:Y:S05]  /*3080*/  BSYNC.RECONVERGENT B0 ;  /* 0x0000000000007941 */ /* 0x000fea0003800200 */
.L_x_46630:
[----:B------:R-:W0:Y:S01]  /*3090*/  LDC.64 R6, c[0x0][0x390] ;  /* 0x0000e400ff067b82 */ /* 0x000e220000000a00 */
[----:B------:R-:W1:Y:S01]  /*30a0*/  LDCU.64 UR6, c[0x0][0x398] ;  /* 0x00007300ff0677ac */ /* 0x000e620008000a00 */
[----:B------:R-:W-:-:S04]  /*30b0*/  ISETP.NE.U32.AND P6, PT, R2, RZ, PT ;  /* 0x000000ff0200720c */ /* 0x000fc80003fc5070 */
[----:B------:R-:W-:Y:S01]  /*30c0*/  ISETP.NE.AND.EX P6, PT, R3, RZ, PT, P6 ;  /* 0x000000ff0300720c */ /* 0x000fe20003fc5360 */
[----:B-1----:R-:W-:Y:S01]  /*30d0*/  UIMAD.WIDE.U32 UR6, UR4, 0x8, UR6 ;  /* 0x00000008040678a5 */ /* 0x002fe2000f8e0006 */
[----:B0-----:R-:W-:-:S05]  /*30e0*/  LOP3.LUT R5, R2, R6, RZ, 0x3c, !PT ;  /* 0x0000000602057212 */ /* 0x001fca00078e3cff */
[----:B------:R-:W-:Y:S01]  /*30f0*/  IMAD.U32 R22, RZ, RZ, UR6 ;  /* 0x00000006ff167e24 */ /* 0x000fe2000f8e00ff */
[-C--:B------:R-:W-:Y:S01]  /*3100*/  LOP3.LUT R0, R8, R6.reuse, RZ, 0x3c, !PT ;  /* 0x0000000608007212 */ /* 0x080fe200078e3cff */
[----:B------:R-:W-:Y:S01]  /*3110*/  IMAD.U32 R23, RZ, RZ, UR7 ;  /* 0x00000007ff177e24 */ /* 0x000fe2000f8e00ff */
[----:B------:R-:W-:Y:S02]  /*3120*/  ISETP.GT.U32.AND P0, PT, R5, -0x1, PT ;  /* 0xffffffff0500780c */ /* 0x000fe40003f04070 */
[----:B------:R-:W-:Y:S01]  /*3130*/  ISETP.GT.U32.AND P3, PT, R0, -0x1, PT ;  /* 0xffffffff0000780c */ /* 0x000fe20003f64070 */
[----:B------:R-:W-:Y:S01]  /*3140*/  IMAD.WIDE.U32 R4, R4, 0x10, R22 ;  /* 0x0000001004047825 */ /* 0x000fe200078e0016 */
[----:B------:R-:W-:Y:S02]  /*3150*/  LOP3.LUT R23, R3, R7, RZ, 0x3c, !PT ;  /* 0x0000000703177212 */ /* 0x000fe400078e3cff */
[----:B------:R-:W-:Y:S02]  /*3160*/  LOP3.LUT R22, R10, R6, RZ, 0x3c, !PT ;  /* 0x000000060a167212 */ /* 0x000fe400078e3cff */
[----:B------:R-:W-:-:S02]  /*3170*/  ISETP.GT.AND.EX P0, PT, R23, -0x1, PT, P0 ;  /* 0xffffffff1700780c */ /* 0x000fc40003f04300 */
[-C--:B------:R-:W-:Y:S02]  /*3180*/  LOP3.LUT R0, R12, R6.reuse, RZ, 0x3c, !PT ;  /* 0x000000060c007212 */ /* 0x080fe400078e3cff */
[----:B------:R-:W-:Y:S02]  /*3190*/  ISETP.GT.U32.AND P4, PT, R22, -0x1, PT ;  /* 0xffffffff1600780c */ /* 0x000fe40003f84070 */
[----:B------:R-:W-:Y:S02]  /*31a0*/  SEL R23, R6, RZ, !P0 ;  /* 0x000000ff06177207 */ /* 0x000fe40004000000 */
[-C--:B------:R-:W-:Y:S02]  /*31b0*/  LOP3.LUT R22, R14, R6.reuse, RZ, 0x3c, !PT ;  /* 0x000000060e167212 */ /* 0x080fe400078e3cff */
[----:B------:R-:W-:Y:S02]  /*31c0*/  ISETP.GT.U32.AND P5, PT, R0, -0x1, PT ;  /* 0xffffffff0000780c */ /* 0x000fe40003fa4070 */
[----:B------:R-:W-:-:S02]  /*31d0*/  LOP3.LUT R0, R16, R6, RZ, 0x3c, !PT ;  /* 0x0000000610007212 */ /* 0x000fc400078e3cff */
[----:B------:R-:W-:Y:S02]  /*31e0*/  SEL R25, R7, RZ, !P0 ;  /* 0x000000ff07197207 */ /* 0x000fe40004000000 */
[----:B------:R-:W-:Y:S02]  /*31f0*/  SEL R23, R23, RZ, P6 ;  /* 0x000000ff17177207 */ /* 0x000fe40003000000 */
[----:B------:R-:W-:Y:S02]  /*3200*/  ISETP.GT.U32.AND P2, PT, R22, -0x1, PT ;  /* 0xffffffff1600780c */ /* 0x000fe40003f44070 */
[----:B------:R-:W-:Y:S02]  /*3210*/  LOP3.LUT R22, R9, R7, RZ, 0x3c, !PT ;  /* 0x0000000709167212 */ /* 0x000fe400078e3cff */
[----:B------:R-:W-:Y:S02]  /*3220*/  ISETP.GT.U32.AND P1, PT, R0, -0x1, PT ;  /* 0xffffffff0000780c */ /* 0x000fe40003f24070 */
[----:B------:R-:W-:-:S02]  /*3230*/  SEL R25, R25, RZ, P6 ;  /* 0x000000ff19197207 */ /* 0x000fc40003000000 */
[----:B------:R-:W-:Y:S02]  /*3240*/  IADD3 R0, P6, PT, R2, R23, RZ ;  /* 0x0000001702007210 */ /* 0x000fe40007fde0ff */
[----:B------:R-:W-:Y:S02]  /*3250*/  ISETP.NE.U32.AND P0, PT, R8, RZ, PT ;  /* 0x000000ff0800720c */ /* 0x000fe40003f05070 */
[----:B------:R-:W-:Y:S01]  /*3260*/  ISETP.GT.AND.EX P3, PT, R22, -0x1, PT, P3 ;  /* 0xffffffff1600780c */ /* 0x000fe20003f64330 */
[----:B------:R-:W-:Y:S01]  /*3270*/  IMAD.X R3, R3, 0x1, R25, P6 ;  /* 0x0000000103037824 */ /* 0x000fe200030e0619 */
[----:B------:R-:W-:Y:S02]  /*3280*/  ISETP.NE.AND.EX P6, PT, R9, RZ, PT, P0 ;  /* 0x000000ff0900720c */ /* 0x000fe40003fc5300 */
[----:B------:R-:W-:Y:S02]  /*3290*/  SEL R23, R6, RZ, !P3 ;  /* 0x000000ff06177207 */ /* 0x000fe40005800000 */
[----:B------:R-:W-:-:S02]  /*32a0*/  SEL R25, R7, RZ, !P3 ;  /* 0x000000ff07197207 */ /* 0x000fc40005800000 */
[----:B------:R-:W-:Y:S02]  /*32b0*/  SEL R23, R23, RZ, P6 ;  /* 0x000000ff17177207 */ /* 0x000fe40003000000 */
[----:B------:R-:W-:Y:S02]  /*32c0*/  SEL R25, R25, RZ, P6 ;  /* 0x000000ff19197207 */ /* 0x000fe40003000000 */
[----:B------:R-:W-:Y:S02]  /*32d0*/  IADD3 R8, P6, PT, R8, R23, RZ ;  /* 0x0000001708087210 */ /* 0x000fe40007fde0ff */
[-C--:B------:R-:W-:Y:S02]  /*32e0*/  LOP3.LUT R24, R11, R7.reuse, RZ, 0x3c, !PT ;  /* 0x000000070b187212 */ /* 0x080fe400078e3cff */
[----:B------:R-:W-:Y:S01]  /*32f0*/  LOP3.LUT R22, R13, R7, RZ, 0x3c, !PT ;  /* 0x000000070d167212 */ /* 0x000fe200078e3cff */
[----:B------:R-:W-:Y:S01]  /*3300*/  IMAD.X R9, R9, 0x1, R25, P6 ;  /* 0x0000000109097824 */ /* 0x000fe200030e0619 */
[----:B------:R-:W-:-:S02]  /*3310*/  ISETP.GT.AND.EX P4, PT, R24, -0x1, PT, P4 ;  /* 0xffffffff1800780c */ /* 0x000fc40003f84340 */
[----:B------:R-:W-:Y:S02]  /*3320*/  ISETP.NE.U32.AND P6, PT, R10, RZ, PT ;  /* 0x000000ff0a00720c */ /* 0x000fe40003fc5070 */
[----:B------:R-:W-:Y:S02]  /*3330*/  LOP3.LUT R2, R18, R6, RZ, 0x3c, !PT ;  /* 0x0000000612027212 */ /* 0x000fe400078e3cff */
[----:B------:R-:W-:Y:S02]  /*3340*/  ISETP.GT.AND.EX P5, PT, R22, -0x1, PT, P5 ;  /* 0xffffffff1600780c */ /* 0x000fe40003fa4350 */
[----:B------:R-:W-:Y:S02]  /*3350*/  SEL R27, R6, RZ, !P4 ;  /* 0x000000ff061b7207 */ /* 0x000fe40006000000 */
[----:B------:R-:W-:Y:S02]  /*3360*/  ISETP.NE.AND.EX P6, PT, R11, RZ, PT, P6 ;  /* 0x000000ff0b00720c */ /* 0x000fe40003fc5360 */
[----:B------:R-:W-:-:S02]  /*3370*/  LOP3.LUT R22, R15, R7, RZ, 0x3c, !PT ;  /* 0x000000070f167212 */ /* 0x000fc400078e3cff */
[----:B------:R-:W-:Y:S02]  /*3380*/  ISETP.GT.U32.AND P0, PT, R2, -0x1, PT ;  /* 0xffffffff0200780c */ /* 0x000fe40003f04070 */
[----:B------:R-:W-:Y:S02]  /*3390*/  SEL R29, R7, RZ, !P4 ;  /* 0x000000ff071d7207 */ /* 0x000fe40006000000 */
[----:B------:R-:W-:Y:S02]  /*33a0*/  LOP3.LUT R2, R20, R6, RZ, 0x3c, !PT ;  /* 0x0000000614027212 */ /* 0x000fe400078e3cff */
[----:B------:R-:W-:Y:S02]  /*33b0*/  ISETP.NE.U32.AND P4, PT, R12, RZ, PT ;  /* 0x000000ff0c00720c */ /* 0x000fe40003f85070 */
[----:B------:R-:W-:Y:S02]  /*33c0*/  SEL R27, R27, RZ, P6 ;  /* 0x000000ff1b1b7207 */ /* 0x000fe40003000000 */
[----:B------:R-:W-:-:S02]  /*33d0*/  ISETP.GT.AND.EX P2, PT, R22, -0x1, PT, P2 ;  /* 0xffffffff1600780c */ /* 0x000fc40003f44320 */
[----:B------:R-:W-:Y:S02]  /*33e0*/  LOP3.LUT R22, R19, R7, RZ, 0x3c, !PT ;  /* 0x0000000713167212 */ /* 0x000fe400078e3cff */
[----:B------:R-:W-:Y:S02]  /*33f0*/  SEL R23, R6, RZ, !P5 ;  /* 0x000000ff06177207 */ /* 0x000fe40006800000 */
[----:B------:R-:W-:Y:S02]  /*3400*/  SEL R25, R7, RZ, !P5 ;  /* 0x000000ff07197207 */ /* 0x000fe40006800000 */
[----:B------:R-:W-:Y:S02]  /*3410*/  ISETP.GT.U32.AND P3, PT, R2, -0x1, PT ;  /* 0xffffffff0200780c */ /* 0x000fe40003f64070 */
[----:B------:R-:W-:Y:S02]  /*3420*/  ISETP.NE.AND.EX P4, PT, R13, RZ, PT, P4 ;  /* 0x000000ff0d00720c */ /* 0x000fe40003f85340 */
[----:B------:R-:W-:-:S02]  /*3430*/  SEL R29, R29, RZ, P6 ;  /* 0x000000ff1d1d7207 */ /* 0x000fc40003000000 */
[----:B------:R-:W-:Y:S02]  /*3440*/  IADD3 R10, P5, PT, R10, R27, RZ ;  /* 0x0000001b0a0a7210 */ /* 0x000fe40007fbe0ff */
[-C--:B------:R-:W-:Y:S02]  /*3450*/  LOP3.LUT R2, R17, R7.reuse, RZ, 0x3c, !PT ;  /* 0x0000000711027212 */ /* 0x080fe400078e3cff */
[----:B------:R-:W-:Y:S01]  /*3460*/  ISETP.GT.AND.EX P0, PT, R22, -0x1, PT, P0 ;  /* 0xffffffff1600780c */ /* 0x000fe20003f04300 */
[----:B------:R-:W-:Y:S01]  /*3470*/  IMAD.X R11, R11, 0x1, R29, P5 ;  /* 0x000000010b0b7824 */ /* 0x000fe200028e061d */
[----:B------:R-:W-:Y:S02]  /*3480*/  SEL R23, R23, RZ, P4 ;  /* 0x000000ff17177207 */ /* 0x000fe40002000000 */
[----:B------:R-:W-:Y:S02]  /*3490*/  ISETP.GT.AND.EX P1, PT, R2, -0x1, PT, P1 ;  /* 0xffffffff0200780c */ /* 0x000fe40003f24310 */
[----:B------:R-:W-:Y:S01]  /*34a0*/  LOP3.LUT R2, R21, R7, RZ, 0x3c, !PT ;  /* 0x0000000715027212 */ /* 0x000fe200078e3cff */
[----:B------:R0:W-:Y:S01]  /*34b0*/  STG.E.128 desc[UR16][R4.64], R8 ;  /* 0x0000000804007986 */ /* 0x0001e2000c101d10 */
[----:B------:R-:W-:-:S02]  /*34c0*/  SEL R27, R6, RZ, !P0 ;  /* 0x000000ff061b7207 */ /* 0x000fc40004000000 */
[----:B------:R-:W-:Y:S02]  /*34d0*/  SEL R29, R7, RZ, !P0 ;  /* 0x000000ff071d7207 */ /* 0x000fe40004000000 */
[----:B------:R-:W-:Y:S02]  /*34e0*/  SEL R25, R25, RZ, P4 ;  /* 0x000000ff19197207 */ /* 0x000fe40002000000 */
[----:B------:R-:W-:Y:S02]  /*34f0*/  ISETP.NE.U32.AND P0, PT, R14, RZ, PT ;  /* 0x000000ff0e00720c */ /* 0x000fe40003f05070 */
[----:B------:R-:W-:Y:S02]  /*3500*/  IADD3 R12, P4, PT, R12, R23, RZ ;  /* 0x000000170c0c7210 */ /* 0x000fe40007f9e0ff */
[----:B------:R-:W-:Y:S02]  /*3510*/  ISETP.GT.AND.EX P3, PT, R2, -0x1, PT, P3 ;  /* 0xffffffff0200780c */ /* 0x000fe40003f64330 */
[----:B------:R-:W-:Y:S01]  /*3520*/  SEL R31, R6, RZ, !P1 ;  /* 0x000000ff061f7207 */ /* 0x000fe20004800000 */
[----:B------:R-:W-:Y:S01]  /*3530*/  IMAD.X R13, R13, 0x1, R25, P4 ;  /* 0x000000010d0d7824 */ /* 0x000fe200020e0619 */
[----:B------:R-:W-:-:S02]  /*3540*/  SEL R33, R7, RZ, !P1 ;  /* 0x000000ff07217207 */ /* 0x000fc40004800000 */
[----:B------:R-:W-:Y:S01]  /*3550*/  SEL R2, R6, RZ, !P2 ;  /* 0x000000ff06027207 */ /* 0x000fe20005000000 */
[----:B0-----:R-:W-:Y:S01]  /*3560*/  IMAD.MOV.U32 R8, RZ, RZ, R12 ;  /* 0x000000ffff087224 */ /* 0x001fe200078e000c */
[----:B------:R-:W-:Y:S01]  /*3570*/  ISETP.NE.U32.AND P1, PT, R16, RZ, PT ;  /* 0x000000ff1000720c */ /* 0x000fe20003f25070 */
[----:B------:R-:W-:Y:S01]  /*3580*/  IMAD.MOV.U32 R9, RZ, RZ, R13 ;  /* 0x000000ffff097224 */ /* 0x000fe200078e000d */
[----:B------:R-:W-:Y:S02]  /*3590*/  ISETP.NE.AND.EX P0, PT, R15, RZ, PT, P0 ;  /* 0x000000ff0f00720c */ /* 0x000fe40003f05300 */
[C---:B------:R-:W-:Y:S02]  /*35a0*/  SEL R35, R7.reuse, RZ, !P2 ;  /* 0x000000ff07237207 */ /* 0x040fe40005000000 */
[----:B------:R-:W-:Y:S02]  /*35b0*/  ISETP.NE.U32.AND P2, PT, R18, RZ, PT ;  /* 0x000000ff1200720c */ /* 0x000fe40003f45070 */
[----:B------:R-:W-:-:S02]  /*35c0*/  SEL R25, R7, RZ, !P3 ;  /* 0x000000ff07197207 */ /* 0x000fc40005800000 */
[----:B------:R-:W-:Y:S02]  /*35d0*/  ISETP.NE.AND.EX P1, PT, R17, RZ, PT, P1 ;  /* 0x000000ff1100720c */ /* 0x000fe40003f25310 */
[----:B------:R-:W-:Y:S02]  /*35e0*/  SEL R7, R2, RZ, P0 ;  /* 0x000000ff02077207 */ /* 0x000fe40000000000 */
[----:B------:R-:W-:Y:S02]  /*35f0*/  ISETP.NE.AND.EX P2, PT, R19, RZ, PT, P2 ;  /* 0x000000ff1300720c */ /* 0x000fe40003f45320 */
[----:B------:R-:W-:Y:S02]  /*3600*/  SEL R23, R6, RZ, !P3 ;  /* 0x000000ff06177207 */ /* 0x000fe40005800000 */
[----:B------:R-:W-:Y:S02]  /*3610*/  SEL R35, R35, RZ, P0 ;  /* 0x000000ff23237207 */ /* 0x000fe40000000000 */
[----:B------:R-:W-:-:S02]  /*3620*/  ISETP.NE.U32.AND P3, PT, R20, RZ, PT ;  /* 0x000000ff1400720c */ /* 0x000fc40003f65070 */
[----:B------:R-:W-:Y:S02]  /*3630*/  SEL R31, R31, RZ, P1 ;  /* 0x000000ff1f1f7207 */ /* 0x000fe40000800000 */
[----:B------:R-:W-:Y:S02]  /*3640*/  IADD3 R7, P0, PT, R14, R7, RZ ;  /* 0x000000070e077210 */ /* 0x000fe40007f1e0ff */
[----:B------:R-:W-:Y:S02]  /*3650*/  SEL R27, R27, RZ, P2 ;  /* 0x000000ff1b1b7207 */ /* 0x000fe40001000000 */
[----:B------:R-:W-:Y:S01]  /*3660*/  SEL R33, R33, RZ, P1 ;  /* 0x000000ff21217207 */ /* 0x000fe20000800000 */
[----:B------:R-:W-:Y:S01]  /*3670*/  IMAD.MOV.U32 R10, RZ, RZ, R7 ;  /* 0x000000ffff0a7224 */ /* 0x000fe200078e0007 */
[----:B------:R-:W-:Y:S02]  /*3680*/  ISETP.NE.AND.EX P3, PT, R21, RZ, PT, P3 ;  /* 0x000000ff1500720c */ /* 0x000fe40003f65330 */
[----:B------:R-:W-:Y:S01]  /*3690*/  IADD3 R14, P1, PT, R16, R31, RZ ;  /* 0x0000001f100e7210 */ /* 0x000fe20007f3e0ff */
[----:B------:R-:W-:Y:S01]  /*36a0*/  IMAD.X R16, R15, 0x1, R35, P0 ;  /* 0x000000010f107824 */ /* 0x000fe200000e0623 */
[----:B------:R-:W-:-:S02]  /*36b0*/  SEL R29, R29, RZ, P2 ;  /* 0x000000ff1d1d7207 */ /* 0x000fc40001000000 */
[----:B------:R-:W-:Y:S01]  /*36c0*/  IADD3 R6, P2, PT, R18, R27, RZ ;  /* 0x0000001b12067210 */ /* 0x000fe20007f5e0ff */
[----:B------:R-:W-:Y:S01]  /*36d0*/  IMAD.MOV.U32 R11, RZ, RZ, R16 ;  /* 0x000000ffff0b7224 */ /* 0x000fe200078e0010 */
[----:B------:R-:W-:Y:S01]  /*36e0*/  SEL R23, R23, RZ, P3 ;  /* 0x000000ff17177207 */ /* 0x000fe20001800000 */
[----:B------:R-:W-:Y:S01]  /*36f0*/  IMAD.X R15, R17, 0x1, R33, P1 ;  /* 0x00000001110f7824 */ /* 0x000fe200008e0621 */
[----:B------:R-:W-:Y:S01]  /*3700*/  SEL R25, R25, RZ, P3 ;  /* 0x000000ff19197207 */ /* 0x000fe20001800000 */
[----:B------:R-:W-:Y:S01]  /*3710*/  IMAD.X R19, R19, 0x1, R29, P2 ;  /* 0x0000000113137824 */ /* 0x000fe200010e061d */
[----:B------:R-:W-:Y:S01]  /*3720*/  IADD3 R2, P3, PT, R20, R23, RZ ;  /* 0x0000001714027210 */ /* 0x000fe20007f7e0ff */
[----:B------:R0:W-:Y:S04]  /*3730*/  STG.E.128 desc[UR16][R4.64+0x800], R8 ;  /* 0x0008000804007986 */ /* 0x0001e8000c101d10 */
[----:B------:R-:W-:-:S02]  /*3740*/  IMAD.X R21, R21, 0x1, R25, P3 ;  /* 0x0000000115157824 */ /* 0x000fc400018e0619 */
[----:B0-----:R-:W-:Y:S02]  /*3750*/  IMAD.MOV.U32 R8, RZ, RZ, R14 ;  /* 0x000000ffff087224 */ /* 0x001fe400078e000e */
[----:B------:R-:W-:Y:S02]  /*3760*/  IMAD.MOV.U32 R9, RZ, RZ, R15 ;  /* 0x000000ffff097224 */ /* 0x000fe400078e000f */
[----:B------:R-:W-:Y:S02]  /*3770*/  IMAD.MOV.U32 R10, RZ, RZ, R6 ;  /* 0x000000ffff0a7224 */ /* 0x000fe400078e0006 */
[----:B------:R-:W-:-:S05]  /*3780*/  IMAD.MOV.U32 R11, RZ, RZ, R19 ;  /* 0x000000ffff0b7224 */ /* 0x000fca00078e0013 */
[----:B------:R0:W-:Y:S02]  /*3790*/  STG.E.128 desc[UR16][R4.64+0x1000], R8 ;  /* 0x0010000804007986 */ /* 0x0001e4000c101d10 */
[----:B0-----:R-:W-:Y:S02]  /*37a0*/  IMAD.MOV.U32 R10, RZ, RZ, R0 ;  /* 0x000000ffff0a7224 */ /* 0x001fe400078e0000 */
[----:B------:R-:W-:Y:S02]  /*37b0*/  IMAD.MOV.U32 R11, RZ, RZ, R3 ;  /* 0x000000ffff0b7224 */ /* 0x000fe400078e0003 */
[----:B------:R-:W-:Y:S02]  /*37c0*/  IMAD.MOV.U32 R8, RZ, RZ, R2 ;  /* 0x000000ffff087224 */ /* 0x000fe400078e0002 */
[----:B------:R-:W-:-:S05]  /*37d0*/  IMAD.MOV.U32 R9, RZ, RZ, R21 ;  /* 0x000000ffff097224 */ /* 0x000fca00078e0015 */
[----:B------:R-:W-:Y:S01]  /*37e0*/  STG.E.128 desc[UR16][R4.64+0x1800], R8 ;  /* 0x0018000804007986 */ /* 0x000fe2000c101d10 */
[----:B------:R-:W-:Y:S05]  /*37f0*/  EXIT ;  /* 0x000000000000794d */ /* 0x000fea0003800000 */
        .weak           $__internal_74_$__cuda_sm20_rem_s64
        .type           $__internal_74_$__cuda_sm20_rem_s64,@function
        .size           $__internal_74_$__cuda_sm20_rem_s64,(.L_x_54726 - $__internal_74_$__cuda_sm20_rem_s64)
$__internal_74_$__cuda_sm20_rem_s64:
        /* <DEDUP_REMOVED lines=9> */
[----:B0-----:R-:W-:-:S06]  /*3890*/  VIADD R3, R3, 0x1ffffffe ;  /* 0x1ffffffe03037836 */ /* 0x001fcc0000000000 */
[----:B------:R0:W1:Y:S02]  /*38a0*/  F2I.U64.TRUNC R26, R3 ;  /* 0x00000003001a7311 */ /* 0x000064000020d800 */
[----:B0-----:R-:W-:-:S04]  /*38b0*/  IADD3 R3, P0, PT, RZ, -R2, RZ ;  /* 0x80000002ff037210 */ /* 0x001fc80007f1e0ff */
[----:B------:R-:W-:Y:S01]  /*38c0*/  SEL R3, R3, R2, !P1 ;  /* 0x0000000203037207 */ /* 0x000fe20004800000 */
[----:B------:R-:W-:Y:S01]  /*38d0*/  IMAD.X R2, RZ, RZ, ~R5, P0 ;  /* 0x000000ffff027224 */ /* 0x000fe200000e0e05 */
[----:B-1----:R-:W-:Y:S02]  /*38e0*/  R2UR UR8, R26 ;  /* 0x000000001a0872ca */ /* 0x002fe400000e0000 */
[----:B------:R-:W-:Y:S02]  /*38f0*/  R2UR UR9, R27 ;  /* 0x000000001b0972ca */ /* 0x000fe400000e0000 */
[----:B------:R-:W-:-:S09]  /*3900*/  SEL R2, R2, R5, !P1 ;  /* 0x0000000502027207 */ /* 0x000fd20004800000 */
        /* <DEDUP_REMOVED lines=33> */
[----:B------:R-:W-:Y:S02]  /*3b20*/  IMAD R7, R2, UR12, RZ ;  /* 0x0000000c02077c24 */ /* 0x000fe4000f8e02ff */
[----:B------:R-:W-:-:S03]  /*3b30*/  IMAD.X R5, RZ, RZ, R5, P0 ;  /* 0x000000ffff057224 */ /* 0x000fc600000e0605 */
        /* <DEDUP_REMOVED lines=29> */
[----:B------:R-:W-:Y:S06]  /*3d10*/  RET.REL.NODEC R2 `(_ZN2at6native29vectorized_elementwise_kernelILi2ENS0_13BUnaryFunctorIlllZZZNS0_21remainder_kernel_cudaERNS_18TensorIteratorBaseEENKUlvE_clEvENKUlvE2_clEvEUlllE_EESt5arrayIPcLm2EEEEviT0_T1_) ;  /* 0xffffffc002b87950 */ /* 0x000fec0003c3ffff */
.L_x_46633:
        /* <DEDUP_REMOVED lines=14> */
.L_x_54726:


//--------------------- .text._ZN2at6native29vectorized_elementwise_kernelILi4ENS0_13BUnaryFunctorIlllZZZNS0_21remainder_kernel_cudaERNS_18TensorIteratorBaseEENKUlvE_clEvENKUlvE2_clEvEUlllE_EESt5arrayIPcLm2EEEEviT0_T1_ --------------------------
	.section	.text._ZN2at6native29vectorized_elementwise_kernelILi4ENS0_13BUnaryFunctorIlllZZZNS0_21remainder_kernel_cudaERNS_18TensorIteratorBaseEENKUlvE_clEvENKUlvE2_clEvEUlllE_EESt5arrayIPcLm2EEEEviT0_T1_,"ax",@progbits
	.align	128
        .global         _ZN2at6native29vectorized_elementwise_kernelILi4ENS0_13BUnaryFunctorIlllZZZNS0_21remainder_kernel_cudaERNS_18TensorIteratorBaseEENKUlvE_clEvENKUlvE2_clEvEUlllE_EESt5arrayIPcLm2EEEEviT0_T1_
        .type           _ZN2at6native29vectorized_elementwise_kernelILi4ENS0_13BUnaryFunctorIlllZZZNS0_21remainder_kernel_cudaERNS_18TensorIteratorBaseEENKUlvE_clEvENKUlvE2_clEvEUlllE_EESt5arrayIPcLm2EEEEviT0_T1_,@function
        .size           _ZN2at6native29vectorized_elementwise_kernelILi4ENS0_13BUnaryFunctorIlllZZZNS0_21remainder_kernel_cudaERNS_18TensorIteratorBaseEENKUlvE_clEvENKUlvE2_clEvEUlllE_EESt5arrayIPcLm2EEEEviT0_T1_,(.L_x_54727 - _ZN2at6native29vectorized_elementwise_kernelILi4ENS0_13BUnaryFunctorIlllZZZNS0_21remainder_kernel_cudaERNS_18TensorIteratorBaseEENKUlvE_clEvENKUlvE2_clEvEUlllE_EESt5arrayIPcLm2EEEEviT0_T1_)
        .other          _ZN2at6native29vectorized_elementwise_kernelILi4ENS0_13BUnaryFunctorIlllZZZNS0_21remainder_kernel_cudaERNS_18TensorIteratorBaseEENKUlvE_clEvENKUlvE2_clEvEUlllE_EESt5arrayIPcLm2EEEEviT0_T1_,@"STO_CUDA_ENTRY STV_DEFAULT"
_ZN2at6native29vectorized_elementwise_kernelILi4ENS0_13BUnaryFunctorIlllZZZNS0_21remainder_kernel_cudaERNS_18TensorIteratorBaseEENKUlvE_clEvENKUlvE2_clEvEUlllE_EESt5arrayIPcLm2EEEEviT0_T1_:
.text._ZN2at6native29vectorized_elementwise_kernelILi4ENS0_13BUnaryFunctorIlllZZZNS0_21remainder_kernel_cudaERNS_18TensorIteratorBaseEENKUlvE_clEvENKUlvE2_clEvEUlllE_EESt5arrayIPcLm2EEEEviT0_T1_:
        /* <DEDUP_REMOVED lines=95> */
.L_x_46638:
[----:B------:R-:W-:Y:S01]  /*05f0*/  IMAD.MOV.U32 R5, RZ, RZ, R3 ;  /* 0x000000ffff057224 */ /* 0x000fe200078e0003 */
[----:B------:R-:W-:-:S07]  /*0600*/  MOV R0, 0x620 ;  /* 0x0000062000007802 */ /* 0x000fce0000000f00 */
[----:B------:R-:W-:Y:S05]  /*0610*/  CALL.REL.NOINC `($__internal_75_$__cuda_sm20_rem_s64) ;  /* 0x0000003000587944 */ /* 0x000fea0003c00000 */
.L_x_46639:
[----:B------:R-:W-:Y:S05]  /*0620*/  BSYNC.RECONVERGENT B1 ;  /* 0x0000000000017941 */ /* 0x000fea0003800200 */
.L_x_46637:
        /* <DEDUP_REMOVED lines=13> */
.L_x_46636:
[----:B------:R-:W-:Y:S05]  /*0700*/  BSYNC.RECONVERGENT B0 ;  /* 0x0000000000007941 */ /* 0x000fea0003800200 */
.L_x_46635:
        /* <DEDUP_REMOVED lines=29> */
.L_x_46643:
[----:B------:R-:W-:Y:S01]  /*08e0*/  IMAD.MOV.U32 R2, RZ, RZ, R12 ;  /* 0x000000ffff027224 */ /* 0x000fe200078e000c */
[----:B------:R-:W-:Y:S01]  /*08f0*/  MOV R0, 0x920 ;  /* 0x0000092000007802 */ /* 0x000fe20000000f00 */
[----:B------:R-:W-:-:S07]  /*0900*/  IMAD.MOV.U32 R5, RZ, RZ, R13 ;  /* 0x000000ffff057224 */ /* 0x000fce00078e000d */
[----:B------:R-:W-:Y:S05]  /*0910*/  CALL.REL.NOINC `($__internal_75_$__cuda_sm20_rem_s64) ;  /* 0x0000002c00987944 */ /* 0x000fea0003c00000 */
.L_x_46644:
[----:B------:R-:W-:Y:S05]  /*0920*/  BSYNC.RECONVERGENT B1 ;  /* 0x0000000000017941 */ /* 0x000fea0003800200 */
.L_x_46642:
        /* <DEDUP_REMOVED lines=13> */
.L_x_46641:
[----:B------:R-:W-:Y:S05]  /*0a00*/  BSYNC.RECONVERGENT B0 ;  /* 0x0000000000007941 */ /* 0x000fea0003800200 */
.L_x_46640:
        /* <DEDUP_REMOVED lines=29> */
.L_x_46648:
[----:B------:R-:W-:Y:S01]  /*0be0*/  IMAD.MOV.U32 R2, RZ, RZ, R14 ;  /* 0x000000ffff027224 */ /* 0x000fe200078e000e */
[----:B------:R-:W-:Y:S01]  /*0bf0*/  MOV R0, 0xc20 ;  /* 0x00000c2000007802 */ /* 0x000fe20000000f00 */
[----:B------:R-:W-:-:S07]  /*0c00*/  IMAD.MOV.U32 R5, RZ, RZ, R15 ;  /* 0x000000ffff057224 */ /* 0x000fce00078e000f */
[----:B------:R-:W-:Y:S05]  /*0c10*/  CALL.REL.NOINC `($__internal_75_$__cuda_sm20_rem_s64) ;  /* 0x0000002800d87944 */ /* 0x000fea0003c00000 */
.L_x_46649:
[----:B------:R-:W-:Y:S05]  /*0c20*/  BSYNC.RECONVERGENT B1 ;  /* 0x0000000000017941 */ /* 0x000fea0003800200 */
.L_x_46647:
        /* <DEDUP_REMOVED lines=13> */
.L_x_46646:
[----:B------:R-:W-:Y:S05]  /*0d00*/  BSYNC.RECONVERGENT B0 ;  /* 0x0000000000007941 */ /* 0x000fea0003800200 */
.L_x_46645:
        /* <DEDUP_REMOVED lines=29> */
.L_x_46653:
[----:B------:R-:W-:Y:S01]  /*0ee0*/  IMAD.MOV.U32 R2, RZ, RZ, R16 ;  /* 0x000000ffff027224 */ /* 0x000fe200078e0010 */
[----:B------:R-:W-:Y:S01]  /*0ef0*/  MOV R0, 0xf20 ;  /* 0x00000f2000007802 */ /* 0x000fe20000000f00 */
[----:B------:R-:W-:-:S07]  /*0f00*/  IMAD.MOV.U32 R5, RZ, RZ, R17 ;  /* 0x000000ffff057224 */ /* 0x000fce00078e0011 */
[----:B------:R-:W-:Y:S05]  /*0f10*/  CALL.REL.NOINC `($__internal_75_$__cuda_sm20_rem_s64) ;  /* 0x0000002800187944 */ /* 0x000fea0003c00000 */
.L_x_46654:
[----:B------:R-:W-:Y:S05]  /*0f20*/  BSYNC.RECONVERGENT B1 ;  /* 0x0000000000017941 */ /* 0x000fea0003800200 */
.L_x_46652:
        /* <DEDUP_REMOVED lines=13> */
.L_x_46651:
[----:B------:R-:W-:Y:S05]  /*1000*/  BSYNC.RECONVERGENT B0 ;  /* 0x0000000000007941 */ /* 0x000fea0003800200 */
.L_x_46650:
        /* <DEDUP_REMOVED lines=29> */
.L_x_46658:
[----:B------:R-:W-:Y:S01]  /*11e0*/  IMAD.MOV.U32 R2, RZ, RZ, R18 ;  /* 0x000000ffff027224 */ /* 0x000fe200078e0012 */
[----:B------:R-:W-:Y:S01]  /*11f0*/  MOV R0, 0x1220 ;  /* 0x0000122000007802 */ /* 0x000fe20000000f00 */
[----:B------:R-:W-:-:S07]  /*1200*/  IMAD.MOV.U32 R5, RZ, RZ, R19 ;  /* 0x000000ffff057224 */ /* 0x000fce00078e0013 */
[----:B------:R-:W-:Y:S05]  /*1210*/  CALL.REL.NOINC `($__internal_75_$__cuda_sm20_rem_s64) ;  /* 0x0000002400587944 */ /* 0x000fea0003c00000 */
.L_x_46659:
[----:B------:R-:W-:Y:S05]  /*1220*/  BSYNC.RECONVERGENT B1 ;  /* 0x0000000000017941 */ /* 0x000fea0003800200 */
.L_x_46657:
        /* <DEDUP_REMOVED lines=13> */
.L_x_46656:
[----:B------:R-:W-:Y:S05]  /*1300*/  BSYNC.RECONVERGENT B0 ;  /* 0x0000000000007941 */ /* 0x000fea0003800200 */
.L_x_46655:
        /* <DEDUP_REMOVED lines=29> */
.L_x_46663:
[----:B------:R-:W-:Y:S01]  /*14e0*/  IMAD.MOV.U32 R2, RZ, RZ, R20 ;  /* 0x000000ffff027224 */ /* 0x000fe200078e0014 */
[----:B------:R-:W-:Y:S01]  /*14f0*/  MOV R0, 0x1520 ;  /* 0x0000152000007802 */ /* 0x000fe20000000f00 */
[----:B------:R-:W-:-:S07]  /*1500*/  IMAD.MOV.U32 R5, RZ, RZ, R21 ;  /* 0x000000ffff057224 */ /* 0x000fce00078e0015 */
[----:B------:R-:W-:Y:S05]  /*1510*/  CALL.REL.NOINC `($__internal_75_$__cuda_sm20_rem_s64) ;  /* 0x0000002000987944 */ /* 0x000fea0003c00000 */
.L_x_46664:
[----:B------:R-:W-:Y:S05]  /*1520*/  BSYNC.RECONVERGENT B1 ;  /* 0x0000000000017941 */ /* 0x000fea0003800200 */
.L_x_46662:
        /* <DEDUP_REMOVED lines=13> */
.L_x_46661:
[----:B------:R-:W-:Y:S05]  /*1600*/  BSYNC.RECONVERGENT B0 ;  /* 0x0000000000007941 */ /* 0x000fea0003800200 */
.L_x_46660:
        /* <DEDUP_REMOVED lines=29> */
.L_x_46668:
[----:B------:R-:W-:Y:S01]  /*17e0*/  IMAD.MOV.U32 R2, RZ, RZ, R22 ;  /* 0x000000ffff027224 */ /* 0x000fe200078e0016 */
[----:B------:R-:W-:Y:S01]  /*17f0*/  MOV R0, 0x1820 ;  /* 0x0000182000007802 */ /* 0x000fe20000000f00 */
[----:B------:R-:W-:-:S07]  /*1800*/  IMAD.MOV.U32 R5, RZ, RZ, R23 ;  /* 0x000000ffff057224 */ /* 0x000fce00078e0017 */
[----:B------:R-:W-:Y:S05]  /*1810*/  CALL.REL.NOINC `($__internal_75_$__cuda_sm20_rem_s64) ;  /* 0x0000001c00d87944 */ /* 0x000fea0003c00000 */
.L_x_46669:
[----:B------:R-:W-:Y:S05]  /*1820*/  BSYNC.RECONVERGENT B1 ;  /* 0x0000000000017941 */ /* 0x000fea0003800200 */
.L_x_46667:
        /* <DEDUP_REMOVED lines=13> */
.L_x_46666:
[----:B------:R-:W-:Y:S05]  /*1900*/  BSYNC.RECONVERGENT B0 ;  /* 0x0000000000007941 */ /* 0x000fea0003800200 */
.L_x_46665:
        /* <DEDUP_REMOVED lines=29> */
.L_x_46673:
[----:B------:R-:W-:Y:S01]  /*1ae0*/  IMAD.MOV.U32 R2, RZ, RZ, R24 ;  /* 0x000000ffff027224 */ /* 0x000fe200078e0018 */
[----:B------:R-:W-:Y:S01]  /*1af0*/  MOV R0, 0x1b20 ;  /* 0x00001b2000007802 */ /* 0x000fe20000000f00 */
[----:B------:R-:W-:-:S07]  /*1b00*/  IMAD.MOV.U32 R5, RZ, RZ, R25 ;  /* 0x000000ffff057224 */ /* 0x000fce00078e0019 */
[----:B------:R-:W-:Y:S05]  /*1b10*/  CALL.REL.NOINC `($__internal_75_$__cuda_sm20_rem_s64) ;  /* 0x0000001c00187944 */ /* 0x000fea0003c00000 */
.L_x_46674:
[----:B------:R-:W-:Y:S05]  /*1b20*/  BSYNC.RECONVERGENT B1 ;  /* 0x0000000000017941 */ /* 0x000fea0003800200 */
.L_x_46672:
        /* <DEDUP_REMOVED lines=13> */
.L_x_46671:
[----:B------:R-:W-:Y:S05]  /*1c00*/  BSYNC.RECONVERGENT B0 ;  /* 0x0000000000007941 */ /* 0x000fea0003800200 */
.L_x_46670:
        /* <DEDUP_REMOVED lines=16> */
.L_x_46677:
[----:B------:R-:W-:-:S13]  /*1d10*/  ISETP.GE.U32.AND P0, PT, R4, UR5, PT ;  /* 0x0000000504007c0c */ /* 0x000fda000bf06070 */
[----:B------:R-:W-:Y:S05]  /*1d20*/  @P0 BRA `(.L_x_46679) ;  /* 0x0000000000300947 */ /* 0x000fea0003800000 */
[----:B0----5:R-:W0:Y:S01]  /*1d30*/  LDC.64 R2, c[0x0][0x398] ;  /* 0x0000e600ff027b82 */ /* 0x021e220000000a00 */
[C---:B------:R-:W-:Y:S02]  /*1d40*/  VIADD R5, R4.reuse, UR4 ;  /* 0x0000000404057c36 */ /* 0x040fe40008000000 */
[----:B------:R-:W-:Y:S02]  /*1d50*/  VIADD R4, R4, 0x80 ;  /* 0x0000008004047836 */ /* 0x000fe40000000000 */
[----:B0-----:R-:W-:-:S05]  /*1d60*/  IMAD.WIDE.U32 R2, R5, 0x8, R2 ;  /* 0x0000000805027825 */ /* 0x001fca00078e0002 */
[----:B------:R1:W-:Y:S02]  /*1d70*/  STG.E.64 desc[UR16][R2.64], R14 ;  /* 0x0000000e02007986 */ /* 0x0003e4000c101b10 */
.L_x_46678:
[----:B------:R-:W-:-:S13]  /*1d80*/  ISETP.GE.U32.AND P0, PT, R4, UR5, PT ;  /* 0x0000000504007c0c */ /* 0x000fda000bf06070 */
[----:B------:R-:W-:Y:S05]  /*1d90*/  @P0 BRA `(.L_x_46680) ;  /* 0x0000000000300947 */ /* 0x000fea0003800000 */
[----:B01----:R-:W0:Y:S01]  /*1da0*/  LDC.64 R2, c[0x0][0x398] ;  /* 0x0000e600ff027b82 */ /* 0x003e220000000a00 */
[C---:B------:R-:W-:Y:S02]  /*1db0*/  VIADD R5, R4.reuse, UR4 ;  /* 0x0000000404057c36 */ /* 0x040fe40008000000 */
[----:B------:R-:W-:Y:S02]  /*1dc0*/  VIADD R4, R4, 0x80 ;  /* 0x0000008004047836 */ /* 0x000fe40000000000 */
[----:B0-----:R-:W-:-:S05]  /*1dd0*/  IMAD.WIDE.U32 R2, R5, 0x8, R2 ;  /* 0x0000000805027825 */ /* 0x001fca00078e0002 */
[----:B------:R1:W-:Y:S02]  /*1de0*/  STG.E.64 desc[UR16][R2.64], R16 ;  /* 0x0000001002007986 */ /* 0x0003e4000c101b10 */
.L_x_46679:
[----:B------:R-:W-:-:S13]  /*1df0*/  ISETP.GE.U32.AND P0, PT, R4, UR5, PT ;  /* 0x0000000504007c0c */ /* 0x000fda000bf06070 */
[----:B------:R-:W-:Y:S05]  /*1e00*/  @P0 BRA `(.L_x_46681) ;  /* 0x0000000000340947 */ /* 0x000fea0003800000 */
[----:B01---5:R-:W0:Y:S01]  /*1e10*/  LDC.64 R2, c[0x0][0x398] ;  /* 0x0000e600ff027b82 */ /* 0x023e220000000a00 */
[C---:B------:R-:W-:Y:S02]  /*1e20*/  VIADD R5, R4.reuse, UR4 ;  /* 0x0000000404057c36 */ /* 0x040fe40008000000 */
[----:B------:R-:W-:Y:S02]  /*1e30*/  VIADD R4, R4, 0x80 ;  /* 0x0000008004047836 */ /* 0x000fe40000000000 */
[----:B0-----:R-:W-:-:S05]  /*1e40*/  IMAD.WIDE.U32 R2, R5, 0x8, R2 ;  /* 0x0000000805027825 */ /* 0x001fca00078e0002 */
[----:B------:R2:W-:Y:S02]  /*1e50*/  STG.E.64 desc[UR16][R2.64], R18 ;  /* 0x0000001202007986 */ /* 0x0005e4000c101b10 */
.L_x_46680:
        /* <DEDUP_REMOVED lines=8> */
.L_x_46681:
[----:B------:R-:W-:Y:S05]  /*1ee0*/  BSYNC.RELIABLE B1 ;  /* 0x0000000000017941 */ /* 0x000fea0003800100 */
.L_x_46676:
[----:B------:R-:W-:-:S13]  /*1ef0*/  ISETP.GE.U32.AND P0, PT, R4, UR5, PT ;  /* 0x0000000504007c0c */ /* 0x000fda000bf06070 */
[----:B012--5:R-:W0:Y:S01]  /*1f00*/  @!P0 LDC.64 R2, c[0x0][0x398] ;  /* 0x0000e600ff028b82 */ /* 0x027e220000000a00 */
[C---:B------:R-:W-:Y:S02]  /*1f10*/  @!P0 VIADD R5, R4.reuse, UR4 ;  /* 0x0000000404058c36 */ /* 0x040fe40008000000 */
[----:B------:R-:W-:Y:S02]  /*1f20*/  @!P0 VIADD R4, R4, 0x80 ;  /* 0x0000008004048836 */ /* 0x000fe40000000000 */
[----:B0-----:R-:W-:-:S05]  /*1f30*/  @!P0 IMAD.WIDE.U32 R2, R5, 0x8, R2 ;  /* 0x0000000805028825 */ /* 0x001fca00078e0002 */
[----:B------:R3:W-:Y:S02]  /*1f40*/  @!P0 STG.E.64 desc[UR16][R2.64], R22 ;  /* 0x0000001602008986 */ /* 0x0007e4000c101b10 */
.L_x_46682:
[----:B------:R-:W-:Y:S05]  /*1f50*/  BSYNC.RECONVERGENT B0 ;  /* 0x0000000000007941 */ /* 0x000fea0003800200 */
.L_x_46675:
        /* <DEDUP_REMOVED lines=9> */
.L_x_46634:
[----:B------:R-:W0:Y:S01]  /*1ff0*/  S2R R4, SR_TID.X ;  /* 0x0000000000047919 */ /* 0x000e220000002100 */
[----:B------:R-:W1:Y:S01]  /*2000*/  LDCU.64 UR6, c[0x0][0x3a0] ;  /* 0x00007400ff0677ac */ /* 0x000e620008000a00 */
[----:B------:R-:W2:Y:S01]  /*2010*/  LDCU UR5, c[0x0][0x394] ;  /* 0x00007280ff0577ac */ /* 0x000ea20008000800 */
[----:B-1----:R-:W-:-:S06]  /*2020*/  UIMAD.WIDE.U32 UR6, UR4, 0x8, UR6 ;  /* 0x00000008040678a5 */ /* 0x002fcc000f8e0006 */
[----:B------:R-:W-:Y:S02]  /*2030*/  IMAD.U32 R2, RZ, RZ, UR6 ;  /* 0x00000006ff027e24 */ /* 0x000fe4000f8e00ff */
[----:B------:R-:W-:Y:S02]  /*2040*/  IMAD.U32 R3, RZ, RZ, UR7 ;  /* 0x00000007ff037e24 */ /* 0x000fe4000f8e00ff */
        /* <DEDUP_REMOVED lines=27> */
.L_x_46684:
[----:B------:R-:W-:Y:S01]  /*2200*/  IMAD.MOV.U32 R2, RZ, RZ, R8 ;  /* 0x000000ffff027224 */ /* 0x000fe200078e0008 */
[----:B------:R-:W-:Y:S01]  /*2210*/  MOV R0, 0x2240 ;  /* 0x0000224000007802 */ /* 0x000fe20000000f00 */
[----:B------:R-:W-:-:S07]  /*2220*/  IMAD.MOV.U32 R5, RZ, RZ, R9 ;  /* 0x000000ffff057224 */ /* 0x000fce00078e0009 */
[----:B-----5:R-:W-:Y:S05]  /*2230*/  CALL.REL.NOINC `($__internal_75_$__cuda_sm20_rem_s64) ;  /* 0x0000001400507944 */ /* 0x020fea0003c00000 */
[----:B------:R-:W-:Y:S02]  /*2240*/  IMAD.MOV.U32 R8, RZ, RZ, R6 ;  /* 0x000000ffff087224 */ /* 0x000fe400078e0006 */
[----:B------:R-:W-:-:S07]  /*2250*/  IMAD.MOV.U32 R9, RZ, RZ, R7 ;  /* 0x000000ffff097224 */ /* 0x000fce00078e0007 */
.L_x_46685:
[----:B------:R-:W-:Y:S05]  /*2260*/  BSYNC.RECONVERGENT B0 ;  /* 0x0000000000007941 */ /* 0x000fea0003800200 */
.L_x_46683:
        /* <DEDUP_REMOVED lines=25> */
.L_x_46687:
[----:B------:R-:W-:Y:S01]  /*2400*/  IMAD.MOV.U32 R2, RZ, RZ, R10 ;  /* 0x000000ffff027224 */ /* 0x000fe200078e000a */
[----:B------:R-:W-:Y:S01]  /*2410*/  MOV R0, 0x2440 ;  /* 0x0000244000007802 */ /* 0x000fe20000000f00 */
[----:B------:R-:W-:-:S07]  /*2420*/  IMAD.MOV.U32 R5, RZ, RZ, R11 ;  /* 0x000000ffff057224 */ /* 0x000fce00078e000b */
[----:B-----5:R-:W-:Y:S05]  /*2430*/  CALL.REL.NOINC `($__internal_75_$__cuda_sm20_rem_s64) ;  /* 0x0000001000d07944 */ /* 0x020fea0003c00000 */
[----:B------:R-:W-:Y:S02]  /*2440*/  IMAD.MOV.U32 R10, RZ, RZ, R6 ;  /* 0x000000ffff0a7224 */ /* 0x000fe400078e0006 */
[----:B------:R-:W-:-:S07]  /*2450*/  IMAD.MOV.U32 R11, RZ, RZ, R7 ;  /* 0x000000ffff0b7224 */ /* 0x000fce00078e0007 */
.L_x_46688:
[----:B------:R-:W-:Y:S05]  /*2460*/  BSYNC.RECONVERGENT B0 ;  /* 0x0000000000007941 */ /* 0x000fea0003800200 */
.L_x_46686:
        /* <DEDUP_REMOVED lines=25> */
.L_x_46690:
[----:B------:R-:W-:Y:S01]  /*2600*/  IMAD.MOV.U32 R2, RZ, RZ, R12 ;  /* 0x000000ffff027224 */ /* 0x000fe200078e000c */
[----:B------:R-:W-:Y:S01]  /*2610*/  MOV R0, 0x2640 ;  /* 0x0000264000007802 */ /* 0x000fe20000000f00 */
[----:B------:R-:W-:-:S07]  /*2620*/  IMAD.MOV.U32 R5, RZ, RZ, R13 ;  /* 0x000000ffff057224 */ /* 0x000fce00078e000d */
[----:B-----5:R-:W-:Y:S05]  /*2630*/  CALL.REL.NOINC `($__internal_75_$__cuda_sm20_rem_s64) ;  /* 0x0000001000507944 */ /* 0x020fea0003c00000 */
[----:B------:R-:W-:Y:S02]  /*2640*/  IMAD.MOV.U32 R12, RZ, RZ, R6 ;  /* 0x000000ffff0c7224 */ /* 0x000fe400078e0006 */
[----:B------:R-:W-:-:S07]  /*2650*/  IMAD.MOV.U32 R13, RZ, RZ, R7 ;  /* 0x000000ffff0d7224 */ /* 0x000fce00078e0007 */
.L_x_46691:
[----:B------:R-:W-:Y:S05]  /*2660*/  BSYNC.RECONVERGENT B0 ;  /* 0x0000000000007941 */ /* 0x000fea0003800200 */
.L_x_46689:
        /* <DEDUP_REMOVED lines=25> */
.L_x_46693:
[----:B------:R-:W-:Y:S01]  /*2800*/  IMAD.MOV.U32 R2, RZ, RZ, R14 ;  /* 0x000000ffff027224 */ /* 0x000fe200078e000e */
[----:B------:R-:W-:Y:S01]  /*2810*/  MOV R0, 0x2840 ;  /* 0x0000284000007802 */ /* 0x000fe20000000f00 */
[----:B------:R-:W-:-:S07]  /*2820*/  IMAD.MOV.U32 R5, RZ, RZ, R15 ;  /* 0x000000ffff057224 */ /* 0x000fce00078e000f */
[----:B-----5:R-:W-:Y:S05]  /*2830*/  CALL.REL.NOINC `($__internal_75_$__cuda_sm20_rem_s64) ;  /* 0x0000000c00d07944 */ /* 0x020fea0003c00000 */
[----:B------:R-:W-:Y:S02]  /*2840*/  IMAD.MOV.U32 R14, RZ, RZ, R6 ;  /* 0x000000ffff0e7224 */ /* 0x000fe400078e0006 */
[----:B------:R-:W-:-:S07]  /*2850*/  IMAD.MOV.U32 R15, RZ, RZ, R7 ;  /* 0x000000ffff0f7224 */ /* 0x000fce00078e0007 */
.L_x_46694:
[----:B------:R-:W-:Y:S05]  /*2860*/  BSYNC.RECONVERGENT B0 ;  /* 0x0000000000007941 */ /* 0x000fea0003800200 */
.L_x_46692:
        /* <DEDUP_REMOVED lines=25> */
.L_x_46696:
[----:B------:R-:W-:Y:S01]  /*2a00*/  IMAD.MOV.U32 R2, RZ, RZ, R16 ;  /* 0x000000ffff027224 */ /* 0x000fe200078e0010 */
[----:B------:R-:W-:Y:S01]  /*2a10*/  MOV R0, 0x2a40 ;  /* 0x00002a4000007802 */ /* 0x000fe20000000f00 */
[----:B------:R-:W-:-:S07]  /*2a20*/  IMAD.MOV.U32 R5, RZ, RZ, R17 ;  /* 0x000000ffff057224 */ /* 0x000fce00078e0011 */
[----:B------:R-:W-:Y:S05]  /*2a30*/  CALL.REL.NOINC `($__internal_75_$__cuda_sm20_rem_s64) ;  /* 0x0000000c00507944 */ /* 0x000fea0003c00000 */
[----:B------:R-:W-:Y:S02]  /*2a40*/  IMAD.MOV.U32 R16, RZ, RZ, R6 ;  /* 0x000000ffff107224 */ /* 0x000fe400078e0006 */
[----:B------:R-:W-:-:S07]  /*2a50*/  IMAD.MOV.U32 R17, RZ, RZ, R7 ;  /* 0x000000ffff117224 */ /* 0x000fce00078e0007 */
.L_x_46697:
[----:B------:R-:W-:Y:S05]  /*2a60*/  BSYNC.RECONVERGENT B0 ;  /* 0x0000000000007941 */ /* 0x000fea0003800200 */
.L_x_46695:
        /* <DEDUP_REMOVED lines=25> */
.L_x_46699:
[----:B------:R-:W-:Y:S01]  /*2c00*/  IMAD.MOV.U32 R2, RZ, RZ, R18 ;  /* 0x000000ffff027224 */ /* 0x000fe200078e0012 */
[----:B------:R-:W-:Y:S01]  /*2c10*/  MOV R0, 0x2c40 ;  /* 0x00002c4000007802 */ /* 0x000fe20000000f00 */
[----:B------:R-:W-:-:S07]  /*2c20*/  IMAD.MOV.U32 R5, RZ, RZ, R19 ;  /* 0x000000ffff057224 */ /* 0x000fce00078e0013 */
[----:B------:R-:W-:Y:S05]  /*2c30*/  CALL.REL.NOINC `($__internal_75_$__cuda_sm20_rem_s64) ;  /* 0x0000000800d07944 */ /* 0x000fea0003c00000 */
[----:B------:R-:W-:Y:S02]  /*2c40*/  IMAD.MOV.U32 R18, RZ, RZ, R6 ;  /* 0x000000ffff127224 */ /* 0x000fe400078e0006 */
[----:B------:R-:W-:-:S07]  /*2c50*/  IMAD.MOV.U32 R19, RZ, RZ, R7 ;  /* 0x000000ffff137224 */ /* 0x000fce00078e0007 */
.L_x_46700:
[----:B------:R-:W-:Y:S05]  /*2c60*/  BSYNC.RECONVERGENT B0 ;  /* 0x0000000000007941 */ /* 0x000fea0003800200 */
.L_x_46698:
        /* <DEDUP_REMOVED lines=25> */
.L_x_46702:
[----:B------:R-:W-:Y:S01]  /*2e00*/  IMAD.MOV.U32 R2, RZ, RZ, R20 ;  /* 0x000000ffff027224 */ /* 0x000fe200078e0014 */
[----:B------:R-:W-:Y:S01]  /*2e10*/  MOV R0, 0x2e40 ;  /* 0x00002e4000007802 */ /* 0x000fe20000000f00 */
[----:B------:R-:W-:-:S07]  /*2e20*/  IMAD.MOV.U32 R5, RZ, RZ, R21 ;  /* 0x000000ffff057224 */ /* 0x000fce00078e0015 */
[----:B------:R-:W-:Y:S05]  /*2e30*/  CALL.REL.NOINC `($__internal_75_$__cuda_sm20_rem_s64) ;  /* 0x0000000800507944 */ /* 0x000fea0003c00000 */
[----:B------:R-:W-:Y:S02]  /*2e40*/  IMAD.MOV.U32 R20, RZ, RZ, R6 ;  /* 0x000000ffff147224 */ /* 0x000fe400078e0006 */
[----:B------:R-:W-:-:S07]  /*2e50*/  IMAD.MOV.U32 R21, RZ, RZ, R7 ;  /* 0x000000ffff157224 */ /* 0x000fce00078e0007 */
.L_x_46703:
[----:B------:R-:W-:Y:S05]  /*2e60*/  BSYNC.RECONVERGENT B0 ;  /* 0x0000000000007941 */ /* 0x000fea0003800200 */
.L_x_46701:
        /* <DEDUP_REMOVED lines=25> */
.L_x_46705:
[----:B------:R-:W-:Y:S01]  /*3000*/  IMAD.MOV.U32 R2, RZ, RZ, R22 ;  /* 0x000000ffff027224 */ /* 0x000fe200078e0016 */
[----:B------:R-:W-:Y:S01]  /*3010*/  MOV R0, 0x3040 ;  /* 0x0000304000007802 */ /* 0x000fe20000000f00 */
[----:B------:R-:W-:-:S07]  /*3020*/  IMAD.MOV.U32 R5, RZ, RZ, R23 ;  /* 0x000000ffff057224 */ /* 0x000fce00078e0017 */
[----:B------:R-:W-:Y:S05]  /*3030*/  CALL.REL.NOINC `($__internal_75_$__cuda_sm20_rem_s64) ;  /* 0x0000000400d07944 */ /* 0x000fea0003c00000 */
[----:B------:R-:W-:Y:S02]  /*3040*/  IMAD.MOV.U32 R2, RZ, RZ, R6 ;  /* 0x000000ffff027224 */ /* 0x000fe400078e0006 */
[----:B------:R-:W-:-:S07]  /*3050*/  IMAD.MOV.U32 R3, RZ, RZ, R7 ;  /* 0x000000ffff037224 */ /* 0x000fce00078e0007 */
.L_x_46706:
[----:B------:R-:W-:Y:S05]  /*3060*/  BSYNC.RECONVERGENT B0 ;  /* 0x0000000000007941 */ /* 0x000fea0003800200 */
.L_x_46704:
        /* <DEDUP_REMOVED lines=15> */
[----:B------:R-:W-:Y:S02]  /*3160*/  ISETP.GT.U32.AND P5, PT, R0, -0x1, PT ;  /* 0xffffffff0000780c */ /* 0x000fe40003fa4070 */
[----:B------:R-:W-:Y:S02]  /*3170*/  SEL R23, R6, RZ, !P0 ;  /* 0x000000ff06177207 */ /* 0x000fe40004000000 */
[----:B------:R-:W-:Y:S02]  /*3180*/  LOP3.LUT R0, R16, R6, RZ, 0x3c, !PT ;  /* 0x0000000610007212 */ /* 0x000fe400078e3cff */
[----:B------:R-:W-:Y:S02]  /*3190*/  SEL R25, R7, RZ, !P0 ;  /* 0x000000ff07197207 */ /* 0x000fe40004000000 */
[----:B------:R-:W-:Y:S02]  /*31a0*/  SEL R23, R23, RZ, P6 ;  /* 0x000000ff17177207 */ /* 0x000fe40003000000 */
[----:B------:R-:W-:-:S02]  /*31b0*/  ISETP.GT.U32.AND P1, PT, R0, -0x1, PT ;  /* 0xffffffff0000780c */ /* 0x000fc40003f24070 */
[----:B------:R-:W-:Y:S02]  /*31c0*/  LOP3.LUT R0, R9, R7, RZ, 0x3c, !PT ;  /* 0x0000000709007212 */ /* 0x000fe400078e3cff */
[----:B------:R-:W-:Y:S02]  /*31d0*/  SEL R25, R25, RZ, P6 ;  /* 0x000000ff19197207 */ /* 0x000fe40003000000 */
[----:B------:R-:W-:Y:S02]  /*31e0*/  IADD3 R2, P6, PT, R2, R23, RZ ;  /* 0x0000001702027210 */ /* 0x000fe40007fde0ff */
[----:B------:R-:W-:Y:S02]  /*31f0*/  ISETP.NE.U32.AND P0, PT, R8, RZ, PT ;  /* 0x000000ff0800720c */ /* 0x000fe40003f05070 */
[----:B------:R-:W-:Y:S01]  /*3200*/  ISETP.GT.AND.EX P3, PT, R0, -0x1, PT, P3 ;  /* 0xffffffff0000780c */ /* 0x000fe20003f64330 */
[----:B------:R-:W-:Y:S01]  /*3210*/  IMAD.X R3, R3, 0x1, R25, P6 ;  /* 0x0000000103037824 */ /* 0x000fe200030e0619 */
[----:B------:R-:W-:-:S02]  /*3220*/  ISETP.NE.AND.EX P6, PT, R9, RZ, PT, P0 ;  /* 0x000000ff0900720c */ /* 0x000fc40003fc5300 */
[----:B------:R-:W-:Y:S02]  /*3230*/  SEL R23, R6, RZ, !P3 ;  /* 0x000000ff06177207 */ /* 0x000fe40005800000 */
[-C--:B------:R-:W-:Y:S02]  /*3240*/  LOP3.LUT R22, R10, R6.reuse, RZ, 0x3c, !PT ;  /* 0x000000060a167212 */ /* 0x080fe400078e3cff */
[----:B------:R-:W-:Y:S02]  /*3250*/  SEL R25, R7, RZ, !P3 ;  /* 0x000000ff07197207 */ /* 0x000fe40005800000 */
[----:B------:R-:W-:Y:S02]  /*3260*/  SEL R23, R23, RZ, P6 ;  /* 0x000000ff17177207 */ /* 0x000fe40003000000 */
[----:B------:R-:W-:Y:S02]  /*3270*/  ISETP.GT.U32.AND P4, PT, R22, -0x1, PT ;  /* 0xffffffff1600780c */ /* 0x000fe40003f84070 */
[----:B------:R-:W-:-:S02]  /*3280*/  LOP3.LUT R22, R14, R6, RZ, 0x3c, !PT ;  /* 0x000000060e167212 */ /* 0x000fc400078e3cff */
[----:B------:R-:W-:Y:S02]  /*3290*/  LOP3.LUT R24, R11, R7, RZ, 0x3c, !PT ;  /* 0x000000070b187212 */ /* 0x000fe400078e3cff */
[----:B------:R-:W-:Y:S02]  /*32a0*/  SEL R25, R25, RZ, P6 ;  /* 0x000000ff19197207 */ /* 0x000fe40003000000 */
[----:B------:R-:W-:Y:S02]  /*32b0*/  IADD3 R8, P6, PT, R8, R23, RZ ;  /* 0x0000001708087210 */ /* 0x000fe40007fde0ff */
[----:B------:R-:W-:Y:S02]  /*32c0*/  ISETP.GT.U32.AND P2, PT, R22, -0x1, PT ;  /* 0xffffffff1600780c */ /* 0x000fe40003f44070 */
[----:B------:R-:W-:Y:S01]  /*32d0*/  LOP3.LUT R0, R18, R6, RZ, 0x3c, !PT ;  /* 0x0000000612007212 */ /* 0x000fe200078e3cff */
[----:B------:R-:W-:Y:S01]  /*32e0*/  IMAD.X R9, R9, 0x1, R25, P6 ;  /* 0x0000000109097824 */ /* 0x000fe200030e0619 */
[----:B------:R-:W-:-:S02]  /*32f0*/  ISETP.GT.AND.EX P4, PT, R24, -0x1, PT, P4 ;  /* 0xffffffff1800780c */ /* 0x000fc40003f84340 */
[----:B------:R-:W-:Y:S02]  /*3300*/  LOP3.LUT R22, R13, R7, RZ, 0x3c, !PT ;  /* 0x000000070d167212 */ /* 0x000fe400078e3cff */
[----:B------:R-:W-:Y:S02]  /*3310*/  ISETP.NE.U32.AND P6, PT, R10, RZ, PT ;  /* 0x000000ff0a00720c */ /* 0x000fe40003fc5070 */
[----:B------:R-:W-:Y:S02]  /*3320*/  ISETP.GT.U32.AND P0, PT, R0, -0x1, PT ;  /* 0xffffffff0000780c */ /* 0x000fe40003f04070 */
[----:B------:R-:W-:Y:S02]  /*3330*/  SEL R27, R6, RZ, !P4 ;  /* 0x000000ff061b7207 */ /* 0x000fe40006000000 */
[----:B------:R-:W-:Y:S02]  /*3340*/  SEL R29, R7, RZ, !P4 ;  /* 0x000000ff071d7207 */ /* 0x000fe40006000000 */
[----:B------:R-:W-:-:S02]  /*3350*/  LOP3.LUT R0, R20, R6, RZ, 0x3c, !PT ;  /* 0x0000000614007212 */ /* 0x000fc400078e3cff */
[----:B------:R-:W-:Y:S02]  /*3360*/  ISETP.GT.AND.EX P5, PT, R22, -0x1, PT, P5 ;  /* 0xffffffff1600780c */ /* 0x000fe40003fa4350 */
[----:B------:R-:W-:Y:S02]  /*3370*/  ISETP.NE.U32.AND P4, PT, R12, RZ, PT ;  /* 0x000000ff0c00720c */ /* 0x000fe40003f85070 */
[----:B------:R-:W-:Y:S02]  /*3380*/  ISETP.NE.AND.EX P6, PT, R11, RZ, PT, P6 ;  /* 0x000000ff0b00720c */ /* 0x000fe40003fc5360 */
[----:B------:R-:W-:Y:S02]  /*3390*/  LOP3.LUT R22, R15, R7, RZ, 0x3c, !PT ;  /* 0x000000070f167212 */ /* 0x000fe400078e3cff */
[----:B------:R-:W-:Y:S02]  /*33a0*/  ISETP.GT.U32.AND P3, PT, R0, -0x1, PT ;  /* 0xffffffff0000780c */ /* 0x000fe40003f64070 */
[----:B------:R-:W-:-:S02]  /*33b0*/  ISETP.NE.AND.EX P4, PT, R13, RZ, PT, P4 ;  /* 0x000000ff0d00720c */ /* 0x000fc40003f85340 */
[----:B------:R-:W-:Y:S02]  /*33c0*/  SEL R23, R6, RZ, !P5 ;  /* 0x000000ff06177207 */ /* 0x000fe40006800000 */
[-C--:B------:R-:W-:Y:S02]  /*33d0*/  LOP3.LUT R0, R17, R7.reuse, RZ, 0x3c, !PT ;  /* 0x0000000711007212 */ /* 0x080fe400078e3cff */
[----:B------:R-:W-:Y:S02]  /*33e0*/  SEL R27, R27, RZ, P6 ;  /* 0x000000ff1b1b7207 */ /* 0x000fe40003000000 */
[----:B------:R-:W-:Y:S02]  /*33f0*/  ISETP.GT.AND.EX P2, PT, R22, -0x1, PT, P2 ;  /* 0xffffffff1600780c */ /* 0x000fe40003f44320 */
[----:B------:R-:W-:Y:S02]  /*3400*/  SEL R25, R7, RZ, !P5 ;  /* 0x000000ff07197207 */ /* 0x000fe40006800000 */
[----:B------:R-:W-:-:S02]  /*3410*/  LOP3.LUT R22, R19, R7, RZ, 0x3c, !PT ;  /* 0x0000000713167212 */ /* 0x000fc400078e3cff */
[----:B------:R-:W-:Y:S02]  /*3420*/  SEL R23, R23, RZ, P4 ;  /* 0x000000ff17177207 */ /* 0x000fe40002000000 */
[----:B------:R-:W-:Y:S02]  /*3430*/  ISETP.GT.AND.EX P1, PT, R0, -0x1, PT, P1 ;  /* 0xffffffff0000780c */ /* 0x000fe40003f24310 */
[----:B------:R-:W-:Y:S02]  /*3440*/  LOP3.LUT R0, R21, R7, RZ, 0x3c, !PT ;  /* 0x0000000715007212 */ /* 0x000fe400078e3cff */
[----:B------:R-:W-:Y:S02]  /*3450*/  SEL R29, R29, RZ, P6 ;  /* 0x000000ff1d1d7207 */ /* 0x000fe40003000000 */
[----:B------:R-:W-:Y:S02]  /*3460*/  IADD3 R10, P5, PT, R10, R27, RZ ;  /* 0x0000001b0a0a7210 */ /* 0x000fe40007fbe0ff */
[----:B------:R-:W-:-:S02]  /*3470*/  SEL R25, R25, RZ, P4 ;  /* 0x000000ff19197207 */ /* 0x000fc40002000000 */
[----:B------:R-:W-:Y:S01]  /*3480*/  IADD3 R12, P4, PT, R12, R23, RZ ;  /* 0x000000170c0c7210 */ /* 0x000fe20007f9e0ff */
[----:B------:R-:W-:Y:S01]  /*3490*/  IMAD.X R11, R11, 0x1, R29, P5 ;  /* 0x000000010b0b7824 */ /* 0x000fe200028e061d */
[----:B------:R-:W-:Y:S02]  /*34a0*/  ISETP.GT.AND.EX P0, PT, R22, -0x1, PT, P0 ;  /* 0xffffffff1600780c */ /* 0x000fe40003f04300 */
[----:B------:R-:W-:Y:S01]  /*34b0*/  ISETP.GT.AND.EX P3, PT, R0, -0x1, PT, P3 ;  /* 0xffffffff0000780c */ /* 0x000fe20003f64330 */
[----:B------:R-:W-:Y:S01]  /*34c0*/  IMAD.X R13, R13, 0x1, R25, P4 ;  /* 0x000000010d0d7824 */ /* 0x000fe200020e0619 */
[----:B------:R-:W-:Y:S02]  /*34d0*/  SEL R27, R6, RZ, !P0 ;  /* 0x000000ff061b7207 */ /* 0x000fe40004000000 */
[----:B------:R-:W-:Y:S02]  /*34e0*/  SEL R29, R7, RZ, !P0 ;  /* 0x000000ff071d7207 */ /* 0x000fe40004000000 */
[----:B------:R-:W-:-:S02]  /*34f0*/  ISETP.NE.U32.AND P0, PT, R14, RZ, PT ;  /* 0x000000ff0e00720c */ /* 0x000fc40003f05070 */
[C---:B------:R-:W-:Y:S02]  /*3500*/  SEL R33, R6.reuse, RZ, !P2 ;  /* 0x000000ff06217207 */ /* 0x040fe40005000000 */
[C---:B------:R-:W-:Y:S02]  /*3510*/  SEL R0, R6.reuse, RZ, !P1 ;  /* 0x000000ff06007207 */ /* 0x040fe40004800000 */
[----:B------:R-:W-:Y:S02]  /*3520*/  SEL R23, R6, RZ, !P3 ;  /* 0x000000ff06177207 */ /* 0x000fe40005800000 */
[C---:B------:R-:W-:Y:S02]  /*3530*/  SEL R35, R7.reuse, RZ, !P2 ;  /* 0x000000ff07237207 */ /* 0x040fe40005000000 */
[C---:B------:R-:W-:Y:S02]  /*3540*/  SEL R31, R7.reuse, RZ, !P1 ;  /* 0x000000ff071f7207 */ /* 0x040fe40004800000 */
[----:B------:R-:W-:-:S02]  /*3550*/  SEL R25, R7, RZ, !P3 ;  /* 0x000000ff07197207 */ /* 0x000fc40005800000 */
[----:B------:R-:W-:Y:S02]  /*3560*/  ISETP.NE.U32.AND P1, PT, R16, RZ, PT ;  /* 0x000000ff1000720c */ /* 0x000fe40003f25070 */
[----:B------:R-:W-:Y:S02]  /*3570*/  ISETP.NE.U32.AND P2, PT, R18, RZ, PT ;  /* 0x000000ff1200720c */ /* 0x000fe40003f45070 */
[----:B------:R-:W-:Y:S02]  /*3580*/  ISETP.NE.U32.AND P3, PT, R20, RZ, PT ;  /* 0x000000ff1400720c */ /* 0x000fe40003f65070 */
[----:B------:R-:W-:Y:S02]  /*3590*/  ISETP.NE.AND.EX P0, PT, R15, RZ, PT, P0 ;  /* 0x000000ff0f00720c */ /* 0x000fe40003f05300 */
[----:B------:R-:W-:Y:S02]  /*35a0*/  ISETP.NE.AND.EX P1, PT, R17, RZ, PT, P1 ;  /* 0x000000ff1100720c */ /* 0x000fe40003f25310 */
[----:B------:R-:W-:-:S02]  /*35b0*/  ISETP.NE.AND.EX P2, PT, R19, RZ, PT, P2 ;  /* 0x000000ff1300720c */ /* 0x000fc40003f45320 */
[----:B------:R-:W-:Y:S02]  /*35c0*/  ISETP.NE.AND.EX P3, PT, R21, RZ, PT, P3 ;  /* 0x000000ff1500720c */ /* 0x000fe40003f65330 */
[----:B------:R-:W-:Y:S02]  /*35d0*/  SEL R33, R33, RZ, P0 ;  /* 0x000000ff21217207 */ /* 0x000fe40000000000 */
[----:B------:R-:W-:Y:S02]  /*35e0*/  SEL R7, R0, RZ, P1 ;  /* 0x000000ff00077207 */ /* 0x000fe40000800000 */
[----:B------:R-:W-:Y:S02]  /*35f0*/  SEL R27, R27, RZ, P2 ;  /* 0x000000ff1b1b7207 */ /* 0x000fe40001000000 */
[----:B------:R-:W-:Y:S02]  /*3600*/  SEL R23, R23, RZ, P3 ;  /* 0x000000ff17177207 */ /* 0x000fe40001800000 */
[----:B------:R-:W-:-:S02]  /*3610*/  SEL R35, R35, RZ, P0 ;  /* 0x000000ff23237207 */ /* 0x000fc40000000000 */
[----:B------:R-:W-:Y:S02]  /*3620*/  IADD3 R14, P0, PT, R14, R33, RZ ;  /* 0x000000210e0e7210 */ /* 0x000fe40007f1e0ff */
[----:B------:R-:W-:Y:S02]  /*3630*/  SEL R31, R31, RZ, P1 ;  /* 0x000000ff1f1f7207 */ /* 0x000fe40000800000 */
[----:B------:R-:W-:Y:S01]  /*3640*/  SEL R29, R29, RZ, P2 ;  /* 0x000000ff1d1d7207 */ /* 0x000fe20001000000 */
[----:B------:R-:W-:Y:S01]  /*3650*/  IMAD.X R15, R15, 0x1, R35, P0 ;  /* 0x000000010f0f7824 */ /* 0x000fe200000e0623 */
[----:B------:R-:W-:Y:S02]  /*3660*/  SEL R25, R25, RZ, P3 ;  /* 0x000000ff19197207 */ /* 0x000fe40001800000 */
[----:B------:R-:W-:Y:S02]  /*3670*/  IADD3 R7, P1, PT, R16, R7, RZ ;  /* 0x0000000710077210 */ /* 0x000fe40007f3e0ff */
[----:B------:R-:W-:Y:S01]  /*3680*/  IADD3 R6, P2, PT, R18, R27, RZ ;  /* 0x0000001b12067210 */ /* 0x000fe20007f5e0ff */
[----:B------:R0:W-:Y:S01]  /*3690*/  STG.E.ENL2.256 desc[UR16][R4.64], R8, R12 ;  /* 0xf8000008040c797f */ /* 0x0001e2000f121810 */
[----:B------:R-:W-:Y:S01]  /*36a0*/  IADD3 R0, P3, PT, R20, R23, RZ ;  /* 0x0000001714007210 */ /* 0x000fe20007f7e0ff */
[----:B------:R-:W-:-:S02]  /*36b0*/  IMAD.X R16, R17, 0x1, R31, P1 ;  /* 0x0000000111107824 */ /* 0x000fc400008e061f */
[----:B------:R-:W-:Y:S02]  /*36c0*/  IMAD.X R19, R19, 0x1, R29, P2 ;  /* 0x0000000113137824 */ /* 0x000fe400010e061d */
[----:B------:R-:W-:Y:S02]  /*36d0*/  IMAD.X R21, R21, 0x1, R25, P3 ;  /* 0x0000000115157824 */ /* 0x000fe400018e0619 */
[----:B0-----:R-:W-:Y:S02]  /*36e0*/  IMAD.MOV.U32 R8, RZ, RZ, R7 ;  /* 0x000000ffff087224 */ /* 0x001fe400078e0007 */
[----:B------:R-:W-:Y:S02]  /*36f0*/  IMAD.MOV.U32 R9, RZ, RZ, R16 ;  /* 0x000000ffff097224 */ /* 0x000fe400078e0010 */
[----:B------:R-:W-:Y:S02]  /*3700*/  IMAD.MOV.U32 R10, RZ, RZ, R6 ;  /* 0x000000ffff0a7224 */ /* 0x000fe400078e0006 */
[----:B------:R-:W-:-:S02]  /*3710*/  IMAD.MOV.U32 R11, RZ, RZ, R19 ;  /* 0x000000ffff0b7224 */ /* 0x000fc400078e0013 */
[----:B------:R-:W-:Y:S02]  /*3720*/  IMAD.MOV.U32 R14, RZ, RZ, R2 ;  /* 0x000000ffff0e7224 */ /* 0x000fe400078e0002 */
[----:B------:R-:W-:Y:S02]  /*3730*/  IMAD.MOV.U32 R15, RZ, RZ, R3 ;  /* 0x000000ffff0f7224 */ /* 0x000fe400078e0003 */
[----:B------:R-:W-:Y:S02]  /*3740*/  IMAD.MOV.U32 R12, RZ, RZ, R0 ;  /* 0x000000ffff0c7224 */ /* 0x000fe400078e0000 */
[----:B------:R-:W-:-:S05]  /*3750*/  IMAD.MOV.U32 R13, RZ, RZ, R21 ;  /* 0x000000ffff0d7224 */ /* 0x000fca00078e0015 */
[----:B------:R-:W-:Y:S01]  /*3760*/  STG.E.ENL2.256 desc[UR16][R4.64+0x1000], R8, R12 ;  /* 0xf8008008040c797f */ /* 0x000fe2000f121810 */
[----:B------:R-:W-:Y:S05]  /*3770*/  EXIT ;  /* 0x000000000000794d */ /* 0x000fea0003800000 */
        .weak           $__internal_75_$__cuda_sm20_rem_s64
        .type           $__internal_75_$__cuda_sm20_rem_s64,@function
        .size           $__internal_75_$__cuda_sm20_rem_s64,(.L_x_54727 - $__internal_75_$__cuda_sm20_rem_s64)
$__internal_75_$__cuda_sm20_rem_s64:
        /* <DEDUP_REMOVED lines=81> */
[----:B------:R-:W-:Y:S06]  /*3c90*/  RET.REL.NODEC R2 `(_ZN2at6native29vectorized_elementwise_kernelILi4ENS0_13BUnaryFunctorIlllZZZNS0_21remainder_kernel_cudaERNS_18TensorIteratorBaseEENKUlvE_clEvENKUlvE2_clEvEUlllE_EESt5arrayIPcLm2EEEEviT0_T1_) ;  /* 0xffffffc002d87950 */ /* 0x000fec0003c3ffff */
.L_x_46707:
        /* <DEDUP_REMOVED lines=14> */
.L_x_54727:


//--------------------- .text._ZN2at6native29vectorized_elementwise_kernelILi8ENS0_13BUnaryFunctorIlllZZZNS0_21remainder_kernel_cudaERNS_18TensorIteratorBaseEENKUlvE_clEvENKUlvE2_clEvEUlllE_EESt5arrayIPcLm2EEEEviT0_T1_ --------------------------
	.section	.text._ZN2at6native29vectorized_elementwise_kernelILi8ENS0_13BUnaryFunctorIlllZZZNS0_21remainder_kernel_cudaERNS_18TensorIteratorBaseEENKUlvE_clEvENKUlvE2_clEvEUlllE_EESt5arrayIPcLm2EEEEviT0_T1_,"ax",@progbits
	.align	128
        .global         _ZN2at6native29vectorized_elementwise_kernelILi8ENS0_13BUnaryFunctorIlllZZZNS0_21remainder_kernel_cudaERNS_18TensorIteratorBaseEENKUlvE_clEvENKUlvE2_clEvEUlllE_EESt5arrayIPcLm2EEEEviT0_T1_
        .type           _ZN2at6native29vectorized_elementwise_kernelILi8ENS0_13BUnaryFunctorIlllZZZNS0_21remainder_kernel_cudaERNS_18TensorIteratorBaseEENKUlvE_clEvENKUlvE2_clEvEUlllE_EESt5arrayIPcLm2EEEEviT0_T1_,@function
        .size           _ZN2at6native29vectorized_elementwise_kernelILi8ENS0_13BUnaryFunctorIlllZZZNS0_21remainder_kernel_cudaERNS_18TensorIteratorBaseEENKUlvE_clEvENKUlvE2_clEvEUlllE_EESt5arrayIPcLm2EEEEviT0_T1_,(.L_x_54728 - _ZN2at6native29vectorized_elementwise_kernelILi8ENS0_13BUnaryFunctorIlllZZZNS0_21remainder_kernel_cudaERNS_18TensorIteratorBaseEENKUlvE_clEvENKUlvE2_clEvEUlllE_EESt5arrayIPcLm2EEEEviT0_T1_)
        .other          _ZN2at6native29vectorized_elementwise_kernelILi8ENS0_13BUnaryFunctorIlllZZZNS0_21remainder_kernel_cudaERNS_18TensorIteratorBaseEENKUlvE_clEvENKUlvE2_clEvEUlllE_EESt5arrayIPcLm2EEEEviT0_T1_,@"STO_CUDA_ENTRY STV_DEFAULT"
_ZN2at6native29vectorized_elementwise_kernelILi8ENS0_13BUnaryFunctorIlllZZZNS0_21remainder_kernel_cudaERNS_18TensorIteratorBaseEENKUlvE_clEvENKUlvE2_clEvEUlllE_EESt5arrayIPcLm2EEEEviT0_T1_:
.text._ZN2at6native29vectorized_elementwise_kernelILi8ENS0_13BUnaryFunctorIlllZZZNS0_21remainder_kernel_cudaERNS_18TensorIteratorBaseEENKUlvE_clEvENKUlvE2_clEvEUlllE_EESt5arrayIPcLm2EEEEviT0_T1_:
        /* <DEDUP_REMOVED lines=95> */
.L_x_46712:
[----:B------:R-:W-:Y:S01]  /*05f0*/  IMAD.MOV.U32 R5, RZ, RZ, R3 ;  /* 0x000000ffff057224 */ /* 0x000fe200078e0003 */
[----:B------:R-:W-:-:S07]  /*0600*/  MOV R0, 0x620 ;  /* 0x0000062000007802 */ /* 0x000fce0000000f00 */
[----:B------:R-:W-:Y:S05]  /*0610*/  CALL.REL.NOINC `($__internal_76_$__cuda_sm20_rem_s64) ;  /* 0x0000003000587944 */ /* 0x000fea0003c00000 */
.L_x_46713:
[----:B------:R-:W-:Y:S05]  /*0620*/  BSYNC.RECONVERGENT B1 ;  /* 0x0000000000017941 */ /* 0x000fea0003800200 */
.L_x_46711:
        /* <DEDUP_REMOVED lines=13> */
.L_x_46710:
[----:B------:R-:W-:Y:S05]  /*0700*/  BSYNC.RECONVERGENT B0 ;  /* 0x0000000000007941 */ /* 0x000fea0003800200 */
.L_x_46709:
        /* <DEDUP_REMOVED lines=29> */
.L_x_46717:
[----:B------:R-:W-:Y:S01]  /*08e0*/  IMAD.MOV.U32 R2, RZ, RZ, R12 ;  /* 0x000000ffff027224 */ /* 0x000fe200078e000c */
[----:B------:R-:W-:Y:S01]  /*08f0*/  MOV R0, 0x920 ;  /* 0x0000092000007802 */ /* 0x000fe20000000f00 */
[----:B------:R-:W-:-:S07]  /*0900*/  IMAD.MOV.U32 R5, RZ, RZ, R13 ;  /* 0x000000ffff057224 */ /* 0x000fce00078e000d */
[----:B------:R-:W-:Y:S05]  /*0910*/  CALL.REL.NOINC `($__internal_76_$__cuda_sm20_rem_s64) ;  /* 0x0000002c00987944 */ /* 0x000fea0003c00000 */
.L_x_46718:
[----:B------:R-:W-:Y:S05]  /*0920*/  BSYNC.RECONVERGENT B1 ;  /* 0x0000000000017941 */ /* 0x000fea0003800200 */
.L_x_46716:
        /* <DEDUP_REMOVED lines=13> */
.L_x_46715:
[----:B------:R-:W-:Y:S05]  /*0a00*/  BSYNC.RECONVERGENT B0 ;  /* 0x0000000000007941 */ /* 0x000fea0003800200 */
.L_x_46714:
        /* <DEDUP_REMOVED lines=29> */
.L_x_46722:
[----:B------:R-:W-:Y:S01]  /*0be0*/  IMAD.MOV.U32 R2, RZ, RZ, R14 ;  /* 0x000000ffff027224 */ /* 0x000fe200078e000e */
[----:B------:R-:W-:Y:S01]  /*0bf0*/  MOV R0, 0xc20 ;  /* 0x00000c2000007802 */ /* 0x000fe20000000f00 */
[----:B------:R-:W-:-:S07]  /*0c00*/  IMAD.MOV.U32 R5, RZ, RZ, R15 ;  /* 0x000000ffff057224 */ /* 0x000fce00078e000f */
[----:B------:R-:W-:Y:S05]  /*0c10*/  CALL.REL.NOINC `($__internal_76_$__cuda_sm20_rem_s64) ;  /* 0x0000002800d87944 */ /* 0x000fea0003c00000 */
.L_x_46723:
[----:B------:R-:W-:Y:S05]  /*0c20*/  BSYNC.RECONVERGENT B1 ;  /* 0x0000000000017941 */ /* 0x000fea0003800200 */
.L_x_46721:
        /* <DEDUP_REMOVED lines=13> */
.L_x_46720:
[----:B------:R-:W-:Y:S05]  /*0d00*/  BSYNC.RECONVERGENT B0 ;  /* 0x0000000000007941 */ /* 0x000fea0003800200 */
.L_x_46719:
        /* <DEDUP_REMOVED lines=29> */
.L_x_46727:
[----:B------:R-:W-:Y:S01]  /*0ee0*/  IMAD.MOV.U32 R2, RZ, RZ, R16 ;  /* 0x000000ffff027224 */ /* 0x000fe200078e0010 */
[----:B------:R-:W-:Y:S01]  /*0ef0*/  MOV R0, 0xf20 ;  /* 0x00000f2000007802 */ /* 0x000fe20000000f00 */
[----:B------:R-:W-:-:S07]  /*0f00*/  IMAD.MOV.U32 R5, RZ, RZ, R17 ;  /* 0x000000ffff057224 */ /* 0x000fce00078e0011 */
[----:B------:R-:W-:Y:S05]  /*0f10*/  CALL.REL.NOINC `($__internal_76_$__cuda_sm20_rem_s64) ;  /* 0x0000002800187944 */ /* 0x000fea0003c00000 */
.L_x_46728:
[----:B------:R-:W-:Y:S05]  /*0f20*/  BSYNC.RECONVERGENT B1 ;  /* 0x0000000000017941 */ /* 0x000fea0003800200 */
.L_x_46726:
        /* <DEDUP_REMOVED lines=13> */
.L_x_46725:
[----:B------:R-:W-:Y:S05]  /*1000*/  BSYNC.RECONVERGENT B0 ;  /* 0x0000000000007941 */ /* 0x000fea0003800200 */
.L_x_46724:
        /* <DEDUP_REMOVED lines=29> */
.L_x_46732:
[----:B------:R-:W-:Y:S01]  /*11e0*/  IMAD.MOV.U32 R2, RZ, RZ, R18 ;  /* 0x000000ffff027224 */ /* 0x000fe200078e0012 */
[----:B------:R-:W-:Y:S01]  /*11f0*/  MOV R0, 0x1220 ;  /* 0x0000122000007802 */ /* 0x000fe20000000f00 */
[----:B------:R-:W-:-:S07]  /*1200*/  IMAD.MOV.U32 R5, RZ, RZ, R19 ;  /* 0x000000ffff057224 */ /* 0x000fce00078e0013 */
[----:B------:R-:W-:Y:S05]  /*1210*/  CALL.REL.NOINC `($__internal_76_$__cuda_sm20_rem_s64) ;  /* 0x0000002400587944 */ /* 0x000fea0003c00000 */
.L_x_46733:
[----:B------:R-:W-:Y:S05]  /*1220*/  BSYNC.RECONVERGENT B1 ;  /* 0x0000000000017941 */ /* 0x000fea0003800200 */
.L_x_46731:
        /* <DEDUP_REMOVED lines=13> */
.L_x_46730:
[----:B------:R-:W-:Y:S05]  /*1300*/  BSYNC.RECONVERGENT B0 ;  /* 0x0000000000007941 */ /* 0x000fea0003800200 */
.L_x_46729:
        /* <DEDUP_REMOVED lines=29> */
.L_x_46737:
[----:B------:R-:W-:Y:S01]  /*14e0*/  IMAD.MOV.U32 R2, RZ, RZ, R20 ;  /* 0x000000ffff027224 */ /* 0x000fe200078e0014 */
[----:B------:R-:W-:Y:S01]  /*14f0*/  MOV R0, 0x1520 ;  /* 0x0000152000007802 */ /* 0x000fe20000000f00 */
[----:B------:R-:W-:-:S07]  /*1500*/  IMAD.MOV.U32 R5, RZ, RZ, R21 ;  /* 0x000000ffff057224 */ /* 0x000fce00078e0015 */
[----:B------:R-:W-:Y:S05]  /*1510*/  CALL.REL.NOINC `($__internal_76_$__cuda_sm20_rem_s64) ;  /* 0x0000002000987944 */ /* 0x000fea0003c00000 */
.L_x_46738:
[----:B------:R-:W-:Y:S05]  /*1520*/  BSYNC.RECONVERGENT B1 ;  /* 0x0000000000017941 */ /* 0x000fea0003800200 */
.L_x_46736:
        /* <DEDUP_REMOVED lines=13> */
.L_x_46735:
[----:B------:R-:W-:Y:S05]  /*1600*/  BSYNC.RECONVERGENT B0 ;  /* 0x0000000000007941 */ /* 0x000fea0003800200 */
.L_x_46734:
        /* <DEDUP_REMOVED lines=29> */
.L_x_46742:
[----:B------:R-:W-:Y:S01]  /*17e0*/  IMAD.MOV.U32 R2, RZ, RZ, R22 ;  /* 0x000000ffff027224 */ /* 0x000fe200078e0016 */
[----:B------:R-:W-:Y:S01]  /*17f0*/  MOV R0, 0x1820 ;  /* 0x0000182000007802 */ /* 0x000fe20000000f00 */
[----:B------:R-:W-:-:S07]  /*1800*/  IMAD.MOV.U32 R5, RZ, RZ, R23 ;  /* 0x000000ffff057224 */ /* 0x000fce00078e0017 */
[----:B------:R-:W-:Y:S05]  /*1810*/  CALL.REL.NOINC `($__internal_76_$__cuda_sm20_rem_s64) ;  /* 0x0000001c00d87944 */ /* 0x000fea0003c00000 */
.L_x_46743:
[----:B------:R-:W-:Y:S05]  /*1820*/  BSYNC.RECONVERGENT B1 ;  /* 0x0000000000017941 */ /* 0x000fea0003800200 */
.L_x_46741:
        /* <DEDUP_REMOVED lines=13> */
.L_x_46740:
[----:B------:R-:W-:Y:S05]  /*1900*/  BSYNC.RECONVERGENT B0 ;  /* 0x0000000000007941 */ /* 0x000fea0003800200 */
.L_x_46739:
        /* <DEDUP_REMOVED lines=29> */
.L_x_46747:
[----:B------:R-:W-:Y:S01]  /*1ae0*/  IMAD.MOV.U32 R2, RZ, RZ, R24 ;  /* 0x000000ffff027224 */ /* 0x000fe200078e0018 */
[----:B------:R-:W-:Y:S01]  /*1af0*/  MOV R0, 0x1b20 ;  /* 0x00001b2000007802 */ /* 0x000fe20000000f00 */
[----:B------:R-:W-:-:S07]  /*1b00*/  IMAD.MOV.U32 R5, RZ, RZ, R25 ;  /* 0x000000ffff057224 */ /* 0x000fce00078e0019 */
[----:B------:R-:W-:Y:S05]  /*1b10*/  CALL.REL.NOINC `($__internal_76_$__cuda_sm20_rem_s64) ;  /* 0x0000001c00187944 */ /* 0x000fea0003c00000 */
.L_x_46748:
[----:B------:R-:W-:Y:S05]  /*1b20*/  BSYNC.RECONVERGENT B1 ;  /* 0x0000000000017941 */ /* 0x000fea0003800200 */
.L_x_46746:
        /* <DEDUP_REMOVED lines=13> */
.L_x_46745:
[----:B------:R-:W-:Y:S05]  /*1c00*/  BSYNC.RECONVERGENT B0 ;  /* 0x0000000000007941 */ /* 0x000fea0003800200 */
.L_x_46744:
        /* <DEDUP_REMOVED lines=16> */
.L_x_46751:
[----:B------:R-:W-:-:S13]  /*1d10*/  ISETP.GE.U32.AND P0, PT, R4, UR5, PT ;  /* 0x0000000504007c0c */ /* 0x000fda000bf06070 */
[----:B------:R-:W-:Y:S05]  /*1d20*/  @P0 BRA `(.L_x_46753) ;  /* 0x0000000000300947 */ /* 0x000fea0003800000 */
[----:B0----5:R-:W0:Y:S01]  /*1d30*/  LDC.64 R2, c[0x0][0x398] ;  /* 0x0000e600ff027b82 */ /* 0x021e220000000a00 */
[C---:B------:R-:W-:Y:S02]  /*1d40*/  VIADD R5, R4.reuse, UR4 ;  /* 0x0000000404057c36 */ /* 0x040fe40008000000 */
[----:B------:R-:W-:Y:S02]  /*1d50*/  VIADD R4, R4, 0x80 ;  /* 0x0000008004047836 */ /* 0x000fe40000000000 */
[----:B0-----:R-:W-:-:S05]  /*1d60*/  IMAD.WIDE.U32 R2, R5, 0x8, R2 ;  /* 0x0000000805027825 */ /* 0x001fca00078e0002 */
[----:B------:R1:W-:Y:S02]  /*1d70*/  STG.E.64 desc[UR16][R2.64], R14 ;  /* 0x0000000e02007986 */ /* 0x0003e4000c101b10 */
.L_x_46752:
[----:B------:R-:W-:-:S13]  /*1d80*/  ISETP.GE.U32.AND P0, PT, R4, UR5, PT ;  /* 0x0000000504007c0c */ /* 0x000fda000bf06070 */
[----:B------:R-:W-:Y:S05]  /*1d90*/  @P0 BRA `(.L_x_46754) ;  /* 0x0000000000300947 */ /* 0x000fea0003800000 */
[----:B01----:R-:W0:Y:S01]  /*1da0*/  LDC.64 R2, c[0x0][0x398] ;  /* 0x0000e600ff027b82 */ /* 0x003e220000000a00 */
[C---:B------:R-:W-:Y:S02]  /*1db0*/  VIADD R5, R4.reuse, UR4 ;  /* 0x0000000404057c36 */ /* 0x040fe40008000000 */
[----:B------:R-:W-:Y:S02]  /*1dc0*/  VIADD R4, R4, 0x80 ;  /* 0x0000008004047836 */ /* 0x000fe40000000000 */
[----:B0-----:R-:W-:-:S05]  /*1dd0*/  IMAD.WIDE.U32 R2, R5, 0x8, R2 ;  /* 0x0000000805027825 */ /* 0x001fca00078e0002 */
[----:B------:R1:W-:Y:S02]  /*1de0*/  STG.E.64 desc[UR16][R2.64], R16 ;  /* 0x0000001002007986 */ /* 0x0003e4000c101b10 */
.L_x_46753:
[----:B------:R-:W-:-:S13]  /*1df0*/  ISETP.GE.U32.AND P0, PT, R4, UR5, PT ;  /* 0x0000000504007c0c */ /* 0x000fda000bf06070 */
[----:B------:R-:W-:Y:S05]  /*1e00*/  @P0 BRA `(.L_x_46755) ;  /* 0x0000000000340947 */ /* 0x000fea0003800000 */
[----:B01---5:R-:W0:Y:S01]  /*1e10*/  LDC.64 R2, c[0x0][0x398] ;  /* 0x0000e600ff027b82 */ /* 0x023e220000000a00 */
[C---:B------:R-:W-:Y:S02]  /*1e20*/  VIADD R5, R4.reuse, UR4 ;  /* 0x0000000404057c36 */ /* 0x040fe40008000000 */
[----:B------:R-:W-:Y:S02]  /*1e30*/  VIADD R4, R4, 0x80 ;  /* 0x0000008004047836 */ /* 0x000fe40000000000 */
[----:B0-----:R-:W-:-:S05]  /*1e40*/  IMAD.WIDE.U32 R2, R5, 0x8, R2 ;  /* 0x0000000805027825 */ /* 0x001fca00078e0002 */
[----:B------:R2:W-:Y:S02]  /*1e50*/  STG.E.64 desc[UR16][R2.64], R18 ;  /* 0x0000001202007986 */ /* 0x0005e4000c101b10 */
.L_x_46754:
        /* <DEDUP_REMOVED lines=8> */
.L_x_46755:
[----:B------:R-:W-:Y:S05]  /*1ee0*/  BSYNC.RELIABLE B1 ;  /* 0x0000000000017941 */ /* 0x000fea0003800100 */
.L_x_46750:
[----:B------:R-:W-:-:S13]  /*1ef0*/  ISETP.GE.U32.AND P0, PT, R4, UR5, PT ;  /* 0x0000000504007c0c */ /* 0x000fda000bf06070 */
[----:B012--5:R-:W0:Y:S01]  /*1f00*/  @!P0 LDC.64 R2, c[0x0][0x398] ;  /* 0x0000e600ff028b82 */ /* 0x027e220000000a00 */
[C---:B------:R-:W-:Y:S02]  /*1f10*/  @!P0 VIADD R5, R4.reuse, UR4 ;  /* 0x0000000404058c36 */ /* 0x040fe40008000000 */
[----:B------:R-:W-:Y:S02]  /*1f20*/  @!P0 VIADD R4, R4, 0x80 ;  /* 0x0000008004048836 */ /* 0x000fe40000000000 */
[----:B0-----:R-:W-:-:S05]  /*1f30*/  @!P0 IMAD.WIDE.U32 R2, R5, 0x8, R2 ;  /* 0x0000000805028825 */ /* 0x001fca00078e0002 */
[----:B------:R3:W-:Y:S02]  /*1f40*/  @!P0 STG.E.64 desc[UR16][R2.64], R22 ;  /* 0x0000001602008986 */ /* 0x0007e4000c101b10 */
.L_x_46756:
[----:B------:R-:W-:Y:S05]  /*1f50*/  BSYNC.RECONVERGENT B0 ;  /* 0x0000000000007941 */ /* 0x000fea0003800200 */
.L_x_46749:
        /* <DEDUP_REMOVED lines=9> */
.L_x_46708:
        /* <DEDUP_REMOVED lines=33> */
.L_x_46758:
[----:B------:R-:W-:Y:S01]  /*2200*/  IMAD.MOV.U32 R2, RZ, RZ, R8 ;  /* 0x000000ffff027224 */ /* 0x000fe200078e0008 */
[----:B------:R-:W-:Y:S01]  /*2210*/  MOV R0, 0x2240 ;  /* 0x0000224000007802 */ /* 0x000fe20000000f00 */
[----:B------:R-:W-:-:S07]  /*2220*/  IMAD.MOV.U32 R5, RZ, RZ, R9 ;  /* 0x000000ffff057224 */ /* 0x000fce00078e0009 */
[----:B-----5:R-:W-:Y:S05]  /*2230*/  CALL.REL.NOINC `($__internal_76_$__cuda_sm20_rem_s64) ;  /* 0x0000001400507944 */ /* 0x020fea0003c00000 */
[----:B------:R-:W-:Y:S02]  /*2240*/  IMAD.MOV.U32 R8, RZ, RZ, R6 ;  /* 0x000000ffff087224 */ /* 0x000fe400078e0006 */
[----:B------:R-:W-:-:S07]  /*2250*/  IMAD.MOV.U32 R9, RZ, RZ, R7 ;  /* 0x000000ffff097224 */ /* 0x000fce00078e0007 */
.L_x_46759:
[----:B------:R-:W-:Y:S05]  /*2260*/  BSYNC.RECONVERGENT B0 ;  /* 0x0000000000007941 */ /* 0x000fea0003800200 */
.L_x_46757:
        /* <DEDUP_REMOVED lines=25> */
.L_x_46761:
[----:B------:R-:W-:Y:S01]  /*2400*/  IMAD.MOV.U32 R2, RZ, RZ, R10 ;  /* 0x000000ffff027224 */ /* 0x000fe200078e000a */
[----:B------:R-:W-:Y:S01]  /*2410*/  MOV R0, 0x2440 ;  /* 0x0000244000007802 */ /* 0x000fe20000000f00 */
[----:B------:R-:W-:-:S07]  /*2420*/  IMAD.MOV.U32 R5, RZ, RZ, R11 ;  /* 0x000000ffff057224 */ /* 0x000fce00078e000b */
[----:B-----5:R-:W-:Y:S05]  /*2430*/  CALL.REL.NOINC `($__internal_76_$__cuda_sm20_rem_s64) ;  /* 0x0000001000d07944 */ /* 0x020fea0003c00000 */
[----:B------:R-:W-:Y:S02]  /*2440*/  IMAD.MOV.U32 R10, RZ, RZ, R6 ;  /* 0x000000ffff0a7224 */ /* 0x000fe400078e0006 */
[----:B------:R-:W-:-:S07]  /*2450*/  IMAD.MOV.U32 R11, RZ, RZ, R7 ;  /* 0x000000ffff0b7224 */ /* 0x000fce00078e0007 */
.L_x_46762:
[----:B------:R-:W-:Y:S05]  /*2460*/  BSYNC.RECONVERGENT B0 ;  /* 0x0000000000007941 */ /* 0x000fea0003800200 */
.L_x_46760:
        /* <DEDUP_REMOVED lines=25> */
.L_x_46764:
[----:B------:R-:W-:Y:S01]  /*2600*/  IMAD.MOV.U32 R2, RZ, RZ, R12 ;  /* 0x000000ffff027224 */ /* 0x000fe200078e000c */
[----:B------:R-:W-:Y:S01]  /*2610*/  MOV R0, 0x2640 ;  /* 0x0000264000007802 */ /* 0x000fe20000000f00 */
[----:B------:R-:W-:-:S07]  /*2620*/  IMAD.MOV.U32 R5, RZ, RZ, R13 ;  /* 0x000000ffff057224 */ /* 0x000fce00078e000d */
[----:B-----5:R-:W-:Y:S05]  /*2630*/  CALL.REL.NOINC `($__internal_76_$__cuda_sm20_rem_s64) ;  /* 0x0000001000507944 */ /* 0x020fea0003c00000 */
[----:B------:R-:W-:Y:S02]  /*2640*/  IMAD.MOV.U32 R12, RZ, RZ, R6 ;  /* 0x000000ffff0c7224 */ /* 0x000fe400078e0006 */
[----:B------:R-:W-:-:S07]  /*2650*/  IMAD.MOV.U32 R13, RZ, RZ, R7 ;  /* 0x000000ffff0d7224 */ /* 0x000fce00078e0007 */
.L_x_46765:
[----:B------:R-:W-:Y:S05]  /*2660*/  BSYNC.RECONVERGENT B0 ;  /* 0x0000000000007941 */ /* 0x000fea0003800200 */
.L_x_46763:
        /* <DEDUP_REMOVED lines=25> */
.L_x_46767:
[----:B------:R-:W-:Y:S01]  /*2800*/  IMAD.MOV.U32 R2, RZ, RZ, R14 ;  /* 0x000000ffff027224 */ /* 0x000fe200078e000e */
[----:B------:R-:W-:Y:S01]  /*2810*/  MOV R0, 0x2840 ;  /* 0x0000284000007802 */ /* 0x000fe20000000f00 */
[----:B------:R-:W-:-:S07]  /*2820*/  IMAD.MOV.U32 R5, RZ, RZ, R15 ;  /* 0x000000ffff057224 */ /* 0x000fce00078e000f */
[----:B-----5:R-:W-:Y:S05]  /*2830*/  CALL.REL.NOINC `($__internal_76_$__cuda_sm20_rem_s64) ;  /* 0x0000000c00d07944 */ /* 0x020fea0003c00000 */
[----:B------:R-:W-:Y:S02]  /*2840*/  IMAD.MOV.U32 R14, RZ, RZ, R6 ;  /* 0x000000ffff0e7224 */ /* 0x000fe400078e0006 */
[----:B------:R-:W-:-:S07]  /*2850*/  IMAD.MOV.U32 R15, RZ, RZ, R7 ;  /* 0x000000ffff0f7224 */ /* 0x000fce00078e0007 */
.L_x_46768:
[----:B------:R-:W-:Y:S05]  /*2860*/  BSYNC.RECONVERGENT B0 ;  /* 0x0000000000007941 */ /* 0x000fea0003800200 */
.L_x_46766:
        /* <DEDUP_REMOVED lines=25> */
.L_x_46770:
[----:B------:R-:W-:Y:S01]  /*2a00*/  IMAD.MOV.U32 R2, RZ, RZ, R16 ;  /* 0x000000ffff027224 */ /* 0x000fe200078e0010 */
[----:B------:R-:W-:Y:S01]  /*2a10*/  MOV R0, 0x2a40 ;  /* 0x00002a4000007802 */ /* 0x000fe20000000f00 */
[----:B------:R-:W-:-:S07]  /*2a20*/  IMAD.MOV.U32 R5, RZ, RZ, R17 ;  /* 0x000000ffff057224 */ /* 0x000fce00078e0011 */
[----:B------:R-:W-:Y:S05]  /*2a30*/  CALL.REL.NOINC `($__internal_76_$__cuda_sm20_rem_s64) ;  /* 0x0000000c00507944 */ /* 0x000fea0003c00000 */
[----:B------:R-:W-:Y:S02]  /*2a40*/  IMAD.MOV.U32 R16, RZ, RZ, R6 ;  /* 0x000000ffff107224 */ /* 0x000fe400078e0006 */
[----:B------:R-:W-:-:S07]  /*2a50*/  IMAD.MOV.U32 R17, RZ, RZ, R7 ;  /* 0x000000ffff117224 */ /* 0x000fce00078e0007 */
.L_x_46771:
[----:B------:R-:W-:Y:S05]  /*2a60*/  BSYNC.RECONVERGENT B0 ;  /* 0x0000000000007941 */ /* 0x000fea0003800200 */
.L_x_46769:
        /* <DEDUP_REMOVED lines=25> */
.L_x_46773:
[----:B------:R-:W-:Y:S01]  /*2c00*/  IMAD.MOV.U32 R2, RZ, RZ, R18 ;  /* 0x000000ffff027224 */ /* 0x000fe200078e0012 */
[----:B------:R-:W-:Y:S01]  /*2c10*/  MOV R0, 0x2c40 ;  /* 0x00002c4000007802 */ /* 0x000fe20000000f00 */
[----:B------:R-:W-:-:S07]  /*2c20*/  IMAD.MOV.U32 R5, RZ, RZ, R19 ;  /* 0x000000ffff057224 */ /* 0x000fce00078e0013 */
[----:B------:R-:W-:Y:S05]  /*2c30*/  CALL.REL.NOINC `($__internal_76_$__cuda_sm20_rem_s64) ;  /* 0x0000000800d07944 */ /* 0x000fea0003c00000 */
[----:B------:R-:W-:Y:S02]  /*2c40*/  IMAD.MOV.U32 R18, RZ, RZ, R6 ;  /* 0x000000ffff127224 */ /* 0x000fe400078e0006 */
[----:B------:R-:W-:-:S07]  /*2c50*/  IMAD.MOV.U32 R19, RZ, RZ, R7 ;  /* 0x000000ffff137224 */ /* 0x000fce00078e0007 */
.L_x_46774:
[----:B------:R-:W-:Y:S05]  /*2c60*/  BSYNC.RECONVERGENT B0 ;  /* 0x0000000000007941 */ /* 0x000fea0003800200 */
.L_x_46772:
        /* <DEDUP_REMOVED lines=25> */
.L_x_46776:
[----:B------:R-:W-:Y:S01]  /*2e00*/  IMAD.MOV.U32 R2, RZ, RZ, R20 ;  /* 0x000000ffff027224 */ /* 0x000fe200078e0014 */
[----:B------:R-:W-:Y:S01]  /*2e10*/  MOV R0, 0x2e40 ;  /* 0x00002e4000007802 */ /* 0x000fe20000000f00 */
[----:B------:R-:W-:-:S07]  /*2e20*/  IMAD.MOV.U32 R5, RZ, RZ, R21 ;  /* 0x000000ffff057224 */ /* 0x000fce00078e0015 */
[----:B------:R-:W-:Y:S05]  /*2e30*/  CALL.REL.NOINC `($__internal_76_$__cuda_sm20_rem_s64) ;  /* 0x0000000800507944 */ /* 0x000fea0003c00000 */
[----:B------:R-:W-:Y:S02]  /*2e40*/  IMAD.MOV.U32 R20, RZ, RZ, R6 ;  /* 0x000000ffff147224 */ /* 0x000fe400078e0006 */
[----:B------:R-:W-:-:S07]  /*2e50*/  IMAD.MOV.U32 R21, RZ, RZ, R7 ;  /* 0x000000ffff157224 */ /* 0x000fce00078e0007 */
.L_x_46777:
[----:B------:R-:W-:Y:S05]  /*2e60*/  BSYNC.RECONVERGENT B0 ;  /* 0x0000000000007941 */ /* 0x000fea0003800200 */
.L_x_46775:
        /* <DEDUP_REMOVED lines=25> */
.L_x_46779:
[----:B------:R-:W-:Y:S01]  /*3000*/  IMAD.MOV.U32 R2, RZ, RZ, R22 ;  /* 0x000000ffff027224 */ /* 0x000fe200078e0016 */
[----:B------:R-:W-:Y:S01]  /*3010*/  MOV R0, 0x3040 ;  /* 0x0000304000007802 */ /* 0x000fe20000000f00 */
[----:B------:R-:W-:-:S07]  /*3020*/  IMAD.MOV.U32 R5, RZ, RZ, R23 ;  /* 0x000000ffff057224 */ /* 0x000fce00078e0017 */
[----:B------:R-:W-:Y:S05]  /*3030*/  CALL.REL.NOINC `($__internal_76_$__cuda_sm20_rem_s64) ;  /* 0x0000000400d07944 */ /* 0x000fea0003c00000 */
[----:B------:R-:W-:Y:S02]  /*3040*/  IMAD.MOV.U32 R2, RZ, RZ, R6 ;  /* 0x000000ffff027224 */ /* 0x000fe400078e0006 */
[----:B------:R-:W-:-:S07]  /*3050*/  IMAD.MOV.U32 R3, RZ, RZ, R7 ;  /* 0x000000ffff037224 */ /* 0x000fce00078e0007 */
.L_x_46780:
[----:B------:R-:W-:Y:S05]  /*3060*/  BSYNC.RECONVERGENT B0 ;  /* 0x0000000000007941 */ /* 0x000fea0003800200 */
.L_x_46778:
        /* <DEDUP_REMOVED lines=113> */
        .weak           $__internal_76_$__cuda_sm20_rem_s64
        .type           $__internal_76_$__cuda_sm20_rem_s64,@function
        .size           $__internal_76_$__cuda_sm20_rem_s64,(.L_x_54728 - $__internal_76_$__cuda_sm20_rem_s64)
$__internal_76_$__cuda_sm20_rem_s64:
        /* <DEDUP_REMOVED lines=81> */
[----:B------:R-:W-:Y:S06]  /*3c90*/  RET.REL.NODEC R2 `(_ZN2at6native29vectorized_elementwise_kernelILi8ENS0_13BUnaryFunctorIlllZZZNS0_21remainder_kernel_cudaERNS_18TensorIteratorBaseEENKUlvE_clEvENKUlvE2_clEvEUlllE_EESt5arrayIPcLm2EEEEviT0_T1_) ;  /* 0xffffffc002d87950 */ /* 0x000fec0003c3ffff */
.L_x_46781:
        /* <DEDUP_REMOVED lines=14> */
.L_x_54728:


//--------------------- .text._ZN2at6native18elementwise_kernelILi128ELi4EZNS0_15gpu_kernel_implINS0_13AUnaryFunctorIlllZZZNS0_21remainder_kernel_cudaERNS_18TensorIteratorBaseEENKUlvE_clEvENKUlvE2_clEvEUlllE_EEEEvS5_RKT_EUliE_EEviT1_ --------------------------
	.section	.text._ZN2at6native18elementwise_kernelILi128ELi4EZNS0_15gpu_kernel_implINS0_13AUnaryFunctorIlllZZZNS0_21remainder_kernel_cudaERNS_18TensorIteratorBaseEENKUlvE_clEvENKUlvE2_clEvEUlllE_EEEEvS5_RKT_EUliE_EEviT1_,"ax",@progbits
	.align	128
        .global         _ZN2at6native18elementwise_kernelILi128ELi4EZNS0_15gpu_kernel_implINS0_13AUnaryFunctorIlllZZZNS0_21remainder_kernel_cudaERNS_18TensorIteratorBaseEENKUlvE_clEvENKUlvE2_clEvEUlllE_EEEEvS5_RKT_EUliE_EEviT1_
        .type           _ZN2at6native18elementwise_kernelILi128ELi4EZNS0_15gpu_kernel_implINS0_13AUnaryFunctorIlllZZZNS0_21remainder_kernel_cudaERNS_18TensorIteratorBaseEENKUlvE_clEvENKUlvE2_clEvEUlllE_EEEEvS5_RKT_EUliE_EEviT1_,@function
        .size           _ZN2at6native18elementwise_kernelILi128ELi4EZNS0_15gpu_kernel_implINS0_13AUnaryFunctorIlllZZZNS0_21remainder_kernel_cudaERNS_18TensorIteratorBaseEENKUlvE_clEvENKUlvE2_clEvEUlllE_EEEEvS5_RKT_EUliE_EEviT1_,(.L_x_54729 - _ZN2at6native18elementwise_kernelILi128ELi4EZNS0_15gpu_kernel_implINS0_13AUnaryFunctorIlllZZZNS0_21remainder_kernel_cudaERNS_18TensorIteratorBaseEENKUlvE_clEvENKUlvE2_clEvEUlllE_EEEEvS5_RKT_EUliE_EEviT1_)
        .other          _ZN2at6native18elementwise_kernelILi128ELi4EZNS0_15gpu_kernel_implINS0_13AUnaryFunctorIlllZZZNS0_21remainder_kernel_cudaERNS_18TensorIteratorBaseEENKUlvE_clEvENKUlvE2_clEvEUlllE_EEEEvS5_RKT_EUliE_EEviT1_,@"STO_CUDA_ENTRY STV_DEFAULT"
_ZN2at6native18elementwise_kernelILi128ELi4EZNS0_15gpu_kernel_implINS0_13AUnaryFunctorIlllZZZNS0_21remainder_kernel_cudaERNS_18TensorIteratorBaseEENKUlvE_clEvENKUlvE2_clEvEUlllE_EEEEvS5_RKT_EUliE_EEviT1_:
.text._ZN2at6native18elementwise_kernelILi128ELi4EZNS0_15gpu_kernel_implINS0_13AUnaryFunctorIlllZZZNS0_21remainder_kernel_cudaERNS_18TensorIteratorBaseEENKUlvE_clEvENKUlvE2_clEvEUlllE_EEEEvS5_RKT_EUliE_EEviT1_:
        /* <DEDUP_REMOVED lines=320> */
.L_x_46784:
        /* <DEDUP_REMOVED lines=17> */
.L_x_46788:
[----:B------:R0:W5:Y:S01]  /*1510*/  LDG.E.U8 R10, desc[UR36][R26.64] ;  /* 0x000000241a0a7981 */ /* 0x000162000c1e1100 */
[----:B------:R-:W-:Y:S01]  /*1520*/  IMAD.MOV.U32 R11, RZ, RZ, RZ ;  /* 0x000000ffff0b7224 */ /* 0x000fe200078e00ff */
[----:B------:R-:W-:Y:S06]  /*1530*/  BRA `(.L_x_46790) ;  /* 0x0000000c003c7947 */ /* 0x000fec0003800000 */
.L_x_46787:
        /* <DEDUP_REMOVED lines=8> */
.L_x_46792:
[----:B------:R-:W2:Y:S02]  /*15c0*/  LDG.E R10, desc[UR36][R26.64] ;  /* 0x000000241a0a7981 */ /* 0x000ea4000c1e1900 */
[----:B--2---:R-:W-:Y:S01]  /*15d0*/  SHF.R.S32.HI R11, RZ, 0x1f, R10 ;  /* 0x0000001fff0b7819 */ /* 0x004fe2000001140a */
[----:B------:R-:W-:Y:S06]  /*15e0*/  BRA `(.L_x_46790) ;  /* 0x0000000c00107947 */ /* 0x000fec0003800000 */
.L_x_46786:
        /* <DEDUP_REMOVED lines=9> */
.L_x_46794:
[----:B------:R-:W2:Y:S02]  /*1680*/  LDG.E.U16 R0, desc[UR36][R26.64] ;  /* 0x000000241a007981 */ /* 0x000ea4000c1e1500 */
[----:B--2---:R-:W-:-:S04]  /*1690*/  HADD2.F32 R0, -RZ, R0.H0_H0 ;  /* 0x20000000ff007230 */ /* 0x004fc80000004100 */
[----:B------:R0:W1:Y:S01]  /*16a0*/  F2I.S64.TRUNC R10, R0 ;  /* 0x00000000000a7311 */ /* 0x000062000020d900 */
[----:B------:R-:W-:Y:S05]  /*16b0*/  BRA `(.L_x_46790) ;  /* 0x0000000800dc7947 */ /* 0x000fea0003800000 */
.L_x_46793:
        /* <DEDUP_REMOVED lines=9> */
.L_x_46796:
[----:B------:R-:W2:Y:S02]  /*1750*/  LDG.E.U16 R0, desc[UR36][R26.64] ;  /* 0x000000241a007981 */ /* 0x000ea4000c1e1500 */
[----:B--2---:R-:W-:-:S04]  /*1760*/  HADD2.F32 R0, -RZ, R0.H0_H0 ;  /* 0x20000000ff007230 */ /* 0x004fc80000004100 */
[----:B------:R0:W1:Y:S01]  /*1770*/  F2I.S64.TRUNC R10, R0 ;  /* 0x00000000000a7311 */ /* 0x000062000020d900 */
[----:B------:R-:W-:Y:S05]  /*1780*/  BRA `(.L_x_46790) ;  /* 0x0000000800a87947 */ /* 0x000fea0003800000 */
.L_x_46795:
[----:B------:R-:W2:Y:S02]  /*1790*/  LDG.E.64 R10, desc[UR36][R26.64] ;  /* 0x000000241a0a7981 */ /* 0x000ea4000c1e1b00 */
[----:B--2---:R-:W0:Y:S01]  /*17a0*/  F2I.S64.F64.TRUNC R10, R10 ;  /* 0x0000000a000a7311 */ /* 0x004e22000030d900 */
[----:B------:R-:W-:Y:S05]  /*17b0*/  BRA `(.L_x_46790) ;  /* 0x00000008009c7947 */ /* 0x000fea0003800000 */
.L_x_46785:
        /* <DEDUP_REMOVED lines=13> */
.L_x_46799:
[----:B------:R-:W2:Y:S02]  /*1890*/  LDG.E.64 R10, desc[UR36][R26.64] ;  /* 0x000000241a0a7981 */ /* 0x000ea4000c1e1b00 */
[----:B--2---:R-:W0:Y:S01]  /*18a0*/  F2I.S64.F64.TRUNC R10, R10 ;  /* 0x0000000a000a7311 */ /* 0x004e22000030d900 */
[----:B------:R-:W-:Y:S05]  /*18b0*/  BRA `(.L_x_46790) ;  /* 0x00000008005c7947 */ /* 0x000fea0003800000 */
.L_x_46798:
        /* <DEDUP_REMOVED lines=26> */
.L_x_46801:
        /* <DEDUP_REMOVED lines=14> */
.L_x_46800:
[----:B------:R-:W2:Y:S02]  /*1b40*/  LDG.E.U16 R10, desc[UR36][R26.64] ;  /* 0x000000241a0a7981 */ /* 0x000ea4000c1e1500 */
[----:B--2---:R-:W-:-:S06]  /*1b50*/  IMAD.U32 R10, R10, 0x10000, RZ ;  /* 0x000100000a0a7824 */ /* 0x004fcc00078e00ff */
[----:B------:R-:W4:Y:S01]  /*1b60*/  F2I.S64.TRUNC R10, R10 ;  /* 0x0000000a000a7311 */ /* 0x000f22000020d900 */
[----:B------:R-:W-:Y:S05]  /*1b70*/  BRA `(.L_x_46790) ;  /* 0x0000000400ac7947 */ /* 0x000fea0003800000 */
.L_x_46797:
        /* <DEDUP_REMOVED lines=11> */
.L_x_46804:
        /* <DEDUP_REMOVED lines=21> */
.L_x_46808:
[----:B------:R-:W-:Y:S05]  /*1d80*/  BSYNC.RECONVERGENT B1 ;  /* 0x0000000000017941 */ /* 0x000fea0003800200 */
.L_x_46807:
[----:B------:R-:W-:Y:S02]  /*1d90*/  SHF.L.U32 R0, R0, 0x14, RZ ;  /* 0x0000001400007819 */ /* 0x000fe400000006ff */
[----:B------:R-:W-:-:S04]  /*1da0*/  LEA R3, R3, 0x3b800000, 0x17 ;  /* 0x3b80000003037811 */ /* 0x000fc800078eb8ff */
[----:B------:R-:W-:-:S07]  /*1db0*/  LOP3.LUT R10, R3, R0, R7, 0xfe, !PT ;  /* 0x00000000030a7212 */ /* 0x000fce00078efe07 */
.L_x_46806:
[----:B------:R-:W-:Y:S05]  /*1dc0*/  BSYNC.RECONVERGENT B0 ;  /* 0x0000000000007941 */ /* 0x000fea0003800200 */
.L_x_46805:
[----:B------:R-:W0:Y:S01]  /*1dd0*/  F2I.S64.TRUNC R10, R10 ;  /* 0x0000000a000a7311 */ /* 0x000e22000020d900 */
[----:B------:R-:W-:Y:S05]  /*1de0*/  BRA `(.L_x_46790) ;  /* 0x0000000400107947 */ /* 0x000fea0003800000 */
.L_x_46803:
        /* <DEDUP_REMOVED lines=21> */
.L_x_46812:
[----:B------:R-:W-:Y:S05]  /*1f40*/  BSYNC.RECONVERGENT B1 ;  /* 0x0000000000017941 */ /* 0x000fea0003800200 */
.L_x_46811:
[----:B------:R-:W-:Y:S01]  /*1f50*/  IMAD.SHL.U32 R0, R0, 0x200000, RZ ;  /* 0x0020000000007824 */ /* 0x000fe200078e00ff */
[----:B------:R-:W-:-:S04]  /*1f60*/  LEA R3, R3, 0x37800000, 0x17 ;  /* 0x3780000003037811 */ /* 0x000fc800078eb8ff */
[----:B------:R-:W-:-:S07]  /*1f70*/  LOP3.LUT R10, R3, R0, R7, 0xfe, !PT ;  /* 0x00000000030a7212 */ /* 0x000fce00078efe07 */
.L_x_46810:
[----:B------:R-:W-:Y:S05]  /*1f80*/  BSYNC.RECONVERGENT B0 ;  /* 0x0000000000007941 */ /* 0x000fea0003800200 */
.L_x_46809:
[----:B------:R-:W0:Y:S01]  /*1f90*/  F2I.S64.TRUNC R10, R10 ;  /* 0x0000000a000a7311 */ /* 0x000e22000020d900 */
[----:B------:R-:W-:Y:S05]  /*1fa0*/  BRA `(.L_x_46790) ;  /* 0x0000000000a07947 */ /* 0x000fea0003800000 */
.L_x_46802:
[----:B------:R-:W-:-:S09]  /*1fb0*/  UISETP.NE.AND UP0, UPT, UR4, 0x1c, UPT ;  /* 0x0000001c0400788c */ /* 0x000fd2000bf05270 */
[----:B------:R-:W-:Y:S05]  /*1fc0*/  BRA.U !UP0, `(.L_x_46813) ;  /* 0x0000000108907547 */ /* 0x000fea000b800000 */
[----:B------:R-:W-:-:S09]  /*1fd0*/  UISETP.NE.AND UP0, UPT, UR4, 0x1d, UPT ;  /* 0x0000001d0400788c */ /* 0x000fd2000bf05270 */
[----:B------:R-:W-:Y:S05]  /*1fe0*/  BRA.U !UP0, `(.L_x_46814) ;  /* 0x0000000108807547 */ /* 0x000fea000b800000 */
[----:B------:R-:W-:-:S09]  /*1ff0*/  UISETP.NE.AND UP0, UPT, UR4, 0x2c, UPT ;  /* 0x0000002c0400788c */ /* 0x000fd2000bf05270 */
[----:B------:R-:W-:Y:S05]  /*2000*/  BRA.U !UP0, `(.L_x_46815) ;  /* 0x00000001084c7547 */ /* 0x000fea000b800000 */
.L_x_46789:
[----:B------:R-:W-:Y:S01]  /*2010*/  MOV R14, 0x0 ;  /* 0x00000000000e7802 */ /* 0x000fe20000000f00 */
[----:B------:R-:W0:Y:S01]  /*2020*/  LDCU.64 UR4, c[0x4][0x178] ;  /* 0x01002f00ff0477ac */ /* 0x000e220008000a00 */
[----:B---34-:R-:W-:Y:S02]  /*2030*/  HFMA2 R8, -RZ, RZ, 0, 4.64916229248046875e-06 ;  /* 0x0000004eff087431 */ /* 0x018fe400000001ff */
        /* <DEDUP_REMOVED lines=13> */
.L_x_46791:
[----:B------:R-:W2:Y:S02]  /*2110*/  LDG.E.S16 R10, desc[UR36][R26.64] ;  /* 0x000000241a0a7981 */ /* 0x000ea4000c1e1700 */
[----:B--2---:R-:W-:Y:S01]  /*2120*/  SHF.R.S32.HI R11, RZ, 0x1f, R10 ;  /* 0x0000001fff0b7819 */ /* 0x004fe2000001140a */
[----:B------:R-:W-:Y:S06]  /*2130*/  BRA `(.L_x_46790) ;  /* 0x00000000003c7947 */ /* 0x000fec0003800000 */
.L_x_46815:
        /* <DEDUP_REMOVED lines=8> */
.L_x_46817:
[----:B------:R-:W-:Y:S05]  /*21c0*/  BSYNC.RECONVERGENT B0 ;  /* 0x0000000000007941 */ /* 0x000fea0003800200 */
.L_x_46816:
[----:B------:R-:W0:Y:S01]  /*21d0*/  F2I.S64.TRUNC R10, R10 ;  /* 0x0000000a000a7311 */ /* 0x000e22000020d900 */
[----:B------:R-:W-:Y:S05]  /*21e0*/  BRA `(.L_x_46790) ;  /* 0x0000000000107947 */ /* 0x000fea0003800000 */
.L_x_46814:
[----:B------:R0:W5:Y:S01]  /*21f0*/  LDG.E.64 R10, desc[UR36][R26.64] ;  /* 0x000000241a0a7981 */ /* 0x000162000c1e1b00 */
[----:B------:R-:W-:Y:S05]  /*2200*/  BRA `(.L_x_46790) ;  /* 0x0000000000087947 */ /* 0x000fea0003800000 */
.L_x_46813:
[----:B------:R0:W5:Y:S01]  /*2210*/  LDG.E R10, desc[UR36][R26.64] ;  /* 0x000000241a0a7981 */ /* 0x000162000c1e1900 */
[----:B------:R-:W-:-:S07]  /*2220*/  IMAD.MOV.U32 R11, RZ, RZ, RZ ;  /* 0x000000ffff0b7224 */ /* 0x000fce00078e00ff */
.L_x_46790:
        /* <DEDUP_REMOVED lines=26> */
.L_x_46819:
[----:B------:R-:W-:Y:S01]  /*23d0*/  IMAD.MOV.U32 R0, RZ, RZ, R10 ;  /* 0x000000ffff007224 */ /* 0x000fe200078e000a */
[----:B------:R-:W-:Y:S02]  /*23e0*/  MOV R3, R11 ;  /* 0x0000000b00037202 */ /* 0x000fe40000000f00 */
[----:B------:R-:W-:-:S07]  /*23f0*/  MOV R4, 0x2410 ;  /* 0x0000241000047802 */ /* 0x000fce0000000f00 */
[----:B------:R-:W-:Y:S05]  /*2400*/  CALL.REL.NOINC `($__internal_77_$__cuda_sm20_rem_s64) ;  /* 0x000000a400347944 */ /* 0x000fea0003c00000 */
[----:B------:R-:W-:Y:S02]  /*2410*/  IMAD.MOV.U32 R4, RZ, RZ, R0 ;  /* 0x000000ffff047224 */ /* 0x000fe400078e0000 */
[----:B------:R-:W-:-:S07]  /*2420*/  IMAD.MOV.U32 R5, RZ, RZ, R3 ;  /* 0x000000ffff057224 */ /* 0x000fce00078e0003 */
.L_x_46820:
[----:B------:R-:W-:Y:S05]  /*2430*/  BSYNC.RECONVERGENT B0 ;  /* 0x0000000000007941 */ /* 0x000fea0003800200 */
.L_x_46818:
        /* <DEDUP_REMOVED lines=29> */
.L_x_46824:
[----:B------:R0:W-:Y:S01]  /*2610*/  STG.E.U8 desc[UR36][R8.64], R3 ;  /* 0x0000000308007986 */ /* 0x0001e2000c101124 */
[----:B------:R-:W-:Y:S05]  /*2620*/  BRA `(.L_x_46826) ;  /* 0x0000000c00387947 */ /* 0x000fea0003800000 */
.L_x_46823:
        /* <DEDUP_REMOVED lines=8> */
.L_x_46828:
[----:B------:R0:W-:Y:S01]  /*26b0*/  STG.E desc[UR36][R8.64], R3 ;  /* 0x0000000308007986 */ /* 0x0001e2000c101924 */
[----:B------:R-:W-:Y:S05]  /*26c0*/  BRA `(.L_x_46826) ;  /* 0x0000000c00107947 */ /* 0x000fea0003800000 */
.L_x_46827:
[----:B------:R0:W-:Y:S01]  /*26d0*/  STG.E.U16 desc[UR36][R8.64], R3 ;  /* 0x0000000308007986 */ /* 0x0001e2000c101524 */
[----:B------:R-:W-:Y:S05]  /*26e0*/  BRA `(.L_x_46826) ;  /* 0x0000000c00087947 */ /* 0x000fea0003800000 */
.L_x_46822:
        /* <DEDUP_REMOVED lines=9> */
.L_x_46830:
[----:B------:R-:W0:Y:S02]  /*2780*/  I2F.S64 R0, R22 ;  /* 0x0000001600007312 */ /* 0x000e240000301400 */
[----:B0-----:R-:W-:-:S05]  /*2790*/  F2FP.F16.F32.PACK_AB R0, RZ, R0 ;  /* 0x00000000ff00723e */ /* 0x001fca00000000ff */
[----:B------:R0:W-:Y:S01]  /*27a0*/  STG.E.U16 desc[UR36][R8.64], R0 ;  /* 0x0000000008007986 */ /* 0x0001e2000c101524 */
[----:B------:R-:W-:Y:S05]  /*27b0*/  BRA `(.L_x_46826) ;  /* 0x0000000800d47947 */ /* 0x000fea0003800000 */
.L_x_46829:
        /* <DEDUP_REMOVED lines=10> */
.L_x_46832:
[----:B------:R-:W0:Y:S02]  /*2860*/  I2F.S64 R0, R22 ;  /* 0x0000001600007312 */ /* 0x000e240000301400 */
[----:B0-----:R-:W-:-:S04]  /*2870*/  F2FP.F16.F32.PACK_AB R3, RZ, R0 ;  /* 0x00000000ff03723e */ /* 0x001fc800000000ff */
[----:B------:R-:W-:-:S05]  /*2880*/  PRMT R3, R3, 0x5410, RZ ;  /* 0x0000541003037816 */ /* 0x000fca00000000ff */
[----:B------:R0:W-:Y:S01]  /*2890*/  STG.E desc[UR36][R8.64], R3 ;  /* 0x0000000308007986 */ /* 0x0001e2000c101924 */
[----:B------:R-:W-:Y:S05]  /*28a0*/  BRA `(.L_x_46826) ;  /* 0x0000000800987947 */ /* 0x000fea0003800000 */
.L_x_46831:
[----:B------:R-:W0:Y:S02]  /*28b0*/  I2F.F64.S64 R4, R22 ;  /* 0x0000001600047312 */ /* 0x000e240000301c00 */
[----:B0-----:R0:W-:Y:S01]  /*28c0*/  STG.E.64 desc[UR36][R8.64], R4 ;  /* 0x0000000408007986 */ /* 0x0011e2000c101b24 */
[----:B------:R-:W-:Y:S05]  /*28d0*/  BRA `(.L_x_46826) ;  /* 0x00000008008c7947 */ /* 0x000fea0003800000 */
.L_x_46821:
        /* <DEDUP_REMOVED lines=13> */
.L_x_46835:
[----:B------:R-:W0:Y:S01]  /*29b0*/  I2F.F64.S64 R4, R22 ;  /* 0x0000001600047312 */ /* 0x000e220000301c00 */
[----:B------:R-:W-:-:S05]  /*29c0*/  CS2R R6, SRZ ;  /* 0x0000000000067805 */ /* 0x000fca000001ff00 */
[----:B0-----:R0:W-:Y:S01]  /*29d0*/  STG.E.128 desc[UR36][R8.64], R4 ;  /* 0x0000000408007986 */ /* 0x0011e2000c101d24 */
[----:B------:R-:W-:Y:S05]  /*29e0*/  BRA `(.L_x_46826) ;  /* 0x0000000800487947 */ /* 0x000fea0003800000 */
.L_x_46834:
        /* <DEDUP_REMOVED lines=19> */
.L_x_46839:
[----:B------:R-:W-:Y:S05]  /*2b20*/  BSYNC.RECONVERGENT B0 ;  /* 0x0000000000007941 */ /* 0x000fea0003800200 */
.L_x_46838:
[----:B------:R-:W-:-:S05]  /*2b30*/  LOP3.LUT R5, R0, 0x80, R5, 0xf8, !PT ;  /* 0x0000008000057812 */ /* 0x000fca00078ef805 */
[----:B------:R0:W-:Y:S01]  /*2b40*/  STG.E.U8 desc[UR36][R8.64], R5 ;  /* 0x0000000508007986 */ /* 0x0001e2000c101124 */
[----:B------:R-:W-:Y:S05]  /*2b50*/  BRA `(.L_x_46826) ;  /* 0x0000000400ec7947 */ /* 0x000fea0003800000 */
.L_x_46837:
        /* <DEDUP_REMOVED lines=15> */
.L_x_46841:
[----:B------:R-:W-:Y:S05]  /*2c50*/  BSYNC.RECONVERGENT B0 ;  /* 0x0000000000007941 */ /* 0x000fea0003800200 */
.L_x_46840:
[----:B------:R-:W-:-:S05]  /*2c60*/  LOP3.LUT R5, R0, 0x80, R5, 0xf8, !PT ;  /* 0x0000008000057812 */ /* 0x000fca00078ef805 */
[----:B------:R0:W-:Y:S01]  /*2c70*/  STG.E.U8 desc[UR36][R8.64], R5 ;  /* 0x0000000508007986 */ /* 0x0001e2000c101124 */
[----:B------:R-:W-:Y:S05]  /*2c80*/  BRA `(.L_x_46826) ;  /* 0x0000000400a07947 */ /* 0x000fea0003800000 */
.L_x_46836:
[----:B------:R-:W0:Y:S02]  /*2c90*/  I2F.S64 R0, R22 ;  /* 0x0000001600007312 */ /* 0x000e240000301400 */
[----:B0-----:R-:W-:-:S05]  /*2ca0*/  F2FP.BF16.F32.PACK_AB R0, RZ, R0 ;  /* 0x00000000ff00723e */ /* 0x001fca00000010ff */
[----:B------:R0:W-:Y:S01]  /*2cb0*/  STG.E.U16 desc[UR36][R8.64], R0 ;  /* 0x0000000008007986 */ /* 0x0001e2000c101524 */
[----:B------:R-:W-:Y:S05]  /*2cc0*/  BRA `(.L_x_46826) ;  /* 0x0000000400907947 */ /* 0x000fea0003800000 */
.L_x_46833:
        /* <DEDUP_REMOVED lines=10> */
.L_x_46844:
        /* <DEDUP_REMOVED lines=13> */
.L_x_46847:
[----:B------:R-:W-:-:S04]  /*2e40*/  SHF.R.U32.HI R0, RZ, 0x14, R3 ;  /* 0x00000014ff007819 */ /* 0x000fc80000011603 */
[----:B------:R-:W-:-:S04]  /*2e50*/  LOP3.LUT R0, R0, 0x1, RZ, 0xc0, !PT ;  /* 0x0000000100007812 */ /* 0x000fc800078ec0ff */
[----:B------:R-:W-:-:S04]  /*2e60*/  IADD3 R0, PT, PT, R3, 0x487ffff, R0 ;  /* 0x0487ffff03007810 */ /* 0x000fc80007ffe000 */
[----:B------:R-:W-:-:S04]  /*2e70*/  SHF.R.U32.HI R0, RZ, 0x14, R0 ;  /* 0x00000014ff007819 */ /* 0x000fc80000011600 */
[----:B------:R-:W-:-:S07]  /*2e80*/  LOP3.LUT R0, R0, 0xff, RZ, 0xc0, !PT ;  /* 0x000000ff00007812 */ /* 0x000fce00078ec0ff */
.L_x_46848:
[----:B------:R-:W-:-:S04]  /*2e90*/  SHF.R.U32.HI R3, RZ, 0x18, R3 ;  /* 0x00000018ff037819 */ /* 0x000fc80000011603 */
[----:B------:R-:W-:-:S04]  /*2ea0*/  LOP3.LUT R0, R0, 0x80, R3, 0xf8, !PT ;  /* 0x0000008000007812 */ /* 0x000fc800078ef803 */
[----:B------:R-:W-:-:S07]  /*2eb0*/  PRMT R4, R0, 0x7610, R4 ;  /* 0x0000761000047816 */ /* 0x000fce0000000004 */
.L_x_46846:
[----:B------:R-:W-:Y:S05]  /*2ec0*/  BSYNC.RECONVERGENT B0 ;  /* 0x0000000000007941 */ /* 0x000fea0003800200 */
.L_x_46845:
[----:B------:R1:W-:Y:S01]  /*2ed0*/  STG.E.U8 desc[UR36][R8.64], R4 ;  /* 0x0000000408007986 */ /* 0x0003e2000c101124 */
[----:B------:R-:W-:Y:S05]  /*2ee0*/  BRA `(.L_x_46826) ;  /* 0x0000000400087947 */ /* 0x000fea0003800000 */
.L_x_46843:
        /* <DEDUP_REMOVED lines=13> */
.L_x_46851:
[----:B------:R-:W-:-:S04]  /*2fc0*/  SHF.R.U32.HI R0, RZ, 0x15, R3 ;  /* 0x00000015ff007819 */ /* 0x000fc80000011603 */
[----:B------:R-:W-:-:S04]  /*2fd0*/  LOP3.LUT R0, R0, 0x1, RZ, 0xc0, !PT ;  /* 0x0000000100007812 */ /* 0x000fc800078ec0ff */
[----:B------:R-:W-:-:S04]  /*2fe0*/  IADD3 R0, PT, PT, R3, 0x88fffff, R0 ;  /* 0x088fffff03007810 */ /* 0x000fc80007ffe000 */
[----:B------:R-:W-:-:S04]  /*2ff0*/  SHF.R.U32.HI R0, RZ, 0x15, R0 ;  /* 0x00000015ff007819 */ /* 0x000fc80000011600 */
[----:B------:R-:W-:-:S07]  /*3000*/  LOP3.LUT R0, R0, 0xff, RZ, 0xc0, !PT ;  /* 0x000000ff00007812 */ /* 0x000fce00078ec0ff */
.L_x_46852:
[----:B------:R-:W-:-:S04]  /*3010*/  SHF.R.U32.HI R3, RZ, 0x18, R3 ;  /* 0x00000018ff037819 */ /* 0x000fc80000011603 */
[----:B------:R-:W-:-:S04]  /*3020*/  LOP3.LUT R0, R0, 0x80, R3, 0xf8, !PT ;  /* 0x0000008000007812 */ /* 0x000fc800078ef803 */
[----:B------:R-:W-:-:S07]  /*3030*/  PRMT R4, R0, 0x7610, R4 ;  /* 0x0000761000047816 */ /* 0x000fce0000000004 */
.L_x_46850:
[----:B------:R-:W-:Y:S05]  /*3040*/  BSYNC.RECONVERGENT B0 ;  /* 0x0000000000007941 */ /* 0x000fea0003800200 */
.L_x_46849:
[----:B------:R2:W-:Y:S01]  /*3050*/  STG.E.U8 desc[UR36][R8.64], R4 ;  /* 0x0000000408007986 */ /* 0x0005e2000c101124 */
[----:B------:R-:W-:Y:S05]  /*3060*/  BRA `(.L_x_46826) ;  /* 0x0000000000a87947 */ /* 0x000fea0003800000 */
.L_x_46842:
[----:B------:R-:W-:-:S09]  /*3070*/  UISETP.NE.AND UP0, UPT, UR4, 0x1c, UPT ;  /* 0x0000001c0400788c */ /* 0x000fd2000bf05270 */
[----:B------:R-:W-:Y:S05]  /*3080*/  BRA.U !UP0, `(.L_x_46853) ;  /* 0x00000001089c7547 */ /* 0x000fea000b800000 */
[----:B------:R-:W-:-:S09]  /*3090*/  UISETP.NE.AND UP0, UPT, UR4, 0x1d, UPT ;  /* 0x0000001d0400788c */ /* 0x000fd2000bf05270 */
[----:B------:R-:W-:Y:S05]  /*30a0*/  BRA.U !UP0, `(.L_x_46854) ;  /* 0x00000001088c7547 */ /* 0x000fea000b800000 */
[----:B------:R-:W-:-:S09]  /*30b0*/  UISETP.NE.AND UP0, UPT, UR4, 0x2c, UPT ;  /* 0x0000002c0400788c */ /* 0x000fd2000bf05270 */
[----:B------:R-:W-:Y:S05]  /*30c0*/  BRA.U !UP0, `(.L_x_46855) ;  /* 0x0000000108447547 */ /* 0x000fea000b800000 */
.L_x_46825:
        /* <DEDUP_REMOVED lines=16> */
.L_x_46856:
[----:B------:R-:W-:Y:S05]  /*31d0*/  BRA `(.L_x_46826) ;  /* 0x00000000004c7947 */ /* 0x000fea0003800000 */
.L_x_46855:
        /* <DEDUP_REMOVED lines=16> */
.L_x_46854:
[----:B------:R0:W-:Y:S01]  /*32e0*/  STG.E.64 desc[UR36][R8.64], R22 ;  /* 0x0000001608007986 */ /* 0x0001e2000c101b24 */
[----:B------:R-:W-:Y:S05]  /*32f0*/  BRA `(.L_x_46826) ;  /* 0x0000000000047947 */ /* 0x000fea0003800000 */
.L_x_46853:
[----:B------:R3:W-:Y:S02]  /*3300*/  STG.E desc[UR36][R8.64], R3 ;  /* 0x0000000308007986 */ /* 0x0007e4000c101924 */
.L_x_46826:
[----:B------:R-:W-:-:S07]  /*3310*/  IADD3 R25, PT, PT, R25, 0x80, RZ ;  /* 0x0000008019197810 */ /* 0x000fce0007ffe0ff */
.L_x_46783:
[----:B------:R-:W5:Y:S02]  /*3320*/  LDCU UR4, c[0x0][0x380] ;  /* 0x00007000ff0477ac */ /* 0x000f640008000800 */
[----:B-----5:R-:W-:-:S13]  /*3330*/  ISETP.GE.AND P0, PT, R25, UR4, PT ;  /* 0x0000000419007c0c */ /* 0x020fda000bf06270 */
[----:B------:R-:W-:Y:S05]  /*3340*/  @P0 BRA `(.L_x_46857) ;  /* 0x0000003000700947 */ /* 0x000fea0003800000 */
[----:B------:R-:W5:Y:S01]  /*3350*/  LDCU UR4, c[0x0][0x388] ;  /* 0x00007100ff0477ac */ /* 0x000f620008000800 */
[----:B0-----:R-:W-:Y:S02]  /*3360*/  IMAD.MOV.U32 R0, RZ, RZ, RZ ;  /* 0x000000ffff007224 */ /* 0x001fe400078e00ff */
[----:B------:R-:W-:Y:S01]  /*3370*/  IMAD.MOV.U32 R13, RZ, RZ, RZ ;  /* 0x000000ffff0d7224 */ /* 0x000fe200078e00ff */
[----:B-----5:R-:W-:-:S09]  /*3380*/  UISETP.NE.AND UP0, UPT, UR4, URZ, UPT ;  /* 0x000000ff0400728c */ /* 0x020fd2000bf05270 */
[----:B------:R-:W-:Y:S05]  /*3390*/  BRA.U !UP0, `(.L_x_46858) ;  /* 0x0000001108d87547 */ /* 0x000fea000b800000 */
[----:B------:R-:W0:Y:S01]  /*33a0*/  LDCU.64 UR4, c[0x0][0x390] ;  /* 0x00007200ff0477ac */ /* 0x000e220008000a00 */
[----:B------:R-:W-:Y:S01]  /*33b0*/  HFMA2 R24, -RZ, RZ, 0, 0 ;  /* 0x00000000ff187431 */ /* 0x000fe200000001ff */
[----:B------:R-:W5:Y:S01]  /*33c0*/  LDCU UR6, c[0x0][0x38c] ;  /* 0x00007180ff0677ac */ /* 0x000f620008000800 */
[----:B------:R-:W1:Y:S01]  /*33d0*/  LDCU.64 UR8, c[0x0][0x4b8] ;  /* 0x00009700ff0877ac */ /* 0x000e620008000a00 */
[----:B------:R-:W-:Y:S02]  /*33e0*/  UISETP.NE.AND UP0, UPT, UR43, URZ, UPT ;  /* 0x000000ff2b00728c */ /* 0x000fe4000bf05270 */
[----:B0-----:R-:W-:-:S05]  /*33f0*/  IMAD.HI.U32 R0, R25, UR4, R24 ;  /* 0x0000000419007c27 */ /* 0x001fca000f8e0018 */
[----:B------:R-:W-:-:S05]  /*3400*/  SHF.R.U32.HI R6, RZ, UR5, R0 ;  /* 0x00000005ff067c19 */ /* 0x000fca0008011600 */
[----:B------:R-:W-:-:S04]  /*3410*/  IMAD.MOV R0, RZ, RZ, -R6 ;  /* 0x000000ffff007224 */ /* 0x000fc800078e0a06 */
[----:B-----5:R-:W-:-:S04]  /*3420*/  IMAD R0, R0, UR6, R25 ;  /* 0x0000000600007c24 */ /* 0x020fc8000f8e0219 */
[C---:B-1----:R-:W-:Y:S02]  /*3430*/  IMAD R13, R0.reuse, UR8, RZ ;  /* 0x00000008000d7c24 */ /* 0x042fe4000f8e02ff */
[----:B------:R-:W-:Y:S01]  /*3440*/  IMAD R0, R0, UR9, RZ ;  /* 0x0000000900007c24 */ /* 0x000fe2000f8e02ff */
[----:B------:R-:W-:Y:S06]  /*3450*/  BRA.U !UP0, `(.L_x_46858) ;  /* 0x0000001108a87547 */ /* 0x000fec000b800000 */
[----:B------:R-:W3:Y:S01]  /*3460*/  LDCU.64 UR6, c[0x0][0x398] ;  /* 0x00007300ff0677ac */ /* 0x000ee20008000a00 */
[----:B------:R-:W-:Y:S01]  /*3470*/  MOV R5, R6 ;  /* 0x0000000600057202 */ /* 0x000fe20000000f00 */
[----:B--2---:R-:W-:Y:S01]  /*3480*/  IMAD.MOV.U32 R4, RZ, RZ, RZ ;  /* 0x000000ffff047224 */ /* 0x004fe200078e00ff */
[----:B------:R-:W0:Y:S01]  /*3490*/  LDCU UR4, c[0x0][0x3a0] ;  /* 0x00007400ff0477ac */ /* 0x000e220008000800 */
[----:B------:R-:W1:Y:S01]  /*34a0*/  LDCU.64 UR8, c[0x0][0x4c0] ;  /* 0x00009800ff0877ac */ /* 0x000e620008000a00 */
[----:B------:R-:W-:Y:S01]  /*34b0*/  UISETP.NE.AND UP0, UPT, UR38, 0x2, UPT ;  /* 0x000000022600788c */ /* 0x000fe2000bf05270 */
[----:B---34-:R-:W-:-:S05]  /*34c0*/  IMAD.HI.U32 R3, R6, UR7, R4 ;  /* 0x0000000706037c27 */ /* 0x018fca000f8e0004 */
[----:B0-----:R-:W-:-:S05]  /*34d0*/  SHF.R.U32.HI R5, RZ, UR4, R3 ;  /* 0x00000004ff057c19 */ /* 0x001fca0008011603 */
        /* <DEDUP_REMOVED lines=290> */
.L_x_46858:
        /* <DEDUP_REMOVED lines=17> */
.L_x_46862:
[----:B------:R0:W5:Y:S01]  /*4810*/  LDG.E.U8 R10, desc[UR36][R4.64] ;  /* 0x00000024040a7981 */ /* 0x000162000c1e1100 */
[----:B------:R-:W-:Y:S01]  /*4820*/  MOV R11, RZ ;  /* 0x000000ff000b7202 */ /* 0x000fe20000000f00 */
[----:B------:R-:W-:Y:S06]  /*4830*/  BRA `(.L_x_46863) ;  /* 0x0000000800fc7947 */ /* 0x000fec0003800000 */
.L_x_46861:
        /* <DEDUP_REMOVED lines=8> */
.L_x_46865:
[----:B------:R-:W2:Y:S02]  /*48c0*/  LDG.E R10, desc[UR36][R4.64] ;  /* 0x00000024040a7981 */ /* 0x000ea4000c1e1900 */
[----:B--2---:R-:W-:Y:S01]  /*48d0*/  SHF.R.S32.HI R11, RZ, 0x1f, R10 ;  /* 0x0000001fff0b7819 */ /* 0x004fe2000001140a */
[----:B------:R-:W-:Y:S06]  /*48e0*/  BRA `(.L_x_46863) ;  /* 0x0000000800d07947 */ /* 0x000fec0003800000 */
.L_x_46864:
[----:B------:R-:W2:Y:S02]  /*48f0*/  LDG.E.S16 R10, desc[UR36][R4.64] ;  /* 0x00000024040a7981 */ /* 0x000ea4000c1e1700 */
[----:B--2---:R-:W-:Y:S01]  /*4900*/  SHF.R.S32.HI R11, RZ, 0x1f, R10 ;  /* 0x0000001fff0b7819 */ /* 0x004fe2000001140a */
[----:B------:R-:W-:Y:S06]  /*4910*/  BRA `(.L_x_46863) ;  /* 0x0000000800c47947 */ /* 0x000fec0003800000 */
.L_x_46860:
        /* <DEDUP_REMOVED lines=9> */
.L_x_46867:
[----:B------:R-:W2:Y:S02]  /*49b0*/  LDG.E.U16 R4, desc[UR36][R4.64] ;  /* 0x0000002404047981 */ /* 0x000ea4000c1e1500 */
[----:B--2---:R-:W-:-:S06]  /*49c0*/  HADD2.F32 R10, -RZ, R4.H0_H0 ;  /* 0x20000004ff0a7230 */ /* 0x004fcc0000004100 */
[----:B------:R-:W0:Y:S01]  /*49d0*/  F2I.S64.TRUNC R10, R10 ;  /* 0x0000000a000a7311 */ /* 0x000e22000020d900 */
[----:B------:R-:W-:Y:S05]  /*49e0*/  BRA `(.L_x_46863) ;  /* 0x0000000800907947 */ /* 0x000fea0003800000 */
.L_x_46866:
        /* <DEDUP_REMOVED lines=9> */
.L_x_46869:
[----:B------:R-:W2:Y:S02]  /*4a80*/  LDG.E.U16 R4, desc[UR36][R4.64] ;  /* 0x0000002404047981 */ /* 0x000ea4000c1e1500 */
[----:B--2---:R-:W-:-:S06]  /*4a90*/  HADD2.F32 R10, -RZ, R4.H0_H0 ;  /* 0x20000004ff0a7230 */ /* 0x004fcc0000004100 */
[----:B------:R-:W0:Y:S01]  /*4aa0*/  F2I.S64.TRUNC R10, R10 ;  /* 0x0000000a000a7311 */ /* 0x000e22000020d900 */
[----:B------:R-:W-:Y:S05]  /*4ab0*/  BRA `(.L_x_46863) ;  /* 0x00000008005c7947 */ /* 0x000fea0003800000 */
.L_x_46868:
[----:B------:R-:W2:Y:S02]  /*4ac0*/  LDG.E.64 R4, desc[UR36][R4.64] ;  /* 0x0000002404047981 */ /* 0x000ea4000c1e1b00 */
[----:B--2---:R0:W1:Y:S01]  /*4ad0*/  F2I.S64.F64.TRUNC R10, R4 ;  /* 0x00000004000a7311 */ /* 0x004062000030d900 */
[----:B------:R-:W-:Y:S05]  /*4ae0*/  BRA `(.L_x_46863) ;  /* 0x0000000800507947 */ /* 0x000fea0003800000 */
.L_x_46859:
        /* <DEDUP_REMOVED lines=13> */
.L_x_46872:
[----:B------:R-:W2:Y:S02]  /*4bc0*/  LDG.E.64 R4, desc[UR36][R4.64] ;  /* 0x0000002404047981 */ /* 0x000ea4000c1e1b00 */
[----:B--2---:R0:W1:Y:S01]  /*4bd0*/  F2I.S64.F64.TRUNC R10, R4 ;  /* 0x00000004000a7311 */ /* 0x004062000030d900 */
[----:B------:R-:W-:Y:S05]  /*4be0*/  BRA `(.L_x_46863) ;  /* 0x0000000800107947 */ /* 0x000fea0003800000 */
.L_x_46871:
        /* <DEDUP_REMOVED lines=9> */
[C---:B---34-:R-:W-:Y:S02]  /*4c80*/  LOP3.LUT R3, R0.reuse, 0x7f000000, RZ, 0xc0, !PT ;  /* 0x7f00000000037812 */ /* 0x058fe400078ec0ff */
        /* <DEDUP_REMOVED lines=16> */
.L_x_46874:
[----:B------:R-:W2:Y:S02]  /*4d90*/  LDG.E.U8 R4, desc[UR36][R4.64] ;  /* 0x0000002404047981 */ /* 0x000ea4000c1e1100 */
[C---:B--2---:R-:W-:Y:S01]  /*4da0*/  SHF.L.U32 R0, R4.reuse, 0x19, RZ ;  /* 0x0000001904007819 */ /* 0x044fe200000006ff */
        /* <DEDUP_REMOVED lines=12> */
.L_x_46873:
[----:B------:R-:W2:Y:S02]  /*4e70*/  LDG.E.U16 R10, desc[UR36][R4.64] ;  /* 0x00000024040a7981 */ /* 0x000ea4000c1e1500 */
[----:B--2---:R-:W-:-:S06]  /*4e80*/  SHF.L.U32 R10, R10, 0x10, RZ ;  /* 0x000000100a0a7819 */ /* 0x004fcc00000006ff */
[----:B------:R-:W0:Y:S01]  /*4e90*/  F2I.S64.TRUNC R10, R10 ;  /* 0x0000000a000a7311 */ /* 0x000e22000020d900 */
[----:B------:R-:W-:Y:S05]  /*4ea0*/  BRA `(.L_x_46863) ;  /* 0x0000000400607947 */ /* 0x000fea0003800000 */
.L_x_46870:
        /* <DEDUP_REMOVED lines=11> */
.L_x_46877:
        /* <DEDUP_REMOVED lines=10> */
[----:B---34-:R-:W-:Y:S02]  /*5000*/  LOP3.LUT P0, R3, R0, 0xf, RZ, 0xc0, !PT ;  /* 0x0000000f00037812 */ /* 0x018fe4000780c0ff */
        /* <DEDUP_REMOVED lines=10> */
.L_x_46881:
[----:B------:R-:W-:Y:S05]  /*50b0*/  BSYNC.RECONVERGENT B1 ;  /* 0x0000000000017941 */ /* 0x000fea0003800200 */
.L_x_46880:
[----:B------:R-:W-:Y:S02]  /*50c0*/  SHF.L.U32 R0, R0, 0x14, RZ ;  /* 0x0000001400007819 */ /* 0x000fe400000006ff */
[----:B------:R-:W-:-:S04]  /*50d0*/  LEA R3, R3, 0x3b800000, 0x17 ;  /* 0x3b80000003037811 */ /* 0x000fc800078eb8ff */
[----:B------:R-:W-:-:S07]  /*50e0*/  LOP3.LUT R10, R3, R0, R7, 0xfe, !PT ;  /* 0x00000000030a7212 */ /* 0x000fce00078efe07 */
.L_x_46879:
[----:B------:R-:W-:Y:S05]  /*50f0*/  BSYNC.RECONVERGENT B0 ;  /* 0x0000000000007941 */ /* 0x000fea0003800200 */
.L_x_46878:
[----:B------:R-:W0:Y:S01]  /*5100*/  F2I.S64.TRUNC R10, R10 ;  /* 0x0000000a000a7311 */ /* 0x000e22000020d900 */
[----:B------:R-:W-:Y:S05]  /*5110*/  BRA `(.L_x_46863) ;  /* 0x0000000000c47947 */ /* 0x000fea0003800000 */
.L_x_46876:
        /* <DEDUP_REMOVED lines=10> */
[----:B---34-:R-:W-:Y:S02]  /*51c0*/  LOP3.LUT P0, R3, R0, 0x1f, RZ, 0xc0, !PT ;  /* 0x0000001f00037812 */ /* 0x018fe4000780c0ff */
        /* <DEDUP_REMOVED lines=10> */
.L_x_46885:
[----:B------:R-:W-:Y:S05]  /*5270*/  BSYNC.RECONVERGENT B1 ;  /* 0x0000000000017941 */ /* 0x000fea0003800200 */
.L_x_46884:
[----:B------:R-:W-:Y:S01]  /*5280*/  IMAD.SHL.U32 R0, R0, 0x200000, RZ ;  /* 0x0020000000007824 */ /* 0x000fe200078e00ff */
[----:B------:R-:W-:-:S04]  /*5290*/  LEA R3, R3, 0x37800000, 0x17 ;  /* 0x3780000003037811 */ /* 0x000fc800078eb8ff */
[----:B------:R-:W-:-:S07]  /*52a0*/  LOP3.LUT R10, R3, R0, R7, 0xfe, !PT ;  /* 0x00000000030a7212 */ /* 0x000fce00078efe07 */
.L_x_46883:
[----:B------:R-:W-:Y:S05]  /*52b0*/  BSYNC.RECONVERGENT B0 ;  /* 0x0000000000007941 */ /* 0x000fea0003800200 */
.L_x_46882:
[----:B------:R-:W0:Y:S01]  /*52c0*/  F2I.S64.TRUNC R10, R10 ;  /* 0x0000000a000a7311 */ /* 0x000e22000020d900 */
[----:B------:R-:W-:Y:S05]  /*52d0*/  BRA `(.L_x_46863) ;  /* 0x0000000000547947 */ /* 0x000fea0003800000 */
.L_x_46875:
        /* <DEDUP_REMOVED lines=14> */
.L_x_46889:
[----:B------:R-:W-:Y:S05]  /*53c0*/  BSYNC.RECONVERGENT B0 ;  /* 0x0000000000007941 */ /* 0x000fea0003800200 */
.L_x_46888:
[----:B------:R-:W2:Y:S01]  /*53d0*/  F2I.S64.TRUNC R10, R10 ;  /* 0x0000000a000a7311 */ /* 0x000ea2000020d900 */
[----:B------:R-:W-:Y:S05]  /*53e0*/  BRA `(.L_x_46863) ;  /* 0x0000000000107947 */ /* 0x000fea0003800000 */
.L_x_46887:
[----:B------:R1:W5:Y:S01]  /*53f0*/  LDG.E.64 R10, desc[UR36][R4.64] ;  /* 0x00000024040a7981 */ /* 0x000362000c1e1b00 */
[----:B------:R-:W-:Y:S05]  /*5400*/  BRA `(.L_x_46863) ;  /* 0x0000000000087947 */ /* 0x000fea0003800000 */
.L_x_46886:
[----:B------:R0:W5:Y:S01]  /*5410*/  LDG.E R10, desc[UR36][R4.64] ;  /* 0x00000024040a7981 */ /* 0x000162000c1e1900 */
[----:B------:R-:W-:-:S07]  /*5420*/  MOV R11, RZ ;  /* 0x000000ff000b7202 */ /* 0x000fce0000000f00 */
.L_x_46863:
[----:B------:R-:W0:Y:S01]  /*5430*/  LDCU UR4, c[0x0][0x59c] ;  /* 0x0000b380ff0477ac */ /* 0x000e220008000800 */
[----:B------:R-:W-:Y:S01]  /*5440*/  BSSY.RECONVERGENT B0, `(.L_x_46890) ;  /* 0x000001f000007945 */ /* 0x000fe20003800200 */
[----:B012--5:R-:W-:-:S04]  /*5450*/  LOP3.LUT R0, R11, UR4, RZ, 0xfc, !PT ;  /* 0x000000040b007c12 */ /* 0x027fc8000f8efcff */
[----:B------:R-:W-:-:S13]  /*5460*/  ISETP.NE.U32.AND P0, PT, R0, RZ, PT ;  /* 0x000000ff0000720c */ /* 0x000fda0003f05070 */
[----:B------:R-:W-:Y:S05]  /*5470*/  @P0 BRA `(.L_x_46891) ;  /* 0x0000000000540947 */ /* 0x000fea0003800000 */
[----:B------:R-:W0:Y:S01]  /*5480*/  I2F.U32.RP R0, R10 ;  /* 0x0000000a00007306 */ /* 0x000e220000209000 */
[----:B------:R-:W1:Y:S01]  /*5490*/  LDCU UR4, c[0x0][0x598] ;  /* 0x0000b300ff0477ac */ /* 0x000e620008000800 */
[----:B------:R-:W-:-:S06]  /*54a0*/  ISETP.NE.U32.AND P1, PT, R10, RZ, PT ;  /* 0x000000ff0a00720c */ /* 0x000fcc0003f25070 */
[----:B0-----:R-:W0:Y:S02]  /*54b0*/  MUFU.RCP R0, R0 ;  /* 0x0000000000007308 */ /* 0x001e240000001000 */
[----:B0-----:R-:W-:-:S06]  /*54c0*/  VIADD R4, R0, 0xffffffe ;  /* 0x0ffffffe00047836 */ /* 0x001fcc0000000000 */
[----:B------:R0:W3:Y:S02]  /*54d0*/  F2I.FTZ.U32.TRUNC.NTZ R5, R4 ;  /* 0x0000000400057305 */ /* 0x0000e4000021f000 */
[----:B0-----:R-:W-:Y:S02]  /*54e0*/  HFMA2 R4, -RZ, RZ, 0, 0 ;  /* 0x00000000ff047431 */ /* 0x001fe400000001ff */
[----:B---34-:R-:W-:-:S04]  /*54f0*/  IMAD.MOV R3, RZ, RZ, -R5 ;  /* 0x000000ffff037224 */ /* 0x018fc800078e0a05 */
        /* <DEDUP_REMOVED lines=13> */
.L_x_46891:
[----:B------:R-:W-:Y:S01]  /*55d0*/  MOV R0, R10 ;  /* 0x0000000a00007202 */ /* 0x000fe20000000f00 */
[----:B---34-:R-:W-:Y:S01]  /*55e0*/  IMAD.MOV.U32 R3, RZ, RZ, R11 ;  /* 0x000000ffff037224 */ /* 0x018fe200078e000b */
[----:B------:R-:W-:-:S07]  /*55f0*/  MOV R4, 0x5610 ;  /* 0x0000561000047802 */ /* 0x000fce0000000f00 */
[----:B------:R-:W-:Y:S05]  /*5600*/  CALL.REL.NOINC `($__internal_77_$__cuda_sm20_rem_s64) ;  /* 0x0000007000b47944 */ /* 0x000fea0003c00000 */
[----:B------:R-:W-:Y:S01]  /*5610*/  IMAD.MOV.U32 R4, RZ, RZ, R0 ;  /* 0x000000ffff047224 */ /* 0x000fe200078e0000 */
[----:B------:R-:W-:-:S07]  /*5620*/  MOV R5, R3 ;  /* 0x0000000300057202 */ /* 0x000fce0000000f00 */
.L_x_46892:
[----:B------:R-:W-:Y:S05]  /*5630*/  BSYNC.RECONVERGENT B0 ;  /* 0x0000000000007941 */ /* 0x000fea0003800200 */
.L_x_46890:
        /* <DEDUP_REMOVED lines=29> */
.L_x_46896:
[----:B------:R3:W-:Y:S01]  /*5810*/  STG.E.U8 desc[UR36][R8.64], R3 ;  /* 0x0000000308007986 */ /* 0x0007e2000c101124 */
[----:B------:R-:W-:Y:S05]  /*5820*/  BRA `(.L_x_46898) ;  /* 0x0000000c00347947 */ /* 0x000fea0003800000 */
.L_x_46895:
        /* <DEDUP_REMOVED lines=8> */
.L_x_46900:
[----:B------:R2:W-:Y:S01]  /*58b0*/  STG.E desc[UR36][R8.64], R3 ;  /* 0x0000000308007986 */ /* 0x0005e2000c101924 */
[----:B------:R-:W-:Y:S05]  /*58c0*/  BRA `(.L_x_46898) ;  /* 0x0000000c000c7947 */ /* 0x000fea0003800000 */
.L_x_46899:
[----:B------:R0:W-:Y:S01]  /*58d0*/  STG.E.U16 desc[UR36][R8.64], R3 ;  /* 0x0000000308007986 */ /* 0x0001e2000c101524 */
[----:B------:R-:W-:Y:S05]  /*58e0*/  BRA `(.L_x_46898) ;  /* 0x0000000c00047947 */ /* 0x000fea0003800000 */
.L_x_46894:
        /* <DEDUP_REMOVED lines=9> */
.L_x_46902:
[----:B------:R-:W0:Y:S02]  /*5980*/  I2F.S64 R0, R18 ;  /* 0x0000001200007312 */ /* 0x000e240000301400 */
[----:B0-----:R-:W-:-:S05]  /*5990*/  F2FP.F16.F32.PACK_AB R0, RZ, R0 ;  /* 0x00000000ff00723e */ /* 0x001fca00000000ff */
[----:B------:R0:W-:Y:S01]  /*59a0*/  STG.E.U16 desc[UR36][R8.64], R0 ;  /* 0x0000000008007986 */ /* 0x0001e2000c101524 */
[----:B------:R-:W-:Y:S05]  /*59b0*/  BRA `(.L_x_46898) ;  /* 0x0000000800d07947 */ /* 0x000fea0003800000 */
.L_x_46901:
        /* <DEDUP_REMOVED lines=10> */
.L_x_46904:
[----:B------:R-:W0:Y:S02]  /*5a60*/  I2F.S64 R0, R18 ;  /* 0x0000001200007312 */ /* 0x000e240000301400 */
[----:B0-----:R-:W-:-:S04]  /*5a70*/  F2FP.F16.F32.PACK_AB R3, RZ, R0 ;  /* 0x00000000ff03723e */ /* 0x001fc800000000ff */
[----:B------:R-:W-:-:S05]  /*5a80*/  PRMT R3, R3, 0x5410, RZ ;  /* 0x0000541003037816 */ /* 0x000fca00000000ff */
[----:B------:R0:W-:Y:S01]  /*5a90*/  STG.E desc[UR36][R8.64], R3 ;  /* 0x0000000308007986 */ /* 0x0001e2000c101924 */
[----:B------:R-:W-:Y:S05]  /*5aa0*/  BRA `(.L_x_46898) ;  /* 0x0000000800947947 */ /* 0x000fea0003800000 */
.L_x_46903:
[----:B------:R-:W0:Y:S02]  /*5ab0*/  I2F.F64.S64 R4, R18 ;  /* 0x0000001200047312 */ /* 0x000e240000301c00 */
[----:B0-----:R0:W-:Y:S01]  /*5ac0*/  STG.E.64 desc[UR36][R8.64], R4 ;  /* 0x0000000408007986 */ /* 0x0011e2000c101b24 */
[----:B------:R-:W-:Y:S05]  /*5ad0*/  BRA `(.L_x_46898) ;  /* 0x0000000800887947 */ /* 0x000fea0003800000 */
.L_x_46893:
        /* <DEDUP_REMOVED lines=12> */
.L_x_46908:
        /* <DEDUP_REMOVED lines=17> */
.L_x_46911:
[----:B------:R-:W-:-:S04]  /*5cb0*/  SHF.R.U32.HI R3, RZ, 0x18, R5 ;  /* 0x00000018ff037819 */ /* 0x000fc80000011605 */
[----:B------:R-:W-:-:S04]  /*5cc0*/  LOP3.LUT R0, R0, 0x80, R3, 0xf8, !PT ;  /* 0x0000008000007812 */ /* 0x000fc800078ef803 */
[----:B------:R-:W-:-:S07]  /*5cd0*/  PRMT R4, R0, 0x7610, R4 ;  /* 0x0000761000047816 */ /* 0x000fce0000000004 */
.L_x_46910:
[----:B------:R-:W-:Y:S05]  /*5ce0*/  BSYNC.RECONVERGENT B0 ;  /* 0x0000000000007941 */ /* 0x000fea0003800200 */
.L_x_46909:
[----:B------:R0:W-:Y:S01]  /*5cf0*/  STG.E.U8 desc[UR36][R8.64], R4 ;  /* 0x0000000408007986 */ /* 0x0001e2000c101124 */
[----:B------:R-:W-:Y:S05]  /*5d00*/  BRA `(.L_x_46898) ;  /* 0x0000000400fc7947 */ /* 0x000fea0003800000 */
.L_x_46907:
        /* <DEDUP_REMOVED lines=17> */
.L_x_46914:
[----:B------:R-:W-:-:S04]  /*5e20*/  SHF.R.U32.HI R3, RZ, 0x18, R5 ;  /* 0x00000018ff037819 */ /* 0x000fc80000011605 */
[----:B------:R-:W-:-:S04]  /*5e30*/  LOP3.LUT R0, R0, 0x80, R3, 0xf8, !PT ;  /* 0x0000008000007812 */ /* 0x000fc800078ef803 */
[----:B------:R-:W-:-:S07]  /*5e40*/  PRMT R4, R0, 0x7610, R4 ;  /* 0x0000761000047816 */ /* 0x000fce0000000004 */
.L_x_46913:
[----:B------:R-:W-:Y:S05]  /*5e50*/  BSYNC.RECONVERGENT B0 ;  /* 0x0000000000007941 */ /* 0x000fea0003800200 */
.L_x_46912:
[----:B------:R0:W-:Y:S01]  /*5e60*/  STG.E.U8 desc[UR36][R8.64], R4 ;  /* 0x0000000408007986 */ /* 0x0001e2000c101124 */
[----:B------:R-:W-:Y:S05]  /*5e70*/  BRA `(.L_x_46898) ;  /* 0x0000000400a07947 */ /* 0x000fea0003800000 */
.L_x_46906:
        /* <DEDUP_REMOVED lines=22> */
.L_x_46916:
[----:B------:R0:W-:Y:S01]  /*5fe0*/  STG.E.64 desc[UR36][R8.64], R18 ;  /* 0x0000001208007986 */ /* 0x0001e2000c101b24 */
[----:B------:R-:W-:Y:S05]  /*5ff0*/  BRA `(.L_x_46898) ;  /* 0x0000000400407947 */ /* 0x000fea0003800000 */
.L_x_46915:
[----:B------:R0:W-:Y:S01]  /*6000*/  STG.E desc[UR36][R8.64], R3 ;  /* 0x0000000308007986 */ /* 0x0001e2000c101924 */
[----:B------:R-:W-:Y:S05]  /*6010*/  BRA `(.L_x_46898) ;  /* 0x0000000400387947 */ /* 0x000fea0003800000 */
.L_x_46905:
        /* <DEDUP_REMOVED lines=11> */
.L_x_46918:
[----:B------:R-:W0:Y:S01]  /*60d0*/  I2F.F64.S64 R4, R18 ;  /* 0x0000001200047312 */ /* 0x000e220000301c00 */
[----:B------:R-:W-:-:S05]  /*60e0*/  CS2R R6, SRZ ;  /* 0x0000000000067805 */ /* 0x000fca000001ff00 */
[----:B0-----:R0:W-:Y:S01]  /*60f0*/  STG.E.128 desc[UR36][R8.64], R4 ;  /* 0x0000000408007986 */ /* 0x0011e2000c101d24 */
[----:B------:R-:W-:Y:S05]  /*6100*/  BRA `(.L_x_46898) ;  /* 0x0000000000fc7947 */ /* 0x000fea0003800000 */
.L_x_46917:
[----:B------:R-:W-:-:S09]  /*6110*/  UISETP.NE.AND UP0, UPT, UR4, 0xf, UPT ;  /* 0x0000000f0400788c */ /* 0x000fd2000bf05270 */
[----:B------:R-:W-:Y:S05]  /*6120*/  BRA.U !UP0, `(.L_x_46919) ;  /* 0x0000000108e87547 */ /* 0x000fea000b800000 */
[----:B------:R-:W-:-:S09]  /*6130*/  UISETP.NE.AND UP0, UPT, UR4, 0x17, UPT ;  /* 0x000000170400788c */ /* 0x000fd2000bf05270 */
[----:B------:R-:W-:Y:S05]  /*6140*/  BRA.U !UP0, `(.L_x_46920) ;  /* 0x0000000108907547 */ /* 0x000fea000b800000 */
[----:B------:R-:W-:-:S09]  /*6150*/  UISETP.NE.AND UP0, UPT, UR4, 0x18, UPT ;  /* 0x000000180400788c */ /* 0x000fd2000bf05270 */
[----:B------:R-:W-:Y:S05]  /*6160*/  BRA.U !UP0, `(.L_x_46921) ;  /* 0x0000000108447547 */ /* 0x000fea000b800000 */
.L_x_46897:
        /* <DEDUP_REMOVED lines=16> */
.L_x_46922:
[----:B------:R-:W-:Y:S05]  /*6270*/  BRA `(.L_x_46898) ;  /* 0x0000000000a07947 */ /* 0x000fea0003800000 */
.L_x_46921:
        /* <DEDUP_REMOVED lines=13> */
.L_x_46924:
[----:B------:R-:W-:Y:S05]  /*6350*/  BSYNC.RECONVERGENT B0 ;  /* 0x0000000000007941 */ /* 0x000fea0003800200 */
.L_x_46923:
[----:B------:R-:W-:-:S05]  /*6360*/  LOP3.LUT R3, R0, 0x80, R3, 0xf8, !PT ;  /* 0x0000008000037812 */ /* 0x000fca00078ef803 */
[----:B------:R0:W-:Y:S01]  /*6370*/  STG.E.U8 desc[UR36][R8.64], R3 ;  /* 0x0000000308007986 */ /* 0x0001e2000c101124 */
[----:B------:R-:W-:Y:S05]  /*6380*/  BRA `(.L_x_46898) ;  /* 0x00000000005c7947 */ /* 0x000fea0003800000 */
.L_x_46920:
        /* <DEDUP_REMOVED lines=12> */
.L_x_46926:
[----:B------:R-:W-:Y:S02]  /*6450*/  ISETP.GT.U32.AND P0, PT, R3, 0x7f800000, PT ;  /* 0x7f8000000300780c */ /* 0x000fe40003f04070 */
[----:B------:R-:W-:-:S04]  /*6460*/  MOV R0, 0x7f ;  /* 0x0000007f00007802 */ /* 0x000fc80000000f00 */
[----:B------:R-:W-:-:S07]  /*6470*/  SEL R0, R0, 0x7c, P0 ;  /* 0x0000007c00007807 */ /* 0x000fce0000000000 */
.L_x_46927:
[----:B------:R-:W-:Y:S05]  /*6480*/  BSYNC.RECONVERGENT B0 ;  /* 0x0000000000007941 */ /* 0x000fea0003800200 */
.L_x_46925:
[----:B------:R-:W-:-:S04]  /*6490*/  SHF.R.U32.HI R3, RZ, 0x18, R5 ;  /* 0x00000018ff037819 */ /* 0x000fc80000011605 */
[----:B------:R-:W-:-:S05]  /*64a0*/  LOP3.LUT R3, R0, 0x80, R3, 0xf8, !PT ;  /* 0x0000008000037812 */ /* 0x000fca00078ef803 */
[----:B------:R0:W-:Y:S01]  /*64b0*/  STG.E.U8 desc[UR36][R8.64], R3 ;  /* 0x0000000308007986 */ /* 0x0001e2000c101124 */
[----:B------:R-:W-:Y:S05]  /*64c0*/  BRA `(.L_x_46898) ;  /* 0x00000000000c7947 */ /* 0x000fea0003800000 */
.L_x_46919:
[----:B------:R-:W0:Y:S02]  /*64d0*/  I2F.S64 R0, R18 ;  /* 0x0000001200007312 */ /* 0x000e240000301400 */
[----:B0-----:R-:W-:-:S05]  /*64e0*/  F2FP.BF16.F32.PACK_AB R0, RZ, R0 ;  /* 0x00000000ff00723e */ /* 0x001fca00000010ff */
[----:B------:R0:W-:Y:S02]  /*64f0*/  STG.E.U16 desc[UR36][R8.64], R0 ;  /* 0x0000000008007986 */ /* 0x0001e4000c101524 */
.L_x_46898:
[----:B------:R-:W-:-:S07]  /*6500*/  VIADD R25, R25, 0x80 ;  /* 0x0000008019197836 */ /* 0x000fce0000000000 */
.L_x_46857:
[----:B------:R-:W5:Y:S02]  /*6510*/  LDCU UR4, c[0x0][0x380] ;  /* 0x00007000ff0477ac */ /* 0x000f640008000800 */
        /* <DEDUP_REMOVED lines=8> */
[----:B------:R-:W-:Y:S01]  /*65a0*/  IMAD.MOV.U32 R24, RZ, RZ, RZ ;  /* 0x000000ffff187224 */ /* 0x000fe200078e00ff */
[----:B------:R-:W5:Y:S01]  /*65b0*/  LDCU UR6, c[0x0][0x38c] ;  /* 0x00007180ff0677ac */ /* 0x000f620008000800 */
[----:B------:R-:W1:Y:S01]  /*65c0*/  LDCU.64 UR8, c[0x0][0x4b8] ;  /* 0x00009700ff0877ac */ /* 0x000e620008000a00 */
[----:B------:R-:W-:Y:S01]  /*65d0*/  UISETP.NE.AND UP0, UPT, UR43, URZ, UPT ;  /* 0x000000ff2b00728c */ /* 0x000fe2000bf05270 */
        /* <DEDUP_REMOVED lines=8> */
[----:B--2---:R-:W-:Y:S01]  /*6660*/  MOV R4, RZ ;  /* 0x000000ff00047202 */ /* 0x004fe20000000f00 */
[----:B------:R-:W-:Y:S01]  /*6670*/  IMAD.MOV.U32 R5, RZ, RZ, R6 ;  /* 0x000000ffff057224 */ /* 0x000fe200078e0006 */
        /* <DEDUP_REMOVED lines=295> */
.L_x_46929:
[----:B------:R-:W1:Y:S01]  /*78f0*/  LDCU.64 UR6, c[0x0][0x588] ;  /* 0x0000b100ff0677ac */ /* 0x000e620008000a00 */
[----:B------:R-:W-:-:S04]  /*7900*/  UPRMT UR4, UR44, 0x9910, URZ ;  /* 0x000099102c047896 */ /* 0x000fc800080000ff */
[----:B------:R-:W-:Y:S01]  /*7910*/  UISETP.GT.AND UP0, UPT, UR4, 0x9, UPT ;  /* 0x000000090400788c */ /* 0x000fe2000bf04270 */
[----:B-12---:R-:W-:-:S04]  /*7920*/  IADD3 R4, P0, PT, R0, UR6, RZ ;  /* 0x0000000600047c10 */ /* 0x006fc8000ff1e0ff */
        /* <DEDUP_REMOVED lines=13> */
.L_x_46933:
[----:B------:R0:W5:Y:S01]  /*7a00*/  LDG.E.U8 R10, desc[UR36][R4.64] ;  /* 0x00000024040a7981 */ /* 0x000162000c1e1100 */
[----:B------:R-:W-:Y:S01]  /*7a10*/  IMAD.MOV.U32 R11, RZ, RZ, RZ ;  /* 0x000000ffff0b7224 */ /* 0x000fe200078e00ff */
[----:B------:R-:W-:Y:S06]  /*7a20*/  BRA `(.L_x_46934) ;  /* 0x0000000800fc7947 */ /* 0x000fec0003800000 */
.L_x_46932:
        /* <DEDUP_REMOVED lines=8> */
.L_x_46936:
[----:B------:R-:W2:Y:S02]  /*7ab0*/  LDG.E R10, desc[UR36][R4.64] ;  /* 0x00000024040a7981 */ /* 0x000ea4000c1e1900 */
[----:B--2---:R-:W-:Y:S01]  /*7ac0*/  SHF.R.S32.HI R11, RZ, 0x1f, R10 ;  /* 0x0000001fff0b7819 */ /* 0x004fe2000001140a */
[----:B------:R-:W-:Y:S06]  /*7ad0*/  BRA `(.L_x_46934) ;  /* 0x0000000800d07947 */ /* 0x000fec0003800000 */
.L_x_46935:
[----:B------:R-:W2:Y:S02]  /*7ae0*/  LDG.E.S16 R10, desc[UR36][R4.64] ;  /* 0x00000024040a7981 */ /* 0x000ea4000c1e1700 */
[----:B--2---:R-:W-:Y:S01]  /*7af0*/  SHF.R.S32.HI R11, RZ, 0x1f, R10 ;  /* 0x0000001fff0b7819 */ /* 0x004fe2000001140a */
[----:B------:R-:W-:Y:S06]  /*7b00*/  BRA `(.L_x_46934) ;  /* 0x0000000800c47947 */ /* 0x000fec0003800000 */
.L_x_46931:
        /* <DEDUP_REMOVED lines=9> */
.L_x_46938:
[----:B------:R-:W2:Y:S02]  /*7ba0*/  LDG.E.U16 R4, desc[UR36][R4.64] ;  /* 0x0000002404047981 */ /* 0x000ea4000c1e1500 */
[----:B--2---:R-:W-:-:S06]  /*7bb0*/  HADD2.F32 R10, -RZ, R4.H0_H0 ;  /* 0x20000004ff0a7230 */ /* 0x004fcc0000004100 */
[----:B------:R-:W0:Y:S01]  /*7bc0*/  F2I.S64.TRUNC R10, R10 ;  /* 0x0000000a000a7311 */ /* 0x000e22000020d900 */
[----:B------:R-:W-:Y:S05]  /*7bd0*/  BRA `(.L_x_46934) ;  /* 0x0000000800907947 */ /* 0x000fea0003800000 */
.L_x_46937:
        /* <DEDUP_REMOVED lines=9> */
.L_x_46940:
[----:B------:R-:W2:Y:S02]  /*7c70*/  LDG.E.U16 R4, desc[UR36][R4.64] ;  /* 0x0000002404047981 */ /* 0x000ea4000c1e1500 */
[----:B--2---:R-:W-:-:S06]  /*7c80*/  HADD2.F32 R10, -RZ, R4.H0_H0 ;  /* 0x20000004ff0a7230 */ /* 0x004fcc0000004100 */
[----:B------:R-:W0:Y:S01]  /*7c90*/  F2I.S64.TRUNC R10, R10 ;  /* 0x0000000a000a7311 */ /* 0x000e22000020d900 */
[----:B------:R-:W-:Y:S05]  /*7ca0*/  BRA `(.L_x_46934) ;  /* 0x00000008005c7947 */ /* 0x000fea0003800000 */
.L_x_46939:
[----:B------:R-:W2:Y:S02]  /*7cb0*/  LDG.E.64 R4, desc[UR36][R4.64] ;  /* 0x0000002404047981 */ /* 0x000ea4000c1e1b00 */
[----:B--2---:R0:W1:Y:S01]  /*7cc0*/  F2I.S64.F64.TRUNC R10, R4 ;  /* 0x00000004000a7311 */ /* 0x004062000030d900 */
[----:B------:R-:W-:Y:S05]  /*7cd0*/  BRA `(.L_x_46934) ;  /* 0x0000000800507947 */ /* 0x000fea0003800000 */
.L_x_46930:
        /* <DEDUP_REMOVED lines=13> */
.L_x_46943:
[----:B------:R-:W2:Y:S02]  /*7db0*/  LDG.E.64 R4, desc[UR36][R4.64] ;  /* 0x0000002404047981 */ /* 0x000ea4000c1e1b00 */
[----:B--2---:R0:W1:Y:S01]  /*7dc0*/  F2I.S64.F64.TRUNC R10, R4 ;  /* 0x00000004000a7311 */ /* 0x004062000030d900 */
[----:B------:R-:W-:Y:S05]  /*7dd0*/  BRA `(.L_x_46934) ;  /* 0x0000000800107947 */ /* 0x000fea0003800000 */
.L_x_46942:
        /* <DEDUP_REMOVED lines=9> */
[C---:B---34-:R-:W-:Y:S02]  /*7e70*/  LOP3.LUT R3, R0.reuse, 0x7f000000, RZ, 0xc0, !PT ;  /* 0x7f00000000037812 */ /* 0x058fe400078ec0ff */
        /* <DEDUP_REMOVED lines=16> */
.L_x_46945:
[----:B------:R-:W2:Y:S02]  /*7f80*/  LDG.E.U8 R4, desc[UR36][R4.64] ;  /* 0x0000002404047981 */ /* 0x000ea4000c1e1100 */
[C---:B--2---:R-:W-:Y:S02]  /*7f90*/  IMAD.SHL.U32 R0, R4.reuse, 0x2000000, RZ ;  /* 0x0200000004007824 */ /* 0x044fe400078e00ff */
[----:B------:R-:W-:-:S03]  /*7fa0*/  IMAD.SHL.U32 R6, R4, 0x100, RZ ;  /* 0x0000010004067824 */ /* 0x000fc600078e00ff */
[----:B------:R-:W-:-:S13]  /*7fb0*/  ISETP.GE.U32.AND P0, PT, R0, 0x8000000, PT ;  /* 0x080000000000780c */ /* 0x000fda0003f06070 */
[----:B---34-:R-:W-:Y:S02]  /*7fc0*/  @!P0 LOP3.LUT R3, R6, 0x7f00, RZ, 0xc0, !PT ;  /* 0x00007f0006038812 */ /* 0x018fe400078ec0ff */
[----:B------:R-:W-:Y:S02]  /*7fd0*/  @P0 LEA.HI R0, R0, 0x70000000, RZ, 0x1c ;  /* 0x7000000000000811 */ /* 0x000fe400078fe0ff */
[----:B------:R-:W-:Y:S02]  /*7fe0*/  @!P0 LOP3.LUT R3, R3, 0x3f000000, RZ, 0xfc, !PT ;  /* 0x3f00000003038812 */ /* 0x000fe400078efcff */
[----:B------:R-:W-:Y:S01]  /*7ff0*/  PRMT R6, R6, 0x9910, RZ ;  /* 0x0000991006067816 */ /* 0x000fe200000000ff */
[----:B------:R-:W-:Y:S02]  /*8000*/  @P0 FMUL.FTZ R0, R0, 1.9259299443872358531e-34 ;  /* 0x0780000000000820 */ /* 0x000fe40000410000 */
[----:B------:R-:W-:Y:S01]  /*8010*/  @!P0 FADD.FTZ R0, R3, -0.5 ;  /* 0xbf00000003008421 */ /* 0x000fe20000010000 */
[----:B------:R-:W-:-:S04]  /*8020*/  MOV R3, R6 ;  /* 0x0000000600037202 */ /* 0x000fc80000000f00 */
[----:B------:R-:W-:-:S04]  /*8030*/  LOP3.LUT R0, R0, 0x80000000, R3, 0xf8, !PT ;  /* 0x8000000000007812 */ /* 0x000fc800078ef803 */
[----:B------:R0:W1:Y:S01]  /*8040*/  F2I.S64.TRUNC R10, R0 ;  /* 0x00000000000a7311 */ /* 0x000062000020d900 */
[----:B------:R-:W-:Y:S05]  /*8050*/  BRA `(.L_x_46934) ;  /* 0x0000000400707947 */ /* 0x000fea0003800000 */
.L_x_46944:
[----:B------:R-:W2:Y:S02]  /*8060*/  LDG.E.U16 R10, desc[UR36][R4.64] ;  /* 0x00000024040a7981 */ /* 0x000ea4000c1e1500 */
[----:B--2---:R-:W-:-:S06]  /*8070*/  IMAD.U32 R10, R10, 0x10000, RZ ;  /* 0x000100000a0a7824 */ /* 0x004fcc00078e00ff */
[----:B------:R-:W0:Y:S01]  /*8080*/  F2I.S64.TRUNC R10, R10 ;  /* 0x0000000a000a7311 */ /* 0x000e22000020d900 */
[----:B------:R-:W-:Y:S05]  /*8090*/  BRA `(.L_x_46934) ;  /* 0x0000000400607947 */ /* 0x000fea0003800000 */
.L_x_46941:
        /* <DEDUP_REMOVED lines=11> */
.L_x_46948:
        /* <DEDUP_REMOVED lines=21> */
.L_x_46952:
[----:B------:R-:W-:Y:S05]  /*82a0*/  BSYNC.RECONVERGENT B1 ;  /* 0x0000000000017941 */ /* 0x000fea0003800200 */
.L_x_46951:
[----:B------:R-:W-:Y:S01]  /*82b0*/  IMAD.SHL.U32 R0, R0, 0x100000, RZ ;  /* 0x0010000000007824 */ /* 0x000fe200078e00ff */
[----:B------:R-:W-:-:S04]  /*82c0*/  LEA R3, R3, 0x3b800000, 0x17 ;  /* 0x3b80000003037811 */ /* 0x000fc800078eb8ff */
[----:B------:R-:W-:-:S07]  /*82d0*/  LOP3.LUT R10, R3, R0, R7, 0xfe, !PT ;  /* 0x00000000030a7212 */ /* 0x000fce00078efe07 */
.L_x_46950:
[----:B------:R-:W-:Y:S05]  /*82e0*/  BSYNC.RECONVERGENT B0 ;  /* 0x0000000000007941 */ /* 0x000fea0003800200 */
.L_x_46949:
[----:B------:R-:W1:Y:S01]  /*82f0*/  F2I.S64.TRUNC R10, R10 ;  /* 0x0000000a000a7311 */ /* 0x000e62000020d900 */
[----:B------:R-:W-:Y:S05]  /*8300*/  BRA `(.L_x_46934) ;  /* 0x0000000000c47947 */ /* 0x000fea0003800000 */
.L_x_46947:
        /* <DEDUP_REMOVED lines=21> */
.L_x_46956:
[----:B------:R-:W-:Y:S05]  /*8460*/  BSYNC.RECONVERGENT B1 ;  /* 0x0000000000017941 */ /* 0x000fea0003800200 */
.L_x_46955:
[----:B------:R-:W-:Y:S02]  /*8470*/  SHF.L.U32 R0, R0, 0x15, RZ ;  /* 0x0000001500007819 */ /* 0x000fe400000006ff */
[----:B------:R-:W-:-:S04]  /*8480*/  LEA R3, R3, 0x37800000, 0x17 ;  /* 0x3780000003037811 */ /* 0x000fc800078eb8ff */
[----:B------:R-:W-:-:S07]  /*8490*/  LOP3.LUT R10, R3, R0, R7, 0xfe, !PT ;  /* 0x00000000030a7212 */ /* 0x000fce00078efe07 */
.L_x_46954:
[----:B------:R-:W-:Y:S05]  /*84a0*/  BSYNC.RECONVERGENT B0 ;  /* 0x0000000000007941 */ /* 0x000fea0003800200 */
.L_x_46953:
[----:B------:R-:W2:Y:S01]  /*84b0*/  F2I.S64.TRUNC R10, R10 ;  /* 0x0000000a000a7311 */ /* 0x000ea2000020d900 */
[----:B------:R-:W-:Y:S05]  /*84c0*/  BRA `(.L_x_46934) ;  /* 0x0000000000547947 */ /* 0x000fea0003800000 */
.L_x_46946:
        /* <DEDUP_REMOVED lines=14> */
.L_x_46960:
[----:B------:R-:W-:Y:S05]  /*85b0*/  BSYNC.RECONVERGENT B0 ;  /* 0x0000000000007941 */ /* 0x000fea0003800200 */
.L_x_46959:
[----:B------:R-:W0:Y:S01]  /*85c0*/  F2I.S64.TRUNC R10, R10 ;  /* 0x0000000a000a7311 */ /* 0x000e22000020d900 */
[----:B------:R-:W-:Y:S05]  /*85d0*/  BRA `(.L_x_46934) ;  /* 0x0000000000107947 */ /* 0x000fea0003800000 */
.L_x_46958:
[----:B------:R0:W5:Y:S01]  /*85e0*/  LDG.E.64 R10, desc[UR36][R4.64] ;  /* 0x00000024040a7981 */ /* 0x000162000c1e1b00 */
[----:B------:R-:W-:Y:S05]  /*85f0*/  BRA `(.L_x_46934) ;  /* 0x0000000000087947 */ /* 0x000fea0003800000 */
.L_x_46957:
[----:B------:R0:W5:Y:S01]  /*8600*/  LDG.E R10, desc[UR36][R4.64] ;  /* 0x00000024040a7981 */ /* 0x000162000c1e1900 */
[----:B------:R-:W-:-:S07]  /*8610*/  IMAD.MOV.U32 R11, RZ, RZ, RZ ;  /* 0x000000ffff0b7224 */ /* 0x000fce00078e00ff */
.L_x_46934:
        /* <DEDUP_REMOVED lines=11> */
[----:B0-----:R-:W-:Y:S01]  /*86d0*/  IMAD.MOV.U32 R4, RZ, RZ, RZ ;  /* 0x000000ffff047224 */ /* 0x001fe200078e00ff */
[----:B---34-:R-:W-:-:S05]  /*86e0*/  IADD3 R3, PT, PT, RZ, -R5, RZ ;  /* 0x80000005ff037210 */ /* 0x018fca0007ffe0ff */
        /* <DEDUP_REMOVED lines=13> */
.L_x_46962:
[----:B------:R-:W-:Y:S01]  /*87c0*/  IMAD.MOV.U32 R0, RZ, RZ, R10 ;  /* 0x000000ffff007224 */ /* 0x000fe200078e000a */
[----:B------:R-:W-:Y:S01]  /*87d0*/  MOV R4, 0x8800 ;  /* 0x0000880000047802 */ /* 0x000fe20000000f00 */
[----:B---34-:R-:W-:-:S07]  /*87e0*/  IMAD.MOV.U32 R3, RZ, RZ, R11 ;  /* 0x000000ffff037224 */ /* 0x018fce00078e000b */
[----:B------:R-:W-:Y:S05]  /*87f0*/  CALL.REL.NOINC `($__internal_77_$__cuda_sm20_rem_s64) ;  /* 0x0000004000387944 */ /* 0x000fea0003c00000 */
[----:B------:R-:W-:Y:S01]  /*8800*/  MOV R4, R0 ;  /* 0x0000000000047202 */ /* 0x000fe20000000f00 */
[----:B------:R-:W-:-:S07]  /*8810*/  IMAD.MOV.U32 R5, RZ, RZ, R3 ;  /* 0x000000ffff057224 */ /* 0x000fce00078e0003 */
.L_x_46963:
[----:B------:R-:W-:Y:S05]  /*8820*/  BSYNC.RECONVERGENT B0 ;  /* 0x0000000000007941 */ /* 0x000fea0003800200 */
.L_x_46961:
        /* <DEDUP_REMOVED lines=16> */
[----:B------:R-:W-:Y:S01]  /*8930*/  IADD3.X R17, PT, PT, R5, R17, RZ, P1, !PT ;  /* 0x0000001105117210 */ /* 0x000fe20000ffe4ff */
        /* <DEDUP_REMOVED lines=12> */
.L_x_46967:
[----:B------:R0:W-:Y:S01]  /*8a00*/  STG.E.U8 desc[UR36][R8.64], R3 ;  /* 0x0000000308007986 */ /* 0x0001e2000c101124 */
[----:B------:R-:W-:Y:S05]  /*8a10*/  BRA `(.L_x_46969) ;  /* 0x0000000c00347947 */ /* 0x000fea0003800000 */
.L_x_46966:
        /* <DEDUP_REMOVED lines=8> */
.L_x_46971:
[----:B------:R0:W-:Y:S01]  /*8aa0*/  STG.E desc[UR36][R8.64], R3 ;  /* 0x0000000308007986 */ /* 0x0001e2000c101924 */
[----:B------:R-:W-:Y:S05]  /*8ab0*/  BRA `(.L_x_46969) ;  /* 0x0000000c000c7947 */ /* 0x000fea0003800000 */
.L_x_46970:
[----:B------:R0:W-:Y:S01]  /*8ac0*/  STG.E.U16 desc[UR36][R8.64], R3 ;  /* 0x0000000308007986 */ /* 0x0001e2000c101524 */
[----:B------:R-:W-:Y:S05]  /*8ad0*/  BRA `(.L_x_46969) ;  /* 0x0000000c00047947 */ /* 0x000fea0003800000 */
.L_x_46965:
        /* <DEDUP_REMOVED lines=9> */
.L_x_46973:
[----:B------:R-:W0:Y:S02]  /*8b70*/  I2F.S64 R0, R16 ;  /* 0x0000001000007312 */ /* 0x000e240000301400 */
[----:B0-----:R-:W-:-:S05]  /*8b80*/  F2FP.F16.F32.PACK_AB R0, RZ, R0 ;  /* 0x00000000ff00723e */ /* 0x001fca00000000ff */
[----:B------:R0:W-:Y:S01]  /*8b90*/  STG.E.U16 desc[UR36][R8.64], R0 ;  /* 0x0000000008007986 */ /* 0x0001e2000c101524 */
[----:B------:R-:W-:Y:S05]  /*8ba0*/  BRA `(.L_x_46969) ;  /* 0x0000000800d07947 */ /* 0x000fea0003800000 */
.L_x_46972:
        /* <DEDUP_REMOVED lines=10> */
.L_x_46975:
[----:B------:R-:W0:Y:S02]  /*8c50*/  I2F.S64 R0, R16 ;  /* 0x0000001000007312 */ /* 0x000e240000301400 */
[----:B0-----:R-:W-:-:S04]  /*8c60*/  F2FP.F16.F32.PACK_AB R3, RZ, R0 ;  /* 0x00000000ff03723e */ /* 0x001fc800000000ff */
[----:B------:R-:W-:-:S05]  /*8c70*/  PRMT R3, R3, 0x5410, RZ ;  /* 0x0000541003037816 */ /* 0x000fca00000000ff */
[----:B------:R0:W-:Y:S01]  /*8c80*/  STG.E desc[UR36][R8.64], R3 ;  /* 0x0000000308007986 */ /* 0x0001e2000c101924 */
[----:B------:R-:W-:Y:S05]  /*8c90*/  BRA `(.L_x_46969) ;  /* 0x0000000800947947 */ /* 0x000fea0003800000 */
.L_x_46974:
[----:B------:R-:W0:Y:S02]  /*8ca0*/  I2F.F64.S64 R4, R16 ;  /* 0x0000001000047312 */ /* 0x000e240000301c00 */
[----:B0-----:R0:W-:Y:S01]  /*8cb0*/  STG.E.64 desc[UR36][R8.64], R4 ;  /* 0x0000000408007986 */ /* 0x0011e2000c101b24 */
[----:B------:R-:W-:Y:S05]  /*8cc0*/  BRA `(.L_x_46969) ;  /* 0x0000000800887947 */ /* 0x000fea0003800000 */
.L_x_46964:
        /* <DEDUP_REMOVED lines=12> */
.L_x_46979:
        /* <DEDUP_REMOVED lines=17> */
.L_x_46982:
[----:B------:R-:W-:-:S04]  /*8ea0*/  SHF.R.U32.HI R3, RZ, 0x18, R5 ;  /* 0x00000018ff037819 */ /* 0x000fc80000011605 */
[----:B------:R-:W-:-:S04]  /*8eb0*/  LOP3.LUT R0, R0, 0x80, R3, 0xf8, !PT ;  /* 0x0000008000007812 */ /* 0x000fc800078ef803 */
[----:B------:R-:W-:-:S07]  /*8ec0*/  PRMT R4, R0, 0x7610, R4 ;  /* 0x0000761000047816 */ /* 0x000fce0000000004 */
.L_x_46981:
[----:B------:R-:W-:Y:S05]  /*8ed0*/  BSYNC.RECONVERGENT B0 ;  /* 0x0000000000007941 */ /* 0x000fea0003800200 */
.L_x_46980:
[----:B------:R0:W-:Y:S01]  /*8ee0*/  STG.E.U8 desc[UR36][R8.64], R4 ;  /* 0x0000000408007986 */ /* 0x0001e2000c101124 */
[----:B------:R-:W-:Y:S05]  /*8ef0*/  BRA `(.L_x_46969) ;  /* 0x0000000400fc7947 */ /* 0x000fea0003800000 */
.L_x_46978:
        /* <DEDUP_REMOVED lines=17> */
.L_x_46985:
[----:B------:R-:W-:-:S04]  /*9010*/  SHF.R.U32.HI R3, RZ, 0x18, R5 ;  /* 0x00000018ff037819 */ /* 0x000fc80000011605 */
[----:B------:R-:W-:-:S04]  /*9020*/  LOP3.LUT R0, R0, 0x80, R3, 0xf8, !PT ;  /* 0x0000008000007812 */ /* 0x000fc800078ef803 */
[----:B------:R-:W-:-:S07]  /*9030*/  PRMT R4, R0, 0x7610, R4 ;  /* 0x0000761000047816 */ /* 0x000fce0000000004 */
.L_x_46984:
[----:B------:R-:W-:Y:S05]  /*9040*/  BSYNC.RECONVERGENT B0 ;  /* 0x0000000000007941 */ /* 0x000fea0003800200 */
.L_x_46983:
[----:B------:R0:W-:Y:S01]  /*9050*/  STG.E.U8 desc[UR36][R8.64], R4 ;  /* 0x0000000408007986 */ /* 0x0001e2000c101124 */
[----:B------:R-:W-:Y:S05]  /*9060*/  BRA `(.L_x_46969) ;  /* 0x0000000400a07947 */ /* 0x000fea0003800000 */
.L_x_46977:
        /* <DEDUP_REMOVED lines=22> */
.L_x_46987:
[----:B------:R0:W-:Y:S01]  /*91d0*/  STG.E.64 desc[UR36][R8.64], R16 ;  /* 0x0000001008007986 */ /* 0x0001e2000c101b24 */
[----:B------:R-:W-:Y:S05]  /*91e0*/  BRA `(.L_x_46969) ;  /* 0x0000000400407947 */ /* 0x000fea0003800000 */
.L_x_46986:
[----:B------:R0:W-:Y:S01]  /*91f0*/  STG.E desc[UR36][R8.64], R3 ;  /* 0x0000000308007986 */ /* 0x0001e2000c101924 */
[----:B------:R-:W-:Y:S05]  /*9200*/  BRA `(.L_x_46969) ;  /* 0x0000000400387947 */ /* 0x000fea0003800000 */
.L_x_46976:
        /* <DEDUP_REMOVED lines=11> */
.L_x_46989:
[----:B------:R-:W0:Y:S01]  /*92c0*/  I2F.F64.S64 R4, R16 ;  /* 0x0000001000047312 */ /* 0x000e220000301c00 */
[----:B------:R-:W-:-:S05]  /*92d0*/  CS2R R6, SRZ ;  /* 0x0000000000067805 */ /* 0x000fca000001ff00 */
[----:B0-----:R3:W-:Y:S01]  /*92e0*/  STG.E.128 desc[UR36][R8.64], R4 ;  /* 0x0000000408007986 */ /* 0x0017e2000c101d24 */
[----:B------:R-:W-:Y:S05]  /*92f0*/  BRA `(.L_x_46969) ;  /* 0x0000000000fc7947 */ /* 0x000fea0003800000 */
.L_x_46988:
[----:B------:R-:W-:-:S09]  /*9300*/  UISETP.NE.AND UP0, UPT, UR4, 0xf, UPT ;  /* 0x0000000f0400788c */ /* 0x000fd2000bf05270 */
[----:B------:R-:W-:Y:S05]  /*9310*/  BRA.U !UP0, `(.L_x_46990) ;  /* 0x0000000108e87547 */ /* 0x000fea000b800000 */
[----:B------:R-:W-:-:S09]  /*9320*/  UISETP.NE.AND UP0, UPT, UR4, 0x17, UPT ;  /* 0x000000170400788c */ /* 0x000fd2000bf05270 */
[----:B------:R-:W-:Y:S05]  /*9330*/  BRA.U !UP0, `(.L_x_46991) ;  /* 0x0000000108907547 */ /* 0x000fea000b800000 */
[----:B------:R-:W-:-:S09]  /*9340*/  UISETP.NE.AND UP0, UPT, UR4, 0x18, UPT ;  /* 0x000000180400788c */ /* 0x000fd2000bf05270 */
[----:B------:R-:W-:Y:S05]  /*9350*/  BRA.U !UP0, `(.L_x_46992) ;  /* 0x0000000108447547 */ /* 0x000fea000b800000 */
.L_x_46968:
        /* <DEDUP_REMOVED lines=16> */
.L_x_46993:
[----:B------:R-:W-:Y:S05]  /*9460*/  BRA `(.L_x_46969) ;  /* 0x0000000000a07947 */ /* 0x000fea0003800000 */
.L_x_46992:
        /* <DEDUP_REMOVED lines=13> */
.L_x_46995:
[----:B------:R-:W-:Y:S05]  /*9540*/  BSYNC.RECONVERGENT B0 ;  /* 0x0000000000007941 */ /* 0x000fea0003800200 */
.L_x_46994:
[----:B------:R-:W-:-:S05]  /*9550*/  LOP3.LUT R3, R0, 0x80, R3, 0xf8, !PT ;  /* 0x0000008000037812 */ /* 0x000fca00078ef803 */
[----:B------:R1:W-:Y:S01]  /*9560*/  STG.E.U8 desc[UR36][R8.64], R3 ;  /* 0x0000000308007986 */ /* 0x0003e2000c101124 */
[----:B------:R-:W-:Y:S05]  /*9570*/  BRA `(.L_x_46969) ;  /* 0x00000000005c7947 */ /* 0x000fea0003800000 */
.L_x_46991:
        /* <DEDUP_REMOVED lines=12> */
.L_x_46997:
[----:B------:R-:W-:Y:S01]  /*9640*/  IMAD.MOV.U32 R0, RZ, RZ, 0x7f ;  /* 0x0000007fff007424 */ /* 0x000fe200078e00ff */
[----:B------:R-:W-:-:S04]  /*9650*/  ISETP.GT.U32.AND P0, PT, R3, 0x7f800000, PT ;  /* 0x7f8000000300780c */ /* 0x000fc80003f04070 */
[----:B------:R-:W-:-:S09]  /*9660*/  SEL R0, R0, 0x7c, P0 ;  /* 0x0000007c00007807 */ /* 0x000fd20000000000 */
.L_x_46998:
[----:B------:R-:W-:Y:S05]  /*9670*/  BSYNC.RECONVERGENT B0 ;  /* 0x0000000000007941 */ /* 0x000fea0003800200 */
.L_x_46996:
[----:B------:R-:W-:-:S04]  /*9680*/  SHF.R.U32.HI R3, RZ, 0x18, R5 ;  /* 0x00000018ff037819 */ /* 0x000fc80000011605 */
[----:B------:R-:W-:-:S05]  /*9690*/  LOP3.LUT R3, R0, 0x80, R3, 0xf8, !PT ;  /* 0x0000008000037812 */ /* 0x000fca00078ef803 */
[----:B------:R2:W-:Y:S01]  /*96a0*/  STG.E.U8 desc[UR36][R8.64], R3 ;  /* 0x0000000308007986 */ /* 0x0005e2000c101124 */
[----:B------:R-:W-:Y:S05]  /*96b0*/  BRA `(.L_x_46969) ;  /* 0x00000000000c7947 */ /* 0x000fea0003800000 */
.L_x_46990:
[----:B------:R-:W0:Y:S02]  /*96c0*/  I2F.S64 R0, R16 ;  /* 0x0000001000007312 */ /* 0x000e240000301400 */
[----:B0-----:R-:W-:-:S05]  /*96d0*/  F2FP.BF16.F32.PACK_AB R0, RZ, R0 ;  /* 0x00000000ff00723e */ /* 0x001fca00000010ff */
[----:B------:R0:W-:Y:S02]  /*96e0*/  STG.E.U16 desc[UR36][R8.64], R0 ;  /* 0x0000000008007986 */ /* 0x0001e4000c101524 */
.L_x_46969:
[----:B------:R-:W-:-:S07]  /*96f0*/  VIADD R25, R25, 0x80 ;  /* 0x0000008019197836 */ /* 0x000fce0000000000 */
.L_x_46928:
        /* <DEDUP_REMOVED lines=14> */
[----:B---3--:R-:W-:-:S04]  /*97e0*/  SHF.R.U32.HI R6, RZ, UR5, R0 ;  /* 0x00000005ff067c19 */ /* 0x008fc80008011600 */
[----:B------:R-:W-:-:S05]  /*97f0*/  IADD3 R0, PT, PT, -R6, RZ, RZ ;  /* 0x000000ff06007210 */ /* 0x000fca0007ffe1ff */
[----:B-----5:R-:W-:-:S04]  /*9800*/  IMAD R0, R0, UR6, R25 ;  /* 0x0000000600007c24 */ /* 0x020fc8000f8e0219 */
[C---:B-1----:R-:W-:Y:S02]  /*9810*/  IMAD R10, R0.reuse, UR8, RZ ;  /* 0x00000008000a7c24 */ /* 0x042fe4000f8e02ff */
[----:B------:R-:W-:Y:S01]  /*9820*/  IMAD R0, R0, UR9, RZ ;  /* 0x0000000900007c24 */ /* 0x000fe2000f8e02ff */
[----:B------:R-:W-:Y:S06]  /*9830*/  BRA.U !UP0, `(.L_x_46999) ;  /* 0x0000001108a87547 */ /* 0x000fec000b800000 */
[----:B------:R-:W4:Y:S01]  /*9840*/  LDCU.64 UR6, c[0x0][0x398] ;  /* 0x00007300ff0677ac */ /* 0x000f220008000a00 */
[----:B--2---:R-:W-:Y:S02]  /*9850*/  IMAD.MOV.U32 R4, RZ, RZ, RZ ;  /* 0x000000ffff047224 */ /* 0x004fe400078e00ff */
[----:B------:R-:W-:Y:S01]  /*9860*/  IMAD.MOV.U32 R5, RZ, RZ, R6 ;  /* 0x000000ffff057224 */ /* 0x000fe200078e0006 */
[----:B------:R-:W0:Y:S01]  /*9870*/  LDCU UR4, c[0x0][0x3a0] ;  /* 0x00007400ff0477ac */ /* 0x000e220008000800 */
[----:B------:R-:W1:Y:S01]  /*9880*/  LDCU.64 UR8, c[0x0][0x4c0] ;  /* 0x00009800ff0877ac */ /* 0x000e620008000a00 */
[----:B------:R-:W-:Y:S01]  /*9890*/  UISETP.NE.AND UP0, UPT, UR38, 0x2, UPT ;  /* 0x000000022600788c */ /* 0x000fe2000bf05270 */
[----:B----4-:R-:W-:-:S05]  /*98a0*/  IMAD.HI.U32 R3, R6, UR7, R4 ;  /* 0x0000000706037c27 */ /* 0x010fca000f8e0004 */
[----:B0-----:R-:W-:-:S04]  /*98b0*/  SHF.R.U32.HI R5, RZ, UR4, R3 ;  /* 0x00000004ff057c19 */ /* 0x001fc80008011603 */
        /* <DEDUP_REMOVED lines=290> */
.L_x_46999:
[----:B------:R-:W0:Y:S01]  /*aae0*/  LDCU.128 UR8, c[0x0][0x580] ;  /* 0x0000b000ff0877ac */ /* 0x000e220008000c00 */
[----:B------:R-:W-:-:S04]  /*aaf0*/  UPRMT UR4, UR44, 0x9910, URZ ;  /* 0x000099102c047896 */ /* 0x000fc800080000ff */
[----:B------:R-:W-:Y:S01]  /*ab00*/  UISETP.GT.AND UP0, UPT, UR4, 0x9, UPT ;  /* 0x000000090400788c */ /* 0x000fe2000bf04270 */
[----:B0-----:R-:W-:Y:S02]  /*ab10*/  IADD3 R10, P0, PT, R10, UR8, RZ ;  /* 0x000000080a0a7c10 */ /* 0x001fe4000ff1e0ff */
[----:B-123--:R-:W-:-:S03]  /*ab20*/  IADD3 R4, P1, PT, R0, UR10, RZ ;  /* 0x0000000a00047c10 */ /* 0x00efc6000ff3e0ff */
        /* <DEDUP_REMOVED lines=14> */
.L_x_47003:
[----:B------:R0:W5:Y:S01]  /*ac10*/  LDG.E.U8 R16, desc[UR36][R4.64] ;  /* 0x0000002404107981 */ /* 0x000162000c1e1100 */
[----:B------:R-:W-:Y:S01]  /*ac20*/  MOV R17, RZ ;  /* 0x000000ff00117202 */ /* 0x000fe20000000f00 */
[----:B------:R-:W-:Y:S06]  /*ac30*/  BRA `(.L_x_47004) ;  /* 0x0000000800f87947 */ /* 0x000fec0003800000 */
.L_x_47002:
        /* <DEDUP_REMOVED lines=8> */
.L_x_47006:
[----:B------:R-:W2:Y:S02]  /*acc0*/  LDG.E R16, desc[UR36][R4.64] ;  /* 0x0000002404107981 */ /* 0x000ea4000c1e1900 */
[----:B--2---:R-:W-:Y:S01]  /*acd0*/  SHF.R.S32.HI R17, RZ, 0x1f, R16 ;  /* 0x0000001fff117819 */ /* 0x004fe20000011410 */
[----:B------:R-:W-:Y:S06]  /*ace0*/  BRA `(.L_x_47004) ;  /* 0x0000000800cc7947 */ /* 0x000fec0003800000 */
.L_x_47005:
[----:B------:R-:W2:Y:S02]  /*acf0*/  LDG.E.S16 R16, desc[UR36][R4.64] ;  /* 0x0000002404107981 */ /* 0x000ea4000c1e1700 */
[----:B--2---:R-:W-:Y:S01]  /*ad00*/  SHF.R.S32.HI R17, RZ, 0x1f, R16 ;  /* 0x0000001fff117819 */ /* 0x004fe20000011410 */
[----:B------:R-:W-:Y:S06]  /*ad10*/  BRA `(.L_x_47004) ;  /* 0x0000000800c07947 */ /* 0x000fec0003800000 */
.L_x_47001:
        /* <DEDUP_REMOVED lines=9> */
.L_x_47008:
[----:B------:R-:W2:Y:S02]  /*adb0*/  LDG.E.U16 R4, desc[UR36][R4.64] ;  /* 0x0000002404047981 */ /* 0x000ea4000c1e1500 */
[----:B--2---:R-:W-:-:S06]  /*adc0*/  HADD2.F32 R16, -RZ, R4.H0_H0 ;  /* 0x20000004ff107230 */ /* 0x004fcc0000004100 */
[----:B------:R-:W0:Y:S01]  /*add0*/  F2I.S64.TRUNC R16, R16 ;  /* 0x0000001000107311 */ /* 0x000e22000020d900 */
[----:B------:R-:W-:Y:S05]  /*ade0*/  BRA `(.L_x_47004) ;  /* 0x00000008008c7947 */ /* 0x000fea0003800000 */
.L_x_47007:
        /* <DEDUP_REMOVED lines=9> */
.L_x_47010:
[----:B------:R-:W2:Y:S02]  /*ae80*/  LDG.E.U16 R4, desc[UR36][R4.64] ;  /* 0x0000002404047981 */ /* 0x000ea4000c1e1500 */
[----:B--2---:R-:W-:-:S06]  /*ae90*/  HADD2.F32 R16, -RZ, R4.H0_H0 ;  /* 0x20000004ff107230 */ /* 0x004fcc0000004100 */
[----:B------:R-:W3:Y:S01]  /*aea0*/  F2I.S64.TRUNC R16, R16 ;  /* 0x0000001000107311 */ /* 0x000ee2000020d900 */
[----:B------:R-:W-:Y:S05]  /*aeb0*/  BRA `(.L_x_47004) ;  /* 0x0000000800587947 */ /* 0x000fea0003800000 */
.L_x_47009:
[----:B------:R-:W2:Y:S02]  /*aec0*/  LDG.E.64 R4, desc[UR36][R4.64] ;  /* 0x0000002404047981 */ /* 0x000ea4000c1e1b00 */
[----:B--2---:R0:W1:Y:S01]  /*aed0*/  F2I.S64.F64.TRUNC R16, R4 ;  /* 0x0000000400107311 */ /* 0x004062000030d900 */
[----:B------:R-:W-:Y:S05]  /*aee0*/  BRA `(.L_x_47004) ;  /* 0x00000008004c7947 */ /* 0x000fea0003800000 */
.L_x_47000:
        /* <DEDUP_REMOVED lines=13> */
.L_x_47013:
[----:B------:R-:W2:Y:S02]  /*afc0*/  LDG.E.64 R4, desc[UR36][R4.64] ;  /* 0x0000002404047981 */ /* 0x000ea4000c1e1b00 */
[----:B--2---:R0:W1:Y:S01]  /*afd0*/  F2I.S64.F64.TRUNC R16, R4 ;  /* 0x0000000400107311 */ /* 0x004062000030d900 */
[----:B------:R-:W-:Y:S05]  /*afe0*/  BRA `(.L_x_47004) ;  /* 0x00000008000c7947 */ /* 0x000fea0003800000 */
.L_x_47012:
        /* <DEDUP_REMOVED lines=11> */
[----:B----4-:R-:W0:Y:S02]  /*b0a0*/  FLO.U32 R3, R2 ;  /* 0x0000000200037300 */ /* 0x010e2400000e0000 */
        /* <DEDUP_REMOVED lines=14> */
.L_x_47015:
[----:B----4-:R-:W2:Y:S02]  /*b190*/  LDG.E.U8 R3, desc[UR36][R4.64] ;  /* 0x0000002404037981 */ /* 0x010ea4000c1e1100 */
        /* <DEDUP_REMOVED lines=12> */
.L_x_47014:
[----:B------:R-:W2:Y:S02]  /*b260*/  LDG.E.U16 R16, desc[UR36][R4.64] ;  /* 0x0000002404107981 */ /* 0x000ea4000c1e1500 */
[----:B--2---:R-:W-:-:S06]  /*b270*/  IMAD.U32 R16, R16, 0x10000, RZ ;  /* 0x0001000010107824 */ /* 0x004fcc00078e00ff */
[----:B------:R-:W0:Y:S01]  /*b280*/  F2I.S64.TRUNC R16, R16 ;  /* 0x0000001000107311 */ /* 0x000e22000020d900 */
[----:B------:R-:W-:Y:S05]  /*b290*/  BRA `(.L_x_47004) ;  /* 0x0000000400607947 */ /* 0x000fea0003800000 */
.L_x_47011:
        /* <DEDUP_REMOVED lines=11> */
.L_x_47018:
        /* <DEDUP_REMOVED lines=15> */
[----:B----4-:R-:W0:Y:S02]  /*b440*/  FLO.U32 R3, R0 ;  /* 0x0000000000037300 */ /* 0x010e2400000e0000 */
[----:B0-----:R-:W-:-:S04]  /*b450*/  IADD3 R3, PT, PT, -R3, 0x1f, RZ ;  /* 0x0000001f03037810 */ /* 0x001fc80007ffe1ff */
[----:B------:R-:W-:Y:S01]  /*b460*/  IADD3 R2, PT, PT, R2, 0x1d, -R3 ;  /* 0x0000001d02027810 */ /* 0x000fe20007ffe803 */
[----:B------:R-:W-:-:S05]  /*b470*/  VIADD R5, R3, 0xffffffe4 ;  /* 0xffffffe403057836 */ /* 0x000fca0000000000 */
[----:B------:R-:W-:-:S04]  /*b480*/  SHF.L.U32 R5, R0, R5, RZ ;  /* 0x0000000500057219 */ /* 0x000fc800000006ff */
[----:B------:R-:W-:-:S07]  /*b490*/  LOP3.LUT R0, R5, 0x7, RZ, 0xc0, !PT ;  /* 0x0000000705007812 */ /* 0x000fce00078ec0ff */
.L_x_47022:
[----:B------:R-:W-:Y:S05]  /*b4a0*/  BSYNC.RECONVERGENT B1 ;  /* 0x0000000000017941 */ /* 0x000fea0003800200 */
.L_x_47021:
[----:B------:R-:W-:Y:S01]  /*b4b0*/  IMAD.SHL.U32 R0, R0, 0x100000, RZ ;  /* 0x0010000000007824 */ /* 0x000fe200078e00ff */
[----:B------:R-:W-:-:S04]  /*b4c0*/  LEA R2, R2, 0x3b800000, 0x17 ;  /* 0x3b80000002027811 */ /* 0x000fc800078eb8ff */
[----:B------:R-:W-:-:S07]  /*b4d0*/  LOP3.LUT R16, R2, R0, R7, 0xfe, !PT ;  /* 0x0000000002107212 */ /* 0x000fce00078efe07 */
.L_x_47020:
[----:B------:R-:W-:Y:S05]  /*b4e0*/  BSYNC.RECONVERGENT B0 ;  /* 0x0000000000007941 */ /* 0x000fea0003800200 */
.L_x_47019:
[----:B------:R-:W0:Y:S01]  /*b4f0*/  F2I.S64.TRUNC R16, R16 ;  /* 0x0000001000107311 */ /* 0x000e22000020d900 */
[----:B------:R-:W-:Y:S05]  /*b500*/  BRA `(.L_x_47004) ;  /* 0x0000000000c47947 */ /* 0x000fea0003800000 */
.L_x_47017:
        /* <DEDUP_REMOVED lines=15> */
[----:B----4-:R-:W0:Y:S02]  /*b600*/  FLO.U32 R3, R0 ;  /* 0x0000000000037300 */ /* 0x010e2400000e0000 */
[----:B0-----:R-:W-:-:S04]  /*b610*/  IADD3 R3, PT, PT, -R3, 0x1f, RZ ;  /* 0x0000001f03037810 */ /* 0x001fc80007ffe1ff */
[----:B------:R-:W-:Y:S02]  /*b620*/  IADD3 R5, PT, PT, R3, -0x1d, RZ ;  /* 0xffffffe303057810 */ /* 0x000fe40007ffe0ff */
[----:B------:R-:W-:Y:S02]  /*b630*/  IADD3 R2, PT, PT, R2, 0x1e, -R3 ;  /* 0x0000001e02027810 */ /* 0x000fe40007ffe803 */
[----:B------:R-:W-:-:S04]  /*b640*/  SHF.L.U32 R5, R0, R5, RZ ;  /* 0x0000000500057219 */ /* 0x000fc800000006ff */
[----:B------:R-:W-:-:S07]  /*b650*/  LOP3.LUT R0, R5, 0x3, RZ, 0xc0, !PT ;  /* 0x0000000305007812 */ /* 0x000fce00078ec0ff */
.L_x_47026:
[----:B------:R-:W-:Y:S05]  /*b660*/  BSYNC.RECONVERGENT B1 ;  /* 0x0000000000017941 */ /* 0x000fea0003800200 */
.L_x_47025:
[----:B------:R-:W-:Y:S01]  /*b670*/  IMAD.SHL.U32 R0, R0, 0x200000, RZ ;  /* 0x0020000000007824 */ /* 0x000fe200078e00ff */
[----:B------:R-:W-:-:S04]  /*b680*/  LEA R2, R2, 0x37800000, 0x17 ;  /* 0x3780000002027811 */ /* 0x000fc800078eb8ff */
[----:B------:R-:W-:-:S07]  /*b690*/  LOP3.LUT R16, R2, R0, R7, 0xfe, !PT ;  /* 0x0000000002107212 */ /* 0x000fce00078efe07 */
.L_x_47024:
[----:B------:R-:W-:Y:S05]  /*b6a0*/  BSYNC.RECONVERGENT B0 ;  /* 0x0000000000007941 */ /* 0x000fea0003800200 */
.L_x_47023:
[----:B------:R-:W0:Y:S01]  /*b6b0*/  F2I.S64.TRUNC R16, R16 ;  /* 0x0000001000107311 */ /* 0x000e22000020d900 */
[----:B------:R-:W-:Y:S05]  /*b6c0*/  BRA `(.L_x_47004) ;  /* 0x0000000000547947 */ /* 0x000fea0003800000 */
.L_x_47016:
        /* <DEDUP_REMOVED lines=14> */
.L_x_47030:
[----:B------:R-:W-:Y:S05]  /*b7b0*/  BSYNC.RECONVERGENT B0 ;  /* 0x0000000000007941 */ /* 0x000fea0003800200 */
.L_x_47029:
[----:B------:R-:W0:Y:S01]  /*b7c0*/  F2I.S64.TRUNC R16, R16 ;  /* 0x0000001000107311 */ /* 0x000e22000020d900 */
[----:B------:R-:W-:Y:S05]  /*b7d0*/  BRA `(.L_x_47004) ;  /* 0x0000000000107947 */ /* 0x000fea0003800000 */
.L_x_47028:
[----:B------:R0:W5:Y:S01]  /*b7e0*/  LDG.E.64 R16, desc[UR36][R4.64] ;  /* 0x0000002404107981 */ /* 0x000162000c1e1b00 */
[----:B------:R-:W-:Y:S05]  /*b7f0*/  BRA `(.L_x_47004) ;  /* 0x0000000000087947 */ /* 0x000fea0003800000 */
.L_x_47027:
[----:B------:R0:W5:Y:S01]  /*b800*/  LDG.E R16, desc[UR36][R4.64] ;  /* 0x0000002404107981 */ /* 0x000162000c1e1900 */
[----:B------:R-:W-:-:S07]  /*b810*/  IMAD.MOV.U32 R17, RZ, RZ, RZ ;  /* 0x000000ffff117224 */ /* 0x000fce00078e00ff */
.L_x_47004:
[----:B------:R-:W-:Y:S05]  /*b820*/  BSYNC.RECONVERGENT B6 ;  /* 0x0000000000067941 */ /* 0x000fea0003800200 */
.L_x_46782:
        /* <DEDUP_REMOVED lines=8> */
[----:B0-----:R-:W0:Y:S02]  /*b8b0*/  MUFU.RCP R0, R0 ;  /* 0x0000000000007308 */ /* 0x001e240000001000 */
[----:B0-----:R-:W-:-:S06]  /*b8c0*/  IADD3 R2, PT, PT, R0, 0xffffffe, RZ ;  /* 0x0ffffffe00027810 */ /* 0x001fcc0007ffe0ff */
[----:B----4-:R0:W2:Y:S02]  /*b8d0*/  F2I.FTZ.U32.TRUNC.NTZ R3, R2 ;  /* 0x0000000200037305 */ /* 0x0100a4000021f000 */
        /* <DEDUP_REMOVED lines=15> */
.L_x_47032:
[----:B------:R-:W-:Y:S01]  /*b9d0*/  IMAD.MOV.U32 R0, RZ, RZ, R16 ;  /* 0x000000ffff007224 */ /* 0x000fe200078e0010 */
[----:B----4-:R-:W-:Y:S02]  /*b9e0*/  MOV R3, R17 ;  /* 0x0000001100037202 */ /* 0x010fe40000000f00 */
[----:B------:R-:W-:-:S07]  /*b9f0*/  MOV R4, 0xba10 ;  /* 0x0000ba1000047802 */ /* 0x000fce0000000f00 */
[----:B------:R-:W-:Y:S05]  /*ba00*/  CALL.REL.NOINC `($__internal_77_$__cuda_sm20_rem_s64) ;  /* 0x0000000c00b47944 */ /* 0x000fea0003c00000 */
[----:B------:R-:W-:-:S07]  /*ba10*/  IMAD.MOV.U32 R2, RZ, RZ, R0 ;  /* 0x000000ffff027224 */ /* 0x000fce00078e0000 */
.L_x_47033:
[----:B------:R-:W-:Y:S05]  /*ba20*/  BSYNC.RECONVERGENT B0 ;  /* 0x0000000000007941 */ /* 0x000fea0003800200 */
.L_x_47031:
        /* <DEDUP_REMOVED lines=26> */
.L_x_47037:
[----:B------:R-:W-:Y:S01]  /*bbd0*/  STG.E.U8 desc[UR36][R10.64], R5 ;  /* 0x000000050a007986 */ /* 0x000fe2000c101124 */
[----:B------:R-:W-:Y:S05]  /*bbe0*/  EXIT ;  /* 0x000000000000794d */ /* 0x000fea0003800000 */
.L_x_47036:
        /* <DEDUP_REMOVED lines=8> */
.L_x_47040:
[----:B------:R-:W-:Y:S01]  /*bc70*/  STG.E desc[UR36][R10.64], R5 ;  /* 0x000000050a007986 */ /* 0x000fe2000c101924 */
[----:B------:R-:W-:Y:S05]  /*bc80*/  EXIT ;  /* 0x000000000000794d */ /* 0x000fea0003800000 */
.L_x_47039:
[----:B------:R-:W-:Y:S01]  /*bc90*/  STG.E.U16 desc[UR36][R10.64], R5 ;  /* 0x000000050a007986 */ /* 0x000fe2000c101524 */
[----:B------:R-:W-:Y:S05]  /*bca0*/  EXIT ;  /* 0x000000000000794d */ /* 0x000fea0003800000 */
.L_x_47035:
        /* <DEDUP_REMOVED lines=9> */
.L_x_47042:
[----:B------:R-:W0:Y:S02]  /*bd40*/  I2F.S64 R0, R2 ;  /* 0x0000000200007312 */ /* 0x000e240000301400 */
[----:B0-----:R-:W-:-:S05]  /*bd50*/  F2FP.F16.F32.PACK_AB R0, RZ, R0 ;  /* 0x00000000ff00723e */ /* 0x001fca00000000ff */
[----:B------:R-:W-:Y:S01]  /*bd60*/  STG.E.U16 desc[UR36][R10.64], R0 ;  /* 0x000000000a007986 */ /* 0x000fe2000c101524 */
[----:B------:R-:W-:Y:S05]  /*bd70*/  EXIT ;  /* 0x000000000000794d */ /* 0x000fea0003800000 */
.L_x_47041:
        /* <DEDUP_REMOVED lines=10> */
.L_x_47044:
[----:B------:R-:W0:Y:S02]  /*be20*/  I2F.S64 R2, R2 ;  /* 0x0000000200027312 */ /* 0x000e240000301400 */
[----:B0-----:R-:W-:-:S04]  /*be30*/  F2FP.F16.F32.PACK_AB R3, RZ, R2 ;  /* 0x00000002ff03723e */ /* 0x001fc800000000ff */
[----:B------:R-:W-:-:S05]  /*be40*/  PRMT R3, R3, 0x5410, RZ ;  /* 0x0000541003037816 */ /* 0x000fca00000000ff */
[----:B------:R-:W-:Y:S01]  /*be50*/  STG.E desc[UR36][R10.64], R3 ;  /* 0x000000030a007986 */ /* 0x000fe2000c101924 */
[----:B------:R-:W-:Y:S05]  /*be60*/  EXIT ;  /* 0x000000000000794d */ /* 0x000fea0003800000 */
.L_x_47043:
[----:B------:R-:W0:Y:S02]  /*be70*/  I2F.F64.S64 R2, R2 ;  /* 0x0000000200027312 */ /* 0x000e240000301c00 */
[----:B0-----:R-:W-:Y:S01]  /*be80*/  STG.E.64 desc[UR36][R10.64], R2 ;  /* 0x000000020a007986 */ /* 0x001fe2000c101b24 */
[----:B------:R-:W-:Y:S05]  /*be90*/  EXIT ;  /* 0x000000000000794d */ /* 0x000fea0003800000 */
.L_x_47034:
        /* <DEDUP_REMOVED lines=12> */
.L_x_47048:
        /* <DEDUP_REMOVED lines=17> */
.L_x_47051:
[----:B------:R-:W-:-:S04]  /*c070*/  SHF.R.U32.HI R3, RZ, 0x18, R3 ;  /* 0x00000018ff037819 */ /* 0x000fc80000011603 */
[----:B------:R-:W-:-:S04]  /*c080*/  LOP3.LUT R0, R0, 0x80, R3, 0xf8, !PT ;  /* 0x0000008000007812 */ /* 0x000fc800078ef803 */
[----:B------:R-:W-:-:S07]  /*c090*/  PRMT R5, R0, 0x7610, R5 ;  /* 0x0000761000057816 */ /* 0x000fce0000000005 */
.L_x_47050:
[----:B------:R-:W-:Y:S05]  /*c0a0*/  BSYNC.RECONVERGENT B0 ;  /* 0x0000000000007941 */ /* 0x000fea0003800200 */
.L_x_47049:
[----:B------:R-:W-:Y:S01]  /*c0b0*/  STG.E.U8 desc[UR36][R10.64], R5 ;  /* 0x000000050a007986 */ /* 0x000fe2000c101124 */
[----:B------:R-:W-:Y:S05]  /*c0c0*/  EXIT ;  /* 0x000000000000794d */ /* 0x000fea0003800000 */
.L_x_47047:
        /* <DEDUP_REMOVED lines=17> */
.L_x_47054:
[----:B------:R-:W-:-:S04]  /*c1e0*/  SHF.R.U32.HI R3, RZ, 0x18, R3 ;  /* 0x00000018ff037819 */ /* 0x000fc80000011603 */
[----:B------:R-:W-:-:S04]  /*c1f0*/  LOP3.LUT R0, R0, 0x80, R3, 0xf8, !PT ;  /* 0x0000008000007812 */ /* 0x000fc800078ef803 */
[----:B------:R-:W-:-:S07]  /*c200*/  PRMT R5, R0, 0x7610, R5 ;  /* 0x0000761000057816 */ /* 0x000fce0000000005 */
.L_x_47053:
[----:B------:R-:W-:Y:S05]  /*c210*/  BSYNC.RECONVERGENT B0 ;  /* 0x0000000000007941 */ /* 0x000fea0003800200 */
.L_x_47052:
[----:B------:R-:W-:Y:S01]  /*c220*/  STG.E.U8 desc[UR36][R10.64], R5 ;  /* 0x000000050a007986 */ /* 0x000fe2000c101124 */
[----:B------:R-:W-:Y:S05]  /*c230*/  EXIT ;  /* 0x000000000000794d */ /* 0x000fea0003800000 */
.L_x_47046:
        /* <DEDUP_REMOVED lines=23> */
.L_x_47056:
[----:B------:R-:W-:Y:S01]  /*c3b0*/  STG.E.64 desc[UR36][R10.64], R2 ;  /* 0x000000020a007986 */ /* 0x000fe2000c101b24 */
[----:B------:R-:W-:Y:S05]  /*c3c0*/  EXIT ;  /* 0x000000000000794d */ /* 0x000fea0003800000 */
.L_x_47055:
[----:B------:R-:W-:Y:S01]  /*c3d0*/  STG.E desc[UR36][R10.64], R5 ;  /* 0x000000050a007986 */ /* 0x000fe2000c101924 */
[----:B------:R-:W-:Y:S05]  /*c3e0*/  EXIT ;  /* 0x000000000000794d */ /* 0x000fea0003800000 */
.L_x_47045:
        /* <DEDUP_REMOVED lines=11> */
.L_x_47058:
[----:B------:R-:W0:Y:S01]  /*c4a0*/  I2F.F64.S64 R4, R2 ;  /* 0x0000000200047312 */ /* 0x000e220000301c00 */
[----:B------:R-:W-:-:S05]  /*c4b0*/  CS2R R6, SRZ ;  /* 0x0000000000067805 */ /* 0x000fca000001ff00 */
[----:B0-----:R-:W-:Y:S01]  /*c4c0*/  STG.E.128 desc[UR36][R10.64], R4 ;  /* 0x000000040a007986 */ /* 0x001fe2000c101d24 */
[----:B------:R-:W-:Y:S05]  /*c4d0*/  EXIT ;  /* 0x000000000000794d */ /* 0x000fea0003800000 */
.L_x_47057:
[----:B------:R-:W-:-:S09]  /*c4e0*/  UISETP.NE.AND UP0, UPT, UR4, 0xf, UPT ;  /* 0x0000000f0400788c */ /* 0x000fd2000bf05270 */
[----:B------:R-:W-:Y:S05]  /*c4f0*/  BRA.U !UP0, `(.L_x_47059) ;  /* 0x0000000108e87547 */ /* 0x000fea000b800000 */
[----:B------:R-:W-:-:S09]  /*c500*/  UISETP.NE.AND UP0, UPT, UR4, 0x17, UPT ;  /* 0x000000170400788c */ /* 0x000fd2000bf05270 */
[----:B------:R-:W-:Y:S05]  /*c510*/  BRA.U !UP0, `(.L_x_47060) ;  /* 0x0000000108907547 */ /* 0x000fea000b800000 */
[----:B------:R-:W-:-:S09]  /*c520*/  UISETP.NE.AND UP0, UPT, UR4, 0x18, UPT ;  /* 0x000000180400788c */ /* 0x000fd2000bf05270 */
[----:B------:R-:W-:Y:S05]  /*c530*/  BRA.U !UP0, `(.L_x_47061) ;  /* 0x0000000108447547 */ /* 0x000fea000b800000 */
.L_x_47038:
        /* <DEDUP_REMOVED lines=16> */
.L_x_47062:
[----:B------:R-:W-:Y:S05]  /*c640*/  EXIT ;  /* 0x000000000000794d */ /* 0x000fea0003800000 */
.L_x_47061:
        /* <DEDUP_REMOVED lines=13> */
.L_x_47064:
[----:B------:R-:W-:Y:S05]  /*c720*/  BSYNC.RECONVERGENT B0 ;  /* 0x0000000000007941 */ /* 0x000fea0003800200 */
.L_x_47063:
[----:B------:R-:W-:-:S05]  /*c730*/  LOP3.LUT R5, R0, 0x80, R5, 0xf8, !PT ;  /* 0x0000008000057812 */ /* 0x000fca00078ef805 */
[----:B------:R-:W-:Y:S01]  /*c740*/  STG.E.U8 desc[UR36][R10.64], R5 ;  /* 0x000000050a007986 */ /* 0x000fe2000c101124 */
[----:B------:R-:W-:Y:S05]  /*c750*/  EXIT ;  /* 0x000000000000794d */ /* 0x000fea0003800000 */
.L_x_47060:
        /* <DEDUP_REMOVED lines=12> */
.L_x_47066:
[----:B------:R-:W-:Y:S02]  /*c820*/  ISETP.GT.U32.AND P0, PT, R4, 0x7f800000, PT ;  /* 0x7f8000000400780c */ /* 0x000fe40003f04070 */
[----:B------:R-:W-:-:S04]  /*c830*/  MOV R0, 0x7f ;  /* 0x0000007f00007802 */ /* 0x000fc80000000f00 */
[----:B------:R-:W-:-:S07]  /*c840*/  SEL R0, R0, 0x7c, P0 ;  /* 0x0000007c00007807 */ /* 0x000fce0000000000 */
.L_x_47067:
[----:B------:R-:W-:Y:S05]  /*c850*/  BSYNC.RECONVERGENT B0 ;  /* 0x0000000000007941 */ /* 0x000fea0003800200 */
.L_x_47065:
[----:B------:R-:W-:-:S04]  /*c860*/  SHF.R.U32.HI R3, RZ, 0x18, R3 ;  /* 0x00000018ff037819 */ /* 0x000fc80000011603 */
[----:B------:R-:W-:-:S05]  /*c870*/  LOP3.LUT R3, R0, 0x80, R3, 0xf8, !PT ;  /* 0x0000008000037812 */ /* 0x000fca00078ef803 */
[----:B------:R-:W-:Y:S01]  /*c880*/  STG.E.U8 desc[UR36][R10.64], R3 ;  /* 0x000000030a007986 */ /* 0x000fe2000c101124 */
[----:B------:R-:W-:Y:S05]  /*c890*/  EXIT ;  /* 0x000000000000794d */ /* 0x000fea0003800000 */
.L_x_47059:
[----:B------:R-:W0:Y:S02]  /*c8a0*/  I2F.S64 R0, R2 ;  /* 0x0000000200007312 */ /* 0x000e240000301400 */
[----:B0-----:R-:W-:-:S05]  /*c8b0*/  F2FP.BF16.F32.PACK_AB R0, RZ, R0 ;  /* 0x00000000ff00723e */ /* 0x001fca00000010ff */
[----:B------:R-:W-:Y:S01]  /*c8c0*/  STG.E.U16 desc[UR36][R10.64], R0 ;  /* 0x000000000a007986 */ /* 0x000fe2000c101524 */
[----:B------:R-:W-:Y:S05]  /*c8d0*/  EXIT ;  /* 0x000000000000794d */ /* 0x000fea0003800000 */
        .weak           $__internal_77_$__cuda_sm20_rem_s64
        .type           $__internal_77_$__cuda_sm20_rem_s64,@function
        .size           $__internal_77_$__cuda_sm20_rem_s64,(.L_x_54729 - $__internal_77_$__cuda_sm20_rem_s64)
$__internal_77_$__cuda_sm20_rem_s64:
        /* <DEDUP_REMOVED lines=30> */
[----:B------:R-:W-:Y:S01]  /*cac0*/  IMAD.WIDE.U32 R20, P0, R7, R14, R6 ;  /* 0x0000000e07147225 */ /* 0x000fe20007800006 */
[----:B------:R-:W-:-:S04]  /*cad0*/  IADD3 R6, P4, PT, RZ, -UR40, RZ ;  /* 0x80000028ff067c10 */ /* 0x000fc8000ff9e0ff */
[----:B------:R-:W-:Y:S01]  /*cae0*/  SEL R6, R6, UR40, !P1 ;  /* 0x0000002806067c07 */ /* 0x000fe2000c800000 */
[----:B------:R-:W-:-:S04]  /*caf0*/  IMAD.HI.U32 R7, P2, R5, R12, R20 ;  /* 0x0000000c05077227 */ /* 0x000fc80007840014 */
[----:B------:R-:W-:Y:S02]  /*cb00*/  HFMA2 R21, -RZ, RZ, 0, 0 ;  /* 0x00000000ff157431 */ /* 0x000fe400000001ff */
[CC--:B------:R-:W-:Y:S02]  /*cb10*/  IMAD R12, R5.reuse, R14.reuse, RZ ;  /* 0x0000000e050c7224 */ /* 0x0c0fe400078e02ff */
[----:B------:R-:W-:-:S03]  /*cb20*/  IMAD.HI.U32 R14, R5, R14, RZ ;  /* 0x0000000e050e7227 */ /* 0x000fc600078e00ff */
[----:B------:R-:W-:Y:S01]  /*cb30*/  IADD3 R7, P3, PT, R12, R7, RZ ;  /* 0x000000070c077210 */ /* 0x000fe20007f7e0ff */
[----:B------:R-:W-:Y:S02]  /*cb40*/  IMAD.X R12, RZ, RZ, ~UR41, P4 ;  /* 0x80000029ff0c7e24 */ /* 0x000fe4000a0e06ff */
[----:B------:R-:W-:Y:S02]  /*cb50*/  IMAD.X R14, R14, 0x1, R5, P0 ;  /* 0x000000010e0e7824 */ /* 0x000fe400000e0605 */
[----:B------:R-:W-:Y:S01]  /*cb60*/  IMAD.HI.U32 R20, R7, R6, RZ ;  /* 0x0000000607147227 */ /* 0x000fe200078e00ff */
[----:B------:R-:W-:Y:S02]  /*cb70*/  SEL R12, R12, UR41, !P1 ;  /* 0x000000290c0c7c07 */ /* 0x000fe4000c800000 */
[----:B------:R-:W-:-:S03]  /*cb80*/  IADD3.X R5, PT, PT, RZ, RZ, R14, P3, P2 ;  /* 0x000000ffff057210 */ /* 0x000fc60001fe440e */
[----:B------:R-:W-:-:S04]  /*cb90*/  IMAD.WIDE.U32 R14, R7, R12, R20 ;  /* 0x0000000c070e7225 */ /* 0x000fc800078e0014 */
[C---:B------:R-:W-:Y:S02]  /*cba0*/  IMAD R7, R5.reuse, R12, RZ ;  /* 0x0000000c05077224 */ /* 0x040fe400078e02ff */
        /* <DEDUP_REMOVED lines=23> */
[----:B------:R-:W-:Y:S02]  /*cd20*/  ISETP.NE.U32.AND P0, PT, R0, RZ, PT ;  /* 0x000000ff0000720c */ /* 0x000fe40003f05070 */
[----:B------:R-:W-:Y:S02]  /*cd30*/  IADD3.X R7, PT, PT, RZ, ~R8, RZ, P2, !PT ;  /* 0x80000008ff077210 */ /* 0x000fe400017fe4ff */
[----:B------:R-:W-:Y:S01]  /*cd40*/  SEL R0, R5, R6, !P1 ;  /* 0x0000000605007207 */ /* 0x000fe20004800000 */
[----:B------:R-:W-:Y:S01]  /*cd50*/  IMAD.MOV.U32 R5, RZ, RZ, 0x0 ;  /* 0x00000000ff057424 */ /* 0x000fe200078e00ff */
[----:B------:R-:W-:-:S02]  /*cd60*/  ISETP.NE.AND.EX P0, PT, R3, RZ, PT, P0 ;  /* 0x000000ff0300720c */ /* 0x000fc40003f05300 */
[----:B------:R-:W-:Y:S02]  /*cd70*/  SEL R3, R7, R8, !P1 ;  /* 0x0000000807037207 */ /* 0x000fe40004800000 */
[----:B------:R-:W-:Y:S02]  /*cd80*/  SEL R0, R0, 0xffffffff, P0 ;  /* 0xffffffff00007807 */ /* 0x000fe40000000000 */
[----:B------:R-:W-:Y:S01]  /*cd90*/  SEL R3, R3, 0xffffffff, P0 ;  /* 0xffffffff03037807 */ /* 0x000fe20000000000 */
[----:B------:R-:W-:Y:S06]  /*cda0*/  RET.REL.NODEC R4 `(_ZN2at6native18elementwise_kernelILi128ELi4EZNS0_15gpu_kernel_implINS0_13AUnaryFunctorIlllZZZNS0_21remainder_kernel_cudaERNS_18TensorIteratorBaseEENKUlvE_clEvENKUlvE2_clEvEUlllE_EEEEvS5_RKT_EUliE_EEviT1_) ;  /* 0xffffff3004947950 */ /* 0x000fec0003c3ffff */
.L_x_47068:
        /* <DEDUP_REMOVED lines=13> */
.L_x_54729:


//--------------------- .text._ZN2at6native27unrolled_elementwise_kernelINS0_13AUnaryFunctorIlllZZZNS0_21remainder_kernel_cudaERNS_18TensorIteratorBaseEENKUlvE_clEvENKUlvE2_clEvEUlllE_EESt5arrayIPcLm2EELi4E23TrivialOffsetCalculatorILi1EjESD_NS0_6memory12LoadWithCastILi1EEENSE_13StoreWithCastILi1EEEEEviT_T0_T2_T3_T4_T5_ --------------------------
	.section	.text._ZN2at6native27unrolled_elementwise_kernelINS0_13AUnaryFunctorIlllZZZNS0_21remainder_kernel_cudaERNS_18TensorIteratorBaseEENKUlvE_clEvENKUlvE2_clEvEUlllE_EESt5arrayIPcLm2EELi4E23TrivialOffsetCalculatorILi1EjESD_NS0_6memory12LoadWithCastILi1EEENSE_13StoreWithCastILi1EEEEEviT_T0_T2_T3_T4_T5_,"ax",@progbits
	.align	128
        .global         _ZN2at6native27unrolled_elementwise_kernelINS0_13AUnaryFunctorIlllZZZNS0_21remainder_kernel_cudaERNS_18TensorIteratorBaseEENKUlvE_clEvENKUlvE2_clEvEUlllE_EESt5arrayIPcLm2EELi4E23TrivialOffsetCalculatorILi1EjESD_NS0_6memory12LoadWithCastILi1EEENSE_13StoreWithCastILi1EEEEEviT_T0_T2_T3_T4_T5_
        .type           _ZN2at6native27unrolled_elementwise_kernelINS0_13AUnaryFunctorIlllZZZNS0_21remainder_kernel_cudaERNS_18TensorIteratorBaseEENKUlvE_clEvENKUlvE2_clEvEUlllE_EESt5arrayIPcLm2EELi4E23TrivialOffsetCalculatorILi1EjESD_NS0_6memory12LoadWithCastILi1EEENSE_13StoreWithCastILi1EEEEEviT_T0_T2_T3_T4_T5_,@function
        .size           _ZN2at6native27unrolled_elementwise_kernelINS0_13AUnaryFunctorIlllZZZNS0_21remainder_kernel_cudaERNS_18TensorIteratorBaseEENKUlvE_clEvENKUlvE2_clEvEUlllE_EESt5arrayIPcLm2EELi4E23TrivialOffsetCalculatorILi1EjESD_NS0_6memory12LoadWithCastILi1EEENSE_13StoreWithCastILi1EEEEEviT_T0_T2_T3_T4_T5_,(.L_x_54730 - _ZN2at6native27unrolled_elementwise_kernelINS0_13AUnaryFunctorIlllZZZNS0_21remainder_kernel_cudaERNS_18TensorIteratorBaseEENKUlvE_clEvENKUlvE2_clEvEUlllE_EESt5arrayIPcLm2EELi4E23TrivialOffsetCalculatorILi1EjESD_NS0_6memory12LoadWithCastILi1EEENSE_13StoreWithCastILi1EEEEEviT_T0_T2_T3_T4_T5_)
        .other          _ZN2at6native27unrolled_elementwise_kernelINS0_13AUnaryFunctorIlllZZZNS0_21remainder_kernel_cudaERNS_18TensorIteratorBaseEENKUlvE_clEvENKUlvE2_clEvEUlllE_EESt5arrayIPcLm2EELi4E23TrivialOffsetCalculatorILi1EjESD_NS0_6memory12LoadWithCastILi1EEENSE_13StoreWithCastILi1EEEEEviT_T0_T2_T3_T4_T5_,@"STO_CUDA_ENTRY STV_DEFAULT"
_ZN2at6native27unrolled_elementwise_kernelINS0_13AUnaryFunctorIlllZZZNS0_21remainder_kernel_cudaERNS_18TensorIteratorBaseEENKUlvE_clEvENKUlvE2_clEvEUlllE_EESt5arrayIPcLm2EELi4E23TrivialOffsetCalculatorILi1EjESD_NS0_6memory12LoadWithCastILi1EEENSE_13StoreWithCastILi1EEEEEviT_T0_T2_T3_T4_T5_:
.text._ZN2at6native27unrolled_elementwise_kernelINS0_13AUnaryFunctorIlllZZZNS0_21remainder_kernel_cudaERNS_18TensorIteratorBaseEENKUlvE_clEvENKUlvE2_clEvEUlllE_EESt5arrayIPcLm2EELi4E23TrivialOffsetCalculatorILi1EjESD_NS0_6memory12LoadWithCastILi1EEENSE_13StoreWithCastILi1EEEEEviT_T0_T2_T3_T4_T5_:
        /* <DEDUP_REMOVED lines=32> */
.L_x_47074:
[----:B------:R1:W5:Y:S01]  /*0200*/  LDG.E.U8 R22, desc[UR36][R2.64] ;  /* 0x0000002402167981 */ /* 0x000362000c1e1100 */
[----:B------:R-:W-:Y:S01]  /*0210*/  IMAD.MOV.U32 R23, RZ, RZ, RZ ;  /* 0x000000ffff177224 */ /* 0x000fe200078e00ff */
[----:B------:R-:W-:Y:S06]  /*0220*/  BRA `(.L_x_47076) ;  /* 0x0000000c00407947 */ /* 0x000fec0003800000 */
.L_x_47073:
        /* <DEDUP_REMOVED lines=8> */
.L_x_47078:
[----:B------:R-:W2:Y:S02]  /*02b0*/  LDG.E R22, desc[UR36][R2.64] ;  /* 0x0000002402167981 */ /* 0x000ea4000c1e1900 */
[----:B--2---:R-:W-:Y:S01]  /*02c0*/  SHF.R.S32.HI R23, RZ, 0x1f, R22 ;  /* 0x0000001fff177819 */ /* 0x004fe20000011416 */
[----:B------:R-:W-:Y:S06]  /*02d0*/  BRA `(.L_x_47076) ;  /* 0x0000000c00147947 */ /* 0x000fec0003800000 */
.L_x_47077:
[----:B------:R-:W2:Y:S02]  /*02e0*/  LDG.E.S16 R22, desc[UR36][R2.64] ;  /* 0x0000002402167981 */ /* 0x000ea4000c1e1700 */
[----:B--2---:R-:W-:Y:S01]  /*02f0*/  SHF.R.S32.HI R23, RZ, 0x1f, R22 ;  /* 0x0000001fff177819 */ /* 0x004fe20000011416 */
[----:B------:R-:W-:Y:S06]  /*0300*/  BRA `(.L_x_47076) ;  /* 0x0000000c00087947 */ /* 0x000fec0003800000 */
.L_x_47072:
        /* <DEDUP_REMOVED lines=9> */
.L_x_47080:
[----:B------:R-:W2:Y:S02]  /*03a0*/  LDG.E.U16 R2, desc[UR36][R2.64] ;  /* 0x0000002402027981 */ /* 0x000ea4000c1e1500 */
[----:B--2---:R-:W-:-:S06]  /*03b0*/  HADD2.F32 R22, -RZ, R2.H0_H0 ;  /* 0x20000002ff167230 */ /* 0x004fcc0000004100 */
[----:B------:R-:W0:Y:S01]  /*03c0*/  F2I.S64.TRUNC R22, R22 ;  /* 0x0000001600167311 */ /* 0x000e22000020d900 */
[----:B------:R-:W-:Y:S05]  /*03d0*/  BRA `(.L_x_47076) ;  /* 0x0000000800d47947 */ /* 0x000fea0003800000 */
.L_x_47079:
        /* <DEDUP_REMOVED lines=9> */
.L_x_47082:
[----:B------:R-:W2:Y:S02]  /*0470*/  LDG.E.U16 R2, desc[UR36][R2.64] ;  /* 0x0000002402027981 */ /* 0x000ea4000c1e1500 */
[----:B--2---:R-:W-:-:S06]  /*0480*/  HADD2.F32 R22, -RZ, R2.H0_H0 ;  /* 0x20000002ff167230 */ /* 0x004fcc0000004100 */
[----:B------:R-:W4:Y:S01]  /*0490*/  F2I.S64.TRUNC R22, R22 ;  /* 0x0000001600167311 */ /* 0x000f22000020d900 */
[----:B------:R-:W-:Y:S05]  /*04a0*/  BRA `(.L_x_47076) ;  /* 0x0000000800a07947 */ /* 0x000fea0003800000 */
.L_x_47081:
[----:B------:R-:W2:Y:S02]  /*04b0*/  LDG.E.64 R2, desc[UR36][R2.64] ;  /* 0x0000002402027981 */ /* 0x000ea4000c1e1b00 */
[----:B--2---:R2:W3:Y:S01]  /*04c0*/  F2I.S64.F64.TRUNC R22, R2 ;  /* 0x0000000200167311 */ /* 0x0044e2000030d900 */
[----:B------:R-:W-:Y:S05]  /*04d0*/  BRA `(.L_x_47076) ;  /* 0x0000000800947947 */ /* 0x000fea0003800000 */
.L_x_47071:
        /* <DEDUP_REMOVED lines=13> */
.L_x_47085:
[----:B------:R-:W2:Y:S02]  /*05b0*/  LDG.E.64 R2, desc[UR36][R2.64] ;  /* 0x0000002402027981 */ /* 0x000ea4000c1e1b00 */
[----:B--2---:R0:W1:Y:S01]  /*05c0*/  F2I.S64.F64.TRUNC R22, R2 ;  /* 0x0000000200167311 */ /* 0x004062000030d900 */
[----:B------:R-:W-:Y:S05]  /*05d0*/  BRA `(.L_x_47076) ;  /* 0x0000000800547947 */ /* 0x000fea0003800000 */
.L_x_47084:
        /* <DEDUP_REMOVED lines=26> */
.L_x_47087:
        /* <DEDUP_REMOVED lines=13> */
.L_x_47086:
[----:B------:R-:W2:Y:S02]  /*0850*/  LDG.E.U16 R22, desc[UR36][R2.64] ;  /* 0x0000002402167981 */ /* 0x000ea4000c1e1500 */
[----:B--2---:R-:W-:-:S06]  /*0860*/  IMAD.U32 R22, R22, 0x10000, RZ ;  /* 0x0001000016167824 */ /* 0x004fcc00078e00ff */
[----:B------:R-:W0:Y:S01]  /*0870*/  F2I.S64.TRUNC R22, R22 ;  /* 0x0000001600167311 */ /* 0x000e22000020d900 */
[----:B------:R-:W-:Y:S05]  /*0880*/  BRA `(.L_x_47076) ;  /* 0x0000000400a87947 */ /* 0x000fea0003800000 */
.L_x_47083:
        /* <DEDUP_REMOVED lines=11> */
.L_x_47090:
        /* <DEDUP_REMOVED lines=21> */
.L_x_47094:
[----:B------:R-:W-:Y:S05]  /*0a90*/  BSYNC.RECONVERGENT B1 ;  /* 0x0000000000017941 */ /* 0x000fea0003800200 */
.L_x_47093:
[----:B------:R-:W-:Y:S01]  /*0aa0*/  IMAD.SHL.U32 R0, R0, 0x100000, RZ ;  /* 0x0010000000007824 */ /* 0x000fe200078e00ff */
[----:B------:R-:W-:-:S04]  /*0ab0*/  LEA R2, R2, 0x3b800000, 0x17 ;  /* 0x3b80000002027811 */ /* 0x000fc800078eb8ff */
[----:B------:R-:W-:-:S07]  /*0ac0*/  LOP3.LUT R22, R2, R0, R7, 0xfe, !PT ;  /* 0x0000000002167212 */ /* 0x000fce00078efe07 */
.L_x_47092:
[----:B------:R-:W-:Y:S05]  /*0ad0*/  BSYNC.RECONVERGENT B0 ;  /* 0x0000000000007941 */ /* 0x000fea0003800200 */
.L_x_47091:
[----:B------:R-:W0:Y:S01]  /*0ae0*/  F2I.S64.TRUNC R22, R22 ;  /* 0x0000001600167311 */ /* 0x000e22000020d900 */
[----:B------:R-:W-:Y:S05]  /*0af0*/  BRA `(.L_x_47076) ;  /* 0x00000004000c7947 */ /* 0x000fea0003800000 */
.L_x_47089:
        /* <DEDUP_REMOVED lines=21> */
.L_x_47098:
[----:B------:R-:W-:Y:S05]  /*0c50*/  BSYNC.RECONVERGENT B1 ;  /* 0x0000000000017941 */ /* 0x000fea0003800200 */
.L_x_47097:
[----:B------:R-:W-:Y:S01]  /*0c60*/  IMAD.SHL.U32 R0, R0, 0x200000, RZ ;  /* 0x0020000000007824 */ /* 0x000fe200078e00ff */
[----:B------:R-:W-:-:S04]  /*0c70*/  LEA R2, R2, 0x37800000, 0x17 ;  /* 0x3780000002027811 */ /* 0x000fc800078eb8ff */
[----:B------:R-:W-:-:S07]  /*0c80*/  LOP3.LUT R22, R2, R0, R7, 0xfe, !PT ;  /* 0x0000000002167212 */ /* 0x000fce00078efe07 */
.L_x_47096:
[----:B------:R-:W-:Y:S05]  /*0c90*/  BSYNC.RECONVERGENT B0 ;  /* 0x0000000000007941 */ /* 0x000fea0003800200 */
.L_x_47095:
[----:B------:R-:W0:Y:S01]  /*0ca0*/  F2I.S64.TRUNC R22, R22 ;  /* 0x0000001600167311 */ /* 0x000e22000020d900 */
[----:B------:R-:W-:Y:S05]  /*0cb0*/  BRA `(.L_x_47076) ;  /* 0x00000000009c7947 */ /* 0x000fea0003800000 */
.L_x_47088:
[----:B------:R-:W-:-:S09]  /*0cc0*/  UISETP.NE.AND UP0, UPT, UR4, 0x1c, UPT ;  /* 0x0000001c0400788c */ /* 0x000fd2000bf05270 */
[----:B------:R-:W-:Y:S05]  /*0cd0*/  BRA.U !UP0, `(.L_x_47099) ;  /* 0x00000001088c7547 */ /* 0x000fea000b800000 */
[----:B------:R-:W-:-:S09]  /*0ce0*/  UISETP.NE.AND UP0, UPT, UR4, 0x1d, UPT ;  /* 0x0000001d0400788c */ /* 0x000fd2000bf05270 */
[----:B------:R-:W-:Y:S05]  /*0cf0*/  BRA.U !UP0, `(.L_x_47100) ;  /* 0x00000001087c7547 */ /* 0x000fea000b800000 */
[----:B------:R-:W-:-:S09]  /*0d00*/  UISETP.NE.AND UP0, UPT, UR4, 0x2c, UPT ;  /* 0x0000002c0400788c */ /* 0x000fd2000bf05270 */
[----:B------:R-:W-:Y:S05]  /*0d10*/  BRA.U !UP0, `(.L_x_47101) ;  /* 0x0000000108487547 */ /* 0x000fea000b800000 */
.L_x_47075:
        /* <DEDUP_REMOVED lines=16> */
.L_x_47102:
[----:B------:R-:W-:Y:S01]  /*0e20*/  CS2R R22, SRZ ;  /* 0x0000000000167805 */ /* 0x000fe2000001ff00 */
[----:B------:R-:W-:Y:S06]  /*0e30*/  BRA `(.L_x_47076) ;  /* 0x00000000003c7947 */ /* 0x000fec0003800000 */
.L_x_47101:
        /* <DEDUP_REMOVED lines=8> */
.L_x_47104:
[----:B------:R-:W-:Y:S05]  /*0ec0*/  BSYNC.RECONVERGENT B0 ;  /* 0x0000000000007941 */ /* 0x000fea0003800200 */
.L_x_47103:
[----:B------:R-:W0:Y:S01]  /*0ed0*/  F2I.S64.TRUNC R22, R22 ;  /* 0x0000001600167311 */ /* 0x000e22000020d900 */
[----:B------:R-:W-:Y:S05]  /*0ee0*/  BRA `(.L_x_47076) ;  /* 0x0000000000107947 */ /* 0x000fea0003800000 */
.L_x_47100:
[----:B------:R0:W5:Y:S01]  /*0ef0*/  LDG.E.64 R22, desc[UR36][R2.64] ;  /* 0x0000002402167981 */ /* 0x000162000c1e1b00 */
[----:B------:R-:W-:Y:S05]  /*0f00*/  BRA `(.L_x_47076) ;  /* 0x0000000000087947 */ /* 0x000fea0003800000 */
.L_x_47099:
[----:B------:R0:W5:Y:S01]  /*0f10*/  LDG.E R22, desc[UR36][R2.64] ;  /* 0x0000002402167981 */ /* 0x000162000c1e1900 */
[----:B------:R-:W-:-:S07]  /*0f20*/  IMAD.MOV.U32 R23, RZ, RZ, RZ ;  /* 0x000000ffff177224 */ /* 0x000fce00078e00ff */
.L_x_47076:
[----:B------:R-:W-:-:S07]  /*0f30*/  VIADD R27, R26, 0x80 ;  /* 0x000000801a1b7836 */ /* 0x000fce0000000000 */
.L_x_47070:
[----:B------:R-:W-:Y:S05]  /*0f40*/  BSYNC.RECONVERGENT B6 ;  /* 0x0000000000067941 */ /* 0x000fea0003800200 */
.L_x_47069:
        /* <DEDUP_REMOVED lines=24> */
.L_x_47110:
[----:B------:R0:W5:Y:S01]  /*10d0*/  LDG.E.U8 R18, desc[UR36][R2.64] ;  /* 0x0000002402127981 */ /* 0x000162000c1e1100 */
[----:B------:R-:W-:Y:S01]  /*10e0*/  IMAD.MOV.U32 R19, RZ, RZ, RZ ;  /* 0x000000ffff137224 */ /* 0x000fe200078e00ff */
[----:B------:R-:W-:Y:S06]  /*10f0*/  BRA `(.L_x_47112) ;  /* 0x0000000c00407947 */ /* 0x000fec0003800000 */
.L_x_47109:
        /* <DEDUP_REMOVED lines=8> */
.L_x_47114:
[----:B------:R-:W2:Y:S02]  /*1180*/  LDG.E R18, desc[UR36][R2.64] ;  /* 0x0000002402127981 */ /* 0x000ea4000c1e1900 */
[----:B--2---:R-:W-:Y:S01]  /*1190*/  SHF.R.S32.HI R19, RZ, 0x1f, R18 ;  /* 0x0000001fff137819 */ /* 0x004fe20000011412 */
[----:B------:R-:W-:Y:S06]  /*11a0*/  BRA `(.L_x_47112) ;  /* 0x0000000c00147947 */ /* 0x000fec0003800000 */
.L_x_47113:
[----:B------:R-:W2:Y:S02]  /*11b0*/  LDG.E.S16 R18, desc[UR36][R2.64] ;  /* 0x0000002402127981 */ /* 0x000ea4000c1e1700 */
[----:B--2---:R-:W-:Y:S01]  /*11c0*/  SHF.R.S32.HI R19, RZ, 0x1f, R18 ;  /* 0x0000001fff137819 */ /* 0x004fe20000011412 */
[----:B------:R-:W-:Y:S06]  /*11d0*/  BRA `(.L_x_47112) ;  /* 0x0000000c00087947 */ /* 0x000fec0003800000 */
.L_x_47108:
        /* <DEDUP_REMOVED lines=9> */
.L_x_47116:
[----:B------:R-:W2:Y:S02]  /*1270*/  LDG.E.U16 R2, desc[UR36][R2.64] ;  /* 0x0000002402027981 */ /* 0x000ea4000c1e1500 */
[----:B--2---:R-:W-:-:S06]  /*1280*/  HADD2.F32 R18, -RZ, R2.H0_H0 ;  /* 0x20000002ff127230 */ /* 0x004fcc0000004100 */
[----:B------:R-:W0:Y:S01]  /*1290*/  F2I.S64.TRUNC R18, R18 ;  /* 0x0000001200127311 */ /* 0x000e22000020d900 */
[----:B------:R-:W-:Y:S05]  /*12a0*/  BRA `(.L_x_47112) ;  /* 0x0000000800d47947 */ /* 0x000fea0003800000 */
.L_x_47115:
        /* <DEDUP_REMOVED lines=9> */
.L_x_47118:
[----:B------:R-:W2:Y:S02]  /*1340*/  LDG.E.U16 R2, desc[UR36][R2.64] ;  /* 0x0000002402027981 */ /* 0x000ea4000c1e1500 */
[----:B--2---:R-:W-:-:S06]  /*1350*/  HADD2.F32 R18, -RZ, R2.H0_H0 ;  /* 0x20000002ff127230 */ /* 0x004fcc0000004100 */
[----:B------:R-:W0:Y:S01]  /*1360*/  F2I.S64.TRUNC R18, R18 ;  /* 0x0000001200127311 */ /* 0x000e22000020d900 */
[----:B------:R-:W-:Y:S05]  /*1370*/  BRA `(.L_x_47112) ;  /* 0x0000000800a07947 */ /* 0x000fea0003800000 */
.L_x_47117:
[----:B------:R-:W2:Y:S02]  /*1380*/  LDG.E.64 R2, desc[UR36][R2.64] ;  /* 0x0000002402027981 */ /* 0x000ea4000c1e1b00 */
[----:B--2---:R0:W1:Y:S01]  /*1390*/  F2I.S64.F64.TRUNC R18, R2 ;  /* 0x0000000200127311 */ /* 0x004062000030d900 */
[----:B------:R-:W-:Y:S05]  /*13a0*/  BRA `(.L_x_47112) ;  /* 0x0000000800947947 */ /* 0x000fea0003800000 */
.L_x_47107:
        /* <DEDUP_REMOVED lines=13> */
.L_x_47121:
[----:B------:R-:W2:Y:S02]  /*1480*/  LDG.E.64 R2, desc[UR36][R2.64] ;  /* 0x0000002402027981 */ /* 0x000ea4000c1e1b00 */
[----:B--2---:R0:W1:Y:S01]  /*1490*/  F2I.S64.F64.TRUNC R18, R2 ;  /* 0x0000000200127311 */ /* 0x004062000030d900 */
[----:B------:R-:W-:Y:S05]  /*14a0*/  BRA `(.L_x_47112) ;  /* 0x0000000800547947 */ /* 0x000fea0003800000 */
.L_x_47120:
        /* <DEDUP_REMOVED lines=26> */
.L_x_47123:
        /* <DEDUP_REMOVED lines=13> */
.L_x_47122:
[----:B------:R-:W2:Y:S02]  /*1720*/  LDG.E.U16 R18, desc[UR36][R2.64] ;  /* 0x0000002402127981 */ /* 0x000ea4000c1e1500 */
[----:B--2---:R-:W-:-:S06]  /*1730*/  IMAD.U32 R18, R18, 0x10000, RZ ;  /* 0x0001000012127824 */ /* 0x004fcc00078e00ff */
[----:B------:R-:W0:Y:S01]  /*1740*/  F2I.S64.TRUNC R18, R18 ;  /* 0x0000001200127311 */ /* 0x000e22000020d900 */
[----:B------:R-:W-:Y:S05]  /*1750*/  BRA `(.L_x_47112) ;  /* 0x0000000400a87947 */ /* 0x000fea0003800000 */
.L_x_47119:
        /* <DEDUP_REMOVED lines=11> */
.L_x_47126:
        /* <DEDUP_REMOVED lines=21> */
.L_x_47130:
[----:B------:R-:W-:Y:S05]  /*1960*/  BSYNC.RECONVERGENT B1 ;  /* 0x0000000000017941 */ /* 0x000fea0003800200 */
.L_x_47129:
[----:B------:R-:W-:Y:S01]  /*1970*/  IMAD.SHL.U32 R0, R0, 0x100000, RZ ;  /* 0x0010000000007824 */ /* 0x000fe200078e00ff */
[----:B------:R-:W-:-:S04]  /*1980*/  LEA R2, R2, 0x3b800000, 0x17 ;  /* 0x3b80000002027811 */ /* 0x000fc800078eb8ff */
[----:B------:R-:W-:-:S07]  /*1990*/  LOP3.LUT R18, R2, R0, R7, 0xfe, !PT ;  /* 0x0000000002127212 */ /* 0x000fce00078efe07 */
.L_x_47128:
[----:B------:R-:W-:Y:S05]  /*19a0*/  BSYNC.RECONVERGENT B0 ;  /* 0x0000000000007941 */ /* 0x000fea0003800200 */
.L_x_47127:
[----:B------:R-:W0:Y:S01]  /*19b0*/  F2I.S64.TRUNC R18, R18 ;  /* 0x0000001200127311 */ /* 0x000e22000020d900 */
[----:B------:R-:W-:Y:S05]  /*19c0*/  BRA `(.L_x_47112) ;  /* 0x00000004000c7947 */ /* 0x000fea0003800000 */
.L_x_47125:
        /* <DEDUP_REMOVED lines=21> */
.L_x_47134:
[----:B------:R-:W-:Y:S05]  /*1b20*/  BSYNC.RECONVERGENT B1 ;  /* 0x0000000000017941 */ /* 0x000fea0003800200 */
.L_x_47133:
[----:B------:R-:W-:Y:S01]  /*1b30*/  IMAD.SHL.U32 R0, R0, 0x200000, RZ ;  /* 0x0020000000007824 */ /* 0x000fe200078e00ff */
[----:B------:R-:W-:-:S04]  /*1b40*/  LEA R2, R2, 0x37800000, 0x17 ;  /* 0x3780000002027811 */ /* 0x000fc800078eb8ff */
[----:B------:R-:W-:-:S07]  /*1b50*/  LOP3.LUT R18, R2, R0, R7, 0xfe, !PT ;  /* 0x0000000002127212 */ /* 0x000fce00078efe07 */
.L_x_47132:
[----:B------:R-:W-:Y:S05]  /*1b60*/  BSYNC.RECONVERGENT B0 ;  /* 0x0000000000007941 */ /* 0x000fea0003800200 */
.L_x_47131:
[----:B------:R-:W0:Y:S01]  /*1b70*/  F2I.S64.TRUNC R18, R18 ;  /* 0x0000001200127311 */ /* 0x000e22000020d900 */
[----:B------:R-:W-:Y:S05]  /*1b80*/  BRA `(.L_x_47112) ;  /* 0x00000000009c7947 */ /* 0x000fea0003800000 */
.L_x_47124:
        /* <DEDUP_REMOVED lines=14> */
.L_x_47138:
[----:B------:R-:W-:Y:S05]  /*1c70*/  BSYNC.RECONVERGENT B0 ;  /* 0x0000000000007941 */ /* 0x000fea0003800200 */
.L_x_47137:
[----:B------:R-:W0:Y:S01]  /*1c80*/  F2I.S64.TRUNC R18, R18 ;  /* 0x0000001200127311 */ /* 0x000e22000020d900 */
[----:B------:R-:W-:Y:S05]  /*1c90*/  BRA `(.L_x_47112) ;  /* 0x0000000000587947 */ /* 0x000fea0003800000 */
.L_x_47111:
        /* <DEDUP_REMOVED lines=16> */
.L_x_47139:
[----:B------:R-:W-:Y:S01]  /*1da0*/  CS2R R18, SRZ ;  /* 0x0000000000127805 */ /* 0x000fe2000001ff00 */
[----:B------:R-:W-:Y:S06]  /*1db0*/  BRA `(.L_x_47112) ;  /* 0x0000000000107947 */ /* 0x000fec0003800000 */
.L_x_47136:
[----:B------:R0:W5:Y:S01]  /*1dc0*/  LDG.E.64 R18, desc[UR36][R2.64] ;  /* 0x0000002402127981 */ /* 0x000162000c1e1b00 */
[----:B------:R-:W-:Y:S05]  /*1dd0*/  BRA `(.L_x_47112) ;  /* 0x0000000000087947 */ /* 0x000fea0003800000 */
.L_x_47135:
[----:B------:R0:W5:Y:S01]  /*1de0*/  LDG.E R18, desc[UR36][R2.64] ;  /* 0x0000002402127981 */ /* 0x000162000c1e1900 */
[----:B------:R-:W-:-:S07]  /*1df0*/  IMAD.MOV.U32 R19, RZ, RZ, RZ ;  /* 0x000000ffff137224 */ /* 0x000fce00078e00ff */
.L_x_47112:
[----:B------:R-:W-:-:S07]  /*1e00*/  VIADD R27, R27, 0x80 ;  /* 0x000000801b1b7836 */ /* 0x000fce0000000000 */
.L_x_47106:
[----:B------:R-:W-:Y:S05]  /*1e10*/  BSYNC.RECONVERGENT B6 ;  /* 0x0000000000067941 */ /* 0x000fea0003800200 */
.L_x_47105:
        /* <DEDUP_REMOVED lines=24> */
.L_x_47145:
[----:B------:R0:W5:Y:S01]  /*1fa0*/  LDG.E.U8 R16, desc[UR36][R2.64] ;  /* 0x0000002402107981 */ /* 0x000162000c1e1100 */
[----:B------:R-:W-:Y:S01]  /*1fb0*/  IMAD.MOV.U32 R17, RZ, RZ, RZ ;  /* 0x000000ffff117224 */ /* 0x000fe200078e00ff */
[----:B------:R-:W-:Y:S06]  /*1fc0*/  BRA `(.L_x_47147) ;  /* 0x0000000c00407947 */ /* 0x000fec0003800000 */
.L_x_47144:
        /* <DEDUP_REMOVED lines=8> */
.L_x_47149:
[----:B------:R-:W2:Y:S02]  /*2050*/  LDG.E R16, desc[UR36][R2.64] ;  /* 0x0000002402107981 */ /* 0x000ea4000c1e1900 */
[----:B--2---:R-:W-:Y:S01]  /*2060*/  SHF.R.S32.HI R17, RZ, 0x1f, R16 ;  /* 0x0000001fff117819 */ /* 0x004fe20000011410 */
[----:B------:R-:W-:Y:S06]  /*2070*/  BRA `(.L_x_47147) ;  /* 0x0000000c00147947 */ /* 0x000fec0003800000 */
.L_x_47148:
[----:B------:R-:W2:Y:S02]  /*2080*/  LDG.E.S16 R16, desc[UR36][R2.64] ;  /* 0x0000002402107981 */ /* 0x000ea4000c1e1700 */
[----:B--2---:R-:W-:Y:S01]  /*2090*/  SHF.R.S32.HI R17, RZ, 0x1f, R16 ;  /* 0x0000001fff117819 */ /* 0x004fe20000011410 */
[----:B------:R-:W-:Y:S06]  /*20a0*/  BRA `(.L_x_47147) ;  /* 0x0000000c00087947 */ /* 0x000fec0003800000 */
.L_x_47143:
        /* <DEDUP_REMOVED lines=9> */
.L_x_47151:
[----:B------:R-:W2:Y:S02]  /*2140*/  LDG.E.U16 R2, desc[UR36][R2.64] ;  /* 0x0000002402027981 */ /* 0x000ea4000c1e1500 */
[----:B--2---:R-:W-:-:S06]  /*2150*/  HADD2.F32 R16, -RZ, R2.H0_H0 ;  /* 0x20000002ff107230 */ /* 0x004fcc0000004100 */
[----:B------:R-:W0:Y:S01]  /*2160*/  F2I.S64.TRUNC R16, R16 ;  /* 0x0000001000107311 */ /* 0x000e22000020d900 */
[----:B------:R-:W-:Y:S05]  /*2170*/  BRA `(.L_x_47147) ;  /* 0x0000000800d47947 */ /* 0x000fea0003800000 */
.L_x_47150:
        /* <DEDUP_REMOVED lines=9> */
.L_x_47153:
[----:B------:R-:W2:Y:S02]  /*2210*/  LDG.E.U16 R2, desc[UR36][R2.64] ;  /* 0x0000002402027981 */ /* 0x000ea4000c1e1500 */
[----:B--2---:R-:W-:-:S06]  /*2220*/  HADD2.F32 R16, -RZ, R2.H0_H0 ;  /* 0x20000002ff107230 */ /* 0x004fcc0000004100 */
[----:B------:R-:W0:Y:S01]  /*2230*/  F2I.S64.TRUNC R16, R16 ;  /* 0x0000001000107311 */ /* 0x000e22000020d900 */
[----:B------:R-:W-:Y:S05]  /*2240*/  BRA `(.L_x_47147) ;  /* 0x0000000800a07947 */ /* 0x000fea0003800000 */
.L_x_47152:
[----:B------:R-:W2:Y:S02]  /*2250*/  LDG.E.64 R2, desc[UR36][R2.64] ;  /* 0x0000002402027981 */ /* 0x000ea4000c1e1b00 */
[----:B--2---:R0:W1:Y:S01]  /*2260*/  F2I.S64.F64.TRUNC R16, R2 ;  /* 0x0000000200107311 */ /* 0x004062000030d900 */
[----:B------:R-:W-:Y:S05]  /*2270*/  BRA `(.L_x_47147) ;  /* 0x0000000800947947 */ /* 0x000fea0003800000 */
.L_x_47142:
        /* <DEDUP_REMOVED lines=13> */
.L_x_47156:
[----:B------:R-:W2:Y:S02]  /*2350*/  LDG.E.64 R2, desc[UR36][R2.64] ;  /* 0x0000002402027981 */ /* 0x000ea4000c1e1b00 */
[----:B--2---:R0:W1:Y:S01]  /*2360*/  F2I.S64.F64.TRUNC R16, R2 ;  /* 0x0000000200107311 */ /* 0x004062000030d900 */
[----:B------:R-:W-:Y:S05]  /*2370*/  BRA `(.L_x_47147) ;  /* 0x0000000800547947 */ /* 0x000fea0003800000 */
.L_x_47155:
        /* <DEDUP_REMOVED lines=26> */
.L_x_47158:
        /* <DEDUP_REMOVED lines=13> */
.L_x_47157:
[----:B------:R-:W2:Y:S02]  /*25f0*/  LDG.E.U16 R16, desc[UR36][R2.64] ;  /* 0x0000002402107981 */ /* 0x000ea4000c1e1500 */
[----:B--2---:R-:W-:-:S06]  /*2600*/  IMAD.U32 R16, R16, 0x10000, RZ ;  /* 0x0001000010107824 */ /* 0x004fcc00078e00ff */
[----:B------:R-:W0:Y:S01]  /*2610*/  F2I.S64.TRUNC R16, R16 ;  /* 0x0000001000107311 */ /* 0x000e22000020d900 */
[----:B------:R-:W-:Y:S05]  /*2620*/  BRA `(.L_x_47147) ;  /* 0x0000000400a87947 */ /* 0x000fea0003800000 */
.L_x_47154:
        /* <DEDUP_REMOVED lines=11> */
.L_x_47161:
        /* <DEDUP_REMOVED lines=21> */
.L_x_47165:
[----:B------:R-:W-:Y:S05]  /*2830*/  BSYNC.RECONVERGENT B1 ;  /* 0x0000000000017941 */ /* 0x000fea0003800200 */
.L_x_47164:
[----:B------:R-:W-:Y:S01]  /*2840*/  IMAD.SHL.U32 R0, R0, 0x100000, RZ ;  /* 0x0010000000007824 */ /* 0x000fe200078e00ff */
[----:B------:R-:W-:-:S04]  /*2850*/  LEA R2, R2, 0x3b800000, 0x17 ;  /* 0x3b80000002027811 */ /* 0x000fc800078eb8ff */
[----:B------:R-:W-:-:S07]  /*2860*/  LOP3.LUT R16, R2, R0, R7, 0xfe, !PT ;  /* 0x0000000002107212 */ /* 0x000fce00078efe07 */
.L_x_47163:
[----:B------:R-:W-:Y:S05]  /*2870*/  BSYNC.RECONVERGENT B0 ;  /* 0x0000000000007941 */ /* 0x000fea0003800200 */
.L_x_47162:
[----:B------:R-:W1:Y:S01]  /*2880*/  F2I.S64.TRUNC R16, R16 ;  /* 0x0000001000107311 */ /* 0x000e62000020d900 */
[----:B------:R-:W-:Y:S05]  /*2890*/  BRA `(.L_x_47147) ;  /* 0x00000004000c7947 */ /* 0x000fea0003800000 */
.L_x_47160:
        /* <DEDUP_REMOVED lines=21> */
.L_x_47169:
[----:B------:R-:W-:Y:S05]  /*29f0*/  BSYNC.RECONVERGENT B1 ;  /* 0x0000000000017941 */ /* 0x000fea0003800200 */
.L_x_47168:
[----:B------:R-:W-:Y:S01]  /*2a00*/  IMAD.SHL.U32 R0, R0, 0x200000, RZ ;  /* 0x0020000000007824 */ /* 0x000fe200078e00ff */
[----:B------:R-:W-:-:S04]  /*2a10*/  LEA R2, R2, 0x37800000, 0x17 ;  /* 0x3780000002027811 */ /* 0x000fc800078eb8ff */
[----:B------:R-:W-:-:S07]  /*2a20*/  LOP3.LUT R16, R2, R0, R7, 0xfe, !PT ;  /* 0x0000000002107212 */ /* 0x000fce00078efe07 */
.L_x_47167:
[----:B------:R-:W-:Y:S05]  /*2a30*/  BSYNC.RECONVERGENT B0 ;  /* 0x0000000000007941 */ /* 0x000fea0003800200 */
.L_x_47166:
[----:B------:R-:W2:Y:S01]  /*2a40*/  F2I.S64.TRUNC R16, R16 ;  /* 0x0000001000107311 */ /* 0x000ea2000020d900 */
[----:B------:R-:W-:Y:S05]  /*2a50*/  BRA `(.L_x_47147) ;  /* 0x00000000009c7947 */ /* 0x000fea0003800000 */
.L_x_47159:
        /* <DEDUP_REMOVED lines=14> */
.L_x_47173:
[----:B------:R-:W-:Y:S05]  /*2b40*/  BSYNC.RECONVERGENT B0 ;  /* 0x0000000000007941 */ /* 0x000fea0003800200 */
.L_x_47172:
[----:B------:R-:W0:Y:S01]  /*2b50*/  F2I.S64.TRUNC R16, R16 ;  /* 0x0000001000107311 */ /* 0x000e22000020d900 */
[----:B------:R-:W-:Y:S05]  /*2b60*/  BRA `(.L_x_47147) ;  /* 0x0000000000587947 */ /* 0x000fea0003800000 */
.L_x_47146:
        /* <DEDUP_REMOVED lines=16> */
.L_x_47174:
[----:B------:R-:W-:Y:S01]  /*2c70*/  CS2R R16, SRZ ;  /* 0x0000000000107805 */ /* 0x000fe2000001ff00 */
[----:B------:R-:W-:Y:S06]  /*2c80*/  BRA `(.L_x_47147) ;  /* 0x0000000000107947 */ /* 0x000fec0003800000 */
.L_x_47171:
[----:B------:R0:W5:Y:S01]  /*2c90*/  LDG.E.64 R16, desc[UR36][R2.64] ;  /* 0x0000002402107981 */ /* 0x000162000c1e1b00 */
[----:B------:R-:W-:Y:S05]  /*2ca0*/  BRA `(.L_x_47147) ;  /* 0x0000000000087947 */ /* 0x000fea0003800000 */
.L_x_47170:
[----:B------:R0:W5:Y:S01]  /*2cb0*/  LDG.E R16, desc[UR36][R2.64] ;  /* 0x0000002402107981 */ /* 0x000162000c1e1900 */
[----:B------:R-:W-:-:S07]  /*2cc0*/  IMAD.MOV.U32 R17, RZ, RZ, RZ ;  /* 0x000000ffff117224 */ /* 0x000fce00078e00ff */
.L_x_47147:
[----:B------:R-:W-:-:S07]  /*2cd0*/  VIADD R27, R27, 0x80 ;  /* 0x000000801b1b7836 */ /* 0x000fce0000000000 */
.L_x_47141:
[----:B------:R-:W-:Y:S05]  /*2ce0*/  BSYNC.RECONVERGENT B6 ;  /* 0x0000000000067941 */ /* 0x000fea0003800200 */
.L_x_47140:
        /* <DEDUP_REMOVED lines=24> */
.L_x_47180:
[----:B------:R0:W5:Y:S01]  /*2e70*/  LDG.E.U8 R24, desc[UR36][R2.64] ;  /* 0x0000002402187981 */ /* 0x000162000c1e1100 */
[----:B------:R-:W-:Y:S01]  /*2e80*/  IMAD.MOV.U32 R25, RZ, RZ, RZ ;  /* 0x000000ffff197224 */ /* 0x000fe200078e00ff */
[----:B------:R-:W-:Y:S06]  /*2e90*/  BRA `(.L_x_47176) ;  /* 0x0000000c003c7947 */ /* 0x000fec0003800000 */
.L_x_47179:
        /* <DEDUP_REMOVED lines=8> */
.L_x_47183:
[----:B------:R-:W2:Y:S02]  /*2f20*/  LDG.E R24, desc[UR36][R2.64] ;  /* 0x0000002402187981 */ /* 0x000ea4000c1e1900 */
[----:B--2---:R-:W-:Y:S01]  /*2f30*/  SHF.R.S32.HI R25, RZ, 0x1f, R24 ;  /* 0x0000001fff197819 */ /* 0x004fe20000011418 */
[----:B------:R-:W-:Y:S06]  /*2f40*/  BRA `(.L_x_47176) ;  /* 0x0000000c00107947 */ /* 0x000fec0003800000 */
.L_x_47182:
[----:B------:R-:W2:Y:S02]  /*2f50*/  LDG.E.S16 R24, desc[UR36][R2.64] ;  /* 0x0000002402187981 */ /* 0x000ea4000c1e1700 */
[----:B--2---:R-:W-:Y:S01]  /*2f60*/  SHF.R.S32.HI R25, RZ, 0x1f, R24 ;  /* 0x0000001fff197819 */ /* 0x004fe20000011418 */
[----:B------:R-:W-:Y:S06]  /*2f70*/  BRA `(.L_x_47176) ;  /* 0x0000000c00047947 */ /* 0x000fec0003800000 */
.L_x_47178:
        /* <DEDUP_REMOVED lines=9> */
.L_x_47185:
[----:B------:R-:W2:Y:S02]  /*3010*/  LDG.E.U16 R2, desc[UR36][R2.64] ;  /* 0x0000002402027981 */ /* 0x000ea4000c1e1500 */
[----:B--2---:R-:W-:-:S06]  /*3020*/  HADD2.F32 R24, -RZ, R2.H0_H0 ;  /* 0x20000002ff187230 */ /* 0x004fcc0000004100 */
[----:B------:R-:W0:Y:S01]  /*3030*/  F2I.S64.TRUNC R24, R24 ;  /* 0x0000001800187311 */ /* 0x000e22000020d900 */
[----:B------:R-:W-:Y:S05]  /*3040*/  BRA `(.L_x_47176) ;  /* 0x0000000800d07947 */ /* 0x000fea0003800000 */
.L_x_47184:
        /* <DEDUP_REMOVED lines=9> */
.L_x_47187:
[----:B------:R-:W2:Y:S02]  /*30e0*/  LDG.E.U16 R2, desc[UR36][R2.64] ;  /* 0x0000002402027981 */ /* 0x000ea4000c1e1500 */
[----:B--2---:R-:W-:-:S06]  /*30f0*/  HADD2.F32 R24, -RZ, R2.H0_H0 ;  /* 0x20000002ff187230 */ /* 0x004fcc0000004100 */
[----:B------:R-:W0:Y:S01]  /*3100*/  F2I.S64.TRUNC R24, R24 ;  /* 0x0000001800187311 */ /* 0x000e22000020d900 */
[----:B------:R-:W-:Y:S05]  /*3110*/  BRA `(.L_x_47176) ;  /* 0x00000008009c7947 */ /* 0x000fea0003800000 */
.L_x_47186:
[----:B------:R-:W2:Y:S02]  /*3120*/  LDG.E.64 R2, desc[UR36][R2.64] ;  /* 0x0000002402027981 */ /* 0x000ea4000c1e1b00 */
[----:B--2---:R0:W1:Y:S01]  /*3130*/  F2I.S64.F64.TRUNC R24, R2 ;  /* 0x0000000200187311 */ /* 0x004062000030d900 */
[----:B------:R-:W-:Y:S05]  /*3140*/  BRA `(.L_x_47176) ;  /* 0x0000000800907947 */ /* 0x000fea0003800000 */
.L_x_47177:
        /* <DEDUP_REMOVED lines=13> */
.L_x_47190:
[----:B------:R-:W2:Y:S02]  /*3220*/  LDG.E.64 R2, desc[UR36][R2.64] ;  /* 0x0000002402027981 */ /* 0x000ea4000c1e1b00 */
[----:B--2---:R0:W1:Y:S01]  /*3230*/  F2I.S64.F64.TRUNC R24, R2 ;  /* 0x0000000200187311 */ /* 0x004062000030d900 */
[----:B------:R-:W-:Y:S05]  /*3240*/  BRA `(.L_x_47176) ;  /* 0x0000000800507947 */ /* 0x000fea0003800000 */
.L_x_47189:
        /* <DEDUP_REMOVED lines=26> */
.L_x_47192:
        /* <DEDUP_REMOVED lines=13> */
.L_x_47191:
[----:B------:R-:W2:Y:S02]  /*34c0*/  LDG.E.U16 R24, desc[UR36][R2.64] ;  /* 0x0000002402187981 */ /* 0x000ea4000c1e1500 */
[----:B--2---:R-:W-:-:S06]  /*34d0*/  IMAD.U32 R24, R24, 0x10000, RZ ;  /* 0x0001000018187824 */ /* 0x004fcc00078e00ff */
[----:B------:R-:W0:Y:S01]  /*34e0*/  F2I.S64.TRUNC R24, R24 ;  /* 0x0000001800187311 */ /* 0x000e22000020d900 */
[----:B------:R-:W-:Y:S05]  /*34f0*/  BRA `(.L_x_47176) ;  /* 0x0000000400a47947 */ /* 0x000fea0003800000 */
.L_x_47188:
        /* <DEDUP_REMOVED lines=11> */
.L_x_47195:
        /* <DEDUP_REMOVED lines=21> */
.L_x_47199:
[----:B------:R-:W-:Y:S05]  /*3700*/  BSYNC.RECONVERGENT B1 ;  /* 0x0000000000017941 */ /* 0x000fea0003800200 */
.L_x_47198:
[----:B------:R-:W-:Y:S01]  /*3710*/  IMAD.SHL.U32 R0, R0, 0x100000, RZ ;  /* 0x0010000000007824 */ /* 0x000fe200078e00ff */
[----:B------:R-:W-:-:S04]  /*3720*/  LEA R2, R2, 0x3b800000, 0x17 ;  /* 0x3b80000002027811 */ /* 0x000fc800078eb8ff */
[----:B------:R-:W-:-:S07]  /*3730*/  LOP3.LUT R24, R2, R0, R7, 0xfe, !PT ;  /* 0x0000000002187212 */ /* 0x000fce00078efe07 */
.L_x_47197:
[----:B------:R-:W-:Y:S05]  /*3740*/  BSYNC.RECONVERGENT B0 ;  /* 0x0000000000007941 */ /* 0x000fea0003800200 */
.L_x_47196:
[----:B------:R-:W0:Y:S01]  /*3750*/  F2I.S64.TRUNC R24, R24 ;  /* 0x0000001800187311 */ /* 0x000e22000020d900 */
[----:B------:R-:W-:Y:S05]  /*3760*/  BRA `(.L_x_47176) ;  /* 0x0000000400087947 */ /* 0x000fea0003800000 */
.L_x_47194:
        /* <DEDUP_REMOVED lines=21> */
.L_x_47203:
[----:B------:R-:W-:Y:S05]  /*38c0*/  BSYNC.RECONVERGENT B1 ;  /* 0x0000000000017941 */ /* 0x000fea0003800200 */
.L_x_47202:
[----:B------:R-:W-:Y:S01]  /*38d0*/  IMAD.SHL.U32 R0, R0, 0x200000, RZ ;  /* 0x0020000000007824 */ /* 0x000fe200078e00ff */
[----:B------:R-:W-:-:S04]  /*38e0*/  LEA R2, R2, 0x37800000, 0x17 ;  /* 0x3780000002027811 */ /* 0x000fc800078eb8ff */
[----:B------:R-:W-:-:S07]  /*38f0*/  LOP3.LUT R24, R2, R0, R7, 0xfe, !PT ;  /* 0x0000000002187212 */ /* 0x000fce00078efe07 */
.L_x_47201:
[----:B------:R-:W-:Y:S05]  /*3900*/  BSYNC.RECONVERGENT B0 ;  /* 0x0000000000007941 */ /* 0x000fea0003800200 */
.L_x_47200:
[----:B------:R-:W0:Y:S01]  /*3910*/  F2I.S64.TRUNC R24, R24 ;  /* 0x0000001800187311 */ /* 0x000e22000020d900 */
[----:B------:R-:W-:Y:S05]  /*3920*/  BRA `(.L_x_47176) ;  /* 0x0000000000987947 */ /* 0x000fea0003800000 */
.L_x_47193:
        /* <DEDUP_REMOVED lines=14> */
.L_x_47207:
[----:B------:R-:W-:Y:S05]  /*3a10*/  BSYNC.RECONVERGENT B0 ;  /* 0x0000000000007941 */ /* 0x000fea0003800200 */
.L_x_47206:
[----:B------:R-:W0:Y:S01]  /*3a20*/  F2I.S64.TRUNC R24, R24 ;  /* 0x0000001800187311 */ /* 0x000e22000020d900 */
[----:B------:R-:W-:Y:S05]  /*3a30*/  BRA `(.L_x_47176) ;  /* 0x0000000000547947 */ /* 0x000fea0003800000 */
.L_x_47181:
        /* <DEDUP_REMOVED lines=16> */
.L_x_47208:
[----:B------:R-:W-:Y:S05]  /*3b40*/  BRA `(.L_x_47176) ;  /* 0x0000000000107947 */ /* 0x000fea0003800000 */
.L_x_47205:
[----:B------:R0:W5:Y:S01]  /*3b50*/  LDG.E.64 R24, desc[UR36][R2.64] ;  /* 0x0000002402187981 */ /* 0x000162000c1e1b00 */
[----:B------:R-:W-:Y:S05]  /*3b60*/  BRA `(.L_x_47176) ;  /* 0x0000000000087947 */ /* 0x000fea0003800000 */
.L_x_47204:
[----:B------:R0:W5:Y:S01]  /*3b70*/  LDG.E R24, desc[UR36][R2.64] ;  /* 0x0000002402187981 */ /* 0x000162000c1e1900 */
[----:B------:R-:W-:-:S07]  /*3b80*/  IMAD.MOV.U32 R25, RZ, RZ, RZ ;  /* 0x000000ffff197224 */ /* 0x000fce00078e00ff */
.L_x_47176:
[----:B------:R-:W-:Y:S05]  /*3b90*/  BSYNC.RECONVERGENT B6 ;  /* 0x0000000000067941 */ /* 0x000fea0003800200 */
.L_x_47175:
        /* <DEDUP_REMOVED lines=28> */
[----:B------:R-:W-:Y:S01]  /*3d60*/  @!P1 LOP3.LUT R6, RZ, R22, RZ, 0x33, !PT ;  /* 0x00000016ff069212 */ /* 0x000fe200078e33ff */
[----:B------:R-:W-:Y:S06]  /*3d70*/  BRA `(.L_x_47213) ;  /* 0x0000000000107947 */ /* 0x000fec0003800000 */
.L_x_47212:
[----:B------:R-:W-:Y:S01]  /*3d80*/  IMAD.MOV.U32 R3, RZ, RZ, R22 ;  /* 0x000000ffff037224 */ /* 0x000fe200078e0016 */
[----:B------:R-:W-:Y:S01]  /*3d90*/  MOV R14, 0x3dc0 ;  /* 0x00003dc0000e7802 */ /* 0x000fe20000000f00 */
[----:B------:R-:W-:-:S07]  /*3da0*/  IMAD.MOV.U32 R2, RZ, RZ, R23 ;  /* 0x000000ffff027224 */ /* 0x000fce00078e0017 */
[----:B------:R-:W-:Y:S05]  /*3db0*/  CALL.REL.NOINC `($__internal_78_$__cuda_sm20_rem_s64) ;  /* 0x0000004400447944 */ /* 0x000fea0003c00000 */
.L_x_47213:
[----:B------:R-:W-:Y:S05]  /*3dc0*/  BSYNC.RECONVERGENT B1 ;  /* 0x0000000000017941 */ /* 0x000fea0003800200 */
.L_x_47211:
        /* <DEDUP_REMOVED lines=11> */
[----:B------:R-:W-:Y:S02]  /*3e80*/  IMAD.X R5, R7, 0x1, R5, P0 ;  /* 0x0000000107057824 */ /* 0x000fe400000e0605 */
[----:B------:R-:W-:-:S07]  /*3e90*/  IMAD.MOV.U32 R4, RZ, RZ, R0 ;  /* 0x000000ffff047224 */ /* 0x000fce00078e0000 */
.L_x_47210:
[----:B------:R-:W-:Y:S05]  /*3ea0*/  BSYNC.RECONVERGENT B0 ;  /* 0x0000000000007941 */ /* 0x000fea0003800200 */
.L_x_47209:
        /* <DEDUP_REMOVED lines=15> */
[----:B0-----:R-:W-:Y:S02]  /*3fa0*/  IMAD.MOV.U32 R2, RZ, RZ, RZ ;  /* 0x000000ffff027224 */ /* 0x001fe400078e00ff */
[----:B--2---:R-:W-:-:S04]  /*3fb0*/  IMAD.MOV R7, RZ, RZ, -R3 ;  /* 0x000000ffff077224 */ /* 0x004fc800078e0a03 */
[----:B------:R-:W-:-:S04]  /*3fc0*/  IMAD R7, R7, R18, RZ ;  /* 0x0000001207077224 */ /* 0x000fc800078e02ff */
[----:B------:R-:W-:-:S04]  /*3fd0*/  IMAD.HI.U32 R3, R3, R7, R2 ;  /* 0x0000000703037227 */ /* 0x000fc800078e0002 */
[----:B------:R-:W-:Y:S02]  /*3fe0*/  IMAD.MOV.U32 R7, RZ, RZ, RZ ;  /* 0x000000ffff077224 */ /* 0x000fe400078e00ff */
        /* <DEDUP_REMOVED lines=9> */
.L_x_47217:
[----:B------:R-:W-:Y:S01]  /*4080*/  IMAD.MOV.U32 R3, RZ, RZ, R18 ;  /* 0x000000ffff037224 */ /* 0x000fe200078e0012 */
[----:B------:R-:W-:Y:S01]  /*4090*/  MOV R14, 0x40c0 ;  /* 0x000040c0000e7802 */ /* 0x000fe20000000f00 */
[----:B------:R-:W-:-:S07]  /*40a0*/  IMAD.MOV.U32 R2, RZ, RZ, R19 ;  /* 0x000000ffff027224 */ /* 0x000fce00078e0013 */
[----:B---34-:R-:W-:Y:S05]  /*40b0*/  CALL.REL.NOINC `($__internal_78_$__cuda_sm20_rem_s64) ;  /* 0x0000004000847944 */ /* 0x018fea0003c00000 */
.L_x_47218:
[----:B------:R-:W-:Y:S05]  /*40c0*/  BSYNC.RECONVERGENT B1 ;  /* 0x0000000000017941 */ /* 0x000fea0003800200 */
.L_x_47216:
[----:B------:R-:W-:Y:S02]  /*40d0*/  LOP3.LUT R2, R6, R18, RZ, 0x3c, !PT ;  /* 0x0000001206027212 */ /* 0x000fe400078e3cff */
[----:B------:R-:W-:Y:S02]  /*40e0*/  LOP3.LUT R3, R7, R19, RZ, 0x3c, !PT ;  /* 0x0000001307037212 */ /* 0x000fe400078e3cff */
[----:B------:R-:W-:Y:S02]  /*40f0*/  ISETP.GT.U32.AND P0, PT, R2, -0x1, PT ;  /* 0xffffffff0200780c */ /* 0x000fe40003f04070 */
[----:B------:R-:W-:Y:S02]  /*4100*/  ISETP.NE.U32.AND P1, PT, R6, RZ, PT ;  /* 0x000000ff0600720c */ /* 0x000fe40003f25070 */
[----:B------:R-:W-:Y:S02]  /*4110*/  ISETP.GT.AND.EX P0, PT, R3, -0x1, PT, P0 ;  /* 0xffffffff0300780c */ /* 0x000fe40003f04300 */
[----:B------:R-:W-:-:S02]  /*4120*/  ISETP.NE.AND.EX P1, PT, R7, RZ, PT, P1 ;  /* 0x000000ff0700720c */ /* 0x000fc40003f25310 */
[----:B------:R-:W-:Y:S02]  /*4130*/  SEL R3, R18, RZ, !P0 ;  /* 0x000000ff12037207 */ /* 0x000fe40004000000 */
[----:B---34-:R-:W-:Y:S02]  /*4140*/  SEL R23, R19, RZ, !P0 ;  /* 0x000000ff13177207 */ /* 0x018fe40004000000 */
[----:B------:R-:W-:Y:S02]  /*4150*/  SEL R3, R3, RZ, P1 ;  /* 0x000000ff03037207 */ /* 0x000fe40000800000 */
[----:B------:R-:W-:Y:S02]  /*4160*/  SEL R23, R23, RZ, P1 ;  /* 0x000000ff17177207 */ /* 0x000fe40000800000 */
[----:B------:R-:W-:-:S05]  /*4170*/  IADD3 R22, P0, PT, R6, R3, RZ ;  /* 0x0000000306167210 */ /* 0x000fca0007f1e0ff */
[----:B------:R-:W-:-:S08]  /*4180*/  IMAD.X R23, R7, 0x1, R23, P0 ;  /* 0x0000000107177824 */ /* 0x000fd000000e0617 */
.L_x_47215:
[----:B------:R-:W-:Y:S05]  /*4190*/  BSYNC.RECONVERGENT B0 ;  /* 0x0000000000007941 */ /* 0x000fea0003800200 */
.L_x_47214:
        /* <DEDUP_REMOVED lines=29> */
.L_x_47222:
[----:B------:R-:W-:Y:S01]  /*4370*/  IMAD.MOV.U32 R3, RZ, RZ, R16 ;  /* 0x000000ffff037224 */ /* 0x000fe200078e0010 */
[----:B------:R-:W-:Y:S01]  /*4380*/  MOV R14, 0x43b0 ;  /* 0x000043b0000e7802 */ /* 0x000fe20000000f00 */
[----:B------:R-:W-:-:S07]  /*4390*/  IMAD.MOV.U32 R2, RZ, RZ, R17 ;  /* 0x000000ffff027224 */ /* 0x000fce00078e0011 */
[----:B---34-:R-:W-:Y:S05]  /*43a0*/  CALL.REL.NOINC `($__internal_78_$__cuda_sm20_rem_s64) ;  /* 0x0000003c00c87944 */ /* 0x018fea0003c00000 */
.L_x_47223:
[----:B------:R-:W-:Y:S05]  /*43b0*/  BSYNC.RECONVERGENT B1 ;  /* 0x0000000000017941 */ /* 0x000fea0003800200 */
.L_x_47221:
        /* <DEDUP_REMOVED lines=12> */
.L_x_47220:
[----:B------:R-:W-:Y:S05]  /*4480*/  BSYNC.RECONVERGENT B0 ;  /* 0x0000000000007941 */ /* 0x000fea0003800200 */
.L_x_47219:
        /* <DEDUP_REMOVED lines=29> */
.L_x_47227:
[----:B------:R-:W-:Y:S01]  /*4660*/  IMAD.MOV.U32 R3, RZ, RZ, R24 ;  /* 0x000000ffff037224 */ /* 0x000fe200078e0018 */
[----:B------:R-:W-:Y:S01]  /*4670*/  MOV R14, 0x46a0 ;  /* 0x000046a0000e7802 */ /* 0x000fe20000000f00 */
[----:B------:R-:W-:-:S07]  /*4680*/  IMAD.MOV.U32 R2, RZ, RZ, R25 ;  /* 0x000000ffff027224 */ /* 0x000fce00078e0019 */
[----:B---34-:R-:W-:Y:S05]  /*4690*/  CALL.REL.NOINC `($__internal_78_$__cuda_sm20_rem_s64) ;  /* 0x0000003c000c7944 */ /* 0x018fea0003c00000 */
.L_x_47228:
[----:B------:R-:W-:Y:S05]  /*46a0*/  BSYNC.RECONVERGENT B1 ;  /* 0x0000000000017941 */ /* 0x000fea0003800200 */
.L_x_47226:
        /* <DEDUP_REMOVED lines=12> */
.L_x_47225:
[----:B------:R-:W-:Y:S05]  /*4770*/  BSYNC.RECONVERGENT B0 ;  /* 0x0000000000007941 */ /* 0x000fea0003800200 */
.L_x_47224:
        /* <DEDUP_REMOVED lines=26> */
.L_x_47235:
[----:B------:R0:W-:Y:S01]  /*4920*/  STG.E.U8 desc[UR36][R2.64], R0 ;  /* 0x0000000002007986 */ /* 0x0001e2000c101124 */
[----:B------:R-:W-:Y:S01]  /*4930*/  IMAD.MOV.U32 R26, RZ, RZ, R27 ;  /* 0x000000ffff1a7224 */ /* 0x000fe200078e001b */
[----:B------:R-:W-:Y:S06]  /*4940*/  BRA `(.L_x_47237) ;  /* 0x0000000c008c7947 */ /* 0x000fec0003800000 */
.L_x_47234:
        /* <DEDUP_REMOVED lines=9> */
.L_x_47239:
[----:B------:R0:W-:Y:S01]  /*49e0*/  STG.E desc[UR36][R2.64], R0 ;  /* 0x0000000002007986 */ /* 0x0001e2000c101924 */
[----:B------:R-:W-:Y:S01]  /*49f0*/  IMAD.MOV.U32 R26, RZ, RZ, R27 ;  /* 0x000000ffff1a7224 */ /* 0x000fe200078e001b */
[----:B------:R-:W-:Y:S06]  /*4a00*/  BRA `(.L_x_47237) ;  /* 0x0000000c005c7947 */ /* 0x000fec0003800000 */
.L_x_47238:
[----:B------:R0:W-:Y:S01]  /*4a10*/  STG.E.U16 desc[UR36][R2.64], R0 ;  /* 0x0000000002007986 */ /* 0x0001e2000c101524 */
[----:B------:R-:W-:Y:S01]  /*4a20*/  IMAD.MOV.U32 R26, RZ, RZ, R27 ;  /* 0x000000ffff1a7224 */ /* 0x000fe200078e001b */
[----:B------:R-:W-:Y:S06]  /*4a30*/  BRA `(.L_x_47237) ;  /* 0x0000000c00507947 */ /* 0x000fec0003800000 */
.L_x_47233:
        /* <DEDUP_REMOVED lines=10> */
.L_x_47241:
[----:B------:R-:W0:Y:S01]  /*4ae0*/  I2F.S64 R0, R4 ;  /* 0x0000000400007312 */ /* 0x000e220000301400 */
[----:B------:R-:W-:Y:S01]  /*4af0*/  IMAD.MOV.U32 R26, RZ, RZ, R27 ;  /* 0x000000ffff1a7224 */ /* 0x000fe200078e001b */
[----:B0-----:R-:W-:-:S05]  /*4b00*/  F2FP.F16.F32.PACK_AB R0, RZ, R0 ;  /* 0x00000000ff00723e */ /* 0x001fca00000000ff */
[----:B------:R0:W-:Y:S01]  /*4b10*/  STG.E.U16 desc[UR36][R2.64], R0 ;  /* 0x0000000002007986 */ /* 0x0001e2000c101524 */
[----:B------:R-:W-:Y:S05]  /*4b20*/  BRA `(.L_x_47237) ;  /* 0x0000000c00147947 */ /* 0x000fea0003800000 */
.L_x_47240:
        /* <DEDUP_REMOVED lines=11> */
.L_x_47243:
[----:B------:R-:W0:Y:S01]  /*4be0*/  I2F.S64 R4, R4 ;  /* 0x0000000400047312 */ /* 0x000e220000301400 */
[----:B------:R-:W-:Y:S01]  /*4bf0*/  IMAD.MOV.U32 R26, RZ, RZ, R27 ;  /* 0x000000ffff1a7224 */ /* 0x000fe200078e001b */
[----:B0-----:R-:W-:-:S04]  /*4c00*/  F2FP.F16.F32.PACK_AB R5, RZ, R4 ;  /* 0x00000004ff05723e */ /* 0x001fc800000000ff */
[----:B------:R-:W-:-:S05]  /*4c10*/  PRMT R5, R5, 0x5410, RZ ;  /* 0x0000541005057816 */ /* 0x000fca00000000ff */
[----:B------:R0:W-:Y:S01]  /*4c20*/  STG.E desc[UR36][R2.64], R5 ;  /* 0x0000000502007986 */ /* 0x0001e2000c101924 */
[----:B------:R-:W-:Y:S05]  /*4c30*/  BRA `(.L_x_47237) ;  /* 0x0000000800d07947 */ /* 0x000fea0003800000 */
.L_x_47242:
[----:B------:R-:W0:Y:S01]  /*4c40*/  I2F.F64.S64 R4, R4 ;  /* 0x0000000400047312 */ /* 0x000e220000301c00 */
[----:B------:R-:W-:Y:S01]  /*4c50*/  IMAD.MOV.U32 R26, RZ, RZ, R27 ;  /* 0x000000ffff1a7224 */ /* 0x000fe200078e001b */
[----:B0-----:R0:W-:Y:S01]  /*4c60*/  STG.E.64 desc[UR36][R2.64], R4 ;  /* 0x0000000402007986 */ /* 0x0011e2000c101b24 */
[----:B------:R-:W-:Y:S05]  /*4c70*/  BRA `(.L_x_47237) ;  /* 0x0000000800c07947 */ /* 0x000fea0003800000 */
.L_x_47232:
        /* <DEDUP_REMOVED lines=14> */
.L_x_47246:
[----:B------:R-:W0:Y:S01]  /*4d60*/  I2F.F64.S64 R4, R4 ;  /* 0x0000000400047312 */ /* 0x000e220000301c00 */
[----:B------:R-:W-:Y:S01]  /*4d70*/  CS2R R6, SRZ ;  /* 0x0000000000067805 */ /* 0x000fe2000001ff00 */
[----:B------:R-:W-:-:S04]  /*4d80*/  IMAD.MOV.U32 R26, RZ, RZ, R27 ;  /* 0x000000ffff1a7224 */ /* 0x000fc800078e001b */
[----:B0-----:R0:W-:Y:S01]  /*4d90*/  STG.E.128 desc[UR36][R2.64], R4 ;  /* 0x0000000402007986 */ /* 0x0011e2000c101d24 */
[----:B------:R-:W-:Y:S05]  /*4da0*/  BRA `(.L_x_47237) ;  /* 0x0000000800747947 */ /* 0x000fea0003800000 */
.L_x_47245:
        /* <DEDUP_REMOVED lines=19> */
.L_x_47250:
[----:B------:R-:W-:Y:S05]  /*4ee0*/  BSYNC.RECONVERGENT B0 ;  /* 0x0000000000007941 */ /* 0x000fea0003800200 */
.L_x_47249:
[----:B------:R-:W-:Y:S01]  /*4ef0*/  LOP3.LUT R7, R0, 0x80, R7, 0xf8, !PT ;  /* 0x0000008000077812 */ /* 0x000fe200078ef807 */
[----:B------:R-:W-:-:S04]  /*4f00*/  IMAD.MOV.U32 R26, RZ, RZ, R27 ;  /* 0x000000ffff1a7224 */ /* 0x000fc800078e001b */
[----:B------:R2:W-:Y:S01]  /*4f10*/  STG.E.U8 desc[UR36][R2.64], R7 ;  /* 0x0000000702007986 */ /* 0x0005e2000c101124 */
[----:B------:R-:W-:Y:S05]  /*4f20*/  BRA `(.L_x_47237) ;  /* 0x0000000800147947 */ /* 0x000fea0003800000 */
.L_x_47248:
        /* <DEDUP_REMOVED lines=15> */
.L_x_47252:
[----:B------:R-:W-:Y:S05]  /*5020*/  BSYNC.RECONVERGENT B0 ;  /* 0x0000000000007941 */ /* 0x000fea0003800200 */
.L_x_47251:
[----:B------:R-:W-:Y:S01]  /*5030*/  LOP3.LUT R7, R0, 0x80, R7, 0xf8, !PT ;  /* 0x0000008000077812 */ /* 0x000fe200078ef807 */
[----:B------:R-:W-:-:S04]  /*5040*/  IMAD.MOV.U32 R26, RZ, RZ, R27 ;  /* 0x000000ffff1a7224 */ /* 0x000fc800078e001b */
[----:B------:R1:W-:Y:S01]  /*5050*/  STG.E.U8 desc[UR36][R2.64], R7 ;  /* 0x0000000702007986 */ /* 0x0003e2000c101124 */
[----:B------:R-:W-:Y:S05]  /*5060*/  BRA `(.L_x_47237) ;  /* 0x0000000400c47947 */ /* 0x000fea0003800000 */
.L_x_47247:
[----:B------:R-:W0:Y:S01]  /*5070*/  I2F.S64 R0, R4 ;  /* 0x0000000400007312 */ /* 0x000e220000301400 */
[----:B------:R-:W-:Y:S01]  /*5080*/  IMAD.MOV.U32 R26, RZ, RZ, R27 ;  /* 0x000000ffff1a7224 */ /* 0x000fe200078e001b */
[----:B0-----:R-:W-:-:S05]  /*5090*/  F2FP.BF16.F32.PACK_AB R0, RZ, R0 ;  /* 0x00000000ff00723e */ /* 0x001fca00000010ff */
[----:B------:R0:W-:Y:S01]  /*50a0*/  STG.E.U16 desc[UR36][R2.64], R0 ;  /* 0x0000000002007986 */ /* 0x0001e2000c101524 */
[----:B------:R-:W-:Y:S05]  /*50b0*/  BRA `(.L_x_47237) ;  /* 0x0000000400b07947 */ /* 0x000fea0003800000 */
.L_x_47244:
        /* <DEDUP_REMOVED lines=11> */
.L_x_47255:
        /* <DEDUP_REMOVED lines=13> */
.L_x_47258:
[----:B------:R-:W-:-:S04]  /*5240*/  SHF.R.U32.HI R0, RZ, 0x14, R5 ;  /* 0x00000014ff007819 */ /* 0x000fc80000011605 */
[----:B------:R-:W-:-:S04]  /*5250*/  LOP3.LUT R0, R0, 0x1, RZ, 0xc0, !PT ;  /* 0x0000000100007812 */ /* 0x000fc800078ec0ff */
[----:B------:R-:W-:-:S04]  /*5260*/  IADD3 R0, PT, PT, R5, 0x487ffff, R0 ;  /* 0x0487ffff05007810 */ /* 0x000fc80007ffe000 */
[----:B------:R-:W-:-:S04]  /*5270*/  SHF.R.U32.HI R0, RZ, 0x14, R0 ;  /* 0x00000014ff007819 */ /* 0x000fc80000011600 */
[----:B------:R-:W-:-:S07]  /*5280*/  LOP3.LUT R4, R0, 0xff, RZ, 0xc0, !PT ;  /* 0x000000ff00047812 */ /* 0x000fce00078ec0ff */
.L_x_47259:
[----:B------:R-:W-:-:S04]  /*5290*/  SHF.R.U32.HI R5, RZ, 0x18, R5 ;  /* 0x00000018ff057819 */ /* 0x000fc80000011605 */
[----:B------:R-:W-:-:S04]  /*52a0*/  LOP3.LUT R4, R4, 0x80, R5, 0xf8, !PT ;  /* 0x0000008004047812 */ /* 0x000fc800078ef805 */
[----:B------:R-:W-:-:S07]  /*52b0*/  PRMT R0, R4, 0x7610, R0 ;  /* 0x0000761004007816 */ /* 0x000fce0000000000 */
.L_x_47257:
[----:B------:R-:W-:Y:S05]  /*52c0*/  BSYNC.RECONVERGENT B0 ;  /* 0x0000000000007941 */ /* 0x000fea0003800200 */
.L_x_47256:
[----:B------:R0:W-:Y:S01]  /*52d0*/  STG.E.U8 desc[UR36][R2.64], R0 ;  /* 0x0000000002007986 */ /* 0x0001e2000c101124 */
[----:B------:R-:W-:Y:S01]  /*52e0*/  IMAD.MOV.U32 R26, RZ, RZ, R27 ;  /* 0x000000ffff1a7224 */ /* 0x000fe200078e001b */
[----:B------:R-:W-:Y:S06]  /*52f0*/  BRA `(.L_x_47237) ;  /* 0x0000000400207947 */ /* 0x000fec0003800000 */
.L_x_47254:
        /* <DEDUP_REMOVED lines=13> */
.L_x_47262:
[----:B------:R-:W-:-:S04]  /*53d0*/  SHF.R.U32.HI R0, RZ, 0x15, R5 ;  /* 0x00000015ff007819 */ /* 0x000fc80000011605 */
[----:B------:R-:W-:-:S04]  /*53e0*/  LOP3.LUT R0, R0, 0x1, RZ, 0xc0, !PT ;  /* 0x0000000100007812 */ /* 0x000fc800078ec0ff */
[----:B------:R-:W-:-:S04]  /*53f0*/  IADD3 R0, PT, PT, R5, 0x88fffff, R0 ;  /* 0x088fffff05007810 */ /* 0x000fc80007ffe000 */
[----:B------:R-:W-:-:S04]  /*5400*/  SHF.R.U32.HI R0, RZ, 0x15, R0 ;  /* 0x00000015ff007819 */ /* 0x000fc80000011600 */
[----:B------:R-:W-:-:S07]  /*5410*/  LOP3.LUT R4, R0, 0xff, RZ, 0xc0, !PT ;  /* 0x000000ff00047812 */ /* 0x000fce00078ec0ff */
.L_x_47263:
[----:B------:R-:W-:-:S04]  /*5420*/  SHF.R.U32.HI R5, RZ, 0x18, R5 ;  /* 0x00000018ff057819 */ /* 0x000fc80000011605 */
[----:B------:R-:W-:-:S04]  /*5430*/  LOP3.LUT R4, R4, 0x80, R5, 0xf8, !PT ;  /* 0x0000008004047812 */ /* 0x000fc800078ef805 */
[----:B------:R-:W-:-:S07]  /*5440*/  PRMT R0, R4, 0x7610, R0 ;  /* 0x0000761004007816 */ /* 0x000fce0000000000 */
.L_x_47261:
[----:B------:R-:W-:Y:S05]  /*5450*/  BSYNC.RECONVERGENT B0 ;  /* 0x0000000000007941 */ /* 0x000fea0003800200 */
.L_x_47260:
[----:B------:R0:W-:Y:S01]  /*5460*/  STG.E.U8 desc[UR36][R2.64], R0 ;  /* 0x0000000002007986 */ /* 0x0001e2000c101124 */
[----:B------:R-:W-:Y:S01]  /*5470*/  IMAD.MOV.U32 R26, RZ, RZ, R27 ;  /* 0x000000ffff1a7224 */ /* 0x000fe200078e001b */
[----:B------:R-:W-:Y:S06]  /*5480*/  BRA `(.L_x_47237) ;  /* 0x0000000000bc7947 */ /* 0x000fec0003800000 */
.L_x_47253:
[----:B------:R-:W-:-:S13]  /*5490*/  ISETP.NE.AND P0, PT, R6, 0x1c, PT ;  /* 0x0000001c0600780c */ /* 0x000fda0003f05270 */
[----:B------:R-:W-:Y:S05]  /*54a0*/  @!P0 BRA `(.L_x_47264) ;  /* 0x0000000000ac8947 */ /* 0x000fea0003800000 */
[----:B------:R-:W-:-:S13]  /*54b0*/  ISETP.NE.AND P0, PT, R6, 0x1d, PT ;  /* 0x0000001d0600780c */ /* 0x000fda0003f05270 */
[----:B------:R-:W-:Y:S05]  /*54c0*/  @!P0 BRA `(.L_x_47265) ;  /* 0x0000000000988947 */ /* 0x000fea0003800000 */
[----:B------:R-:W-:-:S13]  /*54d0*/  ISETP.NE.AND P0, PT, R6, 0x2c, PT ;  /* 0x0000002c0600780c */ /* 0x000fda0003f05270 */
[----:B------:R-:W-:Y:S05]  /*54e0*/  @!P0 BRA `(.L_x_47266) ;  /* 0x0000000000488947 */ /* 0x000fea0003800000 */
.L_x_47236:
        /* <DEDUP_REMOVED lines=16> */
.L_x_47267:
[----:B------:R-:W-:Y:S01]  /*55f0*/  IMAD.MOV.U32 R26, RZ, RZ, R27 ;  /* 0x000000ffff1a7224 */ /* 0x000fe200078e001b */
[----:B------:R-:W-:Y:S06]  /*5600*/  BRA `(.L_x_47237) ;  /* 0x00000000005c7947 */ /* 0x000fec0003800000 */
.L_x_47266:
        /* <DEDUP_REMOVED lines=18> */
.L_x_47265:
[----:B------:R0:W-:Y:S01]  /*5730*/  STG.E.64 desc[UR36][R2.64], R4 ;  /* 0x0000000402007986 */ /* 0x0001e2000c101b24 */
[----:B------:R-:W-:Y:S01]  /*5740*/  IMAD.MOV.U32 R26, RZ, RZ, R27 ;  /* 0x000000ffff1a7224 */ /* 0x000fe200078e001b */
[----:B------:R-:W-:Y:S06]  /*5750*/  BRA `(.L_x_47237) ;  /* 0x0000000000087947 */ /* 0x000fec0003800000 */
.L_x_47264:
[----:B------:R0:W-:Y:S01]  /*5760*/  STG.E desc[UR36][R2.64], R0 ;  /* 0x0000000002007986 */ /* 0x0001e2000c101924 */
[----:B------:R-:W-:-:S07]  /*5770*/  IMAD.MOV.U32 R26, RZ, RZ, R27 ;  /* 0x000000ffff1a7224 */ /* 0x000fce00078e001b */
.L_x_47237:
        /* <DEDUP_REMOVED lines=23> */
.L_x_47272:
[----:B---34-:R0:W-:Y:S01]  /*58f0*/  STG.E.U8 desc[UR36][R2.64], R22 ;  /* 0x0000001602007986 */ /* 0x0181e2000c101124 */
[----:B------:R-:W-:Y:S05]  /*5900*/  BRA `(.L_x_47274) ;  /* 0x0000000c00347947 */ /* 0x000fea0003800000 */
.L_x_47271:
        /* <DEDUP_REMOVED lines=8> */
.L_x_47276:
[----:B---34-:R3:W-:Y:S01]  /*5990*/  STG.E desc[UR36][R2.64], R22 ;  /* 0x0000001602007986 */ /* 0x0187e2000c101924 */
[----:B------:R-:W-:Y:S05]  /*59a0*/  BRA `(.L_x_47274) ;  /* 0x0000000c000c7947 */ /* 0x000fea0003800000 */
.L_x_47275:
[----:B---34-:R2:W-:Y:S01]  /*59b0*/  STG.E.U16 desc[UR36][R2.64], R22 ;  /* 0x0000001602007986 */ /* 0x0185e2000c101524 */
[----:B------:R-:W-:Y:S05]  /*59c0*/  BRA `(.L_x_47274) ;  /* 0x0000000c00047947 */ /* 0x000fea0003800000 */
.L_x_47270:
        /* <DEDUP_REMOVED lines=9> */
.L_x_47278:
[----:B---34-:R-:W0:Y:S02]  /*5a60*/  I2F.S64 R0, R22 ;  /* 0x0000001600007312 */ /* 0x018e240000301400 */
[----:B0-----:R-:W-:-:S05]  /*5a70*/  F2FP.F16.F32.PACK_AB R0, RZ, R0 ;  /* 0x00000000ff00723e */ /* 0x001fca00000000ff */
[----:B------:R0:W-:Y:S01]  /*5a80*/  STG.E.U16 desc[UR36][R2.64], R0 ;  /* 0x0000000002007986 */ /* 0x0001e2000c101524 */
[----:B------:R-:W-:Y:S05]  /*5a90*/  BRA `(.L_x_47274) ;  /* 0x0000000800d07947 */ /* 0x000fea0003800000 */
.L_x_47277:
        /* <DEDUP_REMOVED lines=10> */
.L_x_47280:
[----:B---34-:R-:W0:Y:S02]  /*5b40*/  I2F.S64 R22, R22 ;  /* 0x0000001600167312 */ /* 0x018e240000301400 */
[----:B0-----:R-:W-:-:S04]  /*5b50*/  F2FP.F16.F32.PACK_AB R5, RZ, R22 ;  /* 0x00000016ff05723e */ /* 0x001fc800000000ff */
[----:B------:R-:W-:-:S05]  /*5b60*/  PRMT R5, R5, 0x5410, RZ ;  /* 0x0000541005057816 */ /* 0x000fca00000000ff */
[----:B------:R0:W-:Y:S01]  /*5b70*/  STG.E desc[UR36][R2.64], R5 ;  /* 0x0000000502007986 */ /* 0x0001e2000c101924 */
[----:B------:R-:W-:Y:S05]  /*5b80*/  BRA `(.L_x_47274) ;  /* 0x0000000800947947 */ /* 0x000fea0003800000 */
.L_x_47279:
[----:B---34-:R-:W0:Y:S02]  /*5b90*/  I2F.F64.S64 R22, R22 ;  /* 0x0000001600167312 */ /* 0x018e240000301c00 */
[----:B0-----:R0:W-:Y:S01]  /*5ba0*/  STG.E.64 desc[UR36][R2.64], R22 ;  /* 0x0000001602007986 */ /* 0x0011e2000c101b24 */
[----:B------:R-:W-:Y:S05]  /*5bb0*/  BRA `(.L_x_47274) ;  /* 0x0000000800887947 */ /* 0x000fea0003800000 */
.L_x_47269:
        /* <DEDUP_REMOVED lines=12> */
.L_x_47284:
        /* <DEDUP_REMOVED lines=18> */
.L_x_47287:
[----:B------:R-:W-:-:S04]  /*5da0*/  SHF.R.U32.HI R5, RZ, 0x18, R5 ;  /* 0x00000018ff057819 */ /* 0x000fc80000011605 */
[----:B------:R-:W-:-:S07]  /*5db0*/  LOP3.LUT R0, R0, 0x80, R5, 0xf8, !PT ;  /* 0x0000008000007812 */ /* 0x000fce00078ef805 */
.L_x_47286:
[----:B------:R-:W-:Y:S05]  /*5dc0*/  BSYNC.RECONVERGENT B0 ;  /* 0x0000000000007941 */ /* 0x000fea0003800200 */
.L_x_47285:
[----:B------:R0:W-:Y:S01]  /*5dd0*/  STG.E.U8 desc[UR36][R2.64], R0 ;  /* 0x0000000002007986 */ /* 0x0001e2000c101124 */
[----:B------:R-:W-:Y:S05]  /*5de0*/  BRA `(.L_x_47274) ;  /* 0x0000000400fc7947 */ /* 0x000fea0003800000 */
.L_x_47283:
        /* <DEDUP_REMOVED lines=18> */
.L_x_47290:
[----:B------:R-:W-:-:S04]  /*5f10*/  SHF.R.U32.HI R5, RZ, 0x18, R5 ;  /* 0x00000018ff057819 */ /* 0x000fc80000011605 */
[----:B------:R-:W-:-:S07]  /*5f20*/  LOP3.LUT R0, R0, 0x80, R5, 0xf8, !PT ;  /* 0x0000008000007812 */ /* 0x000fce00078ef805 */
.L_x_47289:
[----:B------:R-:W-:Y:S05]  /*5f30*/  BSYNC.RECONVERGENT B0 ;  /* 0x0000000000007941 */ /* 0x000fea0003800200 */
.L_x_47288:
[----:B------:R0:W-:Y:S01]  /*5f40*/  STG.E.U8 desc[UR36][R2.64], R0 ;  /* 0x0000000002007986 */ /* 0x0001e2000c101124 */
[----:B------:R-:W-:Y:S05]  /*5f50*/  BRA `(.L_x_47274) ;  /* 0x0000000400a07947 */ /* 0x000fea0003800000 */
.L_x_47282:
        /* <DEDUP_REMOVED lines=22> */
.L_x_47292:
[----:B---34-:R0:W-:Y:S01]  /*60c0*/  STG.E.64 desc[UR36][R2.64], R22 ;  /* 0x0000001602007986 */ /* 0x0181e2000c101b24 */
[----:B------:R-:W-:Y:S05]  /*60d0*/  BRA `(.L_x_47274) ;  /* 0x0000000400407947 */ /* 0x000fea0003800000 */
.L_x_47291:
[----:B---34-:R0:W-:Y:S01]  /*60e0*/  STG.E desc[UR36][R2.64], R22 ;  /* 0x0000001602007986 */ /* 0x0181e2000c101924 */
[----:B------:R-:W-:Y:S05]  /*60f0*/  BRA `(.L_x_47274) ;  /* 0x0000000400387947 */ /* 0x000fea0003800000 */
.L_x_47281:
        /* <DEDUP_REMOVED lines=11> */
.L_x_47294:
[----:B---34-:R-:W0:Y:S01]  /*61b0*/  I2F.F64.S64 R4, R22 ;  /* 0x0000001600047312 */ /* 0x018e220000301c00 */
[----:B------:R-:W-:-:S05]  /*61c0*/  CS2R R6, SRZ ;  /* 0x0000000000067805 */ /* 0x000fca000001ff00 */
[----:B0-----:R0:W-:Y:S01]  /*61d0*/  STG.E.128 desc[UR36][R2.64], R4 ;  /* 0x0000000402007986 */ /* 0x0011e2000c101d24 */
[----:B------:R-:W-:Y:S05]  /*61e0*/  BRA `(.L_x_47274) ;  /* 0x0000000000fc7947 */ /* 0x000fea0003800000 */
.L_x_47293:
[----:B------:R-:W-:-:S13]  /*61f0*/  ISETP.NE.AND P0, PT, R0, 0xf, PT ;  /* 0x0000000f0000780c */ /* 0x000fda0003f05270 */
[----:B------:R-:W-:Y:S05]  /*6200*/  @!P0 BRA `(.L_x_47295) ;  /* 0x0000000000e88947 */ /* 0x000fea0003800000 */
[----:B------:R-:W-:-:S13]  /*6210*/  ISETP.NE.AND P0, PT, R0, 0x17, PT ;  /* 0x000000170000780c */ /* 0x000fda0003f05270 */
[----:B------:R-:W-:Y:S05]  /*6220*/  @!P0 BRA `(.L_x_47296) ;  /* 0x0000000000908947 */ /* 0x000fea0003800000 */
[----:B------:R-:W-:-:S13]  /*6230*/  ISETP.NE.AND P0, PT, R0, 0x18, PT ;  /* 0x000000180000780c */ /* 0x000fda0003f05270 */
[----:B------:R-:W-:Y:S05]  /*6240*/  @!P0 BRA `(.L_x_47297) ;  /* 0x0000000000448947 */ /* 0x000fea0003800000 */
.L_x_47273:
        /* <DEDUP_REMOVED lines=16> */
.L_x_47298:
[----:B------:R-:W-:Y:S05]  /*6350*/  BRA `(.L_x_47274) ;  /* 0x0000000000a07947 */ /* 0x000fea0003800000 */
.L_x_47297:
        /* <DEDUP_REMOVED lines=13> */
.L_x_47300:
[----:B------:R-:W-:Y:S05]  /*6430*/  BSYNC.RECONVERGENT B0 ;  /* 0x0000000000007941 */ /* 0x000fea0003800200 */
.L_x_47299:
[----:B------:R-:W-:-:S05]  /*6440*/  LOP3.LUT R5, R0, 0x80, R5, 0xf8, !PT ;  /* 0x0000008000057812 */ /* 0x000fca00078ef805 */
[----:B------:R0:W-:Y:S01]  /*6450*/  STG.E.U8 desc[UR36][R2.64], R5 ;  /* 0x0000000502007986 */ /* 0x0001e2000c101124 */
[----:B------:R-:W-:Y:S05]  /*6460*/  BRA `(.L_x_47274) ;  /* 0x00000000005c7947 */ /* 0x000fea0003800000 */
.L_x_47296:
        /* <DEDUP_REMOVED lines=12> */
.L_x_47302:
[----:B------:R-:W-:Y:S01]  /*6530*/  IMAD.MOV.U32 R0, RZ, RZ, 0x7f ;  /* 0x0000007fff007424 */ /* 0x000fe200078e00ff */
[----:B------:R-:W-:-:S04]  /*6540*/  ISETP.GT.U32.AND P0, PT, R4, 0x7f800000, PT ;  /* 0x7f8000000400780c */ /* 0x000fc80003f04070 */
[----:B------:R-:W-:-:S09]  /*6550*/  SEL R0, R0, 0x7c, P0 ;  /* 0x0000007c00007807 */ /* 0x000fd20000000000 */
.L_x_47303:
[----:B------:R-:W-:Y:S05]  /*6560*/  BSYNC.RECONVERGENT B0 ;  /* 0x0000000000007941 */ /* 0x000fea0003800200 */
.L_x_47301:
[----:B------:R-:W-:-:S04]  /*6570*/  SHF.R.U32.HI R5, RZ, 0x18, R5 ;  /* 0x00000018ff057819 */ /* 0x000fc80000011605 */
[----:B------:R-:W-:-:S05]  /*6580*/  LOP3.LUT R5, R0, 0x80, R5, 0xf8, !PT ;  /* 0x0000008000057812 */ /* 0x000fca00078ef805 */
[----:B------:R0:W-:Y:S01]  /*6590*/  STG.E.U8 desc[UR36][R2.64], R5 ;  /* 0x0000000502007986 */ /* 0x0001e2000c101124 */
[----:B------:R-:W-:Y:S05]  /*65a0*/  BRA `(.L_x_47274) ;  /* 0x00000000000c7947 */ /* 0x000fea0003800000 */
.L_x_47295:
[----:B---34-:R-:W0:Y:S02]  /*65b0*/  I2F.S64 R0, R22 ;  /* 0x0000001600007312 */ /* 0x018e240000301400 */
[----:B0-----:R-:W-:-:S05]  /*65c0*/  F2FP.BF16.F32.PACK_AB R0, RZ, R0 ;  /* 0x00000000ff00723e */ /* 0x001fca00000010ff */
[----:B------:R0:W-:Y:S02]  /*65d0*/  STG.E.U16 desc[UR36][R2.64], R0 ;  /* 0x0000000002007986 */ /* 0x0001e4000c101524 */
.L_x_47274:
[----:B------:R-:W-:-:S07]  /*65e0*/  VIADD R26, R26, 0x80 ;  /* 0x000000801a1a7836 */ /* 0x000fce0000000000 */
.L_x_47231:
[----:B------:R-:W-:-:S13]  /*65f0*/  ISETP.GE.AND P0, PT, R26, R28, PT ;  /* 0x0000001c1a00720c */ /* 0x000fda0003f06270 */
[----:B------:R-:W-:Y:S05]  /*6600*/  @P0 BREAK.RELIABLE B6 ;  /* 0x0000000000060942 */ /* 0x000fea0003800100 */
[----:B------:R-:W-:Y:S05]  /*6610*/  @P0 BRA `(.L_x_47268) ;  /* 0x0000000c00940947 */ /* 0x000fea0003800000 */
[----:B------:R-:W-:Y:S05]  /*6620*/  BSYNC.RELIABLE B6 ;  /* 0x0000000000067941 */ /* 0x000fea0003800100 */
.L_x_47230:
        /* <DEDUP_REMOVED lines=20> */
.L_x_47307:
[----:B------:R0:W-:Y:S01]  /*6770*/  STG.E.U8 desc[UR36][R2.64], R18 ;  /* 0x0000001202007986 */ /* 0x0001e2000c101124 */
[----:B------:R-:W-:Y:S05]  /*6780*/  BRA `(.L_x_47309) ;  /* 0x0000000c00347947 */ /* 0x000fea0003800000 */
.L_x_47306:
        /* <DEDUP_REMOVED lines=8> */
.L_x_47311:
[----:B------:R0:W-:Y:S01]  /*6810*/  STG.E desc[UR36][R2.64], R18 ;  /* 0x0000001202007986 */ /* 0x0001e2000c101924 */
[----:B------:R-:W-:Y:S05]  /*6820*/  BRA `(.L_x_47309) ;  /* 0x0000000c000c7947 */ /* 0x000fea0003800000 */
.L_x_47310:
[----:B------:R0:W-:Y:S01]  /*6830*/  STG.E.U16 desc[UR36][R2.64], R18 ;  /* 0x0000001202007986 */ /* 0x0001e2000c101524 */
[----:B------:R-:W-:Y:S05]  /*6840*/  BRA `(.L_x_47309) ;  /* 0x0000000c00047947 */ /* 0x000fea0003800000 */
.L_x_47305:
        /* <DEDUP_REMOVED lines=9> */
.L_x_47313:
[----:B------:R-:W0:Y:S02]  /*68e0*/  I2F.S64 R0, R18 ;  /* 0x0000001200007312 */ /* 0x000e240000301400 */
[----:B0-----:R-:W-:-:S05]  /*68f0*/  F2FP.F16.F32.PACK_AB R0, RZ, R0 ;  /* 0x00000000ff00723e */ /* 0x001fca00000000ff */
[----:B------:R0:W-:Y:S01]  /*6900*/  STG.E.U16 desc[UR36][R2.64], R0 ;  /* 0x0000000002007986 */ /* 0x0001e2000c101524 */
[----:B------:R-:W-:Y:S05]  /*6910*/  BRA `(.L_x_47309) ;  /* 0x0000000800d07947 */ /* 0x000fea0003800000 */
.L_x_47312:
        /* <DEDUP_REMOVED lines=10> */
.L_x_47315:
[----:B------:R-:W0:Y:S02]  /*69c0*/  I2F.S64 R18, R18 ;  /* 0x0000001200127312 */ /* 0x000e240000301400 */
[----:B0-----:R-:W-:-:S04]  /*69d0*/  F2FP.F16.F32.PACK_AB R5, RZ, R18 ;  /* 0x00000012ff05723e */ /* 0x001fc800000000ff */
[----:B------:R-:W-:-:S05]  /*69e0*/  PRMT R5, R5, 0x5410, RZ ;  /* 0x0000541005057816 */ /* 0x000fca00000000ff */
[----:B------:R0:W-:Y:S01]  /*69f0*/  STG.E desc[UR36][R2.64], R5 ;  /* 0x0000000502007986 */ /* 0x0001e2000c101924 */
[----:B------:R-:W-:Y:S05]  /*6a00*/  BRA `(.L_x_47309) ;  /* 0x0000000800947947 */ /* 0x000fea0003800000 */
.L_x_47314:
[----:B------:R-:W0:Y:S02]  /*6a10*/  I2F.F64.S64 R18, R18 ;  /* 0x0000001200127312 */ /* 0x000e240000301c00 */
[----:B0-----:R0:W-:Y:S01]  /*6a20*/  STG.E.64 desc[UR36][R2.64], R18 ;  /* 0x0000001202007986 */ /* 0x0011e2000c101b24 */
[----:B------:R-:W-:Y:S05]  /*6a30*/  BRA `(.L_x_47309) ;  /* 0x0000000800887947 */ /* 0x000fea0003800000 */
.L_x_47304:
        /* <DEDUP_REMOVED lines=12> */
.L_x_47319:
        /* <DEDUP_REMOVED lines=18> */
.L_x_47322:
[----:B------:R-:W-:-:S04]  /*6c20*/  SHF.R.U32.HI R5, RZ, 0x18, R5 ;  /* 0x00000018ff057819 */ /* 0x000fc80000011605 */
[----:B------:R-:W-:-:S07]  /*6c30*/  LOP3.LUT R0, R0, 0x80, R5, 0xf8, !PT ;  /* 0x0000008000007812 */ /* 0x000fce00078ef805 */
.L_x_47321:
[----:B------:R-:W-:Y:S05]  /*6c40*/  BSYNC.RECONVERGENT B0 ;  /* 0x0000000000007941 */ /* 0x000fea0003800200 */
.L_x_47320:
[----:B------:R3:W-:Y:S01]  /*6c50*/  STG.E.U8 desc[UR36][R2.64], R0 ;  /* 0x0000000002007986 */ /* 0x0007e2000c101124 */
[----:B------:R-:W-:Y:S05]  /*6c60*/  BRA `(.L_x_47309) ;  /* 0x0000000400fc7947 */ /* 0x000fea0003800000 */
.L_x_47318:
        /* <DEDUP_REMOVED lines=18> */
.L_x_47325:
[----:B------:R-:W-:-:S04]  /*6d90*/  SHF.R.U32.HI R5, RZ, 0x18, R5 ;  /* 0x00000018ff057819 */ /* 0x000fc80000011605 */
[----:B------:R-:W-:-:S07]  /*6da0*/  LOP3.LUT R0, R0, 0x80, R5, 0xf8, !PT ;  /* 0x0000008000007812 */ /* 0x000fce00078ef805 */
.L_x_47324:
[----:B------:R-:W-:Y:S05]  /*6db0*/  BSYNC.RECONVERGENT B0 ;  /* 0x0000000000007941 */ /* 0x000fea0003800200 */
.L_x_47323:
[----:B------:R0:W-:Y:S01]  /*6dc0*/  STG.E.U8 desc[UR36][R2.64], R0 ;  /* 0x0000000002007986 */ /* 0x0001e2000c101124 */
[----:B------:R-:W-:Y:S05]  /*6dd0*/  BRA `(.L_x_47309) ;  /* 0x0000000400a07947 */ /* 0x000fea0003800000 */
.L_x_47317:
        /* <DEDUP_REMOVED lines=22> */
.L_x_47327:
[----:B------:R2:W-:Y:S01]  /*6f40*/  STG.E.64 desc[UR36][R2.64], R18 ;  /* 0x0000001202007986 */ /* 0x0005e2000c101b24 */
[----:B------:R-:W-:Y:S05]  /*6f50*/  BRA `(.L_x_47309) ;  /* 0x0000000400407947 */ /* 0x000fea0003800000 */
.L_x_47326:
[----:B------:R0:W-:Y:S01]  /*6f60*/  STG.E desc[UR36][R2.64], R18 ;  /* 0x0000001202007986 */ /* 0x0001e2000c101924 */
[----:B------:R-:W-:Y:S05]  /*6f70*/  BRA `(.L_x_47309) ;  /* 0x0000000400387947 */ /* 0x000fea0003800000 */
.L_x_47316:
        /* <DEDUP_REMOVED lines=11> */
.L_x_47329:
[----:B------:R-:W0:Y:S01]  /*7030*/  I2F.F64.S64 R4, R18 ;  /* 0x0000001200047312 */ /* 0x000e220000301c00 */
[----:B------:R-:W-:-:S05]  /*7040*/  CS2R R6, SRZ ;  /* 0x0000000000067805 */ /* 0x000fca000001ff00 */
[----:B0-----:R0:W-:Y:S01]  /*7050*/  STG.E.128 desc[UR36][R2.64], R4 ;  /* 0x0000000402007986 */ /* 0x0011e2000c101d24 */
[----:B------:R-:W-:Y:S05]  /*7060*/  BRA `(.L_x_47309) ;  /* 0x0000000000fc7947 */ /* 0x000fea0003800000 */
.L_x_47328:
[----:B------:R-:W-:-:S13]  /*7070*/  ISETP.NE.AND P0, PT, R0, 0xf, PT ;  /* 0x0000000f0000780c */ /* 0x000fda0003f05270 */
[----:B------:R-:W-:Y:S05]  /*7080*/  @!P0 BRA `(.L_x_47330) ;  /* 0x0000000000e88947 */ /* 0x000fea0003800000 */
[----:B------:R-:W-:-:S13]  /*7090*/  ISETP.NE.AND P0, PT, R0, 0x17, PT ;  /* 0x000000170000780c */ /* 0x000fda0003f05270 */
[----:B------:R-:W-:Y:S05]  /*70a0*/  @!P0 BRA `(.L_x_47331) ;  /* 0x0000000000908947 */ /* 0x000fea0003800000 */
[----:B------:R-:W-:-:S13]  /*70b0*/  ISETP.NE.AND P0, PT, R0, 0x18, PT ;  /* 0x000000180000780c */ /* 0x000fda0003f05270 */
[----:B------:R-:W-:Y:S05]  /*70c0*/  @!P0 BRA `(.L_x_47332) ;  /* 0x0000000000448947 */ /* 0x000fea0003800000 */
.L_x_47308:
        /* <DEDUP_REMOVED lines=16> */
.L_x_47333:
[----:B------:R-:W-:Y:S05]  /*71d0*/  BRA `(.L_x_47309) ;  /* 0x0000000000a07947 */ /* 0x000fea0003800000 */
.L_x_47332:
        /* <DEDUP_REMOVED lines=13> */
.L_x_47335:
[----:B------:R-:W-:Y:S05]  /*72b0*/  BSYNC.RECONVERGENT B0 ;  /* 0x0000000000007941 */ /* 0x000fea0003800200 */
.L_x_47334:
[----:B------:R-:W-:-:S05]  /*72c0*/  LOP3.LUT R5, R0, 0x80, R5, 0xf8, !PT ;  /* 0x0000008000057812 */ /* 0x000fca00078ef805 */
[----:B------:R0:W-:Y:S01]  /*72d0*/  STG.E.U8 desc[UR36][R2.64], R5 ;  /* 0x0000000502007986 */ /* 0x0001e2000c101124 */
[----:B------:R-:W-:Y:S05]  /*72e0*/  BRA `(.L_x_47309) ;  /* 0x00000000005c7947 */ /* 0x000fea0003800000 */
.L_x_47331:
        /* <DEDUP_REMOVED lines=12> */
.L_x_47337:
[----:B------:R-:W-:Y:S01]  /*73b0*/  IMAD.MOV.U32 R0, RZ, RZ, 0x7f ;  /* 0x0000007fff007424 */ /* 0x000fe200078e00ff */
[----:B------:R-:W-:-:S04]  /*73c0*/  ISETP.GT.U32.AND P0, PT, R4, 0x7f800000, PT ;  /* 0x7f8000000400780c */ /* 0x000fc80003f04070 */
[----:B------:R-:W-:-:S09]  /*73d0*/  SEL R0, R0, 0x7c, P0 ;  /* 0x0000007c00007807 */ /* 0x000fd20000000000 */
.L_x_47338:
[----:B------:R-:W-:Y:S05]  /*73e0*/  BSYNC.RECONVERGENT B0 ;  /* 0x0000000000007941 */ /* 0x000fea0003800200 */
.L_x_47336:
[----:B------:R-:W-:-:S04]  /*73f0*/  SHF.R.U32.HI R5, RZ, 0x18, R5 ;  /* 0x00000018ff057819 */ /* 0x000fc80000011605 */
[----:B------:R-:W-:-:S05]  /*7400*/  LOP3.LUT R5, R0, 0x80, R5, 0xf8, !PT ;  /* 0x0000008000057812 */ /* 0x000fca00078ef805 */
[----:B------:R0:W-:Y:S01]  /*7410*/  STG.E.U8 desc[UR36][R2.64], R5 ;  /* 0x0000000502007986 */ /* 0x0001e2000c101124 */
[----:B------:R-:W-:Y:S05]  /*7420*/  BRA `(.L_x_47309) ;  /* 0x00000000000c7947 */ /* 0x000fea0003800000 */
.L_x_47330:
[----:B------:R-:W0:Y:S02]  /*7430*/  I2F.S64 R0, R18 ;  /* 0x0000001200007312 */ /* 0x000e240000301400 */
[----:B0-----:R-:W-:-:S05]  /*7440*/  F2FP.BF16.F32.PACK_AB R0, RZ, R0 ;  /* 0x00000000ff00723e */ /* 0x001fca00000010ff */
[----:B------:R0:W-:Y:S02]  /*7450*/  STG.E.U16 desc[UR36][R2.64], R0 ;  /* 0x0000000002007986 */ /* 0x0001e4000c101524 */
.L_x_47309:
[----:B------:R-:W-:-:S07]  /*7460*/  VIADD R26, R26, 0x80 ;  /* 0x000000801a1a7836 */ /* 0x000fce0000000000 */
.L_x_47268:
[----:B------:R-:W-:Y:S05]  /*7470*/  BSYNC.RECONVERGENT B7 ;  /* 0x0000000000077941 */ /* 0x000fea0003800200 */
.L_x_47229:
        /* <DEDUP_REMOVED lines=21> */
.L_x_47342:
[----:B------:R-:W-:Y:S01]  /*75d0*/  STG.E.U8 desc[UR36][R2.64], R16 ;  /* 0x0000001002007986 */ /* 0x000fe2000c101124 */
[----:B------:R-:W-:Y:S05]  /*75e0*/  EXIT ;  /* 0x000000000000794d */ /* 0x000fea0003800000 */
.L_x_47341:
        /* <DEDUP_REMOVED lines=8> */
.L_x_47345:
[----:B------:R-:W-:Y:S01]  /*7670*/  STG.E desc[UR36][R2.64], R16 ;  /* 0x0000001002007986 */ /* 0x000fe2000c101924 */
[----:B------:R-:W-:Y:S05]  /*7680*/  EXIT ;  /* 0x000000000000794d */ /* 0x000fea0003800000 */
.L_x_47344:
[----:B------:R-:W-:Y:S01]  /*7690*/  STG.E.U16 desc[UR36][R2.64], R16 ;  /* 0x0000001002007986 */ /* 0x000fe2000c101524 */
[----:B------:R-:W-:Y:S05]  /*76a0*/  EXIT ;  /* 0x000000000000794d */ /* 0x000fea0003800000 */
.L_x_47340:
        /* <DEDUP_REMOVED lines=9> */
.L_x_47347:
[----:B------:R-:W0:Y:S02]  /*7740*/  I2F.S64 R0, R16 ;  /* 0x0000001000007312 */ /* 0x000e240000301400 */
[----:B0-----:R-:W-:-:S05]  /*7750*/  F2FP.F16.F32.PACK_AB R0, RZ, R0 ;  /* 0x00000000ff00723e */ /* 0x001fca00000000ff */
[----:B------:R-:W-:Y:S01]  /*7760*/  STG.E.U16 desc[UR36][R2.64], R0 ;  /* 0x0000000002007986 */ /* 0x000fe2000c101524 */
[----:B------:R-:W-:Y:S05]  /*7770*/  EXIT ;  /* 0x000000000000794d */ /* 0x000fea0003800000 */
.L_x_47346:
        /* <DEDUP_REMOVED lines=10> */
.L_x_47349:
[----:B------:R-:W0:Y:S02]  /*7820*/  I2F.S64 R16, R16 ;  /* 0x0000001000107312 */ /* 0x000e240000301400 */
[----:B0-----:R-:W-:-:S04]  /*7830*/  F2FP.F16.F32.PACK_AB R5, RZ, R16 ;  /* 0x00000010ff05723e */ /* 0x001fc800000000ff */
[----:B------:R-:W-:-:S05]  /*7840*/  PRMT R5, R5, 0x5410, RZ ;  /* 0x0000541005057816 */ /* 0x000fca00000000ff */
[----:B------:R-:W-:Y:S01]  /*7850*/  STG.E desc[UR36][R2.64], R5 ;  /* 0x0000000502007986 */ /* 0x000fe2000c101924 */
[----:B------:R-:W-:Y:S05]  /*7860*/  EXIT ;  /* 0x000000000000794d */ /* 0x000fea0003800000 */
.L_x_47348:
[----:B------:R-:W0:Y:S02]  /*7870*/  I2F.F64.S64 R16, R16 ;  /* 0x0000001000107312 */ /* 0x000e240000301c00 */
[----:B0-----:R-:W-:Y:S01]  /*7880*/  STG.E.64 desc[UR36][R2.64], R16 ;  /* 0x0000001002007986 */ /* 0x001fe2000c101b24 */
[----:B------:R-:W-:Y:S05]  /*7890*/  EXIT ;  /* 0x000000000000794d */ /* 0x000fea0003800000 */
.L_x_47339:
        /* <DEDUP_REMOVED lines=12> */
.L_x_47353:
        /* <DEDUP_REMOVED lines=18> */
.L_x_47356:
[----:B------:R-:W-:-:S04]  /*7a80*/  SHF.R.U32.HI R5, RZ, 0x18, R5 ;  /* 0x00000018ff057819 */ /* 0x000fc80000011605 */
[----:B------:R-:W-:-:S07]  /*7a90*/  LOP3.LUT R0, R0, 0x80, R5, 0xf8, !PT ;  /* 0x0000008000007812 */ /* 0x000fce00078ef805 */
.L_x_47355:
[----:B------:R-:W-:Y:S05]  /*7aa0*/  BSYNC.RECONVERGENT B0 ;  /* 0x0000000000007941 */ /* 0x000fea0003800200 */
.L_x_47354:
[----:B------:R-:W-:Y:S01]  /*7ab0*/  STG.E.U8 desc[UR36][R2.64], R0 ;  /* 0x0000000002007986 */ /* 0x000fe2000c101124 */
[----:B------:R-:W-:Y:S05]  /*7ac0*/  EXIT ;  /* 0x000000000000794d */ /* 0x000fea0003800000 */
.L_x_47352:
        /* <DEDUP_REMOVED lines=18> */
.L_x_47359:
[----:B------:R-:W-:-:S04]  /*7bf0*/  SHF.R.U32.HI R5, RZ, 0x18, R5 ;  /* 0x00000018ff057819 */ /* 0x000fc80000011605 */
[----:B------:R-:W-:-:S07]  /*7c00*/  LOP3.LUT R0, R0, 0x80, R5, 0xf8, !PT ;  /* 0x0000008000007812 */ /* 0x000fce00078ef805 */
.L_x_47358:
[----:B------:R-:W-:Y:S05]  /*7c10*/  BSYNC.RECONVERGENT B0 ;  /* 0x0000000000007941 */ /* 0x000fea0003800200 */
.L_x_47357:
[----:B------:R-:W-:Y:S01]  /*7c20*/  STG.E.U8 desc[UR36][R2.64], R0 ;  /* 0x0000000002007986 */ /* 0x000fe2000c101124 */
[----:B------:R-:W-:Y:S05]  /*7c30*/  EXIT ;  /* 0x000000000000794d */ /* 0x000fea0003800000 */
.L_x_47351:
        /* <DEDUP_REMOVED lines=22> */
.L_x_47361:
[----:B------:R-:W-:Y:S01]  /*7da0*/  STG.E.64 desc[UR36][R2.64], R16 ;  /* 0x0000001002007986 */ /* 0x000fe2000c101b24 */
[----:B------:R-:W-:Y:S05]  /*7db0*/  EXIT ;  /* 0x000000000000794d */ /* 0x000fea0003800000 */
.L_x_47360:
[----:B------:R-:W-:Y:S01]  /*7dc0*/  STG.E desc[UR36][R2.64], R16 ;  /* 0x0000001002007986 */ /* 0x000fe2000c101924 */
[----:B------:R-:W-:Y:S05]  /*7dd0*/  EXIT ;  /* 0x000000000000794d */ /* 0x000fea0003800000 */
.L_x_47350:
        /* <DEDUP_REMOVED lines=11> */
.L_x_47363:
[----:B------:R-:W0:Y:S01]  /*7e90*/  I2F.F64.S64 R16, R16 ;  /* 0x0000001000107312 */ /* 0x000e220000301c00 */
[----:B------:R-:W-:-:S05]  /*7ea0*/  CS2R R18, SRZ ;  /* 0x0000000000127805 */ /* 0x000fca000001ff00 */
[----:B0-----:R-:W-:Y:S01]  /*7eb0*/  STG.E.128 desc[UR36][R2.64], R16 ;  /* 0x0000001002007986 */ /* 0x001fe2000c101d24 */
[----:B------:R-:W-:Y:S05]  /*7ec0*/  EXIT ;  /* 0x000000000000794d */ /* 0x000fea0003800000 */
.L_x_47362:
[----:B------:R-:W-:-:S13]  /*7ed0*/  ISETP.NE.AND P0, PT, R0, 0xf, PT ;  /* 0x0000000f0000780c */ /* 0x000fda0003f05270 */
[----:B------:R-:W-:Y:S05]  /*7ee0*/  @!P0 BRA `(.L_x_47364) ;  /* 0x0000000000e88947 */ /* 0x000fea0003800000 */
[----:B------:R-:W-:-:S13]  /*7ef0*/  ISETP.NE.AND P0, PT, R0, 0x17, PT ;  /* 0x000000170000780c */ /* 0x000fda0003f05270 */
[----:B------:R-:W-:Y:S05]  /*7f00*/  @!P0 BRA `(.L_x_47365) ;  /* 0x0000000000908947 */ /* 0x000fea0003800000 */
[----:B------:R-:W-:-:S13]  /*7f10*/  ISETP.NE.AND P0, PT, R0, 0x18, PT ;  /* 0x000000180000780c */ /* 0x000fda0003f05270 */
[----:B------:R-:W-:Y:S05]  /*7f20*/  @!P0 BRA `(.L_x_47366) ;  /* 0x0000000000448947 */ /* 0x000fea0003800000 */
.L_x_47343:
        /* <DEDUP_REMOVED lines=16> */
.L_x_47367:
[----:B------:R-:W-:Y:S05]  /*8030*/  EXIT ;  /* 0x000000000000794d */ /* 0x000fea0003800000 */
.L_x_47366:
        /* <DEDUP_REMOVED lines=13> */
.L_x_47369:
[----:B------:R-:W-:Y:S05]  /*8110*/  BSYNC.RECONVERGENT B0 ;  /* 0x0000000000007941 */ /* 0x000fea0003800200 */
.L_x_47368:
[----:B------:R-:W-:-:S05]  /*8120*/  LOP3.LUT R5, R0, 0x80, R5, 0xf8, !PT ;  /* 0x0000008000057812 */ /* 0x000fca00078ef805 */
[----:B------:R-:W-:Y:S01]  /*8130*/  STG.E.U8 desc[UR36][R2.64], R5 ;  /* 0x0000000502007986 */ /* 0x000fe2000c101124 */
[----:B------:R-:W-:Y:S05]  /*8140*/  EXIT ;  /* 0x000000000000794d */ /* 0x000fea0003800000 */
.L_x_47365:
        /* <DEDUP_REMOVED lines=12> */
.L_x_47371:
[----:B------:R-:W-:Y:S01]  /*8210*/  IMAD.MOV.U32 R0, RZ, RZ, 0x7f ;  /* 0x0000007fff007424 */ /* 0x000fe200078e00ff */
[----:B------:R-:W-:-:S04]  /*8220*/  ISETP.GT.U32.AND P0, PT, R4, 0x7f800000, PT ;  /* 0x7f8000000400780c */ /* 0x000fc80003f04070 */
[----:B------:R-:W-:-:S09]  /*8230*/  SEL R0, R0, 0x7c, P0 ;  /* 0x0000007c00007807 */ /* 0x000fd20000000000 */
.L_x_47372:
[----:B------:R-:W-:Y:S05]  /*8240*/  BSYNC.RECONVERGENT B0 ;  /* 0x0000000000007941 */ /* 0x000fea0003800200 */
.L_x_47370:
[----:B------:R-:W-:-:S04]  /*8250*/  SHF.R.U32.HI R5, RZ, 0x18, R5 ;  /* 0x00000018ff057819 */ /* 0x000fc80000011605 */
[----:B------:R-:W-:-:S05]  /*8260*/  LOP3.LUT R5, R0, 0x80, R5, 0xf8, !PT ;  /* 0x0000008000057812 */ /* 0x000fca00078ef805 */
[----:B------:R-:W-:Y:S01]  /*8270*/  STG.E.U8 desc[UR36][R2.64], R5 ;  /* 0x0000000502007986 */ /* 0x000fe2000c101124 */
[----:B------:R-:W-:Y:S05]  /*8280*/  EXIT ;  /* 0x000000000000794d */ /* 0x000fea0003800000 */
.L_x_47364:
[----:B------:R-:W0:Y:S02]  /*8290*/  I2F.S64 R0, R16 ;  /* 0x0000001000007312 */ /* 0x000e240000301400 */
[----:B0-----:R-:W-:-:S05]  /*82a0*/  F2FP.BF16.F32.PACK_AB R0, RZ, R0 ;  /* 0x00000000ff00723e */ /* 0x001fca00000010ff */
[----:B------:R-:W-:Y:S01]  /*82b0*/  STG.E.U16 desc[UR36][R2.64], R0 ;  /* 0x0000000002007986 */ /* 0x000fe2000c101524 */
[----:B------:R-:W-:Y:S05]  /*82c0*/  EXIT ;  /* 0x000000000000794d */ /* 0x000fea0003800000 */
        .weak           $__internal_78_$__cuda_sm20_rem_s64
        .type           $__internal_78_$__cuda_sm20_rem_s64,@function
        .size           $__internal_78_$__cuda_sm20_rem_s64,(.L_x_54730 - $__internal_78_$__cuda_sm20_rem_s64)
$__internal_78_$__cuda_sm20_rem_s64:
        /* <DEDUP_REMOVED lines=8> */
[----:B------:R-:W-:-:S05]  /*8350*/  IADD3 R15, P4, PT, RZ, -R21, RZ ;  /* 0x80000015ff0f7210 */ /* 0x000fca0007f9e0ff */
        /* <DEDUP_REMOVED lines=9> */
[----:B------:R-:W-:-:S04]  /*83f0*/  IMAD.HI.U32 R11, P1, R9, R13, R10 ;  /* 0x0000000d090b7227 */ /* 0x000fc8000782000a */
[CC--:B------:R-:W-:Y:S02]  /*8400*/  IMAD R10, R9.reuse, R12.reuse, RZ ;  /* 0x0000000c090a7224 */ /* 0x0c0fe400078e02ff */
[----:B------:R-:W-:-:S03]  /*8410*/  IMAD.HI.U32 R12, R9, R12, RZ ;  /* 0x0000000c090c7227 */ /* 0x000fc600078e00ff */
[----:B------:R-:W-:Y:S01]  /*8420*/  IADD3 R11, P2, PT, R10, R11, RZ ;  /* 0x0000000b0a0b7210 */ /* 0x000fe20007f5e0ff */
[----:B------:R-:W-:-:S04]  /*8430*/  IMAD.X R12, R12, 0x1, R9, P0 ;  /* 0x000000010c0c7824 */ /* 0x000fc800000e0609 */
[C---:B------:R-:W-:Y:S01]  /*8440*/  IMAD.WIDE.U32 R8, R11.reuse, R6, RZ ;  /* 0x000000060b087225 */ /* 0x040fe200078e00ff */
        /* <DEDUP_REMOVED lines=8> */
[C---:B------:R-:W-:Y:S02]  /*84d0*/  IMAD R13, R12.reuse, R8, RZ ;  /* 0x000000080c0d7224 */ /* 0x040fe400078e02ff */
[----:B------:R-:W-:Y:S01]  /*84e0*/  IMAD.HI.U32 R11, P2, R12, R9, R10 ;  /* 0x000000090c0b7227 */ /* 0x000fe2000784000a */
[----:B------:R-:W-:-:S03]  /*84f0*/  SEL R10, R15, R21, !P1 ;  /* 0x000000150f0a7207 */ /* 0x000fc60004800000 */
[----:B------:R-:W-:Y:S01]  /*8500*/  IMAD.HI.U32 R8, R12, R8, RZ ;  /* 0x000000080c087227 */ /* 0x000fe200078e00ff */
[----:B------:R-:W-:-:S03]  /*8510*/  IADD3 R13, P3, PT, R13, R11, RZ ;  /* 0x0000000b0d0d7210 */ /* 0x000fc60007f7e0ff */
        /* <DEDUP_REMOVED lines=15> */
[----:B------:R-:W-:Y:S02]  /*8610*/  IMAD R12, R12, R7, R9 ;  /* 0x000000070c0c7224 */ /* 0x000fe400078e0209 */
[----:B------:R-:W-:Y:S01]  /*8620*/  IMAD.MOV.U32 R15, RZ, RZ, 0x0 ;  /* 0x00000000ff0f7424 */ /* 0x000fe200078e00ff */
        /* <DEDUP_REMOVED lines=22> */
[----:B------:R-:W-:Y:S06]  /*8790*/  RET.REL.NODEC R14 `(_ZN2at6native27unrolled_elementwise_kernelINS0_13AUnaryFunctorIlllZZZNS0_21remainder_kernel_cudaERNS_18TensorIteratorBaseEENKUlvE_clEvENKUlvE2_clEvEUlllE_EESt5arrayIPcLm2EELi4E23TrivialOffsetCalculatorILi1EjESD_NS0_6memory12LoadWithCastILi1EEENSE_13StoreWithCastILi1EEEEEviT_T0_T2_T3_T4_T5_) ;  /* 0xffffff780e187950 */ /* 0x000fec0003c3ffff */
.L_x_47373:
        /* <DEDUP_REMOVED lines=14> */
.L_x_54730:


//--------------------- .text._ZN2at6native18elementwise_kernelILi128ELi2EZNS0_22gpu_kernel_impl_nocastINS0_13AUnaryFunctorIlllZZZNS0_21remainder_kernel_cudaERNS_18TensorIteratorBaseEENKUlvE_clEvENKUlvE2_clEvEUlllE_EEEEvS5_RKT_EUliE_EEviT1_ --------------------------
	.section	.text._ZN2at6native18elementwise_kernelILi128ELi2EZNS0_22gpu_kernel_impl_nocastINS0_13AUnaryFunctorIlllZZZNS0_21remainder_kernel_cudaERNS_18TensorIteratorBaseEENKUlvE_clEvENKUlvE2_clEvEUlllE_EEEEvS5_RKT_EUliE_EEviT1_,"ax",@progbits
	.align	128
        .global         _ZN2at6native18elementwise_kernelILi128ELi2EZNS0_22gpu_kernel_impl_nocastINS0_13AUnaryFunctorIlllZZZNS0_21remainder_kernel_cudaERNS_18TensorIteratorBaseEENKUlvE_clEvENKUlvE2_clEvEUlllE_EEEEvS5_RKT_EUliE_EEviT1_
        .type           _ZN2at6native18elementwise_kernelILi128ELi2EZNS0_22gpu_kernel_impl_nocastINS0_13AUnaryFunctorIlllZZZNS0_21remainder_kernel_cudaERNS_18TensorIteratorBaseEENKUlvE_clEvENKUlvE2_clEvEUlllE_EEEEvS5_RKT_EUliE_EEviT1_,@function
        .size           _ZN2at6native18elementwise_kernelILi128ELi2EZNS0_22gpu_kernel_impl_nocastINS0_13AUnaryFunctorIlllZZZNS0_21remainder_kernel_cudaERNS_18TensorIteratorBaseEENKUlvE_clEvENKUlvE2_clEvEUlllE_EEEEvS5_RKT_EUliE_EEviT1_,(.L_x_54731 - _ZN2at6native18elementwise_kernelILi128ELi2EZNS0_22gpu_kernel_impl_nocastINS0_13AUnaryFunctorIlllZZZNS0_21remainder_kernel_cudaERNS_18TensorIteratorBaseEENKUlvE_clEvENKUlvE2_clEvEUlllE_EEEEvS5_RKT_EUliE_EEviT1_)
        .other          _ZN2at6native18elementwise_kernelILi128ELi2EZNS0_22gpu_kernel_impl_nocastINS0_13AUnaryFunctorIlllZZZNS0_21remainder_kernel_cudaERNS_18TensorIteratorBaseEENKUlvE_clEvENKUlvE2_clEvEUlllE_EEEEvS5_RKT_EUliE_EEviT1_,@"STO_CUDA_ENTRY STV_DEFAULT"
_ZN2at6native18elementwise_kernelILi128ELi2EZNS0_22gpu_kernel_impl_nocastINS0_13AUnaryFunctorIlllZZZNS0_21remainder_kernel_cudaERNS_18TensorIteratorBaseEENKUlvE_clEvENKUlvE2_clEvEUlllE_EEEEvS5_RKT_EUliE_EEviT1_:
.text._ZN2at6native18elementwise_kernelILi128ELi2EZNS0_22gpu_kernel_impl_nocastINS0_13AUnaryFunctorIlllZZZNS0_21remainder_kernel_cudaERNS_18TensorIteratorBaseEENKUlvE_clEvENKUlvE2_clEvEUlllE_EEEEvS5_RKT_EUliE_EEviT1_:
        /* <DEDUP_REMOVED lines=30> */
[----:B-1----:R-:W-:-:S04]  /*01e0*/  IMAD.HI.U32 R3, R3, UR4, RZ ;  /* 0x0000000403037c27 */ /* 0x002fc8000f8e00ff */
[----:B------:R-:W-:-:S04]  /*01f0*/  IMAD.MOV R3, RZ, RZ, -R3 ;  /* 0x000000ffff037224 */ /* 0x000fc800078e0a03 */
[----:B------:R-:W-:Y:S02]  /*0200*/  IMAD R5, R10, R3, UR4 ;  /* 0x000000040a057e24 */ /* 0x000fe4000f8e0203 */
[----:B------:R-:W-:-:S03]  /*0210*/  IMAD.MOV.U32 R3, RZ, RZ, RZ ;  /* 0x000000ffff037224 */ /* 0x000fc600078e00ff */
[----:B------:R-:W-:-:S13]  /*0220*/  ISETP.GE.U32.AND P0, PT, R5, R10, PT ;  /* 0x0000000a0500720c */ /* 0x000fda0003f06070 */
[----:B------:R-:W-:-:S04]  /*0230*/  @P0 IADD3 R5, PT, PT, -R10, R5, RZ ;  /* 0x000000050a050210 */ /* 0x000fc80007ffe1ff */
[----:B------:R-:W-:-:S13]  /*0240*/  ISETP.GE.U32.AND P0, PT, R5, R10, PT ;  /* 0x0000000a0500720c */ /* 0x000fda0003f06070 */
[----:B------:R-:W-:Y:S01]  /*0250*/  @P0 IMAD.IADD R5, R5, 0x1, -R10 ;  /* 0x0000000105050824 */ /* 0x000fe200078e0a0a */
[----:B------:R-:W-:-:S04]  /*0260*/  @!P1 LOP3.LUT R5, RZ, R10, RZ, 0x33, !PT ;  /* 0x0000000aff059212 */ /* 0x000fc800078e33ff */
[----:B------:R-:W-:Y:S01]  /*0270*/  MOV R2, R5 ;  /* 0x0000000500027202 */ /* 0x000fe20000000f00 */
[----:B------:R-:W-:Y:S06]  /*0280*/  BRA `(.L_x_47378) ;  /* 0x0000000000107947 */ /* 0x000fec0003800000 */
.L_x_47377:
[----:B------:R-:W-:-:S07]  /*0290*/  MOV R0, 0x2b0 ;  /* 0x000002b000007802 */ /* 0x000fce0000000f00 */
[----:B------:R-:W-:Y:S05]  /*02a0*/  CALL.REL.NOINC `($__internal_79_$__cuda_sm20_rem_s64) ;  /* 0x0000003000347944 */ /* 0x000fea0003c00000 */
[----:B------:R-:W-:Y:S01]  /*02b0*/  MOV R2, R4 ;  /* 0x0000000400027202 */ /* 0x000fe20000000f00 */
[----:B------:R-:W-:-:S07]  /*02c0*/  IMAD.MOV.U32 R3, RZ, RZ, R5 ;  /* 0x000000ffff037224 */ /* 0x000fce00078e0005 */
.L_x_47378:
[----:B------:R-:W-:Y:S01]  /*02d0*/  LOP3.LUT R0, R2, R10, RZ, 0x3c, !PT ;  /* 0x0000000a02007212 */ /* 0x000fe200078e3cff */
[----:B------:R-:W0:Y:S01]  /*02e0*/  LDC.64 R4, c[0x0][0x580] ;  /* 0x00016000ff047b82 */ /* 0x000e220000000a00 */
[----:B------:R-:W-:Y:S01]  /*02f0*/  LOP3.LUT R6, R3, R11, RZ, 0x3c, !PT ;  /* 0x0000000b03067212 */ /* 0x000fe200078e3cff */
[----:B------:R-:W-:Y:S01]  /*0300*/  VIADD R13, R13, 0x80 ;  /* 0x000000800d0d7836 */ /* 0x000fe20000000000 */
        /* <DEDUP_REMOVED lines=10> */
[----:B0-----:R0:W-:Y:S04]  /*03b0*/  STG.E.64 desc[UR6][R4.64], R2 ;  /* 0x0000000204007986 */ /* 0x0011e8000c101b06 */
.L_x_47376:
[----:B------:R-:W-:Y:S05]  /*03c0*/  BSYNC.RECONVERGENT B0 ;  /* 0x0000000000007941 */ /* 0x000fea0003800200 */
.L_x_47375:
[----:B------:R-:W1:Y:S02]  /*03d0*/  LDCU UR4, c[0x0][0x380] ;  /* 0x00007000ff0477ac */ /* 0x000e640008000800 */
[----:B-1----:R-:W-:-:S13]  /*03e0*/  ISETP.GE.AND P0, PT, R13, UR4, PT ;  /* 0x000000040d007c0c */ /* 0x002fda000bf06270 */
[----:B------:R-:W-:Y:S05]  /*03f0*/  @P0 EXIT ;  /* 0x000000000000094d */ /* 0x000fea0003800000 */
[----:B------:R-:W1:Y:S01]  /*0400*/  LDC.64 R10, c[0x0][0x588] ;  /* 0x00016200ff0a7b82 */ /* 0x000e620000000a00 */
[----:B------:R-:W2:Y:S01]  /*0410*/  LDCU UR4, c[0x0][0x59c] ;  /* 0x0000b380ff0477ac */ /* 0x000ea20008000800 */
[----:B-1----:R-:W2:Y:S02]  /*0420*/  LDG.E.64 R10, desc[UR6][R10.64] ;  /* 0x000000060a0a7981 */ /* 0x002ea4000c1e1b00 */
[----:B--2---:R-:W-:-:S04]  /*0430*/  LOP3.LUT R0, R11, UR4, RZ, 0xfc, !PT ;  /* 0x000000040b007c12 */ /* 0x004fc8000f8efcff */
[----:B------:R-:W-:-:S13]  /*0440*/  ISETP.NE.U32.AND P0, PT, R0, RZ, PT ;  /* 0x000000ff0000720c */ /* 0x000fda0003f05070 */
[----:B------:R-:W-:Y:S05]  /*0450*/  @P0 BRA `(.L_x_47379) ;  /* 0x0000000000540947 */ /* 0x000fea0003800000 */
[----:B------:R-:W1:Y:S01]  /*0460*/  I2F.U32.RP R0, R10 ;  /* 0x0000000a00007306 */ /* 0x000e620000209000 */
[----:B------:R-:W2:Y:S01]  /*0470*/  LDCU UR4, c[0x0][0x598] ;  /* 0x0000b300ff0477ac */ /* 0x000ea20008000800 */
[----:B0-----:R-:W-:Y:S01]  /*0480*/  IMAD.MOV R5, RZ, RZ, -R10 ;  /* 0x000000ffff057224 */ /* 0x001fe200078e0a0a */
[----:B------:R-:W-:-:S05]  /*0490*/  ISETP.NE.U32.AND P1, PT, R10, RZ, PT ;  /* 0x000000ff0a00720c */ /* 0x000fca0003f25070 */
[----:B-1----:R-:W0:Y:S02]  /*04a0*/  MUFU.RCP R0, R0 ;  /* 0x0000000000007308 */ /* 0x002e240000001000 */
[----:B0-----:R-:W-:-:S06]  /*04b0*/  IADD3 R2, PT, PT, R0, 0xffffffe, RZ ;  /* 0x0ffffffe00027810 */ /* 0x001fcc0007ffe0ff */
[----:B------:R0:W1:Y:S02]  /*04c0*/  F2I.FTZ.U32.TRUNC.NTZ R3, R2 ;  /* 0x0000000200037305 */ /* 0x000064000021f000 */
[----:B0-----:R-:W-:Y:S02]  /*04d0*/  HFMA2 R2, -RZ, RZ, 0, 0 ;  /* 0x00000000ff027431 */ /* 0x001fe400000001ff */
[----:B-1----:R-:W-:-:S04]  /*04e0*/  IMAD R5, R5, R3, RZ ;  /* 0x0000000305057224 */ /* 0x002fc800078e02ff */
[----:B------:R-:W-:-:S06]  /*04f0*/  IMAD.HI.U32 R3, R3, R5, R2 ;  /* 0x0000000503037227 */ /* 0x000fcc00078e0002 */
[----:B--2---:R-:W-:-:S04]  /*0500*/  IMAD.HI.U32 R3, R3, UR4, RZ ;  /* 0x0000000403037c27 */ /* 0x004fc8000f8e00ff */
        /* <DEDUP_REMOVED lines=10> */
.L_x_47379:
[----:B------:R-:W-:-:S07]  /*05b0*/  MOV R0, 0x5d0 ;  /* 0x000005d000007802 */ /* 0x000fce0000000f00 */
[----:B0-----:R-:W-:Y:S05]  /*05c0*/  CALL.REL.NOINC `($__internal_79_$__cuda_sm20_rem_s64) ;  /* 0x0000002c006c7944 */ /* 0x001fea0003c00000 */
[----:B------:R-:W-:Y:S01]  /*05d0*/  MOV R2, R4 ;  /* 0x0000000400027202 */ /* 0x000fe20000000f00 */
[----:B------:R-:W-:-:S07]  /*05e0*/  IMAD.MOV.U32 R3, RZ, RZ, R5 ;  /* 0x000000ffff037224 */ /* 0x000fce00078e0005 */
.L_x_47380:
        /* <DEDUP_REMOVED lines=13> */
[----:B0-----:R-:W-:Y:S01]  /*06c0*/  STG.E.64 desc[UR6][R4.64], R2 ;  /* 0x0000000204007986 */ /* 0x001fe2000c101b06 */
[----:B------:R-:W-:Y:S05]  /*06d0*/  EXIT ;  /* 0x000000000000794d */ /* 0x000fea0003800000 */
.L_x_47374:
        /* <DEDUP_REMOVED lines=305> */
.L_x_47383:
        /* <DEDUP_REMOVED lines=11> */
[----:B------:R-:W-:Y:S02]  /*1aa0*/  IADD3 R5, PT, PT, RZ, -R8, RZ ;  /* 0x80000008ff057210 */ /* 0x000fe40007ffe0ff */
        /* <DEDUP_REMOVED lines=9> */
[----:B------:R-:W-:Y:S01]  /*1b40*/  IMAD R5, R8, R3, UR4 ;  /* 0x0000000408057e24 */ /* 0x000fe2000f8e0203 */
[----:B------:R-:W-:-:S04]  /*1b50*/  MOV R3, RZ ;  /* 0x000000ff00037202 */ /* 0x000fc80000000f00 */
[----:B------:R-:W-:-:S13]  /*1b60*/  ISETP.GE.U32.AND P0, PT, R5, R8, PT ;  /* 0x000000080500720c */ /* 0x000fda0003f06070 */
[----:B------:R-:W-:-:S05]  /*1b70*/  @P0 IMAD.IADD R5, R5, 0x1, -R8 ;  /* 0x0000000105050824 */ /* 0x000fca00078e0a08 */
[----:B------:R-:W-:-:S13]  /*1b80*/  ISETP.GE.U32.AND P0, PT, R5, R8, PT ;  /* 0x000000080500720c */ /* 0x000fda0003f06070 */
[----:B------:R-:W-:Y:S02]  /*1b90*/  @P0 IADD3 R5, PT, PT, -R8, R5, RZ ;  /* 0x0000000508050210 */ /* 0x000fe40007ffe1ff */
[----:B------:R-:W-:-:S05]  /*1ba0*/  @!P1 LOP3.LUT R5, RZ, R8, RZ, 0x33, !PT ;  /* 0x00000008ff059212 */ /* 0x000fca00078e33ff */
[----:B------:R-:W-:Y:S01]  /*1bb0*/  IMAD.MOV.U32 R2, RZ, RZ, R5 ;  /* 0x000000ffff027224 */ /* 0x000fe200078e0005 */
[----:B------:R-:W-:Y:S06]  /*1bc0*/  BRA `(.L_x_47386) ;  /* 0x0000000000187947 */ /* 0x000fec0003800000 */
.L_x_47385:
[----:B------:R-:W-:Y:S01]  /*1bd0*/  IMAD.MOV.U32 R10, RZ, RZ, R8 ;  /* 0x000000ffff0a7224 */ /* 0x000fe200078e0008 */
[----:B------:R-:W-:Y:S02]  /*1be0*/  MOV R11, R9 ;  /* 0x00000009000b7202 */ /* 0x000fe40000000f00 */
[----:B------:R-:W-:-:S07]  /*1bf0*/  MOV R0, 0x1c10 ;  /* 0x00001c1000007802 */ /* 0x000fce0000000f00 */
[----:B------:R-:W-:Y:S05]  /*1c00*/  CALL.REL.NOINC `($__internal_79_$__cuda_sm20_rem_s64) ;  /* 0x0000001400dc7944 */ /* 0x000fea0003c00000 */
[----:B------:R-:W-:Y:S01]  /*1c10*/  IMAD.MOV.U32 R2, RZ, RZ, R4 ;  /* 0x000000ffff027224 */ /* 0x000fe200078e0004 */
[----:B------:R-:W-:-:S07]  /*1c20*/  MOV R3, R5 ;  /* 0x0000000500037202 */ /* 0x000fce0000000f00 */
.L_x_47386:
[----:B------:R-:W-:Y:S05]  /*1c30*/  BSYNC.RECONVERGENT B1 ;  /* 0x0000000000017941 */ /* 0x000fea0003800200 */
.L_x_47384:
[----:B------:R-:W-:Y:S01]  /*1c40*/  LOP3.LUT R0, R2, R8, RZ, 0x3c, !PT ;  /* 0x0000000802007212 */ /* 0x000fe200078e3cff */
[----:B------:R-:W0:Y:S01]  /*1c50*/  LDCU.64 UR4, c[0x0][0x580] ;  /* 0x0000b000ff0477ac */ /* 0x000e220008000a00 */
        /* <DEDUP_REMOVED lines=13> */
[----:B------:R-:W-:-:S05]  /*1d30*/  IADD3.X R3, PT, PT, R3, R7, RZ, P0, !PT ;  /* 0x0000000703037210 */ /* 0x000fca00007fe4ff */
[----:B------:R0:W-:Y:S04]  /*1d40*/  STG.E.64 desc[UR6][R4.64], R2 ;  /* 0x0000000204007986 */ /* 0x0001e8000c101b06 */
.L_x_47382:
[----:B------:R-:W-:Y:S05]  /*1d50*/  BSYNC.RECONVERGENT B0 ;  /* 0x0000000000007941 */ /* 0x000fea0003800200 */
.L_x_47381:
        /* <DEDUP_REMOVED lines=296> */
[C---:B-1----:R-:W-:Y:S02]  /*2fe0*/  IMAD R13, R2.reuse, UR4, R13 ;  /* 0x00000004020d7c24 */ /* 0x042fe4000f8e020d */
[----:B0-----:R-:W-:Y:S02]  /*2ff0*/  @P0 IMAD R4, R11, R4, R5 ;  /* 0x000000040b040224 */ /* 0x001fe400078e0205 */
[----:B------:R-:W-:Y:S02]  /*3000*/  IMAD R0, R2, UR5, R0 ;  /* 0x0000000502007c24 */ /* 0x000fe4000f8e0200 */
[C---:B---3--:R-:W-:Y:S02]  /*3010*/  @P0 IMAD R13, R4.reuse, R14, R13 ;  /* 0x0000000e040d0224 */ /* 0x048fe400078e020d */
[----:B------:R-:W-:-:S07]  /*3020*/  @P0 IMAD R0, R4, R15, R0 ;  /* 0x0000000f04000224 */ /* 0x000fce00078e0200 */
.L_x_47387:
        /* <DEDUP_REMOVED lines=18> */
[----:B0-----:R-:W-:Y:S01]  /*3150*/  MOV R2, RZ ;  /* 0x000000ff00027202 */ /* 0x001fe20000000f00 */
[----:B--2---:R-:W-:-:S04]  /*3160*/  IMAD R5, R5, R3, RZ ;  /* 0x0000000305057224 */ /* 0x004fc800078e02ff */
[----:B------:R-:W-:-:S06]  /*3170*/  IMAD.HI.U32 R3, R3, R5, R2 ;  /* 0x0000000503037227 */ /* 0x000fcc00078e0002 */
[----:B-1----:R-:W-:-:S04]  /*3180*/  IMAD.HI.U32 R3, R3, UR4, RZ ;  /* 0x0000000403037c27 */ /* 0x002fc8000f8e00ff */
[----:B------:R-:W-:-:S04]  /*3190*/  IMAD.MOV R3, RZ, RZ, -R3 ;  /* 0x000000ffff037224 */ /* 0x000fc800078e0a03 */
[----:B------:R-:W-:Y:S02]  /*31a0*/  IMAD R5, R8, R3, UR4 ;  /* 0x0000000408057e24 */ /* 0x000fe4000f8e0203 */
        /* <DEDUP_REMOVED lines=8> */
.L_x_47389:
[----:B------:R-:W-:Y:S01]  /*3230*/  MOV R10, R8 ;  /* 0x00000008000a7202 */ /* 0x000fe20000000f00 */
[----:B------:R-:W-:Y:S01]  /*3240*/  IMAD.MOV.U32 R11, RZ, RZ, R9 ;  /* 0x000000ffff0b7224 */ /* 0x000fe200078e0009 */
[----:B------:R-:W-:-:S07]  /*3250*/  MOV R0, 0x3270 ;  /* 0x0000327000007802 */ /* 0x000fce0000000f00 */
[----:B------:R-:W-:Y:S05]  /*3260*/  CALL.REL.NOINC `($__internal_79_$__cuda_sm20_rem_s64) ;  /* 0x0000000000447944 */ /* 0x000fea0003c00000 */
[----:B------:R-:W-:Y:S02]  /*3270*/  MOV R2, R4 ;  /* 0x0000000400027202 */ /* 0x000fe40000000f00 */
[----:B------:R-:W-:-:S07]  /*3280*/  MOV R3, R5 ;  /* 0x0000000500037202 */ /* 0x000fce0000000f00 */
.L_x_47390:
[----:B------:R-:W-:Y:S05]  /*3290*/  BSYNC.RECONVERGENT B0 ;  /* 0x0000000000007941 */ /* 0x000fea0003800200 */
.L_x_47388:
        /* <DEDUP_REMOVED lines=14> */
        .weak           $__internal_79_$__cuda_sm20_rem_s64
        .type           $__internal_79_$__cuda_sm20_rem_s64,@function
        .size           $__internal_79_$__cuda_sm20_rem_s64,(.L_x_54731 - $__internal_79_$__cuda_sm20_rem_s64)
$__internal_79_$__cuda_sm20_rem_s64:
        /* <DEDUP_REMOVED lines=30> */
[----:B------:R-:W-:Y:S01]  /*3560*/  IADD3.X R16, PT, PT, RZ, ~UR9, RZ, P4, !PT ;  /* 0x80000009ff107c10 */ /* 0x000fe2000a7fe4ff */
[----:B------:R-:W-:-:S04]  /*3570*/  IMAD.X R4, RZ, RZ, ~R4, P0 ;  /* 0x000000ffff047224 */ /* 0x000fc800000e0e04 */
[----:B------:R-:W-:-:S04]  /*3580*/  IMAD.WIDE.U32 R6, P0, R7, R4, R6 ;  /* 0x0000000407067225 */ /* 0x000fc80007800006 */
[----:B------:R-:W-:Y:S01]  /*3590*/  IMAD.HI.U32 R6, P2, R17, R19, R6 ;  /* 0x0000001311067227 */ /* 0x000fe20007840006 */
[----:B------:R-:W-:-:S03]  /*35a0*/  SEL R7, R5, UR8, !P1 ;  /* 0x0000000805077c07 */ /* 0x000fc6000c800000 */
[CC--:B------:R-:W-:Y:S02]  /*35b0*/  IMAD R19, R17.reuse, R4.reuse, RZ ;  /* 0x0000000411137224 */ /* 0x0c0fe400078e02ff */
[----:B------:R-:W-:-:S03]  /*35c0*/  IMAD.HI.U32 R4, R17, R4, RZ ;  /* 0x0000000411047227 */ /* 0x000fc600078e00ff */
[----:B------:R-:W-:Y:S02]  /*35d0*/  IADD3 R6, P3, PT, R19, R6, RZ ;  /* 0x0000000613067210 */ /* 0x000fe40007f7e0ff */
[----:B------:R-:W-:Y:S02]  /*35e0*/  IADD3.X R5, PT, PT, R4, R17, RZ, P0, !PT ;  /* 0x0000001104057210 */ /* 0x000fe400007fe4ff */
[----:B------:R-:W-:Y:S01]  /*35f0*/  SEL R17, R16, UR9, !P1 ;  /* 0x0000000910117c07 */ /* 0x000fe2000c800000 */
[----:B------:R-:W-:Y:S01]  /*3600*/  IMAD.HI.U32 R4, R6, R7, RZ ;  /* 0x0000000706047227 */ /* 0x000fe200078e00ff */
[----:B------:R-:W-:-:S03]  /*3610*/  IADD3.X R16, PT, PT, RZ, RZ, R5, P3, P2 ;  /* 0x000000ffff107210 */ /* 0x000fc60001fe4405 */
[----:B------:R-:W-:Y:S02]  /*3620*/  IMAD.MOV.U32 R5, RZ, RZ, RZ ;  /* 0x000000ffff057224 */ /* 0x000fe400078e00ff */
[-C--:B------:R-:W-:Y:S02]  /*3630*/  IMAD R19, R16, R17.reuse, RZ ;  /* 0x0000001110137224 */ /* 0x080fe400078e02ff */
[----:B------:R-:W-:-:S04]  /*3640*/  IMAD.WIDE.U32 R4, R6, R17, R4 ;  /* 0x0000001106047225 */ /* 0x000fc800078e0004 */
[----:B------:R-:W-:-:S04]  /*3650*/  IMAD.HI.U32 R6, R16, R17, RZ ;  /* 0x0000001110067227 */ /* 0x000fc800078e00ff */
[----:B------:R-:W-:-:S05]  /*3660*/  IMAD.HI.U32 R4, P0, R16, R7, R4 ;  /* 0x0000000710047227 */ /* 0x000fca0007800004 */
[----:B------:R-:W-:Y:S02]  /*3670*/  IADD3 R19, P2, PT, R19, R4, RZ ;  /* 0x0000000413137210 */ /* 0x000fe40007f5e0ff */
[----:B------:R-:W-:-:S03]  /*3680*/  IADD3.X R6, PT, PT, R6, RZ, RZ, P0, !PT ;  /* 0x000000ff06067210 */ /* 0x000fc600007fe4ff */
[----:B------:R-:W-:Y:S01]  /*3690*/  IMAD.WIDE.U32 R4, R19, R2, RZ ;  /* 0x0000000213047225 */ /* 0x000fe200078e00ff */
[----:B------:R-:W-:-:S03]  /*36a0*/  IADD3.X R21, PT, PT, RZ, R6, RZ, P2, !PT ;  /* 0x00000006ff157210 */ /* 0x000fc600017fe4ff */
        /* <DEDUP_REMOVED lines=12> */
[CC--:B------:R-:W-:Y:S02]  /*3770*/  ISETP.GE.U32.AND.EX P0, PT, R17.reuse, R3.reuse, PT, P0 ;  /* 0x000000031100720c */ /* 0x0c0fe40003f06100 */
[----:B------:R-:W-:Y:S02]  /*3780*/  IADD3.X R5, PT, PT, R17, ~R3, RZ, P2, !PT ;  /* 0x8000000311057210 */ /* 0x000fe400017fe4ff */
[----:B------:R-:W-:Y:S02]  /*3790*/  SEL R4, R4, R7, P0 ;  /* 0x0000000704047207 */ /* 0x000fe40000000000 */
[----:B------:R-:W-:Y:S02]  /*37a0*/  SEL R5, R5, R17, P0 ;  /* 0x0000001105057207 */ /* 0x000fe40000000000 */
[----:B------:R-:W-:Y:S02]  /*37b0*/  IADD3 R3, P2, PT, RZ, -R4, RZ ;  /* 0x80000004ff037210 */ /* 0x000fe40007f5e0ff */
[----:B------:R-:W-:-:S02]  /*37c0*/  ISETP.NE.U32.AND P0, PT, R10, RZ, PT ;  /* 0x000000ff0a00720c */ /* 0x000fc40003f05070 */
[----:B------:R-:W-:Y:S01]  /*37d0*/  SEL R4, R3, R4, !P1 ;  /* 0x0000000403047207 */ /* 0x000fe20004800000 */
[----:B------:R-:W-:Y:S02]  /*37e0*/  IMAD.X R2, RZ, RZ, ~R5, P2 ;  /* 0x000000ffff027224 */ /* 0x000fe400010e0e05 */
[----:B------:R-:W-:Y:S01]  /*37f0*/  HFMA2 R3, -RZ, RZ, 0, 0 ;  /* 0x00000000ff037431 */ /* 0x000fe200000001ff */
[----:B------:R-:W-:Y:S02]  /*3800*/  ISETP.NE.AND.EX P0, PT, R11, RZ, PT, P0 ;  /* 0x000000ff0b00720c */ /* 0x000fe40003f05300 */
[----:B------:R-:W-:Y:S02]  /*3810*/  SEL R5, R2, R5, !P1 ;  /* 0x0000000502057207 */ /* 0x000fe40004800000 */
[----:B------:R-:W-:Y:S02]  /*3820*/  MOV R2, R0 ;  /* 0x0000000000027202 */ /* 0x000fe40000000f00 */
[----:B------:R-:W-:-:S02]  /*3830*/  SEL R4, R4, 0xffffffff, P0 ;  /* 0xffffffff04047807 */ /* 0x000fc40000000000 */
[----:B------:R-:W-:Y:S01]  /*3840*/  SEL R5, R5, 0xffffffff, P0 ;  /* 0xffffffff05057807 */ /* 0x000fe20000000000 */
[----:B------:R-:W-:Y:S06]  /*3850*/  RET.REL.NODEC R2 `(_ZN2at6native18elementwise_kernelILi128ELi2EZNS0_22gpu_kernel_impl_nocastINS0_13AUnaryFunctorIlllZZZNS0_21remainder_kernel_cudaERNS_18TensorIteratorBaseEENKUlvE_clEvENKUlvE2_clEvEUlllE_EEEEvS5_RKT_EUliE_EEviT1_) ;  /* 0xffffffc402e87950 */ /* 0x000fec0003c3ffff */
.L_x_47391:
        /* <DEDUP_REMOVED lines=10> */
.L_x_54731:


//--------------------- .text._ZN2at6native27unrolled_elementwise_kernelINS0_13AUnaryFunctorIlllZZZNS0_21remainder_kernel_cudaERNS_18TensorIteratorBaseEENKUlvE_clEvENKUlvE2_clEvEUlllE_EESt5arrayIPcLm2EELi4E23TrivialOffsetCalculatorILi1EjESD_NS0_6memory15LoadWithoutCastENSE_16StoreWithoutCastEEEviT_T0_T2_T3_T4_T5_ --------------------------
	.section	.text._ZN2at6native27unrolled_elementwise_kernelINS0_13AUnaryFunctorIlllZZZNS0_21remainder_kernel_cudaERNS_18TensorIteratorBaseEENKUlvE_clEvENKUlvE2_clEvEUlllE_EESt5arrayIPcLm2EELi4E23TrivialOffsetCalculatorILi1EjESD_NS0_6memory15LoadWithoutCastENSE_16StoreWithoutCastEEEviT_T0_T2_T3_T4_T5_,"ax",@progbits
	.align	128
        .global         _ZN2at6native27unrolled_elementwise_kernelINS0_13AUnaryFunctorIlllZZZNS0_21remainder_kernel_cudaERNS_18TensorIteratorBaseEENKUlvE_clEvENKUlvE2_clEvEUlllE_EESt5arrayIPcLm2EELi4E23TrivialOffsetCalculatorILi1EjESD_NS0_6memory15LoadWithoutCastENSE_16StoreWithoutCastEEEviT_T0_T2_T3_T4_T5_
        .type           _ZN2at6native27unrolled_elementwise_kernelINS0_13AUnaryFunctorIlllZZZNS0_21remainder_kernel_cudaERNS_18TensorIteratorBaseEENKUlvE_clEvENKUlvE2_clEvEUlllE_EESt5arrayIPcLm2EELi4E23TrivialOffsetCalculatorILi1EjESD_NS0_6memory15LoadWithoutCastENSE_16StoreWithoutCastEEEviT_T0_T2_T3_T4_T5_,@function
        .size           _ZN2at6native27unrolled_elementwise_kernelINS0_13AUnaryFunctorIlllZZZNS0_21remainder_kernel_cudaERNS_18TensorIteratorBaseEENKUlvE_clEvENKUlvE2_clEvEUlllE_EESt5arrayIPcLm2EELi4E23TrivialOffsetCalculatorILi1EjESD_NS0_6memory15LoadWithoutCastENSE_16StoreWithoutCastEEEviT_T0_T2_T3_T4_T5_,(.L_x_54732 - _ZN2at6native27unrolled_elementwise_kernelINS0_13AUnaryFunctorIlllZZZNS0_21remainder_kernel_cudaERNS_18TensorIteratorBaseEENKUlvE_clEvENKUlvE2_clEvEUlllE_EESt5arrayIPcLm2EELi4E23TrivialOffsetCalculatorILi1EjESD_NS0_6memory15LoadWithoutCastENSE_16StoreWithoutCastEEEviT_T0_T2_T3_T4_T5_)
        .other          _ZN2at6native27unrolled_elementwise_kernelINS0_13AUnaryFunctorIlllZZZNS0_21remainder_kernel_cudaERNS_18TensorIteratorBaseEENKUlvE_clEvENKUlvE2_clEvEUlllE_EESt5arrayIPcLm2EELi4E23TrivialOffsetCalculatorILi1EjESD_NS0_6memory15LoadWithoutCastENSE_16StoreWithoutCastEEEviT_T0_T2_T3_T4_T5_,@"STO_CUDA_ENTRY STV_DEFAULT"
_ZN2at6native27unrolled_elementwise_kernelINS0_13AUnaryFunctorIlllZZZNS0_21remainder_kernel_cudaERNS_18TensorIteratorBaseEENKUlvE_clEvENKUlvE2_clEvEUlllE_EESt5arrayIPcLm2EELi4E23TrivialOffsetCalculatorILi1EjESD_NS0_6memory15LoadWithoutCastENSE_16StoreWithoutCastEEEviT_T0_T2_T3_T4_T5_:
.text._ZN2at6native27unrolled_elementwise_kernelINS0_13AUnaryFunctorIlllZZZNS0_21remainder_kernel_cudaERNS_18TensorIteratorBaseEENKUlvE_clEvENKUlvE2_clEvEUlllE_EESt5arrayIPcLm2EELi4E23TrivialOffsetCalculatorILi1EjESD_NS0_6memory15LoadWithoutCastENSE_16StoreWithoutCastEEEviT_T0_T2_T3_T4_T5_:
[----:B------:R-:W-:Y:S01]  /*0000*/  LDC R1, c[0x0][0x37c] ;  /* 0x0000df00ff017b82 */ /* 0x000fe20000000800 */
[----:B------:R-:W0:Y:S07]  /*0010*/  S2R R7, SR_CTAID.X ;  /* 0x0000000000077919 */ /* 0x000e2e0000002500 */
[----:B------:R-:W0:Y:S01]  /*0020*/  LDC R2, c[0x0][0x380] ;  /* 0x0000e000ff027b82 */ /* 0x000e220000000800 */
[----:B------:R-:W1:Y:S01]  /*0030*/  LDCU.64 UR4, c[0x0][0x358] ;  /* 0x00006b00ff0477ac */ /* 0x000e620008000a00 */
[----:B------:R-:W-:Y:S01]  /*0040*/  CS2R R16, SRZ ;  /* 0x0000000000107805 */ /* 0x000fe2000001ff00 */
        /* <DEDUP_REMOVED lines=59> */
.L_x_47395:
[----:B------:R-:W-:Y:S01]  /*0400*/  IMAD.MOV.U32 R0, RZ, RZ, R10 ;  /* 0x000000ffff007224 */ /* 0x000fe200078e000a */
[----:B------:R-:W-:Y:S01]  /*0410*/  MOV R4, 0x440 ;  /* 0x0000044000047802 */ /* 0x000fe20000000f00 */
[----:B------:R-:W-:-:S07]  /*0420*/  IMAD.MOV.U32 R3, RZ, RZ, R11 ;  /* 0x000000ffff037224 */ /* 0x000fce00078e000b */
[----:B------:R-:W-:Y:S05]  /*0430*/  CALL.REL.NOINC `($__internal_80_$__cuda_sm20_rem_s64) ;  /* 0x0000000c00207944 */ /* 0x000fea0003c00000 */
[----:B------:R-:W-:Y:S01]  /*0440*/  MOV R8, R0 ;  /* 0x0000000000087202 */ /* 0x000fe20000000f00 */
[----:B------:R-:W-:-:S07]  /*0450*/  IMAD.MOV.U32 R9, RZ, RZ, R3 ;  /* 0x000000ffff097224 */ /* 0x000fce00078e0003 */
.L_x_47396:
[----:B------:R-:W-:Y:S05]  /*0460*/  BSYNC.RECONVERGENT B1 ;  /* 0x0000000000017941 */ /* 0x000fea0003800200 */
.L_x_47394:
        /* <DEDUP_REMOVED lines=12> */
.L_x_47393:
[----:B------:R-:W-:Y:S05]  /*0530*/  BSYNC.RECONVERGENT B0 ;  /* 0x0000000000007941 */ /* 0x000fea0003800200 */
.L_x_47392:
        /* <DEDUP_REMOVED lines=30> */
.L_x_47400:
[----:B------:R-:W-:Y:S01]  /*0720*/  IMAD.MOV.U32 R0, RZ, RZ, R12 ;  /* 0x000000ffff007224 */ /* 0x000fe200078e000c */
[----:B------:R-:W-:Y:S01]  /*0730*/  MOV R4, 0x760 ;  /* 0x0000076000047802 */ /* 0x000fe20000000f00 */
[----:B------:R-:W-:-:S07]  /*0740*/  IMAD.MOV.U32 R3, RZ, RZ, R13 ;  /* 0x000000ffff037224 */ /* 0x000fce00078e000d */
[----:B------:R-:W-:Y:S05]  /*0750*/  CALL.REL.NOINC `($__internal_80_$__cuda_sm20_rem_s64) ;  /* 0x0000000800587944 */ /* 0x000fea0003c00000 */
[----:B------:R-:W-:Y:S02]  /*0760*/  IMAD.MOV.U32 R8, RZ, RZ, R0 ;  /* 0x000000ffff087224 */ /* 0x000fe400078e0000 */
[----:B------:R-:W-:-:S07]  /*0770*/  IMAD.MOV.U32 R9, RZ, RZ, R3 ;  /* 0x000000ffff097224 */ /* 0x000fce00078e0003 */
.L_x_47401:
[----:B------:R-:W-:Y:S05]  /*0780*/  BSYNC.RECONVERGENT B1 ;  /* 0x0000000000017941 */ /* 0x000fea0003800200 */
.L_x_47399:
        /* <DEDUP_REMOVED lines=12> */
.L_x_47398:
[----:B------:R-:W-:Y:S05]  /*0850*/  BSYNC.RECONVERGENT B0 ;  /* 0x0000000000007941 */ /* 0x000fea0003800200 */
.L_x_47397:
        /* <DEDUP_REMOVED lines=30> */
.L_x_47405:
[----:B------:R-:W-:Y:S01]  /*0a40*/  IMAD.MOV.U32 R0, RZ, RZ, R14 ;  /* 0x000000ffff007224 */ /* 0x000fe200078e000e */
[----:B------:R-:W-:Y:S02]  /*0a50*/  MOV R3, R15 ;  /* 0x0000000f00037202 */ /* 0x000fe40000000f00 */
[----:B------:R-:W-:-:S07]  /*0a60*/  MOV R4, 0xa80 ;  /* 0x00000a8000047802 */ /* 0x000fce0000000f00 */
[----:B------:R-:W-:Y:S05]  /*0a70*/  CALL.REL.NOINC `($__internal_80_$__cuda_sm20_rem_s64) ;  /* 0x0000000400907944 */ /* 0x000fea0003c00000 */
[----:B------:R-:W-:Y:S02]  /*0a80*/  IMAD.MOV.U32 R8, RZ, RZ, R0 ;  /* 0x000000ffff087224 */ /* 0x000fe400078e0000 */
[----:B------:R-:W-:-:S07]  /*0a90*/  IMAD.MOV.U32 R9, RZ, RZ, R3 ;  /* 0x000000ffff097224 */ /* 0x000fce00078e0003 */
.L_x_47406:
[----:B------:R-:W-:Y:S05]  /*0aa0*/  BSYNC.RECONVERGENT B1 ;  /* 0x0000000000017941 */ /* 0x000fea0003800200 */
.L_x_47404:
        /* <DEDUP_REMOVED lines=12> */
.L_x_47403:
[----:B------:R-:W-:Y:S05]  /*0b70*/  BSYNC.RECONVERGENT B0 ;  /* 0x0000000000007941 */ /* 0x000fea0003800200 */
.L_x_47402:
        /* <DEDUP_REMOVED lines=30> */
.L_x_47410:
[----:B------:R-:W-:Y:S01]  /*0d60*/  IMAD.MOV.U32 R0, RZ, RZ, R16 ;  /* 0x000000ffff007224 */ /* 0x000fe200078e0010 */
[----:B------:R-:W-:Y:S01]  /*0d70*/  MOV R4, 0xda0 ;  /* 0x00000da000047802 */ /* 0x000fe20000000f00 */
[----:B------:R-:W-:-:S07]  /*0d80*/  IMAD.MOV.U32 R3, RZ, RZ, R17 ;  /* 0x000000ffff037224 */ /* 0x000fce00078e0011 */
[----:B------:R-:W-:Y:S05]  /*0d90*/  CALL.REL.NOINC `($__internal_80_$__cuda_sm20_rem_s64) ;  /* 0x0000000000c87944 */ /* 0x000fea0003c00000 */
[----:B------:R-:W-:Y:S02]  /*0da0*/  IMAD.MOV.U32 R8, RZ, RZ, R0 ;  /* 0x000000ffff087224 */ /* 0x000fe400078e0000 */
[----:B------:R-:W-:-:S07]  /*0db0*/  IMAD.MOV.U32 R9, RZ, RZ, R3 ;  /* 0x000000ffff097224 */ /* 0x000fce00078e0003 */
.L_x_47411:
[----:B------:R-:W-:Y:S05]  /*0dc0*/  BSYNC.RECONVERGENT B1 ;  /* 0x0000000000017941 */ /* 0x000fea0003800200 */
.L_x_47409:
        /* <DEDUP_REMOVED lines=12> */
.L_x_47408:
[----:B------:R-:W-:Y:S05]  /*0e90*/  BSYNC.RECONVERGENT B0 ;  /* 0x0000000000007941 */ /* 0x000fea0003800200 */
.L_x_47407:
[----:B------:R-:W-:Y:S01]  /*0ea0*/  ISETP.GE.AND P0, PT, R2, R5, PT ;  /* 0x000000050200720c */ /* 0x000fe20003f06270 */
[----:B------:R-:W-:Y:S04]  /*0eb0*/  BSSY.RECONVERGENT B0, `(.L_x_47412) ;  /* 0x0000017000007945 */ /* 0x000fe80003800200 */
[----:B------:R-:W-:Y:S08]  /*0ec0*/  BSSY.RELIABLE B1, `(.L_x_47413) ;  /* 0x000000f000017945 */ /* 0x000ff00003800100 */
[----:B------:R-:W-:Y:S05]  /*0ed0*/  @P0 BRA `(.L_x_47414) ;  /* 0x0000000000340947 */ /* 0x000fea0003800000 */
[----:B------:R-:W0:Y:S01]  /*0ee0*/  LDC.64 R8, c[0x0][0x398] ;  /* 0x0000e600ff087b82 */ /* 0x000e220000000a00 */
[----:B-----5:R-:W-:Y:S01]  /*0ef0*/  LEA R17, R7, R2, 0x9 ;  /* 0x0000000207117211 */ /* 0x020fe200078e48ff */
        /* <DEDUP_REMOVED lines=11> */
.L_x_47414:
[----:B------:R-:W-:Y:S05]  /*0fb0*/  BSYNC.RELIABLE B1 ;  /* 0x0000000000017941 */ /* 0x000fea0003800100 */
.L_x_47413:
[----:B------:R-:W-:-:S13]  /*0fc0*/  ISETP.GE.AND P0, PT, R2, R5, PT ;  /* 0x000000050200720c */ /* 0x000fda0003f06270 */
[----:B0-----:R-:W0:Y:S01]  /*0fd0*/  @!P0 LDC.64 R8, c[0x0][0x398] ;  /* 0x0000e600ff088b82 */ /* 0x001e220000000a00 */
[----:B-----5:R-:W-:Y:S02]  /*0fe0*/  @!P0 IMAD R11, R7, 0x200, R2 ;  /* 0x00000200070b8824 */ /* 0x020fe400078e0202 */
[----:B------:R-:W-:Y:S02]  /*0ff0*/  @!P0 VIADD R2, R2, 0x80 ;  /* 0x0000008002028836 */ /* 0x000fe40000000000 */
[----:B0-----:R-:W-:-:S05]  /*1000*/  @!P0 IMAD.WIDE.U32 R8, R11, 0x8, R8 ;  /* 0x000000080b088825 */ /* 0x001fca00078e0008 */
[----:B------:R1:W-:Y:S02]  /*1010*/  @!P0 STG.E.64 desc[UR4][R8.64], R14 ;  /* 0x0000000e08008986 */ /* 0x0003e4000c101b04 */
.L_x_47415:
[----:B------:R-:W-:Y:S05]  /*1020*/  BSYNC.RECONVERGENT B0 ;  /* 0x0000000000007941 */ /* 0x000fea0003800200 */
.L_x_47412:
[----:B------:R-:W-:Y:S05]  /*1030*/  WARPSYNC.ALL ;  /* 0x0000000000007948 */ /* 0x000fea0003800000 */
[----:B------:R-:W-:-:S13]  /*1040*/  ISETP.GE.AND P0, PT, R2, R5, PT ;  /* 0x000000050200720c */ /* 0x000fda0003f06270 */
[----:B------:R-:W-:Y:S05]  /*1050*/  @P0 EXIT ;  /* 0x000000000000094d */ /* 0x000fea0003800000 */
[----:B------:R-:W2:Y:S01]  /*1060*/  LDC.64 R4, c[0x0][0x398] ;  /* 0x0000e600ff047b82 */ /* 0x000ea20000000a00 */
[----:B------:R-:W-:Y:S02]  /*1070*/  IMAD R7, R7, 0x200, R2 ;  /* 0x0000020007077824 */ /* 0x000fe400078e0202 */
[----:B------:R-:W-:Y:S02]  /*1080*/  IMAD.MOV.U32 R2, RZ, RZ, R0 ;  /* 0x000000ffff027224 */ /* 0x000fe400078e0000 */
[----:B--2---:R-:W-:-:S05]  /*1090*/  IMAD.WIDE.U32 R4, R7, 0x8, R4 ;  /* 0x0000000807047825 */ /* 0x004fca00078e0004 */
[----:B------:R-:W-:Y:S01]  /*10a0*/  STG.E.64 desc[UR4][R4.64], R2 ;  /* 0x0000000204007986 */ /* 0x000fe2000c101b04 */
[----:B------:R-:W-:Y:S05]  /*10b0*/  EXIT ;  /* 0x000000000000794d */ /* 0x000fea0003800000 */
        .weak           $__internal_80_$__cuda_sm20_rem_s64
        .type           $__internal_80_$__cuda_sm20_rem_s64,@function
        .size           $__internal_80_$__cuda_sm20_rem_s64,(.L_x_54732 - $__internal_80_$__cuda_sm20_rem_s64)
$__internal_80_$__cuda_sm20_rem_s64:
        /* <DEDUP_REMOVED lines=24> */
[----:B------:R-:W-:Y:S01]  /*1240*/  ISETP.LE.AND P1, PT, RZ, UR7, PT ;  /* 0x00000007ff007c0c */ /* 0x000fe2000bf23270 */
        /* <DEDUP_REMOVED lines=8> */
[----:B------:R-:W-:-:S03]  /*12d0*/  IADD3 R6, P4, PT, RZ, -UR6, RZ ;  /* 0x80000006ff067c10 */ /* 0x000fc6000ff9e0ff */
[----:B------:R-:W-:Y:S01]  /*12e0*/  IMAD.HI.U32 R24, R9, R24, RZ ;  /* 0x0000001809187227 */ /* 0x000fe200078e00ff */
[----:B------:R-:W-:Y:S02]  /*12f0*/  SEL R6, R6, UR6, !P1 ;  /* 0x0000000606067c07 */ /* 0x000fe4000c800000 */
[----:B------:R-:W-:Y:S01]  /*1300*/  IADD3 R23, P3, PT, R23, R20, RZ ;  /* 0x0000001417177210 */ /* 0x000fe20007f7e0ff */
[----:B------:R-:W-:Y:S02]  /*1310*/  IMAD.X R8, RZ, RZ, ~UR7, P4 ;  /* 0x80000007ff087e24 */ /* 0x000fe4000a0e06ff */
[----:B------:R-:W-:Y:S02]  /*1320*/  IMAD.X R9, R24, 0x1, R9, P0 ;  /* 0x0000000118097824 */ /* 0x000fe400000e0609 */
        /* <DEDUP_REMOVED lines=34> */
[----:B------:R-:W-:Y:S01]  /*1550*/  SEL R3, R19, R8, !P1 ;  /* 0x0000000813037207 */ /* 0x000fe20004800000 */
[----:B------:R-:W-:Y:S01]  /*1560*/  IMAD.MOV.U32 R8, RZ, RZ, R4 ;  /* 0x000000ffff087224 */ /* 0x000fe200078e0004 */
[----:B------:R-:W-:Y:S02]  /*1570*/  SEL R0, R0, 0xffffffff, P0 ;  /* 0xffffffff00007807 */ /* 0x000fe40000000000 */
[----:B------:R-:W-:Y:S01]  /*1580*/  SEL R3, R3, 0xffffffff, P0 ;  /* 0xffffffff03037807 */ /* 0x000fe20000000000 */
[----:B------:R-:W-:Y:S06]  /*1590*/  RET.REL.NODEC R8 `(_ZN2at6native27unrolled_elementwise_kernelINS0_13AUnaryFunctorIlllZZZNS0_21remainder_kernel_cudaERNS_18TensorIteratorBaseEENKUlvE_clEvENKUlvE2_clEvEUlllE_EESt5arrayIPcLm2EELi4E23TrivialOffsetCalculatorILi1EjESD_NS0_6memory15LoadWithoutCastENSE_16StoreWithoutCastEEEviT_T0_T2_T3_T4_T5_) ;  /* 0xffffffe808987950 */ /* 0x000fec0003c3ffff */
.L_x_47416:
        /* <DEDUP_REMOVED lines=14> */
.L_x_54732:


//--------------------- .text._ZN2at6native29vectorized_elementwise_kernelILi2ENS0_13AUnaryFunctorIlllZZZNS0_21remainder_kernel_cudaERNS_18TensorIteratorBaseEENKUlvE_clEvENKUlvE2_clEvEUlllE_EESt5arrayIPcLm2EEEEviT0_T1_ --------------------------
	.section	.text._ZN2at6native29vectorized_elementwise_kernelILi2ENS0_13AUnaryFunctorIlllZZZNS0_21remainder_kernel_cudaERNS_18TensorIteratorBaseEENKUlvE_clEvENKUlvE2_clEvEUlllE_EESt5arrayIPcLm2EEEEviT0_T1_,"ax",@progbits
	.align	128
        .global         _ZN2at6native29vectorized_elementwise_kernelILi2ENS0_13AUnaryFunctorIlllZZZNS0_21remainder_kernel_cudaERNS_18TensorIteratorBaseEENKUlvE_clEvENKUlvE2_clEvEUlllE_EESt5arrayIPcLm2EEEEviT0_T1_
        .type           _ZN2at6native29vectorized_elementwise_kernelILi2ENS0_13AUnaryFunctorIlllZZZNS0_21remainder_kernel_cudaERNS_18TensorIteratorBaseEENKUlvE_clEvENKUlvE2_clEvEUlllE_EESt5arrayIPcLm2EEEEviT0_T1_,@function
        .size           _ZN2at6native29vectorized_elementwise_kernelILi2ENS0_13AUnaryFunctorIlllZZZNS0_21remainder_kernel_cudaERNS_18TensorIteratorBaseEENKUlvE_clEvENKUlvE2_clEvEUlllE_EESt5arrayIPcLm2EEEEviT0_T1_,(.L_x_54733 - _ZN2at6native29vectorized_elementwise_kernelILi2ENS0_13AUnaryFunctorIlllZZZNS0_21remainder_kernel_cudaERNS_18TensorIteratorBaseEENKUlvE_clEvENKUlvE2_clEvEUlllE_EESt5arrayIPcLm2EEEEviT0_T1_)
        .other          _ZN2at6native29vectorized_elementwise_kernelILi2ENS0_13AUnaryFunctorIlllZZZNS0_21remainder_kernel_cudaERNS_18TensorIteratorBaseEENKUlvE_clEvENKUlvE2_clEvEUlllE_EESt5arrayIPcLm2EEEEviT0_T1_,@"STO_CUDA_ENTRY STV_DEFAULT"
_ZN2at6native29vectorized_elementwise_kernelILi2ENS0_13AUnaryFunctorIlllZZZNS0_21remainder_kernel_cudaERNS_18TensorIteratorBaseEENKUlvE_clEvENKUlvE2_clEvEUlllE_EESt5arrayIPcLm2EEEEviT0_T1_:
.text._ZN2at6native29vectorized_elementwise_kernelILi2ENS0_13AUnaryFunctorIlllZZZNS0_21remainder_kernel_cudaERNS_18TensorIteratorBaseEENKUlvE_clEvENKUlvE2_clEvEUlllE_EESt5arrayIPcLm2EEEEviT0_T1_:
        /* <DEDUP_REMOVED lines=22> */
[----:B------:R0:W5:Y:S07]  /*0160*/  @!P6 LDG.E.64 R20, desc[UR4][R12.64] ;  /* 0x000000040c14e981 */ /* 0x00016e000c1e1b00 */
        /* <DEDUP_REMOVED lines=13> */
[----:B------:R-:W4:Y:S01]  /*0240*/  @!P1 LDC.64 R8, c[0x0][0x3a0] ;  /* 0x0000e800ff089b82 */ /* 0x000f220000000a00 */
[----:B------:R-:W-:-:S05]  /*0250*/  @!P1 VIADD R3, R3, 0x80 ;  /* 0x0000008003039836 */ /* 0x000fca0000000000 */
[----:B------:R-:W-:-:S13]  /*0260*/  ISETP.GE.U32.AND P0, PT, R3, R26, PT ;  /* 0x0000001a0300720c */ /* 0x000fda0003f06070 */
[C---:B------:R-:W-:Y:S01]  /*0270*/  @!P0 IMAD.IADD R37, R2.reuse, 0x1, R3 ;  /* 0x0000000102258824 */ /* 0x040fe200078e0203 */
[----:B------:R-:W-:Y:S01]  /*0280*/  CS2R R18, SRZ ;  /* 0x0000000000127805 */ /* 0x000fe2000001ff00 */
[----:B------:R-:W-:Y:S01]  /*0290*/  @!P0 VIADD R3, R3, 0x80 ;  /* 0x0000008003038836 */ /* 0x000fe20000000000 */
[----:B0-----:R-:W-:Y:S01]  /*02a0*/  CS2R R12, SRZ ;  /* 0x00000000000c7805 */ /* 0x001fe2000001ff00 */
[----:B-1----:R-:W-:Y:S01]  /*02b0*/  @!P5 IMAD.WIDE.U32 R24, R17, 0x8, R24 ;  /* 0x000000081118d825 */ /* 0x002fe200078e0018 */
[----:B------:R-:W0:Y:S02]  /*02c0*/  @!P0 LDC.64 R6, c[0x0][0x3a0] ;  /* 0x0000e800ff068b82 */ /* 0x000e240000000a00 */
[----:B------:R-:W-:Y:S01]  /*02d0*/  ISETP.GE.U32.AND P6, PT, R3, R26, PT ;  /* 0x0000001a0300720c */ /* 0x000fe20003fc6070 */
[----:B--2---:R-:W-:Y:S01]  /*02e0*/  @!P4 IMAD.WIDE.U32 R28, R29, 0x8, R14 ;  /* 0x000000081d1cc825 */ /* 0x004fe200078e000e */
[----:B------:R-:W-:Y:S01]  /*02f0*/  CS2R R16, SRZ ;  /* 0x0000000000107805 */ /* 0x000fe2000001ff00 */
[----:B------:R1:W5:Y:S10]  /*0300*/  @!P5 LDG.E.64 R18, desc[UR4][R24.64] ;  /* 0x000000041812d981 */ /* 0x000374000c1e1b00 */
[----:B------:R-:W2:Y:S01]  /*0310*/  @!P6 LDC.64 R4, c[0x0][0x3a0] ;  /* 0x0000e800ff04eb82 */ /* 0x000ea20000000a00 */
[----:B------:R-:W-:Y:S01]  /*0320*/  @!P6 IMAD.IADD R3, R2, 0x1, R3 ;  /* 0x000000010203e824 */ /* 0x000fe200078e0203 */
[----:B------:R-:W-:Y:S01]  /*0330*/  CS2R R14, SRZ ;  /* 0x00000000000e7805 */ /* 0x000fe2000001ff00 */
[----:B---3--:R-:W-:Y:S01]  /*0340*/  @!P3 IMAD.WIDE.U32 R22, R31, 0x8, R22 ;  /* 0x000000081f16b825 */ /* 0x008fe200078e0016 */
[----:B------:R-:W-:Y:S01]  /*0350*/  CS2R R30, SRZ ;  /* 0x00000000001e7805 */ /* 0x000fe2000001ff00 */
[----:B------:R1:W5:Y:S02]  /*0360*/  @!P4 LDG.E.64 R16, desc[UR4][R28.64] ;  /* 0x000000041c10c981 */ /* 0x000364000c1e1b00 */
[----:B----4-:R-:W-:Y:S01]  /*0370*/  @!P2 IMAD.WIDE.U32 R34, R35, 0x8, R10 ;  /* 0x000000082322a825 */ /* 0x010fe200078e000a */
[----:B------:R-:W-:Y:S01]  /*0380*/  CS2R R10, SRZ ;  /* 0x00000000000a7805 */ /* 0x000fe2000001ff00 */
[----:B------:R1:W5:Y:S02]  /*0390*/  @!P3 LDG.E.64 R14, desc[UR4][R22.64] ;  /* 0x00000004160eb981 */ /* 0x000364000c1e1b00 */
[----:B------:R-:W-:-:S03]  /*03a0*/  @!P1 IMAD.WIDE.U32 R8, R33, 0x8, R8 ;  /* 0x0000000821089825 */ /* 0x000fc600078e0008 */
[----:B------:R1:W5:Y:S04]  /*03b0*/  @!P2 LDG.E.64 R10, desc[UR4][R34.64] ;  /* 0x00000004220aa981 */ /* 0x000368000c1e1b00 */
[----:B------:R1:W5:Y:S01]  /*03c0*/  @!P1 LDG.E.64 R12, desc[UR4][R8.64] ;  /* 0x00000004080c9981 */ /* 0x000362000c1e1b00 */
[----:B--2---:R-:W-:-:S05]  /*03d0*/  @!P6 IMAD.WIDE.U32 R4, R3, 0x8, R4 ;  /* 0x000000080304e825 */ /* 0x004fca00078e0004 */
[----:B------:R1:W5:Y:S01]  /*03e0*/  @!P6 LDG.E.64 R30, desc[UR4][R4.64] ;  /* 0x00000004041ee981 */ /* 0x000362000c1e1b00 */
[----:B------:R-:W-:Y:S01]  /*03f0*/  CS2R R32, SRZ ;  /* 0x0000000000207805 */ /* 0x000fe2000001ff00 */
[----:B0-----:R-:W-:-:S05]  /*0400*/  @!P0 IMAD.WIDE.U32 R6, R37, 0x8, R6 ;  /* 0x0000000825068825 */ /* 0x001fca00078e0006 */
[----:B------:R1:W5:Y:S01]  /*0410*/  @!P0 LDG.E.64 R32, desc[UR4][R6.64] ;  /* 0x0000000406208981 */ /* 0x000362000c1e1b00 */
[----:B------:R-:W-:Y:S01]  /*0420*/  ISETP.GE.U32.AND P0, PT, R27, R26, PT ;  /* 0x0000001a1b00720c */ /* 0x000fe20003f06070 */
[----:B------:R-:W-:-:S12]  /*0430*/  BSSY.RECONVERGENT B0, `(.L_x_47418) ;  /* 0x000002c000007945 */ /* 0x000fd80003800200 */
[----:B-1----:R-:W-:Y:S05]  /*0440*/  @P0 BRA `(.L_x_47419) ;  /* 0x0000000000a80947 */ /* 0x002fea0003800000 */
[----:B------:R-:W0:Y:S01]  /*0450*/  LDCU UR8, c[0x0][0x394] ;  /* 0x00007280ff0877ac */ /* 0x000e220008000800 */
[----:B------:R-:W-:Y:S01]  /*0460*/  BSSY.RECONVERGENT B1, `(.L_x_47420) ;  /* 0x000001c000017945 */ /* 0x000fe20003800200 */
        /* <DEDUP_REMOVED lines=23> */
.L_x_47421:
[----:B------:R-:W-:Y:S01]  /*05e0*/  IMAD.MOV.U32 R8, RZ, RZ, R20 ;  /* 0x000000ffff087224 */ /* 0x000fe200078e0014 */
[----:B------:R-:W-:Y:S01]  /*05f0*/  MOV R4, 0x620 ;  /* 0x0000062000047802 */ /* 0x000fe20000000f00 */
[----:B------:R-:W-:-:S07]  /*0600*/  IMAD.MOV.U32 R9, RZ, RZ, R21 ;  /* 0x000000ffff097224 */ /* 0x000fce00078e0015 */
[----:B------:R-:W-:Y:S05]  /*0610*/  CALL.REL.NOINC `($__internal_81_$__cuda_sm20_rem_s64) ;  /* 0x0000002c00e07944 */ /* 0x000fea0003c00000 */
.L_x_47422:
[----:B------:R-:W-:Y:S05]  /*0620*/  BSYNC.RECONVERGENT B1 ;  /* 0x0000000000017941 */ /* 0x000fea0003800200 */
.L_x_47420:
        /* <DEDUP_REMOVED lines=12> */
.L_x_47419:
[----:B------:R-:W-:Y:S05]  /*06f0*/  BSYNC.RECONVERGENT B0 ;  /* 0x0000000000007941 */ /* 0x000fea0003800200 */
.L_x_47418:
[----:B------:R-:W-:Y:S01]  /*0700*/  VIADD R0, R27, 0x80 ;  /* 0x000000801b007836 */ /* 0x000fe20000000000 */
[----:B------:R-:W-:Y:S04]  /*0710*/  BSSY.RECONVERGENT B0, `(.L_x_47423) ;  /* 0x000002d000007945 */ /* 0x000fe80003800200 */
[----:B------:R-:W-:-:S13]  /*0720*/  ISETP.GE.U32.AND P0, PT, R0, R26, PT ;  /* 0x0000001a0000720c */ /* 0x000fda0003f06070 */
        /* <DEDUP_REMOVED lines=26> */
.L_x_47426:
[----:B------:R-:W-:Y:S01]  /*08d0*/  IMAD.MOV.U32 R8, RZ, RZ, R18 ;  /* 0x000000ffff087224 */ /* 0x000fe200078e0012 */
[----:B------:R-:W-:Y:S01]  /*08e0*/  MOV R4, 0x910 ;  /* 0x0000091000047802 */ /* 0x000fe20000000f00 */
[----:B------:R-:W-:-:S07]  /*08f0*/  IMAD.MOV.U32 R9, RZ, RZ, R19 ;  /* 0x000000ffff097224 */ /* 0x000fce00078e0013 */
[----:B------:R-:W-:Y:S05]  /*0900*/  CALL.REL.NOINC `($__internal_81_$__cuda_sm20_rem_s64) ;  /* 0x0000002c00247944 */ /* 0x000fea0003c00000 */
.L_x_47427:
[----:B------:R-:W-:Y:S05]  /*0910*/  BSYNC.RECONVERGENT B1 ;  /* 0x0000000000017941 */ /* 0x000fea0003800200 */
.L_x_47425:
        /* <DEDUP_REMOVED lines=12> */
.L_x_47424:
[----:B------:R-:W-:Y:S05]  /*09e0*/  BSYNC.RECONVERGENT B0 ;  /* 0x0000000000007941 */ /* 0x000fea0003800200 */
.L_x_47423:
        /* <DEDUP_REMOVED lines=29> */
.L_x_47431:
[----:B------:R-:W-:Y:S01]  /*0bc0*/  IMAD.MOV.U32 R8, RZ, RZ, R16 ;  /* 0x000000ffff087224 */ /* 0x000fe200078e0010 */
[----:B------:R-:W-:Y:S01]  /*0bd0*/  MOV R4, 0xc00 ;  /* 0x00000c0000047802 */ /* 0x000fe20000000f00 */
[----:B------:R-:W-:-:S07]  /*0be0*/  IMAD.MOV.U32 R9, RZ, RZ, R17 ;  /* 0x000000ffff097224 */ /* 0x000fce00078e0011 */
[----:B------:R-:W-:Y:S05]  /*0bf0*/  CALL.REL.NOINC `($__internal_81_$__cuda_sm20_rem_s64) ;  /* 0x0000002800687944 */ /* 0x000fea0003c00000 */
.L_x_47432:
[----:B------:R-:W-:Y:S05]  /*0c00*/  BSYNC.RECONVERGENT B1 ;  /* 0x0000000000017941 */ /* 0x000fea0003800200 */
.L_x_47430:
        /* <DEDUP_REMOVED lines=12> */
.L_x_47429:
[----:B------:R-:W-:Y:S05]  /*0cd0*/  BSYNC.RECONVERGENT B0 ;  /* 0x0000000000007941 */ /* 0x000fea0003800200 */
.L_x_47428:
        /* <DEDUP_REMOVED lines=29> */
.L_x_47436:
[----:B------:R-:W-:Y:S01]  /*0eb0*/  IMAD.MOV.U32 R8, RZ, RZ, R14 ;  /* 0x000000ffff087224 */ /* 0x000fe200078e000e */
[----:B------:R-:W-:Y:S01]  /*0ec0*/  MOV R4, 0xef0 ;  /* 0x00000ef000047802 */ /* 0x000fe20000000f00 */
[----:B------:R-:W-:-:S07]  /*0ed0*/  IMAD.MOV.U32 R9, RZ, RZ, R15 ;  /* 0x000000ffff097224 */ /* 0x000fce00078e000f */
[----:B------:R-:W-:Y:S05]  /*0ee0*/  CALL.REL.NOINC `($__internal_81_$__cuda_sm20_rem_s64) ;  /* 0x0000002400ac7944 */ /* 0x000fea0003c00000 */
.L_x_47437:
[----:B------:R-:W-:Y:S05]  /*0ef0*/  BSYNC.RECONVERGENT B1 ;  /* 0x0000000000017941 */ /* 0x000fea0003800200 */
.L_x_47435:
        /* <DEDUP_REMOVED lines=12> */
.L_x_47434:
[----:B------:R-:W-:Y:S05]  /*0fc0*/  BSYNC.RECONVERGENT B0 ;  /* 0x0000000000007941 */ /* 0x000fea0003800200 */
.L_x_47433:
        /* <DEDUP_REMOVED lines=29> */
.L_x_47441:
[----:B------:R-:W-:Y:S01]  /*11a0*/  IMAD.MOV.U32 R8, RZ, RZ, R10 ;  /* 0x000000ffff087224 */ /* 0x000fe200078e000a */
[----:B------:R-:W-:Y:S01]  /*11b0*/  MOV R4, 0x11e0 ;  /* 0x000011e000047802 */ /* 0x000fe20000000f00 */
[----:B------:R-:W-:-:S07]  /*11c0*/  IMAD.MOV.U32 R9, RZ, RZ, R11 ;  /* 0x000000ffff097224 */ /* 0x000fce00078e000b */
[----:B------:R-:W-:Y:S05]  /*11d0*/  CALL.REL.NOINC `($__internal_81_$__cuda_sm20_rem_s64) ;  /* 0x0000002000f07944 */ /* 0x000fea0003c00000 */
.L_x_47442:
[----:B------:R-:W-:Y:S05]  /*11e0*/  BSYNC.RECONVERGENT B1 ;  /* 0x0000000000017941 */ /* 0x000fea0003800200 */
.L_x_47440:
        /* <DEDUP_REMOVED lines=12> */
.L_x_47439:
[----:B------:R-:W-:Y:S05]  /*12b0*/  BSYNC.RECONVERGENT B0 ;  /* 0x0000000000007941 */ /* 0x000fea0003800200 */
.L_x_47438:
        /* <DEDUP_REMOVED lines=29> */
.L_x_47446:
[----:B------:R-:W-:Y:S01]  /*1490*/  IMAD.MOV.U32 R8, RZ, RZ, R12 ;  /* 0x000000ffff087224 */ /* 0x000fe200078e000c */
[----:B------:R-:W-:Y:S01]  /*14a0*/  MOV R4, 0x14d0 ;  /* 0x000014d000047802 */ /* 0x000fe20000000f00 */
[----:B------:R-:W-:-:S07]  /*14b0*/  IMAD.MOV.U32 R9, RZ, RZ, R13 ;  /* 0x000000ffff097224 */ /* 0x000fce00078e000d */
[----:B------:R-:W-:Y:S05]  /*14c0*/  CALL.REL.NOINC `($__internal_81_$__cuda_sm20_rem_s64) ;  /* 0x0000002000347944 */ /* 0x000fea0003c00000 */
.L_x_47447:
[----:B------:R-:W-:Y:S05]  /*14d0*/  BSYNC.RECONVERGENT B1 ;  /* 0x0000000000017941 */ /* 0x000fea0003800200 */
.L_x_47445:
        /* <DEDUP_REMOVED lines=12> */
.L_x_47444:
[----:B------:R-:W-:Y:S05]  /*15a0*/  BSYNC.RECONVERGENT B0 ;  /* 0x0000000000007941 */ /* 0x000fea0003800200 */
.L_x_47443:
        /* <DEDUP_REMOVED lines=29> */
.L_x_47451:
[----:B------:R-:W-:Y:S01]  /*1780*/  IMAD.MOV.U32 R8, RZ, RZ, R32 ;  /* 0x000000ffff087224 */ /* 0x000fe200078e0020 */
[----:B------:R-:W-:Y:S01]  /*1790*/  MOV R4, 0x17c0 ;  /* 0x000017c000047802 */ /* 0x000fe20000000f00 */
[----:B------:R-:W-:-:S07]  /*17a0*/  IMAD.MOV.U32 R9, RZ, RZ, R33 ;  /* 0x000000ffff097224 */ /* 0x000fce00078e0021 */
[----:B------:R-:W-:Y:S05]  /*17b0*/  CALL.REL.NOINC `($__internal_81_$__cuda_sm20_rem_s64) ;  /* 0x0000001c00787944 */ /* 0x000fea0003c00000 */
.L_x_47452:
[----:B------:R-:W-:Y:S05]  /*17c0*/  BSYNC.RECONVERGENT B1 ;  /* 0x0000000000017941 */ /* 0x000fea0003800200 */
.L_x_47450:
        /* <DEDUP_REMOVED lines=12> */
.L_x_47449:
[----:B------:R-:W-:Y:S05]  /*1890*/  BSYNC.RECONVERGENT B0 ;  /* 0x0000000000007941 */ /* 0x000fea0003800200 */
.L_x_47448:
        /* <DEDUP_REMOVED lines=29> */
.L_x_47456:
[----:B------:R-:W-:Y:S01]  /*1a70*/  IMAD.MOV.U32 R8, RZ, RZ, R30 ;  /* 0x000000ffff087224 */ /* 0x000fe200078e001e */
[----:B------:R-:W-:Y:S01]  /*1a80*/  MOV R4, 0x1ab0 ;  /* 0x00001ab000047802 */ /* 0x000fe20000000f00 */
[----:B------:R-:W-:-:S07]  /*1a90*/  IMAD.MOV.U32 R9, RZ, RZ, R31 ;  /* 0x000000ffff097224 */ /* 0x000fce00078e001f */
[----:B------:R-:W-:Y:S05]  /*1aa0*/  CALL.REL.NOINC `($__internal_81_$__cuda_sm20_rem_s64) ;  /* 0x0000001800bc7944 */ /* 0x000fea0003c00000 */
.L_x_47457:
[----:B------:R-:W-:Y:S05]  /*1ab0*/  BSYNC.RECONVERGENT B1 ;  /* 0x0000000000017941 */ /* 0x000fea0003800200 */
.L_x_47455:
        /* <DEDUP_REMOVED lines=12> */
.L_x_47454:
[----:B------:R-:W-:Y:S05]  /*1b80*/  BSYNC.RECONVERGENT B0 ;  /* 0x0000000000007941 */ /* 0x000fea0003800200 */
.L_x_47453:
        /* <DEDUP_REMOVED lines=12> */
[----:B------:R-:W-:Y:S02]  /*1c50*/  IMAD.IADD R3, R2, 0x1, R27 ;  /* 0x0000000102037824 */ /* 0x000fe400078e021b */
[----:B------:R-:W-:Y:S02]  /*1c60*/  VIADD R27, R27, 0x80 ;  /* 0x000000801b1b7836 */ /* 0x000fe40000000000 */
[----:B0-----:R-:W-:-:S05]  /*1c70*/  IMAD.WIDE.U32 R6, R3, 0x8, R6 ;  /* 0x0000000803067825 */ /* 0x001fca00078e0006 */
[----:B-----5:R0:W-:Y:S02]  /*1c80*/  STG.E.64 desc[UR4][R6.64], R20 ;  /* 0x0000001406007986 */ /* 0x0201e4000c101b04 */
.L_x_47460:
[----:B------:R-:W-:-:S13]  /*1c90*/  ISETP.GE.U32.AND P0, PT, R27, R26, PT ;  /* 0x0000001a1b00720c */ /* 0x000fda0003f06070 */
[----:B------:R-:W-:Y:S05]  /*1ca0*/  @P0 BRA `(.L_x_47462) ;  /* 0x0000000000300947 */ /* 0x000fea0003800000 */
[----:B0-----:R-:W0:Y:S01]  /*1cb0*/  LDC.64 R6, c[0x0][0x398] ;  /* 0x0000e600ff067b82 */ /* 0x001e220000000a00 */
[----:B------:R-:W-:Y:S02]  /*1cc0*/  IMAD.IADD R3, R2, 0x1, R27 ;  /* 0x0000000102037824 */ /* 0x000fe400078e021b */
[----:B------:R-:W-:Y:S02]  /*1cd0*/  VIADD R27, R27, 0x80 ;  /* 0x000000801b1b7836 */ /* 0x000fe40000000000 */
[----:B0-----:R-:W-:-:S05]  /*1ce0*/  IMAD.WIDE.U32 R6, R3, 0x8, R6 ;  /* 0x0000000803067825 */ /* 0x001fca00078e0006 */
[----:B-----5:R1:W-:Y:S02]  /*1cf0*/  STG.E.64 desc[UR4][R6.64], R18 ;  /* 0x0000001206007986 */ /* 0x0203e4000c101b04 */
.L_x_47461:
[----:B------:R-:W-:-:S13]  /*1d00*/  ISETP.GE.U32.AND P0, PT, R27, R26, PT ;  /* 0x0000001a1b00720c */ /* 0x000fda0003f06070 */
[----:B------:R-:W-:Y:S05]  /*1d10*/  @P0 BRA `(.L_x_47463) ;  /* 0x0000000000380947 */ /* 0x000fea0003800000 */
[----:B01----:R-:W0:Y:S01]  /*1d20*/  LDC.64 R6, c[0x0][0x398] ;  /* 0x0000e600ff067b82 */ /* 0x003e220000000a00 */
[----:B------:R-:W-:Y:S02]  /*1d30*/  IMAD.IADD R3, R2, 0x1, R27 ;  /* 0x0000000102037824 */ /* 0x000fe400078e021b */
[----:B------:R-:W-:Y:S02]  /*1d40*/  VIADD R27, R27, 0x80 ;  /* 0x000000801b1b7836 */ /* 0x000fe40000000000 */
[----:B0-----:R-:W-:-:S05]  /*1d50*/  IMAD.WIDE.U32 R6, R3, 0x8, R6 ;  /* 0x0000000803067825 */ /* 0x001fca00078e0006 */
[----:B-----5:R1:W-:Y:S02]  /*1d60*/  STG.E.64 desc[UR4][R6.64], R16 ;  /* 0x0000001006007986 */ /* 0x0203e4000c101b04 */
.L_x_47462:
[----:B------:R-:W-:-:S13]  /*1d70*/  ISETP.GE.U32.AND P0, PT, R27, R26, PT ;  /* 0x0000001a1b00720c */ /* 0x000fda0003f06070 */
[----:B------:R-:W-:Y:S05]  /*1d80*/  @P0 BRA `(.L_x_47464) ;  /* 0x0000000000400947 */ /* 0x000fea0003800000 */
[----:B01----:R-:W0:Y:S01]  /*1d90*/  LDC.64 R6, c[0x0][0x398] ;  /* 0x0000e600ff067b82 */ /* 0x003e220000000a00 */
[----:B------:R-:W-:Y:S02]  /*1da0*/  IMAD.IADD R9, R2, 0x1, R27 ;  /* 0x0000000102097824 */ /* 0x000fe400078e021b */
[----:B------:R-:W-:Y:S02]  /*1db0*/  VIADD R27, R27, 0x80 ;  /* 0x000000801b1b7836 */ /* 0x000fe40000000000 */
[----:B0-----:R-:W-:-:S04]  /*1dc0*/  IMAD.WIDE.U32 R8, R9, 0x8, R6 ;  /* 0x0000000809087825 */ /* 0x001fc800078e0006 */
[----:B-----5:R-:W-:Y:S02]  /*1dd0*/  IMAD.MOV.U32 R6, RZ, RZ, R14 ;  /* 0x000000ffff067224 */ /* 0x020fe400078e000e */
[----:B------:R-:W-:-:S05]  /*1de0*/  IMAD.MOV.U32 R7, RZ, RZ, R11 ;  /* 0x000000ffff077224 */ /* 0x000fca00078e000b */
[----:B------:R2:W-:Y:S02]  /*1df0*/  STG.E.64 desc[UR4][R8.64], R6 ;  /* 0x0000000608007986 */ /* 0x0005e4000c101b04 */
.L_x_47463:
[----:B------:R-:W-:-:S13]  /*1e00*/  ISETP.GE.U32.AND P0, PT, R27, R26, PT ;  /* 0x0000001a1b00720c */ /* 0x000fda0003f06070 */
[----:B------:R-:W-:Y:S05]  /*1e10*/  @P0 BREAK.RELIABLE B1 ;  /* 0x0000000000010942 */ /* 0x000fea0003800100 */
[----:B------:R-:W-:Y:S05]  /*1e20*/  @P0 BRA `(.L_x_47465) ;  /* 0x0000000000380947 */ /* 0x000fea0003800000 */
[----:B012---:R-:W0:Y:S01]  /*1e30*/  LDC.64 R6, c[0x0][0x398] ;  /* 0x0000e600ff067b82 */ /* 0x007e220000000a00 */
[----:B------:R-:W-:Y:S02]  /*1e40*/  IMAD.IADD R3, R2, 0x1, R27 ;  /* 0x0000000102037824 */ /* 0x000fe400078e021b */
[----:B-----5:R-:W-:Y:S02]  /*1e50*/  IMAD.MOV.U32 R11, RZ, RZ, R13 ;  /* 0x000000ffff0b7224 */ /* 0x020fe400078e000d */
[----:B------:R-:W-:Y:S02]  /*1e60*/  VIADD R27, R27, 0x80 ;  /* 0x000000801b1b7836 */ /* 0x000fe40000000000 */
[----:B0-----:R-:W-:-:S05]  /*1e70*/  IMAD.WIDE.U32 R6, R3, 0x8, R6 ;  /* 0x0000000803067825 */ /* 0x001fca00078e0006 */
[----:B------:R2:W-:Y:S02]  /*1e80*/  STG.E.64 desc[UR4][R6.64], R10 ;  /* 0x0000000a06007986 */ /* 0x0005e4000c101b04 */
.L_x_47464:
[----:B------:R-:W-:Y:S05]  /*1e90*/  BSYNC.RELIABLE B1 ;  /* 0x0000000000017941 */ /* 0x000fea0003800100 */
.L_x_47459:
[----:B------:R-:W-:-:S13]  /*1ea0*/  ISETP.GE.U32.AND P0, PT, R27, R26, PT ;  /* 0x0000001a1b00720c */ /* 0x000fda0003f06070 */
[----:B012---:R-:W0:Y:S01]  /*1eb0*/  @!P0 LDC.64 R6, c[0x0][0x398] ;  /* 0x0000e600ff068b82 */ /* 0x007e220000000a00 */
[----:B------:R-:W-:Y:S02]  /*1ec0*/  @!P0 IMAD.IADD R3, R2, 0x1, R27 ;  /* 0x0000000102038824 */ /* 0x000fe400078e021b */
[----:B-----5:R-:W-:Y:S02]  /*1ed0*/  @!P0 IMAD.MOV.U32 R13, RZ, RZ, R15 ;  /* 0x000000ffff0d8224 */ /* 0x020fe400078e000f */
[----:B------:R-:W-:Y:S02]  /*1ee0*/  @!P0 VIADD R27, R27, 0x80 ;  /* 0x000000801b1b8836 */ /* 0x000fe40000000000 */
[----:B0-----:R-:W-:-:S05]  /*1ef0*/  @!P0 IMAD.WIDE.U32 R6, R3, 0x8, R6 ;  /* 0x0000000803068825 */ /* 0x001fca00078e0006 */
[----:B------:R3:W-:Y:S02]  /*1f00*/  @!P0 STG.E.64 desc[UR4][R6.64], R12 ;  /* 0x0000000c06008986 */ /* 0x0007e4000c101b04 */
.L_x_47465:
[----:B------:R-:W-:Y:S05]  /*1f10*/  BSYNC.RECONVERGENT B0 ;  /* 0x0000000000007941 */ /* 0x000fea0003800200 */
.L_x_47458:
[----:B------:R-:W-:Y:S05]  /*1f20*/  WARPSYNC.ALL ;  /* 0x0000000000007948 */ /* 0x000fea0003800000 */
[----:B------:R-:W-:-:S13]  /*1f30*/  ISETP.GE.U32.AND P0, PT, R27, R26, PT ;  /* 0x0000001a1b00720c */ /* 0x000fda0003f06070 */
[----:B------:R-:W-:Y:S05]  /*1f40*/  @P0 EXIT ;  /* 0x000000000000094d */ /* 0x000fea0003800000 */
[----:B0123--:R-:W0:Y:S01]  /*1f50*/  LDC.64 R6, c[0x0][0x398] ;  /* 0x0000e600ff067b82 */ /* 0x00fe220000000a00 */
[----:B------:R-:W-:-:S04]  /*1f60*/  IMAD.IADD R3, R2, 0x1, R27 ;  /* 0x0000000102037824 */ /* 0x000fc800078e021b */
[----:B0-----:R-:W-:-:S05]  /*1f70*/  IMAD.WIDE.U32 R2, R3, 0x8, R6 ;  /* 0x0000000803027825 */ /* 0x001fca00078e0006 */
[----:B------:R-:W-:Y:S01]  /*1f80*/  STG.E.64 desc[UR4][R2.64], R4 ;  /* 0x0000000402007986 */ /* 0x000fe2000c101b04 */
[----:B------:R-:W-:Y:S05]  /*1f90*/  EXIT ;  /* 0x000000000000794d */ /* 0x000fea0003800000 */
.L_x_47417:
        /* <DEDUP_REMOVED lines=16> */
[----:B------:R-:W-:-:S05]  /*20a0*/  ISETP.NE.U32.AND P1, PT, R8, RZ, PT ;  /* 0x000000ff0800720c */ /* 0x000fca0003f25070 */
[----:B0-----:R-:W0:Y:S02]  /*20b0*/  MUFU.RCP R3, R3 ;  /* 0x0000000300037308 */ /* 0x001e240000001000 */
[----:B0-----:R-:W-:-:S06]  /*20c0*/  VIADD R4, R3, 0xffffffe ;  /* 0x0ffffffe03047836 */ /* 0x001fcc0000000000 */
[----:B------:R0:W2:Y:S02]  /*20d0*/  F2I.FTZ.U32.TRUNC.NTZ R5, R4 ;  /* 0x0000000400057305 */ /* 0x0000a4000021f000 */
[----:B0-----:R-:W-:Y:S02]  /*20e0*/  IMAD.MOV.U32 R4, RZ, RZ, RZ ;  /* 0x000000ffff047224 */ /* 0x001fe400078e00ff */
[----:B--2---:R-:W-:-:S04]  /*20f0*/  IMAD R7, R7, R5, RZ ;  /* 0x0000000507077224 */ /* 0x004fc800078e02ff */
        /* <DEDUP_REMOVED lines=11> */
.L_x_47467:
[----:B------:R-:W-:-:S07]  /*21b0*/  MOV R4, 0x21d0 ;  /* 0x000021d000047802 */ /* 0x000fce0000000f00 */
[----:B-----5:R-:W-:Y:S05]  /*21c0*/  CALL.REL.NOINC `($__internal_81_$__cuda_sm20_rem_s64) ;  /* 0x0000001000f47944 */ /* 0x020fea0003c00000 */
.L_x_47468:
[----:B------:R-:W-:Y:S05]  /*21d0*/  BSYNC.RECONVERGENT B0 ;  /* 0x0000000000007941 */ /* 0x000fea0003800200 */
.L_x_47466:
[----:B------:R-:W0:Y:S01]  /*21e0*/  LDCU UR8, c[0x0][0x394] ;  /* 0x00007280ff0877ac */ /* 0x000e220008000800 */
[C---:B------:R-:W-:Y:S01]  /*21f0*/  LOP3.LUT R3, R6.reuse, R8, RZ, 0x3c, !PT ;  /* 0x0000000806037212 */ /* 0x040fe200078e3cff */
[----:B------:R-:W-:Y:S01]  /*2200*/  BSSY.RECONVERGENT B0, `(.L_x_47469) ;  /* 0x0000027000007945 */ /* 0x000fe20003800200 */
        /* <DEDUP_REMOVED lines=8> */
[----:B0-----:R-:W-:Y:S02]  /*2290*/  LOP3.LUT R4, R11, UR8, RZ, 0xfc, !PT ;  /* 0x000000080b047c12 */ /* 0x001fe4000f8efcff */
[----:B------:R-:W-:Y:S02]  /*22a0*/  IADD3 R26, P2, PT, R6, R3, RZ ;  /* 0x00000003061a7210 */ /* 0x000fe40007f5e0ff */
[----:B------:R-:W-:-:S02]  /*22b0*/  ISETP.NE.U32.AND P0, PT, R4, RZ, PT ;  /* 0x000000ff0400720c */ /* 0x000fc40003f05070 */
[----:B------:R-:W-:-:S05]  /*22c0*/  SEL R27, R27, RZ, P1 ;  /* 0x000000ff1b1b7207 */ /* 0x000fca0000800000 */
[----:B------:R-:W-:-:S06]  /*22d0*/  IMAD.X R27, R7, 0x1, R27, P2 ;  /* 0x00000001071b7824 */ /* 0x000fcc00010e061b */
[----:B------:R-:W-:Y:S05]  /*22e0*/  @P0 BRA `(.L_x_47470) ;  /* 0x0000000000500947 */ /* 0x000fea0003800000 */
        /* <DEDUP_REMOVED lines=20> */
.L_x_47470:
[----:B------:R-:W-:Y:S01]  /*2430*/  IMAD.MOV.U32 R8, RZ, RZ, R10 ;  /* 0x000000ffff087224 */ /* 0x000fe200078e000a */
[----:B------:R-:W-:Y:S01]  /*2440*/  MOV R4, 0x2470 ;  /* 0x0000247000047802 */ /* 0x000fe20000000f00 */
[----:B------:R-:W-:-:S07]  /*2450*/  IMAD.MOV.U32 R9, RZ, RZ, R11 ;  /* 0x000000ffff097224 */ /* 0x000fce00078e000b */
[----:B-----5:R-:W-:Y:S05]  /*2460*/  CALL.REL.NOINC `($__internal_81_$__cuda_sm20_rem_s64) ;  /* 0x00000010004c7944 */ /* 0x020fea0003c00000 */
.L_x_47471:
[----:B------:R-:W-:Y:S05]  /*2470*/  BSYNC.RECONVERGENT B0 ;  /* 0x0000000000007941 */ /* 0x000fea0003800200 */
.L_x_47469:
        /* <DEDUP_REMOVED lines=11> */
[----:B0----5:R-:W-:Y:S02]  /*2530*/  LOP3.LUT R4, R13, UR8, RZ, 0xfc, !PT ;  /* 0x000000080d047c12 */ /* 0x021fe4000f8efcff */
        /* <DEDUP_REMOVED lines=25> */
.L_x_47473:
[----:B------:R-:W-:Y:S01]  /*26d0*/  IMAD.MOV.U32 R8, RZ, RZ, R12 ;  /* 0x000000ffff087224 */ /* 0x000fe200078e000c */
[----:B------:R-:W-:Y:S01]  /*26e0*/  MOV R4, 0x2710 ;  /* 0x0000271000047802 */ /* 0x000fe20000000f00 */
[----:B------:R-:W-:-:S07]  /*26f0*/  IMAD.MOV.U32 R9, RZ, RZ, R13 ;  /* 0x000000ffff097224 */ /* 0x000fce00078e000d */
[----:B------:R-:W-:Y:S05]  /*2700*/  CALL.REL.NOINC `($__internal_81_$__cuda_sm20_rem_s64) ;  /* 0x0000000c00a47944 */ /* 0x000fea0003c00000 */
.L_x_47474:
[----:B------:R-:W-:Y:S05]  /*2710*/  BSYNC.RECONVERGENT B0 ;  /* 0x0000000000007941 */ /* 0x000fea0003800200 */
.L_x_47472:
        /* <DEDUP_REMOVED lines=37> */
.L_x_47476:
[----:B------:R-:W-:Y:S01]  /*2970*/  IMAD.MOV.U32 R8, RZ, RZ, R14 ;  /* 0x000000ffff087224 */ /* 0x000fe200078e000e */
[----:B------:R-:W-:Y:S01]  /*2980*/  MOV R4, 0x29b0 ;  /* 0x000029b000047802 */ /* 0x000fe20000000f00 */
[----:B------:R-:W-:-:S07]  /*2990*/  IMAD.MOV.U32 R9, RZ, RZ, R15 ;  /* 0x000000ffff097224 */ /* 0x000fce00078e000f */
[----:B------:R-:W-:Y:S05]  /*29a0*/  CALL.REL.NOINC `($__internal_81_$__cuda_sm20_rem_s64) ;  /* 0x0000000800fc7944 */ /* 0x000fea0003c00000 */
.L_x_47477:
[----:B------:R-:W-:Y:S05]  /*29b0*/  BSYNC.RECONVERGENT B0 ;  /* 0x0000000000007941 */ /* 0x000fea0003800200 */
.L_x_47475:
        /* <DEDUP_REMOVED lines=37> */
.L_x_47479:
[----:B------:R-:W-:Y:S01]  /*2c10*/  IMAD.MOV.U32 R8, RZ, RZ, R16 ;  /* 0x000000ffff087224 */ /* 0x000fe200078e0010 */
[----:B------:R-:W-:Y:S01]  /*2c20*/  MOV R4, 0x2c50 ;  /* 0x00002c5000047802 */ /* 0x000fe20000000f00 */
[----:B------:R-:W-:-:S07]  /*2c30*/  IMAD.MOV.U32 R9, RZ, RZ, R17 ;  /* 0x000000ffff097224 */ /* 0x000fce00078e0011 */
[----:B------:R-:W-:Y:S05]  /*2c40*/  CALL.REL.NOINC `($__internal_81_$__cuda_sm20_rem_s64) ;  /* 0x0000000800547944 */ /* 0x000fea0003c00000 */
.L_x_47480:
[----:B------:R-:W-:Y:S05]  /*2c50*/  BSYNC.RECONVERGENT B0 ;  /* 0x0000000000007941 */ /* 0x000fea0003800200 */
.L_x_47478:
        /* <DEDUP_REMOVED lines=37> */
.L_x_47482:
[----:B------:R-:W-:Y:S01]  /*2eb0*/  IMAD.MOV.U32 R8, RZ, RZ, R18 ;  /* 0x000000ffff087224 */ /* 0x000fe200078e0012 */
[----:B------:R-:W-:Y:S01]  /*2ec0*/  MOV R4, 0x2ef0 ;  /* 0x00002ef000047802 */ /* 0x000fe20000000f00 */
[----:B------:R-:W-:-:S07]  /*2ed0*/  IMAD.MOV.U32 R9, RZ, RZ, R19 ;  /* 0x000000ffff097224 */ /* 0x000fce00078e0013 */
[----:B------:R-:W-:Y:S05]  /*2ee0*/  CALL.REL.NOINC `($__internal_81_$__cuda_sm20_rem_s64) ;  /* 0x0000000400ac7944 */ /* 0x000fea0003c00000 */
.L_x_47483:
[----:B------:R-:W-:Y:S05]  /*2ef0*/  BSYNC.RECONVERGENT B0 ;  /* 0x0000000000007941 */ /* 0x000fea0003800200 */
.L_x_47481:
        /* <DEDUP_REMOVED lines=37> */
.L_x_47485:
[----:B------:R-:W-:Y:S01]  /*3150*/  IMAD.MOV.U32 R8, RZ, RZ, R20 ;  /* 0x000000ffff087224 */ /* 0x000fe200078e0014 */
[----:B------:R-:W-:Y:S01]  /*3160*/  MOV R4, 0x3190 ;  /* 0x0000319000047802 */ /* 0x000fe20000000f00 */
[----:B------:R-:W-:-:S07]  /*3170*/  IMAD.MOV.U32 R9, RZ, RZ, R21 ;  /* 0x000000ffff097224 */ /* 0x000fce00078e0015 */
[----:B------:R-:W-:Y:S05]  /*3180*/  CALL.REL.NOINC `($__internal_81_$__cuda_sm20_rem_s64) ;  /* 0x0000000400047944 */ /* 0x000fea0003c00000 */
.L_x_47486:
[----:B------:R-:W-:Y:S05]  /*3190*/  BSYNC.RECONVERGENT B0 ;  /* 0x0000000000007941 */ /* 0x000fea0003800200 */
.L_x_47484:
        /* <DEDUP_REMOVED lines=37> */
.L_x_47488:
[----:B------:R-:W-:Y:S01]  /*33f0*/  IMAD.MOV.U32 R8, RZ, RZ, R22 ;  /* 0x000000ffff087224 */ /* 0x000fe200078e0016 */
[----:B------:R-:W-:Y:S01]  /*3400*/  MOV R4, 0x3430 ;  /* 0x0000343000047802 */ /* 0x000fe20000000f00 */
[----:B------:R-:W-:-:S07]  /*3410*/  IMAD.MOV.U32 R9, RZ, RZ, R23 ;  /* 0x000000ffff097224 */ /* 0x000fce00078e0017 */
[----:B------:R-:W-:Y:S05]  /*3420*/  CALL.REL.NOINC `($__internal_81_$__cuda_sm20_rem_s64) ;  /* 0x00000000005c7944 */ /* 0x000fea0003c00000 */
.L_x_47489:
[----:B------:R-:W-:Y:S05]  /*3430*/  BSYNC.RECONVERGENT B0 ;  /* 0x0000000000007941 */ /* 0x000fea0003800200 */
.L_x_47487:
[----:B------:R-:W0:Y:S01]  /*3440*/  LDC.64 R4, c[0x0][0x398] ;  /* 0x0000e600ff047b82 */ /* 0x000e220000000a00 */
[C---:B------:R-:W-:Y:S01]  /*3450*/  LOP3.LUT R3, R6.reuse, R22, RZ, 0x3c, !PT ;  /* 0x0000001606037212 */ /* 0x040fe200078e3cff */
[----:B------:R-:W-:Y:S01]  /*3460*/  IMAD.MOV.U32 R9, RZ, RZ, R27 ;  /* 0x000000ffff097224 */ /* 0x000fe200078e001b */
[----:B------:R-:W-:Y:S02]  /*3470*/  LOP3.LUT R8, R7, R23, RZ, 0x3c, !PT ;  /* 0x0000001707087212 */ /* 0x000fe400078e3cff */
[----:B------:R-:W-:Y:S02]  /*3480*/  ISETP.GT.U32.AND P0, PT, R3, -0x1, PT ;  /* 0xffffffff0300780c */ /* 0x000fe40003f04070 */
[----:B------:R-:W-:Y:S02]  /*3490*/  ISETP.NE.U32.AND P1, PT, R6, RZ, PT ;  /* 0x000000ff0600720c */ /* 0x000fe40003f25070 */
[----:B------:R-:W-:Y:S01]  /*34a0*/  ISETP.GT.AND.EX P0, PT, R8, -0x1, PT, P0 ;  /* 0xffffffff0800780c */ /* 0x000fe20003f04300 */
[----:B------:R-:W-:Y:S01]  /*34b0*/  IMAD.MOV.U32 R8, RZ, RZ, R26 ;  /* 0x000000ffff087224 */ /* 0x000fe200078e001a */
[----:B------:R-:W-:-:S02]  /*34c0*/  ISETP.NE.AND.EX P1, PT, R7, RZ, PT, P1 ;  /* 0x000000ff0700720c */ /* 0x000fc40003f25310 */
[----:B------:R-:W-:-:S04]  /*34d0*/  SEL R23, R23, RZ, !P0 ;  /* 0x000000ff17177207 */ /* 0x000fc80004000000 */
[----:B------:R-:W-:Y:S01]  /*34e0*/  SEL R23, R23, RZ, P1 ;  /* 0x000000ff17177207 */ /* 0x000fe20000800000 */
[----:B0-----:R-:W-:Y:S01]  /*34f0*/  IMAD.WIDE.U32 R2, R2, 0x8, R4 ;  /* 0x0000000802027825 */ /* 0x001fe200078e0004 */
[----:B------:R-:W-:-:S04]  /*3500*/  SEL R5, R22, RZ, !P0 ;  /* 0x000000ff16057207 */ /* 0x000fc80004000000 */
[----:B------:R-:W-:Y:S01]  /*3510*/  SEL R5, R5, RZ, P1 ;  /* 0x000000ff05057207 */ /* 0x000fe20000800000 */
[----:B------:R-:W-:-:S03]  /*3520*/  IMAD.WIDE.U32 R2, R0, 0x10, R2 ;  /* 0x0000001000027825 */ /* 0x000fc600078e0002 */
[----:B------:R-:W-:Y:S02]  /*3530*/  IADD3 R22, P0, PT, R6, R5, RZ ;  /* 0x0000000506167210 */ /* 0x000fe40007f1e0ff */
[----:B------:R-:W-:Y:S03]  /*3540*/  STG.E.128 desc[UR4][R2.64], R8 ;  /* 0x0000000802007986 */ /* 0x000fe6000c101d04 */
[----:B------:R-:W-:Y:S01]  /*3550*/  IMAD.X R23, R7, 0x1, R23, P0 ;  /* 0x0000000107177824 */ /* 0x000fe200000e0617 */
[----:B------:R-:W-:Y:S04]  /*3560*/  STG.E.128 desc[UR4][R2.64+0x800], R12 ;  /* 0x0008000c02007986 */ /* 0x000fe8000c101d04 */
[----:B------:R-:W-:Y:S04]  /*3570*/  STG.E.128 desc[UR4][R2.64+0x1000], R16 ;  /* 0x0010001002007986 */ /* 0x000fe8000c101d04 */
[----:B------:R-:W-:Y:S01]  /*3580*/  STG.E.128 desc[UR4][R2.64+0x1800], R20 ;  /* 0x0018001402007986 */ /* 0x000fe2000c101d04 */
[----:B------:R-:W-:Y:S05]  /*3590*/  EXIT ;  /* 0x000000000000794d */ /* 0x000fea0003800000 */
        .weak           $__internal_81_$__cuda_sm20_rem_s64
        .type           $__internal_81_$__cuda_sm20_rem_s64,@function
        .size           $__internal_81_$__cuda_sm20_rem_s64,(.L_x_54733 - $__internal_81_$__cuda_sm20_rem_s64)
$__internal_81_$__cuda_sm20_rem_s64:
        /* <DEDUP_REMOVED lines=29> */
[----:B------:R-:W-:-:S04]  /*3770*/  IMAD.HI.U32 R34, R35, R6, RZ ;  /* 0x0000000623227227 */ /* 0x000fc800078e00ff */
[----:B------:R-:W-:Y:S02]  /*3780*/  IMAD.X R24, RZ, RZ, ~R24, P0 ;  /* 0x000000ffff187224 */ /* 0x000fe400000e0e18 */
[----:B------:R-:W-:Y:S02]  /*3790*/  IMAD.X R25, RZ, RZ, ~UR7, P4 ;  /* 0x80000007ff197e24 */ /* 0x000fe4000a0e06ff */
[----:B------:R-:W-:-:S03]  /*37a0*/  IMAD.WIDE.U32 R34, P0, R35, R24, R34 ;  /* 0x0000001823227225 */ /* 0x000fc60007800022 */
[----:B------:R-:W-:Y:S01]  /*37b0*/  SEL R25, R25, UR7, !P1 ;  /* 0x0000000719197c07 */ /* 0x000fe2000c800000 */
[C---:B------:R-:W-:Y:S02]  /*37c0*/  IMAD R7, R5.reuse, R24, RZ ;  /* 0x0000001805077224 */ /* 0x040fe400078e02ff */
[----:B------:R-:W-:-:S04]  /*37d0*/  IMAD.HI.U32 R6, P2, R5, R6, R34 ;  /* 0x0000000605067227 */ /* 0x000fc80007840022 */
[----:B------:R-:W-:Y:S01]  /*37e0*/  IMAD.HI.U32 R24, R5, R24, RZ ;  /* 0x0000001805187227 */ /* 0x000fe200078e00ff */
[----:B------:R-:W-:Y:S02]  /*37f0*/  IADD3 R6, P3, PT, R7, R6, RZ ;  /* 0x0000000607067210 */ /* 0x000fe40007f7e0ff */
[C---:B------:R-:W-:Y:S01]  /*3800*/  SEL R7, R3.reuse, UR6, !P1 ;  /* 0x0000000603077c07 */ /* 0x040fe2000c800000 */
[----:B------:R-:W-:Y:S01]  /*3810*/  IMAD.X R24, R24, 0x1, R5, P0 ;  /* 0x0000000118187824 */ /* 0x000fe200000e0605 */
[----:B------:R-:W-:Y:S01]  /*3820*/  SEL R3, R3, UR6, !P1 ;  /* 0x0000000603037c07 */ /* 0x000fe2000c800000 */
[----:B------:R-:W-:Y:S02]  /*3830*/  IMAD.MOV.U32 R35, RZ, RZ, RZ ;  /* 0x000000ffff237224 */ /* 0x000fe400078e00ff */
[----:B------:R-:W-:Y:S01]  /*3840*/  IMAD.HI.U32 R34, R6, R7, RZ ;  /* 0x0000000706227227 */ /* 0x000fe200078e00ff */
[----:B------:R-:W-:-:S03]  /*3850*/  IADD3.X R24, PT, PT, RZ, RZ, R24, P3, P2 ;  /* 0x000000ffff187210 */ /* 0x000fc60001fe4418 */
[----:B------:R-:W-:-:S04]  /*3860*/  IMAD.WIDE.U32 R6, R6, R25, R34 ;  /* 0x0000001906067225 */ /* 0x000fc800078e0022 */
[----:B------:R-:W-:-:S04]  /*3870*/  IMAD.HI.U32 R5, P0, R24, R3, R6 ;  /* 0x0000000318057227 */ /* 0x000fc80007800006 */
[CC--:B------:R-:W-:Y:S02]  /*3880*/  IMAD R6, R24.reuse, R25.reuse, RZ ;  /* 0x0000001918067224 */ /* 0x0c0fe400078e02ff */
[----:B------:R-:W-:-:S03]  /*3890*/  IMAD.HI.U32 R24, R24, R25, RZ ;  /* 0x0000001918187227 */ /* 0x000fc600078e00ff */
[----:B------:R-:W-:Y:S01]  /*38a0*/  IADD3 R5, P2, PT, R6, R5, RZ ;  /* 0x0000000506057210 */ /* 0x000fe20007f5e0ff */
[----:B------:R-:W-:-:S04]  /*38b0*/  IMAD.X R7, RZ, RZ, R24, P0 ;  /* 0x000000ffff077224 */ /* 0x000fc800000e0618 */
        /* <DEDUP_REMOVED lines=26> */
[----:B------:R-:W-:-:S04]  /*3a60*/  IMAD.MOV.U32 R5, RZ, RZ, 0x0 ;  /* 0x00000000ff057424 */ /* 0x000fc800078e00ff */
[----:B------:R-:W-:Y:S05]  /*3a70*/  RET.REL.NODEC R4 `(_ZN2at6native29vectorized_elementwise_kernelILi2ENS0_13AUnaryFunctorIlllZZZNS0_21remainder_kernel_cudaERNS_18TensorIteratorBaseEENKUlvE_clEvENKUlvE2_clEvEUlllE_EESt5arrayIPcLm2EEEEviT0_T1_) ;  /* 0xffffffc404607950 */ /* 0x000fea0003c3ffff */
.L_x_47490:
        /* <DEDUP_REMOVED lines=16> */
.L_x_54733:


//--------------------- .text._ZN2at6native29vectorized_elementwise_kernelILi4ENS0_13AUnaryFunctorIlllZZZNS0_21remainder_kernel_cudaERNS_18TensorIteratorBaseEENKUlvE_clEvENKUlvE2_clEvEUlllE_EESt5arrayIPcLm2EEEEviT0_T1_ --------------------------
	.section	.text._ZN2at6native29vectorized_elementwise_kernelILi4ENS0_13AUnaryFunctorIlllZZZNS0_21remainder_kernel_cudaERNS_18TensorIteratorBaseEENKUlvE_clEvENKUlvE2_clEvEUlllE_EESt5arrayIPcLm2EEEEviT0_T1_,"ax",@progbits
	.align	128
        .global         _ZN2at6native29vectorized_elementwise_kernelILi4ENS0_13AUnaryFunctorIlllZZZNS0_21remainder_kernel_cudaERNS_18TensorIteratorBaseEENKUlvE_clEvENKUlvE2_clEvEUlllE_EESt5arrayIPcLm2EEEEviT0_T1_
        .type           _ZN2at6native29vectorized_elementwise_kernelILi4ENS0_13AUnaryFunctorIlllZZZNS0_21remainder_kernel_cudaERNS_18TensorIteratorBaseEENKUlvE_clEvENKUlvE2_clEvEUlllE_EESt5arrayIPcLm2EEEEviT0_T1_,@function
        .size           _ZN2at6native29vectorized_elementwise_kernelILi4ENS0_13AUnaryFunctorIlllZZZNS0_21remainder_kernel_cudaERNS_18TensorIteratorBaseEENKUlvE_clEvENKUlvE2_clEvEUlllE_EESt5arrayIPcLm2EEEEviT0_T1_,(.L_x_54734 - _ZN2at6native29vectorized_elementwise_kernelILi4ENS0_13AUnaryFunctorIlllZZZNS0_21remainder_kernel_cudaERNS_18TensorIteratorBaseEENKUlvE_clEvENKUlvE2_clEvEUlllE_EESt5arrayIPcLm2EEEEviT0_T1_)
        .other          _ZN2at6native29vectorized_elementwise_kernelILi4ENS0_13AUnaryFunctorIlllZZZNS0_21remainder_kernel_cudaERNS_18TensorIteratorBaseEENKUlvE_clEvENKUlvE2_clEvEUlllE_EESt5arrayIPcLm2EEEEviT0_T1_,@"STO_CUDA_ENTRY STV_DEFAULT"
_ZN2at6native29vectorized_elementwise_kernelILi4ENS0_13AUnaryFunctorIlllZZZNS0_21remainder_kernel_cudaERNS_18TensorIteratorBaseEENKUlvE_clEvENKUlvE2_clEvEUlllE_EESt5arrayIPcLm2EEEEviT0_T1_:
.text._ZN2at6native29vectorized_elementwise_kernelILi4ENS0_13AUnaryFunctorIlllZZZNS0_21remainder_kernel_cudaERNS_18TensorIteratorBaseEENKUlvE_clEvENKUlvE2_clEvEUlllE_EESt5arrayIPcLm2EEEEviT0_T1_:
        /* <DEDUP_REMOVED lines=94> */
.L_x_47495:
[----:B------:R-:W-:Y:S01]  /*05e0*/  IMAD.MOV.U32 R8, RZ, RZ, R20 ;  /* 0x000000ffff087224 */ /* 0x000fe200078e0014 */
[----:B------:R-:W-:Y:S01]  /*05f0*/  MOV R4, 0x620 ;  /* 0x0000062000047802 */ /* 0x000fe20000000f00 */
[----:B------:R-:W-:-:S07]  /*0600*/  IMAD.MOV.U32 R9, RZ, RZ, R21 ;  /* 0x000000ffff097224 */ /* 0x000fce00078e0015 */
[----:B------:R-:W-:Y:S05]  /*0610*/  CALL.REL.NOINC `($__internal_82_$__cuda_sm20_rem_s64) ;  /* 0x0000002c00d07944 */ /* 0x000fea0003c00000 */
.L_x_47496:
[----:B------:R-:W-:Y:S05]  /*0620*/  BSYNC.RECONVERGENT B1 ;  /* 0x0000000000017941 */ /* 0x000fea0003800200 */
.L_x_47494:
        /* <DEDUP_REMOVED lines=12> */
.L_x_47493:
[----:B------:R-:W-:Y:S05]  /*06f0*/  BSYNC.RECONVERGENT B0 ;  /* 0x0000000000007941 */ /* 0x000fea0003800200 */
.L_x_47492:
        /* <DEDUP_REMOVED lines=29> */
.L_x_47500:
[----:B------:R-:W-:Y:S01]  /*08d0*/  IMAD.MOV.U32 R8, RZ, RZ, R18 ;  /* 0x000000ffff087224 */ /* 0x000fe200078e0012 */
[----:B------:R-:W-:Y:S01]  /*08e0*/  MOV R4, 0x910 ;  /* 0x0000091000047802 */ /* 0x000fe20000000f00 */
[----:B------:R-:W-:-:S07]  /*08f0*/  IMAD.MOV.U32 R9, RZ, RZ, R19 ;  /* 0x000000ffff097224 */ /* 0x000fce00078e0013 */
[----:B------:R-:W-:Y:S05]  /*0900*/  CALL.REL.NOINC `($__internal_82_$__cuda_sm20_rem_s64) ;  /* 0x0000002c00147944 */ /* 0x000fea0003c00000 */
.L_x_47501:
[----:B------:R-:W-:Y:S05]  /*0910*/  BSYNC.RECONVERGENT B1 ;  /* 0x0000000000017941 */ /* 0x000fea0003800200 */
.L_x_47499:
        /* <DEDUP_REMOVED lines=12> */
.L_x_47498:
[----:B------:R-:W-:Y:S05]  /*09e0*/  BSYNC.RECONVERGENT B0 ;  /* 0x0000000000007941 */ /* 0x000fea0003800200 */
.L_x_47497:
        /* <DEDUP_REMOVED lines=29> */
.L_x_47505:
[----:B------:R-:W-:Y:S01]  /*0bc0*/  IMAD.MOV.U32 R8, RZ, RZ, R16 ;  /* 0x000000ffff087224 */ /* 0x000fe200078e0010 */
[----:B------:R-:W-:Y:S01]  /*0bd0*/  MOV R4, 0xc00 ;  /* 0x00000c0000047802 */ /* 0x000fe20000000f00 */
[----:B------:R-:W-:-:S07]  /*0be0*/  IMAD.MOV.U32 R9, RZ, RZ, R17 ;  /* 0x000000ffff097224 */ /* 0x000fce00078e0011 */
[----:B------:R-:W-:Y:S05]  /*0bf0*/  CALL.REL.NOINC `($__internal_82_$__cuda_sm20_rem_s64) ;  /* 0x0000002800587944 */ /* 0x000fea0003c00000 */
.L_x_47506:
[----:B------:R-:W-:Y:S05]  /*0c00*/  BSYNC.RECONVERGENT B1 ;  /* 0x0000000000017941 */ /* 0x000fea0003800200 */
.L_x_47504:
        /* <DEDUP_REMOVED lines=12> */
.L_x_47503:
[----:B------:R-:W-:Y:S05]  /*0cd0*/  BSYNC.RECONVERGENT B0 ;  /* 0x0000000000007941 */ /* 0x000fea0003800200 */
.L_x_47502:
        /* <DEDUP_REMOVED lines=29> */
.L_x_47510:
[----:B------:R-:W-:Y:S01]  /*0eb0*/  IMAD.MOV.U32 R8, RZ, RZ, R14 ;  /* 0x000000ffff087224 */ /* 0x000fe200078e000e */
[----:B------:R-:W-:Y:S01]  /*0ec0*/  MOV R4, 0xef0 ;  /* 0x00000ef000047802 */ /* 0x000fe20000000f00 */
[----:B------:R-:W-:-:S07]  /*0ed0*/  IMAD.MOV.U32 R9, RZ, RZ, R15 ;  /* 0x000000ffff097224 */ /* 0x000fce00078e000f */
[----:B------:R-:W-:Y:S05]  /*0ee0*/  CALL.REL.NOINC `($__internal_82_$__cuda_sm20_rem_s64) ;  /* 0x00000024009c7944 */ /* 0x000fea0003c00000 */
.L_x_47511:
[----:B------:R-:W-:Y:S05]  /*0ef0*/  BSYNC.RECONVERGENT B1 ;  /* 0x0000000000017941 */ /* 0x000fea0003800200 */
.L_x_47509:
        /* <DEDUP_REMOVED lines=12> */
.L_x_47508:
[----:B------:R-:W-:Y:S05]  /*0fc0*/  BSYNC.RECONVERGENT B0 ;  /* 0x0000000000007941 */ /* 0x000fea0003800200 */
.L_x_47507:
        /* <DEDUP_REMOVED lines=29> */
.L_x_47515:
[----:B------:R-:W-:Y:S01]  /*11a0*/  IMAD.MOV.U32 R8, RZ, RZ, R10 ;  /* 0x000000ffff087224 */ /* 0x000fe200078e000a */
[----:B------:R-:W-:Y:S01]  /*11b0*/  MOV R4, 0x11e0 ;  /* 0x000011e000047802 */ /* 0x000fe20000000f00 */
[----:B------:R-:W-:-:S07]  /*11c0*/  IMAD.MOV.U32 R9, RZ, RZ, R11 ;  /* 0x000000ffff097224 */ /* 0x000fce00078e000b */
[----:B------:R-:W-:Y:S05]  /*11d0*/  CALL.REL.NOINC `($__internal_82_$__cuda_sm20_rem_s64) ;  /* 0x0000002000e07944 */ /* 0x000fea0003c00000 */
.L_x_47516:
[----:B------:R-:W-:Y:S05]  /*11e0*/  BSYNC.RECONVERGENT B1 ;  /* 0x0000000000017941 */ /* 0x000fea0003800200 */
.L_x_47514:
        /* <DEDUP_REMOVED lines=12> */
.L_x_47513:
[----:B------:R-:W-:Y:S05]  /*12b0*/  BSYNC.RECONVERGENT B0 ;  /* 0x0000000000007941 */ /* 0x000fea0003800200 */
.L_x_47512:
        /* <DEDUP_REMOVED lines=29> */
.L_x_47520:
[----:B------:R-:W-:Y:S01]  /*1490*/  IMAD.MOV.U32 R8, RZ, RZ, R12 ;  /* 0x000000ffff087224 */ /* 0x000fe200078e000c */
[----:B------:R-:W-:Y:S01]  /*14a0*/  MOV R4, 0x14d0 ;  /* 0x000014d000047802 */ /* 0x000fe20000000f00 */
[----:B------:R-:W-:-:S07]  /*14b0*/  IMAD.MOV.U32 R9, RZ, RZ, R13 ;  /* 0x000000ffff097224 */ /* 0x000fce00078e000d */
[----:B------:R-:W-:Y:S05]  /*14c0*/  CALL.REL.NOINC `($__internal_82_$__cuda_sm20_rem_s64) ;  /* 0x0000002000247944 */ /* 0x000fea0003c00000 */
.L_x_47521:
[----:B------:R-:W-:Y:S05]  /*14d0*/  BSYNC.RECONVERGENT B1 ;  /* 0x0000000000017941 */ /* 0x000fea0003800200 */
.L_x_47519:
        /* <DEDUP_REMOVED lines=12> */
.L_x_47518:
[----:B------:R-:W-:Y:S05]  /*15a0*/  BSYNC.RECONVERGENT B0 ;  /* 0x0000000000007941 */ /* 0x000fea0003800200 */
.L_x_47517:
        /* <DEDUP_REMOVED lines=29> */
.L_x_47525:
[----:B------:R-:W-:Y:S01]  /*1780*/  IMAD.MOV.U32 R8, RZ, RZ, R32 ;  /* 0x000000ffff087224 */ /* 0x000fe200078e0020 */
[----:B------:R-:W-:Y:S01]  /*1790*/  MOV R4, 0x17c0 ;  /* 0x000017c000047802 */ /* 0x000fe20000000f00 */
[----:B------:R-:W-:-:S07]  /*17a0*/  IMAD.MOV.U32 R9, RZ, RZ, R33 ;  /* 0x000000ffff097224 */ /* 0x000fce00078e0021 */
[----:B------:R-:W-:Y:S05]  /*17b0*/  CALL.REL.NOINC `($__internal_82_$__cuda_sm20_rem_s64) ;  /* 0x0000001c00687944 */ /* 0x000fea0003c00000 */
.L_x_47526:
[----:B------:R-:W-:Y:S05]  /*17c0*/  BSYNC.RECONVERGENT B1 ;  /* 0x0000000000017941 */ /* 0x000fea0003800200 */
.L_x_47524:
        /* <DEDUP_REMOVED lines=12> */
.L_x_47523:
[----:B------:R-:W-:Y:S05]  /*1890*/  BSYNC.RECONVERGENT B0 ;  /* 0x0000000000007941 */ /* 0x000fea0003800200 */
.L_x_47522:
        /* <DEDUP_REMOVED lines=29> */
.L_x_47530:
[----:B------:R-:W-:Y:S01]  /*1a70*/  IMAD.MOV.U32 R8, RZ, RZ, R30 ;  /* 0x000000ffff087224 */ /* 0x000fe200078e001e */
[----:B------:R-:W-:Y:S01]  /*1a80*/  MOV R4, 0x1ab0 ;  /* 0x00001ab000047802 */ /* 0x000fe20000000f00 */
[----:B------:R-:W-:-:S07]  /*1a90*/  IMAD.MOV.U32 R9, RZ, RZ, R31 ;  /* 0x000000ffff097224 */ /* 0x000fce00078e001f */
[----:B------:R-:W-:Y:S05]  /*1aa0*/  CALL.REL.NOINC `($__internal_82_$__cuda_sm20_rem_s64) ;  /* 0x0000001800ac7944 */ /* 0x000fea0003c00000 */
.L_x_47531:
[----:B------:R-:W-:Y:S05]  /*1ab0*/  BSYNC.RECONVERGENT B1 ;  /* 0x0000000000017941 */ /* 0x000fea0003800200 */
.L_x_47529:
        /* <DEDUP_REMOVED lines=12> */
.L_x_47528:
[----:B------:R-:W-:Y:S05]  /*1b80*/  BSYNC.RECONVERGENT B0 ;  /* 0x0000000000007941 */ /* 0x000fea0003800200 */
.L_x_47527:
        /* <DEDUP_REMOVED lines=16> */
.L_x_47534:
[----:B------:R-:W-:-:S13]  /*1c90*/  ISETP.GE.U32.AND P0, PT, R27, R26, PT ;  /* 0x0000001a1b00720c */ /* 0x000fda0003f06070 */
[----:B------:R-:W-:Y:S05]  /*1ca0*/  @P0 BRA `(.L_x_47536) ;  /* 0x0000000000300947 */ /* 0x000fea0003800000 */
[----:B0-----:R-:W0:Y:S01]  /*1cb0*/  LDC.64 R6, c[0x0][0x398] ;  /* 0x0000e600ff067b82 */ /* 0x001e220000000a00 */
[----:B------:R-:W-:Y:S02]  /*1cc0*/  IMAD.IADD R3, R2, 0x1, R27 ;  /* 0x0000000102037824 */ /* 0x000fe400078e021b */
[----:B------:R-:W-:Y:S02]  /*1cd0*/  VIADD R27, R27, 0x80 ;  /* 0x000000801b1b7836 */ /* 0x000fe40000000000 */
[----:B0-----:R-:W-:-:S05]  /*1ce0*/  IMAD.WIDE.U32 R6, R3, 0x8, R6 ;  /* 0x0000000803067825 */ /* 0x001fca00078e0006 */
[----:B-----5:R1:W-:Y:S02]  /*1cf0*/  STG.E.64 desc[UR4][R6.64], R18 ;  /* 0x0000001206007986 */ /* 0x0203e4000c101b04 */
.L_x_47535:
[----:B------:R-:W-:-:S13]  /*1d00*/  ISETP.GE.U32.AND P0, PT, R27, R26, PT ;  /* 0x0000001a1b00720c */ /* 0x000fda0003f06070 */
[----:B------:R-:W-:Y:S05]  /*1d10*/  @P0 BRA `(.L_x_47537) ;  /* 0x0000000000380947 */ /* 0x000fea0003800000 */
[----:B01----:R-:W0:Y:S01]  /*1d20*/  LDC.64 R6, c[0x0][0x398] ;  /* 0x0000e600ff067b82 */ /* 0x003e220000000a00 */
[----:B------:R-:W-:Y:S02]  /*1d30*/  IMAD.IADD R3, R2, 0x1, R27 ;  /* 0x0000000102037824 */ /* 0x000fe400078e021b */
[----:B------:R-:W-:Y:S02]  /*1d40*/  VIADD R27, R27, 0x80 ;  /* 0x000000801b1b7836 */ /* 0x000fe40000000000 */
[----:B0-----:R-:W-:-:S05]  /*1d50*/  IMAD.WIDE.U32 R6, R3, 0x8, R6 ;  /* 0x0000000803067825 */ /* 0x001fca00078e0006 */
[----:B-----5:R1:W-:Y:S02]  /*1d60*/  STG.E.64 desc[UR4][R6.64], R16 ;  /* 0x0000001006007986 */ /* 0x0203e4000c101b04 */
.L_x_47536:
        /* <DEDUP_REMOVED lines=9> */
.L_x_47537:
        /* <DEDUP_REMOVED lines=9> */
.L_x_47538:
[----:B------:R-:W-:Y:S05]  /*1e90*/  BSYNC.RELIABLE B1 ;  /* 0x0000000000017941 */ /* 0x000fea0003800100 */
.L_x_47533:
[----:B------:R-:W-:-:S13]  /*1ea0*/  ISETP.GE.U32.AND P0, PT, R27, R26, PT ;  /* 0x0000001a1b00720c */ /* 0x000fda0003f06070 */
[----:B012---:R-:W0:Y:S01]  /*1eb0*/  @!P0 LDC.64 R6, c[0x0][0x398] ;  /* 0x0000e600ff068b82 */ /* 0x007e220000000a00 */
[----:B------:R-:W-:Y:S02]  /*1ec0*/  @!P0 IMAD.IADD R3, R2, 0x1, R27 ;  /* 0x0000000102038824 */ /* 0x000fe400078e021b */
[----:B-----5:R-:W-:Y:S02]  /*1ed0*/  @!P0 IMAD.MOV.U32 R13, RZ, RZ, R15 ;  /* 0x000000ffff0d8224 */ /* 0x020fe400078e000f */
[----:B------:R-:W-:Y:S02]  /*1ee0*/  @!P0 VIADD R27, R27, 0x80 ;  /* 0x000000801b1b8836 */ /* 0x000fe40000000000 */
[----:B0-----:R-:W-:-:S05]  /*1ef0*/  @!P0 IMAD.WIDE.U32 R6, R3, 0x8, R6 ;  /* 0x0000000803068825 */ /* 0x001fca00078e0006 */
[----:B------:R3:W-:Y:S02]  /*1f00*/  @!P0 STG.E.64 desc[UR4][R6.64], R12 ;  /* 0x0000000c06008986 */ /* 0x0007e4000c101b04 */
.L_x_47539:
[----:B------:R-:W-:Y:S05]  /*1f10*/  BSYNC.RECONVERGENT B0 ;  /* 0x0000000000007941 */ /* 0x000fea0003800200 */
.L_x_47532:
        /* <DEDUP_REMOVED lines=8> */
.L_x_47491:
        /* <DEDUP_REMOVED lines=31> */
.L_x_47541:
[----:B------:R-:W-:-:S07]  /*2190*/  MOV R4, 0x21b0 ;  /* 0x000021b000047802 */ /* 0x000fce0000000f00 */
[----:B-----5:R-:W-:Y:S05]  /*21a0*/  CALL.REL.NOINC `($__internal_82_$__cuda_sm20_rem_s64) ;  /* 0x0000001000ec7944 */ /* 0x020fea0003c00000 */
.L_x_47542:
[----:B------:R-:W-:Y:S05]  /*21b0*/  BSYNC.RECONVERGENT B0 ;  /* 0x0000000000007941 */ /* 0x000fea0003800200 */
.L_x_47540:
        /* <DEDUP_REMOVED lines=37> */
.L_x_47544:
[----:B------:R-:W-:Y:S01]  /*2410*/  IMAD.MOV.U32 R8, RZ, RZ, R10 ;  /* 0x000000ffff087224 */ /* 0x000fe200078e000a */
[----:B------:R-:W-:Y:S01]  /*2420*/  MOV R4, 0x2450 ;  /* 0x0000245000047802 */ /* 0x000fe20000000f00 */
[----:B------:R-:W-:-:S07]  /*2430*/  IMAD.MOV.U32 R9, RZ, RZ, R11 ;  /* 0x000000ffff097224 */ /* 0x000fce00078e000b */
[----:B-----5:R-:W-:Y:S05]  /*2440*/  CALL.REL.NOINC `($__internal_82_$__cuda_sm20_rem_s64) ;  /* 0x0000001000447944 */ /* 0x020fea0003c00000 */
.L_x_47545:
[----:B------:R-:W-:Y:S05]  /*2450*/  BSYNC.RECONVERGENT B0 ;  /* 0x0000000000007941 */ /* 0x000fea0003800200 */
.L_x_47543:
        /* <DEDUP_REMOVED lines=37> */
.L_x_47547:
[----:B------:R-:W-:Y:S01]  /*26b0*/  IMAD.MOV.U32 R8, RZ, RZ, R12 ;  /* 0x000000ffff087224 */ /* 0x000fe200078e000c */
[----:B------:R-:W-:Y:S01]  /*26c0*/  MOV R4, 0x26f0 ;  /* 0x000026f000047802 */ /* 0x000fe20000000f00 */
[----:B------:R-:W-:-:S07]  /*26d0*/  IMAD.MOV.U32 R9, RZ, RZ, R13 ;  /* 0x000000ffff097224 */ /* 0x000fce00078e000d */
[----:B-----5:R-:W-:Y:S05]  /*26e0*/  CALL.REL.NOINC `($__internal_82_$__cuda_sm20_rem_s64) ;  /* 0x0000000c009c7944 */ /* 0x020fea0003c00000 */
.L_x_47548:
[----:B------:R-:W-:Y:S05]  /*26f0*/  BSYNC.RECONVERGENT B0 ;  /* 0x0000000000007941 */ /* 0x000fea0003800200 */
.L_x_47546:
        /* <DEDUP_REMOVED lines=37> */
.L_x_47550:
[----:B------:R-:W-:Y:S01]  /*2950*/  IMAD.MOV.U32 R8, RZ, RZ, R14 ;  /* 0x000000ffff087224 */ /* 0x000fe200078e000e */
[----:B------:R-:W-:Y:S01]  /*2960*/  MOV R4, 0x2990 ;  /* 0x0000299000047802 */ /* 0x000fe20000000f00 */
[----:B------:R-:W-:-:S07]  /*2970*/  IMAD.MOV.U32 R9, RZ, RZ, R15 ;  /* 0x000000ffff097224 */ /* 0x000fce00078e000f */
[----:B-----5:R-:W-:Y:S05]  /*2980*/  CALL.REL.NOINC `($__internal_82_$__cuda_sm20_rem_s64) ;  /* 0x0000000800f47944 */ /* 0x020fea0003c00000 */
.L_x_47551:
[----:B------:R-:W-:Y:S05]  /*2990*/  BSYNC.RECONVERGENT B0 ;  /* 0x0000000000007941 */ /* 0x000fea0003800200 */
.L_x_47549:
        /* <DEDUP_REMOVED lines=37> */
.L_x_47553:
[----:B------:R-:W-:Y:S01]  /*2bf0*/  IMAD.MOV.U32 R8, RZ, RZ, R16 ;  /* 0x000000ffff087224 */ /* 0x000fe200078e0010 */
[----:B------:R-:W-:Y:S01]  /*2c00*/  MOV R4, 0x2c30 ;  /* 0x00002c3000047802 */ /* 0x000fe20000000f00 */
[----:B------:R-:W-:-:S07]  /*2c10*/  IMAD.MOV.U32 R9, RZ, RZ, R17 ;  /* 0x000000ffff097224 */ /* 0x000fce00078e0011 */
[----:B------:R-:W-:Y:S05]  /*2c20*/  CALL.REL.NOINC `($__internal_82_$__cuda_sm20_rem_s64) ;  /* 0x00000008004c7944 */ /* 0x000fea0003c00000 */
.L_x_47554:
[----:B------:R-:W-:Y:S05]  /*2c30*/  BSYNC.RECONVERGENT B0 ;  /* 0x0000000000007941 */ /* 0x000fea0003800200 */
.L_x_47552:
        /* <DEDUP_REMOVED lines=37> */
.L_x_47556:
[----:B------:R-:W-:Y:S01]  /*2e90*/  IMAD.MOV.U32 R8, RZ, RZ, R18 ;  /* 0x000000ffff087224 */ /* 0x000fe200078e0012 */
[----:B------:R-:W-:Y:S01]  /*2ea0*/  MOV R4, 0x2ed0 ;  /* 0x00002ed000047802 */ /* 0x000fe20000000f00 */
[----:B------:R-:W-:-:S07]  /*2eb0*/  IMAD.MOV.U32 R9, RZ, RZ, R19 ;  /* 0x000000ffff097224 */ /* 0x000fce00078e0013 */
[----:B------:R-:W-:Y:S05]  /*2ec0*/  CALL.REL.NOINC `($__internal_82_$__cuda_sm20_rem_s64) ;  /* 0x0000000400a47944 */ /* 0x000fea0003c00000 */
.L_x_47557:
[----:B------:R-:W-:Y:S05]  /*2ed0*/  BSYNC.RECONVERGENT B0 ;  /* 0x0000000000007941 */ /* 0x000fea0003800200 */
.L_x_47555:
        /* <DEDUP_REMOVED lines=37> */
.L_x_47559:
[----:B------:R-:W-:Y:S01]  /*3130*/  IMAD.MOV.U32 R8, RZ, RZ, R20 ;  /* 0x000000ffff087224 */ /* 0x000fe200078e0014 */
[----:B------:R-:W-:Y:S01]  /*3140*/  MOV R4, 0x3170 ;  /* 0x0000317000047802 */ /* 0x000fe20000000f00 */
[----:B------:R-:W-:-:S07]  /*3150*/  IMAD.MOV.U32 R9, RZ, RZ, R21 ;  /* 0x000000ffff097224 */ /* 0x000fce00078e0015 */
[----:B------:R-:W-:Y:S05]  /*3160*/  CALL.REL.NOINC `($__internal_82_$__cuda_sm20_rem_s64) ;  /* 0x0000000000fc7944 */ /* 0x000fea0003c00000 */
.L_x_47560:
[----:B------:R-:W-:Y:S05]  /*3170*/  BSYNC.RECONVERGENT B0 ;  /* 0x0000000000007941 */ /* 0x000fea0003800200 */
.L_x_47558:
        /* <DEDUP_REMOVED lines=37> */
.L_x_47562:
[----:B------:R-:W-:Y:S01]  /*33d0*/  IMAD.MOV.U32 R8, RZ, RZ, R22 ;  /* 0x000000ffff087224 */ /* 0x000fe200078e0016 */
[----:B------:R-:W-:Y:S01]  /*33e0*/  MOV R4, 0x3410 ;  /* 0x0000341000047802 */ /* 0x000fe20000000f00 */
[----:B------:R-:W-:-:S07]  /*33f0*/  IMAD.MOV.U32 R9, RZ, RZ, R23 ;  /* 0x000000ffff097224 */ /* 0x000fce00078e0017 */
[----:B------:R-:W-:Y:S05]  /*3400*/  CALL.REL.NOINC `($__internal_82_$__cuda_sm20_rem_s64) ;  /* 0x0000000000547944 */ /* 0x000fea0003c00000 */
.L_x_47563:
[----:B------:R-:W-:Y:S05]  /*3410*/  BSYNC.RECONVERGENT B0 ;  /* 0x0000000000007941 */ /* 0x000fea0003800200 */
.L_x_47561:
        /* <DEDUP_REMOVED lines=9> */
[----:B------:R-:W-:Y:S02]  /*34b0*/  SEL R22, R22, RZ, !P0 ;  /* 0x000000ff16167207 */ /* 0x000fe40004000000 */
[----:B------:R-:W-:-:S04]  /*34c0*/  SEL R23, R23, RZ, !P0 ;  /* 0x000000ff17177207 */ /* 0x000fc80004000000 */
[----:B------:R-:W-:Y:S01]  /*34d0*/  SEL R23, R23, RZ, P1 ;  /* 0x000000ff17177207 */ /* 0x000fe20000800000 */
[----:B0-----:R-:W-:Y:S01]  /*34e0*/  IMAD.WIDE.U32 R2, R2, 0x8, R4 ;  /* 0x0000000802027825 */ /* 0x001fe200078e0004 */
[----:B------:R-:W-:-:S04]  /*34f0*/  SEL R5, R22, RZ, P1 ;  /* 0x000000ff16057207 */ /* 0x000fc80000800000 */
[----:B------:R-:W-:Y:S01]  /*3500*/  IADD3 R22, P0, PT, R6, R5, RZ ;  /* 0x0000000506167210 */ /* 0x000fe20007f1e0ff */
[----:B------:R-:W-:-:S04]  /*3510*/  IMAD.WIDE.U32 R2, R0, 0x20, R2 ;  /* 0x0000002000027825 */ /* 0x000fc800078e0002 */
[----:B------:R-:W-:Y:S01]  /*3520*/  IMAD.X R23, R7, 0x1, R23, P0 ;  /* 0x0000000107177824 */ /* 0x000fe200000e0617 */
[----:B------:R-:W-:Y:S04]  /*3530*/  STG.E.ENL2.256 desc[UR4][R2.64], R8, R12 ;  /* 0xf8000008020c797f */ /* 0x000fe8000f121804 */
[----:B------:R-:W-:Y:S01]  /*3540*/  STG.E.ENL2.256 desc[UR4][R2.64+0x1000], R16, R20 ;  /* 0xf80080100214797f */ /* 0x000fe2000f121804 */
[----:B------:R-:W-:Y:S05]  /*3550*/  EXIT ;  /* 0x000000000000794d */ /* 0x000fea0003800000 */
        .weak           $__internal_82_$__cuda_sm20_rem_s64
        .type           $__internal_82_$__cuda_sm20_rem_s64,@function
        .size           $__internal_82_$__cuda_sm20_rem_s64,(.L_x_54734 - $__internal_82_$__cuda_sm20_rem_s64)
$__internal_82_$__cuda_sm20_rem_s64:
        /* <DEDUP_REMOVED lines=77> */
[----:B------:R-:W-:Y:S05]  /*3a30*/  RET.REL.NODEC R4 `(_ZN2at6native29vectorized_elementwise_kernelILi4ENS0_13AUnaryFunctorIlllZZZNS0_21remainder_kernel_cudaERNS_18TensorIteratorBaseEENKUlvE_clEvENKUlvE2_clEvEUlllE_EESt5arrayIPcLm2EEEEviT0_T1_) ;  /* 0xffffffc404707950 */ /* 0x000fea0003c3ffff */
.L_x_47564:
        /* <DEDUP_REMOVED lines=12> */
.L_x_54734:


//--------------------- .text._ZN2at6native29vectorized_elementwise_kernelILi8ENS0_13AUnaryFunctorIlllZZZNS0_21remainder_kernel_cudaERNS_18TensorIteratorBaseEENKUlvE_clEvENKUlvE2_clEvEUlllE_EESt5arrayIPcLm2EEEEviT0_T1_ --------------------------
	.section	.text._ZN2at6native29vectorized_elementwise_kernelILi8ENS0_13AUnaryFunctorIlllZZZNS0_21remainder_kernel_cudaERNS_18TensorIteratorBaseEENKUlvE_clEvENKUlvE2_clEvEUlllE_EESt5arrayIPcLm2EEEEviT0_T1_,"ax",@progbits
	.align	128
        .global         _ZN2at6native29vectorized_elementwise_kernelILi8ENS0_13AUnaryFunctorIlllZZZNS0_21remainder_kernel_cudaERNS_18TensorIteratorBaseEENKUlvE_clEvENKUlvE2_clEvEUlllE_EESt5arrayIPcLm2EEEEviT0_T1_
        .type           _ZN2at6native29vectorized_elementwise_kernelILi8ENS0_13AUnaryFunctorIlllZZZNS0_21remainder_kernel_cudaERNS_18TensorIteratorBaseEENKUlvE_clEvENKUlvE2_clEvEUlllE_EESt5arrayIPcLm2EEEEviT0_T1_,@function
        .size           _ZN2at6native29vectorized_elementwise_kernelILi8ENS0_13AUnaryFunctorIlllZZZNS0_21remainder_kernel_cudaERNS_18TensorIteratorBaseEENKUlvE_clEvENKUlvE2_clEvEUlllE_EESt5arrayIPcLm2EEEEviT0_T1_,(.L_x_54735 - _ZN2at6native29vectorized_elementwise_kernelILi8ENS0_13AUnaryFunctorIlllZZZNS0_21remainder_kernel_cudaERNS_18TensorIteratorBaseEENKUlvE_clEvENKUlvE2_clEvEUlllE_EESt5arrayIPcLm2EEEEviT0_T1_)
        .other          _ZN2at6native29vectorized_elementwise_kernelILi8ENS0_13AUnaryFunctorIlllZZZNS0_21remainder_kernel_cudaERNS_18TensorIteratorBaseEENKUlvE_clEvENKUlvE2_clEvEUlllE_EESt5arrayIPcLm2EEEEviT0_T1_,@"STO_CUDA_ENTRY STV_DEFAULT"
_ZN2at6native29vectorized_elementwise_kernelILi8ENS0_13AUnaryFunctorIlllZZZNS0_21remainder_kernel_cudaERNS_18TensorIteratorBaseEENKUlvE_clEvENKUlvE2_clEvEUlllE_EESt5arrayIPcLm2EEEEviT0_T1_:
.text._ZN2at6native29vectorized_elementwise_kernelILi8ENS0_13AUnaryFunctorIlllZZZNS0_21remainder_kernel_cudaERNS_18TensorIteratorBaseEENKUlvE_clEvENKUlvE2_clEvEUlllE_EESt5arrayIPcLm2EEEEviT0_T1_:
        /* <DEDUP_REMOVED lines=94> */
.L_x_47569:
[----:B------:R-:W-:Y:S01]  /*05e0*/  IMAD.MOV.U32 R8, RZ, RZ, R20 ;  /* 0x000000ffff087224 */ /* 0x000fe200078e0014 */
[----:B------:R-:W-:Y:S01]  /*05f0*/  MOV R4, 0x620 ;  /* 0x0000062000047802 */ /* 0x000fe20000000f00 */
[----:B------:R-:W-:-:S07]  /*0600*/  IMAD.MOV.U32 R9, RZ, RZ, R21 ;  /* 0x000000ffff097224 */ /* 0x000fce00078e0015 */
[----:B------:R-:W-:Y:S05]  /*0610*/  CALL.REL.NOINC `($__internal_83_$__cuda_sm20_rem_s64) ;  /* 0x0000002c00d07944 */ /* 0x000fea0003c00000 */
.L_x_47570:
[----:B------:R-:W-:Y:S05]  /*0620*/  BSYNC.RECONVERGENT B1 ;  /* 0x0000000000017941 */ /* 0x000fea0003800200 */
.L_x_47568:
        /* <DEDUP_REMOVED lines=12> */
.L_x_47567:
[----:B------:R-:W-:Y:S05]  /*06f0*/  BSYNC.RECONVERGENT B0 ;  /* 0x0000000000007941 */ /* 0x000fea0003800200 */
.L_x_47566:
        /* <DEDUP_REMOVED lines=29> */
.L_x_47574:
[----:B------:R-:W-:Y:S01]  /*08d0*/  IMAD.MOV.U32 R8, RZ, RZ, R18 ;  /* 0x000000ffff087224 */ /* 0x000fe200078e0012 */
[----:B------:R-:W-:Y:S01]  /*08e0*/  MOV R4, 0x910 ;  /* 0x0000091000047802 */ /* 0x000fe20000000f00 */
[----:B------:R-:W-:-:S07]  /*08f0*/  IMAD.MOV.U32 R9, RZ, RZ, R19 ;  /* 0x000000ffff097224 */ /* 0x000fce00078e0013 */
[----:B------:R-:W-:Y:S05]  /*0900*/  CALL.REL.NOINC `($__internal_83_$__cuda_sm20_rem_s64) ;  /* 0x0000002c00147944 */ /* 0x000fea0003c00000 */
.L_x_47575:
[----:B------:R-:W-:Y:S05]  /*0910*/  BSYNC.RECONVERGENT B1 ;  /* 0x0000000000017941 */ /* 0x000fea0003800200 */
.L_x_47573:
        /* <DEDUP_REMOVED lines=12> */
.L_x_47572:
[----:B------:R-:W-:Y:S05]  /*09e0*/  BSYNC.RECONVERGENT B0 ;  /* 0x0000000000007941 */ /* 0x000fea0003800200 */
.L_x_47571:
        /* <DEDUP_REMOVED lines=29> */
.L_x_47579:
[----:B------:R-:W-:Y:S01]  /*0bc0*/  IMAD.MOV.U32 R8, RZ, RZ, R16 ;  /* 0x000000ffff087224 */ /* 0x000fe200078e0010 */
[----:B------:R-:W-:Y:S01]  /*0bd0*/  MOV R4, 0xc00 ;  /* 0x00000c0000047802 */ /* 0x000fe20000000f00 */
[----:B------:R-:W-:-:S07]  /*0be0*/  IMAD.MOV.U32 R9, RZ, RZ, R17 ;  /* 0x000000ffff097224 */ /* 0x000fce00078e0011 */
[----:B------:R-:W-:Y:S05]  /*0bf0*/  CALL.REL.NOINC `($__internal_83_$__cuda_sm20_rem_s64) ;  /* 0x0000002800587944 */ /* 0x000fea0003c00000 */
.L_x_47580:
[----:B------:R-:W-:Y:S05]  /*0c00*/  BSYNC.RECONVERGENT B1 ;  /* 0x0000000000017941 */ /* 0x000fea0003800200 */
.L_x_47578:
        /* <DEDUP_REMOVED lines=12> */
.L_x_47577:
[----:B------:R-:W-:Y:S05]  /*0cd0*/  BSYNC.RECONVERGENT B0 ;  /* 0x0000000000007941 */ /* 0x000fea0003800200 */
.L_x_47576:
        /* <DEDUP_REMOVED lines=29> */
.L_x_47584:
[----:B------:R-:W-:Y:S01]  /*0eb0*/  IMAD.MOV.U32 R8, RZ, RZ, R14 ;  /* 0x000000ffff087224 */ /* 0x000fe200078e000e */
[----:B------:R-:W-:Y:S01]  /*0ec0*/  MOV R4, 0xef0 ;  /* 0x00000ef000047802 */ /* 0x000fe20000000f00 */
[----:B------:R-:W-:-:S07]  /*0ed0*/  IMAD.MOV.U32 R9, RZ, RZ, R15 ;  /* 0x000000ffff097224 */ /* 0x000fce00078e000f */
[----:B------:R-:W-:Y:S05]  /*0ee0*/  CALL.REL.NOINC `($__internal_83_$__cuda_sm20_rem_s64) ;  /* 0x00000024009c7944 */ /* 0x000fea0003c00000 */
.L_x_47585:
[----:B------:R-:W-:Y:S05]  /*0ef0*/  BSYNC.RECONVERGENT B1 ;  /* 0x0000000000017941 */ /* 0x000fea0003800200 */
.L_x_47583:
        /* <DEDUP_REMOVED lines=12> */
.L_x_47582:
[----:B------:R-:W-:Y:S05]  /*0fc0*/  BSYNC.RECONVERGENT B0 ;  /* 0x0000000000007941 */ /* 0x000fea0003800200 */
.L_x_47581:
        /* <DEDUP_REMOVED lines=29> */
.L_x_47589:
[----:B------:R-:W-:Y:S01]  /*11a0*/  IMAD.MOV.U32 R8, RZ, RZ, R10 ;  /* 0x000000ffff087224 */ /* 0x000fe200078e000a */
[----:B------:R-:W-:Y:S01]  /*11b0*/  MOV R4, 0x11e0 ;  /* 0x000011e000047802 */ /* 0x000fe20000000f00 */
[----:B------:R-:W-:-:S07]  /*11c0*/  IMAD.MOV.U32 R9, RZ, RZ, R11 ;  /* 0x000000ffff097224 */ /* 0x000fce00078e000b */
[----:B------:R-:W-:Y:S05]  /*11d0*/  CALL.REL.NOINC `($__internal_83_$__cuda_sm20_rem_s64) ;  /* 0x0000002000e07944 */ /* 0x000fea0003c00000 */
.L_x_47590:
[----:B------:R-:W-:Y:S05]  /*11e0*/  BSYNC.RECONVERGENT B1 ;  /* 0x0000000000017941 */ /* 0x000fea0003800200 */
.L_x_47588:
        /* <DEDUP_REMOVED lines=12> */
.L_x_47587:
[----:B------:R-:W-:Y:S05]  /*12b0*/  BSYNC.RECONVERGENT B0 ;  /* 0x0000000000007941 */ /* 0x000fea0003800200 */
.L_x_47586:
        /* <DEDUP_REMOVED lines=29> */
.L_x_47594:
[----:B------:R-:W-:Y:S01]  /*1490*/  IMAD.MOV.U32 R8, RZ, RZ, R12 ;  /* 0x000000ffff087224 */ /* 0x000fe200078e000c */
[----:B------:R-:W-:Y:S01]  /*14a0*/  MOV R4, 0x14d0 ;  /* 0x000014d000047802 */ /* 0x000fe20000000f00 */
[----:B------:R-:W-:-:S07]  /*14b0*/  IMAD.MOV.U32 R9, RZ, RZ, R13 ;  /* 0x000000ffff097224 */ /* 0x000fce00078e000d */
[----:B------:R-:W-:Y:S05]  /*14c0*/  CALL.REL.NOINC `($__internal_83_$__cuda_sm20_rem_s64) ;  /* 0x0000002000247944 */ /* 0x000fea0003c00000 */
.L_x_47595:
[----:B------:R-:W-:Y:S05]  /*14d0*/  BSYNC.RECONVERGENT B1 ;  /* 0x0000000000017941 */ /* 0x000fea0003800200 */
.L_x_47593:
        /* <DEDUP_REMOVED lines=12> */
.L_x_47592:
[----:B------:R-:W-:Y:S05]  /*15a0*/  BSYNC.RECONVERGENT B0 ;  /* 0x0000000000007941 */ /* 0x000fea0003800200 */
.L_x_47591:
        /* <DEDUP_REMOVED lines=29> */
.L_x_47599:
[----:B------:R-:W-:Y:S01]  /*1780*/  IMAD.MOV.U32 R8, RZ, RZ, R32 ;  /* 0x000000ffff087224 */ /* 0x000fe200078e0020 */
[----:B------:R-:W-:Y:S01]  /*1790*/  MOV R4, 0x17c0 ;  /* 0x000017c000047802 */ /* 0x000fe20000000f00 */
[----:B------:R-:W-:-:S07]  /*17a0*/  IMAD.MOV.U32 R9, RZ, RZ, R33 ;  /* 0x000000ffff097224 */ /* 0x000fce00078e0021 */
[----:B------:R-:W-:Y:S05]  /*17b0*/  CALL.REL.NOINC `($__internal_83_$__cuda_sm20_rem_s64) ;  /* 0x0000001c00687944 */ /* 0x000fea0003c00000 */
.L_x_47600:
[----:B------:R-:W-:Y:S05]  /*17c0*/  BSYNC.RECONVERGENT B1 ;  /* 0x0000000000017941 */ /* 0x000fea0003800200 */
.L_x_47598:
        /* <DEDUP_REMOVED lines=12> */
.L_x_47597:
[----:B------:R-:W-:Y:S05]  /*1890*/  BSYNC.RECONVERGENT B0 ;  /* 0x0000000000007941 */ /* 0x000fea0003800200 */
.L_x_47596:
        /* <DEDUP_REMOVED lines=29> */
.L_x_47604:
[----:B------:R-:W-:Y:S01]  /*1a70*/  IMAD.MOV.U32 R8, RZ, RZ, R30 ;  /* 0x000000ffff087224 */ /* 0x000fe200078e001e */
[----:B------:R-:W-:Y:S01]  /*1a80*/  MOV R4, 0x1ab0 ;  /* 0x00001ab000047802 */ /* 0x000fe20000000f00 */
[----:B------:R-:W-:-:S07]  /*1a90*/  IMAD.MOV.U32 R9, RZ, RZ, R31 ;  /* 0x000000ffff097224 */ /* 0x000fce00078e001f */
[----:B------:R-:W-:Y:S05]  /*1aa0*/  CALL.REL.NOINC `($__internal_83_$__cuda_sm20_rem_s64) ;  /* 0x0000001800ac7944 */ /* 0x000fea0003c00000 */
.L_x_47605:
[----:B------:R-:W-:Y:S05]  /*1ab0*/  BSYNC.RECONVERGENT B1 ;  /* 0x0000000000017941 */ /* 0x000fea0003800200 */
.L_x_47603:
        /* <DEDUP_REMOVED lines=12> */
.L_x_47602:
[----:B------:R-:W-:Y:S05]  /*1b80*/  BSYNC.RECONVERGENT B0 ;  /* 0x0000000000007941 */ /* 0x000fea0003800200 */
.L_x_47601:
        /* <DEDUP_REMOVED lines=16> */
.L_x_47608:
[----:B------:R-:W-:-:S13]  /*1c90*/  ISETP.GE.U32.AND P0, PT, R27, R26, PT ;  /* 0x0000001a1b00720c */ /* 0x000fda0003f06070 */
[----:B------:R-:W-:Y:S05]  /*1ca0*/  @P0 BRA `(.L_x_47610) ;  /* 0x0000000000300947 */ /* 0x000fea0003800000 */
[----:B0-----:R-:W0:Y:S01]  /*1cb0*/  LDC.64 R6, c[0x0][0x398] ;  /* 0x0000e600ff067b82 */ /* 0x001e220000000a00 */
[----:B------:R-:W-:Y:S02]  /*1cc0*/  IMAD.IADD R3, R2, 0x1, R27 ;  /* 0x0000000102037824 */ /* 0x000fe400078e021b */
[----:B------:R-:W-:Y:S02]  /*1cd0*/  VIADD R27, R27, 0x80 ;  /* 0x000000801b1b7836 */ /* 0x000fe40000000000 */
[----:B0-----:R-:W-:-:S05]  /*1ce0*/  IMAD.WIDE.U32 R6, R3, 0x8, R6 ;  /* 0x0000000803067825 */ /* 0x001fca00078e0006 */
[----:B-----5:R1:W-:Y:S02]  /*1cf0*/  STG.E.64 desc[UR4][R6.64], R18 ;  /* 0x0000001206007986 */ /* 0x0203e4000c101b04 */
.L_x_47609:
[----:B------:R-:W-:-:S13]  /*1d00*/  ISETP.GE.U32.AND P0, PT, R27, R26, PT ;  /* 0x0000001a1b00720c */ /* 0x000fda0003f06070 */
[----:B------:R-:W-:Y:S05]  /*1d10*/  @P0 BRA `(.L_x_47611) ;  /* 0x0000000000380947 */ /* 0x000fea0003800000 */
[----:B01----:R-:W0:Y:S01]  /*1d20*/  LDC.64 R6, c[0x0][0x398] ;  /* 0x0000e600ff067b82 */ /* 0x003e220000000a00 */
[----:B------:R-:W-:Y:S02]  /*1d30*/  IMAD.IADD R3, R2, 0x1, R27 ;  /* 0x0000000102037824 */ /* 0x000fe400078e021b */
[----:B------:R-:W-:Y:S02]  /*1d40*/  VIADD R27, R27, 0x80 ;  /* 0x000000801b1b7836 */ /* 0x000fe40000000000 */
[----:B0-----:R-:W-:-:S05]  /*1d50*/  IMAD.WIDE.U32 R6, R3, 0x8, R6 ;  /* 0x0000000803067825 */ /* 0x001fca00078e0006 */
[----:B-----5:R1:W-:Y:S02]  /*1d60*/  STG.E.64 desc[UR4][R6.64], R16 ;  /* 0x0000001006007986 */ /* 0x0203e4000c101b04 */
.L_x_47610:
        /* <DEDUP_REMOVED lines=9> */
.L_x_47611:
        /* <DEDUP_REMOVED lines=9> */
.L_x_47612:
[----:B------:R-:W-:Y:S05]  /*1e90*/  BSYNC.RELIABLE B1 ;  /* 0x0000000000017941 */ /* 0x000fea0003800100 */
.L_x_47607:
[----:B------:R-:W-:-:S13]  /*1ea0*/  ISETP.GE.U32.AND P0, PT, R27, R26, PT ;  /* 0x0000001a1b00720c */ /* 0x000fda0003f06070 */
[----:B012---:R-:W0:Y:S01]  /*1eb0*/  @!P0 LDC.64 R6, c[0x0][0x398] ;  /* 0x0000e600ff068b82 */ /* 0x007e220000000a00 */
[----:B------:R-:W-:Y:S02]  /*1ec0*/  @!P0 IMAD.IADD R3, R2, 0x1, R27 ;  /* 0x0000000102038824 */ /* 0x000fe400078e021b */
[----:B-----5:R-:W-:Y:S02]  /*1ed0*/  @!P0 IMAD.MOV.U32 R13, RZ, RZ, R15 ;  /* 0x000000ffff0d8224 */ /* 0x020fe400078e000f */
[----:B------:R-:W-:Y:S02]  /*1ee0*/  @!P0 VIADD R27, R27, 0x80 ;  /* 0x000000801b1b8836 */ /* 0x000fe40000000000 */
[----:B0-----:R-:W-:-:S05]  /*1ef0*/  @!P0 IMAD.WIDE.U32 R6, R3, 0x8, R6 ;  /* 0x0000000803068825 */ /* 0x001fca00078e0006 */
[----:B------:R3:W-:Y:S02]  /*1f00*/  @!P0 STG.E.64 desc[UR4][R6.64], R12 ;  /* 0x0000000c06008986 */ /* 0x0007e4000c101b04 */
.L_x_47613:
[----:B------:R-:W-:Y:S05]  /*1f10*/  BSYNC.RECONVERGENT B0 ;  /* 0x0000000000007941 */ /* 0x000fea0003800200 */
.L_x_47606:
        /* <DEDUP_REMOVED lines=8> */
.L_x_47565:
        /* <DEDUP_REMOVED lines=31> */
.L_x_47615:
[----:B------:R-:W-:-:S07]  /*2190*/  MOV R4, 0x21b0 ;  /* 0x000021b000047802 */ /* 0x000fce0000000f00 */
[----:B-----5:R-:W-:Y:S05]  /*21a0*/  CALL.REL.NOINC `($__internal_83_$__cuda_sm20_rem_s64) ;  /* 0x0000001000ec7944 */ /* 0x020fea0003c00000 */
.L_x_47616:
[----:B------:R-:W-:Y:S05]  /*21b0*/  BSYNC.RECONVERGENT B0 ;  /* 0x0000000000007941 */ /* 0x000fea0003800200 */
.L_x_47614:
        /* <DEDUP_REMOVED lines=37> */
.L_x_47618:
[----:B------:R-:W-:Y:S01]  /*2410*/  IMAD.MOV.U32 R8, RZ, RZ, R10 ;  /* 0x000000ffff087224 */ /* 0x000fe200078e000a */
[----:B------:R-:W-:Y:S01]  /*2420*/  MOV R4, 0x2450 ;  /* 0x0000245000047802 */ /* 0x000fe20000000f00 */
[----:B------:R-:W-:-:S07]  /*2430*/  IMAD.MOV.U32 R9, RZ, RZ, R11 ;  /* 0x000000ffff097224 */ /* 0x000fce00078e000b */
[----:B-----5:R-:W-:Y:S05]  /*2440*/  CALL.REL.NOINC `($__internal_83_$__cuda_sm20_rem_s64) ;  /* 0x0000001000447944 */ /* 0x020fea0003c00000 */
.L_x_47619:
[----:B------:R-:W-:Y:S05]  /*2450*/  BSYNC.RECONVERGENT B0 ;  /* 0x0000000000007941 */ /* 0x000fea0003800200 */
.L_x_47617:
        /* <DEDUP_REMOVED lines=37> */
.L_x_47621:
[----:B------:R-:W-:Y:S01]  /*26b0*/  IMAD.MOV.U32 R8, RZ, RZ, R12 ;  /* 0x000000ffff087224 */ /* 0x000fe200078e000c */
[----:B------:R-:W-:Y:S01]  /*26c0*/  MOV R4, 0x26f0 ;  /* 0x000026f000047802 */ /* 0x000fe20000000f00 */
[----:B------:R-:W-:-:S07]  /*26d0*/  IMAD.MOV.U32 R9, RZ, RZ, R13 ;  /* 0x000000ffff097224 */ /* 0x000fce00078e000d */
[----:B-----5:R-:W-:Y:S05]  /*26e0*/  CALL.REL.NOINC `($__internal_83_$__cuda_sm20_rem_s64) ;  /* 0x0000000c009c7944 */ /* 0x020fea0003c00000 */
.L_x_47622:
[----:B------:R-:W-:Y:S05]  /*26f0*/  BSYNC.RECONVERGENT B0 ;  /* 0x0000000000007941 */ /* 0x000fea0003800200 */
.L_x_47620:
        /* <DEDUP_REMOVED lines=37> */
.L_x_47624:
[----:B------:R-:W-:Y:S01]  /*2950*/  IMAD.MOV.U32 R8, RZ, RZ, R14 ;  /* 0x000000ffff087224 */ /* 0x000fe200078e000e */
[----:B------:R-:W-:Y:S01]  /*2960*/  MOV R4, 0x2990 ;  /* 0x0000299000047802 */ /* 0x000fe20000000f00 */
[----:B------:R-:W-:-:S07]  /*2970*/  IMAD.MOV.U32 R9, RZ, RZ, R15 ;  /* 0x000000ffff097224 */ /* 0x000fce00078e000f */
[----:B-----5:R-:W-:Y:S05]  /*2980*/  CALL.REL.NOINC `($__internal_83_$__cuda_sm20_rem_s64) ;  /* 0x0000000800f47944 */ /* 0x020fea0003c00000 */
.L_x_47625:
[----:B------:R-:W-:Y:S05]  /*2990*/  BSYNC.RECONVERGENT B0 ;  /* 0x0000000000007941 */ /* 0x000fea0003800200 */
.L_x_47623:
        /* <DEDUP_REMOVED lines=37> */
.L_x_47627:
[----:B------:R-:W-:Y:S01]  /*2bf0*/  IMAD.MOV.U32 R8, RZ, RZ, R16 ;  /* 0x000000ffff087224 */ /* 0x000fe200078e0010 */
[----:B------:R-:W-:Y:S01]  /*2c00*/  MOV R4, 0x2c30 ;  /* 0x00002c3000047802 */ /* 0x000fe20000000f00 */
[----:B------:R-:W-:-:S07]  /*2c10*/  IMAD.MOV.U32 R9, RZ, RZ, R17 ;  /* 0x000000ffff097224 */ /* 0x000fce00078e0011 */
[----:B------:R-:W-:Y:S05]  /*2c20*/  CALL.REL.NOINC `($__internal_83_$__cuda_sm20_rem_s64) ;  /* 0x00000008004c7944 */ /* 0x000fea0003c00000 */
.L_x_47628:
[----:B------:R-:W-:Y:S05]  /*2c30*/  BSYNC.RECONVERGENT B0 ;  /* 0x0000000000007941 */ /* 0x000fea0003800200 */
.L_x_47626:
        /* <DEDUP_REMOVED lines=37> */
.L_x_47630:
[----:B------:R-:W-:Y:S01]  /*2e90*/  IMAD.MOV.U32 R8, RZ, RZ, R18 ;  /* 0x000000ffff087224 */ /* 0x000fe200078e0012 */
[----:B------:R-:W-:Y:S01]  /*2ea0*/  MOV R4, 0x2ed0 ;  /* 0x00002ed000047802 */ /* 0x000fe20000000f00 */
[----:B------:R-:W-:-:S07]  /*2eb0*/  IMAD.MOV.U32 R9, RZ, RZ, R19 ;  /* 0x000000ffff097224 */ /* 0x000fce00078e0013 */
[----:B------:R-:W-:Y:S05]  /*2ec0*/  CALL.REL.NOINC `($__internal_83_$__cuda_sm20_rem_s64) ;  /* 0x0000000400a47944 */ /* 0x000fea0003c00000 */
.L_x_47631:
[----:B------:R-:W-:Y:S05]  /*2ed0*/  BSYNC.RECONVERGENT B0 ;  /* 0x0000000000007941 */ /* 0x000fea0003800200 */
.L_x_47629:
        /* <DEDUP_REMOVED lines=37> */
.L_x_47633:
[----:B------:R-:W-:Y:S01]  /*3130*/  IMAD.MOV.U32 R8, RZ, RZ, R20 ;  /* 0x000000ffff087224 */ /* 0x000fe200078e0014 */
[----:B------:R-:W-:Y:S01]  /*3140*/  MOV R4, 0x3170 ;  /* 0x0000317000047802 */ /* 0x000fe20000000f00 */
[----:B------:R-:W-:-:S07]  /*3150*/  IMAD.MOV.U32 R9, RZ, RZ, R21 ;  /* 0x000000ffff097224 */ /* 0x000fce00078e0015 */
[----:B------:R-:W-:Y:S05]  /*3160*/  CALL.REL.NOINC `($__internal_83_$__cuda_sm20_rem_s64) ;  /* 0x0000000000fc7944 */ /* 0x000fea0003c00000 */
.L_x_47634:
[----:B------:R-:W-:Y:S05]  /*3170*/  BSYNC.RECONVERGENT B0 ;  /* 0x0000000000007941 */ /* 0x000fea0003800200 */
.L_x_47632:
        /* <DEDUP_REMOVED lines=37> */
.L_x_47636:
[----:B------:R-:W-:Y:S01]  /*33d0*/  IMAD.MOV.U32 R8, RZ, RZ, R22 ;  /* 0x000000ffff087224 */ /* 0x000fe200078e0016 */
[----:B------:R-:W-:Y:S01]  /*33e0*/  MOV R4, 0x3410 ;  /* 0x0000341000047802 */ /* 0x000fe20000000f00 */
[----:B------:R-:W-:-:S07]  /*33f0*/  IMAD.MOV.U32 R9, RZ, RZ, R23 ;  /* 0x000000ffff097224 */ /* 0x000fce00078e0017 */
[----:B------:R-:W-:Y:S05]  /*3400*/  CALL.REL.NOINC `($__internal_83_$__cuda_sm20_rem_s64) ;  /* 0x0000000000547944 */ /* 0x000fea0003c00000 */
.L_x_47637:
[----:B------:R-:W-:Y:S05]  /*3410*/  BSYNC.RECONVERGENT B0 ;  /* 0x0000000000007941 */ /* 0x000fea0003800200 */
.L_x_47635:
        /* <DEDUP_REMOVED lines=20> */
        .weak           $__internal_83_$__cuda_sm20_rem_s64
        .type           $__internal_83_$__cuda_sm20_rem_s64,@function
        .size           $__internal_83_$__cuda_sm20_rem_s64,(.L_x_54735 - $__internal_83_$__cuda_sm20_rem_s64)
$__internal_83_$__cuda_sm20_rem_s64:
        /* <DEDUP_REMOVED lines=77> */
[----:B------:R-:W-:Y:S05]  /*3a30*/  RET.REL.NODEC R4 `(_ZN2at6native29vectorized_elementwise_kernelILi8ENS0_13AUnaryFunctorIlllZZZNS0_21remainder_kernel_cudaERNS_18TensorIteratorBaseEENKUlvE_clEvENKUlvE2_clEvEUlllE_EESt5arrayIPcLm2EEEEviT0_T1_) ;  /* 0xffffffc404707950 */ /* 0x000fea0003c3ffff */
.L_x_47638:
        /* <DEDUP_REMOVED lines=12> */
.L_x_54735:


//--------------------- .text._ZN2at6native18elementwise_kernelILi128ELi4EZNS0_15gpu_kernel_implINS0_13BinaryFunctorIiiiZZZNS0_21remainder_kernel_cudaERNS_18TensorIteratorBaseEENKUlvE_clEvENKUlvE1_clEvEUliiE_EEEEvS5_RKT_EUliE_EEviT1_ --------------------------
	.section	.text._ZN2at6native18elementwise_kernelILi128ELi4EZNS0_15gpu_kernel_implINS0_13BinaryFunctorIiiiZZZNS0_21remainder_kernel_cudaERNS_18TensorIteratorBaseEENKUlvE_clEvENKUlvE1_clEvEUliiE_EEEEvS5_RKT_EUliE_EEviT1_,"ax",@progbits
	.align	128
        .global         _ZN2at6native18elementwise_kernelILi128ELi4EZNS0_15gpu_kernel_implINS0_13BinaryFunctorIiiiZZZNS0_21remainder_kernel_cudaERNS_18TensorIteratorBaseEENKUlvE_clEvENKUlvE1_clEvEUliiE_EEEEvS5_RKT_EUliE_EEviT1_
        .type           _ZN2at6native18elementwise_kernelILi128ELi4EZNS0_15gpu_kernel_implINS0_13BinaryFunctorIiiiZZZNS0_21remainder_kernel_cudaERNS_18TensorIteratorBaseEENKUlvE_clEvENKUlvE1_clEvEUliiE_EEEEvS5_RKT_EUliE_EEviT1_,@function
        .size           _ZN2at6native18elementwise_kernelILi128ELi4EZNS0_15gpu_kernel_implINS0_13BinaryFunctorIiiiZZZNS0_21remainder_kernel_cudaERNS_18TensorIteratorBaseEENKUlvE_clEvENKUlvE1_clEvEUliiE_EEEEvS5_RKT_EUliE_EEviT1_,(.L_x_55093 - _ZN2at6native18elementwise_kernelILi128ELi4EZNS0_15gpu_kernel_implINS0_13BinaryFunctorIiiiZZZNS0_21remainder_kernel_cudaERNS_18TensorIteratorBaseEENKUlvE_clEvENKUlvE1_clEvEUliiE_EEEEvS5_RKT_EUliE_EEviT1_)
        .other          _ZN2at6native18elementwise_kernelILi128ELi4EZNS0_15gpu_kernel_implINS0_13BinaryFunctorIiiiZZZNS0_21remainder_kernel_cudaERNS_18TensorIteratorBaseEENKUlvE_clEvENKUlvE1_clEvEUliiE_EEEEvS5_RKT_EUliE_EEviT1_,@"STO_CUDA_ENTRY STV_DEFAULT"
_ZN2at6native18elementwise_kernelILi128ELi4EZNS0_15gpu_kernel_implINS0_13BinaryFunctorIiiiZZZNS0_21remainder_kernel_cudaERNS_18TensorIteratorBaseEENKUlvE_clEvENKUlvE1_clEvEUliiE_EEEEvS5_RKT_EUliE_EEviT1_:
.text._ZN2at6native18elementwise_kernelILi128ELi4EZNS0_15gpu_kernel_implINS0_13BinaryFunctorIiiiZZZNS0_21remainder_kernel_cudaERNS_18TensorIteratorBaseEENKUlvE_clEvENKUlvE1_clEvEUliiE_EEEEvS5_RKT_EUliE_EEviT1_:
        /* <DEDUP_REMOVED lines=371> */
.L_x_47641:
        /* <DEDUP_REMOVED lines=16> */
.L_x_47645:
[----:B------:R0:W5:Y:S01]  /*1830*/  LDG.E.U8 R22, desc[UR36][R2.64] ;  /* 0x0000002402167981 */ /* 0x000162000c1e1100 */
[----:B------:R-:W-:Y:S05]  /*1840*/  BRA `(.L_x_47647) ;  /* 0x0000000c002c7947 */ /* 0x000fea0003800000 */
.L_x_47644:
        /* <DEDUP_REMOVED lines=8> */
.L_x_47649:
[----:B------:R0:W5:Y:S01]  /*18d0*/  LDG.E R22, desc[UR36][R2.64] ;  /* 0x0000002402167981 */ /* 0x000162000c1e1900 */
[----:B------:R-:W-:Y:S05]  /*18e0*/  BRA `(.L_x_47647) ;  /* 0x0000000c00047947 */ /* 0x000fea0003800000 */
.L_x_47648:
[----:B------:R0:W5:Y:S01]  /*18f0*/  LDG.E.S16 R22, desc[UR36][R2.64] ;  /* 0x0000002402167981 */ /* 0x000162000c1e1700 */
[----:B------:R-:W-:Y:S05]  /*1900*/  BRA `(.L_x_47647) ;  /* 0x0000000800fc7947 */ /* 0x000fea0003800000 */
.L_x_47643:
        /* <DEDUP_REMOVED lines=9> */
.L_x_47651:
[----:B------:R-:W2:Y:S02]  /*19a0*/  LDG.E.U16 R2, desc[UR36][R2.64] ;  /* 0x0000002402027981 */ /* 0x000ea4000c1e1500 */
[----:B--2---:R-:W-:-:S06]  /*19b0*/  HADD2.F32 R22, -RZ, R2.H0_H0 ;  /* 0x20000002ff167230 */ /* 0x004fcc0000004100 */
[----:B------:R-:W0:Y:S01]  /*19c0*/  F2I.FTZ.TRUNC.NTZ R22, R22 ;  /* 0x0000001600167305 */ /* 0x000e22000021f100 */
[----:B------:R-:W-:Y:S05]  /*19d0*/  BRA `(.L_x_47647) ;  /* 0x0000000800c87947 */ /* 0x000fea0003800000 */
.L_x_47650:
        /* <DEDUP_REMOVED lines=9> */
.L_x_47653:
[----:B------:R-:W2:Y:S02]  /*1a70*/  LDG.E.U16 R2, desc[UR36][R2.64] ;  /* 0x0000002402027981 */ /* 0x000ea4000c1e1500 */
[----:B--2---:R-:W-:-:S06]  /*1a80*/  HADD2.F32 R22, -RZ, R2.H0_H0 ;  /* 0x20000002ff167230 */ /* 0x004fcc0000004100 */
[----:B------:R-:W0:Y:S01]  /*1a90*/  F2I.FTZ.TRUNC.NTZ R22, R22 ;  /* 0x0000001600167305 */ /* 0x000e22000021f100 */
[----:B------:R-:W-:Y:S05]  /*1aa0*/  BRA `(.L_x_47647) ;  /* 0x0000000800947947 */ /* 0x000fea0003800000 */
.L_x_47652:
[----:B------:R-:W2:Y:S02]  /*1ab0*/  LDG.E.64 R2, desc[UR36][R2.64] ;  /* 0x0000002402027981 */ /* 0x000ea4000c1e1b00 */
[----:B--2---:R0:W1:Y:S01]  /*1ac0*/  F2I.F64.TRUNC R22, R2 ;  /* 0x0000000200167311 */ /* 0x004062000030d100 */
[----:B------:R-:W-:Y:S05]  /*1ad0*/  BRA `(.L_x_47647) ;  /* 0x0000000800887947 */ /* 0x000fea0003800000 */
.L_x_47642:
        /* <DEDUP_REMOVED lines=12> */
.L_x_47656:
[----:B------:R-:W2:Y:S02]  /*1ba0*/  LDG.E.64 R2, desc[UR36][R2.64] ;  /* 0x0000002402027981 */ /* 0x000ea4000c1e1b00 */
[----:B--2---:R0:W1:Y:S01]  /*1bb0*/  F2I.F64.TRUNC R22, R2 ;  /* 0x0000000200167311 */ /* 0x004062000030d100 */
[----:B------:R-:W-:Y:S05]  /*1bc0*/  BRA `(.L_x_47647) ;  /* 0x00000008004c7947 */ /* 0x000fea0003800000 */
.L_x_47655:
        /* <DEDUP_REMOVED lines=26> */
.L_x_47658:
        /* <DEDUP_REMOVED lines=13> */
.L_x_47657:
[----:B------:R-:W2:Y:S02]  /*1e40*/  LDG.E.U16 R22, desc[UR36][R2.64] ;  /* 0x0000002402167981 */ /* 0x000ea4000c1e1500 */
[----:B--2---:R-:W-:-:S06]  /*1e50*/  SHF.L.U32 R22, R22, 0x10, RZ ;  /* 0x0000001016167819 */ /* 0x004fcc00000006ff */
[----:B------:R-:W0:Y:S01]  /*1e60*/  F2I.FTZ.TRUNC.NTZ R22, R22 ;  /* 0x0000001600167305 */ /* 0x000e22000021f100 */
[----:B------:R-:W-:Y:S05]  /*1e70*/  BRA `(.L_x_47647) ;  /* 0x0000000400a07947 */ /* 0x000fea0003800000 */
.L_x_47654:
        /* <DEDUP_REMOVED lines=10> */
.L_x_47661:
        /* <DEDUP_REMOVED lines=21> */
.L_x_47665:
[----:B------:R-:W-:Y:S05]  /*2070*/  BSYNC.RECONVERGENT B1 ;  /* 0x0000000000017941 */ /* 0x000fea0003800200 */
.L_x_47664:
[----:B------:R-:W-:Y:S01]  /*2080*/  IMAD.SHL.U32 R0, R0, 0x100000, RZ ;  /* 0x0010000000007824 */ /* 0x000fe200078e00ff */
[----:B------:R-:W-:-:S04]  /*2090*/  LEA R2, R2, 0x3b800000, 0x17 ;  /* 0x3b80000002027811 */ /* 0x000fc800078eb8ff */
[----:B------:R-:W-:-:S07]  /*20a0*/  LOP3.LUT R22, R2, R0, R7, 0xfe, !PT ;  /* 0x0000000002167212 */ /* 0x000fce00078efe07 */
.L_x_47663:
[----:B------:R-:W-:Y:S05]  /*20b0*/  BSYNC.RECONVERGENT B0 ;  /* 0x0000000000007941 */ /* 0x000fea0003800200 */
.L_x_47662:
[----:B------:R-:W1:Y:S01]  /*20c0*/  F2I.FTZ.TRUNC.NTZ R22, R22 ;  /* 0x0000001600167305 */ /* 0x000e62000021f100 */
[----:B------:R-:W-:Y:S05]  /*20d0*/  BRA `(.L_x_47647) ;  /* 0x0000000400087947 */ /* 0x000fea0003800000 */
.L_x_47660:
        /* <DEDUP_REMOVED lines=21> */
.L_x_47669:
[----:B------:R-:W-:Y:S05]  /*2230*/  BSYNC.RECONVERGENT B1 ;  /* 0x0000000000017941 */ /* 0x000fea0003800200 */
.L_x_47668:
[----:B------:R-:W-:Y:S01]  /*2240*/  IMAD.SHL.U32 R0, R0, 0x200000, RZ ;  /* 0x0020000000007824 */ /* 0x000fe200078e00ff */
[----:B------:R-:W-:-:S04]  /*2250*/  LEA R2, R2, 0x37800000, 0x17 ;  /* 0x3780000002027811 */ /* 0x000fc800078eb8ff */
[----:B------:R-:W-:-:S07]  /*2260*/  LOP3.LUT R22, R2, R0, R7, 0xfe, !PT ;  /* 0x0000000002167212 */ /* 0x000fce00078efe07 */
.L_x_47667:
[----:B------:R-:W-:Y:S05]  /*2270*/  BSYNC.RECONVERGENT B0 ;  /* 0x0000000000007941 */ /* 0x000fea0003800200 */
.L_x_47666:
[----:B------:R-:W2:Y:S01]  /*2280*/  F2I.FTZ.TRUNC.NTZ R22, R22 ;  /* 0x0000001600167305 */ /* 0x000ea2000021f100 */
[----:B------:R-:W-:Y:S05]  /*2290*/  BRA `(.L_x_47647) ;  /* 0x0000000000987947 */ /* 0x000fea0003800000 */
.L_x_47659:
[----:B------:R-:W-:-:S09]  /*22a0*/  UISETP.NE.AND UP0, UPT, UR4, 0x1c, UPT ;  /* 0x0000001c0400788c */ /* 0x000fd2000bf05270 */
[----:B------:R-:W-:Y:S05]  /*22b0*/  BRA.U !UP0, `(.L_x_47670) ;  /* 0x00000001088c7547 */ /* 0x000fea000b800000 */
[----:B------:R-:W-:-:S09]  /*22c0*/  UISETP.NE.AND UP0, UPT, UR4, 0x1d, UPT ;  /* 0x0000001d0400788c */ /* 0x000fd2000bf05270 */
[----:B------:R-:W-:Y:S05]  /*22d0*/  BRA.U !UP0, `(.L_x_47671) ;  /* 0x00000001087c7547 */ /* 0x000fea000b800000 */
[----:B------:R-:W-:-:S09]  /*22e0*/  UISETP.NE.AND UP0, UPT, UR4, 0x2c, UPT ;  /* 0x0000002c0400788c */ /* 0x000fd2000bf05270 */
[----:B------:R-:W-:Y:S05]  /*22f0*/  BRA.U !UP0, `(.L_x_47672) ;  /* 0x0000000108487547 */ /* 0x000fea000b800000 */
.L_x_47646:
        /* <DEDUP_REMOVED lines=16> */
.L_x_47673:
[----:B------:R-:W-:Y:S01]  /*2400*/  HFMA2 R22, -RZ, RZ, 0, 0 ;  /* 0x00000000ff167431 */ /* 0x000fe200000001ff */
[----:B------:R-:W-:Y:S06]  /*2410*/  BRA `(.L_x_47647) ;  /* 0x0000000000387947 */ /* 0x000fec0003800000 */
.L_x_47672:
        /* <DEDUP_REMOVED lines=8> */
.L_x_47675:
[----:B------:R-:W-:Y:S05]  /*24a0*/  BSYNC.RECONVERGENT B0 ;  /* 0x0000000000007941 */ /* 0x000fea0003800200 */
.L_x_47674:
[----:B------:R-:W4:Y:S01]  /*24b0*/  F2I.FTZ.TRUNC.NTZ R22, R22 ;  /* 0x0000001600167305 */ /* 0x000f22000021f100 */
[----:B------:R-:W-:Y:S05]  /*24c0*/  BRA `(.L_x_47647) ;  /* 0x00000000000c7947 */ /* 0x000fea0003800000 */
.L_x_47671:
[----:B------:R0:W5:Y:S01]  /*24d0*/  LDG.E R22, desc[UR36][R2.64] ;  /* 0x0000002402167981 */ /* 0x000162000c1e1900 */
[----:B------:R-:W-:Y:S05]  /*24e0*/  BRA `(.L_x_47647) ;  /* 0x0000000000047947 */ /* 0x000fea0003800000 */
.L_x_47670:
[----:B------:R3:W5:Y:S02]  /*24f0*/  LDG.E R22, desc[UR36][R2.64] ;  /* 0x0000002402167981 */ /* 0x000764000c1e1900 */
.L_x_47647:
        /* <DEDUP_REMOVED lines=16> */
.L_x_47679:
[----:B------:R0:W5:Y:S01]  /*2600*/  LDG.E.U8 R0, desc[UR36][R18.64] ;  /* 0x0000002412007981 */ /* 0x000162000c1e1100 */
[----:B------:R-:W-:Y:S05]  /*2610*/  BRA `(.L_x_47681) ;  /* 0x0000000c00247947 */ /* 0x000fea0003800000 */
.L_x_47678:
        /* <DEDUP_REMOVED lines=8> */
.L_x_47683:
[----:B------:R0:W5:Y:S01]  /*26a0*/  LDG.E R0, desc[UR36][R18.64] ;  /* 0x0000002412007981 */ /* 0x000162000c1e1900 */
[----:B------:R-:W-:Y:S05]  /*26b0*/  BRA `(.L_x_47681) ;  /* 0x0000000800fc7947 */ /* 0x000fea0003800000 */
.L_x_47677:
        /* <DEDUP_REMOVED lines=9> */
.L_x_47685:
[----:B------:R-:W2:Y:S02]  /*2750*/  LDG.E.U16 R0, desc[UR36][R18.64] ;  /* 0x0000002412007981 */ /* 0x000ea4000c1e1500 */
[----:B--2---:R-:W-:-:S06]  /*2760*/  HADD2.F32 R0, -RZ, R0.H0_H0 ;  /* 0x20000000ff007230 */ /* 0x004fcc0000004100 */
[----:B------:R-:W0:Y:S01]  /*2770*/  F2I.FTZ.TRUNC.NTZ R0, R0 ;  /* 0x0000000000007305 */ /* 0x000e22000021f100 */
[----:B------:R-:W-:Y:S05]  /*2780*/  BRA `(.L_x_47681) ;  /* 0x0000000800c87947 */ /* 0x000fea0003800000 */
.L_x_47684:
        /* <DEDUP_REMOVED lines=9> */
.L_x_47687:
[----:B------:R-:W2:Y:S02]  /*2820*/  LDG.E.U16 R0, desc[UR36][R18.64] ;  /* 0x0000002412007981 */ /* 0x000ea4000c1e1500 */
[----:B--2---:R-:W-:-:S06]  /*2830*/  HADD2.F32 R0, -RZ, R0.H0_H0 ;  /* 0x20000000ff007230 */ /* 0x004fcc0000004100 */
[----:B------:R-:W0:Y:S01]  /*2840*/  F2I.FTZ.TRUNC.NTZ R0, R0 ;  /* 0x0000000000007305 */ /* 0x000e22000021f100 */
[----:B------:R-:W-:Y:S05]  /*2850*/  BRA `(.L_x_47681) ;  /* 0x0000000800947947 */ /* 0x000fea0003800000 */
.L_x_47686:
[----:B---3--:R-:W3:Y:S02]  /*2860*/  LDG.E.64 R2, desc[UR36][R18.64] ;  /* 0x0000002412027981 */ /* 0x008ee4000c1e1b00 */
[----:B---3--:R0:W3:Y:S01]  /*2870*/  F2I.F64.TRUNC R0, R2 ;  /* 0x0000000200007311 */ /* 0x0080e2000030d100 */
[----:B------:R-:W-:Y:S05]  /*2880*/  BRA `(.L_x_47681) ;  /* 0x0000000800887947 */ /* 0x000fea0003800000 */
.L_x_47676:
        /* <DEDUP_REMOVED lines=12> */
.L_x_47690:
[----:B---3--:R-:W3:Y:S02]  /*2950*/  LDG.E.64 R2, desc[UR36][R18.64] ;  /* 0x0000002412027981 */ /* 0x008ee4000c1e1b00 */
[----:B---3--:R0:W3:Y:S01]  /*2960*/  F2I.F64.TRUNC R0, R2 ;  /* 0x0000000200007311 */ /* 0x0080e2000030d100 */
[----:B------:R-:W-:Y:S05]  /*2970*/  BRA `(.L_x_47681) ;  /* 0x00000008004c7947 */ /* 0x000fea0003800000 */
.L_x_47689:
        /* <DEDUP_REMOVED lines=26> */
.L_x_47692:
        /* <DEDUP_REMOVED lines=13> */
.L_x_47691:
[----:B------:R-:W2:Y:S02]  /*2bf0*/  LDG.E.U16 R0, desc[UR36][R18.64] ;  /* 0x0000002412007981 */ /* 0x000ea4000c1e1500 */
[----:B--2---:R-:W-:-:S06]  /*2c00*/  IMAD.U32 R0, R0, 0x10000, RZ ;  /* 0x0001000000007824 */ /* 0x004fcc00078e00ff */
[----:B------:R-:W0:Y:S01]  /*2c10*/  F2I.FTZ.TRUNC.NTZ R0, R0 ;  /* 0x0000000000007305 */ /* 0x000e22000021f100 */
[----:B------:R-:W-:Y:S05]  /*2c20*/  BRA `(.L_x_47681) ;  /* 0x0000000400a07947 */ /* 0x000fea0003800000 */
.L_x_47688:
        /* <DEDUP_REMOVED lines=10> */
.L_x_47695:
        /* <DEDUP_REMOVED lines=21> */
.L_x_47699:
[----:B------:R-:W-:Y:S05]  /*2e20*/  BSYNC.RECONVERGENT B1 ;  /* 0x0000000000017941 */ /* 0x000fea0003800200 */
.L_x_47698:
[----:B------:R-:W-:Y:S01]  /*2e30*/  IMAD.SHL.U32 R0, R0, 0x100000, RZ ;  /* 0x0010000000007824 */ /* 0x000fe200078e00ff */
[----:B------:R-:W-:-:S04]  /*2e40*/  LEA R2, R2, 0x3b800000, 0x17 ;  /* 0x3b80000002027811 */ /* 0x000fc800078eb8ff */
[----:B------:R-:W-:-:S07]  /*2e50*/  LOP3.LUT R0, R2, R0, R7, 0xfe, !PT ;  /* 0x0000000002007212 */ /* 0x000fce00078efe07 */
.L_x_47697:
[----:B------:R-:W-:Y:S05]  /*2e60*/  BSYNC.RECONVERGENT B0 ;  /* 0x0000000000007941 */ /* 0x000fea0003800200 */
.L_x_47696:
[----:B------:R-:W0:Y:S01]  /*2e70*/  F2I.FTZ.TRUNC.NTZ R0, R0 ;  /* 0x0000000000007305 */ /* 0x000e22000021f100 */
[----:B------:R-:W-:Y:S05]  /*2e80*/  BRA `(.L_x_47681) ;  /* 0x0000000400087947 */ /* 0x000fea0003800000 */
.L_x_47694:
        /* <DEDUP_REMOVED lines=21> */
.L_x_47703:
[----:B------:R-:W-:Y:S05]  /*2fe0*/  BSYNC.RECONVERGENT B1 ;  /* 0x0000000000017941 */ /* 0x000fea0003800200 */
.L_x_47702:
[----:B------:R-:W-:Y:S02]  /*2ff0*/  SHF.L.U32 R0, R0, 0x15, RZ ;  /* 0x0000001500007819 */ /* 0x000fe400000006ff */
[----:B------:R-:W-:-:S04]  /*3000*/  LEA R2, R2, 0x37800000, 0x17 ;  /* 0x3780000002027811 */ /* 0x000fc800078eb8ff */
[----:B------:R-:W-:-:S07]  /*3010*/  LOP3.LUT R0, R2, R0, R7, 0xfe, !PT ;  /* 0x0000000002007212 */ /* 0x000fce00078efe07 */
.L_x_47701:
[----:B------:R-:W-:Y:S05]  /*3020*/  BSYNC.RECONVERGENT B0 ;  /* 0x0000000000007941 */ /* 0x000fea0003800200 */
.L_x_47700:
[----:B------:R-:W0:Y:S01]  /*3030*/  F2I.FTZ.TRUNC.NTZ R0, R0 ;  /* 0x0000000000007305 */ /* 0x000e22000021f100 */
[----:B------:R-:W-:Y:S05]  /*3040*/  BRA `(.L_x_47681) ;  /* 0x0000000000987947 */ /* 0x000fea0003800000 */
.L_x_47693:
[----:B------:R-:W-:-:S09]  /*3050*/  UISETP.NE.AND UP0, UPT, UR4, 0x1c, UPT ;  /* 0x0000001c0400788c */ /* 0x000fd2000bf05270 */
[----:B------:R-:W-:Y:S05]  /*3060*/  BRA.U !UP0, `(.L_x_47704) ;  /* 0x00000001088c7547 */ /* 0x000fea000b800000 */
[----:B------:R-:W-:-:S09]  /*3070*/  UISETP.NE.AND UP0, UPT, UR4, 0x1d, UPT ;  /* 0x0000001d0400788c */ /* 0x000fd2000bf05270 */
[----:B------:R-:W-:Y:S05]  /*3080*/  BRA.U !UP0, `(.L_x_47705) ;  /* 0x00000001087c7547 */ /* 0x000fea000b800000 */
[----:B------:R-:W-:-:S09]  /*3090*/  UISETP.NE.AND UP0, UPT, UR4, 0x2c, UPT ;  /* 0x0000002c0400788c */ /* 0x000fd2000bf05270 */
[----:B------:R-:W-:Y:S05]  /*30a0*/  BRA.U !UP0, `(.L_x_47706) ;  /* 0x0000000108487547 */ /* 0x000fea000b800000 */
.L_x_47680:
        /* <DEDUP_REMOVED lines=16> */
.L_x_47682:
[----:B------:R0:W5:Y:S01]  /*31b0*/  LDG.E.S16 R0, desc[UR36][R18.64] ;  /* 0x0000002412007981 */ /* 0x000162000c1e1700 */
[----:B------:R-:W-:Y:S05]  /*31c0*/  BRA `(.L_x_47681) ;  /* 0x0000000000387947 */ /* 0x000fea0003800000 */
.L_x_47706:
        /* <DEDUP_REMOVED lines=8> */
.L_x_47708:
[----:B------:R-:W-:Y:S05]  /*3250*/  BSYNC.RECONVERGENT B0 ;  /* 0x0000000000007941 */ /* 0x000fea0003800200 */
.L_x_47707:
[----:B------:R-:W0:Y:S01]  /*3260*/  F2I.FTZ.TRUNC.NTZ R0, R0 ;  /* 0x0000000000007305 */ /* 0x000e22000021f100 */
[----:B------:R-:W-:Y:S05]  /*3270*/  BRA `(.L_x_47681) ;  /* 0x00000000000c7947 */ /* 0x000fea0003800000 */
.L_x_47705:
[----:B------:R0:W5:Y:S01]  /*3280*/  LDG.E R0, desc[UR36][R18.64] ;  /* 0x0000002412007981 */ /* 0x000162000c1e1900 */
[----:B------:R-:W-:Y:S05]  /*3290*/  BRA `(.L_x_47681) ;  /* 0x0000000000047947 */ /* 0x000fea0003800000 */
.L_x_47704:
[----:B------:R0:W5:Y:S02]  /*32a0*/  LDG.E R0, desc[UR36][R18.64] ;  /* 0x0000002412007981 */ /* 0x000164000c1e1900 */
.L_x_47681:
[-C--:B0--3-5:R-:W-:Y:S01]  /*32b0*/  IABS R6, R0.reuse ;  /* 0x0000000000067213 */ /* 0x0a9fe20000000000 */
[----:B------:R-:W0:Y:S01]  /*32c0*/  LDCU.64 UR6, c[0x0][0x5e8] ;  /* 0x0000bd00ff0677ac */ /* 0x000e220008000a00 */
[----:B------:R-:W-:Y:S02]  /*32d0*/  IABS R7, R0 ;  /* 0x0000000000077213 */ /* 0x000fe40000000000 */
[----:B------:R-:W3:Y:S01]  /*32e0*/  I2F.RP R4, R6 ;  /* 0x0000000600047306 */ /* 0x000ee20000209400 */
[----:B-12-4-:R-:W-:Y:S01]  /*32f0*/  ISETP.GE.AND P2, PT, R22, RZ, PT ;  /* 0x000000ff1600720c */ /* 0x016fe20003f46270 */
[----:B------:R-:W-:Y:S01]  /*3300*/  UPRMT UR4, UR43, 0x9910, URZ ;  /* 0x000099102b047896 */ /* 0x000fe200080000ff */
[----:B------:R-:W-:-:S03]  /*3310*/  IMAD.MOV R7, RZ, RZ, -R7 ;  /* 0x000000ffff077224 */ /* 0x000fc600078e0a07 */
[----:B------:R-:W-:Y:S02]  /*3320*/  UISETP.GT.AND UP0, UPT, UR4, 0x9, UPT ;  /* 0x000000090400788c */ /* 0x000fe4000bf04270 */
        /* <DEDUP_REMOVED lines=19> */
[C---:B------:R-:W-:Y:S02]  /*3460*/  LOP3.LUT R2, R5.reuse, R0, RZ, 0x3c, !PT ;  /* 0x0000000005027212 */ /* 0x040fe400078e3cff */
[----:B------:R-:W-:Y:S02]  /*3470*/  ISETP.NE.AND P1, PT, R5, RZ, PT ;  /* 0x000000ff0500720c */ /* 0x000fe40003f25270 */
[----:B------:R-:W-:-:S04]  /*3480*/  ISETP.GT.AND P0, PT, R2, -0x1, PT ;  /* 0xffffffff0200780c */ /* 0x000fc80003f04270 */
[----:B------:R-:W-:Y:S02]  /*3490*/  SEL R0, R0, RZ, !P0 ;  /* 0x000000ff00007207 */ /* 0x000fe40004000000 */
[----:B0-----:R-:W-:Y:S02]  /*34a0*/  IADD3 R2, P0, PT, R23, UR6, RZ ;  /* 0x0000000617027c10 */ /* 0x001fe4000ff1e0ff */
[----:B------:R-:W-:-:S03]  /*34b0*/  SEL R0, R0, RZ, P1 ;  /* 0x000000ff00007207 */ /* 0x000fc60000800000 */
[----:B------:R-:W-:Y:S02]  /*34c0*/  IMAD.X R3, RZ, RZ, UR7, P0 ;  /* 0x00000007ff037e24 */ /* 0x000fe400080e06ff */
        /* <DEDUP_REMOVED lines=12> */
.L_x_47712:
[----:B------:R0:W-:Y:S01]  /*3590*/  STG.E.U8 desc[UR36][R2.64], R4 ;  /* 0x0000000402007986 */ /* 0x0001e2000c101124 */
[----:B------:R-:W-:Y:S05]  /*35a0*/  BRA `(.L_x_47714) ;  /* 0x0000000c003c7947 */ /* 0x000fea0003800000 */
.L_x_47711:
        /* <DEDUP_REMOVED lines=9> */
.L_x_47716:
[----:B------:R0:W-:Y:S01]  /*3640*/  STG.E desc[UR36][R2.64], R4 ;  /* 0x0000000402007986 */ /* 0x0001e2000c101924 */
[----:B------:R-:W-:Y:S05]  /*3650*/  BRA `(.L_x_47714) ;  /* 0x0000000c00107947 */ /* 0x000fea0003800000 */
.L_x_47715:
[----:B------:R0:W-:Y:S01]  /*3660*/  STG.E.U16 desc[UR36][R2.64], R4 ;  /* 0x0000000402007986 */ /* 0x0001e2000c101524 */
[----:B------:R-:W-:Y:S05]  /*3670*/  BRA `(.L_x_47714) ;  /* 0x0000000c00087947 */ /* 0x000fea0003800000 */
.L_x_47710:
        /* <DEDUP_REMOVED lines=9> */
.L_x_47718:
[----:B------:R-:W-:-:S04]  /*3710*/  I2FP.F32.S32 R0, R4 ;  /* 0x0000000400007245 */ /* 0x000fc80000201400 */
[----:B------:R-:W-:-:S05]  /*3720*/  F2FP.F16.F32.PACK_AB R0, RZ, R0 ;  /* 0x00000000ff00723e */ /* 0x000fca00000000ff */
[----:B------:R0:W-:Y:S01]  /*3730*/  STG.E.U16 desc[UR36][R2.64], R0 ;  /* 0x0000000002007986 */ /* 0x0001e2000c101524 */
[----:B------:R-:W-:Y:S05]  /*3740*/  BRA `(.L_x_47714) ;  /* 0x0000000800d47947 */ /* 0x000fea0003800000 */
.L_x_47717:
        /* <DEDUP_REMOVED lines=10> */
.L_x_47720:
[----:B------:R-:W-:-:S04]  /*37f0*/  I2FP.F32.S32 R4, R4 ;  /* 0x0000000400047245 */ /* 0x000fc80000201400 */
[----:B------:R-:W-:-:S04]  /*3800*/  F2FP.F16.F32.PACK_AB R5, RZ, R4 ;  /* 0x00000004ff05723e */ /* 0x000fc800000000ff */
[----:B------:R-:W-:-:S05]  /*3810*/  PRMT R5, R5, 0x5410, RZ ;  /* 0x0000541005057816 */ /* 0x000fca00000000ff */
[----:B------:R0:W-:Y:S01]  /*3820*/  STG.E desc[UR36][R2.64], R5 ;  /* 0x0000000502007986 */ /* 0x0001e2000c101924 */
[----:B------:R-:W-:Y:S05]  /*3830*/  BRA `(.L_x_47714) ;  /* 0x0000000800987947 */ /* 0x000fea0003800000 */
.L_x_47719:
[----:B------:R-:W0:Y:S02]  /*3840*/  I2F.F64 R4, R4 ;  /* 0x0000000400047312 */ /* 0x000e240000201c00 */
[----:B0-----:R0:W-:Y:S01]  /*3850*/  STG.E.64 desc[UR36][R2.64], R4 ;  /* 0x0000000402007986 */ /* 0x0011e2000c101b24 */
[----:B------:R-:W-:Y:S05]  /*3860*/  BRA `(.L_x_47714) ;  /* 0x00000008008c7947 */ /* 0x000fea0003800000 */
.L_x_47709:
        /* <DEDUP_REMOVED lines=12> */
.L_x_47723:
[----:B------:R-:W0:Y:S01]  /*3930*/  I2F.F64 R4, R4 ;  /* 0x0000000400047312 */ /* 0x000e220000201c00 */
[----:B------:R-:W-:-:S05]  /*3940*/  CS2R R6, SRZ ;  /* 0x0000000000067805 */ /* 0x000fca000001ff00 */
[----:B0-----:R0:W-:Y:S01]  /*3950*/  STG.E.128 desc[UR36][R2.64], R4 ;  /* 0x0000000402007986 */ /* 0x0011e2000c101d24 */
[----:B------:R-:W-:Y:S05]  /*3960*/  BRA `(.L_x_47714) ;  /* 0x00000008004c7947 */ /* 0x000fea0003800000 */
.L_x_47722:
        /* <DEDUP_REMOVED lines=19> */
.L_x_47727:
[----:B------:R-:W-:Y:S05]  /*3aa0*/  BSYNC.RECONVERGENT B0 ;  /* 0x0000000000007941 */ /* 0x000fea0003800200 */
.L_x_47726:
[----:B------:R-:W-:-:S05]  /*3ab0*/  LOP3.LUT R5, R0, 0x80, R5, 0xf8, !PT ;  /* 0x0000008000057812 */ /* 0x000fca00078ef805 */
[----:B------:R0:W-:Y:S01]  /*3ac0*/  STG.E.U8 desc[UR36][R2.64], R5 ;  /* 0x0000000502007986 */ /* 0x0001e2000c101124 */
[----:B------:R-:W-:Y:S05]  /*3ad0*/  BRA `(.L_x_47714) ;  /* 0x0000000400f07947 */ /* 0x000fea0003800000 */
.L_x_47725:
        /* <DEDUP_REMOVED lines=15> */
.L_x_47729:
[----:B------:R-:W-:Y:S05]  /*3bd0*/  BSYNC.RECONVERGENT B0 ;  /* 0x0000000000007941 */ /* 0x000fea0003800200 */
.L_x_47728:
[----:B------:R-:W-:-:S05]  /*3be0*/  LOP3.LUT R5, R0, 0x80, R5, 0xf8, !PT ;  /* 0x0000008000057812 */ /* 0x000fca00078ef805 */
[----:B------:R0:W-:Y:S01]  /*3bf0*/  STG.E.U8 desc[UR36][R2.64], R5 ;  /* 0x0000000502007986 */ /* 0x0001e2000c101124 */
[----:B------:R-:W-:Y:S05]  /*3c00*/  BRA `(.L_x_47714) ;  /* 0x0000000400a47947 */ /* 0x000fea0003800000 */
.L_x_47724:
[----:B------:R-:W-:-:S04]  /*3c10*/  I2FP.F32.S32 R0, R4 ;  /* 0x0000000400007245 */ /* 0x000fc80000201400 */
[----:B------:R-:W-:-:S05]  /*3c20*/  F2FP.BF16.F32.PACK_AB R0, RZ, R0 ;  /* 0x00000000ff00723e */ /* 0x000fca00000010ff */
[----:B------:R0:W-:Y:S01]  /*3c30*/  STG.E.U16 desc[UR36][R2.64], R0 ;  /* 0x0000000002007986 */ /* 0x0001e2000c101524 */
[----:B------:R-:W-:Y:S05]  /*3c40*/  BRA `(.L_x_47714) ;  /* 0x0000000400947947 */ /* 0x000fea0003800000 */
.L_x_47721:
        /* <DEDUP_REMOVED lines=10> */
.L_x_47732:
        /* <DEDUP_REMOVED lines=13> */
.L_x_47735:
[----:B------:R-:W-:-:S04]  /*3dc0*/  SHF.R.U32.HI R0, RZ, 0x14, R5 ;  /* 0x00000014ff007819 */ /* 0x000fc80000011605 */
[----:B------:R-:W-:-:S04]  /*3dd0*/  LOP3.LUT R0, R0, 0x1, RZ, 0xc0, !PT ;  /* 0x0000000100007812 */ /* 0x000fc800078ec0ff */
[----:B------:R-:W-:-:S04]  /*3de0*/  IADD3 R0, PT, PT, R5, 0x487ffff, R0 ;  /* 0x0487ffff05007810 */ /* 0x000fc80007ffe000 */
[----:B------:R-:W-:-:S04]  /*3df0*/  SHF.R.U32.HI R0, RZ, 0x14, R0 ;  /* 0x00000014ff007819 */ /* 0x000fc80000011600 */
[----:B------:R-:W-:-:S07]  /*3e00*/  LOP3.LUT R4, R0, 0xff, RZ, 0xc0, !PT ;  /* 0x000000ff00047812 */ /* 0x000fce00078ec0ff */
.L_x_47736:
[----:B------:R-:W-:-:S04]  /*3e10*/  SHF.R.U32.HI R5, RZ, 0x18, R5 ;  /* 0x00000018ff057819 */ /* 0x000fc80000011605 */
[----:B------:R-:W-:-:S04]  /*3e20*/  LOP3.LUT R4, R4, 0x80, R5, 0xf8, !PT ;  /* 0x0000008004047812 */ /* 0x000fc800078ef805 */
[----:B------:R-:W-:-:S07]  /*3e30*/  PRMT R0, R4, 0x7610, R0 ;  /* 0x0000761004007816 */ /* 0x000fce0000000000 */
.L_x_47734:
[----:B------:R-:W-:Y:S05]  /*3e40*/  BSYNC.RECONVERGENT B0 ;  /* 0x0000000000007941 */ /* 0x000fea0003800200 */
.L_x_47733:
[----:B------:R1:W-:Y:S01]  /*3e50*/  STG.E.U8 desc[UR36][R2.64], R0 ;  /* 0x0000000002007986 */ /* 0x0003e2000c101124 */
[----:B------:R-:W-:Y:S05]  /*3e60*/  BRA `(.L_x_47714) ;  /* 0x00000004000c7947 */ /* 0x000fea0003800000 */
.L_x_47731:
        /* <DEDUP_REMOVED lines=13> */
.L_x_47739:
[----:B------:R-:W-:-:S04]  /*3f40*/  SHF.R.U32.HI R0, RZ, 0x15, R5 ;  /* 0x00000015ff007819 */ /* 0x000fc80000011605 */
[----:B------:R-:W-:-:S04]  /*3f50*/  LOP3.LUT R0, R0, 0x1, RZ, 0xc0, !PT ;  /* 0x0000000100007812 */ /* 0x000fc800078ec0ff */
[----:B------:R-:W-:-:S04]  /*3f60*/  IADD3 R0, PT, PT, R5, 0x88fffff, R0 ;  /* 0x088fffff05007810 */ /* 0x000fc80007ffe000 */
[----:B------:R-:W-:-:S04]  /*3f70*/  SHF.R.U32.HI R0, RZ, 0x15, R0 ;  /* 0x00000015ff007819 */ /* 0x000fc80000011600 */
[----:B------:R-:W-:-:S07]  /*3f80*/  LOP3.LUT R4, R0, 0xff, RZ, 0xc0, !PT ;  /* 0x000000ff00047812 */ /* 0x000fce00078ec0ff */
.L_x_47740:
[----:B------:R-:W-:-:S04]  /*3f90*/  SHF.R.U32.HI R5, RZ, 0x18, R5 ;  /* 0x00000018ff057819 */ /* 0x000fc80000011605 */
[----:B------:R-:W-:-:S04]  /*3fa0*/  LOP3.LUT R4, R4, 0x80, R5, 0xf8, !PT ;  /* 0x0000008004047812 */ /* 0x000fc800078ef805 */
[----:B------:R-:W-:-:S07]  /*3fb0*/  PRMT R0, R4, 0x7610, R0 ;  /* 0x0000761004007816 */ /* 0x000fce0000000000 */
.L_x_47738:
[----:B------:R-:W-:Y:S05]  /*3fc0*/  BSYNC.RECONVERGENT B0 ;  /* 0x0000000000007941 */ /* 0x000fea0003800200 */
.L_x_47737:
[----:B------:R2:W-:Y:S01]  /*3fd0*/  STG.E.U8 desc[UR36][R2.64], R0 ;  /* 0x0000000002007986 */ /* 0x0005e2000c101124 */
[----:B------:R-:W-:Y:S05]  /*3fe0*/  BRA `(.L_x_47714) ;  /* 0x0000000000ac7947 */ /* 0x000fea0003800000 */
.L_x_47730:
[----:B------:R-:W-:-:S09]  /*3ff0*/  UISETP.NE.AND UP0, UPT, UR4, 0x1c, UPT ;  /* 0x0000001c0400788c */ /* 0x000fd2000bf05270 */
[----:B------:R-:W-:Y:S05]  /*4000*/  BRA.U !UP0, `(.L_x_47741) ;  /* 0x0000000108a07547 */ /* 0x000fea000b800000 */
[----:B------:R-:W-:-:S09]  /*4010*/  UISETP.NE.AND UP0, UPT, UR4, 0x1d, UPT ;  /* 0x0000001d0400788c */ /* 0x000fd2000bf05270 */
[----:B------:R-:W-:Y:S05]  /*4020*/  BRA.U !UP0, `(.L_x_47742) ;  /* 0x00000001088c7547 */ /* 0x000fea000b800000 */
[----:B------:R-:W-:-:S09]  /*4030*/  UISETP.NE.AND UP0, UPT, UR4, 0x2c, UPT ;  /* 0x0000002c0400788c */ /* 0x000fd2000bf05270 */
[----:B------:R-:W-:Y:S05]  /*4040*/  BRA.U !UP0, `(.L_x_47743) ;  /* 0x0000000108447547 */ /* 0x000fea000b800000 */
.L_x_47713:
        /* <DEDUP_REMOVED lines=16> */
.L_x_47744:
[----:B------:R-:W-:Y:S05]  /*4150*/  BRA `(.L_x_47714) ;  /* 0x0000000000507947 */ /* 0x000fea0003800000 */
.L_x_47743:
        /* <DEDUP_REMOVED lines=16> */
.L_x_47742:
[----:B------:R-:W-:-:S05]  /*4260*/  SHF.R.S32.HI R5, RZ, 0x1f, R4 ;  /* 0x0000001fff057819 */ /* 0x000fca0000011404 */
[----:B------:R0:W-:Y:S01]  /*4270*/  STG.E.64 desc[UR36][R2.64], R4 ;  /* 0x0000000402007986 */ /* 0x0001e2000c101b24 */
[----:B------:R-:W-:Y:S05]  /*4280*/  BRA `(.L_x_47714) ;  /* 0x0000000000047947 */ /* 0x000fea0003800000 */
.L_x_47741:
[----:B------:R3:W-:Y:S02]  /*4290*/  STG.E desc[UR36][R2.64], R4 ;  /* 0x0000000402007986 */ /* 0x0007e4000c101924 */
.L_x_47714:
[----:B------:R-:W-:-:S07]  /*42a0*/  VIADD R25, R25, 0x80 ;  /* 0x0000008019197836 */ /* 0x000fce0000000000 */
.L_x_47640:
        /* <DEDUP_REMOVED lines=380> */
.L_x_47746:
        /* <DEDUP_REMOVED lines=16> */
.L_x_47750:
[----:B------:R3:W5:Y:S01]  /*5b70*/  LDG.E.U8 R0, desc[UR36][R2.64] ;  /* 0x0000002402007981 */ /* 0x000762000c1e1100 */
[----:B------:R-:W-:Y:S05]  /*5b80*/  BRA `(.L_x_47752) ;  /* 0x0000000c002c7947 */ /* 0x000fea0003800000 */
.L_x_47749:
        /* <DEDUP_REMOVED lines=8> */
.L_x_47754:
[----:B------:R2:W5:Y:S01]  /*5c10*/  LDG.E R0, desc[UR36][R2.64] ;  /* 0x0000002402007981 */ /* 0x000562000c1e1900 */
[----:B------:R-:W-:Y:S05]  /*5c20*/  BRA `(.L_x_47752) ;  /* 0x0000000c00047947 */ /* 0x000fea0003800000 */
.L_x_47753:
[----:B------:R0:W5:Y:S01]  /*5c30*/  LDG.E.S16 R0, desc[UR36][R2.64] ;  /* 0x0000002402007981 */ /* 0x000162000c1e1700 */
[----:B------:R-:W-:Y:S05]  /*5c40*/  BRA `(.L_x_47752) ;  /* 0x0000000800fc7947 */ /* 0x000fea0003800000 */
.L_x_47748:
        /* <DEDUP_REMOVED lines=9> */
.L_x_47756:
[----:B------:R-:W2:Y:S02]  /*5ce0*/  LDG.E.U16 R2, desc[UR36][R2.64] ;  /* 0x0000002402027981 */ /* 0x000ea4000c1e1500 */
[----:B--2---:R-:W-:-:S06]  /*5cf0*/  HADD2.F32 R0, -RZ, R2.H0_H0 ;  /* 0x20000002ff007230 */ /* 0x004fcc0000004100 */
[----:B------:R-:W0:Y:S01]  /*5d00*/  F2I.FTZ.TRUNC.NTZ R0, R0 ;  /* 0x0000000000007305 */ /* 0x000e22000021f100 */
[----:B------:R-:W-:Y:S05]  /*5d10*/  BRA `(.L_x_47752) ;  /* 0x0000000800c87947 */ /* 0x000fea0003800000 */
.L_x_47755:
        /* <DEDUP_REMOVED lines=9> */
.L_x_47758:
[----:B------:R-:W2:Y:S02]  /*5db0*/  LDG.E.U16 R2, desc[UR36][R2.64] ;  /* 0x0000002402027981 */ /* 0x000ea4000c1e1500 */
[----:B--2---:R-:W-:-:S06]  /*5dc0*/  HADD2.F32 R0, -RZ, R2.H0_H0 ;  /* 0x20000002ff007230 */ /* 0x004fcc0000004100 */
[----:B------:R-:W0:Y:S01]  /*5dd0*/  F2I.FTZ.TRUNC.NTZ R0, R0 ;  /* 0x0000000000007305 */ /* 0x000e22000021f100 */
[----:B------:R-:W-:Y:S05]  /*5de0*/  BRA `(.L_x_47752) ;  /* 0x0000000800947947 */ /* 0x000fea0003800000 */
.L_x_47757:
[----:B------:R-:W2:Y:S02]  /*5df0*/  LDG.E.64 R2, desc[UR36][R2.64] ;  /* 0x0000002402027981 */ /* 0x000ea4000c1e1b00 */
[----:B--2---:R0:W1:Y:S01]  /*5e00*/  F2I.F64.TRUNC R0, R2 ;  /* 0x0000000200007311 */ /* 0x004062000030d100 */
[----:B------:R-:W-:Y:S05]  /*5e10*/  BRA `(.L_x_47752) ;  /* 0x0000000800887947 */ /* 0x000fea0003800000 */
.L_x_47747:
        /* <DEDUP_REMOVED lines=12> */
.L_x_47761:
[----:B------:R-:W2:Y:S02]  /*5ee0*/  LDG.E.64 R2, desc[UR36][R2.64] ;  /* 0x0000002402027981 */ /* 0x000ea4000c1e1b00 */
[----:B--2---:R0:W1:Y:S01]  /*5ef0*/  F2I.F64.TRUNC R0, R2 ;  /* 0x0000000200007311 */ /* 0x004062000030d100 */
[----:B------:R-:W-:Y:S05]  /*5f00*/  BRA `(.L_x_47752) ;  /* 0x00000008004c7947 */ /* 0x000fea0003800000 */
.L_x_47760:
        /* <DEDUP_REMOVED lines=26> */
.L_x_47763:
        /* <DEDUP_REMOVED lines=13> */
.L_x_47762:
[----:B------:R-:W2:Y:S02]  /*6180*/  LDG.E.U16 R0, desc[UR36][R2.64] ;  /* 0x0000002402007981 */ /* 0x000ea4000c1e1500 */
[----:B--2---:R-:W-:-:S06]  /*6190*/  SHF.L.U32 R0, R0, 0x10, RZ ;  /* 0x0000001000007819 */ /* 0x004fcc00000006ff */
[----:B------:R-:W0:Y:S01]  /*61a0*/  F2I.FTZ.TRUNC.NTZ R0, R0 ;  /* 0x0000000000007305 */ /* 0x000e22000021f100 */
[----:B------:R-:W-:Y:S05]  /*61b0*/  BRA `(.L_x_47752) ;  /* 0x0000000400a07947 */ /* 0x000fea0003800000 */
.L_x_47759:
        /* <DEDUP_REMOVED lines=10> */
.L_x_47766:
        /* <DEDUP_REMOVED lines=21> */
.L_x_47770:
[----:B------:R-:W-:Y:S05]  /*63b0*/  BSYNC.RECONVERGENT B1 ;  /* 0x0000000000017941 */ /* 0x000fea0003800200 */
.L_x_47769:
[----:B------:R-:W-:Y:S01]  /*63c0*/  IMAD.SHL.U32 R0, R0, 0x100000, RZ ;  /* 0x0010000000007824 */ /* 0x000fe200078e00ff */
[----:B------:R-:W-:-:S04]  /*63d0*/  LEA R2, R2, 0x3b800000, 0x17 ;  /* 0x3b80000002027811 */ /* 0x000fc800078eb8ff */
[----:B------:R-:W-:-:S07]  /*63e0*/  LOP3.LUT R0, R2, R0, R7, 0xfe, !PT ;  /* 0x0000000002007212 */ /* 0x000fce00078efe07 */
.L_x_47768:
[----:B------:R-:W-:Y:S05]  /*63f0*/  BSYNC.RECONVERGENT B0 ;  /* 0x0000000000007941 */ /* 0x000fea0003800200 */
.L_x_47767:
[----:B------:R-:W0:Y:S01]  /*6400*/  F2I.FTZ.TRUNC.NTZ R0, R0 ;  /* 0x0000000000007305 */ /* 0x000e22000021f100 */
[----:B------:R-:W-:Y:S05]  /*6410*/  BRA `(.L_x_47752) ;  /* 0x0000000400087947 */ /* 0x000fea0003800000 */
.L_x_47765:
        /* <DEDUP_REMOVED lines=21> */
.L_x_47774:
[----:B------:R-:W-:Y:S05]  /*6570*/  BSYNC.RECONVERGENT B1 ;  /* 0x0000000000017941 */ /* 0x000fea0003800200 */
.L_x_47773:
[----:B------:R-:W-:Y:S01]  /*6580*/  IMAD.SHL.U32 R0, R0, 0x200000, RZ ;  /* 0x0020000000007824 */ /* 0x000fe200078e00ff */
[----:B------:R-:W-:-:S04]  /*6590*/  LEA R2, R2, 0x37800000, 0x17 ;  /* 0x3780000002027811 */ /* 0x000fc800078eb8ff */
[----:B------:R-:W-:-:S07]  /*65a0*/  LOP3.LUT R0, R2, R0, R7, 0xfe, !PT ;  /* 0x0000000002007212 */ /* 0x000fce00078efe07 */
.L_x_47772:
[----:B------:R-:W-:Y:S05]  /*65b0*/  BSYNC.RECONVERGENT B0 ;  /* 0x0000000000007941 */ /* 0x000fea0003800200 */
.L_x_47771:
[----:B------:R-:W0:Y:S01]  /*65c0*/  F2I.FTZ.TRUNC.NTZ R0, R0 ;  /* 0x0000000000007305 */ /* 0x000e22000021f100 */
[----:B------:R-:W-:Y:S05]  /*65d0*/  BRA `(.L_x_47752) ;  /* 0x0000000000987947 */ /* 0x000fea0003800000 */
.L_x_47764:
        /* <DEDUP_REMOVED lines=14> */
.L_x_47778:
[----:B------:R-:W-:Y:S05]  /*66c0*/  BSYNC.RECONVERGENT B0 ;  /* 0x0000000000007941 */ /* 0x000fea0003800200 */
.L_x_47777:
[----:B------:R-:W0:Y:S01]  /*66d0*/  F2I.FTZ.TRUNC.NTZ R0, R0 ;  /* 0x0000000000007305 */ /* 0x000e22000021f100 */
[----:B------:R-:W-:Y:S05]  /*66e0*/  BRA `(.L_x_47752) ;  /* 0x0000000000547947 */ /* 0x000fea0003800000 */
.L_x_47751:
        /* <DEDUP_REMOVED lines=16> */
.L_x_47779:
[----:B------:R-:W-:Y:S01]  /*67f0*/  IMAD.MOV.U32 R0, RZ, RZ, RZ ;  /* 0x000000ffff007224 */ /* 0x000fe200078e00ff */
[----:B------:R-:W-:Y:S06]  /*6800*/  BRA `(.L_x_47752) ;  /* 0x00000000000c7947 */ /* 0x000fec0003800000 */
.L_x_47776:
[----:B------:R0:W5:Y:S01]  /*6810*/  LDG.E R0, desc[UR36][R2.64] ;  /* 0x0000002402007981 */ /* 0x000162000c1e1900 */
[----:B------:R-:W-:Y:S05]  /*6820*/  BRA `(.L_x_47752) ;  /* 0x0000000000047947 */ /* 0x000fea0003800000 */
.L_x_47775:
[----:B------:R0:W5:Y:S02]  /*6830*/  LDG.E R0, desc[UR36][R2.64] ;  /* 0x0000002402007981 */ /* 0x000164000c1e1900 */
.L_x_47752:
[----:B------:R-:W0:Y:S01]  /*6840*/  LDCU.64 UR6, c[0x0][0x5f8] ;  /* 0x0000bf00ff0677ac */ /* 0x000e220008000a00 */
[----:B------:R-:W-:-:S04]  /*6850*/  UPRMT UR4, UR42, 0x9910, URZ ;  /* 0x000099102a047896 */ /* 0x000fc800080000ff */
[----:B------:R-:W-:Y:S01]  /*6860*/  UISETP.GT.AND UP0, UPT, UR4, 0x9, UPT ;  /* 0x000000090400788c */ /* 0x000fe2000bf04270 */
[----:B01234-:R-:W-:-:S04]  /*6870*/  IADD3 R2, P0, PT, R17, UR6, RZ ;  /* 0x0000000611027c10 */ /* 0x01ffc8000ff1e0ff */
        /* <DEDUP_REMOVED lines=12> */
.L_x_47783:
[----:B------:R0:W5:Y:S01]  /*6940*/  LDG.E.U8 R4, desc[UR36][R2.64] ;  /* 0x0000002402047981 */ /* 0x000162000c1e1100 */
[----:B------:R-:W-:Y:S05]  /*6950*/  BRA `(.L_x_47784) ;  /* 0x0000000800e87947 */ /* 0x000fea0003800000 */
.L_x_47782:
        /* <DEDUP_REMOVED lines=8> */
.L_x_47786:
[----:B------:R0:W5:Y:S01]  /*69e0*/  LDG.E R4, desc[UR36][R2.64] ;  /* 0x0000002402047981 */ /* 0x000162000c1e1900 */
[----:B------:R-:W-:Y:S05]  /*69f0*/  BRA `(.L_x_47784) ;  /* 0x0000000800c07947 */ /* 0x000fea0003800000 */
.L_x_47785:
[----:B------:R0:W5:Y:S01]  /*6a00*/  LDG.E.S16 R4, desc[UR36][R2.64] ;  /* 0x0000002402047981 */ /* 0x000162000c1e1700 */
[----:B------:R-:W-:Y:S05]  /*6a10*/  BRA `(.L_x_47784) ;  /* 0x0000000800b87947 */ /* 0x000fea0003800000 */
.L_x_47781:
        /* <DEDUP_REMOVED lines=9> */
.L_x_47788:
[----:B------:R-:W2:Y:S02]  /*6ab0*/  LDG.E.U16 R2, desc[UR36][R2.64] ;  /* 0x0000002402027981 */ /* 0x000ea4000c1e1500 */
[----:B--2---:R-:W-:-:S06]  /*6ac0*/  HADD2.F32 R4, -RZ, R2.H0_H0 ;  /* 0x20000002ff047230 */ /* 0x004fcc0000004100 */
[----:B------:R-:W0:Y:S01]  /*6ad0*/  F2I.FTZ.TRUNC.NTZ R4, R4 ;  /* 0x0000000400047305 */ /* 0x000e22000021f100 */
[----:B------:R-:W-:Y:S05]  /*6ae0*/  BRA `(.L_x_47784) ;  /* 0x0000000800847947 */ /* 0x000fea0003800000 */
.L_x_47787:
        /* <DEDUP_REMOVED lines=9> */
.L_x_47790:
[----:B------:R-:W2:Y:S02]  /*6b80*/  LDG.E.U16 R2, desc[UR36][R2.64] ;  /* 0x0000002402027981 */ /* 0x000ea4000c1e1500 */
[----:B--2---:R-:W-:-:S06]  /*6b90*/  HADD2.F32 R4, -RZ, R2.H0_H0 ;  /* 0x20000002ff047230 */ /* 0x004fcc0000004100 */
[----:B------:R-:W0:Y:S01]  /*6ba0*/  F2I.FTZ.TRUNC.NTZ R4, R4 ;  /* 0x0000000400047305 */ /* 0x000e22000021f100 */
[----:B------:R-:W-:Y:S05]  /*6bb0*/  BRA `(.L_x_47784) ;  /* 0x0000000800507947 */ /* 0x000fea0003800000 */
.L_x_47789:
[----:B------:R-:W2:Y:S02]  /*6bc0*/  LDG.E.64 R4, desc[UR36][R2.64] ;  /* 0x0000002402047981 */ /* 0x000ea4000c1e1b00 */
[----:B--2---:R0:W1:Y:S01]  /*6bd0*/  F2I.F64.TRUNC R4, R4 ;  /* 0x0000000400047311 */ /* 0x004062000030d100 */
[----:B------:R-:W-:Y:S05]  /*6be0*/  BRA `(.L_x_47784) ;  /* 0x0000000800447947 */ /* 0x000fea0003800000 */
.L_x_47780:
        /* <DEDUP_REMOVED lines=12> */
.L_x_47793:
[----:B------:R-:W2:Y:S02]  /*6cb0*/  LDG.E.64 R2, desc[UR36][R2.64] ;  /* 0x0000002402027981 */ /* 0x000ea4000c1e1b00 */
[----:B--2---:R4:W0:Y:S01]  /*6cc0*/  F2I.F64.TRUNC R4, R2 ;  /* 0x0000000200047311 */ /* 0x004822000030d100 */
[----:B------:R-:W-:Y:S05]  /*6cd0*/  BRA `(.L_x_47784) ;  /* 0x0000000800087947 */ /* 0x000fea0003800000 */
.L_x_47792:
        /* <DEDUP_REMOVED lines=24> */
[----:B------:R1:W2:Y:S01]  /*6e60*/  F2I.FTZ.TRUNC.NTZ R4, R3 ;  /* 0x0000000300047305 */ /* 0x0002a2000021f100 */
[----:B------:R-:W-:Y:S05]  /*6e70*/  BRA `(.L_x_47784) ;  /* 0x0000000400a07947 */ /* 0x000fea0003800000 */
.L_x_47795:
        /* <DEDUP_REMOVED lines=12> */
[----:B------:R-:W3:Y:S01]  /*6f40*/  F2I.FTZ.TRUNC.NTZ R4, R4 ;  /* 0x0000000400047305 */ /* 0x000ee2000021f100 */
[----:B------:R-:W-:Y:S05]  /*6f50*/  BRA `(.L_x_47784) ;  /* 0x0000000400687947 */ /* 0x000fea0003800000 */
.L_x_47794:
[----:B------:R-:W2:Y:S02]  /*6f60*/  LDG.E.U16 R4, desc[UR36][R2.64] ;  /* 0x0000002402047981 */ /* 0x000ea4000c1e1500 */
[----:B--2---:R-:W-:-:S06]  /*6f70*/  IMAD.U32 R4, R4, 0x10000, RZ ;  /* 0x0001000004047824 */ /* 0x004fcc00078e00ff */
[----:B------:R-:W0:Y:S01]  /*6f80*/  F2I.FTZ.TRUNC.NTZ R4, R4 ;  /* 0x0000000400047305 */ /* 0x000e22000021f100 */
[----:B------:R-:W-:Y:S05]  /*6f90*/  BRA `(.L_x_47784) ;  /* 0x0000000400587947 */ /* 0x000fea0003800000 */
.L_x_47791:
        /* <DEDUP_REMOVED lines=10> */
.L_x_47798:
        /* <DEDUP_REMOVED lines=21> */
.L_x_47802:
[----:B------:R-:W-:Y:S05]  /*7190*/  BSYNC.RECONVERGENT B1 ;  /* 0x0000000000017941 */ /* 0x000fea0003800200 */
.L_x_47801:
[----:B------:R-:W-:Y:S02]  /*71a0*/  SHF.L.U32 R2, R2, 0x14, RZ ;  /* 0x0000001402027819 */ /* 0x000fe400000006ff */
[----:B------:R-:W-:-:S04]  /*71b0*/  LEA R3, R3, 0x3b800000, 0x17 ;  /* 0x3b80000003037811 */ /* 0x000fc800078eb8ff */
[----:B------:R-:W-:-:S07]  /*71c0*/  LOP3.LUT R4, R3, R2, R7, 0xfe, !PT ;  /* 0x0000000203047212 */ /* 0x000fce00078efe07 */
.L_x_47800:
[----:B------:R-:W-:Y:S05]  /*71d0*/  BSYNC.RECONVERGENT B0 ;  /* 0x0000000000007941 */ /* 0x000fea0003800200 */
.L_x_47799:
[----:B------:R-:W0:Y:S01]  /*71e0*/  F2I.FTZ.TRUNC.NTZ R4, R4 ;  /* 0x0000000400047305 */ /* 0x000e22000021f100 */
[----:B------:R-:W-:Y:S05]  /*71f0*/  BRA `(.L_x_47784) ;  /* 0x0000000000c07947 */ /* 0x000fea0003800000 */
.L_x_47797:
        /* <DEDUP_REMOVED lines=21> */
.L_x_47806:
[----:B------:R-:W-:Y:S05]  /*7350*/  BSYNC.RECONVERGENT B1 ;  /* 0x0000000000017941 */ /* 0x000fea0003800200 */
.L_x_47805:
[----:B------:R-:W-:Y:S01]  /*7360*/  IMAD.SHL.U32 R2, R2, 0x200000, RZ ;  /* 0x0020000002027824 */ /* 0x000fe200078e00ff */
[----:B------:R-:W-:-:S04]  /*7370*/  LEA R3, R3, 0x37800000, 0x17 ;  /* 0x3780000003037811 */ /* 0x000fc800078eb8ff */
[----:B------:R-:W-:-:S07]  /*7380*/  LOP3.LUT R4, R3, R2, R7, 0xfe, !PT ;  /* 0x0000000203047212 */ /* 0x000fce00078efe07 */
.L_x_47804:
[----:B------:R-:W-:Y:S05]  /*7390*/  BSYNC.RECONVERGENT B0 ;  /* 0x0000000000007941 */ /* 0x000fea0003800200 */
.L_x_47803:
[----:B------:R-:W0:Y:S01]  /*73a0*/  F2I.FTZ.TRUNC.NTZ R4, R4 ;  /* 0x0000000400047305 */ /* 0x000e22000021f100 */
[----:B------:R-:W-:Y:S05]  /*73b0*/  BRA `(.L_x_47784) ;  /* 0x0000000000507947 */ /* 0x000fea0003800000 */
.L_x_47796:
        /* <DEDUP_REMOVED lines=14> */
.L_x_47810:
[----:B------:R-:W-:Y:S05]  /*74a0*/  BSYNC.RECONVERGENT B0 ;  /* 0x0000000000007941 */ /* 0x000fea0003800200 */
.L_x_47809:
[----:B------:R-:W0:Y:S01]  /*74b0*/  F2I.FTZ.TRUNC.NTZ R4, R4 ;  /* 0x0000000400047305 */ /* 0x000e22000021f100 */
[----:B------:R-:W-:Y:S05]  /*74c0*/  BRA `(.L_x_47784) ;  /* 0x00000000000c7947 */ /* 0x000fea0003800000 */
.L_x_47808:
[----:B------:R0:W5:Y:S01]  /*74d0*/  LDG.E R4, desc[UR36][R2.64] ;  /* 0x0000002402047981 */ /* 0x000162000c1e1900 */
[----:B------:R-:W-:Y:S05]  /*74e0*/  BRA `(.L_x_47784) ;  /* 0x0000000000047947 */ /* 0x000fea0003800000 */
.L_x_47807:
[----:B------:R0:W5:Y:S02]  /*74f0*/  LDG.E R4, desc[UR36][R2.64] ;  /* 0x0000002402047981 */ /* 0x000164000c1e1900 */
.L_x_47784:
        /* <DEDUP_REMOVED lines=9> */
[----:B----4-:R-:W-:Y:S02]  /*7590*/  VIADD R2, R5, 0xffffffe ;  /* 0x0ffffffe05027836 */ /* 0x010fe40000000000 */
        /* <DEDUP_REMOVED lines=14> */
[-C--:B------:R-:W-:Y:S02]  /*7680*/  @!P0 LOP3.LUT R3, RZ, R4.reuse, RZ, 0x33, !PT ;  /* 0x00000004ff038212 */ /* 0x080fe400078e33ff */
[----:B0-----:R-:W-:Y:S02]  /*7690*/  IADD3 R16, P2, PT, R16, UR6, RZ ;  /* 0x0000000610107c10 */ /* 0x001fe4000ff5e0ff */
[C---:B------:R-:W-:Y:S02]  /*76a0*/  LOP3.LUT R0, R3.reuse, R4, RZ, 0x3c, !PT ;  /* 0x0000000403007212 */ /* 0x040fe400078e3cff */
[----:B------:R-:W-:Y:S02]  /*76b0*/  ISETP.NE.AND P1, PT, R3, RZ, PT ;  /* 0x000000ff0300720c */ /* 0x000fe40003f25270 */
[----:B------:R-:W-:Y:S02]  /*76c0*/  ISETP.GT.AND P0, PT, R0, -0x1, PT ;  /* 0xffffffff0000780c */ /* 0x000fe40003f04270 */
[----:B------:R-:W-:-:S02]  /*76d0*/  IADD3.X R17, PT, PT, RZ, UR7, RZ, P2, !PT ;  /* 0x00000007ff117c10 */ /* 0x000fc400097fe4ff */
        /* <DEDUP_REMOVED lines=14> */
.L_x_47814:
[----:B------:R3:W-:Y:S01]  /*77c0*/  STG.E.U8 desc[UR36][R16.64], R2 ;  /* 0x0000000210007986 */ /* 0x0007e2000c101124 */
[----:B------:R-:W-:Y:S05]  /*77d0*/  BRA `(.L_x_47816) ;  /* 0x0000000c00387947 */ /* 0x000fea0003800000 */
.L_x_47813:
        /* <DEDUP_REMOVED lines=9> */
.L_x_47818:
[----:B------:R2:W-:Y:S01]  /*7870*/  STG.E desc[UR36][R16.64], R2 ;  /* 0x0000000210007986 */ /* 0x0005e2000c101924 */
[----:B------:R-:W-:Y:S05]  /*7880*/  BRA `(.L_x_47816) ;  /* 0x0000000c000c7947 */ /* 0x000fea0003800000 */
.L_x_47817:
[----:B------:R0:W-:Y:S01]  /*7890*/  STG.E.U16 desc[UR36][R16.64], R2 ;  /* 0x0000000210007986 */ /* 0x0001e2000c101524 */
[----:B------:R-:W-:Y:S05]  /*78a0*/  BRA `(.L_x_47816) ;  /* 0x0000000c00047947 */ /* 0x000fea0003800000 */
.L_x_47812:
        /* <DEDUP_REMOVED lines=9> */
.L_x_47820:
[----:B------:R-:W-:-:S04]  /*7940*/  I2FP.F32.S32 R0, R2 ;  /* 0x0000000200007245 */ /* 0x000fc80000201400 */
[----:B------:R-:W-:-:S05]  /*7950*/  F2FP.F16.F32.PACK_AB R0, RZ, R0 ;  /* 0x00000000ff00723e */ /* 0x000fca00000000ff */
[----:B------:R0:W-:Y:S01]  /*7960*/  STG.E.U16 desc[UR36][R16.64], R0 ;  /* 0x0000000010007986 */ /* 0x0001e2000c101524 */
[----:B------:R-:W-:Y:S05]  /*7970*/  BRA `(.L_x_47816) ;  /* 0x0000000800d07947 */ /* 0x000fea0003800000 */
.L_x_47819:
        /* <DEDUP_REMOVED lines=10> */
.L_x_47822:
[----:B------:R-:W-:-:S04]  /*7a20*/  I2FP.F32.S32 R2, R2 ;  /* 0x0000000200027245 */ /* 0x000fc80000201400 */
[----:B------:R-:W-:-:S04]  /*7a30*/  F2FP.F16.F32.PACK_AB R3, RZ, R2 ;  /* 0x00000002ff03723e */ /* 0x000fc800000000ff */
[----:B------:R-:W-:-:S05]  /*7a40*/  PRMT R3, R3, 0x5410, RZ ;  /* 0x0000541003037816 */ /* 0x000fca00000000ff */
[----:B------:R0:W-:Y:S01]  /*7a50*/  STG.E desc[UR36][R16.64], R3 ;  /* 0x0000000310007986 */ /* 0x0001e2000c101924 */
[----:B------:R-:W-:Y:S05]  /*7a60*/  BRA `(.L_x_47816) ;  /* 0x0000000800947947 */ /* 0x000fea0003800000 */
.L_x_47821:
[----:B------:R-:W0:Y:S02]  /*7a70*/  I2F.F64 R2, R2 ;  /* 0x0000000200027312 */ /* 0x000e240000201c00 */
[----:B0-----:R0:W-:Y:S01]  /*7a80*/  STG.E.64 desc[UR36][R16.64], R2 ;  /* 0x0000000210007986 */ /* 0x0011e2000c101b24 */
[----:B------:R-:W-:Y:S05]  /*7a90*/  BRA `(.L_x_47816) ;  /* 0x0000000800887947 */ /* 0x000fea0003800000 */
.L_x_47811:
        /* <DEDUP_REMOVED lines=12> */
.L_x_47826:
        /* <DEDUP_REMOVED lines=17> */
.L_x_47829:
[----:B------:R-:W-:-:S04]  /*7c70*/  SHF.R.U32.HI R3, RZ, 0x18, R3 ;  /* 0x00000018ff037819 */ /* 0x000fc80000011603 */
[----:B------:R-:W-:-:S04]  /*7c80*/  LOP3.LUT R0, R0, 0x80, R3, 0xf8, !PT ;  /* 0x0000008000007812 */ /* 0x000fc800078ef803 */
[----:B------:R-:W-:-:S07]  /*7c90*/  PRMT R8, R0, 0x7610, R8 ;  /* 0x0000761000087816 */ /* 0x000fce0000000008 */
.L_x_47828:
[----:B------:R-:W-:Y:S05]  /*7ca0*/  BSYNC.RECONVERGENT B0 ;  /* 0x0000000000007941 */ /* 0x000fea0003800200 */
.L_x_47827:
[----:B------:R0:W-:Y:S01]  /*7cb0*/  STG.E.U8 desc[UR36][R16.64], R8 ;  /* 0x0000000810007986 */ /* 0x0001e2000c101124 */
[----:B------:R-:W-:Y:S05]  /*7cc0*/  BRA `(.L_x_47816) ;  /* 0x0000000400fc7947 */ /* 0x000fea0003800000 */
.L_x_47825:
        /* <DEDUP_REMOVED lines=17> */
.L_x_47832:
[----:B------:R-:W-:-:S04]  /*7de0*/  SHF.R.U32.HI R3, RZ, 0x18, R3 ;  /* 0x00000018ff037819 */ /* 0x000fc80000011603 */
[----:B------:R-:W-:-:S04]  /*7df0*/  LOP3.LUT R0, R0, 0x80, R3, 0xf8, !PT ;  /* 0x0000008000007812 */ /* 0x000fc800078ef803 */
[----:B------:R-:W-:-:S07]  /*7e00*/  PRMT R8, R0, 0x7610, R8 ;  /* 0x0000761000087816 */ /* 0x000fce0000000008 */
.L_x_47831:
[----:B------:R-:W-:Y:S05]  /*7e10*/  BSYNC.RECONVERGENT B0 ;  /* 0x0000000000007941 */ /* 0x000fea0003800200 */
.L_x_47830:
[----:B------:R0:W-:Y:S01]  /*7e20*/  STG.E.U8 desc[UR36][R16.64], R8 ;  /* 0x0000000810007986 */ /* 0x0001e2000c101124 */
[----:B------:R-:W-:Y:S05]  /*7e30*/  BRA `(.L_x_47816) ;  /* 0x0000000400a07947 */ /* 0x000fea0003800000 */
.L_x_47824:
        /* <DEDUP_REMOVED lines=22> */
.L_x_47834:
[----:B------:R-:W-:-:S05]  /*7fa0*/  SHF.R.S32.HI R3, RZ, 0x1f, R2 ;  /* 0x0000001fff037819 */ /* 0x000fca0000011402 */
[----:B------:R0:W-:Y:S01]  /*7fb0*/  STG.E.64 desc[UR36][R16.64], R2 ;  /* 0x0000000210007986 */ /* 0x0001e2000c101b24 */
[----:B------:R-:W-:Y:S05]  /*7fc0*/  BRA `(.L_x_47816) ;  /* 0x00000004003c7947 */ /* 0x000fea0003800000 */
.L_x_47833:
[----:B------:R0:W-:Y:S01]  /*7fd0*/  STG.E desc[UR36][R16.64], R2 ;  /* 0x0000000210007986 */ /* 0x0001e2000c101924 */
[----:B------:R-:W-:Y:S05]  /*7fe0*/  BRA `(.L_x_47816) ;  /* 0x0000000400347947 */ /* 0x000fea0003800000 */
.L_x_47823:
        /* <DEDUP_REMOVED lines=10> */
.L_x_47836:
[----:B------:R-:W0:Y:S01]  /*8090*/  I2F.F64 R4, R2 ;  /* 0x0000000200047312 */ /* 0x000e220000201c00 */
[----:B------:R-:W-:-:S05]  /*80a0*/  CS2R R6, SRZ ;  /* 0x0000000000067805 */ /* 0x000fca000001ff00 */
[----:B0-----:R0:W-:Y:S01]  /*80b0*/  STG.E.128 desc[UR36][R16.64], R4 ;  /* 0x0000000410007986 */ /* 0x0011e2000c101d24 */
[----:B------:R-:W-:Y:S05]  /*80c0*/  BRA `(.L_x_47816) ;  /* 0x0000000000fc7947 */ /* 0x000fea0003800000 */
.L_x_47835:
[----:B------:R-:W-:-:S09]  /*80d0*/  UISETP.NE.AND UP0, UPT, UR4, 0xf, UPT ;  /* 0x0000000f0400788c */ /* 0x000fd2000bf05270 */
[----:B------:R-:W-:Y:S05]  /*80e0*/  BRA.U !UP0, `(.L_x_47837) ;  /* 0x0000000108e87547 */ /* 0x000fea000b800000 */
[----:B------:R-:W-:-:S09]  /*80f0*/  UISETP.NE.AND UP0, UPT, UR4, 0x17, UPT ;  /* 0x000000170400788c */ /* 0x000fd2000bf05270 */
[----:B------:R-:W-:Y:S05]  /*8100*/  BRA.U !UP0, `(.L_x_47838) ;  /* 0x0000000108907547 */ /* 0x000fea000b800000 */
[----:B------:R-:W-:-:S09]  /*8110*/  UISETP.NE.AND UP0, UPT, UR4, 0x18, UPT ;  /* 0x000000180400788c */ /* 0x000fd2000bf05270 */
[----:B------:R-:W-:Y:S05]  /*8120*/  BRA.U !UP0, `(.L_x_47839) ;  /* 0x0000000108447547 */ /* 0x000fea000b800000 */
.L_x_47815:
        /* <DEDUP_REMOVED lines=16> */
.L_x_47840:
[----:B------:R-:W-:Y:S05]  /*8230*/  BRA `(.L_x_47816) ;  /* 0x0000000000a07947 */ /* 0x000fea0003800000 */
.L_x_47839:
        /* <DEDUP_REMOVED lines=13> */
.L_x_47842:
[----:B------:R-:W-:Y:S05]  /*8310*/  BSYNC.RECONVERGENT B0 ;  /* 0x0000000000007941 */ /* 0x000fea0003800200 */
.L_x_47841:
[----:B------:R-:W-:-:S05]  /*8320*/  LOP3.LUT R3, R0, 0x80, R3, 0xf8, !PT ;  /* 0x0000008000037812 */ /* 0x000fca00078ef803 */
[----:B------:R0:W-:Y:S01]  /*8330*/  STG.E.U8 desc[UR36][R16.64], R3 ;  /* 0x0000000310007986 */ /* 0x0001e2000c101124 */
[----:B------:R-:W-:Y:S05]  /*8340*/  BRA `(.L_x_47816) ;  /* 0x00000000005c7947 */ /* 0x000fea0003800000 */
.L_x_47838:
        /* <DEDUP_REMOVED lines=12> */
.L_x_47844:
[----:B------:R-:W-:Y:S01]  /*8410*/  IMAD.MOV.U32 R0, RZ, RZ, 0x7f ;  /* 0x0000007fff007424 */ /* 0x000fe200078e00ff */
[----:B------:R-:W-:-:S04]  /*8420*/  ISETP.GT.U32.AND P0, PT, R2, 0x7f800000, PT ;  /* 0x7f8000000200780c */ /* 0x000fc80003f04070 */
[----:B------:R-:W-:-:S09]  /*8430*/  SEL R0, R0, 0x7c, P0 ;  /* 0x0000007c00007807 */ /* 0x000fd20000000000 */
.L_x_47845:
[----:B------:R-:W-:Y:S05]  /*8440*/  BSYNC.RECONVERGENT B0 ;  /* 0x0000000000007941 */ /* 0x000fea0003800200 */
.L_x_47843:
[----:B------:R-:W-:-:S04]  /*8450*/  SHF.R.U32.HI R3, RZ, 0x18, R3 ;  /* 0x00000018ff037819 */ /* 0x000fc80000011603 */
[----:B------:R-:W-:-:S05]  /*8460*/  LOP3.LUT R3, R0, 0x80, R3, 0xf8, !PT ;  /* 0x0000008000037812 */ /* 0x000fca00078ef803 */
[----:B------:R0:W-:Y:S01]  /*8470*/  STG.E.U8 desc[UR36][R16.64], R3 ;  /* 0x0000000310007986 */ /* 0x0001e2000c101124 */
[----:B------:R-:W-:Y:S05]  /*8480*/  BRA `(.L_x_47816) ;  /* 0x00000000000c7947 */ /* 0x000fea0003800000 */
.L_x_47837:
[----:B------:R-:W-:-:S04]  /*8490*/  I2FP.F32.S32 R0, R2 ;  /* 0x0000000200007245 */ /* 0x000fc80000201400 */
[----:B------:R-:W-:-:S05]  /*84a0*/  F2FP.BF16.F32.PACK_AB R0, RZ, R0 ;  /* 0x00000000ff00723e */ /* 0x000fca00000010ff */
[----:B------:R0:W-:Y:S02]  /*84b0*/  STG.E.U16 desc[UR36][R16.64], R0 ;  /* 0x0000000010007986 */ /* 0x0001e4000c101524 */
.L_x_47816:
[----:B------:R-:W-:-:S07]  /*84c0*/  IADD3 R25, PT, PT, R25, 0x80, RZ ;  /* 0x0000008019197810 */ /* 0x000fce0007ffe0ff */
.L_x_47745:
        /* <DEDUP_REMOVED lines=380> */
.L_x_47847:
        /* <DEDUP_REMOVED lines=16> */
.L_x_47851:
[----:B------:R0:W5:Y:S01]  /*9d90*/  LDG.E.U8 R0, desc[UR36][R2.64] ;  /* 0x0000002402007981 */ /* 0x000162000c1e1100 */
[----:B------:R-:W-:Y:S05]  /*9da0*/  BRA `(.L_x_47853) ;  /* 0x0000000c002c7947 */ /* 0x000fea0003800000 */
.L_x_47850:
        /* <DEDUP_REMOVED lines=8> */
.L_x_47855:
[----:B------:R0:W5:Y:S01]  /*9e30*/  LDG.E R0, desc[UR36][R2.64] ;  /* 0x0000002402007981 */ /* 0x000162000c1e1900 */
[----:B------:R-:W-:Y:S05]  /*9e40*/  BRA `(.L_x_47853) ;  /* 0x0000000c00047947 */ /* 0x000fea0003800000 */
.L_x_47854:
[----:B------:R0:W5:Y:S01]  /*9e50*/  LDG.E.S16 R0, desc[UR36][R2.64] ;  /* 0x0000002402007981 */ /* 0x000162000c1e1700 */
[----:B------:R-:W-:Y:S05]  /*9e60*/  BRA `(.L_x_47853) ;  /* 0x0000000800fc7947 */ /* 0x000fea0003800000 */
.L_x_47849:
        /* <DEDUP_REMOVED lines=9> */
.L_x_47857:
[----:B------:R-:W2:Y:S02]  /*9f00*/  LDG.E.U16 R2, desc[UR36][R2.64] ;  /* 0x0000002402027981 */ /* 0x000ea4000c1e1500 */
[----:B--2---:R-:W-:-:S06]  /*9f10*/  HADD2.F32 R0, -RZ, R2.H0_H0 ;  /* 0x20000002ff007230 */ /* 0x004fcc0000004100 */
[----:B------:R-:W0:Y:S01]  /*9f20*/  F2I.FTZ.TRUNC.NTZ R0, R0 ;  /* 0x0000000000007305 */ /* 0x000e22000021f100 */
[----:B------:R-:W-:Y:S05]  /*9f30*/  BRA `(.L_x_47853) ;  /* 0x0000000800c87947 */ /* 0x000fea0003800000 */
.L_x_47856:
        /* <DEDUP_REMOVED lines=9> */
.L_x_47859:
[----:B------:R-:W2:Y:S02]  /*9fd0*/  LDG.E.U16 R2, desc[UR36][R2.64] ;  /* 0x0000002402027981 */ /* 0x000ea4000c1e1500 */
[----:B--2---:R-:W-:-:S06]  /*9fe0*/  HADD2.F32 R0, -RZ, R2.H0_H0 ;  /* 0x20000002ff007230 */ /* 0x004fcc0000004100 */
[----:B------:R-:W0:Y:S01]  /*9ff0*/  F2I.FTZ.TRUNC.NTZ R0, R0 ;  /* 0x0000000000007305 */ /* 0x000e22000021f100 */
[----:B------:R-:W-:Y:S05]  /*a000*/  BRA `(.L_x_47853) ;  /* 0x0000000800947947 */ /* 0x000fea0003800000 */
.L_x_47858:
[----:B------:R-:W2:Y:S02]  /*a010*/  LDG.E.64 R2, desc[UR36][R2.64] ;  /* 0x0000002402027981 */ /* 0x000ea4000c1e1b00 */
[----:B--2---:R0:W1:Y:S01]  /*a020*/  F2I.F64.TRUNC R0, R2 ;  /* 0x0000000200007311 */ /* 0x004062000030d100 */
[----:B------:R-:W-:Y:S05]  /*a030*/  BRA `(.L_x_47853) ;  /* 0x0000000800887947 */ /* 0x000fea0003800000 */
.L_x_47848:
        /* <DEDUP_REMOVED lines=12> */
.L_x_47862:
[----:B------:R-:W2:Y:S02]  /*a100*/  LDG.E.64 R2, desc[UR36][R2.64] ;  /* 0x0000002402027981 */ /* 0x000ea4000c1e1b00 */
[----:B--2---:R0:W1:Y:S01]  /*a110*/  F2I.F64.TRUNC R0, R2 ;  /* 0x0000000200007311 */ /* 0x004062000030d100 */
[----:B------:R-:W-:Y:S05]  /*a120*/  BRA `(.L_x_47853) ;  /* 0x00000008004c7947 */ /* 0x000fea0003800000 */
.L_x_47861:
        /* <DEDUP_REMOVED lines=26> */
.L_x_47864:
        /* <DEDUP_REMOVED lines=13> */
.L_x_47863:
[----:B------:R-:W2:Y:S02]  /*a3a0*/  LDG.E.U16 R0, desc[UR36][R2.64] ;  /* 0x0000002402007981 */ /* 0x000ea4000c1e1500 */
[----:B--2---:R-:W-:-:S06]  /*a3b0*/  IMAD.U32 R0, R0, 0x10000, RZ ;  /* 0x0001000000007824 */ /* 0x004fcc00078e00ff */
[----:B------:R-:W0:Y:S01]  /*a3c0*/  F2I.FTZ.TRUNC.NTZ R0, R0 ;  /* 0x0000000000007305 */ /* 0x000e22000021f100 */
[----:B------:R-:W-:Y:S05]  /*a3d0*/  BRA `(.L_x_47853) ;  /* 0x0000000400a07947 */ /* 0x000fea0003800000 */
.L_x_47860:
        /* <DEDUP_REMOVED lines=10> */
.L_x_47867:
        /* <DEDUP_REMOVED lines=21> */
.L_x_47871:
[----:B------:R-:W-:Y:S05]  /*a5d0*/  BSYNC.RECONVERGENT B1 ;  /* 0x0000000000017941 */ /* 0x000fea0003800200 */
.L_x_47870:
[----:B------:R-:W-:Y:S01]  /*a5e0*/  IMAD.SHL.U32 R0, R0, 0x100000, RZ ;  /* 0x0010000000007824 */ /* 0x000fe200078e00ff */
[----:B------:R-:W-:-:S04]  /*a5f0*/  LEA R2, R2, 0x3b800000, 0x17 ;  /* 0x3b80000002027811 */ /* 0x000fc800078eb8ff */
[----:B------:R-:W-:-:S07]  /*a600*/  LOP3.LUT R0, R2, R0, R7, 0xfe, !PT ;  /* 0x0000000002007212 */ /* 0x000fce00078efe07 */
.L_x_47869:
[----:B------:R-:W-:Y:S05]  /*a610*/  BSYNC.RECONVERGENT B0 ;  /* 0x0000000000007941 */ /* 0x000fea0003800200 */
.L_x_47868:
[----:B------:R-:W2:Y:S01]  /*a620*/  F2I.FTZ.TRUNC.NTZ R0, R0 ;  /* 0x0000000000007305 */ /* 0x000ea2000021f100 */
[----:B------:R-:W-:Y:S05]  /*a630*/  BRA `(.L_x_47853) ;  /* 0x0000000400087947 */ /* 0x000fea0003800000 */
.L_x_47866:
        /* <DEDUP_REMOVED lines=21> */
.L_x_47875:
[----:B------:R-:W-:Y:S05]  /*a790*/  BSYNC.RECONVERGENT B1 ;  /* 0x0000000000017941 */ /* 0x000fea0003800200 */
.L_x_47874:
[----:B------:R-:W-:Y:S02]  /*a7a0*/  SHF.L.U32 R0, R0, 0x15, RZ ;  /* 0x0000001500007819 */ /* 0x000fe400000006ff */
[----:B------:R-:W-:-:S04]  /*a7b0*/  LEA R2, R2, 0x37800000, 0x17 ;  /* 0x3780000002027811 */ /* 0x000fc800078eb8ff */
[----:B------:R-:W-:-:S07]  /*a7c0*/  LOP3.LUT R0, R2, R0, R7, 0xfe, !PT ;  /* 0x0000000002007212 */ /* 0x000fce00078efe07 */
.L_x_47873:
[----:B------:R-:W-:Y:S05]  /*a7d0*/  BSYNC.RECONVERGENT B0 ;  /* 0x0000000000007941 */ /* 0x000fea0003800200 */
.L_x_47872:
[----:B------:R-:W0:Y:S01]  /*a7e0*/  F2I.FTZ.TRUNC.NTZ R0, R0 ;  /* 0x0000000000007305 */ /* 0x000e22000021f100 */
[----:B------:R-:W-:Y:S05]  /*a7f0*/  BRA `(.L_x_47853) ;  /* 0x0000000000987947 */ /* 0x000fea0003800000 */
.L_x_47865:
        /* <DEDUP_REMOVED lines=14> */
.L_x_47879:
[----:B------:R-:W-:Y:S05]  /*a8e0*/  BSYNC.RECONVERGENT B0 ;  /* 0x0000000000007941 */ /* 0x000fea0003800200 */
.L_x_47878:
[----:B------:R-:W4:Y:S01]  /*a8f0*/  F2I.FTZ.TRUNC.NTZ R0, R0 ;  /* 0x0000000000007305 */ /* 0x000f22000021f100 */
[----:B------:R-:W-:Y:S05]  /*a900*/  BRA `(.L_x_47853) ;  /* 0x0000000000547947 */ /* 0x000fea0003800000 */
.L_x_47852:
        /* <DEDUP_REMOVED lines=16> */
.L_x_47880:
[----:B------:R-:W-:Y:S01]  /*aa10*/  IMAD.MOV.U32 R0, RZ, RZ, RZ ;  /* 0x000000ffff007224 */ /* 0x000fe200078e00ff */
[----:B------:R-:W-:Y:S06]  /*aa20*/  BRA `(.L_x_47853) ;  /* 0x00000000000c7947 */ /* 0x000fec0003800000 */
.L_x_47877:
[----:B------:R0:W5:Y:S01]  /*aa30*/  LDG.E R0, desc[UR36][R2.64] ;  /* 0x0000002402007981 */ /* 0x000162000c1e1900 */
[----:B------:R-:W-:Y:S05]  /*aa40*/  BRA `(.L_x_47853) ;  /* 0x0000000000047947 */ /* 0x000fea0003800000 */
.L_x_47876:
[----:B------:R3:W5:Y:S02]  /*aa50*/  LDG.E R0, desc[UR36][R2.64] ;  /* 0x0000002402007981 */ /* 0x000764000c1e1900 */
.L_x_47853:
        /* <DEDUP_REMOVED lines=16> */
.L_x_47884:
[----:B------:R0:W5:Y:S01]  /*ab60*/  LDG.E.U8 R4, desc[UR36][R2.64] ;  /* 0x0000002402047981 */ /* 0x000162000c1e1100 */
[----:B------:R-:W-:Y:S05]  /*ab70*/  BRA `(.L_x_47885) ;  /* 0x0000000800e87947 */ /* 0x000fea0003800000 */
.L_x_47883:
        /* <DEDUP_REMOVED lines=8> */
.L_x_47887:
[----:B------:R0:W5:Y:S01]  /*ac00*/  LDG.E R4, desc[UR36][R2.64] ;  /* 0x0000002402047981 */ /* 0x000162000c1e1900 */
[----:B------:R-:W-:Y:S05]  /*ac10*/  BRA `(.L_x_47885) ;  /* 0x0000000800c07947 */ /* 0x000fea0003800000 */
.L_x_47886:
[----:B------:R0:W5:Y:S01]  /*ac20*/  LDG.E.S16 R4, desc[UR36][R2.64] ;  /* 0x0000002402047981 */ /* 0x000162000c1e1700 */
[----:B------:R-:W-:Y:S05]  /*ac30*/  BRA `(.L_x_47885) ;  /* 0x0000000800b87947 */ /* 0x000fea0003800000 */
.L_x_47882:
        /* <DEDUP_REMOVED lines=9> */
.L_x_47889:
[----:B------:R-:W3:Y:S02]  /*acd0*/  LDG.E.U16 R2, desc[UR36][R2.64] ;  /* 0x0000002402027981 */ /* 0x000ee4000c1e1500 */
[----:B---3--:R-:W-:-:S06]  /*ace0*/  HADD2.F32 R4, -RZ, R2.H0_H0 ;  /* 0x20000002ff047230 */ /* 0x008fcc0000004100 */
[----:B------:R-:W0:Y:S01]  /*acf0*/  F2I.FTZ.TRUNC.NTZ R4, R4 ;  /* 0x0000000400047305 */ /* 0x000e22000021f100 */
[----:B------:R-:W-:Y:S05]  /*ad00*/  BRA `(.L_x_47885) ;  /* 0x0000000800847947 */ /* 0x000fea0003800000 */
.L_x_47888:
        /* <DEDUP_REMOVED lines=9> */
.L_x_47891:
[----:B------:R-:W3:Y:S02]  /*ada0*/  LDG.E.U16 R2, desc[UR36][R2.64] ;  /* 0x0000002402027981 */ /* 0x000ee4000c1e1500 */
[----:B---3--:R-:W-:-:S06]  /*adb0*/  HADD2.F32 R4, -RZ, R2.H0_H0 ;  /* 0x20000002ff047230 */ /* 0x008fcc0000004100 */
[----:B------:R-:W0:Y:S01]  /*adc0*/  F2I.FTZ.TRUNC.NTZ R4, R4 ;  /* 0x0000000400047305 */ /* 0x000e22000021f100 */
[----:B------:R-:W-:Y:S05]  /*add0*/  BRA `(.L_x_47885) ;  /* 0x0000000800507947 */ /* 0x000fea0003800000 */
.L_x_47890:
[----:B------:R-:W3:Y:S02]  /*ade0*/  LDG.E.64 R4, desc[UR36][R2.64] ;  /* 0x0000002402047981 */ /* 0x000ee4000c1e1b00 */
[----:B---3--:R0:W1:Y:S01]  /*adf0*/  F2I.F64.TRUNC R4, R4 ;  /* 0x0000000400047311 */ /* 0x008062000030d100 */
[----:B------:R-:W-:Y:S05]  /*ae00*/  BRA `(.L_x_47885) ;  /* 0x0000000800447947 */ /* 0x000fea0003800000 */
.L_x_47881:
        /* <DEDUP_REMOVED lines=12> */
.L_x_47894:
[----:B------:R-:W3:Y:S02]  /*aed0*/  LDG.E.64 R2, desc[UR36][R2.64] ;  /* 0x0000002402027981 */ /* 0x000ee4000c1e1b00 */
[----:B---3--:R0:W1:Y:S01]  /*aee0*/  F2I.F64.TRUNC R4, R2 ;  /* 0x0000000200047311 */ /* 0x008062000030d100 */
[----:B------:R-:W-:Y:S05]  /*aef0*/  BRA `(.L_x_47885) ;  /* 0x0000000800087947 */ /* 0x000fea0003800000 */
.L_x_47893:
        /* <DEDUP_REMOVED lines=26> */
.L_x_47896:
        /* <DEDUP_REMOVED lines=14> */
.L_x_47895:
[----:B------:R-:W3:Y:S02]  /*b180*/  LDG.E.U16 R4, desc[UR36][R2.64] ;  /* 0x0000002402047981 */ /* 0x000ee4000c1e1500 */
[----:B---3--:R-:W-:-:S06]  /*b190*/  IMAD.U32 R4, R4, 0x10000, RZ ;  /* 0x0001000004047824 */ /* 0x008fcc00078e00ff */
[----:B------:R-:W0:Y:S01]  /*b1a0*/  F2I.FTZ.TRUNC.NTZ R4, R4 ;  /* 0x0000000400047305 */ /* 0x000e22000021f100 */
[----:B------:R-:W-:Y:S05]  /*b1b0*/  BRA `(.L_x_47885) ;  /* 0x0000000400587947 */ /* 0x000fea0003800000 */
.L_x_47892:
        /* <DEDUP_REMOVED lines=10> */
.L_x_47899:
        /* <DEDUP_REMOVED lines=21> */
.L_x_47903:
[----:B------:R-:W-:Y:S05]  /*b3b0*/  BSYNC.RECONVERGENT B1 ;  /* 0x0000000000017941 */ /* 0x000fea0003800200 */
.L_x_47902:
[----:B------:R-:W-:Y:S02]  /*b3c0*/  SHF.L.U32 R2, R2, 0x14, RZ ;  /* 0x0000001402027819 */ /* 0x000fe400000006ff */
[----:B------:R-:W-:-:S04]  /*b3d0*/  LEA R3, R3, 0x3b800000, 0x17 ;  /* 0x3b80000003037811 */ /* 0x000fc800078eb8ff */
[----:B------:R-:W-:-:S07]  /*b3e0*/  LOP3.LUT R4, R3, R2, R7, 0xfe, !PT ;  /* 0x0000000203047212 */ /* 0x000fce00078efe07 */
.L_x_47901:
[----:B------:R-:W-:Y:S05]  /*b3f0*/  BSYNC.RECONVERGENT B0 ;  /* 0x0000000000007941 */ /* 0x000fea0003800200 */
.L_x_47900:
[----:B------:R-:W0:Y:S01]  /*b400*/  F2I.FTZ.TRUNC.NTZ R4, R4 ;  /* 0x0000000400047305 */ /* 0x000e22000021f100 */
[----:B------:R-:W-:Y:S05]  /*b410*/  BRA `(.L_x_47885) ;  /* 0x0000000000c07947 */ /* 0x000fea0003800000 */
.L_x_47898:
        /* <DEDUP_REMOVED lines=21> */
.L_x_47907:
[----:B------:R-:W-:Y:S05]  /*b570*/  BSYNC.RECONVERGENT B1 ;  /* 0x0000000000017941 */ /* 0x000fea0003800200 */
.L_x_47906:
[----:B------:R-:W-:Y:S01]  /*b580*/  IMAD.SHL.U32 R2, R2, 0x200000, RZ ;  /* 0x0020000002027824 */ /* 0x000fe200078e00ff */
[----:B------:R-:W-:-:S04]  /*b590*/  LEA R3, R3, 0x37800000, 0x17 ;  /* 0x3780000003037811 */ /* 0x000fc800078eb8ff */
[----:B------:R-:W-:-:S07]  /*b5a0*/  LOP3.LUT R4, R3, R2, R7, 0xfe, !PT ;  /* 0x0000000203047212 */ /* 0x000fce00078efe07 */
.L_x_47905:
[----:B------:R-:W-:Y:S05]  /*b5b0*/  BSYNC.RECONVERGENT B0 ;  /* 0x0000000000007941 */ /* 0x000fea0003800200 */
.L_x_47904:
[----:B------:R-:W0:Y:S01]  /*b5c0*/  F2I.FTZ.TRUNC.NTZ R4, R4 ;  /* 0x0000000400047305 */ /* 0x000e22000021f100 */
[----:B------:R-:W-:Y:S05]  /*b5d0*/  BRA `(.L_x_47885) ;  /* 0x0000000000507947 */ /* 0x000fea0003800000 */
.L_x_47897:
        /* <DEDUP_REMOVED lines=14> */
.L_x_47911:
[----:B------:R-:W-:Y:S05]  /*b6c0*/  BSYNC.RECONVERGENT B0 ;  /* 0x0000000000007941 */ /* 0x000fea0003800200 */
.L_x_47910:
[----:B------:R-:W0:Y:S01]  /*b6d0*/  F2I.FTZ.TRUNC.NTZ R4, R4 ;  /* 0x0000000400047305 */ /* 0x000e22000021f100 */
[----:B------:R-:W-:Y:S05]  /*b6e0*/  BRA `(.L_x_47885) ;  /* 0x00000000000c7947 */ /* 0x000fea0003800000 */
.L_x_47909:
[----:B------:R0:W5:Y:S01]  /*b6f0*/  LDG.E R4, desc[UR36][R2.64] ;  /* 0x0000002402047981 */ /* 0x000162000c1e1900 */
[----:B------:R-:W-:Y:S05]  /*b700*/  BRA `(.L_x_47885) ;  /* 0x0000000000047947 */ /* 0x000fea0003800000 */
.L_x_47908:
[----:B------:R0:W5:Y:S02]  /*b710*/  LDG.E R4, desc[UR36][R2.64] ;  /* 0x0000002402047981 */ /* 0x000164000c1e1900 */
.L_x_47885:
        /* <DEDUP_REMOVED lines=24> */
[-C--:B------:R-:W-:Y:S02]  /*b8a0*/  @!P0 LOP3.LUT R3, RZ, R4.reuse, RZ, 0x33, !PT ;  /* 0x00000004ff038212 */ /* 0x080fe400078e33ff */
[----:B0-----:R-:W-:Y:S02]  /*b8b0*/  IADD3 R16, P2, PT, R16, UR6, RZ ;  /* 0x0000000610107c10 */ /* 0x001fe4000ff5e0ff */
[C---:B------:R-:W-:Y:S02]  /*b8c0*/  LOP3.LUT R0, R3.reuse, R4, RZ, 0x3c, !PT ;  /* 0x0000000403007212 */ /* 0x040fe400078e3cff */
[----:B------:R-:W-:Y:S01]  /*b8d0*/  ISETP.NE.AND P1, PT, R3, RZ, PT ;  /* 0x000000ff0300720c */ /* 0x000fe20003f25270 */
[----:B------:R-:W-:Y:S01]  /*b8e0*/  IMAD.X R17, RZ, RZ, UR7, P2 ;  /* 0x00000007ff117e24 */ /* 0x000fe200090e06ff */
        /* <DEDUP_REMOVED lines=15> */
.L_x_47915:
[----:B------:R0:W-:Y:S01]  /*b9e0*/  STG.E.U8 desc[UR36][R16.64], R2 ;  /* 0x0000000210007986 */ /* 0x0001e2000c101124 */
[----:B------:R-:W-:Y:S05]  /*b9f0*/  BRA `(.L_x_47917) ;  /* 0x0000000c00387947 */ /* 0x000fea0003800000 */
.L_x_47914:
        /* <DEDUP_REMOVED lines=9> */
.L_x_47919:
[----:B------:R0:W-:Y:S01]  /*ba90*/  STG.E desc[UR36][R16.64], R2 ;  /* 0x0000000210007986 */ /* 0x0001e2000c101924 */
[----:B------:R-:W-:Y:S05]  /*baa0*/  BRA `(.L_x_47917) ;  /* 0x0000000c000c7947 */ /* 0x000fea0003800000 */
.L_x_47918:
[----:B------:R0:W-:Y:S01]  /*bab0*/  STG.E.U16 desc[UR36][R16.64], R2 ;  /* 0x0000000210007986 */ /* 0x0001e2000c101524 */
[----:B------:R-:W-:Y:S05]  /*bac0*/  BRA `(.L_x_47917) ;  /* 0x0000000c00047947 */ /* 0x000fea0003800000 */
.L_x_47913:
        /* <DEDUP_REMOVED lines=9> */
.L_x_47921:
[----:B------:R-:W-:-:S04]  /*bb60*/  I2FP.F32.S32 R0, R2 ;  /* 0x0000000200007245 */ /* 0x000fc80000201400 */
[----:B------:R-:W-:-:S05]  /*bb70*/  F2FP.F16.F32.PACK_AB R0, RZ, R0 ;  /* 0x00000000ff00723e */ /* 0x000fca00000000ff */
[----:B------:R0:W-:Y:S01]  /*bb80*/  STG.E.U16 desc[UR36][R16.64], R0 ;  /* 0x0000000010007986 */ /* 0x0001e2000c101524 */
[----:B------:R-:W-:Y:S05]  /*bb90*/  BRA `(.L_x_47917) ;  /* 0x0000000800d07947 */ /* 0x000fea0003800000 */
.L_x_47920:
        /* <DEDUP_REMOVED lines=10> */
.L_x_47923:
[----:B------:R-:W-:-:S04]  /*bc40*/  I2FP.F32.S32 R2, R2 ;  /* 0x0000000200027245 */ /* 0x000fc80000201400 */
[----:B------:R-:W-:-:S04]  /*bc50*/  F2FP.F16.F32.PACK_AB R3, RZ, R2 ;  /* 0x00000002ff03723e */ /* 0x000fc800000000ff */
[----:B------:R-:W-:-:S05]  /*bc60*/  PRMT R3, R3, 0x5410, RZ ;  /* 0x0000541003037816 */ /* 0x000fca00000000ff */
[----:B------:R0:W-:Y:S01]  /*bc70*/  STG.E desc[UR36][R16.64], R3 ;  /* 0x0000000310007986 */ /* 0x0001e2000c101924 */
[----:B------:R-:W-:Y:S05]  /*bc80*/  BRA `(.L_x_47917) ;  /* 0x0000000800947947 */ /* 0x000fea0003800000 */
.L_x_47922:
[----:B------:R-:W0:Y:S02]  /*bc90*/  I2F.F64 R2, R2 ;  /* 0x0000000200027312 */ /* 0x000e240000201c00 */
[----:B0-----:R0:W-:Y:S01]  /*bca0*/  STG.E.64 desc[UR36][R16.64], R2 ;  /* 0x0000000210007986 */ /* 0x0011e2000c101b24 */
[----:B------:R-:W-:Y:S05]  /*bcb0*/  BRA `(.L_x_47917) ;  /* 0x0000000800887947 */ /* 0x000fea0003800000 */
.L_x_47912:
        /* <DEDUP_REMOVED lines=12> */
.L_x_47927:
        /* <DEDUP_REMOVED lines=17> */
.L_x_47930:
[----:B------:R-:W-:-:S04]  /*be90*/  SHF.R.U32.HI R3, RZ, 0x18, R3 ;  /* 0x00000018ff037819 */ /* 0x000fc80000011603 */
[----:B------:R-:W-:-:S04]  /*bea0*/  LOP3.LUT R0, R0, 0x80, R3, 0xf8, !PT ;  /* 0x0000008000007812 */ /* 0x000fc800078ef803 */
[----:B------:R-:W-:-:S07]  /*beb0*/  PRMT R8, R0, 0x7610, R8 ;  /* 0x0000761000087816 */ /* 0x000fce0000000008 */
.L_x_47929:
[----:B------:R-:W-:Y:S05]  /*bec0*/  BSYNC.RECONVERGENT B0 ;  /* 0x0000000000007941 */ /* 0x000fea0003800200 */
.L_x_47928:
[----:B------:R0:W-:Y:S01]  /*bed0*/  STG.E.U8 desc[UR36][R16.64], R8 ;  /* 0x0000000810007986 */ /* 0x0001e2000c101124 */
[----:B------:R-:W-:Y:S05]  /*bee0*/  BRA `(.L_x_47917) ;  /* 0x0000000400fc7947 */ /* 0x000fea0003800000 */
.L_x_47926:
        /* <DEDUP_REMOVED lines=17> */
.L_x_47933:
[----:B------:R-:W-:-:S04]  /*c000*/  SHF.R.U32.HI R3, RZ, 0x18, R3 ;  /* 0x00000018ff037819 */ /* 0x000fc80000011603 */
[----:B------:R-:W-:-:S04]  /*c010*/  LOP3.LUT R0, R0, 0x80, R3, 0xf8, !PT ;  /* 0x0000008000007812 */ /* 0x000fc800078ef803 */
[----:B------:R-:W-:-:S07]  /*c020*/  PRMT R8, R0, 0x7610, R8 ;  /* 0x0000761000087816 */ /* 0x000fce0000000008 */
.L_x_47932:
[----:B------:R-:W-:Y:S05]  /*c030*/  BSYNC.RECONVERGENT B0 ;  /* 0x0000000000007941 */ /* 0x000fea0003800200 */
.L_x_47931:
[----:B------:R0:W-:Y:S01]  /*c040*/  STG.E.U8 desc[UR36][R16.64], R8 ;  /* 0x0000000810007986 */ /* 0x0001e2000c101124 */
[----:B------:R-:W-:Y:S05]  /*c050*/  BRA `(.L_x_47917) ;  /* 0x0000000400a07947 */ /* 0x000fea0003800000 */
.L_x_47925:
        /* <DEDUP_REMOVED lines=22> */
.L_x_47935:
[----:B------:R-:W-:-:S05]  /*c1c0*/  SHF.R.S32.HI R3, RZ, 0x1f, R2 ;  /* 0x0000001fff037819 */ /* 0x000fca0000011402 */
[----:B------:R0:W-:Y:S01]  /*c1d0*/  STG.E.64 desc[UR36][R16.64], R2 ;  /* 0x0000000210007986 */ /* 0x0001e2000c101b24 */
[----:B------:R-:W-:Y:S05]  /*c1e0*/  BRA `(.L_x_47917) ;  /* 0x00000004003c7947 */ /* 0x000fea0003800000 */
.L_x_47934:
[----:B------:R0:W-:Y:S01]  /*c1f0*/  STG.E desc[UR36][R16.64], R2 ;  /* 0x0000000210007986 */ /* 0x0001e2000c101924 */
[----:B------:R-:W-:Y:S05]  /*c200*/  BRA `(.L_x_47917) ;  /* 0x0000000400347947 */ /* 0x000fea0003800000 */
.L_x_47924:
        /* <DEDUP_REMOVED lines=10> */
.L_x_47937:
[----:B------:R-:W0:Y:S01]  /*c2b0*/  I2F.F64 R4, R2 ;  /* 0x0000000200047312 */ /* 0x000e220000201c00 */
[----:B------:R-:W-:-:S05]  /*c2c0*/  CS2R R6, SRZ ;  /* 0x0000000000067805 */ /* 0x000fca000001ff00 */
[----:B0-----:R4:W-:Y:S01]  /*c2d0*/  STG.E.128 desc[UR36][R16.64], R4 ;  /* 0x0000000410007986 */ /* 0x0019e2000c101d24 */
[----:B------:R-:W-:Y:S05]  /*c2e0*/  BRA `(.L_x_47917) ;  /* 0x0000000000fc7947 */ /* 0x000fea0003800000 */
.L_x_47936:
[----:B------:R-:W-:-:S09]  /*c2f0*/  UISETP.NE.AND UP0, UPT, UR4, 0xf, UPT ;  /* 0x0000000f0400788c */ /* 0x000fd2000bf05270 */
[----:B------:R-:W-:Y:S05]  /*c300*/  BRA.U !UP0, `(.L_x_47938) ;  /* 0x0000000108e87547 */ /* 0x000fea000b800000 */
[----:B------:R-:W-:-:S09]  /*c310*/  UISETP.NE.AND UP0, UPT, UR4, 0x17, UPT ;  /* 0x000000170400788c */ /* 0x000fd2000bf05270 */
[----:B------:R-:W-:Y:S05]  /*c320*/  BRA.U !UP0, `(.L_x_47939) ;  /* 0x0000000108907547 */ /* 0x000fea000b800000 */
[----:B------:R-:W-:-:S09]  /*c330*/  UISETP.NE.AND UP0, UPT, UR4, 0x18, UPT ;  /* 0x000000180400788c */ /* 0x000fd2000bf05270 */
[----:B------:R-:W-:Y:S05]  /*c340*/  BRA.U !UP0, `(.L_x_47940) ;  /* 0x0000000108447547 */ /* 0x000fea000b800000 */
.L_x_47916:
        /* <DEDUP_REMOVED lines=16> */
.L_x_47941:
[----:B------:R-:W-:Y:S05]  /*c450*/  BRA `(.L_x_47917) ;  /* 0x0000000000a07947 */ /* 0x000fea0003800000 */
.L_x_47940:
        /* <DEDUP_REMOVED lines=13> */
.L_x_47943:
[----:B------:R-:W-:Y:S05]  /*c530*/  BSYNC.RECONVERGENT B0 ;  /* 0x0000000000007941 */ /* 0x000fea0003800200 */
.L_x_47942:
[----:B------:R-:W-:-:S05]  /*c540*/  LOP3.LUT R3, R0, 0x80, R3, 0xf8, !PT ;  /* 0x0000008000037812 */ /* 0x000fca00078ef803 */
[----:B------:R2:W-:Y:S01]  /*c550*/  STG.E.U8 desc[UR36][R16.64], R3 ;  /* 0x0000000310007986 */ /* 0x0005e2000c101124 */
[----:B------:R-:W-:Y:S05]  /*c560*/  BRA `(.L_x_47917) ;  /* 0x00000000005c7947 */ /* 0x000fea0003800000 */
.L_x_47939:
        /* <DEDUP_REMOVED lines=12> */
.L_x_47945:
[----:B------:R-:W-:Y:S01]  /*c630*/  IMAD.MOV.U32 R0, RZ, RZ, 0x7f ;  /* 0x0000007fff007424 */ /* 0x000fe200078e00ff */
[----:B------:R-:W-:-:S04]  /*c640*/  ISETP.GT.U32.AND P0, PT, R2, 0x7f800000, PT ;  /* 0x7f8000000200780c */ /* 0x000fc80003f04070 */
[----:B------:R-:W-:-:S09]  /*c650*/  SEL R0, R0, 0x7c, P0 ;  /* 0x0000007c00007807 */ /* 0x000fd20000000000 */
.L_x_47946:
[----:B------:R-:W-:Y:S05]  /*c660*/  BSYNC.RECONVERGENT B0 ;  /* 0x0000000000007941 */ /* 0x000fea0003800200 */
.L_x_47944:
[----:B------:R-:W-:-:S04]  /*c670*/  SHF.R.U32.HI R3, RZ, 0x18, R3 ;  /* 0x00000018ff037819 */ /* 0x000fc80000011603 */
[----:B------:R-:W-:-:S05]  /*c680*/  LOP3.LUT R3, R0, 0x80, R3, 0xf8, !PT ;  /* 0x0000008000037812 */ /* 0x000fca00078ef803 */
[----:B------:R1:W-:Y:S01]  /*c690*/  STG.E.U8 desc[UR36][R16.64], R3 ;  /* 0x0000000310007986 */ /* 0x0003e2000c101124 */
[----:B------:R-:W-:Y:S05]  /*c6a0*/  BRA `(.L_x_47917) ;  /* 0x00000000000c7947 */ /* 0x000fea0003800000 */
.L_x_47938:
[----:B------:R-:W-:-:S04]  /*c6b0*/  I2FP.F32.S32 R0, R2 ;  /* 0x0000000200007245 */ /* 0x000fc80000201400 */
[----:B------:R-:W-:-:S05]  /*c6c0*/  F2FP.BF16.F32.PACK_AB R0, RZ, R0 ;  /* 0x00000000ff00723e */ /* 0x000fca00000010ff */
[----:B------:R0:W-:Y:S02]  /*c6d0*/  STG.E.U16 desc[UR36][R16.64], R0 ;  /* 0x0000000010007986 */ /* 0x0001e4000c101524 */
.L_x_47917:
[----:B------:R-:W-:-:S07]  /*c6e0*/  IADD3 R25, PT, PT, R25, 0x80, RZ ;  /* 0x0000008019197810 */ /* 0x000fce0007ffe0ff */
.L_x_47846:
        /* <DEDUP_REMOVED lines=381> */
.L_x_47947:
        /* <DEDUP_REMOVED lines=19> */
.L_x_47951:
[----:B------:R0:W5:Y:S01]  /*dff0*/  LDG.E.U8 R0, desc[UR36][R2.64] ;  /* 0x0000002402007981 */ /* 0x000162000c1e1100 */
[----:B------:R-:W-:Y:S05]  /*e000*/  BRA `(.L_x_47953) ;  /* 0x0000000c002c7947 */ /* 0x000fea0003800000 */
.L_x_47950:
        /* <DEDUP_REMOVED lines=8> */
.L_x_47955:
[----:B------:R0:W5:Y:S01]  /*e090*/  LDG.E R0, desc[UR36][R2.64] ;  /* 0x0000002402007981 */ /* 0x000162000c1e1900 */
[----:B------:R-:W-:Y:S05]  /*e0a0*/  BRA `(.L_x_47953) ;  /* 0x0000000c00047947 */ /* 0x000fea0003800000 */
.L_x_47954:
[----:B------:R0:W5:Y:S01]  /*e0b0*/  LDG.E.S16 R0, desc[UR36][R2.64] ;  /* 0x0000002402007981 */ /* 0x000162000c1e1700 */
[----:B------:R-:W-:Y:S05]  /*e0c0*/  BRA `(.L_x_47953) ;  /* 0x0000000800fc7947 */ /* 0x000fea0003800000 */
.L_x_47949:
        /* <DEDUP_REMOVED lines=9> */
.L_x_47957:
[----:B------:R-:W2:Y:S02]  /*e160*/  LDG.E.U16 R2, desc[UR36][R2.64] ;  /* 0x0000002402027981 */ /* 0x000ea4000c1e1500 */
[----:B--2---:R-:W-:-:S06]  /*e170*/  HADD2.F32 R0, -RZ, R2.H0_H0 ;  /* 0x20000002ff007230 */ /* 0x004fcc0000004100 */
[----:B------:R-:W0:Y:S01]  /*e180*/  F2I.FTZ.TRUNC.NTZ R0, R0 ;  /* 0x0000000000007305 */ /* 0x000e22000021f100 */
[----:B------:R-:W-:Y:S05]  /*e190*/  BRA `(.L_x_47953) ;  /* 0x0000000800c87947 */ /* 0x000fea0003800000 */
.L_x_47956:
        /* <DEDUP_REMOVED lines=9> */
.L_x_47959:
[----:B------:R-:W2:Y:S02]  /*e230*/  LDG.E.U16 R2, desc[UR36][R2.64] ;  /* 0x0000002402027981 */ /* 0x000ea4000c1e1500 */
[----:B--2---:R-:W-:-:S06]  /*e240*/  HADD2.F32 R0, -RZ, R2.H0_H0 ;  /* 0x20000002ff007230 */ /* 0x004fcc0000004100 */
[----:B------:R-:W2:Y:S01]  /*e250*/  F2I.FTZ.TRUNC.NTZ R0, R0 ;  /* 0x0000000000007305 */ /* 0x000ea2000021f100 */
[----:B------:R-:W-:Y:S05]  /*e260*/  BRA `(.L_x_47953) ;  /* 0x0000000800947947 */ /* 0x000fea0003800000 */
.L_x_47958:
[----:B------:R-:W2:Y:S02]  /*e270*/  LDG.E.64 R2, desc[UR36][R2.64] ;  /* 0x0000002402027981 */ /* 0x000ea4000c1e1b00 */
[----:B--2---:R4:W0:Y:S01]  /*e280*/  F2I.F64.TRUNC R0, R2 ;  /* 0x0000000200007311 */ /* 0x004822000030d100 */
[----:B------:R-:W-:Y:S05]  /*e290*/  BRA `(.L_x_47953) ;  /* 0x0000000800887947 */ /* 0x000fea0003800000 */
.L_x_47948:
        /* <DEDUP_REMOVED lines=12> */
.L_x_47962:
[----:B------:R-:W2:Y:S02]  /*e360*/  LDG.E.64 R2, desc[UR36][R2.64] ;  /* 0x0000002402027981 */ /* 0x000ea4000c1e1b00 */
[----:B--2---:R0:W1:Y:S01]  /*e370*/  F2I.F64.TRUNC R0, R2 ;  /* 0x0000000200007311 */ /* 0x004062000030d100 */
[----:B------:R-:W-:Y:S05]  /*e380*/  BRA `(.L_x_47953) ;  /* 0x00000008004c7947 */ /* 0x000fea0003800000 */
.L_x_47961:
        /* <DEDUP_REMOVED lines=26> */
.L_x_47964:
        /* <DEDUP_REMOVED lines=13> */
.L_x_47963:
[----:B------:R-:W2:Y:S02]  /*e600*/  LDG.E.U16 R0, desc[UR36][R2.64] ;  /* 0x0000002402007981 */ /* 0x000ea4000c1e1500 */
[----:B--2---:R-:W-:-:S06]  /*e610*/  IMAD.U32 R0, R0, 0x10000, RZ ;  /* 0x0001000000007824 */ /* 0x004fcc00078e00ff */
[----:B------:R-:W0:Y:S01]  /*e620*/  F2I.FTZ.TRUNC.NTZ R0, R0 ;  /* 0x0000000000007305 */ /* 0x000e22000021f100 */
[----:B------:R-:W-:Y:S05]  /*e630*/  BRA `(.L_x_47953) ;  /* 0x0000000400a07947 */ /* 0x000fea0003800000 */
.L_x_47960:
        /* <DEDUP_REMOVED lines=10> */
.L_x_47967:
        /* <DEDUP_REMOVED lines=21> */
.L_x_47971:
[----:B------:R-:W-:Y:S05]  /*e830*/  BSYNC.RECONVERGENT B1 ;  /* 0x0000000000017941 */ /* 0x000fea0003800200 */
.L_x_47970:
[----:B------:R-:W-:Y:S01]  /*e840*/  IMAD.SHL.U32 R0, R0, 0x100000, RZ ;  /* 0x0010000000007824 */ /* 0x000fe200078e00ff */
[----:B------:R-:W-:-:S04]  /*e850*/  LEA R2, R2, 0x3b800000, 0x17 ;  /* 0x3b80000002027811 */ /* 0x000fc800078eb8ff */
[----:B------:R-:W-:-:S07]  /*e860*/  LOP3.LUT R0, R2, R0, R7, 0xfe, !PT ;  /* 0x0000000002007212 */ /* 0x000fce00078efe07 */
.L_x_47969:
[----:B------:R-:W-:Y:S05]  /*e870*/  BSYNC.RECONVERGENT B0 ;  /* 0x0000000000007941 */ /* 0x000fea0003800200 */
.L_x_47968:
[----:B------:R-:W0:Y:S01]  /*e880*/  F2I.FTZ.TRUNC.NTZ R0, R0 ;  /* 0x0000000000007305 */ /* 0x000e22000021f100 */
[----:B------:R-:W-:Y:S05]  /*e890*/  BRA `(.L_x_47953) ;  /* 0x0000000400087947 */ /* 0x000fea0003800000 */
.L_x_47966:
        /* <DEDUP_REMOVED lines=21> */
.L_x_47975:
[----:B------:R-:W-:Y:S05]  /*e9f0*/  BSYNC.RECONVERGENT B1 ;  /* 0x0000000000017941 */ /* 0x000fea0003800200 */
.L_x_47974:
[----:B------:R-:W-:Y:S02]  /*ea00*/  SHF.L.U32 R0, R0, 0x15, RZ ;  /* 0x0000001500007819 */ /* 0x000fe400000006ff */
[----:B------:R-:W-:-:S04]  /*ea10*/  LEA R2, R2, 0x37800000, 0x17 ;  /* 0x3780000002027811 */ /* 0x000fc800078eb8ff */
[----:B------:R-:W-:-:S07]  /*ea20*/  LOP3.LUT R0, R2, R0, R7, 0xfe, !PT ;  /* 0x0000000002007212 */ /* 0x000fce00078efe07 */
.L_x_47973:
[----:B------:R-:W-:Y:S05]  /*ea30*/  BSYNC.RECONVERGENT B0 ;  /* 0x0000000000007941 */ /* 0x000fea0003800200 */
.L_x_47972:
[----:B------:R-:W0:Y:S01]  /*ea40*/  F2I.FTZ.TRUNC.NTZ R0, R0 ;  /* 0x0000000000007305 */ /* 0x000e22000021f100 */
[----:B------:R-:W-:Y:S05]  /*ea50*/  BRA `(.L_x_47953) ;  /* 0x0000000000987947 */ /* 0x000fea0003800000 */
.L_x_47965:
        /* <DEDUP_REMOVED lines=14> */
.L_x_47979:
[----:B------:R-:W-:Y:S05]  /*eb40*/  BSYNC.RECONVERGENT B0 ;  /* 0x0000000000007941 */ /* 0x000fea0003800200 */
.L_x_47978:
[----:B------:R-:W0:Y:S01]  /*eb50*/  F2I.FTZ.TRUNC.NTZ R0, R0 ;  /* 0x0000000000007305 */ /* 0x000e22000021f100 */
[----:B------:R-:W-:Y:S05]  /*eb60*/  BRA `(.L_x_47953) ;  /* 0x0000000000547947 */ /* 0x000fea0003800000 */
.L_x_47952:
        /* <DEDUP_REMOVED lines=16> */
.L_x_47980:
[----:B------:R-:W-:Y:S01]  /*ec70*/  IMAD.MOV.U32 R0, RZ, RZ, RZ ;  /* 0x000000ffff007224 */ /* 0x000fe200078e00ff */
[----:B------:R-:W-:Y:S06]  /*ec80*/  BRA `(.L_x_47953) ;  /* 0x00000000000c7947 */ /* 0x000fec0003800000 */
.L_x_47977:
[----:B------:R0:W5:Y:S01]  /*ec90*/  LDG.E R0, desc[UR36][R2.64] ;  /* 0x0000002402007981 */ /* 0x000162000c1e1900 */
[----:B------:R-:W-:Y:S05]  /*eca0*/  BRA `(.L_x_47953) ;  /* 0x0000000000047947 */ /* 0x000fea0003800000 */
.L_x_47976:
[----:B------:R0:W5:Y:S02]  /*ecb0*/  LDG.E R0, desc[UR36][R2.64] ;  /* 0x0000002402007981 */ /* 0x000164000c1e1900 */
.L_x_47953:
        /* <DEDUP_REMOVED lines=16> */
.L_x_47984:
[----:B------:R4:W5:Y:S01]  /*edc0*/  LDG.E.U8 R4, desc[UR36][R2.64] ;  /* 0x0000002402047981 */ /* 0x000962000c1e1100 */
[----:B------:R-:W-:Y:S05]  /*edd0*/  BRA `(.L_x_47985) ;  /* 0x0000000800e87947 */ /* 0x000fea0003800000 */
.L_x_47983:
        /* <DEDUP_REMOVED lines=8> */
.L_x_47987:
[----:B------:R0:W5:Y:S01]  /*ee60*/  LDG.E R4, desc[UR36][R2.64] ;  /* 0x0000002402047981 */ /* 0x000162000c1e1900 */
[----:B------:R-:W-:Y:S05]  /*ee70*/  BRA `(.L_x_47985) ;  /* 0x0000000800c07947 */ /* 0x000fea0003800000 */
.L_x_47986:
[----:B------:R0:W5:Y:S01]  /*ee80*/  LDG.E.S16 R4, desc[UR36][R2.64] ;  /* 0x0000002402047981 */ /* 0x000162000c1e1700 */
[----:B------:R-:W-:Y:S05]  /*ee90*/  BRA `(.L_x_47985) ;  /* 0x0000000800b87947 */ /* 0x000fea0003800000 */
.L_x_47982:
        /* <DEDUP_REMOVED lines=9> */
.L_x_47989:
[----:B------:R-:W4:Y:S02]  /*ef30*/  LDG.E.U16 R2, desc[UR36][R2.64] ;  /* 0x0000002402027981 */ /* 0x000f24000c1e1500 */
[----:B----4-:R-:W-:-:S06]  /*ef40*/  HADD2.F32 R4, -RZ, R2.H0_H0 ;  /* 0x20000002ff047230 */ /* 0x010fcc0000004100 */
[----:B------:R-:W0:Y:S01]  /*ef50*/  F2I.FTZ.TRUNC.NTZ R4, R4 ;  /* 0x0000000400047305 */ /* 0x000e22000021f100 */
[----:B------:R-:W-:Y:S05]  /*ef60*/  BRA `(.L_x_47985) ;  /* 0x0000000800847947 */ /* 0x000fea0003800000 */
.L_x_47988:
        /* <DEDUP_REMOVED lines=9> */
.L_x_47991:
[----:B------:R-:W4:Y:S02]  /*f000*/  LDG.E.U16 R2, desc[UR36][R2.64] ;  /* 0x0000002402027981 */ /* 0x000f24000c1e1500 */
[----:B----4-:R-:W-:-:S06]  /*f010*/  HADD2.F32 R4, -RZ, R2.H0_H0 ;  /* 0x20000002ff047230 */ /* 0x010fcc0000004100 */
[----:B------:R-:W0:Y:S01]  /*f020*/  F2I.FTZ.TRUNC.NTZ R4, R4 ;  /* 0x0000000400047305 */ /* 0x000e22000021f100 */
[----:B------:R-:W-:Y:S05]  /*f030*/  BRA `(.L_x_47985) ;  /* 0x0000000800507947 */ /* 0x000fea0003800000 */
.L_x_47990:
[----:B------:R-:W4:Y:S02]  /*f040*/  LDG.E.64 R2, desc[UR36][R2.64] ;  /* 0x0000002402027981 */ /* 0x000f24000c1e1b00 */
[----:B----4-:R0:W4:Y:S01]  /*f050*/  F2I.F64.TRUNC R4, R2 ;  /* 0x0000000200047311 */ /* 0x010122000030d100 */
[----:B------:R-:W-:Y:S05]  /*f060*/  BRA `(.L_x_47985) ;  /* 0x0000000800447947 */ /* 0x000fea0003800000 */
.L_x_47981:
        /* <DEDUP_REMOVED lines=12> */
.L_x_47994:
[----:B------:R-:W4:Y:S02]  /*f130*/  LDG.E.64 R2, desc[UR36][R2.64] ;  /* 0x0000002402027981 */ /* 0x000f24000c1e1b00 */
[----:B----4-:R0:W4:Y:S01]  /*f140*/  F2I.F64.TRUNC R4, R2 ;  /* 0x0000000200047311 */ /* 0x010122000030d100 */
[----:B------:R-:W-:Y:S05]  /*f150*/  BRA `(.L_x_47985) ;  /* 0x0000000800087947 */ /* 0x000fea0003800000 */
.L_x_47993:
        /* <DEDUP_REMOVED lines=26> */
.L_x_47996:
        /* <DEDUP_REMOVED lines=14> */
.L_x_47995:
[----:B------:R-:W4:Y:S02]  /*f3e0*/  LDG.E.U16 R4, desc[UR36][R2.64] ;  /* 0x0000002402047981 */ /* 0x000f24000c1e1500 */
[----:B----4-:R-:W-:-:S06]  /*f3f0*/  IMAD.U32 R4, R4, 0x10000, RZ ;  /* 0x0001000004047824 */ /* 0x010fcc00078e00ff */
[----:B------:R-:W0:Y:S01]  /*f400*/  F2I.FTZ.TRUNC.NTZ R4, R4 ;  /* 0x0000000400047305 */ /* 0x000e22000021f100 */
[----:B------:R-:W-:Y:S05]  /*f410*/  BRA `(.L_x_47985) ;  /* 0x0000000400587947 */ /* 0x000fea0003800000 */
.L_x_47992:
        /* <DEDUP_REMOVED lines=10> */
.L_x_47999:
        /* <DEDUP_REMOVED lines=21> */
.L_x_48003:
[----:B------:R-:W-:Y:S05]  /*f610*/  BSYNC.RECONVERGENT B1 ;  /* 0x0000000000017941 */ /* 0x000fea0003800200 */
.L_x_48002:
[----:B------:R-:W-:Y:S02]  /*f620*/  SHF.L.U32 R2, R2, 0x14, RZ ;  /* 0x0000001402027819 */ /* 0x000fe400000006ff */
[----:B------:R-:W-:-:S04]  /*f630*/  LEA R3, R3, 0x3b800000, 0x17 ;  /* 0x3b80000003037811 */ /* 0x000fc800078eb8ff */
[----:B------:R-:W-:-:S07]  /*f640*/  LOP3.LUT R4, R3, R2, R7, 0xfe, !PT ;  /* 0x0000000203047212 */ /* 0x000fce00078efe07 */
.L_x_48001:
[----:B------:R-:W-:Y:S05]  /*f650*/  BSYNC.RECONVERGENT B0 ;  /* 0x0000000000007941 */ /* 0x000fea0003800200 */
.L_x_48000:
[----:B------:R-:W0:Y:S01]  /*f660*/  F2I.FTZ.TRUNC.NTZ R4, R4 ;  /* 0x0000000400047305 */ /* 0x000e22000021f100 */
[----:B------:R-:W-:Y:S05]  /*f670*/  BRA `(.L_x_47985) ;  /* 0x0000000000c07947 */ /* 0x000fea0003800000 */
.L_x_47998:
        /* <DEDUP_REMOVED lines=21> */
.L_x_48007:
[----:B------:R-:W-:Y:S05]  /*f7d0*/  BSYNC.RECONVERGENT B1 ;  /* 0x0000000000017941 */ /* 0x000fea0003800200 */
.L_x_48006:
[----:B------:R-:W-:Y:S01]  /*f7e0*/  IMAD.SHL.U32 R2, R2, 0x200000, RZ ;  /* 0x0020000002027824 */ /* 0x000fe200078e00ff */
[----:B------:R-:W-:-:S04]  /*f7f0*/  LEA R3, R3, 0x37800000, 0x17 ;  /* 0x3780000003037811 */ /* 0x000fc800078eb8ff */
[----:B------:R-:W-:-:S07]  /*f800*/  LOP3.LUT R4, R3, R2, R7, 0xfe, !PT ;  /* 0x0000000203047212 */ /* 0x000fce00078efe07 */
.L_x_48005:
[----:B------:R-:W-:Y:S05]  /*f810*/  BSYNC.RECONVERGENT B0 ;  /* 0x0000000000007941 */ /* 0x000fea0003800200 */
.L_x_48004:
[----:B------:R-:W0:Y:S01]  /*f820*/  F2I.FTZ.TRUNC.NTZ R4, R4 ;  /* 0x0000000400047305 */ /* 0x000e22000021f100 */
[----:B------:R-:W-:Y:S05]  /*f830*/  BRA `(.L_x_47985) ;  /* 0x0000000000507947 */ /* 0x000fea0003800000 */
.L_x_47997:
        /* <DEDUP_REMOVED lines=14> */
.L_x_48011:
[----:B------:R-:W-:Y:S05]  /*f920*/  BSYNC.RECONVERGENT B0 ;  /* 0x0000000000007941 */ /* 0x000fea0003800200 */
.L_x_48010:
[----:B------:R-:W0:Y:S01]  /*f930*/  F2I.FTZ.TRUNC.NTZ R4, R4 ;  /* 0x0000000400047305 */ /* 0x000e22000021f100 */
[----:B------:R-:W-:Y:S05]  /*f940*/  BRA `(.L_x_47985) ;  /* 0x00000000000c7947 */ /* 0x000fea0003800000 */
.L_x_48009:
[----:B------:R0:W5:Y:S01]  /*f950*/  LDG.E R4, desc[UR36][R2.64] ;  /* 0x0000002402047981 */ /* 0x000162000c1e1900 */
[----:B------:R-:W-:Y:S05]  /*f960*/  BRA `(.L_x_47985) ;  /* 0x0000000000047947 */ /* 0x000fea0003800000 */
.L_x_48008:
[----:B------:R0:W5:Y:S02]  /*f970*/  LDG.E R4, desc[UR36][R2.64] ;  /* 0x0000002402047981 */ /* 0x000164000c1e1900 */
.L_x_47985:
[----:B------:R-:W-:Y:S05]  /*f980*/  BSYNC.RECONVERGENT B6 ;  /* 0x0000000000067941 */ /* 0x000fea0003800200 */
.L_x_47639:
        /* <DEDUP_REMOVED lines=24> */
[C---:B------:R-:W-:Y:S02]  /*fb10*/  LOP3.LUT R0, R3.reuse, R4, RZ, 0x3c, !PT ;  /* 0x0000000403007212 */ /* 0x040fe400078e3cff */
[----:B------:R-:W-:Y:S02]  /*fb20*/  ISETP.NE.AND P1, PT, R3, RZ, PT ;  /* 0x000000ff0300720c */ /* 0x000fe40003f25270 */
        /* <DEDUP_REMOVED lines=15> */
.L_x_48015:
[----:B------:R-:W-:Y:S01]  /*fc20*/  STG.E.U8 desc[UR36][R16.64], R2 ;  /* 0x0000000210007986 */ /* 0x000fe2000c101124 */
[----:B------:R-:W-:Y:S05]  /*fc30*/  EXIT ;  /* 0x000000000000794d */ /* 0x000fea0003800000 */
.L_x_48014:
        /* <DEDUP_REMOVED lines=9> */
.L_x_48018:
[----:B------:R-:W-:Y:S01]  /*fcd0*/  STG.E desc[UR36][R16.64], R2 ;  /* 0x0000000210007986 */ /* 0x000fe2000c101924 */
[----:B------:R-:W-:Y:S05]  /*fce0*/  EXIT ;  /* 0x000000000000794d */ /* 0x000fea0003800000 */
.L_x_48017:
[----:B------:R-:W-:Y:S01]  /*fcf0*/  STG.E.U16 desc[UR36][R16.64], R2 ;  /* 0x0000000210007986 */ /* 0x000fe2000c101524 */
[----:B------:R-:W-:Y:S05]  /*fd00*/  EXIT ;  /* 0x000000000000794d */ /* 0x000fea0003800000 */
.L_x_48013:
        /* <DEDUP_REMOVED lines=9> */
.L_x_48020:
[----:B------:R-:W-:-:S04]  /*fda0*/  I2FP.F32.S32 R0, R2 ;  /* 0x0000000200007245 */ /* 0x000fc80000201400 */
[----:B------:R-:W-:-:S05]  /*fdb0*/  F2FP.F16.F32.PACK_AB R0, RZ, R0 ;  /* 0x00000000ff00723e */ /* 0x000fca00000000ff */
[----:B------:R-:W-:Y:S01]  /*fdc0*/  STG.E.U16 desc[UR36][R16.64], R0 ;  /* 0x0000000010007986 */ /* 0x000fe2000c101524 */
[----:B------:R-:W-:Y:S05]  /*fdd0*/  EXIT ;  /* 0x000000000000794d */ /* 0x000fea0003800000 */
.L_x_48019:
        /* <DEDUP_REMOVED lines=10> */
.L_x_48022:
[----:B------:R-:W-:-:S04]  /*fe80*/  I2FP.F32.S32 R2, R2 ;  /* 0x0000000200027245 */ /* 0x000fc80000201400 */
[----:B------:R-:W-:-:S04]  /*fe90*/  F2FP.F16.F32.PACK_AB R3, RZ, R2 ;  /* 0x00000002ff03723e */ /* 0x000fc800000000ff */
[----:B------:R-:W-:-:S05]  /*fea0*/  PRMT R3, R3, 0x5410, RZ ;  /* 0x0000541003037816 */ /* 0x000fca00000000ff */
[----:B------:R-:W-:Y:S01]  /*feb0*/  STG.E desc[UR36][R16.64], R3 ;  /* 0x0000000310007986 */ /* 0x000fe2000c101924 */
[----:B------:R-:W-:Y:S05]  /*fec0*/  EXIT ;  /* 0x000000000000794d */ /* 0x000fea0003800000 */
.L_x_48021:
[----:B------:R-:W0:Y:S02]  /*fed0*/  I2F.F64 R2, R2 ;  /* 0x0000000200027312 */ /* 0x000e240000201c00 */
[----:B0-----:R-:W-:Y:S01]  /*fee0*/  STG.E.64 desc[UR36][R16.64], R2 ;  /* 0x0000000210007986 */ /* 0x001fe2000c101b24 */
[----:B------:R-:W-:Y:S05]  /*fef0*/  EXIT ;  /* 0x000000000000794d */ /* 0x000fea0003800000 */
.L_x_48012:
        /* <DEDUP_REMOVED lines=12> */
.L_x_48026:
        /* <DEDUP_REMOVED lines=17> */
.L_x_48029:
[----:B------:R-:W-:-:S04]  /*100d0*/  SHF.R.U32.HI R3, RZ, 0x18, R3 ;  /* 0x00000018ff037819 */ /* 0x000fc80000011603 */
[----:B------:R-:W-:-:S04]  /*100e0*/  LOP3.LUT R0, R0, 0x80, R3, 0xf8, !PT ;  /* 0x0000008000007812 */ /* 0x000fc800078ef803 */
[----:B------:R-:W-:-:S07]  /*100f0*/  PRMT R8, R0, 0x7610, R8 ;  /* 0x0000761000087816 */ /* 0x000fce0000000008 */
.L_x_48028:
[----:B------:R-:W-:Y:S05]  /*10100*/  BSYNC.RECONVERGENT B0 ;  /* 0x0000000000007941 */ /* 0x000fea0003800200 */
.L_x_48027:
[----:B------:R-:W-:Y:S01]  /*10110*/  STG.E.U8 desc[UR36][R16.64], R8 ;  /* 0x0000000810007986 */ /* 0x000fe2000c101124 */
[----:B------:R-:W-:Y:S05]  /*10120*/  EXIT ;  /* 0x000000000000794d */ /* 0x000fea0003800000 */
.L_x_48025:
        /* <DEDUP_REMOVED lines=17> */
.L_x_48032:
[----:B------:R-:W-:-:S04]  /*10240*/  SHF.R.U32.HI R3, RZ, 0x18, R3 ;  /* 0x00000018ff037819 */ /* 0x000fc80000011603 */
[----:B------:R-:W-:-:S04]  /*10250*/  LOP3.LUT R0, R0, 0x80, R3, 0xf8, !PT ;  /* 0x0000008000007812 */ /* 0x000fc800078ef803 */
[----:B------:R-:W-:-:S07]  /*10260*/  PRMT R8, R0, 0x7610, R8 ;  /* 0x0000761000087816 */ /* 0x000fce0000000008 */
.L_x_48031:
[----:B------:R-:W-:Y:S05]  /*10270*/  BSYNC.RECONVERGENT B0 ;  /* 0x0000000000007941 */ /* 0x000fea0003800200 */
.L_x_48030:
[----:B------:R-:W-:Y:S01]  /*10280*/  STG.E.U8 desc[UR36][R16.64], R8 ;  /* 0x0000000810007986 */ /* 0x000fe2000c101124 */
[----:B------:R-:W-:Y:S05]  /*10290*/  EXIT ;  /* 0x000000000000794d */ /* 0x000fea0003800000 */
.L_x_48024:
        /* <DEDUP_REMOVED lines=22> */
.L_x_48034:
[----:B------:R-:W-:-:S05]  /*10400*/  SHF.R.S32.HI R3, RZ, 0x1f, R2 ;  /* 0x0000001fff037819 */ /* 0x000fca0000011402 */
[----:B------:R-:W-:Y:S01]  /*10410*/  STG.E.64 desc[UR36][R16.64], R2 ;  /* 0x0000000210007986 */ /* 0x000fe2000c101b24 */
[----:B------:R-:W-:Y:S05]  /*10420*/  EXIT ;  /* 0x000000000000794d */ /* 0x000fea0003800000 */
.L_x_48033:
[----:B------:R-:W-:Y:S01]  /*10430*/  STG.E desc[UR36][R16.64], R2 ;  /* 0x0000000210007986 */ /* 0x000fe2000c101924 */
[----:B------:R-:W-:Y:S05]  /*10440*/  EXIT ;  /* 0x000000000000794d */ /* 0x000fea0003800000 */
.L_x_48023:
        /* <DEDUP_REMOVED lines=10> */
.L_x_48036:
[----:B------:R-:W0:Y:S01]  /*104f0*/  I2F.F64 R4, R2 ;  /* 0x0000000200047312 */ /* 0x000e220000201c00 */
[----:B------:R-:W-:-:S05]  /*10500*/  CS2R R6, SRZ ;  /* 0x0000000000067805 */ /* 0x000fca000001ff00 */
[----:B0-----:R-:W-:Y:S01]  /*10510*/  STG.E.128 desc[UR36][R16.64], R4 ;  /* 0x0000000410007986 */ /* 0x001fe2000c101d24 */
[----:B------:R-:W-:Y:S05]  /*10520*/  EXIT ;  /* 0x000000000000794d */ /* 0x000fea0003800000 */
.L_x_48035:
[----:B------:R-:W-:-:S09]  /*10530*/  UISETP.NE.AND UP0, UPT, UR4, 0xf, UPT ;  /* 0x0000000f0400788c */ /* 0x000fd2000bf05270 */
[----:B------:R-:W-:Y:S05]  /*10540*/  BRA.U !UP0, `(.L_x_48037) ;  /* 0x0000000108e87547 */ /* 0x000fea000b800000 */
[----:B------:R-:W-:-:S09]  /*10550*/  UISETP.NE.AND UP0, UPT, UR4, 0x17, UPT ;  /* 0x000000170400788c */ /* 0x000fd2000bf05270 */
[----:B------:R-:W-:Y:S05]  /*10560*/  BRA.U !UP0, `(.L_x_48038) ;  /* 0x0000000108907547 */ /* 0x000fea000b800000 */
[----:B------:R-:W-:-:S09]  /*10570*/  UISETP.NE.AND UP0, UPT, UR4, 0x18, UPT ;  /* 0x000000180400788c */ /* 0x000fd2000bf05270 */
[----:B------:R-:W-:Y:S05]  /*10580*/  BRA.U !UP0, `(.L_x_48039) ;  /* 0x0000000108447547 */ /* 0x000fea000b800000 */
.L_x_48016:
        /* <DEDUP_REMOVED lines=16> */
.L_x_48040:
[----:B------:R-:W-:Y:S05]  /*10690*/  EXIT ;  /* 0x000000000000794d */ /* 0x000fea0003800000 */
.L_x_48039:
        /* <DEDUP_REMOVED lines=13> */
.L_x_48042:
[----:B------:R-:W-:Y:S05]  /*10770*/  BSYNC.RECONVERGENT B0 ;  /* 0x0000000000007941 */ /* 0x000fea0003800200 */
.L_x_48041:
[----:B------:R-:W-:-:S05]  /*10780*/  LOP3.LUT R3, R0, 0x80, R3, 0xf8, !PT ;  /* 0x0000008000037812 */ /* 0x000fca00078ef803 */
[----:B------:R-:W-:Y:S01]  /*10790*/  STG.E.U8 desc[UR36][R16.64], R3 ;  /* 0x0000000310007986 */ /* 0x000fe2000c101124 */
[----:B------:R-:W-:Y:S05]  /*107a0*/  EXIT ;  /* 0x000000000000794d */ /* 0x000fea0003800000 */
.L_x_48038:
        /* <DEDUP_REMOVED lines=12> */
.L_x_48044:
[----:B------:R-:W-:Y:S01]  /*10870*/  IMAD.MOV.U32 R0, RZ, RZ, 0x7f ;  /* 0x0000007fff007424 */ /* 0x000fe200078e00ff */
[----:B------:R-:W-:-:S04]  /*10880*/  ISETP.GT.U32.AND P0, PT, R2, 0x7f800000, PT ;  /* 0x7f8000000200780c */ /* 0x000fc80003f04070 */
[----:B------:R-:W-:-:S09]  /*10890*/  SEL R0, R0, 0x7c, P0 ;  /* 0x0000007c00007807 */ /* 0x000fd20000000000 */
.L_x_48045:
[----:B------:R-:W-:Y:S05]  /*108a0*/  BSYNC.RECONVERGENT B0 ;  /* 0x0000000000007941 */ /* 0x000fea0003800200 */
.L_x_48043:
[----:B------:R-:W-:-:S04]  /*108b0*/  SHF.R.U32.HI R3, RZ, 0x18, R3 ;  /* 0x00000018ff037819 */ /* 0x000fc80000011603 */
[----:B------:R-:W-:-:S05]  /*108c0*/  LOP3.LUT R3, R0, 0x80, R3, 0xf8, !PT ;  /* 0x0000008000037812 */ /* 0x000fca00078ef803 */
[----:B------:R-:W-:Y:S01]  /*108d0*/  STG.E.U8 desc[UR36][R16.64], R3 ;  /* 0x0000000310007986 */ /* 0x000fe2000c101124 */
[----:B------:R-:W-:Y:S05]  /*108e0*/  EXIT ;  /* 0x000000000000794d */ /* 0x000fea0003800000 */
.L_x_48037:
[----:B------:R-:W-:-:S04]  /*108f0*/  I2FP.F32.S32 R0, R2 ;  /* 0x0000000200007245 */ /* 0x000fc80000201400 */
[----:B------:R-:W-:-:S05]  /*10900*/  F2FP.BF16.F32.PACK_AB R0, RZ, R0 ;  /* 0x00000000ff00723e */ /* 0x000fca00000010ff */
[----:B------:R-:W-:Y:S01]  /*10910*/  STG.E.U16 desc[UR36][R16.64], R0 ;  /* 0x0000000010007986 */ /* 0x000fe2000c101524 */
[----:B------:R-:W-:Y:S05]  /*10920*/  EXIT ;  /* 0x000000000000794d */ /* 0x000fea0003800000 */
.L_x_48046:
        /* <DEDUP_REMOVED lines=13> */
.L_x_55093:


//--------------------- .text._ZN2at6native27unrolled_elementwise_kernelINS0_13BinaryFunctorIiiiZZZNS0_21remainder_kernel_cudaERNS_18TensorIteratorBaseEENKUlvE_clEvENKUlvE1_clEvEUliiE_EESt5arrayIPcLm3EELi4E23TrivialOffsetCalculatorILi2EjESC_ILi1EjENS0_6memory12LoadWithCastILi2EEENSF_13StoreWithCastILi1EEEEEviT_T0_T2_T3_T4_T5_ --------------------------
	.section	.text._ZN2at6native27unrolled_elementwise_kernelINS0_13BinaryFunctorIiiiZZZNS0_21remainder_kernel_cudaERNS_18TensorIteratorBaseEENKUlvE_clEvENKUlvE1_clEvEUliiE_EESt5arrayIPcLm3EELi4E23TrivialOffsetCalculatorILi2EjESC_ILi1EjENS0_6memory12LoadWithCastILi2EEENSF_13StoreWithCastILi1EEEEEviT_T0_T2_T3_T4_T5_,"ax",@progbits
	.align	128
        .global         _ZN2at6native27unrolled_elementwise_kernelINS0_13BinaryFunctorIiiiZZZNS0_21remainder_kernel_cudaERNS_18TensorIteratorBaseEENKUlvE_clEvENKUlvE1_clEvEUliiE_EESt5arrayIPcLm3EELi4E23TrivialOffsetCalculatorILi2EjESC_ILi1EjENS0_6memory12LoadWithCastILi2EEENSF_13StoreWithCastILi1EEEEEviT_T0_T2_T3_T4_T5_
        .type           _ZN2at6native27unrolled_elementwise_kernelINS0_13BinaryFunctorIiiiZZZNS0_21remainder_kernel_cudaERNS_18TensorIteratorBaseEENKUlvE_clEvENKUlvE1_clEvEUliiE_EESt5arrayIPcLm3EELi4E23TrivialOffsetCalculatorILi2EjESC_ILi1EjENS0_6memory12LoadWithCastILi2EEENSF_13StoreWithCastILi1EEEEEviT_T0_T2_T3_T4_T5_,@function
        .size           _ZN2at6native27unrolled_elementwise_kernelINS0_13BinaryFunctorIiiiZZZNS0_21remainder_kernel_cudaERNS_18TensorIteratorBaseEENKUlvE_clEvENKUlvE1_clEvEUliiE_EESt5arrayIPcLm3EELi4E23TrivialOffsetCalculatorILi2EjESC_ILi1EjENS0_6memory12LoadWithCastILi2EEENSF_13StoreWithCastILi1EEEEEviT_T0_T2_T3_T4_T5_,(.L_x_55094 - _ZN2at6native27unrolled_elementwise_kernelINS0_13BinaryFunctorIiiiZZZNS0_21remainder_kernel_cudaERNS_18TensorIteratorBaseEENKUlvE_clEvENKUlvE1_clEvEUliiE_EESt5arrayIPcLm3EELi4E23TrivialOffsetCalculatorILi2EjESC_ILi1EjENS0_6memory12LoadWithCastILi2EEENSF_13StoreWithCastILi1EEEEEviT_T0_T2_T3_T4_T5_)
        .other          _ZN2at6native27unrolled_elementwise_kernelINS0_13BinaryFunctorIiiiZZZNS0_21remainder_kernel_cudaERNS_18TensorIteratorBaseEENKUlvE_clEvENKUlvE1_clEvEUliiE_EESt5arrayIPcLm3EELi4E23TrivialOffsetCalculatorILi2EjESC_ILi1EjENS0_6memory12LoadWithCastILi2EEENSF_13StoreWithCastILi1EEEEEviT_T0_T2_T3_T4_T5_,@"STO_CUDA_ENTRY STV_DEFAULT"
_ZN2at6native27unrolled_elementwise_kernelINS0_13BinaryFunctorIiiiZZZNS0_21remainder_kernel_cudaERNS_18TensorIteratorBaseEENKUlvE_clEvENKUlvE1_clEvEUliiE_EESt5arrayIPcLm3EELi4E23TrivialOffsetCalculatorILi2EjESC_ILi1EjENS0_6memory12LoadWithCastILi2EEENSF_13StoreWithCastILi1EEEEEviT_T0_T2_T3_T4_T5_:
.text._ZN2at6native27unrolled_elementwise_kernelINS0_13BinaryFunctorIiiiZZZNS0_21remainder_kernel_cudaERNS_18TensorIteratorBaseEENKUlvE_clEvENKUlvE1_clEvEUliiE_EESt5arrayIPcLm3EELi4E23TrivialOffsetCalculatorILi2EjESC_ILi1EjENS0_6memory12LoadWithCastILi2EEENSF_13StoreWithCastILi1EEEEEviT_T0_T2_T3_T4_T5_:
        /* <DEDUP_REMOVED lines=32> */
.L_x_48052:
[----:B------:R3:W5:Y:S01]  /*0200*/  LDG.E.U8 R29, desc[UR36][R4.64] ;  /* 0x00000024041d7981 */ /* 0x000762000c1e1100 */
[----:B------:R-:W-:Y:S05]  /*0210*/  BRA `(.L_x_48054) ;  /* 0x0000000c00307947 */ /* 0x000fea0003800000 */
.L_x_48051:
        /* <DEDUP_REMOVED lines=8> */
.L_x_48056:
[----:B------:R1:W5:Y:S01]  /*02a0*/  LDG.E R29, desc[UR36][R4.64] ;  /* 0x00000024041d7981 */ /* 0x000362000c1e1900 */
[----:B------:R-:W-:Y:S05]  /*02b0*/  BRA `(.L_x_48054) ;  /* 0x0000000c00087947 */ /* 0x000fea0003800000 */
.L_x_48055:
[----:B------:R2:W5:Y:S01]  /*02c0*/  LDG.E.S16 R29, desc[UR36][R4.64] ;  /* 0x00000024041d7981 */ /* 0x000562000c1e1700 */
[----:B------:R-:W-:Y:S05]  /*02d0*/  BRA `(.L_x_48054) ;  /* 0x0000000c00007947 */ /* 0x000fea0003800000 */
.L_x_48050:
        /* <DEDUP_REMOVED lines=9> */
.L_x_48058:
[----:B------:R-:W2:Y:S02]  /*0370*/  LDG.E.U16 R4, desc[UR36][R4.64] ;  /* 0x0000002404047981 */ /* 0x000ea4000c1e1500 */
[----:B--2---:R-:W-:-:S06]  /*0380*/  HADD2.F32 R29, -RZ, R4.H0_H0 ;  /* 0x20000004ff1d7230 */ /* 0x004fcc0000004100 */
[----:B------:R-:W0:Y:S01]  /*0390*/  F2I.FTZ.TRUNC.NTZ R29, R29 ;  /* 0x0000001d001d7305 */ /* 0x000e22000021f100 */
[----:B------:R-:W-:Y:S05]  /*03a0*/  BRA `(.L_x_48054) ;  /* 0x0000000800cc7947 */ /* 0x000fea0003800000 */
.L_x_48057:
        /* <DEDUP_REMOVED lines=9> */
.L_x_48060:
[----:B------:R-:W2:Y:S02]  /*0440*/  LDG.E.U16 R4, desc[UR36][R4.64] ;  /* 0x0000002404047981 */ /* 0x000ea4000c1e1500 */
[----:B--2---:R-:W-:-:S06]  /*0450*/  HADD2.F32 R29, -RZ, R4.H0_H0 ;  /* 0x20000004ff1d7230 */ /* 0x004fcc0000004100 */
[----:B------:R-:W0:Y:S01]  /*0460*/  F2I.FTZ.TRUNC.NTZ R29, R29 ;  /* 0x0000001d001d7305 */ /* 0x000e22000021f100 */
[----:B------:R-:W-:Y:S05]  /*0470*/  BRA `(.L_x_48054) ;  /* 0x0000000800987947 */ /* 0x000fea0003800000 */
.L_x_48059:
[----:B------:R-:W2:Y:S02]  /*0480*/  LDG.E.64 R4, desc[UR36][R4.64] ;  /* 0x0000002404047981 */ /* 0x000ea4000c1e1b00 */
[----:B--2---:R0:W1:Y:S01]  /*0490*/  F2I.F64.TRUNC R29, R4 ;  /* 0x00000004001d7311 */ /* 0x004062000030d100 */
[----:B------:R-:W-:Y:S05]  /*04a0*/  BRA `(.L_x_48054) ;  /* 0x00000008008c7947 */ /* 0x000fea0003800000 */
.L_x_48049:
        /* <DEDUP_REMOVED lines=12> */
.L_x_48063:
[----:B------:R-:W2:Y:S02]  /*0570*/  LDG.E.64 R4, desc[UR36][R4.64] ;  /* 0x0000002404047981 */ /* 0x000ea4000c1e1b00 */
[----:B--2---:R0:W1:Y:S01]  /*0580*/  F2I.F64.TRUNC R29, R4 ;  /* 0x00000004001d7311 */ /* 0x004062000030d100 */
[----:B------:R-:W-:Y:S05]  /*0590*/  BRA `(.L_x_48054) ;  /* 0x0000000800507947 */ /* 0x000fea0003800000 */
.L_x_48062:
        /* <DEDUP_REMOVED lines=26> */
.L_x_48065:
        /* <DEDUP_REMOVED lines=14> */
.L_x_48064:
[----:B------:R-:W2:Y:S02]  /*0820*/  LDG.E.U16 R29, desc[UR36][R4.64] ;  /* 0x00000024041d7981 */ /* 0x000ea4000c1e1500 */
[----:B--2---:R-:W-:-:S06]  /*0830*/  IMAD.U32 R29, R29, 0x10000, RZ ;  /* 0x000100001d1d7824 */ /* 0x004fcc00078e00ff */
[----:B------:R-:W0:Y:S01]  /*0840*/  F2I.FTZ.TRUNC.NTZ R29, R29 ;  /* 0x0000001d001d7305 */ /* 0x000e22000021f100 */
[----:B------:R-:W-:Y:S05]  /*0850*/  BRA `(.L_x_48054) ;  /* 0x0000000400a07947 */ /* 0x000fea0003800000 */
.L_x_48061:
        /* <DEDUP_REMOVED lines=10> */
.L_x_48068:
        /* <DEDUP_REMOVED lines=21> */
.L_x_48072:
[----:B------:R-:W-:Y:S05]  /*0a50*/  BSYNC.RECONVERGENT B1 ;  /* 0x0000000000017941 */ /* 0x000fea0003800200 */
.L_x_48071:
[----:B------:R-:W-:Y:S01]  /*0a60*/  IMAD.SHL.U32 R0, R0, 0x100000, RZ ;  /* 0x0010000000007824 */ /* 0x000fe200078e00ff */
[----:B------:R-:W-:-:S04]  /*0a70*/  LEA R3, R3, 0x3b800000, 0x17 ;  /* 0x3b80000003037811 */ /* 0x000fc800078eb8ff */
[----:B------:R-:W-:-:S07]  /*0a80*/  LOP3.LUT R29, R3, R0, R29, 0xfe, !PT ;  /* 0x00000000031d7212 */ /* 0x000fce00078efe1d */
.L_x_48070:
[----:B------:R-:W-:Y:S05]  /*0a90*/  BSYNC.RECONVERGENT B0 ;  /* 0x0000000000007941 */ /* 0x000fea0003800200 */
.L_x_48069:
[----:B------:R-:W0:Y:S01]  /*0aa0*/  F2I.FTZ.TRUNC.NTZ R29, R29 ;  /* 0x0000001d001d7305 */ /* 0x000e22000021f100 */
[----:B------:R-:W-:Y:S05]  /*0ab0*/  BRA `(.L_x_48054) ;  /* 0x0000000400087947 */ /* 0x000fea0003800000 */
.L_x_48067:
        /* <DEDUP_REMOVED lines=21> */
.L_x_48076:
[----:B------:R-:W-:Y:S05]  /*0c10*/  BSYNC.RECONVERGENT B1 ;  /* 0x0000000000017941 */ /* 0x000fea0003800200 */
.L_x_48075:
[----:B------:R-:W-:Y:S01]  /*0c20*/  IMAD.SHL.U32 R0, R0, 0x200000, RZ ;  /* 0x0020000000007824 */ /* 0x000fe200078e00ff */
[----:B------:R-:W-:-:S04]  /*0c30*/  LEA R3, R3, 0x37800000, 0x17 ;  /* 0x3780000003037811 */ /* 0x000fc800078eb8ff */
[----:B------:R-:W-:-:S07]  /*0c40*/  LOP3.LUT R29, R3, R0, R29, 0xfe, !PT ;  /* 0x00000000031d7212 */ /* 0x000fce00078efe1d */
.L_x_48074:
[----:B------:R-:W-:Y:S05]  /*0c50*/  BSYNC.RECONVERGENT B0 ;  /* 0x0000000000007941 */ /* 0x000fea0003800200 */
.L_x_48073:
[----:B------:R-:W0:Y:S01]  /*0c60*/  F2I.FTZ.TRUNC.NTZ R29, R29 ;  /* 0x0000001d001d7305 */ /* 0x000e22000021f100 */
[----:B------:R-:W-:Y:S05]  /*0c70*/  BRA `(.L_x_48054) ;  /* 0x0000000000987947 */ /* 0x000fea0003800000 */
.L_x_48066:
[----:B------:R-:W-:-:S09]  /*0c80*/  UISETP.NE.AND UP0, UPT, UR4, 0x1c, UPT ;  /* 0x0000001c0400788c */ /* 0x000fd2000bf05270 */
[----:B------:R-:W-:Y:S05]  /*0c90*/  BRA.U !UP0, `(.L_x_48077) ;  /* 0x00000001088c7547 */ /* 0x000fea000b800000 */
[----:B------:R-:W-:-:S09]  /*0ca0*/  UISETP.NE.AND UP0, UPT, UR4, 0x1d, UPT ;  /* 0x0000001d0400788c */ /* 0x000fd2000bf05270 */
[----:B------:R-:W-:Y:S05]  /*0cb0*/  BRA.U !UP0, `(.L_x_48078) ;  /* 0x00000001087c7547 */ /* 0x000fea000b800000 */
[----:B------:R-:W-:-:S09]  /*0cc0*/  UISETP.NE.AND UP0, UPT, UR4, 0x2c, UPT ;  /* 0x0000002c0400788c */ /* 0x000fd2000bf05270 */
[----:B------:R-:W-:Y:S05]  /*0cd0*/  BRA.U !UP0, `(.L_x_48079) ;  /* 0x0000000108487547 */ /* 0x000fea000b800000 */
.L_x_48053:
        /* <DEDUP_REMOVED lines=16> */
.L_x_48080:
[----:B------:R-:W-:Y:S01]  /*0de0*/  IMAD.MOV.U32 R29, RZ, RZ, RZ ;  /* 0x000000ffff1d7224 */ /* 0x000fe200078e00ff */
[----:B------:R-:W-:Y:S06]  /*0df0*/  BRA `(.L_x_48054) ;  /* 0x0000000000387947 */ /* 0x000fec0003800000 */
.L_x_48079:
        /* <DEDUP_REMOVED lines=8> */
.L_x_48082:
[----:B------:R-:W-:Y:S05]  /*0e80*/  BSYNC.RECONVERGENT B0 ;  /* 0x0000000000007941 */ /* 0x000fea0003800200 */
.L_x_48081:
[----:B------:R-:W0:Y:S01]  /*0e90*/  F2I.FTZ.TRUNC.NTZ R29, R29 ;  /* 0x0000001d001d7305 */ /* 0x000e22000021f100 */
[----:B------:R-:W-:Y:S05]  /*0ea0*/  BRA `(.L_x_48054) ;  /* 0x00000000000c7947 */ /* 0x000fea0003800000 */
.L_x_48078:
[----:B------:R0:W5:Y:S01]  /*0eb0*/  LDG.E R29, desc[UR36][R4.64] ;  /* 0x00000024041d7981 */ /* 0x000162000c1e1900 */
[----:B------:R-:W-:Y:S05]  /*0ec0*/  BRA `(.L_x_48054) ;  /* 0x0000000000047947 */ /* 0x000fea0003800000 */
.L_x_48077:
[----:B------:R0:W5:Y:S02]  /*0ed0*/  LDG.E R29, desc[UR36][R4.64] ;  /* 0x00000024041d7981 */ /* 0x000164000c1e1900 */
.L_x_48054:
        /* <DEDUP_REMOVED lines=18> */
.L_x_48086:
[----:B------:R1:W5:Y:S01]  /*1000*/  LDG.E.U8 R28, desc[UR36][R4.64] ;  /* 0x00000024041c7981 */ /* 0x000362000c1e1100 */
[----:B------:R-:W-:Y:S05]  /*1010*/  BRA `(.L_x_48088) ;  /* 0x0000000c00307947 */ /* 0x000fea0003800000 */
.L_x_48085:
        /* <DEDUP_REMOVED lines=8> */
.L_x_48090:
[----:B------:R3:W5:Y:S01]  /*10a0*/  LDG.E R28, desc[UR36][R4.64] ;  /* 0x00000024041c7981 */ /* 0x000762000c1e1900 */
[----:B------:R-:W-:Y:S05]  /*10b0*/  BRA `(.L_x_48088) ;  /* 0x0000000c00087947 */ /* 0x000fea0003800000 */
.L_x_48089:
[----:B------:R2:W5:Y:S01]  /*10c0*/  LDG.E.S16 R28, desc[UR36][R4.64] ;  /* 0x00000024041c7981 */ /* 0x000562000c1e1700 */
[----:B------:R-:W-:Y:S05]  /*10d0*/  BRA `(.L_x_48088) ;  /* 0x0000000c00007947 */ /* 0x000fea0003800000 */
.L_x_48084:
        /* <DEDUP_REMOVED lines=9> */
.L_x_48092:
[----:B------:R-:W2:Y:S02]  /*1170*/  LDG.E.U16 R4, desc[UR36][R4.64] ;  /* 0x0000002404047981 */ /* 0x000ea4000c1e1500 */
[----:B--2---:R-:W-:-:S06]  /*1180*/  HADD2.F32 R28, -RZ, R4.H0_H0 ;  /* 0x20000004ff1c7230 */ /* 0x004fcc0000004100 */
[----:B------:R-:W0:Y:S01]  /*1190*/  F2I.FTZ.TRUNC.NTZ R28, R28 ;  /* 0x0000001c001c7305 */ /* 0x000e22000021f100 */
[----:B------:R-:W-:Y:S05]  /*11a0*/  BRA `(.L_x_48088) ;  /* 0x0000000800cc7947 */ /* 0x000fea0003800000 */
.L_x_48091:
        /* <DEDUP_REMOVED lines=9> */
.L_x_48094:
[----:B------:R-:W2:Y:S02]  /*1240*/  LDG.E.U16 R4, desc[UR36][R4.64] ;  /* 0x0000002404047981 */ /* 0x000ea4000c1e1500 */
[----:B--2---:R-:W-:-:S06]  /*1250*/  HADD2.F32 R28, -RZ, R4.H0_H0 ;  /* 0x20000004ff1c7230 */ /* 0x004fcc0000004100 */
[----:B------:R-:W0:Y:S01]  /*1260*/  F2I.FTZ.TRUNC.NTZ R28, R28 ;  /* 0x0000001c001c7305 */ /* 0x000e22000021f100 */
[----:B------:R-:W-:Y:S05]  /*1270*/  BRA `(.L_x_48088) ;  /* 0x0000000800987947 */ /* 0x000fea0003800000 */
.L_x_48093:
[----:B------:R-:W2:Y:S02]  /*1280*/  LDG.E.64 R4, desc[UR36][R4.64] ;  /* 0x0000002404047981 */ /* 0x000ea4000c1e1b00 */
[----:B--2---:R0:W1:Y:S01]  /*1290*/  F2I.F64.TRUNC R28, R4 ;  /* 0x00000004001c7311 */ /* 0x004062000030d100 */
[----:B------:R-:W-:Y:S05]  /*12a0*/  BRA `(.L_x_48088) ;  /* 0x00000008008c7947 */ /* 0x000fea0003800000 */
.L_x_48083:
        /* <DEDUP_REMOVED lines=12> */
.L_x_48097:
[----:B------:R-:W2:Y:S02]  /*1370*/  LDG.E.64 R4, desc[UR36][R4.64] ;  /* 0x0000002404047981 */ /* 0x000ea4000c1e1b00 */
[----:B--2---:R0:W1:Y:S01]  /*1380*/  F2I.F64.TRUNC R28, R4 ;  /* 0x00000004001c7311 */ /* 0x004062000030d100 */
[----:B------:R-:W-:Y:S05]  /*1390*/  BRA `(.L_x_48088) ;  /* 0x0000000800507947 */ /* 0x000fea0003800000 */
.L_x_48096:
        /* <DEDUP_REMOVED lines=26> */
.L_x_48099:
        /* <DEDUP_REMOVED lines=14> */
.L_x_48098:
[----:B------:R-:W2:Y:S02]  /*1620*/  LDG.E.U16 R28, desc[UR36][R4.64] ;  /* 0x00000024041c7981 */ /* 0x000ea4000c1e1500 */
[----:B--2---:R-:W-:-:S06]  /*1630*/  IMAD.U32 R28, R28, 0x10000, RZ ;  /* 0x000100001c1c7824 */ /* 0x004fcc00078e00ff */
[----:B------:R-:W0:Y:S01]  /*1640*/  F2I.FTZ.TRUNC.NTZ R28, R28 ;  /* 0x0000001c001c7305 */ /* 0x000e22000021f100 */
[----:B------:R-:W-:Y:S05]  /*1650*/  BRA `(.L_x_48088) ;  /* 0x0000000400a07947 */ /* 0x000fea0003800000 */
.L_x_48095:
        /* <DEDUP_REMOVED lines=10> */
.L_x_48102:
        /* <DEDUP_REMOVED lines=21> */
.L_x_48106:
[----:B------:R-:W-:Y:S05]  /*1850*/  BSYNC.RECONVERGENT B1 ;  /* 0x0000000000017941 */ /* 0x000fea0003800200 */
.L_x_48105:
[----:B------:R-:W-:Y:S01]  /*1860*/  IMAD.SHL.U32 R0, R0, 0x100000, RZ ;  /* 0x0010000000007824 */ /* 0x000fe200078e00ff */
[----:B------:R-:W-:-:S04]  /*1870*/  LEA R3, R3, 0x3b800000, 0x17 ;  /* 0x3b80000003037811 */ /* 0x000fc800078eb8ff */
[----:B------:R-:W-:-:S07]  /*1880*/  LOP3.LUT R28, R3, R0, R7, 0xfe, !PT ;  /* 0x00000000031c7212 */ /* 0x000fce00078efe07 */
.L_x_48104:
[----:B------:R-:W-:Y:S05]  /*1890*/  BSYNC.RECONVERGENT B0 ;  /* 0x0000000000007941 */ /* 0x000fea0003800200 */
.L_x_48103:
[----:B------:R-:W0:Y:S01]  /*18a0*/  F2I.FTZ.TRUNC.NTZ R28, R28 ;  /* 0x0000001c001c7305 */ /* 0x000e22000021f100 */
[----:B------:R-:W-:Y:S05]  /*18b0*/  BRA `(.L_x_48088) ;  /* 0x0000000400087947 */ /* 0x000fea0003800000 */
.L_x_48101:
        /* <DEDUP_REMOVED lines=21> */
.L_x_48110:
[----:B------:R-:W-:Y:S05]  /*1a10*/  BSYNC.RECONVERGENT B1 ;  /* 0x0000000000017941 */ /* 0x000fea0003800200 */
.L_x_48109:
[----:B------:R-:W-:Y:S01]  /*1a20*/  IMAD.SHL.U32 R0, R0, 0x200000, RZ ;  /* 0x0020000000007824 */ /* 0x000fe200078e00ff */
[----:B------:R-:W-:-:S04]  /*1a30*/  LEA R3, R3, 0x37800000, 0x17 ;  /* 0x3780000003037811 */ /* 0x000fc800078eb8ff */
[----:B------:R-:W-:-:S07]  /*1a40*/  LOP3.LUT R28, R3, R0, R7, 0xfe, !PT ;  /* 0x00000000031c7212 */ /* 0x000fce00078efe07 */
.L_x_48108:
[----:B------:R-:W-:Y:S05]  /*1a50*/  BSYNC.RECONVERGENT B0 ;  /* 0x0000000000007941 */ /* 0x000fea0003800200 */
.L_x_48107:
[----:B------:R-:W0:Y:S01]  /*1a60*/  F2I.FTZ.TRUNC.NTZ R28, R28 ;  /* 0x0000001c001c7305 */ /* 0x000e22000021f100 */
[----:B------:R-:W-:Y:S05]  /*1a70*/  BRA `(.L_x_48088) ;  /* 0x0000000000987947 */ /* 0x000fea0003800000 */
.L_x_48100:
[----:B------:R-:W-:-:S09]  /*1a80*/  UISETP.NE.AND UP0, UPT, UR4, 0x1c, UPT ;  /* 0x0000001c0400788c */ /* 0x000fd2000bf05270 */
[----:B------:R-:W-:Y:S05]  /*1a90*/  BRA.U !UP0, `(.L_x_48111) ;  /* 0x00000001088c7547 */ /* 0x000fea000b800000 */
[----:B------:R-:W-:-:S09]  /*1aa0*/  UISETP.NE.AND UP0, UPT, UR4, 0x1d, UPT ;  /* 0x0000001d0400788c */ /* 0x000fd2000bf05270 */
[----:B------:R-:W-:Y:S05]  /*1ab0*/  BRA.U !UP0, `(.L_x_48112) ;  /* 0x00000001087c7547 */ /* 0x000fea000b800000 */
[----:B------:R-:W-:-:S09]  /*1ac0*/  UISETP.NE.AND UP0, UPT, UR4, 0x2c, UPT ;  /* 0x0000002c0400788c */ /* 0x000fd2000bf05270 */
[----:B------:R-:W-:Y:S05]  /*1ad0*/  BRA.U !UP0, `(.L_x_48113) ;  /* 0x0000000108487547 */ /* 0x000fea000b800000 */
.L_x_48087:
        /* <DEDUP_REMOVED lines=16> */
.L_x_48114:
[----:B------:R-:W-:Y:S01]  /*1be0*/  IMAD.MOV.U32 R28, RZ, RZ, RZ ;  /* 0x000000ffff1c7224 */ /* 0x000fe200078e00ff */
[----:B------:R-:W-:Y:S06]  /*1bf0*/  BRA `(.L_x_48088) ;  /* 0x0000000000387947 */ /* 0x000fec0003800000 */
.L_x_48113:
        /* <DEDUP_REMOVED lines=8> */
.L_x_48116:
[----:B------:R-:W-:Y:S05]  /*1c80*/  BSYNC.RECONVERGENT B0 ;  /* 0x0000000000007941 */ /* 0x000fea0003800200 */
.L_x_48115:
[----:B------:R-:W0:Y:S01]  /*1c90*/  F2I.FTZ.TRUNC.NTZ R28, R28 ;  /* 0x0000001c001c7305 */ /* 0x000e22000021f100 */
[----:B------:R-:W-:Y:S05]  /*1ca0*/  BRA `(.L_x_48088) ;  /* 0x00000000000c7947 */ /* 0x000fea0003800000 */
.L_x_48112:
[----:B------:R0:W5:Y:S01]  /*1cb0*/  LDG.E R28, desc[UR36][R4.64] ;  /* 0x00000024041c7981 */ /* 0x000162000c1e1900 */
[----:B------:R-:W-:Y:S05]  /*1cc0*/  BRA `(.L_x_48088) ;  /* 0x0000000000047947 */ /* 0x000fea0003800000 */
.L_x_48111:
[----:B------:R0:W5:Y:S02]  /*1cd0*/  LDG.E R28, desc[UR36][R4.64] ;  /* 0x00000024041c7981 */ /* 0x000164000c1e1900 */
.L_x_48088:
[----:B------:R-:W-:-:S07]  /*1ce0*/  VIADD R17, R23, 0x80 ;  /* 0x0000008017117836 */ /* 0x000fce0000000000 */
.L_x_48048:
[----:B------:R-:W-:Y:S05]  /*1cf0*/  BSYNC.RECONVERGENT B6 ;  /* 0x0000000000067941 */ /* 0x000fea0003800200 */
.L_x_48047:
        /* <DEDUP_REMOVED lines=24> */
.L_x_48122:
[----:B------:R0:W5:Y:S01]  /*1e80*/  LDG.E.U8 R24, desc[UR36][R4.64] ;  /* 0x0000002404187981 */ /* 0x000162000c1e1100 */
[----:B------:R-:W-:Y:S05]  /*1e90*/  BRA `(.L_x_48124) ;  /* 0x0000000c00307947 */ /* 0x000fea0003800000 */
.L_x_48121:
        /* <DEDUP_REMOVED lines=8> */
.L_x_48126:
[----:B------:R0:W5:Y:S01]  /*1f20*/  LDG.E R24, desc[UR36][R4.64] ;  /* 0x0000002404187981 */ /* 0x000162000c1e1900 */
[----:B------:R-:W-:Y:S05]  /*1f30*/  BRA `(.L_x_48124) ;  /* 0x0000000c00087947 */ /* 0x000fea0003800000 */
.L_x_48125:
[----:B------:R0:W5:Y:S01]  /*1f40*/  LDG.E.S16 R24, desc[UR36][R4.64] ;  /* 0x0000002404187981 */ /* 0x000162000c1e1700 */
[----:B------:R-:W-:Y:S05]  /*1f50*/  BRA `(.L_x_48124) ;  /* 0x0000000c00007947 */ /* 0x000fea0003800000 */
.L_x_48120:
        /* <DEDUP_REMOVED lines=9> */
.L_x_48128:
[----:B------:R-:W2:Y:S02]  /*1ff0*/  LDG.E.U16 R4, desc[UR36][R4.64] ;  /* 0x0000002404047981 */ /* 0x000ea4000c1e1500 */
[----:B--2---:R-:W-:-:S06]  /*2000*/  HADD2.F32 R24, -RZ, R4.H0_H0 ;  /* 0x20000004ff187230 */ /* 0x004fcc0000004100 */
[----:B------:R-:W0:Y:S01]  /*2010*/  F2I.FTZ.TRUNC.NTZ R24, R24 ;  /* 0x0000001800187305 */ /* 0x000e22000021f100 */
[----:B------:R-:W-:Y:S05]  /*2020*/  BRA `(.L_x_48124) ;  /* 0x0000000800cc7947 */ /* 0x000fea0003800000 */
.L_x_48127:
        /* <DEDUP_REMOVED lines=9> */
.L_x_48130:
[----:B------:R-:W2:Y:S02]  /*20c0*/  LDG.E.U16 R4, desc[UR36][R4.64] ;  /* 0x0000002404047981 */ /* 0x000ea4000c1e1500 */
[----:B--2---:R-:W-:-:S06]  /*20d0*/  HADD2.F32 R24, -RZ, R4.H0_H0 ;  /* 0x20000004ff187230 */ /* 0x004fcc0000004100 */
[----:B------:R-:W0:Y:S01]  /*20e0*/  F2I.FTZ.TRUNC.NTZ R24, R24 ;  /* 0x0000001800187305 */ /* 0x000e22000021f100 */
[----:B------:R-:W-:Y:S05]  /*20f0*/  BRA `(.L_x_48124) ;  /* 0x0000000800987947 */ /* 0x000fea0003800000 */
.L_x_48129:
[----:B------:R-:W2:Y:S02]  /*2100*/  LDG.E.64 R24, desc[UR36][R4.64] ;  /* 0x0000002404187981 */ /* 0x000ea4000c1e1b00 */
[----:B--2---:R0:W1:Y:S01]  /*2110*/  F2I.F64.TRUNC R24, R24 ;  /* 0x0000001800187311 */ /* 0x004062000030d100 */
[----:B------:R-:W-:Y:S05]  /*2120*/  BRA `(.L_x_48124) ;  /* 0x00000008008c7947 */ /* 0x000fea0003800000 */
.L_x_48119:
        /* <DEDUP_REMOVED lines=12> */
.L_x_48133:
[----:B------:R-:W2:Y:S02]  /*21f0*/  LDG.E.64 R4, desc[UR36][R4.64] ;  /* 0x0000002404047981 */ /* 0x000ea4000c1e1b00 */
[----:B--2---:R0:W1:Y:S01]  /*2200*/  F2I.F64.TRUNC R24, R4 ;  /* 0x0000000400187311 */ /* 0x004062000030d100 */
[----:B------:R-:W-:Y:S05]  /*2210*/  BRA `(.L_x_48124) ;  /* 0x0000000800507947 */ /* 0x000fea0003800000 */
.L_x_48132:
        /* <DEDUP_REMOVED lines=26> */
.L_x_48135:
        /* <DEDUP_REMOVED lines=14> */
.L_x_48134:
[----:B------:R-:W2:Y:S02]  /*24a0*/  LDG.E.U16 R24, desc[UR36][R4.64] ;  /* 0x0000002404187981 */ /* 0x000ea4000c1e1500 */
[----:B--2---:R-:W-:-:S06]  /*24b0*/  IMAD.U32 R24, R24, 0x10000, RZ ;  /* 0x0001000018187824 */ /* 0x004fcc00078e00ff */
[----:B------:R-:W2:Y:S01]  /*24c0*/  F2I.FTZ.TRUNC.NTZ R24, R24 ;  /* 0x0000001800187305 */ /* 0x000ea2000021f100 */
[----:B------:R-:W-:Y:S05]  /*24d0*/  BRA `(.L_x_48124) ;  /* 0x0000000400a07947 */ /* 0x000fea0003800000 */
.L_x_48131:
        /* <DEDUP_REMOVED lines=10> */
.L_x_48138:
        /* <DEDUP_REMOVED lines=21> */
.L_x_48142:
[----:B------:R-:W-:Y:S05]  /*26d0*/  BSYNC.RECONVERGENT B1 ;  /* 0x0000000000017941 */ /* 0x000fea0003800200 */
.L_x_48141:
[----:B------:R-:W-:Y:S01]  /*26e0*/  IMAD.SHL.U32 R0, R0, 0x100000, RZ ;  /* 0x0010000000007824 */ /* 0x000fe200078e00ff */
[----:B------:R-:W-:-:S04]  /*26f0*/  LEA R3, R3, 0x3b800000, 0x17 ;  /* 0x3b80000003037811 */ /* 0x000fc800078eb8ff */
[----:B------:R-:W-:-:S07]  /*2700*/  LOP3.LUT R24, R3, R0, R7, 0xfe, !PT ;  /* 0x0000000003187212 */ /* 0x000fce00078efe07 */
.L_x_48140:
[----:B------:R-:W-:Y:S05]  /*2710*/  BSYNC.RECONVERGENT B0 ;  /* 0x0000000000007941 */ /* 0x000fea0003800200 */
.L_x_48139:
[----:B------:R-:W0:Y:S01]  /*2720*/  F2I.FTZ.TRUNC.NTZ R24, R24 ;  /* 0x0000001800187305 */ /* 0x000e22000021f100 */
[----:B------:R-:W-:Y:S05]  /*2730*/  BRA `(.L_x_48124) ;  /* 0x0000000400087947 */ /* 0x000fea0003800000 */
.L_x_48137:
        /* <DEDUP_REMOVED lines=21> */
.L_x_48146:
[----:B------:R-:W-:Y:S05]  /*2890*/  BSYNC.RECONVERGENT B1 ;  /* 0x0000000000017941 */ /* 0x000fea0003800200 */
.L_x_48145:
[----:B------:R-:W-:Y:S01]  /*28a0*/  IMAD.SHL.U32 R0, R0, 0x200000, RZ ;  /* 0x0020000000007824 */ /* 0x000fe200078e00ff */
[----:B------:R-:W-:-:S04]  /*28b0*/  LEA R3, R3, 0x37800000, 0x17 ;  /* 0x3780000003037811 */ /* 0x000fc800078eb8ff */
[----:B------:R-:W-:-:S07]  /*28c0*/  LOP3.LUT R24, R3, R0, R7, 0xfe, !PT ;  /* 0x0000000003187212 */ /* 0x000fce00078efe07 */
.L_x_48144:
[----:B------:R-:W-:Y:S05]  /*28d0*/  BSYNC.RECONVERGENT B0 ;  /* 0x0000000000007941 */ /* 0x000fea0003800200 */
.L_x_48143:
[----:B------:R-:W0:Y:S01]  /*28e0*/  F2I.FTZ.TRUNC.NTZ R24, R24 ;  /* 0x0000001800187305 */ /* 0x000e22000021f100 */
[----:B------:R-:W-:Y:S05]  /*28f0*/  BRA `(.L_x_48124) ;  /* 0x0000000000987947 */ /* 0x000fea0003800000 */
.L_x_48136:
        /* <DEDUP_REMOVED lines=14> */
.L_x_48150:
[----:B------:R-:W-:Y:S05]  /*29e0*/  BSYNC.RECONVERGENT B0 ;  /* 0x0000000000007941 */ /* 0x000fea0003800200 */
.L_x_48149:
[----:B------:R-:W0:Y:S01]  /*29f0*/  F2I.FTZ.TRUNC.NTZ R24, R24 ;  /* 0x0000001800187305 */ /* 0x000e22000021f100 */
[----:B------:R-:W-:Y:S05]  /*2a00*/  BRA `(.L_x_48124) ;  /* 0x0000000000547947 */ /* 0x000fea0003800000 */
.L_x_48123:
        /* <DEDUP_REMOVED lines=16> */
.L_x_48151:
[----:B------:R-:W-:Y:S01]  /*2b10*/  IMAD.MOV.U32 R24, RZ, RZ, RZ ;  /* 0x000000ffff187224 */ /* 0x000fe200078e00ff */
[----:B------:R-:W-:Y:S06]  /*2b20*/  BRA `(.L_x_48124) ;  /* 0x00000000000c7947 */ /* 0x000fec0003800000 */
.L_x_48148:
[----:B------:R0:W5:Y:S01]  /*2b30*/  LDG.E R24, desc[UR36][R4.64] ;  /* 0x0000002404187981 */ /* 0x000162000c1e1900 */
[----:B------:R-:W-:Y:S05]  /*2b40*/  BRA `(.L_x_48124) ;  /* 0x0000000000047947 */ /* 0x000fea0003800000 */
.L_x_48147:
[----:B------:R0:W5:Y:S02]  /*2b50*/  LDG.E R24, desc[UR36][R4.64] ;  /* 0x0000002404187981 */ /* 0x000164000c1e1900 */
.L_x_48124:
        /* <DEDUP_REMOVED lines=18> */
.L_x_48155:
[----:B------:R0:W5:Y:S01]  /*2c80*/  LDG.E.U8 R27, desc[UR36][R4.64] ;  /* 0x00000024041b7981 */ /* 0x000162000c1e1100 */
[----:B------:R-:W-:Y:S05]  /*2c90*/  BRA `(.L_x_48157) ;  /* 0x0000000c00307947 */ /* 0x000fea0003800000 */
.L_x_48154:
        /* <DEDUP_REMOVED lines=8> */
.L_x_48159:
[----:B------:R0:W5:Y:S01]  /*2d20*/  LDG.E R27, desc[UR36][R4.64] ;  /* 0x00000024041b7981 */ /* 0x000162000c1e1900 */
[----:B------:R-:W-:Y:S05]  /*2d30*/  BRA `(.L_x_48157) ;  /* 0x0000000c00087947 */ /* 0x000fea0003800000 */
.L_x_48158:
[----:B------:R0:W5:Y:S01]  /*2d40*/  LDG.E.S16 R27, desc[UR36][R4.64] ;  /* 0x00000024041b7981 */ /* 0x000162000c1e1700 */
[----:B------:R-:W-:Y:S05]  /*2d50*/  BRA `(.L_x_48157) ;  /* 0x0000000c00007947 */ /* 0x000fea0003800000 */
.L_x_48153:
        /* <DEDUP_REMOVED lines=9> */
.L_x_48161:
[----:B------:R-:W3:Y:S02]  /*2df0*/  LDG.E.U16 R4, desc[UR36][R4.64] ;  /* 0x0000002404047981 */ /* 0x000ee4000c1e1500 */
[----:B---3--:R-:W-:-:S06]  /*2e00*/  HADD2.F32 R27, -RZ, R4.H0_H0 ;  /* 0x20000004ff1b7230 */ /* 0x008fcc0000004100 */
[----:B------:R-:W0:Y:S01]  /*2e10*/  F2I.FTZ.TRUNC.NTZ R27, R27 ;  /* 0x0000001b001b7305 */ /* 0x000e22000021f100 */
[----:B------:R-:W-:Y:S05]  /*2e20*/  BRA `(.L_x_48157) ;  /* 0x0000000800cc7947 */ /* 0x000fea0003800000 */
.L_x_48160:
        /* <DEDUP_REMOVED lines=9> */
.L_x_48163:
[----:B------:R-:W3:Y:S02]  /*2ec0*/  LDG.E.U16 R4, desc[UR36][R4.64] ;  /* 0x0000002404047981 */ /* 0x000ee4000c1e1500 */
[----:B---3--:R-:W-:-:S06]  /*2ed0*/  HADD2.F32 R27, -RZ, R4.H0_H0 ;  /* 0x20000004ff1b7230 */ /* 0x008fcc0000004100 */
[----:B------:R-:W0:Y:S01]  /*2ee0*/  F2I.FTZ.TRUNC.NTZ R27, R27 ;  /* 0x0000001b001b7305 */ /* 0x000e22000021f100 */
[----:B------:R-:W-:Y:S05]  /*2ef0*/  BRA `(.L_x_48157) ;  /* 0x0000000800987947 */ /* 0x000fea0003800000 */
.L_x_48162:
[----:B------:R-:W3:Y:S02]  /*2f00*/  LDG.E.64 R4, desc[UR36][R4.64] ;  /* 0x0000002404047981 */ /* 0x000ee4000c1e1b00 */
[----:B---3--:R0:W3:Y:S01]  /*2f10*/  F2I.F64.TRUNC R27, R4 ;  /* 0x00000004001b7311 */ /* 0x0080e2000030d100 */
[----:B------:R-:W-:Y:S05]  /*2f20*/  BRA `(.L_x_48157) ;  /* 0x00000008008c7947 */ /* 0x000fea0003800000 */
.L_x_48152:
        /* <DEDUP_REMOVED lines=12> */
.L_x_48166:
[----:B------:R-:W3:Y:S02]  /*2ff0*/  LDG.E.64 R4, desc[UR36][R4.64] ;  /* 0x0000002404047981 */ /* 0x000ee4000c1e1b00 */
[----:B---3--:R0:W3:Y:S01]  /*3000*/  F2I.F64.TRUNC R27, R4 ;  /* 0x00000004001b7311 */ /* 0x0080e2000030d100 */
[----:B------:R-:W-:Y:S05]  /*3010*/  BRA `(.L_x_48157) ;  /* 0x0000000800507947 */ /* 0x000fea0003800000 */
.L_x_48165:
        /* <DEDUP_REMOVED lines=26> */
.L_x_48168:
        /* <DEDUP_REMOVED lines=14> */
.L_x_48167:
[----:B------:R-:W3:Y:S02]  /*32a0*/  LDG.E.U16 R27, desc[UR36][R4.64] ;  /* 0x00000024041b7981 */ /* 0x000ee4000c1e1500 */
[----:B---3--:R-:W-:-:S06]  /*32b0*/  IMAD.U32 R27, R27, 0x10000, RZ ;  /* 0x000100001b1b7824 */ /* 0x008fcc00078e00ff */
[----:B------:R-:W0:Y:S01]  /*32c0*/  F2I.FTZ.TRUNC.NTZ R27, R27 ;  /* 0x0000001b001b7305 */ /* 0x000e22000021f100 */
[----:B------:R-:W-:Y:S05]  /*32d0*/  BRA `(.L_x_48157) ;  /* 0x0000000400a07947 */ /* 0x000fea0003800000 */
.L_x_48164:
        /* <DEDUP_REMOVED lines=10> */
.L_x_48171:
        /* <DEDUP_REMOVED lines=21> */
.L_x_48175:
[----:B------:R-:W-:Y:S05]  /*34d0*/  BSYNC.RECONVERGENT B1 ;  /* 0x0000000000017941 */ /* 0x000fea0003800200 */
.L_x_48174:
[----:B------:R-:W-:Y:S01]  /*34e0*/  IMAD.SHL.U32 R0, R0, 0x100000, RZ ;  /* 0x0010000000007824 */ /* 0x000fe200078e00ff */
[----:B------:R-:W-:-:S04]  /*34f0*/  LEA R3, R3, 0x3b800000, 0x17 ;  /* 0x3b80000003037811 */ /* 0x000fc800078eb8ff */
[----:B------:R-:W-:-:S07]  /*3500*/  LOP3.LUT R27, R3, R0, R27, 0xfe, !PT ;  /* 0x00000000031b7212 */ /* 0x000fce00078efe1b */
.L_x_48173:
[----:B------:R-:W-:Y:S05]  /*3510*/  BSYNC.RECONVERGENT B0 ;  /* 0x0000000000007941 */ /* 0x000fea0003800200 */
.L_x_48172:
[----:B------:R-:W3:Y:S01]  /*3520*/  F2I.FTZ.TRUNC.NTZ R27, R27 ;  /* 0x0000001b001b7305 */ /* 0x000ee2000021f100 */
[----:B------:R-:W-:Y:S05]  /*3530*/  BRA `(.L_x_48157) ;  /* 0x0000000400087947 */ /* 0x000fea0003800000 */
.L_x_48170:
        /* <DEDUP_REMOVED lines=21> */
.L_x_48179:
[----:B------:R-:W-:Y:S05]  /*3690*/  BSYNC.RECONVERGENT B1 ;  /* 0x0000000000017941 */ /* 0x000fea0003800200 */
.L_x_48178:
[----:B------:R-:W-:Y:S01]  /*36a0*/  IMAD.SHL.U32 R0, R0, 0x200000, RZ ;  /* 0x0020000000007824 */ /* 0x000fe200078e00ff */
[----:B------:R-:W-:-:S04]  /*36b0*/  LEA R3, R3, 0x37800000, 0x17 ;  /* 0x3780000003037811 */ /* 0x000fc800078eb8ff */
[----:B------:R-:W-:-:S07]  /*36c0*/  LOP3.LUT R27, R3, R0, R27, 0xfe, !PT ;  /* 0x00000000031b7212 */ /* 0x000fce00078efe1b */
.L_x_48177:
[----:B------:R-:W-:Y:S05]  /*36d0*/  BSYNC.RECONVERGENT B0 ;  /* 0x0000000000007941 */ /* 0x000fea0003800200 */
.L_x_48176:
[----:B------:R-:W0:Y:S01]  /*36e0*/  F2I.FTZ.TRUNC.NTZ R27, R27 ;  /* 0x0000001b001b7305 */ /* 0x000e22000021f100 */
[----:B------:R-:W-:Y:S05]  /*36f0*/  BRA `(.L_x_48157) ;  /* 0x0000000000987947 */ /* 0x000fea0003800000 */
.L_x_48169:
        /* <DEDUP_REMOVED lines=14> */
.L_x_48183:
[----:B------:R-:W-:Y:S05]  /*37e0*/  BSYNC.RECONVERGENT B0 ;  /* 0x0000000000007941 */ /* 0x000fea0003800200 */
.L_x_48182:
[----:B------:R-:W0:Y:S01]  /*37f0*/  F2I.FTZ.TRUNC.NTZ R27, R27 ;  /* 0x0000001b001b7305 */ /* 0x000e22000021f100 */
[----:B------:R-:W-:Y:S05]  /*3800*/  BRA `(.L_x_48157) ;  /* 0x0000000000547947 */ /* 0x000fea0003800000 */
.L_x_48156:
        /* <DEDUP_REMOVED lines=16> */
.L_x_48184:
[----:B------:R-:W-:Y:S01]  /*3910*/  IMAD.MOV.U32 R27, RZ, RZ, RZ ;  /* 0x000000ffff1b7224 */ /* 0x000fe200078e00ff */
[----:B------:R-:W-:Y:S06]  /*3920*/  BRA `(.L_x_48157) ;  /* 0x00000000000c7947 */ /* 0x000fec0003800000 */
.L_x_48181:
[----:B------:R0:W5:Y:S01]  /*3930*/  LDG.E R27, desc[UR36][R4.64] ;  /* 0x00000024041b7981 */ /* 0x000162000c1e1900 */
[----:B------:R-:W-:Y:S05]  /*3940*/  BRA `(.L_x_48157) ;  /* 0x0000000000047947 */ /* 0x000fea0003800000 */
.L_x_48180:
[----:B------:R0:W5:Y:S02]  /*3950*/  LDG.E R27, desc[UR36][R4.64] ;  /* 0x00000024041b7981 */ /* 0x000164000c1e1900 */
.L_x_48157:
[----:B------:R-:W-:-:S07]  /*3960*/  VIADD R17, R17, 0x80 ;  /* 0x0000008011117836 */ /* 0x000fce0000000000 */
.L_x_48118:
[----:B------:R-:W-:Y:S05]  /*3970*/  BSYNC.RECONVERGENT B6 ;  /* 0x0000000000067941 */ /* 0x000fea0003800200 */
.L_x_48117:
        /* <DEDUP_REMOVED lines=24> */
.L_x_48190:
[----:B------:R0:W5:Y:S01]  /*3b00*/  LDG.E.U8 R18, desc[UR36][R4.64] ;  /* 0x0000002404127981 */ /* 0x000162000c1e1100 */
[----:B------:R-:W-:Y:S05]  /*3b10*/  BRA `(.L_x_48192) ;  /* 0x0000000c00307947 */ /* 0x000fea0003800000 */
.L_x_48189:
        /* <DEDUP_REMOVED lines=8> */
.L_x_48194:
[----:B------:R0:W5:Y:S01]  /*3ba0*/  LDG.E R18, desc[UR36][R4.64] ;  /* 0x0000002404127981 */ /* 0x000162000c1e1900 */
[----:B------:R-:W-:Y:S05]  /*3bb0*/  BRA `(.L_x_48192) ;  /* 0x0000000c00087947 */ /* 0x000fea0003800000 */
.L_x_48193:
[----:B------:R0:W5:Y:S01]  /*3bc0*/  LDG.E.S16 R18, desc[UR36][R4.64] ;  /* 0x0000002404127981 */ /* 0x000162000c1e1700 */
[----:B------:R-:W-:Y:S05]  /*3bd0*/  BRA `(.L_x_48192) ;  /* 0x0000000c00007947 */ /* 0x000fea0003800000 */
.L_x_48188:
        /* <DEDUP_REMOVED lines=9> */
.L_x_48196:
[----:B------:R-:W2:Y:S02]  /*3c70*/  LDG.E.U16 R4, desc[UR36][R4.64] ;  /* 0x0000002404047981 */ /* 0x000ea4000c1e1500 */
[----:B--2---:R-:W-:-:S06]  /*3c80*/  HADD2.F32 R18, -RZ, R4.H0_H0 ;  /* 0x20000004ff127230 */ /* 0x004fcc0000004100 */
[----:B------:R-:W0:Y:S01]  /*3c90*/  F2I.FTZ.TRUNC.NTZ R18, R18 ;  /* 0x0000001200127305 */ /* 0x000e22000021f100 */
[----:B------:R-:W-:Y:S05]  /*3ca0*/  BRA `(.L_x_48192) ;  /* 0x0000000800cc7947 */ /* 0x000fea0003800000 */
.L_x_48195:
        /* <DEDUP_REMOVED lines=9> */
.L_x_48198:
[----:B------:R-:W2:Y:S02]  /*3d40*/  LDG.E.U16 R4, desc[UR36][R4.64] ;  /* 0x0000002404047981 */ /* 0x000ea4000c1e1500 */
[----:B--2---:R-:W-:-:S06]  /*3d50*/  HADD2.F32 R18, -RZ, R4.H0_H0 ;  /* 0x20000004ff127230 */ /* 0x004fcc0000004100 */
[----:B------:R-:W0:Y:S01]  /*3d60*/  F2I.FTZ.TRUNC.NTZ R18, R18 ;  /* 0x0000001200127305 */ /* 0x000e22000021f100 */
[----:B------:R-:W-:Y:S05]  /*3d70*/  BRA `(.L_x_48192) ;  /* 0x0000000800987947 */ /* 0x000fea0003800000 */
.L_x_48197:
[----:B------:R-:W2:Y:S02]  /*3d80*/  LDG.E.64 R4, desc[UR36][R4.64] ;  /* 0x0000002404047981 */ /* 0x000ea4000c1e1b00 */
[----:B--2---:R0:W1:Y:S01]  /*3d90*/  F2I.F64.TRUNC R18, R4 ;  /* 0x0000000400127311 */ /* 0x004062000030d100 */
[----:B------:R-:W-:Y:S05]  /*3da0*/  BRA `(.L_x_48192) ;  /* 0x00000008008c7947 */ /* 0x000fea0003800000 */
.L_x_48187:
        /* <DEDUP_REMOVED lines=12> */
.L_x_48201:
[----:B------:R-:W2:Y:S02]  /*3e70*/  LDG.E.64 R4, desc[UR36][R4.64] ;  /* 0x0000002404047981 */ /* 0x000ea4000c1e1b00 */
[----:B--2---:R0:W1:Y:S01]  /*3e80*/  F2I.F64.TRUNC R18, R4 ;  /* 0x0000000400127311 */ /* 0x004062000030d100 */
[----:B------:R-:W-:Y:S05]  /*3e90*/  BRA `(.L_x_48192) ;  /* 0x0000000800507947 */ /* 0x000fea0003800000 */
.L_x_48200:
        /* <DEDUP_REMOVED lines=26> */
.L_x_48203:
        /* <DEDUP_REMOVED lines=14> */
.L_x_48202:
[----:B------:R-:W2:Y:S02]  /*4120*/  LDG.E.U16 R18, desc[UR36][R4.64] ;  /* 0x0000002404127981 */ /* 0x000ea4000c1e1500 */
[----:B--2---:R-:W-:-:S06]  /*4130*/  IMAD.U32 R18, R18, 0x10000, RZ ;  /* 0x0001000012127824 */ /* 0x004fcc00078e00ff */
[----:B------:R-:W2:Y:S01]  /*4140*/  F2I.FTZ.TRUNC.NTZ R18, R18 ;  /* 0x0000001200127305 */ /* 0x000ea2000021f100 */
[----:B------:R-:W-:Y:S05]  /*4150*/  BRA `(.L_x_48192) ;  /* 0x0000000400a07947 */ /* 0x000fea0003800000 */
.L_x_48199:
        /* <DEDUP_REMOVED lines=10> */
.L_x_48206:
        /* <DEDUP_REMOVED lines=21> */
.L_x_48210:
[----:B------:R-:W-:Y:S05]  /*4350*/  BSYNC.RECONVERGENT B1 ;  /* 0x0000000000017941 */ /* 0x000fea0003800200 */
.L_x_48209:
[----:B------:R-:W-:Y:S01]  /*4360*/  IMAD.SHL.U32 R0, R0, 0x100000, RZ ;  /* 0x0010000000007824 */ /* 0x000fe200078e00ff */
[----:B------:R-:W-:-:S04]  /*4370*/  LEA R3, R3, 0x3b800000, 0x17 ;  /* 0x3b80000003037811 */ /* 0x000fc800078eb8ff */
[----:B------:R-:W-:-:S07]  /*4380*/  LOP3.LUT R18, R3, R0, R7, 0xfe, !PT ;  /* 0x0000000003127212 */ /* 0x000fce00078efe07 */
.L_x_48208:
[----:B------:R-:W-:Y:S05]  /*4390*/  BSYNC.RECONVERGENT B0 ;  /* 0x0000000000007941 */ /* 0x000fea0003800200 */
.L_x_48207:
[----:B------:R-:W0:Y:S01]  /*43a0*/  F2I.FTZ.TRUNC.NTZ R18, R18 ;  /* 0x0000001200127305 */ /* 0x000e22000021f100 */
[----:B------:R-:W-:Y:S05]  /*43b0*/  BRA `(.L_x_48192) ;  /* 0x0000000400087947 */ /* 0x000fea0003800000 */
.L_x_48205:
        /* <DEDUP_REMOVED lines=21> */
.L_x_48214:
[----:B------:R-:W-:Y:S05]  /*4510*/  BSYNC.RECONVERGENT B1 ;  /* 0x0000000000017941 */ /* 0x000fea0003800200 */
.L_x_48213:
[----:B------:R-:W-:Y:S01]  /*4520*/  IMAD.SHL.U32 R0, R0, 0x200000, RZ ;  /* 0x0020000000007824 */ /* 0x000fe200078e00ff */
[----:B------:R-:W-:-:S04]  /*4530*/  LEA R3, R3, 0x37800000, 0x17 ;  /* 0x3780000003037811 */ /* 0x000fc800078eb8ff */
[----:B------:R-:W-:-:S07]  /*4540*/  LOP3.LUT R18, R3, R0, R7, 0xfe, !PT ;  /* 0x0000000003127212 */ /* 0x000fce00078efe07 */
.L_x_48212:
[----:B------:R-:W-:Y:S05]  /*4550*/  BSYNC.RECONVERGENT B0 ;  /* 0x0000000000007941 */ /* 0x000fea0003800200 */
.L_x_48211:
[----:B------:R-:W0:Y:S01]  /*4560*/  F2I.FTZ.TRUNC.NTZ R18, R18 ;  /* 0x0000001200127305 */ /* 0x000e22000021f100 */
[----:B------:R-:W-:Y:S05]  /*4570*/  BRA `(.L_x_48192) ;  /* 0x0000000000987947 */ /* 0x000fea0003800000 */
.L_x_48204:
        /* <DEDUP_REMOVED lines=14> */
.L_x_48218:
[----:B------:R-:W-:Y:S05]  /*4660*/  BSYNC.RECONVERGENT B0 ;  /* 0x0000000000007941 */ /* 0x000fea0003800200 */
.L_x_48217:
[----:B------:R-:W0:Y:S01]  /*4670*/  F2I.FTZ.TRUNC.NTZ R18, R18 ;  /* 0x0000001200127305 */ /* 0x000e22000021f100 */
[----:B------:R-:W-:Y:S05]  /*4680*/  BRA `(.L_x_48192) ;  /* 0x0000000000547947 */ /* 0x000fea0003800000 */
.L_x_48191:
        /* <DEDUP_REMOVED lines=16> */
.L_x_48219:
[----:B------:R-:W-:Y:S01]  /*4790*/  IMAD.MOV.U32 R18, RZ, RZ, RZ ;  /* 0x000000ffff127224 */ /* 0x000fe200078e00ff */
[----:B------:R-:W-:Y:S06]  /*47a0*/  BRA `(.L_x_48192) ;  /* 0x00000000000c7947 */ /* 0x000fec0003800000 */
.L_x_48216:
[----:B------:R0:W5:Y:S01]  /*47b0*/  LDG.E R18, desc[UR36][R4.64] ;  /* 0x0000002404127981 */ /* 0x000162000c1e1900 */
[----:B------:R-:W-:Y:S05]  /*47c0*/  BRA `(.L_x_48192) ;  /* 0x0000000000047947 */ /* 0x000fea0003800000 */
.L_x_48215:
[----:B------:R0:W5:Y:S02]  /*47d0*/  LDG.E R18, desc[UR36][R4.64] ;  /* 0x0000002404127981 */ /* 0x000164000c1e1900 */
.L_x_48192:
        /* <DEDUP_REMOVED lines=18> */
.L_x_48223:
[----:B------:R0:W5:Y:S01]  /*4900*/  LDG.E.U8 R26, desc[UR36][R4.64] ;  /* 0x00000024041a7981 */ /* 0x000162000c1e1100 */
[----:B------:R-:W-:Y:S05]  /*4910*/  BRA `(.L_x_48225) ;  /* 0x0000000c00307947 */ /* 0x000fea0003800000 */
.L_x_48222:
        /* <DEDUP_REMOVED lines=8> */
.L_x_48227:
[----:B------:R0:W5:Y:S01]  /*49a0*/  LDG.E R26, desc[UR36][R4.64] ;  /* 0x00000024041a7981 */ /* 0x000162000c1e1900 */
[----:B------:R-:W-:Y:S05]  /*49b0*/  BRA `(.L_x_48225) ;  /* 0x0000000c00087947 */ /* 0x000fea0003800000 */
.L_x_48226:
[----:B------:R0:W5:Y:S01]  /*49c0*/  LDG.E.S16 R26, desc[UR36][R4.64] ;  /* 0x00000024041a7981 */ /* 0x000162000c1e1700 */
[----:B------:R-:W-:Y:S05]  /*49d0*/  BRA `(.L_x_48225) ;  /* 0x0000000c00007947 */ /* 0x000fea0003800000 */
.L_x_48221:
        /* <DEDUP_REMOVED lines=9> */
.L_x_48229:
[----:B------:R-:W3:Y:S02]  /*4a70*/  LDG.E.U16 R4, desc[UR36][R4.64] ;  /* 0x0000002404047981 */ /* 0x000ee4000c1e1500 */
[----:B---3--:R-:W-:-:S06]  /*4a80*/  HADD2.F32 R26, -RZ, R4.H0_H0 ;  /* 0x20000004ff1a7230 */ /* 0x008fcc0000004100 */
[----:B------:R-:W0:Y:S01]  /*4a90*/  F2I.FTZ.TRUNC.NTZ R26, R26 ;  /* 0x0000001a001a7305 */ /* 0x000e22000021f100 */
[----:B------:R-:W-:Y:S05]  /*4aa0*/  BRA `(.L_x_48225) ;  /* 0x0000000800cc7947 */ /* 0x000fea0003800000 */
.L_x_48228:
        /* <DEDUP_REMOVED lines=9> */
.L_x_48231:
[----:B------:R-:W3:Y:S02]  /*4b40*/  LDG.E.U16 R4, desc[UR36][R4.64] ;  /* 0x0000002404047981 */ /* 0x000ee4000c1e1500 */
[----:B---3--:R-:W-:-:S06]  /*4b50*/  HADD2.F32 R26, -RZ, R4.H0_H0 ;  /* 0x20000004ff1a7230 */ /* 0x008fcc0000004100 */
[----:B------:R-:W0:Y:S01]  /*4b60*/  F2I.FTZ.TRUNC.NTZ R26, R26 ;  /* 0x0000001a001a7305 */ /* 0x000e22000021f100 */
[----:B------:R-:W-:Y:S05]  /*4b70*/  BRA `(.L_x_48225) ;  /* 0x0000000800987947 */ /* 0x000fea0003800000 */
.L_x_48230:
[----:B------:R-:W3:Y:S02]  /*4b80*/  LDG.E.64 R4, desc[UR36][R4.64] ;  /* 0x0000002404047981 */ /* 0x000ee4000c1e1b00 */
[----:B---3--:R0:W3:Y:S01]  /*4b90*/  F2I.F64.TRUNC R26, R4 ;  /* 0x00000004001a7311 */ /* 0x0080e2000030d100 */
[----:B------:R-:W-:Y:S05]  /*4ba0*/  BRA `(.L_x_48225) ;  /* 0x00000008008c7947 */ /* 0x000fea0003800000 */
.L_x_48220:
        /* <DEDUP_REMOVED lines=12> */
.L_x_48234:
[----:B------:R-:W3:Y:S02]  /*4c70*/  LDG.E.64 R4, desc[UR36][R4.64] ;  /* 0x0000002404047981 */ /* 0x000ee4000c1e1b00 */
[----:B---3--:R0:W3:Y:S01]  /*4c80*/  F2I.F64.TRUNC R26, R4 ;  /* 0x00000004001a7311 */ /* 0x0080e2000030d100 */
[----:B------:R-:W-:Y:S05]  /*4c90*/  BRA `(.L_x_48225) ;  /* 0x0000000800507947 */ /* 0x000fea0003800000 */
.L_x_48233:
        /* <DEDUP_REMOVED lines=26> */
.L_x_48236:
        /* <DEDUP_REMOVED lines=14> */
.L_x_48235:
[----:B------:R-:W3:Y:S02]  /*4f20*/  LDG.E.U16 R26, desc[UR36][R4.64] ;  /* 0x00000024041a7981 */ /* 0x000ee4000c1e1500 */
[----:B---3--:R-:W-:-:S06]  /*4f30*/  IMAD.U32 R26, R26, 0x10000, RZ ;  /* 0x000100001a1a7824 */ /* 0x008fcc00078e00ff */
[----:B------:R-:W0:Y:S01]  /*4f40*/  F2I.FTZ.TRUNC.NTZ R26, R26 ;  /* 0x0000001a001a7305 */ /* 0x000e22000021f100 */
[----:B------:R-:W-:Y:S05]  /*4f50*/  BRA `(.L_x_48225) ;  /* 0x0000000400a07947 */ /* 0x000fea0003800000 */
.L_x_48232:
        /* <DEDUP_REMOVED lines=10> */
.L_x_48239:
        /* <DEDUP_REMOVED lines=21> */
.L_x_48243:
[----:B------:R-:W-:Y:S05]  /*5150*/  BSYNC.RECONVERGENT B1 ;  /* 0x0000000000017941 */ /* 0x000fea0003800200 */
.L_x_48242:
[----:B------:R-:W-:Y:S01]  /*5160*/  IMAD.SHL.U32 R0, R0, 0x100000, RZ ;  /* 0x0010000000007824 */ /* 0x000fe200078e00ff */
[----:B------:R-:W-:-:S04]  /*5170*/  LEA R3, R3, 0x3b800000, 0x17 ;  /* 0x3b80000003037811 */ /* 0x000fc800078eb8ff */
[----:B------:R-:W-:-:S07]  /*5180*/  LOP3.LUT R26, R3, R0, R7, 0xfe, !PT ;  /* 0x00000000031a7212 */ /* 0x000fce00078efe07 */
.L_x_48241:
[----:B------:R-:W-:Y:S05]  /*5190*/  BSYNC.RECONVERGENT B0 ;  /* 0x0000000000007941 */ /* 0x000fea0003800200 */
.L_x_48240:
[----:B------:R-:W3:Y:S01]  /*51a0*/  F2I.FTZ.TRUNC.NTZ R26, R26 ;  /* 0x0000001a001a7305 */ /* 0x000ee2000021f100 */
[----:B------:R-:W-:Y:S05]  /*51b0*/  BRA `(.L_x_48225) ;  /* 0x0000000400087947 */ /* 0x000fea0003800000 */
.L_x_48238:
        /* <DEDUP_REMOVED lines=21> */
.L_x_48247:
[----:B------:R-:W-:Y:S05]  /*5310*/  BSYNC.RECONVERGENT B1 ;  /* 0x0000000000017941 */ /* 0x000fea0003800200 */
.L_x_48246:
[----:B------:R-:W-:Y:S01]  /*5320*/  IMAD.SHL.U32 R0, R0, 0x200000, RZ ;  /* 0x0020000000007824 */ /* 0x000fe200078e00ff */
[----:B------:R-:W-:-:S04]  /*5330*/  LEA R3, R3, 0x37800000, 0x17 ;  /* 0x3780000003037811 */ /* 0x000fc800078eb8ff */
[----:B------:R-:W-:-:S07]  /*5340*/  LOP3.LUT R26, R3, R0, R7, 0xfe, !PT ;  /* 0x00000000031a7212 */ /* 0x000fce00078efe07 */
.L_x_48245:
[----:B------:R-:W-:Y:S05]  /*5350*/  BSYNC.RECONVERGENT B0 ;  /* 0x0000000000007941 */ /* 0x000fea0003800200 */
.L_x_48244:
[----:B------:R-:W0:Y:S01]  /*5360*/  F2I.FTZ.TRUNC.NTZ R26, R26 ;  /* 0x0000001a001a7305 */ /* 0x000e22000021f100 */
[----:B------:R-:W-:Y:S05]  /*5370*/  BRA `(.L_x_48225) ;  /* 0x0000000000987947 */ /* 0x000fea0003800000 */
.L_x_48237:
        /* <DEDUP_REMOVED lines=14> */
.L_x_48251:
[----:B------:R-:W-:Y:S05]  /*5460*/  BSYNC.RECONVERGENT B0 ;  /* 0x0000000000007941 */ /* 0x000fea0003800200 */
.L_x_48250:
[----:B------:R-:W0:Y:S01]  /*5470*/  F2I.FTZ.TRUNC.NTZ R26, R26 ;  /* 0x0000001a001a7305 */ /* 0x000e22000021f100 */
[----:B------:R-:W-:Y:S05]  /*5480*/  BRA `(.L_x_48225) ;  /* 0x0000000000547947 */ /* 0x000fea0003800000 */
.L_x_48224:
        /* <DEDUP_REMOVED lines=16> */
.L_x_48252:
[----:B------:R-:W-:Y:S01]  /*5590*/  IMAD.MOV.U32 R26, RZ, RZ, RZ ;  /* 0x000000ffff1a7224 */ /* 0x000fe200078e00ff */
[----:B------:R-:W-:Y:S06]  /*55a0*/  BRA `(.L_x_48225) ;  /* 0x00000000000c7947 */ /* 0x000fec0003800000 */
.L_x_48249:
[----:B------:R0:W5:Y:S01]  /*55b0*/  LDG.E R26, desc[UR36][R4.64] ;  /* 0x00000024041a7981 */ /* 0x000162000c1e1900 */
[----:B------:R-:W-:Y:S05]  /*55c0*/  BRA `(.L_x_48225) ;  /* 0x0000000000047947 */ /* 0x000fea0003800000 */
.L_x_48248:
[----:B------:R0:W5:Y:S02]  /*55d0*/  LDG.E R26, desc[UR36][R4.64] ;  /* 0x00000024041a7981 */ /* 0x000164000c1e1900 */
.L_x_48225:
[----:B------:R-:W-:-:S07]  /*55e0*/  VIADD R17, R17, 0x80 ;  /* 0x0000008011117836 */ /* 0x000fce0000000000 */
.L_x_48186:
[----:B------:R-:W-:Y:S05]  /*55f0*/  BSYNC.RECONVERGENT B6 ;  /* 0x0000000000067941 */ /* 0x000fea0003800200 */
.L_x_48185:
        /* <DEDUP_REMOVED lines=24> */
.L_x_48258:
[----:B------:R0:W5:Y:S01]  /*5780*/  LDG.E.U8 R25, desc[UR36][R4.64] ;  /* 0x0000002404197981 */ /* 0x000162000c1e1100 */
[----:B------:R-:W-:Y:S05]  /*5790*/  BRA `(.L_x_48260) ;  /* 0x0000000c00307947 */ /* 0x000fea0003800000 */
.L_x_48257:
        /* <DEDUP_REMOVED lines=8> */
.L_x_48262:
[----:B------:R3:W5:Y:S01]  /*5820*/  LDG.E R25, desc[UR36][R4.64] ;  /* 0x0000002404197981 */ /* 0x000762000c1e1900 */
[----:B------:R-:W-:Y:S05]  /*5830*/  BRA `(.L_x_48260) ;  /* 0x0000000c00087947 */ /* 0x000fea0003800000 */
.L_x_48261:
[----:B------:R2:W5:Y:S01]  /*5840*/  LDG.E.S16 R25, desc[UR36][R4.64] ;  /* 0x0000002404197981 */ /* 0x000562000c1e1700 */
[----:B------:R-:W-:Y:S05]  /*5850*/  BRA `(.L_x_48260) ;  /* 0x0000000c00007947 */ /* 0x000fea0003800000 */
.L_x_48256:
        /* <DEDUP_REMOVED lines=9> */
.L_x_48264:
[----:B------:R-:W2:Y:S02]  /*58f0*/  LDG.E.U16 R4, desc[UR36][R4.64] ;  /* 0x0000002404047981 */ /* 0x000ea4000c1e1500 */
[----:B--2---:R-:W-:-:S06]  /*5900*/  HADD2.F32 R25, -RZ, R4.H0_H0 ;  /* 0x20000004ff197230 */ /* 0x004fcc0000004100 */
[----:B------:R-:W0:Y:S01]  /*5910*/  F2I.FTZ.TRUNC.NTZ R25, R25 ;  /* 0x0000001900197305 */ /* 0x000e22000021f100 */
[----:B------:R-:W-:Y:S05]  /*5920*/  BRA `(.L_x_48260) ;  /* 0x0000000800cc7947 */ /* 0x000fea0003800000 */
.L_x_48263:
        /* <DEDUP_REMOVED lines=9> */
.L_x_48266:
[----:B------:R-:W2:Y:S02]  /*59c0*/  LDG.E.U16 R4, desc[UR36][R4.64] ;  /* 0x0000002404047981 */ /* 0x000ea4000c1e1500 */
[----:B--2---:R-:W-:-:S06]  /*59d0*/  HADD2.F32 R25, -RZ, R4.H0_H0 ;  /* 0x20000004ff197230 */ /* 0x004fcc0000004100 */
[----:B------:R-:W0:Y:S01]  /*59e0*/  F2I.FTZ.TRUNC.NTZ R25, R25 ;  /* 0x0000001900197305 */ /* 0x000e22000021f100 */
[----:B------:R-:W-:Y:S05]  /*59f0*/  BRA `(.L_x_48260) ;  /* 0x0000000800987947 */ /* 0x000fea0003800000 */
.L_x_48265:
[----:B------:R-:W2:Y:S02]  /*5a00*/  LDG.E.64 R4, desc[UR36][R4.64] ;  /* 0x0000002404047981 */ /* 0x000ea4000c1e1b00 */
[----:B--2---:R0:W1:Y:S01]  /*5a10*/  F2I.F64.TRUNC R25, R4 ;  /* 0x0000000400197311 */ /* 0x004062000030d100 */
[----:B------:R-:W-:Y:S05]  /*5a20*/  BRA `(.L_x_48260) ;  /* 0x00000008008c7947 */ /* 0x000fea0003800000 */
.L_x_48255:
        /* <DEDUP_REMOVED lines=12> */
.L_x_48269:
[----:B------:R-:W2:Y:S02]  /*5af0*/  LDG.E.64 R4, desc[UR36][R4.64] ;  /* 0x0000002404047981 */ /* 0x000ea4000c1e1b00 */
[----:B--2---:R0:W1:Y:S01]  /*5b00*/  F2I.F64.TRUNC R25, R4 ;  /* 0x0000000400197311 */ /* 0x004062000030d100 */
[----:B------:R-:W-:Y:S05]  /*5b10*/  BRA `(.L_x_48260) ;  /* 0x0000000800507947 */ /* 0x000fea0003800000 */
.L_x_48268:
        /* <DEDUP_REMOVED lines=26> */
.L_x_48271:
        /* <DEDUP_REMOVED lines=14> */
.L_x_48270:
[----:B------:R-:W2:Y:S02]  /*5da0*/  LDG.E.U16 R25, desc[UR36][R4.64] ;  /* 0x0000002404197981 */ /* 0x000ea4000c1e1500 */
[----:B--2---:R-:W-:-:S06]  /*5db0*/  IMAD.U32 R25, R25, 0x10000, RZ ;  /* 0x0001000019197824 */ /* 0x004fcc00078e00ff */
[----:B------:R-:W0:Y:S01]  /*5dc0*/  F2I.FTZ.TRUNC.NTZ R25, R25 ;  /* 0x0000001900197305 */ /* 0x000e22000021f100 */
[----:B------:R-:W-:Y:S05]  /*5dd0*/  BRA `(.L_x_48260) ;  /* 0x0000000400a07947 */ /* 0x000fea0003800000 */
.L_x_48267:
        /* <DEDUP_REMOVED lines=10> */
.L_x_48274:
        /* <DEDUP_REMOVED lines=21> */
.L_x_48278:
[----:B------:R-:W-:Y:S05]  /*5fd0*/  BSYNC.RECONVERGENT B1 ;  /* 0x0000000000017941 */ /* 0x000fea0003800200 */
.L_x_48277:
[----:B------:R-:W-:Y:S01]  /*5fe0*/  IMAD.SHL.U32 R0, R0, 0x100000, RZ ;  /* 0x0010000000007824 */ /* 0x000fe200078e00ff */
[----:B------:R-:W-:-:S04]  /*5ff0*/  LEA R3, R3, 0x3b800000, 0x17 ;  /* 0x3b80000003037811 */ /* 0x000fc800078eb8ff */
[----:B------:R-:W-:-:S07]  /*6000*/  LOP3.LUT R25, R3, R0, R25, 0xfe, !PT ;  /* 0x0000000003197212 */ /* 0x000fce00078efe19 */
.L_x_48276:
[----:B------:R-:W-:Y:S05]  /*6010*/  BSYNC.RECONVERGENT B0 ;  /* 0x0000000000007941 */ /* 0x000fea0003800200 */
.L_x_48275:
[----:B------:R-:W0:Y:S01]  /*6020*/  F2I.FTZ.TRUNC.NTZ R25, R25 ;  /* 0x0000001900197305 */ /* 0x000e22000021f100 */
[----:B------:R-:W-:Y:S05]  /*6030*/  BRA `(.L_x_48260) ;  /* 0x0000000400087947 */ /* 0x000fea0003800000 */
.L_x_48273:
        /* <DEDUP_REMOVED lines=21> */
.L_x_48282:
[----:B------:R-:W-:Y:S05]  /*6190*/  BSYNC.RECONVERGENT B1 ;  /* 0x0000000000017941 */ /* 0x000fea0003800200 */
.L_x_48281:
[----:B------:R-:W-:Y:S01]  /*61a0*/  IMAD.SHL.U32 R0, R0, 0x200000, RZ ;  /* 0x0020000000007824 */ /* 0x000fe200078e00ff */
[----:B------:R-:W-:-:S04]  /*61b0*/  LEA R3, R3, 0x37800000, 0x17 ;  /* 0x3780000003037811 */ /* 0x000fc800078eb8ff */
[----:B------:R-:W-:-:S07]  /*61c0*/  LOP3.LUT R25, R3, R0, R25, 0xfe, !PT ;  /* 0x0000000003197212 */ /* 0x000fce00078efe19 */
.L_x_48280:
[----:B------:R-:W-:Y:S05]  /*61d0*/  BSYNC.RECONVERGENT B0 ;  /* 0x0000000000007941 */ /* 0x000fea0003800200 */
.L_x_48279:
[----:B------:R-:W0:Y:S01]  /*61e0*/  F2I.FTZ.TRUNC.NTZ R25, R25 ;  /* 0x0000001900197305 */ /* 0x000e22000021f100 */
[----:B------:R-:W-:Y:S05]  /*61f0*/  BRA `(.L_x_48260) ;  /* 0x0000000000987947 */ /* 0x000fea0003800000 */
.L_x_48272:
        /* <DEDUP_REMOVED lines=14> */
.L_x_48286:
[----:B------:R-:W-:Y:S05]  /*62e0*/  BSYNC.RECONVERGENT B0 ;  /* 0x0000000000007941 */ /* 0x000fea0003800200 */
.L_x_48285:
[----:B------:R-:W0:Y:S01]  /*62f0*/  F2I.FTZ.TRUNC.NTZ R25, R25 ;  /* 0x0000001900197305 */ /* 0x000e22000021f100 */
[----:B------:R-:W-:Y:S05]  /*6300*/  BRA `(.L_x_48260) ;  /* 0x0000000000547947 */ /* 0x000fea0003800000 */
.L_x_48259:
        /* <DEDUP_REMOVED lines=16> */
.L_x_48287:
[----:B------:R-:W-:Y:S01]  /*6410*/  IMAD.MOV.U32 R25, RZ, RZ, RZ ;  /* 0x000000ffff197224 */ /* 0x000fe200078e00ff */
[----:B------:R-:W-:Y:S06]  /*6420*/  BRA `(.L_x_48260) ;  /* 0x00000000000c7947 */ /* 0x000fec0003800000 */
.L_x_48284:
[----:B------:R0:W5:Y:S01]  /*6430*/  LDG.E R25, desc[UR36][R4.64] ;  /* 0x0000002404197981 */ /* 0x000162000c1e1900 */
[----:B------:R-:W-:Y:S05]  /*6440*/  BRA `(.L_x_48260) ;  /* 0x0000000000047947 */ /* 0x000fea0003800000 */
.L_x_48283:
[----:B------:R0:W5:Y:S02]  /*6450*/  LDG.E R25, desc[UR36][R4.64] ;  /* 0x0000002404197981 */ /* 0x000164000c1e1900 */
.L_x_48260:
        /* <DEDUP_REMOVED lines=19> */
.L_x_48291:
[----:B------:R0:W5:Y:S01]  /*6590*/  LDG.E.U8 R22, desc[UR36][R4.64] ;  /* 0x0000002404167981 */ /* 0x000162000c1e1100 */
[----:B------:R-:W-:Y:S05]  /*65a0*/  BRA `(.L_x_48254) ;  /* 0x0000000c002c7947 */ /* 0x000fea0003800000 */
.L_x_48290:
        /* <DEDUP_REMOVED lines=8> */
.L_x_48294:
[----:B------:R0:W5:Y:S01]  /*6630*/  LDG.E R22, desc[UR36][R4.64] ;  /* 0x0000002404167981 */ /* 0x000162000c1e1900 */
[----:B------:R-:W-:Y:S05]  /*6640*/  BRA `(.L_x_48254) ;  /* 0x0000000c00047947 */ /* 0x000fea0003800000 */
.L_x_48293:
[----:B------:R0:W5:Y:S01]  /*6650*/  LDG.E.S16 R22, desc[UR36][R4.64] ;  /* 0x0000002404167981 */ /* 0x000162000c1e1700 */
[----:B------:R-:W-:Y:S05]  /*6660*/  BRA `(.L_x_48254) ;  /* 0x0000000800fc7947 */ /* 0x000fea0003800000 */
.L_x_48289:
        /* <DEDUP_REMOVED lines=9> */
.L_x_48296:
[----:B------:R-:W2:Y:S02]  /*6700*/  LDG.E.U16 R4, desc[UR36][R4.64] ;  /* 0x0000002404047981 */ /* 0x000ea4000c1e1500 */
[----:B--2---:R-:W-:-:S06]  /*6710*/  HADD2.F32 R22, -RZ, R4.H0_H0 ;  /* 0x20000004ff167230 */ /* 0x004fcc0000004100 */
[----:B------:R-:W0:Y:S01]  /*6720*/  F2I.FTZ.TRUNC.NTZ R22, R22 ;  /* 0x0000001600167305 */ /* 0x000e22000021f100 */
[----:B------:R-:W-:Y:S05]  /*6730*/  BRA `(.L_x_48254) ;  /* 0x0000000800c87947 */ /* 0x000fea0003800000 */
.L_x_48295:
        /* <DEDUP_REMOVED lines=9> */
.L_x_48298:
[----:B------:R-:W2:Y:S02]  /*67d0*/  LDG.E.U16 R4, desc[UR36][R4.64] ;  /* 0x0000002404047981 */ /* 0x000ea4000c1e1500 */
[----:B--2---:R-:W-:-:S06]  /*67e0*/  HADD2.F32 R22, -RZ, R4.H0_H0 ;  /* 0x20000004ff167230 */ /* 0x004fcc0000004100 */
[----:B------:R-:W0:Y:S01]  /*67f0*/  F2I.FTZ.TRUNC.NTZ R22, R22 ;  /* 0x0000001600167305 */ /* 0x000e22000021f100 */
[----:B------:R-:W-:Y:S05]  /*6800*/  BRA `(.L_x_48254) ;  /* 0x0000000800947947 */ /* 0x000fea0003800000 */
.L_x_48297:
[----:B------:R-:W2:Y:S02]  /*6810*/  LDG.E.64 R4, desc[UR36][R4.64] ;  /* 0x0000002404047981 */ /* 0x000ea4000c1e1b00 */
[----:B--2---:R0:W1:Y:S01]  /*6820*/  F2I.F64.TRUNC R22, R4 ;  /* 0x0000000400167311 */ /* 0x004062000030d100 */
[----:B------:R-:W-:Y:S05]  /*6830*/  BRA `(.L_x_48254) ;  /* 0x0000000800887947 */ /* 0x000fea0003800000 */
.L_x_48288:
        /* <DEDUP_REMOVED lines=12> */
.L_x_48301:
[----:B------:R-:W2:Y:S02]  /*6900*/  LDG.E.64 R4, desc[UR36][R4.64] ;  /* 0x0000002404047981 */ /* 0x000ea4000c1e1b00 */
[----:B--2---:R0:W1:Y:S01]  /*6910*/  F2I.F64.TRUNC R22, R4 ;  /* 0x0000000400167311 */ /* 0x004062000030d100 */
[----:B------:R-:W-:Y:S05]  /*6920*/  BRA `(.L_x_48254) ;  /* 0x00000008004c7947 */ /* 0x000fea0003800000 */
.L_x_48300:
        /* <DEDUP_REMOVED lines=26> */
.L_x_48303:
        /* <DEDUP_REMOVED lines=14> */
.L_x_48302:
[----:B------:R-:W2:Y:S02]  /*6bb0*/  LDG.E.U16 R22, desc[UR36][R4.64] ;  /* 0x0000002404167981 */ /* 0x000ea4000c1e1500 */
[----:B--2---:R-:W-:-:S06]  /*6bc0*/  IMAD.U32 R22, R22, 0x10000, RZ ;  /* 0x0001000016167824 */ /* 0x004fcc00078e00ff */
[----:B------:R-:W0:Y:S01]  /*6bd0*/  F2I.FTZ.TRUNC.NTZ R22, R22 ;  /* 0x0000001600167305 */ /* 0x000e22000021f100 */
[----:B------:R-:W-:Y:S05]  /*6be0*/  BRA `(.L_x_48254) ;  /* 0x00000004009c7947 */ /* 0x000fea0003800000 */
.L_x_48299:
        /* <DEDUP_REMOVED lines=10> */
.L_x_48306:
        /* <DEDUP_REMOVED lines=21> */
.L_x_48310:
[----:B------:R-:W-:Y:S05]  /*6de0*/  BSYNC.RECONVERGENT B1 ;  /* 0x0000000000017941 */ /* 0x000fea0003800200 */
.L_x_48309:
[----:B------:R-:W-:Y:S01]  /*6df0*/  IMAD.SHL.U32 R0, R0, 0x100000, RZ ;  /* 0x0010000000007824 */ /* 0x000fe200078e00ff */
[----:B------:R-:W-:-:S04]  /*6e00*/  LEA R3, R3, 0x3b800000, 0x17 ;  /* 0x3b80000003037811 */ /* 0x000fc800078eb8ff */
[----:B------:R-:W-:-:S07]  /*6e10*/  LOP3.LUT R22, R3, R0, R7, 0xfe, !PT ;  /* 0x0000000003167212 */ /* 0x000fce00078efe07 */
.L_x_48308:
[----:B------:R-:W-:Y:S05]  /*6e20*/  BSYNC.RECONVERGENT B0 ;  /* 0x0000000000007941 */ /* 0x000fea0003800200 */
.L_x_48307:
[----:B------:R-:W0:Y:S01]  /*6e30*/  F2I.FTZ.TRUNC.NTZ R22, R22 ;  /* 0x0000001600167305 */ /* 0x000e22000021f100 */
[----:B------:R-:W-:Y:S05]  /*6e40*/  BRA `(.L_x_48254) ;  /* 0x0000000400047947 */ /* 0x000fea0003800000 */
.L_x_48305:
        /* <DEDUP_REMOVED lines=21> */
.L_x_48314:
[----:B------:R-:W-:Y:S05]  /*6fa0*/  BSYNC.RECONVERGENT B1 ;  /* 0x0000000000017941 */ /* 0x000fea0003800200 */
.L_x_48313:
[----:B------:R-:W-:Y:S01]  /*6fb0*/  IMAD.SHL.U32 R0, R0, 0x200000, RZ ;  /* 0x0020000000007824 */ /* 0x000fe200078e00ff */
[----:B------:R-:W-:-:S04]  /*6fc0*/  LEA R3, R3, 0x37800000, 0x17 ;  /* 0x3780000003037811 */ /* 0x000fc800078eb8ff */
[----:B------:R-:W-:-:S07]  /*6fd0*/  LOP3.LUT R22, R3, R0, R7, 0xfe, !PT ;  /* 0x0000000003167212 */ /* 0x000fce00078efe07 */
.L_x_48312:
[----:B------:R-:W-:Y:S05]  /*6fe0*/  BSYNC.RECONVERGENT B0 ;  /* 0x0000000000007941 */ /* 0x000fea0003800200 */
.L_x_48311:
[----:B------:R-:W0:Y:S01]  /*6ff0*/  F2I.FTZ.TRUNC.NTZ R22, R22 ;  /* 0x0000001600167305 */ /* 0x000e22000021f100 */
[----:B------:R-:W-:Y:S05]  /*7000*/  BRA `(.L_x_48254) ;  /* 0x0000000000947947 */ /* 0x000fea0003800000 */
.L_x_48304:
        /* <DEDUP_REMOVED lines=14> */
.L_x_48318:
[----:B------:R-:W-:Y:S05]  /*70f0*/  BSYNC.RECONVERGENT B0 ;  /* 0x0000000000007941 */ /* 0x000fea0003800200 */
.L_x_48317:
[----:B------:R-:W0:Y:S01]  /*7100*/  F2I.FTZ.TRUNC.NTZ R22, R22 ;  /* 0x0000001600167305 */ /* 0x000e22000021f100 */
[----:B------:R-:W-:Y:S05]  /*7110*/  BRA `(.L_x_48254) ;  /* 0x0000000000507947 */ /* 0x000fea0003800000 */
.L_x_48292:
        /* <DEDUP_REMOVED lines=16> */
.L_x_48319:
[----:B------:R-:W-:Y:S05]  /*7220*/  BRA `(.L_x_48254) ;  /* 0x00000000000c7947 */ /* 0x000fea0003800000 */
.L_x_48316:
[----:B------:R0:W5:Y:S01]  /*7230*/  LDG.E R22, desc[UR36][R4.64] ;  /* 0x0000002404167981 */ /* 0x000162000c1e1900 */
[----:B------:R-:W-:Y:S05]  /*7240*/  BRA `(.L_x_48254) ;  /* 0x0000000000047947 */ /* 0x000fea0003800000 */
.L_x_48315:
[----:B------:R0:W5:Y:S02]  /*7250*/  LDG.E R22, desc[UR36][R4.64] ;  /* 0x0000002404167981 */ /* 0x000164000c1e1900 */
.L_x_48254:
[----:B------:R-:W-:Y:S05]  /*7260*/  BSYNC.RECONVERGENT B6 ;  /* 0x0000000000067941 */ /* 0x000fea0003800200 */
.L_x_48253:
        /* <DEDUP_REMOVED lines=32> */
[C---:B------:R-:W-:Y:S02]  /*7470*/  LOP3.LUT R0, R5.reuse, R28, RZ, 0x3c, !PT ;  /* 0x0000001c05007212 */ /* 0x040fe400078e3cff */
[----:B------:R-:W-:Y:S02]  /*7480*/  ISETP.NE.AND P5, PT, R5, RZ, PT ;  /* 0x000000ff0500720c */ /* 0x000fe40003fa5270 */
[----:B------:R-:W-:-:S04]  /*7490*/  ISETP.GT.AND P4, PT, R0, -0x1, PT ;  /* 0xffffffff0000780c */ /* 0x000fc80003f84270 */
[----:B------:R-:W-:-:S04]  /*74a0*/  SEL R28, R28, RZ, !P4 ;  /* 0x000000ff1c1c7207 */ /* 0x000fc80006000000 */
[----:B------:R-:W-:-:S05]  /*74b0*/  SEL R28, R28, RZ, P5 ;  /* 0x000000ff1c1c7207 */ /* 0x000fca0002800000 */
[----:B------:R-:W-:-:S07]  /*74c0*/  IMAD.IADD R5, R5, 0x1, R28 ;  /* 0x0000000105057824 */ /* 0x000fce00078e021c */
.L_x_48321:
[----:B------:R-:W-:Y:S05]  /*74d0*/  BSYNC.RECONVERGENT B0 ;  /* 0x0000000000007941 */ /* 0x000fea0003800200 */
.L_x_48320:
        /* <DEDUP_REMOVED lines=31> */
.L_x_48323:
[----:B------:R-:W-:Y:S05]  /*76d0*/  BSYNC.RECONVERGENT B0 ;  /* 0x0000000000007941 */ /* 0x000fea0003800200 */
.L_x_48322:
        /* <DEDUP_REMOVED lines=31> */
.L_x_48325:
[----:B------:R-:W-:Y:S05]  /*78d0*/  BSYNC.RECONVERGENT B0 ;  /* 0x0000000000007941 */ /* 0x000fea0003800200 */
.L_x_48324:
        /* <DEDUP_REMOVED lines=31> */
.L_x_48327:
[----:B------:R-:W-:Y:S05]  /*7ad0*/  BSYNC.RECONVERGENT B0 ;  /* 0x0000000000007941 */ /* 0x000fea0003800200 */
.L_x_48326:
        /* <DEDUP_REMOVED lines=23> */
.L_x_48333:
[----:B------:R0:W-:Y:S01]  /*7c50*/  STG.E.U8 desc[UR36][R8.64], R5 ;  /* 0x0000000508007986 */ /* 0x0001e2000c101124 */
[----:B------:R-:W-:Y:S01]  /*7c60*/  IMAD.MOV.U32 R23, RZ, RZ, R19 ;  /* 0x000000ffff177224 */ /* 0x000fe200078e0013 */
[----:B------:R-:W-:Y:S06]  /*7c70*/  BRA `(.L_x_48329) ;  /* 0x0000000c00947947 */ /* 0x000fec0003800000 */
.L_x_48332:
        /* <DEDUP_REMOVED lines=11> */
.L_x_48336:
[----:B------:R0:W-:Y:S01]  /*7d30*/  STG.E desc[UR36][R8.64], R5 ;  /* 0x0000000508007986 */ /* 0x0001e2000c101924 */
[----:B------:R-:W-:Y:S01]  /*7d40*/  IMAD.MOV.U32 R23, RZ, RZ, R19 ;  /* 0x000000ffff177224 */ /* 0x000fe200078e0013 */
[----:B------:R-:W-:Y:S06]  /*7d50*/  BRA `(.L_x_48329) ;  /* 0x0000000c005c7947 */ /* 0x000fec0003800000 */
.L_x_48335:
[----:B------:R0:W-:Y:S01]  /*7d60*/  STG.E.U16 desc[UR36][R8.64], R5 ;  /* 0x0000000508007986 */ /* 0x0001e2000c101524 */
[----:B------:R-:W-:Y:S01]  /*7d70*/  IMAD.MOV.U32 R23, RZ, RZ, R19 ;  /* 0x000000ffff177224 */ /* 0x000fe200078e0013 */
[----:B------:R-:W-:Y:S06]  /*7d80*/  BRA `(.L_x_48329) ;  /* 0x0000000c00507947 */ /* 0x000fec0003800000 */
.L_x_48331:
        /* <DEDUP_REMOVED lines=10> */
.L_x_48338:
[----:B------:R-:W-:Y:S01]  /*7e30*/  I2FP.F32.S32 R0, R5 ;  /* 0x0000000500007245 */ /* 0x000fe20000201400 */
[----:B------:R-:W-:-:S03]  /*7e40*/  IMAD.MOV.U32 R23, RZ, RZ, R19 ;  /* 0x000000ffff177224 */ /* 0x000fc600078e0013 */
[----:B------:R-:W-:-:S05]  /*7e50*/  F2FP.F16.F32.PACK_AB R0, RZ, R0 ;  /* 0x00000000ff00723e */ /* 0x000fca00000000ff */
[----:B------:R0:W-:Y:S01]  /*7e60*/  STG.E.U16 desc[UR36][R8.64], R0 ;  /* 0x0000000008007986 */ /* 0x0001e2000c101524 */
[----:B------:R-:W-:Y:S05]  /*7e70*/  BRA `(.L_x_48329) ;  /* 0x0000000c00147947 */ /* 0x000fea0003800000 */
.L_x_48337:
        /* <DEDUP_REMOVED lines=11> */
.L_x_48340:
[----:B------:R-:W-:Y:S01]  /*7f30*/  I2FP.F32.S32 R5, R5 ;  /* 0x0000000500057245 */ /* 0x000fe20000201400 */
[----:B------:R-:W-:-:S03]  /*7f40*/  IMAD.MOV.U32 R23, RZ, RZ, R19 ;  /* 0x000000ffff177224 */ /* 0x000fc600078e0013 */
[----:B------:R-:W-:-:S04]  /*7f50*/  F2FP.F16.F32.PACK_AB R3, RZ, R5 ;  /* 0x00000005ff03723e */ /* 0x000fc800000000ff */
[----:B------:R-:W-:-:S05]  /*7f60*/  PRMT R3, R3, 0x5410, RZ ;  /* 0x0000541003037816 */ /* 0x000fca00000000ff */
[----:B------:R0:W-:Y:S01]  /*7f70*/  STG.E desc[UR36][R8.64], R3 ;  /* 0x0000000308007986 */ /* 0x0001e2000c101924 */
[----:B------:R-:W-:Y:S05]  /*7f80*/  BRA `(.L_x_48329) ;  /* 0x0000000800d07947 */ /* 0x000fea0003800000 */
.L_x_48339:
[----:B------:R-:W0:Y:S01]  /*7f90*/  I2F.F64 R4, R5 ;  /* 0x0000000500047312 */ /* 0x000e220000201c00 */
[----:B------:R-:W-:Y:S01]  /*7fa0*/  IMAD.MOV.U32 R23, RZ, RZ, R19 ;  /* 0x000000ffff177224 */ /* 0x000fe200078e0013 */
[----:B0-----:R0:W-:Y:S01]  /*7fb0*/  STG.E.64 desc[UR36][R8.64], R4 ;  /* 0x0000000408007986 */ /* 0x0011e2000c101b24 */
[----:B------:R-:W-:Y:S05]  /*7fc0*/  BRA `(.L_x_48329) ;  /* 0x0000000800c07947 */ /* 0x000fea0003800000 */
.L_x_48330:
        /* <DEDUP_REMOVED lines=13> */
.L_x_48343:
[----:B------:R-:W0:Y:S01]  /*80a0*/  I2F.F64 R4, R5 ;  /* 0x0000000500047312 */ /* 0x000e220000201c00 */
[----:B------:R-:W-:Y:S01]  /*80b0*/  CS2R R6, SRZ ;  /* 0x0000000000067805 */ /* 0x000fe2000001ff00 */
[----:B------:R-:W-:-:S04]  /*80c0*/  IMAD.MOV.U32 R23, RZ, RZ, R19 ;  /* 0x000000ffff177224 */ /* 0x000fc800078e0013 */
[----:B0-----:R0:W-:Y:S01]  /*80d0*/  STG.E.128 desc[UR36][R8.64], R4 ;  /* 0x0000000408007986 */ /* 0x0011e2000c101d24 */
[----:B------:R-:W-:Y:S05]  /*80e0*/  BRA `(.L_x_48329) ;  /* 0x0000000800787947 */ /* 0x000fea0003800000 */
.L_x_48342:
        /* <DEDUP_REMOVED lines=19> */
.L_x_48347:
[----:B------:R-:W-:Y:S05]  /*8220*/  BSYNC.RECONVERGENT B0 ;  /* 0x0000000000007941 */ /* 0x000fea0003800200 */
.L_x_48346:
[----:B------:R-:W-:Y:S01]  /*8230*/  LOP3.LUT R5, R0, 0x80, R5, 0xf8, !PT ;  /* 0x0000008000057812 */ /* 0x000fe200078ef805 */
[----:B------:R-:W-:-:S04]  /*8240*/  IMAD.MOV.U32 R23, RZ, RZ, R19 ;  /* 0x000000ffff177224 */ /* 0x000fc800078e0013 */
[----:B------:R0:W-:Y:S01]  /*8250*/  STG.E.U8 desc[UR36][R8.64], R5 ;  /* 0x0000000508007986 */ /* 0x0001e2000c101124 */
[----:B------:R-:W-:Y:S05]  /*8260*/  BRA `(.L_x_48329) ;  /* 0x0000000800187947 */ /* 0x000fea0003800000 */
.L_x_48345:
        /* <DEDUP_REMOVED lines=15> */
.L_x_48349:
[----:B------:R-:W-:Y:S05]  /*8360*/  BSYNC.RECONVERGENT B0 ;  /* 0x0000000000007941 */ /* 0x000fea0003800200 */
.L_x_48348:
[----:B------:R-:W-:Y:S01]  /*8370*/  LOP3.LUT R5, R0, 0x80, R5, 0xf8, !PT ;  /* 0x0000008000057812 */ /* 0x000fe200078ef805 */
[----:B------:R-:W-:-:S04]  /*8380*/  IMAD.MOV.U32 R23, RZ, RZ, R19 ;  /* 0x000000ffff177224 */ /* 0x000fc800078e0013 */
[----:B------:R0:W-:Y:S01]  /*8390*/  STG.E.U8 desc[UR36][R8.64], R5 ;  /* 0x0000000508007986 */ /* 0x0001e2000c101124 */
[----:B------:R-:W-:Y:S05]  /*83a0*/  BRA `(.L_x_48329) ;  /* 0x0000000400c87947 */ /* 0x000fea0003800000 */
.L_x_48344:
[----:B------:R-:W-:Y:S01]  /*83b0*/  I2FP.F32.S32 R0, R5 ;  /* 0x0000000500007245 */ /* 0x000fe20000201400 */
[----:B------:R-:W-:-:S03]  /*83c0*/  IMAD.MOV.U32 R23, RZ, RZ, R19 ;  /* 0x000000ffff177224 */ /* 0x000fc600078e0013 */
[----:B------:R-:W-:-:S05]  /*83d0*/  F2FP.BF16.F32.PACK_AB R0, RZ, R0 ;  /* 0x00000000ff00723e */ /* 0x000fca00000010ff */
[----:B------:R0:W-:Y:S01]  /*83e0*/  STG.E.U16 desc[UR36][R8.64], R0 ;  /* 0x0000000008007986 */ /* 0x0001e2000c101524 */
[----:B------:R-:W-:Y:S05]  /*83f0*/  BRA `(.L_x_48329) ;  /* 0x0000000400b47947 */ /* 0x000fea0003800000 */
.L_x_48341:
        /* <DEDUP_REMOVED lines=11> */
.L_x_48352:
        /* <DEDUP_REMOVED lines=13> */
.L_x_48355:
[----:B------:R-:W-:-:S04]  /*8580*/  SHF.R.U32.HI R0, RZ, 0x14, R3 ;  /* 0x00000014ff007819 */ /* 0x000fc80000011603 */
[----:B------:R-:W-:-:S04]  /*8590*/  LOP3.LUT R0, R0, 0x1, RZ, 0xc0, !PT ;  /* 0x0000000100007812 */ /* 0x000fc800078ec0ff */
[----:B------:R-:W-:-:S04]  /*85a0*/  IADD3 R0, PT, PT, R3, 0x487ffff, R0 ;  /* 0x0487ffff03007810 */ /* 0x000fc80007ffe000 */
[----:B------:R-:W-:-:S04]  /*85b0*/  SHF.R.U32.HI R0, RZ, 0x14, R0 ;  /* 0x00000014ff007819 */ /* 0x000fc80000011600 */
[----:B------:R-:W-:-:S07]  /*85c0*/  LOP3.LUT R0, R0, 0xff, RZ, 0xc0, !PT ;  /* 0x000000ff00007812 */ /* 0x000fce00078ec0ff */
.L_x_48356:
[----:B------:R-:W-:-:S04]  /*85d0*/  SHF.R.U32.HI R3, RZ, 0x18, R3 ;  /* 0x00000018ff037819 */ /* 0x000fc80000011603 */
[----:B------:R-:W-:-:S04]  /*85e0*/  LOP3.LUT R0, R0, 0x80, R3, 0xf8, !PT ;  /* 0x0000008000007812 */ /* 0x000fc800078ef803 */
[----:B------:R-:W-:-:S07]  /*85f0*/  PRMT R4, R0, 0x7610, R4 ;  /* 0x0000761000047816 */ /* 0x000fce0000000004 */
.L_x_48354:
[----:B------:R-:W-:Y:S05]  /*8600*/  BSYNC.RECONVERGENT B0 ;  /* 0x0000000000007941 */ /* 0x000fea0003800200 */
.L_x_48353:
[----:B------:R0:W-:Y:S01]  /*8610*/  STG.E.U8 desc[UR36][R8.64], R4 ;  /* 0x0000000408007986 */ /* 0x0001e2000c101124 */
[----:B------:R-:W-:Y:S01]  /*8620*/  IMAD.MOV.U32 R23, RZ, RZ, R19 ;  /* 0x000000ffff177224 */ /* 0x000fe200078e0013 */
[----:B------:R-:W-:Y:S06]  /*8630*/  BRA `(.L_x_48329) ;  /* 0x0000000400247947 */ /* 0x000fec0003800000 */
.L_x_48351:
        /* <DEDUP_REMOVED lines=13> */
.L_x_48359:
[----:B------:R-:W-:-:S04]  /*8710*/  SHF.R.U32.HI R0, RZ, 0x15, R3 ;  /* 0x00000015ff007819 */ /* 0x000fc80000011603 */
[----:B------:R-:W-:-:S04]  /*8720*/  LOP3.LUT R0, R0, 0x1, RZ, 0xc0, !PT ;  /* 0x0000000100007812 */ /* 0x000fc800078ec0ff */
[----:B------:R-:W-:-:S04]  /*8730*/  IADD3 R0, PT, PT, R3, 0x88fffff, R0 ;  /* 0x088fffff03007810 */ /* 0x000fc80007ffe000 */
[----:B------:R-:W-:-:S04]  /*8740*/  SHF.R.U32.HI R0, RZ, 0x15, R0 ;  /* 0x00000015ff007819 */ /* 0x000fc80000011600 */
[----:B------:R-:W-:-:S07]  /*8750*/  LOP3.LUT R0, R0, 0xff, RZ, 0xc0, !PT ;  /* 0x000000ff00007812 */ /* 0x000fce00078ec0ff */
.L_x_48360:
[----:B------:R-:W-:-:S04]  /*8760*/  SHF.R.U32.HI R3, RZ, 0x18, R3 ;  /* 0x00000018ff037819 */ /* 0x000fc80000011603 */
[----:B------:R-:W-:-:S04]  /*8770*/  LOP3.LUT R0, R0, 0x80, R3, 0xf8, !PT ;  /* 0x0000008000007812 */ /* 0x000fc800078ef803 */
[----:B------:R-:W-:-:S07]  /*8780*/  PRMT R4, R0, 0x7610, R4 ;  /* 0x0000761000047816 */ /* 0x000fce0000000004 */
.L_x_48358:
[----:B------:R-:W-:Y:S05]  /*8790*/  BSYNC.RECONVERGENT B0 ;  /* 0x0000000000007941 */ /* 0x000fea0003800200 */
.L_x_48357:
[----:B------:R3:W-:Y:S01]  /*87a0*/  STG.E.U8 desc[UR36][R8.64], R4 ;  /* 0x0000000408007986 */ /* 0x0007e2000c101124 */
[----:B------:R-:W-:Y:S01]  /*87b0*/  IMAD.MOV.U32 R23, RZ, RZ, R19 ;  /* 0x000000ffff177224 */ /* 0x000fe200078e0013 */
[----:B------:R-:W-:Y:S06]  /*87c0*/  BRA `(.L_x_48329) ;  /* 0x0000000000c07947 */ /* 0x000fec0003800000 */
.L_x_48350:
[----:B------:R-:W-:-:S13]  /*87d0*/  ISETP.NE.AND P0, PT, R0, 0x1c, PT ;  /* 0x0000001c0000780c */ /* 0x000fda0003f05270 */
[----:B------:R-:W-:Y:S05]  /*87e0*/  @!P0 BRA `(.L_x_48361) ;  /* 0x0000000000b08947 */ /* 0x000fea0003800000 */
[----:B------:R-:W-:-:S13]  /*87f0*/  ISETP.NE.AND P0, PT, R0, 0x1d, PT ;  /* 0x0000001d0000780c */ /* 0x000fda0003f05270 */
[----:B------:R-:W-:Y:S05]  /*8800*/  @!P0 BRA `(.L_x_48362) ;  /* 0x0000000000948947 */ /* 0x000fea0003800000 */
[----:B------:R-:W-:-:S13]  /*8810*/  ISETP.NE.AND P0, PT, R0, 0x2c, PT ;  /* 0x0000002c0000780c */ /* 0x000fda0003f05270 */
[----:B------:R-:W-:Y:S05]  /*8820*/  @!P0 BRA `(.L_x_48363) ;  /* 0x0000000000488947 */ /* 0x000fea0003800000 */
.L_x_48334:
        /* <DEDUP_REMOVED lines=16> */
.L_x_48364:
[----:B------:R-:W-:Y:S01]  /*8930*/  IMAD.MOV.U32 R23, RZ, RZ, R19 ;  /* 0x000000ffff177224 */ /* 0x000fe200078e0013 */
[----:B------:R-:W-:Y:S06]  /*8940*/  BRA `(.L_x_48329) ;  /* 0x0000000000607947 */ /* 0x000fec0003800000 */
.L_x_48363:
        /* <DEDUP_REMOVED lines=17> */
.L_x_48362:
[--C-:B------:R-:W-:Y:S01]  /*8a60*/  SHF.R.S32.HI R7, RZ, 0x1f, R5.reuse ;  /* 0x0000001fff077819 */ /* 0x100fe20000011405 */
[----:B------:R-:W-:Y:S02]  /*8a70*/  IMAD.MOV.U32 R6, RZ, RZ, R5 ;  /* 0x000000ffff067224 */ /* 0x000fe400078e0005 */
[----:B------:R-:W-:-:S03]  /*8a80*/  IMAD.MOV.U32 R23, RZ, RZ, R19 ;  /* 0x000000ffff177224 */ /* 0x000fc600078e0013 */
[----:B------:R1:W-:Y:S01]  /*8a90*/  STG.E.64 desc[UR36][R8.64], R6 ;  /* 0x0000000608007986 */ /* 0x0003e2000c101b24 */
[----:B------:R-:W-:Y:S05]  /*8aa0*/  BRA `(.L_x_48329) ;  /* 0x0000000000087947 */ /* 0x000fea0003800000 */
.L_x_48361:
[----:B------:R0:W-:Y:S01]  /*8ab0*/  STG.E desc[UR36][R8.64], R5 ;  /* 0x0000000508007986 */ /* 0x0001e2000c101924 */
[----:B------:R-:W-:-:S07]  /*8ac0*/  IMAD.MOV.U32 R23, RZ, RZ, R19 ;  /* 0x000000ffff177224 */ /* 0x000fce00078e0013 */
.L_x_48329:
[----:B------:R-:W-:Y:S05]  /*8ad0*/  BSYNC.RECONVERGENT B6 ;  /* 0x0000000000067941 */ /* 0x000fea0003800200 */
.L_x_48328:
        /* <DEDUP_REMOVED lines=23> */
.L_x_48370:
[----:B-----5:R0:W-:Y:S01]  /*8c50*/  STG.E.U8 desc[UR36][R4.64], R24 ;  /* 0x0000001804007986 */ /* 0x0201e2000c101124 */
[----:B------:R-:W-:Y:S05]  /*8c60*/  BRA `(.L_x_48372) ;  /* 0x0000000c00387947 */ /* 0x000fea0003800000 */
.L_x_48369:
        /* <DEDUP_REMOVED lines=9> */
.L_x_48374:
[----:B-----5:R0:W-:Y:S01]  /*8d00*/  STG.E desc[UR36][R4.64], R24 ;  /* 0x0000001804007986 */ /* 0x0201e2000c101924 */
[----:B------:R-:W-:Y:S05]  /*8d10*/  BRA `(.L_x_48372) ;  /* 0x0000000c000c7947 */ /* 0x000fea0003800000 */
.L_x_48373:
[----:B-----5:R0:W-:Y:S01]  /*8d20*/  STG.E.U16 desc[UR36][R4.64], R24 ;  /* 0x0000001804007986 */ /* 0x0201e2000c101524 */
[----:B------:R-:W-:Y:S05]  /*8d30*/  BRA `(.L_x_48372) ;  /* 0x0000000c00047947 */ /* 0x000fea0003800000 */
.L_x_48368:
        /* <DEDUP_REMOVED lines=9> */
.L_x_48376:
[----:B-----5:R-:W-:-:S04]  /*8dd0*/  I2FP.F32.S32 R0, R24 ;  /* 0x0000001800007245 */ /* 0x020fc80000201400 */
[----:B------:R-:W-:-:S05]  /*8de0*/  F2FP.F16.F32.PACK_AB R0, RZ, R0 ;  /* 0x00000000ff00723e */ /* 0x000fca00000000ff */
[----:B------:R4:W-:Y:S01]  /*8df0*/  STG.E.U16 desc[UR36][R4.64], R0 ;  /* 0x0000000004007986 */ /* 0x0009e2000c101524 */
[----:B------:R-:W-:Y:S05]  /*8e00*/  BRA `(.L_x_48372) ;  /* 0x0000000800d07947 */ /* 0x000fea0003800000 */
.L_x_48375:
        /* <DEDUP_REMOVED lines=10> */
.L_x_48378:
[----:B-----5:R-:W-:-:S04]  /*8eb0*/  I2FP.F32.S32 R24, R24 ;  /* 0x0000001800187245 */ /* 0x020fc80000201400 */
[----:B------:R-:W-:-:S04]  /*8ec0*/  F2FP.F16.F32.PACK_AB R3, RZ, R24 ;  /* 0x00000018ff03723e */ /* 0x000fc800000000ff */
[----:B------:R-:W-:-:S05]  /*8ed0*/  PRMT R3, R3, 0x5410, RZ ;  /* 0x0000541003037816 */ /* 0x000fca00000000ff */
[----:B------:R2:W-:Y:S01]  /*8ee0*/  STG.E desc[UR36][R4.64], R3 ;  /* 0x0000000304007986 */ /* 0x0005e2000c101924 */
[----:B------:R-:W-:Y:S05]  /*8ef0*/  BRA `(.L_x_48372) ;  /* 0x0000000800947947 */ /* 0x000fea0003800000 */
.L_x_48377:
[----:B-----5:R-:W0:Y:S02]  /*8f00*/  I2F.F64 R24, R24 ;  /* 0x0000001800187312 */ /* 0x020e240000201c00 */
[----:B0-----:R0:W-:Y:S01]  /*8f10*/  STG.E.64 desc[UR36][R4.64], R24 ;  /* 0x0000001804007986 */ /* 0x0011e2000c101b24 */
[----:B------:R-:W-:Y:S05]  /*8f20*/  BRA `(.L_x_48372) ;  /* 0x0000000800887947 */ /* 0x000fea0003800000 */
.L_x_48367:
        /* <DEDUP_REMOVED lines=12> */
.L_x_48382:
        /* <DEDUP_REMOVED lines=18> */
.L_x_48385:
[----:B------:R-:W-:-:S04]  /*9110*/  SHF.R.U32.HI R3, RZ, 0x18, R7 ;  /* 0x00000018ff037819 */ /* 0x000fc80000011607 */
[----:B------:R-:W-:-:S07]  /*9120*/  LOP3.LUT R0, R0, 0x80, R3, 0xf8, !PT ;  /* 0x0000008000007812 */ /* 0x000fce00078ef803 */
.L_x_48384:
[----:B------:R-:W-:Y:S05]  /*9130*/  BSYNC.RECONVERGENT B0 ;  /* 0x0000000000007941 */ /* 0x000fea0003800200 */
.L_x_48383:
[----:B------:R0:W-:Y:S01]  /*9140*/  STG.E.U8 desc[UR36][R4.64], R0 ;  /* 0x0000000004007986 */ /* 0x0001e2000c101124 */
[----:B------:R-:W-:Y:S05]  /*9150*/  BRA `(.L_x_48372) ;  /* 0x0000000400fc7947 */ /* 0x000fea0003800000 */
.L_x_48381:
        /* <DEDUP_REMOVED lines=18> */
.L_x_48388:
[----:B------:R-:W-:-:S04]  /*9280*/  SHF.R.U32.HI R3, RZ, 0x18, R7 ;  /* 0x00000018ff037819 */ /* 0x000fc80000011607 */
[----:B------:R-:W-:-:S07]  /*9290*/  LOP3.LUT R0, R0, 0x80, R3, 0xf8, !PT ;  /* 0x0000008000007812 */ /* 0x000fce00078ef803 */
.L_x_48387:
[----:B------:R-:W-:Y:S05]  /*92a0*/  BSYNC.RECONVERGENT B0 ;  /* 0x0000000000007941 */ /* 0x000fea0003800200 */
.L_x_48386:
[----:B------:R0:W-:Y:S01]  /*92b0*/  STG.E.U8 desc[UR36][R4.64], R0 ;  /* 0x0000000004007986 */ /* 0x0001e2000c101124 */
[----:B------:R-:W-:Y:S05]  /*92c0*/  BRA `(.L_x_48372) ;  /* 0x0000000400a07947 */ /* 0x000fea0003800000 */
.L_x_48380:
        /* <DEDUP_REMOVED lines=22> */
.L_x_48390:
[----:B-----5:R-:W-:-:S05]  /*9430*/  SHF.R.S32.HI R25, RZ, 0x1f, R24 ;  /* 0x0000001fff197819 */ /* 0x020fca0000011418 */
[----:B------:R0:W-:Y:S01]  /*9440*/  STG.E.64 desc[UR36][R4.64], R24 ;  /* 0x0000001804007986 */ /* 0x0001e2000c101b24 */
[----:B------:R-:W-:Y:S05]  /*9450*/  BRA `(.L_x_48372) ;  /* 0x00000004003c7947 */ /* 0x000fea0003800000 */
.L_x_48389:
[----:B-----5:R0:W-:Y:S01]  /*9460*/  STG.E desc[UR36][R4.64], R24 ;  /* 0x0000001804007986 */ /* 0x0201e2000c101924 */
[----:B------:R-:W-:Y:S05]  /*9470*/  BRA `(.L_x_48372) ;  /* 0x0000000400347947 */ /* 0x000fea0003800000 */
.L_x_48379:
        /* <DEDUP_REMOVED lines=10> */
.L_x_48392:
[----:B-----5:R-:W0:Y:S01]  /*9520*/  I2F.F64 R24, R24 ;  /* 0x0000001800187312 */ /* 0x020e220000201c00 */
[----:B------:R-:W-:-:S05]  /*9530*/  CS2R R26, SRZ ;  /* 0x00000000001a7805 */ /* 0x000fca000001ff00 */
[----:B0-----:R0:W-:Y:S01]  /*9540*/  STG.E.128 desc[UR36][R4.64], R24 ;  /* 0x0000001804007986 */ /* 0x0011e2000c101d24 */
[----:B------:R-:W-:Y:S05]  /*9550*/  BRA `(.L_x_48372) ;  /* 0x0000000000fc7947 */ /* 0x000fea0003800000 */
.L_x_48391:
[----:B------:R-:W-:-:S13]  /*9560*/  ISETP.NE.AND P0, PT, R0, 0xf, PT ;  /* 0x0000000f0000780c */ /* 0x000fda0003f05270 */
[----:B------:R-:W-:Y:S05]  /*9570*/  @!P0 BRA `(.L_x_48393) ;  /* 0x0000000000e88947 */ /* 0x000fea0003800000 */
[----:B------:R-:W-:-:S13]  /*9580*/  ISETP.NE.AND P0, PT, R0, 0x17, PT ;  /* 0x000000170000780c */ /* 0x000fda0003f05270 */
[----:B------:R-:W-:Y:S05]  /*9590*/  @!P0 BRA `(.L_x_48394) ;  /* 0x0000000000908947 */ /* 0x000fea0003800000 */
[----:B------:R-:W-:-:S13]  /*95a0*/  ISETP.NE.AND P0, PT, R0, 0x18, PT ;  /* 0x000000180000780c */ /* 0x000fda0003f05270 */
[----:B------:R-:W-:Y:S05]  /*95b0*/  @!P0 BRA `(.L_x_48395) ;  /* 0x0000000000448947 */ /* 0x000fea0003800000 */
.L_x_48371:
        /* <DEDUP_REMOVED lines=16> */
.L_x_48396:
[----:B------:R-:W-:Y:S05]  /*96c0*/  BRA `(.L_x_48372) ;  /* 0x0000000000a07947 */ /* 0x000fea0003800000 */
.L_x_48395:
        /* <DEDUP_REMOVED lines=13> */
.L_x_48398:
[----:B------:R-:W-:Y:S05]  /*97a0*/  BSYNC.RECONVERGENT B0 ;  /* 0x0000000000007941 */ /* 0x000fea0003800200 */
.L_x_48397:
[----:B------:R-:W-:-:S05]  /*97b0*/  LOP3.LUT R3, R0, 0x80, R3, 0xf8, !PT ;  /* 0x0000008000037812 */ /* 0x000fca00078ef803 */
[----:B------:R0:W-:Y:S01]  /*97c0*/  STG.E.U8 desc[UR36][R4.64], R3 ;  /* 0x0000000304007986 */ /* 0x0001e2000c101124 */
[----:B------:R-:W-:Y:S05]  /*97d0*/  BRA `(.L_x_48372) ;  /* 0x00000000005c7947 */ /* 0x000fea0003800000 */
.L_x_48394:
        /* <DEDUP_REMOVED lines=12> */
.L_x_48400:
[----:B------:R-:W-:Y:S01]  /*98a0*/  IMAD.MOV.U32 R0, RZ, RZ, 0x7f ;  /* 0x0000007fff007424 */ /* 0x000fe200078e00ff */
[----:B------:R-:W-:-:S04]  /*98b0*/  ISETP.GT.U32.AND P0, PT, R6, 0x7f800000, PT ;  /* 0x7f8000000600780c */ /* 0x000fc80003f04070 */
[----:B------:R-:W-:-:S09]  /*98c0*/  SEL R0, R0, 0x7c, P0 ;  /* 0x0000007c00007807 */ /* 0x000fd20000000000 */
.L_x_48401:
[----:B------:R-:W-:Y:S05]  /*98d0*/  BSYNC.RECONVERGENT B0 ;  /* 0x0000000000007941 */ /* 0x000fea0003800200 */
.L_x_48399:
[----:B------:R-:W-:-:S04]  /*98e0*/  SHF.R.U32.HI R3, RZ, 0x18, R3 ;  /* 0x00000018ff037819 */ /* 0x000fc80000011603 */
[----:B------:R-:W-:-:S05]  /*98f0*/  LOP3.LUT R3, R0, 0x80, R3, 0xf8, !PT ;  /* 0x0000008000037812 */ /* 0x000fca00078ef803 */
[----:B------:R0:W-:Y:S01]  /*9900*/  STG.E.U8 desc[UR36][R4.64], R3 ;  /* 0x0000000304007986 */ /* 0x0001e2000c101124 */
[----:B------:R-:W-:Y:S05]  /*9910*/  BRA `(.L_x_48372) ;  /* 0x00000000000c7947 */ /* 0x000fea0003800000 */
.L_x_48393:
[----:B-----5:R-:W-:-:S04]  /*9920*/  I2FP.F32.S32 R0, R24 ;  /* 0x0000001800007245 */ /* 0x020fc80000201400 */
[----:B------:R-:W-:-:S05]  /*9930*/  F2FP.BF16.F32.PACK_AB R0, RZ, R0 ;  /* 0x00000000ff00723e */ /* 0x000fca00000010ff */
[----:B------:R0:W-:Y:S02]  /*9940*/  STG.E.U16 desc[UR36][R4.64], R0 ;  /* 0x0000000004007986 */ /* 0x0001e4000c101524 */
.L_x_48372:
        /* <DEDUP_REMOVED lines=23> */
.L_x_48405:
[----:B------:R0:W-:Y:S01]  /*9ac0*/  STG.E.U8 desc[UR36][R8.64], R18 ;  /* 0x0000001208007986 */ /* 0x0001e2000c101124 */
[----:B------:R-:W-:Y:S05]  /*9ad0*/  BRA `(.L_x_48407) ;  /* 0x0000000c00387947 */ /* 0x000fea0003800000 */
.L_x_48404:
        /* <DEDUP_REMOVED lines=9> */
.L_x_48409:
[----:B------:R0:W-:Y:S01]  /*9b70*/  STG.E desc[UR36][R8.64], R18 ;  /* 0x0000001208007986 */ /* 0x0001e2000c101924 */
[----:B------:R-:W-:Y:S05]  /*9b80*/  BRA `(.L_x_48407) ;  /* 0x0000000c000c7947 */ /* 0x000fea0003800000 */
.L_x_48408:
[----:B------:R0:W-:Y:S01]  /*9b90*/  STG.E.U16 desc[UR36][R8.64], R18 ;  /* 0x0000001208007986 */ /* 0x0001e2000c101524 */
[----:B------:R-:W-:Y:S05]  /*9ba0*/  BRA `(.L_x_48407) ;  /* 0x0000000c00047947 */ /* 0x000fea0003800000 */
.L_x_48403:
        /* <DEDUP_REMOVED lines=9> */
.L_x_48411:
[----:B------:R-:W-:-:S04]  /*9c40*/  I2FP.F32.S32 R0, R18 ;  /* 0x0000001200007245 */ /* 0x000fc80000201400 */
[----:B------:R-:W-:-:S05]  /*9c50*/  F2FP.F16.F32.PACK_AB R0, RZ, R0 ;  /* 0x00000000ff00723e */ /* 0x000fca00000000ff */
[----:B------:R0:W-:Y:S01]  /*9c60*/  STG.E.U16 desc[UR36][R8.64], R0 ;  /* 0x0000000008007986 */ /* 0x0001e2000c101524 */
[----:B------:R-:W-:Y:S05]  /*9c70*/  BRA `(.L_x_48407) ;  /* 0x0000000800d07947 */ /* 0x000fea0003800000 */
.L_x_48410:
        /* <DEDUP_REMOVED lines=10> */
.L_x_48413:
[----:B------:R-:W-:-:S04]  /*9d20*/  I2FP.F32.S32 R18, R18 ;  /* 0x0000001200127245 */ /* 0x000fc80000201400 */
[----:B------:R-:W-:-:S04]  /*9d30*/  F2FP.F16.F32.PACK_AB R3, RZ, R18 ;  /* 0x00000012ff03723e */ /* 0x000fc800000000ff */
[----:B------:R-:W-:-:S05]  /*9d40*/  PRMT R3, R3, 0x5410, RZ ;  /* 0x0000541003037816 */ /* 0x000fca00000000ff */
[----:B------:R3:W-:Y:S01]  /*9d50*/  STG.E desc[UR36][R8.64], R3 ;  /* 0x0000000308007986 */ /* 0x0007e2000c101924 */
[----:B------:R-:W-:Y:S05]  /*9d60*/  BRA `(.L_x_48407) ;  /* 0x0000000800947947 */ /* 0x000fea0003800000 */
.L_x_48412:
[----:B------:R-:W0:Y:S02]  /*9d70*/  I2F.F64 R18, R18 ;  /* 0x0000001200127312 */ /* 0x000e240000201c00 */
[----:B0-----:R4:W-:Y:S01]  /*9d80*/  STG.E.64 desc[UR36][R8.64], R18 ;  /* 0x0000001208007986 */ /* 0x0019e2000c101b24 */
[----:B------:R-:W-:Y:S05]  /*9d90*/  BRA `(.L_x_48407) ;  /* 0x0000000800887947 */ /* 0x000fea0003800000 */
.L_x_48402:
        /* <DEDUP_REMOVED lines=12> */
.L_x_48417:
        /* <DEDUP_REMOVED lines=17> */
.L_x_48420:
[----:B------:R-:W-:-:S04]  /*9f70*/  SHF.R.U32.HI R3, RZ, 0x18, R5 ;  /* 0x00000018ff037819 */ /* 0x000fc80000011605 */
[----:B------:R-:W-:-:S04]  /*9f80*/  LOP3.LUT R0, R0, 0x80, R3, 0xf8, !PT ;  /* 0x0000008000007812 */ /* 0x000fc800078ef803 */
[----:B------:R-:W-:-:S07]  /*9f90*/  PRMT R4, R0, 0x7610, R4 ;  /* 0x0000761000047816 */ /* 0x000fce0000000004 */
.L_x_48419:
[----:B------:R-:W-:Y:S05]  /*9fa0*/  BSYNC.RECONVERGENT B0 ;  /* 0x0000000000007941 */ /* 0x000fea0003800200 */
.L_x_48418:
[----:B------:R0:W-:Y:S01]  /*9fb0*/  STG.E.U8 desc[UR36][R8.64], R4 ;  /* 0x0000000408007986 */ /* 0x0001e2000c101124 */
[----:B------:R-:W-:Y:S05]  /*9fc0*/  BRA `(.L_x_48407) ;  /* 0x0000000400fc7947 */ /* 0x000fea0003800000 */
.L_x_48416:
        /* <DEDUP_REMOVED lines=17> */
.L_x_48423:
[----:B------:R-:W-:-:S04]  /*a0e0*/  SHF.R.U32.HI R3, RZ, 0x18, R5 ;  /* 0x00000018ff037819 */ /* 0x000fc80000011605 */
[----:B------:R-:W-:-:S04]  /*a0f0*/  LOP3.LUT R0, R0, 0x80, R3, 0xf8, !PT ;  /* 0x0000008000007812 */ /* 0x000fc800078ef803 */
[----:B------:R-:W-:-:S07]  /*a100*/  PRMT R4, R0, 0x7610, R4 ;  /* 0x0000761000047816 */ /* 0x000fce0000000004 */
.L_x_48422:
[----:B------:R-:W-:Y:S05]  /*a110*/  BSYNC.RECONVERGENT B0 ;  /* 0x0000000000007941 */ /* 0x000fea0003800200 */
.L_x_48421:
[----:B------:R0:W-:Y:S01]  /*a120*/  STG.E.U8 desc[UR36][R8.64], R4 ;  /* 0x0000000408007986 */ /* 0x0001e2000c101124 */
[----:B------:R-:W-:Y:S05]  /*a130*/  BRA `(.L_x_48407) ;  /* 0x0000000400a07947 */ /* 0x000fea0003800000 */
.L_x_48415:
        /* <DEDUP_REMOVED lines=22> */
.L_x_48425:
[----:B------:R-:W-:-:S05]  /*a2a0*/  SHF.R.S32.HI R19, RZ, 0x1f, R18 ;  /* 0x0000001fff137819 */ /* 0x000fca0000011412 */
[----:B------:R0:W-:Y:S01]  /*a2b0*/  STG.E.64 desc[UR36][R8.64], R18 ;  /* 0x0000001208007986 */ /* 0x0001e2000c101b24 */
[----:B------:R-:W-:Y:S05]  /*a2c0*/  BRA `(.L_x_48407) ;  /* 0x00000004003c7947 */ /* 0x000fea0003800000 */
.L_x_48424:
[----:B------:R0:W-:Y:S01]  /*a2d0*/  STG.E desc[UR36][R8.64], R18 ;  /* 0x0000001208007986 */ /* 0x0001e2000c101924 */
[----:B------:R-:W-:Y:S05]  /*a2e0*/  BRA `(.L_x_48407) ;  /* 0x0000000400347947 */ /* 0x000fea0003800000 */
.L_x_48414:
        /* <DEDUP_REMOVED lines=10> */
.L_x_48427:
[----:B------:R-:W0:Y:S01]  /*a390*/  I2F.F64 R4, R18 ;  /* 0x0000001200047312 */ /* 0x000e220000201c00 */
[----:B------:R-:W-:-:S05]  /*a3a0*/  CS2R R6, SRZ ;  /* 0x0000000000067805 */ /* 0x000fca000001ff00 */
[----:B0-----:R0:W-:Y:S01]  /*a3b0*/  STG.E.128 desc[UR36][R8.64], R4 ;  /* 0x0000000408007986 */ /* 0x0011e2000c101d24 */
[----:B------:R-:W-:Y:S05]  /*a3c0*/  BRA `(.L_x_48407) ;  /* 0x0000000000fc7947 */ /* 0x000fea0003800000 */
.L_x_48426:
[----:B------:R-:W-:-:S13]  /*a3d0*/  ISETP.NE.AND P0, PT, R0, 0xf, PT ;  /* 0x0000000f0000780c */ /* 0x000fda0003f05270 */
[----:B------:R-:W-:Y:S05]  /*a3e0*/  @!P0 BRA `(.L_x_48428) ;  /* 0x0000000000e88947 */ /* 0x000fea0003800000 */
[----:B------:R-:W-:-:S13]  /*a3f0*/  ISETP.NE.AND P0, PT, R0, 0x17, PT ;  /* 0x000000170000780c */ /* 0x000fda0003f05270 */
[----:B------:R-:W-:Y:S05]  /*a400*/  @!P0 BRA `(.L_x_48429) ;  /* 0x0000000000908947 */ /* 0x000fea0003800000 */
[----:B------:R-:W-:-:S13]  /*a410*/  ISETP.NE.AND P0, PT, R0, 0x18, PT ;  /* 0x000000180000780c */ /* 0x000fda0003f05270 */
[----:B------:R-:W-:Y:S05]  /*a420*/  @!P0 BRA `(.L_x_48430) ;  /* 0x0000000000448947 */ /* 0x000fea0003800000 */
.L_x_48406:
        /* <DEDUP_REMOVED lines=16> */
.L_x_48431:
[----:B------:R-:W-:Y:S05]  /*a530*/  BRA `(.L_x_48407) ;  /* 0x0000000000a07947 */ /* 0x000fea0003800000 */
.L_x_48430:
        /* <DEDUP_REMOVED lines=13> */
.L_x_48433:
[----:B------:R-:W-:Y:S05]  /*a610*/  BSYNC.RECONVERGENT B0 ;  /* 0x0000000000007941 */ /* 0x000fea0003800200 */
.L_x_48432:
[----:B------:R-:W-:-:S05]  /*a620*/  LOP3.LUT R3, R0, 0x80, R3, 0xf8, !PT ;  /* 0x0000008000037812 */ /* 0x000fca00078ef803 */
[----:B------:R0:W-:Y:S01]  /*a630*/  STG.E.U8 desc[UR36][R8.64], R3 ;  /* 0x0000000308007986 */ /* 0x0001e2000c101124 */
[----:B------:R-:W-:Y:S05]  /*a640*/  BRA `(.L_x_48407) ;  /* 0x00000000005c7947 */ /* 0x000fea0003800000 */
.L_x_48429:
        /* <DEDUP_REMOVED lines=12> */
.L_x_48435:
[----:B------:R-:W-:Y:S01]  /*a710*/  IMAD.MOV.U32 R0, RZ, RZ, 0x7f ;  /* 0x0000007fff007424 */ /* 0x000fe200078e00ff */
[----:B------:R-:W-:-:S04]  /*a720*/  ISETP.GT.U32.AND P0, PT, R4, 0x7f800000, PT ;  /* 0x7f8000000400780c */ /* 0x000fc80003f04070 */
[----:B------:R-:W-:-:S09]  /*a730*/  SEL R0, R0, 0x7c, P0 ;  /* 0x0000007c00007807 */ /* 0x000fd20000000000 */
.L_x_48436:
[----:B------:R-:W-:Y:S05]  /*a740*/  BSYNC.RECONVERGENT B0 ;  /* 0x0000000000007941 */ /* 0x000fea0003800200 */
.L_x_48434:
[----:B------:R-:W-:-:S04]  /*a750*/  SHF.R.U32.HI R3, RZ, 0x18, R3 ;  /* 0x00000018ff037819 */ /* 0x000fc80000011603 */
[----:B------:R-:W-:-:S05]  /*a760*/  LOP3.LUT R3, R0, 0x80, R3, 0xf8, !PT ;  /* 0x0000008000037812 */ /* 0x000fca00078ef803 */
[----:B------:R0:W-:Y:S01]  /*a770*/  STG.E.U8 desc[UR36][R8.64], R3 ;  /* 0x0000000308007986 */ /* 0x0001e2000c101124 */
[----:B------:R-:W-:Y:S05]  /*a780*/  BRA `(.L_x_48407) ;  /* 0x00000000000c7947 */ /* 0x000fea0003800000 */
.L_x_48428:
[----:B------:R-:W-:-:S04]  /*a790*/  I2FP.F32.S32 R0, R18 ;  /* 0x0000001200007245 */ /* 0x000fc80000201400 */
[----:B------:R-:W-:-:S05]  /*a7a0*/  F2FP.BF16.F32.PACK_AB R0, RZ, R0 ;  /* 0x00000000ff00723e */ /* 0x000fca00000010ff */
[----:B------:R0:W-:Y:S02]  /*a7b0*/  STG.E.U16 desc[UR36][R8.64], R0 ;  /* 0x0000000008007986 */ /* 0x0001e4000c101524 */
.L_x_48407:
[----:B------:R-:W-:-:S07]  /*a7c0*/  VIADD R23, R23, 0x80 ;  /* 0x0000008017177836 */ /* 0x000fce0000000000 */
.L_x_48366:
[----:B------:R-:W-:Y:S05]  /*a7d0*/  BSYNC.RECONVERGENT B6 ;  /* 0x0000000000067941 */ /* 0x000fea0003800200 */
.L_x_48365:
        /* <DEDUP_REMOVED lines=21> */
.L_x_48440:
[----:B-----5:R-:W-:Y:S01]  /*a930*/  STG.E.U8 desc[UR36][R2.64], R22 ;  /* 0x0000001602007986 */ /* 0x020fe2000c101124 */
[----:B------:R-:W-:Y:S05]  /*a940*/  EXIT ;  /* 0x000000000000794d */ /* 0x000fea0003800000 */
.L_x_48439:
        /* <DEDUP_REMOVED lines=9> */
.L_x_48443:
[----:B-----5:R-:W-:Y:S01]  /*a9e0*/  STG.E desc[UR36][R2.64], R22 ;  /* 0x0000001602007986 */ /* 0x020fe2000c101924 */
[----:B------:R-:W-:Y:S05]  /*a9f0*/  EXIT ;  /* 0x000000000000794d */ /* 0x000fea0003800000 */
.L_x_48442:
[----:B-----5:R-:W-:Y:S01]  /*aa00*/  STG.E.U16 desc[UR36][R2.64], R22 ;  /* 0x0000001602007986 */ /* 0x020fe2000c101524 */
[----:B------:R-:W-:Y:S05]  /*aa10*/  EXIT ;  /* 0x000000000000794d */ /* 0x000fea0003800000 */
.L_x_48438:
        /* <DEDUP_REMOVED lines=9> */
.L_x_48445:
[----:B-----5:R-:W-:-:S04]  /*aab0*/  I2FP.F32.S32 R0, R22 ;  /* 0x0000001600007245 */ /* 0x020fc80000201400 */
[----:B------:R-:W-:-:S05]  /*aac0*/  F2FP.F16.F32.PACK_AB R0, RZ, R0 ;  /* 0x00000000ff00723e */ /* 0x000fca00000000ff */
[----:B------:R-:W-:Y:S01]  /*aad0*/  STG.E.U16 desc[UR36][R2.64], R0 ;  /* 0x0000000002007986 */ /* 0x000fe2000c101524 */
[----:B------:R-:W-:Y:S05]  /*aae0*/  EXIT ;  /* 0x000000000000794d */ /* 0x000fea0003800000 */
.L_x_48444:
        /* <DEDUP_REMOVED lines=10> */
.L_x_48447:
[----:B-----5:R-:W-:-:S04]  /*ab90*/  I2FP.F32.S32 R22, R22 ;  /* 0x0000001600167245 */ /* 0x020fc80000201400 */
[----:B------:R-:W-:-:S04]  /*aba0*/  F2FP.F16.F32.PACK_AB R5, RZ, R22 ;  /* 0x00000016ff05723e */ /* 0x000fc800000000ff */
[----:B------:R-:W-:-:S05]  /*abb0*/  PRMT R5, R5, 0x5410, RZ ;  /* 0x0000541005057816 */ /* 0x000fca00000000ff */
[----:B------:R-:W-:Y:S01]  /*abc0*/  STG.E desc[UR36][R2.64], R5 ;  /* 0x0000000502007986 */ /* 0x000fe2000c101924 */
[----:B------:R-:W-:Y:S05]  /*abd0*/  EXIT ;  /* 0x000000000000794d */ /* 0x000fea0003800000 */
.L_x_48446:
[----:B-----5:R-:W0:Y:S02]  /*abe0*/  I2F.F64 R22, R22 ;  /* 0x0000001600167312 */ /* 0x020e240000201c00 */
[----:B0-----:R-:W-:Y:S01]  /*abf0*/  STG.E.64 desc[UR36][R2.64], R22 ;  /* 0x0000001602007986 */ /* 0x001fe2000c101b24 */
[----:B------:R-:W-:Y:S05]  /*ac00*/  EXIT ;  /* 0x000000000000794d */ /* 0x000fea0003800000 */
.L_x_48437:
        /* <DEDUP_REMOVED lines=12> */
.L_x_48451:
        /* <DEDUP_REMOVED lines=18> */
.L_x_48454:
[----:B------:R-:W-:-:S04]  /*adf0*/  SHF.R.U32.HI R5, RZ, 0x18, R5 ;  /* 0x00000018ff057819 */ /* 0x000fc80000011605 */
[----:B------:R-:W-:-:S07]  /*ae00*/  LOP3.LUT R0, R0, 0x80, R5, 0xf8, !PT ;  /* 0x0000008000007812 */ /* 0x000fce00078ef805 */
.L_x_48453:
[----:B------:R-:W-:Y:S05]  /*ae10*/  BSYNC.RECONVERGENT B0 ;  /* 0x0000000000007941 */ /* 0x000fea0003800200 */
.L_x_48452:
[----:B------:R-:W-:Y:S01]  /*ae20*/  STG.E.U8 desc[UR36][R2.64], R0 ;  /* 0x0000000002007986 */ /* 0x000fe2000c101124 */
[----:B------:R-:W-:Y:S05]  /*ae30*/  EXIT ;  /* 0x000000000000794d */ /* 0x000fea0003800000 */
.L_x_48450:
        /* <DEDUP_REMOVED lines=18> */
.L_x_48457:
[----:B------:R-:W-:-:S04]  /*af60*/  SHF.R.U32.HI R5, RZ, 0x18, R5 ;  /* 0x00000018ff057819 */ /* 0x000fc80000011605 */
[----:B------:R-:W-:-:S07]  /*af70*/  LOP3.LUT R0, R0, 0x80, R5, 0xf8, !PT ;  /* 0x0000008000007812 */ /* 0x000fce00078ef805 */
.L_x_48456:
[----:B------:R-:W-:Y:S05]  /*af80*/  BSYNC.RECONVERGENT B0 ;  /* 0x0000000000007941 */ /* 0x000fea0003800200 */
.L_x_48455:
[----:B------:R-:W-:Y:S01]  /*af90*/  STG.E.U8 desc[UR36][R2.64], R0 ;  /* 0x0000000002007986 */ /* 0x000fe2000c101124 */
[----:B------:R-:W-:Y:S05]  /*afa0*/  EXIT ;  /* 0x000000000000794d */ /* 0x000fea0003800000 */
.L_x_48449:
        /* <DEDUP_REMOVED lines=22> */
.L_x_48459:
[----:B-----5:R-:W-:-:S05]  /*b110*/  SHF.R.S32.HI R23, RZ, 0x1f, R22 ;  /* 0x0000001fff177819 */ /* 0x020fca0000011416 */
[----:B------:R-:W-:Y:S01]  /*b120*/  STG.E.64 desc[UR36][R2.64], R22 ;  /* 0x0000001602007986 */ /* 0x000fe2000c101b24 */
[----:B------:R-:W-:Y:S05]  /*b130*/  EXIT ;  /* 0x000000000000794d */ /* 0x000fea0003800000 */
.L_x_48458:
[----:B-----5:R-:W-:Y:S01]  /*b140*/  STG.E desc[UR36][R2.64], R22 ;  /* 0x0000001602007986 */ /* 0x020fe2000c101924 */
[----:B------:R-:W-:Y:S05]  /*b150*/  EXIT ;  /* 0x000000000000794d */ /* 0x000fea0003800000 */
.L_x_48448:
        /* <DEDUP_REMOVED lines=10> */
.L_x_48461:
[----:B-----5:R-:W0:Y:S01]  /*b200*/  I2F.F64 R4, R22 ;  /* 0x0000001600047312 */ /* 0x020e220000201c00 */
[----:B------:R-:W-:-:S05]  /*b210*/  CS2R R6, SRZ ;  /* 0x0000000000067805 */ /* 0x000fca000001ff00 */
[----:B0-----:R-:W-:Y:S01]  /*b220*/  STG.E.128 desc[UR36][R2.64], R4 ;  /* 0x0000000402007986 */ /* 0x001fe2000c101d24 */
[----:B------:R-:W-:Y:S05]  /*b230*/  EXIT ;  /* 0x000000000000794d */ /* 0x000fea0003800000 */
.L_x_48460:
[----:B------:R-:W-:-:S13]  /*b240*/  ISETP.NE.AND P0, PT, R0, 0xf, PT ;  /* 0x0000000f0000780c */ /* 0x000fda0003f05270 */
[----:B------:R-:W-:Y:S05]  /*b250*/  @!P0 BRA `(.L_x_48462) ;  /* 0x0000000000e88947 */ /* 0x000fea0003800000 */
[----:B------:R-:W-:-:S13]  /*b260*/  ISETP.NE.AND P0, PT, R0, 0x17, PT ;  /* 0x000000170000780c */ /* 0x000fda0003f05270 */
[----:B------:R-:W-:Y:S05]  /*b270*/  @!P0 BRA `(.L_x_48463) ;  /* 0x0000000000908947 */ /* 0x000fea0003800000 */
[----:B------:R-:W-:-:S13]  /*b280*/  ISETP.NE.AND P0, PT, R0, 0x18, PT ;  /* 0x000000180000780c */ /* 0x000fda0003f05270 */
[----:B------:R-:W-:Y:S05]  /*b290*/  @!P0 BRA `(.L_x_48464) ;  /* 0x0000000000448947 */ /* 0x000fea0003800000 */
.L_x_48441:
        /* <DEDUP_REMOVED lines=16> */
.L_x_48465:
[----:B------:R-:W-:Y:S05]  /*b3a0*/  EXIT ;  /* 0x000000000000794d */ /* 0x000fea0003800000 */
.L_x_48464:
        /* <DEDUP_REMOVED lines=13> */
.L_x_48467:
[----:B------:R-:W-:Y:S05]  /*b480*/  BSYNC.RECONVERGENT B0 ;  /* 0x0000000000007941 */ /* 0x000fea0003800200 */
.L_x_48466:
[----:B------:R-:W-:-:S05]  /*b490*/  LOP3.LUT R5, R0, 0x80, R5, 0xf8, !PT ;  /* 0x0000008000057812 */ /* 0x000fca00078ef805 */
[----:B------:R-:W-:Y:S01]  /*b4a0*/  STG.E.U8 desc[UR36][R2.64], R5 ;  /* 0x0000000502007986 */ /* 0x000fe2000c101124 */
[----:B------:R-:W-:Y:S05]  /*b4b0*/  EXIT ;  /* 0x000000000000794d */ /* 0x000fea0003800000 */
.L_x_48463:
        /* <DEDUP_REMOVED lines=12> */
.L_x_48469:
[----:B------:R-:W-:Y:S01]  /*b580*/  IMAD.MOV.U32 R0, RZ, RZ, 0x7f ;  /* 0x0000007fff007424 */ /* 0x000fe200078e00ff */
[----:B------:R-:W-:-:S04]  /*b590*/  ISETP.GT.U32.AND P0, PT, R4, 0x7f800000, PT ;  /* 0x7f8000000400780c */ /* 0x000fc80003f04070 */
[----:B------:R-:W-:-:S09]  /*b5a0*/  SEL R0, R0, 0x7c, P0 ;  /* 0x0000007c00007807 */ /* 0x000fd20000000000 */
.L_x_48470:
[----:B------:R-:W-:Y:S05]  /*b5b0*/  BSYNC.RECONVERGENT B0 ;  /* 0x0000000000007941 */ /* 0x000fea0003800200 */
.L_x_48468:
[----:B------:R-:W-:-:S04]  /*b5c0*/  SHF.R.U32.HI R5, RZ, 0x18, R5 ;  /* 0x00000018ff057819 */ /* 0x000fc80000011605 */
[----:B------:R-:W-:-:S05]  /*b5d0*/  LOP3.LUT R5, R0, 0x80, R5, 0xf8, !PT ;  /* 0x0000008000057812 */ /* 0x000fca00078ef805 */
[----:B------:R-:W-:Y:S01]  /*b5e0*/  STG.E.U8 desc[UR36][R2.64], R5 ;  /* 0x0000000502007986 */ /* 0x000fe2000c101124 */
[----:B------:R-:W-:Y:S05]  /*b5f0*/  EXIT ;  /* 0x000000000000794d */ /* 0x000fea0003800000 */
.L_x_48462:
[----:B-----5:R-:W-:-:S04]  /*b600*/  I2FP.F32.S32 R0, R22 ;  /* 0x0000001600007245 */ /* 0x020fc80000201400 */
[----:B------:R-:W-:-:S05]  /*b610*/  F2FP.BF16.F32.PACK_AB R0, RZ, R0 ;  /* 0x00000000ff00723e */ /* 0x000fca00000010ff */
[----:B------:R-:W-:Y:S01]  /*b620*/  STG.E.U16 desc[UR36][R2.64], R0 ;  /* 0x0000000002007986 */ /* 0x000fe2000c101524 */
[----:B------:R-:W-:Y:S05]  /*b630*/  EXIT ;  /* 0x000000000000794d */ /* 0x000fea0003800000 */
.L_x_48471:
        /* <DEDUP_REMOVED lines=12> */
.L_x_55094:


//--------------------- .text._ZN2at6native18elementwise_kernelILi128ELi2EZNS0_22gpu_kernel_impl_nocastINS0_13BinaryFunctorIiiiZZZNS0_21remainder_kernel_cudaERNS_18TensorIteratorBaseEENKUlvE_clEvENKUlvE1_clEvEUliiE_EEEEvS5_RKT_EUliE_EEviT1_ --------------------------
	.section	.text._ZN2at6native18elementwise_kernelILi128ELi2EZNS0_22gpu_kernel_impl_nocastINS0_13BinaryFunctorIiiiZZZNS0_21remainder_kernel_cudaERNS_18TensorIteratorBaseEENKUlvE_clEvENKUlvE1_clEvEUliiE_EEEEvS5_RKT_EUliE_EEviT1_,"ax",@progbits
	.align	128
        .global         _ZN2at6native18elementwise_kernelILi128ELi2EZNS0_22gpu_kernel_impl_nocastINS0_13BinaryFunctorIiiiZZZNS0_21remainder_kernel_cudaERNS_18TensorIteratorBaseEENKUlvE_clEvENKUlvE1_clEvEUliiE_EEEEvS5_RKT_EUliE_EEviT1_
        .type           _ZN2at6native18elementwise_kernelILi128ELi2EZNS0_22gpu_kernel_impl_nocastINS0_13BinaryFunctorIiiiZZZNS0_21remainder_kernel_cudaERNS_18TensorIteratorBaseEENKUlvE_clEvENKUlvE1_clEvEUliiE_EEEEvS5_RKT_EUliE_EEviT1_,@function
        .size           _ZN2at6native18elementwise_kernelILi128ELi2EZNS0_22gpu_kernel_impl_nocastINS0_13BinaryFunctorIiiiZZZNS0_21remainder_kernel_cudaERNS_18TensorIteratorBaseEENKUlvE_clEvENKUlvE1_clEvEUliiE_EEEEvS5_RKT_EUliE_EEviT1_,(.L_x_55095 - _ZN2at6native18elementwise_kernelILi128ELi2EZNS0_22gpu_kernel_impl_nocastINS0_13BinaryFunctorIiiiZZZNS0_21remainder_kernel_cudaERNS_18TensorIteratorBaseEENKUlvE_clEvENKUlvE1_clEvEUliiE_EEEEvS5_RKT_EUliE_EEviT1_)
        .other          _ZN2at6native18elementwise_kernelILi128ELi2EZNS0_22gpu_kernel_impl_nocastINS0_13BinaryFunctorIiiiZZZNS0_21remainder_kernel_cudaERNS_18TensorIteratorBaseEENKUlvE_clEvENKUlvE1_clEvEUliiE_EEEEvS5_RKT_EUliE_EEviT1_,@"STO_CUDA_ENTRY STV_DEFAULT"
_ZN2at6native18elementwise_kernelILi128ELi2EZNS0_22gpu_kernel_impl_nocastINS0_13BinaryFunctorIiiiZZZNS0_21remainder_kernel_cudaERNS_18TensorIteratorBaseEENKUlvE_clEvENKUlvE1_clEvEUliiE_EEEEvS5_RKT_EUliE_EEviT1_:
.text._ZN2at6native18elementwise_kernelILi128ELi2EZNS0_22gpu_kernel_impl_nocastINS0_13BinaryFunctorIiiiZZZNS0_21remainder_kernel_cudaERNS_18TensorIteratorBaseEENKUlvE_clEvENKUlvE1_clEvEUliiE_EEEEvS5_RKT_EUliE_EEviT1_:
        /* <DEDUP_REMOVED lines=26> */
[----:B------:R0:W1:Y:S01]  /*01a0*/  F2I.FTZ.U32.TRUNC.NTZ R9, R8 ;  /* 0x0000000800097305 */ /* 0x000062000021f000 */
[----:B------:R-:W2:Y:S01]  /*01b0*/  LDC.64 R4, c[0x0][0x5e8] ;  /* 0x00017a00ff047b82 */ /* 0x000ea20000000a00 */
[----:B0-----:R-:W-:Y:S01]  /*01c0*/  HFMA2 R8, -RZ, RZ, 0, 0 ;  /* 0x00000000ff087431 */ /* 0x001fe200000001ff */
        /* <DEDUP_REMOVED lines=12> */
[C---:B------:R-:W-:Y:S02]  /*0290*/  LOP3.LUT R0, R9.reuse, R6, RZ, 0x3c, !PT ;  /* 0x0000000609007212 */ /* 0x040fe400078e3cff */
[----:B------:R-:W-:Y:S02]  /*02a0*/  ISETP.NE.AND P1, PT, R9, RZ, PT ;  /* 0x000000ff0900720c */ /* 0x000fe40003f25270 */
[----:B------:R-:W-:-:S04]  /*02b0*/  ISETP.GT.AND P0, PT, R0, -0x1, PT ;  /* 0xffffffff0000780c */ /* 0x000fc80003f04270 */
[----:B------:R-:W-:-:S04]  /*02c0*/  SEL R6, R6, RZ, !P0 ;  /* 0x000000ff06067207 */ /* 0x000fc80004000000 */
[----:B------:R-:W-:-:S04]  /*02d0*/  SEL R6, R6, RZ, P1 ;  /* 0x000000ff06067207 */ /* 0x000fc80000800000 */
[----:B------:R-:W-:-:S05]  /*02e0*/  IADD3 R9, PT, PT, R9, R6, RZ ;  /* 0x0000000609097210 */ /* 0x000fca0007ffe0ff */
[----:B--2---:R0:W-:Y:S02]  /*02f0*/  STG.E desc[UR6][R4.64], R9 ;  /* 0x0000000904007986 */ /* 0x0041e4000c101906 */
.L_x_48474:
[----:B------:R-:W-:Y:S05]  /*0300*/  BSYNC.RECONVERGENT B0 ;  /* 0x0000000000007941 */ /* 0x000fea0003800200 */
.L_x_48473:
        /* <DEDUP_REMOVED lines=8> */
[----:B------:R-:W0:Y:S08]  /*0390*/  I2F.RP R0, R8 ;  /* 0x0000000800007306 */ /* 0x000e300000209400 */
[----:B0-----:R-:W0:Y:S01]  /*03a0*/  MUFU.RCP R0, R0 ;  /* 0x0000000000007308 */ /* 0x001e220000001000 */
[----:B---3--:R-:W-:-:S02]  /*03b0*/  IABS R10, R2 ;  /* 0x00000002000a7213 */ /* 0x008fc40000000000 */
[----:B------:R-:W-:Y:S02]  /*03c0*/  ISETP.GE.AND P2, PT, R2, RZ, PT ;  /* 0x000000ff0200720c */ /* 0x000fe40003f46270 */
[----:B0-----:R-:W-:Y:S01]  /*03d0*/  IADD3 R6, PT, PT, R0, 0xffffffe, RZ ;  /* 0x0ffffffe00067810 */ /* 0x001fe20007ffe0ff */
[----:B------:R-:W-:Y:S02]  /*03e0*/  IMAD.MOV R0, RZ, RZ, -R3 ;  /* 0x000000ffff007224 */ /* 0x000fe400078e0a03 */
[----:B------:R-:W0:Y:S01]  /*03f0*/  LDC.64 R2, c[0x0][0x5e8] ;  /* 0x00017a00ff027b82 */ /* 0x000e220000000a00 */
[----:B------:R1:W2:Y:S02]  /*0400*/  F2I.FTZ.U32.TRUNC.NTZ R7, R6 ;  /* 0x0000000600077305 */ /* 0x0002a4000021f000 */
[----:B-1----:R-:W-:Y:S01]  /*0410*/  HFMA2 R6, -RZ, RZ, 0, 0 ;  /* 0x00000000ff067431 */ /* 0x002fe200000001ff */
        /* <DEDUP_REMOVED lines=12> */
[C---:B------:R-:W-:Y:S02]  /*04e0*/  LOP3.LUT R0, R7.reuse, R4, RZ, 0x3c, !PT ;  /* 0x0000000407007212 */ /* 0x040fe400078e3cff */
[----:B------:R-:W-:Y:S02]  /*04f0*/  ISETP.NE.AND P1, PT, R7, RZ, PT ;  /* 0x000000ff0700720c */ /* 0x000fe40003f25270 */
[----:B------:R-:W-:-:S04]  /*0500*/  ISETP.GT.AND P0, PT, R0, -0x1, PT ;  /* 0xffffffff0000780c */ /* 0x000fc80003f04270 */
[----:B------:R-:W-:-:S04]  /*0510*/  SEL R4, R4, RZ, !P0 ;  /* 0x000000ff04047207 */ /* 0x000fc80004000000 */
[----:B------:R-:W-:-:S04]  /*0520*/  SEL R4, R4, RZ, P1 ;  /* 0x000000ff04047207 */ /* 0x000fc80000800000 */
[----:B------:R-:W-:-:S05]  /*0530*/  IADD3 R7, PT, PT, R7, R4, RZ ;  /* 0x0000000407077210 */ /* 0x000fca0007ffe0ff */
[----:B0-----:R-:W-:Y:S01]  /*0540*/  STG.E desc[UR6][R2.64], R7 ;  /* 0x0000000702007986 */ /* 0x001fe2000c101906 */
[----:B------:R-:W-:Y:S05]  /*0550*/  EXIT ;  /* 0x000000000000794d */ /* 0x000fea0003800000 */
.L_x_48472:
        /* <DEDUP_REMOVED lines=355> */
.L_x_48477:
        /* <DEDUP_REMOVED lines=8> */
[----:B------:R-:W-:Y:S01]  /*1c10*/  VIADD R3, R3, 0x80 ;  /* 0x0000008003037836 */ /* 0x000fe20000000000 */
[-C--:B--2---:R-:W-:Y:S02]  /*1c20*/  IABS R12, R14.reuse ;  /* 0x0000000e000c7213 */ /* 0x084fe40000000000 */
[----:B-1----:R-:W-:Y:S02]  /*1c30*/  IABS R7, R14 ;  /* 0x0000000e00077213 */ /* 0x002fe40000000000 */
[----:B------:R-:W1:Y:S01]  /*1c40*/  I2F.RP R4, R12 ;  /* 0x0000000c00047306 */ /* 0x000e620000209400 */
[----:B---3--:R-:W-:-:S02]  /*1c50*/  IABS R8, R6 ;  /* 0x0000000600087213 */ /* 0x008fc40000000000 */
        /* <DEDUP_REMOVED lines=21> */
[----:B------:R-:W-:Y:S02]  /*1db0*/  SEL R6, R14, RZ, !P0 ;  /* 0x000000ff0e067207 */ /* 0x000fe40004000000 */
[----:B0-----:R-:W-:Y:S02]  /*1dc0*/  IADD3 R4, P0, PT, R5, UR8, RZ ;  /* 0x0000000805047c10 */ /* 0x001fe4000ff1e0ff */
[----:B------:R-:W-:Y:S02]  /*1dd0*/  SEL R6, R6, RZ, P1 ;  /* 0x000000ff06067207 */ /* 0x000fe40000800000 */
[----:B------:R-:W-:Y:S02]  /*1de0*/  IADD3.X R5, PT, PT, RZ, UR9, RZ, P0, !PT ;  /* 0x00000009ff057c10 */ /* 0x000fe400087fe4ff */
[----:B------:R-:W-:-:S05]  /*1df0*/  IADD3 R11, PT, PT, R11, R6, RZ ;  /* 0x000000060b0b7210 */ /* 0x000fca0007ffe0ff */
[----:B------:R0:W-:Y:S02]  /*1e00*/  STG.E desc[UR6][R4.64], R11 ;  /* 0x0000000b04007986 */ /* 0x0001e4000c101906 */
.L_x_48476:
[----:B------:R-:W-:Y:S05]  /*1e10*/  BSYNC.RECONVERGENT B0 ;  /* 0x0000000000007941 */ /* 0x000fea0003800200 */
.L_x_48475:
[----:B------:R-:W-:-:S13]  /*1e20*/  ISETP.GE.AND P0, PT, R3, UR4, PT ;  /* 0x0000000403007c0c */ /* 0x000fda000bf06270 */
[----:B------:R-:W-:Y:S05]  /*1e30*/  @P0 EXIT ;  /* 0x000000000000094d */ /* 0x000fea0003800000 */
        /* <DEDUP_REMOVED lines=348> */
.L_x_48478:
        /* <DEDUP_REMOVED lines=17> */
[----:B0-----:R-:W-:Y:S01]  /*3510*/  IMAD.MOV.U32 R8, RZ, RZ, RZ ;  /* 0x000000ffff087224 */ /* 0x001fe200078e00ff */
        /* <DEDUP_REMOVED lines=16> */
[----:B-1----:R-:W-:Y:S02]  /*3620*/  IADD3 R2, P0, PT, R3, UR4, RZ ;  /* 0x0000000403027c10 */ /* 0x002fe4000ff1e0ff */
[----:B------:R-:W-:Y:S02]  /*3630*/  SEL R0, R0, RZ, P1 ;  /* 0x000000ff00007207 */ /* 0x000fe40000800000 */
[----:B------:R-:W-:Y:S02]  /*3640*/  IADD3.X R3, PT, PT, RZ, UR5, RZ, P0, !PT ;  /* 0x00000005ff037c10 */ /* 0x000fe400087fe4ff */
[----:B------:R-:W-:-:S05]  /*3650*/  IADD3 R9, PT, PT, R9, R0, RZ ;  /* 0x0000000009097210 */ /* 0x000fca0007ffe0ff */
[----:B------:R-:W-:Y:S01]  /*3660*/  STG.E desc[UR6][R2.64], R9 ;  /* 0x0000000902007986 */ /* 0x000fe2000c101906 */
[----:B------:R-:W-:Y:S05]  /*3670*/  EXIT ;  /* 0x000000000000794d */ /* 0x000fea0003800000 */
.L_x_48479:
        /* <DEDUP_REMOVED lines=16> */
.L_x_55095:


//--------------------- .text._ZN2at6native27unrolled_elementwise_kernelINS0_13BinaryFunctorIiiiZZZNS0_21remainder_kernel_cudaERNS_18TensorIteratorBaseEENKUlvE_clEvENKUlvE1_clEvEUliiE_EESt5arrayIPcLm3EELi4E23TrivialOffsetCalculatorILi2EjESC_ILi1EjENS0_6memory15LoadWithoutCastENSF_16StoreWithoutCastEEEviT_T0_T2_T3_T4_T5_ --------------------------
	.section	.text._ZN2at6native27unrolled_elementwise_kernelINS0_13BinaryFunctorIiiiZZZNS0_21remainder_kernel_cudaERNS_18TensorIteratorBaseEENKUlvE_clEvENKUlvE1_clEvEUliiE_EESt5arrayIPcLm3EELi4E23TrivialOffsetCalculatorILi2EjESC_ILi1EjENS0_6memory15LoadWithoutCastENSF_16StoreWithoutCastEEEviT_T0_T2_T3_T4_T5_,"ax",@progbits
	.align	128
        .global         _ZN2at6native27unrolled_elementwise_kernelINS0_13BinaryFunctorIiiiZZZNS0_21remainder_kernel_cudaERNS_18TensorIteratorBaseEENKUlvE_clEvENKUlvE1_clEvEUliiE_EESt5arrayIPcLm3EELi4E23TrivialOffsetCalculatorILi2EjESC_ILi1EjENS0_6memory15LoadWithoutCastENSF_16StoreWithoutCastEEEviT_T0_T2_T3_T4_T5_
        .type           _ZN2at6native27unrolled_elementwise_kernelINS0_13BinaryFunctorIiiiZZZNS0_21remainder_kernel_cudaERNS_18TensorIteratorBaseEENKUlvE_clEvENKUlvE1_clEvEUliiE_EESt5arrayIPcLm3EELi4E23TrivialOffsetCalculatorILi2EjESC_ILi1EjENS0_6memory15LoadWithoutCastENSF_16StoreWithoutCastEEEviT_T0_T2_T3_T4_T5_,@function
        .size           _ZN2at6native27unrolled_elementwise_kernelINS0_13BinaryFunctorIiiiZZZNS0_21remainder_kernel_cudaERNS_18TensorIteratorBaseEENKUlvE_clEvENKUlvE1_clEvEUliiE_EESt5arrayIPcLm3EELi4E23TrivialOffsetCalculatorILi2EjESC_ILi1EjENS0_6memory15LoadWithoutCastENSF_16StoreWithoutCastEEEviT_T0_T2_T3_T4_T5_,(.L_x_55096 - _ZN2at6native27unrolled_elementwise_kernelINS0_13BinaryFunctorIiiiZZZNS0_21remainder_kernel_cudaERNS_18TensorIteratorBaseEENKUlvE_clEvENKUlvE1_clEvEUliiE_EESt5arrayIPcLm3EELi4E23TrivialOffsetCalculatorILi2EjESC_ILi1EjENS0_6memory15LoadWithoutCastENSF_16StoreWithoutCastEEEviT_T0_T2_T3_T4_T5_)
        .other          _ZN2at6native27unrolled_elementwise_kernelINS0_13BinaryFunctorIiiiZZZNS0_21remainder_kernel_cudaERNS_18TensorIteratorBaseEENKUlvE_clEvENKUlvE1_clEvEUliiE_EESt5arrayIPcLm3EELi4E23TrivialOffsetCalculatorILi2EjESC_ILi1EjENS0_6memory15LoadWithoutCastENSF_16StoreWithoutCastEEEviT_T0_T2_T3_T4_T5_,@"STO_CUDA_ENTRY STV_DEFAULT"
_ZN2at6native27unrolled_elementwise_kernelINS0_13BinaryFunctorIiiiZZZNS0_21remainder_kernel_cudaERNS_18TensorIteratorBaseEENKUlvE_clEvENKUlvE1_clEvEUliiE_EESt5arrayIPcLm3EELi4E23TrivialOffsetCalculatorILi2EjESC_ILi1EjENS0_6memory15LoadWithoutCastENSF_16StoreWithoutCastEEEviT_T0_T2_T3_T4_T5_:
.text._ZN2at6native27unrolled_elementwise_kernelINS0_13BinaryFunctorIiiiZZZNS0_21remainder_kernel_cudaERNS_18TensorIteratorBaseEENKUlvE_clEvENKUlvE1_clEvEUliiE_EESt5arrayIPcLm3EELi4E23TrivialOffsetCalculatorILi2EjESC_ILi1EjENS0_6memory15LoadWithoutCastENSF_16StoreWithoutCastEEEviT_T0_T2_T3_T4_T5_:
        /* <DEDUP_REMOVED lines=17> */
[----:B------:R-:W-:Y:S02]  /*0110*/  @!P1 IMAD R21, R11, 0x200, R8 ;  /* 0x000002000b159824 */ /* 0x000fe400078e0208 */
[----:B------:R-:W-:Y:S02]  /*0120*/  @!P1 VIADD R8, R8, 0x80 ;  /* 0x0000008008089836 */ /* 0x000fe40000000000 */
[----:B---3--:R-:W-:-:S03]  /*0130*/  @!P1 IMAD.WIDE.U32 R18, R21, 0x4, R18 ;  /* 0x0000000415129825 */ /* 0x008fc600078e0012 */
[C---:B------:R-:W-:Y:S02]  /*0140*/  ISETP.GE.AND P3, PT, R8.reuse, R9, PT ;  /* 0x000000090800720c */ /* 0x040fe40003f66270 */
[----:B-1----:R1:W5:Y:S02]  /*0150*/  @!P1 LDG.E R15, desc[UR4][R18.64] ;  /* 0x00000004120f9981 */ /* 0x002364000c1e1900 */
[----:B-1----:R-:W1:Y:S09]  /*0160*/  LDC.64 R18, c[0x0][0x390] ;  /* 0x0000e400ff127b82 */ /* 0x002e720000000a00 */
[----:B------:R-:W-:Y:S01]  /*0170*/  @!P3 IMAD R23, R11, 0x200, R8 ;  /* 0x000002000b17b824 */ /* 0x000fe200078e0208 */
[----:B------:R-:W-:-:S03]  /*0180*/  @!P3 IADD3 R8, PT, PT, R8, 0x80, RZ ;  /* 0x000000800808b810 */ /* 0x000fc60007ffe0ff */
[----:B----4-:R-:W-:Y:S01]  /*0190*/  @!P3 IMAD.WIDE.U32 R4, R23, 0x4, R4 ;  /* 0x000000041704b825 */ /* 0x010fe200078e0004 */
[----:B------:R-:W-:-:S03]  /*01a0*/  ISETP.GE.AND P2, PT, R8, R9, PT ;  /* 0x000000090800720c */ /* 0x000fc60003f46270 */
[----:B------:R-:W-:Y:S02]  /*01b0*/  @!P3 IMAD.WIDE.U32 R6, R23, 0x4, R6 ;  /* 0x000000041706b825 */ /* 0x000fe400078e0006 */
[----:B------:R-:W3:Y:S02]  /*01c0*/  LDC.64 R22, c[0x0][0x398] ;  /* 0x0000e600ff167b82 */ /* 0x000ee40000000a00 */
[----:B0-----:R-:W-:-:S04]  /*01d0*/  @!P1 IMAD.WIDE.U32 R2, R21, 0x4, R2 ;  /* 0x0000000415029825 */ /* 0x001fc800078e0002 */
[C---:B------:R-:W-:Y:S01]  /*01e0*/  @!P0 IMAD R21, R11.reuse, 0x200, R0 ;  /* 0x000002000b158824 */ /* 0x040fe200078e0200 */
[----:B------:R0:W5:Y:S01]  /*01f0*/  @!P1 LDG.E R14, desc[UR4][R2.64] ;  /* 0x00000004020e9981 */ /* 0x000162000c1e1900 */
[----:B------:R-:W-:Y:S02]  /*0200*/  @!P2 IMAD R25, R11, 0x200, R8 ;  /* 0x000002000b19a824 */ /* 0x000fe400078e0208 */
[----:B-1----:R-:W-:-:S04]  /*0210*/  @!P0 IMAD.WIDE.U32 R18, R21, 0x4, R18 ;  /* 0x0000000415128825 */ /* 0x002fc800078e0012 */
[----:B---3--:R-:W-:Y:S01]  /*0220*/  @!P0 IMAD.WIDE.U32 R22, R21, 0x4, R22 ;  /* 0x0000000415168825 */ /* 0x008fe200078e0016 */
[----:B------:R-:W-:-:S06]  /*0230*/  CS2R R20, SRZ ;  /* 0x0000000000147805 */ /* 0x000fcc000001ff00 */
[----:B------:R-:W5:Y:S04]  /*0240*/  @!P0 LDG.E R21, desc[UR4][R18.64] ;  /* 0x0000000412158981 */ /* 0x000f68000c1e1900 */
[----:B------:R-:W5:Y:S01]  /*0250*/  @!P0 LDG.E R20, desc[UR4][R22.64] ;  /* 0x0000000416148981 */ /* 0x000f62000c1e1900 */
[----:B------:R-:W-:Y:S01]  /*0260*/  ISETP.GE.AND P0, PT, R0, R9, PT ;  /* 0x000000090000720c */ /* 0x000fe20003f06270 */
[----:B------:R-:W-:Y:S02]  /*0270*/  IMAD.MOV.U32 R8, RZ, RZ, RZ ;  /* 0x000000ffff087224 */ /* 0x000fe400078e00ff */
[----:B--2---:R-:W-:-:S10]  /*0280*/  @!P2 IMAD.WIDE.U32 R16, R25, 0x4, R16 ;  /* 0x000000041910a825 */ /* 0x004fd400078e0010 */
[----:B0-----:R-:W0:Y:S01]  /*0290*/  @!P0 LDC.64 R2, c[0x0][0x388] ;  /* 0x0000e200ff028b82 */ /* 0x001e220000000a00 */
[----:B------:R-:W-:Y:S01]  /*02a0*/  @!P2 IMAD.WIDE.U32 R24, R25, 0x4, R12 ;  /* 0x000000041918a825 */ /* 0x000fe200078e000c */
[----:B------:R-:W-:Y:S01]  /*02b0*/  CS2R R12, SRZ ;  /* 0x00000000000c7805 */ /* 0x000fe2000001ff00 */
[----:B------:R1:W5:Y:S02]  /*02c0*/  @!P2 LDG.E R8, desc[UR4][R16.64] ;  /* 0x000000041008a981 */ /* 0x000364000c1e1900 */
[----:B------:R-:W-:-:S03]  /*02d0*/  IMAD.MOV.U32 R10, RZ, RZ, RZ ;  /* 0x000000ffff0a7224 */ /* 0x000fc600078e00ff */
[----:B------:R2:W5:Y:S04]  /*02e0*/  @!P3 LDG.E R12, desc[UR4][R4.64] ;  /* 0x00000004040cb981 */ /* 0x000568000c1e1900 */
[----:B------:R3:W5:Y:S01]  /*02f0*/  @!P3 LDG.E R13, desc[UR4][R6.64] ;  /* 0x00000004060db981 */ /* 0x000762000c1e1900 */
[C---:B-1----:R-:W-:Y:S01]  /*0300*/  IADD3 R16, PT, PT, R0.reuse, 0x80, RZ ;  /* 0x0000008000107810 */ /* 0x042fe20007ffe0ff */
[----:B------:R-:W-:Y:S02]  /*0310*/  BSSY.RECONVERGENT B0, `(.L_x_48480) ;  /* 0x0000028000007945 */ /* 0x000fe40003800200 */
[----:B------:R1:W5:Y:S01]  /*0320*/  @!P2 LDG.E R10, desc[UR4][R24.64] ;  /* 0x00000004180aa981 */ /* 0x000362000c1e1900 */
[----:B--2---:R-:W-:Y:S02]  /*0330*/  VIADD R4, R0, 0x100 ;  /* 0x0000010000047836 */ /* 0x004fe40000000000 */
[----:B------:R-:W-:-:S02]  /*0340*/  @!P0 IMAD R5, R11, 0x200, R0 ;  /* 0x000002000b058824 */ /* 0x000fc400078e0200 */
[----:B---3--:R-:W-:Y:S02]  /*0350*/  VIADD R6, R0, 0x180 ;  /* 0x0000018000067836 */ /* 0x008fe40000000000 */
[----:B------:R-:W-:Y:S01]  /*0360*/  @!P0 IMAD.MOV.U32 R0, RZ, RZ, R16 ;  /* 0x000000ffff008224 */ /* 0x000fe200078e0010 */
[-C--:B------:R-:W-:Y:S01]  /*0370*/  ISETP.GE.AND P1, PT, R16, R9.reuse, PT ;  /* 0x000000091000720c */ /* 0x080fe20003f26270 */
[----:B0-----:R-:W-:Y:S01]  /*0380*/  @!P0 IMAD.WIDE.U32 R2, R5, 0x4, R2 ;  /* 0x0000000405028825 */ /* 0x001fe200078e0002 */
[-C--:B------:R-:W-:Y:S02]  /*0390*/  ISETP.GE.AND P2, PT, R4, R9.reuse, PT ;  /* 0x000000090400720c */ /* 0x080fe40003f46270 */
[-C--:B------:R-:W-:Y:S02]  /*03a0*/  ISETP.GE.AND P3, PT, R6, R9.reuse, PT ;  /* 0x000000090600720c */ /* 0x080fe40003f66270 */
[----:B------:R-:W-:Y:S01]  /*03b0*/  ISETP.GE.AND P4, PT, R0, R9, PT ;  /* 0x000000090000720c */ /* 0x000fe20003f86270 */
[----:B-1----:R-:W-:-:S12]  /*03c0*/  @P0 BRA `(.L_x_48481) ;  /* 0x0000000000700947 */ /* 0x002fd80003800000 */
        /* <DEDUP_REMOVED lines=21> */
[----:B------:R-:W-:-:S04]  /*0520*/  @!P6 LOP3.LUT R5, RZ, R20, RZ, 0x33, !PT ;  /* 0x00000014ff05e212 */ /* 0x000fc800078e33ff */
[C---:B------:R-:W-:Y:S02]  /*0530*/  LOP3.LUT R4, R5.reuse, R20, RZ, 0x3c, !PT ;  /* 0x0000001405047212 */ /* 0x040fe400078e3cff */
[----:B------:R-:W-:Y:S02]  /*0540*/  ISETP.NE.AND P6, PT, R5, RZ, PT ;  /* 0x000000ff0500720c */ /* 0x000fe40003fc5270 */
[----:B------:R-:W-:-:S04]  /*0550*/  ISETP.GT.AND P5, PT, R4, -0x1, PT ;  /* 0xffffffff0400780c */ /* 0x000fc80003fa4270 */
[----:B------:R-:W-:-:S04]  /*0560*/  SEL R20, R20, RZ, !P5 ;  /* 0x000000ff14147207 */ /* 0x000fc80006800000 */
[----:B------:R-:W-:-:S05]  /*0570*/  SEL R20, R20, RZ, P6 ;  /* 0x000000ff14147207 */ /* 0x000fca0003000000 */
[----:B------:R-:W-:-:S07]  /*0580*/  IMAD.IADD R5, R5, 0x1, R20 ;  /* 0x0000000105057824 */ /* 0x000fce00078e0214 */
.L_x_48481:
[----:B------:R-:W-:Y:S05]  /*0590*/  BSYNC.RECONVERGENT B0 ;  /* 0x0000000000007941 */ /* 0x000fea0003800200 */
.L_x_48480:
[----:B------:R-:W-:Y:S04]  /*05a0*/  BSSY.RECONVERGENT B0, `(.L_x_48482) ;  /* 0x000001f000007945 */ /* 0x000fe80003800200 */
        /* <DEDUP_REMOVED lines=29> */
[----:B------:R-:W-:-:S07]  /*0780*/  IMAD.IADD R4, R7, 0x1, R4 ;  /* 0x0000000107047824 */ /* 0x000fce00078e0204 */
.L_x_48483:
[----:B------:R-:W-:Y:S05]  /*0790*/  BSYNC.RECONVERGENT B0 ;  /* 0x0000000000007941 */ /* 0x000fea0003800200 */
.L_x_48482:
        /* <DEDUP_REMOVED lines=29> */
[----:B------:R-:W-:-:S04]  /*0970*/  SEL R6, R13, RZ, P2 ;  /* 0x000000ff0d067207 */ /* 0x000fc80001000000 */
[----:B------:R-:W-:-:S07]  /*0980*/  IADD3 R6, PT, PT, R7, R6, RZ ;  /* 0x0000000607067210 */ /* 0x000fce0007ffe0ff */
.L_x_48485:
[----:B------:R-:W-:Y:S05]  /*0990*/  BSYNC.RECONVERGENT B0 ;  /* 0x0000000000007941 */ /* 0x000fea0003800200 */
.L_x_48484:
        /* <DEDUP_REMOVED lines=30> */
.L_x_48487:
[----:B------:R-:W-:Y:S05]  /*0b80*/  BSYNC.RECONVERGENT B0 ;  /* 0x0000000000007941 */ /* 0x000fea0003800200 */
.L_x_48486:
[----:B------:R0:W-:Y:S01]  /*0b90*/  @!P0 STG.E desc[UR4][R2.64], R5 ;  /* 0x0000000502008986 */ /* 0x0001e2000c101904 */
[----:B------:R-:W-:Y:S04]  /*0ba0*/  BSSY.RECONVERGENT B0, `(.L_x_48488) ;  /* 0x000000c000007945 */ /* 0x000fe80003800200 */
[----:B------:R-:W-:Y:S05]  /*0bb0*/  @P4 BRA `(.L_x_48489) ;  /* 0x0000000000284947 */ /* 0x000fea0003800000 */
[----:B0-----:R-:W0:Y:S01]  /*0bc0*/  LDC.64 R2, c[0x0][0x388] ;  /* 0x0000e200ff027b82 */ /* 0x001e220000000a00 */
[----:B-----5:R-:W-:Y:S01]  /*0bd0*/  IMAD R13, R11, 0x200, R0 ;  /* 0x000002000b0d7824 */ /* 0x020fe200078e0200 */
[----:B------:R-:W-:-:S04]  /*0be0*/  IADD3 R0, PT, PT, R0, 0x80, RZ ;  /* 0x0000008000007810 */ /* 0x000fc80007ffe0ff */
[----:B------:R-:W-:-:S13]  /*0bf0*/  ISETP.GE.AND P0, PT, R0, R9, PT ;  /* 0x000000090000720c */ /* 0x000fda0003f06270 */
[----:B------:R-:W-:Y:S02]  /*0c00*/  @!P0 IMAD R5, R11, 0x200, R0 ;  /* 0x000002000b058824 */ /* 0x000fe400078e0200 */
[----:B------:R-:W-:Y:S02]  /*0c10*/  @!P0 VIADD R0, R0, 0x80 ;  /* 0x0000008000008836 */ /* 0x000fe40000000000 */
[----:B0-----:R-:W-:-:S04]  /*0c20*/  IMAD.WIDE.U32 R12, R13, 0x4, R2 ;  /* 0x000000040d0c7825 */ /* 0x001fc800078e0002 */
[----:B------:R-:W-:Y:S01]  /*0c30*/  @!P0 IMAD.WIDE.U32 R2, R5, 0x4, R2 ;  /* 0x0000000405028825 */ /* 0x000fe200078e0002 */
[----:B------:R1:W-:Y:S04]  /*0c40*/  STG.E desc[UR4][R12.64], R4 ;  /* 0x000000040c007986 */ /* 0x0003e8000c101904 */
[----:B------:R1:W-:Y:S02]  /*0c50*/  @!P0 STG.E desc[UR4][R2.64], R6 ;  /* 0x0000000602008986 */ /* 0x0003e4000c101904 */
.L_x_48489:
[----:B------:R-:W-:Y:S05]  /*0c60*/  BSYNC.RECONVERGENT B0 ;  /* 0x0000000000007941 */ /* 0x000fea0003800200 */
.L_x_48488:
[----:B------:R-:W-:-:S13]  /*0c70*/  ISETP.GE.AND P0, PT, R0, R9, PT ;  /* 0x000000090000720c */ /* 0x000fda0003f06270 */
[----:B------:R-:W-:Y:S05]  /*0c80*/  @P0 EXIT ;  /* 0x000000000000094d */ /* 0x000fea0003800000 */
[----:B01----:R-:W0:Y:S01]  /*0c90*/  LDC.64 R2, c[0x0][0x388] ;  /* 0x0000e200ff027b82 */ /* 0x003e220000000a00 */
[----:B------:R-:W-:-:S04]  /*0ca0*/  IMAD R11, R11, 0x200, R0 ;  /* 0x000002000b0b7824 */ /* 0x000fc800078e0200 */
[----:B0-----:R-:W-:-:S05]  /*0cb0*/  IMAD.WIDE.U32 R2, R11, 0x4, R2 ;  /* 0x000000040b027825 */ /* 0x001fca00078e0002 */
[----:B------:R-:W-:Y:S01]  /*0cc0*/  STG.E desc[UR4][R2.64], R7 ;  /* 0x0000000702007986 */ /* 0x000fe2000c101904 */
[----:B------:R-:W-:Y:S05]  /*0cd0*/  EXIT ;  /* 0x000000000000794d */ /* 0x000fea0003800000 */
.L_x_48490:
        /* <DEDUP_REMOVED lines=10> */
.L_x_55096:


//--------------------- .text._ZN2at6native29vectorized_elementwise_kernelILi2ENS0_13BinaryFunctorIiiiZZZNS0_21remainder_kernel_cudaERNS_18TensorIteratorBaseEENKUlvE_clEvENKUlvE1_clEvEUliiE_EESt5arrayIPcLm3EEEEviT0_T1_ --------------------------
	.section	.text._ZN2at6native29vectorized_elementwise_kernelILi2ENS0_13BinaryFunctorIiiiZZZNS0_21remainder_kernel_cudaERNS_18TensorIteratorBaseEENKUlvE_clEvENKUlvE1_clEvEUliiE_EESt5arrayIPcLm3EEEEviT0_T1_,"ax",@progbits
	.align	128
        .global         _ZN2at6native29vectorized_elementwise_kernelILi2ENS0_13BinaryFunctorIiiiZZZNS0_21remainder_kernel_cudaERNS_18TensorIteratorBaseEENKUlvE_clEvENKUlvE1_clEvEUliiE_EESt5arrayIPcLm3EEEEviT0_T1_
        .type           _ZN2at6native29vectorized_elementwise_kernelILi2ENS0_13BinaryFunctorIiiiZZZNS0_21remainder_kernel_cudaERNS_18TensorIteratorBaseEENKUlvE_clEvENKUlvE1_clEvEUliiE_EESt5arrayIPcLm3EEEEviT0_T1_,@function
        .size           _ZN2at6native29vectorized_elementwise_kernelILi2ENS0_13BinaryFunctorIiiiZZZNS0_21remainder_kernel_cudaERNS_18TensorIteratorBaseEENKUlvE_clEvENKUlvE1_clEvEUliiE_EESt5arrayIPcLm3EEEEviT0_T1_,(.L_x_55097 - _ZN2at6native29vectorized_elementwise_kernelILi2ENS0_13BinaryFunctorIiiiZZZNS0_21remainder_kernel_cudaERNS_18TensorIteratorBaseEENKUlvE_clEvENKUlvE1_clEvEUliiE_EESt5arrayIPcLm3EEEEviT0_T1_)
        .other          _ZN2at6native29vectorized_elementwise_kernelILi2ENS0_13BinaryFunctorIiiiZZZNS0_21remainder_kernel_cudaERNS_18TensorIteratorBaseEENKUlvE_clEvENKUlvE1_clEvEUliiE_EESt5arrayIPcLm3EEEEviT0_T1_,@"STO_CUDA_ENTRY STV_DEFAULT"
_ZN2at6native29vectorized_elementwise_kernelILi2ENS0_13BinaryFunctorIiiiZZZNS0_21remainder_kernel_cudaERNS_18TensorIteratorBaseEENKUlvE_clEvENKUlvE1_clEvEUliiE_EESt5arrayIPcLm3EEEEviT0_T1_:
.text._ZN2at6native29vectorized_elementwise_kernelILi2ENS0_13BinaryFunctorIiiiZZZNS0_21remainder_kernel_cudaERNS_18TensorIteratorBaseEENKUlvE_clEvENKUlvE1_clEvEUliiE_EESt5arrayIPcLm3EEEEviT0_T1_:
        /* <DEDUP_REMOVED lines=24> */
[----:B------:R4:W5:Y:S03]  /*0180*/  @!P0 LDG.E R2, desc[UR4][R16.64] ;  /* 0x0000000410028981 */ /* 0x000966000c1e1900 */
[----:B------:R-:W-:Y:S01]  /*0190*/  IMAD.MOV.U32 R5, RZ, RZ, RZ ;  /* 0x000000ffff057224 */ /* 0x000fe200078e00ff */
[----:B------:R-:W2:Y:S03]  /*01a0*/  LDC.64 R8, c[0x0][0x398] ;  /* 0x0000e600ff087b82 */ /* 0x000ea60000000a00 */
[----:B------:R-:W-:-:S02]  /*01b0*/  @!P1 IMAD.IADD R7, R4, 0x1, R25 ;  /* 0x0000000104079824 */ /* 0x000fc400078e0219 */
[----:B------:R-:W-:Y:S01]  /*01c0*/  @!P1 VIADD R25, R25, 0x80 ;  /* 0x0000008019199836 */ /* 0x000fe20000000000 */
[----:B------:R-:W5:Y:S04]  /*01d0*/  @!P0 LDG.E R5, desc[UR4][R22.64] ;  /* 0x0000000416058981 */ /* 0x000f68000c1e1900 */
[----:B------:R-:W-:-:S13]  /*01e0*/  ISETP.GE.U32.AND P2, PT, R25, R0, PT ;  /* 0x000000001900720c */ /* 0x000fda0003f46070 */
[----:B------:R-:W-:Y:S01]  /*01f0*/  @!P2 IADD3 R27, PT, PT, R4, R25, RZ ;  /* 0x00000019041ba210 */ /* 0x000fe20007ffe0ff */
[----:B------:R-:W-:-:S05]  /*0200*/  @!P2 VIADD R25, R25, 0x80 ;  /* 0x000000801919a836 */ /* 0x000fca0000000000 */
        /* <DEDUP_REMOVED lines=10> */
[C---:B------:R-:W-:Y:S01]  /*02b0*/  @!P0 IMAD.WIDE.U32 R20, R11.reuse, 0x4, R20 ;  /* 0x000000040b148825 */ /* 0x040fe200078e0014 */
[----:B0-----:R-:W0:Y:S03]  /*02c0*/  LDC.64 R14, c[0x0][0x390] ;  /* 0x0000e400ff0e7b82 */ /* 0x001e260000000a00 */
[----:B-1----:R-:W-:Y:S01]  /*02d0*/  @!P0 IMAD.WIDE.U32 R18, R11, 0x4, R18 ;  /* 0x000000040b128825 */ /* 0x002fe200078e0012 */
[----:B------:R-:W-:-:S03]  /*02e0*/  CS2R R10, SRZ ;  /* 0x00000000000a7805 */ /* 0x000fc6000001ff00 */
[----:B--2---:R-:W-:Y:S01]  /*02f0*/  @!P2 IMAD.WIDE.U32 R22, R27, 0x4, R8 ;  /* 0x000000041b16a825 */ /* 0x004fe200078e0008 */
[----:B------:R-:W-:Y:S01]  /*0300*/  CS2R R8, SRZ ;  /* 0x0000000000087805 */ /* 0x000fe2000001ff00 */
[----:B---3--:R-:W1:Y:S01]  /*0310*/  LDC.64 R16, c[0x0][0x390] ;  /* 0x0000e400ff107b82 */ /* 0x008e620000000a00 */
[----:B------:R2:W5:Y:S04]  /*0320*/  @!P0 LDG.E R11, desc[UR4][R18.64] ;  /* 0x00000004120b8981 */ /* 0x000568000c1e1900 */
[----:B------:R3:W5:Y:S04]  /*0330*/  @!P2 LDG.E R8, desc[UR4][R12.64] ;  /* 0x000000040c08a981 */ /* 0x000768000c1e1900 */
[----:B------:R-:W5:Y:S01]  /*0340*/  @!P0 LDG.E R10, desc[UR4][R20.64] ;  /* 0x00000004140a8981 */ /* 0x000f62000c1e1900 */
[----:B--2---:R-:W2:Y:S03]  /*0350*/  LDC.64 R18, c[0x0][0x398] ;  /* 0x0000e600ff127b82 */ /* 0x004ea60000000a00 */
[----:B------:R4:W5:Y:S01]  /*0360*/  @!P2 LDG.E R9, desc[UR4][R22.64] ;  /* 0x000000041609a981 */ /* 0x000962000c1e1900 */
[----:B---3--:R-:W-:-:S02]  /*0370*/  @!P1 IMAD.IADD R13, R4, 0x1, R25 ;  /* 0x00000001040d9824 */ /* 0x008fc400078e0219 */
[----:B------:R-:W-:-:S05]  /*0380*/  @!P1 VIADD R25, R25, 0x80 ;  /* 0x0000008019199836 */ /* 0x000fca0000000000 */
[----:B------:R-:W-:Y:S01]  /*0390*/  ISETP.GE.U32.AND P0, PT, R25, R0, PT ;  /* 0x000000001900720c */ /* 0x000fe20003f06070 */
[----:B----4-:R-:W3:Y:S01]  /*03a0*/  LDC.64 R22, c[0x0][0x398] ;  /* 0x0000e600ff167b82 */ /* 0x010ee20000000a00 */
[----:B------:R-:W-:Y:S02]  /*03b0*/  IMAD.MOV.U32 R12, RZ, RZ, RZ ;  /* 0x000000ffff0c7224 */ /* 0x000fe400078e00ff */
[----:B------:R-:W-:Y:S02]  /*03c0*/  HFMA2 R20, -RZ, RZ, 0, 0 ;  /* 0x00000000ff147431 */ /* 0x000fe400000001ff */
[----:B0-----:R-:W-:-:S05]  /*03d0*/  @!P1 IMAD.WIDE.U32 R14, R13, 0x4, R14 ;  /* 0x000000040d0e9825 */ /* 0x001fca00078e000e */
[----:B------:R0:W5:Y:S02]  /*03e0*/  @!P1 LDG.E R12, desc[UR4][R14.64] ;  /* 0x000000040e0c9981 */ /* 0x000164000c1e1900 */
[----:B------:R-:W-:-:S04]  /*03f0*/  @!P0 IMAD.IADD R21, R4, 0x1, R25 ;  /* 0x0000000104158824 */ /* 0x000fc800078e0219 */
[C---:B-1----:R-:W-:Y:S01]  /*0400*/  @!P0 IMAD.WIDE.U32 R16, R21.reuse, 0x4, R16 ;  /* 0x0000000415108825 */ /* 0x042fe200078e0010 */
[----:B0-----:R-:W0:Y:S03]  /*0410*/  LDC.64 R14, c[0x0][0x390] ;  /* 0x0000e400ff0e7b82 */ /* 0x001e260000000a00 */
[----:B--2---:R-:W-:Y:S01]  /*0420*/  @!P0 IMAD.WIDE.U32 R18, R21, 0x4, R18 ;  /* 0x0000000415128825 */ /* 0x004fe200078e0012 */
[----:B------:R1:W5:Y:S03]  /*0430*/  @!P0 LDG.E R20, desc[UR4][R16.64] ;  /* 0x0000000410148981 */ /* 0x000366000c1e1900 */
[----:B------:R-:W-:Y:S02]  /*0440*/  IMAD.MOV.U32 R21, RZ, RZ, RZ ;  /* 0x000000ffff157224 */ /* 0x000fe400078e00ff */
[----:B------:R-:W-:-:S04]  /*0450*/  @!P0 VIADD R25, R25, 0x80 ;  /* 0x0000008019198836 */ /* 0x000fc80000000000 */
[----:B------:R2:W5:Y:S01]  /*0460*/  @!P0 LDG.E R21, desc[UR4][R18.64] ;  /* 0x0000000412158981 */ /* 0x000562000c1e1900 */
[----:B-1----:R-:W1:Y:S01]  /*0470*/  LDC.64 R16, c[0x0][0x398] ;  /* 0x0000e600ff107b82 */ /* 0x002e620000000a00 */
[----:B------:R-:W-:Y:S01]  /*0480*/  ISETP.GE.U32.AND P0, PT, R25, R0, PT ;  /* 0x000000001900720c */ /* 0x000fe20003f06070 */
[----:B---3--:R-:W-:-:S04]  /*0490*/  @!P1 IMAD.WIDE.U32 R22, R13, 0x4, R22 ;  /* 0x000000040d169825 */ /* 0x008fc800078e0016 */
[----:B------:R-:W-:Y:S02]  /*04a0*/  IMAD.MOV.U32 R13, RZ, RZ, RZ ;  /* 0x000000ffff0d7224 */ /* 0x000fe400078e00ff */
[----:B--2---:R-:W2:Y:S04]  /*04b0*/  LDC.64 R18, c[0x0][0x390] ;  /* 0x0000e400ff127b82 */ /* 0x004ea80000000a00 */
[----:B------:R3:W5:Y:S02]  /*04c0*/  @!P1 LDG.E R13, desc[UR4][R22.64] ;  /* 0x00000004160d9981 */ /* 0x000764000c1e1900 */
[----:B---3--:R-:W-:Y:S02]  /*04d0*/  @!P0 IMAD.IADD R23, R4, 0x1, R25 ;  /* 0x0000000104178824 */ /* 0x008fe400078e0219 */
[----:B------:R-:W-:-:S02]  /*04e0*/  IMAD.MOV.U32 R22, RZ, RZ, RZ ;  /* 0x000000ffff167224 */ /* 0x000fc400078e00ff */
        /* <DEDUP_REMOVED lines=9> */
[----:B------:R-:W-:-:S04]  /*0580*/  @!P0 IMAD.IADD R25, R4, 0x1, R25 ;  /* 0x0000000104198824 */ /* 0x000fc800078e0219 */
[----:B--2---:R-:W-:-:S05]  /*0590*/  @!P0 IMAD.WIDE.U32 R18, R25, 0x4, R18 ;  /* 0x0000000419128825 */ /* 0x004fca00078e0012 */
[----:B------:R1:W5:Y:S01]  /*05a0*/  @!P0 LDG.E R24, desc[UR4][R18.64] ;  /* 0x0000000412188981 */ /* 0x000362000c1e1900 */
[----:B0-----:R-:W-:Y:S01]  /*05b0*/  @!P0 IMAD.WIDE.U32 R14, R25, 0x4, R14 ;  /* 0x00000004190e8825 */ /* 0x001fe200078e000e */
[----:B------:R-:W-:-:S06]  /*05c0*/  MOV R25, RZ ;  /* 0x000000ff00197202 */ /* 0x000fcc0000000f00 */
        /* <DEDUP_REMOVED lines=32> */
.L_x_48493:
[----:B------:R-:W-:Y:S05]  /*07d0*/  BSYNC.RECONVERGENT B0 ;  /* 0x0000000000007941 */ /* 0x000fea0003800200 */
.L_x_48492:
        /* <DEDUP_REMOVED lines=32> */
.L_x_48495:
[----:B------:R-:W-:Y:S05]  /*09e0*/  BSYNC.RECONVERGENT B0 ;  /* 0x0000000000007941 */ /* 0x000fea0003800200 */
.L_x_48494:
        /* <DEDUP_REMOVED lines=32> */
.L_x_48497:
[----:B------:R-:W-:Y:S05]  /*0bf0*/  BSYNC.RECONVERGENT B0 ;  /* 0x0000000000007941 */ /* 0x000fea0003800200 */
.L_x_48496:
        /* <DEDUP_REMOVED lines=32> */
.L_x_48499:
[----:B------:R-:W-:Y:S05]  /*0e00*/  BSYNC.RECONVERGENT B0 ;  /* 0x0000000000007941 */ /* 0x000fea0003800200 */
.L_x_48498:
[----:B------:R-:W0:Y:S01]  /*0e10*/  @!P0 LDC.64 R6, c[0x0][0x388] ;  /* 0x0000e200ff068b82 */ /* 0x000e220000000a00 */
[C---:B------:R-:W-:Y:S01]  /*0e20*/  IADD3 R9, PT, PT, R3.reuse, 0x200, RZ ;  /* 0x0000020003097810 */ /* 0x040fe20007ffe0ff */
[C---:B------:R-:W-:Y:S01]  /*0e30*/  VIADD R11, R3.reuse, 0x300 ;  /* 0x00000300030b7836 */ /* 0x040fe20000000000 */
[----:B------:R-:W-:Y:S01]  /*0e40*/  BSSY.RECONVERGENT B0, `(.L_x_48500) ;  /* 0x0000026000007945 */ /* 0x000fe20003800200 */
[----:B------:R-:W-:Y:S01]  /*0e50*/  VIADD R15, R3, 0x380 ;  /* 0x00000380030f7836 */ /* 0x000fe20000000000 */
        /* <DEDUP_REMOVED lines=36> */
.L_x_48501:
[----:B------:R-:W-:Y:S05]  /*10a0*/  BSYNC.RECONVERGENT B0 ;  /* 0x0000000000007941 */ /* 0x000fea0003800200 */
.L_x_48500:
        /* <DEDUP_REMOVED lines=30> */
.L_x_48503:
[----:B------:R-:W-:Y:S05]  /*1290*/  BSYNC.RECONVERGENT B0 ;  /* 0x0000000000007941 */ /* 0x000fea0003800200 */
.L_x_48502:
        /* <DEDUP_REMOVED lines=30> */
.L_x_48505:
[----:B------:R-:W-:Y:S05]  /*1480*/  BSYNC.RECONVERGENT B0 ;  /* 0x0000000000007941 */ /* 0x000fea0003800200 */
.L_x_48504:
        /* <DEDUP_REMOVED lines=30> */
.L_x_48507:
[----:B------:R-:W-:Y:S05]  /*1670*/  BSYNC.RECONVERGENT B0 ;  /* 0x0000000000007941 */ /* 0x000fea0003800200 */
.L_x_48506:
[----:B------:R-:W-:Y:S01]  /*1680*/  @!P0 IMAD.MOV.U32 R3, RZ, RZ, R17 ;  /* 0x000000ffff038224 */ /* 0x000fe200078e0011 */
[----:B------:R0:W-:Y:S01]  /*1690*/  @!P0 STG.E desc[UR4][R6.64], R5 ;  /* 0x0000000506008986 */ /* 0x0001e2000c101904 */
        /* <DEDUP_REMOVED lines=16> */
.L_x_48510:
[----:B------:R-:W-:-:S13]  /*17a0*/  ISETP.GE.U32.AND P0, PT, R3, R0, PT ;  /* 0x000000000300720c */ /* 0x000fda0003f06070 */
[----:B------:R-:W-:Y:S05]  /*17b0*/  @P0 BRA `(.L_x_48512) ;  /* 0x0000000000300947 */ /* 0x000fea0003800000 */
[----:B0-----:R-:W0:Y:S01]  /*17c0*/  LDC.64 R6, c[0x0][0x388] ;  /* 0x0000e200ff067b82 */ /* 0x001e220000000a00 */
[----:B------:R-:W-:Y:S02]  /*17d0*/  IMAD.IADD R5, R4, 0x1, R3 ;  /* 0x0000000104057824 */ /* 0x000fe400078e0203 */
[----:B------:R-:W-:Y:S02]  /*17e0*/  VIADD R3, R3, 0x80 ;  /* 0x0000008003037836 */ /* 0x000fe40000000000 */
[----:B0-----:R-:W-:-:S05]  /*17f0*/  IMAD.WIDE.U32 R6, R5, 0x4, R6 ;  /* 0x0000000405067825 */ /* 0x001fca00078e0006 */
[----:B------:R1:W-:Y:S02]  /*1800*/  STG.E desc[UR4][R6.64], R10 ;  /* 0x0000000a06007986 */ /* 0x0003e4000c101904 */
.L_x_48511:
[----:B------:R-:W-:-:S13]  /*1810*/  ISETP.GE.U32.AND P0, PT, R3, R0, PT ;  /* 0x000000000300720c */ /* 0x000fda0003f06070 */
[----:B------:R-:W-:Y:S05]  /*1820*/  @P0 BRA `(.L_x_48513) ;  /* 0x0000000000340947 */ /* 0x000fea0003800000 */
[----:B01----:R-:W0:Y:S01]  /*1830*/  LDC.64 R6, c[0x0][0x388] ;  /* 0x0000e200ff067b82 */ /* 0x003e220000000a00 */
[----:B------:R-:W-:Y:S02]  /*1840*/  IMAD.IADD R5, R4, 0x1, R3 ;  /* 0x0000000104057824 */ /* 0x000fe400078e0203 */
[----:B------:R-:W-:Y:S02]  /*1850*/  VIADD R3, R3, 0x80 ;  /* 0x0000008003037836 */ /* 0x000fe40000000000 */
[----:B0-----:R-:W-:-:S05]  /*1860*/  IMAD.WIDE.U32 R6, R5, 0x4, R6 ;  /* 0x0000000405067825 */ /* 0x001fca00078e0006 */
[----:B------:R1:W-:Y:S02]  /*1870*/  STG.E desc[UR4][R6.64], R11 ;  /* 0x0000000b06007986 */ /* 0x0003e4000c101904 */
.L_x_48512:
        /* <DEDUP_REMOVED lines=8> */
.L_x_48513:
[----:B------:R-:W-:Y:S05]  /*1900*/  BSYNC.RELIABLE B1 ;  /* 0x0000000000017941 */ /* 0x000fea0003800100 */
.L_x_48509:
[----:B------:R-:W-:-:S13]  /*1910*/  ISETP.GE.U32.AND P0, PT, R3, R0, PT ;  /* 0x000000000300720c */ /* 0x000fda0003f06070 */
[----:B012---:R-:W0:Y:S01]  /*1920*/  @!P0 LDC.64 R6, c[0x0][0x388] ;  /* 0x0000e200ff068b82 */ /* 0x007e220000000a00 */
[----:B------:R-:W-:Y:S01]  /*1930*/  @!P0 IADD3 R5, PT, PT, R4, R3, RZ ;  /* 0x0000000304058210 */ /* 0x000fe20007ffe0ff */
[----:B------:R-:W-:-:S04]  /*1940*/  @!P0 VIADD R3, R3, 0x80 ;  /* 0x0000008003038836 */ /* 0x000fc80000000000 */
[----:B0-----:R-:W-:-:S05]  /*1950*/  @!P0 IMAD.WIDE.U32 R6, R5, 0x4, R6 ;  /* 0x0000000405068825 */ /* 0x001fca00078e0006 */
[----:B------:R2:W-:Y:S02]  /*1960*/  @!P0 STG.E desc[UR4][R6.64], R13 ;  /* 0x0000000d06008986 */ /* 0x0005e4000c101904 */
.L_x_48514:
[----:B------:R-:W-:Y:S05]  /*1970*/  BSYNC.RECONVERGENT B0 ;  /* 0x0000000000007941 */ /* 0x000fea0003800200 */
.L_x_48508:
        /* <DEDUP_REMOVED lines=8> */
.L_x_48491:
        /* <DEDUP_REMOVED lines=14> */
[----:B---3--:R-:W-:Y:S02]  /*1ae0*/  IABS R6, R8 ;  /* 0x0000000800067213 */ /* 0x008fe40000000000 */
[----:B------:R-:W-:Y:S02]  /*1af0*/  IABS R25, R9 ;  /* 0x0000000900197213 */ /* 0x000fe40000000000 */
[----:B------:R-:W0:Y:S01]  /*1b00*/  I2F.RP R0, R6 ;  /* 0x0000000600007306 */ /* 0x000e220000209400 */
[----:B----4-:R-:W-:-:S07]  /*1b10*/  IABS R27, R10 ;  /* 0x0000000a001b7213 */ /* 0x010fce0000000000 */
[----:B------:R-:W1:Y:S08]  /*1b20*/  I2F.RP R7, R25 ;  /* 0x0000001900077306 */ /* 0x000e700000209400 */
[----:B------:R-:W3:Y:S08]  /*1b30*/  I2F.RP R24, R27 ;  /* 0x0000001b00187306 */ /* 0x000ef00000209400 */
[----:B0-----:R-:W0:Y:S08]  /*1b40*/  MUFU.RCP R0, R0 ;  /* 0x0000000000007308 */ /* 0x001e300000001000 */
[----:B-1----:R-:W1:Y:S08]  /*1b50*/  MUFU.RCP R7, R7 ;  /* 0x0000000700077308 */ /* 0x002e700000001000 */
[----:B---3--:R-:W3:Y:S01]  /*1b60*/  MUFU.RCP R24, R24 ;  /* 0x0000001800187308 */ /* 0x008ee20000001000 */
[----:B0-----:R-:W-:-:S07]  /*1b70*/  VIADD R29, R0, 0xffffffe ;  /* 0x0ffffffe001d7836 */ /* 0x001fce0000000000 */
[----:B------:R-:W0:Y:S01]  /*1b80*/  F2I.FTZ.U32.TRUNC.NTZ R29, R29 ;  /* 0x0000001d001d7305 */ /* 0x000e22000021f000 */
[----:B-1----:R-:W-:-:S07]  /*1b90*/  VIADD R2, R7, 0xffffffe ;  /* 0x0ffffffe07027836 */ /* 0x002fce0000000000 */
[----:B------:R-:W1:Y:S01]  /*1ba0*/  F2I.FTZ.U32.TRUNC.NTZ R3, R2 ;  /* 0x0000000200037305 */ /* 0x000e62000021f000 */
[----:B---3--:R-:W-:-:S07]  /*1bb0*/  VIADD R18, R24, 0xffffffe ;  /* 0x0ffffffe18127836 */ /* 0x008fce0000000000 */
[----:B------:R-:W3:Y:S01]  /*1bc0*/  F2I.FTZ.U32.TRUNC.NTZ R19, R18 ;  /* 0x0000001200137305 */ /* 0x000ee2000021f000 */
[----:B0-----:R-:W-:-:S04]  /*1bd0*/  IMAD.MOV R0, RZ, RZ, -R29 ;  /* 0x000000ffff007224 */ /* 0x001fc800078e0a1d */
[----:B------:R-:W-:Y:S01]  /*1be0*/  IMAD R7, R0, R6, RZ ;  /* 0x0000000600077224 */ /* 0x000fe200078e02ff */
[----:B-1----:R-:W-:Y:S01]  /*1bf0*/  IADD3 R0, PT, PT, RZ, -R3, RZ ;  /* 0x80000003ff007210 */ /* 0x002fe20007ffe0ff */
[----:B------:R-:W-:Y:S02]  /*1c00*/  IMAD.MOV.U32 R2, RZ, RZ, RZ ;  /* 0x000000ffff027224 */ /* 0x000fe400078e00ff */
[----:B------:R-:W-:-:S04]  /*1c10*/  IMAD.HI.U32 R28, R29, R7, R28 ;  /* 0x000000071d1c7227 */ /* 0x000fc800078e001c */
[----:B------:R-:W-:Y:S02]  /*1c20*/  IMAD R7, R0, R25, RZ ;  /* 0x0000001900077224 */ /* 0x000fe400078e02ff */
[----:B---3--:R-:W-:Y:S02]  /*1c30*/  IMAD.MOV R24, RZ, RZ, -R19 ;  /* 0x000000ffff187224 */ /* 0x008fe400078e0a13 */
[----:B------:R-:W-:-:S04]  /*1c40*/  IMAD.HI.U32 R2, R3, R7, R2 ;  /* 0x0000000703027227 */ /* 0x000fc800078e0002 */
[----:B------:R-:W-:Y:S01]  /*1c50*/  IMAD R3, R24, R27, RZ ;  /* 0x0000001b18037224 */ /* 0x000fe200078e02ff */
[----:B------:R-:W-:-:S04]  /*1c60*/  IABS R24, R11 ;  /* 0x0000000b00187213 */ /* 0x000fc80000000000 */
[----:B------:R-:W0:Y:S01]  /*1c70*/  I2F.RP R7, R24 ;  /* 0x0000001800077306 */ /* 0x000e220000209400 */
[----:B------:R-:W-:-:S04]  /*1c80*/  IMAD.MOV.U32 R18, RZ, RZ, RZ ;  /* 0x000000ffff127224 */ /* 0x000fc800078e00ff */
[----:B------:R-:W-:Y:S01]  /*1c90*/  IMAD.HI.U32 R0, R19, R3, R18 ;  /* 0x0000000313007227 */ /* 0x000fe200078e0012 */
[----:B------:R-:W-:Y:S02]  /*1ca0*/  IABS R18, R8 ;  /* 0x0000000800127213 */ /* 0x000fe40000000000 */
[----:B-----5:R-:W-:Y:S01]  /*1cb0*/  IABS R3, R12 ;  /* 0x0000000c00037213 */ /* 0x020fe20000000000 */
[----:B0-----:R-:W0:Y:S02]  /*1cc0*/  MUFU.RCP R7, R7 ;  /* 0x0000000700077308 */ /* 0x001e240000001000 */
[----:B------:R-:W-:Y:S02]  /*1cd0*/  IMAD.MOV R18, RZ, RZ, -R18 ;  /* 0x000000ffff127224 */ /* 0x000fe400078e0a12 */
[----:B------:R-:W-:-:S04]  /*1ce0*/  IMAD.HI.U32 R28, R28, R3, RZ ;  /* 0x000000031c1c7227 */ /* 0x000fc800078e00ff */
[----:B------:R-:W-:Y:S01]  /*1cf0*/  IMAD R3, R28, R18, R3 ;  /* 0x000000121c037224 */ /* 0x000fe200078e0203 */
[----:B------:R-:W-:Y:S01]  /*1d00*/  IABS R26, R9 ;  /* 0x00000009001a7213 */ /* 0x000fe20000000000 */
[----:B0-----:R-:W-:-:S04]  /*1d10*/  VIADD R18, R7, 0xffffffe ;  /* 0x0ffffffe07127836 */ /* 0x001fc80000000000 */
[----:B------:R0:W1:Y:S01]  /*1d20*/  F2I.FTZ.U32.TRUNC.NTZ R19, R18 ;  /* 0x0000001200137305 */ /* 0x000062000021f000 */
[----:B------:R-:W-:Y:S01]  /*1d30*/  IABS R7, R13 ;  /* 0x0000000d00077213 */ /* 0x000fe20000000000 */
[----:B------:R-:W-:-:S04]  /*1d40*/  IMAD.MOV R26, RZ, RZ, -R26 ;  /* 0x000000ffff1a7224 */ /* 0x000fc800078e0a1a */
[----:B------:R-:W-:-:S04]  /*1d50*/  IMAD.HI.U32 R2, R2, R7, RZ ;  /* 0x0000000702027227 */ /* 0x000fc800078e00ff */
[----:B------:R-:W-:Y:S01]  /*1d60*/  IMAD R2, R2, R26, R7 ;  /* 0x0000001a02027224 */ /* 0x000fe200078e0207 */
[----:B0-----:R-:W-:Y:S01]  /*1d70*/  MOV R18, RZ ;  /* 0x000000ff00127202 */ /* 0x001fe20000000f00 */
[----:B-1----:R-:W-:-:S04]  /*1d80*/  IMAD.MOV R7, RZ, RZ, -R19 ;  /* 0x000000ffff077224 */ /* 0x002fc800078e0a13 */
[----:B------:R-:W-:-:S04]  /*1d90*/  IMAD R7, R7, R24, RZ ;  /* 0x0000001807077224 */ /* 0x000fc800078e02ff */
[----:B------:R-:W-:Y:S02]  /*1da0*/  IMAD.HI.U32 R7, R19, R7, R18 ;  /* 0x0000000713077227 */ /* 0x000fe400078e0012 */
[----:B------:R-:W3:Y:S04]  /*1db0*/  LDG.E.64 R18, desc[UR4][R22.64+0x800] ;  /* 0x0008000416127981 */ /* 0x000ee8000c1e1b00 */
[----:B------:R-:W4:Y:S01]  /*1dc0*/  LDG.E.64 R22, desc[UR4][R22.64+0xc00] ;  /* 0x000c000416167981 */ /* 0x000f22000c1e1b00 */
[----:B------:R-:W-:Y:S02]  /*1dd0*/  IABS R26, R10 ;  /* 0x0000000a001a7213 */ /* 0x000fe40000000000 */
[----:B--2---:R-:W-:-:S03]  /*1de0*/  IABS R29, R14 ;  /* 0x0000000e001d7213 */ /* 0x004fc60000000000 */
[----:B------:R-:W-:Y:S02]  /*1df0*/  IMAD.MOV R26, RZ, RZ, -R26 ;  /* 0x000000ffff1a7224 */ /* 0x000fe400078e0a1a */
[----:B------:R-:W-:Y:S01]  /*1e00*/  IMAD.HI.U32 R0, R0, R29, RZ ;  /* 0x0000001d00007227 */ /* 0x000fe200078e00ff */
[----:B------:R-:W-:Y:S02]  /*1e10*/  ISETP.GE.AND P1, PT, R12, RZ, PT ;  /* 0x000000ff0c00720c */ /* 0x000fe40003f26270 */
[----:B------:R-:W-:Y:S01]  /*1e20*/  IABS R12, R15 ;  /* 0x0000000f000c7213 */ /* 0x000fe20000000000 */
[----:B------:R-:W-:Y:S01]  /*1e30*/  IMAD R0, R0, R26, R29 ;  /* 0x0000001a00007224 */ /* 0x000fe200078e021d */
[----:B------:R-:W-:-:S03]  /*1e40*/  IABS R26, R11 ;  /* 0x0000000b001a7213 */ /* 0x000fc60000000000 */
[----:B------:R-:W-:Y:S01]  /*1e50*/  IMAD.HI.U32 R7, R7, R12, RZ ;  /* 0x0000000c07077227 */ /* 0x000fe200078e00ff */
[----:B------:R-:W-:-:S03]  /*1e60*/  ISETP.GT.U32.AND P0, PT, R6, R3, PT ;  /* 0x000000030600720c */ /* 0x000fc60003f04070 */
[----:B------:R-:W-:Y:S01]  /*1e70*/  IMAD.MOV R29, RZ, RZ, -R26 ;  /* 0x000000ffff1d7224 */ /* 0x000fe200078e0a1a */
[----:B------:R-:W-:-:S03]  /*1e80*/  ISETP.GT.U32.AND P2, PT, R25, R2, PT ;  /* 0x000000021900720c */ /* 0x000fc60003f44070 */
[----:B------:R-:W-:Y:S01]  /*1e90*/  IMAD R29, R7, R29, R12 ;  /* 0x0000001d071d7224 */ /* 0x000fe200078e020c */
[----:B------:R-:W-:Y:S02]  /*1ea0*/  IABS R12, R16 ;  /* 0x00000010000c7213 */ /* 0x000fe40000000000 */
[----:B------:R-:W-:Y:S02]  /*1eb0*/  ISETP.GE.AND P3, PT, R13, RZ, PT ;  /* 0x000000ff0d00720c */ /* 0x000fe40003f66270 */
[----:B------:R-:W0:Y:S01]  /*1ec0*/  I2F.RP R13, R12 ;  /* 0x0000000c000d7306 */ /* 0x000e220000209400 */
[----:B------:R-:W-:-:S04]  /*1ed0*/  @!P0 IMAD.IADD R3, R3, 0x1, -R6 ;  /* 0x0000000103038824 */ /* 0x000fc800078e0a06 */
[----:B------:R-:W-:Y:S01]  /*1ee0*/  @!P2 IMAD.IADD R2, R2, 0x1, -R25 ;  /* 0x000000010202a824 */ /* 0x000fe200078e0a19 */
[----:B------:R-:W-:-:S04]  /*1ef0*/  ISETP.GT.U32.AND P0, PT, R6, R3, PT ;  /* 0x000000030600720c */ /* 0x000fc80003f04070 */
[----:B------:R-:W-:Y:S01]  /*1f00*/  ISETP.GT.U32.AND P2, PT, R25, R2, PT ;  /* 0x000000021900720c */ /* 0x000fe20003f44070 */
[----:B0-----:R-:W0:Y:S08]  /*1f10*/  MUFU.RCP R13, R13 ;  /* 0x0000000d000d7308 */ /* 0x001e300000001000 */
[----:B------:R-:W-:Y:S01]  /*1f20*/  @!P0 IMAD.IADD R3, R3, 0x1, -R6 ;  /* 0x0000000103038824 */ /* 0x000fe200078e0a06 */
[----:B------:R-:W-:-:S02]  /*1f30*/  ISETP.GE.AND P0, PT, R14, RZ, PT ;  /* 0x000000ff0e00720c */ /* 0x000fc40003f06270 */
[----:B------:R-:W-:Y:S02]  /*1f40*/  IABS R14, R17 ;  /* 0x00000011000e7213 */ /* 0x000fe40000000000 */
[----:B------:R-:W-:Y:S02]  /*1f50*/  @!P2 IADD3 R2, PT, PT, R2, -R25, RZ ;  /* 0x800000190202a210 */ /* 0x000fe40007ffe0ff */
[----:B------:R-:W1:Y:S01]  /*1f60*/  I2F.RP R25, R14 ;  /* 0x0000000e00197306 */ /* 0x000e620000209400 */
[----:B0-----:R-:W-:-:S07]  /*1f70*/  VIADD R7, R13, 0xffffffe ;  /* 0x0ffffffe0d077836 */ /* 0x001fce0000000000 */
[----:B------:R-:W0:Y:S08]  /*1f80*/  F2I.FTZ.U32.TRUNC.NTZ R7, R7 ;  /* 0x0000000700077305 */ /* 0x000e30000021f000 */
[----:B-1----:R-:W1:Y:S01]  /*1f90*/  MUFU.RCP R25, R25 ;  /* 0x0000001900197308 */ /* 0x002e620000001000 */
[----:B------:R-:W-:Y:S02]  /*1fa0*/  IMAD.MOV.U32 R6, RZ, RZ, RZ ;  /* 0x000000ffff067224 */ /* 0x000fe400078e00ff */
[----:B0-----:R-:W-:-:S04]  /*1fb0*/  IMAD.MOV R13, RZ, RZ, -R7 ;  /* 0x000000ffff0d7224 */ /* 0x001fc800078e0a07 */
[----:B------:R-:W-:-:S04]  /*1fc0*/  IMAD R13, R13, R12, RZ ;  /* 0x0000000c0d0d7224 */ /* 0x000fc800078e02ff */
[----:B------:R-:W-:-:S04]  /*1fd0*/  IMAD.HI.U32 R6, R7, R13, R6 ;  /* 0x0000000d07067227 */ /* 0x000fc800078e0006 */
[----:B-1----:R-:W-:-:S06]  /*1fe0*/  VIADD R7, R25, 0xffffffe ;  /* 0x0ffffffe19077836 */ /* 0x002fcc0000000000 */
[----:B------:R-:W0:Y:S01]  /*1ff0*/  F2I.FTZ.U32.TRUNC.NTZ R7, R7 ;  /* 0x0000000700077305 */ /* 0x000e22000021f000 */
[----:B------:R-:W-:Y:S02]  /*2000*/  ISETP.GE.AND P4, PT, R15, RZ, PT ;  /* 0x000000ff0f00720c */ /* 0x000fe40003f86270 */
[----:B------:R-:W-:-:S05]  /*2010*/  IABS R15, R16 ;  /* 0x00000010000f7213 */ /* 0x000fca0000000000 */
[----:B------:R-:W-:Y:S02]  /*2020*/  IMAD.MOV R15, RZ, RZ, -R15 ;  /* 0x000000ffff0f7224 */ /* 0x000fe400078e0a0f */
[----:B0-----:R-:W-:Y:S01]  /*2030*/  IMAD.MOV R25, RZ, RZ, -R7 ;  /* 0x000000ffff197224 */ /* 0x001fe200078e0a07 */
[----:B------:R-:W-:-:S13]  /*2040*/  ISETP.GT.U32.AND P2, PT, R27, R0, PT ;  /* 0x000000001b00720c */ /* 0x000fda0003f44070 */
[----:B------:R-:W-:-:S05]  /*2050*/  @!P2 IMAD.IADD R0, R0, 0x1, -R27 ;  /* 0x000000010000a824 */ /* 0x000fca00078e0a1b */
[----:B------:R-:W-:-:S13]  /*2060*/  ISETP.GT.U32.AND P2, PT, R27, R0, PT ;  /* 0x000000001b00720c */ /* 0x000fda0003f44070 */
[----:B------:R-:W-:Y:S01]  /*2070*/  @!P2 IMAD.IADD R0, R0, 0x1, -R27 ;  /* 0x000000010000a824 */ /* 0x000fe200078e0a1b */
[----:B------:R-:W-:-:S13]  /*2080*/  ISETP.GT.U32.AND P2, PT, R24, R29, PT ;  /* 0x0000001d1800720c */ /* 0x000fda0003f44070 */
[----:B------:R-:W-:-:S04]  /*2090*/  @!P2 IADD3 R29, PT, PT, R29, -R24, RZ ;  /* 0x800000181d1da210 */ /* 0x000fc80007ffe0ff */
[----:B------:R-:W-:-:S13]  /*20a0*/  ISETP.GT.U32.AND P2, PT, R24, R29, PT ;  /* 0x0000001d1800720c */ /* 0x000fda0003f44070 */
[----:B------:R-:W-:Y:S01]  /*20b0*/  @!P2 IMAD.IADD R29, R29, 0x1, -R24 ;  /* 0x000000011d1da824 */ /* 0x000fe200078e0a18 */
[----:B------:R-:W-:Y:S01]  /*20c0*/  ISETP.NE.AND P2, PT, R8, RZ, PT ;  /* 0x000000ff0800720c */ /* 0x000fe20003f45270 */
[----:B------:R-:W-:Y:S01]  /*20d0*/  @!P0 IMAD.MOV R0, RZ, RZ, -R0 ;  /* 0x000000ffff008224 */ /* 0x000fe200078e0a00 */
        /* <DEDUP_REMOVED lines=8> */
[----:B0-----:R-:W0:Y:S01]  /*2160*/  MUFU.RCP R25, R25 ;  /* 0x0000001900197308 */ /* 0x001e220000001000 */
[----:B------:R-:W-:Y:S02]  /*2170*/  ISETP.GE.AND P5, PT, R18, RZ, PT ;  /* 0x000000ff1200720c */ /* 0x000fe40003fa6270 */
[----:B------:R-:W-:-:S02]  /*2180*/  IABS R27, R19 ;  /* 0x00000013001b7213 */ /* 0x000fc40000000000 */
[----:B------:R-:W-:Y:S01]  /*2190*/  IABS R18, R17 ;  /* 0x0000001100127213 */ /* 0x000fe20000000000 */
[----:B0-----:R-:W-:-:S06]  /*21a0*/  VIADD R7, R25, 0xffffffe ;  /* 0x0ffffffe19077836 */ /* 0x001fcc0000000000 */
[----:B------:R-:W0:Y:S01]  /*21b0*/  F2I.FTZ.U32.TRUNC.NTZ R7, R7 ;  /* 0x0000000700077305 */ /* 0x000e22000021f000 */
[----:B------:R-:W-:Y:S02]  /*21c0*/  IMAD.MOV R18, RZ, RZ, -R18 ;  /* 0x000000ffff127224 */ /* 0x000fe400078e0a12 */
[----:B------:R-:W-:Y:S01]  /*21d0*/  IMAD.HI.U32 R6, R6, R27, RZ ;  /* 0x0000001b06067227 */ /* 0x000fe200078e00ff */
[----:B------:R-:W-:-:S03]  /*21e0*/  ISETP.GT.U32.AND P6, PT, R12, R13, PT ;  /* 0x0000000d0c00720c */ /* 0x000fc60003fc4070 */
[----:B------:R-:W-:Y:S02]  /*21f0*/  IMAD R25, R6, R18, R27 ;  /* 0x0000001206197224 */ /* 0x000fe400078e021b */
[----:B0-----:R-:W-:-:S04]  /*2200*/  IMAD.MOV R6, RZ, RZ, -R7 ;  /* 0x000000ffff067224 */ /* 0x001fc800078e0a07 */
[----:B------:R-:W-:Y:S02]  /*2210*/  IMAD R27, R6, R15, RZ ;  /* 0x0000000f061b7224 */ /* 0x000fe400078e02ff */
[----:B------:R-:W-:Y:S02]  /*2220*/  IMAD.MOV.U32 R6, RZ, RZ, RZ ;  /* 0x000000ffff067224 */ /* 0x000fe400078e00ff */
[----:B------:R-:W-:Y:S02]  /*2230*/  @!P6 IMAD.IADD R13, R13, 0x1, -R12 ;  /* 0x000000010d0de824 */ /* 0x000fe400078e0a0c */
[----:B------:R-:W-:Y:S01]  /*2240*/  IMAD.HI.U32 R24, R7, R27, R6 ;  /* 0x0000001b07187227 */ /* 0x000fe200078e0006 */
[----:B------:R-:W-:-:S03]  /*2250*/  ISETP.NE.AND P6, PT, R9, RZ, PT ;  /* 0x000000ff0900720c */ /* 0x000fc60003fc5270 */
[----:B------:R-:W-:-:S04]  /*2260*/  IMAD.MOV.U32 R7, RZ, RZ, R3 ;  /* 0x000000ffff077224 */ /* 0x000fc800078e0003 */
[----:B------:R-:W-:Y:S01]  /*2270*/  @!P1 IMAD.MOV R7, RZ, RZ, -R7 ;  /* 0x000000ffff079224 */ /* 0x000fe200078e0a07 */
[----:B------:R-:W-:Y:S02]  /*2280*/  ISETP.GT.U32.AND P1, PT, R12, R13, PT ;  /* 0x0000000d0c00720c */ /* 0x000fe40003f24070 */
[----:B------:R-:W-:Y:S02]  /*2290*/  @!P2 LOP3.LUT R7, RZ, R8, RZ, 0x33, !PT ;  /* 0x00000008ff07a212 */ /* 0x000fe400078e33ff */
[----:B------:R-:W-:Y:S02]  /*22a0*/  ISETP.NE.AND P2, PT, R10, RZ, PT ;  /* 0x000000ff0a00720c */ /* 0x000fe40003f45270 */
[----:B------:R-:W-:Y:S02]  /*22b0*/  MOV R6, R2 ;  /* 0x0000000200067202 */ /* 0x000fe40000000f00 */
[----:B------:R-:W-:Y:S02]  /*22c0*/  IABS R18, R21 ;  /* 0x0000001500127213 */ /* 0x000fe40000000000 */
[----:B------:R-:W-:Y:S01]  /*22d0*/  LOP3.LUT R2, R7, R8, RZ, 0x3c, !PT ;  /* 0x0000000807027212 */ /* 0x000fe200078e3cff */
[----:B------:R-:W-:Y:S01]  /*22e0*/  @!P3 IMAD.MOV R6, RZ, RZ, -R6 ;  /* 0x000000ffff06b224 */ /* 0x000fe200078e0a06 */
[----:B------:R-:W0:Y:S01]  /*22f0*/  I2F.RP R26, R18 ;  /* 0x00000012001a7306 */ /* 0x000e220000209400 */
[----:B------:R-:W-:Y:S01]  /*2300*/  @!P6 LOP3.LUT R6, RZ, R9, RZ, 0x33, !PT ;  /* 0x00000009ff06e212 */ /* 0x000fe200078e33ff */
[----:B------:R-:W-:Y:S01]  /*2310*/  @!P1 IMAD.IADD R13, R13, 0x1, -R12 ;  /* 0x000000010d0d9824 */ /* 0x000fe200078e0a0c */
[----:B------:R-:W-:-:S02]  /*2320*/  ISETP.GT.AND P1, PT, R2, -0x1, PT ;  /* 0xffffffff0200780c */ /* 0x000fc40003f24270 */
[----:B------:R-:W-:Y:S02]  /*2330*/  LOP3.LUT R2, R6, R9, RZ, 0x3c, !PT ;  /* 0x0000000906027212 */ /* 0x000fe400078e3cff */
[-C--:B------:R-:W-:Y:S02]  /*2340*/  @!P2 LOP3.LUT R0, RZ, R10.reuse, RZ, 0x33, !PT ;  /* 0x0000000aff00a212 */ /* 0x080fe400078e33ff */
[----:B------:R-:W-:Y:S02]  /*2350*/  ISETP.GT.AND P0, PT, R2, -0x1, PT ;  /* 0xffffffff0200780c */ /* 0x000fe40003f04270 */
[----:B------:R-:W-:Y:S02]  /*2360*/  LOP3.LUT R2, R0, R10, RZ, 0x3c, !PT ;  /* 0x0000000a00027212 */ /* 0x000fe400078e3cff */
[----:B------:R-:W-:Y:S02]  /*2370*/  ISETP.GT.U32.AND P3, PT, R14, R25, PT ;  /* 0x000000190e00720c */ /* 0x000fe40003f64070 */
[----:B------:R-:W-:-:S02]  /*2380*/  ISETP.GT.AND P2, PT, R2, -0x1, PT ;  /* 0xffffffff0200780c */ /* 0x000fc40003f44270 */
[----:B0-----:R-:W0:Y:S01]  /*2390*/  MUFU.RCP R2, R26 ;  /* 0x0000001a00027308 */ /* 0x001e220000001000 */
[----:B----4-:R-:W-:Y:S02]  /*23a0*/  IABS R3, R22 ;  /* 0x0000001600037213 */ /* 0x010fe40000000000 */
[----:B------:R-:W-:-:S06]  /*23b0*/  IABS R12, R20 ;  /* 0x00000014000c7213 */ /* 0x000fcc0000000000 */
[----:B------:R-:W-:Y:S02]  /*23c0*/  @!P3 IMAD.IADD R25, R25, 0x1, -R14 ;  /* 0x000000011919b824 */ /* 0x000fe400078e0a0e */
[----:B------:R-:W-:-:S03]  /*23d0*/  IMAD.MOV R12, RZ, RZ, -R12 ;  /* 0x000000ffff0c7224 */ /* 0x000fc600078e0a0c */
[----:B------:R-:W-:Y:S01]  /*23e0*/  ISETP.GT.U32.AND P3, PT, R14, R25, PT ;  /* 0x000000190e00720c */ /* 0x000fe20003f64070 */
[----:B------:R-:W-:Y:S01]  /*23f0*/  IMAD.HI.U32 R24, R24, R3, RZ ;  /* 0x0000000318187227 */ /* 0x000fe200078e00ff */
[----:B0-----:R-:W-:-:S03]  /*2400*/  IADD3 R2, PT, PT, R2, 0xffffffe, RZ ;  /* 0x0ffffffe02027810 */ /* 0x001fc60007ffe0ff */
[----:B------:R-:W-:Y:S02]  /*2410*/  IMAD R12, R24, R12, R3 ;  /* 0x0000000c180c7224 */ /* 0x000fe400078e0203 */
[----:B------:R0:W1:Y:S06]  /*2420*/  F2I.FTZ.U32.TRUNC.NTZ R3, R2 ;  /* 0x0000000200037305 */ /* 0x00006c000021f000 */
[----:B------:R-:W-:Y:S01]  /*2430*/  @!P3 IMAD.IADD R25, R25, 0x1, -R14 ;  /* 0x000000011919b824 */ /* 0x000fe200078e0a0e */
[----:B------:R-:W-:Y:S01]  /*2440*/  ISETP.GT.U32.AND P3, PT, R15, R12, PT ;  /* 0x0000000c0f00720c */ /* 0x000fe20003f64070 */
[----:B0-----:R-:W-:-:S02]  /*2450*/  IMAD.MOV.U32 R2, RZ, RZ, RZ ;  /* 0x000000ffff027224 */ /* 0x001fc400078e00ff */
[----:B-1----:R-:W-:-:S04]  /*2460*/  IMAD.MOV R27, RZ, RZ, -R3 ;  /* 0x000000ffff1b7224 */ /* 0x002fc800078e0a03 */
[----:B------:R-:W-:-:S06]  /*2470*/  IMAD R27, R27, R18, RZ ;  /* 0x000000121b1b7224 */ /* 0x000fcc00078e02ff */
[----:B------:R-:W-:Y:S01]  /*2480*/  @!P3 IMAD.IADD R12, R12, 0x1, -R15 ;  /* 0x000000010c0cb824 */ /* 0x000fe200078e0a0f */
[----:B------:R-:W-:Y:S01]  /*2490*/  IABS R14, R21 ;  /* 0x00000015000e7213 */ /* 0x000fe20000000000 */
[----:B------:R-:W-:Y:S01]  /*24a0*/  IMAD.HI.U32 R3, R3, R27, R2 ;  /* 0x0000001b03037227 */ /* 0x000fe200078e0002 */
[----:B------:R-:W-:Y:S02]  /*24b0*/  IABS R2, R23 ;  /* 0x0000001700027213 */ /* 0x000fe40000000000 */
[----:B------:R-:W-:Y:S02]  /*24c0*/  ISETP.GT.U32.AND P6, PT, R15, R12, PT ;  /* 0x0000000c0f00720c */ /* 0x000fe40003fc4070 */
[----:B------:R-:W-:Y:S01]  /*24d0*/  ISETP.GE.AND P3, PT, R19, RZ, PT ;  /* 0x000000ff1300720c */ /* 0x000fe20003f66270 */
[----:B------:R-:W-:Y:S02]  /*24e0*/  IMAD.MOV R19, RZ, RZ, -R14 ;  /* 0x000000ffff137224 */ /* 0x000fe400078e0a0e */
[----:B------:R-:W-:-:S04]  /*24f0*/  IMAD.HI.U32 R3, R3, R2, RZ ;  /* 0x0000000203037227 */ /* 0x000fc800078e00ff */
[----:B------:R-:W-:Y:S02]  /*2500*/  IMAD R19, R3, R19, R2 ;  /* 0x0000001303137224 */ /* 0x000fe400078e0202 */
[----:B------:R-:W-:Y:S02]  /*2510*/  @!P4 IMAD.MOV R29, RZ, RZ, -R29 ;  /* 0x000000ffff1dc224 */ /* 0x000fe400078e0a1d */
[----:B------:R-:W-:Y:S01]  /*2520*/  @!P6 IMAD.IADD R12, R12, 0x1, -R15 ;  /* 0x000000010c0ce824 */ /* 0x000fe200078e0a0f */
[----:B------:R-:W-:Y:S01]  /*2530*/  ISETP.GT.U32.AND P6, PT, R18, R19, PT ;  /* 0x000000131200720c */ /* 0x000fe20003fc4070 */
[----:B------:R-:W0:Y:S01]  /*2540*/  LDC.64 R2, c[0x0][0x388] ;  /* 0x0000e200ff027b82 */ /* 0x000e220000000a00 */
[----:B------:R-:W-:-:S11]  /*2550*/  ISETP.NE.AND P4, PT, R11, RZ, PT ;  /* 0x000000ff0b00720c */ /* 0x000fd60003f85270 */
[----:B------:R-:W-:Y:S02]  /*2560*/  @!P6 IMAD.IADD R19, R19, 0x1, -R18 ;  /* 0x000000011313e824 */ /* 0x000fe400078e0a12 */
[----:B------:R-:W-:-:S03]  /*2570*/  @!P4 LOP3.LUT R29, RZ, R11, RZ, 0x33, !PT ;  /* 0x0000000bff1dc212 */ /* 0x000fc600078e33ff */
[----:B------:R-:W-:Y:S02]  /*2580*/  ISETP.GT.U32.AND P4, PT, R18, R19, PT ;  /* 0x000000131200720c */ /* 0x000fe40003f84070 */
[----:B------:R-:W-:Y:S02]  /*2590*/  @!P5 IADD3 R13, PT, PT, -R13, RZ, RZ ;  /* 0x000000ff0d0dd210 */ /* 0x000fe40007ffe1ff */
[----:B------:R-:W-:Y:S02]  /*25a0*/  ISETP.GE.AND P5, PT, R23, RZ, PT ;  /* 0x000000ff1700720c */ /* 0x000fe40003fa6270 */
[----:B------:R-:W-:Y:S01]  /*25b0*/  ISETP.GE.AND P6, PT, R22, RZ, PT ;  /* 0x000000ff1600720c */ /* 0x000fe20003fc6270 */
[----:B------:R-:W-:-:S06]  /*25c0*/  IMAD.MOV.U32 R15, RZ, RZ, R12 ;  /* 0x000000ffff0f7224 */ /* 0x000fcc00078e000c */
[----:B------:R-:W-:Y:S01]  /*25d0*/  @!P4 IMAD.IADD R19, R19, 0x1, -R18 ;  /* 0x000000011313c824 */ /* 0x000fe200078e0a12 */
[----:B------:R-:W-:-:S03]  /*25e0*/  ISETP.NE.AND P4, PT, R16, RZ, PT ;  /* 0x000000ff1000720c */ /* 0x000fc60003f85270 */
[----:B------:R-:W-:Y:S02]  /*25f0*/  IMAD.MOV.U32 R12, RZ, RZ, R19 ;  /* 0x000000ffff0c7224 */ /* 0x000fe400078e0013 */
[----:B------:R-:W-:Y:S02]  /*2600*/  @!P6 IMAD.MOV R15, RZ, RZ, -R15 ;  /* 0x000000ffff0fe224 */ /* 0x000fe400078e0a0f */
[----:B------:R-:W-:Y:S01]  /*2610*/  @!P5 IMAD.MOV R12, RZ, RZ, -R12 ;  /* 0x000000ffff0cd224 */ /* 0x000fe200078e0a0c */
[----:B------:R-:W-:Y:S02]  /*2620*/  ISETP.NE.AND P5, PT, R21, RZ, PT ;  /* 0x000000ff1500720c */ /* 0x000fe40003fa5270 */
[----:B------:R-:W-:Y:S01]  /*2630*/  ISETP.NE.AND P6, PT, R20, RZ, PT ;  /* 0x000000ff1400720c */ /* 0x000fe20003fc5270 */
[----:B0-----:R-:W-:Y:S01]  /*2640*/  IMAD.WIDE.U32 R2, R4, 0x4, R2 ;  /* 0x0000000404027825 */ /* 0x001fe200078e0002 */
[----:B------:R-:W-:Y:S02]  /*2650*/  LOP3.LUT R4, R29, R11, RZ, 0x3c, !PT ;  /* 0x0000000b1d047212 */ /* 0x000fe400078e3cff */
[----:B------:R-:W-:Y:S01]  /*2660*/  @!P4 LOP3.LUT R13, RZ, R16, RZ, 0x33, !PT ;  /* 0x00000010ff0dc212 */ /* 0x000fe200078e33ff */
[----:B------:R-:W-:Y:S01]  /*2670*/  @!P3 IMAD.MOV R25, RZ, RZ, -R25 ;  /* 0x000000ffff19b224 */ /* 0x000fe200078e0a19 */
[----:B------:R-:W-:-:S02]  /*2680*/  ISETP.NE.AND P3, PT, R17, RZ, PT ;  /* 0x000000ff1100720c */ /* 0x000fc40003f65270 */
[----:B------:R-:W-:Y:S02]  /*2690*/  ISETP.GT.AND P4, PT, R4, -0x1, PT ;  /* 0xffffffff0400780c */ /* 0x000fe40003f84270 */
[----:B------:R-:W-:Y:S02]  /*26a0*/  LOP3.LUT R4, R13, R16, RZ, 0x3c, !PT ;  /* 0x000000100d047212 */ /* 0x000fe400078e3cff */
[-C--:B------:R-:W-:Y:S02]  /*26b0*/  @!P5 LOP3.LUT R12, RZ, R21.reuse, RZ, 0x33, !PT ;  /* 0x00000015ff0cd212 */ /* 0x080fe400078e33ff */
[----:B------:R-:W-:Y:S02]  /*26c0*/  @!P6 LOP3.LUT R15, RZ, R20, RZ, 0x33, !PT ;  /* 0x00000014ff0fe212 */ /* 0x000fe400078e33ff */
[----:B------:R-:W-:Y:S02]  /*26d0*/  ISETP.GT.AND P6, PT, R4, -0x1, PT ;  /* 0xffffffff0400780c */ /* 0x000fe40003fc4270 */
[----:B------:R-:W-:-:S02]  /*26e0*/  LOP3.LUT R4, R12, R21, RZ, 0x3c, !PT ;  /* 0x000000150c047212 */ /* 0x000fc400078e3cff */
[----:B------:R-:W-:Y:S02]  /*26f0*/  LOP3.LUT R14, R15, R20, RZ, 0x3c, !PT ;  /* 0x000000140f0e7212 */ /* 0x000fe400078e3cff */
[----:B------:R-:W-:Y:S02]  /*2700*/  SEL R8, R8, RZ, !P1 ;  /* 0x000000ff08087207 */ /* 0x000fe40004800000 */
[-C--:B------:R-:W-:Y:S02]  /*2710*/  @!P3 LOP3.LUT R25, RZ, R17.reuse, RZ, 0x33, !PT ;  /* 0x00000011ff19b212 */ /* 0x080fe400078e33ff */
[----:B------:R-:W-:Y:S01]  /*2720*/  ISETP.GT.AND P1, PT, R4, -0x1, PT ;  /* 0xffffffff0400780c */ /* 0x000fe20003f24270 */
[----:B------:R-:W-:Y:S01]  /*2730*/  IMAD.WIDE.U32 R2, R5, 0x8, R2 ;  /* 0x0000000805027825 */ /* 0x000fe200078e0002 */
[----:B------:R-:W-:Y:S02]  /*2740*/  ISETP.GT.AND P3, PT, R14, -0x1, PT ;  /* 0xffffffff0e00780c */ /* 0x000fe40003f64270 */
[----:B------:R-:W-:-:S02]  /*2750*/  LOP3.LUT R5, R25, R17, RZ, 0x3c, !PT ;  /* 0x0000001119057212 */ /* 0x000fc400078e3cff */
[----:B------:R-:W-:Y:S02]  /*2760*/  SEL R21, R21, RZ, !P1 ;  /* 0x000000ff15157207 */ /* 0x000fe40004800000 */
[----:B------:R-:W-:Y:S02]  /*2770*/  SEL R9, R9, RZ, !P0 ;  /* 0x000000ff09097207 */ /* 0x000fe40004000000 */
[----:B------:R-:W-:Y:S02]  /*2780*/  SEL R10, R10, RZ, !P2 ;  /* 0x000000ff0a0a7207 */ /* 0x000fe40005000000 */
[----:B------:R-:W-:Y:S02]  /*2790*/  ISETP.NE.AND P1, PT, R6, RZ, PT ;  /* 0x000000ff0600720c */ /* 0x000fe40003f25270 */
[----:B------:R-:W-:Y:S02]  /*27a0*/  SEL R20, R20, RZ, !P3 ;  /* 0x000000ff14147207 */ /* 0x000fe40005800000 */
[----:B------:R-:W-:-:S02]  /*27b0*/  ISETP.NE.AND P0, PT, R7, RZ, PT ;  /* 0x000000ff0700720c */ /* 0x000fc40003f05270 */
[----:B------:R-:W-:Y:S02]  /*27c0*/  ISETP.NE.AND P2, PT, R0, RZ, PT ;  /* 0x000000ff0000720c */ /* 0x000fe40003f45270 */
[----:B------:R-:W-:Y:S02]  /*27d0*/  SEL R11, R11, RZ, !P4 ;  /* 0x000000ff0b0b7207 */ /* 0x000fe40006000000 */
[----:B------:R-:W-:Y:S02]  /*27e0*/  ISETP.NE.AND P3, PT, R29, RZ, PT ;  /* 0x000000ff1d00720c */ /* 0x000fe40003f65270 */
[----:B------:R-:W-:Y:S02]  /*27f0*/  ISETP.GT.AND P5, PT, R5, -0x1, PT ;  /* 0xffffffff0500780c */ /* 0x000fe40003fa4270 */
[----:B------:R-:W-:Y:S02]  /*2800*/  SEL R5, R9, RZ, P1 ;  /* 0x000000ff09057207 */ /* 0x000fe40000800000 */
[----:B------:R-:W-:-:S02]  /*2810*/  SEL R4, R8, RZ, P0 ;  /* 0x000000ff08047207 */ /* 0x000fc40000000000 */
[----:B------:R-:W-:Y:S02]  /*2820*/  SEL R9, R10, RZ, P2 ;  /* 0x000000ff0a097207 */ /* 0x000fe40001000000 */
[----:B------:R-:W-:Y:S02]  /*2830*/  SEL R8, R11, RZ, P3 ;  /* 0x000000ff0b087207 */ /* 0x000fe40001800000 */
[----:B------:R-:W-:Y:S02]  /*2840*/  SEL R16, R16, RZ, !P6 ;  /* 0x000000ff10107207 */ /* 0x000fe40007000000 */
[----:B------:R-:W-:Y:S02]  /*2850*/  SEL R17, R17, RZ, !P5 ;  /* 0x000000ff11117207 */ /* 0x000fe40006800000 */
[----:B------:R-:W-:Y:S02]  /*2860*/  ISETP.NE.AND P0, PT, R13, RZ, PT ;  /* 0x000000ff0d00720c */ /* 0x000fe40003f05270 */
[----:B------:R-:W-:-:S02]  /*2870*/  ISETP.NE.AND P1, PT, R25, RZ, PT ;  /* 0x000000ff1900720c */ /* 0x000fc40003f25270 */
[----:B------:R-:W-:Y:S02]  /*2880*/  ISETP.NE.AND P2, PT, R15, RZ, PT ;  /* 0x000000ff0f00720c */ /* 0x000fe40003f45270 */
[----:B------:R-:W-:Y:S01]  /*2890*/  ISETP.NE.AND P3, PT, R12, RZ, PT ;  /* 0x000000ff0c00720c */ /* 0x000fe20003f65270 */
[----:B------:R-:W-:Y:S01]  /*28a0*/  IMAD.IADD R28, R0, 0x1, R9 ;  /* 0x00000001001c7824 */ /* 0x000fe200078e0209 */
[----:B------:R-:W-:Y:S02]  /*28b0*/  SEL R16, R16, RZ, P0 ;  /* 0x000000ff10107207 */ /* 0x000fe40000000000 */
[----:B------:R-:W-:Y:S02]  /*28c0*/  SEL R0, R17, RZ, P1 ;  /* 0x000000ff11007207 */ /* 0x000fe40000800000 */
[----:B------:R-:W-:Y:S02]  /*28d0*/  SEL R20, R20, RZ, P2 ;  /* 0x000000ff14147207 */ /* 0x000fe40001000000 */
[----:B------:R-:W-:Y:S01]  /*28e0*/  SEL R21, R21, RZ, P3 ;  /* 0x000000ff15157207 */ /* 0x000fe20001800000 */
[----:B------:R-:W-:Y:S01]  /*28f0*/  IMAD.IADD R4, R7, 0x1, R4 ;  /* 0x0000000107047824 */ /* 0x000fe200078e0204 */
[----:B------:R-:W-:Y:S01]  /*2900*/  IADD3 R5, PT, PT, R6, R5, RZ ;  /* 0x0000000506057210 */ /* 0x000fe20007ffe0ff */
[----:B------:R-:W-:-:S02]  /*2910*/  IMAD.IADD R29, R29, 0x1, R8 ;  /* 0x000000011d1d7824 */ /* 0x000fc400078e0208 */
[----:B------:R-:W-:Y:S02]  /*2920*/  IMAD.IADD R16, R13, 0x1, R16 ;  /* 0x000000010d107824 */ /* 0x000fe400078e0210 */
[----:B------:R-:W-:Y:S02]  /*2930*/  IMAD.IADD R17, R25, 0x1, R0 ;  /* 0x0000000119117824 */ /* 0x000fe400078e0200 */
[----:B------:R-:W-:Y:S02]  /*2940*/  IMAD.IADD R20, R15, 0x1, R20 ;  /* 0x000000010f147824 */ /* 0x000fe400078e0214 */
[----:B------:R-:W-:Y:S01]  /*2950*/  IMAD.IADD R21, R12, 0x1, R21 ;  /* 0x000000010c157824 */ /* 0x000fe200078e0215 */
[----:B------:R-:W-:Y:S04]  /*2960*/  STG.E.64 desc[UR4][R2.64], R4 ;  /* 0x0000000402007986 */ /* 0x000fe8000c101b04 */
[----:B------:R-:W-:Y:S04]  /*2970*/  STG.E.64 desc[UR4][R2.64+0x400], R28 ;  /* 0x0004001c02007986 */ /* 0x000fe8000c101b04 */
[----:B------:R-:W-:Y:S04]  /*2980*/  STG.E.64 desc[UR4][R2.64+0x800], R16 ;  /* 0x0008001002007986 */ /* 0x000fe8000c101b04 */
[----:B------:R-:W-:Y:S01]  /*2990*/  STG.E.64 desc[UR4][R2.64+0xc00], R20 ;  /* 0x000c001402007986 */ /* 0x000fe2000c101b04 */
[----:B------:R-:W-:Y:S05]  /*29a0*/  EXIT ;  /* 0x000000000000794d */ /* 0x000fea0003800000 */
.L_x_48515:
        /* <DEDUP_REMOVED lines=13> */
.L_x_55097:


//--------------------- .text._ZN2at6native29vectorized_elementwise_kernelILi4ENS0_13BinaryFunctorIiiiZZZNS0_21remainder_kernel_cudaERNS_18TensorIteratorBaseEENKUlvE_clEvENKUlvE1_clEvEUliiE_EESt5arrayIPcLm3EEEEviT0_T1_ --------------------------
	.section	.text._ZN2at6native29vectorized_elementwise_kernelILi4ENS0_13BinaryFunctorIiiiZZZNS0_21remainder_kernel_cudaERNS_18TensorIteratorBaseEENKUlvE_clEvENKUlvE1_clEvEUliiE_EESt5arrayIPcLm3EEEEviT0_T1_,"ax",@progbits
	.align	128
        .global         _ZN2at6native29vectorized_elementwise_kernelILi4ENS0_13BinaryFunctorIiiiZZZNS0_21remainder_kernel_cudaERNS_18TensorIteratorBaseEENKUlvE_clEvENKUlvE1_clEvEUliiE_EESt5arrayIPcLm3EEEEviT0_T1_
        .type           _ZN2at6native29vectorized_elementwise_kernelILi4ENS0_13BinaryFunctorIiiiZZZNS0_21remainder_kernel_cudaERNS_18TensorIteratorBaseEENKUlvE_clEvENKUlvE1_clEvEUliiE_EESt5arrayIPcLm3EEEEviT0_T1_,@function
        .size           _ZN2at6native29vectorized_elementwise_kernelILi4ENS0_13BinaryFunctorIiiiZZZNS0_21remainder_kernel_cudaERNS_18TensorIteratorBaseEENKUlvE_clEvENKUlvE1_clEvEUliiE_EESt5arrayIPcLm3EEEEviT0_T1_,(.L_x_55098 - _ZN2at6native29vectorized_elementwise_kernelILi4ENS0_13BinaryFunctorIiiiZZZNS0_21remainder_kernel_cudaERNS_18TensorIteratorBaseEENKUlvE_clEvENKUlvE1_clEvEUliiE_EESt5arrayIPcLm3EEEEviT0_T1_)
        .other          _ZN2at6native29vectorized_elementwise_kernelILi4ENS0_13BinaryFunctorIiiiZZZNS0_21remainder_kernel_cudaERNS_18TensorIteratorBaseEENKUlvE_clEvENKUlvE1_clEvEUliiE_EESt5arrayIPcLm3EEEEviT0_T1_,@"STO_CUDA_ENTRY STV_DEFAULT"
_ZN2at6native29vectorized_elementwise_kernelILi4ENS0_13BinaryFunctorIiiiZZZNS0_21remainder_kernel_cudaERNS_18TensorIteratorBaseEENKUlvE_clEvENKUlvE1_clEvEUliiE_EESt5arrayIPcLm3EEEEviT0_T1_:
.text._ZN2at6native29vectorized_elementwise_kernelILi4ENS0_13BinaryFunctorIiiiZZZNS0_21remainder_kernel_cudaERNS_18TensorIteratorBaseEENKUlvE_clEvENKUlvE1_clEvEUliiE_EESt5arrayIPcLm3EEEEviT0_T1_:
        /* <DEDUP_REMOVED lines=125> */
.L_x_48518:
[----:B------:R-:W-:Y:S05]  /*07d0*/  BSYNC.RECONVERGENT B0 ;  /* 0x0000000000007941 */ /* 0x000fea0003800200 */
.L_x_48517:
        /* <DEDUP_REMOVED lines=32> */
.L_x_48520:
[----:B------:R-:W-:Y:S05]  /*09e0*/  BSYNC.RECONVERGENT B0 ;  /* 0x0000000000007941 */ /* 0x000fea0003800200 */
.L_x_48519:
        /* <DEDUP_REMOVED lines=32> */
.L_x_48522:
[----:B------:R-:W-:Y:S05]  /*0bf0*/  BSYNC.RECONVERGENT B0 ;  /* 0x0000000000007941 */ /* 0x000fea0003800200 */
.L_x_48521:
        /* <DEDUP_REMOVED lines=32> */
.L_x_48524:
[----:B------:R-:W-:Y:S05]  /*0e00*/  BSYNC.RECONVERGENT B0 ;  /* 0x0000000000007941 */ /* 0x000fea0003800200 */
.L_x_48523:
        /* <DEDUP_REMOVED lines=41> */
.L_x_48526:
[----:B------:R-:W-:Y:S05]  /*10a0*/  BSYNC.RECONVERGENT B0 ;  /* 0x0000000000007941 */ /* 0x000fea0003800200 */
.L_x_48525:
        /* <DEDUP_REMOVED lines=31> */
.L_x_48528:
[----:B------:R-:W-:Y:S05]  /*12a0*/  BSYNC.RECONVERGENT B0 ;  /* 0x0000000000007941 */ /* 0x000fea0003800200 */
.L_x_48527:
        /* <DEDUP_REMOVED lines=30> */
.L_x_48530:
[----:B------:R-:W-:Y:S05]  /*1490*/  BSYNC.RECONVERGENT B0 ;  /* 0x0000000000007941 */ /* 0x000fea0003800200 */
.L_x_48529:
        /* <DEDUP_REMOVED lines=10> */
[----:B0-----:R-:W-:Y:S01]  /*1540*/  MOV R6, RZ ;  /* 0x000000ff00067202 */ /* 0x001fe20000000f00 */
        /* <DEDUP_REMOVED lines=19> */
.L_x_48532:
[----:B------:R-:W-:Y:S05]  /*1680*/  BSYNC.RECONVERGENT B0 ;  /* 0x0000000000007941 */ /* 0x000fea0003800200 */
.L_x_48531:
        /* <DEDUP_REMOVED lines=18> */
.L_x_48535:
[----:B------:R-:W-:-:S13]  /*17b0*/  ISETP.GE.U32.AND P0, PT, R3, R2, PT ;  /* 0x000000020300720c */ /* 0x000fda0003f06070 */
[----:B------:R-:W-:Y:S05]  /*17c0*/  @P0 BRA `(.L_x_48537) ;  /* 0x0000000000300947 */ /* 0x000fea0003800000 */
[----:B0-----:R-:W0:Y:S01]  /*17d0*/  LDC.64 R4, c[0x0][0x388] ;  /* 0x0000e200ff047b82 */ /* 0x001e220000000a00 */
[----:B------:R-:W-:Y:S02]  /*17e0*/  IMAD.IADD R7, R0, 0x1, R3 ;  /* 0x0000000100077824 */ /* 0x000fe400078e0203 */
[----:B------:R-:W-:Y:S02]  /*17f0*/  VIADD R3, R3, 0x80 ;  /* 0x0000008003037836 */ /* 0x000fe40000000000 */
[----:B0-----:R-:W-:-:S05]  /*1800*/  IMAD.WIDE.U32 R4, R7, 0x4, R4 ;  /* 0x0000000407047825 */ /* 0x001fca00078e0004 */
[----:B------:R1:W-:Y:S02]  /*1810*/  STG.E desc[UR4][R4.64], R9 ;  /* 0x0000000904007986 */ /* 0x0003e4000c101904 */
.L_x_48536:
[----:B------:R-:W-:-:S13]  /*1820*/  ISETP.GE.U32.AND P0, PT, R3, R2, PT ;  /* 0x000000020300720c */ /* 0x000fda0003f06070 */
[----:B------:R-:W-:Y:S05]  /*1830*/  @P0 BRA `(.L_x_48538) ;  /* 0x0000000000340947 */ /* 0x000fea0003800000 */
[----:B01----:R-:W0:Y:S01]  /*1840*/  LDC.64 R4, c[0x0][0x388] ;  /* 0x0000e200ff047b82 */ /* 0x003e220000000a00 */
[----:B------:R-:W-:Y:S02]  /*1850*/  IMAD.IADD R7, R0, 0x1, R3 ;  /* 0x0000000100077824 */ /* 0x000fe400078e0203 */
[----:B------:R-:W-:Y:S02]  /*1860*/  VIADD R3, R3, 0x80 ;  /* 0x0000008003037836 */ /* 0x000fe40000000000 */
[----:B0-----:R-:W-:-:S05]  /*1870*/  IMAD.WIDE.U32 R4, R7, 0x4, R4 ;  /* 0x0000000407047825 */ /* 0x001fca00078e0004 */
[----:B------:R1:W-:Y:S02]  /*1880*/  STG.E desc[UR4][R4.64], R10 ;  /* 0x0000000a04007986 */ /* 0x0003e4000c101904 */
.L_x_48537:
        /* <DEDUP_REMOVED lines=8> */
.L_x_48538:
[----:B------:R-:W-:Y:S05]  /*1910*/  BSYNC.RELIABLE B1 ;  /* 0x0000000000017941 */ /* 0x000fea0003800100 */
.L_x_48534:
[----:B------:R-:W-:-:S13]  /*1920*/  ISETP.GE.U32.AND P0, PT, R3, R2, PT ;  /* 0x000000020300720c */ /* 0x000fda0003f06070 */
[----:B012---:R-:W0:Y:S01]  /*1930*/  @!P0 LDC.64 R4, c[0x0][0x388] ;  /* 0x0000e200ff048b82 */ /* 0x007e220000000a00 */
[----:B------:R-:W-:Y:S01]  /*1940*/  @!P0 IADD3 R7, PT, PT, R0, R3, RZ ;  /* 0x0000000300078210 */ /* 0x000fe20007ffe0ff */
[----:B------:R-:W-:-:S04]  /*1950*/  @!P0 VIADD R3, R3, 0x80 ;  /* 0x0000008003038836 */ /* 0x000fc80000000000 */
[----:B0-----:R-:W-:-:S05]  /*1960*/  @!P0 IMAD.WIDE.U32 R4, R7, 0x4, R4 ;  /* 0x0000000407048825 */ /* 0x001fca00078e0004 */
[----:B------:R2:W-:Y:S02]  /*1970*/  @!P0 STG.E desc[UR4][R4.64], R12 ;  /* 0x0000000c04008986 */ /* 0x0005e4000c101904 */
.L_x_48539:
[----:B------:R-:W-:Y:S05]  /*1980*/  BSYNC.RECONVERGENT B0 ;  /* 0x0000000000007941 */ /* 0x000fea0003800200 */
.L_x_48533:
        /* <DEDUP_REMOVED lines=8> */
.L_x_48516:
        /* <DEDUP_REMOVED lines=15> */
[----:B------:R-:W-:Y:S08]  /*1b00*/  I2F.RP R20, R23 ;  /* 0x0000001700147306 */ /* 0x000ff00000209400 */
[----:B0-----:R-:W0:Y:S08]  /*1b10*/  MUFU.RCP R18, R18 ;  /* 0x0000001200127308 */ /* 0x001e300000001000 */
[----:B------:R-:W3:Y:S08]  /*1b20*/  I2F.RP R14, R22 ;  /* 0x00000016000e7306 */ /* 0x000ef00000209400 */
[----:B-1----:R-:W1:Y:S01]  /*1b30*/  MUFU.RCP R15, R15 ;  /* 0x0000000f000f7308 */ /* 0x002e620000001000 */
[----:B0-----:R-:W-:-:S07]  /*1b40*/  VIADD R28, R18, 0xffffffe ;  /* 0x0ffffffe121c7836 */ /* 0x001fce0000000000 */
[----:B------:R-:W0:Y:S08]  /*1b50*/  MUFU.RCP R2, R20 ;  /* 0x0000001400027308 */ /* 0x000e300000001000 */
[----:B---3--:R-:W3:Y:S01]  /*1b60*/  MUFU.RCP R14, R14 ;  /* 0x0000000e000e7308 */ /* 0x008ee20000001000 */
[----:B-1----:R-:W-:-:S07]  /*1b70*/  VIADD R3, R15, 0xffffffe ;  /* 0x0ffffffe0f037836 */ /* 0x002fce0000000000 */
[----:B------:R1:W4:Y:S01]  /*1b80*/  F2I.FTZ.U32.TRUNC.NTZ R29, R28 ;  /* 0x0000001c001d7305 */ /* 0x000322000021f000 */
[----:B0-----:R-:W-:-:S07]  /*1b90*/  VIADD R18, R2, 0xffffffe ;  /* 0x0ffffffe02127836 */ /* 0x001fce0000000000 */
[----:B------:R-:W0:Y:S01]  /*1ba0*/  F2I.FTZ.U32.TRUNC.NTZ R3, R3 ;  /* 0x0000000300037305 */ /* 0x000e22000021f000 */
[----:B---3--:R-:W-:Y:S02]  /*1bb0*/  VIADD R15, R14, 0xffffffe ;  /* 0x0ffffffe0e0f7836 */ /* 0x008fe40000000000 */
[----:B-1----:R-:W-:Y:S02]  /*1bc0*/  IMAD.MOV.U32 R28, RZ, RZ, RZ ;  /* 0x000000ffff1c7224 */ /* 0x002fe400078e00ff */
[----:B----4-:R-:W-:-:S03]  /*1bd0*/  IMAD.MOV R2, RZ, RZ, -R29 ;  /* 0x000000ffff027224 */ /* 0x010fc600078e0a1d */
[----:B------:R-:W1:Y:S01]  /*1be0*/  F2I.FTZ.U32.TRUNC.NTZ R19, R18 ;  /* 0x0000001200137305 */ /* 0x000e62000021f000 */
[----:B------:R-:W-:Y:S01]  /*1bf0*/  IMAD R2, R2, R27, RZ ;  /* 0x0000001b02027224 */ /* 0x000fe200078e02ff */
[----:B0-----:R-:W-:-:S06]  /*1c00*/  IADD3 R25, PT, PT, RZ, -R3, RZ ;  /* 0x80000003ff197210 */ /* 0x001fcc0007ffe0ff */
[----:B------:R-:W0:Y:S01]  /*1c10*/  F2I.FTZ.U32.TRUNC.NTZ R15, R15 ;  /* 0x0000000f000f7305 */ /* 0x000e22000021f000 */
[----:B------:R-:W-:-:S04]  /*1c20*/  IMAD.HI.U32 R20, R29, R2, R28 ;  /* 0x000000021d147227 */ /* 0x000fc800078e001c */
[----:B------:R-:W-:Y:S02]  /*1c30*/  IMAD R25, R25, R24, RZ ;  /* 0x0000001819197224 */ /* 0x000fe400078e02ff */
[----:B------:R-:W-:-:S04]  /*1c40*/  IMAD.MOV.U32 R2, RZ, RZ, RZ ;  /* 0x000000ffff027224 */ /* 0x000fc800078e00ff */
[----:B------:R-:W-:-:S04]  /*1c50*/  IMAD.HI.U32 R3, R3, R25, R2 ;  /* 0x0000001903037227 */ /* 0x000fc800078e0002 */
[----:B-1----:R-:W-:Y:S02]  /*1c60*/  IMAD.MOV R2, RZ, RZ, -R19 ;  /* 0x000000ffff027224 */ /* 0x002fe400078e0a13 */
[----:B------:R-:W-:Y:S02]  /*1c70*/  IMAD.MOV.U32 R18, RZ, RZ, RZ ;  /* 0x000000ffff127224 */ /* 0x000fe400078e00ff */
[----:B------:R-:W-:Y:S02]  /*1c80*/  IMAD R25, R2, R23, RZ ;  /* 0x0000001702197224 */ /* 0x000fe400078e02ff */
[----:B0-----:R-:W-:Y:S02]  /*1c90*/  IMAD.MOV R29, RZ, RZ, -R15 ;  /* 0x000000ffff1d7224 */ /* 0x001fe400078e0a0f */
[----:B------:R-:W-:Y:S02]  /*1ca0*/  IMAD.HI.U32 R2, R19, R25, R18 ;  /* 0x0000001913027227 */ /* 0x000fe400078e0012 */
[----:B------:R-:W3:Y:S02]  /*1cb0*/  LDG.E.128 R16, desc[UR4][R16.64+0x800] ;  /* 0x0008000410107981 */ /* 0x000ee4000c1e1d00 */
[----:B------:R-:W-:-:S02]  /*1cc0*/  IMAD.MOV.U32 R14, RZ, RZ, RZ ;  /* 0x000000ffff0e7224 */ /* 0x000fc400078e00ff */
[----:B------:R-:W-:-:S04]  /*1cd0*/  IMAD R25, R29, R22, RZ ;  /* 0x000000161d197224 */ /* 0x000fc800078e02ff */
[----:B------:R-:W-:Y:S02]  /*1ce0*/  IMAD.HI.U32 R25, R15, R25, R14 ;  /* 0x000000190f197227 */ /* 0x000fe400078e000e */
[----:B------:R-:W4:Y:S01]  /*1cf0*/  LDG.E.128 R12, desc[UR4][R12.64+0x800] ;  /* 0x000800040c0c7981 */ /* 0x000f22000c1e1d00 */
[----:B------:R-:W-:Y:S02]  /*1d00*/  IABS R26, R4 ;  /* 0x00000004001a7213 */ /* 0x000fe40000000000 */
[----:B--2---:R-:W-:-:S03]  /*1d10*/  IABS R29, R8 ;  /* 0x00000008001d7213 */ /* 0x004fc60000000000 */
        /* <DEDUP_REMOVED lines=10> */
[----:B------:R-:W-:-:S04]  /*1dc0*/  IMAD.HI.U32 R2, R2, R29, RZ ;  /* 0x0000001d02027227 */ /* 0x000fc800078e00ff */
[----:B------:R-:W-:Y:S01]  /*1dd0*/  IMAD.MOV R26, RZ, RZ, -R26 ;  /* 0x000000ffff1a7224 */ /* 0x000fe200078e0a1a */
[----:B------:R-:W-:Y:S02]  /*1de0*/  ISETP.GE.AND P0, PT, R8, RZ, PT ;  /* 0x000000ff0800720c */ /* 0x000fe40003f06270 */
[----:B------:R-:W-:Y:S01]  /*1df0*/  IABS R8, R11 ;  /* 0x0000000b00087213 */ /* 0x000fe20000000000 */
[----:B------:R-:W-:Y:S01]  /*1e00*/  IMAD R2, R2, R26, R29 ;  /* 0x0000001a02027224 */ /* 0x000fe200078e021d */
[----:B------:R-:W-:-:S03]  /*1e10*/  IABS R26, R7 ;  /* 0x00000007001a7213 */ /* 0x000fc60000000000 */
[----:B------:R-:W-:-:S04]  /*1e20*/  IMAD.HI.U32 R25, R25, R8, RZ ;  /* 0x0000000819197227 */ /* 0x000fc800078e00ff */
[----:B------:R-:W-:-:S04]  /*1e30*/  IMAD.MOV R26, RZ, RZ, -R26 ;  /* 0x000000ffff1a7224 */ /* 0x000fc800078e0a1a */
[----:B------:R-:W-:Y:S01]  /*1e40*/  IMAD R25, R25, R26, R8 ;  /* 0x0000001a19197224 */ /* 0x000fe200078e0208 */
[----:B------:R-:W-:Y:S02]  /*1e50*/  ISETP.GE.AND P4, PT, R9, RZ, PT ;  /* 0x000000ff0900720c */ /* 0x000fe40003f86270 */
[----:B------:R-:W-:Y:S01]  /*1e60*/  ISETP.GE.AND P5, PT, R11, RZ, PT ;  /* 0x000000ff0b00720c */ /* 0x000fe20003fa6270 */
[----:B------:R-:W-:Y:S01]  /*1e70*/  IMAD.MOV.U32 R8, RZ, RZ, RZ ;  /* 0x000000ffff087224 */ /* 0x000fe200078e00ff */
[----:B------:R-:W-:Y:S02]  /*1e80*/  ISETP.GE.AND P2, PT, R10, RZ, PT ;  /* 0x000000ff0a00720c */ /* 0x000fe40003f46270 */
[----:B------:R-:W-:Y:S02]  /*1e90*/  ISETP.GT.U32.AND P1, PT, R27, R20, PT ;  /* 0x000000141b00720c */ /* 0x000fe40003f24070 */
[----:B------:R-:W-:-:S11]  /*1ea0*/  ISETP.GT.U32.AND P3, PT, R23, R2, PT ;  /* 0x000000021700720c */ /* 0x000fd60003f64070 */
[----:B------:R-:W-:-:S05]  /*1eb0*/  @!P1 IMAD.IADD R20, R20, 0x1, -R27 ;  /* 0x0000000114149824 */ /* 0x000fca00078e0a1b */
[----:B------:R-:W-:Y:S01]  /*1ec0*/  ISETP.GT.U32.AND P1, PT, R27, R20, PT ;  /* 0x000000141b00720c */ /* 0x000fe20003f24070 */
[----:B------:R-:W-:-:S05]  /*1ed0*/  @!P3 IMAD.IADD R2, R2, 0x1, -R23 ;  /* 0x000000010202b824 */ /* 0x000fca00078e0a17 */
[----:B------:R-:W-:-:S07]  /*1ee0*/  ISETP.GT.U32.AND P3, PT, R23, R2, PT ;  /* 0x000000021700720c */ /* 0x000fce0003f64070 */
[----:B------:R-:W-:Y:S01]  /*1ef0*/  @!P1 IMAD.IADD R20, R20, 0x1, -R27 ;  /* 0x0000000114149824 */ /* 0x000fe200078e0a1b */
[----:B------:R-:W-:-:S05]  /*1f00*/  ISETP.GT.U32.AND P1, PT, R24, R3, PT ;  /* 0x000000031800720c */ /* 0x000fca0003f24070 */
[----:B------:R-:W-:-:S08]  /*1f10*/  @!P3 IMAD.IADD R2, R2, 0x1, -R23 ;  /* 0x000000010202b824 */ /* 0x000fd000078e0a17 */
[----:B------:R-:W-:-:S04]  /*1f20*/  @!P1 IADD3 R3, PT, PT, R3, -R24, RZ ;  /* 0x8000001803039210 */ /* 0x000fc80007ffe0ff */
[----:B------:R-:W-:-:S13]  /*1f30*/  ISETP.GT.U32.AND P1, PT, R24, R3, PT ;  /* 0x000000031800720c */ /* 0x000fda0003f24070 */
[----:B------:R-:W-:Y:S01]  /*1f40*/  @!P1 IMAD.IADD R3, R3, 0x1, -R24 ;  /* 0x0000000103039824 */ /* 0x000fe200078e0a18 */
[----:B------:R-:W-:Y:S01]  /*1f50*/  ISETP.GT.U32.AND P1, PT, R22, R25, PT ;  /* 0x000000191600720c */ /* 0x000fe20003f24070 */
[----:B------:R-:W-:-:S12]  /*1f60*/  @!P0 IMAD.MOV R20, RZ, RZ, -R20 ;  /* 0x000000ffff148224 */ /* 0x000fd800078e0a14 */
[----:B------:R-:W-:Y:S02]  /*1f70*/  @!P1 IADD3 R25, PT, PT, R25, -R22, RZ ;  /* 0x8000001619199210 */ /* 0x000fe40007ffe0ff */
[----:B------:R-:W-:Y:S02]  /*1f80*/  ISETP.NE.AND P1, PT, R4, RZ, PT ;  /* 0x000000ff0400720c */ /* 0x000fe40003f25270 */
[----:B------:R-:W-:Y:S02]  /*1f90*/  ISETP.GT.U32.AND P3, PT, R22, R25, PT ;  /* 0x000000191600720c */ /* 0x000fe40003f64070 */
[----:B----4-:R-:W-:-:S04]  /*1fa0*/  IABS R26, R12 ;  /* 0x0000000c001a7213 */ /* 0x010fc80000000000 */
[----:B------:R-:W0:Y:S08]  /*1fb0*/  I2F.RP R28, R26 ;  /* 0x0000001a001c7306 */ /* 0x000e300000209400 */
[----:B0-----:R-:W0:Y:S02]  /*1fc0*/  MUFU.RCP R28, R28 ;  /* 0x0000001c001c7308 */ /* 0x001e240000001000 */
[----:B0-----:R-:W-:-:S06]  /*1fd0*/  VIADD R9, R28, 0xffffffe ;  /* 0x0ffffffe1c097836 */ /* 0x001fcc0000000000 */
[----:B------:R-:W0:Y:S01]  /*1fe0*/  F2I.FTZ.U32.TRUNC.NTZ R9, R9 ;  /* 0x0000000900097305 */ /* 0x000e22000021f000 */
[----:B------:R-:W-:Y:S01]  /*1ff0*/  IABS R10, R13 ;  /* 0x0000000d000a7213 */ /* 0x000fe20000000000 */
[----:B0-----:R-:W-:-:S04]  /*2000*/  IMAD.MOV R29, RZ, RZ, -R9 ;  /* 0x000000ffff1d7224 */ /* 0x001fc800078e0a09 */
[----:B------:R-:W-:-:S04]  /*2010*/  IMAD R11, R29, R26, RZ ;  /* 0x0000001a1d0b7224 */ /* 0x000fc800078e02ff */
[----:B------:R-:W-:Y:S02]  /*2020*/  IMAD.HI.U32 R8, R9, R11, R8 ;  /* 0x0000000b09087227 */ /* 0x000fe400078e0008 */
[----:B------:R-:W0:Y:S08]  /*2030*/  I2F.RP R11, R10 ;  /* 0x0000000a000b7306 */ /* 0x000e300000209400 */
[----:B0-----:R-:W0:Y:S01]  /*2040*/  MUFU.RCP R11, R11 ;  /* 0x0000000b000b7308 */ /* 0x001e220000001000 */
[----:B------:R-:W-:Y:S01]  /*2050*/  IABS R23, R12 ;  /* 0x0000000c00177213 */ /* 0x000fe20000000000 */
[----:B0-----:R-:W-:-:S06]  /*2060*/  VIADD R9, R11, 0xffffffe ;  /* 0x0ffffffe0b097836 */ /* 0x001fcc0000000000 */
[----:B------:R-:W0:Y:S01]  /*2070*/  F2I.FTZ.U32.TRUNC.NTZ R9, R9 ;  /* 0x0000000900097305 */ /* 0x000e22000021f000 */
[----:B---3--:R-:W-:Y:S01]  /*2080*/  IABS R11, R16 ;  /* 0x00000010000b7213 */ /* 0x008fe20000000000 */
[----:B------:R-:W-:-:S04]  /*2090*/  IMAD.MOV R23, RZ, RZ, -R23 ;  /* 0x000000ffff177224 */ /* 0x000fc800078e0a17 */
[----:B------:R-:W-:-:S04]  /*20a0*/  IMAD.HI.U32 R8, R8, R11, RZ ;  /* 0x0000000b08087227 */ /* 0x000fc800078e00ff */
[----:B------:R-:W-:Y:S02]  /*20b0*/  IMAD R11, R8, R23, R11 ;  /* 0x00000017080b7224 */ /* 0x000fe400078e020b */
[----:B0-----:R-:W-:Y:S02]  /*20c0*/  IMAD.MOV R27, RZ, RZ, -R9 ;  /* 0x000000ffff1b7224 */ /* 0x001fe400078e0a09 */
[----:B------:R-:W-:Y:S02]  /*20d0*/  IMAD.MOV.U32 R8, RZ, RZ, RZ ;  /* 0x000000ffff087224 */ /* 0x000fe400078e00ff */
[----:B------:R-:W-:-:S04]  /*20e0*/  IMAD R23, R27, R10, RZ ;  /* 0x0000000a1b177224 */ /* 0x000fc800078e02ff */
        /* <DEDUP_REMOVED lines=9> */
[----:B------:R-:W-:Y:S01]  /*2180*/  @!P1 LOP3.LUT R20, RZ, R4, RZ, 0x33, !PT ;  /* 0x00000004ff149212 */ /* 0x000fe200078e33ff */
[----:B------:R-:W-:Y:S02]  /*2190*/  IMAD.MOV R16, RZ, RZ, -R16 ;  /* 0x000000ffff107224 */ /* 0x000fe400078e0a10 */
[----:B------:R-:W-:-:S04]  /*21a0*/  IMAD.HI.U32 R8, R8, R27, RZ ;  /* 0x0000001b08087227 */ /* 0x000fc800078e00ff */
[----:B------:R-:W-:Y:S01]  /*21b0*/  @!P3 IMAD.IADD R25, R25, 0x1, -R22 ;  /* 0x000000011919b824 */ /* 0x000fe200078e0a16 */
[----:B------:R-:W-:Y:S01]  /*21c0*/  LOP3.LUT R22, R20, R4, RZ, 0x3c, !PT ;  /* 0x0000000414167212 */ /* 0x000fe200078e3cff */
[----:B------:R-:W-:Y:S01]  /*21d0*/  IMAD R27, R8, R16, R27 ;  /* 0x00000010081b7224 */ /* 0x000fe200078e021b */
[----:B------:R-:W-:Y:S01]  /*21e0*/  ISETP.GT.U32.AND P3, PT, R26, R11, PT ;  /* 0x0000000b1a00720c */ /* 0x000fe20003f64070 */
[----:B------:R-:W-:Y:S01]  /*21f0*/  IMAD.MOV.U32 R16, RZ, RZ, R3 ;  /* 0x000000ffff107224 */ /* 0x000fe200078e0003 */
[----:B------:R-:W-:Y:S01]  /*2200*/  ISETP.GT.AND P1, PT, R22, -0x1, PT ;  /* 0xffffffff1600780c */ /* 0x000fe20003f24270 */
[----:B0-----:R-:W-:-:S03]  /*2210*/  IMAD.MOV R22, RZ, RZ, -R9 ;  /* 0x000000ffff167224 */ /* 0x001fc600078e0a09 */
[----:B------:R-:W-:Y:S01]  /*2220*/  @!P4 IADD3 R16, PT, PT, -R16, RZ, RZ ;  /* 0x000000ff1010c210 */ /* 0x000fe20007ffe1ff */
[----:B------:R-:W-:Y:S01]  /*2230*/  IMAD.MOV.U32 R8, RZ, RZ, RZ ;  /* 0x000000ffff087224 */ /* 0x000fe200078e00ff */
[----:B------:R-:W-:Y:S01]  /*2240*/  ISETP.NE.AND P4, PT, R5, RZ, PT ;  /* 0x000000ff0500720c */ /* 0x000fe20003f85270 */
[----:B------:R-:W-:Y:S01]  /*2250*/  IMAD R29, R22, R23, RZ ;  /* 0x00000017161d7224 */ /* 0x000fe200078e02ff */
[----:B------:R-:W-:-:S03]  /*2260*/  ISETP.NE.AND P6, PT, R6, RZ, PT ;  /* 0x000000ff0600720c */ /* 0x000fc60003fc5270 */
[----:B------:R-:W-:Y:S01]  /*2270*/  IMAD.HI.U32 R8, R9, R29, R8 ;  /* 0x0000001d09087227 */ /* 0x000fe200078e0008 */
[----:B------:R-:W-:-:S03]  /*2280*/  IABS R22, R15 ;  /* 0x0000000f00167213 */ /* 0x000fc60000000000 */
[----:B------:R-:W-:Y:S02]  /*2290*/  IMAD.MOV.U32 R29, RZ, RZ, R2 ;  /* 0x000000ffff1d7224 */ /* 0x000fe400078e0002 */
[----:B------:R-:W-:Y:S01]  /*22a0*/  @!P3 IMAD.IADD R11, R11, 0x1, -R26 ;  /* 0x000000010b0bb824 */ /* 0x000fe200078e0a1a */
[----:B------:R-:W-:Y:S01]  /*22b0*/  ISETP.GE.AND P3, PT, R17, RZ, PT ;  /* 0x000000ff1100720c */ /* 0x000fe20003f66270 */
[----:B------:R-:W-:Y:S01]  /*22c0*/  @!P2 IMAD.MOV R29, RZ, RZ, -R29 ;  /* 0x000000ffff1da224 */ /* 0x000fe200078e0a1d */
[----:B------:R-:W-:Y:S01]  /*22d0*/  ISETP.NE.AND P2, PT, R7, RZ, PT ;  /* 0x000000ff0700720c */ /* 0x000fe20003f45270 */
[----:B------:R-:W0:Y:S01]  /*22e0*/  I2F.RP R17, R22 ;  /* 0x0000001600117306 */ /* 0x000e220000209400 */
[-C--:B------:R-:W-:Y:S02]  /*22f0*/  @!P4 LOP3.LUT R16, RZ, R5.reuse, RZ, 0x33, !PT ;  /* 0x00000005ff10c212 */ /* 0x080fe400078e33ff */
[----:B------:R-:W-:Y:S02]  /*2300*/  @!P6 LOP3.LUT R29, RZ, R6, RZ, 0x33, !PT ;  /* 0x00000006ff1de212 */ /* 0x000fe400078e33ff */
[----:B------:R-:W-:Y:S01]  /*2310*/  LOP3.LUT R2, R16, R5, RZ, 0x3c, !PT ;  /* 0x0000000510027212 */ /* 0x000fe200078e3cff */
[----:B------:R-:W-:-:S03]  /*2320*/  @!P5 IMAD.MOV R25, RZ, RZ, -R25 ;  /* 0x000000ffff19d224 */ /* 0x000fc600078e0a19 */
[----:B------:R-:W-:Y:S02]  /*2330*/  ISETP.GT.AND P5, PT, R2, -0x1, PT ;  /* 0xffffffff0200780c */ /* 0x000fe40003fa4270 */
[----:B------:R-:W-:Y:S02]  /*2340*/  LOP3.LUT R2, R29, R6, RZ, 0x3c, !PT ;  /* 0x000000061d027212 */ /* 0x000fe400078e3cff */
[----:B------:R-:W-:Y:S01]  /*2350*/  @!P2 LOP3.LUT R25, RZ, R7, RZ, 0x33, !PT ;  /* 0x00000007ff19a212 */ /* 0x000fe200078e33ff */
[----:B0-----:R-:W0:Y:S01]  /*2360*/  MUFU.RCP R17, R17 ;  /* 0x0000001100117308 */ /* 0x001e220000001000 */
[----:B------:R-:W-:Y:S02]  /*2370*/  ISETP.GT.AND P2, PT, R2, -0x1, PT ;  /* 0xffffffff0200780c */ /* 0x000fe40003f44270 */
[----:B------:R-:W-:Y:S02]  /*2380*/  ISETP.GT.U32.AND P4, PT, R26, R11, PT ;  /* 0x0000000b1a00720c */ /* 0x000fe40003f84070 */
[----:B------:R-:W-:-:S04]  /*2390*/  LOP3.LUT R2, R25, R7, RZ, 0x3c, !PT ;  /* 0x0000000719027212 */ /* 0x000fc800078e3cff */
[----:B------:R-:W-:Y:S02]  /*23a0*/  ISETP.GT.AND P6, PT, R2, -0x1, PT ;  /* 0xffffffff0200780c */ /* 0x000fe40003fc4270 */
[----:B------:R-:W1:Y:S05]  /*23b0*/  LDC.64 R2, c[0x0][0x388] ;  /* 0x0000e200ff027b82 */ /* 0x000e6a0000000a00 */
[----:B------:R-:W-:Y:S01]  /*23c0*/  @!P4 IMAD.IADD R11, R11, 0x1, -R26 ;  /* 0x000000010b0bc824 */ /* 0x000fe200078e0a1a */
[----:B------:R-:W-:Y:S01]  /*23d0*/  ISETP.GT.U32.AND P4, PT, R10, R27, PT ;  /* 0x0000001b0a00720c */ /* 0x000fe20003f84070 */
[----:B0-----:R-:W-:-:S06]  /*23e0*/  VIADD R9, R17, 0xffffffe ;  /* 0x0ffffffe11097836 */ /* 0x001fcc0000000000 */
[----:B------:R-:W0:Y:S01]  /*23f0*/  F2I.FTZ.U32.TRUNC.NTZ R9, R9 ;  /* 0x0000000900097305 */ /* 0x000e22000021f000 */
[----:B------:R-:W-:-:S05]  /*2400*/  IABS R17, R14 ;  /* 0x0000000e00117213 */ /* 0x000fca0000000000 */
[----:B------:R-:W-:Y:S01]  /*2410*/  @!P4 IMAD.IADD R27, R27, 0x1, -R10 ;  /* 0x000000011b1bc824 */ /* 0x000fe200078e0a0a */
[----:B------:R-:W-:Y:S01]  /*2420*/  SEL R5, R5, RZ, !P5 ;  /* 0x000000ff05057207 */ /* 0x000fe20006800000 */
[----:B-1----:R-:W-:Y:S01]  /*2430*/  IMAD.WIDE.U32 R2, R0, 0x4, R2 ;  /* 0x0000000400027825 */ /* 0x002fe200078e0002 */
[----:B------:R-:W-:Y:S02]  /*2440*/  IABS R0, R18 ;  /* 0x0000001200007213 */ /* 0x000fe40000000000 */
[----:B------:R-:W-:Y:S02]  /*2450*/  ISETP.GT.U32.AND P5, PT, R10, R27, PT ;  /* 0x0000001b0a00720c */ /* 0x000fe40003fa4070 */
[----:B------:R-:W-:Y:S02]  /*2460*/  SEL R4, R4, RZ, !P1 ;  /* 0x000000ff04047207 */ /* 0x000fe40004800000 */
[----:B------:R-:W-:Y:S01]  /*2470*/  ISETP.GE.AND P1, PT, R18, RZ, PT ;  /* 0x000000ff1200720c */ /* 0x000fe20003f26270 */
[----:B------:R-:W-:Y:S01]  /*2480*/  IMAD.MOV R18, RZ, RZ, -R17 ;  /* 0x000000ffff127224 */ /* 0x000fe200078e0a11 */
[----:B0-----:R-:W-:Y:S01]  /*2490*/  IADD3 R17, PT, PT, RZ, -R9, RZ ;  /* 0x80000009ff117210 */ /* 0x001fe20007ffe0ff */
[----:B------:R-:W-:-:S04]  /*24a0*/  IMAD.HI.U32 R8, R8, R0, RZ ;  /* 0x0000000008087227 */ /* 0x000fc800078e00ff */
[----:B------:R-:W-:Y:S02]  /*24b0*/  IMAD R0, R8, R18, R0 ;  /* 0x0000001208007224 */ /* 0x000fe400078e0200 */
[----:B------:R-:W-:Y:S02]  /*24c0*/  IMAD R17, R17, R22, RZ ;  /* 0x0000001611117224 */ /* 0x000fe400078e02ff */
[----:B------:R-:W-:Y:S02]  /*24d0*/  IMAD.MOV.U32 R8, RZ, RZ, RZ ;  /* 0x000000ffff087224 */ /* 0x000fe400078e00ff */
[----:B------:R-:W-:Y:S01]  /*24e0*/  @!P5 IMAD.IADD R27, R27, 0x1, -R10 ;  /* 0x000000011b1bd824 */ /* 0x000fe200078e0a0a */
[----:B------:R-:W-:Y:S01]  /*24f0*/  IABS R10, R15 ;  /* 0x0000000f000a7213 */ /* 0x000fe20000000000 */
[----:B------:R-:W-:Y:S01]  /*2500*/  IMAD.HI.U32 R8, R9, R17, R8 ;  /* 0x0000001109087227 */ /* 0x000fe200078e0008 */
[----:B------:R-:W-:Y:S02]  /*2510*/  IABS R9, R19 ;  /* 0x0000001300097213 */ /* 0x000fe40000000000 */
[----:B------:R-:W-:Y:S01]  /*2520*/  ISETP.GT.U32.AND P5, PT, R23, R0, PT ;  /* 0x000000001700720c */ /* 0x000fe20003fa4070 */
[----:B------:R-:W-:-:S02]  /*2530*/  IMAD.MOV R10, RZ, RZ, -R10 ;  /* 0x000000ffff0a7224 */ /* 0x000fc400078e0a0a */
[----:B------:R-:W-:-:S04]  /*2540*/  IMAD.HI.U32 R8, R8, R9, RZ ;  /* 0x0000000908087227 */ /* 0x000fc800078e00ff */
[----:B------:R-:W-:-:S06]  /*2550*/  IMAD R9, R8, R10, R9 ;  /* 0x0000000a08097224 */ /* 0x000fcc00078e0209 */
[----:B------:R-:W-:Y:S01]  /*2560*/  @!P5 IMAD.IADD R0, R0, 0x1, -R23 ;  /* 0x000000010000d824 */ /* 0x000fe200078e0a17 */
[----:B------:R-:W-:Y:S02]  /*2570*/  ISETP.GT.U32.AND P5, PT, R22, R9, PT ;  /* 0x000000091600720c */ /* 0x000fe40003fa4070 */
[----:B------:R-:W-:Y:S02]  /*2580*/  SEL R6, R6, RZ, !P2 ;  /* 0x000000ff06067207 */ /* 0x000fe40005000000 */
[----:B------:R-:W-:-:S09]  /*2590*/  ISETP.GT.U32.AND P2, PT, R23, R0, PT ;  /* 0x000000001700720c */ /* 0x000fd20003f44070 */
[----:B------:R-:W-:-:S05]  /*25a0*/  @!P5 IMAD.IADD R9, R9, 0x1, -R22 ;  /* 0x000000010909d824 */ /* 0x000fca00078e0a16 */
[----:B------:R-:W-:Y:S01]  /*25b0*/  ISETP.GT.U32.AND P5, PT, R22, R9, PT ;  /* 0x000000091600720c */ /* 0x000fe20003fa4070 */
[----:B------:R-:W-:Y:S01]  /*25c0*/  @!P0 IMAD.MOV R11, RZ, RZ, -R11 ;  /* 0x000000ffff0b8224 */ /* 0x000fe200078e0a0b */
[----:B------:R-:W-:Y:S01]  /*25d0*/  ISETP.NE.AND P0, PT, R14, RZ, PT ;  /* 0x000000ff0e00720c */ /* 0x000fe20003f05270 */
[----:B------:R-:W-:Y:S01]  /*25e0*/  @!P2 IMAD.IADD R0, R0, 0x1, -R23 ;  /* 0x000000010000a824 */ /* 0x000fe200078e0a17 */
[----:B------:R-:W-:Y:S02]  /*25f0*/  ISETP.NE.AND P2, PT, R13, RZ, PT ;  /* 0x000000ff0d00720c */ /* 0x000fe40003f45270 */
[----:B------:R-:W-:Y:S02]  /*2600*/  ISETP.GE.AND P4, PT, R19, RZ, PT ;  /* 0x000000ff1300720c */ /* 0x000fe40003f86270 */
[----:B------:R-:W-:Y:S02]  /*2610*/  SEL R8, R7, RZ, !P6 ;  /* 0x000000ff07087207 */ /* 0x000fe40007000000 */
[----:B------:R-:W-:-:S03]  /*2620*/  ISETP.NE.AND P6, PT, R15, RZ, PT ;  /* 0x000000ff0f00720c */ /* 0x000fc60003fc5270 */
[----:B------:R-:W-:Y:S02]  /*2630*/  @!P5 IADD3 R9, PT, PT, R9, -R22, RZ ;  /* 0x800000160909d210 */ /* 0x000fe40007ffe0ff */
[----:B------:R-:W-:Y:S01]  /*2640*/  ISETP.NE.AND P5, PT, R12, RZ, PT ;  /* 0x000000ff0c00720c */ /* 0x000fe20003fa5270 */
[----:B------:R-:W-:Y:S02]  /*2650*/  IMAD.MOV.U32 R7, RZ, RZ, R0 ;  /* 0x000000ffff077224 */ /* 0x000fe400078e0000 */
[----:B------:R-:W-:Y:S02]  /*2660*/  IMAD.MOV.U32 R0, RZ, RZ, R9 ;  /* 0x000000ffff007224 */ /* 0x000fe400078e0009 */
[----:B------:R-:W-:Y:S01]  /*2670*/  @!P1 IMAD.MOV R7, RZ, RZ, -R7 ;  /* 0x000000ffff079224 */ /* 0x000fe200078e0a07 */
[----:B------:R-:W-:Y:S01]  /*2680*/  @!P0 LOP3.LUT R7, RZ, R14, RZ, 0x33, !PT ;  /* 0x0000000eff078212 */ /* 0x000fe200078e33ff */
[----:B------:R-:W-:Y:S01]  /*2690*/  @!P3 IMAD.MOV R27, RZ, RZ, -R27 ;  /* 0x000000ffff1bb224 */ /* 0x000fe200078e0a1b */
[----:B------:R-:W-:Y:S01]  /*26a0*/  @!P2 LOP3.LUT R27, RZ, R13, RZ, 0x33, !PT ;  /* 0x0000000dff1ba212 */ /* 0x000fe200078e33ff */
[----:B------:R-:W-:Y:S01]  /*26b0*/  @!P4 IMAD.MOV R0, RZ, RZ, -R0 ;  /* 0x000000ffff00c224 */ /* 0x000fe200078e0a00 */
[----:B------:R-:W-:-:S02]  /*26c0*/  @!P6 LOP3.LUT R0, RZ, R15, RZ, 0x33, !PT ;  /* 0x0000000fff00e212 */ /* 0x000fc400078e33ff */
[----:B------:R-:W-:Y:S02]  /*26d0*/  LOP3.LUT R17, R7, R14, RZ, 0x3c, !PT ;  /* 0x0000000e07117212 */ /* 0x000fe400078e3cff */
[-C--:B------:R-:W-:Y:S02]  /*26e0*/  @!P5 LOP3.LUT R11, RZ, R12.reuse, RZ, 0x33, !PT ;  /* 0x0000000cff0bd212 */ /* 0x080fe400078e33ff */
[----:B------:R-:W-:Y:S02]  /*26f0*/  LOP3.LUT R10, R27, R13, RZ, 0x3c, !PT ;  /* 0x0000000d1b0a7212 */ /* 0x000fe400078e3cff */
[----:B------:R-:W-:Y:S02]  /*2700*/  LOP3.LUT R9, R11, R12, RZ, 0x3c, !PT ;  /* 0x0000000c0b097212 */ /* 0x000fe400078e3cff */
[----:B------:R-:W-:Y:S02]  /*2710*/  LOP3.LUT R18, R0, R15, RZ, 0x3c, !PT ;  /* 0x0000000f00127212 */ /* 0x000fe400078e3cff */
[----:B------:R-:W-:-:S02]  /*2720*/  ISETP.GT.AND P2, PT, R17, -0x1, PT ;  /* 0xffffffff1100780c */ /* 0x000fc40003f44270 */
[----:B------:R-:W-:Y:S02]  /*2730*/  ISETP.GT.AND P1, PT, R10, -0x1, PT ;  /* 0xffffffff0a00780c */ /* 0x000fe40003f24270 */
[----:B------:R-:W-:Y:S02]  /*2740*/  ISETP.GT.AND P0, PT, R9, -0x1, PT ;  /* 0xffffffff0900780c */ /* 0x000fe40003f04270 */
[----:B------:R-:W-:Y:S02]  /*2750*/  ISETP.GT.AND P3, PT, R18, -0x1, PT ;  /* 0xffffffff1200780c */ /* 0x000fe40003f64270 */
[----:B------:R-:W-:Y:S02]  /*2760*/  SEL R14, R14, RZ, !P2 ;  /* 0x000000ff0e0e7207 */ /* 0x000fe40005000000 */
[----:B------:R-:W-:Y:S02]  /*2770*/  SEL R13, R13, RZ, !P1 ;  /* 0x000000ff0d0d7207 */ /* 0x000fe40004800000 */
[----:B------:R-:W-:-:S02]  /*2780*/  ISETP.NE.AND P2, PT, R29, RZ, PT ;  /* 0x000000ff1d00720c */ /* 0x000fc40003f45270 */
[----:B------:R-:W-:Y:S02]  /*2790*/  ISETP.NE.AND P1, PT, R16, RZ, PT ;  /* 0x000000ff1000720c */ /* 0x000fe40003f25270 */
[----:B------:R-:W-:Y:S02]  /*27a0*/  SEL R12, R12, RZ, !P0 ;  /* 0x000000ff0c0c7207 */ /* 0x000fe40004000000 */
[----:B------:R-:W-:Y:S02]  /*27b0*/  SEL R15, R15, RZ, !P3 ;  /* 0x000000ff0f0f7207 */ /* 0x000fe40005800000 */
[----:B------:R-:W-:Y:S02]  /*27c0*/  ISETP.NE.AND P0, PT, R20, RZ, PT ;  /* 0x000000ff1400720c */ /* 0x000fe40003f05270 */
[----:B------:R-:W-:Y:S02]  /*27d0*/  ISETP.NE.AND P3, PT, R25, RZ, PT ;  /* 0x000000ff1900720c */ /* 0x000fe40003f65270 */
[----:B------:R-:W-:-:S02]  /*27e0*/  SEL R6, R6, RZ, P2 ;  /* 0x000000ff06067207 */ /* 0x000fc40001000000 */
[----:B------:R-:W-:Y:S02]  /*27f0*/  SEL R5, R5, RZ, P1 ;  /* 0x000000ff05057207 */ /* 0x000fe40000800000 */
[----:B------:R-:W-:Y:S02]  /*2800*/  ISETP.NE.AND P1, PT, R27, RZ, PT ;  /* 0x000000ff1b00720c */ /* 0x000fe40003f25270 */
[----:B------:R-:W-:Y:S02]  /*2810*/  SEL R9, R4, RZ, P0 ;  /* 0x000000ff04097207 */ /* 0x000fe40000000000 */
[----:B------:R-:W-:Y:S02]  /*2820*/  SEL R8, R8, RZ, P3 ;  /* 0x000000ff08087207 */ /* 0x000fe40001800000 */
[----:B------:R-:W-:Y:S01]  /*2830*/  ISETP.NE.AND P2, PT, R7, RZ, PT ;  /* 0x000000ff0700720c */ /* 0x000fe20003f45270 */
[----:B------:R-:W-:Y:S01]  /*2840*/  IMAD.IADD R22, R29, 0x1, R6 ;  /* 0x000000011d167824 */ /* 0x000fe200078e0206 */
[----:B------:R-:W-:-:S02]  /*2850*/  ISETP.NE.AND P0, PT, R11, RZ, PT ;  /* 0x000000ff0b00720c */ /* 0x000fc40003f05270 */
[----:B------:R-:W-:Y:S02]  /*2860*/  ISETP.NE.AND P3, PT, R0, RZ, PT ;  /* 0x000000ff0000720c */ /* 0x000fe40003f65270 */
[----:B------:R-:W-:Y:S02]  /*2870*/  SEL R6, R13, RZ, P1 ;  /* 0x000000ff0d067207 */ /* 0x000fe40000800000 */
[----:B------:R-:W-:Y:S01]  /*2880*/  SEL R14, R14, RZ, P2 ;  /* 0x000000ff0e0e7207 */ /* 0x000fe20001000000 */
[----:B------:R-:W-:Y:S01]  /*2890*/  IMAD.WIDE.U32 R2, R21, 0x10, R2 ;  /* 0x0000001015027825 */ /* 0x000fe200078e0002 */
[----:B------:R-:W-:Y:S02]  /*28a0*/  SEL R4, R12, RZ, P0 ;  /* 0x000000ff0c047207 */ /* 0x000fe40000000000 */
[----:B------:R-:W-:Y:S02]  /*28b0*/  SEL R15, R15, RZ, P3 ;  /* 0x000000ff0f0f7207 */ /* 0x000fe40001800000 */
[----:B------:R-:W-:Y:S01]  /*28c0*/  IADD3 R21, PT, PT, R16, R5, RZ ;  /* 0x0000000510157210 */ /* 0x000fe20007ffe0ff */
[----:B------:R-:W-:-:S02]  /*28d0*/  IMAD.IADD R5, R27, 0x1, R6 ;  /* 0x000000011b057824 */ /* 0x000fc400078e0206 */
[----:B------:R-:W-:Y:S02]  /*28e0*/  IMAD.IADD R6, R7, 0x1, R14 ;  /* 0x0000000107067824 */ /* 0x000fe400078e020e */
[----:B------:R-:W-:Y:S02]  /*28f0*/  IMAD.IADD R20, R20, 0x1, R9 ;  /* 0x0000000114147824 */ /* 0x000fe400078e0209 */
[----:B------:R-:W-:Y:S02]  /*2900*/  IMAD.IADD R23, R25, 0x1, R8 ;  /* 0x0000000119177824 */ /* 0x000fe400078e0208 */
[----:B------:R-:W-:Y:S02]  /*2910*/  IMAD.IADD R4, R11, 0x1, R4 ;  /* 0x000000010b047824 */ /* 0x000fe400078e0204 */
[----:B------:R-:W-:Y:S01]  /*2920*/  IMAD.IADD R7, R0, 0x1, R15 ;  /* 0x0000000100077824 */ /* 0x000fe200078e020f */
[----:B------:R-:W-:Y:S04]  /*2930*/  STG.E.128 desc[UR4][R2.64], R20 ;  /* 0x0000001402007986 */ /* 0x000fe8000c101d04 */
[----:B------:R-:W-:Y:S01]  /*2940*/  STG.E.128 desc[UR4][R2.64+0x800], R4 ;  /* 0x0008000402007986 */ /* 0x000fe2000c101d04 */
[----:B------:R-:W-:Y:S05]  /*2950*/  EXIT ;  /* 0x000000000000794d */ /* 0x000fea0003800000 */
.L_x_48540:
        /* <DEDUP_REMOVED lines=10> */
.L_x_55098:


//--------------------- .text._ZN2at6native29vectorized_elementwise_kernelILi8ENS0_13BinaryFunctorIiiiZZZNS0_21remainder_kernel_cudaERNS_18TensorIteratorBaseEENKUlvE_clEvENKUlvE1_clEvEUliiE_EESt5arrayIPcLm3EEEEviT0_T1_ --------------------------
	.section	.text._ZN2at6native29vectorized_elementwise_kernelILi8ENS0_13BinaryFunctorIiiiZZZNS0_21remainder_kernel_cudaERNS_18TensorIteratorBaseEENKUlvE_clEvENKUlvE1_clEvEUliiE_EESt5arrayIPcLm3EEEEviT0_T1_,"ax",@progbits
	.align	128
        .global         _ZN2at6native29vectorized_elementwise_kernelILi8ENS0_13BinaryFunctorIiiiZZZNS0_21remainder_kernel_cudaERNS_18TensorIteratorBaseEENKUlvE_clEvENKUlvE1_clEvEUliiE_EESt5arrayIPcLm3EEEEviT0_T1_
        .type           _ZN2at6native29vectorized_elementwise_kernelILi8ENS0_13BinaryFunctorIiiiZZZNS0_21remainder_kernel_cudaERNS_18TensorIteratorBaseEENKUlvE_clEvENKUlvE1_clEvEUliiE_EESt5arrayIPcLm3EEEEviT0_T1_,@function
        .size           _ZN2at6native29vectorized_elementwise_kernelILi8ENS0_13BinaryFunctorIiiiZZZNS0_21remainder_kernel_cudaERNS_18TensorIteratorBaseEENKUlvE_clEvENKUlvE1_clEvEUliiE_EESt5arrayIPcLm3EEEEviT0_T1_,(.L_x_55099 - _ZN2at6native29vectorized_elementwise_kernelILi8ENS0_13BinaryFunctorIiiiZZZNS0_21remainder_kernel_cudaERNS_18TensorIteratorBaseEENKUlvE_clEvENKUlvE1_clEvEUliiE_EESt5arrayIPcLm3EEEEviT0_T1_)
        .other          _ZN2at6native29vectorized_elementwise_kernelILi8ENS0_13BinaryFunctorIiiiZZZNS0_21remainder_kernel_cudaERNS_18TensorIteratorBaseEENKUlvE_clEvENKUlvE1_clEvEUliiE_EESt5arrayIPcLm3EEEEviT0_T1_,@"STO_CUDA_ENTRY STV_DEFAULT"
_ZN2at6native29vectorized_elementwise_kernelILi8ENS0_13BinaryFunctorIiiiZZZNS0_21remainder_kernel_cudaERNS_18TensorIteratorBaseEENKUlvE_clEvENKUlvE1_clEvEUliiE_EESt5arrayIPcLm3EEEEviT0_T1_:
.text._ZN2at6native29vectorized_elementwise_kernelILi8ENS0_13BinaryFunctorIiiiZZZNS0_21remainder_kernel_cudaERNS_18TensorIteratorBaseEENKUlvE_clEvENKUlvE1_clEvEUliiE_EESt5arrayIPcLm3EEEEviT0_T1_:
        /* <DEDUP_REMOVED lines=60> */
[----:B0-----:R-:W-:-:S04]  /*03c0*/  @!P1 IMAD.WIDE.U32 R14, R13, 0x4, R14 ;  /* 0x000000040d0e9825 */ /* 0x001fc800078e000e */
[----:B------:R-:W-:Y:S01]  /*03d0*/  IMAD.MOV.U32 R20, RZ, RZ, RZ ;  /* 0x000000ffff147224 */ /* 0x000fe200078e00ff */
[----:B------:R0:W5:Y:S04]  /*03e0*/  @!P1 LDG.E R12, desc[UR4][R14.64] ;  /* 0x000000040e0c9981 */ /* 0x000168000c1e1900 */
[----:B------:R-:W-:-:S04]  /*03f0*/  @!P0 IMAD.IADD R21, R0, 0x1, R25 ;  /* 0x0000000100158824 */ /* 0x000fc800078e0219 */
[C---:B-1----:R-:W-:Y:S01]  /*0400*/  @!P0 IMAD.WIDE.U32 R16, R21.reuse, 0x4, R16 ;  /* 0x0000000415108825 */ /* 0x042fe200078e0010 */
[----:B0-----:R-:W0:Y:S03]  /*0410*/  LDC.64 R14, c[0x0][0x390] ;  /* 0x0000e400ff0e7b82 */ /* 0x001e260000000a00 */
[----:B--2---:R-:W-:-:S04]  /*0420*/  @!P0 IMAD.WIDE.U32 R18, R21, 0x4, R18 ;  /* 0x0000000415128825 */ /* 0x004fc800078e0012 */
[----:B------:R-:W-:Y:S01]  /*0430*/  HFMA2 R21, -RZ, RZ, 0, 0 ;  /* 0x00000000ff157431 */ /* 0x000fe200000001ff */
[----:B------:R1:W5:Y:S01]  /*0440*/  @!P0 LDG.E R20, desc[UR4][R16.64] ;  /* 0x0000000410148981 */ /* 0x000362000c1e1900 */
        /* <DEDUP_REMOVED lines=22> */
[----:B0-----:R-:W-:-:S04]  /*05b0*/  @!P0 IMAD.WIDE.U32 R14, R25, 0x4, R14 ;  /* 0x00000004190e8825 */ /* 0x001fc800078e000e */
        /* <DEDUP_REMOVED lines=33> */
.L_x_48543:
[----:B------:R-:W-:Y:S05]  /*07d0*/  BSYNC.RECONVERGENT B0 ;  /* 0x0000000000007941 */ /* 0x000fea0003800200 */
.L_x_48542:
[----:B------:R-:W-:Y:S01]  /*07e0*/  VIADD R17, R3, 0x80 ;  /* 0x0000008003117836 */ /* 0x000fe20000000000 */
[----:B------:R-:W-:Y:S04]  /*07f0*/  BSSY.RECONVERGENT B0, `(.L_x_48544) ;  /* 0x000001f000007945 */ /* 0x000fe80003800200 */
        /* <DEDUP_REMOVED lines=30> */
.L_x_48545:
[----:B------:R-:W-:Y:S05]  /*09e0*/  BSYNC.RECONVERGENT B0 ;  /* 0x0000000000007941 */ /* 0x000fea0003800200 */
.L_x_48544:
        /* <DEDUP_REMOVED lines=32> */
.L_x_48547:
[----:B------:R-:W-:Y:S05]  /*0bf0*/  BSYNC.RECONVERGENT B0 ;  /* 0x0000000000007941 */ /* 0x000fea0003800200 */
.L_x_48546:
        /* <DEDUP_REMOVED lines=32> */
.L_x_48549:
[----:B------:R-:W-:Y:S05]  /*0e00*/  BSYNC.RECONVERGENT B0 ;  /* 0x0000000000007941 */ /* 0x000fea0003800200 */
.L_x_48548:
[----:B------:R-:W0:Y:S01]  /*0e10*/  @!P0 LDC.64 R4, c[0x0][0x388] ;  /* 0x0000e200ff048b82 */ /* 0x000e220000000a00 */
[C---:B------:R-:W-:Y:S01]  /*0e20*/  VIADD R7, R3.reuse, 0x200 ;  /* 0x0000020003077836 */ /* 0x040fe20000000000 */
[----:B------:R-:W-:Y:S01]  /*0e30*/  BSSY.RECONVERGENT B0, `(.L_x_48550) ;  /* 0x0000027000007945 */ /* 0x000fe20003800200 */
[C---:B------:R-:W-:Y:S02]  /*0e40*/  VIADD R11, R3.reuse, 0x300 ;  /* 0x00000300030b7836 */ /* 0x040fe40000000000 */
[----:B------:R-:W-:Y:S01]  /*0e50*/  VIADD R19, R3, 0x380 ;  /* 0x0000038003137836 */ /* 0x000fe20000000000 */
[-C--:B------:R-:W-:Y:S02]  /*0e60*/  ISETP.GE.U32.AND P4, PT, R7, R2.reuse, PT ;  /* 0x000000020700720c */ /* 0x080fe40003f86070 */
[----:B------:R-:W-:Y:S02]  /*0e70*/  IADD3 R7, PT, PT, R3, 0x280, RZ ;  /* 0x0000028003077810 */ /* 0x000fe40007ffe0ff */
[----:B------:R-:W-:-:S02]  /*0e80*/  ISETP.GE.U32.AND P1, PT, R11, R2, PT ;  /* 0x000000020b00720c */ /* 0x000fc40003f26070 */
[-C--:B------:R-:W-:Y:S01]  /*0e90*/  ISETP.GE.U32.AND P3, PT, R7, R2.reuse, PT ;  /* 0x000000020700720c */ /* 0x080fe20003f66070 */
[----:B------:R-:W-:Y:S01]  /*0ea0*/  @!P0 IMAD.IADD R7, R0, 0x1, R3 ;  /* 0x0000000100078824 */ /* 0x000fe200078e0203 */
[----:B------:R-:W-:-:S03]  /*0eb0*/  ISETP.GE.U32.AND P2, PT, R19, R2, PT ;  /* 0x000000021300720c */ /* 0x000fc60003f46070 */
[----:B0-----:R-:W-:Y:S02]  /*0ec0*/  @!P0 IMAD.WIDE.U32 R4, R7, 0x4, R4 ;  /* 0x0000000407048825 */ /* 0x001fe400078e0004 */
[----:B------:R-:W-:Y:S08]  /*0ed0*/  @P4 BRA `(.L_x_48551) ;  /* 0x0000000000704947 */ /* 0x000ff00003800000 */
        /* <DEDUP_REMOVED lines=28> */
.L_x_48551:
[----:B------:R-:W-:Y:S05]  /*10a0*/  BSYNC.RECONVERGENT B0 ;  /* 0x0000000000007941 */ /* 0x000fea0003800200 */
.L_x_48550:
        /* <DEDUP_REMOVED lines=31> */
.L_x_48553:
[----:B------:R-:W-:Y:S05]  /*12a0*/  BSYNC.RECONVERGENT B0 ;  /* 0x0000000000007941 */ /* 0x000fea0003800200 */
.L_x_48552:
        /* <DEDUP_REMOVED lines=30> */
.L_x_48555:
[----:B------:R-:W-:Y:S05]  /*1490*/  BSYNC.RECONVERGENT B0 ;  /* 0x0000000000007941 */ /* 0x000fea0003800200 */
.L_x_48554:
        /* <DEDUP_REMOVED lines=10> */
[----:B0-----:R-:W-:Y:S02]  /*1540*/  IMAD.MOV.U32 R6, RZ, RZ, RZ ;  /* 0x000000ffff067224 */ /* 0x001fe400078e00ff */
        /* <DEDUP_REMOVED lines=19> */
.L_x_48557:
[----:B------:R-:W-:Y:S05]  /*1680*/  BSYNC.RECONVERGENT B0 ;  /* 0x0000000000007941 */ /* 0x000fea0003800200 */
.L_x_48556:
        /* <DEDUP_REMOVED lines=18> */
.L_x_48560:
[----:B------:R-:W-:-:S13]  /*17b0*/  ISETP.GE.U32.AND P0, PT, R3, R2, PT ;  /* 0x000000020300720c */ /* 0x000fda0003f06070 */
[----:B------:R-:W-:Y:S05]  /*17c0*/  @P0 BRA `(.L_x_48562) ;  /* 0x0000000000300947 */ /* 0x000fea0003800000 */
[----:B0-----:R-:W0:Y:S01]  /*17d0*/  LDC.64 R4, c[0x0][0x388] ;  /* 0x0000e200ff047b82 */ /* 0x001e220000000a00 */
[----:B------:R-:W-:Y:S02]  /*17e0*/  IMAD.IADD R7, R0, 0x1, R3 ;  /* 0x0000000100077824 */ /* 0x000fe400078e0203 */
[----:B------:R-:W-:Y:S02]  /*17f0*/  VIADD R3, R3, 0x80 ;  /* 0x0000008003037836 */ /* 0x000fe40000000000 */
[----:B0-----:R-:W-:-:S05]  /*1800*/  IMAD.WIDE.U32 R4, R7, 0x4, R4 ;  /* 0x0000000407047825 */ /* 0x001fca00078e0004 */
[----:B------:R1:W-:Y:S02]  /*1810*/  STG.E desc[UR4][R4.64], R9 ;  /* 0x0000000904007986 */ /* 0x0003e4000c101904 */
.L_x_48561:
[----:B------:R-:W-:-:S13]  /*1820*/  ISETP.GE.U32.AND P0, PT, R3, R2, PT ;  /* 0x000000020300720c */ /* 0x000fda0003f06070 */
[----:B------:R-:W-:Y:S05]  /*1830*/  @P0 BRA `(.L_x_48563) ;  /* 0x0000000000340947 */ /* 0x000fea0003800000 */
[----:B01----:R-:W0:Y:S01]  /*1840*/  LDC.64 R4, c[0x0][0x388] ;  /* 0x0000e200ff047b82 */ /* 0x003e220000000a00 */
[----:B------:R-:W-:Y:S01]  /*1850*/  IMAD.IADD R7, R0, 0x1, R3 ;  /* 0x0000000100077824 */ /* 0x000fe200078e0203 */
[----:B------:R-:W-:-:S03]  /*1860*/  IADD3 R3, PT, PT, R3, 0x80, RZ ;  /* 0x0000008003037810 */ /* 0x000fc60007ffe0ff */
[----:B0-----:R-:W-:-:S05]  /*1870*/  IMAD.WIDE.U32 R4, R7, 0x4, R4 ;  /* 0x0000000407047825 */ /* 0x001fca00078e0004 */
[----:B------:R1:W-:Y:S02]  /*1880*/  STG.E desc[UR4][R4.64], R10 ;  /* 0x0000000a04007986 */ /* 0x0003e4000c101904 */
.L_x_48562:
        /* <DEDUP_REMOVED lines=8> */
.L_x_48563:
[----:B------:R-:W-:Y:S05]  /*1910*/  BSYNC.RELIABLE B1 ;  /* 0x0000000000017941 */ /* 0x000fea0003800100 */
.L_x_48559:
[----:B------:R-:W-:-:S13]  /*1920*/  ISETP.GE.U32.AND P0, PT, R3, R2, PT ;  /* 0x000000020300720c */ /* 0x000fda0003f06070 */
[----:B012---:R-:W0:Y:S01]  /*1930*/  @!P0 LDC.64 R4, c[0x0][0x388] ;  /* 0x0000e200ff048b82 */ /* 0x007e220000000a00 */
[----:B------:R-:W-:Y:S02]  /*1940*/  @!P0 IMAD.IADD R7, R0, 0x1, R3 ;  /* 0x0000000100078824 */ /* 0x000fe400078e0203 */
[----:B------:R-:W-:Y:S02]  /*1950*/  @!P0 VIADD R3, R3, 0x80 ;  /* 0x0000008003038836 */ /* 0x000fe40000000000 */
[----:B0-----:R-:W-:-:S05]  /*1960*/  @!P0 IMAD.WIDE.U32 R4, R7, 0x4, R4 ;  /* 0x0000000407048825 */ /* 0x001fca00078e0004 */
[----:B------:R2:W-:Y:S02]  /*1970*/  @!P0 STG.E desc[UR4][R4.64], R12 ;  /* 0x0000000c04008986 */ /* 0x0005e4000c101904 */
.L_x_48564:
[----:B------:R-:W-:Y:S05]  /*1980*/  BSYNC.RECONVERGENT B0 ;  /* 0x0000000000007941 */ /* 0x000fea0003800200 */
.L_x_48558:
        /* <DEDUP_REMOVED lines=8> */
.L_x_48541:
[----:B------:R-:W0:Y:S01]  /*1a10*/  S2R R22, SR_TID.X ;  /* 0x0000000000167919 */ /* 0x000e220000002100 */
[----:B------:R-:W1:Y:S02]  /*1a20*/  LDC.64 R2, c[0x0][0x398] ;  /* 0x0000e600ff027b82 */ /* 0x000e640000000a00 */
[----:B-1----:R-:W-:-:S04]  /*1a30*/  IMAD.WIDE.U32 R2, R0, 0x4, R2 ;  /* 0x0000000400027825 */ /* 0x002fc800078e0002 */
[----:B0-----:R-:W-:Y:S02]  /*1a40*/  IMAD.WIDE.U32 R4, R22, 0x20, R2 ;  /* 0x0000002016047825 */ /* 0x001fe400078e0002 */
[----:B------:R-:W0:Y:S04]  /*1a50*/  LDC.64 R2, c[0x0][0x390] ;  /* 0x0000e400ff027b82 */ /* 0x000e280000000a00 */
[----:B------:R-:W2:Y:S01]  /*1a60*/  LDG.E.ENL2.256 R4, R8, desc[UR4][R4.64] ;  /* 0xfe0000040408797e */ /* 0x000ea20008121904 */
[----:B0-----:R-:W-:-:S04]  /*1a70*/  IMAD.WIDE.U32 R2, R0, 0x4, R2 ;  /* 0x0000000400027825 */ /* 0x001fc800078e0002 */
[----:B------:R-:W-:-:S05]  /*1a80*/  IMAD.WIDE.U32 R2, R22, 0x20, R2 ;  /* 0x0000002016027825 */ /* 0x000fca00078e0002 */
[----:B------:R-:W3:Y:S01]  /*1a90*/  LDG.E.ENL2.256 R12, R16, desc[UR4][R2.64] ;  /* 0xfe0000040210797e */ /* 0x000ee2000812190c */
[----:B--2---:R-:W-:Y:S02]  /*1aa0*/  IABS R23, R8 ;  /* 0x0000000800177213 */ /* 0x004fe40000000000 */
[----:B------:R-:W-:Y:S02]  /*1ab0*/  IABS R24, R9 ;  /* 0x0000000900187213 */ /* 0x000fe40000000000 */
[----:B------:R-:W0:Y:S08]  /*1ac0*/  I2F.RP R25, R23 ;  /* 0x0000001700197306 */ /* 0x000e300000209400 */
[----:B------:R-:W1:Y:S08]  /*1ad0*/  I2F.RP R26, R24 ;  /* 0x00000018001a7306 */ /* 0x000e700000209400 */
[----:B0-----:R-:W0:Y:S08]  /*1ae0*/  MUFU.RCP R25, R25 ;  /* 0x0000001900197308 */ /* 0x001e300000001000 */
[----:B-1----:R-:W1:Y:S01]  /*1af0*/  MUFU.RCP R26, R26 ;  /* 0x0000001a001a7308 */ /* 0x002e620000001000 */
[----:B---3--:R-:W-:-:S02]  /*1b00*/  ISETP.GE.AND P2, PT, R16, RZ, PT ;  /* 0x000000ff1000720c */ /* 0x008fc40003f46270 */
[----:B------:R-:W-:Y:S02]  /*1b10*/  ISETP.GE.AND P0, PT, R17, RZ, PT ;  /* 0x000000ff1100720c */ /* 0x000fe40003f06270 */
[----:B------:R-:W-:Y:S01]  /*1b20*/  ISETP.GE.AND P4, PT, R18, RZ, PT ;  /* 0x000000ff1200720c */ /* 0x000fe20003f86270 */
[----:B0-----:R-:W-:Y:S01]  /*1b30*/  VIADD R21, R25, 0xffffffe ;  /* 0x0ffffffe19157836 */ /* 0x001fe20000000000 */
[----:B------:R-:W-:Y:S02]  /*1b40*/  IABS R25, R8 ;  /* 0x0000000800197213 */ /* 0x000fe40000000000 */
[----:B------:R-:W-:Y:S02]  /*1b50*/  ISETP.GE.AND P5, PT, R19, RZ, PT ;  /* 0x000000ff1300720c */ /* 0x000fe40003fa6270 */
[----:B------:R-:W-:Y:S01]  /*1b60*/  IABS R19, R19 ;  /* 0x0000001300137213 */ /* 0x000fe20000000000 */
[----:B------:R-:W0:Y:S01]  /*1b70*/  F2I.FTZ.U32.TRUNC.NTZ R21, R21 ;  /* 0x0000001500157305 */ /* 0x000e22000021f000 */
[----:B------:R-:W-:Y:S01]  /*1b80*/  ISETP.GE.AND P3, PT, R12, RZ, PT ;  /* 0x000000ff0c00720c */ /* 0x000fe20003f66270 */
[----:B-1----:R-:W-:-:S06]  /*1b90*/  VIADD R2, R26, 0xffffffe ;  /* 0x0ffffffe1a027836 */ /* 0x002fcc0000000000 */
[----:B------:R1:W2:Y:S01]  /*1ba0*/  F2I.FTZ.U32.TRUNC.NTZ R3, R2 ;  /* 0x0000000200037305 */ /* 0x0002a2000021f000 */
[----:B0-----:R-:W-:Y:S02]  /*1bb0*/  IMAD.MOV R20, RZ, RZ, -R21 ;  /* 0x000000ffff147224 */ /* 0x001fe400078e0a15 */
[----:B-1----:R-:W-:Y:S02]  /*1bc0*/  IMAD.MOV R2, RZ, RZ, -R25 ;  /* 0x000000ffff027224 */ /* 0x002fe400078e0a19 */
[----:B------:R-:W-:Y:S01]  /*1bd0*/  IMAD R27, R20, R23, RZ ;  /* 0x00000017141b7224 */ /* 0x000fe200078e02ff */
[----:B------:R-:W-:Y:S01]  /*1be0*/  MOV R20, RZ ;  /* 0x000000ff00147202 */ /* 0x000fe20000000f00 */
[----:B--2---:R-:W-:-:S04]  /*1bf0*/  IMAD.MOV R26, RZ, RZ, -R3 ;  /* 0x000000ffff1a7224 */ /* 0x004fc800078e0a03 */
[----:B------:R-:W-:Y:S01]  /*1c00*/  IMAD.HI.U32 R20, R21, R27, R20 ;  /* 0x0000001b15147227 */ /* 0x000fe200078e0014 */
[----:B------:R-:W-:Y:S02]  /*1c10*/  IABS R21, R16 ;  /* 0x0000001000157213 */ /* 0x000fe40000000000 */
[----:B------:R-:W-:Y:S01]  /*1c20*/  IABS R16, R9 ;  /* 0x0000000900107213 */ /* 0x000fe20000000000 */
[----:B------:R-:W-:Y:S02]  /*1c30*/  IMAD.MOV.U32 R25, RZ, RZ, R26 ;  /* 0x000000ffff197224 */ /* 0x000fe400078e001a */
[----:B------:R-:W-:-:S04]  /*1c40*/  IMAD.HI.U32 R20, R20, R21, RZ ;  /* 0x0000001514147227 */ /* 0x000fc800078e00ff */
[----:B------:R-:W-:Y:S01]  /*1c50*/  IMAD R20, R20, R2, R21 ;  /* 0x0000000214147224 */ /* 0x000fe200078e0215 */
[----:B------:R-:W-:Y:S01]  /*1c60*/  IABS R21, R10 ;  /* 0x0000000a00157213 */ /* 0x000fe20000000000 */
[----:B------:R-:W-:Y:S02]  /*1c70*/  IMAD R25, R25, R24, RZ ;  /* 0x0000001819197224 */ /* 0x000fe400078e02ff */
[----:B------:R-:W-:Y:S01]  /*1c80*/  IMAD.MOV.U32 R2, RZ, RZ, RZ ;  /* 0x000000ffff027224 */ /* 0x000fe200078e00ff */
[----:B------:R-:W0:Y:S01]  /*1c90*/  I2F.RP R26, R21 ;  /* 0x00000015001a7306 */ /* 0x000e220000209400 */
[----:B------:R-:W-:Y:S01]  /*1ca0*/  IMAD.MOV R16, RZ, RZ, -R16 ;  /* 0x000000ffff107224 */ /* 0x000fe200078e0a10 */
[----:B------:R-:W-:Y:S01]  /*1cb0*/  ISETP.GT.U32.AND P1, PT, R23, R20, PT ;  /* 0x000000141700720c */ /* 0x000fe20003f24070 */
[----:B------:R-:W-:Y:S01]  /*1cc0*/  IMAD.HI.U32 R2, R3, R25, R2 ;  /* 0x0000001903027227 */ /* 0x000fe200078e0002 */
[----:B------:R-:W-:Y:S02]  /*1cd0*/  IABS R25, R17 ;  /* 0x0000001100197213 */ /* 0x000fe40000000000 */
[----:B------:R-:W-:-:S03]  /*1ce0*/  IABS R17, R18 ;  /* 0x0000001200117213 */ /* 0x000fc60000000000 */
[----:B------:R-:W-:-:S04]  /*1cf0*/  IMAD.HI.U32 R2, R2, R25, RZ ;  /* 0x0000001902027227 */ /* 0x000fc800078e00ff */
[----:B------:R-:W-:Y:S01]  /*1d00*/  IMAD R25, R2, R16, R25 ;  /* 0x0000001002197224 */ /* 0x000fe200078e0219 */
[----:B------:R-:W-:Y:S01]  /*1d10*/  IABS R16, R11 ;  /* 0x0000000b00107213 */ /* 0x000fe20000000000 */
[----:B0-----:R-:W0:Y:S01]  /*1d20*/  MUFU.RCP R26, R26 ;  /* 0x0000001a001a7308 */ /* 0x001e220000001000 */
[----:B------:R-:W-:Y:S02]  /*1d30*/  HFMA2 R2, -RZ, RZ, 0, 0 ;  /* 0x00000000ff027431 */ /* 0x000fe400000001ff */
[----:B------:R-:W-:-:S05]  /*1d40*/  @!P1 IMAD.IADD R20, R20, 0x1, -R23 ;  /* 0x0000000114149824 */ /* 0x000fca00078e0a17 */
[----:B------:R-:W-:Y:S01]  /*1d50*/  ISETP.GT.U32.AND P1, PT, R23, R20, PT ;  /* 0x000000141700720c */ /* 0x000fe20003f24070 */
[----:B0-----:R-:W-:Y:S02]  /*1d60*/  VIADD R3, R26, 0xffffffe ;  /* 0x0ffffffe1a037836 */ /* 0x001fe40000000000 */
[----:B------:R-:W0:Y:S10]  /*1d70*/  I2F.RP R26, R16 ;  /* 0x00000010001a7306 */ /* 0x000e340000209400 */
[----:B------:R-:W-:Y:S01]  /*1d80*/  @!P1 IMAD.IADD R20, R20, 0x1, -R23 ;  /* 0x0000000114149824 */ /* 0x000fe200078e0a17 */
[----:B------:R-:W-:-:S02]  /*1d90*/  IABS R23, R11 ;  /* 0x0000000b00177213 */ /* 0x000fc40000000000 */
[----:B------:R-:W-:Y:S02]  /*1da0*/  ISETP.GT.U32.AND P1, PT, R24, R25, PT ;  /* 0x000000191800720c */ /* 0x000fe40003f24070 */
[----:B------:R-:W-:Y:S01]  /*1db0*/  IADD3 R23, PT, PT, RZ, -R23, RZ ;  /* 0x80000017ff177210 */ /* 0x000fe20007ffe0ff */
[----:B------:R-:W1:Y:S01]  /*1dc0*/  F2I.FTZ.U32.TRUNC.NTZ R3, R3 ;  /* 0x0000000300037305 */ /* 0x000e62000021f000 */
[----:B------:R-:W-:Y:S02]  /*1dd0*/  @!P2 IADD3 R20, PT, PT, -R20, RZ, RZ ;  /* 0x000000ff1414a210 */ /* 0x000fe40007ffe1ff */
[----:B------:R-:W-:-:S05]  /*1de0*/  ISETP.GE.AND P2, PT, R14, RZ, PT ;  /* 0x000000ff0e00720c */ /* 0x000fca0003f46270 */
[----:B0-----:R-:W0:Y:S02]  /*1df0*/  MUFU.RCP R26, R26 ;  /* 0x0000001a001a7308 */ /* 0x001e240000001000 */
[----:B------:R-:W-:-:S05]  /*1e00*/  @!P1 IMAD.IADD R25, R25, 0x1, -R24 ;  /* 0x0000000119199824 */ /* 0x000fca00078e0a18 */
[----:B------:R-:W-:Y:S01]  /*1e10*/  ISETP.GT.U32.AND P1, PT, R24, R25, PT ;  /* 0x000000191800720c */ /* 0x000fe20003f24070 */
[----:B-1----:R-:W-:-:S04]  /*1e20*/  IMAD.MOV R28, RZ, RZ, -R3 ;  /* 0x000000ffff1c7224 */ /* 0x002fc800078e0a03 */
[----:B------:R-:W-:-:S04]  /*1e30*/  IMAD R27, R28, R21, RZ ;  /* 0x000000151c1b7224 */ /* 0x000fc800078e02ff */
[----:B------:R-:W-:Y:S01]  /*1e40*/  IMAD.HI.U32 R2, R3, R27, R2 ;  /* 0x0000001b03027227 */ /* 0x000fe200078e0002 */
[----:B------:R-:W-:-:S03]  /*1e50*/  IABS R27, R10 ;  /* 0x0000000a001b7213 */ /* 0x000fc60000000000 */
[----:B0-----:R-:W-:Y:S02]  /*1e60*/  VIADD R3, R26, 0xffffffe ;  /* 0x0ffffffe1a037836 */ /* 0x001fe40000000000 */
[----:B------:R-:W-:Y:S02]  /*1e70*/  IMAD.MOV R18, RZ, RZ, -R27 ;  /* 0x000000ffff127224 */ /* 0x000fe400078e0a1b */
[----:B------:R-:W-:Y:S02]  /*1e80*/  IMAD.HI.U32 R2, R2, R17, RZ ;  /* 0x0000001102027227 */ /* 0x000fe400078e00ff */
[----:B------:R-:W0:Y:S02]  /*1e90*/  F2I.FTZ.U32.TRUNC.NTZ R3, R3 ;  /* 0x0000000300037305 */ /* 0x000e24000021f000 */
[----:B------:R-:W-:Y:S02]  /*1ea0*/  IMAD R18, R2, R18, R17 ;  /* 0x0000001202127224 */ /* 0x000fe400078e0211 */
[----:B------:R-:W-:-:S02]  /*1eb0*/  IMAD.MOV.U32 R2, RZ, RZ, RZ ;  /* 0x000000ffff027224 */ /* 0x000fc400078e00ff */
[----:B------:R-:W-:Y:S01]  /*1ec0*/  @!P1 IMAD.IADD R25, R25, 0x1, -R24 ;  /* 0x0000000119199824 */ /* 0x000fe200078e0a18 */
[----:B------:R-:W-:Y:S02]  /*1ed0*/  IABS R24, R4 ;  /* 0x0000000400187213 */ /* 0x000fe40000000000 */
[----:B------:R-:W-:Y:S01]  /*1ee0*/  ISETP.GT.U32.AND P1, PT, R21, R18, PT ;  /* 0x000000121500720c */ /* 0x000fe20003f24070 */
[----:B------:R-:W-:Y:S02]  /*1ef0*/  @!P0 IMAD.MOV R25, RZ, RZ, -R25 ;  /* 0x000000ffff198224 */ /* 0x000fe400078e0a19 */
[----:B0-----:R-:W-:-:S04]  /*1f00*/  IMAD.MOV R27, RZ, RZ, -R3 ;  /* 0x000000ffff1b7224 */ /* 0x001fc800078e0a03 */
[----:B------:R-:W-:Y:S01]  /*1f10*/  IMAD R17, R27, R16, RZ ;  /* 0x000000101b117224 */ /* 0x000fe200078e02ff */
[----:B------:R-:W-:Y:S01]  /*1f20*/  IABS R27, R12 ;  /* 0x0000000c001b7213 */ /* 0x000fe20000000000 */
[----:B------:R-:W-:Y:S02]  /*1f30*/  IMAD.MOV R12, RZ, RZ, -R24 ;  /* 0x000000ffff0c7224 */ /* 0x000fe400078e0a18 */
[----:B------:R-:W-:Y:S01]  /*1f40*/  IMAD.HI.U32 R2, R3, R17, R2 ;  /* 0x0000001103027227 */ /* 0x000fe200078e0002 */
[----:B------:R-:W-:-:S03]  /*1f50*/  IABS R17, R4 ;  /* 0x0000000400117213 */ /* 0x000fc60000000000 */
[----:B------:R-:W-:Y:S01]  /*1f60*/  @!P1 IMAD.IADD R18, R18, 0x1, -R21 ;  /* 0x0000000112129824 */ /* 0x000fe200078e0a15 */
[----:B------:R-:W0:Y:S01]  /*1f70*/  I2F.RP R26, R17 ;  /* 0x00000011001a7306 */ /* 0x000e220000209400 */
[----:B------:R-:W-:-:S03]  /*1f80*/  IMAD.HI.U32 R2, R2, R19, RZ ;  /* 0x0000001302027227 */ /* 0x000fc600078e00ff */
[----:B------:R-:W-:Y:S01]  /*1f90*/  ISETP.GT.U32.AND P1, PT, R21, R18, PT ;  /* 0x000000121500720c */ /* 0x000fe20003f24070 */
[----:B------:R-:W-:Y:S02]  /*1fa0*/  IMAD R19, R2, R23, R19 ;  /* 0x0000001702137224 */ /* 0x000fe400078e0213 */
[----:B------:R-:W-:-:S03]  /*1fb0*/  IMAD.MOV.U32 R2, RZ, RZ, RZ ;  /* 0x000000ffff027224 */ /* 0x000fc600078e00ff */
[----:B------:R-:W-:Y:S01]  /*1fc0*/  ISETP.GT.U32.AND P6, PT, R16, R19, PT ;  /* 0x000000131000720c */ /* 0x000fe20003fc4070 */
[----:B0-----:R-:W0:Y:S06]  /*1fd0*/  MUFU.RCP R26, R26 ;  /* 0x0000001a001a7308 */ /* 0x001e2c0000001000 */
[----:B------:R-:W-:Y:S01]  /*1fe0*/  @!P1 IMAD.IADD R18, R18, 0x1, -R21 ;  /* 0x0000000112129824 */ /* 0x000fe200078e0a15 */
[----:B------:R-:W-:-:S03]  /*1ff0*/  IABS R21, R13 ;  /* 0x0000000d00157213 */ /* 0x000fc60000000000 */
[----:B------:R-:W-:Y:S01]  /*2000*/  @!P4 IMAD.MOV R18, RZ, RZ, -R18 ;  /* 0x000000ffff12c224 */ /* 0x000fe200078e0a12 */
[----:B------:R-:W-:Y:S01]  /*2010*/  ISETP.NE.AND P4, PT, R8, RZ, PT ;  /* 0x000000ff0800720c */ /* 0x000fe20003f85270 */
[----:B------:R-:W-:-:S05]  /*2020*/  @!P6 IMAD.IADD R19, R19, 0x1, -R16 ;  /* 0x000000011313e824 */ /* 0x000fca00078e0a10 */
[----:B------:R-:W-:Y:S01]  /*2030*/  ISETP.GT.U32.AND P6, PT, R16, R19, PT ;  /* 0x000000131000720c */ /* 0x000fe20003fc4070 */
[----:B0-----:R-:W-:-:S06]  /*2040*/  VIADD R3, R26, 0xffffffe ;  /* 0x0ffffffe1a037836 */ /* 0x001fcc0000000000 */
[----:B------:R-:W-:Y:S02]  /*2050*/  @!P4 LOP3.LUT R20, RZ, R8, RZ, 0x33, !PT ;  /* 0x00000008ff14c212 */ /* 0x000fe400078e33ff */
[----:B------:R-:W-:Y:S01]  /*2060*/  ISETP.NE.AND P4, PT, R11, RZ, PT ;  /* 0x000000ff0b00720c */ /* 0x000fe20003f85270 */
[----:B------:R-:W0:Y:S03]  /*2070*/  F2I.FTZ.U32.TRUNC.NTZ R3, R3 ;  /* 0x0000000300037305 */ /* 0x000e26000021f000 */
[----:B------:R-:W-:Y:S01]  /*2080*/  @!P6 IMAD.IADD R19, R19, 0x1, -R16 ;  /* 0x000000011313e824 */ /* 0x000fe200078e0a10 */
[----:B------:R-:W-:-:S03]  /*2090*/  IABS R16, R5 ;  /* 0x0000000500107213 */ /* 0x000fc60000000000 */
[----:B------:R-:W-:Y:S01]  /*20a0*/  @!P5 IMAD.MOV R19, RZ, RZ, -R19 ;  /* 0x000000ffff13d224 */ /* 0x000fe200078e0a13 */
[----:B------:R-:W-:Y:S01]  /*20b0*/  ISETP.NE.AND P5, PT, R10, RZ, PT ;  /* 0x000000ff0a00720c */ /* 0x000fe20003fa5270 */
[----:B------:R-:W-:-:S03]  /*20c0*/  IMAD.MOV R16, RZ, RZ, -R16 ;  /* 0x000000ffff107224 */ /* 0x000fc600078e0a10 */
[----:B------:R-:W-:Y:S01]  /*20d0*/  @!P4 LOP3.LUT R19, RZ, R11, RZ, 0x33, !PT ;  /* 0x0000000bff13c212 */ /* 0x000fe200078e33ff */
[----:B0-----:R-:W-:-:S04]  /*20e0*/  IMAD.MOV R26, RZ, RZ, -R3 ;  /* 0x000000ffff1a7224 */ /* 0x001fc800078e0a03 */
[----:B------:R-:W-:-:S04]  /*20f0*/  IMAD R23, R26, R17, RZ ;  /* 0x000000111a177224 */ /* 0x000fc800078e02ff */
[----:B------:R-:W-:Y:S01]  /*2100*/  @!P5 LOP3.LUT R18, RZ, R10, RZ, 0x33, !PT ;  /* 0x0000000aff12d212 */ /* 0x000fe200078e33ff */
[----:B------:R-:W-:Y:S01]  /*2110*/  IMAD.HI.U32 R2, R3, R23, R2 ;  /* 0x0000001703027227 */ /* 0x000fe200078e0002 */
[----:B------:R-:W-:Y:S02]  /*2120*/  IABS R23, R5 ;  /* 0x0000000500177213 */ /* 0x000fe40000000000 */
[----:B------:R-:W-:Y:S02]  /*2130*/  ISETP.NE.AND P5, PT, R7, RZ, PT ;  /* 0x000000ff0700720c */ /* 0x000fe40003fa5270 */
[----:B------:R-:W0:Y:S01]  /*2140*/  I2F.RP R26, R23 ;  /* 0x00000017001a7306 */ /* 0x000e220000209400 */
[----:B------:R-:W-:-:S04]  /*2150*/  IMAD.HI.U32 R2, R2, R27, RZ ;  /* 0x0000001b02027227 */ /* 0x000fc800078e00ff */
[----:B------:R-:W-:Y:S01]  /*2160*/  IMAD R12, R2, R12, R27 ;  /* 0x0000000c020c7224 */ /* 0x000fe200078e021b */
[----:B------:R-:W-:-:S04]  /*2170*/  MOV R2, RZ ;  /* 0x000000ff00027202 */ /* 0x000fc80000000f00 */
[----:B------:R-:W-:Y:S01]  /*2180*/  ISETP.GT.U32.AND P1, PT, R17, R12, PT ;  /* 0x0000000c1100720c */ /* 0x000fe20003f24070 */
[----:B0-----:R-:W0:-:S12]  /*2190*/  MUFU.RCP R26, R26 ;  /* 0x0000001a001a7308 */ /* 0x001e180000001000 */
[----:B------:R-:W-:-:S05]  /*21a0*/  @!P1 IMAD.IADD R12, R12, 0x1, -R17 ;  /* 0x000000010c0c9824 */ /* 0x000fca00078e0a11 */
[----:B------:R-:W-:Y:S01]  /*21b0*/  ISETP.GT.U32.AND P1, PT, R17, R12, PT ;  /* 0x0000000c1100720c */ /* 0x000fe20003f24070 */
[----:B0-----:R-:W-:-:S06]  /*21c0*/  VIADD R3, R26, 0xffffffe ;  /* 0x0ffffffe1a037836 */ /* 0x001fcc0000000000 */
[----:B------:R-:W0:Y:S06]  /*21d0*/  F2I.FTZ.U32.TRUNC.NTZ R3, R3 ;  /* 0x0000000300037305 */ /* 0x000e2c000021f000 */
[----:B------:R-:W-:Y:S01]  /*21e0*/  @!P1 IMAD.IADD R12, R12, 0x1, -R17 ;  /* 0x000000010c0c9824 */ /* 0x000fe200078e0a11 */
[----:B------:R-:W-:Y:S02]  /*21f0*/  IABS R17, R6 ;  /* 0x0000000600117213 */ /* 0x000fe40000000000 */
[----:B------:R-:W-:Y:S01]  /*2200*/  ISETP.GE.AND P1, PT, R13, RZ, PT ;  /* 0x000000ff0d00720c */ /* 0x000fe20003f26270 */
[----:B------:R-:W-:Y:S01]  /*2210*/  @!P3 IMAD.MOV R12, RZ, RZ, -R12 ;  /* 0x000000ffff0cb224 */ /* 0x000fe200078e0a0c */
[----:B------:R-:W-:Y:S01]  /*2220*/  IABS R13, R14 ;  /* 0x0000000e000d7213 */ /* 0x000fe20000000000 */
[----:B------:R-:W-:Y:S01]  /*2230*/  IMAD.MOV R17, RZ, RZ, -R17 ;  /* 0x000000ffff117224 */ /* 0x000fe200078e0a11 */
[----:B------:R-:W-:-:S02]  /*2240*/  IABS R14, R7 ;  /* 0x00000007000e7213 */ /* 0x000fc40000000000 */
[----:B------:R-:W-:Y:S01]  /*2250*/  ISETP.NE.AND P3, PT, R5, RZ, PT ;  /* 0x000000ff0500720c */ /* 0x000fe20003f65270 */
[----:B0-----:R-:W-:Y:S02]  /*2260*/  IMAD.MOV R24, RZ, RZ, -R3 ;  /* 0x000000ffff187224 */ /* 0x001fe400078e0a03 */
[----:B------:R-:W-:Y:S02]  /*2270*/  IMAD.MOV R14, RZ, RZ, -R14 ;  /* 0x000000ffff0e7224 */ /* 0x000fe400078e0a0e */
[----:B------:R-:W-:Y:S01]  /*2280*/  IMAD R27, R24, R23, RZ ;  /* 0x00000017181b7224 */ /* 0x000fe200078e02ff */
[----:B------:R-:W-:-:S03]  /*2290*/  IABS R24, R6 ;  /* 0x0000000600187213 */ /* 0x000fc60000000000 */
[----:B------:R-:W-:Y:S01]  /*22a0*/  IMAD.HI.U32 R2, R3, R27, R2 ;  /* 0x0000001b03027227 */ /* 0x000fe200078e0002 */
[----:B------:R-:W0:Y:S05]  /*22b0*/  I2F.RP R26, R24 ;  /* 0x00000018001a7306 */ /* 0x000e2a0000209400 */
[----:B------:R-:W-:-:S04]  /*22c0*/  IMAD.HI.U32 R2, R2, R21, RZ ;  /* 0x0000001502027227 */ /* 0x000fc800078e00ff */
[----:B------:R-:W-:Y:S02]  /*22d0*/  IMAD R16, R2, R16, R21 ;  /* 0x0000001002107224 */ /* 0x000fe400078e0215 */
[----:B------:R-:W-:-:S03]  /*22e0*/  HFMA2 R2, -RZ, RZ, 0, 0 ;  /* 0x00000000ff027431 */ /* 0x000fc600000001ff */
[----:B------:R-:W-:Y:S01]  /*22f0*/  ISETP.GT.U32.AND P6, PT, R23, R16, PT ;  /* 0x000000101700720c */ /* 0x000fe20003fc4070 */
[----:B0-----:R-:W0:-:S12]  /*2300*/  MUFU.RCP R26, R26 ;  /* 0x0000001a001a7308 */ /* 0x001e180000001000 */
[----:B------:R-:W-:Y:S02]  /*2310*/  @!P6 IMAD.IADD R16, R16, 0x1, -R23 ;  /* 0x000000011010e824 */ /* 0x000fe400078e0a17 */
[----:B0-----:R-:W-:-:S03]  /*2320*/  VIADD R3, R26, 0xffffffe ;  /* 0x0ffffffe1a037836 */ /* 0x001fc60000000000 */
[----:B------:R-:W-:-:S03]  /*2330*/  ISETP.GT.U32.AND P6, PT, R23, R16, PT ;  /* 0x000000101700720c */ /* 0x000fc60003fc4070 */
[----:B------:R-:W0:Y:S10]  /*2340*/  F2I.FTZ.U32.TRUNC.NTZ R3, R3 ;  /* 0x0000000300037305 */ /* 0x000e34000021f000 */
[----:B------:R-:W-:-:S04]  /*2350*/  @!P6 IMAD.IADD R16, R16, 0x1, -R23 ;  /* 0x000000011010e824 */ /* 0x000fc800078e0a17 */
[----:B------:R-:W-:Y:S01]  /*2360*/  @!P1 IMAD.MOV R16, RZ, RZ, -R16 ;  /* 0x000000ffff109224 */ /* 0x000fe200078e0a10 */
[----:B------:R-:W-:Y:S01]  /*2370*/  @!P3 LOP3.LUT R16, RZ, R5, RZ, 0x33, !PT ;  /* 0x00000005ff10b212 */ /* 0x000fe200078e33ff */
[----:B0-----:R-:W-:-:S04]  /*2380*/  IMAD.MOV R27, RZ, RZ, -R3 ;  /* 0x000000ffff1b7224 */ /* 0x001fc800078e0a03 */
[----:B------:R-:W-:-:S04]  /*2390*/  IMAD R21, R27, R24, RZ ;  /* 0x000000181b157224 */ /* 0x000fc800078e02ff */
[----:B------:R-:W-:Y:S01]  /*23a0*/  IMAD.HI.U32 R2, R3, R21, R2 ;  /* 0x0000001503027227 */ /* 0x000fe200078e0002 */
[----:B------:R-:W-:-:S04]  /*23b0*/  IABS R21, R7 ;  /* 0x0000000700157213 */ /* 0x000fc80000000000 */
[----:B------:R-:W0:Y:S01]  /*23c0*/  I2F.RP R26, R21 ;  /* 0x00000015001a7306 */ /* 0x000e220000209400 */
[----:B------:R-:W-:-:S07]  /*23d0*/  IMAD.HI.U32 R2, R2, R13, RZ ;  /* 0x0000000d02027227 */ /* 0x000fce00078e00ff */
[----:B0-----:R-:W0:Y:S02]  /*23e0*/  MUFU.RCP R26, R26 ;  /* 0x0000001a001a7308 */ /* 0x001e240000001000 */
[----:B0-----:R-:W-:Y:S02]  /*23f0*/  VIADD R3, R26, 0xffffffe ;  /* 0x0ffffffe1a037836 */ /* 0x001fe40000000000 */
[----:B------:R-:W-:-:S04]  /*2400*/  IMAD.MOV.U32 R26, RZ, RZ, R17 ;  /* 0x000000ffff1a7224 */ /* 0x000fc800078e0011 */
[----:B------:R-:W0:Y:S01]  /*2410*/  F2I.FTZ.U32.TRUNC.NTZ R3, R3 ;  /* 0x0000000300037305 */ /* 0x000e22000021f000 */
[----:B------:R-:W-:Y:S02]  /*2420*/  IMAD R13, R2, R26, R13 ;  /* 0x0000001a020d7224 */ /* 0x000fe400078e020d */
[----:B------:R-:W-:-:S03]  /*2430*/  IMAD.MOV.U32 R2, RZ, RZ, RZ ;  /* 0x000000ffff027224 */ /* 0x000fc600078e00ff */
[----:B------:R-:W-:Y:S01]  /*2440*/  ISETP.GT.U32.AND P6, PT, R24, R13, PT ;  /* 0x0000000d1800720c */ /* 0x000fe20003fc4070 */
[----:B0-----:R-:W-:-:S04]  /*2450*/  IMAD.MOV R28, RZ, RZ, -R3 ;  /* 0x000000ffff1c7224 */ /* 0x001fc800078e0a03 */
[----:B------:R-:W-:-:S08]  /*2460*/  IMAD R17, R28, R21, RZ ;  /* 0x000000151c117224 */ /* 0x000fd000078e02ff */
[----:B------:R-:W-:Y:S02]  /*2470*/  @!P6 IMAD.IADD R13, R13, 0x1, -R24 ;  /* 0x000000010d0de824 */ /* 0x000fe400078e0a18 */
[----:B------:R-:W-:Y:S01]  /*2480*/  IMAD.HI.U32 R2, R3, R17, R2 ;  /* 0x0000001103027227 */ /* 0x000fe200078e0002 */
[----:B------:R-:W-:Y:S02]  /*2490*/  IABS R3, R15 ;  /* 0x0000000f00037213 */ /* 0x000fe40000000000 */
[----:B------:R-:W-:Y:S02]  /*24a0*/  ISETP.GT.U32.AND P0, PT, R24, R13, PT ;  /* 0x0000000d1800720c */ /* 0x000fe40003f04070 */
[----:B------:R-:W-:Y:S01]  /*24b0*/  LOP3.LUT R17, R18, R10, RZ, 0x3c, !PT ;  /* 0x0000000a12117212 */ /* 0x000fe200078e3cff */
[----:B------:R-:W-:-:S04]  /*24c0*/  IMAD.HI.U32 R2, R2, R3, RZ ;  /* 0x0000000302027227 */ /* 0x000fc800078e00ff */
[----:B------:R-:W-:Y:S01]  /*24d0*/  IMAD R14, R2, R14, R3 ;  /* 0x0000000e020e7224 */ /* 0x000fe200078e0203 */
[----:B------:R-:W-:-:S04]  /*24e0*/  LOP3.LUT R2, R20, R8, RZ, 0x3c, !PT ;  /* 0x0000000814027212 */ /* 0x000fc800078e3cff */
[----:B------:R-:W-:Y:S02]  /*24f0*/  ISETP.GT.U32.AND P6, PT, R21, R14, PT ;  /* 0x0000000e1500720c */ /* 0x000fe40003fc4070 */
[----:B------:R-:W-:Y:S02]  /*2500*/  @!P0 IADD3 R13, PT, PT, R13, -R24, RZ ;  /* 0x800000180d0d8210 */ /* 0x000fe40007ffe0ff */
[----:B------:R-:W-:Y:S02]  /*2510*/  ISETP.GE.AND P0, PT, R15, RZ, PT ;  /* 0x000000ff0f00720c */ /* 0x000fe40003f06270 */
[----:B------:R-:W-:Y:S01]  /*2520*/  ISETP.GT.AND P1, PT, R2, -0x1, PT ;  /* 0xffffffff0200780c */ /* 0x000fe20003f24270 */
[----:B------:R-:W-:Y:S01]  /*2530*/  @!P2 IMAD.MOV R13, RZ, RZ, -R13 ;  /* 0x000000ffff0da224 */ /* 0x000fe200078e0a0d */
[----:B------:R-:W-:Y:S01]  /*2540*/  ISETP.NE.AND P2, PT, R4, RZ, PT ;  /* 0x000000ff0400720c */ /* 0x000fe20003f45270 */
[----:B------:R-:W0:Y:S01]  /*2550*/  LDC.64 R2, c[0x0][0x388] ;  /* 0x0000e200ff027b82 */ /* 0x000e220000000a00 */
[----:B------:R-:W-:-:S03]  /*2560*/  SEL R8, R8, RZ, !P1 ;  /* 0x000000ff08087207 */ /* 0x000fc60004800000 */
[----:B------:R-:W-:-:S05]  /*2570*/  @!P6 IMAD.IADD R14, R14, 0x1, -R21 ;  /* 0x000000010e0ee824 */ /* 0x000fca00078e0a15 */
[----:B------:R-:W-:-:S03]  /*2580*/  ISETP.GT.U32.AND P6, PT, R21, R14, PT ;  /* 0x0000000e1500720c */ /* 0x000fc60003fc4070 */
[----:B------:R-:W-:-:S10]  /*2590*/  @!P2 LOP3.LUT R12, RZ, R4, RZ, 0x33, !PT ;  /* 0x00000004ff0ca212 */ /* 0x000fd400078e33ff */
[----:B------:R-:W-:Y:S01]  /*25a0*/  @!P6 IMAD.IADD R14, R14, 0x1, -R21 ;  /* 0x000000010e0ee824 */ /* 0x000fe200078e0a15 */
[----:B------:R-:W-:Y:S01]  /*25b0*/  ISETP.NE.AND P6, PT, R9, RZ, PT ;  /* 0x000000ff0900720c */ /* 0x000fe20003fc5270 */
[----:B0-----:R-:W-:-:S04]  /*25c0*/  IMAD.WIDE.U32 R2, R0, 0x4, R2 ;  /* 0x0000000400027825 */ /* 0x001fc800078e0002 */
[----:B------:R-:W-:Y:S01]  /*25d0*/  @!P0 IMAD.MOV R14, RZ, RZ, -R14 ;  /* 0x000000ffff0e8224 */ /* 0x000fe200078e0a0e */
[----:B------:R-:W-:Y:S01]  /*25e0*/  @!P5 LOP3.LUT R14, RZ, R7, RZ, 0x33, !PT ;  /* 0x00000007ff0ed212 */ /* 0x000fe200078e33ff */
[----:B------:R-:W-:Y:S01]  /*25f0*/  IMAD.WIDE.U32 R2, R22, 0x20, R2 ;  /* 0x0000002016027825 */ /* 0x000fe200078e0002 */
[----:B------:R-:W-:Y:S02]  /*2600*/  ISETP.GT.AND P0, PT, R17, -0x1, PT ;  /* 0xffffffff1100780c */ /* 0x000fe40003f04270 */
[----:B------:R-:W-:Y:S02]  /*2610*/  LOP3.LUT R17, R16, R5, RZ, 0x3c, !PT ;  /* 0x0000000510117212 */ /* 0x000fe400078e3cff */
[----:B------:R-:W-:Y:S02]  /*2620*/  SEL R10, R10, RZ, !P0 ;  /* 0x000000ff0a0a7207 */ /* 0x000fe40004000000 */
[----:B------:R-:W-:Y:S02]  /*2630*/  @!P6 LOP3.LUT R25, RZ, R9, RZ, 0x33, !PT ;  /* 0x00000009ff19e212 */ /* 0x000fe400078e33ff */
[----:B------:R-:W-:-:S02]  /*2640*/  ISETP.NE.AND P6, PT, R6, RZ, PT ;  /* 0x000000ff0600720c */ /* 0x000fc40003fc5270 */
[----:B------:R-:W-:Y:S02]  /*2650*/  LOP3.LUT R15, R25, R9, RZ, 0x3c, !PT ;  /* 0x00000009190f7212 */ /* 0x000fe400078e3cff */
[----:B------:R-:W-:Y:S02]  /*2660*/  ISETP.NE.AND P0, PT, R20, RZ, PT ;  /* 0x000000ff1400720c */ /* 0x000fe40003f05270 */
[----:B------:R-:W-:Y:S02]  /*2670*/  ISETP.GT.AND P4, PT, R15, -0x1, PT ;  /* 0xffffffff0f00780c */ /* 0x000fe40003f84270 */
[----:B------:R-:W-:Y:S02]  /*2680*/  LOP3.LUT R15, R19, R11, RZ, 0x3c, !PT ;  /* 0x0000000b130f7212 */ /* 0x000fe400078e3cff */
[----:B------:R-:W-:Y:S02]  /*2690*/  SEL R0, R9, RZ, !P4 ;  /* 0x000000ff09007207 */ /* 0x000fe40006000000 */
[----:B------:R-:W-:-:S02]  /*26a0*/  ISETP.GT.AND P2, PT, R15, -0x1, PT ;  /* 0xffffffff0f00780c */ /* 0x000fc40003f44270 */
[----:B------:R-:W-:Y:S02]  /*26b0*/  LOP3.LUT R15, R12, R4, RZ, 0x3c, !PT ;  /* 0x000000040c0f7212 */ /* 0x000fe400078e3cff */
[-C--:B------:R-:W-:Y:S02]  /*26c0*/  @!P6 LOP3.LUT R13, RZ, R6.reuse, RZ, 0x33, !PT ;  /* 0x00000006ff0de212 */ /* 0x080fe400078e33ff */
[----:B------:R-:W-:Y:S02]  /*26d0*/  ISETP.GT.AND P6, PT, R15, -0x1, PT ;  /* 0xffffffff0f00780c */ /* 0x000fe40003fc4270 */
[----:B------:R-:W-:Y:S02]  /*26e0*/  LOP3.LUT R21, R13, R6, RZ, 0x3c, !PT ;  /* 0x000000060d157212 */ /* 0x000fe400078e3cff */
[----:B------:R-:W-:Y:S02]  /*26f0*/  LOP3.LUT R15, R14, R7, RZ, 0x3c, !PT ;  /* 0x000000070e0f7212 */ /* 0x000fe400078e3cff */
[----:B------:R-:W-:-:S02]  /*2700*/  ISETP.GT.AND P3, PT, R21, -0x1, PT ;  /* 0xffffffff1500780c */ /* 0x000fc40003f64270 */
[----:B------:R-:W-:Y:S02]  /*2710*/  ISETP.GT.AND P1, PT, R15, -0x1, PT ;  /* 0xffffffff0f00780c */ /* 0x000fe40003f24270 */
[----:B------:R-:W-:Y:S02]  /*2720*/  SEL R15, R11, RZ, !P2 ;  /* 0x000000ff0b0f7207 */ /* 0x000fe40005000000 */
[----:B------:R-:W-:Y:S02]  /*2730*/  SEL R6, R6, RZ, !P3 ;  /* 0x000000ff06067207 */ /* 0x000fe40005800000 */
[----:B------:R-:W-:Y:S02]  /*2740*/  SEL R7, R7, RZ, !P1 ;  /* 0x000000ff07077207 */ /* 0x000fe40004800000 */
[----:B------:R-:W-:Y:S02]  /*2750*/  ISETP.NE.AND P1, PT, R25, RZ, PT ;  /* 0x000000ff1900720c */ /* 0x000fe40003f25270 */
[----:B------:R-:W-:-:S02]  /*2760*/  ISETP.NE.AND P2, PT, R18, RZ, PT ;  /* 0x000000ff1200720c */ /* 0x000fc40003f45270 */
[----:B------:R-:W-:Y:S02]  /*2770*/  ISETP.NE.AND P3, PT, R19, RZ, PT ;  /* 0x000000ff1300720c */ /* 0x000fe40003f65270 */
[----:B------:R-:W-:Y:S02]  /*2780*/  ISETP.GT.AND P5, PT, R17, -0x1, PT ;  /* 0xffffffff1100780c */ /* 0x000fe40003fa4270 */
[----:B------:R-:W-:Y:S02]  /*2790*/  SEL R9, R8, RZ, P0 ;  /* 0x000000ff08097207 */ /* 0x000fe40000000000 */
[----:B------:R-:W-:Y:S02]  /*27a0*/  SEL R0, R0, RZ, P1 ;  /* 0x000000ff00007207 */ /* 0x000fe40000800000 */
[----:B------:R-:W-:Y:S01]  /*27b0*/  SEL R11, R10, RZ, P2 ;  /* 0x000000ff0a0b7207 */ /* 0x000fe20001000000 */
[----:B------:R-:W-:Y:S01]  /*27c0*/  IMAD.IADD R20, R20, 0x1, R9 ;  /* 0x0000000114147824 */ /* 0x000fe200078e0209 */
[----:B------:R-:W-:-:S02]  /*27d0*/  SEL R8, R15, RZ, P3 ;  /* 0x000000ff0f087207 */ /* 0x000fc40001800000 */
[----:B------:R-:W-:Y:S01]  /*27e0*/  SEL R4, R4, RZ, !P6 ;  /* 0x000000ff04047207 */ /* 0x000fe20007000000 */
[----:B------:R-:W-:Y:S01]  /*27f0*/  IMAD.IADD R22, R18, 0x1, R11 ;  /* 0x0000000112167824 */ /* 0x000fe200078e020b */
[----:B------:R-:W-:Y:S01]  /*2800*/  SEL R5, R5, RZ, !P5 ;  /* 0x000000ff05057207 */ /* 0x000fe20006800000 */
[----:B------:R-:W-:Y:S01]  /*2810*/  IMAD.IADD R23, R19, 0x1, R8 ;  /* 0x0000000113177824 */ /* 0x000fe200078e0208 */
[----:B------:R-:W-:Y:S02]  /*2820*/  ISETP.NE.AND P0, PT, R12, RZ, PT ;  /* 0x000000ff0c00720c */ /* 0x000fe40003f05270 */
[----:B------:R-:W-:Y:S02]  /*2830*/  ISETP.NE.AND P1, PT, R16, RZ, PT ;  /* 0x000000ff1000720c */ /* 0x000fe40003f25270 */
[----:B------:R-:W-:Y:S02]  /*2840*/  ISETP.NE.AND P2, PT, R13, RZ, PT ;  /* 0x000000ff0d00720c */ /* 0x000fe40003f45270 */
[----:B------:R-:W-:-:S02]  /*2850*/  ISETP.NE.AND P3, PT, R14, RZ, PT ;  /* 0x000000ff0e00720c */ /* 0x000fc40003f65270 */
[----:B------:R-:W-:Y:S02]  /*2860*/  SEL R9, R4, RZ, P0 ;  /* 0x000000ff04097207 */ /* 0x000fe40000000000 */
[----:B------:R-:W-:Y:S02]  /*2870*/  SEL R5, R5, RZ, P1 ;  /* 0x000000ff05057207 */ /* 0x000fe40000800000 */
[----:B------:R-:W-:Y:S01]  /*2880*/  SEL R6, R6, RZ, P2 ;  /* 0x000000ff06067207 */ /* 0x000fe20001000000 */
[----:B------:R-:W-:Y:S01]  /*2890*/  IMAD.IADD R4, R12, 0x1, R9 ;  /* 0x000000010c047824 */ /* 0x000fe200078e0209 */
[----:B------:R-:W-:Y:S01]  /*28a0*/  SEL R7, R7, RZ, P3 ;  /* 0x000000ff07077207 */ /* 0x000fe20001800000 */
[----:B------:R-:W-:Y:S01]  /*28b0*/  IMAD.IADD R5, R16, 0x1, R5 ;  /* 0x0000000110057824 */ /* 0x000fe200078e0205 */
[----:B------:R-:W-:Y:S01]  /*28c0*/  IADD3 R21, PT, PT, R25, R0, RZ ;  /* 0x0000000019157210 */ /* 0x000fe20007ffe0ff */
[----:B------:R-:W-:Y:S02]  /*28d0*/  IMAD.IADD R6, R13, 0x1, R6 ;  /* 0x000000010d067824 */ /* 0x000fe400078e0206 */
[----:B------:R-:W-:-:S05]  /*28e0*/  IMAD.IADD R7, R14, 0x1, R7 ;  /* 0x000000010e077824 */ /* 0x000fca00078e0207 */
[----:B------:R-:W-:Y:S01]  /*28f0*/  STG.E.ENL2.256 desc[UR4][R2.64], R20, R4 ;  /* 0xf80000140204797f */ /* 0x000fe2000f121804 */
[----:B------:R-:W-:Y:S05]  /*2900*/  EXIT ;  /* 0x000000000000794d */ /* 0x000fea0003800000 */
.L_x_48565:
        /* <DEDUP_REMOVED lines=15> */
.L_x_55099:


//--------------------- .text._ZN2at6native18elementwise_kernelILi128ELi4EZNS0_15gpu_kernel_implINS0_13BUnaryFunctorIiiiZZZNS0_21remainder_kernel_cudaERNS_18TensorIteratorBaseEENKUlvE_clEvENKUlvE1_clEvEUliiE_EEEEvS5_RKT_EUliE_EEviT1_ --------------------------
	.section	.text._ZN2at6native18elementwise_kernelILi128ELi4EZNS0_15gpu_kernel_implINS0_13BUnaryFunctorIiiiZZZNS0_21remainder_kernel_cudaERNS_18TensorIteratorBaseEENKUlvE_clEvENKUlvE1_clEvEUliiE_EEEEvS5_RKT_EUliE_EEviT1_,"ax",@progbits
	.align	128
        .global         _ZN2at6native18elementwise_kernelILi128ELi4EZNS0_15gpu_kernel_implINS0_13BUnaryFunctorIiiiZZZNS0_21remainder_kernel_cudaERNS_18TensorIteratorBaseEENKUlvE_clEvENKUlvE1_clEvEUliiE_EEEEvS5_RKT_EUliE_EEviT1_
        .type           _ZN2at6native18elementwise_kernelILi128ELi4EZNS0_15gpu_kernel_implINS0_13BUnaryFunctorIiiiZZZNS0_21remainder_kernel_cudaERNS_18TensorIteratorBaseEENKUlvE_clEvENKUlvE1_clEvEUliiE_EEEEvS5_RKT_EUliE_EEviT1_,@function
        .size           _ZN2at6native18elementwise_kernelILi128ELi4EZNS0_15gpu_kernel_implINS0_13BUnaryFunctorIiiiZZZNS0_21remainder_kernel_cudaERNS_18TensorIteratorBaseEENKUlvE_clEvENKUlvE1_clEvEUliiE_EEEEvS5_RKT_EUliE_EEviT1_,(.L_x_55100 - _ZN2at6native18elementwise_kernelILi128ELi4EZNS0_15gpu_kernel_implINS0_13BUnaryFunctorIiiiZZZNS0_21remainder_kernel_cudaERNS_18TensorIteratorBaseEENKUlvE_clEvENKUlvE1_clEvEUliiE_EEEEvS5_RKT_EUliE_EEviT1_)
        .other          _ZN2at6native18elementwise_kernelILi128ELi4EZNS0_15gpu_kernel_implINS0_13BUnaryFunctorIiiiZZZNS0_21remainder_kernel_cudaERNS_18TensorIteratorBaseEENKUlvE_clEvENKUlvE1_clEvEUliiE_EEEEvS5_RKT_EUliE_EEviT1_,@"STO_CUDA_ENTRY STV_DEFAULT"
_ZN2at6native18elementwise_kernelILi128ELi4EZNS0_15gpu_kernel_implINS0_13BUnaryFunctorIiiiZZZNS0_21remainder_kernel_cudaERNS_18TensorIteratorBaseEENKUlvE_clEvENKUlvE1_clEvEUliiE_EEEEvS5_RKT_EUliE_EEviT1_:
.text._ZN2at6native18elementwise_kernelILi128ELi4EZNS0_15gpu_kernel_implINS0_13BUnaryFunctorIiiiZZZNS0_21remainder_kernel_cudaERNS_18TensorIteratorBaseEENKUlvE_clEvENKUlvE1_clEvEUliiE_EEEEvS5_RKT_EUliE_EEviT1_:
        /* <DEDUP_REMOVED lines=319> */
.L_x_48568:
        /* <DEDUP_REMOVED lines=16> */
.L_x_48572:
[----:B------:R0:W5:Y:S01]  /*14f0*/  LDG.E.U8 R0, desc[UR36][R2.64] ;  /* 0x0000002402007981 */ /* 0x000162000c1e1100 */
[----:B------:R-:W-:Y:S05]  /*1500*/  BRA `(.L_x_48574) ;  /* 0x0000000c002c7947 */ /* 0x000fea0003800000 */
.L_x_48571:
        /* <DEDUP_REMOVED lines=8> */
.L_x_48576:
[----:B------:R0:W5:Y:S01]  /*1590*/  LDG.E R0, desc[UR36][R2.64] ;  /* 0x0000002402007981 */ /* 0x000162000c1e1900 */
[----:B------:R-:W-:Y:S05]  /*15a0*/  BRA `(.L_x_48574) ;  /* 0x0000000c00047947 */ /* 0x000fea0003800000 */
.L_x_48575:
[----:B------:R0:W5:Y:S01]  /*15b0*/  LDG.E.S16 R0, desc[UR36][R2.64] ;  /* 0x0000002402007981 */ /* 0x000162000c1e1700 */
[----:B------:R-:W-:Y:S05]  /*15c0*/  BRA `(.L_x_48574) ;  /* 0x0000000800fc7947 */ /* 0x000fea0003800000 */
.L_x_48570:
        /* <DEDUP_REMOVED lines=9> */
.L_x_48578:
[----:B------:R-:W2:Y:S02]  /*1660*/  LDG.E.U16 R2, desc[UR36][R2.64] ;  /* 0x0000002402027981 */ /* 0x000ea4000c1e1500 */
[----:B--2---:R-:W-:-:S06]  /*1670*/  HADD2.F32 R0, -RZ, R2.H0_H0 ;  /* 0x20000002ff007230 */ /* 0x004fcc0000004100 */
[----:B------:R-:W0:Y:S01]  /*1680*/  F2I.FTZ.TRUNC.NTZ R0, R0 ;  /* 0x0000000000007305 */ /* 0x000e22000021f100 */
[----:B------:R-:W-:Y:S05]  /*1690*/  BRA `(.L_x_48574) ;  /* 0x0000000800c87947 */ /* 0x000fea0003800000 */
.L_x_48577:
        /* <DEDUP_REMOVED lines=9> */
.L_x_48580:
[----:B------:R-:W2:Y:S02]  /*1730*/  LDG.E.U16 R2, desc[UR36][R2.64] ;  /* 0x0000002402027981 */ /* 0x000ea4000c1e1500 */
[----:B--2---:R-:W-:-:S06]  /*1740*/  HADD2.F32 R0, -RZ, R2.H0_H0 ;  /* 0x20000002ff007230 */ /* 0x004fcc0000004100 */
[----:B------:R-:W0:Y:S01]  /*1750*/  F2I.FTZ.TRUNC.NTZ R0, R0 ;  /* 0x0000000000007305 */ /* 0x000e22000021f100 */
[----:B------:R-:W-:Y:S05]  /*1760*/  BRA `(.L_x_48574) ;  /* 0x0000000800947947 */ /* 0x000fea0003800000 */
.L_x_48579:
[----:B------:R-:W2:Y:S02]  /*1770*/  LDG.E.64 R2, desc[UR36][R2.64] ;  /* 0x0000002402027981 */ /* 0x000ea4000c1e1b00 */
[----:B--2---:R0:W1:Y:S01]  /*1780*/  F2I.F64.TRUNC R0, R2 ;  /* 0x0000000200007311 */ /* 0x004062000030d100 */
[----:B------:R-:W-:Y:S05]  /*1790*/  BRA `(.L_x_48574) ;  /* 0x0000000800887947 */ /* 0x000fea0003800000 */
.L_x_48569:
        /* <DEDUP_REMOVED lines=12> */
.L_x_48583:
[----:B------:R-:W2:Y:S02]  /*1860*/  LDG.E.64 R2, desc[UR36][R2.64] ;  /* 0x0000002402027981 */ /* 0x000ea4000c1e1b00 */
[----:B--2---:R0:W1:Y:S01]  /*1870*/  F2I.F64.TRUNC R0, R2 ;  /* 0x0000000200007311 */ /* 0x004062000030d100 */
[----:B------:R-:W-:Y:S05]  /*1880*/  BRA `(.L_x_48574) ;  /* 0x00000008004c7947 */ /* 0x000fea0003800000 */
.L_x_48582:
        /* <DEDUP_REMOVED lines=26> */
.L_x_48585:
        /* <DEDUP_REMOVED lines=13> */
.L_x_48584:
[----:B------:R-:W2:Y:S02]  /*1b00*/  LDG.E.U16 R0, desc[UR36][R2.64] ;  /* 0x0000002402007981 */ /* 0x000ea4000c1e1500 */
[----:B--2---:R-:W-:-:S06]  /*1b10*/  IMAD.U32 R0, R0, 0x10000, RZ ;  /* 0x0001000000007824 */ /* 0x004fcc00078e00ff */
[----:B------:R-:W0:Y:S01]  /*1b20*/  F2I.FTZ.TRUNC.NTZ R0, R0 ;  /* 0x0000000000007305 */ /* 0x000e22000021f100 */
[----:B------:R-:W-:Y:S05]  /*1b30*/  BRA `(.L_x_48574) ;  /* 0x0000000400a07947 */ /* 0x000fea0003800000 */
.L_x_48581:
        /* <DEDUP_REMOVED lines=10> */
.L_x_48588:
        /* <DEDUP_REMOVED lines=21> */
.L_x_48592:
[----:B------:R-:W-:Y:S05]  /*1d30*/  BSYNC.RECONVERGENT B1 ;  /* 0x0000000000017941 */ /* 0x000fea0003800200 */
.L_x_48591:
[----:B------:R-:W-:Y:S02]  /*1d40*/  SHF.L.U32 R0, R0, 0x14, RZ ;  /* 0x0000001400007819 */ /* 0x000fe400000006ff */
[----:B------:R-:W-:-:S04]  /*1d50*/  LEA R2, R2, 0x3b800000, 0x17 ;  /* 0x3b80000002027811 */ /* 0x000fc800078eb8ff */
[----:B------:R-:W-:-:S07]  /*1d60*/  LOP3.LUT R0, R2, R0, R7, 0xfe, !PT ;  /* 0x0000000002007212 */ /* 0x000fce00078efe07 */
.L_x_48590:
[----:B------:R-:W-:Y:S05]  /*1d70*/  BSYNC.RECONVERGENT B0 ;  /* 0x0000000000007941 */ /* 0x000fea0003800200 */
.L_x_48589:
[----:B------:R-:W1:Y:S01]  /*1d80*/  F2I.FTZ.TRUNC.NTZ R0, R0 ;  /* 0x0000000000007305 */ /* 0x000e62000021f100 */
[----:B------:R-:W-:Y:S05]  /*1d90*/  BRA `(.L_x_48574) ;  /* 0x0000000400087947 */ /* 0x000fea0003800000 */
.L_x_48587:
        /* <DEDUP_REMOVED lines=21> */
.L_x_48596:
[----:B------:R-:W-:Y:S05]  /*1ef0*/  BSYNC.RECONVERGENT B1 ;  /* 0x0000000000017941 */ /* 0x000fea0003800200 */
.L_x_48595:
[----:B------:R-:W-:Y:S01]  /*1f00*/  IMAD.SHL.U32 R0, R0, 0x200000, RZ ;  /* 0x0020000000007824 */ /* 0x000fe200078e00ff */
[----:B------:R-:W-:-:S04]  /*1f10*/  LEA R2, R2, 0x37800000, 0x17 ;  /* 0x3780000002027811 */ /* 0x000fc800078eb8ff */
[----:B------:R-:W-:-:S07]  /*1f20*/  LOP3.LUT R0, R2, R0, R7, 0xfe, !PT ;  /* 0x0000000002007212 */ /* 0x000fce00078efe07 */
.L_x_48594:
[----:B------:R-:W-:Y:S05]  /*1f30*/  BSYNC.RECONVERGENT B0 ;  /* 0x0000000000007941 */ /* 0x000fea0003800200 */
.L_x_48593:
[----:B------:R-:W2:Y:S01]  /*1f40*/  F2I.FTZ.TRUNC.NTZ R0, R0 ;  /* 0x0000000000007305 */ /* 0x000ea2000021f100 */
[----:B------:R-:W-:Y:S05]  /*1f50*/  BRA `(.L_x_48574) ;  /* 0x0000000000987947 */ /* 0x000fea0003800000 */
.L_x_48586:
[----:B------:R-:W-:-:S09]  /*1f60*/  UISETP.NE.AND UP0, UPT, UR4, 0x1c, UPT ;  /* 0x0000001c0400788c */ /* 0x000fd2000bf05270 */
[----:B------:R-:W-:Y:S05]  /*1f70*/  BRA.U !UP0, `(.L_x_48597) ;  /* 0x00000001088c7547 */ /* 0x000fea000b800000 */
[----:B------:R-:W-:-:S09]  /*1f80*/  UISETP.NE.AND UP0, UPT, UR4, 0x1d, UPT ;  /* 0x0000001d0400788c */ /* 0x000fd2000bf05270 */
[----:B------:R-:W-:Y:S05]  /*1f90*/  BRA.U !UP0, `(.L_x_48598) ;  /* 0x00000001087c7547 */ /* 0x000fea000b800000 */
[----:B------:R-:W-:-:S09]  /*1fa0*/  UISETP.NE.AND UP0, UPT, UR4, 0x2c, UPT ;  /* 0x0000002c0400788c */ /* 0x000fd2000bf05270 */
[----:B------:R-:W-:Y:S05]  /*1fb0*/  BRA.U !UP0, `(.L_x_48599) ;  /* 0x0000000108487547 */ /* 0x000fea000b800000 */
.L_x_48573:
        /* <DEDUP_REMOVED lines=16> */
.L_x_48600:
[----:B------:R-:W-:Y:S01]  /*20c0*/  IMAD.MOV.U32 R0, RZ, RZ, RZ ;  /* 0x000000ffff007224 */ /* 0x000fe200078e00ff */
[----:B------:R-:W-:Y:S06]  /*20d0*/  BRA `(.L_x_48574) ;  /* 0x0000000000387947 */ /* 0x000fec0003800000 */
.L_x_48599:
        /* <DEDUP_REMOVED lines=8> */
.L_x_48602:
[----:B------:R-:W-:Y:S05]  /*2160*/  BSYNC.RECONVERGENT B0 ;  /* 0x0000000000007941 */ /* 0x000fea0003800200 */
.L_x_48601:
[----:B------:R-:W4:Y:S01]  /*2170*/  F2I.FTZ.TRUNC.NTZ R0, R0 ;  /* 0x0000000000007305 */ /* 0x000f22000021f100 */
[----:B------:R-:W-:Y:S05]  /*2180*/  BRA `(.L_x_48574) ;  /* 0x00000000000c7947 */ /* 0x000fea0003800000 */
.L_x_48598:
[----:B------:R0:W5:Y:S01]  /*2190*/  LDG.E R0, desc[UR36][R2.64] ;  /* 0x0000002402007981 */ /* 0x000162000c1e1900 */
[----:B------:R-:W-:Y:S05]  /*21a0*/  BRA `(.L_x_48574) ;  /* 0x0000000000047947 */ /* 0x000fea0003800000 */
.L_x_48597:
[----:B------:R3:W5:Y:S02]  /*21b0*/  LDG.E R0, desc[UR36][R2.64] ;  /* 0x0000002402007981 */ /* 0x000764000c1e1900 */
.L_x_48574:
        /* <DEDUP_REMOVED lines=27> */
[C---:B------:R-:W-:Y:S02]  /*2370*/  LOP3.LUT R2, R0.reuse, R5, RZ, 0x3c, !PT ;  /* 0x0000000500027212 */ /* 0x040fe400078e3cff */
[----:B------:R-:W-:Y:S02]  /*2380*/  ISETP.NE.AND P1, PT, R0, RZ, PT ;  /* 0x000000ff0000720c */ /* 0x000fe40003f25270 */
[----:B------:R-:W-:Y:S02]  /*2390*/  ISETP.GT.AND P0, PT, R2, -0x1, PT ;  /* 0xffffffff0200780c */ /* 0x000fe40003f04270 */
[----:B0-----:R-:W-:Y:S02]  /*23a0*/  IADD3 R2, P2, PT, R16, UR6, RZ ;  /* 0x0000000610027c10 */ /* 0x001fe4000ff5e0ff */
[----:B------:R-:W-:-:S04]  /*23b0*/  SEL R3, R5, RZ, !P0 ;  /* 0x000000ff05037207 */ /* 0x000fc80004000000 */
[----:B------:R-:W-:Y:S02]  /*23c0*/  SEL R5, R3, RZ, P1 ;  /* 0x000000ff03057207 */ /* 0x000fe40000800000 */
[----:B------:R-:W-:-:S03]  /*23d0*/  IADD3.X R3, PT, PT, RZ, UR7, RZ, P2, !PT ;  /* 0x00000007ff037c10 */ /* 0x000fc600097fe4ff */
        /* <DEDUP_REMOVED lines=12> */
.L_x_48606:
[----:B------:R3:W-:Y:S01]  /*24a0*/  STG.E.U8 desc[UR36][R2.64], R4 ;  /* 0x0000000402007986 */ /* 0x0007e2000c101124 */
[----:B------:R-:W-:Y:S05]  /*24b0*/  BRA `(.L_x_48608) ;  /* 0x0000000c003c7947 */ /* 0x000fea0003800000 */
.L_x_48605:
        /* <DEDUP_REMOVED lines=9> */
.L_x_48610:
[----:B------:R1:W-:Y:S01]  /*2550*/  STG.E desc[UR36][R2.64], R4 ;  /* 0x0000000402007986 */ /* 0x0003e2000c101924 */
[----:B------:R-:W-:Y:S05]  /*2560*/  BRA `(.L_x_48608) ;  /* 0x0000000c00107947 */ /* 0x000fea0003800000 */
.L_x_48609:
[----:B------:R2:W-:Y:S01]  /*2570*/  STG.E.U16 desc[UR36][R2.64], R4 ;  /* 0x0000000402007986 */ /* 0x0005e2000c101524 */
[----:B------:R-:W-:Y:S05]  /*2580*/  BRA `(.L_x_48608) ;  /* 0x0000000c00087947 */ /* 0x000fea0003800000 */
.L_x_48604:
        /* <DEDUP_REMOVED lines=9> */
.L_x_48612:
[----:B------:R-:W-:-:S04]  /*2620*/  I2FP.F32.S32 R0, R4 ;  /* 0x0000000400007245 */ /* 0x000fc80000201400 */
[----:B------:R-:W-:-:S05]  /*2630*/  F2FP.F16.F32.PACK_AB R0, RZ, R0 ;  /* 0x00000000ff00723e */ /* 0x000fca00000000ff */
[----:B------:R0:W-:Y:S01]  /*2640*/  STG.E.U16 desc[UR36][R2.64], R0 ;  /* 0x0000000002007986 */ /* 0x0001e2000c101524 */
[----:B------:R-:W-:Y:S05]  /*2650*/  BRA `(.L_x_48608) ;  /* 0x0000000800d47947 */ /* 0x000fea0003800000 */
.L_x_48611:
        /* <DEDUP_REMOVED lines=10> */
.L_x_48614:
[----:B------:R-:W-:-:S04]  /*2700*/  I2FP.F32.S32 R4, R4 ;  /* 0x0000000400047245 */ /* 0x000fc80000201400 */
[----:B------:R-:W-:-:S04]  /*2710*/  F2FP.F16.F32.PACK_AB R5, RZ, R4 ;  /* 0x00000004ff05723e */ /* 0x000fc800000000ff */
[----:B------:R-:W-:-:S05]  /*2720*/  PRMT R5, R5, 0x5410, RZ ;  /* 0x0000541005057816 */ /* 0x000fca00000000ff */
[----:B------:R0:W-:Y:S01]  /*2730*/  STG.E desc[UR36][R2.64], R5 ;  /* 0x0000000502007986 */ /* 0x0001e2000c101924 */
[----:B------:R-:W-:Y:S05]  /*2740*/  BRA `(.L_x_48608) ;  /* 0x0000000800987947 */ /* 0x000fea0003800000 */
.L_x_48613:
[----:B------:R-:W0:Y:S02]  /*2750*/  I2F.F64 R4, R4 ;  /* 0x0000000400047312 */ /* 0x000e240000201c00 */
[----:B0-----:R0:W-:Y:S01]  /*2760*/  STG.E.64 desc[UR36][R2.64], R4 ;  /* 0x0000000402007986 */ /* 0x0011e2000c101b24 */
[----:B------:R-:W-:Y:S05]  /*2770*/  BRA `(.L_x_48608) ;  /* 0x00000008008c7947 */ /* 0x000fea0003800000 */
.L_x_48603:
        /* <DEDUP_REMOVED lines=12> */
.L_x_48617:
[----:B------:R-:W0:Y:S01]  /*2840*/  I2F.F64 R4, R4 ;  /* 0x0000000400047312 */ /* 0x000e220000201c00 */
[----:B------:R-:W-:-:S05]  /*2850*/  CS2R R6, SRZ ;  /* 0x0000000000067805 */ /* 0x000fca000001ff00 */
[----:B0-----:R0:W-:Y:S01]  /*2860*/  STG.E.128 desc[UR36][R2.64], R4 ;  /* 0x0000000402007986 */ /* 0x0011e2000c101d24 */
[----:B------:R-:W-:Y:S05]  /*2870*/  BRA `(.L_x_48608) ;  /* 0x00000008004c7947 */ /* 0x000fea0003800000 */
.L_x_48616:
        /* <DEDUP_REMOVED lines=19> */
.L_x_48621:
[----:B------:R-:W-:Y:S05]  /*29b0*/  BSYNC.RECONVERGENT B0 ;  /* 0x0000000000007941 */ /* 0x000fea0003800200 */
.L_x_48620:
[----:B------:R-:W-:-:S05]  /*29c0*/  LOP3.LUT R5, R0, 0x80, R5, 0xf8, !PT ;  /* 0x0000008000057812 */ /* 0x000fca00078ef805 */
[----:B------:R0:W-:Y:S01]  /*29d0*/  STG.E.U8 desc[UR36][R2.64], R5 ;  /* 0x0000000502007986 */ /* 0x0001e2000c101124 */
[----:B------:R-:W-:Y:S05]  /*29e0*/  BRA `(.L_x_48608) ;  /* 0x0000000400f07947 */ /* 0x000fea0003800000 */
.L_x_48619:
[----:B------:R-:W-:Y:S01]  /*29f0*/  I2FP.F32.S32 R7, R4 ;  /* 0x0000000400077245 */ /* 0x000fe20000201400 */
[----:B------:R-:W-:Y:S03]  /*2a00*/  BSSY.RECONVERGENT B0, `(.L_x_48622) ;  /* 0x000000e000007945 */ /* 0x000fe60003800200 */
        /* <DEDUP_REMOVED lines=13> */
.L_x_48623:
[----:B------:R-:W-:Y:S05]  /*2ae0*/  BSYNC.RECONVERGENT B0 ;  /* 0x0000000000007941 */ /* 0x000fea0003800200 */
.L_x_48622:
[----:B------:R-:W-:-:S05]  /*2af0*/  LOP3.LUT R5, R0, 0x80, R5, 0xf8, !PT ;  /* 0x0000008000057812 */ /* 0x000fca00078ef805 */
[----:B------:R0:W-:Y:S01]  /*2b00*/  STG.E.U8 desc[UR36][R2.64], R5 ;  /* 0x0000000502007986 */ /* 0x0001e2000c101124 */
[----:B------:R-:W-:Y:S05]  /*2b10*/  BRA `(.L_x_48608) ;  /* 0x0000000400a47947 */ /* 0x000fea0003800000 */
.L_x_48618:
[----:B------:R-:W-:-:S04]  /*2b20*/  I2FP.F32.S32 R0, R4 ;  /* 0x0000000400007245 */ /* 0x000fc80000201400 */
[----:B------:R-:W-:-:S05]  /*2b30*/  F2FP.BF16.F32.PACK_AB R0, RZ, R0 ;  /* 0x00000000ff00723e */ /* 0x000fca00000010ff */
[----:B------:R0:W-:Y:S01]  /*2b40*/  STG.E.U16 desc[UR36][R2.64], R0 ;  /* 0x0000000002007986 */ /* 0x0001e2000c101524 */
[----:B------:R-:W-:Y:S05]  /*2b50*/  BRA `(.L_x_48608) ;  /* 0x0000000400947947 */ /* 0x000fea0003800000 */
.L_x_48615:
        /* <DEDUP_REMOVED lines=10> */
.L_x_48626:
        /* <DEDUP_REMOVED lines=13> */
.L_x_48629:
[----:B------:R-:W-:-:S04]  /*2cd0*/  SHF.R.U32.HI R0, RZ, 0x14, R5 ;  /* 0x00000014ff007819 */ /* 0x000fc80000011605 */
[----:B------:R-:W-:-:S04]  /*2ce0*/  LOP3.LUT R0, R0, 0x1, RZ, 0xc0, !PT ;  /* 0x0000000100007812 */ /* 0x000fc800078ec0ff */
[----:B------:R-:W-:-:S04]  /*2cf0*/  IADD3 R0, PT, PT, R5, 0x487ffff, R0 ;  /* 0x0487ffff05007810 */ /* 0x000fc80007ffe000 */
[----:B------:R-:W-:-:S04]  /*2d00*/  SHF.R.U32.HI R0, RZ, 0x14, R0 ;  /* 0x00000014ff007819 */ /* 0x000fc80000011600 */
[----:B------:R-:W-:-:S07]  /*2d10*/  LOP3.LUT R4, R0, 0xff, RZ, 0xc0, !PT ;  /* 0x000000ff00047812 */ /* 0x000fce00078ec0ff */
.L_x_48630:
[----:B------:R-:W-:-:S04]  /*2d20*/  SHF.R.U32.HI R5, RZ, 0x18, R5 ;  /* 0x00000018ff057819 */ /* 0x000fc80000011605 */
[----:B------:R-:W-:-:S04]  /*2d30*/  LOP3.LUT R4, R4, 0x80, R5, 0xf8, !PT ;  /* 0x0000008004047812 */ /* 0x000fc800078ef805 */
[----:B------:R-:W-:-:S07]  /*2d40*/  PRMT R0, R4, 0x7610, R0 ;  /* 0x0000761004007816 */ /* 0x000fce0000000000 */
.L_x_48628:
[----:B------:R-:W-:Y:S05]  /*2d50*/  BSYNC.RECONVERGENT B0 ;  /* 0x0000000000007941 */ /* 0x000fea0003800200 */
.L_x_48627:
[----:B------:R0:W-:Y:S01]  /*2d60*/  STG.E.U8 desc[UR36][R2.64], R0 ;  /* 0x0000000002007986 */ /* 0x0001e2000c101124 */
[----:B------:R-:W-:Y:S05]  /*2d70*/  BRA `(.L_x_48608) ;  /* 0x00000004000c7947 */ /* 0x000fea0003800000 */
.L_x_48625:
        /* <DEDUP_REMOVED lines=13> */
.L_x_48633:
[----:B------:R-:W-:-:S04]  /*2e50*/  SHF.R.U32.HI R0, RZ, 0x15, R5 ;  /* 0x00000015ff007819 */ /* 0x000fc80000011605 */
[----:B------:R-:W-:-:S04]  /*2e60*/  LOP3.LUT R0, R0, 0x1, RZ, 0xc0, !PT ;  /* 0x0000000100007812 */ /* 0x000fc800078ec0ff */
[----:B------:R-:W-:-:S04]  /*2e70*/  IADD3 R0, PT, PT, R5, 0x88fffff, R0 ;  /* 0x088fffff05007810 */ /* 0x000fc80007ffe000 */
[----:B------:R-:W-:-:S04]  /*2e80*/  SHF.R.U32.HI R0, RZ, 0x15, R0 ;  /* 0x00000015ff007819 */ /* 0x000fc80000011600 */
[----:B------:R-:W-:-:S07]  /*2e90*/  LOP3.LUT R4, R0, 0xff, RZ, 0xc0, !PT ;  /* 0x000000ff00047812 */ /* 0x000fce00078ec0ff */
.L_x_48634:
[----:B------:R-:W-:-:S04]  /*2ea0*/  SHF.R.U32.HI R5, RZ, 0x18, R5 ;  /* 0x00000018ff057819 */ /* 0x000fc80000011605 */
[----:B------:R-:W-:-:S04]  /*2eb0*/  LOP3.LUT R4, R4, 0x80, R5, 0xf8, !PT ;  /* 0x0000008004047812 */ /* 0x000fc800078ef805 */
[----:B------:R-:W-:-:S07]  /*2ec0*/  PRMT R0, R4, 0x7610, R0 ;  /* 0x0000761004007816 */ /* 0x000fce0000000000 */
.L_x_48632:
[----:B------:R-:W-:Y:S05]  /*2ed0*/  BSYNC.RECONVERGENT B0 ;  /* 0x0000000000007941 */ /* 0x000fea0003800200 */
.L_x_48631:
[----:B------:R0:W-:Y:S01]  /*2ee0*/  STG.E.U8 desc[UR36][R2.64], R0 ;  /* 0x0000000002007986 */ /* 0x0001e2000c101124 */
[----:B------:R-:W-:Y:S05]  /*2ef0*/  BRA `(.L_x_48608) ;  /* 0x0000000000ac7947 */ /* 0x000fea0003800000 */
.L_x_48624:
[----:B------:R-:W-:-:S09]  /*2f00*/  UISETP.NE.AND UP0, UPT, UR4, 0x1c, UPT ;  /* 0x0000001c0400788c */ /* 0x000fd2000bf05270 */
[----:B------:R-:W-:Y:S05]  /*2f10*/  BRA.U !UP0, `(.L_x_48635) ;  /* 0x0000000108a07547 */ /* 0x000fea000b800000 */
[----:B------:R-:W-:-:S09]  /*2f20*/  UISETP.NE.AND UP0, UPT, UR4, 0x1d, UPT ;  /* 0x0000001d0400788c */ /* 0x000fd2000bf05270 */
[----:B------:R-:W-:Y:S05]  /*2f30*/  BRA.U !UP0, `(.L_x_48636) ;  /* 0x00000001088c7547 */ /* 0x000fea000b800000 */
[----:B------:R-:W-:-:S09]  /*2f40*/  UISETP.NE.AND UP0, UPT, UR4, 0x2c, UPT ;  /* 0x0000002c0400788c */ /* 0x000fd2000bf05270 */
[----:B------:R-:W-:Y:S05]  /*2f50*/  BRA.U !UP0, `(.L_x_48637) ;  /* 0x0000000108447547 */ /* 0x000fea000b800000 */
.L_x_48607:
        /* <DEDUP_REMOVED lines=16> */
.L_x_48638:
[----:B------:R-:W-:Y:S05]  /*3060*/  BRA `(.L_x_48608) ;  /* 0x0000000000507947 */ /* 0x000fea0003800000 */
.L_x_48637:
        /* <DEDUP_REMOVED lines=16> */
.L_x_48636:
[----:B------:R-:W-:-:S05]  /*3170*/  SHF.R.S32.HI R5, RZ, 0x1f, R4 ;  /* 0x0000001fff057819 */ /* 0x000fca0000011404 */
[----:B------:R0:W-:Y:S01]  /*3180*/  STG.E.64 desc[UR36][R2.64], R4 ;  /* 0x0000000402007986 */ /* 0x0001e2000c101b24 */
[----:B------:R-:W-:Y:S05]  /*3190*/  BRA `(.L_x_48608) ;  /* 0x0000000000047947 */ /* 0x000fea0003800000 */
.L_x_48635:
[----:B------:R0:W-:Y:S02]  /*31a0*/  STG.E desc[UR36][R2.64], R4 ;  /* 0x0000000402007986 */ /* 0x0001e4000c101924 */
.L_x_48608:
[----:B------:R-:W-:-:S07]  /*31b0*/  IADD3 R17, PT, PT, R17, 0x80, RZ ;  /* 0x0000008011117810 */ /* 0x000fce0007ffe0ff */
.L_x_48567:
[----:B------:R-:W-:Y:S05]  /*31c0*/  BSYNC.RECONVERGENT B6 ;  /* 0x0000000000067941 */ /* 0x000fea0003800200 */
.L_x_48566:
        /* <DEDUP_REMOVED lines=307> */
.L_x_48641:
        /* <DEDUP_REMOVED lines=16> */
.L_x_48645:
[----:B------:R1:W5:Y:S01]  /*4600*/  LDG.E.U8 R0, desc[UR36][R2.64] ;  /* 0x0000002402007981 */ /* 0x000362000c1e1100 */
[----:B------:R-:W-:Y:S05]  /*4610*/  BRA `(.L_x_48647) ;  /* 0x0000000c002c7947 */ /* 0x000fea0003800000 */
.L_x_48644:
        /* <DEDUP_REMOVED lines=8> */
.L_x_48649:
[----:B------:R3:W5:Y:S01]  /*46a0*/  LDG.E R0, desc[UR36][R2.64] ;  /* 0x0000002402007981 */ /* 0x000762000c1e1900 */
[----:B------:R-:W-:Y:S05]  /*46b0*/  BRA `(.L_x_48647) ;  /* 0x0000000c00047947 */ /* 0x000fea0003800000 */
.L_x_48648:
[----:B------:R2:W5:Y:S01]  /*46c0*/  LDG.E.S16 R0, desc[UR36][R2.64] ;  /* 0x0000002402007981 */ /* 0x000562000c1e1700 */
[----:B------:R-:W-:Y:S05]  /*46d0*/  BRA `(.L_x_48647) ;  /* 0x0000000800fc7947 */ /* 0x000fea0003800000 */
.L_x_48643:
        /* <DEDUP_REMOVED lines=9> */
.L_x_48651:
[----:B------:R-:W2:Y:S02]  /*4770*/  LDG.E.U16 R2, desc[UR36][R2.64] ;  /* 0x0000002402027981 */ /* 0x000ea4000c1e1500 */
[----:B--2---:R-:W-:-:S06]  /*4780*/  HADD2.F32 R0, -RZ, R2.H0_H0 ;  /* 0x20000002ff007230 */ /* 0x004fcc0000004100 */
[----:B------:R-:W0:Y:S01]  /*4790*/  F2I.FTZ.TRUNC.NTZ R0, R0 ;  /* 0x0000000000007305 */ /* 0x000e22000021f100 */
[----:B------:R-:W-:Y:S05]  /*47a0*/  BRA `(.L_x_48647) ;  /* 0x0000000800c87947 */ /* 0x000fea0003800000 */
.L_x_48650:
        /* <DEDUP_REMOVED lines=9> */
.L_x_48653:
[----:B------:R-:W2:Y:S02]  /*4840*/  LDG.E.U16 R2, desc[UR36][R2.64] ;  /* 0x0000002402027981 */ /* 0x000ea4000c1e1500 */
[----:B--2---:R-:W-:-:S06]  /*4850*/  HADD2.F32 R0, -RZ, R2.H0_H0 ;  /* 0x20000002ff007230 */ /* 0x004fcc0000004100 */
[----:B------:R-:W0:Y:S01]  /*4860*/  F2I.FTZ.TRUNC.NTZ R0, R0 ;  /* 0x0000000000007305 */ /* 0x000e22000021f100 */
[----:B------:R-:W-:Y:S05]  /*4870*/  BRA `(.L_x_48647) ;  /* 0x0000000800947947 */ /* 0x000fea0003800000 */
.L_x_48652:
[----:B------:R-:W2:Y:S02]  /*4880*/  LDG.E.64 R2, desc[UR36][R2.64] ;  /* 0x0000002402027981 */ /* 0x000ea4000c1e1b00 */
[----:B--2---:R0:W1:Y:S01]  /*4890*/  F2I.F64.TRUNC R0, R2 ;  /* 0x0000000200007311 */ /* 0x004062000030d100 */
[----:B------:R-:W-:Y:S05]  /*48a0*/  BRA `(.L_x_48647) ;  /* 0x0000000800887947 */ /* 0x000fea0003800000 */
.L_x_48642:
        /* <DEDUP_REMOVED lines=12> */
.L_x_48656:
[----:B------:R-:W2:Y:S02]  /*4970*/  LDG.E.64 R2, desc[UR36][R2.64] ;  /* 0x0000002402027981 */ /* 0x000ea4000c1e1b00 */
[----:B--2---:R0:W1:Y:S01]  /*4980*/  F2I.F64.TRUNC R0, R2 ;  /* 0x0000000200007311 */ /* 0x004062000030d100 */
[----:B------:R-:W-:Y:S05]  /*4990*/  BRA `(.L_x_48647) ;  /* 0x00000008004c7947 */ /* 0x000fea0003800000 */
.L_x_48655:
        /* <DEDUP_REMOVED lines=26> */
.L_x_48658:
        /* <DEDUP_REMOVED lines=13> */
.L_x_48657:
[----:B------:R-:W2:Y:S02]  /*4c10*/  LDG.E.U16 R0, desc[UR36][R2.64] ;  /* 0x0000002402007981 */ /* 0x000ea4000c1e1500 */
[----:B--2---:R-:W-:-:S06]  /*4c20*/  IMAD.U32 R0, R0, 0x10000, RZ ;  /* 0x0001000000007824 */ /* 0x004fcc00078e00ff */
[----:B------:R-:W0:Y:S01]  /*4c30*/  F2I.FTZ.TRUNC.NTZ R0, R0 ;  /* 0x0000000000007305 */ /* 0x000e22000021f100 */
[----:B------:R-:W-:Y:S05]  /*4c40*/  BRA `(.L_x_48647) ;  /* 0x0000000400a07947 */ /* 0x000fea0003800000 */
.L_x_48654:
        /* <DEDUP_REMOVED lines=10> */
.L_x_48661:
        /* <DEDUP_REMOVED lines=21> */
.L_x_48665:
[----:B------:R-:W-:Y:S05]  /*4e40*/  BSYNC.RECONVERGENT B1 ;  /* 0x0000000000017941 */ /* 0x000fea0003800200 */
.L_x_48664:
[----:B------:R-:W-:Y:S02]  /*4e50*/  SHF.L.U32 R0, R0, 0x14, RZ ;  /* 0x0000001400007819 */ /* 0x000fe400000006ff */
[----:B------:R-:W-:-:S04]  /*4e60*/  LEA R2, R2, 0x3b800000, 0x17 ;  /* 0x3b80000002027811 */ /* 0x000fc800078eb8ff */
[----:B------:R-:W-:-:S07]  /*4e70*/  LOP3.LUT R0, R2, R0, R7, 0xfe, !PT ;  /* 0x0000000002007212 */ /* 0x000fce00078efe07 */
.L_x_48663:
[----:B------:R-:W-:Y:S05]  /*4e80*/  BSYNC.RECONVERGENT B0 ;  /* 0x0000000000007941 */ /* 0x000fea0003800200 */
.L_x_48662:
[----:B------:R-:W0:Y:S01]  /*4e90*/  F2I.FTZ.TRUNC.NTZ R0, R0 ;  /* 0x0000000000007305 */ /* 0x000e22000021f100 */
[----:B------:R-:W-:Y:S05]  /*4ea0*/  BRA `(.L_x_48647) ;  /* 0x0000000400087947 */ /* 0x000fea0003800000 */
.L_x_48660:
        /* <DEDUP_REMOVED lines=21> */
.L_x_48669:
[----:B------:R-:W-:Y:S05]  /*5000*/  BSYNC.RECONVERGENT B1 ;  /* 0x0000000000017941 */ /* 0x000fea0003800200 */
.L_x_48668:
[----:B------:R-:W-:Y:S01]  /*5010*/  IMAD.SHL.U32 R0, R0, 0x200000, RZ ;  /* 0x0020000000007824 */ /* 0x000fe200078e00ff */
[----:B------:R-:W-:-:S04]  /*5020*/  LEA R2, R2, 0x37800000, 0x17 ;  /* 0x3780000002027811 */ /* 0x000fc800078eb8ff */
[----:B------:R-:W-:-:S07]  /*5030*/  LOP3.LUT R0, R2, R0, R7, 0xfe, !PT ;  /* 0x0000000002007212 */ /* 0x000fce00078efe07 */
.L_x_48667:
[----:B------:R-:W-:Y:S05]  /*5040*/  BSYNC.RECONVERGENT B0 ;  /* 0x0000000000007941 */ /* 0x000fea0003800200 */
.L_x_48666:
[----:B------:R-:W0:Y:S01]  /*5050*/  F2I.FTZ.TRUNC.NTZ R0, R0 ;  /* 0x0000000000007305 */ /* 0x000e22000021f100 */
[----:B------:R-:W-:Y:S05]  /*5060*/  BRA `(.L_x_48647) ;  /* 0x0000000000987947 */ /* 0x000fea0003800000 */
.L_x_48659:
        /* <DEDUP_REMOVED lines=14> */
.L_x_48673:
[----:B------:R-:W-:Y:S05]  /*5150*/  BSYNC.RECONVERGENT B0 ;  /* 0x0000000000007941 */ /* 0x000fea0003800200 */
.L_x_48672:
[----:B------:R-:W0:Y:S01]  /*5160*/  F2I.FTZ.TRUNC.NTZ R0, R0 ;  /* 0x0000000000007305 */ /* 0x000e22000021f100 */
[----:B------:R-:W-:Y:S05]  /*5170*/  BRA `(.L_x_48647) ;  /* 0x0000000000547947 */ /* 0x000fea0003800000 */
.L_x_48646:
        /* <DEDUP_REMOVED lines=16> */
.L_x_48674:
[----:B------:R-:W-:Y:S01]  /*5280*/  IMAD.MOV.U32 R0, RZ, RZ, RZ ;  /* 0x000000ffff007224 */ /* 0x000fe200078e00ff */
[----:B------:R-:W-:Y:S06]  /*5290*/  BRA `(.L_x_48647) ;  /* 0x00000000000c7947 */ /* 0x000fec0003800000 */
.L_x_48671:
[----:B------:R0:W5:Y:S01]  /*52a0*/  LDG.E R0, desc[UR36][R2.64] ;  /* 0x0000002402007981 */ /* 0x000162000c1e1900 */
[----:B------:R-:W-:Y:S05]  /*52b0*/  BRA `(.L_x_48647) ;  /* 0x0000000000047947 */ /* 0x000fea0003800000 */
.L_x_48670:
[----:B------:R0:W5:Y:S02]  /*52c0*/  LDG.E R0, desc[UR36][R2.64] ;  /* 0x0000002402007981 */ /* 0x000164000c1e1900 */
.L_x_48647:
[----:B------:R-:W2:Y:S01]  /*52d0*/  LDC R5, c[0x0][0x594] ;  /* 0x00016500ff057b82 */ /* 0x000ea20000000800 */
[----:B01---5:R-:W-:Y:S01]  /*52e0*/  IABS R8, R0 ;  /* 0x0000000000087213 */ /* 0x023fe20000000000 */
[----:B------:R-:W0:Y:S01]  /*52f0*/  LDCU.64 UR6, c[0x0][0x580] ;  /* 0x0000b000ff0677ac */ /* 0x000e220008000a00 */
[----:B------:R-:W-:Y:S01]  /*5300*/  ISETP.GE.AND P1, PT, R0, RZ, PT ;  /* 0x000000ff0000720c */ /* 0x000fe20003f26270 */
[----:B------:R-:W-:-:S04]  /*5310*/  UPRMT UR4, UR41, 0x9910, URZ ;  /* 0x0000991029047896 */ /* 0x000fc800080000ff */
[----:B------:R-:W-:Y:S01]  /*5320*/  UISETP.GT.AND UP0, UPT, UR4, 0x9, UPT ;  /* 0x000000090400788c */ /* 0x000fe2000bf04270 */
[----:B--2---:R-:W-:Y:S02]  /*5330*/  IABS R7, R5 ;  /* 0x0000000500077213 */ /* 0x004fe40000000000 */
[----:B------:R-:W-:Y:S02]  /*5340*/  ISETP.NE.AND P2, PT, R5, RZ, PT ;  /* 0x000000ff0500720c */ /* 0x000fe40003f45270 */
[----:B------:R-:W1:Y:S08]  /*5350*/  I2F.RP R4, R7 ;  /* 0x0000000700047306 */ /* 0x000e700000209400 */
[----:B-1----:R-:W1:Y:S02]  /*5360*/  MUFU.RCP R4, R4 ;  /* 0x0000000400047308 */ /* 0x002e640000001000 */
[----:B-1----:R-:W-:-:S06]  /*5370*/  VIADD R6, R4, 0xffffffe ;  /* 0x0ffffffe04067836 */ /* 0x002fcc0000000000 */
[----:B---34-:R-:W1:Y:S02]  /*5380*/  F2I.FTZ.U32.TRUNC.NTZ R3, R6 ;  /* 0x0000000600037305 */ /* 0x018e64000021f000 */
[----:B-1----:R-:W-:-:S05]  /*5390*/  IADD3 R2, PT, PT, RZ, -R3, RZ ;  /* 0x80000003ff027210 */ /* 0x002fca0007ffe0ff */
        /* <DEDUP_REMOVED lines=13> */
[----:B------:R-:W-:-:S04]  /*5470*/  @!P2 LOP3.LUT R0, RZ, R5, RZ, 0x33, !PT ;  /* 0x00000005ff00a212 */ /* 0x000fc800078e33ff */
[C---:B------:R-:W-:Y:S02]  /*5480*/  LOP3.LUT R2, R0.reuse, R5, RZ, 0x3c, !PT ;  /* 0x0000000500027212 */ /* 0x040fe400078e3cff */
[----:B------:R-:W-:Y:S02]  /*5490*/  ISETP.NE.AND P1, PT, R0, RZ, PT ;  /* 0x000000ff0000720c */ /* 0x000fe40003f25270 */
[----:B------:R-:W-:Y:S02]  /*54a0*/  ISETP.GT.AND P0, PT, R2, -0x1, PT ;  /* 0xffffffff0200780c */ /* 0x000fe40003f04270 */
[----:B0-----:R-:W-:Y:S02]  /*54b0*/  IADD3 R2, P2, PT, R16, UR6, RZ ;  /* 0x0000000610027c10 */ /* 0x001fe4000ff5e0ff */
        /* <DEDUP_REMOVED lines=15> */
.L_x_48678:
[----:B------:R0:W-:Y:S01]  /*55b0*/  STG.E.U8 desc[UR36][R2.64], R4 ;  /* 0x0000000402007986 */ /* 0x0001e2000c101124 */
[----:B------:R-:W-:Y:S05]  /*55c0*/  BRA `(.L_x_48680) ;  /* 0x0000000c00387947 */ /* 0x000fea0003800000 */
.L_x_48677:
        /* <DEDUP_REMOVED lines=9> */
.L_x_48682:
[----:B------:R0:W-:Y:S01]  /*5660*/  STG.E desc[UR36][R2.64], R4 ;  /* 0x0000000402007986 */ /* 0x0001e2000c101924 */
[----:B------:R-:W-:Y:S05]  /*5670*/  BRA `(.L_x_48680) ;  /* 0x0000000c000c7947 */ /* 0x000fea0003800000 */
.L_x_48681:
[----:B------:R0:W-:Y:S01]  /*5680*/  STG.E.U16 desc[UR36][R2.64], R4 ;  /* 0x0000000402007986 */ /* 0x0001e2000c101524 */
[----:B------:R-:W-:Y:S05]  /*5690*/  BRA `(.L_x_48680) ;  /* 0x0000000c00047947 */ /* 0x000fea0003800000 */
.L_x_48676:
        /* <DEDUP_REMOVED lines=9> */
.L_x_48684:
[----:B------:R-:W-:-:S04]  /*5730*/  I2FP.F32.S32 R0, R4 ;  /* 0x0000000400007245 */ /* 0x000fc80000201400 */
[----:B------:R-:W-:-:S05]  /*5740*/  F2FP.F16.F32.PACK_AB R0, RZ, R0 ;  /* 0x00000000ff00723e */ /* 0x000fca00000000ff */
[----:B------:R0:W-:Y:S01]  /*5750*/  STG.E.U16 desc[UR36][R2.64], R0 ;  /* 0x0000000002007986 */ /* 0x0001e2000c101524 */
[----:B------:R-:W-:Y:S05]  /*5760*/  BRA `(.L_x_48680) ;  /* 0x0000000800d07947 */ /* 0x000fea0003800000 */
.L_x_48683:
        /* <DEDUP_REMOVED lines=10> */
.L_x_48686:
[----:B------:R-:W-:-:S04]  /*5810*/  I2FP.F32.S32 R4, R4 ;  /* 0x0000000400047245 */ /* 0x000fc80000201400 */
[----:B------:R-:W-:-:S04]  /*5820*/  F2FP.F16.F32.PACK_AB R5, RZ, R4 ;  /* 0x00000004ff05723e */ /* 0x000fc800000000ff */
[----:B------:R-:W-:-:S05]  /*5830*/  PRMT R5, R5, 0x5410, RZ ;  /* 0x0000541005057816 */ /* 0x000fca00000000ff */
[----:B------:R0:W-:Y:S01]  /*5840*/  STG.E desc[UR36][R2.64], R5 ;  /* 0x0000000502007986 */ /* 0x0001e2000c101924 */
[----:B------:R-:W-:Y:S05]  /*5850*/  BRA `(.L_x_48680) ;  /* 0x0000000800947947 */ /* 0x000fea0003800000 */
.L_x_48685:
[----:B------:R-:W0:Y:S02]  /*5860*/  I2F.F64 R4, R4 ;  /* 0x0000000400047312 */ /* 0x000e240000201c00 */
[----:B0-----:R0:W-:Y:S01]  /*5870*/  STG.E.64 desc[UR36][R2.64], R4 ;  /* 0x0000000402007986 */ /* 0x0011e2000c101b24 */
[----:B------:R-:W-:Y:S05]  /*5880*/  BRA `(.L_x_48680) ;  /* 0x0000000800887947 */ /* 0x000fea0003800000 */
.L_x_48675:
        /* <DEDUP_REMOVED lines=12> */
.L_x_48690:
        /* <DEDUP_REMOVED lines=18> */
.L_x_48693:
[----:B------:R-:W-:-:S04]  /*5a70*/  SHF.R.U32.HI R5, RZ, 0x18, R5 ;  /* 0x00000018ff057819 */ /* 0x000fc80000011605 */
[----:B------:R-:W-:-:S07]  /*5a80*/  LOP3.LUT R0, R0, 0x80, R5, 0xf8, !PT ;  /* 0x0000008000007812 */ /* 0x000fce00078ef805 */
.L_x_48692:
[----:B------:R-:W-:Y:S05]  /*5a90*/  BSYNC.RECONVERGENT B0 ;  /* 0x0000000000007941 */ /* 0x000fea0003800200 */
.L_x_48691:
[----:B------:R0:W-:Y:S01]  /*5aa0*/  STG.E.U8 desc[UR36][R2.64], R0 ;  /* 0x0000000002007986 */ /* 0x0001e2000c101124 */
[----:B------:R-:W-:Y:S05]  /*5ab0*/  BRA `(.L_x_48680) ;  /* 0x0000000400fc7947 */ /* 0x000fea0003800000 */
.L_x_48689:
        /* <DEDUP_REMOVED lines=18> */
.L_x_48696:
[----:B------:R-:W-:-:S04]  /*5be0*/  SHF.R.U32.HI R5, RZ, 0x18, R5 ;  /* 0x00000018ff057819 */ /* 0x000fc80000011605 */
[----:B------:R-:W-:-:S07]  /*5bf0*/  LOP3.LUT R0, R0, 0x80, R5, 0xf8, !PT ;  /* 0x0000008000007812 */ /* 0x000fce00078ef805 */
.L_x_48695:
[----:B------:R-:W-:Y:S05]  /*5c00*/  BSYNC.RECONVERGENT B0 ;  /* 0x0000000000007941 */ /* 0x000fea0003800200 */
.L_x_48694:
[----:B------:R0:W-:Y:S01]  /*5c10*/  STG.E.U8 desc[UR36][R2.64], R0 ;  /* 0x0000000002007986 */ /* 0x0001e2000c101124 */
[----:B------:R-:W-:Y:S05]  /*5c20*/  BRA `(.L_x_48680) ;  /* 0x0000000400a07947 */ /* 0x000fea0003800000 */
.L_x_48688:
        /* <DEDUP_REMOVED lines=22> */
.L_x_48698:
[----:B------:R-:W-:-:S05]  /*5d90*/  SHF.R.S32.HI R5, RZ, 0x1f, R4 ;  /* 0x0000001fff057819 */ /* 0x000fca0000011404 */
[----:B------:R0:W-:Y:S01]  /*5da0*/  STG.E.64 desc[UR36][R2.64], R4 ;  /* 0x0000000402007986 */ /* 0x0001e2000c101b24 */
[----:B------:R-:W-:Y:S05]  /*5db0*/  BRA `(.L_x_48680) ;  /* 0x00000004003c7947 */ /* 0x000fea0003800000 */
.L_x_48697:
[----:B------:R0:W-:Y:S01]  /*5dc0*/  STG.E desc[UR36][R2.64], R4 ;  /* 0x0000000402007986 */ /* 0x0001e2000c101924 */
[----:B------:R-:W-:Y:S05]  /*5dd0*/  BRA `(.L_x_48680) ;  /* 0x0000000400347947 */ /* 0x000fea0003800000 */
.L_x_48687:
        /* <DEDUP_REMOVED lines=10> */
.L_x_48700:
[----:B------:R-:W0:Y:S01]  /*5e80*/  I2F.F64 R4, R4 ;  /* 0x0000000400047312 */ /* 0x000e220000201c00 */
[----:B------:R-:W-:-:S05]  /*5e90*/  CS2R R6, SRZ ;  /* 0x0000000000067805 */ /* 0x000fca000001ff00 */
[----:B0-----:R4:W-:Y:S01]  /*5ea0*/  STG.E.128 desc[UR36][R2.64], R4 ;  /* 0x0000000402007986 */ /* 0x0019e2000c101d24 */
[----:B------:R-:W-:Y:S05]  /*5eb0*/  BRA `(.L_x_48680) ;  /* 0x0000000000fc7947 */ /* 0x000fea0003800000 */
.L_x_48699:
[----:B------:R-:W-:-:S09]  /*5ec0*/  UISETP.NE.AND UP0, UPT, UR4, 0xf, UPT ;  /* 0x0000000f0400788c */ /* 0x000fd2000bf05270 */
[----:B------:R-:W-:Y:S05]  /*5ed0*/  BRA.U !UP0, `(.L_x_48701) ;  /* 0x0000000108e87547 */ /* 0x000fea000b800000 */
[----:B------:R-:W-:-:S09]  /*5ee0*/  UISETP.NE.AND UP0, UPT, UR4, 0x17, UPT ;  /* 0x000000170400788c */ /* 0x000fd2000bf05270 */
[----:B------:R-:W-:Y:S05]  /*5ef0*/  BRA.U !UP0, `(.L_x_48702) ;  /* 0x0000000108907547 */ /* 0x000fea000b800000 */
[----:B------:R-:W-:-:S09]  /*5f00*/  UISETP.NE.AND UP0, UPT, UR4, 0x18, UPT ;  /* 0x000000180400788c */ /* 0x000fd2000bf05270 */
[----:B------:R-:W-:Y:S05]  /*5f10*/  BRA.U !UP0, `(.L_x_48703) ;  /* 0x0000000108447547 */ /* 0x000fea000b800000 */
.L_x_48679:
        /* <DEDUP_REMOVED lines=16> */
.L_x_48704:
[----:B------:R-:W-:Y:S05]  /*6020*/  BRA `(.L_x_48680) ;  /* 0x0000000000a07947 */ /* 0x000fea0003800000 */
.L_x_48703:
        /* <DEDUP_REMOVED lines=13> */
.L_x_48706:
[----:B------:R-:W-:Y:S05]  /*6100*/  BSYNC.RECONVERGENT B0 ;  /* 0x0000000000007941 */ /* 0x000fea0003800200 */
.L_x_48705:
[----:B------:R-:W-:-:S05]  /*6110*/  LOP3.LUT R5, R0, 0x80, R5, 0xf8, !PT ;  /* 0x0000008000057812 */ /* 0x000fca00078ef805 */
[----:B------:R2:W-:Y:S01]  /*6120*/  STG.E.U8 desc[UR36][R2.64], R5 ;  /* 0x0000000502007986 */ /* 0x0005e2000c101124 */
[----:B------:R-:W-:Y:S05]  /*6130*/  BRA `(.L_x_48680) ;  /* 0x00000000005c7947 */ /* 0x000fea0003800000 */
.L_x_48702:
        /* <DEDUP_REMOVED lines=12> */
.L_x_48708:
[----:B------:R-:W-:Y:S01]  /*6200*/  IMAD.MOV.U32 R0, RZ, RZ, 0x7f ;  /* 0x0000007fff007424 */ /* 0x000fe200078e00ff */
[----:B------:R-:W-:-:S04]  /*6210*/  ISETP.GT.U32.AND P0, PT, R4, 0x7f800000, PT ;  /* 0x7f8000000400780c */ /* 0x000fc80003f04070 */
[----:B------:R-:W-:-:S09]  /*6220*/  SEL R0, R0, 0x7c, P0 ;  /* 0x0000007c00007807 */ /* 0x000fd20000000000 */
.L_x_48709:
[----:B------:R-:W-:Y:S05]  /*6230*/  BSYNC.RECONVERGENT B0 ;  /* 0x0000000000007941 */ /* 0x000fea0003800200 */
.L_x_48707:
[----:B------:R-:W-:-:S04]  /*6240*/  SHF.R.U32.HI R5, RZ, 0x18, R5 ;  /* 0x00000018ff057819 */ /* 0x000fc80000011605 */
[----:B------:R-:W-:-:S05]  /*6250*/  LOP3.LUT R5, R0, 0x80, R5, 0xf8, !PT ;  /* 0x0000008000057812 */ /* 0x000fca00078ef805 */
[----:B------:R1:W-:Y:S01]  /*6260*/  STG.E.U8 desc[UR36][R2.64], R5 ;  /* 0x0000000502007986 */ /* 0x0003e2000c101124 */
[----:B------:R-:W-:Y:S05]  /*6270*/  BRA `(.L_x_48680) ;  /* 0x00000000000c7947 */ /* 0x000fea0003800000 */
.L_x_48701:
[----:B------:R-:W-:-:S04]  /*6280*/  I2FP.F32.S32 R0, R4 ;  /* 0x0000000400007245 */ /* 0x000fc80000201400 */
[----:B------:R-:W-:-:S05]  /*6290*/  F2FP.BF16.F32.PACK_AB R0, RZ, R0 ;  /* 0x00000000ff00723e */ /* 0x000fca00000010ff */
[----:B------:R0:W-:Y:S02]  /*62a0*/  STG.E.U16 desc[UR36][R2.64], R0 ;  /* 0x0000000002007986 */ /* 0x0001e4000c101524 */
.L_x_48680:
[----:B------:R-:W-:-:S07]  /*62b0*/  IADD3 R17, PT, PT, R17, 0x80, RZ ;  /* 0x0000008011117810 */ /* 0x000fce0007ffe0ff */
.L_x_48640:
[----:B------:R-:W-:Y:S05]  /*62c0*/  BSYNC.RECONVERGENT B6 ;  /* 0x0000000000067941 */ /* 0x000fea0003800200 */
.L_x_48639:
        /* <DEDUP_REMOVED lines=307> */
.L_x_48712:
        /* <DEDUP_REMOVED lines=16> */
.L_x_48716:
[----:B------:R0:W5:Y:S01]  /*7700*/  LDG.E.U8 R0, desc[UR36][R2.64] ;  /* 0x0000002402007981 */ /* 0x000162000c1e1100 */
[----:B------:R-:W-:Y:S05]  /*7710*/  BRA `(.L_x_48718) ;  /* 0x0000000c002c7947 */ /* 0x000fea0003800000 */
.L_x_48715:
        /* <DEDUP_REMOVED lines=8> */
.L_x_48720:
[----:B------:R0:W5:Y:S01]  /*77a0*/  LDG.E R0, desc[UR36][R2.64] ;  /* 0x0000002402007981 */ /* 0x000162000c1e1900 */
[----:B------:R-:W-:Y:S05]  /*77b0*/  BRA `(.L_x_48718) ;  /* 0x0000000c00047947 */ /* 0x000fea0003800000 */
.L_x_48719:
[----:B------:R0:W5:Y:S01]  /*77c0*/  LDG.E.S16 R0, desc[UR36][R2.64] ;  /* 0x0000002402007981 */ /* 0x000162000c1e1700 */
[----:B------:R-:W-:Y:S05]  /*77d0*/  BRA `(.L_x_48718) ;  /* 0x0000000800fc7947 */ /* 0x000fea0003800000 */
.L_x_48714:
        /* <DEDUP_REMOVED lines=9> */
.L_x_48722:
[----:B------:R-:W2:Y:S02]  /*7870*/  LDG.E.U16 R2, desc[UR36][R2.64] ;  /* 0x0000002402027981 */ /* 0x000ea4000c1e1500 */
[----:B--2---:R-:W-:-:S06]  /*7880*/  HADD2.F32 R0, -RZ, R2.H0_H0 ;  /* 0x20000002ff007230 */ /* 0x004fcc0000004100 */
[----:B------:R-:W0:Y:S01]  /*7890*/  F2I.FTZ.TRUNC.NTZ R0, R0 ;  /* 0x0000000000007305 */ /* 0x000e22000021f100 */
[----:B------:R-:W-:Y:S05]  /*78a0*/  BRA `(.L_x_48718) ;  /* 0x0000000800c87947 */ /* 0x000fea0003800000 */
.L_x_48721:
        /* <DEDUP_REMOVED lines=9> */
.L_x_48724:
[----:B------:R-:W2:Y:S02]  /*7940*/  LDG.E.U16 R2, desc[UR36][R2.64] ;  /* 0x0000002402027981 */ /* 0x000ea4000c1e1500 */
[----:B--2---:R-:W-:-:S06]  /*7950*/  HADD2.F32 R0, -RZ, R2.H0_H0 ;  /* 0x20000002ff007230 */ /* 0x004fcc0000004100 */
[----:B------:R-:W0:Y:S01]  /*7960*/  F2I.FTZ.TRUNC.NTZ R0, R0 ;  /* 0x0000000000007305 */ /* 0x000e22000021f100 */
[----:B------:R-:W-:Y:S05]  /*7970*/  BRA `(.L_x_48718) ;  /* 0x0000000800947947 */ /* 0x000fea0003800000 */
.L_x_48723:
[----:B------:R-:W2:Y:S02]  /*7980*/  LDG.E.64 R2, desc[UR36][R2.64] ;  /* 0x0000002402027981 */ /* 0x000ea4000c1e1b00 */
[----:B--2---:R0:W1:Y:S01]  /*7990*/  F2I.F64.TRUNC R0, R2 ;  /* 0x0000000200007311 */ /* 0x004062000030d100 */
[----:B------:R-:W-:Y:S05]  /*79a0*/  BRA `(.L_x_48718) ;  /* 0x0000000800887947 */ /* 0x000fea0003800000 */
.L_x_48713:
        /* <DEDUP_REMOVED lines=12> */
.L_x_48727:
[----:B------:R-:W2:Y:S02]  /*7a70*/  LDG.E.64 R2, desc[UR36][R2.64] ;  /* 0x0000002402027981 */ /* 0x000ea4000c1e1b00 */
[----:B--2---:R0:W1:Y:S01]  /*7a80*/  F2I.F64.TRUNC R0, R2 ;  /* 0x0000000200007311 */ /* 0x004062000030d100 */
[----:B------:R-:W-:Y:S05]  /*7a90*/  BRA `(.L_x_48718) ;  /* 0x00000008004c7947 */ /* 0x000fea0003800000 */
.L_x_48726:
        /* <DEDUP_REMOVED lines=24> */
[----:B------:R-:W3:Y:S01]  /*7c20*/  F2I.FTZ.TRUNC.NTZ R0, R0 ;  /* 0x0000000000007305 */ /* 0x000ee2000021f100 */
[----:B------:R-:W-:Y:S05]  /*7c30*/  BRA `(.L_x_48718) ;  /* 0x0000000400e47947 */ /* 0x000fea0003800000 */
.L_x_48729:
        /* <DEDUP_REMOVED lines=13> */
.L_x_48728:
[----:B------:R-:W2:Y:S02]  /*7d10*/  LDG.E.U16 R0, desc[UR36][R2.64] ;  /* 0x0000002402007981 */ /* 0x000ea4000c1e1500 */
[----:B--2---:R-:W-:-:S06]  /*7d20*/  SHF.L.U32 R0, R0, 0x10, RZ ;  /* 0x0000001000007819 */ /* 0x004fcc00000006ff */
[----:B------:R-:W4:Y:S01]  /*7d30*/  F2I.FTZ.TRUNC.NTZ R0, R0 ;  /* 0x0000000000007305 */ /* 0x000f22000021f100 */
[----:B------:R-:W-:Y:S05]  /*7d40*/  BRA `(.L_x_48718) ;  /* 0x0000000400a07947 */ /* 0x000fea0003800000 */
.L_x_48725:
        /* <DEDUP_REMOVED lines=10> */
.L_x_48732:
        /* <DEDUP_REMOVED lines=21> */
.L_x_48736:
[----:B------:R-:W-:Y:S05]  /*7f40*/  BSYNC.RECONVERGENT B1 ;  /* 0x0000000000017941 */ /* 0x000fea0003800200 */
.L_x_48735:
[----:B------:R-:W-:Y:S01]  /*7f50*/  IMAD.SHL.U32 R0, R0, 0x100000, RZ ;  /* 0x0010000000007824 */ /* 0x000fe200078e00ff */
[----:B------:R-:W-:-:S04]  /*7f60*/  LEA R2, R2, 0x3b800000, 0x17 ;  /* 0x3b80000002027811 */ /* 0x000fc800078eb8ff */
[----:B------:R-:W-:-:S07]  /*7f70*/  LOP3.LUT R0, R2, R0, R7, 0xfe, !PT ;  /* 0x0000000002007212 */ /* 0x000fce00078efe07 */
.L_x_48734:
[----:B------:R-:W-:Y:S05]  /*7f80*/  BSYNC.RECONVERGENT B0 ;  /* 0x0000000000007941 */ /* 0x000fea0003800200 */
.L_x_48733:
[----:B------:R-:W0:Y:S01]  /*7f90*/  F2I.FTZ.TRUNC.NTZ R0, R0 ;  /* 0x0000000000007305 */ /* 0x000e22000021f100 */
[----:B------:R-:W-:Y:S05]  /*7fa0*/  BRA `(.L_x_48718) ;  /* 0x0000000400087947 */ /* 0x000fea0003800000 */
.L_x_48731:
        /* <DEDUP_REMOVED lines=21> */
.L_x_48740:
[----:B------:R-:W-:Y:S05]  /*8100*/  BSYNC.RECONVERGENT B1 ;  /* 0x0000000000017941 */ /* 0x000fea0003800200 */
.L_x_48739:
[----:B------:R-:W-:Y:S01]  /*8110*/  IMAD.SHL.U32 R0, R0, 0x200000, RZ ;  /* 0x0020000000007824 */ /* 0x000fe200078e00ff */
[----:B------:R-:W-:-:S04]  /*8120*/  LEA R2, R2, 0x37800000, 0x17 ;  /* 0x3780000002027811 */ /* 0x000fc800078eb8ff */
[----:B------:R-:W-:-:S07]  /*8130*/  LOP3.LUT R0, R2, R0, R7, 0xfe, !PT ;  /* 0x0000000002007212 */ /* 0x000fce00078efe07 */
.L_x_48738:
[----:B------:R-:W-:Y:S05]  /*8140*/  BSYNC.RECONVERGENT B0 ;  /* 0x0000000000007941 */ /* 0x000fea0003800200 */
.L_x_48737:
[----:B------:R-:W0:Y:S01]  /*8150*/  F2I.FTZ.TRUNC.NTZ R0, R0 ;  /* 0x0000000000007305 */ /* 0x000e22000021f100 */
[----:B------:R-:W-:Y:S05]  /*8160*/  BRA `(.L_x_48718) ;  /* 0x0000000000987947 */ /* 0x000fea0003800000 */
.L_x_48730:
        /* <DEDUP_REMOVED lines=14> */
.L_x_48744:
[----:B------:R-:W-:Y:S05]  /*8250*/  BSYNC.RECONVERGENT B0 ;  /* 0x0000000000007941 */ /* 0x000fea0003800200 */
.L_x_48743:
[----:B------:R-:W0:Y:S01]  /*8260*/  F2I.FTZ.TRUNC.NTZ R0, R0 ;  /* 0x0000000000007305 */ /* 0x000e22000021f100 */
[----:B------:R-:W-:Y:S05]  /*8270*/  BRA `(.L_x_48718) ;  /* 0x0000000000547947 */ /* 0x000fea0003800000 */
.L_x_48717:
        /* <DEDUP_REMOVED lines=16> */
.L_x_48745:
[----:B------:R-:W-:Y:S01]  /*8380*/  IMAD.MOV.U32 R0, RZ, RZ, RZ ;  /* 0x000000ffff007224 */ /* 0x000fe200078e00ff */
[----:B------:R-:W-:Y:S06]  /*8390*/  BRA `(.L_x_48718) ;  /* 0x00000000000c7947 */ /* 0x000fec0003800000 */
.L_x_48742:
[----:B------:R0:W5:Y:S01]  /*83a0*/  LDG.E R0, desc[UR36][R2.64] ;  /* 0x0000002402007981 */ /* 0x000162000c1e1900 */
[----:B------:R-:W-:Y:S05]  /*83b0*/  BRA `(.L_x_48718) ;  /* 0x0000000000047947 */ /* 0x000fea0003800000 */
.L_x_48741:
[----:B------:R0:W5:Y:S02]  /*83c0*/  LDG.E R0, desc[UR36][R2.64] ;  /* 0x0000002402007981 */ /* 0x000164000c1e1900 */
.L_x_48718:
[----:B------:R-:W0:Y:S02]  /*83d0*/  LDC R5, c[0x0][0x594] ;  /* 0x00016500ff057b82 */ /* 0x000e240000000800 */
[----:B012345:R-:W-:Y:S01]  /*83e0*/  IABS R8, R0 ;  /* 0x0000000000087213 */ /* 0x03ffe20000000000 */
[----:B------:R-:W0:Y:S01]  /*83f0*/  LDCU.64 UR6, c[0x0][0x580] ;  /* 0x0000b000ff0677ac */ /* 0x000e220008000a00 */
[----:B------:R-:W-:Y:S01]  /*8400*/  ISETP.GE.AND P1, PT, R0, RZ, PT ;  /* 0x000000ff0000720c */ /* 0x000fe20003f26270 */
[----:B------:R-:W-:-:S04]  /*8410*/  UPRMT UR4, UR41, 0x9910, URZ ;  /* 0x0000991029047896 */ /* 0x000fc800080000ff */
[----:B------:R-:W-:Y:S01]  /*8420*/  UISETP.GT.AND UP0, UPT, UR4, 0x9, UPT ;  /* 0x000000090400788c */ /* 0x000fe2000bf04270 */
[----:B------:R-:W-:Y:S02]  /*8430*/  IABS R7, R5 ;  /* 0x0000000500077213 */ /* 0x000fe40000000000 */
[----:B------:R-:W-:Y:S02]  /*8440*/  ISETP.NE.AND P2, PT, R5, RZ, PT ;  /* 0x000000ff0500720c */ /* 0x000fe40003f45270 */
[----:B------:R-:W1:Y:S08]  /*8450*/  I2F.RP R4, R7 ;  /* 0x0000000700047306 */ /* 0x000e700000209400 */
[----:B-1----:R-:W1:Y:S02]  /*8460*/  MUFU.RCP R4, R4 ;  /* 0x0000000400047308 */ /* 0x002e640000001000 */
[----:B-1----:R-:W-:-:S06]  /*8470*/  IADD3 R6, PT, PT, R4, 0xffffffe, RZ ;  /* 0x0ffffffe04067810 */ /* 0x002fcc0007ffe0ff */
[----:B------:R-:W1:Y:S02]  /*8480*/  F2I.FTZ.U32.TRUNC.NTZ R3, R6 ;  /* 0x0000000600037305 */ /* 0x000e64000021f000 */
[----:B-1----:R-:W-:-:S04]  /*8490*/  IMAD.MOV R2, RZ, RZ, -R3 ;  /* 0x000000ffff027224 */ /* 0x002fc800078e0a03 */
        /* <DEDUP_REMOVED lines=33> */
.L_x_48749:
[----:B------:R4:W-:Y:S01]  /*86b0*/  STG.E.U8 desc[UR36][R2.64], R4 ;  /* 0x0000000402007986 */ /* 0x0009e2000c101124 */
[----:B------:R-:W-:Y:S05]  /*86c0*/  BRA `(.L_x_48751) ;  /* 0x0000000c00387947 */ /* 0x000fea0003800000 */
.L_x_48748:
        /* <DEDUP_REMOVED lines=9> */
.L_x_48753:
[----:B------:R2:W-:Y:S01]  /*8760*/  STG.E desc[UR36][R2.64], R4 ;  /* 0x0000000402007986 */ /* 0x0005e2000c101924 */
[----:B------:R-:W-:Y:S05]  /*8770*/  BRA `(.L_x_48751) ;  /* 0x0000000c000c7947 */ /* 0x000fea0003800000 */
.L_x_48752:
[----:B------:R0:W-:Y:S01]  /*8780*/  STG.E.U16 desc[UR36][R2.64], R4 ;  /* 0x0000000402007986 */ /* 0x0001e2000c101524 */
[----:B------:R-:W-:Y:S05]  /*8790*/  BRA `(.L_x_48751) ;  /* 0x0000000c00047947 */ /* 0x000fea0003800000 */
.L_x_48747:
        /* <DEDUP_REMOVED lines=9> */
.L_x_48755:
[----:B------:R-:W-:-:S04]  /*8830*/  I2FP.F32.S32 R0, R4 ;  /* 0x0000000400007245 */ /* 0x000fc80000201400 */
[----:B------:R-:W-:-:S05]  /*8840*/  F2FP.F16.F32.PACK_AB R0, RZ, R0 ;  /* 0x00000000ff00723e */ /* 0x000fca00000000ff */
[----:B------:R0:W-:Y:S01]  /*8850*/  STG.E.U16 desc[UR36][R2.64], R0 ;  /* 0x0000000002007986 */ /* 0x0001e2000c101524 */
[----:B------:R-:W-:Y:S05]  /*8860*/  BRA `(.L_x_48751) ;  /* 0x0000000800d07947 */ /* 0x000fea0003800000 */
.L_x_48754:
        /* <DEDUP_REMOVED lines=10> */
.L_x_48757:
[----:B------:R-:W-:-:S04]  /*8910*/  I2FP.F32.S32 R4, R4 ;  /* 0x0000000400047245 */ /* 0x000fc80000201400 */
[----:B------:R-:W-:-:S04]  /*8920*/  F2FP.F16.F32.PACK_AB R5, RZ, R4 ;  /* 0x00000004ff05723e */ /* 0x000fc800000000ff */
[----:B------:R-:W-:-:S05]  /*8930*/  PRMT R5, R5, 0x5410, RZ ;  /* 0x0000541005057816 */ /* 0x000fca00000000ff */
[----:B------:R0:W-:Y:S01]  /*8940*/  STG.E desc[UR36][R2.64], R5 ;  /* 0x0000000502007986 */ /* 0x0001e2000c101924 */
[----:B------:R-:W-:Y:S05]  /*8950*/  BRA `(.L_x_48751) ;  /* 0x0000000800947947 */ /* 0x000fea0003800000 */
.L_x_48756:
[----:B------:R-:W0:Y:S02]  /*8960*/  I2F.F64 R4, R4 ;  /* 0x0000000400047312 */ /* 0x000e240000201c00 */
[----:B0-----:R0:W-:Y:S01]  /*8970*/  STG.E.64 desc[UR36][R2.64], R4 ;  /* 0x0000000402007986 */ /* 0x0011e2000c101b24 */
[----:B------:R-:W-:Y:S05]  /*8980*/  BRA `(.L_x_48751) ;  /* 0x0000000800887947 */ /* 0x000fea0003800000 */
.L_x_48746:
        /* <DEDUP_REMOVED lines=12> */
.L_x_48761:
        /* <DEDUP_REMOVED lines=18> */
.L_x_48764:
[----:B------:R-:W-:-:S04]  /*8b70*/  SHF.R.U32.HI R5, RZ, 0x18, R5 ;  /* 0x00000018ff057819 */ /* 0x000fc80000011605 */
[----:B------:R-:W-:-:S07]  /*8b80*/  LOP3.LUT R0, R0, 0x80, R5, 0xf8, !PT ;  /* 0x0000008000007812 */ /* 0x000fce00078ef805 */
.L_x_48763:
[----:B------:R-:W-:Y:S05]  /*8b90*/  BSYNC.RECONVERGENT B0 ;  /* 0x0000000000007941 */ /* 0x000fea0003800200 */
.L_x_48762:
[----:B------:R0:W-:Y:S01]  /*8ba0*/  STG.E.U8 desc[UR36][R2.64], R0 ;  /* 0x0000000002007986 */ /* 0x0001e2000c101124 */
[----:B------:R-:W-:Y:S05]  /*8bb0*/  BRA `(.L_x_48751) ;  /* 0x0000000400fc7947 */ /* 0x000fea0003800000 */
.L_x_48760:
        /* <DEDUP_REMOVED lines=18> */
.L_x_48767:
[----:B------:R-:W-:-:S04]  /*8ce0*/  SHF.R.U32.HI R5, RZ, 0x18, R5 ;  /* 0x00000018ff057819 */ /* 0x000fc80000011605 */
[----:B------:R-:W-:-:S07]  /*8cf0*/  LOP3.LUT R0, R0, 0x80, R5, 0xf8, !PT ;  /* 0x0000008000007812 */ /* 0x000fce00078ef805 */
.L_x_48766:
[----:B------:R-:W-:Y:S05]  /*8d00*/  BSYNC.RECONVERGENT B0 ;  /* 0x0000000000007941 */ /* 0x000fea0003800200 */
.L_x_48765:
[----:B------:R0:W-:Y:S01]  /*8d10*/  STG.E.U8 desc[UR36][R2.64], R0 ;  /* 0x0000000002007986 */ /* 0x0001e2000c101124 */
[----:B------:R-:W-:Y:S05]  /*8d20*/  BRA `(.L_x_48751) ;  /* 0x0000000400a07947 */ /* 0x000fea0003800000 */
.L_x_48759:
        /* <DEDUP_REMOVED lines=22> */
.L_x_48769:
[----:B------:R-:W-:-:S05]  /*8e90*/  SHF.R.S32.HI R5, RZ, 0x1f, R4 ;  /* 0x0000001fff057819 */ /* 0x000fca0000011404 */
[----:B------:R0:W-:Y:S01]  /*8ea0*/  STG.E.64 desc[UR36][R2.64], R4 ;  /* 0x0000000402007986 */ /* 0x0001e2000c101b24 */
[----:B------:R-:W-:Y:S05]  /*8eb0*/  BRA `(.L_x_48751) ;  /* 0x00000004003c7947 */ /* 0x000fea0003800000 */
.L_x_48768:
[----:B------:R0:W-:Y:S01]  /*8ec0*/  STG.E desc[UR36][R2.64], R4 ;  /* 0x0000000402007986 */ /* 0x0001e2000c101924 */
[----:B------:R-:W-:Y:S05]  /*8ed0*/  BRA `(.L_x_48751) ;  /* 0x0000000400347947 */ /* 0x000fea0003800000 */
.L_x_48758:
        /* <DEDUP_REMOVED lines=10> */
.L_x_48771:
[----:B------:R-:W0:Y:S01]  /*8f80*/  I2F.F64 R4, R4 ;  /* 0x0000000400047312 */ /* 0x000e220000201c00 */
[----:B------:R-:W-:-:S05]  /*8f90*/  CS2R R6, SRZ ;  /* 0x0000000000067805 */ /* 0x000fca000001ff00 */
[----:B0-----:R0:W-:Y:S01]  /*8fa0*/  STG.E.128 desc[UR36][R2.64], R4 ;  /* 0x0000000402007986 */ /* 0x0011e2000c101d24 */
[----:B------:R-:W-:Y:S05]  /*8fb0*/  BRA `(.L_x_48751) ;  /* 0x0000000000fc7947 */ /* 0x000fea0003800000 */
.L_x_48770:
[----:B------:R-:W-:-:S09]  /*8fc0*/  UISETP.NE.AND UP0, UPT, UR4, 0xf, UPT ;  /* 0x0000000f0400788c */ /* 0x000fd2000bf05270 */
[----:B------:R-:W-:Y:S05]  /*8fd0*/  BRA.U !UP0, `(.L_x_48772) ;  /* 0x0000000108e87547 */ /* 0x000fea000b800000 */
[----:B------:R-:W-:-:S09]  /*8fe0*/  UISETP.NE.AND UP0, UPT, UR4, 0x17, UPT ;  /* 0x000000170400788c */ /* 0x000fd2000bf05270 */
[----:B------:R-:W-:Y:S05]  /*8ff0*/  BRA.U !UP0, `(.L_x_48773) ;  /* 0x0000000108907547 */ /* 0x000fea000b800000 */
[----:B------:R-:W-:-:S09]  /*9000*/  UISETP.NE.AND UP0, UPT, UR4, 0x18, UPT ;  /* 0x000000180400788c */ /* 0x000fd2000bf05270 */
[----:B------:R-:W-:Y:S05]  /*9010*/  BRA.U !UP0, `(.L_x_48774) ;  /* 0x0000000108447547 */ /* 0x000fea000b800000 */
.L_x_48750:
        /* <DEDUP_REMOVED lines=16> */
.L_x_48775:
[----:B------:R-:W-:Y:S05]  /*9120*/  BRA `(.L_x_48751) ;  /* 0x0000000000a07947 */ /* 0x000fea0003800000 */
.L_x_48774:
        /* <DEDUP_REMOVED lines=13> */
.L_x_48777:
[----:B------:R-:W-:Y:S05]  /*9200*/  BSYNC.RECONVERGENT B0 ;  /* 0x0000000000007941 */ /* 0x000fea0003800200 */
.L_x_48776:
[----:B------:R-:W-:-:S05]  /*9210*/  LOP3.LUT R5, R0, 0x80, R5, 0xf8, !PT ;  /* 0x0000008000057812 */ /* 0x000fca00078ef805 */
[----:B------:R0:W-:Y:S01]  /*9220*/  STG.E.U8 desc[UR36][R2.64], R5 ;  /* 0x0000000502007986 */ /* 0x0001e2000c101124 */
[----:B------:R-:W-:Y:S05]  /*9230*/  BRA `(.L_x_48751) ;  /* 0x00000000005c7947 */ /* 0x000fea0003800000 */
.L_x_48773:
        /* <DEDUP_REMOVED lines=12> */
.L_x_48779:
[----:B------:R-:W-:Y:S02]  /*9300*/  ISETP.GT.U32.AND P0, PT, R4, 0x7f800000, PT ;  /* 0x7f8000000400780c */ /* 0x000fe40003f04070 */
[----:B------:R-:W-:-:S04]  /*9310*/  MOV R0, 0x7f ;  /* 0x0000007f00007802 */ /* 0x000fc80000000f00 */
[----:B------:R-:W-:-:S07]  /*9320*/  SEL R0, R0, 0x7c, P0 ;  /* 0x0000007c00007807 */ /* 0x000fce0000000000 */
.L_x_48780:
[----:B------:R-:W-:Y:S05]  /*9330*/  BSYNC.RECONVERGENT B0 ;  /* 0x0000000000007941 */ /* 0x000fea0003800200 */
.L_x_48778:
[----:B------:R-:W-:-:S04]  /*9340*/  SHF.R.U32.HI R5, RZ, 0x18, R5 ;  /* 0x00000018ff057819 */ /* 0x000fc80000011605 */
[----:B------:R-:W-:-:S05]  /*9350*/  LOP3.LUT R5, R0, 0x80, R5, 0xf8, !PT ;  /* 0x0000008000057812 */ /* 0x000fca00078ef805 */
[----:B------:R0:W-:Y:S01]  /*9360*/  STG.E.U8 desc[UR36][R2.64], R5 ;  /* 0x0000000502007986 */ /* 0x0001e2000c101124 */
[----:B------:R-:W-:Y:S05]  /*9370*/  BRA `(.L_x_48751) ;  /* 0x00000000000c7947 */ /* 0x000fea0003800000 */
.L_x_48772:
[----:B------:R-:W-:-:S04]  /*9380*/  I2FP.F32.S32 R0, R4 ;  /* 0x0000000400007245 */ /* 0x000fc80000201400 */
[----:B------:R-:W-:-:S05]  /*9390*/  F2FP.BF16.F32.PACK_AB R0, RZ, R0 ;  /* 0x00000000ff00723e */ /* 0x000fca00000010ff */
[----:B------:R0:W-:Y:S02]  /*93a0*/  STG.E.U16 desc[UR36][R2.64], R0 ;  /* 0x0000000002007986 */ /* 0x0001e4000c101524 */
.L_x_48751:
[----:B------:R-:W-:-:S07]  /*93b0*/  VIADD R17, R17, 0x80 ;  /* 0x0000008011117836 */ /* 0x000fce0000000000 */
.L_x_48711:
[----:B------:R-:W-:Y:S05]  /*93c0*/  BSYNC.RECONVERGENT B6 ;  /* 0x0000000000067941 */ /* 0x000fea0003800200 */
.L_x_48710:
[----:B------:R-:W5:Y:S02]  /*93d0*/  LDCU UR4, c[0x0][0x380] ;  /* 0x00007000ff0477ac */ /* 0x000f640008000800 */
[----:B-----5:R-:W-:-:S13]  /*93e0*/  ISETP.GE.AND P0, PT, R17, UR4, PT ;  /* 0x0000000411007c0c */ /* 0x020fda000bf06270 */
[----:B------:R-:W-:Y:S05]  /*93f0*/  @P0 EXIT ;  /* 0x000000000000094d */ /* 0x000fea0003800000 */
        /* <DEDUP_REMOVED lines=303> */
.L_x_48781:
        /* <DEDUP_REMOVED lines=18> */
.L_x_48785:
[----:B------:R0:W5:Y:S01]  /*a810*/  LDG.E.U8 R0, desc[UR36][R2.64] ;  /* 0x0000002402007981 */ /* 0x000162000c1e1100 */
[----:B------:R-:W-:Y:S05]  /*a820*/  BRA `(.L_x_48787) ;  /* 0x0000000c002c7947 */ /* 0x000fea0003800000 */
.L_x_48784:
        /* <DEDUP_REMOVED lines=8> */
.L_x_48789:
[----:B------:R0:W5:Y:S01]  /*a8b0*/  LDG.E R0, desc[UR36][R2.64] ;  /* 0x0000002402007981 */ /* 0x000162000c1e1900 */
[----:B------:R-:W-:Y:S05]  /*a8c0*/  BRA `(.L_x_48787) ;  /* 0x0000000c00047947 */ /* 0x000fea0003800000 */
.L_x_48788:
[----:B------:R0:W5:Y:S01]  /*a8d0*/  LDG.E.S16 R0, desc[UR36][R2.64] ;  /* 0x0000002402007981 */ /* 0x000162000c1e1700 */
[----:B------:R-:W-:Y:S05]  /*a8e0*/  BRA `(.L_x_48787) ;  /* 0x0000000800fc7947 */ /* 0x000fea0003800000 */
.L_x_48783:
        /* <DEDUP_REMOVED lines=9> */
.L_x_48791:
[----:B------:R-:W2:Y:S02]  /*a980*/  LDG.E.U16 R2, desc[UR36][R2.64] ;  /* 0x0000002402027981 */ /* 0x000ea4000c1e1500 */
[----:B--2---:R-:W-:-:S06]  /*a990*/  HADD2.F32 R0, -RZ, R2.H0_H0 ;  /* 0x20000002ff007230 */ /* 0x004fcc0000004100 */
[----:B------:R-:W0:Y:S01]  /*a9a0*/  F2I.FTZ.TRUNC.NTZ R0, R0 ;  /* 0x0000000000007305 */ /* 0x000e22000021f100 */
[----:B------:R-:W-:Y:S05]  /*a9b0*/  BRA `(.L_x_48787) ;  /* 0x0000000800c87947 */ /* 0x000fea0003800000 */
.L_x_48790:
        /* <DEDUP_REMOVED lines=9> */
.L_x_48793:
[----:B------:R-:W2:Y:S02]  /*aa50*/  LDG.E.U16 R2, desc[UR36][R2.64] ;  /* 0x0000002402027981 */ /* 0x000ea4000c1e1500 */
[----:B--2---:R-:W-:-:S06]  /*aa60*/  HADD2.F32 R0, -RZ, R2.H0_H0 ;  /* 0x20000002ff007230 */ /* 0x004fcc0000004100 */
[----:B------:R-:W0:Y:S01]  /*aa70*/  F2I.FTZ.TRUNC.NTZ R0, R0 ;  /* 0x0000000000007305 */ /* 0x000e22000021f100 */
[----:B------:R-:W-:Y:S05]  /*aa80*/  BRA `(.L_x_48787) ;  /* 0x0000000800947947 */ /* 0x000fea0003800000 */
.L_x_48792:
[----:B------:R-:W2:Y:S02]  /*aa90*/  LDG.E.64 R2, desc[UR36][R2.64] ;  /* 0x0000002402027981 */ /* 0x000ea4000c1e1b00 */
[----:B--2---:R0:W1:Y:S01]  /*aaa0*/  F2I.F64.TRUNC R0, R2 ;  /* 0x0000000200007311 */ /* 0x004062000030d100 */
[----:B------:R-:W-:Y:S05]  /*aab0*/  BRA `(.L_x_48787) ;  /* 0x0000000800887947 */ /* 0x000fea0003800000 */
.L_x_48782:
        /* <DEDUP_REMOVED lines=12> */
.L_x_48796:
[----:B------:R-:W2:Y:S02]  /*ab80*/  LDG.E.64 R2, desc[UR36][R2.64] ;  /* 0x0000002402027981 */ /* 0x000ea4000c1e1b00 */
[----:B--2---:R0:W1:Y:S01]  /*ab90*/  F2I.F64.TRUNC R0, R2 ;  /* 0x0000000200007311 */ /* 0x004062000030d100 */
[----:B------:R-:W-:Y:S05]  /*aba0*/  BRA `(.L_x_48787) ;  /* 0x00000008004c7947 */ /* 0x000fea0003800000 */
.L_x_48795:
        /* <DEDUP_REMOVED lines=26> */
.L_x_48798:
        /* <DEDUP_REMOVED lines=13> */
.L_x_48797:
[----:B------:R-:W2:Y:S02]  /*ae20*/  LDG.E.U16 R0, desc[UR36][R2.64] ;  /* 0x0000002402007981 */ /* 0x000ea4000c1e1500 */
[----:B--2---:R-:W-:-:S06]  /*ae30*/  IMAD.U32 R0, R0, 0x10000, RZ ;  /* 0x0001000000007824 */ /* 0x004fcc00078e00ff */
[----:B------:R-:W0:Y:S01]  /*ae40*/  F2I.FTZ.TRUNC.NTZ R0, R0 ;  /* 0x0000000000007305 */ /* 0x000e22000021f100 */
[----:B------:R-:W-:Y:S05]  /*ae50*/  BRA `(.L_x_48787) ;  /* 0x0000000400a07947 */ /* 0x000fea0003800000 */
.L_x_48794:
        /* <DEDUP_REMOVED lines=10> */
.L_x_48801:
        /* <DEDUP_REMOVED lines=21> */
.L_x_48805:
[----:B------:R-:W-:Y:S05]  /*b050*/  BSYNC.RECONVERGENT B1 ;  /* 0x0000000000017941 */ /* 0x000fea0003800200 */
.L_x_48804:
[----:B------:R-:W-:Y:S01]  /*b060*/  IMAD.SHL.U32 R0, R0, 0x100000, RZ ;  /* 0x0010000000007824 */ /* 0x000fe200078e00ff */
[----:B------:R-:W-:-:S04]  /*b070*/  LEA R2, R2, 0x3b800000, 0x17 ;  /* 0x3b80000002027811 */ /* 0x000fc800078eb8ff */
[----:B------:R-:W-:-:S07]  /*b080*/  LOP3.LUT R0, R2, R0, R7, 0xfe, !PT ;  /* 0x0000000002007212 */ /* 0x000fce00078efe07 */
.L_x_48803:
[----:B------:R-:W-:Y:S05]  /*b090*/  BSYNC.RECONVERGENT B0 ;  /* 0x0000000000007941 */ /* 0x000fea0003800200 */
.L_x_48802:
[----:B------:R-:W2:Y:S01]  /*b0a0*/  F2I.FTZ.TRUNC.NTZ R0, R0 ;  /* 0x0000000000007305 */ /* 0x000ea2000021f100 */
[----:B------:R-:W-:Y:S05]  /*b0b0*/  BRA `(.L_x_48787) ;  /* 0x0000000400087947 */ /* 0x000fea0003800000 */
.L_x_48800:
        /* <DEDUP_REMOVED lines=21> */
.L_x_48809:
[----:B------:R-:W-:Y:S05]  /*b210*/  BSYNC.RECONVERGENT B1 ;  /* 0x0000000000017941 */ /* 0x000fea0003800200 */
.L_x_48808:
[----:B------:R-:W-:Y:S02]  /*b220*/  SHF.L.U32 R0, R0, 0x15, RZ ;  /* 0x0000001500007819 */ /* 0x000fe400000006ff */
[----:B------:R-:W-:-:S04]  /*b230*/  LEA R2, R2, 0x37800000, 0x17 ;  /* 0x3780000002027811 */ /* 0x000fc800078eb8ff */
[----:B------:R-:W-:-:S07]  /*b240*/  LOP3.LUT R0, R2, R0, R7, 0xfe, !PT ;  /* 0x0000000002007212 */ /* 0x000fce00078efe07 */
.L_x_48807:
[----:B------:R-:W-:Y:S05]  /*b250*/  BSYNC.RECONVERGENT B0 ;  /* 0x0000000000007941 */ /* 0x000fea0003800200 */
.L_x_48806:
[----:B------:R-:W0:Y:S01]  /*b260*/  F2I.FTZ.TRUNC.NTZ R0, R0 ;  /* 0x0000000000007305 */ /* 0x000e22000021f100 */
[----:B------:R-:W-:Y:S05]  /*b270*/  BRA `(.L_x_48787) ;  /* 0x0000000000987947 */ /* 0x000fea0003800000 */
.L_x_48799:
        /* <DEDUP_REMOVED lines=14> */
.L_x_48813:
[----:B------:R-:W-:Y:S05]  /*b360*/  BSYNC.RECONVERGENT B0 ;  /* 0x0000000000007941 */ /* 0x000fea0003800200 */
.L_x_48812:
[----:B------:R-:W4:Y:S01]  /*b370*/  F2I.FTZ.TRUNC.NTZ R0, R0 ;  /* 0x0000000000007305 */ /* 0x000f22000021f100 */
[----:B------:R-:W-:Y:S05]  /*b380*/  BRA `(.L_x_48787) ;  /* 0x0000000000547947 */ /* 0x000fea0003800000 */
.L_x_48786:
        /* <DEDUP_REMOVED lines=16> */
.L_x_48814:
[----:B------:R-:W-:Y:S01]  /*b490*/  IMAD.MOV.U32 R0, RZ, RZ, RZ ;  /* 0x000000ffff007224 */ /* 0x000fe200078e00ff */
[----:B------:R-:W-:Y:S06]  /*b4a0*/  BRA `(.L_x_48787) ;  /* 0x00000000000c7947 */ /* 0x000fec0003800000 */
.L_x_48811:
[----:B------:R0:W5:Y:S01]  /*b4b0*/  LDG.E R0, desc[UR36][R2.64] ;  /* 0x0000002402007981 */ /* 0x000162000c1e1900 */
[----:B------:R-:W-:Y:S05]  /*b4c0*/  BRA `(.L_x_48787) ;  /* 0x0000000000047947 */ /* 0x000fea0003800000 */
.L_x_48810:
[----:B------:R3:W5:Y:S02]  /*b4d0*/  LDG.E R0, desc[UR36][R2.64] ;  /* 0x0000002402007981 */ /* 0x000764000c1e1900 */
.L_x_48787:
        /* <DEDUP_REMOVED lines=42> */
.L_x_48818:
[----:B------:R-:W-:Y:S01]  /*b780*/  STG.E.U8 desc[UR36][R16.64], R2 ;  /* 0x0000000210007986 */ /* 0x000fe2000c101124 */
[----:B------:R-:W-:Y:S05]  /*b790*/  EXIT ;  /* 0x000000000000794d */ /* 0x000fea0003800000 */
.L_x_48817:
        /* <DEDUP_REMOVED lines=9> */
.L_x_48821:
[----:B------:R-:W-:Y:S01]  /*b830*/  STG.E desc[UR36][R16.64], R2 ;  /* 0x0000000210007986 */ /* 0x000fe2000c101924 */
[----:B------:R-:W-:Y:S05]  /*b840*/  EXIT ;  /* 0x000000000000794d */ /* 0x000fea0003800000 */
.L_x_48820:
[----:B------:R-:W-:Y:S01]  /*b850*/  STG.E.U16 desc[UR36][R16.64], R2 ;  /* 0x0000000210007986 */ /* 0x000fe2000c101524 */
[----:B------:R-:W-:Y:S05]  /*b860*/  EXIT ;  /* 0x000000000000794d */ /* 0x000fea0003800000 */
.L_x_48816:
        /* <DEDUP_REMOVED lines=9> */
.L_x_48823:
[----:B------:R-:W-:-:S04]  /*b900*/  I2FP.F32.S32 R0, R2 ;  /* 0x0000000200007245 */ /* 0x000fc80000201400 */
[----:B------:R-:W-:-:S05]  /*b910*/  F2FP.F16.F32.PACK_AB R0, RZ, R0 ;  /* 0x00000000ff00723e */ /* 0x000fca00000000ff */
[----:B------:R-:W-:Y:S01]  /*b920*/  STG.E.U16 desc[UR36][R16.64], R0 ;  /* 0x0000000010007986 */ /* 0x000fe2000c101524 */
[----:B------:R-:W-:Y:S05]  /*b930*/  EXIT ;  /* 0x000000000000794d */ /* 0x000fea0003800000 */
.L_x_48822:
        /* <DEDUP_REMOVED lines=10> */
.L_x_48825:
[----:B------:R-:W-:-:S04]  /*b9e0*/  I2FP.F32.S32 R2, R2 ;  /* 0x0000000200027245 */ /* 0x000fc80000201400 */
[----:B------:R-:W-:-:S04]  /*b9f0*/  F2FP.F16.F32.PACK_AB R3, RZ, R2 ;  /* 0x00000002ff03723e */ /* 0x000fc800000000ff */
[----:B------:R-:W-:-:S05]  /*ba00*/  PRMT R3, R3, 0x5410, RZ ;  /* 0x0000541003037816 */ /* 0x000fca00000000ff */
[----:B------:R-:W-:Y:S01]  /*ba10*/  STG.E desc[UR36][R16.64], R3 ;  /* 0x0000000310007986 */ /* 0x000fe2000c101924 */
[----:B------:R-:W-:Y:S05]  /*ba20*/  EXIT ;  /* 0x000000000000794d */ /* 0x000fea0003800000 */
.L_x_48824:
[----:B------:R-:W0:Y:S02]  /*ba30*/  I2F.F64 R2, R2 ;  /* 0x0000000200027312 */ /* 0x000e240000201c00 */
[----:B0-----:R-:W-:Y:S01]  /*ba40*/  STG.E.64 desc[UR36][R16.64], R2 ;  /* 0x0000000210007986 */ /* 0x001fe2000c101b24 */
[----:B------:R-:W-:Y:S05]  /*ba50*/  EXIT ;  /* 0x000000000000794d */ /* 0x000fea0003800000 */
.L_x_48815:
        /* <DEDUP_REMOVED lines=12> */
.L_x_48829:
        /* <DEDUP_REMOVED lines=17> */
.L_x_48832:
[----:B------:R-:W-:-:S04]  /*bc30*/  SHF.R.U32.HI R3, RZ, 0x18, R3 ;  /* 0x00000018ff037819 */ /* 0x000fc80000011603 */
[----:B------:R-:W-:-:S04]  /*bc40*/  LOP3.LUT R0, R0, 0x80, R3, 0xf8, !PT ;  /* 0x0000008000007812 */ /* 0x000fc800078ef803 */
[----:B------:R-:W-:-:S07]  /*bc50*/  PRMT R8, R0, 0x7610, R8 ;  /* 0x0000761000087816 */ /* 0x000fce0000000008 */
.L_x_48831:
[----:B------:R-:W-:Y:S05]  /*bc60*/  BSYNC.RECONVERGENT B0 ;  /* 0x0000000000007941 */ /* 0x000fea0003800200 */
.L_x_48830:
[----:B------:R-:W-:Y:S01]  /*bc70*/  STG.E.U8 desc[UR36][R16.64], R8 ;  /* 0x0000000810007986 */ /* 0x000fe2000c101124 */
[----:B------:R-:W-:Y:S05]  /*bc80*/  EXIT ;  /* 0x000000000000794d */ /* 0x000fea0003800000 */
.L_x_48828:
        /* <DEDUP_REMOVED lines=17> */
.L_x_48835:
[----:B------:R-:W-:-:S04]  /*bda0*/  SHF.R.U32.HI R3, RZ, 0x18, R3 ;  /* 0x00000018ff037819 */ /* 0x000fc80000011603 */
[----:B------:R-:W-:-:S04]  /*bdb0*/  LOP3.LUT R0, R0, 0x80, R3, 0xf8, !PT ;  /* 0x0000008000007812 */ /* 0x000fc800078ef803 */
[----:B------:R-:W-:-:S07]  /*bdc0*/  PRMT R8, R0, 0x7610, R8 ;  /* 0x0000761000087816 */ /* 0x000fce0000000008 */
.L_x_48834:
[----:B------:R-:W-:Y:S05]  /*bdd0*/  BSYNC.RECONVERGENT B0 ;  /* 0x0000000000007941 */ /* 0x000fea0003800200 */
.L_x_48833:
[----:B------:R-:W-:Y:S01]  /*bde0*/  STG.E.U8 desc[UR36][R16.64], R8 ;  /* 0x0000000810007986 */ /* 0x000fe2000c101124 */
[----:B------:R-:W-:Y:S05]  /*bdf0*/  EXIT ;  /* 0x000000000000794d */ /* 0x000fea0003800000 */
.L_x_48827:
        /* <DEDUP_REMOVED lines=22> */
.L_x_48837:
[----:B------:R-:W-:-:S05]  /*bf60*/  SHF.R.S32.HI R3, RZ, 0x1f, R2 ;  /* 0x0000001fff037819 */ /* 0x000fca0000011402 */
[----:B------:R-:W-:Y:S01]  /*bf70*/  STG.E.64 desc[UR36][R16.64], R2 ;  /* 0x0000000210007986 */ /* 0x000fe2000c101b24 */
[----:B------:R-:W-:Y:S05]  /*bf80*/  EXIT ;  /* 0x000000000000794d */ /* 0x000fea0003800000 */
.L_x_48836:
[----:B------:R-:W-:Y:S01]  /*bf90*/  STG.E desc[UR36][R16.64], R2 ;  /* 0x0000000210007986 */ /* 0x000fe2000c101924 */
[----:B------:R-:W-:Y:S05]  /*bfa0*/  EXIT ;  /* 0x000000000000794d */ /* 0x000fea0003800000 */
.L_x_48826:
        /* <DEDUP_REMOVED lines=10> */
.L_x_48839:
[----:B------:R-:W0:Y:S01]  /*c050*/  I2F.F64 R4, R2 ;  /* 0x0000000200047312 */ /* 0x000e220000201c00 */
[----:B------:R-:W-:-:S05]  /*c060*/  CS2R R6, SRZ ;  /* 0x0000000000067805 */ /* 0x000fca000001ff00 */
[----:B0-----:R-:W-:Y:S01]  /*c070*/  STG.E.128 desc[UR36][R16.64], R4 ;  /* 0x0000000410007986 */ /* 0x001fe2000c101d24 */
[----:B------:R-:W-:Y:S05]  /*c080*/  EXIT ;  /* 0x000000000000794d */ /* 0x000fea0003800000 */
.L_x_48838:
[----:B------:R-:W-:-:S09]  /*c090*/  UISETP.NE.AND UP0, UPT, UR4, 0xf, UPT ;  /* 0x0000000f0400788c */ /* 0x000fd2000bf05270 */
[----:B------:R-:W-:Y:S05]  /*c0a0*/  BRA.U !UP0, `(.L_x_48840) ;  /* 0x0000000108e87547 */ /* 0x000fea000b800000 */
[----:B------:R-:W-:-:S09]  /*c0b0*/  UISETP.NE.AND UP0, UPT, UR4, 0x17, UPT ;  /* 0x000000170400788c */ /* 0x000fd2000bf05270 */
[----:B------:R-:W-:Y:S05]  /*c0c0*/  BRA.U !UP0, `(.L_x_48841) ;  /* 0x0000000108907547 */ /* 0x000fea000b800000 */
[----:B------:R-:W-:-:S09]  /*c0d0*/  UISETP.NE.AND UP0, UPT, UR4, 0x18, UPT ;  /* 0x000000180400788c */ /* 0x000fd2000bf05270 */
[----:B------:R-:W-:Y:S05]  /*c0e0*/  BRA.U !UP0, `(.L_x_48842) ;  /* 0x0000000108447547 */ /* 0x000fea000b800000 */
.L_x_48819:
        /* <DEDUP_REMOVED lines=16> */
.L_x_48843:
[----:B------:R-:W-:Y:S05]  /*c1f0*/  EXIT ;  /* 0x000000000000794d */ /* 0x000fea0003800000 */
.L_x_48842:
        /* <DEDUP_REMOVED lines=13> */
.L_x_48845:
[----:B------:R-:W-:Y:S05]  /*c2d0*/  BSYNC.RECONVERGENT B0 ;  /* 0x0000000000007941 */ /* 0x000fea0003800200 */
.L_x_48844:
[----:B------:R-:W-:-:S05]  /*c2e0*/  LOP3.LUT R3, R0, 0x80, R3, 0xf8, !PT ;  /* 0x0000008000037812 */ /* 0x000fca00078ef803 */
[----:B------:R-:W-:Y:S01]  /*c2f0*/  STG.E.U8 desc[UR36][R16.64], R3 ;  /* 0x0000000310007986 */ /* 0x000fe2000c101124 */
[----:B------:R-:W-:Y:S05]  /*c300*/  EXIT ;  /* 0x000000000000794d */ /* 0x000fea0003800000 */
.L_x_48841:
        /* <DEDUP_REMOVED lines=12> */
.L_x_48847:
[----:B------:R-:W-:Y:S01]  /*c3d0*/  IMAD.MOV.U32 R0, RZ, RZ, 0x7f ;  /* 0x0000007fff007424 */ /* 0x000fe200078e00ff */
[----:B------:R-:W-:-:S04]  /*c3e0*/  ISETP.GT.U32.AND P0, PT, R2, 0x7f800000, PT ;  /* 0x7f8000000200780c */ /* 0x000fc80003f04070 */
[----:B------:R-:W-:-:S09]  /*c3f0*/  SEL R0, R0, 0x7c, P0 ;  /* 0x0000007c00007807 */ /* 0x000fd20000000000 */
.L_x_48848:
[----:B------:R-:W-:Y:S05]  /*c400*/  BSYNC.RECONVERGENT B0 ;  /* 0x0000000000007941 */ /* 0x000fea0003800200 */
.L_x_48846:
[----:B------:R-:W-:-:S04]  /*c410*/  SHF.R.U32.HI R3, RZ, 0x18, R3 ;  /* 0x00000018ff037819 */ /* 0x000fc80000011603 */
[----:B------:R-:W-:-:S05]  /*c420*/  LOP3.LUT R3, R0, 0x80, R3, 0xf8, !PT ;  /* 0x0000008000037812 */ /* 0x000fca00078ef803 */
[----:B------:R-:W-:Y:S01]  /*c430*/  STG.E.U8 desc[UR36][R16.64], R3 ;  /* 0x0000000310007986 */ /* 0x000fe2000c101124 */
[----:B------:R-:W-:Y:S05]  /*c440*/  EXIT ;  /* 0x000000000000794d */ /* 0x000fea0003800000 */
.L_x_48840:
[----:B------:R-:W-:-:S04]  /*c450*/  I2FP.F32.S32 R0, R2 ;  /* 0x0000000200007245 */ /* 0x000fc80000201400 */
[----:B------:R-:W-:-:S05]  /*c460*/  F2FP.BF16.F32.PACK_AB R0, RZ, R0 ;  /* 0x00000000ff00723e */ /* 0x000fca00000010ff */
[----:B------:R-:W-:Y:S01]  /*c470*/  STG.E.U16 desc[UR36][R16.64], R0 ;  /* 0x0000000010007986 */ /* 0x000fe2000c101524 */
[----:B------:R-:W-:Y:S05]  /*c480*/  EXIT ;  /* 0x000000000000794d */ /* 0x000fea0003800000 */
.L_x_48849:
        /* <DEDUP_REMOVED lines=15> */
.L_x_55100:


//--------------------- .text._ZN2at6native27unrolled_elementwise_kernelINS0_13BUnaryFunctorIiiiZZZNS0_21remainder_kernel_cudaERNS_18TensorIteratorBaseEENKUlvE_clEvENKUlvE1_clEvEUliiE_EESt5arrayIPcLm2EELi4E23TrivialOffsetCalculatorILi1EjESD_NS0_6memory12LoadWithCastILi1EEENSE_13StoreWithCastILi1EEEEEviT_T0_T2_T3_T4_T5_ --------------------------
	.section	.text._ZN2at6native27unrolled_elementwise_kernelINS0_13BUnaryFunctorIiiiZZZNS0_21remainder_kernel_cudaERNS_18TensorIteratorBaseEENKUlvE_clEvENKUlvE1_clEvEUliiE_EESt5arrayIPcLm2EELi4E23TrivialOffsetCalculatorILi1EjESD_NS0_6memory12LoadWithCastILi1EEENSE_13StoreWithCastILi1EEEEEviT_T0_T2_T3_T4_T5_,"ax",@progbits
	.align	128
        .global         _ZN2at6native27unrolled_elementwise_kernelINS0_13BUnaryFunctorIiiiZZZNS0_21remainder_kernel_cudaERNS_18TensorIteratorBaseEENKUlvE_clEvENKUlvE1_clEvEUliiE_EESt5arrayIPcLm2EELi4E23TrivialOffsetCalculatorILi1EjESD_NS0_6memory12LoadWithCastILi1EEENSE_13StoreWithCastILi1EEEEEviT_T0_T2_T3_T4_T5_
        .type           _ZN2at6native27unrolled_elementwise_kernelINS0_13BUnaryFunctorIiiiZZZNS0_21remainder_kernel_cudaERNS_18TensorIteratorBaseEENKUlvE_clEvENKUlvE1_clEvEUliiE_EESt5arrayIPcLm2EELi4E23TrivialOffsetCalculatorILi1EjESD_NS0_6memory12LoadWithCastILi1EEENSE_13StoreWithCastILi1EEEEEviT_T0_T2_T3_T4_T5_,@function
        .size           _ZN2at6native27unrolled_elementwise_kernelINS0_13BUnaryFunctorIiiiZZZNS0_21remainder_kernel_cudaERNS_18TensorIteratorBaseEENKUlvE_clEvENKUlvE1_clEvEUliiE_EESt5arrayIPcLm2EELi4E23TrivialOffsetCalculatorILi1EjESD_NS0_6memory12LoadWithCastILi1EEENSE_13StoreWithCastILi1EEEEEviT_T0_T2_T3_T4_T5_,(.L_x_55101 - _ZN2at6native27unrolled_elementwise_kernelINS0_13BUnaryFunctorIiiiZZZNS0_21remainder_kernel_cudaERNS_18TensorIteratorBaseEENKUlvE_clEvENKUlvE1_clEvEUliiE_EESt5arrayIPcLm2EELi4E23TrivialOffsetCalculatorILi1EjESD_NS0_6memory12LoadWithCastILi1EEENSE_13StoreWithCastILi1EEEEEviT_T0_T2_T3_T4_T5_)
        .other          _ZN2at6native27unrolled_elementwise_kernelINS0_13BUnaryFunctorIiiiZZZNS0_21remainder_kernel_cudaERNS_18TensorIteratorBaseEENKUlvE_clEvENKUlvE1_clEvEUliiE_EESt5arrayIPcLm2EELi4E23TrivialOffsetCalculatorILi1EjESD_NS0_6memory12LoadWithCastILi1EEENSE_13StoreWithCastILi1EEEEEviT_T0_T2_T3_T4_T5_,@"STO_CUDA_ENTRY STV_DEFAULT"
_ZN2at6native27unrolled_elementwise_kernelINS0_13BUnaryFunctorIiiiZZZNS0_21remainder_kernel_cudaERNS_18TensorIteratorBaseEENKUlvE_clEvENKUlvE1_clEvEUliiE_EESt5arrayIPcLm2EELi4E23TrivialOffsetCalculatorILi1EjESD_NS0_6memory12LoadWithCastILi1EEENSE_13StoreWithCastILi1EEEEEviT_T0_T2_T3_T4_T5_:
.text._ZN2at6native27unrolled_elementwise_kernelINS0_13BUnaryFunctorIiiiZZZNS0_21remainder_kernel_cudaERNS_18TensorIteratorBaseEENKUlvE_clEvENKUlvE1_clEvEUliiE_EESt5arrayIPcLm2EELi4E23TrivialOffsetCalculatorILi1EjESD_NS0_6memory12LoadWithCastILi1EEENSE_13StoreWithCastILi1EEEEEviT_T0_T2_T3_T4_T5_:
        /* <DEDUP_REMOVED lines=31> */
.L_x_48855:
[----:B------:R3:W5:Y:S01]  /*01f0*/  LDG.E.U8 R24, desc[UR36][R4.64] ;  /* 0x0000002404187981 */ /* 0x000762000c1e1100 */
[----:B------:R-:W-:Y:S05]  /*0200*/  BRA `(.L_x_48857) ;  /* 0x0000000c00307947 */ /* 0x000fea0003800000 */
.L_x_48854:
        /* <DEDUP_REMOVED lines=8> */
.L_x_48859:
[----:B------:R1:W5:Y:S01]  /*0290*/  LDG.E R24, desc[UR36][R4.64] ;  /* 0x0000002404187981 */ /* 0x000362000c1e1900 */
[----:B------:R-:W-:Y:S05]  /*02a0*/  BRA `(.L_x_48857) ;  /* 0x0000000c00087947 */ /* 0x000fea0003800000 */
.L_x_48858:
[----:B------:R2:W5:Y:S01]  /*02b0*/  LDG.E.S16 R24, desc[UR36][R4.64] ;  /* 0x0000002404187981 */ /* 0x000562000c1e1700 */
[----:B------:R-:W-:Y:S05]  /*02c0*/  BRA `(.L_x_48857) ;  /* 0x0000000c00007947 */ /* 0x000fea0003800000 */
.L_x_48853:
        /* <DEDUP_REMOVED lines=9> */
.L_x_48861:
[----:B------:R-:W2:Y:S02]  /*0360*/  LDG.E.U16 R4, desc[UR36][R4.64] ;  /* 0x0000002404047981 */ /* 0x000ea4000c1e1500 */
[----:B--2---:R-:W-:-:S06]  /*0370*/  HADD2.F32 R24, -RZ, R4.H0_H0 ;  /* 0x20000004ff187230 */ /* 0x004fcc0000004100 */
[----:B------:R-:W0:Y:S01]  /*0380*/  F2I.FTZ.TRUNC.NTZ R24, R24 ;  /* 0x0000001800187305 */ /* 0x000e22000021f100 */
[----:B------:R-:W-:Y:S05]  /*0390*/  BRA `(.L_x_48857) ;  /* 0x0000000800cc7947 */ /* 0x000fea0003800000 */
.L_x_48860:
        /* <DEDUP_REMOVED lines=9> */
.L_x_48863:
[----:B------:R-:W2:Y:S02]  /*0430*/  LDG.E.U16 R4, desc[UR36][R4.64] ;  /* 0x0000002404047981 */ /* 0x000ea4000c1e1500 */
[----:B--2---:R-:W-:-:S06]  /*0440*/  HADD2.F32 R24, -RZ, R4.H0_H0 ;  /* 0x20000004ff187230 */ /* 0x004fcc0000004100 */
[----:B------:R-:W0:Y:S01]  /*0450*/  F2I.FTZ.TRUNC.NTZ R24, R24 ;  /* 0x0000001800187305 */ /* 0x000e22000021f100 */
[----:B------:R-:W-:Y:S05]  /*0460*/  BRA `(.L_x_48857) ;  /* 0x0000000800987947 */ /* 0x000fea0003800000 */
.L_x_48862:
[----:B------:R-:W2:Y:S02]  /*0470*/  LDG.E.64 R24, desc[UR36][R4.64] ;  /* 0x0000002404187981 */ /* 0x000ea4000c1e1b00 */
[----:B--2---:R0:W1:Y:S01]  /*0480*/  F2I.F64.TRUNC R24, R24 ;  /* 0x0000001800187311 */ /* 0x004062000030d100 */
[----:B------:R-:W-:Y:S05]  /*0490*/  BRA `(.L_x_48857) ;  /* 0x00000008008c7947 */ /* 0x000fea0003800000 */
.L_x_48852:
        /* <DEDUP_REMOVED lines=12> */
.L_x_48866:
[----:B------:R-:W2:Y:S02]  /*0560*/  LDG.E.64 R4, desc[UR36][R4.64] ;  /* 0x0000002404047981 */ /* 0x000ea4000c1e1b00 */
[----:B--2---:R0:W1:Y:S01]  /*0570*/  F2I.F64.TRUNC R24, R4 ;  /* 0x0000000400187311 */ /* 0x004062000030d100 */
[----:B------:R-:W-:Y:S05]  /*0580*/  BRA `(.L_x_48857) ;  /* 0x0000000800507947 */ /* 0x000fea0003800000 */
.L_x_48865:
        /* <DEDUP_REMOVED lines=26> */
.L_x_48868:
        /* <DEDUP_REMOVED lines=14> */
.L_x_48867:
[----:B------:R-:W2:Y:S02]  /*0810*/  LDG.E.U16 R24, desc[UR36][R4.64] ;  /* 0x0000002404187981 */ /* 0x000ea4000c1e1500 */
[----:B--2---:R-:W-:-:S06]  /*0820*/  IMAD.U32 R24, R24, 0x10000, RZ ;  /* 0x0001000018187824 */ /* 0x004fcc00078e00ff */
[----:B------:R-:W0:Y:S01]  /*0830*/  F2I.FTZ.TRUNC.NTZ R24, R24 ;  /* 0x0000001800187305 */ /* 0x000e22000021f100 */
[----:B------:R-:W-:Y:S05]  /*0840*/  BRA `(.L_x_48857) ;  /* 0x0000000400a07947 */ /* 0x000fea0003800000 */
.L_x_48864:
        /* <DEDUP_REMOVED lines=10> */
.L_x_48871:
        /* <DEDUP_REMOVED lines=21> */
.L_x_48875:
[----:B------:R-:W-:Y:S05]  /*0a40*/  BSYNC.RECONVERGENT B1 ;  /* 0x0000000000017941 */ /* 0x000fea0003800200 */
.L_x_48874:
[----:B------:R-:W-:Y:S01]  /*0a50*/  IMAD.SHL.U32 R0, R0, 0x100000, RZ ;  /* 0x0010000000007824 */ /* 0x000fe200078e00ff */
[----:B------:R-:W-:-:S04]  /*0a60*/  LEA R3, R3, 0x3b800000, 0x17 ;  /* 0x3b80000003037811 */ /* 0x000fc800078eb8ff */
[----:B------:R-:W-:-:S07]  /*0a70*/  LOP3.LUT R24, R3, R0, R7, 0xfe, !PT ;  /* 0x0000000003187212 */ /* 0x000fce00078efe07 */
.L_x_48873:
[----:B------:R-:W-:Y:S05]  /*0a80*/  BSYNC.RECONVERGENT B0 ;  /* 0x0000000000007941 */ /* 0x000fea0003800200 */
.L_x_48872:
[----:B------:R-:W0:Y:S01]  /*0a90*/  F2I.FTZ.TRUNC.NTZ R24, R24 ;  /* 0x0000001800187305 */ /* 0x000e22000021f100 */
[----:B------:R-:W-:Y:S05]  /*0aa0*/  BRA `(.L_x_48857) ;  /* 0x0000000400087947 */ /* 0x000fea0003800000 */
.L_x_48870:
        /* <DEDUP_REMOVED lines=21> */
.L_x_48879:
[----:B------:R-:W-:Y:S05]  /*0c00*/  BSYNC.RECONVERGENT B1 ;  /* 0x0000000000017941 */ /* 0x000fea0003800200 */
.L_x_48878:
[----:B------:R-:W-:Y:S01]  /*0c10*/  IMAD.SHL.U32 R0, R0, 0x200000, RZ ;  /* 0x0020000000007824 */ /* 0x000fe200078e00ff */
[----:B------:R-:W-:-:S04]  /*0c20*/  LEA R3, R3, 0x37800000, 0x17 ;  /* 0x3780000003037811 */ /* 0x000fc800078eb8ff */
[----:B------:R-:W-:-:S07]  /*0c30*/  LOP3.LUT R24, R3, R0, R7, 0xfe, !PT ;  /* 0x0000000003187212 */ /* 0x000fce00078efe07 */
.L_x_48877:
[----:B------:R-:W-:Y:S05]  /*0c40*/  BSYNC.RECONVERGENT B0 ;  /* 0x0000000000007941 */ /* 0x000fea0003800200 */
.L_x_48876:
[----:B------:R-:W0:Y:S01]  /*0c50*/  F2I.FTZ.TRUNC.NTZ R24, R24 ;  /* 0x0000001800187305 */ /* 0x000e22000021f100 */
[----:B------:R-:W-:Y:S05]  /*0c60*/  BRA `(.L_x_48857) ;  /* 0x0000000000987947 */ /* 0x000fea0003800000 */
.L_x_48869:
[----:B------:R-:W-:-:S09]  /*0c70*/  UISETP.NE.AND UP0, UPT, UR4, 0x1c, UPT ;  /* 0x0000001c0400788c */ /* 0x000fd2000bf05270 */
[----:B------:R-:W-:Y:S05]  /*0c80*/  BRA.U !UP0, `(.L_x_48880) ;  /* 0x00000001088c7547 */ /* 0x000fea000b800000 */
[----:B------:R-:W-:-:S09]  /*0c90*/  UISETP.NE.AND UP0, UPT, UR4, 0x1d, UPT ;  /* 0x0000001d0400788c */ /* 0x000fd2000bf05270 */
[----:B------:R-:W-:Y:S05]  /*0ca0*/  BRA.U !UP0, `(.L_x_48881) ;  /* 0x00000001087c7547 */ /* 0x000fea000b800000 */
[----:B------:R-:W-:-:S09]  /*0cb0*/  UISETP.NE.AND UP0, UPT, UR4, 0x2c, UPT ;  /* 0x0000002c0400788c */ /* 0x000fd2000bf05270 */
[----:B------:R-:W-:Y:S05]  /*0cc0*/  BRA.U !UP0, `(.L_x_48882) ;  /* 0x0000000108487547 */ /* 0x000fea000b800000 */
.L_x_48856:
        /* <DEDUP_REMOVED lines=16> */
.L_x_48883:
[----:B------:R-:W-:Y:S01]  /*0dd0*/  IMAD.MOV.U32 R24, RZ, RZ, RZ ;  /* 0x000000ffff187224 */ /* 0x000fe200078e00ff */
[----:B------:R-:W-:Y:S06]  /*0de0*/  BRA `(.L_x_48857) ;  /* 0x0000000000387947 */ /* 0x000fec0003800000 */
.L_x_48882:
        /* <DEDUP_REMOVED lines=8> */
.L_x_48885:
[----:B------:R-:W-:Y:S05]  /*0e70*/  BSYNC.RECONVERGENT B0 ;  /* 0x0000000000007941 */ /* 0x000fea0003800200 */
.L_x_48884:
[----:B------:R-:W0:Y:S01]  /*0e80*/  F2I.FTZ.TRUNC.NTZ R24, R24 ;  /* 0x0000001800187305 */ /* 0x000e22000021f100 */
[----:B------:R-:W-:Y:S05]  /*0e90*/  BRA `(.L_x_48857) ;  /* 0x00000000000c7947 */ /* 0x000fea0003800000 */
.L_x_48881:
[----:B------:R0:W5:Y:S01]  /*0ea0*/  LDG.E R24, desc[UR36][R4.64] ;  /* 0x0000002404187981 */ /* 0x000162000c1e1900 */
[----:B------:R-:W-:Y:S05]  /*0eb0*/  BRA `(.L_x_48857) ;  /* 0x0000000000047947 */ /* 0x000fea0003800000 */
.L_x_48880:
[----:B------:R0:W5:Y:S02]  /*0ec0*/  LDG.E R24, desc[UR36][R4.64] ;  /* 0x0000002404187981 */ /* 0x000164000c1e1900 */
.L_x_48857:
[----:B------:R-:W-:-:S07]  /*0ed0*/  VIADD R17, R23, 0x80 ;  /* 0x0000008017117836 */ /* 0x000fce0000000000 */
.L_x_48851:
[----:B------:R-:W-:Y:S05]  /*0ee0*/  BSYNC.RECONVERGENT B6 ;  /* 0x0000000000067941 */ /* 0x000fea0003800200 */
.L_x_48850:
        /* <DEDUP_REMOVED lines=23> */
.L_x_48891:
[----:B------:R0:W5:Y:S01]  /*1060*/  LDG.E.U8 R25, desc[UR36][R4.64] ;  /* 0x0000002404197981 */ /* 0x000162000c1e1100 */
[----:B------:R-:W-:Y:S05]  /*1070*/  BRA `(.L_x_48893) ;  /* 0x0000000c00307947 */ /* 0x000fea0003800000 */
.L_x_48890:
        /* <DEDUP_REMOVED lines=8> */
.L_x_48895:
[----:B------:R0:W5:Y:S01]  /*1100*/  LDG.E R25, desc[UR36][R4.64] ;  /* 0x0000002404197981 */ /* 0x000162000c1e1900 */
[----:B------:R-:W-:Y:S05]  /*1110*/  BRA `(.L_x_48893) ;  /* 0x0000000c00087947 */ /* 0x000fea0003800000 */
.L_x_48894:
[----:B------:R0:W5:Y:S01]  /*1120*/  LDG.E.S16 R25, desc[UR36][R4.64] ;  /* 0x0000002404197981 */ /* 0x000162000c1e1700 */
[----:B------:R-:W-:Y:S05]  /*1130*/  BRA `(.L_x_48893) ;  /* 0x0000000c00007947 */ /* 0x000fea0003800000 */
.L_x_48889:
        /* <DEDUP_REMOVED lines=9> */
.L_x_48897:
[----:B------:R-:W2:Y:S02]  /*11d0*/  LDG.E.U16 R4, desc[UR36][R4.64] ;  /* 0x0000002404047981 */ /* 0x000ea4000c1e1500 */
[----:B--2---:R-:W-:-:S06]  /*11e0*/  HADD2.F32 R25, -RZ, R4.H0_H0 ;  /* 0x20000004ff197230 */ /* 0x004fcc0000004100 */
[----:B------:R-:W0:Y:S01]  /*11f0*/  F2I.FTZ.TRUNC.NTZ R25, R25 ;  /* 0x0000001900197305 */ /* 0x000e22000021f100 */
[----:B------:R-:W-:Y:S05]  /*1200*/  BRA `(.L_x_48893) ;  /* 0x0000000800cc7947 */ /* 0x000fea0003800000 */
.L_x_48896:
        /* <DEDUP_REMOVED lines=9> */
.L_x_48899:
[----:B------:R-:W2:Y:S02]  /*12a0*/  LDG.E.U16 R4, desc[UR36][R4.64] ;  /* 0x0000002404047981 */ /* 0x000ea4000c1e1500 */
[----:B--2---:R-:W-:-:S06]  /*12b0*/  HADD2.F32 R25, -RZ, R4.H0_H0 ;  /* 0x20000004ff197230 */ /* 0x004fcc0000004100 */
[----:B------:R-:W0:Y:S01]  /*12c0*/  F2I.FTZ.TRUNC.NTZ R25, R25 ;  /* 0x0000001900197305 */ /* 0x000e22000021f100 */
[----:B------:R-:W-:Y:S05]  /*12d0*/  BRA `(.L_x_48893) ;  /* 0x0000000800987947 */ /* 0x000fea0003800000 */
.L_x_48898:
[----:B------:R-:W2:Y:S02]  /*12e0*/  LDG.E.64 R4, desc[UR36][R4.64] ;  /* 0x0000002404047981 */ /* 0x000ea4000c1e1b00 */
[----:B--2---:R0:W1:Y:S01]  /*12f0*/  F2I.F64.TRUNC R25, R4 ;  /* 0x0000000400197311 */ /* 0x004062000030d100 */
[----:B------:R-:W-:Y:S05]  /*1300*/  BRA `(.L_x_48893) ;  /* 0x00000008008c7947 */ /* 0x000fea0003800000 */
.L_x_48888:
        /* <DEDUP_REMOVED lines=12> */
.L_x_48902:
[----:B------:R-:W2:Y:S02]  /*13d0*/  LDG.E.64 R4, desc[UR36][R4.64] ;  /* 0x0000002404047981 */ /* 0x000ea4000c1e1b00 */
[----:B--2---:R0:W1:Y:S01]  /*13e0*/  F2I.F64.TRUNC R25, R4 ;  /* 0x0000000400197311 */ /* 0x004062000030d100 */
[----:B------:R-:W-:Y:S05]  /*13f0*/  BRA `(.L_x_48893) ;  /* 0x0000000800507947 */ /* 0x000fea0003800000 */
.L_x_48901:
        /* <DEDUP_REMOVED lines=26> */
.L_x_48904:
        /* <DEDUP_REMOVED lines=14> */
.L_x_48903:
[----:B------:R-:W2:Y:S02]  /*1680*/  LDG.E.U16 R25, desc[UR36][R4.64] ;  /* 0x0000002404197981 */ /* 0x000ea4000c1e1500 */
[----:B--2---:R-:W-:-:S06]  /*1690*/  IMAD.U32 R25, R25, 0x10000, RZ ;  /* 0x0001000019197824 */ /* 0x004fcc00078e00ff */
[----:B------:R-:W4:Y:S01]  /*16a0*/  F2I.FTZ.TRUNC.NTZ R25, R25 ;  /* 0x0000001900197305 */ /* 0x000f22000021f100 */
[----:B------:R-:W-:Y:S05]  /*16b0*/  BRA `(.L_x_48893) ;  /* 0x0000000400a07947 */ /* 0x000fea0003800000 */
.L_x_48900:
        /* <DEDUP_REMOVED lines=10> */
.L_x_48907:
        /* <DEDUP_REMOVED lines=21> */
.L_x_48911:
[----:B------:R-:W-:Y:S05]  /*18b0*/  BSYNC.RECONVERGENT B1 ;  /* 0x0000000000017941 */ /* 0x000fea0003800200 */
.L_x_48910:
[----:B------:R-:W-:Y:S01]  /*18c0*/  IMAD.SHL.U32 R0, R0, 0x100000, RZ ;  /* 0x0010000000007824 */ /* 0x000fe200078e00ff */
[----:B------:R-:W-:-:S04]  /*18d0*/  LEA R3, R3, 0x3b800000, 0x17 ;  /* 0x3b80000003037811 */ /* 0x000fc800078eb8ff */
[----:B------:R-:W-:-:S07]  /*18e0*/  LOP3.LUT R25, R3, R0, R25, 0xfe, !PT ;  /* 0x0000000003197212 */ /* 0x000fce00078efe19 */
.L_x_48909:
[----:B------:R-:W-:Y:S05]  /*18f0*/  BSYNC.RECONVERGENT B0 ;  /* 0x0000000000007941 */ /* 0x000fea0003800200 */
.L_x_48908:
[----:B------:R-:W0:Y:S01]  /*1900*/  F2I.FTZ.TRUNC.NTZ R25, R25 ;  /* 0x0000001900197305 */ /* 0x000e22000021f100 */
[----:B------:R-:W-:Y:S05]  /*1910*/  BRA `(.L_x_48893) ;  /* 0x0000000400087947 */ /* 0x000fea0003800000 */
.L_x_48906:
        /* <DEDUP_REMOVED lines=21> */
.L_x_48915:
[----:B------:R-:W-:Y:S05]  /*1a70*/  BSYNC.RECONVERGENT B1 ;  /* 0x0000000000017941 */ /* 0x000fea0003800200 */
.L_x_48914:
[----:B------:R-:W-:Y:S01]  /*1a80*/  IMAD.SHL.U32 R0, R0, 0x200000, RZ ;  /* 0x0020000000007824 */ /* 0x000fe200078e00ff */
[----:B------:R-:W-:-:S04]  /*1a90*/  LEA R3, R3, 0x37800000, 0x17 ;  /* 0x3780000003037811 */ /* 0x000fc800078eb8ff */
[----:B------:R-:W-:-:S07]  /*1aa0*/  LOP3.LUT R25, R3, R0, R25, 0xfe, !PT ;  /* 0x0000000003197212 */ /* 0x000fce00078efe19 */
.L_x_48913:
[----:B------:R-:W-:Y:S05]  /*1ab0*/  BSYNC.RECONVERGENT B0 ;  /* 0x0000000000007941 */ /* 0x000fea0003800200 */
.L_x_48912:
[----:B------:R-:W0:Y:S01]  /*1ac0*/  F2I.FTZ.TRUNC.NTZ R25, R25 ;  /* 0x0000001900197305 */ /* 0x000e22000021f100 */
[----:B------:R-:W-:Y:S05]  /*1ad0*/  BRA `(.L_x_48893) ;  /* 0x0000000000987947 */ /* 0x000fea0003800000 */
.L_x_48905:
        /* <DEDUP_REMOVED lines=14> */
.L_x_48919:
[----:B------:R-:W-:Y:S05]  /*1bc0*/  BSYNC.RECONVERGENT B0 ;  /* 0x0000000000007941 */ /* 0x000fea0003800200 */
.L_x_48918:
[----:B------:R-:W0:Y:S01]  /*1bd0*/  F2I.FTZ.TRUNC.NTZ R25, R25 ;  /* 0x0000001900197305 */ /* 0x000e22000021f100 */
[----:B------:R-:W-:Y:S05]  /*1be0*/  BRA `(.L_x_48893) ;  /* 0x0000000000547947 */ /* 0x000fea0003800000 */
.L_x_48892:
        /* <DEDUP_REMOVED lines=16> */
.L_x_48920:
[----:B------:R-:W-:Y:S01]  /*1cf0*/  IMAD.MOV.U32 R25, RZ, RZ, RZ ;  /* 0x000000ffff197224 */ /* 0x000fe200078e00ff */
[----:B------:R-:W-:Y:S06]  /*1d00*/  BRA `(.L_x_48893) ;  /* 0x00000000000c7947 */ /* 0x000fec0003800000 */
.L_x_48917:
[----:B------:R0:W5:Y:S01]  /*1d10*/  LDG.E R25, desc[UR36][R4.64] ;  /* 0x0000002404197981 */ /* 0x000162000c1e1900 */
[----:B------:R-:W-:Y:S05]  /*1d20*/  BRA `(.L_x_48893) ;  /* 0x0000000000047947 */ /* 0x000fea0003800000 */
.L_x_48916:
[----:B------:R0:W5:Y:S02]  /*1d30*/  LDG.E R25, desc[UR36][R4.64] ;  /* 0x0000002404197981 */ /* 0x000164000c1e1900 */
.L_x_48893:
[----:B------:R-:W-:-:S07]  /*1d40*/  VIADD R17, R17, 0x80 ;  /* 0x0000008011117836 */ /* 0x000fce0000000000 */
.L_x_48887:
[----:B------:R-:W-:Y:S05]  /*1d50*/  BSYNC.RECONVERGENT B6 ;  /* 0x0000000000067941 */ /* 0x000fea0003800200 */
.L_x_48886:
        /* <DEDUP_REMOVED lines=23> */
.L_x_48926:
[----:B------:R0:W5:Y:S01]  /*1ed0*/  LDG.E.U8 R18, desc[UR36][R4.64] ;  /* 0x0000002404127981 */ /* 0x000162000c1e1100 */
[----:B------:R-:W-:Y:S05]  /*1ee0*/  BRA `(.L_x_48928) ;  /* 0x0000000c00307947 */ /* 0x000fea0003800000 */
.L_x_48925:
        /* <DEDUP_REMOVED lines=8> */
.L_x_48930:
[----:B------:R0:W5:Y:S01]  /*1f70*/  LDG.E R18, desc[UR36][R4.64] ;  /* 0x0000002404127981 */ /* 0x000162000c1e1900 */
[----:B------:R-:W-:Y:S05]  /*1f80*/  BRA `(.L_x_48928) ;  /* 0x0000000c00087947 */ /* 0x000fea0003800000 */
.L_x_48929:
[----:B------:R0:W5:Y:S01]  /*1f90*/  LDG.E.S16 R18, desc[UR36][R4.64] ;  /* 0x0000002404127981 */ /* 0x000162000c1e1700 */
[----:B------:R-:W-:Y:S05]  /*1fa0*/  BRA `(.L_x_48928) ;  /* 0x0000000c00007947 */ /* 0x000fea0003800000 */
.L_x_48924:
        /* <DEDUP_REMOVED lines=9> */
.L_x_48932:
[----:B------:R-:W2:Y:S02]  /*2040*/  LDG.E.U16 R4, desc[UR36][R4.64] ;  /* 0x0000002404047981 */ /* 0x000ea4000c1e1500 */
[----:B--2---:R-:W-:-:S06]  /*2050*/  HADD2.F32 R18, -RZ, R4.H0_H0 ;  /* 0x20000004ff127230 */ /* 0x004fcc0000004100 */
[----:B------:R-:W0:Y:S01]  /*2060*/  F2I.FTZ.TRUNC.NTZ R18, R18 ;  /* 0x0000001200127305 */ /* 0x000e22000021f100 */
[----:B------:R-:W-:Y:S05]  /*2070*/  BRA `(.L_x_48928) ;  /* 0x0000000800cc7947 */ /* 0x000fea0003800000 */
.L_x_48931:
        /* <DEDUP_REMOVED lines=9> */
.L_x_48934:
[----:B------:R-:W2:Y:S02]  /*2110*/  LDG.E.U16 R4, desc[UR36][R4.64] ;  /* 0x0000002404047981 */ /* 0x000ea4000c1e1500 */
[----:B--2---:R-:W-:-:S06]  /*2120*/  HADD2.F32 R18, -RZ, R4.H0_H0 ;  /* 0x20000004ff127230 */ /* 0x004fcc0000004100 */
[----:B------:R-:W0:Y:S01]  /*2130*/  F2I.FTZ.TRUNC.NTZ R18, R18 ;  /* 0x0000001200127305 */ /* 0x000e22000021f100 */
[----:B------:R-:W-:Y:S05]  /*2140*/  BRA `(.L_x_48928) ;  /* 0x0000000800987947 */ /* 0x000fea0003800000 */
.L_x_48933:
[----:B------:R-:W2:Y:S02]  /*2150*/  LDG.E.64 R18, desc[UR36][R4.64] ;  /* 0x0000002404127981 */ /* 0x000ea4000c1e1b00 */
[----:B--2---:R0:W1:Y:S01]  /*2160*/  F2I.F64.TRUNC R18, R18 ;  /* 0x0000001200127311 */ /* 0x004062000030d100 */
[----:B------:R-:W-:Y:S05]  /*2170*/  BRA `(.L_x_48928) ;  /* 0x00000008008c7947 */ /* 0x000fea0003800000 */
.L_x_48923:
        /* <DEDUP_REMOVED lines=12> */
.L_x_48937:
[----:B------:R-:W2:Y:S02]  /*2240*/  LDG.E.64 R4, desc[UR36][R4.64] ;  /* 0x0000002404047981 */ /* 0x000ea4000c1e1b00 */
[----:B--2---:R0:W1:Y:S01]  /*2250*/  F2I.F64.TRUNC R18, R4 ;  /* 0x0000000400127311 */ /* 0x004062000030d100 */
[----:B------:R-:W-:Y:S05]  /*2260*/  BRA `(.L_x_48928) ;  /* 0x0000000800507947 */ /* 0x000fea0003800000 */
.L_x_48936:
        /* <DEDUP_REMOVED lines=26> */
.L_x_48939:
        /* <DEDUP_REMOVED lines=14> */
.L_x_48938:
[----:B------:R-:W2:Y:S02]  /*24f0*/  LDG.E.U16 R18, desc[UR36][R4.64] ;  /* 0x0000002404127981 */ /* 0x000ea4000c1e1500 */
[----:B--2---:R-:W-:-:S06]  /*2500*/  IMAD.U32 R18, R18, 0x10000, RZ ;  /* 0x0001000012127824 */ /* 0x004fcc00078e00ff */
[----:B------:R-:W0:Y:S01]  /*2510*/  F2I.FTZ.TRUNC.NTZ R18, R18 ;  /* 0x0000001200127305 */ /* 0x000e22000021f100 */
[----:B------:R-:W-:Y:S05]  /*2520*/  BRA `(.L_x_48928) ;  /* 0x0000000400a07947 */ /* 0x000fea0003800000 */
.L_x_48935:
        /* <DEDUP_REMOVED lines=10> */
.L_x_48942:
        /* <DEDUP_REMOVED lines=21> */
.L_x_48946:
[----:B------:R-:W-:Y:S05]  /*2720*/  BSYNC.RECONVERGENT B1 ;  /* 0x0000000000017941 */ /* 0x000fea0003800200 */
.L_x_48945:
[----:B------:R-:W-:Y:S01]  /*2730*/  IMAD.SHL.U32 R0, R0, 0x100000, RZ ;  /* 0x0010000000007824 */ /* 0x000fe200078e00ff */
[----:B------:R-:W-:-:S04]  /*2740*/  LEA R3, R3, 0x3b800000, 0x17 ;  /* 0x3b80000003037811 */ /* 0x000fc800078eb8ff */
[----:B------:R-:W-:-:S07]  /*2750*/  LOP3.LUT R18, R3, R0, R7, 0xfe, !PT ;  /* 0x0000000003127212 */ /* 0x000fce00078efe07 */
.L_x_48944:
[----:B------:R-:W-:Y:S05]  /*2760*/  BSYNC.RECONVERGENT B0 ;  /* 0x0000000000007941 */ /* 0x000fea0003800200 */
.L_x_48943:
[----:B------:R-:W1:Y:S01]  /*2770*/  F2I.FTZ.TRUNC.NTZ R18, R18 ;  /* 0x0000001200127305 */ /* 0x000e62000021f100 */
[----:B------:R-:W-:Y:S05]  /*2780*/  BRA `(.L_x_48928) ;  /* 0x0000000400087947 */ /* 0x000fea0003800000 */
.L_x_48941:
        /* <DEDUP_REMOVED lines=21> */
.L_x_48950:
[----:B------:R-:W-:Y:S05]  /*28e0*/  BSYNC.RECONVERGENT B1 ;  /* 0x0000000000017941 */ /* 0x000fea0003800200 */
.L_x_48949:
[----:B------:R-:W-:Y:S01]  /*28f0*/  IMAD.SHL.U32 R0, R0, 0x200000, RZ ;  /* 0x0020000000007824 */ /* 0x000fe200078e00ff */
[----:B------:R-:W-:-:S04]  /*2900*/  LEA R3, R3, 0x37800000, 0x17 ;  /* 0x3780000003037811 */ /* 0x000fc800078eb8ff */
[----:B------:R-:W-:-:S07]  /*2910*/  LOP3.LUT R18, R3, R0, R7, 0xfe, !PT ;  /* 0x0000000003127212 */ /* 0x000fce00078efe07 */
.L_x_48948:
[----:B------:R-:W-:Y:S05]  /*2920*/  BSYNC.RECONVERGENT B0 ;  /* 0x0000000000007941 */ /* 0x000fea0003800200 */
.L_x_48947:
[----:B------:R-:W2:Y:S01]  /*2930*/  F2I.FTZ.TRUNC.NTZ R18, R18 ;  /* 0x0000001200127305 */ /* 0x000ea2000021f100 */
[----:B------:R-:W-:Y:S05]  /*2940*/  BRA `(.L_x_48928) ;  /* 0x0000000000987947 */ /* 0x000fea0003800000 */
.L_x_48940:
        /* <DEDUP_REMOVED lines=14> */
.L_x_48954:
[----:B------:R-:W-:Y:S05]  /*2a30*/  BSYNC.RECONVERGENT B0 ;  /* 0x0000000000007941 */ /* 0x000fea0003800200 */
.L_x_48953:
[----:B------:R-:W4:Y:S01]  /*2a40*/  F2I.FTZ.TRUNC.NTZ R18, R18 ;  /* 0x0000001200127305 */ /* 0x000f22000021f100 */
[----:B------:R-:W-:Y:S05]  /*2a50*/  BRA `(.L_x_48928) ;  /* 0x0000000000547947 */ /* 0x000fea0003800000 */
.L_x_48927:
        /* <DEDUP_REMOVED lines=16> */
.L_x_48955:
[----:B------:R-:W-:Y:S01]  /*2b60*/  IMAD.MOV.U32 R18, RZ, RZ, RZ ;  /* 0x000000ffff127224 */ /* 0x000fe200078e00ff */
[----:B------:R-:W-:Y:S06]  /*2b70*/  BRA `(.L_x_48928) ;  /* 0x00000000000c7947 */ /* 0x000fec0003800000 */
.L_x_48952:
[----:B------:R0:W5:Y:S01]  /*2b80*/  LDG.E R18, desc[UR36][R4.64] ;  /* 0x0000002404127981 */ /* 0x000162000c1e1900 */
[----:B------:R-:W-:Y:S05]  /*2b90*/  BRA `(.L_x_48928) ;  /* 0x0000000000047947 */ /* 0x000fea0003800000 */
.L_x_48951:
[----:B------:R3:W5:Y:S02]  /*2ba0*/  LDG.E R18, desc[UR36][R4.64] ;  /* 0x0000002404127981 */ /* 0x000764000c1e1900 */
.L_x_48928:
[----:B------:R-:W-:-:S07]  /*2bb0*/  VIADD R17, R17, 0x80 ;  /* 0x0000008011117836 */ /* 0x000fce0000000000 */
.L_x_48922:
[----:B------:R-:W-:Y:S05]  /*2bc0*/  BSYNC.RECONVERGENT B6 ;  /* 0x0000000000067941 */ /* 0x000fea0003800200 */
.L_x_48921:
        /* <DEDUP_REMOVED lines=23> */
.L_x_48961:
[----:B------:R0:W5:Y:S01]  /*2d40*/  LDG.E.U8 R22, desc[UR36][R4.64] ;  /* 0x0000002404167981 */ /* 0x000162000c1e1100 */
[----:B------:R-:W-:Y:S05]  /*2d50*/  BRA `(.L_x_48957) ;  /* 0x0000000c002c7947 */ /* 0x000fea0003800000 */
.L_x_48960:
        /* <DEDUP_REMOVED lines=8> */
.L_x_48964:
[----:B------:R0:W5:Y:S01]  /*2de0*/  LDG.E R22, desc[UR36][R4.64] ;  /* 0x0000002404167981 */ /* 0x000162000c1e1900 */
[----:B------:R-:W-:Y:S05]  /*2df0*/  BRA `(.L_x_48957) ;  /* 0x0000000c00047947 */ /* 0x000fea0003800000 */
.L_x_48963:
[----:B------:R0:W5:Y:S01]  /*2e00*/  LDG.E.S16 R22, desc[UR36][R4.64] ;  /* 0x0000002404167981 */ /* 0x000162000c1e1700 */
[----:B------:R-:W-:Y:S05]  /*2e10*/  BRA `(.L_x_48957) ;  /* 0x0000000800fc7947 */ /* 0x000fea0003800000 */
.L_x_48959:
        /* <DEDUP_REMOVED lines=9> */
.L_x_48966:
[----:B------:R-:W2:Y:S02]  /*2eb0*/  LDG.E.U16 R4, desc[UR36][R4.64] ;  /* 0x0000002404047981 */ /* 0x000ea4000c1e1500 */
[----:B--2---:R-:W-:-:S06]  /*2ec0*/  HADD2.F32 R22, -RZ, R4.H0_H0 ;  /* 0x20000004ff167230 */ /* 0x004fcc0000004100 */
[----:B------:R-:W0:Y:S01]  /*2ed0*/  F2I.FTZ.TRUNC.NTZ R22, R22 ;  /* 0x0000001600167305 */ /* 0x000e22000021f100 */
[----:B------:R-:W-:Y:S05]  /*2ee0*/  BRA `(.L_x_48957) ;  /* 0x0000000800c87947 */ /* 0x000fea0003800000 */
.L_x_48965:
        /* <DEDUP_REMOVED lines=9> */
.L_x_48968:
[----:B------:R-:W2:Y:S02]  /*2f80*/  LDG.E.U16 R4, desc[UR36][R4.64] ;  /* 0x0000002404047981 */ /* 0x000ea4000c1e1500 */
[----:B--2---:R-:W-:-:S06]  /*2f90*/  HADD2.F32 R22, -RZ, R4.H0_H0 ;  /* 0x20000004ff167230 */ /* 0x004fcc0000004100 */
[----:B------:R-:W0:Y:S01]  /*2fa0*/  F2I.FTZ.TRUNC.NTZ R22, R22 ;  /* 0x0000001600167305 */ /* 0x000e22000021f100 */
[----:B------:R-:W-:Y:S05]  /*2fb0*/  BRA `(.L_x_48957) ;  /* 0x0000000800947947 */ /* 0x000fea0003800000 */
.L_x_48967:
[----:B------:R-:W2:Y:S02]  /*2fc0*/  LDG.E.64 R4, desc[UR36][R4.64] ;  /* 0x0000002404047981 */ /* 0x000ea4000c1e1b00 */
[----:B--2---:R0:W1:Y:S01]  /*2fd0*/  F2I.F64.TRUNC R22, R4 ;  /* 0x0000000400167311 */ /* 0x004062000030d100 */
[----:B------:R-:W-:Y:S05]  /*2fe0*/  BRA `(.L_x_48957) ;  /* 0x0000000800887947 */ /* 0x000fea0003800000 */
.L_x_48958:
        /* <DEDUP_REMOVED lines=12> */
.L_x_48971:
[----:B------:R-:W2:Y:S02]  /*30b0*/  LDG.E.64 R4, desc[UR36][R4.64] ;  /* 0x0000002404047981 */ /* 0x000ea4000c1e1b00 */
[----:B--2---:R0:W1:Y:S01]  /*30c0*/  F2I.F64.TRUNC R22, R4 ;  /* 0x0000000400167311 */ /* 0x004062000030d100 */
[----:B------:R-:W-:Y:S05]  /*30d0*/  BRA `(.L_x_48957) ;  /* 0x00000008004c7947 */ /* 0x000fea0003800000 */
.L_x_48970:
        /* <DEDUP_REMOVED lines=26> */
.L_x_48973:
        /* <DEDUP_REMOVED lines=14> */
.L_x_48972:
[----:B------:R-:W2:Y:S02]  /*3360*/  LDG.E.U16 R22, desc[UR36][R4.64] ;  /* 0x0000002404167981 */ /* 0x000ea4000c1e1500 */
[----:B--2---:R-:W-:-:S06]  /*3370*/  IMAD.U32 R22, R22, 0x10000, RZ ;  /* 0x0001000016167824 */ /* 0x004fcc00078e00ff */
[----:B------:R-:W0:Y:S01]  /*3380*/  F2I.FTZ.TRUNC.NTZ R22, R22 ;  /* 0x0000001600167305 */ /* 0x000e22000021f100 */
[----:B------:R-:W-:Y:S05]  /*3390*/  BRA `(.L_x_48957) ;  /* 0x00000004009c7947 */ /* 0x000fea0003800000 */
.L_x_48969:
        /* <DEDUP_REMOVED lines=10> */
.L_x_48976:
        /* <DEDUP_REMOVED lines=21> */
.L_x_48980:
[----:B------:R-:W-:Y:S05]  /*3590*/  BSYNC.RECONVERGENT B1 ;  /* 0x0000000000017941 */ /* 0x000fea0003800200 */
.L_x_48979:
[----:B------:R-:W-:Y:S01]  /*35a0*/  IMAD.SHL.U32 R0, R0, 0x100000, RZ ;  /* 0x0010000000007824 */ /* 0x000fe200078e00ff */
[----:B------:R-:W-:-:S04]  /*35b0*/  LEA R3, R3, 0x3b800000, 0x17 ;  /* 0x3b80000003037811 */ /* 0x000fc800078eb8ff */
[----:B------:R-:W-:-:S07]  /*35c0*/  LOP3.LUT R22, R3, R0, R7, 0xfe, !PT ;  /* 0x0000000003167212 */ /* 0x000fce00078efe07 */
.L_x_48978:
[----:B------:R-:W-:Y:S05]  /*35d0*/  BSYNC.RECONVERGENT B0 ;  /* 0x0000000000007941 */ /* 0x000fea0003800200 */
.L_x_48977:
[----:B------:R-:W0:Y:S01]  /*35e0*/  F2I.FTZ.TRUNC.NTZ R22, R22 ;  /* 0x0000001600167305 */ /* 0x000e22000021f100 */
[----:B------:R-:W-:Y:S05]  /*35f0*/  BRA `(.L_x_48957) ;  /* 0x0000000400047947 */ /* 0x000fea0003800000 */
.L_x_48975:
        /* <DEDUP_REMOVED lines=21> */
.L_x_48984:
[----:B------:R-:W-:Y:S05]  /*3750*/  BSYNC.RECONVERGENT B1 ;  /* 0x0000000000017941 */ /* 0x000fea0003800200 */
.L_x_48983:
[----:B------:R-:W-:Y:S01]  /*3760*/  IMAD.SHL.U32 R0, R0, 0x200000, RZ ;  /* 0x0020000000007824 */ /* 0x000fe200078e00ff */
[----:B------:R-:W-:-:S04]  /*3770*/  LEA R3, R3, 0x37800000, 0x17 ;  /* 0x3780000003037811 */ /* 0x000fc800078eb8ff */
[----:B------:R-:W-:-:S07]  /*3780*/  LOP3.LUT R22, R3, R0, R7, 0xfe, !PT ;  /* 0x0000000003167212 */ /* 0x000fce00078efe07 */
.L_x_48982:
[----:B------:R-:W-:Y:S05]  /*3790*/  BSYNC.RECONVERGENT B0 ;  /* 0x0000000000007941 */ /* 0x000fea0003800200 */
.L_x_48981:
[----:B------:R-:W0:Y:S01]  /*37a0*/  F2I.FTZ.TRUNC.NTZ R22, R22 ;  /* 0x0000001600167305 */ /* 0x000e22000021f100 */
[----:B------:R-:W-:Y:S05]  /*37b0*/  BRA `(.L_x_48957) ;  /* 0x0000000000947947 */ /* 0x000fea0003800000 */
.L_x_48974:
        /* <DEDUP_REMOVED lines=14> */
.L_x_48988:
[----:B------:R-:W-:Y:S05]  /*38a0*/  BSYNC.RECONVERGENT B0 ;  /* 0x0000000000007941 */ /* 0x000fea0003800200 */
.L_x_48987:
[----:B------:R-:W0:Y:S01]  /*38b0*/  F2I.FTZ.TRUNC.NTZ R22, R22 ;  /* 0x0000001600167305 */ /* 0x000e22000021f100 */
[----:B------:R-:W-:Y:S05]  /*38c0*/  BRA `(.L_x_48957) ;  /* 0x0000000000507947 */ /* 0x000fea0003800000 */
.L_x_48962:
        /* <DEDUP_REMOVED lines=16> */
.L_x_48989:
[----:B------:R-:W-:Y:S05]  /*39d0*/  BRA `(.L_x_48957) ;  /* 0x00000000000c7947 */ /* 0x000fea0003800000 */
.L_x_48986:
[----:B------:R0:W5:Y:S01]  /*39e0*/  LDG.E R22, desc[UR36][R4.64] ;  /* 0x0000002404167981 */ /* 0x000162000c1e1900 */
[----:B------:R-:W-:Y:S05]  /*39f0*/  BRA `(.L_x_48957) ;  /* 0x0000000000047947 */ /* 0x000fea0003800000 */
.L_x_48985:
[----:B------:R0:W5:Y:S02]  /*3a00*/  LDG.E R22, desc[UR36][R4.64] ;  /* 0x0000002404167981 */ /* 0x000164000c1e1900 */
.L_x_48957:
[----:B------:R-:W-:Y:S05]  /*3a10*/  BSYNC.RECONVERGENT B6 ;  /* 0x0000000000067941 */ /* 0x000fea0003800200 */
.L_x_48956:
        /* <DEDUP_REMOVED lines=11> */
[----:B-----5:R-:W-:Y:S02]  /*3ad0*/  ISETP.GE.AND P6, PT, R24, RZ, PT ;  /* 0x000000ff1800720c */ /* 0x020fe40003fc6270 */
[----:B0-----:R-:W-:-:S04]  /*3ae0*/  IABS R3, R7 ;  /* 0x0000000700037213 */ /* 0x001fc80000000000 */
        /* <DEDUP_REMOVED lines=8> */
[----:B------:R-:W-:-:S06]  /*3b70*/  IMAD.HI.U32 R5, R5, R9, R4 ;  /* 0x0000000905057227 */ /* 0x000fcc00078e0004 */
        /* <DEDUP_REMOVED lines=16> */
.L_x_48991:
[----:B------:R-:W-:Y:S05]  /*3c80*/  BSYNC.RECONVERGENT B0 ;  /* 0x0000000000007941 */ /* 0x000fea0003800200 */
.L_x_48990:
        /* <DEDUP_REMOVED lines=31> */
.L_x_48993:
[----:B------:R-:W-:Y:S05]  /*3e80*/  BSYNC.RECONVERGENT B0 ;  /* 0x0000000000007941 */ /* 0x000fea0003800200 */
.L_x_48992:
        /* <DEDUP_REMOVED lines=31> */
.L_x_48995:
[----:B------:R-:W-:Y:S05]  /*4080*/  BSYNC.RECONVERGENT B0 ;  /* 0x0000000000007941 */ /* 0x000fea0003800200 */
.L_x_48994:
        /* <DEDUP_REMOVED lines=31> */
.L_x_48997:
[----:B------:R-:W-:Y:S05]  /*4280*/  BSYNC.RECONVERGENT B0 ;  /* 0x0000000000007941 */ /* 0x000fea0003800200 */
.L_x_48996:
        /* <DEDUP_REMOVED lines=23> */
.L_x_49003:
[----:B------:R4:W-:Y:S01]  /*4400*/  STG.E.U8 desc[UR36][R8.64], R5 ;  /* 0x0000000508007986 */ /* 0x0009e2000c101124 */
[----:B------:R-:W-:Y:S01]  /*4410*/  IMAD.MOV.U32 R23, RZ, RZ, R19 ;  /* 0x000000ffff177224 */ /* 0x000fe200078e0013 */
[----:B------:R-:W-:Y:S06]  /*4420*/  BRA `(.L_x_48999) ;  /* 0x0000000c00947947 */ /* 0x000fec0003800000 */
.L_x_49002:
        /* <DEDUP_REMOVED lines=11> */
.L_x_49006:
[----:B------:R2:W-:Y:S01]  /*44e0*/  STG.E desc[UR36][R8.64], R5 ;  /* 0x0000000508007986 */ /* 0x0005e2000c101924 */
[----:B------:R-:W-:Y:S01]  /*44f0*/  IMAD.MOV.U32 R23, RZ, RZ, R19 ;  /* 0x000000ffff177224 */ /* 0x000fe200078e0013 */
[----:B------:R-:W-:Y:S06]  /*4500*/  BRA `(.L_x_48999) ;  /* 0x0000000c005c7947 */ /* 0x000fec0003800000 */
.L_x_49005:
[----:B------:R0:W-:Y:S01]  /*4510*/  STG.E.U16 desc[UR36][R8.64], R5 ;  /* 0x0000000508007986 */ /* 0x0001e2000c101524 */
[----:B------:R-:W-:Y:S01]  /*4520*/  IMAD.MOV.U32 R23, RZ, RZ, R19 ;  /* 0x000000ffff177224 */ /* 0x000fe200078e0013 */
[----:B------:R-:W-:Y:S06]  /*4530*/  BRA `(.L_x_48999) ;  /* 0x0000000c00507947 */ /* 0x000fec0003800000 */
.L_x_49001:
        /* <DEDUP_REMOVED lines=10> */
.L_x_49008:
[----:B------:R-:W-:Y:S01]  /*45e0*/  I2FP.F32.S32 R0, R5 ;  /* 0x0000000500007245 */ /* 0x000fe20000201400 */
[----:B------:R-:W-:-:S03]  /*45f0*/  IMAD.MOV.U32 R23, RZ, RZ, R19 ;  /* 0x000000ffff177224 */ /* 0x000fc600078e0013 */
[----:B------:R-:W-:-:S05]  /*4600*/  F2FP.F16.F32.PACK_AB R0, RZ, R0 ;  /* 0x00000000ff00723e */ /* 0x000fca00000000ff */
[----:B------:R0:W-:Y:S01]  /*4610*/  STG.E.U16 desc[UR36][R8.64], R0 ;  /* 0x0000000008007986 */ /* 0x0001e2000c101524 */
[----:B------:R-:W-:Y:S05]  /*4620*/  BRA `(.L_x_48999) ;  /* 0x0000000c00147947 */ /* 0x000fea0003800000 */
.L_x_49007:
        /* <DEDUP_REMOVED lines=11> */
.L_x_49010:
[----:B------:R-:W-:Y:S01]  /*46e0*/  I2FP.F32.S32 R5, R5 ;  /* 0x0000000500057245 */ /* 0x000fe20000201400 */
[----:B------:R-:W-:-:S03]  /*46f0*/  IMAD.MOV.U32 R23, RZ, RZ, R19 ;  /* 0x000000ffff177224 */ /* 0x000fc600078e0013 */
[----:B------:R-:W-:-:S04]  /*4700*/  F2FP.F16.F32.PACK_AB R3, RZ, R5 ;  /* 0x00000005ff03723e */ /* 0x000fc800000000ff */
[----:B------:R-:W-:-:S05]  /*4710*/  PRMT R3, R3, 0x5410, RZ ;  /* 0x0000541003037816 */ /* 0x000fca00000000ff */
[----:B------:R0:W-:Y:S01]  /*4720*/  STG.E desc[UR36][R8.64], R3 ;  /* 0x0000000308007986 */ /* 0x0001e2000c101924 */
[----:B------:R-:W-:Y:S05]  /*4730*/  BRA `(.L_x_48999) ;  /* 0x0000000800d07947 */ /* 0x000fea0003800000 */
.L_x_49009:
[----:B------:R-:W0:Y:S01]  /*4740*/  I2F.F64 R4, R5 ;  /* 0x0000000500047312 */ /* 0x000e220000201c00 */
[----:B------:R-:W-:Y:S01]  /*4750*/  IMAD.MOV.U32 R23, RZ, RZ, R19 ;  /* 0x000000ffff177224 */ /* 0x000fe200078e0013 */
[----:B0-----:R0:W-:Y:S01]  /*4760*/  STG.E.64 desc[UR36][R8.64], R4 ;  /* 0x0000000408007986 */ /* 0x0011e2000c101b24 */
[----:B------:R-:W-:Y:S05]  /*4770*/  BRA `(.L_x_48999) ;  /* 0x0000000800c07947 */ /* 0x000fea0003800000 */
.L_x_49000:
        /* <DEDUP_REMOVED lines=13> */
.L_x_49013:
[----:B------:R-:W0:Y:S01]  /*4850*/  I2F.F64 R4, R5 ;  /* 0x0000000500047312 */ /* 0x000e220000201c00 */
[----:B------:R-:W-:Y:S01]  /*4860*/  CS2R R6, SRZ ;  /* 0x0000000000067805 */ /* 0x000fe2000001ff00 */
[----:B------:R-:W-:-:S04]  /*4870*/  IMAD.MOV.U32 R23, RZ, RZ, R19 ;  /* 0x000000ffff177224 */ /* 0x000fc800078e0013 */
[----:B0-----:R0:W-:Y:S01]  /*4880*/  STG.E.128 desc[UR36][R8.64], R4 ;  /* 0x0000000408007986 */ /* 0x0011e2000c101d24 */
[----:B------:R-:W-:Y:S05]  /*4890*/  BRA `(.L_x_48999) ;  /* 0x0000000800787947 */ /* 0x000fea0003800000 */
.L_x_49012:
        /* <DEDUP_REMOVED lines=19> */
.L_x_49017:
[----:B------:R-:W-:Y:S05]  /*49d0*/  BSYNC.RECONVERGENT B0 ;  /* 0x0000000000007941 */ /* 0x000fea0003800200 */
.L_x_49016:
[----:B------:R-:W-:Y:S01]  /*49e0*/  LOP3.LUT R5, R0, 0x80, R5, 0xf8, !PT ;  /* 0x0000008000057812 */ /* 0x000fe200078ef805 */
[----:B------:R-:W-:-:S04]  /*49f0*/  IMAD.MOV.U32 R23, RZ, RZ, R19 ;  /* 0x000000ffff177224 */ /* 0x000fc800078e0013 */
[----:B------:R0:W-:Y:S01]  /*4a00*/  STG.E.U8 desc[UR36][R8.64], R5 ;  /* 0x0000000508007986 */ /* 0x0001e2000c101124 */
[----:B------:R-:W-:Y:S05]  /*4a10*/  BRA `(.L_x_48999) ;  /* 0x0000000800187947 */ /* 0x000fea0003800000 */
.L_x_49015:
        /* <DEDUP_REMOVED lines=15> */
.L_x_49019:
[----:B------:R-:W-:Y:S05]  /*4b10*/  BSYNC.RECONVERGENT B0 ;  /* 0x0000000000007941 */ /* 0x000fea0003800200 */
.L_x_49018:
[----:B------:R-:W-:Y:S01]  /*4b20*/  LOP3.LUT R5, R0, 0x80, R5, 0xf8, !PT ;  /* 0x0000008000057812 */ /* 0x000fe200078ef805 */
[----:B------:R-:W-:-:S04]  /*4b30*/  IMAD.MOV.U32 R23, RZ, RZ, R19 ;  /* 0x000000ffff177224 */ /* 0x000fc800078e0013 */
[----:B------:R0:W-:Y:S01]  /*4b40*/  STG.E.U8 desc[UR36][R8.64], R5 ;  /* 0x0000000508007986 */ /* 0x0001e2000c101124 */
[----:B------:R-:W-:Y:S05]  /*4b50*/  BRA `(.L_x_48999) ;  /* 0x0000000400c87947 */ /* 0x000fea0003800000 */
.L_x_49014:
[----:B------:R-:W-:Y:S01]  /*4b60*/  I2FP.F32.S32 R0, R5 ;  /* 0x0000000500007245 */ /* 0x000fe20000201400 */
[----:B------:R-:W-:-:S03]  /*4b70*/  IMAD.MOV.U32 R23, RZ, RZ, R19 ;  /* 0x000000ffff177224 */ /* 0x000fc600078e0013 */
[----:B------:R-:W-:-:S05]  /*4b80*/  F2FP.BF16.F32.PACK_AB R0, RZ, R0 ;  /* 0x00000000ff00723e */ /* 0x000fca00000010ff */
[----:B------:R0:W-:Y:S01]  /*4b90*/  STG.E.U16 desc[UR36][R8.64], R0 ;  /* 0x0000000008007986 */ /* 0x0001e2000c101524 */
[----:B------:R-:W-:Y:S05]  /*4ba0*/  BRA `(.L_x_48999) ;  /* 0x0000000400b47947 */ /* 0x000fea0003800000 */
.L_x_49011:
        /* <DEDUP_REMOVED lines=11> */
.L_x_49022:
        /* <DEDUP_REMOVED lines=13> */
.L_x_49025:
[----:B------:R-:W-:-:S04]  /*4d30*/  SHF.R.U32.HI R0, RZ, 0x14, R3 ;  /* 0x00000014ff007819 */ /* 0x000fc80000011603 */
[----:B------:R-:W-:-:S04]  /*4d40*/  LOP3.LUT R0, R0, 0x1, RZ, 0xc0, !PT ;  /* 0x0000000100007812 */ /* 0x000fc800078ec0ff */
[----:B------:R-:W-:-:S04]  /*4d50*/  IADD3 R0, PT, PT, R3, 0x487ffff, R0 ;  /* 0x0487ffff03007810 */ /* 0x000fc80007ffe000 */
[----:B------:R-:W-:-:S04]  /*4d60*/  SHF.R.U32.HI R0, RZ, 0x14, R0 ;  /* 0x00000014ff007819 */ /* 0x000fc80000011600 */
[----:B------:R-:W-:-:S07]  /*4d70*/  LOP3.LUT R0, R0, 0xff, RZ, 0xc0, !PT ;  /* 0x000000ff00007812 */ /* 0x000fce00078ec0ff */
.L_x_49026:
[----:B------:R-:W-:-:S04]  /*4d80*/  SHF.R.U32.HI R3, RZ, 0x18, R3 ;  /* 0x00000018ff037819 */ /* 0x000fc80000011603 */
[----:B------:R-:W-:-:S04]  /*4d90*/  LOP3.LUT R0, R0, 0x80, R3, 0xf8, !PT ;  /* 0x0000008000007812 */ /* 0x000fc800078ef803 */
[----:B------:R-:W-:-:S07]  /*4da0*/  PRMT R4, R0, 0x7610, R4 ;  /* 0x0000761000047816 */ /* 0x000fce0000000004 */
.L_x_49024:
[----:B------:R-:W-:Y:S05]  /*4db0*/  BSYNC.RECONVERGENT B0 ;  /* 0x0000000000007941 */ /* 0x000fea0003800200 */
.L_x_49023:
[----:B------:R0:W-:Y:S01]  /*4dc0*/  STG.E.U8 desc[UR36][R8.64], R4 ;  /* 0x0000000408007986 */ /* 0x0001e2000c101124 */
[----:B------:R-:W-:Y:S01]  /*4dd0*/  IMAD.MOV.U32 R23, RZ, RZ, R19 ;  /* 0x000000ffff177224 */ /* 0x000fe200078e0013 */
[----:B------:R-:W-:Y:S06]  /*4de0*/  BRA `(.L_x_48999) ;  /* 0x0000000400247947 */ /* 0x000fec0003800000 */
.L_x_49021:
        /* <DEDUP_REMOVED lines=13> */
.L_x_49029:
[----:B------:R-:W-:-:S04]  /*4ec0*/  SHF.R.U32.HI R0, RZ, 0x15, R3 ;  /* 0x00000015ff007819 */ /* 0x000fc80000011603 */
[----:B------:R-:W-:-:S04]  /*4ed0*/  LOP3.LUT R0, R0, 0x1, RZ, 0xc0, !PT ;  /* 0x0000000100007812 */ /* 0x000fc800078ec0ff */
[----:B------:R-:W-:-:S04]  /*4ee0*/  IADD3 R0, PT, PT, R3, 0x88fffff, R0 ;  /* 0x088fffff03007810 */ /* 0x000fc80007ffe000 */
[----:B------:R-:W-:-:S04]  /*4ef0*/  SHF.R.U32.HI R0, RZ, 0x15, R0 ;  /* 0x00000015ff007819 */ /* 0x000fc80000011600 */
[----:B------:R-:W-:-:S07]  /*4f00*/  LOP3.LUT R0, R0, 0xff, RZ, 0xc0, !PT ;  /* 0x000000ff00007812 */ /* 0x000fce00078ec0ff */
.L_x_49030:
[----:B------:R-:W-:-:S04]  /*4f10*/  SHF.R.U32.HI R3, RZ, 0x18, R3 ;  /* 0x00000018ff037819 */ /* 0x000fc80000011603 */
[----:B------:R-:W-:-:S04]  /*4f20*/  LOP3.LUT R0, R0, 0x80, R3, 0xf8, !PT ;  /* 0x0000008000007812 */ /* 0x000fc800078ef803 */
[----:B------:R-:W-:-:S07]  /*4f30*/  PRMT R4, R0, 0x7610, R4 ;  /* 0x0000761000047816 */ /* 0x000fce0000000004 */
.L_x_49028:
[----:B------:R-:W-:Y:S05]  /*4f40*/  BSYNC.RECONVERGENT B0 ;  /* 0x0000000000007941 */ /* 0x000fea0003800200 */
.L_x_49027:
[----:B------:R0:W-:Y:S01]  /*4f50*/  STG.E.U8 desc[UR36][R8.64], R4 ;  /* 0x0000000408007986 */ /* 0x0001e2000c101124 */
[----:B------:R-:W-:Y:S01]  /*4f60*/  IMAD.MOV.U32 R23, RZ, RZ, R19 ;  /* 0x000000ffff177224 */ /* 0x000fe200078e0013 */
[----:B------:R-:W-:Y:S06]  /*4f70*/  BRA `(.L_x_48999) ;  /* 0x0000000000c07947 */ /* 0x000fec0003800000 */
.L_x_49020:
[----:B------:R-:W-:-:S13]  /*4f80*/  ISETP.NE.AND P0, PT, R0, 0x1c, PT ;  /* 0x0000001c0000780c */ /* 0x000fda0003f05270 */
[----:B------:R-:W-:Y:S05]  /*4f90*/  @!P0 BRA `(.L_x_49031) ;  /* 0x0000000000b08947 */ /* 0x000fea0003800000 */
[----:B------:R-:W-:-:S13]  /*4fa0*/  ISETP.NE.AND P0, PT, R0, 0x1d, PT ;  /* 0x0000001d0000780c */ /* 0x000fda0003f05270 */
[----:B------:R-:W-:Y:S05]  /*4fb0*/  @!P0 BRA `(.L_x_49032) ;  /* 0x0000000000948947 */ /* 0x000fea0003800000 */
[----:B------:R-:W-:-:S13]  /*4fc0*/  ISETP.NE.AND P0, PT, R0, 0x2c, PT ;  /* 0x0000002c0000780c */ /* 0x000fda0003f05270 */
[----:B------:R-:W-:Y:S05]  /*4fd0*/  @!P0 BRA `(.L_x_49033) ;  /* 0x0000000000488947 */ /* 0x000fea0003800000 */
.L_x_49004:
        /* <DEDUP_REMOVED lines=16> */
.L_x_49034:
[----:B------:R-:W-:Y:S01]  /*50e0*/  IMAD.MOV.U32 R23, RZ, RZ, R19 ;  /* 0x000000ffff177224 */ /* 0x000fe200078e0013 */
[----:B------:R-:W-:Y:S06]  /*50f0*/  BRA `(.L_x_48999) ;  /* 0x0000000000607947 */ /* 0x000fec0003800000 */
.L_x_49033:
        /* <DEDUP_REMOVED lines=17> */
.L_x_49032:
[--C-:B------:R-:W-:Y:S01]  /*5210*/  SHF.R.S32.HI R7, RZ, 0x1f, R5.reuse ;  /* 0x0000001fff077819 */ /* 0x100fe20000011405 */
[----:B------:R-:W-:Y:S02]  /*5220*/  IMAD.MOV.U32 R6, RZ, RZ, R5 ;  /* 0x000000ffff067224 */ /* 0x000fe400078e0005 */
[----:B------:R-:W-:-:S03]  /*5230*/  IMAD.MOV.U32 R23, RZ, RZ, R19 ;  /* 0x000000ffff177224 */ /* 0x000fc600078e0013 */
[----:B------:R0:W-:Y:S01]  /*5240*/  STG.E.64 desc[UR36][R8.64], R6 ;  /* 0x0000000608007986 */ /* 0x0001e2000c101b24 */
[----:B------:R-:W-:Y:S05]  /*5250*/  BRA `(.L_x_48999) ;  /* 0x0000000000087947 */ /* 0x000fea0003800000 */
.L_x_49031:
[----:B------:R0:W-:Y:S01]  /*5260*/  STG.E desc[UR36][R8.64], R5 ;  /* 0x0000000508007986 */ /* 0x0001e2000c101924 */
[----:B------:R-:W-:-:S07]  /*5270*/  IMAD.MOV.U32 R23, RZ, RZ, R19 ;  /* 0x000000ffff177224 */ /* 0x000fce00078e0013 */
.L_x_48999:
[----:B------:R-:W-:Y:S05]  /*5280*/  BSYNC.RECONVERGENT B6 ;  /* 0x0000000000067941 */ /* 0x000fea0003800200 */
.L_x_48998:
        /* <DEDUP_REMOVED lines=23> */
.L_x_49040:
[----:B-----5:R3:W-:Y:S01]  /*5400*/  STG.E.U8 desc[UR36][R4.64], R24 ;  /* 0x0000001804007986 */ /* 0x0207e2000c101124 */
[----:B------:R-:W-:Y:S05]  /*5410*/  BRA `(.L_x_49042) ;  /* 0x0000000c00387947 */ /* 0x000fea0003800000 */
.L_x_49039:
        /* <DEDUP_REMOVED lines=9> */
.L_x_49044:
[----:B-----5:R2:W-:Y:S01]  /*54b0*/  STG.E desc[UR36][R4.64], R24 ;  /* 0x0000001804007986 */ /* 0x0205e2000c101924 */
[----:B------:R-:W-:Y:S05]  /*54c0*/  BRA `(.L_x_49042) ;  /* 0x0000000c000c7947 */ /* 0x000fea0003800000 */
.L_x_49043:
[----:B-----5:R0:W-:Y:S01]  /*54d0*/  STG.E.U16 desc[UR36][R4.64], R24 ;  /* 0x0000001804007986 */ /* 0x0201e2000c101524 */
[----:B------:R-:W-:Y:S05]  /*54e0*/  BRA `(.L_x_49042) ;  /* 0x0000000c00047947 */ /* 0x000fea0003800000 */
.L_x_49038:
        /* <DEDUP_REMOVED lines=9> */
.L_x_49046:
[----:B-----5:R-:W-:-:S04]  /*5580*/  I2FP.F32.S32 R0, R24 ;  /* 0x0000001800007245 */ /* 0x020fc80000201400 */
[----:B------:R-:W-:-:S05]  /*5590*/  F2FP.F16.F32.PACK_AB R0, RZ, R0 ;  /* 0x00000000ff00723e */ /* 0x000fca00000000ff */
[----:B------:R0:W-:Y:S01]  /*55a0*/  STG.E.U16 desc[UR36][R4.64], R0 ;  /* 0x0000000004007986 */ /* 0x0001e2000c101524 */
[----:B------:R-:W-:Y:S05]  /*55b0*/  BRA `(.L_x_49042) ;  /* 0x0000000800d07947 */ /* 0x000fea0003800000 */
.L_x_49045:
        /* <DEDUP_REMOVED lines=10> */
.L_x_49048:
[----:B-----5:R-:W-:-:S04]  /*5660*/  I2FP.F32.S32 R24, R24 ;  /* 0x0000001800187245 */ /* 0x020fc80000201400 */
[----:B------:R-:W-:-:S04]  /*5670*/  F2FP.F16.F32.PACK_AB R3, RZ, R24 ;  /* 0x00000018ff03723e */ /* 0x000fc800000000ff */
[----:B------:R-:W-:-:S05]  /*5680*/  PRMT R3, R3, 0x5410, RZ ;  /* 0x0000541003037816 */ /* 0x000fca00000000ff */
[----:B------:R0:W-:Y:S01]  /*5690*/  STG.E desc[UR36][R4.64], R3 ;  /* 0x0000000304007986 */ /* 0x0001e2000c101924 */
[----:B------:R-:W-:Y:S05]  /*56a0*/  BRA `(.L_x_49042) ;  /* 0x0000000800947947 */ /* 0x000fea0003800000 */
.L_x_49047:
[----:B-----5:R-:W0:Y:S02]  /*56b0*/  I2F.F64 R24, R24 ;  /* 0x0000001800187312 */ /* 0x020e240000201c00 */
[----:B0-----:R0:W-:Y:S01]  /*56c0*/  STG.E.64 desc[UR36][R4.64], R24 ;  /* 0x0000001804007986 */ /* 0x0011e2000c101b24 */
[----:B------:R-:W-:Y:S05]  /*56d0*/  BRA `(.L_x_49042) ;  /* 0x0000000800887947 */ /* 0x000fea0003800000 */
.L_x_49037:
        /* <DEDUP_REMOVED lines=12> */
.L_x_49052:
        /* <DEDUP_REMOVED lines=18> */
.L_x_49055:
[----:B------:R-:W-:-:S04]  /*58c0*/  SHF.R.U32.HI R3, RZ, 0x18, R7 ;  /* 0x00000018ff037819 */ /* 0x000fc80000011607 */
[----:B------:R-:W-:-:S07]  /*58d0*/  LOP3.LUT R0, R0, 0x80, R3, 0xf8, !PT ;  /* 0x0000008000007812 */ /* 0x000fce00078ef803 */
.L_x_49054:
[----:B------:R-:W-:Y:S05]  /*58e0*/  BSYNC.RECONVERGENT B0 ;  /* 0x0000000000007941 */ /* 0x000fea0003800200 */
.L_x_49053:
[----:B------:R0:W-:Y:S01]  /*58f0*/  STG.E.U8 desc[UR36][R4.64], R0 ;  /* 0x0000000004007986 */ /* 0x0001e2000c101124 */
[----:B------:R-:W-:Y:S05]  /*5900*/  BRA `(.L_x_49042) ;  /* 0x0000000400fc7947 */ /* 0x000fea0003800000 */
.L_x_49051:
        /* <DEDUP_REMOVED lines=18> */
.L_x_49058:
[----:B------:R-:W-:-:S04]  /*5a30*/  SHF.R.U32.HI R3, RZ, 0x18, R7 ;  /* 0x00000018ff037819 */ /* 0x000fc80000011607 */
[----:B------:R-:W-:-:S07]  /*5a40*/  LOP3.LUT R0, R0, 0x80, R3, 0xf8, !PT ;  /* 0x0000008000007812 */ /* 0x000fce00078ef803 */
.L_x_49057:
[----:B------:R-:W-:Y:S05]  /*5a50*/  BSYNC.RECONVERGENT B0 ;  /* 0x0000000000007941 */ /* 0x000fea0003800200 */
.L_x_49056:
[----:B------:R0:W-:Y:S01]  /*5a60*/  STG.E.U8 desc[UR36][R4.64], R0 ;  /* 0x0000000004007986 */ /* 0x0001e2000c101124 */
[----:B------:R-:W-:Y:S05]  /*5a70*/  BRA `(.L_x_49042) ;  /* 0x0000000400a07947 */ /* 0x000fea0003800000 */
.L_x_49050:
        /* <DEDUP_REMOVED lines=22> */
.L_x_49060:
[----:B-----5:R-:W-:-:S05]  /*5be0*/  SHF.R.S32.HI R25, RZ, 0x1f, R24 ;  /* 0x0000001fff197819 */ /* 0x020fca0000011418 */
[----:B------:R0:W-:Y:S01]  /*5bf0*/  STG.E.64 desc[UR36][R4.64], R24 ;  /* 0x0000001804007986 */ /* 0x0001e2000c101b24 */
[----:B------:R-:W-:Y:S05]  /*5c00*/  BRA `(.L_x_49042) ;  /* 0x00000004003c7947 */ /* 0x000fea0003800000 */
.L_x_49059:
[----:B-----5:R0:W-:Y:S01]  /*5c10*/  STG.E desc[UR36][R4.64], R24 ;  /* 0x0000001804007986 */ /* 0x0201e2000c101924 */
[----:B------:R-:W-:Y:S05]  /*5c20*/  BRA `(.L_x_49042) ;  /* 0x0000000400347947 */ /* 0x000fea0003800000 */
.L_x_49049:
        /* <DEDUP_REMOVED lines=10> */
.L_x_49062:
[----:B-----5:R-:W0:Y:S01]  /*5cd0*/  I2F.F64 R24, R24 ;  /* 0x0000001800187312 */ /* 0x020e220000201c00 */
[----:B------:R-:W-:-:S05]  /*5ce0*/  CS2R R26, SRZ ;  /* 0x00000000001a7805 */ /* 0x000fca000001ff00 */
[----:B0-----:R0:W-:Y:S01]  /*5cf0*/  STG.E.128 desc[UR36][R4.64], R24 ;  /* 0x0000001804007986 */ /* 0x0011e2000c101d24 */
[----:B------:R-:W-:Y:S05]  /*5d00*/  BRA `(.L_x_49042) ;  /* 0x0000000000fc7947 */ /* 0x000fea0003800000 */
.L_x_49061:
[----:B------:R-:W-:-:S13]  /*5d10*/  ISETP.NE.AND P0, PT, R0, 0xf, PT ;  /* 0x0000000f0000780c */ /* 0x000fda0003f05270 */
[----:B------:R-:W-:Y:S05]  /*5d20*/  @!P0 BRA `(.L_x_49063) ;  /* 0x0000000000e88947 */ /* 0x000fea0003800000 */
[----:B------:R-:W-:-:S13]  /*5d30*/  ISETP.NE.AND P0, PT, R0, 0x17, PT ;  /* 0x000000170000780c */ /* 0x000fda0003f05270 */
[----:B------:R-:W-:Y:S05]  /*5d40*/  @!P0 BRA `(.L_x_49064) ;  /* 0x0000000000908947 */ /* 0x000fea0003800000 */
[----:B------:R-:W-:-:S13]  /*5d50*/  ISETP.NE.AND P0, PT, R0, 0x18, PT ;  /* 0x000000180000780c */ /* 0x000fda0003f05270 */
[----:B------:R-:W-:Y:S05]  /*5d60*/  @!P0 BRA `(.L_x_49065) ;  /* 0x0000000000448947 */ /* 0x000fea0003800000 */
.L_x_49041:
        /* <DEDUP_REMOVED lines=16> */
.L_x_49066:
[----:B------:R-:W-:Y:S05]  /*5e70*/  BRA `(.L_x_49042) ;  /* 0x0000000000a07947 */ /* 0x000fea0003800000 */
.L_x_49065:
        /* <DEDUP_REMOVED lines=13> */
.L_x_49068:
[----:B------:R-:W-:Y:S05]  /*5f50*/  BSYNC.RECONVERGENT B0 ;  /* 0x0000000000007941 */ /* 0x000fea0003800200 */
.L_x_49067:
[----:B------:R-:W-:-:S05]  /*5f60*/  LOP3.LUT R3, R0, 0x80, R3, 0xf8, !PT ;  /* 0x0000008000037812 */ /* 0x000fca00078ef803 */
[----:B------:R0:W-:Y:S01]  /*5f70*/  STG.E.U8 desc[UR36][R4.64], R3 ;  /* 0x0000000304007986 */ /* 0x0001e2000c101124 */
[----:B------:R-:W-:Y:S05]  /*5f80*/  BRA `(.L_x_49042) ;  /* 0x00000000005c7947 */ /* 0x000fea0003800000 */
.L_x_49064:
        /* <DEDUP_REMOVED lines=12> */
.L_x_49070:
[----:B------:R-:W-:Y:S01]  /*6050*/  IMAD.MOV.U32 R0, RZ, RZ, 0x7f ;  /* 0x0000007fff007424 */ /* 0x000fe200078e00ff */
[----:B------:R-:W-:-:S04]  /*6060*/  ISETP.GT.U32.AND P0, PT, R6, 0x7f800000, PT ;  /* 0x7f8000000600780c */ /* 0x000fc80003f04070 */
[----:B------:R-:W-:-:S09]  /*6070*/  SEL R0, R0, 0x7c, P0 ;  /* 0x0000007c00007807 */ /* 0x000fd20000000000 */
.L_x_49071:
[----:B------:R-:W-:Y:S05]  /*6080*/  BSYNC.RECONVERGENT B0 ;  /* 0x0000000000007941 */ /* 0x000fea0003800200 */
.L_x_49069:
[----:B------:R-:W-:-:S04]  /*6090*/  SHF.R.U32.HI R3, RZ, 0x18, R3 ;  /* 0x00000018ff037819 */ /* 0x000fc80000011603 */
[----:B------:R-:W-:-:S05]  /*60a0*/  LOP3.LUT R3, R0, 0x80, R3, 0xf8, !PT ;  /* 0x0000008000037812 */ /* 0x000fca00078ef803 */
[----:B------:R0:W-:Y:S01]  /*60b0*/  STG.E.U8 desc[UR36][R4.64], R3 ;  /* 0x0000000304007986 */ /* 0x0001e2000c101124 */
[----:B------:R-:W-:Y:S05]  /*60c0*/  BRA `(.L_x_49042) ;  /* 0x00000000000c7947 */ /* 0x000fea0003800000 */
.L_x_49063:
[----:B-----5:R-:W-:-:S04]  /*60d0*/  I2FP.F32.S32 R0, R24 ;  /* 0x0000001800007245 */ /* 0x020fc80000201400 */
[----:B------:R-:W-:-:S05]  /*60e0*/  F2FP.BF16.F32.PACK_AB R0, RZ, R0 ;  /* 0x00000000ff00723e */ /* 0x000fca00000010ff */
[----:B------:R0:W-:Y:S02]  /*60f0*/  STG.E.U16 desc[UR36][R4.64], R0 ;  /* 0x0000000004007986 */ /* 0x0001e4000c101524 */
.L_x_49042:
        /* <DEDUP_REMOVED lines=23> */
.L_x_49075:
[----:B------:R0:W-:Y:S01]  /*6270*/  STG.E.U8 desc[UR36][R8.64], R18 ;  /* 0x0000001208007986 */ /* 0x0001e2000c101124 */
[----:B------:R-:W-:Y:S05]  /*6280*/  BRA `(.L_x_49077) ;  /* 0x0000000c00387947 */ /* 0x000fea0003800000 */
.L_x_49074:
        /* <DEDUP_REMOVED lines=9> */
.L_x_49079:
[----:B------:R0:W-:Y:S01]  /*6320*/  STG.E desc[UR36][R8.64], R18 ;  /* 0x0000001208007986 */ /* 0x0001e2000c101924 */
[----:B------:R-:W-:Y:S05]  /*6330*/  BRA `(.L_x_49077) ;  /* 0x0000000c000c7947 */ /* 0x000fea0003800000 */
.L_x_49078:
[----:B------:R0:W-:Y:S01]  /*6340*/  STG.E.U16 desc[UR36][R8.64], R18 ;  /* 0x0000001208007986 */ /* 0x0001e2000c101524 */
[----:B------:R-:W-:Y:S05]  /*6350*/  BRA `(.L_x_49077) ;  /* 0x0000000c00047947 */ /* 0x000fea0003800000 */
.L_x_49073:
        /* <DEDUP_REMOVED lines=9> */
.L_x_49081:
[----:B------:R-:W-:-:S04]  /*63f0*/  I2FP.F32.S32 R0, R18 ;  /* 0x0000001200007245 */ /* 0x000fc80000201400 */
[----:B------:R-:W-:-:S05]  /*6400*/  F2FP.F16.F32.PACK_AB R0, RZ, R0 ;  /* 0x00000000ff00723e */ /* 0x000fca00000000ff */
[----:B------:R0:W-:Y:S01]  /*6410*/  STG.E.U16 desc[UR36][R8.64], R0 ;  /* 0x0000000008007986 */ /* 0x0001e2000c101524 */
[----:B------:R-:W-:Y:S05]  /*6420*/  BRA `(.L_x_49077) ;  /* 0x0000000800d07947 */ /* 0x000fea0003800000 */
.L_x_49080:
        /* <DEDUP_REMOVED lines=10> */
.L_x_49083:
[----:B------:R-:W-:-:S04]  /*64d0*/  I2FP.F32.S32 R18, R18 ;  /* 0x0000001200127245 */ /* 0x000fc80000201400 */
[----:B------:R-:W-:-:S04]  /*64e0*/  F2FP.F16.F32.PACK_AB R3, RZ, R18 ;  /* 0x00000012ff03723e */ /* 0x000fc800000000ff */
[----:B------:R-:W-:-:S05]  /*64f0*/  PRMT R3, R3, 0x5410, RZ ;  /* 0x0000541003037816 */ /* 0x000fca00000000ff */
[----:B------:R0:W-:Y:S01]  /*6500*/  STG.E desc[UR36][R8.64], R3 ;  /* 0x0000000308007986 */ /* 0x0001e2000c101924 */
[----:B------:R-:W-:Y:S05]  /*6510*/  BRA `(.L_x_49077) ;  /* 0x0000000800947947 */ /* 0x000fea0003800000 */
.L_x_49082:
[----:B------:R-:W0:Y:S02]  /*6520*/  I2F.F64 R18, R18 ;  /* 0x0000001200127312 */ /* 0x000e240000201c00 */
[----:B0-----:R0:W-:Y:S01]  /*6530*/  STG.E.64 desc[UR36][R8.64], R18 ;  /* 0x0000001208007986 */ /* 0x0011e2000c101b24 */
[----:B------:R-:W-:Y:S05]  /*6540*/  BRA `(.L_x_49077) ;  /* 0x0000000800887947 */ /* 0x000fea0003800000 */
.L_x_49072:
        /* <DEDUP_REMOVED lines=12> */
.L_x_49087:
        /* <DEDUP_REMOVED lines=17> */
.L_x_49090:
[----:B------:R-:W-:-:S04]  /*6720*/  SHF.R.U32.HI R3, RZ, 0x18, R5 ;  /* 0x00000018ff037819 */ /* 0x000fc80000011605 */
[----:B------:R-:W-:-:S04]  /*6730*/  LOP3.LUT R0, R0, 0x80, R3, 0xf8, !PT ;  /* 0x0000008000007812 */ /* 0x000fc800078ef803 */
[----:B------:R-:W-:-:S07]  /*6740*/  PRMT R4, R0, 0x7610, R4 ;  /* 0x0000761000047816 */ /* 0x000fce0000000004 */
.L_x_49089:
[----:B------:R-:W-:Y:S05]  /*6750*/  BSYNC.RECONVERGENT B0 ;  /* 0x0000000000007941 */ /* 0x000fea0003800200 */
.L_x_49088:
[----:B------:R0:W-:Y:S01]  /*6760*/  STG.E.U8 desc[UR36][R8.64], R4 ;  /* 0x0000000408007986 */ /* 0x0001e2000c101124 */
[----:B------:R-:W-:Y:S05]  /*6770*/  BRA `(.L_x_49077) ;  /* 0x0000000400fc7947 */ /* 0x000fea0003800000 */
.L_x_49086:
        /* <DEDUP_REMOVED lines=17> */
.L_x_49093:
[----:B------:R-:W-:-:S04]  /*6890*/  SHF.R.U32.HI R3, RZ, 0x18, R5 ;  /* 0x00000018ff037819 */ /* 0x000fc80000011605 */
[----:B------:R-:W-:-:S04]  /*68a0*/  LOP3.LUT R0, R0, 0x80, R3, 0xf8, !PT ;  /* 0x0000008000007812 */ /* 0x000fc800078ef803 */
[----:B------:R-:W-:-:S07]  /*68b0*/  PRMT R4, R0, 0x7610, R4 ;  /* 0x0000761000047816 */ /* 0x000fce0000000004 */
.L_x_49092:
[----:B------:R-:W-:Y:S05]  /*68c0*/  BSYNC.RECONVERGENT B0 ;  /* 0x0000000000007941 */ /* 0x000fea0003800200 */
.L_x_49091:
[----:B------:R0:W-:Y:S01]  /*68d0*/  STG.E.U8 desc[UR36][R8.64], R4 ;  /* 0x0000000408007986 */ /* 0x0001e2000c101124 */
[----:B------:R-:W-:Y:S05]  /*68e0*/  BRA `(.L_x_49077) ;  /* 0x0000000400a07947 */ /* 0x000fea0003800000 */
.L_x_49085:
        /* <DEDUP_REMOVED lines=22> */
.L_x_49095:
[----:B------:R-:W-:-:S05]  /*6a50*/  SHF.R.S32.HI R19, RZ, 0x1f, R18 ;  /* 0x0000001fff137819 */ /* 0x000fca0000011412 */
[----:B------:R0:W-:Y:S01]  /*6a60*/  STG.E.64 desc[UR36][R8.64], R18 ;  /* 0x0000001208007986 */ /* 0x0001e2000c101b24 */
[----:B------:R-:W-:Y:S05]  /*6a70*/  BRA `(.L_x_49077) ;  /* 0x00000004003c7947 */ /* 0x000fea0003800000 */
.L_x_49094:
[----:B------:R0:W-:Y:S01]  /*6a80*/  STG.E desc[UR36][R8.64], R18 ;  /* 0x0000001208007986 */ /* 0x0001e2000c101924 */
[----:B------:R-:W-:Y:S05]  /*6a90*/  BRA `(.L_x_49077) ;  /* 0x0000000400347947 */ /* 0x000fea0003800000 */
.L_x_49084:
        /* <DEDUP_REMOVED lines=10> */
.L_x_49097:
[----:B------:R-:W0:Y:S01]  /*6b40*/  I2F.F64 R4, R18 ;  /* 0x0000001200047312 */ /* 0x000e220000201c00 */
[----:B------:R-:W-:-:S05]  /*6b50*/  CS2R R6, SRZ ;  /* 0x0000000000067805 */ /* 0x000fca000001ff00 */
[----:B0-----:R3:W-:Y:S01]  /*6b60*/  STG.E.128 desc[UR36][R8.64], R4 ;  /* 0x0000000408007986 */ /* 0x0017e2000c101d24 */
[----:B------:R-:W-:Y:S05]  /*6b70*/  BRA `(.L_x_49077) ;  /* 0x0000000000fc7947 */ /* 0x000fea0003800000 */
.L_x_49096:
[----:B------:R-:W-:-:S13]  /*6b80*/  ISETP.NE.AND P0, PT, R0, 0xf, PT ;  /* 0x0000000f0000780c */ /* 0x000fda0003f05270 */
[----:B------:R-:W-:Y:S05]  /*6b90*/  @!P0 BRA `(.L_x_49098) ;  /* 0x0000000000e88947 */ /* 0x000fea0003800000 */
[----:B------:R-:W-:-:S13]  /*6ba0*/  ISETP.NE.AND P0, PT, R0, 0x17, PT ;  /* 0x000000170000780c */ /* 0x000fda0003f05270 */
[----:B------:R-:W-:Y:S05]  /*6bb0*/  @!P0 BRA `(.L_x_49099) ;  /* 0x0000000000908947 */ /* 0x000fea0003800000 */
[----:B------:R-:W-:-:S13]  /*6bc0*/  ISETP.NE.AND P0, PT, R0, 0x18, PT ;  /* 0x000000180000780c */ /* 0x000fda0003f05270 */
[----:B------:R-:W-:Y:S05]  /*6bd0*/  @!P0 BRA `(.L_x_49100) ;  /* 0x0000000000448947 */ /* 0x000fea0003800000 */
.L_x_49076:
        /* <DEDUP_REMOVED lines=16> */
.L_x_49101:
[----:B------:R-:W-:Y:S05]  /*6ce0*/  BRA `(.L_x_49077) ;  /* 0x0000000000a07947 */ /* 0x000fea0003800000 */
.L_x_49100:
        /* <DEDUP_REMOVED lines=13> */
.L_x_49103:
[----:B------:R-:W-:Y:S05]  /*6dc0*/  BSYNC.RECONVERGENT B0 ;  /* 0x0000000000007941 */ /* 0x000fea0003800200 */
.L_x_49102:
[----:B------:R-:W-:-:S05]  /*6dd0*/  LOP3.LUT R3, R0, 0x80, R3, 0xf8, !PT ;  /* 0x0000008000037812 */ /* 0x000fca00078ef803 */
[----:B------:R1:W-:Y:S01]  /*6de0*/  STG.E.U8 desc[UR36][R8.64], R3 ;  /* 0x0000000308007986 */ /* 0x0003e2000c101124 */
[----:B------:R-:W-:Y:S05]  /*6df0*/  BRA `(.L_x_49077) ;  /* 0x00000000005c7947 */ /* 0x000fea0003800000 */
.L_x_49099:
        /* <DEDUP_REMOVED lines=12> */
.L_x_49105:
[----:B------:R-:W-:Y:S01]  /*6ec0*/  IMAD.MOV.U32 R0, RZ, RZ, 0x7f ;  /* 0x0000007fff007424 */ /* 0x000fe200078e00ff */
[----:B------:R-:W-:-:S04]  /*6ed0*/  ISETP.GT.U32.AND P0, PT, R4, 0x7f800000, PT ;  /* 0x7f8000000400780c */ /* 0x000fc80003f04070 */
[----:B------:R-:W-:-:S09]  /*6ee0*/  SEL R0, R0, 0x7c, P0 ;  /* 0x0000007c00007807 */ /* 0x000fd20000000000 */
.L_x_49106:
[----:B------:R-:W-:Y:S05]  /*6ef0*/  BSYNC.RECONVERGENT B0 ;  /* 0x0000000000007941 */ /* 0x000fea0003800200 */
.L_x_49104:
[----:B------:R-:W-:-:S04]  /*6f00*/  SHF.R.U32.HI R3, RZ, 0x18, R3 ;  /* 0x00000018ff037819 */ /* 0x000fc80000011603 */
[----:B------:R-:W-:-:S05]  /*6f10*/  LOP3.LUT R3, R0, 0x80, R3, 0xf8, !PT ;  /* 0x0000008000037812 */ /* 0x000fca00078ef803 */
[----:B------:R0:W-:Y:S01]  /*6f20*/  STG.E.U8 desc[UR36][R8.64], R3 ;  /* 0x0000000308007986 */ /* 0x0001e2000c101124 */
[----:B------:R-:W-:Y:S05]  /*6f30*/  BRA `(.L_x_49077) ;  /* 0x00000000000c7947 */ /* 0x000fea0003800000 */
.L_x_49098:
[----:B------:R-:W-:-:S04]  /*6f40*/  I2FP.F32.S32 R0, R18 ;  /* 0x0000001200007245 */ /* 0x000fc80000201400 */
[----:B------:R-:W-:-:S05]  /*6f50*/  F2FP.BF16.F32.PACK_AB R0, RZ, R0 ;  /* 0x00000000ff00723e */ /* 0x000fca00000010ff */
[----:B------:R2:W-:Y:S02]  /*6f60*/  STG.E.U16 desc[UR36][R8.64], R0 ;  /* 0x0000000008007986 */ /* 0x0005e4000c101524 */
.L_x_49077:
[----:B------:R-:W-:-:S07]  /*6f70*/  VIADD R23, R23, 0x80 ;  /* 0x0000008017177836 */ /* 0x000fce0000000000 */
.L_x_49036:
[----:B------:R-:W-:Y:S05]  /*6f80*/  BSYNC.RECONVERGENT B6 ;  /* 0x0000000000067941 */ /* 0x000fea0003800200 */
.L_x_49035:
        /* <DEDUP_REMOVED lines=21> */
.L_x_49110:
[----:B-----5:R-:W-:Y:S01]  /*70e0*/  STG.E.U8 desc[UR36][R2.64], R22 ;  /* 0x0000001602007986 */ /* 0x020fe2000c101124 */
[----:B------:R-:W-:Y:S05]  /*70f0*/  EXIT ;  /* 0x000000000000794d */ /* 0x000fea0003800000 */
.L_x_49109:
        /* <DEDUP_REMOVED lines=9> */
.L_x_49113:
[----:B-----5:R-:W-:Y:S01]  /*7190*/  STG.E desc[UR36][R2.64], R22 ;  /* 0x0000001602007986 */ /* 0x020fe2000c101924 */
[----:B------:R-:W-:Y:S05]  /*71a0*/  EXIT ;  /* 0x000000000000794d */ /* 0x000fea0003800000 */
.L_x_49112:
[----:B-----5:R-:W-:Y:S01]  /*71b0*/  STG.E.U16 desc[UR36][R2.64], R22 ;  /* 0x0000001602007986 */ /* 0x020fe2000c101524 */
[----:B------:R-:W-:Y:S05]  /*71c0*/  EXIT ;  /* 0x000000000000794d */ /* 0x000fea0003800000 */
.L_x_49108:
        /* <DEDUP_REMOVED lines=9> */
.L_x_49115:
[----:B-----5:R-:W-:-:S04]  /*7260*/  I2FP.F32.S32 R0, R22 ;  /* 0x0000001600007245 */ /* 0x020fc80000201400 */
[----:B------:R-:W-:-:S05]  /*7270*/  F2FP.F16.F32.PACK_AB R0, RZ, R0 ;  /* 0x00000000ff00723e */ /* 0x000fca00000000ff */
[----:B------:R-:W-:Y:S01]  /*7280*/  STG.E.U16 desc[UR36][R2.64], R0 ;  /* 0x0000000002007986 */ /* 0x000fe2000c101524 */
[----:B------:R-:W-:Y:S05]  /*7290*/  EXIT ;  /* 0x000000000000794d */ /* 0x000fea0003800000 */
.L_x_49114:
        /* <DEDUP_REMOVED lines=10> */
.L_x_49117:
[----:B-----5:R-:W-:-:S04]  /*7340*/  I2FP.F32.S32 R22, R22 ;  /* 0x0000001600167245 */ /* 0x020fc80000201400 */
[----:B------:R-:W-:-:S04]  /*7350*/  F2FP.F16.F32.PACK_AB R5, RZ, R22 ;  /* 0x00000016ff05723e */ /* 0x000fc800000000ff */
[----:B------:R-:W-:-:S05]  /*7360*/  PRMT R5, R5, 0x5410, RZ ;  /* 0x0000541005057816 */ /* 0x000fca00000000ff */
[----:B------:R-:W-:Y:S01]  /*7370*/  STG.E desc[UR36][R2.64], R5 ;  /* 0x0000000502007986 */ /* 0x000fe2000c101924 */
[----:B------:R-:W-:Y:S05]  /*7380*/  EXIT ;  /* 0x000000000000794d */ /* 0x000fea0003800000 */
.L_x_49116:
[----:B-----5:R-:W0:Y:S02]  /*7390*/  I2F.F64 R22, R22 ;  /* 0x0000001600167312 */ /* 0x020e240000201c00 */
[----:B0-----:R-:W-:Y:S01]  /*73a0*/  STG.E.64 desc[UR36][R2.64], R22 ;  /* 0x0000001602007986 */ /* 0x001fe2000c101b24 */
[----:B------:R-:W-:Y:S05]  /*73b0*/  EXIT ;  /* 0x000000000000794d */ /* 0x000fea0003800000 */
.L_x_49107:
        /* <DEDUP_REMOVED lines=12> */
.L_x_49121:
        /* <DEDUP_REMOVED lines=18> */
.L_x_49124:
[----:B------:R-:W-:-:S04]  /*75a0*/  SHF.R.U32.HI R5, RZ, 0x18, R5 ;  /* 0x00000018ff057819 */ /* 0x000fc80000011605 */
[----:B------:R-:W-:-:S07]  /*75b0*/  LOP3.LUT R0, R0, 0x80, R5, 0xf8, !PT ;  /* 0x0000008000007812 */ /* 0x000fce00078ef805 */
.L_x_49123:
[----:B------:R-:W-:Y:S05]  /*75c0*/  BSYNC.RECONVERGENT B0 ;  /* 0x0000000000007941 */ /* 0x000fea0003800200 */
.L_x_49122:
[----:B------:R-:W-:Y:S01]  /*75d0*/  STG.E.U8 desc[UR36][R2.64], R0 ;  /* 0x0000000002007986 */ /* 0x000fe2000c101124 */
[----:B------:R-:W-:Y:S05]  /*75e0*/  EXIT ;  /* 0x000000000000794d */ /* 0x000fea0003800000 */
.L_x_49120:
        /* <DEDUP_REMOVED lines=18> */
.L_x_49127:
[----:B------:R-:W-:-:S04]  /*7710*/  SHF.R.U32.HI R5, RZ, 0x18, R5 ;  /* 0x00000018ff057819 */ /* 0x000fc80000011605 */
[----:B------:R-:W-:-:S07]  /*7720*/  LOP3.LUT R0, R0, 0x80, R5, 0xf8, !PT ;  /* 0x0000008000007812 */ /* 0x000fce00078ef805 */
.L_x_49126:
[----:B------:R-:W-:Y:S05]  /*7730*/  BSYNC.RECONVERGENT B0 ;  /* 0x0000000000007941 */ /* 0x000fea0003800200 */
.L_x_49125:
[----:B------:R-:W-:Y:S01]  /*7740*/  STG.E.U8 desc[UR36][R2.64], R0 ;  /* 0x0000000002007986 */ /* 0x000fe2000c101124 */
[----:B------:R-:W-:Y:S05]  /*7750*/  EXIT ;  /* 0x000000000000794d */ /* 0x000fea0003800000 */
.L_x_49119:
        /* <DEDUP_REMOVED lines=22> */
.L_x_49129:
[----:B-----5:R-:W-:-:S05]  /*78c0*/  SHF.R.S32.HI R23, RZ, 0x1f, R22 ;  /* 0x0000001fff177819 */ /* 0x020fca0000011416 */
[----:B------:R-:W-:Y:S01]  /*78d0*/  STG.E.64 desc[UR36][R2.64], R22 ;  /* 0x0000001602007986 */ /* 0x000fe2000c101b24 */
[----:B------:R-:W-:Y:S05]  /*78e0*/  EXIT ;  /* 0x000000000000794d */ /* 0x000fea0003800000 */
.L_x_49128:
[----:B-----5:R-:W-:Y:S01]  /*78f0*/  STG.E desc[UR36][R2.64], R22 ;  /* 0x0000001602007986 */ /* 0x020fe2000c101924 */
[----:B------:R-:W-:Y:S05]  /*7900*/  EXIT ;  /* 0x000000000000794d */ /* 0x000fea0003800000 */
.L_x_49118:
        /* <DEDUP_REMOVED lines=10> */
.L_x_49131:
[----:B-----5:R-:W0:Y:S01]  /*79b0*/  I2F.F64 R4, R22 ;  /* 0x0000001600047312 */ /* 0x020e220000201c00 */
[----:B------:R-:W-:-:S05]  /*79c0*/  CS2R R6, SRZ ;  /* 0x0000000000067805 */ /* 0x000fca000001ff00 */
[----:B0-----:R-:W-:Y:S01]  /*79d0*/  STG.E.128 desc[UR36][R2.64], R4 ;  /* 0x0000000402007986 */ /* 0x001fe2000c101d24 */
[----:B------:R-:W-:Y:S05]  /*79e0*/  EXIT ;  /* 0x000000000000794d */ /* 0x000fea0003800000 */
.L_x_49130:
[----:B------:R-:W-:-:S13]  /*79f0*/  ISETP.NE.AND P0, PT, R0, 0xf, PT ;  /* 0x0000000f0000780c */ /* 0x000fda0003f05270 */
[----:B------:R-:W-:Y:S05]  /*7a00*/  @!P0 BRA `(.L_x_49132) ;  /* 0x0000000000e88947 */ /* 0x000fea0003800000 */
[----:B------:R-:W-:-:S13]  /*7a10*/  ISETP.NE.AND P0, PT, R0, 0x17, PT ;  /* 0x000000170000780c */ /* 0x000fda0003f05270 */
[----:B------:R-:W-:Y:S05]  /*7a20*/  @!P0 BRA `(.L_x_49133) ;  /* 0x0000000000908947 */ /* 0x000fea0003800000 */
[----:B------:R-:W-:-:S13]  /*7a30*/  ISETP.NE.AND P0, PT, R0, 0x18, PT ;  /* 0x000000180000780c */ /* 0x000fda0003f05270 */
[----:B------:R-:W-:Y:S05]  /*7a40*/  @!P0 BRA `(.L_x_49134) ;  /* 0x0000000000448947 */ /* 0x000fea0003800000 */
.L_x_49111:
        /* <DEDUP_REMOVED lines=16> */
.L_x_49135:
[----:B------:R-:W-:Y:S05]  /*7b50*/  EXIT ;  /* 0x000000000000794d */ /* 0x000fea0003800000 */
.L_x_49134:
        /* <DEDUP_REMOVED lines=13> */
.L_x_49137:
[----:B------:R-:W-:Y:S05]  /*7c30*/  BSYNC.RECONVERGENT B0 ;  /* 0x0000000000007941 */ /* 0x000fea0003800200 */
.L_x_49136:
[----:B------:R-:W-:-:S05]  /*7c40*/  LOP3.LUT R5, R0, 0x80, R5, 0xf8, !PT ;  /* 0x0000008000057812 */ /* 0x000fca00078ef805 */
[----:B------:R-:W-:Y:S01]  /*7c50*/  STG.E.U8 desc[UR36][R2.64], R5 ;  /* 0x0000000502007986 */ /* 0x000fe2000c101124 */
[----:B------:R-:W-:Y:S05]  /*7c60*/  EXIT ;  /* 0x000000000000794d */ /* 0x000fea0003800000 */
.L_x_49133:
        /* <DEDUP_REMOVED lines=12> */
.L_x_49139:
[----:B------:R-:W-:Y:S01]  /*7d30*/  IMAD.MOV.U32 R0, RZ, RZ, 0x7f ;  /* 0x0000007fff007424 */ /* 0x000fe200078e00ff */
[----:B------:R-:W-:-:S04]  /*7d40*/  ISETP.GT.U32.AND P0, PT, R4, 0x7f800000, PT ;  /* 0x7f8000000400780c */ /* 0x000fc80003f04070 */
[----:B------:R-:W-:-:S09]  /*7d50*/  SEL R0, R0, 0x7c, P0 ;  /* 0x0000007c00007807 */ /* 0x000fd20000000000 */
.L_x_49140:
[----:B------:R-:W-:Y:S05]  /*7d60*/  BSYNC.RECONVERGENT B0 ;  /* 0x0000000000007941 */ /* 0x000fea0003800200 */
.L_x_49138:
[----:B------:R-:W-:-:S04]  /*7d70*/  SHF.R.U32.HI R5, RZ, 0x18, R5 ;  /* 0x00000018ff057819 */ /* 0x000fc80000011605 */
[----:B------:R-:W-:-:S05]  /*7d80*/  LOP3.LUT R5, R0, 0x80, R5, 0xf8, !PT ;  /* 0x0000008000057812 */ /* 0x000fca00078ef805 */
[----:B------:R-:W-:Y:S01]  /*7d90*/  STG.E.U8 desc[UR36][R2.64], R5 ;  /* 0x0000000502007986 */ /* 0x000fe2000c101124 */
[----:B------:R-:W-:Y:S05]  /*7da0*/  EXIT ;  /* 0x000000000000794d */ /* 0x000fea0003800000 */
.L_x_49132:
[----:B-----5:R-:W-:-:S04]  /*7db0*/  I2FP.F32.S32 R0, R22 ;  /* 0x0000001600007245 */ /* 0x020fc80000201400 */
[----:B------:R-:W-:-:S05]  /*7dc0*/  F2FP.BF16.F32.PACK_AB R0, RZ, R0 ;  /* 0x00000000ff00723e */ /* 0x000fca00000010ff */
[----:B------:R-:W-:Y:S01]  /*7dd0*/  STG.E.U16 desc[UR36][R2.64], R0 ;  /* 0x0000000002007986 */ /* 0x000fe2000c101524 */
[----:B------:R-:W-:Y:S05]  /*7de0*/  EXIT ;  /* 0x000000000000794d */ /* 0x000fea0003800000 */
.L_x_49141:
        /* <DEDUP_REMOVED lines=9> */
.L_x_55101:


//--------------------- .text._ZN2at6native18elementwise_kernelILi128ELi2EZNS0_22gpu_kernel_impl_nocastINS0_13BUnaryFunctorIiiiZZZNS0_21remainder_kernel_cudaERNS_18TensorIteratorBaseEENKUlvE_clEvENKUlvE1_clEvEUliiE_EEEEvS5_RKT_EUliE_EEviT1_ --------------------------
	.section	.text._ZN2at6native18elementwise_kernelILi128ELi2EZNS0_22gpu_kernel_impl_nocastINS0_13BUnaryFunctorIiiiZZZNS0_21remainder_kernel_cudaERNS_18TensorIteratorBaseEENKUlvE_clEvENKUlvE1_clEvEUliiE_EEEEvS5_RKT_EUliE_EEviT1_,"ax",@progbits
	.align	128
        .global         _ZN2at6native18elementwise_kernelILi128ELi2EZNS0_22gpu_kernel_impl_nocastINS0_13BUnaryFunctorIiiiZZZNS0_21remainder_kernel_cudaERNS_18TensorIteratorBaseEENKUlvE_clEvENKUlvE1_clEvEUliiE_EEEEvS5_RKT_EUliE_EEviT1_
        .type           _ZN2at6native18elementwise_kernelILi128ELi2EZNS0_22gpu_kernel_impl_nocastINS0_13BUnaryFunctorIiiiZZZNS0_21remainder_kernel_cudaERNS_18TensorIteratorBaseEENKUlvE_clEvENKUlvE1_clEvEUliiE_EEEEvS5_RKT_EUliE_EEviT1_,@function
        .size           _ZN2at6native18elementwise_kernelILi128ELi2EZNS0_22gpu_kernel_impl_nocastINS0_13BUnaryFunctorIiiiZZZNS0_21remainder_kernel_cudaERNS_18TensorIteratorBaseEENKUlvE_clEvENKUlvE1_clEvEUliiE_EEEEvS5_RKT_EUliE_EEviT1_,(.L_x_55102 - _ZN2at6native18elementwise_kernelILi128ELi2EZNS0_22gpu_kernel_impl_nocastINS0_13BUnaryFunctorIiiiZZZNS0_21remainder_kernel_cudaERNS_18TensorIteratorBaseEENKUlvE_clEvENKUlvE1_clEvEUliiE_EEEEvS5_RKT_EUliE_EEviT1_)
        .other          _ZN2at6native18elementwise_kernelILi128ELi2EZNS0_22gpu_kernel_impl_nocastINS0_13BUnaryFunctorIiiiZZZNS0_21remainder_kernel_cudaERNS_18TensorIteratorBaseEENKUlvE_clEvENKUlvE1_clEvEUliiE_EEEEvS5_RKT_EUliE_EEviT1_,@"STO_CUDA_ENTRY STV_DEFAULT"
_ZN2at6native18elementwise_kernelILi128ELi2EZNS0_22gpu_kernel_impl_nocastINS0_13BUnaryFunctorIiiiZZZNS0_21remainder_kernel_cudaERNS_18TensorIteratorBaseEENKUlvE_clEvENKUlvE1_clEvEUliiE_EEEEvS5_RKT_EUliE_EEviT1_:
.text._ZN2at6native18elementwise_kernelILi128ELi2EZNS0_22gpu_kernel_impl_nocastINS0_13BUnaryFunctorIiiiZZZNS0_21remainder_kernel_cudaERNS_18TensorIteratorBaseEENKUlvE_clEvENKUlvE1_clEvEUliiE_EEEEvS5_RKT_EUliE_EEviT1_:
        /* <DEDUP_REMOVED lines=22> */
[----:B0-----:R-:W-:Y:S01]  /*0160*/  IMAD.MOV.U32 R6, RZ, RZ, RZ ;  /* 0x000000ffff067224 */ /* 0x001fe200078e00ff */
[----:B-1----:R-:W-:-:S05]  /*0170*/  IADD3 R2, PT, PT, RZ, -R7, RZ ;  /* 0x80000007ff027210 */ /* 0x002fca0007ffe0ff */
[----:B------:R-:W-:-:S04]  /*0180*/  IMAD R13, R2, R9, RZ ;  /* 0x00000009020d7224 */ /* 0x000fc800078e02ff */
[----:B------:R-:W-:Y:S01]  /*0190*/  IMAD.HI.U32 R7, R7, R13, R6 ;  /* 0x0000000d07077227 */ /* 0x000fe200078e0006 */
[----:B--2---:R-:W-:Y:S02]  /*01a0*/  IABS R2, R4 ;  /* 0x0000000400027213 */ /* 0x004fe40000000000 */
[----:B------:R-:W-:Y:S02]  /*01b0*/  ISETP.GE.AND P2, PT, R4, RZ, PT ;  /* 0x000000ff0400720c */ /* 0x000fe40003f46270 */
[----:B------:R-:W0:Y:S01]  /*01c0*/  LDC.64 R4, c[0x0][0x580] ;  /* 0x00016000ff047b82 */ /* 0x000e220000000a00 */
        /* <DEDUP_REMOVED lines=16> */
[----:B0-----:R0:W-:Y:S02]  /*02d0*/  STG.E desc[UR6][R4.64], R7 ;  /* 0x0000000704007986 */ /* 0x0011e4000c101906 */
.L_x_49144:
[----:B------:R-:W-:Y:S05]  /*02e0*/  BSYNC.RECONVERGENT B0 ;  /* 0x0000000000007941 */ /* 0x000fea0003800200 */
.L_x_49143:
[----:B------:R-:W-:-:S13]  /*02f0*/  ISETP.GE.AND P0, PT, R3, UR4, PT ;  /* 0x0000000403007c0c */ /* 0x000fda000bf06270 */
[----:B------:R-:W-:Y:S05]  /*0300*/  @P0 EXIT ;  /* 0x000000000000094d */ /* 0x000fea0003800000 */
[----:B------:R-:W1:Y:S08]  /*0310*/  LDC.64 R2, c[0x0][0x588] ;  /* 0x00016200ff027b82 */ /* 0x000e700000000a00 */
[----:B0-----:R-:W0:Y:S01]  /*0320*/  LDC R7, c[0x0][0x594] ;  /* 0x00016500ff077b82 */ /* 0x001e220000000800 */
[----:B-1----:R-:W2:Y:S01]  /*0330*/  LDG.E R2, desc[UR6][R2.64] ;  /* 0x0000000602027981 */ /* 0x002ea2000c1e1900 */
[----:B0-----:R-:W-:-:S02]  /*0340*/  IABS R9, R7 ;  /* 0x0000000700097213 */ /* 0x001fc40000000000 */
[----:B------:R-:W-:Y:S02]  /*0350*/  ISETP.NE.AND P2, PT, R7, RZ, PT ;  /* 0x000000ff0700720c */ /* 0x000fe40003f45270 */
        /* <DEDUP_REMOVED lines=10> */
[----:B------:R-:W-:-:S05]  /*0400*/  IMAD.HI.U32 R0, R0, R3, RZ ;  /* 0x0000000300007227 */ /* 0x000fca00078e00ff */
[----:B------:R-:W-:-:S05]  /*0410*/  IADD3 R0, PT, PT, -R0, RZ, RZ ;  /* 0x000000ff00007210 */ /* 0x000fca0007ffe1ff */
[C---:B------:R-:W-:Y:S02]  /*0420*/  IMAD R0, R9.reuse, R0, R3 ;  /* 0x0000000009007224 */ /* 0x040fe400078e0203 */
[----:B------:R-:W0:Y:S03]  /*0430*/  LDC.64 R2, c[0x0][0x580] ;  /* 0x00016000ff027b82 */ /* 0x000e260000000a00 */
[----:B------:R-:W-:-:S13]  /*0440*/  ISETP.GT.U32.AND P0, PT, R9, R0, PT ;  /* 0x000000000900720c */ /* 0x000fda0003f04070 */
[----:B------:R-:W-:-:S04]  /*0450*/  @!P0 IADD3 R0, PT, PT, R0, -R9, RZ ;  /* 0x8000000900008210 */ /* 0x000fc80007ffe0ff */
        /* <DEDUP_REMOVED lines=12> */
.L_x_49142:
        /* <DEDUP_REMOVED lines=305> */
.L_x_49147:
[----:B------:R-:W0:Y:S01]  /*1830*/  LDCU.128 UR8, c[0x0][0x580] ;  /* 0x0000b000ff0877ac */ /* 0x000e220008000c00 */
[----:B------:R-:W1:Y:S01]  /*1840*/  LDC R11, c[0x0][0x594] ;  /* 0x00016500ff0b7b82 */ /* 0x000e620000000800 */
[----:B0-----:R-:W-:-:S04]  /*1850*/  IADD3 R6, P0, PT, R4, UR10, RZ ;  /* 0x0000000a04067c10 */ /* 0x001fc8000ff1e0ff */
[----:B------:R-:W-:-:S05]  /*1860*/  IADD3.X R7, PT, PT, RZ, UR11, RZ, P0, !PT ;  /* 0x0000000bff077c10 */ /* 0x000fca00087fe4ff */
[----:B------:R-:W2:Y:S01]  /*1870*/  LDG.E R6, desc[UR6][R6.64] ;  /* 0x0000000606067981 */ /* 0x000ea2000c1e1900 */
[----:B-1----:R-:W-:Y:S02]  /*1880*/  IABS R13, R11 ;  /* 0x0000000b000d7213 */ /* 0x002fe40000000000 */
[----:B------:R-:W-:Y:S02]  /*1890*/  ISETP.NE.AND P2, PT, R11, RZ, PT ;  /* 0x000000ff0b00720c */ /* 0x000fe40003f45270 */
[----:B------:R-:W0:Y:S01]  /*18a0*/  I2F.RP R10, R13 ;  /* 0x0000000d000a7306 */ /* 0x000e220000209400 */
[----:B------:R-:W-:-:S07]  /*18b0*/  IADD3 R3, PT, PT, R3, 0x80, RZ ;  /* 0x0000008003037810 */ /* 0x000fce0007ffe0ff */
        /* <DEDUP_REMOVED lines=19> */
[C---:B------:R-:W-:Y:S02]  /*19f0*/  LOP3.LUT R4, R6.reuse, R11, RZ, 0x3c, !PT ;  /* 0x0000000b06047212 */ /* 0x040fe400078e3cff */
[----:B------:R-:W-:Y:S02]  /*1a00*/  ISETP.NE.AND P1, PT, R6, RZ, PT ;  /* 0x000000ff0600720c */ /* 0x000fe40003f25270 */
[----:B------:R-:W-:-:S04]  /*1a10*/  ISETP.GT.AND P0, PT, R4, -0x1, PT ;  /* 0xffffffff0400780c */ /* 0x000fc80003f04270 */
[----:B------:R-:W-:Y:S02]  /*1a20*/  SEL R7, R11, RZ, !P0 ;  /* 0x000000ff0b077207 */ /* 0x000fe40004000000 */
[----:B------:R-:W-:Y:S02]  /*1a30*/  IADD3 R4, P0, PT, R5, UR8, RZ ;  /* 0x0000000805047c10 */ /* 0x000fe4000ff1e0ff */
[----:B------:R-:W-:Y:S02]  /*1a40*/  SEL R7, R7, RZ, P1 ;  /* 0x000000ff07077207 */ /* 0x000fe40000800000 */
[----:B------:R-:W-:-:S03]  /*1a50*/  IADD3.X R5, PT, PT, RZ, UR9, RZ, P0, !PT ;  /* 0x00000009ff057c10 */ /* 0x000fc600087fe4ff */
[----:B------:R-:W-:-:S05]  /*1a60*/  IMAD.IADD R7, R6, 0x1, R7 ;  /* 0x0000000106077824 */ /* 0x000fca00078e0207 */
[----:B------:R0:W-:Y:S02]  /*1a70*/  STG.E desc[UR6][R4.64], R7 ;  /* 0x0000000704007986 */ /* 0x0001e4000c101906 */
.L_x_49146:
[----:B------:R-:W-:Y:S05]  /*1a80*/  BSYNC.RECONVERGENT B0 ;  /* 0x0000000000007941 */ /* 0x000fea0003800200 */
.L_x_49145:
        /* <DEDUP_REMOVED lines=300> */
.L_x_49148:
[----:B------:R-:W0:Y:S01]  /*2d50*/  LDCU.128 UR8, c[0x0][0x580] ;  /* 0x0000b000ff0877ac */ /* 0x000e220008000c00 */
[----:B------:R-:W1:Y:S01]  /*2d60*/  LDC R9, c[0x0][0x594] ;  /* 0x00016500ff097b82 */ /* 0x000e620000000800 */
[----:B0-----:R-:W-:-:S04]  /*2d70*/  IADD3 R4, P0, PT, R2, UR10, RZ ;  /* 0x0000000a02047c10 */ /* 0x001fc8000ff1e0ff */
[----:B------:R-:W-:-:S05]  /*2d80*/  IADD3.X R5, PT, PT, RZ, UR11, RZ, P0, !PT ;  /* 0x0000000bff057c10 */ /* 0x000fca00087fe4ff */
[----:B------:R-:W2:Y:S01]  /*2d90*/  LDG.E R4, desc[UR6][R4.64] ;  /* 0x0000000604047981 */ /* 0x000ea2000c1e1900 */
[----:B-1----:R-:W-:Y:S02]  /*2da0*/  IABS R11, R9 ;  /* 0x00000009000b7213 */ /* 0x002fe40000000000 */
[----:B------:R-:W-:Y:S02]  /*2db0*/  ISETP.NE.AND P2, PT, R9, RZ, PT ;  /* 0x000000ff0900720c */ /* 0x000fe40003f45270 */
[----:B------:R-:W0:Y:S08]  /*2dc0*/  I2F.RP R8, R11 ;  /* 0x0000000b00087306 */ /* 0x000e300000209400 */
        /* <DEDUP_REMOVED lines=24> */
[----:B------:R-:W-:Y:S02]  /*2f50*/  IADD3.X R3, PT, PT, RZ, UR9, RZ, P0, !PT ;  /* 0x00000009ff037c10 */ /* 0x000fe400087fe4ff */
[----:B------:R-:W-:-:S05]  /*2f60*/  IADD3 R5, PT, PT, R0, R5, RZ ;  /* 0x0000000500057210 */ /* 0x000fca0007ffe0ff */
[----:B------:R-:W-:Y:S01]  /*2f70*/  STG.E desc[UR6][R2.64], R5 ;  /* 0x0000000502007986 */ /* 0x000fe2000c101906 */
[----:B------:R-:W-:Y:S05]  /*2f80*/  EXIT ;  /* 0x000000000000794d */ /* 0x000fea0003800000 */
.L_x_49149:
        /* <DEDUP_REMOVED lines=15> */
.L_x_55102:


//--------------------- .text._ZN2at6native27unrolled_elementwise_kernelINS0_13BUnaryFunctorIiiiZZZNS0_21remainder_kernel_cudaERNS_18TensorIteratorBaseEENKUlvE_clEvENKUlvE1_clEvEUliiE_EESt5arrayIPcLm2EELi4E23TrivialOffsetCalculatorILi1EjESD_NS0_6memory15LoadWithoutCastENSE_16StoreWithoutCastEEEviT_T0_T2_T3_T4_T5_ --------------------------
	.section	.text._ZN2at6native27unrolled_elementwise_kernelINS0_13BUnaryFunctorIiiiZZZNS0_21remainder_kernel_cudaERNS_18TensorIteratorBaseEENKUlvE_clEvENKUlvE1_clEvEUliiE_EESt5arrayIPcLm2EELi4E23TrivialOffsetCalculatorILi1EjESD_NS0_6memory15LoadWithoutCastENSE_16StoreWithoutCastEEEviT_T0_T2_T3_T4_T5_,"ax",@progbits
	.align	128
        .global         _ZN2at6native27unrolled_elementwise_kernelINS0_13BUnaryFunctorIiiiZZZNS0_21remainder_kernel_cudaERNS_18TensorIteratorBaseEENKUlvE_clEvENKUlvE1_clEvEUliiE_EESt5arrayIPcLm2EELi4E23TrivialOffsetCalculatorILi1EjESD_NS0_6memory15LoadWithoutCastENSE_16StoreWithoutCastEEEviT_T0_T2_T3_T4_T5_
        .type           _ZN2at6native27unrolled_elementwise_kernelINS0_13BUnaryFunctorIiiiZZZNS0_21remainder_kernel_cudaERNS_18TensorIteratorBaseEENKUlvE_clEvENKUlvE1_clEvEUliiE_EESt5arrayIPcLm2EELi4E23TrivialOffsetCalculatorILi1EjESD_NS0_6memory15LoadWithoutCastENSE_16StoreWithoutCastEEEviT_T0_T2_T3_T4_T5_,@function
        .size           _ZN2at6native27unrolled_elementwise_kernelINS0_13BUnaryFunctorIiiiZZZNS0_21remainder_kernel_cudaERNS_18TensorIteratorBaseEENKUlvE_clEvENKUlvE1_clEvEUliiE_EESt5arrayIPcLm2EELi4E23TrivialOffsetCalculatorILi1EjESD_NS0_6memory15LoadWithoutCastENSE_16StoreWithoutCastEEEviT_T0_T2_T3_T4_T5_,(.L_x_55103 - _ZN2at6native27unrolled_elementwise_kernelINS0_13BUnaryFunctorIiiiZZZNS0_21remainder_kernel_cudaERNS_18TensorIteratorBaseEENKUlvE_clEvENKUlvE1_clEvEUliiE_EESt5arrayIPcLm2EELi4E23TrivialOffsetCalculatorILi1EjESD_NS0_6memory15LoadWithoutCastENSE_16StoreWithoutCastEEEviT_T0_T2_T3_T4_T5_)
        .other          _ZN2at6native27unrolled_elementwise_kernelINS0_13BUnaryFunctorIiiiZZZNS0_21remainder_kernel_cudaERNS_18TensorIteratorBaseEENKUlvE_clEvENKUlvE1_clEvEUliiE_EESt5arrayIPcLm2EELi4E23TrivialOffsetCalculatorILi1EjESD_NS0_6memory15LoadWithoutCastENSE_16StoreWithoutCastEEEviT_T0_T2_T3_T4_T5_,@"STO_CUDA_ENTRY STV_DEFAULT"
_ZN2at6native27unrolled_elementwise_kernelINS0_13BUnaryFunctorIiiiZZZNS0_21remainder_kernel_cudaERNS_18TensorIteratorBaseEENKUlvE_clEvENKUlvE1_clEvEUliiE_EESt5arrayIPcLm2EELi4E23TrivialOffsetCalculatorILi1EjESD_NS0_6memory15LoadWithoutCastENSE_16StoreWithoutCastEEEviT_T0_T2_T3_T4_T5_:
.text._ZN2at6native27unrolled_elementwise_kernelINS0_13BUnaryFunctorIiiiZZZNS0_21remainder_kernel_cudaERNS_18TensorIteratorBaseEENKUlvE_clEvENKUlvE1_clEvEUliiE_EESt5arrayIPcLm2EELi4E23TrivialOffsetCalculatorILi1EjESD_NS0_6memory15LoadWithoutCastENSE_16StoreWithoutCastEEEviT_T0_T2_T3_T4_T5_:
        /* <DEDUP_REMOVED lines=12> */
[----:B------:R-:W-:Y:S02]  /*00c0*/  @!P1 IMAD R9, R0, 0x200, R7 ;  /* 0x0000020000099824 */ /* 0x000fe400078e0207 */
[----:B------:R-:W-:Y:S02]  /*00d0*/  HFMA2 R8, -RZ, RZ, 0, 0 ;  /* 0x00000000ff087431 */ /* 0x000fe400000001ff */
[----:B------:R-:W-:Y:S01]  /*00e0*/  @!P1 VIADD R7, R7, 0x80 ;  /* 0x0000008007079836 */ /* 0x000fe20000000000 */
[----:B------:R-:W2:Y:S04]  /*00f0*/  @!P1 LDC.64 R10, c[0x0][0x398] ;  /* 0x0000e600ff0a9b82 */ /* 0x000ea80000000a00 */
[----:B------:R-:W-:-:S13]  /*0100*/  ISETP.GE.AND P3, PT, R7, R2, PT ;  /* 0x000000020700720c */ /* 0x000fda0003f66270 */
[----:B------:R-:W-:Y:S01]  /*0110*/  @!P3 LEA R17, R0, R7, 0x9 ;  /* 0x000000070011b211 */ /* 0x000fe200078e48ff */
[----:B------:R-:W-:Y:S01]  /*0120*/  @!P3 VIADD R7, R7, 0x80 ;  /* 0x000000800707b836 */ /* 0x000fe20000000000 */
[----:B------:R-:W3:Y:S04]  /*0130*/  @!P3 LDC.64 R4, c[0x0][0x398] ;  /* 0x0000e600ff04bb82 */ /* 0x000ee80000000a00 */
[----:B------:R-:W-:Y:S01]  /*0140*/  ISETP.GE.AND P2, PT, R7, R2, PT ;  /* 0x000000020700720c */ /* 0x000fe20003f46270 */
[----:B--2---:R-:W-:-:S05]  /*0150*/  @!P1 IMAD.WIDE.U32 R10, R9, 0x4, R10 ;  /* 0x00000004090a9825 */ /* 0x004fca00078e000a */
[----:B-1----:R1:W5:Y:S07]  /*0160*/  @!P1 LDG.E R18, desc[UR4][R10.64] ;  /* 0x000000040a129981 */ /* 0x00236e000c1e1900 */
[----:B------:R-:W2:Y:S01]  /*0170*/  @!P2 LDC.64 R14, c[0x0][0x398] ;  /* 0x0000e600ff0eab82 */ /* 0x000ea20000000a00 */
[----:B------:R-:W-:Y:S02]  /*0180*/  @!P2 IMAD R7, R0, 0x200, R7 ;  /* 0x000002000007a824 */ /* 0x000fe400078e0207 */
[----:B---3--:R-:W-:Y:S01]  /*0190*/  @!P3 IMAD.WIDE.U32 R16, R17, 0x4, R4 ;  /* 0x000000041110b825 */ /* 0x008fe200078e0004 */
[----:B------:R-:W-:-:S03]  /*01a0*/  CS2R R4, SRZ ;  /* 0x0000000000047805 */ /* 0x000fc6000001ff00 */
[C---:B-1----:R-:W-:Y:S02]  /*01b0*/  VIADD R11, R3.reuse, 0x180 ;  /* 0x00000180030b7836 */ /* 0x042fe40000000000 */
[----:B------:R-:W-:Y:S01]  /*01c0*/  VIADD R9, R3, 0x100 ;  /* 0x0000010003097836 */ /* 0x000fe20000000000 */
[----:B------:R1:W5:Y:S01]  /*01d0*/  @!P3 LDG.E R5, desc[UR4][R16.64] ;  /* 0x000000041005b981 */ /* 0x000362000c1e1900 */
[----:B--2---:R-:W-:-:S04]  /*01e0*/  @!P2 IMAD.WIDE.U32 R14, R7, 0x4, R14 ;  /* 0x00000004070ea825 */ /* 0x004fc800078e000e */
[----:B------:R-:W-:Y:S01]  /*01f0*/  @!P0 IMAD R7, R0, 0x200, R3 ;  /* 0x0000020000078824 */ /* 0x000fe200078e0203 */
[----:B------:R2:W5:Y:S03]  /*0200*/  @!P2 LDG.E R4, desc[UR4][R14.64] ;  /* 0x000000040e04a981 */ /* 0x000566000c1e1900 */
[----:B0-----:R-:W-:-:S05]  /*0210*/  @!P0 IMAD.WIDE.U32 R12, R7, 0x4, R12 ;  /* 0x00000004070c8825 */ /* 0x001fca00078e000c */
[----:B------:R2:W5:Y:S01]  /*0220*/  @!P0 LDG.E R8, desc[UR4][R12.64] ;  /* 0x000000040c088981 */ /* 0x000562000c1e1900 */
[----:B------:R-:W-:-:S13]  /*0230*/  ISETP.GE.AND P0, PT, R3, R2, PT ;  /* 0x000000020300720c */ /* 0x000fda0003f06270 */
[----:B------:R-:W0:Y:S01]  /*0240*/  @!P0 LDC.64 R6, c[0x0][0x390] ;  /* 0x0000e400ff068b82 */ /* 0x000e220000000a00 */
[----:B-1----:R-:W-:Y:S01]  /*0250*/  VIADD R17, R3, 0x80 ;  /* 0x0000008003117836 */ /* 0x002fe20000000000 */
[----:B------:R-:W-:Y:S01]  /*0260*/  BSSY.RECONVERGENT B0, `(.L_x_49150) ;  /* 0x0000024000007945 */ /* 0x000fe20003800200 */
[-C--:B------:R-:W-:Y:S01]  /*0270*/  ISETP.GE.AND P2, PT, R11, R2.reuse, PT ;  /* 0x000000020b00720c */ /* 0x080fe20003f46270 */
[----:B------:R-:W-:Y:S01]  /*0280*/  @!P0 IMAD R11, R0, 0x200, R3 ;  /* 0x00000200000b8824 */ /* 0x000fe200078e0203 */
[-C--:B------:R-:W-:Y:S02]  /*0290*/  ISETP.GE.AND P1, PT, R9, R2.reuse, PT ;  /* 0x000000020900720c */ /* 0x080fe40003f26270 */
[----:B------:R-:W-:Y:S02]  /*02a0*/  ISETP.GE.AND P4, PT, R17, R2, PT ;  /* 0x000000021100720c */ /* 0x000fe40003f86270 */
[----:B------:R-:W-:Y:S01]  /*02b0*/  @!P0 MOV R3, R17 ;  /* 0x0000001100038202 */ /* 0x000fe20000000f00 */
[----:B--2---:R-:W-:Y:S10]  /*02c0*/  @P0 BRA `(.L_x_49151) ;  /* 0x0000000000740947 */ /* 0x004ff40003800000 */
[----:B------:R-:W1:Y:S01]  /*02d0*/  LDC R14, c[0x0][0x388] ;  /* 0x0000e200ff0e7b82 */ /* 0x000e620000000800 */
[----:B-----5:R-:W-:Y:S02]  /*02e0*/  IABS R16, R8 ;  /* 0x0000000800107213 */ /* 0x020fe40000000000 */
[----:B------:R-:W-:Y:S02]  /*02f0*/  ISETP.GE.AND P6, PT, R8, RZ, PT ;  /* 0x000000ff0800720c */ /* 0x000fe40003fc6270 */
[----:B-1----:R-:W-:-:S04]  /*0300*/  IABS R10, R14 ;  /* 0x0000000e000a7213 */ /* 0x002fc80000000000 */
[----:B------:R-:W1:Y:S08]  /*0310*/  I2F.RP R9, R10 ;  /* 0x0000000a00097306 */ /* 0x000e700000209400 */
        /* <DEDUP_REMOVED lines=24> */
.L_x_49151:
[----:B------:R-:W-:Y:S05]  /*04a0*/  BSYNC.RECONVERGENT B0 ;  /* 0x0000000000007941 */ /* 0x000fea0003800200 */
.L_x_49150:
[----:B------:R-:W-:Y:S01]  /*04b0*/  BSSY.RECONVERGENT B0, `(.L_x_49152) ;  /* 0x0000021000007945 */ /* 0x000fe20003800200 */
[----:B------:R-:W-:Y:S01]  /*04c0*/  ISETP.GE.AND P3, PT, R3, R2, PT ;  /* 0x000000020300720c */ /* 0x000fe20003f66270 */
[----:B0-----:R-:W-:Y:S02]  /*04d0*/  @!P0 IMAD.WIDE.U32 R6, R11, 0x4, R6 ;  /* 0x000000040b068825 */ /* 0x001fe400078e0006 */
        /* <DEDUP_REMOVED lines=13> */
[----:B------:R-:W-:-:S04]  /*05b0*/  IMAD.HI.U32 R17, R11, R17, R10 ;  /* 0x000000110b117227 */ /* 0x000fc800078e000a */
[----:B------:R-:W-:-:S04]  /*05c0*/  IMAD.MOV.U32 R10, RZ, RZ, R8 ;  /* 0x000000ffff0a7224 */ /* 0x000fc800078e0008 */
        /* <DEDUP_REMOVED lines=15> */
.L_x_49153:
[----:B------:R-:W-:Y:S05]  /*06c0*/  BSYNC.RECONVERGENT B0 ;  /* 0x0000000000007941 */ /* 0x000fea0003800200 */
.L_x_49152:
        /* <DEDUP_REMOVED lines=31> */
.L_x_49155:
[----:B------:R-:W-:Y:S05]  /*08c0*/  BSYNC.RECONVERGENT B0 ;  /* 0x0000000000007941 */ /* 0x000fea0003800200 */
.L_x_49154:
        /* <DEDUP_REMOVED lines=31> */
.L_x_49157:
[----:B------:R-:W-:Y:S05]  /*0ac0*/  BSYNC.RECONVERGENT B0 ;  /* 0x0000000000007941 */ /* 0x000fea0003800200 */
.L_x_49156:
[----:B------:R0:W-:Y:S01]  /*0ad0*/  @!P0 STG.E desc[UR4][R6.64], R9 ;  /* 0x0000000906008986 */ /* 0x0001e2000c101904 */
        /* <DEDUP_REMOVED lines=12> */
.L_x_49159:
[----:B------:R-:W-:Y:S05]  /*0ba0*/  BSYNC.RECONVERGENT B0 ;  /* 0x0000000000007941 */ /* 0x000fea0003800200 */
.L_x_49158:
[----:B------:R-:W-:-:S13]  /*0bb0*/  ISETP.GE.AND P0, PT, R3, R2, PT ;  /* 0x000000020300720c */ /* 0x000fda0003f06270 */
[----:B------:R-:W-:Y:S05]  /*0bc0*/  @P0 EXIT ;  /* 0x000000000000094d */ /* 0x000fea0003800000 */
[----:B-1---5:R-:W1:Y:S01]  /*0bd0*/  LDC.64 R4, c[0x0][0x390] ;  /* 0x0000e400ff047b82 */ /* 0x022e620000000a00 */
[----:B------:R-:W-:-:S04]  /*0be0*/  IMAD R3, R0, 0x200, R3 ;  /* 0x0000020000037824 */ /* 0x000fc800078e0203 */
[----:B-1----:R-:W-:-:S05]  /*0bf0*/  IMAD.WIDE.U32 R2, R3, 0x4, R4 ;  /* 0x0000000403027825 */ /* 0x002fca00078e0004 */
[----:B------:R-:W-:Y:S01]  /*0c00*/  STG.E desc[UR4][R2.64], R13 ;  /* 0x0000000d02007986 */ /* 0x000fe2000c101904 */
[----:B------:R-:W-:Y:S05]  /*0c10*/  EXIT ;  /* 0x000000000000794d */ /* 0x000fea0003800000 */
.L_x_49160:
        /* <DEDUP_REMOVED lines=14> */
.L_x_55103:


//--------------------- .text._ZN2at6native29vectorized_elementwise_kernelILi2ENS0_13BUnaryFunctorIiiiZZZNS0_21remainder_kernel_cudaERNS_18TensorIteratorBaseEENKUlvE_clEvENKUlvE1_clEvEUliiE_EESt5arrayIPcLm2EEEEviT0_T1_ --------------------------
	.section	.text._ZN2at6native29vectorized_elementwise_kernelILi2ENS0_13BUnaryFunctorIiiiZZZNS0_21remainder_kernel_cudaERNS_18TensorIteratorBaseEENKUlvE_clEvENKUlvE1_clEvEUliiE_EESt5arrayIPcLm2EEEEviT0_T1_,"ax",@progbits
	.align	128
        .global         _ZN2at6native29vectorized_elementwise_kernelILi2ENS0_13BUnaryFunctorIiiiZZZNS0_21remainder_kernel_cudaERNS_18TensorIteratorBaseEENKUlvE_clEvENKUlvE1_clEvEUliiE_EESt5arrayIPcLm2EEEEviT0_T1_
        .type           _ZN2at6native29vectorized_elementwise_kernelILi2ENS0_13BUnaryFunctorIiiiZZZNS0_21remainder_kernel_cudaERNS_18TensorIteratorBaseEENKUlvE_clEvENKUlvE1_clEvEUliiE_EESt5arrayIPcLm2EEEEviT0_T1_,@function
        .size           _ZN2at6native29vectorized_elementwise_kernelILi2ENS0_13BUnaryFunctorIiiiZZZNS0_21remainder_kernel_cudaERNS_18TensorIteratorBaseEENKUlvE_clEvENKUlvE1_clEvEUliiE_EESt5arrayIPcLm2EEEEviT0_T1_,(.L_x_55104 - _ZN2at6native29vectorized_elementwise_kernelILi2ENS0_13BUnaryFunctorIiiiZZZNS0_21remainder_kernel_cudaERNS_18TensorIteratorBaseEENKUlvE_clEvENKUlvE1_clEvEUliiE_EESt5arrayIPcLm2EEEEviT0_T1_)
        .other          _ZN2at6native29vectorized_elementwise_kernelILi2ENS0_13BUnaryFunctorIiiiZZZNS0_21remainder_kernel_cudaERNS_18TensorIteratorBaseEENKUlvE_clEvENKUlvE1_clEvEUliiE_EESt5arrayIPcLm2EEEEviT0_T1_,@"STO_CUDA_ENTRY STV_DEFAULT"
_ZN2at6native29vectorized_elementwise_kernelILi2ENS0_13BUnaryFunctorIiiiZZZNS0_21remainder_kernel_cudaERNS_18TensorIteratorBaseEENKUlvE_clEvENKUlvE1_clEvEUliiE_EESt5arrayIPcLm2EEEEviT0_T1_:
.text._ZN2at6native29vectorized_elementwise_kernelILi2ENS0_13BUnaryFunctorIiiiZZZNS0_21remainder_kernel_cudaERNS_18TensorIteratorBaseEENKUlvE_clEvENKUlvE1_clEvEUliiE_EESt5arrayIPcLm2EEEEviT0_T1_:
        /* <DEDUP_REMOVED lines=23> */
[----:B------:R0:W5:Y:S11]  /*0170*/  @!P6 LDG.E R16, desc[UR4][R24.64] ;  /* 0x000000041810e981 */ /* 0x000176000c1e1900 */
        /* <DEDUP_REMOVED lines=12> */
[----:B------:R-:W-:Y:S02]  /*0240*/  @!P1 IMAD.IADD R21, R0, 0x1, R15 ;  /* 0x0000000100159824 */ /* 0x000fe400078e020f */
[----:B------:R-:W-:-:S05]  /*0250*/  @!P1 VIADD R15, R15, 0x80 ;  /* 0x000000800f0f9836 */ /* 0x000fca0000000000 */
        /* <DEDUP_REMOVED lines=16> */
[----:B-1----:R-:W-:-:S03]  /*0360*/  @!P6 IMAD.WIDE.U32 R20, R7, 0x4, R8 ;  /* 0x000000040714e825 */ /* 0x002fc600078e0008 */
[----:B------:R3:W5:Y:S01]  /*0370*/  @!P2 LDG.E R14, desc[UR4][R10.64] ;  /* 0x000000040a0ea981 */ /* 0x000762000c1e1900 */
[----:B------:R-:W-:-:S06]  /*0380*/  IMAD.MOV.U32 R7, RZ, RZ, RZ ;  /* 0x000000ffff077224 */ /* 0x000fcc00078e00ff */
[----:B------:R3:W5:Y:S01]  /*0390*/  @!P6 LDG.E R7, desc[UR4][R20.64] ;  /* 0x000000041407e981 */ /* 0x000762000c1e1900 */
[----:B------:R-:W-:-:S04]  /*03a0*/  @!P0 IMAD.IADD R9, R0, 0x1, R5 ;  /* 0x0000000100098824 */ /* 0x000fc800078e0205 */
[----:B0-----:R-:W-:-:S05]  /*03b0*/  @!P0 IMAD.WIDE.U32 R18, R9, 0x4, R18 ;  /* 0x0000000409128825 */ /* 0x001fca00078e0012 */
[----:B------:R3:W5:Y:S01]  /*03c0*/  @!P0 LDG.E R15, desc[UR4][R18.64] ;  /* 0x00000004120f8981 */ /* 0x000762000c1e1900 */
[CC--:B------:R-:W-:Y:S01]  /*03d0*/  ISETP.GE.U32.AND P0, PT, R5.reuse, R4.reuse, PT ;  /* 0x000000040500720c */ /* 0x0c0fe20003f06070 */
[----:B------:R-:W-:Y:S02]  /*03e0*/  IMAD.MOV.U32 R8, RZ, RZ, RZ ;  /* 0x000000ffff087224 */ /* 0x000fe400078e00ff */
[----:B------:R-:W-:Y:S01]  /*03f0*/  VIADD R9, R5, 0x80 ;  /* 0x0000008005097836 */ /* 0x000fe20000000000 */
[----:B------:R-:W-:Y:S03]  /*0400*/  BSSY.RECONVERGENT B0, `(.L_x_49162) ;  /* 0x0000020000007945 */ /* 0x000fe60003800200 */
[----:B------:R3:W5:Y:S01]  /*0410*/  @!P1 LDG.E R8, desc[UR4][R2.64] ;  /* 0x0000000402089981 */ /* 0x000762000c1e1900 */
[----:B------:R-:W-:-:S05]  /*0420*/  ISETP.GE.U32.AND P1, PT, R9, R4, PT ;  /* 0x000000040900720c */ /* 0x000fca0003f26070 */
[----:B------:R-:W-:Y:S08]  /*0430*/  @P0 BRA `(.L_x_49163) ;  /* 0x0000000000700947 */ /* 0x000ff00003800000 */
[----:B---3--:R-:W0:Y:S01]  /*0440*/  LDC R10, c[0x0][0x388] ;  /* 0x0000e200ff0a7b82 */ /* 0x008e220000000800 */
[----:B-----5:R-:W-:Y:S02]  /*0450*/  ISETP.GE.AND P4, PT, R15, RZ, PT ;  /* 0x000000ff0f00720c */ /* 0x020fe40003f86270 */
[----:B0-----:R-:W-:-:S04]  /*0460*/  IABS R18, R10 ;  /* 0x0000000a00127213 */ /* 0x001fc80000000000 */
[----:B------:R-:W0:Y:S08]  /*0470*/  I2F.RP R11, R18 ;  /* 0x00000012000b7306 */ /* 0x000e300000209400 */
        /* <DEDUP_REMOVED lines=24> */
.L_x_49163:
[----:B------:R-:W-:Y:S05]  /*0600*/  BSYNC.RECONVERGENT B0 ;  /* 0x0000000000007941 */ /* 0x000fea0003800200 */
.L_x_49162:
[----:B------:R-:W-:Y:S04]  /*0610*/  BSSY.RECONVERGENT B0, `(.L_x_49164) ;  /* 0x000001f000007945 */ /* 0x000fe80003800200 */
[----:B------:R-:W-:Y:S05]  /*0620*/  @P1 BRA `(.L_x_49165) ;  /* 0x0000000000741947 */ /* 0x000fea0003800000 */
[----:B---3--:R-:W0:Y:S01]  /*0630*/  LDC R10, c[0x0][0x388] ;  /* 0x0000e200ff0a7b82 */ /* 0x008e220000000800 */
        /* <DEDUP_REMOVED lines=28> */
.L_x_49165:
[----:B------:R-:W-:Y:S05]  /*0800*/  BSYNC.RECONVERGENT B0 ;  /* 0x0000000000007941 */ /* 0x000fea0003800200 */
.L_x_49164:
[----:B---3--:R-:W0:Y:S01]  /*0810*/  @!P0 LDC.64 R2, c[0x0][0x390] ;  /* 0x0000e400ff028b82 */ /* 0x008e220000000a00 */
[----:B-----5:R-:W-:Y:S01]  /*0820*/  VIADD R15, R5, 0x100 ;  /* 0x00000100050f7836 */ /* 0x020fe20000000000 */
[----:B------:R-:W-:Y:S04]  /*0830*/  BSSY.RECONVERGENT B0, `(.L_x_49166) ;  /* 0x0000020000007945 */ /* 0x000fe80003800200 */
[----:B------:R-:W-:-:S13]  /*0840*/  ISETP.GE.U32.AND P1, PT, R15, R4, PT ;  /* 0x000000040f00720c */ /* 0x000fda0003f26070 */
[----:B------:R-:W-:Y:S05]  /*0850*/  @P1 BRA `(.L_x_49167) ;  /* 0x0000000000741947 */ /* 0x000fea0003800000 */
        /* <DEDUP_REMOVED lines=29> */
.L_x_49167:
[----:B------:R-:W-:Y:S05]  /*0a30*/  BSYNC.RECONVERGENT B0 ;  /* 0x0000000000007941 */ /* 0x000fea0003800200 */
.L_x_49166:
        /* <DEDUP_REMOVED lines=21> */
[----:B------:R-:W-:Y:S02]  /*0b90*/  IMAD R23, R16, R19, RZ ;  /* 0x0000001310177224 */ /* 0x000fe400078e02ff */
[----:B------:R-:W-:-:S04]  /*0ba0*/  IMAD.MOV.U32 R16, RZ, RZ, RZ ;  /* 0x000000ffff107224 */ /* 0x000fc800078e00ff */
        /* <DEDUP_REMOVED lines=16> */
.L_x_49169:
[----:B------:R-:W-:Y:S05]  /*0cb0*/  BSYNC.RECONVERGENT B0 ;  /* 0x0000000000007941 */ /* 0x000fea0003800200 */
.L_x_49168:
[----:B------:R-:W-:Y:S01]  /*0cc0*/  ISETP.GE.U32.AND P2, PT, R15, R4, PT ;  /* 0x000000040f00720c */ /* 0x000fe20003f46070 */
[----:B------:R-:W-:Y:S01]  /*0cd0*/  @!P0 IMAD.IADD R15, R0, 0x1, R5 ;  /* 0x00000001000f8824 */ /* 0x000fe200078e0205 */
[----:B------:R-:W-:Y:S03]  /*0ce0*/  BSSY.RECONVERGENT B0, `(.L_x_49170) ;  /* 0x0000020000007945 */ /* 0x000fe60003800200 */
[----:B0-----:R-:W-:Y:S01]  /*0cf0*/  @!P0 IMAD.WIDE.U32 R2, R15, 0x4, R2 ;  /* 0x000000040f028825 */ /* 0x001fe200078e0002 */
[----:B------:R-:W-:Y:S07]  /*0d00*/  @P4 BRA `(.L_x_49171) ;  /* 0x0000000000744947 */ /* 0x000fee0003800000 */
[----:B------:R-:W0:Y:S01]  /*0d10*/  LDC R15, c[0x0][0x388] ;  /* 0x0000e200ff0f7b82 */ /* 0x000e220000000800 */
[----:B------:R-:W-:Y:S01]  /*0d20*/  IMAD.MOV.U32 R16, RZ, RZ, RZ ;  /* 0x000000ffff107224 */ /* 0x000fe200078e00ff */
        /* <DEDUP_REMOVED lines=9> */
[----:B------:R-:W-:-:S04]  /*0dc0*/  IMAD R21, R21, R18, RZ ;  /* 0x0000001215157224 */ /* 0x000fc800078e02ff */
        /* <DEDUP_REMOVED lines=17> */
.L_x_49171:
[----:B------:R-:W-:Y:S05]  /*0ee0*/  BSYNC.RECONVERGENT B0 ;  /* 0x0000000000007941 */ /* 0x000fea0003800200 */
.L_x_49170:
[----:B------:R-:W-:Y:S04]  /*0ef0*/  BSSY.RECONVERGENT B0, `(.L_x_49172) ;  /* 0x000001f000007945 */ /* 0x000fe80003800200 */
[----:B------:R-:W-:Y:S05]  /*0f00*/  @P3 BRA `(.L_x_49173) ;  /* 0x0000000000743947 */ /* 0x000fea0003800000 */
        /* <DEDUP_REMOVED lines=29> */
.L_x_49173:
[----:B------:R-:W-:Y:S05]  /*10e0*/  BSYNC.RECONVERGENT B0 ;  /* 0x0000000000007941 */ /* 0x000fea0003800200 */
.L_x_49172:
        /* <DEDUP_REMOVED lines=31> */
.L_x_49175:
[----:B------:R-:W-:Y:S05]  /*12e0*/  BSYNC.RECONVERGENT B0 ;  /* 0x0000000000007941 */ /* 0x000fea0003800200 */
.L_x_49174:
        /* <DEDUP_REMOVED lines=31> */
.L_x_49177:
[----:B------:R-:W-:Y:S05]  /*14e0*/  BSYNC.RECONVERGENT B0 ;  /* 0x0000000000007941 */ /* 0x000fea0003800200 */
.L_x_49176:
[----:B------:R-:W-:Y:S01]  /*14f0*/  @!P0 MOV R5, R9 ;  /* 0x0000000900058202 */ /* 0x000fe20000000f00 */
        /* <DEDUP_REMOVED lines=17> */
.L_x_49180:
[----:B------:R-:W-:-:S13]  /*1610*/  ISETP.GE.U32.AND P0, PT, R5, R4, PT ;  /* 0x000000040500720c */ /* 0x000fda0003f06070 */
[----:B------:R-:W-:Y:S05]  /*1620*/  @P0 BRA `(.L_x_49182) ;  /* 0x0000000000300947 */ /* 0x000fea0003800000 */
[----:B0-----:R-:W0:Y:S01]  /*1630*/  LDC.64 R2, c[0x0][0x390] ;  /* 0x0000e400ff027b82 */ /* 0x001e220000000a00 */
[----:B------:R-:W-:Y:S02]  /*1640*/  IMAD.IADD R9, R0, 0x1, R5 ;  /* 0x0000000100097824 */ /* 0x000fe400078e0205 */
[----:B------:R-:W-:Y:S02]  /*1650*/  VIADD R5, R5, 0x80 ;  /* 0x0000008005057836 */ /* 0x000fe40000000000 */
[----:B0-----:R-:W-:-:S05]  /*1660*/  IMAD.WIDE.U32 R2, R9, 0x4, R2 ;  /* 0x0000000409027825 */ /* 0x001fca00078e0002 */
[----:B------:R1:W-:Y:S02]  /*1670*/  STG.E desc[UR4][R2.64], R12 ;  /* 0x0000000c02007986 */ /* 0x0003e4000c101904 */
.L_x_49181:
[----:B------:R-:W-:-:S13]  /*1680*/  ISETP.GE.U32.AND P0, PT, R5, R4, PT ;  /* 0x000000040500720c */ /* 0x000fda0003f06070 */
[----:B------:R-:W-:Y:S05]  /*1690*/  @P0 BRA `(.L_x_49183) ;  /* 0x0000000000340947 */ /* 0x000fea0003800000 */
[----:B01----:R-:W0:Y:S01]  /*16a0*/  LDC.64 R2, c[0x0][0x390] ;  /* 0x0000e400ff027b82 */ /* 0x003e220000000a00 */
[----:B------:R-:W-:Y:S02]  /*16b0*/  IMAD.IADD R9, R0, 0x1, R5 ;  /* 0x0000000100097824 */ /* 0x000fe400078e0205 */
[----:B------:R-:W-:Y:S02]  /*16c0*/  VIADD R5, R5, 0x80 ;  /* 0x0000008005057836 */ /* 0x000fe40000000000 */
[----:B0-----:R-:W-:-:S05]  /*16d0*/  IMAD.WIDE.U32 R2, R9, 0x4, R2 ;  /* 0x0000000409027825 */ /* 0x001fca00078e0002 */
[----:B------:R1:W-:Y:S02]  /*16e0*/  STG.E desc[UR4][R2.64], R6 ;  /* 0x0000000602007986 */ /* 0x0003e4000c101904 */
.L_x_49182:
        /* <DEDUP_REMOVED lines=8> */
.L_x_49183:
[----:B------:R-:W-:Y:S05]  /*1770*/  BSYNC.RELIABLE B1 ;  /* 0x0000000000017941 */ /* 0x000fea0003800100 */
.L_x_49179:
[----:B------:R-:W-:-:S13]  /*1780*/  ISETP.GE.U32.AND P0, PT, R5, R4, PT ;  /* 0x000000040500720c */ /* 0x000fda0003f06070 */
[----:B012---:R-:W0:Y:S01]  /*1790*/  @!P0 LDC.64 R2, c[0x0][0x390] ;  /* 0x0000e400ff028b82 */ /* 0x007e220000000a00 */
[----:B------:R-:W-:Y:S01]  /*17a0*/  @!P0 IADD3 R9, PT, PT, R0, R5, RZ ;  /* 0x0000000500098210 */ /* 0x000fe20007ffe0ff */
[----:B------:R-:W-:-:S04]  /*17b0*/  @!P0 VIADD R5, R5, 0x80 ;  /* 0x0000008005058836 */ /* 0x000fc80000000000 */
[----:B0-----:R-:W-:-:S05]  /*17c0*/  @!P0 IMAD.WIDE.U32 R2, R9, 0x4, R2 ;  /* 0x0000000409028825 */ /* 0x001fca00078e0002 */
[----:B------:R2:W-:Y:S02]  /*17d0*/  @!P0 STG.E desc[UR4][R2.64], R8 ;  /* 0x0000000802008986 */ /* 0x0005e4000c101904 */
.L_x_49184:
[----:B------:R-:W-:Y:S05]  /*17e0*/  BSYNC.RECONVERGENT B0 ;  /* 0x0000000000007941 */ /* 0x000fea0003800200 */
.L_x_49178:
        /* <DEDUP_REMOVED lines=8> */
.L_x_49161:
        /* <DEDUP_REMOVED lines=9> */
[----:B--2---:R-:W-:-:S04]  /*1900*/  IABS R10, R4 ;  /* 0x00000004000a7213 */ /* 0x004fc80000000000 */
[----:B------:R-:W1:Y:S08]  /*1910*/  I2F.RP R11, R10 ;  /* 0x0000000a000b7306 */ /* 0x000e700000209400 */
[----:B-1----:R-:W1:Y:S02]  /*1920*/  MUFU.RCP R11, R11 ;  /* 0x0000000b000b7308 */ /* 0x002e640000001000 */
[----:B-1----:R-:W-:-:S06]  /*1930*/  VIADD R14, R11, 0xffffffe ;  /* 0x0ffffffe0b0e7836 */ /* 0x002fcc0000000000 */
[----:B------:R1:W2:Y:S02]  /*1940*/  F2I.FTZ.U32.TRUNC.NTZ R15, R14 ;  /* 0x0000000e000f7305 */ /* 0x0002a4000021f000 */
[----:B-1----:R-:W-:Y:S02]  /*1950*/  IMAD.MOV.U32 R14, RZ, RZ, RZ ;  /* 0x000000ffff0e7224 */ /* 0x002fe400078e00ff */
[----:B--2---:R-:W-:-:S04]  /*1960*/  IMAD.MOV R17, RZ, RZ, -R15 ;  /* 0x000000ffff117224 */ /* 0x004fc800078e0a0f */
[----:B------:R-:W-:-:S04]  /*1970*/  IMAD R17, R17, R10, RZ ;  /* 0x0000000a11117224 */ /* 0x000fc800078e02ff */
[----:B0-----:R-:W-:Y:S01]  /*1980*/  IMAD.HI.U32 R12, R15, R17, R14 ;  /* 0x000000110f0c7227 */ /* 0x001fe200078e000e */
[----:B---3--:R-:W-:Y:S02]  /*1990*/  IABS R13, R20 ;  /* 0x00000014000d7213 */ /* 0x008fe40000000000 */
[----:B------:R-:W-:Y:S02]  /*19a0*/  IABS R27, R21 ;  /* 0x00000015001b7213 */ /* 0x000fe40000000000 */
[----:B----4-:R-:W-:Y:S01]  /*19b0*/  IABS R25, R8 ;  /* 0x0000000800197213 */ /* 0x010fe20000000000 */
[----:B------:R-:W-:Y:S01]  /*19c0*/  IMAD.MOV.U32 R17, RZ, RZ, R13 ;  /* 0x000000ffff117224 */ /* 0x000fe200078e000d */
[----:B------:R-:W-:Y:S01]  /*19d0*/  IABS R23, R9 ;  /* 0x0000000900177213 */ /* 0x000fe20000000000 */
[----:B------:R-:W-:Y:S01]  /*19e0*/  IMAD.HI.U32 R13, R12, R27, RZ ;  /* 0x0000001b0c0d7227 */ /* 0x000fe200078e00ff */
[----:B-----5:R-:W-:-:S03]  /*19f0*/  IABS R19, R6 ;  /* 0x0000000600137213 */ /* 0x020fc60000000000 */
[----:B------:R-:W-:Y:S01]  /*1a00*/  IMAD.HI.U32 R14, R12, R25, RZ ;  /* 0x000000190c0e7227 */ /* 0x000fe200078e00ff */
[----:B------:R-:W-:-:S03]  /*1a10*/  IABS R29, R3 ;  /* 0x00000003001d7213 */ /* 0x000fc60000000000 */
[----:B------:R-:W-:-:S04]  /*1a20*/  IMAD.HI.U32 R15, R12, R23, RZ ;  /* 0x000000170c0f7227 */ /* 0x000fc800078e00ff */
[----:B------:R-:W-:Y:S02]  /*1a30*/  IMAD.MOV R16, RZ, RZ, -R13 ;  /* 0x000000ffff107224 */ /* 0x000fe400078e0a0d */
[----:B------:R-:W-:Y:S02]  /*1a40*/  IMAD.MOV R14, RZ, RZ, -R14 ;  /* 0x000000ffff0e7224 */ /* 0x000fe400078e0a0e */
[----:B------:R-:W-:-:S04]  /*1a50*/  IMAD.HI.U32 R11, R12, R17, RZ ;  /* 0x000000110c0b7227 */ /* 0x000fc800078e00ff */
[----:B------:R-:W-:Y:S02]  /*1a60*/  IMAD.MOV R15, RZ, RZ, -R15 ;  /* 0x000000ffff0f7224 */ /* 0x000fe400078e0a0f */
[C---:B------:R-:W-:Y:S01]  /*1a70*/  IMAD R27, R10.reuse, R16, R27 ;  /* 0x000000100a1b7224 */ /* 0x040fe200078e021b */
[----:B------:R-:W-:Y:S01]  /*1a80*/  IABS R16, R7 ;  /* 0x0000000700107213 */ /* 0x000fe20000000000 */
[C---:B------:R-:W-:Y:S02]  /*1a90*/  IMAD R25, R10.reuse, R14, R25 ;  /* 0x0000000e0a197224 */ /* 0x040fe400078e0219 */
[----:B------:R-:W-:Y:S01]  /*1aa0*/  IMAD.MOV R11, RZ, RZ, -R11 ;  /* 0x000000ffff0b7224 */ /* 0x000fe200078e0a0b */
[----:B------:R-:W-:Y:S01]  /*1ab0*/  ISETP.GT.U32.AND P1, PT, R10, R27, PT ;  /* 0x0000001b0a00720c */ /* 0x000fe20003f24070 */
[----:B------:R-:W-:Y:S01]  /*1ac0*/  IMAD.HI.U32 R13, R12, R19, RZ ;  /* 0x000000130c0d7227 */ /* 0x000fe200078e00ff */
[----:B------:R-:W-:-:S03]  /*1ad0*/  ISETP.GT.U32.AND P2, PT, R10, R25, PT ;  /* 0x000000190a00720c */ /* 0x000fc60003f44070 */
[C---:B------:R-:W-:Y:S01]  /*1ae0*/  IMAD R23, R10.reuse, R15, R23 ;  /* 0x0000000f0a177224 */ /* 0x040fe200078e0217 */
[----:B------:R-:W-:Y:S01]  /*1af0*/  IADD3 R13, PT, PT, -R13, RZ, RZ ;  /* 0x000000ff0d0d7210 */ /* 0x000fe20007ffe1ff */
[C---:B------:R-:W-:Y:S01]  /*1b00*/  IMAD R11, R10.reuse, R11, R17 ;  /* 0x0000000b0a0b7224 */ /* 0x040fe200078e0211 */
[----:B------:R-:W-:Y:S01]  /*1b10*/  IABS R17, R2 ;  /* 0x0000000200117213 */ /* 0x000fe20000000000 */
[----:B------:R-:W-:Y:S01]  /*1b20*/  IMAD.MOV.U32 R15, RZ, RZ, R16 ;  /* 0x000000ffff0f7224 */ /* 0x000fe200078e0010 */
[C---:B------:R-:W-:Y:S01]  /*1b30*/  ISETP.GT.U32.AND P3, PT, R10.reuse, R23, PT ;  /* 0x000000170a00720c */ /* 0x040fe20003f64070 */
[C---:B------:R-:W-:Y:S01]  /*1b40*/  IMAD R19, R10.reuse, R13, R19 ;  /* 0x0000000d0a137224 */ /* 0x040fe200078e0213 */
[C---:B------:R-:W-:Y:S01]  /*1b50*/  ISETP.GT.U32.AND P0, PT, R10.reuse, R11, PT ;  /* 0x0000000b0a00720c */ /* 0x040fe20003f04070 */
[--C-:B------:R-:W-:Y:S02]  /*1b60*/  @!P1 IMAD.IADD R27, R27, 0x1, -R10.reuse ;  /* 0x000000011b1b9824 */ /* 0x100fe400078e0a0a */
[----:B------:R-:W-:Y:S01]  /*1b70*/  @!P2 IMAD.IADD R25, R25, 0x1, -R10 ;  /* 0x000000011919a824 */ /* 0x000fe200078e0a0a */
[----:B------:R-:W-:Y:S01]  /*1b80*/  ISETP.GT.U32.AND P6, PT, R10, R19, PT ;  /* 0x000000130a00720c */ /* 0x000fe20003fc4070 */
[----:B------:R-:W-:Y:S01]  /*1b90*/  IMAD.HI.U32 R13, R12, R15, RZ ;  /* 0x0000000f0c0d7227 */ /* 0x000fe200078e00ff */
[----:B------:R-:W-:-:S03]  /*1ba0*/  ISETP.GT.U32.AND P5, PT, R10, R27, PT ;  /* 0x0000001b0a00720c */ /* 0x000fc60003fa4070 */
[----:B------:R-:W-:-:S04]  /*1bb0*/  IMAD.HI.U32 R14, R12, R17, RZ ;  /* 0x000000110c0e7227 */ /* 0x000fc800078e00ff */
[--C-:B------:R-:W-:Y:S01]  /*1bc0*/  @!P3 IMAD.IADD R23, R23, 0x1, -R10.reuse ;  /* 0x000000011717b824 */ /* 0x100fe200078e0a0a */
[C---:B------:R-:W-:Y:S01]  /*1bd0*/  ISETP.GT.U32.AND P3, PT, R10.reuse, R25, PT ;  /* 0x000000190a00720c */ /* 0x040fe20003f64070 */
[----:B------:R-:W-:Y:S02]  /*1be0*/  @!P0 IMAD.IADD R11, R11, 0x1, -R10 ;  /* 0x000000010b0b8824 */ /* 0x000fe400078e0a0a */
[----:B------:R-:W-:Y:S01]  /*1bf0*/  IMAD.MOV R13, RZ, RZ, -R13 ;  /* 0x000000ffff0d7224 */ /* 0x000fe200078e0a0d */
[----:B------:R-:W-:Y:S01]  /*1c00*/  ISETP.GT.U32.AND P2, PT, R10, R23, PT ;  /* 0x000000170a00720c */ /* 0x000fe20003f44070 */
[----:B------:R-:W-:Y:S01]  /*1c10*/  IMAD.HI.U32 R12, R12, R29, RZ ;  /* 0x0000001d0c0c7227 */ /* 0x000fe200078e00ff */
[----:B------:R-:W-:Y:S02]  /*1c20*/  ISETP.GT.U32.AND P4, PT, R10, R11, PT ;  /* 0x0000000b0a00720c */ /* 0x000fe40003f84070 */
[----:B------:R-:W-:Y:S01]  /*1c30*/  @!P5 IADD3 R27, PT, PT, R27, -R10, RZ ;  /* 0x8000000a1b1bd210 */ /* 0x000fe20007ffe0ff */
[----:B------:R-:W-:-:S02]  /*1c40*/  IMAD.MOV R14, RZ, RZ, -R14 ;  /* 0x000000ffff0e7224 */ /* 0x000fc400078e0a0e */
[C---:B------:R-:W-:Y:S02]  /*1c50*/  IMAD R13, R10.reuse, R13, R15 ;  /* 0x0000000d0a0d7224 */ /* 0x040fe400078e020f */
[----:B------:R-:W-:Y:S02]  /*1c60*/  IMAD.MOV R12, RZ, RZ, -R12 ;  /* 0x000000ffff0c7224 */ /* 0x000fe400078e0a0c */
[C---:B------:R-:W-:Y:S02]  /*1c70*/  IMAD R17, R10.reuse, R14, R17 ;  /* 0x0000000e0a117224 */ /* 0x040fe400078e0211 */
[--C-:B------:R-:W-:Y:S01]  /*1c80*/  @!P6 IMAD.IADD R19, R19, 0x1, -R10.reuse ;  /* 0x000000011313e824 */ /* 0x100fe200078e0a0a */
[C---:B------:R-:W-:Y:S01]  /*1c90*/  ISETP.GT.U32.AND P6, PT, R10.reuse, R13, PT ;  /* 0x0000000d0a00720c */ /* 0x040fe20003fc4070 */
[C---:B------:R-:W-:Y:S01]  /*1ca0*/  IMAD R15, R10.reuse, R12, R29 ;  /* 0x0000000c0a0f7224 */ /* 0x040fe200078e021d */
[C---:B------:R-:W-:Y:S01]  /*1cb0*/  ISETP.GT.U32.AND P1, PT, R10.reuse, R17, PT ;  /* 0x000000110a00720c */ /* 0x040fe20003f24070 */
[--C-:B------:R-:W-:Y:S01]  /*1cc0*/  @!P3 IMAD.IADD R25, R25, 0x1, -R10.reuse ;  /* 0x000000011919b824 */ /* 0x100fe200078e0a0a */
[----:B------:R-:W-:Y:S01]  /*1cd0*/  ISETP.GE.AND P3, PT, R21, RZ, PT ;  /* 0x000000ff1500720c */ /* 0x000fe20003f66270 */
[--C-:B------:R-:W-:Y:S01]  /*1ce0*/  @!P4 IMAD.IADD R11, R11, 0x1, -R10.reuse ;  /* 0x000000010b0bc824 */ /* 0x100fe200078e0a0a */
[C---:B------:R-:W-:Y:S01]  /*1cf0*/  ISETP.GT.U32.AND P5, PT, R10.reuse, R15, PT ;  /* 0x0000000f0a00720c */ /* 0x040fe20003fa4070 */
[----:B------:R-:W-:Y:S01]  /*1d00*/  @!P2 IMAD.IADD R23, R23, 0x1, -R10 ;  /* 0x000000011717a824 */ /* 0x000fe200078e0a0a */
[----:B------:R-:W-:-:S02]  /*1d10*/  ISETP.GT.U32.AND P0, PT, R10, R19, PT ;  /* 0x000000130a00720c */ /* 0x000fc40003f04070 */
[----:B------:R-:W-:Y:S02]  /*1d20*/  ISETP.GE.AND P4, PT, R20, RZ, PT ;  /* 0x000000ff1400720c */ /* 0x000fe40003f86270 */
[----:B------:R-:W-:Y:S01]  /*1d30*/  ISETP.GE.AND P2, PT, R8, RZ, PT ;  /* 0x000000ff0800720c */ /* 0x000fe20003f46270 */
[--C-:B------:R-:W-:Y:S01]  /*1d40*/  @!P6 IMAD.IADD R13, R13, 0x1, -R10.reuse ;  /* 0x000000010d0de824 */ /* 0x100fe200078e0a0a */
[----:B------:R-:W-:Y:S01]  /*1d50*/  ISETP.GE.AND P6, PT, R6, RZ, PT ;  /* 0x000000ff0600720c */ /* 0x000fe20003fc6270 */
[--C-:B------:R-:W-:Y:S01]  /*1d60*/  @!P1 IMAD.IADD R17, R17, 0x1, -R10.reuse ;  /* 0x0000000111119824 */ /* 0x100fe200078e0a0a */
[----:B------:R-:W-:Y:S01]  /*1d70*/  ISETP.NE.AND P1, PT, R4, RZ, PT ;  /* 0x000000ff0400720c */ /* 0x000fe20003f25270 */
[----:B------:R-:W-:Y:S01]  /*1d80*/  @!P3 IMAD.MOV R27, RZ, RZ, -R27 ;  /* 0x000000ffff1bb224 */ /* 0x000fe200078e0a1b */
[----:B------:R-:W-:Y:S01]  /*1d90*/  LOP3.LUT R21, RZ, R4, RZ, 0x33, !PT ;  /* 0x00000004ff157212 */ /* 0x000fe200078e33ff */
[--C-:B------:R-:W-:Y:S01]  /*1da0*/  @!P5 IMAD.IADD R15, R15, 0x1, -R10.reuse ;  /* 0x000000010f0fd824 */ /* 0x100fe200078e0a0a */
[C---:B------:R-:W-:Y:S01]  /*1db0*/  ISETP.GT.U32.AND P5, PT, R10.reuse, R13, PT ;  /* 0x0000000d0a00720c */ /* 0x040fe20003fa4070 */
[----:B------:R-:W-:Y:S01]  /*1dc0*/  @!P0 IMAD.IADD R19, R19, 0x1, -R10 ;  /* 0x0000000113138824 */ /* 0x000fe200078e0a0a */
[C---:B------:R-:W-:Y:S01]  /*1dd0*/  ISETP.GT.U32.AND P3, PT, R10.reuse, R17, PT ;  /* 0x000000110a00720c */ /* 0x040fe20003f64070 */
[----:B------:R-:W-:Y:S01]  /*1de0*/  @!P4 IMAD.MOV R11, RZ, RZ, -R11 ;  /* 0x000000ffff0bc224 */ /* 0x000fe200078e0a0b */
[----:B------:R-:W-:Y:S01]  /*1df0*/  ISETP.GE.AND P0, PT, R9, RZ, PT ;  /* 0x000000ff0900720c */ /* 0x000fe20003f06270 */
[----:B------:R-:W-:Y:S01]  /*1e00*/  IMAD.MOV.U32 R6, RZ, RZ, R19 ;  /* 0x000000ffff067224 */ /* 0x000fe200078e0013 */
[----:B------:R-:W-:-:S02]  /*1e10*/  ISETP.GT.U32.AND P4, PT, R10, R15, PT ;  /* 0x0000000f0a00720c */ /* 0x000fc40003f84070 */
[----:B------:R-:W-:Y:S01]  /*1e20*/  SEL R9, R21, R11, !P1 ;  /* 0x0000000b15097207 */ /* 0x000fe20004800000 */
[----:B------:R-:W-:Y:S01]  /*1e30*/  @!P6 IMAD.MOV R6, RZ, RZ, -R6 ;  /* 0x000000ffff06e224 */ /* 0x000fe200078e0a06 */
[----:B------:R-:W-:Y:S02]  /*1e40*/  @!P2 IADD3 R25, PT, PT, -R25, RZ, RZ ;  /* 0x000000ff1919a210 */ /* 0x000fe40007ffe1ff */
[----:B------:R-:W-:Y:S01]  /*1e50*/  LOP3.LUT R8, R9, R4, RZ, 0x3c, !PT ;  /* 0x0000000409087212 */ /* 0x000fe200078e3cff */
[--C-:B------:R-:W-:Y:S01]  /*1e60*/  @!P5 IMAD.IADD R13, R13, 0x1, -R10.reuse ;  /* 0x000000010d0dd824 */ /* 0x100fe200078e0a0a */
[----:B------:R-:W-:Y:S01]  /*1e70*/  ISETP.GE.AND P6, PT, R7, RZ, PT ;  /* 0x000000ff0700720c */ /* 0x000fe20003fc6270 */
[--C-:B------:R-:W-:Y:S01]  /*1e80*/  @!P3 IMAD.IADD R17, R17, 0x1, -R10.reuse ;  /* 0x000000011111b824 */ /* 0x100fe200078e0a0a */
[----:B------:R-:W-:Y:S01]  /*1e90*/  SEL R7, R21, R25, !P1 ;  /* 0x0000001915077207 */ /* 0x000fe20004800000 */
[----:B------:R-:W-:Y:S01]  /*1ea0*/  @!P0 IMAD.MOV R23, RZ, RZ, -R23 ;  /* 0x000000ffff178224 */ /* 0x000fe200078e0a17 */
[----:B------:R-:W-:Y:S01]  /*1eb0*/  ISETP.GE.AND P5, PT, R2, RZ, PT ;  /* 0x000000ff0200720c */ /* 0x000fe20003fa6270 */
[----:B------:R-:W-:Y:S01]  /*1ec0*/  @!P4 IMAD.IADD R15, R15, 0x1, -R10 ;  /* 0x000000010f0fc824 */ /* 0x000fe200078e0a0a */
[----:B------:R-:W-:-:S02]  /*1ed0*/  ISETP.GE.AND P3, PT, R3, RZ, PT ;  /* 0x000000ff0300720c */ /* 0x000fc40003f66270 */
[----:B------:R-:W0:Y:S01]  /*1ee0*/  LDC.64 R2, c[0x0][0x390] ;  /* 0x0000e400ff027b82 */ /* 0x000e220000000a00 */
[----:B------:R-:W-:Y:S01]  /*1ef0*/  ISETP.GT.AND P2, PT, R8, -0x1, PT ;  /* 0xffffffff0800780c */ /* 0x000fe20003f44270 */
[----:B------:R-:W-:Y:S01]  /*1f00*/  IMAD.MOV.U32 R10, RZ, RZ, R15 ;  /* 0x000000ffff0a7224 */ /* 0x000fe200078e000f */
[----:B------:R-:W-:Y:S02]  /*1f10*/  LOP3.LUT R8, R7, R4, RZ, 0x3c, !PT ;  /* 0x0000000407087212 */ /* 0x000fe400078e3cff */
[C---:B------:R-:W-:Y:S02]  /*1f20*/  SEL R11, R21.reuse, R27, !P1 ;  /* 0x0000001b150b7207 */ /* 0x040fe40004800000 */
[----:B------:R-:W-:Y:S01]  /*1f30*/  ISETP.GT.AND P4, PT, R8, -0x1, PT ;  /* 0xffffffff0800780c */ /* 0x000fe20003f84270 */
[----:B------:R-:W-:Y:S01]  /*1f40*/  IMAD.MOV.U32 R8, RZ, RZ, R13 ;  /* 0x000000ffff087224 */ /* 0x000fe200078e000d */
[----:B------:R-:W-:Y:S01]  /*1f50*/  SEL R13, R21, R6, !P1 ;  /* 0x00000006150d7207 */ /* 0x000fe20004800000 */
[----:B------:R-:W-:Y:S01]  /*1f60*/  @!P5 IMAD.MOV R17, RZ, RZ, -R17 ;  /* 0x000000ffff11d224 */ /* 0x000fe200078e0a11 */
[----:B------:R-:W-:Y:S01]  /*1f70*/  @!P3 IADD3 R10, PT, PT, -R10, RZ, RZ ;  /* 0x000000ff0a0ab210 */ /* 0x000fe20007ffe1ff */
[----:B------:R-:W-:Y:S01]  /*1f80*/  @!P6 IMAD.MOV R8, RZ, RZ, -R8 ;  /* 0x000000ffff08e224 */ /* 0x000fe200078e0a08 */
[----:B------:R-:W-:-:S02]  /*1f90*/  LOP3.LUT R6, R13, R4, RZ, 0x3c, !PT ;  /* 0x000000040d067212 */ /* 0x000fc400078e3cff */
[----:B------:R-:W-:Y:S02]  /*1fa0*/  LOP3.LUT R12, R11, R4, RZ, 0x3c, !PT ;  /* 0x000000040b0c7212 */ /* 0x000fe400078e3cff */
[C---:B------:R-:W-:Y:S02]  /*1fb0*/  SEL R15, R21.reuse, R8, !P1 ;  /* 0x00000008150f7207 */ /* 0x040fe40004800000 */
[C---:B------:R-:W-:Y:S02]  /*1fc0*/  SEL R19, R21.reuse, R23, !P1 ;  /* 0x0000001715137207 */ /* 0x040fe40004800000 */
[C---:B------:R-:W-:Y:S02]  /*1fd0*/  SEL R17, R21.reuse, R17, !P1 ;  /* 0x0000001115117207 */ /* 0x040fe40004800000 */
[----:B------:R-:W-:Y:S01]  /*1fe0*/  ISETP.GT.AND P3, PT, R6, -0x1, PT ;  /* 0xffffffff0600780c */ /* 0x000fe20003f64270 */
[----:B0-----:R-:W-:Y:S01]  /*1ff0*/  IMAD.WIDE.U32 R2, R0, 0x4, R2 ;  /* 0x0000000400027825 */ /* 0x001fe200078e0002 */
[----:B------:R-:W-:-:S02]  /*2000*/  SEL R21, R21, R10, !P1 ;  /* 0x0000000a15157207 */ /* 0x000fc40004800000 */
[----:B------:R-:W-:Y:S02]  /*2010*/  ISETP.NE.AND P1, PT, R9, RZ, PT ;  /* 0x000000ff0900720c */ /* 0x000fe40003f25270 */
[----:B------:R-:W-:Y:S01]  /*2020*/  SEL R6, R4, RZ, !P2 ;  /* 0x000000ff04067207 */ /* 0x000fe20005000000 */
[----:B------:R-:W-:Y:S01]  /*2030*/  IMAD.WIDE.U32 R2, R5, 0x8, R2 ;  /* 0x0000000805027825 */ /* 0x000fe200078e0002 */
[----:B------:R-:W-:Y:S02]  /*2040*/  ISETP.GT.AND P0, PT, R12, -0x1, PT ;  /* 0xffffffff0c00780c */ /* 0x000fe40003f04270 */
[-C--:B------:R-:W-:Y:S02]  /*2050*/  LOP3.LUT R8, R15, R4.reuse, RZ, 0x3c, !PT ;  /* 0x000000040f087212 */ /* 0x080fe400078e3cff */
[----:B------:R-:W-:Y:S02]  /*2060*/  LOP3.LUT R12, R19, R4, RZ, 0x3c, !PT ;  /* 0x00000004130c7212 */ /* 0x000fe400078e3cff */
[----:B------:R-:W-:-:S02]  /*2070*/  SEL R6, R6, RZ, P1 ;  /* 0x000000ff06067207 */ /* 0x000fc40000800000 */
[----:B------:R-:W-:Y:S02]  /*2080*/  LOP3.LUT R10, R17, R4, RZ, 0x3c, !PT ;  /* 0x00000004110a7212 */ /* 0x000fe400078e3cff */
[----:B------:R-:W-:Y:S02]  /*2090*/  ISETP.GT.AND P2, PT, R8, -0x1, PT ;  /* 0xffffffff0800780c */ /* 0x000fe40003f44270 */
[----:B------:R-:W-:Y:S02]  /*20a0*/  ISETP.NE.AND P1, PT, R11, RZ, PT ;  /* 0x000000ff0b00720c */ /* 0x000fe40003f25270 */
[----:B------:R-:W-:Y:S02]  /*20b0*/  SEL R0, R4, RZ, !P0 ;  /* 0x000000ff04007207 */ /* 0x000fe40004000000 */
[----:B------:R-:W-:Y:S02]  /*20c0*/  ISETP.GT.AND P6, PT, R12, -0x1, PT ;  /* 0xffffffff0c00780c */ /* 0x000fe40003fc4270 */
[----:B------:R-:W-:-:S02]  /*20d0*/  ISETP.NE.AND P0, PT, R7, RZ, PT ;  /* 0x000000ff0700720c */ /* 0x000fc40003f05270 */
[----:B------:R-:W-:Y:S02]  /*20e0*/  SEL R8, R4, RZ, !P4 ;  /* 0x000000ff04087207 */ /* 0x000fe40006000000 */
[----:B------:R-:W-:Y:S02]  /*20f0*/  LOP3.LUT R12, R21, R4, RZ, 0x3c, !PT ;  /* 0x00000004150c7212 */ /* 0x000fe400078e3cff */
[----:B------:R-:W-:Y:S02]  /*2100*/  ISETP.GT.AND P5, PT, R10, -0x1, PT ;  /* 0xffffffff0a00780c */ /* 0x000fe40003fa4270 */
[----:B------:R-:W-:Y:S02]  /*2110*/  SEL R0, R0, RZ, P1 ;  /* 0x000000ff00007207 */ /* 0x000fe40000800000 */
[----:B------:R-:W-:Y:S02]  /*2120*/  ISETP.NE.AND P4, PT, R19, RZ, PT ;  /* 0x000000ff1300720c */ /* 0x000fe40003f85270 */
[----:B------:R-:W-:Y:S01]  /*2130*/  SEL R10, R4, RZ, !P6 ;  /* 0x000000ff040a7207 */ /* 0x000fe20007000000 */
[----:B------:R-:W-:Y:S01]  /*2140*/  IMAD.IADD R11, R11, 0x1, R0 ;  /* 0x000000010b0b7824 */ /* 0x000fe200078e0200 */
[----:B------:R-:W-:-:S02]  /*2150*/  SEL R8, R8, RZ, P0 ;  /* 0x000000ff08087207 */ /* 0x000fc40000000000 */
[----:B------:R-:W-:Y:S02]  /*2160*/  ISETP.GT.AND P1, PT, R12, -0x1, PT ;  /* 0xffffffff0c00780c */ /* 0x000fe40003f24270 */
[----:B------:R-:W-:Y:S01]  /*2170*/  SEL R12, R10, RZ, P4 ;  /* 0x000000ff0a0c7207 */ /* 0x000fe20002000000 */
[----:B------:R-:W-:Y:S01]  /*2180*/  IMAD.IADD R10, R9, 0x1, R6 ;  /* 0x00000001090a7824 */ /* 0x000fe200078e0206 */
[----:B------:R-:W-:Y:S01]  /*2190*/  SEL R0, R4, RZ, !P3 ;  /* 0x000000ff04007207 */ /* 0x000fe20005800000 */
[----:B------:R-:W-:Y:S01]  /*21a0*/  IMAD.IADD R18, R7, 0x1, R8 ;  /* 0x0000000107127824 */ /* 0x000fe200078e0208 */
[----:B------:R-:W-:Y:S01]  /*21b0*/  ISETP.NE.AND P6, PT, R13, RZ, PT ;  /* 0x000000ff0d00720c */ /* 0x000fe20003fc5270 */
[----:B------:R-:W-:Y:S01]  /*21c0*/  IMAD.IADD R19, R19, 0x1, R12 ;  /* 0x0000000113137824 */ /* 0x000fe200078e020c */
[----:B------:R-:W-:Y:S01]  /*21d0*/  ISETP.NE.AND P4, PT, R15, RZ, PT ;  /* 0x000000ff0f00720c */ /* 0x000fe20003f85270 */
[----:B------:R-:W-:Y:S01]  /*21e0*/  STG.E.64 desc[UR4][R2.64], R10 ;  /* 0x0000000a02007986 */ /* 0x000fe2000c101b04 */
[----:B------:R-:W-:-:S02]  /*21f0*/  ISETP.NE.AND P0, PT, R17, RZ, PT ;  /* 0x000000ff1100720c */ /* 0x000fc40003f05270 */
[----:B------:R-:W-:Y:S01]  /*2200*/  ISETP.NE.AND P3, PT, R21, RZ, PT ;  /* 0x000000ff1500720c */ /* 0x000fe20003f65270 */
[----:B------:R-:W-:Y:S01]  /*2210*/  STG.E.64 desc[UR4][R2.64+0x400], R18 ;  /* 0x0004001202007986 */ /* 0x000fe2000c101b04 */
[C---:B------:R-:W-:Y:S02]  /*2220*/  SEL R5, R4.reuse, RZ, !P2 ;  /* 0x000000ff04057207 */ /* 0x040fe40005000000 */
[C---:B------:R-:W-:Y:S02]  /*2230*/  SEL R6, R4.reuse, RZ, !P5 ;  /* 0x000000ff04067207 */ /* 0x040fe40006800000 */
[----:B------:R-:W-:Y:S02]  /*2240*/  SEL R7, R4, RZ, !P1 ;  /* 0x000000ff04077207 */ /* 0x000fe40004800000 */
[----:B------:R-:W-:Y:S02]  /*2250*/  SEL R0, R0, RZ, P6 ;  /* 0x000000ff00007207 */ /* 0x000fe40003000000 */
[----:B------:R-:W-:-:S02]  /*2260*/  SEL R4, R5, RZ, P4 ;  /* 0x000000ff05047207 */ /* 0x000fc40002000000 */
[----:B------:R-:W-:Y:S01]  /*2270*/  SEL R6, R6, RZ, P0 ;  /* 0x000000ff06067207 */ /* 0x000fe20000000000 */
[----:B------:R-:W-:Y:S01]  /*2280*/  IMAD.IADD R14, R13, 0x1, R0 ;  /* 0x000000010d0e7824 */ /* 0x000fe200078e0200 */
[----:B------:R-:W-:Y:S01]  /*2290*/  SEL R8, R7, RZ, P3 ;  /* 0x000000ff07087207 */ /* 0x000fe20001800000 */
[----:B------:R-:W-:Y:S02]  /*22a0*/  IMAD.IADD R15, R15, 0x1, R4 ;  /* 0x000000010f0f7824 */ /* 0x000fe400078e0204 */
[----:B------:R-:W-:Y:S02]  /*22b0*/  IMAD.IADD R6, R17, 0x1, R6 ;  /* 0x0000000111067824 */ /* 0x000fe400078e0206 */
[----:B------:R-:W-:Y:S01]  /*22c0*/  IMAD.IADD R7, R21, 0x1, R8 ;  /* 0x0000000115077824 */ /* 0x000fe200078e0208 */
[----:B------:R-:W-:Y:S04]  /*22d0*/  STG.E.64 desc[UR4][R2.64+0x800], R14 ;  /* 0x0008000e02007986 */ /* 0x000fe8000c101b04 */
[----:B------:R-:W-:Y:S01]  /*22e0*/  STG.E.64 desc[UR4][R2.64+0xc00], R6 ;  /* 0x000c000602007986 */ /* 0x000fe2000c101b04 */
[----:B------:R-:W-:Y:S05]  /*22f0*/  EXIT ;  /* 0x000000000000794d */ /* 0x000fea0003800000 */
.L_x_49185:
        /* <DEDUP_REMOVED lines=16> */
.L_x_55104:


//--------------------- .text._ZN2at6native29vectorized_elementwise_kernelILi4ENS0_13BUnaryFunctorIiiiZZZNS0_21remainder_kernel_cudaERNS_18TensorIteratorBaseEENKUlvE_clEvENKUlvE1_clEvEUliiE_EESt5arrayIPcLm2EEEEviT0_T1_ --------------------------
	.section	.text._ZN2at6native29vectorized_elementwise_kernelILi4ENS0_13BUnaryFunctorIiiiZZZNS0_21remainder_kernel_cudaERNS_18TensorIteratorBaseEENKUlvE_clEvENKUlvE1_clEvEUliiE_EESt5arrayIPcLm2EEEEviT0_T1_,"ax",@progbits
	.align	128
        .global         _ZN2at6native29vectorized_elementwise_kernelILi4ENS0_13BUnaryFunctorIiiiZZZNS0_21remainder_kernel_cudaERNS_18TensorIteratorBaseEENKUlvE_clEvENKUlvE1_clEvEUliiE_EESt5arrayIPcLm2EEEEviT0_T1_
        .type           _ZN2at6native29vectorized_elementwise_kernelILi4ENS0_13BUnaryFunctorIiiiZZZNS0_21remainder_kernel_cudaERNS_18TensorIteratorBaseEENKUlvE_clEvENKUlvE1_clEvEUliiE_EESt5arrayIPcLm2EEEEviT0_T1_,@function
        .size           _ZN2at6native29vectorized_elementwise_kernelILi4ENS0_13BUnaryFunctorIiiiZZZNS0_21remainder_kernel_cudaERNS_18TensorIteratorBaseEENKUlvE_clEvENKUlvE1_clEvEUliiE_EESt5arrayIPcLm2EEEEviT0_T1_,(.L_x_55105 - _ZN2at6native29vectorized_elementwise_kernelILi4ENS0_13BUnaryFunctorIiiiZZZNS0_21remainder_kernel_cudaERNS_18TensorIteratorBaseEENKUlvE_clEvENKUlvE1_clEvEUliiE_EESt5arrayIPcLm2EEEEviT0_T1_)
        .other          _ZN2at6native29vectorized_elementwise_kernelILi4ENS0_13BUnaryFunctorIiiiZZZNS0_21remainder_kernel_cudaERNS_18TensorIteratorBaseEENKUlvE_clEvENKUlvE1_clEvEUliiE_EESt5arrayIPcLm2EEEEviT0_T1_,@"STO_CUDA_ENTRY STV_DEFAULT"
_ZN2at6native29vectorized_elementwise_kernelILi4ENS0_13BUnaryFunctorIiiiZZZNS0_21remainder_kernel_cudaERNS_18TensorIteratorBaseEENKUlvE_clEvENKUlvE1_clEvEUliiE_EESt5arrayIPcLm2EEEEviT0_T1_:
.text._ZN2at6native29vectorized_elementwise_kernelILi4ENS0_13BUnaryFunctorIiiiZZZNS0_21remainder_kernel_cudaERNS_18TensorIteratorBaseEENKUlvE_clEvENKUlvE1_clEvEUliiE_EESt5arrayIPcLm2EEEEviT0_T1_:
        /* <DEDUP_REMOVED lines=33> */
[----:B------:R-:W-:Y:S01]  /*0210*/  @!P2 IADD3 R15, PT, PT, R15, 0x80, RZ ;  /* 0x000000800f0fa810 */ /* 0x000fe20007ffe0ff */
[----:B--2---:R-:W-:Y:S01]  /*0220*/  @!P4 IMAD.WIDE.U32 R26, R27, 0x4, R2 ;  /* 0x000000041b1ac825 */ /* 0x004fe200078e0002 */
[----:B------:R-:W2:Y:S02]  /*0230*/  @!P2 LDC.64 R10, c[0x0][0x398] ;  /* 0x0000e600ff0aab82 */ /* 0x000ea40000000a00 */
[----:B------:R-:W-:-:S13]  /*0240*/  ISETP.GE.U32.AND P1, PT, R15, R4, PT ;  /* 0x000000040f00720c */ /* 0x000fda0003f26070 */
[----:B------:R-:W-:Y:S01]  /*0250*/  @!P1 IMAD.IADD R21, R0, 0x1, R15 ;  /* 0x0000000100159824 */ /* 0x000fe200078e020f */
[----:B------:R-:W3:Y:S01]  /*0260*/  @!P1 LDC.64 R2, c[0x0][0x398] ;  /* 0x0000e600ff029b82 */ /* 0x000ee20000000a00 */
[----:B------:R-:W-:-:S05]  /*0270*/  @!P1 VIADD R15, R15, 0x80 ;  /* 0x000000800f0f9836 */ /* 0x000fca0000000000 */
[----:B------:R-:W-:Y:S01]  /*0280*/  ISETP.GE.U32.AND P6, PT, R15, R4, PT ;  /* 0x000000040f00720c */ /* 0x000fe20003fc6070 */
[----:B-1----:R-:W-:-:S12]  /*0290*/  @!P5 IMAD.WIDE.U32 R22, R23, 0x4, R8 ;  /* 0x000000041716d825 */ /* 0x002fd800078e0008 */
[----:B------:R-:W1:Y:S01]  /*02a0*/  @!P6 LDC.64 R8, c[0x0][0x398] ;  /* 0x0000e600ff08eb82 */ /* 0x000e620000000a00 */
[----:B0-----:R-:W-:-:S04]  /*02b0*/  @!P3 IMAD.WIDE.U32 R24, R17, 0x4, R6 ;  /* 0x000000041118b825 */ /* 0x001fc800078e0006 */
[----:B------:R-:W-:Y:S02]  /*02c0*/  @!P6 IMAD.IADD R7, R0, 0x1, R15 ;  /* 0x000000010007e824 */ /* 0x000fe400078e020f */
[----:B---3--:R-:W-:Y:S01]  /*02d0*/  @!P1 IMAD.WIDE.U32 R2, R21, 0x4, R2 ;  /* 0x0000000415029825 */ /* 0x008fe200078e0002 */
[----:B------:R-:W-:Y:S02]  /*02e0*/  CS2R R12, SRZ ;  /* 0x00000000000c7805 */ /* 0x000fe4000001ff00 */
[----:B------:R-:W-:Y:S01]  /*02f0*/  CS2R R14, SRZ ;  /* 0x00000000000e7805 */ /* 0x000fe2000001ff00 */
[----:B------:R-:W-:Y:S02]  /*0300*/  IMAD.MOV.U32 R6, RZ, RZ, RZ ;  /* 0x000000ffff067224 */ /* 0x000fe400078e00ff */
[----:B--2---:R-:W-:Y:S01]  /*0310*/  @!P2 IMAD.WIDE.U32 R10, R19, 0x4, R10 ;  /* 0x00000004130aa825 */ /* 0x004fe200078e000a */
[----:B------:R0:W5:Y:S01]  /*0320*/  @!P5 LDG.E R13, desc[UR4][R22.64] ;  /* 0x00000004160dd981 */ /* 0x000162000c1e1900 */
[----:B------:R-:W2:Y:S03]  /*0330*/  @!P0 LDC.64 R18, c[0x0][0x398] ;  /* 0x0000e600ff128b82 */ /* 0x000ea60000000a00 */
[----:B------:R0:W5:Y:S04]  /*0340*/  @!P4 LDG.E R12, desc[UR4][R26.64] ;  /* 0x000000041a0cc981 */ /* 0x000168000c1e1900 */
[----:B------:R0:W5:Y:S01]  /*0350*/  @!P3 LDG.E R6, desc[UR4][R24.64] ;  /* 0x000000041806b981 */ /* 0x000162000c1e1900 */
[----:B-1----:R-:W-:-:S03]  /*0360*/  @!P6 IMAD.WIDE.U32 R20, R7, 0x4, R8 ;  /* 0x000000040714e825 */ /* 0x002fc600078e0008 */
[----:B------:R0:W5:Y:S01]  /*0370*/  @!P2 LDG.E R14, desc[UR4][R10.64] ;  /* 0x000000040a0ea981 */ /* 0x000162000c1e1900 */
[----:B------:R-:W-:-:S06]  /*0380*/  IMAD.MOV.U32 R7, RZ, RZ, RZ ;  /* 0x000000ffff077224 */ /* 0x000fcc00078e00ff */
[----:B------:R0:W5:Y:S01]  /*0390*/  @!P6 LDG.E R7, desc[UR4][R20.64] ;  /* 0x000000041407e981 */ /* 0x000162000c1e1900 */
[----:B------:R-:W-:-:S04]  /*03a0*/  @!P0 IMAD.IADD R9, R0, 0x1, R5 ;  /* 0x0000000100098824 */ /* 0x000fc800078e0205 */
[----:B--2---:R-:W-:-:S05]  /*03b0*/  @!P0 IMAD.WIDE.U32 R18, R9, 0x4, R18 ;  /* 0x0000000409128825 */ /* 0x004fca00078e0012 */
        /* <DEDUP_REMOVED lines=8> */
[----:B0-----:R-:W0:Y:S01]  /*0440*/  LDC R10, c[0x0][0x388] ;  /* 0x0000e200ff0a7b82 */ /* 0x001e220000000800 */
[----:B-----5:R-:W-:Y:S02]  /*0450*/  ISETP.GE.AND P4, PT, R15, RZ, PT ;  /* 0x000000ff0f00720c */ /* 0x020fe40003f86270 */
        /* <DEDUP_REMOVED lines=26> */
.L_x_49188:
[----:B------:R-:W-:Y:S05]  /*0600*/  BSYNC.RECONVERGENT B0 ;  /* 0x0000000000007941 */ /* 0x000fea0003800200 */
.L_x_49187:
[----:B------:R-:W-:Y:S04]  /*0610*/  BSSY.RECONVERGENT B0, `(.L_x_49189) ;  /* 0x000001f000007945 */ /* 0x000fe80003800200 */
[----:B------:R-:W-:Y:S05]  /*0620*/  @P1 BRA `(.L_x_49190) ;  /* 0x0000000000741947 */ /* 0x000fea0003800000 */
[----:B0-----:R-:W0:Y:S01]  /*0630*/  LDC R10, c[0x0][0x388] ;  /* 0x0000e200ff0a7b82 */ /* 0x001e220000000800 */
        /* <DEDUP_REMOVED lines=28> */
.L_x_49190:
[----:B------:R-:W-:Y:S05]  /*0800*/  BSYNC.RECONVERGENT B0 ;  /* 0x0000000000007941 */ /* 0x000fea0003800200 */
.L_x_49189:
[----:B0-----:R-:W0:Y:S01]  /*0810*/  @!P0 LDC.64 R2, c[0x0][0x390] ;  /* 0x0000e400ff028b82 */ /* 0x001e220000000a00 */
        /* <DEDUP_REMOVED lines=33> */
.L_x_49192:
[----:B------:R-:W-:Y:S05]  /*0a30*/  BSYNC.RECONVERGENT B0 ;  /* 0x0000000000007941 */ /* 0x000fea0003800200 */
.L_x_49191:
        /* <DEDUP_REMOVED lines=39> */
.L_x_49194:
[----:B------:R-:W-:Y:S05]  /*0cb0*/  BSYNC.RECONVERGENT B0 ;  /* 0x0000000000007941 */ /* 0x000fea0003800200 */
.L_x_49193:
        /* <DEDUP_REMOVED lines=34> */
.L_x_49196:
[----:B------:R-:W-:Y:S05]  /*0ee0*/  BSYNC.RECONVERGENT B0 ;  /* 0x0000000000007941 */ /* 0x000fea0003800200 */
.L_x_49195:
        /* <DEDUP_REMOVED lines=31> */
.L_x_49198:
[----:B------:R-:W-:Y:S05]  /*10e0*/  BSYNC.RECONVERGENT B0 ;  /* 0x0000000000007941 */ /* 0x000fea0003800200 */
.L_x_49197:
        /* <DEDUP_REMOVED lines=31> */
.L_x_49200:
[----:B------:R-:W-:Y:S05]  /*12e0*/  BSYNC.RECONVERGENT B0 ;  /* 0x0000000000007941 */ /* 0x000fea0003800200 */
.L_x_49199:
        /* <DEDUP_REMOVED lines=31> */
.L_x_49202:
[----:B------:R-:W-:Y:S05]  /*14e0*/  BSYNC.RECONVERGENT B0 ;  /* 0x0000000000007941 */ /* 0x000fea0003800200 */
.L_x_49201:
        /* <DEDUP_REMOVED lines=18> */
.L_x_49205:
[----:B------:R-:W-:-:S13]  /*1610*/  ISETP.GE.U32.AND P0, PT, R5, R4, PT ;  /* 0x000000040500720c */ /* 0x000fda0003f06070 */
[----:B------:R-:W-:Y:S05]  /*1620*/  @P0 BRA `(.L_x_49207) ;  /* 0x0000000000300947 */ /* 0x000fea0003800000 */
[----:B0-----:R-:W0:Y:S01]  /*1630*/  LDC.64 R2, c[0x0][0x390] ;  /* 0x0000e400ff027b82 */ /* 0x001e220000000a00 */
[----:B------:R-:W-:Y:S02]  /*1640*/  IMAD.IADD R9, R0, 0x1, R5 ;  /* 0x0000000100097824 */ /* 0x000fe400078e0205 */
[----:B------:R-:W-:Y:S02]  /*1650*/  VIADD R5, R5, 0x80 ;  /* 0x0000008005057836 */ /* 0x000fe40000000000 */
[----:B0-----:R-:W-:-:S05]  /*1660*/  IMAD.WIDE.U32 R2, R9, 0x4, R2 ;  /* 0x0000000409027825 */ /* 0x001fca00078e0002 */
[----:B------:R1:W-:Y:S02]  /*1670*/  STG.E desc[UR4][R2.64], R12 ;  /* 0x0000000c02007986 */ /* 0x0003e4000c101904 */
.L_x_49206:
[----:B------:R-:W-:-:S13]  /*1680*/  ISETP.GE.U32.AND P0, PT, R5, R4, PT ;  /* 0x000000040500720c */ /* 0x000fda0003f06070 */
[----:B------:R-:W-:Y:S05]  /*1690*/  @P0 BRA `(.L_x_49208) ;  /* 0x0000000000340947 */ /* 0x000fea0003800000 */
[----:B01----:R-:W0:Y:S01]  /*16a0*/  LDC.64 R2, c[0x0][0x390] ;  /* 0x0000e400ff027b82 */ /* 0x003e220000000a00 */
[----:B------:R-:W-:Y:S01]  /*16b0*/  IADD3 R9, PT, PT, R0, R5, RZ ;  /* 0x0000000500097210 */ /* 0x000fe20007ffe0ff */
[----:B------:R-:W-:-:S04]  /*16c0*/  VIADD R5, R5, 0x80 ;  /* 0x0000008005057836 */ /* 0x000fc80000000000 */
[----:B0-----:R-:W-:-:S05]  /*16d0*/  IMAD.WIDE.U32 R2, R9, 0x4, R2 ;  /* 0x0000000409027825 */ /* 0x001fca00078e0002 */
[----:B------:R1:W-:Y:S02]  /*16e0*/  STG.E desc[UR4][R2.64], R6 ;  /* 0x0000000602007986 */ /* 0x0003e4000c101904 */
.L_x_49207:
        /* <DEDUP_REMOVED lines=8> */
.L_x_49208:
[----:B------:R-:W-:Y:S05]  /*1770*/  BSYNC.RELIABLE B1 ;  /* 0x0000000000017941 */ /* 0x000fea0003800100 */
.L_x_49204:
[----:B------:R-:W-:-:S13]  /*1780*/  ISETP.GE.U32.AND P0, PT, R5, R4, PT ;  /* 0x000000040500720c */ /* 0x000fda0003f06070 */
[----:B012---:R-:W0:Y:S01]  /*1790*/  @!P0 LDC.64 R2, c[0x0][0x390] ;  /* 0x0000e400ff028b82 */ /* 0x007e220000000a00 */
[----:B------:R-:W-:Y:S02]  /*17a0*/  @!P0 IMAD.IADD R9, R0, 0x1, R5 ;  /* 0x0000000100098824 */ /* 0x000fe400078e0205 */
[----:B------:R-:W-:Y:S02]  /*17b0*/  @!P0 VIADD R5, R5, 0x80 ;  /* 0x0000008005058836 */ /* 0x000fe40000000000 */
[----:B0-----:R-:W-:-:S05]  /*17c0*/  @!P0 IMAD.WIDE.U32 R2, R9, 0x4, R2 ;  /* 0x0000000409028825 */ /* 0x001fca00078e0002 */
[----:B------:R2:W-:Y:S02]  /*17d0*/  @!P0 STG.E desc[UR4][R2.64], R8 ;  /* 0x0000000802008986 */ /* 0x0005e4000c101904 */
.L_x_49209:
[----:B------:R-:W-:Y:S05]  /*17e0*/  BSYNC.RECONVERGENT B0 ;  /* 0x0000000000007941 */ /* 0x000fea0003800200 */
.L_x_49203:
        /* <DEDUP_REMOVED lines=8> */
.L_x_49186:
        /* <DEDUP_REMOVED lines=19> */
[----:B------:R-:W-:Y:S01]  /*19a0*/  IMAD.MOV.U32 R19, RZ, RZ, R11 ;  /* 0x000000ffff137224 */ /* 0x000fe200078e000b */
[----:B------:R-:W-:Y:S01]  /*19b0*/  IABS R11, R14 ;  /* 0x0000000e000b7213 */ /* 0x000fe20000000000 */
[C---:B------:R-:W-:Y:S01]  /*19c0*/  IMAD.HI.U32 R16, R10.reuse, R27, RZ ;  /* 0x0000001b0a107227 */ /* 0x040fe200078e00ff */
[----:B----4-:R-:W-:Y:S02]  /*19d0*/  IABS R23, R4 ;  /* 0x0000000400177213 */ /* 0x010fe40000000000 */
[----:B------:R-:W-:Y:S01]  /*19e0*/  IABS R21, R6 ;  /* 0x0000000600157213 */ /* 0x000fe20000000000 */
[----:B------:R-:W-:-:S04]  /*19f0*/  IMAD.HI.U32 R9, R10, R19, RZ ;  /* 0x000000130a097227 */ /* 0x000fc800078e00ff */
[----:B------:R-:W-:Y:S01]  /*1a00*/  IMAD.HI.U32 R17, R10, R11, RZ ;  /* 0x0000000b0a117227 */ /* 0x000fe200078e00ff */
[----:B------:R-:W-:-:S03]  /*1a10*/  IADD3 R9, PT, PT, -R9, RZ, RZ ;  /* 0x000000ff09097210 */ /* 0x000fc60007ffe1ff */
[----:B------:R-:W-:Y:S02]  /*1a20*/  IMAD.MOV R17, RZ, RZ, -R17 ;  /* 0x000000ffff117224 */ /* 0x000fe400078e0a11 */
[----:B------:R-:W-:Y:S02]  /*1a30*/  IMAD.MOV R20, RZ, RZ, -R16 ;  /* 0x000000ffff147224 */ /* 0x000fe400078e0a10 */
[C---:B------:R-:W-:Y:S01]  /*1a40*/  IMAD R9, R8.reuse, R9, R19 ;  /* 0x0000000908097224 */ /* 0x040fe200078e0213 */
[----:B------:R-:W-:Y:S01]  /*1a50*/  IABS R19, R5 ;  /* 0x0000000500137213 */ /* 0x000fe20000000000 */
[C---:B------:R-:W-:Y:S02]  /*1a60*/  IMAD R11, R8.reuse, R17, R11 ;  /* 0x00000011080b7224 */ /* 0x040fe400078e020b */
[C---:B------:R-:W-:Y:S01]  /*1a70*/  IMAD R27, R8.reuse, R20, R27 ;  /* 0x00000014081b7224 */ /* 0x040fe200078e021b */
[----:B------:R-:W-:Y:S01]  /*1a80*/  ISETP.GT.U32.AND P0, PT, R8, R9, PT ;  /* 0x000000090800720c */ /* 0x000fe20003f04070 */
[----:B------:R-:W-:Y:S01]  /*1a90*/  IMAD.HI.U32 R18, R10, R25, RZ ;  /* 0x000000190a127227 */ /* 0x000fe200078e00ff */
[----:B------:R-:W-:-:S02]  /*1aa0*/  ISETP.GT.U32.AND P2, PT, R8, R11, PT ;  /* 0x0000000b0800720c */ /* 0x000fc40003f44070 */
[----:B------:R-:W-:Y:S01]  /*1ab0*/  ISETP.GT.U32.AND P1, PT, R8, R27, PT ;  /* 0x0000001b0800720c */ /* 0x000fe20003f24070 */
[----:B------:R-:W-:-:S04]  /*1ac0*/  IMAD.HI.U32 R16, R10, R23, RZ ;  /* 0x000000170a107227 */ /* 0x000fc800078e00ff */
[----:B------:R-:W-:Y:S02]  /*1ad0*/  IMAD.MOV R18, RZ, RZ, -R18 ;  /* 0x000000ffff127224 */ /* 0x000fe400078e0a12 */
[----:B------:R-:W-:Y:S02]  /*1ae0*/  IMAD.MOV R16, RZ, RZ, -R16 ;  /* 0x000000ffff107224 */ /* 0x000fe400078e0a10 */
[C---:B------:R-:W-:Y:S02]  /*1af0*/  IMAD R25, R8.reuse, R18, R25 ;  /* 0x0000001208197224 */ /* 0x040fe400078e0219 */
[----:B------:R-:W-:Y:S01]  /*1b00*/  IMAD.MOV.U32 R17, RZ, RZ, R19 ;  /* 0x000000ffff117224 */ /* 0x000fe200078e0013 */
[----:B------:R-:W-:Y:S01]  /*1b10*/  IABS R19, R7 ;  /* 0x0000000700137213 */ /* 0x000fe20000000000 */
[C---:B------:R-:W-:Y:S01]  /*1b20*/  IMAD R23, R8.reuse, R16, R23 ;  /* 0x0000001008177224 */ /* 0x040fe200078e0217 */
[----:B------:R-:W-:Y:S01]  /*1b30*/  ISETP.GT.U32.AND P3, PT, R8, R25, PT ;  /* 0x000000190800720c */ /* 0x000fe20003f64070 */
[----:B------:R-:W-:-:S03]  /*1b40*/  IMAD.HI.U32 R16, R10, R17, RZ ;  /* 0x000000110a107227 */ /* 0x000fc600078e00ff */
[C---:B------:R-:W-:Y:S01]  /*1b50*/  ISETP.GT.U32.AND P6, PT, R8.reuse, R23, PT ;  /* 0x000000170800720c */ /* 0x040fe20003fc4070 */
[--C-:B------:R-:W-:Y:S02]  /*1b60*/  @!P0 IMAD.IADD R9, R9, 0x1, -R8.reuse ;  /* 0x0000000109098824 */ /* 0x100fe400078e0a08 */
[----:B------:R-:W-:Y:S02]  /*1b70*/  @!P2 IMAD.IADD R11, R11, 0x1, -R8 ;  /* 0x000000010b0ba824 */ /* 0x000fe400078e0a08 */
[----:B------:R-:W-:Y:S01]  /*1b80*/  IMAD.MOV R18, RZ, RZ, -R16 ;  /* 0x000000ffff127224 */ /* 0x000fe200078e0a10 */
[C---:B------:R-:W-:Y:S01]  /*1b90*/  ISETP.GT.U32.AND P4, PT, R8.reuse, R9, PT ;  /* 0x000000090800720c */ /* 0x040fe20003f84070 */
[----:B------:R-:W-:Y:S01]  /*1ba0*/  @!P1 IMAD.IADD R27, R27, 0x1, -R8 ;  /* 0x000000011b1b9824 */ /* 0x000fe200078e0a08 */
[----:B------:R-:W-:Y:S01]  /*1bb0*/  ISETP.GT.U32.AND P1, PT, R8, R11, PT ;  /* 0x0000000b0800720c */ /* 0x000fe20003f24070 */
[----:B------:R-:W-:Y:S01]  /*1bc0*/  IMAD.HI.U32 R16, R10, R21, RZ ;  /* 0x000000150a107227 */ /* 0x000fe200078e00ff */
[----:B------:R-:W-:-:S02]  /*1bd0*/  @!P3 IADD3 R25, PT, PT, R25, -R8, RZ ;  /* 0x800000081919b210 */ /* 0x000fc40007ffe0ff */
[C---:B------:R-:W-:Y:S01]  /*1be0*/  ISETP.GT.U32.AND P5, PT, R8.reuse, R27, PT ;  /* 0x0000001b0800720c */ /* 0x040fe20003fa4070 */
[----:B------:R-:W-:Y:S01]  /*1bf0*/  IMAD.MOV R16, RZ, RZ, -R16 ;  /* 0x000000ffff107224 */ /* 0x000fe200078e0a10 */
[----:B------:R-:W-:Y:S01]  /*1c00*/  ISETP.GT.U32.AND P2, PT, R8, R25, PT ;  /* 0x000000190800720c */ /* 0x000fe20003f44070 */
[----:B------:R-:W-:-:S04]  /*1c10*/  IMAD.HI.U32 R10, R10, R19, RZ ;  /* 0x000000130a0a7227 */ /* 0x000fc800078e00ff */
[C---:B------:R-:W-:Y:S02]  /*1c20*/  IMAD R21, R8.reuse, R16, R21 ;  /* 0x0000001008157224 */ /* 0x040fe400078e0215 */
[C---:B------:R-:W-:Y:S02]  /*1c30*/  IMAD R17, R8.reuse, R18, R17 ;  /* 0x0000001208117224 */ /* 0x040fe400078e0211 */
[----:B------:R-:W-:Y:S01]  /*1c40*/  IMAD.MOV R10, RZ, RZ, -R10 ;  /* 0x000000ffff0a7224 */ /* 0x000fe200078e0a0a */
[C---:B------:R-:W-:Y:S01]  /*1c50*/  ISETP.GT.U32.AND P3, PT, R8.reuse, R21, PT ;  /* 0x000000150800720c */ /* 0x040fe20003f64070 */
[--C-:B------:R-:W-:Y:S01]  /*1c60*/  @!P6 IMAD.IADD R23, R23, 0x1, -R8.reuse ;  /* 0x000000011717e824 */ /* 0x100fe200078e0a08 */
[C---:B------:R-:W-:Y:S01]  /*1c70*/  ISETP.GT.U32.AND P6, PT, R8.reuse, R17, PT ;  /* 0x000000110800720c */ /* 0x040fe20003fc4070 */
[----:B------:R-:W-:Y:S01]  /*1c80*/  IMAD R19, R8, R10, R19 ;  /* 0x0000000a08137224 */ /* 0x000fe200078e0213 */
[----:B------:R-:W-:Y:S01]  /*1c90*/  LOP3.LUT R10, RZ, R2, RZ, 0x33, !PT ;  /* 0x00000002ff0a7212 */ /* 0x000fe200078e33ff */
[--C-:B------:R-:W-:Y:S01]  /*1ca0*/  @!P4 IMAD.IADD R9, R9, 0x1, -R8.reuse ;  /* 0x000000010909c824 */ /* 0x100fe200078e0a08 */
[----:B------:R-:W-:Y:S01]  /*1cb0*/  ISETP.GE.AND P4, PT, R12, RZ, PT ;  /* 0x000000ff0c00720c */ /* 0x000fe20003f86270 */
[--C-:B------:R-:W-:Y:S01]  /*1cc0*/  @!P1 IMAD.IADD R11, R11, 0x1, -R8.reuse ;  /* 0x000000010b0b9824 */ /* 0x100fe200078e0a08 */
[----:B------:R-:W-:Y:S01]  /*1cd0*/  ISETP.GE.AND P1, PT, R13, RZ, PT ;  /* 0x000000ff0d00720c */ /* 0x000fe20003f26270 */
[--C-:B------:R-:W-:Y:S01]  /*1ce0*/  @!P5 IMAD.IADD R27, R27, 0x1, -R8.reuse ;  /* 0x000000011b1bd824 */ /* 0x100fe200078e0a08 */
[C---:B------:R-:W-:Y:S01]  /*1cf0*/  ISETP.GT.U32.AND P0, PT, R8.reuse, R23, PT ;  /* 0x000000170800720c */ /* 0x040fe20003f04070 */
[--C-:B------:R-:W-:Y:S01]  /*1d00*/  @!P2 IMAD.IADD R25, R25, 0x1, -R8.reuse ;  /* 0x000000011919a824 */ /* 0x100fe200078e0a08 */
[----:B------:R-:W-:Y:S01]  /*1d10*/  ISETP.GT.U32.AND P5, PT, R8, R19, PT ;  /* 0x000000130800720c */ /* 0x000fe20003fa4070 */
[--C-:B------:R-:W-:Y:S01]  /*1d20*/  @!P3 IMAD.IADD R21, R21, 0x1, -R8.reuse ;  /* 0x000000011515b824 */ /* 0x100fe200078e0a08 */
[----:B------:R-:W-:Y:S01]  /*1d30*/  ISETP.GE.AND P2, PT, R14, RZ, PT ;  /* 0x000000ff0e00720c */ /* 0x000fe20003f46270 */
[----:B------:R-:W-:Y:S01]  /*1d40*/  @!P6 IMAD.IADD R17, R17, 0x1, -R8 ;  /* 0x000000011111e824 */ /* 0x000fe200078e0a08 */
[----:B------:R-:W-:-:S02]  /*1d50*/  ISETP.GE.AND P6, PT, R4, RZ, PT ;  /* 0x000000ff0400720c */ /* 0x000fc40003fc6270 */
[----:B------:R-:W-:Y:S02]  /*1d60*/  ISETP.NE.AND P3, PT, R2, RZ, PT ;  /* 0x000000ff0200720c */ /* 0x000fe40003f65270 */
[----:B------:R-:W-:Y:S01]  /*1d70*/  @!P4 IADD3 R9, PT, PT, -R9, RZ, RZ ;  /* 0x000000ff0909c210 */ /* 0x000fe20007ffe1ff */
[----:B------:R-:W-:Y:S01]  /*1d80*/  @!P1 IMAD.MOV R27, RZ, RZ, -R27 ;  /* 0x000000ffff1b9224 */ /* 0x000fe200078e0a1b */
[C---:B------:R-:W-:Y:S01]  /*1d90*/  ISETP.GT.U32.AND P1, PT, R8.reuse, R21, PT ;  /* 0x000000150800720c */ /* 0x040fe20003f24070 */
[--C-:B------:R-:W-:Y:S01]  /*1da0*/  @!P0 IMAD.IADD R23, R23, 0x1, -R8.reuse ;  /* 0x0000000117178824 */ /* 0x100fe200078e0a08 */
[----:B------:R-:W-:Y:S01]  /*1db0*/  ISETP.GE.AND P0, PT, R15, RZ, PT ;  /* 0x000000ff0f00720c */ /* 0x000fe20003f06270 */
[----:B------:R-:W-:Y:S01]  /*1dc0*/  @!P5 IMAD.IADD R19, R19, 0x1, -R8 ;  /* 0x000000011313d824 */ /* 0x000fe200078e0a08 */
[----:B------:R-:W-:Y:S01]  /*1dd0*/  ISETP.GT.U32.AND P5, PT, R8, R17, PT ;  /* 0x000000110800720c */ /* 0x000fe20003fa4070 */
[----:B------:R-:W-:Y:S01]  /*1de0*/  IMAD.MOV.U32 R15, RZ, RZ, R11 ;  /* 0x000000ffff0f7224 */ /* 0x000fe200078e000b */
[----:B------:R-:W-:Y:S01]  /*1df0*/  SEL R9, R10, R9, !P3 ;  /* 0x000000090a097207 */ /* 0x000fe20005800000 */
[----:B------:R-:W-:Y:S01]  /*1e00*/  @!P6 IMAD.MOV R23, RZ, RZ, -R23 ;  /* 0x000000ffff17e224 */ /* 0x000fe200078e0a17 */
[----:B------:R-:W-:Y:S01]  /*1e10*/  ISETP.GT.U32.AND P4, PT, R8, R19, PT ;  /* 0x000000130800720c */ /* 0x000fe20003f84070 */
[----:B------:R-:W-:Y:S01]  /*1e20*/  @!P2 IMAD.MOV R15, RZ, RZ, -R15 ;  /* 0x000000ffff0fa224 */ /* 0x000fe200078e0a0f */
[----:B------:R-:W-:-:S02]  /*1e30*/  LOP3.LUT R4, R9, R2, RZ, 0x3c, !PT ;  /* 0x0000000209047212 */ /* 0x000fc400078e3cff */
[----:B------:R-:W-:Y:S01]  /*1e40*/  ISETP.GE.AND P6, PT, R5, RZ, PT ;  /* 0x000000ff0500720c */ /* 0x000fe20003fc6270 */
[--C-:B------:R-:W-:Y:S01]  /*1e50*/  @!P1 IMAD.IADD R21, R21, 0x1, -R8.reuse ;  /* 0x0000000115159824 */ /* 0x100fe200078e0a08 */
[----:B------:R-:W-:Y:S01]  /*1e60*/  ISETP.GT.AND P2, PT, R4, -0x1, PT ;  /* 0xffffffff0400780c */ /* 0x000fe20003f44270 */
[----:B------:R-:W-:Y:S01]  /*1e70*/  @!P0 IMAD.MOV R25, RZ, RZ, -R25 ;  /* 0x000000ffff198224 */ /* 0x000fe200078e0a19 */
[----:B------:R-:W0:Y:S01]  /*1e80*/  LDC.64 R4, c[0x0][0x390] ;  /* 0x0000e400ff047b82 */ /* 0x000e220000000a00 */
[--C-:B------:R-:W-:Y:S01]  /*1e90*/  @!P5 IMAD.IADD R17, R17, 0x1, -R8.reuse ;  /* 0x000000011111d824 */ /* 0x100fe200078e0a08 */
[----:B------:R-:W-:Y:S01]  /*1ea0*/  SEL R15, R10, R15, !P3 ;  /* 0x0000000f0a0f7207 */ /* 0x000fe20005800000 */
[----:B------:R-:W-:Y:S01]  /*1eb0*/  IMAD.MOV.U32 R13, RZ, RZ, R21 ;  /* 0x000000ffff0d7224 */ /* 0x000fe200078e0015 */
[----:B------:R-:W-:Y:S01]  /*1ec0*/  ISETP.GE.AND P1, PT, R7, RZ, PT ;  /* 0x000000ff0700720c */ /* 0x000fe20003f26270 */
[----:B------:R-:W-:Y:S01]  /*1ed0*/  @!P4 IMAD.IADD R19, R19, 0x1, -R8 ;  /* 0x000000011313c824 */ /* 0x000fe200078e0a08 */
[----:B------:R-:W-:-:S02]  /*1ee0*/  ISETP.GE.AND P5, PT, R6, RZ, PT ;  /* 0x000000ff0600720c */ /* 0x000fc40003fa6270 */
[-C--:B------:R-:W-:Y:S01]  /*1ef0*/  LOP3.LUT R6, R15, R2.reuse, RZ, 0x3c, !PT ;  /* 0x000000020f067212 */ /* 0x080fe200078e3cff */
[----:B------:R-:W-:Y:S01]  /*1f00*/  @!P6 IMAD.MOV R17, RZ, RZ, -R17 ;  /* 0x000000ffff11e224 */ /* 0x000fe200078e0a11 */
[----:B------:R-:W-:Y:S02]  /*1f10*/  SEL R7, R10, R25, !P3 ;  /* 0x000000190a077207 */ /* 0x000fe40005800000 */
[----:B------:R-:W-:Y:S02]  /*1f20*/  ISETP.GT.AND P4, PT, R6, -0x1, PT ;  /* 0xffffffff0600780c */ /* 0x000fe40003f84270 */
[----:B------:R-:W-:Y:S02]  /*1f30*/  LOP3.LUT R6, R7, R2, RZ, 0x3c, !PT ;  /* 0x0000000207067212 */ /* 0x000fe400078e3cff */
[C---:B------:R-:W-:Y:S01]  /*1f40*/  SEL R23, R10.reuse, R23, !P3 ;  /* 0x000000170a177207 */ /* 0x040fe20005800000 */
[----:B------:R-:W-:Y:S01]  /*1f50*/  @!P1 IMAD.MOV R19, RZ, RZ, -R19 ;  /* 0x000000ffff139224 */ /* 0x000fe200078e0a13 */
[----:B------:R-:W-:-:S02]  /*1f60*/  SEL R11, R10, R27, !P3 ;  /* 0x0000001b0a0b7207 */ /* 0x000fc40005800000 */
[----:B------:R-:W-:Y:S02]  /*1f70*/  ISETP.GT.AND P6, PT, R6, -0x1, PT ;  /* 0xffffffff0600780c */ /* 0x000fe40003fc4270 */
[----:B------:R-:W-:Y:S02]  /*1f80*/  @!P5 IADD3 R13, PT, PT, -R13, RZ, RZ ;  /* 0x000000ff0d0dd210 */ /* 0x000fe40007ffe1ff */
[-C--:B------:R-:W-:Y:S01]  /*1f90*/  LOP3.LUT R6, R23, R2.reuse, RZ, 0x3c, !PT ;  /* 0x0000000217067212 */ /* 0x080fe200078e3cff */
[----:B0-----:R-:W-:Y:S01]  /*1fa0*/  IMAD.WIDE.U32 R4, R0, 0x4, R4 ;  /* 0x0000000400047825 */ /* 0x001fe200078e0004 */
[----:B------:R-:W-:Y:S02]  /*1fb0*/  LOP3.LUT R12, R11, R2, RZ, 0x3c, !PT ;  /* 0x000000020b0c7212 */ /* 0x000fe400078e3cff */
[C---:B------:R-:W-:Y:S02]  /*1fc0*/  SEL R21, R10.reuse, R17, !P3 ;  /* 0x000000110a157207 */ /* 0x040fe40005800000 */
[----:B------:R-:W-:-:S02]  /*1fd0*/  SEL R17, R10, R13, !P3 ;  /* 0x0000000d0a117207 */ /* 0x000fc40005800000 */
[----:B------:R-:W-:Y:S02]  /*1fe0*/  SEL R19, R10, R19, !P3 ;  /* 0x000000130a137207 */ /* 0x000fe40005800000 */
[----:B------:R-:W-:Y:S02]  /*1ff0*/  ISETP.GT.AND P1, PT, R6, -0x1, PT ;  /* 0xffffffff0600780c */ /* 0x000fe40003f24270 */
[----:B------:R-:W-:Y:S02]  /*2000*/  ISETP.NE.AND P3, PT, R9, RZ, PT ;  /* 0x000000ff0900720c */ /* 0x000fe40003f65270 */
[----:B------:R-:W-:Y:S02]  /*2010*/  SEL R6, R2, RZ, !P2 ;  /* 0x000000ff02067207 */ /* 0x000fe40005000000 */
[----:B------:R-:W-:Y:S02]  /*2020*/  ISETP.GT.AND P0, PT, R12, -0x1, PT ;  /* 0xffffffff0c00780c */ /* 0x000fe40003f04270 */
[----:B------:R-:W-:-:S02]  /*2030*/  LOP3.LUT R8, R21, R2, RZ, 0x3c, !PT ;  /* 0x0000000215087212 */ /* 0x000fc400078e3cff */
[----:B------:R-:W-:Y:S02]  /*2040*/  SEL R6, R6, RZ, P3 ;  /* 0x000000ff06067207 */ /* 0x000fe40001800000 */
[----:B------:R-:W-:Y:S02]  /*2050*/  LOP3.LUT R10, R17, R2, RZ, 0x3c, !PT ;  /* 0x00000002110a7212 */ /* 0x000fe400078e3cff */
[----:B------:R-:W-:Y:S02]  /*2060*/  ISETP.GT.AND P2, PT, R8, -0x1, PT ;  /* 0xffffffff0800780c */ /* 0x000fe40003f44270 */
[----:B------:R-:W-:Y:S02]  /*2070*/  ISETP.NE.AND P3, PT, R11, RZ, PT ;  /* 0x000000ff0b00720c */ /* 0x000fe40003f65270 */
[----:B------:R-:W-:Y:S02]  /*2080*/  SEL R0, R2, RZ, !P0 ;  /* 0x000000ff02007207 */ /* 0x000fe40004000000 */
[----:B------:R-:W-:-:S02]  /*2090*/  ISETP.NE.AND P0, PT, R15, RZ, PT ;  /* 0x000000ff0f00720c */ /* 0x000fc40003f05270 */
[----:B------:R-:W-:Y:S02]  /*20a0*/  SEL R8, R2, RZ, !P4 ;  /* 0x000000ff02087207 */ /* 0x000fe40006000000 */
[----:B------:R-:W-:Y:S02]  /*20b0*/  LOP3.LUT R12, R19, R2, RZ, 0x3c, !PT ;  /* 0x00000002130c7212 */ /* 0x000fe400078e3cff */
[----:B------:R-:W-:Y:S02]  /*20c0*/  ISETP.GT.AND P5, PT, R10, -0x1, PT ;  /* 0xffffffff0a00780c */ /* 0x000fe40003fa4270 */
[----:B------:R-:W-:Y:S02]  /*20d0*/  SEL R0, R0, RZ, P3 ;  /* 0x000000ff00007207 */ /* 0x000fe40001800000 */
[----:B------:R-:W-:Y:S02]  /*20e0*/  ISETP.NE.AND P4, PT, R7, RZ, PT ;  /* 0x000000ff0700720c */ /* 0x000fe40003f85270 */
[----:B------:R-:W-:-:S02]  /*20f0*/  SEL R10, R2, RZ, !P6 ;  /* 0x000000ff020a7207 */ /* 0x000fc40007000000 */
[----:B------:R-:W-:Y:S02]  /*2100*/  SEL R8, R8, RZ, P0 ;  /* 0x000000ff08087207 */ /* 0x000fe40000000000 */
[----:B------:R-:W-:Y:S01]  /*2110*/  ISETP.GT.AND P3, PT, R12, -0x1, PT ;  /* 0xffffffff0c00780c */ /* 0x000fe20003f64270 */
[----:B------:R-:W-:Y:S01]  /*2120*/  IMAD.WIDE.U32 R12, R3, 0x10, R4 ;  /* 0x00000010030c7825 */ /* 0x000fe200078e0004 */
[----:B------:R-:W-:Y:S02]  /*2130*/  SEL R10, R10, RZ, P4 ;  /* 0x000000ff0a0a7207 */ /* 0x000fe40002000000 */
[----:B------:R-:W-:Y:S01]  /*2140*/  ISETP.NE.AND P6, PT, R23, RZ, PT ;  /* 0x000000ff1700720c */ /* 0x000fe20003fc5270 */
[----:B------:R-:W-:Y:S01]  /*2150*/  IMAD.IADD R4, R9, 0x1, R6 ;  /* 0x0000000109047824 */ /* 0x000fe200078e0206 */
[----:B------:R-:W-:Y:S01]  /*2160*/  ISETP.NE.AND P4, PT, R21, RZ, PT ;  /* 0x000000ff1500720c */ /* 0x000fe20003f85270 */
[----:B------:R-:W-:Y:S01]  /*2170*/  IMAD.IADD R5, R11, 0x1, R0 ;  /* 0x000000010b057824 */ /* 0x000fe200078e0200 */
[----:B------:R-:W-:Y:S01]  /*2180*/  SEL R0, R2, RZ, !P1 ;  /* 0x000000ff02007207 */ /* 0x000fe20004800000 */
[----:B------:R-:W-:Y:S01]  /*2190*/  IMAD.IADD R6, R15, 0x1, R8 ;  /* 0x000000010f067824 */ /* 0x000fe200078e0208 */
[----:B------:R-:W-:Y:S01]  /*21a0*/  ISETP.NE.AND P0, PT, R17, RZ, PT ;  /* 0x000000ff1100720c */ /* 0x000fe20003f05270 */
[----:B------:R-:W-:Y:S01]  /*21b0*/  IMAD.IADD R7, R7, 0x1, R10 ;  /* 0x0000000107077824 */ /* 0x000fe200078e020a */
[----:B------:R-:W-:-:S02]  /*21c0*/  ISETP.NE.AND P1, PT, R19, RZ, PT ;  /* 0x000000ff1300720c */ /* 0x000fc40003f25270 */
[C---:B------:R-:W-:Y:S02]  /*21d0*/  SEL R3, R2.reuse, RZ, !P2 ;  /* 0x000000ff02037207 */ /* 0x040fe40005000000 */
[C---:B------:R-:W-:Y:S01]  /*21e0*/  SEL R8, R2.reuse, RZ, !P5 ;  /* 0x000000ff02087207 */ /* 0x040fe20006800000 */
[----:B------:R-:W-:Y:S01]  /*21f0*/  STG.E.128 desc[UR4][R12.64], R4 ;  /* 0x000000040c007986 */ /* 0x000fe2000c101d04 */
        /* <DEDUP_REMOVED lines=8> */
[----:B------:R-:W-:-:S05]  /*2280*/  IMAD.IADD R23, R19, 0x1, R10 ;  /* 0x0000000113177824 */ /* 0x000fca00078e020a */
[----:B------:R-:W-:Y:S01]  /*2290*/  STG.E.128 desc[UR4][R12.64+0x800], R20 ;  /* 0x000800140c007986 */ /* 0x000fe2000c101d04 */
[----:B------:R-:W-:Y:S05]  /*22a0*/  EXIT ;  /* 0x000000000000794d */ /* 0x000fea0003800000 */
.L_x_49210:
        /* <DEDUP_REMOVED lines=13> */
.L_x_55105:


//--------------------- .text._ZN2at6native29vectorized_elementwise_kernelILi8ENS0_13BUnaryFunctorIiiiZZZNS0_21remainder_kernel_cudaERNS_18TensorIteratorBaseEENKUlvE_clEvENKUlvE1_clEvEUliiE_EESt5arrayIPcLm2EEEEviT0_T1_ --------------------------
	.section	.text._ZN2at6native29vectorized_elementwise_kernelILi8ENS0_13BUnaryFunctorIiiiZZZNS0_21remainder_kernel_cudaERNS_18TensorIteratorBaseEENKUlvE_clEvENKUlvE1_clEvEUliiE_EESt5arrayIPcLm2EEEEviT0_T1_,"ax",@progbits
	.align	128
        .global         _ZN2at6native29vectorized_elementwise_kernelILi8ENS0_13BUnaryFunctorIiiiZZZNS0_21remainder_kernel_cudaERNS_18TensorIteratorBaseEENKUlvE_clEvENKUlvE1_clEvEUliiE_EESt5arrayIPcLm2EEEEviT0_T1_
        .type           _ZN2at6native29vectorized_elementwise_kernelILi8ENS0_13BUnaryFunctorIiiiZZZNS0_21remainder_kernel_cudaERNS_18TensorIteratorBaseEENKUlvE_clEvENKUlvE1_clEvEUliiE_EESt5arrayIPcLm2EEEEviT0_T1_,@function
        .size           _ZN2at6native29vectorized_elementwise_kernelILi8ENS0_13BUnaryFunctorIiiiZZZNS0_21remainder_kernel_cudaERNS_18TensorIteratorBaseEENKUlvE_clEvENKUlvE1_clEvEUliiE_EESt5arrayIPcLm2EEEEviT0_T1_,(.L_x_55106 - _ZN2at6native29vectorized_elementwise_kernelILi8ENS0_13BUnaryFunctorIiiiZZZNS0_21remainder_kernel_cudaERNS_18TensorIteratorBaseEENKUlvE_clEvENKUlvE1_clEvEUliiE_EESt5arrayIPcLm2EEEEviT0_T1_)
        .other          _ZN2at6native29vectorized_elementwise_kernelILi8ENS0_13BUnaryFunctorIiiiZZZNS0_21remainder_kernel_cudaERNS_18TensorIteratorBaseEENKUlvE_clEvENKUlvE1_clEvEUliiE_EESt5arrayIPcLm2EEEEviT0_T1_,@"STO_CUDA_ENTRY STV_DEFAULT"
_ZN2at6native29vectorized_elementwise_kernelILi8ENS0_13BUnaryFunctorIiiiZZZNS0_21remainder_kernel_cudaERNS_18TensorIteratorBaseEENKUlvE_clEvENKUlvE1_clEvEUliiE_EESt5arrayIPcLm2EEEEviT0_T1_:
.text._ZN2at6native29vectorized_elementwise_kernelILi8ENS0_13BUnaryFunctorIiiiZZZNS0_21remainder_kernel_cudaERNS_18TensorIteratorBaseEENKUlvE_clEvENKUlvE1_clEvEUliiE_EESt5arrayIPcLm2EEEEviT0_T1_:
        /* <DEDUP_REMOVED lines=96> */
.L_x_49213:
[----:B------:R-:W-:Y:S05]  /*0600*/  BSYNC.RECONVERGENT B0 ;  /* 0x0000000000007941 */ /* 0x000fea0003800200 */
.L_x_49212:
        /* <DEDUP_REMOVED lines=31> */
.L_x_49215:
[----:B------:R-:W-:Y:S05]  /*0800*/  BSYNC.RECONVERGENT B0 ;  /* 0x0000000000007941 */ /* 0x000fea0003800200 */
.L_x_49214:
        /* <DEDUP_REMOVED lines=34> */
.L_x_49217:
[----:B------:R-:W-:Y:S05]  /*0a30*/  BSYNC.RECONVERGENT B0 ;  /* 0x0000000000007941 */ /* 0x000fea0003800200 */
.L_x_49216:
        /* <DEDUP_REMOVED lines=39> */
.L_x_49219:
[----:B------:R-:W-:Y:S05]  /*0cb0*/  BSYNC.RECONVERGENT B0 ;  /* 0x0000000000007941 */ /* 0x000fea0003800200 */
.L_x_49218:
        /* <DEDUP_REMOVED lines=34> */
.L_x_49221:
[----:B------:R-:W-:Y:S05]  /*0ee0*/  BSYNC.RECONVERGENT B0 ;  /* 0x0000000000007941 */ /* 0x000fea0003800200 */
.L_x_49220:
        /* <DEDUP_REMOVED lines=31> */
.L_x_49223:
[----:B------:R-:W-:Y:S05]  /*10e0*/  BSYNC.RECONVERGENT B0 ;  /* 0x0000000000007941 */ /* 0x000fea0003800200 */
.L_x_49222:
        /* <DEDUP_REMOVED lines=31> */
.L_x_49225:
[----:B------:R-:W-:Y:S05]  /*12e0*/  BSYNC.RECONVERGENT B0 ;  /* 0x0000000000007941 */ /* 0x000fea0003800200 */
.L_x_49224:
        /* <DEDUP_REMOVED lines=31> */
.L_x_49227:
[----:B------:R-:W-:Y:S05]  /*14e0*/  BSYNC.RECONVERGENT B0 ;  /* 0x0000000000007941 */ /* 0x000fea0003800200 */
.L_x_49226:
        /* <DEDUP_REMOVED lines=18> */
.L_x_49230:
[----:B------:R-:W-:-:S13]  /*1610*/  ISETP.GE.U32.AND P0, PT, R5, R4, PT ;  /* 0x000000040500720c */ /* 0x000fda0003f06070 */
[----:B------:R-:W-:Y:S05]  /*1620*/  @P0 BRA `(.L_x_49232) ;  /* 0x0000000000300947 */ /* 0x000fea0003800000 */
[----:B0-----:R-:W0:Y:S01]  /*1630*/  LDC.64 R2, c[0x0][0x390] ;  /* 0x0000e400ff027b82 */ /* 0x001e220000000a00 */
[----:B------:R-:W-:Y:S02]  /*1640*/  IMAD.IADD R9, R0, 0x1, R5 ;  /* 0x0000000100097824 */ /* 0x000fe400078e0205 */
[----:B------:R-:W-:Y:S02]  /*1650*/  VIADD R5, R5, 0x80 ;  /* 0x0000008005057836 */ /* 0x000fe40000000000 */
[----:B0-----:R-:W-:-:S05]  /*1660*/  IMAD.WIDE.U32 R2, R9, 0x4, R2 ;  /* 0x0000000409027825 */ /* 0x001fca00078e0002 */
[----:B------:R1:W-:Y:S02]  /*1670*/  STG.E desc[UR4][R2.64], R12 ;  /* 0x0000000c02007986 */ /* 0x0003e4000c101904 */
.L_x_49231:
[----:B------:R-:W-:-:S13]  /*1680*/  ISETP.GE.U32.AND P0, PT, R5, R4, PT ;  /* 0x000000040500720c */ /* 0x000fda0003f06070 */
[----:B------:R-:W-:Y:S05]  /*1690*/  @P0 BRA `(.L_x_49233) ;  /* 0x0000000000340947 */ /* 0x000fea0003800000 */
[----:B01----:R-:W0:Y:S01]  /*16a0*/  LDC.64 R2, c[0x0][0x390] ;  /* 0x0000e400ff027b82 */ /* 0x003e220000000a00 */
[----:B------:R-:W-:Y:S01]  /*16b0*/  IADD3 R9, PT, PT, R0, R5, RZ ;  /* 0x0000000500097210 */ /* 0x000fe20007ffe0ff */
[----:B------:R-:W-:-:S04]  /*16c0*/  VIADD R5, R5, 0x80 ;  /* 0x0000008005057836 */ /* 0x000fc80000000000 */
[----:B0-----:R-:W-:-:S05]  /*16d0*/  IMAD.WIDE.U32 R2, R9, 0x4, R2 ;  /* 0x0000000409027825 */ /* 0x001fca00078e0002 */
[----:B------:R1:W-:Y:S02]  /*16e0*/  STG.E desc[UR4][R2.64], R6 ;  /* 0x0000000602007986 */ /* 0x0003e4000c101904 */
.L_x_49232:
        /* <DEDUP_REMOVED lines=8> */
.L_x_49233:
[----:B------:R-:W-:Y:S05]  /*1770*/  BSYNC.RELIABLE B1 ;  /* 0x0000000000017941 */ /* 0x000fea0003800100 */
.L_x_49229:
[----:B------:R-:W-:-:S13]  /*1780*/  ISETP.GE.U32.AND P0, PT, R5, R4, PT ;  /* 0x000000040500720c */ /* 0x000fda0003f06070 */
[----:B012---:R-:W0:Y:S01]  /*1790*/  @!P0 LDC.64 R2, c[0x0][0x390] ;  /* 0x0000e400ff028b82 */ /* 0x007e220000000a00 */
[----:B------:R-:W-:Y:S02]  /*17a0*/  @!P0 IMAD.IADD R9, R0, 0x1, R5 ;  /* 0x0000000100098824 */ /* 0x000fe400078e0205 */
[----:B------:R-:W-:Y:S02]  /*17b0*/  @!P0 VIADD R5, R5, 0x80 ;  /* 0x0000008005058836 */ /* 0x000fe40000000000 */
[----:B0-----:R-:W-:-:S05]  /*17c0*/  @!P0 IMAD.WIDE.U32 R2, R9, 0x4, R2 ;  /* 0x0000000409028825 */ /* 0x001fca00078e0002 */
[----:B------:R2:W-:Y:S02]  /*17d0*/  @!P0 STG.E desc[UR4][R2.64], R8 ;  /* 0x0000000802008986 */ /* 0x0005e4000c101904 */
.L_x_49234:
[----:B------:R-:W-:Y:S05]  /*17e0*/  BSYNC.RECONVERGENT B0 ;  /* 0x0000000000007941 */ /* 0x000fea0003800200 */
.L_x_49228:
        /* <DEDUP_REMOVED lines=8> */
.L_x_49211:
[----:B------:R-:W0:Y:S01]  /*1870*/  S2R R3, SR_TID.X ;  /* 0x0000000000037919 */ /* 0x000e220000002100 */
[----:B------:R-:W1:Y:S08]  /*1880*/  LDC.64 R4, c[0x0][0x398] ;  /* 0x0000e600ff047b82 */ /* 0x000e700000000a00 */
[----:B------:R-:W2:Y:S01]  /*1890*/  LDC R2, c[0x0][0x388] ;  /* 0x0000e200ff027b82 */ /* 0x000ea20000000800 */
[----:B-1----:R-:W-:-:S04]  /*18a0*/  IMAD.WIDE.U32 R4, R0, 0x4, R4 ;  /* 0x0000000400047825 */ /* 0x002fc800078e0004 */
[----:B0-----:R-:W-:-:S06]  /*18b0*/  IMAD.WIDE.U32 R4, R3, 0x20, R4 ;  /* 0x0000002003047825 */ /* 0x001fcc00078e0004 */
[----:B------:R-:W3:Y:S01]  /*18c0*/  LDG.E.ENL2.256 R8, R4, desc[UR4][R4.64] ;  /* 0xfe0000040404797e */ /* 0x000ee20008121908 */
[----:B--2---:R-:W-:Y:S01]  /*18d0*/  IABS R12, R2 ;  /* 0x00000002000c7213 */ /* 0x004fe20000000000 */
[----:B------:R-:W-:-:S03]  /*18e0*/  IMAD.MOV.U32 R14, RZ, RZ, RZ ;  /* 0x000000ffff0e7224 */ /* 0x000fc600078e00ff */
[----:B------:R-:W0:Y:S08]  /*18f0*/  I2F.RP R13, R12 ;  /* 0x0000000c000d7306 */ /* 0x000e300000209400 */
[----:B0-----:R-:W0:Y:S02]  /*1900*/  MUFU.RCP R13, R13 ;  /* 0x0000000d000d7308 */ /* 0x001e240000001000 */
[----:B0-----:R-:W-:-:S06]  /*1910*/  VIADD R15, R13, 0xffffffe ;  /* 0x0ffffffe0d0f7836 */ /* 0x001fcc0000000000 */
[----:B------:R-:W0:Y:S02]  /*1920*/  F2I.FTZ.U32.TRUNC.NTZ R15, R15 ;  /* 0x0000000f000f7305 */ /* 0x000e24000021f000 */
[----:B0-----:R-:W-:-:S04]  /*1930*/  IMAD.MOV R17, RZ, RZ, -R15 ;  /* 0x000000ffff117224 */ /* 0x001fc800078e0a0f */
[----:B------:R-:W-:-:S04]  /*1940*/  IMAD R17, R17, R12, RZ ;  /* 0x0000000c11117224 */ /* 0x000fc800078e02ff */
[----:B------:R-:W-:Y:S01]  /*1950*/  IMAD.HI.U32 R14, R15, R17, R14 ;  /* 0x000000110f0e7227 */ /* 0x000fe200078e000e */
[----:B---3--:R-:W-:Y:S02]  /*1960*/  IABS R16, R5 ;  /* 0x0000000500107213 */ /* 0x008fe40000000000 */
[----:B------:R-:W-:Y:S02]  /*1970*/  IABS R19, R4 ;  /* 0x0000000400137213 */ /* 0x000fe40000000000 */
[----:B------:R-:W-:Y:S01]  /*1980*/  IABS R21, R6 ;  /* 0x0000000600157213 */ /* 0x000fe20000000000 */
[----:B------:R-:W-:Y:S01]  /*1990*/  IMAD.MOV.U32 R17, RZ, RZ, R16 ;  /* 0x000000ffff117224 */ /* 0x000fe200078e0010 */
[----:B------:R-:W-:Y:S01]  /*19a0*/  IABS R20, R7 ;  /* 0x0000000700147213 */ /* 0x000fe20000000000 */
[C---:B------:R-:W-:Y:S01]  /*19b0*/  IMAD.HI.U32 R13, R14.reuse, R19, RZ ;  /* 0x000000130e0d7227 */ /* 0x040fe200078e00ff */
[----:B------:R-:W-:Y:S02]  /*19c0*/  IABS R27, R9 ;  /* 0x00000009001b7213 */ /* 0x000fe40000000000 */
[----:B------:R-:W-:Y:S01]  /*19d0*/  IABS R25, R8 ;  /* 0x0000000800197213 */ /* 0x000fe20000000000 */
[----:B------:R-:W-:Y:S01]  /*19e0*/  IMAD.HI.U32 R15, R14, R17, RZ ;  /* 0x000000110e0f7227 */ /* 0x000fe200078e00ff */
[----:B------:R-:W-:-:S02]  /*19f0*/  IADD3 R13, PT, PT, -R13, RZ, RZ ;  /* 0x000000ff0d0d7210 */ /* 0x000fc40007ffe1ff */
[----:B------:R-:W-:Y:S01]  /*1a00*/  IABS R23, R10 ;  /* 0x0000000a00177213 */ /* 0x000fe20000000000 */
[----:B------:R-:W-:-:S04]  /*1a10*/  IMAD.HI.U32 R16, R14, R21, RZ ;  /* 0x000000150e107227 */ /* 0x000fc800078e00ff */
[----:B------:R-:W-:Y:S02]  /*1a20*/  IMAD.MOV R18, RZ, RZ, -R15 ;  /* 0x000000ffff127224 */ /* 0x000fe400078e0a0f */
[----:B------:R-:W-:Y:S02]  /*1a30*/  IMAD.MOV R16, RZ, RZ, -R16 ;  /* 0x000000ffff107224 */ /* 0x000fe400078e0a10 */
[----:B------:R-:W-:Y:S02]  /*1a40*/  IMAD.MOV.U32 R15, RZ, RZ, R20 ;  /* 0x000000ffff0f7224 */ /* 0x000fe400078e0014 */
[C---:B------:R-:W-:Y:S02]  /*1a50*/  IMAD R19, R12.reuse, R13, R19 ;  /* 0x0000000d0c137224 */ /* 0x040fe400078e0213 */
[----:B------:R-:W-:Y:S01]  /*1a60*/  IMAD R13, R12, R16, R21 ;  /* 0x000000100c0d7224 */ /* 0x000fe200078e0215 */
[----:B------:R-:W-:Y:S01]  /*1a70*/  IABS R21, R11 ;  /* 0x0000000b00157213 */ /* 0x000fe20000000000 */
[----:B------:R-:W-:Y:S01]  /*1a80*/  IMAD.HI.U32 R16, R14, R15, RZ ;  /* 0x0000000f0e107227 */ /* 0x000fe200078e00ff */
[----:B------:R-:W-:-:S02]  /*1a90*/  ISETP.GT.U32.AND P2, PT, R12, R19, PT ;  /* 0x000000130c00720c */ /* 0x000fc40003f44070 */
[C---:B------:R-:W-:Y:S01]  /*1aa0*/  ISETP.GT.U32.AND P3, PT, R12.reuse, R13, PT ;  /* 0x0000000d0c00720c */ /* 0x040fe20003f64070 */
[----:B------:R-:W-:Y:S02]  /*1ab0*/  IMAD R17, R12, R18, R17 ;  /* 0x000000120c117224 */ /* 0x000fe400078e0211 */
[----:B------:R-:W-:Y:S02]  /*1ac0*/  IMAD.MOV R18, RZ, RZ, -R16 ;  /* 0x000000ffff127224 */ /* 0x000fe400078e0a10 */
[----:B------:R-:W-:Y:S01]  /*1ad0*/  IMAD.HI.U32 R16, R14, R25, RZ ;  /* 0x000000190e107227 */ /* 0x000fe200078e00ff */
[----:B------:R-:W-:-:S03]  /*1ae0*/  ISETP.GT.U32.AND P6, PT, R12, R17, PT ;  /* 0x000000110c00720c */ /* 0x000fc60003fc4070 */
[----:B------:R-:W-:Y:S02]  /*1af0*/  IMAD R15, R12, R18, R15 ;  /* 0x000000120c0f7224 */ /* 0x000fe400078e020f */
[C---:B------:R-:W-:Y:S02]  /*1b00*/  IMAD.HI.U32 R18, R14.reuse, R27, RZ ;  /* 0x0000001b0e127227 */ /* 0x040fe400078e00ff */
[----:B------:R-:W-:Y:S02]  /*1b10*/  @!P3 IADD3 R13, PT, PT, R13, -R12, RZ ;  /* 0x8000000c0d0db210 */ /* 0x000fe40007ffe0ff */
[----:B------:R-:W-:Y:S01]  /*1b20*/  IMAD.HI.U32 R20, R14, R23, RZ ;  /* 0x000000170e147227 */ /* 0x000fe200078e00ff */
[----:B------:R-:W-:-:S03]  /*1b30*/  ISETP.GT.U32.AND P5, PT, R12, R15, PT ;  /* 0x0000000f0c00720c */ /* 0x000fc60003fa4070 */
[----:B------:R-:W-:-:S04]  /*1b40*/  IMAD.HI.U32 R14, R14, R21, RZ ;  /* 0x000000150e0e7227 */ /* 0x000fc800078e00ff */
[----:B------:R-:W-:Y:S02]  /*1b50*/  IMAD.MOV R18, RZ, RZ, -R18 ;  /* 0x000000ffff127224 */ /* 0x000fe400078e0a12 */
[----:B------:R-:W-:Y:S02]  /*1b60*/  IMAD.MOV R16, RZ, RZ, -R16 ;  /* 0x000000ffff107224 */ /* 0x000fe400078e0a10 */
[----:B------:R-:W-:Y:S02]  /*1b70*/  IMAD.MOV R20, RZ, RZ, -R20 ;  /* 0x000000ffff147224 */ /* 0x000fe400078e0a14 */
[----:B------:R-:W-:Y:S02]  /*1b80*/  IMAD.MOV R14, RZ, RZ, -R14 ;  /* 0x000000ffff0e7224 */ /* 0x000fe400078e0a0e */
[C---:B------:R-:W-:Y:S02]  /*1b90*/  IMAD R27, R12.reuse, R18, R27 ;  /* 0x000000120c1b7224 */ /* 0x040fe400078e021b */
[----:B------:R-:W-:-:S02]  /*1ba0*/  IMAD R25, R12, R16, R25 ;  /* 0x000000100c197224 */ /* 0x000fc400078e0219 */
[C---:B------:R-:W-:Y:S01]  /*1bb0*/  IMAD R23, R12.reuse, R20, R23 ;  /* 0x000000140c177224 */ /* 0x040fe200078e0217 */
[C---:B------:R-:W-:Y:S01]  /*1bc0*/  ISETP.GT.U32.AND P1, PT, R12.reuse, R27, PT ;  /* 0x0000001b0c00720c */ /* 0x040fe20003f24070 */
[C---:B------:R-:W-:Y:S01]  /*1bd0*/  IMAD R21, R12.reuse, R14, R21 ;  /* 0x0000000e0c157224 */ /* 0x040fe200078e0215 */
[C---:B------:R-:W-:Y:S01]  /*1be0*/  ISETP.GT.U32.AND P0, PT, R12.reuse, R25, PT ;  /* 0x000000190c00720c */ /* 0x040fe20003f04070 */
[--C-:B------:R-:W-:Y:S01]  /*1bf0*/  @!P2 IMAD.IADD R19, R19, 0x1, -R12.reuse ;  /* 0x000000011313a824 */ /* 0x100fe200078e0a0c */
[C---:B------:R-:W-:Y:S01]  /*1c00*/  ISETP.GT.U32.AND P2, PT, R12.reuse, R23, PT ;  /* 0x000000170c00720c */ /* 0x040fe20003f44070 */
[--C-:B------:R-:W-:Y:S01]  /*1c10*/  @!P6 IMAD.IADD R17, R17, 0x1, -R12.reuse ;  /* 0x000000011111e824 */ /* 0x100fe200078e0a0c */
[C---:B------:R-:W-:Y:S01]  /*1c20*/  ISETP.GT.U32.AND P4, PT, R12.reuse, R21, PT ;  /* 0x000000150c00720c */ /* 0x040fe20003f84070 */
[----:B------:R-:W-:Y:S01]  /*1c30*/  @!P5 IMAD.IADD R15, R15, 0x1, -R12 ;  /* 0x000000010f0fd824 */ /* 0x000fe200078e0a0c */
[C---:B------:R-:W-:Y:S02]  /*1c40*/  ISETP.GT.U32.AND P6, PT, R12.reuse, R19, PT ;  /* 0x000000130c00720c */ /* 0x040fe40003fc4070 */
[----:B------:R-:W-:-:S02]  /*1c50*/  ISETP.GT.U32.AND P3, PT, R12, R17, PT ;  /* 0x000000110c00720c */ /* 0x000fc40003f64070 */
[----:B------:R-:W-:Y:S01]  /*1c60*/  ISETP.GE.AND P5, PT, R4, RZ, PT ;  /* 0x000000ff0400720c */ /* 0x000fe20003fa6270 */
[--C-:B------:R-:W-:Y:S01]  /*1c70*/  @!P1 IMAD.IADD R27, R27, 0x1, -R12.reuse ;  /* 0x000000011b1b9824 */ /* 0x100fe200078e0a0c */
[C---:B------:R-:W-:Y:S01]  /*1c80*/  ISETP.GT.U32.AND P1, PT, R12.reuse, R13, PT ;  /* 0x0000000d0c00720c */ /* 0x040fe20003f24070 */
        /* <DEDUP_REMOVED lines=10> */
[----:B------:R-:W-:Y:S01]  /*1d30*/  @!P5 IMAD.MOV R19, RZ, RZ, -R19 ;  /* 0x000000ffff13d224 */ /* 0x000fe200078e0a13 */
[----:B------:R-:W-:Y:S01]  /*1d40*/  ISETP.GT.U32.AND P5, PT, R12, R21, PT ;  /* 0x000000150c00720c */ /* 0x000fe20003fa4070 */
[--C-:B------:R-:W-:Y:S01]  /*1d50*/  @!P1 IMAD.IADD R13, R13, 0x1, -R12.reuse ;  /* 0x000000010d0d9824 */ /* 0x100fe200078e0a0c */
[----:B------:R-:W-:Y:S01]  /*1d60*/  ISETP.GE.AND P1, PT, R7, RZ, PT ;  /* 0x000000ff0700720c */ /* 0x000fe20003f26270 */
[----:B------:R-:W-:Y:S01]  /*1d70*/  @!P0 IMAD.MOV R17, RZ, RZ, -R17 ;  /* 0x000000ffff118224 */ /* 0x000fe200078e0a11 */
[----:B------:R-:W-:Y:S01]  /*1d80*/  ISETP.GE.AND P0, PT, R6, RZ, PT ;  /* 0x000000ff0600720c */ /* 0x000fe20003f06270 */
[----:B------:R-:W0:Y:S01]  /*1d90*/  LDC.64 R4, c[0x0][0x390] ;  /* 0x0000e400ff047b82 */ /* 0x000e220000000a00 */
[----:B------:R-:W-:Y:S01]  /*1da0*/  @!P2 IADD3 R15, PT, PT, R15, -R12, RZ ;  /* 0x8000000c0f0fa210 */ /* 0x000fe20007ffe0ff */
        /* <DEDUP_REMOVED lines=8> */
[----:B------:R-:W-:Y:S01]  /*1e30*/  IMAD.MOV.U32 R6, RZ, RZ, R23 ;  /* 0x000000ffff067224 */ /* 0x000fe200078e0017 */
[----:B------:R-:W-:Y:S01]  /*1e40*/  ISETP.NE.AND P5, PT, R2, RZ, PT ;  /* 0x000000ff0200720c */ /* 0x000fe20003fa5270 */
[----:B------:R-:W-:Y:S01]  /*1e50*/  IMAD.MOV.U32 R11, RZ, RZ, R21 ;  /* 0x000000ffff0b7224 */ /* 0x000fe200078e0015 */
[----:B------:R-:W-:Y:S01]  /*1e60*/  LOP3.LUT R8, RZ, R2, RZ, 0x33, !PT ;  /* 0x00000002ff087212 */ /* 0x000fe200078e33ff */
[----:B------:R-:W-:-:S02]  /*1e70*/  @!P0 IMAD.MOV R13, RZ, RZ, -R13 ;  /* 0x000000ffff0d8224 */ /* 0x000fc400078e0a0d */
[----:B------:R-:W-:Y:S01]  /*1e80*/  @!P1 IMAD.MOV R15, RZ, RZ, -R15 ;  /* 0x000000ffff0f9224 */ /* 0x000fe200078e0a0f */
[----:B------:R-:W-:Y:S01]  /*1e90*/  SEL R7, R8, R19, !P5 ;  /* 0x0000001308077207 */ /* 0x000fe20006800000 */
[----:B------:R-:W-:Y:S01]  /*1ea0*/  @!P2 IMAD.MOV R25, RZ, RZ, -R25 ;  /* 0x000000ffff19a224 */ /* 0x000fe200078e0a19 */
[----:B------:R-:W-:Y:S01]  /*1eb0*/  @!P4 IADD3 R6, PT, PT, -R6, RZ, RZ ;  /* 0x000000ff0606c210 */ /* 0x000fe20007ffe1ff */
[----:B------:R-:W-:Y:S01]  /*1ec0*/  @!P3 IMAD.MOV R27, RZ, RZ, -R27 ;  /* 0x000000ffff1bb224 */ /* 0x000fe200078e0a1b */
[----:B------:R-:W-:Y:S01]  /*1ed0*/  SEL R19, R8, R17, !P5 ;  /* 0x0000001108137207 */ /* 0x000fe20006800000 */
[----:B------:R-:W-:Y:S01]  /*1ee0*/  @!P6 IMAD.MOV R11, RZ, RZ, -R11 ;  /* 0x000000ffff0be224 */ /* 0x000fe200078e0a0b */
[----:B------:R-:W-:Y:S01]  /*1ef0*/  LOP3.LUT R9, R7, R2, RZ, 0x3c, !PT ;  /* 0x0000000207097212 */ /* 0x000fe200078e3cff */
[----:B0-----:R-:W-:Y:S01]  /*1f00*/  IMAD.WIDE.U32 R4, R0, 0x4, R4 ;  /* 0x0000000400047825 */ /* 0x001fe200078e0004 */
[C---:B------:R-:W-:Y:S02]  /*1f10*/  SEL R21, R8.reuse, R13, !P5 ;  /* 0x0000000d08157207 */ /* 0x040fe40006800000 */
[----:B------:R-:W-:-:S02]  /*1f20*/  SEL R23, R8, R15, !P5 ;  /* 0x0000000f08177207 */ /* 0x000fc40006800000 */
[C---:B------:R-:W-:Y:S02]  /*1f30*/  SEL R13, R8.reuse, R6, !P5 ;  /* 0x00000006080d7207 */ /* 0x040fe40006800000 */
[----:B------:R-:W-:Y:S02]  /*1f40*/  LOP3.LUT R6, R19, R2, RZ, 0x3c, !PT ;  /* 0x0000000213067212 */ /* 0x000fe400078e3cff */
[C---:B------:R-:W-:Y:S02]  /*1f50*/  SEL R17, R8.reuse, R25, !P5 ;  /* 0x0000001908117207 */ /* 0x040fe40006800000 */
[C---:B------:R-:W-:Y:S02]  /*1f60*/  SEL R15, R8.reuse, R27, !P5 ;  /* 0x0000001b080f7207 */ /* 0x040fe40006800000 */
[----:B------:R-:W-:Y:S02]  /*1f70*/  SEL R11, R8, R11, !P5 ;  /* 0x0000000b080b7207 */ /* 0x000fe40006800000 */
[----:B------:R-:W-:-:S02]  /*1f80*/  ISETP.GT.AND P0, PT, R9, -0x1, PT ;  /* 0xffffffff0900780c */ /* 0x000fc40003f04270 */
[-C--:B------:R-:W-:Y:S02]  /*1f90*/  LOP3.LUT R8, R21, R2.reuse, RZ, 0x3c, !PT ;  /* 0x0000000215087212 */ /* 0x080fe400078e3cff */
[-C--:B------:R-:W-:Y:S02]  /*1fa0*/  LOP3.LUT R9, R23, R2.reuse, RZ, 0x3c, !PT ;  /* 0x0000000217097212 */ /* 0x080fe400078e3cff */
[----:B------:R-:W-:Y:S02]  /*1fb0*/  ISETP.GT.AND P3, PT, R6, -0x1, PT ;  /* 0xffffffff0600780c */ /* 0x000fe40003f64270 */
[----:B------:R-:W-:Y:S02]  /*1fc0*/  LOP3.LUT R10, R17, R2, RZ, 0x3c, !PT ;  /* 0x00000002110a7212 */ /* 0x000fe400078e3cff */
[----:B------:R-:W-:Y:S02]  /*1fd0*/  ISETP.NE.AND P4, PT, R7, RZ, PT ;  /* 0x000000ff0700720c */ /* 0x000fe40003f85270 */
[----:B------:R-:W-:-:S02]  /*1fe0*/  SEL R6, R2, RZ, !P0 ;  /* 0x000000ff02067207 */ /* 0x000fc40004000000 */
[----:B------:R-:W-:Y:S02]  /*1ff0*/  ISETP.GT.AND P6, PT, R8, -0x1, PT ;  /* 0xffffffff0800780c */ /* 0x000fe40003fc4270 */
[----:B------:R-:W-:Y:S02]  /*2000*/  ISETP.GT.AND P5, PT, R9, -0x1, PT ;  /* 0xffffffff0900780c */ /* 0x000fe40003fa4270 */
[----:B------:R-:W-:Y:S02]  /*2010*/  LOP3.LUT R8, R15, R2, RZ, 0x3c, !PT ;  /* 0x000000020f087212 */ /* 0x000fe400078e3cff */
[----:B------:R-:W-:Y:S02]  /*2020*/  ISETP.GT.AND P1, PT, R10, -0x1, PT ;  /* 0xffffffff0a00780c */ /* 0x000fe40003f24270 */
[----:B------:R-:W-:Y:S02]  /*2030*/  SEL R6, R6, RZ, P4 ;  /* 0x000000ff06067207 */ /* 0x000fe40002000000 */
[----:B------:R-:W-:-:S02]  /*2040*/  ISETP.NE.AND P4, PT, R19, RZ, PT ;  /* 0x000000ff1300720c */ /* 0x000fc40003f85270 */
[C---:B------:R-:W-:Y:S02]  /*2050*/  SEL R0, R2.reuse, RZ, !P3 ;  /* 0x000000ff02007207 */ /* 0x040fe40005800000 */
[C---:B------:R-:W-:Y:S02]  /*2060*/  SEL R10, R2.reuse, RZ, !P6 ;  /* 0x000000ff020a7207 */ /* 0x040fe40007000000 */
[----:B------:R-:W-:Y:S02]  /*2070*/  ISETP.NE.AND P3, PT, R21, RZ, PT ;  /* 0x000000ff1500720c */ /* 0x000fe40003f65270 */
[----:B------:R-:W-:Y:S02]  /*2080*/  ISETP.NE.AND P6, PT, R23, RZ, PT ;  /* 0x000000ff1700720c */ /* 0x000fe40003fc5270 */
[----:B------:R-:W-:Y:S02]  /*2090*/  SEL R12, R2, RZ, !P5 ;  /* 0x000000ff020c7207 */ /* 0x000fe40006800000 */
[----:B------:R-:W-:-:S02]  /*20a0*/  ISETP.GT.AND P0, PT, R8, -0x1, PT ;  /* 0xffffffff0800780c */ /* 0x000fc40003f04270 */
[-C--:B------:R-:W-:Y:S02]  /*20b0*/  LOP3.LUT R9, R13, R2.reuse, RZ, 0x3c, !PT ;  /* 0x000000020d097212 */ /* 0x080fe400078e3cff */
[----:B------:R-:W-:Y:S02]  /*20c0*/  LOP3.LUT R8, R11, R2, RZ, 0x3c, !PT ;  /* 0x000000020b087212 */ /* 0x000fe400078e3cff */
[----:B------:R-:W-:Y:S02]  /*20d0*/  SEL R0, R0, RZ, P4 ;  /* 0x000000ff00007207 */ /* 0x000fe40002000000 */
[----:B------:R-:W-:Y:S02]  /*20e0*/  SEL R10, R10, RZ, P3 ;  /* 0x000000ff0a0a7207 */ /* 0x000fe40001800000 */
[----:B------:R-:W-:Y:S02]  /*20f0*/  SEL R12, R12, RZ, P6 ;  /* 0x000000ff0c0c7207 */ /* 0x000fe40003000000 */
[----:B------:R-:W-:-:S02]  /*2100*/  ISETP.GT.AND P2, PT, R9, -0x1, PT ;  /* 0xffffffff0900780c */ /* 0x000fc40003f44270 */
[----:B------:R-:W-:Y:S01]  /*2110*/  ISETP.GT.AND P4, PT, R8, -0x1, PT ;  /* 0xffffffff0800780c */ /* 0x000fe20003f84270 */
[----:B------:R-:W-:Y:S01]  /*2120*/  IMAD.WIDE.U32 R8, R3, 0x20, R4 ;  /* 0x0000002003087825 */ /* 0x000fe200078e0004 */
[----:B------:R-:W-:Y:S02]  /*2130*/  ISETP.NE.AND P6, PT, R17, RZ, PT ;  /* 0x000000ff1100720c */ /* 0x000fe40003fc5270 */
[----:B------:R-:W-:Y:S01]  /*2140*/  ISETP.NE.AND P5, PT, R15, RZ, PT ;  /* 0x000000ff0f00720c */ /* 0x000fe20003fa5270 */
[----:B------:R-:W-:Y:S01]  /*2150*/  IMAD.IADD R4, R7, 0x1, R6 ;  /* 0x0000000107047824 */ /* 0x000fe200078e0206 */
[----:B------:R-:W-:Y:S01]  /*2160*/  ISETP.NE.AND P3, PT, R13, RZ, PT ;  /* 0x000000ff0d00720c */ /* 0x000fe20003f65270 */
[----:B------:R-:W-:Y:S01]  /*2170*/  IMAD.IADD R5, R19, 0x1, R0 ;  /* 0x0000000113057824 */ /* 0x000fe200078e0200 */
[C---:B------:R-:W-:Y:S01]  /*2180*/  SEL R0, R2.reuse, RZ, !P1 ;  /* 0x000000ff02007207 */ /* 0x040fe20004800000 */
[----:B------:R-:W-:Y:S01]  /*2190*/  IMAD.IADD R6, R21, 0x1, R10 ;  /* 0x0000000115067824 */ /* 0x000fe200078e020a */
[----:B------:R-:W-:Y:S01]  /*21a0*/  ISETP.NE.AND P1, PT, R11, RZ, PT ;  /* 0x000000ff0b00720c */ /* 0x000fe20003f25270 */
[----:B------:R-:W-:Y:S01]  /*21b0*/  IMAD.IADD R7, R23, 0x1, R12 ;  /* 0x0000000117077824 */ /* 0x000fe200078e020c */
[----:B------:R-:W-:-:S02]  /*21c0*/  SEL R3, R2, RZ, !P0 ;  /* 0x000000ff02037207 */ /* 0x000fc40004000000 */
[C---:B------:R-:W-:Y:S02]  /*21d0*/  SEL R10, R2.reuse, RZ, !P2 ;  /* 0x000000ff020a7207 */ /* 0x040fe40005000000 */
        /* <DEDUP_REMOVED lines=9> */
[----:B------:R-:W-:Y:S01]  /*2270*/  STG.E.ENL2.256 desc[UR4][R8.64], R4, R16 ;  /* 0xf80000040810797f */ /* 0x000fe2000f121804 */
[----:B------:R-:W-:Y:S05]  /*2280*/  EXIT ;  /* 0x000000000000794d */ /* 0x000fea0003800000 */
.L_x_49235:
        /* <DEDUP_REMOVED lines=15> */
.L_x_55106:


//--------------------- .text._ZN2at6native18elementwise_kernelILi128ELi4EZNS0_15gpu_kernel_implINS0_13AUnaryFunctorIiiiZZZNS0_21remainder_kernel_cudaERNS_18TensorIteratorBaseEENKUlvE_clEvENKUlvE1_clEvEUliiE_EEEEvS5_RKT_EUliE_EEviT1_ --------------------------
	.section	.text._ZN2at6native18elementwise_kernelILi128ELi4EZNS0_15gpu_kernel_implINS0_13AUnaryFunctorIiiiZZZNS0_21remainder_kernel_cudaERNS_18TensorIteratorBaseEENKUlvE_clEvENKUlvE1_clEvEUliiE_EEEEvS5_RKT_EUliE_EEviT1_,"ax",@progbits
	.align	128
        .global         _ZN2at6native18elementwise_kernelILi128ELi4EZNS0_15gpu_kernel_implINS0_13AUnaryFunctorIiiiZZZNS0_21remainder_kernel_cudaERNS_18TensorIteratorBaseEENKUlvE_clEvENKUlvE1_clEvEUliiE_EEEEvS5_RKT_EUliE_EEviT1_
        .type           _ZN2at6native18elementwise_kernelILi128ELi4EZNS0_15gpu_kernel_implINS0_13AUnaryFunctorIiiiZZZNS0_21remainder_kernel_cudaERNS_18TensorIteratorBaseEENKUlvE_clEvENKUlvE1_clEvEUliiE_EEEEvS5_RKT_EUliE_EEviT1_,@function
        .size           _ZN2at6native18elementwise_kernelILi128ELi4EZNS0_15gpu_kernel_implINS0_13AUnaryFunctorIiiiZZZNS0_21remainder_kernel_cudaERNS_18TensorIteratorBaseEENKUlvE_clEvENKUlvE1_clEvEUliiE_EEEEvS5_RKT_EUliE_EEviT1_,(.L_x_55107 - _ZN2at6native18elementwise_kernelILi128ELi4EZNS0_15gpu_kernel_implINS0_13AUnaryFunctorIiiiZZZNS0_21remainder_kernel_cudaERNS_18TensorIteratorBaseEENKUlvE_clEvENKUlvE1_clEvEUliiE_EEEEvS5_RKT_EUliE_EEviT1_)
        .other          _ZN2at6native18elementwise_kernelILi128ELi4EZNS0_15gpu_kernel_implINS0_13AUnaryFunctorIiiiZZZNS0_21remainder_kernel_cudaERNS_18TensorIteratorBaseEENKUlvE_clEvENKUlvE1_clEvEUliiE_EEEEvS5_RKT_EUliE_EEviT1_,@"STO_CUDA_ENTRY STV_DEFAULT"
_ZN2at6native18elementwise_kernelILi128ELi4EZNS0_15gpu_kernel_implINS0_13AUnaryFunctorIiiiZZZNS0_21remainder_kernel_cudaERNS_18TensorIteratorBaseEENKUlvE_clEvENKUlvE1_clEvEUliiE_EEEEvS5_RKT_EUliE_EEviT1_:
.text._ZN2at6native18elementwise_kernelILi128ELi4EZNS0_15gpu_kernel_implINS0_13AUnaryFunctorIiiiZZZNS0_21remainder_kernel_cudaERNS_18TensorIteratorBaseEENKUlvE_clEvENKUlvE1_clEvEUliiE_EEEEvS5_RKT_EUliE_EEviT1_:
        /* <DEDUP_REMOVED lines=319> */
.L_x_49238:
        /* <DEDUP_REMOVED lines=16> */
.L_x_49242:
[----:B------:R0:W5:Y:S01]  /*14f0*/  LDG.E.U8 R0, desc[UR36][R16.64] ;  /* 0x0000002410007981 */ /* 0x000162000c1e1100 */
[----:B------:R-:W-:Y:S05]  /*1500*/  BRA `(.L_x_49244) ;  /* 0x0000000c00247947 */ /* 0x000fea0003800000 */
.L_x_49241:
        /* <DEDUP_REMOVED lines=8> */
.L_x_49246:
[----:B------:R0:W5:Y:S01]  /*1590*/  LDG.E R0, desc[UR36][R16.64] ;  /* 0x0000002410007981 */ /* 0x000162000c1e1900 */
[----:B------:R-:W-:Y:S05]  /*15a0*/  BRA `(.L_x_49244) ;  /* 0x0000000800fc7947 */ /* 0x000fea0003800000 */
.L_x_49240:
        /* <DEDUP_REMOVED lines=9> */
.L_x_49248:
[----:B------:R-:W2:Y:S02]  /*1640*/  LDG.E.U16 R0, desc[UR36][R16.64] ;  /* 0x0000002410007981 */ /* 0x000ea4000c1e1500 */
[----:B--2---:R-:W-:-:S06]  /*1650*/  HADD2.F32 R0, -RZ, R0.H0_H0 ;  /* 0x20000000ff007230 */ /* 0x004fcc0000004100 */
[----:B------:R-:W0:Y:S01]  /*1660*/  F2I.FTZ.TRUNC.NTZ R0, R0 ;  /* 0x0000000000007305 */ /* 0x000e22000021f100 */
[----:B------:R-:W-:Y:S05]  /*1670*/  BRA `(.L_x_49244) ;  /* 0x0000000800c87947 */ /* 0x000fea0003800000 */
.L_x_49247:
        /* <DEDUP_REMOVED lines=9> */
.L_x_49250:
[----:B------:R-:W2:Y:S02]  /*1710*/  LDG.E.U16 R0, desc[UR36][R16.64] ;  /* 0x0000002410007981 */ /* 0x000ea4000c1e1500 */
[----:B--2---:R-:W-:-:S06]  /*1720*/  HADD2.F32 R0, -RZ, R0.H0_H0 ;  /* 0x20000000ff007230 */ /* 0x004fcc0000004100 */
[----:B------:R-:W0:Y:S01]  /*1730*/  F2I.FTZ.TRUNC.NTZ R0, R0 ;  /* 0x0000000000007305 */ /* 0x000e22000021f100 */
[----:B------:R-:W-:Y:S05]  /*1740*/  BRA `(.L_x_49244) ;  /* 0x0000000800947947 */ /* 0x000fea0003800000 */
.L_x_49249:
[----:B------:R-:W2:Y:S02]  /*1750*/  LDG.E.64 R2, desc[UR36][R16.64] ;  /* 0x0000002410027981 */ /* 0x000ea4000c1e1b00 */
[----:B--2---:R0:W1:Y:S01]  /*1760*/  F2I.F64.TRUNC R0, R2 ;  /* 0x0000000200007311 */ /* 0x004062000030d100 */
[----:B------:R-:W-:Y:S05]  /*1770*/  BRA `(.L_x_49244) ;  /* 0x0000000800887947 */ /* 0x000fea0003800000 */
.L_x_49239:
        /* <DEDUP_REMOVED lines=12> */
.L_x_49253:
[----:B------:R-:W2:Y:S02]  /*1840*/  LDG.E.64 R2, desc[UR36][R16.64] ;  /* 0x0000002410027981 */ /* 0x000ea4000c1e1b00 */
[----:B--2---:R3:W4:Y:S01]  /*1850*/  F2I.F64.TRUNC R0, R2 ;  /* 0x0000000200007311 */ /* 0x004722000030d100 */
[----:B------:R-:W-:Y:S05]  /*1860*/  BRA `(.L_x_49244) ;  /* 0x00000008004c7947 */ /* 0x000fea0003800000 */
.L_x_49252:
        /* <DEDUP_REMOVED lines=26> */
.L_x_49255:
        /* <DEDUP_REMOVED lines=13> */
.L_x_49254:
[----:B------:R-:W2:Y:S02]  /*1ae0*/  LDG.E.U16 R0, desc[UR36][R16.64] ;  /* 0x0000002410007981 */ /* 0x000ea4000c1e1500 */
[----:B--2---:R-:W-:-:S06]  /*1af0*/  IMAD.U32 R0, R0, 0x10000, RZ ;  /* 0x0001000000007824 */ /* 0x004fcc00078e00ff */
[----:B------:R-:W2:Y:S01]  /*1b00*/  F2I.FTZ.TRUNC.NTZ R0, R0 ;  /* 0x0000000000007305 */ /* 0x000ea2000021f100 */
[----:B------:R-:W-:Y:S05]  /*1b10*/  BRA `(.L_x_49244) ;  /* 0x0000000400a07947 */ /* 0x000fea0003800000 */
.L_x_49251:
        /* <DEDUP_REMOVED lines=10> */
.L_x_49258:
        /* <DEDUP_REMOVED lines=21> */
.L_x_49262:
[----:B------:R-:W-:Y:S05]  /*1d10*/  BSYNC.RECONVERGENT B1 ;  /* 0x0000000000017941 */ /* 0x000fea0003800200 */
.L_x_49261:
[----:B------:R-:W-:Y:S02]  /*1d20*/  SHF.L.U32 R0, R0, 0x14, RZ ;  /* 0x0000001400007819 */ /* 0x000fe400000006ff */
[----:B------:R-:W-:-:S04]  /*1d30*/  LEA R2, R2, 0x3b800000, 0x17 ;  /* 0x3b80000002027811 */ /* 0x000fc800078eb8ff */
[----:B------:R-:W-:-:S07]  /*1d40*/  LOP3.LUT R0, R2, R0, R7, 0xfe, !PT ;  /* 0x0000000002007212 */ /* 0x000fce00078efe07 */
.L_x_49260:
[----:B------:R-:W-:Y:S05]  /*1d50*/  BSYNC.RECONVERGENT B0 ;  /* 0x0000000000007941 */ /* 0x000fea0003800200 */
.L_x_49259:
[----:B------:R-:W0:Y:S01]  /*1d60*/  F2I.FTZ.TRUNC.NTZ R0, R0 ;  /* 0x0000000000007305 */ /* 0x000e22000021f100 */
[----:B------:R-:W-:Y:S05]  /*1d70*/  BRA `(.L_x_49244) ;  /* 0x0000000400087947 */ /* 0x000fea0003800000 */
.L_x_49257:
        /* <DEDUP_REMOVED lines=21> */
.L_x_49266:
[----:B------:R-:W-:Y:S05]  /*1ed0*/  BSYNC.RECONVERGENT B1 ;  /* 0x0000000000017941 */ /* 0x000fea0003800200 */
.L_x_49265:
[----:B------:R-:W-:Y:S01]  /*1ee0*/  IMAD.SHL.U32 R0, R0, 0x200000, RZ ;  /* 0x0020000000007824 */ /* 0x000fe200078e00ff */
[----:B------:R-:W-:-:S04]  /*1ef0*/  LEA R2, R2, 0x37800000, 0x17 ;  /* 0x3780000002027811 */ /* 0x000fc800078eb8ff */
[----:B------:R-:W-:-:S07]  /*1f00*/  LOP3.LUT R0, R2, R0, R7, 0xfe, !PT ;  /* 0x0000000002007212 */ /* 0x000fce00078efe07 */
.L_x_49264:
[----:B------:R-:W-:Y:S05]  /*1f10*/  BSYNC.RECONVERGENT B0 ;  /* 0x0000000000007941 */ /* 0x000fea0003800200 */
.L_x_49263:
[----:B------:R-:W0:Y:S01]  /*1f20*/  F2I.FTZ.TRUNC.NTZ R0, R0 ;  /* 0x0000000000007305 */ /* 0x000e22000021f100 */
[----:B------:R-:W-:Y:S05]  /*1f30*/  BRA `(.L_x_49244) ;  /* 0x0000000000987947 */ /* 0x000fea0003800000 */
.L_x_49256:
[----:B------:R-:W-:-:S09]  /*1f40*/  UISETP.NE.AND UP0, UPT, UR4, 0x1c, UPT ;  /* 0x0000001c0400788c */ /* 0x000fd2000bf05270 */
[----:B------:R-:W-:Y:S05]  /*1f50*/  BRA.U !UP0, `(.L_x_49267) ;  /* 0x00000001088c7547 */ /* 0x000fea000b800000 */
[----:B------:R-:W-:-:S09]  /*1f60*/  UISETP.NE.AND UP0, UPT, UR4, 0x1d, UPT ;  /* 0x0000001d0400788c */ /* 0x000fd2000bf05270 */
[----:B------:R-:W-:Y:S05]  /*1f70*/  BRA.U !UP0, `(.L_x_49268) ;  /* 0x00000001087c7547 */ /* 0x000fea000b800000 */
[----:B------:R-:W-:-:S09]  /*1f80*/  UISETP.NE.AND UP0, UPT, UR4, 0x2c, UPT ;  /* 0x0000002c0400788c */ /* 0x000fd2000bf05270 */
[----:B------:R-:W-:Y:S05]  /*1f90*/  BRA.U !UP0, `(.L_x_49269) ;  /* 0x0000000108487547 */ /* 0x000fea000b800000 */
.L_x_49243:
        /* <DEDUP_REMOVED lines=16> */
.L_x_49245:
[----:B------:R0:W5:Y:S01]  /*20a0*/  LDG.E.S16 R0, desc[UR36][R16.64] ;  /* 0x0000002410007981 */ /* 0x000162000c1e1700 */
[----:B------:R-:W-:Y:S05]  /*20b0*/  BRA `(.L_x_49244) ;  /* 0x0000000000387947 */ /* 0x000fea0003800000 */
.L_x_49269:
        /* <DEDUP_REMOVED lines=8> */
.L_x_49271:
[----:B------:R-:W-:Y:S05]  /*2140*/  BSYNC.RECONVERGENT B0 ;  /* 0x0000000000007941 */ /* 0x000fea0003800200 */
.L_x_49270:
[----:B------:R-:W0:Y:S01]  /*2150*/  F2I.FTZ.TRUNC.NTZ R0, R0 ;  /* 0x0000000000007305 */ /* 0x000e22000021f100 */
[----:B------:R-:W-:Y:S05]  /*2160*/  BRA `(.L_x_49244) ;  /* 0x00000000000c7947 */ /* 0x000fea0003800000 */
.L_x_49268:
[----:B------:R0:W5:Y:S01]  /*2170*/  LDG.E R0, desc[UR36][R16.64] ;  /* 0x0000002410007981 */ /* 0x000162000c1e1900 */
[----:B------:R-:W-:Y:S05]  /*2180*/  BRA `(.L_x_49244) ;  /* 0x0000000000047947 */ /* 0x000fea0003800000 */
.L_x_49267:
[----:B------:R0:W5:Y:S02]  /*2190*/  LDG.E R0, desc[UR36][R16.64] ;  /* 0x0000002410007981 */ /* 0x000164000c1e1900 */
.L_x_49244:
        /* <DEDUP_REMOVED lines=28> */
[C---:B------:R-:W-:Y:S02]  /*2360*/  LOP3.LUT R2, R5.reuse, R0, RZ, 0x3c, !PT ;  /* 0x0000000005027212 */ /* 0x040fe400078e3cff */
[----:B------:R-:W-:Y:S02]  /*2370*/  ISETP.NE.AND P1, PT, R5, RZ, PT ;  /* 0x000000ff0500720c */ /* 0x000fe40003f25270 */
[----:B------:R-:W-:-:S04]  /*2380*/  ISETP.GT.AND P0, PT, R2, -0x1, PT ;  /* 0xffffffff0200780c */ /* 0x000fc80003f04270 */
[----:B------:R-:W-:Y:S02]  /*2390*/  SEL R0, R0, RZ, !P0 ;  /* 0x000000ff00007207 */ /* 0x000fe40004000000 */
[----:B-1----:R-:W-:Y:S02]  /*23a0*/  IADD3 R2, P0, PT, R18, UR6, RZ ;  /* 0x0000000612027c10 */ /* 0x002fe4000ff1e0ff */
[----:B------:R-:W-:-:S03]  /*23b0*/  SEL R0, R0, RZ, P1 ;  /* 0x000000ff00007207 */ /* 0x000fc60000800000 */
[----:B------:R-:W-:Y:S01]  /*23c0*/  IMAD.X R3, RZ, RZ, UR7, P0 ;  /* 0x00000007ff037e24 */ /* 0x000fe200080e06ff */
        /* <DEDUP_REMOVED lines=12> */
.L_x_49275:
[----:B------:R0:W-:Y:S01]  /*2490*/  STG.E.U8 desc[UR36][R2.64], R4 ;  /* 0x0000000402007986 */ /* 0x0001e2000c101124 */
[----:B------:R-:W-:Y:S05]  /*24a0*/  BRA `(.L_x_49277) ;  /* 0x0000000c003c7947 */ /* 0x000fea0003800000 */
.L_x_49274:
        /* <DEDUP_REMOVED lines=9> */
.L_x_49279:
[----:B------:R0:W-:Y:S01]  /*2540*/  STG.E desc[UR36][R2.64], R4 ;  /* 0x0000000402007986 */ /* 0x0001e2000c101924 */
[----:B------:R-:W-:Y:S05]  /*2550*/  BRA `(.L_x_49277) ;  /* 0x0000000c00107947 */ /* 0x000fea0003800000 */
.L_x_49278:
[----:B------:R0:W-:Y:S01]  /*2560*/  STG.E.U16 desc[UR36][R2.64], R4 ;  /* 0x0000000402007986 */ /* 0x0001e2000c101524 */
[----:B------:R-:W-:Y:S05]  /*2570*/  BRA `(.L_x_49277) ;  /* 0x0000000c00087947 */ /* 0x000fea0003800000 */
.L_x_49273:
        /* <DEDUP_REMOVED lines=9> */
.L_x_49281:
[----:B------:R-:W-:-:S04]  /*2610*/  I2FP.F32.S32 R0, R4 ;  /* 0x0000000400007245 */ /* 0x000fc80000201400 */
[----:B------:R-:W-:-:S05]  /*2620*/  F2FP.F16.F32.PACK_AB R0, RZ, R0 ;  /* 0x00000000ff00723e */ /* 0x000fca00000000ff */
[----:B------:R0:W-:Y:S01]  /*2630*/  STG.E.U16 desc[UR36][R2.64], R0 ;  /* 0x0000000002007986 */ /* 0x0001e2000c101524 */
[----:B------:R-:W-:Y:S05]  /*2640*/  BRA `(.L_x_49277) ;  /* 0x0000000800d47947 */ /* 0x000fea0003800000 */
.L_x_49280:
        /* <DEDUP_REMOVED lines=10> */
.L_x_49283:
[----:B------:R-:W-:-:S04]  /*26f0*/  I2FP.F32.S32 R4, R4 ;  /* 0x0000000400047245 */ /* 0x000fc80000201400 */
[----:B------:R-:W-:-:S04]  /*2700*/  F2FP.F16.F32.PACK_AB R5, RZ, R4 ;  /* 0x00000004ff05723e */ /* 0x000fc800000000ff */
[----:B------:R-:W-:-:S05]  /*2710*/  PRMT R5, R5, 0x5410, RZ ;  /* 0x0000541005057816 */ /* 0x000fca00000000ff */
[----:B------:R0:W-:Y:S01]  /*2720*/  STG.E desc[UR36][R2.64], R5 ;  /* 0x0000000502007986 */ /* 0x0001e2000c101924 */
[----:B------:R-:W-:Y:S05]  /*2730*/  BRA `(.L_x_49277) ;  /* 0x0000000800987947 */ /* 0x000fea0003800000 */
.L_x_49282:
[----:B------:R-:W0:Y:S02]  /*2740*/  I2F.F64 R4, R4 ;  /* 0x0000000400047312 */ /* 0x000e240000201c00 */
[----:B0-----:R0:W-:Y:S01]  /*2750*/  STG.E.64 desc[UR36][R2.64], R4 ;  /* 0x0000000402007986 */ /* 0x0011e2000c101b24 */
[----:B------:R-:W-:Y:S05]  /*2760*/  BRA `(.L_x_49277) ;  /* 0x00000008008c7947 */ /* 0x000fea0003800000 */
.L_x_49272:
        /* <DEDUP_REMOVED lines=12> */
.L_x_49286:
[----:B------:R-:W0:Y:S01]  /*2830*/  I2F.F64 R4, R4 ;  /* 0x0000000400047312 */ /* 0x000e220000201c00 */
[----:B------:R-:W-:-:S05]  /*2840*/  CS2R R6, SRZ ;  /* 0x0000000000067805 */ /* 0x000fca000001ff00 */
[----:B0-----:R0:W-:Y:S01]  /*2850*/  STG.E.128 desc[UR36][R2.64], R4 ;  /* 0x0000000402007986 */ /* 0x0011e2000c101d24 */
[----:B------:R-:W-:Y:S05]  /*2860*/  BRA `(.L_x_49277) ;  /* 0x00000008004c7947 */ /* 0x000fea0003800000 */
.L_x_49285:
        /* <DEDUP_REMOVED lines=19> */
.L_x_49290:
[----:B------:R-:W-:Y:S05]  /*29a0*/  BSYNC.RECONVERGENT B0 ;  /* 0x0000000000007941 */ /* 0x000fea0003800200 */
.L_x_49289:
[----:B------:R-:W-:-:S05]  /*29b0*/  LOP3.LUT R5, R0, 0x80, R5, 0xf8, !PT ;  /* 0x0000008000057812 */ /* 0x000fca00078ef805 */
[----:B------:R0:W-:Y:S01]  /*29c0*/  STG.E.U8 desc[UR36][R2.64], R5 ;  /* 0x0000000502007986 */ /* 0x0001e2000c101124 */
[----:B------:R-:W-:Y:S05]  /*29d0*/  BRA `(.L_x_49277) ;  /* 0x0000000400f07947 */ /* 0x000fea0003800000 */
.L_x_49288:
        /* <DEDUP_REMOVED lines=15> */
.L_x_49292:
[----:B------:R-:W-:Y:S05]  /*2ad0*/  BSYNC.RECONVERGENT B0 ;  /* 0x0000000000007941 */ /* 0x000fea0003800200 */
.L_x_49291:
[----:B------:R-:W-:-:S05]  /*2ae0*/  LOP3.LUT R5, R0, 0x80, R5, 0xf8, !PT ;  /* 0x0000008000057812 */ /* 0x000fca00078ef805 */
[----:B------:R0:W-:Y:S01]  /*2af0*/  STG.E.U8 desc[UR36][R2.64], R5 ;  /* 0x0000000502007986 */ /* 0x0001e2000c101124 */
[----:B------:R-:W-:Y:S05]  /*2b00*/  BRA `(.L_x_49277) ;  /* 0x0000000400a47947 */ /* 0x000fea0003800000 */
.L_x_49287:
[----:B------:R-:W-:-:S04]  /*2b10*/  I2FP.F32.S32 R0, R4 ;  /* 0x0000000400007245 */ /* 0x000fc80000201400 */
[----:B------:R-:W-:-:S05]  /*2b20*/  F2FP.BF16.F32.PACK_AB R0, RZ, R0 ;  /* 0x00000000ff00723e */ /* 0x000fca00000010ff */
[----:B------:R0:W-:Y:S01]  /*2b30*/  STG.E.U16 desc[UR36][R2.64], R0 ;  /* 0x0000000002007986 */ /* 0x0001e2000c101524 */
[----:B------:R-:W-:Y:S05]  /*2b40*/  BRA `(.L_x_49277) ;  /* 0x0000000400947947 */ /* 0x000fea0003800000 */
.L_x_49284:
        /* <DEDUP_REMOVED lines=10> */
.L_x_49295:
        /* <DEDUP_REMOVED lines=13> */
.L_x_49298:
[----:B------:R-:W-:-:S04]  /*2cc0*/  SHF.R.U32.HI R0, RZ, 0x14, R5 ;  /* 0x00000014ff007819 */ /* 0x000fc80000011605 */
[----:B------:R-:W-:-:S04]  /*2cd0*/  LOP3.LUT R0, R0, 0x1, RZ, 0xc0, !PT ;  /* 0x0000000100007812 */ /* 0x000fc800078ec0ff */
[----:B------:R-:W-:-:S04]  /*2ce0*/  IADD3 R0, PT, PT, R5, 0x487ffff, R0 ;  /* 0x0487ffff05007810 */ /* 0x000fc80007ffe000 */
[----:B------:R-:W-:-:S04]  /*2cf0*/  SHF.R.U32.HI R0, RZ, 0x14, R0 ;  /* 0x00000014ff007819 */ /* 0x000fc80000011600 */
[----:B------:R-:W-:-:S07]  /*2d00*/  LOP3.LUT R4, R0, 0xff, RZ, 0xc0, !PT ;  /* 0x000000ff00047812 */ /* 0x000fce00078ec0ff */
.L_x_49299:
[----:B------:R-:W-:-:S04]  /*2d10*/  SHF.R.U32.HI R5, RZ, 0x18, R5 ;  /* 0x00000018ff057819 */ /* 0x000fc80000011605 */
[----:B------:R-:W-:-:S04]  /*2d20*/  LOP3.LUT R4, R4, 0x80, R5, 0xf8, !PT ;  /* 0x0000008004047812 */ /* 0x000fc800078ef805 */
[----:B------:R-:W-:-:S07]  /*2d30*/  PRMT R0, R4, 0x7610, R0 ;  /* 0x0000761004007816 */ /* 0x000fce0000000000 */
.L_x_49297:
[----:B------:R-:W-:Y:S05]  /*2d40*/  BSYNC.RECONVERGENT B0 ;  /* 0x0000000000007941 */ /* 0x000fea0003800200 */
.L_x_49296:
[----:B------:R1:W-:Y:S01]  /*2d50*/  STG.E.U8 desc[UR36][R2.64], R0 ;  /* 0x0000000002007986 */ /* 0x0003e2000c101124 */
[----:B------:R-:W-:Y:S05]  /*2d60*/  BRA `(.L_x_49277) ;  /* 0x00000004000c7947 */ /* 0x000fea0003800000 */
.L_x_49294:
        /* <DEDUP_REMOVED lines=13> */
.L_x_49302:
[----:B------:R-:W-:-:S04]  /*2e40*/  SHF.R.U32.HI R0, RZ, 0x15, R5 ;  /* 0x00000015ff007819 */ /* 0x000fc80000011605 */
[----:B------:R-:W-:-:S04]  /*2e50*/  LOP3.LUT R0, R0, 0x1, RZ, 0xc0, !PT ;  /* 0x0000000100007812 */ /* 0x000fc800078ec0ff */
[----:B------:R-:W-:-:S04]  /*2e60*/  IADD3 R0, PT, PT, R5, 0x88fffff, R0 ;  /* 0x088fffff05007810 */ /* 0x000fc80007ffe000 */
[----:B------:R-:W-:-:S04]  /*2e70*/  SHF.R.U32.HI R0, RZ, 0x15, R0 ;  /* 0x00000015ff007819 */ /* 0x000fc80000011600 */
[----:B------:R-:W-:-:S07]  /*2e80*/  LOP3.LUT R4, R0, 0xff, RZ, 0xc0, !PT ;  /* 0x000000ff00047812 */ /* 0x000fce00078ec0ff */
.L_x_49303:
[----:B------:R-:W-:-:S04]  /*2e90*/  SHF.R.U32.HI R5, RZ, 0x18, R5 ;  /* 0x00000018ff057819 */ /* 0x000fc80000011605 */
[----:B------:R-:W-:-:S04]  /*2ea0*/  LOP3.LUT R4, R4, 0x80, R5, 0xf8, !PT ;  /* 0x0000008004047812 */ /* 0x000fc800078ef805 */
[----:B------:R-:W-:-:S07]  /*2eb0*/  PRMT R0, R4, 0x7610, R0 ;  /* 0x0000761004007816 */ /* 0x000fce0000000000 */
.L_x_49301:
[----:B------:R-:W-:Y:S05]  /*2ec0*/  BSYNC.RECONVERGENT B0 ;  /* 0x0000000000007941 */ /* 0x000fea0003800200 */
.L_x_49300:
[----:B------:R0:W-:Y:S01]  /*2ed0*/  STG.E.U8 desc[UR36][R2.64], R0 ;  /* 0x0000000002007986 */ /* 0x0001e2000c101124 */
[----:B------:R-:W-:Y:S05]  /*2ee0*/  BRA `(.L_x_49277) ;  /* 0x0000000000ac7947 */ /* 0x000fea0003800000 */
.L_x_49293:
[----:B------:R-:W-:-:S09]  /*2ef0*/  UISETP.NE.AND UP0, UPT, UR4, 0x1c, UPT ;  /* 0x0000001c0400788c */ /* 0x000fd2000bf05270 */
[----:B------:R-:W-:Y:S05]  /*2f00*/  BRA.U !UP0, `(.L_x_49304) ;  /* 0x0000000108a07547 */ /* 0x000fea000b800000 */
[----:B------:R-:W-:-:S09]  /*2f10*/  UISETP.NE.AND UP0, UPT, UR4, 0x1d, UPT ;  /* 0x0000001d0400788c */ /* 0x000fd2000bf05270 */
[----:B------:R-:W-:Y:S05]  /*2f20*/  BRA.U !UP0, `(.L_x_49305) ;  /* 0x00000001088c7547 */ /* 0x000fea000b800000 */
[----:B------:R-:W-:-:S09]  /*2f30*/  UISETP.NE.AND UP0, UPT, UR4, 0x2c, UPT ;  /* 0x0000002c0400788c */ /* 0x000fd2000bf05270 */
[----:B------:R-:W-:Y:S05]  /*2f40*/  BRA.U !UP0, `(.L_x_49306) ;  /* 0x0000000108447547 */ /* 0x000fea000b800000 */
.L_x_49276:
        /* <DEDUP_REMOVED lines=16> */
.L_x_49307:
[----:B------:R-:W-:Y:S05]  /*3050*/  BRA `(.L_x_49277) ;  /* 0x0000000000507947 */ /* 0x000fea0003800000 */
.L_x_49306:
        /* <DEDUP_REMOVED lines=16> */
.L_x_49305:
[----:B------:R-:W-:-:S05]  /*3160*/  SHF.R.S32.HI R5, RZ, 0x1f, R4 ;  /* 0x0000001fff057819 */ /* 0x000fca0000011404 */
[----:B------:R0:W-:Y:S01]  /*3170*/  STG.E.64 desc[UR36][R2.64], R4 ;  /* 0x0000000402007986 */ /* 0x0001e2000c101b24 */
[----:B------:R-:W-:Y:S05]  /*3180*/  BRA `(.L_x_49277) ;  /* 0x0000000000047947 */ /* 0x000fea0003800000 */
.L_x_49304:
[----:B------:R3:W-:Y:S02]  /*3190*/  STG.E desc[UR36][R2.64], R4 ;  /* 0x0000000402007986 */ /* 0x0007e4000c101924 */
.L_x_49277:
[----:B------:R-:W-:-:S07]  /*31a0*/  VIADD R19, R19, 0x80 ;  /* 0x0000008013137836 */ /* 0x000fce0000000000 */
.L_x_49237:
        /* <DEDUP_REMOVED lines=319> */
.L_x_49309:
        /* <DEDUP_REMOVED lines=16> */
.L_x_49313:
[----:B------:R0:W5:Y:S01]  /*46a0*/  LDG.E.U8 R4, desc[UR36][R2.64] ;  /* 0x0000002402047981 */ /* 0x000162000c1e1100 */
[----:B------:R-:W-:Y:S05]  /*46b0*/  BRA `(.L_x_49314) ;  /* 0x0000000800e87947 */ /* 0x000fea0003800000 */
.L_x_49312:
        /* <DEDUP_REMOVED lines=8> */
.L_x_49316:
[----:B------:R0:W5:Y:S01]  /*4740*/  LDG.E R4, desc[UR36][R2.64] ;  /* 0x0000002402047981 */ /* 0x000162000c1e1900 */
[----:B------:R-:W-:Y:S05]  /*4750*/  BRA `(.L_x_49314) ;  /* 0x0000000800c07947 */ /* 0x000fea0003800000 */
.L_x_49315:
[----:B------:R0:W5:Y:S01]  /*4760*/  LDG.E.S16 R4, desc[UR36][R2.64] ;  /* 0x0000002402047981 */ /* 0x000162000c1e1700 */
[----:B------:R-:W-:Y:S05]  /*4770*/  BRA `(.L_x_49314) ;  /* 0x0000000800b87947 */ /* 0x000fea0003800000 */
.L_x_49311:
        /* <DEDUP_REMOVED lines=9> */
.L_x_49318:
[----:B------:R-:W2:Y:S02]  /*4810*/  LDG.E.U16 R2, desc[UR36][R2.64] ;  /* 0x0000002402027981 */ /* 0x000ea4000c1e1500 */
[----:B--2---:R-:W-:-:S06]  /*4820*/  HADD2.F32 R4, -RZ, R2.H0_H0 ;  /* 0x20000002ff047230 */ /* 0x004fcc0000004100 */
[----:B------:R-:W0:Y:S01]  /*4830*/  F2I.FTZ.TRUNC.NTZ R4, R4 ;  /* 0x0000000400047305 */ /* 0x000e22000021f100 */
[----:B------:R-:W-:Y:S05]  /*4840*/  BRA `(.L_x_49314) ;  /* 0x0000000800847947 */ /* 0x000fea0003800000 */
.L_x_49317:
        /* <DEDUP_REMOVED lines=9> */
.L_x_49320:
[----:B------:R-:W2:Y:S02]  /*48e0*/  LDG.E.U16 R2, desc[UR36][R2.64] ;  /* 0x0000002402027981 */ /* 0x000ea4000c1e1500 */
[----:B--2---:R-:W-:-:S06]  /*48f0*/  HADD2.F32 R4, -RZ, R2.H0_H0 ;  /* 0x20000002ff047230 */ /* 0x004fcc0000004100 */
[----:B------:R-:W3:Y:S01]  /*4900*/  F2I.FTZ.TRUNC.NTZ R4, R4 ;  /* 0x0000000400047305 */ /* 0x000ee2000021f100 */
[----:B------:R-:W-:Y:S05]  /*4910*/  BRA `(.L_x_49314) ;  /* 0x0000000800507947 */ /* 0x000fea0003800000 */
.L_x_49319:
[----:B------:R-:W2:Y:S02]  /*4920*/  LDG.E.64 R2, desc[UR36][R2.64] ;  /* 0x0000002402027981 */ /* 0x000ea4000c1e1b00 */
[----:B--2---:R0:W1:Y:S01]  /*4930*/  F2I.F64.TRUNC R4, R2 ;  /* 0x0000000200047311 */ /* 0x004062000030d100 */
[----:B------:R-:W-:Y:S05]  /*4940*/  BRA `(.L_x_49314) ;  /* 0x0000000800447947 */ /* 0x000fea0003800000 */
.L_x_49310:
        /* <DEDUP_REMOVED lines=12> */
.L_x_49323:
[----:B------:R-:W2:Y:S02]  /*4a10*/  LDG.E.64 R2, desc[UR36][R2.64] ;  /* 0x0000002402027981 */ /* 0x000ea4000c1e1b00 */
[----:B--2---:R0:W1:Y:S01]  /*4a20*/  F2I.F64.TRUNC R4, R2 ;  /* 0x0000000200047311 */ /* 0x004062000030d100 */
[----:B------:R-:W-:Y:S05]  /*4a30*/  BRA `(.L_x_49314) ;  /* 0x0000000800087947 */ /* 0x000fea0003800000 */
.L_x_49322:
        /* <DEDUP_REMOVED lines=26> */
.L_x_49325:
        /* <DEDUP_REMOVED lines=12> */
[----:B------:R-:W0:Y:S01]  /*4ca0*/  F2I.FTZ.TRUNC.NTZ R4, R4 ;  /* 0x0000000400047305 */ /* 0x000e22000021f100 */
[----:B------:R-:W-:Y:S05]  /*4cb0*/  BRA `(.L_x_49314) ;  /* 0x0000000400687947 */ /* 0x000fea0003800000 */
.L_x_49324:
[----:B------:R-:W2:Y:S02]  /*4cc0*/  LDG.E.U16 R4, desc[UR36][R2.64] ;  /* 0x0000002402047981 */ /* 0x000ea4000c1e1500 */
[----:B--2---:R-:W-:-:S06]  /*4cd0*/  SHF.L.U32 R4, R4, 0x10, RZ ;  /* 0x0000001004047819 */ /* 0x004fcc00000006ff */
[----:B------:R-:W0:Y:S01]  /*4ce0*/  F2I.FTZ.TRUNC.NTZ R4, R4 ;  /* 0x0000000400047305 */ /* 0x000e22000021f100 */
[----:B------:R-:W-:Y:S05]  /*4cf0*/  BRA `(.L_x_49314) ;  /* 0x0000000400587947 */ /* 0x000fea0003800000 */
.L_x_49321:
        /* <DEDUP_REMOVED lines=10> */
.L_x_49328:
        /* <DEDUP_REMOVED lines=21> */
.L_x_49332:
[----:B------:R-:W-:Y:S05]  /*4ef0*/  BSYNC.RECONVERGENT B1 ;  /* 0x0000000000017941 */ /* 0x000fea0003800200 */
.L_x_49331:
[----:B------:R-:W-:Y:S01]  /*4f00*/  IMAD.SHL.U32 R2, R2, 0x100000, RZ ;  /* 0x0010000002027824 */ /* 0x000fe200078e00ff */
[----:B------:R-:W-:-:S04]  /*4f10*/  LEA R3, R3, 0x3b800000, 0x17 ;  /* 0x3b80000003037811 */ /* 0x000fc800078eb8ff */
[----:B------:R-:W-:-:S07]  /*4f20*/  LOP3.LUT R4, R3, R2, R7, 0xfe, !PT ;  /* 0x0000000203047212 */ /* 0x000fce00078efe07 */
.L_x_49330:
[----:B------:R-:W-:Y:S05]  /*4f30*/  BSYNC.RECONVERGENT B0 ;  /* 0x0000000000007941 */ /* 0x000fea0003800200 */
.L_x_49329:
[----:B------:R-:W0:Y:S01]  /*4f40*/  F2I.FTZ.TRUNC.NTZ R4, R4 ;  /* 0x0000000400047305 */ /* 0x000e22000021f100 */
[----:B------:R-:W-:Y:S05]  /*4f50*/  BRA `(.L_x_49314) ;  /* 0x0000000000c07947 */ /* 0x000fea0003800000 */
.L_x_49327:
        /* <DEDUP_REMOVED lines=21> */
.L_x_49336:
[----:B------:R-:W-:Y:S05]  /*50b0*/  BSYNC.RECONVERGENT B1 ;  /* 0x0000000000017941 */ /* 0x000fea0003800200 */
.L_x_49335:
[----:B------:R-:W-:Y:S01]  /*50c0*/  IMAD.SHL.U32 R2, R2, 0x200000, RZ ;  /* 0x0020000002027824 */ /* 0x000fe200078e00ff */
[----:B------:R-:W-:-:S04]  /*50d0*/  LEA R3, R3, 0x37800000, 0x17 ;  /* 0x3780000003037811 */ /* 0x000fc800078eb8ff */
[----:B------:R-:W-:-:S07]  /*50e0*/  LOP3.LUT R4, R3, R2, R7, 0xfe, !PT ;  /* 0x0000000203047212 */ /* 0x000fce00078efe07 */
.L_x_49334:
[----:B------:R-:W-:Y:S05]  /*50f0*/  BSYNC.RECONVERGENT B0 ;  /* 0x0000000000007941 */ /* 0x000fea0003800200 */
.L_x_49333:
[----:B------:R-:W0:Y:S01]  /*5100*/  F2I.FTZ.TRUNC.NTZ R4, R4 ;  /* 0x0000000400047305 */ /* 0x000e22000021f100 */
[----:B------:R-:W-:Y:S05]  /*5110*/  BRA `(.L_x_49314) ;  /* 0x0000000000507947 */ /* 0x000fea0003800000 */
.L_x_49326:
        /* <DEDUP_REMOVED lines=14> */
.L_x_49340:
[----:B------:R-:W-:Y:S05]  /*5200*/  BSYNC.RECONVERGENT B0 ;  /* 0x0000000000007941 */ /* 0x000fea0003800200 */
.L_x_49339:
[----:B------:R-:W0:Y:S01]  /*5210*/  F2I.FTZ.TRUNC.NTZ R4, R4 ;  /* 0x0000000400047305 */ /* 0x000e22000021f100 */
[----:B------:R-:W-:Y:S05]  /*5220*/  BRA `(.L_x_49314) ;  /* 0x00000000000c7947 */ /* 0x000fea0003800000 */
.L_x_49338:
[----:B------:R0:W5:Y:S01]  /*5230*/  LDG.E R4, desc[UR36][R2.64] ;  /* 0x0000002402047981 */ /* 0x000162000c1e1900 */
[----:B------:R-:W-:Y:S05]  /*5240*/  BRA `(.L_x_49314) ;  /* 0x0000000000047947 */ /* 0x000fea0003800000 */
.L_x_49337:
[----:B------:R0:W5:Y:S02]  /*5250*/  LDG.E R4, desc[UR36][R2.64] ;  /* 0x0000002402047981 */ /* 0x000164000c1e1900 */
.L_x_49314:
        /* <DEDUP_REMOVED lines=10> */
[----:B------:R-:W-:Y:S01]  /*5300*/  ISETP.GE.AND P2, PT, R8, RZ, PT ;  /* 0x000000ff0800720c */ /* 0x000fe20003f46270 */
[----:B----4-:R-:W-:-:S04]  /*5310*/  VIADD R2, R5, 0xffffffe ;  /* 0x0ffffffe05027836 */ /* 0x010fc80000000000 */
[----:B------:R0:W2:Y:S02]  /*5320*/  F2I.FTZ.U32.TRUNC.NTZ R3, R2 ;  /* 0x0000000200037305 */ /* 0x0000a4000021f000 */
[----:B0-----:R-:W-:Y:S01]  /*5330*/  IMAD.MOV.U32 R2, RZ, RZ, RZ ;  /* 0x000000ffff027224 */ /* 0x001fe200078e00ff */
[----:B--2---:R-:W-:-:S05]  /*5340*/  IADD3 R7, PT, PT, RZ, -R3, RZ ;  /* 0x80000003ff077210 */ /* 0x004fca0007ffe0ff */
        /* <DEDUP_REMOVED lines=16> */
[----:B-1----:R-:W-:Y:S02]  /*5450*/  IADD3 R2, P2, PT, R0, UR6, RZ ;  /* 0x0000000600027c10 */ /* 0x002fe4000ff5e0ff */
[----:B------:R-:W-:-:S03]  /*5460*/  SEL R4, R4, RZ, !P0 ;  /* 0x000000ff04047207 */ /* 0x000fc60004000000 */
[----:B------:R-:W-:Y:S01]  /*5470*/  IMAD.X R3, RZ, RZ, UR7, P2 ;  /* 0x00000007ff037e24 */ /* 0x000fe200090e06ff */
        /* <DEDUP_REMOVED lines=13> */
.L_x_49344:
[----:B------:R0:W-:Y:S01]  /*5550*/  STG.E.U8 desc[UR36][R2.64], R4 ;  /* 0x0000000402007986 */ /* 0x0001e2000c101124 */
[----:B------:R-:W-:Y:S05]  /*5560*/  BRA `(.L_x_49346) ;  /* 0x0000000c00387947 */ /* 0x000fea0003800000 */
.L_x_49343:
        /* <DEDUP_REMOVED lines=9> */
.L_x_49348:
[----:B------:R0:W-:Y:S01]  /*5600*/  STG.E desc[UR36][R2.64], R4 ;  /* 0x0000000402007986 */ /* 0x0001e2000c101924 */
[----:B------:R-:W-:Y:S05]  /*5610*/  BRA `(.L_x_49346) ;  /* 0x0000000c000c7947 */ /* 0x000fea0003800000 */
.L_x_49347:
[----:B------:R0:W-:Y:S01]  /*5620*/  STG.E.U16 desc[UR36][R2.64], R4 ;  /* 0x0000000402007986 */ /* 0x0001e2000c101524 */
[----:B------:R-:W-:Y:S05]  /*5630*/  BRA `(.L_x_49346) ;  /* 0x0000000c00047947 */ /* 0x000fea0003800000 */
.L_x_49342:
        /* <DEDUP_REMOVED lines=9> */
.L_x_49350:
[----:B------:R-:W-:-:S04]  /*56d0*/  I2FP.F32.S32 R0, R4 ;  /* 0x0000000400007245 */ /* 0x000fc80000201400 */
[----:B------:R-:W-:-:S05]  /*56e0*/  F2FP.F16.F32.PACK_AB R0, RZ, R0 ;  /* 0x00000000ff00723e */ /* 0x000fca00000000ff */
[----:B------:R0:W-:Y:S01]  /*56f0*/  STG.E.U16 desc[UR36][R2.64], R0 ;  /* 0x0000000002007986 */ /* 0x0001e2000c101524 */
[----:B------:R-:W-:Y:S05]  /*5700*/  BRA `(.L_x_49346) ;  /* 0x0000000800d07947 */ /* 0x000fea0003800000 */
.L_x_49349:
        /* <DEDUP_REMOVED lines=10> */
.L_x_49352:
[----:B------:R-:W-:-:S04]  /*57b0*/  I2FP.F32.S32 R4, R4 ;  /* 0x0000000400047245 */ /* 0x000fc80000201400 */
[----:B------:R-:W-:-:S04]  /*57c0*/  F2FP.F16.F32.PACK_AB R5, RZ, R4 ;  /* 0x00000004ff05723e */ /* 0x000fc800000000ff */
[----:B------:R-:W-:-:S05]  /*57d0*/  PRMT R5, R5, 0x5410, RZ ;  /* 0x0000541005057816 */ /* 0x000fca00000000ff */
[----:B------:R0:W-:Y:S01]  /*57e0*/  STG.E desc[UR36][R2.64], R5 ;  /* 0x0000000502007986 */ /* 0x0001e2000c101924 */
[----:B------:R-:W-:Y:S05]  /*57f0*/  BRA `(.L_x_49346) ;  /* 0x0000000800947947 */ /* 0x000fea0003800000 */
.L_x_49351:
[----:B------:R-:W0:Y:S02]  /*5800*/  I2F.F64 R4, R4 ;  /* 0x0000000400047312 */ /* 0x000e240000201c00 */
[----:B0-----:R0:W-:Y:S01]  /*5810*/  STG.E.64 desc[UR36][R2.64], R4 ;  /* 0x0000000402007986 */ /* 0x0011e2000c101b24 */
[----:B------:R-:W-:Y:S05]  /*5820*/  BRA `(.L_x_49346) ;  /* 0x0000000800887947 */ /* 0x000fea0003800000 */
.L_x_49341:
        /* <DEDUP_REMOVED lines=12> */
.L_x_49356:
        /* <DEDUP_REMOVED lines=18> */
.L_x_49359:
[----:B------:R-:W-:-:S04]  /*5a10*/  SHF.R.U32.HI R5, RZ, 0x18, R5 ;  /* 0x00000018ff057819 */ /* 0x000fc80000011605 */
[----:B------:R-:W-:-:S07]  /*5a20*/  LOP3.LUT R0, R0, 0x80, R5, 0xf8, !PT ;  /* 0x0000008000007812 */ /* 0x000fce00078ef805 */
.L_x_49358:
[----:B------:R-:W-:Y:S05]  /*5a30*/  BSYNC.RECONVERGENT B0 ;  /* 0x0000000000007941 */ /* 0x000fea0003800200 */
.L_x_49357:
[----:B------:R0:W-:Y:S01]  /*5a40*/  STG.E.U8 desc[UR36][R2.64], R0 ;  /* 0x0000000002007986 */ /* 0x0001e2000c101124 */
[----:B------:R-:W-:Y:S05]  /*5a50*/  BRA `(.L_x_49346) ;  /* 0x0000000400fc7947 */ /* 0x000fea0003800000 */
.L_x_49355:
        /* <DEDUP_REMOVED lines=18> */
.L_x_49362:
[----:B------:R-:W-:-:S04]  /*5b80*/  SHF.R.U32.HI R5, RZ, 0x18, R5 ;  /* 0x00000018ff057819 */ /* 0x000fc80000011605 */
[----:B------:R-:W-:-:S07]  /*5b90*/  LOP3.LUT R0, R0, 0x80, R5, 0xf8, !PT ;  /* 0x0000008000007812 */ /* 0x000fce00078ef805 */
.L_x_49361:
[----:B------:R-:W-:Y:S05]  /*5ba0*/  BSYNC.RECONVERGENT B0 ;  /* 0x0000000000007941 */ /* 0x000fea0003800200 */
.L_x_49360:
[----:B------:R0:W-:Y:S01]  /*5bb0*/  STG.E.U8 desc[UR36][R2.64], R0 ;  /* 0x0000000002007986 */ /* 0x0001e2000c101124 */
[----:B------:R-:W-:Y:S05]  /*5bc0*/  BRA `(.L_x_49346) ;  /* 0x0000000400a07947 */ /* 0x000fea0003800000 */
.L_x_49354:
        /* <DEDUP_REMOVED lines=22> */
.L_x_49364:
[----:B------:R-:W-:-:S05]  /*5d30*/  SHF.R.S32.HI R5, RZ, 0x1f, R4 ;  /* 0x0000001fff057819 */ /* 0x000fca0000011404 */
[----:B------:R0:W-:Y:S01]  /*5d40*/  STG.E.64 desc[UR36][R2.64], R4 ;  /* 0x0000000402007986 */ /* 0x0001e2000c101b24 */
[----:B------:R-:W-:Y:S05]  /*5d50*/  BRA `(.L_x_49346) ;  /* 0x00000004003c7947 */ /* 0x000fea0003800000 */
.L_x_49363:
[----:B------:R0:W-:Y:S01]  /*5d60*/  STG.E desc[UR36][R2.64], R4 ;  /* 0x0000000402007986 */ /* 0x0001e2000c101924 */
[----:B------:R-:W-:Y:S05]  /*5d70*/  BRA `(.L_x_49346) ;  /* 0x0000000400347947 */ /* 0x000fea0003800000 */
.L_x_49353:
        /* <DEDUP_REMOVED lines=10> */
.L_x_49366:
[----:B------:R-:W0:Y:S01]  /*5e20*/  I2F.F64 R4, R4 ;  /* 0x0000000400047312 */ /* 0x000e220000201c00 */
[----:B------:R-:W-:-:S05]  /*5e30*/  CS2R R6, SRZ ;  /* 0x0000000000067805 */ /* 0x000fca000001ff00 */
[----:B0-----:R0:W-:Y:S01]  /*5e40*/  STG.E.128 desc[UR36][R2.64], R4 ;  /* 0x0000000402007986 */ /* 0x0011e2000c101d24 */
[----:B------:R-:W-:Y:S05]  /*5e50*/  BRA `(.L_x_49346) ;  /* 0x0000000000fc7947 */ /* 0x000fea0003800000 */
.L_x_49365:
[----:B------:R-:W-:-:S09]  /*5e60*/  UISETP.NE.AND UP0, UPT, UR4, 0xf, UPT ;  /* 0x0000000f0400788c */ /* 0x000fd2000bf05270 */
[----:B------:R-:W-:Y:S05]  /*5e70*/  BRA.U !UP0, `(.L_x_49367) ;  /* 0x0000000108e87547 */ /* 0x000fea000b800000 */
[----:B------:R-:W-:-:S09]  /*5e80*/  UISETP.NE.AND UP0, UPT, UR4, 0x17, UPT ;  /* 0x000000170400788c */ /* 0x000fd2000bf05270 */
[----:B------:R-:W-:Y:S05]  /*5e90*/  BRA.U !UP0, `(.L_x_49368) ;  /* 0x0000000108907547 */ /* 0x000fea000b800000 */
[----:B------:R-:W-:-:S09]  /*5ea0*/  UISETP.NE.AND UP0, UPT, UR4, 0x18, UPT ;  /* 0x000000180400788c */ /* 0x000fd2000bf05270 */
[----:B------:R-:W-:Y:S05]  /*5eb0*/  BRA.U !UP0, `(.L_x_49369) ;  /* 0x0000000108447547 */ /* 0x000fea000b800000 */
.L_x_49345:
        /* <DEDUP_REMOVED lines=16> */
.L_x_49370:
[----:B------:R-:W-:Y:S05]  /*5fc0*/  BRA `(.L_x_49346) ;  /* 0x0000000000a07947 */ /* 0x000fea0003800000 */
.L_x_49369:
        /* <DEDUP_REMOVED lines=13> */
.L_x_49372:
[----:B------:R-:W-:Y:S05]  /*60a0*/  BSYNC.RECONVERGENT B0 ;  /* 0x0000000000007941 */ /* 0x000fea0003800200 */
.L_x_49371:
[----:B------:R-:W-:-:S05]  /*60b0*/  LOP3.LUT R5, R0, 0x80, R5, 0xf8, !PT ;  /* 0x0000008000057812 */ /* 0x000fca00078ef805 */
[----:B------:R3:W-:Y:S01]  /*60c0*/  STG.E.U8 desc[UR36][R2.64], R5 ;  /* 0x0000000502007986 */ /* 0x0007e2000c101124 */
[----:B------:R-:W-:Y:S05]  /*60d0*/  BRA `(.L_x_49346) ;  /* 0x00000000005c7947 */ /* 0x000fea0003800000 */
.L_x_49368:
        /* <DEDUP_REMOVED lines=12> */
.L_x_49374:
[----:B------:R-:W-:Y:S01]  /*61a0*/  IMAD.MOV.U32 R0, RZ, RZ, 0x7f ;  /* 0x0000007fff007424 */ /* 0x000fe200078e00ff */
[----:B------:R-:W-:-:S04]  /*61b0*/  ISETP.GT.U32.AND P0, PT, R4, 0x7f800000, PT ;  /* 0x7f8000000400780c */ /* 0x000fc80003f04070 */
[----:B------:R-:W-:-:S09]  /*61c0*/  SEL R0, R0, 0x7c, P0 ;  /* 0x0000007c00007807 */ /* 0x000fd20000000000 */
.L_x_49375:
[----:B------:R-:W-:Y:S05]  /*61d0*/  BSYNC.RECONVERGENT B0 ;  /* 0x0000000000007941 */ /* 0x000fea0003800200 */
.L_x_49373:
[----:B------:R-:W-:-:S04]  /*61e0*/  SHF.R.U32.HI R5, RZ, 0x18, R5 ;  /* 0x00000018ff057819 */ /* 0x000fc80000011605 */
[----:B------:R-:W-:-:S05]  /*61f0*/  LOP3.LUT R5, R0, 0x80, R5, 0xf8, !PT ;  /* 0x0000008000057812 */ /* 0x000fca00078ef805 */
[----:B------:R2:W-:Y:S01]  /*6200*/  STG.E.U8 desc[UR36][R2.64], R5 ;  /* 0x0000000502007986 */ /* 0x0005e2000c101124 */
[----:B------:R-:W-:Y:S05]  /*6210*/  BRA `(.L_x_49346) ;  /* 0x00000000000c7947 */ /* 0x000fea0003800000 */
.L_x_49367:
[----:B------:R-:W-:-:S04]  /*6220*/  I2FP.F32.S32 R0, R4 ;  /* 0x0000000400007245 */ /* 0x000fc80000201400 */
[----:B------:R-:W-:-:S05]  /*6230*/  F2FP.BF16.F32.PACK_AB R0, RZ, R0 ;  /* 0x00000000ff00723e */ /* 0x000fca00000010ff */
[----:B------:R4:W-:Y:S02]  /*6240*/  STG.E.U16 desc[UR36][R2.64], R0 ;  /* 0x0000000002007986 */ /* 0x0009e4000c101524 */
.L_x_49346:
[----:B------:R-:W-:-:S07]  /*6250*/  IADD3 R19, PT, PT, R19, 0x80, RZ ;  /* 0x0000008013137810 */ /* 0x000fce0007ffe0ff */
.L_x_49308:
        /* <DEDUP_REMOVED lines=319> */
.L_x_49377:
        /* <DEDUP_REMOVED lines=16> */
.L_x_49381:
[----:B------:R3:W5:Y:S01]  /*7750*/  LDG.E.U8 R4, desc[UR36][R2.64] ;  /* 0x0000002402047981 */ /* 0x000762000c1e1100 */
[----:B------:R-:W-:Y:S05]  /*7760*/  BRA `(.L_x_49382) ;  /* 0x0000000800e87947 */ /* 0x000fea0003800000 */
.L_x_49380:
        /* <DEDUP_REMOVED lines=8> */
.L_x_49384:
[----:B------:R2:W5:Y:S01]  /*77f0*/  LDG.E R4, desc[UR36][R2.64] ;  /* 0x0000002402047981 */ /* 0x000562000c1e1900 */
[----:B------:R-:W-:Y:S05]  /*7800*/  BRA `(.L_x_49382) ;  /* 0x0000000800c07947 */ /* 0x000fea0003800000 */
.L_x_49383:
[----:B------:R0:W5:Y:S01]  /*7810*/  LDG.E.S16 R4, desc[UR36][R2.64] ;  /* 0x0000002402047981 */ /* 0x000162000c1e1700 */
[----:B------:R-:W-:Y:S05]  /*7820*/  BRA `(.L_x_49382) ;  /* 0x0000000800b87947 */ /* 0x000fea0003800000 */
.L_x_49379:
        /* <DEDUP_REMOVED lines=9> */
.L_x_49386:
[----:B------:R-:W2:Y:S02]  /*78c0*/  LDG.E.U16 R2, desc[UR36][R2.64] ;  /* 0x0000002402027981 */ /* 0x000ea4000c1e1500 */
[----:B--2---:R-:W-:-:S06]  /*78d0*/  HADD2.F32 R4, -RZ, R2.H0_H0 ;  /* 0x20000002ff047230 */ /* 0x004fcc0000004100 */
[----:B------:R-:W0:Y:S01]  /*78e0*/  F2I.FTZ.TRUNC.NTZ R4, R4 ;  /* 0x0000000400047305 */ /* 0x000e22000021f100 */
[----:B------:R-:W-:Y:S05]  /*78f0*/  BRA `(.L_x_49382) ;  /* 0x0000000800847947 */ /* 0x000fea0003800000 */
.L_x_49385:
        /* <DEDUP_REMOVED lines=9> */
.L_x_49388:
[----:B------:R-:W2:Y:S02]  /*7990*/  LDG.E.U16 R2, desc[UR36][R2.64] ;  /* 0x0000002402027981 */ /* 0x000ea4000c1e1500 */
[----:B--2---:R-:W-:-:S06]  /*79a0*/  HADD2.F32 R4, -RZ, R2.H0_H0 ;  /* 0x20000002ff047230 */ /* 0x004fcc0000004100 */
[----:B------:R-:W0:Y:S01]  /*79b0*/  F2I.FTZ.TRUNC.NTZ R4, R4 ;  /* 0x0000000400047305 */ /* 0x000e22000021f100 */
[----:B------:R-:W-:Y:S05]  /*79c0*/  BRA `(.L_x_49382) ;  /* 0x0000000800507947 */ /* 0x000fea0003800000 */
.L_x_49387:
[----:B------:R-:W2:Y:S02]  /*79d0*/  LDG.E.64 R2, desc[UR36][R2.64] ;  /* 0x0000002402027981 */ /* 0x000ea4000c1e1b00 */
[----:B--2---:R0:W1:Y:S01]  /*79e0*/  F2I.F64.TRUNC R4, R2 ;  /* 0x0000000200047311 */ /* 0x004062000030d100 */
[----:B------:R-:W-:Y:S05]  /*79f0*/  BRA `(.L_x_49382) ;  /* 0x0000000800447947 */ /* 0x000fea0003800000 */
.L_x_49378:
        /* <DEDUP_REMOVED lines=12> */
.L_x_49391:
[----:B------:R-:W2:Y:S02]  /*7ac0*/  LDG.E.64 R2, desc[UR36][R2.64] ;  /* 0x0000002402027981 */ /* 0x000ea4000c1e1b00 */
[----:B--2---:R0:W1:Y:S01]  /*7ad0*/  F2I.F64.TRUNC R4, R2 ;  /* 0x0000000200047311 */ /* 0x004062000030d100 */
[----:B------:R-:W-:Y:S05]  /*7ae0*/  BRA `(.L_x_49382) ;  /* 0x0000000800087947 */ /* 0x000fea0003800000 */
.L_x_49390:
        /* <DEDUP_REMOVED lines=26> */
.L_x_49393:
        /* <DEDUP_REMOVED lines=14> */
.L_x_49392:
[----:B------:R-:W2:Y:S02]  /*7d70*/  LDG.E.U16 R4, desc[UR36][R2.64] ;  /* 0x0000002402047981 */ /* 0x000ea4000c1e1500 */
[----:B--2---:R-:W-:-:S06]  /*7d80*/  IMAD.U32 R4, R4, 0x10000, RZ ;  /* 0x0001000004047824 */ /* 0x004fcc00078e00ff */
[----:B------:R-:W0:Y:S01]  /*7d90*/  F2I.FTZ.TRUNC.NTZ R4, R4 ;  /* 0x0000000400047305 */ /* 0x000e22000021f100 */
[----:B------:R-:W-:Y:S05]  /*7da0*/  BRA `(.L_x_49382) ;  /* 0x0000000400587947 */ /* 0x000fea0003800000 */
.L_x_49389:
        /* <DEDUP_REMOVED lines=10> */
.L_x_49396:
        /* <DEDUP_REMOVED lines=21> */
.L_x_49400:
[----:B------:R-:W-:Y:S05]  /*7fa0*/  BSYNC.RECONVERGENT B1 ;  /* 0x0000000000017941 */ /* 0x000fea0003800200 */
.L_x_49399:
[----:B------:R-:W-:Y:S01]  /*7fb0*/  IMAD.SHL.U32 R2, R2, 0x100000, RZ ;  /* 0x0010000002027824 */ /* 0x000fe200078e00ff */
[----:B------:R-:W-:-:S04]  /*7fc0*/  LEA R3, R3, 0x3b800000, 0x17 ;  /* 0x3b80000003037811 */ /* 0x000fc800078eb8ff */
[----:B------:R-:W-:-:S07]  /*7fd0*/  LOP3.LUT R4, R3, R2, R7, 0xfe, !PT ;  /* 0x0000000203047212 */ /* 0x000fce00078efe07 */
.L_x_49398:
[----:B------:R-:W-:Y:S05]  /*7fe0*/  BSYNC.RECONVERGENT B0 ;  /* 0x0000000000007941 */ /* 0x000fea0003800200 */
.L_x_49397:
[----:B------:R-:W0:Y:S01]  /*7ff0*/  F2I.FTZ.TRUNC.NTZ R4, R4 ;  /* 0x0000000400047305 */ /* 0x000e22000021f100 */
[----:B------:R-:W-:Y:S05]  /*8000*/  BRA `(.L_x_49382) ;  /* 0x0000000000c07947 */ /* 0x000fea0003800000 */
.L_x_49395:
        /* <DEDUP_REMOVED lines=21> */
.L_x_49404:
[----:B------:R-:W-:Y:S05]  /*8160*/  BSYNC.RECONVERGENT B1 ;  /* 0x0000000000017941 */ /* 0x000fea0003800200 */
.L_x_49403:
[----:B------:R-:W-:Y:S02]  /*8170*/  SHF.L.U32 R2, R2, 0x15, RZ ;  /* 0x0000001502027819 */ /* 0x000fe400000006ff */
[----:B------:R-:W-:-:S04]  /*8180*/  LEA R3, R3, 0x37800000, 0x17 ;  /* 0x3780000003037811 */ /* 0x000fc800078eb8ff */
[----:B------:R-:W-:-:S07]  /*8190*/  LOP3.LUT R4, R3, R2, R7, 0xfe, !PT ;  /* 0x0000000203047212 */ /* 0x000fce00078efe07 */
.L_x_49402:
[----:B------:R-:W-:Y:S05]  /*81a0*/  BSYNC.RECONVERGENT B0 ;  /* 0x0000000000007941 */ /* 0x000fea0003800200 */
.L_x_49401:
[----:B------:R-:W0:Y:S01]  /*81b0*/  F2I.FTZ.TRUNC.NTZ R4, R4 ;  /* 0x0000000400047305 */ /* 0x000e22000021f100 */
[----:B------:R-:W-:Y:S05]  /*81c0*/  BRA `(.L_x_49382) ;  /* 0x0000000000507947 */ /* 0x000fea0003800000 */
.L_x_49394:
        /* <DEDUP_REMOVED lines=14> */
.L_x_49408:
[----:B------:R-:W-:Y:S05]  /*82b0*/  BSYNC.RECONVERGENT B0 ;  /* 0x0000000000007941 */ /* 0x000fea0003800200 */
.L_x_49407:
[----:B------:R-:W0:Y:S01]  /*82c0*/  F2I.FTZ.TRUNC.NTZ R4, R4 ;  /* 0x0000000400047305 */ /* 0x000e22000021f100 */
[----:B------:R-:W-:Y:S05]  /*82d0*/  BRA `(.L_x_49382) ;  /* 0x00000000000c7947 */ /* 0x000fea0003800000 */
.L_x_49406:
[----:B------:R0:W5:Y:S01]  /*82e0*/  LDG.E R4, desc[UR36][R2.64] ;  /* 0x0000002402047981 */ /* 0x000162000c1e1900 */
[----:B------:R-:W-:Y:S05]  /*82f0*/  BRA `(.L_x_49382) ;  /* 0x0000000000047947 */ /* 0x000fea0003800000 */
.L_x_49405:
[----:B------:R0:W5:Y:S02]  /*8300*/  LDG.E R4, desc[UR36][R2.64] ;  /* 0x0000002402047981 */ /* 0x000164000c1e1900 */
.L_x_49382:
[-C--:B01---5:R-:W-:Y:S01]  /*8310*/  IABS R6, R4.reuse ;  /* 0x0000000400067213 */ /* 0x0a3fe20000000000 */
        /* <DEDUP_REMOVED lines=8> */
[----:B0-----:R-:W-:Y:S02]  /*83a0*/  IABS R10, R8 ;  /* 0x00000008000a7213 */ /* 0x001fe40000000000 */
[----:B------:R-:W-:Y:S01]  /*83b0*/  ISETP.GE.AND P2, PT, R8, RZ, PT ;  /* 0x000000ff0800720c */ /* 0x000fe20003f46270 */
[----:B---34-:R-:W-:-:S04]  /*83c0*/  VIADD R2, R5, 0xffffffe ;  /* 0x0ffffffe05027836 */ /* 0x018fc80000000000 */
        /* <DEDUP_REMOVED lines=15> */
[----:B------:R-:W-:-:S04]  /*84c0*/  @!P0 LOP3.LUT R5, RZ, R4, RZ, 0x33, !PT ;  /* 0x00000004ff058212 */ /* 0x000fc800078e33ff */
[C---:B------:R-:W-:Y:S02]  /*84d0*/  LOP3.LUT R2, R5.reuse, R4, RZ, 0x3c, !PT ;  /* 0x0000000405027212 */ /* 0x040fe400078e3cff */
[----:B------:R-:W-:Y:S02]  /*84e0*/  ISETP.NE.AND P1, PT, R5, RZ, PT ;  /* 0x000000ff0500720c */ /* 0x000fe40003f25270 */
        /* <DEDUP_REMOVED lines=17> */
.L_x_49412:
[----:B------:R0:W-:Y:S01]  /*8600*/  STG.E.U8 desc[UR36][R2.64], R4 ;  /* 0x0000000402007986 */ /* 0x0001e2000c101124 */
[----:B------:R-:W-:Y:S05]  /*8610*/  BRA `(.L_x_49414) ;  /* 0x0000000c00387947 */ /* 0x000fea0003800000 */
.L_x_49411:
        /* <DEDUP_REMOVED lines=9> */
.L_x_49416:
[----:B------:R0:W-:Y:S01]  /*86b0*/  STG.E desc[UR36][R2.64], R4 ;  /* 0x0000000402007986 */ /* 0x0001e2000c101924 */
[----:B------:R-:W-:Y:S05]  /*86c0*/  BRA `(.L_x_49414) ;  /* 0x0000000c000c7947 */ /* 0x000fea0003800000 */
.L_x_49415:
[----:B------:R0:W-:Y:S01]  /*86d0*/  STG.E.U16 desc[UR36][R2.64], R4 ;  /* 0x0000000402007986 */ /* 0x0001e2000c101524 */
[----:B------:R-:W-:Y:S05]  /*86e0*/  BRA `(.L_x_49414) ;  /* 0x0000000c00047947 */ /* 0x000fea0003800000 */
.L_x_49410:
        /* <DEDUP_REMOVED lines=9> */
.L_x_49418:
[----:B------:R-:W-:-:S04]  /*8780*/  I2FP.F32.S32 R0, R4 ;  /* 0x0000000400007245 */ /* 0x000fc80000201400 */
[----:B------:R-:W-:-:S05]  /*8790*/  F2FP.F16.F32.PACK_AB R0, RZ, R0 ;  /* 0x00000000ff00723e */ /* 0x000fca00000000ff */
[----:B------:R0:W-:Y:S01]  /*87a0*/  STG.E.U16 desc[UR36][R2.64], R0 ;  /* 0x0000000002007986 */ /* 0x0001e2000c101524 */
[----:B------:R-:W-:Y:S05]  /*87b0*/  BRA `(.L_x_49414) ;  /* 0x0000000800d07947 */ /* 0x000fea0003800000 */
.L_x_49417:
        /* <DEDUP_REMOVED lines=10> */
.L_x_49420:
[----:B------:R-:W-:-:S04]  /*8860*/  I2FP.F32.S32 R4, R4 ;  /* 0x0000000400047245 */ /* 0x000fc80000201400 */
[----:B------:R-:W-:-:S04]  /*8870*/  F2FP.F16.F32.PACK_AB R5, RZ, R4 ;  /* 0x00000004ff05723e */ /* 0x000fc800000000ff */
[----:B------:R-:W-:-:S05]  /*8880*/  PRMT R5, R5, 0x5410, RZ ;  /* 0x0000541005057816 */ /* 0x000fca00000000ff */
[----:B------:R0:W-:Y:S01]  /*8890*/  STG.E desc[UR36][R2.64], R5 ;  /* 0x0000000502007986 */ /* 0x0001e2000c101924 */
[----:B------:R-:W-:Y:S05]  /*88a0*/  BRA `(.L_x_49414) ;  /* 0x0000000800947947 */ /* 0x000fea0003800000 */
.L_x_49419:
[----:B------:R-:W0:Y:S02]  /*88b0*/  I2F.F64 R4, R4 ;  /* 0x0000000400047312 */ /* 0x000e240000201c00 */
[----:B0-----:R0:W-:Y:S01]  /*88c0*/  STG.E.64 desc[UR36][R2.64], R4 ;  /* 0x0000000402007986 */ /* 0x0011e2000c101b24 */
[----:B------:R-:W-:Y:S05]  /*88d0*/  BRA `(.L_x_49414) ;  /* 0x0000000800887947 */ /* 0x000fea0003800000 */
.L_x_49409:
        /* <DEDUP_REMOVED lines=12> */
.L_x_49424:
        /* <DEDUP_REMOVED lines=18> */
.L_x_49427:
[----:B------:R-:W-:-:S04]  /*8ac0*/  SHF.R.U32.HI R5, RZ, 0x18, R5 ;  /* 0x00000018ff057819 */ /* 0x000fc80000011605 */
[----:B------:R-:W-:-:S07]  /*8ad0*/  LOP3.LUT R0, R0, 0x80, R5, 0xf8, !PT ;  /* 0x0000008000007812 */ /* 0x000fce00078ef805 */
.L_x_49426:
[----:B------:R-:W-:Y:S05]  /*8ae0*/  BSYNC.RECONVERGENT B0 ;  /* 0x0000000000007941 */ /* 0x000fea0003800200 */
.L_x_49425:
[----:B------:R0:W-:Y:S01]  /*8af0*/  STG.E.U8 desc[UR36][R2.64], R0 ;  /* 0x0000000002007986 */ /* 0x0001e2000c101124 */
[----:B------:R-:W-:Y:S05]  /*8b00*/  BRA `(.L_x_49414) ;  /* 0x0000000400fc7947 */ /* 0x000fea0003800000 */
.L_x_49423:
        /* <DEDUP_REMOVED lines=18> */
.L_x_49430:
[----:B------:R-:W-:-:S04]  /*8c30*/  SHF.R.U32.HI R5, RZ, 0x18, R5 ;  /* 0x00000018ff057819 */ /* 0x000fc80000011605 */
[----:B------:R-:W-:-:S07]  /*8c40*/  LOP3.LUT R0, R0, 0x80, R5, 0xf8, !PT ;  /* 0x0000008000007812 */ /* 0x000fce00078ef805 */
.L_x_49429:
[----:B------:R-:W-:Y:S05]  /*8c50*/  BSYNC.RECONVERGENT B0 ;  /* 0x0000000000007941 */ /* 0x000fea0003800200 */
.L_x_49428:
[----:B------:R0:W-:Y:S01]  /*8c60*/  STG.E.U8 desc[UR36][R2.64], R0 ;  /* 0x0000000002007986 */ /* 0x0001e2000c101124 */
[----:B------:R-:W-:Y:S05]  /*8c70*/  BRA `(.L_x_49414) ;  /* 0x0000000400a07947 */ /* 0x000fea0003800000 */
.L_x_49422:
        /* <DEDUP_REMOVED lines=22> */
.L_x_49432:
[----:B------:R-:W-:-:S05]  /*8de0*/  SHF.R.S32.HI R5, RZ, 0x1f, R4 ;  /* 0x0000001fff057819 */ /* 0x000fca0000011404 */
[----:B------:R0:W-:Y:S01]  /*8df0*/  STG.E.64 desc[UR36][R2.64], R4 ;  /* 0x0000000402007986 */ /* 0x0001e2000c101b24 */
[----:B------:R-:W-:Y:S05]  /*8e00*/  BRA `(.L_x_49414) ;  /* 0x00000004003c7947 */ /* 0x000fea0003800000 */
.L_x_49431:
[----:B------:R0:W-:Y:S01]  /*8e10*/  STG.E desc[UR36][R2.64], R4 ;  /* 0x0000000402007986 */ /* 0x0001e2000c101924 */
[----:B------:R-:W-:Y:S05]  /*8e20*/  BRA `(.L_x_49414) ;  /* 0x0000000400347947 */ /* 0x000fea0003800000 */
.L_x_49421:
        /* <DEDUP_REMOVED lines=10> */
.L_x_49434:
[----:B------:R-:W0:Y:S01]  /*8ed0*/  I2F.F64 R4, R4 ;  /* 0x0000000400047312 */ /* 0x000e220000201c00 */
[----:B------:R-:W-:-:S05]  /*8ee0*/  CS2R R6, SRZ ;  /* 0x0000000000067805 */ /* 0x000fca000001ff00 */
[----:B0-----:R4:W-:Y:S01]  /*8ef0*/  STG.E.128 desc[UR36][R2.64], R4 ;  /* 0x0000000402007986 */ /* 0x0019e2000c101d24 */
[----:B------:R-:W-:Y:S05]  /*8f00*/  BRA `(.L_x_49414) ;  /* 0x0000000000fc7947 */ /* 0x000fea0003800000 */
.L_x_49433:
[----:B------:R-:W-:-:S09]  /*8f10*/  UISETP.NE.AND UP0, UPT, UR4, 0xf, UPT ;  /* 0x0000000f0400788c */ /* 0x000fd2000bf05270 */
[----:B------:R-:W-:Y:S05]  /*8f20*/  BRA.U !UP0, `(.L_x_49435) ;  /* 0x0000000108e87547 */ /* 0x000fea000b800000 */
[----:B------:R-:W-:-:S09]  /*8f30*/  UISETP.NE.AND UP0, UPT, UR4, 0x17, UPT ;  /* 0x000000170400788c */ /* 0x000fd2000bf05270 */
[----:B------:R-:W-:Y:S05]  /*8f40*/  BRA.U !UP0, `(.L_x_49436) ;  /* 0x0000000108907547 */ /* 0x000fea000b800000 */
[----:B------:R-:W-:-:S09]  /*8f50*/  UISETP.NE.AND UP0, UPT, UR4, 0x18, UPT ;  /* 0x000000180400788c */ /* 0x000fd2000bf05270 */
[----:B------:R-:W-:Y:S05]  /*8f60*/  BRA.U !UP0, `(.L_x_49437) ;  /* 0x0000000108447547 */ /* 0x000fea000b800000 */
.L_x_49413:
        /* <DEDUP_REMOVED lines=16> */
.L_x_49438:
[----:B------:R-:W-:Y:S05]  /*9070*/  BRA `(.L_x_49414) ;  /* 0x0000000000a07947 */ /* 0x000fea0003800000 */
.L_x_49437:
        /* <DEDUP_REMOVED lines=13> */
.L_x_49440:
[----:B------:R-:W-:Y:S05]  /*9150*/  BSYNC.RECONVERGENT B0 ;  /* 0x0000000000007941 */ /* 0x000fea0003800200 */
.L_x_49439:
[----:B------:R-:W-:-:S05]  /*9160*/  LOP3.LUT R5, R0, 0x80, R5, 0xf8, !PT ;  /* 0x0000008000057812 */ /* 0x000fca00078ef805 */
[----:B------:R2:W-:Y:S01]  /*9170*/  STG.E.U8 desc[UR36][R2.64], R5 ;  /* 0x0000000502007986 */ /* 0x0005e2000c101124 */
[----:B------:R-:W-:Y:S05]  /*9180*/  BRA `(.L_x_49414) ;  /* 0x00000000005c7947 */ /* 0x000fea0003800000 */
.L_x_49436:
        /* <DEDUP_REMOVED lines=12> */
.L_x_49442:
[----:B------:R-:W-:Y:S01]  /*9250*/  IMAD.MOV.U32 R0, RZ, RZ, 0x7f ;  /* 0x0000007fff007424 */ /* 0x000fe200078e00ff */
[----:B------:R-:W-:-:S04]  /*9260*/  ISETP.GT.U32.AND P0, PT, R4, 0x7f800000, PT ;  /* 0x7f8000000400780c */ /* 0x000fc80003f04070 */
[----:B------:R-:W-:-:S09]  /*9270*/  SEL R0, R0, 0x7c, P0 ;  /* 0x0000007c00007807 */ /* 0x000fd20000000000 */
.L_x_49443:
[----:B------:R-:W-:Y:S05]  /*9280*/  BSYNC.RECONVERGENT B0 ;  /* 0x0000000000007941 */ /* 0x000fea0003800200 */
.L_x_49441:
[----:B------:R-:W-:-:S04]  /*9290*/  SHF.R.U32.HI R5, RZ, 0x18, R5 ;  /* 0x00000018ff057819 */ /* 0x000fc80000011605 */
[----:B------:R-:W-:-:S05]  /*92a0*/  LOP3.LUT R5, R0, 0x80, R5, 0xf8, !PT ;  /* 0x0000008000057812 */ /* 0x000fca00078ef805 */
[----:B------:R1:W-:Y:S01]  /*92b0*/  STG.E.U8 desc[UR36][R2.64], R5 ;  /* 0x0000000502007986 */ /* 0x0003e2000c101124 */
[----:B------:R-:W-:Y:S05]  /*92c0*/  BRA `(.L_x_49414) ;  /* 0x00000000000c7947 */ /* 0x000fea0003800000 */
.L_x_49435:
[----:B------:R-:W-:-:S04]  /*92d0*/  I2FP.F32.S32 R0, R4 ;  /* 0x0000000400007245 */ /* 0x000fc80000201400 */
[----:B------:R-:W-:-:S05]  /*92e0*/  F2FP.BF16.F32.PACK_AB R0, RZ, R0 ;  /* 0x00000000ff00723e */ /* 0x000fca00000010ff */
[----:B------:R0:W-:Y:S02]  /*92f0*/  STG.E.U16 desc[UR36][R2.64], R0 ;  /* 0x0000000002007986 */ /* 0x0001e4000c101524 */
.L_x_49414:
[----:B------:R-:W-:-:S07]  /*9300*/  VIADD R19, R19, 0x80 ;  /* 0x0000008013137836 */ /* 0x000fce0000000000 */
.L_x_49376:
        /* <DEDUP_REMOVED lines=319> */
.L_x_49444:
        /* <DEDUP_REMOVED lines=18> */
.L_x_49448:
[----:B------:R0:W5:Y:S01]  /*a820*/  LDG.E.U8 R0, desc[UR36][R4.64] ;  /* 0x0000002404007981 */ /* 0x000162000c1e1100 */
[----:B------:R-:W-:Y:S05]  /*a830*/  BRA `(.L_x_49449) ;  /* 0x0000000800e47947 */ /* 0x000fea0003800000 */
.L_x_49447:
        /* <DEDUP_REMOVED lines=8> */
.L_x_49451:
[----:B------:R0:W5:Y:S01]  /*a8c0*/  LDG.E R0, desc[UR36][R4.64] ;  /* 0x0000002404007981 */ /* 0x000162000c1e1900 */
[----:B------:R-:W-:Y:S05]  /*a8d0*/  BRA `(.L_x_49449) ;  /* 0x0000000800bc7947 */ /* 0x000fea0003800000 */
.L_x_49450:
[----:B------:R0:W5:Y:S01]  /*a8e0*/  LDG.E.S16 R0, desc[UR36][R4.64] ;  /* 0x0000002404007981 */ /* 0x000162000c1e1700 */
[----:B------:R-:W-:Y:S05]  /*a8f0*/  BRA `(.L_x_49449) ;  /* 0x0000000800b47947 */ /* 0x000fea0003800000 */
.L_x_49446:
        /* <DEDUP_REMOVED lines=9> */
.L_x_49453:
[----:B------:R-:W2:Y:S02]  /*a990*/  LDG.E.U16 R4, desc[UR36][R4.64] ;  /* 0x0000002404047981 */ /* 0x000ea4000c1e1500 */
[----:B--2---:R-:W-:-:S06]  /*a9a0*/  HADD2.F32 R0, -RZ, R4.H0_H0 ;  /* 0x20000004ff007230 */ /* 0x004fcc0000004100 */
[----:B------:R-:W1:Y:S01]  /*a9b0*/  F2I.FTZ.TRUNC.NTZ R0, R0 ;  /* 0x0000000000007305 */ /* 0x000e62000021f100 */
[----:B------:R-:W-:Y:S05]  /*a9c0*/  BRA `(.L_x_49449) ;  /* 0x0000000800807947 */ /* 0x000fea0003800000 */
.L_x_49452:
        /* <DEDUP_REMOVED lines=9> */
.L_x_49455:
[----:B------:R-:W2:Y:S02]  /*aa60*/  LDG.E.U16 R4, desc[UR36][R4.64] ;  /* 0x0000002404047981 */ /* 0x000ea4000c1e1500 */
[----:B--2---:R-:W-:-:S06]  /*aa70*/  HADD2.F32 R0, -RZ, R4.H0_H0 ;  /* 0x20000004ff007230 */ /* 0x004fcc0000004100 */
[----:B------:R-:W0:Y:S01]  /*aa80*/  F2I.FTZ.TRUNC.NTZ R0, R0 ;  /* 0x0000000000007305 */ /* 0x000e22000021f100 */
[----:B------:R-:W-:Y:S05]  /*aa90*/  BRA `(.L_x_49449) ;  /* 0x00000008004c7947 */ /* 0x000fea0003800000 */
.L_x_49454:
[----:B------:R-:W2:Y:S02]  /*aaa0*/  LDG.E.64 R4, desc[UR36][R4.64] ;  /* 0x0000002404047981 */ /* 0x000ea4000c1e1b00 */
[----:B--2---:R2:W3:Y:S01]  /*aab0*/  F2I.F64.TRUNC R0, R4 ;  /* 0x0000000400007311 */ /* 0x0044e2000030d100 */
[----:B------:R-:W-:Y:S05]  /*aac0*/  BRA `(.L_x_49449) ;  /* 0x0000000800407947 */ /* 0x000fea0003800000 */
.L_x_49445:
        /* <DEDUP_REMOVED lines=12> */
.L_x_49458:
[----:B------:R-:W2:Y:S02]  /*ab90*/  LDG.E.64 R4, desc[UR36][R4.64] ;  /* 0x0000002404047981 */ /* 0x000ea4000c1e1b00 */
[----:B--2---:R0:W1:Y:S01]  /*aba0*/  F2I.F64.TRUNC R0, R4 ;  /* 0x0000000400007311 */ /* 0x004062000030d100 */
[----:B------:R-:W-:Y:S05]  /*abb0*/  BRA `(.L_x_49449) ;  /* 0x0000000800047947 */ /* 0x000fea0003800000 */
.L_x_49457:
        /* <DEDUP_REMOVED lines=26> */
.L_x_49460:
        /* <DEDUP_REMOVED lines=13> */
.L_x_49459:
[----:B------:R-:W2:Y:S02]  /*ae30*/  LDG.E.U16 R0, desc[UR36][R4.64] ;  /* 0x0000002404007981 */ /* 0x000ea4000c1e1500 */
[----:B--2---:R-:W-:-:S06]  /*ae40*/  IMAD.U32 R0, R0, 0x10000, RZ ;  /* 0x0001000000007824 */ /* 0x004fcc00078e00ff */
[----:B------:R-:W0:Y:S01]  /*ae50*/  F2I.FTZ.TRUNC.NTZ R0, R0 ;  /* 0x0000000000007305 */ /* 0x000e22000021f100 */
[----:B------:R-:W-:Y:S05]  /*ae60*/  BRA `(.L_x_49449) ;  /* 0x0000000400587947 */ /* 0x000fea0003800000 */
.L_x_49456:
        /* <DEDUP_REMOVED lines=10> */
.L_x_49463:
        /* <DEDUP_REMOVED lines=21> */
.L_x_49467:
[----:B------:R-:W-:Y:S05]  /*b060*/  BSYNC.RECONVERGENT B1 ;  /* 0x0000000000017941 */ /* 0x000fea0003800200 */
.L_x_49466:
[----:B------:R-:W-:Y:S02]  /*b070*/  SHF.L.U32 R0, R0, 0x14, RZ ;  /* 0x0000001400007819 */ /* 0x000fe400000006ff */
[----:B------:R-:W-:-:S04]  /*b080*/  LEA R4, R4, 0x3b800000, 0x17 ;  /* 0x3b80000004047811 */ /* 0x000fc800078eb8ff */
[----:B------:R-:W-:-:S07]  /*b090*/  LOP3.LUT R0, R4, R0, R9, 0xfe, !PT ;  /* 0x0000000004007212 */ /* 0x000fce00078efe09 */
.L_x_49465:
[----:B------:R-:W-:Y:S05]  /*b0a0*/  BSYNC.RECONVERGENT B0 ;  /* 0x0000000000007941 */ /* 0x000fea0003800200 */
.L_x_49464:
[----:B------:R-:W0:Y:S01]  /*b0b0*/  F2I.FTZ.TRUNC.NTZ R0, R0 ;  /* 0x0000000000007305 */ /* 0x000e22000021f100 */
[----:B------:R-:W-:Y:S05]  /*b0c0*/  BRA `(.L_x_49449) ;  /* 0x0000000000c07947 */ /* 0x000fea0003800000 */
.L_x_49462:
        /* <DEDUP_REMOVED lines=21> */
.L_x_49471:
[----:B------:R-:W-:Y:S05]  /*b220*/  BSYNC.RECONVERGENT B1 ;  /* 0x0000000000017941 */ /* 0x000fea0003800200 */
.L_x_49470:
[----:B------:R-:W-:Y:S01]  /*b230*/  IMAD.SHL.U32 R0, R0, 0x200000, RZ ;  /* 0x0020000000007824 */ /* 0x000fe200078e00ff */
[----:B------:R-:W-:-:S04]  /*b240*/  LEA R4, R4, 0x37800000, 0x17 ;  /* 0x3780000004047811 */ /* 0x000fc800078eb8ff */
[----:B------:R-:W-:-:S07]  /*b250*/  LOP3.LUT R0, R4, R0, R9, 0xfe, !PT ;  /* 0x0000000004007212 */ /* 0x000fce00078efe09 */
.L_x_49469:
[----:B------:R-:W-:Y:S05]  /*b260*/  BSYNC.RECONVERGENT B0 ;  /* 0x0000000000007941 */ /* 0x000fea0003800200 */
.L_x_49468:
[----:B------:R-:W0:Y:S01]  /*b270*/  F2I.FTZ.TRUNC.NTZ R0, R0 ;  /* 0x0000000000007305 */ /* 0x000e22000021f100 */
[----:B------:R-:W-:Y:S05]  /*b280*/  BRA `(.L_x_49449) ;  /* 0x0000000000507947 */ /* 0x000fea0003800000 */
.L_x_49461:
        /* <DEDUP_REMOVED lines=14> */
.L_x_49475:
[----:B------:R-:W-:Y:S05]  /*b370*/  BSYNC.RECONVERGENT B0 ;  /* 0x0000000000007941 */ /* 0x000fea0003800200 */
.L_x_49474:
[----:B------:R-:W0:Y:S01]  /*b380*/  F2I.FTZ.TRUNC.NTZ R0, R0 ;  /* 0x0000000000007305 */ /* 0x000e22000021f100 */
[----:B------:R-:W-:Y:S05]  /*b390*/  BRA `(.L_x_49449) ;  /* 0x00000000000c7947 */ /* 0x000fea0003800000 */
.L_x_49473:
[----:B------:R0:W5:Y:S01]  /*b3a0*/  LDG.E R0, desc[UR36][R4.64] ;  /* 0x0000002404007981 */ /* 0x000162000c1e1900 */
[----:B------:R-:W-:Y:S05]  /*b3b0*/  BRA `(.L_x_49449) ;  /* 0x0000000000047947 */ /* 0x000fea0003800000 */
.L_x_49472:
[----:B------:R0:W5:Y:S02]  /*b3c0*/  LDG.E R0, desc[UR36][R4.64] ;  /* 0x0000002404007981 */ /* 0x000164000c1e1900 */
.L_x_49449:
[----:B------:R-:W-:Y:S05]  /*b3d0*/  BSYNC.RECONVERGENT B6 ;  /* 0x0000000000067941 */ /* 0x000fea0003800200 */
.L_x_49236:
        /* <DEDUP_REMOVED lines=43> */
.L_x_49479:
[----:B------:R-:W-:Y:S01]  /*b690*/  STG.E.U8 desc[UR36][R2.64], R4 ;  /* 0x0000000402007986 */ /* 0x000fe2000c101124 */
[----:B------:R-:W-:Y:S05]  /*b6a0*/  EXIT ;  /* 0x000000000000794d */ /* 0x000fea0003800000 */
.L_x_49478:
        /* <DEDUP_REMOVED lines=9> */
.L_x_49482:
[----:B------:R-:W-:Y:S01]  /*b740*/  STG.E desc[UR36][R2.64], R4 ;  /* 0x0000000402007986 */ /* 0x000fe2000c101924 */
[----:B------:R-:W-:Y:S05]  /*b750*/  EXIT ;  /* 0x000000000000794d */ /* 0x000fea0003800000 */
.L_x_49481:
[----:B------:R-:W-:Y:S01]  /*b760*/  STG.E.U16 desc[UR36][R2.64], R4 ;  /* 0x0000000402007986 */ /* 0x000fe2000c101524 */
[----:B------:R-:W-:Y:S05]  /*b770*/  EXIT ;  /* 0x000000000000794d */ /* 0x000fea0003800000 */
.L_x_49477:
        /* <DEDUP_REMOVED lines=9> */
.L_x_49484:
[----:B------:R-:W-:-:S04]  /*b810*/  I2FP.F32.S32 R0, R4 ;  /* 0x0000000400007245 */ /* 0x000fc80000201400 */
[----:B------:R-:W-:-:S05]  /*b820*/  F2FP.F16.F32.PACK_AB R0, RZ, R0 ;  /* 0x00000000ff00723e */ /* 0x000fca00000000ff */
[----:B------:R-:W-:Y:S01]  /*b830*/  STG.E.U16 desc[UR36][R2.64], R0 ;  /* 0x0000000002007986 */ /* 0x000fe2000c101524 */
[----:B------:R-:W-:Y:S05]  /*b840*/  EXIT ;  /* 0x000000000000794d */ /* 0x000fea0003800000 */
.L_x_49483:
        /* <DEDUP_REMOVED lines=10> */
.L_x_49486:
[----:B------:R-:W-:-:S04]  /*b8f0*/  I2FP.F32.S32 R4, R4 ;  /* 0x0000000400047245 */ /* 0x000fc80000201400 */
[----:B------:R-:W-:-:S04]  /*b900*/  F2FP.F16.F32.PACK_AB R5, RZ, R4 ;  /* 0x00000004ff05723e */ /* 0x000fc800000000ff */
[----:B------:R-:W-:-:S05]  /*b910*/  PRMT R5, R5, 0x5410, RZ ;  /* 0x0000541005057816 */ /* 0x000fca00000000ff */
[----:B------:R-:W-:Y:S01]  /*b920*/  STG.E desc[UR36][R2.64], R5 ;  /* 0x0000000502007986 */ /* 0x000fe2000c101924 */
[----:B------:R-:W-:Y:S05]  /*b930*/  EXIT ;  /* 0x000000000000794d */ /* 0x000fea0003800000 */
.L_x_49485:
[----:B------:R-:W0:Y:S02]  /*b940*/  I2F.F64 R4, R4 ;  /* 0x0000000400047312 */ /* 0x000e240000201c00 */
[----:B0-----:R-:W-:Y:S01]  /*b950*/  STG.E.64 desc[UR36][R2.64], R4 ;  /* 0x0000000402007986 */ /* 0x001fe2000c101b24 */
[----:B------:R-:W-:Y:S05]  /*b960*/  EXIT ;  /* 0x000000000000794d */ /* 0x000fea0003800000 */
.L_x_49476:
        /* <DEDUP_REMOVED lines=12> */
.L_x_49490:
        /* <DEDUP_REMOVED lines=18> */
.L_x_49493:
[----:B------:R-:W-:-:S04]  /*bb50*/  SHF.R.U32.HI R5, RZ, 0x18, R5 ;  /* 0x00000018ff057819 */ /* 0x000fc80000011605 */
[----:B------:R-:W-:-:S07]  /*bb60*/  LOP3.LUT R0, R0, 0x80, R5, 0xf8, !PT ;  /* 0x0000008000007812 */ /* 0x000fce00078ef805 */
.L_x_49492:
[----:B------:R-:W-:Y:S05]  /*bb70*/  BSYNC.RECONVERGENT B0 ;  /* 0x0000000000007941 */ /* 0x000fea0003800200 */
.L_x_49491:
[----:B------:R-:W-:Y:S01]  /*bb80*/  STG.E.U8 desc[UR36][R2.64], R0 ;  /* 0x0000000002007986 */ /* 0x000fe2000c101124 */
[----:B------:R-:W-:Y:S05]  /*bb90*/  EXIT ;  /* 0x000000000000794d */ /* 0x000fea0003800000 */
.L_x_49489:
        /* <DEDUP_REMOVED lines=18> */
.L_x_49496:
[----:B------:R-:W-:-:S04]  /*bcc0*/  SHF.R.U32.HI R5, RZ, 0x18, R5 ;  /* 0x00000018ff057819 */ /* 0x000fc80000011605 */
[----:B------:R-:W-:-:S07]  /*bcd0*/  LOP3.LUT R0, R0, 0x80, R5, 0xf8, !PT ;  /* 0x0000008000007812 */ /* 0x000fce00078ef805 */
.L_x_49495:
[----:B------:R-:W-:Y:S05]  /*bce0*/  BSYNC.RECONVERGENT B0 ;  /* 0x0000000000007941 */ /* 0x000fea0003800200 */
.L_x_49494:
[----:B------:R-:W-:Y:S01]  /*bcf0*/  STG.E.U8 desc[UR36][R2.64], R0 ;  /* 0x0000000002007986 */ /* 0x000fe2000c101124 */
[----:B------:R-:W-:Y:S05]  /*bd00*/  EXIT ;  /* 0x000000000000794d */ /* 0x000fea0003800000 */
.L_x_49488:
        /* <DEDUP_REMOVED lines=22> */
.L_x_49498:
[----:B------:R-:W-:-:S05]  /*be70*/  SHF.R.S32.HI R5, RZ, 0x1f, R4 ;  /* 0x0000001fff057819 */ /* 0x000fca0000011404 */
[----:B------:R-:W-:Y:S01]  /*be80*/  STG.E.64 desc[UR36][R2.64], R4 ;  /* 0x0000000402007986 */ /* 0x000fe2000c101b24 */
[----:B------:R-:W-:Y:S05]  /*be90*/  EXIT ;  /* 0x000000000000794d */ /* 0x000fea0003800000 */
.L_x_49497:
[----:B------:R-:W-:Y:S01]  /*bea0*/  STG.E desc[UR36][R2.64], R4 ;  /* 0x0000000402007986 */ /* 0x000fe2000c101924 */
[----:B------:R-:W-:Y:S05]  /*beb0*/  EXIT ;  /* 0x000000000000794d */ /* 0x000fea0003800000 */
.L_x_49487:
        /* <DEDUP_REMOVED lines=10> */
.L_x_49500:
[----:B------:R-:W0:Y:S01]  /*bf60*/  I2F.F64 R4, R4 ;  /* 0x0000000400047312 */ /* 0x000e220000201c00 */
[----:B------:R-:W-:-:S05]  /*bf70*/  CS2R R6, SRZ ;  /* 0x0000000000067805 */ /* 0x000fca000001ff00 */
[----:B0-----:R-:W-:Y:S01]  /*bf80*/  STG.E.128 desc[UR36][R2.64], R4 ;  /* 0x0000000402007986 */ /* 0x001fe2000c101d24 */
[----:B------:R-:W-:Y:S05]  /*bf90*/  EXIT ;  /* 0x000000000000794d */ /* 0x000fea0003800000 */
.L_x_49499:
[----:B------:R-:W-:-:S09]  /*bfa0*/  UISETP.NE.AND UP0, UPT, UR4, 0xf, UPT ;  /* 0x0000000f0400788c */ /* 0x000fd2000bf05270 */
[----:B------:R-:W-:Y:S05]  /*bfb0*/  BRA.U !UP0, `(.L_x_49501) ;  /* 0x0000000108e87547 */ /* 0x000fea000b800000 */
[----:B------:R-:W-:-:S09]  /*bfc0*/  UISETP.NE.AND UP0, UPT, UR4, 0x17, UPT ;  /* 0x000000170400788c */ /* 0x000fd2000bf05270 */
[----:B------:R-:W-:Y:S05]  /*bfd0*/  BRA.U !UP0, `(.L_x_49502) ;  /* 0x0000000108907547 */ /* 0x000fea000b800000 */
[----:B------:R-:W-:-:S09]  /*bfe0*/  UISETP.NE.AND UP0, UPT, UR4, 0x18, UPT ;  /* 0x000000180400788c */ /* 0x000fd2000bf05270 */
[----:B------:R-:W-:Y:S05]  /*bff0*/  BRA.U !UP0, `(.L_x_49503) ;  /* 0x0000000108447547 */ /* 0x000fea000b800000 */
.L_x_49480:
        /* <DEDUP_REMOVED lines=16> */
.L_x_49504:
[----:B------:R-:W-:Y:S05]  /*c100*/  EXIT ;  /* 0x000000000000794d */ /* 0x000fea0003800000 */
.L_x_49503:
        /* <DEDUP_REMOVED lines=13> */
.L_x_49506:
[----:B------:R-:W-:Y:S05]  /*c1e0*/  BSYNC.RECONVERGENT B0 ;  /* 0x0000000000007941 */ /* 0x000fea0003800200 */
.L_x_49505:
[----:B------:R-:W-:-:S05]  /*c1f0*/  LOP3.LUT R5, R0, 0x80, R5, 0xf8, !PT ;  /* 0x0000008000057812 */ /* 0x000fca00078ef805 */
[----:B------:R-:W-:Y:S01]  /*c200*/  STG.E.U8 desc[UR36][R2.64], R5 ;  /* 0x0000000502007986 */ /* 0x000fe2000c101124 */
[----:B------:R-:W-:Y:S05]  /*c210*/  EXIT ;  /* 0x000000000000794d */ /* 0x000fea0003800000 */
.L_x_49502:
        /* <DEDUP_REMOVED lines=12> */
.L_x_49508:
[----:B------:R-:W-:Y:S01]  /*c2e0*/  IMAD.MOV.U32 R0, RZ, RZ, 0x7f ;  /* 0x0000007fff007424 */ /* 0x000fe200078e00ff */
[----:B------:R-:W-:-:S04]  /*c2f0*/  ISETP.GT.U32.AND P0, PT, R4, 0x7f800000, PT ;  /* 0x7f8000000400780c */ /* 0x000fc80003f04070 */
[----:B------:R-:W-:-:S09]  /*c300*/  SEL R0, R0, 0x7c, P0 ;  /* 0x0000007c00007807 */ /* 0x000fd20000000000 */
.L_x_49509:
[----:B------:R-:W-:Y:S05]  /*c310*/  BSYNC.RECONVERGENT B0 ;  /* 0x0000000000007941 */ /* 0x000fea0003800200 */
.L_x_49507:
[----:B------:R-:W-:-:S04]  /*c320*/  SHF.R.U32.HI R5, RZ, 0x18, R5 ;  /* 0x00000018ff057819 */ /* 0x000fc80000011605 */
[----:B------:R-:W-:-:S05]  /*c330*/  LOP3.LUT R5, R0, 0x80, R5, 0xf8, !PT ;  /* 0x0000008000057812 */ /* 0x000fca00078ef805 */
[----:B------:R-:W-:Y:S01]  /*c340*/  STG.E.U8 desc[UR36][R2.64], R5 ;  /* 0x0000000502007986 */ /* 0x000fe2000c101124 */
[----:B------:R-:W-:Y:S05]  /*c350*/  EXIT ;  /* 0x000000000000794d */ /* 0x000fea0003800000 */
.L_x_49501:
[----:B------:R-:W-:-:S04]  /*c360*/  I2FP.F32.S32 R0, R4 ;  /* 0x0000000400007245 */ /* 0x000fc80000201400 */
[----:B------:R-:W-:-:S05]  /*c370*/  F2FP.BF16.F32.PACK_AB R0, RZ, R0 ;  /* 0x00000000ff00723e */ /* 0x000fca00000010ff */
[----:B------:R-:W-:Y:S01]  /*c380*/  STG.E.U16 desc[UR36][R2.64], R0 ;  /* 0x0000000002007986 */ /* 0x000fe2000c101524 */
[----:B------:R-:W-:Y:S05]  /*c390*/  EXIT ;  /* 0x000000000000794d */ /* 0x000fea0003800000 */
.L_x_49510:
        /* <DEDUP_REMOVED lines=14> */
.L_x_55107:


//--------------------- .text._ZN2at6native27unrolled_elementwise_kernelINS0_13AUnaryFunctorIiiiZZZNS0_21remainder_kernel_cudaERNS_18TensorIteratorBaseEENKUlvE_clEvENKUlvE1_clEvEUliiE_EESt5arrayIPcLm2EELi4E23TrivialOffsetCalculatorILi1EjESD_NS0_6memory12LoadWithCastILi1EEENSE_13StoreWithCastILi1EEEEEviT_T0_T2_T3_T4_T5_ --------------------------
	.section	.text._ZN2at6native27unrolled_elementwise_kernelINS0_13AUnaryFunctorIiiiZZZNS0_21remainder_kernel_cudaERNS_18TensorIteratorBaseEENKUlvE_clEvENKUlvE1_clEvEUliiE_EESt5arrayIPcLm2EELi4E23TrivialOffsetCalculatorILi1EjESD_NS0_6memory12LoadWithCastILi1EEENSE_13StoreWithCastILi1EEEEEviT_T0_T2_T3_T4_T5_,"ax",@progbits
	.align	128
        .global         _ZN2at6native27unrolled_elementwise_kernelINS0_13AUnaryFunctorIiiiZZZNS0_21remainder_kernel_cudaERNS_18TensorIteratorBaseEENKUlvE_clEvENKUlvE1_clEvEUliiE_EESt5arrayIPcLm2EELi4E23TrivialOffsetCalculatorILi1EjESD_NS0_6memory12LoadWithCastILi1EEENSE_13StoreWithCastILi1EEEEEviT_T0_T2_T3_T4_T5_
        .type           _ZN2at6native27unrolled_elementwise_kernelINS0_13AUnaryFunctorIiiiZZZNS0_21remainder_kernel_cudaERNS_18TensorIteratorBaseEENKUlvE_clEvENKUlvE1_clEvEUliiE_EESt5arrayIPcLm2EELi4E23TrivialOffsetCalculatorILi1EjESD_NS0_6memory12LoadWithCastILi1EEENSE_13StoreWithCastILi1EEEEEviT_T0_T2_T3_T4_T5_,@function
        .size           _ZN2at6native27unrolled_elementwise_kernelINS0_13AUnaryFunctorIiiiZZZNS0_21remainder_kernel_cudaERNS_18TensorIteratorBaseEENKUlvE_clEvENKUlvE1_clEvEUliiE_EESt5arrayIPcLm2EELi4E23TrivialOffsetCalculatorILi1EjESD_NS0_6memory12LoadWithCastILi1EEENSE_13StoreWithCastILi1EEEEEviT_T0_T2_T3_T4_T5_,(.L_x_55108 - _ZN2at6native27unrolled_elementwise_kernelINS0_13AUnaryFunctorIiiiZZZNS0_21remainder_kernel_cudaERNS_18TensorIteratorBaseEENKUlvE_clEvENKUlvE1_clEvEUliiE_EESt5arrayIPcLm2EELi4E23TrivialOffsetCalculatorILi1EjESD_NS0_6memory12LoadWithCastILi1EEENSE_13StoreWithCastILi1EEEEEviT_T0_T2_T3_T4_T5_)
        .other          _ZN2at6native27unrolled_elementwise_kernelINS0_13AUnaryFunctorIiiiZZZNS0_21remainder_kernel_cudaERNS_18TensorIteratorBaseEENKUlvE_clEvENKUlvE1_clEvEUliiE_EESt5arrayIPcLm2EELi4E23TrivialOffsetCalculatorILi1EjESD_NS0_6memory12LoadWithCastILi1EEENSE_13StoreWithCastILi1EEEEEviT_T0_T2_T3_T4_T5_,@"STO_CUDA_ENTRY STV_DEFAULT"
_ZN2at6native27unrolled_elementwise_kernelINS0_13AUnaryFunctorIiiiZZZNS0_21remainder_kernel_cudaERNS_18TensorIteratorBaseEENKUlvE_clEvENKUlvE1_clEvEUliiE_EESt5arrayIPcLm2EELi4E23TrivialOffsetCalculatorILi1EjESD_NS0_6memory12LoadWithCastILi1EEENSE_13StoreWithCastILi1EEEEEviT_T0_T2_T3_T4_T5_:
.text._ZN2at6native27unrolled_elementwise_kernelINS0_13AUnaryFunctorIiiiZZZNS0_21remainder_kernel_cudaERNS_18TensorIteratorBaseEENKUlvE_clEvENKUlvE1_clEvEUliiE_EESt5arrayIPcLm2EELi4E23TrivialOffsetCalculatorILi1EjESD_NS0_6memory12LoadWithCastILi1EEENSE_13StoreWithCastILi1EEEEEviT_T0_T2_T3_T4_T5_:
        /* <DEDUP_REMOVED lines=31> */
.L_x_49516:
[----:B------:R3:W5:Y:S01]  /*01f0*/  LDG.E.U8 R24, desc[UR36][R4.64] ;  /* 0x0000002404187981 */ /* 0x000762000c1e1100 */
[----:B------:R-:W-:Y:S05]  /*0200*/  BRA `(.L_x_49518) ;  /* 0x0000000c00307947 */ /* 0x000fea0003800000 */
.L_x_49515:
        /* <DEDUP_REMOVED lines=8> */
.L_x_49520:
[----:B------:R1:W5:Y:S01]  /*0290*/  LDG.E R24, desc[UR36][R4.64] ;  /* 0x0000002404187981 */ /* 0x000362000c1e1900 */
[----:B------:R-:W-:Y:S05]  /*02a0*/  BRA `(.L_x_49518) ;  /* 0x0000000c00087947 */ /* 0x000fea0003800000 */
.L_x_49519:
[----:B------:R2:W5:Y:S01]  /*02b0*/  LDG.E.S16 R24, desc[UR36][R4.64] ;  /* 0x0000002404187981 */ /* 0x000562000c1e1700 */
[----:B------:R-:W-:Y:S05]  /*02c0*/  BRA `(.L_x_49518) ;  /* 0x0000000c00007947 */ /* 0x000fea0003800000 */
.L_x_49514:
        /* <DEDUP_REMOVED lines=9> */
.L_x_49522:
[----:B------:R-:W2:Y:S02]  /*0360*/  LDG.E.U16 R4, desc[UR36][R4.64] ;  /* 0x0000002404047981 */ /* 0x000ea4000c1e1500 */
[----:B--2---:R-:W-:-:S06]  /*0370*/  HADD2.F32 R24, -RZ, R4.H0_H0 ;  /* 0x20000004ff187230 */ /* 0x004fcc0000004100 */
[----:B------:R-:W0:Y:S01]  /*0380*/  F2I.FTZ.TRUNC.NTZ R24, R24 ;  /* 0x0000001800187305 */ /* 0x000e22000021f100 */
[----:B------:R-:W-:Y:S05]  /*0390*/  BRA `(.L_x_49518) ;  /* 0x0000000800cc7947 */ /* 0x000fea0003800000 */
.L_x_49521:
        /* <DEDUP_REMOVED lines=9> */
.L_x_49524:
[----:B------:R-:W2:Y:S02]  /*0430*/  LDG.E.U16 R4, desc[UR36][R4.64] ;  /* 0x0000002404047981 */ /* 0x000ea4000c1e1500 */
[----:B--2---:R-:W-:-:S06]  /*0440*/  HADD2.F32 R24, -RZ, R4.H0_H0 ;  /* 0x20000004ff187230 */ /* 0x004fcc0000004100 */
[----:B------:R-:W0:Y:S01]  /*0450*/  F2I.FTZ.TRUNC.NTZ R24, R24 ;  /* 0x0000001800187305 */ /* 0x000e22000021f100 */
[----:B------:R-:W-:Y:S05]  /*0460*/  BRA `(.L_x_49518) ;  /* 0x0000000800987947 */ /* 0x000fea0003800000 */
.L_x_49523:
[----:B------:R-:W2:Y:S02]  /*0470*/  LDG.E.64 R24, desc[UR36][R4.64] ;  /* 0x0000002404187981 */ /* 0x000ea4000c1e1b00 */
[----:B--2---:R0:W1:Y:S01]  /*0480*/  F2I.F64.TRUNC R24, R24 ;  /* 0x0000001800187311 */ /* 0x004062000030d100 */
[----:B------:R-:W-:Y:S05]  /*0490*/  BRA `(.L_x_49518) ;  /* 0x00000008008c7947 */ /* 0x000fea0003800000 */
.L_x_49513:
        /* <DEDUP_REMOVED lines=12> */
.L_x_49527:
[----:B------:R-:W2:Y:S02]  /*0560*/  LDG.E.64 R4, desc[UR36][R4.64] ;  /* 0x0000002404047981 */ /* 0x000ea4000c1e1b00 */
[----:B--2---:R0:W1:Y:S01]  /*0570*/  F2I.F64.TRUNC R24, R4 ;  /* 0x0000000400187311 */ /* 0x004062000030d100 */
[----:B------:R-:W-:Y:S05]  /*0580*/  BRA `(.L_x_49518) ;  /* 0x0000000800507947 */ /* 0x000fea0003800000 */
.L_x_49526:
        /* <DEDUP_REMOVED lines=26> */
.L_x_49529:
        /* <DEDUP_REMOVED lines=14> */
.L_x_49528:
[----:B------:R-:W2:Y:S02]  /*0810*/  LDG.E.U16 R24, desc[UR36][R4.64] ;  /* 0x0000002404187981 */ /* 0x000ea4000c1e1500 */
[----:B--2---:R-:W-:-:S06]  /*0820*/  IMAD.U32 R24, R24, 0x10000, RZ ;  /* 0x0001000018187824 */ /* 0x004fcc00078e00ff */
[----:B------:R-:W0:Y:S01]  /*0830*/  F2I.FTZ.TRUNC.NTZ R24, R24 ;  /* 0x0000001800187305 */ /* 0x000e22000021f100 */
[----:B------:R-:W-:Y:S05]  /*0840*/  BRA `(.L_x_49518) ;  /* 0x0000000400a07947 */ /* 0x000fea0003800000 */
.L_x_49525:
        /* <DEDUP_REMOVED lines=10> */
.L_x_49532:
        /* <DEDUP_REMOVED lines=21> */
.L_x_49536:
[----:B------:R-:W-:Y:S05]  /*0a40*/  BSYNC.RECONVERGENT B1 ;  /* 0x0000000000017941 */ /* 0x000fea0003800200 */
.L_x_49535:
[----:B------:R-:W-:Y:S01]  /*0a50*/  IMAD.SHL.U32 R0, R0, 0x100000, RZ ;  /* 0x0010000000007824 */ /* 0x000fe200078e00ff */
[----:B------:R-:W-:-:S04]  /*0a60*/  LEA R3, R3, 0x3b800000, 0x17 ;  /* 0x3b80000003037811 */ /* 0x000fc800078eb8ff */
[----:B------:R-:W-:-:S07]  /*0a70*/  LOP3.LUT R24, R3, R0, R7, 0xfe, !PT ;  /* 0x0000000003187212 */ /* 0x000fce00078efe07 */
.L_x_49534:
[----:B------:R-:W-:Y:S05]  /*0a80*/  BSYNC.RECONVERGENT B0 ;  /* 0x0000000000007941 */ /* 0x000fea0003800200 */
.L_x_49533:
[----:B------:R-:W0:Y:S01]  /*0a90*/  F2I.FTZ.TRUNC.NTZ R24, R24 ;  /* 0x0000001800187305 */ /* 0x000e22000021f100 */
[----:B------:R-:W-:Y:S05]  /*0aa0*/  BRA `(.L_x_49518) ;  /* 0x0000000400087947 */ /* 0x000fea0003800000 */
.L_x_49531:
        /* <DEDUP_REMOVED lines=21> */
.L_x_49540:
[----:B------:R-:W-:Y:S05]  /*0c00*/  BSYNC.RECONVERGENT B1 ;  /* 0x0000000000017941 */ /* 0x000fea0003800200 */
.L_x_49539:
[----:B------:R-:W-:Y:S01]  /*0c10*/  IMAD.SHL.U32 R0, R0, 0x200000, RZ ;  /* 0x0020000000007824 */ /* 0x000fe200078e00ff */
[----:B------:R-:W-:-:S04]  /*0c20*/  LEA R3, R3, 0x37800000, 0x17 ;  /* 0x3780000003037811 */ /* 0x000fc800078eb8ff */
[----:B------:R-:W-:-:S07]  /*0c30*/  LOP3.LUT R24, R3, R0, R7, 0xfe, !PT ;  /* 0x0000000003187212 */ /* 0x000fce00078efe07 */
.L_x_49538:
[----:B------:R-:W-:Y:S05]  /*0c40*/  BSYNC.RECONVERGENT B0 ;  /* 0x0000000000007941 */ /* 0x000fea0003800200 */
.L_x_49537:
[----:B------:R-:W0:Y:S01]  /*0c50*/  F2I.FTZ.TRUNC.NTZ R24, R24 ;  /* 0x0000001800187305 */ /* 0x000e22000021f100 */
[----:B------:R-:W-:Y:S05]  /*0c60*/  BRA `(.L_x_49518) ;  /* 0x0000000000987947 */ /* 0x000fea0003800000 */
.L_x_49530:
[----:B------:R-:W-:-:S09]  /*0c70*/  UISETP.NE.AND UP0, UPT, UR4, 0x1c, UPT ;  /* 0x0000001c0400788c */ /* 0x000fd2000bf05270 */
[----:B------:R-:W-:Y:S05]  /*0c80*/  BRA.U !UP0, `(.L_x_49541) ;  /* 0x00000001088c7547 */ /* 0x000fea000b800000 */
[----:B------:R-:W-:-:S09]  /*0c90*/  UISETP.NE.AND UP0, UPT, UR4, 0x1d, UPT ;  /* 0x0000001d0400788c */ /* 0x000fd2000bf05270 */
[----:B------:R-:W-:Y:S05]  /*0ca0*/  BRA.U !UP0, `(.L_x_49542) ;  /* 0x00000001087c7547 */ /* 0x000fea000b800000 */
[----:B------:R-:W-:-:S09]  /*0cb0*/  UISETP.NE.AND UP0, UPT, UR4, 0x2c, UPT ;  /* 0x0000002c0400788c */ /* 0x000fd2000bf05270 */
[----:B------:R-:W-:Y:S05]  /*0cc0*/  BRA.U !UP0, `(.L_x_49543) ;  /* 0x0000000108487547 */ /* 0x000fea000b800000 */
.L_x_49517:
        /* <DEDUP_REMOVED lines=16> */
.L_x_49544:
[----:B------:R-:W-:Y:S01]  /*0dd0*/  IMAD.MOV.U32 R24, RZ, RZ, RZ ;  /* 0x000000ffff187224 */ /* 0x000fe200078e00ff */
[----:B------:R-:W-:Y:S06]  /*0de0*/  BRA `(.L_x_49518) ;  /* 0x0000000000387947 */ /* 0x000fec0003800000 */
.L_x_49543:
        /* <DEDUP_REMOVED lines=8> */
.L_x_49546:
[----:B------:R-:W-:Y:S05]  /*0e70*/  BSYNC.RECONVERGENT B0 ;  /* 0x0000000000007941 */ /* 0x000fea0003800200 */
.L_x_49545:
[----:B------:R-:W0:Y:S01]  /*0e80*/  F2I.FTZ.TRUNC.NTZ R24, R24 ;  /* 0x0000001800187305 */ /* 0x000e22000021f100 */
[----:B------:R-:W-:Y:S05]  /*0e90*/  BRA `(.L_x_49518) ;  /* 0x00000000000c7947 */ /* 0x000fea0003800000 */
.L_x_49542:
[----:B------:R0:W5:Y:S01]  /*0ea0*/  LDG.E R24, desc[UR36][R4.64] ;  /* 0x0000002404187981 */ /* 0x000162000c1e1900 */
[----:B------:R-:W-:Y:S05]  /*0eb0*/  BRA `(.L_x_49518) ;  /* 0x0000000000047947 */ /* 0x000fea0003800000 */
.L_x_49541:
[----:B------:R0:W5:Y:S02]  /*0ec0*/  LDG.E R24, desc[UR36][R4.64] ;  /* 0x0000002404187981 */ /* 0x000164000c1e1900 */
.L_x_49518:
[----:B------:R-:W-:-:S07]  /*0ed0*/  VIADD R17, R23, 0x80 ;  /* 0x0000008017117836 */ /* 0x000fce0000000000 */
.L_x_49512:
[----:B------:R-:W-:Y:S05]  /*0ee0*/  BSYNC.RECONVERGENT B6 ;  /* 0x0000000000067941 */ /* 0x000fea0003800200 */
.L_x_49511:
        /* <DEDUP_REMOVED lines=23> */
.L_x_49552:
[----:B------:R0:W5:Y:S01]  /*1060*/  LDG.E.U8 R25, desc[UR36][R4.64] ;  /* 0x0000002404197981 */ /* 0x000162000c1e1100 */
[----:B------:R-:W-:Y:S05]  /*1070*/  BRA `(.L_x_49554) ;  /* 0x0000000c00307947 */ /* 0x000fea0003800000 */
.L_x_49551:
        /* <DEDUP_REMOVED lines=8> */
.L_x_49556:
[----:B------:R0:W5:Y:S01]  /*1100*/  LDG.E R25, desc[UR36][R4.64] ;  /* 0x0000002404197981 */ /* 0x000162000c1e1900 */
[----:B------:R-:W-:Y:S05]  /*1110*/  BRA `(.L_x_49554) ;  /* 0x0000000c00087947 */ /* 0x000fea0003800000 */
.L_x_49555:
[----:B------:R0:W5:Y:S01]  /*1120*/  LDG.E.S16 R25, desc[UR36][R4.64] ;  /* 0x0000002404197981 */ /* 0x000162000c1e1700 */
[----:B------:R-:W-:Y:S05]  /*1130*/  BRA `(.L_x_49554) ;  /* 0x0000000c00007947 */ /* 0x000fea0003800000 */
.L_x_49550:
        /* <DEDUP_REMOVED lines=9> */
.L_x_49558:
[----:B------:R-:W2:Y:S02]  /*11d0*/  LDG.E.U16 R4, desc[UR36][R4.64] ;  /* 0x0000002404047981 */ /* 0x000ea4000c1e1500 */
[----:B--2---:R-:W-:-:S06]  /*11e0*/  HADD2.F32 R25, -RZ, R4.H0_H0 ;  /* 0x20000004ff197230 */ /* 0x004fcc0000004100 */
[----:B------:R-:W0:Y:S01]  /*11f0*/  F2I.FTZ.TRUNC.NTZ R25, R25 ;  /* 0x0000001900197305 */ /* 0x000e22000021f100 */
[----:B------:R-:W-:Y:S05]  /*1200*/  BRA `(.L_x_49554) ;  /* 0x0000000800cc7947 */ /* 0x000fea0003800000 */
.L_x_49557:
        /* <DEDUP_REMOVED lines=9> */
.L_x_49560:
[----:B------:R-:W2:Y:S02]  /*12a0*/  LDG.E.U16 R4, desc[UR36][R4.64] ;  /* 0x0000002404047981 */ /* 0x000ea4000c1e1500 */
[----:B--2---:R-:W-:-:S06]  /*12b0*/  HADD2.F32 R25, -RZ, R4.H0_H0 ;  /* 0x20000004ff197230 */ /* 0x004fcc0000004100 */
[----:B------:R-:W0:Y:S01]  /*12c0*/  F2I.FTZ.TRUNC.NTZ R25, R25 ;  /* 0x0000001900197305 */ /* 0x000e22000021f100 */
[----:B------:R-:W-:Y:S05]  /*12d0*/  BRA `(.L_x_49554) ;  /* 0x0000000800987947 */ /* 0x000fea0003800000 */
.L_x_49559:
[----:B------:R-:W2:Y:S02]  /*12e0*/  LDG.E.64 R4, desc[UR36][R4.64] ;  /* 0x0000002404047981 */ /* 0x000ea4000c1e1b00 */
[----:B--2---:R0:W1:Y:S01]  /*12f0*/  F2I.F64.TRUNC R25, R4 ;  /* 0x0000000400197311 */ /* 0x004062000030d100 */
[----:B------:R-:W-:Y:S05]  /*1300*/  BRA `(.L_x_49554) ;  /* 0x00000008008c7947 */ /* 0x000fea0003800000 */
.L_x_49549:
        /* <DEDUP_REMOVED lines=12> */
.L_x_49563:
[----:B------:R-:W2:Y:S02]  /*13d0*/  LDG.E.64 R4, desc[UR36][R4.64] ;  /* 0x0000002404047981 */ /* 0x000ea4000c1e1b00 */
[----:B--2---:R0:W1:Y:S01]  /*13e0*/  F2I.F64.TRUNC R25, R4 ;  /* 0x0000000400197311 */ /* 0x004062000030d100 */
[----:B------:R-:W-:Y:S05]  /*13f0*/  BRA `(.L_x_49554) ;  /* 0x0000000800507947 */ /* 0x000fea0003800000 */
.L_x_49562:
        /* <DEDUP_REMOVED lines=26> */
.L_x_49565:
        /* <DEDUP_REMOVED lines=14> */
.L_x_49564:
[----:B------:R-:W2:Y:S02]  /*1680*/  LDG.E.U16 R25, desc[UR36][R4.64] ;  /* 0x0000002404197981 */ /* 0x000ea4000c1e1500 */
[----:B--2---:R-:W-:-:S06]  /*1690*/  IMAD.U32 R25, R25, 0x10000, RZ ;  /* 0x0001000019197824 */ /* 0x004fcc00078e00ff */
[----:B------:R-:W4:Y:S01]  /*16a0*/  F2I.FTZ.TRUNC.NTZ R25, R25 ;  /* 0x0000001900197305 */ /* 0x000f22000021f100 */
[----:B------:R-:W-:Y:S05]  /*16b0*/  BRA `(.L_x_49554) ;  /* 0x0000000400a07947 */ /* 0x000fea0003800000 */
.L_x_49561:
        /* <DEDUP_REMOVED lines=10> */
.L_x_49568:
        /* <DEDUP_REMOVED lines=21> */
.L_x_49572:
[----:B------:R-:W-:Y:S05]  /*18b0*/  BSYNC.RECONVERGENT B1 ;  /* 0x0000000000017941 */ /* 0x000fea0003800200 */
.L_x_49571:
[----:B------:R-:W-:Y:S01]  /*18c0*/  IMAD.SHL.U32 R0, R0, 0x100000, RZ ;  /* 0x0010000000007824 */ /* 0x000fe200078e00ff */
[----:B------:R-:W-:-:S04]  /*18d0*/  LEA R3, R3, 0x3b800000, 0x17 ;  /* 0x3b80000003037811 */ /* 0x000fc800078eb8ff */
[----:B------:R-:W-:-:S07]  /*18e0*/  LOP3.LUT R25, R3, R0, R25, 0xfe, !PT ;  /* 0x0000000003197212 */ /* 0x000fce00078efe19 */
.L_x_49570:
[----:B------:R-:W-:Y:S05]  /*18f0*/  BSYNC.RECONVERGENT B0 ;  /* 0x0000000000007941 */ /* 0x000fea0003800200 */
.L_x_49569:
[----:B------:R-:W0:Y:S01]  /*1900*/  F2I.FTZ.TRUNC.NTZ R25, R25 ;  /* 0x0000001900197305 */ /* 0x000e22000021f100 */
[----:B------:R-:W-:Y:S05]  /*1910*/  BRA `(.L_x_49554) ;  /* 0x0000000400087947 */ /* 0x000fea0003800000 */
.L_x_49567:
        /* <DEDUP_REMOVED lines=21> */
.L_x_49576:
[----:B------:R-:W-:Y:S05]  /*1a70*/  BSYNC.RECONVERGENT B1 ;  /* 0x0000000000017941 */ /* 0x000fea0003800200 */
.L_x_49575:
[----:B------:R-:W-:Y:S01]  /*1a80*/  IMAD.SHL.U32 R0, R0, 0x200000, RZ ;  /* 0x0020000000007824 */ /* 0x000fe200078e00ff */
[----:B------:R-:W-:-:S04]  /*1a90*/  LEA R3, R3, 0x37800000, 0x17 ;  /* 0x3780000003037811 */ /* 0x000fc800078eb8ff */
[----:B------:R-:W-:-:S07]  /*1aa0*/  LOP3.LUT R25, R3, R0, R25, 0xfe, !PT ;  /* 0x0000000003197212 */ /* 0x000fce00078efe19 */
.L_x_49574:
[----:B------:R-:W-:Y:S05]  /*1ab0*/  BSYNC.RECONVERGENT B0 ;  /* 0x0000000000007941 */ /* 0x000fea0003800200 */
.L_x_49573:
[----:B------:R-:W0:Y:S01]  /*1ac0*/  F2I.FTZ.TRUNC.NTZ R25, R25 ;  /* 0x0000001900197305 */ /* 0x000e22000021f100 */
[----:B------:R-:W-:Y:S05]  /*1ad0*/  BRA `(.L_x_49554) ;  /* 0x0000000000987947 */ /* 0x000fea0003800000 */
.L_x_49566:
        /* <DEDUP_REMOVED lines=14> */
.L_x_49580:
[----:B------:R-:W-:Y:S05]  /*1bc0*/  BSYNC.RECONVERGENT B0 ;  /* 0x0000000000007941 */ /* 0x000fea0003800200 */
.L_x_49579:
[----:B------:R-:W0:Y:S01]  /*1bd0*/  F2I.FTZ.TRUNC.NTZ R25, R25 ;  /* 0x0000001900197305 */ /* 0x000e22000021f100 */
[----:B------:R-:W-:Y:S05]  /*1be0*/  BRA `(.L_x_49554) ;  /* 0x0000000000547947 */ /* 0x000fea0003800000 */
.L_x_49553:
        /* <DEDUP_REMOVED lines=16> */
.L_x_49581:
[----:B------:R-:W-:Y:S01]  /*1cf0*/  IMAD.MOV.U32 R25, RZ, RZ, RZ ;  /* 0x000000ffff197224 */ /* 0x000fe200078e00ff */
[----:B------:R-:W-:Y:S06]  /*1d00*/  BRA `(.L_x_49554) ;  /* 0x00000000000c7947 */ /* 0x000fec0003800000 */
.L_x_49578:
[----:B------:R0:W5:Y:S01]  /*1d10*/  LDG.E R25, desc[UR36][R4.64] ;  /* 0x0000002404197981 */ /* 0x000162000c1e1900 */
[----:B------:R-:W-:Y:S05]  /*1d20*/  BRA `(.L_x_49554) ;  /* 0x0000000000047947 */ /* 0x000fea0003800000 */
.L_x_49577:
[----:B------:R0:W5:Y:S02]  /*1d30*/  LDG.E R25, desc[UR36][R4.64] ;  /* 0x0000002404197981 */ /* 0x000164000c1e1900 */
.L_x_49554:
[----:B------:R-:W-:-:S07]  /*1d40*/  VIADD R17, R17, 0x80 ;  /* 0x0000008011117836 */ /* 0x000fce0000000000 */
.L_x_49548:
[----:B------:R-:W-:Y:S05]  /*1d50*/  BSYNC.RECONVERGENT B6 ;  /* 0x0000000000067941 */ /* 0x000fea0003800200 */
.L_x_49547:
        /* <DEDUP_REMOVED lines=23> */
.L_x_49587:
[----:B------:R0:W5:Y:S01]  /*1ed0*/  LDG.E.U8 R18, desc[UR36][R4.64] ;  /* 0x0000002404127981 */ /* 0x000162000c1e1100 */
[----:B------:R-:W-:Y:S05]  /*1ee0*/  BRA `(.L_x_49589) ;  /* 0x0000000c00307947 */ /* 0x000fea0003800000 */
.L_x_49586:
        /* <DEDUP_REMOVED lines=8> */
.L_x_49591:
[----:B------:R0:W5:Y:S01]  /*1f70*/  LDG.E R18, desc[UR36][R4.64] ;  /* 0x0000002404127981 */ /* 0x000162000c1e1900 */
[----:B------:R-:W-:Y:S05]  /*1f80*/  BRA `(.L_x_49589) ;  /* 0x0000000c00087947 */ /* 0x000fea0003800000 */
.L_x_49590:
[----:B------:R0:W5:Y:S01]  /*1f90*/  LDG.E.S16 R18, desc[UR36][R4.64] ;  /* 0x0000002404127981 */ /* 0x000162000c1e1700 */
[----:B------:R-:W-:Y:S05]  /*1fa0*/  BRA `(.L_x_49589) ;  /* 0x0000000c00007947 */ /* 0x000fea0003800000 */
.L_x_49585:
        /* <DEDUP_REMOVED lines=9> */
.L_x_49593:
[----:B------:R-:W2:Y:S02]  /*2040*/  LDG.E.U16 R4, desc[UR36][R4.64] ;  /* 0x0000002404047981 */ /* 0x000ea4000c1e1500 */
[----:B--2---:R-:W-:-:S06]  /*2050*/  HADD2.F32 R18, -RZ, R4.H0_H0 ;  /* 0x20000004ff127230 */ /* 0x004fcc0000004100 */
[----:B------:R-:W0:Y:S01]  /*2060*/  F2I.FTZ.TRUNC.NTZ R18, R18 ;  /* 0x0000001200127305 */ /* 0x000e22000021f100 */
[----:B------:R-:W-:Y:S05]  /*2070*/  BRA `(.L_x_49589) ;  /* 0x0000000800cc7947 */ /* 0x000fea0003800000 */
.L_x_49592:
        /* <DEDUP_REMOVED lines=9> */
.L_x_49595:
[----:B------:R-:W2:Y:S02]  /*2110*/  LDG.E.U16 R4, desc[UR36][R4.64] ;  /* 0x0000002404047981 */ /* 0x000ea4000c1e1500 */
[----:B--2---:R-:W-:-:S06]  /*2120*/  HADD2.F32 R18, -RZ, R4.H0_H0 ;  /* 0x20000004ff127230 */ /* 0x004fcc0000004100 */
[----:B------:R-:W0:Y:S01]  /*2130*/  F2I.FTZ.TRUNC.NTZ R18, R18 ;  /* 0x0000001200127305 */ /* 0x000e22000021f100 */
[----:B------:R-:W-:Y:S05]  /*2140*/  BRA `(.L_x_49589) ;  /* 0x0000000800987947 */ /* 0x000fea0003800000 */
.L_x_49594:
[----:B------:R-:W2:Y:S02]  /*2150*/  LDG.E.64 R18, desc[UR36][R4.64] ;  /* 0x0000002404127981 */ /* 0x000ea4000c1e1b00 */
[----:B--2---:R0:W1:Y:S01]  /*2160*/  F2I.F64.TRUNC R18, R18 ;  /* 0x0000001200127311 */ /* 0x004062000030d100 */
[----:B------:R-:W-:Y:S05]  /*2170*/  BRA `(.L_x_49589) ;  /* 0x00000008008c7947 */ /* 0x000fea0003800000 */
.L_x_49584:
        /* <DEDUP_REMOVED lines=12> */
.L_x_49598:
[----:B------:R-:W2:Y:S02]  /*2240*/  LDG.E.64 R4, desc[UR36][R4.64] ;  /* 0x0000002404047981 */ /* 0x000ea4000c1e1b00 */
[----:B--2---:R0:W1:Y:S01]  /*2250*/  F2I.F64.TRUNC R18, R4 ;  /* 0x0000000400127311 */ /* 0x004062000030d100 */
[----:B------:R-:W-:Y:S05]  /*2260*/  BRA `(.L_x_49589) ;  /* 0x0000000800507947 */ /* 0x000fea0003800000 */
.L_x_49597:
        /* <DEDUP_REMOVED lines=26> */
.L_x_49600:
        /* <DEDUP_REMOVED lines=14> */
.L_x_49599:
[----:B------:R-:W2:Y:S02]  /*24f0*/  LDG.E.U16 R18, desc[UR36][R4.64] ;  /* 0x0000002404127981 */ /* 0x000ea4000c1e1500 */
[----:B--2---:R-:W-:-:S06]  /*2500*/  IMAD.U32 R18, R18, 0x10000, RZ ;  /* 0x0001000012127824 */ /* 0x004fcc00078e00ff */
[----:B------:R-:W0:Y:S01]  /*2510*/  F2I.FTZ.TRUNC.NTZ R18, R18 ;  /* 0x0000001200127305 */ /* 0x000e22000021f100 */
[----:B------:R-:W-:Y:S05]  /*2520*/  BRA `(.L_x_49589) ;  /* 0x0000000400a07947 */ /* 0x000fea0003800000 */
.L_x_49596:
        /* <DEDUP_REMOVED lines=10> */
.L_x_49603:
        /* <DEDUP_REMOVED lines=21> */
.L_x_49607:
[----:B------:R-:W-:Y:S05]  /*2720*/  BSYNC.RECONVERGENT B1 ;  /* 0x0000000000017941 */ /* 0x000fea0003800200 */
.L_x_49606:
[----:B------:R-:W-:Y:S01]  /*2730*/  IMAD.SHL.U32 R0, R0, 0x100000, RZ ;  /* 0x0010000000007824 */ /* 0x000fe200078e00ff */
[----:B------:R-:W-:-:S04]  /*2740*/  LEA R3, R3, 0x3b800000, 0x17 ;  /* 0x3b80000003037811 */ /* 0x000fc800078eb8ff */
[----:B------:R-:W-:-:S07]  /*2750*/  LOP3.LUT R18, R3, R0, R7, 0xfe, !PT ;  /* 0x0000000003127212 */ /* 0x000fce00078efe07 */
.L_x_49605:
[----:B------:R-:W-:Y:S05]  /*2760*/  BSYNC.RECONVERGENT B0 ;  /* 0x0000000000007941 */ /* 0x000fea0003800200 */
.L_x_49604:
[----:B------:R-:W1:Y:S01]  /*2770*/  F2I.FTZ.TRUNC.NTZ R18, R18 ;  /* 0x0000001200127305 */ /* 0x000e62000021f100 */
[----:B------:R-:W-:Y:S05]  /*2780*/  BRA `(.L_x_49589) ;  /* 0x0000000400087947 */ /* 0x000fea0003800000 */
.L_x_49602:
        /* <DEDUP_REMOVED lines=21> */
.L_x_49611:
[----:B------:R-:W-:Y:S05]  /*28e0*/  BSYNC.RECONVERGENT B1 ;  /* 0x0000000000017941 */ /* 0x000fea0003800200 */
.L_x_49610:
[----:B------:R-:W-:Y:S01]  /*28f0*/  IMAD.SHL.U32 R0, R0, 0x200000, RZ ;  /* 0x0020000000007824 */ /* 0x000fe200078e00ff */
[----:B------:R-:W-:-:S04]  /*2900*/  LEA R3, R3, 0x37800000, 0x17 ;  /* 0x3780000003037811 */ /* 0x000fc800078eb8ff */
[----:B------:R-:W-:-:S07]  /*2910*/  LOP3.LUT R18, R3, R0, R7, 0xfe, !PT ;  /* 0x0000000003127212 */ /* 0x000fce00078efe07 */
.L_x_49609:
[----:B------:R-:W-:Y:S05]  /*2920*/  BSYNC.RECONVERGENT B0 ;  /* 0x0000000000007941 */ /* 0x000fea0003800200 */
.L_x_49608:
[----:B------:R-:W2:Y:S01]  /*2930*/  F2I.FTZ.TRUNC.NTZ R18, R18 ;  /* 0x0000001200127305 */ /* 0x000ea2000021f100 */
[----:B------:R-:W-:Y:S05]  /*2940*/  BRA `(.L_x_49589) ;  /* 0x0000000000987947 */ /* 0x000fea0003800000 */
.L_x_49601:
        /* <DEDUP_REMOVED lines=14> */
.L_x_49615:
[----:B------:R-:W-:Y:S05]  /*2a30*/  BSYNC.RECONVERGENT B0 ;  /* 0x0000000000007941 */ /* 0x000fea0003800200 */
.L_x_49614:
[----:B------:R-:W4:Y:S01]  /*2a40*/  F2I.FTZ.TRUNC.NTZ R18, R18 ;  /* 0x0000001200127305 */ /* 0x000f22000021f100 */
[----:B------:R-:W-:Y:S05]  /*2a50*/  BRA `(.L_x_49589) ;  /* 0x0000000000547947 */ /* 0x000fea0003800000 */
.L_x_49588:
        /* <DEDUP_REMOVED lines=16> */
.L_x_49616:
[----:B------:R-:W-:Y:S01]  /*2b60*/  IMAD.MOV.U32 R18, RZ, RZ, RZ ;  /* 0x000000ffff127224 */ /* 0x000fe200078e00ff */
[----:B------:R-:W-:Y:S06]  /*2b70*/  BRA `(.L_x_49589) ;  /* 0x00000000000c7947 */ /* 0x000fec0003800000 */
.L_x_49613:
[----:B------:R0:W5:Y:S01]  /*2b80*/  LDG.E R18, desc[UR36][R4.64] ;  /* 0x0000002404127981 */ /* 0x000162000c1e1900 */
[----:B------:R-:W-:Y:S05]  /*2b90*/  BRA `(.L_x_49589) ;  /* 0x0000000000047947 */ /* 0x000fea0003800000 */
.L_x_49612:
[----:B------:R3:W5:Y:S02]  /*2ba0*/  LDG.E R18, desc[UR36][R4.64] ;  /* 0x0000002404127981 */ /* 0x000764000c1e1900 */
.L_x_49589:
[----:B------:R-:W-:-:S07]  /*2bb0*/  VIADD R17, R17, 0x80 ;  /* 0x0000008011117836 */ /* 0x000fce0000000000 */
.L_x_49583:
[----:B------:R-:W-:Y:S05]  /*2bc0*/  BSYNC.RECONVERGENT B6 ;  /* 0x0000000000067941 */ /* 0x000fea0003800200 */
.L_x_49582:
        /* <DEDUP_REMOVED lines=23> */
.L_x_49622:
[----:B------:R0:W5:Y:S01]  /*2d40*/  LDG.E.U8 R22, desc[UR36][R4.64] ;  /* 0x0000002404167981 */ /* 0x000162000c1e1100 */
[----:B------:R-:W-:Y:S05]  /*2d50*/  BRA `(.L_x_49618) ;  /* 0x0000000c002c7947 */ /* 0x000fea0003800000 */
.L_x_49621:
        /* <DEDUP_REMOVED lines=8> */
.L_x_49625:
[----:B------:R0:W5:Y:S01]  /*2de0*/  LDG.E R22, desc[UR36][R4.64] ;  /* 0x0000002404167981 */ /* 0x000162000c1e1900 */
[----:B------:R-:W-:Y:S05]  /*2df0*/  BRA `(.L_x_49618) ;  /* 0x0000000c00047947 */ /* 0x000fea0003800000 */
.L_x_49624:
[----:B------:R0:W5:Y:S01]  /*2e00*/  LDG.E.S16 R22, desc[UR36][R4.64] ;  /* 0x0000002404167981 */ /* 0x000162000c1e1700 */
[----:B------:R-:W-:Y:S05]  /*2e10*/  BRA `(.L_x_49618) ;  /* 0x0000000800fc7947 */ /* 0x000fea0003800000 */
.L_x_49620:
        /* <DEDUP_REMOVED lines=9> */
.L_x_49627:
[----:B------:R-:W2:Y:S02]  /*2eb0*/  LDG.E.U16 R4, desc[UR36][R4.64] ;  /* 0x0000002404047981 */ /* 0x000ea4000c1e1500 */
[----:B--2---:R-:W-:-:S06]  /*2ec0*/  HADD2.F32 R22, -RZ, R4.H0_H0 ;  /* 0x20000004ff167230 */ /* 0x004fcc0000004100 */
[----:B------:R-:W0:Y:S01]  /*2ed0*/  F2I.FTZ.TRUNC.NTZ R22, R22 ;  /* 0x0000001600167305 */ /* 0x000e22000021f100 */
[----:B------:R-:W-:Y:S05]  /*2ee0*/  BRA `(.L_x_49618) ;  /* 0x0000000800c87947 */ /* 0x000fea0003800000 */
.L_x_49626:
        /* <DEDUP_REMOVED lines=9> */
.L_x_49629:
[----:B------:R-:W2:Y:S02]  /*2f80*/  LDG.E.U16 R4, desc[UR36][R4.64] ;  /* 0x0000002404047981 */ /* 0x000ea4000c1e1500 */
[----:B--2---:R-:W-:-:S06]  /*2f90*/  HADD2.F32 R22, -RZ, R4.H0_H0 ;  /* 0x20000004ff167230 */ /* 0x004fcc0000004100 */
[----:B------:R-:W0:Y:S01]  /*2fa0*/  F2I.FTZ.TRUNC.NTZ R22, R22 ;  /* 0x0000001600167305 */ /* 0x000e22000021f100 */
[----:B------:R-:W-:Y:S05]  /*2fb0*/  BRA `(.L_x_49618) ;  /* 0x0000000800947947 */ /* 0x000fea0003800000 */
.L_x_49628:
[----:B------:R-:W2:Y:S02]  /*2fc0*/  LDG.E.64 R4, desc[UR36][R4.64] ;  /* 0x0000002404047981 */ /* 0x000ea4000c1e1b00 */
[----:B--2---:R0:W1:Y:S01]  /*2fd0*/  F2I.F64.TRUNC R22, R4 ;  /* 0x0000000400167311 */ /* 0x004062000030d100 */
[----:B------:R-:W-:Y:S05]  /*2fe0*/  BRA `(.L_x_49618) ;  /* 0x0000000800887947 */ /* 0x000fea0003800000 */
.L_x_49619:
        /* <DEDUP_REMOVED lines=12> */
.L_x_49632:
[----:B------:R-:W2:Y:S02]  /*30b0*/  LDG.E.64 R4, desc[UR36][R4.64] ;  /* 0x0000002404047981 */ /* 0x000ea4000c1e1b00 */
[----:B--2---:R0:W1:Y:S01]  /*30c0*/  F2I.F64.TRUNC R22, R4 ;  /* 0x0000000400167311 */ /* 0x004062000030d100 */
[----:B------:R-:W-:Y:S05]  /*30d0*/  BRA `(.L_x_49618) ;  /* 0x00000008004c7947 */ /* 0x000fea0003800000 */
.L_x_49631:
        /* <DEDUP_REMOVED lines=26> */
.L_x_49634:
        /* <DEDUP_REMOVED lines=14> */
.L_x_49633:
[----:B------:R-:W2:Y:S02]  /*3360*/  LDG.E.U16 R22, desc[UR36][R4.64] ;  /* 0x0000002404167981 */ /* 0x000ea4000c1e1500 */
[----:B--2---:R-:W-:-:S06]  /*3370*/  IMAD.U32 R22, R22, 0x10000, RZ ;  /* 0x0001000016167824 */ /* 0x004fcc00078e00ff */
[----:B------:R-:W0:Y:S01]  /*3380*/  F2I.FTZ.TRUNC.NTZ R22, R22 ;  /* 0x0000001600167305 */ /* 0x000e22000021f100 */
[----:B------:R-:W-:Y:S05]  /*3390*/  BRA `(.L_x_49618) ;  /* 0x00000004009c7947 */ /* 0x000fea0003800000 */
.L_x_49630:
        /* <DEDUP_REMOVED lines=10> */
.L_x_49637:
        /* <DEDUP_REMOVED lines=21> */
.L_x_49641:
[----:B------:R-:W-:Y:S05]  /*3590*/  BSYNC.RECONVERGENT B1 ;  /* 0x0000000000017941 */ /* 0x000fea0003800200 */
.L_x_49640:
[----:B------:R-:W-:Y:S01]  /*35a0*/  IMAD.SHL.U32 R0, R0, 0x100000, RZ ;  /* 0x0010000000007824 */ /* 0x000fe200078e00ff */
[----:B------:R-:W-:-:S04]  /*35b0*/  LEA R3, R3, 0x3b800000, 0x17 ;  /* 0x3b80000003037811 */ /* 0x000fc800078eb8ff */
[----:B------:R-:W-:-:S07]  /*35c0*/  LOP3.LUT R22, R3, R0, R7, 0xfe, !PT ;  /* 0x0000000003167212 */ /* 0x000fce00078efe07 */
.L_x_49639:
[----:B------:R-:W-:Y:S05]  /*35d0*/  BSYNC.RECONVERGENT B0 ;  /* 0x0000000000007941 */ /* 0x000fea0003800200 */
.L_x_49638:
[----:B------:R-:W0:Y:S01]  /*35e0*/  F2I.FTZ.TRUNC.NTZ R22, R22 ;  /* 0x0000001600167305 */ /* 0x000e22000021f100 */
[----:B------:R-:W-:Y:S05]  /*35f0*/  BRA `(.L_x_49618) ;  /* 0x0000000400047947 */ /* 0x000fea0003800000 */
.L_x_49636:
        /* <DEDUP_REMOVED lines=21> */
.L_x_49645:
[----:B------:R-:W-:Y:S05]  /*3750*/  BSYNC.RECONVERGENT B1 ;  /* 0x0000000000017941 */ /* 0x000fea0003800200 */
.L_x_49644:
[----:B------:R-:W-:Y:S01]  /*3760*/  IMAD.SHL.U32 R0, R0, 0x200000, RZ ;  /* 0x0020000000007824 */ /* 0x000fe200078e00ff */
[----:B------:R-:W-:-:S04]  /*3770*/  LEA R3, R3, 0x37800000, 0x17 ;  /* 0x3780000003037811 */ /* 0x000fc800078eb8ff */
[----:B------:R-:W-:-:S07]  /*3780*/  LOP3.LUT R22, R3, R0, R7, 0xfe, !PT ;  /* 0x0000000003167212 */ /* 0x000fce00078efe07 */
.L_x_49643:
[----:B------:R-:W-:Y:S05]  /*3790*/  BSYNC.RECONVERGENT B0 ;  /* 0x0000000000007941 */ /* 0x000fea0003800200 */
.L_x_49642:
[----:B------:R-:W0:Y:S01]  /*37a0*/  F2I.FTZ.TRUNC.NTZ R22, R22 ;  /* 0x0000001600167305 */ /* 0x000e22000021f100 */
[----:B------:R-:W-:Y:S05]  /*37b0*/  BRA `(.L_x_49618) ;  /* 0x0000000000947947 */ /* 0x000fea0003800000 */
.L_x_49635:
        /* <DEDUP_REMOVED lines=14> */
.L_x_49649:
[----:B------:R-:W-:Y:S05]  /*38a0*/  BSYNC.RECONVERGENT B0 ;  /* 0x0000000000007941 */ /* 0x000fea0003800200 */
.L_x_49648:
[----:B------:R-:W0:Y:S01]  /*38b0*/  F2I.FTZ.TRUNC.NTZ R22, R22 ;  /* 0x0000001600167305 */ /* 0x000e22000021f100 */
[----:B------:R-:W-:Y:S05]  /*38c0*/  BRA `(.L_x_49618) ;  /* 0x0000000000507947 */ /* 0x000fea0003800000 */
.L_x_49623:
        /* <DEDUP_REMOVED lines=16> */
.L_x_49650:
[----:B------:R-:W-:Y:S05]  /*39d0*/  BRA `(.L_x_49618) ;  /* 0x00000000000c7947 */ /* 0x000fea0003800000 */
.L_x_49647:
[----:B------:R0:W5:Y:S01]  /*39e0*/  LDG.E R22, desc[UR36][R4.64] ;  /* 0x0000002404167981 */ /* 0x000162000c1e1900 */
[----:B------:R-:W-:Y:S05]  /*39f0*/  BRA `(.L_x_49618) ;  /* 0x0000000000047947 */ /* 0x000fea0003800000 */
.L_x_49646:
[----:B------:R0:W5:Y:S02]  /*3a00*/  LDG.E R22, desc[UR36][R4.64] ;  /* 0x0000002404167981 */ /* 0x000164000c1e1900 */
.L_x_49618:
[----:B------:R-:W-:Y:S05]  /*3a10*/  BSYNC.RECONVERGENT B6 ;  /* 0x0000000000067941 */ /* 0x000fea0003800200 */
.L_x_49617:
        /* <DEDUP_REMOVED lines=40> */
.L_x_49652:
[----:B------:R-:W-:Y:S05]  /*3ca0*/  BSYNC.RECONVERGENT B0 ;  /* 0x0000000000007941 */ /* 0x000fea0003800200 */
.L_x_49651:
[----:B------:R-:W-:Y:S04]  /*3cb0*/  BSSY.RECONVERGENT B0, `(.L_x_49653) ;  /* 0x000001f000007945 */ /* 0x000fe80003800200 */
[----:B------:R-:W-:Y:S05]  /*3cc0*/  @P3 BRA `(.L_x_49654) ;  /* 0x0000000000743947 */ /* 0x000fea0003800000 */
[-C--:B-----5:R-:W-:Y:S01]  /*3cd0*/  IABS R4, R25.reuse ;  /* 0x0000001900047213 */ /* 0x0a0fe20000000000 */
[----:B------:R-:W0:Y:S01]  /*3ce0*/  LDC R8, c[0x0][0x388] ;  /* 0x0000e200ff087b82 */ /* 0x000e220000000800 */
[----:B------:R-:W-:Y:S02]  /*3cf0*/  IABS R9, R25 ;  /* 0x0000001900097213 */ /* 0x000fe40000000000 */
[----:B------:R-:W1:Y:S08]  /*3d00*/  I2F.RP R0, R4 ;  /* 0x0000000400007306 */ /* 0x000e700000209400 */
[----:B-1----:R-:W1:Y:S01]  /*3d10*/  MUFU.RCP R0, R0 ;  /* 0x0000000000007308 */ /* 0x002e620000001000 */
[----:B0-----:R-:W-:-:S02]  /*3d20*/  IABS R10, R8 ;  /* 0x00000008000a7213 */ /* 0x001fc40000000000 */
[----:B------:R-:W-:Y:S01]  /*3d30*/  ISETP.GE.AND P5, PT, R8, RZ, PT ;  /* 0x000000ff0800720c */ /* 0x000fe20003fa6270 */
[----:B-1----:R-:W-:Y:S02]  /*3d40*/  VIADD R6, R0, 0xffffffe ;  /* 0x0ffffffe00067836 */ /* 0x002fe40000000000 */
[----:B------:R-:W-:Y:S02]  /*3d50*/  IMAD.MOV R0, RZ, RZ, -R9 ;  /* 0x000000ffff007224 */ /* 0x000fe400078e0a09 */
        /* <DEDUP_REMOVED lines=20> */
.L_x_49654:
[----:B------:R-:W-:Y:S05]  /*3ea0*/  BSYNC.RECONVERGENT B0 ;  /* 0x0000000000007941 */ /* 0x000fea0003800200 */
.L_x_49653:
        /* <DEDUP_REMOVED lines=31> */
.L_x_49656:
[----:B------:R-:W-:Y:S05]  /*40a0*/  BSYNC.RECONVERGENT B0 ;  /* 0x0000000000007941 */ /* 0x000fea0003800200 */
.L_x_49655:
        /* <DEDUP_REMOVED lines=31> */
.L_x_49658:
[----:B------:R-:W-:Y:S05]  /*42a0*/  BSYNC.RECONVERGENT B0 ;  /* 0x0000000000007941 */ /* 0x000fea0003800200 */
.L_x_49657:
        /* <DEDUP_REMOVED lines=23> */
.L_x_49664:
[----:B------:R4:W-:Y:S01]  /*4420*/  STG.E.U8 desc[UR36][R8.64], R5 ;  /* 0x0000000508007986 */ /* 0x0009e2000c101124 */
[----:B------:R-:W-:Y:S01]  /*4430*/  IMAD.MOV.U32 R23, RZ, RZ, R19 ;  /* 0x000000ffff177224 */ /* 0x000fe200078e0013 */
[----:B------:R-:W-:Y:S06]  /*4440*/  BRA `(.L_x_49660) ;  /* 0x0000000c00947947 */ /* 0x000fec0003800000 */
.L_x_49663:
        /* <DEDUP_REMOVED lines=11> */
.L_x_49667:
[----:B------:R2:W-:Y:S01]  /*4500*/  STG.E desc[UR36][R8.64], R5 ;  /* 0x0000000508007986 */ /* 0x0005e2000c101924 */
[----:B------:R-:W-:Y:S01]  /*4510*/  IMAD.MOV.U32 R23, RZ, RZ, R19 ;  /* 0x000000ffff177224 */ /* 0x000fe200078e0013 */
[----:B------:R-:W-:Y:S06]  /*4520*/  BRA `(.L_x_49660) ;  /* 0x0000000c005c7947 */ /* 0x000fec0003800000 */
.L_x_49666:
[----:B------:R0:W-:Y:S01]  /*4530*/  STG.E.U16 desc[UR36][R8.64], R5 ;  /* 0x0000000508007986 */ /* 0x0001e2000c101524 */
[----:B------:R-:W-:Y:S01]  /*4540*/  IMAD.MOV.U32 R23, RZ, RZ, R19 ;  /* 0x000000ffff177224 */ /* 0x000fe200078e0013 */
[----:B------:R-:W-:Y:S06]  /*4550*/  BRA `(.L_x_49660) ;  /* 0x0000000c00507947 */ /* 0x000fec0003800000 */
.L_x_49662:
        /* <DEDUP_REMOVED lines=10> */
.L_x_49669:
[----:B------:R-:W-:Y:S01]  /*4600*/  I2FP.F32.S32 R0, R5 ;  /* 0x0000000500007245 */ /* 0x000fe20000201400 */
[----:B------:R-:W-:-:S03]  /*4610*/  IMAD.MOV.U32 R23, RZ, RZ, R19 ;  /* 0x000000ffff177224 */ /* 0x000fc600078e0013 */
[----:B------:R-:W-:-:S05]  /*4620*/  F2FP.F16.F32.PACK_AB R0, RZ, R0 ;  /* 0x00000000ff00723e */ /* 0x000fca00000000ff */
[----:B------:R0:W-:Y:S01]  /*4630*/  STG.E.U16 desc[UR36][R8.64], R0 ;  /* 0x0000000008007986 */ /* 0x0001e2000c101524 */
[----:B------:R-:W-:Y:S05]  /*4640*/  BRA `(.L_x_49660) ;  /* 0x0000000c00147947 */ /* 0x000fea0003800000 */
.L_x_49668:
        /* <DEDUP_REMOVED lines=11> */
.L_x_49671:
[----:B------:R-:W-:Y:S01]  /*4700*/  I2FP.F32.S32 R5, R5 ;  /* 0x0000000500057245 */ /* 0x000fe20000201400 */
[----:B------:R-:W-:-:S03]  /*4710*/  IMAD.MOV.U32 R23, RZ, RZ, R19 ;  /* 0x000000ffff177224 */ /* 0x000fc600078e0013 */
[----:B------:R-:W-:-:S04]  /*4720*/  F2FP.F16.F32.PACK_AB R3, RZ, R5 ;  /* 0x00000005ff03723e */ /* 0x000fc800000000ff */
[----:B------:R-:W-:-:S05]  /*4730*/  PRMT R3, R3, 0x5410, RZ ;  /* 0x0000541003037816 */ /* 0x000fca00000000ff */
[----:B------:R0:W-:Y:S01]  /*4740*/  STG.E desc[UR36][R8.64], R3 ;  /* 0x0000000308007986 */ /* 0x0001e2000c101924 */
[----:B------:R-:W-:Y:S05]  /*4750*/  BRA `(.L_x_49660) ;  /* 0x0000000800d07947 */ /* 0x000fea0003800000 */
.L_x_49670:
[----:B------:R-:W0:Y:S01]  /*4760*/  I2F.F64 R4, R5 ;  /* 0x0000000500047312 */ /* 0x000e220000201c00 */
[----:B------:R-:W-:Y:S01]  /*4770*/  IMAD.MOV.U32 R23, RZ, RZ, R19 ;  /* 0x000000ffff177224 */ /* 0x000fe200078e0013 */
[----:B0-----:R0:W-:Y:S01]  /*4780*/  STG.E.64 desc[UR36][R8.64], R4 ;  /* 0x0000000408007986 */ /* 0x0011e2000c101b24 */
[----:B------:R-:W-:Y:S05]  /*4790*/  BRA `(.L_x_49660) ;  /* 0x0000000800c07947 */ /* 0x000fea0003800000 */
.L_x_49661:
        /* <DEDUP_REMOVED lines=13> */
.L_x_49674:
[----:B------:R-:W0:Y:S01]  /*4870*/  I2F.F64 R4, R5 ;  /* 0x0000000500047312 */ /* 0x000e220000201c00 */
[----:B------:R-:W-:Y:S01]  /*4880*/  CS2R R6, SRZ ;  /* 0x0000000000067805 */ /* 0x000fe2000001ff00 */
[----:B------:R-:W-:-:S04]  /*4890*/  IMAD.MOV.U32 R23, RZ, RZ, R19 ;  /* 0x000000ffff177224 */ /* 0x000fc800078e0013 */
[----:B0-----:R0:W-:Y:S01]  /*48a0*/  STG.E.128 desc[UR36][R8.64], R4 ;  /* 0x0000000408007986 */ /* 0x0011e2000c101d24 */
[----:B------:R-:W-:Y:S05]  /*48b0*/  BRA `(.L_x_49660) ;  /* 0x0000000800787947 */ /* 0x000fea0003800000 */
.L_x_49673:
        /* <DEDUP_REMOVED lines=19> */
.L_x_49678:
[----:B------:R-:W-:Y:S05]  /*49f0*/  BSYNC.RECONVERGENT B0 ;  /* 0x0000000000007941 */ /* 0x000fea0003800200 */
.L_x_49677:
[----:B------:R-:W-:Y:S01]  /*4a00*/  LOP3.LUT R5, R0, 0x80, R5, 0xf8, !PT ;  /* 0x0000008000057812 */ /* 0x000fe200078ef805 */
[----:B------:R-:W-:-:S04]  /*4a10*/  IMAD.MOV.U32 R23, RZ, RZ, R19 ;  /* 0x000000ffff177224 */ /* 0x000fc800078e0013 */
[----:B------:R0:W-:Y:S01]  /*4a20*/  STG.E.U8 desc[UR36][R8.64], R5 ;  /* 0x0000000508007986 */ /* 0x0001e2000c101124 */
[----:B------:R-:W-:Y:S05]  /*4a30*/  BRA `(.L_x_49660) ;  /* 0x0000000800187947 */ /* 0x000fea0003800000 */
.L_x_49676:
        /* <DEDUP_REMOVED lines=15> */
.L_x_49680:
[----:B------:R-:W-:Y:S05]  /*4b30*/  BSYNC.RECONVERGENT B0 ;  /* 0x0000000000007941 */ /* 0x000fea0003800200 */
.L_x_49679:
[----:B------:R-:W-:Y:S01]  /*4b40*/  LOP3.LUT R5, R0, 0x80, R5, 0xf8, !PT ;  /* 0x0000008000057812 */ /* 0x000fe200078ef805 */
[----:B------:R-:W-:-:S04]  /*4b50*/  IMAD.MOV.U32 R23, RZ, RZ, R19 ;  /* 0x000000ffff177224 */ /* 0x000fc800078e0013 */
[----:B------:R0:W-:Y:S01]  /*4b60*/  STG.E.U8 desc[UR36][R8.64], R5 ;  /* 0x0000000508007986 */ /* 0x0001e2000c101124 */
[----:B------:R-:W-:Y:S05]  /*4b70*/  BRA `(.L_x_49660) ;  /* 0x0000000400c87947 */ /* 0x000fea0003800000 */
.L_x_49675:
[----:B------:R-:W-:Y:S01]  /*4b80*/  I2FP.F32.S32 R0, R5 ;  /* 0x0000000500007245 */ /* 0x000fe20000201400 */
[----:B------:R-:W-:-:S03]  /*4b90*/  IMAD.MOV.U32 R23, RZ, RZ, R19 ;  /* 0x000000ffff177224 */ /* 0x000fc600078e0013 */
[----:B------:R-:W-:-:S05]  /*4ba0*/  F2FP.BF16.F32.PACK_AB R0, RZ, R0 ;  /* 0x00000000ff00723e */ /* 0x000fca00000010ff */
[----:B------:R0:W-:Y:S01]  /*4bb0*/  STG.E.U16 desc[UR36][R8.64], R0 ;  /* 0x0000000008007986 */ /* 0x0001e2000c101524 */
[----:B------:R-:W-:Y:S05]  /*4bc0*/  BRA `(.L_x_49660) ;  /* 0x0000000400b47947 */ /* 0x000fea0003800000 */
.L_x_49672:
        /* <DEDUP_REMOVED lines=11> */
.L_x_49683:
        /* <DEDUP_REMOVED lines=13> */
.L_x_49686:
[----:B------:R-:W-:-:S04]  /*4d50*/  SHF.R.U32.HI R0, RZ, 0x14, R3 ;  /* 0x00000014ff007819 */ /* 0x000fc80000011603 */
[----:B------:R-:W-:-:S04]  /*4d60*/  LOP3.LUT R0, R0, 0x1, RZ, 0xc0, !PT ;  /* 0x0000000100007812 */ /* 0x000fc800078ec0ff */
[----:B------:R-:W-:-:S04]  /*4d70*/  IADD3 R0, PT, PT, R3, 0x487ffff, R0 ;  /* 0x0487ffff03007810 */ /* 0x000fc80007ffe000 */
[----:B------:R-:W-:-:S04]  /*4d80*/  SHF.R.U32.HI R0, RZ, 0x14, R0 ;  /* 0x00000014ff007819 */ /* 0x000fc80000011600 */
[----:B------:R-:W-:-:S07]  /*4d90*/  LOP3.LUT R0, R0, 0xff, RZ, 0xc0, !PT ;  /* 0x000000ff00007812 */ /* 0x000fce00078ec0ff */
.L_x_49687:
[----:B------:R-:W-:-:S04]  /*4da0*/  SHF.R.U32.HI R3, RZ, 0x18, R3 ;  /* 0x00000018ff037819 */ /* 0x000fc80000011603 */
[----:B------:R-:W-:-:S04]  /*4db0*/  LOP3.LUT R0, R0, 0x80, R3, 0xf8, !PT ;  /* 0x0000008000007812 */ /* 0x000fc800078ef803 */
[----:B------:R-:W-:-:S07]  /*4dc0*/  PRMT R4, R0, 0x7610, R4 ;  /* 0x0000761000047816 */ /* 0x000fce0000000004 */
.L_x_49685:
[----:B------:R-:W-:Y:S05]  /*4dd0*/  BSYNC.RECONVERGENT B0 ;  /* 0x0000000000007941 */ /* 0x000fea0003800200 */
.L_x_49684:
[----:B------:R0:W-:Y:S01]  /*4de0*/  STG.E.U8 desc[UR36][R8.64], R4 ;  /* 0x0000000408007986 */ /* 0x0001e2000c101124 */
[----:B------:R-:W-:Y:S01]  /*4df0*/  IMAD.MOV.U32 R23, RZ, RZ, R19 ;  /* 0x000000ffff177224 */ /* 0x000fe200078e0013 */
[----:B------:R-:W-:Y:S06]  /*4e00*/  BRA `(.L_x_49660) ;  /* 0x0000000400247947 */ /* 0x000fec0003800000 */
.L_x_49682:
        /* <DEDUP_REMOVED lines=13> */
.L_x_49690:
[----:B------:R-:W-:-:S04]  /*4ee0*/  SHF.R.U32.HI R0, RZ, 0x15, R3 ;  /* 0x00000015ff007819 */ /* 0x000fc80000011603 */
[----:B------:R-:W-:-:S04]  /*4ef0*/  LOP3.LUT R0, R0, 0x1, RZ, 0xc0, !PT ;  /* 0x0000000100007812 */ /* 0x000fc800078ec0ff */
[----:B------:R-:W-:-:S04]  /*4f00*/  IADD3 R0, PT, PT, R3, 0x88fffff, R0 ;  /* 0x088fffff03007810 */ /* 0x000fc80007ffe000 */
[----:B------:R-:W-:-:S04]  /*4f10*/  SHF.R.U32.HI R0, RZ, 0x15, R0 ;  /* 0x00000015ff007819 */ /* 0x000fc80000011600 */
[----:B------:R-:W-:-:S07]  /*4f20*/  LOP3.LUT R0, R0, 0xff, RZ, 0xc0, !PT ;  /* 0x000000ff00007812 */ /* 0x000fce00078ec0ff */
.L_x_49691:
[----:B------:R-:W-:-:S04]  /*4f30*/  SHF.R.U32.HI R3, RZ, 0x18, R3 ;  /* 0x00000018ff037819 */ /* 0x000fc80000011603 */
[----:B------:R-:W-:-:S04]  /*4f40*/  LOP3.LUT R0, R0, 0x80, R3, 0xf8, !PT ;  /* 0x0000008000007812 */ /* 0x000fc800078ef803 */
[----:B------:R-:W-:-:S07]  /*4f50*/  PRMT R4, R0, 0x7610, R4 ;  /* 0x0000761000047816 */ /* 0x000fce0000000004 */
.L_x_49689:
[----:B------:R-:W-:Y:S05]  /*4f60*/  BSYNC.RECONVERGENT B0 ;  /* 0x0000000000007941 */ /* 0x000fea0003800200 */
.L_x_49688:
[----:B------:R0:W-:Y:S01]  /*4f70*/  STG.E.U8 desc[UR36][R8.64], R4 ;  /* 0x0000000408007986 */ /* 0x0001e2000c101124 */
[----:B------:R-:W-:Y:S01]  /*4f80*/  IMAD.MOV.U32 R23, RZ, RZ, R19 ;  /* 0x000000ffff177224 */ /* 0x000fe200078e0013 */
[----:B------:R-:W-:Y:S06]  /*4f90*/  BRA `(.L_x_49660) ;  /* 0x0000000000c07947 */ /* 0x000fec0003800000 */
.L_x_49681:
[----:B------:R-:W-:-:S13]  /*4fa0*/  ISETP.NE.AND P0, PT, R0, 0x1c, PT ;  /* 0x0000001c0000780c */ /* 0x000fda0003f05270 */
[----:B------:R-:W-:Y:S05]  /*4fb0*/  @!P0 BRA `(.L_x_49692) ;  /* 0x0000000000b08947 */ /* 0x000fea0003800000 */
[----:B------:R-:W-:-:S13]  /*4fc0*/  ISETP.NE.AND P0, PT, R0, 0x1d, PT ;  /* 0x0000001d0000780c */ /* 0x000fda0003f05270 */
[----:B------:R-:W-:Y:S05]  /*4fd0*/  @!P0 BRA `(.L_x_49693) ;  /* 0x0000000000948947 */ /* 0x000fea0003800000 */
[----:B------:R-:W-:-:S13]  /*4fe0*/  ISETP.NE.AND P0, PT, R0, 0x2c, PT ;  /* 0x0000002c0000780c */ /* 0x000fda0003f05270 */
[----:B------:R-:W-:Y:S05]  /*4ff0*/  @!P0 BRA `(.L_x_49694) ;  /* 0x0000000000488947 */ /* 0x000fea0003800000 */
.L_x_49665:
        /* <DEDUP_REMOVED lines=16> */
.L_x_49695:
[----:B------:R-:W-:Y:S01]  /*5100*/  IMAD.MOV.U32 R23, RZ, RZ, R19 ;  /* 0x000000ffff177224 */ /* 0x000fe200078e0013 */
[----:B------:R-:W-:Y:S06]  /*5110*/  BRA `(.L_x_49660) ;  /* 0x0000000000607947 */ /* 0x000fec0003800000 */
.L_x_49694:
        /* <DEDUP_REMOVED lines=17> */
.L_x_49693:
[--C-:B------:R-:W-:Y:S01]  /*5230*/  SHF.R.S32.HI R7, RZ, 0x1f, R5.reuse ;  /* 0x0000001fff077819 */ /* 0x100fe20000011405 */
[----:B------:R-:W-:Y:S02]  /*5240*/  IMAD.MOV.U32 R6, RZ, RZ, R5 ;  /* 0x000000ffff067224 */ /* 0x000fe400078e0005 */
[----:B------:R-:W-:-:S03]  /*5250*/  IMAD.MOV.U32 R23, RZ, RZ, R19 ;  /* 0x000000ffff177224 */ /* 0x000fc600078e0013 */
[----:B------:R0:W-:Y:S01]  /*5260*/  STG.E.64 desc[UR36][R8.64], R6 ;  /* 0x0000000608007986 */ /* 0x0001e2000c101b24 */
[----:B------:R-:W-:Y:S05]  /*5270*/  BRA `(.L_x_49660) ;  /* 0x0000000000087947 */ /* 0x000fea0003800000 */
.L_x_49692:
[----:B------:R0:W-:Y:S01]  /*5280*/  STG.E desc[UR36][R8.64], R5 ;  /* 0x0000000508007986 */ /* 0x0001e2000c101924 */
[----:B------:R-:W-:-:S07]  /*5290*/  IMAD.MOV.U32 R23, RZ, RZ, R19 ;  /* 0x000000ffff177224 */ /* 0x000fce00078e0013 */
.L_x_49660:
[----:B------:R-:W-:Y:S05]  /*52a0*/  BSYNC.RECONVERGENT B6 ;  /* 0x0000000000067941 */ /* 0x000fea0003800200 */
.L_x_49659:
        /* <DEDUP_REMOVED lines=23> */
.L_x_49701:
[----:B-----5:R3:W-:Y:S01]  /*5420*/  STG.E.U8 desc[UR36][R4.64], R24 ;  /* 0x0000001804007986 */ /* 0x0207e2000c101124 */
[----:B------:R-:W-:Y:S05]  /*5430*/  BRA `(.L_x_49703) ;  /* 0x0000000c00387947 */ /* 0x000fea0003800000 */
.L_x_49700:
        /* <DEDUP_REMOVED lines=9> */
.L_x_49705:
[----:B-----5:R2:W-:Y:S01]  /*54d0*/  STG.E desc[UR36][R4.64], R24 ;  /* 0x0000001804007986 */ /* 0x0205e2000c101924 */
[----:B------:R-:W-:Y:S05]  /*54e0*/  BRA `(.L_x_49703) ;  /* 0x0000000c000c7947 */ /* 0x000fea0003800000 */
.L_x_49704:
[----:B-----5:R0:W-:Y:S01]  /*54f0*/  STG.E.U16 desc[UR36][R4.64], R24 ;  /* 0x0000001804007986 */ /* 0x0201e2000c101524 */
[----:B------:R-:W-:Y:S05]  /*5500*/  BRA `(.L_x_49703) ;  /* 0x0000000c00047947 */ /* 0x000fea0003800000 */
.L_x_49699:
        /* <DEDUP_REMOVED lines=9> */
.L_x_49707:
[----:B-----5:R-:W-:-:S04]  /*55a0*/  I2FP.F32.S32 R0, R24 ;  /* 0x0000001800007245 */ /* 0x020fc80000201400 */
[----:B------:R-:W-:-:S05]  /*55b0*/  F2FP.F16.F32.PACK_AB R0, RZ, R0 ;  /* 0x00000000ff00723e */ /* 0x000fca00000000ff */
[----:B------:R0:W-:Y:S01]  /*55c0*/  STG.E.U16 desc[UR36][R4.64], R0 ;  /* 0x0000000004007986 */ /* 0x0001e2000c101524 */
[----:B------:R-:W-:Y:S05]  /*55d0*/  BRA `(.L_x_49703) ;  /* 0x0000000800d07947 */ /* 0x000fea0003800000 */
.L_x_49706:
        /* <DEDUP_REMOVED lines=10> */
.L_x_49709:
[----:B-----5:R-:W-:-:S04]  /*5680*/  I2FP.F32.S32 R24, R24 ;  /* 0x0000001800187245 */ /* 0x020fc80000201400 */
[----:B------:R-:W-:-:S04]  /*5690*/  F2FP.F16.F32.PACK_AB R3, RZ, R24 ;  /* 0x00000018ff03723e */ /* 0x000fc800000000ff */
[----:B------:R-:W-:-:S05]  /*56a0*/  PRMT R3, R3, 0x5410, RZ ;  /* 0x0000541003037816 */ /* 0x000fca00000000ff */
[----:B------:R0:W-:Y:S01]  /*56b0*/  STG.E desc[UR36][R4.64], R3 ;  /* 0x0000000304007986 */ /* 0x0001e2000c101924 */
[----:B------:R-:W-:Y:S05]  /*56c0*/  BRA `(.L_x_49703) ;  /* 0x0000000800947947 */ /* 0x000fea0003800000 */
.L_x_49708:
[----:B-----5:R-:W0:Y:S02]  /*56d0*/  I2F.F64 R24, R24 ;  /* 0x0000001800187312 */ /* 0x020e240000201c00 */
[----:B0-----:R0:W-:Y:S01]  /*56e0*/  STG.E.64 desc[UR36][R4.64], R24 ;  /* 0x0000001804007986 */ /* 0x0011e2000c101b24 */
[----:B------:R-:W-:Y:S05]  /*56f0*/  BRA `(.L_x_49703) ;  /* 0x0000000800887947 */ /* 0x000fea0003800000 */
.L_x_49698:
        /* <DEDUP_REMOVED lines=12> */
.L_x_49713:
        /* <DEDUP_REMOVED lines=18> */
.L_x_49716:
[----:B------:R-:W-:-:S04]  /*58e0*/  SHF.R.U32.HI R3, RZ, 0x18, R7 ;  /* 0x00000018ff037819 */ /* 0x000fc80000011607 */
[----:B------:R-:W-:-:S07]  /*58f0*/  LOP3.LUT R0, R0, 0x80, R3, 0xf8, !PT ;  /* 0x0000008000007812 */ /* 0x000fce00078ef803 */
.L_x_49715:
[----:B------:R-:W-:Y:S05]  /*5900*/  BSYNC.RECONVERGENT B0 ;  /* 0x0000000000007941 */ /* 0x000fea0003800200 */
.L_x_49714:
[----:B------:R0:W-:Y:S01]  /*5910*/  STG.E.U8 desc[UR36][R4.64], R0 ;  /* 0x0000000004007986 */ /* 0x0001e2000c101124 */
[----:B------:R-:W-:Y:S05]  /*5920*/  BRA `(.L_x_49703) ;  /* 0x0000000400fc7947 */ /* 0x000fea0003800000 */
.L_x_49712:
        /* <DEDUP_REMOVED lines=18> */
.L_x_49719:
[----:B------:R-:W-:-:S04]  /*5a50*/  SHF.R.U32.HI R3, RZ, 0x18, R7 ;  /* 0x00000018ff037819 */ /* 0x000fc80000011607 */
[----:B------:R-:W-:-:S07]  /*5a60*/  LOP3.LUT R0, R0, 0x80, R3, 0xf8, !PT ;  /* 0x0000008000007812 */ /* 0x000fce00078ef803 */
.L_x_49718:
[----:B------:R-:W-:Y:S05]  /*5a70*/  BSYNC.RECONVERGENT B0 ;  /* 0x0000000000007941 */ /* 0x000fea0003800200 */
.L_x_49717:
[----:B------:R0:W-:Y:S01]  /*5a80*/  STG.E.U8 desc[UR36][R4.64], R0 ;  /* 0x0000000004007986 */ /* 0x0001e2000c101124 */
[----:B------:R-:W-:Y:S05]  /*5a90*/  BRA `(.L_x_49703) ;  /* 0x0000000400a07947 */ /* 0x000fea0003800000 */
.L_x_49711:
        /* <DEDUP_REMOVED lines=22> */
.L_x_49721:
[----:B-----5:R-:W-:-:S05]  /*5c00*/  SHF.R.S32.HI R25, RZ, 0x1f, R24 ;  /* 0x0000001fff197819 */ /* 0x020fca0000011418 */
[----:B------:R0:W-:Y:S01]  /*5c10*/  STG.E.64 desc[UR36][R4.64], R24 ;  /* 0x0000001804007986 */ /* 0x0001e2000c101b24 */
[----:B------:R-:W-:Y:S05]  /*5c20*/  BRA `(.L_x_49703) ;  /* 0x00000004003c7947 */ /* 0x000fea0003800000 */
.L_x_49720:
[----:B-----5:R0:W-:Y:S01]  /*5c30*/  STG.E desc[UR36][R4.64], R24 ;  /* 0x0000001804007986 */ /* 0x0201e2000c101924 */
[----:B------:R-:W-:Y:S05]  /*5c40*/  BRA `(.L_x_49703) ;  /* 0x0000000400347947 */ /* 0x000fea0003800000 */
.L_x_49710:
        /* <DEDUP_REMOVED lines=10> */
.L_x_49723:
[----:B-----5:R-:W0:Y:S01]  /*5cf0*/  I2F.F64 R24, R24 ;  /* 0x0000001800187312 */ /* 0x020e220000201c00 */
[----:B------:R-:W-:-:S05]  /*5d00*/  CS2R R26, SRZ ;  /* 0x00000000001a7805 */ /* 0x000fca000001ff00 */
[----:B0-----:R0:W-:Y:S01]  /*5d10*/  STG.E.128 desc[UR36][R4.64], R24 ;  /* 0x0000001804007986 */ /* 0x0011e2000c101d24 */
[----:B------:R-:W-:Y:S05]  /*5d20*/  BRA `(.L_x_49703) ;  /* 0x0000000000fc7947 */ /* 0x000fea0003800000 */
.L_x_49722:
[----:B------:R-:W-:-:S13]  /*5d30*/  ISETP.NE.AND P0, PT, R0, 0xf, PT ;  /* 0x0000000f0000780c */ /* 0x000fda0003f05270 */
[----:B------:R-:W-:Y:S05]  /*5d40*/  @!P0 BRA `(.L_x_49724) ;  /* 0x0000000000e88947 */ /* 0x000fea0003800000 */
[----:B------:R-:W-:-:S13]  /*5d50*/  ISETP.NE.AND P0, PT, R0, 0x17, PT ;  /* 0x000000170000780c */ /* 0x000fda0003f05270 */
[----:B------:R-:W-:Y:S05]  /*5d60*/  @!P0 BRA `(.L_x_49725) ;  /* 0x0000000000908947 */ /* 0x000fea0003800000 */
[----:B------:R-:W-:-:S13]  /*5d70*/  ISETP.NE.AND P0, PT, R0, 0x18, PT ;  /* 0x000000180000780c */ /* 0x000fda0003f05270 */
[----:B------:R-:W-:Y:S05]  /*5d80*/  @!P0 BRA `(.L_x_49726) ;  /* 0x0000000000448947 */ /* 0x000fea0003800000 */
.L_x_49702:
        /* <DEDUP_REMOVED lines=16> */
.L_x_49727:
[----:B------:R-:W-:Y:S05]  /*5e90*/  BRA `(.L_x_49703) ;  /* 0x0000000000a07947 */ /* 0x000fea0003800000 */
.L_x_49726:
        /* <DEDUP_REMOVED lines=13> */
.L_x_49729:
[----:B------:R-:W-:Y:S05]  /*5f70*/  BSYNC.RECONVERGENT B0 ;  /* 0x0000000000007941 */ /* 0x000fea0003800200 */
.L_x_49728:
[----:B------:R-:W-:-:S05]  /*5f80*/  LOP3.LUT R3, R0, 0x80, R3, 0xf8, !PT ;  /* 0x0000008000037812 */ /* 0x000fca00078ef803 */
[----:B------:R0:W-:Y:S01]  /*5f90*/  STG.E.U8 desc[UR36][R4.64], R3 ;  /* 0x0000000304007986 */ /* 0x0001e2000c101124 */
[----:B------:R-:W-:Y:S05]  /*5fa0*/  BRA `(.L_x_49703) ;  /* 0x00000000005c7947 */ /* 0x000fea0003800000 */
.L_x_49725:
        /* <DEDUP_REMOVED lines=12> */
.L_x_49731:
[----:B------:R-:W-:Y:S01]  /*6070*/  IMAD.MOV.U32 R0, RZ, RZ, 0x7f ;  /* 0x0000007fff007424 */ /* 0x000fe200078e00ff */
[----:B------:R-:W-:-:S04]  /*6080*/  ISETP.GT.U32.AND P0, PT, R6, 0x7f800000, PT ;  /* 0x7f8000000600780c */ /* 0x000fc80003f04070 */
[----:B------:R-:W-:-:S09]  /*6090*/  SEL R0, R0, 0x7c, P0 ;  /* 0x0000007c00007807 */ /* 0x000fd20000000000 */
.L_x_49732:
[----:B------:R-:W-:Y:S05]  /*60a0*/  BSYNC.RECONVERGENT B0 ;  /* 0x0000000000007941 */ /* 0x000fea0003800200 */
.L_x_49730:
[----:B------:R-:W-:-:S04]  /*60b0*/  SHF.R.U32.HI R3, RZ, 0x18, R3 ;  /* 0x00000018ff037819 */ /* 0x000fc80000011603 */
[----:B------:R-:W-:-:S05]  /*60c0*/  LOP3.LUT R3, R0, 0x80, R3, 0xf8, !PT ;  /* 0x0000008000037812 */ /* 0x000fca00078ef803 */
[----:B------:R0:W-:Y:S01]  /*60d0*/  STG.E.U8 desc[UR36][R4.64], R3 ;  /* 0x0000000304007986 */ /* 0x0001e2000c101124 */
[----:B------:R-:W-:Y:S05]  /*60e0*/  BRA `(.L_x_49703) ;  /* 0x00000000000c7947 */ /* 0x000fea0003800000 */
.L_x_49724:
[----:B-----5:R-:W-:-:S04]  /*60f0*/  I2FP.F32.S32 R0, R24 ;  /* 0x0000001800007245 */ /* 0x020fc80000201400 */
[----:B------:R-:W-:-:S05]  /*6100*/  F2FP.BF16.F32.PACK_AB R0, RZ, R0 ;  /* 0x00000000ff00723e */ /* 0x000fca00000010ff */
[----:B------:R0:W-:Y:S02]  /*6110*/  STG.E.U16 desc[UR36][R4.64], R0 ;  /* 0x0000000004007986 */ /* 0x0001e4000c101524 */
.L_x_49703:
        /* <DEDUP_REMOVED lines=23> */
.L_x_49736:
[----:B------:R0:W-:Y:S01]  /*6290*/  STG.E.U8 desc[UR36][R8.64], R18 ;  /* 0x0000001208007986 */ /* 0x0001e2000c101124 */
[----:B------:R-:W-:Y:S05]  /*62a0*/  BRA `(.L_x_49738) ;  /* 0x0000000c00387947 */ /* 0x000fea0003800000 */
.L_x_49735:
        /* <DEDUP_REMOVED lines=9> */
.L_x_49740:
[----:B------:R0:W-:Y:S01]  /*6340*/  STG.E desc[UR36][R8.64], R18 ;  /* 0x0000001208007986 */ /* 0x0001e2000c101924 */
[----:B------:R-:W-:Y:S05]  /*6350*/  BRA `(.L_x_49738) ;  /* 0x0000000c000c7947 */ /* 0x000fea0003800000 */
.L_x_49739:
[----:B------:R0:W-:Y:S01]  /*6360*/  STG.E.U16 desc[UR36][R8.64], R18 ;  /* 0x0000001208007986 */ /* 0x0001e2000c101524 */
[----:B------:R-:W-:Y:S05]  /*6370*/  BRA `(.L_x_49738) ;  /* 0x0000000c00047947 */ /* 0x000fea0003800000 */
.L_x_49734:
        /* <DEDUP_REMOVED lines=9> */
.L_x_49742:
[----:B------:R-:W-:-:S04]  /*6410*/  I2FP.F32.S32 R0, R18 ;  /* 0x0000001200007245 */ /* 0x000fc80000201400 */
[----:B------:R-:W-:-:S05]  /*6420*/  F2FP.F16.F32.PACK_AB R0, RZ, R0 ;  /* 0x00000000ff00723e */ /* 0x000fca00000000ff */
[----:B------:R0:W-:Y:S01]  /*6430*/  STG.E.U16 desc[UR36][R8.64], R0 ;  /* 0x0000000008007986 */ /* 0x0001e2000c101524 */
[----:B------:R-:W-:Y:S05]  /*6440*/  BRA `(.L_x_49738) ;  /* 0x0000000800d07947 */ /* 0x000fea0003800000 */
.L_x_49741:
        /* <DEDUP_REMOVED lines=10> */
.L_x_49744:
[----:B------:R-:W-:-:S04]  /*64f0*/  I2FP.F32.S32 R18, R18 ;  /* 0x0000001200127245 */ /* 0x000fc80000201400 */
[----:B------:R-:W-:-:S04]  /*6500*/  F2FP.F16.F32.PACK_AB R3, RZ, R18 ;  /* 0x00000012ff03723e */ /* 0x000fc800000000ff */
[----:B------:R-:W-:-:S05]  /*6510*/  PRMT R3, R3, 0x5410, RZ ;  /* 0x0000541003037816 */ /* 0x000fca00000000ff */
[----:B------:R0:W-:Y:S01]  /*6520*/  STG.E desc[UR36][R8.64], R3 ;  /* 0x0000000308007986 */ /* 0x0001e2000c101924 */
[----:B------:R-:W-:Y:S05]  /*6530*/  BRA `(.L_x_49738) ;  /* 0x0000000800947947 */ /* 0x000fea0003800000 */
.L_x_49743:
[----:B------:R-:W0:Y:S02]  /*6540*/  I2F.F64 R18, R18 ;  /* 0x0000001200127312 */ /* 0x000e240000201c00 */
[----:B0-----:R0:W-:Y:S01]  /*6550*/  STG.E.64 desc[UR36][R8.64], R18 ;  /* 0x0000001208007986 */ /* 0x0011e2000c101b24 */
[----:B------:R-:W-:Y:S05]  /*6560*/  BRA `(.L_x_49738) ;  /* 0x0000000800887947 */ /* 0x000fea0003800000 */
.L_x_49733:
        /* <DEDUP_REMOVED lines=12> */
.L_x_49748:
        /* <DEDUP_REMOVED lines=17> */
.L_x_49751:
[----:B------:R-:W-:-:S04]  /*6740*/  SHF.R.U32.HI R3, RZ, 0x18, R5 ;  /* 0x00000018ff037819 */ /* 0x000fc80000011605 */
[----:B------:R-:W-:-:S04]  /*6750*/  LOP3.LUT R0, R0, 0x80, R3, 0xf8, !PT ;  /* 0x0000008000007812 */ /* 0x000fc800078ef803 */
[----:B------:R-:W-:-:S07]  /*6760*/  PRMT R4, R0, 0x7610, R4 ;  /* 0x0000761000047816 */ /* 0x000fce0000000004 */
.L_x_49750:
[----:B------:R-:W-:Y:S05]  /*6770*/  BSYNC.RECONVERGENT B0 ;  /* 0x0000000000007941 */ /* 0x000fea0003800200 */
.L_x_49749:
[----:B------:R0:W-:Y:S01]  /*6780*/  STG.E.U8 desc[UR36][R8.64], R4 ;  /* 0x0000000408007986 */ /* 0x0001e2000c101124 */
[----:B------:R-:W-:Y:S05]  /*6790*/  BRA `(.L_x_49738) ;  /* 0x0000000400fc7947 */ /* 0x000fea0003800000 */
.L_x_49747:
        /* <DEDUP_REMOVED lines=17> */
.L_x_49754:
[----:B------:R-:W-:-:S04]  /*68b0*/  SHF.R.U32.HI R3, RZ, 0x18, R5 ;  /* 0x00000018ff037819 */ /* 0x000fc80000011605 */
[----:B------:R-:W-:-:S04]  /*68c0*/  LOP3.LUT R0, R0, 0x80, R3, 0xf8, !PT ;  /* 0x0000008000007812 */ /* 0x000fc800078ef803 */
[----:B------:R-:W-:-:S07]  /*68d0*/  PRMT R4, R0, 0x7610, R4 ;  /* 0x0000761000047816 */ /* 0x000fce0000000004 */
.L_x_49753:
[----:B------:R-:W-:Y:S05]  /*68e0*/  BSYNC.RECONVERGENT B0 ;  /* 0x0000000000007941 */ /* 0x000fea0003800200 */
.L_x_49752:
[----:B------:R0:W-:Y:S01]  /*68f0*/  STG.E.U8 desc[UR36][R8.64], R4 ;  /* 0x0000000408007986 */ /* 0x0001e2000c101124 */
[----:B------:R-:W-:Y:S05]  /*6900*/  BRA `(.L_x_49738) ;  /* 0x0000000400a07947 */ /* 0x000fea0003800000 */
.L_x_49746:
        /* <DEDUP_REMOVED lines=22> */
.L_x_49756:
[----:B------:R-:W-:-:S05]  /*6a70*/  SHF.R.S32.HI R19, RZ, 0x1f, R18 ;  /* 0x0000001fff137819 */ /* 0x000fca0000011412 */
[----:B------:R0:W-:Y:S01]  /*6a80*/  STG.E.64 desc[UR36][R8.64], R18 ;  /* 0x0000001208007986 */ /* 0x0001e2000c101b24 */
[----:B------:R-:W-:Y:S05]  /*6a90*/  BRA `(.L_x_49738) ;  /* 0x00000004003c7947 */ /* 0x000fea0003800000 */
.L_x_49755:
[----:B------:R0:W-:Y:S01]  /*6aa0*/  STG.E desc[UR36][R8.64], R18 ;  /* 0x0000001208007986 */ /* 0x0001e2000c101924 */
[----:B------:R-:W-:Y:S05]  /*6ab0*/  BRA `(.L_x_49738) ;  /* 0x0000000400347947 */ /* 0x000fea0003800000 */
.L_x_49745:
        /* <DEDUP_REMOVED lines=10> */
.L_x_49758:
[----:B------:R-:W0:Y:S01]  /*6b60*/  I2F.F64 R4, R18 ;  /* 0x0000001200047312 */ /* 0x000e220000201c00 */
[----:B------:R-:W-:-:S05]  /*6b70*/  CS2R R6, SRZ ;  /* 0x0000000000067805 */ /* 0x000fca000001ff00 */
[----:B0-----:R3:W-:Y:S01]  /*6b80*/  STG.E.128 desc[UR36][R8.64], R4 ;  /* 0x0000000408007986 */ /* 0x0017e2000c101d24 */
[----:B------:R-:W-:Y:S05]  /*6b90*/  BRA `(.L_x_49738) ;  /* 0x0000000000fc7947 */ /* 0x000fea0003800000 */
.L_x_49757:
[----:B------:R-:W-:-:S13]  /*6ba0*/  ISETP.NE.AND P0, PT, R0, 0xf, PT ;  /* 0x0000000f0000780c */ /* 0x000fda0003f05270 */
[----:B------:R-:W-:Y:S05]  /*6bb0*/  @!P0 BRA `(.L_x_49759) ;  /* 0x0000000000e88947 */ /* 0x000fea0003800000 */
[----:B------:R-:W-:-:S13]  /*6bc0*/  ISETP.NE.AND P0, PT, R0, 0x17, PT ;  /* 0x000000170000780c */ /* 0x000fda0003f05270 */
[----:B------:R-:W-:Y:S05]  /*6bd0*/  @!P0 BRA `(.L_x_49760) ;  /* 0x0000000000908947 */ /* 0x000fea0003800000 */
[----:B------:R-:W-:-:S13]  /*6be0*/  ISETP.NE.AND P0, PT, R0, 0x18, PT ;  /* 0x000000180000780c */ /* 0x000fda0003f05270 */
[----:B------:R-:W-:Y:S05]  /*6bf0*/  @!P0 BRA `(.L_x_49761) ;  /* 0x0000000000448947 */ /* 0x000fea0003800000 */
.L_x_49737:
        /* <DEDUP_REMOVED lines=16> */
.L_x_49762:
[----:B------:R-:W-:Y:S05]  /*6d00*/  BRA `(.L_x_49738) ;  /* 0x0000000000a07947 */ /* 0x000fea0003800000 */
.L_x_49761:
        /* <DEDUP_REMOVED lines=13> */
.L_x_49764:
[----:B------:R-:W-:Y:S05]  /*6de0*/  BSYNC.RECONVERGENT B0 ;  /* 0x0000000000007941 */ /* 0x000fea0003800200 */
.L_x_49763:
[----:B------:R-:W-:-:S05]  /*6df0*/  LOP3.LUT R3, R0, 0x80, R3, 0xf8, !PT ;  /* 0x0000008000037812 */ /* 0x000fca00078ef803 */
[----:B------:R1:W-:Y:S01]  /*6e00*/  STG.E.U8 desc[UR36][R8.64], R3 ;  /* 0x0000000308007986 */ /* 0x0003e2000c101124 */
[----:B------:R-:W-:Y:S05]  /*6e10*/  BRA `(.L_x_49738) ;  /* 0x00000000005c7947 */ /* 0x000fea0003800000 */
.L_x_49760:
        /* <DEDUP_REMOVED lines=12> */
.L_x_49766:
[----:B------:R-:W-:Y:S01]  /*6ee0*/  IMAD.MOV.U32 R0, RZ, RZ, 0x7f ;  /* 0x0000007fff007424 */ /* 0x000fe200078e00ff */
[----:B------:R-:W-:-:S04]  /*6ef0*/  ISETP.GT.U32.AND P0, PT, R4, 0x7f800000, PT ;  /* 0x7f8000000400780c */ /* 0x000fc80003f04070 */
[----:B------:R-:W-:-:S09]  /*6f00*/  SEL R0, R0, 0x7c, P0 ;  /* 0x0000007c00007807 */ /* 0x000fd20000000000 */
.L_x_49767:
[----:B------:R-:W-:Y:S05]  /*6f10*/  BSYNC.RECONVERGENT B0 ;  /* 0x0000000000007941 */ /* 0x000fea0003800200 */
.L_x_49765:
[----:B------:R-:W-:-:S04]  /*6f20*/  SHF.R.U32.HI R3, RZ, 0x18, R3 ;  /* 0x00000018ff037819 */ /* 0x000fc80000011603 */
[----:B------:R-:W-:-:S05]  /*6f30*/  LOP3.LUT R3, R0, 0x80, R3, 0xf8, !PT ;  /* 0x0000008000037812 */ /* 0x000fca00078ef803 */
[----:B------:R0:W-:Y:S01]  /*6f40*/  STG.E.U8 desc[UR36][R8.64], R3 ;  /* 0x0000000308007986 */ /* 0x0001e2000c101124 */
[----:B------:R-:W-:Y:S05]  /*6f50*/  BRA `(.L_x_49738) ;  /* 0x00000000000c7947 */ /* 0x000fea0003800000 */
.L_x_49759:
[----:B------:R-:W-:-:S04]  /*6f60*/  I2FP.F32.S32 R0, R18 ;  /* 0x0000001200007245 */ /* 0x000fc80000201400 */
[----:B------:R-:W-:-:S05]  /*6f70*/  F2FP.BF16.F32.PACK_AB R0, RZ, R0 ;  /* 0x00000000ff00723e */ /* 0x000fca00000010ff */
[----:B------:R2:W-:Y:S02]  /*6f80*/  STG.E.U16 desc[UR36][R8.64], R0 ;  /* 0x0000000008007986 */ /* 0x0005e4000c101524 */
.L_x_49738:
[----:B------:R-:W-:-:S07]  /*6f90*/  VIADD R23, R23, 0x80 ;  /* 0x0000008017177836 */ /* 0x000fce0000000000 */
.L_x_49697:
[----:B------:R-:W-:Y:S05]  /*6fa0*/  BSYNC.RECONVERGENT B6 ;  /* 0x0000000000067941 */ /* 0x000fea0003800200 */
.L_x_49696:
        /* <DEDUP_REMOVED lines=21> */
.L_x_49771:
[----:B-----5:R-:W-:Y:S01]  /*7100*/  STG.E.U8 desc[UR36][R2.64], R22 ;  /* 0x0000001602007986 */ /* 0x020fe2000c101124 */
[----:B------:R-:W-:Y:S05]  /*7110*/  EXIT ;  /* 0x000000000000794d */ /* 0x000fea0003800000 */
.L_x_49770:
        /* <DEDUP_REMOVED lines=9> */
.L_x_49774:
[----:B-----5:R-:W-:Y:S01]  /*71b0*/  STG.E desc[UR36][R2.64], R22 ;  /* 0x0000001602007986 */ /* 0x020fe2000c101924 */
[----:B------:R-:W-:Y:S05]  /*71c0*/  EXIT ;  /* 0x000000000000794d */ /* 0x000fea0003800000 */
.L_x_49773:
[----:B-----5:R-:W-:Y:S01]  /*71d0*/  STG.E.U16 desc[UR36][R2.64], R22 ;  /* 0x0000001602007986 */ /* 0x020fe2000c101524 */
[----:B------:R-:W-:Y:S05]  /*71e0*/  EXIT ;  /* 0x000000000000794d */ /* 0x000fea0003800000 */
.L_x_49769:
        /* <DEDUP_REMOVED lines=9> */
.L_x_49776:
[----:B-----5:R-:W-:-:S04]  /*7280*/  I2FP.F32.S32 R0, R22 ;  /* 0x0000001600007245 */ /* 0x020fc80000201400 */
[----:B------:R-:W-:-:S05]  /*7290*/  F2FP.F16.F32.PACK_AB R0, RZ, R0 ;  /* 0x00000000ff00723e */ /* 0x000fca00000000ff */
[----:B------:R-:W-:Y:S01]  /*72a0*/  STG.E.U16 desc[UR36][R2.64], R0 ;  /* 0x0000000002007986 */ /* 0x000fe2000c101524 */
[----:B------:R-:W-:Y:S05]  /*72b0*/  EXIT ;  /* 0x000000000000794d */ /* 0x000fea0003800000 */
.L_x_49775:
        /* <DEDUP_REMOVED lines=10> */
.L_x_49778:
[----:B-----5:R-:W-:-:S04]  /*7360*/  I2FP.F32.S32 R22, R22 ;  /* 0x0000001600167245 */ /* 0x020fc80000201400 */
[----:B------:R-:W-:-:S04]  /*7370*/  F2FP.F16.F32.PACK_AB R5, RZ, R22 ;  /* 0x00000016ff05723e */ /* 0x000fc800000000ff */
[----:B------:R-:W-:-:S05]  /*7380*/  PRMT R5, R5, 0x5410, RZ ;  /* 0x0000541005057816 */ /* 0x000fca00000000ff */
[----:B------:R-:W-:Y:S01]  /*7390*/  STG.E desc[UR36][R2.64], R5 ;  /* 0x0000000502007986 */ /* 0x000fe2000c101924 */
[----:B------:R-:W-:Y:S05]  /*73a0*/  EXIT ;  /* 0x000000000000794d */ /* 0x000fea0003800000 */
.L_x_49777:
[----:B-----5:R-:W0:Y:S02]  /*73b0*/  I2F.F64 R22, R22 ;  /* 0x0000001600167312 */ /* 0x020e240000201c00 */
[----:B0-----:R-:W-:Y:S01]  /*73c0*/  STG.E.64 desc[UR36][R2.64], R22 ;  /* 0x0000001602007986 */ /* 0x001fe2000c101b24 */
[----:B------:R-:W-:Y:S05]  /*73d0*/  EXIT ;  /* 0x000000000000794d */ /* 0x000fea0003800000 */
.L_x_49768:
        /* <DEDUP_REMOVED lines=12> */
.L_x_49782:
        /* <DEDUP_REMOVED lines=18> */
.L_x_49785:
[----:B------:R-:W-:-:S04]  /*75c0*/  SHF.R.U32.HI R5, RZ, 0x18, R5 ;  /* 0x00000018ff057819 */ /* 0x000fc80000011605 */
[----:B------:R-:W-:-:S07]  /*75d0*/  LOP3.LUT R0, R0, 0x80, R5, 0xf8, !PT ;  /* 0x0000008000007812 */ /* 0x000fce00078ef805 */
.L_x_49784:
[----:B------:R-:W-:Y:S05]  /*75e0*/  BSYNC.RECONVERGENT B0 ;  /* 0x0000000000007941 */ /* 0x000fea0003800200 */
.L_x_49783:
[----:B------:R-:W-:Y:S01]  /*75f0*/  STG.E.U8 desc[UR36][R2.64], R0 ;  /* 0x0000000002007986 */ /* 0x000fe2000c101124 */
[----:B------:R-:W-:Y:S05]  /*7600*/  EXIT ;  /* 0x000000000000794d */ /* 0x000fea0003800000 */
.L_x_49781:
        /* <DEDUP_REMOVED lines=18> */
.L_x_49788:
[----:B------:R-:W-:-:S04]  /*7730*/  SHF.R.U32.HI R5, RZ, 0x18, R5 ;  /* 0x00000018ff057819 */ /* 0x000fc80000011605 */
[----:B------:R-:W-:-:S07]  /*7740*/  LOP3.LUT R0, R0, 0x80, R5, 0xf8, !PT ;  /* 0x0000008000007812 */ /* 0x000fce00078ef805 */
.L_x_49787:
[----:B------:R-:W-:Y:S05]  /*7750*/  BSYNC.RECONVERGENT B0 ;  /* 0x0000000000007941 */ /* 0x000fea0003800200 */
.L_x_49786:
[----:B------:R-:W-:Y:S01]  /*7760*/  STG.E.U8 desc[UR36][R2.64], R0 ;  /* 0x0000000002007986 */ /* 0x000fe2000c101124 */
[----:B------:R-:W-:Y:S05]  /*7770*/  EXIT ;  /* 0x000000000000794d */ /* 0x000fea0003800000 */
.L_x_49780:
        /* <DEDUP_REMOVED lines=22> */
.L_x_49790:
[----:B-----5:R-:W-:-:S05]  /*78e0*/  SHF.R.S32.HI R23, RZ, 0x1f, R22 ;  /* 0x0000001fff177819 */ /* 0x020fca0000011416 */
[----:B------:R-:W-:Y:S01]  /*78f0*/  STG.E.64 desc[UR36][R2.64], R22 ;  /* 0x0000001602007986 */ /* 0x000fe2000c101b24 */
[----:B------:R-:W-:Y:S05]  /*7900*/  EXIT ;  /* 0x000000000000794d */ /* 0x000fea0003800000 */
.L_x_49789:
[----:B-----5:R-:W-:Y:S01]  /*7910*/  STG.E desc[UR36][R2.64], R22 ;  /* 0x0000001602007986 */ /* 0x020fe2000c101924 */
[----:B------:R-:W-:Y:S05]  /*7920*/  EXIT ;  /* 0x000000000000794d */ /* 0x000fea0003800000 */
.L_x_49779:
        /* <DEDUP_REMOVED lines=10> */
.L_x_49792:
[----:B-----5:R-:W0:Y:S01]  /*79d0*/  I2F.F64 R4, R22 ;  /* 0x0000001600047312 */ /* 0x020e220000201c00 */
[----:B------:R-:W-:-:S05]  /*79e0*/  CS2R R6, SRZ ;  /* 0x0000000000067805 */ /* 0x000fca000001ff00 */
[----:B0-----:R-:W-:Y:S01]  /*79f0*/  STG.E.128 desc[UR36][R2.64], R4 ;  /* 0x0000000402007986 */ /* 0x001fe2000c101d24 */
[----:B------:R-:W-:Y:S05]  /*7a00*/  EXIT ;  /* 0x000000000000794d */ /* 0x000fea0003800000 */
.L_x_49791:
[----:B------:R-:W-:-:S13]  /*7a10*/  ISETP.NE.AND P0, PT, R0, 0xf, PT ;  /* 0x0000000f0000780c */ /* 0x000fda0003f05270 */
[----:B------:R-:W-:Y:S05]  /*7a20*/  @!P0 BRA `(.L_x_49793) ;  /* 0x0000000000e88947 */ /* 0x000fea0003800000 */
[----:B------:R-:W-:-:S13]  /*7a30*/  ISETP.NE.AND P0, PT, R0, 0x17, PT ;  /* 0x000000170000780c */ /* 0x000fda0003f05270 */
[----:B------:R-:W-:Y:S05]  /*7a40*/  @!P0 BRA `(.L_x_49794) ;  /* 0x0000000000908947 */ /* 0x000fea0003800000 */
[----:B------:R-:W-:-:S13]  /*7a50*/  ISETP.NE.AND P0, PT, R0, 0x18, PT ;  /* 0x000000180000780c */ /* 0x000fda0003f05270 */
[----:B------:R-:W-:Y:S05]  /*7a60*/  @!P0 BRA `(.L_x_49795) ;  /* 0x0000000000448947 */ /* 0x000fea0003800000 */
.L_x_49772:
        /* <DEDUP_REMOVED lines=16> */
.L_x_49796:
[----:B------:R-:W-:Y:S05]  /*7b70*/  EXIT ;  /* 0x000000000000794d */ /* 0x000fea0003800000 */
.L_x_49795:
        /* <DEDUP_REMOVED lines=13> */
.L_x_49798:
[----:B------:R-:W-:Y:S05]  /*7c50*/  BSYNC.RECONVERGENT B0 ;  /* 0x0000000000007941 */ /* 0x000fea0003800200 */
.L_x_49797:
[----:B------:R-:W-:-:S05]  /*7c60*/  LOP3.LUT R5, R0, 0x80, R5, 0xf8, !PT ;  /* 0x0000008000057812 */ /* 0x000fca00078ef805 */
[----:B------:R-:W-:Y:S01]  /*7c70*/  STG.E.U8 desc[UR36][R2.64], R5 ;  /* 0x0000000502007986 */ /* 0x000fe2000c101124 */
[----:B------:R-:W-:Y:S05]  /*7c80*/  EXIT ;  /* 0x000000000000794d */ /* 0x000fea0003800000 */
.L_x_49794:
        /* <DEDUP_REMOVED lines=12> */
.L_x_49800:
[----:B------:R-:W-:Y:S01]  /*7d50*/  IMAD.MOV.U32 R0, RZ, RZ, 0x7f ;  /* 0x0000007fff007424 */ /* 0x000fe200078e00ff */
[----:B------:R-:W-:-:S04]  /*7d60*/  ISETP.GT.U32.AND P0, PT, R4, 0x7f800000, PT ;  /* 0x7f8000000400780c */ /* 0x000fc80003f04070 */
[----:B------:R-:W-:-:S09]  /*7d70*/  SEL R0, R0, 0x7c, P0 ;  /* 0x0000007c00007807 */ /* 0x000fd20000000000 */
.L_x_49801:
[----:B------:R-:W-:Y:S05]  /*7d80*/  BSYNC.RECONVERGENT B0 ;  /* 0x0000000000007941 */ /* 0x000fea0003800200 */
.L_x_49799:
[----:B------:R-:W-:-:S04]  /*7d90*/  SHF.R.U32.HI R5, RZ, 0x18, R5 ;  /* 0x00000018ff057819 */ /* 0x000fc80000011605 */
[----:B------:R-:W-:-:S05]  /*7da0*/  LOP3.LUT R5, R0, 0x80, R5, 0xf8, !PT ;  /* 0x0000008000057812 */ /* 0x000fca00078ef805 */
[----:B------:R-:W-:Y:S01]  /*7db0*/  STG.E.U8 desc[UR36][R2.64], R5 ;  /* 0x0000000502007986 */ /* 0x000fe2000c101124 */
[----:B------:R-:W-:Y:S05]  /*7dc0*/  EXIT ;  /* 0x000000000000794d */ /* 0x000fea0003800000 */
.L_x_49793:
[----:B-----5:R-:W-:-:S04]  /*7dd0*/  I2FP.F32.S32 R0, R22 ;  /* 0x0000001600007245 */ /* 0x020fc80000201400 */
[----:B------:R-:W-:-:S05]  /*7de0*/  F2FP.BF16.F32.PACK_AB R0, RZ, R0 ;  /* 0x00000000ff00723e */ /* 0x000fca00000010ff */
[----:B------:R-:W-:Y:S01]  /*7df0*/  STG.E.U16 desc[UR36][R2.64], R0 ;  /* 0x0000000002007986 */ /* 0x000fe2000c101524 */
[----:B------:R-:W-:Y:S05]  /*7e00*/  EXIT ;  /* 0x000000000000794d */ /* 0x000fea0003800000 */
.L_x_49802:
        /* <DEDUP_REMOVED lines=15> */
.L_x_55108:


//--------------------- .text._ZN2at6native18elementwise_kernelILi128ELi2EZNS0_22gpu_kernel_impl_nocastINS0_13AUnaryFunctorIiiiZZZNS0_21remainder_kernel_cudaERNS_18TensorIteratorBaseEENKUlvE_clEvENKUlvE1_clEvEUliiE_EEEEvS5_RKT_EUliE_EEviT1_ --------------------------
	.section	.text._ZN2at6native18elementwise_kernelILi128ELi2EZNS0_22gpu_kernel_impl_nocastINS0_13AUnaryFunctorIiiiZZZNS0_21remainder_kernel_cudaERNS_18TensorIteratorBaseEENKUlvE_clEvENKUlvE1_clEvEUliiE_EEEEvS5_RKT_EUliE_EEviT1_,"ax",@progbits
	.align	128
        .global         _ZN2at6native18elementwise_kernelILi128ELi2EZNS0_22gpu_kernel_impl_nocastINS0_13AUnaryFunctorIiiiZZZNS0_21remainder_kernel_cudaERNS_18TensorIteratorBaseEENKUlvE_clEvENKUlvE1_clEvEUliiE_EEEEvS5_RKT_EUliE_EEviT1_
        .type           _ZN2at6native18elementwise_kernelILi128ELi2EZNS0_22gpu_kernel_impl_nocastINS0_13AUnaryFunctorIiiiZZZNS0_21remainder_kernel_cudaERNS_18TensorIteratorBaseEENKUlvE_clEvENKUlvE1_clEvEUliiE_EEEEvS5_RKT_EUliE_EEviT1_,@function
        .size           _ZN2at6native18elementwise_kernelILi128ELi2EZNS0_22gpu_kernel_impl_nocastINS0_13AUnaryFunctorIiiiZZZNS0_21remainder_kernel_cudaERNS_18TensorIteratorBaseEENKUlvE_clEvENKUlvE1_clEvEUliiE_EEEEvS5_RKT_EUliE_EEviT1_,(.L_x_55109 - _ZN2at6native18elementwise_kernelILi128ELi2EZNS0_22gpu_kernel_impl_nocastINS0_13AUnaryFunctorIiiiZZZNS0_21remainder_kernel_cudaERNS_18TensorIteratorBaseEENKUlvE_clEvENKUlvE1_clEvEUliiE_EEEEvS5_RKT_EUliE_EEviT1_)
        .other          _ZN2at6native18elementwise_kernelILi128ELi2EZNS0_22gpu_kernel_impl_nocastINS0_13AUnaryFunctorIiiiZZZNS0_21remainder_kernel_cudaERNS_18TensorIteratorBaseEENKUlvE_clEvENKUlvE1_clEvEUliiE_EEEEvS5_RKT_EUliE_EEviT1_,@"STO_CUDA_ENTRY STV_DEFAULT"
_ZN2at6native18elementwise_kernelILi128ELi2EZNS0_22gpu_kernel_impl_nocastINS0_13AUnaryFunctorIiiiZZZNS0_21remainder_kernel_cudaERNS_18TensorIteratorBaseEENKUlvE_clEvENKUlvE1_clEvEUliiE_EEEEvS5_RKT_EUliE_EEviT1_:
.text._ZN2at6native18elementwise_kernelILi128ELi2EZNS0_22gpu_kernel_impl_nocastINS0_13AUnaryFunctorIiiiZZZNS0_21remainder_kernel_cudaERNS_18TensorIteratorBaseEENKUlvE_clEvENKUlvE1_clEvEUliiE_EEEEvS5_RKT_EUliE_EEviT1_:
        /* <DEDUP_REMOVED lines=47> */
.L_x_49805:
[----:B------:R-:W-:Y:S05]  /*02f0*/  BSYNC.RECONVERGENT B0 ;  /* 0x0000000000007941 */ /* 0x000fea0003800200 */
.L_x_49804:
        /* <DEDUP_REMOVED lines=36> */
.L_x_49803:
        /* <DEDUP_REMOVED lines=305> */
.L_x_49808:
[----:B------:R-:W0:Y:S01]  /*1850*/  LDCU.128 UR8, c[0x0][0x580] ;  /* 0x0000b000ff0877ac */ /* 0x000e220008000c00 */
[----:B------:R-:W1:Y:S01]  /*1860*/  LDC R11, c[0x0][0x594] ;  /* 0x00016500ff0b7b82 */ /* 0x000e620000000800 */
[----:B0-----:R-:W-:-:S04]  /*1870*/  IADD3 R6, P0, PT, R4, UR10, RZ ;  /* 0x0000000a04067c10 */ /* 0x001fc8000ff1e0ff */
[----:B------:R-:W-:-:S05]  /*1880*/  IADD3.X R7, PT, PT, RZ, UR11, RZ, P0, !PT ;  /* 0x0000000bff077c10 */ /* 0x000fca00087fe4ff */
[----:B------:R-:W2:Y:S01]  /*1890*/  LDG.E R6, desc[UR6][R6.64] ;  /* 0x0000000606067981 */ /* 0x000ea2000c1e1900 */
[----:B-1----:R-:W-:Y:S01]  /*18a0*/  IABS R12, R11 ;  /* 0x0000000b000c7213 */ /* 0x002fe20000000000 */
[----:B------:R-:W-:Y:S01]  /*18b0*/  VIADD R3, R3, 0x80 ;  /* 0x0000008003037836 */ /* 0x000fe20000000000 */
[----:B------:R-:W-:Y:S02]  /*18c0*/  ISETP.GE.AND P2, PT, R11, RZ, PT ;  /* 0x000000ff0b00720c */ /* 0x000fe40003f46270 */
[----:B--2---:R-:W-:-:S04]  /*18d0*/  IABS R10, R6 ;  /* 0x00000006000a7213 */ /* 0x004fc80000000000 */
[----:B------:R-:W0:Y:S08]  /*18e0*/  I2F.RP R4, R10 ;  /* 0x0000000a00047306 */ /* 0x000e300000209400 */
[----:B0-----:R-:W0:Y:S02]  /*18f0*/  MUFU.RCP R4, R4 ;  /* 0x0000000400047308 */ /* 0x001e240000001000 */
[----:B0-----:R-:W-:-:S06]  /*1900*/  VIADD R8, R4, 0xffffffe ;  /* 0x0ffffffe04087836 */ /* 0x001fcc0000000000 */
        /* <DEDUP_REMOVED lines=24> */
[----:B------:R0:W-:Y:S02]  /*1a90*/  STG.E desc[UR6][R4.64], R9 ;  /* 0x0000000904007986 */ /* 0x0001e4000c101906 */
.L_x_49807:
[----:B------:R-:W-:Y:S05]  /*1aa0*/  BSYNC.RECONVERGENT B0 ;  /* 0x0000000000007941 */ /* 0x000fea0003800200 */
.L_x_49806:
        /* <DEDUP_REMOVED lines=300> */
.L_x_49809:
        /* <DEDUP_REMOVED lines=37> */
.L_x_49810:
        /* <DEDUP_REMOVED lines=12> */
.L_x_55109:


//--------------------- .text._ZN2at6native27unrolled_elementwise_kernelINS0_13AUnaryFunctorIiiiZZZNS0_21remainder_kernel_cudaERNS_18TensorIteratorBaseEENKUlvE_clEvENKUlvE1_clEvEUliiE_EESt5arrayIPcLm2EELi4E23TrivialOffsetCalculatorILi1EjESD_NS0_6memory15LoadWithoutCastENSE_16StoreWithoutCastEEEviT_T0_T2_T3_T4_T5_ --------------------------
	.section	.text._ZN2at6native27unrolled_elementwise_kernelINS0_13AUnaryFunctorIiiiZZZNS0_21remainder_kernel_cudaERNS_18TensorIteratorBaseEENKUlvE_clEvENKUlvE1_clEvEUliiE_EESt5arrayIPcLm2EELi4E23TrivialOffsetCalculatorILi1EjESD_NS0_6memory15LoadWithoutCastENSE_16StoreWithoutCastEEEviT_T0_T2_T3_T4_T5_,"ax",@progbits
	.align	128
        .global         _ZN2at6native27unrolled_elementwise_kernelINS0_13AUnaryFunctorIiiiZZZNS0_21remainder_kernel_cudaERNS_18TensorIteratorBaseEENKUlvE_clEvENKUlvE1_clEvEUliiE_EESt5arrayIPcLm2EELi4E23TrivialOffsetCalculatorILi1EjESD_NS0_6memory15LoadWithoutCastENSE_16StoreWithoutCastEEEviT_T0_T2_T3_T4_T5_
        .type           _ZN2at6native27unrolled_elementwise_kernelINS0_13AUnaryFunctorIiiiZZZNS0_21remainder_kernel_cudaERNS_18TensorIteratorBaseEENKUlvE_clEvENKUlvE1_clEvEUliiE_EESt5arrayIPcLm2EELi4E23TrivialOffsetCalculatorILi1EjESD_NS0_6memory15LoadWithoutCastENSE_16StoreWithoutCastEEEviT_T0_T2_T3_T4_T5_,@function
        .size           _ZN2at6native27unrolled_elementwise_kernelINS0_13AUnaryFunctorIiiiZZZNS0_21remainder_kernel_cudaERNS_18TensorIteratorBaseEENKUlvE_clEvENKUlvE1_clEvEUliiE_EESt5arrayIPcLm2EELi4E23TrivialOffsetCalculatorILi1EjESD_NS0_6memory15LoadWithoutCastENSE_16StoreWithoutCastEEEviT_T0_T2_T3_T4_T5_,(.L_x_55110 - _ZN2at6native27unrolled_elementwise_kernelINS0_13AUnaryFunctorIiiiZZZNS0_21remainder_kernel_cudaERNS_18TensorIteratorBaseEENKUlvE_clEvENKUlvE1_clEvEUliiE_EESt5arrayIPcLm2EELi4E23TrivialOffsetCalculatorILi1EjESD_NS0_6memory15LoadWithoutCastENSE_16StoreWithoutCastEEEviT_T0_T2_T3_T4_T5_)
        .other          _ZN2at6native27unrolled_elementwise_kernelINS0_13AUnaryFunctorIiiiZZZNS0_21remainder_kernel_cudaERNS_18TensorIteratorBaseEENKUlvE_clEvENKUlvE1_clEvEUliiE_EESt5arrayIPcLm2EELi4E23TrivialOffsetCalculatorILi1EjESD_NS0_6memory15LoadWithoutCastENSE_16StoreWithoutCastEEEviT_T0_T2_T3_T4_T5_,@"STO_CUDA_ENTRY STV_DEFAULT"
_ZN2at6native27unrolled_elementwise_kernelINS0_13AUnaryFunctorIiiiZZZNS0_21remainder_kernel_cudaERNS_18TensorIteratorBaseEENKUlvE_clEvENKUlvE1_clEvEUliiE_EESt5arrayIPcLm2EELi4E23TrivialOffsetCalculatorILi1EjESD_NS0_6memory15LoadWithoutCastENSE_16StoreWithoutCastEEEviT_T0_T2_T3_T4_T5_:
.text._ZN2at6native27unrolled_elementwise_kernelINS0_13AUnaryFunctorIiiiZZZNS0_21remainder_kernel_cudaERNS_18TensorIteratorBaseEENKUlvE_clEvENKUlvE1_clEvEUliiE_EESt5arrayIPcLm2EELi4E23TrivialOffsetCalculatorILi1EjESD_NS0_6memory15LoadWithoutCastENSE_16StoreWithoutCastEEEviT_T0_T2_T3_T4_T5_:
        /* <DEDUP_REMOVED lines=17> */
[----:B------:R-:W-:Y:S01]  /*0110*/  @!P3 IMAD R17, R5, 0x200, R4 ;  /* 0x000002000511b824 */ /* 0x000fe200078e0204 */
[----:B------:R-:W-:Y:S01]  /*0120*/  @!P3 IADD3 R4, PT, PT, R4, 0x80, RZ ;  /* 0x000000800404b810 */ /* 0x000fe20007ffe0ff */
[----:B0-----:R-:W-:-:S03]  /*0130*/  @!P1 IMAD.WIDE.U32 R10, R9, 0x4, R10 ;  /* 0x00000004090a9825 */ /* 0x001fc600078e000a */
[----:B------:R-:W-:Y:S01]  /*0140*/  ISETP.GE.AND P2, PT, R4, R7, PT ;  /* 0x000000070400720c */ /* 0x000fe20003f46270 */
[----:B--2---:R-:W-:Y:S01]  /*0150*/  @!P3 IMAD.WIDE.U32 R16, R17, 0x4, R2 ;  /* 0x000000041110b825 */ /* 0x004fe200078e0002 */
[C---:B------:R-:W-:Y:S01]  /*0160*/  @!P0 LEA R9, R5.reuse, R0, 0x9 ;  /* 0x0000000005098211 */ /* 0x040fe200078e48ff */
[----:B------:R-:W0:Y:S01]  /*0170*/  @!P0 LDC.64 R2, c[0x0][0x398] ;  /* 0x0000e600ff028b82 */ /* 0x000e220000000a00 */
[----:B-1----:R1:W5:Y:S09]  /*0180*/  @!P1 LDG.E R8, desc[UR4][R10.64] ;  /* 0x000000040a089981 */ /* 0x002372000c1e1900 */
[----:B------:R-:W-:-:S02]  /*0190*/  @!P2 IMAD R15, R5, 0x200, R4 ;  /* 0x00000200050fa824 */ /* 0x000fc400078e0204 */
[----:B------:R-:W-:Y:S01]  /*01a0*/  VIADD R18, R0, 0x80 ;  /* 0x0000008000127836 */ /* 0x000fe20000000000 */
[----:B------:R2:W5:Y:S01]  /*01b0*/  @!P3 LDG.E R6, desc[UR4][R16.64] ;  /* 0x000000041006b981 */ /* 0x000562000c1e1900 */
[----:B------:R-:W-:Y:S01]  /*01c0*/  IMAD.MOV.U32 R4, RZ, RZ, RZ ;  /* 0x000000ffff047224 */ /* 0x000fe200078e00ff */
[----:B------:R-:W3:Y:S01]  /*01d0*/  @!P2 LDC.64 R12, c[0x0][0x398] ;  /* 0x0000e600ff0cab82 */ /* 0x000ee20000000a00 */
[----:B0-----:R-:W-:-:S04]  /*01e0*/  @!P0 IMAD.WIDE.U32 R2, R9, 0x4, R2 ;  /* 0x0000000409028825 */ /* 0x001fc800078e0002 */
[----:B------:R-:W-:Y:S02]  /*01f0*/  IMAD.MOV.U32 R9, RZ, RZ, RZ ;  /* 0x000000ffff097224 */ /* 0x000fe400078e00ff */
[----:B---3--:R-:W-:-:S04]  /*0200*/  @!P2 IMAD.WIDE.U32 R12, R15, 0x4, R12 ;  /* 0x000000040f0ca825 */ /* 0x008fc800078e000c */
[----:B------:R0:W5:Y:S01]  /*0210*/  @!P0 LDG.E R9, desc[UR4][R2.64] ;  /* 0x0000000402098981 */ /* 0x000162000c1e1900 */
[CC--:B------:R-:W-:Y:S01]  /*0220*/  ISETP.GE.AND P0, PT, R0.reuse, R7.reuse, PT ;  /* 0x000000070000720c */ /* 0x0c0fe20003f06270 */
[C---:B-1----:R-:W-:Y:S02]  /*0230*/  VIADD R10, R0.reuse, 0x100 ;  /* 0x00000100000a7836 */ /* 0x042fe40000000000 */
[----:B--2---:R-:W-:Y:S01]  /*0240*/  VIADD R16, R0, 0x180 ;  /* 0x0000018000107836 */ /* 0x004fe20000000000 */
[----:B------:R-:W-:Y:S01]  /*0250*/  BSSY.RECONVERGENT B0, `(.L_x_49811) ;  /* 0x0000029000007945 */ /* 0x000fe20003800200 */
[----:B------:R1:W5:Y:S08]  /*0260*/  @!P2 LDG.E R4, desc[UR4][R12.64] ;  /* 0x000000040c04a981 */ /* 0x000370000c1e1900 */
[----:B------:R-:W0:Y:S01]  /*0270*/  @!P0 LDC.64 R14, c[0x0][0x390] ;  /* 0x0000e400ff0e8b82 */ /* 0x000e220000000a00 */
[----:B------:R-:W-:Y:S01]  /*0280*/  @!P0 LEA R11, R5, R0, 0x9 ;  /* 0x00000000050b8211 */ /* 0x000fe200078e48ff */
[----:B------:R-:W-:Y:S01]  /*0290*/  @!P0 IMAD.MOV.U32 R0, RZ, RZ, R18 ;  /* 0x000000ffff008224 */ /* 0x000fe200078e0012 */
[----:B------:R-:W-:-:S02]  /*02a0*/  ISETP.GE.AND P1, PT, R18, R7, PT ;  /* 0x000000071200720c */ /* 0x000fc40003f26270 */
[-C--:B------:R-:W-:Y:S02]  /*02b0*/  ISETP.GE.AND P2, PT, R10, R7.reuse, PT ;  /* 0x000000070a00720c */ /* 0x080fe40003f46270 */
[-C--:B------:R-:W-:Y:S02]  /*02c0*/  ISETP.GE.AND P3, PT, R16, R7.reuse, PT ;  /* 0x000000071000720c */ /* 0x080fe40003f66270 */
[----:B------:R-:W-:Y:S01]  /*02d0*/  ISETP.GE.AND P4, PT, R0, R7, PT ;  /* 0x000000070000720c */ /* 0x000fe20003f86270 */
[----:B0-----:R-:W-:Y:S01]  /*02e0*/  @!P0 IMAD.WIDE.U32 R2, R11, 0x4, R14 ;  /* 0x000000040b028825 */ /* 0x001fe200078e000e */
[----:B-1----:R-:W-:Y:S11]  /*02f0*/  @P0 BRA `(.L_x_49812) ;  /* 0x0000000000780947 */ /* 0x002ff60003800000 */
[-C--:B-----5:R-:W-:Y:S01]  /*0300*/  IABS R14, R9.reuse ;  /* 0x00000009000e7213 */ /* 0x0a0fe20000000000 */
[----:B------:R-:W0:Y:S01]  /*0310*/  LDC R15, c[0x0][0x388] ;  /* 0x0000e200ff0f7b82 */ /* 0x000e220000000800 */
[----:B------:R-:W-:Y:S02]  /*0320*/  IABS R16, R9 ;  /* 0x0000000900107213 */ /* 0x000fe40000000000 */
[----:B------:R-:W1:Y:S03]  /*0330*/  I2F.RP R12, R14 ;  /* 0x0000000e000c7306 */ /* 0x000e660000209400 */
[----:B------:R-:W-:-:S05]  /*0340*/  IMAD.MOV R16, RZ, RZ, -R16 ;  /* 0x000000ffff107224 */ /* 0x000fca00078e0a10 */
[----:B-1----:R-:W1:Y:S02]  /*0350*/  MUFU.RCP R12, R12 ;  /* 0x0000000c000c7308 */ /* 0x002e640000001000 */
[----:B-1----:R-:W-:Y:S01]  /*0360*/  VIADD R10, R12, 0xffffffe ;  /* 0x0ffffffe0c0a7836 */ /* 0x002fe20000000000 */
[----:B0-----:R-:W-:-:S05]  /*0370*/  IABS R12, R15 ;  /* 0x0000000f000c7213 */ /* 0x001fca0000000000 */
        /* <DEDUP_REMOVED lines=16> */
[C---:B------:R-:W-:Y:S02]  /*0480*/  LOP3.LUT R10, R11.reuse, R9, RZ, 0x3c, !PT ;  /* 0x000000090b0a7212 */ /* 0x040fe400078e3cff */
[----:B------:R-:W-:Y:S02]  /*0490*/  ISETP.NE.AND P6, PT, R11, RZ, PT ;  /* 0x000000ff0b00720c */ /* 0x000fe40003fc5270 */
[----:B------:R-:W-:-:S04]  /*04a0*/  ISETP.GT.AND P5, PT, R10, -0x1, PT ;  /* 0xffffffff0a00780c */ /* 0x000fc80003fa4270 */
[----:B------:R-:W-:-:S04]  /*04b0*/  SEL R9, R9, RZ, !P5 ;  /* 0x000000ff09097207 */ /* 0x000fc80006800000 */
[----:B------:R-:W-:-:S04]  /*04c0*/  SEL R10, R9, RZ, P6 ;  /* 0x000000ff090a7207 */ /* 0x000fc80003000000 */
[----:B------:R-:W-:-:S07]  /*04d0*/  IADD3 R9, PT, PT, R11, R10, RZ ;  /* 0x0000000a0b097210 */ /* 0x000fce0007ffe0ff */
.L_x_49812:
[----:B------:R-:W-:Y:S05]  /*04e0*/  BSYNC.RECONVERGENT B0 ;  /* 0x0000000000007941 */ /* 0x000fea0003800200 */
.L_x_49811:
        /* <DEDUP_REMOVED lines=32> */
.L_x_49814:
[----:B------:R-:W-:Y:S05]  /*06f0*/  BSYNC.RECONVERGENT B0 ;  /* 0x0000000000007941 */ /* 0x000fea0003800200 */
.L_x_49813:
        /* <DEDUP_REMOVED lines=32> */
.L_x_49816:
[----:B------:R-:W-:Y:S05]  /*0900*/  BSYNC.RECONVERGENT B0 ;  /* 0x0000000000007941 */ /* 0x000fea0003800200 */
.L_x_49815:
        /* <DEDUP_REMOVED lines=32> */
.L_x_49818:
[----:B------:R-:W-:Y:S05]  /*0b10*/  BSYNC.RECONVERGENT B0 ;  /* 0x0000000000007941 */ /* 0x000fea0003800200 */
.L_x_49817:
[----:B-----5:R0:W-:Y:S01]  /*0b20*/  @!P0 STG.E desc[UR4][R2.64], R9 ;  /* 0x0000000902008986 */ /* 0x0201e2000c101904 */
        /* <DEDUP_REMOVED lines=12> */
.L_x_49820:
[----:B------:R-:W-:Y:S05]  /*0bf0*/  BSYNC.RECONVERGENT B0 ;  /* 0x0000000000007941 */ /* 0x000fea0003800200 */
.L_x_49819:
[----:B------:R-:W-:-:S13]  /*0c00*/  ISETP.GE.AND P0, PT, R0, R7, PT ;  /* 0x000000070000720c */ /* 0x000fda0003f06270 */
[----:B------:R-:W-:Y:S05]  /*0c10*/  @P0 EXIT ;  /* 0x000000000000094d */ /* 0x000fea0003800000 */
[----:B01----:R-:W0:Y:S01]  /*0c20*/  LDC.64 R2, c[0x0][0x390] ;  /* 0x0000e400ff027b82 */ /* 0x003e220000000a00 */
[----:B------:R-:W-:-:S04]  /*0c30*/  IMAD R5, R5, 0x200, R0 ;  /* 0x0000020005057824 */ /* 0x000fc800078e0200 */
[----:B0-----:R-:W-:-:S05]  /*0c40*/  IMAD.WIDE.U32 R2, R5, 0x4, R2 ;  /* 0x0000000405027825 */ /* 0x001fca00078e0002 */
[----:B------:R-:W-:Y:S01]  /*0c50*/  STG.E desc[UR4][R2.64], R13 ;  /* 0x0000000d02007986 */ /* 0x000fe2000c101904 */
[----:B------:R-:W-:Y:S05]  /*0c60*/  EXIT ;  /* 0x000000000000794d */ /* 0x000fea0003800000 */
.L_x_49821:
        /* <DEDUP_REMOVED lines=9> */
.L_x_55110:


//--------------------- .text._ZN2at6native29vectorized_elementwise_kernelILi2ENS0_13AUnaryFunctorIiiiZZZNS0_21remainder_kernel_cudaERNS_18TensorIteratorBaseEENKUlvE_clEvENKUlvE1_clEvEUliiE_EESt5arrayIPcLm2EEEEviT0_T1_ --------------------------
	.section	.text._ZN2at6native29vectorized_elementwise_kernelILi2ENS0_13AUnaryFunctorIiiiZZZNS0_21remainder_kernel_cudaERNS_18TensorIteratorBaseEENKUlvE_clEvENKUlvE1_clEvEUliiE_EESt5arrayIPcLm2EEEEviT0_T1_,"ax",@progbits
	.align	128
        .global         _ZN2at6native29vectorized_elementwise_kernelILi2ENS0_13AUnaryFunctorIiiiZZZNS0_21remainder_kernel_cudaERNS_18TensorIteratorBaseEENKUlvE_clEvENKUlvE1_clEvEUliiE_EESt5arrayIPcLm2EEEEviT0_T1_
        .type           _ZN2at6native29vectorized_elementwise_kernelILi2ENS0_13AUnaryFunctorIiiiZZZNS0_21remainder_kernel_cudaERNS_18TensorIteratorBaseEENKUlvE_clEvENKUlvE1_clEvEUliiE_EESt5arrayIPcLm2EEEEviT0_T1_,@function
        .size           _ZN2at6native29vectorized_elementwise_kernelILi2ENS0_13AUnaryFunctorIiiiZZZNS0_21remainder_kernel_cudaERNS_18TensorIteratorBaseEENKUlvE_clEvENKUlvE1_clEvEUliiE_EESt5arrayIPcLm2EEEEviT0_T1_,(.L_x_55111 - _ZN2at6native29vectorized_elementwise_kernelILi2ENS0_13AUnaryFunctorIiiiZZZNS0_21remainder_kernel_cudaERNS_18TensorIteratorBaseEENKUlvE_clEvENKUlvE1_clEvEUliiE_EESt5arrayIPcLm2EEEEviT0_T1_)
        .other          _ZN2at6native29vectorized_elementwise_kernelILi2ENS0_13AUnaryFunctorIiiiZZZNS0_21remainder_kernel_cudaERNS_18TensorIteratorBaseEENKUlvE_clEvENKUlvE1_clEvEUliiE_EESt5arrayIPcLm2EEEEviT0_T1_,@"STO_CUDA_ENTRY STV_DEFAULT"
_ZN2at6native29vectorized_elementwise_kernelILi2ENS0_13AUnaryFunctorIiiiZZZNS0_21remainder_kernel_cudaERNS_18TensorIteratorBaseEENKUlvE_clEvENKUlvE1_clEvEUliiE_EESt5arrayIPcLm2EEEEviT0_T1_:
.text._ZN2at6native29vectorized_elementwise_kernelILi2ENS0_13AUnaryFunctorIiiiZZZNS0_21remainder_kernel_cudaERNS_18TensorIteratorBaseEENKUlvE_clEvENKUlvE1_clEvEUliiE_EESt5arrayIPcLm2EEEEviT0_T1_:
        /* <DEDUP_REMOVED lines=22> */
[-C--:B------:R-:W-:Y:S02]  /*0160*/  ISETP.GE.U32.AND P4, PT, R11, R0.reuse, PT ;  /* 0x000000000b00720c */ /* 0x080fe40003f86070 */
[----:B------:R0:W5:Y:S11]  /*0170*/  @!P6 LDG.E R10, desc[UR4][R24.64] ;  /* 0x00000004180ae981 */ /* 0x000176000c1e1900 */
        /* <DEDUP_REMOVED lines=20> */
[----:B0-----:R-:W-:-:S04]  /*02c0*/  @!P3 IMAD.WIDE.U32 R24, R13, 0x4, R6 ;  /* 0x000000040d18b825 */ /* 0x001fc800078e0006 */
[----:B------:R-:W-:Y:S01]  /*02d0*/  @!P6 IMAD.IADD R7, R19, 0x1, R11 ;  /* 0x000000011307e824 */ /* 0x000fe200078e020b */
[----:B------:R2:W5:Y:S01]  /*02e0*/  @!P5 LDG.E R12, desc[UR4][R22.64] ;  /* 0x00000004160cd981 */ /* 0x000562000c1e1900 */
[----:B------:R-:W-:Y:S02]  /*02f0*/  IMAD.MOV.U32 R5, RZ, RZ, RZ ;  /* 0x000000ffff057224 */ /* 0x000fe400078e00ff */
[----:B------:R-:W-:Y:S02]  /*0300*/  IMAD.MOV.U32 R6, RZ, RZ, RZ ;  /* 0x000000ffff067224 */ /* 0x000fe400078e00ff */
[----:B---3--:R-:W-:Y:S02]  /*0310*/  @!P2 IMAD.WIDE.U32 R14, R17, 0x4, R14 ;  /* 0x00000004110ea825 */ /* 0x008fe400078e000e */
[----:B------:R0:W5:Y:S02]  /*0320*/  @!P4 LDG.E R5, desc[UR4][R26.64] ;  /* 0x000000041a05c981 */ /* 0x000164000c1e1900 */
[----:B-1----:R-:W-:-:S02]  /*0330*/  @!P1 IMAD.WIDE.U32 R16, R21, 0x4, R2 ;  /* 0x0000000415109825 */ /* 0x002fc400078e0002 */
[----:B------:R0:W5:Y:S01]  /*0340*/  @!P3 LDG.E R6, desc[UR4][R24.64] ;  /* 0x000000041806b981 */ /* 0x000162000c1e1900 */
[----:B------:R-:W1:Y:S01]  /*0350*/  @!P0 LDC.64 R20, c[0x0][0x398] ;  /* 0x0000e600ff148b82 */ /* 0x000e620000000a00 */
[----:B--2---:R-:W-:Y:S01]  /*0360*/  @!P6 IMAD.WIDE.U32 R22, R7, 0x4, R8 ;  /* 0x000000040716e825 */ /* 0x004fe200078e0008 */
[----:B------:R-:W-:-:S03]  /*0370*/  CS2R R8, SRZ ;  /* 0x0000000000087805 */ /* 0x000fc6000001ff00 */
[----:B------:R-:W-:-:S03]  /*0380*/  IMAD.MOV.U32 R7, RZ, RZ, RZ ;  /* 0x000000ffff077224 */ /* 0x000fc600078e00ff */
[----:B------:R0:W5:Y:S04]  /*0390*/  @!P2 LDG.E R9, desc[UR4][R14.64] ;  /* 0x000000040e09a981 */ /* 0x000168000c1e1900 */
[----:B------:R0:W5:Y:S04]  /*03a0*/  @!P1 LDG.E R7, desc[UR4][R16.64] ;  /* 0x0000000410079981 */ /* 0x000168000c1e1900 */
[----:B------:R0:W5:Y:S01]  /*03b0*/  @!P6 LDG.E R8, desc[UR4][R22.64] ;  /* 0x000000041608e981 */ /* 0x000162000c1e1900 */
[----:B------:R-:W-:Y:S01]  /*03c0*/  @!P0 IADD3 R3, PT, PT, R19, R4, RZ ;  /* 0x0000000413038210 */ /* 0x000fe20007ffe0ff */
[----:B------:R-:W-:-:S04]  /*03d0*/  IMAD.MOV.U32 R11, RZ, RZ, RZ ;  /* 0x000000ffff0b7224 */ /* 0x000fc800078e00ff */
        /* <DEDUP_REMOVED lines=12> */
[----:B0-----:R-:W-:Y:S01]  /*04a0*/  ISETP.GE.AND P3, PT, R18, RZ, PT ;  /* 0x000000ff1200720c */ /* 0x001fe20003f66270 */
[----:B--2---:R-:W-:Y:S01]  /*04b0*/  VIADD R14, R16, 0xffffffe ;  /* 0x0ffffffe100e7836 */ /* 0x004fe20000000000 */
        /* <DEDUP_REMOVED lines=22> */
.L_x_49824:
[----:B------:R-:W-:Y:S05]  /*0620*/  BSYNC.RECONVERGENT B0 ;  /* 0x0000000000007941 */ /* 0x000fea0003800200 */
.L_x_49823:
[C---:B------:R-:W-:Y:S01]  /*0630*/  VIADD R13, R4.reuse, 0x80 ;  /* 0x00000080040d7836 */ /* 0x040fe20000000000 */
[----:B------:R-:W-:Y:S01]  /*0640*/  BSSY.RECONVERGENT B0, `(.L_x_49825) ;  /* 0x0000023000007945 */ /* 0x000fe20003800200 */
[----:B------:R-:W-:-:S03]  /*0650*/  VIADD R15, R4, 0x100 ;  /* 0x00000100040f7836 */ /* 0x000fc60000000000 */
[-C--:B------:R-:W-:Y:S02]  /*0660*/  ISETP.GE.U32.AND P1, PT, R13, R0.reuse, PT ;  /* 0x000000000d00720c */ /* 0x080fe40003f26070 */
[----:B------:R-:W-:-:S11]  /*0670*/  ISETP.GE.U32.AND P5, PT, R15, R0, PT ;  /* 0x000000000f00720c */ /* 0x000fd60003fa6070 */
[----:B------:R-:W-:Y:S05]  /*0680*/  @P1 BRA `(.L_x_49826) ;  /* 0x0000000000781947 */ /* 0x000fea0003800000 */
[-C--:B-----5:R-:W-:Y:S01]  /*0690*/  IABS R16, R10.reuse ;  /* 0x0000000a00107213 */ /* 0x0a0fe20000000000 */
[----:B------:R-:W0:Y:S01]  /*06a0*/  LDC R18, c[0x0][0x388] ;  /* 0x0000e200ff127b82 */ /* 0x000e220000000800 */
[----:B------:R-:W-:Y:S02]  /*06b0*/  IABS R22, R10 ;  /* 0x0000000a00167213 */ /* 0x000fe40000000000 */
[----:B------:R-:W2:Y:S03]  /*06c0*/  I2F.RP R17, R16 ;  /* 0x0000001000117306 */ /* 0x000ea60000209400 */
[----:B------:R-:W-:-:S05]  /*06d0*/  IMAD.MOV R22, RZ, RZ, -R22 ;  /* 0x000000ffff167224 */ /* 0x000fca00078e0a16 */
[----:B--2---:R-:W2:Y:S01]  /*06e0*/  MUFU.RCP R17, R17 ;  /* 0x0000001100117308 */ /* 0x004ea20000001000 */
[----:B0-----:R-:W-:Y:S02]  /*06f0*/  IABS R20, R18 ;  /* 0x0000001200147213 */ /* 0x001fe40000000000 */
[----:B------:R-:W-:Y:S01]  /*0700*/  ISETP.GE.AND P3, PT, R18, RZ, PT ;  /* 0x000000ff1200720c */ /* 0x000fe20003f66270 */
[----:B--2---:R-:W-:-:S04]  /*0710*/  VIADD R14, R17, 0xffffffe ;  /* 0x0ffffffe110e7836 */ /* 0x004fc80000000000 */
[----:B------:R0:W2:Y:S02]  /*0720*/  F2I.FTZ.U32.TRUNC.NTZ R15, R14 ;  /* 0x0000000e000f7305 */ /* 0x0000a4000021f000 */
[----:B0-----:R-:W-:Y:S01]  /*0730*/  IMAD.MOV.U32 R14, RZ, RZ, RZ ;  /* 0x000000ffff0e7224 */ /* 0x001fe200078e00ff */
[----:B--2---:R-:W-:-:S05]  /*0740*/  IADD3 R21, PT, PT, RZ, -R15, RZ ;  /* 0x8000000fff157210 */ /* 0x004fca0007ffe0ff */
        /* <DEDUP_REMOVED lines=18> */
.L_x_49826:
[----:B------:R-:W-:Y:S05]  /*0870*/  BSYNC.RECONVERGENT B0 ;  /* 0x0000000000007941 */ /* 0x000fea0003800200 */
.L_x_49825:
        /* <DEDUP_REMOVED lines=9> */
[----:B------:R-:W-:Y:S01]  /*0910*/  ISETP.GE.U32.AND P4, PT, R23, R0, PT ;  /* 0x000000001700720c */ /* 0x000fe20003f86070 */
[----:B------:R-:W-:-:S12]  /*0920*/  @P5 BRA `(.L_x_49828) ;  /* 0x0000000000785947 */ /* 0x000fd80003800000 */
[-C--:B-----5:R-:W-:Y:S01]  /*0930*/  IABS R16, R12.reuse ;  /* 0x0000000c00107213 */ /* 0x0a0fe20000000000 */
[----:B------:R-:W0:Y:S01]  /*0940*/  LDC R18, c[0x0][0x388] ;  /* 0x0000e200ff127b82 */ /* 0x000e220000000800 */
[----:B------:R-:W-:Y:S02]  /*0950*/  IABS R22, R12 ;  /* 0x0000000c00167213 */ /* 0x000fe40000000000 */
[----:B------:R-:W2:Y:S03]  /*0960*/  I2F.RP R20, R16 ;  /* 0x0000001000147306 */ /* 0x000ea60000209400 */
[----:B------:R-:W-:-:S05]  /*0970*/  IMAD.MOV R22, RZ, RZ, -R22 ;  /* 0x000000ffff167224 */ /* 0x000fca00078e0a16 */
[----:B--2---:R-:W2:Y:S02]  /*0980*/  MUFU.RCP R20, R20 ;  /* 0x0000001400147308 */ /* 0x004ea40000001000 */
[----:B--2---:R-:W-:Y:S01]  /*0990*/  VIADD R14, R20, 0xffffffe ;  /* 0x0ffffffe140e7836 */ /* 0x004fe20000000000 */
[----:B0-----:R-:W-:-:S05]  /*09a0*/  IABS R20, R18 ;  /* 0x0000001200147213 */ /* 0x001fca0000000000 */
        /* <DEDUP_REMOVED lines=22> */
.L_x_49828:
[----:B------:R-:W-:Y:S05]  /*0b10*/  BSYNC.RECONVERGENT B0 ;  /* 0x0000000000007941 */ /* 0x000fea0003800200 */
.L_x_49827:
[----:B------:R-:W-:Y:S01]  /*0b20*/  @!P0 IMAD.IADD R15, R19, 0x1, R4 ;  /* 0x00000001130f8824 */ /* 0x000fe200078e0204 */
[----:B------:R-:W-:Y:S01]  /*0b30*/  BSSY.RECONVERGENT B0, `(.L_x_49829) ;  /* 0x0000022000007945 */ /* 0x000fe20003800200 */
[----:B------:R-:W-:Y:S02]  /*0b40*/  ISETP.GE.U32.AND P5, PT, R17, R0, PT ;  /* 0x000000001100720c */ /* 0x000fe40003fa6070 */
[----:B-1----:R-:W-:Y:S01]  /*0b50*/  @!P0 IMAD.WIDE.U32 R2, R15, 0x4, R2 ;  /* 0x000000040f028825 */ /* 0x002fe200078e0002 */
[----:B------:R-:W-:Y:S10]  /*0b60*/  @P1 BRA `(.L_x_49830) ;  /* 0x0000000000781947 */ /* 0x000ff40003800000 */
[-C--:B-----5:R-:W-:Y:S01]  /*0b70*/  IABS R16, R5.reuse ;  /* 0x0000000500107213 */ /* 0x0a0fe20000000000 */
        /* <DEDUP_REMOVED lines=29> */
.L_x_49830:
[----:B------:R-:W-:Y:S05]  /*0d50*/  BSYNC.RECONVERGENT B0 ;  /* 0x0000000000007941 */ /* 0x000fea0003800200 */
.L_x_49829:
        /* <DEDUP_REMOVED lines=32> */
.L_x_49832:
[----:B------:R-:W-:Y:S05]  /*0f60*/  BSYNC.RECONVERGENT B0 ;  /* 0x0000000000007941 */ /* 0x000fea0003800200 */
.L_x_49831:
        /* <DEDUP_REMOVED lines=32> */
.L_x_49834:
[----:B------:R-:W-:Y:S05]  /*1170*/  BSYNC.RECONVERGENT B0 ;  /* 0x0000000000007941 */ /* 0x000fea0003800200 */
.L_x_49833:
        /* <DEDUP_REMOVED lines=32> */
.L_x_49836:
[----:B------:R-:W-:Y:S05]  /*1380*/  BSYNC.RECONVERGENT B0 ;  /* 0x0000000000007941 */ /* 0x000fea0003800200 */
.L_x_49835:
        /* <DEDUP_REMOVED lines=11> */
[----:B0-----:R-:W-:Y:S02]  /*1440*/  IMAD.MOV.U32 R6, RZ, RZ, RZ ;  /* 0x000000ffff067224 */ /* 0x001fe400078e00ff */
[----:B-1----:R-:W-:-:S04]  /*1450*/  IMAD.MOV R20, RZ, RZ, -R7 ;  /* 0x000000ffff147224 */ /* 0x002fc800078e0a07 */
        /* <DEDUP_REMOVED lines=19> */
.L_x_49838:
[----:B------:R-:W-:Y:S05]  /*1590*/  BSYNC.RECONVERGENT B0 ;  /* 0x0000000000007941 */ /* 0x000fea0003800200 */
.L_x_49837:
[----:B------:R-:W-:Y:S01]  /*15a0*/  @!P0 IMAD.MOV.U32 R4, RZ, RZ, R13 ;  /* 0x000000ffff048224 */ /* 0x000fe200078e000d */
[----:B-----5:R0:W-:Y:S01]  /*15b0*/  @!P0 STG.E desc[UR4][R2.64], R11 ;  /* 0x0000000b02008986 */ /* 0x0201e2000c101904 */
        /* <DEDUP_REMOVED lines=16> */
.L_x_49841:
[----:B------:R-:W-:-:S13]  /*16c0*/  ISETP.GE.U32.AND P0, PT, R4, R0, PT ;  /* 0x000000000400720c */ /* 0x000fda0003f06070 */
[----:B------:R-:W-:Y:S05]  /*16d0*/  @P0 BRA `(.L_x_49843) ;  /* 0x0000000000300947 */ /* 0x000fea0003800000 */
[----:B0-----:R-:W0:Y:S01]  /*16e0*/  LDC.64 R2, c[0x0][0x390] ;  /* 0x0000e400ff027b82 */ /* 0x001e220000000a00 */
[----:B------:R-:W-:Y:S02]  /*16f0*/  IMAD.IADD R7, R19, 0x1, R4 ;  /* 0x0000000113077824 */ /* 0x000fe400078e0204 */
[----:B------:R-:W-:Y:S02]  /*1700*/  VIADD R4, R4, 0x80 ;  /* 0x0000008004047836 */ /* 0x000fe40000000000 */
[----:B0-----:R-:W-:-:S05]  /*1710*/  IMAD.WIDE.U32 R2, R7, 0x4, R2 ;  /* 0x0000000407027825 */ /* 0x001fca00078e0002 */
[----:B------:R1:W-:Y:S02]  /*1720*/  STG.E desc[UR4][R2.64], R5 ;  /* 0x0000000502007986 */ /* 0x0003e4000c101904 */
.L_x_49842:
[----:B------:R-:W-:-:S13]  /*1730*/  ISETP.GE.U32.AND P0, PT, R4, R0, PT ;  /* 0x000000000400720c */ /* 0x000fda0003f06070 */
[----:B------:R-:W-:Y:S05]  /*1740*/  @P0 BRA `(.L_x_49844) ;  /* 0x0000000000340947 */ /* 0x000fea0003800000 */
[----:B01----:R-:W0:Y:S01]  /*1750*/  LDC.64 R2, c[0x0][0x390] ;  /* 0x0000e400ff027b82 */ /* 0x003e220000000a00 */
[----:B------:R-:W-:Y:S02]  /*1760*/  IMAD.IADD R5, R19, 0x1, R4 ;  /* 0x0000000113057824 */ /* 0x000fe400078e0204 */
[----:B------:R-:W-:Y:S02]  /*1770*/  VIADD R4, R4, 0x80 ;  /* 0x0000008004047836 */ /* 0x000fe40000000000 */
[----:B0-----:R-:W-:-:S05]  /*1780*/  IMAD.WIDE.U32 R2, R5, 0x4, R2 ;  /* 0x0000000405027825 */ /* 0x001fca00078e0002 */
[----:B------:R1:W-:Y:S02]  /*1790*/  STG.E desc[UR4][R2.64], R16 ;  /* 0x0000001002007986 */ /* 0x0003e4000c101904 */
.L_x_49843:
[----:B------:R-:W-:-:S13]  /*17a0*/  ISETP.GE.U32.AND P0, PT, R4, R0, PT ;  /* 0x000000000400720c */ /* 0x000fda0003f06070 */
[----:B------:R-:W-:Y:S05]  /*17b0*/  @P0 BREAK.RELIABLE B1 ;  /* 0x0000000000010942 */ /* 0x000fea0003800100 */
[----:B------:R-:W-:Y:S05]  /*17c0*/  @P0 BRA `(.L_x_49845) ;  /* 0x0000000000300947 */ /* 0x000fea0003800000 */
[----:B01----:R-:W0:Y:S01]  /*17d0*/  LDC.64 R2, c[0x0][0x390] ;  /* 0x0000e400ff027b82 */ /* 0x003e220000000a00 */
[----:B------:R-:W-:Y:S01]  /*17e0*/  IADD3 R5, PT, PT, R19, R4, RZ ;  /* 0x0000000413057210 */ /* 0x000fe20007ffe0ff */
[----:B------:R-:W-:-:S04]  /*17f0*/  VIADD R4, R4, 0x80 ;  /* 0x0000008004047836 */ /* 0x000fc80000000000 */
[----:B0-----:R-:W-:-:S05]  /*1800*/  IMAD.WIDE.U32 R2, R5, 0x4, R2 ;  /* 0x0000000405027825 */ /* 0x001fca00078e0002 */
[----:B------:R2:W-:Y:S02]  /*1810*/  STG.E desc[UR4][R2.64], R9 ;  /* 0x0000000902007986 */ /* 0x0005e4000c101904 */
.L_x_49844:
[----:B------:R-:W-:Y:S05]  /*1820*/  BSYNC.RELIABLE B1 ;  /* 0x0000000000017941 */ /* 0x000fea0003800100 */
.L_x_49840:
[----:B------:R-:W-:-:S13]  /*1830*/  ISETP.GE.U32.AND P0, PT, R4, R0, PT ;  /* 0x000000000400720c */ /* 0x000fda0003f06070 */
[----:B012---:R-:W0:Y:S01]  /*1840*/  @!P0 LDC.64 R2, c[0x0][0x390] ;  /* 0x0000e400ff028b82 */ /* 0x007e220000000a00 */
[----:B------:R-:W-:Y:S02]  /*1850*/  @!P0 IMAD.IADD R5, R19, 0x1, R4 ;  /* 0x0000000113058824 */ /* 0x000fe400078e0204 */
[----:B------:R-:W-:Y:S02]  /*1860*/  @!P0 VIADD R4, R4, 0x80 ;  /* 0x0000008004048836 */ /* 0x000fe40000000000 */
[----:B0-----:R-:W-:-:S05]  /*1870*/  @!P0 IMAD.WIDE.U32 R2, R5, 0x4, R2 ;  /* 0x0000000405028825 */ /* 0x001fca00078e0002 */
[----:B------:R2:W-:Y:S02]  /*1880*/  @!P0 STG.E desc[UR4][R2.64], R14 ;  /* 0x0000000e02008986 */ /* 0x0005e4000c101904 */
.L_x_49845:
[----:B------:R-:W-:Y:S05]  /*1890*/  BSYNC.RECONVERGENT B0 ;  /* 0x0000000000007941 */ /* 0x000fea0003800200 */
.L_x_49839:
        /* <DEDUP_REMOVED lines=8> */
.L_x_49822:
[----:B------:R-:W0:Y:S01]  /*1920*/  S2R R18, SR_TID.X ;  /* 0x0000000000127919 */ /* 0x000e220000002100 */
[----:B------:R-:W1:Y:S02]  /*1930*/  LDC.64 R2, c[0x0][0x398] ;  /* 0x0000e600ff027b82 */ /* 0x000e640000000a00 */
[----:B-1----:R-:W-:-:S04]  /*1940*/  IMAD.WIDE.U32 R2, R19, 0x4, R2 ;  /* 0x0000000413027825 */ /* 0x002fc800078e0002 */
[----:B0-----:R-:W-:-:S05]  /*1950*/  IMAD.WIDE.U32 R10, R18, 0x8, R2 ;  /* 0x00000008120a7825 */ /* 0x001fca00078e0002 */
[----:B------:R-:W2:Y:S04]  /*1960*/  LDG.E.64 R4, desc[UR4][R10.64] ;  /* 0x000000040a047981 */ /* 0x000ea8000c1e1b00 */
[----:B------:R-:W3:Y:S04]  /*1970*/  LDG.E.64 R8, desc[UR4][R10.64+0x400] ;  /* 0x000400040a087981 */ /* 0x000ee8000c1e1b00 */
[----:B------:R-:W4:Y:S04]  /*1980*/  LDG.E.64 R6, desc[UR4][R10.64+0x800] ;  /* 0x000800040a067981 */ /* 0x000f28000c1e1b00 */
[----:B------:R0:W5:Y:S01]  /*1990*/  LDG.E.64 R2, desc[UR4][R10.64+0xc00] ;  /* 0x000c00040a027981 */ /* 0x000162000c1e1b00 */
[----:B--2---:R-:W-:-:S02]  /*19a0*/  IABS R22, R4 ;  /* 0x0000000400167213 */ /* 0x004fc40000000000 */
[----:B------:R-:W-:Y:S02]  /*19b0*/  IABS R17, R5 ;  /* 0x0000000500117213 */ /* 0x000fe40000000000 */
[----:B------:R-:W1:Y:S01]  /*19c0*/  I2F.RP R21, R22 ;  /* 0x0000001600157306 */ /* 0x000e620000209400 */
[----:B---3--:R-:W-:Y:S02]  /*19d0*/  IABS R16, R8 ;  /* 0x0000000800107213 */ /* 0x008fe40000000000 */
[----:B------:R-:W-:Y:S02]  /*19e0*/  IABS R20, R9 ;  /* 0x0000000900147213 */ /* 0x000fe40000000000 */
[----:B----4-:R-:W-:Y:S02]  /*19f0*/  IABS R0, R6 ;  /* 0x0000000600007213 */ /* 0x010fe40000000000 */
[----:B------:R-:W-:Y:S01]  /*1a00*/  ISETP.NE.AND P5, PT, R8, RZ, PT ;  /* 0x000000ff0800720c */ /* 0x000fe20003fa5270 */
[----:B------:R-:W2:Y:S08]  /*1a10*/  I2F.RP R23, R17 ;  /* 0x0000001100177306 */ /* 0x000eb00000209400 */
[----:B------:R-:W-:Y:S08]  /*1a20*/  I2F.RP R25, R16 ;  /* 0x0000001000197306 */ /* 0x000ff00000209400 */
[----:B-1----:R-:W0:Y:S08]  /*1a30*/  MUFU.RCP R21, R21 ;  /* 0x0000001500157308 */ /* 0x002e300000001000 */
[----:B--2---:R-:W1:Y:S08]  /*1a40*/  MUFU.RCP R23, R23 ;  /* 0x0000001700177308 */ /* 0x004e700000001000 */
[----:B------:R-:W2:Y:S01]  /*1a50*/  I2F.RP R26, R20 ;  /* 0x00000014001a7306 */ /* 0x000ea20000209400 */
[----:B0-----:R-:W-:-:S07]  /*1a60*/  VIADD R11, R21, 0xffffffe ;  /* 0x0ffffffe150b7836 */ /* 0x001fce0000000000 */
[----:B------:R-:W0:Y:S01]  /*1a70*/  MUFU.RCP R25, R25 ;  /* 0x0000001900197308 */ /* 0x000e220000001000 */
[----:B-1----:R-:W-:-:S07]  /*1a80*/  VIADD R14, R23, 0xffffffe ;  /* 0x0ffffffe170e7836 */ /* 0x002fce0000000000 */
[----:B------:R-:W1:Y:S08]  /*1a90*/  F2I.FTZ.U32.TRUNC.NTZ R11, R11 ;  /* 0x0000000b000b7305 */ /* 0x000e70000021f000 */
[----:B--2---:R-:W2:Y:S01]  /*1aa0*/  MUFU.RCP R10, R26 ;  /* 0x0000001a000a7308 */ /* 0x004ea20000001000 */
[----:B0-----:R-:W-:Y:S01]  /*1ab0*/  IADD3 R12, PT, PT, R25, 0xffffffe, RZ ;  /* 0x0ffffffe190c7810 */ /* 0x001fe20007ffe0ff */
[----:B-1----:R-:W-:-:S06]  /*1ac0*/  IMAD.MOV R21, RZ, RZ, -R11 ;  /* 0x000000ffff157224 */ /* 0x002fcc00078e0a0b */
[----:B------:R0:W1:Y:S01]  /*1ad0*/  F2I.FTZ.U32.TRUNC.NTZ R15, R14 ;  /* 0x0000000e000f7305 */ /* 0x000062000021f000 */
[----:B------:R-:W-:-:S07]  /*1ae0*/  IMAD R21, R21, R22, RZ ;  /* 0x0000001615157224 */ /* 0x000fce00078e02ff */
[----:B------:R-:W3:Y:S01]  /*1af0*/  I2F.RP R24, R0 ;  /* 0x0000000000187306 */ /* 0x000ee20000209400 */
[----:B--2---:R-:W-:Y:S02]  /*1b00*/  VIADD R25, R10, 0xffffffe ;  /* 0x0ffffffe0a197836 */ /* 0x004fe40000000000 */
[----:B------:R-:W-:Y:S02]  /*1b10*/  IMAD.MOV.U32 R10, RZ, RZ, RZ ;  /* 0x000000ffff0a7224 */ /* 0x000fe400078e00ff */
[----:B0-----:R-:W-:Y:S02]  /*1b20*/  IMAD.MOV.U32 R14, RZ, RZ, RZ ;  /* 0x000000ffff0e7224 */ /* 0x001fe400078e00ff */
[----:B-1----:R-:W-:Y:S01]  /*1b30*/  IMAD.MOV R26, RZ, RZ, -R15 ;  /* 0x000000ffff1a7224 */ /* 0x002fe200078e0a0f */
[----:B------:R0:W1:Y:S01]  /*1b40*/  F2I.FTZ.U32.TRUNC.NTZ R13, R12 ;  /* 0x0000000c000d7305 */ /* 0x000062000021f000 */
[----:B------:R-:W-:Y:S01]  /*1b50*/  IMAD.HI.U32 R21, R11, R21, R10 ;  /* 0x000000150b157227 */ /* 0x000fe200078e000a */
[----:B------:R-:W-:-:S03]  /*1b60*/  IABS R10, R7 ;  /* 0x00000007000a7213 */ /* 0x000fc60000000000 */
[----:B------:R-:W-:Y:S02]  /*1b70*/  IMAD R23, R26, R17, RZ ;  /* 0x000000111a177224 */ /* 0x000fe400078e02ff */
[----:B------:R-:W2:Y:S01]  /*1b80*/  LDC R26, c[0x0][0x388] ;  /* 0x0000e200ff1a7b82 */ /* 0x000ea20000000800 */
[----:B---3--:R-:W3:Y:S01]  /*1b90*/  MUFU.RCP R24, R24 ;  /* 0x0000001800187308 */ /* 0x008ee20000001000 */
[----:B------:R-:W-:Y:S01]  /*1ba0*/  IMAD.HI.U32 R15, R15, R23, R14 ;  /* 0x000000170f0f7227 */ /* 0x000fe200078e000e */
[----:B------:R-:W-:-:S03]  /*1bb0*/  MOV R14, R10 ;  /* 0x0000000a000e7202 */ /* 0x000fc60000000f00 */
[----:B0-----:R-:W-:Y:S02]  /*1bc0*/  IMAD.MOV.U32 R12, RZ, RZ, RZ ;  /* 0x000000ffff0c7224 */ /* 0x001fe400078e00ff */
[----:B-1----:R-:W-:Y:S01]  /*1bd0*/  IMAD.MOV R27, RZ, RZ, -R13 ;  /* 0x000000ffff1b7224 */ /* 0x002fe200078e0a0d */
[----:B------:R-:W0:Y:S01]  /*1be0*/  F2I.FTZ.U32.TRUNC.NTZ R11, R25 ;  /* 0x00000019000b7305 */ /* 0x000e22000021f000 */
[----:B------:R-:W-:Y:S02]  /*1bf0*/  IMAD.MOV.U32 R10, RZ, RZ, RZ ;  /* 0x000000ffff0a7224 */ /* 0x000fe400078e00ff */
[----:B------:R-:W-:-:S04]  /*1c00*/  IMAD R23, R27, R16, RZ ;  /* 0x000000101b177224 */ /* 0x000fc800078e02ff */
[----:B------:R-:W-:Y:S01]  /*1c10*/  IMAD.HI.U32 R23, R13, R23, R12 ;  /* 0x000000170d177227 */ /* 0x000fe200078e000c */
[----:B------:R-:W1:Y:S03]  /*1c20*/  I2F.RP R27, R14 ;  /* 0x0000000e001b7306 */ /* 0x000e660000209400 */
[----:B---3--:R-:W-:Y:S02]  /*1c30*/  VIADD R12, R24, 0xffffffe ;  /* 0x0ffffffe180c7836 */ /* 0x008fe40000000000 */
[----:B0-----:R-:W-:-:S03]  /*1c40*/  IMAD.MOV R25, RZ, RZ, -R11 ;  /* 0x000000ffff197224 */ /* 0x001fc600078e0a0b */
[----:B------:R0:W3:Y:S01]  /*1c50*/  F2I.FTZ.U32.TRUNC.NTZ R13, R12 ;  /* 0x0000000c000d7305 */ /* 0x0000e2000021f000 */
[----:B--2---:R-:W-:Y:S01]  /*1c60*/  ISETP.GE.AND P6, PT, R26, RZ, PT ;  /* 0x000000ff1a00720c */ /* 0x004fe20003fc6270 */
[----:B------:R-:W-:-:S04]  /*1c70*/  IMAD R25, R25, R20, RZ ;  /* 0x0000001419197224 */ /* 0x000fc800078e02ff */
[----:B------:R-:W-:Y:S02]  /*1c80*/  IMAD.HI.U32 R24, R11, R25, R10 ;  /* 0x000000190b187227 */ /* 0x000fe400078e000a */
[----:B-1----:R-:W1:Y:S02]  /*1c90*/  MUFU.RCP R27, R27 ;  /* 0x0000001b001b7308 */ /* 0x002e640000001000 */
[----:B0-----:R-:W-:Y:S02]  /*1ca0*/  IMAD.MOV.U32 R12, RZ, RZ, RZ ;  /* 0x000000ffff0c7224 */ /* 0x001fe400078e00ff */
[----:B---3--:R-:W-:-:S04]  /*1cb0*/  IMAD.MOV R25, RZ, RZ, -R13 ;  /* 0x000000ffff197224 */ /* 0x008fc800078e0a0d */
[----:B------:R-:W-:-:S04]  /*1cc0*/  IMAD R25, R25, R0, RZ ;  /* 0x0000000019197224 */ /* 0x000fc800078e02ff */
[----:B------:R-:W-:Y:S01]  /*1cd0*/  IMAD.HI.U32 R25, R13, R25, R12 ;  /* 0x000000190d197227 */ /* 0x000fe200078e000c */
[----:B------:R-:W-:Y:S02]  /*1ce0*/  IABS R12, R26 ;  /* 0x0000001a000c7213 */ /* 0x000fe40000000000 */
[----:B-1----:R-:W-:Y:S02]  /*1cf0*/  IADD3 R10, PT, PT, R27, 0xffffffe, RZ ;  /* 0x0ffffffe1b0a7810 */ /* 0x002fe40007ffe0ff */
[----:B------:R-:W-:Y:S01]  /*1d00*/  IABS R13, R4 ;  /* 0x00000004000d7213 */ /* 0x000fe20000000000 */
[----:B------:R-:W-:Y:S01]  /*1d10*/  IMAD.HI.U32 R21, R21, R12, RZ ;  /* 0x0000000c15157227 */ /* 0x000fe200078e00ff */
[----:B------:R0:W1:Y:S03]  /*1d20*/  F2I.FTZ.U32.TRUNC.NTZ R11, R10 ;  /* 0x0000000a000b7305 */ /* 0x000066000021f000 */
[----:B------:R-:W-:-:S02]  /*1d30*/  IMAD.MOV R13, RZ, RZ, -R13 ;  /* 0x000000ffff0d7224 */ /* 0x000fc400078e0a0d */
[----:B------:R-:W-:-:S04]  /*1d40*/  IMAD.HI.U32 R15, R15, R12, RZ ;  /* 0x0000000c0f0f7227 */ /* 0x000fc800078e00ff */
[----:B------:R-:W-:Y:S01]  /*1d50*/  IMAD R13, R21, R13, R12 ;  /* 0x0000000d150d7224 */ /* 0x000fe200078e020c */
[----:B------:R-:W-:Y:S01]  /*1d60*/  IABS R21, R5 ;  /* 0x0000000500157213 */ /* 0x000fe20000000000 */
[----:B0-----:R-:W-:Y:S02]  /*1d70*/  IMAD.MOV.U32 R10, RZ, RZ, RZ ;  /* 0x000000ffff0a7224 */ /* 0x001fe400078e00ff */
[----:B------:R-:W-:Y:S01]  /*1d80*/  IMAD.HI.U32 R23, R23, R12, RZ ;  /* 0x0000000c17177227 */ /* 0x000fe200078e00ff */
[----:B------:R-:W-:-:S03]  /*1d90*/  ISETP.GT.U32.AND P0, PT, R22, R13, PT ;  /* 0x0000000d1600720c */ /* 0x000fc60003f04070 */
[----:B-1----:R-:W-:Y:S02]  /*1da0*/  IMAD.MOV R27, RZ, RZ, -R11 ;  /* 0x000000ffff1b7224 */ /* 0x002fe400078e0a0b */
[----:B------:R-:W-:Y:S02]  /*1db0*/  IMAD.MOV R26, RZ, RZ, -R21 ;  /* 0x000000ffff1a7224 */ /* 0x000fe400078e0a15 */
[----:B------:R-:W-:Y:S02]  /*1dc0*/  IMAD.MOV.U32 R21, RZ, RZ, R27 ;  /* 0x000000ffff157224 */ /* 0x000fe400078e001b */
[----:B------:R-:W-:Y:S02]  /*1dd0*/  IMAD R26, R15, R26, R12 ;  /* 0x0000001a0f1a7224 */ /* 0x000fe400078e020c */
[----:B------:R-:W-:Y:S02]  /*1de0*/  IMAD R21, R21, R14, RZ ;  /* 0x0000000e15157224 */ /* 0x000fe400078e02ff */
[----:B------:R-:W-:Y:S01]  /*1df0*/  @!P0 IMAD.IADD R13, R13, 0x1, -R22 ;  /* 0x000000010d0d8824 */ /* 0x000fe200078e0a16 */
[----:B------:R-:W-:Y:S01]  /*1e00*/  ISETP.GT.U32.AND P1, PT, R17, R26, PT ;  /* 0x0000001a1100720c */ /* 0x000fe20003f24070 */
[----:B------:R-:W-:Y:S01]  /*1e10*/  IMAD.HI.U32 R15, R11, R21, R10 ;  /* 0x000000150b0f7227 */ /* 0x000fe200078e000a */
[----:B-----5:R-:W-:-:S02]  /*1e20*/  IABS R21, R2 ;  /* 0x0000000200157213 */ /* 0x020fc40000000000 */
[----:B------:R-:W-:Y:S01]  /*1e30*/  ISETP.GT.U32.AND P0, PT, R22, R13, PT ;  /* 0x0000000d1600720c */ /* 0x000fe20003f04070 */
[-C--:B------:R-:W-:Y:S01]  /*1e40*/  IMAD.HI.U32 R25, R25, R12.reuse, RZ ;  /* 0x0000000c19197227 */ /* 0x080fe200078e00ff */
[----:B------:R-:W0:Y:S03]  /*1e50*/  I2F.RP R27, R21 ;  /* 0x00000015001b7306 */ /* 0x000e260000209400 */
[----:B------:R-:W-:-:S04]  /*1e60*/  IMAD.HI.U32 R15, R15, R12, RZ ;  /* 0x0000000c0f0f7227 */ /* 0x000fc800078e00ff */
[----:B------:R-:W-:-:S04]  /*1e70*/  @!P1 IMAD.IADD R26, R26, 0x1, -R17 ;  /* 0x000000011a1a9824 */ /* 0x000fc800078e0a11 */
[----:B------:R-:W-:Y:S01]  /*1e80*/  @!P0 IMAD.IADD R13, R13, 0x1, -R22 ;  /* 0x000000010d0d8824 */ /* 0x000fe200078e0a16 */
[----:B------:R-:W-:Y:S02]  /*1e90*/  ISETP.GT.U32.AND P0, PT, R17, R26, PT ;  /* 0x0000001a1100720c */ /* 0x000fe40003f04070 */
[----:B------:R-:W-:Y:S01]  /*1ea0*/  IABS R22, R8 ;  /* 0x0000000800167213 */ /* 0x000fe20000000000 */
[----:B0-----:R-:W0:Y:S01]  /*1eb0*/  MUFU.RCP R27, R27 ;  /* 0x0000001b001b7308 */ /* 0x001e220000001000 */
[----:B------:R-:W-:-:S03]  /*1ec0*/  @!P6 IMAD.MOV R13, RZ, RZ, -R13 ;  /* 0x000000ffff0de224 */ /* 0x000fc600078e0a0d */
[----:B------:R-:W-:-:S06]  /*1ed0*/  IMAD.MOV R22, RZ, RZ, -R22 ;  /* 0x000000ffff167224 */ /* 0x000fcc00078e0a16 */
[----:B------:R-:W-:Y:S02]  /*1ee0*/  @!P0 IMAD.IADD R26, R26, 0x1, -R17 ;  /* 0x000000011a1a8824 */ /* 0x000fe400078e0a11 */
[----:B------:R-:W-:Y:S01]  /*1ef0*/  IMAD R17, R23, R22, R12 ;  /* 0x0000001617117224 */ /* 0x000fe200078e020c */
[----:B------:R-:W-:Y:S01]  /*1f00*/  IABS R22, R9 ;  /* 0x0000000900167213 */ /* 0x000fe20000000000 */
[----:B------:R-:W-:Y:S01]  /*1f10*/  @!P6 IMAD.MOV R26, RZ, RZ, -R26 ;  /* 0x000000ffff1ae224 */ /* 0x000fe200078e0a1a */
[----:B0-----:R-:W-:Y:S02]  /*1f20*/  IADD3 R10, PT, PT, R27, 0xffffffe, RZ ;  /* 0x0ffffffe1b0a7810 */ /* 0x001fe40007ffe0ff */
[----:B------:R-:W-:Y:S02]  /*1f30*/  ISETP.GT.U32.AND P0, PT, R16, R17, PT ;  /* 0x000000111000720c */ /* 0x000fe40003f04070 */
[----:B------:R0:W1:Y:S02]  /*1f40*/  F2I.FTZ.U32.TRUNC.NTZ R11, R10 ;  /* 0x0000000a000b7305 */ /* 0x000064000021f000 */
[----:B0-----:R-:W-:-:S09]  /*1f50*/  IMAD.MOV R10, RZ, RZ, -R22 ;  /* 0x000000ffff0a7224 */ /* 0x001fd200078e0a16 */
[----:B------:R-:W-:Y:S02]  /*1f60*/  @!P0 IMAD.IADD R17, R17, 0x1, -R16 ;  /* 0x0000000111118824 */ /* 0x000fe400078e0a10 */
[----:B-1----:R-:W-:-:S03]  /*1f70*/  IMAD.MOV R23, RZ, RZ, -R11 ;  /* 0x000000ffff177224 */ /* 0x002fc600078e0a0b */
[----:B------:R-:W-:Y:S02]  /*1f80*/  ISETP.GT.U32.AND P0, PT, R16, R17, PT ;  /* 0x000000111000720c */ /* 0x000fe40003f04070 */
[----:B------:R-:W-:Y:S01]  /*1f90*/  MOV R22, R23 ;  /* 0x0000001700167202 */ /* 0x000fe20000000f00 */
[----:B------:R-:W-:-:S04]  /*1fa0*/  IMAD.HI.U32 R23, R24, R12, RZ ;  /* 0x0000000c18177227 */ /* 0x000fc800078e00ff */
[----:B------:R-:W-:Y:S02]  /*1fb0*/  IMAD R23, R23, R10, R12 ;  /* 0x0000000a17177224 */ /* 0x000fe400078e020c */
[----:B------:R-:W-:Y:S02]  /*1fc0*/  IMAD.MOV.U32 R10, RZ, RZ, RZ ;  /* 0x000000ffff0a7224 */ /* 0x000fe400078e00ff */
[----:B------:R-:W-:Y:S01]  /*1fd0*/  IMAD R27, R22, R21, RZ ;  /* 0x00000015161b7224 */ /* 0x000fe200078e02ff */
[----:B------:R-:W-:Y:S01]  /*1fe0*/  IABS R22, R3 ;  /* 0x0000000300167213 */ /* 0x000fe20000000000 */
[----:B------:R-:W-:Y:S01]  /*1ff0*/  @!P0 IMAD.IADD R17, R17, 0x1, -R16 ;  /* 0x0000000111118824 */ /* 0x000fe200078e0a10 */
[----:B------:R-:W-:Y:S01]  /*2000*/  ISETP.GT.U32.AND P1, PT, R20, R23, PT ;  /* 0x000000171400720c */ /* 0x000fe20003f24070 */
[----:B------:R-:W-:Y:S01]  /*2010*/  IMAD.HI.U32 R27, R11, R27, R10 ;  /* 0x0000001b0b1b7227 */ /* 0x000fe200078e000a */
[----:B------:R-:W-:Y:S01]  /*2020*/  IABS R11, R6 ;  /* 0x00000006000b7213 */ /* 0x000fe20000000000 */
[----:B------:R-:W0:Y:S01]  /*2030*/  I2F.RP R10, R22 ;  /* 0x00000016000a7306 */ /* 0x000e220000209400 */
[----:B------:R-:W-:Y:S01]  /*2040*/  IABS R16, R7 ;  /* 0x0000000700107213 */ /* 0x000fe20000000000 */
[----:B------:R-:W-:Y:S01]  /*2050*/  @!P6 IMAD.MOV R17, RZ, RZ, -R17 ;  /* 0x000000ffff11e224 */ /* 0x000fe200078e0a11 */
[----:B------:R-:W-:Y:S01]  /*2060*/  @!P5 LOP3.LUT R17, RZ, R8, RZ, 0x33, !PT ;  /* 0x00000008ff11d212 */ /* 0x000fe200078e33ff */
[----:B------:R-:W-:Y:S01]  /*2070*/  IMAD.MOV R11, RZ, RZ, -R11 ;  /* 0x000000ffff0b7224 */ /* 0x000fe200078e0a0b */
[----:B------:R-:W-:Y:S01]  /*2080*/  ISETP.NE.AND P5, PT, R9, RZ, PT ;  /* 0x000000ff0900720c */ /* 0x000fe20003fa5270 */
[----:B------:R-:W-:-:S04]  /*2090*/  IMAD.HI.U32 R27, R27, R12, RZ ;  /* 0x0000000c1b1b7227 */ /* 0x000fc800078e00ff */
[----:B------:R-:W-:Y:S01]  /*20a0*/  @!P1 IMAD.IADD R23, R23, 0x1, -R20 ;  /* 0x0000000117179824 */ /* 0x000fe200078e0a14 */
[----:B------:R-:W-:Y:S01]  /*20b0*/  ISETP.NE.AND P1, PT, R5, RZ, PT ;  /* 0x000000ff0500720c */ /* 0x000fe20003f25270 */
[----:B------:R-:W-:Y:S01]  /*20c0*/  IMAD R25, R25, R11, R12 ;  /* 0x0000000b19197224 */ /* 0x000fe200078e020c */
[----:B0-----:R-:W0:Y:S02]  /*20d0*/  MUFU.RCP R10, R10 ;  /* 0x0000000a000a7308 */ /* 0x001e240000001000 */
[----:B------:R-:W-:Y:S02]  /*20e0*/  ISETP.GT.U32.AND P0, PT, R20, R23, PT ;  /* 0x000000171400720c */ /* 0x000fe40003f04070 */
[----:B------:R-:W-:-:S07]  /*20f0*/  ISETP.GT.U32.AND P2, PT, R0, R25, PT ;  /* 0x000000190000720c */ /* 0x000fce0003f44070 */
[----:B------:R-:W-:-:S04]  /*2100*/  @!P1 LOP3.LUT R26, RZ, R5, RZ, 0x33, !PT ;  /* 0x00000005ff1a9212 */ /* 0x000fc800078e33ff */
[----:B------:R-:W-:Y:S01]  /*2110*/  @!P0 IMAD.IADD R23, R23, 0x1, -R20 ;  /* 0x0000000117178824 */ /* 0x000fe200078e0a14 */
[----:B------:R-:W-:Y:S01]  /*2120*/  ISETP.NE.AND P0, PT, R4, RZ, PT ;  /* 0x000000ff0400720c */ /* 0x000fe20003f05270 */
[----:B------:R-:W-:Y:S01]  /*2130*/  @!P2 IMAD.IADD R25, R25, 0x1, -R0 ;  /* 0x000000011919a824 */ /* 0x000fe200078e0a00 */
[----:B0-----:R-:W-:Y:S01]  /*2140*/  IADD3 R11, PT, PT, R10, 0xffffffe, RZ ;  /* 0x0ffffffe0a0b7810 */ /* 0x001fe20007ffe0ff */
[----:B------:R-:W-:Y:S02]  /*2150*/  IMAD.MOV R10, RZ, RZ, -R16 ;  /* 0x000000ffff0a7224 */ /* 0x000fe400078e0a10 */
[----:B------:R-:W-:Y:S01]  /*2160*/  @!P6 IMAD.MOV R23, RZ, RZ, -R23 ;  /* 0x000000ffff17e224 */ /* 0x000fe200078e0a17 */
[----:B------:R-:W-:Y:S01]  /*2170*/  ISETP.GT.U32.AND P2, PT, R0, R25, PT ;  /* 0x000000190000720c */ /* 0x000fe20003f44070 */
[----:B------:R-:W-:Y:S01]  /*2180*/  IMAD R15, R15, R10, R12 ;  /* 0x0000000a0f0f7224 */ /* 0x000fe200078e020c */
[----:B------:R-:W0:Y:S01]  /*2190*/  F2I.FTZ.U32.TRUNC.NTZ R11, R11 ;  /* 0x0000000b000b7305 */ /* 0x000e22000021f000 */
[----:B------:R-:W-:-:S02]  /*21a0*/  @!P5 LOP3.LUT R23, RZ, R9, RZ, 0x33, !PT ;  /* 0x00000009ff17d212 */ /* 0x000fc400078e33ff */
[----:B------:R-:W-:Y:S02]  /*21b0*/  ISETP.NE.AND P5, PT, R2, RZ, PT ;  /* 0x000000ff0200720c */ /* 0x000fe40003fa5270 */
[----:B------:R-:W-:-:S04]  /*21c0*/  @!P0 LOP3.LUT R13, RZ, R4, RZ, 0x33, !PT ;  /* 0x00000004ff0d8212 */ /* 0x000fc800078e33ff */
[----:B------:R-:W-:Y:S02]  /*21d0*/  LOP3.LUT R10, R13, R4, RZ, 0x3c, !PT ;  /* 0x000000040d0a7212 */ /* 0x000fe400078e3cff */
[----:B------:R-:W-:Y:S02]  /*21e0*/  @!P2 IADD3 R25, PT, PT, R25, -R0, RZ ;  /* 0x800000001919a210 */ /* 0x000fe40007ffe0ff */
[----:B------:R-:W-:Y:S02]  /*21f0*/  ISETP.GT.AND P0, PT, R10, -0x1, PT ;  /* 0xffffffff0a00780c */ /* 0x000fe40003f04270 */
[----:B------:R-:W-:Y:S01]  /*2200*/  LOP3.LUT R10, R26, R5, RZ, 0x3c, !PT ;  /* 0x000000051a0a7212 */ /* 0x000fe200078e3cff */
[----:B0-----:R-:W-:Y:S01]  /*2210*/  IMAD.MOV R29, RZ, RZ, -R11 ;  /* 0x000000ffff1d7224 */ /* 0x001fe200078e0a0b */
[----:B------:R-:W-:Y:S01]  /*2220*/  IABS R0, R2 ;  /* 0x0000000200007213 */ /* 0x000fe20000000000 */
[----:B------:R-:W-:Y:S01]  /*2230*/  @!P6 IMAD.MOV R25, RZ, RZ, -R25 ;  /* 0x000000ffff19e224 */ /* 0x000fe200078e0a19 */
[----:B------:R-:W-:Y:S01]  /*2240*/  ISETP.GT.AND P1, PT, R10, -0x1, PT ;  /* 0xffffffff0a00780c */ /* 0x000fe20003f24270 */
[----:B------:R-:W-:Y:S01]  /*2250*/  IMAD R29, R29, R22, RZ ;  /* 0x000000161d1d7224 */ /* 0x000fe200078e02ff */
[----:B------:R-:W-:Y:S01]  /*2260*/  ISETP.GT.U32.AND P2, PT, R14, R15, PT ;  /* 0x0000000f0e00720c */ /* 0x000fe20003f44070 */
[----:B------:R-:W-:Y:S01]  /*2270*/  IMAD.MOV.U32 R10, RZ, RZ, RZ ;  /* 0x000000ffff0a7224 */ /* 0x000fe200078e00ff */
[----:B------:R-:W-:Y:S01]  /*2280*/  SEL R4, R4, RZ, !P0 ;  /* 0x000000ff04047207 */ /* 0x000fe20004000000 */
[----:B------:R-:W-:Y:S01]  /*2290*/  IMAD.MOV R0, RZ, RZ, -R0 ;  /* 0x000000ffff007224 */ /* 0x000fe200078e0a00 */
[----:B------:R-:W-:Y:S01]  /*22a0*/  SEL R5, R5, RZ, !P1 ;  /* 0x000000ff05057207 */ /* 0x000fe20004800000 */
[----:B------:R-:W-:Y:S01]  /*22b0*/  IMAD.HI.U32 R11, R11, R29, R10 ;  /* 0x0000001d0b0b7227 */ /* 0x000fe200078e000a */
[----:B------:R-:W-:-:S02]  /*22c0*/  IABS R10, R3 ;  /* 0x00000003000a7213 */ /* 0x000fc40000000000 */
[----:B------:R-:W-:Y:S01]  /*22d0*/  ISETP.NE.AND P1, PT, R26, RZ, PT ;  /* 0x000000ff1a00720c */ /* 0x000fe20003f25270 */
[----:B------:R-:W-:Y:S02]  /*22e0*/  IMAD R0, R27, R0, R12 ;  /* 0x000000001b007224 */ /* 0x000fe400078e020c */
[----:B------:R-:W-:Y:S01]  /*22f0*/  IMAD.MOV R27, RZ, RZ, -R10 ;  /* 0x000000ffff1b7224 */ /* 0x000fe200078e0a0a */
[----:B------:R-:W-:Y:S01]  /*2300*/  LOP3.LUT R10, R17, R8, RZ, 0x3c, !PT ;  /* 0x00000008110a7212 */ /* 0x000fe200078e3cff */
[----:B------:R-:W-:Y:S01]  /*2310*/  IMAD.HI.U32 R11, R11, R12, RZ ;  /* 0x0000000c0b0b7227 */ /* 0x000fe200078e00ff */
[----:B------:R-:W-:-:S03]  /*2320*/  ISETP.GT.U32.AND P4, PT, R21, R0, PT ;  /* 0x000000001500720c */ /* 0x000fc60003f84070 */
[----:B------:R-:W-:Y:S01]  /*2330*/  IMAD R27, R11, R27, R12 ;  /* 0x0000001b0b1b7224 */ /* 0x000fe200078e020c */
[----:B------:R-:W-:Y:S01]  /*2340*/  LOP3.LUT R12, R23, R9, RZ, 0x3c, !PT ;  /* 0x00000009170c7212 */ /* 0x000fe200078e3cff */
[----:B------:R-:W-:-:S03]  /*2350*/  @!P2 IMAD.IADD R15, R15, 0x1, -R14 ;  /* 0x000000010f0fa824 */ /* 0x000fc600078e0a0e */
[----:B------:R-:W-:Y:S02]  /*2360*/  ISETP.GT.U32.AND P2, PT, R22, R27, PT ;  /* 0x0000001b1600720c */ /* 0x000fe40003f44070 */
[----:B------:R-:W-:-:S03]  /*2370*/  ISETP.GT.U32.AND P3, PT, R14, R15, PT ;  /* 0x0000000f0e00720c */ /* 0x000fc60003f64070 */
[----:B------:R-:W-:-:S05]  /*2380*/  @!P4 IMAD.IADD R0, R0, 0x1, -R21 ;  /* 0x000000010000c824 */ /* 0x000fca00078e0a15 */
[----:B------:R-:W-:-:S03]  /*2390*/  ISETP.GT.U32.AND P4, PT, R21, R0, PT ;  /* 0x000000001500720c */ /* 0x000fc60003f84070 */
[----:B------:R-:W-:Y:S01]  /*23a0*/  @!P2 IMAD.IADD R27, R27, 0x1, -R22 ;  /* 0x000000011b1ba824 */ /* 0x000fe200078e0a16 */
[----:B------:R-:W-:Y:S02]  /*23b0*/  ISETP.GT.AND P2, PT, R10, -0x1, PT ;  /* 0xffffffff0a00780c */ /* 0x000fe40003f44270 */
[----:B------:R-:W-:Y:S01]  /*23c0*/  @!P3 IADD3 R15, PT, PT, R15, -R14, RZ ;  /* 0x8000000e0f0fb210 */ /* 0x000fe20007ffe0ff */
[----:B------:R-:W0:Y:S01]  /*23d0*/  LDC.64 R10, c[0x0][0x390] ;  /* 0x0000e400ff0a7b82 */ /* 0x000e220000000a00 */
[----:B------:R-:W-:Y:S02]  /*23e0*/  ISETP.GT.U32.AND P3, PT, R22, R27, PT ;  /* 0x0000001b1600720c */ /* 0x000fe40003f64070 */
[----:B------:R-:W-:Y:S02]  /*23f0*/  @!P6 IADD3 R15, PT, PT, -R15, RZ, RZ ;  /* 0x000000ff0f0fe210 */ /* 0x000fe40007ffe1ff */
[----:B------:R-:W-:Y:S01]  /*2400*/  SEL R8, R8, RZ, !P2 ;  /* 0x000000ff08087207 */ /* 0x000fe20005000000 */
[----:B------:R-:W-:Y:S01]  /*2410*/  @!P4 IMAD.IADD R0, R0, 0x1, -R21 ;  /* 0x000000010000c824 */ /* 0x000fe200078e0a15 */
[----:B------:R-:W-:-:S02]  /*2420*/  ISETP.NE.AND P4, PT, R7, RZ, PT ;  /* 0x000000ff0700720c */ /* 0x000fc40003f85270 */
[----:B------:R-:W-:Y:S01]  /*2430*/  ISETP.NE.AND P2, PT, R17, RZ, PT ;  /* 0x000000ff1100720c */ /* 0x000fe20003f45270 */
[----:B------:R-:W-:-:S03]  /*2440*/  IMAD.MOV.U32 R21, RZ, RZ, R0 ;  /* 0x000000ffff157224 */ /* 0x000fc600078e0000 */
[----:B------:R-:W-:Y:S01]  /*2450*/  SEL R8, R8, RZ, P2 ;  /* 0x000000ff08087207 */ /* 0x000fe20001000000 */
[----:B------:R-:W-:Y:S01]  /*2460*/  @!P3 IMAD.IADD R27, R27, 0x1, -R22 ;  /* 0x000000011b1bb824 */ /* 0x000fe200078e0a16 */
[----:B------:R-:W-:Y:S01]  /*2470*/  ISETP.NE.AND P3, PT, R6, RZ, PT ;  /* 0x000000ff0600720c */ /* 0x000fe20003f65270 */
[----:B------:R-:W-:Y:S01]  /*2480*/  @!P6 IMAD.MOV R21, RZ, RZ, -R21 ;  /* 0x000000ffff15e224 */ /* 0x000fe200078e0a15 */
[----:B------:R-:W-:Y:S01]  /*2490*/  @!P5 LOP3.LUT R21, RZ, R2, RZ, 0x33, !PT ;  /* 0x00000002ff15d212 */ /* 0x000fe200078e33ff */
[----:B------:R-:W-:Y:S02]  /*24a0*/  IMAD.MOV.U32 R0, RZ, RZ, R27 ;  /* 0x000000ffff007224 */ /* 0x000fe400078e001b */
[----:B------:R-:W-:Y:S01]  /*24b0*/  @!P4 LOP3.LUT R15, RZ, R7, RZ, 0x33, !PT ;  /* 0x00000007ff0fc212 */ /* 0x000fe200078e33ff */
[----:B------:R-:W-:Y:S01]  /*24c0*/  IMAD.IADD R22, R17, 0x1, R8 ;  /* 0x0000000111167824 */ /* 0x000fe200078e0208 */
[----:B------:R-:W-:Y:S01]  /*24d0*/  ISETP.NE.AND P2, PT, R21, RZ, PT ;  /* 0x000000ff1500720c */ /* 0x000fe20003f45270 */
[----:B------:R-:W-:Y:S01]  /*24e0*/  @!P6 IMAD.MOV R0, RZ, RZ, -R0 ;  /* 0x000000ffff00e224 */ /* 0x000fe200078e0a00 */
[----:B------:R-:W-:Y:S01]  /*24f0*/  ISETP.NE.AND P6, PT, R3, RZ, PT ;  /* 0x000000ff0300720c */ /* 0x000fe20003fc5270 */
[----:B0-----:R-:W-:-:S03]  /*2500*/  IMAD.WIDE.U32 R10, R19, 0x4, R10 ;  /* 0x00000004130a7825 */ /* 0x001fc600078e000a */
[-C--:B------:R-:W-:Y:S02]  /*2510*/  @!P3 LOP3.LUT R25, RZ, R6.reuse, RZ, 0x33, !PT ;  /* 0x00000006ff19b212 */ /* 0x080fe400078e33ff */
[----:B------:R-:W-:Y:S01]  /*2520*/  ISETP.GT.AND P3, PT, R12, -0x1, PT ;  /* 0xffffffff0c00780c */ /* 0x000fe20003f64270 */
[----:B------:R-:W-:Y:S01]  /*2530*/  IMAD.WIDE.U32 R18, R18, 0x8, R10 ;  /* 0x0000000812127825 */ /* 0x000fe200078e000a */
[----:B------:R-:W-:Y:S02]  /*2540*/  LOP3.LUT R10, R25, R6, RZ, 0x3c, !PT ;  /* 0x00000006190a7212 */ /* 0x000fe400078e3cff */
[----:B------:R-:W-:Y:S02]  /*2550*/  LOP3.LUT R11, R15, R7, RZ, 0x3c, !PT ;  /* 0x000000070f0b7212 */ /* 0x000fe400078e3cff */
[----:B------:R-:W-:Y:S02]  /*2560*/  LOP3.LUT R12, R21, R2, RZ, 0x3c, !PT ;  /* 0x00000002150c7212 */ /* 0x000fe400078e3cff */
[----:B------:R-:W-:-:S02]  /*2570*/  @!P6 LOP3.LUT R0, RZ, R3, RZ, 0x33, !PT ;  /* 0x00000003ff00e212 */ /* 0x000fc400078e33ff */
[----:B------:R-:W-:Y:S02]  /*2580*/  ISETP.GT.AND P6, PT, R10, -0x1, PT ;  /* 0xffffffff0a00780c */ /* 0x000fe40003fc4270 */
[----:B------:R-:W-:Y:S02]  /*2590*/  LOP3.LUT R10, R0, R3, RZ, 0x3c, !PT ;  /* 0x00000003000a7212 */ /* 0x000fe400078e3cff */
[----:B------:R-:W-:Y:S02]  /*25a0*/  ISETP.GT.AND P5, PT, R11, -0x1, PT ;  /* 0xffffffff0b00780c */ /* 0x000fe40003fa4270 */
[----:B------:R-:W-:Y:S02]  /*25b0*/  ISETP.GT.AND P0, PT, R10, -0x1, PT ;  /* 0xffffffff0a00780c */ /* 0x000fe40003f04270 */
[----:B------:R-:W-:Y:S02]  /*25c0*/  ISETP.GT.AND P4, PT, R12, -0x1, PT ;  /* 0xffffffff0c00780c */ /* 0x000fe40003f84270 */
[----:B------:R-:W-:-:S02]  /*25d0*/  SEL R11, R3, RZ, !P0 ;  /* 0x000000ff030b7207 */ /* 0x000fc40004000000 */
[----:B------:R-:W-:Y:S02]  /*25e0*/  SEL R9, R9, RZ, !P3 ;  /* 0x000000ff09097207 */ /* 0x000fe40005800000 */
[----:B------:R-:W-:Y:S02]  /*25f0*/  ISETP.NE.AND P0, PT, R13, RZ, PT ;  /* 0x000000ff0d00720c */ /* 0x000fe40003f05270 */
[----:B------:R-:W-:Y:S02]  /*2600*/  ISETP.NE.AND P3, PT, R23, RZ, PT ;  /* 0x000000ff1700720c */ /* 0x000fe40003f65270 */
[----:B------:R-:W-:Y:S02]  /*2610*/  SEL R10, R2, RZ, !P4 ;  /* 0x000000ff020a7207 */ /* 0x000fe40006000000 */
[----:B------:R-:W-:Y:S02]  /*2620*/  SEL R2, R4, RZ, P0 ;  /* 0x000000ff04027207 */ /* 0x000fe40000000000 */
[----:B------:R-:W-:-:S02]  /*2630*/  SEL R3, R5, RZ, P1 ;  /* 0x000000ff05037207 */ /* 0x000fc40000800000 */
[----:B------:R-:W-:Y:S01]  /*2640*/  SEL R4, R9, RZ, P3 ;  /* 0x000000ff09047207 */ /* 0x000fe20001800000 */
[----:B------:R-:W-:Y:S01]  /*2650*/  IMAD.IADD R2, R13, 0x1, R2 ;  /* 0x000000010d027824 */ /* 0x000fe200078e0202 */
[----:B------:R-:W-:Y:S01]  /*2660*/  SEL R6, R6, RZ, !P6 ;  /* 0x000000ff06067207 */ /* 0x000fe20007000000 */
[----:B------:R-:W-:Y:S01]  /*2670*/  IMAD.IADD R3, R26, 0x1, R3 ;  /* 0x000000011a037824 */ /* 0x000fe200078e0203 */
[----:B------:R-:W-:Y:S02]  /*2680*/  SEL R7, R7, RZ, !P5 ;  /* 0x000000ff07077207 */ /* 0x000fe40006800000 */
[----:B------:R-:W-:Y:S02]  /*2690*/  ISETP.NE.AND P0, PT, R25, RZ, PT ;  /* 0x000000ff1900720c */ /* 0x000fe40003f05270 */
[----:B------:R-:W-:Y:S01]  /*26a0*/  ISETP.NE.AND P1, PT, R15, RZ, PT ;  /* 0x000000ff0f00720c */ /* 0x000fe20003f25270 */
[----:B------:R-:W-:Y:S01]  /*26b0*/  STG.E.64 desc[UR4][R18.64], R2 ;  /* 0x0000000212007986 */ /* 0x000fe2000c101b04 */
[----:B------:R-:W-:-:S02]  /*26c0*/  ISETP.NE.AND P3, PT, R0, RZ, PT ;  /* 0x000000ff0000720c */ /* 0x000fc40003f65270 */
[----:B------:R-:W-:Y:S02]  /*26d0*/  IADD3 R23, PT, PT, R23, R4, RZ ;  /* 0x0000000417177210 */ /* 0x000fe40007ffe0ff */
[----:B------:R-:W-:Y:S02]  /*26e0*/  SEL R6, R6, RZ, P0 ;  /* 0x000000ff06067207 */ /* 0x000fe40000000000 */
[----:B------:R-:W-:Y:S01]  /*26f0*/  SEL R4, R7, RZ, P1 ;  /* 0x000000ff07047207 */ /* 0x000fe20000800000 */
[----:B------:R-:W-:Y:S01]  /*2700*/  STG.E.64 desc[UR4][R18.64+0x400], R22 ;  /* 0x0004001612007986 */ /* 0x000fe2000c101b04 */
[----:B------:R-:W-:Y:S01]  /*2710*/  SEL R10, R10, RZ, P2 ;  /* 0x000000ff0a0a7207 */ /* 0x000fe20001000000 */
[----:B------:R-:W-:Y:S01]  /*2720*/  IMAD.IADD R6, R25, 0x1, R6 ;  /* 0x0000000119067824 */ /* 0x000fe200078e0206 */
[----:B------:R-:W-:Y:S01]  /*2730*/  SEL R11, R11, RZ, P3 ;  /* 0x000000ff0b0b7207 */ /* 0x000fe20001800000 */
[----:B------:R-:W-:Y:S02]  /*2740*/  IMAD.IADD R7, R15, 0x1, R4 ;  /* 0x000000010f077824 */ /* 0x000fe400078e0204 */
[----:B------:R-:W-:-:S02]  /*2750*/  IMAD.IADD R10, R21, 0x1, R10 ;  /* 0x00000001150a7824 */ /* 0x000fc400078e020a */
[----:B------:R-:W-:Y:S01]  /*2760*/  IMAD.IADD R11, R0, 0x1, R11 ;  /* 0x00000001000b7824 */ /* 0x000fe200078e020b */
[----:B------:R-:W-:Y:S04]  /*2770*/  STG.E.64 desc[UR4][R18.64+0x800], R6 ;  /* 0x0008000612007986 */ /* 0x000fe8000c101b04 */
[----:B------:R-:W-:Y:S01]  /*2780*/  STG.E.64 desc[UR4][R18.64+0xc00], R10 ;  /* 0x000c000a12007986 */ /* 0x000fe2000c101b04 */
[----:B------:R-:W-:Y:S05]  /*2790*/  EXIT ;  /* 0x000000000000794d */ /* 0x000fea0003800000 */
.L_x_49846:
        /* <DEDUP_REMOVED lines=14> */
.L_x_55111:


//--------------------- .text._ZN2at6native29vectorized_elementwise_kernelILi4ENS0_13AUnaryFunctorIiiiZZZNS0_21remainder_kernel_cudaERNS_18TensorIteratorBaseEENKUlvE_clEvENKUlvE1_clEvEUliiE_EESt5arrayIPcLm2EEEEviT0_T1_ --------------------------
	.section	.text._ZN2at6native29vectorized_elementwise_kernelILi4ENS0_13AUnaryFunctorIiiiZZZNS0_21remainder_kernel_cudaERNS_18TensorIteratorBaseEENKUlvE_clEvENKUlvE1_clEvEUliiE_EESt5arrayIPcLm2EEEEviT0_T1_,"ax",@progbits
	.align	128
        .global         _ZN2at6native29vectorized_elementwise_kernelILi4ENS0_13AUnaryFunctorIiiiZZZNS0_21remainder_kernel_cudaERNS_18TensorIteratorBaseEENKUlvE_clEvENKUlvE1_clEvEUliiE_EESt5arrayIPcLm2EEEEviT0_T1_
        .type           _ZN2at6native29vectorized_elementwise_kernelILi4ENS0_13AUnaryFunctorIiiiZZZNS0_21remainder_kernel_cudaERNS_18TensorIteratorBaseEENKUlvE_clEvENKUlvE1_clEvEUliiE_EESt5arrayIPcLm2EEEEviT0_T1_,@function
        .size           _ZN2at6native29vectorized_elementwise_kernelILi4ENS0_13AUnaryFunctorIiiiZZZNS0_21remainder_kernel_cudaERNS_18TensorIteratorBaseEENKUlvE_clEvENKUlvE1_clEvEUliiE_EESt5arrayIPcLm2EEEEviT0_T1_,(.L_x_55112 - _ZN2at6native29vectorized_elementwise_kernelILi4ENS0_13AUnaryFunctorIiiiZZZNS0_21remainder_kernel_cudaERNS_18TensorIteratorBaseEENKUlvE_clEvENKUlvE1_clEvEUliiE_EESt5arrayIPcLm2EEEEviT0_T1_)
        .other          _ZN2at6native29vectorized_elementwise_kernelILi4ENS0_13AUnaryFunctorIiiiZZZNS0_21remainder_kernel_cudaERNS_18TensorIteratorBaseEENKUlvE_clEvENKUlvE1_clEvEUliiE_EESt5arrayIPcLm2EEEEviT0_T1_,@"STO_CUDA_ENTRY STV_DEFAULT"
_ZN2at6native29vectorized_elementwise_kernelILi4ENS0_13AUnaryFunctorIiiiZZZNS0_21remainder_kernel_cudaERNS_18TensorIteratorBaseEENKUlvE_clEvENKUlvE1_clEvEUliiE_EESt5arrayIPcLm2EEEEviT0_T1_:
.text._ZN2at6native29vectorized_elementwise_kernelILi4ENS0_13AUnaryFunctorIiiiZZZNS0_21remainder_kernel_cudaERNS_18TensorIteratorBaseEENKUlvE_clEvENKUlvE1_clEvEUliiE_EESt5arrayIPcLm2EEEEviT0_T1_:
        /* <DEDUP_REMOVED lines=60> */
[----:B------:R-:W-:Y:S02]  /*03c0*/  @!P0 IMAD.IADD R3, R23, 0x1, R4 ;  /* 0x0000000117038824 */ /* 0x000fe400078e0204 */
[----:B------:R-:W-:-:S02]  /*03d0*/  IMAD.MOV.U32 R11, RZ, RZ, RZ ;  /* 0x000000ffff0b7224 */ /* 0x000fc400078e00ff */
        /* <DEDUP_REMOVED lines=36> */
.L_x_49849:
[----:B------:R-:W-:Y:S05]  /*0620*/  BSYNC.RECONVERGENT B0 ;  /* 0x0000000000007941 */ /* 0x000fea0003800200 */
.L_x_49848:
        /* <DEDUP_REMOVED lines=36> */
.L_x_49851:
[----:B------:R-:W-:Y:S05]  /*0870*/  BSYNC.RECONVERGENT B0 ;  /* 0x0000000000007941 */ /* 0x000fea0003800200 */
.L_x_49850:
[C---:B------:R-:W-:Y:S01]  /*0880*/  VIADD R15, R4.reuse, 0x180 ;  /* 0x00000180040f7836 */ /* 0x040fe20000000000 */
[C---:B------:R-:W-:Y:S01]  /*0890*/  IADD3 R17, PT, PT, R4.reuse, 0x200, RZ ;  /* 0x0000020004117810 */ /* 0x040fe20007ffe0ff */
[C---:B------:R-:W-:Y:S01]  /*08a0*/  VIADD R19, R4.reuse, 0x280 ;  /* 0x0000028004137836 */ /* 0x040fe20000000000 */
[----:B------:R-:W-:Y:S01]  /*08b0*/  BSSY.RECONVERGENT B0, `(.L_x_49852) ;  /* 0x0000026000007945 */ /* 0x000fe20003800200 */
[C---:B------:R-:W-:Y:S01]  /*08c0*/  VIADD R21, R4.reuse, 0x300 ;  /* 0x0000030004157836 */ /* 0x040fe20000000000 */
[-C--:B------:R-:W-:Y:S01]  /*08d0*/  ISETP.GE.U32.AND P2, PT, R17, R0.reuse, PT ;  /* 0x000000001100720c */ /* 0x080fe20003f46070 */
[----:B------:R-:W-:Y:S01]  /*08e0*/  VIADD R17, R4, 0x380 ;  /* 0x0000038004117836 */ /* 0x000fe20000000000 */
[-C--:B------:R-:W-:Y:S02]  /*08f0*/  ISETP.GE.U32.AND P1, PT, R15, R0.reuse, PT ;  /* 0x000000000f00720c */ /* 0x080fe40003f26070 */
        /* <DEDUP_REMOVED lines=8> */
[----:B--2---:R-:W2:Y:S01]  /*0980*/  MUFU.RCP R19, R19 ;  /* 0x0000001300137308 */ /* 0x004ea20000001000 */
[----:B0-----:R-:W-:Y:S01]  /*0990*/  IABS R20, R18 ;  /* 0x0000001200147213 */ /* 0x001fe20000000000 */
[----:B--2---:R-:W-:-:S06]  /*09a0*/  VIADD R14, R19, 0xffffffe ;  /* 0x0ffffffe130e7836 */ /* 0x004fcc0000000000 */
        /* <DEDUP_REMOVED lines=22> */
.L_x_49853:
[----:B------:R-:W-:Y:S05]  /*0b10*/  BSYNC.RECONVERGENT B0 ;  /* 0x0000000000007941 */ /* 0x000fea0003800200 */
.L_x_49852:
        /* <DEDUP_REMOVED lines=11> */
[----:B0-----:R-:W-:Y:S02]  /*0bd0*/  IABS R20, R18 ;  /* 0x0000001200147213 */ /* 0x001fe40000000000 */
[----:B-1----:R-:W-:-:S05]  /*0be0*/  IADD3 R14, PT, PT, R17, 0xffffffe, RZ ;  /* 0x0ffffffe110e7810 */ /* 0x002fca0007ffe0ff */
        /* <DEDUP_REMOVED lines=16> */
[C---:B------:R-:W-:Y:S02]  /*0cf0*/  LOP3.LUT R14, R15.reuse, R5, RZ, 0x3c, !PT ;  /* 0x000000050f0e7212 */ /* 0x040fe400078e3cff */
[----:B------:R-:W-:Y:S02]  /*0d00*/  ISETP.NE.AND P6, PT, R15, RZ, PT ;  /* 0x000000ff0f00720c */ /* 0x000fe40003fc5270 */
[----:B------:R-:W-:-:S04]  /*0d10*/  ISETP.GT.AND P1, PT, R14, -0x1, PT ;  /* 0xffffffff0e00780c */ /* 0x000fc80003f24270 */
[----:B------:R-:W-:-:S04]  /*0d20*/  SEL R5, R5, RZ, !P1 ;  /* 0x000000ff05057207 */ /* 0x000fc80004800000 */
[----:B------:R-:W-:-:S05]  /*0d30*/  SEL R14, R5, RZ, P6 ;  /* 0x000000ff050e7207 */ /* 0x000fca0003000000 */
[----:B------:R-:W-:-:S07]  /*0d40*/  IMAD.IADD R5, R15, 0x1, R14 ;  /* 0x000000010f057824 */ /* 0x000fce00078e020e */
.L_x_49855:
[----:B------:R-:W-:Y:S05]  /*0d50*/  BSYNC.RECONVERGENT B0 ;  /* 0x0000000000007941 */ /* 0x000fea0003800200 */
.L_x_49854:
        /* <DEDUP_REMOVED lines=32> */
.L_x_49857:
[----:B------:R-:W-:Y:S05]  /*0f60*/  BSYNC.RECONVERGENT B0 ;  /* 0x0000000000007941 */ /* 0x000fea0003800200 */
.L_x_49856:
        /* <DEDUP_REMOVED lines=32> */
.L_x_49859:
[----:B------:R-:W-:Y:S05]  /*1170*/  BSYNC.RECONVERGENT B0 ;  /* 0x0000000000007941 */ /* 0x000fea0003800200 */
.L_x_49858:
        /* <DEDUP_REMOVED lines=32> */
.L_x_49861:
[----:B------:R-:W-:Y:S05]  /*1380*/  BSYNC.RECONVERGENT B0 ;  /* 0x0000000000007941 */ /* 0x000fea0003800200 */
.L_x_49860:
        /* <DEDUP_REMOVED lines=32> */
.L_x_49863:
[----:B------:R-:W-:Y:S05]  /*1590*/  BSYNC.RECONVERGENT B0 ;  /* 0x0000000000007941 */ /* 0x000fea0003800200 */
.L_x_49862:
[----:B------:R-:W-:Y:S01]  /*15a0*/  @!P0 IMAD.MOV.U32 R4, RZ, RZ, R13 ;  /* 0x000000ffff048224 */ /* 0x000fe200078e000d */
[----:B-----5:R0:W-:Y:S01]  /*15b0*/  @!P0 STG.E desc[UR4][R2.64], R11 ;  /* 0x0000000b02008986 */ /* 0x0201e2000c101904 */
        /* <DEDUP_REMOVED lines=16> */
.L_x_49866:
[----:B------:R-:W-:-:S13]  /*16c0*/  ISETP.GE.U32.AND P0, PT, R4, R0, PT ;  /* 0x000000000400720c */ /* 0x000fda0003f06070 */
[----:B------:R-:W-:Y:S05]  /*16d0*/  @P0 BRA `(.L_x_49868) ;  /* 0x0000000000300947 */ /* 0x000fea0003800000 */
[----:B0-----:R-:W0:Y:S01]  /*16e0*/  LDC.64 R2, c[0x0][0x390] ;  /* 0x0000e400ff027b82 */ /* 0x001e220000000a00 */
[----:B------:R-:W-:Y:S02]  /*16f0*/  IMAD.IADD R7, R23, 0x1, R4 ;  /* 0x0000000117077824 */ /* 0x000fe400078e0204 */
[----:B------:R-:W-:Y:S02]  /*1700*/  VIADD R4, R4, 0x80 ;  /* 0x0000008004047836 */ /* 0x000fe40000000000 */
[----:B0-----:R-:W-:-:S05]  /*1710*/  IMAD.WIDE.U32 R2, R7, 0x4, R2 ;  /* 0x0000000407027825 */ /* 0x001fca00078e0002 */
[----:B------:R1:W-:Y:S02]  /*1720*/  STG.E desc[UR4][R2.64], R5 ;  /* 0x0000000502007986 */ /* 0x0003e4000c101904 */
.L_x_49867:
[----:B------:R-:W-:-:S13]  /*1730*/  ISETP.GE.U32.AND P0, PT, R4, R0, PT ;  /* 0x000000000400720c */ /* 0x000fda0003f06070 */
[----:B------:R-:W-:Y:S05]  /*1740*/  @P0 BRA `(.L_x_49869) ;  /* 0x0000000000340947 */ /* 0x000fea0003800000 */
[----:B01----:R-:W0:Y:S01]  /*1750*/  LDC.64 R2, c[0x0][0x390] ;  /* 0x0000e400ff027b82 */ /* 0x003e220000000a00 */
[----:B------:R-:W-:Y:S02]  /*1760*/  IMAD.IADD R5, R23, 0x1, R4 ;  /* 0x0000000117057824 */ /* 0x000fe400078e0204 */
[----:B------:R-:W-:Y:S02]  /*1770*/  VIADD R4, R4, 0x80 ;  /* 0x0000008004047836 */ /* 0x000fe40000000000 */
[----:B0-----:R-:W-:-:S05]  /*1780*/  IMAD.WIDE.U32 R2, R5, 0x4, R2 ;  /* 0x0000000405027825 */ /* 0x001fca00078e0002 */
[----:B------:R1:W-:Y:S02]  /*1790*/  STG.E desc[UR4][R2.64], R16 ;  /* 0x0000001002007986 */ /* 0x0003e4000c101904 */
.L_x_49868:
        /* <DEDUP_REMOVED lines=8> */
.L_x_49869:
[----:B------:R-:W-:Y:S05]  /*1820*/  BSYNC.RELIABLE B1 ;  /* 0x0000000000017941 */ /* 0x000fea0003800100 */
.L_x_49865:
[----:B------:R-:W-:-:S13]  /*1830*/  ISETP.GE.U32.AND P0, PT, R4, R0, PT ;  /* 0x000000000400720c */ /* 0x000fda0003f06070 */
[----:B012---:R-:W0:Y:S01]  /*1840*/  @!P0 LDC.64 R2, c[0x0][0x390] ;  /* 0x0000e400ff028b82 */ /* 0x007e220000000a00 */
[----:B------:R-:W-:Y:S01]  /*1850*/  @!P0 IADD3 R5, PT, PT, R23, R4, RZ ;  /* 0x0000000417058210 */ /* 0x000fe20007ffe0ff */
[----:B------:R-:W-:-:S04]  /*1860*/  @!P0 VIADD R4, R4, 0x80 ;  /* 0x0000008004048836 */ /* 0x000fc80000000000 */
[----:B0-----:R-:W-:-:S05]  /*1870*/  @!P0 IMAD.WIDE.U32 R2, R5, 0x4, R2 ;  /* 0x0000000405028825 */ /* 0x001fca00078e0002 */
[----:B------:R2:W-:Y:S02]  /*1880*/  @!P0 STG.E desc[UR4][R2.64], R14 ;  /* 0x0000000e02008986 */ /* 0x0005e4000c101904 */
.L_x_49870:
[----:B------:R-:W-:Y:S05]  /*1890*/  BSYNC.RECONVERGENT B0 ;  /* 0x0000000000007941 */ /* 0x000fea0003800200 */
.L_x_49864:
        /* <DEDUP_REMOVED lines=8> */
.L_x_49847:
        /* <DEDUP_REMOVED lines=11> */
[----:B---3--:R-:W-:-:S03]  /*19d0*/  IABS R22, R8 ;  /* 0x0000000800167213 */ /* 0x008fc60000000000 */
[----:B------:R-:W1:Y:S08]  /*19e0*/  I2F.RP R17, R20 ;  /* 0x0000001400117306 */ /* 0x000e700000209400 */
[----:B------:R-:W2:Y:S08]  /*19f0*/  I2F.RP R24, R25 ;  /* 0x0000001900187306 */ /* 0x000eb00000209400 */
[----:B------:R-:W-:Y:S08]  /*1a00*/  I2F.RP R2, R7 ;  /* 0x0000000700027306 */ /* 0x000ff00000209400 */
[----:B0-----:R-:W0:Y:S08]  /*1a10*/  MUFU.RCP R6, R6 ;  /* 0x0000000600067308 */ /* 0x001e300000001000 */
[----:B-1----:R-:W1:Y:S08]  /*1a20*/  MUFU.RCP R17, R17 ;  /* 0x0000001100117308 */ /* 0x002e700000001000 */
[----:B--2---:R-:W2:Y:S01]  /*1a30*/  MUFU.RCP R24, R24 ;  /* 0x0000001800187308 */ /* 0x004ea20000001000 */
[----:B0-----:R-:W-:-:S07]  /*1a40*/  VIADD R26, R6, 0xffffffe ;  /* 0x0ffffffe061a7836 */ /* 0x001fce0000000000 */
[----:B------:R-:W0:Y:S01]  /*1a50*/  MUFU.RCP R2, R2 ;  /* 0x0000000200027308 */ /* 0x000e220000001000 */
[----:B-1----:R-:W-:-:S07]  /*1a60*/  VIADD R18, R17, 0xffffffe ;  /* 0x0ffffffe11127836 */ /* 0x002fce0000000000 */
[----:B------:R-:W-:Y:S01]  /*1a70*/  I2F.RP R0, R22 ;  /* 0x0000001600007306 */ /* 0x000fe20000209400 */
[----:B--2---:R-:W-:-:S07]  /*1a80*/  VIADD R4, R24, 0xffffffe ;  /* 0x0ffffffe18047836 */ /* 0x004fce0000000000 */
[----:B------:R1:W2:Y:S01]  /*1a90*/  F2I.FTZ.U32.TRUNC.NTZ R27, R26 ;  /* 0x0000001a001b7305 */ /* 0x0002a2000021f000 */
[----:B0-----:R-:W-:-:S07]  /*1aa0*/  IADD3 R3, PT, PT, R2, 0xffffffe, RZ ;  /* 0x0ffffffe02037810 */ /* 0x001fce0007ffe0ff */
[----:B------:R0:W3:Y:S01]  /*1ab0*/  F2I.FTZ.U32.TRUNC.NTZ R19, R18 ;  /* 0x0000001200137305 */ /* 0x0000e2000021f000 */
[----:B-1----:R-:W-:Y:S02]  /*1ac0*/  IMAD.MOV.U32 R26, RZ, RZ, RZ ;  /* 0x000000ffff1a7224 */ /* 0x002fe400078e00ff */
[----:B--2---:R-:W-:-:S05]  /*1ad0*/  IMAD.MOV R6, RZ, RZ, -R27 ;  /* 0x000000ffff067224 */ /* 0x004fca00078e0a1b */
[----:B------:R-:W1:Y:S01]  /*1ae0*/  MUFU.RCP R0, R0 ;  /* 0x0000000000007308 */ /* 0x000e620000001000 */
[----:B0-----:R-:W-:Y:S02]  /*1af0*/  IMAD.MOV.U32 R18, RZ, RZ, RZ ;  /* 0x000000ffff127224 */ /* 0x001fe400078e00ff */
[----:B------:R-:W-:Y:S02]  /*1b00*/  IMAD R17, R6, R21, RZ ;  /* 0x0000001506117224 */ /* 0x000fe400078e02ff */
[----:B---3--:R-:W-:-:S03]  /*1b10*/  IMAD.MOV R29, RZ, RZ, -R19 ;  /* 0x000000ffff1d7224 */ /* 0x008fc600078e0a13 */
[----:B------:R-:W0:Y:S01]  /*1b20*/  F2I.FTZ.U32.TRUNC.NTZ R5, R4 ;  /* 0x0000000400057305 */ /* 0x000e22000021f000 */
[----:B------:R-:W-:-:S04]  /*1b30*/  IMAD.HI.U32 R26, R27, R17, R26 ;  /* 0x000000111b1a7227 */ /* 0x000fc800078e001a */
[----:B------:R-:W-:-:S03]  /*1b40*/  IMAD R17, R29, R20, RZ ;  /* 0x000000141d117224 */ /* 0x000fc600078e02ff */
[----:B------:R-:W2:Y:S01]  /*1b50*/  F2I.FTZ.U32.TRUNC.NTZ R3, R3 ;  /* 0x0000000300037305 */ /* 0x000ea2000021f000 */
[----:B-1----:R-:W-:Y:S02]  /*1b60*/  VIADD R2, R0, 0xffffffe ;  /* 0x0ffffffe00027836 */ /* 0x002fe40000000000 */
[----:B------:R-:W-:-:S04]  /*1b70*/  IMAD.HI.U32 R0, R19, R17, R18 ;  /* 0x0000001113007227 */ /* 0x000fc800078e0012 */
[----:B0-----:R-:W-:Y:S01]  /*1b80*/  IMAD.MOV R4, RZ, RZ, -R5 ;  /* 0x000000ffff047224 */ /* 0x001fe200078e0a05 */
[----:B------:R0:W1:Y:S03]  /*1b90*/  F2I.FTZ.U32.TRUNC.NTZ R19, R2 ;  /* 0x0000000200137305 */ /* 0x000066000021f000 */
[----:B------:R-:W-:Y:S01]  /*1ba0*/  IMAD R17, R4, R25, RZ ;  /* 0x0000001904117224 */ /* 0x000fe200078e02ff */
[----:B------:R-:W-:Y:S01]  /*1bb0*/  MOV R4, RZ ;  /* 0x000000ff00047202 */ /* 0x000fe20000000f00 */
[----:B--2---:R-:W-:-:S04]  /*1bc0*/  IMAD.MOV R6, RZ, RZ, -R3 ;  /* 0x000000ffff067224 */ /* 0x004fc800078e0a03 */
[----:B------:R-:W-:Y:S01]  /*1bd0*/  IMAD.HI.U32 R24, R5, R17, R4 ;  /* 0x0000001105187227 */ /* 0x000fe200078e0004 */
[----:B------:R-:W-:Y:S01]  /*1be0*/  IABS R5, R9 ;  /* 0x0000000900057213 */ /* 0x000fe20000000000 */
[----:B------:R-:W2:Y:S02]  /*1bf0*/  LDC R4, c[0x0][0x388] ;  /* 0x0000e200ff047b82 */ /* 0x000ea40000000800 */
[----:B0-----:R-:W-:Y:S02]  /*1c00*/  IMAD.MOV.U32 R2, RZ, RZ, RZ ;  /* 0x000000ffff027224 */ /* 0x001fe400078e00ff */
[----:B------:R-:W-:-:S04]  /*1c10*/  IMAD R17, R6, R7, RZ ;  /* 0x0000000706117224 */ /* 0x000fc800078e02ff */
[----:B------:R-:W-:Y:S02]  /*1c20*/  IMAD.HI.U32 R28, R3, R17, R2 ;  /* 0x00000011031c7227 */ /* 0x000fe400078e0002 */
[----:B------:R-:W0:Y:S02]  /*1c30*/  I2F.RP R2, R5 ;  /* 0x0000000500027306 */ /* 0x000e240000209400 */
[----:B-1----:R-:W-:-:S04]  /*1c40*/  IMAD.MOV R3, RZ, RZ, -R19 ;  /* 0x000000ffff037224 */ /* 0x002fc800078e0a13 */
[----:B------:R-:W-:-:S04]  /*1c50*/  IMAD R3, R3, R22, RZ ;  /* 0x0000001603037224 */ /* 0x000fc800078e02ff */
[----:B------:R-:W-:Y:S01]  /*1c60*/  IMAD.HI.U32 R6, R19, R3, R18 ;  /* 0x0000000313067227 */ /* 0x000fe200078e0012 */
[----:B------:R-:W-:Y:S02]  /*1c70*/  IABS R3, R12 ;  /* 0x0000000c00037213 */ /* 0x000fe40000000000 */
[----:B--2---:R-:W-:Y:S01]  /*1c80*/  IABS R17, R4 ;  /* 0x0000000400117213 */ /* 0x004fe20000000000 */
[----:B0-----:R-:W0:Y:S02]  /*1c90*/  MUFU.RCP R2, R2 ;  /* 0x0000000200027308 */ /* 0x001e240000001000 */
[----:B------:R-:W-:Y:S01]  /*1ca0*/  IMAD.MOV R3, RZ, RZ, -R3 ;  /* 0x000000ffff037224 */ /* 0x000fe200078e0a03 */
[----:B------:R-:W-:Y:S01]  /*1cb0*/  ISETP.GE.AND P0, PT, R4, RZ, PT ;  /* 0x000000ff0400720c */ /* 0x000fe20003f06270 */
[----:B------:R-:W-:-:S04]  /*1cc0*/  IMAD.HI.U32 R26, R26, R17, RZ ;  /* 0x000000111a1a7227 */ /* 0x000fc800078e00ff */
[----:B------:R-:W-:Y:S01]  /*1cd0*/  IMAD R4, R26, R3, R17 ;  /* 0x000000031a047224 */ /* 0x000fe200078e0211 */
[----:B------:R-:W-:Y:S01]  /*1ce0*/  IABS R3, R13 ;  /* 0x0000000d00037213 */ /* 0x000fe20000000000 */
[-C--:B------:R-:W-:Y:S01]  /*1cf0*/  IMAD.HI.U32 R24, R24, R17.reuse, RZ ;  /* 0x0000001118187227 */ /* 0x080fe200078e00ff */
[----:B------:R-:W-:Y:S02]  /*1d00*/  IABS R26, R10 ;  /* 0x0000000a001a7213 */ /* 0x000fe40000000000 */
[----:B------:R-:W-:Y:S01]  /*1d10*/  ISETP.GT.U32.AND P1, PT, R21, R4, PT ;  /* 0x000000041500720c */ /* 0x000fe20003f24070 */
[----:B------:R-:W-:Y:S02]  /*1d20*/  IMAD.MOV R3, RZ, RZ, -R3 ;  /* 0x000000ffff037224 */ /* 0x000fe400078e0a03 */
[----:B------:R-:W-:-:S04]  /*1d30*/  IMAD.HI.U32 R0, R0, R17, RZ ;  /* 0x0000001100007227 */ /* 0x000fc800078e00ff */
[----:B0-----:R-:W-:Y:S01]  /*1d40*/  VIADD R18, R2, 0xffffffe ;  /* 0x0ffffffe02127836 */ /* 0x001fe20000000000 */
[----:B------:R-:W-:Y:S01]  /*1d50*/  IABS R2, R14 ;  /* 0x0000000e00027213 */ /* 0x000fe20000000000 */
[----:B------:R-:W-:Y:S01]  /*1d60*/  IMAD R3, R0, R3, R17 ;  /* 0x0000000300037224 */ /* 0x000fe200078e0211 */
[----:B------:R-:W-:Y:S01]  /*1d70*/  IABS R0, R15 ;  /* 0x0000000f00007213 */ /* 0x000fe20000000000 */
[----:B------:R-:W0:Y:S01]  /*1d80*/  F2I.FTZ.U32.TRUNC.NTZ R19, R18 ;  /* 0x0000001200137305 */ /* 0x000e22000021f000 */
[----:B------:R-:W-:Y:S02]  /*1d90*/  IMAD.HI.U32 R28, R28, R17, RZ ;  /* 0x000000111c1c7227 */ /* 0x000fe400078e00ff */
[----:B------:R-:W-:Y:S02]  /*1da0*/  ISETP.GT.U32.AND P2, PT, R20, R3, PT ;  /* 0x000000031400720c */ /* 0x000fe40003f44070 */
[----:B------:R-:W-:Y:S02]  /*1db0*/  IMAD.MOV R2, RZ, RZ, -R2 ;  /* 0x000000ffff027224 */ /* 0x000fe400078e0a02 */
[----:B------:R-:W-:-:S02]  /*1dc0*/  @!P1 IMAD.IADD R4, R4, 0x1, -R21 ;  /* 0x0000000104049824 */ /* 0x000fc400078e0a15 */
[--C-:B------:R-:W-:Y:S02]  /*1dd0*/  IMAD R2, R24, R2, R17.reuse ;  /* 0x0000000218027224 */ /* 0x100fe400078e0211 */
[----:B------:R-:W-:Y:S01]  /*1de0*/  IMAD.MOV R0, RZ, RZ, -R0 ;  /* 0x000000ffff007224 */ /* 0x000fe200078e0a00 */
[----:B------:R-:W-:Y:S01]  /*1df0*/  ISETP.GT.U32.AND P1, PT, R21, R4, PT ;  /* 0x000000041500720c */ /* 0x000fe20003f24070 */
[----:B------:R-:W-:Y:S01]  /*1e00*/  IMAD.HI.U32 R6, R6, R17, RZ ;  /* 0x0000001106067227 */ /* 0x000fe200078e00ff */
[----:B------:R-:W-:Y:S02]  /*1e10*/  ISETP.GT.U32.AND P3, PT, R25, R2, PT ;  /* 0x000000021900720c */ /* 0x000fe40003f64070 */
[----:B0-----:R-:W-:Y:S01]  /*1e20*/  IADD3 R18, PT, PT, RZ, -R19, RZ ;  /* 0x80000013ff127210 */ /* 0x001fe20007ffe0ff */
[----:B------:R-:W-:Y:S02]  /*1e30*/  @!P2 IMAD.IADD R3, R3, 0x1, -R20 ;  /* 0x000000010303a824 */ /* 0x000fe400078e0a14 */
[----:B------:R-:W-:-:S02]  /*1e40*/  IMAD R0, R28, R0, R17 ;  /* 0x000000001c007224 */ /* 0x000fc400078e0211 */
[----:B------:R-:W-:Y:S01]  /*1e50*/  IMAD R27, R18, R5, RZ ;  /* 0x00000005121b7224 */ /* 0x000fe200078e02ff */
[----:B------:R-:W-:Y:S01]  /*1e60*/  ISETP.GT.U32.AND P2, PT, R20, R3, PT ;  /* 0x000000031400720c */ /* 0x000fe20003f44070 */
[----:B------:R-:W-:Y:S02]  /*1e70*/  IMAD.MOV.U32 R18, RZ, RZ, RZ ;  /* 0x000000ffff127224 */ /* 0x000fe400078e00ff */
[----:B------:R-:W-:Y:S02]  /*1e80*/  @!P1 IMAD.IADD R4, R4, 0x1, -R21 ;  /* 0x0000000104049824 */ /* 0x000fe400078e0a15 */
[----:B------:R-:W-:Y:S02]  /*1e90*/  IMAD.HI.U32 R24, R19, R27, R18 ;  /* 0x0000001b13187227 */ /* 0x000fe400078e0012 */
[----:B------:R-:W0:Y:S02]  /*1ea0*/  I2F.RP R27, R26 ;  /* 0x0000001a001b7306 */ /* 0x000e240000209400 */
[----:B------:R-:W-:Y:S01]  /*1eb0*/  @!P3 IMAD.IADD R2, R2, 0x1, -R25 ;  /* 0x000000010202b824 */ /* 0x000fe200078e0a19 */
[----:B------:R-:W-:Y:S01]  /*1ec0*/  ISETP.NE.AND P3, PT, R14, RZ, PT ;  /* 0x000000ff0e00720c */ /* 0x000fe20003f65270 */
[----:B------:R-:W-:-:S02]  /*1ed0*/  @!P0 IMAD.MOV R4, RZ, RZ, -R4 ;  /* 0x000000ffff048224 */ /* 0x000fc400078e0a04 */
[----:B------:R-:W-:Y:S01]  /*1ee0*/  @!P2 IADD3 R3, PT, PT, R3, -R20, RZ ;  /* 0x800000140303a210 */ /* 0x000fe20007ffe0ff */
[----:B------:R-:W-:Y:S01]  /*1ef0*/  IMAD.HI.U32 R24, R24, R17, RZ ;  /* 0x0000001118187227 */ /* 0x000fe200078e00ff */
[----:B------:R-:W1:Y:S01]  /*1f00*/  LDC.64 R20, c[0x0][0x390] ;  /* 0x0000e400ff147b82 */ /* 0x000e620000000a00 */
[----:B------:R-:W-:Y:S02]  /*1f10*/  ISETP.GT.U32.AND P1, PT, R25, R2, PT ;  /* 0x000000021900720c */ /* 0x000fe40003f24070 */
[----:B------:R-:W-:Y:S01]  /*1f20*/  ISETP.GT.U32.AND P2, PT, R7, R0, PT ;  /* 0x000000000700720c */ /* 0x000fe20003f44070 */
[----:B0-----:R-:W0:Y:S10]  /*1f30*/  MUFU.RCP R27, R27 ;  /* 0x0000001b001b7308 */ /* 0x001e340000001000 */
[----:B------:R-:W-:-:S02]  /*1f40*/  @!P1 IMAD.IADD R2, R2, 0x1, -R25 ;  /* 0x0000000102029824 */ /* 0x000fc400078e0a19 */
[----:B------:R-:W-:Y:S01]  /*1f50*/  @!P2 IMAD.IADD R0, R0, 0x1, -R7 ;  /* 0x000000010000a824 */ /* 0x000fe200078e0a07 */
[----:B------:R-:W-:-:S04]  /*1f60*/  ISETP.NE.AND P2, PT, R13, RZ, PT ;  /* 0x000000ff0d00720c */ /* 0x000fc80003f45270 */
[----:B------:R-:W-:Y:S01]  /*1f70*/  ISETP.GT.U32.AND P1, PT, R7, R0, PT ;  /* 0x000000000700720c */ /* 0x000fe20003f24070 */
[----:B0-----:R-:W-:Y:S02]  /*1f80*/  VIADD R18, R27, 0xffffffe ;  /* 0x0ffffffe1b127836 */ /* 0x001fe40000000000 */
[----:B-1----:R-:W-:Y:S02]  /*1f90*/  IMAD.WIDE.U32 R20, R23, 0x4, R20 ;  /* 0x0000000417147825 */ /* 0x002fe400078e0014 */
[----:B------:R0:W1:Y:S02]  /*1fa0*/  F2I.FTZ.U32.TRUNC.NTZ R19, R18 ;  /* 0x0000001200137305 */ /* 0x000064000021f000 */
[----:B------:R-:W-:Y:S01]  /*1fb0*/  IMAD.WIDE.U32 R20, R16, 0x10, R20 ;  /* 0x0000001010147825 */ /* 0x000fe200078e0014 */
[----:B------:R-:W-:-:S05]  /*1fc0*/  IABS R16, R9 ;  /* 0x0000000900107213 */ /* 0x000fca0000000000 */
[----:B------:R-:W-:Y:S01]  /*1fd0*/  @!P1 IMAD.IADD R0, R0, 0x1, -R7 ;  /* 0x0000000100009824 */ /* 0x000fe200078e0a07 */
[----:B------:R-:W-:Y:S01]  /*1fe0*/  IABS R7, R8 ;  /* 0x0000000800077213 */ /* 0x000fe20000000000 */
[----:B0-----:R-:W-:Y:S01]  /*1ff0*/  IMAD.MOV.U32 R18, RZ, RZ, RZ ;  /* 0x000000ffff127224 */ /* 0x001fe200078e00ff */
[----:B------:R-:W-:Y:S01]  /*2000*/  ISETP.NE.AND P1, PT, R12, RZ, PT ;  /* 0x000000ff0c00720c */ /* 0x000fe20003f25270 */
[----:B------:R-:W-:Y:S01]  /*2010*/  IMAD.MOV R16, RZ, RZ, -R16 ;  /* 0x000000ffff107224 */ /* 0x000fe200078e0a10 */
[----:B------:R-:W-:Y:S01]  /*2020*/  IADD3 R7, PT, PT, RZ, -R7, RZ ;  /* 0x80000007ff077210 */ /* 0x000fe20007ffe0ff */
[----:B------:R-:W-:Y:S02]  /*2030*/  @!P0 IMAD.MOV R0, RZ, RZ, -R0 ;  /* 0x000000ffff008224 */ /* 0x000fe400078e0a00 */
[----:B-1----:R-:W-:Y:S02]  /*2040*/  IMAD.MOV R27, RZ, RZ, -R19 ;  /* 0x000000ffff1b7224 */ /* 0x002fe400078e0a13 */
[----:B------:R-:W-:-:S02]  /*2050*/  IMAD R7, R6, R7, R17 ;  /* 0x0000000706077224 */ /* 0x000fc400078e0211 */
[----:B------:R-:W-:Y:S02]  /*2060*/  IMAD R25, R27, R26, RZ ;  /* 0x0000001a1b197224 */ /* 0x000fe400078e02ff */
[----:B------:R-:W-:Y:S01]  /*2070*/  IMAD.MOV.U32 R6, RZ, RZ, R3 ;  /* 0x000000ffff067224 */ /* 0x000fe200078e0003 */
[----:B------:R-:W-:Y:S01]  /*2080*/  ISETP.GT.U32.AND P4, PT, R22, R7, PT ;  /* 0x000000071600720c */ /* 0x000fe20003f84070 */
[----:B------:R-:W-:Y:S01]  /*2090*/  IMAD.HI.U32 R18, R19, R25, R18 ;  /* 0x0000001913127227 */ /* 0x000fe200078e0012 */
[----:B------:R-:W-:Y:S02]  /*20a0*/  IABS R19, R11 ;  /* 0x0000000b00137213 */ /* 0x000fe40000000000 */
[----:B------:R-:W-:Y:S01]  /*20b0*/  @!P1 LOP3.LUT R4, RZ, R12, RZ, 0x33, !PT ;  /* 0x0000000cff049212 */ /* 0x000fe200078e33ff */
[----:B------:R-:W-:Y:S01]  /*20c0*/  IMAD R16, R24, R16, R17 ;  /* 0x0000001018107224 */ /* 0x000fe200078e0211 */
[----:B------:R-:W0:Y:S01]  /*20d0*/  I2F.RP R23, R19 ;  /* 0x0000001300177306 */ /* 0x000e220000209400 */
[----:B------:R-:W-:Y:S01]  /*20e0*/  IABS R24, R10 ;  /* 0x0000000a00187213 */ /* 0x000fe20000000000 */
[----:B------:R-:W-:-:S04]  /*20f0*/  IMAD.HI.U32 R18, R18, R17, RZ ;  /* 0x0000001112127227 */ /* 0x000fc800078e00ff */
[----:B------:R-:W-:Y:S01]  /*2100*/  @!P0 IMAD.MOV R6, RZ, RZ, -R6 ;  /* 0x000000ffff068224 */ /* 0x000fe200078e0a06 */
[----:B------:R-:W-:Y:S01]  /*2110*/  @!P2 LOP3.LUT R6, RZ, R13, RZ, 0x33, !PT ;  /* 0x0000000dff06a212 */ /* 0x000fe200078e33ff */
[----:B------:R-:W-:Y:S01]  /*2120*/  @!P4 IMAD.IADD R7, R7, 0x1, -R22 ;  /* 0x000000010707c824 */ /* 0x000fe200078e0a16 */
[----:B------:R-:W-:-:S04]  /*2130*/  ISETP.NE.AND P2, PT, R15, RZ, PT ;  /* 0x000000ff0f00720c */ /* 0x000fc80003f45270 */
[----:B------:R-:W-:Y:S01]  /*2140*/  ISETP.GT.U32.AND P4, PT, R22, R7, PT ;  /* 0x000000071600720c */ /* 0x000fe20003f84070 */
[----:B0-----:R-:W0:Y:S08]  /*2150*/  MUFU.RCP R23, R23 ;  /* 0x0000001700177308 */ /* 0x001e300000001000 */
[----:B------:R-:W-:-:S04]  /*2160*/  @!P2 LOP3.LUT R0, RZ, R15, RZ, 0x33, !PT ;  /* 0x0000000fff00a212 */ /* 0x000fc800078e33ff */
[----:B------:R-:W-:Y:S01]  /*2170*/  @!P4 IMAD.IADD R7, R7, 0x1, -R22 ;  /* 0x000000010707c824 */ /* 0x000fe200078e0a16 */
[----:B------:R-:W-:Y:S01]  /*2180*/  ISETP.GT.U32.AND P4, PT, R5, R16, PT ;  /* 0x000000100500720c */ /* 0x000fe20003f84070 */
[----:B0-----:R-:W-:Y:S01]  /*2190*/  VIADD R25, R23, 0xffffffe ;  /* 0x0ffffffe17197836 */ /* 0x001fe20000000000 */
[----:B------:R-:W-:-:S03]  /*21a0*/  LOP3.LUT R23, R4, R12, RZ, 0x3c, !PT ;  /* 0x0000000c04177212 */ /* 0x000fc600078e3cff */
[----:B------:R0:W1:Y:S01]  /*21b0*/  F2I.FTZ.U32.TRUNC.NTZ R3, R25 ;  /* 0x0000001900037305 */ /* 0x000062000021f000 */
[----:B------:R-:W-:Y:S02]  /*21c0*/  ISETP.GT.AND P5, PT, R23, -0x1, PT ;  /* 0xffffffff1700780c */ /* 0x000fe40003fa4270 */
[----:B------:R-:W-:-:S05]  /*21d0*/  MOV R23, R2 ;  /* 0x0000000200177202 */ /* 0x000fca0000000f00 */
[----:B------:R-:W-:Y:S01]  /*21e0*/  @!P4 IMAD.IADD R16, R16, 0x1, -R5 ;  /* 0x000000011010c824 */ /* 0x000fe200078e0a05 */
[----:B------:R-:W-:Y:S01]  /*21f0*/  SEL R12, R12, RZ, !P5 ;  /* 0x000000ff0c0c7207 */ /* 0x000fe20006800000 */
[----:B------:R-:W-:Y:S01]  /*2200*/  @!P0 IMAD.MOV R23, RZ, RZ, -R23 ;  /* 0x000000ffff178224 */ /* 0x000fe200078e0a17 */
[----:B------:R-:W-:Y:S01]  /*2210*/  @!P3 LOP3.LUT R23, RZ, R14, RZ, 0x33, !PT ;  /* 0x0000000eff17b212 */ /* 0x000fe200078e33ff */
[----:B0-----:R-:W-:Y:S01]  /*2220*/  IMAD.MOV R25, RZ, RZ, -R24 ;  /* 0x000000ffff197224 */ /* 0x001fe200078e0a18 */
[----:B------:R-:W-:-:S03]  /*2230*/  LOP3.LUT R24, R6, R13, RZ, 0x3c, !PT ;  /* 0x0000000d06187212 */ /* 0x000fc600078e3cff */
[----:B------:R-:W-:Y:S01]  /*2240*/  IMAD R25, R18, R25, R17 ;  /* 0x0000001912197224 */ /* 0x000fe200078e0211 */
[----:B------:R-:W-:Y:S01]  /*2250*/  LOP3.LUT R18, R23, R14, RZ, 0x3c, !PT ;  /* 0x0000000e17127212 */ /* 0x000fe200078e3cff */
[--C-:B-1----:R-:W-:Y:S01]  /*2260*/  IMAD.MOV R2, RZ, RZ, -R3.reuse ;  /* 0x000000ffff027224 */ /* 0x102fe200078e0a03 */
[----:B------:R-:W-:Y:S02]  /*2270*/  ISETP.GT.AND P1, PT, R24, -0x1, PT ;  /* 0xffffffff1800780c */ /* 0x000fe40003f24270 */
[----:B------:R-:W-:Y:S01]  /*2280*/  ISETP.GT.U32.AND P6, PT, R26, R25, PT ;  /* 0x000000191a00720c */ /* 0x000fe20003fc4070 */
[----:B------:R-:W-:Y:S01]  /*2290*/  IMAD R27, R2, R19, RZ ;  /* 0x00000013021b7224 */ /* 0x000fe200078e02ff */
[----:B------:R-:W-:Y:S01]  /*22a0*/  ISETP.GT.AND P2, PT, R18, -0x1, PT ;  /* 0xffffffff1200780c */ /* 0x000fe20003f44270 */
[----:B------:R-:W-:Y:S01]  /*22b0*/  IMAD.MOV.U32 R2, RZ, RZ, RZ ;  /* 0x000000ffff027224 */ /* 0x000fe200078e00ff */
[----:B------:R-:W-:Y:S02]  /*22c0*/  LOP3.LUT R18, R0, R15, RZ, 0x3c, !PT ;  /* 0x0000000f00127212 */ /* 0x000fe400078e3cff */
[----:B------:R-:W-:Y:S01]  /*22d0*/  SEL R13, R13, RZ, !P1 ;  /* 0x000000ff0d0d7207 */ /* 0x000fe20004800000 */
[----:B------:R-:W-:Y:S01]  /*22e0*/  IMAD.HI.U32 R2, R3, R27, R2 ;  /* 0x0000001b03027227 */ /* 0x000fe200078e0002 */
[----:B------:R-:W-:-:S02]  /*22f0*/  IABS R3, R11 ;  /* 0x0000000b00037213 */ /* 0x000fc40000000000 */
[----:B------:R-:W-:Y:S02]  /*2300*/  ISETP.GT.AND P3, PT, R18, -0x1, PT ;  /* 0xffffffff1200780c */ /* 0x000fe40003f64270 */
[----:B------:R-:W-:Y:S01]  /*2310*/  IADD3 R3, PT, PT, RZ, -R3, RZ ;  /* 0x80000003ff037210 */ /* 0x000fe20007ffe0ff */
[----:B------:R-:W-:Y:S01]  /*2320*/  IMAD.HI.U32 R2, R2, R17, RZ ;  /* 0x0000001102027227 */ /* 0x000fe200078e00ff */
[----:B------:R-:W-:Y:S02]  /*2330*/  SEL R14, R14, RZ, !P2 ;  /* 0x000000ff0e0e7207 */ /* 0x000fe40005000000 */
[----:B------:R-:W-:Y:S01]  /*2340*/  SEL R15, R15, RZ, !P3 ;  /* 0x000000ff0f0f7207 */ /* 0x000fe20005800000 */
[----:B------:R-:W-:Y:S01]  /*2350*/  IMAD R2, R2, R3, R17 ;  /* 0x0000000302027224 */ /* 0x000fe200078e0211 */
[----:B------:R-:W-:Y:S01]  /*2360*/  ISETP.NE.AND P2, PT, R8, RZ, PT ;  /* 0x000000ff0800720c */ /* 0x000fe20003f45270 */
[----:B------:R-:W-:Y:S01]  /*2370*/  @!P6 IMAD.IADD R25, R25, 0x1, -R26 ;  /* 0x000000011919e824 */ /* 0x000fe200078e0a1a */
[----:B------:R-:W-:-:S02]  /*2380*/  ISETP.GT.U32.AND P6, PT, R5, R16, PT ;  /* 0x000000100500720c */ /* 0x000fc40003fc4070 */
[----:B------:R-:W-:Y:S02]  /*2390*/  ISETP.GT.U32.AND P4, PT, R19, R2, PT ;  /* 0x000000021300720c */ /* 0x000fe40003f84070 */
[----:B------:R-:W-:Y:S02]  /*23a0*/  ISETP.GT.U32.AND P5, PT, R26, R25, PT ;  /* 0x000000191a00720c */ /* 0x000fe40003fa4070 */
[----:B------:R-:W-:Y:S02]  /*23b0*/  ISETP.NE.AND P3, PT, R9, RZ, PT ;  /* 0x000000ff0900720c */ /* 0x000fe40003f65270 */
[----:B------:R-:W-:-:S05]  /*23c0*/  MOV R3, R7 ;  /* 0x0000000700037202 */ /* 0x000fca0000000f00 */
[----:B------:R-:W-:Y:S02]  /*23d0*/  @!P6 IMAD.IADD R16, R16, 0x1, -R5 ;  /* 0x000000011010e824 */ /* 0x000fe400078e0a05 */
[----:B------:R-:W-:Y:S01]  /*23e0*/  @!P4 IMAD.IADD R2, R2, 0x1, -R19 ;  /* 0x000000010202c824 */ /* 0x000fe200078e0a13 */
[----:B------:R-:W-:Y:S01]  /*23f0*/  ISETP.NE.AND P4, PT, R10, RZ, PT ;  /* 0x000000ff0a00720c */ /* 0x000fe20003f85270 */
[----:B------:R-:W-:Y:S01]  /*2400*/  @!P5 IMAD.IADD R25, R25, 0x1, -R26 ;  /* 0x000000011919d824 */ /* 0x000fe200078e0a1a */
[----:B------:R-:W-:Y:S01]  /*2410*/  ISETP.NE.AND P5, PT, R11, RZ, PT ;  /* 0x000000ff0b00720c */ /* 0x000fe20003fa5270 */
[----:B------:R-:W-:Y:S01]  /*2420*/  @!P0 IMAD.MOV R3, RZ, RZ, -R3 ;  /* 0x000000ffff038224 */ /* 0x000fe200078e0a03 */
[----:B------:R-:W-:Y:S01]  /*2430*/  ISETP.GT.U32.AND P1, PT, R19, R2, PT ;  /* 0x000000021300720c */ /* 0x000fe20003f24070 */
[----:B------:R-:W-:Y:S01]  /*2440*/  @!P0 IMAD.MOV R16, RZ, RZ, -R16 ;  /* 0x000000ffff108224 */ /* 0x000fe200078e0a10 */
[----:B------:R-:W-:Y:S01]  /*2450*/  @!P2 LOP3.LUT R3, RZ, R8, RZ, 0x33, !PT ;  /* 0x00000008ff03a212 */ /* 0x000fe200078e33ff */
[----:B------:R-:W-:Y:S01]  /*2460*/  @!P0 IMAD.MOV R25, RZ, RZ, -R25 ;  /* 0x000000ffff198224 */ /* 0x000fe200078e0a19 */
[----:B------:R-:W-:-:S02]  /*2470*/  @!P3 LOP3.LUT R16, RZ, R9, RZ, 0x33, !PT ;  /* 0x00000009ff10b212 */ /* 0x000fc400078e33ff */
[----:B------:R-:W-:Y:S02]  /*2480*/  LOP3.LUT R5, R3, R8, RZ, 0x3c, !PT ;  /* 0x0000000803057212 */ /* 0x000fe400078e3cff */
[----:B------:R-:W-:Y:S02]  /*2490*/  LOP3.LUT R7, R16, R9, RZ, 0x3c, !PT ;  /* 0x0000000910077212 */ /* 0x000fe400078e3cff */
[----:B------:R-:W-:-:S03]  /*24a0*/  @!P4 LOP3.LUT R25, RZ, R10, RZ, 0x33, !PT ;  /* 0x0000000aff19c212 */ /* 0x000fc600078e33ff */
[----:B------:R-:W-:Y:S01]  /*24b0*/  @!P1 IMAD.IADD R2, R2, 0x1, -R19 ;  /* 0x0000000102029824 */ /* 0x000fe200078e0a13 */
[----:B------:R-:W-:Y:S02]  /*24c0*/  LOP3.LUT R17, R25, R10, RZ, 0x3c, !PT ;  /* 0x0000000a19117212 */ /* 0x000fe400078e3cff */
[----:B------:R-:W-:Y:S01]  /*24d0*/  ISETP.GT.AND P1, PT, R7, -0x1, PT ;  /* 0xffffffff0700780c */ /* 0x000fe20003f24270 */
[----:B------:R-:W-:Y:S01]  /*24e0*/  @!P0 IMAD.MOV R2, RZ, RZ, -R2 ;  /* 0x000000ffff028224 */ /* 0x000fe200078e0a02 */
[-C--:B------:R-:W-:Y:S02]  /*24f0*/  @!P5 LOP3.LUT R2, RZ, R11.reuse, RZ, 0x33, !PT ;  /* 0x0000000bff02d212 */ /* 0x080fe400078e33ff */
[----:B------:R-:W-:Y:S02]  /*2500*/  ISETP.GT.AND P0, PT, R5, -0x1, PT ;  /* 0xffffffff0500780c */ /* 0x000fe40003f04270 */
[----:B------:R-:W-:Y:S02]  /*2510*/  LOP3.LUT R18, R2, R11, RZ, 0x3c, !PT ;  /* 0x0000000b02127212 */ /* 0x000fe400078e3cff */
[----:B------:R-:W-:-:S02]  /*2520*/  ISETP.GT.AND P2, PT, R17, -0x1, PT ;  /* 0xffffffff1100780c */ /* 0x000fc40003f44270 */
[----:B------:R-:W-:Y:S02]  /*2530*/  ISETP.GT.AND P3, PT, R18, -0x1, PT ;  /* 0xffffffff1200780c */ /* 0x000fe40003f64270 */
[----:B------:R-:W-:Y:S02]  /*2540*/  SEL R8, R8, RZ, !P0 ;  /* 0x000000ff08087207 */ /* 0x000fe40004000000 */
[----:B------:R-:W-:Y:S02]  /*2550*/  SEL R9, R9, RZ, !P1 ;  /* 0x000000ff09097207 */ /* 0x000fe40004800000 */
[----:B------:R-:W-:Y:S02]  /*2560*/  SEL R10, R10, RZ, !P2 ;  /* 0x000000ff0a0a7207 */ /* 0x000fe40005000000 */
[----:B------:R-:W-:Y:S02]  /*2570*/  SEL R11, R11, RZ, !P3 ;  /* 0x000000ff0b0b7207 */ /* 0x000fe40005800000 */
[----:B------:R-:W-:-:S02]  /*2580*/  ISETP.NE.AND P0, PT, R4, RZ, PT ;  /* 0x000000ff0400720c */ /* 0x000fc40003f05270 */
[----:B------:R-:W-:Y:S02]  /*2590*/  ISETP.NE.AND P1, PT, R6, RZ, PT ;  /* 0x000000ff0600720c */ /* 0x000fe40003f25270 */
[----:B------:R-:W-:Y:S02]  /*25a0*/  ISETP.NE.AND P2, PT, R23, RZ, PT ;  /* 0x000000ff1700720c */ /* 0x000fe40003f45270 */
[----:B------:R-:W-:Y:S02]  /*25b0*/  ISETP.NE.AND P3, PT, R0, RZ, PT ;  /* 0x000000ff0000720c */ /* 0x000fe40003f65270 */
[----:B------:R-:W-:Y:S02]  /*25c0*/  SEL R5, R12, RZ, P0 ;  /* 0x000000ff0c057207 */ /* 0x000fe40000000000 */
[----:B------:R-:W-:Y:S02]  /*25d0*/  SEL R13, R13, RZ, P1 ;  /* 0x000000ff0d0d7207 */ /* 0x000fe40000800000 */
[----:B------:R-:W-:Y:S01]  /*25e0*/  SEL R14, R14, RZ, P2 ;  /* 0x000000ff0e0e7207 */ /* 0x000fe20001000000 */
[----:B------:R-:W-:Y:S01]  /*25f0*/  IMAD.IADD R4, R4, 0x1, R5 ;  /* 0x0000000104047824 */ /* 0x000fe200078e0205 */
[----:B------:R-:W-:Y:S01]  /*2600*/  SEL R7, R15, RZ, P3 ;  /* 0x000000ff0f077207 */ /* 0x000fe20001800000 */
[----:B------:R-:W-:Y:S01]  /*2610*/  IMAD.IADD R5, R6, 0x1, R13 ;  /* 0x0000000106057824 */ /* 0x000fe200078e020d */
[----:B------:R-:W-:-:S02]  /*2620*/  ISETP.NE.AND P0, PT, R3, RZ, PT ;  /* 0x000000ff0300720c */ /* 0x000fc40003f05270 */
[----:B------:R-:W-:Y:S01]  /*2630*/  ISETP.NE.AND P1, PT, R16, RZ, PT ;  /* 0x000000ff1000720c */ /* 0x000fe20003f25270 */
[----:B------:R-:W-:Y:S01]  /*2640*/  IMAD.IADD R7, R0, 0x1, R7 ;  /* 0x0000000100077824 */ /* 0x000fe200078e0207 */
        /* <DEDUP_REMOVED lines=8> */
[----:B------:R-:W-:Y:S01]  /*26d0*/  IADD3 R6, PT, PT, R23, R14, RZ ;  /* 0x0000000e17067210 */ /* 0x000fe20007ffe0ff */
[----:B------:R-:W-:-:S02]  /*26e0*/  IMAD.IADD R10, R25, 0x1, R10 ;  /* 0x00000001190a7824 */ /* 0x000fc400078e020a */
[----:B------:R-:W-:Y:S02]  /*26f0*/  IMAD.IADD R11, R2, 0x1, R11 ;  /* 0x00000001020b7824 */ /* 0x000fe400078e020b */
[----:B------:R-:W-:Y:S04]  /*2700*/  STG.E.128 desc[UR4][R20.64], R4 ;  /* 0x0000000414007986 */ /* 0x000fe8000c101d04 */
[----:B------:R-:W-:Y:S01]  /*2710*/  STG.E.128 desc[UR4][R20.64+0x800], R8 ;  /* 0x0008000814007986 */ /* 0x000fe2000c101d04 */
[----:B------:R-:W-:Y:S05]  /*2720*/  EXIT ;  /* 0x000000000000794d */ /* 0x000fea0003800000 */
.L_x_49871:
        /* <DEDUP_REMOVED lines=13> */
.L_x_55112:


//--------------------- .text._ZN2at6native29vectorized_elementwise_kernelILi8ENS0_13AUnaryFunctorIiiiZZZNS0_21remainder_kernel_cudaERNS_18TensorIteratorBaseEENKUlvE_clEvENKUlvE1_clEvEUliiE_EESt5arrayIPcLm2EEEEviT0_T1_ --------------------------
	.section	.text._ZN2at6native29vectorized_elementwise_kernelILi8ENS0_13AUnaryFunctorIiiiZZZNS0_21remainder_kernel_cudaERNS_18TensorIteratorBaseEENKUlvE_clEvENKUlvE1_clEvEUliiE_EESt5arrayIPcLm2EEEEviT0_T1_,"ax",@progbits
	.align	128
        .global         _ZN2at6native29vectorized_elementwise_kernelILi8ENS0_13AUnaryFunctorIiiiZZZNS0_21remainder_kernel_cudaERNS_18TensorIteratorBaseEENKUlvE_clEvENKUlvE1_clEvEUliiE_EESt5arrayIPcLm2EEEEviT0_T1_
        .type           _ZN2at6native29vectorized_elementwise_kernelILi8ENS0_13AUnaryFunctorIiiiZZZNS0_21remainder_kernel_cudaERNS_18TensorIteratorBaseEENKUlvE_clEvENKUlvE1_clEvEUliiE_EESt5arrayIPcLm2EEEEviT0_T1_,@function
        .size           _ZN2at6native29vectorized_elementwise_kernelILi8ENS0_13AUnaryFunctorIiiiZZZNS0_21remainder_kernel_cudaERNS_18TensorIteratorBaseEENKUlvE_clEvENKUlvE1_clEvEUliiE_EESt5arrayIPcLm2EEEEviT0_T1_,(.L_x_55113 - _ZN2at6native29vectorized_elementwise_kernelILi8ENS0_13AUnaryFunctorIiiiZZZNS0_21remainder_kernel_cudaERNS_18TensorIteratorBaseEENKUlvE_clEvENKUlvE1_clEvEUliiE_EESt5arrayIPcLm2EEEEviT0_T1_)
        .other          _ZN2at6native29vectorized_elementwise_kernelILi8ENS0_13AUnaryFunctorIiiiZZZNS0_21remainder_kernel_cudaERNS_18TensorIteratorBaseEENKUlvE_clEvENKUlvE1_clEvEUliiE_EESt5arrayIPcLm2EEEEviT0_T1_,@"STO_CUDA_ENTRY STV_DEFAULT"
_ZN2at6native29vectorized_elementwise_kernelILi8ENS0_13AUnaryFunctorIiiiZZZNS0_21remainder_kernel_cudaERNS_18TensorIteratorBaseEENKUlvE_clEvENKUlvE1_clEvEUliiE_EESt5arrayIPcLm2EEEEviT0_T1_:
.text._ZN2at6native29vectorized_elementwise_kernelILi8ENS0_13AUnaryFunctorIiiiZZZNS0_21remainder_kernel_cudaERNS_18TensorIteratorBaseEENKUlvE_clEvENKUlvE1_clEvEUliiE_EESt5arrayIPcLm2EEEEviT0_T1_:
        /* <DEDUP_REMOVED lines=98> */
.L_x_49874:
[----:B------:R-:W-:Y:S05]  /*0620*/  BSYNC.RECONVERGENT B0 ;  /* 0x0000000000007941 */ /* 0x000fea0003800200 */
.L_x_49873:
        /* <DEDUP_REMOVED lines=36> */
.L_x_49876:
[----:B------:R-:W-:Y:S05]  /*0870*/  BSYNC.RECONVERGENT B0 ;  /* 0x0000000000007941 */ /* 0x000fea0003800200 */
.L_x_49875:
[C---:B------:R-:W-:Y:S01]  /*0880*/  VIADD R17, R4.reuse, 0x200 ;  /* 0x0000020004117836 */ /* 0x040fe20000000000 */
[----:B------:R-:W-:Y:S01]  /*0890*/  BSSY.RECONVERGENT B0, `(.L_x_49877) ;  /* 0x0000028000007945 */ /* 0x000fe20003800200 */
[C---:B------:R-:W-:Y:S02]  /*08a0*/  VIADD R15, R4.reuse, 0x180 ;  /* 0x00000180040f7836 */ /* 0x040fe40000000000 */
[C---:B------:R-:W-:Y:S01]  /*08b0*/  VIADD R21, R4.reuse, 0x280 ;  /* 0x0000028004157836 */ /* 0x040fe20000000000 */
[-C--:B------:R-:W-:Y:S01]  /*08c0*/  ISETP.GE.U32.AND P2, PT, R17, R0.reuse, PT ;  /* 0x000000001100720c */ /* 0x080fe20003f46070 */
[----:B------:R-:W-:Y:S01]  /*08d0*/  VIADD R23, R4, 0x300 ;  /* 0x0000030004177836 */ /* 0x000fe20000000000 */
[-C--:B------:R-:W-:Y:S02]  /*08e0*/  ISETP.GE.U32.AND P1, PT, R15, R0.reuse, PT ;  /* 0x000000000f00720c */ /* 0x080fe40003f26070 */
[-C--:B------:R-:W-:Y:S02]  /*08f0*/  ISETP.GE.U32.AND P3, PT, R21, R0.reuse, PT ;  /* 0x000000001500720c */ /* 0x080fe40003f66070 */
[----:B------:R-:W-:-:S02]  /*0900*/  ISETP.GE.U32.AND P4, PT, R23, R0, PT ;  /* 0x000000001700720c */ /* 0x000fc40003f86070 */
[----:B------:R-:W-:Y:S01]  /*0910*/  IADD3 R17, PT, PT, R4, 0x380, RZ ;  /* 0x0000038004117810 */ /* 0x000fe20007ffe0ff */
[----:B------:R-:W-:Y:S10]  /*0920*/  @P5 BRA `(.L_x_49878) ;  /* 0x0000000000785947 */ /* 0x000ff40003800000 */
        /* <DEDUP_REMOVED lines=30> */
.L_x_49878:
[----:B------:R-:W-:Y:S05]  /*0b10*/  BSYNC.RECONVERGENT B0 ;  /* 0x0000000000007941 */ /* 0x000fea0003800200 */
.L_x_49877:
        /* <DEDUP_REMOVED lines=35> */
.L_x_49880:
[----:B------:R-:W-:Y:S05]  /*0d50*/  BSYNC.RECONVERGENT B0 ;  /* 0x0000000000007941 */ /* 0x000fea0003800200 */
.L_x_49879:
        /* <DEDUP_REMOVED lines=32> */
.L_x_49882:
[----:B------:R-:W-:Y:S05]  /*0f60*/  BSYNC.RECONVERGENT B0 ;  /* 0x0000000000007941 */ /* 0x000fea0003800200 */
.L_x_49881:
        /* <DEDUP_REMOVED lines=32> */
.L_x_49884:
[----:B------:R-:W-:Y:S05]  /*1170*/  BSYNC.RECONVERGENT B0 ;  /* 0x0000000000007941 */ /* 0x000fea0003800200 */
.L_x_49883:
[----:B------:R-:W-:Y:S04]  /*1180*/  BSSY.RECONVERGENT B0, `(.L_x_49885) ;  /* 0x0000020000007945 */ /* 0x000fe80003800200 */
[----:B------:R-:W-:Y:S05]  /*1190*/  @P4 BRA `(.L_x_49886) ;  /* 0x0000000000784947 */ /* 0x000fea0003800000 */
[-C--:B-----5:R-:W-:Y:S01]  /*11a0*/  IABS R6, R7.reuse ;  /* 0x0000000700067213 */ /* 0x0a0fe20000000000 */
[----:B------:R-:W0:Y:S01]  /*11b0*/  LDC R18, c[0x0][0x388] ;  /* 0x0000e200ff127b82 */ /* 0x000e220000000800 */
[----:B------:R-:W-:Y:S02]  /*11c0*/  IABS R22, R7 ;  /* 0x0000000700167213 */ /* 0x000fe40000000000 */
[----:B------:R-:W1:Y:S02]  /*11d0*/  I2F.RP R17, R6 ;  /* 0x0000000600117306 */ /* 0x000e640000209400 */
[----:B------:R-:W-:-:S06]  /*11e0*/  IADD3 R22, PT, PT, RZ, -R22, RZ ;  /* 0x80000016ff167210 */ /* 0x000fcc0007ffe0ff */
        /* <DEDUP_REMOVED lines=25> */
.L_x_49886:
[----:B------:R-:W-:Y:S05]  /*1380*/  BSYNC.RECONVERGENT B0 ;  /* 0x0000000000007941 */ /* 0x000fea0003800200 */
.L_x_49885:
        /* <DEDUP_REMOVED lines=32> */
.L_x_49888:
[----:B------:R-:W-:Y:S05]  /*1590*/  BSYNC.RECONVERGENT B0 ;  /* 0x0000000000007941 */ /* 0x000fea0003800200 */
.L_x_49887:
[----:B------:R-:W-:Y:S01]  /*15a0*/  @!P0 MOV R4, R13 ;  /* 0x0000000d00048202 */ /* 0x000fe20000000f00 */
        /* <DEDUP_REMOVED lines=17> */
.L_x_49891:
[----:B------:R-:W-:-:S13]  /*16c0*/  ISETP.GE.U32.AND P0, PT, R4, R0, PT ;  /* 0x000000000400720c */ /* 0x000fda0003f06070 */
[----:B------:R-:W-:Y:S05]  /*16d0*/  @P0 BRA `(.L_x_49893) ;  /* 0x0000000000300947 */ /* 0x000fea0003800000 */
[----:B0-----:R-:W0:Y:S01]  /*16e0*/  LDC.64 R2, c[0x0][0x390] ;  /* 0x0000e400ff027b82 */ /* 0x001e220000000a00 */
[----:B------:R-:W-:Y:S02]  /*16f0*/  IMAD.IADD R7, R19, 0x1, R4 ;  /* 0x0000000113077824 */ /* 0x000fe400078e0204 */
[----:B------:R-:W-:Y:S02]  /*1700*/  VIADD R4, R4, 0x80 ;  /* 0x0000008004047836 */ /* 0x000fe40000000000 */
[----:B0-----:R-:W-:-:S05]  /*1710*/  IMAD.WIDE.U32 R2, R7, 0x4, R2 ;  /* 0x0000000407027825 */ /* 0x001fca00078e0002 */
[----:B------:R1:W-:Y:S02]  /*1720*/  STG.E desc[UR4][R2.64], R5 ;  /* 0x0000000502007986 */ /* 0x0003e4000c101904 */
.L_x_49892:
[----:B------:R-:W-:-:S13]  /*1730*/  ISETP.GE.U32.AND P0, PT, R4, R0, PT ;  /* 0x000000000400720c */ /* 0x000fda0003f06070 */
[----:B------:R-:W-:Y:S05]  /*1740*/  @P0 BRA `(.L_x_49894) ;  /* 0x0000000000340947 */ /* 0x000fea0003800000 */
[----:B01----:R-:W0:Y:S01]  /*1750*/  LDC.64 R2, c[0x0][0x390] ;  /* 0x0000e400ff027b82 */ /* 0x003e220000000a00 */
[----:B------:R-:W-:Y:S01]  /*1760*/  IMAD.IADD R5, R19, 0x1, R4 ;  /* 0x0000000113057824 */ /* 0x000fe200078e0204 */
[----:B------:R-:W-:-:S03]  /*1770*/  IADD3 R4, PT, PT, R4, 0x80, RZ ;  /* 0x0000008004047810 */ /* 0x000fc60007ffe0ff */
[----:B0-----:R-:W-:-:S05]  /*1780*/  IMAD.WIDE.U32 R2, R5, 0x4, R2 ;  /* 0x0000000405027825 */ /* 0x001fca00078e0002 */
[----:B------:R1:W-:Y:S02]  /*1790*/  STG.E desc[UR4][R2.64], R16 ;  /* 0x0000001002007986 */ /* 0x0003e4000c101904 */
.L_x_49893:
        /* <DEDUP_REMOVED lines=8> */
.L_x_49894:
[----:B------:R-:W-:Y:S05]  /*1820*/  BSYNC.RELIABLE B1 ;  /* 0x0000000000017941 */ /* 0x000fea0003800100 */
.L_x_49890:
[----:B------:R-:W-:-:S13]  /*1830*/  ISETP.GE.U32.AND P0, PT, R4, R0, PT ;  /* 0x000000000400720c */ /* 0x000fda0003f06070 */
[----:B012---:R-:W0:Y:S01]  /*1840*/  @!P0 LDC.64 R2, c[0x0][0x390] ;  /* 0x0000e400ff028b82 */ /* 0x007e220000000a00 */
[----:B------:R-:W-:Y:S02]  /*1850*/  @!P0 IMAD.IADD R5, R19, 0x1, R4 ;  /* 0x0000000113058824 */ /* 0x000fe400078e0204 */
[----:B------:R-:W-:Y:S02]  /*1860*/  @!P0 VIADD R4, R4, 0x80 ;  /* 0x0000008004048836 */ /* 0x000fe40000000000 */
[----:B0-----:R-:W-:-:S05]  /*1870*/  @!P0 IMAD.WIDE.U32 R2, R5, 0x4, R2 ;  /* 0x0000000405028825 */ /* 0x001fca00078e0002 */
[----:B------:R2:W-:Y:S02]  /*1880*/  @!P0 STG.E desc[UR4][R2.64], R14 ;  /* 0x0000000e02008986 */ /* 0x0005e4000c101904 */
.L_x_49895:
[----:B------:R-:W-:Y:S05]  /*1890*/  BSYNC.RECONVERGENT B0 ;  /* 0x0000000000007941 */ /* 0x000fea0003800200 */
.L_x_49889:
        /* <DEDUP_REMOVED lines=8> */
.L_x_49872:
        /* <DEDUP_REMOVED lines=10> */
[----:B------:R-:W-:-:S03]  /*19c0*/  IABS R21, R4 ;  /* 0x0000000400157213 */ /* 0x000fc60000000000 */
[----:B------:R-:W1:Y:S08]  /*19d0*/  I2F.RP R24, R23 ;  /* 0x0000001700187306 */ /* 0x000e700000209400 */
[----:B------:R-:W-:Y:S08]  /*19e0*/  I2F.RP R25, R18 ;  /* 0x0000001200197306 */ /* 0x000ff00000209400 */
[----:B0-----:R-:W0:Y:S08]  /*19f0*/  MUFU.RCP R13, R13 ;  /* 0x0000000d000d7308 */ /* 0x001e300000001000 */
[----:B-1----:R-:W1:Y:S08]  /*1a00*/  MUFU.RCP R24, R24 ;  /* 0x0000001800187308 */ /* 0x002e700000001000 */
[----:B------:R-:W-:Y:S01]  /*1a10*/  I2F.RP R12, R20 ;  /* 0x00000014000c7306 */ /* 0x000fe20000209400 */
[----:B0-----:R-:W-:-:S07]  /*1a20*/  VIADD R14, R13, 0xffffffe ;  /* 0x0ffffffe0d0e7836 */ /* 0x001fce0000000000 */
[----:B------:R-:W0:Y:S01]  /*1a30*/  MUFU.RCP R25, R25 ;  /* 0x0000001900197308 */ /* 0x000e220000001000 */
[----:B-1----:R-:W-:Y:S02]  /*1a40*/  IADD3 R16, PT, PT, R24, 0xffffffe, RZ ;  /* 0x0ffffffe18107810 */ /* 0x002fe40007ffe0ff */
[----:B------:R-:W1:Y:S05]  /*1a50*/  LDC R24, c[0x0][0x388] ;  /* 0x0000e200ff187b82 */ /* 0x000e6a0000000800 */
[----:B------:R-:W-:Y:S08]  /*1a60*/  I2F.RP R26, R21 ;  /* 0x00000015001a7306 */ /* 0x000ff00000209400 */
[----:B------:R2:W3:Y:S01]  /*1a70*/  F2I.FTZ.U32.TRUNC.NTZ R15, R14 ;  /* 0x0000000e000f7305 */ /* 0x0004e2000021f000 */
[----:B0-----:R-:W-:-:S07]  /*1a80*/  VIADD R3, R25, 0xffffffe ;  /* 0x0ffffffe19037836 */ /* 0x001fce0000000000 */
[----:B------:R-:W0:Y:S01]  /*1a90*/  MUFU.RCP R12, R12 ;  /* 0x0000000c000c7308 */ /* 0x000e220000001000 */
[----:B--2---:R-:W-:Y:S01]  /*1aa0*/  IMAD.MOV.U32 R14, RZ, RZ, RZ ;  /* 0x000000ffff0e7224 */ /* 0x004fe200078e00ff */
[----:B-1----:R-:W-:Y:S02]  /*1ab0*/  ISETP.GE.AND P5, PT, R24, RZ, PT ;  /* 0x000000ff1800720c */ /* 0x002fe40003fa6270 */
[----:B------:R-:W-:Y:S01]  /*1ac0*/  IABS R24, R24 ;  /* 0x0000001800187213 */ /* 0x000fe20000000000 */
        /* <DEDUP_REMOVED lines=9> */
[----:B------:R-:W-:Y:S01]  /*1b60*/  IMAD.HI.U32 R25, R25, R24, RZ ;  /* 0x0000001819197227 */ /* 0x000fe200078e00ff */
[----:B---3--:R-:W-:-:S03]  /*1b70*/  IABS R26, R6 ;  /* 0x00000006001a7213 */ /* 0x008fc60000000000 */
[----:B------:R-:W-:Y:S02]  /*1b80*/  IMAD R15, R12, R23, RZ ;  /* 0x000000170c0f7224 */ /* 0x000fe400078e02ff */
[----:B------:R-:W-:Y:S01]  /*1b90*/  IMAD.MOV.U32 R12, RZ, RZ, RZ ;  /* 0x000000ffff0c7224 */ /* 0x000fe200078e00ff */
[----:B------:R-:W1:Y:S01]  /*1ba0*/  F2I.FTZ.U32.TRUNC.NTZ R13, R13 ;  /* 0x0000000d000d7305 */ /* 0x000e62000021f000 */
[----:B----4-:R-:W-:Y:S01]  /*1bb0*/  IADD3 R2, PT, PT, R2, 0xffffffe, RZ ;  /* 0x0ffffffe02027810 */ /* 0x010fe20007ffe0ff */
[----:B------:R-:W-:Y:S01]  /*1bc0*/  IMAD.HI.U32 R17, R17, R15, R16 ;  /* 0x0000000f11117227 */ /* 0x000fe200078e0010 */
[----:B------:R-:W-:-:S03]  /*1bd0*/  IABS R16, R5 ;  /* 0x0000000500107213 */ /* 0x000fc60000000000 */
[----:B0-----:R-:W-:Y:S02]  /*1be0*/  IMAD.MOV R27, RZ, RZ, -R3 ;  /* 0x000000ffff1b7224 */ /* 0x001fe400078e0a03 */
[----:B------:R0:W2:Y:S02]  /*1bf0*/  F2I.FTZ.U32.TRUNC.NTZ R15, R2 ;  /* 0x00000002000f7305 */ /* 0x0000a4000021f000 */
[----:B------:R-:W-:Y:S02]  /*1c00*/  IMAD R27, R27, R18, RZ ;  /* 0x000000121b1b7224 */ /* 0x000fe400078e02ff */
[----:B-1----:R-:W-:Y:S02]  /*1c10*/  IMAD.MOV R29, RZ, RZ, -R13 ;  /* 0x000000ffff1d7224 */ /* 0x002fe400078e0a0d */
[----:B0-----:R-:W-:-:S04]  /*1c20*/  IMAD.MOV.U32 R2, RZ, RZ, RZ ;  /* 0x000000ffff027224 */ /* 0x001fc800078e00ff */
[----:B------:R-:W-:Y:S02]  /*1c30*/  IMAD.HI.U32 R27, R3, R27, R2 ;  /* 0x0000001b031b7227 */ /* 0x000fe400078e0002 */
[----:B------:R-:W0:Y:S02]  /*1c40*/  I2F.RP R2, R16 ;  /* 0x0000001000027306 */ /* 0x000e240000209400 */
[----:B------:R-:W-:Y:S02]  /*1c50*/  IMAD R3, R29, R20, RZ ;  /* 0x000000141d037224 */ /* 0x000fe400078e02ff */
[----:B------:R-:W-:-:S04]  /*1c60*/  IMAD.HI.U32 R27, R27, R24, RZ ;  /* 0x000000181b1b7227 */ /* 0x000fc800078e00ff */
[----:B------:R-:W-:Y:S01]  /*1c70*/  IMAD.HI.U32 R13, R13, R3, R12 ;  /* 0x000000030d0d7227 */ /* 0x000fe200078e000c */
[----:B------:R-:W-:-:S03]  /*1c80*/  IABS R3, R8 ;  /* 0x0000000800037213 */ /* 0x000fc60000000000 */
[----:B--2---:R-:W-:Y:S02]  /*1c90*/  IMAD.MOV R12, RZ, RZ, -R15 ;  /* 0x000000ffff0c7224 */ /* 0x004fe400078e0a0f */
[-C--:B------:R-:W-:Y:S01]  /*1ca0*/  IMAD.HI.U32 R13, R13, R24.reuse, RZ ;  /* 0x000000180d0d7227 */ /* 0x080fe200078e00ff */
[----:B0-----:R-:W0:Y:S03]  /*1cb0*/  MUFU.RCP R2, R2 ;  /* 0x0000000200027308 */ /* 0x001e260000001000 */
[----:B------:R-:W-:Y:S02]  /*1cc0*/  IMAD R29, R12, R21, RZ ;  /* 0x000000150c1d7224 */ /* 0x000fe400078e02ff */
[----:B------:R-:W-:Y:S02]  /*1cd0*/  IMAD.MOV R12, RZ, RZ, -R3 ;  /* 0x000000ffff0c7224 */ /* 0x000fe400078e0a03 */
[----:B------:R-:W-:-:S04]  /*1ce0*/  IMAD.HI.U32 R3, R17, R24, RZ ;  /* 0x0000001811037227 */ /* 0x000fc800078e00ff */
[----:B------:R-:W-:Y:S01]  /*1cf0*/  IMAD R17, R25, R12, R24 ;  /* 0x0000000c19117224 */ /* 0x000fe200078e0218 */
[----:B------:R-:W-:Y:S01]  /*1d00*/  IABS R12, R10 ;  /* 0x0000000a000c7213 */ /* 0x000fe20000000000 */
[----:B------:R-:W-:Y:S01]  /*1d10*/  IMAD.HI.U32 R29, R15, R29, R14 ;  /* 0x0000001d0f1d7227 */ /* 0x000fe200078e000e */
[----:B------:R-:W-:Y:S02]  /*1d20*/  IABS R14, R9 ;  /* 0x00000009000e7213 */ /* 0x000fe40000000000 */
[----:B------:R-:W-:Y:S01]  /*1d30*/  IABS R25, R11 ;  /* 0x0000000b00197213 */ /* 0x000fe20000000000 */
[----:B------:R-:W-:Y:S01]  /*1d40*/  IMAD.MOV R15, RZ, RZ, -R12 ;  /* 0x000000ffff0f7224 */ /* 0x000fe200078e0a0c */
[----:B------:R-:W-:Y:S01]  /*1d50*/  IADD3 R14, PT, PT, RZ, -R14, RZ ;  /* 0x8000000eff0e7210 */ /* 0x000fe20007ffe0ff */
[----:B0-----:R-:W-:Y:S01]  /*1d60*/  VIADD R2, R2, 0xffffffe ;  /* 0x0ffffffe02027836 */ /* 0x001fe20000000000 */
[----:B------:R-:W-:Y:S01]  /*1d70*/  ISETP.GT.U32.AND P0, PT, R0, R17, PT ;  /* 0x000000110000720c */ /* 0x000fe20003f04070 */
[----:B------:R-:W-:-:S02]  /*1d80*/  IMAD R15, R27, R15, R24 ;  /* 0x0000000f1b0f7224 */ /* 0x000fc400078e0218 */
[----:B------:R-:W0:Y:S01]  /*1d90*/  I2F.RP R27, R26 ;  /* 0x0000001a001b7306 */ /* 0x000e220000209400 */
[--C-:B------:R-:W-:Y:S02]  /*1da0*/  IMAD R14, R3, R14, R24.reuse ;  /* 0x0000000e030e7224 */ /* 0x100fe400078e0218 */
[----:B------:R-:W-:Y:S02]  /*1db0*/  IMAD.MOV R12, RZ, RZ, -R25 ;  /* 0x000000ffff0c7224 */ /* 0x000fe400078e0a19 */
[----:B------:R-:W-:Y:S01]  /*1dc0*/  IMAD.HI.U32 R29, R29, R24, RZ ;  /* 0x000000181d1d7227 */ /* 0x000fe200078e00ff */
[----:B------:R-:W-:Y:S02]  /*1dd0*/  ISETP.GT.U32.AND P1, PT, R23, R14, PT ;  /* 0x0000000e1700720c */ /* 0x000fe40003f24070 */
[----:B------:R1:W2:Y:S01]  /*1de0*/  F2I.FTZ.U32.TRUNC.NTZ R3, R2 ;  /* 0x0000000200037305 */ /* 0x0002a2000021f000 */
[----:B------:R-:W-:Y:S01]  /*1df0*/  IMAD R13, R13, R12, R24 ;  /* 0x0000000c0d0d7224 */ /* 0x000fe200078e0218 */
[----:B------:R-:W-:Y:S01]  /*1e00*/  IABS R12, R4 ;  /* 0x00000004000c7213 */ /* 0x000fe20000000000 */
[----:B------:R-:W-:-:S04]  /*1e10*/  @!P0 IMAD.IADD R17, R17, 0x1, -R0 ;  /* 0x0000000111118824 */ /* 0x000fc800078e0a00 */
[----:B------:R-:W-:Y:S01]  /*1e20*/  IMAD.MOV R12, RZ, RZ, -R12 ;  /* 0x000000ffff0c7224 */ /* 0x000fe200078e0a0c */
[----:B0-----:R-:W0:Y:S01]  /*1e30*/  MUFU.RCP R27, R27 ;  /* 0x0000001b001b7308 */ /* 0x001e220000001000 */
[----:B-1----:R-:W-:Y:S01]  /*1e40*/  IMAD.MOV.U32 R2, RZ, RZ, RZ ;  /* 0x000000ffff027224 */ /* 0x002fe200078e00ff */
[----:B------:R-:W-:Y:S01]  /*1e50*/  ISETP.GT.U32.AND P0, PT, R0, R17, PT ;  /* 0x000000110000720c */ /* 0x000fe20003f04070 */
[----:B------:R-:W-:Y:S02]  /*1e60*/  @!P1 IMAD.IADD R14, R14, 0x1, -R23 ;  /* 0x000000010e0e9824 */ /* 0x000fe400078e0a17 */
[----:B------:R-:W-:Y:S02]  /*1e70*/  IMAD R12, R29, R12, R24 ;  /* 0x0000000c1d0c7224 */ /* 0x000fe400078e0218 */
[----:B--2---:R-:W-:Y:S01]  /*1e80*/  IMAD.MOV R25, RZ, RZ, -R3 ;  /* 0x000000ffff197224 */ /* 0x004fe200078e0a03 */
[----:B------:R-:W-:-:S03]  /*1e90*/  ISETP.GT.U32.AND P1, PT, R23, R14, PT ;  /* 0x0000000e1700720c */ /* 0x000fc60003f24070 */
[----:B------:R-:W-:-:S04]  /*1ea0*/  IMAD R25, R25, R16, RZ ;  /* 0x0000001019197224 */ /* 0x000fc800078e02ff */
[----:B------:R-:W-:Y:S01]  /*1eb0*/  IMAD.HI.U32 R25, R3, R25, R2 ;  /* 0x0000001903197227 */ /* 0x000fe200078e0002 */
[----:B------:R-:W-:-:S03]  /*1ec0*/  IABS R2, R5 ;  /* 0x0000000500027213 */ /* 0x000fc60000000000 */
[----:B------:R-:W-:Y:S01]  /*1ed0*/  @!P0 IMAD.IADD R17, R17, 0x1, -R0 ;  /* 0x0000000111118824 */ /* 0x000fe200078e0a00 */
[----:B------:R-:W-:Y:S01]  /*1ee0*/  IADD3 R28, PT, PT, RZ, -R2, RZ ;  /* 0x80000002ff1c7210 */ /* 0x000fe20007ffe0ff */
[----:B0-----:R-:W-:Y:S01]  /*1ef0*/  VIADD R2, R27, 0xffffffe ;  /* 0x0ffffffe1b027836 */ /* 0x001fe20000000000 */
[----:B------:R-:W-:Y:S01]  /*1f00*/  ISETP.GT.U32.AND P0, PT, R18, R15, PT ;  /* 0x0000000f1200720c */ /* 0x000fe20003f04070 */
[----:B------:R-:W-:Y:S01]  /*1f10*/  @!P1 IMAD.IADD R14, R14, 0x1, -R23 ;  /* 0x000000010e0e9824 */ /* 0x000fe200078e0a17 */
[----:B------:R-:W-:Y:S01]  /*1f20*/  ISETP.GT.U32.AND P1, PT, R20, R13, PT ;  /* 0x0000000d1400720c */ /* 0x000fe20003f24070 */
[----:B------:R0:W1:Y:S01]  /*1f30*/  F2I.FTZ.U32.TRUNC.NTZ R3, R2 ;  /* 0x0000000200037305 */ /* 0x000062000021f000 */
[----:B------:R-:W-:Y:S01]  /*1f40*/  IMAD.HI.U32 R25, R25, R24, RZ ;  /* 0x0000001819197227 */ /* 0x000fe200078e00ff */
[----:B------:R-:W-:-:S03]  /*1f50*/  @!P5 IADD3 R17, PT, PT, -R17, RZ, RZ ;  /* 0x000000ff1111d210 */ /* 0x000fc60007ffe1ff */
[----:B------:R-:W-:Y:S02]  /*1f60*/  IMAD R25, R25, R28, R24 ;  /* 0x0000001c19197224 */ /* 0x000fe400078e0218 */
[----:B------:R-:W-:Y:S02]  /*1f70*/  @!P5 IMAD.MOV R14, RZ, RZ, -R14 ;  /* 0x000000ffff0ed224 */ /* 0x000fe400078e0a0e */
[----:B0-----:R-:W-:Y:S02]  /*1f80*/  HFMA2 R2, -RZ, RZ, 0, 0 ;  /* 0x00000000ff027431 */ /* 0x001fe400000001ff */
[----:B------:R-:W-:Y:S01]  /*1f90*/  @!P0 IMAD.IADD R15, R15, 0x1, -R18 ;  /* 0x000000010f0f8824 */ /* 0x000fe200078e0a12 */
[----:B------:R-:W-:Y:S01]  /*1fa0*/  ISETP.GT.U32.AND P2, PT, R16, R25, PT ;  /* 0x000000191000720c */ /* 0x000fe20003f44070 */
[----:B------:R-:W-:Y:S02]  /*1fb0*/  @!P1 IMAD.IADD R13, R13, 0x1, -R20 ;  /* 0x000000010d0d9824 */ /* 0x000fe400078e0a14 */
[----:B-1----:R-:W-:Y:S01]  /*1fc0*/  IMAD.MOV R27, RZ, RZ, -R3 ;  /* 0x000000ffff1b7224 */ /* 0x002fe200078e0a03 */
[----:B------:R-:W-:-:S02]  /*1fd0*/  ISETP.GT.U32.AND P0, PT, R18, R15, PT ;  /* 0x0000000f1200720c */ /* 0x000fc40003f04070 */
[----:B------:R-:W-:Y:S01]  /*1fe0*/  ISETP.GT.U32.AND P1, PT, R20, R13, PT ;  /* 0x0000000d1400720c */ /* 0x000fe20003f24070 */
[----:B------:R-:W-:-:S04]  /*1ff0*/  IMAD R27, R27, R26, RZ ;  /* 0x0000001a1b1b7224 */ /* 0x000fc800078e02ff */
[----:B------:R-:W-:Y:S01]  /*2000*/  IMAD.HI.U32 R23, R3, R27, R2 ;  /* 0x0000001b03177227 */ /* 0x000fe200078e0002 */
[----:B------:R-:W-:Y:S02]  /*2010*/  IABS R27, R7 ;  /* 0x00000007001b7213 */ /* 0x000fe40000000000 */
[----:B------:R-:W-:Y:S01]  /*2020*/  IABS R2, R6 ;  /* 0x0000000600027213 */ /* 0x000fe20000000000 */
[----:B------:R-:W-:Y:S01]  /*2030*/  @!P2 IMAD.IADD R25, R25, 0x1, -R16 ;  /* 0x000000011919a824 */ /* 0x000fe200078e0a10 */
[----:B------:R-:W0:Y:S01]  /*2040*/  I2F.RP R0, R27 ;  /* 0x0000001b00007306 */ /* 0x000e220000209400 */
[----:B------:R-:W-:Y:S02]  /*2050*/  IMAD.HI.U32 R23, R23, R24, RZ ;  /* 0x0000001817177227 */ /* 0x000fe400078e00ff */
[----:B------:R-:W-:Y:S02]  /*2060*/  @!P1 IADD3 R13, PT, PT, R13, -R20, RZ ;  /* 0x800000140d0d9210 */ /* 0x000fe40007ffe0ff */
[----:B------:R-:W-:Y:S01]  /*2070*/  IMAD.MOV R28, RZ, RZ, -R2 ;  /* 0x000000ffff1c7224 */ /* 0x000fe200078e0a02 */
[----:B------:R-:W-:Y:S01]  /*2080*/  ISETP.GT.U32.AND P1, PT, R21, R12, PT ;  /* 0x0000000c1500720c */ /* 0x000fe20003f24070 */
[----:B------:R-:W-:Y:S01]  /*2090*/  @!P0 IMAD.IADD R15, R15, 0x1, -R18 ;  /* 0x000000010f0f8824 */ /* 0x000fe200078e0a12 */
[----:B------:R-:W-:Y:S01]  /*20a0*/  @!P5 IADD3 R13, PT, PT, -R13, RZ, RZ ;  /* 0x000000ff0d0dd210 */ /* 0x000fe20007ffe1ff */
[----:B------:R-:W-:-:S02]  /*20b0*/  IMAD R23, R23, R28, R24 ;  /* 0x0000001c17177224 */ /* 0x000fc400078e0218 */
[----:B------:R-:W-:-:S03]  /*20c0*/  @!P5 IMAD.MOV R15, RZ, RZ, -R15 ;  /* 0x000000ffff0fd224 */ /* 0x000fc600078e0a0f */
[----:B------:R-:W-:Y:S01]  /*20d0*/  ISETP.GT.U32.AND P3, PT, R26, R23, PT ;  /* 0x000000171a00720c */ /* 0x000fe20003f64070 */
[----:B0-----:R-:W0:Y:S04]  /*20e0*/  MUFU.RCP R0, R0 ;  /* 0x0000000000007308 */ /* 0x001e280000001000 */
[----:B------:R-:W-:Y:S01]  /*20f0*/  @!P1 IMAD.IADD R12, R12, 0x1, -R21 ;  /* 0x000000010c0c9824 */ /* 0x000fe200078e0a15 */
[----:B------:R-:W-:-:S04]  /*2100*/  ISETP.GT.U32.AND P1, PT, R16, R25, PT ;  /* 0x000000191000720c */ /* 0x000fc80003f24070 */
[----:B------:R-:W-:-:S03]  /*2110*/  ISETP.GT.U32.AND P2, PT, R21, R12, PT ;  /* 0x0000000c1500720c */ /* 0x000fc60003f44070 */
[----:B------:R-:W-:Y:S01]  /*2120*/  @!P3 IMAD.IADD R23, R23, 0x1, -R26 ;  /* 0x000000011717b824 */ /* 0x000fe200078e0a1a */
[----:B------:R-:W-:Y:S01]  /*2130*/  ISETP.NE.AND P3, PT, R8, RZ, PT ;  /* 0x000000ff0800720c */ /* 0x000fe20003f65270 */
[----:B0-----:R-:W-:-:S03]  /*2140*/  VIADD R2, R0, 0xffffffe ;  /* 0x0ffffffe00027836 */ /* 0x001fc60000000000 */
[----:B------:R-:W-:Y:S01]  /*2150*/  ISETP.GT.U32.AND P6, PT, R26, R23, PT ;  /* 0x000000171a00720c */ /* 0x000fe20003fc4070 */
[----:B------:R-:W-:Y:S01]  /*2160*/  @!P1 IMAD.IADD R25, R25, 0x1, -R16 ;  /* 0x0000000119199824 */ /* 0x000fe200078e0a10 */
[----:B------:R0:W1:Y:S03]  /*2170*/  F2I.FTZ.U32.TRUNC.NTZ R3, R2 ;  /* 0x0000000200037305 */ /* 0x000066000021f000 */
[----:B------:R-:W-:Y:S01]  /*2180*/  @!P2 IMAD.IADD R12, R12, 0x1, -R21 ;  /* 0x000000010c0ca824 */ /* 0x000fe200078e0a15 */
[----:B------:R-:W-:Y:S01]  /*2190*/  ISETP.NE.AND P2, PT, R10, RZ, PT ;  /* 0x000000ff0a00720c */ /* 0x000fe20003f45270 */
[----:B------:R-:W-:Y:S02]  /*21a0*/  @!P5 IMAD.MOV R25, RZ, RZ, -R25 ;  /* 0x000000ffff19d224 */ /* 0x000fe400078e0a19 */
[----:B------:R-:W-:Y:S01]  /*21b0*/  @!P3 LOP3.LUT R17, RZ, R8, RZ, 0x33, !PT ;  /* 0x00000008ff11b212 */ /* 0x000fe200078e33ff */
[----:B------:R-:W-:Y:S01]  /*21c0*/  @!P5 IMAD.MOV R12, RZ, RZ, -R12 ;  /* 0x000000ffff0cd224 */ /* 0x000fe200078e0a0c */
[----:B------:R-:W-:Y:S01]  /*21d0*/  ISETP.NE.AND P3, PT, R4, RZ, PT ;  /* 0x000000ff0400720c */ /* 0x000fe20003f65270 */
[----:B0-----:R-:W-:-:S02]  /*21e0*/  IMAD.MOV.U32 R2, RZ, RZ, RZ ;  /* 0x000000ffff027224 */ /* 0x001fc400078e00ff */
[----:B------:R-:W-:Y:S01]  /*21f0*/  @!P6 IMAD.IADD R23, R23, 0x1, -R26 ;  /* 0x000000011717e824 */ /* 0x000fe200078e0a1a */
[----:B------:R-:W-:Y:S01]  /*2200*/  ISETP.NE.AND P6, PT, R5, RZ, PT ;  /* 0x000000ff0500720c */ /* 0x000fe20003fc5270 */
[----:B-1----:R-:W-:-:S03]  /*2210*/  IMAD.MOV R0, RZ, RZ, -R3 ;  /* 0x000000ffff007224 */ /* 0x002fc600078e0a03 */
[----:B------:R-:W-:Y:S01]  /*2220*/  @!P2 LOP3.LUT R15, RZ, R10, RZ, 0x33, !PT ;  /* 0x0000000aff0fa212 */ /* 0x000fe200078e33ff */
[----:B------:R-:W-:Y:S02]  /*2230*/  @!P5 IMAD.MOV R23, RZ, RZ, -R23 ;  /* 0x000000ffff17d224 */ /* 0x000fe400078e0a17 */
[----:B------:R-:W-:Y:S01]  /*2240*/  IMAD R29, R0, R27, RZ ;  /* 0x0000001b001d7224 */ /* 0x000fe200078e02ff */
[----:B------:R-:W-:Y:S02]  /*2250*/  IABS R0, R7 ;  /* 0x0000000700007213 */ /* 0x000fe40000000000 */
[----:B------:R-:W-:Y:S01]  /*2260*/  @!P3 LOP3.LUT R12, RZ, R4, RZ, 0x33, !PT ;  /* 0x00000004ff0cb212 */ /* 0x000fe200078e33ff */
[----:B------:R-:W-:Y:S01]  /*2270*/  IMAD.HI.U32 R3, R3, R29, R2 ;  /* 0x0000001d03037227 */ /* 0x000fe200078e0002 */
[----:B------:R-:W-:Y:S02]  /*2280*/  ISETP.NE.AND P3, PT, R7, RZ, PT ;  /* 0x000000ff0700720c */ /* 0x000fe40003f65270 */
[----:B------:R-:W-:Y:S01]  /*2290*/  @!P6 LOP3.LUT R25, RZ, R5, RZ, 0x33, !PT ;  /* 0x00000005ff19e212 */ /* 0x000fe200078e33ff */
[----:B------:R-:W-:-:S02]  /*22a0*/  IMAD.MOV R0, RZ, RZ, -R0 ;  /* 0x000000ffff007224 */ /* 0x000fc400078e0a00 */
[----:B------:R-:W-:Y:S01]  /*22b0*/  IMAD.HI.U32 R3, R3, R24, RZ ;  /* 0x0000001803037227 */ /* 0x000fe200078e00ff */
[----:B------:R-:W-:-:S03]  /*22c0*/  LOP3.LUT R16, R25, R5, RZ, 0x3c, !PT ;  /* 0x0000000519107212 */ /* 0x000fc600078e3cff */
[----:B------:R-:W-:Y:S01]  /*22d0*/  IMAD R24, R3, R0, R24 ;  /* 0x0000000003187224 */ /* 0x000fe200078e0218 */
[----:B------:R-:W-:-:S04]  /*22e0*/  LOP3.LUT R0, R17, R8, RZ, 0x3c, !PT ;  /* 0x0000000811007212 */ /* 0x000fc800078e3cff */
[----:B------:R-:W-:Y:S02]  /*22f0*/  ISETP.GT.U32.AND P0, PT, R27, R24, PT ;  /* 0x000000181b00720c */ /* 0x000fe40003f04070 */
[----:B------:R-:W-:Y:S02]  /*2300*/  ISETP.GT.AND P1, PT, R0, -0x1, PT ;  /* 0xffffffff0000780c */ /* 0x000fe40003f24270 */
[----:B------:R-:W-:Y:S02]  /*2310*/  LOP3.LUT R0, R15, R10, RZ, 0x3c, !PT ;  /* 0x0000000a0f007212 */ /* 0x000fe400078e3cff */
[----:B------:R-:W-:Y:S02]  /*2320*/  SEL R8, R8, RZ, !P1 ;  /* 0x000000ff08087207 */ /* 0x000fe40004800000 */
[----:B------:R-:W-:-:S05]  /*2330*/  ISETP.GT.AND P2, PT, R0, -0x1, PT ;  /* 0xffffffff0000780c */ /* 0x000fca0003f44270 */
[----:B------:R-:W-:Y:S01]  /*2340*/  @!P0 IMAD.IADD R24, R24, 0x1, -R27 ;  /* 0x0000000118188824 */ /* 0x000fe200078e0a1b */
[----:B------:R-:W-:-:S04]  /*2350*/  ISETP.NE.AND P0, PT, R9, RZ, PT ;  /* 0x000000ff0900720c */ /* 0x000fc80003f05270 */
[----:B------:R-:W-:-:S09]  /*2360*/  ISETP.GT.U32.AND P4, PT, R27, R24, PT ;  /* 0x000000181b00720c */ /* 0x000fd20003f84070 */
[----:B------:R-:W-:-:S04]  /*2370*/  @!P0 LOP3.LUT R14, RZ, R9, RZ, 0x33, !PT ;  /* 0x00000009ff0e8212 */ /* 0x000fc800078e33ff */
[----:B------:R-:W-:Y:S01]  /*2380*/  @!P4 IMAD.IADD R24, R24, 0x1, -R27 ;  /* 0x000000011818c824 */ /* 0x000fe200078e0a1b */
[----:B------:R-:W-:Y:S02]  /*2390*/  ISETP.NE.AND P4, PT, R11, RZ, PT ;  /* 0x000000ff0b00720c */ /* 0x000fe40003f85270 */
[----:B------:R-:W-:Y:S01]  /*23a0*/  LOP3.LUT R2, R14, R9, RZ, 0x3c, !PT ;  /* 0x000000090e027212 */ /* 0x000fe200078e3cff */
[----:B------:R-:W-:Y:S01]  /*23b0*/  @!P5 IMAD.MOV R24, RZ, RZ, -R24 ;  /* 0x000000ffff18d224 */ /* 0x000fe200078e0a18 */
[----:B------:R-:W-:Y:S02]  /*23c0*/  @!P3 LOP3.LUT R24, RZ, R7, RZ, 0x33, !PT ;  /* 0x00000007ff18b212 */ /* 0x000fe400078e33ff */
[----:B------:R-:W-:Y:S02]  /*23d0*/  ISETP.GT.AND P0, PT, R2, -0x1, PT ;  /* 0xffffffff0200780c */ /* 0x000fe40003f04270 */
[----:B------:R-:W0:Y:S05]  /*23e0*/  LDC.64 R2, c[0x0][0x390] ;  /* 0x0000e400ff027b82 */ /* 0x000e2a0000000a00 */
[----:B------:R-:W-:-:S02]  /*23f0*/  @!P4 LOP3.LUT R13, RZ, R11, RZ, 0x33, !PT ;  /* 0x0000000bff0dc212 */ /* 0x000fc400078e33ff */
[----:B------:R-:W-:Y:S02]  /*2400*/  ISETP.NE.AND P4, PT, R6, RZ, PT ;  /* 0x000000ff0600720c */ /* 0x000fe40003f85270 */
[----:B------:R-:W-:-:S04]  /*2410*/  LOP3.LUT R0, R13, R11, RZ, 0x3c, !PT ;  /* 0x0000000b0d007212 */ /* 0x000fc800078e3cff */
[----:B------:R-:W-:Y:S02]  /*2420*/  ISETP.GT.AND P5, PT, R0, -0x1, PT ;  /* 0xffffffff0000780c */ /* 0x000fe40003fa4270 */
[----:B------:R-:W-:-:S04]  /*2430*/  LOP3.LUT R0, R12, R4, RZ, 0x3c, !PT ;  /* 0x000000040c007212 */ /* 0x000fc800078e3cff */
[----:B------:R-:W-:Y:S02]  /*2440*/  ISETP.GT.AND P6, PT, R0, -0x1, PT ;  /* 0xffffffff0000780c */ /* 0x000fe40003fc4270 */
[-C--:B------:R-:W-:Y:S02]  /*2450*/  @!P4 LOP3.LUT R23, RZ, R6.reuse, RZ, 0x33, !PT ;  /* 0x00000006ff17c212 */ /* 0x080fe400078e33ff */
[----:B------:R-:W-:Y:S01]  /*2460*/  LOP3.LUT R0, R24, R7, RZ, 0x3c, !PT ;  /* 0x0000000718007212 */ /* 0x000fe200078e3cff */
[----:B0-----:R-:W-:Y:S01]  /*2470*/  IMAD.WIDE.U32 R2, R19, 0x4, R2 ;  /* 0x0000000413027825 */ /* 0x001fe200078e0002 */
[----:B------:R-:W-:Y:S02]  /*2480*/  LOP3.LUT R18, R23, R6, RZ, 0x3c, !PT ;  /* 0x0000000617127212 */ /* 0x000fe400078e3cff */
[----:B------:R-:W-:Y:S02]  /*2490*/  ISETP.GT.AND P4, PT, R16, -0x1, PT ;  /* 0xffffffff1000780c */ /* 0x000fe40003f84270 */
[----:B------:R-:W-:Y:S01]  /*24a0*/  ISETP.GT.AND P3, PT, R18, -0x1, PT ;  /* 0xffffffff1200780c */ /* 0x000fe20003f64270 */
[----:B------:R-:W-:Y:S01]  /*24b0*/  IMAD.WIDE.U32 R2, R22, 0x20, R2 ;  /* 0x0000002016027825 */ /* 0x000fe200078e0002 */
[----:B------:R-:W-:-:S02]  /*24c0*/  ISETP.GT.AND P1, PT, R0, -0x1, PT ;  /* 0xffffffff0000780c */ /* 0x000fc40003f24270 */
[----:B------:R-:W-:Y:S02]  /*24d0*/  SEL R16, R9, RZ, !P0 ;  /* 0x000000ff09107207 */ /* 0x000fe40004000000 */
[----:B------:R-:W-:Y:S02]  /*24e0*/  SEL R18, R10, RZ, !P2 ;  /* 0x000000ff0a127207 */ /* 0x000fe40005000000 */
[----:B------:R-:W-:Y:S02]  /*24f0*/  SEL R10, R6, RZ, !P3 ;  /* 0x000000ff060a7207 */ /* 0x000fe40005800000 */
[----:B------:R-:W-:Y:S02]  /*2500*/  ISETP.NE.AND P0, PT, R17, RZ, PT ;  /* 0x000000ff1100720c */ /* 0x000fe40003f05270 */
[----:B------:R-:W-:Y:S02]  /*2510*/  SEL R19, R11, RZ, !P5 ;  /* 0x000000ff0b137207 */ /* 0x000fe40006800000 */
[----:B------:R-:W-:-:S02]  /*2520*/  ISETP.NE.AND P3, PT, R13, RZ, PT ;  /* 0x000000ff0d00720c */ /* 0x000fc40003f65270 */
[----:B------:R-:W-:Y:S02]  /*2530*/  SEL R11, R7, RZ, !P1 ;  /* 0x000000ff070b7207 */ /* 0x000fe40004800000 */
[----:B------:R-:W-:Y:S02]  /*2540*/  SEL R0, R4, RZ, !P6 ;  /* 0x000000ff04007207 */ /* 0x000fe40007000000 */
[----:B------:R-:W-:Y:S02]  /*2550*/  ISETP.NE.AND P1, PT, R14, RZ, PT ;  /* 0x000000ff0e00720c */ /* 0x000fe40003f25270 */
[----:B------:R-:W-:Y:S02]  /*2560*/  ISETP.NE.AND P2, PT, R15, RZ, PT ;  /* 0x000000ff0f00720c */ /* 0x000fe40003f45270 */
[----:B------:R-:W-:Y:S02]  /*2570*/  SEL R4, R8, RZ, P0 ;  /* 0x000000ff08047207 */ /* 0x000fe40000000000 */
[----:B------:R-:W-:-:S02]  /*2580*/  SEL R8, R19, RZ, P3 ;  /* 0x000000ff13087207 */ /* 0x000fc40001800000 */
[----:B------:R-:W-:Y:S01]  /*2590*/  SEL R9, R5, RZ, !P4 ;  /* 0x000000ff05097207 */ /* 0x000fe20006000000 */
[----:B------:R-:W-:Y:S01]  /*25a0*/  IMAD.IADD R4, R17, 0x1, R4 ;  /* 0x0000000111047824 */ /* 0x000fe200078e0204 */
[----:B------:R-:W-:Y:S01]  /*25b0*/  SEL R5, R16, RZ, P1 ;  /* 0x000000ff10057207 */ /* 0x000fe20000800000 */
[----:B------:R-:W-:Y:S01]  /*25c0*/  IMAD.IADD R7, R13, 0x1, R8 ;  /* 0x000000010d077824 */ /* 0x000fe200078e0208 */
[----:B------:R-:W-:Y:S02]  /*25d0*/  SEL R6, R18, RZ, P2 ;  /* 0x000000ff12067207 */ /* 0x000fe40001000000 */
[----:B------:R-:W-:Y:S01]  /*25e0*/  ISETP.NE.AND P0, PT, R12, RZ, PT ;  /* 0x000000ff0c00720c */ /* 0x000fe20003f05270 */
[----:B------:R-:W-:Y:S01]  /*25f0*/  IMAD.IADD R5, R14, 0x1, R5 ;  /* 0x000000010e057824 */ /* 0x000fe200078e0205 */
[----:B------:R-:W-:Y:S02]  /*2600*/  ISETP.NE.AND P1, PT, R25, RZ, PT ;  /* 0x000000ff1900720c */ /* 0x000fe40003f25270 */
[----:B------:R-:W-:-:S02]  /*2610*/  ISETP.NE.AND P2, PT, R23, RZ, PT ;  /* 0x000000ff1700720c */ /* 0x000fc40003f45270 */
        /* <DEDUP_REMOVED lines=9> */
[----:B------:R-:W-:-:S05]  /*26b0*/  IMAD.IADD R15, R24, 0x1, R11 ;  /* 0x00000001180f7824 */ /* 0x000fca00078e020b */
[----:B------:R-:W-:Y:S01]  /*26c0*/  STG.E.ENL2.256 desc[UR4][R2.64], R4, R12 ;  /* 0xf8000004020c797f */ /* 0x000fe2000f121804 */
[----:B------:R-:W-:Y:S05]  /*26d0*/  EXIT ;  /* 0x000000000000794d */ /* 0x000fea0003800000 */
.L_x_49896:
        /* <DEDUP_REMOVED lines=10> */
.L_x_55113:


//--------------------- .text._ZN2at6native18elementwise_kernelILi128ELi4EZNS0_15gpu_kernel_implINS0_13BinaryFunctorIaaaZZZNS0_21remainder_kernel_cudaERNS_18TensorIteratorBaseEENKUlvE_clEvENKUlvE0_clEvEUlaaE_EEEEvS5_RKT_EUliE_EEviT1_ --------------------------
	.section	.text._ZN2at6native18elementwise_kernelILi128ELi4EZNS0_15gpu_kernel_implINS0_13BinaryFunctorIaaaZZZNS0_21remainder_kernel_cudaERNS_18TensorIteratorBaseEENKUlvE_clEvENKUlvE0_clEvEUlaaE_EEEEvS5_RKT_EUliE_EEviT1_,"ax",@progbits
	.align	128
        .global         _ZN2at6native18elementwise_kernelILi128ELi4EZNS0_15gpu_kernel_implINS0_13BinaryFunctorIaaaZZZNS0_21remainder_kernel_cudaERNS_18TensorIteratorBaseEENKUlvE_clEvENKUlvE0_clEvEUlaaE_EEEEvS5_RKT_EUliE_EEviT1_
        .type           _ZN2at6native18elementwise_kernelILi128ELi4EZNS0_15gpu_kernel_implINS0_13BinaryFunctorIaaaZZZNS0_21remainder_kernel_cudaERNS_18TensorIteratorBaseEENKUlvE_clEvENKUlvE0_clEvEUlaaE_EEEEvS5_RKT_EUliE_EEviT1_,@function
        .size           _ZN2at6native18elementwise_kernelILi128ELi4EZNS0_15gpu_kernel_implINS0_13BinaryFunctorIaaaZZZNS0_21remainder_kernel_cudaERNS_18TensorIteratorBaseEENKUlvE_clEvENKUlvE0_clEvEUlaaE_EEEEvS5_RKT_EUliE_EEviT1_,(.L_x_54736 - _ZN2at6native18elementwise_kernelILi128ELi4EZNS0_15gpu_kernel_implINS0_13BinaryFunctorIaaaZZZNS0_21remainder_kernel_cudaERNS_18TensorIteratorBaseEENKUlvE_clEvENKUlvE0_clEvEUlaaE_EEEEvS5_RKT_EUliE_EEviT1_)
        .other          _ZN2at6native18elementwise_kernelILi128ELi4EZNS0_15gpu_kernel_implINS0_13BinaryFunctorIaaaZZZNS0_21remainder_kernel_cudaERNS_18TensorIteratorBaseEENKUlvE_clEvENKUlvE0_clEvEUlaaE_EEEEvS5_RKT_EUliE_EEviT1_,@"STO_CUDA_ENTRY STV_DEFAULT"
_ZN2at6native18elementwise_kernelILi128ELi4EZNS0_15gpu_kernel_implINS0_13BinaryFunctorIaaaZZZNS0_21remainder_kernel_cudaERNS_18TensorIteratorBaseEENKUlvE_clEvENKUlvE0_clEvEUlaaE_EEEEvS5_RKT_EUliE_EEviT1_:
.text._ZN2at6native18elementwise_kernelILi128ELi4EZNS0_15gpu_kernel_implINS0_13BinaryFunctorIaaaZZZNS0_21remainder_kernel_cudaERNS_18TensorIteratorBaseEENKUlvE_clEvENKUlvE0_clEvEUlaaE_EEEEvS5_RKT_EUliE_EEviT1_:
        /* <DEDUP_REMOVED lines=371> */
.L_x_49899:
        /* <DEDUP_REMOVED lines=16> */
.L_x_49903:
[----:B------:R0:W5:Y:S01]  /*1830*/  LDG.E.U8 R19, desc[UR36][R2.64] ;  /* 0x0000002402137981 */ /* 0x000162000c1e1100 */
[----:B------:R-:W-:Y:S05]  /*1840*/  BRA `(.L_x_49905) ;  /* 0x0000000c004c7947 */ /* 0x000fea0003800000 */
.L_x_49902:
        /* <DEDUP_REMOVED lines=8> */
.L_x_49907:
[----:B------:R0:W5:Y:S01]  /*18d0*/  LDG.E.U8 R19, desc[UR36][R2.64] ;  /* 0x0000002402137981 */ /* 0x000162000c1e1100 */
[----:B------:R-:W-:Y:S05]  /*18e0*/  BRA `(.L_x_49905) ;  /* 0x0000000c00247947 */ /* 0x000fea0003800000 */
.L_x_49906:
[----:B------:R0:W5:Y:S01]  /*18f0*/  LDG.E.U16 R19, desc[UR36][R2.64] ;  /* 0x0000002402137981 */ /* 0x000162000c1e1500 */
[----:B------:R-:W-:Y:S05]  /*1900*/  BRA `(.L_x_49905) ;  /* 0x0000000c001c7947 */ /* 0x000fea0003800000 */
.L_x_49901:
        /* <DEDUP_REMOVED lines=9> */
.L_x_49909:
[----:B------:R-:W2:Y:S02]  /*19a0*/  LDG.E.U16 R0, desc[UR36][R2.64] ;  /* 0x0000002402007981 */ /* 0x000ea4000c1e1500 */
[----:B--2---:R-:W-:-:S06]  /*19b0*/  HADD2.F32 R0, -RZ, R0.H0_H0 ;  /* 0x20000000ff007230 */ /* 0x004fcc0000004100 */
[----:B------:R-:W0:Y:S02]  /*19c0*/  F2I.FTZ.TRUNC.NTZ R0, R0 ;  /* 0x0000000000007305 */ /* 0x000e24000021f100 */
[----:B0-----:R-:W-:Y:S01]  /*19d0*/  PRMT R19, R0, 0x7610, R19 ;  /* 0x0000761000137816 */ /* 0x001fe20000000013 */
[----:B------:R-:W-:Y:S06]  /*19e0*/  BRA `(.L_x_49905) ;  /* 0x0000000800e47947 */ /* 0x000fec0003800000 */
.L_x_49908:
        /* <DEDUP_REMOVED lines=9> */
.L_x_49911:
[----:B------:R-:W2:Y:S02]  /*1a80*/  LDG.E.U16 R2, desc[UR36][R2.64] ;  /* 0x0000002402027981 */ /* 0x000ea4000c1e1500 */
[----:B--2---:R-:W-:-:S06]  /*1a90*/  HADD2.F32 R0, -RZ, R2.H0_H0 ;  /* 0x20000002ff007230 */ /* 0x004fcc0000004100 */
[----:B------:R-:W0:Y:S02]  /*1aa0*/  F2I.FTZ.TRUNC.NTZ R0, R0 ;  /* 0x0000000000007305 */ /* 0x000e24000021f100 */
[----:B0-----:R-:W-:Y:S01]  /*1ab0*/  PRMT R19, R0, 0x7610, R19 ;  /* 0x0000761000137816 */ /* 0x001fe20000000013 */
[----:B------:R-:W-:Y:S06]  /*1ac0*/  BRA `(.L_x_49905) ;  /* 0x0000000800ac7947 */ /* 0x000fec0003800000 */
.L_x_49910:
[----:B------:R-:W2:Y:S02]  /*1ad0*/  LDG.E.64 R2, desc[UR36][R2.64] ;  /* 0x0000002402027981 */ /* 0x000ea4000c1e1b00 */
[----:B--2---:R0:W1:Y:S01]  /*1ae0*/  F2I.F64.TRUNC R19, R2 ;  /* 0x0000000200137311 */ /* 0x004062000030d100 */
[----:B------:R-:W-:Y:S05]  /*1af0*/  BRA `(.L_x_49905) ;  /* 0x0000000800a07947 */ /* 0x000fea0003800000 */
.L_x_49900:
        /* <DEDUP_REMOVED lines=12> */
.L_x_49914:
[----:B------:R-:W2:Y:S02]  /*1bc0*/  LDG.E.64 R2, desc[UR36][R2.64] ;  /* 0x0000002402027981 */ /* 0x000ea4000c1e1b00 */
[----:B--2---:R3:W4:Y:S01]  /*1bd0*/  F2I.F64.TRUNC R19, R2 ;  /* 0x0000000200137311 */ /* 0x004722000030d100 */
[----:B------:R-:W-:Y:S05]  /*1be0*/  BRA `(.L_x_49905) ;  /* 0x0000000800647947 */ /* 0x000fea0003800000 */
.L_x_49913:
        /* <DEDUP_REMOVED lines=27> */
.L_x_49916:
        /* <DEDUP_REMOVED lines=14> */
.L_x_49915:
[----:B------:R-:W2:Y:S02]  /*1e80*/  LDG.E.U16 R0, desc[UR36][R2.64] ;  /* 0x0000002402007981 */ /* 0x000ea4000c1e1500 */
[----:B--2---:R-:W-:-:S06]  /*1e90*/  IMAD.U32 R0, R0, 0x10000, RZ ;  /* 0x0001000000007824 */ /* 0x004fcc00078e00ff */
[----:B------:R-:W0:Y:S02]  /*1ea0*/  F2I.FTZ.TRUNC.NTZ R0, R0 ;  /* 0x0000000000007305 */ /* 0x000e24000021f100 */
[----:B0-----:R-:W-:Y:S01]  /*1eb0*/  PRMT R19, R0, 0x7610, R19 ;  /* 0x0000761000137816 */ /* 0x001fe20000000013 */
[----:B------:R-:W-:Y:S06]  /*1ec0*/  BRA `(.L_x_49905) ;  /* 0x0000000400ac7947 */ /* 0x000fec0003800000 */
.L_x_49912:
        /* <DEDUP_REMOVED lines=10> */
.L_x_49919:
        /* <DEDUP_REMOVED lines=21> */
.L_x_49923:
[----:B------:R-:W-:Y:S05]  /*20c0*/  BSYNC.RECONVERGENT B1 ;  /* 0x0000000000017941 */ /* 0x000fea0003800200 */
.L_x_49922:
[----:B------:R-:W-:Y:S01]  /*20d0*/  IMAD.SHL.U32 R0, R0, 0x100000, RZ ;  /* 0x0010000000007824 */ /* 0x000fe200078e00ff */
[----:B------:R-:W-:-:S04]  /*20e0*/  LEA R2, R2, 0x3b800000, 0x17 ;  /* 0x3b80000002027811 */ /* 0x000fc800078eb8ff */
[----:B------:R-:W-:-:S07]  /*20f0*/  LOP3.LUT R0, R2, R0, R7, 0xfe, !PT ;  /* 0x0000000002007212 */ /* 0x000fce00078efe07 */
.L_x_49921:
[----:B------:R-:W-:Y:S05]  /*2100*/  BSYNC.RECONVERGENT B0 ;  /* 0x0000000000007941 */ /* 0x000fea0003800200 */
.L_x_49920:
[----:B------:R-:W0:Y:S02]  /*2110*/  F2I.FTZ.TRUNC.NTZ R0, R0 ;  /* 0x0000000000007305 */ /* 0x000e24000021f100 */
[----:B0-----:R-:W-:Y:S01]  /*2120*/  PRMT R19, R0, 0x7610, R19 ;  /* 0x0000761000137816 */ /* 0x001fe20000000013 */
[----:B------:R-:W-:Y:S06]  /*2130*/  BRA `(.L_x_49905) ;  /* 0x0000000400107947 */ /* 0x000fec0003800000 */
.L_x_49918:
        /* <DEDUP_REMOVED lines=21> */
.L_x_49927:
[----:B------:R-:W-:Y:S05]  /*2290*/  BSYNC.RECONVERGENT B1 ;  /* 0x0000000000017941 */ /* 0x000fea0003800200 */
.L_x_49926:
[----:B------:R-:W-:Y:S01]  /*22a0*/  IMAD.SHL.U32 R0, R0, 0x200000, RZ ;  /* 0x0020000000007824 */ /* 0x000fe200078e00ff */
[----:B------:R-:W-:-:S04]  /*22b0*/  LEA R2, R2, 0x37800000, 0x17 ;  /* 0x3780000002027811 */ /* 0x000fc800078eb8ff */
[----:B------:R-:W-:-:S07]  /*22c0*/  LOP3.LUT R0, R2, R0, R7, 0xfe, !PT ;  /* 0x0000000002007212 */ /* 0x000fce00078efe07 */
.L_x_49925:
[----:B------:R-:W-:Y:S05]  /*22d0*/  BSYNC.RECONVERGENT B0 ;  /* 0x0000000000007941 */ /* 0x000fea0003800200 */
.L_x_49924:
[----:B------:R-:W0:Y:S02]  /*22e0*/  F2I.FTZ.TRUNC.NTZ R0, R0 ;  /* 0x0000000000007305 */ /* 0x000e24000021f100 */
[----:B0-----:R-:W-:Y:S01]  /*22f0*/  PRMT R19, R0, 0x7610, R19 ;  /* 0x0000761000137816 */ /* 0x001fe20000000013 */
[----:B------:R-:W-:Y:S06]  /*2300*/  BRA `(.L_x_49905) ;  /* 0x00000000009c7947 */ /* 0x000fec0003800000 */
.L_x_49917:
[----:B------:R-:W-:-:S09]  /*2310*/  UISETP.NE.AND UP0, UPT, UR4, 0x1c, UPT ;  /* 0x0000001c0400788c */ /* 0x000fd2000bf05270 */
[----:B------:R-:W-:Y:S05]  /*2320*/  BRA.U !UP0, `(.L_x_49928) ;  /* 0x0000000108907547 */ /* 0x000fea000b800000 */
[----:B------:R-:W-:-:S09]  /*2330*/  UISETP.NE.AND UP0, UPT, UR4, 0x1d, UPT ;  /* 0x0000001d0400788c */ /* 0x000fd2000bf05270 */
[----:B------:R-:W-:Y:S05]  /*2340*/  BRA.U !UP0, `(.L_x_49929) ;  /* 0x0000000108807547 */ /* 0x000fea000b800000 */
[----:B------:R-:W-:-:S09]  /*2350*/  UISETP.NE.AND UP0, UPT, UR4, 0x2c, UPT ;  /* 0x0000002c0400788c */ /* 0x000fd2000bf05270 */
[----:B------:R-:W-:Y:S05]  /*2360*/  BRA.U !UP0, `(.L_x_49930) ;  /* 0x0000000108487547 */ /* 0x000fea000b800000 */
.L_x_49904:
        /* <DEDUP_REMOVED lines=16> */
.L_x_49931:
[----:B------:R-:W-:Y:S01]  /*2470*/  PRMT R19, RZ, 0x7610, R19 ;  /* 0x00007610ff137816 */ /* 0x000fe20000000013 */
[----:B------:R-:W-:Y:S06]  /*2480*/  BRA `(.L_x_49905) ;  /* 0x00000000003c7947 */ /* 0x000fec0003800000 */
.L_x_49930:
        /* <DEDUP_REMOVED lines=8> */
.L_x_49933:
[----:B------:R-:W-:Y:S05]  /*2510*/  BSYNC.RECONVERGENT B0 ;  /* 0x0000000000007941 */ /* 0x000fea0003800200 */
.L_x_49932:
[----:B------:R-:W0:Y:S02]  /*2520*/  F2I.FTZ.TRUNC.NTZ R0, R0 ;  /* 0x0000000000007305 */ /* 0x000e24000021f100 */
[----:B0-----:R-:W-:Y:S01]  /*2530*/  PRMT R19, R0, 0x7610, R19 ;  /* 0x0000761000137816 */ /* 0x001fe20000000013 */
[----:B------:R-:W-:Y:S06]  /*2540*/  BRA `(.L_x_49905) ;  /* 0x00000000000c7947 */ /* 0x000fec0003800000 */
.L_x_49929:
[----:B------:R2:W5:Y:S01]  /*2550*/  LDG.E.U8 R19, desc[UR36][R2.64] ;  /* 0x0000002402137981 */ /* 0x000562000c1e1100 */
[----:B------:R-:W-:Y:S05]  /*2560*/  BRA `(.L_x_49905) ;  /* 0x0000000000047947 */ /* 0x000fea0003800000 */
.L_x_49928:
[----:B------:R1:W5:Y:S02]  /*2570*/  LDG.E.U8 R19, desc[UR36][R2.64] ;  /* 0x0000002402137981 */ /* 0x000364000c1e1100 */
.L_x_49905:
        /* <DEDUP_REMOVED lines=16> */
.L_x_49937:
[----:B------:R3:W5:Y:S01]  /*2680*/  LDG.E.U8 R5, desc[UR36][R2.64] ;  /* 0x0000002402057981 */ /* 0x000762000c1e1100 */
[----:B------:R-:W-:Y:S05]  /*2690*/  BRA `(.L_x_49939) ;  /* 0x0000000c004c7947 */ /* 0x000fea0003800000 */
.L_x_49936:
        /* <DEDUP_REMOVED lines=8> */
.L_x_49941:
[----:B------:R1:W5:Y:S01]  /*2720*/  LDG.E.U8 R5, desc[UR36][R2.64] ;  /* 0x0000002402057981 */ /* 0x000362000c1e1100 */
[----:B------:R-:W-:Y:S05]  /*2730*/  BRA `(.L_x_49939) ;  /* 0x0000000c00247947 */ /* 0x000fea0003800000 */
.L_x_49940:
[----:B------:R2:W5:Y:S01]  /*2740*/  LDG.E.U16 R5, desc[UR36][R2.64] ;  /* 0x0000002402057981 */ /* 0x000562000c1e1500 */
[----:B------:R-:W-:Y:S05]  /*2750*/  BRA `(.L_x_49939) ;  /* 0x0000000c001c7947 */ /* 0x000fea0003800000 */
.L_x_49935:
        /* <DEDUP_REMOVED lines=9> */
.L_x_49943:
[----:B------:R-:W2:Y:S02]  /*27f0*/  LDG.E.U16 R0, desc[UR36][R2.64] ;  /* 0x0000002402007981 */ /* 0x000ea4000c1e1500 */
[----:B--2---:R-:W-:-:S06]  /*2800*/  HADD2.F32 R0, -RZ, R0.H0_H0 ;  /* 0x20000000ff007230 */ /* 0x004fcc0000004100 */
[----:B------:R-:W0:Y:S02]  /*2810*/  F2I.FTZ.TRUNC.NTZ R0, R0 ;  /* 0x0000000000007305 */ /* 0x000e24000021f100 */
[----:B0-----:R-:W-:Y:S01]  /*2820*/  PRMT R5, R0, 0x7610, R5 ;  /* 0x0000761000057816 */ /* 0x001fe20000000005 */
[----:B------:R-:W-:Y:S06]  /*2830*/  BRA `(.L_x_49939) ;  /* 0x0000000800e47947 */ /* 0x000fec0003800000 */
.L_x_49942:
        /* <DEDUP_REMOVED lines=9> */
.L_x_49945:
[----:B------:R-:W2:Y:S02]  /*28d0*/  LDG.E.U16 R2, desc[UR36][R2.64] ;  /* 0x0000002402027981 */ /* 0x000ea4000c1e1500 */
[----:B--2---:R-:W-:-:S06]  /*28e0*/  HADD2.F32 R0, -RZ, R2.H0_H0 ;  /* 0x20000002ff007230 */ /* 0x004fcc0000004100 */
[----:B------:R-:W0:Y:S02]  /*28f0*/  F2I.FTZ.TRUNC.NTZ R0, R0 ;  /* 0x0000000000007305 */ /* 0x000e24000021f100 */
[----:B0-----:R-:W-:Y:S01]  /*2900*/  PRMT R5, R0, 0x7610, R5 ;  /* 0x0000761000057816 */ /* 0x001fe20000000005 */
[----:B------:R-:W-:Y:S06]  /*2910*/  BRA `(.L_x_49939) ;  /* 0x0000000800ac7947 */ /* 0x000fec0003800000 */
.L_x_49944:
[----:B------:R-:W2:Y:S02]  /*2920*/  LDG.E.64 R2, desc[UR36][R2.64] ;  /* 0x0000002402027981 */ /* 0x000ea4000c1e1b00 */
[----:B--2---:R0:W1:Y:S01]  /*2930*/  F2I.F64.TRUNC R5, R2 ;  /* 0x0000000200057311 */ /* 0x004062000030d100 */
[----:B------:R-:W-:Y:S05]  /*2940*/  BRA `(.L_x_49939) ;  /* 0x0000000800a07947 */ /* 0x000fea0003800000 */
.L_x_49934:
        /* <DEDUP_REMOVED lines=12> */
.L_x_49948:
[----:B------:R-:W2:Y:S02]  /*2a10*/  LDG.E.64 R2, desc[UR36][R2.64] ;  /* 0x0000002402027981 */ /* 0x000ea4000c1e1b00 */
[----:B--2---:R0:W1:Y:S01]  /*2a20*/  F2I.F64.TRUNC R5, R2 ;  /* 0x0000000200057311 */ /* 0x004062000030d100 */
[----:B------:R-:W-:Y:S05]  /*2a30*/  BRA `(.L_x_49939) ;  /* 0x0000000800647947 */ /* 0x000fea0003800000 */
.L_x_49947:
        /* <DEDUP_REMOVED lines=27> */
.L_x_49950:
        /* <DEDUP_REMOVED lines=14> */
.L_x_49949:
[----:B------:R-:W2:Y:S02]  /*2cd0*/  LDG.E.U16 R0, desc[UR36][R2.64] ;  /* 0x0000002402007981 */ /* 0x000ea4000c1e1500 */
[----:B--2---:R-:W-:-:S06]  /*2ce0*/  IMAD.U32 R0, R0, 0x10000, RZ ;  /* 0x0001000000007824 */ /* 0x004fcc00078e00ff */
[----:B------:R-:W0:Y:S02]  /*2cf0*/  F2I.FTZ.TRUNC.NTZ R0, R0 ;  /* 0x0000000000007305 */ /* 0x000e24000021f100 */
[----:B0-----:R-:W-:Y:S01]  /*2d00*/  PRMT R5, R0, 0x7610, R5 ;  /* 0x0000761000057816 */ /* 0x001fe20000000005 */
[----:B------:R-:W-:Y:S06]  /*2d10*/  BRA `(.L_x_49939) ;  /* 0x0000000400ac7947 */ /* 0x000fec0003800000 */
.L_x_49946:
        /* <DEDUP_REMOVED lines=10> */
.L_x_49953:
        /* <DEDUP_REMOVED lines=21> */
.L_x_49957:
[----:B------:R-:W-:Y:S05]  /*2f10*/  BSYNC.RECONVERGENT B1 ;  /* 0x0000000000017941 */ /* 0x000fea0003800200 */
.L_x_49956:
[----:B------:R-:W-:Y:S02]  /*2f20*/  SHF.L.U32 R0, R0, 0x14, RZ ;  /* 0x0000001400007819 */ /* 0x000fe400000006ff */
[----:B------:R-:W-:-:S04]  /*2f30*/  LEA R2, R2, 0x3b800000, 0x17 ;  /* 0x3b80000002027811 */ /* 0x000fc800078eb8ff */
[----:B------:R-:W-:-:S07]  /*2f40*/  LOP3.LUT R0, R2, R0, R7, 0xfe, !PT ;  /* 0x0000000002007212 */ /* 0x000fce00078efe07 */
.L_x_49955:
[----:B------:R-:W-:Y:S05]  /*2f50*/  BSYNC.RECONVERGENT B0 ;  /* 0x0000000000007941 */ /* 0x000fea0003800200 */
.L_x_49954:
[----:B------:R-:W0:Y:S02]  /*2f60*/  F2I.FTZ.TRUNC.NTZ R0, R0 ;  /* 0x0000000000007305 */ /* 0x000e24000021f100 */
[----:B0-----:R-:W-:Y:S01]  /*2f70*/  PRMT R5, R0, 0x7610, R5 ;  /* 0x0000761000057816 */ /* 0x001fe20000000005 */
[----:B------:R-:W-:Y:S06]  /*2f80*/  BRA `(.L_x_49939) ;  /* 0x0000000400107947 */ /* 0x000fec0003800000 */
.L_x_49952:
        /* <DEDUP_REMOVED lines=21> */
.L_x_49961:
[----:B------:R-:W-:Y:S05]  /*30e0*/  BSYNC.RECONVERGENT B1 ;  /* 0x0000000000017941 */ /* 0x000fea0003800200 */
.L_x_49960:
[----:B------:R-:W-:Y:S01]  /*30f0*/  IMAD.SHL.U32 R0, R0, 0x200000, RZ ;  /* 0x0020000000007824 */ /* 0x000fe200078e00ff */
[----:B------:R-:W-:-:S04]  /*3100*/  LEA R2, R2, 0x37800000, 0x17 ;  /* 0x3780000002027811 */ /* 0x000fc800078eb8ff */
[----:B------:R-:W-:-:S07]  /*3110*/  LOP3.LUT R0, R2, R0, R7, 0xfe, !PT ;  /* 0x0000000002007212 */ /* 0x000fce00078efe07 */
.L_x_49959:
[----:B------:R-:W-:Y:S05]  /*3120*/  BSYNC.RECONVERGENT B0 ;  /* 0x0000000000007941 */ /* 0x000fea0003800200 */
.L_x_49958:
[----:B------:R-:W0:Y:S02]  /*3130*/  F2I.FTZ.TRUNC.NTZ R0, R0 ;  /* 0x0000000000007305 */ /* 0x000e24000021f100 */
[----:B0-----:R-:W-:Y:S01]  /*3140*/  PRMT R5, R0, 0x7610, R5 ;  /* 0x0000761000057816 */ /* 0x001fe20000000005 */
[----:B------:R-:W-:Y:S06]  /*3150*/  BRA `(.L_x_49939) ;  /* 0x00000000009c7947 */ /* 0x000fec0003800000 */
.L_x_49951:
[----:B------:R-:W-:-:S09]  /*3160*/  UISETP.NE.AND UP0, UPT, UR4, 0x1c, UPT ;  /* 0x0000001c0400788c */ /* 0x000fd2000bf05270 */
[----:B------:R-:W-:Y:S05]  /*3170*/  BRA.U !UP0, `(.L_x_49962) ;  /* 0x0000000108907547 */ /* 0x000fea000b800000 */
[----:B------:R-:W-:-:S09]  /*3180*/  UISETP.NE.AND UP0, UPT, UR4, 0x1d, UPT ;  /* 0x0000001d0400788c */ /* 0x000fd2000bf05270 */
[----:B------:R-:W-:Y:S05]  /*3190*/  BRA.U !UP0, `(.L_x_49963) ;  /* 0x0000000108807547 */ /* 0x000fea000b800000 */
[----:B------:R-:W-:-:S09]  /*31a0*/  UISETP.NE.AND UP0, UPT, UR4, 0x2c, UPT ;  /* 0x0000002c0400788c */ /* 0x000fd2000bf05270 */
[----:B------:R-:W-:Y:S05]  /*31b0*/  BRA.U !UP0, `(.L_x_49964) ;  /* 0x0000000108487547 */ /* 0x000fea000b800000 */
.L_x_49938:
        /* <DEDUP_REMOVED lines=15> */
[----:B--2-45:R-:W-:Y:S05]  /*32b0*/  CALL.ABS.NOINC R2 ;  /* 0x0000000002007343 */ /* 0x034fea0003c00000 */
.L_x_49965:
[----:B------:R-:W-:Y:S01]  /*32c0*/  PRMT R5, RZ, 0x7610, R5 ;  /* 0x00007610ff057816 */ /* 0x000fe20000000005 */
[----:B------:R-:W-:Y:S06]  /*32d0*/  BRA `(.L_x_49939) ;  /* 0x00000000003c7947 */ /* 0x000fec0003800000 */
.L_x_49964:
        /* <DEDUP_REMOVED lines=8> */
.L_x_49967:
[----:B------:R-:W-:Y:S05]  /*3360*/  BSYNC.RECONVERGENT B0 ;  /* 0x0000000000007941 */ /* 0x000fea0003800200 */
.L_x_49966:
[----:B------:R-:W0:Y:S02]  /*3370*/  F2I.FTZ.TRUNC.NTZ R0, R0 ;  /* 0x0000000000007305 */ /* 0x000e24000021f100 */
[----:B0-----:R-:W-:Y:S01]  /*3380*/  PRMT R5, R0, 0x7610, R5 ;  /* 0x0000761000057816 */ /* 0x001fe20000000005 */
[----:B------:R-:W-:Y:S06]  /*3390*/  BRA `(.L_x_49939) ;  /* 0x00000000000c7947 */ /* 0x000fec0003800000 */
.L_x_49963:
[----:B------:R0:W5:Y:S01]  /*33a0*/  LDG.E.U8 R5, desc[UR36][R2.64] ;  /* 0x0000002402057981 */ /* 0x000162000c1e1100 */
[----:B------:R-:W-:Y:S05]  /*33b0*/  BRA `(.L_x_49939) ;  /* 0x0000000000047947 */ /* 0x000fea0003800000 */
.L_x_49962:
[----:B------:R0:W5:Y:S02]  /*33c0*/  LDG.E.U8 R5, desc[UR36][R2.64] ;  /* 0x0000002402057981 */ /* 0x000164000c1e1100 */
.L_x_49939:
[----:B------:R-:W0:Y:S01]  /*33d0*/  LDCU.64 UR4, c[0x0][0x5e8] ;  /* 0x0000bd00ff0477ac */ /* 0x000e220008000a00 */
[----:B----45:R-:W-:Y:S02]  /*33e0*/  PRMT R6, R19, 0x8880, RZ ;  /* 0x0000888013067816 */ /* 0x030fe400000000ff */
[----:B-1----:R-:W-:Y:S02]  /*33f0*/  PRMT R4, R5, 0x8880, RZ ;  /* 0x0000888005047816 */ /* 0x002fe400000000ff */
[----:B------:R-:W-:Y:S02]  /*3400*/  MOV R0, 0x3440 ;  /* 0x0000344000007802 */ /* 0x000fe40000000f00 */
[----:B0-23--:R-:W-:-:S04]  /*3410*/  IADD3 R2, P0, PT, R16, UR4, RZ ;  /* 0x0000000410027c10 */ /* 0x00dfc8000ff1e0ff */
[----:B------:R-:W-:-:S09]  /*3420*/  IADD3.X R3, PT, PT, RZ, UR5, RZ, P0, !PT ;  /* 0x00000005ff037c10 */ /* 0x000fd200087fe4ff */
[----:B------:R-:W-:Y:S05]  /*3430*/  CALL.REL.NOINC `($__internal_84_$__cuda_sm20_rem_s16) ;  /* 0x000000d800207944 */ /* 0x000fea0003c00000 */
[----:B------:R-:W-:Y:S01]  /*3440*/  LOP3.LUT R0, R5, R4, RZ, 0x3c, !PT ;  /* 0x0000000405007212 */ /* 0x000fe200078e3cff */
[----:B------:R-:W-:-:S03]  /*3450*/  UPRMT UR4, UR43, 0x9910, URZ ;  /* 0x000099102b047896 */ /* 0x000fc600080000ff */
[----:B------:R-:W-:Y:S01]  /*3460*/  PRMT R6, R0, 0x8880, RZ ;  /* 0x0000888000067816 */ /* 0x000fe200000000ff */
[----:B------:R-:W-:Y:S01]  /*3470*/  UISETP.GT.AND UP0, UPT, UR4, 0x9, UPT ;  /* 0x000000090400788c */ /* 0x000fe2000bf04270 */
[----:B------:R-:W-:Y:S02]  /*3480*/  PRMT R0, R4, 0x9910, RZ ;  /* 0x0000991004007816 */ /* 0x000fe400000000ff */
[----:B------:R-:W-:Y:S02]  /*3490*/  ISETP.GT.AND P0, PT, R6, -0x1, PT ;  /* 0xffffffff0600780c */ /* 0x000fe40003f04270 */
[----:B------:R-:W-:Y:S02]  /*34a0*/  ISETP.NE.AND P1, PT, R0, RZ, PT ;  /* 0x000000ff0000720c */ /* 0x000fe40003f25270 */
        /* <DEDUP_REMOVED lines=14> */
.L_x_49971:
[----:B------:R3:W-:Y:S01]  /*3590*/  STG.E.U8 desc[UR36][R2.64], R7 ;  /* 0x0000000702007986 */ /* 0x0007e2000c101124 */
[----:B------:R-:W-:Y:S05]  /*35a0*/  BRA `(.L_x_49973) ;  /* 0x0000000c00847947 */ /* 0x000fea0003800000 */
.L_x_49970:
[----:B------:R-:W-:-:S09]  /*35b0*/  UISETP.NE.AND UP0, UPT, UR4, 0x2, UPT ;  /* 0x000000020400788c */ /* 0x000fd2000bf05270 */
[----:B------:R-:W-:Y:S05]  /*35c0*/  BRA.U !UP0, `(.L_x_49974) ;  /* 0x0000000108387547 */ /* 0x000fea000b800000 */
[----:B------:R-:W-:-:S09]  /*35d0*/  UISETP.NE.AND UP0, UPT, UR4, 0x3, UPT ;  /* 0x000000030400788c */ /* 0x000fd2000bf05270 */
[----:B------:R-:W-:Y:S05]  /*35e0*/  BRA.U !UP0, `(.L_x_49975) ;  /* 0x0000000108207547 */ /* 0x000fea000b800000 */
[----:B------:R-:W-:-:S09]  /*35f0*/  UISETP.NE.AND UP0, UPT, UR4, 0x4, UPT ;  /* 0x000000040400788c */ /* 0x000fd2000bf05270 */
[----:B------:R-:W-:Y:S05]  /*3600*/  BRA.U UP0, `(.L_x_49972) ;  /* 0x0000000900c47547 */ /* 0x000fea000b800000 */
[----:B------:R-:W-:-:S04]  /*3610*/  LOP3.LUT R0, R7, 0xffff, RZ, 0xc0, !PT ;  /* 0x0000ffff07007812 */ /* 0x000fc800078ec0ff */
[----:B------:R-:W-:-:S05]  /*3620*/  PRMT R0, R0, 0x8880, RZ ;  /* 0x0000888000007816 */ /* 0x000fca00000000ff */
[----:B------:R-:W-:-:S05]  /*3630*/  IMAD.MOV.U32 R4, RZ, RZ, R0 ;  /* 0x000000ffff047224 */ /* 0x000fca00078e0000 */
[----:B------:R-:W-:-:S05]  /*3640*/  SHF.R.S32.HI R5, RZ, 0x1f, R4 ;  /* 0x0000001fff057819 */ /* 0x000fca0000011404 */
[----:B------:R0:W-:Y:S01]  /*3650*/  STG.E.64 desc[UR36][R2.64], R4 ;  /* 0x0000000402007986 */ /* 0x0001e2000c101b24 */
[----:B------:R-:W-:Y:S05]  /*3660*/  BRA `(.L_x_49973) ;  /* 0x0000000c00547947 */ /* 0x000fea0003800000 */
.L_x_49975:
[----:B------:R-:W-:-:S04]  /*3670*/  LOP3.LUT R7, R7, 0xffff, RZ, 0xc0, !PT ;  /* 0x0000ffff07077812 */ /* 0x000fc800078ec0ff */
[----:B------:R-:W-:-:S05]  /*3680*/  PRMT R5, R7, 0x8880, RZ ;  /* 0x0000888007057816 */ /* 0x000fca00000000ff */
[----:B------:R1:W-:Y:S01]  /*3690*/  STG.E desc[UR36][R2.64], R5 ;  /* 0x0000000502007986 */ /* 0x0003e2000c101924 */
[----:B------:R-:W-:Y:S05]  /*36a0*/  BRA `(.L_x_49973) ;  /* 0x0000000c00447947 */ /* 0x000fea0003800000 */
.L_x_49974:
[----:B------:R-:W-:-:S04]  /*36b0*/  PRMT R5, R7, 0x8880, RZ ;  /* 0x0000888007057816 */ /* 0x000fc800000000ff */
[----:B------:R-:W-:-:S05]  /*36c0*/  PRMT R5, R5, 0x7710, RZ ;  /* 0x0000771005057816 */ /* 0x000fca00000000ff */
[----:B------:R2:W-:Y:S01]  /*36d0*/  STG.E.U16 desc[UR36][R2.64], R5 ;  /* 0x0000000502007986 */ /* 0x0005e2000c101524 */
[----:B------:R-:W-:Y:S05]  /*36e0*/  BRA `(.L_x_49973) ;  /* 0x0000000c00347947 */ /* 0x000fea0003800000 */
.L_x_49969:
[----:B------:R-:W-:-:S09]  /*36f0*/  UISETP.GT.AND UP0, UPT, UR4, 0x6, UPT ;  /* 0x000000060400788c */ /* 0x000fd2000bf04270 */
[----:B------:R-:W-:Y:S05]  /*3700*/  BRA.U UP0, `(.L_x_49976) ;  /* 0x00000001002c7547 */ /* 0x000fea000b800000 */
[----:B------:R-:W-:-:S09]  /*3710*/  UISETP.NE.AND UP0, UPT, UR4, 0x5, UPT ;  /* 0x000000050400788c */ /* 0x000fd2000bf05270 */
[----:B------:R-:W-:Y:S05]  /*3720*/  BRA.U !UP0, `(.L_x_49977) ;  /* 0x0000000108147547 */ /* 0x000fea000b800000 */
[----:B------:R-:W-:-:S09]  /*3730*/  UISETP.NE.AND UP0, UPT, UR4, 0x6, UPT ;  /* 0x000000060400788c */ /* 0x000fd2000bf05270 */
[----:B------:R-:W-:Y:S05]  /*3740*/  BRA.U UP0, `(.L_x_49972) ;  /* 0x0000000900747547 */ /* 0x000fea000b800000 */
[----:B------:R-:W0:Y:S02]  /*3750*/  I2F.S8 R5, R7 ;  /* 0x0000000700057306 */ /* 0x000e240000001400 */
[----:B0-----:R0:W-:Y:S01]  /*3760*/  STG.E desc[UR36][R2.64], R5 ;  /* 0x0000000502007986 */ /* 0x0011e2000c101924 */
[----:B------:R-:W-:Y:S05]  /*3770*/  BRA `(.L_x_49973) ;  /* 0x0000000c00107947 */ /* 0x000fea0003800000 */
.L_x_49977:
[----:B------:R-:W0:Y:S02]  /*3780*/  I2F.S8 R0, R7 ;  /* 0x0000000700007306 */ /* 0x000e240000001400 */
[----:B0-----:R-:W-:-:S05]  /*3790*/  F2FP.F16.F32.PACK_AB R0, RZ, R0 ;  /* 0x00000000ff00723e */ /* 0x001fca00000000ff */
[----:B------:R0:W-:Y:S01]  /*37a0*/  STG.E.U16 desc[UR36][R2.64], R0 ;  /* 0x0000000002007986 */ /* 0x0001e2000c101524 */
[----:B------:R-:W-:Y:S05]  /*37b0*/  BRA `(.L_x_49973) ;  /* 0x0000000c00007947 */ /* 0x000fea0003800000 */
.L_x_49976:
[----:B------:R-:W-:-:S09]  /*37c0*/  UISETP.NE.AND UP0, UPT, UR4, 0x7, UPT ;  /* 0x000000070400788c */ /* 0x000fd2000bf05270 */
[----:B------:R-:W-:Y:S05]  /*37d0*/  BRA.U !UP0, `(.L_x_49978) ;  /* 0x0000000108347547 */ /* 0x000fea000b800000 */
[----:B------:R-:W-:-:S09]  /*37e0*/  UISETP.NE.AND UP0, UPT, UR4, 0x8, UPT ;  /* 0x000000080400788c */ /* 0x000fd2000bf05270 */
[----:B------:R-:W-:Y:S05]  /*37f0*/  BRA.U !UP0, `(.L_x_49979) ;  /* 0x0000000108187547 */ /* 0x000fea000b800000 */
[----:B------:R-:W-:-:S09]  /*3800*/  UISETP.NE.AND UP0, UPT, UR4, 0x9, UPT ;  /* 0x000000090400788c */ /* 0x000fd2000bf05270 */
[----:B------:R-:W-:Y:S05]  /*3810*/  BRA.U UP0, `(.L_x_49972) ;  /* 0x0000000900407547 */ /* 0x000fea000b800000 */
[----:B------:R-:W0:Y:S01]  /*3820*/  I2F.S8 R4, R7 ;  /* 0x0000000700047306 */ /* 0x000e220000001400 */
[----:B------:R-:W-:-:S05]  /*3830*/  IMAD.MOV.U32 R5, RZ, RZ, RZ ;  /* 0x000000ffff057224 */ /* 0x000fca00078e00ff */
[----:B0-----:R0:W-:Y:S01]  /*3840*/  STG.E.64 desc[UR36][R2.64], R4 ;  /* 0x0000000402007986 */ /* 0x0011e2000c101b24 */
[----:B------:R-:W-:Y:S05]  /*3850*/  BRA `(.L_x_49973) ;  /* 0x0000000800d87947 */ /* 0x000fea0003800000 */
.L_x_49979:
[----:B------:R-:W0:Y:S02]  /*3860*/  I2F.S8 R7, R7 ;  /* 0x0000000700077306 */ /* 0x000e240000001400 */
[----:B0-----:R-:W-:-:S04]  /*3870*/  F2FP.F16.F32.PACK_AB R5, RZ, R7 ;  /* 0x00000007ff05723e */ /* 0x001fc800000000ff */
[----:B------:R-:W-:-:S05]  /*3880*/  PRMT R5, R5, 0x5410, RZ ;  /* 0x0000541005057816 */ /* 0x000fca00000000ff */
[----:B------:R0:W-:Y:S01]  /*3890*/  STG.E desc[UR36][R2.64], R5 ;  /* 0x0000000502007986 */ /* 0x0001e2000c101924 */
[----:B------:R-:W-:Y:S05]  /*38a0*/  BRA `(.L_x_49973) ;  /* 0x0000000800c47947 */ /* 0x000fea0003800000 */
.L_x_49978:
[----:B------:R-:W-:-:S04]  /*38b0*/  PRMT R4, R7, 0x8880, RZ ;  /* 0x0000888007047816 */ /* 0x000fc800000000ff */
[----:B------:R-:W-:-:S06]  /*38c0*/  PRMT R4, R4, 0x7710, RZ ;  /* 0x0000771004047816 */ /* 0x000fcc00000000ff */
[----:B------:R-:W0:Y:S02]  /*38d0*/  I2F.F64.S16 R4, R4 ;  /* 0x0000000400047312 */ /* 0x000e240000101c00 */
[----:B0-----:R0:W-:Y:S01]  /*38e0*/  STG.E.64 desc[UR36][R2.64], R4 ;  /* 0x0000000402007986 */ /* 0x0011e2000c101b24 */
[----:B------:R-:W-:Y:S05]  /*38f0*/  BRA `(.L_x_49973) ;  /* 0x0000000800b07947 */ /* 0x000fea0003800000 */
.L_x_49968:
        /* <DEDUP_REMOVED lines=8> */
[----:B------:R-:W-:-:S04]  /*3980*/  LOP3.LUT P0, RZ, R7, 0xff, RZ, 0xc0, !PT ;  /* 0x000000ff07ff7812 */ /* 0x000fc8000780c0ff */
[----:B------:R-:W-:-:S05]  /*3990*/  SEL R5, RZ, 0x1, !P0 ;  /* 0x00000001ff057807 */ /* 0x000fca0004000000 */
[----:B------:R0:W-:Y:S01]  /*39a0*/  STG.E.U8 desc[UR36][R2.64], R5 ;  /* 0x0000000502007986 */ /* 0x0001e2000c101124 */
[----:B------:R-:W-:Y:S05]  /*39b0*/  BRA `(.L_x_49973) ;  /* 0x0000000800807947 */ /* 0x000fea0003800000 */
.L_x_49982:
[----:B------:R-:W-:Y:S02]  /*39c0*/  PRMT R4, R7, 0x8880, RZ ;  /* 0x0000888007047816 */ /* 0x000fe400000000ff */
[----:B------:R-:W-:Y:S02]  /*39d0*/  CS2R R6, SRZ ;  /* 0x0000000000067805 */ /* 0x000fe4000001ff00 */
[----:B------:R-:W-:-:S06]  /*39e0*/  PRMT R4, R4, 0x7710, RZ ;  /* 0x0000771004047816 */ /* 0x000fcc00000000ff */
[----:B------:R-:W0:Y:S02]  /*39f0*/  I2F.F64.S16 R4, R4 ;  /* 0x0000000400047312 */ /* 0x000e240000101c00 */
[----:B0-----:R0:W-:Y:S01]  /*3a00*/  STG.E.128 desc[UR36][R2.64], R4 ;  /* 0x0000000402007986 */ /* 0x0011e2000c101d24 */
[----:B------:R-:W-:Y:S05]  /*3a10*/  BRA `(.L_x_49973) ;  /* 0x0000000800687947 */ /* 0x000fea0003800000 */
.L_x_49981:
[----:B------:R-:W-:-:S09]  /*3a20*/  UISETP.NE.AND UP0, UPT, UR4, 0xf, UPT ;  /* 0x0000000f0400788c */ /* 0x000fd2000bf05270 */
[----:B------:R-:W-:Y:S05]  /*3a30*/  BRA.U !UP0, `(.L_x_49983) ;  /* 0x0000000108a07547 */ /* 0x000fea000b800000 */
[----:B------:R-:W-:-:S09]  /*3a40*/  UISETP.NE.AND UP0, UPT, UR4, 0x17, UPT ;  /* 0x000000170400788c */ /* 0x000fd2000bf05270 */
[----:B------:R-:W-:Y:S05]  /*3a50*/  BRA.U !UP0, `(.L_x_49984) ;  /* 0x00000001084c7547 */ /* 0x000fea000b800000 */
[----:B------:R-:W-:-:S09]  /*3a60*/  UISETP.NE.AND UP0, UPT, UR4, 0x18, UPT ;  /* 0x000000180400788c */ /* 0x000fd2000bf05270 */
[----:B------:R-:W-:Y:S05]  /*3a70*/  BRA.U UP0, `(.L_x_49972) ;  /* 0x0000000500a87547 */ /* 0x000fea000b800000 */
        /* <DEDUP_REMOVED lines=13> */
.L_x_49986:
[----:B------:R-:W-:Y:S05]  /*3b50*/  BSYNC.RECONVERGENT B0 ;  /* 0x0000000000007941 */ /* 0x000fea0003800200 */
.L_x_49985:
[----:B------:R-:W-:-:S05]  /*3b60*/  LOP3.LUT R5, R0, 0x80, R5, 0xf8, !PT ;  /* 0x0000008000057812 */ /* 0x000fca00078ef805 */
[----:B------:R0:W-:Y:S01]  /*3b70*/  STG.E.U8 desc[UR36][R2.64], R5 ;  /* 0x0000000502007986 */ /* 0x0001e2000c101124 */
[----:B------:R-:W-:Y:S05]  /*3b80*/  BRA `(.L_x_49973) ;  /* 0x00000008000c7947 */ /* 0x000fea0003800000 */
.L_x_49984:
        /* <DEDUP_REMOVED lines=15> */
.L_x_49988:
[----:B------:R-:W-:Y:S05]  /*3c80*/  BSYNC.RECONVERGENT B0 ;  /* 0x0000000000007941 */ /* 0x000fea0003800200 */
.L_x_49987:
[----:B------:R-:W-:-:S05]  /*3c90*/  LOP3.LUT R5, R0, 0x80, R5, 0xf8, !PT ;  /* 0x0000008000057812 */ /* 0x000fca00078ef805 */
[----:B------:R0:W-:Y:S01]  /*3ca0*/  STG.E.U8 desc[UR36][R2.64], R5 ;  /* 0x0000000502007986 */ /* 0x0001e2000c101124 */
[----:B------:R-:W-:Y:S05]  /*3cb0*/  BRA `(.L_x_49973) ;  /* 0x0000000400c07947 */ /* 0x000fea0003800000 */
.L_x_49983:
[----:B------:R-:W0:Y:S02]  /*3cc0*/  I2F.S8 R0, R7 ;  /* 0x0000000700007306 */ /* 0x000e240000001400 */
[----:B0-----:R-:W-:-:S05]  /*3cd0*/  F2FP.BF16.F32.PACK_AB R0, RZ, R0 ;  /* 0x00000000ff00723e */ /* 0x001fca00000010ff */
[----:B------:R0:W-:Y:S01]  /*3ce0*/  STG.E.U16 desc[UR36][R2.64], R0 ;  /* 0x0000000002007986 */ /* 0x0001e2000c101524 */
[----:B------:R-:W-:Y:S05]  /*3cf0*/  BRA `(.L_x_49973) ;  /* 0x0000000400b07947 */ /* 0x000fea0003800000 */
.L_x_49980:
        /* <DEDUP_REMOVED lines=8> */
[----:B------:R-:W-:-:S04]  /*3d80*/  PRMT R5, R7, 0x8880, RZ ;  /* 0x0000888007057816 */ /* 0x000fc800000000ff */
[----:B------:R-:W-:-:S05]  /*3d90*/  PRMT R5, R5, 0x7710, RZ ;  /* 0x0000771005057816 */ /* 0x000fca00000000ff */
[----:B------:R0:W-:Y:S01]  /*3da0*/  STG.E.U16 desc[UR36][R2.64], R5 ;  /* 0x0000000502007986 */ /* 0x0001e2000c101524 */
[----:B------:R-:W-:Y:S05]  /*3db0*/  BRA `(.L_x_49973) ;  /* 0x0000000400807947 */ /* 0x000fea0003800000 */
.L_x_49991:
[----:B------:R-:W0:Y:S01]  /*3dc0*/  I2F.S8 R5, R7 ;  /* 0x0000000700057306 */ /* 0x000e220000001400 */
        /* <DEDUP_REMOVED lines=12> */
.L_x_49994:
[----:B------:R-:W-:-:S04]  /*3e90*/  SHF.R.U32.HI R0, RZ, 0x14, R5 ;  /* 0x00000014ff007819 */ /* 0x000fc80000011605 */
[----:B------:R-:W-:-:S04]  /*3ea0*/  LOP3.LUT R0, R0, 0x1, RZ, 0xc0, !PT ;  /* 0x0000000100007812 */ /* 0x000fc800078ec0ff */
[----:B------:R-:W-:-:S04]  /*3eb0*/  IADD3 R0, PT, PT, R5, 0x487ffff, R0 ;  /* 0x0487ffff05007810 */ /* 0x000fc80007ffe000 */
[----:B------:R-:W-:-:S04]  /*3ec0*/  SHF.R.U32.HI R0, RZ, 0x14, R0 ;  /* 0x00000014ff007819 */ /* 0x000fc80000011600 */
[----:B------:R-:W-:-:S07]  /*3ed0*/  LOP3.LUT R4, R0, 0xff, RZ, 0xc0, !PT ;  /* 0x000000ff00047812 */ /* 0x000fce00078ec0ff */
.L_x_49995:
[----:B------:R-:W-:-:S04]  /*3ee0*/  SHF.R.U32.HI R5, RZ, 0x18, R5 ;  /* 0x00000018ff057819 */ /* 0x000fc80000011605 */
[----:B------:R-:W-:-:S04]  /*3ef0*/  LOP3.LUT R4, R4, 0x80, R5, 0xf8, !PT ;  /* 0x0000008004047812 */ /* 0x000fc800078ef805 */
[----:B------:R-:W-:-:S07]  /*3f00*/  PRMT R0, R4, 0x7610, R0 ;  /* 0x0000761004007816 */ /* 0x000fce0000000000 */
.L_x_49993:
[----:B------:R-:W-:Y:S05]  /*3f10*/  BSYNC.RECONVERGENT B0 ;  /* 0x0000000000007941 */ /* 0x000fea0003800200 */
.L_x_49992:
[----:B------:R0:W-:Y:S01]  /*3f20*/  STG.E.U8 desc[UR36][R2.64], R0 ;  /* 0x0000000002007986 */ /* 0x0001e2000c101124 */
[----:B------:R-:W-:Y:S05]  /*3f30*/  BRA `(.L_x_49973) ;  /* 0x0000000400207947 */ /* 0x000fea0003800000 */
.L_x_49990:
        /* <DEDUP_REMOVED lines=13> */
.L_x_49998:
[----:B------:R-:W-:-:S04]  /*4010*/  SHF.R.U32.HI R0, RZ, 0x15, R5 ;  /* 0x00000015ff007819 */ /* 0x000fc80000011605 */
[----:B------:R-:W-:-:S04]  /*4020*/  LOP3.LUT R0, R0, 0x1, RZ, 0xc0, !PT ;  /* 0x0000000100007812 */ /* 0x000fc800078ec0ff */
[----:B------:R-:W-:-:S04]  /*4030*/  IADD3 R0, PT, PT, R5, 0x88fffff, R0 ;  /* 0x088fffff05007810 */ /* 0x000fc80007ffe000 */
[----:B------:R-:W-:-:S04]  /*4040*/  SHF.R.U32.HI R0, RZ, 0x15, R0 ;  /* 0x00000015ff007819 */ /* 0x000fc80000011600 */
[----:B------:R-:W-:-:S07]  /*4050*/  LOP3.LUT R4, R0, 0xff, RZ, 0xc0, !PT ;  /* 0x000000ff00047812 */ /* 0x000fce00078ec0ff */
.L_x_49999:
[----:B------:R-:W-:-:S04]  /*4060*/  SHF.R.U32.HI R5, RZ, 0x18, R5 ;  /* 0x00000018ff057819 */ /* 0x000fc80000011605 */
[----:B------:R-:W-:-:S04]  /*4070*/  LOP3.LUT R4, R4, 0x80, R5, 0xf8, !PT ;  /* 0x0000008004047812 */ /* 0x000fc800078ef805 */
[----:B------:R-:W-:-:S07]  /*4080*/  PRMT R0, R4, 0x7610, R0 ;  /* 0x0000761004007816 */ /* 0x000fce0000000000 */
.L_x_49997:
[----:B------:R-:W-:Y:S05]  /*4090*/  BSYNC.RECONVERGENT B0 ;  /* 0x0000000000007941 */ /* 0x000fea0003800200 */
.L_x_49996:
[----:B------:R0:W-:Y:S01]  /*40a0*/  STG.E.U8 desc[UR36][R2.64], R0 ;  /* 0x0000000002007986 */ /* 0x0001e2000c101124 */
[----:B------:R-:W-:Y:S05]  /*40b0*/  BRA `(.L_x_49973) ;  /* 0x0000000000c07947 */ /* 0x000fea0003800000 */
.L_x_49989:
[----:B------:R-:W-:-:S09]  /*40c0*/  UISETP.NE.AND UP0, UPT, UR4, 0x1c, UPT ;  /* 0x0000001c0400788c */ /* 0x000fd2000bf05270 */
[----:B------:R-:W-:Y:S05]  /*40d0*/  BRA.U !UP0, `(.L_x_50000) ;  /* 0x0000000108ac7547 */ /* 0x000fea000b800000 */
[----:B------:R-:W-:-:S09]  /*40e0*/  UISETP.NE.AND UP0, UPT, UR4, 0x1d, UPT ;  /* 0x0000001d0400788c */ /* 0x000fd2000bf05270 */
[----:B------:R-:W-:Y:S05]  /*40f0*/  BRA.U !UP0, `(.L_x_50001) ;  /* 0x00000001088c7547 */ /* 0x000fea000b800000 */
[----:B------:R-:W-:-:S09]  /*4100*/  UISETP.NE.AND UP0, UPT, UR4, 0x2c, UPT ;  /* 0x0000002c0400788c */ /* 0x000fd2000bf05270 */
[----:B------:R-:W-:Y:S05]  /*4110*/  BRA.U !UP0, `(.L_x_50002) ;  /* 0x0000000108447547 */ /* 0x000fea000b800000 */
.L_x_49972:
        /* <DEDUP_REMOVED lines=11> */
[----:B------:R-:W-:Y:S01]  /*41d0*/  IMAD.U32 R7, RZ, RZ, UR9 ;  /* 0x00000009ff077e24 */ /* 0x000fe2000f8e00ff */
[----:B----4-:R-:W-:Y:S01]  /*41e0*/  MOV R10, UR4 ;  /* 0x00000004000a7c02 */ /* 0x010fe20008000f00 */
[----:B-1----:R-:W-:-:S07]  /*41f0*/  IMAD.U32 R11, RZ, RZ, UR5 ;  /* 0x00000005ff0b7e24 */ /* 0x002fce000f8e00ff */
[----:B------:R-:W-:-:S07]  /*4200*/  LEPC R20, `(.L_x_50003) ;  /* 0x000000001014794e */ /* 0x000fce0000000000 */
[----:B--2---:R-:W-:Y:S05]  /*4210*/  CALL.ABS.NOINC R2 ;  /* 0x0000000002007343 */ /* 0x004fea0003c00000 */
.L_x_50003:
[----:B------:R-:W-:Y:S05]  /*4220*/  BRA `(.L_x_49973) ;  /* 0x0000000000647947 */ /* 0x000fea0003800000 */
.L_x_50002:
        /* <DEDUP_REMOVED lines=16> */
.L_x_50001:
[----:B------:R-:W-:-:S04]  /*4330*/  LOP3.LUT R7, R7, 0xffff, RZ, 0xc0, !PT ;  /* 0x0000ffff07077812 */ /* 0x000fc800078ec0ff */
[----:B------:R-:W-:-:S05]  /*4340*/  PRMT R7, R7, 0x8880, RZ ;  /* 0x0000888007077816 */ /* 0x000fca00000000ff */
[----:B------:R-:W-:-:S05]  /*4350*/  IMAD.MOV.U32 R4, RZ, RZ, R7 ;  /* 0x000000ffff047224 */ /* 0x000fca00078e0007 */
[----:B------:R-:W-:-:S05]  /*4360*/  SHF.R.S32.HI R5, RZ, 0x1f, R4 ;  /* 0x0000001fff057819 */ /* 0x000fca0000011404 */
[----:B------:R0:W-:Y:S01]  /*4370*/  STG.E.64 desc[UR36][R2.64], R4 ;  /* 0x0000000402007986 */ /* 0x0001e2000c101b24 */
[----:B------:R-:W-:Y:S05]  /*4380*/  BRA `(.L_x_49973) ;  /* 0x00000000000c7947 */ /* 0x000fea0003800000 */
.L_x_50000:
[----:B------:R-:W-:-:S04]  /*4390*/  LOP3.LUT R7, R7, 0xffff, RZ, 0xc0, !PT ;  /* 0x0000ffff07077812 */ /* 0x000fc800078ec0ff */
[----:B------:R-:W-:-:S05]  /*43a0*/  PRMT R5, R7, 0x8880, RZ ;  /* 0x0000888007057816 */ /* 0x000fca00000000ff */
[----:B------:R0:W-:Y:S02]  /*43b0*/  STG.E desc[UR36][R2.64], R5 ;  /* 0x0000000502007986 */ /* 0x0001e4000c101924 */
.L_x_49973:
[----:B------:R-:W-:-:S07]  /*43c0*/  VIADD R17, R17, 0x80 ;  /* 0x0000008011117836 */ /* 0x000fce0000000000 */
.L_x_49898:
[----:B------:R-:W-:Y:S05]  /*43d0*/  BSYNC.RECONVERGENT B6 ;  /* 0x0000000000067941 */ /* 0x000fea0003800200 */
.L_x_49897:
        /* <DEDUP_REMOVED lines=358> */
.L_x_50006:
        /* <DEDUP_REMOVED lines=16> */
.L_x_50010:
[----:B------:R0:W5:Y:S01]  /*5b40*/  LDG.E.U8 R19, desc[UR36][R2.64] ;  /* 0x0000002402137981 */ /* 0x000162000c1e1100 */
[----:B------:R-:W-:Y:S05]  /*5b50*/  BRA `(.L_x_50012) ;  /* 0x0000000c004c7947 */ /* 0x000fea0003800000 */
.L_x_50009:
        /* <DEDUP_REMOVED lines=8> */
.L_x_50014:
[----:B------:R0:W5:Y:S01]  /*5be0*/  LDG.E.U8 R19, desc[UR36][R2.64] ;  /* 0x0000002402137981 */ /* 0x000162000c1e1100 */
[----:B------:R-:W-:Y:S05]  /*5bf0*/  BRA `(.L_x_50012) ;  /* 0x0000000c00247947 */ /* 0x000fea0003800000 */
.L_x_50013:
[----:B------:R0:W5:Y:S01]  /*5c00*/  LDG.E.U16 R19, desc[UR36][R2.64] ;  /* 0x0000002402137981 */ /* 0x000162000c1e1500 */
[----:B------:R-:W-:Y:S05]  /*5c10*/  BRA `(.L_x_50012) ;  /* 0x0000000c001c7947 */ /* 0x000fea0003800000 */
.L_x_50008:
        /* <DEDUP_REMOVED lines=9> */
.L_x_50016:
[----:B------:R-:W2:Y:S02]  /*5cb0*/  LDG.E.U16 R0, desc[UR36][R2.64] ;  /* 0x0000002402007981 */ /* 0x000ea4000c1e1500 */
[----:B--2---:R-:W-:-:S06]  /*5cc0*/  HADD2.F32 R0, -RZ, R0.H0_H0 ;  /* 0x20000000ff007230 */ /* 0x004fcc0000004100 */
[----:B------:R-:W0:Y:S02]  /*5cd0*/  F2I.FTZ.TRUNC.NTZ R0, R0 ;  /* 0x0000000000007305 */ /* 0x000e24000021f100 */
[----:B0-----:R-:W-:Y:S01]  /*5ce0*/  PRMT R19, R0, 0x7610, R19 ;  /* 0x0000761000137816 */ /* 0x001fe20000000013 */
[----:B------:R-:W-:Y:S06]  /*5cf0*/  BRA `(.L_x_50012) ;  /* 0x0000000800e47947 */ /* 0x000fec0003800000 */
.L_x_50015:
        /* <DEDUP_REMOVED lines=9> */
.L_x_50018:
[----:B------:R-:W2:Y:S02]  /*5d90*/  LDG.E.U16 R2, desc[UR36][R2.64] ;  /* 0x0000002402027981 */ /* 0x000ea4000c1e1500 */
[----:B--2---:R-:W-:-:S06]  /*5da0*/  HADD2.F32 R0, -RZ, R2.H0_H0 ;  /* 0x20000002ff007230 */ /* 0x004fcc0000004100 */
[----:B------:R-:W0:Y:S02]  /*5db0*/  F2I.FTZ.TRUNC.NTZ R0, R0 ;  /* 0x0000000000007305 */ /* 0x000e24000021f100 */
[----:B0-----:R-:W-:Y:S01]  /*5dc0*/  PRMT R19, R0, 0x7610, R19 ;  /* 0x0000761000137816 */ /* 0x001fe20000000013 */
[----:B------:R-:W-:Y:S06]  /*5dd0*/  BRA `(.L_x_50012) ;  /* 0x0000000800ac7947 */ /* 0x000fec0003800000 */
.L_x_50017:
[----:B------:R-:W2:Y:S02]  /*5de0*/  LDG.E.64 R2, desc[UR36][R2.64] ;  /* 0x0000002402027981 */ /* 0x000ea4000c1e1b00 */
[----:B--2---:R0:W1:Y:S01]  /*5df0*/  F2I.F64.TRUNC R19, R2 ;  /* 0x0000000200137311 */ /* 0x004062000030d100 */
[----:B------:R-:W-:Y:S05]  /*5e00*/  BRA `(.L_x_50012) ;  /* 0x0000000800a07947 */ /* 0x000fea0003800000 */
.L_x_50007:
        /* <DEDUP_REMOVED lines=12> */
.L_x_50021:
[----:B------:R-:W2:Y:S02]  /*5ed0*/  LDG.E.64 R2, desc[UR36][R2.64] ;  /* 0x0000002402027981 */ /* 0x000ea4000c1e1b00 */
[----:B--2---:R0:W1:Y:S01]  /*5ee0*/  F2I.F64.TRUNC R19, R2 ;  /* 0x0000000200137311 */ /* 0x004062000030d100 */
[----:B------:R-:W-:Y:S05]  /*5ef0*/  BRA `(.L_x_50012) ;  /* 0x0000000800647947 */ /* 0x000fea0003800000 */
.L_x_50020:
        /* <DEDUP_REMOVED lines=27> */
.L_x_50023:
        /* <DEDUP_REMOVED lines=14> */
.L_x_50022:
[----:B------:R-:W2:Y:S02]  /*6190*/  LDG.E.U16 R0, desc[UR36][R2.64] ;  /* 0x0000002402007981 */ /* 0x000ea4000c1e1500 */
[----:B--2---:R-:W-:-:S06]  /*61a0*/  IMAD.U32 R0, R0, 0x10000, RZ ;  /* 0x0001000000007824 */ /* 0x004fcc00078e00ff */
[----:B------:R-:W0:Y:S02]  /*61b0*/  F2I.FTZ.TRUNC.NTZ R0, R0 ;  /* 0x0000000000007305 */ /* 0x000e24000021f100 */
[----:B0-----:R-:W-:Y:S01]  /*61c0*/  PRMT R19, R0, 0x7610, R19 ;  /* 0x0000761000137816 */ /* 0x001fe20000000013 */
[----:B------:R-:W-:Y:S06]  /*61d0*/  BRA `(.L_x_50012) ;  /* 0x0000000400ac7947 */ /* 0x000fec0003800000 */
.L_x_50019:
        /* <DEDUP_REMOVED lines=10> */
.L_x_50026:
        /* <DEDUP_REMOVED lines=21> */
.L_x_50030:
[----:B------:R-:W-:Y:S05]  /*63d0*/  BSYNC.RECONVERGENT B1 ;  /* 0x0000000000017941 */ /* 0x000fea0003800200 */
.L_x_50029:
[----:B------:R-:W-:Y:S01]  /*63e0*/  IMAD.SHL.U32 R0, R0, 0x100000, RZ ;  /* 0x0010000000007824 */ /* 0x000fe200078e00ff */
[----:B------:R-:W-:-:S04]  /*63f0*/  LEA R2, R2, 0x3b800000, 0x17 ;  /* 0x3b80000002027811 */ /* 0x000fc800078eb8ff */
[----:B------:R-:W-:-:S07]  /*6400*/  LOP3.LUT R0, R2, R0, R7, 0xfe, !PT ;  /* 0x0000000002007212 */ /* 0x000fce00078efe07 */
.L_x_50028:
[----:B------:R-:W-:Y:S05]  /*6410*/  BSYNC.RECONVERGENT B0 ;  /* 0x0000000000007941 */ /* 0x000fea0003800200 */
.L_x_50027:
[----:B------:R-:W0:Y:S02]  /*6420*/  F2I.FTZ.TRUNC.NTZ R0, R0 ;  /* 0x0000000000007305 */ /* 0x000e24000021f100 */
[----:B0-----:R-:W-:Y:S01]  /*6430*/  PRMT R19, R0, 0x7610, R19 ;  /* 0x0000761000137816 */ /* 0x001fe20000000013 */
[----:B------:R-:W-:Y:S06]  /*6440*/  BRA `(.L_x_50012) ;  /* 0x0000000400107947 */ /* 0x000fec0003800000 */
.L_x_50025:
        /* <DEDUP_REMOVED lines=21> */
.L_x_50034:
[----:B------:R-:W-:Y:S05]  /*65a0*/  BSYNC.RECONVERGENT B1 ;  /* 0x0000000000017941 */ /* 0x000fea0003800200 */
.L_x_50033:
[----:B------:R-:W-:Y:S02]  /*65b0*/  SHF.L.U32 R0, R0, 0x15, RZ ;  /* 0x0000001500007819 */ /* 0x000fe400000006ff */
[----:B------:R-:W-:-:S04]  /*65c0*/  LEA R2, R2, 0x37800000, 0x17 ;  /* 0x3780000002027811 */ /* 0x000fc800078eb8ff */
[----:B------:R-:W-:-:S07]  /*65d0*/  LOP3.LUT R0, R2, R0, R7, 0xfe, !PT ;  /* 0x0000000002007212 */ /* 0x000fce00078efe07 */
.L_x_50032:
[----:B------:R-:W-:Y:S05]  /*65e0*/  BSYNC.RECONVERGENT B0 ;  /* 0x0000000000007941 */ /* 0x000fea0003800200 */
.L_x_50031:
[----:B------:R-:W0:Y:S02]  /*65f0*/  F2I.FTZ.TRUNC.NTZ R0, R0 ;  /* 0x0000000000007305 */ /* 0x000e24000021f100 */
[----:B0-----:R-:W-:Y:S01]  /*6600*/  PRMT R19, R0, 0x7610, R19 ;  /* 0x0000761000137816 */ /* 0x001fe20000000013 */
[----:B------:R-:W-:Y:S06]  /*6610*/  BRA `(.L_x_50012) ;  /* 0x00000000009c7947 */ /* 0x000fec0003800000 */
.L_x_50024:
        /* <DEDUP_REMOVED lines=14> */
.L_x_50038:
[----:B------:R-:W-:Y:S05]  /*6700*/  BSYNC.RECONVERGENT B0 ;  /* 0x0000000000007941 */ /* 0x000fea0003800200 */
.L_x_50037:
[----:B------:R-:W0:Y:S02]  /*6710*/  F2I.FTZ.TRUNC.NTZ R0, R0 ;  /* 0x0000000000007305 */ /* 0x000e24000021f100 */
[----:B0-----:R-:W-:Y:S01]  /*6720*/  PRMT R19, R0, 0x7610, R19 ;  /* 0x0000761000137816 */ /* 0x001fe20000000013 */
[----:B------:R-:W-:Y:S06]  /*6730*/  BRA `(.L_x_50012) ;  /* 0x0000000000547947 */ /* 0x000fec0003800000 */
.L_x_50011:
        /* <DEDUP_REMOVED lines=16> */
.L_x_50039:
[----:B------:R-:W-:Y:S01]  /*6840*/  PRMT R19, RZ, 0x7610, R19 ;  /* 0x00007610ff137816 */ /* 0x000fe20000000013 */
[----:B------:R-:W-:Y:S06]  /*6850*/  BRA `(.L_x_50012) ;  /* 0x00000000000c7947 */ /* 0x000fec0003800000 */
.L_x_50036:
[----:B------:R3:W5:Y:S01]  /*6860*/  LDG.E.U8 R19, desc[UR36][R2.64] ;  /* 0x0000002402137981 */ /* 0x000762000c1e1100 */
[----:B------:R-:W-:Y:S05]  /*6870*/  BRA `(.L_x_50012) ;  /* 0x0000000000047947 */ /* 0x000fea0003800000 */
.L_x_50035:
[----:B------:R4:W5:Y:S02]  /*6880*/  LDG.E.U8 R19, desc[UR36][R2.64] ;  /* 0x0000002402137981 */ /* 0x000964000c1e1100 */
.L_x_50012:
        /* <DEDUP_REMOVED lines=16> */
.L_x_50043:
[----:B------:R0:W5:Y:S01]  /*6990*/  LDG.E.U8 R5, desc[UR36][R2.64] ;  /* 0x0000002402057981 */ /* 0x000162000c1e1100 */
[----:B------:R-:W-:Y:S05]  /*69a0*/  BRA `(.L_x_50045) ;  /* 0x0000000c004c7947 */ /* 0x000fea0003800000 */
.L_x_50042:
        /* <DEDUP_REMOVED lines=8> */
.L_x_50047:
[----:B------:R0:W5:Y:S01]  /*6a30*/  LDG.E.U8 R5, desc[UR36][R2.64] ;  /* 0x0000002402057981 */ /* 0x000162000c1e1100 */
[----:B------:R-:W-:Y:S05]  /*6a40*/  BRA `(.L_x_50045) ;  /* 0x0000000c00247947 */ /* 0x000fea0003800000 */
.L_x_50046:
[----:B------:R0:W5:Y:S01]  /*6a50*/  LDG.E.U16 R5, desc[UR36][R2.64] ;  /* 0x0000002402057981 */ /* 0x000162000c1e1500 */
[----:B------:R-:W-:Y:S05]  /*6a60*/  BRA `(.L_x_50045) ;  /* 0x0000000c001c7947 */ /* 0x000fea0003800000 */
.L_x_50041:
        /* <DEDUP_REMOVED lines=9> */
.L_x_50049:
[----:B------:R-:W2:Y:S02]  /*6b00*/  LDG.E.U16 R0, desc[UR36][R2.64] ;  /* 0x0000002402007981 */ /* 0x000ea4000c1e1500 */
[----:B--2---:R-:W-:-:S06]  /*6b10*/  HADD2.F32 R0, -RZ, R0.H0_H0 ;  /* 0x20000000ff007230 */ /* 0x004fcc0000004100 */
[----:B------:R-:W0:Y:S02]  /*6b20*/  F2I.FTZ.TRUNC.NTZ R0, R0 ;  /* 0x0000000000007305 */ /* 0x000e24000021f100 */
[----:B0-----:R-:W-:Y:S01]  /*6b30*/  PRMT R5, R0, 0x7610, R5 ;  /* 0x0000761000057816 */ /* 0x001fe20000000005 */
[----:B------:R-:W-:Y:S06]  /*6b40*/  BRA `(.L_x_50045) ;  /* 0x0000000800e47947 */ /* 0x000fec0003800000 */
.L_x_50048:
        /* <DEDUP_REMOVED lines=9> */
.L_x_50051:
[----:B------:R-:W2:Y:S02]  /*6be0*/  LDG.E.U16 R2, desc[UR36][R2.64] ;  /* 0x0000002402027981 */ /* 0x000ea4000c1e1500 */
[----:B--2---:R-:W-:-:S06]  /*6bf0*/  HADD2.F32 R0, -RZ, R2.H0_H0 ;  /* 0x20000002ff007230 */ /* 0x004fcc0000004100 */
[----:B------:R-:W0:Y:S02]  /*6c00*/  F2I.FTZ.TRUNC.NTZ R0, R0 ;  /* 0x0000000000007305 */ /* 0x000e24000021f100 */
[----:B0-----:R-:W-:Y:S01]  /*6c10*/  PRMT R5, R0, 0x7610, R5 ;  /* 0x0000761000057816 */ /* 0x001fe20000000005 */
[----:B------:R-:W-:Y:S06]  /*6c20*/  BRA `(.L_x_50045) ;  /* 0x0000000800ac7947 */ /* 0x000fec0003800000 */
.L_x_50050:
[----:B------:R-:W2:Y:S02]  /*6c30*/  LDG.E.64 R2, desc[UR36][R2.64] ;  /* 0x0000002402027981 */ /* 0x000ea4000c1e1b00 */
[----:B--2---:R0:W2:Y:S01]  /*6c40*/  F2I.F64.TRUNC R5, R2 ;  /* 0x0000000200057311 */ /* 0x0040a2000030d100 */
[----:B------:R-:W-:Y:S05]  /*6c50*/  BRA `(.L_x_50045) ;  /* 0x0000000800a07947 */ /* 0x000fea0003800000 */
.L_x_50040:
        /* <DEDUP_REMOVED lines=12> */
.L_x_50054:
[----:B------:R-:W2:Y:S02]  /*6d20*/  LDG.E.64 R2, desc[UR36][R2.64] ;  /* 0x0000002402027981 */ /* 0x000ea4000c1e1b00 */
[----:B--2---:R4:W0:Y:S01]  /*6d30*/  F2I.F64.TRUNC R5, R2 ;  /* 0x0000000200057311 */ /* 0x004822000030d100 */
[----:B------:R-:W-:Y:S05]  /*6d40*/  BRA `(.L_x_50045) ;  /* 0x0000000800647947 */ /* 0x000fea0003800000 */
.L_x_50053:
        /* <DEDUP_REMOVED lines=27> */
.L_x_50056:
        /* <DEDUP_REMOVED lines=14> */
.L_x_50055:
[----:B------:R-:W2:Y:S02]  /*6fe0*/  LDG.E.U16 R0, desc[UR36][R2.64] ;  /* 0x0000002402007981 */ /* 0x000ea4000c1e1500 */
[----:B--2---:R-:W-:-:S06]  /*6ff0*/  IMAD.U32 R0, R0, 0x10000, RZ ;  /* 0x0001000000007824 */ /* 0x004fcc00078e00ff */
[----:B------:R-:W0:Y:S02]  /*7000*/  F2I.FTZ.TRUNC.NTZ R0, R0 ;  /* 0x0000000000007305 */ /* 0x000e24000021f100 */
[----:B0-----:R-:W-:Y:S01]  /*7010*/  PRMT R5, R0, 0x7610, R5 ;  /* 0x0000761000057816 */ /* 0x001fe20000000005 */
[----:B------:R-:W-:Y:S06]  /*7020*/  BRA `(.L_x_50045) ;  /* 0x0000000400ac7947 */ /* 0x000fec0003800000 */
.L_x_50052:
        /* <DEDUP_REMOVED lines=10> */
.L_x_50059:
        /* <DEDUP_REMOVED lines=21> */
.L_x_50063:
[----:B------:R-:W-:Y:S05]  /*7220*/  BSYNC.RECONVERGENT B1 ;  /* 0x0000000000017941 */ /* 0x000fea0003800200 */
.L_x_50062:
[----:B------:R-:W-:Y:S01]  /*7230*/  IMAD.SHL.U32 R0, R0, 0x100000, RZ ;  /* 0x0010000000007824 */ /* 0x000fe200078e00ff */
[----:B------:R-:W-:-:S04]  /*7240*/  LEA R2, R2, 0x3b800000, 0x17 ;  /* 0x3b80000002027811 */ /* 0x000fc800078eb8ff */
[----:B------:R-:W-:-:S07]  /*7250*/  LOP3.LUT R0, R2, R0, R7, 0xfe, !PT ;  /* 0x0000000002007212 */ /* 0x000fce00078efe07 */
.L_x_50061:
[----:B------:R-:W-:Y:S05]  /*7260*/  BSYNC.RECONVERGENT B0 ;  /* 0x0000000000007941 */ /* 0x000fea0003800200 */
.L_x_50060:
[----:B------:R-:W0:Y:S02]  /*7270*/  F2I.FTZ.TRUNC.NTZ R0, R0 ;  /* 0x0000000000007305 */ /* 0x000e24000021f100 */
[----:B0-----:R-:W-:Y:S01]  /*7280*/  PRMT R5, R0, 0x7610, R5 ;  /* 0x0000761000057816 */ /* 0x001fe20000000005 */
[----:B------:R-:W-:Y:S06]  /*7290*/  BRA `(.L_x_50045) ;  /* 0x0000000400107947 */ /* 0x000fec0003800000 */
.L_x_50058:
        /* <DEDUP_REMOVED lines=21> */
.L_x_50067:
[----:B------:R-:W-:Y:S05]  /*73f0*/  BSYNC.RECONVERGENT B1 ;  /* 0x0000000000017941 */ /* 0x000fea0003800200 */
.L_x_50066:
[----:B------:R-:W-:Y:S01]  /*7400*/  IMAD.SHL.U32 R0, R0, 0x200000, RZ ;  /* 0x0020000000007824 */ /* 0x000fe200078e00ff */
[----:B------:R-:W-:-:S04]  /*7410*/  LEA R2, R2, 0x37800000, 0x17 ;  /* 0x3780000002027811 */ /* 0x000fc800078eb8ff */
[----:B------:R-:W-:-:S07]  /*7420*/  LOP3.LUT R0, R2, R0, R7, 0xfe, !PT ;  /* 0x0000000002007212 */ /* 0x000fce00078efe07 */
.L_x_50065:
[----:B------:R-:W-:Y:S05]  /*7430*/  BSYNC.RECONVERGENT B0 ;  /* 0x0000000000007941 */ /* 0x000fea0003800200 */
.L_x_50064:
[----:B------:R-:W0:Y:S02]  /*7440*/  F2I.FTZ.TRUNC.NTZ R0, R0 ;  /* 0x0000000000007305 */ /* 0x000e24000021f100 */
[----:B0-----:R-:W-:Y:S01]  /*7450*/  PRMT R5, R0, 0x7610, R5 ;  /* 0x0000761000057816 */ /* 0x001fe20000000005 */
[----:B------:R-:W-:Y:S06]  /*7460*/  BRA `(.L_x_50045) ;  /* 0x00000000009c7947 */ /* 0x000fec0003800000 */
.L_x_50057:
        /* <DEDUP_REMOVED lines=14> */
.L_x_50071:
[----:B------:R-:W-:Y:S05]  /*7550*/  BSYNC.RECONVERGENT B0 ;  /* 0x0000000000007941 */ /* 0x000fea0003800200 */
.L_x_50070:
[----:B------:R-:W0:Y:S02]  /*7560*/  F2I.FTZ.TRUNC.NTZ R0, R0 ;  /* 0x0000000000007305 */ /* 0x000e24000021f100 */
[----:B0-----:R-:W-:Y:S01]  /*7570*/  PRMT R5, R0, 0x7610, R5 ;  /* 0x0000761000057816 */ /* 0x001fe20000000005 */
[----:B------:R-:W-:Y:S06]  /*7580*/  BRA `(.L_x_50045) ;  /* 0x0000000000547947 */ /* 0x000fec0003800000 */
.L_x_50044:
        /* <DEDUP_REMOVED lines=12> */
[----:B----4-:R-:W-:Y:S01]  /*7650*/  IMAD.U32 R10, RZ, RZ, UR8 ;  /* 0x00000008ff0a7e24 */ /* 0x010fe2000f8e00ff */
[----:B------:R-:W-:-:S07]  /*7660*/  MOV R11, UR9 ;  /* 0x00000009000b7c02 */ /* 0x000fce0008000f00 */
[----:B------:R-:W-:-:S07]  /*7670*/  LEPC R20, `(.L_x_50072) ;  /* 0x000000001014794e */ /* 0x000fce0000000000 */
[----:B-1-3-5:R-:W-:Y:S05]  /*7680*/  CALL.ABS.NOINC R2 ;  /* 0x0000000002007343 */ /* 0x02afea0003c00000 */
.L_x_50072:
[----:B------:R-:W-:Y:S01]  /*7690*/  PRMT R5, RZ, 0x7610, R5 ;  /* 0x00007610ff057816 */ /* 0x000fe20000000005 */
[----:B------:R-:W-:Y:S06]  /*76a0*/  BRA `(.L_x_50045) ;  /* 0x00000000000c7947 */ /* 0x000fec0003800000 */
.L_x_50069:
[----:B------:R2:W5:Y:S01]  /*76b0*/  LDG.E.U8 R5, desc[UR36][R2.64] ;  /* 0x0000002402057981 */ /* 0x000562000c1e1100 */
[----:B------:R-:W-:Y:S05]  /*76c0*/  BRA `(.L_x_50045) ;  /* 0x0000000000047947 */ /* 0x000fea0003800000 */
.L_x_50068:
[----:B------:R3:W5:Y:S02]  /*76d0*/  LDG.E.U8 R5, desc[UR36][R2.64] ;  /* 0x0000002402057981 */ /* 0x000764000c1e1100 */
.L_x_50045:
[----:B------:R-:W3:Y:S01]  /*76e0*/  LDCU.64 UR4, c[0x0][0x5e8] ;  /* 0x0000bd00ff0477ac */ /* 0x000ee20008000a00 */
[----:B-1---5:R-:W-:Y:S02]  /*76f0*/  PRMT R6, R19, 0x8880, RZ ;  /* 0x0000888013067816 */ /* 0x022fe400000000ff */
[----:B0-2---:R-:W-:Y:S02]  /*7700*/  PRMT R4, R5, 0x8880, RZ ;  /* 0x0000888005047816 */ /* 0x005fe400000000ff */
[----:B------:R-:W-:Y:S02]  /*7710*/  MOV R0, 0x7750 ;  /* 0x0000775000007802 */ /* 0x000fe40000000f00 */
[----:B---34-:R-:W-:-:S05]  /*7720*/  IADD3 R2, P0, PT, R16, UR4, RZ ;  /* 0x0000000410027c10 */ /* 0x018fca000ff1e0ff */
[----:B------:R-:W-:-:S08]  /*7730*/  IMAD.X R3, RZ, RZ, UR5, P0 ;  /* 0x00000005ff037e24 */ /* 0x000fd000080e06ff */
[----:B------:R-:W-:Y:S05]  /*7740*/  CALL.REL.NOINC `($__internal_84_$__cuda_sm20_rem_s16) ;  /* 0x00000094005c7944 */ /* 0x000fea0003c00000 */
[----:B------:R-:W-:Y:S01]  /*7750*/  LOP3.LUT R0, R5, R4, RZ, 0x3c, !PT ;  /* 0x0000000405007212 */ /* 0x000fe200078e3cff */
[----:B------:R-:W-:Y:S01]  /*7760*/  UPRMT UR4, UR43, 0x9910, URZ ;  /* 0x000099102b047896 */ /* 0x000fe200080000ff */
[----:B------:R-:W-:Y:S02]  /*7770*/  PRMT R6, R4, 0x9910, RZ ;  /* 0x0000991004067816 */ /* 0x000fe400000000ff */
[----:B------:R-:W-:Y:S01]  /*7780*/  PRMT R0, R0, 0x8880, RZ ;  /* 0x0000888000007816 */ /* 0x000fe200000000ff */
[----:B------:R-:W-:Y:S01]  /*7790*/  UISETP.GT.AND UP0, UPT, UR4, 0x9, UPT ;  /* 0x000000090400788c */ /* 0x000fe2000bf04270 */
        /* <DEDUP_REMOVED lines=16> */
.L_x_50076:
[----:B------:R0:W-:Y:S01]  /*78a0*/  STG.E.U8 desc[UR36][R2.64], R7 ;  /* 0x0000000702007986 */ /* 0x0001e2000c101124 */
[----:B------:R-:W-:Y:S05]  /*78b0*/  BRA `(.L_x_50078) ;  /* 0x0000000c00807947 */ /* 0x000fea0003800000 */
.L_x_50075:
[----:B------:R-:W-:-:S09]  /*78c0*/  UISETP.NE.AND UP0, UPT, UR4, 0x2, UPT ;  /* 0x000000020400788c */ /* 0x000fd2000bf05270 */
[----:B------:R-:W-:Y:S05]  /*78d0*/  BRA.U !UP0, `(.L_x_50079) ;  /* 0x0000000108387547 */ /* 0x000fea000b800000 */
[----:B------:R-:W-:-:S09]  /*78e0*/  UISETP.NE.AND UP0, UPT, UR4, 0x3, UPT ;  /* 0x000000030400788c */ /* 0x000fd2000bf05270 */
[----:B------:R-:W-:Y:S05]  /*78f0*/  BRA.U !UP0, `(.L_x_50080) ;  /* 0x0000000108207547 */ /* 0x000fea000b800000 */
[----:B------:R-:W-:-:S09]  /*7900*/  UISETP.NE.AND UP0, UPT, UR4, 0x4, UPT ;  /* 0x000000040400788c */ /* 0x000fd2000bf05270 */
[----:B------:R-:W-:Y:S05]  /*7910*/  BRA.U UP0, `(.L_x_50077) ;  /* 0x0000000900847547 */ /* 0x000fea000b800000 */
[----:B------:R-:W-:-:S04]  /*7920*/  LOP3.LUT R0, R7, 0xffff, RZ, 0xc0, !PT ;  /* 0x0000ffff07007812 */ /* 0x000fc800078ec0ff */
[----:B------:R-:W-:-:S04]  /*7930*/  PRMT R0, R0, 0x8880, RZ ;  /* 0x0000888000007816 */ /* 0x000fc800000000ff */
[----:B------:R-:W-:-:S04]  /*7940*/  MOV R4, R0 ;  /* 0x0000000000047202 */ /* 0x000fc80000000f00 */
[----:B------:R-:W-:-:S05]  /*7950*/  SHF.R.S32.HI R5, RZ, 0x1f, R4 ;  /* 0x0000001fff057819 */ /* 0x000fca0000011404 */
[----:B------:R0:W-:Y:S01]  /*7960*/  STG.E.64 desc[UR36][R2.64], R4 ;  /* 0x0000000402007986 */ /* 0x0001e2000c101b24 */
[----:B------:R-:W-:Y:S05]  /*7970*/  BRA `(.L_x_50078) ;  /* 0x0000000c00507947 */ /* 0x000fea0003800000 */
.L_x_50080:
[----:B------:R-:W-:-:S04]  /*7980*/  LOP3.LUT R7, R7, 0xffff, RZ, 0xc0, !PT ;  /* 0x0000ffff07077812 */ /* 0x000fc800078ec0ff */
[----:B------:R-:W-:-:S05]  /*7990*/  PRMT R5, R7, 0x8880, RZ ;  /* 0x0000888007057816 */ /* 0x000fca00000000ff */
[----:B------:R0:W-:Y:S01]  /*79a0*/  STG.E desc[UR36][R2.64], R5 ;  /* 0x0000000502007986 */ /* 0x0001e2000c101924 */
[----:B------:R-:W-:Y:S05]  /*79b0*/  BRA `(.L_x_50078) ;  /* 0x0000000c00407947 */ /* 0x000fea0003800000 */
.L_x_50079:
[----:B------:R-:W-:-:S04]  /*79c0*/  PRMT R5, R7, 0x8880, RZ ;  /* 0x0000888007057816 */ /* 0x000fc800000000ff */
[----:B------:R-:W-:-:S05]  /*79d0*/  PRMT R5, R5, 0x7710, RZ ;  /* 0x0000771005057816 */ /* 0x000fca00000000ff */
[----:B------:R0:W-:Y:S01]  /*79e0*/  STG.E.U16 desc[UR36][R2.64], R5 ;  /* 0x0000000502007986 */ /* 0x0001e2000c101524 */
[----:B------:R-:W-:Y:S05]  /*79f0*/  BRA `(.L_x_50078) ;  /* 0x0000000c00307947 */ /* 0x000fea0003800000 */
.L_x_50074:
        /* <DEDUP_REMOVED lines=9> */
.L_x_50082:
[----:B------:R-:W0:Y:S02]  /*7a90*/  I2F.S8 R0, R7 ;  /* 0x0000000700007306 */ /* 0x000e240000001400 */
[----:B0-----:R-:W-:-:S05]  /*7aa0*/  F2FP.F16.F32.PACK_AB R0, RZ, R0 ;  /* 0x00000000ff00723e */ /* 0x001fca00000000ff */
[----:B------:R0:W-:Y:S01]  /*7ab0*/  STG.E.U16 desc[UR36][R2.64], R0 ;  /* 0x0000000002007986 */ /* 0x0001e2000c101524 */
[----:B------:R-:W-:Y:S05]  /*7ac0*/  BRA `(.L_x_50078) ;  /* 0x0000000800fc7947 */ /* 0x000fea0003800000 */
.L_x_50081:
        /* <DEDUP_REMOVED lines=10> */
.L_x_50084:
[----:B------:R-:W0:Y:S02]  /*7b70*/  I2F.S8 R7, R7 ;  /* 0x0000000700077306 */ /* 0x000e240000001400 */
[----:B0-----:R-:W-:-:S04]  /*7b80*/  F2FP.F16.F32.PACK_AB R5, RZ, R7 ;  /* 0x00000007ff05723e */ /* 0x001fc800000000ff */
[----:B------:R-:W-:-:S05]  /*7b90*/  PRMT R5, R5, 0x5410, RZ ;  /* 0x0000541005057816 */ /* 0x000fca00000000ff */
[----:B------:R0:W-:Y:S01]  /*7ba0*/  STG.E desc[UR36][R2.64], R5 ;  /* 0x0000000502007986 */ /* 0x0001e2000c101924 */
[----:B------:R-:W-:Y:S05]  /*7bb0*/  BRA `(.L_x_50078) ;  /* 0x0000000800c07947 */ /* 0x000fea0003800000 */
.L_x_50083:
[----:B------:R-:W-:-:S04]  /*7bc0*/  PRMT R4, R7, 0x8880, RZ ;  /* 0x0000888007047816 */ /* 0x000fc800000000ff */
[----:B------:R-:W-:-:S06]  /*7bd0*/  PRMT R4, R4, 0x7710, RZ ;  /* 0x0000771004047816 */ /* 0x000fcc00000000ff */
[----:B------:R-:W0:Y:S02]  /*7be0*/  I2F.F64.S16 R4, R4 ;  /* 0x0000000400047312 */ /* 0x000e240000101c00 */
[----:B0-----:R0:W-:Y:S01]  /*7bf0*/  STG.E.64 desc[UR36][R2.64], R4 ;  /* 0x0000000402007986 */ /* 0x0011e2000c101b24 */
[----:B------:R-:W-:Y:S05]  /*7c00*/  BRA `(.L_x_50078) ;  /* 0x0000000800ac7947 */ /* 0x000fea0003800000 */
.L_x_50073:
        /* <DEDUP_REMOVED lines=14> */
.L_x_50088:
        /* <DEDUP_REMOVED lines=18> */
.L_x_50091:
[----:B------:R-:W-:-:S04]  /*7e10*/  SHF.R.U32.HI R5, RZ, 0x18, R5 ;  /* 0x00000018ff057819 */ /* 0x000fc80000011605 */
[----:B------:R-:W-:-:S07]  /*7e20*/  LOP3.LUT R0, R0, 0x80, R5, 0xf8, !PT ;  /* 0x0000008000007812 */ /* 0x000fce00078ef805 */
.L_x_50090:
[----:B------:R-:W-:Y:S05]  /*7e30*/  BSYNC.RECONVERGENT B0 ;  /* 0x0000000000007941 */ /* 0x000fea0003800200 */
.L_x_50089:
[----:B------:R0:W-:Y:S01]  /*7e40*/  STG.E.U8 desc[UR36][R2.64], R0 ;  /* 0x0000000002007986 */ /* 0x0001e2000c101124 */
[----:B------:R-:W-:Y:S05]  /*7e50*/  BRA `(.L_x_50078) ;  /* 0x0000000800187947 */ /* 0x000fea0003800000 */
.L_x_50087:
        /* <DEDUP_REMOVED lines=18> */
.L_x_50094:
[----:B------:R-:W-:-:S04]  /*7f80*/  SHF.R.U32.HI R5, RZ, 0x18, R5 ;  /* 0x00000018ff057819 */ /* 0x000fc80000011605 */
[----:B------:R-:W-:-:S07]  /*7f90*/  LOP3.LUT R0, R0, 0x80, R5, 0xf8, !PT ;  /* 0x0000008000007812 */ /* 0x000fce00078ef805 */
.L_x_50093:
[----:B------:R-:W-:Y:S05]  /*7fa0*/  BSYNC.RECONVERGENT B0 ;  /* 0x0000000000007941 */ /* 0x000fea0003800200 */
.L_x_50092:
[----:B------:R0:W-:Y:S01]  /*7fb0*/  STG.E.U8 desc[UR36][R2.64], R0 ;  /* 0x0000000002007986 */ /* 0x0001e2000c101124 */
[----:B------:R-:W-:Y:S05]  /*7fc0*/  BRA `(.L_x_50078) ;  /* 0x0000000400bc7947 */ /* 0x000fea0003800000 */
.L_x_50086:
[----:B------:R-:W-:-:S09]  /*7fd0*/  UISETP.NE.AND UP0, UPT, UR4, 0x1c, UPT ;  /* 0x0000001c0400788c */ /* 0x000fd2000bf05270 */
[----:B------:R-:W-:Y:S05]  /*7fe0*/  BRA.U !UP0, `(.L_x_50095) ;  /* 0x0000000108687547 */ /* 0x000fea000b800000 */
[----:B------:R-:W-:-:S09]  /*7ff0*/  UISETP.NE.AND UP0, UPT, UR4, 0x1d, UPT ;  /* 0x0000001d0400788c */ /* 0x000fd2000bf05270 */
[----:B------:R-:W-:Y:S05]  /*8000*/  BRA.U !UP0, `(.L_x_50096) ;  /* 0x0000000108487547 */ /* 0x000fea000b800000 */
[----:B------:R-:W-:-:S09]  /*8010*/  UISETP.NE.AND UP0, UPT, UR4, 0x2c, UPT ;  /* 0x0000002c0400788c */ /* 0x000fd2000bf05270 */
[----:B------:R-:W-:Y:S05]  /*8020*/  BRA.U UP0, `(.L_x_50077) ;  /* 0x0000000100c07547 */ /* 0x000fea000b800000 */
[----:B------:R-:W0:Y:S02]  /*8030*/  I2F.S8 R6, R7 ;  /* 0x0000000700067306 */ /* 0x000e240000001400 */
        /* <DEDUP_REMOVED lines=15> */
.L_x_50096:
[----:B------:R-:W-:-:S04]  /*8130*/  LOP3.LUT R7, R7, 0xffff, RZ, 0xc0, !PT ;  /* 0x0000ffff07077812 */ /* 0x000fc800078ec0ff */
[----:B------:R-:W-:-:S05]  /*8140*/  PRMT R7, R7, 0x8880, RZ ;  /* 0x0000888007077816 */ /* 0x000fca00000000ff */
[----:B------:R-:W-:-:S05]  /*8150*/  IMAD.MOV.U32 R4, RZ, RZ, R7 ;  /* 0x000000ffff047224 */ /* 0x000fca00078e0007 */
[----:B------:R-:W-:-:S05]  /*8160*/  SHF.R.S32.HI R5, RZ, 0x1f, R4 ;  /* 0x0000001fff057819 */ /* 0x000fca0000011404 */
[----:B------:R0:W-:Y:S01]  /*8170*/  STG.E.64 desc[UR36][R2.64], R4 ;  /* 0x0000000402007986 */ /* 0x0001e2000c101b24 */
[----:B------:R-:W-:Y:S05]  /*8180*/  BRA `(.L_x_50078) ;  /* 0x00000004004c7947 */ /* 0x000fea0003800000 */
.L_x_50095:
[----:B------:R-:W-:-:S04]  /*8190*/  LOP3.LUT R7, R7, 0xffff, RZ, 0xc0, !PT ;  /* 0x0000ffff07077812 */ /* 0x000fc800078ec0ff */
[----:B------:R-:W-:-:S05]  /*81a0*/  PRMT R5, R7, 0x8880, RZ ;  /* 0x0000888007057816 */ /* 0x000fca00000000ff */
[----:B------:R0:W-:Y:S01]  /*81b0*/  STG.E desc[UR36][R2.64], R5 ;  /* 0x0000000502007986 */ /* 0x0001e2000c101924 */
[----:B------:R-:W-:Y:S05]  /*81c0*/  BRA `(.L_x_50078) ;  /* 0x00000004003c7947 */ /* 0x000fea0003800000 */
.L_x_50085:
        /* <DEDUP_REMOVED lines=10> */
.L_x_50098:
[----:B------:R-:W-:Y:S02]  /*8270*/  PRMT R4, R7, 0x8880, RZ ;  /* 0x0000888007047816 */ /* 0x000fe400000000ff */
[----:B------:R-:W-:Y:S02]  /*8280*/  CS2R R6, SRZ ;  /* 0x0000000000067805 */ /* 0x000fe4000001ff00 */
[----:B------:R-:W-:-:S06]  /*8290*/  PRMT R4, R4, 0x7710, RZ ;  /* 0x0000771004047816 */ /* 0x000fcc00000000ff */
[----:B------:R-:W0:Y:S02]  /*82a0*/  I2F.F64.S16 R4, R4 ;  /* 0x0000000400047312 */ /* 0x000e240000101c00 */
[----:B0-----:R4:W-:Y:S01]  /*82b0*/  STG.E.128 desc[UR36][R2.64], R4 ;  /* 0x0000000402007986 */ /* 0x0019e2000c101d24 */
[----:B------:R-:W-:Y:S05]  /*82c0*/  BRA `(.L_x_50078) ;  /* 0x0000000000fc7947 */ /* 0x000fea0003800000 */
.L_x_50097:
[----:B------:R-:W-:-:S09]  /*82d0*/  UISETP.NE.AND UP0, UPT, UR4, 0xf, UPT ;  /* 0x0000000f0400788c */ /* 0x000fd2000bf05270 */
[----:B------:R-:W-:Y:S05]  /*82e0*/  BRA.U !UP0, `(.L_x_50099) ;  /* 0x0000000108e87547 */ /* 0x000fea000b800000 */
[----:B------:R-:W-:-:S09]  /*82f0*/  UISETP.NE.AND UP0, UPT, UR4, 0x17, UPT ;  /* 0x000000170400788c */ /* 0x000fd2000bf05270 */
[----:B------:R-:W-:Y:S05]  /*8300*/  BRA.U !UP0, `(.L_x_50100) ;  /* 0x0000000108907547 */ /* 0x000fea000b800000 */
[----:B------:R-:W-:-:S09]  /*8310*/  UISETP.NE.AND UP0, UPT, UR4, 0x18, UPT ;  /* 0x000000180400788c */ /* 0x000fd2000bf05270 */
[----:B------:R-:W-:Y:S05]  /*8320*/  BRA.U !UP0, `(.L_x_50101) ;  /* 0x0000000108447547 */ /* 0x000fea000b800000 */
.L_x_50077:
        /* <DEDUP_REMOVED lines=16> */
.L_x_50102:
[----:B------:R-:W-:Y:S05]  /*8430*/  BRA `(.L_x_50078) ;  /* 0x0000000000a07947 */ /* 0x000fea0003800000 */
.L_x_50101:
        /* <DEDUP_REMOVED lines=13> */
.L_x_50104:
[----:B------:R-:W-:Y:S05]  /*8510*/  BSYNC.RECONVERGENT B0 ;  /* 0x0000000000007941 */ /* 0x000fea0003800200 */
.L_x_50103:
[----:B------:R-:W-:-:S05]  /*8520*/  LOP3.LUT R5, R0, 0x80, R5, 0xf8, !PT ;  /* 0x0000008000057812 */ /* 0x000fca00078ef805 */
[----:B------:R2:W-:Y:S01]  /*8530*/  STG.E.U8 desc[UR36][R2.64], R5 ;  /* 0x0000000502007986 */ /* 0x0005e2000c101124 */
[----:B------:R-:W-:Y:S05]  /*8540*/  BRA `(.L_x_50078) ;  /* 0x00000000005c7947 */ /* 0x000fea0003800000 */
.L_x_50100:
        /* <DEDUP_REMOVED lines=12> */
.L_x_50106:
[----:B------:R-:W-:Y:S01]  /*8610*/  IMAD.MOV.U32 R0, RZ, RZ, 0x7f ;  /* 0x0000007fff007424 */ /* 0x000fe200078e00ff */
[----:B------:R-:W-:-:S04]  /*8620*/  ISETP.GT.U32.AND P0, PT, R4, 0x7f800000, PT ;  /* 0x7f8000000400780c */ /* 0x000fc80003f04070 */
[----:B------:R-:W-:-:S09]  /*8630*/  SEL R0, R0, 0x7c, P0 ;  /* 0x0000007c00007807 */ /* 0x000fd20000000000 */
.L_x_50107:
[----:B------:R-:W-:Y:S05]  /*8640*/  BSYNC.RECONVERGENT B0 ;  /* 0x0000000000007941 */ /* 0x000fea0003800200 */
.L_x_50105:
[----:B------:R-:W-:-:S04]  /*8650*/  SHF.R.U32.HI R5, RZ, 0x18, R5 ;  /* 0x00000018ff057819 */ /* 0x000fc80000011605 */
[----:B------:R-:W-:-:S05]  /*8660*/  LOP3.LUT R5, R0, 0x80, R5, 0xf8, !PT ;  /* 0x0000008000057812 */ /* 0x000fca00078ef805 */
[----:B------:R1:W-:Y:S01]  /*8670*/  STG.E.U8 desc[UR36][R2.64], R5 ;  /* 0x0000000502007986 */ /* 0x0003e2000c101124 */
[----:B------:R-:W-:Y:S05]  /*8680*/  BRA `(.L_x_50078) ;  /* 0x00000000000c7947 */ /* 0x000fea0003800000 */
.L_x_50099:
[----:B------:R-:W0:Y:S02]  /*8690*/  I2F.S8 R0, R7 ;  /* 0x0000000700007306 */ /* 0x000e240000001400 */
[----:B0-----:R-:W-:-:S05]  /*86a0*/  F2FP.BF16.F32.PACK_AB R0, RZ, R0 ;  /* 0x00000000ff00723e */ /* 0x001fca00000010ff */
[----:B------:R0:W-:Y:S02]  /*86b0*/  STG.E.U16 desc[UR36][R2.64], R0 ;  /* 0x0000000002007986 */ /* 0x0001e4000c101524 */
.L_x_50078:
[----:B------:R-:W-:-:S07]  /*86c0*/  VIADD R17, R17, 0x80 ;  /* 0x0000008011117836 */ /* 0x000fce0000000000 */
.L_x_50005:
[----:B------:R-:W-:Y:S05]  /*86d0*/  BSYNC.RECONVERGENT B6 ;  /* 0x0000000000067941 */ /* 0x000fea0003800200 */
.L_x_50004:
        /* <DEDUP_REMOVED lines=358> */
.L_x_50110:
        /* <DEDUP_REMOVED lines=16> */
.L_x_50114:
[----:B------:R0:W5:Y:S01]  /*9e40*/  LDG.E.U8 R19, desc[UR36][R2.64] ;  /* 0x0000002402137981 */ /* 0x000162000c1e1100 */
[----:B------:R-:W-:Y:S05]  /*9e50*/  BRA `(.L_x_50116) ;  /* 0x0000000c004c7947 */ /* 0x000fea0003800000 */
.L_x_50113:
        /* <DEDUP_REMOVED lines=8> */
.L_x_50118:
[----:B------:R0:W5:Y:S01]  /*9ee0*/  LDG.E.U8 R19, desc[UR36][R2.64] ;  /* 0x0000002402137981 */ /* 0x000162000c1e1100 */
[----:B------:R-:W-:Y:S05]  /*9ef0*/  BRA `(.L_x_50116) ;  /* 0x0000000c00247947 */ /* 0x000fea0003800000 */
.L_x_50117:
[----:B------:R0:W5:Y:S01]  /*9f00*/  LDG.E.U16 R19, desc[UR36][R2.64] ;  /* 0x0000002402137981 */ /* 0x000162000c1e1500 */
[----:B------:R-:W-:Y:S05]  /*9f10*/  BRA `(.L_x_50116) ;  /* 0x0000000c001c7947 */ /* 0x000fea0003800000 */
.L_x_50112:
        /* <DEDUP_REMOVED lines=9> */
.L_x_50120:
[----:B------:R-:W2:Y:S02]  /*9fb0*/  LDG.E.U16 R0, desc[UR36][R2.64] ;  /* 0x0000002402007981 */ /* 0x000ea4000c1e1500 */
[----:B--2---:R-:W-:-:S06]  /*9fc0*/  HADD2.F32 R0, -RZ, R0.H0_H0 ;  /* 0x20000000ff007230 */ /* 0x004fcc0000004100 */
[----:B------:R-:W0:Y:S02]  /*9fd0*/  F2I.FTZ.TRUNC.NTZ R0, R0 ;  /* 0x0000000000007305 */ /* 0x000e24000021f100 */
[----:B0-----:R-:W-:Y:S01]  /*9fe0*/  PRMT R19, R0, 0x7610, R19 ;  /* 0x0000761000137816 */ /* 0x001fe20000000013 */
[----:B------:R-:W-:Y:S06]  /*9ff0*/  BRA `(.L_x_50116) ;  /* 0x0000000800e47947 */ /* 0x000fec0003800000 */
.L_x_50119:
        /* <DEDUP_REMOVED lines=9> */
.L_x_50122:
[----:B------:R-:W2:Y:S02]  /*a090*/  LDG.E.U16 R2, desc[UR36][R2.64] ;  /* 0x0000002402027981 */ /* 0x000ea4000c1e1500 */
[----:B--2---:R-:W-:-:S06]  /*a0a0*/  HADD2.F32 R0, -RZ, R2.H0_H0 ;  /* 0x20000002ff007230 */ /* 0x004fcc0000004100 */
[----:B------:R-:W0:Y:S02]  /*a0b0*/  F2I.FTZ.TRUNC.NTZ R0, R0 ;  /* 0x0000000000007305 */ /* 0x000e24000021f100 */
[----:B0-----:R-:W-:Y:S01]  /*a0c0*/  PRMT R19, R0, 0x7610, R19 ;  /* 0x0000761000137816 */ /* 0x001fe20000000013 */
[----:B------:R-:W-:Y:S06]  /*a0d0*/  BRA `(.L_x_50116) ;  /* 0x0000000800ac7947 */ /* 0x000fec0003800000 */
.L_x_50121:
[----:B------:R-:W2:Y:S02]  /*a0e0*/  LDG.E.64 R2, desc[UR36][R2.64] ;  /* 0x0000002402027981 */ /* 0x000ea4000c1e1b00 */
[----:B--2---:R0:W1:Y:S01]  /*a0f0*/  F2I.F64.TRUNC R19, R2 ;  /* 0x0000000200137311 */ /* 0x004062000030d100 */
[----:B------:R-:W-:Y:S05]  /*a100*/  BRA `(.L_x_50116) ;  /* 0x0000000800a07947 */ /* 0x000fea0003800000 */
.L_x_50111:
        /* <DEDUP_REMOVED lines=12> */
.L_x_50125:
[----:B------:R-:W2:Y:S02]  /*a1d0*/  LDG.E.64 R2, desc[UR36][R2.64] ;  /* 0x0000002402027981 */ /* 0x000ea4000c1e1b00 */
[----:B--2---:R3:W4:Y:S01]  /*a1e0*/  F2I.F64.TRUNC R19, R2 ;  /* 0x0000000200137311 */ /* 0x004722000030d100 */
[----:B------:R-:W-:Y:S05]  /*a1f0*/  BRA `(.L_x_50116) ;  /* 0x0000000800647947 */ /* 0x000fea0003800000 */
.L_x_50124:
        /* <DEDUP_REMOVED lines=27> */
.L_x_50127:
        /* <DEDUP_REMOVED lines=14> */
.L_x_50126:
[----:B------:R-:W2:Y:S02]  /*a490*/  LDG.E.U16 R0, desc[UR36][R2.64] ;  /* 0x0000002402007981 */ /* 0x000ea4000c1e1500 */
[----:B--2---:R-:W-:-:S06]  /*a4a0*/  IMAD.U32 R0, R0, 0x10000, RZ ;  /* 0x0001000000007824 */ /* 0x004fcc00078e00ff */
[----:B------:R-:W0:Y:S02]  /*a4b0*/  F2I.FTZ.TRUNC.NTZ R0, R0 ;  /* 0x0000000000007305 */ /* 0x000e24000021f100 */
[----:B0-----:R-:W-:Y:S01]  /*a4c0*/  PRMT R19, R0, 0x7610, R19 ;  /* 0x0000761000137816 */ /* 0x001fe20000000013 */
[----:B------:R-:W-:Y:S06]  /*a4d0*/  BRA `(.L_x_50116) ;  /* 0x0000000400ac7947 */ /* 0x000fec0003800000 */
.L_x_50123:
        /* <DEDUP_REMOVED lines=10> */
.L_x_50130:
        /* <DEDUP_REMOVED lines=21> */
.L_x_50134:
[----:B------:R-:W-:Y:S05]  /*a6d0*/  BSYNC.RECONVERGENT B1 ;  /* 0x0000000000017941 */ /* 0x000fea0003800200 */
.L_x_50133:
[----:B------:R-:W-:Y:S01]  /*a6e0*/  IMAD.SHL.U32 R0, R0, 0x100000, RZ ;  /* 0x0010000000007824 */ /* 0x000fe200078e00ff */
[----:B------:R-:W-:-:S04]  /*a6f0*/  LEA R2, R2, 0x3b800000, 0x17 ;  /* 0x3b80000002027811 */ /* 0x000fc800078eb8ff */
[----:B------:R-:W-:-:S07]  /*a700*/  LOP3.LUT R0, R2, R0, R7, 0xfe, !PT ;  /* 0x0000000002007212 */ /* 0x000fce00078efe07 */
.L_x_50132:
[----:B------:R-:W-:Y:S05]  /*a710*/  BSYNC.RECONVERGENT B0 ;  /* 0x0000000000007941 */ /* 0x000fea0003800200 */
.L_x_50131:
[----:B------:R-:W0:Y:S02]  /*a720*/  F2I.FTZ.TRUNC.NTZ R0, R0 ;  /* 0x0000000000007305 */ /* 0x000e24000021f100 */
[----:B0-----:R-:W-:Y:S01]  /*a730*/  PRMT R19, R0, 0x7610, R19 ;  /* 0x0000761000137816 */ /* 0x001fe20000000013 */
[----:B------:R-:W-:Y:S06]  /*a740*/  BRA `(.L_x_50116) ;  /* 0x0000000400107947 */ /* 0x000fec0003800000 */
.L_x_50129:
        /* <DEDUP_REMOVED lines=21> */
.L_x_50138:
[----:B------:R-:W-:Y:S05]  /*a8a0*/  BSYNC.RECONVERGENT B1 ;  /* 0x0000000000017941 */ /* 0x000fea0003800200 */
.L_x_50137:
[----:B------:R-:W-:Y:S01]  /*a8b0*/  IMAD.SHL.U32 R0, R0, 0x200000, RZ ;  /* 0x0020000000007824 */ /* 0x000fe200078e00ff */
[----:B------:R-:W-:-:S04]  /*a8c0*/  LEA R2, R2, 0x37800000, 0x17 ;  /* 0x3780000002027811 */ /* 0x000fc800078eb8ff */
[----:B------:R-:W-:-:S07]  /*a8d0*/  LOP3.LUT R0, R2, R0, R7, 0xfe, !PT ;  /* 0x0000000002007212 */ /* 0x000fce00078efe07 */
.L_x_50136:
[----:B------:R-:W-:Y:S05]  /*a8e0*/  BSYNC.RECONVERGENT B0 ;  /* 0x0000000000007941 */ /* 0x000fea0003800200 */
.L_x_50135:
[----:B------:R-:W0:Y:S02]  /*a8f0*/  F2I.FTZ.TRUNC.NTZ R0, R0 ;  /* 0x0000000000007305 */ /* 0x000e24000021f100 */
[----:B0-----:R-:W-:Y:S01]  /*a900*/  PRMT R19, R0, 0x7610, R19 ;  /* 0x0000761000137816 */ /* 0x001fe20000000013 */
[----:B------:R-:W-:Y:S06]  /*a910*/  BRA `(.L_x_50116) ;  /* 0x00000000009c7947 */ /* 0x000fec0003800000 */
.L_x_50128:
        /* <DEDUP_REMOVED lines=14> */
.L_x_50142:
[----:B------:R-:W-:Y:S05]  /*aa00*/  BSYNC.RECONVERGENT B0 ;  /* 0x0000000000007941 */ /* 0x000fea0003800200 */
.L_x_50141:
[----:B------:R-:W0:Y:S02]  /*aa10*/  F2I.FTZ.TRUNC.NTZ R0, R0 ;  /* 0x0000000000007305 */ /* 0x000e24000021f100 */
[----:B0-----:R-:W-:Y:S01]  /*aa20*/  PRMT R19, R0, 0x7610, R19 ;  /* 0x0000761000137816 */ /* 0x001fe20000000013 */
[----:B------:R-:W-:Y:S06]  /*aa30*/  BRA `(.L_x_50116) ;  /* 0x0000000000547947 */ /* 0x000fec0003800000 */
.L_x_50115:
        /* <DEDUP_REMOVED lines=16> */
.L_x_50143:
[----:B------:R-:W-:Y:S01]  /*ab40*/  PRMT R19, RZ, 0x7610, R19 ;  /* 0x00007610ff137816 */ /* 0x000fe20000000013 */
[----:B------:R-:W-:Y:S06]  /*ab50*/  BRA `(.L_x_50116) ;  /* 0x00000000000c7947 */ /* 0x000fec0003800000 */
.L_x_50140:
[----:B------:R2:W5:Y:S01]  /*ab60*/  LDG.E.U8 R19, desc[UR36][R2.64] ;  /* 0x0000002402137981 */ /* 0x000562000c1e1100 */
[----:B------:R-:W-:Y:S05]  /*ab70*/  BRA `(.L_x_50116) ;  /* 0x0000000000047947 */ /* 0x000fea0003800000 */
.L_x_50139:
[----:B------:R1:W5:Y:S02]  /*ab80*/  LDG.E.U8 R19, desc[UR36][R2.64] ;  /* 0x0000002402137981 */ /* 0x000364000c1e1100 */
.L_x_50116:
        /* <DEDUP_REMOVED lines=16> */
.L_x_50147:
[----:B------:R0:W5:Y:S01]  /*ac90*/  LDG.E.U8 R5, desc[UR36][R2.64] ;  /* 0x0000002402057981 */ /* 0x000162000c1e1100 */
[----:B------:R-:W-:Y:S05]  /*aca0*/  BRA `(.L_x_50149) ;  /* 0x0000000c004c7947 */ /* 0x000fea0003800000 */
.L_x_50146:
        /* <DEDUP_REMOVED lines=8> */
.L_x_50151:
[----:B------:R0:W5:Y:S01]  /*ad30*/  LDG.E.U8 R5, desc[UR36][R2.64] ;  /* 0x0000002402057981 */ /* 0x000162000c1e1100 */
[----:B------:R-:W-:Y:S05]  /*ad40*/  BRA `(.L_x_50149) ;  /* 0x0000000c00247947 */ /* 0x000fea0003800000 */
.L_x_50150:
[----:B------:R0:W5:Y:S01]  /*ad50*/  LDG.E.U16 R5, desc[UR36][R2.64] ;  /* 0x0000002402057981 */ /* 0x000162000c1e1500 */
[----:B------:R-:W-:Y:S05]  /*ad60*/  BRA `(.L_x_50149) ;  /* 0x0000000c001c7947 */ /* 0x000fea0003800000 */
.L_x_50145:
        /* <DEDUP_REMOVED lines=9> */
.L_x_50153:
[----:B------:R-:W2:Y:S02]  /*ae00*/  LDG.E.U16 R0, desc[UR36][R2.64] ;  /* 0x0000002402007981 */ /* 0x000ea4000c1e1500 */
[----:B--2---:R-:W-:-:S06]  /*ae10*/  HADD2.F32 R0, -RZ, R0.H0_H0 ;  /* 0x20000000ff007230 */ /* 0x004fcc0000004100 */
[----:B------:R-:W0:Y:S02]  /*ae20*/  F2I.FTZ.TRUNC.NTZ R0, R0 ;  /* 0x0000000000007305 */ /* 0x000e24000021f100 */
[----:B0-----:R-:W-:Y:S01]  /*ae30*/  PRMT R5, R0, 0x7610, R5 ;  /* 0x0000761000057816 */ /* 0x001fe20000000005 */
[----:B------:R-:W-:Y:S06]  /*ae40*/  BRA `(.L_x_50149) ;  /* 0x0000000800e47947 */ /* 0x000fec0003800000 */
.L_x_50152:
        /* <DEDUP_REMOVED lines=9> */
.L_x_50155:
[----:B------:R-:W2:Y:S02]  /*aee0*/  LDG.E.U16 R2, desc[UR36][R2.64] ;  /* 0x0000002402027981 */ /* 0x000ea4000c1e1500 */
[----:B--2---:R-:W-:-:S06]  /*aef0*/  HADD2.F32 R0, -RZ, R2.H0_H0 ;  /* 0x20000002ff007230 */ /* 0x004fcc0000004100 */
[----:B------:R-:W0:Y:S02]  /*af00*/  F2I.FTZ.TRUNC.NTZ R0, R0 ;  /* 0x0000000000007305 */ /* 0x000e24000021f100 */
[----:B0-----:R-:W-:Y:S01]  /*af10*/  PRMT R5, R0, 0x7610, R5 ;  /* 0x0000761000057816 */ /* 0x001fe20000000005 */
[----:B------:R-:W-:Y:S06]  /*af20*/  BRA `(.L_x_50149) ;  /* 0x0000000800ac7947 */ /* 0x000fec0003800000 */
.L_x_50154:
[----:B------:R-:W2:Y:S02]  /*af30*/  LDG.E.64 R2, desc[UR36][R2.64] ;  /* 0x0000002402027981 */ /* 0x000ea4000c1e1b00 */
[----:B--2---:R0:W1:Y:S01]  /*af40*/  F2I.F64.TRUNC R5, R2 ;  /* 0x0000000200057311 */ /* 0x004062000030d100 */
[----:B------:R-:W-:Y:S05]  /*af50*/  BRA `(.L_x_50149) ;  /* 0x0000000800a07947 */ /* 0x000fea0003800000 */
.L_x_50144:
        /* <DEDUP_REMOVED lines=12> */
.L_x_50158:
[----:B------:R-:W2:Y:S02]  /*b020*/  LDG.E.64 R2, desc[UR36][R2.64] ;  /* 0x0000002402027981 */ /* 0x000ea4000c1e1b00 */
[----:B--2---:R3:W0:Y:S01]  /*b030*/  F2I.F64.TRUNC R5, R2 ;  /* 0x0000000200057311 */ /* 0x004622000030d100 */
[----:B------:R-:W-:Y:S05]  /*b040*/  BRA `(.L_x_50149) ;  /* 0x0000000800647947 */ /* 0x000fea0003800000 */
.L_x_50157:
        /* <DEDUP_REMOVED lines=27> */
.L_x_50160:
        /* <DEDUP_REMOVED lines=14> */
.L_x_50159:
[----:B------:R-:W2:Y:S02]  /*b2e0*/  LDG.E.U16 R0, desc[UR36][R2.64] ;  /* 0x0000002402007981 */ /* 0x000ea4000c1e1500 */
[----:B--2---:R-:W-:-:S06]  /*b2f0*/  IMAD.U32 R0, R0, 0x10000, RZ ;  /* 0x0001000000007824 */ /* 0x004fcc00078e00ff */
[----:B------:R-:W0:Y:S02]  /*b300*/  F2I.FTZ.TRUNC.NTZ R0, R0 ;  /* 0x0000000000007305 */ /* 0x000e24000021f100 */
[----:B0-----:R-:W-:Y:S01]  /*b310*/  PRMT R5, R0, 0x7610, R5 ;  /* 0x0000761000057816 */ /* 0x001fe20000000005 */
[----:B------:R-:W-:Y:S06]  /*b320*/  BRA `(.L_x_50149) ;  /* 0x0000000400ac7947 */ /* 0x000fec0003800000 */
.L_x_50156:
        /* <DEDUP_REMOVED lines=10> */
.L_x_50163:
        /* <DEDUP_REMOVED lines=21> */
.L_x_50167:
[----:B------:R-:W-:Y:S05]  /*b520*/  BSYNC.RECONVERGENT B1 ;  /* 0x0000000000017941 */ /* 0x000fea0003800200 */
.L_x_50166:
[----:B------:R-:W-:Y:S01]  /*b530*/  IMAD.SHL.U32 R0, R0, 0x100000, RZ ;  /* 0x0010000000007824 */ /* 0x000fe200078e00ff */
[----:B------:R-:W-:-:S04]  /*b540*/  LEA R2, R2, 0x3b800000, 0x17 ;  /* 0x3b80000002027811 */ /* 0x000fc800078eb8ff */
[----:B------:R-:W-:-:S07]  /*b550*/  LOP3.LUT R0, R2, R0, R7, 0xfe, !PT ;  /* 0x0000000002007212 */ /* 0x000fce00078efe07 */
.L_x_50165:
[----:B------:R-:W-:Y:S05]  /*b560*/  BSYNC.RECONVERGENT B0 ;  /* 0x0000000000007941 */ /* 0x000fea0003800200 */
.L_x_50164:
[----:B------:R-:W0:Y:S02]  /*b570*/  F2I.FTZ.TRUNC.NTZ R0, R0 ;  /* 0x0000000000007305 */ /* 0x000e24000021f100 */
[----:B0-----:R-:W-:Y:S01]  /*b580*/  PRMT R5, R0, 0x7610, R5 ;  /* 0x0000761000057816 */ /* 0x001fe20000000005 */
[----:B------:R-:W-:Y:S06]  /*b590*/  BRA `(.L_x_50149) ;  /* 0x0000000400107947 */ /* 0x000fec0003800000 */
.L_x_50162:
        /* <DEDUP_REMOVED lines=21> */
.L_x_50171:
[----:B------:R-:W-:Y:S05]  /*b6f0*/  BSYNC.RECONVERGENT B1 ;  /* 0x0000000000017941 */ /* 0x000fea0003800200 */
.L_x_50170:
[----:B------:R-:W-:Y:S01]  /*b700*/  IMAD.SHL.U32 R0, R0, 0x200000, RZ ;  /* 0x0020000000007824 */ /* 0x000fe200078e00ff */
[----:B------:R-:W-:-:S04]  /*b710*/  LEA R2, R2, 0x37800000, 0x17 ;  /* 0x3780000002027811 */ /* 0x000fc800078eb8ff */
[----:B------:R-:W-:-:S07]  /*b720*/  LOP3.LUT R0, R2, R0, R7, 0xfe, !PT ;  /* 0x0000000002007212 */ /* 0x000fce00078efe07 */
.L_x_50169:
[----:B------:R-:W-:Y:S05]  /*b730*/  BSYNC.RECONVERGENT B0 ;  /* 0x0000000000007941 */ /* 0x000fea0003800200 */
.L_x_50168:
[----:B------:R-:W0:Y:S02]  /*b740*/  F2I.FTZ.TRUNC.NTZ R0, R0 ;  /* 0x0000000000007305 */ /* 0x000e24000021f100 */
[----:B0-----:R-:W-:Y:S01]  /*b750*/  PRMT R5, R0, 0x7610, R5 ;  /* 0x0000761000057816 */ /* 0x001fe20000000005 */
[----:B------:R-:W-:Y:S06]  /*b760*/  BRA `(.L_x_50149) ;  /* 0x00000000009c7947 */ /* 0x000fec0003800000 */
.L_x_50161:
        /* <DEDUP_REMOVED lines=14> */
.L_x_50175:
[----:B------:R-:W-:Y:S05]  /*b850*/  BSYNC.RECONVERGENT B0 ;  /* 0x0000000000007941 */ /* 0x000fea0003800200 */
.L_x_50174:
[----:B------:R-:W0:Y:S02]  /*b860*/  F2I.FTZ.TRUNC.NTZ R0, R0 ;  /* 0x0000000000007305 */ /* 0x000e24000021f100 */
[----:B0-----:R-:W-:Y:S01]  /*b870*/  PRMT R5, R0, 0x7610, R5 ;  /* 0x0000761000057816 */ /* 0x001fe20000000005 */
[----:B------:R-:W-:Y:S06]  /*b880*/  BRA `(.L_x_50149) ;  /* 0x0000000000547947 */ /* 0x000fec0003800000 */
.L_x_50148:
        /* <DEDUP_REMOVED lines=15> */
[----:B--2-45:R-:W-:Y:S05]  /*b980*/  CALL.ABS.NOINC R2 ;  /* 0x0000000002007343 */ /* 0x034fea0003c00000 */
.L_x_50176:
[----:B------:R-:W-:Y:S01]  /*b990*/  PRMT R5, RZ, 0x7610, R5 ;  /* 0x00007610ff057816 */ /* 0x000fe20000000005 */
[----:B------:R-:W-:Y:S06]  /*b9a0*/  BRA `(.L_x_50149) ;  /* 0x00000000000c7947 */ /* 0x000fec0003800000 */
.L_x_50173:
[----:B------:R2:W5:Y:S01]  /*b9b0*/  LDG.E.U8 R5, desc[UR36][R2.64] ;  /* 0x0000002402057981 */ /* 0x000562000c1e1100 */
[----:B------:R-:W-:Y:S05]  /*b9c0*/  BRA `(.L_x_50149) ;  /* 0x0000000000047947 */ /* 0x000fea0003800000 */
.L_x_50172:
[----:B------:R1:W5:Y:S02]  /*b9d0*/  LDG.E.U8 R5, desc[UR36][R2.64] ;  /* 0x0000002402057981 */ /* 0x000364000c1e1100 */
.L_x_50149:
[----:B------:R-:W2:Y:S01]  /*b9e0*/  LDCU.64 UR4, c[0x0][0x5e8] ;  /* 0x0000bd00ff0477ac */ /* 0x000ea20008000a00 */
[----:B----45:R-:W-:Y:S02]  /*b9f0*/  PRMT R6, R19, 0x8880, RZ ;  /* 0x0000888013067816 */ /* 0x030fe400000000ff */
[----:B01----:R-:W-:Y:S02]  /*ba00*/  PRMT R4, R5, 0x8880, RZ ;  /* 0x0000888005047816 */ /* 0x003fe400000000ff */
[----:B------:R-:W-:Y:S02]  /*ba10*/  MOV R0, 0xba50 ;  /* 0x0000ba5000007802 */ /* 0x000fe40000000f00 */
[----:B--23--:R-:W-:-:S04]  /*ba20*/  IADD3 R2, P0, PT, R16, UR4, RZ ;  /* 0x0000000410027c10 */ /* 0x00cfc8000ff1e0ff */
[----:B------:R-:W-:-:S09]  /*ba30*/  IADD3.X R3, PT, PT, RZ, UR5, RZ, P0, !PT ;  /* 0x00000005ff037c10 */ /* 0x000fd200087fe4ff */
        /* <DEDUP_REMOVED lines=22> */
.L_x_50180:
[----:B------:R0:W-:Y:S01]  /*bba0*/  STG.E.U8 desc[UR36][R2.64], R7 ;  /* 0x0000000702007986 */ /* 0x0001e2000c101124 */
[----:B------:R-:W-:Y:S05]  /*bbb0*/  BRA `(.L_x_50182) ;  /* 0x0000000c00807947 */ /* 0x000fea0003800000 */
.L_x_50179:
        /* <DEDUP_REMOVED lines=12> */
.L_x_50184:
[----:B------:R-:W-:-:S04]  /*bc80*/  LOP3.LUT R7, R7, 0xffff, RZ, 0xc0, !PT ;  /* 0x0000ffff07077812 */ /* 0x000fc800078ec0ff */
[----:B------:R-:W-:-:S05]  /*bc90*/  PRMT R5, R7, 0x8880, RZ ;  /* 0x0000888007057816 */ /* 0x000fca00000000ff */
[----:B------:R0:W-:Y:S01]  /*bca0*/  STG.E desc[UR36][R2.64], R5 ;  /* 0x0000000502007986 */ /* 0x0001e2000c101924 */
[----:B------:R-:W-:Y:S05]  /*bcb0*/  BRA `(.L_x_50182) ;  /* 0x0000000c00407947 */ /* 0x000fea0003800000 */
.L_x_50183:
[----:B------:R-:W-:-:S04]  /*bcc0*/  PRMT R5, R7, 0x8880, RZ ;  /* 0x0000888007057816 */ /* 0x000fc800000000ff */
[----:B------:R-:W-:-:S05]  /*bcd0*/  PRMT R5, R5, 0x7710, RZ ;  /* 0x0000771005057816 */ /* 0x000fca00000000ff */
[----:B------:R0:W-:Y:S01]  /*bce0*/  STG.E.U16 desc[UR36][R2.64], R5 ;  /* 0x0000000502007986 */ /* 0x0001e2000c101524 */
[----:B------:R-:W-:Y:S05]  /*bcf0*/  BRA `(.L_x_50182) ;  /* 0x0000000c00307947 */ /* 0x000fea0003800000 */
.L_x_50178:
        /* <DEDUP_REMOVED lines=9> */
.L_x_50186:
[----:B------:R-:W0:Y:S02]  /*bd90*/  I2F.S8 R0, R7 ;  /* 0x0000000700007306 */ /* 0x000e240000001400 */
[----:B0-----:R-:W-:-:S05]  /*bda0*/  F2FP.F16.F32.PACK_AB R0, RZ, R0 ;  /* 0x00000000ff00723e */ /* 0x001fca00000000ff */
[----:B------:R0:W-:Y:S01]  /*bdb0*/  STG.E.U16 desc[UR36][R2.64], R0 ;  /* 0x0000000002007986 */ /* 0x0001e2000c101524 */
[----:B------:R-:W-:Y:S05]  /*bdc0*/  BRA `(.L_x_50182) ;  /* 0x0000000800fc7947 */ /* 0x000fea0003800000 */
.L_x_50185:
        /* <DEDUP_REMOVED lines=10> */
.L_x_50188:
[----:B------:R-:W0:Y:S02]  /*be70*/  I2F.S8 R7, R7 ;  /* 0x0000000700077306 */ /* 0x000e240000001400 */
[----:B0-----:R-:W-:-:S04]  /*be80*/  F2FP.F16.F32.PACK_AB R5, RZ, R7 ;  /* 0x00000007ff05723e */ /* 0x001fc800000000ff */
[----:B------:R-:W-:-:S05]  /*be90*/  PRMT R5, R5, 0x5410, RZ ;  /* 0x0000541005057816 */ /* 0x000fca00000000ff */
[----:B------:R0:W-:Y:S01]  /*bea0*/  STG.E desc[UR36][R2.64], R5 ;  /* 0x0000000502007986 */ /* 0x0001e2000c101924 */
[----:B------:R-:W-:Y:S05]  /*beb0*/  BRA `(.L_x_50182) ;  /* 0x0000000800c07947 */ /* 0x000fea0003800000 */
.L_x_50187:
[----:B------:R-:W-:-:S04]  /*bec0*/  PRMT R4, R7, 0x8880, RZ ;  /* 0x0000888007047816 */ /* 0x000fc800000000ff */
[----:B------:R-:W-:-:S06]  /*bed0*/  PRMT R4, R4, 0x7710, RZ ;  /* 0x0000771004047816 */ /* 0x000fcc00000000ff */
[----:B------:R-:W0:Y:S02]  /*bee0*/  I2F.F64.S16 R4, R4 ;  /* 0x0000000400047312 */ /* 0x000e240000101c00 */
[----:B0-----:R0:W-:Y:S01]  /*bef0*/  STG.E.64 desc[UR36][R2.64], R4 ;  /* 0x0000000402007986 */ /* 0x0011e2000c101b24 */
[----:B------:R-:W-:Y:S05]  /*bf00*/  BRA `(.L_x_50182) ;  /* 0x0000000800ac7947 */ /* 0x000fea0003800000 */
.L_x_50177:
        /* <DEDUP_REMOVED lines=14> */
.L_x_50192:
        /* <DEDUP_REMOVED lines=18> */
.L_x_50195:
[----:B------:R-:W-:-:S04]  /*c110*/  SHF.R.U32.HI R5, RZ, 0x18, R5 ;  /* 0x00000018ff057819 */ /* 0x000fc80000011605 */
[----:B------:R-:W-:-:S07]  /*c120*/  LOP3.LUT R0, R0, 0x80, R5, 0xf8, !PT ;  /* 0x0000008000007812 */ /* 0x000fce00078ef805 */
.L_x_50194:
[----:B------:R-:W-:Y:S05]  /*c130*/  BSYNC.RECONVERGENT B0 ;  /* 0x0000000000007941 */ /* 0x000fea0003800200 */
.L_x_50193:
[----:B------:R0:W-:Y:S01]  /*c140*/  STG.E.U8 desc[UR36][R2.64], R0 ;  /* 0x0000000002007986 */ /* 0x0001e2000c101124 */
[----:B------:R-:W-:Y:S05]  /*c150*/  BRA `(.L_x_50182) ;  /* 0x0000000800187947 */ /* 0x000fea0003800000 */
.L_x_50191:
        /* <DEDUP_REMOVED lines=18> */
.L_x_50198:
[----:B------:R-:W-:-:S04]  /*c280*/  SHF.R.U32.HI R5, RZ, 0x18, R5 ;  /* 0x00000018ff057819 */ /* 0x000fc80000011605 */
[----:B------:R-:W-:-:S07]  /*c290*/  LOP3.LUT R0, R0, 0x80, R5, 0xf8, !PT ;  /* 0x0000008000007812 */ /* 0x000fce00078ef805 */
.L_x_50197:
[----:B------:R-:W-:Y:S05]  /*c2a0*/  BSYNC.RECONVERGENT B0 ;  /* 0x0000000000007941 */ /* 0x000fea0003800200 */
.L_x_50196:
[----:B------:R0:W-:Y:S01]  /*c2b0*/  STG.E.U8 desc[UR36][R2.64], R0 ;  /* 0x0000000002007986 */ /* 0x0001e2000c101124 */
[----:B------:R-:W-:Y:S05]  /*c2c0*/  BRA `(.L_x_50182) ;  /* 0x0000000400bc7947 */ /* 0x000fea0003800000 */
.L_x_50190:
        /* <DEDUP_REMOVED lines=22> */
.L_x_50200:
[----:B------:R-:W-:-:S04]  /*c430*/  LOP3.LUT R7, R7, 0xffff, RZ, 0xc0, !PT ;  /* 0x0000ffff07077812 */ /* 0x000fc800078ec0ff */
[----:B------:R-:W-:-:S05]  /*c440*/  PRMT R7, R7, 0x8880, RZ ;  /* 0x0000888007077816 */ /* 0x000fca00000000ff */
[----:B------:R-:W-:-:S05]  /*c450*/  IMAD.MOV.U32 R4, RZ, RZ, R7 ;  /* 0x000000ffff047224 */ /* 0x000fca00078e0007 */
[----:B------:R-:W-:-:S05]  /*c460*/  SHF.R.S32.HI R5, RZ, 0x1f, R4 ;  /* 0x0000001fff057819 */ /* 0x000fca0000011404 */
[----:B------:R0:W-:Y:S01]  /*c470*/  STG.E.64 desc[UR36][R2.64], R4 ;  /* 0x0000000402007986 */ /* 0x0001e2000c101b24 */
[----:B------:R-:W-:Y:S05]  /*c480*/  BRA `(.L_x_50182) ;  /* 0x00000004004c7947 */ /* 0x000fea0003800000 */
.L_x_50199:
[----:B------:R-:W-:-:S04]  /*c490*/  LOP3.LUT R7, R7, 0xffff, RZ, 0xc0, !PT ;  /* 0x0000ffff07077812 */ /* 0x000fc800078ec0ff */
[----:B------:R-:W-:-:S05]  /*c4a0*/  PRMT R5, R7, 0x8880, RZ ;  /* 0x0000888007057816 */ /* 0x000fca00000000ff */
[----:B------:R0:W-:Y:S01]  /*c4b0*/  STG.E desc[UR36][R2.64], R5 ;  /* 0x0000000502007986 */ /* 0x0001e2000c101924 */
[----:B------:R-:W-:Y:S05]  /*c4c0*/  BRA `(.L_x_50182) ;  /* 0x00000004003c7947 */ /* 0x000fea0003800000 */
.L_x_50189:
        /* <DEDUP_REMOVED lines=10> */
.L_x_50202:
[----:B------:R-:W-:Y:S02]  /*c570*/  PRMT R4, R7, 0x8880, RZ ;  /* 0x0000888007047816 */ /* 0x000fe400000000ff */
[----:B------:R-:W-:Y:S02]  /*c580*/  CS2R R6, SRZ ;  /* 0x0000000000067805 */ /* 0x000fe4000001ff00 */
[----:B------:R-:W-:-:S06]  /*c590*/  PRMT R4, R4, 0x7710, RZ ;  /* 0x0000771004047816 */ /* 0x000fcc00000000ff */
[----:B------:R-:W0:Y:S02]  /*c5a0*/  I2F.F64.S16 R4, R4 ;  /* 0x0000000400047312 */ /* 0x000e240000101c00 */
[----:B0-----:R4:W-:Y:S01]  /*c5b0*/  STG.E.128 desc[UR36][R2.64], R4 ;  /* 0x0000000402007986 */ /* 0x0019e2000c101d24 */
[----:B------:R-:W-:Y:S05]  /*c5c0*/  BRA `(.L_x_50182) ;  /* 0x0000000000fc7947 */ /* 0x000fea0003800000 */
.L_x_50201:
[----:B------:R-:W-:-:S09]  /*c5d0*/  UISETP.NE.AND UP0, UPT, UR4, 0xf, UPT ;  /* 0x0000000f0400788c */ /* 0x000fd2000bf05270 */
[----:B------:R-:W-:Y:S05]  /*c5e0*/  BRA.U !UP0, `(.L_x_50203) ;  /* 0x0000000108e87547 */ /* 0x000fea000b800000 */
[----:B------:R-:W-:-:S09]  /*c5f0*/  UISETP.NE.AND UP0, UPT, UR4, 0x17, UPT ;  /* 0x000000170400788c */ /* 0x000fd2000bf05270 */
[----:B------:R-:W-:Y:S05]  /*c600*/  BRA.U !UP0, `(.L_x_50204) ;  /* 0x0000000108907547 */ /* 0x000fea000b800000 */
[----:B------:R-:W-:-:S09]  /*c610*/  UISETP.NE.AND UP0, UPT, UR4, 0x18, UPT ;  /* 0x000000180400788c */ /* 0x000fd2000bf05270 */
[----:B------:R-:W-:Y:S05]  /*c620*/  BRA.U !UP0, `(.L_x_50205) ;  /* 0x0000000108447547 */ /* 0x000fea000b800000 */
.L_x_50181:
        /* <DEDUP_REMOVED lines=16> */
.L_x_50206:
[----:B------:R-:W-:Y:S05]  /*c730*/  BRA `(.L_x_50182) ;  /* 0x0000000000a07947 */ /* 0x000fea0003800000 */
.L_x_50205:
        /* <DEDUP_REMOVED lines=13> */
.L_x_50208:
[----:B------:R-:W-:Y:S05]  /*c810*/  BSYNC.RECONVERGENT B0 ;  /* 0x0000000000007941 */ /* 0x000fea0003800200 */
.L_x_50207:
[----:B------:R-:W-:-:S05]  /*c820*/  LOP3.LUT R5, R0, 0x80, R5, 0xf8, !PT ;  /* 0x0000008000057812 */ /* 0x000fca00078ef805 */
[----:B------:R1:W-:Y:S01]  /*c830*/  STG.E.U8 desc[UR36][R2.64], R5 ;  /* 0x0000000502007986 */ /* 0x0003e2000c101124 */
[----:B------:R-:W-:Y:S05]  /*c840*/  BRA `(.L_x_50182) ;  /* 0x00000000005c7947 */ /* 0x000fea0003800000 */
.L_x_50204:
        /* <DEDUP_REMOVED lines=12> */
.L_x_50210:
[----:B------:R-:W-:Y:S01]  /*c910*/  IMAD.MOV.U32 R0, RZ, RZ, 0x7f ;  /* 0x0000007fff007424 */ /* 0x000fe200078e00ff */
[----:B------:R-:W-:-:S04]  /*c920*/  ISETP.GT.U32.AND P0, PT, R4, 0x7f800000, PT ;  /* 0x7f8000000400780c */ /* 0x000fc80003f04070 */
[----:B------:R-:W-:-:S09]  /*c930*/  SEL R0, R0, 0x7c, P0 ;  /* 0x0000007c00007807 */ /* 0x000fd20000000000 */
.L_x_50211:
[----:B------:R-:W-:Y:S05]  /*c940*/  BSYNC.RECONVERGENT B0 ;  /* 0x0000000000007941 */ /* 0x000fea0003800200 */
.L_x_50209:
[----:B------:R-:W-:-:S04]  /*c950*/  SHF.R.U32.HI R5, RZ, 0x18, R5 ;  /* 0x00000018ff057819 */ /* 0x000fc80000011605 */
[----:B------:R-:W-:-:S05]  /*c960*/  LOP3.LUT R5, R0, 0x80, R5, 0xf8, !PT ;  /* 0x0000008000057812 */ /* 0x000fca00078ef805 */
[----:B------:R0:W-:Y:S01]  /*c970*/  STG.E.U8 desc[UR36][R2.64], R5 ;  /* 0x0000000502007986 */ /* 0x0001e2000c101124 */
[----:B------:R-:W-:Y:S05]  /*c980*/  BRA `(.L_x_50182) ;  /* 0x00000000000c7947 */ /* 0x000fea0003800000 */
.L_x_50203:
[----:B------:R-:W0:Y:S02]  /*c990*/  I2F.S8 R0, R7 ;  /* 0x0000000700007306 */ /* 0x000e240000001400 */
[----:B0-----:R-:W-:-:S05]  /*c9a0*/  F2FP.BF16.F32.PACK_AB R0, RZ, R0 ;  /* 0x00000000ff00723e */ /* 0x001fca00000010ff */
[----:B------:R2:W-:Y:S02]  /*c9b0*/  STG.E.U16 desc[UR36][R2.64], R0 ;  /* 0x0000000002007986 */ /* 0x0005e4000c101524 */
.L_x_50182:
[----:B------:R-:W-:-:S07]  /*c9c0*/  VIADD R17, R17, 0x80 ;  /* 0x0000008011117836 */ /* 0x000fce0000000000 */
.L_x_50109:
[----:B------:R-:W-:Y:S05]  /*c9d0*/  BSYNC.RECONVERGENT B6 ;  /* 0x0000000000067941 */ /* 0x000fea0003800200 */
.L_x_50108:
[----:B------:R-:W5:Y:S02]  /*c9e0*/  LDCU UR4, c[0x0][0x380] ;  /* 0x00007000ff0477ac */ /* 0x000f640008000800 */
[----:B-----5:R-:W-:-:S13]  /*c9f0*/  ISETP.GE.AND P0, PT, R17, UR4, PT ;  /* 0x0000000411007c0c */ /* 0x020fda000bf06270 */
[----:B------:R-:W-:Y:S05]  /*ca00*/  @P0 EXIT ;  /* 0x000000000000094d */ /* 0x000fea0003800000 */
[----:B------:R-:W5:Y:S01]  /*ca10*/  LDCU UR4, c[0x0][0x388] ;  /* 0x00007100ff0477ac */ /* 0x000f620008000800 */
[----:B------:R-:W-:Y:S01]  /*ca20*/  MOV R18, RZ ;  /* 0x000000ff00127202 */ /* 0x000fe20000000f00 */
[----:B0-2---:R-:W-:Y:S02]  /*ca30*/  IMAD.MOV.U32 R0, RZ, RZ, RZ ;  /* 0x000000ffff007224 */ /* 0x005fe400078e00ff */
        /* <DEDUP_REMOVED lines=351> */
.L_x_50212:
        /* <DEDUP_REMOVED lines=19> */
.L_x_50216:
[----:B------:R0:W5:Y:S01]  /*e160*/  LDG.E.U8 R19, desc[UR36][R2.64] ;  /* 0x0000002402137981 */ /* 0x000162000c1e1100 */
[----:B------:R-:W-:Y:S05]  /*e170*/  BRA `(.L_x_50218) ;  /* 0x0000000c004c7947 */ /* 0x000fea0003800000 */
.L_x_50215:
        /* <DEDUP_REMOVED lines=8> */
.L_x_50220:
[----:B------:R0:W5:Y:S01]  /*e200*/  LDG.E.U8 R19, desc[UR36][R2.64] ;  /* 0x0000002402137981 */ /* 0x000162000c1e1100 */
[----:B------:R-:W-:Y:S05]  /*e210*/  BRA `(.L_x_50218) ;  /* 0x0000000c00247947 */ /* 0x000fea0003800000 */
.L_x_50219:
[----:B------:R0:W5:Y:S01]  /*e220*/  LDG.E.U16 R19, desc[UR36][R2.64] ;  /* 0x0000002402137981 */ /* 0x000162000c1e1500 */
[----:B------:R-:W-:Y:S05]  /*e230*/  BRA `(.L_x_50218) ;  /* 0x0000000c001c7947 */ /* 0x000fea0003800000 */
.L_x_50214:
        /* <DEDUP_REMOVED lines=9> */
.L_x_50222:
[----:B------:R-:W2:Y:S02]  /*e2d0*/  LDG.E.U16 R0, desc[UR36][R2.64] ;  /* 0x0000002402007981 */ /* 0x000ea4000c1e1500 */
[----:B--2---:R-:W-:-:S06]  /*e2e0*/  HADD2.F32 R0, -RZ, R0.H0_H0 ;  /* 0x20000000ff007230 */ /* 0x004fcc0000004100 */
[----:B------:R-:W0:Y:S02]  /*e2f0*/  F2I.FTZ.TRUNC.NTZ R0, R0 ;  /* 0x0000000000007305 */ /* 0x000e24000021f100 */
[----:B0-----:R-:W-:Y:S01]  /*e300*/  PRMT R19, R0, 0x7610, R19 ;  /* 0x0000761000137816 */ /* 0x001fe20000000013 */
[----:B------:R-:W-:Y:S06]  /*e310*/  BRA `(.L_x_50218) ;  /* 0x0000000800e47947 */ /* 0x000fec0003800000 */
.L_x_50221:
        /* <DEDUP_REMOVED lines=9> */
.L_x_50224:
[----:B------:R-:W2:Y:S02]  /*e3b0*/  LDG.E.U16 R2, desc[UR36][R2.64] ;  /* 0x0000002402027981 */ /* 0x000ea4000c1e1500 */
[----:B--2---:R-:W-:-:S06]  /*e3c0*/  HADD2.F32 R0, -RZ, R2.H0_H0 ;  /* 0x20000002ff007230 */ /* 0x004fcc0000004100 */
[----:B------:R-:W0:Y:S02]  /*e3d0*/  F2I.FTZ.TRUNC.NTZ R0, R0 ;  /* 0x0000000000007305 */ /* 0x000e24000021f100 */
[----:B0-----:R-:W-:Y:S01]  /*e3e0*/  PRMT R19, R0, 0x7610, R19 ;  /* 0x0000761000137816 */ /* 0x001fe20000000013 */
[----:B------:R-:W-:Y:S06]  /*e3f0*/  BRA `(.L_x_50218) ;  /* 0x0000000800ac7947 */ /* 0x000fec0003800000 */
.L_x_50223:
[----:B------:R-:W2:Y:S02]  /*e400*/  LDG.E.64 R2, desc[UR36][R2.64] ;  /* 0x0000002402027981 */ /* 0x000ea4000c1e1b00 */
[----:B--2---:R0:W1:Y:S01]  /*e410*/  F2I.F64.TRUNC R19, R2 ;  /* 0x0000000200137311 */ /* 0x004062000030d100 */
[----:B------:R-:W-:Y:S05]  /*e420*/  BRA `(.L_x_50218) ;  /* 0x0000000800a07947 */ /* 0x000fea0003800000 */
.L_x_50213:
        /* <DEDUP_REMOVED lines=12> */
.L_x_50227:
[----:B------:R-:W2:Y:S02]  /*e4f0*/  LDG.E.64 R2, desc[UR36][R2.64] ;  /* 0x0000002402027981 */ /* 0x000ea4000c1e1b00 */
[----:B--2---:R0:W1:Y:S01]  /*e500*/  F2I.F64.TRUNC R19, R2 ;  /* 0x0000000200137311 */ /* 0x004062000030d100 */
[----:B------:R-:W-:Y:S05]  /*e510*/  BRA `(.L_x_50218) ;  /* 0x0000000800647947 */ /* 0x000fea0003800000 */
.L_x_50226:
        /* <DEDUP_REMOVED lines=27> */
.L_x_50229:
        /* <DEDUP_REMOVED lines=14> */
.L_x_50228:
[----:B------:R-:W2:Y:S02]  /*e7b0*/  LDG.E.U16 R0, desc[UR36][R2.64] ;  /* 0x0000002402007981 */ /* 0x000ea4000c1e1500 */
[----:B--2---:R-:W-:-:S06]  /*e7c0*/  IMAD.U32 R0, R0, 0x10000, RZ ;  /* 0x0001000000007824 */ /* 0x004fcc00078e00ff */
[----:B------:R-:W0:Y:S02]  /*e7d0*/  F2I.FTZ.TRUNC.NTZ R0, R0 ;  /* 0x0000000000007305 */ /* 0x000e24000021f100 */
[----:B0-----:R-:W-:Y:S01]  /*e7e0*/  PRMT R19, R0, 0x7610, R19 ;  /* 0x0000761000137816 */ /* 0x001fe20000000013 */
[----:B------:R-:W-:Y:S06]  /*e7f0*/  BRA `(.L_x_50218) ;  /* 0x0000000400ac7947 */ /* 0x000fec0003800000 */
.L_x_50225:
        /* <DEDUP_REMOVED lines=10> */
.L_x_50232:
        /* <DEDUP_REMOVED lines=21> */
.L_x_50236:
[----:B------:R-:W-:Y:S05]  /*e9f0*/  BSYNC.RECONVERGENT B1 ;  /* 0x0000000000017941 */ /* 0x000fea0003800200 */
.L_x_50235:
[----:B------:R-:W-:Y:S01]  /*ea00*/  IMAD.SHL.U32 R0, R0, 0x100000, RZ ;  /* 0x0010000000007824 */ /* 0x000fe200078e00ff */
[----:B------:R-:W-:-:S04]  /*ea10*/  LEA R2, R2, 0x3b800000, 0x17 ;  /* 0x3b80000002027811 */ /* 0x000fc800078eb8ff */
[----:B------:R-:W-:-:S07]  /*ea20*/  LOP3.LUT R0, R2, R0, R7, 0xfe, !PT ;  /* 0x0000000002007212 */ /* 0x000fce00078efe07 */
.L_x_50234:
[----:B------:R-:W-:Y:S05]  /*ea30*/  BSYNC.RECONVERGENT B0 ;  /* 0x0000000000007941 */ /* 0x000fea0003800200 */
.L_x_50233:
[----:B------:R-:W0:Y:S02]  /*ea40*/  F2I.FTZ.TRUNC.NTZ R0, R0 ;  /* 0x0000000000007305 */ /* 0x000e24000021f100 */
[----:B0-----:R-:W-:Y:S01]  /*ea50*/  PRMT R19, R0, 0x7610, R19 ;  /* 0x0000761000137816 */ /* 0x001fe20000000013 */
[----:B------:R-:W-:Y:S06]  /*ea60*/  BRA `(.L_x_50218) ;  /* 0x0000000400107947 */ /* 0x000fec0003800000 */
.L_x_50231:
        /* <DEDUP_REMOVED lines=21> */
.L_x_50240:
[----:B------:R-:W-:Y:S05]  /*ebc0*/  BSYNC.RECONVERGENT B1 ;  /* 0x0000000000017941 */ /* 0x000fea0003800200 */
.L_x_50239:
[----:B------:R-:W-:Y:S01]  /*ebd0*/  IMAD.SHL.U32 R0, R0, 0x200000, RZ ;  /* 0x0020000000007824 */ /* 0x000fe200078e00ff */
[----:B------:R-:W-:-:S04]  /*ebe0*/  LEA R2, R2, 0x37800000, 0x17 ;  /* 0x3780000002027811 */ /* 0x000fc800078eb8ff */
[----:B------:R-:W-:-:S07]  /*ebf0*/  LOP3.LUT R0, R2, R0, R7, 0xfe, !PT ;  /* 0x0000000002007212 */ /* 0x000fce00078efe07 */
.L_x_50238:
[----:B------:R-:W-:Y:S05]  /*ec00*/  BSYNC.RECONVERGENT B0 ;  /* 0x0000000000007941 */ /* 0x000fea0003800200 */
.L_x_50237:
[----:B------:R-:W0:Y:S02]  /*ec10*/  F2I.FTZ.TRUNC.NTZ R0, R0 ;  /* 0x0000000000007305 */ /* 0x000e24000021f100 */
[----:B0-----:R-:W-:Y:S01]  /*ec20*/  PRMT R19, R0, 0x7610, R19 ;  /* 0x0000761000137816 */ /* 0x001fe20000000013 */
[----:B------:R-:W-:Y:S06]  /*ec30*/  BRA `(.L_x_50218) ;  /* 0x00000000009c7947 */ /* 0x000fec0003800000 */
.L_x_50230:
        /* <DEDUP_REMOVED lines=14> */
.L_x_50244:
[----:B------:R-:W-:Y:S05]  /*ed20*/  BSYNC.RECONVERGENT B0 ;  /* 0x0000000000007941 */ /* 0x000fea0003800200 */
.L_x_50243:
[----:B------:R-:W0:Y:S02]  /*ed30*/  F2I.FTZ.TRUNC.NTZ R0, R0 ;  /* 0x0000000000007305 */ /* 0x000e24000021f100 */
[----:B0-----:R-:W-:Y:S01]  /*ed40*/  PRMT R19, R0, 0x7610, R19 ;  /* 0x0000761000137816 */ /* 0x001fe20000000013 */
[----:B------:R-:W-:Y:S06]  /*ed50*/  BRA `(.L_x_50218) ;  /* 0x0000000000547947 */ /* 0x000fec0003800000 */
.L_x_50217:
        /* <DEDUP_REMOVED lines=16> */
.L_x_50245:
[----:B------:R-:W-:Y:S01]  /*ee60*/  PRMT R19, RZ, 0x7610, R19 ;  /* 0x00007610ff137816 */ /* 0x000fe20000000013 */
[----:B------:R-:W-:Y:S06]  /*ee70*/  BRA `(.L_x_50218) ;  /* 0x00000000000c7947 */ /* 0x000fec0003800000 */
.L_x_50242:
[----:B------:R2:W5:Y:S01]  /*ee80*/  LDG.E.U8 R19, desc[UR36][R2.64] ;  /* 0x0000002402137981 */ /* 0x000562000c1e1100 */
[----:B------:R-:W-:Y:S05]  /*ee90*/  BRA `(.L_x_50218) ;  /* 0x0000000000047947 */ /* 0x000fea0003800000 */
.L_x_50241:
[----:B------:R3:W5:Y:S02]  /*eea0*/  LDG.E.U8 R19, desc[UR36][R2.64] ;  /* 0x0000002402137981 */ /* 0x000764000c1e1100 */
.L_x_50218:
        /* <DEDUP_REMOVED lines=14> */
[----:B--234-:R0:W5:Y:S01]  /*ef90*/  LDG.E.U8 R3, desc[UR36][R4.64] ;  /* 0x0000002404037981 */ /* 0x01c162000c1e1100 */
[----:B------:R-:W-:Y:S05]  /*efa0*/  BRA `(.L_x_50251) ;  /* 0x0000000c00547947 */ /* 0x000fea0003800000 */
.L_x_50249:
[----:B--234-:R0:W5:Y:S01]  /*efb0*/  LDG.E.U8 R3, desc[UR36][R4.64] ;  /* 0x0000002404037981 */ /* 0x01c162000c1e1100 */
[----:B------:R-:W-:Y:S05]  /*efc0*/  BRA `(.L_x_50251) ;  /* 0x0000000c004c7947 */ /* 0x000fea0003800000 */
.L_x_50248:
[----:B------:R-:W-:-:S09]  /*efd0*/  UISETP.NE.AND UP0, UPT, UR4, 0x2, UPT ;  /* 0x000000020400788c */ /* 0x000fd2000bf05270 */
[----:B------:R-:W-:Y:S05]  /*efe0*/  BRA.U !UP0, `(.L_x_50252) ;  /* 0x0000000108207547 */ /* 0x000fea000b800000 */
[----:B------:R-:W-:-:S09]  /*eff0*/  UISETP.NE.AND UP0, UPT, UR4, 0x3, UPT ;  /* 0x000000030400788c */ /* 0x000fd2000bf05270 */
[----:B------:R-:W-:Y:S05]  /*f000*/  BRA.U !UP0, `(.L_x_50253) ;  /* 0x0000000108107547 */ /* 0x000fea000b800000 */
[----:B------:R-:W-:-:S09]  /*f010*/  UISETP.NE.AND UP0, UPT, UR4, 0x4, UPT ;  /* 0x000000040400788c */ /* 0x000fd2000bf05270 */
[----:B------:R-:W-:Y:S05]  /*f020*/  BRA.U UP0, `(.L_x_50250) ;  /* 0x0000000900e07547 */ /* 0x000fea000b800000 */
[----:B--234-:R0:W5:Y:S01]  /*f030*/  LDG.E.U8 R3, desc[UR36][R4.64] ;  /* 0x0000002404037981 */ /* 0x01c162000c1e1100 */
[----:B------:R-:W-:Y:S05]  /*f040*/  BRA `(.L_x_50251) ;  /* 0x0000000c002c7947 */ /* 0x000fea0003800000 */
.L_x_50253:
[----:B--234-:R0:W5:Y:S01]  /*f050*/  LDG.E.U8 R3, desc[UR36][R4.64] ;  /* 0x0000002404037981 */ /* 0x01c162000c1e1100 */
[----:B------:R-:W-:Y:S05]  /*f060*/  BRA `(.L_x_50251) ;  /* 0x0000000c00247947 */ /* 0x000fea0003800000 */
.L_x_50252:
[----:B--234-:R0:W5:Y:S01]  /*f070*/  LDG.E.U16 R3, desc[UR36][R4.64] ;  /* 0x0000002404037981 */ /* 0x01c162000c1e1500 */
[----:B------:R-:W-:Y:S05]  /*f080*/  BRA `(.L_x_50251) ;  /* 0x0000000c001c7947 */ /* 0x000fea0003800000 */
.L_x_50247:
[----:B------:R-:W-:-:S09]  /*f090*/  UISETP.GT.AND UP0, UPT, UR4, 0x6, UPT ;  /* 0x000000060400788c */ /* 0x000fd2000bf04270 */
[----:B------:R-:W-:Y:S05]  /*f0a0*/  BRA.U UP0, `(.L_x_50254) ;  /* 0x0000000100307547 */ /* 0x000fea000b800000 */
[----:B------:R-:W-:-:S09]  /*f0b0*/  UISETP.NE.AND UP0, UPT, UR4, 0x5, UPT ;  /* 0x000000050400788c */ /* 0x000fd2000bf05270 */
[----:B------:R-:W-:Y:S05]  /*f0c0*/  BRA.U !UP0, `(.L_x_50255) ;  /* 0x0000000108147547 */ /* 0x000fea000b800000 */
[----:B------:R-:W-:-:S09]  /*f0d0*/  UISETP.NE.AND UP0, UPT, UR4, 0x6, UPT ;  /* 0x000000060400788c */ /* 0x000fd2000bf05270 */
[----:B------:R-:W-:Y:S05]  /*f0e0*/  BRA.U UP0, `(.L_x_50250) ;  /* 0x0000000900b07547 */ /* 0x000fea000b800000 */
[----:B------:R-:W2:Y:S02]  /*f0f0*/  LDG.E R4, desc[UR36][R4.64] ;  /* 0x0000002404047981 */ /* 0x000ea4000c1e1900 */
[----:B--234-:R0:W2:Y:S01]  /*f100*/  F2I.FTZ.TRUNC.NTZ R3, R4 ;  /* 0x0000000400037305 */ /* 0x01c0a2000021f100 */
[----:B------:R-:W-:Y:S05]  /*f110*/  BRA `(.L_x_50251) ;  /* 0x0000000800f87947 */ /* 0x000fea0003800000 */
.L_x_50255:
[----:B------:R-:W2:Y:S02]  /*f120*/  LDG.E.U16 R0, desc[UR36][R4.64] ;  /* 0x0000002404007981 */ /* 0x000ea4000c1e1500 */
[----:B--2---:R-:W-:-:S06]  /*f130*/  HADD2.F32 R0, -RZ, R0.H0_H0 ;  /* 0x20000000ff007230 */ /* 0x004fcc0000004100 */
[----:B------:R-:W3:Y:S02]  /*f140*/  F2I.FTZ.TRUNC.NTZ R0, R0 ;  /* 0x0000000000007305 */ /* 0x000ee4000021f100 */
[----:B---34-:R-:W-:Y:S01]  /*f150*/  PRMT R3, R0, 0x7610, R3 ;  /* 0x0000761000037816 */ /* 0x018fe20000000003 */
[----:B------:R-:W-:Y:S06]  /*f160*/  BRA `(.L_x_50251) ;  /* 0x0000000800e47947 */ /* 0x000fec0003800000 */
.L_x_50254:
[----:B------:R-:W-:-:S09]  /*f170*/  UISETP.NE.AND UP0, UPT, UR4, 0x7, UPT ;  /* 0x000000070400788c */ /* 0x000fd2000bf05270 */
[----:B------:R-:W-:Y:S05]  /*f180*/  BRA.U !UP0, `(.L_x_50256) ;  /* 0x0000000108307547 */ /* 0x000fea000b800000 */
[----:B------:R-:W-:-:S09]  /*f190*/  UISETP.NE.AND UP0, UPT, UR4, 0x8, UPT ;  /* 0x000000080400788c */ /* 0x000fd2000bf05270 */
[----:B------:R-:W-:Y:S05]  /*f1a0*/  BRA.U !UP0, `(.L_x_50257) ;  /* 0x0000000108147547 */ /* 0x000fea000b800000 */
[----:B------:R-:W-:-:S09]  /*f1b0*/  UISETP.NE.AND UP0, UPT, UR4, 0x9, UPT ;  /* 0x000000090400788c */ /* 0x000fd2000bf05270 */
[----:B------:R-:W-:Y:S05]  /*f1c0*/  BRA.U UP0, `(.L_x_50250) ;  /* 0x0000000900787547 */ /* 0x000fea000b800000 */
[----:B------:R-:W2:Y:S02]  /*f1d0*/  LDG.E R4, desc[UR36][R4.64] ;  /* 0x0000002404047981 */ /* 0x000ea4000c1e1900 */
[----:B--234-:R0:W2:Y:S01]  /*f1e0*/  F2I.FTZ.TRUNC.NTZ R3, R4 ;  /* 0x0000000400037305 */ /* 0x01c0a2000021f100 */
[----:B------:R-:W-:Y:S05]  /*f1f0*/  BRA `(.L_x_50251) ;  /* 0x0000000800c07947 */ /* 0x000fea0003800000 */
.L_x_50257:
[----:B------:R-:W2:Y:S02]  /*f200*/  LDG.E.U16 R4, desc[UR36][R4.64] ;  /* 0x0000002404047981 */ /* 0x000ea4000c1e1500 */
[----:B--2---:R-:W-:-:S06]  /*f210*/  HADD2.F32 R0, -RZ, R4.H0_H0 ;  /* 0x20000004ff007230 */ /* 0x004fcc0000004100 */
[----:B------:R-:W3:Y:S02]  /*f220*/  F2I.FTZ.TRUNC.NTZ R0, R0 ;  /* 0x0000000000007305 */ /* 0x000ee4000021f100 */
[----:B---34-:R-:W-:Y:S01]  /*f230*/  PRMT R3, R0, 0x7610, R3 ;  /* 0x0000761000037816 */ /* 0x018fe20000000003 */
[----:B------:R-:W-:Y:S06]  /*f240*/  BRA `(.L_x_50251) ;  /* 0x0000000800ac7947 */ /* 0x000fec0003800000 */
.L_x_50256:
[----:B------:R-:W2:Y:S02]  /*f250*/  LDG.E.64 R4, desc[UR36][R4.64] ;  /* 0x0000002404047981 */ /* 0x000ea4000c1e1b00 */
[----:B--234-:R0:W2:Y:S01]  /*f260*/  F2I.F64.TRUNC R3, R4 ;  /* 0x0000000400037311 */ /* 0x01c0a2000030d100 */
[----:B------:R-:W-:Y:S05]  /*f270*/  BRA `(.L_x_50251) ;  /* 0x0000000800a07947 */ /* 0x000fea0003800000 */
.L_x_50246:
        /* <DEDUP_REMOVED lines=10> */
[----:B---34-:R-:W-:Y:S01]  /*f320*/  SEL R3, RZ, 0x1, !P0 ;  /* 0x00000001ff037807 */ /* 0x018fe20004000000 */
[----:B------:R-:W-:Y:S08]  /*f330*/  BRA `(.L_x_50251) ;  /* 0x0000000800707947 */ /* 0x000ff00003800000 */
.L_x_50260:
[----:B------:R-:W2:Y:S02]  /*f340*/  LDG.E.64 R4, desc[UR36][R4.64] ;  /* 0x0000002404047981 */ /* 0x000ea4000c1e1b00 */
[----:B--234-:R4:W0:Y:S01]  /*f350*/  F2I.F64.TRUNC R3, R4 ;  /* 0x0000000400037311 */ /* 0x01c822000030d100 */
[----:B------:R-:W-:Y:S05]  /*f360*/  BRA `(.L_x_50251) ;  /* 0x0000000800647947 */ /* 0x000fea0003800000 */
.L_x_50259:
        /* <DEDUP_REMOVED lines=9> */
[C---:B---34-:R-:W-:Y:S02]  /*f400*/  LOP3.LUT R2, R0.reuse, 0x7f000000, RZ, 0xc0, !PT ;  /* 0x7f00000000027812 */ /* 0x058fe400078ec0ff */
        /* <DEDUP_REMOVED lines=17> */
.L_x_50262:
[----:B--234-:R-:W2:Y:S02]  /*f520*/  LDG.E.U8 R3, desc[UR36][R4.64] ;  /* 0x0000002404037981 */ /* 0x01cea4000c1e1100 */
        /* <DEDUP_REMOVED lines=13> */
.L_x_50261:
[----:B------:R-:W2:Y:S02]  /*f600*/  LDG.E.U16 R0, desc[UR36][R4.64] ;  /* 0x0000002404007981 */ /* 0x000ea4000c1e1500 */
[----:B--2---:R-:W-:-:S06]  /*f610*/  IMAD.U32 R0, R0, 0x10000, RZ ;  /* 0x0001000000007824 */ /* 0x004fcc00078e00ff */
[----:B------:R-:W3:Y:S02]  /*f620*/  F2I.FTZ.TRUNC.NTZ R0, R0 ;  /* 0x0000000000007305 */ /* 0x000ee4000021f100 */
[----:B---34-:R-:W-:Y:S01]  /*f630*/  PRMT R3, R0, 0x7610, R3 ;  /* 0x0000761000037816 */ /* 0x018fe20000000003 */
[----:B------:R-:W-:Y:S06]  /*f640*/  BRA `(.L_x_50251) ;  /* 0x0000000400ac7947 */ /* 0x000fec0003800000 */
.L_x_50258:
        /* <DEDUP_REMOVED lines=8> */
[----:B--234-:R0:W5:Y:S01]  /*f6d0*/  LDG.E.U16 R3, desc[UR36][R4.64] ;  /* 0x0000002404037981 */ /* 0x01c162000c1e1500 */
[----:B------:R-:W-:Y:S05]  /*f6e0*/  BRA `(.L_x_50251) ;  /* 0x0000000400847947 */ /* 0x000fea0003800000 */
.L_x_50265:
        /* <DEDUP_REMOVED lines=21> */
.L_x_50269:
[----:B------:R-:W-:Y:S05]  /*f840*/  BSYNC.RECONVERGENT B1 ;  /* 0x0000000000017941 */ /* 0x000fea0003800200 */
.L_x_50268:
[----:B------:R-:W-:Y:S01]  /*f850*/  IMAD.SHL.U32 R0, R0, 0x100000, RZ ;  /* 0x0010000000007824 */ /* 0x000fe200078e00ff */
[----:B------:R-:W-:-:S04]  /*f860*/  LEA R2, R2, 0x3b800000, 0x17 ;  /* 0x3b80000002027811 */ /* 0x000fc800078eb8ff */
[----:B------:R-:W-:-:S07]  /*f870*/  LOP3.LUT R0, R2, R0, R7, 0xfe, !PT ;  /* 0x0000000002007212 */ /* 0x000fce00078efe07 */
.L_x_50267:
[----:B------:R-:W-:Y:S05]  /*f880*/  BSYNC.RECONVERGENT B0 ;  /* 0x0000000000007941 */ /* 0x000fea0003800200 */
.L_x_50266:
[----:B------:R-:W3:Y:S02]  /*f890*/  F2I.FTZ.TRUNC.NTZ R0, R0 ;  /* 0x0000000000007305 */ /* 0x000ee4000021f100 */
[----:B---34-:R-:W-:Y:S01]  /*f8a0*/  PRMT R3, R0, 0x7610, R3 ;  /* 0x0000761000037816 */ /* 0x018fe20000000003 */
[----:B------:R-:W-:Y:S06]  /*f8b0*/  BRA `(.L_x_50251) ;  /* 0x0000000400107947 */ /* 0x000fec0003800000 */
.L_x_50264:
        /* <DEDUP_REMOVED lines=21> */
.L_x_50273:
[----:B------:R-:W-:Y:S05]  /*fa10*/  BSYNC.RECONVERGENT B1 ;  /* 0x0000000000017941 */ /* 0x000fea0003800200 */
.L_x_50272:
[----:B------:R-:W-:Y:S01]  /*fa20*/  IMAD.SHL.U32 R0, R0, 0x200000, RZ ;  /* 0x0020000000007824 */ /* 0x000fe200078e00ff */
[----:B------:R-:W-:-:S04]  /*fa30*/  LEA R2, R2, 0x37800000, 0x17 ;  /* 0x3780000002027811 */ /* 0x000fc800078eb8ff */
[----:B------:R-:W-:-:S07]  /*fa40*/  LOP3.LUT R0, R2, R0, R7, 0xfe, !PT ;  /* 0x0000000002007212 */ /* 0x000fce00078efe07 */
.L_x_50271:
[----:B------:R-:W-:Y:S05]  /*fa50*/  BSYNC.RECONVERGENT B0 ;  /* 0x0000000000007941 */ /* 0x000fea0003800200 */
.L_x_50270:
[----:B------:R-:W3:Y:S02]  /*fa60*/  F2I.FTZ.TRUNC.NTZ R0, R0 ;  /* 0x0000000000007305 */ /* 0x000ee4000021f100 */
[----:B---34-:R-:W-:Y:S01]  /*fa70*/  PRMT R3, R0, 0x7610, R3 ;  /* 0x0000761000037816 */ /* 0x018fe20000000003 */
[----:B------:R-:W-:Y:S06]  /*fa80*/  BRA `(.L_x_50251) ;  /* 0x00000000009c7947 */ /* 0x000fec0003800000 */
.L_x_50263:
        /* <DEDUP_REMOVED lines=14> */
.L_x_50277:
[----:B------:R-:W-:Y:S05]  /*fb70*/  BSYNC.RECONVERGENT B0 ;  /* 0x0000000000007941 */ /* 0x000fea0003800200 */
.L_x_50276:
[----:B------:R-:W3:Y:S02]  /*fb80*/  F2I.FTZ.TRUNC.NTZ R0, R0 ;  /* 0x0000000000007305 */ /* 0x000ee4000021f100 */
[----:B---34-:R-:W-:Y:S01]  /*fb90*/  PRMT R3, R0, 0x7610, R3 ;  /* 0x0000761000037816 */ /* 0x018fe20000000003 */
[----:B------:R-:W-:Y:S06]  /*fba0*/  BRA `(.L_x_50251) ;  /* 0x0000000000547947 */ /* 0x000fec0003800000 */
.L_x_50250:
[----:B--234-:R-:W-:Y:S01]  /*fbb0*/  MOV R2, 0x0 ;  /* 0x0000000000027802 */ /* 0x01cfe20000000f00 */
        /* <DEDUP_REMOVED lines=10> */
[----:B------:R-:W-:Y:S01]  /*fc60*/  IMAD.U32 R7, RZ, RZ, UR7 ;  /* 0x00000007ff077e24 */ /* 0x000fe2000f8e00ff */
[----:B----4-:R-:W-:Y:S01]  /*fc70*/  MOV R10, UR8 ;  /* 0x00000008000a7c02 */ /* 0x010fe20008000f00 */
[----:B------:R-:W-:-:S07]  /*fc80*/  IMAD.U32 R11, RZ, RZ, UR9 ;  /* 0x00000009ff0b7e24 */ /* 0x000fce000f8e00ff */
[----:B------:R-:W-:-:S07]  /*fc90*/  LEPC R20, `(.L_x_50278) ;  /* 0x000000001014794e */ /* 0x000fce0000000000 */
[----:B-1-3-5:R-:W-:Y:S05]  /*fca0*/  CALL.ABS.NOINC R2 ;  /* 0x0000000002007343 */ /* 0x02afea0003c00000 */
.L_x_50278:
[----:B------:R-:W-:Y:S01]  /*fcb0*/  PRMT R3, RZ, 0x7610, R3 ;  /* 0x00007610ff037816 */ /* 0x000fe20000000003 */
[----:B------:R-:W-:Y:S06]  /*fcc0*/  BRA `(.L_x_50251) ;  /* 0x00000000000c7947 */ /* 0x000fec0003800000 */
.L_x_50275:
[----:B--234-:R3:W5:Y:S01]  /*fcd0*/  LDG.E.U8 R3, desc[UR36][R4.64] ;  /* 0x0000002404037981 */ /* 0x01c762000c1e1100 */
[----:B------:R-:W-:Y:S05]  /*fce0*/  BRA `(.L_x_50251) ;  /* 0x0000000000047947 */ /* 0x000fea0003800000 */
.L_x_50274:
[----:B--234-:R2:W5:Y:S02]  /*fcf0*/  LDG.E.U8 R3, desc[UR36][R4.64] ;  /* 0x0000002404037981 */ /* 0x01c564000c1e1100 */
.L_x_50251:
[----:B-1---5:R-:W-:Y:S02]  /*fd00*/  PRMT R6, R19, 0x8880, RZ ;  /* 0x0000888013067816 */ /* 0x022fe400000000ff */
[----:B0-234-:R-:W-:Y:S02]  /*fd10*/  PRMT R4, R3, 0x8880, RZ ;  /* 0x0000888003047816 */ /* 0x01dfe400000000ff */
[----:B------:R-:W-:-:S07]  /*fd20*/  MOV R0, 0xfd40 ;  /* 0x0000fd4000007802 */ /* 0x000fce0000000f00 */
        /* <DEDUP_REMOVED lines=22> */
.L_x_50282:
[----:B------:R-:W-:Y:S01]  /*fe90*/  STG.E.U8 desc[UR36][R16.64], R5 ;  /* 0x0000000510007986 */ /* 0x000fe2000c101124 */
[----:B------:R-:W-:Y:S05]  /*fea0*/  EXIT ;  /* 0x000000000000794d */ /* 0x000fea0003800000 */
.L_x_50281:
        /* <DEDUP_REMOVED lines=10> */
[----:B------:R-:W-:Y:S01]  /*ff50*/  STG.E.64 desc[UR36][R16.64], R2 ;  /* 0x0000000210007986 */ /* 0x000fe2000c101b24 */
[----:B------:R-:W-:Y:S05]  /*ff60*/  EXIT ;  /* 0x000000000000794d */ /* 0x000fea0003800000 */
.L_x_50285:
[----:B------:R-:W-:-:S04]  /*ff70*/  LOP3.LUT R5, R5, 0xffff, RZ, 0xc0, !PT ;  /* 0x0000ffff05057812 */ /* 0x000fc800078ec0ff */
[----:B------:R-:W-:-:S05]  /*ff80*/  PRMT R3, R5, 0x8880, RZ ;  /* 0x0000888005037816 */ /* 0x000fca00000000ff */
[----:B------:R-:W-:Y:S01]  /*ff90*/  STG.E desc[UR36][R16.64], R3 ;  /* 0x0000000310007986 */ /* 0x000fe2000c101924 */
[----:B------:R-:W-:Y:S05]  /*ffa0*/  EXIT ;  /* 0x000000000000794d */ /* 0x000fea0003800000 */
.L_x_50284:
[----:B------:R-:W-:-:S04]  /*ffb0*/  PRMT R3, R5, 0x8880, RZ ;  /* 0x0000888005037816 */ /* 0x000fc800000000ff */
[----:B------:R-:W-:-:S05]  /*ffc0*/  PRMT R3, R3, 0x7710, RZ ;  /* 0x0000771003037816 */ /* 0x000fca00000000ff */
[----:B------:R-:W-:Y:S01]  /*ffd0*/  STG.E.U16 desc[UR36][R16.64], R3 ;  /* 0x0000000310007986 */ /* 0x000fe2000c101524 */
[----:B------:R-:W-:Y:S05]  /*ffe0*/  EXIT ;  /* 0x000000000000794d */ /* 0x000fea0003800000 */
.L_x_50280:
[----:B------:R-:W-:-:S09]  /*fff0*/  UISETP.GT.AND UP0, UPT, UR4, 0x6, UPT ;  /* 0x000000060400788c */ /* 0x000fd2000bf04270 */
[----:B------:R-:W-:Y:S05]  /*10000*/  BRA.U UP0, `(.L_x_50286) ;  /* 0x00000001002c7547 */ /* 0x000fea000b800000 */
[----:B------:R-:W-:-:S09]  /*10010*/  UISETP.NE.AND UP0, UPT, UR4, 0x5, UPT ;  /* 0x000000050400788c */ /* 0x000fd2000bf05270 */
[----:B------:R-:W-:Y:S05]  /*10020*/  BRA.U !UP0, `(.L_x_50287) ;  /* 0x0000000108147547 */ /* 0x000fea000b800000 */
[----:B------:R-:W-:-:S09]  /*10030*/  UISETP.NE.AND UP0, UPT, UR4, 0x6, UPT ;  /* 0x000000060400788c */ /* 0x000fd2000bf05270 */
[----:B------:R-:W-:Y:S05]  /*10040*/  BRA.U UP0, `(.L_x_50283) ;  /* 0x0000000900347547 */ /* 0x000fea000b800000 */
[----:B------:R-:W0:Y:S02]  /*10050*/  I2F.S8 R3, R5 ;  /* 0x0000000500037306 */ /* 0x000e240000001400 */
[----:B0-----:R-:W-:Y:S01]  /*10060*/  STG.E desc[UR36][R16.64], R3 ;  /* 0x0000000310007986 */ /* 0x001fe2000c101924 */
[----:B------:R-:W-:Y:S05]  /*10070*/  EXIT ;  /* 0x000000000000794d */ /* 0x000fea0003800000 */
.L_x_50287:
[----:B------:R-:W0:Y:S02]  /*10080*/  I2F.S8 R0, R5 ;  /* 0x0000000500007306 */ /* 0x000e240000001400 */
[----:B0-----:R-:W-:-:S05]  /*10090*/  F2FP.F16.F32.PACK_AB R0, RZ, R0 ;  /* 0x00000000ff00723e */ /* 0x001fca00000000ff */
[----:B------:R-:W-:Y:S01]  /*100a0*/  STG.E.U16 desc[UR36][R16.64], R0 ;  /* 0x0000000010007986 */ /* 0x000fe2000c101524 */
[----:B------:R-:W-:Y:S05]  /*100b0*/  EXIT ;  /* 0x000000000000794d */ /* 0x000fea0003800000 */
.L_x_50286:
        /* <DEDUP_REMOVED lines=8> */
[----:B0-----:R-:W-:Y:S01]  /*10140*/  STG.E.64 desc[UR36][R16.64], R2 ;  /* 0x0000000210007986 */ /* 0x001fe2000c101b24 */
[----:B------:R-:W-:Y:S05]  /*10150*/  EXIT ;  /* 0x000000000000794d */ /* 0x000fea0003800000 */
.L_x_50289:
[----:B------:R-:W0:Y:S02]  /*10160*/  I2F.S8 R5, R5 ;  /* 0x0000000500057306 */ /* 0x000e240000001400 */
[----:B0-----:R-:W-:-:S04]  /*10170*/  F2FP.F16.F32.PACK_AB R3, RZ, R5 ;  /* 0x00000005ff03723e */ /* 0x001fc800000000ff */
[----:B------:R-:W-:-:S05]  /*10180*/  PRMT R3, R3, 0x5410, RZ ;  /* 0x0000541003037816 */ /* 0x000fca00000000ff */
[----:B------:R-:W-:Y:S01]  /*10190*/  STG.E desc[UR36][R16.64], R3 ;  /* 0x0000000310007986 */ /* 0x000fe2000c101924 */
[----:B------:R-:W-:Y:S05]  /*101a0*/  EXIT ;  /* 0x000000000000794d */ /* 0x000fea0003800000 */
.L_x_50288:
[----:B------:R-:W-:-:S04]  /*101b0*/  PRMT R2, R5, 0x8880, RZ ;  /* 0x0000888005027816 */ /* 0x000fc800000000ff */
[----:B------:R-:W-:-:S06]  /*101c0*/  PRMT R2, R2, 0x7710, RZ ;  /* 0x0000771002027816 */ /* 0x000fcc00000000ff */
[----:B------:R-:W0:Y:S02]  /*101d0*/  I2F.F64.S16 R2, R2 ;  /* 0x0000000200027312 */ /* 0x000e240000101c00 */
[----:B0-----:R-:W-:Y:S01]  /*101e0*/  STG.E.64 desc[UR36][R16.64], R2 ;  /* 0x0000000210007986 */ /* 0x001fe2000c101b24 */
[----:B------:R-:W-:Y:S05]  /*101f0*/  EXIT ;  /* 0x000000000000794d */ /* 0x000fea0003800000 */
.L_x_50279:
        /* <DEDUP_REMOVED lines=12> */
[----:B------:R-:W-:Y:S01]  /*102c0*/  STG.E.U16 desc[UR36][R16.64], R3 ;  /* 0x0000000310007986 */ /* 0x000fe2000c101524 */
[----:B------:R-:W-:Y:S05]  /*102d0*/  EXIT ;  /* 0x000000000000794d */ /* 0x000fea0003800000 */
.L_x_50293:
        /* <DEDUP_REMOVED lines=17> */
.L_x_50296:
[----:B------:R-:W-:-:S04]  /*103f0*/  SHF.R.U32.HI R3, RZ, 0x18, R3 ;  /* 0x00000018ff037819 */ /* 0x000fc80000011603 */
[----:B------:R-:W-:-:S04]  /*10400*/  LOP3.LUT R0, R0, 0x80, R3, 0xf8, !PT ;  /* 0x0000008000007812 */ /* 0x000fc800078ef803 */
[----:B------:R-:W-:-:S07]  /*10410*/  PRMT R8, R0, 0x7610, R8 ;  /* 0x0000761000087816 */ /* 0x000fce0000000008 */
.L_x_50295:
[----:B------:R-:W-:Y:S05]  /*10420*/  BSYNC.RECONVERGENT B0 ;  /* 0x0000000000007941 */ /* 0x000fea0003800200 */
.L_x_50294:
[----:B------:R-:W-:Y:S01]  /*10430*/  STG.E.U8 desc[UR36][R16.64], R8 ;  /* 0x0000000810007986 */ /* 0x000fe2000c101124 */
[----:B------:R-:W-:Y:S05]  /*10440*/  EXIT ;  /* 0x000000000000794d */ /* 0x000fea0003800000 */
.L_x_50292:
        /* <DEDUP_REMOVED lines=17> */
.L_x_50299:
[----:B------:R-:W-:-:S04]  /*10560*/  SHF.R.U32.HI R3, RZ, 0x18, R3 ;  /* 0x00000018ff037819 */ /* 0x000fc80000011603 */
[----:B------:R-:W-:-:S04]  /*10570*/  LOP3.LUT R0, R0, 0x80, R3, 0xf8, !PT ;  /* 0x0000008000007812 */ /* 0x000fc800078ef803 */
[----:B------:R-:W-:-:S07]  /*10580*/  PRMT R8, R0, 0x7610, R8 ;  /* 0x0000761000087816 */ /* 0x000fce0000000008 */
.L_x_50298:
[----:B------:R-:W-:Y:S05]  /*10590*/  BSYNC.RECONVERGENT B0 ;  /* 0x0000000000007941 */ /* 0x000fea0003800200 */
.L_x_50297:
[----:B------:R-:W-:Y:S01]  /*105a0*/  STG.E.U8 desc[UR36][R16.64], R8 ;  /* 0x0000000810007986 */ /* 0x000fe2000c101124 */
[----:B------:R-:W-:Y:S05]  /*105b0*/  EXIT ;  /* 0x000000000000794d */ /* 0x000fea0003800000 */
.L_x_50291:
        /* <DEDUP_REMOVED lines=22> */
.L_x_50301:
[----:B------:R-:W-:-:S04]  /*10720*/  LOP3.LUT R5, R5, 0xffff, RZ, 0xc0, !PT ;  /* 0x0000ffff05057812 */ /* 0x000fc800078ec0ff */
[----:B------:R-:W-:-:S05]  /*10730*/  PRMT R5, R5, 0x8880, RZ ;  /* 0x0000888005057816 */ /* 0x000fca00000000ff */
[----:B------:R-:W-:-:S05]  /*10740*/  IMAD.MOV.U32 R2, RZ, RZ, R5 ;  /* 0x000000ffff027224 */ /* 0x000fca00078e0005 */
[----:B------:R-:W-:-:S05]  /*10750*/  SHF.R.S32.HI R3, RZ, 0x1f, R2 ;  /* 0x0000001fff037819 */ /* 0x000fca0000011402 */
[----:B------:R-:W-:Y:S01]  /*10760*/  STG.E.64 desc[UR36][R16.64], R2 ;  /* 0x0000000210007986 */ /* 0x000fe2000c101b24 */
[----:B------:R-:W-:Y:S05]  /*10770*/  EXIT ;  /* 0x000000000000794d */ /* 0x000fea0003800000 */
.L_x_50300:
[----:B------:R-:W-:-:S04]  /*10780*/  LOP3.LUT R5, R5, 0xffff, RZ, 0xc0, !PT ;  /* 0x0000ffff05057812 */ /* 0x000fc800078ec0ff */
[----:B------:R-:W-:-:S05]  /*10790*/  PRMT R3, R5, 0x8880, RZ ;  /* 0x0000888005037816 */ /* 0x000fca00000000ff */
[----:B------:R-:W-:Y:S01]  /*107a0*/  STG.E desc[UR36][R16.64], R3 ;  /* 0x0000000310007986 */ /* 0x000fe2000c101924 */
[----:B------:R-:W-:Y:S05]  /*107b0*/  EXIT ;  /* 0x000000000000794d */ /* 0x000fea0003800000 */
.L_x_50290:
        /* <DEDUP_REMOVED lines=8> */
[----:B------:R-:W-:Y:S01]  /*10840*/  STG.E.U8 desc[UR36][R16.64], R3 ;  /* 0x0000000310007986 */ /* 0x000fe2000c101124 */
[----:B------:R-:W-:Y:S05]  /*10850*/  EXIT ;  /* 0x000000000000794d */ /* 0x000fea0003800000 */
.L_x_50303:
[----:B------:R-:W-:Y:S02]  /*10860*/  PRMT R4, R5, 0x8880, RZ ;  /* 0x0000888005047816 */ /* 0x000fe400000000ff */
[----:B------:R-:W-:Y:S02]  /*10870*/  CS2R R6, SRZ ;  /* 0x0000000000067805 */ /* 0x000fe4000001ff00 */
[----:B------:R-:W-:-:S06]  /*10880*/  PRMT R4, R4, 0x7710, RZ ;  /* 0x0000771004047816 */ /* 0x000fcc00000000ff */
[----:B------:R-:W0:Y:S02]  /*10890*/  I2F.F64.S16 R4, R4 ;  /* 0x0000000400047312 */ /* 0x000e240000101c00 */
[----:B0-----:R-:W-:Y:S01]  /*108a0*/  STG.E.128 desc[UR36][R16.64], R4 ;  /* 0x0000000410007986 */ /* 0x001fe2000c101d24 */
[----:B------:R-:W-:Y:S05]  /*108b0*/  EXIT ;  /* 0x000000000000794d */ /* 0x000fea0003800000 */
.L_x_50302:
[----:B------:R-:W-:-:S09]  /*108c0*/  UISETP.NE.AND UP0, UPT, UR4, 0xf, UPT ;  /* 0x0000000f0400788c */ /* 0x000fd2000bf05270 */
[----:B------:R-:W-:Y:S05]  /*108d0*/  BRA.U !UP0, `(.L_x_50304) ;  /* 0x0000000108e87547 */ /* 0x000fea000b800000 */
[----:B------:R-:W-:-:S09]  /*108e0*/  UISETP.NE.AND UP0, UPT, UR4, 0x17, UPT ;  /* 0x000000170400788c */ /* 0x000fd2000bf05270 */
[----:B------:R-:W-:Y:S05]  /*108f0*/  BRA.U !UP0, `(.L_x_50305) ;  /* 0x0000000108907547 */ /* 0x000fea000b800000 */
[----:B------:R-:W-:-:S09]  /*10900*/  UISETP.NE.AND UP0, UPT, UR4, 0x18, UPT ;  /* 0x000000180400788c */ /* 0x000fd2000bf05270 */
[----:B------:R-:W-:Y:S05]  /*10910*/  BRA.U !UP0, `(.L_x_50306) ;  /* 0x0000000108447547 */ /* 0x000fea000b800000 */
.L_x_50283:
        /* <DEDUP_REMOVED lines=16> */
.L_x_50307:
[----:B------:R-:W-:Y:S05]  /*10a20*/  EXIT ;  /* 0x000000000000794d */ /* 0x000fea0003800000 */
.L_x_50306:
        /* <DEDUP_REMOVED lines=13> */
.L_x_50309:
[----:B------:R-:W-:Y:S05]  /*10b00*/  BSYNC.RECONVERGENT B0 ;  /* 0x0000000000007941 */ /* 0x000fea0003800200 */
.L_x_50308:
[----:B------:R-:W-:-:S05]  /*10b10*/  LOP3.LUT R3, R0, 0x80, R3, 0xf8, !PT ;  /* 0x0000008000037812 */ /* 0x000fca00078ef803 */
[----:B------:R-:W-:Y:S01]  /*10b20*/  STG.E.U8 desc[UR36][R16.64], R3 ;  /* 0x0000000310007986 */ /* 0x000fe2000c101124 */
[----:B------:R-:W-:Y:S05]  /*10b30*/  EXIT ;  /* 0x000000000000794d */ /* 0x000fea0003800000 */
.L_x_50305:
        /* <DEDUP_REMOVED lines=12> */
.L_x_50311:
[----:B------:R-:W-:Y:S01]  /*10c00*/  HFMA2 R0, -RZ, RZ, 0, 7.569789886474609375e-06 ;  /* 0x0000007fff007431 */ /* 0x000fe200000001ff */
[----:B------:R-:W-:-:S04]  /*10c10*/  ISETP.GT.U32.AND P0, PT, R2, 0x7f800000, PT ;  /* 0x7f8000000200780c */ /* 0x000fc80003f04070 */
[----:B------:R-:W-:-:S09]  /*10c20*/  SEL R0, R0, 0x7c, P0 ;  /* 0x0000007c00007807 */ /* 0x000fd20000000000 */
.L_x_50312:
[----:B------:R-:W-:Y:S05]  /*10c30*/  BSYNC.RECONVERGENT B0 ;  /* 0x0000000000007941 */ /* 0x000fea0003800200 */
.L_x_50310:
[----:B------:R-:W-:-:S04]  /*10c40*/  SHF.R.U32.HI R3, RZ, 0x18, R3 ;  /* 0x00000018ff037819 */ /* 0x000fc80000011603 */
[----:B------:R-:W-:-:S05]  /*10c50*/  LOP3.LUT R3, R0, 0x80, R3, 0xf8, !PT ;  /* 0x0000008000037812 */ /* 0x000fca00078ef803 */
[----:B------:R-:W-:Y:S01]  /*10c60*/  STG.E.U8 desc[UR36][R16.64], R3 ;  /* 0x0000000310007986 */ /* 0x000fe2000c101124 */
[----:B------:R-:W-:Y:S05]  /*10c70*/  EXIT ;  /* 0x000000000000794d */ /* 0x000fea0003800000 */
.L_x_50304:
[----:B------:R-:W0:Y:S02]  /*10c80*/  I2F.S8 R0, R5 ;  /* 0x0000000500007306 */ /* 0x000e240000001400 */
[----:B0-----:R-:W-:-:S05]  /*10c90*/  F2FP.BF16.F32.PACK_AB R0, RZ, R0 ;  /* 0x00000000ff00723e */ /* 0x001fca00000010ff */
[----:B------:R-:W-:Y:S01]  /*10ca0*/  STG.E.U16 desc[UR36][R16.64], R0 ;  /* 0x0000000010007986 */ /* 0x000fe2000c101524 */
[----:B------:R-:W-:Y:S05]  /*10cb0*/  EXIT ;  /* 0x000000000000794d */ /* 0x000fea0003800000 */
        .weak           $__internal_84_$__cuda_sm20_rem_s16
        .type           $__internal_84_$__cuda_sm20_rem_s16,@function
        .size           $__internal_84_$__cuda_sm20_rem_s16,(.L_x_54736 - $__internal_84_$__cuda_sm20_rem_s16)
$__internal_84_$__cuda_sm20_rem_s16:
        /* <DEDUP_REMOVED lines=23> */
[----:B------:R-:W-:-:S04]  /*10e30*/  LOP3.LUT R9, R9, R8, RZ, 0x3c, !PT ;  /* 0x0000000809097212 */ /* 0x000fc800078e3cff */
[----:B------:R-:W-:Y:S01]  /*10e40*/  IADD3 R4, PT, PT, R6, R9, RZ ;  /* 0x0000000906047210 */ /* 0x000fe20007ffe0ff */
[----:B------:R-:W-:Y:S02]  /*10e50*/  IMAD.MOV.U32 R6, RZ, RZ, R0 ;  /* 0x000000ffff067224 */ /* 0x000fe400078e0000 */
[----:B------:R-:W-:Y:S02]  /*10e60*/  @!P0 IMAD.MOV.U32 R4, RZ, RZ, -0x1 ;  /* 0xffffffffff048424 */ /* 0x000fe400078e00ff */
[----:B------:R-:W-:Y:S05]  /*10e70*/  RET.REL.NODEC R6 `(_ZN2at6native18elementwise_kernelILi128ELi4EZNS0_15gpu_kernel_implINS0_13BinaryFunctorIaaaZZZNS0_21remainder_kernel_cudaERNS_18TensorIteratorBaseEENKUlvE_clEvENKUlvE0_clEvEUlaaE_EEEEvS5_RKT_EUliE_EEviT1_) ;  /* 0xfffffef006607950 */ /* 0x000fea0003c3ffff */
.L_x_50313:
        /* <DEDUP_REMOVED lines=16> */
.L_x_54736:


//--------------------- .text._ZN2at6native27unrolled_elementwise_kernelINS0_13BinaryFunctorIaaaZZZNS0_21remainder_kernel_cudaERNS_18TensorIteratorBaseEENKUlvE_clEvENKUlvE0_clEvEUlaaE_EESt5arrayIPcLm3EELi4E23TrivialOffsetCalculatorILi2EjESC_ILi1EjENS0_6memory12LoadWithCastILi2EEENSF_13StoreWithCastILi1EEEEEviT_T0_T2_T3_T4_T5_ --------------------------
	.section	.text._ZN2at6native27unrolled_elementwise_kernelINS0_13BinaryFunctorIaaaZZZNS0_21remainder_kernel_cudaERNS_18TensorIteratorBaseEENKUlvE_clEvENKUlvE0_clEvEUlaaE_EESt5arrayIPcLm3EELi4E23TrivialOffsetCalculatorILi2EjESC_ILi1EjENS0_6memory12LoadWithCastILi2EEENSF_13StoreWithCastILi1EEEEEviT_T0_T2_T3_T4_T5_,"ax",@progbits
	.align	128
        .global         _ZN2at6native27unrolled_elementwise_kernelINS0_13BinaryFunctorIaaaZZZNS0_21remainder_kernel_cudaERNS_18TensorIteratorBaseEENKUlvE_clEvENKUlvE0_clEvEUlaaE_EESt5arrayIPcLm3EELi4E23TrivialOffsetCalculatorILi2EjESC_ILi1EjENS0_6memory12LoadWithCastILi2EEENSF_13StoreWithCastILi1EEEEEviT_T0_T2_T3_T4_T5_
        .type           _ZN2at6native27unrolled_elementwise_kernelINS0_13BinaryFunctorIaaaZZZNS0_21remainder_kernel_cudaERNS_18TensorIteratorBaseEENKUlvE_clEvENKUlvE0_clEvEUlaaE_EESt5arrayIPcLm3EELi4E23TrivialOffsetCalculatorILi2EjESC_ILi1EjENS0_6memory12LoadWithCastILi2EEENSF_13StoreWithCastILi1EEEEEviT_T0_T2_T3_T4_T5_,@function
        .size           _ZN2at6native27unrolled_elementwise_kernelINS0_13BinaryFunctorIaaaZZZNS0_21remainder_kernel_cudaERNS_18TensorIteratorBaseEENKUlvE_clEvENKUlvE0_clEvEUlaaE_EESt5arrayIPcLm3EELi4E23TrivialOffsetCalculatorILi2EjESC_ILi1EjENS0_6memory12LoadWithCastILi2EEENSF_13StoreWithCastILi1EEEEEviT_T0_T2_T3_T4_T5_,(.L_x_54737 - _ZN2at6native27unrolled_elementwise_kernelINS0_13BinaryFunctorIaaaZZZNS0_21remainder_kernel_cudaERNS_18TensorIteratorBaseEENKUlvE_clEvENKUlvE0_clEvEUlaaE_EESt5arrayIPcLm3EELi4E23TrivialOffsetCalculatorILi2EjESC_ILi1EjENS0_6memory12LoadWithCastILi2EEENSF_13StoreWithCastILi1EEEEEviT_T0_T2_T3_T4_T5_)
        .other          _ZN2at6native27unrolled_elementwise_kernelINS0_13BinaryFunctorIaaaZZZNS0_21remainder_kernel_cudaERNS_18TensorIteratorBaseEENKUlvE_clEvENKUlvE0_clEvEUlaaE_EESt5arrayIPcLm3EELi4E23TrivialOffsetCalculatorILi2EjESC_ILi1EjENS0_6memory12LoadWithCastILi2EEENSF_13StoreWithCastILi1EEEEEviT_T0_T2_T3_T4_T5_,@"STO_CUDA_ENTRY STV_DEFAULT"
_ZN2at6native27unrolled_elementwise_kernelINS0_13BinaryFunctorIaaaZZZNS0_21remainder_kernel_cudaERNS_18TensorIteratorBaseEENKUlvE_clEvENKUlvE0_clEvEUlaaE_EESt5arrayIPcLm3EELi4E23TrivialOffsetCalculatorILi2EjESC_ILi1EjENS0_6memory12LoadWithCastILi2EEENSF_13StoreWithCastILi1EEEEEviT_T0_T2_T3_T4_T5_:
.text._ZN2at6native27unrolled_elementwise_kernelINS0_13BinaryFunctorIaaaZZZNS0_21remainder_kernel_cudaERNS_18TensorIteratorBaseEENKUlvE_clEvENKUlvE0_clEvEUlaaE_EESt5arrayIPcLm3EELi4E23TrivialOffsetCalculatorILi2EjESC_ILi1EjENS0_6memory12LoadWithCastILi2EEENSF_13StoreWithCastILi1EEEEEviT_T0_T2_T3_T4_T5_:
        /* <DEDUP_REMOVED lines=33> */
.L_x_50319:
[----:B------:R3:W5:Y:S01]  /*0210*/  LDG.E.U8 R18, desc[UR36][R4.64] ;  /* 0x0000002404127981 */ /* 0x000762000c1e1100 */
[----:B------:R-:W-:Y:S05]  /*0220*/  BRA `(.L_x_50321) ;  /* 0x0000000c00507947 */ /* 0x000fea0003800000 */
.L_x_50318:
        /* <DEDUP_REMOVED lines=8> */
.L_x_50323:
[----:B------:R1:W5:Y:S01]  /*02b0*/  LDG.E.U8 R18, desc[UR36][R4.64] ;  /* 0x0000002404127981 */ /* 0x000362000c1e1100 */
[----:B------:R-:W-:Y:S05]  /*02c0*/  BRA `(.L_x_50321) ;  /* 0x0000000c00287947 */ /* 0x000fea0003800000 */
.L_x_50322:
[----:B------:R2:W5:Y:S01]  /*02d0*/  LDG.E.U16 R18, desc[UR36][R4.64] ;  /* 0x0000002404127981 */ /* 0x000562000c1e1500 */
[----:B------:R-:W-:Y:S05]  /*02e0*/  BRA `(.L_x_50321) ;  /* 0x0000000c00207947 */ /* 0x000fea0003800000 */
.L_x_50317:
        /* <DEDUP_REMOVED lines=9> */
.L_x_50325:
[----:B------:R-:W2:Y:S02]  /*0380*/  LDG.E.U16 R0, desc[UR36][R4.64] ;  /* 0x0000002404007981 */ /* 0x000ea4000c1e1500 */
[----:B--2---:R-:W-:-:S06]  /*0390*/  HADD2.F32 R0, -RZ, R0.H0_H0 ;  /* 0x20000000ff007230 */ /* 0x004fcc0000004100 */
[----:B------:R-:W0:Y:S02]  /*03a0*/  F2I.FTZ.TRUNC.NTZ R0, R0 ;  /* 0x0000000000007305 */ /* 0x000e24000021f100 */
[----:B0-----:R-:W-:Y:S01]  /*03b0*/  PRMT R18, R0, 0x7610, R18 ;  /* 0x0000761000127816 */ /* 0x001fe20000000012 */
[----:B------:R-:W-:Y:S06]  /*03c0*/  BRA `(.L_x_50321) ;  /* 0x0000000800e87947 */ /* 0x000fec0003800000 */
.L_x_50324:
        /* <DEDUP_REMOVED lines=9> */
.L_x_50327:
[----:B------:R-:W2:Y:S02]  /*0460*/  LDG.E.U16 R4, desc[UR36][R4.64] ;  /* 0x0000002404047981 */ /* 0x000ea4000c1e1500 */
[----:B--2---:R-:W-:-:S06]  /*0470*/  HADD2.F32 R0, -RZ, R4.H0_H0 ;  /* 0x20000004ff007230 */ /* 0x004fcc0000004100 */
[----:B------:R-:W0:Y:S02]  /*0480*/  F2I.FTZ.TRUNC.NTZ R0, R0 ;  /* 0x0000000000007305 */ /* 0x000e24000021f100 */
[----:B0-----:R-:W-:Y:S01]  /*0490*/  PRMT R18, R0, 0x7610, R18 ;  /* 0x0000761000127816 */ /* 0x001fe20000000012 */
[----:B------:R-:W-:Y:S06]  /*04a0*/  BRA `(.L_x_50321) ;  /* 0x0000000800b07947 */ /* 0x000fec0003800000 */
.L_x_50326:
[----:B------:R-:W2:Y:S02]  /*04b0*/  LDG.E.64 R4, desc[UR36][R4.64] ;  /* 0x0000002404047981 */ /* 0x000ea4000c1e1b00 */
[----:B--2---:R0:W1:Y:S01]  /*04c0*/  F2I.F64.TRUNC R18, R4 ;  /* 0x0000000400127311 */ /* 0x004062000030d100 */
[----:B------:R-:W-:Y:S05]  /*04d0*/  BRA `(.L_x_50321) ;  /* 0x0000000800a47947 */ /* 0x000fea0003800000 */
.L_x_50316:
        /* <DEDUP_REMOVED lines=12> */
.L_x_50330:
[----:B------:R-:W2:Y:S02]  /*05a0*/  LDG.E.64 R4, desc[UR36][R4.64] ;  /* 0x0000002404047981 */ /* 0x000ea4000c1e1b00 */
[----:B--2---:R0:W1:Y:S01]  /*05b0*/  F2I.F64.TRUNC R18, R4 ;  /* 0x0000000400127311 */ /* 0x004062000030d100 */
[----:B------:R-:W-:Y:S05]  /*05c0*/  BRA `(.L_x_50321) ;  /* 0x0000000800687947 */ /* 0x000fea0003800000 */
.L_x_50329:
        /* <DEDUP_REMOVED lines=27> */
.L_x_50332:
        /* <DEDUP_REMOVED lines=15> */
.L_x_50331:
[----:B------:R-:W2:Y:S02]  /*0870*/  LDG.E.U16 R0, desc[UR36][R4.64] ;  /* 0x0000002404007981 */ /* 0x000ea4000c1e1500 */
[----:B--2---:R-:W-:-:S06]  /*0880*/  IMAD.U32 R0, R0, 0x10000, RZ ;  /* 0x0001000000007824 */ /* 0x004fcc00078e00ff */
[----:B------:R-:W0:Y:S02]  /*0890*/  F2I.FTZ.TRUNC.NTZ R0, R0 ;  /* 0x0000000000007305 */ /* 0x000e24000021f100 */
[----:B0-----:R-:W-:Y:S01]  /*08a0*/  PRMT R18, R0, 0x7610, R18 ;  /* 0x0000761000127816 */ /* 0x001fe20000000012 */
[----:B------:R-:W-:Y:S06]  /*08b0*/  BRA `(.L_x_50321) ;  /* 0x0000000400ac7947 */ /* 0x000fec0003800000 */
.L_x_50328:
        /* <DEDUP_REMOVED lines=10> */
.L_x_50335:
        /* <DEDUP_REMOVED lines=21> */
.L_x_50339:
[----:B------:R-:W-:Y:S05]  /*0ab0*/  BSYNC.RECONVERGENT B1 ;  /* 0x0000000000017941 */ /* 0x000fea0003800200 */
.L_x_50338:
[----:B------:R-:W-:Y:S01]  /*0ac0*/  IMAD.SHL.U32 R0, R0, 0x100000, RZ ;  /* 0x0010000000007824 */ /* 0x000fe200078e00ff */
[----:B------:R-:W-:-:S04]  /*0ad0*/  LEA R3, R3, 0x3b800000, 0x17 ;  /* 0x3b80000003037811 */ /* 0x000fc800078eb8ff */
[----:B------:R-:W-:-:S07]  /*0ae0*/  LOP3.LUT R0, R3, R0, R7, 0xfe, !PT ;  /* 0x0000000003007212 */ /* 0x000fce00078efe07 */
.L_x_50337:
[----:B------:R-:W-:Y:S05]  /*0af0*/  BSYNC.RECONVERGENT B0 ;  /* 0x0000000000007941 */ /* 0x000fea0003800200 */
.L_x_50336:
[----:B------:R-:W0:Y:S02]  /*0b00*/  F2I.FTZ.TRUNC.NTZ R0, R0 ;  /* 0x0000000000007305 */ /* 0x000e24000021f100 */
[----:B0-----:R-:W-:Y:S01]  /*0b10*/  PRMT R18, R0, 0x7610, R18 ;  /* 0x0000761000127816 */ /* 0x001fe20000000012 */
[----:B------:R-:W-:Y:S06]  /*0b20*/  BRA `(.L_x_50321) ;  /* 0x0000000400107947 */ /* 0x000fec0003800000 */
.L_x_50334:
        /* <DEDUP_REMOVED lines=21> */
.L_x_50343:
[----:B------:R-:W-:Y:S05]  /*0c80*/  BSYNC.RECONVERGENT B1 ;  /* 0x0000000000017941 */ /* 0x000fea0003800200 */
.L_x_50342:
[----:B------:R-:W-:Y:S01]  /*0c90*/  IMAD.SHL.U32 R0, R0, 0x200000, RZ ;  /* 0x0020000000007824 */ /* 0x000fe200078e00ff */
[----:B------:R-:W-:-:S04]  /*0ca0*/  LEA R3, R3, 0x37800000, 0x17 ;  /* 0x3780000003037811 */ /* 0x000fc800078eb8ff */
[----:B------:R-:W-:-:S07]  /*0cb0*/  LOP3.LUT R0, R3, R0, R7, 0xfe, !PT ;  /* 0x0000000003007212 */ /* 0x000fce00078efe07 */
.L_x_50341:
[----:B------:R-:W-:Y:S05]  /*0cc0*/  BSYNC.RECONVERGENT B0 ;  /* 0x0000000000007941 */ /* 0x000fea0003800200 */
.L_x_50340:
[----:B------:R-:W0:Y:S02]  /*0cd0*/  F2I.FTZ.TRUNC.NTZ R0, R0 ;  /* 0x0000000000007305 */ /* 0x000e24000021f100 */
[----:B0-----:R-:W-:Y:S01]  /*0ce0*/  PRMT R18, R0, 0x7610, R18 ;  /* 0x0000761000127816 */ /* 0x001fe20000000012 */
[----:B------:R-:W-:Y:S06]  /*0cf0*/  BRA `(.L_x_50321) ;  /* 0x00000000009c7947 */ /* 0x000fec0003800000 */
.L_x_50333:
[----:B------:R-:W-:-:S09]  /*0d00*/  UISETP.NE.AND UP0, UPT, UR4, 0x1c, UPT ;  /* 0x0000001c0400788c */ /* 0x000fd2000bf05270 */
[----:B------:R-:W-:Y:S05]  /*0d10*/  BRA.U !UP0, `(.L_x_50344) ;  /* 0x0000000108907547 */ /* 0x000fea000b800000 */
[----:B------:R-:W-:-:S09]  /*0d20*/  UISETP.NE.AND UP0, UPT, UR4, 0x1d, UPT ;  /* 0x0000001d0400788c */ /* 0x000fd2000bf05270 */
[----:B------:R-:W-:Y:S05]  /*0d30*/  BRA.U !UP0, `(.L_x_50345) ;  /* 0x0000000108807547 */ /* 0x000fea000b800000 */
[----:B------:R-:W-:-:S09]  /*0d40*/  UISETP.NE.AND UP0, UPT, UR4, 0x2c, UPT ;  /* 0x0000002c0400788c */ /* 0x000fd2000bf05270 */
[----:B------:R-:W-:Y:S05]  /*0d50*/  BRA.U !UP0, `(.L_x_50346) ;  /* 0x0000000108487547 */ /* 0x000fea000b800000 */
.L_x_50320:
        /* <DEDUP_REMOVED lines=16> */
.L_x_50347:
[----:B------:R-:W-:Y:S01]  /*0e60*/  PRMT R18, RZ, 0x7610, R18 ;  /* 0x00007610ff127816 */ /* 0x000fe20000000012 */
[----:B------:R-:W-:Y:S06]  /*0e70*/  BRA `(.L_x_50321) ;  /* 0x00000000003c7947 */ /* 0x000fec0003800000 */
.L_x_50346:
        /* <DEDUP_REMOVED lines=8> */
.L_x_50349:
[----:B------:R-:W-:Y:S05]  /*0f00*/  BSYNC.RECONVERGENT B0 ;  /* 0x0000000000007941 */ /* 0x000fea0003800200 */
.L_x_50348:
[----:B------:R-:W0:Y:S02]  /*0f10*/  F2I.FTZ.TRUNC.NTZ R0, R0 ;  /* 0x0000000000007305 */ /* 0x000e24000021f100 */
[----:B0-----:R-:W-:Y:S01]  /*0f20*/  PRMT R18, R0, 0x7610, R18 ;  /* 0x0000761000127816 */ /* 0x001fe20000000012 */
[----:B------:R-:W-:Y:S06]  /*0f30*/  BRA `(.L_x_50321) ;  /* 0x00000000000c7947 */ /* 0x000fec0003800000 */
.L_x_50345:
[----:B------:R0:W5:Y:S01]  /*0f40*/  LDG.E.U8 R18, desc[UR36][R4.64] ;  /* 0x0000002404127981 */ /* 0x000162000c1e1100 */
[----:B------:R-:W-:Y:S05]  /*0f50*/  BRA `(.L_x_50321) ;  /* 0x0000000000047947 */ /* 0x000fea0003800000 */
.L_x_50344:
[----:B------:R0:W5:Y:S02]  /*0f60*/  LDG.E.U8 R18, desc[UR36][R4.64] ;  /* 0x0000002404127981 */ /* 0x000164000c1e1100 */
.L_x_50321:
        /* <DEDUP_REMOVED lines=18> */
.L_x_50353:
[----:B------:R1:W5:Y:S01]  /*1090*/  LDG.E.U8 R24, desc[UR36][R4.64] ;  /* 0x0000002404187981 */ /* 0x000362000c1e1100 */
[----:B------:R-:W-:Y:S05]  /*10a0*/  BRA `(.L_x_50355) ;  /* 0x0000000c00507947 */ /* 0x000fea0003800000 */
.L_x_50352:
        /* <DEDUP_REMOVED lines=8> */
.L_x_50357:
[----:B------:R3:W5:Y:S01]  /*1130*/  LDG.E.U8 R24, desc[UR36][R4.64] ;  /* 0x0000002404187981 */ /* 0x000762000c1e1100 */
[----:B------:R-:W-:Y:S05]  /*1140*/  BRA `(.L_x_50355) ;  /* 0x0000000c00287947 */ /* 0x000fea0003800000 */
.L_x_50356:
[----:B------:R2:W5:Y:S01]  /*1150*/  LDG.E.U16 R24, desc[UR36][R4.64] ;  /* 0x0000002404187981 */ /* 0x000562000c1e1500 */
[----:B------:R-:W-:Y:S05]  /*1160*/  BRA `(.L_x_50355) ;  /* 0x0000000c00207947 */ /* 0x000fea0003800000 */
.L_x_50351:
        /* <DEDUP_REMOVED lines=9> */
.L_x_50359:
[----:B------:R-:W2:Y:S02]  /*1200*/  LDG.E.U16 R0, desc[UR36][R4.64] ;  /* 0x0000002404007981 */ /* 0x000ea4000c1e1500 */
[----:B--2---:R-:W-:-:S06]  /*1210*/  HADD2.F32 R0, -RZ, R0.H0_H0 ;  /* 0x20000000ff007230 */ /* 0x004fcc0000004100 */
[----:B------:R-:W0:Y:S02]  /*1220*/  F2I.FTZ.TRUNC.NTZ R0, R0 ;  /* 0x0000000000007305 */ /* 0x000e24000021f100 */
[----:B0-----:R-:W-:Y:S01]  /*1230*/  PRMT R24, R0, 0x7610, R24 ;  /* 0x0000761000187816 */ /* 0x001fe20000000018 */
[----:B------:R-:W-:Y:S06]  /*1240*/  BRA `(.L_x_50355) ;  /* 0x0000000800e87947 */ /* 0x000fec0003800000 */
.L_x_50358:
        /* <DEDUP_REMOVED lines=9> */
.L_x_50361:
[----:B------:R-:W2:Y:S02]  /*12e0*/  LDG.E.U16 R4, desc[UR36][R4.64] ;  /* 0x0000002404047981 */ /* 0x000ea4000c1e1500 */
[----:B--2---:R-:W-:-:S06]  /*12f0*/  HADD2.F32 R0, -RZ, R4.H0_H0 ;  /* 0x20000004ff007230 */ /* 0x004fcc0000004100 */
[----:B------:R-:W0:Y:S02]  /*1300*/  F2I.FTZ.TRUNC.NTZ R0, R0 ;  /* 0x0000000000007305 */ /* 0x000e24000021f100 */
[----:B0-----:R-:W-:Y:S01]  /*1310*/  PRMT R24, R0, 0x7610, R24 ;  /* 0x0000761000187816 */ /* 0x001fe20000000018 */
[----:B------:R-:W-:Y:S06]  /*1320*/  BRA `(.L_x_50355) ;  /* 0x0000000800b07947 */ /* 0x000fec0003800000 */
.L_x_50360:
[----:B------:R-:W2:Y:S02]  /*1330*/  LDG.E.64 R4, desc[UR36][R4.64] ;  /* 0x0000002404047981 */ /* 0x000ea4000c1e1b00 */
[----:B--2---:R0:W1:Y:S01]  /*1340*/  F2I.F64.TRUNC R24, R4 ;  /* 0x0000000400187311 */ /* 0x004062000030d100 */
[----:B------:R-:W-:Y:S05]  /*1350*/  BRA `(.L_x_50355) ;  /* 0x0000000800a47947 */ /* 0x000fea0003800000 */
.L_x_50350:
        /* <DEDUP_REMOVED lines=12> */
.L_x_50364:
[----:B------:R-:W2:Y:S02]  /*1420*/  LDG.E.64 R4, desc[UR36][R4.64] ;  /* 0x0000002404047981 */ /* 0x000ea4000c1e1b00 */
[----:B--2---:R0:W1:Y:S01]  /*1430*/  F2I.F64.TRUNC R24, R4 ;  /* 0x0000000400187311 */ /* 0x004062000030d100 */
[----:B------:R-:W-:Y:S05]  /*1440*/  BRA `(.L_x_50355) ;  /* 0x0000000800687947 */ /* 0x000fea0003800000 */
.L_x_50363:
        /* <DEDUP_REMOVED lines=27> */
.L_x_50366:
        /* <DEDUP_REMOVED lines=15> */
.L_x_50365:
[----:B------:R-:W2:Y:S02]  /*16f0*/  LDG.E.U16 R0, desc[UR36][R4.64] ;  /* 0x0000002404007981 */ /* 0x000ea4000c1e1500 */
[----:B--2---:R-:W-:-:S06]  /*1700*/  IMAD.U32 R0, R0, 0x10000, RZ ;  /* 0x0001000000007824 */ /* 0x004fcc00078e00ff */
[----:B------:R-:W0:Y:S02]  /*1710*/  F2I.FTZ.TRUNC.NTZ R0, R0 ;  /* 0x0000000000007305 */ /* 0x000e24000021f100 */
[----:B0-----:R-:W-:Y:S01]  /*1720*/  PRMT R24, R0, 0x7610, R24 ;  /* 0x0000761000187816 */ /* 0x001fe20000000018 */
[----:B------:R-:W-:Y:S06]  /*1730*/  BRA `(.L_x_50355) ;  /* 0x0000000400ac7947 */ /* 0x000fec0003800000 */
.L_x_50362:
        /* <DEDUP_REMOVED lines=10> */
.L_x_50369:
        /* <DEDUP_REMOVED lines=21> */
.L_x_50373:
[----:B------:R-:W-:Y:S05]  /*1930*/  BSYNC.RECONVERGENT B1 ;  /* 0x0000000000017941 */ /* 0x000fea0003800200 */
.L_x_50372:
[----:B------:R-:W-:Y:S01]  /*1940*/  IMAD.SHL.U32 R0, R0, 0x100000, RZ ;  /* 0x0010000000007824 */ /* 0x000fe200078e00ff */
[----:B------:R-:W-:-:S04]  /*1950*/  LEA R3, R3, 0x3b800000, 0x17 ;  /* 0x3b80000003037811 */ /* 0x000fc800078eb8ff */
[----:B------:R-:W-:-:S07]  /*1960*/  LOP3.LUT R0, R3, R0, R7, 0xfe, !PT ;  /* 0x0000000003007212 */ /* 0x000fce00078efe07 */
.L_x_50371:
[----:B------:R-:W-:Y:S05]  /*1970*/  BSYNC.RECONVERGENT B0 ;  /* 0x0000000000007941 */ /* 0x000fea0003800200 */
.L_x_50370:
[----:B------:R-:W0:Y:S02]  /*1980*/  F2I.FTZ.TRUNC.NTZ R0, R0 ;  /* 0x0000000000007305 */ /* 0x000e24000021f100 */
[----:B0-----:R-:W-:Y:S01]  /*1990*/  PRMT R24, R0, 0x7610, R24 ;  /* 0x0000761000187816 */ /* 0x001fe20000000018 */
[----:B------:R-:W-:Y:S06]  /*19a0*/  BRA `(.L_x_50355) ;  /* 0x0000000400107947 */ /* 0x000fec0003800000 */
.L_x_50368:
        /* <DEDUP_REMOVED lines=21> */
.L_x_50377:
[----:B------:R-:W-:Y:S05]  /*1b00*/  BSYNC.RECONVERGENT B1 ;  /* 0x0000000000017941 */ /* 0x000fea0003800200 */
.L_x_50376:
[----:B------:R-:W-:Y:S01]  /*1b10*/  IMAD.SHL.U32 R0, R0, 0x200000, RZ ;  /* 0x0020000000007824 */ /* 0x000fe200078e00ff */
[----:B------:R-:W-:-:S04]  /*1b20*/  LEA R3, R3, 0x37800000, 0x17 ;  /* 0x3780000003037811 */ /* 0x000fc800078eb8ff */
[----:B------:R-:W-:-:S07]  /*1b30*/  LOP3.LUT R0, R3, R0, R7, 0xfe, !PT ;  /* 0x0000000003007212 */ /* 0x000fce00078efe07 */
.L_x_50375:
[----:B------:R-:W-:Y:S05]  /*1b40*/  BSYNC.RECONVERGENT B0 ;  /* 0x0000000000007941 */ /* 0x000fea0003800200 */
.L_x_50374:
[----:B------:R-:W0:Y:S02]  /*1b50*/  F2I.FTZ.TRUNC.NTZ R0, R0 ;  /* 0x0000000000007305 */ /* 0x000e24000021f100 */
[----:B0-----:R-:W-:Y:S01]  /*1b60*/  PRMT R24, R0, 0x7610, R24 ;  /* 0x0000761000187816 */ /* 0x001fe20000000018 */
[----:B------:R-:W-:Y:S06]  /*1b70*/  BRA `(.L_x_50355) ;  /* 0x00000000009c7947 */ /* 0x000fec0003800000 */
.L_x_50367:
[----:B------:R-:W-:-:S09]  /*1b80*/  UISETP.NE.AND UP0, UPT, UR4, 0x1c, UPT ;  /* 0x0000001c0400788c */ /* 0x000fd2000bf05270 */
[----:B------:R-:W-:Y:S05]  /*1b90*/  BRA.U !UP0, `(.L_x_50378) ;  /* 0x0000000108907547 */ /* 0x000fea000b800000 */
[----:B------:R-:W-:-:S09]  /*1ba0*/  UISETP.NE.AND UP0, UPT, UR4, 0x1d, UPT ;  /* 0x0000001d0400788c */ /* 0x000fd2000bf05270 */
[----:B------:R-:W-:Y:S05]  /*1bb0*/  BRA.U !UP0, `(.L_x_50379) ;  /* 0x0000000108807547 */ /* 0x000fea000b800000 */
[----:B------:R-:W-:-:S09]  /*1bc0*/  UISETP.NE.AND UP0, UPT, UR4, 0x2c, UPT ;  /* 0x0000002c0400788c */ /* 0x000fd2000bf05270 */
[----:B------:R-:W-:Y:S05]  /*1bd0*/  BRA.U !UP0, `(.L_x_50380) ;  /* 0x0000000108487547 */ /* 0x000fea000b800000 */
.L_x_50354:
        /* <DEDUP_REMOVED lines=16> */
.L_x_50381:
[----:B------:R-:W-:Y:S01]  /*1ce0*/  PRMT R24, RZ, 0x7610, R24 ;  /* 0x00007610ff187816 */ /* 0x000fe20000000018 */
[----:B------:R-:W-:Y:S06]  /*1cf0*/  BRA `(.L_x_50355) ;  /* 0x00000000003c7947 */ /* 0x000fec0003800000 */
.L_x_50380:
        /* <DEDUP_REMOVED lines=8> */
.L_x_50383:
[----:B------:R-:W-:Y:S05]  /*1d80*/  BSYNC.RECONVERGENT B0 ;  /* 0x0000000000007941 */ /* 0x000fea0003800200 */
.L_x_50382:
[----:B------:R-:W0:Y:S02]  /*1d90*/  F2I.FTZ.TRUNC.NTZ R0, R0 ;  /* 0x0000000000007305 */ /* 0x000e24000021f100 */
[----:B0-----:R-:W-:Y:S01]  /*1da0*/  PRMT R24, R0, 0x7610, R24 ;  /* 0x0000761000187816 */ /* 0x001fe20000000018 */
[----:B------:R-:W-:Y:S06]  /*1db0*/  BRA `(.L_x_50355) ;  /* 0x00000000000c7947 */ /* 0x000fec0003800000 */
.L_x_50379:
[----:B------:R0:W5:Y:S01]  /*1dc0*/  LDG.E.U8 R24, desc[UR36][R4.64] ;  /* 0x0000002404187981 */ /* 0x000162000c1e1100 */
[----:B------:R-:W-:Y:S05]  /*1dd0*/  BRA `(.L_x_50355) ;  /* 0x0000000000047947 */ /* 0x000fea0003800000 */
.L_x_50378:
[----:B------:R0:W5:Y:S02]  /*1de0*/  LDG.E.U8 R24, desc[UR36][R4.64] ;  /* 0x0000002404187981 */ /* 0x000164000c1e1100 */
.L_x_50355:
[----:B-----5:R-:W-:Y:S01]  /*1df0*/  PRMT R18, R18, 0x8880, RZ ;  /* 0x0000888012127816 */ /* 0x020fe200000000ff */
[----:B------:R-:W-:-:S03]  /*1e00*/  VIADD R23, R25, 0x80 ;  /* 0x0000008019177836 */ /* 0x000fc60000000000 */
[----:B------:R-:W-:-:S07]  /*1e10*/  PRMT R26, R18, 0x7710, RZ ;  /* 0x00007710121a7816 */ /* 0x000fce00000000ff */
.L_x_50315:
[----:B------:R-:W-:Y:S05]  /*1e20*/  BSYNC.RECONVERGENT B6 ;  /* 0x0000000000067941 */ /* 0x000fea0003800200 */
.L_x_50314:
        /* <DEDUP_REMOVED lines=24> */
.L_x_50389:
[----:B------:R0:W5:Y:S01]  /*1fb0*/  LDG.E.U8 R17, desc[UR36][R4.64] ;  /* 0x0000002404117981 */ /* 0x000162000c1e1100 */
[----:B------:R-:W-:Y:S05]  /*1fc0*/  BRA `(.L_x_50391) ;  /* 0x0000000c00507947 */ /* 0x000fea0003800000 */
.L_x_50388:
        /* <DEDUP_REMOVED lines=8> */
.L_x_50393:
[----:B------:R0:W5:Y:S01]  /*2050*/  LDG.E.U8 R17, desc[UR36][R4.64] ;  /* 0x0000002404117981 */ /* 0x000162000c1e1100 */
[----:B------:R-:W-:Y:S05]  /*2060*/  BRA `(.L_x_50391) ;  /* 0x0000000c00287947 */ /* 0x000fea0003800000 */
.L_x_50392:
[----:B------:R0:W5:Y:S01]  /*2070*/  LDG.E.U16 R17, desc[UR36][R4.64] ;  /* 0x0000002404117981 */ /* 0x000162000c1e1500 */
[----:B------:R-:W-:Y:S05]  /*2080*/  BRA `(.L_x_50391) ;  /* 0x0000000c00207947 */ /* 0x000fea0003800000 */
.L_x_50387:
        /* <DEDUP_REMOVED lines=9> */
.L_x_50395:
[----:B------:R-:W2:Y:S02]  /*2120*/  LDG.E.U16 R0, desc[UR36][R4.64] ;  /* 0x0000002404007981 */ /* 0x000ea4000c1e1500 */
[----:B--2---:R-:W-:-:S06]  /*2130*/  HADD2.F32 R0, -RZ, R0.H0_H0 ;  /* 0x20000000ff007230 */ /* 0x004fcc0000004100 */
[----:B------:R-:W0:Y:S02]  /*2140*/  F2I.FTZ.TRUNC.NTZ R0, R0 ;  /* 0x0000000000007305 */ /* 0x000e24000021f100 */
[----:B0-----:R-:W-:Y:S01]  /*2150*/  PRMT R17, R0, 0x7610, R17 ;  /* 0x0000761000117816 */ /* 0x001fe20000000011 */
[----:B------:R-:W-:Y:S06]  /*2160*/  BRA `(.L_x_50391) ;  /* 0x0000000800e87947 */ /* 0x000fec0003800000 */
.L_x_50394:
        /* <DEDUP_REMOVED lines=9> */
.L_x_50397:
[----:B------:R-:W2:Y:S02]  /*2200*/  LDG.E.U16 R4, desc[UR36][R4.64] ;  /* 0x0000002404047981 */ /* 0x000ea4000c1e1500 */
[----:B--2---:R-:W-:-:S06]  /*2210*/  HADD2.F32 R0, -RZ, R4.H0_H0 ;  /* 0x20000004ff007230 */ /* 0x004fcc0000004100 */
[----:B------:R-:W0:Y:S02]  /*2220*/  F2I.FTZ.TRUNC.NTZ R0, R0 ;  /* 0x0000000000007305 */ /* 0x000e24000021f100 */
[----:B0-----:R-:W-:Y:S01]  /*2230*/  PRMT R17, R0, 0x7610, R17 ;  /* 0x0000761000117816 */ /* 0x001fe20000000011 */
[----:B------:R-:W-:Y:S06]  /*2240*/  BRA `(.L_x_50391) ;  /* 0x0000000800b07947 */ /* 0x000fec0003800000 */
.L_x_50396:
[----:B------:R-:W2:Y:S02]  /*2250*/  LDG.E.64 R4, desc[UR36][R4.64] ;  /* 0x0000002404047981 */ /* 0x000ea4000c1e1b00 */
[----:B--2---:R0:W1:Y:S01]  /*2260*/  F2I.F64.TRUNC R17, R4 ;  /* 0x0000000400117311 */ /* 0x004062000030d100 */
[----:B------:R-:W-:Y:S05]  /*2270*/  BRA `(.L_x_50391) ;  /* 0x0000000800a47947 */ /* 0x000fea0003800000 */
.L_x_50386:
        /* <DEDUP_REMOVED lines=12> */
.L_x_50400:
[----:B------:R-:W2:Y:S02]  /*2340*/  LDG.E.64 R4, desc[UR36][R4.64] ;  /* 0x0000002404047981 */ /* 0x000ea4000c1e1b00 */
[----:B--2---:R0:W1:Y:S01]  /*2350*/  F2I.F64.TRUNC R17, R4 ;  /* 0x0000000400117311 */ /* 0x004062000030d100 */
[----:B------:R-:W-:Y:S05]  /*2360*/  BRA `(.L_x_50391) ;  /* 0x0000000800687947 */ /* 0x000fea0003800000 */
.L_x_50399:
        /* <DEDUP_REMOVED lines=27> */
.L_x_50402:
        /* <DEDUP_REMOVED lines=15> */
.L_x_50401:
[----:B------:R-:W2:Y:S02]  /*2610*/  LDG.E.U16 R0, desc[UR36][R4.64] ;  /* 0x0000002404007981 */ /* 0x000ea4000c1e1500 */
[----:B--2---:R-:W-:-:S06]  /*2620*/  IMAD.U32 R0, R0, 0x10000, RZ ;  /* 0x0001000000007824 */ /* 0x004fcc00078e00ff */
[----:B------:R-:W0:Y:S02]  /*2630*/  F2I.FTZ.TRUNC.NTZ R0, R0 ;  /* 0x0000000000007305 */ /* 0x000e24000021f100 */
[----:B0-----:R-:W-:Y:S01]  /*2640*/  PRMT R17, R0, 0x7610, R17 ;  /* 0x0000761000117816 */ /* 0x001fe20000000011 */
[----:B------:R-:W-:Y:S06]  /*2650*/  BRA `(.L_x_50391) ;  /* 0x0000000400ac7947 */ /* 0x000fec0003800000 */
.L_x_50398:
        /* <DEDUP_REMOVED lines=10> */
.L_x_50405:
        /* <DEDUP_REMOVED lines=21> */
.L_x_50409:
[----:B------:R-:W-:Y:S05]  /*2850*/  BSYNC.RECONVERGENT B1 ;  /* 0x0000000000017941 */ /* 0x000fea0003800200 */
.L_x_50408:
[----:B------:R-:W-:Y:S01]  /*2860*/  IMAD.SHL.U32 R0, R0, 0x100000, RZ ;  /* 0x0010000000007824 */ /* 0x000fe200078e00ff */
[----:B------:R-:W-:-:S04]  /*2870*/  LEA R3, R3, 0x3b800000, 0x17 ;  /* 0x3b80000003037811 */ /* 0x000fc800078eb8ff */
[----:B------:R-:W-:-:S07]  /*2880*/  LOP3.LUT R0, R3, R0, R7, 0xfe, !PT ;  /* 0x0000000003007212 */ /* 0x000fce00078efe07 */
.L_x_50407:
[----:B------:R-:W-:Y:S05]  /*2890*/  BSYNC.RECONVERGENT B0 ;  /* 0x0000000000007941 */ /* 0x000fea0003800200 */
.L_x_50406:
[----:B------:R-:W0:Y:S02]  /*28a0*/  F2I.FTZ.TRUNC.NTZ R0, R0 ;  /* 0x0000000000007305 */ /* 0x000e24000021f100 */
[----:B0-----:R-:W-:Y:S01]  /*28b0*/  PRMT R17, R0, 0x7610, R17 ;  /* 0x0000761000117816 */ /* 0x001fe20000000011 */
[----:B------:R-:W-:Y:S06]  /*28c0*/  BRA `(.L_x_50391) ;  /* 0x0000000400107947 */ /* 0x000fec0003800000 */
.L_x_50404:
        /* <DEDUP_REMOVED lines=21> */
.L_x_50413:
[----:B------:R-:W-:Y:S05]  /*2a20*/  BSYNC.RECONVERGENT B1 ;  /* 0x0000000000017941 */ /* 0x000fea0003800200 */
.L_x_50412:
[----:B------:R-:W-:Y:S01]  /*2a30*/  IMAD.SHL.U32 R0, R0, 0x200000, RZ ;  /* 0x0020000000007824 */ /* 0x000fe200078e00ff */
[----:B------:R-:W-:-:S04]  /*2a40*/  LEA R3, R3, 0x37800000, 0x17 ;  /* 0x3780000003037811 */ /* 0x000fc800078eb8ff */
[----:B------:R-:W-:-:S07]  /*2a50*/  LOP3.LUT R0, R3, R0, R7, 0xfe, !PT ;  /* 0x0000000003007212 */ /* 0x000fce00078efe07 */
.L_x_50411:
[----:B------:R-:W-:Y:S05]  /*2a60*/  BSYNC.RECONVERGENT B0 ;  /* 0x0000000000007941 */ /* 0x000fea0003800200 */
.L_x_50410:
[----:B------:R-:W0:Y:S02]  /*2a70*/  F2I.FTZ.TRUNC.NTZ R0, R0 ;  /* 0x0000000000007305 */ /* 0x000e24000021f100 */
[----:B0-----:R-:W-:Y:S01]  /*2a80*/  PRMT R17, R0, 0x7610, R17 ;  /* 0x0000761000117816 */ /* 0x001fe20000000011 */
[----:B------:R-:W-:Y:S06]  /*2a90*/  BRA `(.L_x_50391) ;  /* 0x00000000009c7947 */ /* 0x000fec0003800000 */
.L_x_50403:
        /* <DEDUP_REMOVED lines=14> */
.L_x_50417:
[----:B------:R-:W-:Y:S05]  /*2b80*/  BSYNC.RECONVERGENT B0 ;  /* 0x0000000000007941 */ /* 0x000fea0003800200 */
.L_x_50416:
[----:B------:R-:W0:Y:S02]  /*2b90*/  F2I.FTZ.TRUNC.NTZ R0, R0 ;  /* 0x0000000000007305 */ /* 0x000e24000021f100 */
[----:B0-----:R-:W-:Y:S01]  /*2ba0*/  PRMT R17, R0, 0x7610, R17 ;  /* 0x0000761000117816 */ /* 0x001fe20000000011 */
[----:B------:R-:W-:Y:S06]  /*2bb0*/  BRA `(.L_x_50391) ;  /* 0x0000000000547947 */ /* 0x000fec0003800000 */
.L_x_50390:
        /* <DEDUP_REMOVED lines=16> */
.L_x_50418:
[----:B------:R-:W-:Y:S01]  /*2cc0*/  PRMT R17, RZ, 0x7610, R17 ;  /* 0x00007610ff117816 */ /* 0x000fe20000000011 */
[----:B------:R-:W-:Y:S06]  /*2cd0*/  BRA `(.L_x_50391) ;  /* 0x00000000000c7947 */ /* 0x000fec0003800000 */
.L_x_50415:
[----:B------:R2:W5:Y:S01]  /*2ce0*/  LDG.E.U8 R17, desc[UR36][R4.64] ;  /* 0x0000002404117981 */ /* 0x000562000c1e1100 */
[----:B------:R-:W-:Y:S05]  /*2cf0*/  BRA `(.L_x_50391) ;  /* 0x0000000000047947 */ /* 0x000fea0003800000 */
.L_x_50414:
[----:B------:R3:W5:Y:S02]  /*2d00*/  LDG.E.U8 R17, desc[UR36][R4.64] ;  /* 0x0000002404117981 */ /* 0x000764000c1e1100 */
.L_x_50391:
        /* <DEDUP_REMOVED lines=18> */
.L_x_50422:
[----:B------:R0:W5:Y:S01]  /*2e30*/  LDG.E.U8 R19, desc[UR36][R4.64] ;  /* 0x0000002404137981 */ /* 0x000162000c1e1100 */
[----:B------:R-:W-:Y:S05]  /*2e40*/  BRA `(.L_x_50424) ;  /* 0x0000000c00507947 */ /* 0x000fea0003800000 */
.L_x_50421:
        /* <DEDUP_REMOVED lines=8> */
.L_x_50426:
[----:B------:R0:W5:Y:S01]  /*2ed0*/  LDG.E.U8 R19, desc[UR36][R4.64] ;  /* 0x0000002404137981 */ /* 0x000162000c1e1100 */
[----:B------:R-:W-:Y:S05]  /*2ee0*/  BRA `(.L_x_50424) ;  /* 0x0000000c00287947 */ /* 0x000fea0003800000 */
.L_x_50425:
[----:B------:R0:W5:Y:S01]  /*2ef0*/  LDG.E.U16 R19, desc[UR36][R4.64] ;  /* 0x0000002404137981 */ /* 0x000162000c1e1500 */
[----:B------:R-:W-:Y:S05]  /*2f00*/  BRA `(.L_x_50424) ;  /* 0x0000000c00207947 */ /* 0x000fea0003800000 */
.L_x_50420:
        /* <DEDUP_REMOVED lines=9> */
.L_x_50428:
[----:B------:R-:W2:Y:S02]  /*2fa0*/  LDG.E.U16 R0, desc[UR36][R4.64] ;  /* 0x0000002404007981 */ /* 0x000ea4000c1e1500 */
[----:B--2---:R-:W-:-:S06]  /*2fb0*/  HADD2.F32 R0, -RZ, R0.H0_H0 ;  /* 0x20000000ff007230 */ /* 0x004fcc0000004100 */
[----:B------:R-:W0:Y:S02]  /*2fc0*/  F2I.FTZ.TRUNC.NTZ R0, R0 ;  /* 0x0000000000007305 */ /* 0x000e24000021f100 */
[----:B0-----:R-:W-:Y:S01]  /*2fd0*/  PRMT R19, R0, 0x7610, R19 ;  /* 0x0000761000137816 */ /* 0x001fe20000000013 */
[----:B------:R-:W-:Y:S06]  /*2fe0*/  BRA `(.L_x_50424) ;  /* 0x0000000800e87947 */ /* 0x000fec0003800000 */
.L_x_50427:
        /* <DEDUP_REMOVED lines=9> */
.L_x_50430:
[----:B------:R-:W2:Y:S02]  /*3080*/  LDG.E.U16 R4, desc[UR36][R4.64] ;  /* 0x0000002404047981 */ /* 0x000ea4000c1e1500 */
[----:B--2---:R-:W-:-:S06]  /*3090*/  HADD2.F32 R0, -RZ, R4.H0_H0 ;  /* 0x20000004ff007230 */ /* 0x004fcc0000004100 */
[----:B------:R-:W0:Y:S02]  /*30a0*/  F2I.FTZ.TRUNC.NTZ R0, R0 ;  /* 0x0000000000007305 */ /* 0x000e24000021f100 */
[----:B0-----:R-:W-:Y:S01]  /*30b0*/  PRMT R19, R0, 0x7610, R19 ;  /* 0x0000761000137816 */ /* 0x001fe20000000013 */
[----:B------:R-:W-:Y:S06]  /*30c0*/  BRA `(.L_x_50424) ;  /* 0x0000000800b07947 */ /* 0x000fec0003800000 */
.L_x_50429:
[----:B------:R-:W2:Y:S02]  /*30d0*/  LDG.E.64 R4, desc[UR36][R4.64] ;  /* 0x0000002404047981 */ /* 0x000ea4000c1e1b00 */
[----:B--2---:R0:W2:Y:S01]  /*30e0*/  F2I.F64.TRUNC R19, R4 ;  /* 0x0000000400137311 */ /* 0x0040a2000030d100 */
[----:B------:R-:W-:Y:S05]  /*30f0*/  BRA `(.L_x_50424) ;  /* 0x0000000800a47947 */ /* 0x000fea0003800000 */
.L_x_50419:
        /* <DEDUP_REMOVED lines=12> */
.L_x_50433:
[----:B------:R-:W2:Y:S02]  /*31c0*/  LDG.E.64 R4, desc[UR36][R4.64] ;  /* 0x0000002404047981 */ /* 0x000ea4000c1e1b00 */
[----:B--2---:R4:W0:Y:S01]  /*31d0*/  F2I.F64.TRUNC R19, R4 ;  /* 0x0000000400137311 */ /* 0x004822000030d100 */
[----:B------:R-:W-:Y:S05]  /*31e0*/  BRA `(.L_x_50424) ;  /* 0x0000000800687947 */ /* 0x000fea0003800000 */
.L_x_50432:
        /* <DEDUP_REMOVED lines=27> */
.L_x_50435:
        /* <DEDUP_REMOVED lines=15> */
.L_x_50434:
[----:B------:R-:W2:Y:S02]  /*3490*/  LDG.E.U16 R0, desc[UR36][R4.64] ;  /* 0x0000002404007981 */ /* 0x000ea4000c1e1500 */
[----:B--2---:R-:W-:-:S06]  /*34a0*/  IMAD.U32 R0, R0, 0x10000, RZ ;  /* 0x0001000000007824 */ /* 0x004fcc00078e00ff */
[----:B------:R-:W0:Y:S02]  /*34b0*/  F2I.FTZ.TRUNC.NTZ R0, R0 ;  /* 0x0000000000007305 */ /* 0x000e24000021f100 */
[----:B0-----:R-:W-:Y:S01]  /*34c0*/  PRMT R19, R0, 0x7610, R19 ;  /* 0x0000761000137816 */ /* 0x001fe20000000013 */
[----:B------:R-:W-:Y:S06]  /*34d0*/  BRA `(.L_x_50424) ;  /* 0x0000000400ac7947 */ /* 0x000fec0003800000 */
.L_x_50431:
        /* <DEDUP_REMOVED lines=10> */
.L_x_50438:
        /* <DEDUP_REMOVED lines=21> */
.L_x_50442:
[----:B------:R-:W-:Y:S05]  /*36d0*/  BSYNC.RECONVERGENT B1 ;  /* 0x0000000000017941 */ /* 0x000fea0003800200 */
.L_x_50441:
[----:B------:R-:W-:Y:S01]  /*36e0*/  IMAD.SHL.U32 R0, R0, 0x100000, RZ ;  /* 0x0010000000007824 */ /* 0x000fe200078e00ff */
[----:B------:R-:W-:-:S04]  /*36f0*/  LEA R3, R3, 0x3b800000, 0x17 ;  /* 0x3b80000003037811 */ /* 0x000fc800078eb8ff */
[----:B------:R-:W-:-:S07]  /*3700*/  LOP3.LUT R0, R3, R0, R7, 0xfe, !PT ;  /* 0x0000000003007212 */ /* 0x000fce00078efe07 */
.L_x_50440:
[----:B------:R-:W-:Y:S05]  /*3710*/  BSYNC.RECONVERGENT B0 ;  /* 0x0000000000007941 */ /* 0x000fea0003800200 */
.L_x_50439:
[----:B------:R-:W0:Y:S02]  /*3720*/  F2I.FTZ.TRUNC.NTZ R0, R0 ;  /* 0x0000000000007305 */ /* 0x000e24000021f100 */
[----:B0-----:R-:W-:Y:S01]  /*3730*/  PRMT R19, R0, 0x7610, R19 ;  /* 0x0000761000137816 */ /* 0x001fe20000000013 */
[----:B------:R-:W-:Y:S06]  /*3740*/  BRA `(.L_x_50424) ;  /* 0x0000000400107947 */ /* 0x000fec0003800000 */
.L_x_50437:
        /* <DEDUP_REMOVED lines=21> */
.L_x_50446:
[----:B------:R-:W-:Y:S05]  /*38a0*/  BSYNC.RECONVERGENT B1 ;  /* 0x0000000000017941 */ /* 0x000fea0003800200 */
.L_x_50445:
[----:B------:R-:W-:Y:S01]  /*38b0*/  IMAD.SHL.U32 R0, R0, 0x200000, RZ ;  /* 0x0020000000007824 */ /* 0x000fe200078e00ff */
[----:B------:R-:W-:-:S04]  /*38c0*/  LEA R3, R3, 0x37800000, 0x17 ;  /* 0x3780000003037811 */ /* 0x000fc800078eb8ff */
[----:B------:R-:W-:-:S07]  /*38d0*/  LOP3.LUT R0, R3, R0, R7, 0xfe, !PT ;  /* 0x0000000003007212 */ /* 0x000fce00078efe07 */
.L_x_50444:
[----:B------:R-:W-:Y:S05]  /*38e0*/  BSYNC.RECONVERGENT B0 ;  /* 0x0000000000007941 */ /* 0x000fea0003800200 */
.L_x_50443:
[----:B------:R-:W0:Y:S02]  /*38f0*/  F2I.FTZ.TRUNC.NTZ R0, R0 ;  /* 0x0000000000007305 */ /* 0x000e24000021f100 */
[----:B0-----:R-:W-:Y:S01]  /*3900*/  PRMT R19, R0, 0x7610, R19 ;  /* 0x0000761000137816 */ /* 0x001fe20000000013 */
[----:B------:R-:W-:Y:S06]  /*3910*/  BRA `(.L_x_50424) ;  /* 0x00000000009c7947 */ /* 0x000fec0003800000 */
.L_x_50436:
        /* <DEDUP_REMOVED lines=14> */
.L_x_50450:
[----:B------:R-:W-:Y:S05]  /*3a00*/  BSYNC.RECONVERGENT B0 ;  /* 0x0000000000007941 */ /* 0x000fea0003800200 */
.L_x_50449:
[----:B------:R-:W0:Y:S02]  /*3a10*/  F2I.FTZ.TRUNC.NTZ R0, R0 ;  /* 0x0000000000007305 */ /* 0x000e24000021f100 */
[----:B0-----:R-:W-:Y:S01]  /*3a20*/  PRMT R19, R0, 0x7610, R19 ;  /* 0x0000761000137816 */ /* 0x001fe20000000013 */
[----:B------:R-:W-:Y:S06]  /*3a30*/  BRA `(.L_x_50424) ;  /* 0x0000000000547947 */ /* 0x000fec0003800000 */
.L_x_50423:
        /* <DEDUP_REMOVED lines=16> */
.L_x_50451:
[----:B------:R-:W-:Y:S01]  /*3b40*/  PRMT R19, RZ, 0x7610, R19 ;  /* 0x00007610ff137816 */ /* 0x000fe20000000013 */
[----:B------:R-:W-:Y:S06]  /*3b50*/  BRA `(.L_x_50424) ;  /* 0x00000000000c7947 */ /* 0x000fec0003800000 */
.L_x_50448:
[----:B------:R2:W5:Y:S01]  /*3b60*/  LDG.E.U8 R19, desc[UR36][R4.64] ;  /* 0x0000002404137981 */ /* 0x000562000c1e1100 */
[----:B------:R-:W-:Y:S05]  /*3b70*/  BRA `(.L_x_50424) ;  /* 0x0000000000047947 */ /* 0x000fea0003800000 */
.L_x_50447:
[----:B------:R3:W5:Y:S02]  /*3b80*/  LDG.E.U8 R19, desc[UR36][R4.64] ;  /* 0x0000002404137981 */ /* 0x000764000c1e1100 */
.L_x_50424:
[----:B-1---5:R-:W-:Y:S01]  /*3b90*/  PRMT R17, R17, 0x8880, RZ ;  /* 0x0000888011117816 */ /* 0x022fe200000000ff */
[----:B------:R-:W-:-:S03]  /*3ba0*/  VIADD R23, R23, 0x80 ;  /* 0x0000008017177836 */ /* 0x000fc60000000000 */
[----:B------:R-:W-:-:S07]  /*3bb0*/  PRMT R22, R17, 0x7710, RZ ;  /* 0x0000771011167816 */ /* 0x000fce00000000ff */
.L_x_50385:
[----:B------:R-:W-:Y:S05]  /*3bc0*/  BSYNC.RECONVERGENT B6 ;  /* 0x0000000000067941 */ /* 0x000fea0003800200 */
.L_x_50384:
        /* <DEDUP_REMOVED lines=24> */
.L_x_50457:
[----:B------:R0:W5:Y:S01]  /*3d50*/  LDG.E.U8 R17, desc[UR36][R4.64] ;  /* 0x0000002404117981 */ /* 0x000162000c1e1100 */
[----:B------:R-:W-:Y:S05]  /*3d60*/  BRA `(.L_x_50459) ;  /* 0x0000000c00507947 */ /* 0x000fea0003800000 */
.L_x_50456:
        /* <DEDUP_REMOVED lines=8> */
.L_x_50461:
[----:B------:R0:W5:Y:S01]  /*3df0*/  LDG.E.U8 R17, desc[UR36][R4.64] ;  /* 0x0000002404117981 */ /* 0x000162000c1e1100 */
[----:B------:R-:W-:Y:S05]  /*3e00*/  BRA `(.L_x_50459) ;  /* 0x0000000c00287947 */ /* 0x000fea0003800000 */
.L_x_50460:
[----:B------:R0:W5:Y:S01]  /*3e10*/  LDG.E.U16 R17, desc[UR36][R4.64] ;  /* 0x0000002404117981 */ /* 0x000162000c1e1500 */
[----:B------:R-:W-:Y:S05]  /*3e20*/  BRA `(.L_x_50459) ;  /* 0x0000000c00207947 */ /* 0x000fea0003800000 */
.L_x_50455:
        /* <DEDUP_REMOVED lines=9> */
.L_x_50463:
[----:B------:R-:W2:Y:S02]  /*3ec0*/  LDG.E.U16 R0, desc[UR36][R4.64] ;  /* 0x0000002404007981 */ /* 0x000ea4000c1e1500 */
[----:B--2---:R-:W-:-:S06]  /*3ed0*/  HADD2.F32 R0, -RZ, R0.H0_H0 ;  /* 0x20000000ff007230 */ /* 0x004fcc0000004100 */
[----:B------:R-:W0:Y:S02]  /*3ee0*/  F2I.FTZ.TRUNC.NTZ R0, R0 ;  /* 0x0000000000007305 */ /* 0x000e24000021f100 */
[----:B0-----:R-:W-:Y:S01]  /*3ef0*/  PRMT R17, R0, 0x7610, R17 ;  /* 0x0000761000117816 */ /* 0x001fe20000000011 */
[----:B------:R-:W-:Y:S06]  /*3f00*/  BRA `(.L_x_50459) ;  /* 0x0000000800e87947 */ /* 0x000fec0003800000 */
.L_x_50462:
        /* <DEDUP_REMOVED lines=9> */
.L_x_50465:
[----:B------:R-:W2:Y:S02]  /*3fa0*/  LDG.E.U16 R4, desc[UR36][R4.64] ;  /* 0x0000002404047981 */ /* 0x000ea4000c1e1500 */
[----:B--2---:R-:W-:-:S06]  /*3fb0*/  HADD2.F32 R0, -RZ, R4.H0_H0 ;  /* 0x20000004ff007230 */ /* 0x004fcc0000004100 */
[----:B------:R-:W0:Y:S02]  /*3fc0*/  F2I.FTZ.TRUNC.NTZ R0, R0 ;  /* 0x0000000000007305 */ /* 0x000e24000021f100 */
[----:B0-----:R-:W-:Y:S01]  /*3fd0*/  PRMT R17, R0, 0x7610, R17 ;  /* 0x0000761000117816 */ /* 0x001fe20000000011 */
[----:B------:R-:W-:Y:S06]  /*3fe0*/  BRA `(.L_x_50459) ;  /* 0x0000000800b07947 */ /* 0x000fec0003800000 */
.L_x_50464:
[----:B------:R-:W2:Y:S02]  /*3ff0*/  LDG.E.64 R4, desc[UR36][R4.64] ;  /* 0x0000002404047981 */ /* 0x000ea4000c1e1b00 */
[----:B--2---:R0:W1:Y:S01]  /*4000*/  F2I.F64.TRUNC R17, R4 ;  /* 0x0000000400117311 */ /* 0x004062000030d100 */
[----:B------:R-:W-:Y:S05]  /*4010*/  BRA `(.L_x_50459) ;  /* 0x0000000800a47947 */ /* 0x000fea0003800000 */
.L_x_50454:
        /* <DEDUP_REMOVED lines=12> */
.L_x_50468:
[----:B------:R-:W2:Y:S02]  /*40e0*/  LDG.E.64 R4, desc[UR36][R4.64] ;  /* 0x0000002404047981 */ /* 0x000ea4000c1e1b00 */
[----:B--2---:R0:W1:Y:S01]  /*40f0*/  F2I.F64.TRUNC R17, R4 ;  /* 0x0000000400117311 */ /* 0x004062000030d100 */
[----:B------:R-:W-:Y:S05]  /*4100*/  BRA `(.L_x_50459) ;  /* 0x0000000800687947 */ /* 0x000fea0003800000 */
.L_x_50467:
        /* <DEDUP_REMOVED lines=27> */
.L_x_50470:
        /* <DEDUP_REMOVED lines=15> */
.L_x_50469:
[----:B------:R-:W2:Y:S02]  /*43b0*/  LDG.E.U16 R0, desc[UR36][R4.64] ;  /* 0x0000002404007981 */ /* 0x000ea4000c1e1500 */
[----:B--2---:R-:W-:-:S06]  /*43c0*/  IMAD.U32 R0, R0, 0x10000, RZ ;  /* 0x0001000000007824 */ /* 0x004fcc00078e00ff */
[----:B------:R-:W0:Y:S02]  /*43d0*/  F2I.FTZ.TRUNC.NTZ R0, R0 ;  /* 0x0000000000007305 */ /* 0x000e24000021f100 */
[----:B0-----:R-:W-:Y:S01]  /*43e0*/  PRMT R17, R0, 0x7610, R17 ;  /* 0x0000761000117816 */ /* 0x001fe20000000011 */
[----:B------:R-:W-:Y:S06]  /*43f0*/  BRA `(.L_x_50459) ;  /* 0x0000000400ac7947 */ /* 0x000fec0003800000 */
.L_x_50466:
        /* <DEDUP_REMOVED lines=10> */
.L_x_50473:
        /* <DEDUP_REMOVED lines=21> */
.L_x_50477:
[----:B------:R-:W-:Y:S05]  /*45f0*/  BSYNC.RECONVERGENT B1 ;  /* 0x0000000000017941 */ /* 0x000fea0003800200 */
.L_x_50476:
[----:B------:R-:W-:Y:S01]  /*4600*/  IMAD.SHL.U32 R0, R0, 0x100000, RZ ;  /* 0x0010000000007824 */ /* 0x000fe200078e00ff */
[----:B------:R-:W-:-:S04]  /*4610*/  LEA R3, R3, 0x3b800000, 0x17 ;  /* 0x3b80000003037811 */ /* 0x000fc800078eb8ff */
[----:B------:R-:W-:-:S07]  /*4620*/  LOP3.LUT R0, R3, R0, R7, 0xfe, !PT ;  /* 0x0000000003007212 */ /* 0x000fce00078efe07 */
.L_x_50475:
[----:B------:R-:W-:Y:S05]  /*4630*/  BSYNC.RECONVERGENT B0 ;  /* 0x0000000000007941 */ /* 0x000fea0003800200 */
.L_x_50474:
[----:B------:R-:W0:Y:S02]  /*4640*/  F2I.FTZ.TRUNC.NTZ R0, R0 ;  /* 0x0000000000007305 */ /* 0x000e24000021f100 */
[----:B0-----:R-:W-:Y:S01]  /*4650*/  PRMT R17, R0, 0x7610, R17 ;  /* 0x0000761000117816 */ /* 0x001fe20000000011 */
[----:B------:R-:W-:Y:S06]  /*4660*/  BRA `(.L_x_50459) ;  /* 0x0000000400107947 */ /* 0x000fec0003800000 */
.L_x_50472:
        /* <DEDUP_REMOVED lines=21> */
.L_x_50481:
[----:B------:R-:W-:Y:S05]  /*47c0*/  BSYNC.RECONVERGENT B1 ;  /* 0x0000000000017941 */ /* 0x000fea0003800200 */
.L_x_50480:
[----:B------:R-:W-:Y:S01]  /*47d0*/  IMAD.SHL.U32 R0, R0, 0x200000, RZ ;  /* 0x0020000000007824 */ /* 0x000fe200078e00ff */
[----:B------:R-:W-:-:S04]  /*47e0*/  LEA R3, R3, 0x37800000, 0x17 ;  /* 0x3780000003037811 */ /* 0x000fc800078eb8ff */
[----:B------:R-:W-:-:S07]  /*47f0*/  LOP3.LUT R0, R3, R0, R7, 0xfe, !PT ;  /* 0x0000000003007212 */ /* 0x000fce00078efe07 */
.L_x_50479:
[----:B------:R-:W-:Y:S05]  /*4800*/  BSYNC.RECONVERGENT B0 ;  /* 0x0000000000007941 */ /* 0x000fea0003800200 */
.L_x_50478:
[----:B------:R-:W0:Y:S02]  /*4810*/  F2I.FTZ.TRUNC.NTZ R0, R0 ;  /* 0x0000000000007305 */ /* 0x000e24000021f100 */
[----:B0-----:R-:W-:Y:S01]  /*4820*/  PRMT R17, R0, 0x7610, R17 ;  /* 0x0000761000117816 */ /* 0x001fe20000000011 */
[----:B------:R-:W-:Y:S06]  /*4830*/  BRA `(.L_x_50459) ;  /* 0x00000000009c7947 */ /* 0x000fec0003800000 */
.L_x_50471:
        /* <DEDUP_REMOVED lines=14> */
.L_x_50485:
[----:B------:R-:W-:Y:S05]  /*4920*/  BSYNC.RECONVERGENT B0 ;  /* 0x0000000000007941 */ /* 0x000fea0003800200 */
.L_x_50484:
[----:B------:R-:W0:Y:S02]  /*4930*/  F2I.FTZ.TRUNC.NTZ R0, R0 ;  /* 0x0000000000007305 */ /* 0x000e24000021f100 */
[----:B0-----:R-:W-:Y:S01]  /*4940*/  PRMT R17, R0, 0x7610, R17 ;  /* 0x0000761000117816 */ /* 0x001fe20000000011 */
[----:B------:R-:W-:Y:S06]  /*4950*/  BRA `(.L_x_50459) ;  /* 0x0000000000547947 */ /* 0x000fec0003800000 */
.L_x_50458:
        /* <DEDUP_REMOVED lines=16> */
.L_x_50486:
[----:B------:R-:W-:Y:S01]  /*4a60*/  PRMT R17, RZ, 0x7610, R17 ;  /* 0x00007610ff117816 */ /* 0x000fe20000000011 */
[----:B------:R-:W-:Y:S06]  /*4a70*/  BRA `(.L_x_50459) ;  /* 0x00000000000c7947 */ /* 0x000fec0003800000 */
.L_x_50483:
[----:B------:R3:W5:Y:S01]  /*4a80*/  LDG.E.U8 R17, desc[UR36][R4.64] ;  /* 0x0000002404117981 */ /* 0x000762000c1e1100 */
[----:B------:R-:W-:Y:S05]  /*4a90*/  BRA `(.L_x_50459) ;  /* 0x0000000000047947 */ /* 0x000fea0003800000 */
.L_x_50482:
[----:B------:R4:W5:Y:S02]  /*4aa0*/  LDG.E.U8 R17, desc[UR36][R4.64] ;  /* 0x0000002404117981 */ /* 0x000964000c1e1100 */
.L_x_50459:
        /* <DEDUP_REMOVED lines=19> */
.L_x_50490:
[----:B------:R0:W5:Y:S01]  /*4be0*/  LDG.E.U8 R18, desc[UR36][R4.64] ;  /* 0x0000002404127981 */ /* 0x000162000c1e1100 */
[----:B------:R-:W-:Y:S05]  /*4bf0*/  BRA `(.L_x_50492) ;  /* 0x0000000c00507947 */ /* 0x000fea0003800000 */
.L_x_50489:
        /* <DEDUP_REMOVED lines=8> */
.L_x_50494:
[----:B------:R0:W5:Y:S01]  /*4c80*/  LDG.E.U8 R18, desc[UR36][R4.64] ;  /* 0x0000002404127981 */ /* 0x000162000c1e1100 */
[----:B------:R-:W-:Y:S05]  /*4c90*/  BRA `(.L_x_50492) ;  /* 0x0000000c00287947 */ /* 0x000fea0003800000 */
.L_x_50493:
[----:B------:R0:W5:Y:S01]  /*4ca0*/  LDG.E.U16 R18, desc[UR36][R4.64] ;  /* 0x0000002404127981 */ /* 0x000162000c1e1500 */
[----:B------:R-:W-:Y:S05]  /*4cb0*/  BRA `(.L_x_50492) ;  /* 0x0000000c00207947 */ /* 0x000fea0003800000 */
.L_x_50488:
        /* <DEDUP_REMOVED lines=9> */
.L_x_50496:
[----:B------:R-:W2:Y:S02]  /*4d50*/  LDG.E.U16 R0, desc[UR36][R4.64] ;  /* 0x0000002404007981 */ /* 0x000ea4000c1e1500 */
[----:B--2---:R-:W-:-:S06]  /*4d60*/  HADD2.F32 R0, -RZ, R0.H0_H0 ;  /* 0x20000000ff007230 */ /* 0x004fcc0000004100 */
[----:B------:R-:W0:Y:S02]  /*4d70*/  F2I.FTZ.TRUNC.NTZ R0, R0 ;  /* 0x0000000000007305 */ /* 0x000e24000021f100 */
[----:B0-----:R-:W-:Y:S01]  /*4d80*/  PRMT R18, R0, 0x7610, R18 ;  /* 0x0000761000127816 */ /* 0x001fe20000000012 */
[----:B------:R-:W-:Y:S06]  /*4d90*/  BRA `(.L_x_50492) ;  /* 0x0000000800e87947 */ /* 0x000fec0003800000 */
.L_x_50495:
        /* <DEDUP_REMOVED lines=9> */
.L_x_50498:
[----:B------:R-:W2:Y:S02]  /*4e30*/  LDG.E.U16 R4, desc[UR36][R4.64] ;  /* 0x0000002404047981 */ /* 0x000ea4000c1e1500 */
[----:B--2---:R-:W-:-:S06]  /*4e40*/  HADD2.F32 R0, -RZ, R4.H0_H0 ;  /* 0x20000004ff007230 */ /* 0x004fcc0000004100 */
[----:B------:R-:W0:Y:S02]  /*4e50*/  F2I.FTZ.TRUNC.NTZ R0, R0 ;  /* 0x0000000000007305 */ /* 0x000e24000021f100 */
[----:B0-----:R-:W-:Y:S01]  /*4e60*/  PRMT R18, R0, 0x7610, R18 ;  /* 0x0000761000127816 */ /* 0x001fe20000000012 */
[----:B------:R-:W-:Y:S06]  /*4e70*/  BRA `(.L_x_50492) ;  /* 0x0000000800b07947 */ /* 0x000fec0003800000 */
.L_x_50497:
[----:B------:R-:W2:Y:S02]  /*4e80*/  LDG.E.64 R4, desc[UR36][R4.64] ;  /* 0x0000002404047981 */ /* 0x000ea4000c1e1b00 */
[----:B--2---:R0:W1:Y:S01]  /*4e90*/  F2I.F64.TRUNC R18, R4 ;  /* 0x0000000400127311 */ /* 0x004062000030d100 */
[----:B------:R-:W-:Y:S05]  /*4ea0*/  BRA `(.L_x_50492) ;  /* 0x0000000800a47947 */ /* 0x000fea0003800000 */
.L_x_50487:
        /* <DEDUP_REMOVED lines=12> */
.L_x_50501:
[----:B------:R-:W2:Y:S02]  /*4f70*/  LDG.E.64 R4, desc[UR36][R4.64] ;  /* 0x0000002404047981 */ /* 0x000ea4000c1e1b00 */
[----:B--2---:R3:W4:Y:S01]  /*4f80*/  F2I.F64.TRUNC R18, R4 ;  /* 0x0000000400127311 */ /* 0x004722000030d100 */
[----:B------:R-:W-:Y:S05]  /*4f90*/  BRA `(.L_x_50492) ;  /* 0x0000000800687947 */ /* 0x000fea0003800000 */
.L_x_50500:
        /* <DEDUP_REMOVED lines=27> */
.L_x_50503:
        /* <DEDUP_REMOVED lines=15> */
.L_x_50502:
[----:B------:R-:W2:Y:S02]  /*5240*/  LDG.E.U16 R0, desc[UR36][R4.64] ;  /* 0x0000002404007981 */ /* 0x000ea4000c1e1500 */
[----:B--2---:R-:W-:-:S06]  /*5250*/  IMAD.U32 R0, R0, 0x10000, RZ ;  /* 0x0001000000007824 */ /* 0x004fcc00078e00ff */
[----:B------:R-:W0:Y:S02]  /*5260*/  F2I.FTZ.TRUNC.NTZ R0, R0 ;  /* 0x0000000000007305 */ /* 0x000e24000021f100 */
[----:B0-----:R-:W-:Y:S01]  /*5270*/  PRMT R18, R0, 0x7610, R18 ;  /* 0x0000761000127816 */ /* 0x001fe20000000012 */
[----:B------:R-:W-:Y:S06]  /*5280*/  BRA `(.L_x_50492) ;  /* 0x0000000400ac7947 */ /* 0x000fec0003800000 */
.L_x_50499:
        /* <DEDUP_REMOVED lines=10> */
.L_x_50506:
        /* <DEDUP_REMOVED lines=21> */
.L_x_50510:
[----:B------:R-:W-:Y:S05]  /*5480*/  BSYNC.RECONVERGENT B1 ;  /* 0x0000000000017941 */ /* 0x000fea0003800200 */
.L_x_50509:
[----:B------:R-:W-:Y:S01]  /*5490*/  IMAD.SHL.U32 R0, R0, 0x100000, RZ ;  /* 0x0010000000007824 */ /* 0x000fe200078e00ff */
[----:B------:R-:W-:-:S04]  /*54a0*/  LEA R3, R3, 0x3b800000, 0x17 ;  /* 0x3b80000003037811 */ /* 0x000fc800078eb8ff */
[----:B------:R-:W-:-:S07]  /*54b0*/  LOP3.LUT R0, R3, R0, R7, 0xfe, !PT ;  /* 0x0000000003007212 */ /* 0x000fce00078efe07 */
.L_x_50508:
[----:B------:R-:W-:Y:S05]  /*54c0*/  BSYNC.RECONVERGENT B0 ;  /* 0x0000000000007941 */ /* 0x000fea0003800200 */
.L_x_50507:
[----:B------:R-:W0:Y:S02]  /*54d0*/  F2I.FTZ.TRUNC.NTZ R0, R0 ;  /* 0x0000000000007305 */ /* 0x000e24000021f100 */
[----:B0-----:R-:W-:Y:S01]  /*54e0*/  PRMT R18, R0, 0x7610, R18 ;  /* 0x0000761000127816 */ /* 0x001fe20000000012 */
[----:B------:R-:W-:Y:S06]  /*54f0*/  BRA `(.L_x_50492) ;  /* 0x0000000400107947 */ /* 0x000fec0003800000 */
.L_x_50505:
        /* <DEDUP_REMOVED lines=21> */
.L_x_50514:
[----:B------:R-:W-:Y:S05]  /*5650*/  BSYNC.RECONVERGENT B1 ;  /* 0x0000000000017941 */ /* 0x000fea0003800200 */
.L_x_50513:
[----:B------:R-:W-:Y:S01]  /*5660*/  IMAD.SHL.U32 R0, R0, 0x200000, RZ ;  /* 0x0020000000007824 */ /* 0x000fe200078e00ff */
[----:B------:R-:W-:-:S04]  /*5670*/  LEA R3, R3, 0x37800000, 0x17 ;  /* 0x3780000003037811 */ /* 0x000fc800078eb8ff */
[----:B------:R-:W-:-:S07]  /*5680*/  LOP3.LUT R0, R3, R0, R7, 0xfe, !PT ;  /* 0x0000000003007212 */ /* 0x000fce00078efe07 */
.L_x_50512:
[----:B------:R-:W-:Y:S05]  /*5690*/  BSYNC.RECONVERGENT B0 ;  /* 0x0000000000007941 */ /* 0x000fea0003800200 */
.L_x_50511:
[----:B------:R-:W0:Y:S02]  /*56a0*/  F2I.FTZ.TRUNC.NTZ R0, R0 ;  /* 0x0000000000007305 */ /* 0x000e24000021f100 */
[----:B0-----:R-:W-:Y:S01]  /*56b0*/  PRMT R18, R0, 0x7610, R18 ;  /* 0x0000761000127816 */ /* 0x001fe20000000012 */
[----:B------:R-:W-:Y:S06]  /*56c0*/  BRA `(.L_x_50492) ;  /* 0x00000000009c7947 */ /* 0x000fec0003800000 */
.L_x_50504:
        /* <DEDUP_REMOVED lines=14> */
.L_x_50518:
[----:B------:R-:W-:Y:S05]  /*57b0*/  BSYNC.RECONVERGENT B0 ;  /* 0x0000000000007941 */ /* 0x000fea0003800200 */
.L_x_50517:
[----:B------:R-:W0:Y:S02]  /*57c0*/  F2I.FTZ.TRUNC.NTZ R0, R0 ;  /* 0x0000000000007305 */ /* 0x000e24000021f100 */
[----:B0-----:R-:W-:Y:S01]  /*57d0*/  PRMT R18, R0, 0x7610, R18 ;  /* 0x0000761000127816 */ /* 0x001fe20000000012 */
[----:B------:R-:W-:Y:S06]  /*57e0*/  BRA `(.L_x_50492) ;  /* 0x0000000000547947 */ /* 0x000fec0003800000 */
.L_x_50491:
        /* <DEDUP_REMOVED lines=16> */
.L_x_50519:
[----:B------:R-:W-:Y:S01]  /*58f0*/  PRMT R18, RZ, 0x7610, R18 ;  /* 0x00007610ff127816 */ /* 0x000fe20000000012 */
[----:B------:R-:W-:Y:S06]  /*5900*/  BRA `(.L_x_50492) ;  /* 0x00000000000c7947 */ /* 0x000fec0003800000 */
.L_x_50516:
[----:B------:R1:W5:Y:S01]  /*5910*/  LDG.E.U8 R18, desc[UR36][R4.64] ;  /* 0x0000002404127981 */ /* 0x000362000c1e1100 */
[----:B------:R-:W-:Y:S05]  /*5920*/  BRA `(.L_x_50492) ;  /* 0x0000000000047947 */ /* 0x000fea0003800000 */
.L_x_50515:
[----:B------:R2:W5:Y:S02]  /*5930*/  LDG.E.U8 R18, desc[UR36][R4.64] ;  /* 0x0000002404127981 */ /* 0x000564000c1e1100 */
.L_x_50492:
[----:B-----5:R-:W-:Y:S01]  /*5940*/  PRMT R17, R17, 0x8880, RZ ;  /* 0x0000888011117816 */ /* 0x020fe200000000ff */
[----:B------:R-:W-:-:S03]  /*5950*/  VIADD R23, R23, 0x80 ;  /* 0x0000008017177836 */ /* 0x000fc60000000000 */
[----:B------:R-:W-:-:S07]  /*5960*/  PRMT R17, R17, 0x7710, RZ ;  /* 0x0000771011117816 */ /* 0x000fce00000000ff */
.L_x_50453:
[----:B------:R-:W-:Y:S05]  /*5970*/  BSYNC.RECONVERGENT B6 ;  /* 0x0000000000067941 */ /* 0x000fea0003800200 */
.L_x_50452:
        /* <DEDUP_REMOVED lines=24> */
.L_x_50525:
[----:B------:R0:W5:Y:S01]  /*5b00*/  LDG.E.U8 R23, desc[UR36][R4.64] ;  /* 0x0000002404177981 */ /* 0x000162000c1e1100 */
[----:B------:R-:W-:Y:S05]  /*5b10*/  BRA `(.L_x_50527) ;  /* 0x0000000c00507947 */ /* 0x000fea0003800000 */
.L_x_50524:
        /* <DEDUP_REMOVED lines=8> */
.L_x_50529:
[----:B------:R3:W5:Y:S01]  /*5ba0*/  LDG.E.U8 R23, desc[UR36][R4.64] ;  /* 0x0000002404177981 */ /* 0x000762000c1e1100 */
[----:B------:R-:W-:Y:S05]  /*5bb0*/  BRA `(.L_x_50527) ;  /* 0x0000000c00287947 */ /* 0x000fea0003800000 */
.L_x_50528:
[----:B------:R2:W5:Y:S01]  /*5bc0*/  LDG.E.U16 R23, desc[UR36][R4.64] ;  /* 0x0000002404177981 */ /* 0x000562000c1e1500 */
[----:B------:R-:W-:Y:S05]  /*5bd0*/  BRA `(.L_x_50527) ;  /* 0x0000000c00207947 */ /* 0x000fea0003800000 */
.L_x_50523:
        /* <DEDUP_REMOVED lines=9> */
.L_x_50531:
[----:B------:R-:W2:Y:S02]  /*5c70*/  LDG.E.U16 R0, desc[UR36][R4.64] ;  /* 0x0000002404007981 */ /* 0x000ea4000c1e1500 */
[----:B--2---:R-:W-:-:S06]  /*5c80*/  HADD2.F32 R0, -RZ, R0.H0_H0 ;  /* 0x20000000ff007230 */ /* 0x004fcc0000004100 */
[----:B------:R-:W0:Y:S02]  /*5c90*/  F2I.FTZ.TRUNC.NTZ R0, R0 ;  /* 0x0000000000007305 */ /* 0x000e24000021f100 */
[----:B0-----:R-:W-:Y:S01]  /*5ca0*/  PRMT R23, R0, 0x7610, R23 ;  /* 0x0000761000177816 */ /* 0x001fe20000000017 */
[----:B------:R-:W-:Y:S06]  /*5cb0*/  BRA `(.L_x_50527) ;  /* 0x0000000800e87947 */ /* 0x000fec0003800000 */
.L_x_50530:
        /* <DEDUP_REMOVED lines=9> */
.L_x_50533:
[----:B------:R-:W2:Y:S02]  /*5d50*/  LDG.E.U16 R4, desc[UR36][R4.64] ;  /* 0x0000002404047981 */ /* 0x000ea4000c1e1500 */
[----:B--2---:R-:W-:-:S06]  /*5d60*/  HADD2.F32 R0, -RZ, R4.H0_H0 ;  /* 0x20000004ff007230 */ /* 0x004fcc0000004100 */
[----:B------:R-:W0:Y:S02]  /*5d70*/  F2I.FTZ.TRUNC.NTZ R0, R0 ;  /* 0x0000000000007305 */ /* 0x000e24000021f100 */
[----:B0-----:R-:W-:Y:S01]  /*5d80*/  PRMT R23, R0, 0x7610, R23 ;  /* 0x0000761000177816 */ /* 0x001fe20000000017 */
[----:B------:R-:W-:Y:S06]  /*5d90*/  BRA `(.L_x_50527) ;  /* 0x0000000800b07947 */ /* 0x000fec0003800000 */
.L_x_50532:
[----:B------:R-:W2:Y:S02]  /*5da0*/  LDG.E.64 R4, desc[UR36][R4.64] ;  /* 0x0000002404047981 */ /* 0x000ea4000c1e1b00 */
[----:B--2---:R0:W1:Y:S01]  /*5db0*/  F2I.F64.TRUNC R23, R4 ;  /* 0x0000000400177311 */ /* 0x004062000030d100 */
[----:B------:R-:W-:Y:S05]  /*5dc0*/  BRA `(.L_x_50527) ;  /* 0x0000000800a47947 */ /* 0x000fea0003800000 */
.L_x_50522:
        /* <DEDUP_REMOVED lines=12> */
.L_x_50536:
[----:B------:R-:W2:Y:S02]  /*5e90*/  LDG.E.64 R4, desc[UR36][R4.64] ;  /* 0x0000002404047981 */ /* 0x000ea4000c1e1b00 */
[----:B--2---:R0:W1:Y:S01]  /*5ea0*/  F2I.F64.TRUNC R23, R4 ;  /* 0x0000000400177311 */ /* 0x004062000030d100 */
[----:B------:R-:W-:Y:S05]  /*5eb0*/  BRA `(.L_x_50527) ;  /* 0x0000000800687947 */ /* 0x000fea0003800000 */
.L_x_50535:
        /* <DEDUP_REMOVED lines=27> */
.L_x_50538:
        /* <DEDUP_REMOVED lines=15> */
.L_x_50537:
[----:B------:R-:W2:Y:S02]  /*6160*/  LDG.E.U16 R0, desc[UR36][R4.64] ;  /* 0x0000002404007981 */ /* 0x000ea4000c1e1500 */
[----:B--2---:R-:W-:-:S06]  /*6170*/  IMAD.U32 R0, R0, 0x10000, RZ ;  /* 0x0001000000007824 */ /* 0x004fcc00078e00ff */
[----:B------:R-:W0:Y:S02]  /*6180*/  F2I.FTZ.TRUNC.NTZ R0, R0 ;  /* 0x0000000000007305 */ /* 0x000e24000021f100 */
[----:B0-----:R-:W-:Y:S01]  /*6190*/  PRMT R23, R0, 0x7610, R23 ;  /* 0x0000761000177816 */ /* 0x001fe20000000017 */
[----:B------:R-:W-:Y:S06]  /*61a0*/  BRA `(.L_x_50527) ;  /* 0x0000000400ac7947 */ /* 0x000fec0003800000 */
.L_x_50534:
        /* <DEDUP_REMOVED lines=10> */
.L_x_50541:
        /* <DEDUP_REMOVED lines=21> */
.L_x_50545:
[----:B------:R-:W-:Y:S05]  /*63a0*/  BSYNC.RECONVERGENT B1 ;  /* 0x0000000000017941 */ /* 0x000fea0003800200 */
.L_x_50544:
[----:B------:R-:W-:Y:S01]  /*63b0*/  IMAD.SHL.U32 R0, R0, 0x100000, RZ ;  /* 0x0010000000007824 */ /* 0x000fe200078e00ff */
[----:B------:R-:W-:-:S04]  /*63c0*/  LEA R3, R3, 0x3b800000, 0x17 ;  /* 0x3b80000003037811 */ /* 0x000fc800078eb8ff */
[----:B------:R-:W-:-:S07]  /*63d0*/  LOP3.LUT R0, R3, R0, R7, 0xfe, !PT ;  /* 0x0000000003007212 */ /* 0x000fce00078efe07 */
.L_x_50543:
[----:B------:R-:W-:Y:S05]  /*63e0*/  BSYNC.RECONVERGENT B0 ;  /* 0x0000000000007941 */ /* 0x000fea0003800200 */
.L_x_50542:
[----:B------:R-:W0:Y:S02]  /*63f0*/  F2I.FTZ.TRUNC.NTZ R0, R0 ;  /* 0x0000000000007305 */ /* 0x000e24000021f100 */
[----:B0-----:R-:W-:Y:S01]  /*6400*/  PRMT R23, R0, 0x7610, R23 ;  /* 0x0000761000177816 */ /* 0x001fe20000000017 */
[----:B------:R-:W-:Y:S06]  /*6410*/  BRA `(.L_x_50527) ;  /* 0x0000000400107947 */ /* 0x000fec0003800000 */
.L_x_50540:
        /* <DEDUP_REMOVED lines=21> */
.L_x_50549:
[----:B------:R-:W-:Y:S05]  /*6570*/  BSYNC.RECONVERGENT B1 ;  /* 0x0000000000017941 */ /* 0x000fea0003800200 */
.L_x_50548:
[----:B------:R-:W-:Y:S01]  /*6580*/  IMAD.SHL.U32 R0, R0, 0x200000, RZ ;  /* 0x0020000000007824 */ /* 0x000fe200078e00ff */
[----:B------:R-:W-:-:S04]  /*6590*/  LEA R3, R3, 0x37800000, 0x17 ;  /* 0x3780000003037811 */ /* 0x000fc800078eb8ff */
[----:B------:R-:W-:-:S07]  /*65a0*/  LOP3.LUT R0, R3, R0, R7, 0xfe, !PT ;  /* 0x0000000003007212 */ /* 0x000fce00078efe07 */
.L_x_50547:
[----:B------:R-:W-:Y:S05]  /*65b0*/  BSYNC.RECONVERGENT B0 ;  /* 0x0000000000007941 */ /* 0x000fea0003800200 */
.L_x_50546:
[----:B------:R-:W0:Y:S02]  /*65c0*/  F2I.FTZ.TRUNC.NTZ R0, R0 ;  /* 0x0000000000007305 */ /* 0x000e24000021f100 */
[----:B0-----:R-:W-:Y:S01]  /*65d0*/  PRMT R23, R0, 0x7610, R23 ;  /* 0x0000761000177816 */ /* 0x001fe20000000017 */
[----:B------:R-:W-:Y:S06]  /*65e0*/  BRA `(.L_x_50527) ;  /* 0x00000000009c7947 */ /* 0x000fec0003800000 */
.L_x_50539:
        /* <DEDUP_REMOVED lines=14> */
.L_x_50553:
[----:B------:R-:W-:Y:S05]  /*66d0*/  BSYNC.RECONVERGENT B0 ;  /* 0x0000000000007941 */ /* 0x000fea0003800200 */
.L_x_50552:
[----:B------:R-:W0:Y:S02]  /*66e0*/  F2I.FTZ.TRUNC.NTZ R0, R0 ;  /* 0x0000000000007305 */ /* 0x000e24000021f100 */
[----:B0-----:R-:W-:Y:S01]  /*66f0*/  PRMT R23, R0, 0x7610, R23 ;  /* 0x0000761000177816 */ /* 0x001fe20000000017 */
[----:B------:R-:W-:Y:S06]  /*6700*/  BRA `(.L_x_50527) ;  /* 0x0000000000547947 */ /* 0x000fec0003800000 */
.L_x_50526:
        /* <DEDUP_REMOVED lines=16> */
.L_x_50554:
[----:B------:R-:W-:Y:S01]  /*6810*/  PRMT R23, RZ, 0x7610, R23 ;  /* 0x00007610ff177816 */ /* 0x000fe20000000017 */
[----:B------:R-:W-:Y:S06]  /*6820*/  BRA `(.L_x_50527) ;  /* 0x00000000000c7947 */ /* 0x000fec0003800000 */
.L_x_50551:
[----:B------:R0:W5:Y:S01]  /*6830*/  LDG.E.U8 R23, desc[UR36][R4.64] ;  /* 0x0000002404177981 */ /* 0x000162000c1e1100 */
[----:B------:R-:W-:Y:S05]  /*6840*/  BRA `(.L_x_50527) ;  /* 0x0000000000047947 */ /* 0x000fea0003800000 */
.L_x_50550:
[----:B------:R0:W5:Y:S02]  /*6850*/  LDG.E.U8 R23, desc[UR36][R4.64] ;  /* 0x0000002404177981 */ /* 0x000164000c1e1100 */
.L_x_50527:
        /* <DEDUP_REMOVED lines=19> */
.L_x_50558:
[----:B------:R0:W5:Y:S01]  /*6990*/  LDG.E.U8 R0, desc[UR36][R4.64] ;  /* 0x0000002404007981 */ /* 0x000162000c1e1100 */
[----:B------:R-:W-:Y:S05]  /*69a0*/  BRA `(.L_x_50560) ;  /* 0x0000000c00507947 */ /* 0x000fea0003800000 */
.L_x_50557:
        /* <DEDUP_REMOVED lines=8> */
.L_x_50562:
[----:B------:R0:W5:Y:S01]  /*6a30*/  LDG.E.U8 R0, desc[UR36][R4.64] ;  /* 0x0000002404007981 */ /* 0x000162000c1e1100 */
[----:B------:R-:W-:Y:S05]  /*6a40*/  BRA `(.L_x_50560) ;  /* 0x0000000c00287947 */ /* 0x000fea0003800000 */
.L_x_50561:
[----:B------:R0:W5:Y:S01]  /*6a50*/  LDG.E.U16 R0, desc[UR36][R4.64] ;  /* 0x0000002404007981 */ /* 0x000162000c1e1500 */
[----:B------:R-:W-:Y:S05]  /*6a60*/  BRA `(.L_x_50560) ;  /* 0x0000000c00207947 */ /* 0x000fea0003800000 */
.L_x_50556:
        /* <DEDUP_REMOVED lines=9> */
.L_x_50564:
[----:B------:R-:W2:Y:S02]  /*6b00*/  LDG.E.U16 R3, desc[UR36][R4.64] ;  /* 0x0000002404037981 */ /* 0x000ea4000c1e1500 */
[----:B--2---:R-:W-:-:S06]  /*6b10*/  HADD2.F32 R3, -RZ, R3.H0_H0 ;  /* 0x20000003ff037230 */ /* 0x004fcc0000004100 */
[----:B------:R-:W0:Y:S02]  /*6b20*/  F2I.FTZ.TRUNC.NTZ R3, R3 ;  /* 0x0000000300037305 */ /* 0x000e24000021f100 */
[----:B0-----:R-:W-:Y:S01]  /*6b30*/  PRMT R0, R3, 0x7610, R0 ;  /* 0x0000761003007816 */ /* 0x001fe20000000000 */
[----:B------:R-:W-:Y:S06]  /*6b40*/  BRA `(.L_x_50560) ;  /* 0x0000000800e87947 */ /* 0x000fec0003800000 */
.L_x_50563:
        /* <DEDUP_REMOVED lines=9> */
.L_x_50566:
[----:B------:R-:W2:Y:S02]  /*6be0*/  LDG.E.U16 R4, desc[UR36][R4.64] ;  /* 0x0000002404047981 */ /* 0x000ea4000c1e1500 */
[----:B--2---:R-:W-:-:S06]  /*6bf0*/  HADD2.F32 R3, -RZ, R4.H0_H0 ;  /* 0x20000004ff037230 */ /* 0x004fcc0000004100 */
[----:B------:R-:W0:Y:S02]  /*6c00*/  F2I.FTZ.TRUNC.NTZ R3, R3 ;  /* 0x0000000300037305 */ /* 0x000e24000021f100 */
[----:B0-----:R-:W-:Y:S01]  /*6c10*/  PRMT R0, R3, 0x7610, R0 ;  /* 0x0000761003007816 */ /* 0x001fe20000000000 */
[----:B------:R-:W-:Y:S06]  /*6c20*/  BRA `(.L_x_50560) ;  /* 0x0000000800b07947 */ /* 0x000fec0003800000 */
.L_x_50565:
[----:B------:R-:W2:Y:S02]  /*6c30*/  LDG.E.64 R4, desc[UR36][R4.64] ;  /* 0x0000002404047981 */ /* 0x000ea4000c1e1b00 */
[----:B--2---:R0:W1:Y:S01]  /*6c40*/  F2I.F64.TRUNC R0, R4 ;  /* 0x0000000400007311 */ /* 0x004062000030d100 */
[----:B------:R-:W-:Y:S05]  /*6c50*/  BRA `(.L_x_50560) ;  /* 0x0000000800a47947 */ /* 0x000fea0003800000 */
.L_x_50555:
        /* <DEDUP_REMOVED lines=12> */
.L_x_50569:
[----:B------:R-:W2:Y:S02]  /*6d20*/  LDG.E.64 R4, desc[UR36][R4.64] ;  /* 0x0000002404047981 */ /* 0x000ea4000c1e1b00 */
[----:B--2---:R3:W4:Y:S01]  /*6d30*/  F2I.F64.TRUNC R0, R4 ;  /* 0x0000000400007311 */ /* 0x004722000030d100 */
[----:B------:R-:W-:Y:S05]  /*6d40*/  BRA `(.L_x_50560) ;  /* 0x0000000800687947 */ /* 0x000fea0003800000 */
.L_x_50568:
        /* <DEDUP_REMOVED lines=27> */
.L_x_50571:
        /* <DEDUP_REMOVED lines=15> */
.L_x_50570:
[----:B------:R-:W2:Y:S02]  /*6ff0*/  LDG.E.U16 R3, desc[UR36][R4.64] ;  /* 0x0000002404037981 */ /* 0x000ea4000c1e1500 */
[----:B--2---:R-:W-:-:S06]  /*7000*/  IMAD.U32 R3, R3, 0x10000, RZ ;  /* 0x0001000003037824 */ /* 0x004fcc00078e00ff */
[----:B------:R-:W0:Y:S02]  /*7010*/  F2I.FTZ.TRUNC.NTZ R3, R3 ;  /* 0x0000000300037305 */ /* 0x000e24000021f100 */
[----:B0-----:R-:W-:Y:S01]  /*7020*/  PRMT R0, R3, 0x7610, R0 ;  /* 0x0000761003007816 */ /* 0x001fe20000000000 */
[----:B------:R-:W-:Y:S06]  /*7030*/  BRA `(.L_x_50560) ;  /* 0x0000000400ac7947 */ /* 0x000fec0003800000 */
.L_x_50567:
        /* <DEDUP_REMOVED lines=10> */
.L_x_50574:
        /* <DEDUP_REMOVED lines=21> */
.L_x_50578:
[----:B------:R-:W-:Y:S05]  /*7230*/  BSYNC.RECONVERGENT B1 ;  /* 0x0000000000017941 */ /* 0x000fea0003800200 */
.L_x_50577:
[----:B------:R-:W-:Y:S01]  /*7240*/  IMAD.SHL.U32 R0, R0, 0x100000, RZ ;  /* 0x0010000000007824 */ /* 0x000fe200078e00ff */
[----:B------:R-:W-:-:S04]  /*7250*/  LEA R3, R3, 0x3b800000, 0x17 ;  /* 0x3b80000003037811 */ /* 0x000fc800078eb8ff */
[----:B------:R-:W-:-:S07]  /*7260*/  LOP3.LUT R3, R3, R0, R7, 0xfe, !PT ;  /* 0x0000000003037212 */ /* 0x000fce00078efe07 */
.L_x_50576:
[----:B------:R-:W-:Y:S05]  /*7270*/  BSYNC.RECONVERGENT B0 ;  /* 0x0000000000007941 */ /* 0x000fea0003800200 */
.L_x_50575:
[----:B------:R-:W0:Y:S02]  /*7280*/  F2I.FTZ.TRUNC.NTZ R3, R3 ;  /* 0x0000000300037305 */ /* 0x000e24000021f100 */
[----:B0-----:R-:W-:Y:S01]  /*7290*/  PRMT R0, R3, 0x7610, R0 ;  /* 0x0000761003007816 */ /* 0x001fe20000000000 */
[----:B------:R-:W-:Y:S06]  /*72a0*/  BRA `(.L_x_50560) ;  /* 0x0000000400107947 */ /* 0x000fec0003800000 */
.L_x_50573:
        /* <DEDUP_REMOVED lines=21> */
.L_x_50582:
[----:B------:R-:W-:Y:S05]  /*7400*/  BSYNC.RECONVERGENT B1 ;  /* 0x0000000000017941 */ /* 0x000fea0003800200 */
.L_x_50581:
[----:B------:R-:W-:Y:S01]  /*7410*/  IMAD.SHL.U32 R0, R0, 0x200000, RZ ;  /* 0x0020000000007824 */ /* 0x000fe200078e00ff */
[----:B------:R-:W-:-:S04]  /*7420*/  LEA R3, R3, 0x37800000, 0x17 ;  /* 0x3780000003037811 */ /* 0x000fc800078eb8ff */
[----:B------:R-:W-:-:S07]  /*7430*/  LOP3.LUT R3, R3, R0, R7, 0xfe, !PT ;  /* 0x0000000003037212 */ /* 0x000fce00078efe07 */
.L_x_50580:
[----:B------:R-:W-:Y:S05]  /*7440*/  BSYNC.RECONVERGENT B0 ;  /* 0x0000000000007941 */ /* 0x000fea0003800200 */
.L_x_50579:
[----:B------:R-:W0:Y:S02]  /*7450*/  F2I.FTZ.TRUNC.NTZ R3, R3 ;  /* 0x0000000300037305 */ /* 0x000e24000021f100 */
[----:B0-----:R-:W-:Y:S01]  /*7460*/  PRMT R0, R3, 0x7610, R0 ;  /* 0x0000761003007816 */ /* 0x001fe20000000000 */
[----:B------:R-:W-:Y:S06]  /*7470*/  BRA `(.L_x_50560) ;  /* 0x00000000009c7947 */ /* 0x000fec0003800000 */
.L_x_50572:
        /* <DEDUP_REMOVED lines=14> */
.L_x_50586:
[----:B------:R-:W-:Y:S05]  /*7560*/  BSYNC.RECONVERGENT B0 ;  /* 0x0000000000007941 */ /* 0x000fea0003800200 */
.L_x_50585:
[----:B------:R-:W0:Y:S02]  /*7570*/  F2I.FTZ.TRUNC.NTZ R3, R3 ;  /* 0x0000000300037305 */ /* 0x000e24000021f100 */
[----:B0-----:R-:W-:Y:S01]  /*7580*/  PRMT R0, R3, 0x7610, R0 ;  /* 0x0000761003007816 */ /* 0x001fe20000000000 */
[----:B------:R-:W-:Y:S06]  /*7590*/  BRA `(.L_x_50560) ;  /* 0x0000000000547947 */ /* 0x000fec0003800000 */
.L_x_50559:
        /* <DEDUP_REMOVED lines=16> */
.L_x_50587:
[----:B------:R-:W-:Y:S01]  /*76a0*/  PRMT R0, RZ, 0x7610, R0 ;  /* 0x00007610ff007816 */ /* 0x000fe20000000000 */
[----:B------:R-:W-:Y:S06]  /*76b0*/  BRA `(.L_x_50560) ;  /* 0x00000000000c7947 */ /* 0x000fec0003800000 */
.L_x_50584:
[----:B------:R1:W5:Y:S01]  /*76c0*/  LDG.E.U8 R0, desc[UR36][R4.64] ;  /* 0x0000002404007981 */ /* 0x000362000c1e1100 */
[----:B------:R-:W-:Y:S05]  /*76d0*/  BRA `(.L_x_50560) ;  /* 0x0000000000047947 */ /* 0x000fea0003800000 */
.L_x_50583:
[----:B------:R0:W5:Y:S02]  /*76e0*/  LDG.E.U8 R0, desc[UR36][R4.64] ;  /* 0x0000002404007981 */ /* 0x000164000c1e1100 */
.L_x_50560:
[----:B-----5:R-:W-:-:S04]  /*76f0*/  PRMT R3, R23, 0x8880, RZ ;  /* 0x0000888017037816 */ /* 0x020fc800000000ff */
[----:B------:R-:W-:-:S07]  /*7700*/  PRMT R3, R3, 0x7710, RZ ;  /* 0x0000771003037816 */ /* 0x000fce00000000ff */
.L_x_50521:
[----:B------:R-:W-:Y:S05]  /*7710*/  BSYNC.RECONVERGENT B6 ;  /* 0x0000000000067941 */ /* 0x000fea0003800200 */
.L_x_50520:
[----:B------:R-:W-:Y:S01]  /*7720*/  ISETP.GE.AND P0, PT, R25, R16, PT ;  /* 0x000000101900720c */ /* 0x000fe20003f06270 */
[----:B------:R-:W-:-:S12]  /*7730*/  BSSY.RECONVERGENT B0, `(.L_x_50588) ;  /* 0x000000e000007945 */ /* 0x000fd80003800200 */
[----:B------:R-:W-:Y:S05]  /*7740*/  @P0 BRA `(.L_x_50589) ;  /* 0x0000000000300947 */ /* 0x000fea0003800000 */
[----:B------:R-:W-:Y:S02]  /*7750*/  PRMT R6, R26, 0x9910, RZ ;  /* 0x000099101a067816 */ /* 0x000fe400000000ff */
[----:B01234-:R-:W-:Y:S02]  /*7760*/  PRMT R5, R24, 0x8880, RZ ;  /* 0x0000888018057816 */ /* 0x01ffe400000000ff */
[----:B------:R-:W-:-:S07]  /*7770*/  MOV R4, 0x7790 ;  /* 0x0000779000047802 */ /* 0x000fce0000000f00 */
[----:B------:R-:W-:Y:S05]  /*7780*/  CALL.REL.NOINC `($__internal_85_$__cuda_sm20_rem_s16) ;  /* 0x0000004000f07944 */ /* 0x000fea0003c00000 */
[----:B------:R-:W-:-:S04]  /*7790*/  LOP3.LUT R4, R24, R9, RZ, 0x3c, !PT ;  /* 0x0000000918047212 */ /* 0x000fc800078e3cff */
[----:B------:R-:W-:Y:S02]  /*77a0*/  PRMT R5, R4, 0x8880, RZ ;  /* 0x0000888004057816 */ /* 0x000fe400000000ff */
[----:B------:R-:W-:Y:S02]  /*77b0*/  PRMT R4, R9, 0x9910, RZ ;  /* 0x0000991009047816 */ /* 0x000fe400000000ff */
[----:B------:R-:W-:Y:S02]  /*77c0*/  ISETP.GT.AND P0, PT, R5, -0x1, PT ;  /* 0xffffffff0500780c */ /* 0x000fe40003f04270 */
[----:B------:R-:W-:Y:S02]  /*77d0*/  ISETP.NE.AND P1, PT, R4, RZ, PT ;  /* 0x000000ff0400720c */ /* 0x000fe40003f25270 */
[----:B------:R-:W-:-:S04]  /*77e0*/  SEL R24, R24, RZ, !P0 ;  /* 0x000000ff18187207 */ /* 0x000fc80004000000 */
[----:B------:R-:W-:-:S05]  /*77f0*/  SEL R24, R24, RZ, P1 ;  /* 0x000000ff18187207 */ /* 0x000fca0000800000 */
[----:B------:R-:W-:-:S07]  /*7800*/  IMAD.IADD R7, R24, 0x1, R9 ;  /* 0x0000000118077824 */ /* 0x000fce00078e0209 */
.L_x_50589:
[----:B------:R-:W-:Y:S05]  /*7810*/  BSYNC.RECONVERGENT B0 ;  /* 0x0000000000007941 */ /* 0x000fea0003800200 */
.L_x_50588:
[----:B------:R-:W-:Y:S01]  /*7820*/  VIADD R23, R25, 0x80 ;  /* 0x0000008019177836 */ /* 0x000fe20000000000 */
[----:B------:R-:W-:Y:S04]  /*7830*/  BSSY.RECONVERGENT B0, `(.L_x_50590) ;  /* 0x000000f000007945 */ /* 0x000fe80003800200 */
[----:B------:R-:W-:-:S13]  /*7840*/  ISETP.GE.AND P0, PT, R23, R16, PT ;  /* 0x000000101700720c */ /* 0x000fda0003f06270 */
[----:B------:R-:W-:Y:S05]  /*7850*/  @P0 BRA `(.L_x_50591) ;  /* 0x0000000000300947 */ /* 0x000fea0003800000 */
[----:B------:R-:W-:Y:S02]  /*7860*/  PRMT R6, R22, 0x9910, RZ ;  /* 0x0000991016067816 */ /* 0x000fe400000000ff */
[----:B01234-:R-:W-:Y:S02]  /*7870*/  PRMT R5, R19, 0x8880, RZ ;  /* 0x0000888013057816 */ /* 0x01ffe400000000ff */
[----:B------:R-:W-:-:S07]  /*7880*/  MOV R4, 0x78a0 ;  /* 0x000078a000047802 */ /* 0x000fce0000000f00 */
[----:B------:R-:W-:Y:S05]  /*7890*/  CALL.REL.NOINC `($__internal_85_$__cuda_sm20_rem_s16) ;  /* 0x0000004000ac7944 */ /* 0x000fea0003c00000 */
[----:B------:R-:W-:Y:S02]  /*78a0*/  LOP3.LUT R4, R19, R9, RZ, 0x3c, !PT ;  /* 0x0000000913047212 */ /* 0x000fe400078e3cff */
[----:B------:R-:W-:Y:S02]  /*78b0*/  PRMT R5, R9, 0x9910, RZ ;  /* 0x0000991009057816 */ /* 0x000fe400000000ff */
[----:B------:R-:W-:Y:S02]  /*78c0*/  PRMT R4, R4, 0x8880, RZ ;  /* 0x0000888004047816 */ /* 0x000fe400000000ff */
[----:B------:R-:W-:Y:S02]  /*78d0*/  ISETP.NE.AND P1, PT, R5, RZ, PT ;  /* 0x000000ff0500720c */ /* 0x000fe40003f25270 */
[----:B------:R-:W-:-:S04]  /*78e0*/  ISETP.GT.AND P0, PT, R4, -0x1, PT ;  /* 0xffffffff0400780c */ /* 0x000fc80003f04270 */
[----:B------:R-:W-:-:S04]  /*78f0*/  SEL R19, R19, RZ, !P0 ;  /* 0x000000ff13137207 */ /* 0x000fc80004000000 */
[----:B------:R-:W-:-:S05]  /*7900*/  SEL R22, R19, RZ, P1 ;  /* 0x000000ff13167207 */ /* 0x000fca0000800000 */
[----:B------:R-:W-:-:S07]  /*7910*/  IMAD.IADD R22, R22, 0x1, R9 ;  /* 0x0000000116167824 */ /* 0x000fce00078e0209 */
.L_x_50591:
[----:B------:R-:W-:Y:S05]  /*7920*/  BSYNC.RECONVERGENT B0 ;  /* 0x0000000000007941 */ /* 0x000fea0003800200 */
.L_x_50590:
[----:B01234-:R-:W-:Y:S01]  /*7930*/  VIADD R5, R25, 0x100 ;  /* 0x0000010019057836 */ /* 0x01ffe20000000000 */
[----:B------:R-:W-:Y:S04]  /*7940*/  BSSY.RECONVERGENT B0, `(.L_x_50592) ;  /* 0x000000f000007945 */ /* 0x000fe80003800200 */
[----:B------:R-:W-:-:S13]  /*7950*/  ISETP.GE.AND P0, PT, R5, R16, PT ;  /* 0x000000100500720c */ /* 0x000fda0003f06270 */
[----:B------:R-:W-:Y:S05]  /*7960*/  @P0 BRA `(.L_x_50593) ;  /* 0x0000000000300947 */ /* 0x000fea0003800000 */
[----:B------:R-:W-:Y:S02]  /*7970*/  PRMT R6, R17, 0x9910, RZ ;  /* 0x0000991011067816 */ /* 0x000fe400000000ff */
[----:B------:R-:W-:Y:S02]  /*7980*/  PRMT R5, R18, 0x8880, RZ ;  /* 0x0000888012057816 */ /* 0x000fe400000000ff */
        /* <DEDUP_REMOVED lines=10> */
.L_x_50593:
[----:B------:R-:W-:Y:S05]  /*7a30*/  BSYNC.RECONVERGENT B0 ;  /* 0x0000000000007941 */ /* 0x000fea0003800200 */
.L_x_50592:
[----:B------:R-:W-:Y:S01]  /*7a40*/  VIADD R5, R25, 0x180 ;  /* 0x0000018019057836 */ /* 0x000fe20000000000 */
        /* <DEDUP_REMOVED lines=15> */
.L_x_50595:
[----:B------:R-:W-:Y:S05]  /*7b40*/  BSYNC.RECONVERGENT B0 ;  /* 0x0000000000007941 */ /* 0x000fea0003800200 */
.L_x_50594:
        /* <DEDUP_REMOVED lines=26> */
.L_x_50602:
[----:B------:R0:W-:Y:S01]  /*7cf0*/  STG.E.U8 desc[UR36][R8.64], R7 ;  /* 0x0000000708007986 */ /* 0x0001e2000c101124 */
[----:B------:R-:W-:Y:S01]  /*7d00*/  IMAD.MOV.U32 R25, RZ, RZ, R23 ;  /* 0x000000ffff197224 */ /* 0x000fe200078e0017 */
[----:B------:R-:W-:Y:S06]  /*7d10*/  BRA `(.L_x_50604) ;  /* 0x0000000c00d47947 */ /* 0x000fec0003800000 */
.L_x_50601:
        /* <DEDUP_REMOVED lines=13> */
.L_x_50606:
[----:B------:R-:W-:Y:S01]  /*7df0*/  LOP3.LUT R7, R7, 0xffff, RZ, 0xc0, !PT ;  /* 0x0000ffff07077812 */ /* 0x000fe200078ec0ff */
[----:B------:R-:W-:-:S03]  /*7e00*/  IMAD.MOV.U32 R25, RZ, RZ, R23 ;  /* 0x000000ffff197224 */ /* 0x000fc600078e0017 */
[----:B------:R-:W-:-:S05]  /*7e10*/  PRMT R3, R7, 0x8880, RZ ;  /* 0x0000888007037816 */ /* 0x000fca00000000ff */
[----:B------:R0:W-:Y:S01]  /*7e20*/  STG.E desc[UR36][R8.64], R3 ;  /* 0x0000000308007986 */ /* 0x0001e2000c101924 */
[----:B------:R-:W-:Y:S05]  /*7e30*/  BRA `(.L_x_50604) ;  /* 0x0000000c008c7947 */ /* 0x000fea0003800000 */
.L_x_50605:
[----:B------:R-:W-:Y:S01]  /*7e40*/  PRMT R3, R7, 0x8880, RZ ;  /* 0x0000888007037816 */ /* 0x000fe200000000ff */
[----:B------:R-:W-:-:S03]  /*7e50*/  IMAD.MOV.U32 R25, RZ, RZ, R23 ;  /* 0x000000ffff197224 */ /* 0x000fc600078e0017 */
[----:B------:R-:W-:-:S05]  /*7e60*/  PRMT R3, R3, 0x7710, RZ ;  /* 0x0000771003037816 */ /* 0x000fca00000000ff */
[----:B------:R0:W-:Y:S01]  /*7e70*/  STG.E.U16 desc[UR36][R8.64], R3 ;  /* 0x0000000308007986 */ /* 0x0001e2000c101524 */
[----:B------:R-:W-:Y:S05]  /*7e80*/  BRA `(.L_x_50604) ;  /* 0x0000000c00787947 */ /* 0x000fea0003800000 */
.L_x_50600:
        /* <DEDUP_REMOVED lines=10> */
.L_x_50608:
[----:B------:R-:W0:Y:S01]  /*7f30*/  I2F.S8 R0, R7 ;  /* 0x0000000700007306 */ /* 0x000e220000001400 */
[----:B------:R-:W-:Y:S01]  /*7f40*/  IMAD.MOV.U32 R25, RZ, RZ, R23 ;  /* 0x000000ffff197224 */ /* 0x000fe200078e0017 */
[----:B0-----:R-:W-:-:S05]  /*7f50*/  F2FP.F16.F32.PACK_AB R0, RZ, R0 ;  /* 0x00000000ff00723e */ /* 0x001fca00000000ff */
[----:B------:R1:W-:Y:S01]  /*7f60*/  STG.E.U16 desc[UR36][R8.64], R0 ;  /* 0x0000000008007986 */ /* 0x0003e2000c101524 */
[----:B------:R-:W-:Y:S05]  /*7f70*/  BRA `(.L_x_50604) ;  /* 0x0000000c003c7947 */ /* 0x000fea0003800000 */
.L_x_50607:
        /* <DEDUP_REMOVED lines=11> */
.L_x_50610:
[----:B------:R-:W0:Y:S01]  /*8030*/  I2F.S8 R7, R7 ;  /* 0x0000000700077306 */ /* 0x000e220000001400 */
[----:B------:R-:W-:Y:S01]  /*8040*/  IMAD.MOV.U32 R25, RZ, RZ, R23 ;  /* 0x000000ffff197224 */ /* 0x000fe200078e0017 */
[----:B0-----:R-:W-:-:S04]  /*8050*/  F2FP.F16.F32.PACK_AB R3, RZ, R7 ;  /* 0x00000007ff03723e */ /* 0x001fc800000000ff */
[----:B------:R-:W-:-:S05]  /*8060*/  PRMT R3, R3, 0x5410, RZ ;  /* 0x0000541003037816 */ /* 0x000fca00000000ff */
[----:B------:R4:W-:Y:S01]  /*8070*/  STG.E desc[UR36][R8.64], R3 ;  /* 0x0000000308007986 */ /* 0x0009e2000c101924 */
[----:B------:R-:W-:Y:S05]  /*8080*/  BRA `(.L_x_50604) ;  /* 0x0000000800f87947 */ /* 0x000fea0003800000 */
.L_x_50609:
[----:B------:R-:W-:Y:S01]  /*8090*/  PRMT R4, R7, 0x8880, RZ ;  /* 0x0000888007047816 */ /* 0x000fe200000000ff */
[----:B------:R-:W-:-:S03]  /*80a0*/  IMAD.MOV.U32 R25, RZ, RZ, R23 ;  /* 0x000000ffff197224 */ /* 0x000fc600078e0017 */
[----:B------:R-:W-:-:S06]  /*80b0*/  PRMT R4, R4, 0x7710, RZ ;  /* 0x0000771004047816 */ /* 0x000fcc00000000ff */
[----:B------:R-:W0:Y:S02]  /*80c0*/  I2F.F64.S16 R4, R4 ;  /* 0x0000000400047312 */ /* 0x000e240000101c00 */
[----:B0-----:R2:W-:Y:S01]  /*80d0*/  STG.E.64 desc[UR36][R8.64], R4 ;  /* 0x0000000408007986 */ /* 0x0015e2000c101b24 */
[----:B------:R-:W-:Y:S05]  /*80e0*/  BRA `(.L_x_50604) ;  /* 0x0000000800e07947 */ /* 0x000fea0003800000 */
.L_x_50599:
        /* <DEDUP_REMOVED lines=13> */
.L_x_50613:
[----:B------:R-:W-:Y:S02]  /*81c0*/  PRMT R4, R7, 0x8880, RZ ;  /* 0x0000888007047816 */ /* 0x000fe400000000ff */
[----:B------:R-:W-:Y:S01]  /*81d0*/  CS2R R6, SRZ ;  /* 0x0000000000067805 */ /* 0x000fe2000001ff00 */
[----:B------:R-:W-:Y:S01]  /*81e0*/  IMAD.MOV.U32 R25, RZ, RZ, R23 ;  /* 0x000000ffff197224 */ /* 0x000fe200078e0017 */
[----:B------:R-:W-:-:S06]  /*81f0*/  PRMT R4, R4, 0x7710, RZ ;  /* 0x0000771004047816 */ /* 0x000fcc00000000ff */
[----:B------:R-:W0:Y:S02]  /*8200*/  I2F.F64.S16 R4, R4 ;  /* 0x0000000400047312 */ /* 0x000e240000101c00 */
[----:B0-----:R0:W-:Y:S01]  /*8210*/  STG.E.128 desc[UR36][R8.64], R4 ;  /* 0x0000000408007986 */ /* 0x0011e2000c101d24 */
[----:B------:R-:W-:Y:S05]  /*8220*/  BRA `(.L_x_50604) ;  /* 0x0000000800907947 */ /* 0x000fea0003800000 */
.L_x_50612:
        /* <DEDUP_REMOVED lines=19> */
.L_x_50617:
[----:B------:R-:W-:Y:S05]  /*8360*/  BSYNC.RECONVERGENT B0 ;  /* 0x0000000000007941 */ /* 0x000fea0003800200 */
.L_x_50616:
[----:B------:R-:W-:Y:S01]  /*8370*/  LOP3.LUT R5, R0, 0x80, R5, 0xf8, !PT ;  /* 0x0000008000057812 */ /* 0x000fe200078ef805 */
[----:B------:R-:W-:-:S04]  /*8380*/  IMAD.MOV.U32 R25, RZ, RZ, R23 ;  /* 0x000000ffff197224 */ /* 0x000fc800078e0017 */
[----:B------:R0:W-:Y:S01]  /*8390*/  STG.E.U8 desc[UR36][R8.64], R5 ;  /* 0x0000000508007986 */ /* 0x0001e2000c101124 */
[----:B------:R-:W-:Y:S05]  /*83a0*/  BRA `(.L_x_50604) ;  /* 0x0000000800307947 */ /* 0x000fea0003800000 */
.L_x_50615:
        /* <DEDUP_REMOVED lines=15> */
.L_x_50619:
[----:B------:R-:W-:Y:S05]  /*84a0*/  BSYNC.RECONVERGENT B0 ;  /* 0x0000000000007941 */ /* 0x000fea0003800200 */
.L_x_50618:
[----:B------:R-:W-:Y:S01]  /*84b0*/  LOP3.LUT R5, R0, 0x80, R5, 0xf8, !PT ;  /* 0x0000008000057812 */ /* 0x000fe200078ef805 */
[----:B------:R-:W-:-:S04]  /*84c0*/  IMAD.MOV.U32 R25, RZ, RZ, R23 ;  /* 0x000000ffff197224 */ /* 0x000fc800078e0017 */
[----:B------:R0:W-:Y:S01]  /*84d0*/  STG.E.U8 desc[UR36][R8.64], R5 ;  /* 0x0000000508007986 */ /* 0x0001e2000c101124 */
[----:B------:R-:W-:Y:S05]  /*84e0*/  BRA `(.L_x_50604) ;  /* 0x0000000400e07947 */ /* 0x000fea0003800000 */
.L_x_50614:
[----:B------:R-:W0:Y:S01]  /*84f0*/  I2F.S8 R0, R7 ;  /* 0x0000000700007306 */ /* 0x000e220000001400 */
[----:B------:R-:W-:Y:S01]  /*8500*/  IMAD.MOV.U32 R25, RZ, RZ, R23 ;  /* 0x000000ffff197224 */ /* 0x000fe200078e0017 */
[----:B0-----:R-:W-:-:S05]  /*8510*/  F2FP.BF16.F32.PACK_AB R0, RZ, R0 ;  /* 0x00000000ff00723e */ /* 0x001fca00000010ff */
[----:B------:R0:W-:Y:S01]  /*8520*/  STG.E.U16 desc[UR36][R8.64], R0 ;  /* 0x0000000008007986 */ /* 0x0001e2000c101524 */
[----:B------:R-:W-:Y:S05]  /*8530*/  BRA `(.L_x_50604) ;  /* 0x0000000400cc7947 */ /* 0x000fea0003800000 */
.L_x_50611:
        /* <DEDUP_REMOVED lines=13> */
.L_x_50622:
        /* <DEDUP_REMOVED lines=13> */
.L_x_50625:
[----:B------:R-:W-:-:S04]  /*86e0*/  SHF.R.U32.HI R0, RZ, 0x14, R3 ;  /* 0x00000014ff007819 */ /* 0x000fc80000011603 */
[----:B------:R-:W-:-:S04]  /*86f0*/  LOP3.LUT R0, R0, 0x1, RZ, 0xc0, !PT ;  /* 0x0000000100007812 */ /* 0x000fc800078ec0ff */
[----:B------:R-:W-:-:S04]  /*8700*/  IADD3 R0, PT, PT, R3, 0x487ffff, R0 ;  /* 0x0487ffff03007810 */ /* 0x000fc80007ffe000 */
[----:B------:R-:W-:-:S04]  /*8710*/  SHF.R.U32.HI R0, RZ, 0x14, R0 ;  /* 0x00000014ff007819 */ /* 0x000fc80000011600 */
[----:B------:R-:W-:-:S07]  /*8720*/  LOP3.LUT R0, R0, 0xff, RZ, 0xc0, !PT ;  /* 0x000000ff00007812 */ /* 0x000fce00078ec0ff */
.L_x_50626:
[----:B------:R-:W-:-:S04]  /*8730*/  SHF.R.U32.HI R3, RZ, 0x18, R3 ;  /* 0x00000018ff037819 */ /* 0x000fc80000011603 */
[----:B------:R-:W-:-:S04]  /*8740*/  LOP3.LUT R0, R0, 0x80, R3, 0xf8, !PT ;  /* 0x0000008000007812 */ /* 0x000fc800078ef803 */
[----:B------:R-:W-:-:S07]  /*8750*/  PRMT R4, R0, 0x7610, R4 ;  /* 0x0000761000047816 */ /* 0x000fce0000000004 */
.L_x_50624:
[----:B------:R-:W-:Y:S05]  /*8760*/  BSYNC.RECONVERGENT B0 ;  /* 0x0000000000007941 */ /* 0x000fea0003800200 */
.L_x_50623:
[----:B------:R0:W-:Y:S01]  /*8770*/  STG.E.U8 desc[UR36][R8.64], R4 ;  /* 0x0000000408007986 */ /* 0x0001e2000c101124 */
[----:B------:R-:W-:Y:S01]  /*8780*/  IMAD.MOV.U32 R25, RZ, RZ, R23 ;  /* 0x000000ffff197224 */ /* 0x000fe200078e0017 */
[----:B------:R-:W-:Y:S06]  /*8790*/  BRA `(.L_x_50604) ;  /* 0x0000000400347947 */ /* 0x000fec0003800000 */
.L_x_50621:
        /* <DEDUP_REMOVED lines=13> */
.L_x_50629:
[----:B------:R-:W-:-:S04]  /*8870*/  SHF.R.U32.HI R0, RZ, 0x15, R3 ;  /* 0x00000015ff007819 */ /* 0x000fc80000011603 */
[----:B------:R-:W-:-:S04]  /*8880*/  LOP3.LUT R0, R0, 0x1, RZ, 0xc0, !PT ;  /* 0x0000000100007812 */ /* 0x000fc800078ec0ff */
[----:B------:R-:W-:-:S04]  /*8890*/  IADD3 R0, PT, PT, R3, 0x88fffff, R0 ;  /* 0x088fffff03007810 */ /* 0x000fc80007ffe000 */
[----:B------:R-:W-:-:S04]  /*88a0*/  SHF.R.U32.HI R0, RZ, 0x15, R0 ;  /* 0x00000015ff007819 */ /* 0x000fc80000011600 */
[----:B------:R-:W-:-:S07]  /*88b0*/  LOP3.LUT R0, R0, 0xff, RZ, 0xc0, !PT ;  /* 0x000000ff00007812 */ /* 0x000fce00078ec0ff */
.L_x_50630:
[----:B------:R-:W-:-:S04]  /*88c0*/  SHF.R.U32.HI R3, RZ, 0x18, R3 ;  /* 0x00000018ff037819 */ /* 0x000fc80000011603 */
[----:B------:R-:W-:-:S04]  /*88d0*/  LOP3.LUT R0, R0, 0x80, R3, 0xf8, !PT ;  /* 0x0000008000007812 */ /* 0x000fc800078ef803 */
[----:B------:R-:W-:-:S07]  /*88e0*/  PRMT R4, R0, 0x7610, R4 ;  /* 0x0000761000047816 */ /* 0x000fce0000000004 */
.L_x_50628:
[----:B------:R-:W-:Y:S05]  /*88f0*/  BSYNC.RECONVERGENT B0 ;  /* 0x0000000000007941 */ /* 0x000fea0003800200 */
.L_x_50627:
[----:B------:R0:W-:Y:S01]  /*8900*/  STG.E.U8 desc[UR36][R8.64], R4 ;  /* 0x0000000408007986 */ /* 0x0001e2000c101124 */
[----:B------:R-:W-:Y:S01]  /*8910*/  IMAD.MOV.U32 R25, RZ, RZ, R23 ;  /* 0x000000ffff197224 */ /* 0x000fe200078e0017 */
[----:B------:R-:W-:Y:S06]  /*8920*/  BRA `(.L_x_50604) ;  /* 0x0000000000d07947 */ /* 0x000fec0003800000 */
.L_x_50620:
[----:B------:R-:W-:-:S13]  /*8930*/  ISETP.NE.AND P0, PT, R0, 0x1c, PT ;  /* 0x0000001c0000780c */ /* 0x000fda0003f05270 */
[----:B------:R-:W-:Y:S05]  /*8940*/  @!P0 BRA `(.L_x_50631) ;  /* 0x0000000000b88947 */ /* 0x000fea0003800000 */
[----:B------:R-:W-:-:S13]  /*8950*/  ISETP.NE.AND P0, PT, R0, 0x1d, PT ;  /* 0x0000001d0000780c */ /* 0x000fda0003f05270 */
[----:B------:R-:W-:Y:S05]  /*8960*/  @!P0 BRA `(.L_x_50632) ;  /* 0x0000000000948947 */ /* 0x000fea0003800000 */
[----:B------:R-:W-:-:S13]  /*8970*/  ISETP.NE.AND P0, PT, R0, 0x2c, PT ;  /* 0x0000002c0000780c */ /* 0x000fda0003f05270 */
[----:B------:R-:W-:Y:S05]  /*8980*/  @!P0 BRA `(.L_x_50633) ;  /* 0x0000000000488947 */ /* 0x000fea0003800000 */
.L_x_50603:
        /* <DEDUP_REMOVED lines=16> */
.L_x_50634:
[----:B------:R-:W-:Y:S01]  /*8a90*/  IMAD.MOV.U32 R25, RZ, RZ, R23 ;  /* 0x000000ffff197224 */ /* 0x000fe200078e0017 */
[----:B------:R-:W-:Y:S06]  /*8aa0*/  BRA `(.L_x_50604) ;  /* 0x0000000000707947 */ /* 0x000fec0003800000 */
.L_x_50633:
[----:B------:R-:W0:Y:S01]  /*8ab0*/  I2F.S8 R6, R7 ;  /* 0x0000000700067306 */ /* 0x000e220000001400 */
        /* <DEDUP_REMOVED lines=16> */
.L_x_50632:
[----:B------:R-:W-:Y:S01]  /*8bc0*/  LOP3.LUT R7, R7, 0xffff, RZ, 0xc0, !PT ;  /* 0x0000ffff07077812 */ /* 0x000fe200078ec0ff */
[----:B------:R-:W-:-:S03]  /*8bd0*/  IMAD.MOV.U32 R25, RZ, RZ, R23 ;  /* 0x000000ffff197224 */ /* 0x000fc600078e0017 */
[----:B------:R-:W-:-:S05]  /*8be0*/  PRMT R7, R7, 0x8880, RZ ;  /* 0x0000888007077816 */ /* 0x000fca00000000ff */
[----:B------:R-:W-:-:S05]  /*8bf0*/  IMAD.MOV.U32 R4, RZ, RZ, R7 ;  /* 0x000000ffff047224 */ /* 0x000fca00078e0007 */
[----:B------:R-:W-:-:S05]  /*8c00*/  SHF.R.S32.HI R5, RZ, 0x1f, R4 ;  /* 0x0000001fff057819 */ /* 0x000fca0000011404 */
[----:B------:R0:W-:Y:S01]  /*8c10*/  STG.E.64 desc[UR36][R8.64], R4 ;  /* 0x0000000408007986 */ /* 0x0001e2000c101b24 */
[----:B------:R-:W-:Y:S05]  /*8c20*/  BRA `(.L_x_50604) ;  /* 0x0000000000107947 */ /* 0x000fea0003800000 */
.L_x_50631:
[----:B------:R-:W-:Y:S01]  /*8c30*/  LOP3.LUT R7, R7, 0xffff, RZ, 0xc0, !PT ;  /* 0x0000ffff07077812 */ /* 0x000fe200078ec0ff */
[----:B------:R-:W-:-:S03]  /*8c40*/  IMAD.MOV.U32 R25, RZ, RZ, R23 ;  /* 0x000000ffff197224 */ /* 0x000fc600078e0017 */
[----:B------:R-:W-:-:S05]  /*8c50*/  PRMT R3, R7, 0x8880, RZ ;  /* 0x0000888007037816 */ /* 0x000fca00000000ff */
[----:B------:R0:W-:Y:S02]  /*8c60*/  STG.E desc[UR36][R8.64], R3 ;  /* 0x0000000308007986 */ /* 0x0001e4000c101924 */
.L_x_50604:
        /* <DEDUP_REMOVED lines=23> */
.L_x_50639:
[----:B------:R0:W-:Y:S01]  /*8de0*/  STG.E.U8 desc[UR36][R8.64], R22 ;  /* 0x0000001608007986 */ /* 0x0001e2000c101124 */
[----:B------:R-:W-:Y:S05]  /*8df0*/  BRA `(.L_x_50641) ;  /* 0x0000000c00807947 */ /* 0x000fea0003800000 */
.L_x_50638:
        /* <DEDUP_REMOVED lines=12> */
.L_x_50643:
[----:B------:R-:W-:-:S04]  /*8ec0*/  LOP3.LUT R22, R22, 0xffff, RZ, 0xc0, !PT ;  /* 0x0000ffff16167812 */ /* 0x000fc800078ec0ff */
[----:B------:R-:W-:-:S05]  /*8ed0*/  PRMT R3, R22, 0x8880, RZ ;  /* 0x0000888016037816 */ /* 0x000fca00000000ff */
[----:B------:R0:W-:Y:S01]  /*8ee0*/  STG.E desc[UR36][R8.64], R3 ;  /* 0x0000000308007986 */ /* 0x0001e2000c101924 */
[----:B------:R-:W-:Y:S05]  /*8ef0*/  BRA `(.L_x_50641) ;  /* 0x0000000c00407947 */ /* 0x000fea0003800000 */
.L_x_50642:
[----:B------:R-:W-:-:S04]  /*8f00*/  PRMT R3, R22, 0x8880, RZ ;  /* 0x0000888016037816 */ /* 0x000fc800000000ff */
[----:B------:R-:W-:-:S05]  /*8f10*/  PRMT R3, R3, 0x7710, RZ ;  /* 0x0000771003037816 */ /* 0x000fca00000000ff */
[----:B------:R0:W-:Y:S01]  /*8f20*/  STG.E.U16 desc[UR36][R8.64], R3 ;  /* 0x0000000308007986 */ /* 0x0001e2000c101524 */
[----:B------:R-:W-:Y:S05]  /*8f30*/  BRA `(.L_x_50641) ;  /* 0x0000000c00307947 */ /* 0x000fea0003800000 */
.L_x_50637:
        /* <DEDUP_REMOVED lines=9> */
.L_x_50645:
[----:B------:R-:W0:Y:S02]  /*8fd0*/  I2F.S8 R0, R22 ;  /* 0x0000001600007306 */ /* 0x000e240000001400 */
[----:B0-----:R-:W-:-:S05]  /*8fe0*/  F2FP.F16.F32.PACK_AB R0, RZ, R0 ;  /* 0x00000000ff00723e */ /* 0x001fca00000000ff */
[----:B------:R4:W-:Y:S01]  /*8ff0*/  STG.E.U16 desc[UR36][R8.64], R0 ;  /* 0x0000000008007986 */ /* 0x0009e2000c101524 */
[----:B------:R-:W-:Y:S05]  /*9000*/  BRA `(.L_x_50641) ;  /* 0x0000000800fc7947 */ /* 0x000fea0003800000 */
.L_x_50644:
        /* <DEDUP_REMOVED lines=10> */
.L_x_50647:
[----:B------:R-:W0:Y:S02]  /*90b0*/  I2F.S8 R22, R22 ;  /* 0x0000001600167306 */ /* 0x000e240000001400 */
[----:B0-----:R-:W-:-:S04]  /*90c0*/  F2FP.F16.F32.PACK_AB R3, RZ, R22 ;  /* 0x00000016ff03723e */ /* 0x001fc800000000ff */
[----:B------:R-:W-:-:S05]  /*90d0*/  PRMT R3, R3, 0x5410, RZ ;  /* 0x0000541003037816 */ /* 0x000fca00000000ff */
[----:B------:R2:W-:Y:S01]  /*90e0*/  STG.E desc[UR36][R8.64], R3 ;  /* 0x0000000308007986 */ /* 0x0005e2000c101924 */
[----:B------:R-:W-:Y:S05]  /*90f0*/  BRA `(.L_x_50641) ;  /* 0x0000000800c07947 */ /* 0x000fea0003800000 */
.L_x_50646:
[----:B------:R-:W-:-:S04]  /*9100*/  PRMT R4, R22, 0x8880, RZ ;  /* 0x0000888016047816 */ /* 0x000fc800000000ff */
[----:B------:R-:W-:-:S06]  /*9110*/  PRMT R4, R4, 0x7710, RZ ;  /* 0x0000771004047816 */ /* 0x000fcc00000000ff */
[----:B------:R-:W0:Y:S02]  /*9120*/  I2F.F64.S16 R4, R4 ;  /* 0x0000000400047312 */ /* 0x000e240000101c00 */
[----:B0-----:R0:W-:Y:S01]  /*9130*/  STG.E.64 desc[UR36][R8.64], R4 ;  /* 0x0000000408007986 */ /* 0x0011e2000c101b24 */
[----:B------:R-:W-:Y:S05]  /*9140*/  BRA `(.L_x_50641) ;  /* 0x0000000800ac7947 */ /* 0x000fea0003800000 */
.L_x_50636:
        /* <DEDUP_REMOVED lines=14> */
.L_x_50651:
        /* <DEDUP_REMOVED lines=17> */
.L_x_50654:
[----:B------:R-:W-:-:S04]  /*9340*/  SHF.R.U32.HI R3, RZ, 0x18, R5 ;  /* 0x00000018ff037819 */ /* 0x000fc80000011605 */
[----:B------:R-:W-:-:S04]  /*9350*/  LOP3.LUT R0, R0, 0x80, R3, 0xf8, !PT ;  /* 0x0000008000007812 */ /* 0x000fc800078ef803 */
[----:B------:R-:W-:-:S07]  /*9360*/  PRMT R4, R0, 0x7610, R4 ;  /* 0x0000761000047816 */ /* 0x000fce0000000004 */
.L_x_50653:
[----:B------:R-:W-:Y:S05]  /*9370*/  BSYNC.RECONVERGENT B0 ;  /* 0x0000000000007941 */ /* 0x000fea0003800200 */
.L_x_50652:
[----:B------:R0:W-:Y:S01]  /*9380*/  STG.E.U8 desc[UR36][R8.64], R4 ;  /* 0x0000000408007986 */ /* 0x0001e2000c101124 */
[----:B------:R-:W-:Y:S05]  /*9390*/  BRA `(.L_x_50641) ;  /* 0x0000000800187947 */ /* 0x000fea0003800000 */
.L_x_50650:
        /* <DEDUP_REMOVED lines=17> */
.L_x_50657:
[----:B------:R-:W-:-:S04]  /*94b0*/  SHF.R.U32.HI R3, RZ, 0x18, R5 ;  /* 0x00000018ff037819 */ /* 0x000fc80000011605 */
[----:B------:R-:W-:-:S04]  /*94c0*/  LOP3.LUT R0, R0, 0x80, R3, 0xf8, !PT ;  /* 0x0000008000007812 */ /* 0x000fc800078ef803 */
[----:B------:R-:W-:-:S07]  /*94d0*/  PRMT R4, R0, 0x7610, R4 ;  /* 0x0000761000047816 */ /* 0x000fce0000000004 */
.L_x_50656:
[----:B------:R-:W-:Y:S05]  /*94e0*/  BSYNC.RECONVERGENT B0 ;  /* 0x0000000000007941 */ /* 0x000fea0003800200 */
.L_x_50655:
[----:B------:R0:W-:Y:S01]  /*94f0*/  STG.E.U8 desc[UR36][R8.64], R4 ;  /* 0x0000000408007986 */ /* 0x0001e2000c101124 */
[----:B------:R-:W-:Y:S05]  /*9500*/  BRA `(.L_x_50641) ;  /* 0x0000000400bc7947 */ /* 0x000fea0003800000 */
.L_x_50649:
        /* <DEDUP_REMOVED lines=22> */
.L_x_50659:
[----:B------:R-:W-:-:S04]  /*9670*/  LOP3.LUT R22, R22, 0xffff, RZ, 0xc0, !PT ;  /* 0x0000ffff16167812 */ /* 0x000fc800078ec0ff */
[----:B------:R-:W-:-:S05]  /*9680*/  PRMT R22, R22, 0x8880, RZ ;  /* 0x0000888016167816 */ /* 0x000fca00000000ff */
[----:B------:R-:W-:-:S05]  /*9690*/  IMAD.MOV.U32 R4, RZ, RZ, R22 ;  /* 0x000000ffff047224 */ /* 0x000fca00078e0016 */
[----:B------:R-:W-:-:S05]  /*96a0*/  SHF.R.S32.HI R5, RZ, 0x1f, R4 ;  /* 0x0000001fff057819 */ /* 0x000fca0000011404 */
[----:B------:R0:W-:Y:S01]  /*96b0*/  STG.E.64 desc[UR36][R8.64], R4 ;  /* 0x0000000408007986 */ /* 0x0001e2000c101b24 */
[----:B------:R-:W-:Y:S05]  /*96c0*/  BRA `(.L_x_50641) ;  /* 0x00000004004c7947 */ /* 0x000fea0003800000 */
.L_x_50658:
[----:B------:R-:W-:-:S04]  /*96d0*/  LOP3.LUT R22, R22, 0xffff, RZ, 0xc0, !PT ;  /* 0x0000ffff16167812 */ /* 0x000fc800078ec0ff */
[----:B------:R-:W-:-:S05]  /*96e0*/  PRMT R3, R22, 0x8880, RZ ;  /* 0x0000888016037816 */ /* 0x000fca00000000ff */
[----:B------:R0:W-:Y:S01]  /*96f0*/  STG.E desc[UR36][R8.64], R3 ;  /* 0x0000000308007986 */ /* 0x0001e2000c101924 */
[----:B------:R-:W-:Y:S05]  /*9700*/  BRA `(.L_x_50641) ;  /* 0x00000004003c7947 */ /* 0x000fea0003800000 */
.L_x_50648:
        /* <DEDUP_REMOVED lines=10> */
.L_x_50661:
[----:B------:R-:W-:Y:S02]  /*97b0*/  PRMT R4, R22, 0x8880, RZ ;  /* 0x0000888016047816 */ /* 0x000fe400000000ff */
[----:B------:R-:W-:Y:S02]  /*97c0*/  CS2R R6, SRZ ;  /* 0x0000000000067805 */ /* 0x000fe4000001ff00 */
[----:B------:R-:W-:-:S06]  /*97d0*/  PRMT R4, R4, 0x7710, RZ ;  /* 0x0000771004047816 */ /* 0x000fcc00000000ff */
[----:B------:R-:W0:Y:S02]  /*97e0*/  I2F.F64.S16 R4, R4 ;  /* 0x0000000400047312 */ /* 0x000e240000101c00 */
[----:B0-----:R0:W-:Y:S01]  /*97f0*/  STG.E.128 desc[UR36][R8.64], R4 ;  /* 0x0000000408007986 */ /* 0x0011e2000c101d24 */
[----:B------:R-:W-:Y:S05]  /*9800*/  BRA `(.L_x_50641) ;  /* 0x0000000000fc7947 */ /* 0x000fea0003800000 */
.L_x_50660:
[----:B------:R-:W-:-:S13]  /*9810*/  ISETP.NE.AND P0, PT, R0, 0xf, PT ;  /* 0x0000000f0000780c */ /* 0x000fda0003f05270 */
[----:B------:R-:W-:Y:S05]  /*9820*/  @!P0 BRA `(.L_x_50662) ;  /* 0x0000000000e88947 */ /* 0x000fea0003800000 */
[----:B------:R-:W-:-:S13]  /*9830*/  ISETP.NE.AND P0, PT, R0, 0x17, PT ;  /* 0x000000170000780c */ /* 0x000fda0003f05270 */
[----:B------:R-:W-:Y:S05]  /*9840*/  @!P0 BRA `(.L_x_50663) ;  /* 0x0000000000908947 */ /* 0x000fea0003800000 */
[----:B------:R-:W-:-:S13]  /*9850*/  ISETP.NE.AND P0, PT, R0, 0x18, PT ;  /* 0x000000180000780c */ /* 0x000fda0003f05270 */
[----:B------:R-:W-:Y:S05]  /*9860*/  @!P0 BRA `(.L_x_50664) ;  /* 0x0000000000448947 */ /* 0x000fea0003800000 */
.L_x_50640:
        /* <DEDUP_REMOVED lines=16> */
.L_x_50665:
[----:B------:R-:W-:Y:S05]  /*9970*/  BRA `(.L_x_50641) ;  /* 0x0000000000a07947 */ /* 0x000fea0003800000 */
.L_x_50664:
        /* <DEDUP_REMOVED lines=13> */
.L_x_50667:
[----:B------:R-:W-:Y:S05]  /*9a50*/  BSYNC.RECONVERGENT B0 ;  /* 0x0000000000007941 */ /* 0x000fea0003800200 */
.L_x_50666:
[----:B------:R-:W-:-:S05]  /*9a60*/  LOP3.LUT R3, R0, 0x80, R3, 0xf8, !PT ;  /* 0x0000008000037812 */ /* 0x000fca00078ef803 */
[----:B------:R0:W-:Y:S01]  /*9a70*/  STG.E.U8 desc[UR36][R8.64], R3 ;  /* 0x0000000308007986 */ /* 0x0001e2000c101124 */
[----:B------:R-:W-:Y:S05]  /*9a80*/  BRA `(.L_x_50641) ;  /* 0x00000000005c7947 */ /* 0x000fea0003800000 */
.L_x_50663:
        /* <DEDUP_REMOVED lines=12> */
.L_x_50669:
[----:B------:R-:W-:Y:S01]  /*9b50*/  IMAD.MOV.U32 R0, RZ, RZ, 0x7f ;  /* 0x0000007fff007424 */ /* 0x000fe200078e00ff */
[----:B------:R-:W-:-:S04]  /*9b60*/  ISETP.GT.U32.AND P0, PT, R3, 0x7f800000, PT ;  /* 0x7f8000000300780c */ /* 0x000fc80003f04070 */
[----:B------:R-:W-:-:S09]  /*9b70*/  SEL R0, R0, 0x7c, P0 ;  /* 0x0000007c00007807 */ /* 0x000fd20000000000 */
.L_x_50670:
[----:B------:R-:W-:Y:S05]  /*9b80*/  BSYNC.RECONVERGENT B0 ;  /* 0x0000000000007941 */ /* 0x000fea0003800200 */
.L_x_50668:
[----:B------:R-:W-:-:S04]  /*9b90*/  SHF.R.U32.HI R3, RZ, 0x18, R5 ;  /* 0x00000018ff037819 */ /* 0x000fc80000011605 */
[----:B------:R-:W-:-:S05]  /*9ba0*/  LOP3.LUT R3, R0, 0x80, R3, 0xf8, !PT ;  /* 0x0000008000037812 */ /* 0x000fca00078ef803 */
[----:B------:R0:W-:Y:S01]  /*9bb0*/  STG.E.U8 desc[UR36][R8.64], R3 ;  /* 0x0000000308007986 */ /* 0x0001e2000c101124 */
[----:B------:R-:W-:Y:S05]  /*9bc0*/  BRA `(.L_x_50641) ;  /* 0x00000000000c7947 */ /* 0x000fea0003800000 */
.L_x_50662:
[----:B------:R-:W0:Y:S02]  /*9bd0*/  I2F.S8 R0, R22 ;  /* 0x0000001600007306 */ /* 0x000e240000001400 */
[----:B0-----:R-:W-:-:S05]  /*9be0*/  F2FP.BF16.F32.PACK_AB R0, RZ, R0 ;  /* 0x00000000ff00723e */ /* 0x001fca00000010ff */
[----:B------:R0:W-:Y:S02]  /*9bf0*/  STG.E.U16 desc[UR36][R8.64], R0 ;  /* 0x0000000008007986 */ /* 0x0001e4000c101524 */
.L_x_50641:
[----:B------:R-:W-:-:S07]  /*9c00*/  VIADD R25, R25, 0x80 ;  /* 0x0000008019197836 */ /* 0x000fce0000000000 */
.L_x_50598:
[----:B------:R-:W-:-:S13]  /*9c10*/  ISETP.GE.AND P0, PT, R25, R16, PT ;  /* 0x000000101900720c */ /* 0x000fda0003f06270 */
[----:B------:R-:W-:Y:S05]  /*9c20*/  @P0 BREAK.RELIABLE B6 ;  /* 0x0000000000060942 */ /* 0x000fea0003800100 */
[----:B------:R-:W-:Y:S05]  /*9c30*/  @P0 BRA `(.L_x_50635) ;  /* 0x0000000c00e00947 */ /* 0x000fea0003800000 */
[----:B------:R-:W-:Y:S05]  /*9c40*/  BSYNC.RELIABLE B6 ;  /* 0x0000000000067941 */ /* 0x000fea0003800100 */
.L_x_50597:
        /* <DEDUP_REMOVED lines=20> */
.L_x_50674:
[----:B------:R0:W-:Y:S01]  /*9d90*/  STG.E.U8 desc[UR36][R8.64], R17 ;  /* 0x0000001108007986 */ /* 0x0001e2000c101124 */
[----:B------:R-:W-:Y:S05]  /*9da0*/  BRA `(.L_x_50676) ;  /* 0x0000000c00807947 */ /* 0x000fea0003800000 */
.L_x_50673:
        /* <DEDUP_REMOVED lines=12> */
.L_x_50678:
[----:B------:R-:W-:-:S04]  /*9e70*/  LOP3.LUT R17, R17, 0xffff, RZ, 0xc0, !PT ;  /* 0x0000ffff11117812 */ /* 0x000fc800078ec0ff */
[----:B------:R-:W-:-:S05]  /*9e80*/  PRMT R3, R17, 0x8880, RZ ;  /* 0x0000888011037816 */ /* 0x000fca00000000ff */
[----:B------:R0:W-:Y:S01]  /*9e90*/  STG.E desc[UR36][R8.64], R3 ;  /* 0x0000000308007986 */ /* 0x0001e2000c101924 */
[----:B------:R-:W-:Y:S05]  /*9ea0*/  BRA `(.L_x_50676) ;  /* 0x0000000c00407947 */ /* 0x000fea0003800000 */
.L_x_50677:
[----:B------:R-:W-:-:S04]  /*9eb0*/  PRMT R3, R17, 0x8880, RZ ;  /* 0x0000888011037816 */ /* 0x000fc800000000ff */
[----:B------:R-:W-:-:S05]  /*9ec0*/  PRMT R3, R3, 0x7710, RZ ;  /* 0x0000771003037816 */ /* 0x000fca00000000ff */
[----:B------:R0:W-:Y:S01]  /*9ed0*/  STG.E.U16 desc[UR36][R8.64], R3 ;  /* 0x0000000308007986 */ /* 0x0001e2000c101524 */
[----:B------:R-:W-:Y:S05]  /*9ee0*/  BRA `(.L_x_50676) ;  /* 0x0000000c00307947 */ /* 0x000fea0003800000 */
.L_x_50672:
        /* <DEDUP_REMOVED lines=9> */
.L_x_50680:
[----:B------:R-:W0:Y:S02]  /*9f80*/  I2F.S8 R0, R17 ;  /* 0x0000001100007306 */ /* 0x000e240000001400 */
[----:B0-----:R-:W-:-:S05]  /*9f90*/  F2FP.F16.F32.PACK_AB R0, RZ, R0 ;  /* 0x00000000ff00723e */ /* 0x001fca00000000ff */
[----:B------:R0:W-:Y:S01]  /*9fa0*/  STG.E.U16 desc[UR36][R8.64], R0 ;  /* 0x0000000008007986 */ /* 0x0001e2000c101524 */
[----:B------:R-:W-:Y:S05]  /*9fb0*/  BRA `(.L_x_50676) ;  /* 0x0000000800fc7947 */ /* 0x000fea0003800000 */
.L_x_50679:
        /* <DEDUP_REMOVED lines=10> */
.L_x_50682:
[----:B------:R-:W0:Y:S02]  /*a060*/  I2F.S8 R17, R17 ;  /* 0x0000001100117306 */ /* 0x000e240000001400 */
[----:B0-----:R-:W-:-:S04]  /*a070*/  F2FP.F16.F32.PACK_AB R3, RZ, R17 ;  /* 0x00000011ff03723e */ /* 0x001fc800000000ff */
[----:B------:R-:W-:-:S05]  /*a080*/  PRMT R3, R3, 0x5410, RZ ;  /* 0x0000541003037816 */ /* 0x000fca00000000ff */
[----:B------:R3:W-:Y:S01]  /*a090*/  STG.E desc[UR36][R8.64], R3 ;  /* 0x0000000308007986 */ /* 0x0007e2000c101924 */
[----:B------:R-:W-:Y:S05]  /*a0a0*/  BRA `(.L_x_50676) ;  /* 0x0000000800c07947 */ /* 0x000fea0003800000 */
.L_x_50681:
[----:B------:R-:W-:-:S04]  /*a0b0*/  PRMT R4, R17, 0x8880, RZ ;  /* 0x0000888011047816 */ /* 0x000fc800000000ff */
[----:B------:R-:W-:-:S06]  /*a0c0*/  PRMT R4, R4, 0x7710, RZ ;  /* 0x0000771004047816 */ /* 0x000fcc00000000ff */
[----:B------:R-:W0:Y:S02]  /*a0d0*/  I2F.F64.S16 R4, R4 ;  /* 0x0000000400047312 */ /* 0x000e240000101c00 */
[----:B0-----:R4:W-:Y:S01]  /*a0e0*/  STG.E.64 desc[UR36][R8.64], R4 ;  /* 0x0000000408007986 */ /* 0x0019e2000c101b24 */
[----:B------:R-:W-:Y:S05]  /*a0f0*/  BRA `(.L_x_50676) ;  /* 0x0000000800ac7947 */ /* 0x000fea0003800000 */
.L_x_50671:
        /* <DEDUP_REMOVED lines=14> */
.L_x_50686:
        /* <DEDUP_REMOVED lines=17> */
.L_x_50689:
[----:B------:R-:W-:-:S04]  /*a2f0*/  SHF.R.U32.HI R3, RZ, 0x18, R17 ;  /* 0x00000018ff037819 */ /* 0x000fc80000011611 */
[----:B------:R-:W-:-:S04]  /*a300*/  LOP3.LUT R0, R0, 0x80, R3, 0xf8, !PT ;  /* 0x0000008000007812 */ /* 0x000fc800078ef803 */
[----:B------:R-:W-:-:S07]  /*a310*/  PRMT R4, R0, 0x7610, R4 ;  /* 0x0000761000047816 */ /* 0x000fce0000000004 */
.L_x_50688:
[----:B------:R-:W-:Y:S05]  /*a320*/  BSYNC.RECONVERGENT B0 ;  /* 0x0000000000007941 */ /* 0x000fea0003800200 */
.L_x_50687:
[----:B------:R0:W-:Y:S01]  /*a330*/  STG.E.U8 desc[UR36][R8.64], R4 ;  /* 0x0000000408007986 */ /* 0x0001e2000c101124 */
[----:B------:R-:W-:Y:S05]  /*a340*/  BRA `(.L_x_50676) ;  /* 0x0000000800187947 */ /* 0x000fea0003800000 */
.L_x_50685:
        /* <DEDUP_REMOVED lines=17> */
.L_x_50692:
[----:B------:R-:W-:-:S04]  /*a460*/  SHF.R.U32.HI R3, RZ, 0x18, R17 ;  /* 0x00000018ff037819 */ /* 0x000fc80000011611 */
[----:B------:R-:W-:-:S04]  /*a470*/  LOP3.LUT R0, R0, 0x80, R3, 0xf8, !PT ;  /* 0x0000008000007812 */ /* 0x000fc800078ef803 */
[----:B------:R-:W-:-:S07]  /*a480*/  PRMT R4, R0, 0x7610, R4 ;  /* 0x0000761000047816 */ /* 0x000fce0000000004 */
.L_x_50691:
[----:B------:R-:W-:Y:S05]  /*a490*/  BSYNC.RECONVERGENT B0 ;  /* 0x0000000000007941 */ /* 0x000fea0003800200 */
.L_x_50690:
[----:B------:R0:W-:Y:S01]  /*a4a0*/  STG.E.U8 desc[UR36][R8.64], R4 ;  /* 0x0000000408007986 */ /* 0x0001e2000c101124 */
[----:B------:R-:W-:Y:S05]  /*a4b0*/  BRA `(.L_x_50676) ;  /* 0x0000000400bc7947 */ /* 0x000fea0003800000 */
.L_x_50684:
        /* <DEDUP_REMOVED lines=22> */
.L_x_50694:
[----:B------:R-:W-:-:S04]  /*a620*/  LOP3.LUT R17, R17, 0xffff, RZ, 0xc0, !PT ;  /* 0x0000ffff11117812 */ /* 0x000fc800078ec0ff */
[----:B------:R-:W-:-:S05]  /*a630*/  PRMT R17, R17, 0x8880, RZ ;  /* 0x0000888011117816 */ /* 0x000fca00000000ff */
[----:B------:R-:W-:-:S05]  /*a640*/  IMAD.MOV.U32 R4, RZ, RZ, R17 ;  /* 0x000000ffff047224 */ /* 0x000fca00078e0011 */
[----:B------:R-:W-:-:S05]  /*a650*/  SHF.R.S32.HI R5, RZ, 0x1f, R4 ;  /* 0x0000001fff057819 */ /* 0x000fca0000011404 */
[----:B------:R0:W-:Y:S01]  /*a660*/  STG.E.64 desc[UR36][R8.64], R4 ;  /* 0x0000000408007986 */ /* 0x0001e2000c101b24 */
[----:B------:R-:W-:Y:S05]  /*a670*/  BRA `(.L_x_50676) ;  /* 0x00000004004c7947 */ /* 0x000fea0003800000 */
.L_x_50693:
[----:B------:R-:W-:-:S04]  /*a680*/  LOP3.LUT R17, R17, 0xffff, RZ, 0xc0, !PT ;  /* 0x0000ffff11117812 */ /* 0x000fc800078ec0ff */
[----:B------:R-:W-:-:S05]  /*a690*/  PRMT R3, R17, 0x8880, RZ ;  /* 0x0000888011037816 */ /* 0x000fca00000000ff */
[----:B------:R0:W-:Y:S01]  /*a6a0*/  STG.E desc[UR36][R8.64], R3 ;  /* 0x0000000308007986 */ /* 0x0001e2000c101924 */
[----:B------:R-:W-:Y:S05]  /*a6b0*/  BRA `(.L_x_50676) ;  /* 0x00000004003c7947 */ /* 0x000fea0003800000 */
.L_x_50683:
        /* <DEDUP_REMOVED lines=10> */
.L_x_50696:
[----:B------:R-:W-:Y:S02]  /*a760*/  PRMT R4, R17, 0x8880, RZ ;  /* 0x0000888011047816 */ /* 0x000fe400000000ff */
[----:B------:R-:W-:Y:S02]  /*a770*/  CS2R R6, SRZ ;  /* 0x0000000000067805 */ /* 0x000fe4000001ff00 */
[----:B------:R-:W-:-:S06]  /*a780*/  PRMT R4, R4, 0x7710, RZ ;  /* 0x0000771004047816 */ /* 0x000fcc00000000ff */
[----:B------:R-:W0:Y:S02]  /*a790*/  I2F.F64.S16 R4, R4 ;  /* 0x0000000400047312 */ /* 0x000e240000101c00 */
[----:B0-----:R0:W-:Y:S01]  /*a7a0*/  STG.E.128 desc[UR36][R8.64], R4 ;  /* 0x0000000408007986 */ /* 0x0011e2000c101d24 */
[----:B------:R-:W-:Y:S05]  /*a7b0*/  BRA `(.L_x_50676) ;  /* 0x0000000000fc7947 */ /* 0x000fea0003800000 */
.L_x_50695:
[----:B------:R-:W-:-:S13]  /*a7c0*/  ISETP.NE.AND P0, PT, R0, 0xf, PT ;  /* 0x0000000f0000780c */ /* 0x000fda0003f05270 */
[----:B------:R-:W-:Y:S05]  /*a7d0*/  @!P0 BRA `(.L_x_50697) ;  /* 0x0000000000e88947 */ /* 0x000fea0003800000 */
[----:B------:R-:W-:-:S13]  /*a7e0*/  ISETP.NE.AND P0, PT, R0, 0x17, PT ;  /* 0x000000170000780c */ /* 0x000fda0003f05270 */
[----:B------:R-:W-:Y:S05]  /*a7f0*/  @!P0 BRA `(.L_x_50698) ;  /* 0x0000000000908947 */ /* 0x000fea0003800000 */
[----:B------:R-:W-:-:S13]  /*a800*/  ISETP.NE.AND P0, PT, R0, 0x18, PT ;  /* 0x000000180000780c */ /* 0x000fda0003f05270 */
[----:B------:R-:W-:Y:S05]  /*a810*/  @!P0 BRA `(.L_x_50699) ;  /* 0x0000000000448947 */ /* 0x000fea0003800000 */
.L_x_50675:
        /* <DEDUP_REMOVED lines=16> */
.L_x_50700:
[----:B------:R-:W-:Y:S05]  /*a920*/  BRA `(.L_x_50676) ;  /* 0x0000000000a07947 */ /* 0x000fea0003800000 */
.L_x_50699:
        /* <DEDUP_REMOVED lines=13> */
.L_x_50702:
[----:B------:R-:W-:Y:S05]  /*aa00*/  BSYNC.RECONVERGENT B0 ;  /* 0x0000000000007941 */ /* 0x000fea0003800200 */
.L_x_50701:
[----:B------:R-:W-:-:S05]  /*aa10*/  LOP3.LUT R3, R0, 0x80, R3, 0xf8, !PT ;  /* 0x0000008000037812 */ /* 0x000fca00078ef803 */
[----:B------:R0:W-:Y:S01]  /*aa20*/  STG.E.U8 desc[UR36][R8.64], R3 ;  /* 0x0000000308007986 */ /* 0x0001e2000c101124 */
[----:B------:R-:W-:Y:S05]  /*aa30*/  BRA `(.L_x_50676) ;  /* 0x00000000005c7947 */ /* 0x000fea0003800000 */
.L_x_50698:
        /* <DEDUP_REMOVED lines=12> */
.L_x_50704:
[----:B------:R-:W-:Y:S01]  /*ab00*/  IMAD.MOV.U32 R0, RZ, RZ, 0x7f ;  /* 0x0000007fff007424 */ /* 0x000fe200078e00ff */
[----:B------:R-:W-:-:S04]  /*ab10*/  ISETP.GT.U32.AND P0, PT, R3, 0x7f800000, PT ;  /* 0x7f8000000300780c */ /* 0x000fc80003f04070 */
[----:B------:R-:W-:-:S09]  /*ab20*/  SEL R0, R0, 0x7c, P0 ;  /* 0x0000007c00007807 */ /* 0x000fd20000000000 */
.L_x_50705:
[----:B------:R-:W-:Y:S05]  /*ab30*/  BSYNC.RECONVERGENT B0 ;  /* 0x0000000000007941 */ /* 0x000fea0003800200 */
.L_x_50703:
[----:B------:R-:W-:-:S04]  /*ab40*/  SHF.R.U32.HI R3, RZ, 0x18, R17 ;  /* 0x00000018ff037819 */ /* 0x000fc80000011611 */
[----:B------:R-:W-:-:S05]  /*ab50*/  LOP3.LUT R3, R0, 0x80, R3, 0xf8, !PT ;  /* 0x0000008000037812 */ /* 0x000fca00078ef803 */
[----:B------:R0:W-:Y:S01]  /*ab60*/  STG.E.U8 desc[UR36][R8.64], R3 ;  /* 0x0000000308007986 */ /* 0x0001e2000c101124 */
[----:B------:R-:W-:Y:S05]  /*ab70*/  BRA `(.L_x_50676) ;  /* 0x00000000000c7947 */ /* 0x000fea0003800000 */
.L_x_50697:
[----:B------:R-:W0:Y:S02]  /*ab80*/  I2F.S8 R0, R17 ;  /* 0x0000001100007306 */ /* 0x000e240000001400 */
[----:B0-----:R-:W-:-:S05]  /*ab90*/  F2FP.BF16.F32.PACK_AB R0, RZ, R0 ;  /* 0x00000000ff00723e */ /* 0x001fca00000010ff */
[----:B------:R0:W-:Y:S02]  /*aba0*/  STG.E.U16 desc[UR36][R8.64], R0 ;  /* 0x0000000008007986 */ /* 0x0001e4000c101524 */
.L_x_50676:
[----:B------:R-:W-:-:S07]  /*abb0*/  VIADD R25, R25, 0x80 ;  /* 0x0000008019197836 */ /* 0x000fce0000000000 */
.L_x_50635:
[----:B------:R-:W-:Y:S05]  /*abc0*/  BSYNC.RECONVERGENT B7 ;  /* 0x0000000000077941 */ /* 0x000fea0003800200 */
.L_x_50596:
        /* <DEDUP_REMOVED lines=21> */
.L_x_50709:
[----:B------:R-:W-:Y:S01]  /*ad20*/  STG.E.U8 desc[UR36][R2.64], R18 ;  /* 0x0000001202007986 */ /* 0x000fe2000c101124 */
[----:B------:R-:W-:Y:S05]  /*ad30*/  EXIT ;  /* 0x000000000000794d */ /* 0x000fea0003800000 */
.L_x_50708:
        /* <DEDUP_REMOVED lines=12> */
.L_x_50712:
[----:B------:R-:W-:-:S04]  /*ae00*/  LOP3.LUT R18, R18, 0xffff, RZ, 0xc0, !PT ;  /* 0x0000ffff12127812 */ /* 0x000fc800078ec0ff */
[----:B------:R-:W-:-:S05]  /*ae10*/  PRMT R5, R18, 0x8880, RZ ;  /* 0x0000888012057816 */ /* 0x000fca00000000ff */
[----:B------:R-:W-:Y:S01]  /*ae20*/  STG.E desc[UR36][R2.64], R5 ;  /* 0x0000000502007986 */ /* 0x000fe2000c101924 */
[----:B------:R-:W-:Y:S05]  /*ae30*/  EXIT ;  /* 0x000000000000794d */ /* 0x000fea0003800000 */
.L_x_50711:
[----:B------:R-:W-:-:S04]  /*ae40*/  PRMT R5, R18, 0x8880, RZ ;  /* 0x0000888012057816 */ /* 0x000fc800000000ff */
[----:B------:R-:W-:-:S05]  /*ae50*/  PRMT R5, R5, 0x7710, RZ ;  /* 0x0000771005057816 */ /* 0x000fca00000000ff */
[----:B------:R-:W-:Y:S01]  /*ae60*/  STG.E.U16 desc[UR36][R2.64], R5 ;  /* 0x0000000502007986 */ /* 0x000fe2000c101524 */
[----:B------:R-:W-:Y:S05]  /*ae70*/  EXIT ;  /* 0x000000000000794d */ /* 0x000fea0003800000 */
.L_x_50707:
        /* <DEDUP_REMOVED lines=9> */
.L_x_50714:
[----:B------:R-:W0:Y:S02]  /*af10*/  I2F.S8 R0, R18 ;  /* 0x0000001200007306 */ /* 0x000e240000001400 */
[----:B0-----:R-:W-:-:S05]  /*af20*/  F2FP.F16.F32.PACK_AB R0, RZ, R0 ;  /* 0x00000000ff00723e */ /* 0x001fca00000000ff */
[----:B------:R-:W-:Y:S01]  /*af30*/  STG.E.U16 desc[UR36][R2.64], R0 ;  /* 0x0000000002007986 */ /* 0x000fe2000c101524 */
[----:B------:R-:W-:Y:S05]  /*af40*/  EXIT ;  /* 0x000000000000794d */ /* 0x000fea0003800000 */
.L_x_50713:
        /* <DEDUP_REMOVED lines=10> */
.L_x_50716:
[----:B------:R-:W0:Y:S02]  /*aff0*/  I2F.S8 R18, R18 ;  /* 0x0000001200127306 */ /* 0x000e240000001400 */
[----:B0-----:R-:W-:-:S04]  /*b000*/  F2FP.F16.F32.PACK_AB R5, RZ, R18 ;  /* 0x00000012ff05723e */ /* 0x001fc800000000ff */
[----:B------:R-:W-:-:S05]  /*b010*/  PRMT R5, R5, 0x5410, RZ ;  /* 0x0000541005057816 */ /* 0x000fca00000000ff */
[----:B------:R-:W-:Y:S01]  /*b020*/  STG.E desc[UR36][R2.64], R5 ;  /* 0x0000000502007986 */ /* 0x000fe2000c101924 */
[----:B------:R-:W-:Y:S05]  /*b030*/  EXIT ;  /* 0x000000000000794d */ /* 0x000fea0003800000 */
.L_x_50715:
[----:B------:R-:W-:-:S04]  /*b040*/  PRMT R4, R18, 0x8880, RZ ;  /* 0x0000888012047816 */ /* 0x000fc800000000ff */
[----:B------:R-:W-:-:S06]  /*b050*/  PRMT R4, R4, 0x7710, RZ ;  /* 0x0000771004047816 */ /* 0x000fcc00000000ff */
[----:B------:R-:W0:Y:S02]  /*b060*/  I2F.F64.S16 R4, R4 ;  /* 0x0000000400047312 */ /* 0x000e240000101c00 */
[----:B0-----:R-:W-:Y:S01]  /*b070*/  STG.E.64 desc[UR36][R2.64], R4 ;  /* 0x0000000402007986 */ /* 0x001fe2000c101b24 */
[----:B------:R-:W-:Y:S05]  /*b080*/  EXIT ;  /* 0x000000000000794d */ /* 0x000fea0003800000 */
.L_x_50706:
        /* <DEDUP_REMOVED lines=14> */
.L_x_50720:
        /* <DEDUP_REMOVED lines=18> */
.L_x_50723:
[----:B------:R-:W-:-:S04]  /*b290*/  SHF.R.U32.HI R5, RZ, 0x18, R5 ;  /* 0x00000018ff057819 */ /* 0x000fc80000011605 */
[----:B------:R-:W-:-:S07]  /*b2a0*/  LOP3.LUT R0, R0, 0x80, R5, 0xf8, !PT ;  /* 0x0000008000007812 */ /* 0x000fce00078ef805 */
.L_x_50722:
[----:B------:R-:W-:Y:S05]  /*b2b0*/  BSYNC.RECONVERGENT B0 ;  /* 0x0000000000007941 */ /* 0x000fea0003800200 */
.L_x_50721:
[----:B------:R-:W-:Y:S01]  /*b2c0*/  STG.E.U8 desc[UR36][R2.64], R0 ;  /* 0x0000000002007986 */ /* 0x000fe2000c101124 */
[----:B------:R-:W-:Y:S05]  /*b2d0*/  EXIT ;  /* 0x000000000000794d */ /* 0x000fea0003800000 */
.L_x_50719:
        /* <DEDUP_REMOVED lines=18> */
.L_x_50726:
[----:B------:R-:W-:-:S04]  /*b400*/  SHF.R.U32.HI R5, RZ, 0x18, R5 ;  /* 0x00000018ff057819 */ /* 0x000fc80000011605 */
[----:B------:R-:W-:-:S07]  /*b410*/  LOP3.LUT R0, R0, 0x80, R5, 0xf8, !PT ;  /* 0x0000008000007812 */ /* 0x000fce00078ef805 */
.L_x_50725:
[----:B------:R-:W-:Y:S05]  /*b420*/  BSYNC.RECONVERGENT B0 ;  /* 0x0000000000007941 */ /* 0x000fea0003800200 */
.L_x_50724:
[----:B------:R-:W-:Y:S01]  /*b430*/  STG.E.U8 desc[UR36][R2.64], R0 ;  /* 0x0000000002007986 */ /* 0x000fe2000c101124 */
[----:B------:R-:W-:Y:S05]  /*b440*/  EXIT ;  /* 0x000000000000794d */ /* 0x000fea0003800000 */
.L_x_50718:
        /* <DEDUP_REMOVED lines=22> */
.L_x_50728:
[----:B------:R-:W-:-:S04]  /*b5b0*/  LOP3.LUT R18, R18, 0xffff, RZ, 0xc0, !PT ;  /* 0x0000ffff12127812 */ /* 0x000fc800078ec0ff */
[----:B------:R-:W-:-:S05]  /*b5c0*/  PRMT R18, R18, 0x8880, RZ ;  /* 0x0000888012127816 */ /* 0x000fca00000000ff */
[----:B------:R-:W-:-:S05]  /*b5d0*/  IMAD.MOV.U32 R4, RZ, RZ, R18 ;  /* 0x000000ffff047224 */ /* 0x000fca00078e0012 */
[----:B------:R-:W-:-:S05]  /*b5e0*/  SHF.R.S32.HI R5, RZ, 0x1f, R4 ;  /* 0x0000001fff057819 */ /* 0x000fca0000011404 */
[----:B------:R-:W-:Y:S01]  /*b5f0*/  STG.E.64 desc[UR36][R2.64], R4 ;  /* 0x0000000402007986 */ /* 0x000fe2000c101b24 */
[----:B------:R-:W-:Y:S05]  /*b600*/  EXIT ;  /* 0x000000000000794d */ /* 0x000fea0003800000 */
.L_x_50727:
[----:B------:R-:W-:-:S04]  /*b610*/  LOP3.LUT R18, R18, 0xffff, RZ, 0xc0, !PT ;  /* 0x0000ffff12127812 */ /* 0x000fc800078ec0ff */
[----:B------:R-:W-:-:S05]  /*b620*/  PRMT R5, R18, 0x8880, RZ ;  /* 0x0000888012057816 */ /* 0x000fca00000000ff */
[----:B------:R-:W-:Y:S01]  /*b630*/  STG.E desc[UR36][R2.64], R5 ;  /* 0x0000000502007986 */ /* 0x000fe2000c101924 */
[----:B------:R-:W-:Y:S05]  /*b640*/  EXIT ;  /* 0x000000000000794d */ /* 0x000fea0003800000 */
.L_x_50717:
        /* <DEDUP_REMOVED lines=10> */
.L_x_50730:
[----:B------:R-:W-:Y:S02]  /*b6f0*/  PRMT R4, R18, 0x8880, RZ ;  /* 0x0000888012047816 */ /* 0x000fe400000000ff */
[----:B------:R-:W-:Y:S02]  /*b700*/  CS2R R6, SRZ ;  /* 0x0000000000067805 */ /* 0x000fe4000001ff00 */
[----:B------:R-:W-:-:S06]  /*b710*/  PRMT R4, R4, 0x7710, RZ ;  /* 0x0000771004047816 */ /* 0x000fcc00000000ff */
[----:B------:R-:W0:Y:S02]  /*b720*/  I2F.F64.S16 R4, R4 ;  /* 0x0000000400047312 */ /* 0x000e240000101c00 */
[----:B0-----:R-:W-:Y:S01]  /*b730*/  STG.E.128 desc[UR36][R2.64], R4 ;  /* 0x0000000402007986 */ /* 0x001fe2000c101d24 */
[----:B------:R-:W-:Y:S05]  /*b740*/  EXIT ;  /* 0x000000000000794d */ /* 0x000fea0003800000 */
.L_x_50729:
[----:B------:R-:W-:-:S13]  /*b750*/  ISETP.NE.AND P0, PT, R0, 0xf, PT ;  /* 0x0000000f0000780c */ /* 0x000fda0003f05270 */
[----:B------:R-:W-:Y:S05]  /*b760*/  @!P0 BRA `(.L_x_50731) ;  /* 0x0000000000e88947 */ /* 0x000fea0003800000 */
[----:B------:R-:W-:-:S13]  /*b770*/  ISETP.NE.AND P0, PT, R0, 0x17, PT ;  /* 0x000000170000780c */ /* 0x000fda0003f05270 */
[----:B------:R-:W-:Y:S05]  /*b780*/  @!P0 BRA `(.L_x_50732) ;  /* 0x0000000000908947 */ /* 0x000fea0003800000 */
[----:B------:R-:W-:-:S13]  /*b790*/  ISETP.NE.AND P0, PT, R0, 0x18, PT ;  /* 0x000000180000780c */ /* 0x000fda0003f05270 */
[----:B------:R-:W-:Y:S05]  /*b7a0*/  @!P0 BRA `(.L_x_50733) ;  /* 0x0000000000448947 */ /* 0x000fea0003800000 */
.L_x_50710:
        /* <DEDUP_REMOVED lines=16> */
.L_x_50734:
[----:B------:R-:W-:Y:S05]  /*b8b0*/  EXIT ;  /* 0x000000000000794d */ /* 0x000fea0003800000 */
.L_x_50733:
        /* <DEDUP_REMOVED lines=13> */
.L_x_50736:
[----:B------:R-:W-:Y:S05]  /*b990*/  BSYNC.RECONVERGENT B0 ;  /* 0x0000000000007941 */ /* 0x000fea0003800200 */
.L_x_50735:
[----:B------:R-:W-:-:S05]  /*b9a0*/  LOP3.LUT R5, R0, 0x80, R5, 0xf8, !PT ;  /* 0x0000008000057812 */ /* 0x000fca00078ef805 */
[----:B------:R-:W-:Y:S01]  /*b9b0*/  STG.E.U8 desc[UR36][R2.64], R5 ;  /* 0x0000000502007986 */ /* 0x000fe2000c101124 */
[----:B------:R-:W-:Y:S05]  /*b9c0*/  EXIT ;  /* 0x000000000000794d */ /* 0x000fea0003800000 */
.L_x_50732:
        /* <DEDUP_REMOVED lines=12> */
.L_x_50738:
[----:B------:R-:W-:Y:S01]  /*ba90*/  IMAD.MOV.U32 R0, RZ, RZ, 0x7f ;  /* 0x0000007fff007424 */ /* 0x000fe200078e00ff */
[----:B------:R-:W-:-:S04]  /*baa0*/  ISETP.GT.U32.AND P0, PT, R4, 0x7f800000, PT ;  /* 0x7f8000000400780c */ /* 0x000fc80003f04070 */
[----:B------:R-:W-:-:S09]  /*bab0*/  SEL R0, R0, 0x7c, P0 ;  /* 0x0000007c00007807 */ /* 0x000fd20000000000 */
.L_x_50739:
[----:B------:R-:W-:Y:S05]  /*bac0*/  BSYNC.RECONVERGENT B0 ;  /* 0x0000000000007941 */ /* 0x000fea0003800200 */
.L_x_50737:
[----:B------:R-:W-:-:S04]  /*bad0*/  SHF.R.U32.HI R5, RZ, 0x18, R5 ;  /* 0x00000018ff057819 */ /* 0x000fc80000011605 */
[----:B------:R-:W-:-:S05]  /*bae0*/  LOP3.LUT R5, R0, 0x80, R5, 0xf8, !PT ;  /* 0x0000008000057812 */ /* 0x000fca00078ef805 */
[----:B------:R-:W-:Y:S01]  /*baf0*/  STG.E.U8 desc[UR36][R2.64], R5 ;  /* 0x0000000502007986 */ /* 0x000fe2000c101124 */
[----:B------:R-:W-:Y:S05]  /*bb00*/  EXIT ;  /* 0x000000000000794d */ /* 0x000fea0003800000 */
.L_x_50731:
[----:B------:R-:W0:Y:S02]  /*bb10*/  I2F.S8 R0, R18 ;  /* 0x0000001200007306 */ /* 0x000e240000001400 */
[----:B0-----:R-:W-:-:S05]  /*bb20*/  F2FP.BF16.F32.PACK_AB R0, RZ, R0 ;  /* 0x00000000ff00723e */ /* 0x001fca00000010ff */
[----:B------:R-:W-:Y:S01]  /*bb30*/  STG.E.U16 desc[UR36][R2.64], R0 ;  /* 0x0000000002007986 */ /* 0x000fe2000c101524 */
[----:B------:R-:W-:Y:S05]  /*bb40*/  EXIT ;  /* 0x000000000000794d */ /* 0x000fea0003800000 */
        .weak           $__internal_85_$__cuda_sm20_rem_s16
        .type           $__internal_85_$__cuda_sm20_rem_s16,@function
        .size           $__internal_85_$__cuda_sm20_rem_s16,(.L_x_54737 - $__internal_85_$__cuda_sm20_rem_s16)
$__internal_85_$__cuda_sm20_rem_s16:
[----:B------:R-:W-:Y:S01]  /*bb50*/  IABS R12, R5 ;  /* 0x00000005000c7213 */ /* 0x000fe20000000000 */
[----:B------:R-:W-:-:S03]  /*bb60*/  IMAD.MOV.U32 R9, RZ, RZ, 0x4b800000 ;  /* 0x4b800000ff097424 */ /* 0x000fc600078e00ff */
        /* <DEDUP_REMOVED lines=8> */
[----:B------:R-:W-:Y:S02]  /*bbf0*/  SHF.R.U32.HI R6, RZ, 0x1f, R6 ;  /* 0x0000001fff067819 */ /* 0x000fe40000011606 */
[----:B------:R-:W-:Y:S08]  /*bc00*/  I2F.U16.RZ R9, R8 ;  /* 0x0000000800097306 */ /* 0x000ff0000010d000 */
[----:B------:R-:W0:Y:S02]  /*bc10*/  MUFU.RCP R10, R10 ;  /* 0x0000000a000a7308 */ /* 0x000e240000001000 */
[----:B0-----:R-:W-:-:S04]  /*bc20*/  FMUL R11, R11, R10 ;  /* 0x0000000a0b0b7220 */ /* 0x001fc80000400000 */
[----:B------:R-:W-:-:S04]  /*bc30*/  VIADD R12, R11, 0x2 ;  /* 0x000000020b0c7836 */ /* 0x000fc80000000000 */
[----:B------:R-:W-:Y:S01]  /*bc40*/  FMUL.RZ R12, R9, R12 ;  /* 0x0000000c090c7220 */ /* 0x000fe2000040c000 */
[----:B------:R-:W-:Y:S01]  /*bc50*/  IABS R9, R5 ;  /* 0x0000000500097213 */ /* 0x000fe20000000000 */
[----:B------:R-:W-:-:S04]  /*bc60*/  IMAD.MOV.U32 R5, RZ, RZ, 0x0 ;  /* 0x00000000ff057424 */ /* 0x000fc800078e00ff */
[----:B------:R-:W0:Y:S01]  /*bc70*/  F2I.U32.TRUNC.NTZ R12, R12 ;  /* 0x0000000c000c7305 */ /* 0x000e22000020f000 */
[----:B------:R-:W-:Y:S01]  /*bc80*/  IMAD.MOV R11, RZ, RZ, -R9 ;  /* 0x000000ffff0b7224 */ /* 0x000fe200078e0a09 */
[----:B0-----:R-:W-:-:S05]  /*bc90*/  LOP3.LUT R9, R12, 0xffff, RZ, 0xc0, !PT ;  /* 0x0000ffff0c097812 */ /* 0x001fca00078ec0ff */
[----:B------:R-:W-:Y:S02]  /*bca0*/  IMAD R9, R9, R11, R8 ;  /* 0x0000000b09097224 */ /* 0x000fe400078e0208 */
[----:B------:R-:W-:-:S05]  /*bcb0*/  IMAD.MOV R8, RZ, RZ, -R6 ;  /* 0x000000ffff087224 */ /* 0x000fca00078e0a06 */
[----:B------:R-:W-:-:S05]  /*bcc0*/  LOP3.LUT R9, R8, R9, RZ, 0x3c, !PT ;  /* 0x0000000908097212 */ /* 0x000fca00078e3cff */
[----:B------:R-:W-:Y:S02]  /*bcd0*/  IMAD.IADD R9, R6, 0x1, R9 ;  /* 0x0000000106097824 */ /* 0x000fe400078e0209 */
[----:B------:R-:W-:Y:S01]  /*bce0*/  @!P0 IMAD.MOV.U32 R9, RZ, RZ, -0x1 ;  /* 0xffffffffff098424 */ /* 0x000fe200078e00ff */
[----:B------:R-:W-:Y:S06]  /*bcf0*/  RET.REL.NODEC R4 `(_ZN2at6native27unrolled_elementwise_kernelINS0_13BinaryFunctorIaaaZZZNS0_21remainder_kernel_cudaERNS_18TensorIteratorBaseEENKUlvE_clEvENKUlvE0_clEvEUlaaE_EESt5arrayIPcLm3EELi4E23TrivialOffsetCalculatorILi2EjESC_ILi1EjENS0_6memory12LoadWithCastILi2EEENSF_13StoreWithCastILi1EEEEEviT_T0_T2_T3_T4_T5_) ;  /* 0xffffff4004c07950 */ /* 0x000fec0003c3ffff */
.L_x_50740:
        /* <DEDUP_REMOVED lines=16> */
.L_x_54737:


//--------------------- .text._ZN2at6native18elementwise_kernelILi128ELi4EZNS0_22gpu_kernel_impl_nocastINS0_13BinaryFunctorIaaaZZZNS0_21remainder_kernel_cudaERNS_18TensorIteratorBaseEENKUlvE_clEvENKUlvE0_clEvEUlaaE_EEEEvS5_RKT_EUliE_EEviT1_ --------------------------
	.section	.text._ZN2at6native18elementwise_kernelILi128ELi4EZNS0_22gpu_kernel_impl_nocastINS0_13BinaryFunctorIaaaZZZNS0_21remainder_kernel_cudaERNS_18TensorIteratorBaseEENKUlvE_clEvENKUlvE0_clEvEUlaaE_EEEEvS5_RKT_EUliE_EEviT1_,"ax",@progbits
	.align	128
        .global         _ZN2at6native18elementwise_kernelILi128ELi4EZNS0_22gpu_kernel_impl_nocastINS0_13BinaryFunctorIaaaZZZNS0_21remainder_kernel_cudaERNS_18TensorIteratorBaseEENKUlvE_clEvENKUlvE0_clEvEUlaaE_EEEEvS5_RKT_EUliE_EEviT1_
        .type           _ZN2at6native18elementwise_kernelILi128ELi4EZNS0_22gpu_kernel_impl_nocastINS0_13BinaryFunctorIaaaZZZNS0_21remainder_kernel_cudaERNS_18TensorIteratorBaseEENKUlvE_clEvENKUlvE0_clEvEUlaaE_EEEEvS5_RKT_EUliE_EEviT1_,@function
        .size           _ZN2at6native18elementwise_kernelILi128ELi4EZNS0_22gpu_kernel_impl_nocastINS0_13BinaryFunctorIaaaZZZNS0_21remainder_kernel_cudaERNS_18TensorIteratorBaseEENKUlvE_clEvENKUlvE0_clEvEUlaaE_EEEEvS5_RKT_EUliE_EEviT1_,(.L_x_54738 - _ZN2at6native18elementwise_kernelILi128ELi4EZNS0_22gpu_kernel_impl_nocastINS0_13BinaryFunctorIaaaZZZNS0_21remainder_kernel_cudaERNS_18TensorIteratorBaseEENKUlvE_clEvENKUlvE0_clEvEUlaaE_EEEEvS5_RKT_EUliE_EEviT1_)
        .other          _ZN2at6native18elementwise_kernelILi128ELi4EZNS0_22gpu_kernel_impl_nocastINS0_13BinaryFunctorIaaaZZZNS0_21remainder_kernel_cudaERNS_18TensorIteratorBaseEENKUlvE_clEvENKUlvE0_clEvEUlaaE_EEEEvS5_RKT_EUliE_EEviT1_,@"STO_CUDA_ENTRY STV_DEFAULT"
_ZN2at6native18elementwise_kernelILi128ELi4EZNS0_22gpu_kernel_impl_nocastINS0_13BinaryFunctorIaaaZZZNS0_21remainder_kernel_cudaERNS_18TensorIteratorBaseEENKUlvE_clEvENKUlvE0_clEvEUlaaE_EEEEvS5_RKT_EUliE_EEviT1_:
.text._ZN2at6native18elementwise_kernelILi128ELi4EZNS0_22gpu_kernel_impl_nocastINS0_13BinaryFunctorIaaaZZZNS0_21remainder_kernel_cudaERNS_18TensorIteratorBaseEENKUlvE_clEvENKUlvE0_clEvEUlaaE_EEEEvS5_RKT_EUliE_EEviT1_:
        /* <DEDUP_REMOVED lines=15> */
[----:B0-----:R-:W2:Y:S04]  /*00f0*/  LDG.E.S8 R9, desc[UR6][R8.64] ;  /* 0x0000000608097981 */ /* 0x001ea8000c1e1300 */
[----:B-1----:R0:W5:Y:S01]  /*0100*/  LDG.E.S8 R4, desc[UR6][R4.64] ;  /* 0x0000000604047981 */ /* 0x002162000c1e1300 */
[----:B------:R-:W-:-:S02]  /*0110*/  MOV R7, 0x140 ;  /* 0x0000014000077802 */ /* 0x000fc40000000f00 */
[----:B0-2---:R-:W-:-:S07]  /*0120*/  MOV R11, R9 ;  /* 0x00000009000b7202 */ /* 0x005fce0000000f00 */
[----:B-----5:R-:W-:Y:S05]  /*0130*/  CALL.REL.NOINC `($__internal_86_$__cuda_sm20_rem_s16) ;  /* 0x0000006000b47944 */ /* 0x020fea0003c00000 */
[----:B------:R-:W-:Y:S01]  /*0140*/  LOP3.LUT R0, R9, R6, RZ, 0x3c, !PT ;  /* 0x0000000609007212 */ /* 0x000fe200078e3cff */
[----:B------:R-:W0:Y:S01]  /*0150*/  LDC.64 R4, c[0x0][0x5e8] ;  /* 0x00017a00ff047b82 */ /* 0x000e220000000a00 */
[----:B------:R-:W-:Y:S02]  /*0160*/  IADD3 R3, PT, PT, R3, 0x80, RZ ;  /* 0x0000008003037810 */ /* 0x000fe40007ffe0ff */
[----:B------:R-:W-:Y:S02]  /*0170*/  PRMT R2, R0, 0x8880, RZ ;  /* 0x0000888000027816 */ /* 0x000fe400000000ff */
[----:B------:R-:W-:Y:S02]  /*0180*/  PRMT R0, R6, 0x9910, RZ ;  /* 0x0000991006007816 */ /* 0x000fe400000000ff */
[----:B------:R-:W-:Y:S02]  /*0190*/  ISETP.GT.AND P0, PT, R2, -0x1, PT ;  /* 0xffffffff0200780c */ /* 0x000fe40003f04270 */
[----:B------:R-:W-:-:S02]  /*01a0*/  ISETP.NE.AND P1, PT, R0, RZ, PT ;  /* 0x000000ff0000720c */ /* 0x000fc40003f25270 */
[----:B------:R-:W-:-:S04]  /*01b0*/  SEL R9, R9, RZ, !P0 ;  /* 0x000000ff09097207 */ /* 0x000fc80004000000 */
[----:B------:R-:W-:-:S04]  /*01c0*/  SEL R9, R9, RZ, P1 ;  /* 0x000000ff09097207 */ /* 0x000fc80000800000 */
[----:B------:R-:W-:-:S05]  /*01d0*/  IADD3 R9, PT, PT, R9, R6, RZ ;  /* 0x0000000609097210 */ /* 0x000fca0007ffe0ff */
[----:B0-----:R0:W-:Y:S02]  /*01e0*/  STG.E.U8 desc[UR6][R4.64], R9 ;  /* 0x0000000904007986 */ /* 0x0011e4000c101106 */
.L_x_50743:
[----:B------:R-:W-:Y:S05]  /*01f0*/  BSYNC.RECONVERGENT B0 ;  /* 0x0000000000007941 */ /* 0x000fea0003800200 */
.L_x_50742:
[----:B------:R-:W1:Y:S01]  /*0200*/  LDCU UR4, c[0x0][0x380] ;  /* 0x00007000ff0477ac */ /* 0x000e620008000800 */
[----:B------:R-:W-:Y:S01]  /*0210*/  BSSY.RECONVERGENT B0, `(.L_x_50744) ;  /* 0x0000015000007945 */ /* 0x000fe20003800200 */
[----:B-1----:R-:W-:-:S13]  /*0220*/  ISETP.GE.AND P0, PT, R3, UR4, PT ;  /* 0x0000000403007c0c */ /* 0x002fda000bf06270 */
[----:B------:R-:W-:Y:S05]  /*0230*/  @P0 BRA `(.L_x_50745) ;  /* 0x0000000000480947 */ /* 0x000fea0003800000 */
[----:B0-----:R-:W0:Y:S08]  /*0240*/  LDC.64 R8, c[0x0][0x5f8] ;  /* 0x00017e00ff087b82 */ /* 0x001e300000000a00 */
        /* <DEDUP_REMOVED lines=8> */
[----:B------:R-:W-:Y:S02]  /*02d0*/  PRMT R2, R6, 0x9910, RZ ;  /* 0x0000991006027816 */ /* 0x000fe400000000ff */
[----:B------:R-:W-:Y:S02]  /*02e0*/  PRMT R0, R0, 0x8880, RZ ;  /* 0x0000888000007816 */ /* 0x000fe400000000ff */
[----:B------:R-:W-:Y:S02]  /*02f0*/  ISETP.NE.AND P1, PT, R2, RZ, PT ;  /* 0x000000ff0200720c */ /* 0x000fe40003f25270 */
[----:B------:R-:W-:Y:S02]  /*0300*/  ISETP.GT.AND P0, PT, R0, -0x1, PT ;  /* 0xffffffff0000780c */ /* 0x000fe40003f04270 */
[----:B------:R-:W-:-:S02]  /*0310*/  IADD3 R3, PT, PT, R3, 0x80, RZ ;  /* 0x0000008003037810 */ /* 0x000fc40007ffe0ff */
[----:B------:R-:W-:-:S04]  /*0320*/  SEL R9, R9, RZ, !P0 ;  /* 0x000000ff09097207 */ /* 0x000fc80004000000 */
[----:B------:R-:W-:-:S04]  /*0330*/  SEL R9, R9, RZ, P1 ;  /* 0x000000ff09097207 */ /* 0x000fc80000800000 */
[----:B------:R-:W-:-:S05]  /*0340*/  IADD3 R9, PT, PT, R9, R6, RZ ;  /* 0x0000000609097210 */ /* 0x000fca0007ffe0ff */
[----:B0-----:R1:W-:Y:S02]  /*0350*/  STG.E.U8 desc[UR6][R4.64], R9 ;  /* 0x0000000904007986 */ /* 0x0013e4000c101106 */
.L_x_50745:
[----:B------:R-:W-:Y:S05]  /*0360*/  BSYNC.RECONVERGENT B0 ;  /* 0x0000000000007941 */ /* 0x000fea0003800200 */
.L_x_50744:
[----:B------:R-:W2:Y:S01]  /*0370*/  LDCU UR4, c[0x0][0x380] ;  /* 0x00007000ff0477ac */ /* 0x000ea20008000800 */
[----:B------:R-:W-:Y:S01]  /*0380*/  BSSY.RECONVERGENT B0, `(.L_x_50746) ;  /* 0x0000015000007945 */ /* 0x000fe20003800200 */
[----:B--2---:R-:W-:-:S13]  /*0390*/  ISETP.GE.AND P0, PT, R3, UR4, PT ;  /* 0x0000000403007c0c */ /* 0x004fda000bf06270 */
[----:B------:R-:W-:Y:S05]  /*03a0*/  @P0 BRA `(.L_x_50747) ;  /* 0x0000000000480947 */ /* 0x000fea0003800000 */
[----:B01----:R-:W0:Y:S08]  /*03b0*/  LDC.64 R8, c[0x0][0x5f8] ;  /* 0x00017e00ff087b82 */ /* 0x003e300000000a00 */
        /* <DEDUP_REMOVED lines=17> */
.L_x_50747:
[----:B------:R-:W-:Y:S05]  /*04d0*/  BSYNC.RECONVERGENT B0 ;  /* 0x0000000000007941 */ /* 0x000fea0003800200 */
.L_x_50746:
[----:B------:R-:W3:Y:S02]  /*04e0*/  LDCU UR4, c[0x0][0x380] ;  /* 0x00007000ff0477ac */ /* 0x000ee40008000800 */
[----:B---3--:R-:W-:-:S13]  /*04f0*/  ISETP.GE.AND P0, PT, R3, UR4, PT ;  /* 0x0000000403007c0c */ /* 0x008fda000bf06270 */
[----:B------:R-:W-:Y:S05]  /*0500*/  @P0 EXIT ;  /* 0x000000000000094d */ /* 0x000fea0003800000 */
[----:B------:R-:W3:Y:S08]  /*0510*/  LDC.64 R2, c[0x0][0x5f8] ;  /* 0x00017e00ff027b82 */ /* 0x000ef00000000a00 */
[----:B012---:R-:W0:Y:S01]  /*0520*/  LDC.64 R4, c[0x0][0x5f0] ;  /* 0x00017c00ff047b82 */ /* 0x007e220000000a00 */
[----:B---3--:R-:W2:Y:S04]  /*0530*/  LDG.E.S8 R3, desc[UR6][R2.64] ;  /* 0x0000000602037981 */ /* 0x008ea8000c1e1300 */
[----:B0-----:R0:W5:Y:S01]  /*0540*/  LDG.E.S8 R4, desc[UR6][R4.64] ;  /* 0x0000000604047981 */ /* 0x001162000c1e1300 */
        /* <DEDUP_REMOVED lines=8> */
[----:B------:R-:W-:-:S04]  /*05d0*/  ISETP.GT.AND P0, PT, R0, -0x1, PT ;  /* 0xffffffff0000780c */ /* 0x000fc80003f04270 */
[----:B------:R-:W-:-:S04]  /*05e0*/  SEL R3, R3, RZ, !P0 ;  /* 0x000000ff03037207 */ /* 0x000fc80004000000 */
[----:B------:R-:W-:-:S04]  /*05f0*/  SEL R3, R3, RZ, P1 ;  /* 0x000000ff03037207 */ /* 0x000fc80000800000 */
[----:B------:R-:W-:-:S05]  /*0600*/  IADD3 R3, PT, PT, R3, R6, RZ ;  /* 0x0000000603037210 */ /* 0x000fca0007ffe0ff */
[----:B0-----:R-:W-:Y:S01]  /*0610*/  STG.E.U8 desc[UR6][R4.64], R3 ;  /* 0x0000000304007986 */ /* 0x001fe2000c101106 */
[----:B------:R-:W-:Y:S05]  /*0620*/  EXIT ;  /* 0x000000000000794d */ /* 0x000fea0003800000 */
.L_x_50741:
        /* <DEDUP_REMOVED lines=355> */
.L_x_50750:
[----:B------:R-:W0:Y:S01]  /*1c60*/  LDCU.128 UR8, c[0x0][0x5f0] ;  /* 0x0000be00ff0877ac */ /* 0x000e220008000c00 */
[----:B------:R-:W1:Y:S01]  /*1c70*/  LDCU.64 UR4, c[0x0][0x5e8] ;  /* 0x0000bd00ff0477ac */ /* 0x000e620008000a00 */
[----:B0-----:R-:W-:-:S04]  /*1c80*/  IADD3 R14, P0, PT, R6, UR10, RZ ;  /* 0x0000000a060e7c10 */ /* 0x001fc8000ff1e0ff */
[----:B------:R-:W-:Y:S02]  /*1c90*/  IADD3.X R15, PT, PT, RZ, UR11, RZ, P0, !PT ;  /* 0x0000000bff0f7c10 */ /* 0x000fe400087fe4ff */
[----:B------:R-:W-:-:S03]  /*1ca0*/  IADD3 R12, P0, PT, R4, UR8, RZ ;  /* 0x00000008040c7c10 */ /* 0x000fc6000ff1e0ff */
[----:B------:R0:W5:Y:S02]  /*1cb0*/  LDG.E.S8 R11, desc[UR6][R14.64] ;  /* 0x000000060e0b7981 */ /* 0x000164000c1e1300 */
[----:B------:R-:W-:-:S05]  /*1cc0*/  IMAD.X R13, RZ, RZ, UR9, P0 ;  /* 0x00000009ff0d7e24 */ /* 0x000fca00080e06ff */
[----:B------:R0:W5:Y:S01]  /*1cd0*/  LDG.E.S8 R4, desc[UR6][R12.64] ;  /* 0x000000060c047981 */ /* 0x000162000c1e1300 */
[----:B-1----:R-:W-:Y:S02]  /*1ce0*/  IADD3 R8, P0, PT, R5, UR4, RZ ;  /* 0x0000000405087c10 */ /* 0x002fe4000ff1e0ff */
[----:B------:R-:W-:Y:S02]  /*1cf0*/  MOV R7, 0x1d20 ;  /* 0x00001d2000077802 */ /* 0x000fe40000000f00 */
[----:B------:R-:W-:-:S09]  /*1d00*/  IADD3.X R9, PT, PT, RZ, UR5, RZ, P0, !PT ;  /* 0x00000005ff097c10 */ /* 0x000fd200087fe4ff */
[----:B0----5:R-:W-:Y:S05]  /*1d10*/  CALL.REL.NOINC `($__internal_86_$__cuda_sm20_rem_s16) ;  /* 0x0000004400bc7944 */ /* 0x021fea0003c00000 */
[----:B------:R-:W-:Y:S02]  /*1d20*/  LOP3.LUT R4, R11, R6, RZ, 0x3c, !PT ;  /* 0x000000060b047212 */ /* 0x000fe400078e3cff */
        /* <DEDUP_REMOVED lines=8> */
[----:B------:R0:W-:Y:S02]  /*1db0*/  STG.E.U8 desc[UR6][R8.64], R11 ;  /* 0x0000000b08007986 */ /* 0x0001e4000c101106 */
.L_x_50749:
[----:B------:R-:W-:Y:S05]  /*1dc0*/  BSYNC.RECONVERGENT B0 ;  /* 0x0000000000007941 */ /* 0x000fea0003800200 */
.L_x_50748:
[----:B------:R-:W1:Y:S01]  /*1dd0*/  LDCU UR4, c[0x0][0x380] ;  /* 0x00007000ff0477ac */ /* 0x000e620008000800 */
[----:B------:R-:W-:Y:S01]  /*1de0*/  BSSY.RECONVERGENT B0, `(.L_x_50751) ;  /* 0x0000175000007945 */ /* 0x000fe20003800200 */
[----:B-1----:R-:W-:-:S13]  /*1df0*/  ISETP.GE.AND P0, PT, R3, UR4, PT ;  /* 0x0000000403007c0c */ /* 0x002fda000bf06270 */
        /* <DEDUP_REMOVED lines=349> */
.L_x_50753:
[----:B------:R-:W0:Y:S01]  /*33d0*/  LDCU.128 UR8, c[0x0][0x5f0] ;  /* 0x0000be00ff0877ac */ /* 0x000e220008000c00 */
[----:B------:R-:W1:Y:S01]  /*33e0*/  LDCU.64 UR4, c[0x0][0x5e8] ;  /* 0x0000bd00ff0477ac */ /* 0x000e620008000a00 */
[----:B0-----:R-:W-:-:S04]  /*33f0*/  IADD3 R14, P0, PT, R6, UR10, RZ ;  /* 0x0000000a060e7c10 */ /* 0x001fc8000ff1e0ff */
[----:B------:R-:W-:Y:S02]  /*3400*/  IADD3.X R15, PT, PT, RZ, UR11, RZ, P0, !PT ;  /* 0x0000000bff0f7c10 */ /* 0x000fe400087fe4ff */
[----:B------:R-:W-:-:S03]  /*3410*/  IADD3 R12, P0, PT, R4, UR8, RZ ;  /* 0x00000008040c7c10 */ /* 0x000fc6000ff1e0ff */
[----:B------:R0:W5:Y:S01]  /*3420*/  LDG.E.S8 R11, desc[UR6][R14.64] ;  /* 0x000000060e0b7981 */ /* 0x000162000c1e1300 */
[----:B------:R-:W-:-:S05]  /*3430*/  IADD3.X R13, PT, PT, RZ, UR9, RZ, P0, !PT ;  /* 0x00000009ff0d7c10 */ /* 0x000fca00087fe4ff */
        /* <DEDUP_REMOVED lines=15> */
.L_x_50752:
[----:B------:R-:W-:Y:S05]  /*3530*/  BSYNC.RECONVERGENT B0 ;  /* 0x0000000000007941 */ /* 0x000fea0003800200 */
.L_x_50751:
[----:B------:R-:W2:Y:S01]  /*3540*/  LDCU UR4, c[0x0][0x380] ;  /* 0x00007000ff0477ac */ /* 0x000ea20008000800 */
[----:B------:R-:W-:Y:S01]  /*3550*/  BSSY.RECONVERGENT B0, `(.L_x_50754) ;  /* 0x0000175000007945 */ /* 0x000fe20003800200 */
[----:B--2---:R-:W-:-:S13]  /*3560*/  ISETP.GE.AND P0, PT, R3, UR4, PT ;  /* 0x0000000403007c0c */ /* 0x004fda000bf06270 */
[----:B------:R-:W-:Y:S05]  /*3570*/  @P0 BRA `(.L_x_50755) ;  /* 0x0000001400c80947 */ /* 0x000fea0003800000 */
[----:B------:R-:W0:Y:S01]  /*3580*/  LDCU.64 UR4, c[0x0][0x390] ;  /* 0x00007200ff0477ac */ /* 0x000e220008000a00 */
[----:B------:R-:W-:Y:S01]  /*3590*/  HFMA2 R4, -RZ, RZ, 0, 0 ;  /* 0x00000000ff047431 */ /* 0x000fe200000001ff */
[----:B------:R-:W-:Y:S01]  /*35a0*/  MOV R5, R3 ;  /* 0x0000000300057202 */ /* 0x000fe20000000f00 */
[----:B------:R-:W2:Y:S01]  /*35b0*/  LDCU UR8, c[0x0][0x38c] ;  /* 0x00007180ff0877ac */ /* 0x000ea20008000800 */
[----:B------:R-:W-:Y:S01]  /*35c0*/  ISETP.NE.AND P0, PT, R2, RZ, PT ;  /* 0x000000ff0200720c */ /* 0x000fe20003f05270 */
[----:B------:R-:W3:Y:S01]  /*35d0*/  LDCU.64 UR10, c[0x0][0x4b8] ;  /* 0x00009700ff0a77ac */ /* 0x000ee20008000a00 */
[----:B01----:R-:W-:Y:S01]  /*35e0*/  IMAD.HI.U32 R8, R3, UR4, R4 ;  /* 0x0000000403087c27 */ /* 0x003fe2000f8e0004 */
[----:B------:R-:W0:Y:S04]  /*35f0*/  LDCU UR4, c[0x0][0x4c0] ;  /* 0x00009800ff0477ac */ /* 0x000e280008000800 */
[----:B------:R-:W-:-:S04]  /*3600*/  SHF.R.U32.HI R9, RZ, UR5, R8 ;  /* 0x00000005ff097c19 */ /* 0x000fc80008011608 */
[----:B------:R-:W-:-:S05]  /*3610*/  IADD3 R6, PT, PT, -R9, RZ, RZ ;  /* 0x000000ff09067210 */ /* 0x000fca0007ffe1ff */
[----:B--2---:R-:W-:-:S04]  /*3620*/  IMAD R6, R6, UR8, R3 ;  /* 0x0000000806067c24 */ /* 0x004fc8000f8e0203 */
[C---:B---3--:R-:W-:Y:S02]  /*3630*/  IMAD R5, R6.reuse, UR10, RZ ;  /* 0x0000000a06057c24 */ /* 0x048fe4000f8e02ff */
        /* <DEDUP_REMOVED lines=336> */
.L_x_50756:
        /* <DEDUP_REMOVED lines=22> */
.L_x_50755:
[----:B------:R-:W-:Y:S05]  /*4ca0*/  BSYNC.RECONVERGENT B0 ;  /* 0x0000000000007941 */ /* 0x000fea0003800200 */
.L_x_50754:
[----:B------:R-:W3:Y:S02]  /*4cb0*/  LDCU UR4, c[0x0][0x380] ;  /* 0x00007000ff0477ac */ /* 0x000ee40008000800 */
[----:B---3--:R-:W-:-:S13]  /*4cc0*/  ISETP.GE.AND P0, PT, R3, UR4, PT ;  /* 0x0000000403007c0c */ /* 0x008fda000bf06270 */
[----:B------:R-:W-:Y:S05]  /*4cd0*/  @P0 EXIT ;  /* 0x000000000000094d */ /* 0x000fea0003800000 */
[----:B------:R-:W3:Y:S01]  /*4ce0*/  LDCU.64 UR4, c[0x0][0x390] ;  /* 0x00007200ff0477ac */ /* 0x000ee20008000a00 */
[----:B------:R-:W-:Y:S01]  /*4cf0*/  HFMA2 R4, -RZ, RZ, 0, 0 ;  /* 0x00000000ff047431 */ /* 0x000fe200000001ff */
[----:B------:R-:W-:Y:S01]  /*4d00*/  MOV R5, R3 ;  /* 0x0000000300057202 */ /* 0x000fe20000000f00 */
[----:B------:R-:W4:Y:S01]  /*4d10*/  LDCU UR8, c[0x0][0x38c] ;  /* 0x00007180ff0877ac */ /* 0x000f220008000800 */
[----:B------:R-:W-:Y:S01]  /*4d20*/  ISETP.NE.AND P0, PT, R2, RZ, PT ;  /* 0x000000ff0200720c */ /* 0x000fe20003f05270 */
[----:B------:R-:W5:Y:S01]  /*4d30*/  LDCU.64 UR10, c[0x0][0x4b8] ;  /* 0x00009700ff0a77ac */ /* 0x000f620008000a00 */
[----:B---3--:R-:W-:Y:S01]  /*4d40*/  IMAD.HI.U32 R6, R3, UR4, R4 ;  /* 0x0000000403067c27 */ /* 0x008fe2000f8e0004 */
[----:B------:R-:W3:Y:S04]  /*4d50*/  LDCU UR4, c[0x0][0x4c0] ;  /* 0x00009800ff0477ac */ /* 0x000ee80008000800 */
[----:B------:R-:W-:-:S04]  /*4d60*/  SHF.R.U32.HI R7, RZ, UR5, R6 ;  /* 0x00000005ff077c19 */ /* 0x000fc80008011606 */
[----:B------:R-:W-:-:S05]  /*4d70*/  IADD3 R4, PT, PT, -R7, RZ, RZ ;  /* 0x000000ff07047210 */ /* 0x000fca0007ffe1ff */
[----:B----4-:R-:W-:-:S04]  /*4d80*/  IMAD R4, R4, UR8, R3 ;  /* 0x0000000804047c24 */ /* 0x010fc8000f8e0203 */
[C---:B-----5:R-:W-:Y:S02]  /*4d90*/  IMAD R3, R4.reuse, UR10, RZ ;  /* 0x0000000a04037c24 */ /* 0x060fe4000f8e02ff */
[C---:B------:R-:W-:Y:S02]  /*4da0*/  IMAD R2, R4.reuse, UR11, RZ ;  /* 0x0000000b04027c24 */ /* 0x040fe4000f8e02ff */
[----:B---3--:R-:W-:Y:S01]  /*4db0*/  IMAD R4, R4, UR4, RZ ;  /* 0x0000000404047c24 */ /* 0x008fe2000f8e02ff */
[----:B------:R-:W-:Y:S06]  /*4dc0*/  @!P0 BRA `(.L_x_50757) ;  /* 0x0000001400348947 */ /* 0x000fec0003800000 */
[----:B------:R-:W0:Y:S01]  /*4dd0*/  LDCU.64 UR8, c[0x0][0x398] ;  /* 0x00007300ff0877ac */ /* 0x000e220008000a00 */
[----:B------:R-:W-:Y:S02]  /*4de0*/  MOV R6, RZ ;  /* 0x000000ff00067202 */ /* 0x000fe40000000f00 */
[----:B------:R-:W-:Y:S01]  /*4df0*/  ISETP.NE.AND P0, PT, R0, 0x2, PT ;  /* 0x000000020000780c */ /* 0x000fe20003f05270 */
[----:B------:R-:W3:Y:S01]  /*4e00*/  LDCU UR4, c[0x0][0x3a0] ;  /* 0x00007400ff0477ac */ /* 0x000ee20008000800 */
[----:B------:R-:W4:Y:S01]  /*4e10*/  LDCU UR5, c[0x0][0x4c4] ;  /* 0x00009880ff0577ac */ /* 0x000f220008000800 */
[----:B------:R-:W5:Y:S01]  /*4e20*/  LDCU.64 UR10, c[0x0][0x4c8] ;  /* 0x00009900ff0a77ac */ /* 0x000f620008000a00 */
[----:B012---:R-:W-:-:S05]  /*4e30*/  IMAD.HI.U32 R8, R7, UR9, R6 ;  /* 0x0000000907087c27 */ /* 0x007fca000f8e0006 */
[----:B---3--:R-:W-:-:S04]  /*4e40*/  SHF.R.U32.HI R9, RZ, UR4, R8 ;  /* 0x00000004ff097c19 */ /* 0x008fc80008011608 */
[----:B------:R-:W-:-:S05]  /*4e50*/  IADD3 R5, PT, PT, -R9, RZ, RZ ;  /* 0x000000ff09057210 */ /* 0x000fca0007ffe1ff */
[----:B------:R-:W-:-:S04]  /*4e60*/  IMAD R7, R5, UR8, R7 ;  /* 0x0000000805077c24 */ /* 0x000fc8000f8e0207 */
[C---:B----4-:R-:W-:Y:S02]  /*4e70*/  IMAD R3, R7.reuse, UR5, R3 ;  /* 0x0000000507037c24 */ /* 0x050fe4000f8e0203 */
[C---:B-----5:R-:W-:Y:S02]  /*4e80*/  IMAD R2, R7.reuse, UR10, R2 ;  /* 0x0000000a07027c24 */ /* 0x060fe4000f8e0202 */
        /* <DEDUP_REMOVED lines=321> */
.L_x_50757:
[----:B------:R-:W0:Y:S01]  /*62a0*/  LDCU.128 UR8, c[0x0][0x5f0] ;  /* 0x0000be00ff0877ac */ /* 0x000e220008000c00 */
[----:B------:R-:W3:Y:S01]  /*62b0*/  LDCU.64 UR4, c[0x0][0x5e8] ;  /* 0x0000bd00ff0477ac */ /* 0x000ee20008000a00 */
[----:B012---:R-:W-:-:S04]  /*62c0*/  IADD3 R8, P0, PT, R4, UR10, RZ ;  /* 0x0000000a04087c10 */ /* 0x007fc8000ff1e0ff */
[----:B------:R-:W-:Y:S02]  /*62d0*/  IADD3.X R9, PT, PT, RZ, UR11, RZ, P0, !PT ;  /* 0x0000000bff097c10 */ /* 0x000fe400087fe4ff */
[----:B------:R-:W-:-:S04]  /*62e0*/  IADD3 R4, P0, PT, R2, UR8, RZ ;  /* 0x0000000802047c10 */ /* 0x000fc8000ff1e0ff */
[----:B------:R-:W-:Y:S01]  /*62f0*/  IADD3.X R5, PT, PT, RZ, UR9, RZ, P0, !PT ;  /* 0x00000009ff057c10 */ /* 0x000fe200087fe4ff */
[----:B------:R-:W2:Y:S04]  /*6300*/  LDG.E.S8 R9, desc[UR6][R8.64] ;  /* 0x0000000608097981 */ /* 0x000ea8000c1e1300 */
[----:B------:R0:W5:Y:S01]  /*6310*/  LDG.E.S8 R4, desc[UR6][R4.64] ;  /* 0x0000000604047981 */ /* 0x000162000c1e1300 */
[----:B---3--:R-:W-:Y:S02]  /*6320*/  IADD3 R2, P0, PT, R3, UR4, RZ ;  /* 0x0000000403027c10 */ /* 0x008fe4000ff1e0ff */
[----:B------:R-:W-:Y:S02]  /*6330*/  MOV R7, 0x6370 ;  /* 0x0000637000077802 */ /* 0x000fe40000000f00 */
[----:B------:R-:W-:-:S02]  /*6340*/  IADD3.X R3, PT, PT, RZ, UR5, RZ, P0, !PT ;  /* 0x00000005ff037c10 */ /* 0x000fc400087fe4ff */
[----:B0-2---:R-:W-:-:S07]  /*6350*/  MOV R11, R9 ;  /* 0x00000009000b7202 */ /* 0x005fce0000000f00 */
[----:B-----5:R-:W-:Y:S05]  /*6360*/  CALL.REL.NOINC `($__internal_86_$__cuda_sm20_rem_s16) ;  /* 0x0000000000287944 */ /* 0x020fea0003c00000 */
[----:B------:R-:W-:Y:S02]  /*6370*/  LOP3.LUT R0, R9, R6, RZ, 0x3c, !PT ;  /* 0x0000000609007212 */ /* 0x000fe400078e3cff */
[----:B------:R-:W-:Y:S02]  /*6380*/  PRMT R4, R6, 0x9910, RZ ;  /* 0x0000991006047816 */ /* 0x000fe400000000ff */
[----:B------:R-:W-:Y:S02]  /*6390*/  PRMT R0, R0, 0x8880, RZ ;  /* 0x0000888000007816 */ /* 0x000fe400000000ff */
[----:B------:R-:W-:Y:S02]  /*63a0*/  ISETP.NE.AND P1, PT, R4, RZ, PT ;  /* 0x000000ff0400720c */ /* 0x000fe40003f25270 */
[----:B------:R-:W-:-:S04]  /*63b0*/  ISETP.GT.AND P0, PT, R0, -0x1, PT ;  /* 0xffffffff0000780c */ /* 0x000fc80003f04270 */
[----:B------:R-:W-:-:S04]  /*63c0*/  SEL R9, R9, RZ, !P0 ;  /* 0x000000ff09097207 */ /* 0x000fc80004000000 */
[----:B------:R-:W-:-:S04]  /*63d0*/  SEL R9, R9, RZ, P1 ;  /* 0x000000ff09097207 */ /* 0x000fc80000800000 */
[----:B------:R-:W-:-:S05]  /*63e0*/  IADD3 R9, PT, PT, R9, R6, RZ ;  /* 0x0000000609097210 */ /* 0x000fca0007ffe0ff */
[----:B------:R-:W-:Y:S01]  /*63f0*/  STG.E.U8 desc[UR6][R2.64], R9 ;  /* 0x0000000902007986 */ /* 0x000fe2000c101106 */
[----:B------:R-:W-:Y:S05]  /*6400*/  EXIT ;  /* 0x000000000000794d */ /* 0x000fea0003800000 */
        .weak           $__internal_86_$__cuda_sm20_rem_s16
        .type           $__internal_86_$__cuda_sm20_rem_s16,@function
        .size           $__internal_86_$__cuda_sm20_rem_s16,(.L_x_54738 - $__internal_86_$__cuda_sm20_rem_s16)
$__internal_86_$__cuda_sm20_rem_s16:
[----:B------:R-:W-:Y:S01]  /*6410*/  IABS R14, R11 ;  /* 0x0000000b000e7213 */ /* 0x000fe20000000000 */
[----:B------:R-:W-:-:S03]  /*6420*/  HFMA2 R6, -RZ, RZ, 15, 0 ;  /* 0x4b800000ff067431 */ /* 0x000fc600000001ff */
        /* <DEDUP_REMOVED lines=11> */
[----:B0-----:R-:W-:-:S05]  /*64e0*/  FMUL R13, R10, R13 ;  /* 0x0000000d0a0d7220 */ /* 0x001fca0000400000 */
[----:B------:R-:W-:-:S05]  /*64f0*/  IADD3 R13, PT, PT, R13, 0x2, RZ ;  /* 0x000000020d0d7810 */ /* 0x000fca0007ffe0ff */
[----:B-1----:R-:W-:Y:S01]  /*6500*/  FMUL.RZ R13, R6, R13 ;  /* 0x0000000d060d7220 */ /* 0x002fe2000040c000 */
[----:B------:R-:W-:-:S04]  /*6510*/  IABS R6, R11 ;  /* 0x0000000b00067213 */ /* 0x000fc80000000000 */
[----:B------:R-:W-:Y:S01]  /*6520*/  IADD3 R10, PT, PT, RZ, -R6, RZ ;  /* 0x80000006ff0a7210 */ /* 0x000fe20007ffe0ff */
[----:B------:R-:W0:Y:S02]  /*6530*/  F2I.U32.TRUNC.NTZ R13, R13 ;  /* 0x0000000d000d7305 */ /* 0x000e24000020f000 */
[----:B0-----:R-:W-:-:S05]  /*6540*/  LOP3.LUT R6, R13, 0xffff, RZ, 0xc0, !PT ;  /* 0x0000ffff0d067812 */ /* 0x001fca00078ec0ff */
[----:B------:R-:W-:Y:S01]  /*6550*/  IMAD R6, R6, R10, R5 ;  /* 0x0000000a06067224 */ /* 0x000fe200078e0205 */
[----:B------:R-:W-:-:S04]  /*6560*/  IADD3 R5, PT, PT, -R4, RZ, RZ ;  /* 0x000000ff04057210 */ /* 0x000fc80007ffe1ff */
[----:B------:R-:W-:-:S04]  /*6570*/  LOP3.LUT R5, R5, R6, RZ, 0x3c, !PT ;  /* 0x0000000605057212 */ /* 0x000fc800078e3cff */
[----:B------:R-:W-:Y:S01]  /*6580*/  IADD3 R6, PT, PT, R4, R5, RZ ;  /* 0x0000000504067210 */ /* 0x000fe20007ffe0ff */
[----:B------:R-:W-:Y:S01]  /*6590*/  HFMA2 R5, -RZ, RZ, 0, 0 ;  /* 0x00000000ff057431 */ /* 0x000fe200000001ff */
[----:B------:R-:W-:Y:S02]  /*65a0*/  MOV R4, R7 ;  /* 0x0000000700047202 */ /* 0x000fe40000000f00 */
[----:B------:R-:W-:Y:S02]  /*65b0*/  @!P0 MOV R6, 0xffffffff ;  /* 0xffffffff00068802 */ /* 0x000fe40000000f00 */
[----:B------:R-:W-:Y:S05]  /*65c0*/  RET.REL.NODEC R4 `(_ZN2at6native18elementwise_kernelILi128ELi4EZNS0_22gpu_kernel_impl_nocastINS0_13BinaryFunctorIaaaZZZNS0_21remainder_kernel_cudaERNS_18TensorIteratorBaseEENKUlvE_clEvENKUlvE0_clEvEUlaaE_EEEEvS5_RKT_EUliE_EEviT1_) ;  /* 0xffffff98048c7950 */ /* 0x000fea0003c3ffff */
.L_x_50758:
        /* <DEDUP_REMOVED lines=11> */
.L_x_54738:


//--------------------- .text._ZN2at6native27unrolled_elementwise_kernelINS0_13BinaryFunctorIaaaZZZNS0_21remainder_kernel_cudaERNS_18TensorIteratorBaseEENKUlvE_clEvENKUlvE0_clEvEUlaaE_EESt5arrayIPcLm3EELi4E23TrivialOffsetCalculatorILi2EjESC_ILi1EjENS0_6memory15LoadWithoutCastENSF_16StoreWithoutCastEEEviT_T0_T2_T3_T4_T5_ --------------------------
	.section	.text._ZN2at6native27unrolled_elementwise_kernelINS0_13BinaryFunctorIaaaZZZNS0_21remainder_kernel_cudaERNS_18TensorIteratorBaseEENKUlvE_clEvENKUlvE0_clEvEUlaaE_EESt5arrayIPcLm3EELi4E23TrivialOffsetCalculatorILi2EjESC_ILi1EjENS0_6memory15LoadWithoutCastENSF_16StoreWithoutCastEEEviT_T0_T2_T3_T4_T5_,"ax",@progbits
	.align	128
        .global         _ZN2at6native27unrolled_elementwise_kernelINS0_13BinaryFunctorIaaaZZZNS0_21remainder_kernel_cudaERNS_18TensorIteratorBaseEENKUlvE_clEvENKUlvE0_clEvEUlaaE_EESt5arrayIPcLm3EELi4E23TrivialOffsetCalculatorILi2EjESC_ILi1EjENS0_6memory15LoadWithoutCastENSF_16StoreWithoutCastEEEviT_T0_T2_T3_T4_T5_
        .type           _ZN2at6native27unrolled_elementwise_kernelINS0_13BinaryFunctorIaaaZZZNS0_21remainder_kernel_cudaERNS_18TensorIteratorBaseEENKUlvE_clEvENKUlvE0_clEvEUlaaE_EESt5arrayIPcLm3EELi4E23TrivialOffsetCalculatorILi2EjESC_ILi1EjENS0_6memory15LoadWithoutCastENSF_16StoreWithoutCastEEEviT_T0_T2_T3_T4_T5_,@function
        .size           _ZN2at6native27unrolled_elementwise_kernelINS0_13BinaryFunctorIaaaZZZNS0_21remainder_kernel_cudaERNS_18TensorIteratorBaseEENKUlvE_clEvENKUlvE0_clEvEUlaaE_EESt5arrayIPcLm3EELi4E23TrivialOffsetCalculatorILi2EjESC_ILi1EjENS0_6memory15LoadWithoutCastENSF_16StoreWithoutCastEEEviT_T0_T2_T3_T4_T5_,(.L_x_54739 - _ZN2at6native27unrolled_elementwise_kernelINS0_13BinaryFunctorIaaaZZZNS0_21remainder_kernel_cudaERNS_18TensorIteratorBaseEENKUlvE_clEvENKUlvE0_clEvEUlaaE_EESt5arrayIPcLm3EELi4E23TrivialOffsetCalculatorILi2EjESC_ILi1EjENS0_6memory15LoadWithoutCastENSF_16StoreWithoutCastEEEviT_T0_T2_T3_T4_T5_)
        .other          _ZN2at6native27unrolled_elementwise_kernelINS0_13BinaryFunctorIaaaZZZNS0_21remainder_kernel_cudaERNS_18TensorIteratorBaseEENKUlvE_clEvENKUlvE0_clEvEUlaaE_EESt5arrayIPcLm3EELi4E23TrivialOffsetCalculatorILi2EjESC_ILi1EjENS0_6memory15LoadWithoutCastENSF_16StoreWithoutCastEEEviT_T0_T2_T3_T4_T5_,@"STO_CUDA_ENTRY STV_DEFAULT"
_ZN2at6native27unrolled_elementwise_kernelINS0_13BinaryFunctorIaaaZZZNS0_21remainder_kernel_cudaERNS_18TensorIteratorBaseEENKUlvE_clEvENKUlvE0_clEvEUlaaE_EESt5arrayIPcLm3EELi4E23TrivialOffsetCalculatorILi2EjESC_ILi1EjENS0_6memory15LoadWithoutCastENSF_16StoreWithoutCastEEEviT_T0_T2_T3_T4_T5_:
.text._ZN2at6native27unrolled_elementwise_kernelINS0_13BinaryFunctorIaaaZZZNS0_21remainder_kernel_cudaERNS_18TensorIteratorBaseEENKUlvE_clEvENKUlvE0_clEvEUlaaE_EESt5arrayIPcLm3EELi4E23TrivialOffsetCalculatorILi2EjESC_ILi1EjENS0_6memory15LoadWithoutCastENSF_16StoreWithoutCastEEEviT_T0_T2_T3_T4_T5_:
        /* <DEDUP_REMOVED lines=32> */
[----:B------:R-:W5:Y:S01]  /*0200*/  @!P0 LDG.E.U8 R20, desc[UR4][R2.64] ;  /* 0x0000000402148981 */ /* 0x000f62000c1e1100 */
        /* <DEDUP_REMOVED lines=17> */
[----:B------:R-:W-:Y:S01]  /*0320*/  PRMT R0, RZ, 0x7610, R0 ;  /* 0x00007610ff007816 */ /* 0x000fe20000000000 */
[----:B------:R-:W-:Y:S01]  /*0330*/  @!P5 IMAD.X R15, RZ, RZ, R15, P1 ;  /* 0x000000ffff0fd224 */ /* 0x000fe200008e060f */
[----:B0-----:R-:W-:Y:S02]  /*0340*/  PRMT R4, RZ, 0x7610, R4 ;  /* 0x00007610ff047816 */ /* 0x001fe40000000004 */
[----:B------:R-:W-:Y:S01]  /*0350*/  PRMT R5, RZ, 0x7610, R5 ;  /* 0x00007610ff057816 */ /* 0x000fe20000000005 */
[----:B------:R1:W5:Y:S04]  /*0360*/  @!P2 LDG.E.S8 R24, desc[UR4][R8.64] ;  /* 0x000000040818a981 */ /* 0x000368000c1e1300 */
[----:B------:R1:W5:Y:S04]  /*0370*/  @!P2 LDG.E.U8 R0, desc[UR4][R10.64] ;  /* 0x000000040a00a981 */ /* 0x000368000c1e1100 */
[----:B------:R1:W5:Y:S04]  /*0380*/  @!P5 LDG.E.S8 R4, desc[UR4][R12.64] ;  /* 0x000000040c04d981 */ /* 0x000368000c1e1300 */
[----:B------:R1:W5:Y:S01]  /*0390*/  @!P5 LDG.E.U8 R5, desc[UR4][R14.64] ;  /* 0x000000040e05d981 */ /* 0x000362000c1e1100 */
[----:B------:R-:W-:Y:S01]  /*03a0*/  ISETP.GE.AND P0, PT, R16, R19, PT ;  /* 0x000000131000720c */ /* 0x000fe20003f06270 */
[----:B------:R-:W-:-:S12]  /*03b0*/  BSSY.RECONVERGENT B0, `(.L_x_50759) ;  /* 0x000000e000007945 */ /* 0x000fd80003800200 */
[----:B-1----:R-:W-:Y:S05]  /*03c0*/  @P0 BRA `(.L_x_50760) ;  /* 0x0000000000300947 */ /* 0x002fea0003800000 */
[----:B-----5:R-:W-:Y:S02]  /*03d0*/  PRMT R9, R18, 0x9910, RZ ;  /* 0x0000991012097816 */ /* 0x020fe400000000ff */
[----:B------:R-:W-:Y:S02]  /*03e0*/  PRMT R3, R20, 0x8880, RZ ;  /* 0x0000888014037816 */ /* 0x000fe400000000ff */
[----:B------:R-:W-:-:S07]  /*03f0*/  MOV R2, 0x410 ;  /* 0x0000041000027802 */ /* 0x000fce0000000f00 */
[----:B------:R-:W-:Y:S05]  /*0400*/  CALL.REL.NOINC `($__internal_87_$__cuda_sm20_rem_s16) ;  /* 0x0000000400847944 */ /* 0x000fea0003c00000 */
        /* <DEDUP_REMOVED lines=8> */
.L_x_50760:
[----:B------:R-:W-:Y:S05]  /*0490*/  BSYNC.RECONVERGENT B0 ;  /* 0x0000000000007941 */ /* 0x000fea0003800200 */
.L_x_50759:
[----:B------:R-:W-:Y:S01]  /*04a0*/  VIADD R8, R16, 0x80 ;  /* 0x0000008010087836 */ /* 0x000fe20000000000 */
[----:B------:R-:W-:Y:S04]  /*04b0*/  BSSY.RECONVERGENT B0, `(.L_x_50761) ;  /* 0x000000f000007945 */ /* 0x000fe80003800200 */
[----:B------:R-:W-:-:S13]  /*04c0*/  ISETP.GE.AND P0, PT, R8, R19, PT ;  /* 0x000000130800720c */ /* 0x000fda0003f06270 */
[----:B------:R-:W-:Y:S05]  /*04d0*/  @P0 BRA `(.L_x_50762) ;  /* 0x0000000000300947 */ /* 0x000fea0003800000 */
[----:B-----5:R-:W-:Y:S02]  /*04e0*/  PRMT R9, R21, 0x9910, RZ ;  /* 0x0000991015097816 */ /* 0x020fe400000000ff */
[----:B------:R-:W-:Y:S02]  /*04f0*/  PRMT R3, R22, 0x8880, RZ ;  /* 0x0000888016037816 */ /* 0x000fe400000000ff */
[----:B------:R-:W-:-:S07]  /*0500*/  MOV R2, 0x520 ;  /* 0x0000052000027802 */ /* 0x000fce0000000f00 */
[----:B------:R-:W-:Y:S05]  /*0510*/  CALL.REL.NOINC `($__internal_87_$__cuda_sm20_rem_s16) ;  /* 0x0000000400407944 */ /* 0x000fea0003c00000 */
        /* <DEDUP_REMOVED lines=8> */
.L_x_50762:
[----:B------:R-:W-:Y:S05]  /*05a0*/  BSYNC.RECONVERGENT B0 ;  /* 0x0000000000007941 */ /* 0x000fea0003800200 */
.L_x_50761:
        /* <DEDUP_REMOVED lines=16> */
.L_x_50764:
[----:B------:R-:W-:Y:S05]  /*06b0*/  BSYNC.RECONVERGENT B0 ;  /* 0x0000000000007941 */ /* 0x000fea0003800200 */
.L_x_50763:
        /* <DEDUP_REMOVED lines=16> */
.L_x_50766:
[----:B------:R-:W-:Y:S05]  /*07c0*/  BSYNC.RECONVERGENT B0 ;  /* 0x0000000000007941 */ /* 0x000fea0003800200 */
.L_x_50765:
        /* <DEDUP_REMOVED lines=19> */
.L_x_50769:
[----:B------:R-:W-:Y:S05]  /*0900*/  BSYNC.RELIABLE B1 ;  /* 0x0000000000017941 */ /* 0x000fea0003800100 */
.L_x_50768:
[----:B------:R-:W-:-:S13]  /*0910*/  ISETP.GE.AND P0, PT, R16, R19, PT ;  /* 0x000000131000720c */ /* 0x000fda0003f06270 */
[----:B-----5:R-:W1:Y:S01]  /*0920*/  @!P0 LDC.64 R4, c[0x0][0x388] ;  /* 0x0000e200ff048b82 */ /* 0x020e620000000a00 */
[----:B0-----:R-:W-:Y:S02]  /*0930*/  @!P0 IMAD R3, R17, 0x200, R16 ;  /* 0x0000020011038824 */ /* 0x001fe400078e0210 */
[----:B------:R-:W-:-:S03]  /*0940*/  @!P0 VIADD R16, R16, 0x80 ;  /* 0x0000008010108836 */ /* 0x000fc60000000000 */
[----:B-1----:R-:W-:-:S05]  /*0950*/  @!P0 IADD3 R2, P1, PT, R3, R4, RZ ;  /* 0x0000000403028210 */ /* 0x002fca0007f3e0ff */
[----:B------:R-:W-:-:S05]  /*0960*/  @!P0 IMAD.X R3, RZ, RZ, R5, P1 ;  /* 0x000000ffff038224 */ /* 0x000fca00008e0605 */
[----:B------:R1:W-:Y:S03]  /*0970*/  @!P0 STG.E.U8 desc[UR4][R2.64], R0 ;  /* 0x0000000002008986 */ /* 0x0003e6000c101104 */
.L_x_50770:
[----:B------:R-:W-:Y:S05]  /*0980*/  BSYNC.RECONVERGENT B0 ;  /* 0x0000000000007941 */ /* 0x000fea0003800200 */
.L_x_50767:
[----:B------:R-:W-:Y:S05]  /*0990*/  WARPSYNC.ALL ;  /* 0x0000000000007948 */ /* 0x000fea0003800000 */
[----:B------:R-:W-:-:S13]  /*09a0*/  ISETP.GE.AND P0, PT, R16, R19, PT ;  /* 0x000000131000720c */ /* 0x000fda0003f06270 */
[----:B------:R-:W-:Y:S05]  /*09b0*/  @P0 EXIT ;  /* 0x000000000000094d */ /* 0x000fea0003800000 */
[----:B------:R-:W2:Y:S01]  /*09c0*/  LDCU.64 UR6, c[0x0][0x388] ;  /* 0x00007100ff0677ac */ /* 0x000ea20008000a00 */
[----:B01----:R-:W-:-:S05]  /*09d0*/  IMAD R2, R17, 0x200, R16 ;  /* 0x0000020011027824 */ /* 0x003fca00078e0210 */
[----:B--2---:R-:W-:-:S05]  /*09e0*/  IADD3 R2, P0, PT, R2, UR6, RZ ;  /* 0x0000000602027c10 */ /* 0x004fca000ff1e0ff */
[----:B------:R-:W-:-:S05]  /*09f0*/  IMAD.X R3, RZ, RZ, UR7, P0 ;  /* 0x00000007ff037e24 */ /* 0x000fca00080e06ff */
[----:B------:R-:W-:Y:S01]  /*0a00*/  STG.E.U8 desc[UR4][R2.64], R9 ;  /* 0x0000000902007986 */ /* 0x000fe2000c101104 */
[----:B------:R-:W-:Y:S05]  /*0a10*/  EXIT ;  /* 0x000000000000794d */ /* 0x000fea0003800000 */
        .weak           $__internal_87_$__cuda_sm20_rem_s16
        .type           $__internal_87_$__cuda_sm20_rem_s16,@function
        .size           $__internal_87_$__cuda_sm20_rem_s16,(.L_x_54739 - $__internal_87_$__cuda_sm20_rem_s16)
$__internal_87_$__cuda_sm20_rem_s16:
        /* <DEDUP_REMOVED lines=14> */
[----:B------:R-:W-:Y:S01]  /*0b00*/  VIADD R14, R13, 0x2 ;  /* 0x000000020d0e7836 */ /* 0x000fe20000000000 */
[----:B------:R-:W-:Y:S01]  /*0b10*/  IABS R13, R3 ;  /* 0x00000003000d7213 */ /* 0x000fe20000000000 */
[----:B------:R-:W-:Y:S02]  /*0b20*/  IMAD.MOV.U32 R3, RZ, RZ, 0x0 ;  /* 0x00000000ff037424 */ /* 0x000fe400078e00ff */
[----:B------:R-:W-:Y:S02]  /*0b30*/  FMUL.RZ R11, R11, R14 ;  /* 0x0000000e0b0b7220 */ /* 0x000fe4000040c000 */
[----:B------:R-:W-:-:S04]  /*0b40*/  IMAD.MOV R14, RZ, RZ, -R13 ;  /* 0x000000ffff0e7224 */ /* 0x000fc800078e0a0d */
[----:B------:R-:W0:Y:S02]  /*0b50*/  F2I.U32.TRUNC.NTZ R11, R11 ;  /* 0x0000000b000b7305 */ /* 0x000e24000020f000 */
[----:B0-----:R-:W-:-:S05]  /*0b60*/  LOP3.LUT R13, R11, 0xffff, RZ, 0xc0, !PT ;  /* 0x0000ffff0b0d7812 */ /* 0x001fca00078ec0ff */
[----:B------:R-:W-:Y:S02]  /*0b70*/  IMAD R13, R13, R14, R10 ;  /* 0x0000000e0d0d7224 */ /* 0x000fe400078e020a */
[----:B------:R-:W-:-:S05]  /*0b80*/  IMAD.MOV R10, RZ, RZ, -R9 ;  /* 0x000000ffff0a7224 */ /* 0x000fca00078e0a09 */
[----:B------:R-:W-:-:S05]  /*0b90*/  LOP3.LUT R10, R10, R13, RZ, 0x3c, !PT ;  /* 0x0000000d0a0a7212 */ /* 0x000fca00078e3cff */
[----:B------:R-:W-:Y:S02]  /*0ba0*/  IMAD.IADD R9, R9, 0x1, R10 ;  /* 0x0000000109097824 */ /* 0x000fe400078e020a */
[----:B------:R-:W-:Y:S01]  /*0bb0*/  @!P0 IMAD.MOV.U32 R9, RZ, RZ, -0x1 ;  /* 0xffffffffff098424 */ /* 0x000fe200078e00ff */
[----:B------:R-:W-:Y:S06]  /*0bc0*/  RET.REL.NODEC R2 `(_ZN2at6native27unrolled_elementwise_kernelINS0_13BinaryFunctorIaaaZZZNS0_21remainder_kernel_cudaERNS_18TensorIteratorBaseEENKUlvE_clEvENKUlvE0_clEvEUlaaE_EESt5arrayIPcLm3EELi4E23TrivialOffsetCalculatorILi2EjESC_ILi1EjENS0_6memory15LoadWithoutCastENSF_16StoreWithoutCastEEEviT_T0_T2_T3_T4_T5_) ;  /* 0xfffffff4020c7950 */ /* 0x000fec0003c3ffff */
.L_x_50771:
        /* <DEDUP_REMOVED lines=11> */
.L_x_54739:


//--------------------- .text._ZN2at6native29vectorized_elementwise_kernelILi2ENS0_13BinaryFunctorIaaaZZZNS0_21remainder_kernel_cudaERNS_18TensorIteratorBaseEENKUlvE_clEvENKUlvE0_clEvEUlaaE_EESt5arrayIPcLm3EEEEviT0_T1_ --------------------------
	.section	.text._ZN2at6native29vectorized_elementwise_kernelILi2ENS0_13BinaryFunctorIaaaZZZNS0_21remainder_kernel_cudaERNS_18TensorIteratorBaseEENKUlvE_clEvENKUlvE0_clEvEUlaaE_EESt5arrayIPcLm3EEEEviT0_T1_,"ax",@progbits
	.align	128
        .global         _ZN2at6native29vectorized_elementwise_kernelILi2ENS0_13BinaryFunctorIaaaZZZNS0_21remainder_kernel_cudaERNS_18TensorIteratorBaseEENKUlvE_clEvENKUlvE0_clEvEUlaaE_EESt5arrayIPcLm3EEEEviT0_T1_
        .type           _ZN2at6native29vectorized_elementwise_kernelILi2ENS0_13BinaryFunctorIaaaZZZNS0_21remainder_kernel_cudaERNS_18TensorIteratorBaseEENKUlvE_clEvENKUlvE0_clEvEUlaaE_EESt5arrayIPcLm3EEEEviT0_T1_,@function
        .size           _ZN2at6native29vectorized_elementwise_kernelILi2ENS0_13BinaryFunctorIaaaZZZNS0_21remainder_kernel_cudaERNS_18TensorIteratorBaseEENKUlvE_clEvENKUlvE0_clEvEUlaaE_EESt5arrayIPcLm3EEEEviT0_T1_,(.L_x_54740 - _ZN2at6native29vectorized_elementwise_kernelILi2ENS0_13BinaryFunctorIaaaZZZNS0_21remainder_kernel_cudaERNS_18TensorIteratorBaseEENKUlvE_clEvENKUlvE0_clEvEUlaaE_EESt5arrayIPcLm3EEEEviT0_T1_)
        .other          _ZN2at6native29vectorized_elementwise_kernelILi2ENS0_13BinaryFunctorIaaaZZZNS0_21remainder_kernel_cudaERNS_18TensorIteratorBaseEENKUlvE_clEvENKUlvE0_clEvEUlaaE_EESt5arrayIPcLm3EEEEviT0_T1_,@"STO_CUDA_ENTRY STV_DEFAULT"
_ZN2at6native29vectorized_elementwise_kernelILi2ENS0_13BinaryFunctorIaaaZZZNS0_21remainder_kernel_cudaERNS_18TensorIteratorBaseEENKUlvE_clEvENKUlvE0_clEvEUlaaE_EESt5arrayIPcLm3EEEEviT0_T1_:
.text._ZN2at6native29vectorized_elementwise_kernelILi2ENS0_13BinaryFunctorIaaaZZZNS0_21remainder_kernel_cudaERNS_18TensorIteratorBaseEENKUlvE_clEvENKUlvE0_clEvEUlaaE_EESt5arrayIPcLm3EEEEviT0_T1_:
        /* <DEDUP_REMOVED lines=16> */
[----:B------:R-:W0:Y:S08]  /*0100*/  LDC.64 R8, c[0x0][0x398] ;  /* 0x0000e600ff087b82 */ /* 0x000e300000000a00 */
        /* <DEDUP_REMOVED lines=11> */
[----:B------:R-:W-:Y:S01]  /*01c0*/  @!P3 VIADD R22, R22, 0x80 ;  /* 0x000000801616b836 */ /* 0x000fe20000000000 */
[----:B------:R-:W-:Y:S01]  /*01d0*/  PRMT R4, RZ, 0x7610, R4 ;  /* 0x00007610ff047816 */ /* 0x000fe20000000004 */
[----:B------:R-:W1:Y:S03]  /*01e0*/  LDC.64 R16, c[0x0][0x398] ;  /* 0x0000e600ff107b82 */ /* 0x000e660000000a00 */
[----:B------:R-:W-:Y:S01]  /*01f0*/  ISETP.GE.U32.AND P0, PT, R22, UR5, PT ;  /* 0x0000000516007c0c */ /* 0x000fe2000bf06070 */
[----:B------:R-:W-:Y:S01]  /*0200*/  @!P2 IMAD.X R15, RZ, RZ, R3, P1 ;  /* 0x000000ffff0fa224 */ /* 0x000fe200008e0603 */
[----:B------:R-:W-:-:S02]  /*0210*/  PRMT R2, RZ, 0x7610, R2 ;  /* 0x00007610ff027816 */ /* 0x000fc40000000002 */
[----:B----4-:R-:W-:Y:S01]  /*0220*/  @!P3 IADD3 R12, P4, PT, R5, R12, RZ ;  /* 0x0000000c050cb210 */ /* 0x010fe20007f9e0ff */
[----:B--2---:R-:W2:Y:S03]  /*0230*/  LDC.64 R10, c[0x0][0x390] ;  /* 0x0000e400ff0a7b82 */ /* 0x004ea60000000a00 */
[----:B------:R4:W5:Y:S05]  /*0240*/  @!P2 LDG.E.U8 R2, desc[UR12][R14.64] ;  /* 0x0000000c0e02a981 */ /* 0x00096a000c1e1100 */
[C---:B------:R-:W-:Y:S02]  /*0250*/  @!P0 VIADD R27, R22.reuse, UR4 ;  /* 0x00000004161b8c36 */ /* 0x040fe40008000000 */
[----:B------:R-:W-:Y:S01]  /*0260*/  @!P0 VIADD R22, R22, 0x80 ;  /* 0x0000008016168836 */ /* 0x000fe20000000000 */
[----:B------:R-:W-:Y:S01]  /*0270*/  PRMT R3, RZ, 0x7610, R3 ;  /* 0x00007610ff037816 */ /* 0x000fe20000000003 */
[----:B------:R-:W-:Y:S01]  /*0280*/  @!P3 IMAD.X R13, RZ, RZ, R13, P4 ;  /* 0x000000ffff0db224 */ /* 0x000fe200020e060d */
[----:B----4-:R-:W4:Y:S02]  /*0290*/  LDC.64 R14, c[0x0][0x390] ;  /* 0x0000e400ff0e7b82 */ /* 0x010f240000000a00 */
[----:B------:R-:W-:-:S02]  /*02a0*/  ISETP.GE.U32.AND P1, PT, R22, UR5, PT ;  /* 0x0000000516007c0c */ /* 0x000fc4000bf26070 */
[----:B---3--:R-:W-:Y:S01]  /*02b0*/  @!P3 IADD3 R28, P2, PT, R5, R28, RZ ;  /* 0x0000001c051cb210 */ /* 0x008fe20007f5e0ff */
[----:B------:R3:W5:Y:S04]  /*02c0*/  @!P3 LDG.E.S8 R3, desc[UR12][R12.64] ;  /* 0x0000000c0c03b981 */ /* 0x000768000c1e1300 */
[----:B------:R-:W-:-:S05]  /*02d0*/  @!P3 IMAD.X R29, RZ, RZ, R29, P2 ;  /* 0x000000ffff1db224 */ /* 0x000fca00010e061d */
[----:B------:R-:W5:Y:S01]  /*02e0*/  @!P3 LDG.E.U8 R4, desc[UR12][R28.64] ;  /* 0x0000000c1c04b981 */ /* 0x000f62000c1e1100 */
[C---:B------:R-:W-:Y:S02]  /*02f0*/  @!P1 VIADD R23, R22.reuse, UR4 ;  /* 0x0000000416179c36 */ /* 0x040fe40008000000 */
[----:B------:R-:W-:-:S05]  /*0300*/  @!P1 VIADD R22, R22, 0x80 ;  /* 0x0000008016169836 */ /* 0x000fca0000000000 */
[----:B------:R-:W-:Y:S02]  /*0310*/  ISETP.GE.U32.AND P2, PT, R22, UR5, PT ;  /* 0x0000000516007c0c */ /* 0x000fe4000bf46070 */
[C---:B0-----:R-:W-:Y:S02]  /*0320*/  @!P0 IADD3 R26, P3, PT, R27.reuse, R8, RZ ;  /* 0x000000081b1a8210 */ /* 0x041fe40007f7e0ff */
[----:B------:R-:W-:-:S03]  /*0330*/  @!P0 IADD3 R18, P4, PT, R27, R18, RZ ;  /* 0x000000121b128210 */ /* 0x000fc60007f9e0ff */
[----:B------:R-:W-:-:S06]  /*0340*/  @!P0 IMAD.X R27, RZ, RZ, R9, P3 ;  /* 0x000000ffff1b8224 */ /* 0x000fcc00018e0609 */
[C---:B------:R-:W-:Y:S02]  /*0350*/  @!P2 VIADD R9, R22.reuse, UR4 ;  /* 0x000000041609ac36 */ /* 0x040fe40008000000 */
[----:B------:R-:W-:Y:S01]  /*0360*/  @!P2 VIADD R22, R22, 0x80 ;  /* 0x000000801616a836 */ /* 0x000fe20000000000 */
[----:B---3--:R-:W-:Y:S01]  /*0370*/  @!P1 IADD3 R12, P5, PT, R23, R6, RZ ;  /* 0x00000006170c9210 */ /* 0x008fe20007fbe0ff */
[----:B------:R-:W-:Y:S01]  /*0380*/  @!P0 IMAD.X R19, RZ, RZ, R19, P4 ;  /* 0x000000ffff138224 */ /* 0x000fe200020e0613 */
[----:B------:R-:W-:Y:S02]  /*0390*/  PRMT R5, RZ, 0x7610, R5 ;  /* 0x00007610ff057816 */ /* 0x000fe40000000005 */
[----:B------:R-:W-:Y:S02]  /*03a0*/  ISETP.GE.U32.AND P3, PT, R22, UR5, PT ;  /* 0x0000000516007c0c */ /* 0x000fe4000bf66070 */
[----:B------:R-:W-:Y:S02]  /*03b0*/  PRMT R6, RZ, 0x7610, R6 ;  /* 0x00007610ff067816 */ /* 0x000fe40000000006 */
[----:B------:R2:W5:Y:S04]  /*03c0*/  @!P0 LDG.E.S8 R5, desc[UR12][R18.64] ;  /* 0x0000000c12058981 */ /* 0x000568000c1e1300 */
[----:B------:R-:W5:Y:S01]  /*03d0*/  @!P0 LDG.E.U8 R6, desc[UR12][R26.64] ;  /* 0x0000000c1a068981 */ /* 0x000f62000c1e1100 */
[----:B------:R-:W-:Y:S01]  /*03e0*/  @!P1 IMAD.X R13, RZ, RZ, R7, P5 ;  /* 0x000000ffff0d9224 */ /* 0x000fe200028e0607 */
[----:B--2---:R-:W-:-:S03]  /*03f0*/  @!P2 IADD3 R18, P0, PT, R9, R10, RZ ;  /* 0x0000000a0912a210 */ /* 0x004fc60007f1e0ff */
[C---:B------:R-:W-:Y:S01]  /*0400*/  @!P3 VIADD R29, R22.reuse, UR4 ;  /* 0x00000004161dbc36 */ /* 0x040fe20008000000 */
[----:B-1----:R-:W-:Y:S01]  /*0410*/  @!P1 IADD3 R20, P4, PT, R23, R20, RZ ;  /* 0x0000001417149210 */ /* 0x002fe20007f9e0ff */
[----:B------:R-:W-:Y:S01]  /*0420*/  @!P3 VIADD R22, R22, 0x80 ;  /* 0x000000801616b836 */ /* 0x000fe20000000000 */
[----:B------:R-:W-:Y:S01]  /*0430*/  PRMT R7, RZ, 0x7610, R7 ;  /* 0x00007610ff077816 */ /* 0x000fe20000000007 */
[----:B------:R-:W-:Y:S02]  /*0440*/  @!P2 IMAD.X R19, RZ, RZ, R11, P0 ;  /* 0x000000ffff13a224 */ /* 0x000fe400000e060b */
[----:B------:R-:W0:Y:S01]  /*0450*/  LDC.64 R10, c[0x0][0x398] ;  /* 0x0000e600ff0a7b82 */ /* 0x000e220000000a00 */
[----:B------:R-:W-:Y:S01]  /*0460*/  PRMT R8, RZ, 0x7610, R8 ;  /* 0x00007610ff087816 */ /* 0x000fe20000000008 */
[----:B------:R-:W-:Y:S01]  /*0470*/  @!P1 IMAD.X R21, RZ, RZ, R21, P4 ;  /* 0x000000ffff159224 */ /* 0x000fe200020e0615 */
[----:B------:R-:W-:Y:S01]  /*0480*/  ISETP.GE.U32.AND P0, PT, R22, UR5, PT ;  /* 0x0000000516007c0c */ /* 0x000fe2000bf06070 */
[----:B------:R1:W5:Y:S01]  /*0490*/  @!P1 LDG.E.S8 R7, desc[UR12][R12.64] ;  /* 0x0000000c0c079981 */ /* 0x000362000c1e1300 */
[----:B------:R-:W-:-:S02]  /*04a0*/  @!P2 IADD3 R16, P4, PT, R9, R16, RZ ;  /* 0x000000100910a210 */ /* 0x000fc40007f9e0ff */
[----:B------:R-:W-:Y:S01]  /*04b0*/  PRMT R9, RZ, 0x7610, R9 ;  /* 0x00007610ff097816 */ /* 0x000fe20000000009 */
[----:B------:R2:W5:Y:S01]  /*04c0*/  @!P1 LDG.E.U8 R8, desc[UR12][R20.64] ;  /* 0x0000000c14089981 */ /* 0x000562000c1e1100 */
[----:B-1----:R-:W1:Y:S01]  /*04d0*/  LDC.64 R12, c[0x0][0x390] ;  /* 0x0000e400ff0c7b82 */ /* 0x002e620000000a00 */
[----:B------:R-:W-:-:S03]  /*04e0*/  @!P2 IMAD.X R17, RZ, RZ, R17, P4 ;  /* 0x000000ffff11a224 */ /* 0x000fc600020e0611 */
[----:B------:R3:W5:Y:S01]  /*04f0*/  @!P2 LDG.E.S8 R9, desc[UR12][R18.64] ;  /* 0x0000000c1209a981 */ /* 0x000762000c1e1300 */
[----:B--2---:R-:W-:Y:S02]  /*0500*/  PRMT R20, RZ, 0x7610, R20 ;  /* 0x00007610ff147816 */ /* 0x004fe40000000014 */
[----:B----4-:R-:W-:Y:S01]  /*0510*/  @!P3 IADD3 R26, P1, PT, R29, R14, RZ ;  /* 0x0000000e1d1ab210 */ /* 0x010fe20007f3e0ff */
[----:B------:R-:W-:-:S03]  /*0520*/  @!P0 VIADD R23, R22, UR4 ;  /* 0x0000000416178c36 */ /* 0x000fc60008000000 */
[----:B------:R2:W5:Y:S01]  /*0530*/  @!P2 LDG.E.U8 R20, desc[UR12][R16.64] ;  /* 0x0000000c1014a981 */ /* 0x000562000c1e1100 */
[----:B------:R-:W-:Y:S01]  /*0540*/  @!P0 VIADD R22, R22, 0x80 ;  /* 0x0000008016168836 */ /* 0x000fe20000000000 */
[----:B---3--:R-:W3:Y:S01]  /*0550*/  LDC.64 R18, c[0x0][0x398] ;  /* 0x0000e600ff127b82 */ /* 0x008ee20000000a00 */
[----:B------:R-:W-:Y:S01]  /*0560*/  @!P3 IMAD.X R27, RZ, RZ, R15, P1 ;  /* 0x000000ffff1bb224 */ /* 0x000fe200008e060f */
[----:B------:R-:W-:-:S06]  /*0570*/  PRMT R21, RZ, 0x7610, R21 ;  /* 0x00007610ff157816 */ /* 0x000fcc0000000015 */
[----:B--2---:R-:W2:Y:S01]  /*0580*/  LDC.64 R16, c[0x0][0x390] ;  /* 0x0000e400ff107b82 */ /* 0x004ea20000000a00 */
[----:B------:R-:W-:Y:S01]  /*0590*/  ISETP.GE.U32.AND P1, PT, R22, UR5, PT ;  /* 0x0000000516007c0c */ /* 0x000fe2000bf26070 */
[----:B------:R1:W5:Y:S01]  /*05a0*/  @!P3 LDG.E.S8 R21, desc[UR12][R26.64] ;  /* 0x0000000c1a15b981 */ /* 0x000362000c1e1300 */
[----:B0-----:R-:W-:-:S05]  /*05b0*/  @!P3 IADD3 R28, P2, PT, R29, R10, RZ ;  /* 0x0000000a1d1cb210 */ /* 0x001fca0007f5e0ff */
[----:B------:R-:W0:Y:S01]  /*05c0*/  LDC.64 R14, c[0x0][0x398] ;  /* 0x0000e600ff0e7b82 */ /* 0x000e220000000a00 */
[----:B------:R-:W-:Y:S01]  /*05d0*/  @!P3 IMAD.X R29, RZ, RZ, R11, P2 ;  /* 0x000000ffff1db224 */ /* 0x000fe200010e060b */
[----:B-1----:R-:W-:Y:S02]  /*05e0*/  @!P0 IADD3 R26, P2, PT, R23, R12, RZ ;  /* 0x0000000c171a8210 */ /* 0x002fe40007f5e0ff */
[----:B------:R-:W-:-:S03]  /*05f0*/  PRMT R10, RZ, 0x7610, R10 ;  /* 0x00007610ff0a7816 */ /* 0x000fc6000000000a */
[----:B------:R-:W-:Y:S02]  /*0600*/  @!P0 IMAD.X R27, RZ, RZ, R13, P2 ;  /* 0x000000ffff1b8224 */ /* 0x000fe400010e060d */
[----:B------:R-:W-:Y:S01]  /*0610*/  @!P1 VIADD R13, R22, UR4 ;  /* 0x00000004160d9c36 */ /* 0x000fe20008000000 */
[----:B------:R1:W5:Y:S04]  /*0620*/  @!P3 LDG.E.U8 R10, desc[UR12][R28.64] ;  /* 0x0000000c1c0ab981 */ /* 0x000368000c1e1100 */
[C---:B--2---:R-:W-:Y:S02]  /*0630*/  @!P1 IADD3 R16, P2, PT, R13.reuse, R16, RZ ;  /* 0x000000100d109210 */ /* 0x044fe40007f5e0ff */
[----:B---3--:R-:W-:Y:S02]  /*0640*/  @!P1 IADD3 R18, P3, PT, R13, R18, RZ ;  /* 0x000000120d129210 */ /* 0x008fe40007f7e0ff */
[----:B------:R-:W-:Y:S01]  /*0650*/  PRMT R13, RZ, 0x7610, R13 ;  /* 0x00007610ff0d7816 */ /* 0x000fe2000000000d */
[----:B------:R-:W-:Y:S01]  /*0660*/  @!P1 IMAD.X R17, RZ, RZ, R17, P2 ;  /* 0x000000ffff119224 */ /* 0x000fe200010e0611 */
[----:B0-----:R-:W-:Y:S01]  /*0670*/  @!P0 IADD3 R22, P4, PT, R23, R14, RZ ;  /* 0x0000000e17168210 */ /* 0x001fe20007f9e0ff */
[----:B------:R-:W-:Y:S01]  /*0680*/  @!P1 IMAD.X R19, RZ, RZ, R19, P3 ;  /* 0x000000ffff139224 */ /* 0x000fe200018e0613 */
[----:B------:R-:W-:-:S02]  /*0690*/  PRMT R14, RZ, 0x7610, R14 ;  /* 0x00007610ff0e7816 */ /* 0x000fc4000000000e */
[----:B------:R1:W5:Y:S04]  /*06a0*/  @!P1 LDG.E.S8 R13, desc[UR12][R16.64] ;  /* 0x0000000c100d9981 */ /* 0x000368000c1e1300 */
[----:B------:R1:W5:Y:S01]  /*06b0*/  @!P1 LDG.E.U8 R14, desc[UR12][R18.64] ;  /* 0x0000000c120e9981 */ /* 0x000362000c1e1100 */
[----:B------:R-:W-:Y:S01]  /*06c0*/  PRMT R11, RZ, 0x7610, R11 ;  /* 0x00007610ff0b7816 */ /* 0x000fe2000000000b */
[----:B------:R-:W-:Y:S01]  /*06d0*/  @!P0 IMAD.X R23, RZ, RZ, R15, P4 ;  /* 0x000000ffff178224 */ /* 0x000fe200020e060f */
[----:B------:R-:W-:-:S04]  /*06e0*/  PRMT R12, RZ, 0x7610, R12 ;  /* 0x00007610ff0c7816 */ /* 0x000fc8000000000c */
[----:B------:R1:W5:Y:S04]  /*06f0*/  @!P0 LDG.E.S8 R11, desc[UR12][R26.64] ;  /* 0x0000000c1a0b8981 */ /* 0x000368000c1e1300 */
[----:B------:R1:W5:Y:S01]  /*0700*/  @!P0 LDG.E.U8 R12, desc[UR12][R22.64] ;  /* 0x0000000c160c8981 */ /* 0x000362000c1e1100 */
[----:B------:R-:W-:Y:S01]  /*0710*/  ISETP.GE.U32.AND P0, PT, R0, UR5, PT ;  /* 0x0000000500007c0c */ /* 0x000fe2000bf06070 */
[----:B------:R-:W-:-:S12]  /*0720*/  BSSY.RECONVERGENT B0, `(.L_x_50773) ;  /* 0x000000e000007945 */ /* 0x000fd80003800200 */
[----:B-1----:R-:W-:Y:S05]  /*0730*/  @P0 BRA `(.L_x_50774) ;  /* 0x0000000000300947 */ /* 0x002fea0003800000 */
[----:B-----5:R-:W-:Y:S02]  /*0740*/  PRMT R17, R24, 0x9910, RZ ;  /* 0x0000991018117816 */ /* 0x020fe400000000ff */
[----:B------:R-:W-:Y:S02]  /*0750*/  PRMT R15, R2, 0x8880, RZ ;  /* 0x00008880020f7816 */ /* 0x000fe400000000ff */
[----:B------:R-:W-:-:S07]  /*0760*/  MOV R16, 0x780 ;  /* 0x0000078000107802 */ /* 0x000fce0000000f00 */
[----:B------:R-:W-:Y:S05]  /*0770*/  CALL.REL.NOINC `($__internal_88_$__cuda_sm20_rem_s16) ;  /* 0x0000001400487944 */ /* 0x000fea0003c00000 */
        /* <DEDUP_REMOVED lines=8> */
.L_x_50774:
[----:B------:R-:W-:Y:S05]  /*0800*/  BSYNC.RECONVERGENT B0 ;  /* 0x0000000000007941 */ /* 0x000fea0003800200 */
.L_x_50773:
[----:B------:R-:W-:Y:S01]  /*0810*/  VIADD R23, R0, 0x80 ;  /* 0x0000008000177836 */ /* 0x000fe20000000000 */
[----:B------:R-:W-:Y:S04]  /*0820*/  BSSY.RECONVERGENT B0, `(.L_x_50775) ;  /* 0x000000f000007945 */ /* 0x000fe80003800200 */
[----:B------:R-:W-:-:S13]  /*0830*/  ISETP.GE.U32.AND P0, PT, R23, UR5, PT ;  /* 0x0000000517007c0c */ /* 0x000fda000bf06070 */
[----:B------:R-:W-:Y:S05]  /*0840*/  @P0 BRA `(.L_x_50776) ;  /* 0x0000000000300947 */ /* 0x000fea0003800000 */
[----:B-----5:R-:W-:Y:S02]  /*0850*/  PRMT R17, R3, 0x9910, RZ ;  /* 0x0000991003117816 */ /* 0x020fe400000000ff */
[----:B------:R-:W-:Y:S02]  /*0860*/  PRMT R15, R4, 0x8880, RZ ;  /* 0x00008880040f7816 */ /* 0x000fe400000000ff */
[----:B------:R-:W-:-:S07]  /*0870*/  MOV R16, 0x890 ;  /* 0x0000089000107802 */ /* 0x000fce0000000f00 */
[----:B------:R-:W-:Y:S05]  /*0880*/  CALL.REL.NOINC `($__internal_88_$__cuda_sm20_rem_s16) ;  /* 0x0000001400047944 */ /* 0x000fea0003c00000 */
        /* <DEDUP_REMOVED lines=8> */
.L_x_50776:
[----:B------:R-:W-:Y:S05]  /*0910*/  BSYNC.RECONVERGENT B0 ;  /* 0x0000000000007941 */ /* 0x000fea0003800200 */
.L_x_50775:
[----:B-----5:R-:W-:Y:S01]  /*0920*/  VIADD R4, R0, 0x100 ;  /* 0x0000010000047836 */ /* 0x020fe20000000000 */
[----:B------:R-:W-:Y:S04]  /*0930*/  BSSY.RECONVERGENT B0, `(.L_x_50777) ;  /* 0x000000f000007945 */ /* 0x000fe80003800200 */
[----:B------:R-:W-:-:S13]  /*0940*/  ISETP.GE.U32.AND P0, PT, R4, UR5, PT ;  /* 0x0000000504007c0c */ /* 0x000fda000bf06070 */
[----:B------:R-:W-:Y:S05]  /*0950*/  @P0 BRA `(.L_x_50778) ;  /* 0x0000000000300947 */ /* 0x000fea0003800000 */
[----:B------:R-:W-:Y:S02]  /*0960*/  PRMT R17, R5, 0x9910, RZ ;  /* 0x0000991005117816 */ /* 0x000fe400000000ff */
        /* <DEDUP_REMOVED lines=11> */
.L_x_50778:
[----:B------:R-:W-:Y:S05]  /*0a20*/  BSYNC.RECONVERGENT B0 ;  /* 0x0000000000007941 */ /* 0x000fea0003800200 */
.L_x_50777:
[----:B------:R-:W-:Y:S01]  /*0a30*/  VIADD R5, R0, 0x180 ;  /* 0x0000018000057836 */ /* 0x000fe20000000000 */
        /* <DEDUP_REMOVED lines=15> */
.L_x_50780:
[----:B------:R-:W-:Y:S05]  /*0b30*/  BSYNC.RECONVERGENT B0 ;  /* 0x0000000000007941 */ /* 0x000fea0003800200 */
.L_x_50779:
        /* <DEDUP_REMOVED lines=16> */
.L_x_50782:
[----:B------:R-:W-:Y:S05]  /*0c40*/  BSYNC.RECONVERGENT B0 ;  /* 0x0000000000007941 */ /* 0x000fea0003800200 */
.L_x_50781:
        /* <DEDUP_REMOVED lines=16> */
.L_x_50784:
[----:B------:R-:W-:Y:S05]  /*0d50*/  BSYNC.RECONVERGENT B0 ;  /* 0x0000000000007941 */ /* 0x000fea0003800200 */
.L_x_50783:
        /* <DEDUP_REMOVED lines=16> */
.L_x_50786:
[----:B------:R-:W-:Y:S05]  /*0e60*/  BSYNC.RECONVERGENT B0 ;  /* 0x0000000000007941 */ /* 0x000fea0003800200 */
.L_x_50785:
        /* <DEDUP_REMOVED lines=16> */
.L_x_50788:
[----:B------:R-:W-:Y:S05]  /*0f70*/  BSYNC.RECONVERGENT B0 ;  /* 0x0000000000007941 */ /* 0x000fea0003800200 */
.L_x_50787:
        /* <DEDUP_REMOVED lines=18> */
.L_x_50791:
[----:B------:R-:W-:-:S13]  /*10a0*/  ISETP.GE.U32.AND P0, PT, R0, UR5, PT ;  /* 0x0000000500007c0c */ /* 0x000fda000bf06070 */
[----:B------:R-:W-:Y:S05]  /*10b0*/  @P0 BRA `(.L_x_50793) ;  /* 0x0000000000380947 */ /* 0x000fea0003800000 */
[----:B------:R-:W1:Y:S01]  /*10c0*/  LDCU.64 UR6, c[0x0][0x388] ;  /* 0x00007100ff0677ac */ /* 0x000e620008000a00 */
[C---:B------:R-:W-:Y:S02]  /*10d0*/  VIADD R2, R0.reuse, UR4 ;  /* 0x0000000400027c36 */ /* 0x040fe40008000000 */
[----:B------:R-:W-:-:S03]  /*10e0*/  VIADD R0, R0, 0x80 ;  /* 0x0000008000007836 */ /* 0x000fc60000000000 */
[----:B-1----:R-:W-:-:S05]  /*10f0*/  IADD3 R2, P0, PT, R2, UR6, RZ ;  /* 0x0000000602027c10 */ /* 0x002fca000ff1e0ff */
[----:B0-----:R-:W-:-:S05]  /*1100*/  IMAD.X R3, RZ, RZ, UR7, P0 ;  /* 0x00000007ff037e24 */ /* 0x001fca00080e06ff */
[----:B------:R1:W-:Y:S03]  /*1110*/  STG.E.U8 desc[UR12][R2.64], R4 ;  /* 0x0000000402007986 */ /* 0x0003e6000c10110c */
.L_x_50792:
        /* <DEDUP_REMOVED lines=8> */
.L_x_50793:
        /* <DEDUP_REMOVED lines=8> */
.L_x_50794:
        /* <DEDUP_REMOVED lines=9> */
.L_x_50795:
[----:B------:R-:W-:Y:S05]  /*12b0*/  BSYNC.RELIABLE B1 ;  /* 0x0000000000017941 */ /* 0x000fea0003800100 */
.L_x_50790:
[----:B------:R-:W-:-:S13]  /*12c0*/  ISETP.GE.U32.AND P0, PT, R0, UR5, PT ;  /* 0x0000000500007c0c */ /* 0x000fda000bf06070 */
[----:B-1----:R-:W1:Y:S01]  /*12d0*/  @!P0 LDC.64 R4, c[0x0][0x388] ;  /* 0x0000e200ff048b82 */ /* 0x002e620000000a00 */
[C---:B0-2---:R-:W-:Y:S02]  /*12e0*/  @!P0 VIADD R3, R0.reuse, UR4 ;  /* 0x0000000400038c36 */ /* 0x045fe40008000000 */
[----:B------:R-:W-:-:S03]  /*12f0*/  @!P0 VIADD R0, R0, 0x80 ;  /* 0x0000008000008836 */ /* 0x000fc60000000000 */
[----:B-1----:R-:W-:-:S05]  /*1300*/  @!P0 IADD3 R2, P1, PT, R3, R4, RZ ;  /* 0x0000000403028210 */ /* 0x002fca0007f3e0ff */
[----:B------:R-:W-:-:S05]  /*1310*/  @!P0 IMAD.X R3, RZ, RZ, R5, P1 ;  /* 0x000000ffff038224 */ /* 0x000fca00008e0605 */
[----:B------:R3:W-:Y:S03]  /*1320*/  @!P0 STG.E.U8 desc[UR12][R2.64], R8 ;  /* 0x0000000802008986 */ /* 0x0007e6000c10110c */
.L_x_50796:
[----:B------:R-:W-:Y:S05]  /*1330*/  BSYNC.RECONVERGENT B0 ;  /* 0x0000000000007941 */ /* 0x000fea0003800200 */
.L_x_50789:
[----:B------:R-:W-:Y:S05]  /*1340*/  WARPSYNC.ALL ;  /* 0x0000000000007948 */ /* 0x000fea0003800000 */
[----:B------:R-:W-:-:S13]  /*1350*/  ISETP.GE.U32.AND P0, PT, R0, UR5, PT ;  /* 0x0000000500007c0c */ /* 0x000fda000bf06070 */
[----:B------:R-:W-:Y:S05]  /*1360*/  @P0 EXIT ;  /* 0x000000000000094d */ /* 0x000fea0003800000 */
[----:B------:R-:W0:Y:S01]  /*1370*/  LDCU.64 UR6, c[0x0][0x388] ;  /* 0x00007100ff0677ac */ /* 0x000e220008000a00 */
[----:B------:R-:W-:-:S05]  /*1380*/  VIADD R0, R0, UR4 ;  /* 0x0000000400007c36 */ /* 0x000fca0008000000 */
[----:B0123--:R-:W-:-:S05]  /*1390*/  IADD3 R2, P0, PT, R0, UR6, RZ ;  /* 0x0000000600027c10 */ /* 0x00ffca000ff1e0ff */
[----:B------:R-:W-:-:S05]  /*13a0*/  IMAD.X R3, RZ, RZ, UR7, P0 ;  /* 0x00000007ff037e24 */ /* 0x000fca00080e06ff */
[----:B------:R-:W-:Y:S01]  /*13b0*/  STG.E.U8 desc[UR12][R2.64], R19 ;  /* 0x0000001302007986 */ /* 0x000fe2000c10110c */
[----:B------:R-:W-:Y:S05]  /*13c0*/  EXIT ;  /* 0x000000000000794d */ /* 0x000fea0003800000 */
.L_x_50772:
        /* <DEDUP_REMOVED lines=14> */
[----:B------:R-:W4:Y:S04]  /*14b0*/  LDG.E.U16 R3, desc[UR12][R10.64+0x100] ;  /* 0x0001000c0a037981 */ /* 0x000f28000c1e1500 */
[----:B------:R-:W4:Y:S04]  /*14c0*/  LDG.E.U16 R4, desc[UR12][R10.64+0x200] ;  /* 0x0002000c0a047981 */ /* 0x000f28000c1e1500 */
[----:B------:R-:W4:Y:S04]  /*14d0*/  LDG.E.U16 R5, desc[UR12][R10.64+0x300] ;  /* 0x0003000c0a057981 */ /* 0x000f28000c1e1500 */
[----:B------:R-:W5:Y:S04]  /*14e0*/  LDG.E.U16 R6, desc[UR12][R16.64+0x100] ;  /* 0x0001000c10067981 */ /* 0x000f68000c1e1500 */
[----:B------:R-:W5:Y:S04]  /*14f0*/  LDG.E.U16 R7, desc[UR12][R16.64+0x200] ;  /* 0x0002000c10077981 */ /* 0x000f68000c1e1500 */
[----:B------:R0:W5:Y:S02]  /*1500*/  LDG.E.U16 R8, desc[UR12][R16.64+0x300] ;  /* 0x0003000c10087981 */ /* 0x000164000c1e1500 */
[----:B0-----:R-:W-:-:S02]  /*1510*/  MOV R16, 0x15f0 ;  /* 0x000015f000107802 */ /* 0x001fc40000000f00 */
[----:B--2---:R-:W-:Y:S02]  /*1520*/  PRMT R15, R9, 0x8880, RZ ;  /* 0x00008880090f7816 */ /* 0x004fe400000000ff */
[----:B---3--:R-:W-:-:S03]  /*1530*/  PRMT R18, R2, 0x8880, RZ ;  /* 0x0000888002127816 */ /* 0x008fc600000000ff */
[----:B------:R-:W-:Y:S01]  /*1540*/  IMAD.MOV.U32 R17, RZ, RZ, R15 ;  /* 0x000000ffff117224 */ /* 0x000fe200078e000f */
[C---:B------:R-:W-:Y:S02]  /*1550*/  PRMT R23, R2.reuse, 0x7770, RZ ;  /* 0x0000777002177816 */ /* 0x040fe400000000ff */
[----:B------:R-:W-:Y:S01]  /*1560*/  PRMT R21, R2, 0x7771, RZ ;  /* 0x0000777102157816 */ /* 0x000fe200000000ff */
[----:B------:R-:W-:Y:S01]  /*1570*/  IMAD.MOV.U32 R15, RZ, RZ, R18 ;  /* 0x000000ffff0f7224 */ /* 0x000fe200078e0012 */
[C---:B----4-:R-:W-:Y:S02]  /*1580*/  PRMT R20, R3.reuse, 0x7770, RZ ;  /* 0x0000777003147816 */ /* 0x050fe400000000ff */
[----:B------:R-:W-:Y:S02]  /*1590*/  PRMT R14, R3, 0x7771, RZ ;  /* 0x00007771030e7816 */ /* 0x000fe400000000ff */
[C---:B------:R-:W-:Y:S02]  /*15a0*/  PRMT R13, R4.reuse, 0x7770, RZ ;  /* 0x00007770040d7816 */ /* 0x040fe400000000ff */
[----:B------:R-:W-:-:S02]  /*15b0*/  PRMT R12, R4, 0x7771, RZ ;  /* 0x00007771040c7816 */ /* 0x000fc400000000ff */
[C---:B------:R-:W-:Y:S02]  /*15c0*/  PRMT R11, R5.reuse, 0x7770, RZ ;  /* 0x00007770050b7816 */ /* 0x040fe400000000ff */
[----:B------:R-:W-:-:S07]  /*15d0*/  PRMT R10, R5, 0x7771, RZ ;  /* 0x00007771050a7816 */ /* 0x000fce00000000ff */
[----:B-----5:R-:W-:Y:S05]  /*15e0*/  CALL.REL.NOINC `($__internal_88_$__cuda_sm20_rem_s16) ;  /* 0x0000000400ac7944 */ /* 0x020fea0003c00000 */
[----:B------:R-:W-:Y:S02]  /*15f0*/  LOP3.LUT R15, R23, R19, RZ, 0x3c, !PT ;  /* 0x00000013170f7212 */ /* 0x000fe400078e3cff */
[----:B------:R-:W-:Y:S02]  /*1600*/  PRMT R16, R19, 0x9910, RZ ;  /* 0x0000991013107816 */ /* 0x000fe400000000ff */
[----:B------:R-:W-:Y:S02]  /*1610*/  PRMT R15, R15, 0x8880, RZ ;  /* 0x000088800f0f7816 */ /* 0x000fe400000000ff */
[----:B------:R-:W-:Y:S02]  /*1620*/  ISETP.NE.AND P1, PT, R16, RZ, PT ;  /* 0x000000ff1000720c */ /* 0x000fe40003f25270 */
[----:B------:R-:W-:Y:S02]  /*1630*/  ISETP.GT.AND P0, PT, R15, -0x1, PT ;  /* 0xffffffff0f00780c */ /* 0x000fe40003f04270 */
[----:B------:R-:W-:-:S02]  /*1640*/  PRMT R15, R2, 0x9991, RZ ;  /* 0x00009991020f7816 */ /* 0x000fc400000000ff */
[----:B------:R-:W-:Y:S02]  /*1650*/  SEL R23, R23, RZ, !P0 ;  /* 0x000000ff17177207 */ /* 0x000fe40004000000 */
[----:B------:R-:W-:Y:S02]  /*1660*/  PRMT R17, R9, 0x9991, RZ ;  /* 0x0000999109117816 */ /* 0x000fe400000000ff */
[----:B------:R-:W-:Y:S02]  /*1670*/  SEL R2, R23, RZ, P1 ;  /* 0x000000ff17027207 */ /* 0x000fe40000800000 */
[----:B------:R-:W-:-:S03]  /*1680*/  MOV R16, 0x16b0 ;  /* 0x000016b000107802 */ /* 0x000fc60000000f00 */
[----:B------:R-:W-:-:S07]  /*1690*/  IMAD.IADD R2, R2, 0x1, R19 ;  /* 0x0000000102027824 */ /* 0x000fce00078e0213 */
[----:B------:R-:W-:Y:S05]  /*16a0*/  CALL.REL.NOINC `($__internal_88_$__cuda_sm20_rem_s16) ;  /* 0x00000004007c7944 */ /* 0x000fea0003c00000 */
        /* <DEDUP_REMOVED lines=8> */
[----:B------:R-:W-:-:S05]  /*1730*/  SEL R16, R21, RZ, P1 ;  /* 0x000000ff15107207 */ /* 0x000fca0000800000 */
[----:B------:R-:W-:Y:S01]  /*1740*/  IMAD.IADD R9, R16, 0x1, R19 ;  /* 0x0000000110097824 */ /* 0x000fe200078e0213 */
[----:B------:R-:W-:-:S07]  /*1750*/  MOV R16, 0x1770 ;  /* 0x0000177000107802 */ /* 0x000fce0000000f00 */
        /* <DEDUP_REMOVED lines=61> */
[----:B------:R-:W0:Y:S01]  /*1b30*/  LDCU.64 UR6, c[0x0][0x388] ;  /* 0x00007100ff0677ac */ /* 0x000e220008000a00 */
[----:B------:R-:W-:Y:S02]  /*1b40*/  LOP3.LUT R8, R10, R19, RZ, 0x3c, !PT ;  /* 0x000000130a087212 */ /* 0x000fe400078e3cff */
[----:B------:R-:W-:Y:S02]  /*1b50*/  PRMT R11, R19, 0x9910, RZ ;  /* 0x00009910130b7816 */ /* 0x000fe400000000ff */
[----:B------:R-:W-:Y:S02]  /*1b60*/  PRMT R8, R8, 0x8880, RZ ;  /* 0x0000888008087816 */ /* 0x000fe400000000ff */
[----:B------:R-:W-:Y:S02]  /*1b70*/  ISETP.NE.AND P1, PT, R11, RZ, PT ;  /* 0x000000ff0b00720c */ /* 0x000fe40003f25270 */
[----:B------:R-:W-:Y:S02]  /*1b80*/  ISETP.GT.AND P0, PT, R8, -0x1, PT ;  /* 0xffffffff0800780c */ /* 0x000fe40003f04270 */
[----:B------:R-:W-:-:S02]  /*1b90*/  PRMT R13, R9, 0x7604, R2 ;  /* 0x00007604090d7816 */ /* 0x000fc40000000002 */
[----:B------:R-:W-:Y:S02]  /*1ba0*/  SEL R8, R10, RZ, !P0 ;  /* 0x000000ff0a087207 */ /* 0x000fe40004000000 */
[----:B------:R-:W-:Y:S02]  /*1bb0*/  PRMT R3, R6, 0x7604, R3 ;  /* 0x0000760406037816 */ /* 0x000fe40000000003 */
[----:B------:R-:W-:Y:S01]  /*1bc0*/  SEL R8, R8, RZ, P1 ;  /* 0x000000ff08087207 */ /* 0x000fe20000800000 */
[----:B0-----:R-:W-:Y:S01]  /*1bd0*/  UIADD3 UR5, UP0, UPT, UR4, UR6, URZ ;  /* 0x0000000604057290 */ /* 0x001fe2000ff1e0ff */
[----:B------:R-:W-:-:S03]  /*1be0*/  PRMT R7, R7, 0x7604, R4 ;  /* 0x0000760407077816 */ /* 0x000fc60000000004 */
[----:B------:R-:W-:Y:S01]  /*1bf0*/  UIADD3.X UR6, UPT, UPT, URZ, UR7, URZ, UP0, !UPT ;  /* 0x00000007ff067290 */ /* 0x000fe200087fe4ff */
[----:B------:R-:W-:Y:S02]  /*1c00*/  IMAD.IADD R2, R8, 0x1, R19 ;  /* 0x0000000108027824 */ /* 0x000fe400078e0213 */
[----:B------:R-:W-:-:S03]  /*1c10*/  IMAD.U32 R10, RZ, RZ, UR5 ;  /* 0x00000005ff0a7e24 */ /* 0x000fc6000f8e00ff */
[----:B------:R-:W-:Y:S01]  /*1c20*/  IMAD.U32 R11, RZ, RZ, UR6 ;  /* 0x00000006ff0b7e24 */ /* 0x000fe2000f8e00ff */
[----:B------:R-:W-:Y:S01]  /*1c30*/  PRMT R5, R2, 0x7604, R5 ;  /* 0x0000760402057816 */ /* 0x000fe20000000005 */
[----:B------:R-:W-:-:S05]  /*1c40*/  IMAD.WIDE.U32 R8, R0, 0x2, R10 ;  /* 0x0000000200087825 */ /* 0x000fca00078e000a */
[----:B------:R-:W-:Y:S04]  /*1c50*/  STG.E.U16 desc[UR12][R8.64], R13 ;  /* 0x0000000d08007986 */ /* 0x000fe8000c10150c */
[----:B------:R-:W-:Y:S04]  /*1c60*/  STG.E.U16 desc[UR12][R8.64+0x100], R3 ;  /* 0x0001000308007986 */ /* 0x000fe8000c10150c */
[----:B------:R-:W-:Y:S04]  /*1c70*/  STG.E.U16 desc[UR12][R8.64+0x200], R7 ;  /* 0x0002000708007986 */ /* 0x000fe8000c10150c */
[----:B------:R-:W-:Y:S01]  /*1c80*/  STG.E.U16 desc[UR12][R8.64+0x300], R5 ;  /* 0x0003000508007986 */ /* 0x000fe2000c10150c */
[----:B------:R-:W-:Y:S05]  /*1c90*/  EXIT ;  /* 0x000000000000794d */ /* 0x000fea0003800000 */
        .weak           $__internal_88_$__cuda_sm20_rem_s16
        .type           $__internal_88_$__cuda_sm20_rem_s16,@function
        .size           $__internal_88_$__cuda_sm20_rem_s16,(.L_x_54740 - $__internal_88_$__cuda_sm20_rem_s16)
$__internal_88_$__cuda_sm20_rem_s16:
        /* <DEDUP_REMOVED lines=17> */
[----:B------:R-:W-:-:S03]  /*1db0*/  IABS R22, R15 ;  /* 0x0000000f00167213 */ /* 0x000fc60000000000 */
[----:B------:R-:W0:Y:S02]  /*1dc0*/  F2I.U32.TRUNC.NTZ R19, R26 ;  /* 0x0000001a00137305 */ /* 0x000e24000020f000 */
[----:B------:R-:W-:Y:S01]  /*1dd0*/  IMAD.MOV R25, RZ, RZ, -R22 ;  /* 0x000000ffff197224 */ /* 0x000fe200078e0a16 */
[----:B0-----:R-:W-:-:S05]  /*1de0*/  LOP3.LUT R19, R19, 0xffff, RZ, 0xc0, !PT ;  /* 0x0000ffff13137812 */ /* 0x001fca00078ec0ff */
[----:B------:R-:W-:Y:S02]  /*1df0*/  IMAD R19, R19, R25, R18 ;  /* 0x0000001913137224 */ /* 0x000fe400078e0212 */
[----:B------:R-:W-:-:S05]  /*1e00*/  IMAD.MOV R18, RZ, RZ, -R17 ;  /* 0x000000ffff127224 */ /* 0x000fca00078e0a11 */
[----:B------:R-:W-:-:S05]  /*1e10*/  LOP3.LUT R18, R18, R19, RZ, 0x3c, !PT ;  /* 0x0000001312127212 */ /* 0x000fca00078e3cff */
[----:B------:R-:W-:Y:S02]  /*1e20*/  IMAD.IADD R19, R17, 0x1, R18 ;  /* 0x0000000111137824 */ /* 0x000fe400078e0212 */
[----:B------:R-:W-:Y:S02]  /*1e30*/  IMAD.MOV.U32 R17, RZ, RZ, 0x0 ;  /* 0x00000000ff117424 */ /* 0x000fe400078e00ff */
[----:B------:R-:W-:Y:S02]  /*1e40*/  @!P0 IMAD.MOV.U32 R19, RZ, RZ, -0x1 ;  /* 0xffffffffff138424 */ /* 0x000fe400078e00ff */
[----:B------:R-:W-:Y:S05]  /*1e50*/  RET.REL.NODEC R16 `(_ZN2at6native29vectorized_elementwise_kernelILi2ENS0_13BinaryFunctorIaaaZZZNS0_21remainder_kernel_cudaERNS_18TensorIteratorBaseEENKUlvE_clEvENKUlvE0_clEvEUlaaE_EESt5arrayIPcLm3EEEEviT0_T1_) ;  /* 0xffffffe010687950 */ /* 0x000fea0003c3ffff */
.L_x_50797:
        /* <DEDUP_REMOVED lines=10> */
.L_x_54740:


//--------------------- .text._ZN2at6native29vectorized_elementwise_kernelILi4ENS0_13BinaryFunctorIaaaZZZNS0_21remainder_kernel_cudaERNS_18TensorIteratorBaseEENKUlvE_clEvENKUlvE0_clEvEUlaaE_EESt5arrayIPcLm3EEEEviT0_T1_ --------------------------
	.section	.text._ZN2at6native29vectorized_elementwise_kernelILi4ENS0_13BinaryFunctorIaaaZZZNS0_21remainder_kernel_cudaERNS_18TensorIteratorBaseEENKUlvE_clEvENKUlvE0_clEvEUlaaE_EESt5arrayIPcLm3EEEEviT0_T1_,"ax",@progbits
	.align	128
        .global         _ZN2at6native29vectorized_elementwise_kernelILi4ENS0_13BinaryFunctorIaaaZZZNS0_21remainder_kernel_cudaERNS_18TensorIteratorBaseEENKUlvE_clEvENKUlvE0_clEvEUlaaE_EESt5arrayIPcLm3EEEEviT0_T1_
        .type           _ZN2at6native29vectorized_elementwise_kernelILi4ENS0_13BinaryFunctorIaaaZZZNS0_21remainder_kernel_cudaERNS_18TensorIteratorBaseEENKUlvE_clEvENKUlvE0_clEvEUlaaE_EESt5arrayIPcLm3EEEEviT0_T1_,@function
        .size           _ZN2at6native29vectorized_elementwise_kernelILi4ENS0_13BinaryFunctorIaaaZZZNS0_21remainder_kernel_cudaERNS_18TensorIteratorBaseEENKUlvE_clEvENKUlvE0_clEvEUlaaE_EESt5arrayIPcLm3EEEEviT0_T1_,(.L_x_54741 - _ZN2at6native29vectorized_elementwise_kernelILi4ENS0_13BinaryFunctorIaaaZZZNS0_21remainder_kernel_cudaERNS_18TensorIteratorBaseEENKUlvE_clEvENKUlvE0_clEvEUlaaE_EESt5arrayIPcLm3EEEEviT0_T1_)
        .other          _ZN2at6native29vectorized_elementwise_kernelILi4ENS0_13BinaryFunctorIaaaZZZNS0_21remainder_kernel_cudaERNS_18TensorIteratorBaseEENKUlvE_clEvENKUlvE0_clEvEUlaaE_EESt5arrayIPcLm3EEEEviT0_T1_,@"STO_CUDA_ENTRY STV_DEFAULT"
_ZN2at6native29vectorized_elementwise_kernelILi4ENS0_13BinaryFunctorIaaaZZZNS0_21remainder_kernel_cudaERNS_18TensorIteratorBaseEENKUlvE_clEvENKUlvE0_clEvEUlaaE_EESt5arrayIPcLm3EEEEviT0_T1_:
.text._ZN2at6native29vectorized_elementwise_kernelILi4ENS0_13BinaryFunctorIaaaZZZNS0_21remainder_kernel_cudaERNS_18TensorIteratorBaseEENKUlvE_clEvENKUlvE0_clEvEUlaaE_EESt5arrayIPcLm3EEEEviT0_T1_:
        /* <DEDUP_REMOVED lines=55> */
[C---:B---3--:R-:W-:Y:S01]  /*0370*/  @!P1 IADD3 R12, P5, PT, R23.reuse, R6, RZ ;  /* 0x00000006170c9210 */ /* 0x048fe20007fbe0ff */
[----:B------:R-:W-:Y:S01]  /*0380*/  @!P0 IMAD.X R19, RZ, RZ, R19, P4 ;  /* 0x000000ffff138224 */ /* 0x000fe200020e0613 */
[----:B------:R-:W-:Y:S02]  /*0390*/  PRMT R5, RZ, 0x7610, R5 ;  /* 0x00007610ff057816 */ /* 0x000fe40000000005 */
[----:B------:R-:W-:Y:S02]  /*03a0*/  ISETP.GE.U32.AND P3, PT, R22, UR5, PT ;  /* 0x0000000516007c0c */ /* 0x000fe4000bf66070 */
[----:B------:R-:W-:Y:S02]  /*03b0*/  PRMT R6, RZ, 0x7610, R6 ;  /* 0x00007610ff067816 */ /* 0x000fe40000000006 */
[----:B------:R2:W5:Y:S04]  /*03c0*/  @!P0 LDG.E.S8 R5, desc[UR12][R18.64] ;  /* 0x0000000c12058981 */ /* 0x000568000c1e1300 */
[----:B------:R4:W5:Y:S01]  /*03d0*/  @!P0 LDG.E.U8 R6, desc[UR12][R28.64] ;  /* 0x0000000c1c068981 */ /* 0x000962000c1e1100 */
[----:B-1----:R-:W-:Y:S01]  /*03e0*/  @!P1 IADD3 R20, P4, PT, R23, R20, RZ ;  /* 0x0000001417149210 */ /* 0x002fe20007f9e0ff */
[----:B------:R-:W-:Y:S01]  /*03f0*/  @!P1 IMAD.X R13, RZ, RZ, R7, P5 ;  /* 0x000000ffff0d9224 */ /* 0x000fe200028e0607 */
[----:B--2---:R-:W-:-:S02]  /*0400*/  @!P2 IADD3 R18, P0, PT, R9, R10, RZ ;  /* 0x0000000a0912a210 */ /* 0x004fc40007f1e0ff */
[C---:B------:R-:W-:Y:S01]  /*0410*/  @!P3 VIADD R27, R22.reuse, UR4 ;  /* 0x00000004161bbc36 */ /* 0x040fe20008000000 */
[----:B------:R-:W-:Y:S01]  /*0420*/  PRMT R7, RZ, 0x7610, R7 ;  /* 0x00007610ff077816 */ /* 0x000fe20000000007 */
[----:B------:R-:W-:Y:S02]  /*0430*/  @!P3 VIADD R22, R22, 0x80 ;  /* 0x000000801616b836 */ /* 0x000fe40000000000 */
[----:B------:R-:W-:Y:S02]  /*0440*/  @!P2 IMAD.X R19, RZ, RZ, R11, P0 ;  /* 0x000000ffff13a224 */ /* 0x000fe400000e060b */
[----:B------:R-:W0:Y:S01]  /*0450*/  LDC.64 R10, c[0x0][0x398] ;  /* 0x0000e600ff0a7b82 */ /* 0x000e220000000a00 */
[----:B------:R-:W-:Y:S01]  /*0460*/  PRMT R8, RZ, 0x7610, R8 ;  /* 0x00007610ff087816 */ /* 0x000fe20000000008 */
[----:B------:R-:W-:Y:S01]  /*0470*/  @!P1 IMAD.X R21, RZ, RZ, R21, P4 ;  /* 0x000000ffff159224 */ /* 0x000fe200020e0615 */
[----:B------:R-:W-:Y:S01]  /*0480*/  ISETP.GE.U32.AND P0, PT, R22, UR5, PT ;  /* 0x0000000516007c0c */ /* 0x000fe2000bf06070 */
[----:B------:R1:W5:Y:S01]  /*0490*/  @!P1 LDG.E.S8 R7, desc[UR12][R12.64] ;  /* 0x0000000c0c079981 */ /* 0x000362000c1e1300 */
[----:B------:R-:W-:-:S03]  /*04a0*/  @!P2 IADD3 R16, P4, PT, R9, R16, RZ ;  /* 0x000000100910a210 */ /* 0x000fc60007f9e0ff */
[----:B------:R2:W5:Y:S01]  /*04b0*/  @!P1 LDG.E.U8 R8, desc[UR12][R20.64] ;  /* 0x0000000c14089981 */ /* 0x000562000c1e1100 */
[----:B----4-:R-:W-:Y:S01]  /*04c0*/  @!P3 IADD3 R28, P1, PT, R27, R14, RZ ;  /* 0x0000000e1b1cb210 */ /* 0x010fe20007f3e0ff */
[----:B-1----:R-:W1:Y:S01]  /*04d0*/  LDC.64 R12, c[0x0][0x390] ;  /* 0x0000e400ff0c7b82 */ /* 0x002e620000000a00 */
[----:B------:R-:W-:Y:S01]  /*04e0*/  PRMT R9, RZ, 0x7610, R9 ;  /* 0x00007610ff097816 */ /* 0x000fe20000000009 */
[----:B------:R-:W-:Y:S01]  /*04f0*/  @!P2 IMAD.X R17, RZ, RZ, R17, P4 ;  /* 0x000000ffff11a224 */ /* 0x000fe200020e0611 */
[----:B--2---:R-:W-:Y:S01]  /*0500*/  PRMT R20, RZ, 0x7610, R20 ;  /* 0x00007610ff147816 */ /* 0x004fe20000000014 */
[----:B------:R-:W-:-:S03]  /*0510*/  @!P3 IMAD.X R29, RZ, RZ, R15, P1 ;  /* 0x000000ffff1db224 */ /* 0x000fc600008e060f */
[----:B------:R2:W5:Y:S01]  /*0520*/  @!P2 LDG.E.S8 R9, desc[UR12][R18.64] ;  /* 0x0000000c1209a981 */ /* 0x000562000c1e1300 */
[----:B------:R-:W3:Y:S01]  /*0530*/  LDC.64 R14, c[0x0][0x398] ;  /* 0x0000e600ff0e7b82 */ /* 0x000ee20000000a00 */
[C---:B------:R-:W-:Y:S02]  /*0540*/  @!P0 VIADD R23, R22.reuse, UR4 ;  /* 0x0000000416178c36 */ /* 0x040fe40008000000 */
[----:B------:R4:W5:Y:S01]  /*0550*/  @!P2 LDG.E.U8 R20, desc[UR12][R16.64] ;  /* 0x0000000c1014a981 */ /* 0x000962000c1e1100 */
[----:B------:R-:W-:-:S04]  /*0560*/  @!P0 VIADD R22, R22, 0x80 ;  /* 0x0000008016168836 */ /* 0x000fc80000000000 */
[----:B--2---:R-:W2:Y:S01]  /*0570*/  LDC.64 R18, c[0x0][0x398] ;  /* 0x0000e600ff127b82 */ /* 0x004ea20000000a00 */
[----:B------:R-:W-:-:S07]  /*0580*/  PRMT R21, RZ, 0x7610, R21 ;  /* 0x00007610ff157816 */ /* 0x000fce0000000015 */
[----:B----4-:R-:W4:Y:S01]  /*0590*/  LDC.64 R16, c[0x0][0x390] ;  /* 0x0000e400ff107b82 */ /* 0x010f220000000a00 */
[----:B------:R-:W-:Y:S01]  /*05a0*/  ISETP.GE.U32.AND P1, PT, R22, UR5, PT ;  /* 0x0000000516007c0c */ /* 0x000fe2000bf26070 */
[----:B------:R1:W5:Y:S01]  /*05b0*/  @!P3 LDG.E.S8 R21, desc[UR12][R28.64] ;  /* 0x0000000c1c15b981 */ /* 0x000362000c1e1300 */
[----:B0-----:R-:W-:-:S05]  /*05c0*/  @!P3 IADD3 R26, P2, PT, R27, R10, RZ ;  /* 0x0000000a1b1ab210 */ /* 0x001fca0007f5e0ff */
[----:B------:R-:W-:Y:S01]  /*05d0*/  @!P3 IMAD.X R27, RZ, RZ, R11, P2 ;  /* 0x000000ffff1bb224 */ /* 0x000fe200010e060b */
[----:B-1----:R-:W-:Y:S02]  /*05e0*/  @!P0 IADD3 R28, P2, PT, R23, R12, RZ ;  /* 0x0000000c171c8210 */ /* 0x002fe40007f5e0ff */
[----:B------:R-:W-:-:S03]  /*05f0*/  PRMT R10, RZ, 0x7610, R10 ;  /* 0x00007610ff0a7816 */ /* 0x000fc6000000000a */
[----:B------:R-:W-:Y:S02]  /*0600*/  @!P0 IMAD.X R29, RZ, RZ, R13, P2 ;  /* 0x000000ffff1d8224 */ /* 0x000fe400010e060d */
[----:B------:R-:W-:Y:S01]  /*0610*/  @!P1 VIADD R13, R22, UR4 ;  /* 0x00000004160d9c36 */ /* 0x000fe20008000000 */
[----:B---3--:R-:W-:Y:S01]  /*0620*/  @!P0 IADD3 R22, P4, PT, R23, R14, RZ ;  /* 0x0000000e17168210 */ /* 0x008fe20007f9e0ff */
[----:B------:R4:W5:Y:S03]  /*0630*/  @!P3 LDG.E.U8 R10, desc[UR12][R26.64] ;  /* 0x0000000c1a0ab981 */ /* 0x000966000c1e1100 */
[C---:B--2---:R-:W-:Y:S01]  /*0640*/  @!P1 IADD3 R18, P3, PT, R13.reuse, R18, RZ ;  /* 0x000000120d129210 */ /* 0x044fe20007f7e0ff */
[--C-:B------:R-:W-:Y:S01]  /*0650*/  @!P0 IMAD.X R23, RZ, RZ, R15.reuse, P4 ;  /* 0x000000ffff178224 */ /* 0x100fe200020e060f */
[----:B------:R-:W-:Y:S02]  /*0660*/  PRMT R15, RZ, 0x7610, R15 ;  /* 0x00007610ff0f7816 */ /* 0x000fe4000000000f */
[----:B----4-:R-:W-:Y:S01]  /*0670*/  @!P1 IADD3 R26, P2, PT, R13, R16, RZ ;  /* 0x000000100d1a9210 */ /* 0x010fe20007f5e0ff */
[----:B------:R-:W-:Y:S01]  /*0680*/  @!P1 IMAD.X R19, RZ, RZ, R19, P3 ;  /* 0x000000ffff139224 */ /* 0x000fe200018e0613 */
[----:B------:R-:W-:-:S03]  /*0690*/  PRMT R16, RZ, 0x7610, R16 ;  /* 0x00007610ff107816 */ /* 0x000fc60000000010 */
[----:B------:R-:W-:Y:S01]  /*06a0*/  @!P1 IMAD.X R27, RZ, RZ, R17, P2 ;  /* 0x000000ffff1b9224 */ /* 0x000fe200010e0611 */
[----:B------:R0:W5:Y:S04]  /*06b0*/  @!P1 LDG.E.U8 R15, desc[UR12][R18.64] ;  /* 0x0000000c120f9981 */ /* 0x000168000c1e1100 */
[----:B------:R0:W5:Y:S01]  /*06c0*/  @!P1 LDG.E.S8 R16, desc[UR12][R26.64] ;  /* 0x0000000c1a109981 */ /* 0x000162000c1e1300 */
[----:B------:R-:W-:Y:S02]  /*06d0*/  PRMT R11, RZ, 0x7610, R11 ;  /* 0x00007610ff0b7816 */ /* 0x000fe4000000000b */
[----:B------:R-:W-:-:S04]  /*06e0*/  PRMT R12, RZ, 0x7610, R12 ;  /* 0x00007610ff0c7816 */ /* 0x000fc8000000000c */
[----:B------:R0:W5:Y:S04]  /*06f0*/  @!P0 LDG.E.S8 R11, desc[UR12][R28.64] ;  /* 0x0000000c1c0b8981 */ /* 0x000168000c1e1300 */
[----:B------:R0:W5:Y:S01]  /*0700*/  @!P0 LDG.E.U8 R12, desc[UR12][R22.64] ;  /* 0x0000000c160c8981 */ /* 0x000162000c1e1100 */
[----:B------:R-:W-:Y:S01]  /*0710*/  ISETP.GE.U32.AND P0, PT, R0, UR5, PT ;  /* 0x0000000500007c0c */ /* 0x000fe2000bf06070 */
[----:B------:R-:W-:-:S12]  /*0720*/  BSSY.RECONVERGENT B0, `(.L_x_50799) ;  /* 0x000000e000007945 */ /* 0x000fd80003800200 */
[----:B0-----:R-:W-:Y:S05]  /*0730*/  @P0 BRA `(.L_x_50800) ;  /* 0x0000000000300947 */ /* 0x001fea0003800000 */
[----:B-----5:R-:W-:Y:S02]  /*0740*/  PRMT R14, R24, 0x9910, RZ ;  /* 0x00009910180e7816 */ /* 0x020fe400000000ff */
[----:B------:R-:W-:Y:S02]  /*0750*/  PRMT R13, R2, 0x8880, RZ ;  /* 0x00008880020d7816 */ /* 0x000fe400000000ff */
[----:B------:R-:W-:-:S07]  /*0760*/  MOV R18, 0x780 ;  /* 0x0000078000127802 */ /* 0x000fce0000000f00 */
[----:B------:R-:W-:Y:S05]  /*0770*/  CALL.REL.NOINC `($__internal_89_$__cuda_sm20_rem_s16) ;  /* 0x0000001400807944 */ /* 0x000fea0003c00000 */
        /* <DEDUP_REMOVED lines=8> */
.L_x_50800:
[----:B------:R-:W-:Y:S05]  /*0800*/  BSYNC.RECONVERGENT B0 ;  /* 0x0000000000007941 */ /* 0x000fea0003800200 */
.L_x_50799:
[----:B------:R-:W-:Y:S01]  /*0810*/  VIADD R23, R0, 0x80 ;  /* 0x0000008000177836 */ /* 0x000fe20000000000 */
[----:B------:R-:W-:Y:S04]  /*0820*/  BSSY.RECONVERGENT B0, `(.L_x_50801) ;  /* 0x000000f000007945 */ /* 0x000fe80003800200 */
[----:B------:R-:W-:-:S13]  /*0830*/  ISETP.GE.U32.AND P0, PT, R23, UR5, PT ;  /* 0x0000000517007c0c */ /* 0x000fda000bf06070 */
[----:B------:R-:W-:Y:S05]  /*0840*/  @P0 BRA `(.L_x_50802) ;  /* 0x0000000000300947 */ /* 0x000fea0003800000 */
[----:B-----5:R-:W-:Y:S02]  /*0850*/  PRMT R14, R3, 0x9910, RZ ;  /* 0x00009910030e7816 */ /* 0x020fe400000000ff */
[----:B------:R-:W-:Y:S02]  /*0860*/  PRMT R13, R4, 0x8880, RZ ;  /* 0x00008880040d7816 */ /* 0x000fe400000000ff */
[----:B------:R-:W-:-:S07]  /*0870*/  MOV R18, 0x890 ;  /* 0x0000089000127802 */ /* 0x000fce0000000f00 */
[----:B------:R-:W-:Y:S05]  /*0880*/  CALL.REL.NOINC `($__internal_89_$__cuda_sm20_rem_s16) ;  /* 0x00000014003c7944 */ /* 0x000fea0003c00000 */
        /* <DEDUP_REMOVED lines=8> */
.L_x_50802:
[----:B------:R-:W-:Y:S05]  /*0910*/  BSYNC.RECONVERGENT B0 ;  /* 0x0000000000007941 */ /* 0x000fea0003800200 */
.L_x_50801:
[----:B-----5:R-:W-:Y:S01]  /*0920*/  VIADD R4, R0, 0x100 ;  /* 0x0000010000047836 */ /* 0x020fe20000000000 */
[----:B------:R-:W-:Y:S04]  /*0930*/  BSSY.RECONVERGENT B0, `(.L_x_50803) ;  /* 0x000000f000007945 */ /* 0x000fe80003800200 */
[----:B------:R-:W-:-:S13]  /*0940*/  ISETP.GE.U32.AND P0, PT, R4, UR5, PT ;  /* 0x0000000504007c0c */ /* 0x000fda000bf06070 */
[----:B------:R-:W-:Y:S05]  /*0950*/  @P0 BRA `(.L_x_50804) ;  /* 0x0000000000300947 */ /* 0x000fea0003800000 */
[----:B------:R-:W-:Y:S02]  /*0960*/  PRMT R14, R5, 0x9910, RZ ;  /* 0x00009910050e7816 */ /* 0x000fe400000000ff */
        /* <DEDUP_REMOVED lines=11> */
.L_x_50804:
[----:B------:R-:W-:Y:S05]  /*0a20*/  BSYNC.RECONVERGENT B0 ;  /* 0x0000000000007941 */ /* 0x000fea0003800200 */
.L_x_50803:
[----:B------:R-:W-:Y:S01]  /*0a30*/  VIADD R5, R0, 0x180 ;  /* 0x0000018000057836 */ /* 0x000fe20000000000 */
        /* <DEDUP_REMOVED lines=15> */
.L_x_50806:
[----:B------:R-:W-:Y:S05]  /*0b30*/  BSYNC.RECONVERGENT B0 ;  /* 0x0000000000007941 */ /* 0x000fea0003800200 */
.L_x_50805:
        /* <DEDUP_REMOVED lines=16> */
.L_x_50808:
[----:B------:R-:W-:Y:S05]  /*0c40*/  BSYNC.RECONVERGENT B0 ;  /* 0x0000000000007941 */ /* 0x000fea0003800200 */
.L_x_50807:
        /* <DEDUP_REMOVED lines=16> */
.L_x_50810:
[----:B------:R-:W-:Y:S05]  /*0d50*/  BSYNC.RECONVERGENT B0 ;  /* 0x0000000000007941 */ /* 0x000fea0003800200 */
.L_x_50809:
        /* <DEDUP_REMOVED lines=16> */
.L_x_50812:
[----:B------:R-:W-:Y:S05]  /*0e60*/  BSYNC.RECONVERGENT B0 ;  /* 0x0000000000007941 */ /* 0x000fea0003800200 */
.L_x_50811:
        /* <DEDUP_REMOVED lines=16> */
.L_x_50814:
[----:B------:R-:W-:Y:S05]  /*0f70*/  BSYNC.RECONVERGENT B0 ;  /* 0x0000000000007941 */ /* 0x000fea0003800200 */
.L_x_50813:
        /* <DEDUP_REMOVED lines=18> */
.L_x_50817:
        /* <DEDUP_REMOVED lines=8> */
.L_x_50818:
        /* <DEDUP_REMOVED lines=8> */
.L_x_50819:
        /* <DEDUP_REMOVED lines=8> */
.L_x_50820:
        /* <DEDUP_REMOVED lines=9> */
.L_x_50821:
[----:B------:R-:W-:Y:S05]  /*12b0*/  BSYNC.RELIABLE B1 ;  /* 0x0000000000017941 */ /* 0x000fea0003800100 */
.L_x_50816:
[----:B------:R-:W-:-:S13]  /*12c0*/  ISETP.GE.U32.AND P0, PT, R0, UR5, PT ;  /* 0x0000000500007c0c */ /* 0x000fda000bf06070 */
[----:B-1----:R-:W1:Y:S01]  /*12d0*/  @!P0 LDC.64 R4, c[0x0][0x388] ;  /* 0x0000e200ff048b82 */ /* 0x002e620000000a00 */
[C---:B0-2---:R-:W-:Y:S02]  /*12e0*/  @!P0 VIADD R3, R0.reuse, UR4 ;  /* 0x0000000400038c36 */ /* 0x045fe40008000000 */
[----:B------:R-:W-:-:S03]  /*12f0*/  @!P0 VIADD R0, R0, 0x80 ;  /* 0x0000008000008836 */ /* 0x000fc60000000000 */
[----:B-1----:R-:W-:-:S05]  /*1300*/  @!P0 IADD3 R2, P1, PT, R3, R4, RZ ;  /* 0x0000000403028210 */ /* 0x002fca0007f3e0ff */
[----:B------:R-:W-:-:S05]  /*1310*/  @!P0 IMAD.X R3, RZ, RZ, R5, P1 ;  /* 0x000000ffff038224 */ /* 0x000fca00008e0605 */
[----:B------:R3:W-:Y:S03]  /*1320*/  @!P0 STG.E.U8 desc[UR12][R2.64], R8 ;  /* 0x0000000802008986 */ /* 0x0007e6000c10110c */
.L_x_50822:
[----:B------:R-:W-:Y:S05]  /*1330*/  BSYNC.RECONVERGENT B0 ;  /* 0x0000000000007941 */ /* 0x000fea0003800200 */
.L_x_50815:
        /* <DEDUP_REMOVED lines=9> */
.L_x_50798:
        /* <DEDUP_REMOVED lines=18> */
[C---:B---3--:R-:W-:Y:S02]  /*14f0*/  PRMT R4, R2.reuse, 0x7770, RZ ;  /* 0x0000777002047816 */ /* 0x048fe400000000ff */
[----:B0-----:R-:W-:-:S07]  /*1500*/  SGXT R13, R2, 0x8 ;  /* 0x00000008020d781a */ /* 0x001fce0000000200 */
[----:B-----5:R-:W-:Y:S05]  /*1510*/  CALL.REL.NOINC `($__internal_89_$__cuda_sm20_rem_s16) ;  /* 0x0000000800187944 */ /* 0x020fea0003c00000 */
[----:B------:R-:W-:Y:S02]  /*1520*/  LOP3.LUT R5, R4, R17, RZ, 0x3c, !PT ;  /* 0x0000001104057212 */ /* 0x000fe400078e3cff */
[----:B------:R-:W-:Y:S02]  /*1530*/  PRMT R6, R17, 0x9910, RZ ;  /* 0x0000991011067816 */ /* 0x000fe400000000ff */
[----:B------:R-:W-:Y:S02]  /*1540*/  PRMT R5, R5, 0x8880, RZ ;  /* 0x0000888005057816 */ /* 0x000fe400000000ff */
[----:B------:R-:W-:Y:S02]  /*1550*/  ISETP.NE.AND P1, PT, R6, RZ, PT ;  /* 0x000000ff0600720c */ /* 0x000fe40003f25270 */
[----:B------:R-:W-:Y:S02]  /*1560*/  ISETP.GT.AND P0, PT, R5, -0x1, PT ;  /* 0xffffffff0500780c */ /* 0x000fe40003f04270 */
[----:B------:R-:W-:-:S02]  /*1570*/  SHF.R.S32.HI R14, RZ, 0x8, R3 ;  /* 0x00000008ff0e7819 */ /* 0x000fc40000011403 */
[----:B------:R-:W-:Y:S02]  /*1580*/  SEL R4, R4, RZ, !P0 ;  /* 0x000000ff04047207 */ /* 0x000fe40004000000 */
[----:B------:R-:W-:Y:S02]  /*1590*/  SHF.R.S32.HI R13, RZ, 0x8, R2 ;  /* 0x00000008ff0d7819 */ /* 0x000fe40000011402 */
[----:B------:R-:W-:Y:S02]  /*15a0*/  SEL R4, R4, RZ, P1 ;  /* 0x000000ff04047207 */ /* 0x000fe40000800000 */
[----:B------:R-:W-:Y:S02]  /*15b0*/  SGXT R14, R14, 0x8 ;  /* 0x000000080e0e781a */ /* 0x000fe40000000200 */
[----:B------:R-:W-:Y:S01]  /*15c0*/  SGXT R13, R13, 0x8 ;  /* 0x000000080d0d781a */ /* 0x000fe20000000200 */
[----:B------:R-:W-:Y:S01]  /*15d0*/  IMAD.IADD R7, R4, 0x1, R17 ;  /* 0x0000000104077824 */ /* 0x000fe200078e0211 */
[----:B------:R-:W-:-:S02]  /*15e0*/  PRMT R4, R2, 0x7771, RZ ;  /* 0x0000777102047816 */ /* 0x000fc400000000ff */
[----:B------:R-:W-:-:S07]  /*15f0*/  MOV R18, 0x1610 ;  /* 0x0000161000127802 */ /* 0x000fce0000000f00 */
[----:B------:R-:W-:Y:S05]  /*1600*/  CALL.REL.NOINC `($__internal_89_$__cuda_sm20_rem_s16) ;  /* 0x0000000400dc7944 */ /* 0x000fea0003c00000 */
        /* <DEDUP_REMOVED lines=24> */
[----:B------:R-:W-:Y:S02]  /*1790*/  PRMT R2, R2, 0x7773, RZ ;  /* 0x0000777302027816 */ /* 0x000fe400000000ff */
[----:B------:R-:W-:Y:S01]  /*17a0*/  SGXT R14, R3, 0x8 ;  /* 0x00000008030e781a */ /* 0x000fe20000000200 */
[----:B------:R-:W-:Y:S01]  /*17b0*/  IMAD.IADD R5, R4, 0x1, R17 ;  /* 0x0000000104057824 */ /* 0x000fe200078e0211 */
[----:B------:R-:W-:-:S02]  /*17c0*/  SGXT R13, R13, 0x8 ;  /* 0x000000080d0d781a */ /* 0x000fc40000000200 */
[----:B------:R-:W-:-:S07]  /*17d0*/  MOV R18, 0x17f0 ;  /* 0x000017f000127802 */ /* 0x000fce0000000f00 */
[----:B------:R-:W-:Y:S05]  /*17e0*/  CALL.REL.NOINC `($__internal_89_$__cuda_sm20_rem_s16) ;  /* 0x0000000400647944 */ /* 0x000fea0003c00000 */
[----:B------:R-:W-:Y:S02]  /*17f0*/  LOP3.LUT R3, R2, R17, RZ, 0x3c, !PT ;  /* 0x0000001102037212 */ /* 0x000fe400078e3cff */
[----:B------:R-:W-:Y:S02]  /*1800*/  PRMT R4, R17, 0x9910, RZ ;  /* 0x0000991011047816 */ /* 0x000fe400000000ff */
[----:B------:R-:W-:Y:S02]  /*1810*/  PRMT R3, R3, 0x8880, RZ ;  /* 0x0000888003037816 */ /* 0x000fe400000000ff */
[----:B------:R-:W-:Y:S02]  /*1820*/  ISETP.NE.AND P1, PT, R4, RZ, PT ;  /* 0x000000ff0400720c */ /* 0x000fe40003f25270 */
[----:B------:R-:W-:Y:S02]  /*1830*/  ISETP.GT.AND P0, PT, R3, -0x1, PT ;  /* 0xffffffff0300780c */ /* 0x000fe40003f04270 */
[----:B------:R-:W-:-:S02]  /*1840*/  SGXT R14, R10, 0x8 ;  /* 0x000000080a0e781a */ /* 0x000fc40000000200 */
[----:B------:R-:W-:Y:S02]  /*1850*/  SEL R2, R2, RZ, !P0 ;  /* 0x000000ff02027207 */ /* 0x000fe40004000000 */
[----:B------:R-:W-:Y:S02]  /*1860*/  SGXT R13, R9, 0x8 ;  /* 0x00000008090d781a */ /* 0x000fe40000000200 */
[----:B------:R-:W-:Y:S02]  /*1870*/  SEL R2, R2, RZ, P1 ;  /* 0x000000ff02027207 */ /* 0x000fe40000800000 */
[----:B------:R-:W-:-:S03]  /*1880*/  MOV R18, 0x18c0 ;  /* 0x000018c000127802 */ /* 0x000fc60000000f00 */
[----:B------:R-:W-:Y:S01]  /*1890*/  IMAD.IADD R4, R2, 0x1, R17 ;  /* 0x0000000102047824 */ /* 0x000fe200078e0211 */
[----:B------:R-:W-:-:S07]  /*18a0*/  PRMT R2, R9, 0x7770, RZ ;  /* 0x0000777009027816 */ /* 0x000fce00000000ff */
        /* <DEDUP_REMOVED lines=46> */
[----:B------:R-:W-:Y:S01]  /*1b90*/  LOP3.LUT R9, R10, R17, RZ, 0x3c, !PT ;  /* 0x000000110a097212 */ /* 0x000fe200078e3cff */
[----:B------:R-:W0:Y:S01]  /*1ba0*/  LDCU.64 UR6, c[0x0][0x388] ;  /* 0x00007100ff0677ac */ /* 0x000e220008000a00 */
[----:B------:R-:W-:Y:S02]  /*1bb0*/  PRMT R11, R17, 0x9910, RZ ;  /* 0x00009910110b7816 */ /* 0x000fe400000000ff */
[----:B------:R-:W-:Y:S02]  /*1bc0*/  PRMT R9, R9, 0x8880, RZ ;  /* 0x0000888009097816 */ /* 0x000fe400000000ff */
[----:B------:R-:W-:Y:S02]  /*1bd0*/  ISETP.NE.AND P1, PT, R11, RZ, PT ;  /* 0x000000ff0b00720c */ /* 0x000fe40003f25270 */
[----:B------:R-:W-:Y:S02]  /*1be0*/  ISETP.GT.AND P0, PT, R9, -0x1, PT ;  /* 0xffffffff0900780c */ /* 0x000fe40003f04270 */
[----:B------:R-:W-:-:S02]  /*1bf0*/  LOP3.LUT R4, R4, 0xffff, RZ, 0xc0, !PT ;  /* 0x0000ffff04047812 */ /* 0x000fc400078ec0ff */
[----:B------:R-:W-:Y:S02]  /*1c00*/  SEL R10, R10, RZ, !P0 ;  /* 0x000000ff0a0a7207 */ /* 0x000fe40004000000 */
[----:B------:R-:W-:Y:S02]  /*1c10*/  LOP3.LUT R5, R5, 0xffff, RZ, 0xc0, !PT ;  /* 0x0000ffff05057812 */ /* 0x000fe400078ec0ff */
[----:B------:R-:W-:Y:S02]  /*1c20*/  SEL R10, R10, RZ, P1 ;  /* 0x000000ff0a0a7207 */ /* 0x000fe40000800000 */
[----:B------:R-:W-:Y:S01]  /*1c30*/  LOP3.LUT R6, R6, 0xffff, RZ, 0xc0, !PT ;  /* 0x0000ffff06067812 */ /* 0x000fe200078ec0ff */
[----:B0-----:R-:W-:Y:S01]  /*1c40*/  UIADD3 UR5, UP0, UPT, UR4, UR6, URZ ;  /* 0x0000000604057290 */ /* 0x001fe2000ff1e0ff */
[----:B------:R-:W-:Y:S01]  /*1c50*/  LOP3.LUT R7, R7, 0xffff, RZ, 0xc0, !PT ;  /* 0x0000ffff07077812 */ /* 0x000fe200078ec0ff */
[----:B------:R-:W-:Y:S01]  /*1c60*/  IMAD.IADD R10, R10, 0x1, R17 ;  /* 0x000000010a0a7824 */ /* 0x000fe200078e0211 */
[----:B------:R-:W-:Y:S01]  /*1c70*/  PRMT R4, R5, 0x3340, R4 ;  /* 0x0000334005047816 */ /* 0x000fe20000000004 */
[----:B------:R-:W-:Y:S01]  /*1c80*/  UIADD3.X UR6, UPT, UPT, URZ, UR7, URZ, UP0, !UPT ;  /* 0x00000007ff067290 */ /* 0x000fe200087fe4ff */
[----:B------:R-:W-:-:S02]  /*1c90*/  PRMT R7, R7, 0x3340, R6 ;  /* 0x0000334007077816 */ /* 0x000fc40000000006 */
[----:B------:R-:W-:Y:S02]  /*1ca0*/  LOP3.LUT R5, R8, 0xffff, RZ, 0xc0, !PT ;  /* 0x0000ffff08057812 */ /* 0x000fe400078ec0ff */
[----:B------:R-:W-:Y:S01]  /*1cb0*/  LOP3.LUT R6, R3, 0xffff, RZ, 0xc0, !PT ;  /* 0x0000ffff03067812 */ /* 0x000fe200078ec0ff */
[----:B------:R-:W-:Y:S01]  /*1cc0*/  IMAD.U32 R3, RZ, RZ, UR6 ;  /* 0x00000006ff037e24 */ /* 0x000fe2000f8e00ff */
[----:B------:R-:W-:Y:S01]  /*1cd0*/  LOP3.LUT R9, R2, 0xffff, RZ, 0xc0, !PT ;  /* 0x0000ffff02097812 */ /* 0x000fe200078ec0ff */
[----:B------:R-:W-:Y:S01]  /*1ce0*/  IMAD.U32 R2, RZ, RZ, UR5 ;  /* 0x00000005ff027e24 */ /* 0x000fe2000f8e00ff */
[----:B------:R-:W-:Y:S02]  /*1cf0*/  LOP3.LUT R10, R10, 0xffff, RZ, 0xc0, !PT ;  /* 0x0000ffff0a0a7812 */ /* 0x000fe400078ec0ff */
[----:B------:R-:W-:Y:S01]  /*1d00*/  PRMT R6, R9, 0x3340, R6 ;  /* 0x0000334009067816 */ /* 0x000fe20000000006 */
[----:B------:R-:W-:Y:S01]  /*1d10*/  IMAD.WIDE.U32 R2, R0, 0x4, R2 ;  /* 0x0000000400027825 */ /* 0x000fe200078e0002 */
[----:B------:R-:W-:-:S02]  /*1d20*/  PRMT R5, R5, 0x3340, R10 ;  /* 0x0000334005057816 */ /* 0x000fc4000000000a */
[----:B------:R-:W-:Y:S02]  /*1d30*/  PRMT R7, R7, 0x5410, R4 ;  /* 0x0000541007077816 */ /* 0x000fe40000000004 */
[----:B------:R-:W-:-:S03]  /*1d40*/  PRMT R5, R6, 0x5410, R5 ;  /* 0x0000541006057816 */ /* 0x000fc60000000005 */
[----:B------:R-:W-:Y:S04]  /*1d50*/  STG.E desc[UR12][R2.64], R7 ;  /* 0x0000000702007986 */ /* 0x000fe8000c10190c */
[----:B------:R-:W-:Y:S01]  /*1d60*/  STG.E desc[UR12][R2.64+0x200], R5 ;  /* 0x0002000502007986 */ /* 0x000fe2000c10190c */
[----:B------:R-:W-:Y:S05]  /*1d70*/  EXIT ;  /* 0x000000000000794d */ /* 0x000fea0003800000 */
        .weak           $__internal_89_$__cuda_sm20_rem_s16
        .type           $__internal_89_$__cuda_sm20_rem_s16,@function
        .size           $__internal_89_$__cuda_sm20_rem_s16,(.L_x_54741 - $__internal_89_$__cuda_sm20_rem_s16)
$__internal_89_$__cuda_sm20_rem_s16:
        /* <DEDUP_REMOVED lines=9> */
[----:B------:R-:W-:-:S04]  /*1e10*/  FMUL R24, R17, R22 ;  /* 0x0000001611187220 */ /* 0x000fc80000400000 */
[----:B------:R-:W0:Y:S02]  /*1e20*/  MUFU.RCP R17, R24 ;  /* 0x0000001800117308 */ /* 0x000e240000001000 */
[----:B0-----:R-:W-:Y:S01]  /*1e30*/  FMUL R22, R22, R17 ;  /* 0x0000001116167220 */ /* 0x001fe20000400000 */
[----:B------:R-:W-:Y:S02]  /*1e40*/  IABS R17, R14 ;  /* 0x0000000e00117213 */ /* 0x000fe40000000000 */
[----:B------:R-:W-:Y:S01]  /*1e50*/  SHF.R.U32.HI R14, RZ, 0x1f, R14 ;  /* 0x0000001fff0e7819 */ /* 0x000fe2000001160e */
[----:B------:R-:W-:Y:S02]  /*1e60*/  VIADD R22, R22, 0x2 ;  /* 0x0000000216167836 */ /* 0x000fe40000000000 */
[----:B------:R-:W0:Y:S02]  /*1e70*/  I2F.U16.RZ R19, R17 ;  /* 0x0000001100137306 */ /* 0x000e24000010d000 */
[----:B0-----:R-:W-:Y:S01]  /*1e80*/  FMUL.RZ R25, R19, R22 ;  /* 0x0000001613197220 */ /* 0x001fe2000040c000 */
[----:B------:R-:W-:-:S05]  /*1e90*/  IABS R22, R13 ;  /* 0x0000000d00167213 */ /* 0x000fca0000000000 */
[----:B------:R-:W0:Y:S01]  /*1ea0*/  F2I.U32.TRUNC.NTZ R19, R25 ;  /* 0x0000001900137305 */ /* 0x000e22000020f000 */
        /* <DEDUP_REMOVED lines=8> */
[----:B------:R-:W-:Y:S05]  /*1f30*/  RET.REL.NODEC R18 `(_ZN2at6native29vectorized_elementwise_kernelILi4ENS0_13BinaryFunctorIaaaZZZNS0_21remainder_kernel_cudaERNS_18TensorIteratorBaseEENKUlvE_clEvENKUlvE0_clEvEUlaaE_EESt5arrayIPcLm3EEEEviT0_T1_) ;  /* 0xffffffe012307950 */ /* 0x000fea0003c3ffff */
.L_x_50823:
        /* <DEDUP_REMOVED lines=12> */
.L_x_54741:


//--------------------- .text._ZN2at6native29vectorized_elementwise_kernelILi8ENS0_13BinaryFunctorIaaaZZZNS0_21remainder_kernel_cudaERNS_18TensorIteratorBaseEENKUlvE_clEvENKUlvE0_clEvEUlaaE_EESt5arrayIPcLm3EEEEviT0_T1_ --------------------------
	.section	.text._ZN2at6native29vectorized_elementwise_kernelILi8ENS0_13BinaryFunctorIaaaZZZNS0_21remainder_kernel_cudaERNS_18TensorIteratorBaseEENKUlvE_clEvENKUlvE0_clEvEUlaaE_EESt5arrayIPcLm3EEEEviT0_T1_,"ax",@progbits
	.align	128
        .global         _ZN2at6native29vectorized_elementwise_kernelILi8ENS0_13BinaryFunctorIaaaZZZNS0_21remainder_kernel_cudaERNS_18TensorIteratorBaseEENKUlvE_clEvENKUlvE0_clEvEUlaaE_EESt5arrayIPcLm3EEEEviT0_T1_
        .type           _ZN2at6native29vectorized_elementwise_kernelILi8ENS0_13BinaryFunctorIaaaZZZNS0_21remainder_kernel_cudaERNS_18TensorIteratorBaseEENKUlvE_clEvENKUlvE0_clEvEUlaaE_EESt5arrayIPcLm3EEEEviT0_T1_,@function
        .size           _ZN2at6native29vectorized_elementwise_kernelILi8ENS0_13BinaryFunctorIaaaZZZNS0_21remainder_kernel_cudaERNS_18TensorIteratorBaseEENKUlvE_clEvENKUlvE0_clEvEUlaaE_EESt5arrayIPcLm3EEEEviT0_T1_,(.L_x_54742 - _ZN2at6native29vectorized_elementwise_kernelILi8ENS0_13BinaryFunctorIaaaZZZNS0_21remainder_kernel_cudaERNS_18TensorIteratorBaseEENKUlvE_clEvENKUlvE0_clEvEUlaaE_EESt5arrayIPcLm3EEEEviT0_T1_)
        .other          _ZN2at6native29vectorized_elementwise_kernelILi8ENS0_13BinaryFunctorIaaaZZZNS0_21remainder_kernel_cudaERNS_18TensorIteratorBaseEENKUlvE_clEvENKUlvE0_clEvEUlaaE_EESt5arrayIPcLm3EEEEviT0_T1_,@"STO_CUDA_ENTRY STV_DEFAULT"
_ZN2at6native29vectorized_elementwise_kernelILi8ENS0_13BinaryFunctorIaaaZZZNS0_21remainder_kernel_cudaERNS_18TensorIteratorBaseEENKUlvE_clEvENKUlvE0_clEvEUlaaE_EESt5arrayIPcLm3EEEEviT0_T1_:
.text._ZN2at6native29vectorized_elementwise_kernelILi8ENS0_13BinaryFunctorIaaaZZZNS0_21remainder_kernel_cudaERNS_18TensorIteratorBaseEENKUlvE_clEvENKUlvE0_clEvEUlaaE_EESt5arrayIPcLm3EEEEviT0_T1_:
        /* <DEDUP_REMOVED lines=119> */
[----:B------:R-:W-:Y:S05]  /*0770*/  CALL.REL.NOINC `($__internal_90_$__cuda_sm20_rem_s16) ;  /* 0x0000001400747944 */ /* 0x000fea0003c00000 */
        /* <DEDUP_REMOVED lines=8> */
.L_x_50826:
[----:B------:R-:W-:Y:S05]  /*0800*/  BSYNC.RECONVERGENT B0 ;  /* 0x0000000000007941 */ /* 0x000fea0003800200 */
.L_x_50825:
[----:B------:R-:W-:Y:S01]  /*0810*/  VIADD R22, R0, 0x80 ;  /* 0x0000008000167836 */ /* 0x000fe20000000000 */
[----:B------:R-:W-:Y:S04]  /*0820*/  BSSY.RECONVERGENT B0, `(.L_x_50827) ;  /* 0x000000f000007945 */ /* 0x000fe80003800200 */
[----:B------:R-:W-:-:S13]  /*0830*/  ISETP.GE.U32.AND P0, PT, R22, UR5, PT ;  /* 0x0000000516007c0c */ /* 0x000fda000bf06070 */
[----:B------:R-:W-:Y:S05]  /*0840*/  @P0 BRA `(.L_x_50828) ;  /* 0x0000000000300947 */ /* 0x000fea0003800000 */
[----:B-----5:R-:W-:Y:S02]  /*0850*/  PRMT R17, R3, 0x9910, RZ ;  /* 0x0000991003117816 */ /* 0x020fe400000000ff */
[----:B------:R-:W-:Y:S02]  /*0860*/  PRMT R15, R4, 0x8880, RZ ;  /* 0x00008880040f7816 */ /* 0x000fe400000000ff */
[----:B------:R-:W-:-:S07]  /*0870*/  MOV R16, 0x890 ;  /* 0x0000089000107802 */ /* 0x000fce0000000f00 */
[----:B------:R-:W-:Y:S05]  /*0880*/  CALL.REL.NOINC `($__internal_90_$__cuda_sm20_rem_s16) ;  /* 0x0000001400307944 */ /* 0x000fea0003c00000 */
        /* <DEDUP_REMOVED lines=8> */
.L_x_50828:
[----:B------:R-:W-:Y:S05]  /*0910*/  BSYNC.RECONVERGENT B0 ;  /* 0x0000000000007941 */ /* 0x000fea0003800200 */
.L_x_50827:
[----:B-----5:R-:W-:Y:S01]  /*0920*/  VIADD R4, R0, 0x100 ;  /* 0x0000010000047836 */ /* 0x020fe20000000000 */
[----:B------:R-:W-:Y:S04]  /*0930*/  BSSY.RECONVERGENT B0, `(.L_x_50829) ;  /* 0x000000f000007945 */ /* 0x000fe80003800200 */
[----:B------:R-:W-:-:S13]  /*0940*/  ISETP.GE.U32.AND P0, PT, R4, UR5, PT ;  /* 0x0000000504007c0c */ /* 0x000fda000bf06070 */
[----:B------:R-:W-:Y:S05]  /*0950*/  @P0 BRA `(.L_x_50830) ;  /* 0x0000000000300947 */ /* 0x000fea0003800000 */
[----:B------:R-:W-:Y:S02]  /*0960*/  PRMT R17, R5, 0x9910, RZ ;  /* 0x0000991005117816 */ /* 0x000fe400000000ff */
        /* <DEDUP_REMOVED lines=11> */
.L_x_50830:
[----:B------:R-:W-:Y:S05]  /*0a20*/  BSYNC.RECONVERGENT B0 ;  /* 0x0000000000007941 */ /* 0x000fea0003800200 */
.L_x_50829:
[----:B------:R-:W-:Y:S01]  /*0a30*/  VIADD R5, R0, 0x180 ;  /* 0x0000018000057836 */ /* 0x000fe20000000000 */
        /* <DEDUP_REMOVED lines=15> */
.L_x_50832:
[----:B------:R-:W-:Y:S05]  /*0b30*/  BSYNC.RECONVERGENT B0 ;  /* 0x0000000000007941 */ /* 0x000fea0003800200 */
.L_x_50831:
        /* <DEDUP_REMOVED lines=16> */
.L_x_50834:
[----:B------:R-:W-:Y:S05]  /*0c40*/  BSYNC.RECONVERGENT B0 ;  /* 0x0000000000007941 */ /* 0x000fea0003800200 */
.L_x_50833:
        /* <DEDUP_REMOVED lines=16> */
.L_x_50836:
[----:B------:R-:W-:Y:S05]  /*0d50*/  BSYNC.RECONVERGENT B0 ;  /* 0x0000000000007941 */ /* 0x000fea0003800200 */
.L_x_50835:
        /* <DEDUP_REMOVED lines=16> */
.L_x_50838:
[----:B------:R-:W-:Y:S05]  /*0e60*/  BSYNC.RECONVERGENT B0 ;  /* 0x0000000000007941 */ /* 0x000fea0003800200 */
.L_x_50837:
        /* <DEDUP_REMOVED lines=16> */
.L_x_50840:
[----:B------:R-:W-:Y:S05]  /*0f70*/  BSYNC.RECONVERGENT B0 ;  /* 0x0000000000007941 */ /* 0x000fea0003800200 */
.L_x_50839:
        /* <DEDUP_REMOVED lines=18> */
.L_x_50843:
        /* <DEDUP_REMOVED lines=8> */
.L_x_50844:
        /* <DEDUP_REMOVED lines=8> */
.L_x_50845:
        /* <DEDUP_REMOVED lines=8> */
.L_x_50846:
        /* <DEDUP_REMOVED lines=9> */
.L_x_50847:
[----:B------:R-:W-:Y:S05]  /*12b0*/  BSYNC.RELIABLE B1 ;  /* 0x0000000000017941 */ /* 0x000fea0003800100 */
.L_x_50842:
[----:B------:R-:W-:-:S13]  /*12c0*/  ISETP.GE.U32.AND P0, PT, R0, UR5, PT ;  /* 0x0000000500007c0c */ /* 0x000fda000bf06070 */
[----:B-1----:R-:W1:Y:S01]  /*12d0*/  @!P0 LDC.64 R4, c[0x0][0x388] ;  /* 0x0000e200ff048b82 */ /* 0x002e620000000a00 */
[C---:B0-2---:R-:W-:Y:S02]  /*12e0*/  @!P0 VIADD R3, R0.reuse, UR4 ;  /* 0x0000000400038c36 */ /* 0x045fe40008000000 */
[----:B------:R-:W-:-:S03]  /*12f0*/  @!P0 VIADD R0, R0, 0x80 ;  /* 0x0000008000008836 */ /* 0x000fc60000000000 */
[----:B-1----:R-:W-:-:S05]  /*1300*/  @!P0 IADD3 R2, P1, PT, R3, R4, RZ ;  /* 0x0000000403028210 */ /* 0x002fca0007f3e0ff */
[----:B------:R-:W-:-:S05]  /*1310*/  @!P0 IMAD.X R3, RZ, RZ, R5, P1 ;  /* 0x000000ffff038224 */ /* 0x000fca00008e0605 */
[----:B------:R3:W-:Y:S03]  /*1320*/  @!P0 STG.E.U8 desc[UR12][R2.64], R8 ;  /* 0x0000000802008986 */ /* 0x0007e6000c10110c */
.L_x_50848:
[----:B------:R-:W-:Y:S05]  /*1330*/  BSYNC.RECONVERGENT B0 ;  /* 0x0000000000007941 */ /* 0x000fea0003800200 */
.L_x_50841:
        /* <DEDUP_REMOVED lines=9> */
.L_x_50824:
        /* <DEDUP_REMOVED lines=16> */
[----:B---3--:R-:W-:-:S02]  /*14d0*/  PRMT R6, R4, 0x7770, RZ ;  /* 0x0000777004067816 */ /* 0x008fc400000000ff */
[----:B------:R-:W-:-:S07]  /*14e0*/  SGXT R15, R4, 0x8 ;  /* 0x00000008040f781a */ /* 0x000fce0000000200 */
[----:B------:R-:W-:Y:S05]  /*14f0*/  CALL.REL.NOINC `($__internal_90_$__cuda_sm20_rem_s16) ;  /* 0x0000000800147944 */ /* 0x000fea0003c00000 */
        /* <DEDUP_REMOVED lines=117> */
[----:B------:R-:W-:Y:S01]  /*1c50*/  LOP3.LUT R8, R2, 0xffff, RZ, 0xc0, !PT ;  /* 0x0000ffff02087812 */ /* 0x000fe200078ec0ff */
[----:B------:R-:W-:Y:S01]  /*1c60*/  UIADD3.X UR6, UPT, UPT, URZ, UR7, URZ, UP0, !UPT ;  /* 0x00000007ff067290 */ /* 0x000fe200087fe4ff */
[----:B------:R-:W-:Y:S01]  /*1c70*/  LOP3.LUT R6, R6, 0xffff, RZ, 0xc0, !PT ;  /* 0x0000ffff06067812 */ /* 0x000fe200078ec0ff */
[----:B------:R-:W-:Y:S01]  /*1c80*/  IMAD.U32 R2, RZ, RZ, UR5 ;  /* 0x00000005ff027e24 */ /* 0x000fe2000f8e00ff */
[----:B------:R-:W-:-:S02]  /*1c90*/  LOP3.LUT R7, R7, 0xffff, RZ, 0xc0, !PT ;  /* 0x0000ffff07077812 */ /* 0x000fc400078ec0ff */
[----:B------:R-:W-:Y:S01]  /*1ca0*/  LOP3.LUT R10, R10, 0xffff, RZ, 0xc0, !PT ;  /* 0x0000ffff0a0a7812 */ /* 0x000fe200078ec0ff */
[----:B------:R-:W-:Y:S01]  /*1cb0*/  IMAD.U32 R3, RZ, RZ, UR6 ;  /* 0x00000006ff037e24 */ /* 0x000fe2000f8e00ff */
[----:B------:R-:W-:Y:S02]  /*1cc0*/  PRMT R4, R11, 0x3340, R4 ;  /* 0x000033400b047816 */ /* 0x000fe40000000004 */
[----:B------:R-:W-:Y:S01]  /*1cd0*/  PRMT R8, R8, 0x3340, R9 ;  /* 0x0000334008087816 */ /* 0x000fe20000000009 */
[----:B------:R-:W-:Y:S01]  /*1ce0*/  IMAD.WIDE.U32 R2, R0, 0x8, R2 ;  /* 0x0000000800027825 */ /* 0x000fe200078e0002 */
[----:B------:R-:W-:Y:S02]  /*1cf0*/  PRMT R7, R7, 0x3340, R6 ;  /* 0x0000334007077816 */ /* 0x000fe40000000006 */
[----:B------:R-:W-:Y:S02]  /*1d00*/  PRMT R5, R5, 0x3340, R10 ;  /* 0x0000334005057816 */ /* 0x000fe4000000000a */
[----:B------:R-:W-:-:S02]  /*1d10*/  PRMT R8, R7, 0x5410, R8 ;  /* 0x0000541007087816 */ /* 0x000fc40000000008 */
[----:B------:R-:W-:-:S05]  /*1d20*/  PRMT R9, R4, 0x5410, R5 ;  /* 0x0000541004097816 */ /* 0x000fca0000000005 */
[----:B------:R-:W-:Y:S01]  /*1d30*/  STG.E.64 desc[UR12][R2.64], R8 ;  /* 0x0000000802007986 */ /* 0x000fe2000c101b0c */
[----:B------:R-:W-:Y:S05]  /*1d40*/  EXIT ;  /* 0x000000000000794d */ /* 0x000fea0003800000 */
        .weak           $__internal_90_$__cuda_sm20_rem_s16
        .type           $__internal_90_$__cuda_sm20_rem_s16,@function
        .size           $__internal_90_$__cuda_sm20_rem_s16,(.L_x_54742 - $__internal_90_$__cuda_sm20_rem_s16)
$__internal_90_$__cuda_sm20_rem_s16:
[----:B------:R-:W-:-:S05]  /*1d50*/  IABS R18, R15 ;  /* 0x0000000f00127213 */ /* 0x000fca0000000000 */
[----:B------:R-:W-:Y:S02]  /*1d60*/  IMAD.MOV.U32 R19, RZ, RZ, R18 ;  /* 0x000000ffff137224 */ /* 0x000fe400078e0012 */
[----:B------:R-:W-:-:S04]  /*1d70*/  IMAD.MOV.U32 R18, RZ, RZ, 0x4b800000 ;  /* 0x4b800000ff127424 */ /* 0x000fc800078e00ff */
        /* <DEDUP_REMOVED lines=12> */
[----:B------:R-:W0:Y:S01]  /*1e40*/  I2F.U16.RZ R19, R18 ;  /* 0x0000001200137306 */ /* 0x000e22000010d000 */
[----:B------:R-:W-:-:S05]  /*1e50*/  IABS R23, R15 ;  /* 0x0000000f00177213 */ /* 0x000fca0000000000 */
[----:B------:R-:W-:Y:S02]  /*1e60*/  IMAD.MOV R23, RZ, RZ, -R23 ;  /* 0x000000ffff177224 */ /* 0x000fe400078e0a17 */
[----:B0-----:R-:W-:-:S04]  /*1e70*/  FMUL.RZ R24, R19, R24 ;  /* 0x0000001813187220 */ /* 0x001fc8000040c000 */
[----:B------:R-:W0:Y:S02]  /*1e80*/  F2I.U32.TRUNC.NTZ R19, R24 ;  /* 0x0000001800137305 */ /* 0x000e24000020f000 */
[----:B0-----:R-:W-:-:S05]  /*1e90*/  LOP3.LUT R19, R19, 0xffff, RZ, 0xc0, !PT ;  /* 0x0000ffff13137812 */ /* 0x001fca00078ec0ff */
[----:B------:R-:W-:Y:S02]  /*1ea0*/  IMAD R19, R19, R23, R18 ;  /* 0x0000001713137224 */ /* 0x000fe400078e0212 */
[----:B------:R-:W-:-:S05]  /*1eb0*/  IMAD.MOV R18, RZ, RZ, -R17 ;  /* 0x000000ffff127224 */ /* 0x000fca00078e0a11 */
[----:B------:R-:W-:-:S05]  /*1ec0*/  LOP3.LUT R18, R18, R19, RZ, 0x3c, !PT ;  /* 0x0000001312127212 */ /* 0x000fca00078e3cff */
[----:B------:R-:W-:Y:S02]  /*1ed0*/  IMAD.IADD R19, R17, 0x1, R18 ;  /* 0x0000000111137824 */ /* 0x000fe400078e0212 */
[----:B------:R-:W-:Y:S02]  /*1ee0*/  IMAD.MOV.U32 R17, RZ, RZ, 0x0 ;  /* 0x00000000ff117424 */ /* 0x000fe400078e00ff */
[----:B------:R-:W-:Y:S02]  /*1ef0*/  @!P0 IMAD.MOV.U32 R19, RZ, RZ, -0x1 ;  /* 0xffffffffff138424 */ /* 0x000fe400078e00ff */
[----:B------:R-:W-:Y:S05]  /*1f00*/  RET.REL.NODEC R16 `(_ZN2at6native29vectorized_elementwise_kernelILi8ENS0_13BinaryFunctorIaaaZZZNS0_21remainder_kernel_cudaERNS_18TensorIteratorBaseEENKUlvE_clEvENKUlvE0_clEvEUlaaE_EESt5arrayIPcLm3EEEEviT0_T1_) ;  /* 0xffffffe0103c7950 */ /* 0x000fea0003c3ffff */
.L_x_50849:
        /* <DEDUP_REMOVED lines=15> */
.L_x_54742:


//--------------------- .text._ZN2at6native18elementwise_kernelILi128ELi4EZNS0_15gpu_kernel_implINS0_13BUnaryFunctorIaaaZZZNS0_21remainder_kernel_cudaERNS_18TensorIteratorBaseEENKUlvE_clEvENKUlvE0_clEvEUlaaE_EEEEvS5_RKT_EUliE_EEviT1_ --------------------------
	.section	.text._ZN2at6native18elementwise_kernelILi128ELi4EZNS0_15gpu_kernel_implINS0_13BUnaryFunctorIaaaZZZNS0_21remainder_kernel_cudaERNS_18TensorIteratorBaseEENKUlvE_clEvENKUlvE0_clEvEUlaaE_EEEEvS5_RKT_EUliE_EEviT1_,"ax",@progbits
	.align	128
        .global         _ZN2at6native18elementwise_kernelILi128ELi4EZNS0_15gpu_kernel_implINS0_13BUnaryFunctorIaaaZZZNS0_21remainder_kernel_cudaERNS_18TensorIteratorBaseEENKUlvE_clEvENKUlvE0_clEvEUlaaE_EEEEvS5_RKT_EUliE_EEviT1_
        .type           _ZN2at6native18elementwise_kernelILi128ELi4EZNS0_15gpu_kernel_implINS0_13BUnaryFunctorIaaaZZZNS0_21remainder_kernel_cudaERNS_18TensorIteratorBaseEENKUlvE_clEvENKUlvE0_clEvEUlaaE_EEEEvS5_RKT_EUliE_EEviT1_,@function
        .size           _ZN2at6native18elementwise_kernelILi128ELi4EZNS0_15gpu_kernel_implINS0_13BUnaryFunctorIaaaZZZNS0_21remainder_kernel_cudaERNS_18TensorIteratorBaseEENKUlvE_clEvENKUlvE0_clEvEUlaaE_EEEEvS5_RKT_EUliE_EEviT1_,(.L_x_54743 - _ZN2at6native18elementwise_kernelILi128ELi4EZNS0_15gpu_kernel_implINS0_13BUnaryFunctorIaaaZZZNS0_21remainder_kernel_cudaERNS_18TensorIteratorBaseEENKUlvE_clEvENKUlvE0_clEvEUlaaE_EEEEvS5_RKT_EUliE_EEviT1_)
        .other          _ZN2at6native18elementwise_kernelILi128ELi4EZNS0_15gpu_kernel_implINS0_13BUnaryFunctorIaaaZZZNS0_21remainder_kernel_cudaERNS_18TensorIteratorBaseEENKUlvE_clEvENKUlvE0_clEvEUlaaE_EEEEvS5_RKT_EUliE_EEviT1_,@"STO_CUDA_ENTRY STV_DEFAULT"
_ZN2at6native18elementwise_kernelILi128ELi4EZNS0_15gpu_kernel_implINS0_13BUnaryFunctorIaaaZZZNS0_21remainder_kernel_cudaERNS_18TensorIteratorBaseEENKUlvE_clEvENKUlvE0_clEvEUlaaE_EEEEvS5_RKT_EUliE_EEviT1_:
.text._ZN2at6native18elementwise_kernelILi128ELi4EZNS0_15gpu_kernel_implINS0_13BUnaryFunctorIaaaZZZNS0_21remainder_kernel_cudaERNS_18TensorIteratorBaseEENKUlvE_clEvENKUlvE0_clEvEUlaaE_EEEEvS5_RKT_EUliE_EEviT1_:
[----:B------:R-:W0:Y:S01]  /*0000*/  LDC R1, c[0x0][0x37c] ;  /* 0x0000df00ff017b82 */ /* 0x000e220000000800 */
[----:B------:R-:W1:Y:S07]  /*0010*/  S2R R17, SR_TID.X ;  /* 0x0000000000117919 */ /* 0x000e6e0000002100 */
[----:B------:R-:W2:Y:S01]  /*0020*/  S2UR UR4, SR_CTAID.X ;  /* 0x00000000000479c3 */ /* 0x000ea20000002500 */
[----:B------:R-:W3:Y:S01]  /*0030*/  LDCU UR39, c[0x0][0x388] ;  /* 0x00007100ff2777ac */ /* 0x000ee20008000800 */
[----:B------:R-:W-:Y:S01]  /*0040*/  BSSY.RECONVERGENT B6, `(.L_x_50850) ;  /* 0x0000323000067945 */ /* 0x000fe20003800200 */
[----:B------:R-:W4:Y:S05]  /*0050*/  LDCU UR5, c[0x0][0x380] ;  /* 0x00007000ff0577ac */ /* 0x000f2a0008000800 */
[----:B------:R-:W5:Y:S01]  /*0060*/  LDC.S8 R18, c[0x0][0x591] ;  /* 0x00016440ff127b82 */ /* 0x000f620000000200 */
        /* <DEDUP_REMOVED lines=314> */
.L_x_50852:
        /* <DEDUP_REMOVED lines=16> */
.L_x_50856:
[----:B------:R0:W5:Y:S01]  /*1510*/  LDG.E.U8 R0, desc[UR36][R2.64] ;  /* 0x0000002402007981 */ /* 0x000162000c1e1100 */
[----:B------:R-:W-:Y:S05]  /*1520*/  BRA `(.L_x_50858) ;  /* 0x0000000c004c7947 */ /* 0x000fea0003800000 */
.L_x_50855:
        /* <DEDUP_REMOVED lines=8> */
.L_x_50860:
[----:B------:R0:W5:Y:S01]  /*15b0*/  LDG.E.U8 R0, desc[UR36][R2.64] ;  /* 0x0000002402007981 */ /* 0x000162000c1e1100 */
[----:B------:R-:W-:Y:S05]  /*15c0*/  BRA `(.L_x_50858) ;  /* 0x0000000c00247947 */ /* 0x000fea0003800000 */
.L_x_50859:
[----:B------:R0:W5:Y:S01]  /*15d0*/  LDG.E.U16 R0, desc[UR36][R2.64] ;  /* 0x0000002402007981 */ /* 0x000162000c1e1500 */
[----:B------:R-:W-:Y:S05]  /*15e0*/  BRA `(.L_x_50858) ;  /* 0x0000000c001c7947 */ /* 0x000fea0003800000 */
.L_x_50854:
        /* <DEDUP_REMOVED lines=9> */
.L_x_50862:
[----:B------:R-:W2:Y:S02]  /*1680*/  LDG.E.U16 R4, desc[UR36][R2.64] ;  /* 0x0000002402047981 */ /* 0x000ea4000c1e1500 */
[----:B--2---:R-:W-:-:S06]  /*1690*/  HADD2.F32 R4, -RZ, R4.H0_H0 ;  /* 0x20000004ff047230 */ /* 0x004fcc0000004100 */
[----:B------:R-:W0:Y:S02]  /*16a0*/  F2I.FTZ.TRUNC.NTZ R4, R4 ;  /* 0x0000000400047305 */ /* 0x000e24000021f100 */
[----:B0-----:R-:W-:Y:S01]  /*16b0*/  PRMT R0, R4, 0x7610, R0 ;  /* 0x0000761004007816 */ /* 0x001fe20000000000 */
[----:B------:R-:W-:Y:S06]  /*16c0*/  BRA `(.L_x_50858) ;  /* 0x0000000800e47947 */ /* 0x000fec0003800000 */
.L_x_50861:
        /* <DEDUP_REMOVED lines=9> */
.L_x_50864:
[----:B------:R-:W2:Y:S02]  /*1760*/  LDG.E.U16 R2, desc[UR36][R2.64] ;  /* 0x0000002402027981 */ /* 0x000ea4000c1e1500 */
[----:B--2---:R-:W-:-:S06]  /*1770*/  HADD2.F32 R4, -RZ, R2.H0_H0 ;  /* 0x20000002ff047230 */ /* 0x004fcc0000004100 */
[----:B------:R-:W0:Y:S02]  /*1780*/  F2I.FTZ.TRUNC.NTZ R4, R4 ;  /* 0x0000000400047305 */ /* 0x000e24000021f100 */
[----:B0-----:R-:W-:Y:S01]  /*1790*/  PRMT R0, R4, 0x7610, R0 ;  /* 0x0000761004007816 */ /* 0x001fe20000000000 */
[----:B------:R-:W-:Y:S06]  /*17a0*/  BRA `(.L_x_50858) ;  /* 0x0000000800ac7947 */ /* 0x000fec0003800000 */
.L_x_50863:
[----:B------:R-:W2:Y:S02]  /*17b0*/  LDG.E.64 R2, desc[UR36][R2.64] ;  /* 0x0000002402027981 */ /* 0x000ea4000c1e1b00 */
[----:B--2---:R0:W1:Y:S01]  /*17c0*/  F2I.F64.TRUNC R0, R2 ;  /* 0x0000000200007311 */ /* 0x004062000030d100 */
[----:B------:R-:W-:Y:S05]  /*17d0*/  BRA `(.L_x_50858) ;  /* 0x0000000800a07947 */ /* 0x000fea0003800000 */
.L_x_50853:
        /* <DEDUP_REMOVED lines=12> */
.L_x_50867:
[----:B------:R-:W2:Y:S02]  /*18a0*/  LDG.E.64 R2, desc[UR36][R2.64] ;  /* 0x0000002402027981 */ /* 0x000ea4000c1e1b00 */
[----:B--2---:R3:W4:Y:S01]  /*18b0*/  F2I.F64.TRUNC R0, R2 ;  /* 0x0000000200007311 */ /* 0x004722000030d100 */
[----:B------:R-:W-:Y:S05]  /*18c0*/  BRA `(.L_x_50858) ;  /* 0x0000000800647947 */ /* 0x000fea0003800000 */
.L_x_50866:
        /* <DEDUP_REMOVED lines=27> */
.L_x_50869:
        /* <DEDUP_REMOVED lines=14> */
.L_x_50868:
[----:B------:R-:W2:Y:S02]  /*1b60*/  LDG.E.U16 R4, desc[UR36][R2.64] ;  /* 0x0000002402047981 */ /* 0x000ea4000c1e1500 */
[----:B--2---:R-:W-:-:S06]  /*1b70*/  IMAD.U32 R4, R4, 0x10000, RZ ;  /* 0x0001000004047824 */ /* 0x004fcc00078e00ff */
[----:B------:R-:W0:Y:S02]  /*1b80*/  F2I.FTZ.TRUNC.NTZ R4, R4 ;  /* 0x0000000400047305 */ /* 0x000e24000021f100 */
[----:B0-----:R-:W-:Y:S01]  /*1b90*/  PRMT R0, R4, 0x7610, R0 ;  /* 0x0000761004007816 */ /* 0x001fe20000000000 */
[----:B------:R-:W-:Y:S06]  /*1ba0*/  BRA `(.L_x_50858) ;  /* 0x0000000400ac7947 */ /* 0x000fec0003800000 */
.L_x_50865:
        /* <DEDUP_REMOVED lines=10> */
.L_x_50872:
        /* <DEDUP_REMOVED lines=21> */
.L_x_50876:
[----:B------:R-:W-:Y:S05]  /*1da0*/  BSYNC.RECONVERGENT B1 ;  /* 0x0000000000017941 */ /* 0x000fea0003800200 */
.L_x_50875:
[----:B------:R-:W-:Y:S01]  /*1db0*/  IMAD.SHL.U32 R0, R0, 0x100000, RZ ;  /* 0x0010000000007824 */ /* 0x000fe200078e00ff */
[----:B------:R-:W-:-:S04]  /*1dc0*/  LEA R2, R2, 0x3b800000, 0x17 ;  /* 0x3b80000002027811 */ /* 0x000fc800078eb8ff */
[----:B------:R-:W-:-:S07]  /*1dd0*/  LOP3.LUT R4, R2, R0, R7, 0xfe, !PT ;  /* 0x0000000002047212 */ /* 0x000fce00078efe07 */
.L_x_50874:
[----:B------:R-:W-:Y:S05]  /*1de0*/  BSYNC.RECONVERGENT B0 ;  /* 0x0000000000007941 */ /* 0x000fea0003800200 */
.L_x_50873:
[----:B------:R-:W0:Y:S02]  /*1df0*/  F2I.FTZ.TRUNC.NTZ R4, R4 ;  /* 0x0000000400047305 */ /* 0x000e24000021f100 */
[----:B0-----:R-:W-:Y:S01]  /*1e00*/  PRMT R0, R4, 0x7610, R0 ;  /* 0x0000761004007816 */ /* 0x001fe20000000000 */
[----:B------:R-:W-:Y:S06]  /*1e10*/  BRA `(.L_x_50858) ;  /* 0x0000000400107947 */ /* 0x000fec0003800000 */
.L_x_50871:
        /* <DEDUP_REMOVED lines=21> */
.L_x_50880:
[----:B------:R-:W-:Y:S05]  /*1f70*/  BSYNC.RECONVERGENT B1 ;  /* 0x0000000000017941 */ /* 0x000fea0003800200 */
.L_x_50879:
[----:B------:R-:W-:Y:S01]  /*1f80*/  IMAD.SHL.U32 R0, R0, 0x200000, RZ ;  /* 0x0020000000007824 */ /* 0x000fe200078e00ff */
[----:B------:R-:W-:-:S04]  /*1f90*/  LEA R2, R2, 0x37800000, 0x17 ;  /* 0x3780000002027811 */ /* 0x000fc800078eb8ff */
[----:B------:R-:W-:-:S07]  /*1fa0*/  LOP3.LUT R4, R2, R0, R7, 0xfe, !PT ;  /* 0x0000000002047212 */ /* 0x000fce00078efe07 */
.L_x_50878:
[----:B------:R-:W-:Y:S05]  /*1fb0*/  BSYNC.RECONVERGENT B0 ;  /* 0x0000000000007941 */ /* 0x000fea0003800200 */
.L_x_50877:
[----:B------:R-:W0:Y:S02]  /*1fc0*/  F2I.FTZ.TRUNC.NTZ R4, R4 ;  /* 0x0000000400047305 */ /* 0x000e24000021f100 */
[----:B0-----:R-:W-:Y:S01]  /*1fd0*/  PRMT R0, R4, 0x7610, R0 ;  /* 0x0000761004007816 */ /* 0x001fe20000000000 */
[----:B------:R-:W-:Y:S06]  /*1fe0*/  BRA `(.L_x_50858) ;  /* 0x00000000009c7947 */ /* 0x000fec0003800000 */
.L_x_50870:
[----:B------:R-:W-:-:S09]  /*1ff0*/  UISETP.NE.AND UP0, UPT, UR4, 0x1c, UPT ;  /* 0x0000001c0400788c */ /* 0x000fd2000bf05270 */
[----:B------:R-:W-:Y:S05]  /*2000*/  BRA.U !UP0, `(.L_x_50881) ;  /* 0x0000000108907547 */ /* 0x000fea000b800000 */
[----:B------:R-:W-:-:S09]  /*2010*/  UISETP.NE.AND UP0, UPT, UR4, 0x1d, UPT ;  /* 0x0000001d0400788c */ /* 0x000fd2000bf05270 */
[----:B------:R-:W-:Y:S05]  /*2020*/  BRA.U !UP0, `(.L_x_50882) ;  /* 0x0000000108807547 */ /* 0x000fea000b800000 */
[----:B------:R-:W-:-:S09]  /*2030*/  UISETP.NE.AND UP0, UPT, UR4, 0x2c, UPT ;  /* 0x0000002c0400788c */ /* 0x000fd2000bf05270 */
[----:B------:R-:W-:Y:S05]  /*2040*/  BRA.U !UP0, `(.L_x_50883) ;  /* 0x0000000108487547 */ /* 0x000fea000b800000 */
.L_x_50857:
        /* <DEDUP_REMOVED lines=16> */
.L_x_50884:
[----:B------:R-:W-:Y:S01]  /*2150*/  PRMT R0, RZ, 0x7610, R0 ;  /* 0x00007610ff007816 */ /* 0x000fe20000000000 */
[----:B------:R-:W-:Y:S06]  /*2160*/  BRA `(.L_x_50858) ;  /* 0x00000000003c7947 */ /* 0x000fec0003800000 */
.L_x_50883:
        /* <DEDUP_REMOVED lines=8> */
.L_x_50886:
[----:B------:R-:W-:Y:S05]  /*21f0*/  BSYNC.RECONVERGENT B0 ;  /* 0x0000000000007941 */ /* 0x000fea0003800200 */
.L_x_50885:
[----:B------:R-:W0:Y:S02]  /*2200*/  F2I.FTZ.TRUNC.NTZ R4, R4 ;  /* 0x0000000400047305 */ /* 0x000e24000021f100 */
[----:B0-----:R-:W-:Y:S01]  /*2210*/  PRMT R0, R4, 0x7610, R0 ;  /* 0x0000761004007816 */ /* 0x001fe20000000000 */
[----:B------:R-:W-:Y:S06]  /*2220*/  BRA `(.L_x_50858) ;  /* 0x00000000000c7947 */ /* 0x000fec0003800000 */
.L_x_50882:
[----:B------:R2:W5:Y:S01]  /*2230*/  LDG.E.U8 R0, desc[UR36][R2.64] ;  /* 0x0000002402007981 */ /* 0x000562000c1e1100 */
[----:B------:R-:W-:Y:S05]  /*2240*/  BRA `(.L_x_50858) ;  /* 0x0000000000047947 */ /* 0x000fea0003800000 */
.L_x_50881:
[----:B------:R1:W5:Y:S02]  /*2250*/  LDG.E.U8 R0, desc[UR36][R2.64] ;  /* 0x0000002402007981 */ /* 0x000364000c1e1100 */
.L_x_50858:
[----:B------:R-:W0:Y:S01]  /*2260*/  LDCU.64 UR6, c[0x0][0x580] ;  /* 0x0000b000ff0677ac */ /* 0x000e220008000a00 */
[----:B-1--45:R-:W-:Y:S02]  /*2270*/  PRMT R4, R0, 0x8880, RZ ;  /* 0x0000888000047816 */ /* 0x032fe400000000ff */
[----:B------:R-:W-:Y:S01]  /*2280*/  MOV R0, 0x22e0 ;  /* 0x000022e000007802 */ /* 0x000fe20000000f00 */
[----:B------:R-:W1:Y:S01]  /*2290*/  LDCU.S8 UR4, c[0x0][0x591] ;  /* 0x0000b220ff0477ac */ /* 0x000e620008000200 */
[----:B0-23--:R-:W-:Y:S01]  /*22a0*/  IADD3 R2, P0, PT, R16, UR6, RZ ;  /* 0x0000000610027c10 */ /* 0x00dfe2000ff1e0ff */
[----:B-1----:R-:W-:-:S04]  /*22b0*/  IMAD.U32 R10, RZ, RZ, UR4 ;  /* 0x00000004ff0a7e24 */ /* 0x002fc8000f8e00ff */
[----:B------:R-:W-:-:S08]  /*22c0*/  IMAD.X R3, RZ, RZ, UR7, P0 ;  /* 0x00000007ff037e24 */ /* 0x000fd000080e06ff */
[----:B------:R-:W-:Y:S05]  /*22d0*/  CALL.REL.NOINC `($__internal_91_$__cuda_sm20_rem_s16) ;  /* 0x000000a400087944 */ /* 0x000fea0003c00000 */
        /* <DEDUP_REMOVED lines=21> */
.L_x_50890:
[----:B------:R0:W-:Y:S01]  /*2430*/  STG.E.U8 desc[UR36][R2.64], R7 ;  /* 0x0000000702007986 */ /* 0x0001e2000c101124 */
[----:B------:R-:W-:Y:S05]  /*2440*/  BRA `(.L_x_50892) ;  /* 0x0000000c00847947 */ /* 0x000fea0003800000 */
.L_x_50889:
        /* <DEDUP_REMOVED lines=12> */
.L_x_50894:
[----:B------:R-:W-:-:S04]  /*2510*/  LOP3.LUT R7, R7, 0xffff, RZ, 0xc0, !PT ;  /* 0x0000ffff07077812 */ /* 0x000fc800078ec0ff */
[----:B------:R-:W-:-:S05]  /*2520*/  PRMT R5, R7, 0x8880, RZ ;  /* 0x0000888007057816 */ /* 0x000fca00000000ff */
[----:B------:R0:W-:Y:S01]  /*2530*/  STG.E desc[UR36][R2.64], R5 ;  /* 0x0000000502007986 */ /* 0x0001e2000c101924 */
[----:B------:R-:W-:Y:S05]  /*2540*/  BRA `(.L_x_50892) ;  /* 0x0000000c00447947 */ /* 0x000fea0003800000 */
.L_x_50893:
[----:B------:R-:W-:-:S04]  /*2550*/  PRMT R5, R7, 0x8880, RZ ;  /* 0x0000888007057816 */ /* 0x000fc800000000ff */
[----:B------:R-:W-:-:S05]  /*2560*/  PRMT R5, R5, 0x7710, RZ ;  /* 0x0000771005057816 */ /* 0x000fca00000000ff */
[----:B------:R0:W-:Y:S01]  /*2570*/  STG.E.U16 desc[UR36][R2.64], R5 ;  /* 0x0000000502007986 */ /* 0x0001e2000c101524 */
[----:B------:R-:W-:Y:S05]  /*2580*/  BRA `(.L_x_50892) ;  /* 0x0000000c00347947 */ /* 0x000fea0003800000 */
.L_x_50888:
        /* <DEDUP_REMOVED lines=9> */
.L_x_50896:
[----:B------:R-:W0:Y:S02]  /*2620*/  I2F.S8 R0, R7 ;  /* 0x0000000700007306 */ /* 0x000e240000001400 */
[----:B0-----:R-:W-:-:S05]  /*2630*/  F2FP.F16.F32.PACK_AB R0, RZ, R0 ;  /* 0x00000000ff00723e */ /* 0x001fca00000000ff */
[----:B------:R0:W-:Y:S01]  /*2640*/  STG.E.U16 desc[UR36][R2.64], R0 ;  /* 0x0000000002007986 */ /* 0x0001e2000c101524 */
[----:B------:R-:W-:Y:S05]  /*2650*/  BRA `(.L_x_50892) ;  /* 0x0000000c00007947 */ /* 0x000fea0003800000 */
.L_x_50895:
[----:B------:R-:W-:-:S09]  /*2660*/  UISETP.NE.AND UP0, UPT, UR4, 0x7, UPT ;  /* 0x000000070400788c */ /* 0x000fd2000bf05270 */
[----:B------:R-:W-:Y:S05]  /*2670*/  BRA.U !UP0, `(.L_x_50897) ;  /* 0x0000000108347547 */ /* 0x000fea000b800000 */
[----:B------:R-:W-:-:S09]  /*2680*/  UISETP.NE.AND UP0, UPT, UR4, 0x8, UPT ;  /* 0x000000080400788c */ /* 0x000fd2000bf05270 */
[----:B------:R-:W-:Y:S05]  /*2690*/  BRA.U !UP0, `(.L_x_50898) ;  /* 0x0000000108187547 */ /* 0x000fea000b800000 */
[----:B------:R-:W-:-:S09]  /*26a0*/  UISETP.NE.AND UP0, UPT, UR4, 0x9, UPT ;  /* 0x000000090400788c */ /* 0x000fd2000bf05270 */
[----:B------:R-:W-:Y:S05]  /*26b0*/  BRA.U UP0, `(.L_x_50891) ;  /* 0x0000000900407547 */ /* 0x000fea000b800000 */
[----:B------:R-:W0:Y:S01]  /*26c0*/  I2F.S8 R4, R7 ;  /* 0x0000000700047306 */ /* 0x000e220000001400 */
[----:B------:R-:W-:-:S05]  /*26d0*/  HFMA2 R5, -RZ, RZ, 0, 0 ;  /* 0x00000000ff057431 */ /* 0x000fca00000001ff */
[----:B0-----:R0:W-:Y:S01]  /*26e0*/  STG.E.64 desc[UR36][R2.64], R4 ;  /* 0x0000000402007986 */ /* 0x0011e2000c101b24 */
[----:B------:R-:W-:Y:S05]  /*26f0*/  BRA `(.L_x_50892) ;  /* 0x0000000800d87947 */ /* 0x000fea0003800000 */
.L_x_50898:
[----:B------:R-:W0:Y:S02]  /*2700*/  I2F.S8 R7, R7 ;  /* 0x0000000700077306 */ /* 0x000e240000001400 */
[----:B0-----:R-:W-:-:S04]  /*2710*/  F2FP.F16.F32.PACK_AB R5, RZ, R7 ;  /* 0x00000007ff05723e */ /* 0x001fc800000000ff */
[----:B------:R-:W-:-:S05]  /*2720*/  PRMT R5, R5, 0x5410, RZ ;  /* 0x0000541005057816 */ /* 0x000fca00000000ff */
[----:B------:R0:W-:Y:S01]  /*2730*/  STG.E desc[UR36][R2.64], R5 ;  /* 0x0000000502007986 */ /* 0x0001e2000c101924 */
[----:B------:R-:W-:Y:S05]  /*2740*/  BRA `(.L_x_50892) ;  /* 0x0000000800c47947 */ /* 0x000fea0003800000 */
.L_x_50897:
[----:B------:R-:W-:-:S04]  /*2750*/  PRMT R4, R7, 0x8880, RZ ;  /* 0x0000888007047816 */ /* 0x000fc800000000ff */
[----:B------:R-:W-:-:S06]  /*2760*/  PRMT R4, R4, 0x7710, RZ ;  /* 0x0000771004047816 */ /* 0x000fcc00000000ff */
[----:B------:R-:W0:Y:S02]  /*2770*/  I2F.F64.S16 R4, R4 ;  /* 0x0000000400047312 */ /* 0x000e240000101c00 */
[----:B0-----:R0:W-:Y:S01]  /*2780*/  STG.E.64 desc[UR36][R2.64], R4 ;  /* 0x0000000402007986 */ /* 0x0011e2000c101b24 */
[----:B------:R-:W-:Y:S05]  /*2790*/  BRA `(.L_x_50892) ;  /* 0x0000000800b07947 */ /* 0x000fea0003800000 */
.L_x_50887:
        /* <DEDUP_REMOVED lines=12> */
.L_x_50901:
[----:B------:R-:W-:Y:S02]  /*2860*/  PRMT R4, R7, 0x8880, RZ ;  /* 0x0000888007047816 */ /* 0x000fe400000000ff */
[----:B------:R-:W-:Y:S02]  /*2870*/  CS2R R6, SRZ ;  /* 0x0000000000067805 */ /* 0x000fe4000001ff00 */
[----:B------:R-:W-:-:S06]  /*2880*/  PRMT R4, R4, 0x7710, RZ ;  /* 0x0000771004047816 */ /* 0x000fcc00000000ff */
[----:B------:R-:W0:Y:S02]  /*2890*/  I2F.F64.S16 R4, R4 ;  /* 0x0000000400047312 */ /* 0x000e240000101c00 */
[----:B0-----:R3:W-:Y:S01]  /*28a0*/  STG.E.128 desc[UR36][R2.64], R4 ;  /* 0x0000000402007986 */ /* 0x0017e2000c101d24 */
[----:B------:R-:W-:Y:S05]  /*28b0*/  BRA `(.L_x_50892) ;  /* 0x0000000800687947 */ /* 0x000fea0003800000 */
.L_x_50900:
        /* <DEDUP_REMOVED lines=19> */
.L_x_50905:
[----:B------:R-:W-:Y:S05]  /*29f0*/  BSYNC.RECONVERGENT B0 ;  /* 0x0000000000007941 */ /* 0x000fea0003800200 */
.L_x_50904:
[----:B------:R-:W-:-:S05]  /*2a00*/  LOP3.LUT R5, R0, 0x80, R5, 0xf8, !PT ;  /* 0x0000008000057812 */ /* 0x000fca00078ef805 */
[----:B------:R0:W-:Y:S01]  /*2a10*/  STG.E.U8 desc[UR36][R2.64], R5 ;  /* 0x0000000502007986 */ /* 0x0001e2000c101124 */
[----:B------:R-:W-:Y:S05]  /*2a20*/  BRA `(.L_x_50892) ;  /* 0x00000008000c7947 */ /* 0x000fea0003800000 */
.L_x_50903:
        /* <DEDUP_REMOVED lines=15> */
.L_x_50907:
[----:B------:R-:W-:Y:S05]  /*2b20*/  BSYNC.RECONVERGENT B0 ;  /* 0x0000000000007941 */ /* 0x000fea0003800200 */
.L_x_50906:
[----:B------:R-:W-:-:S05]  /*2b30*/  LOP3.LUT R5, R0, 0x80, R5, 0xf8, !PT ;  /* 0x0000008000057812 */ /* 0x000fca00078ef805 */
[----:B------:R1:W-:Y:S01]  /*2b40*/  STG.E.U8 desc[UR36][R2.64], R5 ;  /* 0x0000000502007986 */ /* 0x0003e2000c101124 */
[----:B------:R-:W-:Y:S05]  /*2b50*/  BRA `(.L_x_50892) ;  /* 0x0000000400c07947 */ /* 0x000fea0003800000 */
.L_x_50902:
[----:B------:R-:W0:Y:S02]  /*2b60*/  I2F.S8 R0, R7 ;  /* 0x0000000700007306 */ /* 0x000e240000001400 */
[----:B0-----:R-:W-:-:S05]  /*2b70*/  F2FP.BF16.F32.PACK_AB R0, RZ, R0 ;  /* 0x00000000ff00723e */ /* 0x001fca00000010ff */
[----:B------:R2:W-:Y:S01]  /*2b80*/  STG.E.U16 desc[UR36][R2.64], R0 ;  /* 0x0000000002007986 */ /* 0x0005e2000c101524 */
[----:B------:R-:W-:Y:S05]  /*2b90*/  BRA `(.L_x_50892) ;  /* 0x0000000400b07947 */ /* 0x000fea0003800000 */
.L_x_50899:
        /* <DEDUP_REMOVED lines=12> */
.L_x_50910:
        /* <DEDUP_REMOVED lines=13> */
.L_x_50913:
[----:B------:R-:W-:-:S04]  /*2d30*/  SHF.R.U32.HI R0, RZ, 0x14, R5 ;  /* 0x00000014ff007819 */ /* 0x000fc80000011605 */
[----:B------:R-:W-:-:S04]  /*2d40*/  LOP3.LUT R0, R0, 0x1, RZ, 0xc0, !PT ;  /* 0x0000000100007812 */ /* 0x000fc800078ec0ff */
[----:B------:R-:W-:-:S04]  /*2d50*/  IADD3 R0, PT, PT, R5, 0x487ffff, R0 ;  /* 0x0487ffff05007810 */ /* 0x000fc80007ffe000 */
[----:B------:R-:W-:-:S04]  /*2d60*/  SHF.R.U32.HI R0, RZ, 0x14, R0 ;  /* 0x00000014ff007819 */ /* 0x000fc80000011600 */
[----:B------:R-:W-:-:S07]  /*2d70*/  LOP3.LUT R4, R0, 0xff, RZ, 0xc0, !PT ;  /* 0x000000ff00047812 */ /* 0x000fce00078ec0ff */
.L_x_50914:
[----:B------:R-:W-:-:S04]  /*2d80*/  SHF.R.U32.HI R5, RZ, 0x18, R5 ;  /* 0x00000018ff057819 */ /* 0x000fc80000011605 */
[----:B------:R-:W-:-:S04]  /*2d90*/  LOP3.LUT R4, R4, 0x80, R5, 0xf8, !PT ;  /* 0x0000008004047812 */ /* 0x000fc800078ef805 */
[----:B------:R-:W-:-:S07]  /*2da0*/  PRMT R0, R4, 0x7610, R0 ;  /* 0x0000761004007816 */ /* 0x000fce0000000000 */
.L_x_50912:
[----:B------:R-:W-:Y:S05]  /*2db0*/  BSYNC.RECONVERGENT B0 ;  /* 0x0000000000007941 */ /* 0x000fea0003800200 */
.L_x_50911:
[----:B------:R0:W-:Y:S01]  /*2dc0*/  STG.E.U8 desc[UR36][R2.64], R0 ;  /* 0x0000000002007986 */ /* 0x0001e2000c101124 */
[----:B------:R-:W-:Y:S05]  /*2dd0*/  BRA `(.L_x_50892) ;  /* 0x0000000400207947 */ /* 0x000fea0003800000 */
.L_x_50909:
        /* <DEDUP_REMOVED lines=13> */
.L_x_50917:
[----:B------:R-:W-:-:S04]  /*2eb0*/  SHF.R.U32.HI R0, RZ, 0x15, R5 ;  /* 0x00000015ff007819 */ /* 0x000fc80000011605 */
[----:B------:R-:W-:-:S04]  /*2ec0*/  LOP3.LUT R0, R0, 0x1, RZ, 0xc0, !PT ;  /* 0x0000000100007812 */ /* 0x000fc800078ec0ff */
[----:B------:R-:W-:-:S04]  /*2ed0*/  IADD3 R0, PT, PT, R5, 0x88fffff, R0 ;  /* 0x088fffff05007810 */ /* 0x000fc80007ffe000 */
[----:B------:R-:W-:-:S04]  /*2ee0*/  SHF.R.U32.HI R0, RZ, 0x15, R0 ;  /* 0x00000015ff007819 */ /* 0x000fc80000011600 */
[----:B------:R-:W-:-:S07]  /*2ef0*/  LOP3.LUT R4, R0, 0xff, RZ, 0xc0, !PT ;  /* 0x000000ff00047812 */ /* 0x000fce00078ec0ff */
.L_x_50918:
[----:B------:R-:W-:-:S04]  /*2f00*/  SHF.R.U32.HI R5, RZ, 0x18, R5 ;  /* 0x00000018ff057819 */ /* 0x000fc80000011605 */
[----:B------:R-:W-:-:S04]  /*2f10*/  LOP3.LUT R4, R4, 0x80, R5, 0xf8, !PT ;  /* 0x0000008004047812 */ /* 0x000fc800078ef805 */
[----:B------:R-:W-:-:S07]  /*2f20*/  PRMT R0, R4, 0x7610, R0 ;  /* 0x0000761004007816 */ /* 0x000fce0000000000 */
.L_x_50916:
[----:B------:R-:W-:Y:S05]  /*2f30*/  BSYNC.RECONVERGENT B0 ;  /* 0x0000000000007941 */ /* 0x000fea0003800200 */
.L_x_50915:
[----:B------:R0:W-:Y:S01]  /*2f40*/  STG.E.U8 desc[UR36][R2.64], R0 ;  /* 0x0000000002007986 */ /* 0x0001e2000c101124 */
[----:B------:R-:W-:Y:S05]  /*2f50*/  BRA `(.L_x_50892) ;  /* 0x0000000000c07947 */ /* 0x000fea0003800000 */
.L_x_50908:
[----:B------:R-:W-:-:S09]  /*2f60*/  UISETP.NE.AND UP0, UPT, UR4, 0x1c, UPT ;  /* 0x0000001c0400788c */ /* 0x000fd2000bf05270 */
[----:B------:R-:W-:Y:S05]  /*2f70*/  BRA.U !UP0, `(.L_x_50919) ;  /* 0x0000000108ac7547 */ /* 0x000fea000b800000 */
[----:B------:R-:W-:-:S09]  /*2f80*/  UISETP.NE.AND UP0, UPT, UR4, 0x1d, UPT ;  /* 0x0000001d0400788c */ /* 0x000fd2000bf05270 */
[----:B------:R-:W-:Y:S05]  /*2f90*/  BRA.U !UP0, `(.L_x_50920) ;  /* 0x00000001088c7547 */ /* 0x000fea000b800000 */
[----:B------:R-:W-:-:S09]  /*2fa0*/  UISETP.NE.AND UP0, UPT, UR4, 0x2c, UPT ;  /* 0x0000002c0400788c */ /* 0x000fd2000bf05270 */
[----:B------:R-:W-:Y:S05]  /*2fb0*/  BRA.U !UP0, `(.L_x_50921) ;  /* 0x0000000108447547 */ /* 0x000fea000b800000 */
.L_x_50891:
        /* <DEDUP_REMOVED lines=16> */
.L_x_50922:
[----:B------:R-:W-:Y:S05]  /*30c0*/  BRA `(.L_x_50892) ;  /* 0x0000000000647947 */ /* 0x000fea0003800000 */
.L_x_50921:
        /* <DEDUP_REMOVED lines=16> */
.L_x_50920:
[----:B------:R-:W-:-:S04]  /*31d0*/  LOP3.LUT R7, R7, 0xffff, RZ, 0xc0, !PT ;  /* 0x0000ffff07077812 */ /* 0x000fc800078ec0ff */
[----:B------:R-:W-:-:S05]  /*31e0*/  PRMT R7, R7, 0x8880, RZ ;  /* 0x0000888007077816 */ /* 0x000fca00000000ff */
[----:B------:R-:W-:-:S05]  /*31f0*/  IMAD.MOV.U32 R4, RZ, RZ, R7 ;  /* 0x000000ffff047224 */ /* 0x000fca00078e0007 */
[----:B------:R-:W-:-:S05]  /*3200*/  SHF.R.S32.HI R5, RZ, 0x1f, R4 ;  /* 0x0000001fff057819 */ /* 0x000fca0000011404 */
[----:B------:R0:W-:Y:S01]  /*3210*/  STG.E.64 desc[UR36][R2.64], R4 ;  /* 0x0000000402007986 */ /* 0x0001e2000c101b24 */
[----:B------:R-:W-:Y:S05]  /*3220*/  BRA `(.L_x_50892) ;  /* 0x00000000000c7947 */ /* 0x000fea0003800000 */
.L_x_50919:
[----:B------:R-:W-:-:S04]  /*3230*/  LOP3.LUT R7, R7, 0xffff, RZ, 0xc0, !PT ;  /* 0x0000ffff07077812 */ /* 0x000fc800078ec0ff */
[----:B------:R-:W-:-:S05]  /*3240*/  PRMT R5, R7, 0x8880, RZ ;  /* 0x0000888007057816 */ /* 0x000fca00000000ff */
[----:B------:R0:W-:Y:S02]  /*3250*/  STG.E desc[UR36][R2.64], R5 ;  /* 0x0000000502007986 */ /* 0x0001e4000c101924 */
.L_x_50892:
[----:B------:R-:W-:-:S07]  /*3260*/  VIADD R17, R17, 0x80 ;  /* 0x0000008011117836 */ /* 0x000fce0000000000 */
.L_x_50851:
[----:B------:R-:W-:Y:S05]  /*3270*/  BSYNC.RECONVERGENT B6 ;  /* 0x0000000000067941 */ /* 0x000fea0003800200 */
.L_x_50850:
[----:B------:R-:W5:Y:S01]  /*3280*/  LDCU UR4, c[0x0][0x380] ;  /* 0x00007000ff0477ac */ /* 0x000f620008000800 */
[----:B------:R-:W-:Y:S01]  /*3290*/  BSSY.RECONVERGENT B6, `(.L_x_50923) ;  /* 0x0000317000067945 */ /* 0x000fe20003800200 */
[----:B-----5:R-:W-:-:S13]  /*32a0*/  ISETP.GE.AND P0, PT, R17, UR4, PT ;  /* 0x0000000411007c0c */ /* 0x020fda000bf06270 */
[----:B------:R-:W-:Y:S05]  /*32b0*/  @P0 BRA `(.L_x_50924) ;  /* 0x0000003000500947 */ /* 0x000fea0003800000 */
[----:B------:R-:W5:Y:S01]  /*32c0*/  LDCU UR4, c[0x0][0x388] ;  /* 0x00007100ff0477ac */ /* 0x000f620008000800 */
[----:B0-2---:R-:W-:Y:S02]  /*32d0*/  HFMA2 R0, -RZ, RZ, 0, 0 ;  /* 0x00000000ff007431 */ /* 0x005fe400000001ff */
        /* <DEDUP_REMOVED lines=301> */
.L_x_50925:
        /* <DEDUP_REMOVED lines=16> */
.L_x_50929:
[----:B------:R3:W5:Y:S01]  /*46b0*/  LDG.E.U8 R0, desc[UR36][R2.64] ;  /* 0x0000002402007981 */ /* 0x000762000c1e1100 */
[----:B------:R-:W-:Y:S05]  /*46c0*/  BRA `(.L_x_50931) ;  /* 0x0000000c004c7947 */ /* 0x000fea0003800000 */
.L_x_50928:
        /* <DEDUP_REMOVED lines=8> */
.L_x_50933:
[----:B------:R1:W5:Y:S01]  /*4750*/  LDG.E.U8 R0, desc[UR36][R2.64] ;  /* 0x0000002402007981 */ /* 0x000362000c1e1100 */
[----:B------:R-:W-:Y:S05]  /*4760*/  BRA `(.L_x_50931) ;  /* 0x0000000c00247947 */ /* 0x000fea0003800000 */
.L_x_50932:
[----:B------:R2:W5:Y:S01]  /*4770*/  LDG.E.U16 R0, desc[UR36][R2.64] ;  /* 0x0000002402007981 */ /* 0x000562000c1e1500 */
[----:B------:R-:W-:Y:S05]  /*4780*/  BRA `(.L_x_50931) ;  /* 0x0000000c001c7947 */ /* 0x000fea0003800000 */
.L_x_50927:
        /* <DEDUP_REMOVED lines=9> */
.L_x_50935:
[----:B------:R-:W2:Y:S02]  /*4820*/  LDG.E.U16 R4, desc[UR36][R2.64] ;  /* 0x0000002402047981 */ /* 0x000ea4000c1e1500 */
[----:B--2---:R-:W-:-:S06]  /*4830*/  HADD2.F32 R4, -RZ, R4.H0_H0 ;  /* 0x20000004ff047230 */ /* 0x004fcc0000004100 */
[----:B------:R-:W0:Y:S02]  /*4840*/  F2I.FTZ.TRUNC.NTZ R4, R4 ;  /* 0x0000000400047305 */ /* 0x000e24000021f100 */
[----:B0-----:R-:W-:Y:S01]  /*4850*/  PRMT R0, R4, 0x7610, R0 ;  /* 0x0000761004007816 */ /* 0x001fe20000000000 */
[----:B------:R-:W-:Y:S06]  /*4860*/  BRA `(.L_x_50931) ;  /* 0x0000000800e47947 */ /* 0x000fec0003800000 */
.L_x_50934:
        /* <DEDUP_REMOVED lines=9> */
.L_x_50937:
[----:B------:R-:W2:Y:S02]  /*4900*/  LDG.E.U16 R2, desc[UR36][R2.64] ;  /* 0x0000002402027981 */ /* 0x000ea4000c1e1500 */
[----:B--2---:R-:W-:-:S06]  /*4910*/  HADD2.F32 R4, -RZ, R2.H0_H0 ;  /* 0x20000002ff047230 */ /* 0x004fcc0000004100 */
[----:B------:R-:W0:Y:S02]  /*4920*/  F2I.FTZ.TRUNC.NTZ R4, R4 ;  /* 0x0000000400047305 */ /* 0x000e24000021f100 */
[----:B0-----:R-:W-:Y:S01]  /*4930*/  PRMT R0, R4, 0x7610, R0 ;  /* 0x0000761004007816 */ /* 0x001fe20000000000 */
[----:B------:R-:W-:Y:S06]  /*4940*/  BRA `(.L_x_50931) ;  /* 0x0000000800ac7947 */ /* 0x000fec0003800000 */
.L_x_50936:
[----:B------:R-:W2:Y:S02]  /*4950*/  LDG.E.64 R2, desc[UR36][R2.64] ;  /* 0x0000002402027981 */ /* 0x000ea4000c1e1b00 */
[----:B--2---:R0:W1:Y:S01]  /*4960*/  F2I.F64.TRUNC R0, R2 ;  /* 0x0000000200007311 */ /* 0x004062000030d100 */
[----:B------:R-:W-:Y:S05]  /*4970*/  BRA `(.L_x_50931) ;  /* 0x0000000800a07947 */ /* 0x000fea0003800000 */
.L_x_50926:
        /* <DEDUP_REMOVED lines=12> */
.L_x_50940:
[----:B------:R-:W2:Y:S02]  /*4a40*/  LDG.E.64 R2, desc[UR36][R2.64] ;  /* 0x0000002402027981 */ /* 0x000ea4000c1e1b00 */
[----:B--2---:R0:W1:Y:S01]  /*4a50*/  F2I.F64.TRUNC R0, R2 ;  /* 0x0000000200007311 */ /* 0x004062000030d100 */
[----:B------:R-:W-:Y:S05]  /*4a60*/  BRA `(.L_x_50931) ;  /* 0x0000000800647947 */ /* 0x000fea0003800000 */
.L_x_50939:
        /* <DEDUP_REMOVED lines=27> */
.L_x_50942:
        /* <DEDUP_REMOVED lines=14> */
.L_x_50941:
[----:B------:R-:W2:Y:S02]  /*4d00*/  LDG.E.U16 R4, desc[UR36][R2.64] ;  /* 0x0000002402047981 */ /* 0x000ea4000c1e1500 */
[----:B--2---:R-:W-:-:S06]  /*4d10*/  IMAD.U32 R4, R4, 0x10000, RZ ;  /* 0x0001000004047824 */ /* 0x004fcc00078e00ff */
[----:B------:R-:W0:Y:S02]  /*4d20*/  F2I.FTZ.TRUNC.NTZ R4, R4 ;  /* 0x0000000400047305 */ /* 0x000e24000021f100 */
[----:B0-----:R-:W-:Y:S01]  /*4d30*/  PRMT R0, R4, 0x7610, R0 ;  /* 0x0000761004007816 */ /* 0x001fe20000000000 */
[----:B------:R-:W-:Y:S06]  /*4d40*/  BRA `(.L_x_50931) ;  /* 0x0000000400ac7947 */ /* 0x000fec0003800000 */
.L_x_50938:
        /* <DEDUP_REMOVED lines=10> */
.L_x_50945:
        /* <DEDUP_REMOVED lines=21> */
.L_x_50949:
[----:B------:R-:W-:Y:S05]  /*4f40*/  BSYNC.RECONVERGENT B1 ;  /* 0x0000000000017941 */ /* 0x000fea0003800200 */
.L_x_50948:
[----:B------:R-:W-:Y:S01]  /*4f50*/  IMAD.SHL.U32 R0, R0, 0x100000, RZ ;  /* 0x0010000000007824 */ /* 0x000fe200078e00ff */
[----:B------:R-:W-:-:S04]  /*4f60*/  LEA R2, R2, 0x3b800000, 0x17 ;  /* 0x3b80000002027811 */ /* 0x000fc800078eb8ff */
[----:B------:R-:W-:-:S07]  /*4f70*/  LOP3.LUT R4, R2, R0, R7, 0xfe, !PT ;  /* 0x0000000002047212 */ /* 0x000fce00078efe07 */
.L_x_50947:
[----:B------:R-:W-:Y:S05]  /*4f80*/  BSYNC.RECONVERGENT B0 ;  /* 0x0000000000007941 */ /* 0x000fea0003800200 */
.L_x_50946:
[----:B------:R-:W0:Y:S02]  /*4f90*/  F2I.FTZ.TRUNC.NTZ R4, R4 ;  /* 0x0000000400047305 */ /* 0x000e24000021f100 */
[----:B0-----:R-:W-:Y:S01]  /*4fa0*/  PRMT R0, R4, 0x7610, R0 ;  /* 0x0000761004007816 */ /* 0x001fe20000000000 */
[----:B------:R-:W-:Y:S06]  /*4fb0*/  BRA `(.L_x_50931) ;  /* 0x0000000400107947 */ /* 0x000fec0003800000 */
.L_x_50944:
        /* <DEDUP_REMOVED lines=21> */
.L_x_50953:
[----:B------:R-:W-:Y:S05]  /*5110*/  BSYNC.RECONVERGENT B1 ;  /* 0x0000000000017941 */ /* 0x000fea0003800200 */
.L_x_50952:
[----:B------:R-:W-:Y:S01]  /*5120*/  IMAD.SHL.U32 R0, R0, 0x200000, RZ ;  /* 0x0020000000007824 */ /* 0x000fe200078e00ff */
[----:B------:R-:W-:-:S04]  /*5130*/  LEA R2, R2, 0x37800000, 0x17 ;  /* 0x3780000002027811 */ /* 0x000fc800078eb8ff */
[----:B------:R-:W-:-:S07]  /*5140*/  LOP3.LUT R4, R2, R0, R7, 0xfe, !PT ;  /* 0x0000000002047212 */ /* 0x000fce00078efe07 */
.L_x_50951:
[----:B------:R-:W-:Y:S05]  /*5150*/  BSYNC.RECONVERGENT B0 ;  /* 0x0000000000007941 */ /* 0x000fea0003800200 */
.L_x_50950:
[----:B------:R-:W0:Y:S02]  /*5160*/  F2I.FTZ.TRUNC.NTZ R4, R4 ;  /* 0x0000000400047305 */ /* 0x000e24000021f100 */
[----:B0-----:R-:W-:Y:S01]  /*5170*/  PRMT R0, R4, 0x7610, R0 ;  /* 0x0000761004007816 */ /* 0x001fe20000000000 */
[----:B------:R-:W-:Y:S06]  /*5180*/  BRA `(.L_x_50931) ;  /* 0x00000000009c7947 */ /* 0x000fec0003800000 */
.L_x_50943:
        /* <DEDUP_REMOVED lines=14> */
.L_x_50957:
[----:B------:R-:W-:Y:S05]  /*5270*/  BSYNC.RECONVERGENT B0 ;  /* 0x0000000000007941 */ /* 0x000fea0003800200 */
.L_x_50956:
[----:B------:R-:W0:Y:S02]  /*5280*/  F2I.FTZ.TRUNC.NTZ R4, R4 ;  /* 0x0000000400047305 */ /* 0x000e24000021f100 */
[----:B0-----:R-:W-:Y:S01]  /*5290*/  PRMT R0, R4, 0x7610, R0 ;  /* 0x0000761004007816 */ /* 0x001fe20000000000 */
[----:B------:R-:W-:Y:S06]  /*52a0*/  BRA `(.L_x_50931) ;  /* 0x0000000000547947 */ /* 0x000fec0003800000 */
.L_x_50930:
        /* <DEDUP_REMOVED lines=16> */
.L_x_50958:
[----:B------:R-:W-:Y:S01]  /*53b0*/  PRMT R0, RZ, 0x7610, R0 ;  /* 0x00007610ff007816 */ /* 0x000fe20000000000 */
[----:B------:R-:W-:Y:S06]  /*53c0*/  BRA `(.L_x_50931) ;  /* 0x00000000000c7947 */ /* 0x000fec0003800000 */
.L_x_50955:
[----:B------:R0:W5:Y:S01]  /*53d0*/  LDG.E.U8 R0, desc[UR36][R2.64] ;  /* 0x0000002402007981 */ /* 0x000162000c1e1100 */
[----:B------:R-:W-:Y:S05]  /*53e0*/  BRA `(.L_x_50931) ;  /* 0x0000000000047947 */ /* 0x000fea0003800000 */
.L_x_50954:
[----:B------:R0:W5:Y:S02]  /*53f0*/  LDG.E.U8 R0, desc[UR36][R2.64] ;  /* 0x0000002402007981 */ /* 0x000164000c1e1100 */
.L_x_50931:
[----:B------:R-:W0:Y:S01]  /*5400*/  LDCU.64 UR6, c[0x0][0x580] ;  /* 0x0000b000ff0677ac */ /* 0x000e220008000a00 */
[----:B-1---5:R-:W-:Y:S02]  /*5410*/  PRMT R4, R0, 0x8880, RZ ;  /* 0x0000888000047816 */ /* 0x022fe400000000ff */
[----:B------:R-:W-:Y:S01]  /*5420*/  MOV R0, 0x5480 ;  /* 0x0000548000007802 */ /* 0x000fe20000000f00 */
[----:B------:R-:W1:Y:S01]  /*5430*/  LDCU.S8 UR4, c[0x0][0x591] ;  /* 0x0000b220ff0477ac */ /* 0x000e620008000200 */
[----:B0-234-:R-:W-:-:S04]  /*5440*/  IADD3 R2, P0, PT, R16, UR6, RZ ;  /* 0x0000000610027c10 */ /* 0x01dfc8000ff1e0ff */
[----:B------:R-:W-:Y:S01]  /*5450*/  IADD3.X R3, PT, PT, RZ, UR7, RZ, P0, !PT ;  /* 0x00000007ff037c10 */ /* 0x000fe200087fe4ff */
[----:B-1----:R-:W-:-:S08]  /*5460*/  IMAD.U32 R10, RZ, RZ, UR4 ;  /* 0x00000004ff0a7e24 */ /* 0x002fd0000f8e00ff */
        /* <DEDUP_REMOVED lines=22> */
.L_x_50962:
[----:B------:R0:W-:Y:S01]  /*55d0*/  STG.E.U8 desc[UR36][R2.64], R7 ;  /* 0x0000000702007986 */ /* 0x0001e2000c101124 */
[----:B------:R-:W-:Y:S05]  /*55e0*/  BRA `(.L_x_50964) ;  /* 0x0000000c00807947 */ /* 0x000fea0003800000 */
.L_x_50961:
        /* <DEDUP_REMOVED lines=12> */
.L_x_50966:
[----:B------:R-:W-:-:S04]  /*56b0*/  LOP3.LUT R7, R7, 0xffff, RZ, 0xc0, !PT ;  /* 0x0000ffff07077812 */ /* 0x000fc800078ec0ff */
[----:B------:R-:W-:-:S05]  /*56c0*/  PRMT R5, R7, 0x8880, RZ ;  /* 0x0000888007057816 */ /* 0x000fca00000000ff */
[----:B------:R0:W-:Y:S01]  /*56d0*/  STG.E desc[UR36][R2.64], R5 ;  /* 0x0000000502007986 */ /* 0x0001e2000c101924 */
[----:B------:R-:W-:Y:S05]  /*56e0*/  BRA `(.L_x_50964) ;  /* 0x0000000c00407947 */ /* 0x000fea0003800000 */
.L_x_50965:
[----:B------:R-:W-:-:S04]  /*56f0*/  PRMT R5, R7, 0x8880, RZ ;  /* 0x0000888007057816 */ /* 0x000fc800000000ff */
[----:B------:R-:W-:-:S05]  /*5700*/  PRMT R5, R5, 0x7710, RZ ;  /* 0x0000771005057816 */ /* 0x000fca00000000ff */
[----:B------:R0:W-:Y:S01]  /*5710*/  STG.E.U16 desc[UR36][R2.64], R5 ;  /* 0x0000000502007986 */ /* 0x0001e2000c101524 */
[----:B------:R-:W-:Y:S05]  /*5720*/  BRA `(.L_x_50964) ;  /* 0x0000000c00307947 */ /* 0x000fea0003800000 */
.L_x_50960:
        /* <DEDUP_REMOVED lines=9> */
.L_x_50968:
[----:B------:R-:W0:Y:S02]  /*57c0*/  I2F.S8 R0, R7 ;  /* 0x0000000700007306 */ /* 0x000e240000001400 */
[----:B0-----:R-:W-:-:S05]  /*57d0*/  F2FP.F16.F32.PACK_AB R0, RZ, R0 ;  /* 0x00000000ff00723e */ /* 0x001fca00000000ff */
[----:B------:R0:W-:Y:S01]  /*57e0*/  STG.E.U16 desc[UR36][R2.64], R0 ;  /* 0x0000000002007986 */ /* 0x0001e2000c101524 */
[----:B------:R-:W-:Y:S05]  /*57f0*/  BRA `(.L_x_50964) ;  /* 0x0000000800fc7947 */ /* 0x000fea0003800000 */
.L_x_50967:
        /* <DEDUP_REMOVED lines=10> */
.L_x_50970:
[----:B------:R-:W0:Y:S02]  /*58a0*/  I2F.S8 R7, R7 ;  /* 0x0000000700077306 */ /* 0x000e240000001400 */
[----:B0-----:R-:W-:-:S04]  /*58b0*/  F2FP.F16.F32.PACK_AB R5, RZ, R7 ;  /* 0x00000007ff05723e */ /* 0x001fc800000000ff */
[----:B------:R-:W-:-:S05]  /*58c0*/  PRMT R5, R5, 0x5410, RZ ;  /* 0x0000541005057816 */ /* 0x000fca00000000ff */
[----:B------:R0:W-:Y:S01]  /*58d0*/  STG.E desc[UR36][R2.64], R5 ;  /* 0x0000000502007986 */ /* 0x0001e2000c101924 */
[----:B------:R-:W-:Y:S05]  /*58e0*/  BRA `(.L_x_50964) ;  /* 0x0000000800c07947 */ /* 0x000fea0003800000 */
.L_x_50969:
[----:B------:R-:W-:-:S04]  /*58f0*/  PRMT R4, R7, 0x8880, RZ ;  /* 0x0000888007047816 */ /* 0x000fc800000000ff */
[----:B------:R-:W-:-:S06]  /*5900*/  PRMT R4, R4, 0x7710, RZ ;  /* 0x0000771004047816 */ /* 0x000fcc00000000ff */
[----:B------:R-:W0:Y:S02]  /*5910*/  I2F.F64.S16 R4, R4 ;  /* 0x0000000400047312 */ /* 0x000e240000101c00 */
[----:B0-----:R0:W-:Y:S01]  /*5920*/  STG.E.64 desc[UR36][R2.64], R4 ;  /* 0x0000000402007986 */ /* 0x0011e2000c101b24 */
[----:B------:R-:W-:Y:S05]  /*5930*/  BRA `(.L_x_50964) ;  /* 0x0000000800ac7947 */ /* 0x000fea0003800000 */
.L_x_50959:
        /* <DEDUP_REMOVED lines=14> */
.L_x_50974:
[----:B------:R-:W0:Y:S01]  /*5a20*/  I2F.S8 R5, R7 ;  /* 0x0000000700057306 */ /* 0x000e220000001400 */
        /* <DEDUP_REMOVED lines=17> */
.L_x_50977:
[----:B------:R-:W-:-:S04]  /*5b40*/  SHF.R.U32.HI R5, RZ, 0x18, R5 ;  /* 0x00000018ff057819 */ /* 0x000fc80000011605 */
[----:B------:R-:W-:-:S07]  /*5b50*/  LOP3.LUT R0, R0, 0x80, R5, 0xf8, !PT ;  /* 0x0000008000007812 */ /* 0x000fce00078ef805 */
.L_x_50976:
[----:B------:R-:W-:Y:S05]  /*5b60*/  BSYNC.RECONVERGENT B0 ;  /* 0x0000000000007941 */ /* 0x000fea0003800200 */
.L_x_50975:
[----:B------:R3:W-:Y:S01]  /*5b70*/  STG.E.U8 desc[UR36][R2.64], R0 ;  /* 0x0000000002007986 */ /* 0x0007e2000c101124 */
[----:B------:R-:W-:Y:S05]  /*5b80*/  BRA `(.L_x_50964) ;  /* 0x0000000800187947 */ /* 0x000fea0003800000 */
.L_x_50973:
        /* <DEDUP_REMOVED lines=18> */
.L_x_50980:
[----:B------:R-:W-:-:S04]  /*5cb0*/  SHF.R.U32.HI R5, RZ, 0x18, R5 ;  /* 0x00000018ff057819 */ /* 0x000fc80000011605 */
[----:B------:R-:W-:-:S07]  /*5cc0*/  LOP3.LUT R0, R0, 0x80, R5, 0xf8, !PT ;  /* 0x0000008000007812 */ /* 0x000fce00078ef805 */
.L_x_50979:
[----:B------:R-:W-:Y:S05]  /*5cd0*/  BSYNC.RECONVERGENT B0 ;  /* 0x0000000000007941 */ /* 0x000fea0003800200 */
.L_x_50978:
[----:B------:R0:W-:Y:S01]  /*5ce0*/  STG.E.U8 desc[UR36][R2.64], R0 ;  /* 0x0000000002007986 */ /* 0x0001e2000c101124 */
[----:B------:R-:W-:Y:S05]  /*5cf0*/  BRA `(.L_x_50964) ;  /* 0x0000000400bc7947 */ /* 0x000fea0003800000 */
.L_x_50972:
        /* <DEDUP_REMOVED lines=22> */
.L_x_50982:
[----:B------:R-:W-:-:S04]  /*5e60*/  LOP3.LUT R7, R7, 0xffff, RZ, 0xc0, !PT ;  /* 0x0000ffff07077812 */ /* 0x000fc800078ec0ff */
[----:B------:R-:W-:-:S05]  /*5e70*/  PRMT R7, R7, 0x8880, RZ ;  /* 0x0000888007077816 */ /* 0x000fca00000000ff */
[----:B------:R-:W-:-:S05]  /*5e80*/  IMAD.MOV.U32 R4, RZ, RZ, R7 ;  /* 0x000000ffff047224 */ /* 0x000fca00078e0007 */
[----:B------:R-:W-:-:S05]  /*5e90*/  SHF.R.S32.HI R5, RZ, 0x1f, R4 ;  /* 0x0000001fff057819 */ /* 0x000fca0000011404 */
[----:B------:R1:W-:Y:S01]  /*5ea0*/  STG.E.64 desc[UR36][R2.64], R4 ;  /* 0x0000000402007986 */ /* 0x0003e2000c101b24 */
[----:B------:R-:W-:Y:S05]  /*5eb0*/  BRA `(.L_x_50964) ;  /* 0x00000004004c7947 */ /* 0x000fea0003800000 */
.L_x_50981:
[----:B------:R-:W-:-:S04]  /*5ec0*/  LOP3.LUT R7, R7, 0xffff, RZ, 0xc0, !PT ;  /* 0x0000ffff07077812 */ /* 0x000fc800078ec0ff */
[----:B------:R-:W-:-:S05]  /*5ed0*/  PRMT R5, R7, 0x8880, RZ ;  /* 0x0000888007057816 */ /* 0x000fca00000000ff */
[----:B------:R0:W-:Y:S01]  /*5ee0*/  STG.E desc[UR36][R2.64], R5 ;  /* 0x0000000502007986 */ /* 0x0001e2000c101924 */
[----:B------:R-:W-:Y:S05]  /*5ef0*/  BRA `(.L_x_50964) ;  /* 0x00000004003c7947 */ /* 0x000fea0003800000 */
.L_x_50971:
        /* <DEDUP_REMOVED lines=10> */
.L_x_50984:
[----:B------:R-:W-:Y:S02]  /*5fa0*/  PRMT R4, R7, 0x8880, RZ ;  /* 0x0000888007047816 */ /* 0x000fe400000000ff */
[----:B------:R-:W-:Y:S02]  /*5fb0*/  CS2R R6, SRZ ;  /* 0x0000000000067805 */ /* 0x000fe4000001ff00 */
[----:B------:R-:W-:-:S06]  /*5fc0*/  PRMT R4, R4, 0x7710, RZ ;  /* 0x0000771004047816 */ /* 0x000fcc00000000ff */
[----:B------:R-:W0:Y:S02]  /*5fd0*/  I2F.F64.S16 R4, R4 ;  /* 0x0000000400047312 */ /* 0x000e240000101c00 */
[----:B0-----:R0:W-:Y:S01]  /*5fe0*/  STG.E.128 desc[UR36][R2.64], R4 ;  /* 0x0000000402007986 */ /* 0x0011e2000c101d24 */
[----:B------:R-:W-:Y:S05]  /*5ff0*/  BRA `(.L_x_50964) ;  /* 0x0000000000fc7947 */ /* 0x000fea0003800000 */
.L_x_50983:
[----:B------:R-:W-:-:S09]  /*6000*/  UISETP.NE.AND UP0, UPT, UR4, 0xf, UPT ;  /* 0x0000000f0400788c */ /* 0x000fd2000bf05270 */
[----:B------:R-:W-:Y:S05]  /*6010*/  BRA.U !UP0, `(.L_x_50985) ;  /* 0x0000000108e87547 */ /* 0x000fea000b800000 */
[----:B------:R-:W-:-:S09]  /*6020*/  UISETP.NE.AND UP0, UPT, UR4, 0x17, UPT ;  /* 0x000000170400788c */ /* 0x000fd2000bf05270 */
[----:B------:R-:W-:Y:S05]  /*6030*/  BRA.U !UP0, `(.L_x_50986) ;  /* 0x0000000108907547 */ /* 0x000fea000b800000 */
[----:B------:R-:W-:-:S09]  /*6040*/  UISETP.NE.AND UP0, UPT, UR4, 0x18, UPT ;  /* 0x000000180400788c */ /* 0x000fd2000bf05270 */
[----:B------:R-:W-:Y:S05]  /*6050*/  BRA.U !UP0, `(.L_x_50987) ;  /* 0x0000000108447547 */ /* 0x000fea000b800000 */
.L_x_50963:
        /* <DEDUP_REMOVED lines=16> */
.L_x_50988:
[----:B------:R-:W-:Y:S05]  /*6160*/  BRA `(.L_x_50964) ;  /* 0x0000000000a07947 */ /* 0x000fea0003800000 */
.L_x_50987:
        /* <DEDUP_REMOVED lines=13> */
.L_x_50990:
[----:B------:R-:W-:Y:S05]  /*6240*/  BSYNC.RECONVERGENT B0 ;  /* 0x0000000000007941 */ /* 0x000fea0003800200 */
.L_x_50989:
[----:B------:R-:W-:-:S05]  /*6250*/  LOP3.LUT R5, R0, 0x80, R5, 0xf8, !PT ;  /* 0x0000008000057812 */ /* 0x000fca00078ef805 */
[----:B------:R0:W-:Y:S01]  /*6260*/  STG.E.U8 desc[UR36][R2.64], R5 ;  /* 0x0000000502007986 */ /* 0x0001e2000c101124 */
[----:B------:R-:W-:Y:S05]  /*6270*/  BRA `(.L_x_50964) ;  /* 0x00000000005c7947 */ /* 0x000fea0003800000 */
.L_x_50986:
        /* <DEDUP_REMOVED lines=12> */
.L_x_50992:
[----:B------:R-:W-:Y:S01]  /*6340*/  IMAD.MOV.U32 R0, RZ, RZ, 0x7f ;  /* 0x0000007fff007424 */ /* 0x000fe200078e00ff */
[----:B------:R-:W-:-:S04]  /*6350*/  ISETP.GT.U32.AND P0, PT, R4, 0x7f800000, PT ;  /* 0x7f8000000400780c */ /* 0x000fc80003f04070 */
[----:B------:R-:W-:-:S09]  /*6360*/  SEL R0, R0, 0x7c, P0 ;  /* 0x0000007c00007807 */ /* 0x000fd20000000000 */
.L_x_50993:
[----:B------:R-:W-:Y:S05]  /*6370*/  BSYNC.RECONVERGENT B0 ;  /* 0x0000000000007941 */ /* 0x000fea0003800200 */
.L_x_50991:
[----:B------:R-:W-:-:S04]  /*6380*/  SHF.R.U32.HI R5, RZ, 0x18, R5 ;  /* 0x00000018ff057819 */ /* 0x000fc80000011605 */
[----:B------:R-:W-:-:S05]  /*6390*/  LOP3.LUT R5, R0, 0x80, R5, 0xf8, !PT ;  /* 0x0000008000057812 */ /* 0x000fca00078ef805 */
[----:B------:R0:W-:Y:S01]  /*63a0*/  STG.E.U8 desc[UR36][R2.64], R5 ;  /* 0x0000000502007986 */ /* 0x0001e2000c101124 */
[----:B------:R-:W-:Y:S05]  /*63b0*/  BRA `(.L_x_50964) ;  /* 0x00000000000c7947 */ /* 0x000fea0003800000 */
.L_x_50985:
[----:B------:R-:W0:Y:S02]  /*63c0*/  I2F.S8 R0, R7 ;  /* 0x0000000700007306 */ /* 0x000e240000001400 */
[----:B0-----:R-:W-:-:S05]  /*63d0*/  F2FP.BF16.F32.PACK_AB R0, RZ, R0 ;  /* 0x00000000ff00723e */ /* 0x001fca00000010ff */
[----:B------:R0:W-:Y:S02]  /*63e0*/  STG.E.U16 desc[UR36][R2.64], R0 ;  /* 0x0000000002007986 */ /* 0x0001e4000c101524 */
.L_x_50964:
[----:B------:R-:W-:-:S07]  /*63f0*/  IADD3 R17, PT, PT, R17, 0x80, RZ ;  /* 0x0000008011117810 */ /* 0x000fce0007ffe0ff */
.L_x_50924:
[----:B------:R-:W-:Y:S05]  /*6400*/  BSYNC.RECONVERGENT B6 ;  /* 0x0000000000067941 */ /* 0x000fea0003800200 */
.L_x_50923:
[----:B------:R-:W5:Y:S01]  /*6410*/  LDCU UR4, c[0x0][0x380] ;  /* 0x00007000ff0477ac */ /* 0x000f620008000800 */
[----:B------:R-:W-:Y:S01]  /*6420*/  BSSY.RECONVERGENT B6, `(.L_x_50994) ;  /* 0x0000317000067945 */ /* 0x000fe20003800200 */
[----:B-----5:R-:W-:-:S13]  /*6430*/  ISETP.GE.AND P0, PT, R17, UR4, PT ;  /* 0x0000000411007c0c */ /* 0x020fda000bf06270 */
[----:B------:R-:W-:Y:S05]  /*6440*/  @P0 BRA `(.L_x_50995) ;  /* 0x0000003000500947 */ /* 0x000fea0003800000 */
[----:B------:R-:W5:Y:S01]  /*6450*/  LDCU UR4, c[0x0][0x388] ;  /* 0x00007100ff0477ac */ /* 0x000f620008000800 */
[----:B0-23--:R-:W-:Y:S02]  /*6460*/  IMAD.MOV.U32 R0, RZ, RZ, RZ ;  /* 0x000000ffff007224 */ /* 0x00dfe400078e00ff */
        /* <DEDUP_REMOVED lines=301> */
.L_x_50996:
        /* <DEDUP_REMOVED lines=16> */
.L_x_51000:
[----:B------:R0:W5:Y:S01]  /*7840*/  LDG.E.U8 R0, desc[UR36][R2.64] ;  /* 0x0000002402007981 */ /* 0x000162000c1e1100 */
[----:B------:R-:W-:Y:S05]  /*7850*/  BRA `(.L_x_51002) ;  /* 0x0000000c004c7947 */ /* 0x000fea0003800000 */
.L_x_50999:
        /* <DEDUP_REMOVED lines=8> */
.L_x_51004:
[----:B------:R3:W5:Y:S01]  /*78e0*/  LDG.E.U8 R0, desc[UR36][R2.64] ;  /* 0x0000002402007981 */ /* 0x000762000c1e1100 */
[----:B------:R-:W-:Y:S05]  /*78f0*/  BRA `(.L_x_51002) ;  /* 0x0000000c00247947 */ /* 0x000fea0003800000 */
.L_x_51003:
[----:B------:R2:W5:Y:S01]  /*7900*/  LDG.E.U16 R0, desc[UR36][R2.64] ;  /* 0x0000002402007981 */ /* 0x000562000c1e1500 */
[----:B------:R-:W-:Y:S05]  /*7910*/  BRA `(.L_x_51002) ;  /* 0x0000000c001c7947 */ /* 0x000fea0003800000 */
.L_x_50998:
        /* <DEDUP_REMOVED lines=9> */
.L_x_51006:
[----:B------:R-:W2:Y:S02]  /*79b0*/  LDG.E.U16 R4, desc[UR36][R2.64] ;  /* 0x0000002402047981 */ /* 0x000ea4000c1e1500 */
[----:B--2---:R-:W-:-:S06]  /*79c0*/  HADD2.F32 R4, -RZ, R4.H0_H0 ;  /* 0x20000004ff047230 */ /* 0x004fcc0000004100 */
[----:B------:R-:W0:Y:S02]  /*79d0*/  F2I.FTZ.TRUNC.NTZ R4, R4 ;  /* 0x0000000400047305 */ /* 0x000e24000021f100 */
[----:B0-----:R-:W-:Y:S01]  /*79e0*/  PRMT R0, R4, 0x7610, R0 ;  /* 0x0000761004007816 */ /* 0x001fe20000000000 */
[----:B------:R-:W-:Y:S06]  /*79f0*/  BRA `(.L_x_51002) ;  /* 0x0000000800e47947 */ /* 0x000fec0003800000 */
.L_x_51005:
        /* <DEDUP_REMOVED lines=9> */
.L_x_51008:
[----:B------:R-:W2:Y:S02]  /*7a90*/  LDG.E.U16 R2, desc[UR36][R2.64] ;  /* 0x0000002402027981 */ /* 0x000ea4000c1e1500 */
[----:B--2---:R-:W-:-:S06]  /*7aa0*/  HADD2.F32 R4, -RZ, R2.H0_H0 ;  /* 0x20000002ff047230 */ /* 0x004fcc0000004100 */
[----:B------:R-:W0:Y:S02]  /*7ab0*/  F2I.FTZ.TRUNC.NTZ R4, R4 ;  /* 0x0000000400047305 */ /* 0x000e24000021f100 */
[----:B0-----:R-:W-:Y:S01]  /*7ac0*/  PRMT R0, R4, 0x7610, R0 ;  /* 0x0000761004007816 */ /* 0x001fe20000000000 */
[----:B------:R-:W-:Y:S06]  /*7ad0*/  BRA `(.L_x_51002) ;  /* 0x0000000800ac7947 */ /* 0x000fec0003800000 */
.L_x_51007:
[----:B------:R-:W2:Y:S02]  /*7ae0*/  LDG.E.64 R2, desc[UR36][R2.64] ;  /* 0x0000002402027981 */ /* 0x000ea4000c1e1b00 */
[----:B--2---:R0:W1:Y:S01]  /*7af0*/  F2I.F64.TRUNC R0, R2 ;  /* 0x0000000200007311 */ /* 0x004062000030d100 */
[----:B------:R-:W-:Y:S05]  /*7b00*/  BRA `(.L_x_51002) ;  /* 0x0000000800a07947 */ /* 0x000fea0003800000 */
.L_x_50997:
        /* <DEDUP_REMOVED lines=12> */
.L_x_51011:
[----:B------:R-:W2:Y:S02]  /*7bd0*/  LDG.E.64 R2, desc[UR36][R2.64] ;  /* 0x0000002402027981 */ /* 0x000ea4000c1e1b00 */
[----:B--2---:R0:W1:Y:S01]  /*7be0*/  F2I.F64.TRUNC R0, R2 ;  /* 0x0000000200007311 */ /* 0x004062000030d100 */
[----:B------:R-:W-:Y:S05]  /*7bf0*/  BRA `(.L_x_51002) ;  /* 0x0000000800647947 */ /* 0x000fea0003800000 */
.L_x_51010:
        /* <DEDUP_REMOVED lines=27> */
.L_x_51013:
        /* <DEDUP_REMOVED lines=14> */
.L_x_51012:
[----:B------:R-:W2:Y:S02]  /*7e90*/  LDG.E.U16 R4, desc[UR36][R2.64] ;  /* 0x0000002402047981 */ /* 0x000ea4000c1e1500 */
[----:B--2---:R-:W-:-:S06]  /*7ea0*/  IMAD.U32 R4, R4, 0x10000, RZ ;  /* 0x0001000004047824 */ /* 0x004fcc00078e00ff */
[----:B------:R-:W0:Y:S02]  /*7eb0*/  F2I.FTZ.TRUNC.NTZ R4, R4 ;  /* 0x0000000400047305 */ /* 0x000e24000021f100 */
[----:B0-----:R-:W-:Y:S01]  /*7ec0*/  PRMT R0, R4, 0x7610, R0 ;  /* 0x0000761004007816 */ /* 0x001fe20000000000 */
[----:B------:R-:W-:Y:S06]  /*7ed0*/  BRA `(.L_x_51002) ;  /* 0x0000000400ac7947 */ /* 0x000fec0003800000 */
.L_x_51009:
        /* <DEDUP_REMOVED lines=10> */
.L_x_51016:
        /* <DEDUP_REMOVED lines=21> */
.L_x_51020:
[----:B------:R-:W-:Y:S05]  /*80d0*/  BSYNC.RECONVERGENT B1 ;  /* 0x0000000000017941 */ /* 0x000fea0003800200 */
.L_x_51019:
[----:B------:R-:W-:Y:S01]  /*80e0*/  IMAD.SHL.U32 R0, R0, 0x100000, RZ ;  /* 0x0010000000007824 */ /* 0x000fe200078e00ff */
[----:B------:R-:W-:-:S04]  /*80f0*/  LEA R2, R2, 0x3b800000, 0x17 ;  /* 0x3b80000002027811 */ /* 0x000fc800078eb8ff */
[----:B------:R-:W-:-:S07]  /*8100*/  LOP3.LUT R4, R2, R0, R7, 0xfe, !PT ;  /* 0x0000000002047212 */ /* 0x000fce00078efe07 */
.L_x_51018:
[----:B------:R-:W-:Y:S05]  /*8110*/  BSYNC.RECONVERGENT B0 ;  /* 0x0000000000007941 */ /* 0x000fea0003800200 */
.L_x_51017:
[----:B------:R-:W0:Y:S02]  /*8120*/  F2I.FTZ.TRUNC.NTZ R4, R4 ;  /* 0x0000000400047305 */ /* 0x000e24000021f100 */
[----:B0-----:R-:W-:Y:S01]  /*8130*/  PRMT R0, R4, 0x7610, R0 ;  /* 0x0000761004007816 */ /* 0x001fe20000000000 */
[----:B------:R-:W-:Y:S06]  /*8140*/  BRA `(.L_x_51002) ;  /* 0x0000000400107947 */ /* 0x000fec0003800000 */
.L_x_51015:
        /* <DEDUP_REMOVED lines=21> */
.L_x_51024:
[----:B------:R-:W-:Y:S05]  /*82a0*/  BSYNC.RECONVERGENT B1 ;  /* 0x0000000000017941 */ /* 0x000fea0003800200 */
.L_x_51023:
[----:B------:R-:W-:Y:S01]  /*82b0*/  IMAD.SHL.U32 R0, R0, 0x200000, RZ ;  /* 0x0020000000007824 */ /* 0x000fe200078e00ff */
[----:B------:R-:W-:-:S04]  /*82c0*/  LEA R2, R2, 0x37800000, 0x17 ;  /* 0x3780000002027811 */ /* 0x000fc800078eb8ff */
[----:B------:R-:W-:-:S07]  /*82d0*/  LOP3.LUT R4, R2, R0, R7, 0xfe, !PT ;  /* 0x0000000002047212 */ /* 0x000fce00078efe07 */
.L_x_51022:
[----:B------:R-:W-:Y:S05]  /*82e0*/  BSYNC.RECONVERGENT B0 ;  /* 0x0000000000007941 */ /* 0x000fea0003800200 */
.L_x_51021:
[----:B------:R-:W0:Y:S02]  /*82f0*/  F2I.FTZ.TRUNC.NTZ R4, R4 ;  /* 0x0000000400047305 */ /* 0x000e24000021f100 */
[----:B0-----:R-:W-:Y:S01]  /*8300*/  PRMT R0, R4, 0x7610, R0 ;  /* 0x0000761004007816 */ /* 0x001fe20000000000 */
[----:B------:R-:W-:Y:S06]  /*8310*/  BRA `(.L_x_51002) ;  /* 0x00000000009c7947 */ /* 0x000fec0003800000 */
.L_x_51014:
        /* <DEDUP_REMOVED lines=14> */
.L_x_51028:
[----:B------:R-:W-:Y:S05]  /*8400*/  BSYNC.RECONVERGENT B0 ;  /* 0x0000000000007941 */ /* 0x000fea0003800200 */
.L_x_51027:
[----:B------:R-:W0:Y:S02]  /*8410*/  F2I.FTZ.TRUNC.NTZ R4, R4 ;  /* 0x0000000400047305 */ /* 0x000e24000021f100 */
[----:B0-----:R-:W-:Y:S01]  /*8420*/  PRMT R0, R4, 0x7610, R0 ;  /* 0x0000761004007816 */ /* 0x001fe20000000000 */
[----:B------:R-:W-:Y:S06]  /*8430*/  BRA `(.L_x_51002) ;  /* 0x0000000000547947 */ /* 0x000fec0003800000 */
.L_x_51001:
        /* <DEDUP_REMOVED lines=16> */
.L_x_51029:
[----:B------:R-:W-:Y:S01]  /*8540*/  PRMT R0, RZ, 0x7610, R0 ;  /* 0x00007610ff007816 */ /* 0x000fe20000000000 */
[----:B------:R-:W-:Y:S06]  /*8550*/  BRA `(.L_x_51002) ;  /* 0x00000000000c7947 */ /* 0x000fec0003800000 */
.L_x_51026:
[----:B------:R0:W5:Y:S01]  /*8560*/  LDG.E.U8 R0, desc[UR36][R2.64] ;  /* 0x0000002402007981 */ /* 0x000162000c1e1100 */
[----:B------:R-:W-:Y:S05]  /*8570*/  BRA `(.L_x_51002) ;  /* 0x0000000000047947 */ /* 0x000fea0003800000 */
.L_x_51025:
[----:B------:R0:W5:Y:S02]  /*8580*/  LDG.E.U8 R0, desc[UR36][R2.64] ;  /* 0x0000002402007981 */ /* 0x000164000c1e1100 */
.L_x_51002:
[----:B------:R-:W0:Y:S01]  /*8590*/  LDCU.64 UR6, c[0x0][0x580] ;  /* 0x0000b000ff0677ac */ /* 0x000e220008000a00 */
[----:B-1---5:R-:W-:Y:S02]  /*85a0*/  PRMT R4, R0, 0x8880, RZ ;  /* 0x0000888000047816 */ /* 0x022fe400000000ff */
[----:B------:R-:W-:Y:S01]  /*85b0*/  MOV R0, 0x8610 ;  /* 0x0000861000007802 */ /* 0x000fe20000000f00 */
[----:B------:R-:W1:Y:S01]  /*85c0*/  LDCU.S8 UR4, c[0x0][0x591] ;  /* 0x0000b220ff0477ac */ /* 0x000e620008000200 */
[----:B0-234-:R-:W-:Y:S01]  /*85d0*/  IADD3 R2, P0, PT, R16, UR6, RZ ;  /* 0x0000000610027c10 */ /* 0x01dfe2000ff1e0ff */
        /* <DEDUP_REMOVED lines=24> */
.L_x_51033:
[----:B------:R0:W-:Y:S01]  /*8760*/  STG.E.U8 desc[UR36][R2.64], R7 ;  /* 0x0000000702007986 */ /* 0x0001e2000c101124 */
[----:B------:R-:W-:Y:S05]  /*8770*/  BRA `(.L_x_51035) ;  /* 0x0000000c00807947 */ /* 0x000fea0003800000 */
.L_x_51032:
        /* <DEDUP_REMOVED lines=12> */
.L_x_51037:
[----:B------:R-:W-:-:S04]  /*8840*/  LOP3.LUT R7, R7, 0xffff, RZ, 0xc0, !PT ;  /* 0x0000ffff07077812 */ /* 0x000fc800078ec0ff */
[----:B------:R-:W-:-:S05]  /*8850*/  PRMT R5, R7, 0x8880, RZ ;  /* 0x0000888007057816 */ /* 0x000fca00000000ff */
[----:B------:R3:W-:Y:S01]  /*8860*/  STG.E desc[UR36][R2.64], R5 ;  /* 0x0000000502007986 */ /* 0x0007e2000c101924 */
[----:B------:R-:W-:Y:S05]  /*8870*/  BRA `(.L_x_51035) ;  /* 0x0000000c00407947 */ /* 0x000fea0003800000 */
.L_x_51036:
[----:B------:R-:W-:-:S04]  /*8880*/  PRMT R5, R7, 0x8880, RZ ;  /* 0x0000888007057816 */ /* 0x000fc800000000ff */
[----:B------:R-:W-:-:S05]  /*8890*/  PRMT R5, R5, 0x7710, RZ ;  /* 0x0000771005057816 */ /* 0x000fca00000000ff */
[----:B------:R2:W-:Y:S01]  /*88a0*/  STG.E.U16 desc[UR36][R2.64], R5 ;  /* 0x0000000502007986 */ /* 0x0005e2000c101524 */
[----:B------:R-:W-:Y:S05]  /*88b0*/  BRA `(.L_x_51035) ;  /* 0x0000000c00307947 */ /* 0x000fea0003800000 */
.L_x_51031:
        /* <DEDUP_REMOVED lines=9> */
.L_x_51039:
[----:B------:R-:W0:Y:S02]  /*8950*/  I2F.S8 R0, R7 ;  /* 0x0000000700007306 */ /* 0x000e240000001400 */
[----:B0-----:R-:W-:-:S05]  /*8960*/  F2FP.F16.F32.PACK_AB R0, RZ, R0 ;  /* 0x00000000ff00723e */ /* 0x001fca00000000ff */
[----:B------:R0:W-:Y:S01]  /*8970*/  STG.E.U16 desc[UR36][R2.64], R0 ;  /* 0x0000000002007986 */ /* 0x0001e2000c101524 */
[----:B------:R-:W-:Y:S05]  /*8980*/  BRA `(.L_x_51035) ;  /* 0x0000000800fc7947 */ /* 0x000fea0003800000 */
.L_x_51038:
[----:B------:R-:W-:-:S09]  /*8990*/  UISETP.NE.AND UP0, UPT, UR4, 0x7, UPT ;  /* 0x000000070400788c */ /* 0x000fd2000bf05270 */
[----:B------:R-:W-:Y:S05]  /*89a0*/  BRA.U !UP0, `(.L_x_51040) ;  /* 0x0000000108347547 */ /* 0x000fea000b800000 */
[----:B------:R-:W-:-:S09]  /*89b0*/  UISETP.NE.AND UP0, UPT, UR4, 0x8, UPT ;  /* 0x000000080400788c */ /* 0x000fd2000bf05270 */
[----:B------:R-:W-:Y:S05]  /*89c0*/  BRA.U !UP0, `(.L_x_51041) ;  /* 0x0000000108187547 */ /* 0x000fea000b800000 */
[----:B------:R-:W-:-:S09]  /*89d0*/  UISETP.NE.AND UP0, UPT, UR4, 0x9, UPT ;  /* 0x000000090400788c */ /* 0x000fd2000bf05270 */
[----:B------:R-:W-:Y:S05]  /*89e0*/  BRA.U UP0, `(.L_x_51034) ;  /* 0x0000000900007547 */ /* 0x000fea000b800000 */
[----:B------:R-:W0:Y:S01]  /*89f0*/  I2F.S8 R4, R7 ;  /* 0x0000000700047306 */ /* 0x000e220000001400 */
[----:B------:R-:W-:-:S05]  /*8a00*/  MOV R5, RZ ;  /* 0x000000ff00057202 */ /* 0x000fca0000000f00 */
[----:B0-----:R0:W-:Y:S01]  /*8a10*/  STG.E.64 desc[UR36][R2.64], R4 ;  /* 0x0000000402007986 */ /* 0x0011e2000c101b24 */
[----:B------:R-:W-:Y:S05]  /*8a20*/  BRA `(.L_x_51035) ;  /* 0x0000000800d47947 */ /* 0x000fea0003800000 */
.L_x_51041:
[----:B------:R-:W0:Y:S02]  /*8a30*/  I2F.S8 R7, R7 ;  /* 0x0000000700077306 */ /* 0x000e240000001400 */
[----:B0-----:R-:W-:-:S04]  /*8a40*/  F2FP.F16.F32.PACK_AB R5, RZ, R7 ;  /* 0x00000007ff05723e */ /* 0x001fc800000000ff */
[----:B------:R-:W-:-:S05]  /*8a50*/  PRMT R5, R5, 0x5410, RZ ;  /* 0x0000541005057816 */ /* 0x000fca00000000ff */
[----:B------:R0:W-:Y:S01]  /*8a60*/  STG.E desc[UR36][R2.64], R5 ;  /* 0x0000000502007986 */ /* 0x0001e2000c101924 */
[----:B------:R-:W-:Y:S05]  /*8a70*/  BRA `(.L_x_51035) ;  /* 0x0000000800c07947 */ /* 0x000fea0003800000 */
.L_x_51040:
[----:B------:R-:W-:-:S04]  /*8a80*/  PRMT R4, R7, 0x8880, RZ ;  /* 0x0000888007047816 */ /* 0x000fc800000000ff */
[----:B------:R-:W-:-:S06]  /*8a90*/  PRMT R4, R4, 0x7710, RZ ;  /* 0x0000771004047816 */ /* 0x000fcc00000000ff */
[----:B------:R-:W0:Y:S02]  /*8aa0*/  I2F.F64.S16 R4, R4 ;  /* 0x0000000400047312 */ /* 0x000e240000101c00 */
[----:B0-----:R0:W-:Y:S01]  /*8ab0*/  STG.E.64 desc[UR36][R2.64], R4 ;  /* 0x0000000402007986 */ /* 0x0011e2000c101b24 */
[----:B------:R-:W-:Y:S05]  /*8ac0*/  BRA `(.L_x_51035) ;  /* 0x0000000800ac7947 */ /* 0x000fea0003800000 */
.L_x_51030:
        /* <DEDUP_REMOVED lines=14> */
.L_x_51045:
        /* <DEDUP_REMOVED lines=18> */
.L_x_51048:
[----:B------:R-:W-:-:S04]  /*8cd0*/  SHF.R.U32.HI R5, RZ, 0x18, R5 ;  /* 0x00000018ff057819 */ /* 0x000fc80000011605 */
[----:B------:R-:W-:-:S07]  /*8ce0*/  LOP3.LUT R0, R0, 0x80, R5, 0xf8, !PT ;  /* 0x0000008000007812 */ /* 0x000fce00078ef805 */
.L_x_51047:
[----:B------:R-:W-:Y:S05]  /*8cf0*/  BSYNC.RECONVERGENT B0 ;  /* 0x0000000000007941 */ /* 0x000fea0003800200 */
.L_x_51046:
[----:B------:R0:W-:Y:S01]  /*8d00*/  STG.E.U8 desc[UR36][R2.64], R0 ;  /* 0x0000000002007986 */ /* 0x0001e2000c101124 */
[----:B------:R-:W-:Y:S05]  /*8d10*/  BRA `(.L_x_51035) ;  /* 0x0000000800187947 */ /* 0x000fea0003800000 */
.L_x_51044:
        /* <DEDUP_REMOVED lines=18> */
.L_x_51051:
[----:B------:R-:W-:-:S04]  /*8e40*/  SHF.R.U32.HI R5, RZ, 0x18, R5 ;  /* 0x00000018ff057819 */ /* 0x000fc80000011605 */
[----:B------:R-:W-:-:S07]  /*8e50*/  LOP3.LUT R0, R0, 0x80, R5, 0xf8, !PT ;  /* 0x0000008000007812 */ /* 0x000fce00078ef805 */
.L_x_51050:
[----:B------:R-:W-:Y:S05]  /*8e60*/  BSYNC.RECONVERGENT B0 ;  /* 0x0000000000007941 */ /* 0x000fea0003800200 */
.L_x_51049:
[----:B------:R0:W-:Y:S01]  /*8e70*/  STG.E.U8 desc[UR36][R2.64], R0 ;  /* 0x0000000002007986 */ /* 0x0001e2000c101124 */
[----:B------:R-:W-:Y:S05]  /*8e80*/  BRA `(.L_x_51035) ;  /* 0x0000000400bc7947 */ /* 0x000fea0003800000 */
.L_x_51043:
        /* <DEDUP_REMOVED lines=22> */
.L_x_51053:
[----:B------:R-:W-:-:S04]  /*8ff0*/  LOP3.LUT R7, R7, 0xffff, RZ, 0xc0, !PT ;  /* 0x0000ffff07077812 */ /* 0x000fc800078ec0ff */
[----:B------:R-:W-:-:S05]  /*9000*/  PRMT R7, R7, 0x8880, RZ ;  /* 0x0000888007077816 */ /* 0x000fca00000000ff */
[----:B------:R-:W-:-:S05]  /*9010*/  IMAD.MOV.U32 R4, RZ, RZ, R7 ;  /* 0x000000ffff047224 */ /* 0x000fca00078e0007 */
[----:B------:R-:W-:-:S05]  /*9020*/  SHF.R.S32.HI R5, RZ, 0x1f, R4 ;  /* 0x0000001fff057819 */ /* 0x000fca0000011404 */
[----:B------:R0:W-:Y:S01]  /*9030*/  STG.E.64 desc[UR36][R2.64], R4 ;  /* 0x0000000402007986 */ /* 0x0001e2000c101b24 */
[----:B------:R-:W-:Y:S05]  /*9040*/  BRA `(.L_x_51035) ;  /* 0x00000004004c7947 */ /* 0x000fea0003800000 */
.L_x_51052:
[----:B------:R-:W-:-:S04]  /*9050*/  LOP3.LUT R7, R7, 0xffff, RZ, 0xc0, !PT ;  /* 0x0000ffff07077812 */ /* 0x000fc800078ec0ff */
[----:B------:R-:W-:-:S05]  /*9060*/  PRMT R5, R7, 0x8880, RZ ;  /* 0x0000888007057816 */ /* 0x000fca00000000ff */
[----:B------:R0:W-:Y:S01]  /*9070*/  STG.E desc[UR36][R2.64], R5 ;  /* 0x0000000502007986 */ /* 0x0001e2000c101924 */
[----:B------:R-:W-:Y:S05]  /*9080*/  BRA `(.L_x_51035) ;  /* 0x00000004003c7947 */ /* 0x000fea0003800000 */
.L_x_51042:
        /* <DEDUP_REMOVED lines=10> */
.L_x_51055:
[----:B------:R-:W-:Y:S02]  /*9130*/  PRMT R4, R7, 0x8880, RZ ;  /* 0x0000888007047816 */ /* 0x000fe400000000ff */
[----:B------:R-:W-:Y:S02]  /*9140*/  CS2R R6, SRZ ;  /* 0x0000000000067805 */ /* 0x000fe4000001ff00 */
[----:B------:R-:W-:-:S06]  /*9150*/  PRMT R4, R4, 0x7710, RZ ;  /* 0x0000771004047816 */ /* 0x000fcc00000000ff */
[----:B------:R-:W0:Y:S02]  /*9160*/  I2F.F64.S16 R4, R4 ;  /* 0x0000000400047312 */ /* 0x000e240000101c00 */
[----:B0-----:R0:W-:Y:S01]  /*9170*/  STG.E.128 desc[UR36][R2.64], R4 ;  /* 0x0000000402007986 */ /* 0x0011e2000c101d24 */
[----:B------:R-:W-:Y:S05]  /*9180*/  BRA `(.L_x_51035) ;  /* 0x0000000000fc7947 */ /* 0x000fea0003800000 */
.L_x_51054:
[----:B------:R-:W-:-:S09]  /*9190*/  UISETP.NE.AND UP0, UPT, UR4, 0xf, UPT ;  /* 0x0000000f0400788c */ /* 0x000fd2000bf05270 */
[----:B------:R-:W-:Y:S05]  /*91a0*/  BRA.U !UP0, `(.L_x_51056) ;  /* 0x0000000108e87547 */ /* 0x000fea000b800000 */
[----:B------:R-:W-:-:S09]  /*91b0*/  UISETP.NE.AND UP0, UPT, UR4, 0x17, UPT ;  /* 0x000000170400788c */ /* 0x000fd2000bf05270 */
[----:B------:R-:W-:Y:S05]  /*91c0*/  BRA.U !UP0, `(.L_x_51057) ;  /* 0x0000000108907547 */ /* 0x000fea000b800000 */
[----:B------:R-:W-:-:S09]  /*91d0*/  UISETP.NE.AND UP0, UPT, UR4, 0x18, UPT ;  /* 0x000000180400788c */ /* 0x000fd2000bf05270 */
[----:B------:R-:W-:Y:S05]  /*91e0*/  BRA.U !UP0, `(.L_x_51058) ;  /* 0x0000000108447547 */ /* 0x000fea000b800000 */
.L_x_51034:
        /* <DEDUP_REMOVED lines=16> */
.L_x_51059:
[----:B------:R-:W-:Y:S05]  /*92f0*/  BRA `(.L_x_51035) ;  /* 0x0000000000a07947 */ /* 0x000fea0003800000 */
.L_x_51058:
        /* <DEDUP_REMOVED lines=13> */
.L_x_51061:
[----:B------:R-:W-:Y:S05]  /*93d0*/  BSYNC.RECONVERGENT B0 ;  /* 0x0000000000007941 */ /* 0x000fea0003800200 */
.L_x_51060:
[----:B------:R-:W-:-:S05]  /*93e0*/  LOP3.LUT R5, R0, 0x80, R5, 0xf8, !PT ;  /* 0x0000008000057812 */ /* 0x000fca00078ef805 */
[----:B------:R0:W-:Y:S01]  /*93f0*/  STG.E.U8 desc[UR36][R2.64], R5 ;  /* 0x0000000502007986 */ /* 0x0001e2000c101124 */
[----:B------:R-:W-:Y:S05]  /*9400*/  BRA `(.L_x_51035) ;  /* 0x00000000005c7947 */ /* 0x000fea0003800000 */
.L_x_51057:
        /* <DEDUP_REMOVED lines=12> */
.L_x_51063:
[----:B------:R-:W-:Y:S01]  /*94d0*/  HFMA2 R0, -RZ, RZ, 0, 7.569789886474609375e-06 ;  /* 0x0000007fff007431 */ /* 0x000fe200000001ff */
[----:B------:R-:W-:-:S04]  /*94e0*/  ISETP.GT.U32.AND P0, PT, R4, 0x7f800000, PT ;  /* 0x7f8000000400780c */ /* 0x000fc80003f04070 */
[----:B------:R-:W-:-:S09]  /*94f0*/  SEL R0, R0, 0x7c, P0 ;  /* 0x0000007c00007807 */ /* 0x000fd20000000000 */
.L_x_51064:
[----:B------:R-:W-:Y:S05]  /*9500*/  BSYNC.RECONVERGENT B0 ;  /* 0x0000000000007941 */ /* 0x000fea0003800200 */
.L_x_51062:
[----:B------:R-:W-:-:S04]  /*9510*/  SHF.R.U32.HI R5, RZ, 0x18, R5 ;  /* 0x00000018ff057819 */ /* 0x000fc80000011605 */
[----:B------:R-:W-:-:S05]  /*9520*/  LOP3.LUT R5, R0, 0x80, R5, 0xf8, !PT ;  /* 0x0000008000057812 */ /* 0x000fca00078ef805 */
[----:B------:R0:W-:Y:S01]  /*9530*/  STG.E.U8 desc[UR36][R2.64], R5 ;  /* 0x0000000502007986 */ /* 0x0001e2000c101124 */
[----:B------:R-:W-:Y:S05]  /*9540*/  BRA `(.L_x_51035) ;  /* 0x00000000000c7947 */ /* 0x000fea0003800000 */
.L_x_51056:
[----:B------:R-:W0:Y:S02]  /*9550*/  I2F.S8 R0, R7 ;  /* 0x0000000700007306 */ /* 0x000e240000001400 */
[----:B0-----:R-:W-:-:S05]  /*9560*/  F2FP.BF16.F32.PACK_AB R0, RZ, R0 ;  /* 0x00000000ff00723e */ /* 0x001fca00000010ff */
[----:B------:R0:W-:Y:S02]  /*9570*/  STG.E.U16 desc[UR36][R2.64], R0 ;  /* 0x0000000002007986 */ /* 0x0001e4000c101524 */
.L_x_51035:
[----:B------:R-:W-:-:S07]  /*9580*/  VIADD R17, R17, 0x80 ;  /* 0x0000008011117836 */ /* 0x000fce0000000000 */
.L_x_50995:
[----:B------:R-:W-:Y:S05]  /*9590*/  BSYNC.RECONVERGENT B6 ;  /* 0x0000000000067941 */ /* 0x000fea0003800200 */
.L_x_50994:
[----:B------:R-:W5:Y:S02]  /*95a0*/  LDCU UR4, c[0x0][0x380] ;  /* 0x00007000ff0477ac */ /* 0x000f640008000800 */
[----:B-----5:R-:W-:-:S13]  /*95b0*/  ISETP.GE.AND P0, PT, R17, UR4, PT ;  /* 0x0000000411007c0c */ /* 0x020fda000bf06270 */
[----:B------:R-:W-:Y:S05]  /*95c0*/  @P0 EXIT ;  /* 0x000000000000094d */ /* 0x000fea0003800000 */
        /* <DEDUP_REMOVED lines=303> */
.L_x_51065:
[----:B------:R-:W0:Y:S01]  /*a8c0*/  LDCU.128 UR8, c[0x0][0x580] ;  /* 0x0000b000ff0877ac */ /* 0x000e220008000c00 */
[----:B------:R-:W-:-:S04]  /*a8d0*/  UPRMT UR4, UR42, 0x9910, URZ ;  /* 0x000099102a047896 */ /* 0x000fc800080000ff */
[----:B------:R-:W-:Y:S01]  /*a8e0*/  UISETP.GT.AND UP0, UPT, UR4, 0x9, UPT ;  /* 0x000000090400788c */ /* 0x000fe2000bf04270 */
[----:B0-----:R-:W-:Y:S02]  /*a8f0*/  IADD3 R16, P0, PT, R16, UR8, RZ ;  /* 0x0000000810107c10 */ /* 0x001fe4000ff1e0ff */
[----:B-1--4-:R-:W-:-:S03]  /*a900*/  IADD3 R2, P1, PT, R0, UR10, RZ ;  /* 0x0000000a00027c10 */ /* 0x012fc6000ff3e0ff */
        /* <DEDUP_REMOVED lines=13> */
.L_x_51069:
[----:B------:R0:W5:Y:S01]  /*a9e0*/  LDG.E.U8 R0, desc[UR36][R2.64] ;  /* 0x0000002402007981 */ /* 0x000162000c1e1100 */
[----:B------:R-:W-:Y:S05]  /*a9f0*/  BRA `(.L_x_51071) ;  /* 0x0000000c004c7947 */ /* 0x000fea0003800000 */
.L_x_51068:
        /* <DEDUP_REMOVED lines=8> */
.L_x_51073:
[----:B------:R0:W5:Y:S01]  /*aa80*/  LDG.E.U8 R0, desc[UR36][R2.64] ;  /* 0x0000002402007981 */ /* 0x000162000c1e1100 */
[----:B------:R-:W-:Y:S05]  /*aa90*/  BRA `(.L_x_51071) ;  /* 0x0000000c00247947 */ /* 0x000fea0003800000 */
.L_x_51072:
[----:B------:R0:W5:Y:S01]  /*aaa0*/  LDG.E.U16 R0, desc[UR36][R2.64] ;  /* 0x0000002402007981 */ /* 0x000162000c1e1500 */
[----:B------:R-:W-:Y:S05]  /*aab0*/  BRA `(.L_x_51071) ;  /* 0x0000000c001c7947 */ /* 0x000fea0003800000 */
.L_x_51067:
        /* <DEDUP_REMOVED lines=9> */
.L_x_51075:
[----:B------:R-:W2:Y:S02]  /*ab50*/  LDG.E.U16 R4, desc[UR36][R2.64] ;  /* 0x0000002402047981 */ /* 0x000ea4000c1e1500 */
[----:B--2---:R-:W-:-:S06]  /*ab60*/  HADD2.F32 R4, -RZ, R4.H0_H0 ;  /* 0x20000004ff047230 */ /* 0x004fcc0000004100 */
[----:B------:R-:W0:Y:S02]  /*ab70*/  F2I.FTZ.TRUNC.NTZ R4, R4 ;  /* 0x0000000400047305 */ /* 0x000e24000021f100 */
[----:B0-----:R-:W-:Y:S01]  /*ab80*/  PRMT R0, R4, 0x7610, R0 ;  /* 0x0000761004007816 */ /* 0x001fe20000000000 */
[----:B------:R-:W-:Y:S06]  /*ab90*/  BRA `(.L_x_51071) ;  /* 0x0000000800e47947 */ /* 0x000fec0003800000 */
.L_x_51074:
        /* <DEDUP_REMOVED lines=9> */
.L_x_51077:
[----:B------:R-:W2:Y:S02]  /*ac30*/  LDG.E.U16 R2, desc[UR36][R2.64] ;  /* 0x0000002402027981 */ /* 0x000ea4000c1e1500 */
[----:B--2---:R-:W-:-:S06]  /*ac40*/  HADD2.F32 R4, -RZ, R2.H0_H0 ;  /* 0x20000002ff047230 */ /* 0x004fcc0000004100 */
[----:B------:R-:W0:Y:S02]  /*ac50*/  F2I.FTZ.TRUNC.NTZ R4, R4 ;  /* 0x0000000400047305 */ /* 0x000e24000021f100 */
[----:B0-----:R-:W-:Y:S01]  /*ac60*/  PRMT R0, R4, 0x7610, R0 ;  /* 0x0000761004007816 */ /* 0x001fe20000000000 */
[----:B------:R-:W-:Y:S06]  /*ac70*/  BRA `(.L_x_51071) ;  /* 0x0000000800ac7947 */ /* 0x000fec0003800000 */
.L_x_51076:
[----:B------:R-:W2:Y:S02]  /*ac80*/  LDG.E.64 R2, desc[UR36][R2.64] ;  /* 0x0000002402027981 */ /* 0x000ea4000c1e1b00 */
[----:B--2---:R0:W1:Y:S01]  /*ac90*/  F2I.F64.TRUNC R0, R2 ;  /* 0x0000000200007311 */ /* 0x004062000030d100 */
[----:B------:R-:W-:Y:S05]  /*aca0*/  BRA `(.L_x_51071) ;  /* 0x0000000800a07947 */ /* 0x000fea0003800000 */
.L_x_51066:
        /* <DEDUP_REMOVED lines=12> */
.L_x_51080:
[----:B------:R-:W2:Y:S02]  /*ad70*/  LDG.E.64 R2, desc[UR36][R2.64] ;  /* 0x0000002402027981 */ /* 0x000ea4000c1e1b00 */
[----:B--2---:R0:W1:Y:S01]  /*ad80*/  F2I.F64.TRUNC R0, R2 ;  /* 0x0000000200007311 */ /* 0x004062000030d100 */
[----:B------:R-:W-:Y:S05]  /*ad90*/  BRA `(.L_x_51071) ;  /* 0x0000000800647947 */ /* 0x000fea0003800000 */
.L_x_51079:
        /* <DEDUP_REMOVED lines=27> */
.L_x_51082:
        /* <DEDUP_REMOVED lines=14> */
.L_x_51081:
[----:B------:R-:W2:Y:S02]  /*b030*/  LDG.E.U16 R4, desc[UR36][R2.64] ;  /* 0x0000002402047981 */ /* 0x000ea4000c1e1500 */
[----:B--2---:R-:W-:-:S06]  /*b040*/  IMAD.U32 R4, R4, 0x10000, RZ ;  /* 0x0001000004047824 */ /* 0x004fcc00078e00ff */
[----:B------:R-:W0:Y:S02]  /*b050*/  F2I.FTZ.TRUNC.NTZ R4, R4 ;  /* 0x0000000400047305 */ /* 0x000e24000021f100 */
[----:B0-----:R-:W-:Y:S01]  /*b060*/  PRMT R0, R4, 0x7610, R0 ;  /* 0x0000761004007816 */ /* 0x001fe20000000000 */
[----:B------:R-:W-:Y:S06]  /*b070*/  BRA `(.L_x_51071) ;  /* 0x0000000400ac7947 */ /* 0x000fec0003800000 */
.L_x_51078:
        /* <DEDUP_REMOVED lines=10> */
.L_x_51085:
        /* <DEDUP_REMOVED lines=21> */
.L_x_51089:
[----:B------:R-:W-:Y:S05]  /*b270*/  BSYNC.RECONVERGENT B1 ;  /* 0x0000000000017941 */ /* 0x000fea0003800200 */
.L_x_51088:
[----:B------:R-:W-:Y:S01]  /*b280*/  IMAD.SHL.U32 R0, R0, 0x100000, RZ ;  /* 0x0010000000007824 */ /* 0x000fe200078e00ff */
[----:B------:R-:W-:-:S04]  /*b290*/  LEA R2, R2, 0x3b800000, 0x17 ;  /* 0x3b80000002027811 */ /* 0x000fc800078eb8ff */
[----:B------:R-:W-:-:S07]  /*b2a0*/  LOP3.LUT R4, R2, R0, R7, 0xfe, !PT ;  /* 0x0000000002047212 */ /* 0x000fce00078efe07 */
.L_x_51087:
[----:B------:R-:W-:Y:S05]  /*b2b0*/  BSYNC.RECONVERGENT B0 ;  /* 0x0000000000007941 */ /* 0x000fea0003800200 */
.L_x_51086:
[----:B------:R-:W0:Y:S02]  /*b2c0*/  F2I.FTZ.TRUNC.NTZ R4, R4 ;  /* 0x0000000400047305 */ /* 0x000e24000021f100 */
[----:B0-----:R-:W-:Y:S01]  /*b2d0*/  PRMT R0, R4, 0x7610, R0 ;  /* 0x0000761004007816 */ /* 0x001fe20000000000 */
[----:B------:R-:W-:Y:S06]  /*b2e0*/  BRA `(.L_x_51071) ;  /* 0x0000000400107947 */ /* 0x000fec0003800000 */
.L_x_51084:
        /* <DEDUP_REMOVED lines=21> */
.L_x_51093:
[----:B------:R-:W-:Y:S05]  /*b440*/  BSYNC.RECONVERGENT B1 ;  /* 0x0000000000017941 */ /* 0x000fea0003800200 */
.L_x_51092:
[----:B------:R-:W-:Y:S02]  /*b450*/  SHF.L.U32 R0, R0, 0x15, RZ ;  /* 0x0000001500007819 */ /* 0x000fe400000006ff */
[----:B------:R-:W-:-:S04]  /*b460*/  LEA R2, R2, 0x37800000, 0x17 ;  /* 0x3780000002027811 */ /* 0x000fc800078eb8ff */
[----:B------:R-:W-:-:S07]  /*b470*/  LOP3.LUT R4, R2, R0, R7, 0xfe, !PT ;  /* 0x0000000002047212 */ /* 0x000fce00078efe07 */
.L_x_51091:
[----:B------:R-:W-:Y:S05]  /*b480*/  BSYNC.RECONVERGENT B0 ;  /* 0x0000000000007941 */ /* 0x000fea0003800200 */
.L_x_51090:
[----:B------:R-:W0:Y:S02]  /*b490*/  F2I.FTZ.TRUNC.NTZ R4, R4 ;  /* 0x0000000400047305 */ /* 0x000e24000021f100 */
[----:B0-----:R-:W-:Y:S01]  /*b4a0*/  PRMT R0, R4, 0x7610, R0 ;  /* 0x0000761004007816 */ /* 0x001fe20000000000 */
[----:B------:R-:W-:Y:S06]  /*b4b0*/  BRA `(.L_x_51071) ;  /* 0x00000000009c7947 */ /* 0x000fec0003800000 */
.L_x_51083:
        /* <DEDUP_REMOVED lines=14> */
.L_x_51097:
[----:B------:R-:W-:Y:S05]  /*b5a0*/  BSYNC.RECONVERGENT B0 ;  /* 0x0000000000007941 */ /* 0x000fea0003800200 */
.L_x_51096:
[----:B------:R-:W0:Y:S02]  /*b5b0*/  F2I.FTZ.TRUNC.NTZ R4, R4 ;  /* 0x0000000400047305 */ /* 0x000e24000021f100 */
[----:B0-----:R-:W-:Y:S01]  /*b5c0*/  PRMT R0, R4, 0x7610, R0 ;  /* 0x0000761004007816 */ /* 0x001fe20000000000 */
[----:B------:R-:W-:Y:S06]  /*b5d0*/  BRA `(.L_x_51071) ;  /* 0x0000000000547947 */ /* 0x000fec0003800000 */
.L_x_51070:
        /* <DEDUP_REMOVED lines=16> */
.L_x_51098:
[----:B------:R-:W-:Y:S01]  /*b6e0*/  PRMT R0, RZ, 0x7610, R0 ;  /* 0x00007610ff007816 */ /* 0x000fe20000000000 */
[----:B------:R-:W-:Y:S06]  /*b6f0*/  BRA `(.L_x_51071) ;  /* 0x00000000000c7947 */ /* 0x000fec0003800000 */
.L_x_51095:
[----:B------:R0:W5:Y:S01]  /*b700*/  LDG.E.U8 R0, desc[UR36][R2.64] ;  /* 0x0000002402007981 */ /* 0x000162000c1e1100 */
[----:B------:R-:W-:Y:S05]  /*b710*/  BRA `(.L_x_51071) ;  /* 0x0000000000047947 */ /* 0x000fea0003800000 */
.L_x_51094:
[----:B------:R0:W5:Y:S02]  /*b720*/  LDG.E.U8 R0, desc[UR36][R2.64] ;  /* 0x0000002402007981 */ /* 0x000164000c1e1100 */
.L_x_51071:
[----:B------:R-:W2:Y:S01]  /*b730*/  LDCU.S8 UR4, c[0x0][0x591] ;  /* 0x0000b220ff0477ac */ /* 0x000ea20008000200 */
[----:B01-3-5:R-:W-:Y:S02]  /*b740*/  PRMT R4, R0, 0x8880, RZ ;  /* 0x0000888000047816 */ /* 0x02bfe400000000ff */
[----:B------:R-:W-:Y:S01]  /*b750*/  MOV R0, 0xb780 ;  /* 0x0000b78000007802 */ /* 0x000fe20000000f00 */
[----:B--2---:R-:W-:-:S07]  /*b760*/  IMAD.U32 R10, RZ, RZ, UR4 ;  /* 0x00000004ff0a7e24 */ /* 0x004fce000f8e00ff */
[----:B----4-:R-:W-:Y:S05]  /*b770*/  CALL.REL.NOINC `($__internal_91_$__cuda_sm20_rem_s16) ;  /* 0x0000000c00e07944 */ /* 0x010fea0003c00000 */
        /* <DEDUP_REMOVED lines=21> */
.L_x_51102:
[----:B------:R-:W-:Y:S01]  /*b8d0*/  STG.E.U8 desc[UR36][R16.64], R5 ;  /* 0x0000000510007986 */ /* 0x000fe2000c101124 */
[----:B------:R-:W-:Y:S05]  /*b8e0*/  EXIT ;  /* 0x000000000000794d */ /* 0x000fea0003800000 */
.L_x_51101:
        /* <DEDUP_REMOVED lines=12> */
.L_x_51105:
[----:B------:R-:W-:-:S04]  /*b9b0*/  LOP3.LUT R5, R5, 0xffff, RZ, 0xc0, !PT ;  /* 0x0000ffff05057812 */ /* 0x000fc800078ec0ff */
[----:B------:R-:W-:-:S05]  /*b9c0*/  PRMT R3, R5, 0x8880, RZ ;  /* 0x0000888005037816 */ /* 0x000fca00000000ff */
[----:B------:R-:W-:Y:S01]  /*b9d0*/  STG.E desc[UR36][R16.64], R3 ;  /* 0x0000000310007986 */ /* 0x000fe2000c101924 */
[----:B------:R-:W-:Y:S05]  /*b9e0*/  EXIT ;  /* 0x000000000000794d */ /* 0x000fea0003800000 */
.L_x_51104:
[----:B------:R-:W-:-:S04]  /*b9f0*/  PRMT R3, R5, 0x8880, RZ ;  /* 0x0000888005037816 */ /* 0x000fc800000000ff */
[----:B------:R-:W-:-:S05]  /*ba00*/  PRMT R3, R3, 0x7710, RZ ;  /* 0x0000771003037816 */ /* 0x000fca00000000ff */
[----:B------:R-:W-:Y:S01]  /*ba10*/  STG.E.U16 desc[UR36][R16.64], R3 ;  /* 0x0000000310007986 */ /* 0x000fe2000c101524 */
[----:B------:R-:W-:Y:S05]  /*ba20*/  EXIT ;  /* 0x000000000000794d */ /* 0x000fea0003800000 */
.L_x_51100:
        /* <DEDUP_REMOVED lines=9> */
.L_x_51107:
[----:B------:R-:W0:Y:S02]  /*bac0*/  I2F.S8 R0, R5 ;  /* 0x0000000500007306 */ /* 0x000e240000001400 */
[----:B0-----:R-:W-:-:S05]  /*bad0*/  F2FP.F16.F32.PACK_AB R0, RZ, R0 ;  /* 0x00000000ff00723e */ /* 0x001fca00000000ff */
[----:B------:R-:W-:Y:S01]  /*bae0*/  STG.E.U16 desc[UR36][R16.64], R0 ;  /* 0x0000000010007986 */ /* 0x000fe2000c101524 */
[----:B------:R-:W-:Y:S05]  /*baf0*/  EXIT ;  /* 0x000000000000794d */ /* 0x000fea0003800000 */
.L_x_51106:
        /* <DEDUP_REMOVED lines=8> */
[----:B0-----:R-:W-:Y:S01]  /*bb80*/  STG.E.64 desc[UR36][R16.64], R2 ;  /* 0x0000000210007986 */ /* 0x001fe2000c101b24 */
[----:B------:R-:W-:Y:S05]  /*bb90*/  EXIT ;  /* 0x000000000000794d */ /* 0x000fea0003800000 */
.L_x_51109:
[----:B------:R-:W0:Y:S02]  /*bba0*/  I2F.S8 R5, R5 ;  /* 0x0000000500057306 */ /* 0x000e240000001400 */
[----:B0-----:R-:W-:-:S04]  /*bbb0*/  F2FP.F16.F32.PACK_AB R3, RZ, R5 ;  /* 0x00000005ff03723e */ /* 0x001fc800000000ff */
[----:B------:R-:W-:-:S05]  /*bbc0*/  PRMT R3, R3, 0x5410, RZ ;  /* 0x0000541003037816 */ /* 0x000fca00000000ff */
[----:B------:R-:W-:Y:S01]  /*bbd0*/  STG.E desc[UR36][R16.64], R3 ;  /* 0x0000000310007986 */ /* 0x000fe2000c101924 */
[----:B------:R-:W-:Y:S05]  /*bbe0*/  EXIT ;  /* 0x000000000000794d */ /* 0x000fea0003800000 */
.L_x_51108:
[----:B------:R-:W-:-:S04]  /*bbf0*/  PRMT R2, R5, 0x8880, RZ ;  /* 0x0000888005027816 */ /* 0x000fc800000000ff */
[----:B------:R-:W-:-:S06]  /*bc00*/  PRMT R2, R2, 0x7710, RZ ;  /* 0x0000771002027816 */ /* 0x000fcc00000000ff */
[----:B------:R-:W0:Y:S02]  /*bc10*/  I2F.F64.S16 R2, R2 ;  /* 0x0000000200027312 */ /* 0x000e240000101c00 */
[----:B0-----:R-:W-:Y:S01]  /*bc20*/  STG.E.64 desc[UR36][R16.64], R2 ;  /* 0x0000000210007986 */ /* 0x001fe2000c101b24 */
[----:B------:R-:W-:Y:S05]  /*bc30*/  EXIT ;  /* 0x000000000000794d */ /* 0x000fea0003800000 */
.L_x_51099:
        /* <DEDUP_REMOVED lines=14> */
.L_x_51113:
        /* <DEDUP_REMOVED lines=17> */
.L_x_51116:
[----:B------:R-:W-:-:S04]  /*be30*/  SHF.R.U32.HI R3, RZ, 0x18, R3 ;  /* 0x00000018ff037819 */ /* 0x000fc80000011603 */
[----:B------:R-:W-:-:S04]  /*be40*/  LOP3.LUT R0, R0, 0x80, R3, 0xf8, !PT ;  /* 0x0000008000007812 */ /* 0x000fc800078ef803 */
[----:B------:R-:W-:-:S07]  /*be50*/  PRMT R8, R0, 0x7610, R8 ;  /* 0x0000761000087816 */ /* 0x000fce0000000008 */
.L_x_51115:
[----:B------:R-:W-:Y:S05]  /*be60*/  BSYNC.RECONVERGENT B0 ;  /* 0x0000000000007941 */ /* 0x000fea0003800200 */
.L_x_51114:
[----:B------:R-:W-:Y:S01]  /*be70*/  STG.E.U8 desc[UR36][R16.64], R8 ;  /* 0x0000000810007986 */ /* 0x000fe2000c101124 */
[----:B------:R-:W-:Y:S05]  /*be80*/  EXIT ;  /* 0x000000000000794d */ /* 0x000fea0003800000 */
.L_x_51112:
        /* <DEDUP_REMOVED lines=17> */
.L_x_51119:
[----:B------:R-:W-:-:S04]  /*bfa0*/  SHF.R.U32.HI R3, RZ, 0x18, R3 ;  /* 0x00000018ff037819 */ /* 0x000fc80000011603 */
[----:B------:R-:W-:-:S04]  /*bfb0*/  LOP3.LUT R0, R0, 0x80, R3, 0xf8, !PT ;  /* 0x0000008000007812 */ /* 0x000fc800078ef803 */
[----:B------:R-:W-:-:S07]  /*bfc0*/  PRMT R8, R0, 0x7610, R8 ;  /* 0x0000761000087816 */ /* 0x000fce0000000008 */
.L_x_51118:
[----:B------:R-:W-:Y:S05]  /*bfd0*/  BSYNC.RECONVERGENT B0 ;  /* 0x0000000000007941 */ /* 0x000fea0003800200 */
.L_x_51117:
[----:B------:R-:W-:Y:S01]  /*bfe0*/  STG.E.U8 desc[UR36][R16.64], R8 ;  /* 0x0000000810007986 */ /* 0x000fe2000c101124 */
[----:B------:R-:W-:Y:S05]  /*bff0*/  EXIT ;  /* 0x000000000000794d */ /* 0x000fea0003800000 */
.L_x_51111:
        /* <DEDUP_REMOVED lines=22> */
.L_x_51121:
[----:B------:R-:W-:-:S04]  /*c160*/  LOP3.LUT R5, R5, 0xffff, RZ, 0xc0, !PT ;  /* 0x0000ffff05057812 */ /* 0x000fc800078ec0ff */
[----:B------:R-:W-:-:S05]  /*c170*/  PRMT R5, R5, 0x8880, RZ ;  /* 0x0000888005057816 */ /* 0x000fca00000000ff */
[----:B------:R-:W-:-:S05]  /*c180*/  IMAD.MOV.U32 R2, RZ, RZ, R5 ;  /* 0x000000ffff027224 */ /* 0x000fca00078e0005 */
[----:B------:R-:W-:-:S05]  /*c190*/  SHF.R.S32.HI R3, RZ, 0x1f, R2 ;  /* 0x0000001fff037819 */ /* 0x000fca0000011402 */
[----:B------:R-:W-:Y:S01]  /*c1a0*/  STG.E.64 desc[UR36][R16.64], R2 ;  /* 0x0000000210007986 */ /* 0x000fe2000c101b24 */
[----:B------:R-:W-:Y:S05]  /*c1b0*/  EXIT ;  /* 0x000000000000794d */ /* 0x000fea0003800000 */
.L_x_51120:
[----:B------:R-:W-:-:S04]  /*c1c0*/  LOP3.LUT R5, R5, 0xffff, RZ, 0xc0, !PT ;  /* 0x0000ffff05057812 */ /* 0x000fc800078ec0ff */
[----:B------:R-:W-:-:S05]  /*c1d0*/  PRMT R3, R5, 0x8880, RZ ;  /* 0x0000888005037816 */ /* 0x000fca00000000ff */
[----:B------:R-:W-:Y:S01]  /*c1e0*/  STG.E desc[UR36][R16.64], R3 ;  /* 0x0000000310007986 */ /* 0x000fe2000c101924 */
[----:B------:R-:W-:Y:S05]  /*c1f0*/  EXIT ;  /* 0x000000000000794d */ /* 0x000fea0003800000 */
.L_x_51110:
        /* <DEDUP_REMOVED lines=10> */
.L_x_51123:
[----:B------:R-:W-:Y:S02]  /*c2a0*/  PRMT R4, R5, 0x8880, RZ ;  /* 0x0000888005047816 */ /* 0x000fe400000000ff */
[----:B------:R-:W-:Y:S02]  /*c2b0*/  CS2R R6, SRZ ;  /* 0x0000000000067805 */ /* 0x000fe4000001ff00 */
[----:B------:R-:W-:-:S06]  /*c2c0*/  PRMT R4, R4, 0x7710, RZ ;  /* 0x0000771004047816 */ /* 0x000fcc00000000ff */
[----:B------:R-:W0:Y:S02]  /*c2d0*/  I2F.F64.S16 R4, R4 ;  /* 0x0000000400047312 */ /* 0x000e240000101c00 */
[----:B0-----:R-:W-:Y:S01]  /*c2e0*/  STG.E.128 desc[UR36][R16.64], R4 ;  /* 0x0000000410007986 */ /* 0x001fe2000c101d24 */
[----:B------:R-:W-:Y:S05]  /*c2f0*/  EXIT ;  /* 0x000000000000794d */ /* 0x000fea0003800000 */
.L_x_51122:
[----:B------:R-:W-:-:S09]  /*c300*/  UISETP.NE.AND UP0, UPT, UR4, 0xf, UPT ;  /* 0x0000000f0400788c */ /* 0x000fd2000bf05270 */
[----:B------:R-:W-:Y:S05]  /*c310*/  BRA.U !UP0, `(.L_x_51124) ;  /* 0x0000000108e87547 */ /* 0x000fea000b800000 */
[----:B------:R-:W-:-:S09]  /*c320*/  UISETP.NE.AND UP0, UPT, UR4, 0x17, UPT ;  /* 0x000000170400788c */ /* 0x000fd2000bf05270 */
[----:B------:R-:W-:Y:S05]  /*c330*/  BRA.U !UP0, `(.L_x_51125) ;  /* 0x0000000108907547 */ /* 0x000fea000b800000 */
[----:B------:R-:W-:-:S09]  /*c340*/  UISETP.NE.AND UP0, UPT, UR4, 0x18, UPT ;  /* 0x000000180400788c */ /* 0x000fd2000bf05270 */
[----:B------:R-:W-:Y:S05]  /*c350*/  BRA.U !UP0, `(.L_x_51126) ;  /* 0x0000000108447547 */ /* 0x000fea000b800000 */
.L_x_51103:
        /* <DEDUP_REMOVED lines=16> */
.L_x_51127:
[----:B------:R-:W-:Y:S05]  /*c460*/  EXIT ;  /* 0x000000000000794d */ /* 0x000fea0003800000 */
.L_x_51126:
        /* <DEDUP_REMOVED lines=13> */
.L_x_51129:
[----:B------:R-:W-:Y:S05]  /*c540*/  BSYNC.RECONVERGENT B0 ;  /* 0x0000000000007941 */ /* 0x000fea0003800200 */
.L_x_51128:
[----:B------:R-:W-:-:S05]  /*c550*/  LOP3.LUT R3, R0, 0x80, R3, 0xf8, !PT ;  /* 0x0000008000037812 */ /* 0x000fca00078ef803 */
[----:B------:R-:W-:Y:S01]  /*c560*/  STG.E.U8 desc[UR36][R16.64], R3 ;  /* 0x0000000310007986 */ /* 0x000fe2000c101124 */
[----:B------:R-:W-:Y:S05]  /*c570*/  EXIT ;  /* 0x000000000000794d */ /* 0x000fea0003800000 */
.L_x_51125:
        /* <DEDUP_REMOVED lines=12> */
.L_x_51131:
[----:B------:R-:W-:Y:S01]  /*c640*/  IMAD.MOV.U32 R0, RZ, RZ, 0x7f ;  /* 0x0000007fff007424 */ /* 0x000fe200078e00ff */
[----:B------:R-:W-:-:S04]  /*c650*/  ISETP.GT.U32.AND P0, PT, R2, 0x7f800000, PT ;  /* 0x7f8000000200780c */ /* 0x000fc80003f04070 */
[----:B------:R-:W-:-:S09]  /*c660*/  SEL R0, R0, 0x7c, P0 ;  /* 0x0000007c00007807 */ /* 0x000fd20000000000 */
.L_x_51132:
[----:B------:R-:W-:Y:S05]  /*c670*/  BSYNC.RECONVERGENT B0 ;  /* 0x0000000000007941 */ /* 0x000fea0003800200 */
.L_x_51130:
[----:B------:R-:W-:-:S04]  /*c680*/  SHF.R.U32.HI R3, RZ, 0x18, R3 ;  /* 0x00000018ff037819 */ /* 0x000fc80000011603 */
[----:B------:R-:W-:-:S05]  /*c690*/  LOP3.LUT R3, R0, 0x80, R3, 0xf8, !PT ;  /* 0x0000008000037812 */ /* 0x000fca00078ef803 */
[----:B------:R-:W-:Y:S01]  /*c6a0*/  STG.E.U8 desc[UR36][R16.64], R3 ;  /* 0x0000000310007986 */ /* 0x000fe2000c101124 */
[----:B------:R-:W-:Y:S05]  /*c6b0*/  EXIT ;  /* 0x000000000000794d */ /* 0x000fea0003800000 */
.L_x_51124:
[----:B------:R-:W0:Y:S02]  /*c6c0*/  I2F.S8 R0, R5 ;  /* 0x0000000500007306 */ /* 0x000e240000001400 */
[----:B0-----:R-:W-:-:S05]  /*c6d0*/  F2FP.BF16.F32.PACK_AB R0, RZ, R0 ;  /* 0x00000000ff00723e */ /* 0x001fca00000010ff */
[----:B------:R-:W-:Y:S01]  /*c6e0*/  STG.E.U16 desc[UR36][R16.64], R0 ;  /* 0x0000000010007986 */ /* 0x000fe2000c101524 */
[----:B------:R-:W-:Y:S05]  /*c6f0*/  EXIT ;  /* 0x000000000000794d */ /* 0x000fea0003800000 */
        .weak           $__internal_91_$__cuda_sm20_rem_s16
        .type           $__internal_91_$__cuda_sm20_rem_s16,@function
        .size           $__internal_91_$__cuda_sm20_rem_s16,(.L_x_54743 - $__internal_91_$__cuda_sm20_rem_s16)
$__internal_91_$__cuda_sm20_rem_s16:
        /* <DEDUP_REMOVED lines=14> */
[----:B------:R-:W-:-:S04]  /*c7e0*/  IMAD.MOV.U32 R7, RZ, RZ, 0x0 ;  /* 0x00000000ff077424 */ /* 0x000fc800078e00ff */
[----:B------:R-:W-:-:S05]  /*c7f0*/  IADD3 R6, PT, PT, R6, 0x2, RZ ;  /* 0x0000000206067810 */ /* 0x000fca0007ffe0ff */
[----:B------:R-:W-:Y:S01]  /*c800*/  FMUL.RZ R6, R5, R6 ;  /* 0x0000000605067220 */ /* 0x000fe2000040c000 */
[----:B------:R-:W-:-:S05]  /*c810*/  IABS R5, R10 ;  /* 0x0000000a00057213 */ /* 0x000fca0000000000 */
[----:B------:R-:W0:Y:S01]  /*c820*/  F2I.U32.TRUNC.NTZ R6, R6 ;  /* 0x0000000600067305 */ /* 0x000e22000020f000 */
[----:B------:R-:W-:Y:S01]  /*c830*/  IMAD.MOV R9, RZ, RZ, -R5 ;  /* 0x000000ffff097224 */ /* 0x000fe200078e0a05 */
[----:B0-----:R-:W-:Y:S01]  /*c840*/  LOP3.LUT R5, R6, 0xffff, RZ, 0xc0, !PT ;  /* 0x0000ffff06057812 */ /* 0x001fe200078ec0ff */
[----:B------:R-:W-:-:S04]  /*c850*/  IMAD.MOV.U32 R6, RZ, RZ, R0 ;  /* 0x000000ffff067224 */ /* 0x000fc800078e0000 */
[----:B------:R-:W-:Y:S02]  /*c860*/  IMAD R5, R5, R9, R8 ;  /* 0x0000000905057224 */ /* 0x000fe400078e0208 */
[----:B------:R-:W-:-:S05]  /*c870*/  IMAD.MOV R8, RZ, RZ, -R4 ;  /* 0x000000ffff087224 */ /* 0x000fca00078e0a04 */
[----:B------:R-:W-:-:S05]  /*c880*/  LOP3.LUT R5, R8, R5, RZ, 0x3c, !PT ;  /* 0x0000000508057212 */ /* 0x000fca00078e3cff */
[----:B------:R-:W-:Y:S01]  /*c890*/  IMAD.IADD R5, R4, 0x1, R5 ;  /* 0x0000000104057824 */ /* 0x000fe200078e0205 */
[----:B------:R-:W-:Y:S01]  /*c8a0*/  @!P0 MOV R5, 0xffffffff ;  /* 0xffffffff00058802 */ /* 0x000fe20000000f00 */
[----:B------:R-:W-:Y:S06]  /*c8b0*/  RET.REL.NODEC R6 `(_ZN2at6native18elementwise_kernelILi128ELi4EZNS0_15gpu_kernel_implINS0_13BUnaryFunctorIaaaZZZNS0_21remainder_kernel_cudaERNS_18TensorIteratorBaseEENKUlvE_clEvENKUlvE0_clEvEUlaaE_EEEEvS5_RKT_EUliE_EEviT1_) ;  /* 0xffffff3406d07950 */ /* 0x000fec0003c3ffff */
.L_x_51133:
        /* <DEDUP_REMOVED lines=12> */
.L_x_54743:


//--------------------- .text._ZN2at6native27unrolled_elementwise_kernelINS0_13BUnaryFunctorIaaaZZZNS0_21remainder_kernel_cudaERNS_18TensorIteratorBaseEENKUlvE_clEvENKUlvE0_clEvEUlaaE_EESt5arrayIPcLm2EELi4E23TrivialOffsetCalculatorILi1EjESD_NS0_6memory12LoadWithCastILi1EEENSE_13StoreWithCastILi1EEEEEviT_T0_T2_T3_T4_T5_ --------------------------
	.section	.text._ZN2at6native27unrolled_elementwise_kernelINS0_13BUnaryFunctorIaaaZZZNS0_21remainder_kernel_cudaERNS_18TensorIteratorBaseEENKUlvE_clEvENKUlvE0_clEvEUlaaE_EESt5arrayIPcLm2EELi4E23TrivialOffsetCalculatorILi1EjESD_NS0_6memory12LoadWithCastILi1EEENSE_13StoreWithCastILi1EEEEEviT_T0_T2_T3_T4_T5_,"ax",@progbits
	.align	128
        .global         _ZN2at6native27unrolled_elementwise_kernelINS0_13BUnaryFunctorIaaaZZZNS0_21remainder_kernel_cudaERNS_18TensorIteratorBaseEENKUlvE_clEvENKUlvE0_clEvEUlaaE_EESt5arrayIPcLm2EELi4E23TrivialOffsetCalculatorILi1EjESD_NS0_6memory12LoadWithCastILi1EEENSE_13StoreWithCastILi1EEEEEviT_T0_T2_T3_T4_T5_
        .type           _ZN2at6native27unrolled_elementwise_kernelINS0_13BUnaryFunctorIaaaZZZNS0_21remainder_kernel_cudaERNS_18TensorIteratorBaseEENKUlvE_clEvENKUlvE0_clEvEUlaaE_EESt5arrayIPcLm2EELi4E23TrivialOffsetCalculatorILi1EjESD_NS0_6memory12LoadWithCastILi1EEENSE_13StoreWithCastILi1EEEEEviT_T0_T2_T3_T4_T5_,@function
        .size           _ZN2at6native27unrolled_elementwise_kernelINS0_13BUnaryFunctorIaaaZZZNS0_21remainder_kernel_cudaERNS_18TensorIteratorBaseEENKUlvE_clEvENKUlvE0_clEvEUlaaE_EESt5arrayIPcLm2EELi4E23TrivialOffsetCalculatorILi1EjESD_NS0_6memory12LoadWithCastILi1EEENSE_13StoreWithCastILi1EEEEEviT_T0_T2_T3_T4_T5_,(.L_x_54744 - _ZN2at6native27unrolled_elementwise_kernelINS0_13BUnaryFunctorIaaaZZZNS0_21remainder_kernel_cudaERNS_18TensorIteratorBaseEENKUlvE_clEvENKUlvE0_clEvEUlaaE_EESt5arrayIPcLm2EELi4E23TrivialOffsetCalculatorILi1EjESD_NS0_6memory12LoadWithCastILi1EEENSE_13StoreWithCastILi1EEEEEviT_T0_T2_T3_T4_T5_)
        .other          _ZN2at6native27unrolled_elementwise_kernelINS0_13BUnaryFunctorIaaaZZZNS0_21remainder_kernel_cudaERNS_18TensorIteratorBaseEENKUlvE_clEvENKUlvE0_clEvEUlaaE_EESt5arrayIPcLm2EELi4E23TrivialOffsetCalculatorILi1EjESD_NS0_6memory12LoadWithCastILi1EEENSE_13StoreWithCastILi1EEEEEviT_T0_T2_T3_T4_T5_,@"STO_CUDA_ENTRY STV_DEFAULT"
_ZN2at6native27unrolled_elementwise_kernelINS0_13BUnaryFunctorIaaaZZZNS0_21remainder_kernel_cudaERNS_18TensorIteratorBaseEENKUlvE_clEvENKUlvE0_clEvEUlaaE_EESt5arrayIPcLm2EELi4E23TrivialOffsetCalculatorILi1EjESD_NS0_6memory12LoadWithCastILi1EEENSE_13StoreWithCastILi1EEEEEviT_T0_T2_T3_T4_T5_:
.text._ZN2at6native27unrolled_elementwise_kernelINS0_13BUnaryFunctorIaaaZZZNS0_21remainder_kernel_cudaERNS_18TensorIteratorBaseEENKUlvE_clEvENKUlvE0_clEvEUlaaE_EESt5arrayIPcLm2EELi4E23TrivialOffsetCalculatorILi1EjESD_NS0_6memory12LoadWithCastILi1EEENSE_13StoreWithCastILi1EEEEEviT_T0_T2_T3_T4_T5_:
        /* <DEDUP_REMOVED lines=31> */
.L_x_51139:
[----:B------:R3:W5:Y:S01]  /*01f0*/  LDG.E.U8 R0, desc[UR36][R4.64] ;  /* 0x0000002404007981 */ /* 0x000762000c1e1100 */
[----:B------:R-:W-:Y:S05]  /*0200*/  BRA `(.L_x_51141) ;  /* 0x0000000c00507947 */ /* 0x000fea0003800000 */
.L_x_51138:
        /* <DEDUP_REMOVED lines=8> */
.L_x_51143:
[----:B------:R1:W5:Y:S01]  /*0290*/  LDG.E.U8 R0, desc[UR36][R4.64] ;  /* 0x0000002404007981 */ /* 0x000362000c1e1100 */
[----:B------:R-:W-:Y:S05]  /*02a0*/  BRA `(.L_x_51141) ;  /* 0x0000000c00287947 */ /* 0x000fea0003800000 */
.L_x_51142:
[----:B------:R2:W5:Y:S01]  /*02b0*/  LDG.E.U16 R0, desc[UR36][R4.64] ;  /* 0x0000002404007981 */ /* 0x000562000c1e1500 */
[----:B------:R-:W-:Y:S05]  /*02c0*/  BRA `(.L_x_51141) ;  /* 0x0000000c00207947 */ /* 0x000fea0003800000 */
.L_x_51137:
        /* <DEDUP_REMOVED lines=9> */
.L_x_51145:
[----:B------:R-:W2:Y:S02]  /*0360*/  LDG.E.U16 R3, desc[UR36][R4.64] ;  /* 0x0000002404037981 */ /* 0x000ea4000c1e1500 */
[----:B--2---:R-:W-:-:S06]  /*0370*/  HADD2.F32 R3, -RZ, R3.H0_H0 ;  /* 0x20000003ff037230 */ /* 0x004fcc0000004100 */
[----:B------:R-:W0:Y:S02]  /*0380*/  F2I.FTZ.TRUNC.NTZ R3, R3 ;  /* 0x0000000300037305 */ /* 0x000e24000021f100 */
[----:B0-----:R-:W-:Y:S01]  /*0390*/  PRMT R0, R3, 0x7610, R0 ;  /* 0x0000761003007816 */ /* 0x001fe20000000000 */
[----:B------:R-:W-:Y:S06]  /*03a0*/  BRA `(.L_x_51141) ;  /* 0x0000000800e87947 */ /* 0x000fec0003800000 */
.L_x_51144:
        /* <DEDUP_REMOVED lines=9> */
.L_x_51147:
[----:B------:R-:W2:Y:S02]  /*0440*/  LDG.E.U16 R4, desc[UR36][R4.64] ;  /* 0x0000002404047981 */ /* 0x000ea4000c1e1500 */
[----:B--2---:R-:W-:-:S06]  /*0450*/  HADD2.F32 R3, -RZ, R4.H0_H0 ;  /* 0x20000004ff037230 */ /* 0x004fcc0000004100 */
[----:B------:R-:W0:Y:S02]  /*0460*/  F2I.FTZ.TRUNC.NTZ R3, R3 ;  /* 0x0000000300037305 */ /* 0x000e24000021f100 */
[----:B0-----:R-:W-:Y:S01]  /*0470*/  PRMT R0, R3, 0x7610, R0 ;  /* 0x0000761003007816 */ /* 0x001fe20000000000 */
[----:B------:R-:W-:Y:S06]  /*0480*/  BRA `(.L_x_51141) ;  /* 0x0000000800b07947 */ /* 0x000fec0003800000 */
.L_x_51146:
[----:B------:R-:W2:Y:S02]  /*0490*/  LDG.E.64 R4, desc[UR36][R4.64] ;  /* 0x0000002404047981 */ /* 0x000ea4000c1e1b00 */
[----:B--2---:R0:W1:Y:S01]  /*04a0*/  F2I.F64.TRUNC R0, R4 ;  /* 0x0000000400007311 */ /* 0x004062000030d100 */
[----:B------:R-:W-:Y:S05]  /*04b0*/  BRA `(.L_x_51141) ;  /* 0x0000000800a47947 */ /* 0x000fea0003800000 */
.L_x_51136:
        /* <DEDUP_REMOVED lines=12> */
.L_x_51150:
[----:B------:R-:W2:Y:S02]  /*0580*/  LDG.E.64 R4, desc[UR36][R4.64] ;  /* 0x0000002404047981 */ /* 0x000ea4000c1e1b00 */
[----:B--2---:R0:W1:Y:S01]  /*0590*/  F2I.F64.TRUNC R0, R4 ;  /* 0x0000000400007311 */ /* 0x004062000030d100 */
[----:B------:R-:W-:Y:S05]  /*05a0*/  BRA `(.L_x_51141) ;  /* 0x0000000800687947 */ /* 0x000fea0003800000 */
.L_x_51149:
        /* <DEDUP_REMOVED lines=27> */
.L_x_51152:
        /* <DEDUP_REMOVED lines=15> */
.L_x_51151:
[----:B------:R-:W2:Y:S02]  /*0850*/  LDG.E.U16 R3, desc[UR36][R4.64] ;  /* 0x0000002404037981 */ /* 0x000ea4000c1e1500 */
[----:B--2---:R-:W-:-:S06]  /*0860*/  IMAD.U32 R3, R3, 0x10000, RZ ;  /* 0x0001000003037824 */ /* 0x004fcc00078e00ff */
[----:B------:R-:W0:Y:S02]  /*0870*/  F2I.FTZ.TRUNC.NTZ R3, R3 ;  /* 0x0000000300037305 */ /* 0x000e24000021f100 */
[----:B0-----:R-:W-:Y:S01]  /*0880*/  PRMT R0, R3, 0x7610, R0 ;  /* 0x0000761003007816 */ /* 0x001fe20000000000 */
[----:B------:R-:W-:Y:S06]  /*0890*/  BRA `(.L_x_51141) ;  /* 0x0000000400ac7947 */ /* 0x000fec0003800000 */
.L_x_51148:
        /* <DEDUP_REMOVED lines=10> */
.L_x_51155:
        /* <DEDUP_REMOVED lines=21> */
.L_x_51159:
[----:B------:R-:W-:Y:S05]  /*0a90*/  BSYNC.RECONVERGENT B1 ;  /* 0x0000000000017941 */ /* 0x000fea0003800200 */
.L_x_51158:
[----:B------:R-:W-:Y:S01]  /*0aa0*/  IMAD.SHL.U32 R0, R0, 0x100000, RZ ;  /* 0x0010000000007824 */ /* 0x000fe200078e00ff */
[----:B------:R-:W-:-:S04]  /*0ab0*/  LEA R3, R3, 0x3b800000, 0x17 ;  /* 0x3b80000003037811 */ /* 0x000fc800078eb8ff */
[----:B------:R-:W-:-:S07]  /*0ac0*/  LOP3.LUT R3, R3, R0, R7, 0xfe, !PT ;  /* 0x0000000003037212 */ /* 0x000fce00078efe07 */
.L_x_51157:
[----:B------:R-:W-:Y:S05]  /*0ad0*/  BSYNC.RECONVERGENT B0 ;  /* 0x0000000000007941 */ /* 0x000fea0003800200 */
.L_x_51156:
[----:B------:R-:W0:Y:S02]  /*0ae0*/  F2I.FTZ.TRUNC.NTZ R3, R3 ;  /* 0x0000000300037305 */ /* 0x000e24000021f100 */
[----:B0-----:R-:W-:Y:S01]  /*0af0*/  PRMT R0, R3, 0x7610, R0 ;  /* 0x0000761003007816 */ /* 0x001fe20000000000 */
[----:B------:R-:W-:Y:S06]  /*0b00*/  BRA `(.L_x_51141) ;  /* 0x0000000400107947 */ /* 0x000fec0003800000 */
.L_x_51154:
        /* <DEDUP_REMOVED lines=21> */
.L_x_51163:
[----:B------:R-:W-:Y:S05]  /*0c60*/  BSYNC.RECONVERGENT B1 ;  /* 0x0000000000017941 */ /* 0x000fea0003800200 */
.L_x_51162:
[----:B------:R-:W-:Y:S01]  /*0c70*/  IMAD.SHL.U32 R0, R0, 0x200000, RZ ;  /* 0x0020000000007824 */ /* 0x000fe200078e00ff */
[----:B------:R-:W-:-:S04]  /*0c80*/  LEA R3, R3, 0x37800000, 0x17 ;  /* 0x3780000003037811 */ /* 0x000fc800078eb8ff */
[----:B------:R-:W-:-:S07]  /*0c90*/  LOP3.LUT R3, R3, R0, R7, 0xfe, !PT ;  /* 0x0000000003037212 */ /* 0x000fce00078efe07 */
.L_x_51161:
[----:B------:R-:W-:Y:S05]  /*0ca0*/  BSYNC.RECONVERGENT B0 ;  /* 0x0000000000007941 */ /* 0x000fea0003800200 */
.L_x_51160:
[----:B------:R-:W0:Y:S02]  /*0cb0*/  F2I.FTZ.TRUNC.NTZ R3, R3 ;  /* 0x0000000300037305 */ /* 0x000e24000021f100 */
[----:B0-----:R-:W-:Y:S01]  /*0cc0*/  PRMT R0, R3, 0x7610, R0 ;  /* 0x0000761003007816 */ /* 0x001fe20000000000 */
[----:B------:R-:W-:Y:S06]  /*0cd0*/  BRA `(.L_x_51141) ;  /* 0x00000000009c7947 */ /* 0x000fec0003800000 */
.L_x_51153:
[----:B------:R-:W-:-:S09]  /*0ce0*/  UISETP.NE.AND UP0, UPT, UR4, 0x1c, UPT ;  /* 0x0000001c0400788c */ /* 0x000fd2000bf05270 */
[----:B------:R-:W-:Y:S05]  /*0cf0*/  BRA.U !UP0, `(.L_x_51164) ;  /* 0x0000000108907547 */ /* 0x000fea000b800000 */
[----:B------:R-:W-:-:S09]  /*0d00*/  UISETP.NE.AND UP0, UPT, UR4, 0x1d, UPT ;  /* 0x0000001d0400788c */ /* 0x000fd2000bf05270 */
[----:B------:R-:W-:Y:S05]  /*0d10*/  BRA.U !UP0, `(.L_x_51165) ;  /* 0x0000000108807547 */ /* 0x000fea000b800000 */
[----:B------:R-:W-:-:S09]  /*0d20*/  UISETP.NE.AND UP0, UPT, UR4, 0x2c, UPT ;  /* 0x0000002c0400788c */ /* 0x000fd2000bf05270 */
[----:B------:R-:W-:Y:S05]  /*0d30*/  BRA.U !UP0, `(.L_x_51166) ;  /* 0x0000000108487547 */ /* 0x000fea000b800000 */
.L_x_51140:
        /* <DEDUP_REMOVED lines=16> */
.L_x_51167:
[----:B------:R-:W-:Y:S01]  /*0e40*/  PRMT R0, RZ, 0x7610, R0 ;  /* 0x00007610ff007816 */ /* 0x000fe20000000000 */
[----:B------:R-:W-:Y:S06]  /*0e50*/  BRA `(.L_x_51141) ;  /* 0x00000000003c7947 */ /* 0x000fec0003800000 */
.L_x_51166:
        /* <DEDUP_REMOVED lines=8> */
.L_x_51169:
[----:B------:R-:W-:Y:S05]  /*0ee0*/  BSYNC.RECONVERGENT B0 ;  /* 0x0000000000007941 */ /* 0x000fea0003800200 */
.L_x_51168:
[----:B------:R-:W0:Y:S02]  /*0ef0*/  F2I.FTZ.TRUNC.NTZ R3, R3 ;  /* 0x0000000300037305 */ /* 0x000e24000021f100 */
[----:B0-----:R-:W-:Y:S01]  /*0f00*/  PRMT R0, R3, 0x7610, R0 ;  /* 0x0000761003007816 */ /* 0x001fe20000000000 */
[----:B------:R-:W-:Y:S06]  /*0f10*/  BRA `(.L_x_51141) ;  /* 0x00000000000c7947 */ /* 0x000fec0003800000 */
.L_x_51165:
[----:B------:R0:W5:Y:S01]  /*0f20*/  LDG.E.U8 R0, desc[UR36][R4.64] ;  /* 0x0000002404007981 */ /* 0x000162000c1e1100 */
[----:B------:R-:W-:Y:S05]  /*0f30*/  BRA `(.L_x_51141) ;  /* 0x0000000000047947 */ /* 0x000fea0003800000 */
.L_x_51164:
[----:B------:R0:W5:Y:S02]  /*0f40*/  LDG.E.U8 R0, desc[UR36][R4.64] ;  /* 0x0000002404007981 */ /* 0x000164000c1e1100 */
.L_x_51141:
[----:B-1---5:R-:W-:Y:S01]  /*0f50*/  PRMT R0, R0, 0x8880, RZ ;  /* 0x0000888000007816 */ /* 0x022fe200000000ff */
[----:B------:R-:W-:-:S03]  /*0f60*/  VIADD R23, R25, 0x80 ;  /* 0x0000008019177836 */ /* 0x000fc60000000000 */
[----:B------:R-:W-:-:S07]  /*0f70*/  PRMT R22, R0, 0x7710, RZ ;  /* 0x0000771000167816 */ /* 0x000fce00000000ff */
.L_x_51135:
[----:B------:R-:W-:Y:S05]  /*0f80*/  BSYNC.RECONVERGENT B6 ;  /* 0x0000000000067941 */ /* 0x000fea0003800200 */
.L_x_51134:
        /* <DEDUP_REMOVED lines=23> */
.L_x_51175:
[----:B------:R0:W5:Y:S01]  /*1100*/  LDG.E.U8 R0, desc[UR36][R4.64] ;  /* 0x0000002404007981 */ /* 0x000162000c1e1100 */
[----:B------:R-:W-:Y:S05]  /*1110*/  BRA `(.L_x_51177) ;  /* 0x0000000c00507947 */ /* 0x000fea0003800000 */
.L_x_51174:
        /* <DEDUP_REMOVED lines=8> */
.L_x_51179:
[----:B------:R0:W5:Y:S01]  /*11a0*/  LDG.E.U8 R0, desc[UR36][R4.64] ;  /* 0x0000002404007981 */ /* 0x000162000c1e1100 */
[----:B------:R-:W-:Y:S05]  /*11b0*/  BRA `(.L_x_51177) ;  /* 0x0000000c00287947 */ /* 0x000fea0003800000 */
.L_x_51178:
[----:B------:R0:W5:Y:S01]  /*11c0*/  LDG.E.U16 R0, desc[UR36][R4.64] ;  /* 0x0000002404007981 */ /* 0x000162000c1e1500 */
[----:B------:R-:W-:Y:S05]  /*11d0*/  BRA `(.L_x_51177) ;  /* 0x0000000c00207947 */ /* 0x000fea0003800000 */
.L_x_51173:
        /* <DEDUP_REMOVED lines=9> */
.L_x_51181:
[----:B------:R-:W2:Y:S02]  /*1270*/  LDG.E.U16 R3, desc[UR36][R4.64] ;  /* 0x0000002404037981 */ /* 0x000ea4000c1e1500 */
[----:B--2---:R-:W-:-:S06]  /*1280*/  HADD2.F32 R3, -RZ, R3.H0_H0 ;  /* 0x20000003ff037230 */ /* 0x004fcc0000004100 */
[----:B------:R-:W0:Y:S02]  /*1290*/  F2I.FTZ.TRUNC.NTZ R3, R3 ;  /* 0x0000000300037305 */ /* 0x000e24000021f100 */
[----:B0-----:R-:W-:Y:S01]  /*12a0*/  PRMT R0, R3, 0x7610, R0 ;  /* 0x0000761003007816 */ /* 0x001fe20000000000 */
[----:B------:R-:W-:Y:S06]  /*12b0*/  BRA `(.L_x_51177) ;  /* 0x0000000800e87947 */ /* 0x000fec0003800000 */
.L_x_51180:
        /* <DEDUP_REMOVED lines=9> */
.L_x_51183:
[----:B------:R-:W2:Y:S02]  /*1350*/  LDG.E.U16 R4, desc[UR36][R4.64] ;  /* 0x0000002404047981 */ /* 0x000ea4000c1e1500 */
[----:B--2---:R-:W-:-:S06]  /*1360*/  HADD2.F32 R3, -RZ, R4.H0_H0 ;  /* 0x20000004ff037230 */ /* 0x004fcc0000004100 */
[----:B------:R-:W0:Y:S02]  /*1370*/  F2I.FTZ.TRUNC.NTZ R3, R3 ;  /* 0x0000000300037305 */ /* 0x000e24000021f100 */
[----:B0-----:R-:W-:Y:S01]  /*1380*/  PRMT R0, R3, 0x7610, R0 ;  /* 0x0000761003007816 */ /* 0x001fe20000000000 */
[----:B------:R-:W-:Y:S06]  /*1390*/  BRA `(.L_x_51177) ;  /* 0x0000000800b07947 */ /* 0x000fec0003800000 */
.L_x_51182:
[----:B------:R-:W2:Y:S02]  /*13a0*/  LDG.E.64 R4, desc[UR36][R4.64] ;  /* 0x0000002404047981 */ /* 0x000ea4000c1e1b00 */
[----:B--2---:R0:W1:Y:S01]  /*13b0*/  F2I.F64.TRUNC R0, R4 ;  /* 0x0000000400007311 */ /* 0x004062000030d100 */
[----:B------:R-:W-:Y:S05]  /*13c0*/  BRA `(.L_x_51177) ;  /* 0x0000000800a47947 */ /* 0x000fea0003800000 */
.L_x_51172:
        /* <DEDUP_REMOVED lines=12> */
.L_x_51186:
[----:B------:R-:W2:Y:S02]  /*1490*/  LDG.E.64 R4, desc[UR36][R4.64] ;  /* 0x0000002404047981 */ /* 0x000ea4000c1e1b00 */
[----:B--2---:R0:W1:Y:S01]  /*14a0*/  F2I.F64.TRUNC R0, R4 ;  /* 0x0000000400007311 */ /* 0x004062000030d100 */
[----:B------:R-:W-:Y:S05]  /*14b0*/  BRA `(.L_x_51177) ;  /* 0x0000000800687947 */ /* 0x000fea0003800000 */
.L_x_51185:
        /* <DEDUP_REMOVED lines=27> */
.L_x_51188:
        /* <DEDUP_REMOVED lines=15> */
.L_x_51187:
[----:B------:R-:W2:Y:S02]  /*1760*/  LDG.E.U16 R3, desc[UR36][R4.64] ;  /* 0x0000002404037981 */ /* 0x000ea4000c1e1500 */
[----:B--2---:R-:W-:-:S06]  /*1770*/  IMAD.U32 R3, R3, 0x10000, RZ ;  /* 0x0001000003037824 */ /* 0x004fcc00078e00ff */
[----:B------:R-:W0:Y:S02]  /*1780*/  F2I.FTZ.TRUNC.NTZ R3, R3 ;  /* 0x0000000300037305 */ /* 0x000e24000021f100 */
[----:B0-----:R-:W-:Y:S01]  /*1790*/  PRMT R0, R3, 0x7610, R0 ;  /* 0x0000761003007816 */ /* 0x001fe20000000000 */
[----:B------:R-:W-:Y:S06]  /*17a0*/  BRA `(.L_x_51177) ;  /* 0x0000000400ac7947 */ /* 0x000fec0003800000 */
.L_x_51184:
        /* <DEDUP_REMOVED lines=10> */
.L_x_51191:
        /* <DEDUP_REMOVED lines=21> */
.L_x_51195:
[----:B------:R-:W-:Y:S05]  /*19a0*/  BSYNC.RECONVERGENT B1 ;  /* 0x0000000000017941 */ /* 0x000fea0003800200 */
.L_x_51194:
[----:B------:R-:W-:Y:S01]  /*19b0*/  IMAD.SHL.U32 R0, R0, 0x100000, RZ ;  /* 0x0010000000007824 */ /* 0x000fe200078e00ff */
[----:B------:R-:W-:-:S04]  /*19c0*/  LEA R3, R3, 0x3b800000, 0x17 ;  /* 0x3b80000003037811 */ /* 0x000fc800078eb8ff */
[----:B------:R-:W-:-:S07]  /*19d0*/  LOP3.LUT R3, R3, R0, R7, 0xfe, !PT ;  /* 0x0000000003037212 */ /* 0x000fce00078efe07 */
.L_x_51193:
[----:B------:R-:W-:Y:S05]  /*19e0*/  BSYNC.RECONVERGENT B0 ;  /* 0x0000000000007941 */ /* 0x000fea0003800200 */
.L_x_51192:
[----:B------:R-:W0:Y:S02]  /*19f0*/  F2I.FTZ.TRUNC.NTZ R3, R3 ;  /* 0x0000000300037305 */ /* 0x000e24000021f100 */
[----:B0-----:R-:W-:Y:S01]  /*1a00*/  PRMT R0, R3, 0x7610, R0 ;  /* 0x0000761003007816 */ /* 0x001fe20000000000 */
[----:B------:R-:W-:Y:S06]  /*1a10*/  BRA `(.L_x_51177) ;  /* 0x0000000400107947 */ /* 0x000fec0003800000 */
.L_x_51190:
        /* <DEDUP_REMOVED lines=21> */
.L_x_51199:
[----:B------:R-:W-:Y:S05]  /*1b70*/  BSYNC.RECONVERGENT B1 ;  /* 0x0000000000017941 */ /* 0x000fea0003800200 */
.L_x_51198:
[----:B------:R-:W-:Y:S01]  /*1b80*/  IMAD.SHL.U32 R0, R0, 0x200000, RZ ;  /* 0x0020000000007824 */ /* 0x000fe200078e00ff */
[----:B------:R-:W-:-:S04]  /*1b90*/  LEA R3, R3, 0x37800000, 0x17 ;  /* 0x3780000003037811 */ /* 0x000fc800078eb8ff */
[----:B------:R-:W-:-:S07]  /*1ba0*/  LOP3.LUT R3, R3, R0, R7, 0xfe, !PT ;  /* 0x0000000003037212 */ /* 0x000fce00078efe07 */
.L_x_51197:
[----:B------:R-:W-:Y:S05]  /*1bb0*/  BSYNC.RECONVERGENT B0 ;  /* 0x0000000000007941 */ /* 0x000fea0003800200 */
.L_x_51196:
[----:B------:R-:W0:Y:S02]  /*1bc0*/  F2I.FTZ.TRUNC.NTZ R3, R3 ;  /* 0x0000000300037305 */ /* 0x000e24000021f100 */
[----:B0-----:R-:W-:Y:S01]  /*1bd0*/  PRMT R0, R3, 0x7610, R0 ;  /* 0x0000761003007816 */ /* 0x001fe20000000000 */
[----:B------:R-:W-:Y:S06]  /*1be0*/  BRA `(.L_x_51177) ;  /* 0x00000000009c7947 */ /* 0x000fec0003800000 */
.L_x_51189:
        /* <DEDUP_REMOVED lines=14> */
.L_x_51203:
[----:B------:R-:W-:Y:S05]  /*1cd0*/  BSYNC.RECONVERGENT B0 ;  /* 0x0000000000007941 */ /* 0x000fea0003800200 */
.L_x_51202:
[----:B------:R-:W0:Y:S02]  /*1ce0*/  F2I.FTZ.TRUNC.NTZ R3, R3 ;  /* 0x0000000300037305 */ /* 0x000e24000021f100 */
[----:B0-----:R-:W-:Y:S01]  /*1cf0*/  PRMT R0, R3, 0x7610, R0 ;  /* 0x0000761003007816 */ /* 0x001fe20000000000 */
[----:B------:R-:W-:Y:S06]  /*1d00*/  BRA `(.L_x_51177) ;  /* 0x0000000000547947 */ /* 0x000fec0003800000 */
.L_x_51176:
        /* <DEDUP_REMOVED lines=16> */
.L_x_51204:
[----:B------:R-:W-:Y:S01]  /*1e10*/  PRMT R0, RZ, 0x7610, R0 ;  /* 0x00007610ff007816 */ /* 0x000fe20000000000 */
[----:B------:R-:W-:Y:S06]  /*1e20*/  BRA `(.L_x_51177) ;  /* 0x00000000000c7947 */ /* 0x000fec0003800000 */
.L_x_51201:
[----:B------:R3:W5:Y:S01]  /*1e30*/  LDG.E.U8 R0, desc[UR36][R4.64] ;  /* 0x0000002404007981 */ /* 0x000762000c1e1100 */
[----:B------:R-:W-:Y:S05]  /*1e40*/  BRA `(.L_x_51177) ;  /* 0x0000000000047947 */ /* 0x000fea0003800000 */
.L_x_51200:
[----:B------:R2:W5:Y:S02]  /*1e50*/  LDG.E.U8 R0, desc[UR36][R4.64] ;  /* 0x0000002404007981 */ /* 0x000564000c1e1100 */
.L_x_51177:
[----:B-1---5:R-:W-:Y:S01]  /*1e60*/  PRMT R0, R0, 0x8880, RZ ;  /* 0x0000888000007816 */ /* 0x022fe200000000ff */
[----:B------:R-:W-:-:S03]  /*1e70*/  VIADD R23, R23, 0x80 ;  /* 0x0000008017177836 */ /* 0x000fc60000000000 */
[----:B------:R-:W-:-:S07]  /*1e80*/  PRMT R19, R0, 0x7710, RZ ;  /* 0x0000771000137816 */ /* 0x000fce00000000ff */
.L_x_51171:
[----:B------:R-:W-:Y:S05]  /*1e90*/  BSYNC.RECONVERGENT B6 ;  /* 0x0000000000067941 */ /* 0x000fea0003800200 */
.L_x_51170:
        /* <DEDUP_REMOVED lines=23> */
.L_x_51210:
[----:B------:R0:W5:Y:S01]  /*2010*/  LDG.E.U8 R0, desc[UR36][R4.64] ;  /* 0x0000002404007981 */ /* 0x000162000c1e1100 */
[----:B------:R-:W-:Y:S05]  /*2020*/  BRA `(.L_x_51212) ;  /* 0x0000000c00507947 */ /* 0x000fea0003800000 */
.L_x_51209:
        /* <DEDUP_REMOVED lines=8> */
.L_x_51214:
[----:B------:R0:W5:Y:S01]  /*20b0*/  LDG.E.U8 R0, desc[UR36][R4.64] ;  /* 0x0000002404007981 */ /* 0x000162000c1e1100 */
[----:B------:R-:W-:Y:S05]  /*20c0*/  BRA `(.L_x_51212) ;  /* 0x0000000c00287947 */ /* 0x000fea0003800000 */
.L_x_51213:
[----:B------:R0:W5:Y:S01]  /*20d0*/  LDG.E.U16 R0, desc[UR36][R4.64] ;  /* 0x0000002404007981 */ /* 0x000162000c1e1500 */
[----:B------:R-:W-:Y:S05]  /*20e0*/  BRA `(.L_x_51212) ;  /* 0x0000000c00207947 */ /* 0x000fea0003800000 */
.L_x_51208:
        /* <DEDUP_REMOVED lines=9> */
.L_x_51216:
[----:B------:R-:W2:Y:S02]  /*2180*/  LDG.E.U16 R3, desc[UR36][R4.64] ;  /* 0x0000002404037981 */ /* 0x000ea4000c1e1500 */
[----:B--2---:R-:W-:-:S06]  /*2190*/  HADD2.F32 R3, -RZ, R3.H0_H0 ;  /* 0x20000003ff037230 */ /* 0x004fcc0000004100 */
[----:B------:R-:W0:Y:S02]  /*21a0*/  F2I.FTZ.TRUNC.NTZ R3, R3 ;  /* 0x0000000300037305 */ /* 0x000e24000021f100 */
[----:B0-----:R-:W-:Y:S01]  /*21b0*/  PRMT R0, R3, 0x7610, R0 ;  /* 0x0000761003007816 */ /* 0x001fe20000000000 */
[----:B------:R-:W-:Y:S06]  /*21c0*/  BRA `(.L_x_51212) ;  /* 0x0000000800e87947 */ /* 0x000fec0003800000 */
.L_x_51215:
        /* <DEDUP_REMOVED lines=9> */
.L_x_51218:
[----:B------:R-:W2:Y:S02]  /*2260*/  LDG.E.U16 R4, desc[UR36][R4.64] ;  /* 0x0000002404047981 */ /* 0x000ea4000c1e1500 */
[----:B--2---:R-:W-:-:S06]  /*2270*/  HADD2.F32 R3, -RZ, R4.H0_H0 ;  /* 0x20000004ff037230 */ /* 0x004fcc0000004100 */
[----:B------:R-:W0:Y:S02]  /*2280*/  F2I.FTZ.TRUNC.NTZ R3, R3 ;  /* 0x0000000300037305 */ /* 0x000e24000021f100 */
[----:B0-----:R-:W-:Y:S01]  /*2290*/  PRMT R0, R3, 0x7610, R0 ;  /* 0x0000761003007816 */ /* 0x001fe20000000000 */
[----:B------:R-:W-:Y:S06]  /*22a0*/  BRA `(.L_x_51212) ;  /* 0x0000000800b07947 */ /* 0x000fec0003800000 */
.L_x_51217:
[----:B------:R-:W2:Y:S02]  /*22b0*/  LDG.E.64 R4, desc[UR36][R4.64] ;  /* 0x0000002404047981 */ /* 0x000ea4000c1e1b00 */
[----:B--2---:R0:W1:Y:S01]  /*22c0*/  F2I.F64.TRUNC R0, R4 ;  /* 0x0000000400007311 */ /* 0x004062000030d100 */
[----:B------:R-:W-:Y:S05]  /*22d0*/  BRA `(.L_x_51212) ;  /* 0x0000000800a47947 */ /* 0x000fea0003800000 */
.L_x_51207:
        /* <DEDUP_REMOVED lines=12> */
.L_x_51221:
[----:B------:R-:W2:Y:S02]  /*23a0*/  LDG.E.64 R4, desc[UR36][R4.64] ;  /* 0x0000002404047981 */ /* 0x000ea4000c1e1b00 */
[----:B--2---:R3:W4:Y:S01]  /*23b0*/  F2I.F64.TRUNC R0, R4 ;  /* 0x0000000400007311 */ /* 0x004722000030d100 */
[----:B------:R-:W-:Y:S05]  /*23c0*/  BRA `(.L_x_51212) ;  /* 0x0000000800687947 */ /* 0x000fea0003800000 */
.L_x_51220:
        /* <DEDUP_REMOVED lines=27> */
.L_x_51223:
        /* <DEDUP_REMOVED lines=15> */
.L_x_51222:
[----:B------:R-:W2:Y:S02]  /*2670*/  LDG.E.U16 R3, desc[UR36][R4.64] ;  /* 0x0000002404037981 */ /* 0x000ea4000c1e1500 */
[----:B--2---:R-:W-:-:S06]  /*2680*/  IMAD.U32 R3, R3, 0x10000, RZ ;  /* 0x0001000003037824 */ /* 0x004fcc00078e00ff */
[----:B------:R-:W0:Y:S02]  /*2690*/  F2I.FTZ.TRUNC.NTZ R3, R3 ;  /* 0x0000000300037305 */ /* 0x000e24000021f100 */
[----:B0-----:R-:W-:Y:S01]  /*26a0*/  PRMT R0, R3, 0x7610, R0 ;  /* 0x0000761003007816 */ /* 0x001fe20000000000 */
[----:B------:R-:W-:Y:S06]  /*26b0*/  BRA `(.L_x_51212) ;  /* 0x0000000400ac7947 */ /* 0x000fec0003800000 */
.L_x_51219:
        /* <DEDUP_REMOVED lines=10> */
.L_x_51226:
        /* <DEDUP_REMOVED lines=21> */
.L_x_51230:
[----:B------:R-:W-:Y:S05]  /*28b0*/  BSYNC.RECONVERGENT B1 ;  /* 0x0000000000017941 */ /* 0x000fea0003800200 */
.L_x_51229:
[----:B------:R-:W-:Y:S01]  /*28c0*/  IMAD.SHL.U32 R0, R0, 0x100000, RZ ;  /* 0x0010000000007824 */ /* 0x000fe200078e00ff */
[----:B------:R-:W-:-:S04]  /*28d0*/  LEA R3, R3, 0x3b800000, 0x17 ;  /* 0x3b80000003037811 */ /* 0x000fc800078eb8ff */
[----:B------:R-:W-:-:S07]  /*28e0*/  LOP3.LUT R3, R3, R0, R7, 0xfe, !PT ;  /* 0x0000000003037212 */ /* 0x000fce00078efe07 */
.L_x_51228:
[----:B------:R-:W-:Y:S05]  /*28f0*/  BSYNC.RECONVERGENT B0 ;  /* 0x0000000000007941 */ /* 0x000fea0003800200 */
.L_x_51227:
[----:B------:R-:W0:Y:S02]  /*2900*/  F2I.FTZ.TRUNC.NTZ R3, R3 ;  /* 0x0000000300037305 */ /* 0x000e24000021f100 */
[----:B0-----:R-:W-:Y:S01]  /*2910*/  PRMT R0, R3, 0x7610, R0 ;  /* 0x0000761003007816 */ /* 0x001fe20000000000 */
[----:B------:R-:W-:Y:S06]  /*2920*/  BRA `(.L_x_51212) ;  /* 0x0000000400107947 */ /* 0x000fec0003800000 */
.L_x_51225:
        /* <DEDUP_REMOVED lines=21> */
.L_x_51234:
[----:B------:R-:W-:Y:S05]  /*2a80*/  BSYNC.RECONVERGENT B1 ;  /* 0x0000000000017941 */ /* 0x000fea0003800200 */
.L_x_51233:
[----:B------:R-:W-:Y:S01]  /*2a90*/  IMAD.SHL.U32 R0, R0, 0x200000, RZ ;  /* 0x0020000000007824 */ /* 0x000fe200078e00ff */
[----:B------:R-:W-:-:S04]  /*2aa0*/  LEA R3, R3, 0x37800000, 0x17 ;  /* 0x3780000003037811 */ /* 0x000fc800078eb8ff */
[----:B------:R-:W-:-:S07]  /*2ab0*/  LOP3.LUT R3, R3, R0, R7, 0xfe, !PT ;  /* 0x0000000003037212 */ /* 0x000fce00078efe07 */
.L_x_51232:
[----:B------:R-:W-:Y:S05]  /*2ac0*/  BSYNC.RECONVERGENT B0 ;  /* 0x0000000000007941 */ /* 0x000fea0003800200 */
.L_x_51231:
[----:B------:R-:W0:Y:S02]  /*2ad0*/  F2I.FTZ.TRUNC.NTZ R3, R3 ;  /* 0x0000000300037305 */ /* 0x000e24000021f100 */
[----:B0-----:R-:W-:Y:S01]  /*2ae0*/  PRMT R0, R3, 0x7610, R0 ;  /* 0x0000761003007816 */ /* 0x001fe20000000000 */
[----:B------:R-:W-:Y:S06]  /*2af0*/  BRA `(.L_x_51212) ;  /* 0x00000000009c7947 */ /* 0x000fec0003800000 */
.L_x_51224:
        /* <DEDUP_REMOVED lines=14> */
.L_x_51238:
[----:B------:R-:W-:Y:S05]  /*2be0*/  BSYNC.RECONVERGENT B0 ;  /* 0x0000000000007941 */ /* 0x000fea0003800200 */
.L_x_51237:
[----:B------:R-:W0:Y:S02]  /*2bf0*/  F2I.FTZ.TRUNC.NTZ R3, R3 ;  /* 0x0000000300037305 */ /* 0x000e24000021f100 */
[----:B0-----:R-:W-:Y:S01]  /*2c00*/  PRMT R0, R3, 0x7610, R0 ;  /* 0x0000761003007816 */ /* 0x001fe20000000000 */
[----:B------:R-:W-:Y:S06]  /*2c10*/  BRA `(.L_x_51212) ;  /* 0x0000000000547947 */ /* 0x000fec0003800000 */
.L_x_51211:
        /* <DEDUP_REMOVED lines=16> */
.L_x_51239:
[----:B------:R-:W-:Y:S01]  /*2d20*/  PRMT R0, RZ, 0x7610, R0 ;  /* 0x00007610ff007816 */ /* 0x000fe20000000000 */
[----:B------:R-:W-:Y:S06]  /*2d30*/  BRA `(.L_x_51212) ;  /* 0x00000000000c7947 */ /* 0x000fec0003800000 */
.L_x_51236:
[----:B------:R2:W5:Y:S01]  /*2d40*/  LDG.E.U8 R0, desc[UR36][R4.64] ;  /* 0x0000002404007981 */ /* 0x000562000c1e1100 */
[----:B------:R-:W-:Y:S05]  /*2d50*/  BRA `(.L_x_51212) ;  /* 0x0000000000047947 */ /* 0x000fea0003800000 */
.L_x_51235:
[----:B------:R1:W5:Y:S02]  /*2d60*/  LDG.E.U8 R0, desc[UR36][R4.64] ;  /* 0x0000002404007981 */ /* 0x000364000c1e1100 */
.L_x_51212:
[----:B-1--45:R-:W-:Y:S01]  /*2d70*/  PRMT R0, R0, 0x8880, RZ ;  /* 0x0000888000007816 */ /* 0x032fe200000000ff */
[----:B------:R-:W-:-:S03]  /*2d80*/  VIADD R23, R23, 0x80 ;  /* 0x0000008017177836 */ /* 0x000fc60000000000 */
[----:B------:R-:W-:-:S07]  /*2d90*/  PRMT R17, R0, 0x7710, RZ ;  /* 0x0000771000117816 */ /* 0x000fce00000000ff */
.L_x_51206:
[----:B------:R-:W-:Y:S05]  /*2da0*/  BSYNC.RECONVERGENT B6 ;  /* 0x0000000000067941 */ /* 0x000fea0003800200 */
.L_x_51205:
        /* <DEDUP_REMOVED lines=24> */
.L_x_51245:
[----:B------:R0:W5:Y:S01]  /*2f30*/  LDG.E.U8 R0, desc[UR36][R4.64] ;  /* 0x0000002404007981 */ /* 0x000162000c1e1100 */
[----:B------:R-:W-:Y:S05]  /*2f40*/  BRA `(.L_x_51247) ;  /* 0x0000000c00507947 */ /* 0x000fea0003800000 */
.L_x_51244:
        /* <DEDUP_REMOVED lines=8> */
.L_x_51249:
[----:B------:R0:W5:Y:S01]  /*2fd0*/  LDG.E.U8 R0, desc[UR36][R4.64] ;  /* 0x0000002404007981 */ /* 0x000162000c1e1100 */
[----:B------:R-:W-:Y:S05]  /*2fe0*/  BRA `(.L_x_51247) ;  /* 0x0000000c00287947 */ /* 0x000fea0003800000 */
.L_x_51248:
[----:B------:R0:W5:Y:S01]  /*2ff0*/  LDG.E.U16 R0, desc[UR36][R4.64] ;  /* 0x0000002404007981 */ /* 0x000162000c1e1500 */
[----:B------:R-:W-:Y:S05]  /*3000*/  BRA `(.L_x_51247) ;  /* 0x0000000c00207947 */ /* 0x000fea0003800000 */
.L_x_51243:
        /* <DEDUP_REMOVED lines=9> */
.L_x_51251:
[----:B------:R-:W2:Y:S02]  /*30a0*/  LDG.E.U16 R3, desc[UR36][R4.64] ;  /* 0x0000002404037981 */ /* 0x000ea4000c1e1500 */
[----:B--2---:R-:W-:-:S06]  /*30b0*/  HADD2.F32 R3, -RZ, R3.H0_H0 ;  /* 0x20000003ff037230 */ /* 0x004fcc0000004100 */
[----:B------:R-:W0:Y:S02]  /*30c0*/  F2I.FTZ.TRUNC.NTZ R3, R3 ;  /* 0x0000000300037305 */ /* 0x000e24000021f100 */
[----:B0-----:R-:W-:Y:S01]  /*30d0*/  PRMT R0, R3, 0x7610, R0 ;  /* 0x0000761003007816 */ /* 0x001fe20000000000 */
[----:B------:R-:W-:Y:S06]  /*30e0*/  BRA `(.L_x_51247) ;  /* 0x0000000800e87947 */ /* 0x000fec0003800000 */
.L_x_51250:
        /* <DEDUP_REMOVED lines=9> */
.L_x_51253:
[----:B------:R-:W2:Y:S02]  /*3180*/  LDG.E.U16 R4, desc[UR36][R4.64] ;  /* 0x0000002404047981 */ /* 0x000ea4000c1e1500 */
[----:B--2---:R-:W-:-:S06]  /*3190*/  HADD2.F32 R3, -RZ, R4.H0_H0 ;  /* 0x20000004ff037230 */ /* 0x004fcc0000004100 */
[----:B------:R-:W0:Y:S02]  /*31a0*/  F2I.FTZ.TRUNC.NTZ R3, R3 ;  /* 0x0000000300037305 */ /* 0x000e24000021f100 */
[----:B0-----:R-:W-:Y:S01]  /*31b0*/  PRMT R0, R3, 0x7610, R0 ;  /* 0x0000761003007816 */ /* 0x001fe20000000000 */
[----:B------:R-:W-:Y:S06]  /*31c0*/  BRA `(.L_x_51247) ;  /* 0x0000000800b07947 */ /* 0x000fec0003800000 */
.L_x_51252:
[----:B------:R-:W2:Y:S02]  /*31d0*/  LDG.E.64 R4, desc[UR36][R4.64] ;  /* 0x0000002404047981 */ /* 0x000ea4000c1e1b00 */
[----:B--2---:R0:W2:Y:S01]  /*31e0*/  F2I.F64.TRUNC R0, R4 ;  /* 0x0000000400007311 */ /* 0x0040a2000030d100 */
[----:B------:R-:W-:Y:S05]  /*31f0*/  BRA `(.L_x_51247) ;  /* 0x0000000800a47947 */ /* 0x000fea0003800000 */
.L_x_51242:
        /* <DEDUP_REMOVED lines=12> */
.L_x_51256:
[----:B------:R-:W2:Y:S02]  /*32c0*/  LDG.E.64 R4, desc[UR36][R4.64] ;  /* 0x0000002404047981 */ /* 0x000ea4000c1e1b00 */
[----:B--2---:R4:W0:Y:S01]  /*32d0*/  F2I.F64.TRUNC R0, R4 ;  /* 0x0000000400007311 */ /* 0x004822000030d100 */
[----:B------:R-:W-:Y:S05]  /*32e0*/  BRA `(.L_x_51247) ;  /* 0x0000000800687947 */ /* 0x000fea0003800000 */
.L_x_51255:
        /* <DEDUP_REMOVED lines=27> */
.L_x_51258:
        /* <DEDUP_REMOVED lines=15> */
.L_x_51257:
[----:B------:R-:W2:Y:S02]  /*3590*/  LDG.E.U16 R3, desc[UR36][R4.64] ;  /* 0x0000002404037981 */ /* 0x000ea4000c1e1500 */
[----:B--2---:R-:W-:-:S06]  /*35a0*/  IMAD.U32 R3, R3, 0x10000, RZ ;  /* 0x0001000003037824 */ /* 0x004fcc00078e00ff */
[----:B------:R-:W0:Y:S02]  /*35b0*/  F2I.FTZ.TRUNC.NTZ R3, R3 ;  /* 0x0000000300037305 */ /* 0x000e24000021f100 */
[----:B0-----:R-:W-:Y:S01]  /*35c0*/  PRMT R0, R3, 0x7610, R0 ;  /* 0x0000761003007816 */ /* 0x001fe20000000000 */
[----:B------:R-:W-:Y:S06]  /*35d0*/  BRA `(.L_x_51247) ;  /* 0x0000000400ac7947 */ /* 0x000fec0003800000 */
.L_x_51254:
        /* <DEDUP_REMOVED lines=10> */
.L_x_51261:
        /* <DEDUP_REMOVED lines=21> */
.L_x_51265:
[----:B------:R-:W-:Y:S05]  /*37d0*/  BSYNC.RECONVERGENT B1 ;  /* 0x0000000000017941 */ /* 0x000fea0003800200 */
.L_x_51264:
[----:B------:R-:W-:Y:S01]  /*37e0*/  IMAD.SHL.U32 R0, R0, 0x100000, RZ ;  /* 0x0010000000007824 */ /* 0x000fe200078e00ff */
[----:B------:R-:W-:-:S04]  /*37f0*/  LEA R3, R3, 0x3b800000, 0x17 ;  /* 0x3b80000003037811 */ /* 0x000fc800078eb8ff */
[----:B------:R-:W-:-:S07]  /*3800*/  LOP3.LUT R3, R3, R0, R7, 0xfe, !PT ;  /* 0x0000000003037212 */ /* 0x000fce00078efe07 */
.L_x_51263:
[----:B------:R-:W-:Y:S05]  /*3810*/  BSYNC.RECONVERGENT B0 ;  /* 0x0000000000007941 */ /* 0x000fea0003800200 */
.L_x_51262:
[----:B------:R-:W0:Y:S02]  /*3820*/  F2I.FTZ.TRUNC.NTZ R3, R3 ;  /* 0x0000000300037305 */ /* 0x000e24000021f100 */
[----:B0-----:R-:W-:Y:S01]  /*3830*/  PRMT R0, R3, 0x7610, R0 ;  /* 0x0000761003007816 */ /* 0x001fe20000000000 */
[----:B------:R-:W-:Y:S06]  /*3840*/  BRA `(.L_x_51247) ;  /* 0x0000000400107947 */ /* 0x000fec0003800000 */
.L_x_51260:
        /* <DEDUP_REMOVED lines=21> */
.L_x_51269:
[----:B------:R-:W-:Y:S05]  /*39a0*/  BSYNC.RECONVERGENT B1 ;  /* 0x0000000000017941 */ /* 0x000fea0003800200 */
.L_x_51268:
[----:B------:R-:W-:Y:S01]  /*39b0*/  IMAD.SHL.U32 R0, R0, 0x200000, RZ ;  /* 0x0020000000007824 */ /* 0x000fe200078e00ff */
[----:B------:R-:W-:-:S04]  /*39c0*/  LEA R3, R3, 0x37800000, 0x17 ;  /* 0x3780000003037811 */ /* 0x000fc800078eb8ff */
[----:B------:R-:W-:-:S07]  /*39d0*/  LOP3.LUT R3, R3, R0, R7, 0xfe, !PT ;  /* 0x0000000003037212 */ /* 0x000fce00078efe07 */
.L_x_51267:
[----:B------:R-:W-:Y:S05]  /*39e0*/  BSYNC.RECONVERGENT B0 ;  /* 0x0000000000007941 */ /* 0x000fea0003800200 */
.L_x_51266:
[----:B------:R-:W0:Y:S02]  /*39f0*/  F2I.FTZ.TRUNC.NTZ R3, R3 ;  /* 0x0000000300037305 */ /* 0x000e24000021f100 */
[----:B0-----:R-:W-:Y:S01]  /*3a00*/  PRMT R0, R3, 0x7610, R0 ;  /* 0x0000761003007816 */ /* 0x001fe20000000000 */
[----:B------:R-:W-:Y:S06]  /*3a10*/  BRA `(.L_x_51247) ;  /* 0x00000000009c7947 */ /* 0x000fec0003800000 */
.L_x_51259:
        /* <DEDUP_REMOVED lines=14> */
.L_x_51273:
[----:B------:R-:W-:Y:S05]  /*3b00*/  BSYNC.RECONVERGENT B0 ;  /* 0x0000000000007941 */ /* 0x000fea0003800200 */
.L_x_51272:
[----:B------:R-:W0:Y:S02]  /*3b10*/  F2I.FTZ.TRUNC.NTZ R3, R3 ;  /* 0x0000000300037305 */ /* 0x000e24000021f100 */
[----:B0-----:R-:W-:Y:S01]  /*3b20*/  PRMT R0, R3, 0x7610, R0 ;  /* 0x0000761003007816 */ /* 0x001fe20000000000 */
[----:B------:R-:W-:Y:S06]  /*3b30*/  BRA `(.L_x_51247) ;  /* 0x0000000000547947 */ /* 0x000fec0003800000 */
.L_x_51246:
        /* <DEDUP_REMOVED lines=16> */
.L_x_51274:
[----:B------:R-:W-:Y:S01]  /*3c40*/  PRMT R0, RZ, 0x7610, R0 ;  /* 0x00007610ff007816 */ /* 0x000fe20000000000 */
[----:B------:R-:W-:Y:S06]  /*3c50*/  BRA `(.L_x_51247) ;  /* 0x00000000000c7947 */ /* 0x000fec0003800000 */
.L_x_51271:
[----:B------:R3:W5:Y:S01]  /*3c60*/  LDG.E.U8 R0, desc[UR36][R4.64] ;  /* 0x0000002404007981 */ /* 0x000762000c1e1100 */
[----:B------:R-:W-:Y:S05]  /*3c70*/  BRA `(.L_x_51247) ;  /* 0x0000000000047947 */ /* 0x000fea0003800000 */
.L_x_51270:
[----:B------:R2:W5:Y:S02]  /*3c80*/  LDG.E.U8 R0, desc[UR36][R4.64] ;  /* 0x0000002404007981 */ /* 0x000564000c1e1100 */
.L_x_51247:
[----:B0-2--5:R-:W-:-:S04]  /*3c90*/  PRMT R0, R0, 0x8880, RZ ;  /* 0x0000888000007816 */ /* 0x025fc800000000ff */
[----:B------:R-:W-:-:S07]  /*3ca0*/  PRMT R0, R0, 0x7710, RZ ;  /* 0x0000771000007816 */ /* 0x000fce00000000ff */
.L_x_51241:
[----:B------:R-:W-:Y:S05]  /*3cb0*/  BSYNC.RECONVERGENT B6 ;  /* 0x0000000000067941 */ /* 0x000fea0003800200 */
.L_x_51240:
[----:B------:R-:W-:Y:S01]  /*3cc0*/  ISETP.GE.AND P0, PT, R25, R16, PT ;  /* 0x000000101900720c */ /* 0x000fe20003f06270 */
[----:B------:R-:W-:-:S12]  /*3cd0*/  BSSY.RECONVERGENT B0, `(.L_x_51275) ;  /* 0x000000e000007945 */ /* 0x000fd80003800200 */
[----:B------:R-:W-:Y:S05]  /*3ce0*/  @P0 BRA `(.L_x_51276) ;  /* 0x0000000000300947 */ /* 0x000fea0003800000 */
[----:B------:R-:W-:Y:S02]  /*3cf0*/  PRMT R6, R22, 0x9910, RZ ;  /* 0x0000991016067816 */ /* 0x000fe400000000ff */
[----:B01234-:R-:W-:Y:S02]  /*3d00*/  PRMT R5, R18, 0x8880, RZ ;  /* 0x0000888012057816 */ /* 0x01ffe400000000ff */
[----:B------:R-:W-:-:S07]  /*3d10*/  MOV R4, 0x3d30 ;  /* 0x00003d3000047802 */ /* 0x000fce0000000f00 */
[----:B------:R-:W-:Y:S05]  /*3d20*/  CALL.REL.NOINC `($__internal_92_$__cuda_sm20_rem_s16) ;  /* 0x0000004000f47944 */ /* 0x000fea0003c00000 */
        /* <DEDUP_REMOVED lines=8> */
.L_x_51276:
[----:B------:R-:W-:Y:S05]  /*3db0*/  BSYNC.RECONVERGENT B0 ;  /* 0x0000000000007941 */ /* 0x000fea0003800200 */
.L_x_51275:
[----:B------:R-:W-:Y:S01]  /*3dc0*/  VIADD R23, R25, 0x80 ;  /* 0x0000008019177836 */ /* 0x000fe20000000000 */
[----:B------:R-:W-:Y:S04]  /*3dd0*/  BSSY.RECONVERGENT B0, `(.L_x_51277) ;  /* 0x000000f000007945 */ /* 0x000fe80003800200 */
[----:B------:R-:W-:-:S13]  /*3de0*/  ISETP.GE.AND P0, PT, R23, R16, PT ;  /* 0x000000101700720c */ /* 0x000fda0003f06270 */
        /* <DEDUP_REMOVED lines=13> */
.L_x_51278:
[----:B------:R-:W-:Y:S05]  /*3ec0*/  BSYNC.RECONVERGENT B0 ;  /* 0x0000000000007941 */ /* 0x000fea0003800200 */
.L_x_51277:
[----:B0-234-:R-:W-:Y:S01]  /*3ed0*/  VIADD R5, R25, 0x100 ;  /* 0x0000010019057836 */ /* 0x01dfe20000000000 */
[----:B------:R-:W-:Y:S04]  /*3ee0*/  BSSY.RECONVERGENT B0, `(.L_x_51279) ;  /* 0x000000f000007945 */ /* 0x000fe80003800200 */
[----:B------:R-:W-:-:S13]  /*3ef0*/  ISETP.GE.AND P0, PT, R5, R16, PT ;  /* 0x000000100500720c */ /* 0x000fda0003f06270 */
[----:B------:R-:W-:Y:S05]  /*3f00*/  @P0 BRA `(.L_x_51280) ;  /* 0x0000000000300947 */ /* 0x000fea0003800000 */
[----:B------:R-:W-:Y:S02]  /*3f10*/  PRMT R6, R17, 0x9910, RZ ;  /* 0x0000991011067816 */ /* 0x000fe400000000ff */
[----:B-1----:R-:W-:Y:S02]  /*3f20*/  PRMT R5, R18, 0x8880, RZ ;  /* 0x0000888012057816 */ /* 0x002fe400000000ff */
        /* <DEDUP_REMOVED lines=10> */
.L_x_51280:
[----:B------:R-:W-:Y:S05]  /*3fd0*/  BSYNC.RECONVERGENT B0 ;  /* 0x0000000000007941 */ /* 0x000fea0003800200 */
.L_x_51279:
[----:B------:R-:W-:Y:S01]  /*3fe0*/  VIADD R5, R25, 0x180 ;  /* 0x0000018019057836 */ /* 0x000fe20000000000 */
        /* <DEDUP_REMOVED lines=15> */
.L_x_51282:
[----:B------:R-:W-:Y:S05]  /*40e0*/  BSYNC.RECONVERGENT B0 ;  /* 0x0000000000007941 */ /* 0x000fea0003800200 */
.L_x_51281:
        /* <DEDUP_REMOVED lines=26> */
.L_x_51289:
[----:B------:R0:W-:Y:S01]  /*4290*/  STG.E.U8 desc[UR36][R8.64], R3 ;  /* 0x0000000308007986 */ /* 0x0001e2000c101124 */
[----:B------:R-:W-:Y:S01]  /*42a0*/  IMAD.MOV.U32 R25, RZ, RZ, R23 ;  /* 0x000000ffff197224 */ /* 0x000fe200078e0017 */
[----:B------:R-:W-:Y:S06]  /*42b0*/  BRA `(.L_x_51291) ;  /* 0x0000000c00d87947 */ /* 0x000fec0003800000 */
.L_x_51288:
        /* <DEDUP_REMOVED lines=13> */
.L_x_51293:
[----:B------:R-:W-:Y:S01]  /*4390*/  LOP3.LUT R3, R3, 0xffff, RZ, 0xc0, !PT ;  /* 0x0000ffff03037812 */ /* 0x000fe200078ec0ff */
[----:B------:R-:W-:-:S03]  /*43a0*/  IMAD.MOV.U32 R25, RZ, RZ, R23 ;  /* 0x000000ffff197224 */ /* 0x000fc600078e0017 */
[----:B------:R-:W-:-:S05]  /*43b0*/  PRMT R3, R3, 0x8880, RZ ;  /* 0x0000888003037816 */ /* 0x000fca00000000ff */
[----:B------:R0:W-:Y:S01]  /*43c0*/  STG.E desc[UR36][R8.64], R3 ;  /* 0x0000000308007986 */ /* 0x0001e2000c101924 */
[----:B------:R-:W-:Y:S05]  /*43d0*/  BRA `(.L_x_51291) ;  /* 0x0000000c00907947 */ /* 0x000fea0003800000 */
.L_x_51292:
[----:B------:R-:W-:Y:S01]  /*43e0*/  PRMT R3, R3, 0x8880, RZ ;  /* 0x0000888003037816 */ /* 0x000fe200000000ff */
[----:B------:R-:W-:-:S03]  /*43f0*/  IMAD.MOV.U32 R25, RZ, RZ, R23 ;  /* 0x000000ffff197224 */ /* 0x000fc600078e0017 */
[----:B------:R-:W-:-:S05]  /*4400*/  PRMT R3, R3, 0x7710, RZ ;  /* 0x0000771003037816 */ /* 0x000fca00000000ff */
[----:B------:R0:W-:Y:S01]  /*4410*/  STG.E.U16 desc[UR36][R8.64], R3 ;  /* 0x0000000308007986 */ /* 0x0001e2000c101524 */
[----:B------:R-:W-:Y:S05]  /*4420*/  BRA `(.L_x_51291) ;  /* 0x0000000c007c7947 */ /* 0x000fea0003800000 */
.L_x_51287:
        /* <DEDUP_REMOVED lines=10> */
.L_x_51295:
[----:B------:R-:W0:Y:S01]  /*44d0*/  I2F.S8 R0, R3 ;  /* 0x0000000300007306 */ /* 0x000e220000001400 */
[----:B------:R-:W-:Y:S01]  /*44e0*/  IMAD.MOV.U32 R25, RZ, RZ, R23 ;  /* 0x000000ffff197224 */ /* 0x000fe200078e0017 */
[----:B0-----:R-:W-:-:S05]  /*44f0*/  F2FP.F16.F32.PACK_AB R0, RZ, R0 ;  /* 0x00000000ff00723e */ /* 0x001fca00000000ff */
[----:B------:R0:W-:Y:S01]  /*4500*/  STG.E.U16 desc[UR36][R8.64], R0 ;  /* 0x0000000008007986 */ /* 0x0001e2000c101524 */
[----:B------:R-:W-:Y:S05]  /*4510*/  BRA `(.L_x_51291) ;  /* 0x0000000c00407947 */ /* 0x000fea0003800000 */
.L_x_51294:
        /* <DEDUP_REMOVED lines=11> */
.L_x_51297:
[----:B------:R-:W0:Y:S01]  /*45d0*/  I2F.S8 R3, R3 ;  /* 0x0000000300037306 */ /* 0x000e220000001400 */
[----:B------:R-:W-:Y:S01]  /*45e0*/  IMAD.MOV.U32 R25, RZ, RZ, R23 ;  /* 0x000000ffff197224 */ /* 0x000fe200078e0017 */
[----:B0-----:R-:W-:-:S04]  /*45f0*/  F2FP.F16.F32.PACK_AB R3, RZ, R3 ;  /* 0x00000003ff03723e */ /* 0x001fc800000000ff */
[----:B------:R-:W-:-:S05]  /*4600*/  PRMT R3, R3, 0x5410, RZ ;  /* 0x0000541003037816 */ /* 0x000fca00000000ff */
[----:B------:R0:W-:Y:S01]  /*4610*/  STG.E desc[UR36][R8.64], R3 ;  /* 0x0000000308007986 */ /* 0x0001e2000c101924 */
[----:B------:R-:W-:Y:S05]  /*4620*/  BRA `(.L_x_51291) ;  /* 0x0000000800fc7947 */ /* 0x000fea0003800000 */
.L_x_51296:
[----:B------:R-:W-:Y:S01]  /*4630*/  PRMT R4, R3, 0x8880, RZ ;  /* 0x0000888003047816 */ /* 0x000fe200000000ff */
[----:B------:R-:W-:-:S03]  /*4640*/  IMAD.MOV.U32 R25, RZ, RZ, R23 ;  /* 0x000000ffff197224 */ /* 0x000fc600078e0017 */
[----:B------:R-:W-:-:S06]  /*4650*/  PRMT R4, R4, 0x7710, RZ ;  /* 0x0000771004047816 */ /* 0x000fcc00000000ff */
[----:B------:R-:W0:Y:S02]  /*4660*/  I2F.F64.S16 R4, R4 ;  /* 0x0000000400047312 */ /* 0x000e240000101c00 */
[----:B0-----:R0:W-:Y:S01]  /*4670*/  STG.E.64 desc[UR36][R8.64], R4 ;  /* 0x0000000408007986 */ /* 0x0011e2000c101b24 */
[----:B------:R-:W-:Y:S05]  /*4680*/  BRA `(.L_x_51291) ;  /* 0x0000000800e47947 */ /* 0x000fea0003800000 */
.L_x_51286:
        /* <DEDUP_REMOVED lines=13> */
.L_x_51300:
[----:B------:R-:W-:Y:S02]  /*4760*/  PRMT R4, R3, 0x8880, RZ ;  /* 0x0000888003047816 */ /* 0x000fe400000000ff */
[----:B------:R-:W-:Y:S01]  /*4770*/  CS2R R6, SRZ ;  /* 0x0000000000067805 */ /* 0x000fe2000001ff00 */
[----:B------:R-:W-:Y:S01]  /*4780*/  IMAD.MOV.U32 R25, RZ, RZ, R23 ;  /* 0x000000ffff197224 */ /* 0x000fe200078e0017 */
[----:B------:R-:W-:-:S06]  /*4790*/  PRMT R4, R4, 0x7710, RZ ;  /* 0x0000771004047816 */ /* 0x000fcc00000000ff */
[----:B------:R-:W0:Y:S02]  /*47a0*/  I2F.F64.S16 R4, R4 ;  /* 0x0000000400047312 */ /* 0x000e240000101c00 */
[----:B0-----:R0:W-:Y:S01]  /*47b0*/  STG.E.128 desc[UR36][R8.64], R4 ;  /* 0x0000000408007986 */ /* 0x0011e2000c101d24 */
[----:B------:R-:W-:Y:S05]  /*47c0*/  BRA `(.L_x_51291) ;  /* 0x0000000800947947 */ /* 0x000fea0003800000 */
.L_x_51299:
        /* <DEDUP_REMOVED lines=19> */
.L_x_51304:
[----:B------:R-:W-:Y:S05]  /*4900*/  BSYNC.RECONVERGENT B0 ;  /* 0x0000000000007941 */ /* 0x000fea0003800200 */
.L_x_51303:
[----:B------:R-:W-:Y:S01]  /*4910*/  LOP3.LUT R5, R0, 0x80, R5, 0xf8, !PT ;  /* 0x0000008000057812 */ /* 0x000fe200078ef805 */
[----:B------:R-:W-:-:S04]  /*4920*/  IMAD.MOV.U32 R25, RZ, RZ, R23 ;  /* 0x000000ffff197224 */ /* 0x000fc800078e0017 */
[----:B------:R2:W-:Y:S01]  /*4930*/  STG.E.U8 desc[UR36][R8.64], R5 ;  /* 0x0000000508007986 */ /* 0x0005e2000c101124 */
[----:B------:R-:W-:Y:S05]  /*4940*/  BRA `(.L_x_51291) ;  /* 0x0000000800347947 */ /* 0x000fea0003800000 */
.L_x_51302:
        /* <DEDUP_REMOVED lines=15> */
.L_x_51306:
[----:B------:R-:W-:Y:S05]  /*4a40*/  BSYNC.RECONVERGENT B0 ;  /* 0x0000000000007941 */ /* 0x000fea0003800200 */
.L_x_51305:
[----:B------:R-:W-:Y:S01]  /*4a50*/  LOP3.LUT R5, R0, 0x80, R5, 0xf8, !PT ;  /* 0x0000008000057812 */ /* 0x000fe200078ef805 */
[----:B------:R-:W-:-:S04]  /*4a60*/  IMAD.MOV.U32 R25, RZ, RZ, R23 ;  /* 0x000000ffff197224 */ /* 0x000fc800078e0017 */
[----:B------:R3:W-:Y:S01]  /*4a70*/  STG.E.U8 desc[UR36][R8.64], R5 ;  /* 0x0000000508007986 */ /* 0x0007e2000c101124 */
[----:B------:R-:W-:Y:S05]  /*4a80*/  BRA `(.L_x_51291) ;  /* 0x0000000400e47947 */ /* 0x000fea0003800000 */
.L_x_51301:
[----:B------:R-:W0:Y:S01]  /*4a90*/  I2F.S8 R0, R3 ;  /* 0x0000000300007306 */ /* 0x000e220000001400 */
[----:B------:R-:W-:Y:S01]  /*4aa0*/  IMAD.MOV.U32 R25, RZ, RZ, R23 ;  /* 0x000000ffff197224 */ /* 0x000fe200078e0017 */
[----:B0-----:R-:W-:-:S05]  /*4ab0*/  F2FP.BF16.F32.PACK_AB R0, RZ, R0 ;  /* 0x00000000ff00723e */ /* 0x001fca00000010ff */
[----:B------:R0:W-:Y:S01]  /*4ac0*/  STG.E.U16 desc[UR36][R8.64], R0 ;  /* 0x0000000008007986 */ /* 0x0001e2000c101524 */
[----:B------:R-:W-:Y:S05]  /*4ad0*/  BRA `(.L_x_51291) ;  /* 0x0000000400d07947 */ /* 0x000fea0003800000 */
.L_x_51298:
        /* <DEDUP_REMOVED lines=13> */
.L_x_51309:
        /* <DEDUP_REMOVED lines=13> */
.L_x_51312:
[----:B------:R-:W-:-:S04]  /*4c80*/  SHF.R.U32.HI R0, RZ, 0x14, R3 ;  /* 0x00000014ff007819 */ /* 0x000fc80000011603 */
[----:B------:R-:W-:-:S04]  /*4c90*/  LOP3.LUT R0, R0, 0x1, RZ, 0xc0, !PT ;  /* 0x0000000100007812 */ /* 0x000fc800078ec0ff */
[----:B------:R-:W-:-:S04]  /*4ca0*/  IADD3 R0, PT, PT, R3, 0x487ffff, R0 ;  /* 0x0487ffff03007810 */ /* 0x000fc80007ffe000 */
[----:B------:R-:W-:-:S04]  /*4cb0*/  SHF.R.U32.HI R0, RZ, 0x14, R0 ;  /* 0x00000014ff007819 */ /* 0x000fc80000011600 */
[----:B------:R-:W-:-:S07]  /*4cc0*/  LOP3.LUT R0, R0, 0xff, RZ, 0xc0, !PT ;  /* 0x000000ff00007812 */ /* 0x000fce00078ec0ff */
.L_x_51313:
[----:B------:R-:W-:-:S04]  /*4cd0*/  SHF.R.U32.HI R3, RZ, 0x18, R3 ;  /* 0x00000018ff037819 */ /* 0x000fc80000011603 */
[----:B------:R-:W-:-:S04]  /*4ce0*/  LOP3.LUT R0, R0, 0x80, R3, 0xf8, !PT ;  /* 0x0000008000007812 */ /* 0x000fc800078ef803 */
[----:B------:R-:W-:-:S07]  /*4cf0*/  PRMT R4, R0, 0x7610, R4 ;  /* 0x0000761000047816 */ /* 0x000fce0000000004 */
.L_x_51311:
[----:B------:R-:W-:Y:S05]  /*4d00*/  BSYNC.RECONVERGENT B0 ;  /* 0x0000000000007941 */ /* 0x000fea0003800200 */
.L_x_51310:
[----:B------:R0:W-:Y:S01]  /*4d10*/  STG.E.U8 desc[UR36][R8.64], R4 ;  /* 0x0000000408007986 */ /* 0x0001e2000c101124 */
[----:B------:R-:W-:Y:S01]  /*4d20*/  IMAD.MOV.U32 R25, RZ, RZ, R23 ;  /* 0x000000ffff197224 */ /* 0x000fe200078e0017 */
[----:B------:R-:W-:Y:S06]  /*4d30*/  BRA `(.L_x_51291) ;  /* 0x0000000400387947 */ /* 0x000fec0003800000 */
.L_x_51308:
        /* <DEDUP_REMOVED lines=13> */
.L_x_51316:
[----:B------:R-:W-:-:S04]  /*4e10*/  SHF.R.U32.HI R0, RZ, 0x15, R3 ;  /* 0x00000015ff007819 */ /* 0x000fc80000011603 */
[----:B------:R-:W-:-:S04]  /*4e20*/  LOP3.LUT R0, R0, 0x1, RZ, 0xc0, !PT ;  /* 0x0000000100007812 */ /* 0x000fc800078ec0ff */
[----:B------:R-:W-:-:S04]  /*4e30*/  IADD3 R0, PT, PT, R3, 0x88fffff, R0 ;  /* 0x088fffff03007810 */ /* 0x000fc80007ffe000 */
[----:B------:R-:W-:-:S04]  /*4e40*/  SHF.R.U32.HI R0, RZ, 0x15, R0 ;  /* 0x00000015ff007819 */ /* 0x000fc80000011600 */
[----:B------:R-:W-:-:S07]  /*4e50*/  LOP3.LUT R0, R0, 0xff, RZ, 0xc0, !PT ;  /* 0x000000ff00007812 */ /* 0x000fce00078ec0ff */
.L_x_51317:
[----:B------:R-:W-:-:S04]  /*4e60*/  SHF.R.U32.HI R3, RZ, 0x18, R3 ;  /* 0x00000018ff037819 */ /* 0x000fc80000011603 */
[----:B------:R-:W-:-:S04]  /*4e70*/  LOP3.LUT R0, R0, 0x80, R3, 0xf8, !PT ;  /* 0x0000008000007812 */ /* 0x000fc800078ef803 */
[----:B------:R-:W-:-:S07]  /*4e80*/  PRMT R4, R0, 0x7610, R4 ;  /* 0x0000761000047816 */ /* 0x000fce0000000004 */
.L_x_51315:
[----:B------:R-:W-:Y:S05]  /*4e90*/  BSYNC.RECONVERGENT B0 ;  /* 0x0000000000007941 */ /* 0x000fea0003800200 */
.L_x_51314:
[----:B------:R0:W-:Y:S01]  /*4ea0*/  STG.E.U8 desc[UR36][R8.64], R4 ;  /* 0x0000000408007986 */ /* 0x0001e2000c101124 */
[----:B------:R-:W-:Y:S01]  /*4eb0*/  IMAD.MOV.U32 R25, RZ, RZ, R23 ;  /* 0x000000ffff197224 */ /* 0x000fe200078e0017 */
[----:B------:R-:W-:Y:S06]  /*4ec0*/  BRA `(.L_x_51291) ;  /* 0x0000000000d47947 */ /* 0x000fec0003800000 */
.L_x_51307:
[----:B------:R-:W-:-:S13]  /*4ed0*/  ISETP.NE.AND P0, PT, R0, 0x1c, PT ;  /* 0x0000001c0000780c */ /* 0x000fda0003f05270 */
[----:B------:R-:W-:Y:S05]  /*4ee0*/  @!P0 BRA `(.L_x_51318) ;  /* 0x0000000000bc8947 */ /* 0x000fea0003800000 */
[----:B------:R-:W-:-:S13]  /*4ef0*/  ISETP.NE.AND P0, PT, R0, 0x1d, PT ;  /* 0x0000001d0000780c */ /* 0x000fda0003f05270 */
[----:B------:R-:W-:Y:S05]  /*4f00*/  @!P0 BRA `(.L_x_51319) ;  /* 0x0000000000988947 */ /* 0x000fea0003800000 */
[----:B------:R-:W-:-:S13]  /*4f10*/  ISETP.NE.AND P0, PT, R0, 0x2c, PT ;  /* 0x0000002c0000780c */ /* 0x000fda0003f05270 */
[----:B------:R-:W-:Y:S05]  /*4f20*/  @!P0 BRA `(.L_x_51320) ;  /* 0x0000000000488947 */ /* 0x000fea0003800000 */
.L_x_51290:
        /* <DEDUP_REMOVED lines=16> */
.L_x_51321:
[----:B------:R-:W-:Y:S01]  /*5030*/  IMAD.MOV.U32 R25, RZ, RZ, R23 ;  /* 0x000000ffff197224 */ /* 0x000fe200078e0017 */
[----:B------:R-:W-:Y:S06]  /*5040*/  BRA `(.L_x_51291) ;  /* 0x0000000000747947 */ /* 0x000fec0003800000 */
.L_x_51320:
        /* <DEDUP_REMOVED lines=18> */
.L_x_51319:
[----:B------:R-:W-:Y:S01]  /*5170*/  LOP3.LUT R3, R3, 0xffff, RZ, 0xc0, !PT ;  /* 0x0000ffff03037812 */ /* 0x000fe200078ec0ff */
[----:B------:R-:W-:-:S03]  /*5180*/  IMAD.MOV.U32 R25, RZ, RZ, R23 ;  /* 0x000000ffff197224 */ /* 0x000fc600078e0017 */
[----:B------:R-:W-:-:S05]  /*5190*/  PRMT R3, R3, 0x8880, RZ ;  /* 0x0000888003037816 */ /* 0x000fca00000000ff */
[----:B------:R-:W-:-:S05]  /*51a0*/  IMAD.MOV.U32 R4, RZ, RZ, R3 ;  /* 0x000000ffff047224 */ /* 0x000fca00078e0003 */
[----:B------:R-:W-:-:S05]  /*51b0*/  SHF.R.S32.HI R5, RZ, 0x1f, R4 ;  /* 0x0000001fff057819 */ /* 0x000fca0000011404 */
[----:B------:R0:W-:Y:S01]  /*51c0*/  STG.E.64 desc[UR36][R8.64], R4 ;  /* 0x0000000408007986 */ /* 0x0001e2000c101b24 */
[----:B------:R-:W-:Y:S05]  /*51d0*/  BRA `(.L_x_51291) ;  /* 0x0000000000107947 */ /* 0x000fea0003800000 */
.L_x_51318:
[----:B------:R-:W-:Y:S01]  /*51e0*/  LOP3.LUT R3, R3, 0xffff, RZ, 0xc0, !PT ;  /* 0x0000ffff03037812 */ /* 0x000fe200078ec0ff */
[----:B------:R-:W-:-:S03]  /*51f0*/  IMAD.MOV.U32 R25, RZ, RZ, R23 ;  /* 0x000000ffff197224 */ /* 0x000fc600078e0017 */
[----:B------:R-:W-:-:S05]  /*5200*/  PRMT R3, R3, 0x8880, RZ ;  /* 0x0000888003037816 */ /* 0x000fca00000000ff */
[----:B------:R0:W-:Y:S02]  /*5210*/  STG.E desc[UR36][R8.64], R3 ;  /* 0x0000000308007986 */ /* 0x0001e4000c101924 */
.L_x_51291:
        /* <DEDUP_REMOVED lines=23> */
.L_x_51326:
[----:B------:R4:W-:Y:S01]  /*5390*/  STG.E.U8 desc[UR36][R8.64], R22 ;  /* 0x0000001608007986 */ /* 0x0009e2000c101124 */
[----:B------:R-:W-:Y:S05]  /*53a0*/  BRA `(.L_x_51328) ;  /* 0x0000000c00807947 */ /* 0x000fea0003800000 */
.L_x_51325:
        /* <DEDUP_REMOVED lines=12> */
.L_x_51330:
[----:B------:R-:W-:-:S04]  /*5470*/  LOP3.LUT R22, R22, 0xffff, RZ, 0xc0, !PT ;  /* 0x0000ffff16167812 */ /* 0x000fc800078ec0ff */
[----:B------:R-:W-:-:S05]  /*5480*/  PRMT R3, R22, 0x8880, RZ ;  /* 0x0000888016037816 */ /* 0x000fca00000000ff */
[----:B------:R3:W-:Y:S01]  /*5490*/  STG.E desc[UR36][R8.64], R3 ;  /* 0x0000000308007986 */ /* 0x0007e2000c101924 */
[----:B------:R-:W-:Y:S05]  /*54a0*/  BRA `(.L_x_51328) ;  /* 0x0000000c00407947 */ /* 0x000fea0003800000 */
.L_x_51329:
[----:B------:R-:W-:-:S04]  /*54b0*/  PRMT R3, R22, 0x8880, RZ ;  /* 0x0000888016037816 */ /* 0x000fc800000000ff */
[----:B------:R-:W-:-:S05]  /*54c0*/  PRMT R3, R3, 0x7710, RZ ;  /* 0x0000771003037816 */ /* 0x000fca00000000ff */
[----:B------:R0:W-:Y:S01]  /*54d0*/  STG.E.U16 desc[UR36][R8.64], R3 ;  /* 0x0000000308007986 */ /* 0x0001e2000c101524 */
[----:B------:R-:W-:Y:S05]  /*54e0*/  BRA `(.L_x_51328) ;  /* 0x0000000c00307947 */ /* 0x000fea0003800000 */
.L_x_51324:
        /* <DEDUP_REMOVED lines=9> */
.L_x_51332:
[----:B------:R-:W0:Y:S02]  /*5580*/  I2F.S8 R0, R22 ;  /* 0x0000001600007306 */ /* 0x000e240000001400 */
[----:B0-----:R-:W-:-:S05]  /*5590*/  F2FP.F16.F32.PACK_AB R0, RZ, R0 ;  /* 0x00000000ff00723e */ /* 0x001fca00000000ff */
[----:B------:R0:W-:Y:S01]  /*55a0*/  STG.E.U16 desc[UR36][R8.64], R0 ;  /* 0x0000000008007986 */ /* 0x0001e2000c101524 */
[----:B------:R-:W-:Y:S05]  /*55b0*/  BRA `(.L_x_51328) ;  /* 0x0000000800fc7947 */ /* 0x000fea0003800000 */
.L_x_51331:
        /* <DEDUP_REMOVED lines=10> */
.L_x_51334:
[----:B------:R-:W0:Y:S02]  /*5660*/  I2F.S8 R22, R22 ;  /* 0x0000001600167306 */ /* 0x000e240000001400 */
[----:B0-----:R-:W-:-:S04]  /*5670*/  F2FP.F16.F32.PACK_AB R3, RZ, R22 ;  /* 0x00000016ff03723e */ /* 0x001fc800000000ff */
[----:B------:R-:W-:-:S05]  /*5680*/  PRMT R3, R3, 0x5410, RZ ;  /* 0x0000541003037816 */ /* 0x000fca00000000ff */
[----:B------:R0:W-:Y:S01]  /*5690*/  STG.E desc[UR36][R8.64], R3 ;  /* 0x0000000308007986 */ /* 0x0001e2000c101924 */
[----:B------:R-:W-:Y:S05]  /*56a0*/  BRA `(.L_x_51328) ;  /* 0x0000000800c07947 */ /* 0x000fea0003800000 */
.L_x_51333:
[----:B------:R-:W-:-:S04]  /*56b0*/  PRMT R4, R22, 0x8880, RZ ;  /* 0x0000888016047816 */ /* 0x000fc800000000ff */
[----:B------:R-:W-:-:S06]  /*56c0*/  PRMT R4, R4, 0x7710, RZ ;  /* 0x0000771004047816 */ /* 0x000fcc00000000ff */
[----:B------:R-:W0:Y:S02]  /*56d0*/  I2F.F64.S16 R4, R4 ;  /* 0x0000000400047312 */ /* 0x000e240000101c00 */
[----:B0-----:R0:W-:Y:S01]  /*56e0*/  STG.E.64 desc[UR36][R8.64], R4 ;  /* 0x0000000408007986 */ /* 0x0011e2000c101b24 */
[----:B------:R-:W-:Y:S05]  /*56f0*/  BRA `(.L_x_51328) ;  /* 0x0000000800ac7947 */ /* 0x000fea0003800000 */
.L_x_51323:
        /* <DEDUP_REMOVED lines=14> */
.L_x_51338:
        /* <DEDUP_REMOVED lines=17> */
.L_x_51341:
[----:B------:R-:W-:-:S04]  /*58f0*/  SHF.R.U32.HI R3, RZ, 0x18, R5 ;  /* 0x00000018ff037819 */ /* 0x000fc80000011605 */
[----:B------:R-:W-:-:S04]  /*5900*/  LOP3.LUT R0, R0, 0x80, R3, 0xf8, !PT ;  /* 0x0000008000007812 */ /* 0x000fc800078ef803 */
[----:B------:R-:W-:-:S07]  /*5910*/  PRMT R4, R0, 0x7610, R4 ;  /* 0x0000761000047816 */ /* 0x000fce0000000004 */
.L_x_51340:
[----:B------:R-:W-:Y:S05]  /*5920*/  BSYNC.RECONVERGENT B0 ;  /* 0x0000000000007941 */ /* 0x000fea0003800200 */
.L_x_51339:
[----:B------:R0:W-:Y:S01]  /*5930*/  STG.E.U8 desc[UR36][R8.64], R4 ;  /* 0x0000000408007986 */ /* 0x0001e2000c101124 */
[----:B------:R-:W-:Y:S05]  /*5940*/  BRA `(.L_x_51328) ;  /* 0x0000000800187947 */ /* 0x000fea0003800000 */
.L_x_51337:
        /* <DEDUP_REMOVED lines=17> */
.L_x_51344:
[----:B------:R-:W-:-:S04]  /*5a60*/  SHF.R.U32.HI R3, RZ, 0x18, R5 ;  /* 0x00000018ff037819 */ /* 0x000fc80000011605 */
[----:B------:R-:W-:-:S04]  /*5a70*/  LOP3.LUT R0, R0, 0x80, R3, 0xf8, !PT ;  /* 0x0000008000007812 */ /* 0x000fc800078ef803 */
[----:B------:R-:W-:-:S07]  /*5a80*/  PRMT R4, R0, 0x7610, R4 ;  /* 0x0000761000047816 */ /* 0x000fce0000000004 */
.L_x_51343:
[----:B------:R-:W-:Y:S05]  /*5a90*/  BSYNC.RECONVERGENT B0 ;  /* 0x0000000000007941 */ /* 0x000fea0003800200 */
.L_x_51342:
[----:B------:R0:W-:Y:S01]  /*5aa0*/  STG.E.U8 desc[UR36][R8.64], R4 ;  /* 0x0000000408007986 */ /* 0x0001e2000c101124 */
[----:B------:R-:W-:Y:S05]  /*5ab0*/  BRA `(.L_x_51328) ;  /* 0x0000000400bc7947 */ /* 0x000fea0003800000 */
.L_x_51336:
        /* <DEDUP_REMOVED lines=22> */
.L_x_51346:
[----:B------:R-:W-:-:S04]  /*5c20*/  LOP3.LUT R22, R22, 0xffff, RZ, 0xc0, !PT ;  /* 0x0000ffff16167812 */ /* 0x000fc800078ec0ff */
[----:B------:R-:W-:-:S05]  /*5c30*/  PRMT R22, R22, 0x8880, RZ ;  /* 0x0000888016167816 */ /* 0x000fca00000000ff */
[----:B------:R-:W-:-:S05]  /*5c40*/  IMAD.MOV.U32 R4, RZ, RZ, R22 ;  /* 0x000000ffff047224 */ /* 0x000fca00078e0016 */
[----:B------:R-:W-:-:S05]  /*5c50*/  SHF.R.S32.HI R5, RZ, 0x1f, R4 ;  /* 0x0000001fff057819 */ /* 0x000fca0000011404 */
[----:B------:R0:W-:Y:S01]  /*5c60*/  STG.E.64 desc[UR36][R8.64], R4 ;  /* 0x0000000408007986 */ /* 0x0001e2000c101b24 */
[----:B------:R-:W-:Y:S05]  /*5c70*/  BRA `(.L_x_51328) ;  /* 0x00000004004c7947 */ /* 0x000fea0003800000 */
.L_x_51345:
[----:B------:R-:W-:-:S04]  /*5c80*/  LOP3.LUT R22, R22, 0xffff, RZ, 0xc0, !PT ;  /* 0x0000ffff16167812 */ /* 0x000fc800078ec0ff */
[----:B------:R-:W-:-:S05]  /*5c90*/  PRMT R3, R22, 0x8880, RZ ;  /* 0x0000888016037816 */ /* 0x000fca00000000ff */
[----:B------:R0:W-:Y:S01]  /*5ca0*/  STG.E desc[UR36][R8.64], R3 ;  /* 0x0000000308007986 */ /* 0x0001e2000c101924 */
[----:B------:R-:W-:Y:S05]  /*5cb0*/  BRA `(.L_x_51328) ;  /* 0x00000004003c7947 */ /* 0x000fea0003800000 */
.L_x_51335:
        /* <DEDUP_REMOVED lines=10> */
.L_x_51348:
[----:B------:R-:W-:Y:S02]  /*5d60*/  PRMT R4, R22, 0x8880, RZ ;  /* 0x0000888016047816 */ /* 0x000fe400000000ff */
[----:B------:R-:W-:Y:S02]  /*5d70*/  CS2R R6, SRZ ;  /* 0x0000000000067805 */ /* 0x000fe4000001ff00 */
[----:B------:R-:W-:-:S06]  /*5d80*/  PRMT R4, R4, 0x7710, RZ ;  /* 0x0000771004047816 */ /* 0x000fcc00000000ff */
[----:B------:R-:W0:Y:S02]  /*5d90*/  I2F.F64.S16 R4, R4 ;  /* 0x0000000400047312 */ /* 0x000e240000101c00 */
[----:B0-----:R0:W-:Y:S01]  /*5da0*/  STG.E.128 desc[UR36][R8.64], R4 ;  /* 0x0000000408007986 */ /* 0x0011e2000c101d24 */
[----:B------:R-:W-:Y:S05]  /*5db0*/  BRA `(.L_x_51328) ;  /* 0x0000000000fc7947 */ /* 0x000fea0003800000 */
.L_x_51347:
[----:B------:R-:W-:-:S13]  /*5dc0*/  ISETP.NE.AND P0, PT, R0, 0xf, PT ;  /* 0x0000000f0000780c */ /* 0x000fda0003f05270 */
[----:B------:R-:W-:Y:S05]  /*5dd0*/  @!P0 BRA `(.L_x_51349) ;  /* 0x0000000000e88947 */ /* 0x000fea0003800000 */
[----:B------:R-:W-:-:S13]  /*5de0*/  ISETP.NE.AND P0, PT, R0, 0x17, PT ;  /* 0x000000170000780c */ /* 0x000fda0003f05270 */
[----:B------:R-:W-:Y:S05]  /*5df0*/  @!P0 BRA `(.L_x_51350) ;  /* 0x0000000000908947 */ /* 0x000fea0003800000 */
[----:B------:R-:W-:-:S13]  /*5e00*/  ISETP.NE.AND P0, PT, R0, 0x18, PT ;  /* 0x000000180000780c */ /* 0x000fda0003f05270 */
[----:B------:R-:W-:Y:S05]  /*5e10*/  @!P0 BRA `(.L_x_51351) ;  /* 0x0000000000448947 */ /* 0x000fea0003800000 */
.L_x_51327:
        /* <DEDUP_REMOVED lines=16> */
.L_x_51352:
[----:B------:R-:W-:Y:S05]  /*5f20*/  BRA `(.L_x_51328) ;  /* 0x0000000000a07947 */ /* 0x000fea0003800000 */
.L_x_51351:
        /* <DEDUP_REMOVED lines=13> */
.L_x_51354:
[----:B------:R-:W-:Y:S05]  /*6000*/  BSYNC.RECONVERGENT B0 ;  /* 0x0000000000007941 */ /* 0x000fea0003800200 */
.L_x_51353:
[----:B------:R-:W-:-:S05]  /*6010*/  LOP3.LUT R3, R0, 0x80, R3, 0xf8, !PT ;  /* 0x0000008000037812 */ /* 0x000fca00078ef803 */
[----:B------:R0:W-:Y:S01]  /*6020*/  STG.E.U8 desc[UR36][R8.64], R3 ;  /* 0x0000000308007986 */ /* 0x0001e2000c101124 */
[----:B------:R-:W-:Y:S05]  /*6030*/  BRA `(.L_x_51328) ;  /* 0x00000000005c7947 */ /* 0x000fea0003800000 */
.L_x_51350:
        /* <DEDUP_REMOVED lines=12> */
.L_x_51356:
[----:B------:R-:W-:Y:S01]  /*6100*/  IMAD.MOV.U32 R0, RZ, RZ, 0x7f ;  /* 0x0000007fff007424 */ /* 0x000fe200078e00ff */
[----:B------:R-:W-:-:S04]  /*6110*/  ISETP.GT.U32.AND P0, PT, R3, 0x7f800000, PT ;  /* 0x7f8000000300780c */ /* 0x000fc80003f04070 */
[----:B------:R-:W-:-:S09]  /*6120*/  SEL R0, R0, 0x7c, P0 ;  /* 0x0000007c00007807 */ /* 0x000fd20000000000 */
.L_x_51357:
[----:B------:R-:W-:Y:S05]  /*6130*/  BSYNC.RECONVERGENT B0 ;  /* 0x0000000000007941 */ /* 0x000fea0003800200 */
.L_x_51355:
[----:B------:R-:W-:-:S04]  /*6140*/  SHF.R.U32.HI R3, RZ, 0x18, R5 ;  /* 0x00000018ff037819 */ /* 0x000fc80000011605 */
[----:B------:R-:W-:-:S05]  /*6150*/  LOP3.LUT R3, R0, 0x80, R3, 0xf8, !PT ;  /* 0x0000008000037812 */ /* 0x000fca00078ef803 */
[----:B------:R0:W-:Y:S01]  /*6160*/  STG.E.U8 desc[UR36][R8.64], R3 ;  /* 0x0000000308007986 */ /* 0x0001e2000c101124 */
[----:B------:R-:W-:Y:S05]  /*6170*/  BRA `(.L_x_51328) ;  /* 0x00000000000c7947 */ /* 0x000fea0003800000 */
.L_x_51349:
[----:B------:R-:W0:Y:S02]  /*6180*/  I2F.S8 R0, R22 ;  /* 0x0000001600007306 */ /* 0x000e240000001400 */
[----:B0-----:R-:W-:-:S05]  /*6190*/  F2FP.BF16.F32.PACK_AB R0, RZ, R0 ;  /* 0x00000000ff00723e */ /* 0x001fca00000010ff */
[----:B------:R0:W-:Y:S02]  /*61a0*/  STG.E.U16 desc[UR36][R8.64], R0 ;  /* 0x0000000008007986 */ /* 0x0001e4000c101524 */
.L_x_51328:
[----:B------:R-:W-:-:S07]  /*61b0*/  VIADD R25, R25, 0x80 ;  /* 0x0000008019197836 */ /* 0x000fce0000000000 */
.L_x_51285:
[----:B------:R-:W-:-:S13]  /*61c0*/  ISETP.GE.AND P0, PT, R25, R16, PT ;  /* 0x000000101900720c */ /* 0x000fda0003f06270 */
[----:B------:R-:W-:Y:S05]  /*61d0*/  @P0 BREAK.RELIABLE B6 ;  /* 0x0000000000060942 */ /* 0x000fea0003800100 */
[----:B------:R-:W-:Y:S05]  /*61e0*/  @P0 BRA `(.L_x_51322) ;  /* 0x0000000c00e00947 */ /* 0x000fea0003800000 */
[----:B------:R-:W-:Y:S05]  /*61f0*/  BSYNC.RELIABLE B6 ;  /* 0x0000000000067941 */ /* 0x000fea0003800100 */
.L_x_51284:
        /* <DEDUP_REMOVED lines=20> */
.L_x_51361:
[----:B------:R0:W-:Y:S01]  /*6340*/  STG.E.U8 desc[UR36][R8.64], R17 ;  /* 0x0000001108007986 */ /* 0x0001e2000c101124 */
[----:B------:R-:W-:Y:S05]  /*6350*/  BRA `(.L_x_51363) ;  /* 0x0000000c00807947 */ /* 0x000fea0003800000 */
.L_x_51360:
        /* <DEDUP_REMOVED lines=12> */
.L_x_51365:
[----:B------:R-:W-:-:S04]  /*6420*/  LOP3.LUT R17, R17, 0xffff, RZ, 0xc0, !PT ;  /* 0x0000ffff11117812 */ /* 0x000fc800078ec0ff */
[----:B------:R-:W-:-:S05]  /*6430*/  PRMT R3, R17, 0x8880, RZ ;  /* 0x0000888011037816 */ /* 0x000fca00000000ff */
[----:B------:R0:W-:Y:S01]  /*6440*/  STG.E desc[UR36][R8.64], R3 ;  /* 0x0000000308007986 */ /* 0x0001e2000c101924 */
[----:B------:R-:W-:Y:S05]  /*6450*/  BRA `(.L_x_51363) ;  /* 0x0000000c00407947 */ /* 0x000fea0003800000 */
.L_x_51364:
[----:B------:R-:W-:-:S04]  /*6460*/  PRMT R3, R17, 0x8880, RZ ;  /* 0x0000888011037816 */ /* 0x000fc800000000ff */
[----:B------:R-:W-:-:S05]  /*6470*/  PRMT R3, R3, 0x7710, RZ ;  /* 0x0000771003037816 */ /* 0x000fca00000000ff */
[----:B------:R0:W-:Y:S01]  /*6480*/  STG.E.U16 desc[UR36][R8.64], R3 ;  /* 0x0000000308007986 */ /* 0x0001e2000c101524 */
[----:B------:R-:W-:Y:S05]  /*6490*/  BRA `(.L_x_51363) ;  /* 0x0000000c00307947 */ /* 0x000fea0003800000 */
.L_x_51359:
        /* <DEDUP_REMOVED lines=9> */
.L_x_51367:
[----:B------:R-:W0:Y:S02]  /*6530*/  I2F.S8 R0, R17 ;  /* 0x0000001100007306 */ /* 0x000e240000001400 */
[----:B0-----:R-:W-:-:S05]  /*6540*/  F2FP.F16.F32.PACK_AB R0, RZ, R0 ;  /* 0x00000000ff00723e */ /* 0x001fca00000000ff */
[----:B------:R0:W-:Y:S01]  /*6550*/  STG.E.U16 desc[UR36][R8.64], R0 ;  /* 0x0000000008007986 */ /* 0x0001e2000c101524 */
[----:B------:R-:W-:Y:S05]  /*6560*/  BRA `(.L_x_51363) ;  /* 0x0000000800fc7947 */ /* 0x000fea0003800000 */
.L_x_51366:
        /* <DEDUP_REMOVED lines=10> */
.L_x_51369:
[----:B------:R-:W0:Y:S02]  /*6610*/  I2F.S8 R17, R17 ;  /* 0x0000001100117306 */ /* 0x000e240000001400 */
[----:B0-----:R-:W-:-:S04]  /*6620*/  F2FP.F16.F32.PACK_AB R3, RZ, R17 ;  /* 0x00000011ff03723e */ /* 0x001fc800000000ff */
[----:B------:R-:W-:-:S05]  /*6630*/  PRMT R3, R3, 0x5410, RZ ;  /* 0x0000541003037816 */ /* 0x000fca00000000ff */
[----:B------:R0:W-:Y:S01]  /*6640*/  STG.E desc[UR36][R8.64], R3 ;  /* 0x0000000308007986 */ /* 0x0001e2000c101924 */
[----:B------:R-:W-:Y:S05]  /*6650*/  BRA `(.L_x_51363) ;  /* 0x0000000800c07947 */ /* 0x000fea0003800000 */
.L_x_51368:
[----:B------:R-:W-:-:S04]  /*6660*/  PRMT R4, R17, 0x8880, RZ ;  /* 0x0000888011047816 */ /* 0x000fc800000000ff */
[----:B------:R-:W-:-:S06]  /*6670*/  PRMT R4, R4, 0x7710, RZ ;  /* 0x0000771004047816 */ /* 0x000fcc00000000ff */
[----:B------:R-:W0:Y:S02]  /*6680*/  I2F.F64.S16 R4, R4 ;  /* 0x0000000400047312 */ /* 0x000e240000101c00 */
[----:B0-----:R0:W-:Y:S01]  /*6690*/  STG.E.64 desc[UR36][R8.64], R4 ;  /* 0x0000000408007986 */ /* 0x0011e2000c101b24 */
[----:B------:R-:W-:Y:S05]  /*66a0*/  BRA `(.L_x_51363) ;  /* 0x0000000800ac7947 */ /* 0x000fea0003800000 */
.L_x_51358:
        /* <DEDUP_REMOVED lines=14> */
.L_x_51373:
        /* <DEDUP_REMOVED lines=17> */
.L_x_51376:
[----:B------:R-:W-:-:S04]  /*68a0*/  SHF.R.U32.HI R3, RZ, 0x18, R17 ;  /* 0x00000018ff037819 */ /* 0x000fc80000011611 */
[----:B------:R-:W-:-:S04]  /*68b0*/  LOP3.LUT R0, R0, 0x80, R3, 0xf8, !PT ;  /* 0x0000008000007812 */ /* 0x000fc800078ef803 */
[----:B------:R-:W-:-:S07]  /*68c0*/  PRMT R4, R0, 0x7610, R4 ;  /* 0x0000761000047816 */ /* 0x000fce0000000004 */
.L_x_51375:
[----:B------:R-:W-:Y:S05]  /*68d0*/  BSYNC.RECONVERGENT B0 ;  /* 0x0000000000007941 */ /* 0x000fea0003800200 */
.L_x_51374:
[----:B------:R0:W-:Y:S01]  /*68e0*/  STG.E.U8 desc[UR36][R8.64], R4 ;  /* 0x0000000408007986 */ /* 0x0001e2000c101124 */
[----:B------:R-:W-:Y:S05]  /*68f0*/  BRA `(.L_x_51363) ;  /* 0x0000000800187947 */ /* 0x000fea0003800000 */
.L_x_51372:
        /* <DEDUP_REMOVED lines=17> */
.L_x_51379:
[----:B------:R-:W-:-:S04]  /*6a10*/  SHF.R.U32.HI R3, RZ, 0x18, R17 ;  /* 0x00000018ff037819 */ /* 0x000fc80000011611 */
[----:B------:R-:W-:-:S04]  /*6a20*/  LOP3.LUT R0, R0, 0x80, R3, 0xf8, !PT ;  /* 0x0000008000007812 */ /* 0x000fc800078ef803 */
[----:B------:R-:W-:-:S07]  /*6a30*/  PRMT R4, R0, 0x7610, R4 ;  /* 0x0000761000047816 */ /* 0x000fce0000000004 */
.L_x_51378:
[----:B------:R-:W-:Y:S05]  /*6a40*/  BSYNC.RECONVERGENT B0 ;  /* 0x0000000000007941 */ /* 0x000fea0003800200 */
.L_x_51377:
[----:B------:R0:W-:Y:S01]  /*6a50*/  STG.E.U8 desc[UR36][R8.64], R4 ;  /* 0x0000000408007986 */ /* 0x0001e2000c101124 */
[----:B------:R-:W-:Y:S05]  /*6a60*/  BRA `(.L_x_51363) ;  /* 0x0000000400bc7947 */ /* 0x000fea0003800000 */
.L_x_51371:
        /* <DEDUP_REMOVED lines=22> */
.L_x_51381:
[----:B------:R-:W-:-:S04]  /*6bd0*/  LOP3.LUT R17, R17, 0xffff, RZ, 0xc0, !PT ;  /* 0x0000ffff11117812 */ /* 0x000fc800078ec0ff */
[----:B------:R-:W-:-:S05]  /*6be0*/  PRMT R17, R17, 0x8880, RZ ;  /* 0x0000888011117816 */ /* 0x000fca00000000ff */
[----:B------:R-:W-:-:S05]  /*6bf0*/  IMAD.MOV.U32 R4, RZ, RZ, R17 ;  /* 0x000000ffff047224 */ /* 0x000fca00078e0011 */
[----:B------:R-:W-:-:S05]  /*6c00*/  SHF.R.S32.HI R5, RZ, 0x1f, R4 ;  /* 0x0000001fff057819 */ /* 0x000fca0000011404 */
[----:B------:R0:W-:Y:S01]  /*6c10*/  STG.E.64 desc[UR36][R8.64], R4 ;  /* 0x0000000408007986 */ /* 0x0001e2000c101b24 */
[----:B------:R-:W-:Y:S05]  /*6c20*/  BRA `(.L_x_51363) ;  /* 0x00000004004c7947 */ /* 0x000fea0003800000 */
.L_x_51380:
[----:B------:R-:W-:-:S04]  /*6c30*/  LOP3.LUT R17, R17, 0xffff, RZ, 0xc0, !PT ;  /* 0x0000ffff11117812 */ /* 0x000fc800078ec0ff */
[----:B------:R-:W-:-:S05]  /*6c40*/  PRMT R3, R17, 0x8880, RZ ;  /* 0x0000888011037816 */ /* 0x000fca00000000ff */
[----:B------:R0:W-:Y:S01]  /*6c50*/  STG.E desc[UR36][R8.64], R3 ;  /* 0x0000000308007986 */ /* 0x0001e2000c101924 */
[----:B------:R-:W-:Y:S05]  /*6c60*/  BRA `(.L_x_51363) ;  /* 0x00000004003c7947 */ /* 0x000fea0003800000 */
.L_x_51370:
        /* <DEDUP_REMOVED lines=10> */
.L_x_51383:
[----:B------:R-:W-:Y:S02]  /*6d10*/  PRMT R4, R17, 0x8880, RZ ;  /* 0x0000888011047816 */ /* 0x000fe400000000ff */
[----:B------:R-:W-:Y:S02]  /*6d20*/  CS2R R6, SRZ ;  /* 0x0000000000067805 */ /* 0x000fe4000001ff00 */
[----:B------:R-:W-:-:S06]  /*6d30*/  PRMT R4, R4, 0x7710, RZ ;  /* 0x0000771004047816 */ /* 0x000fcc00000000ff */
[----:B------:R-:W0:Y:S02]  /*6d40*/  I2F.F64.S16 R4, R4 ;  /* 0x0000000400047312 */ /* 0x000e240000101c00 */
[----:B0-----:R0:W-:Y:S01]  /*6d50*/  STG.E.128 desc[UR36][R8.64], R4 ;  /* 0x0000000408007986 */ /* 0x0011e2000c101d24 */
[----:B------:R-:W-:Y:S05]  /*6d60*/  BRA `(.L_x_51363) ;  /* 0x0000000000fc7947 */ /* 0x000fea0003800000 */
.L_x_51382:
[----:B------:R-:W-:-:S13]  /*6d70*/  ISETP.NE.AND P0, PT, R0, 0xf, PT ;  /* 0x0000000f0000780c */ /* 0x000fda0003f05270 */
[----:B------:R-:W-:Y:S05]  /*6d80*/  @!P0 BRA `(.L_x_51384) ;  /* 0x0000000000e88947 */ /* 0x000fea0003800000 */
[----:B------:R-:W-:-:S13]  /*6d90*/  ISETP.NE.AND P0, PT, R0, 0x17, PT ;  /* 0x000000170000780c */ /* 0x000fda0003f05270 */
[----:B------:R-:W-:Y:S05]  /*6da0*/  @!P0 BRA `(.L_x_51385) ;  /* 0x0000000000908947 */ /* 0x000fea0003800000 */
[----:B------:R-:W-:-:S13]  /*6db0*/  ISETP.NE.AND P0, PT, R0, 0x18, PT ;  /* 0x000000180000780c */ /* 0x000fda0003f05270 */
[----:B------:R-:W-:Y:S05]  /*6dc0*/  @!P0 BRA `(.L_x_51386) ;  /* 0x0000000000448947 */ /* 0x000fea0003800000 */
.L_x_51362:
        /* <DEDUP_REMOVED lines=16> */
.L_x_51387:
[----:B------:R-:W-:Y:S05]  /*6ed0*/  BRA `(.L_x_51363) ;  /* 0x0000000000a07947 */ /* 0x000fea0003800000 */
.L_x_51386:
        /* <DEDUP_REMOVED lines=13> */
.L_x_51389:
[----:B------:R-:W-:Y:S05]  /*6fb0*/  BSYNC.RECONVERGENT B0 ;  /* 0x0000000000007941 */ /* 0x000fea0003800200 */
.L_x_51388:
[----:B------:R-:W-:-:S05]  /*6fc0*/  LOP3.LUT R3, R0, 0x80, R3, 0xf8, !PT ;  /* 0x0000008000037812 */ /* 0x000fca00078ef803 */
[----:B------:R4:W-:Y:S01]  /*6fd0*/  STG.E.U8 desc[UR36][R8.64], R3 ;  /* 0x0000000308007986 */ /* 0x0009e2000c101124 */
[----:B------:R-:W-:Y:S05]  /*6fe0*/  BRA `(.L_x_51363) ;  /* 0x00000000005c7947 */ /* 0x000fea0003800000 */
.L_x_51385:
        /* <DEDUP_REMOVED lines=12> */
.L_x_51391:
[----:B------:R-:W-:Y:S01]  /*70b0*/  IMAD.MOV.U32 R0, RZ, RZ, 0x7f ;  /* 0x0000007fff007424 */ /* 0x000fe200078e00ff */
[----:B------:R-:W-:-:S04]  /*70c0*/  ISETP.GT.U32.AND P0, PT, R3, 0x7f800000, PT ;  /* 0x7f8000000300780c */ /* 0x000fc80003f04070 */
[----:B------:R-:W-:-:S09]  /*70d0*/  SEL R0, R0, 0x7c, P0 ;  /* 0x0000007c00007807 */ /* 0x000fd20000000000 */
.L_x_51392:
[----:B------:R-:W-:Y:S05]  /*70e0*/  BSYNC.RECONVERGENT B0 ;  /* 0x0000000000007941 */ /* 0x000fea0003800200 */
.L_x_51390:
[----:B------:R-:W-:-:S04]  /*70f0*/  SHF.R.U32.HI R3, RZ, 0x18, R17 ;  /* 0x00000018ff037819 */ /* 0x000fc80000011611 */
[----:B------:R-:W-:-:S05]  /*7100*/  LOP3.LUT R3, R0, 0x80, R3, 0xf8, !PT ;  /* 0x0000008000037812 */ /* 0x000fca00078ef803 */
[----:B------:R3:W-:Y:S01]  /*7110*/  STG.E.U8 desc[UR36][R8.64], R3 ;  /* 0x0000000308007986 */ /* 0x0007e2000c101124 */
[----:B------:R-:W-:Y:S05]  /*7120*/  BRA `(.L_x_51363) ;  /* 0x00000000000c7947 */ /* 0x000fea0003800000 */
.L_x_51384:
[----:B------:R-:W0:Y:S02]  /*7130*/  I2F.S8 R0, R17 ;  /* 0x0000001100007306 */ /* 0x000e240000001400 */
[----:B0-----:R-:W-:-:S05]  /*7140*/  F2FP.BF16.F32.PACK_AB R0, RZ, R0 ;  /* 0x00000000ff00723e */ /* 0x001fca00000010ff */
[----:B------:R0:W-:Y:S02]  /*7150*/  STG.E.U16 desc[UR36][R8.64], R0 ;  /* 0x0000000008007986 */ /* 0x0001e4000c101524 */
.L_x_51363:
[----:B------:R-:W-:-:S07]  /*7160*/  VIADD R25, R25, 0x80 ;  /* 0x0000008019197836 */ /* 0x000fce0000000000 */
.L_x_51322:
[----:B------:R-:W-:Y:S05]  /*7170*/  BSYNC.RECONVERGENT B7 ;  /* 0x0000000000077941 */ /* 0x000fea0003800200 */
.L_x_51283:
        /* <DEDUP_REMOVED lines=21> */
.L_x_51396:
[----:B-1----:R-:W-:Y:S01]  /*72d0*/  STG.E.U8 desc[UR36][R2.64], R18 ;  /* 0x0000001202007986 */ /* 0x002fe2000c101124 */
[----:B------:R-:W-:Y:S05]  /*72e0*/  EXIT ;  /* 0x000000000000794d */ /* 0x000fea0003800000 */
.L_x_51395:
        /* <DEDUP_REMOVED lines=12> */
.L_x_51399:
[----:B-1----:R-:W-:-:S04]  /*73b0*/  LOP3.LUT R18, R18, 0xffff, RZ, 0xc0, !PT ;  /* 0x0000ffff12127812 */ /* 0x002fc800078ec0ff */
[----:B------:R-:W-:-:S05]  /*73c0*/  PRMT R5, R18, 0x8880, RZ ;  /* 0x0000888012057816 */ /* 0x000fca00000000ff */
[----:B------:R-:W-:Y:S01]  /*73d0*/  STG.E desc[UR36][R2.64], R5 ;  /* 0x0000000502007986 */ /* 0x000fe2000c101924 */
[----:B------:R-:W-:Y:S05]  /*73e0*/  EXIT ;  /* 0x000000000000794d */ /* 0x000fea0003800000 */
.L_x_51398:
[----:B-1----:R-:W-:-:S04]  /*73f0*/  PRMT R5, R18, 0x8880, RZ ;  /* 0x0000888012057816 */ /* 0x002fc800000000ff */
[----:B------:R-:W-:-:S05]  /*7400*/  PRMT R5, R5, 0x7710, RZ ;  /* 0x0000771005057816 */ /* 0x000fca00000000ff */
[----:B------:R-:W-:Y:S01]  /*7410*/  STG.E.U16 desc[UR36][R2.64], R5 ;  /* 0x0000000502007986 */ /* 0x000fe2000c101524 */
[----:B------:R-:W-:Y:S05]  /*7420*/  EXIT ;  /* 0x000000000000794d */ /* 0x000fea0003800000 */
.L_x_51394:
        /* <DEDUP_REMOVED lines=9> */
.L_x_51401:
[----:B-1----:R-:W0:Y:S02]  /*74c0*/  I2F.S8 R0, R18 ;  /* 0x0000001200007306 */ /* 0x002e240000001400 */
[----:B0-----:R-:W-:-:S05]  /*74d0*/  F2FP.F16.F32.PACK_AB R0, RZ, R0 ;  /* 0x00000000ff00723e */ /* 0x001fca00000000ff */
[----:B------:R-:W-:Y:S01]  /*74e0*/  STG.E.U16 desc[UR36][R2.64], R0 ;  /* 0x0000000002007986 */ /* 0x000fe2000c101524 */
[----:B------:R-:W-:Y:S05]  /*74f0*/  EXIT ;  /* 0x000000000000794d */ /* 0x000fea0003800000 */
.L_x_51400:
        /* <DEDUP_REMOVED lines=10> */
.L_x_51403:
[----:B-1----:R-:W0:Y:S02]  /*75a0*/  I2F.S8 R18, R18 ;  /* 0x0000001200127306 */ /* 0x002e240000001400 */
[----:B0-----:R-:W-:-:S04]  /*75b0*/  F2FP.F16.F32.PACK_AB R5, RZ, R18 ;  /* 0x00000012ff05723e */ /* 0x001fc800000000ff */
[----:B------:R-:W-:-:S05]  /*75c0*/  PRMT R5, R5, 0x5410, RZ ;  /* 0x0000541005057816 */ /* 0x000fca00000000ff */
[----:B------:R-:W-:Y:S01]  /*75d0*/  STG.E desc[UR36][R2.64], R5 ;  /* 0x0000000502007986 */ /* 0x000fe2000c101924 */
[----:B------:R-:W-:Y:S05]  /*75e0*/  EXIT ;  /* 0x000000000000794d */ /* 0x000fea0003800000 */
.L_x_51402:
[----:B-1----:R-:W-:-:S04]  /*75f0*/  PRMT R4, R18, 0x8880, RZ ;  /* 0x0000888012047816 */ /* 0x002fc800000000ff */
[----:B------:R-:W-:-:S06]  /*7600*/  PRMT R4, R4, 0x7710, RZ ;  /* 0x0000771004047816 */ /* 0x000fcc00000000ff */
[----:B------:R-:W0:Y:S02]  /*7610*/  I2F.F64.S16 R4, R4 ;  /* 0x0000000400047312 */ /* 0x000e240000101c00 */
[----:B0-----:R-:W-:Y:S01]  /*7620*/  STG.E.64 desc[UR36][R2.64], R4 ;  /* 0x0000000402007986 */ /* 0x001fe2000c101b24 */
[----:B------:R-:W-:Y:S05]  /*7630*/  EXIT ;  /* 0x000000000000794d */ /* 0x000fea0003800000 */
.L_x_51393:
        /* <DEDUP_REMOVED lines=14> */
.L_x_51407:
        /* <DEDUP_REMOVED lines=18> */
.L_x_51410:
[----:B------:R-:W-:-:S04]  /*7840*/  SHF.R.U32.HI R5, RZ, 0x18, R5 ;  /* 0x00000018ff057819 */ /* 0x000fc80000011605 */
[----:B------:R-:W-:-:S07]  /*7850*/  LOP3.LUT R0, R0, 0x80, R5, 0xf8, !PT ;  /* 0x0000008000007812 */ /* 0x000fce00078ef805 */
.L_x_51409:
[----:B------:R-:W-:Y:S05]  /*7860*/  BSYNC.RECONVERGENT B0 ;  /* 0x0000000000007941 */ /* 0x000fea0003800200 */
.L_x_51408:
[----:B------:R-:W-:Y:S01]  /*7870*/  STG.E.U8 desc[UR36][R2.64], R0 ;  /* 0x0000000002007986 */ /* 0x000fe2000c101124 */
[----:B------:R-:W-:Y:S05]  /*7880*/  EXIT ;  /* 0x000000000000794d */ /* 0x000fea0003800000 */
.L_x_51406:
        /* <DEDUP_REMOVED lines=18> */
.L_x_51413:
[----:B------:R-:W-:-:S04]  /*79b0*/  SHF.R.U32.HI R5, RZ, 0x18, R5 ;  /* 0x00000018ff057819 */ /* 0x000fc80000011605 */
[----:B------:R-:W-:-:S07]  /*79c0*/  LOP3.LUT R0, R0, 0x80, R5, 0xf8, !PT ;  /* 0x0000008000007812 */ /* 0x000fce00078ef805 */
.L_x_51412:
[----:B------:R-:W-:Y:S05]  /*79d0*/  BSYNC.RECONVERGENT B0 ;  /* 0x0000000000007941 */ /* 0x000fea0003800200 */
.L_x_51411:
[----:B------:R-:W-:Y:S01]  /*79e0*/  STG.E.U8 desc[UR36][R2.64], R0 ;  /* 0x0000000002007986 */ /* 0x000fe2000c101124 */
[----:B------:R-:W-:Y:S05]  /*79f0*/  EXIT ;  /* 0x000000000000794d */ /* 0x000fea0003800000 */
.L_x_51405:
        /* <DEDUP_REMOVED lines=22> */
.L_x_51415:
[----:B-1----:R-:W-:-:S04]  /*7b60*/  LOP3.LUT R18, R18, 0xffff, RZ, 0xc0, !PT ;  /* 0x0000ffff12127812 */ /* 0x002fc800078ec0ff */
[----:B------:R-:W-:-:S05]  /*7b70*/  PRMT R18, R18, 0x8880, RZ ;  /* 0x0000888012127816 */ /* 0x000fca00000000ff */
[----:B------:R-:W-:-:S05]  /*7b80*/  IMAD.MOV.U32 R4, RZ, RZ, R18 ;  /* 0x000000ffff047224 */ /* 0x000fca00078e0012 */
[----:B------:R-:W-:-:S05]  /*7b90*/  SHF.R.S32.HI R5, RZ, 0x1f, R4 ;  /* 0x0000001fff057819 */ /* 0x000fca0000011404 */
[----:B------:R-:W-:Y:S01]  /*7ba0*/  STG.E.64 desc[UR36][R2.64], R4 ;  /* 0x0000000402007986 */ /* 0x000fe2000c101b24 */
[----:B------:R-:W-:Y:S05]  /*7bb0*/  EXIT ;  /* 0x000000000000794d */ /* 0x000fea0003800000 */
.L_x_51414:
[----:B-1----:R-:W-:-:S04]  /*7bc0*/  LOP3.LUT R18, R18, 0xffff, RZ, 0xc0, !PT ;  /* 0x0000ffff12127812 */ /* 0x002fc800078ec0ff */
[----:B------:R-:W-:-:S05]  /*7bd0*/  PRMT R5, R18, 0x8880, RZ ;  /* 0x0000888012057816 */ /* 0x000fca00000000ff */
[----:B------:R-:W-:Y:S01]  /*7be0*/  STG.E desc[UR36][R2.64], R5 ;  /* 0x0000000502007986 */ /* 0x000fe2000c101924 */
[----:B------:R-:W-:Y:S05]  /*7bf0*/  EXIT ;  /* 0x000000000000794d */ /* 0x000fea0003800000 */
.L_x_51404:
        /* <DEDUP_REMOVED lines=10> */
.L_x_51417:
[----:B-1----:R-:W-:Y:S02]  /*7ca0*/  PRMT R4, R18, 0x8880, RZ ;  /* 0x0000888012047816 */ /* 0x002fe400000000ff */
[----:B------:R-:W-:Y:S02]  /*7cb0*/  CS2R R6, SRZ ;  /* 0x0000000000067805 */ /* 0x000fe4000001ff00 */
[----:B------:R-:W-:-:S06]  /*7cc0*/  PRMT R4, R4, 0x7710, RZ ;  /* 0x0000771004047816 */ /* 0x000fcc00000000ff */
[----:B------:R-:W0:Y:S02]  /*7cd0*/  I2F.F64.S16 R4, R4 ;  /* 0x0000000400047312 */ /* 0x000e240000101c00 */
[----:B0-----:R-:W-:Y:S01]  /*7ce0*/  STG.E.128 desc[UR36][R2.64], R4 ;  /* 0x0000000402007986 */ /* 0x001fe2000c101d24 */
[----:B------:R-:W-:Y:S05]  /*7cf0*/  EXIT ;  /* 0x000000000000794d */ /* 0x000fea0003800000 */
.L_x_51416:
[----:B------:R-:W-:-:S13]  /*7d00*/  ISETP.NE.AND P0, PT, R0, 0xf, PT ;  /* 0x0000000f0000780c */ /* 0x000fda0003f05270 */
[----:B------:R-:W-:Y:S05]  /*7d10*/  @!P0 BRA `(.L_x_51418) ;  /* 0x0000000000e88947 */ /* 0x000fea0003800000 */
[----:B------:R-:W-:-:S13]  /*7d20*/  ISETP.NE.AND P0, PT, R0, 0x17, PT ;  /* 0x000000170000780c */ /* 0x000fda0003f05270 */
[----:B------:R-:W-:Y:S05]  /*7d30*/  @!P0 BRA `(.L_x_51419) ;  /* 0x0000000000908947 */ /* 0x000fea0003800000 */
[----:B------:R-:W-:-:S13]  /*7d40*/  ISETP.NE.AND P0, PT, R0, 0x18, PT ;  /* 0x000000180000780c */ /* 0x000fda0003f05270 */
[----:B------:R-:W-:Y:S05]  /*7d50*/  @!P0 BRA `(.L_x_51420) ;  /* 0x0000000000448947 */ /* 0x000fea0003800000 */
.L_x_51397:
        /* <DEDUP_REMOVED lines=16> */
.L_x_51421:
[----:B------:R-:W-:Y:S05]  /*7e60*/  EXIT ;  /* 0x000000000000794d */ /* 0x000fea0003800000 */
.L_x_51420:
        /* <DEDUP_REMOVED lines=13> */
.L_x_51423:
[----:B------:R-:W-:Y:S05]  /*7f40*/  BSYNC.RECONVERGENT B0 ;  /* 0x0000000000007941 */ /* 0x000fea0003800200 */
.L_x_51422:
[----:B------:R-:W-:-:S05]  /*7f50*/  LOP3.LUT R5, R0, 0x80, R5, 0xf8, !PT ;  /* 0x0000008000057812 */ /* 0x000fca00078ef805 */
[----:B------:R-:W-:Y:S01]  /*7f60*/  STG.E.U8 desc[UR36][R2.64], R5 ;  /* 0x0000000502007986 */ /* 0x000fe2000c101124 */
[----:B------:R-:W-:Y:S05]  /*7f70*/  EXIT ;  /* 0x000000000000794d */ /* 0x000fea0003800000 */
.L_x_51419:
        /* <DEDUP_REMOVED lines=12> */
.L_x_51425:
[----:B------:R-:W-:Y:S01]  /*8040*/  IMAD.MOV.U32 R0, RZ, RZ, 0x7f ;  /* 0x0000007fff007424 */ /* 0x000fe200078e00ff */
[----:B------:R-:W-:-:S04]  /*8050*/  ISETP.GT.U32.AND P0, PT, R4, 0x7f800000, PT ;  /* 0x7f8000000400780c */ /* 0x000fc80003f04070 */
[----:B------:R-:W-:-:S09]  /*8060*/  SEL R0, R0, 0x7c, P0 ;  /* 0x0000007c00007807 */ /* 0x000fd20000000000 */
.L_x_51426:
[----:B------:R-:W-:Y:S05]  /*8070*/  BSYNC.RECONVERGENT B0 ;  /* 0x0000000000007941 */ /* 0x000fea0003800200 */
.L_x_51424:
[----:B------:R-:W-:-:S04]  /*8080*/  SHF.R.U32.HI R5, RZ, 0x18, R5 ;  /* 0x00000018ff057819 */ /* 0x000fc80000011605 */
[----:B------:R-:W-:-:S05]  /*8090*/  LOP3.LUT R5, R0, 0x80, R5, 0xf8, !PT ;  /* 0x0000008000057812 */ /* 0x000fca00078ef805 */
[----:B------:R-:W-:Y:S01]  /*80a0*/  STG.E.U8 desc[UR36][R2.64], R5 ;  /* 0x0000000502007986 */ /* 0x000fe2000c101124 */
[----:B------:R-:W-:Y:S05]  /*80b0*/  EXIT ;  /* 0x000000000000794d */ /* 0x000fea0003800000 */
.L_x_51418:
[----:B-1----:R-:W0:Y:S02]  /*80c0*/  I2F.S8 R0, R18 ;  /* 0x0000001200007306 */ /* 0x002e240000001400 */
[----:B0-----:R-:W-:-:S05]  /*80d0*/  F2FP.BF16.F32.PACK_AB R0, RZ, R0 ;  /* 0x00000000ff00723e */ /* 0x001fca00000010ff */
[----:B------:R-:W-:Y:S01]  /*80e0*/  STG.E.U16 desc[UR36][R2.64], R0 ;  /* 0x0000000002007986 */ /* 0x000fe2000c101524 */
[----:B------:R-:W-:Y:S05]  /*80f0*/  EXIT ;  /* 0x000000000000794d */ /* 0x000fea0003800000 */
        .weak           $__internal_92_$__cuda_sm20_rem_s16
        .type           $__internal_92_$__cuda_sm20_rem_s16,@function
        .size           $__internal_92_$__cuda_sm20_rem_s16,(.L_x_54744 - $__internal_92_$__cuda_sm20_rem_s16)
$__internal_92_$__cuda_sm20_rem_s16:
        /* <DEDUP_REMOVED lines=20> */
[----:B0-----:R-:W-:Y:S01]  /*8240*/  LOP3.LUT R8, R7, 0xffff, RZ, 0xc0, !PT ;  /* 0x0000ffff07087812 */ /* 0x001fe200078ec0ff */
[----:B------:R-:W-:-:S04]  /*8250*/  IMAD.MOV.U32 R7, RZ, RZ, 0x0 ;  /* 0x00000000ff077424 */ /* 0x000fc800078e00ff */
[----:B------:R-:W-:-:S05]  /*8260*/  IMAD R8, R8, R10, R11 ;  /* 0x0000000a08087224 */ /* 0x000fca00078e020b */
[----:B------:R-:W-:-:S05]  /*8270*/  LOP3.LUT R5, R5, R8, RZ, 0x3c, !PT ;  /* 0x0000000805057212 */ /* 0x000fca00078e3cff */
[----:B------:R-:W-:Y:S02]  /*8280*/  IMAD.IADD R5, R6, 0x1, R5 ;  /* 0x0000000106057824 */ /* 0x000fe400078e0205 */
[----:B------:R-:W-:Y:S02]  /*8290*/  IMAD.MOV.U32 R6, RZ, RZ, R4 ;  /* 0x000000ffff067224 */ /* 0x000fe400078e0004 */
[----:B------:R-:W-:Y:S02]  /*82a0*/  @!P0 IMAD.MOV.U32 R5, RZ, RZ, -0x1 ;  /* 0xffffffffff058424 */ /* 0x000fe400078e00ff */
[----:B------:R-:W-:Y:S05]  /*82b0*/  RET.REL.NODEC R6 `(_ZN2at6native27unrolled_elementwise_kernelINS0_13BUnaryFunctorIaaaZZZNS0_21remainder_kernel_cudaERNS_18TensorIteratorBaseEENKUlvE_clEvENKUlvE0_clEvEUlaaE_EESt5arrayIPcLm2EELi4E23TrivialOffsetCalculatorILi1EjESD_NS0_6memory12LoadWithCastILi1EEENSE_13StoreWithCastILi1EEEEEviT_T0_T2_T3_T4_T5_) ;  /* 0xffffff7c06507950 */ /* 0x000fea0003c3ffff */
.L_x_51427:
        /* <DEDUP_REMOVED lines=12> */
.L_x_54744:


//--------------------- .text._ZN2at6native18elementwise_kernelILi128ELi4EZNS0_22gpu_kernel_impl_nocastINS0_13BUnaryFunctorIaaaZZZNS0_21remainder_kernel_cudaERNS_18TensorIteratorBaseEENKUlvE_clEvENKUlvE0_clEvEUlaaE_EEEEvS5_RKT_EUliE_EEviT1_ --------------------------
	.section	.text._ZN2at6native18elementwise_kernelILi128ELi4EZNS0_22gpu_kernel_impl_nocastINS0_13BUnaryFunctorIaaaZZZNS0_21remainder_kernel_cudaERNS_18TensorIteratorBaseEENKUlvE_clEvENKUlvE0_clEvEUlaaE_EEEEvS5_RKT_EUliE_EEviT1_,"ax",@progbits
	.align	128
        .global         _ZN2at6native18elementwise_kernelILi128ELi4EZNS0_22gpu_kernel_impl_nocastINS0_13BUnaryFunctorIaaaZZZNS0_21remainder_kernel_cudaERNS_18TensorIteratorBaseEENKUlvE_clEvENKUlvE0_clEvEUlaaE_EEEEvS5_RKT_EUliE_EEviT1_
        .type           _ZN2at6native18elementwise_kernelILi128ELi4EZNS0_22gpu_kernel_impl_nocastINS0_13BUnaryFunctorIaaaZZZNS0_21remainder_kernel_cudaERNS_18TensorIteratorBaseEENKUlvE_clEvENKUlvE0_clEvEUlaaE_EEEEvS5_RKT_EUliE_EEviT1_,@function
        .size           _ZN2at6native18elementwise_kernelILi128ELi4EZNS0_22gpu_kernel_impl_nocastINS0_13BUnaryFunctorIaaaZZZNS0_21remainder_kernel_cudaERNS_18TensorIteratorBaseEENKUlvE_clEvENKUlvE0_clEvEUlaaE_EEEEvS5_RKT_EUliE_EEviT1_,(.L_x_54745 - _ZN2at6native18elementwise_kernelILi128ELi4EZNS0_22gpu_kernel_impl_nocastINS0_13BUnaryFunctorIaaaZZZNS0_21remainder_kernel_cudaERNS_18TensorIteratorBaseEENKUlvE_clEvENKUlvE0_clEvEUlaaE_EEEEvS5_RKT_EUliE_EEviT1_)
        .other          _ZN2at6native18elementwise_kernelILi128ELi4EZNS0_22gpu_kernel_impl_nocastINS0_13BUnaryFunctorIaaaZZZNS0_21remainder_kernel_cudaERNS_18TensorIteratorBaseEENKUlvE_clEvENKUlvE0_clEvEUlaaE_EEEEvS5_RKT_EUliE_EEviT1_,@"STO_CUDA_ENTRY STV_DEFAULT"
_ZN2at6native18elementwise_kernelILi128ELi4EZNS0_22gpu_kernel_impl_nocastINS0_13BUnaryFunctorIaaaZZZNS0_21remainder_kernel_cudaERNS_18TensorIteratorBaseEENKUlvE_clEvENKUlvE0_clEvEUlaaE_EEEEvS5_RKT_EUliE_EEviT1_:
.text._ZN2at6native18elementwise_kernelILi128ELi4EZNS0_22gpu_kernel_impl_nocastINS0_13BUnaryFunctorIaaaZZZNS0_21remainder_kernel_cudaERNS_18TensorIteratorBaseEENKUlvE_clEvENKUlvE0_clEvEUlaaE_EEEEvS5_RKT_EUliE_EEviT1_:
[----:B------:R-:W-:Y:S08]  /*0000*/  LDC R1, c[0x0][0x37c] ;  /* 0x0000df00ff017b82 */ /* 0x000ff00000000800 */
[----:B------:R-:W0:Y:S01]  /*0010*/  LDC R4, c[0x0][0x388] ;  /* 0x0000e200ff047b82 */ /* 0x000e220000000800 */
[----:B------:R-:W1:Y:S01]  /*0020*/  S2R R3, SR_TID.X ;  /* 0x0000000000037919 */ /* 0x000e620000002100 */
[----:B------:R-:W2:Y:S06]  /*0030*/  LDCU.64 UR6, c[0x0][0x358] ;  /* 0x00006b00ff0677ac */ /* 0x000eac0008000a00 */
[----:B------:R-:W3:Y:S08]  /*0040*/  S2UR UR4, SR_CTAID.X ;  /* 0x00000000000479c3 */ /* 0x000ef00000002500 */
[----:B------:R-:W4:Y:S01]  /*0050*/  LDC.U8 R5, c[0x0][0x591] ;  /* 0x00016440ff057b82 */ /* 0x000f220000000000 */
[----:B0-----:R-:W-:Y:S01]  /*0060*/  ISETP.NE.AND P0, PT, R4, RZ, PT ;  /* 0x000000ff0400720c */ /* 0x001fe20003f05270 */
[----:B---3--:R-:W-:-:S06]  /*0070*/  USHF.L.U32 UR4, UR4, 0x9, URZ ;  /* 0x0000000904047899 */ /* 0x008fcc00080006ff */
[----:B-1----:R-:W-:Y:S02]  /*0080*/  LOP3.LUT R3, R3, UR4, RZ, 0xfc, !PT ;  /* 0x0000000403037c12 */ /* 0x002fe4000f8efcff */
[----:B----4-:R-:W-:-:S04]  /*0090*/  PRMT R0, R5, 0x8880, RZ ;  /* 0x0000888005007816 */ /* 0x010fc800000000ff */
[----:B------:R-:W-:Y:S01]  /*00a0*/  PRMT R0, R0, 0x7710, RZ ;  /* 0x0000771000007816 */ /* 0x000fe200000000ff */
[----:B--2---:R-:W-:Y:S06]  /*00b0*/  @P0 BRA `(.L_x_51428) ;  /* 0x0000000400540947 */ /* 0x004fec0003800000 */
[----:B------:R-:W0:Y:S01]  /*00c0*/  LDCU UR4, c[0x0][0x380] ;  /* 0x00007000ff0477ac */ /* 0x000e220008000800 */
[----:B------:R-:W-:Y:S01]  /*00d0*/  BSSY.RECONVERGENT B0, `(.L_x_51429) ;  /* 0x0000013000007945 */ /* 0x000fe20003800200 */
[----:B0-----:R-:W-:-:S13]  /*00e0*/  ISETP.GE.AND P0, PT, R3, UR4, PT ;  /* 0x0000000403007c0c */ /* 0x001fda000bf06270 */
[----:B------:R-:W-:Y:S05]  /*00f0*/  @P0 BRA `(.L_x_51430) ;  /* 0x0000000000400947 */ /* 0x000fea0003800000 */
[----:B------:R-:W0:Y:S02]  /*0100*/  LDC.64 R8, c[0x0][0x588] ;  /* 0x00016200ff087b82 */ /* 0x000e240000000a00 */
[----:B0-----:R0:W5:Y:S01]  /*0110*/  LDG.E.S8 R8, desc[UR6][R8.64] ;  /* 0x0000000608087981 */ /* 0x001162000c1e1300 */
[----:B------:R-:W-:Y:S02]  /*0120*/  PRMT R5, R5, 0x8880, RZ ;  /* 0x0000888005057816 */ /* 0x000fe400000000ff */
[----:B------:R-:W-:-:S07]  /*0130*/  MOV R10, 0x150 ;  /* 0x00000150000a7802 */ /* 0x000fce0000000f00 */
[----:B0----5:R-:W-:Y:S05]  /*0140*/  CALL.REL.NOINC `($__internal_93_$__cuda_sm20_rem_s16) ;  /* 0x0000005400607944 */ /* 0x021fea0003c00000 */
        /* <DEDUP_REMOVED lines=11> */
.L_x_51430:
[----:B------:R-:W-:Y:S05]  /*0200*/  BSYNC.RECONVERGENT B0 ;  /* 0x0000000000007941 */ /* 0x000fea0003800200 */
.L_x_51429:
[----:B------:R-:W1:Y:S01]  /*0210*/  LDCU UR4, c[0x0][0x380] ;  /* 0x00007000ff0477ac */ /* 0x000e620008000800 */
[----:B------:R-:W-:Y:S01]  /*0220*/  BSSY.RECONVERGENT B0, `(.L_x_51431) ;  /* 0x0000014000007945 */ /* 0x000fe20003800200 */
[----:B-1----:R-:W-:-:S13]  /*0230*/  ISETP.GE.AND P0, PT, R3, UR4, PT ;  /* 0x0000000403007c0c */ /* 0x002fda000bf06270 */
[----:B------:R-:W-:Y:S05]  /*0240*/  @P0 BRA `(.L_x_51432) ;  /* 0x0000000000440947 */ /* 0x000fea0003800000 */
[----:B------:R-:W1:Y:S02]  /*0250*/  LDC.64 R8, c[0x0][0x588] ;  /* 0x00016200ff087b82 */ /* 0x000e640000000a00 */
[----:B-1----:R1:W5:Y:S01]  /*0260*/  LDG.E.S8 R8, desc[UR6][R8.64] ;  /* 0x0000000608087981 */ /* 0x002362000c1e1300 */
[----:B------:R-:W0:Y:S01]  /*0270*/  LDCU.S8 UR4, c[0x0][0x591] ;  /* 0x0000b220ff0477ac */ /* 0x000e220008000200 */
[----:B------:R-:W-:Y:S01]  /*0280*/  MOV R10, 0x2b0 ;  /* 0x000002b0000a7802 */ /* 0x000fe20000000f00 */
[----:B01----:R-:W-:-:S07]  /*0290*/  IMAD.U32 R5, RZ, RZ, UR4 ;  /* 0x00000004ff057e24 */ /* 0x003fce000f8e00ff */
[----:B-----5:R-:W-:Y:S05]  /*02a0*/  CALL.REL.NOINC `($__internal_93_$__cuda_sm20_rem_s16) ;  /* 0x0000005400087944 */ /* 0x020fea0003c00000 */
        /* <DEDUP_REMOVED lines=11> */
.L_x_51432:
[----:B------:R-:W-:Y:S05]  /*0360*/  BSYNC.RECONVERGENT B0 ;  /* 0x0000000000007941 */ /* 0x000fea0003800200 */
.L_x_51431:
[----:B------:R-:W2:Y:S01]  /*0370*/  LDCU UR4, c[0x0][0x380] ;  /* 0x00007000ff0477ac */ /* 0x000ea20008000800 */
[----:B------:R-:W-:Y:S01]  /*0380*/  BSSY.RECONVERGENT B0, `(.L_x_51433) ;  /* 0x0000014000007945 */ /* 0x000fe20003800200 */
[----:B--2---:R-:W-:-:S13]  /*0390*/  ISETP.GE.AND P0, PT, R3, UR4, PT ;  /* 0x0000000403007c0c */ /* 0x004fda000bf06270 */
[----:B------:R-:W-:Y:S05]  /*03a0*/  @P0 BRA `(.L_x_51434) ;  /* 0x0000000000440947 */ /* 0x000fea0003800000 */
[----:B------:R-:W2:Y:S02]  /*03b0*/  LDC.64 R8, c[0x0][0x588] ;  /* 0x00016200ff087b82 */ /* 0x000ea40000000a00 */
[----:B--2---:R2:W5:Y:S01]  /*03c0*/  LDG.E.S8 R8, desc[UR6][R8.64] ;  /* 0x0000000608087981 */ /* 0x004562000c1e1300 */
[----:B------:R-:W0:Y:S01]  /*03d0*/  LDCU.S8 UR4, c[0x0][0x591] ;  /* 0x0000b220ff0477ac */ /* 0x000e220008000200 */
[----:B------:R-:W-:Y:S01]  /*03e0*/  MOV R10, 0x410 ;  /* 0x00000410000a7802 */ /* 0x000fe20000000f00 */
[----:B012---:R-:W-:-:S07]  /*03f0*/  IMAD.U32 R5, RZ, RZ, UR4 ;  /* 0x00000004ff057e24 */ /* 0x007fce000f8e00ff */
        /* <DEDUP_REMOVED lines=12> */
.L_x_51434:
[----:B------:R-:W-:Y:S05]  /*04c0*/  BSYNC.RECONVERGENT B0 ;  /* 0x0000000000007941 */ /* 0x000fea0003800200 */
.L_x_51433:
        /* <DEDUP_REMOVED lines=8> */
[----:B-----5:R-:W-:Y:S05]  /*0550*/  CALL.REL.NOINC `($__internal_93_$__cuda_sm20_rem_s16) ;  /* 0x00000050005c7944 */ /* 0x020fea0003c00000 */
[----:B------:R-:W-:Y:S02]  /*0560*/  LOP3.LUT R2, R0, R5, RZ, 0x3c, !PT ;  /* 0x0000000500027212 */ /* 0x000fe400078e3cff */
[----:B------:R-:W-:Y:S02]  /*0570*/  PRMT R4, R5, 0x9910, RZ ;  /* 0x0000991005047816 */ /* 0x000fe400000000ff */
[----:B------:R-:W-:Y:S02]  /*0580*/  PRMT R6, R2, 0x8880, RZ ;  /* 0x0000888002067816 */ /* 0x000fe400000000ff */
[----:B------:R-:W0:Y:S01]  /*0590*/  LDC.64 R2, c[0x0][0x580] ;  /* 0x00016000ff027b82 */ /* 0x000e220000000a00 */
[----:B------:R-:W-:Y:S02]  /*05a0*/  ISETP.NE.AND P0, PT, R4, RZ, PT ;  /* 0x000000ff0400720c */ /* 0x000fe40003f05270 */
[----:B------:R-:W-:-:S04]  /*05b0*/  ISETP.GT.AND P1, PT, R6, -0x1, PT ;  /* 0xffffffff0600780c */ /* 0x000fc80003f24270 */
[----:B------:R-:W-:-:S04]  /*05c0*/  SEL R0, R0, RZ, !P1 ;  /* 0x000000ff00007207 */ /* 0x000fc80004800000 */
[----:B------:R-:W-:-:S04]  /*05d0*/  SEL R0, R0, RZ, P0 ;  /* 0x000000ff00007207 */ /* 0x000fc80000000000 */
[----:B------:R-:W-:-:S05]  /*05e0*/  IADD3 R5, PT, PT, R0, R5, RZ ;  /* 0x0000000500057210 */ /* 0x000fca0007ffe0ff */
[----:B0-----:R-:W-:Y:S01]  /*05f0*/  STG.E.U8 desc[UR6][R2.64], R5 ;  /* 0x0000000502007986 */ /* 0x001fe2000c101106 */
[----:B------:R-:W-:Y:S05]  /*0600*/  EXIT ;  /* 0x000000000000794d */ /* 0x000fea0003800000 */
.L_x_51428:
        /* <DEDUP_REMOVED lines=305> */
.L_x_51437:
[----:B------:R-:W0:Y:S02]  /*1920*/  LDCU.128 UR8, c[0x0][0x580] ;  /* 0x0000b000ff0877ac */ /* 0x000e240008000c00 */
[----:B0-----:R-:W-:-:S04]  /*1930*/  IADD3 R8, P0, PT, R6, UR10, RZ ;  /* 0x0000000a06087c10 */ /* 0x001fc8000ff1e0ff */
[----:B------:R-:W-:-:S05]  /*1940*/  IADD3.X R9, PT, PT, RZ, UR11, RZ, P0, !PT ;  /* 0x0000000bff097c10 */ /* 0x000fca00087fe4ff */
[----:B------:R0:W5:Y:S01]  /*1950*/  LDG.E.S8 R8, desc[UR6][R8.64] ;  /* 0x0000000608087981 */ /* 0x000162000c1e1300 */
[----:B------:R-:W-:Y:S02]  /*1960*/  IADD3 R6, P0, PT, R7, UR8, RZ ;  /* 0x0000000807067c10 */ /* 0x000fe4000ff1e0ff */
[----:B------:R-:W-:Y:S02]  /*1970*/  PRMT R5, R5, 0x8880, RZ ;  /* 0x0000888005057816 */ /* 0x000fe400000000ff */
[----:B------:R-:W-:Y:S02]  /*1980*/  IADD3.X R7, PT, PT, RZ, UR9, RZ, P0, !PT ;  /* 0x00000009ff077c10 */ /* 0x000fe400087fe4ff */
[----:B------:R-:W-:-:S07]  /*1990*/  MOV R10, 0x19b0 ;  /* 0x000019b0000a7802 */ /* 0x000fce0000000f00 */
[----:B0----5:R-:W-:Y:S05]  /*19a0*/  CALL.REL.NOINC `($__internal_93_$__cuda_sm20_rem_s16) ;  /* 0x0000003c00487944 */ /* 0x021fea0003c00000 */
[----:B------:R-:W-:Y:S02]  /*19b0*/  LOP3.LUT R8, R0, R5, RZ, 0x3c, !PT ;  /* 0x0000000500087212 */ /* 0x000fe400078e3cff */
[----:B------:R-:W-:Y:S02]  /*19c0*/  IADD3 R3, PT, PT, R3, 0x80, RZ ;  /* 0x0000008003037810 */ /* 0x000fe40007ffe0ff */
[----:B------:R-:W-:Y:S02]  /*19d0*/  PRMT R9, R8, 0x8880, RZ ;  /* 0x0000888008097816 */ /* 0x000fe400000000ff */
[----:B------:R-:W-:Y:S02]  /*19e0*/  PRMT R8, R5, 0x9910, RZ ;  /* 0x0000991005087816 */ /* 0x000fe400000000ff */
[----:B------:R-:W-:Y:S02]  /*19f0*/  ISETP.GT.AND P1, PT, R9, -0x1, PT ;  /* 0xffffffff0900780c */ /* 0x000fe40003f24270 */
[----:B------:R-:W-:-:S02]  /*1a00*/  ISETP.NE.AND P0, PT, R8, RZ, PT ;  /* 0x000000ff0800720c */ /* 0x000fc40003f05270 */
[----:B------:R-:W-:-:S04]  /*1a10*/  SEL R8, R0, RZ, !P1 ;  /* 0x000000ff00087207 */ /* 0x000fc80004800000 */
[----:B------:R-:W-:-:S05]  /*1a20*/  SEL R8, R8, RZ, P0 ;  /* 0x000000ff08087207 */ /* 0x000fca0000000000 */
[----:B------:R-:W-:-:S05]  /*1a30*/  IMAD.IADD R5, R8, 0x1, R5 ;  /* 0x0000000108057824 */ /* 0x000fca00078e0205 */
[----:B------:R0:W-:Y:S02]  /*1a40*/  STG.E.U8 desc[UR6][R6.64], R5 ;  /* 0x0000000506007986 */ /* 0x0001e4000c101106 */
.L_x_51436:
[----:B------:R-:W-:Y:S05]  /*1a50*/  BSYNC.RECONVERGENT B0 ;  /* 0x0000000000007941 */ /* 0x000fea0003800200 */
.L_x_51435:
[----:B------:R-:W1:Y:S01]  /*1a60*/  LDCU UR4, c[0x0][0x380] ;  /* 0x00007000ff0477ac */ /* 0x000e620008000800 */
[----:B------:R-:W-:Y:S01]  /*1a70*/  BSSY.RECONVERGENT B0, `(.L_x_51438) ;  /* 0x0000141000007945 */ /* 0x000fe20003800200 */
[----:B-1----:R-:W-:-:S13]  /*1a80*/  ISETP.GE.AND P0, PT, R3, UR4, PT ;  /* 0x0000000403007c0c */ /* 0x002fda000bf06270 */
[----:B------:R-:W-:Y:S05]  /*1a90*/  @P0 BRA `(.L_x_51439) ;  /* 0x0000001000f80947 */ /* 0x000fea0003800000 */
[----:B------:R-:W1:Y:S01]  /*1aa0*/  LDCU.64 UR4, c[0x0][0x390] ;  /* 0x00007200ff0477ac */ /* 0x000e620008000a00 */
[----:B0-----:R-:W-:Y:S02]  /*1ab0*/  MOV R6, RZ ;  /* 0x000000ff00067202 */ /* 0x001fe40000000f00 */
        /* <DEDUP_REMOVED lines=296> */
.L_x_51440:
        /* <DEDUP_REMOVED lines=9> */
[----:B-----5:R-:W-:Y:S05]  /*2dd0*/  CALL.REL.NOINC `($__internal_93_$__cuda_sm20_rem_s16) ;  /* 0x00000028003c7944 */ /* 0x020fea0003c00000 */
        /* <DEDUP_REMOVED lines=10> */
.L_x_51439:
[----:B------:R-:W-:Y:S05]  /*2e80*/  BSYNC.RECONVERGENT B0 ;  /* 0x0000000000007941 */ /* 0x000fea0003800200 */
.L_x_51438:
[----:B------:R-:W2:Y:S01]  /*2e90*/  LDCU UR4, c[0x0][0x380] ;  /* 0x00007000ff0477ac */ /* 0x000ea20008000800 */
[----:B------:R-:W-:Y:S01]  /*2ea0*/  BSSY.RECONVERGENT B0, `(.L_x_51441) ;  /* 0x0000141000007945 */ /* 0x000fe20003800200 */
[----:B--2---:R-:W-:-:S13]  /*2eb0*/  ISETP.GE.AND P0, PT, R3, UR4, PT ;  /* 0x0000000403007c0c */ /* 0x004fda000bf06270 */
[----:B------:R-:W-:Y:S05]  /*2ec0*/  @P0 BRA `(.L_x_51442) ;  /* 0x0000001000f80947 */ /* 0x000fea0003800000 */
[----:B------:R-:W2:Y:S01]  /*2ed0*/  LDCU.64 UR4, c[0x0][0x390] ;  /* 0x00007200ff0477ac */ /* 0x000ea20008000a00 */
[----:B01----:R-:W-:Y:S02]  /*2ee0*/  MOV R6, RZ ;  /* 0x000000ff00067202 */ /* 0x003fe40000000f00 */
        /* <DEDUP_REMOVED lines=296> */
.L_x_51443:
        /* <DEDUP_REMOVED lines=20> */
.L_x_51442:
[----:B------:R-:W-:Y:S05]  /*42b0*/  BSYNC.RECONVERGENT B0 ;  /* 0x0000000000007941 */ /* 0x000fea0003800200 */
.L_x_51441:
        /* <DEDUP_REMOVED lines=301> */
.L_x_51444:
        /* <DEDUP_REMOVED lines=10> */
[----:B------:R-:W-:-:S04]  /*5630*/  LOP3.LUT R4, R0, R5, RZ, 0x3c, !PT ;  /* 0x0000000500047212 */ /* 0x000fc800078e3cff */
[----:B------:R-:W-:Y:S02]  /*5640*/  PRMT R6, R4, 0x8880, RZ ;  /* 0x0000888004067816 */ /* 0x000fe400000000ff */
[----:B------:R-:W-:Y:S02]  /*5650*/  PRMT R4, R5, 0x9910, RZ ;  /* 0x0000991005047816 */ /* 0x000fe400000000ff */
[----:B------:R-:W-:Y:S02]  /*5660*/  ISETP.GT.AND P1, PT, R6, -0x1, PT ;  /* 0xffffffff0600780c */ /* 0x000fe40003f24270 */
[----:B------:R-:W-:Y:S02]  /*5670*/  ISETP.NE.AND P0, PT, R4, RZ, PT ;  /* 0x000000ff0400720c */ /* 0x000fe40003f05270 */
[----:B------:R-:W-:-:S04]  /*5680*/  SEL R0, R0, RZ, !P1 ;  /* 0x000000ff00007207 */ /* 0x000fc80004800000 */
[----:B------:R-:W-:-:S05]  /*5690*/  SEL R0, R0, RZ, P0 ;  /* 0x000000ff00007207 */ /* 0x000fca0000000000 */
[----:B------:R-:W-:-:S05]  /*56a0*/  IMAD.IADD R5, R0, 0x1, R5 ;  /* 0x0000000100057824 */ /* 0x000fca00078e0205 */
[----:B------:R-:W-:Y:S01]  /*56b0*/  STG.E.U8 desc[UR6][R2.64], R5 ;  /* 0x0000000502007986 */ /* 0x000fe2000c101106 */
[----:B------:R-:W-:Y:S05]  /*56c0*/  EXIT ;  /* 0x000000000000794d */ /* 0x000fea0003800000 */
        .weak           $__internal_93_$__cuda_sm20_rem_s16
        .type           $__internal_93_$__cuda_sm20_rem_s16,@function
        .size           $__internal_93_$__cuda_sm20_rem_s16,(.L_x_54745 - $__internal_93_$__cuda_sm20_rem_s16)
$__internal_93_$__cuda_sm20_rem_s16:
        /* <DEDUP_REMOVED lines=13> */
[----:B0-----:R-:W-:-:S05]  /*57a0*/  FMUL R12, R12, R11 ;  /* 0x0000000b0c0c7220 */ /* 0x001fca0000400000 */
[----:B------:R-:W-:-:S05]  /*57b0*/  IADD3 R12, PT, PT, R12, 0x2, RZ ;  /* 0x000000020c0c7810 */ /* 0x000fca0007ffe0ff */
[----:B------:R-:W-:Y:S01]  /*57c0*/  FMUL.RZ R9, R9, R12 ;  /* 0x0000000c09097220 */ /* 0x000fe2000040c000 */
[----:B------:R-:W-:-:S04]  /*57d0*/  IABS R12, R5 ;  /* 0x00000005000c7213 */ /* 0x000fc80000000000 */
[----:B------:R-:W-:Y:S01]  /*57e0*/  IADD3 R12, PT, PT, RZ, -R12, RZ ;  /* 0x8000000cff0c7210 */ /* 0x000fe20007ffe0ff */
[----:B------:R-:W0:Y:S02]  /*57f0*/  F2I.U32.TRUNC.NTZ R9, R9 ;  /* 0x0000000900097305 */ /* 0x000e24000020f000 */
[----:B0-----:R-:W-:-:S05]  /*5800*/  LOP3.LUT R11, R9, 0xffff, RZ, 0xc0, !PT ;  /* 0x0000ffff090b7812 */ /* 0x001fca00078ec0ff */
[----:B------:R-:W-:Y:S02]  /*5810*/  IMAD R11, R11, R12, R14 ;  /* 0x0000000c0b0b7224 */ /* 0x000fe400078e020e */
[----:B------:R-:W-:-:S05]  /*5820*/  IMAD.MOV R12, RZ, RZ, -R8 ;  /* 0x000000ffff0c7224 */ /* 0x000fca00078e0a08 */
[----:B------:R-:W-:-:S04]  /*5830*/  LOP3.LUT R11, R12, R11, RZ, 0x3c, !PT ;  /* 0x0000000b0c0b7212 */ /* 0x000fc800078e3cff */
[----:B------:R-:W-:Y:S01]  /*5840*/  IADD3 R5, PT, PT, R8, R11, RZ ;  /* 0x0000000b08057210 */ /* 0x000fe20007ffe0ff */
[----:B------:R-:W-:Y:S01]  /*5850*/  HFMA2 R11, -RZ, RZ, 0, 0 ;  /* 0x00000000ff0b7431 */ /* 0x000fe200000001ff */
[----:B------:R-:W-:-:S03]  /*5860*/  @!P0 MOV R5, 0xffffffff ;  /* 0xffffffff00058802 */ /* 0x000fc60000000f00 */
[----:B------:R-:W-:Y:S05]  /*5870*/  RET.REL.NODEC R10 `(_ZN2at6native18elementwise_kernelILi128ELi4EZNS0_22gpu_kernel_impl_nocastINS0_13BUnaryFunctorIaaaZZZNS0_21remainder_kernel_cudaERNS_18TensorIteratorBaseEENKUlvE_clEvENKUlvE0_clEvEUlaaE_EEEEvS5_RKT_EUliE_EEviT1_) ;  /* 0xffffffa40ae07950 */ /* 0x000fea0003c3ffff */
.L_x_51445:
        /* <DEDUP_REMOVED lines=16> */
.L_x_54745:


//--------------------- .text._ZN2at6native27unrolled_elementwise_kernelINS0_13BUnaryFunctorIaaaZZZNS0_21remainder_kernel_cudaERNS_18TensorIteratorBaseEENKUlvE_clEvENKUlvE0_clEvEUlaaE_EESt5arrayIPcLm2EELi4E23TrivialOffsetCalculatorILi1EjESD_NS0_6memory15LoadWithoutCastENSE_16StoreWithoutCastEEEviT_T0_T2_T3_T4_T5_ --------------------------
	.section	.text._ZN2at6native27unrolled_elementwise_kernelINS0_13BUnaryFunctorIaaaZZZNS0_21remainder_kernel_cudaERNS_18TensorIteratorBaseEENKUlvE_clEvENKUlvE0_clEvEUlaaE_EESt5arrayIPcLm2EELi4E23TrivialOffsetCalculatorILi1EjESD_NS0_6memory15LoadWithoutCastENSE_16StoreWithoutCastEEEviT_T0_T2_T3_T4_T5_,"ax",@progbits
	.align	128
        .global         _ZN2at6native27unrolled_elementwise_kernelINS0_13BUnaryFunctorIaaaZZZNS0_21remainder_kernel_cudaERNS_18TensorIteratorBaseEENKUlvE_clEvENKUlvE0_clEvEUlaaE_EESt5arrayIPcLm2EELi4E23TrivialOffsetCalculatorILi1EjESD_NS0_6memory15LoadWithoutCastENSE_16StoreWithoutCastEEEviT_T0_T2_T3_T4_T5_
        .type           _ZN2at6native27unrolled_elementwise_kernelINS0_13BUnaryFunctorIaaaZZZNS0_21remainder_kernel_cudaERNS_18TensorIteratorBaseEENKUlvE_clEvENKUlvE0_clEvEUlaaE_EESt5arrayIPcLm2EELi4E23TrivialOffsetCalculatorILi1EjESD_NS0_6memory15LoadWithoutCastENSE_16StoreWithoutCastEEEviT_T0_T2_T3_T4_T5_,@function
        .size           _ZN2at6native27unrolled_elementwise_kernelINS0_13BUnaryFunctorIaaaZZZNS0_21remainder_kernel_cudaERNS_18TensorIteratorBaseEENKUlvE_clEvENKUlvE0_clEvEUlaaE_EESt5arrayIPcLm2EELi4E23TrivialOffsetCalculatorILi1EjESD_NS0_6memory15LoadWithoutCastENSE_16StoreWithoutCastEEEviT_T0_T2_T3_T4_T5_,(.L_x_54746 - _ZN2at6native27unrolled_elementwise_kernelINS0_13BUnaryFunctorIaaaZZZNS0_21remainder_kernel_cudaERNS_18TensorIteratorBaseEENKUlvE_clEvENKUlvE0_clEvEUlaaE_EESt5arrayIPcLm2EELi4E23TrivialOffsetCalculatorILi1EjESD_NS0_6memory15LoadWithoutCastENSE_16StoreWithoutCastEEEviT_T0_T2_T3_T4_T5_)
        .other          _ZN2at6native27unrolled_elementwise_kernelINS0_13BUnaryFunctorIaaaZZZNS0_21remainder_kernel_cudaERNS_18TensorIteratorBaseEENKUlvE_clEvENKUlvE0_clEvEUlaaE_EESt5arrayIPcLm2EELi4E23TrivialOffsetCalculatorILi1EjESD_NS0_6memory15LoadWithoutCastENSE_16StoreWithoutCastEEEviT_T0_T2_T3_T4_T5_,@"STO_CUDA_ENTRY STV_DEFAULT"
_ZN2at6native27unrolled_elementwise_kernelINS0_13BUnaryFunctorIaaaZZZNS0_21remainder_kernel_cudaERNS_18TensorIteratorBaseEENKUlvE_clEvENKUlvE0_clEvEUlaaE_EESt5arrayIPcLm2EELi4E23TrivialOffsetCalculatorILi1EjESD_NS0_6memory15LoadWithoutCastENSE_16StoreWithoutCastEEEviT_T0_T2_T3_T4_T5_:
.text._ZN2at6native27unrolled_elementwise_kernelINS0_13BUnaryFunctorIaaaZZZNS0_21remainder_kernel_cudaERNS_18TensorIteratorBaseEENKUlvE_clEvENKUlvE0_clEvEUlaaE_EESt5arrayIPcLm2EELi4E23TrivialOffsetCalculatorILi1EjESD_NS0_6memory15LoadWithoutCastENSE_16StoreWithoutCastEEEviT_T0_T2_T3_T4_T5_:
        /* <DEDUP_REMOVED lines=16> */
[----:B0-----:R-:W-:Y:S02]  /*0100*/  @!P3 IADD3 R12, P4, PT, R13, R16, RZ ;  /* 0x000000100d0cb210 */ /* 0x001fe40007f9e0ff */
[----:B------:R-:W-:-:S03]  /*0110*/  PRMT R16, RZ, 0x7610, R16 ;  /* 0x00007610ff107816 */ /* 0x000fc60000000010 */
[----:B------:R-:W-:-:S05]  /*0120*/  @!P3 IMAD.X R13, RZ, RZ, R17, P4 ;  /* 0x000000ffff0db224 */ /* 0x000fca00020e0611 */
[----:B-1----:R0:W5:Y:S01]  /*0130*/  @!P3 LDG.E.S8 R16, desc[UR4][R12.64] ;  /* 0x000000040c10b981 */ /* 0x002162000c1e1300 */
[----:B------:R-:W-:Y:S01]  /*0140*/  @!P1 IMAD R19, R0, 0x200, R11 ;  /* 0x0000020000139824 */ /* 0x000fe200078e020b */
[----:B------:R-:W1:Y:S01]  /*0150*/  @!P1 LDC.64 R8, c[0x0][0x390] ;  /* 0x0000e400ff089b82 */ /* 0x000e620000000a00 */
[----:B------:R-:W-:Y:S01]  /*0160*/  @!P1 VIADD R11, R11, 0x80 ;  /* 0x000000800b0b9836 */ /* 0x000fe20000000000 */
[----:B--2---:R-:W-:-:S04]  /*0170*/  @!P2 IADD3 R4, P5, PT, R15, R4, RZ ;  /* 0x000000040f04a210 */ /* 0x004fc80007fbe0ff */
[----:B------:R-:W-:-:S13]  /*0180*/  ISETP.GE.AND P0, PT, R11, R2, PT ;  /* 0x000000020b00720c */ /* 0x000fda0003f06270 */
[----:B------:R-:W2:Y:S01]  /*0190*/  @!P0 LDC.64 R6, c[0x0][0x390] ;  /* 0x0000e400ff068b82 */ /* 0x000ea20000000a00 */
[----:B------:R-:W-:Y:S01]  /*01a0*/  @!P0 IMAD R15, R0, 0x200, R11 ;  /* 0x00000200000f8824 */ /* 0x000fe200078e020b */
[----:B-1----:R-:W-:Y:S01]  /*01b0*/  @!P1 IADD3 R8, P4, PT, R19, R8, RZ ;  /* 0x0000000813089210 */ /* 0x002fe20007f9e0ff */
        /* <DEDUP_REMOVED lines=8> */
[----:B------:R-:W-:Y:S01]  /*0240*/  PRMT R6, RZ, 0x7610, R6 ;  /* 0x00007610ff067816 */ /* 0x000fe20000000006 */
[----:B------:R-:W1:Y:S05]  /*0250*/  LDC.U8 R11, c[0x0][0x385] ;  /* 0x0000e140ff0b7b82 */ /* 0x000e6a0000000000 */
[----:B------:R0:W5:Y:S01]  /*0260*/  @!P0 LDG.E.S8 R6, desc[UR4][R14.64] ;  /* 0x000000040e068981 */ /* 0x000162000c1e1300 */
[----:B------:R-:W-:Y:S01]  /*0270*/  ISETP.GE.AND P0, PT, R3, R2, PT ;  /* 0x000000020300720c */ /* 0x000fe20003f06270 */
[----:B------:R-:W-:-:S12]  /*0280*/  BSSY.RECONVERGENT B0, `(.L_x_51446) ;  /* 0x000000e000007945 */ /* 0x000fd80003800200 */
[----:B0-----:R-:W-:Y:S05]  /*0290*/  @P0 BRA `(.L_x_51447) ;  /* 0x0000000000300947 */ /* 0x001fea0003800000 */
[----:B-----5:R-:W-:Y:S02]  /*02a0*/  PRMT R14, R16, 0x9910, RZ ;  /* 0x00009910100e7816 */ /* 0x020fe400000000ff */
[----:B-1----:R-:W-:Y:S02]  /*02b0*/  PRMT R13, R11, 0x8880, RZ ;  /* 0x000088800b0d7816 */ /* 0x002fe400000000ff */
[----:B------:R-:W-:-:S07]  /*02c0*/  MOV R12, 0x2e0 ;  /* 0x000002e0000c7802 */ /* 0x000fce0000000f00 */
[----:B------:R-:W-:Y:S05]  /*02d0*/  CALL.REL.NOINC `($__internal_94_$__cuda_sm20_rem_s16) ;  /* 0x0000000400847944 */ /* 0x000fea0003c00000 */
        /* <DEDUP_REMOVED lines=8> */
.L_x_51447:
[----:B------:R-:W-:Y:S05]  /*0360*/  BSYNC.RECONVERGENT B0 ;  /* 0x0000000000007941 */ /* 0x000fea0003800200 */
.L_x_51446:
[----:B------:R-:W-:Y:S01]  /*0370*/  VIADD R9, R3, 0x80 ;  /* 0x0000008003097836 */ /* 0x000fe20000000000 */
[----:B------:R-:W-:Y:S04]  /*0380*/  BSSY.RECONVERGENT B0, `(.L_x_51448) ;  /* 0x000000f000007945 */ /* 0x000fe80003800200 */
[----:B------:R-:W-:-:S13]  /*0390*/  ISETP.GE.AND P0, PT, R9, R2, PT ;  /* 0x000000020900720c */ /* 0x000fda0003f06270 */
[----:B------:R-:W-:Y:S05]  /*03a0*/  @P0 BRA `(.L_x_51449) ;  /* 0x0000000000300947 */ /* 0x000fea0003800000 */
        /* <DEDUP_REMOVED lines=12> */
.L_x_51449:
[----:B------:R-:W-:Y:S05]  /*0470*/  BSYNC.RECONVERGENT B0 ;  /* 0x0000000000007941 */ /* 0x000fea0003800200 */
.L_x_51448:
        /* <DEDUP_REMOVED lines=16> */
.L_x_51451:
[----:B------:R-:W-:Y:S05]  /*0580*/  BSYNC.RECONVERGENT B0 ;  /* 0x0000000000007941 */ /* 0x000fea0003800200 */
.L_x_51450:
[----:B-----5:R-:W-:Y:S01]  /*0590*/  VIADD R7, R3, 0x180 ;  /* 0x0000018003077836 */ /* 0x020fe20000000000 */
[----:B------:R-:W-:Y:S04]  /*05a0*/  BSSY.RECONVERGENT B0, `(.L_x_51452) ;  /* 0x000000f000007945 */ /* 0x000fe80003800200 */
[----:B------:R-:W-:-:S13]  /*05b0*/  ISETP.GE.AND P0, PT, R7, R2, PT ;  /* 0x000000020700720c */ /* 0x000fda0003f06270 */
[----:B------:R-:W-:Y:S05]  /*05c0*/  @P0 BRA `(.L_x_51453) ;  /* 0x0000000000300947 */ /* 0x000fea0003800000 */
[----:B------:R-:W-:Y:S02]  /*05d0*/  PRMT R14, R6, 0x9910, RZ ;  /* 0x00009910060e7816 */ /* 0x000fe400000000ff */
        /* <DEDUP_REMOVED lines=11> */
.L_x_51453:
[----:B------:R-:W-:Y:S05]  /*0690*/  BSYNC.RECONVERGENT B0 ;  /* 0x0000000000007941 */ /* 0x000fea0003800200 */
.L_x_51452:
        /* <DEDUP_REMOVED lines=13> */
[----:B------:R-:W2:Y:S01]  /*0770*/  LDCU.64 UR6, c[0x0][0x388] ;  /* 0x00007100ff0677ac */ /* 0x000ea20008000a00 */
[----:B0-----:R-:W-:Y:S02]  /*0780*/  IMAD R6, R0, 0x200, R3 ;  /* 0x0000020000067824 */ /* 0x001fe400078e0203 */
[----:B------:R-:W-:-:S03]  /*0790*/  VIADD R3, R3, 0x80 ;  /* 0x0000008003037836 */ /* 0x000fc60000000000 */
[----:B--2---:R-:W-:-:S05]  /*07a0*/  IADD3 R6, P0, PT, R6, UR6, RZ ;  /* 0x0000000606067c10 */ /* 0x004fca000ff1e0ff */
[----:B------:R-:W-:-:S05]  /*07b0*/  IMAD.X R7, RZ, RZ, UR7, P0 ;  /* 0x00000007ff077e24 */ /* 0x000fca00080e06ff */
[----:B------:R0:W-:Y:S03]  /*07c0*/  STG.E.U8 desc[UR4][R6.64], R4 ;  /* 0x0000000406007986 */ /* 0x0001e6000c101104 */
.L_x_51456:
[----:B------:R-:W-:Y:S05]  /*07d0*/  BSYNC.RELIABLE B1 ;  /* 0x0000000000017941 */ /* 0x000fea0003800100 */
.L_x_51455:
[----:B------:R-:W-:-:S13]  /*07e0*/  ISETP.GE.AND P0, PT, R3, R2, PT ;  /* 0x000000020300720c */ /* 0x000fda0003f06270 */
[----:B------:R-:W2:Y:S01]  /*07f0*/  @!P0 LDC.64 R8, c[0x0][0x388] ;  /* 0x0000e200ff088b82 */ /* 0x000ea20000000a00 */
[----:B0-----:R-:W-:Y:S02]  /*0800*/  @!P0 IMAD R7, R0, 0x200, R3 ;  /* 0x0000020000078824 */ /* 0x001fe400078e0203 */
[----:B------:R-:W-:-:S03]  /*0810*/  @!P0 VIADD R3, R3, 0x80 ;  /* 0x0000008003038836 */ /* 0x000fc60000000000 */
[----:B--2---:R-:W-:-:S05]  /*0820*/  @!P0 IADD3 R6, P1, PT, R7, R8, RZ ;  /* 0x0000000807068210 */ /* 0x004fca0007f3e0ff */
[----:B------:R-:W-:-:S05]  /*0830*/  @!P0 IMAD.X R7, RZ, RZ, R9, P1 ;  /* 0x000000ffff078224 */ /* 0x000fca00008e0609 */
[----:B------:R2:W-:Y:S03]  /*0840*/  @!P0 STG.E.U8 desc[UR4][R6.64], R5 ;  /* 0x0000000506008986 */ /* 0x0005e6000c101104 */
.L_x_51457:
[----:B------:R-:W-:Y:S05]  /*0850*/  BSYNC.RECONVERGENT B0 ;  /* 0x0000000000007941 */ /* 0x000fea0003800200 */
.L_x_51454:
[----:B------:R-:W-:Y:S05]  /*0860*/  WARPSYNC.ALL ;  /* 0x0000000000007948 */ /* 0x000fea0003800000 */
[----:B------:R-:W-:-:S13]  /*0870*/  ISETP.GE.AND P0, PT, R3, R2, PT ;  /* 0x000000020300720c */ /* 0x000fda0003f06270 */
[----:B------:R-:W-:Y:S05]  /*0880*/  @P0 EXIT ;  /* 0x000000000000094d */ /* 0x000fea0003800000 */
[----:B------:R-:W3:Y:S01]  /*0890*/  LDCU.64 UR6, c[0x0][0x388] ;  /* 0x00007100ff0677ac */ /* 0x000ee20008000a00 */
[----:B------:R-:W-:-:S05]  /*08a0*/  IMAD R3, R0, 0x200, R3 ;  /* 0x0000020000037824 */ /* 0x000fca00078e0203 */
[----:B---3--:R-:W-:-:S05]  /*08b0*/  IADD3 R2, P0, PT, R3, UR6, RZ ;  /* 0x0000000603027c10 */ /* 0x008fca000ff1e0ff */
[----:B------:R-:W-:-:S05]  /*08c0*/  IMAD.X R3, RZ, RZ, UR7, P0 ;  /* 0x00000007ff037e24 */ /* 0x000fca00080e06ff */
[----:B-1----:R-:W-:Y:S01]  /*08d0*/  STG.E.U8 desc[UR4][R2.64], R11 ;  /* 0x0000000b02007986 */ /* 0x002fe2000c101104 */
[----:B------:R-:W-:Y:S05]  /*08e0*/  EXIT ;  /* 0x000000000000794d */ /* 0x000fea0003800000 */
        .weak           $__internal_94_$__cuda_sm20_rem_s16
        .type           $__internal_94_$__cuda_sm20_rem_s16,@function
        .size           $__internal_94_$__cuda_sm20_rem_s16,(.L_x_54746 - $__internal_94_$__cuda_sm20_rem_s16)
$__internal_94_$__cuda_sm20_rem_s16:
        /* <DEDUP_REMOVED lines=26> */
[----:B------:R-:W-:Y:S05]  /*0a90*/  RET.REL.NODEC R12 `(_ZN2at6native27unrolled_elementwise_kernelINS0_13BUnaryFunctorIaaaZZZNS0_21remainder_kernel_cudaERNS_18TensorIteratorBaseEENKUlvE_clEvENKUlvE0_clEvEUlaaE_EESt5arrayIPcLm2EELi4E23TrivialOffsetCalculatorILi1EjESD_NS0_6memory15LoadWithoutCastENSE_16StoreWithoutCastEEEviT_T0_T2_T3_T4_T5_) ;  /* 0xfffffff40c587950 */ /* 0x000fea0003c3ffff */
.L_x_51458:
        /* <DEDUP_REMOVED lines=14> */
.L_x_54746:


//--------------------- .text._ZN2at6native29vectorized_elementwise_kernelILi2ENS0_13BUnaryFunctorIaaaZZZNS0_21remainder_kernel_cudaERNS_18TensorIteratorBaseEENKUlvE_clEvENKUlvE0_clEvEUlaaE_EESt5arrayIPcLm2EEEEviT0_T1_ --------------------------
	.section	.text._ZN2at6native29vectorized_elementwise_kernelILi2ENS0_13BUnaryFunctorIaaaZZZNS0_21remainder_kernel_cudaERNS_18TensorIteratorBaseEENKUlvE_clEvENKUlvE0_clEvEUlaaE_EESt5arrayIPcLm2EEEEviT0_T1_,"ax",@progbits
	.align	128
        .global         _ZN2at6native29vectorized_elementwise_kernelILi2ENS0_13BUnaryFunctorIaaaZZZNS0_21remainder_kernel_cudaERNS_18TensorIteratorBaseEENKUlvE_clEvENKUlvE0_clEvEUlaaE_EESt5arrayIPcLm2EEEEviT0_T1_
        .type           _ZN2at6native29vectorized_elementwise_kernelILi2ENS0_13BUnaryFunctorIaaaZZZNS0_21remainder_kernel_cudaERNS_18TensorIteratorBaseEENKUlvE_clEvENKUlvE0_clEvEUlaaE_EESt5arrayIPcLm2EEEEviT0_T1_,@function
        .size           _ZN2at6native29vectorized_elementwise_kernelILi2ENS0_13BUnaryFunctorIaaaZZZNS0_21remainder_kernel_cudaERNS_18TensorIteratorBaseEENKUlvE_clEvENKUlvE0_clEvEUlaaE_EESt5arrayIPcLm2EEEEviT0_T1_,(.L_x_54747 - _ZN2at6native29vectorized_elementwise_kernelILi2ENS0_13BUnaryFunctorIaaaZZZNS0_21remainder_kernel_cudaERNS_18TensorIteratorBaseEENKUlvE_clEvENKUlvE0_clEvEUlaaE_EESt5arrayIPcLm2EEEEviT0_T1_)
        .other          _ZN2at6native29vectorized_elementwise_kernelILi2ENS0_13BUnaryFunctorIaaaZZZNS0_21remainder_kernel_cudaERNS_18TensorIteratorBaseEENKUlvE_clEvENKUlvE0_clEvEUlaaE_EESt5arrayIPcLm2EEEEviT0_T1_,@"STO_CUDA_ENTRY STV_DEFAULT"
_ZN2at6native29vectorized_elementwise_kernelILi2ENS0_13BUnaryFunctorIaaaZZZNS0_21remainder_kernel_cudaERNS_18TensorIteratorBaseEENKUlvE_clEvENKUlvE0_clEvEUlaaE_EESt5arrayIPcLm2EEEEviT0_T1_:
.text._ZN2at6native29vectorized_elementwise_kernelILi2ENS0_13BUnaryFunctorIaaaZZZNS0_21remainder_kernel_cudaERNS_18TensorIteratorBaseEENKUlvE_clEvENKUlvE0_clEvEUlaaE_EESt5arrayIPcLm2EEEEviT0_T1_:
[----:B------:R-:W-:Y:S08]  /*0000*/  LDC R1, c[0x0][0x37c] ;  /* 0x0000df00ff017b82 */ /* 0x000ff00000000800 */
[----:B------:R-:W0:Y:S01]  /*0010*/  S2UR UR4, SR_CTAID.X ;  /* 0x00000000000479c3 */ /* 0x000e220000002500 */
[----:B------:R-:W1:Y:S01]  /*0020*/  LDCU UR5, c[0x0][0x380] ;  /* 0x00007000ff0577ac */ /* 0x000e620008000800 */
[----:B------:R-:W2:Y:S06]  /*0030*/  LDCU.64 UR8, c[0x0][0x358] ;  /* 0x00006b00ff0877ac */ /* 0x000eac0008000a00 */
[----:B------:R-:W3:Y:S01]  /*0040*/  LDC.U8 R0, c[0x0][0x385] ;  /* 0x0000e140ff007b82 */ /* 0x000ee20000000000 */
[----:B0-----:R-:W-:-:S04]  /*0050*/  USHF.L.U32 UR4, UR4, 0xa, URZ ;  /* 0x0000000a04047899 */ /* 0x001fc800080006ff */
[----:B-1----:R-:W-:-:S04]  /*0060*/  UIADD3 UR5, UPT, UPT, -UR4, UR5, URZ ;  /* 0x0000000504057290 */ /* 0x002fc8000fffe1ff */
[----:B------:R-:W-:-:S09]  /*0070*/  UISETP.GT.U32.AND UP0, UPT, UR5, 0x3ff, UPT ;  /* 0x000003ff0500788c */ /* 0x000fd2000bf04070 */
[----:B--2---:R-:W-:Y:S05]  /*0080*/  BRA.U UP0, `(.L_x_51459) ;  /* 0x0000001100347547 */ /* 0x004fea000b800000 */
[----:B------:R-:W0:Y:S02]  /*0090*/  S2R R3, SR_TID.X ;  /* 0x0000000000037919 */ /* 0x000e240000002100 */
        /* <DEDUP_REMOVED lines=10> */
[----:B0-----:R-:W-:Y:S02]  /*0140*/  @!P6 IADD3 R14, P0, PT, R15, R8, RZ ;  /* 0x000000080f0ee210 */ /* 0x001fe40007f1e0ff */
[----:B------:R-:W-:-:S03]  /*0150*/  PRMT R8, RZ, 0x7610, R8 ;  /* 0x00007610ff087816 */ /* 0x000fc60000000008 */
[----:B------:R-:W-:-:S05]  /*0160*/  @!P6 IMAD.X R15, RZ, RZ, R9, P0 ;  /* 0x000000ffff0fe224 */ /* 0x000fca00000e0609 */
[----:B------:R0:W5:Y:S01]  /*0170*/  @!P6 LDG.E.S8 R8, desc[UR8][R14.64] ;  /* 0x000000080e08e981 */ /* 0x000162000c1e1300 */
[C---:B------:R-:W-:Y:S01]  /*0180*/  @!P4 VIADD R7, R3.reuse, UR4 ;  /* 0x000000040307cc36 */ /* 0x040fe20008000000 */
[----:B------:R-:W2:Y:S01]  /*0190*/  @!P4 LDC.64 R22, c[0x0][0x390] ;  /* 0x0000e400ff16cb82 */ /* 0x000ea20000000a00 */
[----:B------:R-:W-:-:S05]  /*01a0*/  @!P4 VIADD R3, R3, 0x80 ;  /* 0x000000800303c836 */ /* 0x000fca0000000000 */
[----:B------:R-:W-:-:S13]  /*01b0*/  ISETP.GE.U32.AND P3, PT, R3, UR5, PT ;  /* 0x0000000503007c0c */ /* 0x000fda000bf66070 */
[----:B------:R-:W-:Y:S01]  /*01c0*/  @!P3 VIADD R13, R3, UR4 ;  /* 0x00000004030dbc36 */ /* 0x000fe20008000000 */
[----:B-1----:R-:W-:Y:S01]  /*01d0*/  @!P5 IADD3 R24, P6, PT, R5, R24, RZ ;  /* 0x000000180518d210 */ /* 0x002fe20007fde0ff */
[----:B------:R-:W-:Y:S01]  /*01e0*/  @!P3 VIADD R3, R3, 0x80 ;  /* 0x000000800303b836 */ /* 0x000fe20000000000 */
[----:B------:R-:W1:Y:S04]  /*01f0*/  @!P3 LDC.64 R20, c[0x0][0x390] ;  /* 0x0000e400ff14bb82 */ /* 0x000e680000000a00 */
[----:B------:R-:W-:-:S13]  /*0200*/  ISETP.GE.U32.AND P2, PT, R3, UR5, PT ;  /* 0x0000000503007c0c */ /* 0x000fda000bf46070 */
[C---:B------:R-:W-:Y:S01]  /*0210*/  @!P2 VIADD R27, R3.reuse, UR4 ;  /* 0x00000004031bac36 */ /* 0x040fe20008000000 */
[----:B------:R-:W4:Y:S01]  /*0220*/  @!P2 LDC.64 R18, c[0x0][0x390] ;  /* 0x0000e400ff12ab82 */ /* 0x000f220000000a00 */
[----:B------:R-:W-:-:S05]  /*0230*/  @!P2 VIADD R3, R3, 0x80 ;  /* 0x000000800303a836 */ /* 0x000fca0000000000 */
[----:B------:R-:W-:-:S13]  /*0240*/  ISETP.GE.U32.AND P1, PT, R3, UR5, PT ;  /* 0x0000000503007c0c */ /* 0x000fda000bf26070 */
[C---:B------:R-:W-:Y:S01]  /*0250*/  @!P1 VIADD R11, R3.reuse, UR4 ;  /* 0x00000004030b9c36 */ /* 0x040fe20008000000 */
[----:B------:R-:W-:Y:S01]  /*0260*/  PRMT R10, RZ, 0x7610, R10 ;  /* 0x00007610ff0a7816 */ /* 0x000fe2000000000a */
[----:B------:R-:W-:Y:S01]  /*0270*/  @!P1 VIADD R3, R3, 0x80 ;  /* 0x0000008003039836 */ /* 0x000fe20000000000 */
[----:B------:R-:W3:Y:S04]  /*0280*/  @!P1 LDC.64 R16, c[0x0][0x390] ;  /* 0x0000e400ff109b82 */ /* 0x000ee80000000a00 */
[----:B------:R-:W-:Y:S01]  /*0290*/  ISETP.GE.U32.AND P0, PT, R3, UR5, PT ;  /* 0x0000000503007c0c */ /* 0x000fe2000bf06070 */
[----:B------:R-:W-:-:S05]  /*02a0*/  @!P5 IMAD.X R25, RZ, RZ, R25, P6 ;  /* 0x000000ffff19d224 */ /* 0x000fca00030e0619 */
[----:B------:R1:W5:Y:S07]  /*02b0*/  @!P5 LDG.E.S8 R10, desc[UR8][R24.64] ;  /* 0x00000008180ad981 */ /* 0x00036e000c1e1300 */
[C---:B------:R-:W-:Y:S01]  /*02c0*/  @!P0 VIADD R9, R3.reuse, UR4 ;  /* 0x0000000403098c36 */ /* 0x040fe20008000000 */
[----:B0-----:R-:W-:Y:S01]  /*02d0*/  PRMT R15, RZ, 0x7610, R15 ;  /* 0x00007610ff0f7816 */ /* 0x001fe2000000000f */
[----:B------:R-:W-:Y:S01]  /*02e0*/  @!P0 VIADD R3, R3, 0x80 ;  /* 0x0000008003038836 */ /* 0x000fe20000000000 */
[----:B------:R-:W-:Y:S01]  /*02f0*/  PRMT R14, RZ, 0x7610, R14 ;  /* 0x00007610ff0e7816 */ /* 0x000fe2000000000e */
[----:B------:R-:W0:Y:S03]  /*0300*/  @!P0 LDC.64 R4, c[0x0][0x390] ;  /* 0x0000e400ff048b82 */ /* 0x000e260000000a00 */
[----:B------:R-:W-:-:S02]  /*0310*/  ISETP.GE.U32.AND P6, PT, R3, UR5, PT ;  /* 0x0000000503007c0c */ /* 0x000fc4000bfc6070 */
[----:B--2---:R-:W-:-:S05]  /*0320*/  @!P4 IADD3 R22, P5, PT, R7, R22, RZ ;  /* 0x000000160716c210 */ /* 0x004fca0007fbe0ff */
[----:B------:R-:W-:Y:S01]  /*0330*/  @!P4 IMAD.X R23, RZ, RZ, R23, P5 ;  /* 0x000000ffff17c224 */ /* 0x000fe200028e0617 */
[----:B-1----:R-:W-:-:S05]  /*0340*/  @!P3 IADD3 R20, P5, PT, R13, R20, RZ ;  /* 0x000000140d14b210 */ /* 0x002fca0007fbe0ff */
[----:B------:R-:W1:Y:S01]  /*0350*/  @!P6 LDC.64 R6, c[0x0][0x390] ;  /* 0x0000e400ff06eb82 */ /* 0x000e620000000a00 */
[----:B------:R-:W-:-:S06]  /*0360*/  PRMT R13, RZ, 0x7610, R13 ;  /* 0x00007610ff0d7816 */ /* 0x000fcc000000000d */
[----:B------:R2:W5:Y:S01]  /*0370*/  @!P4 LDG.E.S8 R13, desc[UR8][R22.64] ;  /* 0x00000008160dc981 */ /* 0x000562000c1e1300 */
[----:B----4-:R-:W-:Y:S01]  /*0380*/  @!P2 IADD3 R18, P4, PT, R27, R18, RZ ;  /* 0x000000121b12a210 */ /* 0x010fe20007f9e0ff */
[----:B------:R-:W-:Y:S02]  /*0390*/  @!P3 IMAD.X R21, RZ, RZ, R21, P5 ;  /* 0x000000ffff15b224 */ /* 0x000fe400028e0615 */
[----:B------:R-:W-:Y:S02]  /*03a0*/  @!P6 VIADD R3, R3, UR4 ;  /* 0x000000040303ec36 */ /* 0x000fe40008000000 */
[----:B------:R-:W-:Y:S01]  /*03b0*/  @!P2 IMAD.X R19, RZ, RZ, R19, P4 ;  /* 0x000000ffff13a224 */ /* 0x000fe200020e0613 */
[----:B------:R2:W5:Y:S01]  /*03c0*/  @!P3 LDG.E.S8 R15, desc[UR8][R20.64] ;  /* 0x00000008140fb981 */ /* 0x000562000c1e1300 */
[----:B---3--:R-:W-:-:S03]  /*03d0*/  @!P1 IADD3 R16, P3, PT, R11, R16, RZ ;  /* 0x000000100b109210 */ /* 0x008fc60007f7e0ff */
[----:B------:R2:W5:Y:S01]  /*03e0*/  @!P2 LDG.E.S8 R14, desc[UR8][R18.64] ;  /* 0x00000008120ea981 */ /* 0x000562000c1e1300 */
[----:B------:R-:W-:Y:S02]  /*03f0*/  PRMT R12, RZ, 0x7610, R12 ;  /* 0x00007610ff0c7816 */ /* 0x000fe4000000000c */
[----:B-1----:R-:W-:Y:S01]  /*0400*/  @!P6 IADD3 R6, P2, PT, R3, R6, RZ ;  /* 0x000000060306e210 */ /* 0x002fe20007f5e0ff */
[----:B------:R-:W-:Y:S01]  /*0410*/  @!P1 IMAD.X R17, RZ, RZ, R17, P3 ;  /* 0x000000ffff119224 */ /* 0x000fe200018e0611 */
[----:B------:R-:W-:-:S03]  /*0420*/  PRMT R3, RZ, 0x7610, R3 ;  /* 0x00007610ff037816 */ /* 0x000fc60000000003 */
[----:B------:R-:W-:Y:S01]  /*0430*/  @!P6 IMAD.X R7, RZ, RZ, R7, P2 ;  /* 0x000000ffff07e224 */ /* 0x000fe200010e0607 */
[----:B------:R2:W5:Y:S04]  /*0440*/  @!P1 LDG.E.S8 R12, desc[UR8][R16.64] ;  /* 0x00000008100c9981 */ /* 0x000568000c1e1300 */
[----:B------:R2:W5:Y:S01]  /*0450*/  @!P6 LDG.E.S8 R3, desc[UR8][R6.64] ;  /* 0x000000080603e981 */ /* 0x000562000c1e1300 */
[----:B0-----:R-:W-:Y:S02]  /*0460*/  @!P0 IADD3 R4, P4, PT, R9, R4, RZ ;  /* 0x0000000409048210 */ /* 0x001fe40007f9e0ff */
[----:B------:R-:W-:-:S03]  /*0470*/  PRMT R9, RZ, 0x7610, R9 ;  /* 0x00007610ff097816 */ /* 0x000fc60000000009 */
[----:B------:R-:W-:-:S05]  /*0480*/  @!P0 IMAD.X R5, RZ, RZ, R5, P4 ;  /* 0x000000ffff058224 */ /* 0x000fca00020e0605 */
[----:B------:R2:W5:Y:S01]  /*0490*/  @!P0 LDG.E.S8 R9, desc[UR8][R4.64] ;  /* 0x0000000804098981 */ /* 0x000562000c1e1300 */
[----:B------:R-:W-:Y:S01]  /*04a0*/  ISETP.GE.U32.AND P0, PT, R2, UR5, PT ;  /* 0x0000000502007c0c */ /* 0x000fe2000bf06070 */
[----:B------:R-:W-:-:S12]  /*04b0*/  BSSY.RECONVERGENT B0, `(.L_x_51460) ;  /* 0x000000e000007945 */ /* 0x000fd80003800200 */
[----:B--2---:R-:W-:Y:S05]  /*04c0*/  @P0 BRA `(.L_x_51461) ;  /* 0x0000000000300947 */ /* 0x004fea0003800000 */
[----:B-----5:R-:W-:Y:S02]  /*04d0*/  PRMT R8, R8, 0x9910, RZ ;  /* 0x0000991008087816 */ /* 0x020fe400000000ff */
[----:B------:R-:W-:Y:S02]  /*04e0*/  PRMT R7, R0, 0x8880, RZ ;  /* 0x0000888000077816 */ /* 0x000fe400000000ff */
[----:B------:R-:W-:-:S07]  /*04f0*/  MOV R4, 0x510 ;  /* 0x0000051000047802 */ /* 0x000fce0000000f00 */
[----:B------:R-:W-:Y:S05]  /*0500*/  CALL.REL.NOINC `($__internal_95_$__cuda_sm20_rem_s16) ;  /* 0x0000001000fc7944 */ /* 0x000fea0003c00000 */
        /* <DEDUP_REMOVED lines=8> */
.L_x_51461:
[----:B------:R-:W-:Y:S05]  /*0590*/  BSYNC.RECONVERGENT B0 ;  /* 0x0000000000007941 */ /* 0x000fea0003800200 */
.L_x_51460:
[----:B------:R-:W-:Y:S01]  /*05a0*/  VIADD R6, R2, 0x80 ;  /* 0x0000008002067836 */ /* 0x000fe20000000000 */
[----:B------:R-:W-:Y:S04]  /*05b0*/  BSSY.RECONVERGENT B0, `(.L_x_51462) ;  /* 0x000000f000007945 */ /* 0x000fe80003800200 */
[----:B------:R-:W-:-:S13]  /*05c0*/  ISETP.GE.U32.AND P0, PT, R6, UR5, PT ;  /* 0x0000000506007c0c */ /* 0x000fda000bf06070 */
[----:B------:R-:W-:Y:S05]  /*05d0*/  @P0 BRA `(.L_x_51463) ;  /* 0x0000000000300947 */ /* 0x000fea0003800000 */
        /* <DEDUP_REMOVED lines=12> */
.L_x_51463:
[----:B------:R-:W-:Y:S05]  /*06a0*/  BSYNC.RECONVERGENT B0 ;  /* 0x0000000000007941 */ /* 0x000fea0003800200 */
.L_x_51462:
        /* <DEDUP_REMOVED lines=16> */
.L_x_51465:
[----:B------:R-:W-:Y:S05]  /*07b0*/  BSYNC.RECONVERGENT B0 ;  /* 0x0000000000007941 */ /* 0x000fea0003800200 */
.L_x_51464:
        /* <DEDUP_REMOVED lines=16> */
.L_x_51467:
[----:B------:R-:W-:Y:S05]  /*08c0*/  BSYNC.RECONVERGENT B0 ;  /* 0x0000000000007941 */ /* 0x000fea0003800200 */
.L_x_51466:
        /* <DEDUP_REMOVED lines=16> */
.L_x_51469:
[----:B------:R-:W-:Y:S05]  /*09d0*/  BSYNC.RECONVERGENT B0 ;  /* 0x0000000000007941 */ /* 0x000fea0003800200 */
.L_x_51468:
        /* <DEDUP_REMOVED lines=16> */
.L_x_51471:
[----:B------:R-:W-:Y:S05]  /*0ae0*/  BSYNC.RECONVERGENT B0 ;  /* 0x0000000000007941 */ /* 0x000fea0003800200 */
.L_x_51470:
        /* <DEDUP_REMOVED lines=16> */
.L_x_51473:
[----:B------:R-:W-:Y:S05]  /*0bf0*/  BSYNC.RECONVERGENT B0 ;  /* 0x0000000000007941 */ /* 0x000fea0003800200 */
.L_x_51472:
        /* <DEDUP_REMOVED lines=16> */
.L_x_51475:
[----:B------:R-:W-:Y:S05]  /*0d00*/  BSYNC.RECONVERGENT B0 ;  /* 0x0000000000007941 */ /* 0x000fea0003800200 */
.L_x_51474:
        /* <DEDUP_REMOVED lines=17> */
[----:B-----5:R0:W-:Y:S03]  /*0e20*/  STG.E.U8 desc[UR8][R4.64], R10 ;  /* 0x0000000a04007986 */ /* 0x0201e6000c101108 */
.L_x_51478:
[----:B------:R-:W-:-:S13]  /*0e30*/  ISETP.GE.U32.AND P0, PT, R2, UR5, PT ;  /* 0x0000000502007c0c */ /* 0x000fda000bf06070 */
[----:B------:R-:W-:Y:S05]  /*0e40*/  @P0 BRA `(.L_x_51480) ;  /* 0x0000000000380947 */ /* 0x000fea0003800000 */
[----:B------:R-:W1:Y:S01]  /*0e50*/  LDCU.64 UR6, c[0x0][0x388] ;  /* 0x00007100ff0677ac */ /* 0x000e620008000a00 */
[C---:B0-----:R-:W-:Y:S02]  /*0e60*/  VIADD R4, R2.reuse, UR4 ;  /* 0x0000000402047c36 */ /* 0x041fe40008000000 */
[----:B------:R-:W-:-:S03]  /*0e70*/  VIADD R2, R2, 0x80 ;  /* 0x0000008002027836 */ /* 0x000fc60000000000 */
[----:B-1----:R-:W-:-:S05]  /*0e80*/  IADD3 R4, P0, PT, R4, UR6, RZ ;  /* 0x0000000604047c10 */ /* 0x002fca000ff1e0ff */
[----:B------:R-:W-:-:S05]  /*0e90*/  IMAD.X R5, RZ, RZ, UR7, P0 ;  /* 0x00000007ff057e24 */ /* 0x000fca00080e06ff */
[----:B-----5:R1:W-:Y:S03]  /*0ea0*/  STG.E.U8 desc[UR8][R4.64], R13 ;  /* 0x0000000d04007986 */ /* 0x0203e6000c101108 */
.L_x_51479:
[----:B------:R-:W-:-:S13]  /*0eb0*/  ISETP.GE.U32.AND P0, PT, R2, UR5, PT ;  /* 0x0000000502007c0c */ /* 0x000fda000bf06070 */
[----:B------:R-:W-:Y:S05]  /*0ec0*/  @P0 BRA `(.L_x_51481) ;  /* 0x0000000000380947 */ /* 0x000fea0003800000 */
[----:B------:R-:W2:Y:S01]  /*0ed0*/  LDCU.64 UR6, c[0x0][0x388] ;  /* 0x00007100ff0677ac */ /* 0x000ea20008000a00 */
[C---:B-1----:R-:W-:Y:S02]  /*0ee0*/  VIADD R4, R2.reuse, UR4 ;  /* 0x0000000402047c36 */ /* 0x042fe40008000000 */
[----:B------:R-:W-:-:S03]  /*0ef0*/  VIADD R2, R2, 0x80 ;  /* 0x0000008002027836 */ /* 0x000fc60000000000 */
[----:B--2---:R-:W-:-:S05]  /*0f00*/  IADD3 R4, P0, PT, R4, UR6, RZ ;  /* 0x0000000604047c10 */ /* 0x004fca000ff1e0ff */
[----:B0-----:R-:W-:-:S05]  /*0f10*/  IMAD.X R5, RZ, RZ, UR7, P0 ;  /* 0x00000007ff057e24 */ /* 0x001fca00080e06ff */
[----:B-----5:R1:W-:Y:S03]  /*0f20*/  STG.E.U8 desc[UR8][R4.64], R15 ;  /* 0x0000000f04007986 */ /* 0x0203e6000c101108 */
.L_x_51480:
[----:B------:R-:W-:-:S13]  /*0f30*/  ISETP.GE.U32.AND P0, PT, R2, UR5, PT ;  /* 0x0000000502007c0c */ /* 0x000fda000bf06070 */
[----:B------:R-:W-:Y:S05]  /*0f40*/  @P0 BRA `(.L_x_51482) ;  /* 0x00000000003c0947 */ /* 0x000fea0003800000 */
[----:B------:R-:W2:Y:S01]  /*0f50*/  LDCU.64 UR6, c[0x0][0x388] ;  /* 0x00007100ff0677ac */ /* 0x000ea20008000a00 */
[C---:B01----:R-:W-:Y:S02]  /*0f60*/  VIADD R4, R2.reuse, UR4 ;  /* 0x0000000402047c36 */ /* 0x043fe40008000000 */
[----:B------:R-:W-:-:S03]  /*0f70*/  VIADD R2, R2, 0x80 ;  /* 0x0000008002027836 */ /* 0x000fc60000000000 */
[----:B--2---:R-:W-:-:S05]  /*0f80*/  IADD3 R4, P0, PT, R4, UR6, RZ ;  /* 0x0000000604047c10 */ /* 0x004fca000ff1e0ff */
[----:B------:R-:W-:-:S05]  /*0f90*/  IMAD.X R5, RZ, RZ, UR7, P0 ;  /* 0x00000007ff057e24 */ /* 0x000fca00080e06ff */
[----:B-----5:R2:W-:Y:S03]  /*0fa0*/  STG.E.U8 desc[UR8][R4.64], R14 ;  /* 0x0000000e04007986 */ /* 0x0205e6000c101108 */
.L_x_51481:
        /* <DEDUP_REMOVED lines=8> */
[----:B-----5:R2:W-:Y:S03]  /*1030*/  STG.E.U8 desc[UR8][R4.64], R12 ;  /* 0x0000000c04007986 */ /* 0x0205e6000c101108 */
.L_x_51482:
[----:B------:R-:W-:Y:S05]  /*1040*/  BSYNC.RELIABLE B1 ;  /* 0x0000000000017941 */ /* 0x000fea0003800100 */
.L_x_51477:
[----:B------:R-:W-:-:S13]  /*1050*/  ISETP.GE.U32.AND P0, PT, R2, UR5, PT ;  /* 0x0000000502007c0c */ /* 0x000fda000bf06070 */
[----:B------:R-:W3:Y:S01]  /*1060*/  @!P0 LDC.64 R6, c[0x0][0x388] ;  /* 0x0000e200ff068b82 */ /* 0x000ee20000000a00 */
[C---:B012---:R-:W-:Y:S02]  /*1070*/  @!P0 VIADD R5, R2.reuse, UR4 ;  /* 0x0000000402058c36 */ /* 0x047fe40008000000 */
[----:B------:R-:W-:-:S03]  /*1080*/  @!P0 VIADD R2, R2, 0x80 ;  /* 0x0000008002028836 */ /* 0x000fc60000000000 */
[----:B---3--:R-:W-:-:S05]  /*1090*/  @!P0 IADD3 R4, P1, PT, R5, R6, RZ ;  /* 0x0000000605048210 */ /* 0x008fca0007f3e0ff */
[----:B------:R-:W-:-:S05]  /*10a0*/  @!P0 IMAD.X R5, RZ, RZ, R7, P1 ;  /* 0x000000ffff058224 */ /* 0x000fca00008e0607 */
[----:B-----5:R3:W-:Y:S03]  /*10b0*/  @!P0 STG.E.U8 desc[UR8][R4.64], R9 ;  /* 0x0000000904008986 */ /* 0x0207e6000c101108 */
.L_x_51483:
[----:B------:R-:W-:Y:S05]  /*10c0*/  BSYNC.RECONVERGENT B0 ;  /* 0x0000000000007941 */ /* 0x000fea0003800200 */
.L_x_51476:
[----:B------:R-:W-:Y:S05]  /*10d0*/  WARPSYNC.ALL ;  /* 0x0000000000007948 */ /* 0x000fea0003800000 */
[----:B------:R-:W-:-:S13]  /*10e0*/  ISETP.GE.U32.AND P0, PT, R2, UR5, PT ;  /* 0x0000000502007c0c */ /* 0x000fda000bf06070 */
[----:B------:R-:W-:Y:S05]  /*10f0*/  @P0 EXIT ;  /* 0x000000000000094d */ /* 0x000fea0003800000 */
[----:B------:R-:W4:Y:S01]  /*1100*/  LDCU.64 UR6, c[0x0][0x388] ;  /* 0x00007100ff0677ac */ /* 0x000f220008000a00 */
[----:B------:R-:W-:-:S05]  /*1110*/  VIADD R2, R2, UR4 ;  /* 0x0000000402027c36 */ /* 0x000fca0008000000 */
[----:B----4-:R-:W-:-:S05]  /*1120*/  IADD3 R2, P0, PT, R2, UR6, RZ ;  /* 0x0000000602027c10 */ /* 0x010fca000ff1e0ff */
[----:B-----5:R-:W-:-:S05]  /*1130*/  IMAD.X R3, RZ, RZ, UR7, P0 ;  /* 0x00000007ff037e24 */ /* 0x020fca00080e06ff */
[----:B------:R-:W-:Y:S01]  /*1140*/  STG.E.U8 desc[UR8][R2.64], R11 ;  /* 0x0000000b02007986 */ /* 0x000fe2000c101108 */
[----:B------:R-:W-:Y:S05]  /*1150*/  EXIT ;  /* 0x000000000000794d */ /* 0x000fea0003800000 */
.L_x_51459:
        /* <DEDUP_REMOVED lines=11> */
[----:B---3--:R-:W-:-:S02]  /*1210*/  PRMT R7, R0, 0x8880, RZ ;  /* 0x0000888000077816 */ /* 0x008fc400000000ff */
[----:B------:R-:W-:Y:S02]  /*1220*/  MOV R4, 0x1250 ;  /* 0x0000125000047802 */ /* 0x000fe40000000f00 */
[----:B0-2---:R-:W-:-:S07]  /*1230*/  PRMT R8, R3, 0x8880, RZ ;  /* 0x0000888003087816 */ /* 0x005fce00000000ff */
[----:B-----5:R-:W-:Y:S05]  /*1240*/  CALL.REL.NOINC `($__internal_95_$__cuda_sm20_rem_s16) ;  /* 0x0000000400ac7944 */ /* 0x020fea0003c00000 */
[----:B------:R-:W-:Y:S02]  /*1250*/  LOP3.LUT R4, R0, R11, RZ, 0x3c, !PT ;  /* 0x0000000b00047212 */ /* 0x000fe400078e3cff */
[----:B------:R-:W-:Y:S02]  /*1260*/  PRMT R8, R3, 0x9991, RZ ;  /* 0x0000999103087816 */ /* 0x000fe400000000ff */
[----:B------:R-:W-:Y:S02]  /*1270*/  PRMT R6, R4, 0x8880, RZ ;  /* 0x0000888004067816 */ /* 0x000fe400000000ff */
[----:B------:R-:W-:Y:S02]  /*1280*/  PRMT R4, R11, 0x9910, RZ ;  /* 0x000099100b047816 */ /* 0x000fe400000000ff */
[----:B------:R-:W-:Y:S02]  /*1290*/  ISETP.GT.AND P1, PT, R6, -0x1, PT ;  /* 0xffffffff0600780c */ /* 0x000fe40003f24270 */
[----:B------:R-:W-:-:S02]  /*12a0*/  ISETP.NE.AND P0, PT, R4, RZ, PT ;  /* 0x000000ff0400720c */ /* 0x000fc40003f05270 */
[C---:B------:R-:W-:Y:S02]  /*12b0*/  SEL R4, R0.reuse, RZ, !P1 ;  /* 0x000000ff00047207 */ /* 0x040fe40004800000 */
[----:B------:R-:W-:Y:S02]  /*12c0*/  PRMT R7, R0, 0x8880, RZ ;  /* 0x0000888000077816 */ /* 0x000fe400000000ff */
[----:B------:R-:W-:-:S05]  /*12d0*/  SEL R4, R4, RZ, P0 ;  /* 0x000000ff04047207 */ /* 0x000fca0000000000 */
[----:B------:R-:W-:Y:S01]  /*12e0*/  IMAD.IADD R3, R4, 0x1, R11 ;  /* 0x0000000104037824 */ /* 0x000fe200078e020b */
[----:B------:R-:W-:-:S07]  /*12f0*/  MOV R4, 0x1310 ;  /* 0x0000131000047802 */ /* 0x000fce0000000f00 */
[----:B------:R-:W-:Y:S05]  /*1300*/  CALL.REL.NOINC `($__internal_95_$__cuda_sm20_rem_s16) ;  /* 0x00000004007c7944 */ /* 0x000fea0003c00000 */
        /* <DEDUP_REMOVED lines=72> */
[----:B------:R-:W0:Y:S01]  /*1790*/  LDCU.64 UR6, c[0x0][0x388] ;  /* 0x00007100ff0677ac */ /* 0x000e220008000a00 */
[----:B------:R-:W-:Y:S02]  /*17a0*/  LOP3.LUT R4, R0, R11, RZ, 0x3c, !PT ;  /* 0x0000000b00047212 */ /* 0x000fe400078e3cff */
[----:B------:R-:W-:Y:S02]  /*17b0*/  PRMT R5, R10, 0x7604, R5 ;  /* 0x000076040a057816 */ /* 0x000fe40000000005 */
[----:B------:R-:W-:Y:S02]  /*17c0*/  PRMT R7, R4, 0x8880, RZ ;  /* 0x0000888004077816 */ /* 0x000fe400000000ff */
[----:B------:R-:W-:Y:S02]  /*17d0*/  PRMT R4, R11, 0x9910, RZ ;  /* 0x000099100b047816 */ /* 0x000fe400000000ff */
[----:B------:R-:W-:Y:S02]  /*17e0*/  ISETP.GT.AND P1, PT, R7, -0x1, PT ;  /* 0xffffffff0700780c */ /* 0x000fe40003f24270 */
[----:B------:R-:W-:-:S02]  /*17f0*/  ISETP.NE.AND P0, PT, R4, RZ, PT ;  /* 0x000000ff0400720c */ /* 0x000fc40003f05270 */
        /* <DEDUP_REMOVED lines=16> */
        .weak           $__internal_95_$__cuda_sm20_rem_s16
        .type           $__internal_95_$__cuda_sm20_rem_s16,@function
        .size           $__internal_95_$__cuda_sm20_rem_s16,(.L_x_54747 - $__internal_95_$__cuda_sm20_rem_s16)
$__internal_95_$__cuda_sm20_rem_s16:
        /* <DEDUP_REMOVED lines=21> */
[----:B------:R-:W-:Y:S01]  /*1a50*/  IMAD.MOV.U32 R17, RZ, RZ, 0x0 ;  /* 0x00000000ff117424 */ /* 0x000fe200078e00ff */
[----:B0-----:R-:W-:-:S05]  /*1a60*/  LOP3.LUT R16, R16, 0xffff, RZ, 0xc0, !PT ;  /* 0x0000ffff10107812 */ /* 0x001fca00078ec0ff */
[----:B------:R-:W-:-:S05]  /*1a70*/  IMAD R16, R16, R18, R11 ;  /* 0x0000001210107224 */ /* 0x000fca00078e020b */
[----:B------:R-:W-:Y:S01]  /*1a80*/  LOP3.LUT R7, R7, R16, RZ, 0x3c, !PT ;  /* 0x0000001007077212 */ /* 0x000fe200078e3cff */
[----:B------:R-:W-:-:S04]  /*1a90*/  IMAD.MOV.U32 R16, RZ, RZ, R4 ;  /* 0x000000ffff107224 */ /* 0x000fc800078e0004 */
[----:B------:R-:W-:Y:S02]  /*1aa0*/  IMAD.IADD R11, R8, 0x1, R7 ;  /* 0x00000001080b7824 */ /* 0x000fe400078e0207 */
[----:B------:R-:W-:Y:S01]  /*1ab0*/  @!P0 IMAD.MOV.U32 R11, RZ, RZ, -0x1 ;  /* 0xffffffffff0b8424 */ /* 0x000fe200078e00ff */
[----:B------:R-:W-:Y:S06]  /*1ac0*/  RET.REL.NODEC R16 `(_ZN2at6native29vectorized_elementwise_kernelILi2ENS0_13BUnaryFunctorIaaaZZZNS0_21remainder_kernel_cudaERNS_18TensorIteratorBaseEENKUlvE_clEvENKUlvE0_clEvEUlaaE_EESt5arrayIPcLm2EEEEviT0_T1_) ;  /* 0xffffffe4104c7950 */ /* 0x000fec0003c3ffff */
.L_x_51484:
        /* <DEDUP_REMOVED lines=11> */
.L_x_54747:


//--------------------- .text._ZN2at6native29vectorized_elementwise_kernelILi4ENS0_13BUnaryFunctorIaaaZZZNS0_21remainder_kernel_cudaERNS_18TensorIteratorBaseEENKUlvE_clEvENKUlvE0_clEvEUlaaE_EESt5arrayIPcLm2EEEEviT0_T1_ --------------------------
	.section	.text._ZN2at6native29vectorized_elementwise_kernelILi4ENS0_13BUnaryFunctorIaaaZZZNS0_21remainder_kernel_cudaERNS_18TensorIteratorBaseEENKUlvE_clEvENKUlvE0_clEvEUlaaE_EESt5arrayIPcLm2EEEEviT0_T1_,"ax",@progbits
	.align	128
        .global         _ZN2at6native29vectorized_elementwise_kernelILi4ENS0_13BUnaryFunctorIaaaZZZNS0_21remainder_kernel_cudaERNS_18TensorIteratorBaseEENKUlvE_clEvENKUlvE0_clEvEUlaaE_EESt5arrayIPcLm2EEEEviT0_T1_
        .type           _ZN2at6native29vectorized_elementwise_kernelILi4ENS0_13BUnaryFunctorIaaaZZZNS0_21remainder_kernel_cudaERNS_18TensorIteratorBaseEENKUlvE_clEvENKUlvE0_clEvEUlaaE_EESt5arrayIPcLm2EEEEviT0_T1_,@function
        .size           _ZN2at6native29vectorized_elementwise_kernelILi4ENS0_13BUnaryFunctorIaaaZZZNS0_21remainder_kernel_cudaERNS_18TensorIteratorBaseEENKUlvE_clEvENKUlvE0_clEvEUlaaE_EESt5arrayIPcLm2EEEEviT0_T1_,(.L_x_54748 - _ZN2at6native29vectorized_elementwise_kernelILi4ENS0_13BUnaryFunctorIaaaZZZNS0_21remainder_kernel_cudaERNS_18TensorIteratorBaseEENKUlvE_clEvENKUlvE0_clEvEUlaaE_EESt5arrayIPcLm2EEEEviT0_T1_)
        .other          _ZN2at6native29vectorized_elementwise_kernelILi4ENS0_13BUnaryFunctorIaaaZZZNS0_21remainder_kernel_cudaERNS_18TensorIteratorBaseEENKUlvE_clEvENKUlvE0_clEvEUlaaE_EESt5arrayIPcLm2EEEEviT0_T1_,@"STO_CUDA_ENTRY STV_DEFAULT"
_ZN2at6native29vectorized_elementwise_kernelILi4ENS0_13BUnaryFunctorIaaaZZZNS0_21remainder_kernel_cudaERNS_18TensorIteratorBaseEENKUlvE_clEvENKUlvE0_clEvEUlaaE_EESt5arrayIPcLm2EEEEviT0_T1_:
.text._ZN2at6native29vectorized_elementwise_kernelILi4ENS0_13BUnaryFunctorIaaaZZZNS0_21remainder_kernel_cudaERNS_18TensorIteratorBaseEENKUlvE_clEvENKUlvE0_clEvEUlaaE_EESt5arrayIPcLm2EEEEviT0_T1_:
        /* <DEDUP_REMOVED lines=80> */
[----:B------:R-:W-:Y:S05]  /*0500*/  CALL.REL.NOINC `($__internal_96_$__cuda_sm20_rem_s16) ;  /* 0x00000014002c7944 */ /* 0x000fea0003c00000 */
        /* <DEDUP_REMOVED lines=8> */
.L_x_51487:
[----:B------:R-:W-:Y:S05]  /*0590*/  BSYNC.RECONVERGENT B0 ;  /* 0x0000000000007941 */ /* 0x000fea0003800200 */
.L_x_51486:
[----:B------:R-:W-:Y:S01]  /*05a0*/  VIADD R6, R2, 0x80 ;  /* 0x0000008002067836 */ /* 0x000fe20000000000 */
[----:B------:R-:W-:Y:S04]  /*05b0*/  BSSY.RECONVERGENT B0, `(.L_x_51488) ;  /* 0x000000f000007945 */ /* 0x000fe80003800200 */
[----:B------:R-:W-:-:S13]  /*05c0*/  ISETP.GE.U32.AND P0, PT, R6, UR5, PT ;  /* 0x0000000506007c0c */ /* 0x000fda000bf06070 */
[----:B------:R-:W-:Y:S05]  /*05d0*/  @P0 BRA `(.L_x_51489) ;  /* 0x0000000000300947 */ /* 0x000fea0003800000 */
        /* <DEDUP_REMOVED lines=12> */
.L_x_51489:
[----:B------:R-:W-:Y:S05]  /*06a0*/  BSYNC.RECONVERGENT B0 ;  /* 0x0000000000007941 */ /* 0x000fea0003800200 */
.L_x_51488:
        /* <DEDUP_REMOVED lines=16> */
.L_x_51491:
[----:B------:R-:W-:Y:S05]  /*07b0*/  BSYNC.RECONVERGENT B0 ;  /* 0x0000000000007941 */ /* 0x000fea0003800200 */
.L_x_51490:
        /* <DEDUP_REMOVED lines=16> */
.L_x_51493:
[----:B------:R-:W-:Y:S05]  /*08c0*/  BSYNC.RECONVERGENT B0 ;  /* 0x0000000000007941 */ /* 0x000fea0003800200 */
.L_x_51492:
        /* <DEDUP_REMOVED lines=16> */
.L_x_51495:
[----:B------:R-:W-:Y:S05]  /*09d0*/  BSYNC.RECONVERGENT B0 ;  /* 0x0000000000007941 */ /* 0x000fea0003800200 */
.L_x_51494:
        /* <DEDUP_REMOVED lines=16> */
.L_x_51497:
[----:B------:R-:W-:Y:S05]  /*0ae0*/  BSYNC.RECONVERGENT B0 ;  /* 0x0000000000007941 */ /* 0x000fea0003800200 */
.L_x_51496:
        /* <DEDUP_REMOVED lines=16> */
.L_x_51499:
[----:B------:R-:W-:Y:S05]  /*0bf0*/  BSYNC.RECONVERGENT B0 ;  /* 0x0000000000007941 */ /* 0x000fea0003800200 */
.L_x_51498:
        /* <DEDUP_REMOVED lines=16> */
.L_x_51501:
[----:B------:R-:W-:Y:S05]  /*0d00*/  BSYNC.RECONVERGENT B0 ;  /* 0x0000000000007941 */ /* 0x000fea0003800200 */
.L_x_51500:
        /* <DEDUP_REMOVED lines=18> */
.L_x_51504:
        /* <DEDUP_REMOVED lines=8> */
.L_x_51505:
        /* <DEDUP_REMOVED lines=8> */
.L_x_51506:
        /* <DEDUP_REMOVED lines=8> */
.L_x_51507:
        /* <DEDUP_REMOVED lines=9> */
.L_x_51508:
[----:B------:R-:W-:Y:S05]  /*1040*/  BSYNC.RELIABLE B1 ;  /* 0x0000000000017941 */ /* 0x000fea0003800100 */
.L_x_51503:
[----:B------:R-:W-:-:S13]  /*1050*/  ISETP.GE.U32.AND P0, PT, R2, UR5, PT ;  /* 0x0000000502007c0c */ /* 0x000fda000bf06070 */
[----:B------:R-:W3:Y:S01]  /*1060*/  @!P0 LDC.64 R6, c[0x0][0x388] ;  /* 0x0000e200ff068b82 */ /* 0x000ee20000000a00 */
[C---:B012---:R-:W-:Y:S02]  /*1070*/  @!P0 VIADD R5, R2.reuse, UR4 ;  /* 0x0000000402058c36 */ /* 0x047fe40008000000 */
[----:B------:R-:W-:-:S03]  /*1080*/  @!P0 VIADD R2, R2, 0x80 ;  /* 0x0000008002028836 */ /* 0x000fc60000000000 */
[----:B---3--:R-:W-:-:S05]  /*1090*/  @!P0 IADD3 R4, P1, PT, R5, R6, RZ ;  /* 0x0000000605048210 */ /* 0x008fca0007f3e0ff */
[----:B------:R-:W-:-:S05]  /*10a0*/  @!P0 IMAD.X R5, RZ, RZ, R7, P1 ;  /* 0x000000ffff058224 */ /* 0x000fca00008e0607 */
[----:B-----5:R3:W-:Y:S03]  /*10b0*/  @!P0 STG.E.U8 desc[UR8][R4.64], R9 ;  /* 0x0000000904008986 */ /* 0x0207e6000c101108 */
.L_x_51509:
[----:B------:R-:W-:Y:S05]  /*10c0*/  BSYNC.RECONVERGENT B0 ;  /* 0x0000000000007941 */ /* 0x000fea0003800200 */
.L_x_51502:
        /* <DEDUP_REMOVED lines=9> */
.L_x_51485:
        /* <DEDUP_REMOVED lines=9> */
[----:B---3--:R-:W-:Y:S02]  /*11f0*/  PRMT R7, R0, 0x8880, RZ ;  /* 0x0000888000077816 */ /* 0x008fe400000000ff */
[----:B------:R-:W-:Y:S02]  /*1200*/  MOV R4, 0x1230 ;  /* 0x0000123000047802 */ /* 0x000fe40000000f00 */
[----:B0-2---:R-:W-:-:S07]  /*1210*/  SGXT R8, R6, 0x8 ;  /* 0x000000080608781a */ /* 0x005fce0000000200 */
[----:B-----5:R-:W-:Y:S05]  /*1220*/  CALL.REL.NOINC `($__internal_96_$__cuda_sm20_rem_s16) ;  /* 0x0000000400e47944 */ /* 0x020fea0003c00000 */
[----:B------:R-:W-:Y:S02]  /*1230*/  LOP3.LUT R3, R0, R11, RZ, 0x3c, !PT ;  /* 0x0000000b00037212 */ /* 0x000fe400078e3cff */
[----:B------:R-:W-:Y:S02]  /*1240*/  SHF.R.S32.HI R8, RZ, 0x8, R6 ;  /* 0x00000008ff087819 */ /* 0x000fe40000011406 */
[----:B------:R-:W-:Y:S02]  /*1250*/  PRMT R4, R3, 0x8880, RZ ;  /* 0x0000888003047816 */ /* 0x000fe400000000ff */
[----:B------:R-:W-:Y:S02]  /*1260*/  PRMT R3, R11, 0x9910, RZ ;  /* 0x000099100b037816 */ /* 0x000fe400000000ff */
[----:B------:R-:W-:Y:S02]  /*1270*/  ISETP.GT.AND P1, PT, R4, -0x1, PT ;  /* 0xffffffff0400780c */ /* 0x000fe40003f24270 */
[----:B------:R-:W-:-:S02]  /*1280*/  ISETP.NE.AND P0, PT, R3, RZ, PT ;  /* 0x000000ff0300720c */ /* 0x000fc40003f05270 */
[C---:B------:R-:W-:Y:S02]  /*1290*/  SEL R3, R0.reuse, RZ, !P1 ;  /* 0x000000ff00037207 */ /* 0x040fe40004800000 */
[----:B------:R-:W-:Y:S02]  /*12a0*/  PRMT R7, R0, 0x8880, RZ ;  /* 0x0000888000077816 */ /* 0x000fe400000000ff */
[----:B------:R-:W-:Y:S02]  /*12b0*/  SEL R4, R3, RZ, P0 ;  /* 0x000000ff03047207 */ /* 0x000fe40000000000 */
[----:B------:R-:W-:-:S03]  /*12c0*/  SGXT R8, R8, 0x8 ;  /* 0x000000080808781a */ /* 0x000fc60000000200 */
[----:B------:R-:W-:Y:S01]  /*12d0*/  IMAD.IADD R3, R4, 0x1, R11 ;  /* 0x0000000104037824 */ /* 0x000fe200078e020b */
[----:B------:R-:W-:-:S07]  /*12e0*/  MOV R4, 0x1300 ;  /* 0x0000130000047802 */ /* 0x000fce0000000f00 */
[----:B------:R-:W-:Y:S05]  /*12f0*/  CALL.REL.NOINC `($__internal_96_$__cuda_sm20_rem_s16) ;  /* 0x0000000400b07944 */ /* 0x000fea0003c00000 */
        /* <DEDUP_REMOVED lines=19> */
[----:B------:R-:W-:Y:S02]  /*1430*/  SEL R4, R0, RZ, !P1 ;  /* 0x000000ff00047207 */ /* 0x000fe40004800000 */
[----:B------:R-:W-:Y:S02]  /*1440*/  SGXT R8, R6, 0x8 ;  /* 0x000000080608781a */ /* 0x000fe40000000200 */
[----:B------:R-:W-:Y:S02]  /*1450*/  SEL R4, R4, RZ, P0 ;  /* 0x000000ff04047207 */ /* 0x000fe40000000000 */
[----:B------:R-:W-:-:S03]  /*1460*/  PRMT R7, R0, 0x8880, RZ ;  /* 0x0000888000077816 */ /* 0x000fc600000000ff */
[----:B------:R-:W-:Y:S01]  /*1470*/  IMAD.IADD R6, R4, 0x1, R11 ;  /* 0x0000000104067824 */ /* 0x000fe200078e020b */
[----:B------:R-:W-:-:S07]  /*1480*/  MOV R4, 0x14a0 ;  /* 0x000014a000047802 */ /* 0x000fce0000000f00 */
[----:B------:R-:W-:Y:S05]  /*1490*/  CALL.REL.NOINC `($__internal_96_$__cuda_sm20_rem_s16) ;  /* 0x0000000400487944 */ /* 0x000fea0003c00000 */
[----:B------:R-:W-:Y:S02]  /*14a0*/  LOP3.LUT R4, R0, R11, RZ, 0x3c, !PT ;  /* 0x0000000b00047212 */ /* 0x000fe400078e3cff */
[----:B------:R-:W-:Y:S02]  /*14b0*/  SGXT R8, R13, 0x8 ;  /* 0x000000080d08781a */ /* 0x000fe40000000200 */
        /* <DEDUP_REMOVED lines=49> */
[----:B------:R-:W-:Y:S01]  /*17d0*/  LOP3.LUT R4, R0, R11, RZ, 0x3c, !PT ;  /* 0x0000000b00047212 */ /* 0x000fe200078e3cff */
[----:B------:R-:W0:Y:S01]  /*17e0*/  LDCU.64 UR6, c[0x0][0x388] ;  /* 0x00007100ff0677ac */ /* 0x000e220008000a00 */
[----:B------:R-:W-:Y:S02]  /*17f0*/  LOP3.LUT R5, R5, 0xffff, RZ, 0xc0, !PT ;  /* 0x0000ffff05057812 */ /* 0x000fe400078ec0ff */
[----:B------:R-:W-:Y:S02]  /*1800*/  PRMT R7, R4, 0x8880, RZ ;  /* 0x0000888004077816 */ /* 0x000fe400000000ff */
[----:B------:R-:W-:Y:S02]  /*1810*/  PRMT R4, R11, 0x9910, RZ ;  /* 0x000099100b047816 */ /* 0x000fe400000000ff */
[----:B------:R-:W-:Y:S02]  /*1820*/  ISETP.GT.AND P1, PT, R7, -0x1, PT ;  /* 0xffffffff0700780c */ /* 0x000fe40003f24270 */
[----:B------:R-:W-:-:S02]  /*1830*/  ISETP.NE.AND P0, PT, R4, RZ, PT ;  /* 0x000000ff0400720c */ /* 0x000fc40003f05270 */
[----:B------:R-:W-:Y:S02]  /*1840*/  SEL R4, R0, RZ, !P1 ;  /* 0x000000ff00047207 */ /* 0x000fe40004800000 */
[----:B------:R-:W-:Y:S02]  /*1850*/  LOP3.LUT R0, R3, 0xffff, RZ, 0xc0, !PT ;  /* 0x0000ffff03007812 */ /* 0x000fe400078ec0ff */
[----:B------:R-:W-:Y:S02]  /*1860*/  SEL R4, R4, RZ, P0 ;  /* 0x000000ff04047207 */ /* 0x000fe40000000000 */
[----:B------:R-:W-:Y:S01]  /*1870*/  PRMT R3, R0, 0x3340, R5 ;  /* 0x0000334000037816 */ /* 0x000fe20000000005 */
        /* <DEDUP_REMOVED lines=10> */
[----:B------:R-:W-:Y:S02]  /*1920*/  LOP3.LUT R0, R0, 0xffff, RZ, 0xc0, !PT ;  /* 0x0000ffff00007812 */ /* 0x000fe400078ec0ff */
[----:B------:R-:W-:Y:S02]  /*1930*/  PRMT R6, R6, 0x3340, R9 ;  /* 0x0000334006067816 */ /* 0x000fe40000000009 */
[----:B------:R-:W-:Y:S02]  /*1940*/  PRMT R9, R7, 0x3340, R12 ;  /* 0x0000334007097816 */ /* 0x000fe4000000000c */
[----:B------:R-:W-:Y:S02]  /*1950*/  PRMT R0, R13, 0x3340, R0 ;  /* 0x000033400d007816 */ /* 0x000fe40000000000 */
[----:B------:R-:W-:Y:S01]  /*1960*/  PRMT R7, R3, 0x5410, R6 ;  /* 0x0000541003077816 */ /* 0x000fe20000000006 */
[----:B------:R-:W-:Y:S01]  /*1970*/  IMAD.WIDE.U32 R2, R2, 0x4, R4 ;  /* 0x0000000402027825 */ /* 0x000fe200078e0004 */
[----:B------:R-:W-:-:S04]  /*1980*/  PRMT R9, R9, 0x5410, R0 ;  /* 0x0000541009097816 */ /* 0x000fc80000000000 */
[----:B------:R-:W-:Y:S04]  /*1990*/  STG.E desc[UR8][R2.64], R7 ;  /* 0x0000000702007986 */ /* 0x000fe8000c101908 */
[----:B------:R-:W-:Y:S01]  /*19a0*/  STG.E desc[UR8][R2.64+0x200], R9 ;  /* 0x0002000902007986 */ /* 0x000fe2000c101908 */
[----:B------:R-:W-:Y:S05]  /*19b0*/  EXIT ;  /* 0x000000000000794d */ /* 0x000fea0003800000 */
        .weak           $__internal_96_$__cuda_sm20_rem_s16
        .type           $__internal_96_$__cuda_sm20_rem_s16,@function
        .size           $__internal_96_$__cuda_sm20_rem_s16,(.L_x_54748 - $__internal_96_$__cuda_sm20_rem_s16)
$__internal_96_$__cuda_sm20_rem_s16:
        /* <DEDUP_REMOVED lines=28> */
[----:B------:R-:W-:Y:S06]  /*1b80*/  RET.REL.NODEC R16 `(_ZN2at6native29vectorized_elementwise_kernelILi4ENS0_13BUnaryFunctorIaaaZZZNS0_21remainder_kernel_cudaERNS_18TensorIteratorBaseEENKUlvE_clEvENKUlvE0_clEvEUlaaE_EESt5arrayIPcLm2EEEEviT0_T1_) ;  /* 0xffffffe4101c7950 */ /* 0x000fec0003c3ffff */
.L_x_51510:
        /* <DEDUP_REMOVED lines=15> */
.L_x_54748:


//--------------------- .text._ZN2at6native29vectorized_elementwise_kernelILi8ENS0_13BUnaryFunctorIaaaZZZNS0_21remainder_kernel_cudaERNS_18TensorIteratorBaseEENKUlvE_clEvENKUlvE0_clEvEUlaaE_EESt5arrayIPcLm2EEEEviT0_T1_ --------------------------
	.section	.text._ZN2at6native29vectorized_elementwise_kernelILi8ENS0_13BUnaryFunctorIaaaZZZNS0_21remainder_kernel_cudaERNS_18TensorIteratorBaseEENKUlvE_clEvENKUlvE0_clEvEUlaaE_EESt5arrayIPcLm2EEEEviT0_T1_,"ax",@progbits
	.align	128
        .global         _ZN2at6native29vectorized_elementwise_kernelILi8ENS0_13BUnaryFunctorIaaaZZZNS0_21remainder_kernel_cudaERNS_18TensorIteratorBaseEENKUlvE_clEvENKUlvE0_clEvEUlaaE_EESt5arrayIPcLm2EEEEviT0_T1_
        .type           _ZN2at6native29vectorized_elementwise_kernelILi8ENS0_13BUnaryFunctorIaaaZZZNS0_21remainder_kernel_cudaERNS_18TensorIteratorBaseEENKUlvE_clEvENKUlvE0_clEvEUlaaE_EESt5arrayIPcLm2EEEEviT0_T1_,@function
        .size           _ZN2at6native29vectorized_elementwise_kernelILi8ENS0_13BUnaryFunctorIaaaZZZNS0_21remainder_kernel_cudaERNS_18TensorIteratorBaseEENKUlvE_clEvENKUlvE0_clEvEUlaaE_EESt5arrayIPcLm2EEEEviT0_T1_,(.L_x_54749 - _ZN2at6native29vectorized_elementwise_kernelILi8ENS0_13BUnaryFunctorIaaaZZZNS0_21remainder_kernel_cudaERNS_18TensorIteratorBaseEENKUlvE_clEvENKUlvE0_clEvEUlaaE_EESt5arrayIPcLm2EEEEviT0_T1_)
        .other          _ZN2at6native29vectorized_elementwise_kernelILi8ENS0_13BUnaryFunctorIaaaZZZNS0_21remainder_kernel_cudaERNS_18TensorIteratorBaseEENKUlvE_clEvENKUlvE0_clEvEUlaaE_EESt5arrayIPcLm2EEEEviT0_T1_,@"STO_CUDA_ENTRY STV_DEFAULT"
_ZN2at6native29vectorized_elementwise_kernelILi8ENS0_13BUnaryFunctorIaaaZZZNS0_21remainder_kernel_cudaERNS_18TensorIteratorBaseEENKUlvE_clEvENKUlvE0_clEvEUlaaE_EESt5arrayIPcLm2EEEEviT0_T1_:
.text._ZN2at6native29vectorized_elementwise_kernelILi8ENS0_13BUnaryFunctorIaaaZZZNS0_21remainder_kernel_cudaERNS_18TensorIteratorBaseEENKUlvE_clEvENKUlvE0_clEvEUlaaE_EESt5arrayIPcLm2EEEEviT0_T1_:
        /* <DEDUP_REMOVED lines=54> */
[----:B------:R-:W-:Y:S01]  /*0360*/  PRMT R13, RZ, 0x7610, R13 ;  /* 0x00007610ff0d7816 */ /* 0x000fe2000000000d */
[----:B------:R-:W-:-:S05]  /*0370*/  @!P3 IMAD.X R21, RZ, RZ, R21, P5 ;  /* 0x000000ffff15b224 */ /* 0x000fca00028e0615 */
[----:B------:R2:W5:Y:S01]  /*0380*/  @!P4 LDG.E.S8 R13, desc[UR8][R22.64] ;  /* 0x00000008160dc981 */ /* 0x000562000c1e1300 */
[----:B----4-:R-:W-:-:S03]  /*0390*/  @!P2 IADD3 R18, P4, PT, R8, R18, RZ ;  /* 0x000000120812a210 */ /* 0x010fc60007f9e0ff */
[----:B------:R2:W5:Y:S01]  /*03a0*/  @!P3 LDG.E.S8 R15, desc[UR8][R20.64] ;  /* 0x00000008140fb981 */ /* 0x000562000c1e1300 */
[----:B---3--:R-:W-:Y:S01]  /*03b0*/  @!P1 IADD3 R16, P3, PT, R27, R16, RZ ;  /* 0x000000101b109210 */ /* 0x008fe20007f7e0ff */
[----:B------:R-:W-:Y:S02]  /*03c0*/  @!P2 IMAD.X R19, RZ, RZ, R19, P4 ;  /* 0x000000ffff13a224 */ /* 0x000fe400020e0613 */
[----:B------:R-:W-:-:S03]  /*03d0*/  @!P6 VIADD R27, R2, UR4 ;  /* 0x00000004021bec36 */ /* 0x000fc60008000000 */
        /* <DEDUP_REMOVED lines=18> */
[----:B------:R-:W-:Y:S05]  /*0500*/  CALL.REL.NOINC `($__internal_97_$__cuda_sm20_rem_s16) ;  /* 0x0000001400407944 */ /* 0x000fea0003c00000 */
        /* <DEDUP_REMOVED lines=8> */
.L_x_51513:
[----:B------:R-:W-:Y:S05]  /*0590*/  BSYNC.RECONVERGENT B0 ;  /* 0x0000000000007941 */ /* 0x000fea0003800200 */
.L_x_51512:
[----:B------:R-:W-:Y:S01]  /*05a0*/  VIADD R6, R9, 0x80 ;  /* 0x0000008009067836 */ /* 0x000fe20000000000 */
[----:B------:R-:W-:Y:S04]  /*05b0*/  BSSY.RECONVERGENT B0, `(.L_x_51514) ;  /* 0x000000f000007945 */ /* 0x000fe80003800200 */
[----:B------:R-:W-:-:S13]  /*05c0*/  ISETP.GE.U32.AND P0, PT, R6, UR5, PT ;  /* 0x0000000506007c0c */ /* 0x000fda000bf06070 */
[----:B------:R-:W-:Y:S05]  /*05d0*/  @P0 BRA `(.L_x_51515) ;  /* 0x0000000000300947 */ /* 0x000fea0003800000 */
        /* <DEDUP_REMOVED lines=12> */
.L_x_51515:
[----:B------:R-:W-:Y:S05]  /*06a0*/  BSYNC.RECONVERGENT B0 ;  /* 0x0000000000007941 */ /* 0x000fea0003800200 */
.L_x_51514:
[----:B-----5:R-:W-:Y:S01]  /*06b0*/  VIADD R0, R9, 0x100 ;  /* 0x0000010009007836 */ /* 0x020fe20000000000 */
[----:B------:R-:W-:Y:S04]  /*06c0*/  BSSY.RECONVERGENT B0, `(.L_x_51516) ;  /* 0x000000f000007945 */ /* 0x000fe80003800200 */
[----:B------:R-:W-:-:S13]  /*06d0*/  ISETP.GE.U32.AND P0, PT, R0, UR5, PT ;  /* 0x0000000500007c0c */ /* 0x000fda000bf06070 */
[----:B------:R-:W-:Y:S05]  /*06e0*/  @P0 BRA `(.L_x_51517) ;  /* 0x0000000000300947 */ /* 0x000fea0003800000 */
[----:B------:R-:W-:Y:S02]  /*06f0*/  PRMT R2, R13, 0x9910, RZ ;  /* 0x000099100d027816 */ /* 0x000fe400000000ff */
        /* <DEDUP_REMOVED lines=11> */
.L_x_51517:
[----:B------:R-:W-:Y:S05]  /*07b0*/  BSYNC.RECONVERGENT B0 ;  /* 0x0000000000007941 */ /* 0x000fea0003800200 */
.L_x_51516:
[----:B------:R-:W-:Y:S01]  /*07c0*/  VIADD R0, R9, 0x180 ;  /* 0x0000018009007836 */ /* 0x000fe20000000000 */
        /* <DEDUP_REMOVED lines=15> */
.L_x_51519:
[----:B------:R-:W-:Y:S05]  /*08c0*/  BSYNC.RECONVERGENT B0 ;  /* 0x0000000000007941 */ /* 0x000fea0003800200 */
.L_x_51518:
        /* <DEDUP_REMOVED lines=16> */
.L_x_51521:
[----:B------:R-:W-:Y:S05]  /*09d0*/  BSYNC.RECONVERGENT B0 ;  /* 0x0000000000007941 */ /* 0x000fea0003800200 */
.L_x_51520:
        /* <DEDUP_REMOVED lines=16> */
.L_x_51523:
[----:B------:R-:W-:Y:S05]  /*0ae0*/  BSYNC.RECONVERGENT B0 ;  /* 0x0000000000007941 */ /* 0x000fea0003800200 */
.L_x_51522:
        /* <DEDUP_REMOVED lines=16> */
.L_x_51525:
[----:B------:R-:W-:Y:S05]  /*0bf0*/  BSYNC.RECONVERGENT B0 ;  /* 0x0000000000007941 */ /* 0x000fea0003800200 */
.L_x_51524:
        /* <DEDUP_REMOVED lines=16> */
.L_x_51527:
[----:B------:R-:W-:Y:S05]  /*0d00*/  BSYNC.RECONVERGENT B0 ;  /* 0x0000000000007941 */ /* 0x000fea0003800200 */
.L_x_51526:
        /* <DEDUP_REMOVED lines=18> */
.L_x_51530:
        /* <DEDUP_REMOVED lines=8> */
.L_x_51531:
        /* <DEDUP_REMOVED lines=8> */
.L_x_51532:
        /* <DEDUP_REMOVED lines=8> */
.L_x_51533:
        /* <DEDUP_REMOVED lines=9> */
.L_x_51534:
[----:B------:R-:W-:Y:S05]  /*1040*/  BSYNC.RELIABLE B1 ;  /* 0x0000000000017941 */ /* 0x000fea0003800100 */
.L_x_51529:
[----:B------:R-:W-:-:S13]  /*1050*/  ISETP.GE.U32.AND P0, PT, R9, UR5, PT ;  /* 0x0000000509007c0c */ /* 0x000fda000bf06070 */
[----:B------:R-:W3:Y:S01]  /*1060*/  @!P0 LDC.64 R4, c[0x0][0x388] ;  /* 0x0000e200ff048b82 */ /* 0x000ee20000000a00 */
[C---:B012---:R-:W-:Y:S02]  /*1070*/  @!P0 VIADD R3, R9.reuse, UR4 ;  /* 0x0000000409038c36 */ /* 0x047fe40008000000 */
[----:B------:R-:W-:-:S03]  /*1080*/  @!P0 VIADD R9, R9, 0x80 ;  /* 0x0000008009098836 */ /* 0x000fc60000000000 */
[----:B---3--:R-:W-:-:S05]  /*1090*/  @!P0 IADD3 R2, P1, PT, R3, R4, RZ ;  /* 0x0000000403028210 */ /* 0x008fca0007f3e0ff */
[----:B------:R-:W-:-:S05]  /*10a0*/  @!P0 IMAD.X R3, RZ, RZ, R5, P1 ;  /* 0x000000ffff038224 */ /* 0x000fca00008e0605 */
[----:B------:R3:W-:Y:S03]  /*10b0*/  @!P0 STG.E.U8 desc[UR8][R2.64], R10 ;  /* 0x0000000a02008986 */ /* 0x0007e6000c101108 */
.L_x_51535:
[----:B------:R-:W-:Y:S05]  /*10c0*/  BSYNC.RECONVERGENT B0 ;  /* 0x0000000000007941 */ /* 0x000fea0003800200 */
.L_x_51528:
        /* <DEDUP_REMOVED lines=9> */
.L_x_51511:
        /* <DEDUP_REMOVED lines=8> */
[----:B---3--:R-:W-:Y:S02]  /*11e0*/  PRMT R0, R3, 0x8880, RZ ;  /* 0x0000888003007816 */ /* 0x008fe400000000ff */
[----:B------:R-:W-:Y:S02]  /*11f0*/  MOV R4, 0x1220 ;  /* 0x0000122000047802 */ /* 0x000fe40000000f00 */
[----:B--2---:R-:W-:-:S07]  /*1200*/  SGXT R2, R6, 0x8 ;  /* 0x000000080602781a */ /* 0x004fce0000000200 */
[----:B------:R-:W-:Y:S05]  /*1210*/  CALL.REL.NOINC `($__internal_97_$__cuda_sm20_rem_s16) ;  /* 0x0000000400fc7944 */ /* 0x000fea0003c00000 */
[C---:B------:R-:W-:Y:S02]  /*1220*/  LOP3.LUT R0, R3.reuse, R16, RZ, 0x3c, !PT ;  /* 0x0000001003007212 */ /* 0x040fe400078e3cff */
[----:B------:R-:W-:Y:S02]  /*1230*/  PRMT R4, R3, 0x8880, RZ ;  /* 0x0000888003047816 */ /* 0x000fe400000000ff */
[----:B------:R-:W-:Y:S02]  /*1240*/  PRMT R2, R0, 0x8880, RZ ;  /* 0x0000888000027816 */ /* 0x000fe400000000ff */
[----:B------:R-:W-:Y:S02]  /*1250*/  PRMT R0, R16, 0x9910, RZ ;  /* 0x0000991010007816 */ /* 0x000fe400000000ff */
[----:B------:R-:W-:Y:S02]  /*1260*/  ISETP.GT.AND P1, PT, R2, -0x1, PT ;  /* 0xffffffff0200780c */ /* 0x000fe40003f24270 */
[----:B------:R-:W-:-:S02]  /*1270*/  ISETP.NE.AND P0, PT, R0, RZ, PT ;  /* 0x000000ff0000720c */ /* 0x000fc40003f05270 */
[----:B------:R-:W-:Y:S02]  /*1280*/  SEL R0, R3, RZ, !P1 ;  /* 0x000000ff03007207 */ /* 0x000fe40004800000 */
[----:B------:R-:W-:Y:S02]  /*1290*/  SHF.R.S32.HI R2, RZ, 0x8, R6 ;  /* 0x00000008ff027819 */ /* 0x000fe40000011406 */
[----:B------:R-:W-:Y:S01]  /*12a0*/  SEL R9, R0, RZ, P0 ;  /* 0x000000ff00097207 */ /* 0x000fe20000000000 */
[----:B------:R-:W-:Y:S01]  /*12b0*/  IMAD.MOV.U32 R0, RZ, RZ, R4 ;  /* 0x000000ffff007224 */ /* 0x000fe200078e0004 */
[----:B------:R-:W-:Y:S02]  /*12c0*/  SGXT R2, R2, 0x8 ;  /* 0x000000080202781a */ /* 0x000fe40000000200 */
[----:B------:R-:W-:Y:S01]  /*12d0*/  MOV R4, 0x1300 ;  /* 0x0000130000047802 */ /* 0x000fe20000000f00 */
[----:B------:R-:W-:-:S07]  /*12e0*/  IMAD.IADD R9, R9, 0x1, R16 ;  /* 0x0000000109097824 */ /* 0x000fce00078e0210 */
        /* <DEDUP_REMOVED lines=36> */
[----:B------:R-:W-:Y:S02]  /*1530*/  SGXT R2, R7, 0x8 ;  /* 0x000000080702781a */ /* 0x000fe40000000200 */
[----:B------:R-:W-:Y:S01]  /*1540*/  SEL R5, R0, RZ, P0 ;  /* 0x000000ff00057207 */ /* 0x000fe20000000000 */
[----:B------:R-:W-:Y:S01]  /*1550*/  IMAD.MOV.U32 R0, RZ, RZ, R4 ;  /* 0x000000ffff007224 */ /* 0x000fe200078e0004 */
[----:B------:R-:W-:-:S03]  /*1560*/  MOV R4, 0x1590 ;  /* 0x0000159000047802 */ /* 0x000fc60000000f00 */
        /* <DEDUP_REMOVED lines=74> */
        .weak           $__internal_97_$__cuda_sm20_rem_s16
        .type           $__internal_97_$__cuda_sm20_rem_s16,@function
        .size           $__internal_97_$__cuda_sm20_rem_s16,(.L_x_54749 - $__internal_97_$__cuda_sm20_rem_s16)
$__internal_97_$__cuda_sm20_rem_s16:
        /* <DEDUP_REMOVED lines=20> */
[----:B------:R-:W-:Y:S01]  /*1b50*/  IMAD.MOV R18, RZ, RZ, -R17 ;  /* 0x000000ffff127224 */ /* 0x000fe200078e0a11 */
[----:B0-----:R-:W-:-:S05]  /*1b60*/  LOP3.LUT R16, R16, 0xffff, RZ, 0xc0, !PT ;  /* 0x0000ffff10107812 */ /* 0x001fca00078ec0ff */
[----:B------:R-:W-:-:S05]  /*1b70*/  IMAD R5, R16, R18, R5 ;  /* 0x0000001210057224 */ /* 0x000fca00078e0205 */
[----:B------:R-:W-:-:S05]  /*1b80*/  LOP3.LUT R5, R0, R5, RZ, 0x3c, !PT ;  /* 0x0000000500057212 */ /* 0x000fca00078e3cff */
[----:B------:R-:W-:Y:S02]  /*1b90*/  IMAD.IADD R16, R2, 0x1, R5 ;  /* 0x0000000102107824 */ /* 0x000fe400078e0205 */
[----:B------:R-:W-:Y:S02]  /*1ba0*/  IMAD.MOV.U32 R5, RZ, RZ, 0x0 ;  /* 0x00000000ff057424 */ /* 0x000fe400078e00ff */
[----:B------:R-:W-:Y:S02]  /*1bb0*/  @!P0 IMAD.MOV.U32 R16, RZ, RZ, -0x1 ;  /* 0xffffffffff108424 */ /* 0x000fe400078e00ff */
[----:B------:R-:W-:Y:S05]  /*1bc0*/  RET.REL.NODEC R4 `(_ZN2at6native29vectorized_elementwise_kernelILi8ENS0_13BUnaryFunctorIaaaZZZNS0_21remainder_kernel_cudaERNS_18TensorIteratorBaseEENKUlvE_clEvENKUlvE0_clEvEUlaaE_EESt5arrayIPcLm2EEEEviT0_T1_) ;  /* 0xffffffe4040c7950 */ /* 0x000fea0003c3ffff */
.L_x_51536:
        /* <DEDUP_REMOVED lines=11> */
.L_x_54749:


//--------------------- .text._ZN2at6native18elementwise_kernelILi128ELi4EZNS0_15gpu_kernel_implINS0_13AUnaryFunctorIaaaZZZNS0_21remainder_kernel_cudaERNS_18TensorIteratorBaseEENKUlvE_clEvENKUlvE0_clEvEUlaaE_EEEEvS5_RKT_EUliE_EEviT1_ --------------------------
	.section	.text._ZN2at6native18elementwise_kernelILi128ELi4EZNS0_15gpu_kernel_implINS0_13AUnaryFunctorIaaaZZZNS0_21remainder_kernel_cudaERNS_18TensorIteratorBaseEENKUlvE_clEvENKUlvE0_clEvEUlaaE_EEEEvS5_RKT_EUliE_EEviT1_,"ax",@progbits
	.align	128
        .global         _ZN2at6native18elementwise_kernelILi128ELi4EZNS0_15gpu_kernel_implINS0_13AUnaryFunctorIaaaZZZNS0_21remainder_kernel_cudaERNS_18TensorIteratorBaseEENKUlvE_clEvENKUlvE0_clEvEUlaaE_EEEEvS5_RKT_EUliE_EEviT1_
        .type           _ZN2at6native18elementwise_kernelILi128ELi4EZNS0_15gpu_kernel_implINS0_13AUnaryFunctorIaaaZZZNS0_21remainder_kernel_cudaERNS_18TensorIteratorBaseEENKUlvE_clEvENKUlvE0_clEvEUlaaE_EEEEvS5_RKT_EUliE_EEviT1_,@function
        .size           _ZN2at6native18elementwise_kernelILi128ELi4EZNS0_15gpu_kernel_implINS0_13AUnaryFunctorIaaaZZZNS0_21remainder_kernel_cudaERNS_18TensorIteratorBaseEENKUlvE_clEvENKUlvE0_clEvEUlaaE_EEEEvS5_RKT_EUliE_EEviT1_,(.L_x_54750 - _ZN2at6native18elementwise_kernelILi128ELi4EZNS0_15gpu_kernel_implINS0_13AUnaryFunctorIaaaZZZNS0_21remainder_kernel_cudaERNS_18TensorIteratorBaseEENKUlvE_clEvENKUlvE0_clEvEUlaaE_EEEEvS5_RKT_EUliE_EEviT1_)
        .other          _ZN2at6native18elementwise_kernelILi128ELi4EZNS0_15gpu_kernel_implINS0_13AUnaryFunctorIaaaZZZNS0_21remainder_kernel_cudaERNS_18TensorIteratorBaseEENKUlvE_clEvENKUlvE0_clEvEUlaaE_EEEEvS5_RKT_EUliE_EEviT1_,@"STO_CUDA_ENTRY STV_DEFAULT"
_ZN2at6native18elementwise_kernelILi128ELi4EZNS0_15gpu_kernel_implINS0_13AUnaryFunctorIaaaZZZNS0_21remainder_kernel_cudaERNS_18TensorIteratorBaseEENKUlvE_clEvENKUlvE0_clEvEUlaaE_EEEEvS5_RKT_EUliE_EEviT1_:
.text._ZN2at6native18elementwise_kernelILi128ELi4EZNS0_15gpu_kernel_implINS0_13AUnaryFunctorIaaaZZZNS0_21remainder_kernel_cudaERNS_18TensorIteratorBaseEENKUlvE_clEvENKUlvE0_clEvEUlaaE_EEEEvS5_RKT_EUliE_EEviT1_:
        /* <DEDUP_REMOVED lines=319> */
.L_x_51539:
        /* <DEDUP_REMOVED lines=16> */
.L_x_51543:
[----:B------:R0:W5:Y:S01]  /*14f0*/  LDG.E.U8 R5, desc[UR36][R2.64] ;  /* 0x0000002402057981 */ /* 0x000162000c1e1100 */
[----:B------:R-:W-:Y:S05]  /*1500*/  BRA `(.L_x_51545) ;  /* 0x0000000c004c7947 */ /* 0x000fea0003800000 */
.L_x_51542:
        /* <DEDUP_REMOVED lines=8> */
.L_x_51547:
[----:B------:R0:W5:Y:S01]  /*1590*/  LDG.E.U8 R5, desc[UR36][R2.64] ;  /* 0x0000002402057981 */ /* 0x000162000c1e1100 */
[----:B------:R-:W-:Y:S05]  /*15a0*/  BRA `(.L_x_51545) ;  /* 0x0000000c00247947 */ /* 0x000fea0003800000 */
.L_x_51546:
[----:B------:R0:W5:Y:S01]  /*15b0*/  LDG.E.U16 R5, desc[UR36][R2.64] ;  /* 0x0000002402057981 */ /* 0x000162000c1e1500 */
[----:B------:R-:W-:Y:S05]  /*15c0*/  BRA `(.L_x_51545) ;  /* 0x0000000c001c7947 */ /* 0x000fea0003800000 */
.L_x_51541:
        /* <DEDUP_REMOVED lines=9> */
.L_x_51549:
[----:B------:R-:W2:Y:S02]  /*1660*/  LDG.E.U16 R0, desc[UR36][R2.64] ;  /* 0x0000002402007981 */ /* 0x000ea4000c1e1500 */
[----:B--2---:R-:W-:-:S06]  /*1670*/  HADD2.F32 R0, -RZ, R0.H0_H0 ;  /* 0x20000000ff007230 */ /* 0x004fcc0000004100 */
[----:B------:R-:W0:Y:S02]  /*1680*/  F2I.FTZ.TRUNC.NTZ R0, R0 ;  /* 0x0000000000007305 */ /* 0x000e24000021f100 */
[----:B0-----:R-:W-:Y:S01]  /*1690*/  PRMT R5, R0, 0x7610, R5 ;  /* 0x0000761000057816 */ /* 0x001fe20000000005 */
[----:B------:R-:W-:Y:S06]  /*16a0*/  BRA `(.L_x_51545) ;  /* 0x0000000800e47947 */ /* 0x000fec0003800000 */
.L_x_51548:
        /* <DEDUP_REMOVED lines=9> */
.L_x_51551:
[----:B------:R-:W2:Y:S02]  /*1740*/  LDG.E.U16 R2, desc[UR36][R2.64] ;  /* 0x0000002402027981 */ /* 0x000ea4000c1e1500 */
[----:B--2---:R-:W-:-:S06]  /*1750*/  HADD2.F32 R0, -RZ, R2.H0_H0 ;  /* 0x20000002ff007230 */ /* 0x004fcc0000004100 */
[----:B------:R-:W0:Y:S02]  /*1760*/  F2I.FTZ.TRUNC.NTZ R0, R0 ;  /* 0x0000000000007305 */ /* 0x000e24000021f100 */
[----:B0-----:R-:W-:Y:S01]  /*1770*/  PRMT R5, R0, 0x7610, R5 ;  /* 0x0000761000057816 */ /* 0x001fe20000000005 */
[----:B------:R-:W-:Y:S06]  /*1780*/  BRA `(.L_x_51545) ;  /* 0x0000000800ac7947 */ /* 0x000fec0003800000 */
.L_x_51550:
[----:B------:R-:W2:Y:S02]  /*1790*/  LDG.E.64 R2, desc[UR36][R2.64] ;  /* 0x0000002402027981 */ /* 0x000ea4000c1e1b00 */
[----:B--2---:R0:W1:Y:S01]  /*17a0*/  F2I.F64.TRUNC R5, R2 ;  /* 0x0000000200057311 */ /* 0x004062000030d100 */
[----:B------:R-:W-:Y:S05]  /*17b0*/  BRA `(.L_x_51545) ;  /* 0x0000000800a07947 */ /* 0x000fea0003800000 */
.L_x_51540:
        /* <DEDUP_REMOVED lines=12> */
.L_x_51554:
[----:B------:R-:W2:Y:S02]  /*1880*/  LDG.E.64 R2, desc[UR36][R2.64] ;  /* 0x0000002402027981 */ /* 0x000ea4000c1e1b00 */
[----:B--2---:R3:W4:Y:S01]  /*1890*/  F2I.F64.TRUNC R5, R2 ;  /* 0x0000000200057311 */ /* 0x004722000030d100 */
[----:B------:R-:W-:Y:S05]  /*18a0*/  BRA `(.L_x_51545) ;  /* 0x0000000800647947 */ /* 0x000fea0003800000 */
.L_x_51553:
        /* <DEDUP_REMOVED lines=27> */
.L_x_51556:
        /* <DEDUP_REMOVED lines=14> */
.L_x_51555:
[----:B------:R-:W2:Y:S02]  /*1b40*/  LDG.E.U16 R0, desc[UR36][R2.64] ;  /* 0x0000002402007981 */ /* 0x000ea4000c1e1500 */
[----:B--2---:R-:W-:-:S06]  /*1b50*/  IMAD.U32 R0, R0, 0x10000, RZ ;  /* 0x0001000000007824 */ /* 0x004fcc00078e00ff */
[----:B------:R-:W0:Y:S02]  /*1b60*/  F2I.FTZ.TRUNC.NTZ R0, R0 ;  /* 0x0000000000007305 */ /* 0x000e24000021f100 */
[----:B0-----:R-:W-:Y:S01]  /*1b70*/  PRMT R5, R0, 0x7610, R5 ;  /* 0x0000761000057816 */ /* 0x001fe20000000005 */
[----:B------:R-:W-:Y:S06]  /*1b80*/  BRA `(.L_x_51545) ;  /* 0x0000000400ac7947 */ /* 0x000fec0003800000 */
.L_x_51552:
        /* <DEDUP_REMOVED lines=10> */
.L_x_51559:
        /* <DEDUP_REMOVED lines=21> */
.L_x_51563:
[----:B------:R-:W-:Y:S05]  /*1d80*/  BSYNC.RECONVERGENT B1 ;  /* 0x0000000000017941 */ /* 0x000fea0003800200 */
.L_x_51562:
[----:B------:R-:W-:Y:S01]  /*1d90*/  IMAD.SHL.U32 R0, R0, 0x100000, RZ ;  /* 0x0010000000007824 */ /* 0x000fe200078e00ff */
[----:B------:R-:W-:-:S04]  /*1da0*/  LEA R2, R2, 0x3b800000, 0x17 ;  /* 0x3b80000002027811 */ /* 0x000fc800078eb8ff */
[----:B------:R-:W-:-:S07]  /*1db0*/  LOP3.LUT R0, R2, R0, R7, 0xfe, !PT ;  /* 0x0000000002007212 */ /* 0x000fce00078efe07 */
.L_x_51561:
[----:B------:R-:W-:Y:S05]  /*1dc0*/  BSYNC.RECONVERGENT B0 ;  /* 0x0000000000007941 */ /* 0x000fea0003800200 */
.L_x_51560:
[----:B------:R-:W0:Y:S02]  /*1dd0*/  F2I.FTZ.TRUNC.NTZ R0, R0 ;  /* 0x0000000000007305 */ /* 0x000e24000021f100 */
[----:B0-----:R-:W-:Y:S01]  /*1de0*/  PRMT R5, R0, 0x7610, R5 ;  /* 0x0000761000057816 */ /* 0x001fe20000000005 */
[----:B------:R-:W-:Y:S06]  /*1df0*/  BRA `(.L_x_51545) ;  /* 0x0000000400107947 */ /* 0x000fec0003800000 */
.L_x_51558:
        /* <DEDUP_REMOVED lines=21> */
.L_x_51567:
[----:B------:R-:W-:Y:S05]  /*1f50*/  BSYNC.RECONVERGENT B1 ;  /* 0x0000000000017941 */ /* 0x000fea0003800200 */
.L_x_51566:
[----:B------:R-:W-:Y:S01]  /*1f60*/  IMAD.SHL.U32 R0, R0, 0x200000, RZ ;  /* 0x0020000000007824 */ /* 0x000fe200078e00ff */
[----:B------:R-:W-:-:S04]  /*1f70*/  LEA R2, R2, 0x37800000, 0x17 ;  /* 0x3780000002027811 */ /* 0x000fc800078eb8ff */
[----:B------:R-:W-:-:S07]  /*1f80*/  LOP3.LUT R0, R2, R0, R7, 0xfe, !PT ;  /* 0x0000000002007212 */ /* 0x000fce00078efe07 */
.L_x_51565:
[----:B------:R-:W-:Y:S05]  /*1f90*/  BSYNC.RECONVERGENT B0 ;  /* 0x0000000000007941 */ /* 0x000fea0003800200 */
.L_x_51564:
[----:B------:R-:W0:Y:S02]  /*1fa0*/  F2I.FTZ.TRUNC.NTZ R0, R0 ;  /* 0x0000000000007305 */ /* 0x000e24000021f100 */
[----:B0-----:R-:W-:Y:S01]  /*1fb0*/  PRMT R5, R0, 0x7610, R5 ;  /* 0x0000761000057816 */ /* 0x001fe20000000005 */
[----:B------:R-:W-:Y:S06]  /*1fc0*/  BRA `(.L_x_51545) ;  /* 0x00000000009c7947 */ /* 0x000fec0003800000 */
.L_x_51557:
[----:B------:R-:W-:-:S09]  /*1fd0*/  UISETP.NE.AND UP0, UPT, UR4, 0x1c, UPT ;  /* 0x0000001c0400788c */ /* 0x000fd2000bf05270 */
[----:B------:R-:W-:Y:S05]  /*1fe0*/  BRA.U !UP0, `(.L_x_51568) ;  /* 0x0000000108907547 */ /* 0x000fea000b800000 */
[----:B------:R-:W-:-:S09]  /*1ff0*/  UISETP.NE.AND UP0, UPT, UR4, 0x1d, UPT ;  /* 0x0000001d0400788c */ /* 0x000fd2000bf05270 */
[----:B------:R-:W-:Y:S05]  /*2000*/  BRA.U !UP0, `(.L_x_51569) ;  /* 0x0000000108807547 */ /* 0x000fea000b800000 */
[----:B------:R-:W-:-:S09]  /*2010*/  UISETP.NE.AND UP0, UPT, UR4, 0x2c, UPT ;  /* 0x0000002c0400788c */ /* 0x000fd2000bf05270 */
[----:B------:R-:W-:Y:S05]  /*2020*/  BRA.U !UP0, `(.L_x_51570) ;  /* 0x0000000108487547 */ /* 0x000fea000b800000 */
.L_x_51544:
        /* <DEDUP_REMOVED lines=16> */
.L_x_51571:
[----:B------:R-:W-:Y:S01]  /*2130*/  PRMT R5, RZ, 0x7610, R5 ;  /* 0x00007610ff057816 */ /* 0x000fe20000000005 */
[----:B------:R-:W-:Y:S06]  /*2140*/  BRA `(.L_x_51545) ;  /* 0x00000000003c7947 */ /* 0x000fec0003800000 */
.L_x_51570:
        /* <DEDUP_REMOVED lines=8> */
.L_x_51573:
[----:B------:R-:W-:Y:S05]  /*21d0*/  BSYNC.RECONVERGENT B0 ;  /* 0x0000000000007941 */ /* 0x000fea0003800200 */
.L_x_51572:
[----:B------:R-:W0:Y:S02]  /*21e0*/  F2I.FTZ.TRUNC.NTZ R0, R0 ;  /* 0x0000000000007305 */ /* 0x000e24000021f100 */
[----:B0-----:R-:W-:Y:S01]  /*21f0*/  PRMT R5, R0, 0x7610, R5 ;  /* 0x0000761000057816 */ /* 0x001fe20000000005 */
[----:B------:R-:W-:Y:S06]  /*2200*/  BRA `(.L_x_51545) ;  /* 0x00000000000c7947 */ /* 0x000fec0003800000 */
.L_x_51569:
[----:B------:R2:W5:Y:S01]  /*2210*/  LDG.E.U8 R5, desc[UR36][R2.64] ;  /* 0x0000002402057981 */ /* 0x000562000c1e1100 */
[----:B------:R-:W-:Y:S05]  /*2220*/  BRA `(.L_x_51545) ;  /* 0x0000000000047947 */ /* 0x000fea0003800000 */
.L_x_51568:
[----:B------:R1:W5:Y:S02]  /*2230*/  LDG.E.U8 R5, desc[UR36][R2.64] ;  /* 0x0000002402057981 */ /* 0x000364000c1e1100 */
.L_x_51545:
[----:B------:R-:W0:Y:S01]  /*2240*/  LDCU.64 UR6, c[0x0][0x580] ;  /* 0x0000b000ff0677ac */ /* 0x000e220008000a00 */
[----:B-1--45:R-:W-:Y:S02]  /*2250*/  PRMT R4, R5, 0x8880, RZ ;  /* 0x0000888005047816 */ /* 0x032fe400000000ff */
[----:B------:R-:W-:Y:S01]  /*2260*/  MOV R0, 0x22c0 ;  /* 0x000022c000007802 */ /* 0x000fe20000000f00 */
[----:B------:R-:W1:Y:S01]  /*2270*/  LDCU.S8 UR4, c[0x0][0x591] ;  /* 0x0000b220ff0477ac */ /* 0x000e620008000200 */
[----:B0-23--:R-:W-:Y:S01]  /*2280*/  IADD3 R2, P0, PT, R16, UR6, RZ ;  /* 0x0000000610027c10 */ /* 0x00dfe2000ff1e0ff */
[----:B-1----:R-:W-:-:S04]  /*2290*/  IMAD.U32 R6, RZ, RZ, UR4 ;  /* 0x00000004ff067e24 */ /* 0x002fc8000f8e00ff */
[----:B------:R-:W-:-:S08]  /*22a0*/  IMAD.X R3, RZ, RZ, UR7, P0 ;  /* 0x00000007ff037e24 */ /* 0x000fd000080e06ff */
[----:B------:R-:W-:Y:S05]  /*22b0*/  CALL.REL.NOINC `($__internal_98_$__cuda_sm20_rem_s16) ;  /* 0x000000a400087944 */ /* 0x000fea0003c00000 */
        /* <DEDUP_REMOVED lines=21> */
.L_x_51577:
[----:B------:R0:W-:Y:S01]  /*2410*/  STG.E.U8 desc[UR36][R2.64], R7 ;  /* 0x0000000702007986 */ /* 0x0001e2000c101124 */
[----:B------:R-:W-:Y:S05]  /*2420*/  BRA `(.L_x_51579) ;  /* 0x0000000c00847947 */ /* 0x000fea0003800000 */
.L_x_51576:
        /* <DEDUP_REMOVED lines=12> */
.L_x_51581:
[----:B------:R-:W-:-:S04]  /*24f0*/  LOP3.LUT R7, R7, 0xffff, RZ, 0xc0, !PT ;  /* 0x0000ffff07077812 */ /* 0x000fc800078ec0ff */
[----:B------:R-:W-:-:S05]  /*2500*/  PRMT R5, R7, 0x8880, RZ ;  /* 0x0000888007057816 */ /* 0x000fca00000000ff */
[----:B------:R0:W-:Y:S01]  /*2510*/  STG.E desc[UR36][R2.64], R5 ;  /* 0x0000000502007986 */ /* 0x0001e2000c101924 */
[----:B------:R-:W-:Y:S05]  /*2520*/  BRA `(.L_x_51579) ;  /* 0x0000000c00447947 */ /* 0x000fea0003800000 */
.L_x_51580:
[----:B------:R-:W-:-:S04]  /*2530*/  PRMT R5, R7, 0x8880, RZ ;  /* 0x0000888007057816 */ /* 0x000fc800000000ff */
[----:B------:R-:W-:-:S05]  /*2540*/  PRMT R5, R5, 0x7710, RZ ;  /* 0x0000771005057816 */ /* 0x000fca00000000ff */
[----:B------:R0:W-:Y:S01]  /*2550*/  STG.E.U16 desc[UR36][R2.64], R5 ;  /* 0x0000000502007986 */ /* 0x0001e2000c101524 */
[----:B------:R-:W-:Y:S05]  /*2560*/  BRA `(.L_x_51579) ;  /* 0x0000000c00347947 */ /* 0x000fea0003800000 */
.L_x_51575:
        /* <DEDUP_REMOVED lines=9> */
.L_x_51583:
[----:B------:R-:W0:Y:S02]  /*2600*/  I2F.S8 R0, R7 ;  /* 0x0000000700007306 */ /* 0x000e240000001400 */
[----:B0-----:R-:W-:-:S05]  /*2610*/  F2FP.F16.F32.PACK_AB R0, RZ, R0 ;  /* 0x00000000ff00723e */ /* 0x001fca00000000ff */
[----:B------:R0:W-:Y:S01]  /*2620*/  STG.E.U16 desc[UR36][R2.64], R0 ;  /* 0x0000000002007986 */ /* 0x0001e2000c101524 */
[----:B------:R-:W-:Y:S05]  /*2630*/  BRA `(.L_x_51579) ;  /* 0x0000000c00007947 */ /* 0x000fea0003800000 */
.L_x_51582:
        /* <DEDUP_REMOVED lines=10> */
.L_x_51585:
[----:B------:R-:W0:Y:S02]  /*26e0*/  I2F.S8 R7, R7 ;  /* 0x0000000700077306 */ /* 0x000e240000001400 */
[----:B0-----:R-:W-:-:S04]  /*26f0*/  F2FP.F16.F32.PACK_AB R5, RZ, R7 ;  /* 0x00000007ff05723e */ /* 0x001fc800000000ff */
[----:B------:R-:W-:-:S05]  /*2700*/  PRMT R5, R5, 0x5410, RZ ;  /* 0x0000541005057816 */ /* 0x000fca00000000ff */
[----:B------:R0:W-:Y:S01]  /*2710*/  STG.E desc[UR36][R2.64], R5 ;  /* 0x0000000502007986 */ /* 0x0001e2000c101924 */
[----:B------:R-:W-:Y:S05]  /*2720*/  BRA `(.L_x_51579) ;  /* 0x0000000800c47947 */ /* 0x000fea0003800000 */
.L_x_51584:
[----:B------:R-:W-:-:S04]  /*2730*/  PRMT R4, R7, 0x8880, RZ ;  /* 0x0000888007047816 */ /* 0x000fc800000000ff */
[----:B------:R-:W-:-:S06]  /*2740*/  PRMT R4, R4, 0x7710, RZ ;  /* 0x0000771004047816 */ /* 0x000fcc00000000ff */
[----:B------:R-:W0:Y:S02]  /*2750*/  I2F.F64.S16 R4, R4 ;  /* 0x0000000400047312 */ /* 0x000e240000101c00 */
[----:B0-----:R0:W-:Y:S01]  /*2760*/  STG.E.64 desc[UR36][R2.64], R4 ;  /* 0x0000000402007986 */ /* 0x0011e2000c101b24 */
[----:B------:R-:W-:Y:S05]  /*2770*/  BRA `(.L_x_51579) ;  /* 0x0000000800b07947 */ /* 0x000fea0003800000 */
.L_x_51574:
        /* <DEDUP_REMOVED lines=12> */
.L_x_51588:
[----:B------:R-:W-:Y:S02]  /*2840*/  PRMT R4, R7, 0x8880, RZ ;  /* 0x0000888007047816 */ /* 0x000fe400000000ff */
[----:B------:R-:W-:Y:S02]  /*2850*/  CS2R R6, SRZ ;  /* 0x0000000000067805 */ /* 0x000fe4000001ff00 */
[----:B------:R-:W-:-:S06]  /*2860*/  PRMT R4, R4, 0x7710, RZ ;  /* 0x0000771004047816 */ /* 0x000fcc00000000ff */
[----:B------:R-:W0:Y:S02]  /*2870*/  I2F.F64.S16 R4, R4 ;  /* 0x0000000400047312 */ /* 0x000e240000101c00 */
[----:B0-----:R3:W-:Y:S01]  /*2880*/  STG.E.128 desc[UR36][R2.64], R4 ;  /* 0x0000000402007986 */ /* 0x0017e2000c101d24 */
[----:B------:R-:W-:Y:S05]  /*2890*/  BRA `(.L_x_51579) ;  /* 0x0000000800687947 */ /* 0x000fea0003800000 */
.L_x_51587:
        /* <DEDUP_REMOVED lines=19> */
.L_x_51592:
[----:B------:R-:W-:Y:S05]  /*29d0*/  BSYNC.RECONVERGENT B0 ;  /* 0x0000000000007941 */ /* 0x000fea0003800200 */
.L_x_51591:
[----:B------:R-:W-:-:S05]  /*29e0*/  LOP3.LUT R5, R0, 0x80, R5, 0xf8, !PT ;  /* 0x0000008000057812 */ /* 0x000fca00078ef805 */
[----:B------:R0:W-:Y:S01]  /*29f0*/  STG.E.U8 desc[UR36][R2.64], R5 ;  /* 0x0000000502007986 */ /* 0x0001e2000c101124 */
[----:B------:R-:W-:Y:S05]  /*2a00*/  BRA `(.L_x_51579) ;  /* 0x00000008000c7947 */ /* 0x000fea0003800000 */
.L_x_51590:
        /* <DEDUP_REMOVED lines=15> */
.L_x_51594:
[----:B------:R-:W-:Y:S05]  /*2b00*/  BSYNC.RECONVERGENT B0 ;  /* 0x0000000000007941 */ /* 0x000fea0003800200 */
.L_x_51593:
[----:B------:R-:W-:-:S05]  /*2b10*/  LOP3.LUT R5, R0, 0x80, R5, 0xf8, !PT ;  /* 0x0000008000057812 */ /* 0x000fca00078ef805 */
[----:B------:R1:W-:Y:S01]  /*2b20*/  STG.E.U8 desc[UR36][R2.64], R5 ;  /* 0x0000000502007986 */ /* 0x0003e2000c101124 */
[----:B------:R-:W-:Y:S05]  /*2b30*/  BRA `(.L_x_51579) ;  /* 0x0000000400c07947 */ /* 0x000fea0003800000 */
.L_x_51589:
[----:B------:R-:W0:Y:S02]  /*2b40*/  I2F.S8 R0, R7 ;  /* 0x0000000700007306 */ /* 0x000e240000001400 */
[----:B0-----:R-:W-:-:S05]  /*2b50*/  F2FP.BF16.F32.PACK_AB R0, RZ, R0 ;  /* 0x00000000ff00723e */ /* 0x001fca00000010ff */
[----:B------:R2:W-:Y:S01]  /*2b60*/  STG.E.U16 desc[UR36][R2.64], R0 ;  /* 0x0000000002007986 */ /* 0x0005e2000c101524 */
[----:B------:R-:W-:Y:S05]  /*2b70*/  BRA `(.L_x_51579) ;  /* 0x0000000400b07947 */ /* 0x000fea0003800000 */
.L_x_51586:
        /* <DEDUP_REMOVED lines=12> */
.L_x_51597:
        /* <DEDUP_REMOVED lines=13> */
.L_x_51600:
[----:B------:R-:W-:-:S04]  /*2d10*/  SHF.R.U32.HI R0, RZ, 0x14, R5 ;  /* 0x00000014ff007819 */ /* 0x000fc80000011605 */
[----:B------:R-:W-:-:S04]  /*2d20*/  LOP3.LUT R0, R0, 0x1, RZ, 0xc0, !PT ;  /* 0x0000000100007812 */ /* 0x000fc800078ec0ff */
[----:B------:R-:W-:-:S04]  /*2d30*/  IADD3 R0, PT, PT, R5, 0x487ffff, R0 ;  /* 0x0487ffff05007810 */ /* 0x000fc80007ffe000 */
[----:B------:R-:W-:-:S04]  /*2d40*/  SHF.R.U32.HI R0, RZ, 0x14, R0 ;  /* 0x00000014ff007819 */ /* 0x000fc80000011600 */
[----:B------:R-:W-:-:S07]  /*2d50*/  LOP3.LUT R4, R0, 0xff, RZ, 0xc0, !PT ;  /* 0x000000ff00047812 */ /* 0x000fce00078ec0ff */
.L_x_51601:
[----:B------:R-:W-:-:S04]  /*2d60*/  SHF.R.U32.HI R5, RZ, 0x18, R5 ;  /* 0x00000018ff057819 */ /* 0x000fc80000011605 */
[----:B------:R-:W-:-:S04]  /*2d70*/  LOP3.LUT R4, R4, 0x80, R5, 0xf8, !PT ;  /* 0x0000008004047812 */ /* 0x000fc800078ef805 */
[----:B------:R-:W-:-:S07]  /*2d80*/  PRMT R0, R4, 0x7610, R0 ;  /* 0x0000761004007816 */ /* 0x000fce0000000000 */
.L_x_51599:
[----:B------:R-:W-:Y:S05]  /*2d90*/  BSYNC.RECONVERGENT B0 ;  /* 0x0000000000007941 */ /* 0x000fea0003800200 */
.L_x_51598:
[----:B------:R0:W-:Y:S01]  /*2da0*/  STG.E.U8 desc[UR36][R2.64], R0 ;  /* 0x0000000002007986 */ /* 0x0001e2000c101124 */
[----:B------:R-:W-:Y:S05]  /*2db0*/  BRA `(.L_x_51579) ;  /* 0x0000000400207947 */ /* 0x000fea0003800000 */
.L_x_51596:
        /* <DEDUP_REMOVED lines=13> */
.L_x_51604:
[----:B------:R-:W-:-:S04]  /*2e90*/  SHF.R.U32.HI R0, RZ, 0x15, R5 ;  /* 0x00000015ff007819 */ /* 0x000fc80000011605 */
[----:B------:R-:W-:-:S04]  /*2ea0*/  LOP3.LUT R0, R0, 0x1, RZ, 0xc0, !PT ;  /* 0x0000000100007812 */ /* 0x000fc800078ec0ff */
[----:B------:R-:W-:-:S04]  /*2eb0*/  IADD3 R0, PT, PT, R5, 0x88fffff, R0 ;  /* 0x088fffff05007810 */ /* 0x000fc80007ffe000 */
[----:B------:R-:W-:-:S04]  /*2ec0*/  SHF.R.U32.HI R0, RZ, 0x15, R0 ;  /* 0x00000015ff007819 */ /* 0x000fc80000011600 */
[----:B------:R-:W-:-:S07]  /*2ed0*/  LOP3.LUT R4, R0, 0xff, RZ, 0xc0, !PT ;  /* 0x000000ff00047812 */ /* 0x000fce00078ec0ff */
.L_x_51605:
[----:B------:R-:W-:-:S04]  /*2ee0*/  SHF.R.U32.HI R5, RZ, 0x18, R5 ;  /* 0x00000018ff057819 */ /* 0x000fc80000011605 */
[----:B------:R-:W-:-:S04]  /*2ef0*/  LOP3.LUT R4, R4, 0x80, R5, 0xf8, !PT ;  /* 0x0000008004047812 */ /* 0x000fc800078ef805 */
[----:B------:R-:W-:-:S07]  /*2f00*/  PRMT R0, R4, 0x7610, R0 ;  /* 0x0000761004007816 */ /* 0x000fce0000000000 */
.L_x_51603:
[----:B------:R-:W-:Y:S05]  /*2f10*/  BSYNC.RECONVERGENT B0 ;  /* 0x0000000000007941 */ /* 0x000fea0003800200 */
.L_x_51602:
[----:B------:R0:W-:Y:S01]  /*2f20*/  STG.E.U8 desc[UR36][R2.64], R0 ;  /* 0x0000000002007986 */ /* 0x0001e2000c101124 */
[----:B------:R-:W-:Y:S05]  /*2f30*/  BRA `(.L_x_51579) ;  /* 0x0000000000c07947 */ /* 0x000fea0003800000 */
.L_x_51595:
[----:B------:R-:W-:-:S09]  /*2f40*/  UISETP.NE.AND UP0, UPT, UR4, 0x1c, UPT ;  /* 0x0000001c0400788c */ /* 0x000fd2000bf05270 */
[----:B------:R-:W-:Y:S05]  /*2f50*/  BRA.U !UP0, `(.L_x_51606) ;  /* 0x0000000108ac7547 */ /* 0x000fea000b800000 */
[----:B------:R-:W-:-:S09]  /*2f60*/  UISETP.NE.AND UP0, UPT, UR4, 0x1d, UPT ;  /* 0x0000001d0400788c */ /* 0x000fd2000bf05270 */
[----:B------:R-:W-:Y:S05]  /*2f70*/  BRA.U !UP0, `(.L_x_51607) ;  /* 0x00000001088c7547 */ /* 0x000fea000b800000 */
[----:B------:R-:W-:-:S09]  /*2f80*/  UISETP.NE.AND UP0, UPT, UR4, 0x2c, UPT ;  /* 0x0000002c0400788c */ /* 0x000fd2000bf05270 */
[----:B------:R-:W-:Y:S05]  /*2f90*/  BRA.U !UP0, `(.L_x_51608) ;  /* 0x0000000108447547 */ /* 0x000fea000b800000 */
.L_x_51578:
        /* <DEDUP_REMOVED lines=16> */
.L_x_51609:
[----:B------:R-:W-:Y:S05]  /*30a0*/  BRA `(.L_x_51579) ;  /* 0x0000000000647947 */ /* 0x000fea0003800000 */
.L_x_51608:
        /* <DEDUP_REMOVED lines=16> */
.L_x_51607:
[----:B------:R-:W-:-:S04]  /*31b0*/  LOP3.LUT R7, R7, 0xffff, RZ, 0xc0, !PT ;  /* 0x0000ffff07077812 */ /* 0x000fc800078ec0ff */
[----:B------:R-:W-:-:S05]  /*31c0*/  PRMT R7, R7, 0x8880, RZ ;  /* 0x0000888007077816 */ /* 0x000fca00000000ff */
[----:B------:R-:W-:-:S05]  /*31d0*/  IMAD.MOV.U32 R4, RZ, RZ, R7 ;  /* 0x000000ffff047224 */ /* 0x000fca00078e0007 */
[----:B------:R-:W-:-:S05]  /*31e0*/  SHF.R.S32.HI R5, RZ, 0x1f, R4 ;  /* 0x0000001fff057819 */ /* 0x000fca0000011404 */
[----:B------:R0:W-:Y:S01]  /*31f0*/  STG.E.64 desc[UR36][R2.64], R4 ;  /* 0x0000000402007986 */ /* 0x0001e2000c101b24 */
[----:B------:R-:W-:Y:S05]  /*3200*/  BRA `(.L_x_51579) ;  /* 0x00000000000c7947 */ /* 0x000fea0003800000 */
.L_x_51606:
[----:B------:R-:W-:-:S04]  /*3210*/  LOP3.LUT R7, R7, 0xffff, RZ, 0xc0, !PT ;  /* 0x0000ffff07077812 */ /* 0x000fc800078ec0ff */
[----:B------:R-:W-:-:S05]  /*3220*/  PRMT R5, R7, 0x8880, RZ ;  /* 0x0000888007057816 */ /* 0x000fca00000000ff */
[----:B------:R0:W-:Y:S02]  /*3230*/  STG.E desc[UR36][R2.64], R5 ;  /* 0x0000000502007986 */ /* 0x0001e4000c101924 */
.L_x_51579:
[----:B------:R-:W-:-:S07]  /*3240*/  VIADD R17, R17, 0x80 ;  /* 0x0000008011117836 */ /* 0x000fce0000000000 */
.L_x_51538:
[----:B------:R-:W-:Y:S05]  /*3250*/  BSYNC.RECONVERGENT B6 ;  /* 0x0000000000067941 */ /* 0x000fea0003800200 */
.L_x_51537:
        /* <DEDUP_REMOVED lines=307> */
.L_x_51612:
        /* <DEDUP_REMOVED lines=16> */
.L_x_51616:
[----:B------:R3:W5:Y:S01]  /*4690*/  LDG.E.U8 R5, desc[UR36][R2.64] ;  /* 0x0000002402057981 */ /* 0x000762000c1e1100 */
[----:B------:R-:W-:Y:S05]  /*46a0*/  BRA `(.L_x_51618) ;  /* 0x0000000c004c7947 */ /* 0x000fea0003800000 */
.L_x_51615:
        /* <DEDUP_REMOVED lines=8> */
.L_x_51620:
[----:B------:R1:W5:Y:S01]  /*4730*/  LDG.E.U8 R5, desc[UR36][R2.64] ;  /* 0x0000002402057981 */ /* 0x000362000c1e1100 */
[----:B------:R-:W-:Y:S05]  /*4740*/  BRA `(.L_x_51618) ;  /* 0x0000000c00247947 */ /* 0x000fea0003800000 */
.L_x_51619:
[----:B------:R2:W5:Y:S01]  /*4750*/  LDG.E.U16 R5, desc[UR36][R2.64] ;  /* 0x0000002402057981 */ /* 0x000562000c1e1500 */
[----:B------:R-:W-:Y:S05]  /*4760*/  BRA `(.L_x_51618) ;  /* 0x0000000c001c7947 */ /* 0x000fea0003800000 */
.L_x_51614:
        /* <DEDUP_REMOVED lines=9> */
.L_x_51622:
[----:B------:R-:W2:Y:S02]  /*4800*/  LDG.E.U16 R0, desc[UR36][R2.64] ;  /* 0x0000002402007981 */ /* 0x000ea4000c1e1500 */
[----:B--2---:R-:W-:-:S06]  /*4810*/  HADD2.F32 R0, -RZ, R0.H0_H0 ;  /* 0x20000000ff007230 */ /* 0x004fcc0000004100 */
[----:B------:R-:W0:Y:S02]  /*4820*/  F2I.FTZ.TRUNC.NTZ R0, R0 ;  /* 0x0000000000007305 */ /* 0x000e24000021f100 */
[----:B0-----:R-:W-:Y:S01]  /*4830*/  PRMT R5, R0, 0x7610, R5 ;  /* 0x0000761000057816 */ /* 0x001fe20000000005 */
[----:B------:R-:W-:Y:S06]  /*4840*/  BRA `(.L_x_51618) ;  /* 0x0000000800e47947 */ /* 0x000fec0003800000 */
.L_x_51621:
        /* <DEDUP_REMOVED lines=9> */
.L_x_51624:
[----:B------:R-:W2:Y:S02]  /*48e0*/  LDG.E.U16 R2, desc[UR36][R2.64] ;  /* 0x0000002402027981 */ /* 0x000ea4000c1e1500 */
[----:B--2---:R-:W-:-:S06]  /*48f0*/  HADD2.F32 R0, -RZ, R2.H0_H0 ;  /* 0x20000002ff007230 */ /* 0x004fcc0000004100 */
[----:B------:R-:W0:Y:S02]  /*4900*/  F2I.FTZ.TRUNC.NTZ R0, R0 ;  /* 0x0000000000007305 */ /* 0x000e24000021f100 */
[----:B0-----:R-:W-:Y:S01]  /*4910*/  PRMT R5, R0, 0x7610, R5 ;  /* 0x0000761000057816 */ /* 0x001fe20000000005 */
[----:B------:R-:W-:Y:S06]  /*4920*/  BRA `(.L_x_51618) ;  /* 0x0000000800ac7947 */ /* 0x000fec0003800000 */
.L_x_51623:
[----:B------:R-:W2:Y:S02]  /*4930*/  LDG.E.64 R2, desc[UR36][R2.64] ;  /* 0x0000002402027981 */ /* 0x000ea4000c1e1b00 */
[----:B--2---:R0:W1:Y:S01]  /*4940*/  F2I.F64.TRUNC R5, R2 ;  /* 0x0000000200057311 */ /* 0x004062000030d100 */
[----:B------:R-:W-:Y:S05]  /*4950*/  BRA `(.L_x_51618) ;  /* 0x0000000800a07947 */ /* 0x000fea0003800000 */
.L_x_51613:
        /* <DEDUP_REMOVED lines=12> */
.L_x_51627:
[----:B------:R-:W2:Y:S02]  /*4a20*/  LDG.E.64 R2, desc[UR36][R2.64] ;  /* 0x0000002402027981 */ /* 0x000ea4000c1e1b00 */
[----:B--2---:R0:W1:Y:S01]  /*4a30*/  F2I.F64.TRUNC R5, R2 ;  /* 0x0000000200057311 */ /* 0x004062000030d100 */
[----:B------:R-:W-:Y:S05]  /*4a40*/  BRA `(.L_x_51618) ;  /* 0x0000000800647947 */ /* 0x000fea0003800000 */
.L_x_51626:
        /* <DEDUP_REMOVED lines=27> */
.L_x_51629:
        /* <DEDUP_REMOVED lines=14> */
.L_x_51628:
[----:B------:R-:W2:Y:S02]  /*4ce0*/  LDG.E.U16 R0, desc[UR36][R2.64] ;  /* 0x0000002402007981 */ /* 0x000ea4000c1e1500 */
[----:B--2---:R-:W-:-:S06]  /*4cf0*/  IMAD.U32 R0, R0, 0x10000, RZ ;  /* 0x0001000000007824 */ /* 0x004fcc00078e00ff */
[----:B------:R-:W0:Y:S02]  /*4d00*/  F2I.FTZ.TRUNC.NTZ R0, R0 ;  /* 0x0000000000007305 */ /* 0x000e24000021f100 */
[----:B0-----:R-:W-:Y:S01]  /*4d10*/  PRMT R5, R0, 0x7610, R5 ;  /* 0x0000761000057816 */ /* 0x001fe20000000005 */
[----:B------:R-:W-:Y:S06]  /*4d20*/  BRA `(.L_x_51618) ;  /* 0x0000000400ac7947 */ /* 0x000fec0003800000 */
.L_x_51625:
        /* <DEDUP_REMOVED lines=10> */
.L_x_51632:
        /* <DEDUP_REMOVED lines=21> */
.L_x_51636:
[----:B------:R-:W-:Y:S05]  /*4f20*/  BSYNC.RECONVERGENT B1 ;  /* 0x0000000000017941 */ /* 0x000fea0003800200 */
.L_x_51635:
[----:B------:R-:W-:Y:S01]  /*4f30*/  IMAD.SHL.U32 R0, R0, 0x100000, RZ ;  /* 0x0010000000007824 */ /* 0x000fe200078e00ff */
[----:B------:R-:W-:-:S04]  /*4f40*/  LEA R2, R2, 0x3b800000, 0x17 ;  /* 0x3b80000002027811 */ /* 0x000fc800078eb8ff */
[----:B------:R-:W-:-:S07]  /*4f50*/  LOP3.LUT R0, R2, R0, R7, 0xfe, !PT ;  /* 0x0000000002007212 */ /* 0x000fce00078efe07 */
.L_x_51634:
[----:B------:R-:W-:Y:S05]  /*4f60*/  BSYNC.RECONVERGENT B0 ;  /* 0x0000000000007941 */ /* 0x000fea0003800200 */
.L_x_51633:
[----:B------:R-:W0:Y:S02]  /*4f70*/  F2I.FTZ.TRUNC.NTZ R0, R0 ;  /* 0x0000000000007305 */ /* 0x000e24000021f100 */
[----:B0-----:R-:W-:Y:S01]  /*4f80*/  PRMT R5, R0, 0x7610, R5 ;  /* 0x0000761000057816 */ /* 0x001fe20000000005 */
[----:B------:R-:W-:Y:S06]  /*4f90*/  BRA `(.L_x_51618) ;  /* 0x0000000400107947 */ /* 0x000fec0003800000 */
.L_x_51631:
        /* <DEDUP_REMOVED lines=21> */
.L_x_51640:
[----:B------:R-:W-:Y:S05]  /*50f0*/  BSYNC.RECONVERGENT B1 ;  /* 0x0000000000017941 */ /* 0x000fea0003800200 */
.L_x_51639:
[----:B------:R-:W-:Y:S01]  /*5100*/  IMAD.SHL.U32 R0, R0, 0x200000, RZ ;  /* 0x0020000000007824 */ /* 0x000fe200078e00ff */
[----:B------:R-:W-:-:S04]  /*5110*/  LEA R2, R2, 0x37800000, 0x17 ;  /* 0x3780000002027811 */ /* 0x000fc800078eb8ff */
[----:B------:R-:W-:-:S07]  /*5120*/  LOP3.LUT R0, R2, R0, R7, 0xfe, !PT ;  /* 0x0000000002007212 */ /* 0x000fce00078efe07 */
.L_x_51638:
[----:B------:R-:W-:Y:S05]  /*5130*/  BSYNC.RECONVERGENT B0 ;  /* 0x0000000000007941 */ /* 0x000fea0003800200 */
.L_x_51637:
[----:B------:R-:W0:Y:S02]  /*5140*/  F2I.FTZ.TRUNC.NTZ R0, R0 ;  /* 0x0000000000007305 */ /* 0x000e24000021f100 */
[----:B0-----:R-:W-:Y:S01]  /*5150*/  PRMT R5, R0, 0x7610, R5 ;  /* 0x0000761000057816 */ /* 0x001fe20000000005 */
[----:B------:R-:W-:Y:S06]  /*5160*/  BRA `(.L_x_51618) ;  /* 0x00000000009c7947 */ /* 0x000fec0003800000 */
.L_x_51630:
        /* <DEDUP_REMOVED lines=14> */
.L_x_51644:
[----:B------:R-:W-:Y:S05]  /*5250*/  BSYNC.RECONVERGENT B0 ;  /* 0x0000000000007941 */ /* 0x000fea0003800200 */
.L_x_51643:
[----:B------:R-:W0:Y:S02]  /*5260*/  F2I.FTZ.TRUNC.NTZ R0, R0 ;  /* 0x0000000000007305 */ /* 0x000e24000021f100 */
[----:B0-----:R-:W-:Y:S01]  /*5270*/  PRMT R5, R0, 0x7610, R5 ;  /* 0x0000761000057816 */ /* 0x001fe20000000005 */
[----:B------:R-:W-:Y:S06]  /*5280*/  BRA `(.L_x_51618) ;  /* 0x0000000000547947 */ /* 0x000fec0003800000 */
.L_x_51617:
        /* <DEDUP_REMOVED lines=16> */
.L_x_51645:
[----:B------:R-:W-:Y:S01]  /*5390*/  PRMT R5, RZ, 0x7610, R5 ;  /* 0x00007610ff057816 */ /* 0x000fe20000000005 */
[----:B------:R-:W-:Y:S06]  /*53a0*/  BRA `(.L_x_51618) ;  /* 0x00000000000c7947 */ /* 0x000fec0003800000 */
.L_x_51642:
[----:B------:R0:W5:Y:S01]  /*53b0*/  LDG.E.U8 R5, desc[UR36][R2.64] ;  /* 0x0000002402057981 */ /* 0x000162000c1e1100 */
[----:B------:R-:W-:Y:S05]  /*53c0*/  BRA `(.L_x_51618) ;  /* 0x0000000000047947 */ /* 0x000fea0003800000 */
.L_x_51641:
[----:B------:R0:W5:Y:S02]  /*53d0*/  LDG.E.U8 R5, desc[UR36][R2.64] ;  /* 0x0000002402057981 */ /* 0x000164000c1e1100 */
.L_x_51618:
[----:B------:R-:W0:Y:S01]  /*53e0*/  LDCU.64 UR6, c[0x0][0x580] ;  /* 0x0000b000ff0677ac */ /* 0x000e220008000a00 */
[----:B-1---5:R-:W-:Y:S02]  /*53f0*/  PRMT R4, R5, 0x8880, RZ ;  /* 0x0000888005047816 */ /* 0x022fe400000000ff */
[----:B------:R-:W-:Y:S01]  /*5400*/  MOV R0, 0x5460 ;  /* 0x0000546000007802 */ /* 0x000fe20000000f00 */
[----:B------:R-:W1:Y:S01]  /*5410*/  LDCU.S8 UR4, c[0x0][0x591] ;  /* 0x0000b220ff0477ac */ /* 0x000e620008000200 */
[----:B0-234-:R-:W-:-:S04]  /*5420*/  IADD3 R2, P0, PT, R16, UR6, RZ ;  /* 0x0000000610027c10 */ /* 0x01dfc8000ff1e0ff */
[----:B------:R-:W-:Y:S01]  /*5430*/  IADD3.X R3, PT, PT, RZ, UR7, RZ, P0, !PT ;  /* 0x00000007ff037c10 */ /* 0x000fe200087fe4ff */
[----:B-1----:R-:W-:-:S08]  /*5440*/  IMAD.U32 R6, RZ, RZ, UR4 ;  /* 0x00000004ff067e24 */ /* 0x002fd0000f8e00ff */
[----:B------:R-:W-:Y:S05]  /*5450*/  CALL.REL.NOINC `($__internal_98_$__cuda_sm20_rem_s16) ;  /* 0x0000007000a07944 */ /* 0x000fea0003c00000 */
        /* <DEDUP_REMOVED lines=21> */
.L_x_51649:
[----:B------:R0:W-:Y:S01]  /*55b0*/  STG.E.U8 desc[UR36][R2.64], R7 ;  /* 0x0000000702007986 */ /* 0x0001e2000c101124 */
[----:B------:R-:W-:Y:S05]  /*55c0*/  BRA `(.L_x_51651) ;  /* 0x0000000c00807947 */ /* 0x000fea0003800000 */
.L_x_51648:
        /* <DEDUP_REMOVED lines=12> */
.L_x_51653:
[----:B------:R-:W-:-:S04]  /*5690*/  LOP3.LUT R7, R7, 0xffff, RZ, 0xc0, !PT ;  /* 0x0000ffff07077812 */ /* 0x000fc800078ec0ff */
[----:B------:R-:W-:-:S05]  /*56a0*/  PRMT R5, R7, 0x8880, RZ ;  /* 0x0000888007057816 */ /* 0x000fca00000000ff */
[----:B------:R0:W-:Y:S01]  /*56b0*/  STG.E desc[UR36][R2.64], R5 ;  /* 0x0000000502007986 */ /* 0x0001e2000c101924 */
[----:B------:R-:W-:Y:S05]  /*56c0*/  BRA `(.L_x_51651) ;  /* 0x0000000c00407947 */ /* 0x000fea0003800000 */
.L_x_51652:
[----:B------:R-:W-:-:S04]  /*56d0*/  PRMT R5, R7, 0x8880, RZ ;  /* 0x0000888007057816 */ /* 0x000fc800000000ff */
[----:B------:R-:W-:-:S05]  /*56e0*/  PRMT R5, R5, 0x7710, RZ ;  /* 0x0000771005057816 */ /* 0x000fca00000000ff */
[----:B------:R0:W-:Y:S01]  /*56f0*/  STG.E.U16 desc[UR36][R2.64], R5 ;  /* 0x0000000502007986 */ /* 0x0001e2000c101524 */
[----:B------:R-:W-:Y:S05]  /*5700*/  BRA `(.L_x_51651) ;  /* 0x0000000c00307947 */ /* 0x000fea0003800000 */
.L_x_51647:
        /* <DEDUP_REMOVED lines=9> */
.L_x_51655:
[----:B------:R-:W0:Y:S02]  /*57a0*/  I2F.S8 R0, R7 ;  /* 0x0000000700007306 */ /* 0x000e240000001400 */
[----:B0-----:R-:W-:-:S05]  /*57b0*/  F2FP.F16.F32.PACK_AB R0, RZ, R0 ;  /* 0x00000000ff00723e */ /* 0x001fca00000000ff */
[----:B------:R0:W-:Y:S01]  /*57c0*/  STG.E.U16 desc[UR36][R2.64], R0 ;  /* 0x0000000002007986 */ /* 0x0001e2000c101524 */
[----:B------:R-:W-:Y:S05]  /*57d0*/  BRA `(.L_x_51651) ;  /* 0x0000000800fc7947 */ /* 0x000fea0003800000 */
.L_x_51654:
        /* <DEDUP_REMOVED lines=10> */
.L_x_51657:
[----:B------:R-:W0:Y:S02]  /*5880*/  I2F.S8 R7, R7 ;  /* 0x0000000700077306 */ /* 0x000e240000001400 */
[----:B0-----:R-:W-:-:S04]  /*5890*/  F2FP.F16.F32.PACK_AB R5, RZ, R7 ;  /* 0x00000007ff05723e */ /* 0x001fc800000000ff */
[----:B------:R-:W-:-:S05]  /*58a0*/  PRMT R5, R5, 0x5410, RZ ;  /* 0x0000541005057816 */ /* 0x000fca00000000ff */
[----:B------:R0:W-:Y:S01]  /*58b0*/  STG.E desc[UR36][R2.64], R5 ;  /* 0x0000000502007986 */ /* 0x0001e2000c101924 */
[----:B------:R-:W-:Y:S05]  /*58c0*/  BRA `(.L_x_51651) ;  /* 0x0000000800c07947 */ /* 0x000fea0003800000 */
.L_x_51656:
[----:B------:R-:W-:-:S04]  /*58d0*/  PRMT R4, R7, 0x8880, RZ ;  /* 0x0000888007047816 */ /* 0x000fc800000000ff */
[----:B------:R-:W-:-:S06]  /*58e0*/  PRMT R4, R4, 0x7710, RZ ;  /* 0x0000771004047816 */ /* 0x000fcc00000000ff */
[----:B------:R-:W0:Y:S02]  /*58f0*/  I2F.F64.S16 R4, R4 ;  /* 0x0000000400047312 */ /* 0x000e240000101c00 */
[----:B0-----:R0:W-:Y:S01]  /*5900*/  STG.E.64 desc[UR36][R2.64], R4 ;  /* 0x0000000402007986 */ /* 0x0011e2000c101b24 */
[----:B------:R-:W-:Y:S05]  /*5910*/  BRA `(.L_x_51651) ;  /* 0x0000000800ac7947 */ /* 0x000fea0003800000 */
.L_x_51646:
        /* <DEDUP_REMOVED lines=14> */
.L_x_51661:
        /* <DEDUP_REMOVED lines=18> */
.L_x_51664:
[----:B------:R-:W-:-:S04]  /*5b20*/  SHF.R.U32.HI R5, RZ, 0x18, R5 ;  /* 0x00000018ff057819 */ /* 0x000fc80000011605 */
[----:B------:R-:W-:-:S07]  /*5b30*/  LOP3.LUT R0, R0, 0x80, R5, 0xf8, !PT ;  /* 0x0000008000007812 */ /* 0x000fce00078ef805 */
.L_x_51663:
[----:B------:R-:W-:Y:S05]  /*5b40*/  BSYNC.RECONVERGENT B0 ;  /* 0x0000000000007941 */ /* 0x000fea0003800200 */
.L_x_51662:
[----:B------:R3:W-:Y:S01]  /*5b50*/  STG.E.U8 desc[UR36][R2.64], R0 ;  /* 0x0000000002007986 */ /* 0x0007e2000c101124 */
[----:B------:R-:W-:Y:S05]  /*5b60*/  BRA `(.L_x_51651) ;  /* 0x0000000800187947 */ /* 0x000fea0003800000 */
.L_x_51660:
        /* <DEDUP_REMOVED lines=18> */
.L_x_51667:
[----:B------:R-:W-:-:S04]  /*5c90*/  SHF.R.U32.HI R5, RZ, 0x18, R5 ;  /* 0x00000018ff057819 */ /* 0x000fc80000011605 */
[----:B------:R-:W-:-:S07]  /*5ca0*/  LOP3.LUT R0, R0, 0x80, R5, 0xf8, !PT ;  /* 0x0000008000007812 */ /* 0x000fce00078ef805 */
.L_x_51666:
[----:B------:R-:W-:Y:S05]  /*5cb0*/  BSYNC.RECONVERGENT B0 ;  /* 0x0000000000007941 */ /* 0x000fea0003800200 */
.L_x_51665:
[----:B------:R0:W-:Y:S01]  /*5cc0*/  STG.E.U8 desc[UR36][R2.64], R0 ;  /* 0x0000000002007986 */ /* 0x0001e2000c101124 */
[----:B------:R-:W-:Y:S05]  /*5cd0*/  BRA `(.L_x_51651) ;  /* 0x0000000400bc7947 */ /* 0x000fea0003800000 */
.L_x_51659:
        /* <DEDUP_REMOVED lines=22> */
.L_x_51669:
[----:B------:R-:W-:-:S04]  /*5e40*/  LOP3.LUT R7, R7, 0xffff, RZ, 0xc0, !PT ;  /* 0x0000ffff07077812 */ /* 0x000fc800078ec0ff */
[----:B------:R-:W-:-:S05]  /*5e50*/  PRMT R7, R7, 0x8880, RZ ;  /* 0x0000888007077816 */ /* 0x000fca00000000ff */
[----:B------:R-:W-:-:S05]  /*5e60*/  IMAD.MOV.U32 R4, RZ, RZ, R7 ;  /* 0x000000ffff047224 */ /* 0x000fca00078e0007 */
[----:B------:R-:W-:-:S05]  /*5e70*/  SHF.R.S32.HI R5, RZ, 0x1f, R4 ;  /* 0x0000001fff057819 */ /* 0x000fca0000011404 */
[----:B------:R1:W-:Y:S01]  /*5e80*/  STG.E.64 desc[UR36][R2.64], R4 ;  /* 0x0000000402007986 */ /* 0x0003e2000c101b24 */
[----:B------:R-:W-:Y:S05]  /*5e90*/  BRA `(.L_x_51651) ;  /* 0x00000004004c7947 */ /* 0x000fea0003800000 */
.L_x_51668:
[----:B------:R-:W-:-:S04]  /*5ea0*/  LOP3.LUT R7, R7, 0xffff, RZ, 0xc0, !PT ;  /* 0x0000ffff07077812 */ /* 0x000fc800078ec0ff */
[----:B------:R-:W-:-:S05]  /*5eb0*/  PRMT R5, R7, 0x8880, RZ ;  /* 0x0000888007057816 */ /* 0x000fca00000000ff */
[----:B------:R0:W-:Y:S01]  /*5ec0*/  STG.E desc[UR36][R2.64], R5 ;  /* 0x0000000502007986 */ /* 0x0001e2000c101924 */
[----:B------:R-:W-:Y:S05]  /*5ed0*/  BRA `(.L_x_51651) ;  /* 0x00000004003c7947 */ /* 0x000fea0003800000 */
.L_x_51658:
        /* <DEDUP_REMOVED lines=10> */
.L_x_51671:
[----:B------:R-:W-:Y:S02]  /*5f80*/  PRMT R4, R7, 0x8880, RZ ;  /* 0x0000888007047816 */ /* 0x000fe400000000ff */
[----:B------:R-:W-:Y:S02]  /*5f90*/  CS2R R6, SRZ ;  /* 0x0000000000067805 */ /* 0x000fe4000001ff00 */
[----:B------:R-:W-:-:S06]  /*5fa0*/  PRMT R4, R4, 0x7710, RZ ;  /* 0x0000771004047816 */ /* 0x000fcc00000000ff */
[----:B------:R-:W0:Y:S02]  /*5fb0*/  I2F.F64.S16 R4, R4 ;  /* 0x0000000400047312 */ /* 0x000e240000101c00 */
[----:B0-----:R0:W-:Y:S01]  /*5fc0*/  STG.E.128 desc[UR36][R2.64], R4 ;  /* 0x0000000402007986 */ /* 0x0011e2000c101d24 */
[----:B------:R-:W-:Y:S05]  /*5fd0*/  BRA `(.L_x_51651) ;  /* 0x0000000000fc7947 */ /* 0x000fea0003800000 */
.L_x_51670:
[----:B------:R-:W-:-:S09]  /*5fe0*/  UISETP.NE.AND UP0, UPT, UR4, 0xf, UPT ;  /* 0x0000000f0400788c */ /* 0x000fd2000bf05270 */
[----:B------:R-:W-:Y:S05]  /*5ff0*/  BRA.U !UP0, `(.L_x_51672) ;  /* 0x0000000108e87547 */ /* 0x000fea000b800000 */
[----:B------:R-:W-:-:S09]  /*6000*/  UISETP.NE.AND UP0, UPT, UR4, 0x17, UPT ;  /* 0x000000170400788c */ /* 0x000fd2000bf05270 */
[----:B------:R-:W-:Y:S05]  /*6010*/  BRA.U !UP0, `(.L_x_51673) ;  /* 0x0000000108907547 */ /* 0x000fea000b800000 */
[----:B------:R-:W-:-:S09]  /*6020*/  UISETP.NE.AND UP0, UPT, UR4, 0x18, UPT ;  /* 0x000000180400788c */ /* 0x000fd2000bf05270 */
[----:B------:R-:W-:Y:S05]  /*6030*/  BRA.U !UP0, `(.L_x_51674) ;  /* 0x0000000108447547 */ /* 0x000fea000b800000 */
.L_x_51650:
        /* <DEDUP_REMOVED lines=16> */
.L_x_51675:
[----:B------:R-:W-:Y:S05]  /*6140*/  BRA `(.L_x_51651) ;  /* 0x0000000000a07947 */ /* 0x000fea0003800000 */
.L_x_51674:
        /* <DEDUP_REMOVED lines=13> */
.L_x_51677:
[----:B------:R-:W-:Y:S05]  /*6220*/  BSYNC.RECONVERGENT B0 ;  /* 0x0000000000007941 */ /* 0x000fea0003800200 */
.L_x_51676:
[----:B------:R-:W-:-:S05]  /*6230*/  LOP3.LUT R5, R0, 0x80, R5, 0xf8, !PT ;  /* 0x0000008000057812 */ /* 0x000fca00078ef805 */
[----:B------:R0:W-:Y:S01]  /*6240*/  STG.E.U8 desc[UR36][R2.64], R5 ;  /* 0x0000000502007986 */ /* 0x0001e2000c101124 */
[----:B------:R-:W-:Y:S05]  /*6250*/  BRA `(.L_x_51651) ;  /* 0x00000000005c7947 */ /* 0x000fea0003800000 */
.L_x_51673:
        /* <DEDUP_REMOVED lines=12> */
.L_x_51679:
[----:B------:R-:W-:Y:S01]  /*6320*/  IMAD.MOV.U32 R0, RZ, RZ, 0x7f ;  /* 0x0000007fff007424 */ /* 0x000fe200078e00ff */
[----:B------:R-:W-:-:S04]  /*6330*/  ISETP.GT.U32.AND P0, PT, R4, 0x7f800000, PT ;  /* 0x7f8000000400780c */ /* 0x000fc80003f04070 */
[----:B------:R-:W-:-:S09]  /*6340*/  SEL R0, R0, 0x7c, P0 ;  /* 0x0000007c00007807 */ /* 0x000fd20000000000 */
.L_x_51680:
[----:B------:R-:W-:Y:S05]  /*6350*/  BSYNC.RECONVERGENT B0 ;  /* 0x0000000000007941 */ /* 0x000fea0003800200 */
.L_x_51678:
[----:B------:R-:W-:-:S04]  /*6360*/  SHF.R.U32.HI R5, RZ, 0x18, R5 ;  /* 0x00000018ff057819 */ /* 0x000fc80000011605 */
[----:B------:R-:W-:-:S05]  /*6370*/  LOP3.LUT R5, R0, 0x80, R5, 0xf8, !PT ;  /* 0x0000008000057812 */ /* 0x000fca00078ef805 */
[----:B------:R0:W-:Y:S01]  /*6380*/  STG.E.U8 desc[UR36][R2.64], R5 ;  /* 0x0000000502007986 */ /* 0x0001e2000c101124 */
[----:B------:R-:W-:Y:S05]  /*6390*/  BRA `(.L_x_51651) ;  /* 0x00000000000c7947 */ /* 0x000fea0003800000 */
.L_x_51672:
[----:B------:R-:W0:Y:S02]  /*63a0*/  I2F.S8 R0, R7 ;  /* 0x0000000700007306 */ /* 0x000e240000001400 */
[----:B0-----:R-:W-:-:S05]  /*63b0*/  F2FP.BF16.F32.PACK_AB R0, RZ, R0 ;  /* 0x00000000ff00723e */ /* 0x001fca00000010ff */
[----:B------:R0:W-:Y:S02]  /*63c0*/  STG.E.U16 desc[UR36][R2.64], R0 ;  /* 0x0000000002007986 */ /* 0x0001e4000c101524 */
.L_x_51651:
[----:B------:R-:W-:-:S07]  /*63d0*/  IADD3 R17, PT, PT, R17, 0x80, RZ ;  /* 0x0000008011117810 */ /* 0x000fce0007ffe0ff */
.L_x_51611:
[----:B------:R-:W-:Y:S05]  /*63e0*/  BSYNC.RECONVERGENT B6 ;  /* 0x0000000000067941 */ /* 0x000fea0003800200 */
.L_x_51610:
        /* <DEDUP_REMOVED lines=307> */
.L_x_51683:
        /* <DEDUP_REMOVED lines=16> */
.L_x_51687:
[----:B------:R0:W5:Y:S01]  /*7820*/  LDG.E.U8 R5, desc[UR36][R2.64] ;  /* 0x0000002402057981 */ /* 0x000162000c1e1100 */
[----:B------:R-:W-:Y:S05]  /*7830*/  BRA `(.L_x_51689) ;  /* 0x0000000c004c7947 */ /* 0x000fea0003800000 */
.L_x_51686:
        /* <DEDUP_REMOVED lines=8> */
.L_x_51691:
[----:B------:R3:W5:Y:S01]  /*78c0*/  LDG.E.U8 R5, desc[UR36][R2.64] ;  /* 0x0000002402057981 */ /* 0x000762000c1e1100 */
[----:B------:R-:W-:Y:S05]  /*78d0*/  BRA `(.L_x_51689) ;  /* 0x0000000c00247947 */ /* 0x000fea0003800000 */
.L_x_51690:
[----:B------:R2:W5:Y:S01]  /*78e0*/  LDG.E.U16 R5, desc[UR36][R2.64] ;  /* 0x0000002402057981 */ /* 0x000562000c1e1500 */
[----:B------:R-:W-:Y:S05]  /*78f0*/  BRA `(.L_x_51689) ;  /* 0x0000000c001c7947 */ /* 0x000fea0003800000 */
.L_x_51685:
        /* <DEDUP_REMOVED lines=9> */
.L_x_51693:
[----:B------:R-:W2:Y:S02]  /*7990*/  LDG.E.U16 R0, desc[UR36][R2.64] ;  /* 0x0000002402007981 */ /* 0x000ea4000c1e1500 */
[----:B--2---:R-:W-:-:S06]  /*79a0*/  HADD2.F32 R0, -RZ, R0.H0_H0 ;  /* 0x20000000ff007230 */ /* 0x004fcc0000004100 */
[----:B------:R-:W0:Y:S02]  /*79b0*/  F2I.FTZ.TRUNC.NTZ R0, R0 ;  /* 0x0000000000007305 */ /* 0x000e24000021f100 */
[----:B0-----:R-:W-:Y:S01]  /*79c0*/  PRMT R5, R0, 0x7610, R5 ;  /* 0x0000761000057816 */ /* 0x001fe20000000005 */
[----:B------:R-:W-:Y:S06]  /*79d0*/  BRA `(.L_x_51689) ;  /* 0x0000000800e47947 */ /* 0x000fec0003800000 */
.L_x_51692:
        /* <DEDUP_REMOVED lines=9> */
.L_x_51695:
[----:B------:R-:W2:Y:S02]  /*7a70*/  LDG.E.U16 R2, desc[UR36][R2.64] ;  /* 0x0000002402027981 */ /* 0x000ea4000c1e1500 */
[----:B--2---:R-:W-:-:S06]  /*7a80*/  HADD2.F32 R0, -RZ, R2.H0_H0 ;  /* 0x20000002ff007230 */ /* 0x004fcc0000004100 */
[----:B------:R-:W0:Y:S02]  /*7a90*/  F2I.FTZ.TRUNC.NTZ R0, R0 ;  /* 0x0000000000007305 */ /* 0x000e24000021f100 */
[----:B0-----:R-:W-:Y:S01]  /*7aa0*/  PRMT R5, R0, 0x7610, R5 ;  /* 0x0000761000057816 */ /* 0x001fe20000000005 */
[----:B------:R-:W-:Y:S06]  /*7ab0*/  BRA `(.L_x_51689) ;  /* 0x0000000800ac7947 */ /* 0x000fec0003800000 */
.L_x_51694:
[----:B------:R-:W2:Y:S02]  /*7ac0*/  LDG.E.64 R2, desc[UR36][R2.64] ;  /* 0x0000002402027981 */ /* 0x000ea4000c1e1b00 */
[----:B--2---:R0:W1:Y:S01]  /*7ad0*/  F2I.F64.TRUNC R5, R2 ;  /* 0x0000000200057311 */ /* 0x004062000030d100 */
[----:B------:R-:W-:Y:S05]  /*7ae0*/  BRA `(.L_x_51689) ;  /* 0x0000000800a07947 */ /* 0x000fea0003800000 */
.L_x_51684:
        /* <DEDUP_REMOVED lines=12> */
.L_x_51698:
[----:B------:R-:W2:Y:S02]  /*7bb0*/  LDG.E.64 R2, desc[UR36][R2.64] ;  /* 0x0000002402027981 */ /* 0x000ea4000c1e1b00 */
[----:B--2---:R0:W1:Y:S01]  /*7bc0*/  F2I.F64.TRUNC R5, R2 ;  /* 0x0000000200057311 */ /* 0x004062000030d100 */
[----:B------:R-:W-:Y:S05]  /*7bd0*/  BRA `(.L_x_51689) ;  /* 0x0000000800647947 */ /* 0x000fea0003800000 */
.L_x_51697:
        /* <DEDUP_REMOVED lines=27> */
.L_x_51700:
        /* <DEDUP_REMOVED lines=14> */
.L_x_51699:
[----:B------:R-:W2:Y:S02]  /*7e70*/  LDG.E.U16 R0, desc[UR36][R2.64] ;  /* 0x0000002402007981 */ /* 0x000ea4000c1e1500 */
[----:B--2---:R-:W-:-:S06]  /*7e80*/  IMAD.U32 R0, R0, 0x10000, RZ ;  /* 0x0001000000007824 */ /* 0x004fcc00078e00ff */
[----:B------:R-:W0:Y:S02]  /*7e90*/  F2I.FTZ.TRUNC.NTZ R0, R0 ;  /* 0x0000000000007305 */ /* 0x000e24000021f100 */
[----:B0-----:R-:W-:Y:S01]  /*7ea0*/  PRMT R5, R0, 0x7610, R5 ;  /* 0x0000761000057816 */ /* 0x001fe20000000005 */
[----:B------:R-:W-:Y:S06]  /*7eb0*/  BRA `(.L_x_51689) ;  /* 0x0000000400ac7947 */ /* 0x000fec0003800000 */
.L_x_51696:
        /* <DEDUP_REMOVED lines=10> */
.L_x_51703:
        /* <DEDUP_REMOVED lines=21> */
.L_x_51707:
[----:B------:R-:W-:Y:S05]  /*80b0*/  BSYNC.RECONVERGENT B1 ;  /* 0x0000000000017941 */ /* 0x000fea0003800200 */
.L_x_51706:
[----:B------:R-:W-:Y:S01]  /*80c0*/  IMAD.SHL.U32 R0, R0, 0x100000, RZ ;  /* 0x0010000000007824 */ /* 0x000fe200078e00ff */
[----:B------:R-:W-:-:S04]  /*80d0*/  LEA R2, R2, 0x3b800000, 0x17 ;  /* 0x3b80000002027811 */ /* 0x000fc800078eb8ff */
[----:B------:R-:W-:-:S07]  /*80e0*/  LOP3.LUT R0, R2, R0, R7, 0xfe, !PT ;  /* 0x0000000002007212 */ /* 0x000fce00078efe07 */
.L_x_51705:
[----:B------:R-:W-:Y:S05]  /*80f0*/  BSYNC.RECONVERGENT B0 ;  /* 0x0000000000007941 */ /* 0x000fea0003800200 */
.L_x_51704:
[----:B------:R-:W0:Y:S02]  /*8100*/  F2I.FTZ.TRUNC.NTZ R0, R0 ;  /* 0x0000000000007305 */ /* 0x000e24000021f100 */
[----:B0-----:R-:W-:Y:S01]  /*8110*/  PRMT R5, R0, 0x7610, R5 ;  /* 0x0000761000057816 */ /* 0x001fe20000000005 */
[----:B------:R-:W-:Y:S06]  /*8120*/  BRA `(.L_x_51689) ;  /* 0x0000000400107947 */ /* 0x000fec0003800000 */
.L_x_51702:
        /* <DEDUP_REMOVED lines=21> */
.L_x_51711:
[----:B------:R-:W-:Y:S05]  /*8280*/  BSYNC.RECONVERGENT B1 ;  /* 0x0000000000017941 */ /* 0x000fea0003800200 */
.L_x_51710:
[----:B------:R-:W-:Y:S01]  /*8290*/  IMAD.SHL.U32 R0, R0, 0x200000, RZ ;  /* 0x0020000000007824 */ /* 0x000fe200078e00ff */
[----:B------:R-:W-:-:S04]  /*82a0*/  LEA R2, R2, 0x37800000, 0x17 ;  /* 0x3780000002027811 */ /* 0x000fc800078eb8ff */
[----:B------:R-:W-:-:S07]  /*82b0*/  LOP3.LUT R0, R2, R0, R7, 0xfe, !PT ;  /* 0x0000000002007212 */ /* 0x000fce00078efe07 */
.L_x_51709:
[----:B------:R-:W-:Y:S05]  /*82c0*/  BSYNC.RECONVERGENT B0 ;  /* 0x0000000000007941 */ /* 0x000fea0003800200 */
.L_x_51708:
[----:B------:R-:W0:Y:S02]  /*82d0*/  F2I.FTZ.TRUNC.NTZ R0, R0 ;  /* 0x0000000000007305 */ /* 0x000e24000021f100 */
[----:B0-----:R-:W-:Y:S01]  /*82e0*/  PRMT R5, R0, 0x7610, R5 ;  /* 0x0000761000057816 */ /* 0x001fe20000000005 */
[----:B------:R-:W-:Y:S06]  /*82f0*/  BRA `(.L_x_51689) ;  /* 0x00000000009c7947 */ /* 0x000fec0003800000 */
.L_x_51701:
        /* <DEDUP_REMOVED lines=14> */
.L_x_51715:
[----:B------:R-:W-:Y:S05]  /*83e0*/  BSYNC.RECONVERGENT B0 ;  /* 0x0000000000007941 */ /* 0x000fea0003800200 */
.L_x_51714:
[----:B------:R-:W0:Y:S02]  /*83f0*/  F2I.FTZ.TRUNC.NTZ R0, R0 ;  /* 0x0000000000007305 */ /* 0x000e24000021f100 */
[----:B0-----:R-:W-:Y:S01]  /*8400*/  PRMT R5, R0, 0x7610, R5 ;  /* 0x0000761000057816 */ /* 0x001fe20000000005 */
[----:B------:R-:W-:Y:S06]  /*8410*/  BRA `(.L_x_51689) ;  /* 0x0000000000547947 */ /* 0x000fec0003800000 */
.L_x_51688:
        /* <DEDUP_REMOVED lines=16> */
.L_x_51716:
[----:B------:R-:W-:Y:S01]  /*8520*/  PRMT R5, RZ, 0x7610, R5 ;  /* 0x00007610ff057816 */ /* 0x000fe20000000005 */
[----:B------:R-:W-:Y:S06]  /*8530*/  BRA `(.L_x_51689) ;  /* 0x00000000000c7947 */ /* 0x000fec0003800000 */
.L_x_51713:
[----:B------:R0:W5:Y:S01]  /*8540*/  LDG.E.U8 R5, desc[UR36][R2.64] ;  /* 0x0000002402057981 */ /* 0x000162000c1e1100 */
[----:B------:R-:W-:Y:S05]  /*8550*/  BRA `(.L_x_51689) ;  /* 0x0000000000047947 */ /* 0x000fea0003800000 */
.L_x_51712:
[----:B------:R0:W5:Y:S02]  /*8560*/  LDG.E.U8 R5, desc[UR36][R2.64] ;  /* 0x0000002402057981 */ /* 0x000164000c1e1100 */
.L_x_51689:
[----:B------:R-:W0:Y:S01]  /*8570*/  LDCU.64 UR6, c[0x0][0x580] ;  /* 0x0000b000ff0677ac */ /* 0x000e220008000a00 */
[----:B-1---5:R-:W-:Y:S02]  /*8580*/  PRMT R4, R5, 0x8880, RZ ;  /* 0x0000888005047816 */ /* 0x022fe400000000ff */
[----:B------:R-:W-:Y:S01]  /*8590*/  MOV R0, 0x85f0 ;  /* 0x000085f000007802 */ /* 0x000fe20000000f00 */
[----:B------:R-:W1:Y:S01]  /*85a0*/  LDCU.S8 UR4, c[0x0][0x591] ;  /* 0x0000b220ff0477ac */ /* 0x000e620008000200 */
[----:B0-234-:R-:W-:Y:S01]  /*85b0*/  IADD3 R2, P0, PT, R16, UR6, RZ ;  /* 0x0000000610027c10 */ /* 0x01dfe2000ff1e0ff */
[----:B-1----:R-:W-:-:S04]  /*85c0*/  IMAD.U32 R6, RZ, RZ, UR4 ;  /* 0x00000004ff067e24 */ /* 0x002fc8000f8e00ff */
[----:B------:R-:W-:-:S08]  /*85d0*/  IMAD.X R3, RZ, RZ, UR7, P0 ;  /* 0x00000007ff037e24 */ /* 0x000fd000080e06ff */
        /* <DEDUP_REMOVED lines=22> */
.L_x_51720:
[----:B------:R0:W-:Y:S01]  /*8740*/  STG.E.U8 desc[UR36][R2.64], R7 ;  /* 0x0000000702007986 */ /* 0x0001e2000c101124 */
[----:B------:R-:W-:Y:S05]  /*8750*/  BRA `(.L_x_51722) ;  /* 0x0000000c00807947 */ /* 0x000fea0003800000 */
.L_x_51719:
        /* <DEDUP_REMOVED lines=12> */
.L_x_51724:
[----:B------:R-:W-:-:S04]  /*8820*/  LOP3.LUT R7, R7, 0xffff, RZ, 0xc0, !PT ;  /* 0x0000ffff07077812 */ /* 0x000fc800078ec0ff */
[----:B------:R-:W-:-:S05]  /*8830*/  PRMT R5, R7, 0x8880, RZ ;  /* 0x0000888007057816 */ /* 0x000fca00000000ff */
[----:B------:R3:W-:Y:S01]  /*8840*/  STG.E desc[UR36][R2.64], R5 ;  /* 0x0000000502007986 */ /* 0x0007e2000c101924 */
[----:B------:R-:W-:Y:S05]  /*8850*/  BRA `(.L_x_51722) ;  /* 0x0000000c00407947 */ /* 0x000fea0003800000 */
.L_x_51723:
[----:B------:R-:W-:-:S04]  /*8860*/  PRMT R5, R7, 0x8880, RZ ;  /* 0x0000888007057816 */ /* 0x000fc800000000ff */
[----:B------:R-:W-:-:S05]  /*8870*/  PRMT R5, R5, 0x7710, RZ ;  /* 0x0000771005057816 */ /* 0x000fca00000000ff */
[----:B------:R2:W-:Y:S01]  /*8880*/  STG.E.U16 desc[UR36][R2.64], R5 ;  /* 0x0000000502007986 */ /* 0x0005e2000c101524 */
[----:B------:R-:W-:Y:S05]  /*8890*/  BRA `(.L_x_51722) ;  /* 0x0000000c00307947 */ /* 0x000fea0003800000 */
.L_x_51718:
        /* <DEDUP_REMOVED lines=9> */
.L_x_51726:
[----:B------:R-:W0:Y:S02]  /*8930*/  I2F.S8 R0, R7 ;  /* 0x0000000700007306 */ /* 0x000e240000001400 */
[----:B0-----:R-:W-:-:S05]  /*8940*/  F2FP.F16.F32.PACK_AB R0, RZ, R0 ;  /* 0x00000000ff00723e */ /* 0x001fca00000000ff */
[----:B------:R0:W-:Y:S01]  /*8950*/  STG.E.U16 desc[UR36][R2.64], R0 ;  /* 0x0000000002007986 */ /* 0x0001e2000c101524 */
[----:B------:R-:W-:Y:S05]  /*8960*/  BRA `(.L_x_51722) ;  /* 0x0000000800fc7947 */ /* 0x000fea0003800000 */
.L_x_51725:
        /* <DEDUP_REMOVED lines=10> */
.L_x_51728:
[----:B------:R-:W0:Y:S02]  /*8a10*/  I2F.S8 R7, R7 ;  /* 0x0000000700077306 */ /* 0x000e240000001400 */
[----:B0-----:R-:W-:-:S04]  /*8a20*/  F2FP.F16.F32.PACK_AB R5, RZ, R7 ;  /* 0x00000007ff05723e */ /* 0x001fc800000000ff */
[----:B------:R-:W-:-:S05]  /*8a30*/  PRMT R5, R5, 0x5410, RZ ;  /* 0x0000541005057816 */ /* 0x000fca00000000ff */
[----:B------:R0:W-:Y:S01]  /*8a40*/  STG.E desc[UR36][R2.64], R5 ;  /* 0x0000000502007986 */ /* 0x0001e2000c101924 */
[----:B------:R-:W-:Y:S05]  /*8a50*/  BRA `(.L_x_51722) ;  /* 0x0000000800c07947 */ /* 0x000fea0003800000 */
.L_x_51727:
[----:B------:R-:W-:-:S04]  /*8a60*/  PRMT R4, R7, 0x8880, RZ ;  /* 0x0000888007047816 */ /* 0x000fc800000000ff */
[----:B------:R-:W-:-:S06]  /*8a70*/  PRMT R4, R4, 0x7710, RZ ;  /* 0x0000771004047816 */ /* 0x000fcc00000000ff */
[----:B------:R-:W0:Y:S02]  /*8a80*/  I2F.F64.S16 R4, R4 ;  /* 0x0000000400047312 */ /* 0x000e240000101c00 */
[----:B0-----:R0:W-:Y:S01]  /*8a90*/  STG.E.64 desc[UR36][R2.64], R4 ;  /* 0x0000000402007986 */ /* 0x0011e2000c101b24 */
[----:B------:R-:W-:Y:S05]  /*8aa0*/  BRA `(.L_x_51722) ;  /* 0x0000000800ac7947 */ /* 0x000fea0003800000 */
.L_x_51717:
        /* <DEDUP_REMOVED lines=14> */
.L_x_51732:
        /* <DEDUP_REMOVED lines=18> */
.L_x_51735:
[----:B------:R-:W-:-:S04]  /*8cb0*/  SHF.R.U32.HI R5, RZ, 0x18, R5 ;  /* 0x00000018ff057819 */ /* 0x000fc80000011605 */
[----:B------:R-:W-:-:S07]  /*8cc0*/  LOP3.LUT R0, R0, 0x80, R5, 0xf8, !PT ;  /* 0x0000008000007812 */ /* 0x000fce00078ef805 */
.L_x_51734:
[----:B------:R-:W-:Y:S05]  /*8cd0*/  BSYNC.RECONVERGENT B0 ;  /* 0x0000000000007941 */ /* 0x000fea0003800200 */
.L_x_51733:
[----:B------:R0:W-:Y:S01]  /*8ce0*/  STG.E.U8 desc[UR36][R2.64], R0 ;  /* 0x0000000002007986 */ /* 0x0001e2000c101124 */
[----:B------:R-:W-:Y:S05]  /*8cf0*/  BRA `(.L_x_51722) ;  /* 0x0000000800187947 */ /* 0x000fea0003800000 */
.L_x_51731:
        /* <DEDUP_REMOVED lines=18> */
.L_x_51738:
[----:B------:R-:W-:-:S04]  /*8e20*/  SHF.R.U32.HI R5, RZ, 0x18, R5 ;  /* 0x00000018ff057819 */ /* 0x000fc80000011605 */
[----:B------:R-:W-:-:S07]  /*8e30*/  LOP3.LUT R0, R0, 0x80, R5, 0xf8, !PT ;  /* 0x0000008000007812 */ /* 0x000fce00078ef805 */
.L_x_51737:
[----:B------:R-:W-:Y:S05]  /*8e40*/  BSYNC.RECONVERGENT B0 ;  /* 0x0000000000007941 */ /* 0x000fea0003800200 */
.L_x_51736:
[----:B------:R0:W-:Y:S01]  /*8e50*/  STG.E.U8 desc[UR36][R2.64], R0 ;  /* 0x0000000002007986 */ /* 0x0001e2000c101124 */
[----:B------:R-:W-:Y:S05]  /*8e60*/  BRA `(.L_x_51722) ;  /* 0x0000000400bc7947 */ /* 0x000fea0003800000 */
.L_x_51730:
        /* <DEDUP_REMOVED lines=22> */
.L_x_51740:
[----:B------:R-:W-:-:S04]  /*8fd0*/  LOP3.LUT R7, R7, 0xffff, RZ, 0xc0, !PT ;  /* 0x0000ffff07077812 */ /* 0x000fc800078ec0ff */
[----:B------:R-:W-:-:S05]  /*8fe0*/  PRMT R7, R7, 0x8880, RZ ;  /* 0x0000888007077816 */ /* 0x000fca00000000ff */
[----:B------:R-:W-:-:S05]  /*8ff0*/  IMAD.MOV.U32 R4, RZ, RZ, R7 ;  /* 0x000000ffff047224 */ /* 0x000fca00078e0007 */
[----:B------:R-:W-:-:S05]  /*9000*/  SHF.R.S32.HI R5, RZ, 0x1f, R4 ;  /* 0x0000001fff057819 */ /* 0x000fca0000011404 */
[----:B------:R0:W-:Y:S01]  /*9010*/  STG.E.64 desc[UR36][R2.64], R4 ;  /* 0x0000000402007986 */ /* 0x0001e2000c101b24 */
[----:B------:R-:W-:Y:S05]  /*9020*/  BRA `(.L_x_51722) ;  /* 0x00000004004c7947 */ /* 0x000fea0003800000 */
.L_x_51739:
[----:B------:R-:W-:-:S04]  /*9030*/  LOP3.LUT R7, R7, 0xffff, RZ, 0xc0, !PT ;  /* 0x0000ffff07077812 */ /* 0x000fc800078ec0ff */
[----:B------:R-:W-:-:S05]  /*9040*/  PRMT R5, R7, 0x8880, RZ ;  /* 0x0000888007057816 */ /* 0x000fca00000000ff */
[----:B------:R0:W-:Y:S01]  /*9050*/  STG.E desc[UR36][R2.64], R5 ;  /* 0x0000000502007986 */ /* 0x0001e2000c101924 */
[----:B------:R-:W-:Y:S05]  /*9060*/  BRA `(.L_x_51722) ;  /* 0x00000004003c7947 */ /* 0x000fea0003800000 */
.L_x_51729:
        /* <DEDUP_REMOVED lines=10> */
.L_x_51742:
[----:B------:R-:W-:Y:S02]  /*9110*/  PRMT R4, R7, 0x8880, RZ ;  /* 0x0000888007047816 */ /* 0x000fe400000000ff */
[----:B------:R-:W-:Y:S02]  /*9120*/  CS2R R6, SRZ ;  /* 0x0000000000067805 */ /* 0x000fe4000001ff00 */
[----:B------:R-:W-:-:S06]  /*9130*/  PRMT R4, R4, 0x7710, RZ ;  /* 0x0000771004047816 */ /* 0x000fcc00000000ff */
[----:B------:R-:W0:Y:S02]  /*9140*/  I2F.F64.S16 R4, R4 ;  /* 0x0000000400047312 */ /* 0x000e240000101c00 */
[----:B0-----:R0:W-:Y:S01]  /*9150*/  STG.E.128 desc[UR36][R2.64], R4 ;  /* 0x0000000402007986 */ /* 0x0011e2000c101d24 */
[----:B------:R-:W-:Y:S05]  /*9160*/  BRA `(.L_x_51722) ;  /* 0x0000000000fc7947 */ /* 0x000fea0003800000 */
.L_x_51741:
[----:B------:R-:W-:-:S09]  /*9170*/  UISETP.NE.AND UP0, UPT, UR4, 0xf, UPT ;  /* 0x0000000f0400788c */ /* 0x000fd2000bf05270 */
[----:B------:R-:W-:Y:S05]  /*9180*/  BRA.U !UP0, `(.L_x_51743) ;  /* 0x0000000108e87547 */ /* 0x000fea000b800000 */
[----:B------:R-:W-:-:S09]  /*9190*/  UISETP.NE.AND UP0, UPT, UR4, 0x17, UPT ;  /* 0x000000170400788c */ /* 0x000fd2000bf05270 */
[----:B------:R-:W-:Y:S05]  /*91a0*/  BRA.U !UP0, `(.L_x_51744) ;  /* 0x0000000108907547 */ /* 0x000fea000b800000 */
[----:B------:R-:W-:-:S09]  /*91b0*/  UISETP.NE.AND UP0, UPT, UR4, 0x18, UPT ;  /* 0x000000180400788c */ /* 0x000fd2000bf05270 */
[----:B------:R-:W-:Y:S05]  /*91c0*/  BRA.U !UP0, `(.L_x_51745) ;  /* 0x0000000108447547 */ /* 0x000fea000b800000 */
.L_x_51721:
        /* <DEDUP_REMOVED lines=16> */
.L_x_51746:
[----:B------:R-:W-:Y:S05]  /*92d0*/  BRA `(.L_x_51722) ;  /* 0x0000000000a07947 */ /* 0x000fea0003800000 */
.L_x_51745:
        /* <DEDUP_REMOVED lines=13> */
.L_x_51748:
[----:B------:R-:W-:Y:S05]  /*93b0*/  BSYNC.RECONVERGENT B0 ;  /* 0x0000000000007941 */ /* 0x000fea0003800200 */
.L_x_51747:
[----:B------:R-:W-:-:S05]  /*93c0*/  LOP3.LUT R5, R0, 0x80, R5, 0xf8, !PT ;  /* 0x0000008000057812 */ /* 0x000fca00078ef805 */
[----:B------:R0:W-:Y:S01]  /*93d0*/  STG.E.U8 desc[UR36][R2.64], R5 ;  /* 0x0000000502007986 */ /* 0x0001e2000c101124 */
[----:B------:R-:W-:Y:S05]  /*93e0*/  BRA `(.L_x_51722) ;  /* 0x00000000005c7947 */ /* 0x000fea0003800000 */
.L_x_51744:
        /* <DEDUP_REMOVED lines=12> */
.L_x_51750:
[----:B------:R-:W-:Y:S01]  /*94b0*/  HFMA2 R0, -RZ, RZ, 0, 7.569789886474609375e-06 ;  /* 0x0000007fff007431 */ /* 0x000fe200000001ff */
[----:B------:R-:W-:-:S04]  /*94c0*/  ISETP.GT.U32.AND P0, PT, R4, 0x7f800000, PT ;  /* 0x7f8000000400780c */ /* 0x000fc80003f04070 */
[----:B------:R-:W-:-:S09]  /*94d0*/  SEL R0, R0, 0x7c, P0 ;  /* 0x0000007c00007807 */ /* 0x000fd20000000000 */
.L_x_51751:
[----:B------:R-:W-:Y:S05]  /*94e0*/  BSYNC.RECONVERGENT B0 ;  /* 0x0000000000007941 */ /* 0x000fea0003800200 */
.L_x_51749:
[----:B------:R-:W-:-:S04]  /*94f0*/  SHF.R.U32.HI R5, RZ, 0x18, R5 ;  /* 0x00000018ff057819 */ /* 0x000fc80000011605 */
[----:B------:R-:W-:-:S05]  /*9500*/  LOP3.LUT R5, R0, 0x80, R5, 0xf8, !PT ;  /* 0x0000008000057812 */ /* 0x000fca00078ef805 */
[----:B------:R0:W-:Y:S01]  /*9510*/  STG.E.U8 desc[UR36][R2.64], R5 ;  /* 0x0000000502007986 */ /* 0x0001e2000c101124 */
[----:B------:R-:W-:Y:S05]  /*9520*/  BRA `(.L_x_51722) ;  /* 0x00000000000c7947 */ /* 0x000fea0003800000 */
.L_x_51743:
[----:B------:R-:W0:Y:S02]  /*9530*/  I2F.S8 R0, R7 ;  /* 0x0000000700007306 */ /* 0x000e240000001400 */
[----:B0-----:R-:W-:-:S05]  /*9540*/  F2FP.BF16.F32.PACK_AB R0, RZ, R0 ;  /* 0x00000000ff00723e */ /* 0x001fca00000010ff */
[----:B------:R0:W-:Y:S02]  /*9550*/  STG.E.U16 desc[UR36][R2.64], R0 ;  /* 0x0000000002007986 */ /* 0x0001e4000c101524 */
.L_x_51722:
[----:B------:R-:W-:-:S07]  /*9560*/  VIADD R17, R17, 0x80 ;  /* 0x0000008011117836 */ /* 0x000fce0000000000 */
.L_x_51682:
[----:B------:R-:W-:Y:S05]  /*9570*/  BSYNC.RECONVERGENT B6 ;  /* 0x0000000000067941 */ /* 0x000fea0003800200 */
.L_x_51681:
        /* <DEDUP_REMOVED lines=306> */
.L_x_51752:
        /* <DEDUP_REMOVED lines=18> */
.L_x_51756:
[----:B------:R0:W5:Y:S01]  /*a9c0*/  LDG.E.U8 R3, desc[UR36][R4.64] ;  /* 0x0000002404037981 */ /* 0x000162000c1e1100 */
[----:B------:R-:W-:Y:S05]  /*a9d0*/  BRA `(.L_x_51758) ;  /* 0x0000000c004c7947 */ /* 0x000fea0003800000 */
.L_x_51755:
        /* <DEDUP_REMOVED lines=8> */
.L_x_51760:
[----:B------:R0:W5:Y:S01]  /*aa60*/  LDG.E.U8 R3, desc[UR36][R4.64] ;  /* 0x0000002404037981 */ /* 0x000162000c1e1100 */
[----:B------:R-:W-:Y:S05]  /*aa70*/  BRA `(.L_x_51758) ;  /* 0x0000000c00247947 */ /* 0x000fea0003800000 */
.L_x_51759:
[----:B------:R0:W5:Y:S01]  /*aa80*/  LDG.E.U16 R3, desc[UR36][R4.64] ;  /* 0x0000002404037981 */ /* 0x000162000c1e1500 */
[----:B------:R-:W-:Y:S05]  /*aa90*/  BRA `(.L_x_51758) ;  /* 0x0000000c001c7947 */ /* 0x000fea0003800000 */
.L_x_51754:
        /* <DEDUP_REMOVED lines=9> */
.L_x_51762:
[----:B------:R-:W2:Y:S02]  /*ab30*/  LDG.E.U16 R0, desc[UR36][R4.64] ;  /* 0x0000002404007981 */ /* 0x000ea4000c1e1500 */
[----:B--2---:R-:W-:-:S06]  /*ab40*/  HADD2.F32 R0, -RZ, R0.H0_H0 ;  /* 0x20000000ff007230 */ /* 0x004fcc0000004100 */
[----:B------:R-:W0:Y:S02]  /*ab50*/  F2I.FTZ.TRUNC.NTZ R0, R0 ;  /* 0x0000000000007305 */ /* 0x000e24000021f100 */
[----:B0-----:R-:W-:Y:S01]  /*ab60*/  PRMT R3, R0, 0x7610, R3 ;  /* 0x0000761000037816 */ /* 0x001fe20000000003 */
[----:B------:R-:W-:Y:S06]  /*ab70*/  BRA `(.L_x_51758) ;  /* 0x0000000800e47947 */ /* 0x000fec0003800000 */
.L_x_51761:
        /* <DEDUP_REMOVED lines=9> */
.L_x_51764:
[----:B------:R-:W2:Y:S02]  /*ac10*/  LDG.E.U16 R4, desc[UR36][R4.64] ;  /* 0x0000002404047981 */ /* 0x000ea4000c1e1500 */
[----:B--2---:R-:W-:-:S06]  /*ac20*/  HADD2.F32 R0, -RZ, R4.H0_H0 ;  /* 0x20000004ff007230 */ /* 0x004fcc0000004100 */
[----:B------:R-:W0:Y:S02]  /*ac30*/  F2I.FTZ.TRUNC.NTZ R0, R0 ;  /* 0x0000000000007305 */ /* 0x000e24000021f100 */
[----:B0-----:R-:W-:Y:S01]  /*ac40*/  PRMT R3, R0, 0x7610, R3 ;  /* 0x0000761000037816 */ /* 0x001fe20000000003 */
[----:B------:R-:W-:Y:S06]  /*ac50*/  BRA `(.L_x_51758) ;  /* 0x0000000800ac7947 */ /* 0x000fec0003800000 */
.L_x_51763:
[----:B------:R-:W2:Y:S02]  /*ac60*/  LDG.E.64 R4, desc[UR36][R4.64] ;  /* 0x0000002404047981 */ /* 0x000ea4000c1e1b00 */
[----:B--2---:R0:W1:Y:S01]  /*ac70*/  F2I.F64.TRUNC R3, R4 ;  /* 0x0000000400037311 */ /* 0x004062000030d100 */
[----:B------:R-:W-:Y:S05]  /*ac80*/  BRA `(.L_x_51758) ;  /* 0x0000000800a07947 */ /* 0x000fea0003800000 */
.L_x_51753:
        /* <DEDUP_REMOVED lines=12> */
.L_x_51767:
[----:B------:R-:W2:Y:S02]  /*ad50*/  LDG.E.64 R4, desc[UR36][R4.64] ;  /* 0x0000002404047981 */ /* 0x000ea4000c1e1b00 */
[----:B--2---:R0:W1:Y:S01]  /*ad60*/  F2I.F64.TRUNC R3, R4 ;  /* 0x0000000400037311 */ /* 0x004062000030d100 */
[----:B------:R-:W-:Y:S05]  /*ad70*/  BRA `(.L_x_51758) ;  /* 0x0000000800647947 */ /* 0x000fea0003800000 */
.L_x_51766:
        /* <DEDUP_REMOVED lines=27> */
.L_x_51769:
        /* <DEDUP_REMOVED lines=14> */
.L_x_51768:
[----:B------:R-:W2:Y:S02]  /*b010*/  LDG.E.U16 R0, desc[UR36][R4.64] ;  /* 0x0000002404007981 */ /* 0x000ea4000c1e1500 */
[----:B--2---:R-:W-:-:S06]  /*b020*/  IMAD.U32 R0, R0, 0x10000, RZ ;  /* 0x0001000000007824 */ /* 0x004fcc00078e00ff */
[----:B------:R-:W0:Y:S02]  /*b030*/  F2I.FTZ.TRUNC.NTZ R0, R0 ;  /* 0x0000000000007305 */ /* 0x000e24000021f100 */
[----:B0-----:R-:W-:Y:S01]  /*b040*/  PRMT R3, R0, 0x7610, R3 ;  /* 0x0000761000037816 */ /* 0x001fe20000000003 */
[----:B------:R-:W-:Y:S06]  /*b050*/  BRA `(.L_x_51758) ;  /* 0x0000000400ac7947 */ /* 0x000fec0003800000 */
.L_x_51765:
        /* <DEDUP_REMOVED lines=10> */
.L_x_51772:
        /* <DEDUP_REMOVED lines=21> */
.L_x_51776:
[----:B------:R-:W-:Y:S05]  /*b250*/  BSYNC.RECONVERGENT B1 ;  /* 0x0000000000017941 */ /* 0x000fea0003800200 */
.L_x_51775:
[----:B------:R-:W-:Y:S01]  /*b260*/  IMAD.SHL.U32 R0, R0, 0x100000, RZ ;  /* 0x0010000000007824 */ /* 0x000fe200078e00ff */
[----:B------:R-:W-:-:S04]  /*b270*/  LEA R2, R2, 0x3b800000, 0x17 ;  /* 0x3b80000002027811 */ /* 0x000fc800078eb8ff */
[----:B------:R-:W-:-:S07]  /*b280*/  LOP3.LUT R0, R2, R0, R7, 0xfe, !PT ;  /* 0x0000000002007212 */ /* 0x000fce00078efe07 */
.L_x_51774:
[----:B------:R-:W-:Y:S05]  /*b290*/  BSYNC.RECONVERGENT B0 ;  /* 0x0000000000007941 */ /* 0x000fea0003800200 */
.L_x_51773:
[----:B------:R-:W0:Y:S02]  /*b2a0*/  F2I.FTZ.TRUNC.NTZ R0, R0 ;  /* 0x0000000000007305 */ /* 0x000e24000021f100 */
[----:B0-----:R-:W-:Y:S01]  /*b2b0*/  PRMT R3, R0, 0x7610, R3 ;  /* 0x0000761000037816 */ /* 0x001fe20000000003 */
[----:B------:R-:W-:Y:S06]  /*b2c0*/  BRA `(.L_x_51758) ;  /* 0x0000000400107947 */ /* 0x000fec0003800000 */
.L_x_51771:
        /* <DEDUP_REMOVED lines=21> */
.L_x_51780:
[----:B------:R-:W-:Y:S05]  /*b420*/  BSYNC.RECONVERGENT B1 ;  /* 0x0000000000017941 */ /* 0x000fea0003800200 */
.L_x_51779:
[----:B------:R-:W-:Y:S02]  /*b430*/  SHF.L.U32 R0, R0, 0x15, RZ ;  /* 0x0000001500007819 */ /* 0x000fe400000006ff */
[----:B------:R-:W-:-:S04]  /*b440*/  LEA R2, R2, 0x37800000, 0x17 ;  /* 0x3780000002027811 */ /* 0x000fc800078eb8ff */
[----:B------:R-:W-:-:S07]  /*b450*/  LOP3.LUT R0, R2, R0, R7, 0xfe, !PT ;  /* 0x0000000002007212 */ /* 0x000fce00078efe07 */
.L_x_51778:
[----:B------:R-:W-:Y:S05]  /*b460*/  BSYNC.RECONVERGENT B0 ;  /* 0x0000000000007941 */ /* 0x000fea0003800200 */
.L_x_51777:
[----:B------:R-:W0:Y:S02]  /*b470*/  F2I.FTZ.TRUNC.NTZ R0, R0 ;  /* 0x0000000000007305 */ /* 0x000e24000021f100 */
[----:B0-----:R-:W-:Y:S01]  /*b480*/  PRMT R3, R0, 0x7610, R3 ;  /* 0x0000761000037816 */ /* 0x001fe20000000003 */
[----:B------:R-:W-:Y:S06]  /*b490*/  BRA `(.L_x_51758) ;  /* 0x00000000009c7947 */ /* 0x000fec0003800000 */
.L_x_51770:
        /* <DEDUP_REMOVED lines=14> */
.L_x_51784:
[----:B------:R-:W-:Y:S05]  /*b580*/  BSYNC.RECONVERGENT B0 ;  /* 0x0000000000007941 */ /* 0x000fea0003800200 */
.L_x_51783:
[----:B------:R-:W0:Y:S02]  /*b590*/  F2I.FTZ.TRUNC.NTZ R0, R0 ;  /* 0x0000000000007305 */ /* 0x000e24000021f100 */
[----:B0-----:R-:W-:Y:S01]  /*b5a0*/  PRMT R3, R0, 0x7610, R3 ;  /* 0x0000761000037816 */ /* 0x001fe20000000003 */
[----:B------:R-:W-:Y:S06]  /*b5b0*/  BRA `(.L_x_51758) ;  /* 0x0000000000547947 */ /* 0x000fec0003800000 */
.L_x_51757:
        /* <DEDUP_REMOVED lines=16> */
.L_x_51785:
[----:B------:R-:W-:Y:S01]  /*b6c0*/  PRMT R3, RZ, 0x7610, R3 ;  /* 0x00007610ff037816 */ /* 0x000fe20000000003 */
[----:B------:R-:W-:Y:S06]  /*b6d0*/  BRA `(.L_x_51758) ;  /* 0x00000000000c7947 */ /* 0x000fec0003800000 */
.L_x_51782:
[----:B------:R0:W5:Y:S01]  /*b6e0*/  LDG.E.U8 R3, desc[UR36][R4.64] ;  /* 0x0000002404037981 */ /* 0x000162000c1e1100 */
[----:B------:R-:W-:Y:S05]  /*b6f0*/  BRA `(.L_x_51758) ;  /* 0x0000000000047947 */ /* 0x000fea0003800000 */
.L_x_51781:
[----:B------:R0:W5:Y:S02]  /*b700*/  LDG.E.U8 R3, desc[UR36][R4.64] ;  /* 0x0000002404037981 */ /* 0x000164000c1e1100 */
.L_x_51758:
[----:B------:R-:W0:Y:S02]  /*b710*/  LDCU.S8 UR4, c[0x0][0x591] ;  /* 0x0000b220ff0477ac */ /* 0x000e240008000200 */
[----:B012345:R-:W-:Y:S02]  /*b720*/  PRMT R4, R3, 0x8880, RZ ;  /* 0x0000888003047816 */ /* 0x03ffe400000000ff */
[----:B------:R-:W-:Y:S01]  /*b730*/  MOV R0, 0xb760 ;  /* 0x0000b76000007802 */ /* 0x000fe20000000f00 */
[----:B------:R-:W-:-:S07]  /*b740*/  IMAD.U32 R6, RZ, RZ, UR4 ;  /* 0x00000004ff067e24 */ /* 0x000fce000f8e00ff */
        /* <DEDUP_REMOVED lines=22> */
.L_x_51789:
[----:B------:R-:W-:Y:S01]  /*b8b0*/  STG.E.U8 desc[UR36][R16.64], R5 ;  /* 0x0000000510007986 */ /* 0x000fe2000c101124 */
[----:B------:R-:W-:Y:S05]  /*b8c0*/  EXIT ;  /* 0x000000000000794d */ /* 0x000fea0003800000 */
.L_x_51788:
        /* <DEDUP_REMOVED lines=12> */
.L_x_51792:
[----:B------:R-:W-:-:S04]  /*b990*/  LOP3.LUT R5, R5, 0xffff, RZ, 0xc0, !PT ;  /* 0x0000ffff05057812 */ /* 0x000fc800078ec0ff */
[----:B------:R-:W-:-:S05]  /*b9a0*/  PRMT R3, R5, 0x8880, RZ ;  /* 0x0000888005037816 */ /* 0x000fca00000000ff */
[----:B------:R-:W-:Y:S01]  /*b9b0*/  STG.E desc[UR36][R16.64], R3 ;  /* 0x0000000310007986 */ /* 0x000fe2000c101924 */
[----:B------:R-:W-:Y:S05]  /*b9c0*/  EXIT ;  /* 0x000000000000794d */ /* 0x000fea0003800000 */
.L_x_51791:
[----:B------:R-:W-:-:S04]  /*b9d0*/  PRMT R3, R5, 0x8880, RZ ;  /* 0x0000888005037816 */ /* 0x000fc800000000ff */
[----:B------:R-:W-:-:S05]  /*b9e0*/  PRMT R3, R3, 0x7710, RZ ;  /* 0x0000771003037816 */ /* 0x000fca00000000ff */
[----:B------:R-:W-:Y:S01]  /*b9f0*/  STG.E.U16 desc[UR36][R16.64], R3 ;  /* 0x0000000310007986 */ /* 0x000fe2000c101524 */
[----:B------:R-:W-:Y:S05]  /*ba00*/  EXIT ;  /* 0x000000000000794d */ /* 0x000fea0003800000 */
.L_x_51787:
        /* <DEDUP_REMOVED lines=9> */
.L_x_51794:
[----:B------:R-:W0:Y:S02]  /*baa0*/  I2F.S8 R0, R5 ;  /* 0x0000000500007306 */ /* 0x000e240000001400 */
[----:B0-----:R-:W-:-:S05]  /*bab0*/  F2FP.F16.F32.PACK_AB R0, RZ, R0 ;  /* 0x00000000ff00723e */ /* 0x001fca00000000ff */
[----:B------:R-:W-:Y:S01]  /*bac0*/  STG.E.U16 desc[UR36][R16.64], R0 ;  /* 0x0000000010007986 */ /* 0x000fe2000c101524 */
[----:B------:R-:W-:Y:S05]  /*bad0*/  EXIT ;  /* 0x000000000000794d */ /* 0x000fea0003800000 */
.L_x_51793:
        /* <DEDUP_REMOVED lines=10> */
.L_x_51796:
[----:B------:R-:W0:Y:S02]  /*bb80*/  I2F.S8 R5, R5 ;  /* 0x0000000500057306 */ /* 0x000e240000001400 */
[----:B0-----:R-:W-:-:S04]  /*bb90*/  F2FP.F16.F32.PACK_AB R3, RZ, R5 ;  /* 0x00000005ff03723e */ /* 0x001fc800000000ff */
[----:B------:R-:W-:-:S05]  /*bba0*/  PRMT R3, R3, 0x5410, RZ ;  /* 0x0000541003037816 */ /* 0x000fca00000000ff */
[----:B------:R-:W-:Y:S01]  /*bbb0*/  STG.E desc[UR36][R16.64], R3 ;  /* 0x0000000310007986 */ /* 0x000fe2000c101924 */
[----:B------:R-:W-:Y:S05]  /*bbc0*/  EXIT ;  /* 0x000000000000794d */ /* 0x000fea0003800000 */
.L_x_51795:
[----:B------:R-:W-:-:S04]  /*bbd0*/  PRMT R2, R5, 0x8880, RZ ;  /* 0x0000888005027816 */ /* 0x000fc800000000ff */
[----:B------:R-:W-:-:S06]  /*bbe0*/  PRMT R2, R2, 0x7710, RZ ;  /* 0x0000771002027816 */ /* 0x000fcc00000000ff */
[----:B------:R-:W0:Y:S02]  /*bbf0*/  I2F.F64.S16 R2, R2 ;  /* 0x0000000200027312 */ /* 0x000e240000101c00 */
[----:B0-----:R-:W-:Y:S01]  /*bc00*/  STG.E.64 desc[UR36][R16.64], R2 ;  /* 0x0000000210007986 */ /* 0x001fe2000c101b24 */
[----:B------:R-:W-:Y:S05]  /*bc10*/  EXIT ;  /* 0x000000000000794d */ /* 0x000fea0003800000 */
.L_x_51786:
        /* <DEDUP_REMOVED lines=14> */
.L_x_51800:
        /* <DEDUP_REMOVED lines=17> */
.L_x_51803:
[----:B------:R-:W-:-:S04]  /*be10*/  SHF.R.U32.HI R3, RZ, 0x18, R3 ;  /* 0x00000018ff037819 */ /* 0x000fc80000011603 */
[----:B------:R-:W-:-:S04]  /*be20*/  LOP3.LUT R0, R0, 0x80, R3, 0xf8, !PT ;  /* 0x0000008000007812 */ /* 0x000fc800078ef803 */
[----:B------:R-:W-:-:S07]  /*be30*/  PRMT R8, R0, 0x7610, R8 ;  /* 0x0000761000087816 */ /* 0x000fce0000000008 */
.L_x_51802:
[----:B------:R-:W-:Y:S05]  /*be40*/  BSYNC.RECONVERGENT B0 ;  /* 0x0000000000007941 */ /* 0x000fea0003800200 */
.L_x_51801:
[----:B------:R-:W-:Y:S01]  /*be50*/  STG.E.U8 desc[UR36][R16.64], R8 ;  /* 0x0000000810007986 */ /* 0x000fe2000c101124 */
[----:B------:R-:W-:Y:S05]  /*be60*/  EXIT ;  /* 0x000000000000794d */ /* 0x000fea0003800000 */
.L_x_51799:
        /* <DEDUP_REMOVED lines=17> */
.L_x_51806:
[----:B------:R-:W-:-:S04]  /*bf80*/  SHF.R.U32.HI R3, RZ, 0x18, R3 ;  /* 0x00000018ff037819 */ /* 0x000fc80000011603 */
[----:B------:R-:W-:-:S04]  /*bf90*/  LOP3.LUT R0, R0, 0x80, R3, 0xf8, !PT ;  /* 0x0000008000007812 */ /* 0x000fc800078ef803 */
[----:B------:R-:W-:-:S07]  /*bfa0*/  PRMT R8, R0, 0x7610, R8 ;  /* 0x0000761000087816 */ /* 0x000fce0000000008 */
.L_x_51805:
[----:B------:R-:W-:Y:S05]  /*bfb0*/  BSYNC.RECONVERGENT B0 ;  /* 0x0000000000007941 */ /* 0x000fea0003800200 */
.L_x_51804:
[----:B------:R-:W-:Y:S01]  /*bfc0*/  STG.E.U8 desc[UR36][R16.64], R8 ;  /* 0x0000000810007986 */ /* 0x000fe2000c101124 */
[----:B------:R-:W-:Y:S05]  /*bfd0*/  EXIT ;  /* 0x000000000000794d */ /* 0x000fea0003800000 */
.L_x_51798:
        /* <DEDUP_REMOVED lines=22> */
.L_x_51808:
[----:B------:R-:W-:-:S04]  /*c140*/  LOP3.LUT R5, R5, 0xffff, RZ, 0xc0, !PT ;  /* 0x0000ffff05057812 */ /* 0x000fc800078ec0ff */
[----:B------:R-:W-:-:S05]  /*c150*/  PRMT R5, R5, 0x8880, RZ ;  /* 0x0000888005057816 */ /* 0x000fca00000000ff */
[----:B------:R-:W-:-:S05]  /*c160*/  IMAD.MOV.U32 R2, RZ, RZ, R5 ;  /* 0x000000ffff027224 */ /* 0x000fca00078e0005 */
[----:B------:R-:W-:-:S05]  /*c170*/  SHF.R.S32.HI R3, RZ, 0x1f, R2 ;  /* 0x0000001fff037819 */ /* 0x000fca0000011402 */
[----:B------:R-:W-:Y:S01]  /*c180*/  STG.E.64 desc[UR36][R16.64], R2 ;  /* 0x0000000210007986 */ /* 0x000fe2000c101b24 */
[----:B------:R-:W-:Y:S05]  /*c190*/  EXIT ;  /* 0x000000000000794d */ /* 0x000fea0003800000 */
.L_x_51807:
[----:B------:R-:W-:-:S04]  /*c1a0*/  LOP3.LUT R5, R5, 0xffff, RZ, 0xc0, !PT ;  /* 0x0000ffff05057812 */ /* 0x000fc800078ec0ff */
[----:B------:R-:W-:-:S05]  /*c1b0*/  PRMT R3, R5, 0x8880, RZ ;  /* 0x0000888005037816 */ /* 0x000fca00000000ff */
[----:B------:R-:W-:Y:S01]  /*c1c0*/  STG.E desc[UR36][R16.64], R3 ;  /* 0x0000000310007986 */ /* 0x000fe2000c101924 */
[----:B------:R-:W-:Y:S05]  /*c1d0*/  EXIT ;  /* 0x000000000000794d */ /* 0x000fea0003800000 */
.L_x_51797:
        /* <DEDUP_REMOVED lines=10> */
.L_x_51810:
[----:B------:R-:W-:Y:S02]  /*c280*/  PRMT R4, R5, 0x8880, RZ ;  /* 0x0000888005047816 */ /* 0x000fe400000000ff */
[----:B------:R-:W-:Y:S02]  /*c290*/  CS2R R6, SRZ ;  /* 0x0000000000067805 */ /* 0x000fe4000001ff00 */
[----:B------:R-:W-:-:S06]  /*c2a0*/  PRMT R4, R4, 0x7710, RZ ;  /* 0x0000771004047816 */ /* 0x000fcc00000000ff */
[----:B------:R-:W0:Y:S02]  /*c2b0*/  I2F.F64.S16 R4, R4 ;  /* 0x0000000400047312 */ /* 0x000e240000101c00 */
[----:B0-----:R-:W-:Y:S01]  /*c2c0*/  STG.E.128 desc[UR36][R16.64], R4 ;  /* 0x0000000410007986 */ /* 0x001fe2000c101d24 */
[----:B------:R-:W-:Y:S05]  /*c2d0*/  EXIT ;  /* 0x000000000000794d */ /* 0x000fea0003800000 */
.L_x_51809:
[----:B------:R-:W-:-:S09]  /*c2e0*/  UISETP.NE.AND UP0, UPT, UR4, 0xf, UPT ;  /* 0x0000000f0400788c */ /* 0x000fd2000bf05270 */
[----:B------:R-:W-:Y:S05]  /*c2f0*/  BRA.U !UP0, `(.L_x_51811) ;  /* 0x0000000108e87547 */ /* 0x000fea000b800000 */
[----:B------:R-:W-:-:S09]  /*c300*/  UISETP.NE.AND UP0, UPT, UR4, 0x17, UPT ;  /* 0x000000170400788c */ /* 0x000fd2000bf05270 */
[----:B------:R-:W-:Y:S05]  /*c310*/  BRA.U !UP0, `(.L_x_51812) ;  /* 0x0000000108907547 */ /* 0x000fea000b800000 */
[----:B------:R-:W-:-:S09]  /*c320*/  UISETP.NE.AND UP0, UPT, UR4, 0x18, UPT ;  /* 0x000000180400788c */ /* 0x000fd2000bf05270 */
[----:B------:R-:W-:Y:S05]  /*c330*/  BRA.U !UP0, `(.L_x_51813) ;  /* 0x0000000108447547 */ /* 0x000fea000b800000 */
.L_x_51790:
        /* <DEDUP_REMOVED lines=16> */
.L_x_51814:
[----:B------:R-:W-:Y:S05]  /*c440*/  EXIT ;  /* 0x000000000000794d */ /* 0x000fea0003800000 */
.L_x_51813:
        /* <DEDUP_REMOVED lines=13> */
.L_x_51816:
[----:B------:R-:W-:Y:S05]  /*c520*/  BSYNC.RECONVERGENT B0 ;  /* 0x0000000000007941 */ /* 0x000fea0003800200 */
.L_x_51815:
[----:B------:R-:W-:-:S05]  /*c530*/  LOP3.LUT R3, R0, 0x80, R3, 0xf8, !PT ;  /* 0x0000008000037812 */ /* 0x000fca00078ef803 */
[----:B------:R-:W-:Y:S01]  /*c540*/  STG.E.U8 desc[UR36][R16.64], R3 ;  /* 0x0000000310007986 */ /* 0x000fe2000c101124 */
[----:B------:R-:W-:Y:S05]  /*c550*/  EXIT ;  /* 0x000000000000794d */ /* 0x000fea0003800000 */
.L_x_51812:
        /* <DEDUP_REMOVED lines=12> */
.L_x_51818:
[----:B------:R-:W-:Y:S01]  /*c620*/  IMAD.MOV.U32 R0, RZ, RZ, 0x7f ;  /* 0x0000007fff007424 */ /* 0x000fe200078e00ff */
[----:B------:R-:W-:-:S04]  /*c630*/  ISETP.GT.U32.AND P0, PT, R2, 0x7f800000, PT ;  /* 0x7f8000000200780c */ /* 0x000fc80003f04070 */
[----:B------:R-:W-:-:S09]  /*c640*/  SEL R0, R0, 0x7c, P0 ;  /* 0x0000007c00007807 */ /* 0x000fd20000000000 */
.L_x_51819:
[----:B------:R-:W-:Y:S05]  /*c650*/  BSYNC.RECONVERGENT B0 ;  /* 0x0000000000007941 */ /* 0x000fea0003800200 */
.L_x_51817:
[----:B------:R-:W-:-:S04]  /*c660*/  SHF.R.U32.HI R3, RZ, 0x18, R3 ;  /* 0x00000018ff037819 */ /* 0x000fc80000011603 */
[----:B------:R-:W-:-:S05]  /*c670*/  LOP3.LUT R3, R0, 0x80, R3, 0xf8, !PT ;  /* 0x0000008000037812 */ /* 0x000fca00078ef803 */
[----:B------:R-:W-:Y:S01]  /*c680*/  STG.E.U8 desc[UR36][R16.64], R3 ;  /* 0x0000000310007986 */ /* 0x000fe2000c101124 */
[----:B------:R-:W-:Y:S05]  /*c690*/  EXIT ;  /* 0x000000000000794d */ /* 0x000fea0003800000 */
.L_x_51811:
[----:B------:R-:W0:Y:S02]  /*c6a0*/  I2F.S8 R0, R5 ;  /* 0x0000000500007306 */ /* 0x000e240000001400 */
[----:B0-----:R-:W-:-:S05]  /*c6b0*/  F2FP.BF16.F32.PACK_AB R0, RZ, R0 ;  /* 0x00000000ff00723e */ /* 0x001fca00000010ff */
[----:B------:R-:W-:Y:S01]  /*c6c0*/  STG.E.U16 desc[UR36][R16.64], R0 ;  /* 0x0000000010007986 */ /* 0x000fe2000c101524 */
[----:B------:R-:W-:Y:S05]  /*c6d0*/  EXIT ;  /* 0x000000000000794d */ /* 0x000fea0003800000 */
        .weak           $__internal_98_$__cuda_sm20_rem_s16
        .type           $__internal_98_$__cuda_sm20_rem_s16,@function
        .size           $__internal_98_$__cuda_sm20_rem_s16,(.L_x_54750 - $__internal_98_$__cuda_sm20_rem_s16)
$__internal_98_$__cuda_sm20_rem_s16:
        /* <DEDUP_REMOVED lines=25> */
[----:B------:R-:W-:Y:S01]  /*c870*/  @!P0 MOV R4, 0xffffffff ;  /* 0xffffffff00048802 */ /* 0x000fe20000000f00 */
[----:B------:R-:W-:-:S04]  /*c880*/  IMAD.MOV.U32 R6, RZ, RZ, R0 ;  /* 0x000000ffff067224 */ /* 0x000fc800078e0000 */
[----:B------:R-:W-:Y:S05]  /*c890*/  RET.REL.NODEC R6 `(_ZN2at6native18elementwise_kernelILi128ELi4EZNS0_15gpu_kernel_implINS0_13AUnaryFunctorIaaaZZZNS0_21remainder_kernel_cudaERNS_18TensorIteratorBaseEENKUlvE_clEvENKUlvE0_clEvEUlaaE_EEEEvS5_RKT_EUliE_EEviT1_) ;  /* 0xffffff3406d87950 */ /* 0x000fea0003c3ffff */
.L_x_51820:
        /* <DEDUP_REMOVED lines=14> */
.L_x_54750:


//--------------------- .text._ZN2at6native27unrolled_elementwise_kernelINS0_13AUnaryFunctorIaaaZZZNS0_21remainder_kernel_cudaERNS_18TensorIteratorBaseEENKUlvE_clEvENKUlvE0_clEvEUlaaE_EESt5arrayIPcLm2EELi4E23TrivialOffsetCalculatorILi1EjESD_NS0_6memory12LoadWithCastILi1EEENSE_13StoreWithCastILi1EEEEEviT_T0_T2_T3_T4_T5_ --------------------------
	.section	.text._ZN2at6native27unrolled_elementwise_kernelINS0_13AUnaryFunctorIaaaZZZNS0_21remainder_kernel_cudaERNS_18TensorIteratorBaseEENKUlvE_clEvENKUlvE0_clEvEUlaaE_EESt5arrayIPcLm2EELi4E23TrivialOffsetCalculatorILi1EjESD_NS0_6memory12LoadWithCastILi1EEENSE_13StoreWithCastILi1EEEEEviT_T0_T2_T3_T4_T5_,"ax",@progbits
	.align	128
        .global         _ZN2at6native27unrolled_elementwise_kernelINS0_13AUnaryFunctorIaaaZZZNS0_21remainder_kernel_cudaERNS_18TensorIteratorBaseEENKUlvE_clEvENKUlvE0_clEvEUlaaE_EESt5arrayIPcLm2EELi4E23TrivialOffsetCalculatorILi1EjESD_NS0_6memory12LoadWithCastILi1EEENSE_13StoreWithCastILi1EEEEEviT_T0_T2_T3_T4_T5_
        .type           _ZN2at6native27unrolled_elementwise_kernelINS0_13AUnaryFunctorIaaaZZZNS0_21remainder_kernel_cudaERNS_18TensorIteratorBaseEENKUlvE_clEvENKUlvE0_clEvEUlaaE_EESt5arrayIPcLm2EELi4E23TrivialOffsetCalculatorILi1EjESD_NS0_6memory12LoadWithCastILi1EEENSE_13StoreWithCastILi1EEEEEviT_T0_T2_T3_T4_T5_,@function
        .size           _ZN2at6native27unrolled_elementwise_kernelINS0_13AUnaryFunctorIaaaZZZNS0_21remainder_kernel_cudaERNS_18TensorIteratorBaseEENKUlvE_clEvENKUlvE0_clEvEUlaaE_EESt5arrayIPcLm2EELi4E23TrivialOffsetCalculatorILi1EjESD_NS0_6memory12LoadWithCastILi1EEENSE_13StoreWithCastILi1EEEEEviT_T0_T2_T3_T4_T5_,(.L_x_54751 - _ZN2at6native27unrolled_elementwise_kernelINS0_13AUnaryFunctorIaaaZZZNS0_21remainder_kernel_cudaERNS_18TensorIteratorBaseEENKUlvE_clEvENKUlvE0_clEvEUlaaE_EESt5arrayIPcLm2EELi4E23TrivialOffsetCalculatorILi1EjESD_NS0_6memory12LoadWithCastILi1EEENSE_13StoreWithCastILi1EEEEEviT_T0_T2_T3_T4_T5_)
        .other          _ZN2at6native27unrolled_elementwise_kernelINS0_13AUnaryFunctorIaaaZZZNS0_21remainder_kernel_cudaERNS_18TensorIteratorBaseEENKUlvE_clEvENKUlvE0_clEvEUlaaE_EESt5arrayIPcLm2EELi4E23TrivialOffsetCalculatorILi1EjESD_NS0_6memory12LoadWithCastILi1EEENSE_13StoreWithCastILi1EEEEEviT_T0_T2_T3_T4_T5_,@"STO_CUDA_ENTRY STV_DEFAULT"
_ZN2at6native27unrolled_elementwise_kernelINS0_13AUnaryFunctorIaaaZZZNS0_21remainder_kernel_cudaERNS_18TensorIteratorBaseEENKUlvE_clEvENKUlvE0_clEvEUlaaE_EESt5arrayIPcLm2EELi4E23TrivialOffsetCalculatorILi1EjESD_NS0_6memory12LoadWithCastILi1EEENSE_13StoreWithCastILi1EEEEEviT_T0_T2_T3_T4_T5_:
.text._ZN2at6native27unrolled_elementwise_kernelINS0_13AUnaryFunctorIaaaZZZNS0_21remainder_kernel_cudaERNS_18TensorIteratorBaseEENKUlvE_clEvENKUlvE0_clEvEUlaaE_EESt5arrayIPcLm2EELi4E23TrivialOffsetCalculatorILi1EjESD_NS0_6memory12LoadWithCastILi1EEENSE_13StoreWithCastILi1EEEEEviT_T0_T2_T3_T4_T5_:
        /* <DEDUP_REMOVED lines=31> */
.L_x_51826:
[----:B------:R3:W5:Y:S01]  /*01f0*/  LDG.E.U8 R22, desc[UR36][R4.64] ;  /* 0x0000002404167981 */ /* 0x000762000c1e1100 */
[----:B------:R-:W-:Y:S05]  /*0200*/  BRA `(.L_x_51828) ;  /* 0x0000000c00507947 */ /* 0x000fea0003800000 */
.L_x_51825:
        /* <DEDUP_REMOVED lines=8> */
.L_x_51830:
[----:B------:R1:W5:Y:S01]  /*0290*/  LDG.E.U8 R22, desc[UR36][R4.64] ;  /* 0x0000002404167981 */ /* 0x000362000c1e1100 */
[----:B------:R-:W-:Y:S05]  /*02a0*/  BRA `(.L_x_51828) ;  /* 0x0000000c00287947 */ /* 0x000fea0003800000 */
.L_x_51829:
[----:B------:R2:W5:Y:S01]  /*02b0*/  LDG.E.U16 R22, desc[UR36][R4.64] ;  /* 0x0000002404167981 */ /* 0x000562000c1e1500 */
[----:B------:R-:W-:Y:S05]  /*02c0*/  BRA `(.L_x_51828) ;  /* 0x0000000c00207947 */ /* 0x000fea0003800000 */
.L_x_51824:
        /* <DEDUP_REMOVED lines=9> */
.L_x_51832:
[----:B------:R-:W2:Y:S02]  /*0360*/  LDG.E.U16 R0, desc[UR36][R4.64] ;  /* 0x0000002404007981 */ /* 0x000ea4000c1e1500 */
[----:B--2---:R-:W-:-:S06]  /*0370*/  HADD2.F32 R0, -RZ, R0.H0_H0 ;  /* 0x20000000ff007230 */ /* 0x004fcc0000004100 */
[----:B------:R-:W0:Y:S02]  /*0380*/  F2I.FTZ.TRUNC.NTZ R0, R0 ;  /* 0x0000000000007305 */ /* 0x000e24000021f100 */
[----:B0-----:R-:W-:Y:S01]  /*0390*/  PRMT R22, R0, 0x7610, R22 ;  /* 0x0000761000167816 */ /* 0x001fe20000000016 */
[----:B------:R-:W-:Y:S06]  /*03a0*/  BRA `(.L_x_51828) ;  /* 0x0000000800e87947 */ /* 0x000fec0003800000 */
.L_x_51831:
        /* <DEDUP_REMOVED lines=9> */
.L_x_51834:
[----:B------:R-:W2:Y:S02]  /*0440*/  LDG.E.U16 R4, desc[UR36][R4.64] ;  /* 0x0000002404047981 */ /* 0x000ea4000c1e1500 */
[----:B--2---:R-:W-:-:S06]  /*0450*/  HADD2.F32 R0, -RZ, R4.H0_H0 ;  /* 0x20000004ff007230 */ /* 0x004fcc0000004100 */
[----:B------:R-:W0:Y:S02]  /*0460*/  F2I.FTZ.TRUNC.NTZ R0, R0 ;  /* 0x0000000000007305 */ /* 0x000e24000021f100 */
[----:B0-----:R-:W-:Y:S01]  /*0470*/  PRMT R22, R0, 0x7610, R22 ;  /* 0x0000761000167816 */ /* 0x001fe20000000016 */
[----:B------:R-:W-:Y:S06]  /*0480*/  BRA `(.L_x_51828) ;  /* 0x0000000800b07947 */ /* 0x000fec0003800000 */
.L_x_51833:
[----:B------:R-:W2:Y:S02]  /*0490*/  LDG.E.64 R4, desc[UR36][R4.64] ;  /* 0x0000002404047981 */ /* 0x000ea4000c1e1b00 */
[----:B--2---:R0:W1:Y:S01]  /*04a0*/  F2I.F64.TRUNC R22, R4 ;  /* 0x0000000400167311 */ /* 0x004062000030d100 */
[----:B------:R-:W-:Y:S05]  /*04b0*/  BRA `(.L_x_51828) ;  /* 0x0000000800a47947 */ /* 0x000fea0003800000 */
.L_x_51823:
        /* <DEDUP_REMOVED lines=12> */
.L_x_51837:
[----:B------:R-:W2:Y:S02]  /*0580*/  LDG.E.64 R4, desc[UR36][R4.64] ;  /* 0x0000002404047981 */ /* 0x000ea4000c1e1b00 */
[----:B--2---:R0:W1:Y:S01]  /*0590*/  F2I.F64.TRUNC R22, R4 ;  /* 0x0000000400167311 */ /* 0x004062000030d100 */
[----:B------:R-:W-:Y:S05]  /*05a0*/  BRA `(.L_x_51828) ;  /* 0x0000000800687947 */ /* 0x000fea0003800000 */
.L_x_51836:
        /* <DEDUP_REMOVED lines=27> */
.L_x_51839:
        /* <DEDUP_REMOVED lines=15> */
.L_x_51838:
[----:B------:R-:W2:Y:S02]  /*0850*/  LDG.E.U16 R0, desc[UR36][R4.64] ;  /* 0x0000002404007981 */ /* 0x000ea4000c1e1500 */
[----:B--2---:R-:W-:-:S06]  /*0860*/  IMAD.U32 R0, R0, 0x10000, RZ ;  /* 0x0001000000007824 */ /* 0x004fcc00078e00ff */
[----:B------:R-:W0:Y:S02]  /*0870*/  F2I.FTZ.TRUNC.NTZ R0, R0 ;  /* 0x0000000000007305 */ /* 0x000e24000021f100 */
[----:B0-----:R-:W-:Y:S01]  /*0880*/  PRMT R22, R0, 0x7610, R22 ;  /* 0x0000761000167816 */ /* 0x001fe20000000016 */
[----:B------:R-:W-:Y:S06]  /*0890*/  BRA `(.L_x_51828) ;  /* 0x0000000400ac7947 */ /* 0x000fec0003800000 */
.L_x_51835:
        /* <DEDUP_REMOVED lines=10> */
.L_x_51842:
        /* <DEDUP_REMOVED lines=21> */
.L_x_51846:
[----:B------:R-:W-:Y:S05]  /*0a90*/  BSYNC.RECONVERGENT B1 ;  /* 0x0000000000017941 */ /* 0x000fea0003800200 */
.L_x_51845:
[----:B------:R-:W-:Y:S01]  /*0aa0*/  IMAD.SHL.U32 R0, R0, 0x100000, RZ ;  /* 0x0010000000007824 */ /* 0x000fe200078e00ff */
[----:B------:R-:W-:-:S04]  /*0ab0*/  LEA R3, R3, 0x3b800000, 0x17 ;  /* 0x3b80000003037811 */ /* 0x000fc800078eb8ff */
[----:B------:R-:W-:-:S07]  /*0ac0*/  LOP3.LUT R0, R3, R0, R7, 0xfe, !PT ;  /* 0x0000000003007212 */ /* 0x000fce00078efe07 */
.L_x_51844:
[----:B------:R-:W-:Y:S05]  /*0ad0*/  BSYNC.RECONVERGENT B0 ;  /* 0x0000000000007941 */ /* 0x000fea0003800200 */
.L_x_51843:
[----:B------:R-:W0:Y:S02]  /*0ae0*/  F2I.FTZ.TRUNC.NTZ R0, R0 ;  /* 0x0000000000007305 */ /* 0x000e24000021f100 */
[----:B0-----:R-:W-:Y:S01]  /*0af0*/  PRMT R22, R0, 0x7610, R22 ;  /* 0x0000761000167816 */ /* 0x001fe20000000016 */
[----:B------:R-:W-:Y:S06]  /*0b00*/  BRA `(.L_x_51828) ;  /* 0x0000000400107947 */ /* 0x000fec0003800000 */
.L_x_51841:
        /* <DEDUP_REMOVED lines=21> */
.L_x_51850:
[----:B------:R-:W-:Y:S05]  /*0c60*/  BSYNC.RECONVERGENT B1 ;  /* 0x0000000000017941 */ /* 0x000fea0003800200 */
.L_x_51849:
[----:B------:R-:W-:Y:S01]  /*0c70*/  IMAD.SHL.U32 R0, R0, 0x200000, RZ ;  /* 0x0020000000007824 */ /* 0x000fe200078e00ff */
[----:B------:R-:W-:-:S04]  /*0c80*/  LEA R3, R3, 0x37800000, 0x17 ;  /* 0x3780000003037811 */ /* 0x000fc800078eb8ff */
[----:B------:R-:W-:-:S07]  /*0c90*/  LOP3.LUT R0, R3, R0, R7, 0xfe, !PT ;  /* 0x0000000003007212 */ /* 0x000fce00078efe07 */
.L_x_51848:
[----:B------:R-:W-:Y:S05]  /*0ca0*/  BSYNC.RECONVERGENT B0 ;  /* 0x0000000000007941 */ /* 0x000fea0003800200 */
.L_x_51847:
[----:B------:R-:W0:Y:S02]  /*0cb0*/  F2I.FTZ.TRUNC.NTZ R0, R0 ;  /* 0x0000000000007305 */ /* 0x000e24000021f100 */
[----:B0-----:R-:W-:Y:S01]  /*0cc0*/  PRMT R22, R0, 0x7610, R22 ;  /* 0x0000761000167816 */ /* 0x001fe20000000016 */
[----:B------:R-:W-:Y:S06]  /*0cd0*/  BRA `(.L_x_51828) ;  /* 0x00000000009c7947 */ /* 0x000fec0003800000 */
.L_x_51840:
[----:B------:R-:W-:-:S09]  /*0ce0*/  UISETP.NE.AND UP0, UPT, UR4, 0x1c, UPT ;  /* 0x0000001c0400788c */ /* 0x000fd2000bf05270 */
[----:B------:R-:W-:Y:S05]  /*0cf0*/  BRA.U !UP0, `(.L_x_51851) ;  /* 0x0000000108907547 */ /* 0x000fea000b800000 */
[----:B------:R-:W-:-:S09]  /*0d00*/  UISETP.NE.AND UP0, UPT, UR4, 0x1d, UPT ;  /* 0x0000001d0400788c */ /* 0x000fd2000bf05270 */
[----:B------:R-:W-:Y:S05]  /*0d10*/  BRA.U !UP0, `(.L_x_51852) ;  /* 0x0000000108807547 */ /* 0x000fea000b800000 */
[----:B------:R-:W-:-:S09]  /*0d20*/  UISETP.NE.AND UP0, UPT, UR4, 0x2c, UPT ;  /* 0x0000002c0400788c */ /* 0x000fd2000bf05270 */
[----:B------:R-:W-:Y:S05]  /*0d30*/  BRA.U !UP0, `(.L_x_51853) ;  /* 0x0000000108487547 */ /* 0x000fea000b800000 */
.L_x_51827:
        /* <DEDUP_REMOVED lines=16> */
.L_x_51854:
[----:B------:R-:W-:Y:S01]  /*0e40*/  PRMT R22, RZ, 0x7610, R22 ;  /* 0x00007610ff167816 */ /* 0x000fe20000000016 */
[----:B------:R-:W-:Y:S06]  /*0e50*/  BRA `(.L_x_51828) ;  /* 0x00000000003c7947 */ /* 0x000fec0003800000 */
.L_x_51853:
        /* <DEDUP_REMOVED lines=8> */
.L_x_51856:
[----:B------:R-:W-:Y:S05]  /*0ee0*/  BSYNC.RECONVERGENT B0 ;  /* 0x0000000000007941 */ /* 0x000fea0003800200 */
.L_x_51855:
[----:B------:R-:W0:Y:S02]  /*0ef0*/  F2I.FTZ.TRUNC.NTZ R0, R0 ;  /* 0x0000000000007305 */ /* 0x000e24000021f100 */
[----:B0-----:R-:W-:Y:S01]  /*0f00*/  PRMT R22, R0, 0x7610, R22 ;  /* 0x0000761000167816 */ /* 0x001fe20000000016 */
[----:B------:R-:W-:Y:S06]  /*0f10*/  BRA `(.L_x_51828) ;  /* 0x00000000000c7947 */ /* 0x000fec0003800000 */
.L_x_51852:
[----:B------:R0:W5:Y:S01]  /*0f20*/  LDG.E.U8 R22, desc[UR36][R4.64] ;  /* 0x0000002404167981 */ /* 0x000162000c1e1100 */
[----:B------:R-:W-:Y:S05]  /*0f30*/  BRA `(.L_x_51828) ;  /* 0x0000000000047947 */ /* 0x000fea0003800000 */
.L_x_51851:
[----:B------:R0:W5:Y:S02]  /*0f40*/  LDG.E.U8 R22, desc[UR36][R4.64] ;  /* 0x0000002404167981 */ /* 0x000164000c1e1100 */
.L_x_51828:
[----:B------:R-:W-:-:S07]  /*0f50*/  VIADD R23, R25, 0x80 ;  /* 0x0000008019177836 */ /* 0x000fce0000000000 */
.L_x_51822:
[----:B------:R-:W-:Y:S05]  /*0f60*/  BSYNC.RECONVERGENT B6 ;  /* 0x0000000000067941 */ /* 0x000fea0003800200 */
.L_x_51821:
        /* <DEDUP_REMOVED lines=23> */
.L_x_51862:
[----:B------:R0:W5:Y:S01]  /*10e0*/  LDG.E.U8 R19, desc[UR36][R4.64] ;  /* 0x0000002404137981 */ /* 0x000162000c1e1100 */
[----:B------:R-:W-:Y:S05]  /*10f0*/  BRA `(.L_x_51864) ;  /* 0x0000000c00507947 */ /* 0x000fea0003800000 */
.L_x_51861:
        /* <DEDUP_REMOVED lines=8> */
.L_x_51866:
[----:B------:R0:W5:Y:S01]  /*1180*/  LDG.E.U8 R19, desc[UR36][R4.64] ;  /* 0x0000002404137981 */ /* 0x000162000c1e1100 */
[----:B------:R-:W-:Y:S05]  /*1190*/  BRA `(.L_x_51864) ;  /* 0x0000000c00287947 */ /* 0x000fea0003800000 */
.L_x_51865:
[----:B------:R0:W5:Y:S01]  /*11a0*/  LDG.E.U16 R19, desc[UR36][R4.64] ;  /* 0x0000002404137981 */ /* 0x000162000c1e1500 */
[----:B------:R-:W-:Y:S05]  /*11b0*/  BRA `(.L_x_51864) ;  /* 0x0000000c00207947 */ /* 0x000fea0003800000 */
.L_x_51860:
        /* <DEDUP_REMOVED lines=9> */
.L_x_51868:
[----:B------:R-:W2:Y:S02]  /*1250*/  LDG.E.U16 R0, desc[UR36][R4.64] ;  /* 0x0000002404007981 */ /* 0x000ea4000c1e1500 */
[----:B--2---:R-:W-:-:S06]  /*1260*/  HADD2.F32 R0, -RZ, R0.H0_H0 ;  /* 0x20000000ff007230 */ /* 0x004fcc0000004100 */
[----:B------:R-:W0:Y:S02]  /*1270*/  F2I.FTZ.TRUNC.NTZ R0, R0 ;  /* 0x0000000000007305 */ /* 0x000e24000021f100 */
[----:B0-----:R-:W-:Y:S01]  /*1280*/  PRMT R19, R0, 0x7610, R19 ;  /* 0x0000761000137816 */ /* 0x001fe20000000013 */
[----:B------:R-:W-:Y:S06]  /*1290*/  BRA `(.L_x_51864) ;  /* 0x0000000800e87947 */ /* 0x000fec0003800000 */
.L_x_51867:
        /* <DEDUP_REMOVED lines=9> */
.L_x_51870:
[----:B------:R-:W2:Y:S02]  /*1330*/  LDG.E.U16 R4, desc[UR36][R4.64] ;  /* 0x0000002404047981 */ /* 0x000ea4000c1e1500 */
[----:B--2---:R-:W-:-:S06]  /*1340*/  HADD2.F32 R0, -RZ, R4.H0_H0 ;  /* 0x20000004ff007230 */ /* 0x004fcc0000004100 */
[----:B------:R-:W0:Y:S02]  /*1350*/  F2I.FTZ.TRUNC.NTZ R0, R0 ;  /* 0x0000000000007305 */ /* 0x000e24000021f100 */
[----:B0-----:R-:W-:Y:S01]  /*1360*/  PRMT R19, R0, 0x7610, R19 ;  /* 0x0000761000137816 */ /* 0x001fe20000000013 */
[----:B------:R-:W-:Y:S06]  /*1370*/  BRA `(.L_x_51864) ;  /* 0x0000000800b07947 */ /* 0x000fec0003800000 */
.L_x_51869:
[----:B------:R-:W2:Y:S02]  /*1380*/  LDG.E.64 R4, desc[UR36][R4.64] ;  /* 0x0000002404047981 */ /* 0x000ea4000c1e1b00 */
[----:B--2---:R0:W1:Y:S01]  /*1390*/  F2I.F64.TRUNC R19, R4 ;  /* 0x0000000400137311 */ /* 0x004062000030d100 */
[----:B------:R-:W-:Y:S05]  /*13a0*/  BRA `(.L_x_51864) ;  /* 0x0000000800a47947 */ /* 0x000fea0003800000 */
.L_x_51859:
        /* <DEDUP_REMOVED lines=12> */
.L_x_51873:
[----:B------:R-:W2:Y:S02]  /*1470*/  LDG.E.64 R4, desc[UR36][R4.64] ;  /* 0x0000002404047981 */ /* 0x000ea4000c1e1b00 */
[----:B--2---:R0:W1:Y:S01]  /*1480*/  F2I.F64.TRUNC R19, R4 ;  /* 0x0000000400137311 */ /* 0x004062000030d100 */
[----:B------:R-:W-:Y:S05]  /*1490*/  BRA `(.L_x_51864) ;  /* 0x0000000800687947 */ /* 0x000fea0003800000 */
.L_x_51872:
        /* <DEDUP_REMOVED lines=27> */
.L_x_51875:
        /* <DEDUP_REMOVED lines=15> */
.L_x_51874:
[----:B------:R-:W2:Y:S02]  /*1740*/  LDG.E.U16 R0, desc[UR36][R4.64] ;  /* 0x0000002404007981 */ /* 0x000ea4000c1e1500 */
[----:B--2---:R-:W-:-:S06]  /*1750*/  IMAD.U32 R0, R0, 0x10000, RZ ;  /* 0x0001000000007824 */ /* 0x004fcc00078e00ff */
[----:B------:R-:W0:Y:S02]  /*1760*/  F2I.FTZ.TRUNC.NTZ R0, R0 ;  /* 0x0000000000007305 */ /* 0x000e24000021f100 */
[----:B0-----:R-:W-:Y:S01]  /*1770*/  PRMT R19, R0, 0x7610, R19 ;  /* 0x0000761000137816 */ /* 0x001fe20000000013 */
[----:B------:R-:W-:Y:S06]  /*1780*/  BRA `(.L_x_51864) ;  /* 0x0000000400ac7947 */ /* 0x000fec0003800000 */
.L_x_51871:
        /* <DEDUP_REMOVED lines=10> */
.L_x_51878:
        /* <DEDUP_REMOVED lines=21> */
.L_x_51882:
[----:B------:R-:W-:Y:S05]  /*1980*/  BSYNC.RECONVERGENT B1 ;  /* 0x0000000000017941 */ /* 0x000fea0003800200 */
.L_x_51881:
[----:B------:R-:W-:Y:S01]  /*1990*/  IMAD.SHL.U32 R0, R0, 0x100000, RZ ;  /* 0x0010000000007824 */ /* 0x000fe200078e00ff */
[----:B------:R-:W-:-:S04]  /*19a0*/  LEA R3, R3, 0x3b800000, 0x17 ;  /* 0x3b80000003037811 */ /* 0x000fc800078eb8ff */
[----:B------:R-:W-:-:S07]  /*19b0*/  LOP3.LUT R0, R3, R0, R7, 0xfe, !PT ;  /* 0x0000000003007212 */ /* 0x000fce00078efe07 */
.L_x_51880:
[----:B------:R-:W-:Y:S05]  /*19c0*/  BSYNC.RECONVERGENT B0 ;  /* 0x0000000000007941 */ /* 0x000fea0003800200 */
.L_x_51879:
[----:B------:R-:W0:Y:S02]  /*19d0*/  F2I.FTZ.TRUNC.NTZ R0, R0 ;  /* 0x0000000000007305 */ /* 0x000e24000021f100 */
[----:B0-----:R-:W-:Y:S01]  /*19e0*/  PRMT R19, R0, 0x7610, R19 ;  /* 0x0000761000137816 */ /* 0x001fe20000000013 */
[----:B------:R-:W-:Y:S06]  /*19f0*/  BRA `(.L_x_51864) ;  /* 0x0000000400107947 */ /* 0x000fec0003800000 */
.L_x_51877:
        /* <DEDUP_REMOVED lines=21> */
.L_x_51886:
[----:B------:R-:W-:Y:S05]  /*1b50*/  BSYNC.RECONVERGENT B1 ;  /* 0x0000000000017941 */ /* 0x000fea0003800200 */
.L_x_51885:
[----:B------:R-:W-:Y:S01]  /*1b60*/  IMAD.SHL.U32 R0, R0, 0x200000, RZ ;  /* 0x0020000000007824 */ /* 0x000fe200078e00ff */
[----:B------:R-:W-:-:S04]  /*1b70*/  LEA R3, R3, 0x37800000, 0x17 ;  /* 0x3780000003037811 */ /* 0x000fc800078eb8ff */
[----:B------:R-:W-:-:S07]  /*1b80*/  LOP3.LUT R0, R3, R0, R7, 0xfe, !PT ;  /* 0x0000000003007212 */ /* 0x000fce00078efe07 */
.L_x_51884:
[----:B------:R-:W-:Y:S05]  /*1b90*/  BSYNC.RECONVERGENT B0 ;  /* 0x0000000000007941 */ /* 0x000fea0003800200 */
.L_x_51883:
[----:B------:R-:W0:Y:S02]  /*1ba0*/  F2I.FTZ.TRUNC.NTZ R0, R0 ;  /* 0x0000000000007305 */ /* 0x000e24000021f100 */
[----:B0-----:R-:W-:Y:S01]  /*1bb0*/  PRMT R19, R0, 0x7610, R19 ;  /* 0x0000761000137816 */ /* 0x001fe20000000013 */
[----:B------:R-:W-:Y:S06]  /*1bc0*/  BRA `(.L_x_51864) ;  /* 0x00000000009c7947 */ /* 0x000fec0003800000 */
.L_x_51876:
        /* <DEDUP_REMOVED lines=14> */
.L_x_51890:
[----:B------:R-:W-:Y:S05]  /*1cb0*/  BSYNC.RECONVERGENT B0 ;  /* 0x0000000000007941 */ /* 0x000fea0003800200 */
.L_x_51889:
[----:B------:R-:W0:Y:S02]  /*1cc0*/  F2I.FTZ.TRUNC.NTZ R0, R0 ;  /* 0x0000000000007305 */ /* 0x000e24000021f100 */
[----:B0-----:R-:W-:Y:S01]  /*1cd0*/  PRMT R19, R0, 0x7610, R19 ;  /* 0x0000761000137816 */ /* 0x001fe20000000013 */
[----:B------:R-:W-:Y:S06]  /*1ce0*/  BRA `(.L_x_51864) ;  /* 0x0000000000547947 */ /* 0x000fec0003800000 */
.L_x_51863:
        /* <DEDUP_REMOVED lines=16> */
.L_x_51891:
[----:B------:R-:W-:Y:S01]  /*1df0*/  PRMT R19, RZ, 0x7610, R19 ;  /* 0x00007610ff137816 */ /* 0x000fe20000000013 */
[----:B------:R-:W-:Y:S06]  /*1e00*/  BRA `(.L_x_51864) ;  /* 0x00000000000c7947 */ /* 0x000fec0003800000 */
.L_x_51888:
[----:B------:R3:W5:Y:S01]  /*1e10*/  LDG.E.U8 R19, desc[UR36][R4.64] ;  /* 0x0000002404137981 */ /* 0x000762000c1e1100 */
[----:B------:R-:W-:Y:S05]  /*1e20*/  BRA `(.L_x_51864) ;  /* 0x0000000000047947 */ /* 0x000fea0003800000 */
.L_x_51887:
[----:B------:R2:W5:Y:S02]  /*1e30*/  LDG.E.U8 R19, desc[UR36][R4.64] ;  /* 0x0000002404137981 */ /* 0x000564000c1e1100 */
.L_x_51864:
[----:B------:R-:W-:-:S07]  /*1e40*/  VIADD R23, R23, 0x80 ;  /* 0x0000008017177836 */ /* 0x000fce0000000000 */
.L_x_51858:
[----:B------:R-:W-:Y:S05]  /*1e50*/  BSYNC.RECONVERGENT B6 ;  /* 0x0000000000067941 */ /* 0x000fea0003800200 */
.L_x_51857:
        /* <DEDUP_REMOVED lines=23> */
.L_x_51897:
[----:B------:R0:W5:Y:S01]  /*1fd0*/  LDG.E.U8 R17, desc[UR36][R4.64] ;  /* 0x0000002404117981 */ /* 0x000162000c1e1100 */
[----:B------:R-:W-:Y:S05]  /*1fe0*/  BRA `(.L_x_51899) ;  /* 0x0000000c00507947 */ /* 0x000fea0003800000 */
.L_x_51896:
        /* <DEDUP_REMOVED lines=8> */
.L_x_51901:
[----:B------:R0:W5:Y:S01]  /*2070*/  LDG.E.U8 R17, desc[UR36][R4.64] ;  /* 0x0000002404117981 */ /* 0x000162000c1e1100 */
[----:B------:R-:W-:Y:S05]  /*2080*/  BRA `(.L_x_51899) ;  /* 0x0000000c00287947 */ /* 0x000fea0003800000 */
.L_x_51900:
[----:B------:R0:W5:Y:S01]  /*2090*/  LDG.E.U16 R17, desc[UR36][R4.64] ;  /* 0x0000002404117981 */ /* 0x000162000c1e1500 */
[----:B------:R-:W-:Y:S05]  /*20a0*/  BRA `(.L_x_51899) ;  /* 0x0000000c00207947 */ /* 0x000fea0003800000 */
.L_x_51895:
        /* <DEDUP_REMOVED lines=9> */
.L_x_51903:
[----:B------:R-:W2:Y:S02]  /*2140*/  LDG.E.U16 R0, desc[UR36][R4.64] ;  /* 0x0000002404007981 */ /* 0x000ea4000c1e1500 */
[----:B--2---:R-:W-:-:S06]  /*2150*/  HADD2.F32 R0, -RZ, R0.H0_H0 ;  /* 0x20000000ff007230 */ /* 0x004fcc0000004100 */
[----:B------:R-:W0:Y:S02]  /*2160*/  F2I.FTZ.TRUNC.NTZ R0, R0 ;  /* 0x0000000000007305 */ /* 0x000e24000021f100 */
[----:B0-----:R-:W-:Y:S01]  /*2170*/  PRMT R17, R0, 0x7610, R17 ;  /* 0x0000761000117816 */ /* 0x001fe20000000011 */
[----:B------:R-:W-:Y:S06]  /*2180*/  BRA `(.L_x_51899) ;  /* 0x0000000800e87947 */ /* 0x000fec0003800000 */
.L_x_51902:
        /* <DEDUP_REMOVED lines=9> */
.L_x_51905:
[----:B------:R-:W2:Y:S02]  /*2220*/  LDG.E.U16 R4, desc[UR36][R4.64] ;  /* 0x0000002404047981 */ /* 0x000ea4000c1e1500 */
[----:B--2---:R-:W-:-:S06]  /*2230*/  HADD2.F32 R0, -RZ, R4.H0_H0 ;  /* 0x20000004ff007230 */ /* 0x004fcc0000004100 */
[----:B------:R-:W0:Y:S02]  /*2240*/  F2I.FTZ.TRUNC.NTZ R0, R0 ;  /* 0x0000000000007305 */ /* 0x000e24000021f100 */
[----:B0-----:R-:W-:Y:S01]  /*2250*/  PRMT R17, R0, 0x7610, R17 ;  /* 0x0000761000117816 */ /* 0x001fe20000000011 */
[----:B------:R-:W-:Y:S06]  /*2260*/  BRA `(.L_x_51899) ;  /* 0x0000000800b07947 */ /* 0x000fec0003800000 */
.L_x_51904:
[----:B------:R-:W2:Y:S02]  /*2270*/  LDG.E.64 R4, desc[UR36][R4.64] ;  /* 0x0000002404047981 */ /* 0x000ea4000c1e1b00 */
[----:B--2---:R0:W1:Y:S01]  /*2280*/  F2I.F64.TRUNC R17, R4 ;  /* 0x0000000400117311 */ /* 0x004062000030d100 */
[----:B------:R-:W-:Y:S05]  /*2290*/  BRA `(.L_x_51899) ;  /* 0x0000000800a47947 */ /* 0x000fea0003800000 */
.L_x_51894:
        /* <DEDUP_REMOVED lines=12> */
.L_x_51908:
[----:B------:R-:W2:Y:S02]  /*2360*/  LDG.E.64 R4, desc[UR36][R4.64] ;  /* 0x0000002404047981 */ /* 0x000ea4000c1e1b00 */
[----:B--2---:R3:W4:Y:S01]  /*2370*/  F2I.F64.TRUNC R17, R4 ;  /* 0x0000000400117311 */ /* 0x004722000030d100 */
[----:B------:R-:W-:Y:S05]  /*2380*/  BRA `(.L_x_51899) ;  /* 0x0000000800687947 */ /* 0x000fea0003800000 */
.L_x_51907:
        /* <DEDUP_REMOVED lines=27> */
.L_x_51910:
        /* <DEDUP_REMOVED lines=15> */
.L_x_51909:
[----:B------:R-:W2:Y:S02]  /*2630*/  LDG.E.U16 R0, desc[UR36][R4.64] ;  /* 0x0000002404007981 */ /* 0x000ea4000c1e1500 */
[----:B--2---:R-:W-:-:S06]  /*2640*/  IMAD.U32 R0, R0, 0x10000, RZ ;  /* 0x0001000000007824 */ /* 0x004fcc00078e00ff */
[----:B------:R-:W0:Y:S02]  /*2650*/  F2I.FTZ.TRUNC.NTZ R0, R0 ;  /* 0x0000000000007305 */ /* 0x000e24000021f100 */
[----:B0-----:R-:W-:Y:S01]  /*2660*/  PRMT R17, R0, 0x7610, R17 ;  /* 0x0000761000117816 */ /* 0x001fe20000000011 */
[----:B------:R-:W-:Y:S06]  /*2670*/  BRA `(.L_x_51899) ;  /* 0x0000000400ac7947 */ /* 0x000fec0003800000 */
.L_x_51906:
        /* <DEDUP_REMOVED lines=10> */
.L_x_51913:
        /* <DEDUP_REMOVED lines=21> */
.L_x_51917:
[----:B------:R-:W-:Y:S05]  /*2870*/  BSYNC.RECONVERGENT B1 ;  /* 0x0000000000017941 */ /* 0x000fea0003800200 */
.L_x_51916:
[----:B------:R-:W-:Y:S01]  /*2880*/  IMAD.SHL.U32 R0, R0, 0x100000, RZ ;  /* 0x0010000000007824 */ /* 0x000fe200078e00ff */
[----:B------:R-:W-:-:S04]  /*2890*/  LEA R3, R3, 0x3b800000, 0x17 ;  /* 0x3b80000003037811 */ /* 0x000fc800078eb8ff */
[----:B------:R-:W-:-:S07]  /*28a0*/  LOP3.LUT R0, R3, R0, R7, 0xfe, !PT ;  /* 0x0000000003007212 */ /* 0x000fce00078efe07 */
.L_x_51915:
[----:B------:R-:W-:Y:S05]  /*28b0*/  BSYNC.RECONVERGENT B0 ;  /* 0x0000000000007941 */ /* 0x000fea0003800200 */
.L_x_51914:
[----:B------:R-:W0:Y:S02]  /*28c0*/  F2I.FTZ.TRUNC.NTZ R0, R0 ;  /* 0x0000000000007305 */ /* 0x000e24000021f100 */
[----:B0-----:R-:W-:Y:S01]  /*28d0*/  PRMT R17, R0, 0x7610, R17 ;  /* 0x0000761000117816 */ /* 0x001fe20000000011 */
[----:B------:R-:W-:Y:S06]  /*28e0*/  BRA `(.L_x_51899) ;  /* 0x0000000400107947 */ /* 0x000fec0003800000 */
.L_x_51912:
        /* <DEDUP_REMOVED lines=21> */
.L_x_51921:
[----:B------:R-:W-:Y:S05]  /*2a40*/  BSYNC.RECONVERGENT B1 ;  /* 0x0000000000017941 */ /* 0x000fea0003800200 */
.L_x_51920:
[----:B------:R-:W-:Y:S01]  /*2a50*/  IMAD.SHL.U32 R0, R0, 0x200000, RZ ;  /* 0x0020000000007824 */ /* 0x000fe200078e00ff */
[----:B------:R-:W-:-:S04]  /*2a60*/  LEA R3, R3, 0x37800000, 0x17 ;  /* 0x3780000003037811 */ /* 0x000fc800078eb8ff */
[----:B------:R-:W-:-:S07]  /*2a70*/  LOP3.LUT R0, R3, R0, R7, 0xfe, !PT ;  /* 0x0000000003007212 */ /* 0x000fce00078efe07 */
.L_x_51919:
[----:B------:R-:W-:Y:S05]  /*2a80*/  BSYNC.RECONVERGENT B0 ;  /* 0x0000000000007941 */ /* 0x000fea0003800200 */
.L_x_51918:
[----:B------:R-:W0:Y:S02]  /*2a90*/  F2I.FTZ.TRUNC.NTZ R0, R0 ;  /* 0x0000000000007305 */ /* 0x000e24000021f100 */
[----:B0-----:R-:W-:Y:S01]  /*2aa0*/  PRMT R17, R0, 0x7610, R17 ;  /* 0x0000761000117816 */ /* 0x001fe20000000011 */
[----:B------:R-:W-:Y:S06]  /*2ab0*/  BRA `(.L_x_51899) ;  /* 0x00000000009c7947 */ /* 0x000fec0003800000 */
.L_x_51911:
        /* <DEDUP_REMOVED lines=14> */
.L_x_51925:
[----:B------:R-:W-:Y:S05]  /*2ba0*/  BSYNC.RECONVERGENT B0 ;  /* 0x0000000000007941 */ /* 0x000fea0003800200 */
.L_x_51924:
[----:B------:R-:W0:Y:S02]  /*2bb0*/  F2I.FTZ.TRUNC.NTZ R0, R0 ;  /* 0x0000000000007305 */ /* 0x000e24000021f100 */
[----:B0-----:R-:W-:Y:S01]  /*2bc0*/  PRMT R17, R0, 0x7610, R17 ;  /* 0x0000761000117816 */ /* 0x001fe20000000011 */
[----:B------:R-:W-:Y:S06]  /*2bd0*/  BRA `(.L_x_51899) ;  /* 0x0000000000547947 */ /* 0x000fec0003800000 */
.L_x_51898:
        /* <DEDUP_REMOVED lines=16> */
.L_x_51926:
[----:B------:R-:W-:Y:S01]  /*2ce0*/  PRMT R17, RZ, 0x7610, R17 ;  /* 0x00007610ff117816 */ /* 0x000fe20000000011 */
[----:B------:R-:W-:Y:S06]  /*2cf0*/  BRA `(.L_x_51899) ;  /* 0x00000000000c7947 */ /* 0x000fec0003800000 */
.L_x_51923:
[----:B------:R2:W5:Y:S01]  /*2d00*/  LDG.E.U8 R17, desc[UR36][R4.64] ;  /* 0x0000002404117981 */ /* 0x000562000c1e1100 */
[----:B------:R-:W-:Y:S05]  /*2d10*/  BRA `(.L_x_51899) ;  /* 0x0000000000047947 */ /* 0x000fea0003800000 */
.L_x_51922:
[----:B------:R1:W5:Y:S02]  /*2d20*/  LDG.E.U8 R17, desc[UR36][R4.64] ;  /* 0x0000002404117981 */ /* 0x000364000c1e1100 */
.L_x_51899:
[----:B------:R-:W-:-:S07]  /*2d30*/  VIADD R23, R23, 0x80 ;  /* 0x0000008017177836 */ /* 0x000fce0000000000 */
.L_x_51893:
[----:B------:R-:W-:Y:S05]  /*2d40*/  BSYNC.RECONVERGENT B6 ;  /* 0x0000000000067941 */ /* 0x000fea0003800200 */
.L_x_51892:
        /* <DEDUP_REMOVED lines=23> */
.L_x_51932:
[----:B------:R0:W5:Y:S01]  /*2ec0*/  LDG.E.U8 R18, desc[UR36][R4.64] ;  /* 0x0000002404127981 */ /* 0x000162000c1e1100 */
[----:B------:R-:W-:Y:S05]  /*2ed0*/  BRA `(.L_x_51928) ;  /* 0x0000000c004c7947 */ /* 0x000fea0003800000 */
.L_x_51931:
        /* <DEDUP_REMOVED lines=8> */
.L_x_51935:
[----:B------:R0:W5:Y:S01]  /*2f60*/  LDG.E.U8 R18, desc[UR36][R4.64] ;  /* 0x0000002404127981 */ /* 0x000162000c1e1100 */
[----:B------:R-:W-:Y:S05]  /*2f70*/  BRA `(.L_x_51928) ;  /* 0x0000000c00247947 */ /* 0x000fea0003800000 */
.L_x_51934:
[----:B------:R0:W5:Y:S01]  /*2f80*/  LDG.E.U16 R18, desc[UR36][R4.64] ;  /* 0x0000002404127981 */ /* 0x000162000c1e1500 */
[----:B------:R-:W-:Y:S05]  /*2f90*/  BRA `(.L_x_51928) ;  /* 0x0000000c001c7947 */ /* 0x000fea0003800000 */
.L_x_51930:
        /* <DEDUP_REMOVED lines=9> */
.L_x_51937:
[----:B------:R-:W2:Y:S02]  /*3030*/  LDG.E.U16 R0, desc[UR36][R4.64] ;  /* 0x0000002404007981 */ /* 0x000ea4000c1e1500 */
[----:B--2---:R-:W-:-:S06]  /*3040*/  HADD2.F32 R0, -RZ, R0.H0_H0 ;  /* 0x20000000ff007230 */ /* 0x004fcc0000004100 */
[----:B------:R-:W0:Y:S02]  /*3050*/  F2I.FTZ.TRUNC.NTZ R0, R0 ;  /* 0x0000000000007305 */ /* 0x000e24000021f100 */
[----:B0-----:R-:W-:Y:S01]  /*3060*/  PRMT R18, R0, 0x7610, R18 ;  /* 0x0000761000127816 */ /* 0x001fe20000000012 */
[----:B------:R-:W-:Y:S06]  /*3070*/  BRA `(.L_x_51928) ;  /* 0x0000000800e47947 */ /* 0x000fec0003800000 */
.L_x_51936:
        /* <DEDUP_REMOVED lines=9> */
.L_x_51939:
[----:B------:R-:W2:Y:S02]  /*3110*/  LDG.E.U16 R4, desc[UR36][R4.64] ;  /* 0x0000002404047981 */ /* 0x000ea4000c1e1500 */
[----:B--2---:R-:W-:-:S06]  /*3120*/  HADD2.F32 R0, -RZ, R4.H0_H0 ;  /* 0x20000004ff007230 */ /* 0x004fcc0000004100 */
[----:B------:R-:W0:Y:S02]  /*3130*/  F2I.FTZ.TRUNC.NTZ R0, R0 ;  /* 0x0000000000007305 */ /* 0x000e24000021f100 */
[----:B0-----:R-:W-:Y:S01]  /*3140*/  PRMT R18, R0, 0x7610, R18 ;  /* 0x0000761000127816 */ /* 0x001fe20000000012 */
[----:B------:R-:W-:Y:S06]  /*3150*/  BRA `(.L_x_51928) ;  /* 0x0000000800ac7947 */ /* 0x000fec0003800000 */
.L_x_51938:
[----:B------:R-:W2:Y:S02]  /*3160*/  LDG.E.64 R4, desc[UR36][R4.64] ;  /* 0x0000002404047981 */ /* 0x000ea4000c1e1b00 */
[----:B--2---:R0:W1:Y:S01]  /*3170*/  F2I.F64.TRUNC R18, R4 ;  /* 0x0000000400127311 */ /* 0x004062000030d100 */
[----:B------:R-:W-:Y:S05]  /*3180*/  BRA `(.L_x_51928) ;  /* 0x0000000800a07947 */ /* 0x000fea0003800000 */
.L_x_51929:
        /* <DEDUP_REMOVED lines=12> */
.L_x_51942:
[----:B------:R-:W2:Y:S02]  /*3250*/  LDG.E.64 R4, desc[UR36][R4.64] ;  /* 0x0000002404047981 */ /* 0x000ea4000c1e1b00 */
[----:B--2---:R0:W1:Y:S01]  /*3260*/  F2I.F64.TRUNC R18, R4 ;  /* 0x0000000400127311 */ /* 0x004062000030d100 */
[----:B------:R-:W-:Y:S05]  /*3270*/  BRA `(.L_x_51928) ;  /* 0x0000000800647947 */ /* 0x000fea0003800000 */
.L_x_51941:
        /* <DEDUP_REMOVED lines=27> */
.L_x_51944:
        /* <DEDUP_REMOVED lines=15> */
.L_x_51943:
[----:B------:R-:W2:Y:S02]  /*3520*/  LDG.E.U16 R0, desc[UR36][R4.64] ;  /* 0x0000002404007981 */ /* 0x000ea4000c1e1500 */
[----:B--2---:R-:W-:-:S06]  /*3530*/  IMAD.U32 R0, R0, 0x10000, RZ ;  /* 0x0001000000007824 */ /* 0x004fcc00078e00ff */
[----:B------:R-:W0:Y:S02]  /*3540*/  F2I.FTZ.TRUNC.NTZ R0, R0 ;  /* 0x0000000000007305 */ /* 0x000e24000021f100 */
[----:B0-----:R-:W-:Y:S01]  /*3550*/  PRMT R18, R0, 0x7610, R18 ;  /* 0x0000761000127816 */ /* 0x001fe20000000012 */
[----:B------:R-:W-:Y:S06]  /*3560*/  BRA `(.L_x_51928) ;  /* 0x0000000400a87947 */ /* 0x000fec0003800000 */
.L_x_51940:
        /* <DEDUP_REMOVED lines=10> */
.L_x_51947:
        /* <DEDUP_REMOVED lines=21> */
.L_x_51951:
[----:B------:R-:W-:Y:S05]  /*3760*/  BSYNC.RECONVERGENT B1 ;  /* 0x0000000000017941 */ /* 0x000fea0003800200 */
.L_x_51950:
[----:B------:R-:W-:Y:S01]  /*3770*/  IMAD.SHL.U32 R0, R0, 0x100000, RZ ;  /* 0x0010000000007824 */ /* 0x000fe200078e00ff */
[----:B------:R-:W-:-:S04]  /*3780*/  LEA R3, R3, 0x3b800000, 0x17 ;  /* 0x3b80000003037811 */ /* 0x000fc800078eb8ff */
[----:B------:R-:W-:-:S07]  /*3790*/  LOP3.LUT R0, R3, R0, R7, 0xfe, !PT ;  /* 0x0000000003007212 */ /* 0x000fce00078efe07 */
.L_x_51949:
[----:B------:R-:W-:Y:S05]  /*37a0*/  BSYNC.RECONVERGENT B0 ;  /* 0x0000000000007941 */ /* 0x000fea0003800200 */
.L_x_51948:
[----:B------:R-:W0:Y:S02]  /*37b0*/  F2I.FTZ.TRUNC.NTZ R0, R0 ;  /* 0x0000000000007305 */ /* 0x000e24000021f100 */
[----:B0-----:R-:W-:Y:S01]  /*37c0*/  PRMT R18, R0, 0x7610, R18 ;  /* 0x0000761000127816 */ /* 0x001fe20000000012 */
[----:B------:R-:W-:Y:S06]  /*37d0*/  BRA `(.L_x_51928) ;  /* 0x00000004000c7947 */ /* 0x000fec0003800000 */
.L_x_51946:
        /* <DEDUP_REMOVED lines=21> */
.L_x_51955:
[----:B------:R-:W-:Y:S05]  /*3930*/  BSYNC.RECONVERGENT B1 ;  /* 0x0000000000017941 */ /* 0x000fea0003800200 */
.L_x_51954:
[----:B------:R-:W-:Y:S01]  /*3940*/  IMAD.SHL.U32 R0, R0, 0x200000, RZ ;  /* 0x0020000000007824 */ /* 0x000fe200078e00ff */
[----:B------:R-:W-:-:S04]  /*3950*/  LEA R3, R3, 0x37800000, 0x17 ;  /* 0x3780000003037811 */ /* 0x000fc800078eb8ff */
[----:B------:R-:W-:-:S07]  /*3960*/  LOP3.LUT R0, R3, R0, R7, 0xfe, !PT ;  /* 0x0000000003007212 */ /* 0x000fce00078efe07 */
.L_x_51953:
[----:B------:R-:W-:Y:S05]  /*3970*/  BSYNC.RECONVERGENT B0 ;  /* 0x0000000000007941 */ /* 0x000fea0003800200 */
.L_x_51952:
[----:B------:R-:W0:Y:S02]  /*3980*/  F2I.FTZ.TRUNC.NTZ R0, R0 ;  /* 0x0000000000007305 */ /* 0x000e24000021f100 */
[----:B0-----:R-:W-:Y:S01]  /*3990*/  PRMT R18, R0, 0x7610, R18 ;  /* 0x0000761000127816 */ /* 0x001fe20000000012 */
[----:B------:R-:W-:Y:S06]  /*39a0*/  BRA `(.L_x_51928) ;  /* 0x0000000000987947 */ /* 0x000fec0003800000 */
.L_x_51945:
        /* <DEDUP_REMOVED lines=14> */
.L_x_51959:
[----:B------:R-:W-:Y:S05]  /*3a90*/  BSYNC.RECONVERGENT B0 ;  /* 0x0000000000007941 */ /* 0x000fea0003800200 */
.L_x_51958:
[----:B------:R-:W0:Y:S02]  /*3aa0*/  F2I.FTZ.TRUNC.NTZ R0, R0 ;  /* 0x0000000000007305 */ /* 0x000e24000021f100 */
[----:B0-----:R-:W-:Y:S01]  /*3ab0*/  PRMT R18, R0, 0x7610, R18 ;  /* 0x0000761000127816 */ /* 0x001fe20000000012 */
[----:B------:R-:W-:Y:S06]  /*3ac0*/  BRA `(.L_x_51928) ;  /* 0x0000000000507947 */ /* 0x000fec0003800000 */
.L_x_51933:
        /* <DEDUP_REMOVED lines=16> */
.L_x_51960:
[----:B------:R-:W-:Y:S05]  /*3bd0*/  BRA `(.L_x_51928) ;  /* 0x00000000000c7947 */ /* 0x000fea0003800000 */
.L_x_51957:
[----:B------:R0:W5:Y:S01]  /*3be0*/  LDG.E.U8 R18, desc[UR36][R4.64] ;  /* 0x0000002404127981 */ /* 0x000162000c1e1100 */
[----:B------:R-:W-:Y:S05]  /*3bf0*/  BRA `(.L_x_51928) ;  /* 0x0000000000047947 */ /* 0x000fea0003800000 */
.L_x_51956:
[----:B------:R0:W5:Y:S02]  /*3c00*/  LDG.E.U8 R18, desc[UR36][R4.64] ;  /* 0x0000002404127981 */ /* 0x000164000c1e1100 */
.L_x_51928:
[----:B------:R-:W-:Y:S05]  /*3c10*/  BSYNC.RECONVERGENT B6 ;  /* 0x0000000000067941 */ /* 0x000fea0003800200 */
.L_x_51927:
[----:B------:R-:W0:Y:S01]  /*3c20*/  LDC.U8 R0, c[0x0][0x385] ;  /* 0x0000e140ff007b82 */ /* 0x000e220000000000 */
[----:B------:R-:W-:Y:S01]  /*3c30*/  ISETP.GE.AND P0, PT, R25, R16, PT ;  /* 0x000000101900720c */ /* 0x000fe20003f06270 */
[----:B------:R-:W-:-:S12]  /*3c40*/  BSSY.RECONVERGENT B0, `(.L_x_51961) ;  /* 0x000000e000007945 */ /* 0x000fd80003800200 */
[----:B------:R-:W-:Y:S05]  /*3c50*/  @P0 BRA `(.L_x_51962) ;  /* 0x0000000000300947 */ /* 0x000fea0003800000 */
[----:B0-----:R-:W-:Y:S02]  /*3c60*/  PRMT R6, R0, 0x8880, RZ ;  /* 0x0000888000067816 */ /* 0x001fe400000000ff */
[----:B-12345:R-:W-:Y:S02]  /*3c70*/  PRMT R5, R22, 0x8880, RZ ;  /* 0x0000888016057816 */ /* 0x03efe400000000ff */
[----:B------:R-:W-:-:S07]  /*3c80*/  MOV R4, 0x3ca0 ;  /* 0x00003ca000047802 */ /* 0x000fce0000000f00 */
[----:B------:R-:W-:Y:S05]  /*3c90*/  CALL.REL.NOINC `($__internal_99_$__cuda_sm20_rem_s16) ;  /* 0x0000004000f47944 */ /* 0x000fea0003c00000 */
        /* <DEDUP_REMOVED lines=8> */
.L_x_51962:
[----:B------:R-:W-:Y:S05]  /*3d20*/  BSYNC.RECONVERGENT B0 ;  /* 0x0000000000007941 */ /* 0x000fea0003800200 */
.L_x_51961:
[----:B------:R-:W-:Y:S01]  /*3d30*/  VIADD R23, R25, 0x80 ;  /* 0x0000008019177836 */ /* 0x000fe20000000000 */
[----:B------:R-:W-:Y:S04]  /*3d40*/  BSSY.RECONVERGENT B0, `(.L_x_51963) ;  /* 0x000000f000007945 */ /* 0x000fe80003800200 */
[----:B------:R-:W-:-:S13]  /*3d50*/  ISETP.GE.AND P0, PT, R23, R16, PT ;  /* 0x000000101700720c */ /* 0x000fda0003f06270 */
[----:B------:R-:W-:Y:S05]  /*3d60*/  @P0 BRA `(.L_x_51964) ;  /* 0x0000000000300947 */ /* 0x000fea0003800000 */
[----:B0-----:R-:W-:Y:S02]  /*3d70*/  PRMT R6, R0, 0x8880, RZ ;  /* 0x0000888000067816 */ /* 0x001fe400000000ff */
[----:B-12345:R-:W-:Y:S02]  /*3d80*/  PRMT R5, R19, 0x8880, RZ ;  /* 0x0000888013057816 */ /* 0x03efe400000000ff */
[----:B------:R-:W-:-:S07]  /*3d90*/  MOV R4, 0x3db0 ;  /* 0x00003db000047802 */ /* 0x000fce0000000f00 */
[----:B------:R-:W-:Y:S05]  /*3da0*/  CALL.REL.NOINC `($__internal_99_$__cuda_sm20_rem_s16) ;  /* 0x0000004000b07944 */ /* 0x000fea0003c00000 */
        /* <DEDUP_REMOVED lines=8> */
.L_x_51964:
[----:B------:R-:W-:Y:S05]  /*3e30*/  BSYNC.RECONVERGENT B0 ;  /* 0x0000000000007941 */ /* 0x000fea0003800200 */
.L_x_51963:
[----:B01234-:R-:W-:Y:S01]  /*3e40*/  VIADD R5, R25, 0x100 ;  /* 0x0000010019057836 */ /* 0x01ffe20000000000 */
[----:B------:R-:W-:Y:S04]  /*3e50*/  BSSY.RECONVERGENT B0, `(.L_x_51965) ;  /* 0x000000f000007945 */ /* 0x000fe80003800200 */
[----:B------:R-:W-:-:S13]  /*3e60*/  ISETP.GE.AND P0, PT, R5, R16, PT ;  /* 0x000000100500720c */ /* 0x000fda0003f06270 */
[----:B------:R-:W-:Y:S05]  /*3e70*/  @P0 BRA `(.L_x_51966) ;  /* 0x0000000000300947 */ /* 0x000fea0003800000 */
[----:B------:R-:W-:Y:S02]  /*3e80*/  PRMT R6, R0, 0x8880, RZ ;  /* 0x0000888000067816 */ /* 0x000fe400000000ff */
[----:B-----5:R-:W-:Y:S02]  /*3e90*/  PRMT R5, R17, 0x8880, RZ ;  /* 0x0000888011057816 */ /* 0x020fe400000000ff */
        /* <DEDUP_REMOVED lines=10> */
.L_x_51966:
[----:B------:R-:W-:Y:S05]  /*3f40*/  BSYNC.RECONVERGENT B0 ;  /* 0x0000000000007941 */ /* 0x000fea0003800200 */
.L_x_51965:
[----:B------:R-:W-:Y:S01]  /*3f50*/  VIADD R5, R25, 0x180 ;  /* 0x0000018019057836 */ /* 0x000fe20000000000 */
        /* <DEDUP_REMOVED lines=15> */
.L_x_51968:
[----:B------:R-:W-:Y:S05]  /*4050*/  BSYNC.RECONVERGENT B0 ;  /* 0x0000000000007941 */ /* 0x000fea0003800200 */
.L_x_51967:
        /* <DEDUP_REMOVED lines=26> */
.L_x_51975:
[----:B------:R4:W-:Y:S01]  /*4200*/  STG.E.U8 desc[UR36][R8.64], R3 ;  /* 0x0000000308007986 */ /* 0x0009e2000c101124 */
[----:B------:R-:W-:Y:S01]  /*4210*/  IMAD.MOV.U32 R25, RZ, RZ, R23 ;  /* 0x000000ffff197224 */ /* 0x000fe200078e0017 */
[----:B------:R-:W-:Y:S06]  /*4220*/  BRA `(.L_x_51977) ;  /* 0x0000000c00d87947 */ /* 0x000fec0003800000 */
.L_x_51974:
        /* <DEDUP_REMOVED lines=13> */
.L_x_51979:
[----:B------:R-:W-:Y:S01]  /*4300*/  LOP3.LUT R3, R3, 0xffff, RZ, 0xc0, !PT ;  /* 0x0000ffff03037812 */ /* 0x000fe200078ec0ff */
[----:B------:R-:W-:-:S03]  /*4310*/  IMAD.MOV.U32 R25, RZ, RZ, R23 ;  /* 0x000000ffff197224 */ /* 0x000fc600078e0017 */
[----:B------:R-:W-:-:S05]  /*4320*/  PRMT R3, R3, 0x8880, RZ ;  /* 0x0000888003037816 */ /* 0x000fca00000000ff */
[----:B------:R2:W-:Y:S01]  /*4330*/  STG.E desc[UR36][R8.64], R3 ;  /* 0x0000000308007986 */ /* 0x0005e2000c101924 */
[----:B------:R-:W-:Y:S05]  /*4340*/  BRA `(.L_x_51977) ;  /* 0x0000000c00907947 */ /* 0x000fea0003800000 */
.L_x_51978:
[----:B------:R-:W-:Y:S01]  /*4350*/  PRMT R3, R3, 0x8880, RZ ;  /* 0x0000888003037816 */ /* 0x000fe200000000ff */
[----:B------:R-:W-:-:S03]  /*4360*/  IMAD.MOV.U32 R25, RZ, RZ, R23 ;  /* 0x000000ffff197224 */ /* 0x000fc600078e0017 */
[----:B------:R-:W-:-:S05]  /*4370*/  PRMT R3, R3, 0x7710, RZ ;  /* 0x0000771003037816 */ /* 0x000fca00000000ff */
[----:B------:R0:W-:Y:S01]  /*4380*/  STG.E.U16 desc[UR36][R8.64], R3 ;  /* 0x0000000308007986 */ /* 0x0001e2000c101524 */
[----:B------:R-:W-:Y:S05]  /*4390*/  BRA `(.L_x_51977) ;  /* 0x0000000c007c7947 */ /* 0x000fea0003800000 */
.L_x_51973:
        /* <DEDUP_REMOVED lines=10> */
.L_x_51981:
[----:B------:R-:W0:Y:S01]  /*4440*/  I2F.S8 R0, R3 ;  /* 0x0000000300007306 */ /* 0x000e220000001400 */
[----:B------:R-:W-:Y:S01]  /*4450*/  IMAD.MOV.U32 R25, RZ, RZ, R23 ;  /* 0x000000ffff197224 */ /* 0x000fe200078e0017 */
[----:B0-----:R-:W-:-:S05]  /*4460*/  F2FP.F16.F32.PACK_AB R0, RZ, R0 ;  /* 0x00000000ff00723e */ /* 0x001fca00000000ff */
[----:B------:R0:W-:Y:S01]  /*4470*/  STG.E.U16 desc[UR36][R8.64], R0 ;  /* 0x0000000008007986 */ /* 0x0001e2000c101524 */
[----:B------:R-:W-:Y:S05]  /*4480*/  BRA `(.L_x_51977) ;  /* 0x0000000c00407947 */ /* 0x000fea0003800000 */
.L_x_51980:
        /* <DEDUP_REMOVED lines=11> */
.L_x_51983:
[----:B------:R-:W0:Y:S01]  /*4540*/  I2F.S8 R3, R3 ;  /* 0x0000000300037306 */ /* 0x000e220000001400 */
[----:B------:R-:W-:Y:S01]  /*4550*/  IMAD.MOV.U32 R25, RZ, RZ, R23 ;  /* 0x000000ffff197224 */ /* 0x000fe200078e0017 */
[----:B0-----:R-:W-:-:S04]  /*4560*/  F2FP.F16.F32.PACK_AB R3, RZ, R3 ;  /* 0x00000003ff03723e */ /* 0x001fc800000000ff */
[----:B------:R-:W-:-:S05]  /*4570*/  PRMT R3, R3, 0x5410, RZ ;  /* 0x0000541003037816 */ /* 0x000fca00000000ff */
[----:B------:R0:W-:Y:S01]  /*4580*/  STG.E desc[UR36][R8.64], R3 ;  /* 0x0000000308007986 */ /* 0x0001e2000c101924 */
[----:B------:R-:W-:Y:S05]  /*4590*/  BRA `(.L_x_51977) ;  /* 0x0000000800fc7947 */ /* 0x000fea0003800000 */
.L_x_51982:
[----:B------:R-:W-:Y:S01]  /*45a0*/  PRMT R4, R3, 0x8880, RZ ;  /* 0x0000888003047816 */ /* 0x000fe200000000ff */
[----:B------:R-:W-:-:S03]  /*45b0*/  IMAD.MOV.U32 R25, RZ, RZ, R23 ;  /* 0x000000ffff197224 */ /* 0x000fc600078e0017 */
[----:B------:R-:W-:-:S06]  /*45c0*/  PRMT R4, R4, 0x7710, RZ ;  /* 0x0000771004047816 */ /* 0x000fcc00000000ff */
[----:B------:R-:W0:Y:S02]  /*45d0*/  I2F.F64.S16 R4, R4 ;  /* 0x0000000400047312 */ /* 0x000e240000101c00 */
[----:B0-----:R0:W-:Y:S01]  /*45e0*/  STG.E.64 desc[UR36][R8.64], R4 ;  /* 0x0000000408007986 */ /* 0x0011e2000c101b24 */
[----:B------:R-:W-:Y:S05]  /*45f0*/  BRA `(.L_x_51977) ;  /* 0x0000000800e47947 */ /* 0x000fea0003800000 */
.L_x_51972:
        /* <DEDUP_REMOVED lines=13> */
.L_x_51986:
[----:B------:R-:W-:Y:S02]  /*46d0*/  PRMT R4, R3, 0x8880, RZ ;  /* 0x0000888003047816 */ /* 0x000fe400000000ff */
[----:B------:R-:W-:Y:S01]  /*46e0*/  CS2R R6, SRZ ;  /* 0x0000000000067805 */ /* 0x000fe2000001ff00 */
[----:B------:R-:W-:Y:S01]  /*46f0*/  IMAD.MOV.U32 R25, RZ, RZ, R23 ;  /* 0x000000ffff197224 */ /* 0x000fe200078e0017 */
[----:B------:R-:W-:-:S06]  /*4700*/  PRMT R4, R4, 0x7710, RZ ;  /* 0x0000771004047816 */ /* 0x000fcc00000000ff */
[----:B------:R-:W0:Y:S02]  /*4710*/  I2F.F64.S16 R4, R4 ;  /* 0x0000000400047312 */ /* 0x000e240000101c00 */
[----:B0-----:R0:W-:Y:S01]  /*4720*/  STG.E.128 desc[UR36][R8.64], R4 ;  /* 0x0000000408007986 */ /* 0x0011e2000c101d24 */
[----:B------:R-:W-:Y:S05]  /*4730*/  BRA `(.L_x_51977) ;  /* 0x0000000800947947 */ /* 0x000fea0003800000 */
.L_x_51985:
        /* <DEDUP_REMOVED lines=19> */
.L_x_51990:
[----:B------:R-:W-:Y:S05]  /*4870*/  BSYNC.RECONVERGENT B0 ;  /* 0x0000000000007941 */ /* 0x000fea0003800200 */
.L_x_51989:
[----:B------:R-:W-:Y:S01]  /*4880*/  LOP3.LUT R5, R0, 0x80, R5, 0xf8, !PT ;  /* 0x0000008000057812 */ /* 0x000fe200078ef805 */
[----:B------:R-:W-:-:S04]  /*4890*/  IMAD.MOV.U32 R25, RZ, RZ, R23 ;  /* 0x000000ffff197224 */ /* 0x000fc800078e0017 */
[----:B------:R0:W-:Y:S01]  /*48a0*/  STG.E.U8 desc[UR36][R8.64], R5 ;  /* 0x0000000508007986 */ /* 0x0001e2000c101124 */
[----:B------:R-:W-:Y:S05]  /*48b0*/  BRA `(.L_x_51977) ;  /* 0x0000000800347947 */ /* 0x000fea0003800000 */
.L_x_51988:
        /* <DEDUP_REMOVED lines=15> */
.L_x_51992:
[----:B------:R-:W-:Y:S05]  /*49b0*/  BSYNC.RECONVERGENT B0 ;  /* 0x0000000000007941 */ /* 0x000fea0003800200 */
.L_x_51991:
[----:B------:R-:W-:Y:S01]  /*49c0*/  LOP3.LUT R5, R0, 0x80, R5, 0xf8, !PT ;  /* 0x0000008000057812 */ /* 0x000fe200078ef805 */
[----:B------:R-:W-:-:S04]  /*49d0*/  IMAD.MOV.U32 R25, RZ, RZ, R23 ;  /* 0x000000ffff197224 */ /* 0x000fc800078e0017 */
[----:B------:R0:W-:Y:S01]  /*49e0*/  STG.E.U8 desc[UR36][R8.64], R5 ;  /* 0x0000000508007986 */ /* 0x0001e2000c101124 */
[----:B------:R-:W-:Y:S05]  /*49f0*/  BRA `(.L_x_51977) ;  /* 0x0000000400e47947 */ /* 0x000fea0003800000 */
.L_x_51987:
[----:B------:R-:W0:Y:S01]  /*4a00*/  I2F.S8 R0, R3 ;  /* 0x0000000300007306 */ /* 0x000e220000001400 */
[----:B------:R-:W-:Y:S01]  /*4a10*/  IMAD.MOV.U32 R25, RZ, RZ, R23 ;  /* 0x000000ffff197224 */ /* 0x000fe200078e0017 */
[----:B0-----:R-:W-:-:S05]  /*4a20*/  F2FP.BF16.F32.PACK_AB R0, RZ, R0 ;  /* 0x00000000ff00723e */ /* 0x001fca00000010ff */
[----:B------:R0:W-:Y:S01]  /*4a30*/  STG.E.U16 desc[UR36][R8.64], R0 ;  /* 0x0000000008007986 */ /* 0x0001e2000c101524 */
[----:B------:R-:W-:Y:S05]  /*4a40*/  BRA `(.L_x_51977) ;  /* 0x0000000400d07947 */ /* 0x000fea0003800000 */
.L_x_51984:
        /* <DEDUP_REMOVED lines=13> */
.L_x_51995:
        /* <DEDUP_REMOVED lines=13> */
.L_x_51998:
[----:B------:R-:W-:-:S04]  /*4bf0*/  SHF.R.U32.HI R0, RZ, 0x14, R3 ;  /* 0x00000014ff007819 */ /* 0x000fc80000011603 */
[----:B------:R-:W-:-:S04]  /*4c00*/  LOP3.LUT R0, R0, 0x1, RZ, 0xc0, !PT ;  /* 0x0000000100007812 */ /* 0x000fc800078ec0ff */
[----:B------:R-:W-:-:S04]  /*4c10*/  IADD3 R0, PT, PT, R3, 0x487ffff, R0 ;  /* 0x0487ffff03007810 */ /* 0x000fc80007ffe000 */
[----:B------:R-:W-:-:S04]  /*4c20*/  SHF.R.U32.HI R0, RZ, 0x14, R0 ;  /* 0x00000014ff007819 */ /* 0x000fc80000011600 */
[----:B------:R-:W-:-:S07]  /*4c30*/  LOP3.LUT R0, R0, 0xff, RZ, 0xc0, !PT ;  /* 0x000000ff00007812 */ /* 0x000fce00078ec0ff */
.L_x_51999:
[----:B------:R-:W-:-:S04]  /*4c40*/  SHF.R.U32.HI R3, RZ, 0x18, R3 ;  /* 0x00000018ff037819 */ /* 0x000fc80000011603 */
[----:B------:R-:W-:-:S04]  /*4c50*/  LOP3.LUT R0, R0, 0x80, R3, 0xf8, !PT ;  /* 0x0000008000007812 */ /* 0x000fc800078ef803 */
[----:B------:R-:W-:-:S07]  /*4c60*/  PRMT R4, R0, 0x7610, R4 ;  /* 0x0000761000047816 */ /* 0x000fce0000000004 */
.L_x_51997:
[----:B------:R-:W-:Y:S05]  /*4c70*/  BSYNC.RECONVERGENT B0 ;  /* 0x0000000000007941 */ /* 0x000fea0003800200 */
.L_x_51996:
[----:B------:R0:W-:Y:S01]  /*4c80*/  STG.E.U8 desc[UR36][R8.64], R4 ;  /* 0x0000000408007986 */ /* 0x0001e2000c101124 */
[----:B------:R-:W-:Y:S01]  /*4c90*/  IMAD.MOV.U32 R25, RZ, RZ, R23 ;  /* 0x000000ffff197224 */ /* 0x000fe200078e0017 */
[----:B------:R-:W-:Y:S06]  /*4ca0*/  BRA `(.L_x_51977) ;  /* 0x0000000400387947 */ /* 0x000fec0003800000 */
.L_x_51994:
        /* <DEDUP_REMOVED lines=13> */
.L_x_52002:
[----:B------:R-:W-:-:S04]  /*4d80*/  SHF.R.U32.HI R0, RZ, 0x15, R3 ;  /* 0x00000015ff007819 */ /* 0x000fc80000011603 */
[----:B------:R-:W-:-:S04]  /*4d90*/  LOP3.LUT R0, R0, 0x1, RZ, 0xc0, !PT ;  /* 0x0000000100007812 */ /* 0x000fc800078ec0ff */
[----:B------:R-:W-:-:S04]  /*4da0*/  IADD3 R0, PT, PT, R3, 0x88fffff, R0 ;  /* 0x088fffff03007810 */ /* 0x000fc80007ffe000 */
[----:B------:R-:W-:-:S04]  /*4db0*/  SHF.R.U32.HI R0, RZ, 0x15, R0 ;  /* 0x00000015ff007819 */ /* 0x000fc80000011600 */
[----:B------:R-:W-:-:S07]  /*4dc0*/  LOP3.LUT R0, R0, 0xff, RZ, 0xc0, !PT ;  /* 0x000000ff00007812 */ /* 0x000fce00078ec0ff */
.L_x_52003:
[----:B------:R-:W-:-:S04]  /*4dd0*/  SHF.R.U32.HI R3, RZ, 0x18, R3 ;  /* 0x00000018ff037819 */ /* 0x000fc80000011603 */
[----:B------:R-:W-:-:S04]  /*4de0*/  LOP3.LUT R0, R0, 0x80, R3, 0xf8, !PT ;  /* 0x0000008000007812 */ /* 0x000fc800078ef803 */
[----:B------:R-:W-:-:S07]  /*4df0*/  PRMT R4, R0, 0x7610, R4 ;  /* 0x0000761000047816 */ /* 0x000fce0000000004 */
.L_x_52001:
[----:B------:R-:W-:Y:S05]  /*4e00*/  BSYNC.RECONVERGENT B0 ;  /* 0x0000000000007941 */ /* 0x000fea0003800200 */
.L_x_52000:
[----:B------:R0:W-:Y:S01]  /*4e10*/  STG.E.U8 desc[UR36][R8.64], R4 ;  /* 0x0000000408007986 */ /* 0x0001e2000c101124 */
[----:B------:R-:W-:Y:S01]  /*4e20*/  IMAD.MOV.U32 R25, RZ, RZ, R23 ;  /* 0x000000ffff197224 */ /* 0x000fe200078e0017 */
[----:B------:R-:W-:Y:S06]  /*4e30*/  BRA `(.L_x_51977) ;  /* 0x0000000000d47947 */ /* 0x000fec0003800000 */
.L_x_51993:
[----:B------:R-:W-:-:S13]  /*4e40*/  ISETP.NE.AND P0, PT, R0, 0x1c, PT ;  /* 0x0000001c0000780c */ /* 0x000fda0003f05270 */
[----:B------:R-:W-:Y:S05]  /*4e50*/  @!P0 BRA `(.L_x_52004) ;  /* 0x0000000000bc8947 */ /* 0x000fea0003800000 */
[----:B------:R-:W-:-:S13]  /*4e60*/  ISETP.NE.AND P0, PT, R0, 0x1d, PT ;  /* 0x0000001d0000780c */ /* 0x000fda0003f05270 */
[----:B------:R-:W-:Y:S05]  /*4e70*/  @!P0 BRA `(.L_x_52005) ;  /* 0x0000000000988947 */ /* 0x000fea0003800000 */
[----:B------:R-:W-:-:S13]  /*4e80*/  ISETP.NE.AND P0, PT, R0, 0x2c, PT ;  /* 0x0000002c0000780c */ /* 0x000fda0003f05270 */
[----:B------:R-:W-:Y:S05]  /*4e90*/  @!P0 BRA `(.L_x_52006) ;  /* 0x0000000000488947 */ /* 0x000fea0003800000 */
.L_x_51976:
        /* <DEDUP_REMOVED lines=16> */
.L_x_52007:
[----:B------:R-:W-:Y:S01]  /*4fa0*/  IMAD.MOV.U32 R25, RZ, RZ, R23 ;  /* 0x000000ffff197224 */ /* 0x000fe200078e0017 */
[----:B------:R-:W-:Y:S06]  /*4fb0*/  BRA `(.L_x_51977) ;  /* 0x0000000000747947 */ /* 0x000fec0003800000 */
.L_x_52006:
        /* <DEDUP_REMOVED lines=18> */
.L_x_52005:
[----:B------:R-:W-:Y:S01]  /*50e0*/  LOP3.LUT R3, R3, 0xffff, RZ, 0xc0, !PT ;  /* 0x0000ffff03037812 */ /* 0x000fe200078ec0ff */
[----:B------:R-:W-:-:S03]  /*50f0*/  IMAD.MOV.U32 R25, RZ, RZ, R23 ;  /* 0x000000ffff197224 */ /* 0x000fc600078e0017 */
[----:B------:R-:W-:-:S05]  /*5100*/  PRMT R3, R3, 0x8880, RZ ;  /* 0x0000888003037816 */ /* 0x000fca00000000ff */
[----:B------:R-:W-:-:S05]  /*5110*/  IMAD.MOV.U32 R4, RZ, RZ, R3 ;  /* 0x000000ffff047224 */ /* 0x000fca00078e0003 */
[----:B------:R-:W-:-:S05]  /*5120*/  SHF.R.S32.HI R5, RZ, 0x1f, R4 ;  /* 0x0000001fff057819 */ /* 0x000fca0000011404 */
[----:B------:R0:W-:Y:S01]  /*5130*/  STG.E.64 desc[UR36][R8.64], R4 ;  /* 0x0000000408007986 */ /* 0x0001e2000c101b24 */
[----:B------:R-:W-:Y:S05]  /*5140*/  BRA `(.L_x_51977) ;  /* 0x0000000000107947 */ /* 0x000fea0003800000 */
.L_x_52004:
[----:B------:R-:W-:Y:S01]  /*5150*/  LOP3.LUT R3, R3, 0xffff, RZ, 0xc0, !PT ;  /* 0x0000ffff03037812 */ /* 0x000fe200078ec0ff */
[----:B------:R-:W-:-:S03]  /*5160*/  IMAD.MOV.U32 R25, RZ, RZ, R23 ;  /* 0x000000ffff197224 */ /* 0x000fc600078e0017 */
[----:B------:R-:W-:-:S05]  /*5170*/  PRMT R3, R3, 0x8880, RZ ;  /* 0x0000888003037816 */ /* 0x000fca00000000ff */
[----:B------:R0:W-:Y:S02]  /*5180*/  STG.E desc[UR36][R8.64], R3 ;  /* 0x0000000308007986 */ /* 0x0001e4000c101924 */
.L_x_51977:
        /* <DEDUP_REMOVED lines=23> */
.L_x_52012:
[----:B------:R0:W-:Y:S01]  /*5300*/  STG.E.U8 desc[UR36][R8.64], R22 ;  /* 0x0000001608007986 */ /* 0x0001e2000c101124 */
[----:B------:R-:W-:Y:S05]  /*5310*/  BRA `(.L_x_52014) ;  /* 0x0000000c00807947 */ /* 0x000fea0003800000 */
.L_x_52011:
        /* <DEDUP_REMOVED lines=12> */
.L_x_52016:
[----:B------:R-:W-:-:S04]  /*53e0*/  LOP3.LUT R22, R22, 0xffff, RZ, 0xc0, !PT ;  /* 0x0000ffff16167812 */ /* 0x000fc800078ec0ff */
[----:B------:R-:W-:-:S05]  /*53f0*/  PRMT R3, R22, 0x8880, RZ ;  /* 0x0000888016037816 */ /* 0x000fca00000000ff */
[----:B------:R0:W-:Y:S01]  /*5400*/  STG.E desc[UR36][R8.64], R3 ;  /* 0x0000000308007986 */ /* 0x0001e2000c101924 */
[----:B------:R-:W-:Y:S05]  /*5410*/  BRA `(.L_x_52014) ;  /* 0x0000000c00407947 */ /* 0x000fea0003800000 */
.L_x_52015:
[----:B------:R-:W-:-:S04]  /*5420*/  PRMT R3, R22, 0x8880, RZ ;  /* 0x0000888016037816 */ /* 0x000fc800000000ff */
[----:B------:R-:W-:-:S05]  /*5430*/  PRMT R3, R3, 0x7710, RZ ;  /* 0x0000771003037816 */ /* 0x000fca00000000ff */
[----:B------:R0:W-:Y:S01]  /*5440*/  STG.E.U16 desc[UR36][R8.64], R3 ;  /* 0x0000000308007986 */ /* 0x0001e2000c101524 */
[----:B------:R-:W-:Y:S05]  /*5450*/  BRA `(.L_x_52014) ;  /* 0x0000000c00307947 */ /* 0x000fea0003800000 */
.L_x_52010:
        /* <DEDUP_REMOVED lines=9> */
.L_x_52018:
[----:B------:R-:W0:Y:S02]  /*54f0*/  I2F.S8 R0, R22 ;  /* 0x0000001600007306 */ /* 0x000e240000001400 */
[----:B0-----:R-:W-:-:S05]  /*5500*/  F2FP.F16.F32.PACK_AB R0, RZ, R0 ;  /* 0x00000000ff00723e */ /* 0x001fca00000000ff */
[----:B------:R0:W-:Y:S01]  /*5510*/  STG.E.U16 desc[UR36][R8.64], R0 ;  /* 0x0000000008007986 */ /* 0x0001e2000c101524 */
[----:B------:R-:W-:Y:S05]  /*5520*/  BRA `(.L_x_52014) ;  /* 0x0000000800fc7947 */ /* 0x000fea0003800000 */
.L_x_52017:
        /* <DEDUP_REMOVED lines=10> */
.L_x_52020:
[----:B------:R-:W0:Y:S02]  /*55d0*/  I2F.S8 R22, R22 ;  /* 0x0000001600167306 */ /* 0x000e240000001400 */
[----:B0-----:R-:W-:-:S04]  /*55e0*/  F2FP.F16.F32.PACK_AB R3, RZ, R22 ;  /* 0x00000016ff03723e */ /* 0x001fc800000000ff */
[----:B------:R-:W-:-:S05]  /*55f0*/  PRMT R3, R3, 0x5410, RZ ;  /* 0x0000541003037816 */ /* 0x000fca00000000ff */
[----:B------:R0:W-:Y:S01]  /*5600*/  STG.E desc[UR36][R8.64], R3 ;  /* 0x0000000308007986 */ /* 0x0001e2000c101924 */
[----:B------:R-:W-:Y:S05]  /*5610*/  BRA `(.L_x_52014) ;  /* 0x0000000800c07947 */ /* 0x000fea0003800000 */
.L_x_52019:
[----:B------:R-:W-:-:S04]  /*5620*/  PRMT R4, R22, 0x8880, RZ ;  /* 0x0000888016047816 */ /* 0x000fc800000000ff */
[----:B------:R-:W-:-:S06]  /*5630*/  PRMT R4, R4, 0x7710, RZ ;  /* 0x0000771004047816 */ /* 0x000fcc00000000ff */
[----:B------:R-:W0:Y:S02]  /*5640*/  I2F.F64.S16 R4, R4 ;  /* 0x0000000400047312 */ /* 0x000e240000101c00 */
[----:B0-----:R0:W-:Y:S01]  /*5650*/  STG.E.64 desc[UR36][R8.64], R4 ;  /* 0x0000000408007986 */ /* 0x0011e2000c101b24 */
[----:B------:R-:W-:Y:S05]  /*5660*/  BRA `(.L_x_52014) ;  /* 0x0000000800ac7947 */ /* 0x000fea0003800000 */
.L_x_52009:
        /* <DEDUP_REMOVED lines=14> */
.L_x_52024:
        /* <DEDUP_REMOVED lines=17> */
.L_x_52027:
[----:B------:R-:W-:-:S04]  /*5860*/  SHF.R.U32.HI R3, RZ, 0x18, R5 ;  /* 0x00000018ff037819 */ /* 0x000fc80000011605 */
[----:B------:R-:W-:-:S04]  /*5870*/  LOP3.LUT R0, R0, 0x80, R3, 0xf8, !PT ;  /* 0x0000008000007812 */ /* 0x000fc800078ef803 */
[----:B------:R-:W-:-:S07]  /*5880*/  PRMT R4, R0, 0x7610, R4 ;  /* 0x0000761000047816 */ /* 0x000fce0000000004 */
.L_x_52026:
[----:B------:R-:W-:Y:S05]  /*5890*/  BSYNC.RECONVERGENT B0 ;  /* 0x0000000000007941 */ /* 0x000fea0003800200 */
.L_x_52025:
[----:B------:R0:W-:Y:S01]  /*58a0*/  STG.E.U8 desc[UR36][R8.64], R4 ;  /* 0x0000000408007986 */ /* 0x0001e2000c101124 */
[----:B------:R-:W-:Y:S05]  /*58b0*/  BRA `(.L_x_52014) ;  /* 0x0000000800187947 */ /* 0x000fea0003800000 */
.L_x_52023:
        /* <DEDUP_REMOVED lines=17> */
.L_x_52030:
[----:B------:R-:W-:-:S04]  /*59d0*/  SHF.R.U32.HI R3, RZ, 0x18, R5 ;  /* 0x00000018ff037819 */ /* 0x000fc80000011605 */
[----:B------:R-:W-:-:S04]  /*59e0*/  LOP3.LUT R0, R0, 0x80, R3, 0xf8, !PT ;  /* 0x0000008000007812 */ /* 0x000fc800078ef803 */
[----:B------:R-:W-:-:S07]  /*59f0*/  PRMT R4, R0, 0x7610, R4 ;  /* 0x0000761000047816 */ /* 0x000fce0000000004 */
.L_x_52029:
[----:B------:R-:W-:Y:S05]  /*5a00*/  BSYNC.RECONVERGENT B0 ;  /* 0x0000000000007941 */ /* 0x000fea0003800200 */
.L_x_52028:
[----:B------:R0:W-:Y:S01]  /*5a10*/  STG.E.U8 desc[UR36][R8.64], R4 ;  /* 0x0000000408007986 */ /* 0x0001e2000c101124 */
[----:B------:R-:W-:Y:S05]  /*5a20*/  BRA `(.L_x_52014) ;  /* 0x0000000400bc7947 */ /* 0x000fea0003800000 */
.L_x_52022:
        /* <DEDUP_REMOVED lines=22> */
.L_x_52032:
[----:B------:R-:W-:-:S04]  /*5b90*/  LOP3.LUT R22, R22, 0xffff, RZ, 0xc0, !PT ;  /* 0x0000ffff16167812 */ /* 0x000fc800078ec0ff */
[----:B------:R-:W-:-:S05]  /*5ba0*/  PRMT R22, R22, 0x8880, RZ ;  /* 0x0000888016167816 */ /* 0x000fca00000000ff */
[----:B------:R-:W-:-:S05]  /*5bb0*/  IMAD.MOV.U32 R4, RZ, RZ, R22 ;  /* 0x000000ffff047224 */ /* 0x000fca00078e0016 */
[----:B------:R-:W-:-:S05]  /*5bc0*/  SHF.R.S32.HI R5, RZ, 0x1f, R4 ;  /* 0x0000001fff057819 */ /* 0x000fca0000011404 */
[----:B------:R0:W-:Y:S01]  /*5bd0*/  STG.E.64 desc[UR36][R8.64], R4 ;  /* 0x0000000408007986 */ /* 0x0001e2000c101b24 */
[----:B------:R-:W-:Y:S05]  /*5be0*/  BRA `(.L_x_52014) ;  /* 0x00000004004c7947 */ /* 0x000fea0003800000 */
.L_x_52031:
[----:B------:R-:W-:-:S04]  /*5bf0*/  LOP3.LUT R22, R22, 0xffff, RZ, 0xc0, !PT ;  /* 0x0000ffff16167812 */ /* 0x000fc800078ec0ff */
[----:B------:R-:W-:-:S05]  /*5c00*/  PRMT R3, R22, 0x8880, RZ ;  /* 0x0000888016037816 */ /* 0x000fca00000000ff */
[----:B------:R0:W-:Y:S01]  /*5c10*/  STG.E desc[UR36][R8.64], R3 ;  /* 0x0000000308007986 */ /* 0x0001e2000c101924 */
[----:B------:R-:W-:Y:S05]  /*5c20*/  BRA `(.L_x_52014) ;  /* 0x00000004003c7947 */ /* 0x000fea0003800000 */
.L_x_52021:
        /* <DEDUP_REMOVED lines=10> */
.L_x_52034:
[----:B------:R-:W-:Y:S02]  /*5cd0*/  PRMT R4, R22, 0x8880, RZ ;  /* 0x0000888016047816 */ /* 0x000fe400000000ff */
[----:B------:R-:W-:Y:S02]  /*5ce0*/  CS2R R6, SRZ ;  /* 0x0000000000067805 */ /* 0x000fe4000001ff00 */
[----:B------:R-:W-:-:S06]  /*5cf0*/  PRMT R4, R4, 0x7710, RZ ;  /* 0x0000771004047816 */ /* 0x000fcc00000000ff */
[----:B------:R-:W0:Y:S02]  /*5d00*/  I2F.F64.S16 R4, R4 ;  /* 0x0000000400047312 */ /* 0x000e240000101c00 */
[----:B0-----:R4:W-:Y:S01]  /*5d10*/  STG.E.128 desc[UR36][R8.64], R4 ;  /* 0x0000000408007986 */ /* 0x0019e2000c101d24 */
[----:B------:R-:W-:Y:S05]  /*5d20*/  BRA `(.L_x_52014) ;  /* 0x0000000000fc7947 */ /* 0x000fea0003800000 */
.L_x_52033:
[----:B------:R-:W-:-:S13]  /*5d30*/  ISETP.NE.AND P0, PT, R0, 0xf, PT ;  /* 0x0000000f0000780c */ /* 0x000fda0003f05270 */
[----:B------:R-:W-:Y:S05]  /*5d40*/  @!P0 BRA `(.L_x_52035) ;  /* 0x0000000000e88947 */ /* 0x000fea0003800000 */
[----:B------:R-:W-:-:S13]  /*5d50*/  ISETP.NE.AND P0, PT, R0, 0x17, PT ;  /* 0x000000170000780c */ /* 0x000fda0003f05270 */
[----:B------:R-:W-:Y:S05]  /*5d60*/  @!P0 BRA `(.L_x_52036) ;  /* 0x0000000000908947 */ /* 0x000fea0003800000 */
[----:B------:R-:W-:-:S13]  /*5d70*/  ISETP.NE.AND P0, PT, R0, 0x18, PT ;  /* 0x000000180000780c */ /* 0x000fda0003f05270 */
[----:B------:R-:W-:Y:S05]  /*5d80*/  @!P0 BRA `(.L_x_52037) ;  /* 0x0000000000448947 */ /* 0x000fea0003800000 */
.L_x_52013:
        /* <DEDUP_REMOVED lines=16> */
.L_x_52038:
[----:B------:R-:W-:Y:S05]  /*5e90*/  BRA `(.L_x_52014) ;  /* 0x0000000000a07947 */ /* 0x000fea0003800000 */
.L_x_52037:
        /* <DEDUP_REMOVED lines=13> */
.L_x_52040:
[----:B------:R-:W-:Y:S05]  /*5f70*/  BSYNC.RECONVERGENT B0 ;  /* 0x0000000000007941 */ /* 0x000fea0003800200 */
.L_x_52039:
[----:B------:R-:W-:-:S05]  /*5f80*/  LOP3.LUT R3, R0, 0x80, R3, 0xf8, !PT ;  /* 0x0000008000037812 */ /* 0x000fca00078ef803 */
[----:B------:R1:W-:Y:S01]  /*5f90*/  STG.E.U8 desc[UR36][R8.64], R3 ;  /* 0x0000000308007986 */ /* 0x0003e2000c101124 */
[----:B------:R-:W-:Y:S05]  /*5fa0*/  BRA `(.L_x_52014) ;  /* 0x00000000005c7947 */ /* 0x000fea0003800000 */
.L_x_52036:
        /* <DEDUP_REMOVED lines=12> */
.L_x_52042:
[----:B------:R-:W-:Y:S01]  /*6070*/  IMAD.MOV.U32 R0, RZ, RZ, 0x7f ;  /* 0x0000007fff007424 */ /* 0x000fe200078e00ff */
[----:B------:R-:W-:-:S04]  /*6080*/  ISETP.GT.U32.AND P0, PT, R3, 0x7f800000, PT ;  /* 0x7f8000000300780c */ /* 0x000fc80003f04070 */
[----:B------:R-:W-:-:S09]  /*6090*/  SEL R0, R0, 0x7c, P0 ;  /* 0x0000007c00007807 */ /* 0x000fd20000000000 */
.L_x_52043:
[----:B------:R-:W-:Y:S05]  /*60a0*/  BSYNC.RECONVERGENT B0 ;  /* 0x0000000000007941 */ /* 0x000fea0003800200 */
.L_x_52041:
[----:B------:R-:W-:-:S04]  /*60b0*/  SHF.R.U32.HI R3, RZ, 0x18, R5 ;  /* 0x00000018ff037819 */ /* 0x000fc80000011605 */
[----:B------:R-:W-:-:S05]  /*60c0*/  LOP3.LUT R3, R0, 0x80, R3, 0xf8, !PT ;  /* 0x0000008000037812 */ /* 0x000fca00078ef803 */
[----:B------:R2:W-:Y:S01]  /*60d0*/  STG.E.U8 desc[UR36][R8.64], R3 ;  /* 0x0000000308007986 */ /* 0x0005e2000c101124 */
[----:B------:R-:W-:Y:S05]  /*60e0*/  BRA `(.L_x_52014) ;  /* 0x00000000000c7947 */ /* 0x000fea0003800000 */
.L_x_52035:
[----:B------:R-:W0:Y:S02]  /*60f0*/  I2F.S8 R0, R22 ;  /* 0x0000001600007306 */ /* 0x000e240000001400 */
[----:B0-----:R-:W-:-:S05]  /*6100*/  F2FP.BF16.F32.PACK_AB R0, RZ, R0 ;  /* 0x00000000ff00723e */ /* 0x001fca00000010ff */
[----:B------:R0:W-:Y:S02]  /*6110*/  STG.E.U16 desc[UR36][R8.64], R0 ;  /* 0x0000000008007986 */ /* 0x0001e4000c101524 */
.L_x_52014:
[----:B------:R-:W-:-:S07]  /*6120*/  VIADD R25, R25, 0x80 ;  /* 0x0000008019197836 */ /* 0x000fce0000000000 */
.L_x_51971:
[----:B------:R-:W-:-:S13]  /*6130*/  ISETP.GE.AND P0, PT, R25, R16, PT ;  /* 0x000000101900720c */ /* 0x000fda0003f06270 */
[----:B------:R-:W-:Y:S05]  /*6140*/  @P0 BREAK.RELIABLE B6 ;  /* 0x0000000000060942 */ /* 0x000fea0003800100 */
[----:B------:R-:W-:Y:S05]  /*6150*/  @P0 BRA `(.L_x_52008) ;  /* 0x0000000c00e00947 */ /* 0x000fea0003800000 */
[----:B------:R-:W-:Y:S05]  /*6160*/  BSYNC.RELIABLE B6 ;  /* 0x0000000000067941 */ /* 0x000fea0003800100 */
.L_x_51970:
        /* <DEDUP_REMOVED lines=20> */
.L_x_52047:
[----:B------:R3:W-:Y:S01]  /*62b0*/  STG.E.U8 desc[UR36][R8.64], R17 ;  /* 0x0000001108007986 */ /* 0x0007e2000c101124 */
[----:B------:R-:W-:Y:S05]  /*62c0*/  BRA `(.L_x_52049) ;  /* 0x0000000c00807947 */ /* 0x000fea0003800000 */
.L_x_52046:
        /* <DEDUP_REMOVED lines=12> */
.L_x_52051:
[----:B------:R-:W-:-:S04]  /*6390*/  LOP3.LUT R17, R17, 0xffff, RZ, 0xc0, !PT ;  /* 0x0000ffff11117812 */ /* 0x000fc800078ec0ff */
[----:B------:R-:W-:-:S05]  /*63a0*/  PRMT R3, R17, 0x8880, RZ ;  /* 0x0000888011037816 */ /* 0x000fca00000000ff */
[----:B------:R2:W-:Y:S01]  /*63b0*/  STG.E desc[UR36][R8.64], R3 ;  /* 0x0000000308007986 */ /* 0x0005e2000c101924 */
[----:B------:R-:W-:Y:S05]  /*63c0*/  BRA `(.L_x_52049) ;  /* 0x0000000c00407947 */ /* 0x000fea0003800000 */
.L_x_52050:
[----:B------:R-:W-:-:S04]  /*63d0*/  PRMT R3, R17, 0x8880, RZ ;  /* 0x0000888011037816 */ /* 0x000fc800000000ff */
[----:B------:R-:W-:-:S05]  /*63e0*/  PRMT R3, R3, 0x7710, RZ ;  /* 0x0000771003037816 */ /* 0x000fca00000000ff */
[----:B------:R0:W-:Y:S01]  /*63f0*/  STG.E.U16 desc[UR36][R8.64], R3 ;  /* 0x0000000308007986 */ /* 0x0001e2000c101524 */
[----:B------:R-:W-:Y:S05]  /*6400*/  BRA `(.L_x_52049) ;  /* 0x0000000c00307947 */ /* 0x000fea0003800000 */
.L_x_52045:
        /* <DEDUP_REMOVED lines=9> */
.L_x_52053:
[----:B------:R-:W0:Y:S02]  /*64a0*/  I2F.S8 R0, R17 ;  /* 0x0000001100007306 */ /* 0x000e240000001400 */
[----:B0-----:R-:W-:-:S05]  /*64b0*/  F2FP.F16.F32.PACK_AB R0, RZ, R0 ;  /* 0x00000000ff00723e */ /* 0x001fca00000000ff */
[----:B------:R0:W-:Y:S01]  /*64c0*/  STG.E.U16 desc[UR36][R8.64], R0 ;  /* 0x0000000008007986 */ /* 0x0001e2000c101524 */
[----:B------:R-:W-:Y:S05]  /*64d0*/  BRA `(.L_x_52049) ;  /* 0x0000000800fc7947 */ /* 0x000fea0003800000 */
.L_x_52052:
        /* <DEDUP_REMOVED lines=10> */
.L_x_52055:
[----:B------:R-:W0:Y:S02]  /*6580*/  I2F.S8 R17, R17 ;  /* 0x0000001100117306 */ /* 0x000e240000001400 */
[----:B0-----:R-:W-:-:S04]  /*6590*/  F2FP.F16.F32.PACK_AB R3, RZ, R17 ;  /* 0x00000011ff03723e */ /* 0x001fc800000000ff */
[----:B------:R-:W-:-:S05]  /*65a0*/  PRMT R3, R3, 0x5410, RZ ;  /* 0x0000541003037816 */ /* 0x000fca00000000ff */
[----:B------:R0:W-:Y:S01]  /*65b0*/  STG.E desc[UR36][R8.64], R3 ;  /* 0x0000000308007986 */ /* 0x0001e2000c101924 */
[----:B------:R-:W-:Y:S05]  /*65c0*/  BRA `(.L_x_52049) ;  /* 0x0000000800c07947 */ /* 0x000fea0003800000 */
.L_x_52054:
[----:B------:R-:W-:-:S04]  /*65d0*/  PRMT R4, R17, 0x8880, RZ ;  /* 0x0000888011047816 */ /* 0x000fc800000000ff */
[----:B------:R-:W-:-:S06]  /*65e0*/  PRMT R4, R4, 0x7710, RZ ;  /* 0x0000771004047816 */ /* 0x000fcc00000000ff */
[----:B------:R-:W0:Y:S02]  /*65f0*/  I2F.F64.S16 R4, R4 ;  /* 0x0000000400047312 */ /* 0x000e240000101c00 */
[----:B0-----:R0:W-:Y:S01]  /*6600*/  STG.E.64 desc[UR36][R8.64], R4 ;  /* 0x0000000408007986 */ /* 0x0011e2000c101b24 */
[----:B------:R-:W-:Y:S05]  /*6610*/  BRA `(.L_x_52049) ;  /* 0x0000000800ac7947 */ /* 0x000fea0003800000 */
.L_x_52044:
        /* <DEDUP_REMOVED lines=14> */
.L_x_52059:
        /* <DEDUP_REMOVED lines=17> */
.L_x_52062:
[----:B------:R-:W-:-:S04]  /*6810*/  SHF.R.U32.HI R3, RZ, 0x18, R17 ;  /* 0x00000018ff037819 */ /* 0x000fc80000011611 */
[----:B------:R-:W-:-:S04]  /*6820*/  LOP3.LUT R0, R0, 0x80, R3, 0xf8, !PT ;  /* 0x0000008000007812 */ /* 0x000fc800078ef803 */
[----:B------:R-:W-:-:S07]  /*6830*/  PRMT R4, R0, 0x7610, R4 ;  /* 0x0000761000047816 */ /* 0x000fce0000000004 */
.L_x_52061:
[----:B------:R-:W-:Y:S05]  /*6840*/  BSYNC.RECONVERGENT B0 ;  /* 0x0000000000007941 */ /* 0x000fea0003800200 */
.L_x_52060:
[----:B------:R0:W-:Y:S01]  /*6850*/  STG.E.U8 desc[UR36][R8.64], R4 ;  /* 0x0000000408007986 */ /* 0x0001e2000c101124 */
[----:B------:R-:W-:Y:S05]  /*6860*/  BRA `(.L_x_52049) ;  /* 0x0000000800187947 */ /* 0x000fea0003800000 */
.L_x_52058:
        /* <DEDUP_REMOVED lines=17> */
.L_x_52065:
[----:B------:R-:W-:-:S04]  /*6980*/  SHF.R.U32.HI R3, RZ, 0x18, R17 ;  /* 0x00000018ff037819 */ /* 0x000fc80000011611 */
[----:B------:R-:W-:-:S04]  /*6990*/  LOP3.LUT R0, R0, 0x80, R3, 0xf8, !PT ;  /* 0x0000008000007812 */ /* 0x000fc800078ef803 */
[----:B------:R-:W-:-:S07]  /*69a0*/  PRMT R4, R0, 0x7610, R4 ;  /* 0x0000761000047816 */ /* 0x000fce0000000004 */
.L_x_52064:
[----:B------:R-:W-:Y:S05]  /*69b0*/  BSYNC.RECONVERGENT B0 ;  /* 0x0000000000007941 */ /* 0x000fea0003800200 */
.L_x_52063:
[----:B------:R0:W-:Y:S01]  /*69c0*/  STG.E.U8 desc[UR36][R8.64], R4 ;  /* 0x0000000408007986 */ /* 0x0001e2000c101124 */
[----:B------:R-:W-:Y:S05]  /*69d0*/  BRA `(.L_x_52049) ;  /* 0x0000000400bc7947 */ /* 0x000fea0003800000 */
.L_x_52057:
        /* <DEDUP_REMOVED lines=22> */
.L_x_52067:
[----:B------:R-:W-:-:S04]  /*6b40*/  LOP3.LUT R17, R17, 0xffff, RZ, 0xc0, !PT ;  /* 0x0000ffff11117812 */ /* 0x000fc800078ec0ff */
[----:B------:R-:W-:-:S05]  /*6b50*/  PRMT R17, R17, 0x8880, RZ ;  /* 0x0000888011117816 */ /* 0x000fca00000000ff */
[----:B------:R-:W-:-:S05]  /*6b60*/  IMAD.MOV.U32 R4, RZ, RZ, R17 ;  /* 0x000000ffff047224 */ /* 0x000fca00078e0011 */
[----:B------:R-:W-:-:S05]  /*6b70*/  SHF.R.S32.HI R5, RZ, 0x1f, R4 ;  /* 0x0000001fff057819 */ /* 0x000fca0000011404 */
[----:B------:R0:W-:Y:S01]  /*6b80*/  STG.E.64 desc[UR36][R8.64], R4 ;  /* 0x0000000408007986 */ /* 0x0001e2000c101b24 */
[----:B------:R-:W-:Y:S05]  /*6b90*/  BRA `(.L_x_52049) ;  /* 0x00000004004c7947 */ /* 0x000fea0003800000 */
.L_x_52066:
[----:B------:R-:W-:-:S04]  /*6ba0*/  LOP3.LUT R17, R17, 0xffff, RZ, 0xc0, !PT ;  /* 0x0000ffff11117812 */ /* 0x000fc800078ec0ff */
[----:B------:R-:W-:-:S05]  /*6bb0*/  PRMT R3, R17, 0x8880, RZ ;  /* 0x0000888011037816 */ /* 0x000fca00000000ff */
[----:B------:R0:W-:Y:S01]  /*6bc0*/  STG.E desc[UR36][R8.64], R3 ;  /* 0x0000000308007986 */ /* 0x0001e2000c101924 */
[----:B------:R-:W-:Y:S05]  /*6bd0*/  BRA `(.L_x_52049) ;  /* 0x00000004003c7947 */ /* 0x000fea0003800000 */
.L_x_52056:
        /* <DEDUP_REMOVED lines=10> */
.L_x_52069:
[----:B------:R-:W-:Y:S02]  /*6c80*/  PRMT R4, R17, 0x8880, RZ ;  /* 0x0000888011047816 */ /* 0x000fe400000000ff */
[----:B------:R-:W-:Y:S02]  /*6c90*/  CS2R R6, SRZ ;  /* 0x0000000000067805 */ /* 0x000fe4000001ff00 */
[----:B------:R-:W-:-:S06]  /*6ca0*/  PRMT R4, R4, 0x7710, RZ ;  /* 0x0000771004047816 */ /* 0x000fcc00000000ff */
[----:B------:R-:W0:Y:S02]  /*6cb0*/  I2F.F64.S16 R4, R4 ;  /* 0x0000000400047312 */ /* 0x000e240000101c00 */
[----:B0-----:R0:W-:Y:S01]  /*6cc0*/  STG.E.128 desc[UR36][R8.64], R4 ;  /* 0x0000000408007986 */ /* 0x0011e2000c101d24 */
[----:B------:R-:W-:Y:S05]  /*6cd0*/  BRA `(.L_x_52049) ;  /* 0x0000000000fc7947 */ /* 0x000fea0003800000 */
.L_x_52068:
[----:B------:R-:W-:-:S13]  /*6ce0*/  ISETP.NE.AND P0, PT, R0, 0xf, PT ;  /* 0x0000000f0000780c */ /* 0x000fda0003f05270 */
[----:B------:R-:W-:Y:S05]  /*6cf0*/  @!P0 BRA `(.L_x_52070) ;  /* 0x0000000000e88947 */ /* 0x000fea0003800000 */
[----:B------:R-:W-:-:S13]  /*6d00*/  ISETP.NE.AND P0, PT, R0, 0x17, PT ;  /* 0x000000170000780c */ /* 0x000fda0003f05270 */
[----:B------:R-:W-:Y:S05]  /*6d10*/  @!P0 BRA `(.L_x_52071) ;  /* 0x0000000000908947 */ /* 0x000fea0003800000 */
[----:B------:R-:W-:-:S13]  /*6d20*/  ISETP.NE.AND P0, PT, R0, 0x18, PT ;  /* 0x000000180000780c */ /* 0x000fda0003f05270 */
[----:B------:R-:W-:Y:S05]  /*6d30*/  @!P0 BRA `(.L_x_52072) ;  /* 0x0000000000448947 */ /* 0x000fea0003800000 */
.L_x_52048:
        /* <DEDUP_REMOVED lines=16> */
.L_x_52073:
[----:B------:R-:W-:Y:S05]  /*6e40*/  BRA `(.L_x_52049) ;  /* 0x0000000000a07947 */ /* 0x000fea0003800000 */
.L_x_52072:
        /* <DEDUP_REMOVED lines=13> */
.L_x_52075:
[----:B------:R-:W-:Y:S05]  /*6f20*/  BSYNC.RECONVERGENT B0 ;  /* 0x0000000000007941 */ /* 0x000fea0003800200 */
.L_x_52074:
[----:B------:R-:W-:-:S05]  /*6f30*/  LOP3.LUT R3, R0, 0x80, R3, 0xf8, !PT ;  /* 0x0000008000037812 */ /* 0x000fca00078ef803 */
[----:B------:R0:W-:Y:S01]  /*6f40*/  STG.E.U8 desc[UR36][R8.64], R3 ;  /* 0x0000000308007986 */ /* 0x0001e2000c101124 */
[----:B------:R-:W-:Y:S05]  /*6f50*/  BRA `(.L_x_52049) ;  /* 0x00000000005c7947 */ /* 0x000fea0003800000 */
.L_x_52071:
        /* <DEDUP_REMOVED lines=12> */
.L_x_52077:
[----:B------:R-:W-:Y:S01]  /*7020*/  IMAD.MOV.U32 R0, RZ, RZ, 0x7f ;  /* 0x0000007fff007424 */ /* 0x000fe200078e00ff */
[----:B------:R-:W-:-:S04]  /*7030*/  ISETP.GT.U32.AND P0, PT, R3, 0x7f800000, PT ;  /* 0x7f8000000300780c */ /* 0x000fc80003f04070 */
[----:B------:R-:W-:-:S09]  /*7040*/  SEL R0, R0, 0x7c, P0 ;  /* 0x0000007c00007807 */ /* 0x000fd20000000000 */
.L_x_52078:
[----:B------:R-:W-:Y:S05]  /*7050*/  BSYNC.RECONVERGENT B0 ;  /* 0x0000000000007941 */ /* 0x000fea0003800200 */
.L_x_52076:
[----:B------:R-:W-:-:S04]  /*7060*/  SHF.R.U32.HI R3, RZ, 0x18, R17 ;  /* 0x00000018ff037819 */ /* 0x000fc80000011611 */
[----:B------:R-:W-:-:S05]  /*7070*/  LOP3.LUT R3, R0, 0x80, R3, 0xf8, !PT ;  /* 0x0000008000037812 */ /* 0x000fca00078ef803 */
[----:B------:R0:W-:Y:S01]  /*7080*/  STG.E.U8 desc[UR36][R8.64], R3 ;  /* 0x0000000308007986 */ /* 0x0001e2000c101124 */
[----:B------:R-:W-:Y:S05]  /*7090*/  BRA `(.L_x_52049) ;  /* 0x00000000000c7947 */ /* 0x000fea0003800000 */
.L_x_52070:
[----:B------:R-:W0:Y:S02]  /*70a0*/  I2F.S8 R0, R17 ;  /* 0x0000001100007306 */ /* 0x000e240000001400 */
[----:B0-----:R-:W-:-:S05]  /*70b0*/  F2FP.BF16.F32.PACK_AB R0, RZ, R0 ;  /* 0x00000000ff00723e */ /* 0x001fca00000010ff */
[----:B------:R0:W-:Y:S02]  /*70c0*/  STG.E.U16 desc[UR36][R8.64], R0 ;  /* 0x0000000008007986 */ /* 0x0001e4000c101524 */
.L_x_52049:
[----:B------:R-:W-:-:S07]  /*70d0*/  VIADD R25, R25, 0x80 ;  /* 0x0000008019197836 */ /* 0x000fce0000000000 */
.L_x_52008:
[----:B------:R-:W-:Y:S05]  /*70e0*/  BSYNC.RECONVERGENT B7 ;  /* 0x0000000000077941 */ /* 0x000fea0003800200 */
.L_x_51969:
        /* <DEDUP_REMOVED lines=21> */
.L_x_52082:
[----:B------:R-:W-:Y:S01]  /*7240*/  STG.E.U8 desc[UR36][R2.64], R18 ;  /* 0x0000001202007986 */ /* 0x000fe2000c101124 */
[----:B------:R-:W-:Y:S05]  /*7250*/  EXIT ;  /* 0x000000000000794d */ /* 0x000fea0003800000 */
.L_x_52081:
        /* <DEDUP_REMOVED lines=12> */
.L_x_52085:
[----:B------:R-:W-:-:S04]  /*7320*/  LOP3.LUT R18, R18, 0xffff, RZ, 0xc0, !PT ;  /* 0x0000ffff12127812 */ /* 0x000fc800078ec0ff */
[----:B------:R-:W-:-:S05]  /*7330*/  PRMT R5, R18, 0x8880, RZ ;  /* 0x0000888012057816 */ /* 0x000fca00000000ff */
[----:B------:R-:W-:Y:S01]  /*7340*/  STG.E desc[UR36][R2.64], R5 ;  /* 0x0000000502007986 */ /* 0x000fe2000c101924 */
[----:B------:R-:W-:Y:S05]  /*7350*/  EXIT ;  /* 0x000000000000794d */ /* 0x000fea0003800000 */
.L_x_52084:
[----:B------:R-:W-:-:S04]  /*7360*/  PRMT R5, R18, 0x8880, RZ ;  /* 0x0000888012057816 */ /* 0x000fc800000000ff */
[----:B------:R-:W-:-:S05]  /*7370*/  PRMT R5, R5, 0x7710, RZ ;  /* 0x0000771005057816 */ /* 0x000fca00000000ff */
[----:B------:R-:W-:Y:S01]  /*7380*/  STG.E.U16 desc[UR36][R2.64], R5 ;  /* 0x0000000502007986 */ /* 0x000fe2000c101524 */
[----:B------:R-:W-:Y:S05]  /*7390*/  EXIT ;  /* 0x000000000000794d */ /* 0x000fea0003800000 */
.L_x_52080:
        /* <DEDUP_REMOVED lines=9> */
.L_x_52087:
[----:B------:R-:W0:Y:S02]  /*7430*/  I2F.S8 R0, R18 ;  /* 0x0000001200007306 */ /* 0x000e240000001400 */
[----:B0-----:R-:W-:-:S05]  /*7440*/  F2FP.F16.F32.PACK_AB R0, RZ, R0 ;  /* 0x00000000ff00723e */ /* 0x001fca00000000ff */
[----:B------:R-:W-:Y:S01]  /*7450*/  STG.E.U16 desc[UR36][R2.64], R0 ;  /* 0x0000000002007986 */ /* 0x000fe2000c101524 */
[----:B------:R-:W-:Y:S05]  /*7460*/  EXIT ;  /* 0x000000000000794d */ /* 0x000fea0003800000 */
.L_x_52086:
        /* <DEDUP_REMOVED lines=10> */
.L_x_52089:
[----:B------:R-:W0:Y:S02]  /*7510*/  I2F.S8 R18, R18 ;  /* 0x0000001200127306 */ /* 0x000e240000001400 */
[----:B0-----:R-:W-:-:S04]  /*7520*/  F2FP.F16.F32.PACK_AB R5, RZ, R18 ;  /* 0x00000012ff05723e */ /* 0x001fc800000000ff */
[----:B------:R-:W-:-:S05]  /*7530*/  PRMT R5, R5, 0x5410, RZ ;  /* 0x0000541005057816 */ /* 0x000fca00000000ff */
[----:B------:R-:W-:Y:S01]  /*7540*/  STG.E desc[UR36][R2.64], R5 ;  /* 0x0000000502007986 */ /* 0x000fe2000c101924 */
[----:B------:R-:W-:Y:S05]  /*7550*/  EXIT ;  /* 0x000000000000794d */ /* 0x000fea0003800000 */
.L_x_52088:
[----:B------:R-:W-:-:S04]  /*7560*/  PRMT R4, R18, 0x8880, RZ ;  /* 0x0000888012047816 */ /* 0x000fc800000000ff */
[----:B------:R-:W-:-:S06]  /*7570*/  PRMT R4, R4, 0x7710, RZ ;  /* 0x0000771004047816 */ /* 0x000fcc00000000ff */
[----:B------:R-:W0:Y:S02]  /*7580*/  I2F.F64.S16 R4, R4 ;  /* 0x0000000400047312 */ /* 0x000e240000101c00 */
[----:B0-----:R-:W-:Y:S01]  /*7590*/  STG.E.64 desc[UR36][R2.64], R4 ;  /* 0x0000000402007986 */ /* 0x001fe2000c101b24 */
[----:B------:R-:W-:Y:S05]  /*75a0*/  EXIT ;  /* 0x000000000000794d */ /* 0x000fea0003800000 */
.L_x_52079:
        /* <DEDUP_REMOVED lines=14> */
.L_x_52093:
        /* <DEDUP_REMOVED lines=18> */
.L_x_52096:
[----:B------:R-:W-:-:S04]  /*77b0*/  SHF.R.U32.HI R5, RZ, 0x18, R5 ;  /* 0x00000018ff057819 */ /* 0x000fc80000011605 */
[----:B------:R-:W-:-:S07]  /*77c0*/  LOP3.LUT R0, R0, 0x80, R5, 0xf8, !PT ;  /* 0x0000008000007812 */ /* 0x000fce00078ef805 */
.L_x_52095:
[----:B------:R-:W-:Y:S05]  /*77d0*/  BSYNC.RECONVERGENT B0 ;  /* 0x0000000000007941 */ /* 0x000fea0003800200 */
.L_x_52094:
[----:B------:R-:W-:Y:S01]  /*77e0*/  STG.E.U8 desc[UR36][R2.64], R0 ;  /* 0x0000000002007986 */ /* 0x000fe2000c101124 */
[----:B------:R-:W-:Y:S05]  /*77f0*/  EXIT ;  /* 0x000000000000794d */ /* 0x000fea0003800000 */
.L_x_52092:
        /* <DEDUP_REMOVED lines=18> */
.L_x_52099:
[----:B------:R-:W-:-:S04]  /*7920*/  SHF.R.U32.HI R5, RZ, 0x18, R5 ;  /* 0x00000018ff057819 */ /* 0x000fc80000011605 */
[----:B------:R-:W-:-:S07]  /*7930*/  LOP3.LUT R0, R0, 0x80, R5, 0xf8, !PT ;  /* 0x0000008000007812 */ /* 0x000fce00078ef805 */
.L_x_52098:
[----:B------:R-:W-:Y:S05]  /*7940*/  BSYNC.RECONVERGENT B0 ;  /* 0x0000000000007941 */ /* 0x000fea0003800200 */
.L_x_52097:
[----:B------:R-:W-:Y:S01]  /*7950*/  STG.E.U8 desc[UR36][R2.64], R0 ;  /* 0x0000000002007986 */ /* 0x000fe2000c101124 */
[----:B------:R-:W-:Y:S05]  /*7960*/  EXIT ;  /* 0x000000000000794d */ /* 0x000fea0003800000 */
.L_x_52091:
        /* <DEDUP_REMOVED lines=22> */
.L_x_52101:
[----:B------:R-:W-:-:S04]  /*7ad0*/  LOP3.LUT R18, R18, 0xffff, RZ, 0xc0, !PT ;  /* 0x0000ffff12127812 */ /* 0x000fc800078ec0ff */
[----:B------:R-:W-:-:S05]  /*7ae0*/  PRMT R18, R18, 0x8880, RZ ;  /* 0x0000888012127816 */ /* 0x000fca00000000ff */
[----:B------:R-:W-:-:S05]  /*7af0*/  IMAD.MOV.U32 R4, RZ, RZ, R18 ;  /* 0x000000ffff047224 */ /* 0x000fca00078e0012 */
[----:B------:R-:W-:-:S05]  /*7b00*/  SHF.R.S32.HI R5, RZ, 0x1f, R4 ;  /* 0x0000001fff057819 */ /* 0x000fca0000011404 */
[----:B------:R-:W-:Y:S01]  /*7b10*/  STG.E.64 desc[UR36][R2.64], R4 ;  /* 0x0000000402007986 */ /* 0x000fe2000c101b24 */
[----:B------:R-:W-:Y:S05]  /*7b20*/  EXIT ;  /* 0x000000000000794d */ /* 0x000fea0003800000 */
.L_x_52100:
[----:B------:R-:W-:-:S04]  /*7b30*/  LOP3.LUT R18, R18, 0xffff, RZ, 0xc0, !PT ;  /* 0x0000ffff12127812 */ /* 0x000fc800078ec0ff */
[----:B------:R-:W-:-:S05]  /*7b40*/  PRMT R5, R18, 0x8880, RZ ;  /* 0x0000888012057816 */ /* 0x000fca00000000ff */
[----:B------:R-:W-:Y:S01]  /*7b50*/  STG.E desc[UR36][R2.64], R5 ;  /* 0x0000000502007986 */ /* 0x000fe2000c101924 */
[----:B------:R-:W-:Y:S05]  /*7b60*/  EXIT ;  /* 0x000000000000794d */ /* 0x000fea0003800000 */
.L_x_52090:
        /* <DEDUP_REMOVED lines=10> */
.L_x_52103:
[----:B------:R-:W-:Y:S02]  /*7c10*/  PRMT R4, R18, 0x8880, RZ ;  /* 0x0000888012047816 */ /* 0x000fe400000000ff */
[----:B------:R-:W-:Y:S02]  /*7c20*/  CS2R R6, SRZ ;  /* 0x0000000000067805 */ /* 0x000fe4000001ff00 */
[----:B------:R-:W-:-:S06]  /*7c30*/  PRMT R4, R4, 0x7710, RZ ;  /* 0x0000771004047816 */ /* 0x000fcc00000000ff */
[----:B------:R-:W0:Y:S02]  /*7c40*/  I2F.F64.S16 R4, R4 ;  /* 0x0000000400047312 */ /* 0x000e240000101c00 */
[----:B0-----:R-:W-:Y:S01]  /*7c50*/  STG.E.128 desc[UR36][R2.64], R4 ;  /* 0x0000000402007986 */ /* 0x001fe2000c101d24 */
[----:B------:R-:W-:Y:S05]  /*7c60*/  EXIT ;  /* 0x000000000000794d */ /* 0x000fea0003800000 */
.L_x_52102:
[----:B------:R-:W-:-:S13]  /*7c70*/  ISETP.NE.AND P0, PT, R0, 0xf, PT ;  /* 0x0000000f0000780c */ /* 0x000fda0003f05270 */
[----:B------:R-:W-:Y:S05]  /*7c80*/  @!P0 BRA `(.L_x_52104) ;  /* 0x0000000000e88947 */ /* 0x000fea0003800000 */
[----:B------:R-:W-:-:S13]  /*7c90*/  ISETP.NE.AND P0, PT, R0, 0x17, PT ;  /* 0x000000170000780c */ /* 0x000fda0003f05270 */
[----:B------:R-:W-:Y:S05]  /*7ca0*/  @!P0 BRA `(.L_x_52105) ;  /* 0x0000000000908947 */ /* 0x000fea0003800000 */
[----:B------:R-:W-:-:S13]  /*7cb0*/  ISETP.NE.AND P0, PT, R0, 0x18, PT ;  /* 0x000000180000780c */ /* 0x000fda0003f05270 */
[----:B------:R-:W-:Y:S05]  /*7cc0*/  @!P0 BRA `(.L_x_52106) ;  /* 0x0000000000448947 */ /* 0x000fea0003800000 */
.L_x_52083:
        /* <DEDUP_REMOVED lines=16> */
.L_x_52107:
[----:B------:R-:W-:Y:S05]  /*7dd0*/  EXIT ;  /* 0x000000000000794d */ /* 0x000fea0003800000 */
.L_x_52106:
        /* <DEDUP_REMOVED lines=13> */
.L_x_52109:
[----:B------:R-:W-:Y:S05]  /*7eb0*/  BSYNC.RECONVERGENT B0 ;  /* 0x0000000000007941 */ /* 0x000fea0003800200 */
.L_x_52108:
[----:B------:R-:W-:-:S05]  /*7ec0*/  LOP3.LUT R5, R0, 0x80, R5, 0xf8, !PT ;  /* 0x0000008000057812 */ /* 0x000fca00078ef805 */
[----:B------:R-:W-:Y:S01]  /*7ed0*/  STG.E.U8 desc[UR36][R2.64], R5 ;  /* 0x0000000502007986 */ /* 0x000fe2000c101124 */
[----:B------:R-:W-:Y:S05]  /*7ee0*/  EXIT ;  /* 0x000000000000794d */ /* 0x000fea0003800000 */
.L_x_52105:
        /* <DEDUP_REMOVED lines=12> */
.L_x_52111:
[----:B------:R-:W-:Y:S01]  /*7fb0*/  IMAD.MOV.U32 R0, RZ, RZ, 0x7f ;  /* 0x0000007fff007424 */ /* 0x000fe200078e00ff */
[----:B------:R-:W-:-:S04]  /*7fc0*/  ISETP.GT.U32.AND P0, PT, R4, 0x7f800000, PT ;  /* 0x7f8000000400780c */ /* 0x000fc80003f04070 */
[----:B------:R-:W-:-:S09]  /*7fd0*/  SEL R0, R0, 0x7c, P0 ;  /* 0x0000007c00007807 */ /* 0x000fd20000000000 */
.L_x_52112:
[----:B------:R-:W-:Y:S05]  /*7fe0*/  BSYNC.RECONVERGENT B0 ;  /* 0x0000000000007941 */ /* 0x000fea0003800200 */
.L_x_52110:
[----:B------:R-:W-:-:S04]  /*7ff0*/  SHF.R.U32.HI R5, RZ, 0x18, R5 ;  /* 0x00000018ff057819 */ /* 0x000fc80000011605 */
[----:B------:R-:W-:-:S05]  /*8000*/  LOP3.LUT R5, R0, 0x80, R5, 0xf8, !PT ;  /* 0x0000008000057812 */ /* 0x000fca00078ef805 */
[----:B------:R-:W-:Y:S01]  /*8010*/  STG.E.U8 desc[UR36][R2.64], R5 ;  /* 0x0000000502007986 */ /* 0x000fe2000c101124 */
[----:B------:R-:W-:Y:S05]  /*8020*/  EXIT ;  /* 0x000000000000794d */ /* 0x000fea0003800000 */
.L_x_52104:
[----:B------:R-:W0:Y:S02]  /*8030*/  I2F.S8 R0, R18 ;  /* 0x0000001200007306 */ /* 0x000e240000001400 */
[----:B0-----:R-:W-:-:S05]  /*8040*/  F2FP.BF16.F32.PACK_AB R0, RZ, R0 ;  /* 0x00000000ff00723e */ /* 0x001fca00000010ff */
[----:B------:R-:W-:Y:S01]  /*8050*/  STG.E.U16 desc[UR36][R2.64], R0 ;  /* 0x0000000002007986 */ /* 0x000fe2000c101524 */
[----:B------:R-:W-:Y:S05]  /*8060*/  EXIT ;  /* 0x000000000000794d */ /* 0x000fea0003800000 */
        .weak           $__internal_99_$__cuda_sm20_rem_s16
        .type           $__internal_99_$__cuda_sm20_rem_s16,@function
        .size           $__internal_99_$__cuda_sm20_rem_s16,(.L_x_54751 - $__internal_99_$__cuda_sm20_rem_s16)
$__internal_99_$__cuda_sm20_rem_s16:
        /* <DEDUP_REMOVED lines=27> */
[----:B------:R-:W-:Y:S05]  /*8220*/  RET.REL.NODEC R6 `(_ZN2at6native27unrolled_elementwise_kernelINS0_13AUnaryFunctorIaaaZZZNS0_21remainder_kernel_cudaERNS_18TensorIteratorBaseEENKUlvE_clEvENKUlvE0_clEvEUlaaE_EESt5arrayIPcLm2EELi4E23TrivialOffsetCalculatorILi1EjESD_NS0_6memory12LoadWithCastILi1EEENSE_13StoreWithCastILi1EEEEEviT_T0_T2_T3_T4_T5_) ;  /* 0xffffff7c06747950 */ /* 0x000fea0003c3ffff */
.L_x_52113:
        /* <DEDUP_REMOVED lines=13> */
.L_x_54751:


//--------------------- .text._ZN2at6native18elementwise_kernelILi128ELi4EZNS0_22gpu_kernel_impl_nocastINS0_13AUnaryFunctorIaaaZZZNS0_21remainder_kernel_cudaERNS_18TensorIteratorBaseEENKUlvE_clEvENKUlvE0_clEvEUlaaE_EEEEvS5_RKT_EUliE_EEviT1_ --------------------------
	.section	.text._ZN2at6native18elementwise_kernelILi128ELi4EZNS0_22gpu_kernel_impl_nocastINS0_13AUnaryFunctorIaaaZZZNS0_21remainder_kernel_cudaERNS_18TensorIteratorBaseEENKUlvE_clEvENKUlvE0_clEvEUlaaE_EEEEvS5_RKT_EUliE_EEviT1_,"ax",@progbits
	.align	128
        .global         _ZN2at6native18elementwise_kernelILi128ELi4EZNS0_22gpu_kernel_impl_nocastINS0_13AUnaryFunctorIaaaZZZNS0_21remainder_kernel_cudaERNS_18TensorIteratorBaseEENKUlvE_clEvENKUlvE0_clEvEUlaaE_EEEEvS5_RKT_EUliE_EEviT1_
        .type           _ZN2at6native18elementwise_kernelILi128ELi4EZNS0_22gpu_kernel_impl_nocastINS0_13AUnaryFunctorIaaaZZZNS0_21remainder_kernel_cudaERNS_18TensorIteratorBaseEENKUlvE_clEvENKUlvE0_clEvEUlaaE_EEEEvS5_RKT_EUliE_EEviT1_,@function
        .size           _ZN2at6native18elementwise_kernelILi128ELi4EZNS0_22gpu_kernel_impl_nocastINS0_13AUnaryFunctorIaaaZZZNS0_21remainder_kernel_cudaERNS_18TensorIteratorBaseEENKUlvE_clEvENKUlvE0_clEvEUlaaE_EEEEvS5_RKT_EUliE_EEviT1_,(.L_x_54752 - _ZN2at6native18elementwise_kernelILi128ELi4EZNS0_22gpu_kernel_impl_nocastINS0_13AUnaryFunctorIaaaZZZNS0_21remainder_kernel_cudaERNS_18TensorIteratorBaseEENKUlvE_clEvENKUlvE0_clEvEUlaaE_EEEEvS5_RKT_EUliE_EEviT1_)
        .other          _ZN2at6native18elementwise_kernelILi128ELi4EZNS0_22gpu_kernel_impl_nocastINS0_13AUnaryFunctorIaaaZZZNS0_21remainder_kernel_cudaERNS_18TensorIteratorBaseEENKUlvE_clEvENKUlvE0_clEvEUlaaE_EEEEvS5_RKT_EUliE_EEviT1_,@"STO_CUDA_ENTRY STV_DEFAULT"
_ZN2at6native18elementwise_kernelILi128ELi4EZNS0_22gpu_kernel_impl_nocastINS0_13AUnaryFunctorIaaaZZZNS0_21remainder_kernel_cudaERNS_18TensorIteratorBaseEENKUlvE_clEvENKUlvE0_clEvEUlaaE_EEEEvS5_RKT_EUliE_EEviT1_:
.text._ZN2at6native18elementwise_kernelILi128ELi4EZNS0_22gpu_kernel_impl_nocastINS0_13AUnaryFunctorIaaaZZZNS0_21remainder_kernel_cudaERNS_18TensorIteratorBaseEENKUlvE_clEvENKUlvE0_clEvEUlaaE_EEEEvS5_RKT_EUliE_EEviT1_:
        /* <DEDUP_REMOVED lines=18> */
[----:B-----5:R-:W-:Y:S05]  /*0120*/  CALL.REL.NOINC `($__internal_100_$__cuda_sm20_rem_s16) ;  /* 0x0000005400647944 */ /* 0x020fea0003c00000 */
[----:B------:R-:W-:Y:S01]  /*0130*/  LOP3.LUT R0, R7, R6, RZ, 0x3c, !PT ;  /* 0x0000000607007212 */ /* 0x000fe200078e3cff */
[----:B------:R-:W0:Y:S01]  /*0140*/  LDC.64 R4, c[0x0][0x580] ;  /* 0x00016000ff047b82 */ /* 0x000e220000000a00 */
[----:B------:R-:W-:Y:S02]  /*0150*/  VIADD R3, R3, 0x80 ;  /* 0x0000008003037836 */ /* 0x000fe40000000000 */
        /* <DEDUP_REMOVED lines=8> */
.L_x_52116:
[----:B------:R-:W-:Y:S05]  /*01e0*/  BSYNC.RECONVERGENT B0 ;  /* 0x0000000000007941 */ /* 0x000fea0003800200 */
.L_x_52115:
[----:B------:R-:W1:Y:S01]  /*01f0*/  LDCU UR4, c[0x0][0x380] ;  /* 0x00007000ff0477ac */ /* 0x000e620008000800 */
[----:B------:R-:W-:Y:S01]  /*0200*/  BSSY.RECONVERGENT B0, `(.L_x_52117) ;  /* 0x0000014000007945 */ /* 0x000fe20003800200 */
[----:B-1----:R-:W-:-:S13]  /*0210*/  ISETP.GE.AND P0, PT, R3, UR4, PT ;  /* 0x0000000403007c0c */ /* 0x002fda000bf06270 */
        /* <DEDUP_REMOVED lines=9> */
[----:B------:R-:W-:Y:S01]  /*02b0*/  PRMT R2, R6, 0x9910, RZ ;  /* 0x0000991006027816 */ /* 0x000fe200000000ff */
[----:B------:R-:W-:Y:S01]  /*02c0*/  VIADD R3, R3, 0x80 ;  /* 0x0000008003037836 */ /* 0x000fe20000000000 */
[----:B------:R-:W-:Y:S02]  /*02d0*/  PRMT R0, R0, 0x8880, RZ ;  /* 0x0000888000007816 */ /* 0x000fe400000000ff */
[----:B------:R-:W-:Y:S02]  /*02e0*/  ISETP.NE.AND P1, PT, R2, RZ, PT ;  /* 0x000000ff0200720c */ /* 0x000fe40003f25270 */
[----:B------:R-:W-:-:S04]  /*02f0*/  ISETP.GT.AND P0, PT, R0, -0x1, PT ;  /* 0xffffffff0000780c */ /* 0x000fc80003f04270 */
[----:B------:R-:W-:-:S04]  /*0300*/  SEL R7, R7, RZ, !P0 ;  /* 0x000000ff07077207 */ /* 0x000fc80004000000 */
[----:B------:R-:W-:-:S04]  /*0310*/  SEL R7, R7, RZ, P1 ;  /* 0x000000ff07077207 */ /* 0x000fc80000800000 */
[----:B------:R-:W-:-:S05]  /*0320*/  IADD3 R7, PT, PT, R7, R6, RZ ;  /* 0x0000000607077210 */ /* 0x000fca0007ffe0ff */
[----:B0-----:R1:W-:Y:S02]  /*0330*/  STG.E.U8 desc[UR6][R4.64], R7 ;  /* 0x0000000704007986 */ /* 0x0013e4000c101106 */
.L_x_52118:
[----:B------:R-:W-:Y:S05]  /*0340*/  BSYNC.RECONVERGENT B0 ;  /* 0x0000000000007941 */ /* 0x000fea0003800200 */
.L_x_52117:
[----:B------:R-:W2:Y:S01]  /*0350*/  LDCU UR4, c[0x0][0x380] ;  /* 0x00007000ff0477ac */ /* 0x000ea20008000800 */
[----:B------:R-:W-:Y:S01]  /*0360*/  BSSY.RECONVERGENT B0, `(.L_x_52119) ;  /* 0x0000014000007945 */ /* 0x000fe20003800200 */
[----:B--2---:R-:W-:-:S13]  /*0370*/  ISETP.GE.AND P0, PT, R3, UR4, PT ;  /* 0x0000000403007c0c */ /* 0x004fda000bf06270 */
[----:B------:R-:W-:Y:S05]  /*0380*/  @P0 BRA `(.L_x_52120) ;  /* 0x0000000000440947 */ /* 0x000fea0003800000 */
[----:B------:R-:W0:Y:S02]  /*0390*/  LDC.64 R8, c[0x0][0x588] ;  /* 0x00016200ff087b82 */ /* 0x000e240000000a00 */
[----:B01----:R0:W5:Y:S01]  /*03a0*/  LDG.E.S8 R7, desc[UR6][R8.64] ;  /* 0x0000000608077981 */ /* 0x003162000c1e1300 */
        /* <DEDUP_REMOVED lines=15> */
.L_x_52120:
[----:B------:R-:W-:Y:S05]  /*04a0*/  BSYNC.RECONVERGENT B0 ;  /* 0x0000000000007941 */ /* 0x000fea0003800200 */
.L_x_52119:
[----:B------:R-:W3:Y:S02]  /*04b0*/  LDCU UR4, c[0x0][0x380] ;  /* 0x00007000ff0477ac */ /* 0x000ee40008000800 */
[----:B---3--:R-:W-:-:S13]  /*04c0*/  ISETP.GE.AND P0, PT, R3, UR4, PT ;  /* 0x0000000403007c0c */ /* 0x008fda000bf06270 */
[----:B------:R-:W-:Y:S05]  /*04d0*/  @P0 EXIT ;  /* 0x000000000000094d */ /* 0x000fea0003800000 */
[----:B------:R-:W0:Y:S02]  /*04e0*/  LDC.64 R2, c[0x0][0x588] ;  /* 0x00016200ff027b82 */ /* 0x000e240000000a00 */
[----:B012---:R0:W5:Y:S01]  /*04f0*/  LDG.E.S8 R7, desc[UR6][R2.64] ;  /* 0x0000000602077981 */ /* 0x007162000c1e1300 */
[----:B------:R-:W1:Y:S01]  /*0500*/  LDCU.S8 UR4, c[0x0][0x591] ;  /* 0x0000b220ff0477ac */ /* 0x000e620008000200 */
[----:B------:R-:W-:Y:S02]  /*0510*/  MOV R4, 0x540 ;  /* 0x0000054000047802 */ /* 0x000fe40000000f00 */
[----:B01----:R-:W-:-:S07]  /*0520*/  MOV R5, UR4 ;  /* 0x0000000400057c02 */ /* 0x003fce0008000f00 */
[----:B-----5:R-:W-:Y:S05]  /*0530*/  CALL.REL.NOINC `($__internal_100_$__cuda_sm20_rem_s16) ;  /* 0x0000005000607944 */ /* 0x020fea0003c00000 */
        /* <DEDUP_REMOVED lines=11> */
.L_x_52114:
        /* <DEDUP_REMOVED lines=305> */
.L_x_52123:
        /* <DEDUP_REMOVED lines=9> */
[----:B-----5:R-:W-:Y:S05]  /*1990*/  CALL.REL.NOINC `($__internal_100_$__cuda_sm20_rem_s16) ;  /* 0x0000003c00487944 */ /* 0x020fea0003c00000 */
[----:B------:R-:W-:Y:S02]  /*19a0*/  LOP3.LUT R4, R7, R6, RZ, 0x3c, !PT ;  /* 0x0000000607047212 */ /* 0x000fe400078e3cff */
[----:B------:R-:W-:Y:S02]  /*19b0*/  PRMT R5, R6, 0x9910, RZ ;  /* 0x0000991006057816 */ /* 0x000fe400000000ff */
[----:B------:R-:W-:Y:S02]  /*19c0*/  PRMT R4, R4, 0x8880, RZ ;  /* 0x0000888004047816 */ /* 0x000fe400000000ff */
[----:B------:R-:W-:Y:S02]  /*19d0*/  ISETP.NE.AND P1, PT, R5, RZ, PT ;  /* 0x000000ff0500720c */ /* 0x000fe40003f25270 */
[----:B------:R-:W-:Y:S02]  /*19e0*/  ISETP.GT.AND P0, PT, R4, -0x1, PT ;  /* 0xffffffff0400780c */ /* 0x000fe40003f04270 */
[----:B------:R-:W-:-:S02]  /*19f0*/  IADD3 R3, PT, PT, R3, 0x80, RZ ;  /* 0x0000008003037810 */ /* 0x000fc40007ffe0ff */
[----:B------:R-:W-:-:S04]  /*1a00*/  SEL R7, R7, RZ, !P0 ;  /* 0x000000ff07077207 */ /* 0x000fc80004000000 */
[----:B------:R-:W-:-:S05]  /*1a10*/  SEL R7, R7, RZ, P1 ;  /* 0x000000ff07077207 */ /* 0x000fca0000800000 */
[----:B------:R-:W-:-:S05]  /*1a20*/  IMAD.IADD R7, R7, 0x1, R6 ;  /* 0x0000000107077824 */ /* 0x000fca00078e0206 */
[----:B------:R0:W-:Y:S02]  /*1a30*/  STG.E.U8 desc[UR6][R8.64], R7 ;  /* 0x0000000708007986 */ /* 0x0001e4000c101106 */
.L_x_52122:
[----:B------:R-:W-:Y:S05]  /*1a40*/  BSYNC.RECONVERGENT B0 ;  /* 0x0000000000007941 */ /* 0x000fea0003800200 */
.L_x_52121:
        /* <DEDUP_REMOVED lines=10> */
[----:B-1----:R-:W-:-:S05]  /*1af0*/  IMAD.HI.U32 R6, R3, UR4, R4 ;  /* 0x0000000403067c27 */ /* 0x002fca000f8e0004 */
[----:B0-----:R-:W-:-:S05]  /*1b00*/  SHF.R.U32.HI R7, RZ, UR5, R6 ;  /* 0x00000005ff077c19 */ /* 0x001fca0008011606 */
        /* <DEDUP_REMOVED lines=290> */
.L_x_52126:
        /* <DEDUP_REMOVED lines=20> */
.L_x_52125:
[----:B------:R-:W-:Y:S05]  /*2e70*/  BSYNC.RECONVERGENT B0 ;  /* 0x0000000000007941 */ /* 0x000fea0003800200 */
.L_x_52124:
        /* <DEDUP_REMOVED lines=10> */
[----:B--2---:R-:W-:-:S05]  /*2f20*/  IMAD.HI.U32 R6, R3, UR4, R4 ;  /* 0x0000000403067c27 */ /* 0x004fca000f8e0004 */
[----:B01----:R-:W-:-:S05]  /*2f30*/  SHF.R.U32.HI R7, RZ, UR5, R6 ;  /* 0x00000005ff077c19 */ /* 0x003fca0008011606 */
[----:B------:R-:W-:-:S04]  /*2f40*/  IMAD.MOV R4, RZ, RZ, -R7 ;  /* 0x000000ffff047224 */ /* 0x000fc800078e0a07 */
[----:B---3--:R-:W-:-:S04]  /*2f50*/  IMAD R4, R4, UR8, R3 ;  /* 0x0000000804047c24 */ /* 0x008fc8000f8e0203 */
[C---:B----4-:R-:W-:Y:S02]  /*2f60*/  IMAD R5, R4.reuse, UR10, RZ ;  /* 0x0000000a04057c24 */ /* 0x050fe4000f8e02ff */
        /* <DEDUP_REMOVED lines=287> */
.L_x_52129:
        /* <DEDUP_REMOVED lines=20> */
.L_x_52128:
[----:B------:R-:W-:Y:S05]  /*42a0*/  BSYNC.RECONVERGENT B0 ;  /* 0x0000000000007941 */ /* 0x000fea0003800200 */
.L_x_52127:
        /* <DEDUP_REMOVED lines=9> */
[----:B---3--:R-:W-:-:S05]  /*4340*/  IMAD.HI.U32 R4, R3, UR4, R4 ;  /* 0x0000000403047c27 */ /* 0x008fca000f8e0004 */
[----:B------:R-:W-:-:S05]  /*4350*/  SHF.R.U32.HI R5, RZ, UR5, R4 ;  /* 0x00000005ff057c19 */ /* 0x000fca0008011604 */
[----:B------:R-:W-:-:S04]  /*4360*/  IMAD.MOV R6, RZ, RZ, -R5 ;  /* 0x000000ffff067224 */ /* 0x000fc800078e0a05 */
[----:B----4-:R-:W-:-:S04]  /*4370*/  IMAD R2, R6, UR8, R3 ;  /* 0x0000000806027c24 */ /* 0x010fc8000f8e0203 */
[C---:B-----5:R-:W-:Y:S02]  /*4380*/  IMAD R3, R2.reuse, UR10, RZ ;  /* 0x0000000a02037c24 */ /* 0x060fe4000f8e02ff */
[----:B------:R-:W-:Y:S01]  /*4390*/  IMAD R2, R2, UR11, RZ ;  /* 0x0000000b02027c24 */ /* 0x000fe2000f8e02ff */
[----:B------:R-:W-:Y:S06]  /*43a0*/  @!P0 BRA `(.L_x_52130) ;  /* 0x0000001000748947 */ /* 0x000fec0003800000 */
[----:B------:R-:W3:Y:S01]  /*43b0*/  LDCU.64 UR8, c[0x0][0x398] ;  /* 0x00007300ff0877ac */ /* 0x000ee20008000a00 */
[----:B------:R-:W-:Y:S02]  /*43c0*/  MOV R4, RZ ;  /* 0x000000ff00047202 */ /* 0x000fe40000000f00 */
[----:B------:R-:W-:Y:S01]  /*43d0*/  ISETP.NE.AND P0, PT, R0, 0x2, PT ;  /* 0x000000020000780c */ /* 0x000fe20003f05270 */
[----:B------:R-:W0:Y:S01]  /*43e0*/  LDCU UR4, c[0x0][0x3a0] ;  /* 0x00007400ff0477ac */ /* 0x000e220008000800 */
[----:B------:R-:W4:Y:S01]  /*43f0*/  LDCU.64 UR10, c[0x0][0x4c0] ;  /* 0x00009800ff0a77ac */ /* 0x000f220008000a00 */
[----:B---3--:R-:W-:-:S05]  /*4400*/  IMAD.HI.U32 R6, R5, UR9, R4 ;  /* 0x0000000905067c27 */ /* 0x008fca000f8e0004 */
[----:B012---:R-:W-:-:S04]  /*4410*/  SHF.R.U32.HI R7, RZ, UR4, R6 ;  /* 0x00000004ff077c19 */ /* 0x007fc80008011606 */
[----:B------:R-:W-:-:S05]  /*4420*/  IADD3 R4, PT, PT, -R7, RZ, RZ ;  /* 0x000000ff07047210 */ /* 0x000fca0007ffe1ff */
[----:B------:R-:W-:-:S04]  /*4430*/  IMAD R4, R4, UR8, R5 ;  /* 0x0000000804047c24 */ /* 0x000fc8000f8e0205 */
[C---:B----4-:R-:W-:Y:S02]  /*4440*/  IMAD R3, R4.reuse, UR10, R3 ;  /* 0x0000000a04037c24 */ /* 0x050fe4000f8e0203 */
        /* <DEDUP_REMOVED lines=275> */
.L_x_52130:
[----:B------:R-:W0:Y:S02]  /*5580*/  LDCU.128 UR8, c[0x0][0x580] ;  /* 0x0000b000ff0877ac */ /* 0x000e240008000c00 */
[----:B012---:R-:W-:-:S04]  /*5590*/  IADD3 R8, P0, PT, R2, UR10, RZ ;  /* 0x0000000a02087c10 */ /* 0x007fc8000ff1e0ff */
        /* <DEDUP_REMOVED lines=12> */
[----:B------:R-:W-:-:S04]  /*5660*/  ISETP.GT.AND P0, PT, R0, -0x1, PT ;  /* 0xffffffff0000780c */ /* 0x000fc80003f04270 */
[----:B------:R-:W-:-:S04]  /*5670*/  SEL R7, R7, RZ, !P0 ;  /* 0x000000ff07077207 */ /* 0x000fc80004000000 */
[----:B------:R-:W-:-:S05]  /*5680*/  SEL R7, R7, RZ, P1 ;  /* 0x000000ff07077207 */ /* 0x000fca0000800000 */
[----:B------:R-:W-:-:S05]  /*5690*/  IMAD.IADD R7, R7, 0x1, R6 ;  /* 0x0000000107077824 */ /* 0x000fca00078e0206 */
[----:B------:R-:W-:Y:S01]  /*56a0*/  STG.E.U8 desc[UR6][R2.64], R7 ;  /* 0x0000000702007986 */ /* 0x000fe2000c101106 */
[----:B------:R-:W-:Y:S05]  /*56b0*/  EXIT ;  /* 0x000000000000794d */ /* 0x000fea0003800000 */
        .weak           $__internal_100_$__cuda_sm20_rem_s16
        .type           $__internal_100_$__cuda_sm20_rem_s16,@function
        .size           $__internal_100_$__cuda_sm20_rem_s16,(.L_x_54752 - $__internal_100_$__cuda_sm20_rem_s16)
$__internal_100_$__cuda_sm20_rem_s16:
        /* <DEDUP_REMOVED lines=26> */
[----:B------:R-:W-:Y:S05]  /*5860*/  RET.REL.NODEC R4 `(_ZN2at6native18elementwise_kernelILi128ELi4EZNS0_22gpu_kernel_impl_nocastINS0_13AUnaryFunctorIaaaZZZNS0_21remainder_kernel_cudaERNS_18TensorIteratorBaseEENKUlvE_clEvENKUlvE0_clEvEUlaaE_EEEEvS5_RKT_EUliE_EEviT1_) ;  /* 0xffffffa404e47950 */ /* 0x000fea0003c3ffff */
.L_x_52131:
        /* <DEDUP_REMOVED lines=9> */
.L_x_54752:


//--------------------- .text._ZN2at6native27unrolled_elementwise_kernelINS0_13AUnaryFunctorIaaaZZZNS0_21remainder_kernel_cudaERNS_18TensorIteratorBaseEENKUlvE_clEvENKUlvE0_clEvEUlaaE_EESt5arrayIPcLm2EELi4E23TrivialOffsetCalculatorILi1EjESD_NS0_6memory15LoadWithoutCastENSE_16StoreWithoutCastEEEviT_T0_T2_T3_T4_T5_ --------------------------
	.section	.text._ZN2at6native27unrolled_elementwise_kernelINS0_13AUnaryFunctorIaaaZZZNS0_21remainder_kernel_cudaERNS_18TensorIteratorBaseEENKUlvE_clEvENKUlvE0_clEvEUlaaE_EESt5arrayIPcLm2EELi4E23TrivialOffsetCalculatorILi1EjESD_NS0_6memory15LoadWithoutCastENSE_16StoreWithoutCastEEEviT_T0_T2_T3_T4_T5_,"ax",@progbits
	.align	128
        .global         _ZN2at6native27unrolled_elementwise_kernelINS0_13AUnaryFunctorIaaaZZZNS0_21remainder_kernel_cudaERNS_18TensorIteratorBaseEENKUlvE_clEvENKUlvE0_clEvEUlaaE_EESt5arrayIPcLm2EELi4E23TrivialOffsetCalculatorILi1EjESD_NS0_6memory15LoadWithoutCastENSE_16StoreWithoutCastEEEviT_T0_T2_T3_T4_T5_
        .type           _ZN2at6native27unrolled_elementwise_kernelINS0_13AUnaryFunctorIaaaZZZNS0_21remainder_kernel_cudaERNS_18TensorIteratorBaseEENKUlvE_clEvENKUlvE0_clEvEUlaaE_EESt5arrayIPcLm2EELi4E23TrivialOffsetCalculatorILi1EjESD_NS0_6memory15LoadWithoutCastENSE_16StoreWithoutCastEEEviT_T0_T2_T3_T4_T5_,@function
        .size           _ZN2at6native27unrolled_elementwise_kernelINS0_13AUnaryFunctorIaaaZZZNS0_21remainder_kernel_cudaERNS_18TensorIteratorBaseEENKUlvE_clEvENKUlvE0_clEvEUlaaE_EESt5arrayIPcLm2EELi4E23TrivialOffsetCalculatorILi1EjESD_NS0_6memory15LoadWithoutCastENSE_16StoreWithoutCastEEEviT_T0_T2_T3_T4_T5_,(.L_x_54753 - _ZN2at6native27unrolled_elementwise_kernelINS0_13AUnaryFunctorIaaaZZZNS0_21remainder_kernel_cudaERNS_18TensorIteratorBaseEENKUlvE_clEvENKUlvE0_clEvEUlaaE_EESt5arrayIPcLm2EELi4E23TrivialOffsetCalculatorILi1EjESD_NS0_6memory15LoadWithoutCastENSE_16StoreWithoutCastEEEviT_T0_T2_T3_T4_T5_)
        .other          _ZN2at6native27unrolled_elementwise_kernelINS0_13AUnaryFunctorIaaaZZZNS0_21remainder_kernel_cudaERNS_18TensorIteratorBaseEENKUlvE_clEvENKUlvE0_clEvEUlaaE_EESt5arrayIPcLm2EELi4E23TrivialOffsetCalculatorILi1EjESD_NS0_6memory15LoadWithoutCastENSE_16StoreWithoutCastEEEviT_T0_T2_T3_T4_T5_,@"STO_CUDA_ENTRY STV_DEFAULT"
_ZN2at6native27unrolled_elementwise_kernelINS0_13AUnaryFunctorIaaaZZZNS0_21remainder_kernel_cudaERNS_18TensorIteratorBaseEENKUlvE_clEvENKUlvE0_clEvEUlaaE_EESt5arrayIPcLm2EELi4E23TrivialOffsetCalculatorILi1EjESD_NS0_6memory15LoadWithoutCastENSE_16StoreWithoutCastEEEviT_T0_T2_T3_T4_T5_:
.text._ZN2at6native27unrolled_elementwise_kernelINS0_13AUnaryFunctorIaaaZZZNS0_21remainder_kernel_cudaERNS_18TensorIteratorBaseEENKUlvE_clEvENKUlvE0_clEvEUlaaE_EESt5arrayIPcLm2EELi4E23TrivialOffsetCalculatorILi1EjESD_NS0_6memory15LoadWithoutCastENSE_16StoreWithoutCastEEEviT_T0_T2_T3_T4_T5_:
        /* <DEDUP_REMOVED lines=18> */
[----:B------:R-:W-:-:S05]  /*0120*/  @!P3 IMAD.X R13, RZ, RZ, R17, P4 ;  /* 0x000000ffff0db224 */ /* 0x000fca00020e0611 */
[----:B-1----:R0:W5:Y:S01]  /*0130*/  @!P3 LDG.E.U8 R8, desc[UR6][R12.64] ;  /* 0x000000060c08b981 */ /* 0x002162000c1e1100 */
        /* <DEDUP_REMOVED lines=19> */
[----:B------:R-:W1:Y:S01]  /*0270*/  LDCU.U8 UR5, c[0x0][0x385] ;  /* 0x000070a0ff0577ac */ /* 0x000e620008000000 */
[----:B------:R-:W-:Y:S11]  /*0280*/  BSSY.RECONVERGENT B0, `(.L_x_52132) ;  /* 0x000000f000007945 */ /* 0x000ff60003800200 */
[----:B0-----:R-:W-:Y:S05]  /*0290*/  @P0 BRA `(.L_x_52133) ;  /* 0x0000000000340947 */ /* 0x001fea0003800000 */
[----:B-1----:R-:W-:Y:S01]  /*02a0*/  UPRMT UR4, UR5, 0x8880, URZ ;  /* 0x0000888005047896 */ /* 0x002fe200080000ff */
[----:B-----5:R-:W-:Y:S02]  /*02b0*/  PRMT R10, R8, 0x8880, RZ ;  /* 0x00008880080a7816 */ /* 0x020fe400000000ff */
[----:B------:R-:W-:-:S03]  /*02c0*/  MOV R12, 0x2f0 ;  /* 0x000002f0000c7802 */ /* 0x000fc60000000f00 */
[----:B------:R-:W-:-:S07]  /*02d0*/  IMAD.U32 R11, RZ, RZ, UR4 ;  /* 0x00000004ff0b7e24 */ /* 0x000fce000f8e00ff */
[----:B------:R-:W-:Y:S05]  /*02e0*/  CALL.REL.NOINC `($__internal_101_$__cuda_sm20_rem_s16) ;  /* 0x0000000400907944 */ /* 0x000fea0003c00000 */
        /* <DEDUP_REMOVED lines=8> */
.L_x_52133:
[----:B-1----:R-:W-:Y:S05]  /*0370*/  BSYNC.RECONVERGENT B0 ;  /* 0x0000000000007941 */ /* 0x002fea0003800200 */
.L_x_52132:
        /* <DEDUP_REMOVED lines=8> */
[----:B------:R-:W-:Y:S05]  /*0400*/  CALL.REL.NOINC `($__internal_101_$__cuda_sm20_rem_s16) ;  /* 0x0000000400487944 */ /* 0x000fea0003c00000 */
        /* <DEDUP_REMOVED lines=8> */
.L_x_52135:
[----:B------:R-:W-:Y:S05]  /*0490*/  BSYNC.RECONVERGENT B0 ;  /* 0x0000000000007941 */ /* 0x000fea0003800200 */
.L_x_52134:
[----:B-----5:R-:W-:Y:S01]  /*04a0*/  VIADD R9, R3, 0x100 ;  /* 0x0000010003097836 */ /* 0x020fe20000000000 */
[----:B------:R-:W-:Y:S04]  /*04b0*/  BSSY.RECONVERGENT B0, `(.L_x_52136) ;  /* 0x0000010000007945 */ /* 0x000fe80003800200 */
[----:B------:R-:W-:-:S13]  /*04c0*/  ISETP.GE.AND P0, PT, R9, R2, PT ;  /* 0x000000020900720c */ /* 0x000fda0003f06270 */
[----:B------:R-:W-:Y:S05]  /*04d0*/  @P0 BRA `(.L_x_52137) ;  /* 0x0000000000340947 */ /* 0x000fea0003800000 */
[----:B------:R-:W-:Y:S01]  /*04e0*/  UPRMT UR4, UR5, 0x8880, URZ ;  /* 0x0000888005047896 */ /* 0x000fe200080000ff */
[----:B------:R-:W-:Y:S02]  /*04f0*/  PRMT R10, R7, 0x8880, RZ ;  /* 0x00008880070a7816 */ /* 0x000fe400000000ff */
        /* <DEDUP_REMOVED lines=11> */
.L_x_52137:
[----:B------:R-:W-:Y:S05]  /*05b0*/  BSYNC.RECONVERGENT B0 ;  /* 0x0000000000007941 */ /* 0x000fea0003800200 */
.L_x_52136:
[----:B------:R-:W-:Y:S01]  /*05c0*/  VIADD R9, R3, 0x180 ;  /* 0x0000018003097836 */ /* 0x000fe20000000000 */
        /* <DEDUP_REMOVED lines=16> */
.L_x_52139:
[----:B------:R-:W-:Y:S05]  /*06d0*/  BSYNC.RECONVERGENT B0 ;  /* 0x0000000000007941 */ /* 0x000fea0003800200 */
.L_x_52138:
        /* <DEDUP_REMOVED lines=19> */
.L_x_52142:
[----:B------:R-:W-:Y:S05]  /*0810*/  BSYNC.RELIABLE B1 ;  /* 0x0000000000017941 */ /* 0x000fea0003800100 */
.L_x_52141:
[----:B------:R-:W-:-:S13]  /*0820*/  ISETP.GE.AND P0, PT, R3, R2, PT ;  /* 0x000000020300720c */ /* 0x000fda0003f06270 */
[----:B------:R-:W1:Y:S01]  /*0830*/  @!P0 LDC.64 R10, c[0x0][0x388] ;  /* 0x0000e200ff0a8b82 */ /* 0x000e620000000a00 */
[----:B0-----:R-:W-:Y:S02]  /*0840*/  @!P0 IMAD R5, R0, 0x200, R3 ;  /* 0x0000020000058824 */ /* 0x001fe400078e0203 */
[----:B------:R-:W-:-:S03]  /*0850*/  @!P0 VIADD R3, R3, 0x80 ;  /* 0x0000008003038836 */ /* 0x000fc60000000000 */
[----:B-1----:R-:W-:-:S05]  /*0860*/  @!P0 IADD3 R4, P1, PT, R5, R10, RZ ;  /* 0x0000000a05048210 */ /* 0x002fca0007f3e0ff */
[----:B------:R-:W-:-:S05]  /*0870*/  @!P0 IMAD.X R5, RZ, RZ, R11, P1 ;  /* 0x000000ffff058224 */ /* 0x000fca00008e060b */
[----:B------:R1:W-:Y:S03]  /*0880*/  @!P0 STG.E.U8 desc[UR6][R4.64], R7 ;  /* 0x0000000704008986 */ /* 0x0003e6000c101106 */
.L_x_52143:
[----:B------:R-:W-:Y:S05]  /*0890*/  BSYNC.RECONVERGENT B0 ;  /* 0x0000000000007941 */ /* 0x000fea0003800200 */
.L_x_52140:
        /* <DEDUP_REMOVED lines=9> */
        .weak           $__internal_101_$__cuda_sm20_rem_s16
        .type           $__internal_101_$__cuda_sm20_rem_s16,@function
        .size           $__internal_101_$__cuda_sm20_rem_s16,(.L_x_54753 - $__internal_101_$__cuda_sm20_rem_s16)
$__internal_101_$__cuda_sm20_rem_s16:
        /* <DEDUP_REMOVED lines=26> */
[----:B------:R-:W-:Y:S06]  /*0ad0*/  RET.REL.NODEC R12 `(_ZN2at6native27unrolled_elementwise_kernelINS0_13AUnaryFunctorIaaaZZZNS0_21remainder_kernel_cudaERNS_18TensorIteratorBaseEENKUlvE_clEvENKUlvE0_clEvEUlaaE_EESt5arrayIPcLm2EELi4E23TrivialOffsetCalculatorILi1EjESD_NS0_6memory15LoadWithoutCastENSE_16StoreWithoutCastEEEviT_T0_T2_T3_T4_T5_) ;  /* 0xfffffff40c487950 */ /* 0x000fec0003c3ffff */
.L_x_52144:
        /* <DEDUP_REMOVED lines=10> */
.L_x_54753:


//--------------------- .text._ZN2at6native29vectorized_elementwise_kernelILi2ENS0_13AUnaryFunctorIaaaZZZNS0_21remainder_kernel_cudaERNS_18TensorIteratorBaseEENKUlvE_clEvENKUlvE0_clEvEUlaaE_EESt5arrayIPcLm2EEEEviT0_T1_ --------------------------
	.section	.text._ZN2at6native29vectorized_elementwise_kernelILi2ENS0_13AUnaryFunctorIaaaZZZNS0_21remainder_kernel_cudaERNS_18TensorIteratorBaseEENKUlvE_clEvENKUlvE0_clEvEUlaaE_EESt5arrayIPcLm2EEEEviT0_T1_,"ax",@progbits
	.align	128
        .global         _ZN2at6native29vectorized_elementwise_kernelILi2ENS0_13AUnaryFunctorIaaaZZZNS0_21remainder_kernel_cudaERNS_18TensorIteratorBaseEENKUlvE_clEvENKUlvE0_clEvEUlaaE_EESt5arrayIPcLm2EEEEviT0_T1_
        .type           _ZN2at6native29vectorized_elementwise_kernelILi2ENS0_13AUnaryFunctorIaaaZZZNS0_21remainder_kernel_cudaERNS_18TensorIteratorBaseEENKUlvE_clEvENKUlvE0_clEvEUlaaE_EESt5arrayIPcLm2EEEEviT0_T1_,@function
        .size           _ZN2at6native29vectorized_elementwise_kernelILi2ENS0_13AUnaryFunctorIaaaZZZNS0_21remainder_kernel_cudaERNS_18TensorIteratorBaseEENKUlvE_clEvENKUlvE0_clEvEUlaaE_EESt5arrayIPcLm2EEEEviT0_T1_,(.L_x_54754 - _ZN2at6native29vectorized_elementwise_kernelILi2ENS0_13AUnaryFunctorIaaaZZZNS0_21remainder_kernel_cudaERNS_18TensorIteratorBaseEENKUlvE_clEvENKUlvE0_clEvEUlaaE_EESt5arrayIPcLm2EEEEviT0_T1_)
        .other          _ZN2at6native29vectorized_elementwise_kernelILi2ENS0_13AUnaryFunctorIaaaZZZNS0_21remainder_kernel_cudaERNS_18TensorIteratorBaseEENKUlvE_clEvENKUlvE0_clEvEUlaaE_EESt5arrayIPcLm2EEEEviT0_T1_,@"STO_CUDA_ENTRY STV_DEFAULT"
_ZN2at6native29vectorized_elementwise_kernelILi2ENS0_13AUnaryFunctorIaaaZZZNS0_21remainder_kernel_cudaERNS_18TensorIteratorBaseEENKUlvE_clEvENKUlvE0_clEvEUlaaE_EESt5arrayIPcLm2EEEEviT0_T1_:
.text._ZN2at6native29vectorized_elementwise_kernelILi2ENS0_13AUnaryFunctorIaaaZZZNS0_21remainder_kernel_cudaERNS_18TensorIteratorBaseEENKUlvE_clEvENKUlvE0_clEvEUlaaE_EESt5arrayIPcLm2EEEEviT0_T1_:
        /* <DEDUP_REMOVED lines=43> */
[----:B------:R3:W5:Y:S07]  /*02b0*/  @!P5 LDG.E.U8 R3, desc[UR10][R16.64] ;  /* 0x0000000a1003d981 */ /* 0x00076e000c1e1100 */
        /* <DEDUP_REMOVED lines=9> */
[----:B------:R1:W5:Y:S01]  /*0350*/  @!P4 LDG.E.U8 R23, desc[UR10][R6.64] ;  /* 0x0000000a0617c981 */ /* 0x000362000c1e1100 */
[----:B------:R-:W-:Y:S02]  /*0360*/  PRMT R5, RZ, 0x7610, R5 ;  /* 0x00007610ff057816 */ /* 0x000fe40000000005 */
[----:B---3--:R-:W-:Y:S01]  /*0370*/  @!P2 IADD3 R20, P4, PT, R29, R20, RZ ;  /* 0x000000141d14a210 */ /* 0x008fe20007f9e0ff */
[----:B------:R-:W-:Y:S01]  /*0380*/  @!P3 IMAD.X R13, RZ, RZ, R13, P5 ;  /* 0x000000ffff0db224 */ /* 0x000fe200028e060d */
[----:B------:R-:W-:-:S03]  /*0390*/  PRMT R17, RZ, 0x7610, R17 ;  /* 0x00007610ff117816 */ /* 0x000fc60000000011 */
[----:B------:R-:W-:Y:S01]  /*03a0*/  @!P2 IMAD.X R21, RZ, RZ, R21, P4 ;  /* 0x000000ffff15a224 */ /* 0x000fe200020e0615 */
[----:B------:R2:W5:Y:S01]  /*03b0*/  @!P3 LDG.E.U8 R5, desc[UR10][R12.64] ;  /* 0x0000000a0c05b981 */ /* 0x000562000c1e1100 */
[----:B----4-:R-:W-:Y:S01]  /*03c0*/  @!P1 IADD3 R18, P3, PT, R27, R18, RZ ;  /* 0x000000121b129210 */ /* 0x010fe20007f7e0ff */
[----:B------:R-:W-:Y:S02]  /*03d0*/  @!P6 VIADD R27, R0, UR4 ;  /* 0x00000004001bec36 */ /* 0x000fe40008000000 */
[----:B------:R3:W5:Y:S01]  /*03e0*/  @!P2 LDG.E.U8 R17, desc[UR10][R20.64] ;  /* 0x0000000a1411a981 */ /* 0x000762000c1e1100 */
[----:B-1----:R-:W-:Y:S01]  /*03f0*/  PRMT R7, RZ, 0x7610, R7 ;  /* 0x00007610ff077816 */ /* 0x002fe20000000007 */
[----:B------:R-:W-:Y:S01]  /*0400*/  @!P1 IMAD.X R19, RZ, RZ, R19, P3 ;  /* 0x000000ffff139224 */ /* 0x000fe200018e0613 */
[----:B--2---:R-:W-:-:S04]  /*0410*/  PRMT R13, RZ, 0x7610, R13 ;  /* 0x00007610ff0d7816 */ /* 0x004fc8000000000d */
[----:B------:R3:W5:Y:S01]  /*0420*/  @!P1 LDG.E.U8 R7, desc[UR10][R18.64] ;  /* 0x0000000a12079981 */ /* 0x000762000c1e1100 */
[----:B0-----:R-:W-:-:S05]  /*0430*/  @!P6 IADD3 R10, P2, PT, R27, R10, RZ ;  /* 0x0000000a1b0ae210 */ /* 0x001fca0007f5e0ff */
[----:B------:R-:W-:-:S05]  /*0440*/  @!P6 IMAD.X R11, RZ, RZ, R11, P2 ;  /* 0x000000ffff0be224 */ /* 0x000fca00010e060b */
[----:B------:R3:W5:Y:S01]  /*0450*/  @!P6 LDG.E.U8 R13, desc[UR10][R10.64] ;  /* 0x0000000a0a0de981 */ /* 0x000762000c1e1100 */
[----:B------:R-:W-:Y:S02]  /*0460*/  @!P0 IADD3 R8, P4, PT, R15, R8, RZ ;  /* 0x000000080f088210 */ /* 0x000fe40007f9e0ff */
[----:B------:R-:W-:-:S03]  /*0470*/  PRMT R15, RZ, 0x7610, R15 ;  /* 0x00007610ff0f7816 */ /* 0x000fc6000000000f */
[----:B------:R-:W-:-:S05]  /*0480*/  @!P0 IMAD.X R9, RZ, RZ, R9, P4 ;  /* 0x000000ffff098224 */ /* 0x000fca00020e0609 */
[----:B------:R3:W5:Y:S01]  /*0490*/  @!P0 LDG.E.U8 R15, desc[UR10][R8.64] ;  /* 0x0000000a080f8981 */ /* 0x000762000c1e1100 */
[----:B------:R-:W-:Y:S01]  /*04a0*/  ISETP.GE.U32.AND P0, PT, R14, UR5, PT ;  /* 0x000000050e007c0c */ /* 0x000fe2000bf06070 */
[----:B------:R-:W-:-:S12]  /*04b0*/  BSSY.RECONVERGENT B0, `(.L_x_52146) ;  /* 0x000000f000007945 */ /* 0x000fd80003800200 */
[----:B---3--:R-:W-:Y:S05]  /*04c0*/  @P0 BRA `(.L_x_52147) ;  /* 0x0000000000340947 */ /* 0x008fea0003800000 */
[----:B------:R-:W-:Y:S01]  /*04d0*/  UPRMT UR6, UR7, 0x8880, URZ ;  /* 0x0000888007067896 */ /* 0x000fe200080000ff */
[----:B-----5:R-:W-:Y:S02]  /*04e0*/  PRMT R9, R25, 0x8880, RZ ;  /* 0x0000888019097816 */ /* 0x020fe400000000ff */
[----:B------:R-:W-:-:S03]  /*04f0*/  MOV R0, 0x520 ;  /* 0x0000052000007802 */ /* 0x000fc60000000f00 */
[----:B------:R-:W-:-:S07]  /*0500*/  IMAD.U32 R10, RZ, RZ, UR6 ;  /* 0x00000006ff0a7e24 */ /* 0x000fce000f8e00ff */
[----:B------:R-:W-:Y:S05]  /*0510*/  CALL.REL.NOINC `($__internal_102_$__cuda_sm20_rem_s16) ;  /* 0x00000014005c7944 */ /* 0x000fea0003c00000 */
        /* <DEDUP_REMOVED lines=8> */
.L_x_52147:
[----:B------:R-:W-:Y:S05]  /*05a0*/  BSYNC.RECONVERGENT B0 ;  /* 0x0000000000007941 */ /* 0x000fea0003800200 */
.L_x_52146:
        /* <DEDUP_REMOVED lines=8> */
[----:B------:R-:W-:Y:S05]  /*0630*/  CALL.REL.NOINC `($__internal_102_$__cuda_sm20_rem_s16) ;  /* 0x0000001400147944 */ /* 0x000fea0003c00000 */
        /* <DEDUP_REMOVED lines=8> */
.L_x_52149:
[----:B------:R-:W-:Y:S05]  /*06c0*/  BSYNC.RECONVERGENT B0 ;  /* 0x0000000000007941 */ /* 0x000fea0003800200 */
.L_x_52148:
        /* <DEDUP_REMOVED lines=17> */
.L_x_52151:
[----:B------:R-:W-:Y:S05]  /*07e0*/  BSYNC.RECONVERGENT B0 ;  /* 0x0000000000007941 */ /* 0x000fea0003800200 */
.L_x_52150:
        /* <DEDUP_REMOVED lines=17> */
.L_x_52153:
[----:B------:R-:W-:Y:S05]  /*0900*/  BSYNC.RECONVERGENT B0 ;  /* 0x0000000000007941 */ /* 0x000fea0003800200 */
.L_x_52152:
        /* <DEDUP_REMOVED lines=17> */
.L_x_52155:
[----:B------:R-:W-:Y:S05]  /*0a20*/  BSYNC.RECONVERGENT B0 ;  /* 0x0000000000007941 */ /* 0x000fea0003800200 */
.L_x_52154:
        /* <DEDUP_REMOVED lines=17> */
.L_x_52157:
[----:B------:R-:W-:Y:S05]  /*0b40*/  BSYNC.RECONVERGENT B0 ;  /* 0x0000000000007941 */ /* 0x000fea0003800200 */
.L_x_52156:
        /* <DEDUP_REMOVED lines=17> */
.L_x_52159:
[----:B------:R-:W-:Y:S05]  /*0c60*/  BSYNC.RECONVERGENT B0 ;  /* 0x0000000000007941 */ /* 0x000fea0003800200 */
.L_x_52158:
        /* <DEDUP_REMOVED lines=17> */
.L_x_52161:
[----:B------:R-:W-:Y:S05]  /*0d80*/  BSYNC.RECONVERGENT B0 ;  /* 0x0000000000007941 */ /* 0x000fea0003800200 */
.L_x_52160:
        /* <DEDUP_REMOVED lines=17> */
[----:B-----5:R0:W-:Y:S03]  /*0ea0*/  STG.E.U8 desc[UR10][R10.64], R3 ;  /* 0x000000030a007986 */ /* 0x0201e6000c10110a */
.L_x_52164:
[----:B------:R-:W-:-:S13]  /*0eb0*/  ISETP.GE.U32.AND P0, PT, R14, UR5, PT ;  /* 0x000000050e007c0c */ /* 0x000fda000bf06070 */
[----:B------:R-:W-:Y:S05]  /*0ec0*/  @P0 BRA `(.L_x_52166) ;  /* 0x0000000000380947 */ /* 0x000fea0003800000 */
[----:B------:R-:W1:Y:S01]  /*0ed0*/  LDCU.64 UR6, c[0x0][0x388] ;  /* 0x00007100ff0677ac */ /* 0x000e620008000a00 */
[C---:B------:R-:W-:Y:S02]  /*0ee0*/  VIADD R2, R14.reuse, UR4 ;  /* 0x000000040e027c36 */ /* 0x040fe40008000000 */
[----:B------:R-:W-:-:S03]  /*0ef0*/  VIADD R14, R14, 0x80 ;  /* 0x000000800e0e7836 */ /* 0x000fc60000000000 */
[----:B-1----:R-:W-:-:S05]  /*0f00*/  IADD3 R2, P0, PT, R2, UR6, RZ ;  /* 0x0000000602027c10 */ /* 0x002fca000ff1e0ff */
[----:B0----5:R-:W-:-:S05]  /*0f10*/  IMAD.X R3, RZ, RZ, UR7, P0 ;  /* 0x00000007ff037e24 */ /* 0x021fca00080e06ff */
[----:B------:R1:W-:Y:S03]  /*0f20*/  STG.E.U8 desc[UR10][R2.64], R4 ;  /* 0x0000000402007986 */ /* 0x0003e6000c10110a */
.L_x_52165:
[----:B------:R-:W-:-:S13]  /*0f30*/  ISETP.GE.U32.AND P0, PT, R14, UR5, PT ;  /* 0x000000050e007c0c */ /* 0x000fda000bf06070 */
[----:B------:R-:W-:Y:S05]  /*0f40*/  @P0 BRA `(.L_x_52167) ;  /* 0x0000000000380947 */ /* 0x000fea0003800000 */
[----:B------:R-:W2:Y:S01]  /*0f50*/  LDCU.64 UR6, c[0x0][0x388] ;  /* 0x00007100ff0677ac */ /* 0x000ea20008000a00 */
[C---:B-1----:R-:W-:Y:S02]  /*0f60*/  VIADD R2, R14.reuse, UR4 ;  /* 0x000000040e027c36 */ /* 0x042fe40008000000 */
[----:B------:R-:W-:-:S03]  /*0f70*/  VIADD R14, R14, 0x80 ;  /* 0x000000800e0e7836 */ /* 0x000fc60000000000 */
[----:B--2---:R-:W-:-:S05]  /*0f80*/  IADD3 R2, P0, PT, R2, UR6, RZ ;  /* 0x0000000602027c10 */ /* 0x004fca000ff1e0ff */
[----:B-----5:R-:W-:-:S05]  /*0f90*/  IMAD.X R3, RZ, RZ, UR7, P0 ;  /* 0x00000007ff037e24 */ /* 0x020fca00080e06ff */
[----:B------:R1:W-:Y:S03]  /*0fa0*/  STG.E.U8 desc[UR10][R2.64], R5 ;  /* 0x0000000502007986 */ /* 0x0003e6000c10110a */
.L_x_52166:
[----:B------:R-:W-:-:S13]  /*0fb0*/  ISETP.GE.U32.AND P0, PT, R14, UR5, PT ;  /* 0x000000050e007c0c */ /* 0x000fda000bf06070 */
[----:B------:R-:W-:Y:S05]  /*0fc0*/  @P0 BRA `(.L_x_52168) ;  /* 0x00000000003c0947 */ /* 0x000fea0003800000 */
[----:B------:R-:W2:Y:S01]  /*0fd0*/  LDCU.64 UR6, c[0x0][0x388] ;  /* 0x00007100ff0677ac */ /* 0x000ea20008000a00 */
[C---:B-1----:R-:W-:Y:S02]  /*0fe0*/  VIADD R2, R14.reuse, UR4 ;  /* 0x000000040e027c36 */ /* 0x042fe40008000000 */
[----:B------:R-:W-:-:S03]  /*0ff0*/  VIADD R14, R14, 0x80 ;  /* 0x000000800e0e7836 */ /* 0x000fc60000000000 */
[----:B--2---:R-:W-:-:S05]  /*1000*/  IADD3 R2, P0, PT, R2, UR6, RZ ;  /* 0x0000000602027c10 */ /* 0x004fca000ff1e0ff */
[----:B0----5:R-:W-:-:S05]  /*1010*/  IMAD.X R3, RZ, RZ, UR7, P0 ;  /* 0x00000007ff037e24 */ /* 0x021fca00080e06ff */
[----:B------:R2:W-:Y:S03]  /*1020*/  STG.E.U8 desc[UR10][R2.64], R6 ;  /* 0x0000000602007986 */ /* 0x0005e6000c10110a */
.L_x_52167:
[----:B------:R-:W-:-:S13]  /*1030*/  ISETP.GE.U32.AND P0, PT, R14, UR5, PT ;  /* 0x000000050e007c0c */ /* 0x000fda000bf06070 */
[----:B------:R-:W-:Y:S05]  /*1040*/  @P0 BREAK.RELIABLE B1 ;  /* 0x0000000000010942 */ /* 0x000fea0003800100 */
[----:B------:R-:W-:Y:S05]  /*1050*/  @P0 BRA `(.L_x_52169) ;  /* 0x0000000000380947 */ /* 0x000fea0003800000 */
[----:B------:R-:W3:Y:S01]  /*1060*/  LDCU.64 UR6, c[0x0][0x388] ;  /* 0x00007100ff0677ac */ /* 0x000ee20008000a00 */
[C---:B-12---:R-:W-:Y:S02]  /*1070*/  VIADD R2, R14.reuse, UR4 ;  /* 0x000000040e027c36 */ /* 0x046fe40008000000 */
[----:B------:R-:W-:-:S03]  /*1080*/  VIADD R14, R14, 0x80 ;  /* 0x000000800e0e7836 */ /* 0x000fc60000000000 */
[----:B---3--:R-:W-:-:S05]  /*1090*/  IADD3 R2, P0, PT, R2, UR6, RZ ;  /* 0x0000000602027c10 */ /* 0x008fca000ff1e0ff */
[----:B-----5:R-:W-:-:S05]  /*10a0*/  IMAD.X R3, RZ, RZ, UR7, P0 ;  /* 0x00000007ff037e24 */ /* 0x020fca00080e06ff */
[----:B------:R2:W-:Y:S03]  /*10b0*/  STG.E.U8 desc[UR10][R2.64], R7 ;  /* 0x0000000702007986 */ /* 0x0005e6000c10110a */
.L_x_52168:
[----:B------:R-:W-:Y:S05]  /*10c0*/  BSYNC.RELIABLE B1 ;  /* 0x0000000000017941 */ /* 0x000fea0003800100 */
.L_x_52163:
[----:B------:R-:W-:-:S13]  /*10d0*/  ISETP.GE.U32.AND P0, PT, R14, UR5, PT ;  /* 0x000000050e007c0c */ /* 0x000fda000bf06070 */
[----:B-1---5:R-:W1:Y:S01]  /*10e0*/  @!P0 LDC.64 R4, c[0x0][0x388] ;  /* 0x0000e200ff048b82 */ /* 0x022e620000000a00 */
[C---:B0-2---:R-:W-:Y:S02]  /*10f0*/  @!P0 VIADD R3, R14.reuse, UR4 ;  /* 0x000000040e038c36 */ /* 0x045fe40008000000 */
[----:B------:R-:W-:-:S03]  /*1100*/  @!P0 VIADD R14, R14, 0x80 ;  /* 0x000000800e0e8836 */ /* 0x000fc60000000000 */
[----:B-1----:R-:W-:-:S05]  /*1110*/  @!P0 IADD3 R2, P1, PT, R3, R4, RZ ;  /* 0x0000000403028210 */ /* 0x002fca0007f3e0ff */
[----:B------:R-:W-:-:S05]  /*1120*/  @!P0 IMAD.X R3, RZ, RZ, R5, P1 ;  /* 0x000000ffff038224 */ /* 0x000fca00008e0605 */
[----:B------:R3:W-:Y:S03]  /*1130*/  @!P0 STG.E.U8 desc[UR10][R2.64], R8 ;  /* 0x0000000802008986 */ /* 0x0007e6000c10110a */
.L_x_52169:
[----:B------:R-:W-:Y:S05]  /*1140*/  BSYNC.RECONVERGENT B0 ;  /* 0x0000000000007941 */ /* 0x000fea0003800200 */
.L_x_52162:
[----:B------:R-:W-:Y:S05]  /*1150*/  WARPSYNC.ALL ;  /* 0x0000000000007948 */ /* 0x000fea0003800000 */
[----:B------:R-:W-:-:S13]  /*1160*/  ISETP.GE.U32.AND P0, PT, R14, UR5, PT ;  /* 0x000000050e007c0c */ /* 0x000fda000bf06070 */
[----:B------:R-:W-:Y:S05]  /*1170*/  @P0 EXIT ;  /* 0x000000000000094d */ /* 0x000fea0003800000 */
[----:B------:R-:W4:Y:S01]  /*1180*/  LDCU.64 UR6, c[0x0][0x388] ;  /* 0x00007100ff0677ac */ /* 0x000f220008000a00 */
[----:B-123--:R-:W-:-:S05]  /*1190*/  VIADD R2, R14, UR4 ;  /* 0x000000040e027c36 */ /* 0x00efca0008000000 */
[----:B----4-:R-:W-:-:S05]  /*11a0*/  IADD3 R2, P0, PT, R2, UR6, RZ ;  /* 0x0000000602027c10 */ /* 0x010fca000ff1e0ff */
[----:B-----5:R-:W-:-:S05]  /*11b0*/  IMAD.X R3, RZ, RZ, UR7, P0 ;  /* 0x00000007ff037e24 */ /* 0x020fca00080e06ff */
[----:B------:R-:W-:Y:S01]  /*11c0*/  STG.E.U8 desc[UR10][R2.64], R18 ;  /* 0x0000001202007986 */ /* 0x000fe2000c10110a */
[----:B------:R-:W-:Y:S05]  /*11d0*/  EXIT ;  /* 0x000000000000794d */ /* 0x000fea0003800000 */
.L_x_52145:
        /* <DEDUP_REMOVED lines=10> */
[----:B------:R0:W5:Y:S01]  /*1280*/  LDG.E.U16 R4, desc[UR10][R8.64+0x300] ;  /* 0x0003000a08047981 */ /* 0x000162000c1e1500 */
[----:B------:R-:W-:-:S06]  /*1290*/  UPRMT UR5, UR7, 0x8880, URZ ;  /* 0x0000888007057896 */ /* 0x000fcc00080000ff */
[----:B------:R-:W-:Y:S01]  /*12a0*/  IMAD.U32 R10, RZ, RZ, UR5 ;  /* 0x00000005ff0a7e24 */ /* 0x000fe2000f8e00ff */
[C---:B--2---:R-:W-:Y:S02]  /*12b0*/  PRMT R0, R16.reuse, 0x8880, RZ ;  /* 0x0000888010007816 */ /* 0x044fe400000000ff */
[C---:B------:R-:W-:Y:S02]  /*12c0*/  PRMT R17, R16.reuse, 0x7770, RZ ;  /* 0x0000777010117816 */ /* 0x040fe400000000ff */
[----:B------:R-:W-:Y:S01]  /*12d0*/  PRMT R15, R16, 0x7771, RZ ;  /* 0x00007771100f7816 */ /* 0x000fe200000000ff */
[----:B0-----:R-:W-:Y:S01]  /*12e0*/  IMAD.MOV.U32 R9, RZ, RZ, R0 ;  /* 0x000000ffff097224 */ /* 0x001fe200078e0000 */
[C---:B---3--:R-:W-:Y:S02]  /*12f0*/  PRMT R14, R13.reuse, 0x7770, RZ ;  /* 0x000077700d0e7816 */ /* 0x048fe400000000ff */
[----:B------:R-:W-:Y:S02]  /*1300*/  PRMT R12, R13, 0x7771, RZ ;  /* 0x000077710d0c7816 */ /* 0x000fe400000000ff */
[----:B----4-:R-:W-:-:S02]  /*1310*/  PRMT R5, R3, 0x7770, RZ ;  /* 0x0000777003057816 */ /* 0x010fc400000000ff */
[----:B------:R-:W-:Y:S02]  /*1320*/  PRMT R6, R3, 0x7771, RZ ;  /* 0x0000777103067816 */ /* 0x000fe400000000ff */
[C---:B-----5:R-:W-:Y:S02]  /*1330*/  PRMT R7, R4.reuse, 0x7770, RZ ;  /* 0x0000777004077816 */ /* 0x060fe400000000ff */
[----:B------:R-:W-:Y:S02]  /*1340*/  PRMT R8, R4, 0x7771, RZ ;  /* 0x0000777104087816 */ /* 0x000fe400000000ff */
[----:B------:R-:W-:-:S07]  /*1350*/  MOV R0, 0x1370 ;  /* 0x0000137000007802 */ /* 0x000fce0000000f00 */
[----:B------:R-:W-:Y:S05]  /*1360*/  CALL.REL.NOINC `($__internal_102_$__cuda_sm20_rem_s16) ;  /* 0x0000000400c87944 */ /* 0x000fea0003c00000 */
[----:B------:R-:W-:Y:S01]  /*1370*/  LOP3.LUT R0, R17, R18, RZ, 0x3c, !PT ;  /* 0x0000001211007212 */ /* 0x000fe200078e3cff */
[----:B------:R-:W-:Y:S01]  /*1380*/  UPRMT UR5, UR7, 0x8880, URZ ;  /* 0x0000888007057896 */ /* 0x000fe200080000ff */
[----:B------:R-:W-:Y:S02]  /*1390*/  PRMT R9, R18, 0x9910, RZ ;  /* 0x0000991012097816 */ /* 0x000fe400000000ff */
[----:B------:R-:W-:Y:S02]  /*13a0*/  PRMT R0, R0, 0x8880, RZ ;  /* 0x0000888000007816 */ /* 0x000fe400000000ff */
[----:B------:R-:W-:Y:S01]  /*13b0*/  ISETP.NE.AND P1, PT, R9, RZ, PT ;  /* 0x000000ff0900720c */ /* 0x000fe20003f25270 */
[----:B------:R-:W-:Y:S01]  /*13c0*/  IMAD.U32 R10, RZ, RZ, UR5 ;  /* 0x00000005ff0a7e24 */ /* 0x000fe2000f8e00ff */
[----:B------:R-:W-:Y:S02]  /*13d0*/  ISETP.GT.AND P0, PT, R0, -0x1, PT ;  /* 0xffffffff0000780c */ /* 0x000fe40003f04270 */
[----:B------:R-:W-:-:S02]  /*13e0*/  PRMT R9, R16, 0x9991, RZ ;  /* 0x0000999110097816 */ /* 0x000fc400000000ff */
[----:B------:R-:W-:Y:S02]  /*13f0*/  SEL R17, R17, RZ, !P0 ;  /* 0x000000ff11117207 */ /* 0x000fe40004000000 */
[----:B------:R-:W-:Y:S02]  /*1400*/  MOV R0, 0x1440 ;  /* 0x0000144000007802 */ /* 0x000fe40000000f00 */
[----:B------:R-:W-:-:S05]  /*1410*/  SEL R17, R17, RZ, P1 ;  /* 0x000000ff11117207 */ /* 0x000fca0000800000 */
[----:B------:R-:W-:-:S07]  /*1420*/  IMAD.IADD R16, R17, 0x1, R18 ;  /* 0x0000000111107824 */ /* 0x000fce00078e0212 */
        /* <DEDUP_REMOVED lines=102> */
        .weak           $__internal_102_$__cuda_sm20_rem_s16
        .type           $__internal_102_$__cuda_sm20_rem_s16,@function
        .size           $__internal_102_$__cuda_sm20_rem_s16,(.L_x_54754 - $__internal_102_$__cuda_sm20_rem_s16)
$__internal_102_$__cuda_sm20_rem_s16:
        /* <DEDUP_REMOVED lines=22> */
[----:B------:R-:W-:Y:S02]  /*1bf0*/  IMAD R18, R18, R20, R11 ;  /* 0x0000001412127224 */ /* 0x000fe400078e020b */
[----:B------:R-:W-:-:S03]  /*1c00*/  IMAD.MOV.U32 R11, RZ, RZ, 0x0 ;  /* 0x00000000ff0b7424 */ /* 0x000fc600078e00ff */
[----:B------:R-:W-:-:S05]  /*1c10*/  LOP3.LUT R9, R9, R18, RZ, 0x3c, !PT ;  /* 0x0000001209097212 */ /* 0x000fca00078e3cff */
[----:B------:R-:W-:Y:S02]  /*1c20*/  IMAD.IADD R18, R10, 0x1, R9 ;  /* 0x000000010a127824 */ /* 0x000fe400078e0209 */
[----:B------:R-:W-:Y:S02]  /*1c30*/  IMAD.MOV.U32 R10, RZ, RZ, R0 ;  /* 0x000000ffff0a7224 */ /* 0x000fe400078e0000 */
[----:B------:R-:W-:Y:S02]  /*1c40*/  @!P0 IMAD.MOV.U32 R18, RZ, RZ, -0x1 ;  /* 0xffffffffff128424 */ /* 0x000fe400078e00ff */
[----:B------:R-:W-:Y:S05]  /*1c50*/  RET.REL.NODEC R10 `(_ZN2at6native29vectorized_elementwise_kernelILi2ENS0_13AUnaryFunctorIaaaZZZNS0_21remainder_kernel_cudaERNS_18TensorIteratorBaseEENKUlvE_clEvENKUlvE0_clEvEUlaaE_EESt5arrayIPcLm2EEEEviT0_T1_) ;  /* 0xffffffe00ae87950 */ /* 0x000fea0003c3ffff */
.L_x_52170:
        /* <DEDUP_REMOVED lines=10> */
.L_x_54754:


//--------------------- .text._ZN2at6native29vectorized_elementwise_kernelILi4ENS0_13AUnaryFunctorIaaaZZZNS0_21remainder_kernel_cudaERNS_18TensorIteratorBaseEENKUlvE_clEvENKUlvE0_clEvEUlaaE_EESt5arrayIPcLm2EEEEviT0_T1_ --------------------------
	.section	.text._ZN2at6native29vectorized_elementwise_kernelILi4ENS0_13AUnaryFunctorIaaaZZZNS0_21remainder_kernel_cudaERNS_18TensorIteratorBaseEENKUlvE_clEvENKUlvE0_clEvEUlaaE_EESt5arrayIPcLm2EEEEviT0_T1_,"ax",@progbits
	.align	128
        .global         _ZN2at6native29vectorized_elementwise_kernelILi4ENS0_13AUnaryFunctorIaaaZZZNS0_21remainder_kernel_cudaERNS_18TensorIteratorBaseEENKUlvE_clEvENKUlvE0_clEvEUlaaE_EESt5arrayIPcLm2EEEEviT0_T1_
        .type           _ZN2at6native29vectorized_elementwise_kernelILi4ENS0_13AUnaryFunctorIaaaZZZNS0_21remainder_kernel_cudaERNS_18TensorIteratorBaseEENKUlvE_clEvENKUlvE0_clEvEUlaaE_EESt5arrayIPcLm2EEEEviT0_T1_,@function
        .size           _ZN2at6native29vectorized_elementwise_kernelILi4ENS0_13AUnaryFunctorIaaaZZZNS0_21remainder_kernel_cudaERNS_18TensorIteratorBaseEENKUlvE_clEvENKUlvE0_clEvEUlaaE_EESt5arrayIPcLm2EEEEviT0_T1_,(.L_x_54755 - _ZN2at6native29vectorized_elementwise_kernelILi4ENS0_13AUnaryFunctorIaaaZZZNS0_21remainder_kernel_cudaERNS_18TensorIteratorBaseEENKUlvE_clEvENKUlvE0_clEvEUlaaE_EESt5arrayIPcLm2EEEEviT0_T1_)
        .other          _ZN2at6native29vectorized_elementwise_kernelILi4ENS0_13AUnaryFunctorIaaaZZZNS0_21remainder_kernel_cudaERNS_18TensorIteratorBaseEENKUlvE_clEvENKUlvE0_clEvEUlaaE_EESt5arrayIPcLm2EEEEviT0_T1_,@"STO_CUDA_ENTRY STV_DEFAULT"
_ZN2at6native29vectorized_elementwise_kernelILi4ENS0_13AUnaryFunctorIaaaZZZNS0_21remainder_kernel_cudaERNS_18TensorIteratorBaseEENKUlvE_clEvENKUlvE0_clEvEUlaaE_EESt5arrayIPcLm2EEEEviT0_T1_:
.text._ZN2at6native29vectorized_elementwise_kernelILi4ENS0_13AUnaryFunctorIaaaZZZNS0_21remainder_kernel_cudaERNS_18TensorIteratorBaseEENKUlvE_clEvENKUlvE0_clEvEUlaaE_EESt5arrayIPcLm2EEEEviT0_T1_:
        /* <DEDUP_REMOVED lines=54> */
[----:B------:R1:W5:Y:S01]  /*0360*/  @!P4 LDG.E.U8 R12, desc[UR10][R10.64] ;  /* 0x0000000a0a0cc981 */ /* 0x000362000c1e1100 */
[----:B---3--:R-:W-:-:S03]  /*0370*/  @!P2 IADD3 R18, P4, PT, R13, R18, RZ ;  /* 0x000000120d12a210 */ /* 0x008fc60007f9e0ff */
[----:B------:R-:W-:Y:S01]  /*0380*/  @!P3 IMAD.X R21, RZ, RZ, R21, P5 ;  /* 0x000000ffff15b224 */ /* 0x000fe200028e0615 */
[----:B------:R-:W-:Y:S01]  /*0390*/  PRMT R13, RZ, 0x7610, R13 ;  /* 0x00007610ff0d7816 */ /* 0x000fe2000000000d */
[----:B------:R-:W-:-:S03]  /*03a0*/  @!P2 IMAD.X R19, RZ, RZ, R19, P4 ;  /* 0x000000ffff13a224 */ /* 0x000fc600020e0613 */
[----:B------:R2:W5:Y:S01]  /*03b0*/  @!P3 LDG.E.U8 R14, desc[UR10][R20.64] ;  /* 0x0000000a140eb981 */ /* 0x000562000c1e1100 */
[----:B----4-:R-:W-:Y:S01]  /*03c0*/  @!P1 IADD3 R16, P3, PT, R23, R16, RZ ;  /* 0x0000001017109210 */ /* 0x010fe20007f7e0ff */
[----:B------:R-:W-:Y:S02]  /*03d0*/  @!P6 VIADD R23, R2, UR4 ;  /* 0x000000040217ec36 */ /* 0x000fe40008000000 */
[----:B------:R2:W5:Y:S01]  /*03e0*/  @!P2 LDG.E.U8 R13, desc[UR10][R18.64] ;  /* 0x0000000a120da981 */ /* 0x000562000c1e1100 */
[----:B-1----:R-:W-:Y:S01]  /*03f0*/  PRMT R11, RZ, 0x7610, R11 ;  /* 0x00007610ff0b7816 */ /* 0x002fe2000000000b */
[----:B------:R-:W-:Y:S01]  /*0400*/  @!P1 IMAD.X R17, RZ, RZ, R17, P3 ;  /* 0x000000ffff119224 */ /* 0x000fe200018e0611 */
[----:B------:R-:W-:-:S04]  /*0410*/  PRMT R2, RZ, 0x7610, R2 ;  /* 0x00007610ff027816 */ /* 0x000fc80000000002 */
        /* <DEDUP_REMOVED lines=10> */
[----:B--2---:R-:W-:Y:S05]  /*04c0*/  @P0 BRA `(.L_x_52173) ;  /* 0x0000000000340947 */ /* 0x004fea0003800000 */
[----:B------:R-:W-:Y:S01]  /*04d0*/  UPRMT UR6, UR7, 0x8880, URZ ;  /* 0x0000888007067896 */ /* 0x000fe200080000ff */
[----:B-----5:R-:W-:Y:S02]  /*04e0*/  PRMT R6, R3, 0x8880, RZ ;  /* 0x0000888003067816 */ /* 0x020fe400000000ff */
[----:B------:R-:W-:-:S03]  /*04f0*/  MOV R4, 0x520 ;  /* 0x0000052000047802 */ /* 0x000fc60000000f00 */
[----:B------:R-:W-:-:S07]  /*0500*/  IMAD.U32 R7, RZ, RZ, UR6 ;  /* 0x00000006ff077e24 */ /* 0x000fce000f8e00ff */
[----:B------:R-:W-:Y:S05]  /*0510*/  CALL.REL.NOINC `($__internal_103_$__cuda_sm20_rem_s16) ;  /* 0x0000001400887944 */ /* 0x000fea0003c00000 */
        /* <DEDUP_REMOVED lines=8> */
.L_x_52173:
[----:B------:R-:W-:Y:S05]  /*05a0*/  BSYNC.RECONVERGENT B0 ;  /* 0x0000000000007941 */ /* 0x000fea0003800200 */
.L_x_52172:
        /* <DEDUP_REMOVED lines=8> */
[----:B------:R-:W-:Y:S05]  /*0630*/  CALL.REL.NOINC `($__internal_103_$__cuda_sm20_rem_s16) ;  /* 0x0000001400407944 */ /* 0x000fea0003c00000 */
        /* <DEDUP_REMOVED lines=8> */
.L_x_52175:
[----:B------:R-:W-:Y:S05]  /*06c0*/  BSYNC.RECONVERGENT B0 ;  /* 0x0000000000007941 */ /* 0x000fea0003800200 */
.L_x_52174:
        /* <DEDUP_REMOVED lines=17> */
.L_x_52177:
[----:B------:R-:W-:Y:S05]  /*07e0*/  BSYNC.RECONVERGENT B0 ;  /* 0x0000000000007941 */ /* 0x000fea0003800200 */
.L_x_52176:
        /* <DEDUP_REMOVED lines=17> */
.L_x_52179:
[----:B------:R-:W-:Y:S05]  /*0900*/  BSYNC.RECONVERGENT B0 ;  /* 0x0000000000007941 */ /* 0x000fea0003800200 */
.L_x_52178:
        /* <DEDUP_REMOVED lines=17> */
.L_x_52181:
[----:B------:R-:W-:Y:S05]  /*0a20*/  BSYNC.RECONVERGENT B0 ;  /* 0x0000000000007941 */ /* 0x000fea0003800200 */
.L_x_52180:
        /* <DEDUP_REMOVED lines=17> */
.L_x_52183:
[----:B------:R-:W-:Y:S05]  /*0b40*/  BSYNC.RECONVERGENT B0 ;  /* 0x0000000000007941 */ /* 0x000fea0003800200 */
.L_x_52182:
        /* <DEDUP_REMOVED lines=17> */
.L_x_52185:
[----:B------:R-:W-:Y:S05]  /*0c60*/  BSYNC.RECONVERGENT B0 ;  /* 0x0000000000007941 */ /* 0x000fea0003800200 */
.L_x_52184:
        /* <DEDUP_REMOVED lines=17> */
.L_x_52187:
[----:B------:R-:W-:Y:S05]  /*0d80*/  BSYNC.RECONVERGENT B0 ;  /* 0x0000000000007941 */ /* 0x000fea0003800200 */
.L_x_52186:
        /* <DEDUP_REMOVED lines=18> */
.L_x_52190:
        /* <DEDUP_REMOVED lines=8> */
.L_x_52191:
        /* <DEDUP_REMOVED lines=8> */
.L_x_52192:
        /* <DEDUP_REMOVED lines=8> */
.L_x_52193:
        /* <DEDUP_REMOVED lines=9> */
.L_x_52194:
[----:B------:R-:W-:Y:S05]  /*10c0*/  BSYNC.RELIABLE B1 ;  /* 0x0000000000017941 */ /* 0x000fea0003800100 */
.L_x_52189:
[----:B------:R-:W-:-:S13]  /*10d0*/  ISETP.GE.U32.AND P0, PT, R0, UR5, PT ;  /* 0x0000000500007c0c */ /* 0x000fda000bf06070 */
[----:B------:R-:W3:Y:S01]  /*10e0*/  @!P0 LDC.64 R4, c[0x0][0x388] ;  /* 0x0000e200ff048b82 */ /* 0x000ee20000000a00 */
[C---:B012--5:R-:W-:Y:S02]  /*10f0*/  @!P0 VIADD R3, R0.reuse, UR4 ;  /* 0x0000000400038c36 */ /* 0x067fe40008000000 */
[----:B------:R-:W-:-:S03]  /*1100*/  @!P0 VIADD R0, R0, 0x80 ;  /* 0x0000008000008836 */ /* 0x000fc60000000000 */
[----:B---3--:R-:W-:-:S05]  /*1110*/  @!P0 IADD3 R2, P1, PT, R3, R4, RZ ;  /* 0x0000000403028210 */ /* 0x008fca0007f3e0ff */
[----:B------:R-:W-:-:S05]  /*1120*/  @!P0 IMAD.X R3, RZ, RZ, R5, P1 ;  /* 0x000000ffff038224 */ /* 0x000fca00008e0605 */
[----:B------:R3:W-:Y:S03]  /*1130*/  @!P0 STG.E.U8 desc[UR10][R2.64], R8 ;  /* 0x0000000802008986 */ /* 0x0007e6000c10110a */
.L_x_52195:
[----:B------:R-:W-:Y:S05]  /*1140*/  BSYNC.RECONVERGENT B0 ;  /* 0x0000000000007941 */ /* 0x000fea0003800200 */
.L_x_52188:
        /* <DEDUP_REMOVED lines=9> */
.L_x_52171:
        /* <DEDUP_REMOVED lines=12> */
[C---:B--2---:R-:W-:Y:S02]  /*12a0*/  PRMT R3, R9.reuse, 0x7770, RZ ;  /* 0x0000777009037816 */ /* 0x044fe400000000ff */
[----:B0-----:R-:W-:-:S07]  /*12b0*/  SGXT R6, R9, 0x8 ;  /* 0x000000080906781a */ /* 0x001fce0000000200 */
[----:B-----5:R-:W-:Y:S05]  /*12c0*/  CALL.REL.NOINC `($__internal_103_$__cuda_sm20_rem_s16) ;  /* 0x00000008001c7944 */ /* 0x020fea0003c00000 */
[----:B------:R-:W-:Y:S01]  /*12d0*/  LOP3.LUT R2, R3, R10, RZ, 0x3c, !PT ;  /* 0x0000000a03027212 */ /* 0x000fe200078e3cff */
[----:B------:R-:W-:Y:S01]  /*12e0*/  UPRMT UR5, UR7, 0x8880, URZ ;  /* 0x0000888007057896 */ /* 0x000fe200080000ff */
[----:B------:R-:W-:Y:S02]  /*12f0*/  PRMT R4, R10, 0x9910, RZ ;  /* 0x000099100a047816 */ /* 0x000fe400000000ff */
[----:B------:R-:W-:Y:S02]  /*1300*/  PRMT R2, R2, 0x8880, RZ ;  /* 0x0000888002027816 */ /* 0x000fe400000000ff */
[----:B------:R-:W-:Y:S01]  /*1310*/  ISETP.NE.AND P1, PT, R4, RZ, PT ;  /* 0x000000ff0400720c */ /* 0x000fe20003f25270 */
[----:B------:R-:W-:Y:S01]  /*1320*/  IMAD.U32 R7, RZ, RZ, UR5 ;  /* 0x00000005ff077e24 */ /* 0x000fe2000f8e00ff */
[----:B------:R-:W-:Y:S02]  /*1330*/  ISETP.GT.AND P0, PT, R2, -0x1, PT ;  /* 0xffffffff0200780c */ /* 0x000fe40003f04270 */
[----:B------:R-:W-:-:S02]  /*1340*/  SHF.R.S32.HI R6, RZ, 0x8, R9 ;  /* 0x00000008ff067819 */ /* 0x000fc40000011409 */
[----:B------:R-:W-:Y:S02]  /*1350*/  SEL R3, R3, RZ, !P0 ;  /* 0x000000ff03037207 */ /* 0x000fe40004000000 */
[----:B------:R-:W-:Y:S02]  /*1360*/  SGXT R6, R6, 0x8 ;  /* 0x000000080606781a */ /* 0x000fe40000000200 */
[----:B------:R-:W-:Y:S02]  /*1370*/  SEL R3, R3, RZ, P1 ;  /* 0x000000ff03037207 */ /* 0x000fe40000800000 */
[----:B------:R-:W-:-:S03]  /*1380*/  MOV R4, 0x13c0 ;  /* 0x000013c000047802 */ /* 0x000fc60000000f00 */
[----:B------:R-:W-:Y:S01]  /*1390*/  IMAD.IADD R2, R3, 0x1, R10 ;  /* 0x0000000103027824 */ /* 0x000fe200078e020a */
[----:B------:R-:W-:-:S07]  /*13a0*/  PRMT R3, R9, 0x7771, RZ ;  /* 0x0000777109037816 */ /* 0x000fce00000000ff */
[----:B------:R-:W-:Y:S05]  /*13b0*/  CALL.REL.NOINC `($__internal_103_$__cuda_sm20_rem_s16) ;  /* 0x0000000400e07944 */ /* 0x000fea0003c00000 */
        /* <DEDUP_REMOVED lines=9> */
[----:B------:R-:W-:Y:S02]  /*1450*/  PRMT R5, R9, 0x7772, RZ ;  /* 0x0000777209057816 */ /* 0x000fe400000000ff */
[----:B------:R-:W-:Y:S02]  /*1460*/  SEL R3, R3, RZ, P1 ;  /* 0x000000ff03037207 */ /* 0x000fe40000800000 */
[----:B------:R-:W-:Y:S02]  /*1470*/  SGXT R6, R6, 0x8 ;  /* 0x000000080606781a */ /* 0x000fe40000000200 */
[----:B------:R-:W-:Y:S01]  /*1480*/  MOV R4, 0x14b0 ;  /* 0x000014b000047802 */ /* 0x000fe20000000f00 */
[----:B------:R-:W-:-:S07]  /*1490*/  IMAD.IADD R3, R3, 0x1, R10 ;  /* 0x0000000103037824 */ /* 0x000fce00078e020a */
        /* <DEDUP_REMOVED lines=23> */
[----:B------:R-:W-:-:S02]  /*1610*/  SGXT R6, R13, 0x8 ;  /* 0x000000080d06781a */ /* 0x000fc40000000200 */
[----:B------:R-:W-:Y:S02]  /*1620*/  SEL R9, R9, RZ, !P0 ;  /* 0x000000ff09097207 */ /* 0x000fe40004000000 */
[----:B------:R-:W-:Y:S02]  /*1630*/  MOV R4, 0x1680 ;  /* 0x0000168000047802 */ /* 0x000fe40000000f00 */
[----:B------:R-:W-:-:S05]  /*1640*/  SEL R9, R9, RZ, P1 ;  /* 0x000000ff09097207 */ /* 0x000fca0000800000 */
        /* <DEDUP_REMOVED lines=37> */
[----:B------:R-:W-:Y:S02]  /*18a0*/  ISETP.NE.AND P1, PT, R6, RZ, PT ;  /* 0x000000ff0600720c */ /* 0x000fe40003f25270 */
[----:B------:R-:W-:Y:S02]  /*18b0*/  ISETP.GT.AND P0, PT, R4, -0x1, PT ;  /* 0xffffffff0400780c */ /* 0x000fe40003f04270 */
[----:B------:R-:W-:-:S02]  /*18c0*/  SHF.R.S32.HI R6, RZ, 0x18, R13 ;  /* 0x00000018ff067819 */ /* 0x000fc4000001140d */
[----:B------:R-:W-:Y:S02]  /*18d0*/  SEL R12, R12, RZ, !P0 ;  /* 0x000000ff0c0c7207 */ /* 0x000fe40004000000 */
[----:B------:R-:W-:Y:S02]  /*18e0*/  PRMT R13, R13, 0x7773, RZ ;  /* 0x000077730d0d7816 */ /* 0x000fe400000000ff */
[----:B------:R-:W-:Y:S02]  /*18f0*/  SEL R7, R12, RZ, P1 ;  /* 0x000000ff0c077207 */ /* 0x000fe40000800000 */
[----:B------:R-:W-:Y:S02]  /*1900*/  SGXT R6, R6, 0x8 ;  /* 0x000000080606781a */ /* 0x000fe40000000200 */
[----:B------:R-:W-:Y:S01]  /*1910*/  MOV R4, 0x1950 ;  /* 0x0000195000047802 */ /* 0x000fe20000000f00 */
[----:B------:R-:W-:Y:S02]  /*1920*/  IMAD.IADD R12, R7, 0x1, R10 ;  /* 0x00000001070c7824 */ /* 0x000fe400078e020a */
[----:B------:R-:W-:-:S07]  /*1930*/  IMAD.U32 R7, RZ, RZ, UR5 ;  /* 0x00000005ff077e24 */ /* 0x000fce000f8e00ff */
[----:B------:R-:W-:Y:S05]  /*1940*/  CALL.REL.NOINC `($__internal_103_$__cuda_sm20_rem_s16) ;  /* 0x00000000007c7944 */ /* 0x000fea0003c00000 */
        /* <DEDUP_REMOVED lines=16> */
[----:B------:R-:W-:-:S02]  /*1a50*/  LOP3.LUT R11, R11, 0xffff, RZ, 0xc0, !PT ;  /* 0x0000ffff0b0b7812 */ /* 0x000fc400078ec0ff */
[----:B------:R-:W-:Y:S02]  /*1a60*/  LOP3.LUT R6, R9, 0xffff, RZ, 0xc0, !PT ;  /* 0x0000ffff09067812 */ /* 0x000fe400078ec0ff */
[----:B------:R-:W-:Y:S02]  /*1a70*/  LOP3.LUT R13, R13, 0xffff, RZ, 0xc0, !PT ;  /* 0x0000ffff0d0d7812 */ /* 0x000fe400078ec0ff */
[----:B------:R-:W-:Y:S01]  /*1a80*/  PRMT R4, R2, 0x3340, R3 ;  /* 0x0000334002047816 */ /* 0x000fe20000000003 */
[----:B------:R-:W-:Y:S01]  /*1a90*/  IMAD.U32 R2, RZ, RZ, UR5 ;  /* 0x00000005ff027e24 */ /* 0x000fe2000f8e00ff */
[----:B------:R-:W-:Y:S01]  /*1aa0*/  PRMT R5, R5, 0x3340, R8 ;  /* 0x0000334005057816 */ /* 0x000fe20000000008 */
[----:B------:R-:W-:Y:S01]  /*1ab0*/  IMAD.U32 R3, RZ, RZ, UR6 ;  /* 0x00000006ff037e24 */ /* 0x000fe2000f8e00ff */
[----:B------:R-:W-:Y:S02]  /*1ac0*/  PRMT R11, R6, 0x3340, R11 ;  /* 0x00003340060b7816 */ /* 0x000fe4000000000b */
[----:B------:R-:W-:Y:S01]  /*1ad0*/  PRMT R12, R12, 0x3340, R13 ;  /* 0x000033400c0c7816 */ /* 0x000fe2000000000d */
[----:B------:R-:W-:Y:S01]  /*1ae0*/  IMAD.WIDE.U32 R2, R0, 0x4, R2 ;  /* 0x0000000400027825 */ /* 0x000fe200078e0002 */
[----:B------:R-:W-:-:S02]  /*1af0*/  PRMT R5, R4, 0x5410, R5 ;  /* 0x0000541004057816 */ /* 0x000fc40000000005 */
[----:B------:R-:W-:-:S03]  /*1b00*/  PRMT R11, R11, 0x5410, R12 ;  /* 0x000054100b0b7816 */ /* 0x000fc6000000000c */
[----:B------:R-:W-:Y:S04]  /*1b10*/  STG.E desc[UR10][R2.64], R5 ;  /* 0x0000000502007986 */ /* 0x000fe8000c10190a */
[----:B------:R-:W-:Y:S01]  /*1b20*/  STG.E desc[UR10][R2.64+0x200], R11 ;  /* 0x0002000b02007986 */ /* 0x000fe2000c10190a */
[----:B------:R-:W-:Y:S05]  /*1b30*/  EXIT ;  /* 0x000000000000794d */ /* 0x000fea0003800000 */
        .weak           $__internal_103_$__cuda_sm20_rem_s16
        .type           $__internal_103_$__cuda_sm20_rem_s16,@function
        .size           $__internal_103_$__cuda_sm20_rem_s16,(.L_x_54755 - $__internal_103_$__cuda_sm20_rem_s16)
$__internal_103_$__cuda_sm20_rem_s16:
        /* <DEDUP_REMOVED lines=25> */
[----:B------:R-:W-:Y:S02]  /*1cd0*/  IMAD.MOV.U32 R6, RZ, RZ, R4 ;  /* 0x000000ffff067224 */ /* 0x000fe400078e0004 */
[----:B------:R-:W-:Y:S02]  /*1ce0*/  IMAD.MOV.U32 R7, RZ, RZ, 0x0 ;  /* 0x00000000ff077424 */ /* 0x000fe400078e00ff */
[----:B------:R-:W-:Y:S02]  /*1cf0*/  @!P0 IMAD.MOV.U32 R10, RZ, RZ, -0x1 ;  /* 0xffffffffff0a8424 */ /* 0x000fe400078e00ff */
[----:B------:R-:W-:Y:S05]  /*1d00*/  RET.REL.NODEC R6 `(_ZN2at6native29vectorized_elementwise_kernelILi4ENS0_13AUnaryFunctorIaaaZZZNS0_21remainder_kernel_cudaERNS_18TensorIteratorBaseEENKUlvE_clEvENKUlvE0_clEvEUlaaE_EESt5arrayIPcLm2EEEEviT0_T1_) ;  /* 0xffffffe006bc7950 */ /* 0x000fea0003c3ffff */
.L_x_52196:
        /* <DEDUP_REMOVED lines=15> */
.L_x_54755:


//--------------------- .text._ZN2at6native29vectorized_elementwise_kernelILi8ENS0_13AUnaryFunctorIaaaZZZNS0_21remainder_kernel_cudaERNS_18TensorIteratorBaseEENKUlvE_clEvENKUlvE0_clEvEUlaaE_EESt5arrayIPcLm2EEEEviT0_T1_ --------------------------
	.section	.text._ZN2at6native29vectorized_elementwise_kernelILi8ENS0_13AUnaryFunctorIaaaZZZNS0_21remainder_kernel_cudaERNS_18TensorIteratorBaseEENKUlvE_clEvENKUlvE0_clEvEUlaaE_EESt5arrayIPcLm2EEEEviT0_T1_,"ax",@progbits
	.align	128
        .global         _ZN2at6native29vectorized_elementwise_kernelILi8ENS0_13AUnaryFunctorIaaaZZZNS0_21remainder_kernel_cudaERNS_18TensorIteratorBaseEENKUlvE_clEvENKUlvE0_clEvEUlaaE_EESt5arrayIPcLm2EEEEviT0_T1_
        .type           _ZN2at6native29vectorized_elementwise_kernelILi8ENS0_13AUnaryFunctorIaaaZZZNS0_21remainder_kernel_cudaERNS_18TensorIteratorBaseEENKUlvE_clEvENKUlvE0_clEvEUlaaE_EESt5arrayIPcLm2EEEEviT0_T1_,@function
        .size           _ZN2at6native29vectorized_elementwise_kernelILi8ENS0_13AUnaryFunctorIaaaZZZNS0_21remainder_kernel_cudaERNS_18TensorIteratorBaseEENKUlvE_clEvENKUlvE0_clEvEUlaaE_EESt5arrayIPcLm2EEEEviT0_T1_,(.L_x_54756 - _ZN2at6native29vectorized_elementwise_kernelILi8ENS0_13AUnaryFunctorIaaaZZZNS0_21remainder_kernel_cudaERNS_18TensorIteratorBaseEENKUlvE_clEvENKUlvE0_clEvEUlaaE_EESt5arrayIPcLm2EEEEviT0_T1_)
        .other          _ZN2at6native29vectorized_elementwise_kernelILi8ENS0_13AUnaryFunctorIaaaZZZNS0_21remainder_kernel_cudaERNS_18TensorIteratorBaseEENKUlvE_clEvENKUlvE0_clEvEUlaaE_EESt5arrayIPcLm2EEEEviT0_T1_,@"STO_CUDA_ENTRY STV_DEFAULT"
_ZN2at6native29vectorized_elementwise_kernelILi8ENS0_13AUnaryFunctorIaaaZZZNS0_21remainder_kernel_cudaERNS_18TensorIteratorBaseEENKUlvE_clEvENKUlvE0_clEvEUlaaE_EESt5arrayIPcLm2EEEEviT0_T1_:
.text._ZN2at6native29vectorized_elementwise_kernelILi8ENS0_13AUnaryFunctorIaaaZZZNS0_21remainder_kernel_cudaERNS_18TensorIteratorBaseEENKUlvE_clEvENKUlvE0_clEvEUlaaE_EESt5arrayIPcLm2EEEEviT0_T1_:
        /* <DEDUP_REMOVED lines=21> */
[--C-:B------:R-:W-:Y:S01]  /*0150*/  @!P6 IMAD.X R17, RZ, RZ, R7.reuse, P0 ;  /* 0x000000ffff11e224 */ /* 0x100fe200000e0607 */
[----:B------:R-:W-:-:S05]  /*0160*/  PRMT R7, RZ, 0x7610, R7 ;  /* 0x00007610ff077816 */ /* 0x000fca0000000007 */
[C---:B------:R-:W-:Y:S01]  /*0170*/  @!P4 VIADD R29, R0.reuse, UR4 ;  /* 0x00000004001dcc36 */ /* 0x040fe20008000000 */
[----:B------:R-:W0:Y:S01]  /*0180*/  @!P4 LDC.64 R22, c[0x0][0x390] ;  /* 0x0000e400ff16cb82 */ /* 0x000e220000000a00 */
[----:B------:R-:W-:Y:S01]  /*0190*/  @!P4 VIADD R0, R0, 0x80 ;  /* 0x000000800000c836 */ /* 0x000fe20000000000 */
[----:B------:R2:W5:Y:S04]  /*01a0*/  @!P6 LDG.E.U8 R7, desc[UR10][R16.64] ;  /* 0x0000000a1007e981 */ /* 0x000568000c1e1100 */
        /* <DEDUP_REMOVED lines=21> */
[----:B0-----:R-:W-:Y:S02]  /*0300*/  @!P4 IADD3 R22, P5, PT, R29, R22, RZ ;  /* 0x000000161d16c210 */ /* 0x001fe40007fbe0ff */
[----:B------:R-:W-:-:S03]  /*0310*/  PRMT R12, RZ, 0x7610, R12 ;  /* 0x00007610ff0c7816 */ /* 0x000fc6000000000c */
[----:B------:R-:W-:-:S06]  /*0320*/  @!P4 IMAD.X R23, RZ, RZ, R23, P5 ;  /* 0x000000ffff17c224 */ /* 0x000fcc00028e0617 */
[----:B--2---:R-:W0:Y:S01]  /*0330*/  @!P6 LDC.64 R16, c[0x0][0x390] ;  /* 0x0000e400ff10eb82 */ /* 0x004e220000000a00 */
[----:B-1----:R-:W-:Y:S01]  /*0340*/  @!P3 IADD3 R8, P5, PT, R27, R8, RZ ;  /* 0x000000081b08b210 */ /* 0x002fe20007fbe0ff */
[----:B------:R-:W5:Y:S01]  /*0350*/  @!P4 LDG.E.U8 R12, desc[UR10][R22.64] ;  /* 0x0000000a160cc981 */ /* 0x000f62000c1e1100 */
        /* <DEDUP_REMOVED lines=9> */
[----:B------:R-:W-:Y:S01]  /*03f0*/  @!P0 IADD3 R2, P4, PT, R11, R2, RZ ;  /* 0x000000020b028210 */ /* 0x000fe20007f9e0ff */
[----:B------:R-:W-:Y:S01]  /*0400*/  @!P1 IMAD.X R19, RZ, RZ, R19, P3 ;  /* 0x000000ffff139224 */ /* 0x000fe200018e0613 */
[----:B------:R-:W-:Y:S02]  /*0410*/  PRMT R11, RZ, 0x7610, R11 ;  /* 0x00007610ff0b7816 */ /* 0x000fe4000000000b */
[----:B------:R-:W-:-:S02]  /*0420*/  PRMT R6, RZ, 0x7610, R6 ;  /* 0x00007610ff067816 */ /* 0x000fc40000000006 */
[----:B0-----:R-:W-:Y:S02]  /*0430*/  @!P6 IADD3 R16, P2, PT, R15, R16, RZ ;  /* 0x000000100f10e210 */ /* 0x001fe40007f5e0ff */
[----:B------:R2:W5:Y:S03]  /*0440*/  @!P1 LDG.E.U8 R11, desc[UR10][R18.64] ;  /* 0x0000000a120b9981 */ /* 0x000566000c1e1100 */
[----:B------:R-:W-:-:S05]  /*0450*/  @!P6 IMAD.X R17, RZ, RZ, R17, P2 ;  /* 0x000000ffff11e224 */ /* 0x000fca00010e0611 */
[----:B------:R2:W5:Y:S01]  /*0460*/  @!P6 LDG.E.U8 R6, desc[UR10][R16.64] ;  /* 0x0000000a1006e981 */ /* 0x000562000c1e1100 */
[----:B-1----:R-:W-:Y:S01]  /*0470*/  PRMT R9, RZ, 0x7610, R9 ;  /* 0x00007610ff097816 */ /* 0x002fe20000000009 */
        /* <DEDUP_REMOVED lines=9> */
[----:B------:R-:W-:Y:S05]  /*0510*/  CALL.REL.NOINC `($__internal_104_$__cuda_sm20_rem_s16) ;  /* 0x0000001400807944 */ /* 0x000fea0003c00000 */
        /* <DEDUP_REMOVED lines=8> */
.L_x_52199:
[----:B------:R-:W-:Y:S05]  /*05a0*/  BSYNC.RECONVERGENT B0 ;  /* 0x0000000000007941 */ /* 0x000fea0003800200 */
.L_x_52198:
        /* <DEDUP_REMOVED lines=8> */
[----:B------:R-:W-:Y:S05]  /*0630*/  CALL.REL.NOINC `($__internal_104_$__cuda_sm20_rem_s16) ;  /* 0x0000001400387944 */ /* 0x000fea0003c00000 */
        /* <DEDUP_REMOVED lines=8> */
.L_x_52201:
[----:B------:R-:W-:Y:S05]  /*06c0*/  BSYNC.RECONVERGENT B0 ;  /* 0x0000000000007941 */ /* 0x000fea0003800200 */
.L_x_52200:
        /* <DEDUP_REMOVED lines=17> */
.L_x_52203:
[----:B------:R-:W-:Y:S05]  /*07e0*/  BSYNC.RECONVERGENT B0 ;  /* 0x0000000000007941 */ /* 0x000fea0003800200 */
.L_x_52202:
        /* <DEDUP_REMOVED lines=17> */
.L_x_52205:
[----:B------:R-:W-:Y:S05]  /*0900*/  BSYNC.RECONVERGENT B0 ;  /* 0x0000000000007941 */ /* 0x000fea0003800200 */
.L_x_52204:
        /* <DEDUP_REMOVED lines=17> */
.L_x_52207:
[----:B------:R-:W-:Y:S05]  /*0a20*/  BSYNC.RECONVERGENT B0 ;  /* 0x0000000000007941 */ /* 0x000fea0003800200 */
.L_x_52206:
        /* <DEDUP_REMOVED lines=17> */
.L_x_52209:
[----:B------:R-:W-:Y:S05]  /*0b40*/  BSYNC.RECONVERGENT B0 ;  /* 0x0000000000007941 */ /* 0x000fea0003800200 */
.L_x_52208:
        /* <DEDUP_REMOVED lines=17> */
.L_x_52211:
[----:B------:R-:W-:Y:S05]  /*0c60*/  BSYNC.RECONVERGENT B0 ;  /* 0x0000000000007941 */ /* 0x000fea0003800200 */
.L_x_52210:
        /* <DEDUP_REMOVED lines=17> */
.L_x_52213:
[----:B------:R-:W-:Y:S05]  /*0d80*/  BSYNC.RECONVERGENT B0 ;  /* 0x0000000000007941 */ /* 0x000fea0003800200 */
.L_x_52212:
        /* <DEDUP_REMOVED lines=13> */
[C---:B0-----:R-:W-:Y:S02]  /*0e60*/  VIADD R2, R5.reuse, UR4 ;  /* 0x0000000405027c36 */ /* 0x041fe40008000000 */
[----:B------:R-:W-:-:S03]  /*0e70*/  VIADD R5, R5, 0x80 ;  /* 0x0000008005057836 */ /* 0x000fc60000000000 */
[----:B-1----:R-:W-:-:S05]  /*0e80*/  IADD3 R2, P0, PT, R2, UR6, RZ ;  /* 0x0000000602027c10 */ /* 0x002fca000ff1e0ff */
[----:B------:R-:W-:-:S05]  /*0e90*/  IMAD.X R3, RZ, RZ, UR7, P0 ;  /* 0x00000007ff037e24 */ /* 0x000fca00080e06ff */
[----:B------:R0:W-:Y:S03]  /*0ea0*/  STG.E.U8 desc[UR10][R2.64], R10 ;  /* 0x0000000a02007986 */ /* 0x0001e6000c10110a */
.L_x_52216:
        /* <DEDUP_REMOVED lines=8> */
.L_x_52217:
        /* <DEDUP_REMOVED lines=8> */
.L_x_52218:
        /* <DEDUP_REMOVED lines=8> */
.L_x_52219:
        /* <DEDUP_REMOVED lines=9> */
.L_x_52220:
[----:B------:R-:W-:Y:S05]  /*10c0*/  BSYNC.RELIABLE B1 ;  /* 0x0000000000017941 */ /* 0x000fea0003800100 */
.L_x_52215:
[----:B------:R-:W-:-:S13]  /*10d0*/  ISETP.GE.U32.AND P0, PT, R5, UR5, PT ;  /* 0x0000000505007c0c */ /* 0x000fda000bf06070 */
[----:B-----5:R-:W3:Y:S01]  /*10e0*/  @!P0 LDC.64 R6, c[0x0][0x388] ;  /* 0x0000e200ff068b82 */ /* 0x020ee20000000a00 */
[C---:B012---:R-:W-:Y:S02]  /*10f0*/  @!P0 VIADD R3, R5.reuse, UR4 ;  /* 0x0000000405038c36 */ /* 0x047fe40008000000 */
[----:B------:R-:W-:-:S03]  /*1100*/  @!P0 VIADD R5, R5, 0x80 ;  /* 0x0000008005058836 */ /* 0x000fc60000000000 */
[----:B---3--:R-:W-:-:S05]  /*1110*/  @!P0 IADD3 R2, P1, PT, R3, R6, RZ ;  /* 0x0000000603028210 */ /* 0x008fca0007f3e0ff */
[----:B------:R-:W-:-:S05]  /*1120*/  @!P0 IMAD.X R3, RZ, RZ, R7, P1 ;  /* 0x000000ffff038224 */ /* 0x000fca00008e0607 */
[----:B------:R3:W-:Y:S03]  /*1130*/  @!P0 STG.E.U8 desc[UR10][R2.64], R9 ;  /* 0x0000000902008986 */ /* 0x0007e6000c10110a */
.L_x_52221:
[----:B------:R-:W-:Y:S05]  /*1140*/  BSYNC.RECONVERGENT B0 ;  /* 0x0000000000007941 */ /* 0x000fea0003800200 */
.L_x_52214:
        /* <DEDUP_REMOVED lines=9> */
.L_x_52197:
        /* <DEDUP_REMOVED lines=11> */
[C---:B--2---:R-:W-:Y:S02]  /*1290*/  PRMT R5, R6.reuse, 0x7770, RZ ;  /* 0x0000777006057816 */ /* 0x044fe400000000ff */
[----:B------:R-:W-:-:S07]  /*12a0*/  SGXT R2, R6, 0x8 ;  /* 0x000000080602781a */ /* 0x000fce0000000200 */
[----:B------:R-:W-:Y:S05]  /*12b0*/  CALL.REL.NOINC `($__internal_104_$__cuda_sm20_rem_s16) ;  /* 0x0000000800187944 */ /* 0x000fea0003c00000 */
        /* <DEDUP_REMOVED lines=8> */
[----:B------:R-:W-:Y:S02]  /*1340*/  SGXT R2, R2, 0x8 ;  /* 0x000000080202781a */ /* 0x000fe40000000200 */
[----:B------:R-:W-:Y:S02]  /*1350*/  SEL R5, R5, RZ, P1 ;  /* 0x000000ff05057207 */ /* 0x000fe40000800000 */
[----:B------:R-:W-:-:S03]  /*1360*/  MOV R4, 0x13b0 ;  /* 0x000013b000047802 */ /* 0x000fc60000000f00 */
[----:B------:R-:W-:Y:S01]  /*1370*/  IMAD.IADD R9, R5, 0x1, R0 ;  /* 0x0000000105097824 */ /* 0x000fe200078e0200 */
[----:B------:R-:W-:Y:S01]  /*1380*/  PRMT R5, R6, 0x7771, RZ ;  /* 0x0000777106057816 */ /* 0x000fe200000000ff */
[----:B------:R-:W-:-:S07]  /*1390*/  IMAD.U32 R0, RZ, RZ, UR5 ;  /* 0x00000005ff007e24 */ /* 0x000fce000f8e00ff */
        /* <DEDUP_REMOVED lines=37> */
[----:B------:R-:W-:-:S02]  /*15f0*/  SGXT R2, R7, 0x8 ;  /* 0x000000080702781a */ /* 0x000fc40000000200 */
[----:B------:R-:W-:Y:S02]  /*1600*/  SEL R11, R11, RZ, !P0 ;  /* 0x000000ff0b0b7207 */ /* 0x000fe40004000000 */
[----:B------:R-:W-:Y:S02]  /*1610*/  MOV R4, 0x1670 ;  /* 0x0000167000047802 */ /* 0x000fe40000000f00 */
[----:B------:R-:W-:-:S05]  /*1620*/  SEL R11, R11, RZ, P1 ;  /* 0x000000ff0b0b7207 */ /* 0x000fca0000800000 */
        /* <DEDUP_REMOVED lines=79> */
        .weak           $__internal_104_$__cuda_sm20_rem_s16
        .type           $__internal_104_$__cuda_sm20_rem_s16,@function
        .size           $__internal_104_$__cuda_sm20_rem_s16,(.L_x_54756 - $__internal_104_$__cuda_sm20_rem_s16)
$__internal_104_$__cuda_sm20_rem_s16:
        /* <DEDUP_REMOVED lines=28> */
[----:B------:R-:W-:Y:S06]  /*1ce0*/  RET.REL.NODEC R2 `(_ZN2at6native29vectorized_elementwise_kernelILi8ENS0_13AUnaryFunctorIaaaZZZNS0_21remainder_kernel_cudaERNS_18TensorIteratorBaseEENKUlvE_clEvENKUlvE0_clEvEUlaaE_EESt5arrayIPcLm2EEEEviT0_T1_) ;  /* 0xffffffe002c47950 */ /* 0x000fec0003c3ffff */
.L_x_52222:
        /* <DEDUP_REMOVED lines=9> */
.L_x_54756:


//--------------------- .text._ZN2at6native18elementwise_kernelILi128ELi4EZNS0_15gpu_kernel_implINS0_13BinaryFunctorIhhhZZZNS0_21remainder_kernel_cudaERNS_18TensorIteratorBaseEENKUlvE_clEvENKUlvE_clEvEUlhhE_EEEEvS5_RKT_EUliE_EEviT1_ --------------------------
	.section	.text._ZN2at6native18elementwise_kernelILi128ELi4EZNS0_15gpu_kernel_implINS0_13BinaryFunctorIhhhZZZNS0_21remainder_kernel_cudaERNS_18TensorIteratorBaseEENKUlvE_clEvENKUlvE_clEvEUlhhE_EEEEvS5_RKT_EUliE_EEviT1_,"ax",@progbits
	.align	128
        .global         _ZN2at6native18elementwise_kernelILi128ELi4EZNS0_15gpu_kernel_implINS0_13BinaryFunctorIhhhZZZNS0_21remainder_kernel_cudaERNS_18TensorIteratorBaseEENKUlvE_clEvENKUlvE_clEvEUlhhE_EEEEvS5_RKT_EUliE_EEviT1_
        .type           _ZN2at6native18elementwise_kernelILi128ELi4EZNS0_15gpu_kernel_implINS0_13BinaryFunctorIhhhZZZNS0_21remainder_kernel_cudaERNS_18TensorIteratorBaseEENKUlvE_clEvENKUlvE_clEvEUlhhE_EEEEvS5_RKT_EUliE_EEviT1_,@function
        .size           _ZN2at6native18elementwise_kernelILi128ELi4EZNS0_15gpu_kernel_implINS0_13BinaryFunctorIhhhZZZNS0_21remainder_kernel_cudaERNS_18TensorIteratorBaseEENKUlvE_clEvENKUlvE_clEvEUlhhE_EEEEvS5_RKT_EUliE_EEviT1_,(.L_x_54757 - _ZN2at6native18elementwise_kernelILi128ELi4EZNS0_15gpu_kernel_implINS0_13BinaryFunctorIhhhZZZNS0_21remainder_kernel_cudaERNS_18TensorIteratorBaseEENKUlvE_clEvENKUlvE_clEvEUlhhE_EEEEvS5_RKT_EUliE_EEviT1_)
        .other          _ZN2at6native18elementwise_kernelILi128ELi4EZNS0_15gpu_kernel_implINS0_13BinaryFunctorIhhhZZZNS0_21remainder_kernel_cudaERNS_18TensorIteratorBaseEENKUlvE_clEvENKUlvE_clEvEUlhhE_EEEEvS5_RKT_EUliE_EEviT1_,@"STO_CUDA_ENTRY STV_DEFAULT"
_ZN2at6native18elementwise_kernelILi128ELi4EZNS0_15gpu_kernel_implINS0_13BinaryFunctorIhhhZZZNS0_21remainder_kernel_cudaERNS_18TensorIteratorBaseEENKUlvE_clEvENKUlvE_clEvEUlhhE_EEEEvS5_RKT_EUliE_EEviT1_:
.text._ZN2at6native18elementwise_kernelILi128ELi4EZNS0_15gpu_kernel_implINS0_13BinaryFunctorIhhhZZZNS0_21remainder_kernel_cudaERNS_18TensorIteratorBaseEENKUlvE_clEvENKUlvE_clEvEUlhhE_EEEEvS5_RKT_EUliE_EEviT1_:
        /* <DEDUP_REMOVED lines=371> */
.L_x_52225:
        /* <DEDUP_REMOVED lines=16> */
.L_x_52229:
[----:B------:R0:W5:Y:S01]  /*1830*/  LDG.E.U8 R19, desc[UR36][R4.64] ;  /* 0x0000002404137981 */ /* 0x000162000c1e1100 */
[----:B------:R-:W-:Y:S05]  /*1840*/  BRA `(.L_x_52231) ;  /* 0x0000000c005c7947 */ /* 0x000fea0003800000 */
.L_x_52228:
        /* <DEDUP_REMOVED lines=8> */
.L_x_52233:
[----:B------:R3:W5:Y:S01]  /*18d0*/  LDG.E.U8 R19, desc[UR36][R4.64] ;  /* 0x0000002404137981 */ /* 0x000762000c1e1100 */
[----:B------:R-:W-:Y:S05]  /*18e0*/  BRA `(.L_x_52231) ;  /* 0x0000000c00347947 */ /* 0x000fea0003800000 */
.L_x_52232:
[----:B------:R0:W5:Y:S01]  /*18f0*/  LDG.E.U16 R19, desc[UR36][R4.64] ;  /* 0x0000002404137981 */ /* 0x000162000c1e1500 */
[----:B------:R-:W-:Y:S05]  /*1900*/  BRA `(.L_x_52231) ;  /* 0x0000000c002c7947 */ /* 0x000fea0003800000 */
.L_x_52227:
        /* <DEDUP_REMOVED lines=10> */
.L_x_52235:
[----:B------:R-:W2:Y:S02]  /*19b0*/  LDG.E.U16 R2, desc[UR36][R4.64] ;  /* 0x0000002404027981 */ /* 0x000ea4000c1e1500 */
[----:B--2---:R-:W-:-:S06]  /*19c0*/  HADD2.F32 R2, -RZ, R2.H0_H0 ;  /* 0x20000002ff027230 */ /* 0x004fcc0000004100 */
[----:B------:R-:W0:Y:S02]  /*19d0*/  F2I.S64.TRUNC R2, R2 ;  /* 0x0000000200027311 */ /* 0x000e24000020d900 */
[----:B0-----:R-:W-:Y:S01]  /*19e0*/  PRMT R19, R2, 0x7610, R19 ;  /* 0x0000761002137816 */ /* 0x001fe20000000013 */
[----:B------:R-:W-:Y:S06]  /*19f0*/  BRA `(.L_x_52231) ;  /* 0x0000000800f07947 */ /* 0x000fec0003800000 */
.L_x_52234:
        /* <DEDUP_REMOVED lines=10> */
.L_x_52237:
[----:B------:R-:W2:Y:S02]  /*1aa0*/  LDG.E.U16 R4, desc[UR36][R4.64] ;  /* 0x0000002404047981 */ /* 0x000ea4000c1e1500 */
[----:B--2---:R-:W-:-:S06]  /*1ab0*/  HADD2.F32 R2, -RZ, R4.H0_H0 ;  /* 0x20000004ff027230 */ /* 0x004fcc0000004100 */
[----:B------:R-:W0:Y:S02]  /*1ac0*/  F2I.S64.TRUNC R2, R2 ;  /* 0x0000000200027311 */ /* 0x000e24000020d900 */
[----:B0-----:R-:W-:Y:S01]  /*1ad0*/  PRMT R19, R2, 0x7610, R19 ;  /* 0x0000761002137816 */ /* 0x001fe20000000013 */
[----:B------:R-:W-:Y:S06]  /*1ae0*/  BRA `(.L_x_52231) ;  /* 0x0000000800b47947 */ /* 0x000fec0003800000 */
.L_x_52236:
[----:B------:R-:W2:Y:S02]  /*1af0*/  LDG.E.64 R2, desc[UR36][R4.64] ;  /* 0x0000002404027981 */ /* 0x000ea4000c1e1b00 */
[----:B--2---:R-:W0:Y:S02]  /*1b00*/  F2I.S64.F64.TRUNC R2, R2 ;  /* 0x0000000200027311 */ /* 0x004e24000030d900 */
[----:B0-----:R-:W-:Y:S01]  /*1b10*/  PRMT R19, R2, 0x7610, R19 ;  /* 0x0000761002137816 */ /* 0x001fe20000000013 */
[----:B------:R-:W-:Y:S06]  /*1b20*/  BRA `(.L_x_52231) ;  /* 0x0000000800a47947 */ /* 0x000fec0003800000 */
.L_x_52226:
        /* <DEDUP_REMOVED lines=12> */
.L_x_52240:
[----:B------:R-:W2:Y:S02]  /*1bf0*/  LDG.E.64 R4, desc[UR36][R4.64] ;  /* 0x0000002404047981 */ /* 0x000ea4000c1e1b00 */
[----:B--2---:R-:W0:Y:S02]  /*1c00*/  F2I.S64.F64.TRUNC R2, R4 ;  /* 0x0000000400027311 */ /* 0x004e24000030d900 */
[----:B0-----:R-:W-:Y:S01]  /*1c10*/  PRMT R19, R2, 0x7610, R19 ;  /* 0x0000761002137816 */ /* 0x001fe20000000013 */
[----:B------:R-:W-:Y:S06]  /*1c20*/  BRA `(.L_x_52231) ;  /* 0x0000000800647947 */ /* 0x000fec0003800000 */
.L_x_52239:
        /* <DEDUP_REMOVED lines=27> */
.L_x_52242:
        /* <DEDUP_REMOVED lines=14> */
.L_x_52241:
[----:B------:R-:W2:Y:S02]  /*1ec0*/  LDG.E.U16 R2, desc[UR36][R4.64] ;  /* 0x0000002404027981 */ /* 0x000ea4000c1e1500 */
[----:B--2---:R-:W-:-:S06]  /*1ed0*/  SHF.L.U32 R2, R2, 0x10, RZ ;  /* 0x0000001002027819 */ /* 0x004fcc00000006ff */
[----:B------:R-:W0:Y:S02]  /*1ee0*/  F2I.S64.TRUNC R2, R2 ;  /* 0x0000000200027311 */ /* 0x000e24000020d900 */
[----:B0-----:R-:W-:Y:S01]  /*1ef0*/  PRMT R19, R2, 0x7610, R19 ;  /* 0x0000761002137816 */ /* 0x001fe20000000013 */
[----:B------:R-:W-:Y:S06]  /*1f00*/  BRA `(.L_x_52231) ;  /* 0x0000000400ac7947 */ /* 0x000fec0003800000 */
.L_x_52238:
        /* <DEDUP_REMOVED lines=10> */
.L_x_52245:
        /* <DEDUP_REMOVED lines=21> */
.L_x_52249:
[----:B------:R-:W-:Y:S05]  /*2100*/  BSYNC.RECONVERGENT B1 ;  /* 0x0000000000017941 */ /* 0x000fea0003800200 */
.L_x_52248:
[----:B------:R-:W-:Y:S01]  /*2110*/  IMAD.SHL.U32 R0, R0, 0x100000, RZ ;  /* 0x0010000000007824 */ /* 0x000fe200078e00ff */
[----:B------:R-:W-:-:S04]  /*2120*/  LEA R2, R2, 0x3b800000, 0x17 ;  /* 0x3b80000002027811 */ /* 0x000fc800078eb8ff */
[----:B------:R-:W-:-:S07]  /*2130*/  LOP3.LUT R2, R2, R0, R7, 0xfe, !PT ;  /* 0x0000000002027212 */ /* 0x000fce00078efe07 */
.L_x_52247:
[----:B------:R-:W-:Y:S05]  /*2140*/  BSYNC.RECONVERGENT B0 ;  /* 0x0000000000007941 */ /* 0x000fea0003800200 */
.L_x_52246:
[----:B------:R-:W0:Y:S02]  /*2150*/  F2I.S64.TRUNC R2, R2 ;  /* 0x0000000200027311 */ /* 0x000e24000020d900 */
[----:B0-----:R-:W-:Y:S01]  /*2160*/  PRMT R19, R2, 0x7610, R19 ;  /* 0x0000761002137816 */ /* 0x001fe20000000013 */
[----:B------:R-:W-:Y:S06]  /*2170*/  BRA `(.L_x_52231) ;  /* 0x0000000400107947 */ /* 0x000fec0003800000 */
.L_x_52244:
        /* <DEDUP_REMOVED lines=21> */
.L_x_52253:
[----:B------:R-:W-:Y:S05]  /*22d0*/  BSYNC.RECONVERGENT B1 ;  /* 0x0000000000017941 */ /* 0x000fea0003800200 */
.L_x_52252:
[----:B------:R-:W-:Y:S01]  /*22e0*/  IMAD.SHL.U32 R0, R0, 0x200000, RZ ;  /* 0x0020000000007824 */ /* 0x000fe200078e00ff */
[----:B------:R-:W-:-:S04]  /*22f0*/  LEA R2, R2, 0x37800000, 0x17 ;  /* 0x3780000002027811 */ /* 0x000fc800078eb8ff */
[----:B------:R-:W-:-:S07]  /*2300*/  LOP3.LUT R2, R2, R0, R7, 0xfe, !PT ;  /* 0x0000000002027212 */ /* 0x000fce00078efe07 */
.L_x_52251:
[----:B------:R-:W-:Y:S05]  /*2310*/  BSYNC.RECONVERGENT B0 ;  /* 0x0000000000007941 */ /* 0x000fea0003800200 */
.L_x_52250:
[----:B------:R-:W0:Y:S02]  /*2320*/  F2I.S64.TRUNC R2, R2 ;  /* 0x0000000200027311 */ /* 0x000e24000020d900 */
[----:B0-----:R-:W-:Y:S01]  /*2330*/  PRMT R19, R2, 0x7610, R19 ;  /* 0x0000761002137816 */ /* 0x001fe20000000013 */
[----:B------:R-:W-:Y:S06]  /*2340*/  BRA `(.L_x_52231) ;  /* 0x00000000009c7947 */ /* 0x000fec0003800000 */
.L_x_52243:
[----:B------:R-:W-:-:S09]  /*2350*/  UISETP.NE.AND UP0, UPT, UR4, 0x1c, UPT ;  /* 0x0000001c0400788c */ /* 0x000fd2000bf05270 */
[----:B------:R-:W-:Y:S05]  /*2360*/  BRA.U !UP0, `(.L_x_52254) ;  /* 0x0000000108907547 */ /* 0x000fea000b800000 */
[----:B------:R-:W-:-:S09]  /*2370*/  UISETP.NE.AND UP0, UPT, UR4, 0x1d, UPT ;  /* 0x0000001d0400788c */ /* 0x000fd2000bf05270 */
[----:B------:R-:W-:Y:S05]  /*2380*/  BRA.U !UP0, `(.L_x_52255) ;  /* 0x0000000108807547 */ /* 0x000fea000b800000 */
[----:B------:R-:W-:-:S09]  /*2390*/  UISETP.NE.AND UP0, UPT, UR4, 0x2c, UPT ;  /* 0x0000002c0400788c */ /* 0x000fd2000bf05270 */
[----:B------:R-:W-:Y:S05]  /*23a0*/  BRA.U !UP0, `(.L_x_52256) ;  /* 0x0000000108487547 */ /* 0x000fea000b800000 */
.L_x_52230:
        /* <DEDUP_REMOVED lines=16> */
.L_x_52257:
[----:B------:R-:W-:Y:S01]  /*24b0*/  PRMT R19, RZ, 0x7610, R19 ;  /* 0x00007610ff137816 */ /* 0x000fe20000000013 */
[----:B------:R-:W-:Y:S06]  /*24c0*/  BRA `(.L_x_52231) ;  /* 0x00000000003c7947 */ /* 0x000fec0003800000 */
.L_x_52256:
        /* <DEDUP_REMOVED lines=8> */
.L_x_52259:
[----:B------:R-:W-:Y:S05]  /*2550*/  BSYNC.RECONVERGENT B0 ;  /* 0x0000000000007941 */ /* 0x000fea0003800200 */
.L_x_52258:
[----:B------:R-:W0:Y:S02]  /*2560*/  F2I.S64.TRUNC R2, R2 ;  /* 0x0000000200027311 */ /* 0x000e24000020d900 */
[----:B0-----:R-:W-:Y:S01]  /*2570*/  PRMT R19, R2, 0x7610, R19 ;  /* 0x0000761002137816 */ /* 0x001fe20000000013 */
[----:B------:R-:W-:Y:S06]  /*2580*/  BRA `(.L_x_52231) ;  /* 0x00000000000c7947 */ /* 0x000fec0003800000 */
.L_x_52255:
[----:B------:R2:W5:Y:S01]  /*2590*/  LDG.E.U8 R19, desc[UR36][R4.64] ;  /* 0x0000002404137981 */ /* 0x000562000c1e1100 */
[----:B------:R-:W-:Y:S05]  /*25a0*/  BRA `(.L_x_52231) ;  /* 0x0000000000047947 */ /* 0x000fea0003800000 */
.L_x_52254:
[----:B------:R1:W5:Y:S02]  /*25b0*/  LDG.E.U8 R19, desc[UR36][R4.64] ;  /* 0x0000002404137981 */ /* 0x000364000c1e1100 */
.L_x_52231:
        /* <DEDUP_REMOVED lines=16> */
.L_x_52263:
[----:B------:R3:W5:Y:S01]  /*26c0*/  LDG.E.U8 R0, desc[UR36][R4.64] ;  /* 0x0000002404007981 */ /* 0x000762000c1e1100 */
[----:B------:R-:W-:Y:S05]  /*26d0*/  BRA `(.L_x_52265) ;  /* 0x0000000c005c7947 */ /* 0x000fea0003800000 */
.L_x_52262:
        /* <DEDUP_REMOVED lines=8> */
.L_x_52267:
[----:B------:R1:W5:Y:S01]  /*2760*/  LDG.E.U8 R0, desc[UR36][R4.64] ;  /* 0x0000002404007981 */ /* 0x000362000c1e1100 */
[----:B------:R-:W-:Y:S05]  /*2770*/  BRA `(.L_x_52265) ;  /* 0x0000000c00347947 */ /* 0x000fea0003800000 */
.L_x_52266:
[----:B------:R2:W5:Y:S01]  /*2780*/  LDG.E.U16 R0, desc[UR36][R4.64] ;  /* 0x0000002404007981 */ /* 0x000562000c1e1500 */
[----:B------:R-:W-:Y:S05]  /*2790*/  BRA `(.L_x_52265) ;  /* 0x0000000c002c7947 */ /* 0x000fea0003800000 */
.L_x_52261:
        /* <DEDUP_REMOVED lines=10> */
.L_x_52269:
[----:B------:R-:W2:Y:S02]  /*2840*/  LDG.E.U16 R2, desc[UR36][R4.64] ;  /* 0x0000002404027981 */ /* 0x000ea4000c1e1500 */
[----:B--2---:R-:W-:-:S06]  /*2850*/  HADD2.F32 R2, -RZ, R2.H0_H0 ;  /* 0x20000002ff027230 */ /* 0x004fcc0000004100 */
[----:B------:R-:W0:Y:S02]  /*2860*/  F2I.S64.TRUNC R2, R2 ;  /* 0x0000000200027311 */ /* 0x000e24000020d900 */
[----:B0-----:R-:W-:Y:S01]  /*2870*/  PRMT R0, R2, 0x7610, R0 ;  /* 0x0000761002007816 */ /* 0x001fe20000000000 */
[----:B------:R-:W-:Y:S06]  /*2880*/  BRA `(.L_x_52265) ;  /* 0x0000000800f07947 */ /* 0x000fec0003800000 */
.L_x_52268:
        /* <DEDUP_REMOVED lines=10> */
.L_x_52271:
[----:B------:R-:W2:Y:S02]  /*2930*/  LDG.E.U16 R4, desc[UR36][R4.64] ;  /* 0x0000002404047981 */ /* 0x000ea4000c1e1500 */
[----:B--2---:R-:W-:-:S06]  /*2940*/  HADD2.F32 R2, -RZ, R4.H0_H0 ;  /* 0x20000004ff027230 */ /* 0x004fcc0000004100 */
[----:B------:R-:W0:Y:S02]  /*2950*/  F2I.S64.TRUNC R2, R2 ;  /* 0x0000000200027311 */ /* 0x000e24000020d900 */
[----:B0-----:R-:W-:Y:S01]  /*2960*/  PRMT R0, R2, 0x7610, R0 ;  /* 0x0000761002007816 */ /* 0x001fe20000000000 */
[----:B------:R-:W-:Y:S06]  /*2970*/  BRA `(.L_x_52265) ;  /* 0x0000000800b47947 */ /* 0x000fec0003800000 */
.L_x_52270:
[----:B------:R-:W2:Y:S02]  /*2980*/  LDG.E.64 R2, desc[UR36][R4.64] ;  /* 0x0000002404027981 */ /* 0x000ea4000c1e1b00 */
[----:B--2---:R-:W0:Y:S02]  /*2990*/  F2I.S64.F64.TRUNC R2, R2 ;  /* 0x0000000200027311 */ /* 0x004e24000030d900 */
[----:B0-----:R-:W-:Y:S01]  /*29a0*/  PRMT R0, R2, 0x7610, R0 ;  /* 0x0000761002007816 */ /* 0x001fe20000000000 */
[----:B------:R-:W-:Y:S06]  /*29b0*/  BRA `(.L_x_52265) ;  /* 0x0000000800a47947 */ /* 0x000fec0003800000 */
.L_x_52260:
        /* <DEDUP_REMOVED lines=12> */
.L_x_52274:
[----:B------:R-:W2:Y:S02]  /*2a80*/  LDG.E.64 R4, desc[UR36][R4.64] ;  /* 0x0000002404047981 */ /* 0x000ea4000c1e1b00 */
[----:B--2---:R-:W0:Y:S02]  /*2a90*/  F2I.S64.F64.TRUNC R2, R4 ;  /* 0x0000000400027311 */ /* 0x004e24000030d900 */
[----:B0-----:R-:W-:Y:S01]  /*2aa0*/  PRMT R0, R2, 0x7610, R0 ;  /* 0x0000761002007816 */ /* 0x001fe20000000000 */
[----:B------:R-:W-:Y:S06]  /*2ab0*/  BRA `(.L_x_52265) ;  /* 0x0000000800647947 */ /* 0x000fec0003800000 */
.L_x_52273:
        /* <DEDUP_REMOVED lines=27> */
.L_x_52276:
        /* <DEDUP_REMOVED lines=14> */
.L_x_52275:
[----:B------:R-:W2:Y:S02]  /*2d50*/  LDG.E.U16 R2, desc[UR36][R4.64] ;  /* 0x0000002404027981 */ /* 0x000ea4000c1e1500 */
[----:B--2---:R-:W-:-:S06]  /*2d60*/  IMAD.U32 R2, R2, 0x10000, RZ ;  /* 0x0001000002027824 */ /* 0x004fcc00078e00ff */
[----:B------:R-:W0:Y:S02]  /*2d70*/  F2I.S64.TRUNC R2, R2 ;  /* 0x0000000200027311 */ /* 0x000e24000020d900 */
[----:B0-----:R-:W-:Y:S01]  /*2d80*/  PRMT R0, R2, 0x7610, R0 ;  /* 0x0000761002007816 */ /* 0x001fe20000000000 */
[----:B------:R-:W-:Y:S06]  /*2d90*/  BRA `(.L_x_52265) ;  /* 0x0000000400ac7947 */ /* 0x000fec0003800000 */
.L_x_52272:
        /* <DEDUP_REMOVED lines=10> */
.L_x_52279:
        /* <DEDUP_REMOVED lines=21> */
.L_x_52283:
[----:B------:R-:W-:Y:S05]  /*2f90*/  BSYNC.RECONVERGENT B1 ;  /* 0x0000000000017941 */ /* 0x000fea0003800200 */
.L_x_52282:
[----:B------:R-:W-:Y:S01]  /*2fa0*/  IMAD.SHL.U32 R0, R0, 0x100000, RZ ;  /* 0x0010000000007824 */ /* 0x000fe200078e00ff */
[----:B------:R-:W-:-:S04]  /*2fb0*/  LEA R2, R2, 0x3b800000, 0x17 ;  /* 0x3b80000002027811 */ /* 0x000fc800078eb8ff */
[----:B------:R-:W-:-:S07]  /*2fc0*/  LOP3.LUT R2, R2, R0, R7, 0xfe, !PT ;  /* 0x0000000002027212 */ /* 0x000fce00078efe07 */
.L_x_52281:
[----:B------:R-:W-:Y:S05]  /*2fd0*/  BSYNC.RECONVERGENT B0 ;  /* 0x0000000000007941 */ /* 0x000fea0003800200 */
.L_x_52280:
[----:B------:R-:W0:Y:S02]  /*2fe0*/  F2I.S64.TRUNC R2, R2 ;  /* 0x0000000200027311 */ /* 0x000e24000020d900 */
[----:B0-----:R-:W-:Y:S01]  /*2ff0*/  PRMT R0, R2, 0x7610, R0 ;  /* 0x0000761002007816 */ /* 0x001fe20000000000 */
[----:B------:R-:W-:Y:S06]  /*3000*/  BRA `(.L_x_52265) ;  /* 0x0000000400107947 */ /* 0x000fec0003800000 */
.L_x_52278:
        /* <DEDUP_REMOVED lines=21> */
.L_x_52287:
[----:B------:R-:W-:Y:S05]  /*3160*/  BSYNC.RECONVERGENT B1 ;  /* 0x0000000000017941 */ /* 0x000fea0003800200 */
.L_x_52286:
[----:B------:R-:W-:Y:S01]  /*3170*/  IMAD.SHL.U32 R0, R0, 0x200000, RZ ;  /* 0x0020000000007824 */ /* 0x000fe200078e00ff */
[----:B------:R-:W-:-:S04]  /*3180*/  LEA R2, R2, 0x37800000, 0x17 ;  /* 0x3780000002027811 */ /* 0x000fc800078eb8ff */
[----:B------:R-:W-:-:S07]  /*3190*/  LOP3.LUT R2, R2, R0, R7, 0xfe, !PT ;  /* 0x0000000002027212 */ /* 0x000fce00078efe07 */
.L_x_52285:
[----:B------:R-:W-:Y:S05]  /*31a0*/  BSYNC.RECONVERGENT B0 ;  /* 0x0000000000007941 */ /* 0x000fea0003800200 */
.L_x_52284:
[----:B------:R-:W0:Y:S02]  /*31b0*/  F2I.S64.TRUNC R2, R2 ;  /* 0x0000000200027311 */ /* 0x000e24000020d900 */
[----:B0-----:R-:W-:Y:S01]  /*31c0*/  PRMT R0, R2, 0x7610, R0 ;  /* 0x0000761002007816 */ /* 0x001fe20000000000 */
[----:B------:R-:W-:Y:S06]  /*31d0*/  BRA `(.L_x_52265) ;  /* 0x00000000009c7947 */ /* 0x000fec0003800000 */
.L_x_52277:
[----:B------:R-:W-:-:S09]  /*31e0*/  UISETP.NE.AND UP0, UPT, UR4, 0x1c, UPT ;  /* 0x0000001c0400788c */ /* 0x000fd2000bf05270 */
[----:B------:R-:W-:Y:S05]  /*31f0*/  BRA.U !UP0, `(.L_x_52288) ;  /* 0x0000000108907547 */ /* 0x000fea000b800000 */
[----:B------:R-:W-:-:S09]  /*3200*/  UISETP.NE.AND UP0, UPT, UR4, 0x1d, UPT ;  /* 0x0000001d0400788c */ /* 0x000fd2000bf05270 */
[----:B------:R-:W-:Y:S05]  /*3210*/  BRA.U !UP0, `(.L_x_52289) ;  /* 0x0000000108807547 */ /* 0x000fea000b800000 */
[----:B------:R-:W-:-:S09]  /*3220*/  UISETP.NE.AND UP0, UPT, UR4, 0x2c, UPT ;  /* 0x0000002c0400788c */ /* 0x000fd2000bf05270 */
[----:B------:R-:W-:Y:S05]  /*3230*/  BRA.U !UP0, `(.L_x_52290) ;  /* 0x0000000108487547 */ /* 0x000fea000b800000 */
.L_x_52264:
        /* <DEDUP_REMOVED lines=15> */
[----:B--2--5:R-:W-:Y:S05]  /*3330*/  CALL.ABS.NOINC R2 ;  /* 0x0000000002007343 */ /* 0x024fea0003c00000 */
.L_x_52291:
[----:B------:R-:W-:Y:S01]  /*3340*/  PRMT R0, RZ, 0x7610, R0 ;  /* 0x00007610ff007816 */ /* 0x000fe20000000000 */
[----:B------:R-:W-:Y:S06]  /*3350*/  BRA `(.L_x_52265) ;  /* 0x00000000003c7947 */ /* 0x000fec0003800000 */
.L_x_52290:
        /* <DEDUP_REMOVED lines=8> */
.L_x_52293:
[----:B------:R-:W-:Y:S05]  /*33e0*/  BSYNC.RECONVERGENT B0 ;  /* 0x0000000000007941 */ /* 0x000fea0003800200 */
.L_x_52292:
[----:B------:R-:W0:Y:S02]  /*33f0*/  F2I.S64.TRUNC R2, R2 ;  /* 0x0000000200027311 */ /* 0x000e24000020d900 */
[----:B0-----:R-:W-:Y:S01]  /*3400*/  PRMT R0, R2, 0x7610, R0 ;  /* 0x0000761002007816 */ /* 0x001fe20000000000 */
[----:B------:R-:W-:Y:S06]  /*3410*/  BRA `(.L_x_52265) ;  /* 0x00000000000c7947 */ /* 0x000fec0003800000 */
.L_x_52289:
[----:B------:R0:W5:Y:S01]  /*3420*/  LDG.E.U8 R0, desc[UR36][R4.64] ;  /* 0x0000002404007981 */ /* 0x000162000c1e1100 */
[----:B------:R-:W-:Y:S05]  /*3430*/  BRA `(.L_x_52265) ;  /* 0x0000000000047947 */ /* 0x000fea0003800000 */
.L_x_52288:
[----:B------:R0:W5:Y:S02]  /*3440*/  LDG.E.U8 R0, desc[UR36][R4.64] ;  /* 0x0000002404007981 */ /* 0x000164000c1e1100 */
.L_x_52265:
[----:B012345:R-:W-:Y:S01]  /*3450*/  LOP3.LUT P0, R4, R0, 0xff, RZ, 0xc0, !PT ;  /* 0x000000ff00047812 */ /* 0x03ffe2000780c0ff */
[----:B------:R-:W-:Y:S01]  /*3460*/  BSSY.RECONVERGENT B0, `(.L_x_52294) ;  /* 0x0000006000007945 */ /* 0x000fe20003800200 */
[----:B------:R-:W-:-:S11]  /*3470*/  MOV R5, 0xff ;  /* 0x000000ff00057802 */ /* 0x000fd60000000f00 */
[----:B------:R-:W-:Y:S05]  /*3480*/  @!P0 BRA `(.L_x_52295) ;  /* 0x00000000000c8947 */ /* 0x000fea0003800000 */
[----:B------:R-:W-:Y:S02]  /*3490*/  LOP3.LUT R19, R19, 0xff, RZ, 0xc0, !PT ;  /* 0x000000ff13137812 */ /* 0x000fe400078ec0ff */
[----:B------:R-:W-:-:S07]  /*34a0*/  MOV R6, 0x34c0 ;  /* 0x000034c000067802 */ /* 0x000fce0000000f00 */
[----:B------:R-:W-:Y:S05]  /*34b0*/  CALL.REL.NOINC `($__internal_105_$__cuda_sm20_rem_u16) ;  /* 0x000000d000d07944 */ /* 0x000fea0003c00000 */
.L_x_52295:
[----:B------:R-:W-:Y:S05]  /*34c0*/  BSYNC.RECONVERGENT B0 ;  /* 0x0000000000007941 */ /* 0x000fea0003800200 */
.L_x_52294:
        /* <DEDUP_REMOVED lines=17> */
.L_x_52300:
[----:B------:R0:W-:Y:S01]  /*35e0*/  STG.E.U8 desc[UR36][R2.64], R5 ;  /* 0x0000000502007986 */ /* 0x0001e2000c101124 */
[----:B------:R-:W-:Y:S05]  /*35f0*/  BRA `(.L_x_52302) ;  /* 0x0000000c00207947 */ /* 0x000fea0003800000 */
.L_x_52299:
        /* <DEDUP_REMOVED lines=10> */
.L_x_52304:
[----:B------:R-:W-:-:S05]  /*36a0*/  LOP3.LUT R5, R5, 0xffff, RZ, 0xc0, !PT ;  /* 0x0000ffff05057812 */ /* 0x000fca00078ec0ff */
[----:B------:R0:W-:Y:S01]  /*36b0*/  STG.E desc[UR36][R2.64], R5 ;  /* 0x0000000502007986 */ /* 0x0001e2000c101924 */
[----:B------:R-:W-:Y:S05]  /*36c0*/  BRA `(.L_x_52302) ;  /* 0x0000000800ec7947 */ /* 0x000fea0003800000 */
.L_x_52303:
[----:B------:R0:W-:Y:S01]  /*36d0*/  STG.E.U16 desc[UR36][R2.64], R5 ;  /* 0x0000000502007986 */ /* 0x0001e2000c101524 */
[----:B------:R-:W-:Y:S05]  /*36e0*/  BRA `(.L_x_52302) ;  /* 0x0000000800e47947 */ /* 0x000fea0003800000 */
.L_x_52298:
        /* <DEDUP_REMOVED lines=9> */
.L_x_52306:
[----:B------:R-:W0:Y:S02]  /*3780*/  I2F.U16 R0, R5 ;  /* 0x0000000500007306 */ /* 0x000e240000101000 */
[----:B0-----:R-:W-:-:S05]  /*3790*/  F2FP.F16.F32.PACK_AB R0, RZ, R0 ;  /* 0x00000000ff00723e */ /* 0x001fca00000000ff */
[----:B------:R0:W-:Y:S01]  /*37a0*/  STG.E.U16 desc[UR36][R2.64], R0 ;  /* 0x0000000002007986 */ /* 0x0001e2000c101524 */
[----:B------:R-:W-:Y:S05]  /*37b0*/  BRA `(.L_x_52302) ;  /* 0x0000000800b07947 */ /* 0x000fea0003800000 */
.L_x_52305:
        /* <DEDUP_REMOVED lines=10> */
.L_x_52308:
[----:B------:R-:W0:Y:S02]  /*3860*/  I2F.U16 R5, R5 ;  /* 0x0000000500057306 */ /* 0x000e240000101000 */
[----:B0-----:R-:W-:-:S04]  /*3870*/  F2FP.F16.F32.PACK_AB R5, RZ, R5 ;  /* 0x00000005ff05723e */ /* 0x001fc800000000ff */
[----:B------:R-:W-:-:S05]  /*3880*/  PRMT R5, R5, 0x5410, RZ ;  /* 0x0000541005057816 */ /* 0x000fca00000000ff */
[----:B------:R0:W-:Y:S01]  /*3890*/  STG.E desc[UR36][R2.64], R5 ;  /* 0x0000000502007986 */ /* 0x0001e2000c101924 */
[----:B------:R-:W-:Y:S05]  /*38a0*/  BRA `(.L_x_52302) ;  /* 0x0000000800747947 */ /* 0x000fea0003800000 */
.L_x_52307:
[----:B------:R-:W0:Y:S02]  /*38b0*/  I2F.F64.U16 R4, R5 ;  /* 0x0000000500047312 */ /* 0x000e240000101800 */
[----:B0-----:R0:W-:Y:S01]  /*38c0*/  STG.E.64 desc[UR36][R2.64], R4 ;  /* 0x0000000402007986 */ /* 0x0011e2000c101b24 */
[----:B------:R-:W-:Y:S05]  /*38d0*/  BRA `(.L_x_52302) ;  /* 0x0000000800687947 */ /* 0x000fea0003800000 */
.L_x_52297:
        /* <DEDUP_REMOVED lines=13> */
.L_x_52311:
[----:B------:R-:W0:Y:S01]  /*39b0*/  I2F.F64.U16 R4, R5 ;  /* 0x0000000500047312 */ /* 0x000e220000101800 */
[----:B------:R-:W-:-:S05]  /*39c0*/  CS2R R6, SRZ ;  /* 0x0000000000067805 */ /* 0x000fca000001ff00 */
[----:B0-----:R0:W-:Y:S01]  /*39d0*/  STG.E.128 desc[UR36][R2.64], R4 ;  /* 0x0000000402007986 */ /* 0x0011e2000c101d24 */
[----:B------:R-:W-:Y:S05]  /*39e0*/  BRA `(.L_x_52302) ;  /* 0x0000000800247947 */ /* 0x000fea0003800000 */
.L_x_52310:
        /* <DEDUP_REMOVED lines=17> */
.L_x_52315:
[----:B------:R-:W-:Y:S05]  /*3b00*/  BSYNC.RECONVERGENT B0 ;  /* 0x0000000000007941 */ /* 0x000fea0003800200 */
.L_x_52314:
[----:B------:R0:W-:Y:S01]  /*3b10*/  STG.E.U8 desc[UR36][R2.64], R7 ;  /* 0x0000000702007986 */ /* 0x0001e2000c101124 */
[----:B------:R-:W-:Y:S05]  /*3b20*/  BRA `(.L_x_52302) ;  /* 0x0000000400d47947 */ /* 0x000fea0003800000 */
.L_x_52313:
        /* <DEDUP_REMOVED lines=8> */
[----:B------:R-:W-:-:S04]  /*3bb0*/  @P0 SHF.R.U32.HI R0, RZ, 0x15, R5 ;  /* 0x00000015ff000819 */ /* 0x000fc80000011605 */
[----:B------:R-:W-:-:S04]  /*3bc0*/  @P0 LOP3.LUT R0, R0, 0x1, RZ, 0xc0, !PT ;  /* 0x0000000100000812 */ /* 0x000fc800078ec0ff */
[C---:B------:R-:W-:Y:S01]  /*3bd0*/  @P0 IADD3 R0, PT, PT, R5.reuse, 0x80fffff, R0 ;  /* 0x080fffff05000810 */ /* 0x040fe20007ffe000 */
[----:B------:R-:W-:-:S03]  /*3be0*/  @!P0 FADD.FTZ R5, R5, 128 ;  /* 0x4300000005058421 */ /* 0x000fc60000010000 */
[----:B0-----:R-:W-:Y:S02]  /*3bf0*/  @P0 SHF.R.U32.HI R7, RZ, 0x15, R0 ;  /* 0x00000015ff070819 */ /* 0x001fe40000011600 */
[----:B------:R0:W-:Y:S04]  /*3c00*/  @!P0 STG.E.U8 desc[UR36][R2.64], R5 ;  /* 0x0000000502008986 */ /* 0x0001e8000c101124 */
[----:B------:R0:W-:Y:S01]  /*3c10*/  @P0 STG.E.U8 desc[UR36][R2.64], R7 ;  /* 0x0000000702000986 */ /* 0x0001e2000c101124 */
[----:B------:R-:W-:Y:S05]  /*3c20*/  BRA `(.L_x_52302) ;  /* 0x0000000400947947 */ /* 0x000fea0003800000 */
.L_x_52312:
[----:B------:R-:W0:Y:S02]  /*3c30*/  I2F.U16 R0, R5 ;  /* 0x0000000500007306 */ /* 0x000e240000101000 */
[----:B0-----:R-:W-:-:S05]  /*3c40*/  F2FP.BF16.F32.PACK_AB R0, RZ, R0 ;  /* 0x00000000ff00723e */ /* 0x001fca00000010ff */
[----:B------:R0:W-:Y:S01]  /*3c50*/  STG.E.U16 desc[UR36][R2.64], R0 ;  /* 0x0000000002007986 */ /* 0x0001e2000c101524 */
[----:B------:R-:W-:Y:S05]  /*3c60*/  BRA `(.L_x_52302) ;  /* 0x0000000400847947 */ /* 0x000fea0003800000 */
.L_x_52309:
        /* <DEDUP_REMOVED lines=10> */
.L_x_52318:
        /* <DEDUP_REMOVED lines=12> */
.L_x_52321:
[----:B------:R-:W-:-:S04]  /*3dd0*/  SHF.R.U32.HI R0, RZ, 0x14, R5 ;  /* 0x00000014ff007819 */ /* 0x000fc80000011605 */
[----:B------:R-:W-:-:S04]  /*3de0*/  LOP3.LUT R0, R0, 0x1, RZ, 0xc0, !PT ;  /* 0x0000000100007812 */ /* 0x000fc800078ec0ff */
[----:B------:R-:W-:-:S04]  /*3df0*/  IADD3 R0, PT, PT, R5, 0x487ffff, R0 ;  /* 0x0487ffff05007810 */ /* 0x000fc80007ffe000 */
[----:B------:R-:W-:-:S04]  /*3e00*/  SHF.R.U32.HI R0, RZ, 0x14, R0 ;  /* 0x00000014ff007819 */ /* 0x000fc80000011600 */
[----:B------:R-:W-:-:S07]  /*3e10*/  LOP3.LUT R4, R0, 0xff, RZ, 0xc0, !PT ;  /* 0x000000ff00047812 */ /* 0x000fce00078ec0ff */
.L_x_52322:
[----:B------:R-:W-:-:S07]  /*3e20*/  PRMT R0, R4, 0x7610, R0 ;  /* 0x0000761004007816 */ /* 0x000fce0000000000 */
.L_x_52320:
[----:B------:R-:W-:Y:S05]  /*3e30*/  BSYNC.RECONVERGENT B0 ;  /* 0x0000000000007941 */ /* 0x000fea0003800200 */
.L_x_52319:
[----:B------:R4:W-:Y:S01]  /*3e40*/  STG.E.U8 desc[UR36][R2.64], R0 ;  /* 0x0000000002007986 */ /* 0x0009e2000c101124 */
[----:B------:R-:W-:Y:S05]  /*3e50*/  BRA `(.L_x_52302) ;  /* 0x0000000400087947 */ /* 0x000fea0003800000 */
.L_x_52317:
        /* <DEDUP_REMOVED lines=12> */
.L_x_52325:
[----:B------:R-:W-:-:S04]  /*3f20*/  SHF.R.U32.HI R0, RZ, 0x15, R5 ;  /* 0x00000015ff007819 */ /* 0x000fc80000011605 */
[----:B------:R-:W-:-:S04]  /*3f30*/  LOP3.LUT R0, R0, 0x1, RZ, 0xc0, !PT ;  /* 0x0000000100007812 */ /* 0x000fc800078ec0ff */
[----:B------:R-:W-:-:S04]  /*3f40*/  IADD3 R0, PT, PT, R5, 0x88fffff, R0 ;  /* 0x088fffff05007810 */ /* 0x000fc80007ffe000 */
[----:B------:R-:W-:-:S04]  /*3f50*/  SHF.R.U32.HI R0, RZ, 0x15, R0 ;  /* 0x00000015ff007819 */ /* 0x000fc80000011600 */
[----:B------:R-:W-:-:S07]  /*3f60*/  LOP3.LUT R4, R0, 0xff, RZ, 0xc0, !PT ;  /* 0x000000ff00047812 */ /* 0x000fce00078ec0ff */
.L_x_52326:
[----:B------:R-:W-:-:S07]  /*3f70*/  PRMT R0, R4, 0x7610, R0 ;  /* 0x0000761004007816 */ /* 0x000fce0000000000 */
.L_x_52324:
[----:B------:R-:W-:Y:S05]  /*3f80*/  BSYNC.RECONVERGENT B0 ;  /* 0x0000000000007941 */ /* 0x000fea0003800200 */
.L_x_52323:
[----:B------:R3:W-:Y:S01]  /*3f90*/  STG.E.U8 desc[UR36][R2.64], R0 ;  /* 0x0000000002007986 */ /* 0x0007e2000c101124 */
[----:B------:R-:W-:Y:S05]  /*3fa0*/  BRA `(.L_x_52302) ;  /* 0x0000000000b47947 */ /* 0x000fea0003800000 */
.L_x_52316:
[----:B------:R-:W-:-:S09]  /*3fb0*/  UISETP.NE.AND UP0, UPT, UR4, 0x1c, UPT ;  /* 0x0000001c0400788c */ /* 0x000fd2000bf05270 */
[----:B------:R-:W-:Y:S05]  /*3fc0*/  BRA.U !UP0, `(.L_x_52327) ;  /* 0x0000000108a47547 */ /* 0x000fea000b800000 */
[----:B------:R-:W-:-:S09]  /*3fd0*/  UISETP.NE.AND UP0, UPT, UR4, 0x1d, UPT ;  /* 0x0000001d0400788c */ /* 0x000fd2000bf05270 */
[----:B------:R-:W-:Y:S05]  /*3fe0*/  BRA.U !UP0, `(.L_x_52328) ;  /* 0x00000001088c7547 */ /* 0x000fea000b800000 */
[----:B------:R-:W-:-:S09]  /*3ff0*/  UISETP.NE.AND UP0, UPT, UR4, 0x2c, UPT ;  /* 0x0000002c0400788c */ /* 0x000fd2000bf05270 */
[----:B------:R-:W-:Y:S05]  /*4000*/  BRA.U !UP0, `(.L_x_52329) ;  /* 0x0000000108447547 */ /* 0x000fea000b800000 */
.L_x_52301:
        /* <DEDUP_REMOVED lines=16> */
.L_x_52330:
[----:B------:R-:W-:Y:S05]  /*4110*/  BRA `(.L_x_52302) ;  /* 0x0000000000587947 */ /* 0x000fea0003800000 */
.L_x_52329:
[----:B------:R-:W0:Y:S01]  /*4120*/  I2F.U16 R5, R5 ;  /* 0x0000000500057306 */ /* 0x000e220000101000 */
[----:B------:R-:W-:Y:S01]  /*4130*/  IMAD.MOV.U32 R6, RZ, RZ, 0xff ;  /* 0x000000ffff067424 */ /* 0x000fe200078e00ff */
        /* <DEDUP_REMOVED lines=10> */
[----:B------:R-:W-:-:S05]  /*41e0*/  @!P0 IMAD.MOV R0, RZ, RZ, R4 ;  /* 0x000000ffff008224 */ /* 0x000fca00078e0204 */
[----:B------:R-:W-:-:S05]  /*41f0*/  @P1 MOV R5, R0 ;  /* 0x0000000000051202 */ /* 0x000fca0000000f00 */
[----:B------:R1:W-:Y:S01]  /*4200*/  STG.E.U8 desc[UR36][R2.64], R5 ;  /* 0x0000000502007986 */ /* 0x0003e2000c101124 */
[----:B------:R-:W-:Y:S05]  /*4210*/  BRA `(.L_x_52302) ;  /* 0x0000000000187947 */ /* 0x000fea0003800000 */
.L_x_52328:
[----:B------:R-:W-:Y:S01]  /*4220*/  LOP3.LUT R4, R5, 0xffff, RZ, 0xc0, !PT ;  /* 0x0000ffff05047812 */ /* 0x000fe200078ec0ff */
[----:B------:R-:W-:-:S05]  /*4230*/  IMAD.MOV.U32 R5, RZ, RZ, RZ ;  /* 0x000000ffff057224 */ /* 0x000fca00078e00ff */
[----:B------:R2:W-:Y:S01]  /*4240*/  STG.E.64 desc[UR36][R2.64], R4 ;  /* 0x0000000402007986 */ /* 0x0005e2000c101b24 */
[----:B------:R-:W-:Y:S05]  /*4250*/  BRA `(.L_x_52302) ;  /* 0x0000000000087947 */ /* 0x000fea0003800000 */
.L_x_52327:
[----:B------:R-:W-:-:S05]  /*4260*/  LOP3.LUT R5, R5, 0xffff, RZ, 0xc0, !PT ;  /* 0x0000ffff05057812 */ /* 0x000fca00078ec0ff */
[----:B------:R0:W-:Y:S02]  /*4270*/  STG.E desc[UR36][R2.64], R5 ;  /* 0x0000000502007986 */ /* 0x0001e4000c101924 */
.L_x_52302:
[----:B------:R-:W-:Y:S05]  /*4280*/  BSYNC.RECONVERGENT B6 ;  /* 0x0000000000067941 */ /* 0x000fea0003800200 */
.L_x_52296:
[----:B------:R-:W-:-:S07]  /*4290*/  VIADD R17, R17, 0x80 ;  /* 0x0000008011117836 */ /* 0x000fce0000000000 */
.L_x_52224:
[----:B------:R-:W-:Y:S05]  /*42a0*/  BSYNC.RECONVERGENT B7 ;  /* 0x0000000000077941 */ /* 0x000fea0003800200 */
.L_x_52223:
        /* <DEDUP_REMOVED lines=358> */
.L_x_52333:
[----:B------:R-:W2:Y:S01]  /*5910*/  LDCU.64 UR6, c[0x0][0x5f0] ;  /* 0x0000be00ff0677ac */ /* 0x000ea20008000a00 */
[----:B------:R-:W-:-:S04]  /*5920*/  UPRMT UR4, UR39, 0x9910, URZ ;  /* 0x0000991027047896 */ /* 0x000fc800080000ff */
[----:B------:R-:W-:Y:S01]  /*5930*/  UISETP.GT.AND UP0, UPT, UR4, 0x9, UPT ;  /* 0x000000090400788c */ /* 0x000fe2000bf04270 */
[----:B--2---:R-:W-:-:S04]  /*5940*/  IADD3 R4, P0, PT, R0, UR6, RZ ;  /* 0x0000000600047c10 */ /* 0x004fc8000ff1e0ff */
[----:B-1----:R-:W-:-:S04]  /*5950*/  IADD3.X R5, PT, PT, RZ, UR7, RZ, P0, !PT ;  /* 0x00000007ff057c10 */ /* 0x002fc800087fe4ff */
        /* <DEDUP_REMOVED lines=11> */
.L_x_52337:
[----:B------:R4:W5:Y:S01]  /*5a10*/  LDG.E.U8 R19, desc[UR36][R4.64] ;  /* 0x0000002404137981 */ /* 0x000962000c1e1100 */
[----:B------:R-:W-:Y:S05]  /*5a20*/  BRA `(.L_x_52339) ;  /* 0x0000000c005c7947 */ /* 0x000fea0003800000 */
.L_x_52336:
        /* <DEDUP_REMOVED lines=8> */
.L_x_52341:
[----:B------:R2:W5:Y:S01]  /*5ab0*/  LDG.E.U8 R19, desc[UR36][R4.64] ;  /* 0x0000002404137981 */ /* 0x000562000c1e1100 */
[----:B------:R-:W-:Y:S05]  /*5ac0*/  BRA `(.L_x_52339) ;  /* 0x0000000c00347947 */ /* 0x000fea0003800000 */
.L_x_52340:
[----:B------:R0:W5:Y:S01]  /*5ad0*/  LDG.E.U16 R19, desc[UR36][R4.64] ;  /* 0x0000002404137981 */ /* 0x000162000c1e1500 */
[----:B------:R-:W-:Y:S05]  /*5ae0*/  BRA `(.L_x_52339) ;  /* 0x0000000c002c7947 */ /* 0x000fea0003800000 */
.L_x_52335:
        /* <DEDUP_REMOVED lines=10> */
.L_x_52343:
[----:B------:R-:W2:Y:S02]  /*5b90*/  LDG.E.U16 R2, desc[UR36][R4.64] ;  /* 0x0000002404027981 */ /* 0x000ea4000c1e1500 */
[----:B--2---:R-:W-:-:S06]  /*5ba0*/  HADD2.F32 R2, -RZ, R2.H0_H0 ;  /* 0x20000002ff027230 */ /* 0x004fcc0000004100 */
[----:B------:R-:W0:Y:S02]  /*5bb0*/  F2I.S64.TRUNC R2, R2 ;  /* 0x0000000200027311 */ /* 0x000e24000020d900 */
[----:B0-----:R-:W-:Y:S01]  /*5bc0*/  PRMT R19, R2, 0x7610, R19 ;  /* 0x0000761002137816 */ /* 0x001fe20000000013 */
[----:B------:R-:W-:Y:S06]  /*5bd0*/  BRA `(.L_x_52339) ;  /* 0x0000000800f07947 */ /* 0x000fec0003800000 */
.L_x_52342:
        /* <DEDUP_REMOVED lines=10> */
.L_x_52345:
[----:B------:R-:W2:Y:S02]  /*5c80*/  LDG.E.U16 R4, desc[UR36][R4.64] ;  /* 0x0000002404047981 */ /* 0x000ea4000c1e1500 */
[----:B--2---:R-:W-:-:S06]  /*5c90*/  HADD2.F32 R2, -RZ, R4.H0_H0 ;  /* 0x20000004ff027230 */ /* 0x004fcc0000004100 */
[----:B------:R-:W0:Y:S02]  /*5ca0*/  F2I.S64.TRUNC R2, R2 ;  /* 0x0000000200027311 */ /* 0x000e24000020d900 */
[----:B0-----:R-:W-:Y:S01]  /*5cb0*/  PRMT R19, R2, 0x7610, R19 ;  /* 0x0000761002137816 */ /* 0x001fe20000000013 */
[----:B------:R-:W-:Y:S06]  /*5cc0*/  BRA `(.L_x_52339) ;  /* 0x0000000800b47947 */ /* 0x000fec0003800000 */
.L_x_52344:
[----:B------:R-:W2:Y:S02]  /*5cd0*/  LDG.E.64 R2, desc[UR36][R4.64] ;  /* 0x0000002404027981 */ /* 0x000ea4000c1e1b00 */
[----:B--2---:R-:W0:Y:S02]  /*5ce0*/  F2I.S64.F64.TRUNC R2, R2 ;  /* 0x0000000200027311 */ /* 0x004e24000030d900 */
[----:B0-----:R-:W-:Y:S01]  /*5cf0*/  PRMT R19, R2, 0x7610, R19 ;  /* 0x0000761002137816 */ /* 0x001fe20000000013 */
[----:B------:R-:W-:Y:S06]  /*5d00*/  BRA `(.L_x_52339) ;  /* 0x0000000800a47947 */ /* 0x000fec0003800000 */
.L_x_52334:
        /* <DEDUP_REMOVED lines=12> */
.L_x_52348:
[----:B------:R-:W2:Y:S02]  /*5dd0*/  LDG.E.64 R4, desc[UR36][R4.64] ;  /* 0x0000002404047981 */ /* 0x000ea4000c1e1b00 */
[----:B--2---:R-:W0:Y:S02]  /*5de0*/  F2I.S64.F64.TRUNC R2, R4 ;  /* 0x0000000400027311 */ /* 0x004e24000030d900 */
[----:B0-----:R-:W-:Y:S01]  /*5df0*/  PRMT R19, R2, 0x7610, R19 ;  /* 0x0000761002137816 */ /* 0x001fe20000000013 */
[----:B------:R-:W-:Y:S06]  /*5e00*/  BRA `(.L_x_52339) ;  /* 0x0000000800647947 */ /* 0x000fec0003800000 */
.L_x_52347:
        /* <DEDUP_REMOVED lines=27> */
.L_x_52350:
        /* <DEDUP_REMOVED lines=14> */
.L_x_52349:
[----:B------:R-:W2:Y:S02]  /*60a0*/  LDG.E.U16 R2, desc[UR36][R4.64] ;  /* 0x0000002404027981 */ /* 0x000ea4000c1e1500 */
[----:B--2---:R-:W-:-:S06]  /*60b0*/  IMAD.U32 R2, R2, 0x10000, RZ ;  /* 0x0001000002027824 */ /* 0x004fcc00078e00ff */
[----:B------:R-:W0:Y:S02]  /*60c0*/  F2I.S64.TRUNC R2, R2 ;  /* 0x0000000200027311 */ /* 0x000e24000020d900 */
[----:B0-----:R-:W-:Y:S01]  /*60d0*/  PRMT R19, R2, 0x7610, R19 ;  /* 0x0000761002137816 */ /* 0x001fe20000000013 */
[----:B------:R-:W-:Y:S06]  /*60e0*/  BRA `(.L_x_52339) ;  /* 0x0000000400ac7947 */ /* 0x000fec0003800000 */
.L_x_52346:
        /* <DEDUP_REMOVED lines=10> */
.L_x_52353:
        /* <DEDUP_REMOVED lines=21> */
.L_x_52357:
[----:B------:R-:W-:Y:S05]  /*62e0*/  BSYNC.RECONVERGENT B1 ;  /* 0x0000000000017941 */ /* 0x000fea0003800200 */
.L_x_52356:
[----:B------:R-:W-:Y:S01]  /*62f0*/  IMAD.SHL.U32 R0, R0, 0x100000, RZ ;  /* 0x0010000000007824 */ /* 0x000fe200078e00ff */
[----:B------:R-:W-:-:S04]  /*6300*/  LEA R2, R2, 0x3b800000, 0x17 ;  /* 0x3b80000002027811 */ /* 0x000fc800078eb8ff */
[----:B------:R-:W-:-:S07]  /*6310*/  LOP3.LUT R2, R2, R0, R7, 0xfe, !PT ;  /* 0x0000000002027212 */ /* 0x000fce00078efe07 */
.L_x_52355:
[----:B------:R-:W-:Y:S05]  /*6320*/  BSYNC.RECONVERGENT B0 ;  /* 0x0000000000007941 */ /* 0x000fea0003800200 */
.L_x_52354:
[----:B------:R-:W0:Y:S02]  /*6330*/  F2I.S64.TRUNC R2, R2 ;  /* 0x0000000200027311 */ /* 0x000e24000020d900 */
[----:B0-----:R-:W-:Y:S01]  /*6340*/  PRMT R19, R2, 0x7610, R19 ;  /* 0x0000761002137816 */ /* 0x001fe20000000013 */
[----:B------:R-:W-:Y:S06]  /*6350*/  BRA `(.L_x_52339) ;  /* 0x0000000400107947 */ /* 0x000fec0003800000 */
.L_x_52352:
        /* <DEDUP_REMOVED lines=21> */
.L_x_52361:
[----:B------:R-:W-:Y:S05]  /*64b0*/  BSYNC.RECONVERGENT B1 ;  /* 0x0000000000017941 */ /* 0x000fea0003800200 */
.L_x_52360:
[----:B------:R-:W-:Y:S02]  /*64c0*/  SHF.L.U32 R0, R0, 0x15, RZ ;  /* 0x0000001500007819 */ /* 0x000fe400000006ff */
[----:B------:R-:W-:-:S04]  /*64d0*/  LEA R2, R2, 0x37800000, 0x17 ;  /* 0x3780000002027811 */ /* 0x000fc800078eb8ff */
[----:B------:R-:W-:-:S07]  /*64e0*/  LOP3.LUT R2, R2, R0, R7, 0xfe, !PT ;  /* 0x0000000002027212 */ /* 0x000fce00078efe07 */
.L_x_52359:
[----:B------:R-:W-:Y:S05]  /*64f0*/  BSYNC.RECONVERGENT B0 ;  /* 0x0000000000007941 */ /* 0x000fea0003800200 */
.L_x_52358:
[----:B------:R-:W0:Y:S02]  /*6500*/  F2I.S64.TRUNC R2, R2 ;  /* 0x0000000200027311 */ /* 0x000e24000020d900 */
[----:B0-----:R-:W-:Y:S01]  /*6510*/  PRMT R19, R2, 0x7610, R19 ;  /* 0x0000761002137816 */ /* 0x001fe20000000013 */
[----:B------:R-:W-:Y:S06]  /*6520*/  BRA `(.L_x_52339) ;  /* 0x00000000009c7947 */ /* 0x000fec0003800000 */
.L_x_52351:
        /* <DEDUP_REMOVED lines=14> */
.L_x_52365:
[----:B------:R-:W-:Y:S05]  /*6610*/  BSYNC.RECONVERGENT B0 ;  /* 0x0000000000007941 */ /* 0x000fea0003800200 */
.L_x_52364:
[----:B------:R-:W0:Y:S02]  /*6620*/  F2I.S64.TRUNC R2, R2 ;  /* 0x0000000200027311 */ /* 0x000e24000020d900 */
[----:B0-----:R-:W-:Y:S01]  /*6630*/  PRMT R19, R2, 0x7610, R19 ;  /* 0x0000761002137816 */ /* 0x001fe20000000013 */
[----:B------:R-:W-:Y:S06]  /*6640*/  BRA `(.L_x_52339) ;  /* 0x0000000000547947 */ /* 0x000fec0003800000 */
.L_x_52338:
        /* <DEDUP_REMOVED lines=16> */
.L_x_52366:
[----:B------:R-:W-:Y:S01]  /*6750*/  PRMT R19, RZ, 0x7610, R19 ;  /* 0x00007610ff137816 */ /* 0x000fe20000000013 */
[----:B------:R-:W-:Y:S06]  /*6760*/  BRA `(.L_x_52339) ;  /* 0x00000000000c7947 */ /* 0x000fec0003800000 */
.L_x_52363:
[----:B------:R0:W5:Y:S01]  /*6770*/  LDG.E.U8 R19, desc[UR36][R4.64] ;  /* 0x0000002404137981 */ /* 0x000162000c1e1100 */
[----:B------:R-:W-:Y:S05]  /*6780*/  BRA `(.L_x_52339) ;  /* 0x0000000000047947 */ /* 0x000fea0003800000 */
.L_x_52362:
[----:B------:R0:W5:Y:S02]  /*6790*/  LDG.E.U8 R19, desc[UR36][R4.64] ;  /* 0x0000002404137981 */ /* 0x000164000c1e1100 */
.L_x_52339:
        /* <DEDUP_REMOVED lines=16> */
.L_x_52370:
[----:B------:R0:W5:Y:S01]  /*68a0*/  LDG.E.U8 R0, desc[UR36][R4.64] ;  /* 0x0000002404007981 */ /* 0x000162000c1e1100 */
[----:B------:R-:W-:Y:S05]  /*68b0*/  BRA `(.L_x_52372) ;  /* 0x0000000c005c7947 */ /* 0x000fea0003800000 */
.L_x_52369:
        /* <DEDUP_REMOVED lines=8> */
.L_x_52374:
[----:B------:R3:W5:Y:S01]  /*6940*/  LDG.E.U8 R0, desc[UR36][R4.64] ;  /* 0x0000002404007981 */ /* 0x000762000c1e1100 */
[----:B------:R-:W-:Y:S05]  /*6950*/  BRA `(.L_x_52372) ;  /* 0x0000000c00347947 */ /* 0x000fea0003800000 */
.L_x_52373:
[----:B------:R2:W5:Y:S01]  /*6960*/  LDG.E.U16 R0, desc[UR36][R4.64] ;  /* 0x0000002404007981 */ /* 0x000562000c1e1500 */
[----:B------:R-:W-:Y:S05]  /*6970*/  BRA `(.L_x_52372) ;  /* 0x0000000c002c7947 */ /* 0x000fea0003800000 */
.L_x_52368:
        /* <DEDUP_REMOVED lines=10> */
.L_x_52376:
[----:B------:R-:W2:Y:S02]  /*6a20*/  LDG.E.U16 R2, desc[UR36][R4.64] ;  /* 0x0000002404027981 */ /* 0x000ea4000c1e1500 */
[----:B--2---:R-:W-:-:S06]  /*6a30*/  HADD2.F32 R2, -RZ, R2.H0_H0 ;  /* 0x20000002ff027230 */ /* 0x004fcc0000004100 */
[----:B------:R-:W0:Y:S02]  /*6a40*/  F2I.S64.TRUNC R2, R2 ;  /* 0x0000000200027311 */ /* 0x000e24000020d900 */
[----:B0-----:R-:W-:Y:S01]  /*6a50*/  PRMT R0, R2, 0x7610, R0 ;  /* 0x0000761002007816 */ /* 0x001fe20000000000 */
[----:B------:R-:W-:Y:S06]  /*6a60*/  BRA `(.L_x_52372) ;  /* 0x0000000800f07947 */ /* 0x000fec0003800000 */
.L_x_52375:
        /* <DEDUP_REMOVED lines=10> */
.L_x_52378:
[----:B------:R-:W2:Y:S02]  /*6b10*/  LDG.E.U16 R4, desc[UR36][R4.64] ;  /* 0x0000002404047981 */ /* 0x000ea4000c1e1500 */
[----:B--2---:R-:W-:-:S06]  /*6b20*/  HADD2.F32 R2, -RZ, R4.H0_H0 ;  /* 0x20000004ff027230 */ /* 0x004fcc0000004100 */
[----:B------:R-:W0:Y:S02]  /*6b30*/  F2I.S64.TRUNC R2, R2 ;  /* 0x0000000200027311 */ /* 0x000e24000020d900 */
[----:B0-----:R-:W-:Y:S01]  /*6b40*/  PRMT R0, R2, 0x7610, R0 ;  /* 0x0000761002007816 */ /* 0x001fe20000000000 */
[----:B------:R-:W-:Y:S06]  /*6b50*/  BRA `(.L_x_52372) ;  /* 0x0000000800b47947 */ /* 0x000fec0003800000 */
.L_x_52377:
[----:B------:R-:W2:Y:S02]  /*6b60*/  LDG.E.64 R2, desc[UR36][R4.64] ;  /* 0x0000002404027981 */ /* 0x000ea4000c1e1b00 */
[----:B--2---:R-:W0:Y:S02]  /*6b70*/  F2I.S64.F64.TRUNC R2, R2 ;  /* 0x0000000200027311 */ /* 0x004e24000030d900 */
[----:B0-----:R-:W-:Y:S01]  /*6b80*/  PRMT R0, R2, 0x7610, R0 ;  /* 0x0000761002007816 */ /* 0x001fe20000000000 */
[----:B------:R-:W-:Y:S06]  /*6b90*/  BRA `(.L_x_52372) ;  /* 0x0000000800a47947 */ /* 0x000fec0003800000 */
.L_x_52367:
        /* <DEDUP_REMOVED lines=12> */
.L_x_52381:
[----:B------:R-:W2:Y:S02]  /*6c60*/  LDG.E.64 R4, desc[UR36][R4.64] ;  /* 0x0000002404047981 */ /* 0x000ea4000c1e1b00 */
[----:B--2---:R-:W0:Y:S02]  /*6c70*/  F2I.S64.F64.TRUNC R2, R4 ;  /* 0x0000000400027311 */ /* 0x004e24000030d900 */
[----:B0-----:R-:W-:Y:S01]  /*6c80*/  PRMT R0, R2, 0x7610, R0 ;  /* 0x0000761002007816 */ /* 0x001fe20000000000 */
[----:B------:R-:W-:Y:S06]  /*6c90*/  BRA `(.L_x_52372) ;  /* 0x0000000800647947 */ /* 0x000fec0003800000 */
.L_x_52380:
        /* <DEDUP_REMOVED lines=27> */
.L_x_52383:
        /* <DEDUP_REMOVED lines=14> */
.L_x_52382:
[----:B------:R-:W2:Y:S02]  /*6f30*/  LDG.E.U16 R2, desc[UR36][R4.64] ;  /* 0x0000002404027981 */ /* 0x000ea4000c1e1500 */
[----:B--2---:R-:W-:-:S06]  /*6f40*/  IMAD.U32 R2, R2, 0x10000, RZ ;  /* 0x0001000002027824 */ /* 0x004fcc00078e00ff */
[----:B------:R-:W0:Y:S02]  /*6f50*/  F2I.S64.TRUNC R2, R2 ;  /* 0x0000000200027311 */ /* 0x000e24000020d900 */
[----:B0-----:R-:W-:Y:S01]  /*6f60*/  PRMT R0, R2, 0x7610, R0 ;  /* 0x0000761002007816 */ /* 0x001fe20000000000 */
[----:B------:R-:W-:Y:S06]  /*6f70*/  BRA `(.L_x_52372) ;  /* 0x0000000400ac7947 */ /* 0x000fec0003800000 */
.L_x_52379:
        /* <DEDUP_REMOVED lines=10> */
.L_x_52386:
        /* <DEDUP_REMOVED lines=21> */
.L_x_52390:
[----:B------:R-:W-:Y:S05]  /*7170*/  BSYNC.RECONVERGENT B1 ;  /* 0x0000000000017941 */ /* 0x000fea0003800200 */
.L_x_52389:
[----:B------:R-:W-:Y:S02]  /*7180*/  SHF.L.U32 R0, R0, 0x14, RZ ;  /* 0x0000001400007819 */ /* 0x000fe400000006ff */
[----:B------:R-:W-:-:S04]  /*7190*/  LEA R2, R2, 0x3b800000, 0x17 ;  /* 0x3b80000002027811 */ /* 0x000fc800078eb8ff */
[----:B------:R-:W-:-:S07]  /*71a0*/  LOP3.LUT R2, R2, R0, R7, 0xfe, !PT ;  /* 0x0000000002027212 */ /* 0x000fce00078efe07 */
.L_x_52388:
[----:B------:R-:W-:Y:S05]  /*71b0*/  BSYNC.RECONVERGENT B0 ;  /* 0x0000000000007941 */ /* 0x000fea0003800200 */
.L_x_52387:
[----:B------:R-:W0:Y:S02]  /*71c0*/  F2I.S64.TRUNC R2, R2 ;  /* 0x0000000200027311 */ /* 0x000e24000020d900 */
[----:B0-----:R-:W-:Y:S01]  /*71d0*/  PRMT R0, R2, 0x7610, R0 ;  /* 0x0000761002007816 */ /* 0x001fe20000000000 */
[----:B------:R-:W-:Y:S06]  /*71e0*/  BRA `(.L_x_52372) ;  /* 0x0000000400107947 */ /* 0x000fec0003800000 */
.L_x_52385:
        /* <DEDUP_REMOVED lines=21> */
.L_x_52394:
[----:B------:R-:W-:Y:S05]  /*7340*/  BSYNC.RECONVERGENT B1 ;  /* 0x0000000000017941 */ /* 0x000fea0003800200 */
.L_x_52393:
[----:B------:R-:W-:Y:S01]  /*7350*/  IMAD.SHL.U32 R0, R0, 0x200000, RZ ;  /* 0x0020000000007824 */ /* 0x000fe200078e00ff */
[----:B------:R-:W-:-:S04]  /*7360*/  LEA R2, R2, 0x37800000, 0x17 ;  /* 0x3780000002027811 */ /* 0x000fc800078eb8ff */
[----:B------:R-:W-:-:S07]  /*7370*/  LOP3.LUT R2, R2, R0, R7, 0xfe, !PT ;  /* 0x0000000002027212 */ /* 0x000fce00078efe07 */
.L_x_52392:
[----:B------:R-:W-:Y:S05]  /*7380*/  BSYNC.RECONVERGENT B0 ;  /* 0x0000000000007941 */ /* 0x000fea0003800200 */
.L_x_52391:
[----:B------:R-:W0:Y:S02]  /*7390*/  F2I.S64.TRUNC R2, R2 ;  /* 0x0000000200027311 */ /* 0x000e24000020d900 */
[----:B0-----:R-:W-:Y:S01]  /*73a0*/  PRMT R0, R2, 0x7610, R0 ;  /* 0x0000761002007816 */ /* 0x001fe20000000000 */
[----:B------:R-:W-:Y:S06]  /*73b0*/  BRA `(.L_x_52372) ;  /* 0x00000000009c7947 */ /* 0x000fec0003800000 */
.L_x_52384:
        /* <DEDUP_REMOVED lines=14> */
.L_x_52398:
[----:B------:R-:W-:Y:S05]  /*74a0*/  BSYNC.RECONVERGENT B0 ;  /* 0x0000000000007941 */ /* 0x000fea0003800200 */
.L_x_52397:
[----:B------:R-:W0:Y:S02]  /*74b0*/  F2I.S64.TRUNC R2, R2 ;  /* 0x0000000200027311 */ /* 0x000e24000020d900 */
[----:B0-----:R-:W-:Y:S01]  /*74c0*/  PRMT R0, R2, 0x7610, R0 ;  /* 0x0000761002007816 */ /* 0x001fe20000000000 */
[----:B------:R-:W-:Y:S06]  /*74d0*/  BRA `(.L_x_52372) ;  /* 0x0000000000547947 */ /* 0x000fec0003800000 */
.L_x_52371:
        /* <DEDUP_REMOVED lines=16> */
.L_x_52399:
[----:B------:R-:W-:Y:S01]  /*75e0*/  PRMT R0, RZ, 0x7610, R0 ;  /* 0x00007610ff007816 */ /* 0x000fe20000000000 */
[----:B------:R-:W-:Y:S06]  /*75f0*/  BRA `(.L_x_52372) ;  /* 0x00000000000c7947 */ /* 0x000fec0003800000 */
.L_x_52396:
[----:B------:R0:W5:Y:S01]  /*7600*/  LDG.E.U8 R0, desc[UR36][R4.64] ;  /* 0x0000002404007981 */ /* 0x000162000c1e1100 */
[----:B------:R-:W-:Y:S05]  /*7610*/  BRA `(.L_x_52372) ;  /* 0x0000000000047947 */ /* 0x000fea0003800000 */
.L_x_52395:
[----:B------:R0:W5:Y:S02]  /*7620*/  LDG.E.U8 R0, desc[UR36][R4.64] ;  /* 0x0000002404007981 */ /* 0x000164000c1e1100 */
.L_x_52372:
[----:B012345:R-:W-:Y:S01]  /*7630*/  LOP3.LUT P0, R4, R0, 0xff, RZ, 0xc0, !PT ;  /* 0x000000ff00047812 */ /* 0x03ffe2000780c0ff */
[----:B------:R-:W-:Y:S01]  /*7640*/  BSSY.RECONVERGENT B0, `(.L_x_52400) ;  /* 0x0000006000007945 */ /* 0x000fe20003800200 */
[----:B------:R-:W-:-:S11]  /*7650*/  IMAD.MOV.U32 R5, RZ, RZ, 0xff ;  /* 0x000000ffff057424 */ /* 0x000fd600078e00ff */
[----:B------:R-:W-:Y:S05]  /*7660*/  @!P0 BRA `(.L_x_52401) ;  /* 0x00000000000c8947 */ /* 0x000fea0003800000 */
[----:B------:R-:W-:Y:S02]  /*7670*/  LOP3.LUT R19, R19, 0xff, RZ, 0xc0, !PT ;  /* 0x000000ff13137812 */ /* 0x000fe400078ec0ff */
[----:B------:R-:W-:-:S07]  /*7680*/  MOV R6, 0x76a0 ;  /* 0x000076a000067802 */ /* 0x000fce0000000f00 */
[----:B------:R-:W-:Y:S05]  /*7690*/  CALL.REL.NOINC `($__internal_105_$__cuda_sm20_rem_u16) ;  /* 0x0000009000587944 */ /* 0x000fea0003c00000 */
.L_x_52401:
[----:B------:R-:W-:Y:S05]  /*76a0*/  BSYNC.RECONVERGENT B0 ;  /* 0x0000000000007941 */ /* 0x000fea0003800200 */
.L_x_52400:
        /* <DEDUP_REMOVED lines=17> */
.L_x_52406:
[----:B------:R4:W-:Y:S01]  /*77c0*/  STG.E.U8 desc[UR36][R2.64], R5 ;  /* 0x0000000502007986 */ /* 0x0009e2000c101124 */
[----:B------:R-:W-:Y:S05]  /*77d0*/  BRA `(.L_x_52408) ;  /* 0x0000000c001c7947 */ /* 0x000fea0003800000 */
.L_x_52405:
        /* <DEDUP_REMOVED lines=10> */
.L_x_52410:
[----:B------:R-:W-:-:S05]  /*7880*/  LOP3.LUT R5, R5, 0xffff, RZ, 0xc0, !PT ;  /* 0x0000ffff05057812 */ /* 0x000fca00078ec0ff */
[----:B------:R2:W-:Y:S01]  /*7890*/  STG.E desc[UR36][R2.64], R5 ;  /* 0x0000000502007986 */ /* 0x0005e2000c101924 */
[----:B------:R-:W-:Y:S05]  /*78a0*/  BRA `(.L_x_52408) ;  /* 0x0000000800e87947 */ /* 0x000fea0003800000 */
.L_x_52409:
[----:B------:R0:W-:Y:S01]  /*78b0*/  STG.E.U16 desc[UR36][R2.64], R5 ;  /* 0x0000000502007986 */ /* 0x0001e2000c101524 */
[----:B------:R-:W-:Y:S05]  /*78c0*/  BRA `(.L_x_52408) ;  /* 0x0000000800e07947 */ /* 0x000fea0003800000 */
.L_x_52404:
        /* <DEDUP_REMOVED lines=9> */
.L_x_52412:
[----:B------:R-:W0:Y:S02]  /*7960*/  I2F.U16 R0, R5 ;  /* 0x0000000500007306 */ /* 0x000e240000101000 */
[----:B0-----:R-:W-:-:S05]  /*7970*/  F2FP.F16.F32.PACK_AB R0, RZ, R0 ;  /* 0x00000000ff00723e */ /* 0x001fca00000000ff */
[----:B------:R0:W-:Y:S01]  /*7980*/  STG.E.U16 desc[UR36][R2.64], R0 ;  /* 0x0000000002007986 */ /* 0x0001e2000c101524 */
[----:B------:R-:W-:Y:S05]  /*7990*/  BRA `(.L_x_52408) ;  /* 0x0000000800ac7947 */ /* 0x000fea0003800000 */
.L_x_52411:
        /* <DEDUP_REMOVED lines=10> */
.L_x_52414:
[----:B------:R-:W0:Y:S02]  /*7a40*/  I2F.U16 R5, R5 ;  /* 0x0000000500057306 */ /* 0x000e240000101000 */
[----:B0-----:R-:W-:-:S04]  /*7a50*/  F2FP.F16.F32.PACK_AB R5, RZ, R5 ;  /* 0x00000005ff05723e */ /* 0x001fc800000000ff */
[----:B------:R-:W-:-:S05]  /*7a60*/  PRMT R5, R5, 0x5410, RZ ;  /* 0x0000541005057816 */ /* 0x000fca00000000ff */
[----:B------:R0:W-:Y:S01]  /*7a70*/  STG.E desc[UR36][R2.64], R5 ;  /* 0x0000000502007986 */ /* 0x0001e2000c101924 */
[----:B------:R-:W-:Y:S05]  /*7a80*/  BRA `(.L_x_52408) ;  /* 0x0000000800707947 */ /* 0x000fea0003800000 */
.L_x_52413:
[----:B------:R-:W0:Y:S02]  /*7a90*/  I2F.F64.U16 R4, R5 ;  /* 0x0000000500047312 */ /* 0x000e240000101800 */
[----:B0-----:R0:W-:Y:S01]  /*7aa0*/  STG.E.64 desc[UR36][R2.64], R4 ;  /* 0x0000000402007986 */ /* 0x0011e2000c101b24 */
[----:B------:R-:W-:Y:S05]  /*7ab0*/  BRA `(.L_x_52408) ;  /* 0x0000000800647947 */ /* 0x000fea0003800000 */
.L_x_52403:
        /* <DEDUP_REMOVED lines=12> */
.L_x_52418:
        /* <DEDUP_REMOVED lines=17> */
.L_x_52420:
[----:B------:R-:W-:Y:S05]  /*7c90*/  BSYNC.RECONVERGENT B0 ;  /* 0x0000000000007941 */ /* 0x000fea0003800200 */
.L_x_52419:
[----:B------:R0:W-:Y:S01]  /*7ca0*/  STG.E.U8 desc[UR36][R2.64], R0 ;  /* 0x0000000002007986 */ /* 0x0001e2000c101124 */
[----:B------:R-:W-:Y:S05]  /*7cb0*/  BRA `(.L_x_52408) ;  /* 0x0000000400e47947 */ /* 0x000fea0003800000 */
.L_x_52417:
        /* <DEDUP_REMOVED lines=17> */
.L_x_52422:
[----:B------:R-:W-:Y:S05]  /*7dd0*/  BSYNC.RECONVERGENT B0 ;  /* 0x0000000000007941 */ /* 0x000fea0003800200 */
.L_x_52421:
[----:B------:R0:W-:Y:S01]  /*7de0*/  STG.E.U8 desc[UR36][R2.64], R0 ;  /* 0x0000000002007986 */ /* 0x0001e2000c101124 */
[----:B------:R-:W-:Y:S05]  /*7df0*/  BRA `(.L_x_52408) ;  /* 0x0000000400947947 */ /* 0x000fea0003800000 */
.L_x_52416:
        /* <DEDUP_REMOVED lines=18> */
[----:B------:R-:W-:-:S05]  /*7f20*/  @!P0 IADD3 R0, PT, PT, R4, RZ, RZ ;  /* 0x000000ff04008210 */ /* 0x000fca0007ffe0ff */
[----:B------:R-:W-:-:S05]  /*7f30*/  @P1 IMAD.MOV.U32 R5, RZ, RZ, R0 ;  /* 0x000000ffff051224 */ /* 0x000fca00078e0000 */
[----:B------:R0:W-:Y:S01]  /*7f40*/  STG.E.U8 desc[UR36][R2.64], R5 ;  /* 0x0000000502007986 */ /* 0x0001e2000c101124 */
[----:B------:R-:W-:Y:S05]  /*7f50*/  BRA `(.L_x_52408) ;  /* 0x00000004003c7947 */ /* 0x000fea0003800000 */
.L_x_52424:
[----:B------:R-:W-:Y:S01]  /*7f60*/  LOP3.LUT R4, R5, 0xffff, RZ, 0xc0, !PT ;  /* 0x0000ffff05047812 */ /* 0x000fe200078ec0ff */
[----:B------:R-:W-:-:S05]  /*7f70*/  IMAD.MOV.U32 R5, RZ, RZ, RZ ;  /* 0x000000ffff057224 */ /* 0x000fca00078e00ff */
[----:B------:R0:W-:Y:S01]  /*7f80*/  STG.E.64 desc[UR36][R2.64], R4 ;  /* 0x0000000402007986 */ /* 0x0001e2000c101b24 */
[----:B------:R-:W-:Y:S05]  /*7f90*/  BRA `(.L_x_52408) ;  /* 0x00000004002c7947 */ /* 0x000fea0003800000 */
.L_x_52423:
[----:B------:R-:W-:-:S05]  /*7fa0*/  LOP3.LUT R5, R5, 0xffff, RZ, 0xc0, !PT ;  /* 0x0000ffff05057812 */ /* 0x000fca00078ec0ff */
[----:B------:R0:W-:Y:S01]  /*7fb0*/  STG.E desc[UR36][R2.64], R5 ;  /* 0x0000000502007986 */ /* 0x0001e2000c101924 */
[----:B------:R-:W-:Y:S05]  /*7fc0*/  BRA `(.L_x_52408) ;  /* 0x0000000400207947 */ /* 0x000fea0003800000 */
.L_x_52415:
        /* <DEDUP_REMOVED lines=11> */
.L_x_52426:
[----:B------:R-:W0:Y:S01]  /*8080*/  I2F.F64.U16 R4, R5 ;  /* 0x0000000500047312 */ /* 0x000e220000101800 */
[----:B------:R-:W-:-:S05]  /*8090*/  CS2R R6, SRZ ;  /* 0x0000000000067805 */ /* 0x000fca000001ff00 */
[----:B0-----:R0:W-:Y:S01]  /*80a0*/  STG.E.128 desc[UR36][R2.64], R4 ;  /* 0x0000000402007986 */ /* 0x0011e2000c101d24 */
[----:B------:R-:W-:Y:S05]  /*80b0*/  BRA `(.L_x_52408) ;  /* 0x0000000000e47947 */ /* 0x000fea0003800000 */
.L_x_52425:
[----:B------:R-:W-:-:S09]  /*80c0*/  UISETP.NE.AND UP0, UPT, UR4, 0xf, UPT ;  /* 0x0000000f0400788c */ /* 0x000fd2000bf05270 */
[----:B------:R-:W-:Y:S05]  /*80d0*/  BRA.U !UP0, `(.L_x_52427) ;  /* 0x0000000108d07547 */ /* 0x000fea000b800000 */
[----:B------:R-:W-:-:S09]  /*80e0*/  UISETP.NE.AND UP0, UPT, UR4, 0x17, UPT ;  /* 0x000000170400788c */ /* 0x000fd2000bf05270 */
[----:B------:R-:W-:Y:S05]  /*80f0*/  BRA.U !UP0, `(.L_x_52428) ;  /* 0x0000000108847547 */ /* 0x000fea000b800000 */
[----:B------:R-:W-:-:S09]  /*8100*/  UISETP.NE.AND UP0, UPT, UR4, 0x18, UPT ;  /* 0x000000180400788c */ /* 0x000fd2000bf05270 */
[----:B------:R-:W-:Y:S05]  /*8110*/  BRA.U !UP0, `(.L_x_52429) ;  /* 0x0000000108447547 */ /* 0x000fea000b800000 */
.L_x_52407:
        /* <DEDUP_REMOVED lines=16> */
.L_x_52430:
[----:B------:R-:W-:Y:S05]  /*8220*/  BRA `(.L_x_52408) ;  /* 0x0000000000887947 */ /* 0x000fea0003800000 */
.L_x_52429:
        /* <DEDUP_REMOVED lines=11> */
.L_x_52432:
[----:B------:R-:W-:Y:S05]  /*82e0*/  BSYNC.RECONVERGENT B0 ;  /* 0x0000000000007941 */ /* 0x000fea0003800200 */
.L_x_52431:
[----:B------:R0:W-:Y:S01]  /*82f0*/  STG.E.U8 desc[UR36][R2.64], R7 ;  /* 0x0000000702007986 */ /* 0x0001e2000c101124 */
[----:B------:R-:W-:Y:S05]  /*8300*/  BRA `(.L_x_52408) ;  /* 0x0000000000507947 */ /* 0x000fea0003800000 */
.L_x_52428:
        /* <DEDUP_REMOVED lines=12> */
.L_x_52433:
[----:B------:R-:W-:Y:S01]  /*83d0*/  IMAD.MOV.U32 R5, RZ, RZ, 0x7f ;  /* 0x0000007fff057424 */ /* 0x000fe200078e00ff */
[----:B------:R-:W-:-:S04]  /*83e0*/  ISETP.GT.U32.AND P0, PT, R7, 0x7f800000, PT ;  /* 0x7f8000000700780c */ /* 0x000fc80003f04070 */
[----:B------:R-:W-:-:S05]  /*83f0*/  SEL R5, R5, 0x7c, P0 ;  /* 0x0000007c05057807 */ /* 0x000fca0000000000 */
[----:B------:R0:W-:Y:S01]  /*8400*/  STG.E.U8 desc[UR36][R2.64], R5 ;  /* 0x0000000502007986 */ /* 0x0001e2000c101124 */
[----:B------:R-:W-:Y:S05]  /*8410*/  BRA `(.L_x_52408) ;  /* 0x00000000000c7947 */ /* 0x000fea0003800000 */
.L_x_52427:
[----:B------:R-:W0:Y:S02]  /*8420*/  I2F.U16 R0, R5 ;  /* 0x0000000500007306 */ /* 0x000e240000101000 */
[----:B0-----:R-:W-:-:S05]  /*8430*/  F2FP.BF16.F32.PACK_AB R0, RZ, R0 ;  /* 0x00000000ff00723e */ /* 0x001fca00000010ff */
[----:B------:R0:W-:Y:S02]  /*8440*/  STG.E.U16 desc[UR36][R2.64], R0 ;  /* 0x0000000002007986 */ /* 0x0001e4000c101524 */
.L_x_52408:
[----:B------:R-:W-:Y:S05]  /*8450*/  BSYNC.RECONVERGENT B6 ;  /* 0x0000000000067941 */ /* 0x000fea0003800200 */
.L_x_52402:
[----:B------:R-:W-:-:S07]  /*8460*/  VIADD R17, R17, 0x80 ;  /* 0x0000008011117836 */ /* 0x000fce0000000000 */
.L_x_52332:
[----:B------:R-:W-:Y:S05]  /*8470*/  BSYNC.RECONVERGENT B7 ;  /* 0x0000000000077941 */ /* 0x000fea0003800200 */
.L_x_52331:
[----:B------:R-:W5:Y:S01]  /*8480*/  LDCU UR4, c[0x0][0x380] ;  /* 0x00007000ff0477ac */ /* 0x000f620008000800 */
[----:B------:R-:W-:Y:S01]  /*8490*/  BSSY.RECONVERGENT B7, `(.L_x_52434) ;  /* 0x000041b000077945 */ /* 0x000fe20003800200 */
[----:B-----5:R-:W-:-:S13]  /*84a0*/  ISETP.GE.AND P0, PT, R17, UR4, PT ;  /* 0x0000000411007c0c */ /* 0x020fda000bf06270 */
[----:B------:R-:W-:Y:S05]  /*84b0*/  @P0 BRA `(.L_x_52435) ;  /* 0x0000004000600947 */ /* 0x000fea0003800000 */
        /* <DEDUP_REMOVED lines=354> */
.L_x_52436:
        /* <DEDUP_REMOVED lines=16> */
.L_x_52440:
[----:B------:R3:W5:Y:S01]  /*9be0*/  LDG.E.U8 R19, desc[UR36][R4.64] ;  /* 0x0000002404137981 */ /* 0x000762000c1e1100 */
[----:B------:R-:W-:Y:S05]  /*9bf0*/  BRA `(.L_x_52442) ;  /* 0x0000000c005c7947 */ /* 0x000fea0003800000 */
.L_x_52439:
        /* <DEDUP_REMOVED lines=8> */
.L_x_52444:
[----:B------:R0:W5:Y:S01]  /*9c80*/  LDG.E.U8 R19, desc[UR36][R4.64] ;  /* 0x0000002404137981 */ /* 0x000162000c1e1100 */
[----:B------:R-:W-:Y:S05]  /*9c90*/  BRA `(.L_x_52442) ;  /* 0x0000000c00347947 */ /* 0x000fea0003800000 */
.L_x_52443:
[----:B------:R0:W5:Y:S01]  /*9ca0*/  LDG.E.U16 R19, desc[UR36][R4.64] ;  /* 0x0000002404137981 */ /* 0x000162000c1e1500 */
[----:B------:R-:W-:Y:S05]  /*9cb0*/  BRA `(.L_x_52442) ;  /* 0x0000000c002c7947 */ /* 0x000fea0003800000 */
.L_x_52438:
        /* <DEDUP_REMOVED lines=10> */
.L_x_52446:
[----:B------:R-:W2:Y:S02]  /*9d60*/  LDG.E.U16 R2, desc[UR36][R4.64] ;  /* 0x0000002404027981 */ /* 0x000ea4000c1e1500 */
[----:B--2---:R-:W-:-:S06]  /*9d70*/  HADD2.F32 R2, -RZ, R2.H0_H0 ;  /* 0x20000002ff027230 */ /* 0x004fcc0000004100 */
[----:B------:R-:W0:Y:S02]  /*9d80*/  F2I.S64.TRUNC R2, R2 ;  /* 0x0000000200027311 */ /* 0x000e24000020d900 */
[----:B0-----:R-:W-:Y:S01]  /*9d90*/  PRMT R19, R2, 0x7610, R19 ;  /* 0x0000761002137816 */ /* 0x001fe20000000013 */
[----:B------:R-:W-:Y:S06]  /*9da0*/  BRA `(.L_x_52442) ;  /* 0x0000000800f07947 */ /* 0x000fec0003800000 */
.L_x_52445:
        /* <DEDUP_REMOVED lines=10> */
.L_x_52448:
[----:B------:R-:W2:Y:S02]  /*9e50*/  LDG.E.U16 R4, desc[UR36][R4.64] ;  /* 0x0000002404047981 */ /* 0x000ea4000c1e1500 */
[----:B--2---:R-:W-:-:S06]  /*9e60*/  HADD2.F32 R2, -RZ, R4.H0_H0 ;  /* 0x20000004ff027230 */ /* 0x004fcc0000004100 */
[----:B------:R-:W0:Y:S02]  /*9e70*/  F2I.S64.TRUNC R2, R2 ;  /* 0x0000000200027311 */ /* 0x000e24000020d900 */
[----:B0-----:R-:W-:Y:S01]  /*9e80*/  PRMT R19, R2, 0x7610, R19 ;  /* 0x0000761002137816 */ /* 0x001fe20000000013 */
[----:B------:R-:W-:Y:S06]  /*9e90*/  BRA `(.L_x_52442) ;  /* 0x0000000800b47947 */ /* 0x000fec0003800000 */
.L_x_52447:
[----:B------:R-:W2:Y:S02]  /*9ea0*/  LDG.E.64 R2, desc[UR36][R4.64] ;  /* 0x0000002404027981 */ /* 0x000ea4000c1e1b00 */
[----:B--2---:R-:W0:Y:S02]  /*9eb0*/  F2I.S64.F64.TRUNC R2, R2 ;  /* 0x0000000200027311 */ /* 0x004e24000030d900 */
[----:B0-----:R-:W-:Y:S01]  /*9ec0*/  PRMT R19, R2, 0x7610, R19 ;  /* 0x0000761002137816 */ /* 0x001fe20000000013 */
[----:B------:R-:W-:Y:S06]  /*9ed0*/  BRA `(.L_x_52442) ;  /* 0x0000000800a47947 */ /* 0x000fec0003800000 */
.L_x_52437:
        /* <DEDUP_REMOVED lines=12> */
.L_x_52451:
[----:B------:R-:W2:Y:S02]  /*9fa0*/  LDG.E.64 R4, desc[UR36][R4.64] ;  /* 0x0000002404047981 */ /* 0x000ea4000c1e1b00 */
[----:B--2---:R-:W0:Y:S02]  /*9fb0*/  F2I.S64.F64.TRUNC R2, R4 ;  /* 0x0000000400027311 */ /* 0x004e24000030d900 */
[----:B0-----:R-:W-:Y:S01]  /*9fc0*/  PRMT R19, R2, 0x7610, R19 ;  /* 0x0000761002137816 */ /* 0x001fe20000000013 */
[----:B------:R-:W-:Y:S06]  /*9fd0*/  BRA `(.L_x_52442) ;  /* 0x0000000800647947 */ /* 0x000fec0003800000 */
.L_x_52450:
        /* <DEDUP_REMOVED lines=27> */
.L_x_52453:
        /* <DEDUP_REMOVED lines=14> */
.L_x_52452:
[----:B------:R-:W2:Y:S02]  /*a270*/  LDG.E.U16 R2, desc[UR36][R4.64] ;  /* 0x0000002404027981 */ /* 0x000ea4000c1e1500 */
[----:B--2---:R-:W-:-:S06]  /*a280*/  IMAD.U32 R2, R2, 0x10000, RZ ;  /* 0x0001000002027824 */ /* 0x004fcc00078e00ff */
[----:B------:R-:W0:Y:S02]  /*a290*/  F2I.S64.TRUNC R2, R2 ;  /* 0x0000000200027311 */ /* 0x000e24000020d900 */
[----:B0-----:R-:W-:Y:S01]  /*a2a0*/  PRMT R19, R2, 0x7610, R19 ;  /* 0x0000761002137816 */ /* 0x001fe20000000013 */
[----:B------:R-:W-:Y:S06]  /*a2b0*/  BRA `(.L_x_52442) ;  /* 0x0000000400ac7947 */ /* 0x000fec0003800000 */
.L_x_52449:
        /* <DEDUP_REMOVED lines=10> */
.L_x_52456:
        /* <DEDUP_REMOVED lines=21> */
.L_x_52460:
[----:B------:R-:W-:Y:S05]  /*a4b0*/  BSYNC.RECONVERGENT B1 ;  /* 0x0000000000017941 */ /* 0x000fea0003800200 */
.L_x_52459:
[----:B------:R-:W-:Y:S01]  /*a4c0*/  IMAD.SHL.U32 R0, R0, 0x100000, RZ ;  /* 0x0010000000007824 */ /* 0x000fe200078e00ff */
[----:B------:R-:W-:-:S04]  /*a4d0*/  LEA R2, R2, 0x3b800000, 0x17 ;  /* 0x3b80000002027811 */ /* 0x000fc800078eb8ff */
[----:B------:R-:W-:-:S07]  /*a4e0*/  LOP3.LUT R2, R2, R0, R7, 0xfe, !PT ;  /* 0x0000000002027212 */ /* 0x000fce00078efe07 */
.L_x_52458:
[----:B------:R-:W-:Y:S05]  /*a4f0*/  BSYNC.RECONVERGENT B0 ;  /* 0x0000000000007941 */ /* 0x000fea0003800200 */
.L_x_52457:
[----:B------:R-:W0:Y:S02]  /*a500*/  F2I.S64.TRUNC R2, R2 ;  /* 0x0000000200027311 */ /* 0x000e24000020d900 */
[----:B0-----:R-:W-:Y:S01]  /*a510*/  PRMT R19, R2, 0x7610, R19 ;  /* 0x0000761002137816 */ /* 0x001fe20000000013 */
[----:B------:R-:W-:Y:S06]  /*a520*/  BRA `(.L_x_52442) ;  /* 0x0000000400107947 */ /* 0x000fec0003800000 */
.L_x_52455:
        /* <DEDUP_REMOVED lines=21> */
.L_x_52464:
[----:B------:R-:W-:Y:S05]  /*a680*/  BSYNC.RECONVERGENT B1 ;  /* 0x0000000000017941 */ /* 0x000fea0003800200 */
.L_x_52463:
[----:B------:R-:W-:Y:S02]  /*a690*/  SHF.L.U32 R0, R0, 0x15, RZ ;  /* 0x0000001500007819 */ /* 0x000fe400000006ff */
[----:B------:R-:W-:-:S04]  /*a6a0*/  LEA R2, R2, 0x37800000, 0x17 ;  /* 0x3780000002027811 */ /* 0x000fc800078eb8ff */
[----:B------:R-:W-:-:S07]  /*a6b0*/  LOP3.LUT R2, R2, R0, R7, 0xfe, !PT ;  /* 0x0000000002027212 */ /* 0x000fce00078efe07 */
.L_x_52462:
[----:B------:R-:W-:Y:S05]  /*a6c0*/  BSYNC.RECONVERGENT B0 ;  /* 0x0000000000007941 */ /* 0x000fea0003800200 */
.L_x_52461:
[----:B------:R-:W0:Y:S02]  /*a6d0*/  F2I.S64.TRUNC R2, R2 ;  /* 0x0000000200027311 */ /* 0x000e24000020d900 */
[----:B0-----:R-:W-:Y:S01]  /*a6e0*/  PRMT R19, R2, 0x7610, R19 ;  /* 0x0000761002137816 */ /* 0x001fe20000000013 */
[----:B------:R-:W-:Y:S06]  /*a6f0*/  BRA `(.L_x_52442) ;  /* 0x00000000009c7947 */ /* 0x000fec0003800000 */
.L_x_52454:
        /* <DEDUP_REMOVED lines=14> */
.L_x_52468:
[----:B------:R-:W-:Y:S05]  /*a7e0*/  BSYNC.RECONVERGENT B0 ;  /* 0x0000000000007941 */ /* 0x000fea0003800200 */
.L_x_52467:
[----:B------:R-:W0:Y:S02]  /*a7f0*/  F2I.S64.TRUNC R2, R2 ;  /* 0x0000000200027311 */ /* 0x000e24000020d900 */
[----:B0-----:R-:W-:Y:S01]  /*a800*/  PRMT R19, R2, 0x7610, R19 ;  /* 0x0000761002137816 */ /* 0x001fe20000000013 */
[----:B------:R-:W-:Y:S06]  /*a810*/  BRA `(.L_x_52442) ;  /* 0x0000000000547947 */ /* 0x000fec0003800000 */
.L_x_52441:
        /* <DEDUP_REMOVED lines=16> */
.L_x_52469:
[----:B------:R-:W-:Y:S01]  /*a920*/  PRMT R19, RZ, 0x7610, R19 ;  /* 0x00007610ff137816 */ /* 0x000fe20000000013 */
[----:B------:R-:W-:Y:S06]  /*a930*/  BRA `(.L_x_52442) ;  /* 0x00000000000c7947 */ /* 0x000fec0003800000 */
.L_x_52466:
[----:B------:R2:W5:Y:S01]  /*a940*/  LDG.E.U8 R19, desc[UR36][R4.64] ;  /* 0x0000002404137981 */ /* 0x000562000c1e1100 */
[----:B------:R-:W-:Y:S05]  /*a950*/  BRA `(.L_x_52442) ;  /* 0x0000000000047947 */ /* 0x000fea0003800000 */
.L_x_52465:
[----:B------:R1:W5:Y:S02]  /*a960*/  LDG.E.U8 R19, desc[UR36][R4.64] ;  /* 0x0000002404137981 */ /* 0x000364000c1e1100 */
.L_x_52442:
        /* <DEDUP_REMOVED lines=16> */
.L_x_52473:
[----:B------:R0:W5:Y:S01]  /*aa70*/  LDG.E.U8 R0, desc[UR36][R4.64] ;  /* 0x0000002404007981 */ /* 0x000162000c1e1100 */
[----:B------:R-:W-:Y:S05]  /*aa80*/  BRA `(.L_x_52475) ;  /* 0x0000000c005c7947 */ /* 0x000fea0003800000 */
.L_x_52472:
        /* <DEDUP_REMOVED lines=8> */
.L_x_52477:
[----:B------:R4:W5:Y:S01]  /*ab10*/  LDG.E.U8 R0, desc[UR36][R4.64] ;  /* 0x0000002404007981 */ /* 0x000962000c1e1100 */
[----:B------:R-:W-:Y:S05]  /*ab20*/  BRA `(.L_x_52475) ;  /* 0x0000000c00347947 */ /* 0x000fea0003800000 */
.L_x_52476:
[----:B------:R0:W5:Y:S01]  /*ab30*/  LDG.E.U16 R0, desc[UR36][R4.64] ;  /* 0x0000002404007981 */ /* 0x000162000c1e1500 */
[----:B------:R-:W-:Y:S05]  /*ab40*/  BRA `(.L_x_52475) ;  /* 0x0000000c002c7947 */ /* 0x000fea0003800000 */
.L_x_52471:
        /* <DEDUP_REMOVED lines=10> */
.L_x_52479:
[----:B------:R-:W2:Y:S02]  /*abf0*/  LDG.E.U16 R2, desc[UR36][R4.64] ;  /* 0x0000002404027981 */ /* 0x000ea4000c1e1500 */
[----:B--2---:R-:W-:-:S06]  /*ac00*/  HADD2.F32 R2, -RZ, R2.H0_H0 ;  /* 0x20000002ff027230 */ /* 0x004fcc0000004100 */
[----:B------:R-:W0:Y:S02]  /*ac10*/  F2I.S64.TRUNC R2, R2 ;  /* 0x0000000200027311 */ /* 0x000e24000020d900 */
[----:B0-----:R-:W-:Y:S01]  /*ac20*/  PRMT R0, R2, 0x7610, R0 ;  /* 0x0000761002007816 */ /* 0x001fe20000000000 */
[----:B------:R-:W-:Y:S06]  /*ac30*/  BRA `(.L_x_52475) ;  /* 0x0000000800f07947 */ /* 0x000fec0003800000 */
.L_x_52478:
        /* <DEDUP_REMOVED lines=10> */
.L_x_52481:
[----:B------:R-:W2:Y:S02]  /*ace0*/  LDG.E.U16 R4, desc[UR36][R4.64] ;  /* 0x0000002404047981 */ /* 0x000ea4000c1e1500 */
[----:B--2---:R-:W-:-:S06]  /*acf0*/  HADD2.F32 R2, -RZ, R4.H0_H0 ;  /* 0x20000004ff027230 */ /* 0x004fcc0000004100 */
[----:B------:R-:W0:Y:S02]  /*ad00*/  F2I.S64.TRUNC R2, R2 ;  /* 0x0000000200027311 */ /* 0x000e24000020d900 */
[----:B0-----:R-:W-:Y:S01]  /*ad10*/  PRMT R0, R2, 0x7610, R0 ;  /* 0x0000761002007816 */ /* 0x001fe20000000000 */
[----:B------:R-:W-:Y:S06]  /*ad20*/  BRA `(.L_x_52475) ;  /* 0x0000000800b47947 */ /* 0x000fec0003800000 */
.L_x_52480:
[----:B------:R-:W2:Y:S02]  /*ad30*/  LDG.E.64 R2, desc[UR36][R4.64] ;  /* 0x0000002404027981 */ /* 0x000ea4000c1e1b00 */
[----:B--2---:R-:W0:Y:S02]  /*ad40*/  F2I.S64.F64.TRUNC R2, R2 ;  /* 0x0000000200027311 */ /* 0x004e24000030d900 */
[----:B0-----:R-:W-:Y:S01]  /*ad50*/  PRMT R0, R2, 0x7610, R0 ;  /* 0x0000761002007816 */ /* 0x001fe20000000000 */
[----:B------:R-:W-:Y:S06]  /*ad60*/  BRA `(.L_x_52475) ;  /* 0x0000000800a47947 */ /* 0x000fec0003800000 */
.L_x_52470:
        /* <DEDUP_REMOVED lines=12> */
.L_x_52484:
[----:B------:R-:W2:Y:S02]  /*ae30*/  LDG.E.64 R4, desc[UR36][R4.64] ;  /* 0x0000002404047981 */ /* 0x000ea4000c1e1b00 */
[----:B--2---:R-:W0:Y:S02]  /*ae40*/  F2I.S64.F64.TRUNC R2, R4 ;  /* 0x0000000400027311 */ /* 0x004e24000030d900 */
[----:B0-----:R-:W-:Y:S01]  /*ae50*/  PRMT R0, R2, 0x7610, R0 ;  /* 0x0000761002007816 */ /* 0x001fe20000000000 */
[----:B------:R-:W-:Y:S06]  /*ae60*/  BRA `(.L_x_52475) ;  /* 0x0000000800647947 */ /* 0x000fec0003800000 */
.L_x_52483:
        /* <DEDUP_REMOVED lines=27> */
.L_x_52486:
        /* <DEDUP_REMOVED lines=14> */
.L_x_52485:
[----:B------:R-:W2:Y:S02]  /*b100*/  LDG.E.U16 R2, desc[UR36][R4.64] ;  /* 0x0000002404027981 */ /* 0x000ea4000c1e1500 */
[----:B--2---:R-:W-:-:S06]  /*b110*/  IMAD.U32 R2, R2, 0x10000, RZ ;  /* 0x0001000002027824 */ /* 0x004fcc00078e00ff */
[----:B------:R-:W0:Y:S02]  /*b120*/  F2I.S64.TRUNC R2, R2 ;  /* 0x0000000200027311 */ /* 0x000e24000020d900 */
[----:B0-----:R-:W-:Y:S01]  /*b130*/  PRMT R0, R2, 0x7610, R0 ;  /* 0x0000761002007816 */ /* 0x001fe20000000000 */
[----:B------:R-:W-:Y:S06]  /*b140*/  BRA `(.L_x_52475) ;  /* 0x0000000400ac7947 */ /* 0x000fec0003800000 */
.L_x_52482:
        /* <DEDUP_REMOVED lines=10> */
.L_x_52489:
        /* <DEDUP_REMOVED lines=21> */
.L_x_52493:
[----:B------:R-:W-:Y:S05]  /*b340*/  BSYNC.RECONVERGENT B1 ;  /* 0x0000000000017941 */ /* 0x000fea0003800200 */
.L_x_52492:
[----:B------:R-:W-:Y:S02]  /*b350*/  SHF.L.U32 R0, R0, 0x14, RZ ;  /* 0x0000001400007819 */ /* 0x000fe400000006ff */
[----:B------:R-:W-:-:S04]  /*b360*/  LEA R2, R2, 0x3b800000, 0x17 ;  /* 0x3b80000002027811 */ /* 0x000fc800078eb8ff */
[----:B------:R-:W-:-:S07]  /*b370*/  LOP3.LUT R2, R2, R0, R7, 0xfe, !PT ;  /* 0x0000000002027212 */ /* 0x000fce00078efe07 */
.L_x_52491:
[----:B------:R-:W-:Y:S05]  /*b380*/  BSYNC.RECONVERGENT B0 ;  /* 0x0000000000007941 */ /* 0x000fea0003800200 */
.L_x_52490:
[----:B------:R-:W0:Y:S02]  /*b390*/  F2I.S64.TRUNC R2, R2 ;  /* 0x0000000200027311 */ /* 0x000e24000020d900 */
[----:B0-----:R-:W-:Y:S01]  /*b3a0*/  PRMT R0, R2, 0x7610, R0 ;  /* 0x0000761002007816 */ /* 0x001fe20000000000 */
[----:B------:R-:W-:Y:S06]  /*b3b0*/  BRA `(.L_x_52475) ;  /* 0x0000000400107947 */ /* 0x000fec0003800000 */
.L_x_52488:
        /* <DEDUP_REMOVED lines=21> */
.L_x_52497:
[----:B------:R-:W-:Y:S05]  /*b510*/  BSYNC.RECONVERGENT B1 ;  /* 0x0000000000017941 */ /* 0x000fea0003800200 */
.L_x_52496:
[----:B------:R-:W-:Y:S01]  /*b520*/  IMAD.SHL.U32 R0, R0, 0x200000, RZ ;  /* 0x0020000000007824 */ /* 0x000fe200078e00ff */
[----:B------:R-:W-:-:S04]  /*b530*/  LEA R2, R2, 0x37800000, 0x17 ;  /* 0x3780000002027811 */ /* 0x000fc800078eb8ff */
[----:B------:R-:W-:-:S07]  /*b540*/  LOP3.LUT R2, R2, R0, R7, 0xfe, !PT ;  /* 0x0000000002027212 */ /* 0x000fce00078efe07 */
.L_x_52495:
[----:B------:R-:W-:Y:S05]  /*b550*/  BSYNC.RECONVERGENT B0 ;  /* 0x0000000000007941 */ /* 0x000fea0003800200 */
.L_x_52494:
[----:B------:R-:W0:Y:S02]  /*b560*/  F2I.S64.TRUNC R2, R2 ;  /* 0x0000000200027311 */ /* 0x000e24000020d900 */
[----:B0-----:R-:W-:Y:S01]  /*b570*/  PRMT R0, R2, 0x7610, R0 ;  /* 0x0000761002007816 */ /* 0x001fe20000000000 */
[----:B------:R-:W-:Y:S06]  /*b580*/  BRA `(.L_x_52475) ;  /* 0x00000000009c7947 */ /* 0x000fec0003800000 */
.L_x_52487:
        /* <DEDUP_REMOVED lines=14> */
.L_x_52501:
[----:B------:R-:W-:Y:S05]  /*b670*/  BSYNC.RECONVERGENT B0 ;  /* 0x0000000000007941 */ /* 0x000fea0003800200 */
.L_x_52500:
[----:B------:R-:W0:Y:S02]  /*b680*/  F2I.S64.TRUNC R2, R2 ;  /* 0x0000000200027311 */ /* 0x000e24000020d900 */
[----:B0-----:R-:W-:Y:S01]  /*b690*/  PRMT R0, R2, 0x7610, R0 ;  /* 0x0000761002007816 */ /* 0x001fe20000000000 */
[----:B------:R-:W-:Y:S06]  /*b6a0*/  BRA `(.L_x_52475) ;  /* 0x0000000000547947 */ /* 0x000fec0003800000 */
.L_x_52474:
        /* <DEDUP_REMOVED lines=16> */
.L_x_52502:
[----:B------:R-:W-:Y:S01]  /*b7b0*/  PRMT R0, RZ, 0x7610, R0 ;  /* 0x00007610ff007816 */ /* 0x000fe20000000000 */
[----:B------:R-:W-:Y:S06]  /*b7c0*/  BRA `(.L_x_52475) ;  /* 0x00000000000c7947 */ /* 0x000fec0003800000 */
.L_x_52499:
[----:B------:R2:W5:Y:S01]  /*b7d0*/  LDG.E.U8 R0, desc[UR36][R4.64] ;  /* 0x0000002404007981 */ /* 0x000562000c1e1100 */
[----:B------:R-:W-:Y:S05]  /*b7e0*/  BRA `(.L_x_52475) ;  /* 0x0000000000047947 */ /* 0x000fea0003800000 */
.L_x_52498:
[----:B------:R1:W5:Y:S02]  /*b7f0*/  LDG.E.U8 R0, desc[UR36][R4.64] ;  /* 0x0000002404007981 */ /* 0x000364000c1e1100 */
.L_x_52475:
[----:B012345:R-:W-:Y:S01]  /*b800*/  LOP3.LUT P0, R4, R0, 0xff, RZ, 0xc0, !PT ;  /* 0x000000ff00047812 */ /* 0x03ffe2000780c0ff */
[----:B------:R-:W-:Y:S01]  /*b810*/  BSSY.RECONVERGENT B0, `(.L_x_52503) ;  /* 0x0000006000007945 */ /* 0x000fe20003800200 */
[----:B------:R-:W-:-:S11]  /*b820*/  IMAD.MOV.U32 R5, RZ, RZ, 0xff ;  /* 0x000000ffff057424 */ /* 0x000fd600078e00ff */
[----:B------:R-:W-:Y:S05]  /*b830*/  @!P0 BRA `(.L_x_52504) ;  /* 0x00000000000c8947 */ /* 0x000fea0003800000 */
[----:B------:R-:W-:Y:S02]  /*b840*/  LOP3.LUT R19, R19, 0xff, RZ, 0xc0, !PT ;  /* 0x000000ff13137812 */ /* 0x000fe400078ec0ff */
[----:B------:R-:W-:-:S07]  /*b850*/  MOV R6, 0xb870 ;  /* 0x0000b87000067802 */ /* 0x000fce0000000f00 */
[----:B------:R-:W-:Y:S05]  /*b860*/  CALL.REL.NOINC `($__internal_105_$__cuda_sm20_rem_u16) ;  /* 0x0000004c00e47944 */ /* 0x000fea0003c00000 */
.L_x_52504:
[----:B------:R-:W-:Y:S05]  /*b870*/  BSYNC.RECONVERGENT B0 ;  /* 0x0000000000007941 */ /* 0x000fea0003800200 */
.L_x_52503:
        /* <DEDUP_REMOVED lines=17> */
.L_x_52509:
[----:B------:R0:W-:Y:S01]  /*b990*/  STG.E.U8 desc[UR36][R2.64], R5 ;  /* 0x0000000502007986 */ /* 0x0001e2000c101124 */
[----:B------:R-:W-:Y:S05]  /*b9a0*/  BRA `(.L_x_52511) ;  /* 0x0000000c001c7947 */ /* 0x000fea0003800000 */
.L_x_52508:
        /* <DEDUP_REMOVED lines=10> */
.L_x_52513:
[----:B------:R-:W-:-:S05]  /*ba50*/  LOP3.LUT R5, R5, 0xffff, RZ, 0xc0, !PT ;  /* 0x0000ffff05057812 */ /* 0x000fca00078ec0ff */
[----:B------:R0:W-:Y:S01]  /*ba60*/  STG.E desc[UR36][R2.64], R5 ;  /* 0x0000000502007986 */ /* 0x0001e2000c101924 */
[----:B------:R-:W-:Y:S05]  /*ba70*/  BRA `(.L_x_52511) ;  /* 0x0000000800e87947 */ /* 0x000fea0003800000 */
.L_x_52512:
[----:B------:R0:W-:Y:S01]  /*ba80*/  STG.E.U16 desc[UR36][R2.64], R5 ;  /* 0x0000000502007986 */ /* 0x0001e2000c101524 */
[----:B------:R-:W-:Y:S05]  /*ba90*/  BRA `(.L_x_52511) ;  /* 0x0000000800e07947 */ /* 0x000fea0003800000 */
.L_x_52507:
        /* <DEDUP_REMOVED lines=9> */
.L_x_52515:
[----:B------:R-:W0:Y:S02]  /*bb30*/  I2F.U16 R0, R5 ;  /* 0x0000000500007306 */ /* 0x000e240000101000 */
[----:B0-----:R-:W-:-:S05]  /*bb40*/  F2FP.F16.F32.PACK_AB R0, RZ, R0 ;  /* 0x00000000ff00723e */ /* 0x001fca00000000ff */
[----:B------:R0:W-:Y:S01]  /*bb50*/  STG.E.U16 desc[UR36][R2.64], R0 ;  /* 0x0000000002007986 */ /* 0x0001e2000c101524 */
[----:B------:R-:W-:Y:S05]  /*bb60*/  BRA `(.L_x_52511) ;  /* 0x0000000800ac7947 */ /* 0x000fea0003800000 */
.L_x_52514:
        /* <DEDUP_REMOVED lines=10> */
.L_x_52517:
[----:B------:R-:W0:Y:S02]  /*bc10*/  I2F.U16 R5, R5 ;  /* 0x0000000500057306 */ /* 0x000e240000101000 */
[----:B0-----:R-:W-:-:S04]  /*bc20*/  F2FP.F16.F32.PACK_AB R5, RZ, R5 ;  /* 0x00000005ff05723e */ /* 0x001fc800000000ff */
[----:B------:R-:W-:-:S05]  /*bc30*/  PRMT R5, R5, 0x5410, RZ ;  /* 0x0000541005057816 */ /* 0x000fca00000000ff */
[----:B------:R0:W-:Y:S01]  /*bc40*/  STG.E desc[UR36][R2.64], R5 ;  /* 0x0000000502007986 */ /* 0x0001e2000c101924 */
[----:B------:R-:W-:Y:S05]  /*bc50*/  BRA `(.L_x_52511) ;  /* 0x0000000800707947 */ /* 0x000fea0003800000 */
.L_x_52516:
[----:B------:R-:W0:Y:S02]  /*bc60*/  I2F.F64.U16 R4, R5 ;  /* 0x0000000500047312 */ /* 0x000e240000101800 */
[----:B0-----:R0:W-:Y:S01]  /*bc70*/  STG.E.64 desc[UR36][R2.64], R4 ;  /* 0x0000000402007986 */ /* 0x0011e2000c101b24 */
[----:B------:R-:W-:Y:S05]  /*bc80*/  BRA `(.L_x_52511) ;  /* 0x0000000800647947 */ /* 0x000fea0003800000 */
.L_x_52506:
        /* <DEDUP_REMOVED lines=12> */
.L_x_52521:
        /* <DEDUP_REMOVED lines=17> */
.L_x_52523:
[----:B------:R-:W-:Y:S05]  /*be60*/  BSYNC.RECONVERGENT B0 ;  /* 0x0000000000007941 */ /* 0x000fea0003800200 */
.L_x_52522:
[----:B------:R0:W-:Y:S01]  /*be70*/  STG.E.U8 desc[UR36][R2.64], R0 ;  /* 0x0000000002007986 */ /* 0x0001e2000c101124 */
[----:B------:R-:W-:Y:S05]  /*be80*/  BRA `(.L_x_52511) ;  /* 0x0000000400e47947 */ /* 0x000fea0003800000 */
.L_x_52520:
        /* <DEDUP_REMOVED lines=17> */
.L_x_52525:
[----:B------:R-:W-:Y:S05]  /*bfa0*/  BSYNC.RECONVERGENT B0 ;  /* 0x0000000000007941 */ /* 0x000fea0003800200 */
.L_x_52524:
[----:B------:R0:W-:Y:S01]  /*bfb0*/  STG.E.U8 desc[UR36][R2.64], R0 ;  /* 0x0000000002007986 */ /* 0x0001e2000c101124 */
[----:B------:R-:W-:Y:S05]  /*bfc0*/  BRA `(.L_x_52511) ;  /* 0x0000000400947947 */ /* 0x000fea0003800000 */
.L_x_52519:
        /* <DEDUP_REMOVED lines=22> */
.L_x_52527:
[----:B------:R-:W-:Y:S01]  /*c130*/  LOP3.LUT R4, R5, 0xffff, RZ, 0xc0, !PT ;  /* 0x0000ffff05047812 */ /* 0x000fe200078ec0ff */
[----:B------:R-:W-:-:S05]  /*c140*/  IMAD.MOV.U32 R5, RZ, RZ, RZ ;  /* 0x000000ffff057224 */ /* 0x000fca00078e00ff */
[----:B------:R0:W-:Y:S01]  /*c150*/  STG.E.64 desc[UR36][R2.64], R4 ;  /* 0x0000000402007986 */ /* 0x0001e2000c101b24 */
[----:B------:R-:W-:Y:S05]  /*c160*/  BRA `(.L_x_52511) ;  /* 0x00000004002c7947 */ /* 0x000fea0003800000 */
.L_x_52526:
[----:B------:R-:W-:-:S05]  /*c170*/  LOP3.LUT R5, R5, 0xffff, RZ, 0xc0, !PT ;  /* 0x0000ffff05057812 */ /* 0x000fca00078ec0ff */
[----:B------:R0:W-:Y:S01]  /*c180*/  STG.E desc[UR36][R2.64], R5 ;  /* 0x0000000502007986 */ /* 0x0001e2000c101924 */
[----:B------:R-:W-:Y:S05]  /*c190*/  BRA `(.L_x_52511) ;  /* 0x0000000400207947 */ /* 0x000fea0003800000 */
.L_x_52518:
        /* <DEDUP_REMOVED lines=11> */
.L_x_52529:
[----:B------:R-:W0:Y:S01]  /*c250*/  I2F.F64.U16 R4, R5 ;  /* 0x0000000500047312 */ /* 0x000e220000101800 */
[----:B------:R-:W-:-:S05]  /*c260*/  CS2R R6, SRZ ;  /* 0x0000000000067805 */ /* 0x000fca000001ff00 */
[----:B0-----:R0:W-:Y:S01]  /*c270*/  STG.E.128 desc[UR36][R2.64], R4 ;  /* 0x0000000402007986 */ /* 0x0011e2000c101d24 */
[----:B------:R-:W-:Y:S05]  /*c280*/  BRA `(.L_x_52511) ;  /* 0x0000000000e47947 */ /* 0x000fea0003800000 */
.L_x_52528:
[----:B------:R-:W-:-:S09]  /*c290*/  UISETP.NE.AND UP0, UPT, UR4, 0xf, UPT ;  /* 0x0000000f0400788c */ /* 0x000fd2000bf05270 */
[----:B------:R-:W-:Y:S05]  /*c2a0*/  BRA.U !UP0, `(.L_x_52530) ;  /* 0x0000000108d07547 */ /* 0x000fea000b800000 */
[----:B------:R-:W-:-:S09]  /*c2b0*/  UISETP.NE.AND UP0, UPT, UR4, 0x17, UPT ;  /* 0x000000170400788c */ /* 0x000fd2000bf05270 */
[----:B------:R-:W-:Y:S05]  /*c2c0*/  BRA.U !UP0, `(.L_x_52531) ;  /* 0x0000000108847547 */ /* 0x000fea000b800000 */
[----:B------:R-:W-:-:S09]  /*c2d0*/  UISETP.NE.AND UP0, UPT, UR4, 0x18, UPT ;  /* 0x000000180400788c */ /* 0x000fd2000bf05270 */
[----:B------:R-:W-:Y:S05]  /*c2e0*/  BRA.U !UP0, `(.L_x_52532) ;  /* 0x0000000108447547 */ /* 0x000fea000b800000 */
.L_x_52510:
        /* <DEDUP_REMOVED lines=16> */
.L_x_52533:
[----:B------:R-:W-:Y:S05]  /*c3f0*/  BRA `(.L_x_52511) ;  /* 0x0000000000887947 */ /* 0x000fea0003800000 */
.L_x_52532:
        /* <DEDUP_REMOVED lines=11> */
.L_x_52535:
[----:B------:R-:W-:Y:S05]  /*c4b0*/  BSYNC.RECONVERGENT B0 ;  /* 0x0000000000007941 */ /* 0x000fea0003800200 */
.L_x_52534:
[----:B------:R2:W-:Y:S01]  /*c4c0*/  STG.E.U8 desc[UR36][R2.64], R7 ;  /* 0x0000000702007986 */ /* 0x0005e2000c101124 */
[----:B------:R-:W-:Y:S05]  /*c4d0*/  BRA `(.L_x_52511) ;  /* 0x0000000000507947 */ /* 0x000fea0003800000 */
.L_x_52531:
        /* <DEDUP_REMOVED lines=12> */
.L_x_52536:
[----:B------:R-:W-:Y:S01]  /*c5a0*/  IMAD.MOV.U32 R5, RZ, RZ, 0x7f ;  /* 0x0000007fff057424 */ /* 0x000fe200078e00ff */
[----:B------:R-:W-:-:S04]  /*c5b0*/  ISETP.GT.U32.AND P0, PT, R7, 0x7f800000, PT ;  /* 0x7f8000000700780c */ /* 0x000fc80003f04070 */
[----:B------:R-:W-:-:S05]  /*c5c0*/  SEL R5, R5, 0x7c, P0 ;  /* 0x0000007c05057807 */ /* 0x000fca0000000000 */
[----:B------:R0:W-:Y:S01]  /*c5d0*/  STG.E.U8 desc[UR36][R2.64], R5 ;  /* 0x0000000502007986 */ /* 0x0001e2000c101124 */
[----:B------:R-:W-:Y:S05]  /*c5e0*/  BRA `(.L_x_52511) ;  /* 0x00000000000c7947 */ /* 0x000fea0003800000 */
.L_x_52530:
[----:B------:R-:W0:Y:S02]  /*c5f0*/  I2F.U16 R0, R5 ;  /* 0x0000000500007306 */ /* 0x000e240000101000 */
[----:B0-----:R-:W-:-:S05]  /*c600*/  F2FP.BF16.F32.PACK_AB R0, RZ, R0 ;  /* 0x00000000ff00723e */ /* 0x001fca00000010ff */
[----:B------:R3:W-:Y:S02]  /*c610*/  STG.E.U16 desc[UR36][R2.64], R0 ;  /* 0x0000000002007986 */ /* 0x0007e4000c101524 */
.L_x_52511:
[----:B------:R-:W-:Y:S05]  /*c620*/  BSYNC.RECONVERGENT B6 ;  /* 0x0000000000067941 */ /* 0x000fea0003800200 */
.L_x_52505:
[----:B------:R-:W-:-:S07]  /*c630*/  VIADD R17, R17, 0x80 ;  /* 0x0000008011117836 */ /* 0x000fce0000000000 */
.L_x_52435:
[----:B------:R-:W-:Y:S05]  /*c640*/  BSYNC.RECONVERGENT B7 ;  /* 0x0000000000077941 */ /* 0x000fea0003800200 */
.L_x_52434:
        /* <DEDUP_REMOVED lines=357> */
.L_x_52537:
        /* <DEDUP_REMOVED lines=19> */
.L_x_52541:
[----:B------:R1:W5:Y:S01]  /*ddd0*/  LDG.E.U8 R19, desc[UR36][R4.64] ;  /* 0x0000002404137981 */ /* 0x000362000c1e1100 */
[----:B------:R-:W-:Y:S05]  /*dde0*/  BRA `(.L_x_52543) ;  /* 0x0000000c005c7947 */ /* 0x000fea0003800000 */
.L_x_52540:
        /* <DEDUP_REMOVED lines=8> */
.L_x_52545:
[----:B------:R4:W5:Y:S01]  /*de70*/  LDG.E.U8 R19, desc[UR36][R4.64] ;  /* 0x0000002404137981 */ /* 0x000962000c1e1100 */
[----:B------:R-:W-:Y:S05]  /*de80*/  BRA `(.L_x_52543) ;  /* 0x0000000c00347947 */ /* 0x000fea0003800000 */
.L_x_52544:
[----:B------:R2:W5:Y:S01]  /*de90*/  LDG.E.U16 R19, desc[UR36][R4.64] ;  /* 0x0000002404137981 */ /* 0x000562000c1e1500 */
[----:B------:R-:W-:Y:S05]  /*dea0*/  BRA `(.L_x_52543) ;  /* 0x0000000c002c7947 */ /* 0x000fea0003800000 */
.L_x_52539:
        /* <DEDUP_REMOVED lines=10> */
.L_x_52547:
[----:B------:R-:W2:Y:S02]  /*df50*/  LDG.E.U16 R2, desc[UR36][R4.64] ;  /* 0x0000002404027981 */ /* 0x000ea4000c1e1500 */
[----:B--2---:R-:W-:-:S06]  /*df60*/  HADD2.F32 R2, -RZ, R2.H0_H0 ;  /* 0x20000002ff027230 */ /* 0x004fcc0000004100 */
[----:B------:R-:W0:Y:S02]  /*df70*/  F2I.S64.TRUNC R2, R2 ;  /* 0x0000000200027311 */ /* 0x000e24000020d900 */
[----:B0-----:R-:W-:Y:S01]  /*df80*/  PRMT R19, R2, 0x7610, R19 ;  /* 0x0000761002137816 */ /* 0x001fe20000000013 */
[----:B------:R-:W-:Y:S06]  /*df90*/  BRA `(.L_x_52543) ;  /* 0x0000000800f07947 */ /* 0x000fec0003800000 */
.L_x_52546:
        /* <DEDUP_REMOVED lines=10> */
.L_x_52549:
[----:B------:R-:W2:Y:S02]  /*e040*/  LDG.E.U16 R4, desc[UR36][R4.64] ;  /* 0x0000002404047981 */ /* 0x000ea4000c1e1500 */
[----:B--2---:R-:W-:-:S06]  /*e050*/  HADD2.F32 R2, -RZ, R4.H0_H0 ;  /* 0x20000004ff027230 */ /* 0x004fcc0000004100 */
[----:B------:R-:W0:Y:S02]  /*e060*/  F2I.S64.TRUNC R2, R2 ;  /* 0x0000000200027311 */ /* 0x000e24000020d900 */
[----:B0-----:R-:W-:Y:S01]  /*e070*/  PRMT R19, R2, 0x7610, R19 ;  /* 0x0000761002137816 */ /* 0x001fe20000000013 */
[----:B------:R-:W-:Y:S06]  /*e080*/  BRA `(.L_x_52543) ;  /* 0x0000000800b47947 */ /* 0x000fec0003800000 */
.L_x_52548:
[----:B------:R-:W2:Y:S02]  /*e090*/  LDG.E.64 R2, desc[UR36][R4.64] ;  /* 0x0000002404027981 */ /* 0x000ea4000c1e1b00 */
[----:B--2---:R-:W0:Y:S02]  /*e0a0*/  F2I.S64.F64.TRUNC R2, R2 ;  /* 0x0000000200027311 */ /* 0x004e24000030d900 */
[----:B0-----:R-:W-:Y:S01]  /*e0b0*/  PRMT R19, R2, 0x7610, R19 ;  /* 0x0000761002137816 */ /* 0x001fe20000000013 */
[----:B------:R-:W-:Y:S06]  /*e0c0*/  BRA `(.L_x_52543) ;  /* 0x0000000800a47947 */ /* 0x000fec0003800000 */
.L_x_52538:
        /* <DEDUP_REMOVED lines=12> */
.L_x_52552:
[----:B------:R-:W2:Y:S02]  /*e190*/  LDG.E.64 R4, desc[UR36][R4.64] ;  /* 0x0000002404047981 */ /* 0x000ea4000c1e1b00 */
[----:B--2---:R-:W0:Y:S02]  /*e1a0*/  F2I.S64.F64.TRUNC R2, R4 ;  /* 0x0000000400027311 */ /* 0x004e24000030d900 */
[----:B0-----:R-:W-:Y:S01]  /*e1b0*/  PRMT R19, R2, 0x7610, R19 ;  /* 0x0000761002137816 */ /* 0x001fe20000000013 */
[----:B------:R-:W-:Y:S06]  /*e1c0*/  BRA `(.L_x_52543) ;  /* 0x0000000800647947 */ /* 0x000fec0003800000 */
.L_x_52551:
        /* <DEDUP_REMOVED lines=27> */
.L_x_52554:
        /* <DEDUP_REMOVED lines=14> */
.L_x_52553:
[----:B------:R-:W2:Y:S02]  /*e460*/  LDG.E.U16 R2, desc[UR36][R4.64] ;  /* 0x0000002404027981 */ /* 0x000ea4000c1e1500 */
[----:B--2---:R-:W-:-:S06]  /*e470*/  SHF.L.U32 R2, R2, 0x10, RZ ;  /* 0x0000001002027819 */ /* 0x004fcc00000006ff */
[----:B------:R-:W0:Y:S02]  /*e480*/  F2I.S64.TRUNC R2, R2 ;  /* 0x0000000200027311 */ /* 0x000e24000020d900 */
[----:B0-----:R-:W-:Y:S01]  /*e490*/  PRMT R19, R2, 0x7610, R19 ;  /* 0x0000761002137816 */ /* 0x001fe20000000013 */
[----:B------:R-:W-:Y:S06]  /*e4a0*/  BRA `(.L_x_52543) ;  /* 0x0000000400ac7947 */ /* 0x000fec0003800000 */
.L_x_52550:
        /* <DEDUP_REMOVED lines=10> */
.L_x_52557:
        /* <DEDUP_REMOVED lines=21> */
.L_x_52561:
[----:B------:R-:W-:Y:S05]  /*e6a0*/  BSYNC.RECONVERGENT B1 ;  /* 0x0000000000017941 */ /* 0x000fea0003800200 */
.L_x_52560:
[----:B------:R-:W-:Y:S01]  /*e6b0*/  IMAD.SHL.U32 R0, R0, 0x100000, RZ ;  /* 0x0010000000007824 */ /* 0x000fe200078e00ff */
[----:B------:R-:W-:-:S04]  /*e6c0*/  LEA R2, R2, 0x3b800000, 0x17 ;  /* 0x3b80000002027811 */ /* 0x000fc800078eb8ff */
[----:B------:R-:W-:-:S07]  /*e6d0*/  LOP3.LUT R2, R2, R0, R7, 0xfe, !PT ;  /* 0x0000000002027212 */ /* 0x000fce00078efe07 */
.L_x_52559:
[----:B------:R-:W-:Y:S05]  /*e6e0*/  BSYNC.RECONVERGENT B0 ;  /* 0x0000000000007941 */ /* 0x000fea0003800200 */
.L_x_52558:
[----:B------:R-:W0:Y:S02]  /*e6f0*/  F2I.S64.TRUNC R2, R2 ;  /* 0x0000000200027311 */ /* 0x000e24000020d900 */
[----:B0-----:R-:W-:Y:S01]  /*e700*/  PRMT R19, R2, 0x7610, R19 ;  /* 0x0000761002137816 */ /* 0x001fe20000000013 */
[----:B------:R-:W-:Y:S06]  /*e710*/  BRA `(.L_x_52543) ;  /* 0x0000000400107947 */ /* 0x000fec0003800000 */
.L_x_52556:
        /* <DEDUP_REMOVED lines=21> */
.L_x_52565:
[----:B------:R-:W-:Y:S05]  /*e870*/  BSYNC.RECONVERGENT B1 ;  /* 0x0000000000017941 */ /* 0x000fea0003800200 */
.L_x_52564:
[----:B------:R-:W-:Y:S01]  /*e880*/  IMAD.SHL.U32 R0, R0, 0x200000, RZ ;  /* 0x0020000000007824 */ /* 0x000fe200078e00ff */
[----:B------:R-:W-:-:S04]  /*e890*/  LEA R2, R2, 0x37800000, 0x17 ;  /* 0x3780000002027811 */ /* 0x000fc800078eb8ff */
[----:B------:R-:W-:-:S07]  /*e8a0*/  LOP3.LUT R2, R2, R0, R7, 0xfe, !PT ;  /* 0x0000000002027212 */ /* 0x000fce00078efe07 */
.L_x_52563:
[----:B------:R-:W-:Y:S05]  /*e8b0*/  BSYNC.RECONVERGENT B0 ;  /* 0x0000000000007941 */ /* 0x000fea0003800200 */
.L_x_52562:
[----:B------:R-:W0:Y:S02]  /*e8c0*/  F2I.S64.TRUNC R2, R2 ;  /* 0x0000000200027311 */ /* 0x000e24000020d900 */
[----:B0-----:R-:W-:Y:S01]  /*e8d0*/  PRMT R19, R2, 0x7610, R19 ;  /* 0x0000761002137816 */ /* 0x001fe20000000013 */
[----:B------:R-:W-:Y:S06]  /*e8e0*/  BRA `(.L_x_52543) ;  /* 0x00000000009c7947 */ /* 0x000fec0003800000 */
.L_x_52555:
        /* <DEDUP_REMOVED lines=14> */
.L_x_52569:
[----:B------:R-:W-:Y:S05]  /*e9d0*/  BSYNC.RECONVERGENT B0 ;  /* 0x0000000000007941 */ /* 0x000fea0003800200 */
.L_x_52568:
[----:B------:R-:W0:Y:S02]  /*e9e0*/  F2I.S64.TRUNC R2, R2 ;  /* 0x0000000200027311 */ /* 0x000e24000020d900 */
[----:B0-----:R-:W-:Y:S01]  /*e9f0*/  PRMT R19, R2, 0x7610, R19 ;  /* 0x0000761002137816 */ /* 0x001fe20000000013 */
[----:B------:R-:W-:Y:S06]  /*ea00*/  BRA `(.L_x_52543) ;  /* 0x0000000000547947 */ /* 0x000fec0003800000 */
.L_x_52542:
        /* <DEDUP_REMOVED lines=16> */
.L_x_52570:
[----:B------:R-:W-:Y:S01]  /*eb10*/  PRMT R19, RZ, 0x7610, R19 ;  /* 0x00007610ff137816 */ /* 0x000fe20000000013 */
[----:B------:R-:W-:Y:S06]  /*eb20*/  BRA `(.L_x_52543) ;  /* 0x00000000000c7947 */ /* 0x000fec0003800000 */
.L_x_52567:
[----:B------:R0:W5:Y:S01]  /*eb30*/  LDG.E.U8 R19, desc[UR36][R4.64] ;  /* 0x0000002404137981 */ /* 0x000162000c1e1100 */
[----:B------:R-:W-:Y:S05]  /*eb40*/  BRA `(.L_x_52543) ;  /* 0x0000000000047947 */ /* 0x000fea0003800000 */
.L_x_52566:
[----:B------:R0:W5:Y:S02]  /*eb50*/  LDG.E.U8 R19, desc[UR36][R4.64] ;  /* 0x0000002404137981 */ /* 0x000164000c1e1100 */
.L_x_52543:
        /* <DEDUP_REMOVED lines=16> */
.L_x_52574:
[----:B------:R4:W5:Y:S01]  /*ec60*/  LDG.E.U8 R0, desc[UR36][R4.64] ;  /* 0x0000002404007981 */ /* 0x000962000c1e1100 */
[----:B------:R-:W-:Y:S05]  /*ec70*/  BRA `(.L_x_52576) ;  /* 0x0000000c005c7947 */ /* 0x000fea0003800000 */
.L_x_52573:
        /* <DEDUP_REMOVED lines=8> */
.L_x_52578:
[----:B------:R2:W5:Y:S01]  /*ed00*/  LDG.E.U8 R0, desc[UR36][R4.64] ;  /* 0x0000002404007981 */ /* 0x000562000c1e1100 */
[----:B------:R-:W-:Y:S05]  /*ed10*/  BRA `(.L_x_52576) ;  /* 0x0000000c00347947 */ /* 0x000fea0003800000 */
.L_x_52577:
[----:B------:R0:W5:Y:S01]  /*ed20*/  LDG.E.U16 R0, desc[UR36][R4.64] ;  /* 0x0000002404007981 */ /* 0x000162000c1e1500 */
[----:B------:R-:W-:Y:S05]  /*ed30*/  BRA `(.L_x_52576) ;  /* 0x0000000c002c7947 */ /* 0x000fea0003800000 */
.L_x_52572:
        /* <DEDUP_REMOVED lines=10> */
.L_x_52580:
[----:B------:R-:W2:Y:S02]  /*ede0*/  LDG.E.U16 R2, desc[UR36][R4.64] ;  /* 0x0000002404027981 */ /* 0x000ea4000c1e1500 */
[----:B--2---:R-:W-:-:S06]  /*edf0*/  HADD2.F32 R2, -RZ, R2.H0_H0 ;  /* 0x20000002ff027230 */ /* 0x004fcc0000004100 */
[----:B------:R-:W0:Y:S02]  /*ee00*/  F2I.S64.TRUNC R2, R2 ;  /* 0x0000000200027311 */ /* 0x000e24000020d900 */
[----:B0-----:R-:W-:Y:S01]  /*ee10*/  PRMT R0, R2, 0x7610, R0 ;  /* 0x0000761002007816 */ /* 0x001fe20000000000 */
[----:B------:R-:W-:Y:S06]  /*ee20*/  BRA `(.L_x_52576) ;  /* 0x0000000800f07947 */ /* 0x000fec0003800000 */
.L_x_52579:
        /* <DEDUP_REMOVED lines=10> */
.L_x_52582:
[----:B------:R-:W2:Y:S02]  /*eed0*/  LDG.E.U16 R4, desc[UR36][R4.64] ;  /* 0x0000002404047981 */ /* 0x000ea4000c1e1500 */
[----:B--2---:R-:W-:-:S06]  /*eee0*/  HADD2.F32 R2, -RZ, R4.H0_H0 ;  /* 0x20000004ff027230 */ /* 0x004fcc0000004100 */
[----:B------:R-:W0:Y:S02]  /*eef0*/  F2I.S64.TRUNC R2, R2 ;  /* 0x0000000200027311 */ /* 0x000e24000020d900 */
[----:B0-----:R-:W-:Y:S01]  /*ef00*/  PRMT R0, R2, 0x7610, R0 ;  /* 0x0000761002007816 */ /* 0x001fe20000000000 */
[----:B------:R-:W-:Y:S06]  /*ef10*/  BRA `(.L_x_52576) ;  /* 0x0000000800b47947 */ /* 0x000fec0003800000 */
.L_x_52581:
[----:B------:R-:W2:Y:S02]  /*ef20*/  LDG.E.64 R2, desc[UR36][R4.64] ;  /* 0x0000002404027981 */ /* 0x000ea4000c1e1b00 */
[----:B--2---:R-:W0:Y:S02]  /*ef30*/  F2I.S64.F64.TRUNC R2, R2 ;  /* 0x0000000200027311 */ /* 0x004e24000030d900 */
[----:B0-----:R-:W-:Y:S01]  /*ef40*/  PRMT R0, R2, 0x7610, R0 ;  /* 0x0000761002007816 */ /* 0x001fe20000000000 */
[----:B------:R-:W-:Y:S06]  /*ef50*/  BRA `(.L_x_52576) ;  /* 0x0000000800a47947 */ /* 0x000fec0003800000 */
.L_x_52571:
        /* <DEDUP_REMOVED lines=12> */
.L_x_52585:
[----:B------:R-:W2:Y:S02]  /*f020*/  LDG.E.64 R4, desc[UR36][R4.64] ;  /* 0x0000002404047981 */ /* 0x000ea4000c1e1b00 */
[----:B--2---:R-:W0:Y:S02]  /*f030*/  F2I.S64.F64.TRUNC R2, R4 ;  /* 0x0000000400027311 */ /* 0x004e24000030d900 */
[----:B0-----:R-:W-:Y:S01]  /*f040*/  PRMT R0, R2, 0x7610, R0 ;  /* 0x0000761002007816 */ /* 0x001fe20000000000 */
[----:B------:R-:W-:Y:S06]  /*f050*/  BRA `(.L_x_52576) ;  /* 0x0000000800647947 */ /* 0x000fec0003800000 */
.L_x_52584:
        /* <DEDUP_REMOVED lines=27> */
.L_x_52587:
        /* <DEDUP_REMOVED lines=14> */
.L_x_52586:
[----:B------:R-:W2:Y:S02]  /*f2f0*/  LDG.E.U16 R2, desc[UR36][R4.64] ;  /* 0x0000002404027981 */ /* 0x000ea4000c1e1500 */
[----:B--2---:R-:W-:-:S06]  /*f300*/  SHF.L.U32 R2, R2, 0x10, RZ ;  /* 0x0000001002027819 */ /* 0x004fcc00000006ff */
[----:B------:R-:W0:Y:S02]  /*f310*/  F2I.S64.TRUNC R2, R2 ;  /* 0x0000000200027311 */ /* 0x000e24000020d900 */
[----:B0-----:R-:W-:Y:S01]  /*f320*/  PRMT R0, R2, 0x7610, R0 ;  /* 0x0000761002007816 */ /* 0x001fe20000000000 */
[----:B------:R-:W-:Y:S06]  /*f330*/  BRA `(.L_x_52576) ;  /* 0x0000000400ac7947 */ /* 0x000fec0003800000 */
.L_x_52583:
        /* <DEDUP_REMOVED lines=10> */
.L_x_52590:
        /* <DEDUP_REMOVED lines=21> */
.L_x_52594:
[----:B------:R-:W-:Y:S05]  /*f530*/  BSYNC.RECONVERGENT B1 ;  /* 0x0000000000017941 */ /* 0x000fea0003800200 */
.L_x_52593:
[----:B------:R-:W-:Y:S01]  /*f540*/  IMAD.SHL.U32 R0, R0, 0x100000, RZ ;  /* 0x0010000000007824 */ /* 0x000fe200078e00ff */
[----:B------:R-:W-:-:S04]  /*f550*/  LEA R2, R2, 0x3b800000, 0x17 ;  /* 0x3b80000002027811 */ /* 0x000fc800078eb8ff */
[----:B------:R-:W-:-:S07]  /*f560*/  LOP3.LUT R2, R2, R0, R7, 0xfe, !PT ;  /* 0x0000000002027212 */ /* 0x000fce00078efe07 */
.L_x_52592:
[----:B------:R-:W-:Y:S05]  /*f570*/  BSYNC.RECONVERGENT B0 ;  /* 0x0000000000007941 */ /* 0x000fea0003800200 */
.L_x_52591:
[----:B------:R-:W0:Y:S02]  /*f580*/  F2I.S64.TRUNC R2, R2 ;  /* 0x0000000200027311 */ /* 0x000e24000020d900 */
[----:B0-----:R-:W-:Y:S01]  /*f590*/  PRMT R0, R2, 0x7610, R0 ;  /* 0x0000761002007816 */ /* 0x001fe20000000000 */
[----:B------:R-:W-:Y:S06]  /*f5a0*/  BRA `(.L_x_52576) ;  /* 0x0000000400107947 */ /* 0x000fec0003800000 */
.L_x_52589:
        /* <DEDUP_REMOVED lines=21> */
.L_x_52598:
[----:B------:R-:W-:Y:S05]  /*f700*/  BSYNC.RECONVERGENT B1 ;  /* 0x0000000000017941 */ /* 0x000fea0003800200 */
.L_x_52597:
[----:B------:R-:W-:Y:S01]  /*f710*/  IMAD.SHL.U32 R0, R0, 0x200000, RZ ;  /* 0x0020000000007824 */ /* 0x000fe200078e00ff */
[----:B------:R-:W-:-:S04]  /*f720*/  LEA R2, R2, 0x37800000, 0x17 ;  /* 0x3780000002027811 */ /* 0x000fc800078eb8ff */
[----:B------:R-:W-:-:S07]  /*f730*/  LOP3.LUT R2, R2, R0, R7, 0xfe, !PT ;  /* 0x0000000002027212 */ /* 0x000fce00078efe07 */
.L_x_52596:
[----:B------:R-:W-:Y:S05]  /*f740*/  BSYNC.RECONVERGENT B0 ;  /* 0x0000000000007941 */ /* 0x000fea0003800200 */
.L_x_52595:
[----:B------:R-:W0:Y:S02]  /*f750*/  F2I.S64.TRUNC R2, R2 ;  /* 0x0000000200027311 */ /* 0x000e24000020d900 */
[----:B0-----:R-:W-:Y:S01]  /*f760*/  PRMT R0, R2, 0x7610, R0 ;  /* 0x0000761002007816 */ /* 0x001fe20000000000 */
[----:B------:R-:W-:Y:S06]  /*f770*/  BRA `(.L_x_52576) ;  /* 0x00000000009c7947 */ /* 0x000fec0003800000 */
.L_x_52588:
        /* <DEDUP_REMOVED lines=14> */
.L_x_52602:
[----:B------:R-:W-:Y:S05]  /*f860*/  BSYNC.RECONVERGENT B0 ;  /* 0x0000000000007941 */ /* 0x000fea0003800200 */
.L_x_52601:
[----:B------:R-:W0:Y:S02]  /*f870*/  F2I.S64.TRUNC R2, R2 ;  /* 0x0000000200027311 */ /* 0x000e24000020d900 */
[----:B0-----:R-:W-:Y:S01]  /*f880*/  PRMT R0, R2, 0x7610, R0 ;  /* 0x0000761002007816 */ /* 0x001fe20000000000 */
[----:B------:R-:W-:Y:S06]  /*f890*/  BRA `(.L_x_52576) ;  /* 0x0000000000547947 */ /* 0x000fec0003800000 */
.L_x_52575:
        /* <DEDUP_REMOVED lines=15> */
[----:B--2--5:R-:W-:Y:S05]  /*f990*/  CALL.ABS.NOINC R2 ;  /* 0x0000000002007343 */ /* 0x024fea0003c00000 */
.L_x_52603:
[----:B------:R-:W-:Y:S01]  /*f9a0*/  PRMT R0, RZ, 0x7610, R0 ;  /* 0x00007610ff007816 */ /* 0x000fe20000000000 */
[----:B------:R-:W-:Y:S06]  /*f9b0*/  BRA `(.L_x_52576) ;  /* 0x00000000000c7947 */ /* 0x000fec0003800000 */
.L_x_52600:
[----:B------:R0:W5:Y:S01]  /*f9c0*/  LDG.E.U8 R0, desc[UR36][R4.64] ;  /* 0x0000002404007981 */ /* 0x000162000c1e1100 */
[----:B------:R-:W-:Y:S05]  /*f9d0*/  BRA `(.L_x_52576) ;  /* 0x0000000000047947 */ /* 0x000fea0003800000 */
.L_x_52599:
[----:B------:R0:W5:Y:S02]  /*f9e0*/  LDG.E.U8 R0, desc[UR36][R4.64] ;  /* 0x0000002404007981 */ /* 0x000164000c1e1100 */
.L_x_52576:
[----:B012345:R-:W-:Y:S01]  /*f9f0*/  LOP3.LUT P0, R4, R0, 0xff, RZ, 0xc0, !PT ;  /* 0x000000ff00047812 */ /* 0x03ffe2000780c0ff */
[----:B------:R-:W-:Y:S01]  /*fa00*/  BSSY.RECONVERGENT B0, `(.L_x_52604) ;  /* 0x0000007000007945 */ /* 0x000fe20003800200 */
[----:B------:R-:W-:-:S11]  /*fa10*/  IMAD.MOV.U32 R3, RZ, RZ, 0xff ;  /* 0x000000ffff037424 */ /* 0x000fd600078e00ff */
[----:B------:R-:W-:Y:S05]  /*fa20*/  @!P0 BRA `(.L_x_52605) ;  /* 0x0000000000108947 */ /* 0x000fea0003800000 */
[----:B------:R-:W-:Y:S02]  /*fa30*/  LOP3.LUT R19, R19, 0xff, RZ, 0xc0, !PT ;  /* 0x000000ff13137812 */ /* 0x000fe400078ec0ff */
[----:B------:R-:W-:-:S07]  /*fa40*/  MOV R6, 0xfa60 ;  /* 0x0000fa6000067802 */ /* 0x000fce0000000f00 */
[----:B------:R-:W-:Y:S05]  /*fa50*/  CALL.REL.NOINC `($__internal_105_$__cuda_sm20_rem_u16) ;  /* 0x0000000c00687944 */ /* 0x000fea0003c00000 */
[----:B------:R-:W-:-:S07]  /*fa60*/  PRMT R3, R5, 0x7610, R3 ;  /* 0x0000761005037816 */ /* 0x000fce0000000003 */
.L_x_52605:
[----:B------:R-:W-:Y:S05]  /*fa70*/  BSYNC.RECONVERGENT B0 ;  /* 0x0000000000007941 */ /* 0x000fea0003800200 */
.L_x_52604:
        /* <DEDUP_REMOVED lines=13> */
.L_x_52609:
[----:B------:R-:W-:Y:S01]  /*fb50*/  STG.E.U8 desc[UR36][R16.64], R3 ;  /* 0x0000000310007986 */ /* 0x000fe2000c101124 */
[----:B------:R-:W-:Y:S05]  /*fb60*/  EXIT ;  /* 0x000000000000794d */ /* 0x000fea0003800000 */
.L_x_52608:
        /* <DEDUP_REMOVED lines=10> */
.L_x_52612:
[----:B------:R-:W-:-:S05]  /*fc10*/  LOP3.LUT R3, R3, 0xffff, RZ, 0xc0, !PT ;  /* 0x0000ffff03037812 */ /* 0x000fca00078ec0ff */
[----:B------:R-:W-:Y:S01]  /*fc20*/  STG.E desc[UR36][R16.64], R3 ;  /* 0x0000000310007986 */ /* 0x000fe2000c101924 */
[----:B------:R-:W-:Y:S05]  /*fc30*/  EXIT ;  /* 0x000000000000794d */ /* 0x000fea0003800000 */
.L_x_52611:
[----:B------:R-:W-:Y:S01]  /*fc40*/  STG.E.U16 desc[UR36][R16.64], R3 ;  /* 0x0000000310007986 */ /* 0x000fe2000c101524 */
[----:B------:R-:W-:Y:S05]  /*fc50*/  EXIT ;  /* 0x000000000000794d */ /* 0x000fea0003800000 */
.L_x_52607:
        /* <DEDUP_REMOVED lines=9> */
.L_x_52614:
[----:B------:R-:W0:Y:S02]  /*fcf0*/  I2F.U16 R0, R3 ;  /* 0x0000000300007306 */ /* 0x000e240000101000 */
[----:B0-----:R-:W-:-:S05]  /*fd00*/  F2FP.F16.F32.PACK_AB R0, RZ, R0 ;  /* 0x00000000ff00723e */ /* 0x001fca00000000ff */
[----:B------:R-:W-:Y:S01]  /*fd10*/  STG.E.U16 desc[UR36][R16.64], R0 ;  /* 0x0000000010007986 */ /* 0x000fe2000c101524 */
[----:B------:R-:W-:Y:S05]  /*fd20*/  EXIT ;  /* 0x000000000000794d */ /* 0x000fea0003800000 */
.L_x_52613:
        /* <DEDUP_REMOVED lines=10> */
.L_x_52616:
[----:B------:R-:W0:Y:S02]  /*fdd0*/  I2F.U16 R3, R3 ;  /* 0x0000000300037306 */ /* 0x000e240000101000 */
[----:B0-----:R-:W-:-:S04]  /*fde0*/  F2FP.F16.F32.PACK_AB R3, RZ, R3 ;  /* 0x00000003ff03723e */ /* 0x001fc800000000ff */
[----:B------:R-:W-:-:S05]  /*fdf0*/  PRMT R3, R3, 0x5410, RZ ;  /* 0x0000541003037816 */ /* 0x000fca00000000ff */
[----:B------:R-:W-:Y:S01]  /*fe00*/  STG.E desc[UR36][R16.64], R3 ;  /* 0x0000000310007986 */ /* 0x000fe2000c101924 */
[----:B------:R-:W-:Y:S05]  /*fe10*/  EXIT ;  /* 0x000000000000794d */ /* 0x000fea0003800000 */
.L_x_52615:
[----:B------:R-:W0:Y:S02]  /*fe20*/  I2F.F64.U16 R2, R3 ;  /* 0x0000000300027312 */ /* 0x000e240000101800 */
[----:B0-----:R-:W-:Y:S01]  /*fe30*/  STG.E.64 desc[UR36][R16.64], R2 ;  /* 0x0000000210007986 */ /* 0x001fe2000c101b24 */
[----:B------:R-:W-:Y:S05]  /*fe40*/  EXIT ;  /* 0x000000000000794d */ /* 0x000fea0003800000 */
.L_x_52606:
        /* <DEDUP_REMOVED lines=12> */
.L_x_52620:
        /* <DEDUP_REMOVED lines=16> */
.L_x_52623:
[----:B------:R-:W-:-:S07]  /*10010*/  PRMT R8, R0, 0x7610, R8 ;  /* 0x0000761000087816 */ /* 0x000fce0000000008 */
.L_x_52622:
[----:B------:R-:W-:Y:S05]  /*10020*/  BSYNC.RECONVERGENT B0 ;  /* 0x0000000000007941 */ /* 0x000fea0003800200 */
.L_x_52621:
[----:B------:R-:W-:Y:S01]  /*10030*/  STG.E.U8 desc[UR36][R16.64], R8 ;  /* 0x0000000810007986 */ /* 0x000fe2000c101124 */
[----:B------:R-:W-:Y:S05]  /*10040*/  EXIT ;  /* 0x000000000000794d */ /* 0x000fea0003800000 */
.L_x_52619:
        /* <DEDUP_REMOVED lines=16> */
.L_x_52626:
[----:B------:R-:W-:-:S07]  /*10150*/  PRMT R8, R0, 0x7610, R8 ;  /* 0x0000761000087816 */ /* 0x000fce0000000008 */
.L_x_52625:
[----:B------:R-:W-:Y:S05]  /*10160*/  BSYNC.RECONVERGENT B0 ;  /* 0x0000000000007941 */ /* 0x000fea0003800200 */
.L_x_52624:
[----:B------:R-:W-:Y:S01]  /*10170*/  STG.E.U8 desc[UR36][R16.64], R8 ;  /* 0x0000000810007986 */ /* 0x000fe2000c101124 */
[----:B------:R-:W-:Y:S05]  /*10180*/  EXIT ;  /* 0x000000000000794d */ /* 0x000fea0003800000 */
.L_x_52618:
        /* <DEDUP_REMOVED lines=20> */
[----:B------:R-:W-:Y:S01]  /*102d0*/  STG.E.U8 desc[UR36][R16.64], R3 ;  /* 0x0000000310007986 */ /* 0x000fe2000c101124 */
[----:B------:R-:W-:Y:S05]  /*102e0*/  EXIT ;  /* 0x000000000000794d */ /* 0x000fea0003800000 */
.L_x_52628:
[----:B------:R-:W-:Y:S01]  /*102f0*/  LOP3.LUT R2, R3, 0xffff, RZ, 0xc0, !PT ;  /* 0x0000ffff03027812 */ /* 0x000fe200078ec0ff */
[----:B------:R-:W-:-:S05]  /*10300*/  IMAD.MOV.U32 R3, RZ, RZ, RZ ;  /* 0x000000ffff037224 */ /* 0x000fca00078e00ff */
[----:B------:R-:W-:Y:S01]  /*10310*/  STG.E.64 desc[UR36][R16.64], R2 ;  /* 0x0000000210007986 */ /* 0x000fe2000c101b24 */
[----:B------:R-:W-:Y:S05]  /*10320*/  EXIT ;  /* 0x000000000000794d */ /* 0x000fea0003800000 */
.L_x_52627:
[----:B------:R-:W-:-:S05]  /*10330*/  LOP3.LUT R3, R3, 0xffff, RZ, 0xc0, !PT ;  /* 0x0000ffff03037812 */ /* 0x000fca00078ec0ff */
[----:B------:R-:W-:Y:S01]  /*10340*/  STG.E desc[UR36][R16.64], R3 ;  /* 0x0000000310007986 */ /* 0x000fe2000c101924 */
[----:B------:R-:W-:Y:S05]  /*10350*/  EXIT ;  /* 0x000000000000794d */ /* 0x000fea0003800000 */
.L_x_52617:
        /* <DEDUP_REMOVED lines=11> */
.L_x_52630:
[----:B------:R-:W0:Y:S01]  /*10410*/  I2F.F64.U16 R4, R3 ;  /* 0x0000000300047312 */ /* 0x000e220000101800 */
[----:B------:R-:W-:-:S05]  /*10420*/  CS2R R6, SRZ ;  /* 0x0000000000067805 */ /* 0x000fca000001ff00 */
[----:B0-----:R-:W-:Y:S01]  /*10430*/  STG.E.128 desc[UR36][R16.64], R4 ;  /* 0x0000000410007986 */ /* 0x001fe2000c101d24 */
[----:B------:R-:W-:Y:S05]  /*10440*/  EXIT ;  /* 0x000000000000794d */ /* 0x000fea0003800000 */
.L_x_52629:
[----:B------:R-:W-:-:S09]  /*10450*/  UISETP.NE.AND UP0, UPT, UR4, 0xf, UPT ;  /* 0x0000000f0400788c */ /* 0x000fd2000bf05270 */
[----:B------:R-:W-:Y:S05]  /*10460*/  BRA.U !UP0, `(.L_x_52631) ;  /* 0x0000000108d47547 */ /* 0x000fea000b800000 */
[----:B------:R-:W-:-:S09]  /*10470*/  UISETP.NE.AND UP0, UPT, UR4, 0x17, UPT ;  /* 0x000000170400788c */ /* 0x000fd2000bf05270 */
[----:B------:R-:W-:Y:S05]  /*10480*/  BRA.U !UP0, `(.L_x_52632) ;  /* 0x0000000108847547 */ /* 0x000fea000b800000 */
[----:B------:R-:W-:-:S09]  /*10490*/  UISETP.NE.AND UP0, UPT, UR4, 0x18, UPT ;  /* 0x000000180400788c */ /* 0x000fd2000bf05270 */
[----:B------:R-:W-:Y:S05]  /*104a0*/  BRA.U !UP0, `(.L_x_52633) ;  /* 0x0000000108447547 */ /* 0x000fea000b800000 */
.L_x_52610:
        /* <DEDUP_REMOVED lines=16> */
.L_x_52634:
[----:B------:R-:W-:Y:S05]  /*105b0*/  EXIT ;  /* 0x000000000000794d */ /* 0x000fea0003800000 */
.L_x_52633:
        /* <DEDUP_REMOVED lines=11> */
.L_x_52636:
[----:B------:R-:W-:Y:S05]  /*10670*/  BSYNC.RECONVERGENT B0 ;  /* 0x0000000000007941 */ /* 0x000fea0003800200 */
.L_x_52635:
[----:B------:R-:W-:Y:S01]  /*10680*/  STG.E.U8 desc[UR36][R16.64], R5 ;  /* 0x0000000510007986 */ /* 0x000fe2000c101124 */
[----:B------:R-:W-:Y:S05]  /*10690*/  EXIT ;  /* 0x000000000000794d */ /* 0x000fea0003800000 */
.L_x_52632:
        /* <DEDUP_REMOVED lines=13> */
.L_x_52637:
[----:B------:R-:W-:Y:S01]  /*10770*/  IMAD.MOV.U32 R3, RZ, RZ, 0x7f ;  /* 0x0000007fff037424 */ /* 0x000fe200078e00ff */
[----:B------:R-:W-:-:S04]  /*10780*/  ISETP.GT.U32.AND P0, PT, R5, 0x7f800000, PT ;  /* 0x7f8000000500780c */ /* 0x000fc80003f04070 */
[----:B------:R-:W-:-:S05]  /*10790*/  SEL R3, R3, 0x7c, P0 ;  /* 0x0000007c03037807 */ /* 0x000fca0000000000 */
[----:B------:R-:W-:Y:S01]  /*107a0*/  STG.E.U8 desc[UR36][R16.64], R3 ;  /* 0x0000000310007986 */ /* 0x000fe2000c101124 */
[----:B------:R-:W-:Y:S05]  /*107b0*/  EXIT ;  /* 0x000000000000794d */ /* 0x000fea0003800000 */
.L_x_52631:
[----:B------:R-:W0:Y:S02]  /*107c0*/  I2F.U16 R0, R3 ;  /* 0x0000000300007306 */ /* 0x000e240000101000 */
[----:B0-----:R-:W-:-:S05]  /*107d0*/  F2FP.BF16.F32.PACK_AB R0, RZ, R0 ;  /* 0x00000000ff00723e */ /* 0x001fca00000010ff */
[----:B------:R-:W-:Y:S01]  /*107e0*/  STG.E.U16 desc[UR36][R16.64], R0 ;  /* 0x0000000010007986 */ /* 0x000fe2000c101524 */
[----:B------:R-:W-:Y:S05]  /*107f0*/  EXIT ;  /* 0x000000000000794d */ /* 0x000fea0003800000 */
        .weak           $__internal_105_$__cuda_sm20_rem_u16
        .type           $__internal_105_$__cuda_sm20_rem_u16,@function
        .size           $__internal_105_$__cuda_sm20_rem_u16,(.L_x_54757 - $__internal_105_$__cuda_sm20_rem_u16)
$__internal_105_$__cuda_sm20_rem_u16:
        /* <DEDUP_REMOVED lines=11> */
[----:B------:R-:W-:-:S04]  /*108b0*/  MOV R2, R6 ;  /* 0x0000000600027202 */ /* 0x000fc80000000f00 */
[----:B------:R-:W-:-:S05]  /*108c0*/  IADD3 R3, PT, PT, R3, 0x2, RZ ;  /* 0x0000000203037810 */ /* 0x000fca0007ffe0ff */
[----:B------:R-:W-:-:S06]  /*108d0*/  FMUL.RZ R0, R0, R3 ;  /* 0x0000000300007220 */ /* 0x000fcc000040c000 */
[----:B------:R-:W0:Y:S02]  /*108e0*/  F2I.U32.TRUNC.NTZ R0, R0 ;  /* 0x0000000000007305 */ /* 0x000e24000020f000 */
[----:B0-----:R-:W-:-:S05]  /*108f0*/  LOP3.LUT R3, R0, 0xffff, RZ, 0xc0, !PT ;  /* 0x0000ffff00037812 */ /* 0x001fca00078ec0ff */
[----:B------:R-:W-:-:S04]  /*10900*/  IMAD.MOV R3, RZ, RZ, -R3 ;  /* 0x000000ffff037224 */ /* 0x000fc800078e0a03 */
[----:B------:R-:W-:Y:S02]  /*10910*/  IMAD R5, R4, R3, R19 ;  /* 0x0000000304057224 */ /* 0x000fe400078e0213 */
[----:B------:R-:W-:Y:S02]  /*10920*/  IMAD.MOV.U32 R3, RZ, RZ, 0x0 ;  /* 0x00000000ff037424 */ /* 0x000fe400078e00ff */
[----:B------:R-:W-:Y:S02]  /*10930*/  @!P0 IMAD.MOV.U32 R5, RZ, RZ, -0x1 ;  /* 0xffffffffff058424 */ /* 0x000fe400078e00ff */
[----:B------:R-:W-:Y:S05]  /*10940*/  RET.REL.NODEC R2 `(_ZN2at6native18elementwise_kernelILi128ELi4EZNS0_15gpu_kernel_implINS0_13BinaryFunctorIhhhZZZNS0_21remainder_kernel_cudaERNS_18TensorIteratorBaseEENKUlvE_clEvENKUlvE_clEvEUlhhE_EEEEvS5_RKT_EUliE_EEviT1_) ;  /* 0xfffffef402ac7950 */ /* 0x000fea0003c3ffff */
.L_x_52638:
        /* <DEDUP_REMOVED lines=11> */
.L_x_54757:


//--------------------- .text._ZN2at6native27unrolled_elementwise_kernelINS0_13BinaryFunctorIhhhZZZNS0_21remainder_kernel_cudaERNS_18TensorIteratorBaseEENKUlvE_clEvENKUlvE_clEvEUlhhE_EESt5arrayIPcLm3EELi4E23TrivialOffsetCalculatorILi2EjESC_ILi1EjENS0_6memory12LoadWithCastILi2EEENSF_13StoreWithCastILi1EEEEEviT_T0_T2_T3_T4_T5_ --------------------------
	.section	.text._ZN2at6native27unrolled_elementwise_kernelINS0_13BinaryFunctorIhhhZZZNS0_21remainder_kernel_cudaERNS_18TensorIteratorBaseEENKUlvE_clEvENKUlvE_clEvEUlhhE_EESt5arrayIPcLm3EELi4E23TrivialOffsetCalculatorILi2EjESC_ILi1EjENS0_6memory12LoadWithCastILi2EEENSF_13StoreWithCastILi1EEEEEviT_T0_T2_T3_T4_T5_,"ax",@progbits
	.align	128
        .global         _ZN2at6native27unrolled_elementwise_kernelINS0_13BinaryFunctorIhhhZZZNS0_21remainder_kernel_cudaERNS_18TensorIteratorBaseEENKUlvE_clEvENKUlvE_clEvEUlhhE_EESt5arrayIPcLm3EELi4E23TrivialOffsetCalculatorILi2EjESC_ILi1EjENS0_6memory12LoadWithCastILi2EEENSF_13StoreWithCastILi1EEEEEviT_T0_T2_T3_T4_T5_
        .type           _ZN2at6native27unrolled_elementwise_kernelINS0_13BinaryFunctorIhhhZZZNS0_21remainder_kernel_cudaERNS_18TensorIteratorBaseEENKUlvE_clEvENKUlvE_clEvEUlhhE_EESt5arrayIPcLm3EELi4E23TrivialOffsetCalculatorILi2EjESC_ILi1EjENS0_6memory12LoadWithCastILi2EEENSF_13StoreWithCastILi1EEEEEviT_T0_T2_T3_T4_T5_,@function
        .size           _ZN2at6native27unrolled_elementwise_kernelINS0_13BinaryFunctorIhhhZZZNS0_21remainder_kernel_cudaERNS_18TensorIteratorBaseEENKUlvE_clEvENKUlvE_clEvEUlhhE_EESt5arrayIPcLm3EELi4E23TrivialOffsetCalculatorILi2EjESC_ILi1EjENS0_6memory12LoadWithCastILi2EEENSF_13StoreWithCastILi1EEEEEviT_T0_T2_T3_T4_T5_,(.L_x_54758 - _ZN2at6native27unrolled_elementwise_kernelINS0_13BinaryFunctorIhhhZZZNS0_21remainder_kernel_cudaERNS_18TensorIteratorBaseEENKUlvE_clEvENKUlvE_clEvEUlhhE_EESt5arrayIPcLm3EELi4E23TrivialOffsetCalculatorILi2EjESC_ILi1EjENS0_6memory12LoadWithCastILi2EEENSF_13StoreWithCastILi1EEEEEviT_T0_T2_T3_T4_T5_)
        .other          _ZN2at6native27unrolled_elementwise_kernelINS0_13BinaryFunctorIhhhZZZNS0_21remainder_kernel_cudaERNS_18TensorIteratorBaseEENKUlvE_clEvENKUlvE_clEvEUlhhE_EESt5arrayIPcLm3EELi4E23TrivialOffsetCalculatorILi2EjESC_ILi1EjENS0_6memory12LoadWithCastILi2EEENSF_13StoreWithCastILi1EEEEEviT_T0_T2_T3_T4_T5_,@"STO_CUDA_ENTRY STV_DEFAULT"
_ZN2at6native27unrolled_elementwise_kernelINS0_13BinaryFunctorIhhhZZZNS0_21remainder_kernel_cudaERNS_18TensorIteratorBaseEENKUlvE_clEvENKUlvE_clEvEUlhhE_EESt5arrayIPcLm3EELi4E23TrivialOffsetCalculatorILi2EjESC_ILi1EjENS0_6memory12LoadWithCastILi2EEENSF_13StoreWithCastILi1EEEEEviT_T0_T2_T3_T4_T5_:
.text._ZN2at6native27unrolled_elementwise_kernelINS0_13BinaryFunctorIhhhZZZNS0_21remainder_kernel_cudaERNS_18TensorIteratorBaseEENKUlvE_clEvENKUlvE_clEvEUlhhE_EESt5arrayIPcLm3EELi4E23TrivialOffsetCalculatorILi2EjESC_ILi1EjENS0_6memory12LoadWithCastILi2EEENSF_13StoreWithCastILi1EEEEEviT_T0_T2_T3_T4_T5_:
        /* <DEDUP_REMOVED lines=33> */
.L_x_52644:
[----:B------:R3:W5:Y:S01]  /*0210*/  LDG.E.U8 R28, desc[UR36][R6.64] ;  /* 0x00000024061c7981 */ /* 0x000762000c1e1100 */
[----:B------:R-:W-:Y:S05]  /*0220*/  BRA `(.L_x_52646) ;  /* 0x0000000c00607947 */ /* 0x000fea0003800000 */
.L_x_52643:
        /* <DEDUP_REMOVED lines=8> */
.L_x_52648:
[----:B------:R1:W5:Y:S01]  /*02b0*/  LDG.E.U8 R28, desc[UR36][R6.64] ;  /* 0x00000024061c7981 */ /* 0x000362000c1e1100 */
[----:B------:R-:W-:Y:S05]  /*02c0*/  BRA `(.L_x_52646) ;  /* 0x0000000c00387947 */ /* 0x000fea0003800000 */
.L_x_52647:
[----:B------:R2:W5:Y:S01]  /*02d0*/  LDG.E.U16 R28, desc[UR36][R6.64] ;  /* 0x00000024061c7981 */ /* 0x000562000c1e1500 */
[----:B------:R-:W-:Y:S05]  /*02e0*/  BRA `(.L_x_52646) ;  /* 0x0000000c00307947 */ /* 0x000fea0003800000 */
.L_x_52642:
        /* <DEDUP_REMOVED lines=10> */
.L_x_52650:
[----:B------:R-:W2:Y:S02]  /*0390*/  LDG.E.U16 R4, desc[UR36][R6.64] ;  /* 0x0000002406047981 */ /* 0x000ea4000c1e1500 */
[----:B--2---:R-:W-:-:S06]  /*03a0*/  HADD2.F32 R4, -RZ, R4.H0_H0 ;  /* 0x20000004ff047230 */ /* 0x004fcc0000004100 */
[----:B------:R-:W0:Y:S02]  /*03b0*/  F2I.S64.TRUNC R4, R4 ;  /* 0x0000000400047311 */ /* 0x000e24000020d900 */
[----:B0-----:R-:W-:Y:S01]  /*03c0*/  PRMT R28, R4, 0x7610, R28 ;  /* 0x00007610041c7816 */ /* 0x001fe2000000001c */
[----:B------:R-:W-:Y:S06]  /*03d0*/  BRA `(.L_x_52646) ;  /* 0x0000000800f47947 */ /* 0x000fec0003800000 */
.L_x_52649:
        /* <DEDUP_REMOVED lines=10> */
.L_x_52652:
[----:B------:R-:W2:Y:S02]  /*0480*/  LDG.E.U16 R6, desc[UR36][R6.64] ;  /* 0x0000002406067981 */ /* 0x000ea4000c1e1500 */
[----:B--2---:R-:W-:-:S06]  /*0490*/  HADD2.F32 R4, -RZ, R6.H0_H0 ;  /* 0x20000006ff047230 */ /* 0x004fcc0000004100 */
[----:B------:R-:W0:Y:S02]  /*04a0*/  F2I.S64.TRUNC R4, R4 ;  /* 0x0000000400047311 */ /* 0x000e24000020d900 */
[----:B0-----:R-:W-:Y:S01]  /*04b0*/  PRMT R28, R4, 0x7610, R28 ;  /* 0x00007610041c7816 */ /* 0x001fe2000000001c */
[----:B------:R-:W-:Y:S06]  /*04c0*/  BRA `(.L_x_52646) ;  /* 0x0000000800b87947 */ /* 0x000fec0003800000 */
.L_x_52651:
[----:B------:R-:W2:Y:S02]  /*04d0*/  LDG.E.64 R4, desc[UR36][R6.64] ;  /* 0x0000002406047981 */ /* 0x000ea4000c1e1b00 */
[----:B--2---:R-:W0:Y:S02]  /*04e0*/  F2I.S64.F64.TRUNC R4, R4 ;  /* 0x0000000400047311 */ /* 0x004e24000030d900 */
[----:B0-----:R-:W-:Y:S01]  /*04f0*/  PRMT R28, R4, 0x7610, R28 ;  /* 0x00007610041c7816 */ /* 0x001fe2000000001c */
[----:B------:R-:W-:Y:S06]  /*0500*/  BRA `(.L_x_52646) ;  /* 0x0000000800a87947 */ /* 0x000fec0003800000 */
.L_x_52641:
        /* <DEDUP_REMOVED lines=12> */
.L_x_52655:
[----:B------:R-:W2:Y:S02]  /*05d0*/  LDG.E.64 R6, desc[UR36][R6.64] ;  /* 0x0000002406067981 */ /* 0x000ea4000c1e1b00 */
[----:B--2---:R-:W0:Y:S02]  /*05e0*/  F2I.S64.F64.TRUNC R4, R6 ;  /* 0x0000000600047311 */ /* 0x004e24000030d900 */
[----:B0-----:R-:W-:Y:S01]  /*05f0*/  PRMT R28, R4, 0x7610, R28 ;  /* 0x00007610041c7816 */ /* 0x001fe2000000001c */
[----:B------:R-:W-:Y:S06]  /*0600*/  BRA `(.L_x_52646) ;  /* 0x0000000800687947 */ /* 0x000fec0003800000 */
.L_x_52654:
        /* <DEDUP_REMOVED lines=27> */
.L_x_52657:
        /* <DEDUP_REMOVED lines=15> */
.L_x_52656:
[----:B------:R-:W2:Y:S02]  /*08b0*/  LDG.E.U16 R4, desc[UR36][R6.64] ;  /* 0x0000002406047981 */ /* 0x000ea4000c1e1500 */
[----:B--2---:R-:W-:-:S06]  /*08c0*/  IMAD.U32 R4, R4, 0x10000, RZ ;  /* 0x0001000004047824 */ /* 0x004fcc00078e00ff */
[----:B------:R-:W0:Y:S02]  /*08d0*/  F2I.S64.TRUNC R4, R4 ;  /* 0x0000000400047311 */ /* 0x000e24000020d900 */
[----:B0-----:R-:W-:Y:S01]  /*08e0*/  PRMT R28, R4, 0x7610, R28 ;  /* 0x00007610041c7816 */ /* 0x001fe2000000001c */
[----:B------:R-:W-:Y:S06]  /*08f0*/  BRA `(.L_x_52646) ;  /* 0x0000000400ac7947 */ /* 0x000fec0003800000 */
.L_x_52653:
        /* <DEDUP_REMOVED lines=10> */
.L_x_52660:
        /* <DEDUP_REMOVED lines=21> */
.L_x_52664:
[----:B------:R-:W-:Y:S05]  /*0af0*/  BSYNC.RECONVERGENT B1 ;  /* 0x0000000000017941 */ /* 0x000fea0003800200 */
.L_x_52663:
[----:B------:R-:W-:Y:S01]  /*0b00*/  IMAD.SHL.U32 R0, R0, 0x100000, RZ ;  /* 0x0010000000007824 */ /* 0x000fe200078e00ff */
[----:B------:R-:W-:-:S04]  /*0b10*/  LEA R3, R3, 0x3b800000, 0x17 ;  /* 0x3b80000003037811 */ /* 0x000fc800078eb8ff */
[----:B------:R-:W-:-:S07]  /*0b20*/  LOP3.LUT R4, R3, R0, R7, 0xfe, !PT ;  /* 0x0000000003047212 */ /* 0x000fce00078efe07 */
.L_x_52662:
[----:B------:R-:W-:Y:S05]  /*0b30*/  BSYNC.RECONVERGENT B0 ;  /* 0x0000000000007941 */ /* 0x000fea0003800200 */
.L_x_52661:
[----:B------:R-:W0:Y:S02]  /*0b40*/  F2I.S64.TRUNC R4, R4 ;  /* 0x0000000400047311 */ /* 0x000e24000020d900 */
[----:B0-----:R-:W-:Y:S01]  /*0b50*/  PRMT R28, R4, 0x7610, R28 ;  /* 0x00007610041c7816 */ /* 0x001fe2000000001c */
[----:B------:R-:W-:Y:S06]  /*0b60*/  BRA `(.L_x_52646) ;  /* 0x0000000400107947 */ /* 0x000fec0003800000 */
.L_x_52659:
        /* <DEDUP_REMOVED lines=21> */
.L_x_52668:
[----:B------:R-:W-:Y:S05]  /*0cc0*/  BSYNC.RECONVERGENT B1 ;  /* 0x0000000000017941 */ /* 0x000fea0003800200 */
.L_x_52667:
[----:B------:R-:W-:Y:S01]  /*0cd0*/  IMAD.SHL.U32 R0, R0, 0x200000, RZ ;  /* 0x0020000000007824 */ /* 0x000fe200078e00ff */
[----:B------:R-:W-:-:S04]  /*0ce0*/  LEA R3, R3, 0x37800000, 0x17 ;  /* 0x3780000003037811 */ /* 0x000fc800078eb8ff */
[----:B------:R-:W-:-:S07]  /*0cf0*/  LOP3.LUT R4, R3, R0, R7, 0xfe, !PT ;  /* 0x0000000003047212 */ /* 0x000fce00078efe07 */
.L_x_52666:
[----:B------:R-:W-:Y:S05]  /*0d00*/  BSYNC.RECONVERGENT B0 ;  /* 0x0000000000007941 */ /* 0x000fea0003800200 */
.L_x_52665:
[----:B------:R-:W0:Y:S02]  /*0d10*/  F2I.S64.TRUNC R4, R4 ;  /* 0x0000000400047311 */ /* 0x000e24000020d900 */
[----:B0-----:R-:W-:Y:S01]  /*0d20*/  PRMT R28, R4, 0x7610, R28 ;  /* 0x00007610041c7816 */ /* 0x001fe2000000001c */
[----:B------:R-:W-:Y:S06]  /*0d30*/  BRA `(.L_x_52646) ;  /* 0x00000000009c7947 */ /* 0x000fec0003800000 */
.L_x_52658:
[----:B------:R-:W-:-:S09]  /*0d40*/  UISETP.NE.AND UP0, UPT, UR4, 0x1c, UPT ;  /* 0x0000001c0400788c */ /* 0x000fd2000bf05270 */
[----:B------:R-:W-:Y:S05]  /*0d50*/  BRA.U !UP0, `(.L_x_52669) ;  /* 0x0000000108907547 */ /* 0x000fea000b800000 */
[----:B------:R-:W-:-:S09]  /*0d60*/  UISETP.NE.AND UP0, UPT, UR4, 0x1d, UPT ;  /* 0x0000001d0400788c */ /* 0x000fd2000bf05270 */
[----:B------:R-:W-:Y:S05]  /*0d70*/  BRA.U !UP0, `(.L_x_52670) ;  /* 0x0000000108807547 */ /* 0x000fea000b800000 */
[----:B------:R-:W-:-:S09]  /*0d80*/  UISETP.NE.AND UP0, UPT, UR4, 0x2c, UPT ;  /* 0x0000002c0400788c */ /* 0x000fd2000bf05270 */
[----:B------:R-:W-:Y:S05]  /*0d90*/  BRA.U !UP0, `(.L_x_52671) ;  /* 0x0000000108487547 */ /* 0x000fea000b800000 */
.L_x_52645:
        /* <DEDUP_REMOVED lines=16> */
.L_x_52672:
[----:B------:R-:W-:Y:S01]  /*0ea0*/  PRMT R28, RZ, 0x7610, R28 ;  /* 0x00007610ff1c7816 */ /* 0x000fe2000000001c */
[----:B------:R-:W-:Y:S06]  /*0eb0*/  BRA `(.L_x_52646) ;  /* 0x00000000003c7947 */ /* 0x000fec0003800000 */
.L_x_52671:
        /* <DEDUP_REMOVED lines=8> */
.L_x_52674:
[----:B------:R-:W-:Y:S05]  /*0f40*/  BSYNC.RECONVERGENT B0 ;  /* 0x0000000000007941 */ /* 0x000fea0003800200 */
.L_x_52673:
[----:B------:R-:W0:Y:S02]  /*0f50*/  F2I.S64.TRUNC R4, R4 ;  /* 0x0000000400047311 */ /* 0x000e24000020d900 */
[----:B0-----:R-:W-:Y:S01]  /*0f60*/  PRMT R28, R4, 0x7610, R28 ;  /* 0x00007610041c7816 */ /* 0x001fe2000000001c */
[----:B------:R-:W-:Y:S06]  /*0f70*/  BRA `(.L_x_52646) ;  /* 0x00000000000c7947 */ /* 0x000fec0003800000 */
.L_x_52670:
[----:B------:R0:W5:Y:S01]  /*0f80*/  LDG.E.U8 R28, desc[UR36][R6.64] ;  /* 0x00000024061c7981 */ /* 0x000162000c1e1100 */
[----:B------:R-:W-:Y:S05]  /*0f90*/  BRA `(.L_x_52646) ;  /* 0x0000000000047947 */ /* 0x000fea0003800000 */
.L_x_52669:
[----:B------:R0:W5:Y:S02]  /*0fa0*/  LDG.E.U8 R28, desc[UR36][R6.64] ;  /* 0x00000024061c7981 */ /* 0x000164000c1e1100 */
.L_x_52646:
        /* <DEDUP_REMOVED lines=18> */
.L_x_52678:
[----:B------:R1:W5:Y:S01]  /*10d0*/  LDG.E.U8 R23, desc[UR36][R6.64] ;  /* 0x0000002406177981 */ /* 0x000362000c1e1100 */
[----:B------:R-:W-:Y:S05]  /*10e0*/  BRA `(.L_x_52680) ;  /* 0x0000000c00607947 */ /* 0x000fea0003800000 */
.L_x_52677:
        /* <DEDUP_REMOVED lines=8> */
.L_x_52682:
[----:B------:R3:W5:Y:S01]  /*1170*/  LDG.E.U8 R23, desc[UR36][R6.64] ;  /* 0x0000002406177981 */ /* 0x000762000c1e1100 */
[----:B------:R-:W-:Y:S05]  /*1180*/  BRA `(.L_x_52680) ;  /* 0x0000000c00387947 */ /* 0x000fea0003800000 */
.L_x_52681:
[----:B------:R2:W5:Y:S01]  /*1190*/  LDG.E.U16 R23, desc[UR36][R6.64] ;  /* 0x0000002406177981 */ /* 0x000562000c1e1500 */
[----:B------:R-:W-:Y:S05]  /*11a0*/  BRA `(.L_x_52680) ;  /* 0x0000000c00307947 */ /* 0x000fea0003800000 */
.L_x_52676:
        /* <DEDUP_REMOVED lines=10> */
.L_x_52684:
[----:B------:R-:W2:Y:S02]  /*1250*/  LDG.E.U16 R4, desc[UR36][R6.64] ;  /* 0x0000002406047981 */ /* 0x000ea4000c1e1500 */
[----:B--2---:R-:W-:-:S06]  /*1260*/  HADD2.F32 R4, -RZ, R4.H0_H0 ;  /* 0x20000004ff047230 */ /* 0x004fcc0000004100 */
[----:B------:R-:W0:Y:S02]  /*1270*/  F2I.S64.TRUNC R4, R4 ;  /* 0x0000000400047311 */ /* 0x000e24000020d900 */
[----:B0-----:R-:W-:Y:S01]  /*1280*/  PRMT R23, R4, 0x7610, R23 ;  /* 0x0000761004177816 */ /* 0x001fe20000000017 */
[----:B------:R-:W-:Y:S06]  /*1290*/  BRA `(.L_x_52680) ;  /* 0x0000000800f47947 */ /* 0x000fec0003800000 */
.L_x_52683:
        /* <DEDUP_REMOVED lines=10> */
.L_x_52686:
[----:B------:R-:W2:Y:S02]  /*1340*/  LDG.E.U16 R6, desc[UR36][R6.64] ;  /* 0x0000002406067981 */ /* 0x000ea4000c1e1500 */
[----:B--2---:R-:W-:-:S06]  /*1350*/  HADD2.F32 R4, -RZ, R6.H0_H0 ;  /* 0x20000006ff047230 */ /* 0x004fcc0000004100 */
[----:B------:R-:W0:Y:S02]  /*1360*/  F2I.S64.TRUNC R4, R4 ;  /* 0x0000000400047311 */ /* 0x000e24000020d900 */
[----:B0-----:R-:W-:Y:S01]  /*1370*/  PRMT R23, R4, 0x7610, R23 ;  /* 0x0000761004177816 */ /* 0x001fe20000000017 */
[----:B------:R-:W-:Y:S06]  /*1380*/  BRA `(.L_x_52680) ;  /* 0x0000000800b87947 */ /* 0x000fec0003800000 */
.L_x_52685:
[----:B------:R-:W2:Y:S02]  /*1390*/  LDG.E.64 R4, desc[UR36][R6.64] ;  /* 0x0000002406047981 */ /* 0x000ea4000c1e1b00 */
[----:B--2---:R-:W0:Y:S02]  /*13a0*/  F2I.S64.F64.TRUNC R4, R4 ;  /* 0x0000000400047311 */ /* 0x004e24000030d900 */
[----:B0-----:R-:W-:Y:S01]  /*13b0*/  PRMT R23, R4, 0x7610, R23 ;  /* 0x0000761004177816 */ /* 0x001fe20000000017 */
[----:B------:R-:W-:Y:S06]  /*13c0*/  BRA `(.L_x_52680) ;  /* 0x0000000800a87947 */ /* 0x000fec0003800000 */
.L_x_52675:
        /* <DEDUP_REMOVED lines=12> */
.L_x_52689:
[----:B------:R-:W2:Y:S02]  /*1490*/  LDG.E.64 R6, desc[UR36][R6.64] ;  /* 0x0000002406067981 */ /* 0x000ea4000c1e1b00 */
[----:B--2---:R-:W0:Y:S02]  /*14a0*/  F2I.S64.F64.TRUNC R4, R6 ;  /* 0x0000000600047311 */ /* 0x004e24000030d900 */
[----:B0-----:R-:W-:Y:S01]  /*14b0*/  PRMT R23, R4, 0x7610, R23 ;  /* 0x0000761004177816 */ /* 0x001fe20000000017 */
[----:B------:R-:W-:Y:S06]  /*14c0*/  BRA `(.L_x_52680) ;  /* 0x0000000800687947 */ /* 0x000fec0003800000 */
.L_x_52688:
        /* <DEDUP_REMOVED lines=27> */
.L_x_52691:
        /* <DEDUP_REMOVED lines=15> */
.L_x_52690:
[----:B------:R-:W2:Y:S02]  /*1770*/  LDG.E.U16 R4, desc[UR36][R6.64] ;  /* 0x0000002406047981 */ /* 0x000ea4000c1e1500 */
[----:B--2---:R-:W-:-:S06]  /*1780*/  IMAD.U32 R4, R4, 0x10000, RZ ;  /* 0x0001000004047824 */ /* 0x004fcc00078e00ff */
[----:B------:R-:W0:Y:S02]  /*1790*/  F2I.S64.TRUNC R4, R4 ;  /* 0x0000000400047311 */ /* 0x000e24000020d900 */
[----:B0-----:R-:W-:Y:S01]  /*17a0*/  PRMT R23, R4, 0x7610, R23 ;  /* 0x0000761004177816 */ /* 0x001fe20000000017 */
[----:B------:R-:W-:Y:S06]  /*17b0*/  BRA `(.L_x_52680) ;  /* 0x0000000400ac7947 */ /* 0x000fec0003800000 */
.L_x_52687:
        /* <DEDUP_REMOVED lines=10> */
.L_x_52694:
        /* <DEDUP_REMOVED lines=21> */
.L_x_52698:
[----:B------:R-:W-:Y:S05]  /*19b0*/  BSYNC.RECONVERGENT B1 ;  /* 0x0000000000017941 */ /* 0x000fea0003800200 */
.L_x_52697:
[----:B------:R-:W-:Y:S01]  /*19c0*/  IMAD.SHL.U32 R0, R0, 0x100000, RZ ;  /* 0x0010000000007824 */ /* 0x000fe200078e00ff */
[----:B------:R-:W-:-:S04]  /*19d0*/  LEA R3, R3, 0x3b800000, 0x17 ;  /* 0x3b80000003037811 */ /* 0x000fc800078eb8ff */
[----:B------:R-:W-:-:S07]  /*19e0*/  LOP3.LUT R4, R3, R0, R7, 0xfe, !PT ;  /* 0x0000000003047212 */ /* 0x000fce00078efe07 */
.L_x_52696:
[----:B------:R-:W-:Y:S05]  /*19f0*/  BSYNC.RECONVERGENT B0 ;  /* 0x0000000000007941 */ /* 0x000fea0003800200 */
.L_x_52695:
[----:B------:R-:W0:Y:S02]  /*1a00*/  F2I.S64.TRUNC R4, R4 ;  /* 0x0000000400047311 */ /* 0x000e24000020d900 */
[----:B0-----:R-:W-:Y:S01]  /*1a10*/  PRMT R23, R4, 0x7610, R23 ;  /* 0x0000761004177816 */ /* 0x001fe20000000017 */
[----:B------:R-:W-:Y:S06]  /*1a20*/  BRA `(.L_x_52680) ;  /* 0x0000000400107947 */ /* 0x000fec0003800000 */
.L_x_52693:
        /* <DEDUP_REMOVED lines=21> */
.L_x_52702:
[----:B------:R-:W-:Y:S05]  /*1b80*/  BSYNC.RECONVERGENT B1 ;  /* 0x0000000000017941 */ /* 0x000fea0003800200 */
.L_x_52701:
[----:B------:R-:W-:Y:S01]  /*1b90*/  IMAD.SHL.U32 R0, R0, 0x200000, RZ ;  /* 0x0020000000007824 */ /* 0x000fe200078e00ff */
[----:B------:R-:W-:-:S04]  /*1ba0*/  LEA R3, R3, 0x37800000, 0x17 ;  /* 0x3780000003037811 */ /* 0x000fc800078eb8ff */
[----:B------:R-:W-:-:S07]  /*1bb0*/  LOP3.LUT R4, R3, R0, R7, 0xfe, !PT ;  /* 0x0000000003047212 */ /* 0x000fce00078efe07 */
.L_x_52700:
[----:B------:R-:W-:Y:S05]  /*1bc0*/  BSYNC.RECONVERGENT B0 ;  /* 0x0000000000007941 */ /* 0x000fea0003800200 */
.L_x_52699:
[----:B------:R-:W0:Y:S02]  /*1bd0*/  F2I.S64.TRUNC R4, R4 ;  /* 0x0000000400047311 */ /* 0x000e24000020d900 */
[----:B0-----:R-:W-:Y:S01]  /*1be0*/  PRMT R23, R4, 0x7610, R23 ;  /* 0x0000761004177816 */ /* 0x001fe20000000017 */
[----:B------:R-:W-:Y:S06]  /*1bf0*/  BRA `(.L_x_52680) ;  /* 0x00000000009c7947 */ /* 0x000fec0003800000 */
.L_x_52692:
[----:B------:R-:W-:-:S09]  /*1c00*/  UISETP.NE.AND UP0, UPT, UR4, 0x1c, UPT ;  /* 0x0000001c0400788c */ /* 0x000fd2000bf05270 */
[----:B------:R-:W-:Y:S05]  /*1c10*/  BRA.U !UP0, `(.L_x_52703) ;  /* 0x0000000108907547 */ /* 0x000fea000b800000 */
[----:B------:R-:W-:-:S09]  /*1c20*/  UISETP.NE.AND UP0, UPT, UR4, 0x1d, UPT ;  /* 0x0000001d0400788c */ /* 0x000fd2000bf05270 */
[----:B------:R-:W-:Y:S05]  /*1c30*/  BRA.U !UP0, `(.L_x_52704) ;  /* 0x0000000108807547 */ /* 0x000fea000b800000 */
[----:B------:R-:W-:-:S09]  /*1c40*/  UISETP.NE.AND UP0, UPT, UR4, 0x2c, UPT ;  /* 0x0000002c0400788c */ /* 0x000fd2000bf05270 */
[----:B------:R-:W-:Y:S05]  /*1c50*/  BRA.U !UP0, `(.L_x_52705) ;  /* 0x0000000108487547 */ /* 0x000fea000b800000 */
.L_x_52679:
        /* <DEDUP_REMOVED lines=16> */
.L_x_52706:
[----:B------:R-:W-:Y:S01]  /*1d60*/  PRMT R23, RZ, 0x7610, R23 ;  /* 0x00007610ff177816 */ /* 0x000fe20000000017 */
[----:B------:R-:W-:Y:S06]  /*1d70*/  BRA `(.L_x_52680) ;  /* 0x00000000003c7947 */ /* 0x000fec0003800000 */
.L_x_52705:
        /* <DEDUP_REMOVED lines=8> */
.L_x_52708:
[----:B------:R-:W-:Y:S05]  /*1e00*/  BSYNC.RECONVERGENT B0 ;  /* 0x0000000000007941 */ /* 0x000fea0003800200 */
.L_x_52707:
[----:B------:R-:W0:Y:S02]  /*1e10*/  F2I.S64.TRUNC R4, R4 ;  /* 0x0000000400047311 */ /* 0x000e24000020d900 */
[----:B0-----:R-:W-:Y:S01]  /*1e20*/  PRMT R23, R4, 0x7610, R23 ;  /* 0x0000761004177816 */ /* 0x001fe20000000017 */
[----:B------:R-:W-:Y:S06]  /*1e30*/  BRA `(.L_x_52680) ;  /* 0x00000000000c7947 */ /* 0x000fec0003800000 */
.L_x_52704:
[----:B------:R0:W5:Y:S01]  /*1e40*/  LDG.E.U8 R23, desc[UR36][R6.64] ;  /* 0x0000002406177981 */ /* 0x000162000c1e1100 */
[----:B------:R-:W-:Y:S05]  /*1e50*/  BRA `(.L_x_52680) ;  /* 0x0000000000047947 */ /* 0x000fea0003800000 */
.L_x_52703:
[----:B------:R0:W5:Y:S02]  /*1e60*/  LDG.E.U8 R23, desc[UR36][R6.64] ;  /* 0x0000002406177981 */ /* 0x000164000c1e1100 */
.L_x_52680:
[----:B------:R-:W-:-:S07]  /*1e70*/  VIADD R27, R25, 0x80 ;  /* 0x00000080191b7836 */ /* 0x000fce0000000000 */
.L_x_52640:
[----:B------:R-:W-:Y:S05]  /*1e80*/  BSYNC.RECONVERGENT B6 ;  /* 0x0000000000067941 */ /* 0x000fea0003800200 */
.L_x_52639:
        /* <DEDUP_REMOVED lines=24> */
.L_x_52714:
[----:B------:R3:W5:Y:S01]  /*2010*/  LDG.E.U8 R17, desc[UR36][R6.64] ;  /* 0x0000002406117981 */ /* 0x000762000c1e1100 */
[----:B------:R-:W-:Y:S05]  /*2020*/  BRA `(.L_x_52716) ;  /* 0x0000000c00607947 */ /* 0x000fea0003800000 */
.L_x_52713:
        /* <DEDUP_REMOVED lines=8> */
.L_x_52718:
[----:B------:R0:W5:Y:S01]  /*20b0*/  LDG.E.U8 R17, desc[UR36][R6.64] ;  /* 0x0000002406117981 */ /* 0x000162000c1e1100 */
[----:B------:R-:W-:Y:S05]  /*20c0*/  BRA `(.L_x_52716) ;  /* 0x0000000c00387947 */ /* 0x000fea0003800000 */
.L_x_52717:
[----:B------:R0:W5:Y:S01]  /*20d0*/  LDG.E.U16 R17, desc[UR36][R6.64] ;  /* 0x0000002406117981 */ /* 0x000162000c1e1500 */
[----:B------:R-:W-:Y:S05]  /*20e0*/  BRA `(.L_x_52716) ;  /* 0x0000000c00307947 */ /* 0x000fea0003800000 */
.L_x_52712:
        /* <DEDUP_REMOVED lines=10> */
.L_x_52720:
[----:B------:R-:W2:Y:S02]  /*2190*/  LDG.E.U16 R4, desc[UR36][R6.64] ;  /* 0x0000002406047981 */ /* 0x000ea4000c1e1500 */
[----:B--2---:R-:W-:-:S06]  /*21a0*/  HADD2.F32 R4, -RZ, R4.H0_H0 ;  /* 0x20000004ff047230 */ /* 0x004fcc0000004100 */
[----:B------:R-:W0:Y:S02]  /*21b0*/  F2I.S64.TRUNC R4, R4 ;  /* 0x0000000400047311 */ /* 0x000e24000020d900 */
[----:B0-----:R-:W-:Y:S01]  /*21c0*/  PRMT R17, R4, 0x7610, R17 ;  /* 0x0000761004117816 */ /* 0x001fe20000000011 */
[----:B------:R-:W-:Y:S06]  /*21d0*/  BRA `(.L_x_52716) ;  /* 0x0000000800f47947 */ /* 0x000fec0003800000 */
.L_x_52719:
        /* <DEDUP_REMOVED lines=10> */
.L_x_52722:
[----:B------:R-:W2:Y:S02]  /*2280*/  LDG.E.U16 R6, desc[UR36][R6.64] ;  /* 0x0000002406067981 */ /* 0x000ea4000c1e1500 */
[----:B--2---:R-:W-:-:S06]  /*2290*/  HADD2.F32 R4, -RZ, R6.H0_H0 ;  /* 0x20000006ff047230 */ /* 0x004fcc0000004100 */
[----:B------:R-:W0:Y:S02]  /*22a0*/  F2I.S64.TRUNC R4, R4 ;  /* 0x0000000400047311 */ /* 0x000e24000020d900 */
[----:B0-----:R-:W-:Y:S01]  /*22b0*/  PRMT R17, R4, 0x7610, R17 ;  /* 0x0000761004117816 */ /* 0x001fe20000000011 */
[----:B------:R-:W-:Y:S06]  /*22c0*/  BRA `(.L_x_52716) ;  /* 0x0000000800b87947 */ /* 0x000fec0003800000 */
.L_x_52721:
[----:B------:R-:W2:Y:S02]  /*22d0*/  LDG.E.64 R4, desc[UR36][R6.64] ;  /* 0x0000002406047981 */ /* 0x000ea4000c1e1b00 */
[----:B--2---:R-:W0:Y:S02]  /*22e0*/  F2I.S64.F64.TRUNC R4, R4 ;  /* 0x0000000400047311 */ /* 0x004e24000030d900 */
[----:B0-----:R-:W-:Y:S01]  /*22f0*/  PRMT R17, R4, 0x7610, R17 ;  /* 0x0000761004117816 */ /* 0x001fe20000000011 */
[----:B------:R-:W-:Y:S06]  /*2300*/  BRA `(.L_x_52716) ;  /* 0x0000000800a87947 */ /* 0x000fec0003800000 */
.L_x_52711:
        /* <DEDUP_REMOVED lines=12> */
.L_x_52725:
[----:B------:R-:W2:Y:S02]  /*23d0*/  LDG.E.64 R6, desc[UR36][R6.64] ;  /* 0x0000002406067981 */ /* 0x000ea4000c1e1b00 */
[----:B--2---:R-:W0:Y:S02]  /*23e0*/  F2I.S64.F64.TRUNC R4, R6 ;  /* 0x0000000600047311 */ /* 0x004e24000030d900 */
[----:B0-----:R-:W-:Y:S01]  /*23f0*/  PRMT R17, R4, 0x7610, R17 ;  /* 0x0000761004117816 */ /* 0x001fe20000000011 */
[----:B------:R-:W-:Y:S06]  /*2400*/  BRA `(.L_x_52716) ;  /* 0x0000000800687947 */ /* 0x000fec0003800000 */
.L_x_52724:
        /* <DEDUP_REMOVED lines=27> */
.L_x_52727:
        /* <DEDUP_REMOVED lines=15> */
.L_x_52726:
[----:B------:R-:W2:Y:S02]  /*26b0*/  LDG.E.U16 R4, desc[UR36][R6.64] ;  /* 0x0000002406047981 */ /* 0x000ea4000c1e1500 */
[----:B--2---:R-:W-:-:S06]  /*26c0*/  IMAD.U32 R4, R4, 0x10000, RZ ;  /* 0x0001000004047824 */ /* 0x004fcc00078e00ff */
[----:B------:R-:W0:Y:S02]  /*26d0*/  F2I.S64.TRUNC R4, R4 ;  /* 0x0000000400047311 */ /* 0x000e24000020d900 */
[----:B0-----:R-:W-:Y:S01]  /*26e0*/  PRMT R17, R4, 0x7610, R17 ;  /* 0x0000761004117816 */ /* 0x001fe20000000011 */
[----:B------:R-:W-:Y:S06]  /*26f0*/  BRA `(.L_x_52716) ;  /* 0x0000000400ac7947 */ /* 0x000fec0003800000 */
.L_x_52723:
        /* <DEDUP_REMOVED lines=10> */
.L_x_52730:
        /* <DEDUP_REMOVED lines=21> */
.L_x_52734:
[----:B------:R-:W-:Y:S05]  /*28f0*/  BSYNC.RECONVERGENT B1 ;  /* 0x0000000000017941 */ /* 0x000fea0003800200 */
.L_x_52733:
[----:B------:R-:W-:Y:S01]  /*2900*/  IMAD.SHL.U32 R0, R0, 0x100000, RZ ;  /* 0x0010000000007824 */ /* 0x000fe200078e00ff */
[----:B------:R-:W-:-:S04]  /*2910*/  LEA R3, R3, 0x3b800000, 0x17 ;  /* 0x3b80000003037811 */ /* 0x000fc800078eb8ff */
[----:B------:R-:W-:-:S07]  /*2920*/  LOP3.LUT R4, R3, R0, R7, 0xfe, !PT ;  /* 0x0000000003047212 */ /* 0x000fce00078efe07 */
.L_x_52732:
[----:B------:R-:W-:Y:S05]  /*2930*/  BSYNC.RECONVERGENT B0 ;  /* 0x0000000000007941 */ /* 0x000fea0003800200 */
.L_x_52731:
[----:B------:R-:W0:Y:S02]  /*2940*/  F2I.S64.TRUNC R4, R4 ;  /* 0x0000000400047311 */ /* 0x000e24000020d900 */
[----:B0-----:R-:W-:Y:S01]  /*2950*/  PRMT R17, R4, 0x7610, R17 ;  /* 0x0000761004117816 */ /* 0x001fe20000000011 */
[----:B------:R-:W-:Y:S06]  /*2960*/  BRA `(.L_x_52716) ;  /* 0x0000000400107947 */ /* 0x000fec0003800000 */
.L_x_52729:
        /* <DEDUP_REMOVED lines=21> */
.L_x_52738:
[----:B------:R-:W-:Y:S05]  /*2ac0*/  BSYNC.RECONVERGENT B1 ;  /* 0x0000000000017941 */ /* 0x000fea0003800200 */
.L_x_52737:
[----:B------:R-:W-:Y:S01]  /*2ad0*/  IMAD.SHL.U32 R0, R0, 0x200000, RZ ;  /* 0x0020000000007824 */ /* 0x000fe200078e00ff */
[----:B------:R-:W-:-:S04]  /*2ae0*/  LEA R3, R3, 0x37800000, 0x17 ;  /* 0x3780000003037811 */ /* 0x000fc800078eb8ff */
[----:B------:R-:W-:-:S07]  /*2af0*/  LOP3.LUT R4, R3, R0, R7, 0xfe, !PT ;  /* 0x0000000003047212 */ /* 0x000fce00078efe07 */
.L_x_52736:
[----:B------:R-:W-:Y:S05]  /*2b00*/  BSYNC.RECONVERGENT B0 ;  /* 0x0000000000007941 */ /* 0x000fea0003800200 */
.L_x_52735:
[----:B------:R-:W0:Y:S02]  /*2b10*/  F2I.S64.TRUNC R4, R4 ;  /* 0x0000000400047311 */ /* 0x000e24000020d900 */
[----:B0-----:R-:W-:Y:S01]  /*2b20*/  PRMT R17, R4, 0x7610, R17 ;  /* 0x0000761004117816 */ /* 0x001fe20000000011 */
[----:B------:R-:W-:Y:S06]  /*2b30*/  BRA `(.L_x_52716) ;  /* 0x00000000009c7947 */ /* 0x000fec0003800000 */
.L_x_52728:
        /* <DEDUP_REMOVED lines=14> */
.L_x_52742:
[----:B------:R-:W-:Y:S05]  /*2c20*/  BSYNC.RECONVERGENT B0 ;  /* 0x0000000000007941 */ /* 0x000fea0003800200 */
.L_x_52741:
[----:B------:R-:W0:Y:S02]  /*2c30*/  F2I.S64.TRUNC R4, R4 ;  /* 0x0000000400047311 */ /* 0x000e24000020d900 */
[----:B0-----:R-:W-:Y:S01]  /*2c40*/  PRMT R17, R4, 0x7610, R17 ;  /* 0x0000761004117816 */ /* 0x001fe20000000011 */
[----:B------:R-:W-:Y:S06]  /*2c50*/  BRA `(.L_x_52716) ;  /* 0x0000000000547947 */ /* 0x000fec0003800000 */
.L_x_52715:
        /* <DEDUP_REMOVED lines=16> */
.L_x_52743:
[----:B------:R-:W-:Y:S01]  /*2d60*/  PRMT R17, RZ, 0x7610, R17 ;  /* 0x00007610ff117816 */ /* 0x000fe20000000011 */
[----:B------:R-:W-:Y:S06]  /*2d70*/  BRA `(.L_x_52716) ;  /* 0x00000000000c7947 */ /* 0x000fec0003800000 */
.L_x_52740:
[----:B------:R0:W5:Y:S01]  /*2d80*/  LDG.E.U8 R17, desc[UR36][R6.64] ;  /* 0x0000002406117981 */ /* 0x000162000c1e1100 */
[----:B------:R-:W-:Y:S05]  /*2d90*/  BRA `(.L_x_52716) ;  /* 0x0000000000047947 */ /* 0x000fea0003800000 */
.L_x_52739:
[----:B------:R1:W5:Y:S02]  /*2da0*/  LDG.E.U8 R17, desc[UR36][R6.64] ;  /* 0x0000002406117981 */ /* 0x000364000c1e1100 */
.L_x_52716:
        /* <DEDUP_REMOVED lines=18> */
.L_x_52747:
[----:B------:R4:W5:Y:S01]  /*2ed0*/  LDG.E.U8 R22, desc[UR36][R6.64] ;  /* 0x0000002406167981 */ /* 0x000962000c1e1100 */
[----:B------:R-:W-:Y:S05]  /*2ee0*/  BRA `(.L_x_52749) ;  /* 0x0000000c00607947 */ /* 0x000fea0003800000 */
.L_x_52746:
        /* <DEDUP_REMOVED lines=8> */
.L_x_52751:
[----:B------:R0:W5:Y:S01]  /*2f70*/  LDG.E.U8 R22, desc[UR36][R6.64] ;  /* 0x0000002406167981 */ /* 0x000162000c1e1100 */
[----:B------:R-:W-:Y:S05]  /*2f80*/  BRA `(.L_x_52749) ;  /* 0x0000000c00387947 */ /* 0x000fea0003800000 */
.L_x_52750:
[----:B------:R0:W5:Y:S01]  /*2f90*/  LDG.E.U16 R22, desc[UR36][R6.64] ;  /* 0x0000002406167981 */ /* 0x000162000c1e1500 */
[----:B------:R-:W-:Y:S05]  /*2fa0*/  BRA `(.L_x_52749) ;  /* 0x0000000c00307947 */ /* 0x000fea0003800000 */
.L_x_52745:
        /* <DEDUP_REMOVED lines=10> */
.L_x_52753:
[----:B------:R-:W2:Y:S02]  /*3050*/  LDG.E.U16 R4, desc[UR36][R6.64] ;  /* 0x0000002406047981 */ /* 0x000ea4000c1e1500 */
[----:B--2---:R-:W-:-:S06]  /*3060*/  HADD2.F32 R4, -RZ, R4.H0_H0 ;  /* 0x20000004ff047230 */ /* 0x004fcc0000004100 */
[----:B------:R-:W0:Y:S02]  /*3070*/  F2I.S64.TRUNC R4, R4 ;  /* 0x0000000400047311 */ /* 0x000e24000020d900 */
[----:B0-----:R-:W-:Y:S01]  /*3080*/  PRMT R22, R4, 0x7610, R22 ;  /* 0x0000761004167816 */ /* 0x001fe20000000016 */
[----:B------:R-:W-:Y:S06]  /*3090*/  BRA `(.L_x_52749) ;  /* 0x0000000800f47947 */ /* 0x000fec0003800000 */
.L_x_52752:
        /* <DEDUP_REMOVED lines=10> */
.L_x_52755:
[----:B------:R-:W2:Y:S02]  /*3140*/  LDG.E.U16 R6, desc[UR36][R6.64] ;  /* 0x0000002406067981 */ /* 0x000ea4000c1e1500 */
[----:B--2---:R-:W-:-:S06]  /*3150*/  HADD2.F32 R4, -RZ, R6.H0_H0 ;  /* 0x20000006ff047230 */ /* 0x004fcc0000004100 */
[----:B------:R-:W0:Y:S02]  /*3160*/  F2I.S64.TRUNC R4, R4 ;  /* 0x0000000400047311 */ /* 0x000e24000020d900 */
[----:B0-----:R-:W-:Y:S01]  /*3170*/  PRMT R22, R4, 0x7610, R22 ;  /* 0x0000761004167816 */ /* 0x001fe20000000016 */
[----:B------:R-:W-:Y:S06]  /*3180*/  BRA `(.L_x_52749) ;  /* 0x0000000800b87947 */ /* 0x000fec0003800000 */
.L_x_52754:
[----:B------:R-:W2:Y:S02]  /*3190*/  LDG.E.64 R4, desc[UR36][R6.64] ;  /* 0x0000002406047981 */ /* 0x000ea4000c1e1b00 */
[----:B--2---:R-:W0:Y:S02]  /*31a0*/  F2I.S64.F64.TRUNC R4, R4 ;  /* 0x0000000400047311 */ /* 0x004e24000030d900 */
[----:B0-----:R-:W-:Y:S01]  /*31b0*/  PRMT R22, R4, 0x7610, R22 ;  /* 0x0000761004167816 */ /* 0x001fe20000000016 */
[----:B------:R-:W-:Y:S06]  /*31c0*/  BRA `(.L_x_52749) ;  /* 0x0000000800a87947 */ /* 0x000fec0003800000 */
.L_x_52744:
        /* <DEDUP_REMOVED lines=12> */
.L_x_52758:
[----:B------:R-:W2:Y:S02]  /*3290*/  LDG.E.64 R6, desc[UR36][R6.64] ;  /* 0x0000002406067981 */ /* 0x000ea4000c1e1b00 */
[----:B--2---:R-:W0:Y:S02]  /*32a0*/  F2I.S64.F64.TRUNC R4, R6 ;  /* 0x0000000600047311 */ /* 0x004e24000030d900 */
[----:B0-----:R-:W-:Y:S01]  /*32b0*/  PRMT R22, R4, 0x7610, R22 ;  /* 0x0000761004167816 */ /* 0x001fe20000000016 */
[----:B------:R-:W-:Y:S06]  /*32c0*/  BRA `(.L_x_52749) ;  /* 0x0000000800687947 */ /* 0x000fec0003800000 */
.L_x_52757:
        /* <DEDUP_REMOVED lines=27> */
.L_x_52760:
        /* <DEDUP_REMOVED lines=15> */
.L_x_52759:
[----:B------:R-:W2:Y:S02]  /*3570*/  LDG.E.U16 R4, desc[UR36][R6.64] ;  /* 0x0000002406047981 */ /* 0x000ea4000c1e1500 */
[----:B--2---:R-:W-:-:S06]  /*3580*/  IMAD.U32 R4, R4, 0x10000, RZ ;  /* 0x0001000004047824 */ /* 0x004fcc00078e00ff */
[----:B------:R-:W0:Y:S02]  /*3590*/  F2I.S64.TRUNC R4, R4 ;  /* 0x0000000400047311 */ /* 0x000e24000020d900 */
[----:B0-----:R-:W-:Y:S01]  /*35a0*/  PRMT R22, R4, 0x7610, R22 ;  /* 0x0000761004167816 */ /* 0x001fe20000000016 */
[----:B------:R-:W-:Y:S06]  /*35b0*/  BRA `(.L_x_52749) ;  /* 0x0000000400ac7947 */ /* 0x000fec0003800000 */
.L_x_52756:
        /* <DEDUP_REMOVED lines=10> */
.L_x_52763:
        /* <DEDUP_REMOVED lines=21> */
.L_x_52767:
[----:B------:R-:W-:Y:S05]  /*37b0*/  BSYNC.RECONVERGENT B1 ;  /* 0x0000000000017941 */ /* 0x000fea0003800200 */
.L_x_52766:
[----:B------:R-:W-:Y:S01]  /*37c0*/  IMAD.SHL.U32 R0, R0, 0x100000, RZ ;  /* 0x0010000000007824 */ /* 0x000fe200078e00ff */
[----:B------:R-:W-:-:S04]  /*37d0*/  LEA R3, R3, 0x3b800000, 0x17 ;  /* 0x3b80000003037811 */ /* 0x000fc800078eb8ff */
[----:B------:R-:W-:-:S07]  /*37e0*/  LOP3.LUT R4, R3, R0, R7, 0xfe, !PT ;  /* 0x0000000003047212 */ /* 0x000fce00078efe07 */
.L_x_52765:
[----:B------:R-:W-:Y:S05]  /*37f0*/  BSYNC.RECONVERGENT B0 ;  /* 0x0000000000007941 */ /* 0x000fea0003800200 */
.L_x_52764:
[----:B------:R-:W0:Y:S02]  /*3800*/  F2I.S64.TRUNC R4, R4 ;  /* 0x0000000400047311 */ /* 0x000e24000020d900 */
[----:B0-----:R-:W-:Y:S01]  /*3810*/  PRMT R22, R4, 0x7610, R22 ;  /* 0x0000761004167816 */ /* 0x001fe20000000016 */
[----:B------:R-:W-:Y:S06]  /*3820*/  BRA `(.L_x_52749) ;  /* 0x0000000400107947 */ /* 0x000fec0003800000 */
.L_x_52762:
        /* <DEDUP_REMOVED lines=21> */
.L_x_52771:
[----:B------:R-:W-:Y:S05]  /*3980*/  BSYNC.RECONVERGENT B1 ;  /* 0x0000000000017941 */ /* 0x000fea0003800200 */
.L_x_52770:
[----:B------:R-:W-:Y:S01]  /*3990*/  IMAD.SHL.U32 R0, R0, 0x200000, RZ ;  /* 0x0020000000007824 */ /* 0x000fe200078e00ff */
[----:B------:R-:W-:-:S04]  /*39a0*/  LEA R3, R3, 0x37800000, 0x17 ;  /* 0x3780000003037811 */ /* 0x000fc800078eb8ff */
[----:B------:R-:W-:-:S07]  /*39b0*/  LOP3.LUT R4, R3, R0, R7, 0xfe, !PT ;  /* 0x0000000003047212 */ /* 0x000fce00078efe07 */
.L_x_52769:
[----:B------:R-:W-:Y:S05]  /*39c0*/  BSYNC.RECONVERGENT B0 ;  /* 0x0000000000007941 */ /* 0x000fea0003800200 */
.L_x_52768:
[----:B------:R-:W0:Y:S02]  /*39d0*/  F2I.S64.TRUNC R4, R4 ;  /* 0x0000000400047311 */ /* 0x000e24000020d900 */
[----:B0-----:R-:W-:Y:S01]  /*39e0*/  PRMT R22, R4, 0x7610, R22 ;  /* 0x0000761004167816 */ /* 0x001fe20000000016 */
[----:B------:R-:W-:Y:S06]  /*39f0*/  BRA `(.L_x_52749) ;  /* 0x00000000009c7947 */ /* 0x000fec0003800000 */
.L_x_52761:
        /* <DEDUP_REMOVED lines=14> */
.L_x_52775:
[----:B------:R-:W-:Y:S05]  /*3ae0*/  BSYNC.RECONVERGENT B0 ;  /* 0x0000000000007941 */ /* 0x000fea0003800200 */
.L_x_52774:
[----:B------:R-:W0:Y:S02]  /*3af0*/  F2I.S64.TRUNC R4, R4 ;  /* 0x0000000400047311 */ /* 0x000e24000020d900 */
[----:B0-----:R-:W-:Y:S01]  /*3b00*/  PRMT R22, R4, 0x7610, R22 ;  /* 0x0000761004167816 */ /* 0x001fe20000000016 */
[----:B------:R-:W-:Y:S06]  /*3b10*/  BRA `(.L_x_52749) ;  /* 0x0000000000547947 */ /* 0x000fec0003800000 */
.L_x_52748:
        /* <DEDUP_REMOVED lines=16> */
.L_x_52776:
[----:B------:R-:W-:Y:S01]  /*3c20*/  PRMT R22, RZ, 0x7610, R22 ;  /* 0x00007610ff167816 */ /* 0x000fe20000000016 */
[----:B------:R-:W-:Y:S06]  /*3c30*/  BRA `(.L_x_52749) ;  /* 0x00000000000c7947 */ /* 0x000fec0003800000 */
.L_x_52773:
[----:B------:R1:W5:Y:S01]  /*3c40*/  LDG.E.U8 R22, desc[UR36][R6.64] ;  /* 0x0000002406167981 */ /* 0x000362000c1e1100 */
[----:B------:R-:W-:Y:S05]  /*3c50*/  BRA `(.L_x_52749) ;  /* 0x0000000000047947 */ /* 0x000fea0003800000 */
.L_x_52772:
[----:B------:R2:W5:Y:S02]  /*3c60*/  LDG.E.U8 R22, desc[UR36][R6.64] ;  /* 0x0000002406167981 */ /* 0x000564000c1e1100 */
.L_x_52749:
[----:B------:R-:W-:-:S07]  /*3c70*/  VIADD R27, R27, 0x80 ;  /* 0x000000801b1b7836 */ /* 0x000fce0000000000 */
.L_x_52710:
[----:B------:R-:W-:Y:S05]  /*3c80*/  BSYNC.RECONVERGENT B6 ;  /* 0x0000000000067941 */ /* 0x000fea0003800200 */
.L_x_52709:
        /* <DEDUP_REMOVED lines=24> */
.L_x_52782:
[----:B------:R3:W5:Y:S01]  /*3e10*/  LDG.E.U8 R18, desc[UR36][R6.64] ;  /* 0x0000002406127981 */ /* 0x000762000c1e1100 */
[----:B------:R-:W-:Y:S05]  /*3e20*/  BRA `(.L_x_52784) ;  /* 0x0000000c00607947 */ /* 0x000fea0003800000 */
.L_x_52781:
        /* <DEDUP_REMOVED lines=8> */
.L_x_52786:
[----:B------:R0:W5:Y:S01]  /*3eb0*/  LDG.E.U8 R18, desc[UR36][R6.64] ;  /* 0x0000002406127981 */ /* 0x000162000c1e1100 */
[----:B------:R-:W-:Y:S05]  /*3ec0*/  BRA `(.L_x_52784) ;  /* 0x0000000c00387947 */ /* 0x000fea0003800000 */
.L_x_52785:
[----:B------:R0:W5:Y:S01]  /*3ed0*/  LDG.E.U16 R18, desc[UR36][R6.64] ;  /* 0x0000002406127981 */ /* 0x000162000c1e1500 */
[----:B------:R-:W-:Y:S05]  /*3ee0*/  BRA `(.L_x_52784) ;  /* 0x0000000c00307947 */ /* 0x000fea0003800000 */
.L_x_52780:
        /* <DEDUP_REMOVED lines=10> */
.L_x_52788:
[----:B------:R-:W2:Y:S02]  /*3f90*/  LDG.E.U16 R4, desc[UR36][R6.64] ;  /* 0x0000002406047981 */ /* 0x000ea4000c1e1500 */
[----:B--2---:R-:W-:-:S06]  /*3fa0*/  HADD2.F32 R4, -RZ, R4.H0_H0 ;  /* 0x20000004ff047230 */ /* 0x004fcc0000004100 */
[----:B------:R-:W0:Y:S02]  /*3fb0*/  F2I.S64.TRUNC R4, R4 ;  /* 0x0000000400047311 */ /* 0x000e24000020d900 */
[----:B0-----:R-:W-:Y:S01]  /*3fc0*/  PRMT R18, R4, 0x7610, R18 ;  /* 0x0000761004127816 */ /* 0x001fe20000000012 */
[----:B------:R-:W-:Y:S06]  /*3fd0*/  BRA `(.L_x_52784) ;  /* 0x0000000800f47947 */ /* 0x000fec0003800000 */
.L_x_52787:
        /* <DEDUP_REMOVED lines=10> */
.L_x_52790:
[----:B------:R-:W2:Y:S02]  /*4080*/  LDG.E.U16 R6, desc[UR36][R6.64] ;  /* 0x0000002406067981 */ /* 0x000ea4000c1e1500 */
[----:B--2---:R-:W-:-:S06]  /*4090*/  HADD2.F32 R4, -RZ, R6.H0_H0 ;  /* 0x20000006ff047230 */ /* 0x004fcc0000004100 */
[----:B------:R-:W0:Y:S02]  /*40a0*/  F2I.S64.TRUNC R4, R4 ;  /* 0x0000000400047311 */ /* 0x000e24000020d900 */
[----:B0-----:R-:W-:Y:S01]  /*40b0*/  PRMT R18, R4, 0x7610, R18 ;  /* 0x0000761004127816 */ /* 0x001fe20000000012 */
[----:B------:R-:W-:Y:S06]  /*40c0*/  BRA `(.L_x_52784) ;  /* 0x0000000800b87947 */ /* 0x000fec0003800000 */
.L_x_52789:
[----:B------:R-:W2:Y:S02]  /*40d0*/  LDG.E.64 R4, desc[UR36][R6.64] ;  /* 0x0000002406047981 */ /* 0x000ea4000c1e1b00 */
[----:B--2---:R-:W0:Y:S02]  /*40e0*/  F2I.S64.F64.TRUNC R4, R4 ;  /* 0x0000000400047311 */ /* 0x004e24000030d900 */
[----:B0-----:R-:W-:Y:S01]  /*40f0*/  PRMT R18, R4, 0x7610, R18 ;  /* 0x0000761004127816 */ /* 0x001fe20000000012 */
[----:B------:R-:W-:Y:S06]  /*4100*/  BRA `(.L_x_52784) ;  /* 0x0000000800a87947 */ /* 0x000fec0003800000 */
.L_x_52779:
        /* <DEDUP_REMOVED lines=12> */
.L_x_52793:
[----:B------:R-:W2:Y:S02]  /*41d0*/  LDG.E.64 R6, desc[UR36][R6.64] ;  /* 0x0000002406067981 */ /* 0x000ea4000c1e1b00 */
[----:B--2---:R-:W0:Y:S02]  /*41e0*/  F2I.S64.F64.TRUNC R4, R6 ;  /* 0x0000000600047311 */ /* 0x004e24000030d900 */
[----:B0-----:R-:W-:Y:S01]  /*41f0*/  PRMT R18, R4, 0x7610, R18 ;  /* 0x0000761004127816 */ /* 0x001fe20000000012 */
[----:B------:R-:W-:Y:S06]  /*4200*/  BRA `(.L_x_52784) ;  /* 0x0000000800687947 */ /* 0x000fec0003800000 */
.L_x_52792:
        /* <DEDUP_REMOVED lines=27> */
.L_x_52795:
        /* <DEDUP_REMOVED lines=15> */
.L_x_52794:
[----:B------:R-:W2:Y:S02]  /*44b0*/  LDG.E.U16 R4, desc[UR36][R6.64] ;  /* 0x0000002406047981 */ /* 0x000ea4000c1e1500 */
[----:B--2---:R-:W-:-:S06]  /*44c0*/  IMAD.U32 R4, R4, 0x10000, RZ ;  /* 0x0001000004047824 */ /* 0x004fcc00078e00ff */
[----:B------:R-:W0:Y:S02]  /*44d0*/  F2I.S64.TRUNC R4, R4 ;  /* 0x0000000400047311 */ /* 0x000e24000020d900 */
[----:B0-----:R-:W-:Y:S01]  /*44e0*/  PRMT R18, R4, 0x7610, R18 ;  /* 0x0000761004127816 */ /* 0x001fe20000000012 */
[----:B------:R-:W-:Y:S06]  /*44f0*/  BRA `(.L_x_52784) ;  /* 0x0000000400ac7947 */ /* 0x000fec0003800000 */
.L_x_52791:
        /* <DEDUP_REMOVED lines=10> */
.L_x_52798:
        /* <DEDUP_REMOVED lines=21> */
.L_x_52802:
[----:B------:R-:W-:Y:S05]  /*46f0*/  BSYNC.RECONVERGENT B1 ;  /* 0x0000000000017941 */ /* 0x000fea0003800200 */
.L_x_52801:
[----:B------:R-:W-:Y:S01]  /*4700*/  IMAD.SHL.U32 R0, R0, 0x100000, RZ ;  /* 0x0010000000007824 */ /* 0x000fe200078e00ff */
[----:B------:R-:W-:-:S04]  /*4710*/  LEA R3, R3, 0x3b800000, 0x17 ;  /* 0x3b80000003037811 */ /* 0x000fc800078eb8ff */
[----:B------:R-:W-:-:S07]  /*4720*/  LOP3.LUT R4, R3, R0, R7, 0xfe, !PT ;  /* 0x0000000003047212 */ /* 0x000fce00078efe07 */
.L_x_52800:
[----:B------:R-:W-:Y:S05]  /*4730*/  BSYNC.RECONVERGENT B0 ;  /* 0x0000000000007941 */ /* 0x000fea0003800200 */
.L_x_52799:
[----:B------:R-:W0:Y:S02]  /*4740*/  F2I.S64.TRUNC R4, R4 ;  /* 0x0000000400047311 */ /* 0x000e24000020d900 */
[----:B0-----:R-:W-:Y:S01]  /*4750*/  PRMT R18, R4, 0x7610, R18 ;  /* 0x0000761004127816 */ /* 0x001fe20000000012 */
[----:B------:R-:W-:Y:S06]  /*4760*/  BRA `(.L_x_52784) ;  /* 0x0000000400107947 */ /* 0x000fec0003800000 */
.L_x_52797:
        /* <DEDUP_REMOVED lines=21> */
.L_x_52806:
[----:B------:R-:W-:Y:S05]  /*48c0*/  BSYNC.RECONVERGENT B1 ;  /* 0x0000000000017941 */ /* 0x000fea0003800200 */
.L_x_52805:
[----:B------:R-:W-:Y:S01]  /*48d0*/  IMAD.SHL.U32 R0, R0, 0x200000, RZ ;  /* 0x0020000000007824 */ /* 0x000fe200078e00ff */
[----:B------:R-:W-:-:S04]  /*48e0*/  LEA R3, R3, 0x37800000, 0x17 ;  /* 0x3780000003037811 */ /* 0x000fc800078eb8ff */
[----:B------:R-:W-:-:S07]  /*48f0*/  LOP3.LUT R4, R3, R0, R7, 0xfe, !PT ;  /* 0x0000000003047212 */ /* 0x000fce00078efe07 */
.L_x_52804:
[----:B------:R-:W-:Y:S05]  /*4900*/  BSYNC.RECONVERGENT B0 ;  /* 0x0000000000007941 */ /* 0x000fea0003800200 */
.L_x_52803:
[----:B------:R-:W0:Y:S02]  /*4910*/  F2I.S64.TRUNC R4, R4 ;  /* 0x0000000400047311 */ /* 0x000e24000020d900 */
[----:B0-----:R-:W-:Y:S01]  /*4920*/  PRMT R18, R4, 0x7610, R18 ;  /* 0x0000761004127816 */ /* 0x001fe20000000012 */
[----:B------:R-:W-:Y:S06]  /*4930*/  BRA `(.L_x_52784) ;  /* 0x00000000009c7947 */ /* 0x000fec0003800000 */
.L_x_52796:
        /* <DEDUP_REMOVED lines=14> */
.L_x_52810:
[----:B------:R-:W-:Y:S05]  /*4a20*/  BSYNC.RECONVERGENT B0 ;  /* 0x0000000000007941 */ /* 0x000fea0003800200 */
.L_x_52809:
[----:B------:R-:W0:Y:S02]  /*4a30*/  F2I.S64.TRUNC R4, R4 ;  /* 0x0000000400047311 */ /* 0x000e24000020d900 */
[----:B0-----:R-:W-:Y:S01]  /*4a40*/  PRMT R18, R4, 0x7610, R18 ;  /* 0x0000761004127816 */ /* 0x001fe20000000012 */
[----:B------:R-:W-:Y:S06]  /*4a50*/  BRA `(.L_x_52784) ;  /* 0x0000000000547947 */ /* 0x000fec0003800000 */
.L_x_52783:
        /* <DEDUP_REMOVED lines=16> */
.L_x_52811:
[----:B------:R-:W-:Y:S01]  /*4b60*/  PRMT R18, RZ, 0x7610, R18 ;  /* 0x00007610ff127816 */ /* 0x000fe20000000012 */
[----:B------:R-:W-:Y:S06]  /*4b70*/  BRA `(.L_x_52784) ;  /* 0x00000000000c7947 */ /* 0x000fec0003800000 */
.L_x_52808:
[----:B------:R1:W5:Y:S01]  /*4b80*/  LDG.E.U8 R18, desc[UR36][R6.64] ;  /* 0x0000002406127981 */ /* 0x000362000c1e1100 */
[----:B------:R-:W-:Y:S05]  /*4b90*/  BRA `(.L_x_52784) ;  /* 0x0000000000047947 */ /* 0x000fea0003800000 */
.L_x_52807:
[----:B------:R2:W5:Y:S02]  /*4ba0*/  LDG.E.U8 R18, desc[UR36][R6.64] ;  /* 0x0000002406127981 */ /* 0x000564000c1e1100 */
.L_x_52784:
        /* <DEDUP_REMOVED lines=18> */
.L_x_52815:
[----:B------:R0:W5:Y:S01]  /*4cd0*/  LDG.E.U8 R26, desc[UR36][R6.64] ;  /* 0x00000024061a7981 */ /* 0x000162000c1e1100 */
[----:B------:R-:W-:Y:S05]  /*4ce0*/  BRA `(.L_x_52817) ;  /* 0x0000000c00607947 */ /* 0x000fea0003800000 */
.L_x_52814:
        /* <DEDUP_REMOVED lines=8> */
.L_x_52819:
[----:B------:R4:W5:Y:S01]  /*4d70*/  LDG.E.U8 R26, desc[UR36][R6.64] ;  /* 0x00000024061a7981 */ /* 0x000962000c1e1100 */
[----:B------:R-:W-:Y:S05]  /*4d80*/  BRA `(.L_x_52817) ;  /* 0x0000000c00387947 */ /* 0x000fea0003800000 */
.L_x_52818:
[----:B------:R3:W5:Y:S01]  /*4d90*/  LDG.E.U16 R26, desc[UR36][R6.64] ;  /* 0x00000024061a7981 */ /* 0x000762000c1e1500 */
[----:B------:R-:W-:Y:S05]  /*4da0*/  BRA `(.L_x_52817) ;  /* 0x0000000c00307947 */ /* 0x000fea0003800000 */
.L_x_52813:
        /* <DEDUP_REMOVED lines=10> */
.L_x_52821:
[----:B------:R-:W2:Y:S02]  /*4e50*/  LDG.E.U16 R4, desc[UR36][R6.64] ;  /* 0x0000002406047981 */ /* 0x000ea4000c1e1500 */
[----:B--2---:R-:W-:-:S06]  /*4e60*/  HADD2.F32 R4, -RZ, R4.H0_H0 ;  /* 0x20000004ff047230 */ /* 0x004fcc0000004100 */
[----:B------:R-:W0:Y:S02]  /*4e70*/  F2I.S64.TRUNC R4, R4 ;  /* 0x0000000400047311 */ /* 0x000e24000020d900 */
[----:B0-----:R-:W-:Y:S01]  /*4e80*/  PRMT R26, R4, 0x7610, R26 ;  /* 0x00007610041a7816 */ /* 0x001fe2000000001a */
[----:B------:R-:W-:Y:S06]  /*4e90*/  BRA `(.L_x_52817) ;  /* 0x0000000800f47947 */ /* 0x000fec0003800000 */
.L_x_52820:
        /* <DEDUP_REMOVED lines=10> */
.L_x_52823:
[----:B------:R-:W2:Y:S02]  /*4f40*/  LDG.E.U16 R6, desc[UR36][R6.64] ;  /* 0x0000002406067981 */ /* 0x000ea4000c1e1500 */
[----:B--2---:R-:W-:-:S06]  /*4f50*/  HADD2.F32 R4, -RZ, R6.H0_H0 ;  /* 0x20000006ff047230 */ /* 0x004fcc0000004100 */
[----:B------:R-:W0:Y:S02]  /*4f60*/  F2I.S64.TRUNC R4, R4 ;  /* 0x0000000400047311 */ /* 0x000e24000020d900 */
[----:B0-----:R-:W-:Y:S01]  /*4f70*/  PRMT R26, R4, 0x7610, R26 ;  /* 0x00007610041a7816 */ /* 0x001fe2000000001a */
[----:B------:R-:W-:Y:S06]  /*4f80*/  BRA `(.L_x_52817) ;  /* 0x0000000800b87947 */ /* 0x000fec0003800000 */
.L_x_52822:
[----:B------:R-:W2:Y:S02]  /*4f90*/  LDG.E.64 R4, desc[UR36][R6.64] ;  /* 0x0000002406047981 */ /* 0x000ea4000c1e1b00 */
[----:B--2---:R-:W0:Y:S02]  /*4fa0*/  F2I.S64.F64.TRUNC R4, R4 ;  /* 0x0000000400047311 */ /* 0x004e24000030d900 */
[----:B0-----:R-:W-:Y:S01]  /*4fb0*/  PRMT R26, R4, 0x7610, R26 ;  /* 0x00007610041a7816 */ /* 0x001fe2000000001a */
[----:B------:R-:W-:Y:S06]  /*4fc0*/  BRA `(.L_x_52817) ;  /* 0x0000000800a87947 */ /* 0x000fec0003800000 */
.L_x_52812:
        /* <DEDUP_REMOVED lines=12> */
.L_x_52826:
[----:B------:R-:W2:Y:S02]  /*5090*/  LDG.E.64 R6, desc[UR36][R6.64] ;  /* 0x0000002406067981 */ /* 0x000ea4000c1e1b00 */
[----:B--2---:R-:W0:Y:S02]  /*50a0*/  F2I.S64.F64.TRUNC R4, R6 ;  /* 0x0000000600047311 */ /* 0x004e24000030d900 */
[----:B0-----:R-:W-:Y:S01]  /*50b0*/  PRMT R26, R4, 0x7610, R26 ;  /* 0x00007610041a7816 */ /* 0x001fe2000000001a */
[----:B------:R-:W-:Y:S06]  /*50c0*/  BRA `(.L_x_52817) ;  /* 0x0000000800687947 */ /* 0x000fec0003800000 */
.L_x_52825:
        /* <DEDUP_REMOVED lines=27> */
.L_x_52828:
        /* <DEDUP_REMOVED lines=15> */
.L_x_52827:
[----:B------:R-:W2:Y:S02]  /*5370*/  LDG.E.U16 R4, desc[UR36][R6.64] ;  /* 0x0000002406047981 */ /* 0x000ea4000c1e1500 */
[----:B--2---:R-:W-:-:S06]  /*5380*/  IMAD.U32 R4, R4, 0x10000, RZ ;  /* 0x0001000004047824 */ /* 0x004fcc00078e00ff */
[----:B------:R-:W0:Y:S02]  /*5390*/  F2I.S64.TRUNC R4, R4 ;  /* 0x0000000400047311 */ /* 0x000e24000020d900 */
[----:B0-----:R-:W-:Y:S01]  /*53a0*/  PRMT R26, R4, 0x7610, R26 ;  /* 0x00007610041a7816 */ /* 0x001fe2000000001a */
[----:B------:R-:W-:Y:S06]  /*53b0*/  BRA `(.L_x_52817) ;  /* 0x0000000400ac7947 */ /* 0x000fec0003800000 */
.L_x_52824:
        /* <DEDUP_REMOVED lines=10> */
.L_x_52831:
        /* <DEDUP_REMOVED lines=21> */
.L_x_52835:
[----:B------:R-:W-:Y:S05]  /*55b0*/  BSYNC.RECONVERGENT B1 ;  /* 0x0000000000017941 */ /* 0x000fea0003800200 */
.L_x_52834:
[----:B------:R-:W-:Y:S01]  /*55c0*/  IMAD.SHL.U32 R0, R0, 0x100000, RZ ;  /* 0x0010000000007824 */ /* 0x000fe200078e00ff */
[----:B------:R-:W-:-:S04]  /*55d0*/  LEA R3, R3, 0x3b800000, 0x17 ;  /* 0x3b80000003037811 */ /* 0x000fc800078eb8ff */
[----:B------:R-:W-:-:S07]  /*55e0*/  LOP3.LUT R4, R3, R0, R7, 0xfe, !PT ;  /* 0x0000000003047212 */ /* 0x000fce00078efe07 */
.L_x_52833:
[----:B------:R-:W-:Y:S05]  /*55f0*/  BSYNC.RECONVERGENT B0 ;  /* 0x0000000000007941 */ /* 0x000fea0003800200 */
.L_x_52832:
[----:B------:R-:W0:Y:S02]  /*5600*/  F2I.S64.TRUNC R4, R4 ;  /* 0x0000000400047311 */ /* 0x000e24000020d900 */
[----:B0-----:R-:W-:Y:S01]  /*5610*/  PRMT R26, R4, 0x7610, R26 ;  /* 0x00007610041a7816 */ /* 0x001fe2000000001a */
[----:B------:R-:W-:Y:S06]  /*5620*/  BRA `(.L_x_52817) ;  /* 0x0000000400107947 */ /* 0x000fec0003800000 */
.L_x_52830:
        /* <DEDUP_REMOVED lines=21> */
.L_x_52839:
[----:B------:R-:W-:Y:S05]  /*5780*/  BSYNC.RECONVERGENT B1 ;  /* 0x0000000000017941 */ /* 0x000fea0003800200 */
.L_x_52838:
[----:B------:R-:W-:Y:S01]  /*5790*/  IMAD.SHL.U32 R0, R0, 0x200000, RZ ;  /* 0x0020000000007824 */ /* 0x000fe200078e00ff */
[----:B------:R-:W-:-:S04]  /*57a0*/  LEA R3, R3, 0x37800000, 0x17 ;  /* 0x3780000003037811 */ /* 0x000fc800078eb8ff */
[----:B------:R-:W-:-:S07]  /*57b0*/  LOP3.LUT R4, R3, R0, R7, 0xfe, !PT ;  /* 0x0000000003047212 */ /* 0x000fce00078efe07 */
.L_x_52837:
[----:B------:R-:W-:Y:S05]  /*57c0*/  BSYNC.RECONVERGENT B0 ;  /* 0x0000000000007941 */ /* 0x000fea0003800200 */
.L_x_52836:
[----:B------:R-:W0:Y:S02]  /*57d0*/  F2I.S64.TRUNC R4, R4 ;  /* 0x0000000400047311 */ /* 0x000e24000020d900 */
[----:B0-----:R-:W-:Y:S01]  /*57e0*/  PRMT R26, R4, 0x7610, R26 ;  /* 0x00007610041a7816 */ /* 0x001fe2000000001a */
[----:B------:R-:W-:Y:S06]  /*57f0*/  BRA `(.L_x_52817) ;  /* 0x00000000009c7947 */ /* 0x000fec0003800000 */
.L_x_52829:
        /* <DEDUP_REMOVED lines=14> */
.L_x_52843:
[----:B------:R-:W-:Y:S05]  /*58e0*/  BSYNC.RECONVERGENT B0 ;  /* 0x0000000000007941 */ /* 0x000fea0003800200 */
.L_x_52842:
[----:B------:R-:W0:Y:S02]  /*58f0*/  F2I.S64.TRUNC R4, R4 ;  /* 0x0000000400047311 */ /* 0x000e24000020d900 */
[----:B0-----:R-:W-:Y:S01]  /*5900*/  PRMT R26, R4, 0x7610, R26 ;  /* 0x00007610041a7816 */ /* 0x001fe2000000001a */
[----:B------:R-:W-:Y:S06]  /*5910*/  BRA `(.L_x_52817) ;  /* 0x0000000000547947 */ /* 0x000fec0003800000 */
.L_x_52816:
        /* <DEDUP_REMOVED lines=16> */
.L_x_52844:
[----:B------:R-:W-:Y:S01]  /*5a20*/  PRMT R26, RZ, 0x7610, R26 ;  /* 0x00007610ff1a7816 */ /* 0x000fe2000000001a */
[----:B------:R-:W-:Y:S06]  /*5a30*/  BRA `(.L_x_52817) ;  /* 0x00000000000c7947 */ /* 0x000fec0003800000 */
.L_x_52841:
[----:B------:R1:W5:Y:S01]  /*5a40*/  LDG.E.U8 R26, desc[UR36][R6.64] ;  /* 0x00000024061a7981 */ /* 0x000362000c1e1100 */
[----:B------:R-:W-:Y:S05]  /*5a50*/  BRA `(.L_x_52817) ;  /* 0x0000000000047947 */ /* 0x000fea0003800000 */
.L_x_52840:
[----:B------:R2:W5:Y:S02]  /*5a60*/  LDG.E.U8 R26, desc[UR36][R6.64] ;  /* 0x00000024061a7981 */ /* 0x000564000c1e1100 */
.L_x_52817:
[----:B------:R-:W-:-:S07]  /*5a70*/  VIADD R27, R27, 0x80 ;  /* 0x000000801b1b7836 */ /* 0x000fce0000000000 */
.L_x_52778:
[----:B------:R-:W-:Y:S05]  /*5a80*/  BSYNC.RECONVERGENT B6 ;  /* 0x0000000000067941 */ /* 0x000fea0003800200 */
.L_x_52777:
        /* <DEDUP_REMOVED lines=24> */
.L_x_52850:
[----:B------:R0:W5:Y:S01]  /*5c10*/  LDG.E.U8 R19, desc[UR36][R6.64] ;  /* 0x0000002406137981 */ /* 0x000162000c1e1100 */
[----:B------:R-:W-:Y:S05]  /*5c20*/  BRA `(.L_x_52852) ;  /* 0x0000000c00607947 */ /* 0x000fea0003800000 */
.L_x_52849:
        /* <DEDUP_REMOVED lines=8> */
.L_x_52854:
[----:B------:R3:W5:Y:S01]  /*5cb0*/  LDG.E.U8 R19, desc[UR36][R6.64] ;  /* 0x0000002406137981 */ /* 0x000762000c1e1100 */
[----:B------:R-:W-:Y:S05]  /*5cc0*/  BRA `(.L_x_52852) ;  /* 0x0000000c00387947 */ /* 0x000fea0003800000 */
.L_x_52853:
[----:B------:R2:W5:Y:S01]  /*5cd0*/  LDG.E.U16 R19, desc[UR36][R6.64] ;  /* 0x0000002406137981 */ /* 0x000562000c1e1500 */
[----:B------:R-:W-:Y:S05]  /*5ce0*/  BRA `(.L_x_52852) ;  /* 0x0000000c00307947 */ /* 0x000fea0003800000 */
.L_x_52848:
        /* <DEDUP_REMOVED lines=10> */
.L_x_52856:
[----:B------:R-:W2:Y:S02]  /*5d90*/  LDG.E.U16 R4, desc[UR36][R6.64] ;  /* 0x0000002406047981 */ /* 0x000ea4000c1e1500 */
[----:B--2---:R-:W-:-:S06]  /*5da0*/  HADD2.F32 R4, -RZ, R4.H0_H0 ;  /* 0x20000004ff047230 */ /* 0x004fcc0000004100 */
[----:B------:R-:W0:Y:S02]  /*5db0*/  F2I.S64.TRUNC R4, R4 ;  /* 0x0000000400047311 */ /* 0x000e24000020d900 */
[----:B0-----:R-:W-:Y:S01]  /*5dc0*/  PRMT R19, R4, 0x7610, R19 ;  /* 0x0000761004137816 */ /* 0x001fe20000000013 */
[----:B------:R-:W-:Y:S06]  /*5dd0*/  BRA `(.L_x_52852) ;  /* 0x0000000800f47947 */ /* 0x000fec0003800000 */
.L_x_52855:
        /* <DEDUP_REMOVED lines=10> */
.L_x_52858:
[----:B------:R-:W2:Y:S02]  /*5e80*/  LDG.E.U16 R6, desc[UR36][R6.64] ;  /* 0x0000002406067981 */ /* 0x000ea4000c1e1500 */
[----:B--2---:R-:W-:-:S06]  /*5e90*/  HADD2.F32 R4, -RZ, R6.H0_H0 ;  /* 0x20000006ff047230 */ /* 0x004fcc0000004100 */
[----:B------:R-:W0:Y:S02]  /*5ea0*/  F2I.S64.TRUNC R4, R4 ;  /* 0x0000000400047311 */ /* 0x000e24000020d900 */
[----:B0-----:R-:W-:Y:S01]  /*5eb0*/  PRMT R19, R4, 0x7610, R19 ;  /* 0x0000761004137816 */ /* 0x001fe20000000013 */
[----:B------:R-:W-:Y:S06]  /*5ec0*/  BRA `(.L_x_52852) ;  /* 0x0000000800b87947 */ /* 0x000fec0003800000 */
.L_x_52857:
[----:B------:R-:W2:Y:S02]  /*5ed0*/  LDG.E.64 R4, desc[UR36][R6.64] ;  /* 0x0000002406047981 */ /* 0x000ea4000c1e1b00 */
[----:B--2---:R-:W0:Y:S02]  /*5ee0*/  F2I.S64.F64.TRUNC R4, R4 ;  /* 0x0000000400047311 */ /* 0x004e24000030d900 */
[----:B0-----:R-:W-:Y:S01]  /*5ef0*/  PRMT R19, R4, 0x7610, R19 ;  /* 0x0000761004137816 */ /* 0x001fe20000000013 */
[----:B------:R-:W-:Y:S06]  /*5f00*/  BRA `(.L_x_52852) ;  /* 0x0000000800a87947 */ /* 0x000fec0003800000 */
.L_x_52847:
        /* <DEDUP_REMOVED lines=12> */
.L_x_52861:
[----:B------:R-:W2:Y:S02]  /*5fd0*/  LDG.E.64 R6, desc[UR36][R6.64] ;  /* 0x0000002406067981 */ /* 0x000ea4000c1e1b00 */
[----:B--2---:R-:W0:Y:S02]  /*5fe0*/  F2I.S64.F64.TRUNC R4, R6 ;  /* 0x0000000600047311 */ /* 0x004e24000030d900 */
[----:B0-----:R-:W-:Y:S01]  /*5ff0*/  PRMT R19, R4, 0x7610, R19 ;  /* 0x0000761004137816 */ /* 0x001fe20000000013 */
[----:B------:R-:W-:Y:S06]  /*6000*/  BRA `(.L_x_52852) ;  /* 0x0000000800687947 */ /* 0x000fec0003800000 */
.L_x_52860:
        /* <DEDUP_REMOVED lines=27> */
.L_x_52863:
        /* <DEDUP_REMOVED lines=15> */
.L_x_52862:
[----:B------:R-:W2:Y:S02]  /*62b0*/  LDG.E.U16 R4, desc[UR36][R6.64] ;  /* 0x0000002406047981 */ /* 0x000ea4000c1e1500 */
[----:B--2---:R-:W-:-:S06]  /*62c0*/  IMAD.U32 R4, R4, 0x10000, RZ ;  /* 0x0001000004047824 */ /* 0x004fcc00078e00ff */
[----:B------:R-:W0:Y:S02]  /*62d0*/  F2I.S64.TRUNC R4, R4 ;  /* 0x0000000400047311 */ /* 0x000e24000020d900 */
[----:B0-----:R-:W-:Y:S01]  /*62e0*/  PRMT R19, R4, 0x7610, R19 ;  /* 0x0000761004137816 */ /* 0x001fe20000000013 */
[----:B------:R-:W-:Y:S06]  /*62f0*/  BRA `(.L_x_52852) ;  /* 0x0000000400ac7947 */ /* 0x000fec0003800000 */
.L_x_52859:
        /* <DEDUP_REMOVED lines=10> */
.L_x_52866:
        /* <DEDUP_REMOVED lines=21> */
.L_x_52870:
[----:B------:R-:W-:Y:S05]  /*64f0*/  BSYNC.RECONVERGENT B1 ;  /* 0x0000000000017941 */ /* 0x000fea0003800200 */
.L_x_52869:
[----:B------:R-:W-:Y:S01]  /*6500*/  IMAD.SHL.U32 R0, R0, 0x100000, RZ ;  /* 0x0010000000007824 */ /* 0x000fe200078e00ff */
[----:B------:R-:W-:-:S04]  /*6510*/  LEA R3, R3, 0x3b800000, 0x17 ;  /* 0x3b80000003037811 */ /* 0x000fc800078eb8ff */
[----:B------:R-:W-:-:S07]  /*6520*/  LOP3.LUT R4, R3, R0, R7, 0xfe, !PT ;  /* 0x0000000003047212 */ /* 0x000fce00078efe07 */
.L_x_52868:
[----:B------:R-:W-:Y:S05]  /*6530*/  BSYNC.RECONVERGENT B0 ;  /* 0x0000000000007941 */ /* 0x000fea0003800200 */
.L_x_52867:
[----:B------:R-:W0:Y:S02]  /*6540*/  F2I.S64.TRUNC R4, R4 ;  /* 0x0000000400047311 */ /* 0x000e24000020d900 */
[----:B0-----:R-:W-:Y:S01]  /*6550*/  PRMT R19, R4, 0x7610, R19 ;  /* 0x0000761004137816 */ /* 0x001fe20000000013 */
[----:B------:R-:W-:Y:S06]  /*6560*/  BRA `(.L_x_52852) ;  /* 0x0000000400107947 */ /* 0x000fec0003800000 */
.L_x_52865:
        /* <DEDUP_REMOVED lines=21> */
.L_x_52874:
[----:B------:R-:W-:Y:S05]  /*66c0*/  BSYNC.RECONVERGENT B1 ;  /* 0x0000000000017941 */ /* 0x000fea0003800200 */
.L_x_52873:
[----:B------:R-:W-:Y:S01]  /*66d0*/  IMAD.SHL.U32 R0, R0, 0x200000, RZ ;  /* 0x0020000000007824 */ /* 0x000fe200078e00ff */
[----:B------:R-:W-:-:S04]  /*66e0*/  LEA R3, R3, 0x37800000, 0x17 ;  /* 0x3780000003037811 */ /* 0x000fc800078eb8ff */
[----:B------:R-:W-:-:S07]  /*66f0*/  LOP3.LUT R4, R3, R0, R7, 0xfe, !PT ;  /* 0x0000000003047212 */ /* 0x000fce00078efe07 */
.L_x_52872:
[----:B------:R-:W-:Y:S05]  /*6700*/  BSYNC.RECONVERGENT B0 ;  /* 0x0000000000007941 */ /* 0x000fea0003800200 */
.L_x_52871:
[----:B------:R-:W0:Y:S02]  /*6710*/  F2I.S64.TRUNC R4, R4 ;  /* 0x0000000400047311 */ /* 0x000e24000020d900 */
[----:B0-----:R-:W-:Y:S01]  /*6720*/  PRMT R19, R4, 0x7610, R19 ;  /* 0x0000761004137816 */ /* 0x001fe20000000013 */
[----:B------:R-:W-:Y:S06]  /*6730*/  BRA `(.L_x_52852) ;  /* 0x00000000009c7947 */ /* 0x000fec0003800000 */
.L_x_52864:
        /* <DEDUP_REMOVED lines=14> */
.L_x_52878:
[----:B------:R-:W-:Y:S05]  /*6820*/  BSYNC.RECONVERGENT B0 ;  /* 0x0000000000007941 */ /* 0x000fea0003800200 */
.L_x_52877:
[----:B------:R-:W0:Y:S02]  /*6830*/  F2I.S64.TRUNC R4, R4 ;  /* 0x0000000400047311 */ /* 0x000e24000020d900 */
[----:B0-----:R-:W-:Y:S01]  /*6840*/  PRMT R19, R4, 0x7610, R19 ;  /* 0x0000761004137816 */ /* 0x001fe20000000013 */
[----:B------:R-:W-:Y:S06]  /*6850*/  BRA `(.L_x_52852) ;  /* 0x0000000000547947 */ /* 0x000fec0003800000 */
.L_x_52851:
        /* <DEDUP_REMOVED lines=16> */
.L_x_52879:
[----:B------:R-:W-:Y:S01]  /*6960*/  PRMT R19, RZ, 0x7610, R19 ;  /* 0x00007610ff137816 */ /* 0x000fe20000000013 */
[----:B------:R-:W-:Y:S06]  /*6970*/  BRA `(.L_x_52852) ;  /* 0x00000000000c7947 */ /* 0x000fec0003800000 */
.L_x_52876:
[----:B------:R0:W5:Y:S01]  /*6980*/  LDG.E.U8 R19, desc[UR36][R6.64] ;  /* 0x0000002406137981 */ /* 0x000162000c1e1100 */
[----:B------:R-:W-:Y:S05]  /*6990*/  BRA `(.L_x_52852) ;  /* 0x0000000000047947 */ /* 0x000fea0003800000 */
.L_x_52875:
[----:B------:R0:W5:Y:S02]  /*69a0*/  LDG.E.U8 R19, desc[UR36][R6.64] ;  /* 0x0000002406137981 */ /* 0x000164000c1e1100 */
.L_x_52852:
        /* <DEDUP_REMOVED lines=19> */
.L_x_52883:
[----:B------:R0:W5:Y:S01]  /*6ae0*/  LDG.E.U8 R24, desc[UR36][R6.64] ;  /* 0x0000002406187981 */ /* 0x000162000c1e1100 */
[----:B------:R-:W-:Y:S05]  /*6af0*/  BRA `(.L_x_52846) ;  /* 0x0000000c005c7947 */ /* 0x000fea0003800000 */
.L_x_52882:
        /* <DEDUP_REMOVED lines=8> */
.L_x_52886:
[----:B------:R0:W5:Y:S01]  /*6b80*/  LDG.E.U8 R24, desc[UR36][R6.64] ;  /* 0x0000002406187981 */ /* 0x000162000c1e1100 */
[----:B------:R-:W-:Y:S05]  /*6b90*/  BRA `(.L_x_52846) ;  /* 0x0000000c00347947 */ /* 0x000fea0003800000 */
.L_x_52885:
[----:B------:R0:W5:Y:S01]  /*6ba0*/  LDG.E.U16 R24, desc[UR36][R6.64] ;  /* 0x0000002406187981 */ /* 0x000162000c1e1500 */
[----:B------:R-:W-:Y:S05]  /*6bb0*/  BRA `(.L_x_52846) ;  /* 0x0000000c002c7947 */ /* 0x000fea0003800000 */
.L_x_52881:
        /* <DEDUP_REMOVED lines=10> */
.L_x_52888:
[----:B------:R-:W2:Y:S02]  /*6c60*/  LDG.E.U16 R4, desc[UR36][R6.64] ;  /* 0x0000002406047981 */ /* 0x000ea4000c1e1500 */
[----:B--2---:R-:W-:-:S06]  /*6c70*/  HADD2.F32 R4, -RZ, R4.H0_H0 ;  /* 0x20000004ff047230 */ /* 0x004fcc0000004100 */
[----:B------:R-:W0:Y:S02]  /*6c80*/  F2I.S64.TRUNC R4, R4 ;  /* 0x0000000400047311 */ /* 0x000e24000020d900 */
[----:B0-----:R-:W-:Y:S01]  /*6c90*/  PRMT R24, R4, 0x7610, R24 ;  /* 0x0000761004187816 */ /* 0x001fe20000000018 */
[----:B------:R-:W-:Y:S06]  /*6ca0*/  BRA `(.L_x_52846) ;  /* 0x0000000800f07947 */ /* 0x000fec0003800000 */
.L_x_52887:
        /* <DEDUP_REMOVED lines=10> */
.L_x_52890:
[----:B------:R-:W2:Y:S02]  /*6d50*/  LDG.E.U16 R6, desc[UR36][R6.64] ;  /* 0x0000002406067981 */ /* 0x000ea4000c1e1500 */
[----:B--2---:R-:W-:-:S06]  /*6d60*/  HADD2.F32 R4, -RZ, R6.H0_H0 ;  /* 0x20000006ff047230 */ /* 0x004fcc0000004100 */
[----:B------:R-:W0:Y:S02]  /*6d70*/  F2I.S64.TRUNC R4, R4 ;  /* 0x0000000400047311 */ /* 0x000e24000020d900 */
[----:B0-----:R-:W-:Y:S01]  /*6d80*/  PRMT R24, R4, 0x7610, R24 ;  /* 0x0000761004187816 */ /* 0x001fe20000000018 */
[----:B------:R-:W-:Y:S06]  /*6d90*/  BRA `(.L_x_52846) ;  /* 0x0000000800b47947 */ /* 0x000fec0003800000 */
.L_x_52889:
[----:B------:R-:W2:Y:S02]  /*6da0*/  LDG.E.64 R4, desc[UR36][R6.64] ;  /* 0x0000002406047981 */ /* 0x000ea4000c1e1b00 */
[----:B--2---:R-:W0:Y:S02]  /*6db0*/  F2I.S64.F64.TRUNC R4, R4 ;  /* 0x0000000400047311 */ /* 0x004e24000030d900 */
[----:B0-----:R-:W-:Y:S01]  /*6dc0*/  PRMT R24, R4, 0x7610, R24 ;  /* 0x0000761004187816 */ /* 0x001fe20000000018 */
[----:B------:R-:W-:Y:S06]  /*6dd0*/  BRA `(.L_x_52846) ;  /* 0x0000000800a47947 */ /* 0x000fec0003800000 */
.L_x_52880:
        /* <DEDUP_REMOVED lines=12> */
.L_x_52893:
[----:B------:R-:W2:Y:S02]  /*6ea0*/  LDG.E.64 R6, desc[UR36][R6.64] ;  /* 0x0000002406067981 */ /* 0x000ea4000c1e1b00 */
[----:B--2---:R-:W0:Y:S02]  /*6eb0*/  F2I.S64.F64.TRUNC R4, R6 ;  /* 0x0000000600047311 */ /* 0x004e24000030d900 */
[----:B0-----:R-:W-:Y:S01]  /*6ec0*/  PRMT R24, R4, 0x7610, R24 ;  /* 0x0000761004187816 */ /* 0x001fe20000000018 */
[----:B------:R-:W-:Y:S06]  /*6ed0*/  BRA `(.L_x_52846) ;  /* 0x0000000800647947 */ /* 0x000fec0003800000 */
.L_x_52892:
        /* <DEDUP_REMOVED lines=27> */
.L_x_52895:
        /* <DEDUP_REMOVED lines=15> */
.L_x_52894:
[----:B------:R-:W2:Y:S02]  /*7180*/  LDG.E.U16 R4, desc[UR36][R6.64] ;  /* 0x0000002406047981 */ /* 0x000ea4000c1e1500 */
[----:B--2---:R-:W-:-:S06]  /*7190*/  IMAD.U32 R4, R4, 0x10000, RZ ;  /* 0x0001000004047824 */ /* 0x004fcc00078e00ff */
[----:B------:R-:W0:Y:S02]  /*71a0*/  F2I.S64.TRUNC R4, R4 ;  /* 0x0000000400047311 */ /* 0x000e24000020d900 */
[----:B0-----:R-:W-:Y:S01]  /*71b0*/  PRMT R24, R4, 0x7610, R24 ;  /* 0x0000761004187816 */ /* 0x001fe20000000018 */
[----:B------:R-:W-:Y:S06]  /*71c0*/  BRA `(.L_x_52846) ;  /* 0x0000000400a87947 */ /* 0x000fec0003800000 */
.L_x_52891:
        /* <DEDUP_REMOVED lines=10> */
.L_x_52898:
        /* <DEDUP_REMOVED lines=21> */
.L_x_52902:
[----:B------:R-:W-:Y:S05]  /*73c0*/  BSYNC.RECONVERGENT B1 ;  /* 0x0000000000017941 */ /* 0x000fea0003800200 */
.L_x_52901:
[----:B------:R-:W-:Y:S01]  /*73d0*/  IMAD.SHL.U32 R0, R0, 0x100000, RZ ;  /* 0x0010000000007824 */ /* 0x000fe200078e00ff */
[----:B------:R-:W-:-:S04]  /*73e0*/  LEA R3, R3, 0x3b800000, 0x17 ;  /* 0x3b80000003037811 */ /* 0x000fc800078eb8ff */
[----:B------:R-:W-:-:S07]  /*73f0*/  LOP3.LUT R4, R3, R0, R7, 0xfe, !PT ;  /* 0x0000000003047212 */ /* 0x000fce00078efe07 */
.L_x_52900:
[----:B------:R-:W-:Y:S05]  /*7400*/  BSYNC.RECONVERGENT B0 ;  /* 0x0000000000007941 */ /* 0x000fea0003800200 */
.L_x_52899:
[----:B------:R-:W0:Y:S02]  /*7410*/  F2I.S64.TRUNC R4, R4 ;  /* 0x0000000400047311 */ /* 0x000e24000020d900 */
[----:B0-----:R-:W-:Y:S01]  /*7420*/  PRMT R24, R4, 0x7610, R24 ;  /* 0x0000761004187816 */ /* 0x001fe20000000018 */
[----:B------:R-:W-:Y:S06]  /*7430*/  BRA `(.L_x_52846) ;  /* 0x00000004000c7947 */ /* 0x000fec0003800000 */
.L_x_52897:
        /* <DEDUP_REMOVED lines=21> */
.L_x_52906:
[----:B------:R-:W-:Y:S05]  /*7590*/  BSYNC.RECONVERGENT B1 ;  /* 0x0000000000017941 */ /* 0x000fea0003800200 */
.L_x_52905:
[----:B------:R-:W-:Y:S01]  /*75a0*/  IMAD.SHL.U32 R0, R0, 0x200000, RZ ;  /* 0x0020000000007824 */ /* 0x000fe200078e00ff */
[----:B------:R-:W-:-:S04]  /*75b0*/  LEA R3, R3, 0x37800000, 0x17 ;  /* 0x3780000003037811 */ /* 0x000fc800078eb8ff */
[----:B------:R-:W-:-:S07]  /*75c0*/  LOP3.LUT R4, R3, R0, R7, 0xfe, !PT ;  /* 0x0000000003047212 */ /* 0x000fce00078efe07 */
.L_x_52904:
[----:B------:R-:W-:Y:S05]  /*75d0*/  BSYNC.RECONVERGENT B0 ;  /* 0x0000000000007941 */ /* 0x000fea0003800200 */
.L_x_52903:
[----:B------:R-:W0:Y:S02]  /*75e0*/  F2I.S64.TRUNC R4, R4 ;  /* 0x0000000400047311 */ /* 0x000e24000020d900 */
[----:B0-----:R-:W-:Y:S01]  /*75f0*/  PRMT R24, R4, 0x7610, R24 ;  /* 0x0000761004187816 */ /* 0x001fe20000000018 */
[----:B------:R-:W-:Y:S06]  /*7600*/  BRA `(.L_x_52846) ;  /* 0x0000000000987947 */ /* 0x000fec0003800000 */
.L_x_52896:
        /* <DEDUP_REMOVED lines=14> */
.L_x_52910:
[----:B------:R-:W-:Y:S05]  /*76f0*/  BSYNC.RECONVERGENT B0 ;  /* 0x0000000000007941 */ /* 0x000fea0003800200 */
.L_x_52909:
[----:B------:R-:W0:Y:S02]  /*7700*/  F2I.S64.TRUNC R4, R4 ;  /* 0x0000000400047311 */ /* 0x000e24000020d900 */
[----:B0-----:R-:W-:Y:S01]  /*7710*/  PRMT R24, R4, 0x7610, R24 ;  /* 0x0000761004187816 */ /* 0x001fe20000000018 */
[----:B------:R-:W-:Y:S06]  /*7720*/  BRA `(.L_x_52846) ;  /* 0x0000000000507947 */ /* 0x000fec0003800000 */
.L_x_52884:
        /* <DEDUP_REMOVED lines=16> */
.L_x_52911:
[----:B------:R-:W-:Y:S05]  /*7830*/  BRA `(.L_x_52846) ;  /* 0x00000000000c7947 */ /* 0x000fea0003800000 */
.L_x_52908:
[----:B------:R0:W5:Y:S01]  /*7840*/  LDG.E.U8 R24, desc[UR36][R6.64] ;  /* 0x0000002406187981 */ /* 0x000162000c1e1100 */
[----:B------:R-:W-:Y:S05]  /*7850*/  BRA `(.L_x_52846) ;  /* 0x0000000000047947 */ /* 0x000fea0003800000 */
.L_x_52907:
[----:B------:R0:W5:Y:S02]  /*7860*/  LDG.E.U8 R24, desc[UR36][R6.64] ;  /* 0x0000002406187981 */ /* 0x000164000c1e1100 */
.L_x_52846:
[----:B------:R-:W-:Y:S05]  /*7870*/  BSYNC.RECONVERGENT B6 ;  /* 0x0000000000067941 */ /* 0x000fea0003800200 */
.L_x_52845:
[----:B------:R-:W-:Y:S01]  /*7880*/  ISETP.GE.AND P0, PT, R25, R16, PT ;  /* 0x000000101900720c */ /* 0x000fe20003f06270 */
[----:B------:R-:W-:-:S12]  /*7890*/  BSSY.RECONVERGENT B0, `(.L_x_52912) ;  /* 0x0000009000007945 */ /* 0x000fd80003800200 */
[----:B------:R-:W-:Y:S05]  /*78a0*/  @P0 BRA `(.L_x_52913) ;  /* 0x00000000001c0947 */ /* 0x000fea0003800000 */
[----:B012345:R-:W-:Y:S01]  /*78b0*/  LOP3.LUT P0, R7, R23, 0xff, RZ, 0xc0, !PT ;  /* 0x000000ff17077812 */ /* 0x03ffe2000780c0ff */
[----:B------:R-:W-:-:S12]  /*78c0*/  IMAD.MOV.U32 R3, RZ, RZ, 0xff ;  /* 0x000000ffff037424 */ /* 0x000fd800078e00ff */
[----:B------:R-:W-:Y:S05]  /*78d0*/  @!P0 BRA `(.L_x_52913) ;  /* 0x0000000000108947 */ /* 0x000fea0003800000 */
[----:B------:R-:W-:Y:S02]  /*78e0*/  LOP3.LUT R28, R28, 0xff, RZ, 0xc0, !PT ;  /* 0x000000ff1c1c7812 */ /* 0x000fe400078ec0ff */
[----:B------:R-:W-:-:S07]  /*78f0*/  MOV R4, 0x7910 ;  /* 0x0000791000047802 */ /* 0x000fce0000000f00 */
[----:B------:R-:W-:Y:S05]  /*7900*/  CALL.REL.NOINC `($__internal_106_$__cuda_sm20_rem_u16) ;  /* 0x0000003c00f07944 */ /* 0x000fea0003c00000 */
[----:B------:R-:W-:-:S07]  /*7910*/  PRMT R3, R7, 0x7610, R3 ;  /* 0x0000761007037816 */ /* 0x000fce0000000003 */
.L_x_52913:
[----:B------:R-:W-:Y:S05]  /*7920*/  BSYNC.RECONVERGENT B0 ;  /* 0x0000000000007941 */ /* 0x000fea0003800200 */
.L_x_52912:
[----:B-----5:R-:W-:Y:S01]  /*7930*/  VIADD R23, R25, 0x80 ;  /* 0x0000008019177836 */ /* 0x020fe20000000000 */
[----:B------:R-:W-:Y:S04]  /*7940*/  BSSY.RECONVERGENT B0, `(.L_x_52914) ;  /* 0x000000a000007945 */ /* 0x000fe80003800200 */
[----:B------:R-:W-:-:S13]  /*7950*/  ISETP.GE.AND P0, PT, R23, R16, PT ;  /* 0x000000101700720c */ /* 0x000fda0003f06270 */
[----:B------:R-:W-:Y:S05]  /*7960*/  @P0 BRA `(.L_x_52915) ;  /* 0x00000000001c0947 */ /* 0x000fea0003800000 */
[----:B01234-:R-:W-:Y:S01]  /*7970*/  LOP3.LUT P0, R7, R22, 0xff, RZ, 0xc0, !PT ;  /* 0x000000ff16077812 */ /* 0x01ffe2000780c0ff */
[----:B------:R-:W-:-:S12]  /*7980*/  IMAD.MOV.U32 R22, RZ, RZ, 0xff ;  /* 0x000000ffff167424 */ /* 0x000fd800078e00ff */
[----:B------:R-:W-:Y:S05]  /*7990*/  @!P0 BRA `(.L_x_52915) ;  /* 0x0000000000108947 */ /* 0x000fea0003800000 */
[----:B------:R-:W-:Y:S02]  /*79a0*/  LOP3.LUT R28, R17, 0xff, RZ, 0xc0, !PT ;  /* 0x000000ff111c7812 */ /* 0x000fe400078ec0ff */
[----:B------:R-:W-:-:S07]  /*79b0*/  MOV R4, 0x79d0 ;  /* 0x000079d000047802 */ /* 0x000fce0000000f00 */
[----:B------:R-:W-:Y:S05]  /*79c0*/  CALL.REL.NOINC `($__internal_106_$__cuda_sm20_rem_u16) ;  /* 0x0000003c00c07944 */ /* 0x000fea0003c00000 */
[----:B------:R-:W-:-:S07]  /*79d0*/  PRMT R22, R7, 0x7610, R22 ;  /* 0x0000761007167816 */ /* 0x000fce0000000016 */
.L_x_52915:
[----:B------:R-:W-:Y:S05]  /*79e0*/  BSYNC.RECONVERGENT B0 ;  /* 0x0000000000007941 */ /* 0x000fea0003800200 */
.L_x_52914:
[----:B------:R-:W-:Y:S01]  /*79f0*/  VIADD R5, R25, 0x100 ;  /* 0x0000010019057836 */ /* 0x000fe20000000000 */
        /* <DEDUP_REMOVED lines=10> */
.L_x_52917:
[----:B------:R-:W-:Y:S05]  /*7aa0*/  BSYNC.RECONVERGENT B0 ;  /* 0x0000000000007941 */ /* 0x000fea0003800200 */
.L_x_52916:
        /* <DEDUP_REMOVED lines=11> */
.L_x_52919:
[----:B------:R-:W-:Y:S05]  /*7b60*/  BSYNC.RECONVERGENT B0 ;  /* 0x0000000000007941 */ /* 0x000fea0003800200 */
.L_x_52918:
        /* <DEDUP_REMOVED lines=27> */
.L_x_52927:
[----:B------:R0:W-:Y:S01]  /*7d20*/  STG.E.U8 desc[UR36][R8.64], R3 ;  /* 0x0000000308007986 */ /* 0x0001e2000c101124 */
[----:B------:R-:W-:Y:S01]  /*7d30*/  IMAD.MOV.U32 R25, RZ, RZ, R23 ;  /* 0x000000ffff197224 */ /* 0x000fe200078e0017 */
[----:B------:R-:W-:Y:S06]  /*7d40*/  BRA `(.L_x_52929) ;  /* 0x0000000c00ac7947 */ /* 0x000fec0003800000 */
.L_x_52926:
        /* <DEDUP_REMOVED lines=11> */
.L_x_52931:
[----:B------:R-:W-:Y:S01]  /*7e00*/  LOP3.LUT R3, R3, 0xff, RZ, 0xc0, !PT ;  /* 0x000000ff03037812 */ /* 0x000fe200078ec0ff */
[----:B------:R-:W-:-:S04]  /*7e10*/  IMAD.MOV.U32 R25, RZ, RZ, R23 ;  /* 0x000000ffff197224 */ /* 0x000fc800078e0017 */
[----:B------:R0:W-:Y:S01]  /*7e20*/  STG.E desc[UR36][R8.64], R3 ;  /* 0x0000000308007986 */ /* 0x0001e2000c101924 */
[----:B------:R-:W-:Y:S05]  /*7e30*/  BRA `(.L_x_52929) ;  /* 0x0000000c00707947 */ /* 0x000fea0003800000 */
.L_x_52930:
[----:B------:R-:W-:Y:S01]  /*7e40*/  LOP3.LUT R3, R3, 0xff, RZ, 0xc0, !PT ;  /* 0x000000ff03037812 */ /* 0x000fe200078ec0ff */
[----:B------:R-:W-:-:S04]  /*7e50*/  IMAD.MOV.U32 R25, RZ, RZ, R23 ;  /* 0x000000ffff197224 */ /* 0x000fc800078e0017 */
[----:B------:R0:W-:Y:S01]  /*7e60*/  STG.E.U16 desc[UR36][R8.64], R3 ;  /* 0x0000000308007986 */ /* 0x0001e2000c101524 */
[----:B------:R-:W-:Y:S05]  /*7e70*/  BRA `(.L_x_52929) ;  /* 0x0000000c00607947 */ /* 0x000fea0003800000 */
.L_x_52925:
        /* <DEDUP_REMOVED lines=11> */
.L_x_52933:
[----:B------:R-:W-:Y:S01]  /*7f30*/  LOP3.LUT R3, R3, 0xff, RZ, 0xc0, !PT ;  /* 0x000000ff03037812 */ /* 0x000fe200078ec0ff */
[----:B------:R-:W-:-:S03]  /*7f40*/  IMAD.MOV.U32 R25, RZ, RZ, R23 ;  /* 0x000000ffff197224 */ /* 0x000fc600078e0017 */
[----:B------:R-:W0:Y:S02]  /*7f50*/  I2F.U16 R0, R3 ;  /* 0x0000000300007306 */ /* 0x000e240000101000 */
[----:B0-----:R-:W-:-:S05]  /*7f60*/  F2FP.F16.F32.PACK_AB R0, RZ, R0 ;  /* 0x00000000ff00723e */ /* 0x001fca00000000ff */
[----:B------:R0:W-:Y:S01]  /*7f70*/  STG.E.U16 desc[UR36][R8.64], R0 ;  /* 0x0000000008007986 */ /* 0x0001e2000c101524 */
[----:B------:R-:W-:Y:S05]  /*7f80*/  BRA `(.L_x_52929) ;  /* 0x0000000c001c7947 */ /* 0x000fea0003800000 */
.L_x_52932:
        /* <DEDUP_REMOVED lines=12> */
.L_x_52935:
[----:B------:R-:W-:Y:S01]  /*8050*/  LOP3.LUT R3, R3, 0xff, RZ, 0xc0, !PT ;  /* 0x000000ff03037812 */ /* 0x000fe200078ec0ff */
[----:B------:R-:W-:-:S05]  /*8060*/  IMAD.MOV.U32 R25, RZ, RZ, R23 ;  /* 0x000000ffff197224 */ /* 0x000fca00078e0017 */
[----:B------:R-:W0:Y:S02]  /*8070*/  I2F.U16 R3, R3 ;  /* 0x0000000300037306 */ /* 0x000e240000101000 */
[----:B0-----:R-:W-:-:S04]  /*8080*/  F2FP.F16.F32.PACK_AB R3, RZ, R3 ;  /* 0x00000003ff03723e */ /* 0x001fc800000000ff */
[----:B------:R-:W-:-:S05]  /*8090*/  PRMT R3, R3, 0x5410, RZ ;  /* 0x0000541003037816 */ /* 0x000fca00000000ff */
[----:B------:R0:W-:Y:S01]  /*80a0*/  STG.E desc[UR36][R8.64], R3 ;  /* 0x0000000308007986 */ /* 0x0001e2000c101924 */
[----:B------:R-:W-:Y:S05]  /*80b0*/  BRA `(.L_x_52929) ;  /* 0x0000000800d07947 */ /* 0x000fea0003800000 */
.L_x_52934:
[----:B------:R-:W-:Y:S01]  /*80c0*/  LOP3.LUT R4, R3, 0xff, RZ, 0xc0, !PT ;  /* 0x000000ff03047812 */ /* 0x000fe200078ec0ff */
[----:B------:R-:W-:-:S05]  /*80d0*/  IMAD.MOV.U32 R25, RZ, RZ, R23 ;  /* 0x000000ffff197224 */ /* 0x000fca00078e0017 */
[----:B------:R-:W0:Y:S02]  /*80e0*/  I2F.F64.U16 R4, R4 ;  /* 0x0000000400047312 */ /* 0x000e240000101800 */
[----:B0-----:R0:W-:Y:S01]  /*80f0*/  STG.E.64 desc[UR36][R8.64], R4 ;  /* 0x0000000408007986 */ /* 0x0011e2000c101b24 */
[----:B------:R-:W-:Y:S05]  /*8100*/  BRA `(.L_x_52929) ;  /* 0x0000000800bc7947 */ /* 0x000fea0003800000 */
.L_x_52924:
        /* <DEDUP_REMOVED lines=13> */
.L_x_52938:
[----:B------:R-:W-:Y:S02]  /*81e0*/  LOP3.LUT R4, R3, 0xff, RZ, 0xc0, !PT ;  /* 0x000000ff03047812 */ /* 0x000fe400078ec0ff */
[----:B--234-:R-:W-:Y:S01]  /*81f0*/  CS2R R6, SRZ ;  /* 0x0000000000067805 */ /* 0x01cfe2000001ff00 */
[----:B------:R-:W-:-:S03]  /*8200*/  IMAD.MOV.U32 R25, RZ, RZ, R23 ;  /* 0x000000ffff197224 */ /* 0x000fc600078e0017 */
[----:B------:R-:W0:Y:S02]  /*8210*/  I2F.F64.U16 R4, R4 ;  /* 0x0000000400047312 */ /* 0x000e240000101800 */
[----:B0-----:R0:W-:Y:S01]  /*8220*/  STG.E.128 desc[UR36][R8.64], R4 ;  /* 0x0000000408007986 */ /* 0x0011e2000c101d24 */
[----:B------:R-:W-:Y:S05]  /*8230*/  BRA `(.L_x_52929) ;  /* 0x0000000800707947 */ /* 0x000fea0003800000 */
.L_x_52937:
        /* <DEDUP_REMOVED lines=18> */
.L_x_52942:
[----:B------:R-:W-:Y:S05]  /*8360*/  BSYNC.RECONVERGENT B0 ;  /* 0x0000000000007941 */ /* 0x000fea0003800200 */
.L_x_52941:
[----:B------:R0:W-:Y:S01]  /*8370*/  STG.E.U8 desc[UR36][R8.64], R3 ;  /* 0x0000000308007986 */ /* 0x0001e2000c101124 */
[----:B------:R-:W-:Y:S01]  /*8380*/  IMAD.MOV.U32 R25, RZ, RZ, R23 ;  /* 0x000000ffff197224 */ /* 0x000fe200078e0017 */
[----:B------:R-:W-:Y:S06]  /*8390*/  BRA `(.L_x_52929) ;  /* 0x0000000800187947 */ /* 0x000fec0003800000 */
.L_x_52940:
        /* <DEDUP_REMOVED lines=20> */
.L_x_52939:
[----:B------:R-:W-:Y:S01]  /*84e0*/  LOP3.LUT R3, R3, 0xff, RZ, 0xc0, !PT ;  /* 0x000000ff03037812 */ /* 0x000fe200078ec0ff */
[----:B------:R-:W-:-:S03]  /*84f0*/  IMAD.MOV.U32 R25, RZ, RZ, R23 ;  /* 0x000000ffff197224 */ /* 0x000fc600078e0017 */
[----:B------:R-:W0:Y:S02]  /*8500*/  I2F.U16 R0, R3 ;  /* 0x0000000300007306 */ /* 0x000e240000101000 */
[----:B0-----:R-:W-:-:S05]  /*8510*/  F2FP.BF16.F32.PACK_AB R0, RZ, R0 ;  /* 0x00000000ff00723e */ /* 0x001fca00000010ff */
[----:B------:R0:W-:Y:S01]  /*8520*/  STG.E.U16 desc[UR36][R8.64], R0 ;  /* 0x0000000008007986 */ /* 0x0001e2000c101524 */
[----:B------:R-:W-:Y:S05]  /*8530*/  BRA `(.L_x_52929) ;  /* 0x0000000400b07947 */ /* 0x000fea0003800000 */
.L_x_52936:
        /* <DEDUP_REMOVED lines=12> */
.L_x_52945:
        /* <DEDUP_REMOVED lines=13> */
.L_x_52948:
[----:B------:R-:W-:-:S04]  /*86d0*/  SHF.R.U32.HI R0, RZ, 0x14, R3 ;  /* 0x00000014ff007819 */ /* 0x000fc80000011603 */
[----:B------:R-:W-:-:S04]  /*86e0*/  LOP3.LUT R0, R0, 0x1, RZ, 0xc0, !PT ;  /* 0x0000000100007812 */ /* 0x000fc800078ec0ff */
[----:B------:R-:W-:-:S04]  /*86f0*/  IADD3 R0, PT, PT, R3, 0x487ffff, R0 ;  /* 0x0487ffff03007810 */ /* 0x000fc80007ffe000 */
[----:B------:R-:W-:-:S04]  /*8700*/  SHF.R.U32.HI R0, RZ, 0x14, R0 ;  /* 0x00000014ff007819 */ /* 0x000fc80000011600 */
[----:B------:R-:W-:-:S07]  /*8710*/  LOP3.LUT R0, R0, 0xff, RZ, 0xc0, !PT ;  /* 0x000000ff00007812 */ /* 0x000fce00078ec0ff */
.L_x_52949:
[----:B------:R-:W-:-:S07]  /*8720*/  PRMT R4, R0, 0x7610, R4 ;  /* 0x0000761000047816 */ /* 0x000fce0000000004 */
.L_x_52947:
[----:B------:R-:W-:Y:S05]  /*8730*/  BSYNC.RECONVERGENT B0 ;  /* 0x0000000000007941 */ /* 0x000fea0003800200 */
.L_x_52946:
[----:B------:R0:W-:Y:S01]  /*8740*/  STG.E.U8 desc[UR36][R8.64], R4 ;  /* 0x0000000408007986 */ /* 0x0001e2000c101124 */
[----:B------:R-:W-:Y:S01]  /*8750*/  IMAD.MOV.U32 R25, RZ, RZ, R23 ;  /* 0x000000ffff197224 */ /* 0x000fe200078e0017 */
[----:B------:R-:W-:Y:S06]  /*8760*/  BRA `(.L_x_52929) ;  /* 0x0000000400247947 */ /* 0x000fec0003800000 */
.L_x_52944:
        /* <DEDUP_REMOVED lines=13> */
.L_x_52952:
[----:B------:R-:W-:-:S04]  /*8840*/  SHF.R.U32.HI R0, RZ, 0x15, R3 ;  /* 0x00000015ff007819 */ /* 0x000fc80000011603 */
[----:B------:R-:W-:-:S04]  /*8850*/  LOP3.LUT R0, R0, 0x1, RZ, 0xc0, !PT ;  /* 0x0000000100007812 */ /* 0x000fc800078ec0ff */
[----:B------:R-:W-:-:S04]  /*8860*/  IADD3 R0, PT, PT, R3, 0x88fffff, R0 ;  /* 0x088fffff03007810 */ /* 0x000fc80007ffe000 */
[----:B------:R-:W-:-:S04]  /*8870*/  SHF.R.U32.HI R0, RZ, 0x15, R0 ;  /* 0x00000015ff007819 */ /* 0x000fc80000011600 */
[----:B------:R-:W-:-:S07]  /*8880*/  LOP3.LUT R0, R0, 0xff, RZ, 0xc0, !PT ;  /* 0x000000ff00007812 */ /* 0x000fce00078ec0ff */
.L_x_52953:
[----:B------:R-:W-:-:S07]  /*8890*/  PRMT R4, R0, 0x7610, R4 ;  /* 0x0000761000047816 */ /* 0x000fce0000000004 */
.L_x_52951:
[----:B------:R-:W-:Y:S05]  /*88a0*/  BSYNC.RECONVERGENT B0 ;  /* 0x0000000000007941 */ /* 0x000fea0003800200 */
.L_x_52950:
[----:B------:R0:W-:Y:S01]  /*88b0*/  STG.E.U8 desc[UR36][R8.64], R4 ;  /* 0x0000000408007986 */ /* 0x0001e2000c101124 */
[----:B------:R-:W-:Y:S01]  /*88c0*/  IMAD.MOV.U32 R25, RZ, RZ, R23 ;  /* 0x000000ffff197224 */ /* 0x000fe200078e0017 */
[----:B------:R-:W-:Y:S06]  /*88d0*/  BRA `(.L_x_52929) ;  /* 0x0000000000c87947 */ /* 0x000fec0003800000 */
.L_x_52943:
[----:B------:R-:W-:-:S13]  /*88e0*/  ISETP.NE.AND P0, PT, R0, 0x1c, PT ;  /* 0x0000001c0000780c */ /* 0x000fda0003f05270 */
[----:B------:R-:W-:Y:S05]  /*88f0*/  @!P0 BRA `(.L_x_52954) ;  /* 0x0000000000b48947 */ /* 0x000fea0003800000 */
[----:B------:R-:W-:-:S13]  /*8900*/  ISETP.NE.AND P0, PT, R0, 0x1d, PT ;  /* 0x0000001d0000780c */ /* 0x000fda0003f05270 */
[----:B------:R-:W-:Y:S05]  /*8910*/  @!P0 BRA `(.L_x_52955) ;  /* 0x0000000000988947 */ /* 0x000fea0003800000 */
[----:B------:R-:W-:-:S13]  /*8920*/  ISETP.NE.AND P0, PT, R0, 0x2c, PT ;  /* 0x0000002c0000780c */ /* 0x000fda0003f05270 */
[----:B------:R-:W-:Y:S05]  /*8930*/  @!P0 BRA `(.L_x_52956) ;  /* 0x0000000000488947 */ /* 0x000fea0003800000 */
.L_x_52928:
        /* <DEDUP_REMOVED lines=16> */
.L_x_52957:
[----:B------:R-:W-:Y:S01]  /*8a40*/  IMAD.MOV.U32 R25, RZ, RZ, R23 ;  /* 0x000000ffff197224 */ /* 0x000fe200078e0017 */
[----:B------:R-:W-:Y:S06]  /*8a50*/  BRA `(.L_x_52929) ;  /* 0x0000000000687947 */ /* 0x000fec0003800000 */
.L_x_52956:
        /* <DEDUP_REMOVED lines=18> */
.L_x_52955:
[----:B------:R-:W-:Y:S01]  /*8b80*/  LOP3.LUT R4, R3, 0xff, RZ, 0xc0, !PT ;  /* 0x000000ff03047812 */ /* 0x000fe200078ec0ff */
[----:B------:R-:W-:Y:S02]  /*8b90*/  IMAD.MOV.U32 R5, RZ, RZ, RZ ;  /* 0x000000ffff057224 */ /* 0x000fe400078e00ff */
[----:B------:R-:W-:-:S03]  /*8ba0*/  IMAD.MOV.U32 R25, RZ, RZ, R23 ;  /* 0x000000ffff197224 */ /* 0x000fc600078e0017 */
[----:B------:R0:W-:Y:S01]  /*8bb0*/  STG.E.64 desc[UR36][R8.64], R4 ;  /* 0x0000000408007986 */ /* 0x0001e2000c101b24 */
[----:B------:R-:W-:Y:S05]  /*8bc0*/  BRA `(.L_x_52929) ;  /* 0x00000000000c7947 */ /* 0x000fea0003800000 */
.L_x_52954:
[----:B------:R-:W-:Y:S01]  /*8bd0*/  LOP3.LUT R3, R3, 0xff, RZ, 0xc0, !PT ;  /* 0x000000ff03037812 */ /* 0x000fe200078ec0ff */
[----:B------:R-:W-:-:S04]  /*8be0*/  IMAD.MOV.U32 R25, RZ, RZ, R23 ;  /* 0x000000ffff197224 */ /* 0x000fc800078e0017 */
[----:B------:R0:W-:Y:S03]  /*8bf0*/  STG.E desc[UR36][R8.64], R3 ;  /* 0x0000000308007986 */ /* 0x0001e6000c101924 */
.L_x_52929:
[----:B------:R-:W-:Y:S05]  /*8c00*/  BSYNC.RECONVERGENT B6 ;  /* 0x0000000000067941 */ /* 0x000fea0003800200 */
.L_x_52923:
        /* <DEDUP_REMOVED lines=24> */
.L_x_52963:
[----:B------:R0:W-:Y:S01]  /*8d90*/  STG.E.U8 desc[UR36][R8.64], R22 ;  /* 0x0000001608007986 */ /* 0x0001e2000c101124 */
[----:B------:R-:W-:Y:S05]  /*8da0*/  BRA `(.L_x_52965) ;  /* 0x0000000c004c7947 */ /* 0x000fea0003800000 */
.L_x_52962:
        /* <DEDUP_REMOVED lines=10> */
.L_x_52967:
[----:B------:R-:W-:-:S05]  /*8e50*/  LOP3.LUT R3, R22, 0xff, RZ, 0xc0, !PT ;  /* 0x000000ff16037812 */ /* 0x000fca00078ec0ff */
[----:B------:R0:W-:Y:S01]  /*8e60*/  STG.E desc[UR36][R8.64], R3 ;  /* 0x0000000308007986 */ /* 0x0001e2000c101924 */
[----:B------:R-:W-:Y:S05]  /*8e70*/  BRA `(.L_x_52965) ;  /* 0x0000000c00187947 */ /* 0x000fea0003800000 */
.L_x_52966:
[----:B------:R-:W-:-:S05]  /*8e80*/  LOP3.LUT R3, R22, 0xff, RZ, 0xc0, !PT ;  /* 0x000000ff16037812 */ /* 0x000fca00078ec0ff */
[----:B------:R0:W-:Y:S01]  /*8e90*/  STG.E.U16 desc[UR36][R8.64], R3 ;  /* 0x0000000308007986 */ /* 0x0001e2000c101524 */
[----:B------:R-:W-:Y:S05]  /*8ea0*/  BRA `(.L_x_52965) ;  /* 0x0000000c000c7947 */ /* 0x000fea0003800000 */
.L_x_52961:
        /* <DEDUP_REMOVED lines=10> */
.L_x_52969:
[----:B------:R-:W-:-:S04]  /*8f50*/  LOP3.LUT R22, R22, 0xff, RZ, 0xc0, !PT ;  /* 0x000000ff16167812 */ /* 0x000fc800078ec0ff */
[----:B------:R-:W0:Y:S02]  /*8f60*/  I2F.U16 R0, R22 ;  /* 0x0000001600007306 */ /* 0x000e240000101000 */
[----:B0-----:R-:W-:-:S05]  /*8f70*/  F2FP.F16.F32.PACK_AB R0, RZ, R0 ;  /* 0x00000000ff00723e */ /* 0x001fca00000000ff */
[----:B------:R0:W-:Y:S01]  /*8f80*/  STG.E.U16 desc[UR36][R8.64], R0 ;  /* 0x0000000008007986 */ /* 0x0001e2000c101524 */
[----:B------:R-:W-:Y:S05]  /*8f90*/  BRA `(.L_x_52965) ;  /* 0x0000000800d07947 */ /* 0x000fea0003800000 */
.L_x_52968:
        /* <DEDUP_REMOVED lines=11> */
.L_x_52971:
[----:B------:R-:W-:-:S06]  /*9050*/  LOP3.LUT R22, R22, 0xff, RZ, 0xc0, !PT ;  /* 0x000000ff16167812 */ /* 0x000fcc00078ec0ff */
[----:B------:R-:W0:Y:S02]  /*9060*/  I2F.U16 R22, R22 ;  /* 0x0000001600167306 */ /* 0x000e240000101000 */
[----:B0-----:R-:W-:-:S04]  /*9070*/  F2FP.F16.F32.PACK_AB R3, RZ, R22 ;  /* 0x00000016ff03723e */ /* 0x001fc800000000ff */
[----:B------:R-:W-:-:S05]  /*9080*/  PRMT R3, R3, 0x5410, RZ ;  /* 0x0000541003037816 */ /* 0x000fca00000000ff */
[----:B------:R0:W-:Y:S01]  /*9090*/  STG.E desc[UR36][R8.64], R3 ;  /* 0x0000000308007986 */ /* 0x0001e2000c101924 */
[----:B------:R-:W-:Y:S05]  /*90a0*/  BRA `(.L_x_52965) ;  /* 0x00000008008c7947 */ /* 0x000fea0003800000 */
.L_x_52970:
[----:B------:R-:W-:-:S06]  /*90b0*/  LOP3.LUT R4, R22, 0xff, RZ, 0xc0, !PT ;  /* 0x000000ff16047812 */ /* 0x000fcc00078ec0ff */
[----:B------:R-:W0:Y:S02]  /*90c0*/  I2F.F64.U16 R4, R4 ;  /* 0x0000000400047312 */ /* 0x000e240000101800 */
[----:B0-----:R0:W-:Y:S01]  /*90d0*/  STG.E.64 desc[UR36][R8.64], R4 ;  /* 0x0000000408007986 */ /* 0x0011e2000c101b24 */
[----:B------:R-:W-:Y:S05]  /*90e0*/  BRA `(.L_x_52965) ;  /* 0x00000008007c7947 */ /* 0x000fea0003800000 */
.L_x_52960:
        /* <DEDUP_REMOVED lines=13> */
.L_x_52975:
        /* <DEDUP_REMOVED lines=17> */
.L_x_52978:
[----:B------:R-:W-:-:S07]  /*92d0*/  PRMT R4, R0, 0x7610, R4 ;  /* 0x0000761000047816 */ /* 0x000fce0000000004 */
.L_x_52977:
[----:B------:R-:W-:Y:S05]  /*92e0*/  BSYNC.RECONVERGENT B0 ;  /* 0x0000000000007941 */ /* 0x000fea0003800200 */
.L_x_52976:
[----:B------:R0:W-:Y:S01]  /*92f0*/  STG.E.U8 desc[UR36][R8.64], R4 ;  /* 0x0000000408007986 */ /* 0x0001e2000c101124 */
[----:B------:R-:W-:Y:S05]  /*9300*/  BRA `(.L_x_52965) ;  /* 0x0000000400f47947 */ /* 0x000fea0003800000 */
.L_x_52974:
        /* <DEDUP_REMOVED lines=17> */
.L_x_52981:
[----:B------:R-:W-:-:S07]  /*9420*/  PRMT R4, R0, 0x7610, R4 ;  /* 0x0000761000047816 */ /* 0x000fce0000000004 */
.L_x_52980:
[----:B------:R-:W-:Y:S05]  /*9430*/  BSYNC.RECONVERGENT B0 ;  /* 0x0000000000007941 */ /* 0x000fea0003800200 */
.L_x_52979:
[----:B------:R0:W-:Y:S01]  /*9440*/  STG.E.U8 desc[UR36][R8.64], R4 ;  /* 0x0000000408007986 */ /* 0x0001e2000c101124 */
[----:B------:R-:W-:Y:S05]  /*9450*/  BRA `(.L_x_52965) ;  /* 0x0000000400a07947 */ /* 0x000fea0003800000 */
.L_x_52973:
        /* <DEDUP_REMOVED lines=22> */
.L_x_52983:
[----:B------:R-:W-:Y:S01]  /*95c0*/  LOP3.LUT R22, R22, 0xff, RZ, 0xc0, !PT ;  /* 0x000000ff16167812 */ /* 0x000fe200078ec0ff */
[----:B------:R-:W-:-:S05]  /*95d0*/  IMAD.MOV.U32 R23, RZ, RZ, RZ ;  /* 0x000000ffff177224 */ /* 0x000fca00078e00ff */
[----:B------:R0:W-:Y:S01]  /*95e0*/  STG.E.64 desc[UR36][R8.64], R22 ;  /* 0x0000001608007986 */ /* 0x0001e2000c101b24 */
[----:B------:R-:W-:Y:S05]  /*95f0*/  BRA `(.L_x_52965) ;  /* 0x0000000400387947 */ /* 0x000fea0003800000 */
.L_x_52982:
[----:B------:R-:W-:-:S05]  /*9600*/  LOP3.LUT R3, R22, 0xff, RZ, 0xc0, !PT ;  /* 0x000000ff16037812 */ /* 0x000fca00078ec0ff */
[----:B------:R0:W-:Y:S01]  /*9610*/  STG.E desc[UR36][R8.64], R3 ;  /* 0x0000000308007986 */ /* 0x0001e2000c101924 */
[----:B------:R-:W-:Y:S05]  /*9620*/  BRA `(.L_x_52965) ;  /* 0x00000004002c7947 */ /* 0x000fea0003800000 */
.L_x_52972:
        /* <DEDUP_REMOVED lines=10> */
.L_x_52985:
[----:B------:R-:W-:Y:S02]  /*96d0*/  LOP3.LUT R4, R22, 0xff, RZ, 0xc0, !PT ;  /* 0x000000ff16047812 */ /* 0x000fe400078ec0ff */
[----:B--234-:R-:W-:-:S04]  /*96e0*/  CS2R R6, SRZ ;  /* 0x0000000000067805 */ /* 0x01cfc8000001ff00 */
[----:B------:R-:W0:Y:S02]  /*96f0*/  I2F.F64.U16 R4, R4 ;  /* 0x0000000400047312 */ /* 0x000e240000101800 */
[----:B0-----:R0:W-:Y:S01]  /*9700*/  STG.E.128 desc[UR36][R8.64], R4 ;  /* 0x0000000408007986 */ /* 0x0011e2000c101d24 */
[----:B------:R-:W-:Y:S05]  /*9710*/  BRA `(.L_x_52965) ;  /* 0x0000000000f07947 */ /* 0x000fea0003800000 */
.L_x_52984:
[----:B------:R-:W-:-:S13]  /*9720*/  ISETP.NE.AND P0, PT, R0, 0xf, PT ;  /* 0x0000000f0000780c */ /* 0x000fda0003f05270 */
[----:B------:R-:W-:Y:S05]  /*9730*/  @!P0 BRA `(.L_x_52986) ;  /* 0x0000000000d88947 */ /* 0x000fea0003800000 */
[----:B------:R-:W-:-:S13]  /*9740*/  ISETP.NE.AND P0, PT, R0, 0x17, PT ;  /* 0x000000170000780c */ /* 0x000fda0003f05270 */
[----:B------:R-:W-:Y:S05]  /*9750*/  @!P0 BRA `(.L_x_52987) ;  /* 0x0000000000888947 */ /* 0x000fea0003800000 */
[----:B------:R-:W-:-:S13]  /*9760*/  ISETP.NE.AND P0, PT, R0, 0x18, PT ;  /* 0x000000180000780c */ /* 0x000fda0003f05270 */
[----:B------:R-:W-:Y:S05]  /*9770*/  @!P0 BRA `(.L_x_52988) ;  /* 0x0000000000448947 */ /* 0x000fea0003800000 */
.L_x_52964:
        /* <DEDUP_REMOVED lines=16> */
.L_x_52989:
[----:B------:R-:W-:Y:S05]  /*9880*/  BRA `(.L_x_52965) ;  /* 0x0000000000947947 */ /* 0x000fea0003800000 */
.L_x_52988:
        /* <DEDUP_REMOVED lines=12> */
.L_x_52991:
[----:B------:R-:W-:Y:S05]  /*9950*/  BSYNC.RECONVERGENT B0 ;  /* 0x0000000000007941 */ /* 0x000fea0003800200 */
.L_x_52990:
[----:B------:R0:W-:Y:S01]  /*9960*/  STG.E.U8 desc[UR36][R8.64], R3 ;  /* 0x0000000308007986 */ /* 0x0001e2000c101124 */
[----:B------:R-:W-:Y:S05]  /*9970*/  BRA `(.L_x_52965) ;  /* 0x0000000000587947 */ /* 0x000fea0003800000 */
.L_x_52987:
        /* <DEDUP_REMOVED lines=13> */
.L_x_52992:
[----:B------:R-:W-:Y:S01]  /*9a50*/  IMAD.MOV.U32 R3, RZ, RZ, 0x7f ;  /* 0x0000007fff037424 */ /* 0x000fe200078e00ff */
[----:B------:R-:W-:-:S04]  /*9a60*/  ISETP.GT.U32.AND P0, PT, R5, 0x7f800000, PT ;  /* 0x7f8000000500780c */ /* 0x000fc80003f04070 */
[----:B------:R-:W-:-:S05]  /*9a70*/  SEL R3, R3, 0x7c, P0 ;  /* 0x0000007c03037807 */ /* 0x000fca0000000000 */
[----:B------:R1:W-:Y:S01]  /*9a80*/  STG.E.U8 desc[UR36][R8.64], R3 ;  /* 0x0000000308007986 */ /* 0x0003e2000c101124 */
[----:B------:R-:W-:Y:S05]  /*9a90*/  BRA `(.L_x_52965) ;  /* 0x0000000000107947 */ /* 0x000fea0003800000 */
.L_x_52986:
[----:B------:R-:W-:-:S04]  /*9aa0*/  LOP3.LUT R22, R22, 0xff, RZ, 0xc0, !PT ;  /* 0x000000ff16167812 */ /* 0x000fc800078ec0ff */
[----:B------:R-:W0:Y:S02]  /*9ab0*/  I2F.U16 R0, R22 ;  /* 0x0000001600007306 */ /* 0x000e240000101000 */
[----:B0-----:R-:W-:-:S05]  /*9ac0*/  F2FP.BF16.F32.PACK_AB R0, RZ, R0 ;  /* 0x00000000ff00723e */ /* 0x001fca00000010ff */
[----:B------:R0:W-:Y:S02]  /*9ad0*/  STG.E.U16 desc[UR36][R8.64], R0 ;  /* 0x0000000008007986 */ /* 0x0001e4000c101524 */
.L_x_52965:
[----:B------:R-:W-:Y:S05]  /*9ae0*/  BSYNC.RECONVERGENT B6 ;  /* 0x0000000000067941 */ /* 0x000fea0003800200 */
.L_x_52959:
[----:B------:R-:W-:-:S07]  /*9af0*/  VIADD R25, R25, 0x80 ;  /* 0x0000008019197836 */ /* 0x000fce0000000000 */
.L_x_52922:
[----:B------:R-:W-:-:S13]  /*9b00*/  ISETP.GE.AND P0, PT, R25, R16, PT ;  /* 0x000000101900720c */ /* 0x000fda0003f06270 */
[----:B------:R-:W-:Y:S05]  /*9b10*/  @P0 BREAK.RELIABLE B7 ;  /* 0x0000000000070942 */ /* 0x000fea0003800100 */
[----:B------:R-:W-:Y:S05]  /*9b20*/  @P0 BRA `(.L_x_52958) ;  /* 0x0000000c00b40947 */ /* 0x000fea0003800000 */
[----:B------:R-:W-:Y:S05]  /*9b30*/  BSYNC.RELIABLE B7 ;  /* 0x0000000000077941 */ /* 0x000fea0003800100 */
.L_x_52921:
        /* <DEDUP_REMOVED lines=21> */
.L_x_52997:
[----:B------:R0:W-:Y:S01]  /*9c90*/  STG.E.U8 desc[UR36][R8.64], R17 ;  /* 0x0000001108007986 */ /* 0x0001e2000c101124 */
[----:B------:R-:W-:Y:S05]  /*9ca0*/  BRA `(.L_x_52999) ;  /* 0x0000000c004c7947 */ /* 0x000fea0003800000 */
.L_x_52996:
        /* <DEDUP_REMOVED lines=10> */
.L_x_53001:
[----:B------:R-:W-:-:S05]  /*9d50*/  LOP3.LUT R17, R17, 0xff, RZ, 0xc0, !PT ;  /* 0x000000ff11117812 */ /* 0x000fca00078ec0ff */
[----:B------:R0:W-:Y:S01]  /*9d60*/  STG.E desc[UR36][R8.64], R17 ;  /* 0x0000001108007986 */ /* 0x0001e2000c101924 */
[----:B------:R-:W-:Y:S05]  /*9d70*/  BRA `(.L_x_52999) ;  /* 0x0000000c00187947 */ /* 0x000fea0003800000 */
.L_x_53000:
[----:B------:R-:W-:-:S05]  /*9d80*/  LOP3.LUT R17, R17, 0xff, RZ, 0xc0, !PT ;  /* 0x000000ff11117812 */ /* 0x000fca00078ec0ff */
[----:B------:R0:W-:Y:S01]  /*9d90*/  STG.E.U16 desc[UR36][R8.64], R17 ;  /* 0x0000001108007986 */ /* 0x0001e2000c101524 */
[----:B------:R-:W-:Y:S05]  /*9da0*/  BRA `(.L_x_52999) ;  /* 0x0000000c000c7947 */ /* 0x000fea0003800000 */
.L_x_52995:
        /* <DEDUP_REMOVED lines=10> */
.L_x_53003:
[----:B------:R-:W-:-:S04]  /*9e50*/  LOP3.LUT R17, R17, 0xff, RZ, 0xc0, !PT ;  /* 0x000000ff11117812 */ /* 0x000fc800078ec0ff */
[----:B------:R-:W0:Y:S02]  /*9e60*/  I2F.U16 R0, R17 ;  /* 0x0000001100007306 */ /* 0x000e240000101000 */
[----:B0-----:R-:W-:-:S05]  /*9e70*/  F2FP.F16.F32.PACK_AB R0, RZ, R0 ;  /* 0x00000000ff00723e */ /* 0x001fca00000000ff */
[----:B------:R0:W-:Y:S01]  /*9e80*/  STG.E.U16 desc[UR36][R8.64], R0 ;  /* 0x0000000008007986 */ /* 0x0001e2000c101524 */
[----:B------:R-:W-:Y:S05]  /*9e90*/  BRA `(.L_x_52999) ;  /* 0x0000000800d07947 */ /* 0x000fea0003800000 */
.L_x_53002:
        /* <DEDUP_REMOVED lines=11> */
.L_x_53005:
[----:B------:R-:W-:-:S06]  /*9f50*/  LOP3.LUT R17, R17, 0xff, RZ, 0xc0, !PT ;  /* 0x000000ff11117812 */ /* 0x000fcc00078ec0ff */
[----:B------:R-:W0:Y:S02]  /*9f60*/  I2F.U16 R17, R17 ;  /* 0x0000001100117306 */ /* 0x000e240000101000 */
[----:B0-----:R-:W-:-:S04]  /*9f70*/  F2FP.F16.F32.PACK_AB R3, RZ, R17 ;  /* 0x00000011ff03723e */ /* 0x001fc800000000ff */
[----:B------:R-:W-:-:S05]  /*9f80*/  PRMT R3, R3, 0x5410, RZ ;  /* 0x0000541003037816 */ /* 0x000fca00000000ff */
[----:B------:R0:W-:Y:S01]  /*9f90*/  STG.E desc[UR36][R8.64], R3 ;  /* 0x0000000308007986 */ /* 0x0001e2000c101924 */
[----:B------:R-:W-:Y:S05]  /*9fa0*/  BRA `(.L_x_52999) ;  /* 0x00000008008c7947 */ /* 0x000fea0003800000 */
.L_x_53004:
[----:B------:R-:W-:-:S06]  /*9fb0*/  LOP3.LUT R4, R17, 0xff, RZ, 0xc0, !PT ;  /* 0x000000ff11047812 */ /* 0x000fcc00078ec0ff */
[----:B------:R-:W0:Y:S02]  /*9fc0*/  I2F.F64.U16 R4, R4 ;  /* 0x0000000400047312 */ /* 0x000e240000101800 */
[----:B0-----:R0:W-:Y:S01]  /*9fd0*/  STG.E.64 desc[UR36][R8.64], R4 ;  /* 0x0000000408007986 */ /* 0x0011e2000c101b24 */
[----:B------:R-:W-:Y:S05]  /*9fe0*/  BRA `(.L_x_52999) ;  /* 0x00000008007c7947 */ /* 0x000fea0003800000 */
.L_x_52994:
        /* <DEDUP_REMOVED lines=13> */
.L_x_53009:
        /* <DEDUP_REMOVED lines=17> */
.L_x_53012:
[----:B------:R-:W-:-:S07]  /*a1d0*/  PRMT R4, R0, 0x7610, R4 ;  /* 0x0000761000047816 */ /* 0x000fce0000000004 */
.L_x_53011:
[----:B------:R-:W-:Y:S05]  /*a1e0*/  BSYNC.RECONVERGENT B0 ;  /* 0x0000000000007941 */ /* 0x000fea0003800200 */
.L_x_53010:
[----:B------:R0:W-:Y:S01]  /*a1f0*/  STG.E.U8 desc[UR36][R8.64], R4 ;  /* 0x0000000408007986 */ /* 0x0001e2000c101124 */
[----:B------:R-:W-:Y:S05]  /*a200*/  BRA `(.L_x_52999) ;  /* 0x0000000400f47947 */ /* 0x000fea0003800000 */
.L_x_53008:
        /* <DEDUP_REMOVED lines=17> */
.L_x_53015:
[----:B------:R-:W-:-:S07]  /*a320*/  PRMT R4, R0, 0x7610, R4 ;  /* 0x0000761000047816 */ /* 0x000fce0000000004 */
.L_x_53014:
[----:B------:R-:W-:Y:S05]  /*a330*/  BSYNC.RECONVERGENT B0 ;  /* 0x0000000000007941 */ /* 0x000fea0003800200 */
.L_x_53013:
[----:B------:R0:W-:Y:S01]  /*a340*/  STG.E.U8 desc[UR36][R8.64], R4 ;  /* 0x0000000408007986 */ /* 0x0001e2000c101124 */
[----:B------:R-:W-:Y:S05]  /*a350*/  BRA `(.L_x_52999) ;  /* 0x0000000400a07947 */ /* 0x000fea0003800000 */
.L_x_53007:
        /* <DEDUP_REMOVED lines=22> */
.L_x_53017:
[----:B------:R-:W-:Y:S01]  /*a4c0*/  LOP3.LUT R4, R17, 0xff, RZ, 0xc0, !PT ;  /* 0x000000ff11047812 */ /* 0x000fe200078ec0ff */
[----:B------:R-:W-:-:S05]  /*a4d0*/  IMAD.MOV.U32 R5, RZ, RZ, RZ ;  /* 0x000000ffff057224 */ /* 0x000fca00078e00ff */
[----:B------:R0:W-:Y:S01]  /*a4e0*/  STG.E.64 desc[UR36][R8.64], R4 ;  /* 0x0000000408007986 */ /* 0x0001e2000c101b24 */
[----:B------:R-:W-:Y:S05]  /*a4f0*/  BRA `(.L_x_52999) ;  /* 0x0000000400387947 */ /* 0x000fea0003800000 */
.L_x_53016:
[----:B------:R-:W-:-:S05]  /*a500*/  LOP3.LUT R17, R17, 0xff, RZ, 0xc0, !PT ;  /* 0x000000ff11117812 */ /* 0x000fca00078ec0ff */
[----:B------:R0:W-:Y:S01]  /*a510*/  STG.E desc[UR36][R8.64], R17 ;  /* 0x0000001108007986 */ /* 0x0001e2000c101924 */
[----:B------:R-:W-:Y:S05]  /*a520*/  BRA `(.L_x_52999) ;  /* 0x00000004002c7947 */ /* 0x000fea0003800000 */
.L_x_53006:
        /* <DEDUP_REMOVED lines=10> */
.L_x_53019:
[----:B------:R-:W-:Y:S02]  /*a5d0*/  LOP3.LUT R4, R17, 0xff, RZ, 0xc0, !PT ;  /* 0x000000ff11047812 */ /* 0x000fe400078ec0ff */
[----:B--234-:R-:W-:-:S04]  /*a5e0*/  CS2R R6, SRZ ;  /* 0x0000000000067805 */ /* 0x01cfc8000001ff00 */
[----:B------:R-:W0:Y:S02]  /*a5f0*/  I2F.F64.U16 R4, R4 ;  /* 0x0000000400047312 */ /* 0x000e240000101800 */
[----:B0-----:R1:W-:Y:S01]  /*a600*/  STG.E.128 desc[UR36][R8.64], R4 ;  /* 0x0000000408007986 */ /* 0x0013e2000c101d24 */
[----:B------:R-:W-:Y:S05]  /*a610*/  BRA `(.L_x_52999) ;  /* 0x0000000000f07947 */ /* 0x000fea0003800000 */
.L_x_53018:
[----:B------:R-:W-:-:S13]  /*a620*/  ISETP.NE.AND P0, PT, R0, 0xf, PT ;  /* 0x0000000f0000780c */ /* 0x000fda0003f05270 */
[----:B------:R-:W-:Y:S05]  /*a630*/  @!P0 BRA `(.L_x_53020) ;  /* 0x0000000000d88947 */ /* 0x000fea0003800000 */
[----:B------:R-:W-:-:S13]  /*a640*/  ISETP.NE.AND P0, PT, R0, 0x17, PT ;  /* 0x000000170000780c */ /* 0x000fda0003f05270 */
[----:B------:R-:W-:Y:S05]  /*a650*/  @!P0 BRA `(.L_x_53021) ;  /* 0x0000000000888947 */ /* 0x000fea0003800000 */
[----:B------:R-:W-:-:S13]  /*a660*/  ISETP.NE.AND P0, PT, R0, 0x18, PT ;  /* 0x000000180000780c */ /* 0x000fda0003f05270 */
[----:B------:R-:W-:Y:S05]  /*a670*/  @!P0 BRA `(.L_x_53022) ;  /* 0x0000000000448947 */ /* 0x000fea0003800000 */
.L_x_52998:
        /* <DEDUP_REMOVED lines=16> */
.L_x_53023:
[----:B------:R-:W-:Y:S05]  /*a780*/  BRA `(.L_x_52999) ;  /* 0x0000000000947947 */ /* 0x000fea0003800000 */
.L_x_53022:
        /* <DEDUP_REMOVED lines=12> */
.L_x_53025:
[----:B------:R-:W-:Y:S05]  /*a850*/  BSYNC.RECONVERGENT B0 ;  /* 0x0000000000007941 */ /* 0x000fea0003800200 */
.L_x_53024:
[----:B------:R0:W-:Y:S01]  /*a860*/  STG.E.U8 desc[UR36][R8.64], R3 ;  /* 0x0000000308007986 */ /* 0x0001e2000c101124 */
[----:B------:R-:W-:Y:S05]  /*a870*/  BRA `(.L_x_52999) ;  /* 0x0000000000587947 */ /* 0x000fea0003800000 */
.L_x_53021:
        /* <DEDUP_REMOVED lines=13> */
.L_x_53026:
[----:B------:R-:W-:Y:S01]  /*a950*/  IMAD.MOV.U32 R3, RZ, RZ, 0x7f ;  /* 0x0000007fff037424 */ /* 0x000fe200078e00ff */
[----:B------:R-:W-:-:S04]  /*a960*/  ISETP.GT.U32.AND P0, PT, R17, 0x7f800000, PT ;  /* 0x7f8000001100780c */ /* 0x000fc80003f04070 */
[----:B------:R-:W-:-:S05]  /*a970*/  SEL R3, R3, 0x7c, P0 ;  /* 0x0000007c03037807 */ /* 0x000fca0000000000 */
[----:B------:R0:W-:Y:S01]  /*a980*/  STG.E.U8 desc[UR36][R8.64], R3 ;  /* 0x0000000308007986 */ /* 0x0001e2000c101124 */
[----:B------:R-:W-:Y:S05]  /*a990*/  BRA `(.L_x_52999) ;  /* 0x0000000000107947 */ /* 0x000fea0003800000 */
.L_x_53020:
[----:B------:R-:W-:-:S04]  /*a9a0*/  LOP3.LUT R17, R17, 0xff, RZ, 0xc0, !PT ;  /* 0x000000ff11117812 */ /* 0x000fc800078ec0ff */
[----:B------:R-:W0:Y:S02]  /*a9b0*/  I2F.U16 R0, R17 ;  /* 0x0000001100007306 */ /* 0x000e240000101000 */
[----:B0-----:R-:W-:-:S05]  /*a9c0*/  F2FP.BF16.F32.PACK_AB R0, RZ, R0 ;  /* 0x00000000ff00723e */ /* 0x001fca00000010ff */
[----:B------:R0:W-:Y:S02]  /*a9d0*/  STG.E.U16 desc[UR36][R8.64], R0 ;  /* 0x0000000008007986 */ /* 0x0001e4000c101524 */
.L_x_52999:
[----:B------:R-:W-:Y:S05]  /*a9e0*/  BSYNC.RECONVERGENT B6 ;  /* 0x0000000000067941 */ /* 0x000fea0003800200 */
.L_x_52993:
[----:B------:R-:W-:-:S07]  /*a9f0*/  VIADD R25, R25, 0x80 ;  /* 0x0000008019197836 */ /* 0x000fce0000000000 */
.L_x_52958:
[----:B------:R-:W-:Y:S05]  /*aa00*/  BSYNC.RECONVERGENT B8 ;  /* 0x0000000000087941 */ /* 0x000fea0003800200 */
.L_x_52920:
        /* <DEDUP_REMOVED lines=21> */
.L_x_53030:
[----:B------:R-:W-:Y:S01]  /*ab60*/  STG.E.U8 desc[UR36][R2.64], R18 ;  /* 0x0000001202007986 */ /* 0x000fe2000c101124 */
[----:B------:R-:W-:Y:S05]  /*ab70*/  EXIT ;  /* 0x000000000000794d */ /* 0x000fea0003800000 */
.L_x_53029:
        /* <DEDUP_REMOVED lines=10> */
.L_x_53033:
[----:B------:R-:W-:-:S05]  /*ac20*/  LOP3.LUT R5, R18, 0xff, RZ, 0xc0, !PT ;  /* 0x000000ff12057812 */ /* 0x000fca00078ec0ff */
[----:B------:R-:W-:Y:S01]  /*ac30*/  STG.E desc[UR36][R2.64], R5 ;  /* 0x0000000502007986 */ /* 0x000fe2000c101924 */
[----:B------:R-:W-:Y:S05]  /*ac40*/  EXIT ;  /* 0x000000000000794d */ /* 0x000fea0003800000 */
.L_x_53032:
[----:B------:R-:W-:-:S05]  /*ac50*/  LOP3.LUT R5, R18, 0xff, RZ, 0xc0, !PT ;  /* 0x000000ff12057812 */ /* 0x000fca00078ec0ff */
[----:B------:R-:W-:Y:S01]  /*ac60*/  STG.E.U16 desc[UR36][R2.64], R5 ;  /* 0x0000000502007986 */ /* 0x000fe2000c101524 */
[----:B------:R-:W-:Y:S05]  /*ac70*/  EXIT ;  /* 0x000000000000794d */ /* 0x000fea0003800000 */
.L_x_53028:
        /* <DEDUP_REMOVED lines=10> */
.L_x_53035:
[----:B------:R-:W-:-:S04]  /*ad20*/  LOP3.LUT R18, R18, 0xff, RZ, 0xc0, !PT ;  /* 0x000000ff12127812 */ /* 0x000fc800078ec0ff */
[----:B------:R-:W0:Y:S02]  /*ad30*/  I2F.U16 R0, R18 ;  /* 0x0000001200007306 */ /* 0x000e240000101000 */
[----:B0-----:R-:W-:-:S05]  /*ad40*/  F2FP.F16.F32.PACK_AB R0, RZ, R0 ;  /* 0x00000000ff00723e */ /* 0x001fca00000000ff */
[----:B------:R-:W-:Y:S01]  /*ad50*/  STG.E.U16 desc[UR36][R2.64], R0 ;  /* 0x0000000002007986 */ /* 0x000fe2000c101524 */
[----:B------:R-:W-:Y:S05]  /*ad60*/  EXIT ;  /* 0x000000000000794d */ /* 0x000fea0003800000 */
.L_x_53034:
        /* <DEDUP_REMOVED lines=11> */
.L_x_53037:
[----:B------:R-:W-:-:S06]  /*ae20*/  LOP3.LUT R18, R18, 0xff, RZ, 0xc0, !PT ;  /* 0x000000ff12127812 */ /* 0x000fcc00078ec0ff */
[----:B------:R-:W0:Y:S02]  /*ae30*/  I2F.U16 R18, R18 ;  /* 0x0000001200127306 */ /* 0x000e240000101000 */
[----:B0-----:R-:W-:-:S04]  /*ae40*/  F2FP.F16.F32.PACK_AB R5, RZ, R18 ;  /* 0x00000012ff05723e */ /* 0x001fc800000000ff */
[----:B------:R-:W-:-:S05]  /*ae50*/  PRMT R5, R5, 0x5410, RZ ;  /* 0x0000541005057816 */ /* 0x000fca00000000ff */
[----:B------:R-:W-:Y:S01]  /*ae60*/  STG.E desc[UR36][R2.64], R5 ;  /* 0x0000000502007986 */ /* 0x000fe2000c101924 */
[----:B------:R-:W-:Y:S05]  /*ae70*/  EXIT ;  /* 0x000000000000794d */ /* 0x000fea0003800000 */
.L_x_53036:
[----:B------:R-:W-:-:S06]  /*ae80*/  LOP3.LUT R4, R18, 0xff, RZ, 0xc0, !PT ;  /* 0x000000ff12047812 */ /* 0x000fcc00078ec0ff */
[----:B------:R-:W0:Y:S02]  /*ae90*/  I2F.F64.U16 R4, R4 ;  /* 0x0000000400047312 */ /* 0x000e240000101800 */
[----:B0-----:R-:W-:Y:S01]  /*aea0*/  STG.E.64 desc[UR36][R2.64], R4 ;  /* 0x0000000402007986 */ /* 0x001fe2000c101b24 */
[----:B------:R-:W-:Y:S05]  /*aeb0*/  EXIT ;  /* 0x000000000000794d */ /* 0x000fea0003800000 */
.L_x_53027:
        /* <DEDUP_REMOVED lines=13> */
.L_x_53041:
        /* <DEDUP_REMOVED lines=18> */
.L_x_53043:
[----:B------:R-:W-:Y:S05]  /*b0b0*/  BSYNC.RECONVERGENT B0 ;  /* 0x0000000000007941 */ /* 0x000fea0003800200 */
.L_x_53042:
[----:B------:R-:W-:Y:S01]  /*b0c0*/  STG.E.U8 desc[UR36][R2.64], R0 ;  /* 0x0000000002007986 */ /* 0x000fe2000c101124 */
[----:B------:R-:W-:Y:S05]  /*b0d0*/  EXIT ;  /* 0x000000000000794d */ /* 0x000fea0003800000 */
.L_x_53040:
        /* <DEDUP_REMOVED lines=18> */
.L_x_53045:
[----:B------:R-:W-:Y:S05]  /*b200*/  BSYNC.RECONVERGENT B0 ;  /* 0x0000000000007941 */ /* 0x000fea0003800200 */
.L_x_53044:
[----:B------:R-:W-:Y:S01]  /*b210*/  STG.E.U8 desc[UR36][R2.64], R0 ;  /* 0x0000000002007986 */ /* 0x000fe2000c101124 */
[----:B------:R-:W-:Y:S05]  /*b220*/  EXIT ;  /* 0x000000000000794d */ /* 0x000fea0003800000 */
.L_x_53039:
        /* <DEDUP_REMOVED lines=22> */
.L_x_53047:
[----:B------:R-:W-:Y:S01]  /*b390*/  LOP3.LUT R18, R18, 0xff, RZ, 0xc0, !PT ;  /* 0x000000ff12127812 */ /* 0x000fe200078ec0ff */
[----:B------:R-:W-:-:S05]  /*b3a0*/  IMAD.MOV.U32 R19, RZ, RZ, RZ ;  /* 0x000000ffff137224 */ /* 0x000fca00078e00ff */
[----:B------:R-:W-:Y:S01]  /*b3b0*/  STG.E.64 desc[UR36][R2.64], R18 ;  /* 0x0000001202007986 */ /* 0x000fe2000c101b24 */
[----:B------:R-:W-:Y:S05]  /*b3c0*/  EXIT ;  /* 0x000000000000794d */ /* 0x000fea0003800000 */
.L_x_53046:
[----:B------:R-:W-:-:S05]  /*b3d0*/  LOP3.LUT R5, R18, 0xff, RZ, 0xc0, !PT ;  /* 0x000000ff12057812 */ /* 0x000fca00078ec0ff */
[----:B------:R-:W-:Y:S01]  /*b3e0*/  STG.E desc[UR36][R2.64], R5 ;  /* 0x0000000502007986 */ /* 0x000fe2000c101924 */
[----:B------:R-:W-:Y:S05]  /*b3f0*/  EXIT ;  /* 0x000000000000794d */ /* 0x000fea0003800000 */
.L_x_53038:
        /* <DEDUP_REMOVED lines=10> */
.L_x_53049:
[----:B------:R-:W-:Y:S02]  /*b4a0*/  LOP3.LUT R4, R18, 0xff, RZ, 0xc0, !PT ;  /* 0x000000ff12047812 */ /* 0x000fe400078ec0ff */
[----:B--234-:R-:W-:-:S04]  /*b4b0*/  CS2R R6, SRZ ;  /* 0x0000000000067805 */ /* 0x01cfc8000001ff00 */
[----:B------:R-:W0:Y:S02]  /*b4c0*/  I2F.F64.U16 R4, R4 ;  /* 0x0000000400047312 */ /* 0x000e240000101800 */
[----:B0-----:R-:W-:Y:S01]  /*b4d0*/  STG.E.128 desc[UR36][R2.64], R4 ;  /* 0x0000000402007986 */ /* 0x001fe2000c101d24 */
[----:B------:R-:W-:Y:S05]  /*b4e0*/  EXIT ;  /* 0x000000000000794d */ /* 0x000fea0003800000 */
.L_x_53048:
[----:B------:R-:W-:-:S13]  /*b4f0*/  ISETP.NE.AND P0, PT, R0, 0xf, PT ;  /* 0x0000000f0000780c */ /* 0x000fda0003f05270 */
[----:B------:R-:W-:Y:S05]  /*b500*/  @!P0 BRA `(.L_x_53050) ;  /* 0x0000000000dc8947 */ /* 0x000fea0003800000 */
[----:B------:R-:W-:-:S13]  /*b510*/  ISETP.NE.AND P0, PT, R0, 0x17, PT ;  /* 0x000000170000780c */ /* 0x000fda0003f05270 */
[----:B------:R-:W-:Y:S05]  /*b520*/  @!P0 BRA `(.L_x_53051) ;  /* 0x0000000000888947 */ /* 0x000fea0003800000 */
[----:B------:R-:W-:-:S13]  /*b530*/  ISETP.NE.AND P0, PT, R0, 0x18, PT ;  /* 0x000000180000780c */ /* 0x000fda0003f05270 */
[----:B------:R-:W-:Y:S05]  /*b540*/  @!P0 BRA `(.L_x_53052) ;  /* 0x0000000000448947 */ /* 0x000fea0003800000 */
.L_x_53031:
        /* <DEDUP_REMOVED lines=16> */
.L_x_53053:
[----:B------:R-:W-:Y:S05]  /*b650*/  EXIT ;  /* 0x000000000000794d */ /* 0x000fea0003800000 */
.L_x_53052:
        /* <DEDUP_REMOVED lines=12> */
.L_x_53055:
[----:B------:R-:W-:Y:S05]  /*b720*/  BSYNC.RECONVERGENT B0 ;  /* 0x0000000000007941 */ /* 0x000fea0003800200 */
.L_x_53054:
[----:B------:R-:W-:Y:S01]  /*b730*/  STG.E.U8 desc[UR36][R2.64], R5 ;  /* 0x0000000502007986 */ /* 0x000fe2000c101124 */
[----:B------:R-:W-:Y:S05]  /*b740*/  EXIT ;  /* 0x000000000000794d */ /* 0x000fea0003800000 */
.L_x_53051:
        /* <DEDUP_REMOVED lines=14> */
.L_x_53056:
[----:B------:R-:W-:Y:S01]  /*b830*/  IMAD.MOV.U32 R5, RZ, RZ, 0x7f ;  /* 0x0000007fff057424 */ /* 0x000fe200078e00ff */
[----:B------:R-:W-:-:S04]  /*b840*/  ISETP.GT.U32.AND P0, PT, R7, 0x7f800000, PT ;  /* 0x7f8000000700780c */ /* 0x000fc80003f04070 */
[----:B------:R-:W-:-:S05]  /*b850*/  SEL R5, R5, 0x7c, P0 ;  /* 0x0000007c05057807 */ /* 0x000fca0000000000 */
[----:B------:R-:W-:Y:S01]  /*b860*/  STG.E.U8 desc[UR36][R2.64], R5 ;  /* 0x0000000502007986 */ /* 0x000fe2000c101124 */
[----:B------:R-:W-:Y:S05]  /*b870*/  EXIT ;  /* 0x000000000000794d */ /* 0x000fea0003800000 */
.L_x_53050:
[----:B------:R-:W-:-:S04]  /*b880*/  LOP3.LUT R18, R18, 0xff, RZ, 0xc0, !PT ;  /* 0x000000ff12127812 */ /* 0x000fc800078ec0ff */
[----:B------:R-:W0:Y:S02]  /*b890*/  I2F.U16 R0, R18 ;  /* 0x0000001200007306 */ /* 0x000e240000101000 */
[----:B0-----:R-:W-:-:S05]  /*b8a0*/  F2FP.BF16.F32.PACK_AB R0, RZ, R0 ;  /* 0x00000000ff00723e */ /* 0x001fca00000010ff */
[----:B------:R-:W-:Y:S01]  /*b8b0*/  STG.E.U16 desc[UR36][R2.64], R0 ;  /* 0x0000000002007986 */ /* 0x000fe2000c101524 */
[----:B------:R-:W-:Y:S05]  /*b8c0*/  EXIT ;  /* 0x000000000000794d */ /* 0x000fea0003800000 */
        .weak           $__internal_106_$__cuda_sm20_rem_u16
        .type           $__internal_106_$__cuda_sm20_rem_u16,@function
        .size           $__internal_106_$__cuda_sm20_rem_u16,(.L_x_54758 - $__internal_106_$__cuda_sm20_rem_u16)
$__internal_106_$__cuda_sm20_rem_u16:
        /* <DEDUP_REMOVED lines=19> */
[----:B------:R-:W-:Y:S05]  /*ba00*/  RET.REL.NODEC R4 `(_ZN2at6native27unrolled_elementwise_kernelINS0_13BinaryFunctorIhhhZZZNS0_21remainder_kernel_cudaERNS_18TensorIteratorBaseEENKUlvE_clEvENKUlvE_clEvEUlhhE_EESt5arrayIPcLm3EELi4E23TrivialOffsetCalculatorILi2EjESC_ILi1EjENS0_6memory12LoadWithCastILi2EEENSF_13StoreWithCastILi1EEEEEviT_T0_T2_T3_T4_T5_) ;  /* 0xffffff44047c7950 */ /* 0x000fea0003c3ffff */
.L_x_53057:
        /* <DEDUP_REMOVED lines=15> */
.L_x_54758:


//--------------------- .text._ZN2at6native18elementwise_kernelILi128ELi4EZNS0_22gpu_kernel_impl_nocastINS0_13BinaryFunctorIhhhZZZNS0_21remainder_kernel_cudaERNS_18TensorIteratorBaseEENKUlvE_clEvENKUlvE_clEvEUlhhE_EEEEvS5_RKT_EUliE_EEviT1_ --------------------------
	.section	.text._ZN2at6native18elementwise_kernelILi128ELi4EZNS0_22gpu_kernel_impl_nocastINS0_13BinaryFunctorIhhhZZZNS0_21remainder_kernel_cudaERNS_18TensorIteratorBaseEENKUlvE_clEvENKUlvE_clEvEUlhhE_EEEEvS5_RKT_EUliE_EEviT1_,"ax",@progbits
	.align	128
        .global         _ZN2at6native18elementwise_kernelILi128ELi4EZNS0_22gpu_kernel_impl_nocastINS0_13BinaryFunctorIhhhZZZNS0_21remainder_kernel_cudaERNS_18TensorIteratorBaseEENKUlvE_clEvENKUlvE_clEvEUlhhE_EEEEvS5_RKT_EUliE_EEviT1_
        .type           _ZN2at6native18elementwise_kernelILi128ELi4EZNS0_22gpu_kernel_impl_nocastINS0_13BinaryFunctorIhhhZZZNS0_21remainder_kernel_cudaERNS_18TensorIteratorBaseEENKUlvE_clEvENKUlvE_clEvEUlhhE_EEEEvS5_RKT_EUliE_EEviT1_,@function
        .size           _ZN2at6native18elementwise_kernelILi128ELi4EZNS0_22gpu_kernel_impl_nocastINS0_13BinaryFunctorIhhhZZZNS0_21remainder_kernel_cudaERNS_18TensorIteratorBaseEENKUlvE_clEvENKUlvE_clEvEUlhhE_EEEEvS5_RKT_EUliE_EEviT1_,(.L_x_54759 - _ZN2at6native18elementwise_kernelILi128ELi4EZNS0_22gpu_kernel_impl_nocastINS0_13BinaryFunctorIhhhZZZNS0_21remainder_kernel_cudaERNS_18TensorIteratorBaseEENKUlvE_clEvENKUlvE_clEvEUlhhE_EEEEvS5_RKT_EUliE_EEviT1_)
        .other          _ZN2at6native18elementwise_kernelILi128ELi4EZNS0_22gpu_kernel_impl_nocastINS0_13BinaryFunctorIhhhZZZNS0_21remainder_kernel_cudaERNS_18TensorIteratorBaseEENKUlvE_clEvENKUlvE_clEvEUlhhE_EEEEvS5_RKT_EUliE_EEviT1_,@"STO_CUDA_ENTRY STV_DEFAULT"
_ZN2at6native18elementwise_kernelILi128ELi4EZNS0_22gpu_kernel_impl_nocastINS0_13BinaryFunctorIhhhZZZNS0_21remainder_kernel_cudaERNS_18TensorIteratorBaseEENKUlvE_clEvENKUlvE_clEvEUlhhE_EEEEvS5_RKT_EUliE_EEviT1_:
.text._ZN2at6native18elementwise_kernelILi128ELi4EZNS0_22gpu_kernel_impl_nocastINS0_13BinaryFunctorIhhhZZZNS0_21remainder_kernel_cudaERNS_18TensorIteratorBaseEENKUlvE_clEvENKUlvE_clEvEUlhhE_EEEEvS5_RKT_EUliE_EEviT1_:
        /* <DEDUP_REMOVED lines=14> */
[----:B0-----:R-:W2:Y:S01]  /*00e0*/  LDG.E.U8 R0, desc[UR6][R4.64] ;  /* 0x0000000604007981 */ /* 0x001ea2000c1e1100 */
[----:B------:R-:W-:Y:S01]  /*00f0*/  HFMA2 R2, -RZ, RZ, 0, 1.5199184417724609375e-05 ;  /* 0x000000ffff027431 */ /* 0x000fe200000001ff */
[----:B--2---:R-:W-:-:S13]  /*0100*/  ISETP.NE.AND P0, PT, R0, RZ, PT ;  /* 0x000000ff0000720c */ /* 0x004fda0003f05270 */
[----:B------:R-:W-:Y:S05]  /*0110*/  @!P0 BRA `(.L_x_53061) ;  /* 0x0000000000188947 */ /* 0x000fea0003800000 */
[----:B------:R-:W0:Y:S02]  /*0120*/  LDC.64 R4, c[0x0][0x5f0] ;  /* 0x00017c00ff047b82 */ /* 0x000e240000000a00 */
[----:B0-----:R0:W5:Y:S01]  /*0130*/  LDG.E.U8 R4, desc[UR6][R4.64] ;  /* 0x0000000604047981 */ /* 0x001162000c1e1100 */
[----:B------:R-:W-:Y:S02]  /*0140*/  MOV R11, R0 ;  /* 0x00000000000b7202 */ /* 0x000fe40000000f00 */
[----:B------:R-:W-:-:S07]  /*0150*/  MOV R10, 0x170 ;  /* 0x00000170000a7802 */ /* 0x000fce0000000f00 */
[----:B0----5:R-:W-:Y:S05]  /*0160*/  CALL.REL.NOINC `($__internal_107_$__cuda_sm20_rem_u16) ;  /* 0x00000060005c7944 */ /* 0x021fea0003c00000 */
[----:B------:R-:W-:-:S07]  /*0170*/  PRMT R2, R11, 0x7610, R2 ;  /* 0x000076100b027816 */ /* 0x000fce0000000002 */
.L_x_53061:
[----:B------:R-:W0:Y:S01]  /*0180*/  LDC.64 R4, c[0x0][0x5e8] ;  /* 0x00017a00ff047b82 */ /* 0x000e220000000a00 */
[----:B------:R-:W-:Y:S01]  /*0190*/  IADD3 R3, PT, PT, R3, 0x80, RZ ;  /* 0x0000008003037810 */ /* 0x000fe20007ffe0ff */
[----:B0-----:R0:W-:Y:S06]  /*01a0*/  STG.E.U8 desc[UR6][R4.64], R2 ;  /* 0x0000000204007986 */ /* 0x0011ec000c101106 */
.L_x_53060:
[----:B------:R-:W-:Y:S05]  /*01b0*/  BSYNC.RECONVERGENT B0 ;  /* 0x0000000000007941 */ /* 0x000fea0003800200 */
.L_x_53059:
[----:B------:R-:W1:Y:S01]  /*01c0*/  LDCU UR4, c[0x0][0x380] ;  /* 0x00007000ff0477ac */ /* 0x000e620008000800 */
[----:B------:R-:W-:Y:S01]  /*01d0*/  BSSY.RECONVERGENT B0, `(.L_x_53062) ;  /* 0x0000011000007945 */ /* 0x000fe20003800200 */
[----:B-1----:R-:W-:-:S13]  /*01e0*/  ISETP.GE.AND P0, PT, R3, UR4, PT ;  /* 0x0000000403007c0c */ /* 0x002fda000bf06270 */
[----:B------:R-:W-:Y:S05]  /*01f0*/  @P0 BRA `(.L_x_53063) ;  /* 0x0000000000380947 */ /* 0x000fea0003800000 */
[----:B0-----:R-:W0:Y:S02]  /*0200*/  LDC.64 R4, c[0x0][0x5f8] ;  /* 0x00017e00ff047b82 */ /* 0x001e240000000a00 */
        /* <DEDUP_REMOVED lines=10> */
.L_x_53064:
[----:B------:R-:W0:Y:S01]  /*02b0*/  LDC.64 R4, c[0x0][0x5e8] ;  /* 0x00017a00ff047b82 */ /* 0x000e220000000a00 */
[----:B------:R-:W-:Y:S01]  /*02c0*/  IADD3 R3, PT, PT, R3, 0x80, RZ ;  /* 0x0000008003037810 */ /* 0x000fe20007ffe0ff */
[----:B0-----:R1:W-:Y:S06]  /*02d0*/  STG.E.U8 desc[UR6][R4.64], R2 ;  /* 0x0000000204007986 */ /* 0x0013ec000c101106 */
.L_x_53063:
[----:B------:R-:W-:Y:S05]  /*02e0*/  BSYNC.RECONVERGENT B0 ;  /* 0x0000000000007941 */ /* 0x000fea0003800200 */
.L_x_53062:
[----:B------:R-:W2:Y:S01]  /*02f0*/  LDCU UR4, c[0x0][0x380] ;  /* 0x00007000ff0477ac */ /* 0x000ea20008000800 */
[----:B------:R-:W-:Y:S01]  /*0300*/  BSSY.RECONVERGENT B0, `(.L_x_53065) ;  /* 0x0000011000007945 */ /* 0x000fe20003800200 */
[----:B--2---:R-:W-:-:S13]  /*0310*/  ISETP.GE.AND P0, PT, R3, UR4, PT ;  /* 0x0000000403007c0c */ /* 0x004fda000bf06270 */
[----:B------:R-:W-:Y:S05]  /*0320*/  @P0 BRA `(.L_x_53066) ;  /* 0x0000000000380947 */ /* 0x000fea0003800000 */
[----:B01----:R-:W0:Y:S02]  /*0330*/  LDC.64 R4, c[0x0][0x5f8] ;  /* 0x00017e00ff047b82 */ /* 0x003e240000000a00 */
        /* <DEDUP_REMOVED lines=10> */
.L_x_53067:
[----:B------:R-:W0:Y:S01]  /*03e0*/  LDC.64 R4, c[0x0][0x5e8] ;  /* 0x00017a00ff047b82 */ /* 0x000e220000000a00 */
[----:B------:R-:W-:Y:S01]  /*03f0*/  IADD3 R3, PT, PT, R3, 0x80, RZ ;  /* 0x0000008003037810 */ /* 0x000fe20007ffe0ff */
[----:B0-----:R2:W-:Y:S06]  /*0400*/  STG.E.U8 desc[UR6][R4.64], R2 ;  /* 0x0000000204007986 */ /* 0x0015ec000c101106 */
.L_x_53066:
[----:B------:R-:W-:Y:S05]  /*0410*/  BSYNC.RECONVERGENT B0 ;  /* 0x0000000000007941 */ /* 0x000fea0003800200 */
.L_x_53065:
[----:B------:R-:W3:Y:S02]  /*0420*/  LDCU UR4, c[0x0][0x380] ;  /* 0x00007000ff0477ac */ /* 0x000ee40008000800 */
[----:B---3--:R-:W-:-:S13]  /*0430*/  ISETP.GE.AND P0, PT, R3, UR4, PT ;  /* 0x0000000403007c0c */ /* 0x008fda000bf06270 */
[----:B------:R-:W-:Y:S05]  /*0440*/  @P0 EXIT ;  /* 0x000000000000094d */ /* 0x000fea0003800000 */
[----:B012---:R-:W0:Y:S02]  /*0450*/  LDC.64 R2, c[0x0][0x5f8] ;  /* 0x00017e00ff027b82 */ /* 0x007e240000000a00 */
        /* <DEDUP_REMOVED lines=10> */
.L_x_53068:
[----:B------:R-:W0:Y:S02]  /*0500*/  LDC.64 R2, c[0x0][0x5e8] ;  /* 0x00017a00ff027b82 */ /* 0x000e240000000a00 */
[----:B0-----:R-:W-:Y:S01]  /*0510*/  STG.E.U8 desc[UR6][R2.64], R0 ;  /* 0x0000000002007986 */ /* 0x001fe2000c101106 */
[----:B------:R-:W-:Y:S05]  /*0520*/  EXIT ;  /* 0x000000000000794d */ /* 0x000fea0003800000 */
.L_x_53058:
        /* <DEDUP_REMOVED lines=8> */
[----:B------:R-:W-:Y:S02]  /*05b0*/  MOV R4, RZ ;  /* 0x000000ff00047202 */ /* 0x000fe40000000f00 */
        /* <DEDUP_REMOVED lines=346> */
.L_x_53071:
[----:B------:R-:W0:Y:S02]  /*1b60*/  LDCU.64 UR4, c[0x0][0x5f8] ;  /* 0x0000bf00ff0477ac */ /* 0x000e240008000a00 */
[----:B0-----:R-:W-:-:S04]  /*1b70*/  IADD3 R6, P0, PT, R6, UR4, RZ ;  /* 0x0000000406067c10 */ /* 0x001fc8000ff1e0ff */
[----:B------:R-:W-:-:S05]  /*1b80*/  IADD3.X R7, PT, PT, RZ, UR5, RZ, P0, !PT ;  /* 0x00000005ff077c10 */ /* 0x000fca00087fe4ff */
[----:B------:R0:W2:Y:S01]  /*1b90*/  LDG.E.U8 R11, desc[UR6][R6.64] ;  /* 0x00000006060b7981 */ /* 0x0000a2000c1e1100 */
[----:B------:R-:W-:Y:S01]  /*1ba0*/  MOV R8, 0xff ;  /* 0x000000ff00087802 */ /* 0x000fe20000000f00 */
[----:B------:R-:W-:Y:S03]  /*1bb0*/  BSSY.RECONVERGENT B1, `(.L_x_53072) ;  /* 0x000000b000017945 */ /* 0x000fe60003800200 */
[----:B0-----:R-:W-:Y:S02]  /*1bc0*/  PRMT R7, R8, 0x7610, R7 ;  /* 0x0000761008077816 */ /* 0x001fe40000000007 */
[----:B--2---:R-:W-:-:S13]  /*1bd0*/  ISETP.NE.AND P0, PT, R11, RZ, PT ;  /* 0x000000ff0b00720c */ /* 0x004fda0003f05270 */
[----:B------:R-:W-:Y:S05]  /*1be0*/  @!P0 BRA `(.L_x_53073) ;  /* 0x00000000001c8947 */ /* 0x000fea0003800000 */
[----:B------:R-:W0:Y:S02]  /*1bf0*/  LDCU.64 UR4, c[0x0][0x5f0] ;  /* 0x0000be00ff0477ac */ /* 0x000e240008000a00 */
[----:B0-----:R-:W-:-:S04]  /*1c00*/  IADD3 R6, P0, PT, R4, UR4, RZ ;  /* 0x0000000404067c10 */ /* 0x001fc8000ff1e0ff */
[----:B------:R-:W-:-:S05]  /*1c10*/  IADD3.X R7, PT, PT, RZ, UR5, RZ, P0, !PT ;  /* 0x00000005ff077c10 */ /* 0x000fca00087fe4ff */
[----:B------:R0:W5:Y:S01]  /*1c20*/  LDG.E.U8 R4, desc[UR6][R6.64] ;  /* 0x0000000606047981 */ /* 0x000162000c1e1100 */
[----:B------:R-:W-:-:S07]  /*1c30*/  MOV R10, 0x1c50 ;  /* 0x00001c50000a7802 */ /* 0x000fce0000000f00 */
[----:B0----5:R-:W-:Y:S05]  /*1c40*/  CALL.REL.NOINC `($__internal_107_$__cuda_sm20_rem_u16) ;  /* 0x0000004400a47944 */ /* 0x021fea0003c00000 */
[----:B------:R-:W-:-:S07]  /*1c50*/  PRMT R7, R11, 0x7610, R7 ;  /* 0x000076100b077816 */ /* 0x000fce0000000007 */
.L_x_53073:
[----:B------:R-:W-:Y:S05]  /*1c60*/  BSYNC.RECONVERGENT B1 ;  /* 0x0000000000017941 */ /* 0x000fea0003800200 */
.L_x_53072:
[----:B------:R-:W0:Y:S01]  /*1c70*/  LDCU.64 UR4, c[0x0][0x5e8] ;  /* 0x0000bd00ff0477ac */ /* 0x000e220008000a00 */
[----:B------:R-:W-:Y:S02]  /*1c80*/  IADD3 R3, PT, PT, R3, 0x80, RZ ;  /* 0x0000008003037810 */ /* 0x000fe40007ffe0ff */
[----:B0-----:R-:W-:-:S04]  /*1c90*/  IADD3 R4, P0, PT, R5, UR4, RZ ;  /* 0x0000000405047c10 */ /* 0x001fc8000ff1e0ff */
[----:B------:R-:W-:-:S05]  /*1ca0*/  IADD3.X R5, PT, PT, RZ, UR5, RZ, P0, !PT ;  /* 0x00000005ff057c10 */ /* 0x000fca00087fe4ff */
[----:B------:R0:W-:Y:S04]  /*1cb0*/  STG.E.U8 desc[UR6][R4.64], R7 ;  /* 0x0000000704007986 */ /* 0x0001e8000c101106 */
.L_x_53070:
[----:B------:R-:W-:Y:S05]  /*1cc0*/  BSYNC.RECONVERGENT B0 ;  /* 0x0000000000007941 */ /* 0x000fea0003800200 */
.L_x_53069:
        /* <DEDUP_REMOVED lines=352> */
.L_x_53076:
        /* <DEDUP_REMOVED lines=16> */
.L_x_53078:
[----:B------:R-:W-:Y:S05]  /*33d0*/  BSYNC.RECONVERGENT B1 ;  /* 0x0000000000017941 */ /* 0x000fea0003800200 */
.L_x_53077:
[----:B------:R-:W0:Y:S01]  /*33e0*/  LDCU.64 UR4, c[0x0][0x5e8] ;  /* 0x0000bd00ff0477ac */ /* 0x000e220008000a00 */
[----:B------:R-:W-:Y:S02]  /*33f0*/  IADD3 R3, PT, PT, R3, 0x80, RZ ;  /* 0x0000008003037810 */ /* 0x000fe40007ffe0ff */
[----:B0-----:R-:W-:-:S04]  /*3400*/  IADD3 R4, P0, PT, R5, UR4, RZ ;  /* 0x0000000405047c10 */ /* 0x001fc8000ff1e0ff */
[----:B------:R-:W-:-:S05]  /*3410*/  IADD3.X R5, PT, PT, RZ, UR5, RZ, P0, !PT ;  /* 0x00000005ff057c10 */ /* 0x000fca00087fe4ff */
[----:B------:R1:W-:Y:S04]  /*3420*/  STG.E.U8 desc[UR6][R4.64], R7 ;  /* 0x0000000704007986 */ /* 0x0003e8000c101106 */
.L_x_53075:
[----:B------:R-:W-:Y:S05]  /*3430*/  BSYNC.RECONVERGENT B0 ;  /* 0x0000000000007941 */ /* 0x000fea0003800200 */
.L_x_53074:
        /* <DEDUP_REMOVED lines=352> */
.L_x_53081:
        /* <DEDUP_REMOVED lines=16> */
.L_x_53083:
[----:B------:R-:W-:Y:S05]  /*4b40*/  BSYNC.RECONVERGENT B1 ;  /* 0x0000000000017941 */ /* 0x000fea0003800200 */
.L_x_53082:
[----:B------:R-:W0:Y:S01]  /*4b50*/  LDCU.64 UR4, c[0x0][0x5e8] ;  /* 0x0000bd00ff0477ac */ /* 0x000e220008000a00 */
[----:B------:R-:W-:Y:S02]  /*4b60*/  IADD3 R3, PT, PT, R3, 0x80, RZ ;  /* 0x0000008003037810 */ /* 0x000fe40007ffe0ff */
[----:B0-----:R-:W-:-:S04]  /*4b70*/  IADD3 R4, P0, PT, R5, UR4, RZ ;  /* 0x0000000405047c10 */ /* 0x001fc8000ff1e0ff */
[----:B------:R-:W-:-:S05]  /*4b80*/  IADD3.X R5, PT, PT, RZ, UR5, RZ, P0, !PT ;  /* 0x00000005ff057c10 */ /* 0x000fca00087fe4ff */
[----:B------:R2:W-:Y:S04]  /*4b90*/  STG.E.U8 desc[UR6][R4.64], R7 ;  /* 0x0000000704007986 */ /* 0x0005e8000c101106 */
.L_x_53080:
[----:B------:R-:W-:Y:S05]  /*4ba0*/  BSYNC.RECONVERGENT B0 ;  /* 0x0000000000007941 */ /* 0x000fea0003800200 */
.L_x_53079:
        /* <DEDUP_REMOVED lines=9> */
[----:B---3--:R-:W-:Y:S01]  /*4c40*/  IMAD.HI.U32 R6, R3, UR4, R4 ;  /* 0x0000000403067c27 */ /* 0x008fe2000f8e0004 */
        /* <DEDUP_REMOVED lines=341> */
.L_x_53084:
[----:B------:R-:W0:Y:S01]  /*61a0*/  LDCU.128 UR8, c[0x0][0x5f0] ;  /* 0x0000be00ff0877ac */ /* 0x000e220008000c00 */
[----:B------:R-:W1:Y:S01]  /*61b0*/  LDCU.64 UR4, c[0x0][0x5e8] ;  /* 0x0000bd00ff0477ac */ /* 0x000e620008000a00 */
[----:B0-----:R-:W-:-:S04]  /*61c0*/  IADD3 R4, P0, PT, R4, UR10, RZ ;  /* 0x0000000a04047c10 */ /* 0x001fc8000ff1e0ff */
[----:B------:R-:W-:-:S05]  /*61d0*/  IADD3.X R5, PT, PT, RZ, UR11, RZ, P0, !PT ;  /* 0x0000000bff057c10 */ /* 0x000fca00087fe4ff */
[----:B------:R-:W2:Y:S01]  /*61e0*/  LDG.E.U8 R11, desc[UR6][R4.64] ;  /* 0x00000006040b7981 */ /* 0x000ea2000c1e1100 */
[----:B------:R-:W-:Y:S01]  /*61f0*/  IADD3 R6, P2, PT, R2, UR8, RZ ;  /* 0x0000000802067c10 */ /* 0x000fe2000ff5e0ff */
[----:B------:R-:W-:Y:S01]  /*6200*/  BSSY.RECONVERGENT B0, `(.L_x_53085) ;  /* 0x000000b000007945 */ /* 0x000fe20003800200 */
[----:B-1----:R-:W-:Y:S02]  /*6210*/  IADD3 R2, P1, PT, R3, UR4, RZ ;  /* 0x0000000403027c10 */ /* 0x002fe4000ff3e0ff */
[----:B------:R-:W-:Y:S02]  /*6220*/  IADD3.X R7, PT, PT, RZ, UR9, RZ, P2, !PT ;  /* 0x00000009ff077c10 */ /* 0x000fe400097fe4ff */
[----:B------:R-:W-:Y:S02]  /*6230*/  IADD3.X R3, PT, PT, RZ, UR5, RZ, P1, !PT ;  /* 0x00000005ff037c10 */ /* 0x000fe40008ffe4ff */
[----:B------:R-:W-:Y:S02]  /*6240*/  MOV R0, 0xff ;  /* 0x000000ff00007802 */ /* 0x000fe40000000f00 */
[----:B--2---:R-:W-:-:S13]  /*6250*/  ISETP.NE.AND P0, PT, R11, RZ, PT ;  /* 0x000000ff0b00720c */ /* 0x004fda0003f05270 */
[----:B------:R-:W-:Y:S05]  /*6260*/  @!P0 BRA `(.L_x_53086) ;  /* 0x0000000000108947 */ /* 0x000fea0003800000 */
[----:B------:R0:W5:Y:S01]  /*6270*/  LDG.E.U8 R4, desc[UR6][R6.64] ;  /* 0x0000000606047981 */ /* 0x000162000c1e1100 */
[----:B------:R-:W-:-:S07]  /*6280*/  MOV R10, 0x62a0 ;  /* 0x000062a0000a7802 */ /* 0x000fce0000000f00 */
[----:B0----5:R-:W-:Y:S05]  /*6290*/  CALL.REL.NOINC `($__internal_107_$__cuda_sm20_rem_u16) ;  /* 0x0000000000107944 */ /* 0x021fea0003c00000 */
[----:B------:R-:W-:-:S07]  /*62a0*/  PRMT R0, R11, 0x7610, R0 ;  /* 0x000076100b007816 */ /* 0x000fce0000000000 */
.L_x_53086:
[----:B------:R-:W-:Y:S05]  /*62b0*/  BSYNC.RECONVERGENT B0 ;  /* 0x0000000000007941 */ /* 0x000fea0003800200 */
.L_x_53085:
[----:B------:R-:W-:Y:S01]  /*62c0*/  STG.E.U8 desc[UR6][R2.64], R0 ;  /* 0x0000000002007986 */ /* 0x000fe2000c101106 */
[----:B------:R-:W-:Y:S05]  /*62d0*/  EXIT ;  /* 0x000000000000794d */ /* 0x000fea0003800000 */
        .weak           $__internal_107_$__cuda_sm20_rem_u16
        .type           $__internal_107_$__cuda_sm20_rem_u16,@function
        .size           $__internal_107_$__cuda_sm20_rem_u16,(.L_x_54759 - $__internal_107_$__cuda_sm20_rem_u16)
$__internal_107_$__cuda_sm20_rem_u16:
        /* <DEDUP_REMOVED lines=12> */
[----:B------:R-:W-:Y:S01]  /*63a0*/  FMUL.RZ R9, R6, R7 ;  /* 0x0000000706097220 */ /* 0x000fe2000040c000 */
[----:B------:R-:W-:-:S05]  /*63b0*/  HFMA2 R7, -RZ, RZ, 0, 0 ;  /* 0x00000000ff077431 */ /* 0x000fca00000001ff */
[----:B------:R-:W0:Y:S02]  /*63c0*/  F2I.U32.TRUNC.NTZ R9, R9 ;  /* 0x0000000900097305 */ /* 0x000e24000020f000 */
[----:B0-----:R-:W-:-:S04]  /*63d0*/  LOP3.LUT R6, R9, 0xffff, RZ, 0xc0, !PT ;  /* 0x0000ffff09067812 */ /* 0x001fc800078ec0ff */
[----:B------:R-:W-:-:S05]  /*63e0*/  IADD3 R6, PT, PT, -R6, RZ, RZ ;  /* 0x000000ff06067210 */ /* 0x000fca0007ffe1ff */
[----:B------:R-:W-:Y:S01]  /*63f0*/  IMAD R11, R11, R6, R4 ;  /* 0x000000060b0b7224 */ /* 0x000fe200078e0204 */
[----:B------:R-:W-:Y:S02]  /*6400*/  MOV R6, R10 ;  /* 0x0000000a00067202 */ /* 0x000fe40000000f00 */
[----:B------:R-:W-:Y:S02]  /*6410*/  @!P0 MOV R11, 0xffffffff ;  /* 0xffffffff000b8802 */ /* 0x000fe40000000f00 */
[----:B------:R-:W-:Y:S05]  /*6420*/  RET.REL.NODEC R6 `(_ZN2at6native18elementwise_kernelILi128ELi4EZNS0_22gpu_kernel_impl_nocastINS0_13BinaryFunctorIhhhZZZNS0_21remainder_kernel_cudaERNS_18TensorIteratorBaseEENKUlvE_clEvENKUlvE_clEvEUlhhE_EEEEvS5_RKT_EUliE_EEviT1_) ;  /* 0xffffff9806f47950 */ /* 0x000fea0003c3ffff */
.L_x_53087:
        /* <DEDUP_REMOVED lines=13> */
.L_x_54759:


//--------------------- .text._ZN2at6native27unrolled_elementwise_kernelINS0_13BinaryFunctorIhhhZZZNS0_21remainder_kernel_cudaERNS_18TensorIteratorBaseEENKUlvE_clEvENKUlvE_clEvEUlhhE_EESt5arrayIPcLm3EELi4E23TrivialOffsetCalculatorILi2EjESC_ILi1EjENS0_6memory15LoadWithoutCastENSF_16StoreWithoutCastEEEviT_T0_T2_T3_T4_T5_ --------------------------
	.section	.text._ZN2at6native27unrolled_elementwise_kernelINS0_13BinaryFunctorIhhhZZZNS0_21remainder_kernel_cudaERNS_18TensorIteratorBaseEENKUlvE_clEvENKUlvE_clEvEUlhhE_EESt5arrayIPcLm3EELi4E23TrivialOffsetCalculatorILi2EjESC_ILi1EjENS0_6memory15LoadWithoutCastENSF_16StoreWithoutCastEEEviT_T0_T2_T3_T4_T5_,"ax",@progbits
	.align	128
        .global         _ZN2at6native27unrolled_elementwise_kernelINS0_13BinaryFunctorIhhhZZZNS0_21remainder_kernel_cudaERNS_18TensorIteratorBaseEENKUlvE_clEvENKUlvE_clEvEUlhhE_EESt5arrayIPcLm3EELi4E23TrivialOffsetCalculatorILi2EjESC_ILi1EjENS0_6memory15LoadWithoutCastENSF_16StoreWithoutCastEEEviT_T0_T2_T3_T4_T5_
        .type           _ZN2at6native27unrolled_elementwise_kernelINS0_13BinaryFunctorIhhhZZZNS0_21remainder_kernel_cudaERNS_18TensorIteratorBaseEENKUlvE_clEvENKUlvE_clEvEUlhhE_EESt5arrayIPcLm3EELi4E23TrivialOffsetCalculatorILi2EjESC_ILi1EjENS0_6memory15LoadWithoutCastENSF_16StoreWithoutCastEEEviT_T0_T2_T3_T4_T5_,@function
        .size           _ZN2at6native27unrolled_elementwise_kernelINS0_13BinaryFunctorIhhhZZZNS0_21remainder_kernel_cudaERNS_18TensorIteratorBaseEENKUlvE_clEvENKUlvE_clEvEUlhhE_EESt5arrayIPcLm3EELi4E23TrivialOffsetCalculatorILi2EjESC_ILi1EjENS0_6memory15LoadWithoutCastENSF_16StoreWithoutCastEEEviT_T0_T2_T3_T4_T5_,(.L_x_54760 - _ZN2at6native27unrolled_elementwise_kernelINS0_13BinaryFunctorIhhhZZZNS0_21remainder_kernel_cudaERNS_18TensorIteratorBaseEENKUlvE_clEvENKUlvE_clEvEUlhhE_EESt5arrayIPcLm3EELi4E23TrivialOffsetCalculatorILi2EjESC_ILi1EjENS0_6memory15LoadWithoutCastENSF_16StoreWithoutCastEEEviT_T0_T2_T3_T4_T5_)
        .other          _ZN2at6native27unrolled_elementwise_kernelINS0_13BinaryFunctorIhhhZZZNS0_21remainder_kernel_cudaERNS_18TensorIteratorBaseEENKUlvE_clEvENKUlvE_clEvEUlhhE_EESt5arrayIPcLm3EELi4E23TrivialOffsetCalculatorILi2EjESC_ILi1EjENS0_6memory15LoadWithoutCastENSF_16StoreWithoutCastEEEviT_T0_T2_T3_T4_T5_,@"STO_CUDA_ENTRY STV_DEFAULT"
_ZN2at6native27unrolled_elementwise_kernelINS0_13BinaryFunctorIhhhZZZNS0_21remainder_kernel_cudaERNS_18TensorIteratorBaseEENKUlvE_clEvENKUlvE_clEvEUlhhE_EESt5arrayIPcLm3EELi4E23TrivialOffsetCalculatorILi2EjESC_ILi1EjENS0_6memory15LoadWithoutCastENSF_16StoreWithoutCastEEEviT_T0_T2_T3_T4_T5_:
.text._ZN2at6native27unrolled_elementwise_kernelINS0_13BinaryFunctorIhhhZZZNS0_21remainder_kernel_cudaERNS_18TensorIteratorBaseEENKUlvE_clEvENKUlvE_clEvEUlhhE_EESt5arrayIPcLm3EELi4E23TrivialOffsetCalculatorILi2EjESC_ILi1EjENS0_6memory15LoadWithoutCastENSF_16StoreWithoutCastEEEviT_T0_T2_T3_T4_T5_:
        /* <DEDUP_REMOVED lines=50> */
[----:B0-----:R-:W-:Y:S01]  /*0320*/  PRMT R5, RZ, 0x7610, R5 ;  /* 0x00007610ff057816 */ /* 0x001fe20000000005 */
        /* <DEDUP_REMOVED lines=9> */
[----:B-1----:R-:W-:Y:S05]  /*03c0*/  @P0 BRA `(.L_x_53089) ;  /* 0x00000000001c0947 */ /* 0x002fea0003800000 */
[----:B-----5:R-:W-:Y:S01]  /*03d0*/  LOP3.LUT P0, R11, R20, 0xff, RZ, 0xc0, !PT ;  /* 0x000000ff140b7812 */ /* 0x020fe2000780c0ff */
[----:B------:R-:W-:-:S12]  /*03e0*/  IMAD.MOV.U32 R6, RZ, RZ, 0xff ;  /* 0x000000ffff067424 */ /* 0x000fd800078e00ff */
[----:B------:R-:W-:Y:S05]  /*03f0*/  @!P0 BRA `(.L_x_53089) ;  /* 0x0000000000108947 */ /* 0x000fea0003800000 */
[----:B------:R-:W-:Y:S02]  /*0400*/  LOP3.LUT R18, R18, 0xff, RZ, 0xc0, !PT ;  /* 0x000000ff12127812 */ /* 0x000fe400078ec0ff */
[----:B------:R-:W-:-:S07]  /*0410*/  MOV R2, 0x430 ;  /* 0x0000043000027802 */ /* 0x000fce0000000f00 */
[----:B------:R-:W-:Y:S05]  /*0420*/  CALL.REL.NOINC `($__internal_108_$__cuda_sm20_rem_u16) ;  /* 0x00000004002c7944 */ /* 0x000fea0003c00000 */
[----:B------:R-:W-:-:S07]  /*0430*/  PRMT R6, R11, 0x7610, R6 ;  /* 0x000076100b067816 */ /* 0x000fce0000000006 */
.L_x_53089:
[----:B------:R-:W-:Y:S05]  /*0440*/  BSYNC.RECONVERGENT B0 ;  /* 0x0000000000007941 */ /* 0x000fea0003800200 */
.L_x_53088:
[----:B------:R-:W-:Y:S01]  /*0450*/  VIADD R8, R16, 0x80 ;  /* 0x0000008010087836 */ /* 0x000fe20000000000 */
[----:B------:R-:W-:Y:S04]  /*0460*/  BSSY.RECONVERGENT B0, `(.L_x_53090) ;  /* 0x000000a000007945 */ /* 0x000fe80003800200 */
[----:B------:R-:W-:-:S13]  /*0470*/  ISETP.GE.AND P0, PT, R8, R19, PT ;  /* 0x000000130800720c */ /* 0x000fda0003f06270 */
[----:B------:R-:W-:Y:S05]  /*0480*/  @P0 BRA `(.L_x_53091) ;  /* 0x00000000001c0947 */ /* 0x000fea0003800000 */
[----:B-----5:R-:W-:Y:S01]  /*0490*/  LOP3.LUT P0, R11, R22, 0xff, RZ, 0xc0, !PT ;  /* 0x000000ff160b7812 */ /* 0x020fe2000780c0ff */
[----:B------:R-:W-:-:S12]  /*04a0*/  IMAD.MOV.U32 R7, RZ, RZ, 0xff ;  /* 0x000000ffff077424 */ /* 0x000fd800078e00ff */
[----:B------:R-:W-:Y:S05]  /*04b0*/  @!P0 BRA `(.L_x_53091) ;  /* 0x0000000000108947 */ /* 0x000fea0003800000 */
[----:B------:R-:W-:Y:S02]  /*04c0*/  LOP3.LUT R18, R21, 0xff, RZ, 0xc0, !PT ;  /* 0x000000ff15127812 */ /* 0x000fe400078ec0ff */
[----:B------:R-:W-:-:S07]  /*04d0*/  MOV R2, 0x4f0 ;  /* 0x000004f000027802 */ /* 0x000fce0000000f00 */
[----:B------:R-:W-:Y:S05]  /*04e0*/  CALL.REL.NOINC `($__internal_108_$__cuda_sm20_rem_u16) ;  /* 0x0000000000fc7944 */ /* 0x000fea0003c00000 */
[----:B------:R-:W-:-:S07]  /*04f0*/  PRMT R7, R11, 0x7610, R7 ;  /* 0x000076100b077816 */ /* 0x000fce0000000007 */
.L_x_53091:
[----:B------:R-:W-:Y:S05]  /*0500*/  BSYNC.RECONVERGENT B0 ;  /* 0x0000000000007941 */ /* 0x000fea0003800200 */
.L_x_53090:
        /* <DEDUP_REMOVED lines=11> */
.L_x_53093:
[----:B------:R-:W-:Y:S05]  /*05c0*/  BSYNC.RECONVERGENT B0 ;  /* 0x0000000000007941 */ /* 0x000fea0003800200 */
.L_x_53092:
        /* <DEDUP_REMOVED lines=11> */
.L_x_53095:
[----:B------:R-:W-:Y:S05]  /*0680*/  BSYNC.RECONVERGENT B0 ;  /* 0x0000000000007941 */ /* 0x000fea0003800200 */
.L_x_53094:
        /* <DEDUP_REMOVED lines=19> */
.L_x_53098:
[----:B------:R-:W-:Y:S05]  /*07c0*/  BSYNC.RELIABLE B1 ;  /* 0x0000000000017941 */ /* 0x000fea0003800100 */
.L_x_53097:
[----:B------:R-:W-:-:S13]  /*07d0*/  ISETP.GE.AND P0, PT, R16, R19, PT ;  /* 0x000000131000720c */ /* 0x000fda0003f06270 */
[----:B0-----:R-:W0:Y:S01]  /*07e0*/  @!P0 LDC.64 R6, c[0x0][0x388] ;  /* 0x0000e200ff068b82 */ /* 0x001e220000000a00 */
[----:B------:R-:W-:Y:S02]  /*07f0*/  @!P0 IMAD R3, R17, 0x200, R16 ;  /* 0x0000020011038824 */ /* 0x000fe400078e0210 */
[----:B------:R-:W-:-:S03]  /*0800*/  @!P0 VIADD R16, R16, 0x80 ;  /* 0x0000008010108836 */ /* 0x000fc60000000000 */
[----:B0-----:R-:W-:-:S05]  /*0810*/  @!P0 IADD3 R2, P1, PT, R3, R6, RZ ;  /* 0x0000000603028210 */ /* 0x001fca0007f3e0ff */
[----:B------:R-:W-:-:S05]  /*0820*/  @!P0 IMAD.X R3, RZ, RZ, R7, P1 ;  /* 0x000000ffff038224 */ /* 0x000fca00008e0607 */
[----:B-----5:R1:W-:Y:S03]  /*0830*/  @!P0 STG.E.U8 desc[UR4][R2.64], R5 ;  /* 0x0000000502008986 */ /* 0x0203e6000c101104 */
.L_x_53099:
[----:B------:R-:W-:Y:S05]  /*0840*/  BSYNC.RECONVERGENT B0 ;  /* 0x0000000000007941 */ /* 0x000fea0003800200 */
.L_x_53096:
[----:B------:R-:W-:Y:S05]  /*0850*/  WARPSYNC.ALL ;  /* 0x0000000000007948 */ /* 0x000fea0003800000 */
[----:B------:R-:W-:-:S13]  /*0860*/  ISETP.GE.AND P0, PT, R16, R19, PT ;  /* 0x000000131000720c */ /* 0x000fda0003f06270 */
[----:B------:R-:W-:Y:S05]  /*0870*/  @P0 EXIT ;  /* 0x000000000000094d */ /* 0x000fea0003800000 */
[----:B------:R-:W2:Y:S01]  /*0880*/  LDCU.64 UR6, c[0x0][0x388] ;  /* 0x00007100ff0677ac */ /* 0x000ea20008000a00 */
[----:B01----:R-:W-:-:S05]  /*0890*/  IMAD R2, R17, 0x200, R16 ;  /* 0x0000020011027824 */ /* 0x003fca00078e0210 */
[----:B--2---:R-:W-:-:S05]  /*08a0*/  IADD3 R2, P0, PT, R2, UR6, RZ ;  /* 0x0000000602027c10 */ /* 0x004fca000ff1e0ff */
[----:B------:R-:W-:-:S05]  /*08b0*/  IMAD.X R3, RZ, RZ, UR7, P0 ;  /* 0x00000007ff037e24 */ /* 0x000fca00080e06ff */
[----:B-----5:R-:W-:Y:S01]  /*08c0*/  STG.E.U8 desc[UR4][R2.64], R4 ;  /* 0x0000000402007986 */ /* 0x020fe2000c101104 */
[----:B------:R-:W-:Y:S05]  /*08d0*/  EXIT ;  /* 0x000000000000794d */ /* 0x000fea0003800000 */
        .weak           $__internal_108_$__cuda_sm20_rem_u16
        .type           $__internal_108_$__cuda_sm20_rem_u16,@function
        .size           $__internal_108_$__cuda_sm20_rem_u16,(.L_x_54760 - $__internal_108_$__cuda_sm20_rem_u16)
$__internal_108_$__cuda_sm20_rem_u16:
        /* <DEDUP_REMOVED lines=19> */
[----:B------:R-:W-:Y:S05]  /*0a10*/  RET.REL.NODEC R2 `(_ZN2at6native27unrolled_elementwise_kernelINS0_13BinaryFunctorIhhhZZZNS0_21remainder_kernel_cudaERNS_18TensorIteratorBaseEENKUlvE_clEvENKUlvE_clEvEUlhhE_EESt5arrayIPcLm3EELi4E23TrivialOffsetCalculatorILi2EjESC_ILi1EjENS0_6memory15LoadWithoutCastENSF_16StoreWithoutCastEEEviT_T0_T2_T3_T4_T5_) ;  /* 0xfffffff402787950 */ /* 0x000fea0003c3ffff */
.L_x_53100:
        /* <DEDUP_REMOVED lines=14> */
.L_x_54760:


//--------------------- .text._ZN2at6native29vectorized_elementwise_kernelILi2ENS0_13BinaryFunctorIhhhZZZNS0_21remainder_kernel_cudaERNS_18TensorIteratorBaseEENKUlvE_clEvENKUlvE_clEvEUlhhE_EESt5arrayIPcLm3EEEEviT0_T1_ --------------------------
	.section	.text._ZN2at6native29vectorized_elementwise_kernelILi2ENS0_13BinaryFunctorIhhhZZZNS0_21remainder_kernel_cudaERNS_18TensorIteratorBaseEENKUlvE_clEvENKUlvE_clEvEUlhhE_EESt5arrayIPcLm3EEEEviT0_T1_,"ax",@progbits
	.align	128
        .global         _ZN2at6native29vectorized_elementwise_kernelILi2ENS0_13BinaryFunctorIhhhZZZNS0_21remainder_kernel_cudaERNS_18TensorIteratorBaseEENKUlvE_clEvENKUlvE_clEvEUlhhE_EESt5arrayIPcLm3EEEEviT0_T1_
        .type           _ZN2at6native29vectorized_elementwise_kernelILi2ENS0_13BinaryFunctorIhhhZZZNS0_21remainder_kernel_cudaERNS_18TensorIteratorBaseEENKUlvE_clEvENKUlvE_clEvEUlhhE_EESt5arrayIPcLm3EEEEviT0_T1_,@function
        .size           _ZN2at6native29vectorized_elementwise_kernelILi2ENS0_13BinaryFunctorIhhhZZZNS0_21remainder_kernel_cudaERNS_18TensorIteratorBaseEENKUlvE_clEvENKUlvE_clEvEUlhhE_EESt5arrayIPcLm3EEEEviT0_T1_,(.L_x_54761 - _ZN2at6native29vectorized_elementwise_kernelILi2ENS0_13BinaryFunctorIhhhZZZNS0_21remainder_kernel_cudaERNS_18TensorIteratorBaseEENKUlvE_clEvENKUlvE_clEvEUlhhE_EESt5arrayIPcLm3EEEEviT0_T1_)
        .other          _ZN2at6native29vectorized_elementwise_kernelILi2ENS0_13BinaryFunctorIhhhZZZNS0_21remainder_kernel_cudaERNS_18TensorIteratorBaseEENKUlvE_clEvENKUlvE_clEvEUlhhE_EESt5arrayIPcLm3EEEEviT0_T1_,@"STO_CUDA_ENTRY STV_DEFAULT"
_ZN2at6native29vectorized_elementwise_kernelILi2ENS0_13BinaryFunctorIhhhZZZNS0_21remainder_kernel_cudaERNS_18TensorIteratorBaseEENKUlvE_clEvENKUlvE_clEvEUlhhE_EESt5arrayIPcLm3EEEEviT0_T1_:
.text._ZN2at6native29vectorized_elementwise_kernelILi2ENS0_13BinaryFunctorIhhhZZZNS0_21remainder_kernel_cudaERNS_18TensorIteratorBaseEENKUlvE_clEvENKUlvE_clEvEUlhhE_EESt5arrayIPcLm3EEEEviT0_T1_:
        /* <DEDUP_REMOVED lines=31> */
[----:B------:R-:W-:Y:S02]  /*01f0*/  @!P2 IMAD.X R7, RZ, RZ, R5, P1 ;  /* 0x000000ffff07a224 */ /* 0x000fe400008e0605 */
[----:B------:R-:W1:Y:S03]  /*0200*/  LDC.64 R4, c[0x0][0x390] ;  /* 0x0000e400ff047b82 */ /* 0x000e660000000a00 */
[----:B------:R-:W5:Y:S07]  /*0210*/  @!P2 LDG.E.U8 R21, desc[UR12][R6.64] ;  /* 0x0000000c0615a981 */ /* 0x000f6e000c1e1100 */
[----:B------:R-:W-:-:S02]  /*0220*/  @!P0 VIADD R25, R23, UR4 ;  /* 0x0000000417198c36 */ /* 0x000fc40008000000 */
[----:B------:R-:W-:-:S05]  /*0230*/  @!P0 VIADD R23, R23, 0x80 ;  /* 0x0000008017178836 */ /* 0x000fca0000000000 */
[----:B------:R-:W-:Y:S02]  /*0240*/  ISETP.GE.U32.AND P1, PT, R23, UR5, PT ;  /* 0x0000000517007c0c */ /* 0x000fe4000bf26070 */
[C---:B---3--:R-:W-:Y:S02]  /*0250*/  @!P3 IADD3 R28, P2, PT, R3.reuse, R28, RZ ;  /* 0x0000001c031cb210 */ /* 0x048fe40007f5e0ff */
[----:B----4-:R-:W-:Y:S02]  /*0260*/  @!P3 IADD3 R12, P4, PT, R3, R12, RZ ;  /* 0x0000000c030cb210 */ /* 0x010fe40007f9e0ff */
[----:B--2---:R-:W-:Y:S01]  /*0270*/  PRMT R9, RZ, 0x7610, R9 ;  /* 0x00007610ff097816 */ /* 0x004fe20000000009 */
[----:B------:R-:W-:Y:S01]  /*0280*/  @!P3 IMAD.X R29, RZ, RZ, R29, P2 ;  /* 0x000000ffff1db224 */ /* 0x000fe200010e061d */
[----:B------:R-:W-:-:S05]  /*0290*/  PRMT R8, RZ, 0x7610, R8 ;  /* 0x00007610ff087816 */ /* 0x000fca0000000008 */
[C---:B------:R-:W-:Y:S01]  /*02a0*/  @!P1 VIADD R15, R23.reuse, UR4 ;  /* 0x00000004170f9c36 */ /* 0x040fe20008000000 */
[----:B------:R-:W5:Y:S01]  /*02b0*/  @!P3 LDG.E.U8 R8, desc[UR12][R28.64] ;  /* 0x0000000c1c08b981 */ /* 0x000f62000c1e1100 */
[----:B------:R-:W-:Y:S01]  /*02c0*/  @!P1 VIADD R23, R23, 0x80 ;  /* 0x0000008017179836 */ /* 0x000fe20000000000 */
[----:B------:R-:W2:Y:S01]  /*02d0*/  LDC.64 R2, c[0x0][0x390] ;  /* 0x0000e400ff027b82 */ /* 0x000ea20000000a00 */
        /* <DEDUP_REMOVED lines=15> */
[--C-:B------:R-:W-:Y:S01]  /*03d0*/  @!P1 IMAD.X R13, RZ, RZ, R5.reuse, P5 ;  /* 0x000000ffff0d9224 */ /* 0x100fe200028e0605 */
        /* <DEDUP_REMOVED lines=54> */
[----:B-----5:R-:W-:Y:S01]  /*0740*/  LOP3.LUT P0, R15, R21, 0xff, RZ, 0xc0, !PT ;  /* 0x000000ff150f7812 */ /* 0x020fe2000780c0ff */
[----:B------:R-:W-:-:S12]  /*0750*/  IMAD.MOV.U32 R17, RZ, RZ, 0xff ;  /* 0x000000ffff117424 */ /* 0x000fd800078e00ff */
[----:B------:R-:W-:Y:S05]  /*0760*/  @!P0 BRA `(.L_x_53103) ;  /* 0x0000000000108947 */ /* 0x000fea0003800000 */
[----:B------:R-:W-:Y:S02]  /*0770*/  LOP3.LUT R22, R22, 0xff, RZ, 0xc0, !PT ;  /* 0x000000ff16167812 */ /* 0x000fe400078ec0ff */
[----:B------:R-:W-:-:S07]  /*0780*/  MOV R14, 0x7a0 ;  /* 0x000007a0000e7802 */ /* 0x000fce0000000f00 */
[----:B------:R-:W-:Y:S05]  /*0790*/  CALL.REL.NOINC `($__internal_109_$__cuda_sm20_rem_u16) ;  /* 0x00000010006c7944 */ /* 0x000fea0003c00000 */
[----:B------:R-:W-:-:S07]  /*07a0*/  PRMT R17, R19, 0x7610, R17 ;  /* 0x0000761013117816 */ /* 0x000fce0000000011 */
.L_x_53103:
[----:B------:R-:W-:Y:S05]  /*07b0*/  BSYNC.RECONVERGENT B0 ;  /* 0x0000000000007941 */ /* 0x000fea0003800200 */
.L_x_53102:
[----:B------:R-:W-:Y:S01]  /*07c0*/  VIADD R18, R20, 0x80 ;  /* 0x0000008014127836 */ /* 0x000fe20000000000 */
[----:B------:R-:W-:Y:S04]  /*07d0*/  BSSY.RECONVERGENT B0, `(.L_x_53104) ;  /* 0x000000a000007945 */ /* 0x000fe80003800200 */
[----:B------:R-:W-:-:S13]  /*07e0*/  ISETP.GE.U32.AND P0, PT, R18, UR5, PT ;  /* 0x0000000512007c0c */ /* 0x000fda000bf06070 */
[----:B------:R-:W-:Y:S05]  /*07f0*/  @P0 BRA `(.L_x_53105) ;  /* 0x00000000001c0947 */ /* 0x000fea0003800000 */
[----:B-----5:R-:W-:Y:S01]  /*0800*/  LOP3.LUT P0, R15, R8, 0xff, RZ, 0xc0, !PT ;  /* 0x000000ff080f7812 */ /* 0x020fe2000780c0ff */
[----:B------:R-:W-:-:S12]  /*0810*/  IMAD.MOV.U32 R8, RZ, RZ, 0xff ;  /* 0x000000ffff087424 */ /* 0x000fd800078e00ff */
[----:B------:R-:W-:Y:S05]  /*0820*/  @!P0 BRA `(.L_x_53105) ;  /* 0x0000000000108947 */ /* 0x000fea0003800000 */
[----:B------:R-:W-:Y:S02]  /*0830*/  LOP3.LUT R22, R9, 0xff, RZ, 0xc0, !PT ;  /* 0x000000ff09167812 */ /* 0x000fe400078ec0ff */
[----:B------:R-:W-:-:S07]  /*0840*/  MOV R14, 0x860 ;  /* 0x00000860000e7802 */ /* 0x000fce0000000f00 */
[----:B------:R-:W-:Y:S05]  /*0850*/  CALL.REL.NOINC `($__internal_109_$__cuda_sm20_rem_u16) ;  /* 0x00000010003c7944 */ /* 0x000fea0003c00000 */
[----:B------:R-:W-:-:S07]  /*0860*/  PRMT R8, R19, 0x7610, R8 ;  /* 0x0000761013087816 */ /* 0x000fce0000000008 */
.L_x_53105:
[----:B------:R-:W-:Y:S05]  /*0870*/  BSYNC.RECONVERGENT B0 ;  /* 0x0000000000007941 */ /* 0x000fea0003800200 */
.L_x_53104:
[----:B-----5:R-:W-:Y:S01]  /*0880*/  VIADD R9, R20, 0x100 ;  /* 0x0000010014097836 */ /* 0x020fe20000000000 */
[----:B------:R-:W-:Y:S04]  /*0890*/  BSSY.RECONVERGENT B0, `(.L_x_53106) ;  /* 0x000000a000007945 */ /* 0x000fe80003800200 */
[----:B------:R-:W-:-:S13]  /*08a0*/  ISETP.GE.U32.AND P0, PT, R9, UR5, PT ;  /* 0x0000000509007c0c */ /* 0x000fda000bf06070 */
[----:B------:R-:W-:Y:S05]  /*08b0*/  @P0 BRA `(.L_x_53107) ;  /* 0x00000000001c0947 */ /* 0x000fea0003800000 */
[----:B------:R-:W-:Y:S01]  /*08c0*/  LOP3.LUT P0, R15, R6, 0xff, RZ, 0xc0, !PT ;  /* 0x000000ff060f7812 */ /* 0x000fe2000780c0ff */
[----:B------:R-:W-:-:S12]  /*08d0*/  IMAD.MOV.U32 R6, RZ, RZ, 0xff ;  /* 0x000000ffff067424 */ /* 0x000fd800078e00ff */
[----:B------:R-:W-:Y:S05]  /*08e0*/  @!P0 BRA `(.L_x_53107) ;  /* 0x0000000000108947 */ /* 0x000fea0003800000 */
[----:B------:R-:W-:Y:S02]  /*08f0*/  LOP3.LUT R22, R7, 0xff, RZ, 0xc0, !PT ;  /* 0x000000ff07167812 */ /* 0x000fe400078ec0ff */
[----:B------:R-:W-:-:S07]  /*0900*/  MOV R14, 0x920 ;  /* 0x00000920000e7802 */ /* 0x000fce0000000f00 */
[----:B------:R-:W-:Y:S05]  /*0910*/  CALL.REL.NOINC `($__internal_109_$__cuda_sm20_rem_u16) ;  /* 0x00000010000c7944 */ /* 0x000fea0003c00000 */
[----:B------:R-:W-:-:S07]  /*0920*/  PRMT R6, R19, 0x7610, R6 ;  /* 0x0000761013067816 */ /* 0x000fce0000000006 */
.L_x_53107:
[----:B------:R-:W-:Y:S05]  /*0930*/  BSYNC.RECONVERGENT B0 ;  /* 0x0000000000007941 */ /* 0x000fea0003800200 */
.L_x_53106:
[----:B------:R-:W-:Y:S01]  /*0940*/  VIADD R7, R20, 0x180 ;  /* 0x0000018014077836 */ /* 0x000fe20000000000 */
        /* <DEDUP_REMOVED lines=10> */
.L_x_53109:
[----:B------:R-:W-:Y:S05]  /*09f0*/  BSYNC.RECONVERGENT B0 ;  /* 0x0000000000007941 */ /* 0x000fea0003800200 */
.L_x_53108:
        /* <DEDUP_REMOVED lines=11> */
.L_x_53111:
[----:B------:R-:W-:Y:S05]  /*0ab0*/  BSYNC.RECONVERGENT B0 ;  /* 0x0000000000007941 */ /* 0x000fea0003800200 */
.L_x_53110:
        /* <DEDUP_REMOVED lines=11> */
.L_x_53113:
[----:B------:R-:W-:Y:S05]  /*0b70*/  BSYNC.RECONVERGENT B0 ;  /* 0x0000000000007941 */ /* 0x000fea0003800200 */
.L_x_53112:
        /* <DEDUP_REMOVED lines=11> */
.L_x_53115:
[----:B------:R-:W-:Y:S05]  /*0c30*/  BSYNC.RECONVERGENT B0 ;  /* 0x0000000000007941 */ /* 0x000fea0003800200 */
.L_x_53114:
        /* <DEDUP_REMOVED lines=11> */
.L_x_53117:
[----:B------:R-:W-:Y:S05]  /*0cf0*/  BSYNC.RECONVERGENT B0 ;  /* 0x0000000000007941 */ /* 0x000fea0003800200 */
.L_x_53116:
        /* <DEDUP_REMOVED lines=18> */
.L_x_53120:
        /* <DEDUP_REMOVED lines=8> */
.L_x_53121:
        /* <DEDUP_REMOVED lines=8> */
.L_x_53122:
        /* <DEDUP_REMOVED lines=8> */
.L_x_53123:
[----:B------:R-:W-:-:S13]  /*0fa0*/  ISETP.GE.U32.AND P0, PT, R20, UR5, PT ;  /* 0x0000000514007c0c */ /* 0x000fda000bf06070 */
[----:B------:R-:W-:Y:S05]  /*0fb0*/  @P0 BREAK.RELIABLE B1 ;  /* 0x0000000000010942 */ /* 0x000fea0003800100 */
[----:B------:R-:W-:Y:S05]  /*0fc0*/  @P0 BRA `(.L_x_53125) ;  /* 0x0000000000380947 */ /* 0x000fea0003800000 */
[----:B------:R-:W3:Y:S01]  /*0fd0*/  LDCU.64 UR6, c[0x0][0x388] ;  /* 0x00007100ff0677ac */ /* 0x000ee20008000a00 */
[C---:B-12---:R-:W-:Y:S02]  /*0fe0*/  VIADD R6, R20.reuse, UR4 ;  /* 0x0000000414067c36 */ /* 0x046fe40008000000 */
[----:B------:R-:W-:-:S03]  /*0ff0*/  VIADD R20, R20, 0x80 ;  /* 0x0000008014147836 */ /* 0x000fc60000000000 */
[----:B---3--:R-:W-:-:S05]  /*1000*/  IADD3 R6, P0, PT, R6, UR6, RZ ;  /* 0x0000000606067c10 */ /* 0x008fca000ff1e0ff */
[----:B------:R-:W-:-:S05]  /*1010*/  IMAD.X R7, RZ, RZ, UR7, P0 ;  /* 0x00000007ff077e24 */ /* 0x000fca00080e06ff */
[----:B------:R2:W-:Y:S03]  /*1020*/  STG.E.U8 desc[UR12][R6.64], R3 ;  /* 0x0000000306007986 */ /* 0x0005e6000c10110c */
.L_x_53124:
[----:B------:R-:W-:Y:S05]  /*1030*/  BSYNC.RELIABLE B1 ;  /* 0x0000000000017941 */ /* 0x000fea0003800100 */
.L_x_53119:
[----:B------:R-:W-:-:S13]  /*1040*/  ISETP.GE.U32.AND P0, PT, R20, UR5, PT ;  /* 0x0000000514007c0c */ /* 0x000fda000bf06070 */
[----:B-12---:R-:W1:Y:S01]  /*1050*/  @!P0 LDC.64 R6, c[0x0][0x388] ;  /* 0x0000e200ff068b82 */ /* 0x006e620000000a00 */
[C---:B------:R-:W-:Y:S02]  /*1060*/  @!P0 VIADD R3, R20.reuse, UR4 ;  /* 0x0000000414038c36 */ /* 0x040fe40008000000 */
[----:B------:R-:W-:-:S03]  /*1070*/  @!P0 VIADD R20, R20, 0x80 ;  /* 0x0000008014148836 */ /* 0x000fc60000000000 */
[----:B-1----:R-:W-:-:S05]  /*1080*/  @!P0 IADD3 R2, P1, PT, R3, R6, RZ ;  /* 0x0000000603028210 */ /* 0x002fca0007f3e0ff */
[----:B------:R-:W-:-:S05]  /*1090*/  @!P0 IMAD.X R3, RZ, RZ, R7, P1 ;  /* 0x000000ffff038224 */ /* 0x000fca00008e0607 */
[----:B------:R3:W-:Y:S03]  /*10a0*/  @!P0 STG.E.U8 desc[UR12][R2.64], R0 ;  /* 0x0000000002008986 */ /* 0x0007e6000c10110c */
.L_x_53125:
[----:B------:R-:W-:Y:S05]  /*10b0*/  BSYNC.RECONVERGENT B0 ;  /* 0x0000000000007941 */ /* 0x000fea0003800200 */
.L_x_53118:
[----:B------:R-:W-:Y:S05]  /*10c0*/  WARPSYNC.ALL ;  /* 0x0000000000007948 */ /* 0x000fea0003800000 */
[----:B------:R-:W-:-:S13]  /*10d0*/  ISETP.GE.U32.AND P0, PT, R20, UR5, PT ;  /* 0x0000000514007c0c */ /* 0x000fda000bf06070 */
[----:B------:R-:W-:Y:S05]  /*10e0*/  @P0 EXIT ;  /* 0x000000000000094d */ /* 0x000fea0003800000 */
[----:B------:R-:W4:Y:S01]  /*10f0*/  LDCU.64 UR6, c[0x0][0x388] ;  /* 0x00007100ff0677ac */ /* 0x000f220008000a00 */
[----:B--23--:R-:W-:-:S05]  /*1100*/  VIADD R2, R20, UR4 ;  /* 0x0000000414027c36 */ /* 0x00cfca0008000000 */
[----:B----4-:R-:W-:-:S05]  /*1110*/  IADD3 R2, P0, PT, R2, UR6, RZ ;  /* 0x0000000602027c10 */ /* 0x010fca000ff1e0ff */
[----:B------:R-:W-:-:S05]  /*1120*/  IMAD.X R3, RZ, RZ, UR7, P0 ;  /* 0x00000007ff037e24 */ /* 0x000fca00080e06ff */
[----:B------:R-:W-:Y:S01]  /*1130*/  STG.E.U8 desc[UR12][R2.64], R5 ;  /* 0x0000000502007986 */ /* 0x000fe2000c10110c */
[----:B------:R-:W-:Y:S05]  /*1140*/  EXIT ;  /* 0x000000000000794d */ /* 0x000fea0003800000 */
.L_x_53101:
[----:B------:R-:W0:Y:S01]  /*1150*/  LDCU.128 UR8, c[0x0][0x390] ;  /* 0x00007200ff0877ac */ /* 0x000e220008000c00 */
[----:B------:R-:W1:Y:S01]  /*1160*/  S2R R2, SR_TID.X ;  /* 0x0000000000027919 */ /* 0x000e620000002100 */
[----:B0-----:R-:W-:-:S04]  /*1170*/  UIADD3 UR5, UP0, UPT, UR4, UR10, URZ ;  /* 0x0000000a04057290 */ /* 0x001fc8000ff1e0ff */
[----:B------:R-:W-:Y:S02]  /*1180*/  UIADD3.X UR6, UPT, UPT, URZ, UR11, URZ, UP0, !UPT ;  /* 0x0000000bff067290 */ /* 0x000fe400087fe4ff */
[----:B------:R-:W-:Y:S01]  /*1190*/  IMAD.U32 R4, RZ, RZ, UR5 ;  /* 0x00000005ff047e24 */ /* 0x000fe2000f8e00ff */
[----:B------:R-:W-:-:S03]  /*11a0*/  UIADD3 UR7, UP0, UPT, UR4, UR8, URZ ;  /* 0x0000000804077290 */ /* 0x000fc6000ff1e0ff */
[----:B------:R-:W-:Y:S01]  /*11b0*/  IMAD.U32 R5, RZ, RZ, UR6 ;  /* 0x00000006ff057e24 */ /* 0x000fe2000f8e00ff */
[----:B------:R-:W-:Y:S02]  /*11c0*/  UIADD3.X UR5, UPT, UPT, URZ, UR9, URZ, UP0, !UPT ;  /* 0x00000009ff057290 */ /* 0x000fe400087fe4ff */
[----:B------:R-:W-:Y:S02]  /*11d0*/  IMAD.U32 R22, RZ, RZ, UR7 ;  /* 0x00000007ff167e24 */ /* 0x000fe4000f8e00ff */
[----:B-1----:R-:W-:-:S04]  /*11e0*/  IMAD.WIDE.U32 R4, R2, 0x2, R4 ;  /* 0x0000000202047825 */ /* 0x002fc800078e0004 */
[----:B------:R-:W-:Y:S01]  /*11f0*/  IMAD.U32 R23, RZ, RZ, UR5 ;  /* 0x00000005ff177e24 */ /* 0x000fe2000f8e00ff */
[----:B------:R-:W2:Y:S01]  /*1200*/  LDG.E.U16 R10, desc[UR12][R4.64] ;  /* 0x0000000c040a7981 */ /* 0x000ea2000c1e1500 */
[----:B------:R-:W-:-:S03]  /*1210*/  IMAD.WIDE.U32 R22, R2, 0x2, R22 ;  /* 0x0000000202167825 */ /* 0x000fc600078e0016 */
[----:B------:R-:W3:Y:S04]  /*1220*/  LDG.E.U16 R6, desc[UR12][R4.64+0x200] ;  /* 0x0002000c04067981 */ /* 0x000ee8000c1e1500 */
[----:B------:R-:W4:Y:S04]  /*1230*/  LDG.E.U16 R3, desc[UR12][R4.64+0x100] ;  /* 0x0001000c04037981 */ /* 0x000f28000c1e1500 */
[----:B------:R3:W4:Y:S04]  /*1240*/  LDG.E.U16 R7, desc[UR12][R4.64+0x300] ;  /* 0x0003000c04077981 */ /* 0x000728000c1e1500 */
[----:B------:R-:W4:Y:S04]  /*1250*/  LDG.E.U16 R17, desc[UR12][R22.64+0x100] ;  /* 0x0001000c16117981 */ /* 0x000f28000c1e1500 */
[----:B------:R-:W4:Y:S04]  /*1260*/  LDG.E.U16 R13, desc[UR12][R22.64+0x200] ;  /* 0x0002000c160d7981 */ /* 0x000f28000c1e1500 */
[----:B------:R-:W4:Y:S04]  /*1270*/  LDG.E.U16 R11, desc[UR12][R22.64+0x300] ;  /* 0x0003000c160b7981 */ /* 0x000f28000c1e1500 */
[----:B------:R0:W5:Y:S01]  /*1280*/  LDG.E.U8 R20, desc[UR12][R22.64+0x1] ;  /* 0x0000010c16147981 */ /* 0x000162000c1e1100 */
[----:B------:R-:W-:Y:S01]  /*1290*/  BSSY.RECONVERGENT B0, `(.L_x_53126) ;  /* 0x0000016000007945 */ /* 0x000fe20003800200 */
[----:B------:R-:W-:Y:S01]  /*12a0*/  IMAD.MOV.U32 R0, RZ, RZ, 0xff ;  /* 0x000000ffff007424 */ /* 0x000fe200078e00ff */
[----:B--2---:R-:W-:-:S04]  /*12b0*/  PRMT R15, R10, 0x7770, RZ ;  /* 0x000077700a0f7816 */ /* 0x004fc800000000ff */
[----:B------:R-:W-:Y:S02]  /*12c0*/  ISETP.NE.AND P0, PT, R15, RZ, PT ;  /* 0x000000ff0f00720c */ /* 0x000fe40003f05270 */
[C---:B---3--:R-:W-:Y:S02]  /*12d0*/  PRMT R4, R6.reuse, 0x7770, RZ ;  /* 0x0000777006047816 */ /* 0x048fe400000000ff */
[----:B------:R-:W-:Y:S02]  /*12e0*/  PRMT R5, R6, 0x7771, RZ ;  /* 0x0000777106057816 */ /* 0x000fe400000000ff */
[----:B----4-:R-:W-:Y:S02]  /*12f0*/  PRMT R8, R3, 0x7770, RZ ;  /* 0x0000777003087816 */ /* 0x010fe400000000ff */
[----:B------:R-:W-:Y:S02]  /*1300*/  PRMT R6, R7, 0x7770, RZ ;  /* 0x0000777007067816 */ /* 0x000fe400000000ff */
[----:B------:R-:W-:-:S02]  /*1310*/  PRMT R10, R10, 0x7771, RZ ;  /* 0x000077710a0a7816 */ /* 0x000fc400000000ff */
[----:B------:R-:W-:Y:S02]  /*1320*/  PRMT R18, R17, 0x7770, RZ ;  /* 0x0000777011127816 */ /* 0x000fe400000000ff */
[----:B------:R-:W-:Y:S02]  /*1330*/  PRMT R3, R3, 0x7771, RZ ;  /* 0x0000777103037816 */ /* 0x000fe400000000ff */
[----:B------:R-:W-:Y:S02]  /*1340*/  PRMT R16, R13, 0x7770, RZ ;  /* 0x000077700d107816 */ /* 0x000fe400000000ff */
[----:B------:R-:W-:Y:S02]  /*1350*/  PRMT R7, R7, 0x7771, RZ ;  /* 0x0000777107077816 */ /* 0x000fe400000000ff */
[----:B------:R-:W-:Y:S02]  /*1360*/  PRMT R12, R11, 0x7770, RZ ;  /* 0x000077700b0c7816 */ /* 0x000fe400000000ff */
[----:B------:R-:W-:-:S02]  /*1370*/  PRMT R17, R17, 0x7771, RZ ;  /* 0x0000777111117816 */ /* 0x000fc400000000ff */
[----:B------:R-:W-:Y:S02]  /*1380*/  PRMT R13, R13, 0x7771, RZ ;  /* 0x000077710d0d7816 */ /* 0x000fe400000000ff */
[----:B------:R-:W-:Y:S01]  /*1390*/  PRMT R11, R11, 0x7771, RZ ;  /* 0x000077710b0b7816 */ /* 0x000fe200000000ff */
[----:B0-----:R-:W-:Y:S06]  /*13a0*/  @!P0 BRA `(.L_x_53127) ;  /* 0x0000000000108947 */ /* 0x001fec0003800000 */
[----:B------:R0:W5:Y:S01]  /*13b0*/  LDG.E.U8 R22, desc[UR12][R22.64] ;  /* 0x0000000c16167981 */ /* 0x000162000c1e1100 */
[----:B------:R-:W-:-:S07]  /*13c0*/  MOV R14, 0x13e0 ;  /* 0x000013e0000e7802 */ /* 0x000fce0000000f00 */
[----:B0----5:R-:W-:Y:S05]  /*13d0*/  CALL.REL.NOINC `($__internal_109_$__cuda_sm20_rem_u16) ;  /* 0x00000004005c7944 */ /* 0x021fea0003c00000 */
[----:B------:R-:W-:-:S07]  /*13e0*/  PRMT R0, R19, 0x7610, R0 ;  /* 0x0000761013007816 */ /* 0x000fce0000000000 */
.L_x_53127:
[----:B------:R-:W-:Y:S05]  /*13f0*/  BSYNC.RECONVERGENT B0 ;  /* 0x0000000000007941 */ /* 0x000fea0003800200 */
.L_x_53126:
[----:B------:R-:W-:Y:S01]  /*1400*/  ISETP.NE.AND P0, PT, R10, RZ, PT ;  /* 0x000000ff0a00720c */ /* 0x000fe20003f05270 */
[----:B------:R-:W-:Y:S01]  /*1410*/  BSSY.RECONVERGENT B0, `(.L_x_53128) ;  /* 0x0000008000007945 */ /* 0x000fe20003800200 */
[----:B------:R-:W-:-:S11]  /*1420*/  IMAD.MOV.U32 R9, RZ, RZ, 0xff ;  /* 0x000000ffff097424 */ /* 0x000fd600078e00ff */
[----:B------:R-:W-:Y:S05]  /*1430*/  @!P0 BRA `(.L_x_53129) ;  /* 0x0000000000148947 */ /* 0x000fea0003800000 */
[----:B-----5:R-:W-:Y:S01]  /*1440*/  IMAD.MOV.U32 R22, RZ, RZ, R20 ;  /* 0x000000ffff167224 */ /* 0x020fe200078e0014 */
[----:B------:R-:W-:Y:S01]  /*1450*/  MOV R14, 0x1480 ;  /* 0x00001480000e7802 */ /* 0x000fe20000000f00 */
[----:B------:R-:W-:-:S07]  /*1460*/  IMAD.MOV.U32 R15, RZ, RZ, R10 ;  /* 0x000000ffff0f7224 */ /* 0x000fce00078e000a */
[----:B------:R-:W-:Y:S05]  /*1470*/  CALL.REL.NOINC `($__internal_109_$__cuda_sm20_rem_u16) ;  /* 0x0000000400347944 */ /* 0x000fea0003c00000 */
[----:B------:R-:W-:-:S07]  /*1480*/  PRMT R9, R19, 0x7610, R9 ;  /* 0x0000761013097816 */ /* 0x000fce0000000009 */
.L_x_53129:
[----:B------:R-:W-:Y:S05]  /*1490*/  BSYNC.RECONVERGENT B0 ;  /* 0x0000000000007941 */ /* 0x000fea0003800200 */
.L_x_53128:
[----:B------:R-:W-:Y:S01]  /*14a0*/  ISETP.NE.AND P0, PT, R8, RZ, PT ;  /* 0x000000ff0800720c */ /* 0x000fe20003f05270 */
[----:B------:R-:W-:Y:S01]  /*14b0*/  BSSY.RECONVERGENT B0, `(.L_x_53130) ;  /* 0x0000008000007945 */ /* 0x000fe20003800200 */
[----:B------:R-:W-:-:S11]  /*14c0*/  IMAD.MOV.U32 R10, RZ, RZ, 0xff ;  /* 0x000000ffff0a7424 */ /* 0x000fd600078e00ff */
[----:B------:R-:W-:Y:S05]  /*14d0*/  @!P0 BRA `(.L_x_53131) ;  /* 0x0000000000148947 */ /* 0x000fea0003800000 */
[----:B------:R-:W-:Y:S01]  /*14e0*/  IMAD.MOV.U32 R22, RZ, RZ, R18 ;  /* 0x000000ffff167224 */ /* 0x000fe200078e0012 */
[----:B------:R-:W-:Y:S01]  /*14f0*/  MOV R14, 0x1520 ;  /* 0x00001520000e7802 */ /* 0x000fe20000000f00 */
[----:B------:R-:W-:-:S07]  /*1500*/  IMAD.MOV.U32 R15, RZ, RZ, R8 ;  /* 0x000000ffff0f7224 */ /* 0x000fce00078e0008 */
[----:B-----5:R-:W-:Y:S05]  /*1510*/  CALL.REL.NOINC `($__internal_109_$__cuda_sm20_rem_u16) ;  /* 0x00000004000c7944 */ /* 0x020fea0003c00000 */
[----:B------:R-:W-:-:S07]  /*1520*/  PRMT R10, R19, 0x7610, R10 ;  /* 0x00007610130a7816 */ /* 0x000fce000000000a */
.L_x_53131:
[----:B------:R-:W-:Y:S05]  /*1530*/  BSYNC.RECONVERGENT B0 ;  /* 0x0000000000007941 */ /* 0x000fea0003800200 */
.L_x_53130:
        /* <DEDUP_REMOVED lines=9> */
.L_x_53133:
[----:B------:R-:W-:Y:S05]  /*15d0*/  BSYNC.RECONVERGENT B0 ;  /* 0x0000000000007941 */ /* 0x000fea0003800200 */
.L_x_53132:
        /* <DEDUP_REMOVED lines=9> */
.L_x_53135:
[----:B------:R-:W-:Y:S05]  /*1670*/  BSYNC.RECONVERGENT B0 ;  /* 0x0000000000007941 */ /* 0x000fea0003800200 */
.L_x_53134:
        /* <DEDUP_REMOVED lines=9> */
.L_x_53137:
[----:B------:R-:W-:Y:S05]  /*1710*/  BSYNC.RECONVERGENT B0 ;  /* 0x0000000000007941 */ /* 0x000fea0003800200 */
.L_x_53136:
        /* <DEDUP_REMOVED lines=9> */
.L_x_53139:
[----:B------:R-:W-:Y:S05]  /*17b0*/  BSYNC.RECONVERGENT B0 ;  /* 0x0000000000007941 */ /* 0x000fea0003800200 */
.L_x_53138:
        /* <DEDUP_REMOVED lines=9> */
.L_x_53141:
[----:B------:R-:W-:Y:S05]  /*1850*/  BSYNC.RECONVERGENT B0 ;  /* 0x0000000000007941 */ /* 0x000fea0003800200 */
.L_x_53140:
        /* <DEDUP_REMOVED lines=15> */
        .weak           $__internal_109_$__cuda_sm20_rem_u16
        .type           $__internal_109_$__cuda_sm20_rem_u16,@function
        .size           $__internal_109_$__cuda_sm20_rem_u16,(.L_x_54761 - $__internal_109_$__cuda_sm20_rem_u16)
$__internal_109_$__cuda_sm20_rem_u16:
        /* <DEDUP_REMOVED lines=19> */
[----:B------:R-:W-:Y:S05]  /*1a80*/  RET.REL.NODEC R14 `(_ZN2at6native29vectorized_elementwise_kernelILi2ENS0_13BinaryFunctorIhhhZZZNS0_21remainder_kernel_cudaERNS_18TensorIteratorBaseEENKUlvE_clEvENKUlvE_clEvEUlhhE_EESt5arrayIPcLm3EEEEviT0_T1_) ;  /* 0xffffffe40e5c7950 */ /* 0x000fea0003c3ffff */
.L_x_53142:
        /* <DEDUP_REMOVED lines=15> */
.L_x_54761:


//--------------------- .text._ZN2at6native29vectorized_elementwise_kernelILi4ENS0_13BinaryFunctorIhhhZZZNS0_21remainder_kernel_cudaERNS_18TensorIteratorBaseEENKUlvE_clEvENKUlvE_clEvEUlhhE_EESt5arrayIPcLm3EEEEviT0_T1_ --------------------------
	.section	.text._ZN2at6native29vectorized_elementwise_kernelILi4ENS0_13BinaryFunctorIhhhZZZNS0_21remainder_kernel_cudaERNS_18TensorIteratorBaseEENKUlvE_clEvENKUlvE_clEvEUlhhE_EESt5arrayIPcLm3EEEEviT0_T1_,"ax",@progbits
	.align	128
        .global         _ZN2at6native29vectorized_elementwise_kernelILi4ENS0_13BinaryFunctorIhhhZZZNS0_21remainder_kernel_cudaERNS_18TensorIteratorBaseEENKUlvE_clEvENKUlvE_clEvEUlhhE_EESt5arrayIPcLm3EEEEviT0_T1_
        .type           _ZN2at6native29vectorized_elementwise_kernelILi4ENS0_13BinaryFunctorIhhhZZZNS0_21remainder_kernel_cudaERNS_18TensorIteratorBaseEENKUlvE_clEvENKUlvE_clEvEUlhhE_EESt5arrayIPcLm3EEEEviT0_T1_,@function
        .size           _ZN2at6native29vectorized_elementwise_kernelILi4ENS0_13BinaryFunctorIhhhZZZNS0_21remainder_kernel_cudaERNS_18TensorIteratorBaseEENKUlvE_clEvENKUlvE_clEvEUlhhE_EESt5arrayIPcLm3EEEEviT0_T1_,(.L_x_54762 - _ZN2at6native29vectorized_elementwise_kernelILi4ENS0_13BinaryFunctorIhhhZZZNS0_21remainder_kernel_cudaERNS_18TensorIteratorBaseEENKUlvE_clEvENKUlvE_clEvEUlhhE_EESt5arrayIPcLm3EEEEviT0_T1_)
        .other          _ZN2at6native29vectorized_elementwise_kernelILi4ENS0_13BinaryFunctorIhhhZZZNS0_21remainder_kernel_cudaERNS_18TensorIteratorBaseEENKUlvE_clEvENKUlvE_clEvEUlhhE_EESt5arrayIPcLm3EEEEviT0_T1_,@"STO_CUDA_ENTRY STV_DEFAULT"
_ZN2at6native29vectorized_elementwise_kernelILi4ENS0_13BinaryFunctorIhhhZZZNS0_21remainder_kernel_cudaERNS_18TensorIteratorBaseEENKUlvE_clEvENKUlvE_clEvEUlhhE_EESt5arrayIPcLm3EEEEviT0_T1_:
.text._ZN2at6native29vectorized_elementwise_kernelILi4ENS0_13BinaryFunctorIhhhZZZNS0_21remainder_kernel_cudaERNS_18TensorIteratorBaseEENKUlvE_clEvENKUlvE_clEvEUlhhE_EESt5arrayIPcLm3EEEEviT0_T1_:
        /* <DEDUP_REMOVED lines=121> */
[----:B------:R-:W-:Y:S05]  /*0790*/  CALL.REL.NOINC `($__internal_110_$__cuda_sm20_rem_u16) ;  /* 0x00000010007c7944 */ /* 0x000fea0003c00000 */
[----:B------:R-:W-:-:S07]  /*07a0*/  PRMT R17, R19, 0x7610, R17 ;  /* 0x0000761013117816 */ /* 0x000fce0000000011 */
.L_x_53145:
[----:B------:R-:W-:Y:S05]  /*07b0*/  BSYNC.RECONVERGENT B0 ;  /* 0x0000000000007941 */ /* 0x000fea0003800200 */
.L_x_53144:
        /* <DEDUP_REMOVED lines=9> */
[----:B------:R-:W-:Y:S05]  /*0850*/  CALL.REL.NOINC `($__internal_110_$__cuda_sm20_rem_u16) ;  /* 0x00000010004c7944 */ /* 0x000fea0003c00000 */
[----:B------:R-:W-:-:S07]  /*0860*/  PRMT R8, R19, 0x7610, R8 ;  /* 0x0000761013087816 */ /* 0x000fce0000000008 */
.L_x_53147:
[----:B------:R-:W-:Y:S05]  /*0870*/  BSYNC.RECONVERGENT B0 ;  /* 0x0000000000007941 */ /* 0x000fea0003800200 */
.L_x_53146:
        /* <DEDUP_REMOVED lines=9> */
[----:B------:R-:W-:Y:S05]  /*0910*/  CALL.REL.NOINC `($__internal_110_$__cuda_sm20_rem_u16) ;  /* 0x00000010001c7944 */ /* 0x000fea0003c00000 */
[----:B------:R-:W-:-:S07]  /*0920*/  PRMT R6, R19, 0x7610, R6 ;  /* 0x0000761013067816 */ /* 0x000fce0000000006 */
.L_x_53149:
[----:B------:R-:W-:Y:S05]  /*0930*/  BSYNC.RECONVERGENT B0 ;  /* 0x0000000000007941 */ /* 0x000fea0003800200 */
.L_x_53148:
        /* <DEDUP_REMOVED lines=11> */
.L_x_53151:
[----:B------:R-:W-:Y:S05]  /*09f0*/  BSYNC.RECONVERGENT B0 ;  /* 0x0000000000007941 */ /* 0x000fea0003800200 */
.L_x_53150:
        /* <DEDUP_REMOVED lines=11> */
.L_x_53153:
[----:B------:R-:W-:Y:S05]  /*0ab0*/  BSYNC.RECONVERGENT B0 ;  /* 0x0000000000007941 */ /* 0x000fea0003800200 */
.L_x_53152:
        /* <DEDUP_REMOVED lines=11> */
.L_x_53155:
[----:B------:R-:W-:Y:S05]  /*0b70*/  BSYNC.RECONVERGENT B0 ;  /* 0x0000000000007941 */ /* 0x000fea0003800200 */
.L_x_53154:
        /* <DEDUP_REMOVED lines=11> */
.L_x_53157:
[----:B------:R-:W-:Y:S05]  /*0c30*/  BSYNC.RECONVERGENT B0 ;  /* 0x0000000000007941 */ /* 0x000fea0003800200 */
.L_x_53156:
        /* <DEDUP_REMOVED lines=11> */
.L_x_53159:
[----:B------:R-:W-:Y:S05]  /*0cf0*/  BSYNC.RECONVERGENT B0 ;  /* 0x0000000000007941 */ /* 0x000fea0003800200 */
.L_x_53158:
        /* <DEDUP_REMOVED lines=18> */
.L_x_53162:
        /* <DEDUP_REMOVED lines=8> */
.L_x_53163:
        /* <DEDUP_REMOVED lines=8> */
.L_x_53164:
        /* <DEDUP_REMOVED lines=8> */
.L_x_53165:
        /* <DEDUP_REMOVED lines=9> */
.L_x_53166:
[----:B------:R-:W-:Y:S05]  /*1030*/  BSYNC.RELIABLE B1 ;  /* 0x0000000000017941 */ /* 0x000fea0003800100 */
.L_x_53161:
[----:B------:R-:W-:-:S13]  /*1040*/  ISETP.GE.U32.AND P0, PT, R20, UR5, PT ;  /* 0x0000000514007c0c */ /* 0x000fda000bf06070 */
[----:B-12---:R-:W1:Y:S01]  /*1050*/  @!P0 LDC.64 R6, c[0x0][0x388] ;  /* 0x0000e200ff068b82 */ /* 0x006e620000000a00 */
[C---:B------:R-:W-:Y:S02]  /*1060*/  @!P0 VIADD R3, R20.reuse, UR4 ;  /* 0x0000000414038c36 */ /* 0x040fe40008000000 */
[----:B------:R-:W-:-:S03]  /*1070*/  @!P0 VIADD R20, R20, 0x80 ;  /* 0x0000008014148836 */ /* 0x000fc60000000000 */
[----:B-1----:R-:W-:-:S05]  /*1080*/  @!P0 IADD3 R2, P1, PT, R3, R6, RZ ;  /* 0x0000000603028210 */ /* 0x002fca0007f3e0ff */
[----:B------:R-:W-:-:S05]  /*1090*/  @!P0 IMAD.X R3, RZ, RZ, R7, P1 ;  /* 0x000000ffff038224 */ /* 0x000fca00008e0607 */
[----:B------:R3:W-:Y:S03]  /*10a0*/  @!P0 STG.E.U8 desc[UR12][R2.64], R0 ;  /* 0x0000000002008986 */ /* 0x0007e6000c10110c */
.L_x_53167:
[----:B------:R-:W-:Y:S05]  /*10b0*/  BSYNC.RECONVERGENT B0 ;  /* 0x0000000000007941 */ /* 0x000fea0003800200 */
.L_x_53160:
        /* <DEDUP_REMOVED lines=9> */
.L_x_53143:
        /* <DEDUP_REMOVED lines=11> */
[----:B------:R-:W2:Y:S01]  /*1200*/  LDG.E R3, desc[UR12][R6.64] ;  /* 0x0000000c06037981 */ /* 0x000ea2000c1e1900 */
[----:B------:R-:W-:-:S03]  /*1210*/  IMAD.WIDE.U32 R22, R2, 0x4, R22 ;  /* 0x0000000402167825 */ /* 0x000fc600078e0016 */
[----:B------:R-:W3:Y:S04]  /*1220*/  LDG.E R8, desc[UR12][R6.64+0x200] ;  /* 0x0002000c06087981 */ /* 0x000ee8000c1e1900 */
[----:B------:R-:W4:Y:S04]  /*1230*/  LDG.E.U16 R17, desc[UR12][R22.64+0x2] ;  /* 0x0000020c16117981 */ /* 0x000f28000c1e1500 */
[----:B------:R-:W3:Y:S04]  /*1240*/  LDG.E R11, desc[UR12][R22.64+0x200] ;  /* 0x0002000c160b7981 */ /* 0x000ee8000c1e1900 */
[----:B------:R0:W5:Y:S01]  /*1250*/  LDG.E.U8 R20, desc[UR12][R22.64+0x1] ;  /* 0x0000010c16147981 */ /* 0x000162000c1e1100 */
[----:B------:R-:W-:Y:S01]  /*1260*/  BSSY.RECONVERGENT B0, `(.L_x_53168) ;  /* 0x0000016000007945 */ /* 0x000fe20003800200 */
[----:B------:R-:W-:Y:S01]  /*1270*/  IMAD.MOV.U32 R0, RZ, RZ, 0xff ;  /* 0x000000ffff007424 */ /* 0x000fe200078e00ff */
[----:B--2---:R-:W-:-:S02]  /*1280*/  PRMT R15, R3, 0x7770, RZ ;  /* 0x00007770030f7816 */ /* 0x004fc400000000ff */
[----:B------:R-:W-:Y:S02]  /*1290*/  PRMT R10, R3, 0x7771, RZ ;  /* 0x00007771030a7816 */ /* 0x000fe400000000ff */
[----:B------:R-:W-:Y:S02]  /*12a0*/  ISETP.NE.AND P0, PT, R15, RZ, PT ;  /* 0x000000ff0f00720c */ /* 0x000fe40003f05270 */
[----:B------:R-:W-:Y:S02]  /*12b0*/  PRMT R9, R3, 0x7772, RZ ;  /* 0x0000777203097816 */ /* 0x000fe400000000ff */
[----:B----4-:R-:W-:Y:S02]  /*12c0*/  PRMT R18, R17, 0x7770, RZ ;  /* 0x0000777011127816 */ /* 0x010fe400000000ff */
[----:B------:R-:W-:Y:S02]  /*12d0*/  PRMT R3, R3, 0x7773, RZ ;  /* 0x0000777303037816 */ /* 0x000fe400000000ff */
[----:B---3--:R-:W-:-:S02]  /*12e0*/  PRMT R16, R11, 0x7773, RZ ;  /* 0x000077730b107816 */ /* 0x008fc400000000ff */
[C---:B------:R-:W-:Y:S02]  /*12f0*/  PRMT R13, R11.reuse, 0x7772, RZ ;  /* 0x000077720b0d7816 */ /* 0x040fe400000000ff */
[----:B------:R-:W-:Y:S02]  /*1300*/  PRMT R12, R11, 0x7771, RZ ;  /* 0x000077710b0c7816 */ /* 0x000fe400000000ff */
[C---:B------:R-:W-:Y:S02]  /*1310*/  PRMT R4, R8.reuse, 0x7770, RZ ;  /* 0x0000777008047816 */ /* 0x040fe400000000ff */
[C---:B------:R-:W-:Y:S02]  /*1320*/  PRMT R5, R8.reuse, 0x7771, RZ ;  /* 0x0000777108057816 */ /* 0x040fe400000000ff */
[C---:B------:R-:W-:Y:S02]  /*1330*/  PRMT R6, R8.reuse, 0x7772, RZ ;  /* 0x0000777208067816 */ /* 0x040fe400000000ff */
[----:B------:R-:W-:-:S02]  /*1340*/  PRMT R7, R8, 0x7773, RZ ;  /* 0x0000777308077816 */ /* 0x000fc400000000ff */
[----:B------:R-:W-:Y:S02]  /*1350*/  PRMT R17, R17, 0x7771, RZ ;  /* 0x0000777111117816 */ /* 0x000fe400000000ff */
[----:B------:R-:W-:Y:S01]  /*1360*/  PRMT R11, R11, 0x7770, RZ ;  /* 0x000077700b0b7816 */ /* 0x000fe200000000ff */
[----:B0-----:R-:W-:Y:S06]  /*1370*/  @!P0 BRA `(.L_x_53169) ;  /* 0x0000000000108947 */ /* 0x001fec0003800000 */
[----:B------:R0:W5:Y:S01]  /*1380*/  LDG.E.U8 R22, desc[UR12][R22.64] ;  /* 0x0000000c16167981 */ /* 0x000162000c1e1100 */
[----:B------:R-:W-:-:S07]  /*1390*/  MOV R14, 0x13b0 ;  /* 0x000013b0000e7802 */ /* 0x000fce0000000f00 */
[----:B0----5:R-:W-:Y:S05]  /*13a0*/  CALL.REL.NOINC `($__internal_110_$__cuda_sm20_rem_u16) ;  /* 0x0000000400787944 */ /* 0x021fea0003c00000 */
[----:B------:R-:W-:-:S07]  /*13b0*/  PRMT R0, R19, 0x7610, R0 ;  /* 0x0000761013007816 */ /* 0x000fce0000000000 */
.L_x_53169:
[----:B------:R-:W-:Y:S05]  /*13c0*/  BSYNC.RECONVERGENT B0 ;  /* 0x0000000000007941 */ /* 0x000fea0003800200 */
.L_x_53168:
[----:B------:R-:W-:Y:S01]  /*13d0*/  ISETP.NE.AND P0, PT, R10, RZ, PT ;  /* 0x000000ff0a00720c */ /* 0x000fe20003f05270 */
[----:B------:R-:W-:Y:S01]  /*13e0*/  BSSY.RECONVERGENT B0, `(.L_x_53170) ;  /* 0x0000008000007945 */ /* 0x000fe20003800200 */
[----:B------:R-:W-:-:S11]  /*13f0*/  IMAD.MOV.U32 R8, RZ, RZ, 0xff ;  /* 0x000000ffff087424 */ /* 0x000fd600078e00ff */
[----:B------:R-:W-:Y:S05]  /*1400*/  @!P0 BRA `(.L_x_53171) ;  /* 0x0000000000148947 */ /* 0x000fea0003800000 */
[----:B-----5:R-:W-:Y:S01]  /*1410*/  IMAD.MOV.U32 R22, RZ, RZ, R20 ;  /* 0x000000ffff167224 */ /* 0x020fe200078e0014 */
[----:B------:R-:W-:Y:S01]  /*1420*/  MOV R14, 0x1450 ;  /* 0x00001450000e7802 */ /* 0x000fe20000000f00 */
[----:B------:R-:W-:-:S07]  /*1430*/  IMAD.MOV.U32 R15, RZ, RZ, R10 ;  /* 0x000000ffff0f7224 */ /* 0x000fce00078e000a */
[----:B------:R-:W-:Y:S05]  /*1440*/  CALL.REL.NOINC `($__internal_110_$__cuda_sm20_rem_u16) ;  /* 0x0000000400507944 */ /* 0x000fea0003c00000 */
[----:B------:R-:W-:-:S07]  /*1450*/  PRMT R8, R19, 0x7610, R8 ;  /* 0x0000761013087816 */ /* 0x000fce0000000008 */
.L_x_53171:
[----:B------:R-:W-:Y:S05]  /*1460*/  BSYNC.RECONVERGENT B0 ;  /* 0x0000000000007941 */ /* 0x000fea0003800200 */
.L_x_53170:
[----:B------:R-:W-:Y:S01]  /*1470*/  ISETP.NE.AND P0, PT, R9, RZ, PT ;  /* 0x000000ff0900720c */ /* 0x000fe20003f05270 */
[----:B------:R-:W-:Y:S01]  /*1480*/  BSSY.RECONVERGENT B0, `(.L_x_53172) ;  /* 0x0000008000007945 */ /* 0x000fe20003800200 */
[----:B------:R-:W-:-:S11]  /*1490*/  IMAD.MOV.U32 R10, RZ, RZ, 0xff ;  /* 0x000000ffff0a7424 */ /* 0x000fd600078e00ff */
[----:B------:R-:W-:Y:S05]  /*14a0*/  @!P0 BRA `(.L_x_53173) ;  /* 0x0000000000148947 */ /* 0x000fea0003800000 */
[----:B------:R-:W-:Y:S01]  /*14b0*/  IMAD.MOV.U32 R22, RZ, RZ, R18 ;  /* 0x000000ffff167224 */ /* 0x000fe200078e0012 */
[----:B------:R-:W-:Y:S01]  /*14c0*/  MOV R14, 0x14f0 ;  /* 0x000014f0000e7802 */ /* 0x000fe20000000f00 */
[----:B------:R-:W-:-:S07]  /*14d0*/  IMAD.MOV.U32 R15, RZ, RZ, R9 ;  /* 0x000000ffff0f7224 */ /* 0x000fce00078e0009 */
[----:B-----5:R-:W-:Y:S05]  /*14e0*/  CALL.REL.NOINC `($__internal_110_$__cuda_sm20_rem_u16) ;  /* 0x0000000400287944 */ /* 0x020fea0003c00000 */
[----:B------:R-:W-:-:S07]  /*14f0*/  PRMT R10, R19, 0x7610, R10 ;  /* 0x00007610130a7816 */ /* 0x000fce000000000a */
.L_x_53173:
[----:B------:R-:W-:Y:S05]  /*1500*/  BSYNC.RECONVERGENT B0 ;  /* 0x0000000000007941 */ /* 0x000fea0003800200 */
.L_x_53172:
        /* <DEDUP_REMOVED lines=9> */
.L_x_53175:
[----:B------:R-:W-:Y:S05]  /*15a0*/  BSYNC.RECONVERGENT B0 ;  /* 0x0000000000007941 */ /* 0x000fea0003800200 */
.L_x_53174:
        /* <DEDUP_REMOVED lines=9> */
.L_x_53177:
[----:B------:R-:W-:Y:S05]  /*1640*/  BSYNC.RECONVERGENT B0 ;  /* 0x0000000000007941 */ /* 0x000fea0003800200 */
.L_x_53176:
        /* <DEDUP_REMOVED lines=9> */
.L_x_53179:
[----:B------:R-:W-:Y:S05]  /*16e0*/  BSYNC.RECONVERGENT B0 ;  /* 0x0000000000007941 */ /* 0x000fea0003800200 */
.L_x_53178:
        /* <DEDUP_REMOVED lines=9> */
.L_x_53181:
[----:B------:R-:W-:Y:S05]  /*1780*/  BSYNC.RECONVERGENT B0 ;  /* 0x0000000000007941 */ /* 0x000fea0003800200 */
.L_x_53180:
        /* <DEDUP_REMOVED lines=8> */
.L_x_53183:
[----:B------:R-:W-:Y:S05]  /*1810*/  BSYNC.RECONVERGENT B0 ;  /* 0x0000000000007941 */ /* 0x000fea0003800200 */
.L_x_53182:
        /* <DEDUP_REMOVED lines=23> */
        .weak           $__internal_110_$__cuda_sm20_rem_u16
        .type           $__internal_110_$__cuda_sm20_rem_u16,@function
        .size           $__internal_110_$__cuda_sm20_rem_u16,(.L_x_54762 - $__internal_110_$__cuda_sm20_rem_u16)
$__internal_110_$__cuda_sm20_rem_u16:
        /* <DEDUP_REMOVED lines=19> */
[----:B------:R-:W-:Y:S05]  /*1ac0*/  RET.REL.NODEC R14 `(_ZN2at6native29vectorized_elementwise_kernelILi4ENS0_13BinaryFunctorIhhhZZZNS0_21remainder_kernel_cudaERNS_18TensorIteratorBaseEENKUlvE_clEvENKUlvE_clEvEUlhhE_EESt5arrayIPcLm3EEEEviT0_T1_) ;  /* 0xffffffe40e4c7950 */ /* 0x000fea0003c3ffff */
.L_x_53184:
        /* <DEDUP_REMOVED lines=11> */
.L_x_54762:


//--------------------- .text._ZN2at6native29vectorized_elementwise_kernelILi8ENS0_13BinaryFunctorIhhhZZZNS0_21remainder_kernel_cudaERNS_18TensorIteratorBaseEENKUlvE_clEvENKUlvE_clEvEUlhhE_EESt5arrayIPcLm3EEEEviT0_T1_ --------------------------
	.section	.text._ZN2at6native29vectorized_elementwise_kernelILi8ENS0_13BinaryFunctorIhhhZZZNS0_21remainder_kernel_cudaERNS_18TensorIteratorBaseEENKUlvE_clEvENKUlvE_clEvEUlhhE_EESt5arrayIPcLm3EEEEviT0_T1_,"ax",@progbits
	.align	128
        .global         _ZN2at6native29vectorized_elementwise_kernelILi8ENS0_13BinaryFunctorIhhhZZZNS0_21remainder_kernel_cudaERNS_18TensorIteratorBaseEENKUlvE_clEvENKUlvE_clEvEUlhhE_EESt5arrayIPcLm3EEEEviT0_T1_
        .type           _ZN2at6native29vectorized_elementwise_kernelILi8ENS0_13BinaryFunctorIhhhZZZNS0_21remainder_kernel_cudaERNS_18TensorIteratorBaseEENKUlvE_clEvENKUlvE_clEvEUlhhE_EESt5arrayIPcLm3EEEEviT0_T1_,@function
        .size           _ZN2at6native29vectorized_elementwise_kernelILi8ENS0_13BinaryFunctorIhhhZZZNS0_21remainder_kernel_cudaERNS_18TensorIteratorBaseEENKUlvE_clEvENKUlvE_clEvEUlhhE_EESt5arrayIPcLm3EEEEviT0_T1_,(.L_x_54763 - _ZN2at6native29vectorized_elementwise_kernelILi8ENS0_13BinaryFunctorIhhhZZZNS0_21remainder_kernel_cudaERNS_18TensorIteratorBaseEENKUlvE_clEvENKUlvE_clEvEUlhhE_EESt5arrayIPcLm3EEEEviT0_T1_)
        .other          _ZN2at6native29vectorized_elementwise_kernelILi8ENS0_13BinaryFunctorIhhhZZZNS0_21remainder_kernel_cudaERNS_18TensorIteratorBaseEENKUlvE_clEvENKUlvE_clEvEUlhhE_EESt5arrayIPcLm3EEEEviT0_T1_,@"STO_CUDA_ENTRY STV_DEFAULT"
_ZN2at6native29vectorized_elementwise_kernelILi8ENS0_13BinaryFunctorIhhhZZZNS0_21remainder_kernel_cudaERNS_18TensorIteratorBaseEENKUlvE_clEvENKUlvE_clEvEUlhhE_EESt5arrayIPcLm3EEEEviT0_T1_:
.text._ZN2at6native29vectorized_elementwise_kernelILi8ENS0_13BinaryFunctorIhhhZZZNS0_21remainder_kernel_cudaERNS_18TensorIteratorBaseEENKUlvE_clEvENKUlvE_clEvEUlhhE_EESt5arrayIPcLm3EEEEviT0_T1_:
        /* <DEDUP_REMOVED lines=121> */
[----:B------:R-:W-:Y:S05]  /*0790*/  CALL.REL.NOINC `($__internal_111_$__cuda_sm20_rem_u16) ;  /* 0x0000001000787944 */ /* 0x000fea0003c00000 */
[----:B------:R-:W-:-:S07]  /*07a0*/  PRMT R17, R19, 0x7610, R17 ;  /* 0x0000761013117816 */ /* 0x000fce0000000011 */
.L_x_53187:
[----:B------:R-:W-:Y:S05]  /*07b0*/  BSYNC.RECONVERGENT B0 ;  /* 0x0000000000007941 */ /* 0x000fea0003800200 */
.L_x_53186:
        /* <DEDUP_REMOVED lines=9> */
[----:B------:R-:W-:Y:S05]  /*0850*/  CALL.REL.NOINC `($__internal_111_$__cuda_sm20_rem_u16) ;  /* 0x0000001000487944 */ /* 0x000fea0003c00000 */
[----:B------:R-:W-:-:S07]  /*0860*/  PRMT R8, R19, 0x7610, R8 ;  /* 0x0000761013087816 */ /* 0x000fce0000000008 */
.L_x_53189:
[----:B------:R-:W-:Y:S05]  /*0870*/  BSYNC.RECONVERGENT B0 ;  /* 0x0000000000007941 */ /* 0x000fea0003800200 */
.L_x_53188:
        /* <DEDUP_REMOVED lines=9> */
[----:B------:R-:W-:Y:S05]  /*0910*/  CALL.REL.NOINC `($__internal_111_$__cuda_sm20_rem_u16) ;  /* 0x0000001000187944 */ /* 0x000fea0003c00000 */
[----:B------:R-:W-:-:S07]  /*0920*/  PRMT R6, R19, 0x7610, R6 ;  /* 0x0000761013067816 */ /* 0x000fce0000000006 */
.L_x_53191:
[----:B------:R-:W-:Y:S05]  /*0930*/  BSYNC.RECONVERGENT B0 ;  /* 0x0000000000007941 */ /* 0x000fea0003800200 */
.L_x_53190:
        /* <DEDUP_REMOVED lines=11> */
.L_x_53193:
[----:B------:R-:W-:Y:S05]  /*09f0*/  BSYNC.RECONVERGENT B0 ;  /* 0x0000000000007941 */ /* 0x000fea0003800200 */
.L_x_53192:
        /* <DEDUP_REMOVED lines=11> */
.L_x_53195:
[----:B------:R-:W-:Y:S05]  /*0ab0*/  BSYNC.RECONVERGENT B0 ;  /* 0x0000000000007941 */ /* 0x000fea0003800200 */
.L_x_53194:
        /* <DEDUP_REMOVED lines=11> */
.L_x_53197:
[----:B------:R-:W-:Y:S05]  /*0b70*/  BSYNC.RECONVERGENT B0 ;  /* 0x0000000000007941 */ /* 0x000fea0003800200 */
.L_x_53196:
        /* <DEDUP_REMOVED lines=11> */
.L_x_53199:
[----:B------:R-:W-:Y:S05]  /*0c30*/  BSYNC.RECONVERGENT B0 ;  /* 0x0000000000007941 */ /* 0x000fea0003800200 */
.L_x_53198:
        /* <DEDUP_REMOVED lines=11> */
.L_x_53201:
[----:B------:R-:W-:Y:S05]  /*0cf0*/  BSYNC.RECONVERGENT B0 ;  /* 0x0000000000007941 */ /* 0x000fea0003800200 */
.L_x_53200:
        /* <DEDUP_REMOVED lines=18> */
.L_x_53204:
        /* <DEDUP_REMOVED lines=8> */
.L_x_53205:
        /* <DEDUP_REMOVED lines=8> */
.L_x_53206:
        /* <DEDUP_REMOVED lines=8> */
.L_x_53207:
        /* <DEDUP_REMOVED lines=9> */
.L_x_53208:
[----:B------:R-:W-:Y:S05]  /*1030*/  BSYNC.RELIABLE B1 ;  /* 0x0000000000017941 */ /* 0x000fea0003800100 */
.L_x_53203:
[----:B------:R-:W-:-:S13]  /*1040*/  ISETP.GE.U32.AND P0, PT, R20, UR5, PT ;  /* 0x0000000514007c0c */ /* 0x000fda000bf06070 */
[----:B-12---:R-:W1:Y:S01]  /*1050*/  @!P0 LDC.64 R6, c[0x0][0x388] ;  /* 0x0000e200ff068b82 */ /* 0x006e620000000a00 */
[C---:B------:R-:W-:Y:S02]  /*1060*/  @!P0 VIADD R3, R20.reuse, UR4 ;  /* 0x0000000414038c36 */ /* 0x040fe40008000000 */
[----:B------:R-:W-:-:S03]  /*1070*/  @!P0 VIADD R20, R20, 0x80 ;  /* 0x0000008014148836 */ /* 0x000fc60000000000 */
[----:B-1----:R-:W-:-:S05]  /*1080*/  @!P0 IADD3 R2, P1, PT, R3, R6, RZ ;  /* 0x0000000603028210 */ /* 0x002fca0007f3e0ff */
[----:B------:R-:W-:-:S05]  /*1090*/  @!P0 IMAD.X R3, RZ, RZ, R7, P1 ;  /* 0x000000ffff038224 */ /* 0x000fca00008e0607 */
[----:B------:R3:W-:Y:S03]  /*10a0*/  @!P0 STG.E.U8 desc[UR12][R2.64], R0 ;  /* 0x0000000002008986 */ /* 0x0007e6000c10110c */
.L_x_53209:
[----:B------:R-:W-:Y:S05]  /*10b0*/  BSYNC.RECONVERGENT B0 ;  /* 0x0000000000007941 */ /* 0x000fea0003800200 */
.L_x_53202:
        /* <DEDUP_REMOVED lines=9> */
.L_x_53185:
        /* <DEDUP_REMOVED lines=10> */
[----:B------:R-:W-:Y:S02]  /*11f0*/  IMAD.U32 R23, RZ, RZ, UR5 ;  /* 0x00000005ff177e24 */ /* 0x000fe4000f8e00ff */
[----:B------:R-:W2:Y:S01]  /*1200*/  LDG.E.64 R6, desc[UR12][R6.64] ;  /* 0x0000000c06067981 */ /* 0x000ea2000c1e1b00 */
[----:B------:R-:W-:-:S05]  /*1210*/  IMAD.WIDE.U32 R22, R0, 0x8, R22 ;  /* 0x0000000800167825 */ /* 0x000fca00078e0016 */
[----:B------:R-:W3:Y:S04]  /*1220*/  LDG.E.U16 R17, desc[UR12][R22.64+0x2] ;  /* 0x0000020c16117981 */ /* 0x000ee8000c1e1500 */
[----:B------:R-:W4:Y:S04]  /*1230*/  LDG.E R11, desc[UR12][R22.64+0x4] ;  /* 0x0000040c160b7981 */ /* 0x000f28000c1e1900 */
[----:B------:R0:W5:Y:S01]  /*1240*/  LDG.E.U8 R20, desc[UR12][R22.64+0x1] ;  /* 0x0000010c16147981 */ /* 0x000162000c1e1100 */
[----:B------:R-:W-:Y:S01]  /*1250*/  IMAD.MOV.U32 R8, RZ, RZ, 0xff ;  /* 0x000000ffff087424 */ /* 0x000fe200078e00ff */
[----:B------:R-:W-:Y:S01]  /*1260*/  BSSY.RECONVERGENT B0, `(.L_x_53210) ;  /* 0x0000016000007945 */ /* 0x000fe20003800200 */
[----:B--2---:R-:W-:-:S02]  /*1270*/  PRMT R15, R6, 0x7770, RZ ;  /* 0x00007770060f7816 */ /* 0x004fc400000000ff */
[C---:B------:R-:W-:Y:S02]  /*1280*/  PRMT R10, R6.reuse, 0x7771, RZ ;  /* 0x00007771060a7816 */ /* 0x040fe400000000ff */
[----:B------:R-:W-:Y:S02]  /*1290*/  ISETP.NE.AND P0, PT, R15, RZ, PT ;  /* 0x000000ff0f00720c */ /* 0x000fe40003f05270 */
[C---:B------:R-:W-:Y:S02]  /*12a0*/  PRMT R9, R6.reuse, 0x7772, RZ ;  /* 0x0000777206097816 */ /* 0x040fe400000000ff */
[----:B------:R-:W-:Y:S02]  /*12b0*/  PRMT R2, R6, 0x7773, RZ ;  /* 0x0000777306027816 */ /* 0x000fe400000000ff */
[C---:B------:R-:W-:Y:S02]  /*12c0*/  PRMT R3, R7.reuse, 0x7770, RZ ;  /* 0x0000777007037816 */ /* 0x040fe400000000ff */
[----:B------:R-:W-:-:S02]  /*12d0*/  PRMT R4, R7, 0x7771, RZ ;  /* 0x0000777107047816 */ /* 0x000fc400000000ff */
[C---:B------:R-:W-:Y:S02]  /*12e0*/  PRMT R5, R7.reuse, 0x7772, RZ ;  /* 0x0000777207057816 */ /* 0x040fe400000000ff */
[----:B------:R-:W-:Y:S02]  /*12f0*/  PRMT R6, R7, 0x7773, RZ ;  /* 0x0000777307067816 */ /* 0x000fe400000000ff */
[----:B---3--:R-:W-:Y:S02]  /*1300*/  PRMT R18, R17, 0x7770, RZ ;  /* 0x0000777011127816 */ /* 0x008fe400000000ff */
[C---:B----4-:R-:W-:Y:S02]  /*1310*/  PRMT R16, R11.reuse, 0x7773, RZ ;  /* 0x000077730b107816 */ /* 0x050fe400000000ff */
[C---:B------:R-:W-:Y:S02]  /*1320*/  PRMT R13, R11.reuse, 0x7772, RZ ;  /* 0x000077720b0d7816 */ /* 0x040fe400000000ff */
[----:B------:R-:W-:-:S02]  /*1330*/  PRMT R12, R11, 0x7771, RZ ;  /* 0x000077710b0c7816 */ /* 0x000fc400000000ff */
[----:B------:R-:W-:Y:S02]  /*1340*/  PRMT R7, R8, 0x7610, R7 ;  /* 0x0000761008077816 */ /* 0x000fe40000000007 */
[----:B------:R-:W-:Y:S02]  /*1350*/  PRMT R17, R17, 0x7771, RZ ;  /* 0x0000777111117816 */ /* 0x000fe400000000ff */
[----:B------:R-:W-:Y:S01]  /*1360*/  PRMT R11, R11, 0x7770, RZ ;  /* 0x000077700b0b7816 */ /* 0x000fe200000000ff */
[----:B0-----:R-:W-:Y:S06]  /*1370*/  @!P0 BRA `(.L_x_53211) ;  /* 0x0000000000108947 */ /* 0x001fec0003800000 */
[----:B------:R0:W5:Y:S01]  /*1380*/  LDG.E.U8 R22, desc[UR12][R22.64] ;  /* 0x0000000c16167981 */ /* 0x000162000c1e1100 */
[----:B------:R-:W-:-:S07]  /*1390*/  MOV R14, 0x13b0 ;  /* 0x000013b0000e7802 */ /* 0x000fce0000000f00 */
[----:B0----5:R-:W-:Y:S05]  /*13a0*/  CALL.REL.NOINC `($__internal_111_$__cuda_sm20_rem_u16) ;  /* 0x0000000400747944 */ /* 0x021fea0003c00000 */
[----:B------:R-:W-:-:S07]  /*13b0*/  PRMT R7, R19, 0x7610, R7 ;  /* 0x0000761013077816 */ /* 0x000fce0000000007 */
.L_x_53211:
[----:B------:R-:W-:Y:S05]  /*13c0*/  BSYNC.RECONVERGENT B0 ;  /* 0x0000000000007941 */ /* 0x000fea0003800200 */
.L_x_53210:
[----:B------:R-:W-:Y:S01]  /*13d0*/  ISETP.NE.AND P0, PT, R10, RZ, PT ;  /* 0x000000ff0a00720c */ /* 0x000fe20003f05270 */
[----:B------:R-:W-:Y:S01]  /*13e0*/  BSSY.RECONVERGENT B0, `(.L_x_53212) ;  /* 0x0000008000007945 */ /* 0x000fe20003800200 */
[----:B------:R-:W-:-:S11]  /*13f0*/  IMAD.MOV.U32 R8, RZ, RZ, 0xff ;  /* 0x000000ffff087424 */ /* 0x000fd600078e00ff */
[----:B------:R-:W-:Y:S05]  /*1400*/  @!P0 BRA `(.L_x_53213) ;  /* 0x0000000000148947 */ /* 0x000fea0003800000 */
[----:B-----5:R-:W-:Y:S01]  /*1410*/  IMAD.MOV.U32 R22, RZ, RZ, R20 ;  /* 0x000000ffff167224 */ /* 0x020fe200078e0014 */
[----:B------:R-:W-:Y:S01]  /*1420*/  MOV R14, 0x1450 ;  /* 0x00001450000e7802 */ /* 0x000fe20000000f00 */
[----:B------:R-:W-:-:S07]  /*1430*/  IMAD.MOV.U32 R15, RZ, RZ, R10 ;  /* 0x000000ffff0f7224 */ /* 0x000fce00078e000a */
[----:B------:R-:W-:Y:S05]  /*1440*/  CALL.REL.NOINC `($__internal_111_$__cuda_sm20_rem_u16) ;  /* 0x00000004004c7944 */ /* 0x000fea0003c00000 */
[----:B------:R-:W-:-:S07]  /*1450*/  PRMT R8, R19, 0x7610, R8 ;  /* 0x0000761013087816 */ /* 0x000fce0000000008 */
.L_x_53213:
[----:B------:R-:W-:Y:S05]  /*1460*/  BSYNC.RECONVERGENT B0 ;  /* 0x0000000000007941 */ /* 0x000fea0003800200 */
.L_x_53212:
[----:B------:R-:W-:Y:S01]  /*1470*/  ISETP.NE.AND P0, PT, R9, RZ, PT ;  /* 0x000000ff0900720c */ /* 0x000fe20003f05270 */
[----:B------:R-:W-:Y:S01]  /*1480*/  BSSY.RECONVERGENT B0, `(.L_x_53214) ;  /* 0x0000008000007945 */ /* 0x000fe20003800200 */
[----:B------:R-:W-:-:S11]  /*1490*/  IMAD.MOV.U32 R10, RZ, RZ, 0xff ;  /* 0x000000ffff0a7424 */ /* 0x000fd600078e00ff */
[----:B------:R-:W-:Y:S05]  /*14a0*/  @!P0 BRA `(.L_x_53215) ;  /* 0x0000000000148947 */ /* 0x000fea0003800000 */
[----:B------:R-:W-:Y:S01]  /*14b0*/  IMAD.MOV.U32 R22, RZ, RZ, R18 ;  /* 0x000000ffff167224 */ /* 0x000fe200078e0012 */
[----:B------:R-:W-:Y:S01]  /*14c0*/  MOV R14, 0x14f0 ;  /* 0x000014f0000e7802 */ /* 0x000fe20000000f00 */
[----:B------:R-:W-:-:S07]  /*14d0*/  IMAD.MOV.U32 R15, RZ, RZ, R9 ;  /* 0x000000ffff0f7224 */ /* 0x000fce00078e0009 */
[----:B-----5:R-:W-:Y:S05]  /*14e0*/  CALL.REL.NOINC `($__internal_111_$__cuda_sm20_rem_u16) ;  /* 0x0000000400247944 */ /* 0x020fea0003c00000 */
[----:B------:R-:W-:-:S07]  /*14f0*/  PRMT R10, R19, 0x7610, R10 ;  /* 0x00007610130a7816 */ /* 0x000fce000000000a */
.L_x_53215:
[----:B------:R-:W-:Y:S05]  /*1500*/  BSYNC.RECONVERGENT B0 ;  /* 0x0000000000007941 */ /* 0x000fea0003800200 */
.L_x_53214:
        /* <DEDUP_REMOVED lines=9> */
.L_x_53217:
[----:B------:R-:W-:Y:S05]  /*15a0*/  BSYNC.RECONVERGENT B0 ;  /* 0x0000000000007941 */ /* 0x000fea0003800200 */
.L_x_53216:
        /* <DEDUP_REMOVED lines=9> */
.L_x_53219:
[----:B------:R-:W-:Y:S05]  /*1640*/  BSYNC.RECONVERGENT B0 ;  /* 0x0000000000007941 */ /* 0x000fea0003800200 */
.L_x_53218:
        /* <DEDUP_REMOVED lines=9> */
.L_x_53221:
[----:B------:R-:W-:Y:S05]  /*16e0*/  BSYNC.RECONVERGENT B0 ;  /* 0x0000000000007941 */ /* 0x000fea0003800200 */
.L_x_53220:
        /* <DEDUP_REMOVED lines=9> */
.L_x_53223:
[----:B------:R-:W-:Y:S05]  /*1780*/  BSYNC.RECONVERGENT B0 ;  /* 0x0000000000007941 */ /* 0x000fea0003800200 */
.L_x_53222:
        /* <DEDUP_REMOVED lines=8> */
.L_x_53225:
[----:B------:R-:W-:Y:S05]  /*1810*/  BSYNC.RECONVERGENT B0 ;  /* 0x0000000000007941 */ /* 0x000fea0003800200 */
.L_x_53224:
        /* <DEDUP_REMOVED lines=22> */
        .weak           $__internal_111_$__cuda_sm20_rem_u16
        .type           $__internal_111_$__cuda_sm20_rem_u16,@function
        .size           $__internal_111_$__cuda_sm20_rem_u16,(.L_x_54763 - $__internal_111_$__cuda_sm20_rem_u16)
$__internal_111_$__cuda_sm20_rem_u16:
        /* <DEDUP_REMOVED lines=19> */
[----:B------:R-:W-:Y:S05]  /*1ab0*/  RET.REL.NODEC R14 `(_ZN2at6native29vectorized_elementwise_kernelILi8ENS0_13BinaryFunctorIhhhZZZNS0_21remainder_kernel_cudaERNS_18TensorIteratorBaseEENKUlvE_clEvENKUlvE_clEvEUlhhE_EESt5arrayIPcLm3EEEEviT0_T1_) ;  /* 0xffffffe40e507950 */ /* 0x000fea0003c3ffff */
.L_x_53226:
        /* <DEDUP_REMOVED lines=12> */
.L_x_54763:


//--------------------- .text._ZN2at6native18elementwise_kernelILi128ELi4EZNS0_15gpu_kernel_implINS0_13BUnaryFunctorIhhhZZZNS0_21remainder_kernel_cudaERNS_18TensorIteratorBaseEENKUlvE_clEvENKUlvE_clEvEUlhhE_EEEEvS5_RKT_EUliE_EEviT1_ --------------------------
	.section	.text._ZN2at6native18elementwise_kernelILi128ELi4EZNS0_15gpu_kernel_implINS0_13BUnaryFunctorIhhhZZZNS0_21remainder_kernel_cudaERNS_18TensorIteratorBaseEENKUlvE_clEvENKUlvE_clEvEUlhhE_EEEEvS5_RKT_EUliE_EEviT1_,"ax",@progbits
	.align	128
        .global         _ZN2at6native18elementwise_kernelILi128ELi4EZNS0_15gpu_kernel_implINS0_13BUnaryFunctorIhhhZZZNS0_21remainder_kernel_cudaERNS_18TensorIteratorBaseEENKUlvE_clEvENKUlvE_clEvEUlhhE_EEEEvS5_RKT_EUliE_EEviT1_
        .type           _ZN2at6native18elementwise_kernelILi128ELi4EZNS0_15gpu_kernel_implINS0_13BUnaryFunctorIhhhZZZNS0_21remainder_kernel_cudaERNS_18TensorIteratorBaseEENKUlvE_clEvENKUlvE_clEvEUlhhE_EEEEvS5_RKT_EUliE_EEviT1_,@function
        .size           _ZN2at6native18elementwise_kernelILi128ELi4EZNS0_15gpu_kernel_implINS0_13BUnaryFunctorIhhhZZZNS0_21remainder_kernel_cudaERNS_18TensorIteratorBaseEENKUlvE_clEvENKUlvE_clEvEUlhhE_EEEEvS5_RKT_EUliE_EEviT1_,(.L_x_54764 - _ZN2at6native18elementwise_kernelILi128ELi4EZNS0_15gpu_kernel_implINS0_13BUnaryFunctorIhhhZZZNS0_21remainder_kernel_cudaERNS_18TensorIteratorBaseEENKUlvE_clEvENKUlvE_clEvEUlhhE_EEEEvS5_RKT_EUliE_EEviT1_)
        .other          _ZN2at6native18elementwise_kernelILi128ELi4EZNS0_15gpu_kernel_implINS0_13BUnaryFunctorIhhhZZZNS0_21remainder_kernel_cudaERNS_18TensorIteratorBaseEENKUlvE_clEvENKUlvE_clEvEUlhhE_EEEEvS5_RKT_EUliE_EEviT1_,@"STO_CUDA_ENTRY STV_DEFAULT"
_ZN2at6native18elementwise_kernelILi128ELi4EZNS0_15gpu_kernel_implINS0_13BUnaryFunctorIhhhZZZNS0_21remainder_kernel_cudaERNS_18TensorIteratorBaseEENKUlvE_clEvENKUlvE_clEvEUlhhE_EEEEvS5_RKT_EUliE_EEviT1_:
.text._ZN2at6native18elementwise_kernelILi128ELi4EZNS0_15gpu_kernel_implINS0_13BUnaryFunctorIhhhZZZNS0_21remainder_kernel_cudaERNS_18TensorIteratorBaseEENKUlvE_clEvENKUlvE_clEvEUlhhE_EEEEvS5_RKT_EUliE_EEviT1_:
        /* <DEDUP_REMOVED lines=320> */
.L_x_53229:
        /* <DEDUP_REMOVED lines=16> */
.L_x_53233:
[----:B------:R0:W5:Y:S01]  /*1500*/  LDG.E.U8 R0, desc[UR36][R4.64] ;  /* 0x0000002404007981 */ /* 0x000162000c1e1100 */
[----:B------:R-:W-:Y:S05]  /*1510*/  BRA `(.L_x_53235) ;  /* 0x0000000c005c7947 */ /* 0x000fea0003800000 */
.L_x_53232:
        /* <DEDUP_REMOVED lines=8> */
.L_x_53237:
[----:B------:R3:W5:Y:S01]  /*15a0*/  LDG.E.U8 R0, desc[UR36][R4.64] ;  /* 0x0000002404007981 */ /* 0x000762000c1e1100 */
[----:B------:R-:W-:Y:S05]  /*15b0*/  BRA `(.L_x_53235) ;  /* 0x0000000c00347947 */ /* 0x000fea0003800000 */
.L_x_53236:
[----:B------:R0:W5:Y:S01]  /*15c0*/  LDG.E.U16 R0, desc[UR36][R4.64] ;  /* 0x0000002404007981 */ /* 0x000162000c1e1500 */
[----:B------:R-:W-:Y:S05]  /*15d0*/  BRA `(.L_x_53235) ;  /* 0x0000000c002c7947 */ /* 0x000fea0003800000 */
.L_x_53231:
        /* <DEDUP_REMOVED lines=10> */
.L_x_53239:
[----:B------:R-:W2:Y:S02]  /*1680*/  LDG.E.U16 R2, desc[UR36][R4.64] ;  /* 0x0000002404027981 */ /* 0x000ea4000c1e1500 */
[----:B--2---:R-:W-:-:S06]  /*1690*/  HADD2.F32 R2, -RZ, R2.H0_H0 ;  /* 0x20000002ff027230 */ /* 0x004fcc0000004100 */
[----:B------:R-:W0:Y:S02]  /*16a0*/  F2I.S64.TRUNC R2, R2 ;  /* 0x0000000200027311 */ /* 0x000e24000020d900 */
[----:B0-----:R-:W-:Y:S01]  /*16b0*/  PRMT R0, R2, 0x7610, R0 ;  /* 0x0000761002007816 */ /* 0x001fe20000000000 */
[----:B------:R-:W-:Y:S06]  /*16c0*/  BRA `(.L_x_53235) ;  /* 0x0000000800f07947 */ /* 0x000fec0003800000 */
.L_x_53238:
        /* <DEDUP_REMOVED lines=10> */
.L_x_53241:
[----:B------:R-:W2:Y:S02]  /*1770*/  LDG.E.U16 R4, desc[UR36][R4.64] ;  /* 0x0000002404047981 */ /* 0x000ea4000c1e1500 */
[----:B--2---:R-:W-:-:S06]  /*1780*/  HADD2.F32 R2, -RZ, R4.H0_H0 ;  /* 0x20000004ff027230 */ /* 0x004fcc0000004100 */
[----:B------:R-:W0:Y:S02]  /*1790*/  F2I.S64.TRUNC R2, R2 ;  /* 0x0000000200027311 */ /* 0x000e24000020d900 */
[----:B0-----:R-:W-:Y:S01]  /*17a0*/  PRMT R0, R2, 0x7610, R0 ;  /* 0x0000761002007816 */ /* 0x001fe20000000000 */
[----:B------:R-:W-:Y:S06]  /*17b0*/  BRA `(.L_x_53235) ;  /* 0x0000000800b47947 */ /* 0x000fec0003800000 */
.L_x_53240:
[----:B------:R-:W2:Y:S02]  /*17c0*/  LDG.E.64 R2, desc[UR36][R4.64] ;  /* 0x0000002404027981 */ /* 0x000ea4000c1e1b00 */
[----:B--2---:R-:W0:Y:S02]  /*17d0*/  F2I.S64.F64.TRUNC R2, R2 ;  /* 0x0000000200027311 */ /* 0x004e24000030d900 */
[----:B0-----:R-:W-:Y:S01]  /*17e0*/  PRMT R0, R2, 0x7610, R0 ;  /* 0x0000761002007816 */ /* 0x001fe20000000000 */
[----:B------:R-:W-:Y:S06]  /*17f0*/  BRA `(.L_x_53235) ;  /* 0x0000000800a47947 */ /* 0x000fec0003800000 */
.L_x_53230:
        /* <DEDUP_REMOVED lines=12> */
.L_x_53244:
[----:B------:R-:W2:Y:S02]  /*18c0*/  LDG.E.64 R4, desc[UR36][R4.64] ;  /* 0x0000002404047981 */ /* 0x000ea4000c1e1b00 */
[----:B--2---:R-:W0:Y:S02]  /*18d0*/  F2I.S64.F64.TRUNC R2, R4 ;  /* 0x0000000400027311 */ /* 0x004e24000030d900 */
[----:B0-----:R-:W-:Y:S01]  /*18e0*/  PRMT R0, R2, 0x7610, R0 ;  /* 0x0000761002007816 */ /* 0x001fe20000000000 */
[----:B------:R-:W-:Y:S06]  /*18f0*/  BRA `(.L_x_53235) ;  /* 0x0000000800647947 */ /* 0x000fec0003800000 */
.L_x_53243:
        /* <DEDUP_REMOVED lines=27> */
.L_x_53246:
        /* <DEDUP_REMOVED lines=14> */
.L_x_53245:
[----:B------:R-:W2:Y:S02]  /*1b90*/  LDG.E.U16 R2, desc[UR36][R4.64] ;  /* 0x0000002404027981 */ /* 0x000ea4000c1e1500 */
[----:B--2---:R-:W-:-:S06]  /*1ba0*/  SHF.L.U32 R2, R2, 0x10, RZ ;  /* 0x0000001002027819 */ /* 0x004fcc00000006ff */
[----:B------:R-:W0:Y:S02]  /*1bb0*/  F2I.S64.TRUNC R2, R2 ;  /* 0x0000000200027311 */ /* 0x000e24000020d900 */
[----:B0-----:R-:W-:Y:S01]  /*1bc0*/  PRMT R0, R2, 0x7610, R0 ;  /* 0x0000761002007816 */ /* 0x001fe20000000000 */
[----:B------:R-:W-:Y:S06]  /*1bd0*/  BRA `(.L_x_53235) ;  /* 0x0000000400ac7947 */ /* 0x000fec0003800000 */
.L_x_53242:
        /* <DEDUP_REMOVED lines=10> */
.L_x_53249:
        /* <DEDUP_REMOVED lines=21> */
.L_x_53253:
[----:B------:R-:W-:Y:S05]  /*1dd0*/  BSYNC.RECONVERGENT B1 ;  /* 0x0000000000017941 */ /* 0x000fea0003800200 */
.L_x_53252:
[----:B------:R-:W-:Y:S01]  /*1de0*/  IMAD.SHL.U32 R0, R0, 0x100000, RZ ;  /* 0x0010000000007824 */ /* 0x000fe200078e00ff */
[----:B------:R-:W-:-:S04]  /*1df0*/  LEA R2, R2, 0x3b800000, 0x17 ;  /* 0x3b80000002027811 */ /* 0x000fc800078eb8ff */
[----:B------:R-:W-:-:S07]  /*1e00*/  LOP3.LUT R2, R2, R0, R7, 0xfe, !PT ;  /* 0x0000000002027212 */ /* 0x000fce00078efe07 */
.L_x_53251:
[----:B------:R-:W-:Y:S05]  /*1e10*/  BSYNC.RECONVERGENT B0 ;  /* 0x0000000000007941 */ /* 0x000fea0003800200 */
.L_x_53250:
[----:B------:R-:W0:Y:S02]  /*1e20*/  F2I.S64.TRUNC R2, R2 ;  /* 0x0000000200027311 */ /* 0x000e24000020d900 */
[----:B0-----:R-:W-:Y:S01]  /*1e30*/  PRMT R0, R2, 0x7610, R0 ;  /* 0x0000761002007816 */ /* 0x001fe20000000000 */
[----:B------:R-:W-:Y:S06]  /*1e40*/  BRA `(.L_x_53235) ;  /* 0x0000000400107947 */ /* 0x000fec0003800000 */
.L_x_53248:
        /* <DEDUP_REMOVED lines=21> */
.L_x_53257:
[----:B------:R-:W-:Y:S05]  /*1fa0*/  BSYNC.RECONVERGENT B1 ;  /* 0x0000000000017941 */ /* 0x000fea0003800200 */
.L_x_53256:
[----:B------:R-:W-:Y:S01]  /*1fb0*/  IMAD.SHL.U32 R0, R0, 0x200000, RZ ;  /* 0x0020000000007824 */ /* 0x000fe200078e00ff */
[----:B------:R-:W-:-:S04]  /*1fc0*/  LEA R2, R2, 0x37800000, 0x17 ;  /* 0x3780000002027811 */ /* 0x000fc800078eb8ff */
[----:B------:R-:W-:-:S07]  /*1fd0*/  LOP3.LUT R2, R2, R0, R7, 0xfe, !PT ;  /* 0x0000000002027212 */ /* 0x000fce00078efe07 */
.L_x_53255:
[----:B------:R-:W-:Y:S05]  /*1fe0*/  BSYNC.RECONVERGENT B0 ;  /* 0x0000000000007941 */ /* 0x000fea0003800200 */
.L_x_53254:
[----:B------:R-:W0:Y:S02]  /*1ff0*/  F2I.S64.TRUNC R2, R2 ;  /* 0x0000000200027311 */ /* 0x000e24000020d900 */
[----:B0-----:R-:W-:Y:S01]  /*2000*/  PRMT R0, R2, 0x7610, R0 ;  /* 0x0000761002007816 */ /* 0x001fe20000000000 */
[----:B------:R-:W-:Y:S06]  /*2010*/  BRA `(.L_x_53235) ;  /* 0x00000000009c7947 */ /* 0x000fec0003800000 */
.L_x_53247:
[----:B------:R-:W-:-:S09]  /*2020*/  UISETP.NE.AND UP0, UPT, UR4, 0x1c, UPT ;  /* 0x0000001c0400788c */ /* 0x000fd2000bf05270 */
[----:B------:R-:W-:Y:S05]  /*2030*/  BRA.U !UP0, `(.L_x_53258) ;  /* 0x0000000108907547 */ /* 0x000fea000b800000 */
[----:B------:R-:W-:-:S09]  /*2040*/  UISETP.NE.AND UP0, UPT, UR4, 0x1d, UPT ;  /* 0x0000001d0400788c */ /* 0x000fd2000bf05270 */
[----:B------:R-:W-:Y:S05]  /*2050*/  BRA.U !UP0, `(.L_x_53259) ;  /* 0x0000000108807547 */ /* 0x000fea000b800000 */
[----:B------:R-:W-:-:S09]  /*2060*/  UISETP.NE.AND UP0, UPT, UR4, 0x2c, UPT ;  /* 0x0000002c0400788c */ /* 0x000fd2000bf05270 */
[----:B------:R-:W-:Y:S05]  /*2070*/  BRA.U !UP0, `(.L_x_53260) ;  /* 0x0000000108487547 */ /* 0x000fea000b800000 */
.L_x_53234:
        /* <DEDUP_REMOVED lines=16> */
.L_x_53261:
[----:B------:R-:W-:Y:S01]  /*2180*/  PRMT R0, RZ, 0x7610, R0 ;  /* 0x00007610ff007816 */ /* 0x000fe20000000000 */
[----:B------:R-:W-:Y:S06]  /*2190*/  BRA `(.L_x_53235) ;  /* 0x00000000003c7947 */ /* 0x000fec0003800000 */
.L_x_53260:
        /* <DEDUP_REMOVED lines=8> */
.L_x_53263:
[----:B------:R-:W-:Y:S05]  /*2220*/  BSYNC.RECONVERGENT B0 ;  /* 0x0000000000007941 */ /* 0x000fea0003800200 */
.L_x_53262:
[----:B------:R-:W0:Y:S02]  /*2230*/  F2I.S64.TRUNC R2, R2 ;  /* 0x0000000200027311 */ /* 0x000e24000020d900 */
[----:B0-----:R-:W-:Y:S01]  /*2240*/  PRMT R0, R2, 0x7610, R0 ;  /* 0x0000761002007816 */ /* 0x001fe20000000000 */
[----:B------:R-:W-:Y:S06]  /*2250*/  BRA `(.L_x_53235) ;  /* 0x00000000000c7947 */ /* 0x000fec0003800000 */
.L_x_53259:
[----:B------:R2:W5:Y:S01]  /*2260*/  LDG.E.U8 R0, desc[UR36][R4.64] ;  /* 0x0000002404007981 */ /* 0x000562000c1e1100 */
[----:B------:R-:W-:Y:S05]  /*2270*/  BRA `(.L_x_53235) ;  /* 0x0000000000047947 */ /* 0x000fea0003800000 */
.L_x_53258:
[----:B------:R1:W5:Y:S02]  /*2280*/  LDG.E.U8 R0, desc[UR36][R4.64] ;  /* 0x0000002404007981 */ /* 0x000364000c1e1100 */
.L_x_53235:
[----:B------:R-:W-:Y:S01]  /*2290*/  UISETP.NE.AND UP0, UPT, UR43, URZ, UPT ;  /* 0x000000ff2b00728c */ /* 0x000fe2000bf05270 */
[----:B01234-:R-:W-:-:S08]  /*22a0*/  IMAD.MOV.U32 R5, RZ, RZ, 0xff ;  /* 0x000000ffff057424 */ /* 0x01ffd000078e00ff */
[----:B------:R-:W-:Y:S05]  /*22b0*/  BRA.U !UP0, `(.L_x_53264) ;  /* 0x0000000108107547 */ /* 0x000fea000b800000 */
[----:B-----5:R-:W-:Y:S02]  /*22c0*/  LOP3.LUT R4, R0, 0xff, RZ, 0xc0, !PT ;  /* 0x000000ff00047812 */ /* 0x020fe400078ec0ff */
[----:B------:R-:W-:Y:S02]  /*22d0*/  MOV R5, UR43 ;  /* 0x0000002b00057c02 */ /* 0x000fe40008000f00 */
[----:B------:R-:W-:-:S07]  /*22e0*/  MOV R6, 0x2300 ;  /* 0x0000230000067802 */ /* 0x000fce0000000f00 */
[----:B------:R-:W-:Y:S05]  /*22f0*/  CALL.REL.NOINC `($__internal_112_$__cuda_sm20_rem_u16) ;  /* 0x0000009c006c7944 */ /* 0x000fea0003c00000 */
.L_x_53264:
        /* <DEDUP_REMOVED lines=17> */
.L_x_53269:
[----:B------:R0:W-:Y:S01]  /*2410*/  STG.E.U8 desc[UR36][R2.64], R5 ;  /* 0x0000000502007986 */ /* 0x0001e2000c101124 */
[----:B------:R-:W-:Y:S05]  /*2420*/  BRA `(.L_x_53271) ;  /* 0x0000000c00207947 */ /* 0x000fea0003800000 */
.L_x_53268:
        /* <DEDUP_REMOVED lines=10> */
.L_x_53273:
[----:B------:R-:W-:-:S05]  /*24d0*/  LOP3.LUT R5, R5, 0xffff, RZ, 0xc0, !PT ;  /* 0x0000ffff05057812 */ /* 0x000fca00078ec0ff */
[----:B------:R0:W-:Y:S01]  /*24e0*/  STG.E desc[UR36][R2.64], R5 ;  /* 0x0000000502007986 */ /* 0x0001e2000c101924 */
[----:B------:R-:W-:Y:S05]  /*24f0*/  BRA `(.L_x_53271) ;  /* 0x0000000800ec7947 */ /* 0x000fea0003800000 */
.L_x_53272:
[----:B------:R0:W-:Y:S01]  /*2500*/  STG.E.U16 desc[UR36][R2.64], R5 ;  /* 0x0000000502007986 */ /* 0x0001e2000c101524 */
[----:B------:R-:W-:Y:S05]  /*2510*/  BRA `(.L_x_53271) ;  /* 0x0000000800e47947 */ /* 0x000fea0003800000 */
.L_x_53267:
        /* <DEDUP_REMOVED lines=9> */
.L_x_53275:
[----:B-----5:R-:W0:Y:S02]  /*25b0*/  I2F.U16 R0, R5 ;  /* 0x0000000500007306 */ /* 0x020e240000101000 */
[----:B0-----:R-:W-:-:S05]  /*25c0*/  F2FP.F16.F32.PACK_AB R0, RZ, R0 ;  /* 0x00000000ff00723e */ /* 0x001fca00000000ff */
[----:B------:R0:W-:Y:S01]  /*25d0*/  STG.E.U16 desc[UR36][R2.64], R0 ;  /* 0x0000000002007986 */ /* 0x0001e2000c101524 */
[----:B------:R-:W-:Y:S05]  /*25e0*/  BRA `(.L_x_53271) ;  /* 0x0000000800b07947 */ /* 0x000fea0003800000 */
.L_x_53274:
        /* <DEDUP_REMOVED lines=8> */
[----:B0-----:R0:W-:Y:S01]  /*2670*/  STG.E.64 desc[UR36][R2.64], R6 ;  /* 0x0000000602007986 */ /* 0x0011e2000c101b24 */
[----:B------:R-:W-:Y:S05]  /*2680*/  BRA `(.L_x_53271) ;  /* 0x0000000800887947 */ /* 0x000fea0003800000 */
.L_x_53277:
[----:B------:R-:W0:Y:S02]  /*2690*/  I2F.U16 R5, R5 ;  /* 0x0000000500057306 */ /* 0x000e240000101000 */
[----:B0-----:R-:W-:-:S04]  /*26a0*/  F2FP.F16.F32.PACK_AB R5, RZ, R5 ;  /* 0x00000005ff05723e */ /* 0x001fc800000000ff */
[----:B------:R-:W-:-:S05]  /*26b0*/  PRMT R5, R5, 0x5410, RZ ;  /* 0x0000541005057816 */ /* 0x000fca00000000ff */
[----:B------:R0:W-:Y:S01]  /*26c0*/  STG.E desc[UR36][R2.64], R5 ;  /* 0x0000000502007986 */ /* 0x0001e2000c101924 */
[----:B------:R-:W-:Y:S05]  /*26d0*/  BRA `(.L_x_53271) ;  /* 0x0000000800747947 */ /* 0x000fea0003800000 */
.L_x_53276:
[----:B------:R-:W0:Y:S02]  /*26e0*/  I2F.F64.U16 R4, R5 ;  /* 0x0000000500047312 */ /* 0x000e240000101800 */
[----:B0-----:R0:W-:Y:S01]  /*26f0*/  STG.E.64 desc[UR36][R2.64], R4 ;  /* 0x0000000402007986 */ /* 0x0011e2000c101b24 */
[----:B------:R-:W-:Y:S05]  /*2700*/  BRA `(.L_x_53271) ;  /* 0x0000000800687947 */ /* 0x000fea0003800000 */
.L_x_53266:
        /* <DEDUP_REMOVED lines=8> */
[----:B-----5:R-:W-:-:S04]  /*2790*/  PRMT R0, R5, 0x9910, RZ ;  /* 0x0000991005007816 */ /* 0x020fc800000000ff */
[----:B------:R-:W-:-:S04]  /*27a0*/  ISETP.NE.AND P0, PT, R0, RZ, PT ;  /* 0x000000ff0000720c */ /* 0x000fc80003f05270 */
[----:B------:R-:W-:-:S05]  /*27b0*/  SEL R5, RZ, 0x1, !P0 ;  /* 0x00000001ff057807 */ /* 0x000fca0004000000 */
[----:B------:R0:W-:Y:S01]  /*27c0*/  STG.E.U8 desc[UR36][R2.64], R5 ;  /* 0x0000000502007986 */ /* 0x0001e2000c101124 */
[----:B------:R-:W-:Y:S05]  /*27d0*/  BRA `(.L_x_53271) ;  /* 0x0000000800347947 */ /* 0x000fea0003800000 */
.L_x_53280:
[----:B------:R-:W0:Y:S01]  /*27e0*/  I2F.F64.U16 R4, R5 ;  /* 0x0000000500047312 */ /* 0x000e220000101800 */
[----:B------:R-:W-:-:S05]  /*27f0*/  CS2R R6, SRZ ;  /* 0x0000000000067805 */ /* 0x000fca000001ff00 */
[----:B0-----:R0:W-:Y:S01]  /*2800*/  STG.E.128 desc[UR36][R2.64], R4 ;  /* 0x0000000402007986 */ /* 0x0011e2000c101d24 */
[----:B------:R-:W-:Y:S05]  /*2810*/  BRA `(.L_x_53271) ;  /* 0x0000000800247947 */ /* 0x000fea0003800000 */
.L_x_53279:
        /* <DEDUP_REMOVED lines=12> */
[----:B-----5:R-:W-:Y:S01]  /*28e0*/  @P0 SHF.R.U32.HI R0, RZ, 0x14, R5 ;  /* 0x00000014ff000819 */ /* 0x020fe20000011605 */
[----:B------:R-:W-:-:S03]  /*28f0*/  @!P0 FADD.FTZ R7, R5, 16384 ;  /* 0x4680000005078421 */ /* 0x000fc60000010000 */
[----:B------:R-:W-:-:S04]  /*2900*/  @P0 LOP3.LUT R0, R0, 0x1, RZ, 0xc0, !PT ;  /* 0x0000000100000812 */ /* 0x000fc800078ec0ff */
[----:B------:R-:W-:-:S04]  /*2910*/  @P0 IADD3 R0, PT, PT, R5, 0x407ffff, R0 ;  /* 0x0407ffff05000810 */ /* 0x000fc80007ffe000 */
[----:B------:R-:W-:-:S07]  /*2920*/  @P0 SHF.R.U32.HI R7, RZ, 0x14, R0 ;  /* 0x00000014ff070819 */ /* 0x000fce0000011600 */
.L_x_53284:
[----:B------:R-:W-:Y:S05]  /*2930*/  BSYNC.RECONVERGENT B0 ;  /* 0x0000000000007941 */ /* 0x000fea0003800200 */
.L_x_53283:
[----:B------:R0:W-:Y:S01]  /*2940*/  STG.E.U8 desc[UR36][R2.64], R7 ;  /* 0x0000000702007986 */ /* 0x0001e2000c101124 */
[----:B------:R-:W-:Y:S05]  /*2950*/  BRA `(.L_x_53271) ;  /* 0x0000000400d47947 */ /* 0x000fea0003800000 */
.L_x_53282:
        /* <DEDUP_REMOVED lines=8> */
[----:B-----5:R-:W-:-:S04]  /*29e0*/  @P0 SHF.R.U32.HI R0, RZ, 0x15, R5 ;  /* 0x00000015ff000819 */ /* 0x020fc80000011605 */
[----:B------:R-:W-:-:S04]  /*29f0*/  @P0 LOP3.LUT R0, R0, 0x1, RZ, 0xc0, !PT ;  /* 0x0000000100000812 */ /* 0x000fc800078ec0ff */
[C---:B------:R-:W-:Y:S01]  /*2a00*/  @P0 IADD3 R0, PT, PT, R5.reuse, 0x80fffff, R0 ;  /* 0x080fffff05000810 */ /* 0x040fe20007ffe000 */
[----:B------:R-:W-:-:S03]  /*2a10*/  @!P0 FADD.FTZ R5, R5, 128 ;  /* 0x4300000005058421 */ /* 0x000fc60000010000 */
[----:B0-----:R-:W-:Y:S02]  /*2a20*/  @P0 SHF.R.U32.HI R7, RZ, 0x15, R0 ;  /* 0x00000015ff070819 */ /* 0x001fe40000011600 */
[----:B------:R0:W-:Y:S04]  /*2a30*/  @!P0 STG.E.U8 desc[UR36][R2.64], R5 ;  /* 0x0000000502008986 */ /* 0x0001e8000c101124 */
[----:B------:R0:W-:Y:S01]  /*2a40*/  @P0 STG.E.U8 desc[UR36][R2.64], R7 ;  /* 0x0000000702000986 */ /* 0x0001e2000c101124 */
[----:B------:R-:W-:Y:S05]  /*2a50*/  BRA `(.L_x_53271) ;  /* 0x0000000400947947 */ /* 0x000fea0003800000 */
.L_x_53281:
[----:B-----5:R-:W0:Y:S02]  /*2a60*/  I2F.U16 R0, R5 ;  /* 0x0000000500007306 */ /* 0x020e240000101000 */
[----:B0-----:R-:W-:-:S05]  /*2a70*/  F2FP.BF16.F32.PACK_AB R0, RZ, R0 ;  /* 0x00000000ff00723e */ /* 0x001fca00000010ff */
[----:B------:R0:W-:Y:S01]  /*2a80*/  STG.E.U16 desc[UR36][R2.64], R0 ;  /* 0x0000000002007986 */ /* 0x0001e2000c101524 */
[----:B------:R-:W-:Y:S05]  /*2a90*/  BRA `(.L_x_53271) ;  /* 0x0000000400847947 */ /* 0x000fea0003800000 */
.L_x_53278:
        /* <DEDUP_REMOVED lines=10> */
.L_x_53287:
[----:B------:R-:W0:Y:S01]  /*2b40*/  I2F.U16 R5, R5 ;  /* 0x0000000500057306 */ /* 0x000e220000101000 */
[----:B------:R-:W-:Y:S01]  /*2b50*/  BSSY.RECONVERGENT B0, `(.L_x_53288) ;  /* 0x0000011000007945 */ /* 0x000fe20003800200 */
[----:B-----5:R-:W-:Y:S02]  /*2b60*/  MOV R0, 0x80 ;  /* 0x0000008000007802 */ /* 0x020fe40000000f00 */
        /* <DEDUP_REMOVED lines=9> */
.L_x_53290:
[----:B------:R-:W-:-:S04]  /*2c00*/  SHF.R.U32.HI R0, RZ, 0x14, R5 ;  /* 0x00000014ff007819 */ /* 0x000fc80000011605 */
[----:B------:R-:W-:-:S04]  /*2c10*/  LOP3.LUT R0, R0, 0x1, RZ, 0xc0, !PT ;  /* 0x0000000100007812 */ /* 0x000fc800078ec0ff */
[----:B------:R-:W-:-:S04]  /*2c20*/  IADD3 R0, PT, PT, R5, 0x487ffff, R0 ;  /* 0x0487ffff05007810 */ /* 0x000fc80007ffe000 */
[----:B------:R-:W-:-:S04]  /*2c30*/  SHF.R.U32.HI R0, RZ, 0x14, R0 ;  /* 0x00000014ff007819 */ /* 0x000fc80000011600 */
[----:B------:R-:W-:-:S07]  /*2c40*/  LOP3.LUT R4, R0, 0xff, RZ, 0xc0, !PT ;  /* 0x000000ff00047812 */ /* 0x000fce00078ec0ff */
.L_x_53291:
[----:B------:R-:W-:-:S07]  /*2c50*/  PRMT R0, R4, 0x7610, R0 ;  /* 0x0000761004007816 */ /* 0x000fce0000000000 */
.L_x_53289:
[----:B------:R-:W-:Y:S05]  /*2c60*/  BSYNC.RECONVERGENT B0 ;  /* 0x0000000000007941 */ /* 0x000fea0003800200 */
.L_x_53288:
[----:B------:R4:W-:Y:S01]  /*2c70*/  STG.E.U8 desc[UR36][R2.64], R0 ;  /* 0x0000000002007986 */ /* 0x0009e2000c101124 */
[----:B------:R-:W-:Y:S05]  /*2c80*/  BRA `(.L_x_53271) ;  /* 0x0000000400087947 */ /* 0x000fea0003800000 */
.L_x_53286:
[----:B------:R-:W0:Y:S01]  /*2c90*/  I2F.U16 R5, R5 ;  /* 0x0000000500057306 */ /* 0x000e220000101000 */
[----:B------:R-:W-:Y:S01]  /*2ca0*/  BSSY.RECONVERGENT B0, `(.L_x_53292) ;  /* 0x0000011000007945 */ /* 0x000fe20003800200 */
[----:B-----5:R-:W-:Y:S01]  /*2cb0*/  IMAD.MOV.U32 R0, RZ, RZ, 0x80 ;  /* 0x00000080ff007424 */ /* 0x020fe200078e00ff */
        /* <DEDUP_REMOVED lines=9> */
.L_x_53294:
[----:B------:R-:W-:-:S04]  /*2d50*/  SHF.R.U32.HI R0, RZ, 0x15, R5 ;  /* 0x00000015ff007819 */ /* 0x000fc80000011605 */
[----:B------:R-:W-:-:S04]  /*2d60*/  LOP3.LUT R0, R0, 0x1, RZ, 0xc0, !PT ;  /* 0x0000000100007812 */ /* 0x000fc800078ec0ff */
[----:B------:R-:W-:-:S04]  /*2d70*/  IADD3 R0, PT, PT, R5, 0x88fffff, R0 ;  /* 0x088fffff05007810 */ /* 0x000fc80007ffe000 */
[----:B------:R-:W-:-:S04]  /*2d80*/  SHF.R.U32.HI R0, RZ, 0x15, R0 ;  /* 0x00000015ff007819 */ /* 0x000fc80000011600 */
[----:B------:R-:W-:-:S07]  /*2d90*/  LOP3.LUT R4, R0, 0xff, RZ, 0xc0, !PT ;  /* 0x000000ff00047812 */ /* 0x000fce00078ec0ff */
.L_x_53295:
[----:B------:R-:W-:-:S07]  /*2da0*/  PRMT R0, R4, 0x7610, R0 ;  /* 0x0000761004007816 */ /* 0x000fce0000000000 */
.L_x_53293:
[----:B------:R-:W-:Y:S05]  /*2db0*/  BSYNC.RECONVERGENT B0 ;  /* 0x0000000000007941 */ /* 0x000fea0003800200 */
.L_x_53292:
[----:B------:R3:W-:Y:S01]  /*2dc0*/  STG.E.U8 desc[UR36][R2.64], R0 ;  /* 0x0000000002007986 */ /* 0x0007e2000c101124 */
[----:B------:R-:W-:Y:S05]  /*2dd0*/  BRA `(.L_x_53271) ;  /* 0x0000000000b47947 */ /* 0x000fea0003800000 */
.L_x_53285:
[----:B------:R-:W-:-:S09]  /*2de0*/  UISETP.NE.AND UP0, UPT, UR4, 0x1c, UPT ;  /* 0x0000001c0400788c */ /* 0x000fd2000bf05270 */
[----:B------:R-:W-:Y:S05]  /*2df0*/  BRA.U !UP0, `(.L_x_53296) ;  /* 0x0000000108a47547 */ /* 0x000fea000b800000 */
[----:B------:R-:W-:-:S09]  /*2e00*/  UISETP.NE.AND UP0, UPT, UR4, 0x1d, UPT ;  /* 0x0000001d0400788c */ /* 0x000fd2000bf05270 */
[----:B------:R-:W-:Y:S05]  /*2e10*/  BRA.U !UP0, `(.L_x_53297) ;  /* 0x00000001088c7547 */ /* 0x000fea000b800000 */
[----:B------:R-:W-:-:S09]  /*2e20*/  UISETP.NE.AND UP0, UPT, UR4, 0x2c, UPT ;  /* 0x0000002c0400788c */ /* 0x000fd2000bf05270 */
[----:B------:R-:W-:Y:S05]  /*2e30*/  BRA.U !UP0, `(.L_x_53298) ;  /* 0x0000000108447547 */ /* 0x000fea000b800000 */
.L_x_53270:
[----:B-----5:R-:W-:Y:S01]  /*2e40*/  MOV R0, 0x0 ;  /* 0x0000000000007802 */ /* 0x020fe20000000f00 */
        /* <DEDUP_REMOVED lines=15> */
.L_x_53299:
[----:B------:R-:W-:Y:S05]  /*2f40*/  BRA `(.L_x_53271) ;  /* 0x0000000000587947 */ /* 0x000fea0003800000 */
.L_x_53298:
[----:B------:R-:W0:Y:S01]  /*2f50*/  I2F.U16 R5, R5 ;  /* 0x0000000500057306 */ /* 0x000e220000101000 */
[----:B------:R-:W-:Y:S01]  /*2f60*/  IMAD.MOV.U32 R6, RZ, RZ, 0xff ;  /* 0x000000ffff067424 */ /* 0x000fe200078e00ff */
[----:B0-----:R-:W-:-:S04]  /*2f70*/  SHF.R.U32.HI R4, RZ, 0x17, R5 ;  /* 0x00000017ff047819 */ /* 0x001fc80000011605 */
[----:B------:R-:W-:-:S13]  /*2f80*/  ISETP.NE.AND P1, PT, R4, 0xff, PT ;  /* 0x000000ff0400780c */ /* 0x000fda0003f25270 */
[--C-:B-----5:R-:W-:Y:S02]  /*2f90*/  @P1 SHF.R.U32.HI R0, RZ, 0x16, R5.reuse ;  /* 0x00000016ff001819 */ /* 0x120fe40000011605 */
[--C-:B------:R-:W-:Y:S02]  /*2fa0*/  @P1 LOP3.LUT P0, RZ, R4, 0x3fffff, R5.reuse, 0xf8, !PT ;  /* 0x003fffff04ff1812 */ /* 0x100fe4000780f805 */
[----:B------:R-:W-:Y:S02]  /*2fb0*/  @P1 LOP3.LUT R0, R0, 0x1, RZ, 0xc0, !PT ;  /* 0x0000000100001812 */ /* 0x000fe400078ec0ff */
[----:B------:R-:W-:Y:S02]  /*2fc0*/  PRMT R5, R6, 0x7610, R5 ;  /* 0x0000761006057816 */ /* 0x000fe40000000005 */
[----:B------:R-:W-:Y:S02]  /*2fd0*/  @P1 ISETP.EQ.U32.AND P2, PT, R0, 0x1, P0 ;  /* 0x000000010000180c */ /* 0x000fe40000742070 */
[----:B------:R-:W-:-:S02]  /*2fe0*/  PLOP3.LUT P0, PT, PT, PT, PT, 0x80, 0x8 ;  /* 0x000000000008781c */ /* 0x000fc40003f0f070 */
[----:B------:R-:W-:Y:S02]  /*2ff0*/  @P1 PLOP3.LUT P0, PT, P2, PT, PT, 0x80, 0x8 ;  /* 0x000000000008181c */ /* 0x000fe4000170f070 */
[----:B------:R-:W-:-:S11]  /*3000*/  @P1 IADD3 R0, PT, PT, R4, 0x1, RZ ;  /* 0x0000000104001810 */ /* 0x000fd60007ffe0ff */
[----:B------:R-:W-:-:S04]  /*3010*/  @!P0 IMAD.MOV R0, RZ, RZ, R4 ;  /* 0x000000ffff008224 */ /* 0x000fc800078e0204 */
[----:B------:R-:W-:-:S05]  /*3020*/  @P1 IMAD.MOV.U32 R5, RZ, RZ, R0 ;  /* 0x000000ffff051224 */ /* 0x000fca00078e0000 */
[----:B------:R1:W-:Y:S01]  /*3030*/  STG.E.U8 desc[UR36][R2.64], R5 ;  /* 0x0000000502007986 */ /* 0x0003e2000c101124 */
[----:B------:R-:W-:Y:S05]  /*3040*/  BRA `(.L_x_53271) ;  /* 0x0000000000187947 */ /* 0x000fea0003800000 */
.L_x_53297:
[----:B------:R-:W-:Y:S01]  /*3050*/  LOP3.LUT R4, R5, 0xffff, RZ, 0xc0, !PT ;  /* 0x0000ffff05047812 */ /* 0x000fe200078ec0ff */
[----:B------:R-:W-:-:S05]  /*3060*/  HFMA2 R5, -RZ, RZ, 0, 0 ;  /* 0x00000000ff057431 */ /* 0x000fca00000001ff */
[----:B------:R2:W-:Y:S01]  /*3070*/  STG.E.64 desc[UR36][R2.64], R4 ;  /* 0x0000000402007986 */ /* 0x0005e2000c101b24 */
[----:B------:R-:W-:Y:S05]  /*3080*/  BRA `(.L_x_53271) ;  /* 0x0000000000087947 */ /* 0x000fea0003800000 */
.L_x_53296:
[----:B------:R-:W-:-:S05]  /*3090*/  LOP3.LUT R5, R5, 0xffff, RZ, 0xc0, !PT ;  /* 0x0000ffff05057812 */ /* 0x000fca00078ec0ff */
[----:B------:R0:W-:Y:S02]  /*30a0*/  STG.E desc[UR36][R2.64], R5 ;  /* 0x0000000502007986 */ /* 0x0001e4000c101924 */
.L_x_53271:
[----:B------:R-:W-:Y:S05]  /*30b0*/  BSYNC.RECONVERGENT B6 ;  /* 0x0000000000067941 */ /* 0x000fea0003800200 */
.L_x_53265:
[----:B------:R-:W-:-:S07]  /*30c0*/  VIADD R17, R17, 0x80 ;  /* 0x0000008011117836 */ /* 0x000fce0000000000 */
.L_x_53228:
[----:B------:R-:W-:Y:S05]  /*30d0*/  BSYNC.RECONVERGENT B7 ;  /* 0x0000000000077941 */ /* 0x000fea0003800200 */
.L_x_53227:
[----:B------:R-:W0:Y:S01]  /*30e0*/  LDCU UR4, c[0x0][0x380] ;  /* 0x00007000ff0477ac */ /* 0x000e220008000800 */
[----:B------:R-:W-:Y:S01]  /*30f0*/  BSSY.RECONVERGENT B7, `(.L_x_53300) ;  /* 0x00002fe000077945 */ /* 0x000fe20003800200 */
[----:B0-----:R-:W-:-:S13]  /*3100*/  ISETP.GE.AND P0, PT, R17, UR4, PT ;  /* 0x0000000411007c0c */ /* 0x001fda000bf06270 */
[----:B------:R-:W-:Y:S05]  /*3110*/  @P0 BRA `(.L_x_53301) ;  /* 0x0000002c00ec0947 */ /* 0x000fea0003800000 */
[----:B------:R-:W0:Y:S01]  /*3120*/  LDCU UR4, c[0x0][0x388] ;  /* 0x00007100ff0477ac */ /* 0x000e220008000800 */
[----:B---345:R-:W-:Y:S01]  /*3130*/  IMAD.MOV.U32 R0, RZ, RZ, RZ ;  /* 0x000000ffff007224 */ /* 0x038fe200078e00ff */
[----:B------:R-:W-:Y:S01]  /*3140*/  MOV R16, RZ ;  /* 0x000000ff00107202 */ /* 0x000fe20000000f00 */
[----:B0-----:R-:W-:-:S09]  /*3150*/  UISETP.NE.AND UP0, UPT, UR4, URZ, UPT ;  /* 0x000000ff0400728c */ /* 0x001fd2000bf05270 */
        /* <DEDUP_REMOVED lines=299> */
.L_x_53302:
        /* <DEDUP_REMOVED lines=16> */
.L_x_53306:
[----:B------:R3:W5:Y:S01]  /*4510*/  LDG.E.U8 R0, desc[UR36][R4.64] ;  /* 0x0000002404007981 */ /* 0x000762000c1e1100 */
[----:B------:R-:W-:Y:S05]  /*4520*/  BRA `(.L_x_53308) ;  /* 0x0000000c005c7947 */ /* 0x000fea0003800000 */
.L_x_53305:
        /* <DEDUP_REMOVED lines=8> */
.L_x_53310:
[----:B------:R1:W5:Y:S01]  /*45b0*/  LDG.E.U8 R0, desc[UR36][R4.64] ;  /* 0x0000002404007981 */ /* 0x000362000c1e1100 */
[----:B------:R-:W-:Y:S05]  /*45c0*/  BRA `(.L_x_53308) ;  /* 0x0000000c00347947 */ /* 0x000fea0003800000 */
.L_x_53309:
[----:B------:R2:W5:Y:S01]  /*45d0*/  LDG.E.U16 R0, desc[UR36][R4.64] ;  /* 0x0000002404007981 */ /* 0x000562000c1e1500 */
[----:B------:R-:W-:Y:S05]  /*45e0*/  BRA `(.L_x_53308) ;  /* 0x0000000c002c7947 */ /* 0x000fea0003800000 */
.L_x_53304:
        /* <DEDUP_REMOVED lines=10> */
.L_x_53312:
[----:B------:R-:W2:Y:S02]  /*4690*/  LDG.E.U16 R2, desc[UR36][R4.64] ;  /* 0x0000002404027981 */ /* 0x000ea4000c1e1500 */
[----:B--2---:R-:W-:-:S06]  /*46a0*/  HADD2.F32 R2, -RZ, R2.H0_H0 ;  /* 0x20000002ff027230 */ /* 0x004fcc0000004100 */
[----:B------:R-:W0:Y:S02]  /*46b0*/  F2I.S64.TRUNC R2, R2 ;  /* 0x0000000200027311 */ /* 0x000e24000020d900 */
[----:B0-----:R-:W-:Y:S01]  /*46c0*/  PRMT R0, R2, 0x7610, R0 ;  /* 0x0000761002007816 */ /* 0x001fe20000000000 */
[----:B------:R-:W-:Y:S06]  /*46d0*/  BRA `(.L_x_53308) ;  /* 0x0000000800f07947 */ /* 0x000fec0003800000 */
.L_x_53311:
        /* <DEDUP_REMOVED lines=10> */
.L_x_53314:
[----:B------:R-:W2:Y:S02]  /*4780*/  LDG.E.U16 R4, desc[UR36][R4.64] ;  /* 0x0000002404047981 */ /* 0x000ea4000c1e1500 */
[----:B--2---:R-:W-:-:S06]  /*4790*/  HADD2.F32 R2, -RZ, R4.H0_H0 ;  /* 0x20000004ff027230 */ /* 0x004fcc0000004100 */
[----:B------:R-:W0:Y:S02]  /*47a0*/  F2I.S64.TRUNC R2, R2 ;  /* 0x0000000200027311 */ /* 0x000e24000020d900 */
[----:B0-----:R-:W-:Y:S01]  /*47b0*/  PRMT R0, R2, 0x7610, R0 ;  /* 0x0000761002007816 */ /* 0x001fe20000000000 */
[----:B------:R-:W-:Y:S06]  /*47c0*/  BRA `(.L_x_53308) ;  /* 0x0000000800b47947 */ /* 0x000fec0003800000 */
.L_x_53313:
[----:B------:R-:W2:Y:S02]  /*47d0*/  LDG.E.64 R2, desc[UR36][R4.64] ;  /* 0x0000002404027981 */ /* 0x000ea4000c1e1b00 */
[----:B--2---:R-:W0:Y:S02]  /*47e0*/  F2I.S64.F64.TRUNC R2, R2 ;  /* 0x0000000200027311 */ /* 0x004e24000030d900 */
[----:B0-----:R-:W-:Y:S01]  /*47f0*/  PRMT R0, R2, 0x7610, R0 ;  /* 0x0000761002007816 */ /* 0x001fe20000000000 */
[----:B------:R-:W-:Y:S06]  /*4800*/  BRA `(.L_x_53308) ;  /* 0x0000000800a47947 */ /* 0x000fec0003800000 */
.L_x_53303:
        /* <DEDUP_REMOVED lines=12> */
.L_x_53317:
[----:B------:R-:W2:Y:S02]  /*48d0*/  LDG.E.64 R4, desc[UR36][R4.64] ;  /* 0x0000002404047981 */ /* 0x000ea4000c1e1b00 */
[----:B--2---:R-:W0:Y:S02]  /*48e0*/  F2I.S64.F64.TRUNC R2, R4 ;  /* 0x0000000400027311 */ /* 0x004e24000030d900 */
[----:B0-----:R-:W-:Y:S01]  /*48f0*/  PRMT R0, R2, 0x7610, R0 ;  /* 0x0000761002007816 */ /* 0x001fe20000000000 */
[----:B------:R-:W-:Y:S06]  /*4900*/  BRA `(.L_x_53308) ;  /* 0x0000000800647947 */ /* 0x000fec0003800000 */
.L_x_53316:
        /* <DEDUP_REMOVED lines=27> */
.L_x_53319:
        /* <DEDUP_REMOVED lines=14> */
.L_x_53318:
[----:B------:R-:W2:Y:S02]  /*4ba0*/  LDG.E.U16 R2, desc[UR36][R4.64] ;  /* 0x0000002404027981 */ /* 0x000ea4000c1e1500 */
[----:B--2---:R-:W-:-:S06]  /*4bb0*/  IMAD.U32 R2, R2, 0x10000, RZ ;  /* 0x0001000002027824 */ /* 0x004fcc00078e00ff */
[----:B------:R-:W0:Y:S02]  /*4bc0*/  F2I.S64.TRUNC R2, R2 ;  /* 0x0000000200027311 */ /* 0x000e24000020d900 */
[----:B0-----:R-:W-:Y:S01]  /*4bd0*/  PRMT R0, R2, 0x7610, R0 ;  /* 0x0000761002007816 */ /* 0x001fe20000000000 */
[----:B------:R-:W-:Y:S06]  /*4be0*/  BRA `(.L_x_53308) ;  /* 0x0000000400ac7947 */ /* 0x000fec0003800000 */
.L_x_53315:
        /* <DEDUP_REMOVED lines=10> */
.L_x_53322:
        /* <DEDUP_REMOVED lines=21> */
.L_x_53326:
[----:B------:R-:W-:Y:S05]  /*4de0*/  BSYNC.RECONVERGENT B1 ;  /* 0x0000000000017941 */ /* 0x000fea0003800200 */
.L_x_53325:
[----:B------:R-:W-:Y:S02]  /*4df0*/  SHF.L.U32 R0, R0, 0x14, RZ ;  /* 0x0000001400007819 */ /* 0x000fe400000006ff */
[----:B------:R-:W-:-:S04]  /*4e00*/  LEA R2, R2, 0x3b800000, 0x17 ;  /* 0x3b80000002027811 */ /* 0x000fc800078eb8ff */
[----:B------:R-:W-:-:S07]  /*4e10*/  LOP3.LUT R2, R2, R0, R7, 0xfe, !PT ;  /* 0x0000000002027212 */ /* 0x000fce00078efe07 */
.L_x_53324:
[----:B------:R-:W-:Y:S05]  /*4e20*/  BSYNC.RECONVERGENT B0 ;  /* 0x0000000000007941 */ /* 0x000fea0003800200 */
.L_x_53323:
[----:B------:R-:W0:Y:S02]  /*4e30*/  F2I.S64.TRUNC R2, R2 ;  /* 0x0000000200027311 */ /* 0x000e24000020d900 */
[----:B0-----:R-:W-:Y:S01]  /*4e40*/  PRMT R0, R2, 0x7610, R0 ;  /* 0x0000761002007816 */ /* 0x001fe20000000000 */
[----:B------:R-:W-:Y:S06]  /*4e50*/  BRA `(.L_x_53308) ;  /* 0x0000000400107947 */ /* 0x000fec0003800000 */
.L_x_53321:
        /* <DEDUP_REMOVED lines=21> */
.L_x_53330:
[----:B------:R-:W-:Y:S05]  /*4fb0*/  BSYNC.RECONVERGENT B1 ;  /* 0x0000000000017941 */ /* 0x000fea0003800200 */
.L_x_53329:
[----:B------:R-:W-:Y:S01]  /*4fc0*/  IMAD.SHL.U32 R0, R0, 0x200000, RZ ;  /* 0x0020000000007824 */ /* 0x000fe200078e00ff */
[----:B------:R-:W-:-:S04]  /*4fd0*/  LEA R2, R2, 0x37800000, 0x17 ;  /* 0x3780000002027811 */ /* 0x000fc800078eb8ff */
[----:B------:R-:W-:-:S07]  /*4fe0*/  LOP3.LUT R2, R2, R0, R7, 0xfe, !PT ;  /* 0x0000000002027212 */ /* 0x000fce00078efe07 */
.L_x_53328:
[----:B------:R-:W-:Y:S05]  /*4ff0*/  BSYNC.RECONVERGENT B0 ;  /* 0x0000000000007941 */ /* 0x000fea0003800200 */
.L_x_53327:
[----:B------:R-:W0:Y:S02]  /*5000*/  F2I.S64.TRUNC R2, R2 ;  /* 0x0000000200027311 */ /* 0x000e24000020d900 */
[----:B0-----:R-:W-:Y:S01]  /*5010*/  PRMT R0, R2, 0x7610, R0 ;  /* 0x0000761002007816 */ /* 0x001fe20000000000 */
[----:B------:R-:W-:Y:S06]  /*5020*/  BRA `(.L_x_53308) ;  /* 0x00000000009c7947 */ /* 0x000fec0003800000 */
.L_x_53320:
        /* <DEDUP_REMOVED lines=14> */
.L_x_53334:
[----:B------:R-:W-:Y:S05]  /*5110*/  BSYNC.RECONVERGENT B0 ;  /* 0x0000000000007941 */ /* 0x000fea0003800200 */
.L_x_53333:
[----:B------:R-:W0:Y:S02]  /*5120*/  F2I.S64.TRUNC R2, R2 ;  /* 0x0000000200027311 */ /* 0x000e24000020d900 */
[----:B0-----:R-:W-:Y:S01]  /*5130*/  PRMT R0, R2, 0x7610, R0 ;  /* 0x0000761002007816 */ /* 0x001fe20000000000 */
[----:B------:R-:W-:Y:S06]  /*5140*/  BRA `(.L_x_53308) ;  /* 0x0000000000547947 */ /* 0x000fec0003800000 */
.L_x_53307:
        /* <DEDUP_REMOVED lines=16> */
.L_x_53335:
[----:B------:R-:W-:Y:S01]  /*5250*/  PRMT R0, RZ, 0x7610, R0 ;  /* 0x00007610ff007816 */ /* 0x000fe20000000000 */
[----:B------:R-:W-:Y:S06]  /*5260*/  BRA `(.L_x_53308) ;  /* 0x00000000000c7947 */ /* 0x000fec0003800000 */
.L_x_53332:
[----:B------:R0:W5:Y:S01]  /*5270*/  LDG.E.U8 R0, desc[UR36][R4.64] ;  /* 0x0000002404007981 */ /* 0x000162000c1e1100 */
[----:B------:R-:W-:Y:S05]  /*5280*/  BRA `(.L_x_53308) ;  /* 0x0000000000047947 */ /* 0x000fea0003800000 */
.L_x_53331:
[----:B------:R0:W5:Y:S02]  /*5290*/  LDG.E.U8 R0, desc[UR36][R4.64] ;  /* 0x0000002404007981 */ /* 0x000164000c1e1100 */
.L_x_53308:
[----:B------:R-:W-:Y:S01]  /*52a0*/  UISETP.NE.AND UP0, UPT, UR43, URZ, UPT ;  /* 0x000000ff2b00728c */ /* 0x000fe2000bf05270 */
[----:B01234-:R-:W-:-:S08]  /*52b0*/  MOV R5, 0xff ;  /* 0x000000ff00057802 */ /* 0x01ffd00000000f00 */
[----:B------:R-:W-:Y:S05]  /*52c0*/  BRA.U !UP0, `(.L_x_53336) ;  /* 0x0000000108107547 */ /* 0x000fea000b800000 */
[----:B-----5:R-:W-:Y:S01]  /*52d0*/  LOP3.LUT R4, R0, 0xff, RZ, 0xc0, !PT ;  /* 0x000000ff00047812 */ /* 0x020fe200078ec0ff */
[----:B------:R-:W-:Y:S01]  /*52e0*/  IMAD.U32 R5, RZ, RZ, UR43 ;  /* 0x0000002bff057e24 */ /* 0x000fe2000f8e00ff */
[----:B------:R-:W-:-:S07]  /*52f0*/  MOV R6, 0x5310 ;  /* 0x0000531000067802 */ /* 0x000fce0000000f00 */
[----:B------:R-:W-:Y:S05]  /*5300*/  CALL.REL.NOINC `($__internal_112_$__cuda_sm20_rem_u16) ;  /* 0x0000006c00687944 */ /* 0x000fea0003c00000 */
.L_x_53336:
        /* <DEDUP_REMOVED lines=17> */
.L_x_53341:
[----:B------:R0:W-:Y:S01]  /*5420*/  STG.E.U8 desc[UR36][R2.64], R5 ;  /* 0x0000000502007986 */ /* 0x0001e2000c101124 */
[----:B------:R-:W-:Y:S05]  /*5430*/  BRA `(.L_x_53343) ;  /* 0x0000000c001c7947 */ /* 0x000fea0003800000 */
.L_x_53340:
[----:B------:R-:W-:-:S09]  /*5440*/  UISETP.NE.AND UP0, UPT, UR4, 0x2, UPT ;  /* 0x000000020400788c */ /* 0x000fd2000bf05270 */
[----:B------:R-:W-:Y:S05]  /*5450*/  BRA.U !UP0, `(.L_x_53344) ;  /* 0x00000001082c7547 */ /* 0x000fea000b800000 */
[----:B------:R-:W-:-:S09]  /*5460*/  UISETP.NE.AND UP0, UPT, UR4, 0x3, UPT ;  /* 0x000000030400788c */ /* 0x000fd2000bf05270 */
[----:B------:R-:W-:Y:S05]  /*5470*/  BRA.U !UP0, `(.L_x_53345) ;  /* 0x0000000108187547 */ /* 0x000fea000b800000 */
[----:B------:R-:W-:-:S09]  /*5480*/  UISETP.NE.AND UP0, UPT, UR4, 0x4, UPT ;  /* 0x000000040400788c */ /* 0x000fd2000bf05270 */
[----:B------:R-:W-:Y:S05]  /*5490*/  BRA.U UP0, `(.L_x_53342) ;  /* 0x0000000900387547 */ /* 0x000fea000b800000 */
[----:B------:R-:W-:Y:S01]  /*54a0*/  LOP3.LUT R4, R5, 0xffff, RZ, 0xc0, !PT ;  /* 0x0000ffff05047812 */ /* 0x000fe200078ec0ff */
[----:B------:R-:W-:-:S05]  /*54b0*/  HFMA2 R5, -RZ, RZ, 0, 0 ;  /* 0x00000000ff057431 */ /* 0x000fca00000001ff */
[----:B------:R0:W-:Y:S01]  /*54c0*/  STG.E.64 desc[UR36][R2.64], R4 ;  /* 0x0000000402007986 */ /* 0x0001e2000c101b24 */
[----:B------:R-:W-:Y:S05]  /*54d0*/  BRA `(.L_x_53343) ;  /* 0x0000000800f47947 */ /* 0x000fea0003800000 */
.L_x_53345:
[----:B------:R-:W-:-:S05]  /*54e0*/  LOP3.LUT R5, R5, 0xffff, RZ, 0xc0, !PT ;  /* 0x0000ffff05057812 */ /* 0x000fca00078ec0ff */
[----:B------:R0:W-:Y:S01]  /*54f0*/  STG.E desc[UR36][R2.64], R5 ;  /* 0x0000000502007986 */ /* 0x0001e2000c101924 */
[----:B------:R-:W-:Y:S05]  /*5500*/  BRA `(.L_x_53343) ;  /* 0x0000000800e87947 */ /* 0x000fea0003800000 */
.L_x_53344:
[----:B------:R0:W-:Y:S01]  /*5510*/  STG.E.U16 desc[UR36][R2.64], R5 ;  /* 0x0000000502007986 */ /* 0x0001e2000c101524 */
[----:B------:R-:W-:Y:S05]  /*5520*/  BRA `(.L_x_53343) ;  /* 0x0000000800e07947 */ /* 0x000fea0003800000 */
.L_x_53339:
        /* <DEDUP_REMOVED lines=9> */
.L_x_53347:
[----:B-----5:R-:W0:Y:S02]  /*55c0*/  I2F.U16 R0, R5 ;  /* 0x0000000500007306 */ /* 0x020e240000101000 */
[----:B0-----:R-:W-:-:S05]  /*55d0*/  F2FP.F16.F32.PACK_AB R0, RZ, R0 ;  /* 0x00000000ff00723e */ /* 0x001fca00000000ff */
[----:B------:R0:W-:Y:S01]  /*55e0*/  STG.E.U16 desc[UR36][R2.64], R0 ;  /* 0x0000000002007986 */ /* 0x0001e2000c101524 */
[----:B------:R-:W-:Y:S05]  /*55f0*/  BRA `(.L_x_53343) ;  /* 0x0000000800ac7947 */ /* 0x000fea0003800000 */
.L_x_53346:
        /* <DEDUP_REMOVED lines=10> */
.L_x_53349:
[----:B------:R-:W0:Y:S02]  /*56a0*/  I2F.U16 R5, R5 ;  /* 0x0000000500057306 */ /* 0x000e240000101000 */
[----:B0-----:R-:W-:-:S04]  /*56b0*/  F2FP.F16.F32.PACK_AB R5, RZ, R5 ;  /* 0x00000005ff05723e */ /* 0x001fc800000000ff */
[----:B------:R-:W-:-:S05]  /*56c0*/  PRMT R5, R5, 0x5410, RZ ;  /* 0x0000541005057816 */ /* 0x000fca00000000ff */
[----:B------:R0:W-:Y:S01]  /*56d0*/  STG.E desc[UR36][R2.64], R5 ;  /* 0x0000000502007986 */ /* 0x0001e2000c101924 */
[----:B------:R-:W-:Y:S05]  /*56e0*/  BRA `(.L_x_53343) ;  /* 0x0000000800707947 */ /* 0x000fea0003800000 */
.L_x_53348:
[----:B------:R-:W0:Y:S02]  /*56f0*/  I2F.F64.U16 R4, R5 ;  /* 0x0000000500047312 */ /* 0x000e240000101800 */
[----:B0-----:R0:W-:Y:S01]  /*5700*/  STG.E.64 desc[UR36][R2.64], R4 ;  /* 0x0000000402007986 */ /* 0x0011e2000c101b24 */
[----:B------:R-:W-:Y:S05]  /*5710*/  BRA `(.L_x_53343) ;  /* 0x0000000800647947 */ /* 0x000fea0003800000 */
.L_x_53338:
        /* <DEDUP_REMOVED lines=12> */
.L_x_53353:
[----:B------:R-:W0:Y:S01]  /*57e0*/  I2F.U16 R5, R5 ;  /* 0x0000000500057306 */ /* 0x000e220000101000 */
[----:B------:R-:W-:Y:S01]  /*57f0*/  BSSY.RECONVERGENT B0, `(.L_x_53354) ;  /* 0x0000010000007945 */ /* 0x000fe20003800200 */
[----:B-----5:R-:W-:Y:S01]  /*5800*/  IMAD.MOV.U32 R0, RZ, RZ, 0x80 ;  /* 0x00000080ff007424 */ /* 0x020fe200078e00ff */
        /* <DEDUP_REMOVED lines=14> */
.L_x_53355:
[----:B------:R-:W-:Y:S05]  /*58f0*/  BSYNC.RECONVERGENT B0 ;  /* 0x0000000000007941 */ /* 0x000fea0003800200 */
.L_x_53354:
[----:B------:R0:W-:Y:S01]  /*5900*/  STG.E.U8 desc[UR36][R2.64], R0 ;  /* 0x0000000002007986 */ /* 0x0001e2000c101124 */
[----:B------:R-:W-:Y:S05]  /*5910*/  BRA `(.L_x_53343) ;  /* 0x0000000400e47947 */ /* 0x000fea0003800000 */
.L_x_53352:
        /* <DEDUP_REMOVED lines=17> */
.L_x_53357:
[----:B------:R-:W-:Y:S05]  /*5a30*/  BSYNC.RECONVERGENT B0 ;  /* 0x0000000000007941 */ /* 0x000fea0003800200 */
.L_x_53356:
[----:B------:R0:W-:Y:S01]  /*5a40*/  STG.E.U8 desc[UR36][R2.64], R0 ;  /* 0x0000000002007986 */ /* 0x0001e2000c101124 */
[----:B------:R-:W-:Y:S05]  /*5a50*/  BRA `(.L_x_53343) ;  /* 0x0000000400947947 */ /* 0x000fea0003800000 */
.L_x_53351:
        /* <DEDUP_REMOVED lines=10> */
[--C-:B-----5:R-:W-:Y:S02]  /*5b00*/  @P1 SHF.R.U32.HI R0, RZ, 0x16, R5.reuse ;  /* 0x00000016ff001819 */ /* 0x120fe40000011605 */
        /* <DEDUP_REMOVED lines=11> */
.L_x_53359:
[----:B------:R-:W-:Y:S01]  /*5bc0*/  LOP3.LUT R4, R5, 0xffff, RZ, 0xc0, !PT ;  /* 0x0000ffff05047812 */ /* 0x000fe200078ec0ff */
[----:B------:R-:W-:-:S05]  /*5bd0*/  IMAD.MOV.U32 R5, RZ, RZ, RZ ;  /* 0x000000ffff057224 */ /* 0x000fca00078e00ff */
[----:B------:R0:W-:Y:S01]  /*5be0*/  STG.E.64 desc[UR36][R2.64], R4 ;  /* 0x0000000402007986 */ /* 0x0001e2000c101b24 */
[----:B------:R-:W-:Y:S05]  /*5bf0*/  BRA `(.L_x_53343) ;  /* 0x00000004002c7947 */ /* 0x000fea0003800000 */
.L_x_53358:
[----:B------:R-:W-:-:S05]  /*5c00*/  LOP3.LUT R5, R5, 0xffff, RZ, 0xc0, !PT ;  /* 0x0000ffff05057812 */ /* 0x000fca00078ec0ff */
[----:B------:R0:W-:Y:S01]  /*5c10*/  STG.E desc[UR36][R2.64], R5 ;  /* 0x0000000502007986 */ /* 0x0001e2000c101924 */
[----:B------:R-:W-:Y:S05]  /*5c20*/  BRA `(.L_x_53343) ;  /* 0x0000000400207947 */ /* 0x000fea0003800000 */
.L_x_53350:
        /* <DEDUP_REMOVED lines=11> */
.L_x_53361:
[----:B------:R-:W0:Y:S01]  /*5ce0*/  I2F.F64.U16 R4, R5 ;  /* 0x0000000500047312 */ /* 0x000e220000101800 */
[----:B------:R-:W-:-:S05]  /*5cf0*/  CS2R R6, SRZ ;  /* 0x0000000000067805 */ /* 0x000fca000001ff00 */
[----:B0-----:R0:W-:Y:S01]  /*5d00*/  STG.E.128 desc[UR36][R2.64], R4 ;  /* 0x0000000402007986 */ /* 0x0011e2000c101d24 */
[----:B------:R-:W-:Y:S05]  /*5d10*/  BRA `(.L_x_53343) ;  /* 0x0000000000e47947 */ /* 0x000fea0003800000 */
.L_x_53360:
[----:B------:R-:W-:-:S09]  /*5d20*/  UISETP.NE.AND UP0, UPT, UR4, 0xf, UPT ;  /* 0x0000000f0400788c */ /* 0x000fd2000bf05270 */
[----:B------:R-:W-:Y:S05]  /*5d30*/  BRA.U !UP0, `(.L_x_53362) ;  /* 0x0000000108d07547 */ /* 0x000fea000b800000 */
[----:B------:R-:W-:-:S09]  /*5d40*/  UISETP.NE.AND UP0, UPT, UR4, 0x17, UPT ;  /* 0x000000170400788c */ /* 0x000fd2000bf05270 */
[----:B------:R-:W-:Y:S05]  /*5d50*/  BRA.U !UP0, `(.L_x_53363) ;  /* 0x0000000108847547 */ /* 0x000fea000b800000 */
[----:B------:R-:W-:-:S09]  /*5d60*/  UISETP.NE.AND UP0, UPT, UR4, 0x18, UPT ;  /* 0x000000180400788c */ /* 0x000fd2000bf05270 */
[----:B------:R-:W-:Y:S05]  /*5d70*/  BRA.U !UP0, `(.L_x_53364) ;  /* 0x0000000108447547 */ /* 0x000fea000b800000 */
.L_x_53342:
        /* <DEDUP_REMOVED lines=16> */
.L_x_53365:
[----:B------:R-:W-:Y:S05]  /*5e80*/  BRA `(.L_x_53343) ;  /* 0x0000000000887947 */ /* 0x000fea0003800000 */
.L_x_53364:
[----:B------:R-:W0:Y:S01]  /*5e90*/  I2F.U16 R5, R5 ;  /* 0x0000000500057306 */ /* 0x000e220000101000 */
[----:B------:R-:W-:Y:S01]  /*5ea0*/  BSSY.RECONVERGENT B0, `(.L_x_53366) ;  /* 0x000000a000007945 */ /* 0x000fe20003800200 */
[----:B------:R-:W-:Y:S01]  /*5eb0*/  IMAD.MOV.U32 R7, RZ, RZ, 0x7f ;  /* 0x0000007fff077424 */ /* 0x000fe200078e00ff */
[----:B0-----:R-:W-:-:S13]  /*5ec0*/  ISETP.GT.U32.AND P0, PT, R5, 0x43efffff, PT ;  /* 0x43efffff0500780c */ /* 0x001fda0003f04070 */
[----:B------:R-:W-:Y:S05]  /*5ed0*/  @P0 BRA `(.L_x_53367) ;  /* 0x0000000000180947 */ /* 0x000fea0003800000 */
[----:B------:R-:W-:-:S13]  /*5ee0*/  ISETP.GE.U32.AND P0, PT, R5, 0x3c800000, PT ;  /* 0x3c8000000500780c */ /* 0x000fda0003f06070 */
[----:B-----5:R-:W-:-:S04]  /*5ef0*/  @P0 SHF.R.U32.HI R0, RZ, 0x14, R5 ;  /* 0x00000014ff000819 */ /* 0x020fc80000011605 */
[----:B------:R-:W-:-:S04]  /*5f00*/  @P0 LOP3.LUT R0, R0, 0x1, RZ, 0xc0, !PT ;  /* 0x0000000100000812 */ /* 0x000fc800078ec0ff */
[----:B------:R-:W-:-:S04]  /*5f10*/  @P0 IADD3 R0, PT, PT, R5, 0x407ffff, R0 ;  /* 0x0407ffff05000810 */ /* 0x000fc80007ffe000 */
[----:B------:R-:W-:Y:S01]  /*5f20*/  @P0 SHF.R.U32.HI R7, RZ, 0x14, R0 ;  /* 0x00000014ff070819 */ /* 0x000fe20000011600 */
[----:B------:R-:W-:-:S07]  /*5f30*/  @!P0 FADD.FTZ R7, R5, 16384 ;  /* 0x4680000005078421 */ /* 0x000fce0000010000 */
.L_x_53367:
[----:B------:R-:W-:Y:S05]  /*5f40*/  BSYNC.RECONVERGENT B0 ;  /* 0x0000000000007941 */ /* 0x000fea0003800200 */
.L_x_53366:
[----:B------:R1:W-:Y:S01]  /*5f50*/  STG.E.U8 desc[UR36][R2.64], R7 ;  /* 0x0000000702007986 */ /* 0x0003e2000c101124 */
[----:B------:R-:W-:Y:S05]  /*5f60*/  BRA `(.L_x_53343) ;  /* 0x0000000000507947 */ /* 0x000fea0003800000 */
.L_x_53363:
[----:B------:R-:W0:Y:S02]  /*5f70*/  I2F.U16 R7, R5 ;  /* 0x0000000500077306 */ /* 0x000e240000101000 */
[----:B0-----:R-:W-:-:S13]  /*5f80*/  ISETP.GT.U32.AND P0, PT, R7, 0x477fffff, PT ;  /* 0x477fffff0700780c */ /* 0x001fda0003f04070 */
[----:B------:R-:W-:Y:S05]  /*5f90*/  @P0 BRA `(.L_x_53368) ;  /* 0x0000000000240947 */ /* 0x000fea0003800000 */
[----:B------:R-:W-:-:S13]  /*5fa0*/  ISETP.GE.U32.AND P0, PT, R7, 0x38800000, PT ;  /* 0x388000000700780c */ /* 0x000fda0003f06070 */
[----:B-----5:R-:W-:-:S04]  /*5fb0*/  @P0 SHF.R.U32.HI R0, RZ, 0x15, R7 ;  /* 0x00000015ff000819 */ /* 0x020fc80000011607 */
[----:B------:R-:W-:-:S04]  /*5fc0*/  @P0 LOP3.LUT R0, R0, 0x1, RZ, 0xc0, !PT ;  /* 0x0000000100000812 */ /* 0x000fc800078ec0ff */
[C---:B------:R-:W-:Y:S01]  /*5fd0*/  @P0 IADD3 R0, PT, PT, R7.reuse, 0x80fffff, R0 ;  /* 0x080fffff07000810 */ /* 0x040fe20007ffe000 */
[----:B------:R-:W-:-:S03]  /*5fe0*/  @!P0 FADD.FTZ R7, R7, 128 ;  /* 0x4300000007078421 */ /* 0x000fc60000010000 */
[----:B------:R-:W-:-:S05]  /*5ff0*/  @P0 SHF.R.U32.HI R5, RZ, 0x15, R0 ;  /* 0x00000015ff050819 */ /* 0x000fca0000011600 */
[----:B------:R3:W-:Y:S04]  /*6000*/  @P0 STG.E.U8 desc[UR36][R2.64], R5 ;  /* 0x0000000502000986 */ /* 0x0007e8000c101124 */
[----:B------:R3:W-:Y:S01]  /*6010*/  @!P0 STG.E.U8 desc[UR36][R2.64], R7 ;  /* 0x0000000702008986 */ /* 0x0007e2000c101124 */
[----:B------:R-:W-:Y:S05]  /*6020*/  BRA `(.L_x_53343) ;  /* 0x0000000000207947 */ /* 0x000fea0003800000 */
.L_x_53368:
[----:B------:R-:W-:Y:S02]  /*6030*/  ISETP.GT.U32.AND P0, PT, R7, 0x7f800000, PT ;  /* 0x7f8000000700780c */ /* 0x000fe40003f04070 */
[----:B------:R-:W-:-:S04]  /*6040*/  MOV R5, 0x7f ;  /* 0x0000007f00057802 */ /* 0x000fc80000000f00 */
[----:B------:R-:W-:-:S05]  /*6050*/  SEL R5, R5, 0x7c, P0 ;  /* 0x0000007c05057807 */ /* 0x000fca0000000000 */
[----:B------:R2:W-:Y:S01]  /*6060*/  STG.E.U8 desc[UR36][R2.64], R5 ;  /* 0x0000000502007986 */ /* 0x0005e2000c101124 */
[----:B------:R-:W-:Y:S05]  /*6070*/  BRA `(.L_x_53343) ;  /* 0x00000000000c7947 */ /* 0x000fea0003800000 */
.L_x_53362:
[----:B-----5:R-:W0:Y:S02]  /*6080*/  I2F.U16 R0, R5 ;  /* 0x0000000500007306 */ /* 0x020e240000101000 */
[----:B0-----:R-:W-:-:S05]  /*6090*/  F2FP.BF16.F32.PACK_AB R0, RZ, R0 ;  /* 0x00000000ff00723e */ /* 0x001fca00000010ff */
[----:B------:R0:W-:Y:S02]  /*60a0*/  STG.E.U16 desc[UR36][R2.64], R0 ;  /* 0x0000000002007986 */ /* 0x0001e4000c101524 */
.L_x_53343:
[----:B------:R-:W-:Y:S05]  /*60b0*/  BSYNC.RECONVERGENT B6 ;  /* 0x0000000000067941 */ /* 0x000fea0003800200 */
.L_x_53337:
[----:B------:R-:W-:-:S07]  /*60c0*/  VIADD R17, R17, 0x80 ;  /* 0x0000008011117836 */ /* 0x000fce0000000000 */
.L_x_53301:
[----:B------:R-:W-:Y:S05]  /*60d0*/  BSYNC.RECONVERGENT B7 ;  /* 0x0000000000077941 */ /* 0x000fea0003800200 */
.L_x_53300:
[----:B------:R-:W0:Y:S01]  /*60e0*/  LDCU UR4, c[0x0][0x380] ;  /* 0x00007000ff0477ac */ /* 0x000e220008000800 */
[----:B------:R-:W-:Y:S01]  /*60f0*/  BSSY.RECONVERGENT B7, `(.L_x_53369) ;  /* 0x00002fe000077945 */ /* 0x000fe20003800200 */
[----:B0-----:R-:W-:-:S13]  /*6100*/  ISETP.GE.AND P0, PT, R17, UR4, PT ;  /* 0x0000000411007c0c */ /* 0x001fda000bf06270 */
[----:B------:R-:W-:Y:S05]  /*6110*/  @P0 BRA `(.L_x_53370) ;  /* 0x0000002c00ec0947 */ /* 0x000fea0003800000 */
[----:B------:R-:W0:Y:S01]  /*6120*/  LDCU UR4, c[0x0][0x388] ;  /* 0x00007100ff0477ac */ /* 0x000e220008000800 */
[----:B------:R-:W-:Y:S02]  /*6130*/  HFMA2 R16, -RZ, RZ, 0, 0 ;  /* 0x00000000ff107431 */ /* 0x000fe400000001ff */
[----:B---345:R-:W-:Y:S01]  /*6140*/  IMAD.MOV.U32 R0, RZ, RZ, RZ ;  /* 0x000000ffff007224 */ /* 0x038fe200078e00ff */
        /* <DEDUP_REMOVED lines=300> */
.L_x_53371:
        /* <DEDUP_REMOVED lines=16> */
.L_x_53375:
[----:B------:R3:W5:Y:S01]  /*7510*/  LDG.E.U8 R0, desc[UR36][R4.64] ;  /* 0x0000002404007981 */ /* 0x000762000c1e1100 */
[----:B------:R-:W-:Y:S05]  /*7520*/  BRA `(.L_x_53377) ;  /* 0x0000000c005c7947 */ /* 0x000fea0003800000 */
.L_x_53374:
        /* <DEDUP_REMOVED lines=8> */
.L_x_53379:
[----:B------:R0:W5:Y:S01]  /*75b0*/  LDG.E.U8 R0, desc[UR36][R4.64] ;  /* 0x0000002404007981 */ /* 0x000162000c1e1100 */
[----:B------:R-:W-:Y:S05]  /*75c0*/  BRA `(.L_x_53377) ;  /* 0x0000000c00347947 */ /* 0x000fea0003800000 */
.L_x_53378:
[----:B------:R0:W5:Y:S01]  /*75d0*/  LDG.E.U16 R0, desc[UR36][R4.64] ;  /* 0x0000002404007981 */ /* 0x000162000c1e1500 */
[----:B------:R-:W-:Y:S05]  /*75e0*/  BRA `(.L_x_53377) ;  /* 0x0000000c002c7947 */ /* 0x000fea0003800000 */
.L_x_53373:
        /* <DEDUP_REMOVED lines=10> */
.L_x_53381:
[----:B------:R-:W2:Y:S02]  /*7690*/  LDG.E.U16 R2, desc[UR36][R4.64] ;  /* 0x0000002404027981 */ /* 0x000ea4000c1e1500 */
[----:B--2---:R-:W-:-:S06]  /*76a0*/  HADD2.F32 R2, -RZ, R2.H0_H0 ;  /* 0x20000002ff027230 */ /* 0x004fcc0000004100 */
[----:B------:R-:W0:Y:S02]  /*76b0*/  F2I.S64.TRUNC R2, R2 ;  /* 0x0000000200027311 */ /* 0x000e24000020d900 */
[----:B0-----:R-:W-:Y:S01]  /*76c0*/  PRMT R0, R2, 0x7610, R0 ;  /* 0x0000761002007816 */ /* 0x001fe20000000000 */
[----:B------:R-:W-:Y:S06]  /*76d0*/  BRA `(.L_x_53377) ;  /* 0x0000000800f07947 */ /* 0x000fec0003800000 */
.L_x_53380:
        /* <DEDUP_REMOVED lines=10> */
.L_x_53383:
[----:B------:R-:W2:Y:S02]  /*7780*/  LDG.E.U16 R4, desc[UR36][R4.64] ;  /* 0x0000002404047981 */ /* 0x000ea4000c1e1500 */
[----:B--2---:R-:W-:-:S06]  /*7790*/  HADD2.F32 R2, -RZ, R4.H0_H0 ;  /* 0x20000004ff027230 */ /* 0x004fcc0000004100 */
[----:B------:R-:W0:Y:S02]  /*77a0*/  F2I.S64.TRUNC R2, R2 ;  /* 0x0000000200027311 */ /* 0x000e24000020d900 */
[----:B0-----:R-:W-:Y:S01]  /*77b0*/  PRMT R0, R2, 0x7610, R0 ;  /* 0x0000761002007816 */ /* 0x001fe20000000000 */
[----:B------:R-:W-:Y:S06]  /*77c0*/  BRA `(.L_x_53377) ;  /* 0x0000000800b47947 */ /* 0x000fec0003800000 */
.L_x_53382:
[----:B------:R-:W2:Y:S02]  /*77d0*/  LDG.E.64 R2, desc[UR36][R4.64] ;  /* 0x0000002404027981 */ /* 0x000ea4000c1e1b00 */
[----:B--2---:R-:W0:Y:S02]  /*77e0*/  F2I.S64.F64.TRUNC R2, R2 ;  /* 0x0000000200027311 */ /* 0x004e24000030d900 */
[----:B0-----:R-:W-:Y:S01]  /*77f0*/  PRMT R0, R2, 0x7610, R0 ;  /* 0x0000761002007816 */ /* 0x001fe20000000000 */
[----:B------:R-:W-:Y:S06]  /*7800*/  BRA `(.L_x_53377) ;  /* 0x0000000800a47947 */ /* 0x000fec0003800000 */
.L_x_53372:
        /* <DEDUP_REMOVED lines=12> */
.L_x_53386:
[----:B------:R-:W2:Y:S02]  /*78d0*/  LDG.E.64 R4, desc[UR36][R4.64] ;  /* 0x0000002404047981 */ /* 0x000ea4000c1e1b00 */
[----:B--2---:R-:W0:Y:S02]  /*78e0*/  F2I.S64.F64.TRUNC R2, R4 ;  /* 0x0000000400027311 */ /* 0x004e24000030d900 */
[----:B0-----:R-:W-:Y:S01]  /*78f0*/  PRMT R0, R2, 0x7610, R0 ;  /* 0x0000761002007816 */ /* 0x001fe20000000000 */
[----:B------:R-:W-:Y:S06]  /*7900*/  BRA `(.L_x_53377) ;  /* 0x0000000800647947 */ /* 0x000fec0003800000 */
.L_x_53385:
        /* <DEDUP_REMOVED lines=27> */
.L_x_53388:
        /* <DEDUP_REMOVED lines=14> */
.L_x_53387:
[----:B------:R-:W2:Y:S02]  /*7ba0*/  LDG.E.U16 R2, desc[UR36][R4.64] ;  /* 0x0000002404027981 */ /* 0x000ea4000c1e1500 */
[----:B--2---:R-:W-:-:S06]  /*7bb0*/  IMAD.U32 R2, R2, 0x10000, RZ ;  /* 0x0001000002027824 */ /* 0x004fcc00078e00ff */
[----:B------:R-:W0:Y:S02]  /*7bc0*/  F2I.S64.TRUNC R2, R2 ;  /* 0x0000000200027311 */ /* 0x000e24000020d900 */
[----:B0-----:R-:W-:Y:S01]  /*7bd0*/  PRMT R0, R2, 0x7610, R0 ;  /* 0x0000761002007816 */ /* 0x001fe20000000000 */
[----:B------:R-:W-:Y:S06]  /*7be0*/  BRA `(.L_x_53377) ;  /* 0x0000000400ac7947 */ /* 0x000fec0003800000 */
.L_x_53384:
        /* <DEDUP_REMOVED lines=10> */
.L_x_53391:
        /* <DEDUP_REMOVED lines=21> */
.L_x_53395:
[----:B------:R-:W-:Y:S05]  /*7de0*/  BSYNC.RECONVERGENT B1 ;  /* 0x0000000000017941 */ /* 0x000fea0003800200 */
.L_x_53394:
[----:B------:R-:W-:Y:S02]  /*7df0*/  SHF.L.U32 R0, R0, 0x14, RZ ;  /* 0x0000001400007819 */ /* 0x000fe400000006ff */
[----:B------:R-:W-:-:S04]  /*7e00*/  LEA R2, R2, 0x3b800000, 0x17 ;  /* 0x3b80000002027811 */ /* 0x000fc800078eb8ff */
[----:B------:R-:W-:-:S07]  /*7e10*/  LOP3.LUT R2, R2, R0, R7, 0xfe, !PT ;  /* 0x0000000002027212 */ /* 0x000fce00078efe07 */
.L_x_53393:
[----:B------:R-:W-:Y:S05]  /*7e20*/  BSYNC.RECONVERGENT B0 ;  /* 0x0000000000007941 */ /* 0x000fea0003800200 */
.L_x_53392:
[----:B------:R-:W0:Y:S02]  /*7e30*/  F2I.S64.TRUNC R2, R2 ;  /* 0x0000000200027311 */ /* 0x000e24000020d900 */
[----:B0-----:R-:W-:Y:S01]  /*7e40*/  PRMT R0, R2, 0x7610, R0 ;  /* 0x0000761002007816 */ /* 0x001fe20000000000 */
[----:B------:R-:W-:Y:S06]  /*7e50*/  BRA `(.L_x_53377) ;  /* 0x0000000400107947 */ /* 0x000fec0003800000 */
.L_x_53390:
        /* <DEDUP_REMOVED lines=21> */
.L_x_53399:
[----:B------:R-:W-:Y:S05]  /*7fb0*/  BSYNC.RECONVERGENT B1 ;  /* 0x0000000000017941 */ /* 0x000fea0003800200 */
.L_x_53398:
[----:B------:R-:W-:Y:S01]  /*7fc0*/  IMAD.SHL.U32 R0, R0, 0x200000, RZ ;  /* 0x0020000000007824 */ /* 0x000fe200078e00ff */
[----:B------:R-:W-:-:S04]  /*7fd0*/  LEA R2, R2, 0x37800000, 0x17 ;  /* 0x3780000002027811 */ /* 0x000fc800078eb8ff */
[----:B------:R-:W-:-:S07]  /*7fe0*/  LOP3.LUT R2, R2, R0, R7, 0xfe, !PT ;  /* 0x0000000002027212 */ /* 0x000fce00078efe07 */
.L_x_53397:
[----:B------:R-:W-:Y:S05]  /*7ff0*/  BSYNC.RECONVERGENT B0 ;  /* 0x0000000000007941 */ /* 0x000fea0003800200 */
.L_x_53396:
[----:B------:R-:W0:Y:S02]  /*8000*/  F2I.S64.TRUNC R2, R2 ;  /* 0x0000000200027311 */ /* 0x000e24000020d900 */
[----:B0-----:R-:W-:Y:S01]  /*8010*/  PRMT R0, R2, 0x7610, R0 ;  /* 0x0000761002007816 */ /* 0x001fe20000000000 */
[----:B------:R-:W-:Y:S06]  /*8020*/  BRA `(.L_x_53377) ;  /* 0x00000000009c7947 */ /* 0x000fec0003800000 */
.L_x_53389:
        /* <DEDUP_REMOVED lines=14> */
.L_x_53403:
[----:B------:R-:W-:Y:S05]  /*8110*/  BSYNC.RECONVERGENT B0 ;  /* 0x0000000000007941 */ /* 0x000fea0003800200 */
.L_x_53402:
[----:B------:R-:W0:Y:S02]  /*8120*/  F2I.S64.TRUNC R2, R2 ;  /* 0x0000000200027311 */ /* 0x000e24000020d900 */
[----:B0-----:R-:W-:Y:S01]  /*8130*/  PRMT R0, R2, 0x7610, R0 ;  /* 0x0000761002007816 */ /* 0x001fe20000000000 */
[----:B------:R-:W-:Y:S06]  /*8140*/  BRA `(.L_x_53377) ;  /* 0x0000000000547947 */ /* 0x000fec0003800000 */
.L_x_53376:
        /* <DEDUP_REMOVED lines=16> */
.L_x_53404:
[----:B------:R-:W-:Y:S01]  /*8250*/  PRMT R0, RZ, 0x7610, R0 ;  /* 0x00007610ff007816 */ /* 0x000fe20000000000 */
[----:B------:R-:W-:Y:S06]  /*8260*/  BRA `(.L_x_53377) ;  /* 0x00000000000c7947 */ /* 0x000fec0003800000 */
.L_x_53401:
[----:B------:R2:W5:Y:S01]  /*8270*/  LDG.E.U8 R0, desc[UR36][R4.64] ;  /* 0x0000002404007981 */ /* 0x000562000c1e1100 */
[----:B------:R-:W-:Y:S05]  /*8280*/  BRA `(.L_x_53377) ;  /* 0x0000000000047947 */ /* 0x000fea0003800000 */
.L_x_53400:
[----:B------:R1:W5:Y:S02]  /*8290*/  LDG.E.U8 R0, desc[UR36][R4.64] ;  /* 0x0000002404007981 */ /* 0x000364000c1e1100 */
.L_x_53377:
[----:B------:R-:W-:Y:S01]  /*82a0*/  UISETP.NE.AND UP0, UPT, UR43, URZ, UPT ;  /* 0x000000ff2b00728c */ /* 0x000fe2000bf05270 */
[----:B01234-:R-:W-:-:S08]  /*82b0*/  MOV R5, 0xff ;  /* 0x000000ff00057802 */ /* 0x01ffd00000000f00 */
[----:B------:R-:W-:Y:S05]  /*82c0*/  BRA.U !UP0, `(.L_x_53405) ;  /* 0x0000000108107547 */ /* 0x000fea000b800000 */
[----:B-----5:R-:W-:Y:S01]  /*82d0*/  LOP3.LUT R4, R0, 0xff, RZ, 0xc0, !PT ;  /* 0x000000ff00047812 */ /* 0x020fe200078ec0ff */
[----:B------:R-:W-:Y:S01]  /*82e0*/  IMAD.U32 R5, RZ, RZ, UR43 ;  /* 0x0000002bff057e24 */ /* 0x000fe2000f8e00ff */
[----:B------:R-:W-:-:S07]  /*82f0*/  MOV R6, 0x8310 ;  /* 0x0000831000067802 */ /* 0x000fce0000000f00 */
[----:B------:R-:W-:Y:S05]  /*8300*/  CALL.REL.NOINC `($__internal_112_$__cuda_sm20_rem_u16) ;  /* 0x0000003c00687944 */ /* 0x000fea0003c00000 */
.L_x_53405:
        /* <DEDUP_REMOVED lines=17> */
.L_x_53410:
[----:B------:R0:W-:Y:S01]  /*8420*/  STG.E.U8 desc[UR36][R2.64], R5 ;  /* 0x0000000502007986 */ /* 0x0001e2000c101124 */
[----:B------:R-:W-:Y:S05]  /*8430*/  BRA `(.L_x_53412) ;  /* 0x0000000c001c7947 */ /* 0x000fea0003800000 */
.L_x_53409:
        /* <DEDUP_REMOVED lines=10> */
.L_x_53414:
[----:B------:R-:W-:-:S05]  /*84e0*/  LOP3.LUT R5, R5, 0xffff, RZ, 0xc0, !PT ;  /* 0x0000ffff05057812 */ /* 0x000fca00078ec0ff */
[----:B------:R0:W-:Y:S01]  /*84f0*/  STG.E desc[UR36][R2.64], R5 ;  /* 0x0000000502007986 */ /* 0x0001e2000c101924 */
[----:B------:R-:W-:Y:S05]  /*8500*/  BRA `(.L_x_53412) ;  /* 0x0000000800e87947 */ /* 0x000fea0003800000 */
.L_x_53413:
[----:B------:R0:W-:Y:S01]  /*8510*/  STG.E.U16 desc[UR36][R2.64], R5 ;  /* 0x0000000502007986 */ /* 0x0001e2000c101524 */
[----:B------:R-:W-:Y:S05]  /*8520*/  BRA `(.L_x_53412) ;  /* 0x0000000800e07947 */ /* 0x000fea0003800000 */
.L_x_53408:
        /* <DEDUP_REMOVED lines=9> */
.L_x_53416:
[----:B-----5:R-:W0:Y:S02]  /*85c0*/  I2F.U16 R0, R5 ;  /* 0x0000000500007306 */ /* 0x020e240000101000 */
[----:B0-----:R-:W-:-:S05]  /*85d0*/  F2FP.F16.F32.PACK_AB R0, RZ, R0 ;  /* 0x00000000ff00723e */ /* 0x001fca00000000ff */
[----:B------:R0:W-:Y:S01]  /*85e0*/  STG.E.U16 desc[UR36][R2.64], R0 ;  /* 0x0000000002007986 */ /* 0x0001e2000c101524 */
[----:B------:R-:W-:Y:S05]  /*85f0*/  BRA `(.L_x_53412) ;  /* 0x0000000800ac7947 */ /* 0x000fea0003800000 */
.L_x_53415:
        /* <DEDUP_REMOVED lines=10> */
.L_x_53418:
[----:B------:R-:W0:Y:S02]  /*86a0*/  I2F.U16 R5, R5 ;  /* 0x0000000500057306 */ /* 0x000e240000101000 */
[----:B0-----:R-:W-:-:S04]  /*86b0*/  F2FP.F16.F32.PACK_AB R5, RZ, R5 ;  /* 0x00000005ff05723e */ /* 0x001fc800000000ff */
[----:B------:R-:W-:-:S05]  /*86c0*/  PRMT R5, R5, 0x5410, RZ ;  /* 0x0000541005057816 */ /* 0x000fca00000000ff */
[----:B------:R0:W-:Y:S01]  /*86d0*/  STG.E desc[UR36][R2.64], R5 ;  /* 0x0000000502007986 */ /* 0x0001e2000c101924 */
[----:B------:R-:W-:Y:S05]  /*86e0*/  BRA `(.L_x_53412) ;  /* 0x0000000800707947 */ /* 0x000fea0003800000 */
.L_x_53417:
[----:B------:R-:W0:Y:S02]  /*86f0*/  I2F.F64.U16 R4, R5 ;  /* 0x0000000500047312 */ /* 0x000e240000101800 */
[----:B0-----:R0:W-:Y:S01]  /*8700*/  STG.E.64 desc[UR36][R2.64], R4 ;  /* 0x0000000402007986 */ /* 0x0011e2000c101b24 */
[----:B------:R-:W-:Y:S05]  /*8710*/  BRA `(.L_x_53412) ;  /* 0x0000000800647947 */ /* 0x000fea0003800000 */
.L_x_53407:
        /* <DEDUP_REMOVED lines=12> */
.L_x_53422:
        /* <DEDUP_REMOVED lines=17> */
.L_x_53424:
[----:B------:R-:W-:Y:S05]  /*88f0*/  BSYNC.RECONVERGENT B0 ;  /* 0x0000000000007941 */ /* 0x000fea0003800200 */
.L_x_53423:
[----:B------:R0:W-:Y:S01]  /*8900*/  STG.E.U8 desc[UR36][R2.64], R0 ;  /* 0x0000000002007986 */ /* 0x0001e2000c101124 */
[----:B------:R-:W-:Y:S05]  /*8910*/  BRA `(.L_x_53412) ;  /* 0x0000000400e47947 */ /* 0x000fea0003800000 */
.L_x_53421:
        /* <DEDUP_REMOVED lines=17> */
.L_x_53426:
[----:B------:R-:W-:Y:S05]  /*8a30*/  BSYNC.RECONVERGENT B0 ;  /* 0x0000000000007941 */ /* 0x000fea0003800200 */
.L_x_53425:
[----:B------:R0:W-:Y:S01]  /*8a40*/  STG.E.U8 desc[UR36][R2.64], R0 ;  /* 0x0000000002007986 */ /* 0x0001e2000c101124 */
[----:B------:R-:W-:Y:S05]  /*8a50*/  BRA `(.L_x_53412) ;  /* 0x0000000400947947 */ /* 0x000fea0003800000 */
.L_x_53420:
        /* <DEDUP_REMOVED lines=22> */
.L_x_53428:
[----:B------:R-:W-:Y:S01]  /*8bc0*/  LOP3.LUT R4, R5, 0xffff, RZ, 0xc0, !PT ;  /* 0x0000ffff05047812 */ /* 0x000fe200078ec0ff */
[----:B------:R-:W-:-:S05]  /*8bd0*/  IMAD.MOV.U32 R5, RZ, RZ, RZ ;  /* 0x000000ffff057224 */ /* 0x000fca00078e00ff */
[----:B------:R0:W-:Y:S01]  /*8be0*/  STG.E.64 desc[UR36][R2.64], R4 ;  /* 0x0000000402007986 */ /* 0x0001e2000c101b24 */
[----:B------:R-:W-:Y:S05]  /*8bf0*/  BRA `(.L_x_53412) ;  /* 0x00000004002c7947 */ /* 0x000fea0003800000 */
.L_x_53427:
[----:B------:R-:W-:-:S05]  /*8c00*/  LOP3.LUT R5, R5, 0xffff, RZ, 0xc0, !PT ;  /* 0x0000ffff05057812 */ /* 0x000fca00078ec0ff */
[----:B------:R0:W-:Y:S01]  /*8c10*/  STG.E desc[UR36][R2.64], R5 ;  /* 0x0000000502007986 */ /* 0x0001e2000c101924 */
[----:B------:R-:W-:Y:S05]  /*8c20*/  BRA `(.L_x_53412) ;  /* 0x0000000400207947 */ /* 0x000fea0003800000 */
.L_x_53419:
        /* <DEDUP_REMOVED lines=11> */
.L_x_53430:
[----:B------:R-:W0:Y:S01]  /*8ce0*/  I2F.F64.U16 R4, R5 ;  /* 0x0000000500047312 */ /* 0x000e220000101800 */
[----:B------:R-:W-:-:S05]  /*8cf0*/  CS2R R6, SRZ ;  /* 0x0000000000067805 */ /* 0x000fca000001ff00 */
[----:B0-----:R4:W-:Y:S01]  /*8d00*/  STG.E.128 desc[UR36][R2.64], R4 ;  /* 0x0000000402007986 */ /* 0x0019e2000c101d24 */
[----:B------:R-:W-:Y:S05]  /*8d10*/  BRA `(.L_x_53412) ;  /* 0x0000000000e47947 */ /* 0x000fea0003800000 */
.L_x_53429:
[----:B------:R-:W-:-:S09]  /*8d20*/  UISETP.NE.AND UP0, UPT, UR4, 0xf, UPT ;  /* 0x0000000f0400788c */ /* 0x000fd2000bf05270 */
[----:B------:R-:W-:Y:S05]  /*8d30*/  BRA.U !UP0, `(.L_x_53431) ;  /* 0x0000000108d07547 */ /* 0x000fea000b800000 */
[----:B------:R-:W-:-:S09]  /*8d40*/  UISETP.NE.AND UP0, UPT, UR4, 0x17, UPT ;  /* 0x000000170400788c */ /* 0x000fd2000bf05270 */
[----:B------:R-:W-:Y:S05]  /*8d50*/  BRA.U !UP0, `(.L_x_53432) ;  /* 0x0000000108847547 */ /* 0x000fea000b800000 */
[----:B------:R-:W-:-:S09]  /*8d60*/  UISETP.NE.AND UP0, UPT, UR4, 0x18, UPT ;  /* 0x000000180400788c */ /* 0x000fd2000bf05270 */
[----:B------:R-:W-:Y:S05]  /*8d70*/  BRA.U !UP0, `(.L_x_53433) ;  /* 0x0000000108447547 */ /* 0x000fea000b800000 */
.L_x_53411:
        /* <DEDUP_REMOVED lines=16> */
.L_x_53434:
[----:B------:R-:W-:Y:S05]  /*8e80*/  BRA `(.L_x_53412) ;  /* 0x0000000000887947 */ /* 0x000fea0003800000 */
.L_x_53433:
        /* <DEDUP_REMOVED lines=11> */
.L_x_53436:
[----:B------:R-:W-:Y:S05]  /*8f40*/  BSYNC.RECONVERGENT B0 ;  /* 0x0000000000007941 */ /* 0x000fea0003800200 */
.L_x_53435:
[----:B------:R1:W-:Y:S01]  /*8f50*/  STG.E.U8 desc[UR36][R2.64], R7 ;  /* 0x0000000702007986 */ /* 0x0003e2000c101124 */
[----:B------:R-:W-:Y:S05]  /*8f60*/  BRA `(.L_x_53412) ;  /* 0x0000000000507947 */ /* 0x000fea0003800000 */
.L_x_53432:
        /* <DEDUP_REMOVED lines=12> */
.L_x_53437:
[----:B------:R-:W-:Y:S02]  /*9030*/  ISETP.GT.U32.AND P0, PT, R7, 0x7f800000, PT ;  /* 0x7f8000000700780c */ /* 0x000fe40003f04070 */
[----:B------:R-:W-:-:S04]  /*9040*/  MOV R5, 0x7f ;  /* 0x0000007f00057802 */ /* 0x000fc80000000f00 */
[----:B------:R-:W-:-:S05]  /*9050*/  SEL R5, R5, 0x7c, P0 ;  /* 0x0000007c05057807 */ /* 0x000fca0000000000 */
[----:B------:R2:W-:Y:S01]  /*9060*/  STG.E.U8 desc[UR36][R2.64], R5 ;  /* 0x0000000502007986 */ /* 0x0005e2000c101124 */
[----:B------:R-:W-:Y:S05]  /*9070*/  BRA `(.L_x_53412) ;  /* 0x00000000000c7947 */ /* 0x000fea0003800000 */
.L_x_53431:
[----:B-----5:R-:W0:Y:S02]  /*9080*/  I2F.U16 R0, R5 ;  /* 0x0000000500007306 */ /* 0x020e240000101000 */
[----:B0-----:R-:W-:-:S05]  /*9090*/  F2FP.BF16.F32.PACK_AB R0, RZ, R0 ;  /* 0x00000000ff00723e */ /* 0x001fca00000010ff */
[----:B------:R0:W-:Y:S02]  /*90a0*/  STG.E.U16 desc[UR36][R2.64], R0 ;  /* 0x0000000002007986 */ /* 0x0001e4000c101524 */
.L_x_53412:
[----:B------:R-:W-:Y:S05]  /*90b0*/  BSYNC.RECONVERGENT B6 ;  /* 0x0000000000067941 */ /* 0x000fea0003800200 */
.L_x_53406:
[----:B------:R-:W-:-:S07]  /*90c0*/  VIADD R17, R17, 0x80 ;  /* 0x0000008011117836 */ /* 0x000fce0000000000 */
.L_x_53370:
[----:B------:R-:W-:Y:S05]  /*90d0*/  BSYNC.RECONVERGENT B7 ;  /* 0x0000000000077941 */ /* 0x000fea0003800200 */
.L_x_53369:
[----:B------:R-:W0:Y:S02]  /*90e0*/  LDCU UR4, c[0x0][0x380] ;  /* 0x00007000ff0477ac */ /* 0x000e240008000800 */
[----:B0-----:R-:W-:-:S13]  /*90f0*/  ISETP.GE.AND P0, PT, R17, UR4, PT ;  /* 0x0000000411007c0c */ /* 0x001fda000bf06270 */
[----:B------:R-:W-:Y:S05]  /*9100*/  @P0 EXIT ;  /* 0x000000000000094d */ /* 0x000fea0003800000 */
        /* <DEDUP_REMOVED lines=303> */
.L_x_53438:
[----:B------:R-:W2:Y:S01]  /*a400*/  LDCU.128 UR8, c[0x0][0x580] ;  /* 0x0000b000ff0877ac */ /* 0x000ea20008000c00 */
[----:B------:R-:W-:-:S04]  /*a410*/  UPRMT UR4, UR42, 0x9910, URZ ;  /* 0x000099102a047896 */ /* 0x000fc800080000ff */
[----:B------:R-:W-:Y:S01]  /*a420*/  UISETP.GT.AND UP0, UPT, UR4, 0x9, UPT ;  /* 0x000000090400788c */ /* 0x000fe2000bf04270 */
[----:B--2---:R-:W-:Y:S02]  /*a430*/  IADD3 R4, P1, PT, R0, UR10, RZ ;  /* 0x0000000a00047c10 */ /* 0x004fe4000ff3e0ff */
[----:B------:R-:W-:-:S03]  /*a440*/  IADD3 R16, P0, PT, R16, UR8, RZ ;  /* 0x0000000810107c10 */ /* 0x000fc6000ff1e0ff */
[----:B-1----:R-:W-:Y:S01]  /*a450*/  IMAD.X R5, RZ, RZ, UR11, P1 ;  /* 0x0000000bff057e24 */ /* 0x002fe200088e06ff */
        /* <DEDUP_REMOVED lines=12> */
.L_x_53442:
[----:B------:R0:W5:Y:S01]  /*a520*/  LDG.E.U8 R0, desc[UR36][R4.64] ;  /* 0x0000002404007981 */ /* 0x000162000c1e1100 */
[----:B------:R-:W-:Y:S05]  /*a530*/  BRA `(.L_x_53444) ;  /* 0x0000000c005c7947 */ /* 0x000fea0003800000 */
.L_x_53441:
        /* <DEDUP_REMOVED lines=8> */
.L_x_53446:
[----:B------:R3:W5:Y:S01]  /*a5c0*/  LDG.E.U8 R0, desc[UR36][R4.64] ;  /* 0x0000002404007981 */ /* 0x000762000c1e1100 */
[----:B------:R-:W-:Y:S05]  /*a5d0*/  BRA `(.L_x_53444) ;  /* 0x0000000c00347947 */ /* 0x000fea0003800000 */
.L_x_53445:
[----:B------:R4:W5:Y:S01]  /*a5e0*/  LDG.E.U16 R0, desc[UR36][R4.64] ;  /* 0x0000002404007981 */ /* 0x000962000c1e1500 */
[----:B------:R-:W-:Y:S05]  /*a5f0*/  BRA `(.L_x_53444) ;  /* 0x0000000c002c7947 */ /* 0x000fea0003800000 */
.L_x_53440:
        /* <DEDUP_REMOVED lines=10> */
.L_x_53448:
[----:B------:R-:W2:Y:S02]  /*a6a0*/  LDG.E.U16 R2, desc[UR36][R4.64] ;  /* 0x0000002404027981 */ /* 0x000ea4000c1e1500 */
[----:B--2---:R-:W-:-:S06]  /*a6b0*/  HADD2.F32 R2, -RZ, R2.H0_H0 ;  /* 0x20000002ff027230 */ /* 0x004fcc0000004100 */
[----:B------:R-:W0:Y:S02]  /*a6c0*/  F2I.S64.TRUNC R2, R2 ;  /* 0x0000000200027311 */ /* 0x000e24000020d900 */
[----:B0-----:R-:W-:Y:S01]  /*a6d0*/  PRMT R0, R2, 0x7610, R0 ;  /* 0x0000761002007816 */ /* 0x001fe20000000000 */
[----:B------:R-:W-:Y:S06]  /*a6e0*/  BRA `(.L_x_53444) ;  /* 0x0000000800f07947 */ /* 0x000fec0003800000 */
.L_x_53447:
        /* <DEDUP_REMOVED lines=10> */
.L_x_53450:
[----:B------:R-:W2:Y:S02]  /*a790*/  LDG.E.U16 R4, desc[UR36][R4.64] ;  /* 0x0000002404047981 */ /* 0x000ea4000c1e1500 */
[----:B--2---:R-:W-:-:S06]  /*a7a0*/  HADD2.F32 R2, -RZ, R4.H0_H0 ;  /* 0x20000004ff027230 */ /* 0x004fcc0000004100 */
[----:B------:R-:W0:Y:S02]  /*a7b0*/  F2I.S64.TRUNC R2, R2 ;  /* 0x0000000200027311 */ /* 0x000e24000020d900 */
[----:B0-----:R-:W-:Y:S01]  /*a7c0*/  PRMT R0, R2, 0x7610, R0 ;  /* 0x0000761002007816 */ /* 0x001fe20000000000 */
[----:B------:R-:W-:Y:S06]  /*a7d0*/  BRA `(.L_x_53444) ;  /* 0x0000000800b47947 */ /* 0x000fec0003800000 */
.L_x_53449:
[----:B------:R-:W2:Y:S02]  /*a7e0*/  LDG.E.64 R2, desc[UR36][R4.64] ;  /* 0x0000002404027981 */ /* 0x000ea4000c1e1b00 */
[----:B--2---:R-:W0:Y:S02]  /*a7f0*/  F2I.S64.F64.TRUNC R2, R2 ;  /* 0x0000000200027311 */ /* 0x004e24000030d900 */
[----:B0-----:R-:W-:Y:S01]  /*a800*/  PRMT R0, R2, 0x7610, R0 ;  /* 0x0000761002007816 */ /* 0x001fe20000000000 */
[----:B------:R-:W-:Y:S06]  /*a810*/  BRA `(.L_x_53444) ;  /* 0x0000000800a47947 */ /* 0x000fec0003800000 */
.L_x_53439:
        /* <DEDUP_REMOVED lines=12> */
.L_x_53453:
[----:B------:R-:W2:Y:S02]  /*a8e0*/  LDG.E.64 R4, desc[UR36][R4.64] ;  /* 0x0000002404047981 */ /* 0x000ea4000c1e1b00 */
[----:B--2---:R-:W0:Y:S02]  /*a8f0*/  F2I.S64.F64.TRUNC R2, R4 ;  /* 0x0000000400027311 */ /* 0x004e24000030d900 */
[----:B0-----:R-:W-:Y:S01]  /*a900*/  PRMT R0, R2, 0x7610, R0 ;  /* 0x0000761002007816 */ /* 0x001fe20000000000 */
[----:B------:R-:W-:Y:S06]  /*a910*/  BRA `(.L_x_53444) ;  /* 0x0000000800647947 */ /* 0x000fec0003800000 */
.L_x_53452:
        /* <DEDUP_REMOVED lines=27> */
.L_x_53455:
        /* <DEDUP_REMOVED lines=14> */
.L_x_53454:
[----:B------:R-:W2:Y:S02]  /*abb0*/  LDG.E.U16 R2, desc[UR36][R4.64] ;  /* 0x0000002404027981 */ /* 0x000ea4000c1e1500 */
[----:B--2---:R-:W-:-:S06]  /*abc0*/  IMAD.U32 R2, R2, 0x10000, RZ ;  /* 0x0001000002027824 */ /* 0x004fcc00078e00ff */
[----:B------:R-:W0:Y:S02]  /*abd0*/  F2I.S64.TRUNC R2, R2 ;  /* 0x0000000200027311 */ /* 0x000e24000020d900 */
[----:B0-----:R-:W-:Y:S01]  /*abe0*/  PRMT R0, R2, 0x7610, R0 ;  /* 0x0000761002007816 */ /* 0x001fe20000000000 */
[----:B------:R-:W-:Y:S06]  /*abf0*/  BRA `(.L_x_53444) ;  /* 0x0000000400ac7947 */ /* 0x000fec0003800000 */
.L_x_53451:
        /* <DEDUP_REMOVED lines=10> */
.L_x_53458:
        /* <DEDUP_REMOVED lines=21> */
.L_x_53462:
[----:B------:R-:W-:Y:S05]  /*adf0*/  BSYNC.RECONVERGENT B1 ;  /* 0x0000000000017941 */ /* 0x000fea0003800200 */
.L_x_53461:
[----:B------:R-:W-:Y:S01]  /*ae00*/  IMAD.SHL.U32 R0, R0, 0x100000, RZ ;  /* 0x0010000000007824 */ /* 0x000fe200078e00ff */
[----:B------:R-:W-:-:S04]  /*ae10*/  LEA R2, R2, 0x3b800000, 0x17 ;  /* 0x3b80000002027811 */ /* 0x000fc800078eb8ff */
[----:B------:R-:W-:-:S07]  /*ae20*/  LOP3.LUT R2, R2, R0, R7, 0xfe, !PT ;  /* 0x0000000002027212 */ /* 0x000fce00078efe07 */
.L_x_53460:
[----:B------:R-:W-:Y:S05]  /*ae30*/  BSYNC.RECONVERGENT B0 ;  /* 0x0000000000007941 */ /* 0x000fea0003800200 */
.L_x_53459:
[----:B------:R-:W0:Y:S02]  /*ae40*/  F2I.S64.TRUNC R2, R2 ;  /* 0x0000000200027311 */ /* 0x000e24000020d900 */
[----:B0-----:R-:W-:Y:S01]  /*ae50*/  PRMT R0, R2, 0x7610, R0 ;  /* 0x0000761002007816 */ /* 0x001fe20000000000 */
[----:B------:R-:W-:Y:S06]  /*ae60*/  BRA `(.L_x_53444) ;  /* 0x0000000400107947 */ /* 0x000fec0003800000 */
.L_x_53457:
        /* <DEDUP_REMOVED lines=21> */
.L_x_53466:
[----:B------:R-:W-:Y:S05]  /*afc0*/  BSYNC.RECONVERGENT B1 ;  /* 0x0000000000017941 */ /* 0x000fea0003800200 */
.L_x_53465:
[----:B------:R-:W-:Y:S02]  /*afd0*/  SHF.L.U32 R0, R0, 0x15, RZ ;  /* 0x0000001500007819 */ /* 0x000fe400000006ff */
[----:B------:R-:W-:-:S04]  /*afe0*/  LEA R2, R2, 0x37800000, 0x17 ;  /* 0x3780000002027811 */ /* 0x000fc800078eb8ff */
[----:B------:R-:W-:-:S07]  /*aff0*/  LOP3.LUT R2, R2, R0, R7, 0xfe, !PT ;  /* 0x0000000002027212 */ /* 0x000fce00078efe07 */
.L_x_53464:
[----:B------:R-:W-:Y:S05]  /*b000*/  BSYNC.RECONVERGENT B0 ;  /* 0x0000000000007941 */ /* 0x000fea0003800200 */
.L_x_53463:
[----:B------:R-:W0:Y:S02]  /*b010*/  F2I.S64.TRUNC R2, R2 ;  /* 0x0000000200027311 */ /* 0x000e24000020d900 */
[----:B0-----:R-:W-:Y:S01]  /*b020*/  PRMT R0, R2, 0x7610, R0 ;  /* 0x0000761002007816 */ /* 0x001fe20000000000 */
[----:B------:R-:W-:Y:S06]  /*b030*/  BRA `(.L_x_53444) ;  /* 0x00000000009c7947 */ /* 0x000fec0003800000 */
.L_x_53456:
        /* <DEDUP_REMOVED lines=14> */
.L_x_53470:
[----:B------:R-:W-:Y:S05]  /*b120*/  BSYNC.RECONVERGENT B0 ;  /* 0x0000000000007941 */ /* 0x000fea0003800200 */
.L_x_53469:
[----:B------:R-:W0:Y:S02]  /*b130*/  F2I.S64.TRUNC R2, R2 ;  /* 0x0000000200027311 */ /* 0x000e24000020d900 */
[----:B0-----:R-:W-:Y:S01]  /*b140*/  PRMT R0, R2, 0x7610, R0 ;  /* 0x0000761002007816 */ /* 0x001fe20000000000 */
[----:B------:R-:W-:Y:S06]  /*b150*/  BRA `(.L_x_53444) ;  /* 0x0000000000547947 */ /* 0x000fec0003800000 */
.L_x_53443:
        /* <DEDUP_REMOVED lines=16> */
.L_x_53471:
[----:B------:R-:W-:Y:S01]  /*b260*/  PRMT R0, RZ, 0x7610, R0 ;  /* 0x00007610ff007816 */ /* 0x000fe20000000000 */
[----:B------:R-:W-:Y:S06]  /*b270*/  BRA `(.L_x_53444) ;  /* 0x00000000000c7947 */ /* 0x000fec0003800000 */
.L_x_53468:
[----:B------:R0:W5:Y:S01]  /*b280*/  LDG.E.U8 R0, desc[UR36][R4.64] ;  /* 0x0000002404007981 */ /* 0x000162000c1e1100 */
[----:B------:R-:W-:Y:S05]  /*b290*/  BRA `(.L_x_53444) ;  /* 0x0000000000047947 */ /* 0x000fea0003800000 */
.L_x_53467:
[----:B------:R0:W5:Y:S02]  /*b2a0*/  LDG.E.U8 R0, desc[UR36][R4.64] ;  /* 0x0000002404007981 */ /* 0x000164000c1e1100 */
.L_x_53444:
[----:B------:R-:W-:Y:S01]  /*b2b0*/  UISETP.NE.AND UP0, UPT, UR43, URZ, UPT ;  /* 0x000000ff2b00728c */ /* 0x000fe2000bf05270 */
[----:B------:R-:W-:-:S08]  /*b2c0*/  IMAD.MOV.U32 R3, RZ, RZ, 0xff ;  /* 0x000000ffff037424 */ /* 0x000fd000078e00ff */
[----:B------:R-:W-:Y:S05]  /*b2d0*/  BRA.U !UP0, `(.L_x_53472) ;  /* 0x0000000108147547 */ /* 0x000fea000b800000 */
[----:B012345:R-:W-:Y:S01]  /*b2e0*/  LOP3.LUT R4, R0, 0xff, RZ, 0xc0, !PT ;  /* 0x000000ff00047812 */ /* 0x03ffe200078ec0ff */
[----:B------:R-:W-:Y:S01]  /*b2f0*/  IMAD.U32 R5, RZ, RZ, UR43 ;  /* 0x0000002bff057e24 */ /* 0x000fe2000f8e00ff */
[----:B------:R-:W-:-:S07]  /*b300*/  MOV R6, 0xb320 ;  /* 0x0000b32000067802 */ /* 0x000fce0000000f00 */
[----:B------:R-:W-:Y:S05]  /*b310*/  CALL.REL.NOINC `($__internal_112_$__cuda_sm20_rem_u16) ;  /* 0x0000000c00647944 */ /* 0x000fea0003c00000 */
[----:B------:R-:W-:-:S07]  /*b320*/  PRMT R3, R5, 0x7610, R3 ;  /* 0x0000761005037816 */ /* 0x000fce0000000003 */
.L_x_53472:
        /* <DEDUP_REMOVED lines=13> */
.L_x_53476:
[----:B------:R-:W-:Y:S01]  /*b400*/  STG.E.U8 desc[UR36][R16.64], R3 ;  /* 0x0000000310007986 */ /* 0x000fe2000c101124 */
[----:B------:R-:W-:Y:S05]  /*b410*/  EXIT ;  /* 0x000000000000794d */ /* 0x000fea0003800000 */
.L_x_53475:
        /* <DEDUP_REMOVED lines=10> */
.L_x_53479:
[----:B------:R-:W-:-:S05]  /*b4c0*/  LOP3.LUT R3, R3, 0xffff, RZ, 0xc0, !PT ;  /* 0x0000ffff03037812 */ /* 0x000fca00078ec0ff */
[----:B------:R-:W-:Y:S01]  /*b4d0*/  STG.E desc[UR36][R16.64], R3 ;  /* 0x0000000310007986 */ /* 0x000fe2000c101924 */
[----:B------:R-:W-:Y:S05]  /*b4e0*/  EXIT ;  /* 0x000000000000794d */ /* 0x000fea0003800000 */
.L_x_53478:
[----:B------:R-:W-:Y:S01]  /*b4f0*/  STG.E.U16 desc[UR36][R16.64], R3 ;  /* 0x0000000310007986 */ /* 0x000fe2000c101524 */
[----:B------:R-:W-:Y:S05]  /*b500*/  EXIT ;  /* 0x000000000000794d */ /* 0x000fea0003800000 */
.L_x_53474:
        /* <DEDUP_REMOVED lines=9> */
.L_x_53481:
[----:B-----5:R-:W0:Y:S02]  /*b5a0*/  I2F.U16 R0, R3 ;  /* 0x0000000300007306 */ /* 0x020e240000101000 */
[----:B0-----:R-:W-:-:S05]  /*b5b0*/  F2FP.F16.F32.PACK_AB R0, RZ, R0 ;  /* 0x00000000ff00723e */ /* 0x001fca00000000ff */
[----:B------:R-:W-:Y:S01]  /*b5c0*/  STG.E.U16 desc[UR36][R16.64], R0 ;  /* 0x0000000010007986 */ /* 0x000fe2000c101524 */
[----:B------:R-:W-:Y:S05]  /*b5d0*/  EXIT ;  /* 0x000000000000794d */ /* 0x000fea0003800000 */
.L_x_53480:
[----:B------:R-:W-:-:S09]  /*b5e0*/  UISETP.NE.AND UP0, UPT, UR4, 0x7, UPT ;  /* 0x000000070400788c */ /* 0x000fd2000bf05270 */
[----:B------:R-:W-:Y:S05]  /*b5f0*/  BRA.U !UP0, `(.L_x_53482) ;  /* 0x0000000108347547 */ /* 0x000fea000b800000 */
[----:B------:R-:W-:-:S09]  /*b600*/  UISETP.NE.AND UP0, UPT, UR4, 0x8, UPT ;  /* 0x000000080400788c */ /* 0x000fd2000bf05270 */
[----:B------:R-:W-:Y:S05]  /*b610*/  BRA.U !UP0, `(.L_x_53483) ;  /* 0x0000000108187547 */ /* 0x000fea000b800000 */
[----:B------:R-:W-:-:S09]  /*b620*/  UISETP.NE.AND UP0, UPT, UR4, 0x9, UPT ;  /* 0x000000090400788c */ /* 0x000fd2000bf05270 */
[----:B------:R-:W-:Y:S05]  /*b630*/  BRA.U UP0, `(.L_x_53477) ;  /* 0x0000000500c87547 */ /* 0x000fea000b800000 */
[----:B01234-:R-:W0:Y:S01]  /*b640*/  I2F.U16 R4, R3 ;  /* 0x0000000300047306 */ /* 0x01fe220000101000 */
[----:B------:R-:W-:-:S05]  /*b650*/  IMAD.MOV.U32 R5, RZ, RZ, RZ ;  /* 0x000000ffff057224 */ /* 0x000fca00078e00ff */
[----:B0-----:R-:W-:Y:S01]  /*b660*/  STG.E.64 desc[UR36][R16.64], R4 ;  /* 0x0000000410007986 */ /* 0x001fe2000c101b24 */
[----:B------:R-:W-:Y:S05]  /*b670*/  EXIT ;  /* 0x000000000000794d */ /* 0x000fea0003800000 */
.L_x_53483:
[----:B------:R-:W0:Y:S02]  /*b680*/  I2F.U16 R3, R3 ;  /* 0x0000000300037306 */ /* 0x000e240000101000 */
[----:B0-----:R-:W-:-:S04]  /*b690*/  F2FP.F16.F32.PACK_AB R3, RZ, R3 ;  /* 0x00000003ff03723e */ /* 0x001fc800000000ff */
[----:B------:R-:W-:-:S05]  /*b6a0*/  PRMT R3, R3, 0x5410, RZ ;  /* 0x0000541003037816 */ /* 0x000fca00000000ff */
[----:B------:R-:W-:Y:S01]  /*b6b0*/  STG.E desc[UR36][R16.64], R3 ;  /* 0x0000000310007986 */ /* 0x000fe2000c101924 */
[----:B------:R-:W-:Y:S05]  /*b6c0*/  EXIT ;  /* 0x000000000000794d */ /* 0x000fea0003800000 */
.L_x_53482:
[----:B------:R-:W0:Y:S02]  /*b6d0*/  I2F.F64.U16 R2, R3 ;  /* 0x0000000300027312 */ /* 0x000e240000101800 */
[----:B0-----:R-:W-:Y:S01]  /*b6e0*/  STG.E.64 desc[UR36][R16.64], R2 ;  /* 0x0000000210007986 */ /* 0x001fe2000c101b24 */
[----:B------:R-:W-:Y:S05]  /*b6f0*/  EXIT ;  /* 0x000000000000794d */ /* 0x000fea0003800000 */
.L_x_53473:
        /* <DEDUP_REMOVED lines=12> */
.L_x_53487:
        /* <DEDUP_REMOVED lines=16> */
.L_x_53490:
[----:B------:R-:W-:-:S07]  /*b8c0*/  PRMT R8, R0, 0x7610, R8 ;  /* 0x0000761000087816 */ /* 0x000fce0000000008 */
.L_x_53489:
[----:B------:R-:W-:Y:S05]  /*b8d0*/  BSYNC.RECONVERGENT B0 ;  /* 0x0000000000007941 */ /* 0x000fea0003800200 */
.L_x_53488:
[----:B------:R-:W-:Y:S01]  /*b8e0*/  STG.E.U8 desc[UR36][R16.64], R8 ;  /* 0x0000000810007986 */ /* 0x000fe2000c101124 */
[----:B------:R-:W-:Y:S05]  /*b8f0*/  EXIT ;  /* 0x000000000000794d */ /* 0x000fea0003800000 */
.L_x_53486:
[----:B------:R-:W0:Y:S01]  /*b900*/  I2F.U16 R3, R3 ;  /* 0x0000000300037306 */ /* 0x000e220000101000 */
[----:B------:R-:W-:Y:S01]  /*b910*/  BSSY.RECONVERGENT B0, `(.L_x_53491) ;  /* 0x0000010000007945 */ /* 0x000fe20003800200 */
[----:B------:R-:W-:Y:S01]  /*b920*/  HFMA2 R8, -RZ, RZ, 0, 7.62939453125e-06 ;  /* 0x00000080ff087431 */ /* 0x000fe200000001ff */
        /* <DEDUP_REMOVED lines=13> */
.L_x_53493:
[----:B------:R-:W-:-:S07]  /*ba00*/  PRMT R8, R0, 0x7610, R8 ;  /* 0x0000761000087816 */ /* 0x000fce0000000008 */
.L_x_53492:
[----:B------:R-:W-:Y:S05]  /*ba10*/  BSYNC.RECONVERGENT B0 ;  /* 0x0000000000007941 */ /* 0x000fea0003800200 */
.L_x_53491:
[----:B------:R-:W-:Y:S01]  /*ba20*/  STG.E.U8 desc[UR36][R16.64], R8 ;  /* 0x0000000810007986 */ /* 0x000fe2000c101124 */
[----:B------:R-:W-:Y:S05]  /*ba30*/  EXIT ;  /* 0x000000000000794d */ /* 0x000fea0003800000 */
.L_x_53485:
[----:B------:R-:W-:-:S09]  /*ba40*/  UISETP.NE.AND UP0, UPT, UR4, 0x1c, UPT ;  /* 0x0000001c0400788c */ /* 0x000fd2000bf05270 */
[----:B------:R-:W-:Y:S05]  /*ba50*/  BRA.U !UP0, `(.L_x_53494) ;  /* 0x0000000108607547 */ /* 0x000fea000b800000 */
[----:B------:R-:W-:-:S09]  /*ba60*/  UISETP.NE.AND UP0, UPT, UR4, 0x1d, UPT ;  /* 0x0000001d0400788c */ /* 0x000fd2000bf05270 */
[----:B------:R-:W-:Y:S05]  /*ba70*/  BRA.U !UP0, `(.L_x_53495) ;  /* 0x0000000108487547 */ /* 0x000fea000b800000 */
[----:B------:R-:W-:-:S09]  /*ba80*/  UISETP.NE.AND UP0, UPT, UR4, 0x2c, UPT ;  /* 0x0000002c0400788c */ /* 0x000fd2000bf05270 */
[----:B------:R-:W-:Y:S05]  /*ba90*/  BRA.U UP0, `(.L_x_53477) ;  /* 0x0000000100b07547 */ /* 0x000fea000b800000 */
[----:B------:R-:W0:Y:S02]  /*baa0*/  I2F.U16 R3, R3 ;  /* 0x0000000300037306 */ /* 0x000e240000101000 */
[----:B01234-:R-:W-:Y:S01]  /*bab0*/  IMAD.MOV.U32 R4, RZ, RZ, 0xff ;  /* 0x000000ffff047424 */ /* 0x01ffe200078e00ff */
[----:B------:R-:W-:-:S04]  /*bac0*/  SHF.R.U32.HI R2, RZ, 0x17, R3 ;  /* 0x00000017ff027819 */ /* 0x000fc80000011603 */
        /* <DEDUP_REMOVED lines=13> */
.L_x_53495:
[----:B------:R-:W-:Y:S01]  /*bba0*/  LOP3.LUT R2, R3, 0xffff, RZ, 0xc0, !PT ;  /* 0x0000ffff03027812 */ /* 0x000fe200078ec0ff */
[----:B------:R-:W-:-:S05]  /*bbb0*/  IMAD.MOV.U32 R3, RZ, RZ, RZ ;  /* 0x000000ffff037224 */ /* 0x000fca00078e00ff */
[----:B------:R-:W-:Y:S01]  /*bbc0*/  STG.E.64 desc[UR36][R16.64], R2 ;  /* 0x0000000210007986 */ /* 0x000fe2000c101b24 */
[----:B------:R-:W-:Y:S05]  /*bbd0*/  EXIT ;  /* 0x000000000000794d */ /* 0x000fea0003800000 */
.L_x_53494:
[----:B------:R-:W-:-:S05]  /*bbe0*/  LOP3.LUT R3, R3, 0xffff, RZ, 0xc0, !PT ;  /* 0x0000ffff03037812 */ /* 0x000fca00078ec0ff */
[----:B------:R-:W-:Y:S01]  /*bbf0*/  STG.E desc[UR36][R16.64], R3 ;  /* 0x0000000310007986 */ /* 0x000fe2000c101924 */
[----:B------:R-:W-:Y:S05]  /*bc00*/  EXIT ;  /* 0x000000000000794d */ /* 0x000fea0003800000 */
.L_x_53484:
        /* <DEDUP_REMOVED lines=9> */
[----:B------:R-:W-:Y:S01]  /*bca0*/  STG.E.U8 desc[UR36][R16.64], R3 ;  /* 0x0000000310007986 */ /* 0x000fe2000c101124 */
[----:B------:R-:W-:Y:S05]  /*bcb0*/  EXIT ;  /* 0x000000000000794d */ /* 0x000fea0003800000 */
.L_x_53497:
[----:B01234-:R-:W0:Y:S01]  /*bcc0*/  I2F.F64.U16 R4, R3 ;  /* 0x0000000300047312 */ /* 0x01fe220000101800 */
[----:B------:R-:W-:-:S05]  /*bcd0*/  CS2R R6, SRZ ;  /* 0x0000000000067805 */ /* 0x000fca000001ff00 */
[----:B0-----:R-:W-:Y:S01]  /*bce0*/  STG.E.128 desc[UR36][R16.64], R4 ;  /* 0x0000000410007986 */ /* 0x001fe2000c101d24 */
[----:B------:R-:W-:Y:S05]  /*bcf0*/  EXIT ;  /* 0x000000000000794d */ /* 0x000fea0003800000 */
.L_x_53496:
[----:B------:R-:W-:-:S09]  /*bd00*/  UISETP.NE.AND UP0, UPT, UR4, 0xf, UPT ;  /* 0x0000000f0400788c */ /* 0x000fd2000bf05270 */
[----:B------:R-:W-:Y:S05]  /*bd10*/  BRA.U !UP0, `(.L_x_53498) ;  /* 0x0000000108d47547 */ /* 0x000fea000b800000 */
[----:B------:R-:W-:-:S09]  /*bd20*/  UISETP.NE.AND UP0, UPT, UR4, 0x17, UPT ;  /* 0x000000170400788c */ /* 0x000fd2000bf05270 */
[----:B------:R-:W-:Y:S05]  /*bd30*/  BRA.U !UP0, `(.L_x_53499) ;  /* 0x0000000108847547 */ /* 0x000fea000b800000 */
[----:B------:R-:W-:-:S09]  /*bd40*/  UISETP.NE.AND UP0, UPT, UR4, 0x18, UPT ;  /* 0x000000180400788c */ /* 0x000fd2000bf05270 */
[----:B------:R-:W-:Y:S05]  /*bd50*/  BRA.U !UP0, `(.L_x_53500) ;  /* 0x0000000108447547 */ /* 0x000fea000b800000 */
.L_x_53477:
[----:B-----5:R-:W-:Y:S01]  /*bd60*/  MOV R0, 0x0 ;  /* 0x0000000000007802 */ /* 0x020fe20000000f00 */
[----:B------:R-:W0:Y:S01]  /*bd70*/  LDCU.64 UR4, c[0x4][0x178] ;  /* 0x01002f00ff0477ac */ /* 0x000e220008000a00 */
[----:B------:R-:W-:Y:S02]  /*bd80*/  HFMA2 R8, -RZ, RZ, 0, 6.020069122314453125e-06 ;  /* 0x00000065ff087431 */ /* 0x000fe400000001ff */
[----:B------:R-:W-:Y:S01]  /*bd90*/  IMAD.MOV.U32 R12, RZ, RZ, 0x1 ;  /* 0x00000001ff0c7424 */ /* 0x000fe200078e00ff */
[----:B------:R0:W0:Y:S01]  /*bda0*/  LDC.64 R2, c[0x4][R0] ;  /* 0x0100000000027b82 */ /* 0x0000220000000a00 */
[----:B------:R-:W0:Y:S01]  /*bdb0*/  LDCU.64 UR6, c[0x4][0x180] ;  /* 0x01003000ff0677ac */ /* 0x000e220008000a00 */
[----:B------:R-:W-:Y:S01]  /*bdc0*/  MOV R13, RZ ;  /* 0x000000ff000d7202 */ /* 0x000fe20000000f00 */
[----:B------:R-:W0:Y:S02]  /*bdd0*/  LDCU.64 UR8, c[0x4][0x10] ;  /* 0x01000200ff0877ac */ /* 0x000e240008000a00 */
[----:B01234-:R-:W-:Y:S01]  /*bde0*/  MOV R4, UR4 ;  /* 0x0000000400047c02 */ /* 0x01ffe20008000f00 */
[----:B------:R-:W-:-:S02]  /*bdf0*/  IMAD.U32 R5, RZ, RZ, UR5 ;  /* 0x00000005ff057e24 */ /* 0x000fc4000f8e00ff */
[----:B------:R-:W-:Y:S01]  /*be00*/  IMAD.U32 R6, RZ, RZ, UR6 ;  /* 0x00000006ff067e24 */ /* 0x000fe2000f8e00ff */
[----:B------:R-:W-:Y:S01]  /*be10*/  MOV R7, UR7 ;  /* 0x0000000700077c02 */ /* 0x000fe20008000f00 */
[----:B------:R-:W-:Y:S02]  /*be20*/  IMAD.U32 R10, RZ, RZ, UR8 ;  /* 0x00000008ff0a7e24 */ /* 0x000fe4000f8e00ff */
[----:B------:R-:W-:-:S07]  /*be30*/  IMAD.U32 R11, RZ, RZ, UR9 ;  /* 0x00000009ff0b7e24 */ /* 0x000fce000f8e00ff */
[----:B------:R-:W-:-:S07]  /*be40*/  LEPC R20, `(.L_x_53501) ;  /* 0x000000001014794e */ /* 0x000fce0000000000 */
[----:B------:R-:W-:Y:S05]  /*be50*/  CALL.ABS.NOINC R2 ;  /* 0x0000000002007343 */ /* 0x000fea0003c00000 */
.L_x_53501:
[----:B------:R-:W-:Y:S05]  /*be60*/  EXIT ;  /* 0x000000000000794d */ /* 0x000fea0003800000 */
.L_x_53500:
[----:B------:R-:W0:Y:S01]  /*be70*/  I2F.U16 R3, R3 ;  /* 0x0000000300037306 */ /* 0x000e220000101000 */
[----:B------:R-:W-:Y:S01]  /*be80*/  BSSY.RECONVERGENT B0, `(.L_x_53502) ;  /* 0x000000a000007945 */ /* 0x000fe20003800200 */
[----:B01234-:R-:W-:Y:S01]  /*be90*/  IMAD.MOV.U32 R5, RZ, RZ, 0x7f ;  /* 0x0000007fff057424 */ /* 0x01ffe200078e00ff */
[----:B------:R-:W-:-:S13]  /*bea0*/  ISETP.GT.U32.AND P0, PT, R3, 0x43efffff, PT ;  /* 0x43efffff0300780c */ /* 0x000fda0003f04070 */
[----:B------:R-:W-:Y:S05]  /*beb0*/  @P0 BRA `(.L_x_53503) ;  /* 0x0000000000180947 */ /* 0x000fea0003800000 */
[----:B------:R-:W-:-:S13]  /*bec0*/  ISETP.GE.U32.AND P0, PT, R3, 0x3c800000, PT ;  /* 0x3c8000000300780c */ /* 0x000fda0003f06070 */
[----:B-----5:R-:W-:-:S04]  /*bed0*/  @P0 SHF.R.U32.HI R0, RZ, 0x14, R3 ;  /* 0x00000014ff000819 */ /* 0x020fc80000011603 */
[----:B------:R-:W-:-:S04]  /*bee0*/  @P0 LOP3.LUT R0, R0, 0x1, RZ, 0xc0, !PT ;  /* 0x0000000100000812 */ /* 0x000fc800078ec0ff */
[----:B------:R-:W-:-:S04]  /*bef0*/  @P0 IADD3 R0, PT, PT, R3, 0x407ffff, R0 ;  /* 0x0407ffff03000810 */ /* 0x000fc80007ffe000 */
[----:B------:R-:W-:Y:S01]  /*bf00*/  @P0 SHF.R.U32.HI R5, RZ, 0x14, R0 ;  /* 0x00000014ff050819 */ /* 0x000fe20000011600 */
[----:B------:R-:W-:-:S07]  /*bf10*/  @!P0 FADD.FTZ R5, R3, 16384 ;  /* 0x4680000003058421 */ /* 0x000fce0000010000 */
.L_x_53503:
[----:B------:R-:W-:Y:S05]  /*bf20*/  BSYNC.RECONVERGENT B0 ;  /* 0x0000000000007941 */ /* 0x000fea0003800200 */
.L_x_53502:
[----:B------:R-:W-:Y:S01]  /*bf30*/  STG.E.U8 desc[UR36][R16.64], R5 ;  /* 0x0000000510007986 */ /* 0x000fe2000c101124 */
[----:B------:R-:W-:Y:S05]  /*bf40*/  EXIT ;  /* 0x000000000000794d */ /* 0x000fea0003800000 */
.L_x_53499:
[----:B01234-:R-:W0:Y:S02]  /*bf50*/  I2F.U16 R5, R3 ;  /* 0x0000000300057306 */ /* 0x01fe240000101000 */
[----:B0-----:R-:W-:-:S13]  /*bf60*/  ISETP.GT.U32.AND P0, PT, R5, 0x477fffff, PT ;  /* 0x477fffff0500780c */ /* 0x001fda0003f04070 */
[----:B------:R-:W-:Y:S05]  /*bf70*/  @P0 BRA `(.L_x_53504) ;  /* 0x0000000000280947 */ /* 0x000fea0003800000 */
[----:B------:R-:W-:-:S13]  /*bf80*/  ISETP.GE.U32.AND P0, PT, R5, 0x38800000, PT ;  /* 0x388000000500780c */ /* 0x000fda0003f06070 */
[----:B-----5:R-:W-:-:S04]  /*bf90*/  @P0 SHF.R.U32.HI R0, RZ, 0x15, R5 ;  /* 0x00000015ff000819 */ /* 0x020fc80000011605 */
        /* <DEDUP_REMOVED lines=8> */
.L_x_53504:
[----:B------:R-:W-:Y:S01]  /*c020*/  HFMA2 R3, -RZ, RZ, 0, 7.569789886474609375e-06 ;  /* 0x0000007fff037431 */ /* 0x000fe200000001ff */
[----:B------:R-:W-:-:S04]  /*c030*/  ISETP.GT.U32.AND P0, PT, R5, 0x7f800000, PT ;  /* 0x7f8000000500780c */ /* 0x000fc80003f04070 */
[----:B------:R-:W-:-:S05]  /*c040*/  SEL R3, R3, 0x7c, P0 ;  /* 0x0000007c03037807 */ /* 0x000fca0000000000 */
[----:B------:R-:W-:Y:S01]  /*c050*/  STG.E.U8 desc[UR36][R16.64], R3 ;  /* 0x0000000310007986 */ /* 0x000fe2000c101124 */
[----:B------:R-:W-:Y:S05]  /*c060*/  EXIT ;  /* 0x000000000000794d */ /* 0x000fea0003800000 */
.L_x_53498:
[----:B-----5:R-:W0:Y:S02]  /*c070*/  I2F.U16 R0, R3 ;  /* 0x0000000300007306 */ /* 0x020e240000101000 */
[----:B0-----:R-:W-:-:S05]  /*c080*/  F2FP.BF16.F32.PACK_AB R0, RZ, R0 ;  /* 0x00000000ff00723e */ /* 0x001fca00000010ff */
[----:B------:R-:W-:Y:S01]  /*c090*/  STG.E.U16 desc[UR36][R16.64], R0 ;  /* 0x0000000010007986 */ /* 0x000fe2000c101524 */
[----:B------:R-:W-:Y:S05]  /*c0a0*/  EXIT ;  /* 0x000000000000794d */ /* 0x000fea0003800000 */
        .weak           $__internal_112_$__cuda_sm20_rem_u16
        .type           $__internal_112_$__cuda_sm20_rem_u16,@function
        .size           $__internal_112_$__cuda_sm20_rem_u16,(.L_x_54764 - $__internal_112_$__cuda_sm20_rem_u16)
$__internal_112_$__cuda_sm20_rem_u16:
        /* <DEDUP_REMOVED lines=20> */
[----:B------:R-:W-:Y:S05]  /*c1f0*/  RET.REL.NODEC R2 `(_ZN2at6native18elementwise_kernelILi128ELi4EZNS0_15gpu_kernel_implINS0_13BUnaryFunctorIhhhZZZNS0_21remainder_kernel_cudaERNS_18TensorIteratorBaseEENKUlvE_clEvENKUlvE_clEvEUlhhE_EEEEvS5_RKT_EUliE_EEviT1_) ;  /* 0xffffff3c02807950 */ /* 0x000fea0003c3ffff */
.L_x_53505:
        /* <DEDUP_REMOVED lines=16> */
.L_x_54764:


//--------------------- .text._ZN2at6native27unrolled_elementwise_kernelINS0_13BUnaryFunctorIhhhZZZNS0_21remainder_kernel_cudaERNS_18TensorIteratorBaseEENKUlvE_clEvENKUlvE_clEvEUlhhE_EESt5arrayIPcLm2EELi4E23TrivialOffsetCalculatorILi1EjESD_NS0_6memory12LoadWithCastILi1EEENSE_13StoreWithCastILi1EEEEEviT_T0_T2_T3_T4_T5_ --------------------------
	.section	.text._ZN2at6native27unrolled_elementwise_kernelINS0_13BUnaryFunctorIhhhZZZNS0_21remainder_kernel_cudaERNS_18TensorIteratorBaseEENKUlvE_clEvENKUlvE_clEvEUlhhE_EESt5arrayIPcLm2EELi4E23TrivialOffsetCalculatorILi1EjESD_NS0_6memory12LoadWithCastILi1EEENSE_13StoreWithCastILi1EEEEEviT_T0_T2_T3_T4_T5_,"ax",@progbits
	.align	128
        .global         _ZN2at6native27unrolled_elementwise_kernelINS0_13BUnaryFunctorIhhhZZZNS0_21remainder_kernel_cudaERNS_18TensorIteratorBaseEENKUlvE_clEvENKUlvE_clEvEUlhhE_EESt5arrayIPcLm2EELi4E23TrivialOffsetCalculatorILi1EjESD_NS0_6memory12LoadWithCastILi1EEENSE_13StoreWithCastILi1EEEEEviT_T0_T2_T3_T4_T5_
        .type           _ZN2at6native27unrolled_elementwise_kernelINS0_13BUnaryFunctorIhhhZZZNS0_21remainder_kernel_cudaERNS_18TensorIteratorBaseEENKUlvE_clEvENKUlvE_clEvEUlhhE_EESt5arrayIPcLm2EELi4E23TrivialOffsetCalculatorILi1EjESD_NS0_6memory12LoadWithCastILi1EEENSE_13StoreWithCastILi1EEEEEviT_T0_T2_T3_T4_T5_,@function
        .size           _ZN2at6native27unrolled_elementwise_kernelINS0_13BUnaryFunctorIhhhZZZNS0_21remainder_kernel_cudaERNS_18TensorIteratorBaseEENKUlvE_clEvENKUlvE_clEvEUlhhE_EESt5arrayIPcLm2EELi4E23TrivialOffsetCalculatorILi1EjESD_NS0_6memory12LoadWithCastILi1EEENSE_13StoreWithCastILi1EEEEEviT_T0_T2_T3_T4_T5_,(.L_x_54765 - _ZN2at6native27unrolled_elementwise_kernelINS0_13BUnaryFunctorIhhhZZZNS0_21remainder_kernel_cudaERNS_18TensorIteratorBaseEENKUlvE_clEvENKUlvE_clEvEUlhhE_EESt5arrayIPcLm2EELi4E23TrivialOffsetCalculatorILi1EjESD_NS0_6memory12LoadWithCastILi1EEENSE_13StoreWithCastILi1EEEEEviT_T0_T2_T3_T4_T5_)
        .other          _ZN2at6native27unrolled_elementwise_kernelINS0_13BUnaryFunctorIhhhZZZNS0_21remainder_kernel_cudaERNS_18TensorIteratorBaseEENKUlvE_clEvENKUlvE_clEvEUlhhE_EESt5arrayIPcLm2EELi4E23TrivialOffsetCalculatorILi1EjESD_NS0_6memory12LoadWithCastILi1EEENSE_13StoreWithCastILi1EEEEEviT_T0_T2_T3_T4_T5_,@"STO_CUDA_ENTRY STV_DEFAULT"
_ZN2at6native27unrolled_elementwise_kernelINS0_13BUnaryFunctorIhhhZZZNS0_21remainder_kernel_cudaERNS_18TensorIteratorBaseEENKUlvE_clEvENKUlvE_clEvEUlhhE_EESt5arrayIPcLm2EELi4E23TrivialOffsetCalculatorILi1EjESD_NS0_6memory12LoadWithCastILi1EEENSE_13StoreWithCastILi1EEEEEviT_T0_T2_T3_T4_T5_:
.text._ZN2at6native27unrolled_elementwise_kernelINS0_13BUnaryFunctorIhhhZZZNS0_21remainder_kernel_cudaERNS_18TensorIteratorBaseEENKUlvE_clEvENKUlvE_clEvEUlhhE_EESt5arrayIPcLm2EELi4E23TrivialOffsetCalculatorILi1EjESD_NS0_6memory12LoadWithCastILi1EEENSE_13StoreWithCastILi1EEEEEviT_T0_T2_T3_T4_T5_:
        /* <DEDUP_REMOVED lines=31> */
.L_x_53511:
[----:B------:R3:W5:Y:S01]  /*01f0*/  LDG.E.U8 R26, desc[UR36][R6.64] ;  /* 0x00000024061a7981 */ /* 0x000762000c1e1100 */
[----:B------:R-:W-:Y:S05]  /*0200*/  BRA `(.L_x_53513) ;  /* 0x0000000c00607947 */ /* 0x000fea0003800000 */
.L_x_53510:
        /* <DEDUP_REMOVED lines=8> */
.L_x_53515:
[----:B------:R1:W5:Y:S01]  /*0290*/  LDG.E.U8 R26, desc[UR36][R6.64] ;  /* 0x00000024061a7981 */ /* 0x000362000c1e1100 */
[----:B------:R-:W-:Y:S05]  /*02a0*/  BRA `(.L_x_53513) ;  /* 0x0000000c00387947 */ /* 0x000fea0003800000 */
.L_x_53514:
[----:B------:R2:W5:Y:S01]  /*02b0*/  LDG.E.U16 R26, desc[UR36][R6.64] ;  /* 0x00000024061a7981 */ /* 0x000562000c1e1500 */
[----:B------:R-:W-:Y:S05]  /*02c0*/  BRA `(.L_x_53513) ;  /* 0x0000000c00307947 */ /* 0x000fea0003800000 */
.L_x_53509:
        /* <DEDUP_REMOVED lines=10> */
.L_x_53517:
[----:B------:R-:W2:Y:S02]  /*0370*/  LDG.E.U16 R4, desc[UR36][R6.64] ;  /* 0x0000002406047981 */ /* 0x000ea4000c1e1500 */
[----:B--2---:R-:W-:-:S06]  /*0380*/  HADD2.F32 R4, -RZ, R4.H0_H0 ;  /* 0x20000004ff047230 */ /* 0x004fcc0000004100 */
[----:B------:R-:W0:Y:S02]  /*0390*/  F2I.S64.TRUNC R4, R4 ;  /* 0x0000000400047311 */ /* 0x000e24000020d900 */
[----:B0-----:R-:W-:Y:S01]  /*03a0*/  PRMT R26, R4, 0x7610, R26 ;  /* 0x00007610041a7816 */ /* 0x001fe2000000001a */
[----:B------:R-:W-:Y:S06]  /*03b0*/  BRA `(.L_x_53513) ;  /* 0x0000000800f47947 */ /* 0x000fec0003800000 */
.L_x_53516:
        /* <DEDUP_REMOVED lines=10> */
.L_x_53519:
[----:B------:R-:W2:Y:S02]  /*0460*/  LDG.E.U16 R6, desc[UR36][R6.64] ;  /* 0x0000002406067981 */ /* 0x000ea4000c1e1500 */
[----:B--2---:R-:W-:-:S06]  /*0470*/  HADD2.F32 R4, -RZ, R6.H0_H0 ;  /* 0x20000006ff047230 */ /* 0x004fcc0000004100 */
[----:B------:R-:W0:Y:S02]  /*0480*/  F2I.S64.TRUNC R4, R4 ;  /* 0x0000000400047311 */ /* 0x000e24000020d900 */
[----:B0-----:R-:W-:Y:S01]  /*0490*/  PRMT R26, R4, 0x7610, R26 ;  /* 0x00007610041a7816 */ /* 0x001fe2000000001a */
[----:B------:R-:W-:Y:S06]  /*04a0*/  BRA `(.L_x_53513) ;  /* 0x0000000800b87947 */ /* 0x000fec0003800000 */
.L_x_53518:
[----:B------:R-:W2:Y:S02]  /*04b0*/  LDG.E.64 R4, desc[UR36][R6.64] ;  /* 0x0000002406047981 */ /* 0x000ea4000c1e1b00 */
[----:B--2---:R-:W0:Y:S02]  /*04c0*/  F2I.S64.F64.TRUNC R4, R4 ;  /* 0x0000000400047311 */ /* 0x004e24000030d900 */
[----:B0-----:R-:W-:Y:S01]  /*04d0*/  PRMT R26, R4, 0x7610, R26 ;  /* 0x00007610041a7816 */ /* 0x001fe2000000001a */
[----:B------:R-:W-:Y:S06]  /*04e0*/  BRA `(.L_x_53513) ;  /* 0x0000000800a87947 */ /* 0x000fec0003800000 */
.L_x_53508:
        /* <DEDUP_REMOVED lines=12> */
.L_x_53522:
[----:B------:R-:W2:Y:S02]  /*05b0*/  LDG.E.64 R6, desc[UR36][R6.64] ;  /* 0x0000002406067981 */ /* 0x000ea4000c1e1b00 */
[----:B--2---:R-:W0:Y:S02]  /*05c0*/  F2I.S64.F64.TRUNC R4, R6 ;  /* 0x0000000600047311 */ /* 0x004e24000030d900 */
[----:B0-----:R-:W-:Y:S01]  /*05d0*/  PRMT R26, R4, 0x7610, R26 ;  /* 0x00007610041a7816 */ /* 0x001fe2000000001a */
[----:B------:R-:W-:Y:S06]  /*05e0*/  BRA `(.L_x_53513) ;  /* 0x0000000800687947 */ /* 0x000fec0003800000 */
.L_x_53521:
        /* <DEDUP_REMOVED lines=27> */
.L_x_53524:
        /* <DEDUP_REMOVED lines=15> */
.L_x_53523:
[----:B------:R-:W2:Y:S02]  /*0890*/  LDG.E.U16 R4, desc[UR36][R6.64] ;  /* 0x0000002406047981 */ /* 0x000ea4000c1e1500 */
[----:B--2---:R-:W-:-:S06]  /*08a0*/  IMAD.U32 R4, R4, 0x10000, RZ ;  /* 0x0001000004047824 */ /* 0x004fcc00078e00ff */
[----:B------:R-:W0:Y:S02]  /*08b0*/  F2I.S64.TRUNC R4, R4 ;  /* 0x0000000400047311 */ /* 0x000e24000020d900 */
[----:B0-----:R-:W-:Y:S01]  /*08c0*/  PRMT R26, R4, 0x7610, R26 ;  /* 0x00007610041a7816 */ /* 0x001fe2000000001a */
[----:B------:R-:W-:Y:S06]  /*08d0*/  BRA `(.L_x_53513) ;  /* 0x0000000400ac7947 */ /* 0x000fec0003800000 */
.L_x_53520:
        /* <DEDUP_REMOVED lines=10> */
.L_x_53527:
        /* <DEDUP_REMOVED lines=21> */
.L_x_53531:
[----:B------:R-:W-:Y:S05]  /*0ad0*/  BSYNC.RECONVERGENT B1 ;  /* 0x0000000000017941 */ /* 0x000fea0003800200 */
.L_x_53530:
[----:B------:R-:W-:Y:S01]  /*0ae0*/  IMAD.SHL.U32 R0, R0, 0x100000, RZ ;  /* 0x0010000000007824 */ /* 0x000fe200078e00ff */
[----:B------:R-:W-:-:S04]  /*0af0*/  LEA R3, R3, 0x3b800000, 0x17 ;  /* 0x3b80000003037811 */ /* 0x000fc800078eb8ff */
[----:B------:R-:W-:-:S07]  /*0b00*/  LOP3.LUT R4, R3, R0, R7, 0xfe, !PT ;  /* 0x0000000003047212 */ /* 0x000fce00078efe07 */
.L_x_53529:
[----:B------:R-:W-:Y:S05]  /*0b10*/  BSYNC.RECONVERGENT B0 ;  /* 0x0000000000007941 */ /* 0x000fea0003800200 */
.L_x_53528:
[----:B------:R-:W0:Y:S02]  /*0b20*/  F2I.S64.TRUNC R4, R4 ;  /* 0x0000000400047311 */ /* 0x000e24000020d900 */
[----:B0-----:R-:W-:Y:S01]  /*0b30*/  PRMT R26, R4, 0x7610, R26 ;  /* 0x00007610041a7816 */ /* 0x001fe2000000001a */
[----:B------:R-:W-:Y:S06]  /*0b40*/  BRA `(.L_x_53513) ;  /* 0x0000000400107947 */ /* 0x000fec0003800000 */
.L_x_53526:
        /* <DEDUP_REMOVED lines=21> */
.L_x_53535:
[----:B------:R-:W-:Y:S05]  /*0ca0*/  BSYNC.RECONVERGENT B1 ;  /* 0x0000000000017941 */ /* 0x000fea0003800200 */
.L_x_53534:
[----:B------:R-:W-:Y:S01]  /*0cb0*/  IMAD.SHL.U32 R0, R0, 0x200000, RZ ;  /* 0x0020000000007824 */ /* 0x000fe200078e00ff */
[----:B------:R-:W-:-:S04]  /*0cc0*/  LEA R3, R3, 0x37800000, 0x17 ;  /* 0x3780000003037811 */ /* 0x000fc800078eb8ff */
[----:B------:R-:W-:-:S07]  /*0cd0*/  LOP3.LUT R4, R3, R0, R7, 0xfe, !PT ;  /* 0x0000000003047212 */ /* 0x000fce00078efe07 */
.L_x_53533:
[----:B------:R-:W-:Y:S05]  /*0ce0*/  BSYNC.RECONVERGENT B0 ;  /* 0x0000000000007941 */ /* 0x000fea0003800200 */
.L_x_53532:
[----:B------:R-:W0:Y:S02]  /*0cf0*/  F2I.S64.TRUNC R4, R4 ;  /* 0x0000000400047311 */ /* 0x000e24000020d900 */
[----:B0-----:R-:W-:Y:S01]  /*0d00*/  PRMT R26, R4, 0x7610, R26 ;  /* 0x00007610041a7816 */ /* 0x001fe2000000001a */
[----:B------:R-:W-:Y:S06]  /*0d10*/  BRA `(.L_x_53513) ;  /* 0x00000000009c7947 */ /* 0x000fec0003800000 */
.L_x_53525:
[----:B------:R-:W-:-:S09]  /*0d20*/  UISETP.NE.AND UP0, UPT, UR4, 0x1c, UPT ;  /* 0x0000001c0400788c */ /* 0x000fd2000bf05270 */
[----:B------:R-:W-:Y:S05]  /*0d30*/  BRA.U !UP0, `(.L_x_53536) ;  /* 0x0000000108907547 */ /* 0x000fea000b800000 */
[----:B------:R-:W-:-:S09]  /*0d40*/  UISETP.NE.AND UP0, UPT, UR4, 0x1d, UPT ;  /* 0x0000001d0400788c */ /* 0x000fd2000bf05270 */
[----:B------:R-:W-:Y:S05]  /*0d50*/  BRA.U !UP0, `(.L_x_53537) ;  /* 0x0000000108807547 */ /* 0x000fea000b800000 */
[----:B------:R-:W-:-:S09]  /*0d60*/  UISETP.NE.AND UP0, UPT, UR4, 0x2c, UPT ;  /* 0x0000002c0400788c */ /* 0x000fd2000bf05270 */
[----:B------:R-:W-:Y:S05]  /*0d70*/  BRA.U !UP0, `(.L_x_53538) ;  /* 0x0000000108487547 */ /* 0x000fea000b800000 */
.L_x_53512:
        /* <DEDUP_REMOVED lines=16> */
.L_x_53539:
[----:B------:R-:W-:Y:S01]  /*0e80*/  PRMT R26, RZ, 0x7610, R26 ;  /* 0x00007610ff1a7816 */ /* 0x000fe2000000001a */
[----:B------:R-:W-:Y:S06]  /*0e90*/  BRA `(.L_x_53513) ;  /* 0x00000000003c7947 */ /* 0x000fec0003800000 */
.L_x_53538:
        /* <DEDUP_REMOVED lines=8> */
.L_x_53541:
[----:B------:R-:W-:Y:S05]  /*0f20*/  BSYNC.RECONVERGENT B0 ;  /* 0x0000000000007941 */ /* 0x000fea0003800200 */
.L_x_53540:
[----:B------:R-:W0:Y:S02]  /*0f30*/  F2I.S64.TRUNC R4, R4 ;  /* 0x0000000400047311 */ /* 0x000e24000020d900 */
[----:B0-----:R-:W-:Y:S01]  /*0f40*/  PRMT R26, R4, 0x7610, R26 ;  /* 0x00007610041a7816 */ /* 0x001fe2000000001a */
[----:B------:R-:W-:Y:S06]  /*0f50*/  BRA `(.L_x_53513) ;  /* 0x00000000000c7947 */ /* 0x000fec0003800000 */
.L_x_53537:
[----:B------:R0:W5:Y:S01]  /*0f60*/  LDG.E.U8 R26, desc[UR36][R6.64] ;  /* 0x00000024061a7981 */ /* 0x000162000c1e1100 */
[----:B------:R-:W-:Y:S05]  /*0f70*/  BRA `(.L_x_53513) ;  /* 0x0000000000047947 */ /* 0x000fea0003800000 */
.L_x_53536:
[----:B------:R0:W5:Y:S02]  /*0f80*/  LDG.E.U8 R26, desc[UR36][R6.64] ;  /* 0x00000024061a7981 */ /* 0x000164000c1e1100 */
.L_x_53513:
[----:B------:R-:W-:-:S07]  /*0f90*/  VIADD R23, R17, 0x80 ;  /* 0x0000008011177836 */ /* 0x000fce0000000000 */
.L_x_53507:
[----:B------:R-:W-:Y:S05]  /*0fa0*/  BSYNC.RECONVERGENT B6 ;  /* 0x0000000000067941 */ /* 0x000fea0003800200 */
.L_x_53506:
        /* <DEDUP_REMOVED lines=23> */
.L_x_53547:
[----:B------:R0:W5:Y:S01]  /*1120*/  LDG.E.U8 R25, desc[UR36][R6.64] ;  /* 0x0000002406197981 */ /* 0x000162000c1e1100 */
[----:B------:R-:W-:Y:S05]  /*1130*/  BRA `(.L_x_53549) ;  /* 0x0000000c00607947 */ /* 0x000fea0003800000 */
.L_x_53546:
        /* <DEDUP_REMOVED lines=8> */
.L_x_53551:
[----:B------:R4:W5:Y:S01]  /*11c0*/  LDG.E.U8 R25, desc[UR36][R6.64] ;  /* 0x0000002406197981 */ /* 0x000962000c1e1100 */
[----:B------:R-:W-:Y:S05]  /*11d0*/  BRA `(.L_x_53549) ;  /* 0x0000000c00387947 */ /* 0x000fea0003800000 */
.L_x_53550:
[----:B------:R0:W5:Y:S01]  /*11e0*/  LDG.E.U16 R25, desc[UR36][R6.64] ;  /* 0x0000002406197981 */ /* 0x000162000c1e1500 */
[----:B------:R-:W-:Y:S05]  /*11f0*/  BRA `(.L_x_53549) ;  /* 0x0000000c00307947 */ /* 0x000fea0003800000 */
.L_x_53545:
        /* <DEDUP_REMOVED lines=10> */
.L_x_53553:
[----:B------:R-:W2:Y:S02]  /*12a0*/  LDG.E.U16 R4, desc[UR36][R6.64] ;  /* 0x0000002406047981 */ /* 0x000ea4000c1e1500 */
[----:B--2---:R-:W-:-:S06]  /*12b0*/  HADD2.F32 R4, -RZ, R4.H0_H0 ;  /* 0x20000004ff047230 */ /* 0x004fcc0000004100 */
[----:B------:R-:W0:Y:S02]  /*12c0*/  F2I.S64.TRUNC R4, R4 ;  /* 0x0000000400047311 */ /* 0x000e24000020d900 */
[----:B0-----:R-:W-:Y:S01]  /*12d0*/  PRMT R25, R4, 0x7610, R25 ;  /* 0x0000761004197816 */ /* 0x001fe20000000019 */
[----:B------:R-:W-:Y:S06]  /*12e0*/  BRA `(.L_x_53549) ;  /* 0x0000000800f47947 */ /* 0x000fec0003800000 */
.L_x_53552:
        /* <DEDUP_REMOVED lines=10> */
.L_x_53555:
[----:B------:R-:W2:Y:S02]  /*1390*/  LDG.E.U16 R6, desc[UR36][R6.64] ;  /* 0x0000002406067981 */ /* 0x000ea4000c1e1500 */
[----:B--2---:R-:W-:-:S06]  /*13a0*/  HADD2.F32 R4, -RZ, R6.H0_H0 ;  /* 0x20000006ff047230 */ /* 0x004fcc0000004100 */
[----:B------:R-:W0:Y:S02]  /*13b0*/  F2I.S64.TRUNC R4, R4 ;  /* 0x0000000400047311 */ /* 0x000e24000020d900 */
[----:B0-----:R-:W-:Y:S01]  /*13c0*/  PRMT R25, R4, 0x7610, R25 ;  /* 0x0000761004197816 */ /* 0x001fe20000000019 */
[----:B------:R-:W-:Y:S06]  /*13d0*/  BRA `(.L_x_53549) ;  /* 0x0000000800b87947 */ /* 0x000fec0003800000 */
.L_x_53554:
[----:B------:R-:W2:Y:S02]  /*13e0*/  LDG.E.64 R4, desc[UR36][R6.64] ;  /* 0x0000002406047981 */ /* 0x000ea4000c1e1b00 */
[----:B--2---:R-:W0:Y:S02]  /*13f0*/  F2I.S64.F64.TRUNC R4, R4 ;  /* 0x0000000400047311 */ /* 0x004e24000030d900 */
[----:B0-----:R-:W-:Y:S01]  /*1400*/  PRMT R25, R4, 0x7610, R25 ;  /* 0x0000761004197816 */ /* 0x001fe20000000019 */
[----:B------:R-:W-:Y:S06]  /*1410*/  BRA `(.L_x_53549) ;  /* 0x0000000800a87947 */ /* 0x000fec0003800000 */
.L_x_53544:
        /* <DEDUP_REMOVED lines=12> */
.L_x_53558:
[----:B------:R-:W2:Y:S02]  /*14e0*/  LDG.E.64 R6, desc[UR36][R6.64] ;  /* 0x0000002406067981 */ /* 0x000ea4000c1e1b00 */
[----:B--2---:R-:W0:Y:S02]  /*14f0*/  F2I.S64.F64.TRUNC R4, R6 ;  /* 0x0000000600047311 */ /* 0x004e24000030d900 */
[----:B0-----:R-:W-:Y:S01]  /*1500*/  PRMT R25, R4, 0x7610, R25 ;  /* 0x0000761004197816 */ /* 0x001fe20000000019 */
[----:B------:R-:W-:Y:S06]  /*1510*/  BRA `(.L_x_53549) ;  /* 0x0000000800687947 */ /* 0x000fec0003800000 */
.L_x_53557:
        /* <DEDUP_REMOVED lines=27> */
.L_x_53560:
        /* <DEDUP_REMOVED lines=15> */
.L_x_53559:
[----:B------:R-:W2:Y:S02]  /*17c0*/  LDG.E.U16 R4, desc[UR36][R6.64] ;  /* 0x0000002406047981 */ /* 0x000ea4000c1e1500 */
[----:B--2---:R-:W-:-:S06]  /*17d0*/  IMAD.U32 R4, R4, 0x10000, RZ ;  /* 0x0001000004047824 */ /* 0x004fcc00078e00ff */
[----:B------:R-:W0:Y:S02]  /*17e0*/  F2I.S64.TRUNC R4, R4 ;  /* 0x0000000400047311 */ /* 0x000e24000020d900 */
[----:B0-----:R-:W-:Y:S01]  /*17f0*/  PRMT R25, R4, 0x7610, R25 ;  /* 0x0000761004197816 */ /* 0x001fe20000000019 */
[----:B------:R-:W-:Y:S06]  /*1800*/  BRA `(.L_x_53549) ;  /* 0x0000000400ac7947 */ /* 0x000fec0003800000 */
.L_x_53556:
        /* <DEDUP_REMOVED lines=10> */
.L_x_53563:
        /* <DEDUP_REMOVED lines=21> */
.L_x_53567:
[----:B------:R-:W-:Y:S05]  /*1a00*/  BSYNC.RECONVERGENT B1 ;  /* 0x0000000000017941 */ /* 0x000fea0003800200 */
.L_x_53566:
[----:B------:R-:W-:Y:S01]  /*1a10*/  IMAD.SHL.U32 R0, R0, 0x100000, RZ ;  /* 0x0010000000007824 */ /* 0x000fe200078e00ff */
[----:B------:R-:W-:-:S04]  /*1a20*/  LEA R3, R3, 0x3b800000, 0x17 ;  /* 0x3b80000003037811 */ /* 0x000fc800078eb8ff */
[----:B------:R-:W-:-:S07]  /*1a30*/  LOP3.LUT R4, R3, R0, R7, 0xfe, !PT ;  /* 0x0000000003047212 */ /* 0x000fce00078efe07 */
.L_x_53565:
[----:B------:R-:W-:Y:S05]  /*1a40*/  BSYNC.RECONVERGENT B0 ;  /* 0x0000000000007941 */ /* 0x000fea0003800200 */
.L_x_53564:
[----:B------:R-:W0:Y:S02]  /*1a50*/  F2I.S64.TRUNC R4, R4 ;  /* 0x0000000400047311 */ /* 0x000e24000020d900 */
[----:B0-----:R-:W-:Y:S01]  /*1a60*/  PRMT R25, R4, 0x7610, R25 ;  /* 0x0000761004197816 */ /* 0x001fe20000000019 */
[----:B------:R-:W-:Y:S06]  /*1a70*/  BRA `(.L_x_53549) ;  /* 0x0000000400107947 */ /* 0x000fec0003800000 */
.L_x_53562:
        /* <DEDUP_REMOVED lines=21> */
.L_x_53571:
[----:B------:R-:W-:Y:S05]  /*1bd0*/  BSYNC.RECONVERGENT B1 ;  /* 0x0000000000017941 */ /* 0x000fea0003800200 */
.L_x_53570:
[----:B------:R-:W-:Y:S01]  /*1be0*/  IMAD.SHL.U32 R0, R0, 0x200000, RZ ;  /* 0x0020000000007824 */ /* 0x000fe200078e00ff */
[----:B------:R-:W-:-:S04]  /*1bf0*/  LEA R3, R3, 0x37800000, 0x17 ;  /* 0x3780000003037811 */ /* 0x000fc800078eb8ff */
[----:B------:R-:W-:-:S07]  /*1c00*/  LOP3.LUT R4, R3, R0, R7, 0xfe, !PT ;  /* 0x0000000003047212 */ /* 0x000fce00078efe07 */
.L_x_53569:
[----:B------:R-:W-:Y:S05]  /*1c10*/  BSYNC.RECONVERGENT B0 ;  /* 0x0000000000007941 */ /* 0x000fea0003800200 */
.L_x_53568:
[----:B------:R-:W0:Y:S02]  /*1c20*/  F2I.S64.TRUNC R4, R4 ;  /* 0x0000000400047311 */ /* 0x000e24000020d900 */
[----:B0-----:R-:W-:Y:S01]  /*1c30*/  PRMT R25, R4, 0x7610, R25 ;  /* 0x0000761004197816 */ /* 0x001fe20000000019 */
[----:B------:R-:W-:Y:S06]  /*1c40*/  BRA `(.L_x_53549) ;  /* 0x00000000009c7947 */ /* 0x000fec0003800000 */
.L_x_53561:
        /* <DEDUP_REMOVED lines=14> */
.L_x_53575:
[----:B------:R-:W-:Y:S05]  /*1d30*/  BSYNC.RECONVERGENT B0 ;  /* 0x0000000000007941 */ /* 0x000fea0003800200 */
.L_x_53574:
[----:B------:R-:W0:Y:S02]  /*1d40*/  F2I.S64.TRUNC R4, R4 ;  /* 0x0000000400047311 */ /* 0x000e24000020d900 */
[----:B0-----:R-:W-:Y:S01]  /*1d50*/  PRMT R25, R4, 0x7610, R25 ;  /* 0x0000761004197816 */ /* 0x001fe20000000019 */
[----:B------:R-:W-:Y:S06]  /*1d60*/  BRA `(.L_x_53549) ;  /* 0x0000000000547947 */ /* 0x000fec0003800000 */
.L_x_53548:
        /* <DEDUP_REMOVED lines=16> */
.L_x_53576:
[----:B------:R-:W-:Y:S01]  /*1e70*/  PRMT R25, RZ, 0x7610, R25 ;  /* 0x00007610ff197816 */ /* 0x000fe20000000019 */
[----:B------:R-:W-:Y:S06]  /*1e80*/  BRA `(.L_x_53549) ;  /* 0x00000000000c7947 */ /* 0x000fec0003800000 */
.L_x_53573:
[----:B------:R1:W5:Y:S01]  /*1e90*/  LDG.E.U8 R25, desc[UR36][R6.64] ;  /* 0x0000002406197981 */ /* 0x000362000c1e1100 */
[----:B------:R-:W-:Y:S05]  /*1ea0*/  BRA `(.L_x_53549) ;  /* 0x0000000000047947 */ /* 0x000fea0003800000 */
.L_x_53572:
[----:B------:R0:W5:Y:S02]  /*1eb0*/  LDG.E.U8 R25, desc[UR36][R6.64] ;  /* 0x0000002406197981 */ /* 0x000164000c1e1100 */
.L_x_53549:
[----:B------:R-:W-:-:S07]  /*1ec0*/  VIADD R23, R23, 0x80 ;  /* 0x0000008017177836 */ /* 0x000fce0000000000 */
.L_x_53543:
[----:B------:R-:W-:Y:S05]  /*1ed0*/  BSYNC.RECONVERGENT B6 ;  /* 0x0000000000067941 */ /* 0x000fea0003800200 */
.L_x_53542:
        /* <DEDUP_REMOVED lines=23> */
.L_x_53582:
[----:B------:R0:W5:Y:S01]  /*2050*/  LDG.E.U8 R24, desc[UR36][R6.64] ;  /* 0x0000002406187981 */ /* 0x000162000c1e1100 */
[----:B------:R-:W-:Y:S05]  /*2060*/  BRA `(.L_x_53584) ;  /* 0x0000000c00607947 */ /* 0x000fea0003800000 */
.L_x_53581:
        /* <DEDUP_REMOVED lines=8> */
.L_x_53586:
[----:B------:R3:W5:Y:S01]  /*20f0*/  LDG.E.U8 R24, desc[UR36][R6.64] ;  /* 0x0000002406187981 */ /* 0x000762000c1e1100 */
[----:B------:R-:W-:Y:S05]  /*2100*/  BRA `(.L_x_53584) ;  /* 0x0000000c00387947 */ /* 0x000fea0003800000 */
.L_x_53585:
[----:B------:R0:W5:Y:S01]  /*2110*/  LDG.E.U16 R24, desc[UR36][R6.64] ;  /* 0x0000002406187981 */ /* 0x000162000c1e1500 */
[----:B------:R-:W-:Y:S05]  /*2120*/  BRA `(.L_x_53584) ;  /* 0x0000000c00307947 */ /* 0x000fea0003800000 */
.L_x_53580:
        /* <DEDUP_REMOVED lines=10> */
.L_x_53588:
[----:B------:R-:W2:Y:S02]  /*21d0*/  LDG.E.U16 R4, desc[UR36][R6.64] ;  /* 0x0000002406047981 */ /* 0x000ea4000c1e1500 */
[----:B--2---:R-:W-:-:S06]  /*21e0*/  HADD2.F32 R4, -RZ, R4.H0_H0 ;  /* 0x20000004ff047230 */ /* 0x004fcc0000004100 */
[----:B------:R-:W0:Y:S02]  /*21f0*/  F2I.S64.TRUNC R4, R4 ;  /* 0x0000000400047311 */ /* 0x000e24000020d900 */
[----:B0-----:R-:W-:Y:S01]  /*2200*/  PRMT R24, R4, 0x7610, R24 ;  /* 0x0000761004187816 */ /* 0x001fe20000000018 */
[----:B------:R-:W-:Y:S06]  /*2210*/  BRA `(.L_x_53584) ;  /* 0x0000000800f47947 */ /* 0x000fec0003800000 */
.L_x_53587:
        /* <DEDUP_REMOVED lines=10> */
.L_x_53590:
[----:B------:R-:W2:Y:S02]  /*22c0*/  LDG.E.U16 R6, desc[UR36][R6.64] ;  /* 0x0000002406067981 */ /* 0x000ea4000c1e1500 */
[----:B--2---:R-:W-:-:S06]  /*22d0*/  HADD2.F32 R4, -RZ, R6.H0_H0 ;  /* 0x20000006ff047230 */ /* 0x004fcc0000004100 */
[----:B------:R-:W0:Y:S02]  /*22e0*/  F2I.S64.TRUNC R4, R4 ;  /* 0x0000000400047311 */ /* 0x000e24000020d900 */
[----:B0-----:R-:W-:Y:S01]  /*22f0*/  PRMT R24, R4, 0x7610, R24 ;  /* 0x0000761004187816 */ /* 0x001fe20000000018 */
[----:B------:R-:W-:Y:S06]  /*2300*/  BRA `(.L_x_53584) ;  /* 0x0000000800b87947 */ /* 0x000fec0003800000 */
.L_x_53589:
[----:B------:R-:W2:Y:S02]  /*2310*/  LDG.E.64 R4, desc[UR36][R6.64] ;  /* 0x0000002406047981 */ /* 0x000ea4000c1e1b00 */
[----:B--2---:R-:W0:Y:S02]  /*2320*/  F2I.S64.F64.TRUNC R4, R4 ;  /* 0x0000000400047311 */ /* 0x004e24000030d900 */
[----:B0-----:R-:W-:Y:S01]  /*2330*/  PRMT R24, R4, 0x7610, R24 ;  /* 0x0000761004187816 */ /* 0x001fe20000000018 */
[----:B------:R-:W-:Y:S06]  /*2340*/  BRA `(.L_x_53584) ;  /* 0x0000000800a87947 */ /* 0x000fec0003800000 */
.L_x_53579:
        /* <DEDUP_REMOVED lines=12> */
.L_x_53593:
[----:B------:R-:W2:Y:S02]  /*2410*/  LDG.E.64 R6, desc[UR36][R6.64] ;  /* 0x0000002406067981 */ /* 0x000ea4000c1e1b00 */
[----:B--2---:R-:W0:Y:S02]  /*2420*/  F2I.S64.F64.TRUNC R4, R6 ;  /* 0x0000000600047311 */ /* 0x004e24000030d900 */
[----:B0-----:R-:W-:Y:S01]  /*2430*/  PRMT R24, R4, 0x7610, R24 ;  /* 0x0000761004187816 */ /* 0x001fe20000000018 */
[----:B------:R-:W-:Y:S06]  /*2440*/  BRA `(.L_x_53584) ;  /* 0x0000000800687947 */ /* 0x000fec0003800000 */
.L_x_53592:
        /* <DEDUP_REMOVED lines=27> */
.L_x_53595:
        /* <DEDUP_REMOVED lines=15> */
.L_x_53594:
[----:B------:R-:W2:Y:S02]  /*26f0*/  LDG.E.U16 R4, desc[UR36][R6.64] ;  /* 0x0000002406047981 */ /* 0x000ea4000c1e1500 */
[----:B--2---:R-:W-:-:S06]  /*2700*/  IMAD.U32 R4, R4, 0x10000, RZ ;  /* 0x0001000004047824 */ /* 0x004fcc00078e00ff */
[----:B------:R-:W0:Y:S02]  /*2710*/  F2I.S64.TRUNC R4, R4 ;  /* 0x0000000400047311 */ /* 0x000e24000020d900 */
[----:B0-----:R-:W-:Y:S01]  /*2720*/  PRMT R24, R4, 0x7610, R24 ;  /* 0x0000761004187816 */ /* 0x001fe20000000018 */
[----:B------:R-:W-:Y:S06]  /*2730*/  BRA `(.L_x_53584) ;  /* 0x0000000400ac7947 */ /* 0x000fec0003800000 */
.L_x_53591:
        /* <DEDUP_REMOVED lines=10> */
.L_x_53598:
        /* <DEDUP_REMOVED lines=21> */
.L_x_53602:
[----:B------:R-:W-:Y:S05]  /*2930*/  BSYNC.RECONVERGENT B1 ;  /* 0x0000000000017941 */ /* 0x000fea0003800200 */
.L_x_53601:
[----:B------:R-:W-:Y:S01]  /*2940*/  IMAD.SHL.U32 R0, R0, 0x100000, RZ ;  /* 0x0010000000007824 */ /* 0x000fe200078e00ff */
[----:B------:R-:W-:-:S04]  /*2950*/  LEA R3, R3, 0x3b800000, 0x17 ;  /* 0x3b80000003037811 */ /* 0x000fc800078eb8ff */
[----:B------:R-:W-:-:S07]  /*2960*/  LOP3.LUT R4, R3, R0, R7, 0xfe, !PT ;  /* 0x0000000003047212 */ /* 0x000fce00078efe07 */
.L_x_53600:
[----:B------:R-:W-:Y:S05]  /*2970*/  BSYNC.RECONVERGENT B0 ;  /* 0x0000000000007941 */ /* 0x000fea0003800200 */
.L_x_53599:
[----:B------:R-:W0:Y:S02]  /*2980*/  F2I.S64.TRUNC R4, R4 ;  /* 0x0000000400047311 */ /* 0x000e24000020d900 */
[----:B0-----:R-:W-:Y:S01]  /*2990*/  PRMT R24, R4, 0x7610, R24 ;  /* 0x0000761004187816 */ /* 0x001fe20000000018 */
[----:B------:R-:W-:Y:S06]  /*29a0*/  BRA `(.L_x_53584) ;  /* 0x0000000400107947 */ /* 0x000fec0003800000 */
.L_x_53597:
        /* <DEDUP_REMOVED lines=21> */
.L_x_53606:
[----:B------:R-:W-:Y:S05]  /*2b00*/  BSYNC.RECONVERGENT B1 ;  /* 0x0000000000017941 */ /* 0x000fea0003800200 */
.L_x_53605:
[----:B------:R-:W-:Y:S01]  /*2b10*/  IMAD.SHL.U32 R0, R0, 0x200000, RZ ;  /* 0x0020000000007824 */ /* 0x000fe200078e00ff */
[----:B------:R-:W-:-:S04]  /*2b20*/  LEA R3, R3, 0x37800000, 0x17 ;  /* 0x3780000003037811 */ /* 0x000fc800078eb8ff */
[----:B------:R-:W-:-:S07]  /*2b30*/  LOP3.LUT R4, R3, R0, R7, 0xfe, !PT ;  /* 0x0000000003047212 */ /* 0x000fce00078efe07 */
.L_x_53604:
[----:B------:R-:W-:Y:S05]  /*2b40*/  BSYNC.RECONVERGENT B0 ;  /* 0x0000000000007941 */ /* 0x000fea0003800200 */
.L_x_53603:
[----:B------:R-:W0:Y:S02]  /*2b50*/  F2I.S64.TRUNC R4, R4 ;  /* 0x0000000400047311 */ /* 0x000e24000020d900 */
[----:B0-----:R-:W-:Y:S01]  /*2b60*/  PRMT R24, R4, 0x7610, R24 ;  /* 0x0000761004187816 */ /* 0x001fe20000000018 */
[----:B------:R-:W-:Y:S06]  /*2b70*/  BRA `(.L_x_53584) ;  /* 0x00000000009c7947 */ /* 0x000fec0003800000 */
.L_x_53596:
        /* <DEDUP_REMOVED lines=14> */
.L_x_53610:
[----:B------:R-:W-:Y:S05]  /*2c60*/  BSYNC.RECONVERGENT B0 ;  /* 0x0000000000007941 */ /* 0x000fea0003800200 */
.L_x_53609:
[----:B------:R-:W0:Y:S02]  /*2c70*/  F2I.S64.TRUNC R4, R4 ;  /* 0x0000000400047311 */ /* 0x000e24000020d900 */
[----:B0-----:R-:W-:Y:S01]  /*2c80*/  PRMT R24, R4, 0x7610, R24 ;  /* 0x0000761004187816 */ /* 0x001fe20000000018 */
[----:B------:R-:W-:Y:S06]  /*2c90*/  BRA `(.L_x_53584) ;  /* 0x0000000000547947 */ /* 0x000fec0003800000 */
.L_x_53583:
        /* <DEDUP_REMOVED lines=16> */
.L_x_53611:
[----:B------:R-:W-:Y:S01]  /*2da0*/  PRMT R24, RZ, 0x7610, R24 ;  /* 0x00007610ff187816 */ /* 0x000fe20000000018 */
[----:B------:R-:W-:Y:S06]  /*2db0*/  BRA `(.L_x_53584) ;  /* 0x00000000000c7947 */ /* 0x000fec0003800000 */
.L_x_53608:
[----:B------:R2:W5:Y:S01]  /*2dc0*/  LDG.E.U8 R24, desc[UR36][R6.64] ;  /* 0x0000002406187981 */ /* 0x000562000c1e1100 */
[----:B------:R-:W-:Y:S05]  /*2dd0*/  BRA `(.L_x_53584) ;  /* 0x0000000000047947 */ /* 0x000fea0003800000 */
.L_x_53607:
[----:B------:R1:W5:Y:S02]  /*2de0*/  LDG.E.U8 R24, desc[UR36][R6.64] ;  /* 0x0000002406187981 */ /* 0x000364000c1e1100 */
.L_x_53584:
[----:B------:R-:W-:-:S07]  /*2df0*/  VIADD R23, R23, 0x80 ;  /* 0x0000008017177836 */ /* 0x000fce0000000000 */
.L_x_53578:
[----:B------:R-:W-:Y:S05]  /*2e00*/  BSYNC.RECONVERGENT B6 ;  /* 0x0000000000067941 */ /* 0x000fea0003800200 */
.L_x_53577:
        /* <DEDUP_REMOVED lines=23> */
.L_x_53617:
[----:B------:R0:W5:Y:S01]  /*2f80*/  LDG.E.U8 R19, desc[UR36][R6.64] ;  /* 0x0000002406137981 */ /* 0x000162000c1e1100 */
[----:B------:R-:W-:Y:S05]  /*2f90*/  BRA `(.L_x_53613) ;  /* 0x0000000c005c7947 */ /* 0x000fea0003800000 */
.L_x_53616:
        /* <DEDUP_REMOVED lines=8> */
.L_x_53620:
[----:B------:R0:W5:Y:S01]  /*3020*/  LDG.E.U8 R19, desc[UR36][R6.64] ;  /* 0x0000002406137981 */ /* 0x000162000c1e1100 */
[----:B------:R-:W-:Y:S05]  /*3030*/  BRA `(.L_x_53613) ;  /* 0x0000000c00347947 */ /* 0x000fea0003800000 */
.L_x_53619:
[----:B------:R0:W5:Y:S01]  /*3040*/  LDG.E.U16 R19, desc[UR36][R6.64] ;  /* 0x0000002406137981 */ /* 0x000162000c1e1500 */
[----:B------:R-:W-:Y:S05]  /*3050*/  BRA `(.L_x_53613) ;  /* 0x0000000c002c7947 */ /* 0x000fea0003800000 */
.L_x_53615:
        /* <DEDUP_REMOVED lines=10> */
.L_x_53622:
[----:B------:R-:W2:Y:S02]  /*3100*/  LDG.E.U16 R4, desc[UR36][R6.64] ;  /* 0x0000002406047981 */ /* 0x000ea4000c1e1500 */
[----:B--2---:R-:W-:-:S06]  /*3110*/  HADD2.F32 R4, -RZ, R4.H0_H0 ;  /* 0x20000004ff047230 */ /* 0x004fcc0000004100 */
[----:B------:R-:W0:Y:S02]  /*3120*/  F2I.S64.TRUNC R4, R4 ;  /* 0x0000000400047311 */ /* 0x000e24000020d900 */
[----:B0-----:R-:W-:Y:S01]  /*3130*/  PRMT R19, R4, 0x7610, R19 ;  /* 0x0000761004137816 */ /* 0x001fe20000000013 */
[----:B------:R-:W-:Y:S06]  /*3140*/  BRA `(.L_x_53613) ;  /* 0x0000000800f07947 */ /* 0x000fec0003800000 */
.L_x_53621:
        /* <DEDUP_REMOVED lines=10> */
.L_x_53624:
[----:B------:R-:W2:Y:S02]  /*31f0*/  LDG.E.U16 R6, desc[UR36][R6.64] ;  /* 0x0000002406067981 */ /* 0x000ea4000c1e1500 */
[----:B--2---:R-:W-:-:S06]  /*3200*/  HADD2.F32 R4, -RZ, R6.H0_H0 ;  /* 0x20000006ff047230 */ /* 0x004fcc0000004100 */
[----:B------:R-:W0:Y:S02]  /*3210*/  F2I.S64.TRUNC R4, R4 ;  /* 0x0000000400047311 */ /* 0x000e24000020d900 */
[----:B0-----:R-:W-:Y:S01]  /*3220*/  PRMT R19, R4, 0x7610, R19 ;  /* 0x0000761004137816 */ /* 0x001fe20000000013 */
[----:B------:R-:W-:Y:S06]  /*3230*/  BRA `(.L_x_53613) ;  /* 0x0000000800b47947 */ /* 0x000fec0003800000 */
.L_x_53623:
[----:B------:R-:W2:Y:S02]  /*3240*/  LDG.E.64 R4, desc[UR36][R6.64] ;  /* 0x0000002406047981 */ /* 0x000ea4000c1e1b00 */
[----:B--2---:R-:W0:Y:S02]  /*3250*/  F2I.S64.F64.TRUNC R4, R4 ;  /* 0x0000000400047311 */ /* 0x004e24000030d900 */
[----:B0-----:R-:W-:Y:S01]  /*3260*/  PRMT R19, R4, 0x7610, R19 ;  /* 0x0000761004137816 */ /* 0x001fe20000000013 */
[----:B------:R-:W-:Y:S06]  /*3270*/  BRA `(.L_x_53613) ;  /* 0x0000000800a47947 */ /* 0x000fec0003800000 */
.L_x_53614:
        /* <DEDUP_REMOVED lines=12> */
.L_x_53627:
[----:B------:R-:W2:Y:S02]  /*3340*/  LDG.E.64 R6, desc[UR36][R6.64] ;  /* 0x0000002406067981 */ /* 0x000ea4000c1e1b00 */
[----:B--2---:R-:W0:Y:S02]  /*3350*/  F2I.S64.F64.TRUNC R4, R6 ;  /* 0x0000000600047311 */ /* 0x004e24000030d900 */
[----:B0-----:R-:W-:Y:S01]  /*3360*/  PRMT R19, R4, 0x7610, R19 ;  /* 0x0000761004137816 */ /* 0x001fe20000000013 */
[----:B------:R-:W-:Y:S06]  /*3370*/  BRA `(.L_x_53613) ;  /* 0x0000000800647947 */ /* 0x000fec0003800000 */
.L_x_53626:
        /* <DEDUP_REMOVED lines=27> */
.L_x_53629:
        /* <DEDUP_REMOVED lines=15> */
.L_x_53628:
[----:B------:R-:W2:Y:S02]  /*3620*/  LDG.E.U16 R4, desc[UR36][R6.64] ;  /* 0x0000002406047981 */ /* 0x000ea4000c1e1500 */
[----:B--2---:R-:W-:-:S06]  /*3630*/  IMAD.U32 R4, R4, 0x10000, RZ ;  /* 0x0001000004047824 */ /* 0x004fcc00078e00ff */
[----:B------:R-:W0:Y:S02]  /*3640*/  F2I.S64.TRUNC R4, R4 ;  /* 0x0000000400047311 */ /* 0x000e24000020d900 */
[----:B0-----:R-:W-:Y:S01]  /*3650*/  PRMT R19, R4, 0x7610, R19 ;  /* 0x0000761004137816 */ /* 0x001fe20000000013 */
[----:B------:R-:W-:Y:S06]  /*3660*/  BRA `(.L_x_53613) ;  /* 0x0000000400a87947 */ /* 0x000fec0003800000 */
.L_x_53625:
        /* <DEDUP_REMOVED lines=10> */
.L_x_53632:
        /* <DEDUP_REMOVED lines=21> */
.L_x_53636:
[----:B------:R-:W-:Y:S05]  /*3860*/  BSYNC.RECONVERGENT B1 ;  /* 0x0000000000017941 */ /* 0x000fea0003800200 */
.L_x_53635:
[----:B------:R-:W-:Y:S01]  /*3870*/  IMAD.SHL.U32 R0, R0, 0x100000, RZ ;  /* 0x0010000000007824 */ /* 0x000fe200078e00ff */
[----:B------:R-:W-:-:S04]  /*3880*/  LEA R3, R3, 0x3b800000, 0x17 ;  /* 0x3b80000003037811 */ /* 0x000fc800078eb8ff */
[----:B------:R-:W-:-:S07]  /*3890*/  LOP3.LUT R4, R3, R0, R7, 0xfe, !PT ;  /* 0x0000000003047212 */ /* 0x000fce00078efe07 */
.L_x_53634:
[----:B------:R-:W-:Y:S05]  /*38a0*/  BSYNC.RECONVERGENT B0 ;  /* 0x0000000000007941 */ /* 0x000fea0003800200 */
.L_x_53633:
[----:B------:R-:W0:Y:S02]  /*38b0*/  F2I.S64.TRUNC R4, R4 ;  /* 0x0000000400047311 */ /* 0x000e24000020d900 */
[----:B0-----:R-:W-:Y:S01]  /*38c0*/  PRMT R19, R4, 0x7610, R19 ;  /* 0x0000761004137816 */ /* 0x001fe20000000013 */
[----:B------:R-:W-:Y:S06]  /*38d0*/  BRA `(.L_x_53613) ;  /* 0x00000004000c7947 */ /* 0x000fec0003800000 */
.L_x_53631:
        /* <DEDUP_REMOVED lines=21> */
.L_x_53640:
[----:B------:R-:W-:Y:S05]  /*3a30*/  BSYNC.RECONVERGENT B1 ;  /* 0x0000000000017941 */ /* 0x000fea0003800200 */
.L_x_53639:
[----:B------:R-:W-:Y:S01]  /*3a40*/  IMAD.SHL.U32 R0, R0, 0x200000, RZ ;  /* 0x0020000000007824 */ /* 0x000fe200078e00ff */
[----:B------:R-:W-:-:S04]  /*3a50*/  LEA R3, R3, 0x37800000, 0x17 ;  /* 0x3780000003037811 */ /* 0x000fc800078eb8ff */
[----:B------:R-:W-:-:S07]  /*3a60*/  LOP3.LUT R4, R3, R0, R7, 0xfe, !PT ;  /* 0x0000000003047212 */ /* 0x000fce00078efe07 */
.L_x_53638:
[----:B------:R-:W-:Y:S05]  /*3a70*/  BSYNC.RECONVERGENT B0 ;  /* 0x0000000000007941 */ /* 0x000fea0003800200 */
.L_x_53637:
[----:B------:R-:W0:Y:S02]  /*3a80*/  F2I.S64.TRUNC R4, R4 ;  /* 0x0000000400047311 */ /* 0x000e24000020d900 */
[----:B0-----:R-:W-:Y:S01]  /*3a90*/  PRMT R19, R4, 0x7610, R19 ;  /* 0x0000761004137816 */ /* 0x001fe20000000013 */
[----:B------:R-:W-:Y:S06]  /*3aa0*/  BRA `(.L_x_53613) ;  /* 0x0000000000987947 */ /* 0x000fec0003800000 */
.L_x_53630:
        /* <DEDUP_REMOVED lines=14> */
.L_x_53644:
[----:B------:R-:W-:Y:S05]  /*3b90*/  BSYNC.RECONVERGENT B0 ;  /* 0x0000000000007941 */ /* 0x000fea0003800200 */
.L_x_53643:
[----:B------:R-:W0:Y:S02]  /*3ba0*/  F2I.S64.TRUNC R4, R4 ;  /* 0x0000000400047311 */ /* 0x000e24000020d900 */
[----:B0-----:R-:W-:Y:S01]  /*3bb0*/  PRMT R19, R4, 0x7610, R19 ;  /* 0x0000761004137816 */ /* 0x001fe20000000013 */
[----:B------:R-:W-:Y:S06]  /*3bc0*/  BRA `(.L_x_53613) ;  /* 0x0000000000507947 */ /* 0x000fec0003800000 */
.L_x_53618:
        /* <DEDUP_REMOVED lines=16> */
.L_x_53645:
[----:B------:R-:W-:Y:S05]  /*3cd0*/  BRA `(.L_x_53613) ;  /* 0x00000000000c7947 */ /* 0x000fea0003800000 */
.L_x_53642:
[----:B------:R0:W5:Y:S01]  /*3ce0*/  LDG.E.U8 R19, desc[UR36][R6.64] ;  /* 0x0000002406137981 */ /* 0x000162000c1e1100 */
[----:B------:R-:W-:Y:S05]  /*3cf0*/  BRA `(.L_x_53613) ;  /* 0x0000000000047947 */ /* 0x000fea0003800000 */
.L_x_53641:
[----:B------:R0:W5:Y:S02]  /*3d00*/  LDG.E.U8 R19, desc[UR36][R6.64] ;  /* 0x0000002406137981 */ /* 0x000164000c1e1100 */
.L_x_53613:
[----:B------:R-:W-:Y:S05]  /*3d10*/  BSYNC.RECONVERGENT B6 ;  /* 0x0000000000067941 */ /* 0x000fea0003800200 */
.L_x_53612:
[----:B------:R-:W1:Y:S01]  /*3d20*/  LDC.U8 R0, c[0x0][0x385] ;  /* 0x0000e140ff007b82 */ /* 0x000e620000000000 */
[----:B------:R-:W-:Y:S02]  /*3d30*/  IMAD.MOV.U32 R16, RZ, RZ, 0xff ;  /* 0x000000ffff107424 */ /* 0x000fe400078e00ff */
[----:B------:R-:W-:Y:S02]  /*3d40*/  IMAD.MOV.U32 R18, RZ, RZ, 0xff ;  /* 0x000000ffff127424 */ /* 0x000fe400078e00ff */
[----:B------:R-:W-:Y:S02]  /*3d50*/  IMAD.MOV.U32 R23, RZ, RZ, 0xff ;  /* 0x000000ffff177424 */ /* 0x000fe400078e00ff */
[----:B------:R-:W-:Y:S01]  /*3d60*/  IMAD.MOV.U32 R3, RZ, RZ, 0xff ;  /* 0x000000ffff037424 */ /* 0x000fe200078e00ff */
[----:B-1----:R-:W-:-:S13]  /*3d70*/  ISETP.NE.AND P0, PT, R0, RZ, PT ;  /* 0x000000ff0000720c */ /* 0x002fda0003f05270 */
[----:B------:R-:W-:Y:S05]  /*3d80*/  @!P0 BRA `(.L_x_53646) ;  /* 0x00000000008c8947 */ /* 0x000fea0003800000 */
[----:B------:R-:W-:Y:S01]  /*3d90*/  ISETP.GE.AND P0, PT, R17, R22, PT ;  /* 0x000000161100720c */ /* 0x000fe20003f06270 */
[----:B------:R-:W-:-:S12]  /*3da0*/  BSSY.RECONVERGENT B0, `(.L_x_53647) ;  /* 0x0000006000007945 */ /* 0x000fd80003800200 */
[----:B------:R-:W-:Y:S05]  /*3db0*/  @P0 BRA `(.L_x_53648) ;  /* 0x0000000000100947 */ /* 0x000fea0003800000 */
[----:B-----5:R-:W-:Y:S02]  /*3dc0*/  LOP3.LUT R26, R26, 0xff, RZ, 0xc0, !PT ;  /* 0x000000ff1a1a7812 */ /* 0x020fe400078ec0ff */
[----:B------:R-:W-:-:S07]  /*3dd0*/  MOV R9, 0x3df0 ;  /* 0x00003df000097802 */ /* 0x000fce0000000f00 */
[----:B0-234-:R-:W-:Y:S05]  /*3de0*/  CALL.REL.NOINC `($__internal_113_$__cuda_sm20_rem_u16) ;  /* 0x0000003c00707944 */ /* 0x01dfea0003c00000 */
[----:B------:R-:W-:-:S07]  /*3df0*/  PRMT R3, R8, 0x7610, R3 ;  /* 0x0000761008037816 */ /* 0x000fce0000000003 */
.L_x_53648:
[----:B------:R-:W-:Y:S05]  /*3e00*/  BSYNC.RECONVERGENT B0 ;  /* 0x0000000000007941 */ /* 0x000fea0003800200 */
.L_x_53647:
[----:B------:R-:W-:Y:S01]  /*3e10*/  VIADD R5, R17, 0x80 ;  /* 0x0000008011057836 */ /* 0x000fe20000000000 */
[----:B------:R-:W-:Y:S04]  /*3e20*/  BSSY.RECONVERGENT B0, `(.L_x_53649) ;  /* 0x0000007000007945 */ /* 0x000fe80003800200 */
[----:B------:R-:W-:-:S13]  /*3e30*/  ISETP.GE.AND P0, PT, R5, R22, PT ;  /* 0x000000160500720c */ /* 0x000fda0003f06270 */
[----:B------:R-:W-:Y:S05]  /*3e40*/  @P0 BRA `(.L_x_53650) ;  /* 0x0000000000100947 */ /* 0x000fea0003800000 */
[----:B-----5:R-:W-:Y:S02]  /*3e50*/  LOP3.LUT R26, R25, 0xff, RZ, 0xc0, !PT ;  /* 0x000000ff191a7812 */ /* 0x020fe400078ec0ff */
[----:B------:R-:W-:-:S07]  /*3e60*/  MOV R9, 0x3e80 ;  /* 0x00003e8000097802 */ /* 0x000fce0000000f00 */
[----:B0-234-:R-:W-:Y:S05]  /*3e70*/  CALL.REL.NOINC `($__internal_113_$__cuda_sm20_rem_u16) ;  /* 0x0000003c004c7944 */ /* 0x01dfea0003c00000 */
[----:B------:R-:W-:-:S07]  /*3e80*/  PRMT R23, R8, 0x7610, R23 ;  /* 0x0000761008177816 */ /* 0x000fce0000000017 */
.L_x_53650:
[----:B------:R-:W-:Y:S05]  /*3e90*/  BSYNC.RECONVERGENT B0 ;  /* 0x0000000000007941 */ /* 0x000fea0003800200 */
.L_x_53649:
        /* <DEDUP_REMOVED lines=8> */
.L_x_53652:
[----:B------:R-:W-:Y:S05]  /*3f20*/  BSYNC.RECONVERGENT B0 ;  /* 0x0000000000007941 */ /* 0x000fea0003800200 */
.L_x_53651:
        /* <DEDUP_REMOVED lines=8> */
.L_x_53653:
[----:B------:R-:W-:Y:S05]  /*3fb0*/  BSYNC.RECONVERGENT B0 ;  /* 0x0000000000007941 */ /* 0x000fea0003800200 */
.L_x_53646:
[----:B-----5:R-:W1:Y:S01]  /*3fc0*/  LDC.U8 R19, c[0x0][0x3a4] ;  /* 0x0000e900ff137b82 */ /* 0x020e620000000000 */
[----:B------:R-:W-:Y:S01]  /*3fd0*/  ISETP.GE.AND P0, PT, R17, R22, PT ;  /* 0x000000161100720c */ /* 0x000fe20003f06270 */
[----:B------:R-:W-:Y:S04]  /*3fe0*/  BSSY.RECONVERGENT B8, `(.L_x_53654) ;  /* 0x00002d0000087945 */ /* 0x000fe80003800200 */
[----:B------:R-:W-:Y:S08]  /*3ff0*/  BSSY.RELIABLE B7, `(.L_x_53655) ;  /* 0x00001e2000077945 */ /* 0x000ff00003800100 */
[----:B------:R-:W-:Y:S05]  /*4000*/  @P0 BRA `(.L_x_53656) ;  /* 0x0000001c00740947 */ /* 0x000fea0003800000 */
[----:B------:R-:W5:Y:S01]  /*4010*/  LDCU UR4, c[0x0][0x3a8] ;  /* 0x00007500ff0477ac */ /* 0x000f620008000800 */
[----:B------:R-:W0:Y:S01]  /*4020*/  LDC.64 R8, c[0x0][0x388] ;  /* 0x0000e200ff087b82 */ /* 0x000e220000000a00 */
[----:B------:R-:W-:Y:S01]  /*4030*/  IMAD R0, R2, 0x200, R17 ;  /* 0x0000020002007824 */ /* 0x000fe200078e0211 */
[----:B-1----:R-:W-:Y:S01]  /*4040*/  PRMT R4, R19, 0x9910, RZ ;  /* 0x0000991013047816 */ /* 0x002fe200000000ff */
        /* <DEDUP_REMOVED lines=17> */
.L_x_53661:
[----:B------:R0:W-:Y:S01]  /*4160*/  STG.E.U8 desc[UR36][R8.64], R3 ;  /* 0x0000000308007986 */ /* 0x0001e2000c101124 */
[----:B------:R-:W-:Y:S05]  /*4170*/  BRA `(.L_x_53663) ;  /* 0x0000000c00547947 */ /* 0x000fea0003800000 */
.L_x_53660:
        /* <DEDUP_REMOVED lines=10> */
.L_x_53665:
[----:B------:R-:W-:-:S05]  /*4220*/  LOP3.LUT R3, R3, 0xff, RZ, 0xc0, !PT ;  /* 0x000000ff03037812 */ /* 0x000fca00078ec0ff */
[----:B------:R0:W-:Y:S01]  /*4230*/  STG.E desc[UR36][R8.64], R3 ;  /* 0x0000000308007986 */ /* 0x0001e2000c101924 */
[----:B------:R-:W-:Y:S05]  /*4240*/  BRA `(.L_x_53663) ;  /* 0x0000000c00207947 */ /* 0x000fea0003800000 */
.L_x_53664:
[----:B------:R-:W-:-:S05]  /*4250*/  LOP3.LUT R3, R3, 0xff, RZ, 0xc0, !PT ;  /* 0x000000ff03037812 */ /* 0x000fca00078ec0ff */
[----:B------:R0:W-:Y:S01]  /*4260*/  STG.E.U16 desc[UR36][R8.64], R3 ;  /* 0x0000000308007986 */ /* 0x0001e2000c101524 */
[----:B------:R-:W-:Y:S05]  /*4270*/  BRA `(.L_x_53663) ;  /* 0x0000000c00147947 */ /* 0x000fea0003800000 */
.L_x_53659:
        /* <DEDUP_REMOVED lines=10> */
.L_x_53667:
[----:B------:R-:W-:-:S04]  /*4320*/  LOP3.LUT R3, R3, 0xff, RZ, 0xc0, !PT ;  /* 0x000000ff03037812 */ /* 0x000fc800078ec0ff */
[----:B------:R-:W0:Y:S02]  /*4330*/  I2F.U16 R0, R3 ;  /* 0x0000000300007306 */ /* 0x000e240000101000 */
[----:B0-----:R-:W-:-:S05]  /*4340*/  F2FP.F16.F32.PACK_AB R0, RZ, R0 ;  /* 0x00000000ff00723e */ /* 0x001fca00000000ff */
[----:B------:R0:W-:Y:S01]  /*4350*/  STG.E.U16 desc[UR36][R8.64], R0 ;  /* 0x0000000008007986 */ /* 0x0001e2000c101524 */
[----:B------:R-:W-:Y:S05]  /*4360*/  BRA `(.L_x_53663) ;  /* 0x0000000800d87947 */ /* 0x000fea0003800000 */
.L_x_53666:
        /* <DEDUP_REMOVED lines=11> */
.L_x_53669:
[----:B------:R-:W-:-:S06]  /*4420*/  LOP3.LUT R3, R3, 0xff, RZ, 0xc0, !PT ;  /* 0x000000ff03037812 */ /* 0x000fcc00078ec0ff */
[----:B------:R-:W0:Y:S02]  /*4430*/  I2F.U16 R3, R3 ;  /* 0x0000000300037306 */ /* 0x000e240000101000 */
[----:B0-----:R-:W-:-:S04]  /*4440*/  F2FP.F16.F32.PACK_AB R3, RZ, R3 ;  /* 0x00000003ff03723e */ /* 0x001fc800000000ff */
[----:B------:R-:W-:-:S05]  /*4450*/  PRMT R3, R3, 0x5410, RZ ;  /* 0x0000541003037816 */ /* 0x000fca00000000ff */
[----:B------:R0:W-:Y:S01]  /*4460*/  STG.E desc[UR36][R8.64], R3 ;  /* 0x0000000308007986 */ /* 0x0001e2000c101924 */
[----:B------:R-:W-:Y:S05]  /*4470*/  BRA `(.L_x_53663) ;  /* 0x0000000800947947 */ /* 0x000fea0003800000 */
.L_x_53668:
[----:B------:R-:W-:-:S06]  /*4480*/  LOP3.LUT R4, R3, 0xff, RZ, 0xc0, !PT ;  /* 0x000000ff03047812 */ /* 0x000fcc00078ec0ff */
[----:B------:R-:W0:Y:S02]  /*4490*/  I2F.F64.U16 R4, R4 ;  /* 0x0000000400047312 */ /* 0x000e240000101800 */
[----:B0-----:R0:W-:Y:S01]  /*44a0*/  STG.E.64 desc[UR36][R8.64], R4 ;  /* 0x0000000408007986 */ /* 0x0011e2000c101b24 */
[----:B------:R-:W-:Y:S05]  /*44b0*/  BRA `(.L_x_53663) ;  /* 0x0000000800847947 */ /* 0x000fea0003800000 */
.L_x_53658:
        /* <DEDUP_REMOVED lines=12> */
.L_x_53672:
[----:B------:R-:W-:Y:S02]  /*4580*/  LOP3.LUT R4, R3, 0xff, RZ, 0xc0, !PT ;  /* 0x000000ff03047812 */ /* 0x000fe400078ec0ff */
[----:B--234-:R-:W-:-:S04]  /*4590*/  CS2R R6, SRZ ;  /* 0x0000000000067805 */ /* 0x01cfc8000001ff00 */
[----:B------:R-:W0:Y:S02]  /*45a0*/  I2F.F64.U16 R4, R4 ;  /* 0x0000000400047312 */ /* 0x000e240000101800 */
[----:B0-----:R0:W-:Y:S01]  /*45b0*/  STG.E.128 desc[UR36][R8.64], R4 ;  /* 0x0000000408007986 */ /* 0x0011e2000c101d24 */
[----:B------:R-:W-:Y:S05]  /*45c0*/  BRA `(.L_x_53663) ;  /* 0x0000000800407947 */ /* 0x000fea0003800000 */
.L_x_53671:
        /* <DEDUP_REMOVED lines=18> */
.L_x_53676:
[----:B------:R-:W-:Y:S05]  /*46f0*/  BSYNC.RECONVERGENT B0 ;  /* 0x0000000000007941 */ /* 0x000fea0003800200 */
.L_x_53675:
[----:B------:R0:W-:Y:S01]  /*4700*/  STG.E.U8 desc[UR36][R8.64], R3 ;  /* 0x0000000308007986 */ /* 0x0001e2000c101124 */
[----:B------:R-:W-:Y:S05]  /*4710*/  BRA `(.L_x_53663) ;  /* 0x0000000400ec7947 */ /* 0x000fea0003800000 */
.L_x_53674:
[----:B------:R-:W-:-:S04]  /*4720*/  LOP3.LUT R0, R3, 0xff, RZ, 0xc0, !PT ;  /* 0x000000ff03007812 */ /* 0x000fc800078ec0ff */
        /* <DEDUP_REMOVED lines=16> */
.L_x_53673:
[----:B------:R-:W-:-:S04]  /*4830*/  LOP3.LUT R3, R3, 0xff, RZ, 0xc0, !PT ;  /* 0x000000ff03037812 */ /* 0x000fc800078ec0ff */
[----:B------:R-:W0:Y:S02]  /*4840*/  I2F.U16 R0, R3 ;  /* 0x0000000300007306 */ /* 0x000e240000101000 */
[----:B0-----:R-:W-:-:S05]  /*4850*/  F2FP.BF16.F32.PACK_AB R0, RZ, R0 ;  /* 0x00000000ff00723e */ /* 0x001fca00000010ff */
[----:B------:R0:W-:Y:S01]  /*4860*/  STG.E.U16 desc[UR36][R8.64], R0 ;  /* 0x0000000008007986 */ /* 0x0001e2000c101524 */
[----:B------:R-:W-:Y:S05]  /*4870*/  BRA `(.L_x_53663) ;  /* 0x0000000400947947 */ /* 0x000fea0003800000 */
.L_x_53670:
        /* <DEDUP_REMOVED lines=11> */
.L_x_53679:
        /* <DEDUP_REMOVED lines=13> */
.L_x_53682:
[----:B------:R-:W-:-:S04]  /*4a00*/  SHF.R.U32.HI R0, RZ, 0x14, R3 ;  /* 0x00000014ff007819 */ /* 0x000fc80000011603 */
[----:B------:R-:W-:-:S04]  /*4a10*/  LOP3.LUT R0, R0, 0x1, RZ, 0xc0, !PT ;  /* 0x0000000100007812 */ /* 0x000fc800078ec0ff */
[----:B------:R-:W-:-:S04]  /*4a20*/  IADD3 R0, PT, PT, R3, 0x487ffff, R0 ;  /* 0x0487ffff03007810 */ /* 0x000fc80007ffe000 */
[----:B------:R-:W-:-:S04]  /*4a30*/  SHF.R.U32.HI R0, RZ, 0x14, R0 ;  /* 0x00000014ff007819 */ /* 0x000fc80000011600 */
[----:B------:R-:W-:-:S07]  /*4a40*/  LOP3.LUT R0, R0, 0xff, RZ, 0xc0, !PT ;  /* 0x000000ff00007812 */ /* 0x000fce00078ec0ff */
.L_x_53683:
[----:B------:R-:W-:-:S07]  /*4a50*/  PRMT R4, R0, 0x7610, R4 ;  /* 0x0000761000047816 */ /* 0x000fce0000000004 */
.L_x_53681:
[----:B------:R-:W-:Y:S05]  /*4a60*/  BSYNC.RECONVERGENT B0 ;  /* 0x0000000000007941 */ /* 0x000fea0003800200 */
.L_x_53680:
[----:B------:R1:W-:Y:S01]  /*4a70*/  STG.E.U8 desc[UR36][R8.64], R4 ;  /* 0x0000000408007986 */ /* 0x0003e2000c101124 */
[----:B------:R-:W-:Y:S05]  /*4a80*/  BRA `(.L_x_53663) ;  /* 0x0000000400107947 */ /* 0x000fea0003800000 */
.L_x_53678:
        /* <DEDUP_REMOVED lines=13> */
.L_x_53686:
[----:B------:R-:W-:-:S04]  /*4b60*/  SHF.R.U32.HI R0, RZ, 0x15, R3 ;  /* 0x00000015ff007819 */ /* 0x000fc80000011603 */
[----:B------:R-:W-:-:S04]  /*4b70*/  LOP3.LUT R0, R0, 0x1, RZ, 0xc0, !PT ;  /* 0x0000000100007812 */ /* 0x000fc800078ec0ff */
[----:B------:R-:W-:-:S04]  /*4b80*/  IADD3 R0, PT, PT, R3, 0x88fffff, R0 ;  /* 0x088fffff03007810 */ /* 0x000fc80007ffe000 */
[----:B------:R-:W-:-:S04]  /*4b90*/  SHF.R.U32.HI R0, RZ, 0x15, R0 ;  /* 0x00000015ff007819 */ /* 0x000fc80000011600 */
[----:B------:R-:W-:-:S07]  /*4ba0*/  LOP3.LUT R0, R0, 0xff, RZ, 0xc0, !PT ;  /* 0x000000ff00007812 */ /* 0x000fce00078ec0ff */
.L_x_53687:
[----:B------:R-:W-:-:S07]  /*4bb0*/  PRMT R4, R0, 0x7610, R4 ;  /* 0x0000761000047816 */ /* 0x000fce0000000004 */
.L_x_53685:
[----:B------:R-:W-:Y:S05]  /*4bc0*/  BSYNC.RECONVERGENT B0 ;  /* 0x0000000000007941 */ /* 0x000fea0003800200 */
.L_x_53684:
[----:B------:R0:W-:Y:S01]  /*4bd0*/  STG.E.U8 desc[UR36][R8.64], R4 ;  /* 0x0000000408007986 */ /* 0x0001e2000c101124 */
[----:B------:R-:W-:Y:S05]  /*4be0*/  BRA `(.L_x_53663) ;  /* 0x0000000000b87947 */ /* 0x000fea0003800000 */
.L_x_53677:
[----:B------:R-:W-:-:S13]  /*4bf0*/  ISETP.NE.AND P0, PT, R0, 0x1c, PT ;  /* 0x0000001c0000780c */ /* 0x000fda0003f05270 */
[----:B------:R-:W-:Y:S05]  /*4c00*/  @!P0 BRA `(.L_x_53688) ;  /* 0x0000000000a88947 */ /* 0x000fea0003800000 */
[----:B------:R-:W-:-:S13]  /*4c10*/  ISETP.NE.AND P0, PT, R0, 0x1d, PT ;  /* 0x0000001d0000780c */ /* 0x000fda0003f05270 */
[----:B------:R-:W-:Y:S05]  /*4c20*/  @!P0 BRA `(.L_x_53689) ;  /* 0x0000000000908947 */ /* 0x000fea0003800000 */
[----:B------:R-:W-:-:S13]  /*4c30*/  ISETP.NE.AND P0, PT, R0, 0x2c, PT ;  /* 0x0000002c0000780c */ /* 0x000fda0003f05270 */
[----:B------:R-:W-:Y:S05]  /*4c40*/  @!P0 BRA `(.L_x_53690) ;  /* 0x0000000000448947 */ /* 0x000fea0003800000 */
.L_x_53662:
        /* <DEDUP_REMOVED lines=16> */
.L_x_53691:
[----:B------:R-:W-:Y:S05]  /*4d50*/  BRA `(.L_x_53663) ;  /* 0x00000000005c7947 */ /* 0x000fea0003800000 */
.L_x_53690:
[----:B------:R-:W-:Y:S01]  /*4d60*/  LOP3.LUT R3, R3, 0xff, RZ, 0xc0, !PT ;  /* 0x000000ff03037812 */ /* 0x000fe200078ec0ff */
[----:B------:R-:W-:-:S05]  /*4d70*/  IMAD.MOV.U32 R5, RZ, RZ, 0xff ;  /* 0x000000ffff057424 */ /* 0x000fca00078e00ff */
        /* <DEDUP_REMOVED lines=15> */
.L_x_53689:
[----:B------:R-:W-:Y:S01]  /*4e70*/  LOP3.LUT R4, R3, 0xff, RZ, 0xc0, !PT ;  /* 0x000000ff03047812 */ /* 0x000fe200078ec0ff */
[----:B------:R-:W-:-:S05]  /*4e80*/  IMAD.MOV.U32 R5, RZ, RZ, RZ ;  /* 0x000000ffff057224 */ /* 0x000fca00078e00ff */
[----:B------:R0:W-:Y:S01]  /*4e90*/  STG.E.64 desc[UR36][R8.64], R4 ;  /* 0x0000000408007986 */ /* 0x0001e2000c101b24 */
[----:B------:R-:W-:Y:S05]  /*4ea0*/  BRA `(.L_x_53663) ;  /* 0x0000000000087947 */ /* 0x000fea0003800000 */
.L_x_53688:
[----:B------:R-:W-:-:S05]  /*4eb0*/  LOP3.LUT R3, R3, 0xff, RZ, 0xc0, !PT ;  /* 0x000000ff03037812 */ /* 0x000fca00078ec0ff */
[----:B------:R0:W-:Y:S02]  /*4ec0*/  STG.E desc[UR36][R8.64], R3 ;  /* 0x0000000308007986 */ /* 0x0001e4000c101924 */
.L_x_53663:
[----:B------:R-:W-:Y:S05]  /*4ed0*/  BSYNC.RECONVERGENT B6 ;  /* 0x0000000000067941 */ /* 0x000fea0003800200 */
.L_x_53657:
[----:B------:R-:W-:-:S05]  /*4ee0*/  VIADD R17, R17, 0x80 ;  /* 0x0000008011117836 */ /* 0x000fca0000000000 */
        /* <DEDUP_REMOVED lines=24> */
.L_x_53697:
[----:B------:R0:W-:Y:S01]  /*5070*/  STG.E.U8 desc[UR36][R8.64], R23 ;  /* 0x0000001708007986 */ /* 0x0001e2000c101124 */
[----:B------:R-:W-:Y:S05]  /*5080*/  BRA `(.L_x_53699) ;  /* 0x0000000c004c7947 */ /* 0x000fea0003800000 */
.L_x_53696:
        /* <DEDUP_REMOVED lines=10> */
.L_x_53701:
[----:B------:R-:W-:-:S05]  /*5130*/  LOP3.LUT R23, R23, 0xff, RZ, 0xc0, !PT ;  /* 0x000000ff17177812 */ /* 0x000fca00078ec0ff */
[----:B------:R0:W-:Y:S01]  /*5140*/  STG.E desc[UR36][R8.64], R23 ;  /* 0x0000001708007986 */ /* 0x0001e2000c101924 */
[----:B------:R-:W-:Y:S05]  /*5150*/  BRA `(.L_x_53699) ;  /* 0x0000000c00187947 */ /* 0x000fea0003800000 */
.L_x_53700:
[----:B------:R-:W-:-:S05]  /*5160*/  LOP3.LUT R23, R23, 0xff, RZ, 0xc0, !PT ;  /* 0x000000ff17177812 */ /* 0x000fca00078ec0ff */
[----:B------:R0:W-:Y:S01]  /*5170*/  STG.E.U16 desc[UR36][R8.64], R23 ;  /* 0x0000001708007986 */ /* 0x0001e2000c101524 */
[----:B------:R-:W-:Y:S05]  /*5180*/  BRA `(.L_x_53699) ;  /* 0x0000000c000c7947 */ /* 0x000fea0003800000 */
.L_x_53695:
        /* <DEDUP_REMOVED lines=10> */
.L_x_53703:
[----:B------:R-:W-:-:S04]  /*5230*/  LOP3.LUT R23, R23, 0xff, RZ, 0xc0, !PT ;  /* 0x000000ff17177812 */ /* 0x000fc800078ec0ff */
[----:B------:R-:W0:Y:S02]  /*5240*/  I2F.U16 R0, R23 ;  /* 0x0000001700007306 */ /* 0x000e240000101000 */
[----:B0-----:R-:W-:-:S05]  /*5250*/  F2FP.F16.F32.PACK_AB R0, RZ, R0 ;  /* 0x00000000ff00723e */ /* 0x001fca00000000ff */
[----:B------:R0:W-:Y:S01]  /*5260*/  STG.E.U16 desc[UR36][R8.64], R0 ;  /* 0x0000000008007986 */ /* 0x0001e2000c101524 */
[----:B------:R-:W-:Y:S05]  /*5270*/  BRA `(.L_x_53699) ;  /* 0x0000000800d07947 */ /* 0x000fea0003800000 */
.L_x_53702:
        /* <DEDUP_REMOVED lines=11> */
.L_x_53705:
[----:B------:R-:W-:-:S06]  /*5330*/  LOP3.LUT R23, R23, 0xff, RZ, 0xc0, !PT ;  /* 0x000000ff17177812 */ /* 0x000fcc00078ec0ff */
[----:B------:R-:W0:Y:S02]  /*5340*/  I2F.U16 R23, R23 ;  /* 0x0000001700177306 */ /* 0x000e240000101000 */
[----:B0-----:R-:W-:-:S04]  /*5350*/  F2FP.F16.F32.PACK_AB R3, RZ, R23 ;  /* 0x00000017ff03723e */ /* 0x001fc800000000ff */
[----:B------:R-:W-:-:S05]  /*5360*/  PRMT R3, R3, 0x5410, RZ ;  /* 0x0000541003037816 */ /* 0x000fca00000000ff */
[----:B------:R0:W-:Y:S01]  /*5370*/  STG.E desc[UR36][R8.64], R3 ;  /* 0x0000000308007986 */ /* 0x0001e2000c101924 */
[----:B------:R-:W-:Y:S05]  /*5380*/  BRA `(.L_x_53699) ;  /* 0x00000008008c7947 */ /* 0x000fea0003800000 */
.L_x_53704:
[----:B------:R-:W-:-:S06]  /*5390*/  LOP3.LUT R4, R23, 0xff, RZ, 0xc0, !PT ;  /* 0x000000ff17047812 */ /* 0x000fcc00078ec0ff */
[----:B------:R-:W0:Y:S02]  /*53a0*/  I2F.F64.U16 R4, R4 ;  /* 0x0000000400047312 */ /* 0x000e240000101800 */
[----:B0-----:R0:W-:Y:S01]  /*53b0*/  STG.E.64 desc[UR36][R8.64], R4 ;  /* 0x0000000408007986 */ /* 0x0011e2000c101b24 */
[----:B------:R-:W-:Y:S05]  /*53c0*/  BRA `(.L_x_53699) ;  /* 0x00000008007c7947 */ /* 0x000fea0003800000 */
.L_x_53694:
        /* <DEDUP_REMOVED lines=13> */
.L_x_53709:
        /* <DEDUP_REMOVED lines=17> */
.L_x_53712:
[----:B------:R-:W-:-:S07]  /*55b0*/  PRMT R4, R0, 0x7610, R4 ;  /* 0x0000761000047816 */ /* 0x000fce0000000004 */
.L_x_53711:
[----:B------:R-:W-:Y:S05]  /*55c0*/  BSYNC.RECONVERGENT B0 ;  /* 0x0000000000007941 */ /* 0x000fea0003800200 */
.L_x_53710:
[----:B------:R0:W-:Y:S01]  /*55d0*/  STG.E.U8 desc[UR36][R8.64], R4 ;  /* 0x0000000408007986 */ /* 0x0001e2000c101124 */
[----:B------:R-:W-:Y:S05]  /*55e0*/  BRA `(.L_x_53699) ;  /* 0x0000000400f47947 */ /* 0x000fea0003800000 */
.L_x_53708:
        /* <DEDUP_REMOVED lines=17> */
.L_x_53715:
[----:B------:R-:W-:-:S07]  /*5700*/  PRMT R4, R0, 0x7610, R4 ;  /* 0x0000761000047816 */ /* 0x000fce0000000004 */
.L_x_53714:
[----:B------:R-:W-:Y:S05]  /*5710*/  BSYNC.RECONVERGENT B0 ;  /* 0x0000000000007941 */ /* 0x000fea0003800200 */
.L_x_53713:
[----:B------:R0:W-:Y:S01]  /*5720*/  STG.E.U8 desc[UR36][R8.64], R4 ;  /* 0x0000000408007986 */ /* 0x0001e2000c101124 */
[----:B------:R-:W-:Y:S05]  /*5730*/  BRA `(.L_x_53699) ;  /* 0x0000000400a07947 */ /* 0x000fea0003800000 */
.L_x_53707:
        /* <DEDUP_REMOVED lines=22> */
.L_x_53717:
[----:B------:R-:W-:Y:S01]  /*58a0*/  LOP3.LUT R4, R23, 0xff, RZ, 0xc0, !PT ;  /* 0x000000ff17047812 */ /* 0x000fe200078ec0ff */
[----:B------:R-:W-:-:S05]  /*58b0*/  IMAD.MOV.U32 R5, RZ, RZ, RZ ;  /* 0x000000ffff057224 */ /* 0x000fca00078e00ff */
[----:B------:R0:W-:Y:S01]  /*58c0*/  STG.E.64 desc[UR36][R8.64], R4 ;  /* 0x0000000408007986 */ /* 0x0001e2000c101b24 */
[----:B------:R-:W-:Y:S05]  /*58d0*/  BRA `(.L_x_53699) ;  /* 0x0000000400387947 */ /* 0x000fea0003800000 */
.L_x_53716:
[----:B------:R-:W-:-:S05]  /*58e0*/  LOP3.LUT R23, R23, 0xff, RZ, 0xc0, !PT ;  /* 0x000000ff17177812 */ /* 0x000fca00078ec0ff */
[----:B------:R0:W-:Y:S01]  /*58f0*/  STG.E desc[UR36][R8.64], R23 ;  /* 0x0000001708007986 */ /* 0x0001e2000c101924 */
[----:B------:R-:W-:Y:S05]  /*5900*/  BRA `(.L_x_53699) ;  /* 0x00000004002c7947 */ /* 0x000fea0003800000 */
.L_x_53706:
        /* <DEDUP_REMOVED lines=10> */
.L_x_53719:
[----:B------:R-:W-:Y:S02]  /*59b0*/  LOP3.LUT R4, R23, 0xff, RZ, 0xc0, !PT ;  /* 0x000000ff17047812 */ /* 0x000fe400078ec0ff */
[----:B--234-:R-:W-:-:S04]  /*59c0*/  CS2R R6, SRZ ;  /* 0x0000000000067805 */ /* 0x01cfc8000001ff00 */
[----:B------:R-:W0:Y:S02]  /*59d0*/  I2F.F64.U16 R4, R4 ;  /* 0x0000000400047312 */ /* 0x000e240000101800 */
[----:B0-----:R0:W-:Y:S01]  /*59e0*/  STG.E.128 desc[UR36][R8.64], R4 ;  /* 0x0000000408007986 */ /* 0x0011e2000c101d24 */
[----:B------:R-:W-:Y:S05]  /*59f0*/  BRA `(.L_x_53699) ;  /* 0x0000000000f07947 */ /* 0x000fea0003800000 */
.L_x_53718:
[----:B------:R-:W-:-:S13]  /*5a00*/  ISETP.NE.AND P0, PT, R0, 0xf, PT ;  /* 0x0000000f0000780c */ /* 0x000fda0003f05270 */
[----:B------:R-:W-:Y:S05]  /*5a10*/  @!P0 BRA `(.L_x_53720) ;  /* 0x0000000000d88947 */ /* 0x000fea0003800000 */
[----:B------:R-:W-:-:S13]  /*5a20*/  ISETP.NE.AND P0, PT, R0, 0x17, PT ;  /* 0x000000170000780c */ /* 0x000fda0003f05270 */
[----:B------:R-:W-:Y:S05]  /*5a30*/  @!P0 BRA `(.L_x_53721) ;  /* 0x0000000000888947 */ /* 0x000fea0003800000 */
[----:B------:R-:W-:-:S13]  /*5a40*/  ISETP.NE.AND P0, PT, R0, 0x18, PT ;  /* 0x000000180000780c */ /* 0x000fda0003f05270 */
[----:B------:R-:W-:Y:S05]  /*5a50*/  @!P0 BRA `(.L_x_53722) ;  /* 0x0000000000448947 */ /* 0x000fea0003800000 */
.L_x_53698:
        /* <DEDUP_REMOVED lines=16> */
.L_x_53723:
[----:B------:R-:W-:Y:S05]  /*5b60*/  BRA `(.L_x_53699) ;  /* 0x0000000000947947 */ /* 0x000fea0003800000 */
.L_x_53722:
        /* <DEDUP_REMOVED lines=12> */
.L_x_53725:
[----:B------:R-:W-:Y:S05]  /*5c30*/  BSYNC.RECONVERGENT B0 ;  /* 0x0000000000007941 */ /* 0x000fea0003800200 */
.L_x_53724:
[----:B------:R1:W-:Y:S01]  /*5c40*/  STG.E.U8 desc[UR36][R8.64], R3 ;  /* 0x0000000308007986 */ /* 0x0003e2000c101124 */
[----:B------:R-:W-:Y:S05]  /*5c50*/  BRA `(.L_x_53699) ;  /* 0x0000000000587947 */ /* 0x000fea0003800000 */
.L_x_53721:
        /* <DEDUP_REMOVED lines=13> */
.L_x_53726:
[----:B------:R-:W-:Y:S01]  /*5d30*/  IMAD.MOV.U32 R3, RZ, RZ, 0x7f ;  /* 0x0000007fff037424 */ /* 0x000fe200078e00ff */
[----:B------:R-:W-:-:S04]  /*5d40*/  ISETP.GT.U32.AND P0, PT, R23, 0x7f800000, PT ;  /* 0x7f8000001700780c */ /* 0x000fc80003f04070 */
[----:B------:R-:W-:-:S05]  /*5d50*/  SEL R3, R3, 0x7c, P0 ;  /* 0x0000007c03037807 */ /* 0x000fca0000000000 */
[----:B------:R0:W-:Y:S01]  /*5d60*/  STG.E.U8 desc[UR36][R8.64], R3 ;  /* 0x0000000308007986 */ /* 0x0001e2000c101124 */
[----:B------:R-:W-:Y:S05]  /*5d70*/  BRA `(.L_x_53699) ;  /* 0x0000000000107947 */ /* 0x000fea0003800000 */
.L_x_53720:
[----:B------:R-:W-:-:S04]  /*5d80*/  LOP3.LUT R23, R23, 0xff, RZ, 0xc0, !PT ;  /* 0x000000ff17177812 */ /* 0x000fc800078ec0ff */
[----:B------:R-:W0:Y:S02]  /*5d90*/  I2F.U16 R0, R23 ;  /* 0x0000001700007306 */ /* 0x000e240000101000 */
[----:B0-----:R-:W-:-:S05]  /*5da0*/  F2FP.BF16.F32.PACK_AB R0, RZ, R0 ;  /* 0x00000000ff00723e */ /* 0x001fca00000010ff */
[----:B------:R0:W-:Y:S02]  /*5db0*/  STG.E.U16 desc[UR36][R8.64], R0 ;  /* 0x0000000008007986 */ /* 0x0001e4000c101524 */
.L_x_53699:
[----:B------:R-:W-:Y:S05]  /*5dc0*/  BSYNC.RECONVERGENT B6 ;  /* 0x0000000000067941 */ /* 0x000fea0003800200 */
.L_x_53693:
[----:B------:R-:W-:-:S07]  /*5dd0*/  VIADD R17, R17, 0x80 ;  /* 0x0000008011117836 */ /* 0x000fce0000000000 */
.L_x_53656:
[----:B------:R-:W-:-:S13]  /*5de0*/  ISETP.GE.AND P0, PT, R17, R22, PT ;  /* 0x000000161100720c */ /* 0x000fda0003f06270 */
[----:B------:R-:W-:Y:S05]  /*5df0*/  @P0 BREAK.RELIABLE B7 ;  /* 0x0000000000070942 */ /* 0x000fea0003800100 */
[----:B------:R-:W-:Y:S05]  /*5e00*/  @P0 BRA `(.L_x_53692) ;  /* 0x0000000c00b40947 */ /* 0x000fea0003800000 */
[----:B------:R-:W-:Y:S05]  /*5e10*/  BSYNC.RELIABLE B7 ;  /* 0x0000000000077941 */ /* 0x000fea0003800100 */
.L_x_53655:
        /* <DEDUP_REMOVED lines=21> */
.L_x_53731:
[----:B------:R0:W-:Y:S01]  /*5f70*/  STG.E.U8 desc[UR36][R8.64], R18 ;  /* 0x0000001208007986 */ /* 0x0001e2000c101124 */
[----:B------:R-:W-:Y:S05]  /*5f80*/  BRA `(.L_x_53733) ;  /* 0x0000000c004c7947 */ /* 0x000fea0003800000 */
.L_x_53730:
        /* <DEDUP_REMOVED lines=10> */
.L_x_53735:
[----:B------:R-:W-:-:S05]  /*6030*/  LOP3.LUT R3, R18, 0xff, RZ, 0xc0, !PT ;  /* 0x000000ff12037812 */ /* 0x000fca00078ec0ff */
[----:B------:R0:W-:Y:S01]  /*6040*/  STG.E desc[UR36][R8.64], R3 ;  /* 0x0000000308007986 */ /* 0x0001e2000c101924 */
[----:B------:R-:W-:Y:S05]  /*6050*/  BRA `(.L_x_53733) ;  /* 0x0000000c00187947 */ /* 0x000fea0003800000 */
.L_x_53734:
[----:B------:R-:W-:-:S05]  /*6060*/  LOP3.LUT R3, R18, 0xff, RZ, 0xc0, !PT ;  /* 0x000000ff12037812 */ /* 0x000fca00078ec0ff */
[----:B------:R0:W-:Y:S01]  /*6070*/  STG.E.U16 desc[UR36][R8.64], R3 ;  /* 0x0000000308007986 */ /* 0x0001e2000c101524 */
[----:B------:R-:W-:Y:S05]  /*6080*/  BRA `(.L_x_53733) ;  /* 0x0000000c000c7947 */ /* 0x000fea0003800000 */
.L_x_53729:
        /* <DEDUP_REMOVED lines=10> */
.L_x_53737:
[----:B------:R-:W-:-:S04]  /*6130*/  LOP3.LUT R18, R18, 0xff, RZ, 0xc0, !PT ;  /* 0x000000ff12127812 */ /* 0x000fc800078ec0ff */
[----:B------:R-:W0:Y:S02]  /*6140*/  I2F.U16 R0, R18 ;  /* 0x0000001200007306 */ /* 0x000e240000101000 */
[----:B0-----:R-:W-:-:S05]  /*6150*/  F2FP.F16.F32.PACK_AB R0, RZ, R0 ;  /* 0x00000000ff00723e */ /* 0x001fca00000000ff */
[----:B------:R0:W-:Y:S01]  /*6160*/  STG.E.U16 desc[UR36][R8.64], R0 ;  /* 0x0000000008007986 */ /* 0x0001e2000c101524 */
[----:B------:R-:W-:Y:S05]  /*6170*/  BRA `(.L_x_53733) ;  /* 0x0000000800d07947 */ /* 0x000fea0003800000 */
.L_x_53736:
        /* <DEDUP_REMOVED lines=11> */
.L_x_53739:
[----:B------:R-:W-:-:S06]  /*6230*/  LOP3.LUT R18, R18, 0xff, RZ, 0xc0, !PT ;  /* 0x000000ff12127812 */ /* 0x000fcc00078ec0ff */
[----:B------:R-:W0:Y:S02]  /*6240*/  I2F.U16 R18, R18 ;  /* 0x0000001200127306 */ /* 0x000e240000101000 */
[----:B0-----:R-:W-:-:S04]  /*6250*/  F2FP.F16.F32.PACK_AB R3, RZ, R18 ;  /* 0x00000012ff03723e */ /* 0x001fc800000000ff */
[----:B------:R-:W-:-:S05]  /*6260*/  PRMT R3, R3, 0x5410, RZ ;  /* 0x0000541003037816 */ /* 0x000fca00000000ff */
[----:B------:R0:W-:Y:S01]  /*6270*/  STG.E desc[UR36][R8.64], R3 ;  /* 0x0000000308007986 */ /* 0x0001e2000c101924 */
[----:B------:R-:W-:Y:S05]  /*6280*/  BRA `(.L_x_53733) ;  /* 0x00000008008c7947 */ /* 0x000fea0003800000 */
.L_x_53738:
[----:B------:R-:W-:-:S06]  /*6290*/  LOP3.LUT R4, R18, 0xff, RZ, 0xc0, !PT ;  /* 0x000000ff12047812 */ /* 0x000fcc00078ec0ff */
[----:B------:R-:W0:Y:S02]  /*62a0*/  I2F.F64.U16 R4, R4 ;  /* 0x0000000400047312 */ /* 0x000e240000101800 */
[----:B0-----:R0:W-:Y:S01]  /*62b0*/  STG.E.64 desc[UR36][R8.64], R4 ;  /* 0x0000000408007986 */ /* 0x0011e2000c101b24 */
[----:B------:R-:W-:Y:S05]  /*62c0*/  BRA `(.L_x_53733) ;  /* 0x00000008007c7947 */ /* 0x000fea0003800000 */
.L_x_53728:
        /* <DEDUP_REMOVED lines=13> */
.L_x_53743:
        /* <DEDUP_REMOVED lines=17> */
.L_x_53746:
[----:B------:R-:W-:-:S07]  /*64b0*/  PRMT R4, R0, 0x7610, R4 ;  /* 0x0000761000047816 */ /* 0x000fce0000000004 */
.L_x_53745:
[----:B------:R-:W-:Y:S05]  /*64c0*/  BSYNC.RECONVERGENT B0 ;  /* 0x0000000000007941 */ /* 0x000fea0003800200 */
.L_x_53744:
[----:B------:R0:W-:Y:S01]  /*64d0*/  STG.E.U8 desc[UR36][R8.64], R4 ;  /* 0x0000000408007986 */ /* 0x0001e2000c101124 */
[----:B------:R-:W-:Y:S05]  /*64e0*/  BRA `(.L_x_53733) ;  /* 0x0000000400f47947 */ /* 0x000fea0003800000 */
.L_x_53742:
        /* <DEDUP_REMOVED lines=17> */
.L_x_53749:
[----:B------:R-:W-:-:S07]  /*6600*/  PRMT R4, R0, 0x7610, R4 ;  /* 0x0000761000047816 */ /* 0x000fce0000000004 */
.L_x_53748:
[----:B------:R-:W-:Y:S05]  /*6610*/  BSYNC.RECONVERGENT B0 ;  /* 0x0000000000007941 */ /* 0x000fea0003800200 */
.L_x_53747:
[----:B------:R0:W-:Y:S01]  /*6620*/  STG.E.U8 desc[UR36][R8.64], R4 ;  /* 0x0000000408007986 */ /* 0x0001e2000c101124 */
[----:B------:R-:W-:Y:S05]  /*6630*/  BRA `(.L_x_53733) ;  /* 0x0000000400a07947 */ /* 0x000fea0003800000 */
.L_x_53741:
        /* <DEDUP_REMOVED lines=22> */
.L_x_53751:
[----:B------:R-:W-:Y:S01]  /*67a0*/  LOP3.LUT R4, R18, 0xff, RZ, 0xc0, !PT ;  /* 0x000000ff12047812 */ /* 0x000fe200078ec0ff */
[----:B------:R-:W-:-:S05]  /*67b0*/  IMAD.MOV.U32 R5, RZ, RZ, RZ ;  /* 0x000000ffff057224 */ /* 0x000fca00078e00ff */
[----:B------:R0:W-:Y:S01]  /*67c0*/  STG.E.64 desc[UR36][R8.64], R4 ;  /* 0x0000000408007986 */ /* 0x0001e2000c101b24 */
[----:B------:R-:W-:Y:S05]  /*67d0*/  BRA `(.L_x_53733) ;  /* 0x0000000400387947 */ /* 0x000fea0003800000 */
.L_x_53750:
[----:B------:R-:W-:-:S05]  /*67e0*/  LOP3.LUT R3, R18, 0xff, RZ, 0xc0, !PT ;  /* 0x000000ff12037812 */ /* 0x000fca00078ec0ff */
[----:B------:R0:W-:Y:S01]  /*67f0*/  STG.E desc[UR36][R8.64], R3 ;  /* 0x0000000308007986 */ /* 0x0001e2000c101924 */
[----:B------:R-:W-:Y:S05]  /*6800*/  BRA `(.L_x_53733) ;  /* 0x00000004002c7947 */ /* 0x000fea0003800000 */
.L_x_53740:
        /* <DEDUP_REMOVED lines=10> */
.L_x_53753:
[----:B------:R-:W-:Y:S02]  /*68b0*/  LOP3.LUT R4, R18, 0xff, RZ, 0xc0, !PT ;  /* 0x000000ff12047812 */ /* 0x000fe400078ec0ff */
[----:B--234-:R-:W-:-:S04]  /*68c0*/  CS2R R6, SRZ ;  /* 0x0000000000067805 */ /* 0x01cfc8000001ff00 */
[----:B------:R-:W0:Y:S02]  /*68d0*/  I2F.F64.U16 R4, R4 ;  /* 0x0000000400047312 */ /* 0x000e240000101800 */
[----:B0-----:R0:W-:Y:S01]  /*68e0*/  STG.E.128 desc[UR36][R8.64], R4 ;  /* 0x0000000408007986 */ /* 0x0011e2000c101d24 */
[----:B------:R-:W-:Y:S05]  /*68f0*/  BRA `(.L_x_53733) ;  /* 0x0000000000f07947 */ /* 0x000fea0003800000 */
.L_x_53752:
[----:B------:R-:W-:-:S13]  /*6900*/  ISETP.NE.AND P0, PT, R0, 0xf, PT ;  /* 0x0000000f0000780c */ /* 0x000fda0003f05270 */
[----:B------:R-:W-:Y:S05]  /*6910*/  @!P0 BRA `(.L_x_53754) ;  /* 0x0000000000d88947 */ /* 0x000fea0003800000 */
[----:B------:R-:W-:-:S13]  /*6920*/  ISETP.NE.AND P0, PT, R0, 0x17, PT ;  /* 0x000000170000780c */ /* 0x000fda0003f05270 */
[----:B------:R-:W-:Y:S05]  /*6930*/  @!P0 BRA `(.L_x_53755) ;  /* 0x0000000000888947 */ /* 0x000fea0003800000 */
[----:B------:R-:W-:-:S13]  /*6940*/  ISETP.NE.AND P0, PT, R0, 0x18, PT ;  /* 0x000000180000780c */ /* 0x000fda0003f05270 */
[----:B------:R-:W-:Y:S05]  /*6950*/  @!P0 BRA `(.L_x_53756) ;  /* 0x0000000000448947 */ /* 0x000fea0003800000 */
.L_x_53732:
        /* <DEDUP_REMOVED lines=16> */
.L_x_53757:
[----:B------:R-:W-:Y:S05]  /*6a60*/  BRA `(.L_x_53733) ;  /* 0x0000000000947947 */ /* 0x000fea0003800000 */
.L_x_53756:
        /* <DEDUP_REMOVED lines=12> */
.L_x_53759:
[----:B------:R-:W-:Y:S05]  /*6b30*/  BSYNC.RECONVERGENT B0 ;  /* 0x0000000000007941 */ /* 0x000fea0003800200 */
.L_x_53758:
[----:B------:R0:W-:Y:S01]  /*6b40*/  STG.E.U8 desc[UR36][R8.64], R3 ;  /* 0x0000000308007986 */ /* 0x0001e2000c101124 */
[----:B------:R-:W-:Y:S05]  /*6b50*/  BRA `(.L_x_53733) ;  /* 0x0000000000587947 */ /* 0x000fea0003800000 */
.L_x_53755:
        /* <DEDUP_REMOVED lines=13> */
.L_x_53760:
[----:B------:R-:W-:Y:S01]  /*6c30*/  IMAD.MOV.U32 R3, RZ, RZ, 0x7f ;  /* 0x0000007fff037424 */ /* 0x000fe200078e00ff */
[----:B------:R-:W-:-:S04]  /*6c40*/  ISETP.GT.U32.AND P0, PT, R5, 0x7f800000, PT ;  /* 0x7f8000000500780c */ /* 0x000fc80003f04070 */
[----:B------:R-:W-:-:S05]  /*6c50*/  SEL R3, R3, 0x7c, P0 ;  /* 0x0000007c03037807 */ /* 0x000fca0000000000 */
[----:B------:R0:W-:Y:S01]  /*6c60*/  STG.E.U8 desc[UR36][R8.64], R3 ;  /* 0x0000000308007986 */ /* 0x0001e2000c101124 */
[----:B------:R-:W-:Y:S05]  /*6c70*/  BRA `(.L_x_53733) ;  /* 0x0000000000107947 */ /* 0x000fea0003800000 */
.L_x_53754:
[----:B------:R-:W-:-:S04]  /*6c80*/  LOP3.LUT R18, R18, 0xff, RZ, 0xc0, !PT ;  /* 0x000000ff12127812 */ /* 0x000fc800078ec0ff */
[----:B------:R-:W0:Y:S02]  /*6c90*/  I2F.U16 R0, R18 ;  /* 0x0000001200007306 */ /* 0x000e240000101000 */
[----:B0-----:R-:W-:-:S05]  /*6ca0*/  F2FP.BF16.F32.PACK_AB R0, RZ, R0 ;  /* 0x00000000ff00723e */ /* 0x001fca00000010ff */
[----:B------:R0:W-:Y:S02]  /*6cb0*/  STG.E.U16 desc[UR36][R8.64], R0 ;  /* 0x0000000008007986 */ /* 0x0001e4000c101524 */
.L_x_53733:
[----:B------:R-:W-:Y:S05]  /*6cc0*/  BSYNC.RECONVERGENT B6 ;  /* 0x0000000000067941 */ /* 0x000fea0003800200 */
.L_x_53727:
[----:B------:R-:W-:-:S07]  /*6cd0*/  VIADD R17, R17, 0x80 ;  /* 0x0000008011117836 */ /* 0x000fce0000000000 */
.L_x_53692:
[----:B------:R-:W-:Y:S05]  /*6ce0*/  BSYNC.RECONVERGENT B8 ;  /* 0x0000000000087941 */ /* 0x000fea0003800200 */
.L_x_53654:
        /* <DEDUP_REMOVED lines=21> */
.L_x_53764:
[----:B------:R-:W-:Y:S01]  /*6e40*/  STG.E.U8 desc[UR36][R2.64], R16 ;  /* 0x0000001002007986 */ /* 0x000fe2000c101124 */
[----:B------:R-:W-:Y:S05]  /*6e50*/  EXIT ;  /* 0x000000000000794d */ /* 0x000fea0003800000 */
.L_x_53763:
        /* <DEDUP_REMOVED lines=10> */
.L_x_53767:
[----:B------:R-:W-:-:S05]  /*6f00*/  LOP3.LUT R5, R16, 0xff, RZ, 0xc0, !PT ;  /* 0x000000ff10057812 */ /* 0x000fca00078ec0ff */
[----:B------:R-:W-:Y:S01]  /*6f10*/  STG.E desc[UR36][R2.64], R5 ;  /* 0x0000000502007986 */ /* 0x000fe2000c101924 */
[----:B------:R-:W-:Y:S05]  /*6f20*/  EXIT ;  /* 0x000000000000794d */ /* 0x000fea0003800000 */
.L_x_53766:
[----:B------:R-:W-:-:S05]  /*6f30*/  LOP3.LUT R5, R16, 0xff, RZ, 0xc0, !PT ;  /* 0x000000ff10057812 */ /* 0x000fca00078ec0ff */
[----:B------:R-:W-:Y:S01]  /*6f40*/  STG.E.U16 desc[UR36][R2.64], R5 ;  /* 0x0000000502007986 */ /* 0x000fe2000c101524 */
[----:B------:R-:W-:Y:S05]  /*6f50*/  EXIT ;  /* 0x000000000000794d */ /* 0x000fea0003800000 */
.L_x_53762:
        /* <DEDUP_REMOVED lines=10> */
.L_x_53769:
[----:B------:R-:W-:-:S04]  /*7000*/  LOP3.LUT R16, R16, 0xff, RZ, 0xc0, !PT ;  /* 0x000000ff10107812 */ /* 0x000fc800078ec0ff */
[----:B------:R-:W0:Y:S02]  /*7010*/  I2F.U16 R0, R16 ;  /* 0x0000001000007306 */ /* 0x000e240000101000 */
[----:B0-----:R-:W-:-:S05]  /*7020*/  F2FP.F16.F32.PACK_AB R0, RZ, R0 ;  /* 0x00000000ff00723e */ /* 0x001fca00000000ff */
[----:B------:R-:W-:Y:S01]  /*7030*/  STG.E.U16 desc[UR36][R2.64], R0 ;  /* 0x0000000002007986 */ /* 0x000fe2000c101524 */
[----:B------:R-:W-:Y:S05]  /*7040*/  EXIT ;  /* 0x000000000000794d */ /* 0x000fea0003800000 */
.L_x_53768:
        /* <DEDUP_REMOVED lines=11> */
.L_x_53771:
[----:B------:R-:W-:-:S06]  /*7100*/  LOP3.LUT R16, R16, 0xff, RZ, 0xc0, !PT ;  /* 0x000000ff10107812 */ /* 0x000fcc00078ec0ff */
[----:B------:R-:W0:Y:S02]  /*7110*/  I2F.U16 R16, R16 ;  /* 0x0000001000107306 */ /* 0x000e240000101000 */
[----:B0-----:R-:W-:-:S04]  /*7120*/  F2FP.F16.F32.PACK_AB R5, RZ, R16 ;  /* 0x00000010ff05723e */ /* 0x001fc800000000ff */
[----:B------:R-:W-:-:S05]  /*7130*/  PRMT R5, R5, 0x5410, RZ ;  /* 0x0000541005057816 */ /* 0x000fca00000000ff */
[----:B------:R-:W-:Y:S01]  /*7140*/  STG.E desc[UR36][R2.64], R5 ;  /* 0x0000000502007986 */ /* 0x000fe2000c101924 */
[----:B------:R-:W-:Y:S05]  /*7150*/  EXIT ;  /* 0x000000000000794d */ /* 0x000fea0003800000 */
.L_x_53770:
[----:B------:R-:W-:-:S06]  /*7160*/  LOP3.LUT R4, R16, 0xff, RZ, 0xc0, !PT ;  /* 0x000000ff10047812 */ /* 0x000fcc00078ec0ff */
[----:B------:R-:W0:Y:S02]  /*7170*/  I2F.F64.U16 R4, R4 ;  /* 0x0000000400047312 */ /* 0x000e240000101800 */
[----:B0-----:R-:W-:Y:S01]  /*7180*/  STG.E.64 desc[UR36][R2.64], R4 ;  /* 0x0000000402007986 */ /* 0x001fe2000c101b24 */
[----:B------:R-:W-:Y:S05]  /*7190*/  EXIT ;  /* 0x000000000000794d */ /* 0x000fea0003800000 */
.L_x_53761:
        /* <DEDUP_REMOVED lines=13> */
.L_x_53775:
        /* <DEDUP_REMOVED lines=18> */
.L_x_53777:
[----:B------:R-:W-:Y:S05]  /*7390*/  BSYNC.RECONVERGENT B0 ;  /* 0x0000000000007941 */ /* 0x000fea0003800200 */
.L_x_53776:
[----:B------:R-:W-:Y:S01]  /*73a0*/  STG.E.U8 desc[UR36][R2.64], R0 ;  /* 0x0000000002007986 */ /* 0x000fe2000c101124 */
[----:B------:R-:W-:Y:S05]  /*73b0*/  EXIT ;  /* 0x000000000000794d */ /* 0x000fea0003800000 */
.L_x_53774:
        /* <DEDUP_REMOVED lines=18> */
.L_x_53779:
[----:B------:R-:W-:Y:S05]  /*74e0*/  BSYNC.RECONVERGENT B0 ;  /* 0x0000000000007941 */ /* 0x000fea0003800200 */
.L_x_53778:
[----:B------:R-:W-:Y:S01]  /*74f0*/  STG.E.U8 desc[UR36][R2.64], R0 ;  /* 0x0000000002007986 */ /* 0x000fe2000c101124 */
[----:B------:R-:W-:Y:S05]  /*7500*/  EXIT ;  /* 0x000000000000794d */ /* 0x000fea0003800000 */
.L_x_53773:
        /* <DEDUP_REMOVED lines=22> */
.L_x_53781:
[----:B------:R-:W-:Y:S01]  /*7670*/  LOP3.LUT R16, R16, 0xff, RZ, 0xc0, !PT ;  /* 0x000000ff10107812 */ /* 0x000fe200078ec0ff */
[----:B------:R-:W-:-:S05]  /*7680*/  IMAD.MOV.U32 R17, RZ, RZ, RZ ;  /* 0x000000ffff117224 */ /* 0x000fca00078e00ff */
[----:B------:R-:W-:Y:S01]  /*7690*/  STG.E.64 desc[UR36][R2.64], R16 ;  /* 0x0000001002007986 */ /* 0x000fe2000c101b24 */
[----:B------:R-:W-:Y:S05]  /*76a0*/  EXIT ;  /* 0x000000000000794d */ /* 0x000fea0003800000 */
.L_x_53780:
[----:B------:R-:W-:-:S05]  /*76b0*/  LOP3.LUT R5, R16, 0xff, RZ, 0xc0, !PT ;  /* 0x000000ff10057812 */ /* 0x000fca00078ec0ff */
[----:B------:R-:W-:Y:S01]  /*76c0*/  STG.E desc[UR36][R2.64], R5 ;  /* 0x0000000502007986 */ /* 0x000fe2000c101924 */
[----:B------:R-:W-:Y:S05]  /*76d0*/  EXIT ;  /* 0x000000000000794d */ /* 0x000fea0003800000 */
.L_x_53772:
        /* <DEDUP_REMOVED lines=10> */
.L_x_53783:
[----:B------:R-:W-:Y:S02]  /*7780*/  LOP3.LUT R4, R16, 0xff, RZ, 0xc0, !PT ;  /* 0x000000ff10047812 */ /* 0x000fe400078ec0ff */
[----:B--234-:R-:W-:-:S04]  /*7790*/  CS2R R6, SRZ ;  /* 0x0000000000067805 */ /* 0x01cfc8000001ff00 */
[----:B------:R-:W0:Y:S02]  /*77a0*/  I2F.F64.U16 R4, R4 ;  /* 0x0000000400047312 */ /* 0x000e240000101800 */
[----:B0-----:R-:W-:Y:S01]  /*77b0*/  STG.E.128 desc[UR36][R2.64], R4 ;  /* 0x0000000402007986 */ /* 0x001fe2000c101d24 */
[----:B------:R-:W-:Y:S05]  /*77c0*/  EXIT ;  /* 0x000000000000794d */ /* 0x000fea0003800000 */
.L_x_53782:
[----:B------:R-:W-:-:S13]  /*77d0*/  ISETP.NE.AND P0, PT, R0, 0xf, PT ;  /* 0x0000000f0000780c */ /* 0x000fda0003f05270 */
[----:B------:R-:W-:Y:S05]  /*77e0*/  @!P0 BRA `(.L_x_53784) ;  /* 0x0000000000dc8947 */ /* 0x000fea0003800000 */
[----:B------:R-:W-:-:S13]  /*77f0*/  ISETP.NE.AND P0, PT, R0, 0x17, PT ;  /* 0x000000170000780c */ /* 0x000fda0003f05270 */
[----:B------:R-:W-:Y:S05]  /*7800*/  @!P0 BRA `(.L_x_53785) ;  /* 0x0000000000888947 */ /* 0x000fea0003800000 */
[----:B------:R-:W-:-:S13]  /*7810*/  ISETP.NE.AND P0, PT, R0, 0x18, PT ;  /* 0x000000180000780c */ /* 0x000fda0003f05270 */
[----:B------:R-:W-:Y:S05]  /*7820*/  @!P0 BRA `(.L_x_53786) ;  /* 0x0000000000448947 */ /* 0x000fea0003800000 */
.L_x_53765:
        /* <DEDUP_REMOVED lines=16> */
.L_x_53787:
[----:B------:R-:W-:Y:S05]  /*7930*/  EXIT ;  /* 0x000000000000794d */ /* 0x000fea0003800000 */
.L_x_53786:
        /* <DEDUP_REMOVED lines=12> */
.L_x_53789:
[----:B------:R-:W-:Y:S05]  /*7a00*/  BSYNC.RECONVERGENT B0 ;  /* 0x0000000000007941 */ /* 0x000fea0003800200 */
.L_x_53788:
[----:B------:R-:W-:Y:S01]  /*7a10*/  STG.E.U8 desc[UR36][R2.64], R5 ;  /* 0x0000000502007986 */ /* 0x000fe2000c101124 */
[----:B------:R-:W-:Y:S05]  /*7a20*/  EXIT ;  /* 0x000000000000794d */ /* 0x000fea0003800000 */
.L_x_53785:
        /* <DEDUP_REMOVED lines=14> */
.L_x_53790:
[----:B------:R-:W-:Y:S01]  /*7b10*/  IMAD.MOV.U32 R5, RZ, RZ, 0x7f ;  /* 0x0000007fff057424 */ /* 0x000fe200078e00ff */
[----:B------:R-:W-:-:S04]  /*7b20*/  ISETP.GT.U32.AND P0, PT, R7, 0x7f800000, PT ;  /* 0x7f8000000700780c */ /* 0x000fc80003f04070 */
[----:B------:R-:W-:-:S05]  /*7b30*/  SEL R5, R5, 0x7c, P0 ;  /* 0x0000007c05057807 */ /* 0x000fca0000000000 */
[----:B------:R-:W-:Y:S01]  /*7b40*/  STG.E.U8 desc[UR36][R2.64], R5 ;  /* 0x0000000502007986 */ /* 0x000fe2000c101124 */
[----:B------:R-:W-:Y:S05]  /*7b50*/  EXIT ;  /* 0x000000000000794d */ /* 0x000fea0003800000 */
.L_x_53784:
[----:B------:R-:W-:-:S04]  /*7b60*/  LOP3.LUT R16, R16, 0xff, RZ, 0xc0, !PT ;  /* 0x000000ff10107812 */ /* 0x000fc800078ec0ff */
[----:B------:R-:W0:Y:S02]  /*7b70*/  I2F.U16 R0, R16 ;  /* 0x0000001000007306 */ /* 0x000e240000101000 */
[----:B0-----:R-:W-:-:S05]  /*7b80*/  F2FP.BF16.F32.PACK_AB R0, RZ, R0 ;  /* 0x00000000ff00723e */ /* 0x001fca00000010ff */
[----:B------:R-:W-:Y:S01]  /*7b90*/  STG.E.U16 desc[UR36][R2.64], R0 ;  /* 0x0000000002007986 */ /* 0x000fe2000c101524 */
[----:B------:R-:W-:Y:S05]  /*7ba0*/  EXIT ;  /* 0x000000000000794d */ /* 0x000fea0003800000 */
        .weak           $__internal_113_$__cuda_sm20_rem_u16
        .type           $__internal_113_$__cuda_sm20_rem_u16,@function
        .size           $__internal_113_$__cuda_sm20_rem_u16,(.L_x_54765 - $__internal_113_$__cuda_sm20_rem_u16)
$__internal_113_$__cuda_sm20_rem_u16:
        /* <DEDUP_REMOVED lines=15> */
[----:B------:R-:W-:Y:S02]  /*7ca0*/  IMAD.MOV R5, RZ, RZ, -R4 ;  /* 0x000000ffff057224 */ /* 0x000fe400078e0a04 */
[----:B------:R-:W-:Y:S02]  /*7cb0*/  IMAD.MOV.U32 R4, RZ, RZ, R9 ;  /* 0x000000ffff047224 */ /* 0x000fe400078e0009 */
[----:B------:R-:W-:Y:S02]  /*7cc0*/  IMAD R8, R0, R5, R26 ;  /* 0x0000000500087224 */ /* 0x000fe400078e021a */
[----:B------:R-:W-:Y:S02]  /*7cd0*/  IMAD.MOV.U32 R5, RZ, RZ, 0x0 ;  /* 0x00000000ff057424 */ /* 0x000fe400078e00ff */
[----:B------:R-:W-:Y:S02]  /*7ce0*/  @!P0 IMAD.MOV.U32 R8, RZ, RZ, -0x1 ;  /* 0xffffffffff088424 */ /* 0x000fe400078e00ff */
[----:B------:R-:W-:Y:S05]  /*7cf0*/  RET.REL.NODEC R4 `(_ZN2at6native27unrolled_elementwise_kernelINS0_13BUnaryFunctorIhhhZZZNS0_21remainder_kernel_cudaERNS_18TensorIteratorBaseEENKUlvE_clEvENKUlvE_clEvEUlhhE_EESt5arrayIPcLm2EELi4E23TrivialOffsetCalculatorILi1EjESD_NS0_6memory12LoadWithCastILi1EEENSE_13StoreWithCastILi1EEEEEviT_T0_T2_T3_T4_T5_) ;  /* 0xffffff8004c07950 */ /* 0x000fea0003c3ffff */
.L_x_53791:
        /* <DEDUP_REMOVED lines=16> */
.L_x_54765:


//--------------------- .text._ZN2at6native18elementwise_kernelILi128ELi4EZNS0_22gpu_kernel_impl_nocastINS0_13BUnaryFunctorIhhhZZZNS0_21remainder_kernel_cudaERNS_18TensorIteratorBaseEENKUlvE_clEvENKUlvE_clEvEUlhhE_EEEEvS5_RKT_EUliE_EEviT1_ --------------------------
	.section	.text._ZN2at6native18elementwise_kernelILi128ELi4EZNS0_22gpu_kernel_impl_nocastINS0_13BUnaryFunctorIhhhZZZNS0_21remainder_kernel_cudaERNS_18TensorIteratorBaseEENKUlvE_clEvENKUlvE_clEvEUlhhE_EEEEvS5_RKT_EUliE_EEviT1_,"ax",@progbits
	.align	128
        .global         _ZN2at6native18elementwise_kernelILi128ELi4EZNS0_22gpu_kernel_impl_nocastINS0_13BUnaryFunctorIhhhZZZNS0_21remainder_kernel_cudaERNS_18TensorIteratorBaseEENKUlvE_clEvENKUlvE_clEvEUlhhE_EEEEvS5_RKT_EUliE_EEviT1_
        .type           _ZN2at6native18elementwise_kernelILi128ELi4EZNS0_22gpu_kernel_impl_nocastINS0_13BUnaryFunctorIhhhZZZNS0_21remainder_kernel_cudaERNS_18TensorIteratorBaseEENKUlvE_clEvENKUlvE_clEvEUlhhE_EEEEvS5_RKT_EUliE_EEviT1_,@function
        .size           _ZN2at6native18elementwise_kernelILi128ELi4EZNS0_22gpu_kernel_impl_nocastINS0_13BUnaryFunctorIhhhZZZNS0_21remainder_kernel_cudaERNS_18TensorIteratorBaseEENKUlvE_clEvENKUlvE_clEvEUlhhE_EEEEvS5_RKT_EUliE_EEviT1_,(.L_x_54766 - _ZN2at6native18elementwise_kernelILi128ELi4EZNS0_22gpu_kernel_impl_nocastINS0_13BUnaryFunctorIhhhZZZNS0_21remainder_kernel_cudaERNS_18TensorIteratorBaseEENKUlvE_clEvENKUlvE_clEvEUlhhE_EEEEvS5_RKT_EUliE_EEviT1_)
        .other          _ZN2at6native18elementwise_kernelILi128ELi4EZNS0_22gpu_kernel_impl_nocastINS0_13BUnaryFunctorIhhhZZZNS0_21remainder_kernel_cudaERNS_18TensorIteratorBaseEENKUlvE_clEvENKUlvE_clEvEUlhhE_EEEEvS5_RKT_EUliE_EEviT1_,@"STO_CUDA_ENTRY STV_DEFAULT"
_ZN2at6native18elementwise_kernelILi128ELi4EZNS0_22gpu_kernel_impl_nocastINS0_13BUnaryFunctorIhhhZZZNS0_21remainder_kernel_cudaERNS_18TensorIteratorBaseEENKUlvE_clEvENKUlvE_clEvEUlhhE_EEEEvS5_RKT_EUliE_EEviT1_:
.text._ZN2at6native18elementwise_kernelILi128ELi4EZNS0_22gpu_kernel_impl_nocastINS0_13BUnaryFunctorIhhhZZZNS0_21remainder_kernel_cudaERNS_18TensorIteratorBaseEENKUlvE_clEvENKUlvE_clEvEUlhhE_EEEEvS5_RKT_EUliE_EEviT1_:
        /* <DEDUP_REMOVED lines=10> */
[----:B------:R-:W-:-:S09]  /*00a0*/  UISETP.NE.AND UP0, UPT, UR5, URZ, UPT ;  /* 0x000000ff0500728c */ /* 0x000fd2000bf05270 */
[----:B------:R-:W-:Y:S05]  /*00b0*/  BRA.U UP0, `(.L_x_53793) ;  /* 0x00000001001c7547 */ /* 0x000fea000b800000 */
[----:B------:R-:W0:Y:S02]  /*00c0*/  LDCU UR4, c[0x0][0x380] ;  /* 0x00007000ff0477ac */ /* 0x000e240008000800 */
[----:B0-----:R-:W-:-:S13]  /*00d0*/  ISETP.GE.AND P0, PT, R3, UR4, PT ;  /* 0x0000000403007c0c */ /* 0x001fda000bf06270 */
[----:B------:R-:W-:Y:S05]  /*00e0*/  @P0 EXIT ;  /* 0x000000000000094d */ /* 0x000fea0003800000 */
[----:B------:R-:W0:Y:S01]  /*00f0*/  LDC.64 R2, c[0x0][0x580] ;  /* 0x00016000ff027b82 */ /* 0x000e220000000a00 */
[----:B------:R-:W-:-:S05]  /*0100*/  HFMA2 R0, -RZ, RZ, 0, 1.5199184417724609375e-05 ;  /* 0x000000ffff007431 */ /* 0x000fca00000001ff */
[----:B0-----:R-:W-:Y:S01]  /*0110*/  STG.E.U8 desc[UR6][R2.64], R0 ;  /* 0x0000000002007986 */ /* 0x001fe2000c101106 */
[----:B------:R-:W-:Y:S05]  /*0120*/  EXIT ;  /* 0x000000000000794d */ /* 0x000fea0003800000 */
.L_x_53793:
        /* <DEDUP_REMOVED lines=8> */
[----:B0----5:R-:W-:Y:S05]  /*01b0*/  CALL.REL.NOINC `($__internal_114_$__cuda_sm20_rem_u16) ;  /* 0x0000009800187944 */ /* 0x021fea0003c00000 */
[----:B------:R-:W0:Y:S01]  /*01c0*/  LDC.64 R4, c[0x0][0x580] ;  /* 0x00016000ff047b82 */ /* 0x000e220000000a00 */
[----:B------:R-:W-:Y:S01]  /*01d0*/  IADD3 R3, PT, PT, R3, 0x80, RZ ;  /* 0x0000008003037810 */ /* 0x000fe20007ffe0ff */
[----:B0-----:R0:W-:Y:S06]  /*01e0*/  STG.E.U8 desc[UR6][R4.64], R11 ;  /* 0x0000000b04007986 */ /* 0x0011ec000c101106 */
.L_x_53795:
[----:B------:R-:W-:Y:S05]  /*01f0*/  BSYNC.RECONVERGENT B0 ;  /* 0x0000000000007941 */ /* 0x000fea0003800200 */
.L_x_53794:
[----:B------:R-:W1:Y:S01]  /*0200*/  LDCU UR4, c[0x0][0x380] ;  /* 0x00007000ff0477ac */ /* 0x000e620008000800 */
[----:B------:R-:W-:Y:S01]  /*0210*/  BSSY.RECONVERGENT B0, `(.L_x_53796) ;  /* 0x000000b000007945 */ /* 0x000fe20003800200 */
[----:B-1----:R-:W-:-:S13]  /*0220*/  ISETP.GE.AND P0, PT, R3, UR4, PT ;  /* 0x0000000403007c0c */ /* 0x002fda000bf06270 */
[----:B------:R-:W-:Y:S05]  /*0230*/  @P0 BRA `(.L_x_53797) ;  /* 0x0000000000200947 */ /* 0x000fea0003800000 */
[----:B------:R-:W1:Y:S02]  /*0240*/  LDC.64 R6, c[0x0][0x588] ;  /* 0x00016200ff067b82 */ /* 0x000e640000000a00 */
[----:B-1----:R1:W5:Y:S01]  /*0250*/  LDG.E.U8 R6, desc[UR6][R6.64] ;  /* 0x0000000606067981 */ /* 0x002362000c1e1100 */
[----:B0-----:R-:W-:Y:S01]  /*0260*/  IMAD.U32 R11, RZ, RZ, UR5 ;  /* 0x00000005ff0b7e24 */ /* 0x001fe2000f8e00ff */
[----:B------:R-:W-:-:S07]  /*0270*/  MOV R10, 0x290 ;  /* 0x00000290000a7802 */ /* 0x000fce0000000f00 */
[----:B-1---5:R-:W-:Y:S05]  /*0280*/  CALL.REL.NOINC `($__internal_114_$__cuda_sm20_rem_u16) ;  /* 0x0000009400e47944 */ /* 0x022fea0003c00000 */
[----:B------:R-:W0:Y:S01]  /*0290*/  LDC.64 R4, c[0x0][0x580] ;  /* 0x00016000ff047b82 */ /* 0x000e220000000a00 */
[----:B------:R-:W-:Y:S01]  /*02a0*/  IADD3 R3, PT, PT, R3, 0x80, RZ ;  /* 0x0000008003037810 */ /* 0x000fe20007ffe0ff */
[----:B0-----:R1:W-:Y:S06]  /*02b0*/  STG.E.U8 desc[UR6][R4.64], R11 ;  /* 0x0000000b04007986 */ /* 0x0013ec000c101106 */
.L_x_53797:
[----:B------:R-:W-:Y:S05]  /*02c0*/  BSYNC.RECONVERGENT B0 ;  /* 0x0000000000007941 */ /* 0x000fea0003800200 */
.L_x_53796:
        /* <DEDUP_REMOVED lines=8> */
[----:B--2--5:R-:W-:Y:S05]  /*0350*/  CALL.REL.NOINC `($__internal_114_$__cuda_sm20_rem_u16) ;  /* 0x0000009400b07944 */ /* 0x024fea0003c00000 */
[----:B------:R-:W0:Y:S01]  /*0360*/  LDC.64 R4, c[0x0][0x580] ;  /* 0x00016000ff047b82 */ /* 0x000e220000000a00 */
[----:B------:R-:W-:Y:S01]  /*0370*/  IADD3 R3, PT, PT, R3, 0x80, RZ ;  /* 0x0000008003037810 */ /* 0x000fe20007ffe0ff */
[----:B0-----:R2:W-:Y:S06]  /*0380*/  STG.E.U8 desc[UR6][R4.64], R11 ;  /* 0x0000000b04007986 */ /* 0x0015ec000c101106 */
.L_x_53799:
[----:B------:R-:W-:Y:S05]  /*0390*/  BSYNC.RECONVERGENT B0 ;  /* 0x0000000000007941 */ /* 0x000fea0003800200 */
.L_x_53798:
[----:B------:R-:W3:Y:S02]  /*03a0*/  LDCU UR4, c[0x0][0x380] ;  /* 0x00007000ff0477ac */ /* 0x000ee40008000800 */
[----:B---3--:R-:W-:-:S13]  /*03b0*/  ISETP.GE.AND P0, PT, R3, UR4, PT ;  /* 0x0000000403007c0c */ /* 0x008fda000bf06270 */
[----:B------:R-:W-:Y:S05]  /*03c0*/  @P0 EXIT ;  /* 0x000000000000094d */ /* 0x000fea0003800000 */
[----:B------:R-:W3:Y:S02]  /*03d0*/  LDC.64 R6, c[0x0][0x588] ;  /* 0x00016200ff067b82 */ /* 0x000ee40000000a00 */
[----:B---3--:R3:W5:Y:S01]  /*03e0*/  LDG.E.U8 R6, desc[UR6][R6.64] ;  /* 0x0000000606067981 */ /* 0x008762000c1e1100 */
[----:B012---:R-:W-:Y:S01]  /*03f0*/  IMAD.U32 R11, RZ, RZ, UR5 ;  /* 0x00000005ff0b7e24 */ /* 0x007fe2000f8e00ff */
[----:B------:R-:W-:-:S07]  /*0400*/  MOV R10, 0x420 ;  /* 0x00000420000a7802 */ /* 0x000fce0000000f00 */
[----:B---3-5:R-:W-:Y:S05]  /*0410*/  CALL.REL.NOINC `($__internal_114_$__cuda_sm20_rem_u16) ;  /* 0x0000009400807944 */ /* 0x028fea0003c00000 */
[----:B------:R-:W0:Y:S02]  /*0420*/  LDC.64 R2, c[0x0][0x580] ;  /* 0x00016000ff027b82 */ /* 0x000e240000000a00 */
[----:B0-----:R-:W-:Y:S01]  /*0430*/  STG.E.U8 desc[UR6][R2.64], R11 ;  /* 0x0000000b02007986 */ /* 0x001fe2000c101106 */
[----:B------:R-:W-:Y:S05]  /*0440*/  EXIT ;  /* 0x000000000000794d */ /* 0x000fea0003800000 */
.L_x_53792:
[----:B------:R-:W-:Y:S01]  /*0450*/  UISETP.NE.AND UP0, UPT, UR5, URZ, UPT ;  /* 0x000000ff0500728c */ /* 0x000fe2000bf05270 */
[----:B------:R-:W-:-:S08]  /*0460*/  IADD3 R0, PT, PT, R0, -0x1, RZ ;  /* 0xffffffff00007810 */ /* 0x000fd00007ffe0ff */
[----:B------:R-:W-:Y:S05]  /*0470*/  BRA.U UP0, `(.L_x_53800) ;  /* 0x0000004500c87547 */ /* 0x000fea000b800000 */
[----:B------:R-:W0:Y:S01]  /*0480*/  LDCU UR4, c[0x0][0x380] ;  /* 0x00007000ff0477ac */ /* 0x000e220008000800 */
[----:B------:R-:W-:Y:S01]  /*0490*/  VIMNMX.U32 R2, PT, PT, R0, 0x18, PT ;  /* 0x0000001800027848 */ /* 0x000fe20003fe0000 */
[----:B------:R-:W-:Y:S04]  /*04a0*/  BSSY.RECONVERGENT B0, `(.L_x_53801) ;  /* 0x0000354000007945 */ /* 0x000fe80003800200 */
[----:B------:R-:W-:Y:S01]  /*04b0*/  BSSY.RELIABLE B1, `(.L_x_53802) ;  /* 0x000023a000017945 */ /* 0x000fe20003800100 */
        /* <DEDUP_REMOVED lines=8> */
[----:B------:R-:W2:Y:S01]  /*0540*/  LDCU UR10, c[0x0][0x4b8] ;  /* 0x00009700ff0a77ac */ /* 0x000ea20008000800 */
[----:B0-----:R-:W-:-:S05]  /*0550*/  IMAD.HI.U32 R6, R3, UR8, R4 ;  /* 0x0000000803067c27 */ /* 0x001fca000f8e0004 */
[----:B------:R-:W-:-:S04]  /*0560*/  SHF.R.U32.HI R7, RZ, UR9, R6 ;  /* 0x00000009ff077c19 */ /* 0x000fc80008011606 */
[----:B------:R-:W-:-:S05]  /*0570*/  IADD3 R4, PT, PT, -R7, RZ, RZ ;  /* 0x000000ff07047210 */ /* 0x000fca0007ffe1ff */
[----:B-1----:R-:W-:-:S04]  /*0580*/  IMAD R4, R4, UR5, R3 ;  /* 0x0000000504047c24 */ /* 0x002fc8000f8e0203 */
[----:B--2---:R-:W-:Y:S01]  /*0590*/  IMAD R4, R4, UR10, RZ ;  /* 0x0000000a04047c24 */ /* 0x004fe2000f8e02ff */
[----:B------:R-:W-:Y:S06]  /*05a0*/  @!P0 BRA `(.L_x_53804) ;  /* 0x0000001000188947 */ /* 0x000fec0003800000 */
[----:B------:R-:W0:Y:S01]  /*05b0*/  LDCU.64 UR8, c[0x0][0x398] ;  /* 0x00007300ff0877ac */ /* 0x000e220008000a00 */
[----:B------:R-:W-:Y:S02]  /*05c0*/  MOV R6, RZ ;  /* 0x000000ff00067202 */ /* 0x000fe40000000f00 */
[----:B------:R-:W-:Y:S01]  /*05d0*/  ISETP.NE.AND P0, PT, R2, 0x2, PT ;  /* 0x000000020200780c */ /* 0x000fe20003f05270 */
[----:B------:R-:W1:Y:S01]  /*05e0*/  LDCU UR5, c[0x0][0x3a0] ;  /* 0x00007400ff0577ac */ /* 0x000e620008000800 */
[----:B------:R-:W2:Y:S01]  /*05f0*/  LDCU UR10, c[0x0][0x4c0] ;  /* 0x00009800ff0a77ac */ /* 0x000ea20008000800 */
[----:B0-----:R-:W-:-:S05]  /*0600*/  IMAD.HI.U32 R8, R7, UR9, R6 ;  /* 0x0000000907087c27 */ /* 0x001fca000f8e0006 */
[----:B-1----:R-:W-:-:S04]  /*0610*/  SHF.R.U32.HI R9, RZ, UR5, R8 ;  /* 0x00000005ff097c19 */ /* 0x002fc80008011608 */
[----:B------:R-:W-:-:S05]  /*0620*/  IADD3 R5, PT, PT, -R9, RZ, RZ ;  /* 0x000000ff09057210 */ /* 0x000fca0007ffe1ff */
[----:B------:R-:W-:-:S04]  /*0630*/  IMAD R7, R5, UR8, R7 ;  /* 0x0000000805077c24 */ /* 0x000fc8000f8e0207 */
[----:B--2---:R-:W-:Y:S01]  /*0640*/  IMAD R4, R7, UR10, R4 ;  /* 0x0000000a07047c24 */ /* 0x004fe2000f8e0204 */
[----:B------:R-:W-:Y:S06]  /*0650*/  @!P0 BRA `(.L_x_53804) ;  /* 0x0000000c00ec8947 */ /* 0x000fec0003800000 */
[----:B------:R-:W0:Y:S01]  /*0660*/  LDCU.64 UR8, c[0x0][0x3a8] ;  /* 0x00007500ff0877ac */ /* 0x000e220008000a00 */
[----:B------:R-:W-:Y:S01]  /*0670*/  IMAD.MOV.U32 R8, RZ, RZ, RZ ;  /* 0x000000ffff087224 */ /* 0x000fe200078e00ff */
[----:B------:R-:W-:Y:S01]  /*0680*/  ISETP.NE.AND P0, PT, R2, 0x3, PT ;  /* 0x000000030200780c */ /* 0x000fe20003f05270 */
[----:B------:R-:W1:Y:S01]  /*0690*/  LDCU UR5, c[0x0][0x3a4] ;  /* 0x00007480ff0577ac */ /* 0x000e620008000800 */
[----:B------:R-:W2:Y:S01]  /*06a0*/  LDCU UR10, c[0x0][0x4c8] ;  /* 0x00009900ff0a77ac */ /* 0x000ea20008000800 */
[----:B0-----:R-:W-:-:S05]  /*06b0*/  IMAD.HI.U32 R6, R9, UR8, R8 ;  /* 0x0000000809067c27 */ /* 0x001fca000f8e0008 */
[----:B------:R-:W-:-:S04]  /*06c0*/  SHF.R.U32.HI R7, RZ, UR9, R6 ;  /* 0x00000009ff077c19 */ /* 0x000fc80008011606 */
[----:B------:R-:W-:-:S05]  /*06d0*/  IADD3 R5, PT, PT, -R7, RZ, RZ ;  /* 0x000000ff07057210 */ /* 0x000fca0007ffe1ff */
[----:B-1----:R-:W-:-:S04]  /*06e0*/  IMAD R9, R5, UR5, R9 ;  /* 0x0000000505097c24 */ /* 0x002fc8000f8e0209 */
[----:B--2---:R-:W-:Y:S01]  /*06f0*/  IMAD R4, R9, UR10, R4 ;  /* 0x0000000a09047c24 */ /* 0x004fe2000f8e0204 */
        /* <DEDUP_REMOVED lines=24> */
[----:B------:R-:W-:Y:S01]  /*0880*/  HFMA2 R6, -RZ, RZ, 0, 0 ;  /* 0x00000000ff067431 */ /* 0x000fe200000001ff */
[----:B------:R-:W-:Y:S01]  /*0890*/  ISETP.NE.AND P0, PT, R2, 0x6, PT ;  /* 0x000000060200780c */ /* 0x000fe20003f05270 */
[----:B------:R-:W1:Y:S01]  /*08a0*/  LDCU UR5, c[0x0][0x3d0] ;  /* 0x00007a00ff0577ac */ /* 0x000e620008000800 */
[----:B------:R-:W2:Y:S02]  /*08b0*/  LDCU UR10, c[0x0][0x4e0] ;  /* 0x00009c00ff0a77ac */ /* 0x000ea40008000800 */
        /* <DEDUP_REMOVED lines=78> */
[----:B------:R-:W-:-:S05]  /*0da0*/  SHF.R.U32.HI R7, RZ, UR9, R6 ;  /* 0x00000009ff077c19 */ /* 0x000fca0008011606 */
[----:B------:R-:W-:-:S04]  /*0db0*/  IMAD.MOV R5, RZ, RZ, -R7 ;  /* 0x000000ffff057224 */ /* 0x000fc800078e0a07 */
        /* <DEDUP_REMOVED lines=53> */
[----:B-1----:R-:W-:-:S05]  /*1110*/  SHF.R.U32.HI R9, RZ, UR5, R8 ;  /* 0x00000005ff097c19 */ /* 0x002fca0008011608 */
[----:B------:R-:W-:-:S04]  /*1120*/  IMAD.MOV R5, RZ, RZ, -R9 ;  /* 0x000000ffff057224 */ /* 0x000fc800078e0a09 */
        /* <DEDUP_REMOVED lines=70> */
[----:B------:R-:W-:Y:S01]  /*1590*/  MOV R8, RZ ;  /* 0x000000ff00087202 */ /* 0x000fe20000000f00 */
[----:B------:R-:W1:Y:S01]  /*15a0*/  LDCU UR5, c[0x0][0x4ac] ;  /* 0x00009580ff0577ac */ /* 0x000e620008000800 */
[----:B------:R-:W2:Y:S03]  /*15b0*/  LDCU UR10, c[0x0][0x578] ;  /* 0x0000af00ff0a77ac */ /* 0x000ea60008000800 */
[----:B0-----:R-:W-:-:S05]  /*15c0*/  IMAD.HI.U32 R5, R9, UR8, R8 ;  /* 0x0000000809057c27 */ /* 0x001fca000f8e0008 */
[----:B------:R-:W-:-:S04]  /*15d0*/  SHF.R.U32.HI R5, RZ, UR9, R5 ;  /* 0x00000009ff057c19 */ /* 0x000fc80008011605 */
[----:B------:R-:W-:-:S05]  /*15e0*/  IADD3 R5, PT, PT, -R5, RZ, RZ ;  /* 0x000000ff05057210 */ /* 0x000fca0007ffe1ff */
[----:B-1----:R-:W-:-:S04]  /*15f0*/  IMAD R9, R5, UR5, R9 ;  /* 0x0000000505097c24 */ /* 0x002fc8000f8e0209 */
[----:B--2---:R-:W-:-:S07]  /*1600*/  IMAD R4, R9, UR10, R4 ;  /* 0x0000000a09047c24 */ /* 0x004fce000f8e0204 */
.L_x_53804:
[----:B------:R-:W0:Y:S01]  /*1610*/  LDCU.64 UR8, c[0x0][0x580] ;  /* 0x0000b000ff0877ac */ /* 0x000e220008000a00 */
[----:B------:R-:W-:Y:S01]  /*1620*/  IMAD.MOV.U32 R6, RZ, RZ, 0xff ;  /* 0x000000ffff067424 */ /* 0x000fe200078e00ff */
[----:B------:R-:W-:Y:S02]  /*1630*/  IADD3 R3, PT, PT, R3, 0x80, RZ ;  /* 0x0000008003037810 */ /* 0x000fe40007ffe0ff */
[----:B0-----:R-:W-:-:S04]  /*1640*/  IADD3 R4, P0, PT, R4, UR8, RZ ;  /* 0x0000000804047c10 */ /* 0x001fc8000ff1e0ff */
[----:B------:R-:W-:Y:S02]  /*1650*/  IADD3.X R5, PT, PT, RZ, UR9, RZ, P0, !PT ;  /* 0x00000009ff057c10 */ /* 0x000fe400087fe4ff */
[----:B------:R-:W-:-:S03]  /*1660*/  ISETP.GE.AND P0, PT, R3, UR4, PT ;  /* 0x0000000403007c0c */ /* 0x000fc6000bf06270 */
[----:B------:R0:W-:Y:S10]  /*1670*/  STG.E.U8 desc[UR6][R4.64], R6 ;  /* 0x0000000604007986 */ /* 0x0001f4000c101106 */
[----:B------:R-:W-:Y:S05]  /*1680*/  @P0 BREAK.RELIABLE B1 ;  /* 0x0000000000010942 */ /* 0x000fea0003800100 */
[----:B------:R-:W-:Y:S05]  /*1690*/  @P0 BRA `(.L_x_53805) ;  /* 0x0000002000d00947 */ /* 0x000fea0003800000 */
[----:B------:R-:W1:Y:S01]  /*16a0*/  LDCU.64 UR8, c[0x0][0x390] ;  /* 0x00007200ff0877ac */ /* 0x000e620008000a00 */
[----:B0-----:R-:W-:Y:S01]  /*16b0*/  HFMA2 R4, -RZ, RZ, 0, 0 ;  /* 0x00000000ff047431 */ /* 0x001fe200000001ff */
[----:B------:R-:W-:Y:S01]  /*16c0*/  MOV R5, R3 ;  /* 0x0000000300057202 */ /* 0x000fe20000000f00 */
[----:B------:R-:W0:Y:S01]  /*16d0*/  LDCU UR5, c[0x0][0x38c] ;  /* 0x00007180ff0577ac */ /* 0x000e220008000800 */
[----:B------:R-:W-:Y:S01]  /*16e0*/  ISETP.NE.AND P0, PT, R0, RZ, PT ;  /* 0x000000ff0000720c */ /* 0x000fe20003f05270 */
[----:B------:R-:W2:Y:S01]  /*16f0*/  LDCU UR10, c[0x0][0x4b8] ;  /* 0x00009700ff0a77ac */ /* 0x000ea20008000800 */
[----:B-1----:R-:W-:-:S05]  /*1700*/  IMAD.HI.U32 R6, R3, UR8, R4 ;  /* 0x0000000803067c27 */ /* 0x002fca000f8e0004 */
[----:B------:R-:W-:-:S05]  /*1710*/  SHF.R.U32.HI R7, RZ, UR9, R6 ;  /* 0x00000009ff077c19 */ /* 0x000fca0008011606 */
[----:B------:R-:W-:-:S04]  /*1720*/  IMAD.MOV R4, RZ, RZ, -R7 ;  /* 0x000000ffff047224 */ /* 0x000fc800078e0a07 */
[----:B0-----:R-:W-:-:S04]  /*1730*/  IMAD R4, R4, UR5, R3 ;  /* 0x0000000504047c24 */ /* 0x001fc8000f8e0203 */
        /* <DEDUP_REMOVED lines=264> */
.L_x_53806:
[----:B------:R-:W0:Y:S01]  /*27c0*/  LDCU.64 UR8, c[0x0][0x580] ;  /* 0x0000b000ff0877ac */ /* 0x000e220008000a00 */
[----:B------:R-:W-:Y:S02]  /*27d0*/  MOV R6, 0xff ;  /* 0x000000ff00067802 */ /* 0x000fe40000000f00 */
[----:B------:R-:W-:Y:S02]  /*27e0*/  IADD3 R3, PT, PT, R3, 0x80, RZ ;  /* 0x0000008003037810 */ /* 0x000fe40007ffe0ff */
[----:B0-----:R-:W-:-:S05]  /*27f0*/  IADD3 R4, P0, PT, R4, UR8, RZ ;  /* 0x0000000804047c10 */ /* 0x001fca000ff1e0ff */
[----:B------:R-:W-:-:S05]  /*2800*/  IMAD.X R5, RZ, RZ, UR9, P0 ;  /* 0x00000009ff057e24 */ /* 0x000fca00080e06ff */
[----:B------:R0:W-:Y:S03]  /*2810*/  STG.E.U8 desc[UR6][R4.64], R6 ;  /* 0x0000000604007986 */ /* 0x0001e6000c101106 */
.L_x_53803:
[----:B------:R-:W-:-:S13]  /*2820*/  ISETP.GE.AND P0, PT, R3, UR4, PT ;  /* 0x0000000403007c0c */ /* 0x000fda000bf06270 */
[----:B------:R-:W-:Y:S05]  /*2830*/  @P0 BREAK.RELIABLE B1 ;  /* 0x0000000000010942 */ /* 0x000fea0003800100 */
[----:B------:R-:W-:Y:S05]  /*2840*/  @P0 BRA `(.L_x_53805) ;  /* 0x0000001000640947 */ /* 0x000fea0003800000 */
[----:B------:R-:W-:Y:S05]  /*2850*/  BSYNC.RELIABLE B1 ;  /* 0x0000000000017941 */ /* 0x000fea0003800100 */
.L_x_53802:
[----:B------:R-:W1:Y:S01]  /*2860*/  LDCU.64 UR8, c[0x0][0x390] ;  /* 0x00007200ff0877ac */ /* 0x000e620008000a00 */
[----:B0-----:R-:W-:Y:S01]  /*2870*/  HFMA2 R4, -RZ, RZ, 0, 0 ;  /* 0x00000000ff047431 */ /* 0x001fe200000001ff */
[----:B------:R-:W-:Y:S01]  /*2880*/  MOV R5, R3 ;  /* 0x0000000300057202 */ /* 0x000fe20000000f00 */
[----:B------:R-:W0:Y:S01]  /*2890*/  LDCU UR5, c[0x0][0x38c] ;  /* 0x00007180ff0577ac */ /* 0x000e220008000800 */
[----:B------:R-:W-:Y:S01]  /*28a0*/  ISETP.NE.AND P0, PT, R0, RZ, PT ;  /* 0x000000ff0000720c */ /* 0x000fe20003f05270 */
[----:B------:R-:W2:Y:S01]  /*28b0*/  LDCU UR10, c[0x0][0x4b8] ;  /* 0x00009700ff0a77ac */ /* 0x000ea20008000800 */
[----:B-1----:R-:W-:-:S05]  /*28c0*/  IMAD.HI.U32 R6, R3, UR8, R4 ;  /* 0x0000000803067c27 */ /* 0x002fca000f8e0004 */
[----:B------:R-:W-:-:S04]  /*28d0*/  SHF.R.U32.HI R7, RZ, UR9, R6 ;  /* 0x00000009ff077c19 */ /* 0x000fc80008011606 */
[----:B------:R-:W-:-:S05]  /*28e0*/  IADD3 R4, PT, PT, -R7, RZ, RZ ;  /* 0x000000ff07047210 */ /* 0x000fca0007ffe1ff */
[----:B0-----:R-:W-:-:S04]  /*28f0*/  IMAD R4, R4, UR5, R3 ;  /* 0x0000000504047c24 */ /* 0x001fc8000f8e0203 */
[----:B--2---:R-:W-:Y:S01]  /*2900*/  IMAD R4, R4, UR10, RZ ;  /* 0x0000000a04047c24 */ /* 0x004fe2000f8e02ff */
        /* <DEDUP_REMOVED lines=263> */
.L_x_53807:
[----:B------:R-:W0:Y:S01]  /*3980*/  LDCU.64 UR8, c[0x0][0x580] ;  /* 0x0000b000ff0877ac */ /* 0x000e220008000a00 */
[----:B------:R-:W-:Y:S01]  /*3990*/  MOV R6, 0xff ;  /* 0x000000ff00067802 */ /* 0x000fe20000000f00 */
[----:B------:R-:W-:Y:S01]  /*39a0*/  VIADD R3, R3, 0x80 ;  /* 0x0000008003037836 */ /* 0x000fe20000000000 */
[----:B0-----:R-:W-:-:S04]  /*39b0*/  IADD3 R4, P0, PT, R4, UR8, RZ ;  /* 0x0000000804047c10 */ /* 0x001fc8000ff1e0ff */
[----:B------:R-:W-:-:S05]  /*39c0*/  IADD3.X R5, PT, PT, RZ, UR9, RZ, P0, !PT ;  /* 0x00000009ff057c10 */ /* 0x000fca00087fe4ff */
[----:B------:R1:W-:Y:S04]  /*39d0*/  STG.E.U8 desc[UR6][R4.64], R6 ;  /* 0x0000000604007986 */ /* 0x0003e8000c101106 */
.L_x_53805:
[----:B------:R-:W-:Y:S05]  /*39e0*/  BSYNC.RECONVERGENT B0 ;  /* 0x0000000000007941 */ /* 0x000fea0003800200 */
.L_x_53801:
        /* <DEDUP_REMOVED lines=8> */
[----:B------:R-:W1:Y:S01]  /*3a70*/  LDCU UR9, c[0x0][0x4b8] ;  /* 0x00009700ff0977ac */ /* 0x000e620008000800 */
[----:B--2---:R-:W-:-:S05]  /*3a80*/  IMAD.HI.U32 R4, R3, UR4, R4 ;  /* 0x0000000403047c27 */ /* 0x004fca000f8e0004 */
[----:B------:R-:W-:-:S04]  /*3a90*/  SHF.R.U32.HI R5, RZ, UR5, R4 ;  /* 0x00000005ff057c19 */ /* 0x000fc80008011604 */
[----:B------:R-:W-:-:S05]  /*3aa0*/  IADD3 R6, PT, PT, -R5, RZ, RZ ;  /* 0x000000ff05067210 */ /* 0x000fca0007ffe1ff */
[----:B0-----:R-:W-:-:S04]  /*3ab0*/  IMAD R0, R6, UR8, R3 ;  /* 0x0000000806007c24 */ /* 0x001fc8000f8e0203 */
[----:B-1----:R-:W-:Y:S01]  /*3ac0*/  IMAD R0, R0, UR9, RZ ;  /* 0x0000000900007c24 */ /* 0x002fe2000f8e02ff */
        /* <DEDUP_REMOVED lines=256> */
[----:B------:R-:W1:Y:S01]  /*4ad0*/  LDCU UR8, c[0x0][0x4ac] ;  /* 0x00009580ff0877ac */ /* 0x000e620008000800 */
[----:B------:R-:W2:Y:S02]  /*4ae0*/  LDCU UR9, c[0x0][0x578] ;  /* 0x0000af00ff0977ac */ /* 0x000ea40008000800 */
[----:B0-----:R-:W-:-:S05]  /*4af0*/  IMAD.HI.U32 R2, R3, UR4, R2 ;  /* 0x0000000403027c27 */ /* 0x001fca000f8e0002 */
[----:B------:R-:W-:-:S04]  /*4b00*/  SHF.R.U32.HI R2, RZ, UR5, R2 ;  /* 0x00000005ff027c19 */ /* 0x000fc80008011602 */
[----:B------:R-:W-:-:S05]  /*4b10*/  IADD3 R2, PT, PT, -R2, RZ, RZ ;  /* 0x000000ff02027210 */ /* 0x000fca0007ffe1ff */
[----:B-1----:R-:W-:-:S04]  /*4b20*/  IMAD R3, R2, UR8, R3 ;  /* 0x0000000802037c24 */ /* 0x002fc8000f8e0203 */
[----:B--2---:R-:W-:-:S07]  /*4b30*/  IMAD R0, R3, UR9, R0 ;  /* 0x0000000903007c24 */ /* 0x004fce000f8e0200 */
.L_x_53808:
[----:B------:R-:W0:Y:S02]  /*4b40*/  LDCU.64 UR4, c[0x0][0x580] ;  /* 0x0000b000ff0477ac */ /* 0x000e240008000a00 */
[----:B0-----:R-:W-:Y:S02]  /*4b50*/  IADD3 R2, P0, PT, R0, UR4, RZ ;  /* 0x0000000400027c10 */ /* 0x001fe4000ff1e0ff */
[----:B------:R-:W-:Y:S02]  /*4b60*/  MOV R0, 0xff ;  /* 0x000000ff00007802 */ /* 0x000fe40000000f00 */
[----:B------:R-:W-:-:S05]  /*4b70*/  IADD3.X R3, PT, PT, RZ, UR5, RZ, P0, !PT ;  /* 0x00000005ff037c10 */ /* 0x000fca00087fe4ff */
[----:B------:R-:W-:Y:S01]  /*4b80*/  STG.E.U8 desc[UR6][R2.64], R0 ;  /* 0x0000000002007986 */ /* 0x000fe2000c101106 */
[----:B------:R-:W-:Y:S05]  /*4b90*/  EXIT ;  /* 0x000000000000794d */ /* 0x000fea0003800000 */
.L_x_53800:
[----:B------:R-:W0:Y:S01]  /*4ba0*/  LDCU UR4, c[0x0][0x380] ;  /* 0x00007000ff0477ac */ /* 0x000e220008000800 */
[----:B------:R-:W-:Y:S01]  /*4bb0*/  VIMNMX.U32 R2, PT, PT, R0, 0x18, PT ;  /* 0x0000001800027848 */ /* 0x000fe20003fe0000 */
[----:B------:R-:W-:Y:S03]  /*4bc0*/  BSSY.RECONVERGENT B0, `(.L_x_53809) ;  /* 0x0000139000007945 */ /* 0x000fe60003800200 */
        /* <DEDUP_REMOVED lines=301> */
.L_x_53811:
        /* <DEDUP_REMOVED lines=8> */
[----:B0----5:R-:W-:Y:S05]  /*5f20*/  CALL.REL.NOINC `($__internal_114_$__cuda_sm20_rem_u16) ;  /* 0x0000003800bc7944 */ /* 0x021fea0003c00000 */
[----:B------:R0:W-:Y:S01]  /*5f30*/  STG.E.U8 desc[UR6][R4.64], R11 ;  /* 0x0000000b04007986 */ /* 0x0001e2000c101106 */
[----:B------:R-:W-:-:S07]  /*5f40*/  IADD3 R3, PT, PT, R3, 0x80, RZ ;  /* 0x0000008003037810 */ /* 0x000fce0007ffe0ff */
.L_x_53810:
[----:B------:R-:W-:Y:S05]  /*5f50*/  BSYNC.RECONVERGENT B0 ;  /* 0x0000000000007941 */ /* 0x000fea0003800200 */
.L_x_53809:
[----:B------:R-:W1:Y:S01]  /*5f60*/  LDCU UR4, c[0x0][0x380] ;  /* 0x00007000ff0477ac */ /* 0x000e620008000800 */
[----:B------:R-:W-:Y:S01]  /*5f70*/  BSSY.RECONVERGENT B0, `(.L_x_53812) ;  /* 0x0000138000007945 */ /* 0x000fe20003800200 */
[----:B-1----:R-:W-:-:S13]  /*5f80*/  ISETP.GE.AND P0, PT, R3, UR4, PT ;  /* 0x0000000403007c0c */ /* 0x002fda000bf06270 */
        /* <DEDUP_REMOVED lines=299> */
.L_x_53814:
        /* <DEDUP_REMOVED lines=11> */
.L_x_53813:
[----:B------:R-:W-:Y:S05]  /*72f0*/  BSYNC.RECONVERGENT B0 ;  /* 0x0000000000007941 */ /* 0x000fea0003800200 */
.L_x_53812:
[----:B------:R-:W2:Y:S01]  /*7300*/  LDCU UR4, c[0x0][0x380] ;  /* 0x00007000ff0477ac */ /* 0x000ea20008000800 */
[----:B------:R-:W-:Y:S01]  /*7310*/  BSSY.RECONVERGENT B0, `(.L_x_53815) ;  /* 0x0000138000007945 */ /* 0x000fe20003800200 */
[----:B--2---:R-:W-:-:S13]  /*7320*/  ISETP.GE.AND P0, PT, R3, UR4, PT ;  /* 0x0000000403007c0c */ /* 0x004fda000bf06270 */
[----:B------:R-:W-:Y:S05]  /*7330*/  @P0 BRA `(.L_x_53816) ;  /* 0x0000001000d40947 */ /* 0x000fea0003800000 */
        /* <DEDUP_REMOVED lines=298> */
.L_x_53817:
        /* <DEDUP_REMOVED lines=11> */
.L_x_53816:
[----:B------:R-:W-:Y:S05]  /*8690*/  BSYNC.RECONVERGENT B0 ;  /* 0x0000000000007941 */ /* 0x000fea0003800200 */
.L_x_53815:
        /* <DEDUP_REMOVED lines=301> */
.L_x_53818:
        /* <DEDUP_REMOVED lines=9> */
[----:B------:R-:W-:Y:S01]  /*9a00*/  STG.E.U8 desc[UR6][R2.64], R11 ;  /* 0x0000000b02007986 */ /* 0x000fe2000c101106 */
[----:B------:R-:W-:Y:S05]  /*9a10*/  EXIT ;  /* 0x000000000000794d */ /* 0x000fea0003800000 */
        .weak           $__internal_114_$__cuda_sm20_rem_u16
        .type           $__internal_114_$__cuda_sm20_rem_u16,@function
        .size           $__internal_114_$__cuda_sm20_rem_u16,(.L_x_54766 - $__internal_114_$__cuda_sm20_rem_u16)
$__internal_114_$__cuda_sm20_rem_u16:
        /* <DEDUP_REMOVED lines=11> */
[----:B------:R-:W-:-:S03]  /*9ad0*/  HFMA2 R9, -RZ, RZ, 0, 0 ;  /* 0x00000000ff097431 */ /* 0x000fc600000001ff */
[----:B------:R-:W-:-:S04]  /*9ae0*/  VIADD R8, R8, 0x2 ;  /* 0x0000000208087836 */ /* 0x000fc80000000000 */
[----:B------:R-:W-:-:S06]  /*9af0*/  FMUL.RZ R7, R7, R8 ;  /* 0x0000000807077220 */ /* 0x000fcc000040c000 */
[----:B------:R-:W0:Y:S02]  /*9b00*/  F2I.U32.TRUNC.NTZ R7, R7 ;  /* 0x0000000700077305 */ /* 0x000e24000020f000 */
[----:B0-----:R-:W-:-:S04]  /*9b10*/  LOP3.LUT R8, R7, 0xffff, RZ, 0xc0, !PT ;  /* 0x0000ffff07087812 */ /* 0x001fc800078ec0ff */
[----:B------:R-:W-:-:S05]  /*9b20*/  IADD3 R8, PT, PT, -R8, RZ, RZ ;  /* 0x000000ff08087210 */ /* 0x000fca0007ffe1ff */
[----:B------:R-:W-:Y:S01]  /*9b30*/  IMAD R11, R11, R8, R6 ;  /* 0x000000080b0b7224 */ /* 0x000fe200078e0206 */
[----:B------:R-:W-:Y:S02]  /*9b40*/  MOV R8, R10 ;  /* 0x0000000a00087202 */ /* 0x000fe40000000f00 */
[----:B------:R-:W-:Y:S02]  /*9b50*/  @!P0 MOV R11, 0xffffffff ;  /* 0xffffffff000b8802 */ /* 0x000fe40000000f00 */
[----:B------:R-:W-:Y:S05]  /*9b60*/  RET.REL.NODEC R8 `(_ZN2at6native18elementwise_kernelILi128ELi4EZNS0_22gpu_kernel_impl_nocastINS0_13BUnaryFunctorIhhhZZZNS0_21remainder_kernel_cudaERNS_18TensorIteratorBaseEENKUlvE_clEvENKUlvE_clEvEUlhhE_EEEEvS5_RKT_EUliE_EEviT1_) ;  /* 0xffffff6408247950 */ /* 0x000fea0003c3ffff */
.L_x_53819:
        /* <DEDUP_REMOVED lines=9> */
.L_x_54766:


//--------------------- .text._ZN2at6native27unrolled_elementwise_kernelINS0_13BUnaryFunctorIhhhZZZNS0_21remainder_kernel_cudaERNS_18TensorIteratorBaseEENKUlvE_clEvENKUlvE_clEvEUlhhE_EESt5arrayIPcLm2EELi4E23TrivialOffsetCalculatorILi1EjESD_NS0_6memory15LoadWithoutCastENSE_16StoreWithoutCastEEEviT_T0_T2_T3_T4_T5_ --------------------------
	.section	.text._ZN2at6native27unrolled_elementwise_kernelINS0_13BUnaryFunctorIhhhZZZNS0_21remainder_kernel_cudaERNS_18TensorIteratorBaseEENKUlvE_clEvENKUlvE_clEvEUlhhE_EESt5arrayIPcLm2EELi4E23TrivialOffsetCalculatorILi1EjESD_NS0_6memory15LoadWithoutCastENSE_16StoreWithoutCastEEEviT_T0_T2_T3_T4_T5_,"ax",@progbits
	.align	128
        .global         _ZN2at6native27unrolled_elementwise_kernelINS0_13BUnaryFunctorIhhhZZZNS0_21remainder_kernel_cudaERNS_18TensorIteratorBaseEENKUlvE_clEvENKUlvE_clEvEUlhhE_EESt5arrayIPcLm2EELi4E23TrivialOffsetCalculatorILi1EjESD_NS0_6memory15LoadWithoutCastENSE_16StoreWithoutCastEEEviT_T0_T2_T3_T4_T5_
        .type           _ZN2at6native27unrolled_elementwise_kernelINS0_13BUnaryFunctorIhhhZZZNS0_21remainder_kernel_cudaERNS_18TensorIteratorBaseEENKUlvE_clEvENKUlvE_clEvEUlhhE_EESt5arrayIPcLm2EELi4E23TrivialOffsetCalculatorILi1EjESD_NS0_6memory15LoadWithoutCastENSE_16StoreWithoutCastEEEviT_T0_T2_T3_T4_T5_,@function
        .size           _ZN2at6native27unrolled_elementwise_kernelINS0_13BUnaryFunctorIhhhZZZNS0_21remainder_kernel_cudaERNS_18TensorIteratorBaseEENKUlvE_clEvENKUlvE_clEvEUlhhE_EESt5arrayIPcLm2EELi4E23TrivialOffsetCalculatorILi1EjESD_NS0_6memory15LoadWithoutCastENSE_16StoreWithoutCastEEEviT_T0_T2_T3_T4_T5_,(.L_x_54767 - _ZN2at6native27unrolled_elementwise_kernelINS0_13BUnaryFunctorIhhhZZZNS0_21remainder_kernel_cudaERNS_18TensorIteratorBaseEENKUlvE_clEvENKUlvE_clEvEUlhhE_EESt5arrayIPcLm2EELi4E23TrivialOffsetCalculatorILi1EjESD_NS0_6memory15LoadWithoutCastENSE_16StoreWithoutCastEEEviT_T0_T2_T3_T4_T5_)
        .other          _ZN2at6native27unrolled_elementwise_kernelINS0_13BUnaryFunctorIhhhZZZNS0_21remainder_kernel_cudaERNS_18TensorIteratorBaseEENKUlvE_clEvENKUlvE_clEvEUlhhE_EESt5arrayIPcLm2EELi4E23TrivialOffsetCalculatorILi1EjESD_NS0_6memory15LoadWithoutCastENSE_16StoreWithoutCastEEEviT_T0_T2_T3_T4_T5_,@"STO_CUDA_ENTRY STV_DEFAULT"
_ZN2at6native27unrolled_elementwise_kernelINS0_13BUnaryFunctorIhhhZZZNS0_21remainder_kernel_cudaERNS_18TensorIteratorBaseEENKUlvE_clEvENKUlvE_clEvEUlhhE_EESt5arrayIPcLm2EELi4E23TrivialOffsetCalculatorILi1EjESD_NS0_6memory15LoadWithoutCastENSE_16StoreWithoutCastEEEviT_T0_T2_T3_T4_T5_:
.text._ZN2at6native27unrolled_elementwise_kernelINS0_13BUnaryFunctorIhhhZZZNS0_21remainder_kernel_cudaERNS_18TensorIteratorBaseEENKUlvE_clEvENKUlvE_clEvEUlhhE_EESt5arrayIPcLm2EELi4E23TrivialOffsetCalculatorILi1EjESD_NS0_6memory15LoadWithoutCastENSE_16StoreWithoutCastEEEviT_T0_T2_T3_T4_T5_:
        /* <DEDUP_REMOVED lines=23> */
[----:B------:R-:W3:Y:S01]  /*0170*/  LDCU.U8 UR6, c[0x0][0x385] ;  /* 0x000070a0ff0677ac */ /* 0x000ee20008000000 */
[----:B--2---:R-:W-:-:S03]  /*0180*/  @!P2 IADD3 R4, P5, PT, R15, R4, RZ ;  /* 0x000000040f04a210 */ /* 0x004fc60007fbe0ff */
[----:B------:R-:W-:-:S13]  /*0190*/  ISETP.GE.AND P0, PT, R11, R2, PT ;  /* 0x000000020b00720c */ /* 0x000fda0003f06270 */
[----:B------:R-:W2:Y:S01]  /*01a0*/  @!P0 LDC.64 R6, c[0x0][0x390] ;  /* 0x0000e400ff068b82 */ /* 0x000ea20000000a00 */
[----:B------:R-:W-:Y:S01]  /*01b0*/  @!P0 IMAD R17, R0, 0x200, R11 ;  /* 0x0000020000118824 */ /* 0x000fe200078e020b */
[----:B------:R-:W-:Y:S02]  /*01c0*/  PRMT R10, RZ, 0x7610, R10 ;  /* 0x00007610ff0a7816 */ /* 0x000fe4000000000a */
[----:B-1----:R-:W-:Y:S02]  /*01d0*/  @!P1 IADD3 R8, P4, PT, R19, R8, RZ ;  /* 0x0000000813089210 */ /* 0x002fe40007f9e0ff */
[----:B--2---:R-:W-:Y:S02]  /*01e0*/  @!P0 IADD3 R16, P3, PT, R17, R6, RZ ;  /* 0x0000000611108210 */ /* 0x004fe40007f7e0ff */
[----:B------:R-:W-:-:S03]  /*01f0*/  PRMT R6, RZ, 0x7610, R6 ;  /* 0x00007610ff067816 */ /* 0x000fc60000000006 */
[----:B------:R-:W-:-:S05]  /*0200*/  @!P0 IMAD.X R17, RZ, RZ, R7, P3 ;  /* 0x000000ffff118224 */ /* 0x000fca00018e0607 */
[----:B------:R-:W5:Y:S01]  /*0210*/  @!P0 LDG.E.U8 R6, desc[UR4][R16.64] ;  /* 0x0000000410068981 */ /* 0x000f62000c1e1100 */
[----:B---3--:R-:W-:Y:S01]  /*0220*/  UISETP.NE.AND UP0, UPT, UR6, URZ, UPT ;  /* 0x000000ff0600728c */ /* 0x008fe2000bf05270 */
[----:B------:R-:W-:Y:S01]  /*0230*/  @!P2 IMAD.X R5, RZ, RZ, R5, P5 ;  /* 0x000000ffff05a224 */ /* 0x000fe200028e0605 */
[----:B------:R-:W-:Y:S01]  /*0240*/  PRMT R11, RZ, 0x7610, R11 ;  /* 0x00007610ff0b7816 */ /* 0x000fe2000000000b */
[----:B------:R-:W-:Y:S02]  /*0250*/  @!P1 IMAD.X R9, RZ, RZ, R9, P4 ;  /* 0x000000ffff099224 */ /* 0x000fe400020e0609 */
[----:B------:R-:W-:Y:S01]  /*0260*/  IMAD.MOV.U32 R7, RZ, RZ, 0xff ;  /* 0x000000ffff077424 */ /* 0x000fe200078e00ff */
[----:B------:R1:W5:Y:S01]  /*0270*/  @!P2 LDG.E.U8 R10, desc[UR4][R4.64] ;  /* 0x00000004040aa981 */ /* 0x000362000c1e1100 */
[----:B0-----:R-:W-:Y:S02]  /*0280*/  IMAD.MOV.U32 R12, RZ, RZ, 0xff ;  /* 0x000000ffff0c7424 */ /* 0x001fe400078e00ff */
[----:B------:R-:W-:Y:S01]  /*0290*/  IMAD.MOV.U32 R13, RZ, RZ, 0xff ;  /* 0x000000ffff0d7424 */ /* 0x000fe200078e00ff */
[----:B------:R0:W5:Y:S01]  /*02a0*/  @!P1 LDG.E.U8 R11, desc[UR4][R8.64] ;  /* 0x00000004080b9981 */ /* 0x000162000c1e1100 */
[----:B------:R-:W-:Y:S01]  /*02b0*/  IMAD.MOV.U32 R15, RZ, RZ, 0xff ;  /* 0x000000ffff0f7424 */ /* 0x000fe200078e00ff */
[----:B-1----:R-:W-:-:S02]  /*02c0*/  PRMT R5, R7, 0x7610, R5 ;  /* 0x0000761007057816 */ /* 0x002fc40000000005 */
[----:B------:R-:W-:Y:S02]  /*02d0*/  PRMT R7, R12, 0x7610, R7 ;  /* 0x000076100c077816 */ /* 0x000fe40000000007 */
[----:B------:R-:W-:Y:S02]  /*02e0*/  PRMT R4, R13, 0x7610, R4 ;  /* 0x000076100d047816 */ /* 0x000fe40000000004 */
[----:B0-----:R-:W-:Y:S01]  /*02f0*/  PRMT R8, R15, 0x7610, R8 ;  /* 0x000076100f087816 */ /* 0x001fe20000000008 */
[----:B------:R-:W-:Y:S06]  /*0300*/  BRA.U !UP0, `(.L_x_53820) ;  /* 0x00000001089c7547 */ /* 0x000fec000b800000 */
[----:B------:R-:W-:Y:S01]  /*0310*/  ISETP.GE.AND P0, PT, R3, R2, PT ;  /* 0x000000020300720c */ /* 0x000fe20003f06270 */
[----:B------:R-:W-:-:S12]  /*0320*/  BSSY.RECONVERGENT B0, `(.L_x_53821) ;  /* 0x0000007000007945 */ /* 0x000fd80003800200 */
[----:B------:R-:W-:Y:S05]  /*0330*/  @P0 BRA `(.L_x_53822) ;  /* 0x0000000000140947 */ /* 0x000fea0003800000 */
[----:B-----5:R-:W-:Y:S01]  /*0340*/  LOP3.LUT R14, R14, 0xff, RZ, 0xc0, !PT ;  /* 0x000000ff0e0e7812 */ /* 0x020fe200078ec0ff */
[----:B------:R-:W-:Y:S01]  /*0350*/  IMAD.U32 R15, RZ, RZ, UR6 ;  /* 0x00000006ff0f7e24 */ /* 0x000fe2000f8e00ff */
[----:B------:R-:W-:-:S07]  /*0360*/  MOV R16, 0x380 ;  /* 0x0000038000107802 */ /* 0x000fce0000000f00 */
[----:B------:R-:W-:Y:S05]  /*0370*/  CALL.REL.NOINC `($__internal_115_$__cuda_sm20_rem_u16) ;  /* 0x0000000400147944 */ /* 0x000fea0003c00000 */
[----:B------:R-:W-:-:S07]  /*0380*/  PRMT R8, R15, 0x7610, R8 ;  /* 0x000076100f087816 */ /* 0x000fce0000000008 */
.L_x_53822:
[----:B------:R-:W-:Y:S05]  /*0390*/  BSYNC.RECONVERGENT B0 ;  /* 0x0000000000007941 */ /* 0x000fea0003800200 */
.L_x_53821:
[----:B------:R-:W-:Y:S01]  /*03a0*/  VIADD R9, R3, 0x80 ;  /* 0x0000008003097836 */ /* 0x000fe20000000000 */
[----:B------:R-:W-:Y:S04]  /*03b0*/  BSSY.RECONVERGENT B0, `(.L_x_53823) ;  /* 0x0000008000007945 */ /* 0x000fe80003800200 */
[----:B------:R-:W-:-:S13]  /*03c0*/  ISETP.GE.AND P0, PT, R9, R2, PT ;  /* 0x000000020900720c */ /* 0x000fda0003f06270 */
[----:B------:R-:W-:Y:S05]  /*03d0*/  @P0 BRA `(.L_x_53824) ;  /* 0x0000000000140947 */ /* 0x000fea0003800000 */
[----:B-----5:R-:W-:Y:S01]  /*03e0*/  LOP3.LUT R14, R10, 0xff, RZ, 0xc0, !PT ;  /* 0x000000ff0a0e7812 */ /* 0x020fe200078ec0ff */
[----:B------:R-:W-:Y:S01]  /*03f0*/  IMAD.U32 R15, RZ, RZ, UR6 ;  /* 0x00000006ff0f7e24 */ /* 0x000fe2000f8e00ff */
[----:B------:R-:W-:-:S07]  /*0400*/  MOV R16, 0x420 ;  /* 0x0000042000107802 */ /* 0x000fce0000000f00 */
[----:B------:R-:W-:Y:S05]  /*0410*/  CALL.REL.NOINC `($__internal_115_$__cuda_sm20_rem_u16) ;  /* 0x0000000000ec7944 */ /* 0x000fea0003c00000 */
[----:B------:R-:W-:-:S07]  /*0420*/  PRMT R4, R15, 0x7610, R4 ;  /* 0x000076100f047816 */ /* 0x000fce0000000004 */
.L_x_53824:
[----:B------:R-:W-:Y:S05]  /*0430*/  BSYNC.RECONVERGENT B0 ;  /* 0x0000000000007941 */ /* 0x000fea0003800200 */
.L_x_53823:
        /* <DEDUP_REMOVED lines=9> */
.L_x_53826:
[----:B------:R-:W-:Y:S05]  /*04d0*/  BSYNC.RECONVERGENT B0 ;  /* 0x0000000000007941 */ /* 0x000fea0003800200 */
.L_x_53825:
        /* <DEDUP_REMOVED lines=9> */
.L_x_53827:
[----:B------:R-:W-:Y:S05]  /*0570*/  BSYNC.RECONVERGENT B0 ;  /* 0x0000000000007941 */ /* 0x000fea0003800200 */
.L_x_53820:
[----:B------:R-:W-:Y:S01]  /*0580*/  ISETP.GE.AND P0, PT, R3, R2, PT ;  /* 0x000000020300720c */ /* 0x000fe20003f06270 */
[----:B------:R-:W-:Y:S04]  /*0590*/  BSSY.RECONVERGENT B0, `(.L_x_53828) ;  /* 0x000001a000007945 */ /* 0x000fe80003800200 */
[----:B------:R-:W-:Y:S08]  /*05a0*/  BSSY.RELIABLE B1, `(.L_x_53829) ;  /* 0x0000011000017945 */ /* 0x000ff00003800100 */
[----:B------:R-:W-:Y:S05]  /*05b0*/  @P0 BRA `(.L_x_53830) ;  /* 0x00000000003c0947 */ /* 0x000fea0003800000 */
[----:B------:R-:W0:Y:S01]  /*05c0*/  LDCU.64 UR6, c[0x0][0x388] ;  /* 0x00007100ff0677ac */ /* 0x000e220008000a00 */
[----:B-----5:R-:W-:Y:S02]  /*05d0*/  IMAD R10, R0, 0x200, R3 ;  /* 0x00000200000a7824 */ /* 0x020fe400078e0203 */
[----:B------:R-:W-:-:S03]  /*05e0*/  VIADD R3, R3, 0x80 ;  /* 0x0000008003037836 */ /* 0x000fc60000000000 */
        /* <DEDUP_REMOVED lines=12> */
.L_x_53830:
[----:B------:R-:W-:Y:S05]  /*06b0*/  BSYNC.RELIABLE B1 ;  /* 0x0000000000017941 */ /* 0x000fea0003800100 */
.L_x_53829:
[----:B------:R-:W-:-:S13]  /*06c0*/  ISETP.GE.AND P0, PT, R3, R2, PT ;  /* 0x000000020300720c */ /* 0x000fda0003f06270 */
[----:B-----5:R-:W1:Y:S01]  /*06d0*/  @!P0 LDC.64 R10, c[0x0][0x388] ;  /* 0x0000e200ff0a8b82 */ /* 0x020e620000000a00 */
[----:B0-----:R-:W-:Y:S02]  /*06e0*/  @!P0 IMAD R9, R0, 0x200, R3 ;  /* 0x0000020000098824 */ /* 0x001fe400078e0203 */
[----:B------:R-:W-:-:S03]  /*06f0*/  @!P0 VIADD R3, R3, 0x80 ;  /* 0x0000008003038836 */ /* 0x000fc60000000000 */
[----:B-1----:R-:W-:-:S05]  /*0700*/  @!P0 IADD3 R8, P1, PT, R9, R10, RZ ;  /* 0x0000000a09088210 */ /* 0x002fca0007f3e0ff */
[----:B------:R-:W-:-:S05]  /*0710*/  @!P0 IMAD.X R9, RZ, RZ, R11, P1 ;  /* 0x000000ffff098224 */ /* 0x000fca00008e060b */
[----:B------:R1:W-:Y:S03]  /*0720*/  @!P0 STG.E.U8 desc[UR4][R8.64], R7 ;  /* 0x0000000708008986 */ /* 0x0003e6000c101104 */
.L_x_53831:
[----:B------:R-:W-:Y:S05]  /*0730*/  BSYNC.RECONVERGENT B0 ;  /* 0x0000000000007941 */ /* 0x000fea0003800200 */
.L_x_53828:
        /* <DEDUP_REMOVED lines=9> */
        .weak           $__internal_115_$__cuda_sm20_rem_u16
        .type           $__internal_115_$__cuda_sm20_rem_u16,@function
        .size           $__internal_115_$__cuda_sm20_rem_u16,(.L_x_54767 - $__internal_115_$__cuda_sm20_rem_u16)
$__internal_115_$__cuda_sm20_rem_u16:
        /* <DEDUP_REMOVED lines=18> */
[----:B------:R-:W-:Y:S02]  /*08f0*/  IMAD.MOV.U32 R12, RZ, RZ, R16 ;  /* 0x000000ffff0c7224 */ /* 0x000fe400078e0010 */
[----:B------:R-:W-:Y:S02]  /*0900*/  @!P0 IMAD.MOV.U32 R15, RZ, RZ, -0x1 ;  /* 0xffffffffff0f8424 */ /* 0x000fe400078e00ff */
[----:B------:R-:W-:Y:S05]  /*0910*/  RET.REL.NODEC R12 `(_ZN2at6native27unrolled_elementwise_kernelINS0_13BUnaryFunctorIhhhZZZNS0_21remainder_kernel_cudaERNS_18TensorIteratorBaseEENKUlvE_clEvENKUlvE_clEvEUlhhE_EESt5arrayIPcLm2EELi4E23TrivialOffsetCalculatorILi1EjESD_NS0_6memory15LoadWithoutCastENSE_16StoreWithoutCastEEEviT_T0_T2_T3_T4_T5_) ;  /* 0xfffffff40cb87950 */ /* 0x000fea0003c3ffff */
.L_x_53832:
        /* <DEDUP_REMOVED lines=14> */
.L_x_54767:


//--------------------- .text._ZN2at6native29vectorized_elementwise_kernelILi2ENS0_13BUnaryFunctorIhhhZZZNS0_21remainder_kernel_cudaERNS_18TensorIteratorBaseEENKUlvE_clEvENKUlvE_clEvEUlhhE_EESt5arrayIPcLm2EEEEviT0_T1_ --------------------------
	.section	.text._ZN2at6native29vectorized_elementwise_kernelILi2ENS0_13BUnaryFunctorIhhhZZZNS0_21remainder_kernel_cudaERNS_18TensorIteratorBaseEENKUlvE_clEvENKUlvE_clEvEUlhhE_EESt5arrayIPcLm2EEEEviT0_T1_,"ax",@progbits
	.align	128
        .global         _ZN2at6native29vectorized_elementwise_kernelILi2ENS0_13BUnaryFunctorIhhhZZZNS0_21remainder_kernel_cudaERNS_18TensorIteratorBaseEENKUlvE_clEvENKUlvE_clEvEUlhhE_EESt5arrayIPcLm2EEEEviT0_T1_
        .type           _ZN2at6native29vectorized_elementwise_kernelILi2ENS0_13BUnaryFunctorIhhhZZZNS0_21remainder_kernel_cudaERNS_18TensorIteratorBaseEENKUlvE_clEvENKUlvE_clEvEUlhhE_EESt5arrayIPcLm2EEEEviT0_T1_,@function
        .size           _ZN2at6native29vectorized_elementwise_kernelILi2ENS0_13BUnaryFunctorIhhhZZZNS0_21remainder_kernel_cudaERNS_18TensorIteratorBaseEENKUlvE_clEvENKUlvE_clEvEUlhhE_EESt5arrayIPcLm2EEEEviT0_T1_,(.L_x_54768 - _ZN2at6native29vectorized_elementwise_kernelILi2ENS0_13BUnaryFunctorIhhhZZZNS0_21remainder_kernel_cudaERNS_18TensorIteratorBaseEENKUlvE_clEvENKUlvE_clEvEUlhhE_EESt5arrayIPcLm2EEEEviT0_T1_)
        .other          _ZN2at6native29vectorized_elementwise_kernelILi2ENS0_13BUnaryFunctorIhhhZZZNS0_21remainder_kernel_cudaERNS_18TensorIteratorBaseEENKUlvE_clEvENKUlvE_clEvEUlhhE_EESt5arrayIPcLm2EEEEviT0_T1_,@"STO_CUDA_ENTRY STV_DEFAULT"
_ZN2at6native29vectorized_elementwise_kernelILi2ENS0_13BUnaryFunctorIhhhZZZNS0_21remainder_kernel_cudaERNS_18TensorIteratorBaseEENKUlvE_clEvENKUlvE_clEvEUlhhE_EESt5arrayIPcLm2EEEEviT0_T1_:
.text._ZN2at6native29vectorized_elementwise_kernelILi2ENS0_13BUnaryFunctorIhhhZZZNS0_21remainder_kernel_cudaERNS_18TensorIteratorBaseEENKUlvE_clEvENKUlvE_clEvEUlhhE_EESt5arrayIPcLm2EEEEviT0_T1_:
        /* <DEDUP_REMOVED lines=23> */
[----:B------:R-:W5:Y:S01]  /*0170*/  @!P6 LDG.E.U8 R11, desc[UR8][R12.64] ;  /* 0x000000080c0be981 */ /* 0x000f62000c1e1100 */
[C---:B------:R-:W-:Y:S01]  /*0180*/  @!P4 VIADD R29, R0.reuse, UR4 ;  /* 0x00000004001dcc36 */ /* 0x040fe20008000000 */
[----:B------:R-:W0:Y:S01]  /*0190*/  @!P4 LDC.64 R4, c[0x0][0x390] ;  /* 0x0000e400ff04cb82 */ /* 0x000e220000000a00 */
[----:B------:R-:W-:-:S05]  /*01a0*/  @!P4 VIADD R0, R0, 0x80 ;  /* 0x000000800000c836 */ /* 0x000fca0000000000 */
[----:B------:R-:W-:-:S13]  /*01b0*/  ISETP.GE.U32.AND P3, PT, R0, UR5, PT ;  /* 0x0000000500007c0c */ /* 0x000fda000bf66070 */
[C---:B------:R-:W-:Y:S01]  /*01c0*/  @!P3 VIADD R7, R0.reuse, UR4 ;  /* 0x000000040007bc36 */ /* 0x040fe20008000000 */
[----:B-1----:R-:W-:Y:S01]  /*01d0*/  @!P5 IADD3 R24, P6, PT, R3, R24, RZ ;  /* 0x000000180318d210 */ /* 0x002fe20007fde0ff */
[----:B------:R-:W-:Y:S01]  /*01e0*/  @!P3 VIADD R0, R0, 0x80 ;  /* 0x000000800000b836 */ /* 0x000fe20000000000 */
[----:B------:R-:W-:Y:S01]  /*01f0*/  PRMT R9, RZ, 0x7610, R9 ;  /* 0x00007610ff097816 */ /* 0x000fe20000000009 */
[----:B------:R-:W1:Y:S03]  /*0200*/  @!P3 LDC.64 R18, c[0x0][0x390] ;  /* 0x0000e400ff12bb82 */ /* 0x000e660000000a00 */
[----:B------:R-:W-:-:S13]  /*0210*/  ISETP.GE.U32.AND P2, PT, R0, UR5, PT ;  /* 0x0000000500007c0c */ /* 0x000fda000bf46070 */
[C---:B------:R-:W-:Y:S01]  /*0220*/  @!P2 VIADD R27, R0.reuse, UR4 ;  /* 0x00000004001bac36 */ /* 0x040fe20008000000 */
[----:B------:R-:W2:Y:S01]  /*0230*/  @!P2 LDC.64 R16, c[0x0][0x390] ;  /* 0x0000e400ff10ab82 */ /* 0x000ea20000000a00 */
        /* <DEDUP_REMOVED lines=8> */
[----:B------:R-:W5:Y:S07]  /*02c0*/  @!P5 LDG.E.U8 R9, desc[UR8][R24.64] ;  /* 0x000000081809d981 */ /* 0x000f6e000c1e1100 */
[----:B------:R-:W4:Y:S01]  /*02d0*/  @!P0 LDC.64 R2, c[0x0][0x390] ;  /* 0x0000e400ff028b82 */ /* 0x000f220000000a00 */
[----:B0-----:R-:W-:-:S05]  /*02e0*/  @!P4 IADD3 R4, P5, PT, R29, R4, RZ ;  /* 0x000000041d04c210 */ /* 0x001fca0007fbe0ff */
[----:B------:R-:W-:Y:S02]  /*02f0*/  @!P4 IMAD.X R5, RZ, RZ, R5, P5 ;  /* 0x000000ffff05c224 */ /* 0x000fe400028e0605 */
[----:B------:R-:W-:-:S03]  /*0300*/  @!P0 VIADD R21, R0, UR4 ;  /* 0x0000000400158c36 */ /* 0x000fc60008000000 */
[----:B------:R0:W5:Y:S01]  /*0310*/  @!P4 LDG.E.U8 R8, desc[UR8][R4.64] ;  /* 0x000000080408c981 */ /* 0x000162000c1e1100 */
[----:B--2---:R-:W-:-:S05]  /*0320*/  @!P2 IADD3 R16, P4, PT, R27, R16, RZ ;  /* 0x000000101b10a210 */ /* 0x004fca0007f9e0ff */
[----:B------:R-:W-:Y:S01]  /*0330*/  @!P2 IMAD.X R17, RZ, RZ, R17, P4 ;  /* 0x000000ffff11a224 */ /* 0x000fe200020e0611 */
[----:B----4-:R-:W-:Y:S02]  /*0340*/  @!P0 IADD3 R2, P4, PT, R21, R2, RZ ;  /* 0x0000000215028210 */ /* 0x010fe40007f9e0ff */
[----:B0-----:R-:W-:-:S03]  /*0350*/  PRMT R4, RZ, 0x7610, R4 ;  /* 0x00007610ff047816 */ /* 0x001fc60000000004 */
[----:B------:R-:W-:-:S05]  /*0360*/  @!P0 IMAD.X R3, RZ, RZ, R3, P4 ;  /* 0x000000ffff038224 */ /* 0x000fca00020e0603 */
[----:B------:R-:W5:Y:S01]  /*0370*/  @!P0 LDG.E.U8 R4, desc[UR8][R2.64] ;  /* 0x0000000802048981 */ /* 0x000f62000c1e1100 */
[----:B------:R-:W-:-:S05]  /*0380*/  @!P0 VIADD R0, R0, 0x80 ;  /* 0x0000008000008836 */ /* 0x000fca0000000000 */
[----:B------:R-:W-:Y:S02]  /*0390*/  ISETP.GE.U32.AND P6, PT, R0, UR5, PT ;  /* 0x0000000500007c0c */ /* 0x000fe4000bfc6070 */
[----:B-1----:R-:W-:-:S11]  /*03a0*/  @!P3 IADD3 R18, P5, PT, R7, R18, RZ ;  /* 0x000000120712b210 */ /* 0x002fd60007fbe0ff */
[----:B------:R-:W0:Y:S01]  /*03b0*/  @!P6 LDC.64 R12, c[0x0][0x390] ;  /* 0x0000e400ff0ceb82 */ /* 0x000e220000000a00 */
[----:B------:R-:W-:Y:S01]  /*03c0*/  PRMT R7, RZ, 0x7610, R7 ;  /* 0x00007610ff077816 */ /* 0x000fe20000000007 */
[----:B------:R-:W-:Y:S01]  /*03d0*/  @!P3 IMAD.X R19, RZ, RZ, R19, P5 ;  /* 0x000000ffff13b224 */ /* 0x000fe200028e0613 */
[----:B------:R-:W-:-:S04]  /*03e0*/  PRMT R6, RZ, 0x7610, R6 ;  /* 0x00007610ff067816 */ /* 0x000fc80000000006 */
[----:B------:R1:W5:Y:S01]  /*03f0*/  @!P3 LDG.E.U8 R7, desc[UR8][R18.64] ;  /* 0x000000081207b981 */ /* 0x000362000c1e1100 */
[----:B---3--:R-:W-:Y:S01]  /*0400*/  @!P1 IADD3 R14, P3, PT, R23, R14, RZ ;  /* 0x0000000e170e9210 */ /* 0x008fe20007f7e0ff */
[----:B------:R-:W-:Y:S02]  /*0410*/  @!P6 VIADD R23, R0, UR4 ;  /* 0x000000040017ec36 */ /* 0x000fe40008000000 */
[----:B------:R2:W5:Y:S01]  /*0420*/  @!P2 LDG.E.U8 R6, desc[UR8][R16.64] ;  /* 0x000000081006a981 */ /* 0x000562000c1e1100 */
[----:B------:R-:W-:Y:S01]  /*0430*/  UISETP.NE.AND UP0, UPT, UR10, URZ, UPT ;  /* 0x000000ff0a00728c */ /* 0x000fe2000bf05270 */
[----:B------:R-:W-:Y:S01]  /*0440*/  PRMT R5, RZ, 0x7610, R5 ;  /* 0x00007610ff057816 */ /* 0x000fe20000000005 */
[----:B------:R-:W-:Y:S01]  /*0450*/  @!P1 IMAD.X R15, RZ, RZ, R15, P3 ;  /* 0x000000ffff0f9224 */ /* 0x000fe200018e060f */
[----:B------:R-:W-:Y:S01]  /*0460*/  PRMT R0, RZ, 0x7610, R0 ;  /* 0x00007610ff007816 */ /* 0x000fe20000000000 */
[----:B-1----:R-:W-:Y:S02]  /*0470*/  IMAD.MOV.U32 R18, RZ, RZ, 0xff ;  /* 0x000000ffff127424 */ /* 0x002fe400078e00ff */
[----:B------:R-:W-:Y:S01]  /*0480*/  IMAD.MOV.U32 R19, RZ, RZ, 0xff ;  /* 0x000000ffff137424 */ /* 0x000fe200078e00ff */
[----:B------:R1:W5:Y:S01]  /*0490*/  @!P1 LDG.E.U8 R5, desc[UR8][R14.64] ;  /* 0x000000080e059981 */ /* 0x000362000c1e1100 */
[----:B0-----:R-:W-:Y:S01]  /*04a0*/  @!P6 IADD3 R12, P2, PT, R23, R12, RZ ;  /* 0x0000000c170ce210 */ /* 0x001fe20007f5e0ff */
[----:B--2---:R-:W-:-:S02]  /*04b0*/  IMAD.MOV.U32 R16, RZ, RZ, 0xff ;  /* 0x000000ffff107424 */ /* 0x004fc400078e00ff */
[----:B------:R-:W-:Y:S02]  /*04c0*/  IMAD.MOV.U32 R17, RZ, RZ, 0xff ;  /* 0x000000ffff117424 */ /* 0x000fe400078e00ff */
[----:B------:R-:W-:Y:S02]  /*04d0*/  @!P6 IMAD.X R13, RZ, RZ, R13, P2 ;  /* 0x000000ffff0de224 */ /* 0x000fe400010e060d */
[----:B-1----:R-:W-:Y:S01]  /*04e0*/  IMAD.MOV.U32 R14, RZ, RZ, 0xff ;  /* 0x000000ffff0e7424 */ /* 0x002fe200078e00ff */
[----:B------:R-:W-:Y:S02]  /*04f0*/  PRMT R15, R17, 0x7610, R15 ;  /* 0x00007610110f7816 */ /* 0x000fe4000000000f */
[----:B------:R0:W5:Y:S01]  /*0500*/  @!P6 LDG.E.U8 R0, desc[UR8][R12.64] ;  /* 0x000000080c00e981 */ /* 0x000162000c1e1100 */
[----:B------:R-:W-:Y:S01]  /*0510*/  PRMT R17, R19, 0x7610, R17 ;  /* 0x0000761013117816 */ /* 0x000fe20000000011 */
[----:B------:R-:W-:Y:S01]  /*0520*/  IMAD.MOV.U32 R20, RZ, RZ, 0xff ;  /* 0x000000ffff147424 */ /* 0x000fe200078e00ff */
[----:B0-----:R-:W-:-:S02]  /*0530*/  PRMT R13, R16, 0x7610, R13 ;  /* 0x00007610100d7816 */ /* 0x001fc4000000000d */
[----:B------:R-:W-:Y:S01]  /*0540*/  PRMT R16, R18, 0x7610, R16 ;  /* 0x0000761012107816 */ /* 0x000fe20000000010 */
[----:B------:R-:W-:Y:S06]  /*0550*/  BRA.U !UP0, `(.L_x_53834) ;  /* 0x00000005083c7547 */ /* 0x000fec000b800000 */
[----:B------:R-:W-:Y:S01]  /*0560*/  ISETP.GE.U32.AND P0, PT, R10, UR5, PT ;  /* 0x000000050a007c0c */ /* 0x000fe2000bf06070 */
[----:B------:R-:W-:-:S12]  /*0570*/  BSSY.RECONVERGENT B0, `(.L_x_53835) ;  /* 0x0000007000007945 */ /* 0x000fd80003800200 */
[----:B------:R-:W-:Y:S05]  /*0580*/  @P0 BRA `(.L_x_53836) ;  /* 0x0000000000140947 */ /* 0x000fea0003800000 */
[----:B-----5:R-:W-:Y:S01]  /*0590*/  LOP3.LUT R11, R11, 0xff, RZ, 0xc0, !PT ;  /* 0x000000ff0b0b7812 */ /* 0x020fe200078ec0ff */
[----:B------:R-:W-:Y:S01]  /*05a0*/  IMAD.U32 R12, RZ, RZ, UR10 ;  /* 0x0000000aff0c7e24 */ /* 0x000fe2000f8e00ff */
[----:B------:R-:W-:-:S07]  /*05b0*/  MOV R2, 0x5d0 ;  /* 0x000005d000027802 */ /* 0x000fce0000000f00 */
[----:B------:R-:W-:Y:S05]  /*05c0*/  CALL.REL.NOINC `($__internal_116_$__cuda_sm20_rem_u16) ;  /* 0x0000000c00807944 */ /* 0x000fea0003c00000 */
[----:B------:R-:W-:-:S07]  /*05d0*/  PRMT R20, R12, 0x7610, R20 ;  /* 0x000076100c147816 */ /* 0x000fce0000000014 */
.L_x_53836:
[----:B------:R-:W-:Y:S05]  /*05e0*/  BSYNC.RECONVERGENT B0 ;  /* 0x0000000000007941 */ /* 0x000fea0003800200 */
.L_x_53835:
[----:B------:R-:W-:Y:S01]  /*05f0*/  VIADD R2, R10, 0x80 ;  /* 0x000000800a027836 */ /* 0x000fe20000000000 */
[----:B------:R-:W-:Y:S04]  /*0600*/  BSSY.RECONVERGENT B0, `(.L_x_53837) ;  /* 0x0000008000007945 */ /* 0x000fe80003800200 */
[----:B------:R-:W-:-:S13]  /*0610*/  ISETP.GE.U32.AND P0, PT, R2, UR5, PT ;  /* 0x0000000502007c0c */ /* 0x000fda000bf06070 */
[----:B------:R-:W-:Y:S05]  /*0620*/  @P0 BRA `(.L_x_53838) ;  /* 0x0000000000140947 */ /* 0x000fea0003800000 */
[----:B-----5:R-:W-:Y:S01]  /*0630*/  LOP3.LUT R11, R9, 0xff, RZ, 0xc0, !PT ;  /* 0x000000ff090b7812 */ /* 0x020fe200078ec0ff */
[----:B------:R-:W-:Y:S01]  /*0640*/  IMAD.U32 R12, RZ, RZ, UR10 ;  /* 0x0000000aff0c7e24 */ /* 0x000fe2000f8e00ff */
[----:B------:R-:W-:-:S07]  /*0650*/  MOV R2, 0x670 ;  /* 0x0000067000027802 */ /* 0x000fce0000000f00 */
[----:B------:R-:W-:Y:S05]  /*0660*/  CALL.REL.NOINC `($__internal_116_$__cuda_sm20_rem_u16) ;  /* 0x0000000c00587944 */ /* 0x000fea0003c00000 */
[----:B------:R-:W-:-:S07]  /*0670*/  PRMT R19, R12, 0x7610, R19 ;  /* 0x000076100c137816 */ /* 0x000fce0000000013 */
.L_x_53838:
[----:B------:R-:W-:Y:S05]  /*0680*/  BSYNC.RECONVERGENT B0 ;  /* 0x0000000000007941 */ /* 0x000fea0003800200 */
.L_x_53837:
        /* <DEDUP_REMOVED lines=9> */
.L_x_53840:
[----:B------:R-:W-:Y:S05]  /*0720*/  BSYNC.RECONVERGENT B0 ;  /* 0x0000000000007941 */ /* 0x000fea0003800200 */
.L_x_53839:
        /* <DEDUP_REMOVED lines=9> */
.L_x_53842:
[----:B------:R-:W-:Y:S05]  /*07c0*/  BSYNC.RECONVERGENT B0 ;  /* 0x0000000000007941 */ /* 0x000fea0003800200 */
.L_x_53841:
        /* <DEDUP_REMOVED lines=9> */
.L_x_53844:
[----:B------:R-:W-:Y:S05]  /*0860*/  BSYNC.RECONVERGENT B0 ;  /* 0x0000000000007941 */ /* 0x000fea0003800200 */
.L_x_53843:
        /* <DEDUP_REMOVED lines=9> */
.L_x_53846:
[----:B------:R-:W-:Y:S05]  /*0900*/  BSYNC.RECONVERGENT B0 ;  /* 0x0000000000007941 */ /* 0x000fea0003800200 */
.L_x_53845:
        /* <DEDUP_REMOVED lines=9> */
.L_x_53848:
[----:B------:R-:W-:Y:S05]  /*09a0*/  BSYNC.RECONVERGENT B0 ;  /* 0x0000000000007941 */ /* 0x000fea0003800200 */
.L_x_53847:
        /* <DEDUP_REMOVED lines=9> */
.L_x_53849:
[----:B------:R-:W-:Y:S05]  /*0a40*/  BSYNC.RECONVERGENT B0 ;  /* 0x0000000000007941 */ /* 0x000fea0003800200 */
.L_x_53834:
[----:B------:R-:W-:Y:S01]  /*0a50*/  ISETP.GE.U32.AND P0, PT, R10, UR5, PT ;  /* 0x000000050a007c0c */ /* 0x000fe2000bf06070 */
[----:B------:R-:W-:Y:S04]  /*0a60*/  BSSY.RECONVERGENT B0, `(.L_x_53850) ;  /* 0x000003a000007945 */ /* 0x000fe80003800200 */
[----:B------:R-:W-:Y:S08]  /*0a70*/  BSSY.RELIABLE B1, `(.L_x_53851) ;  /* 0x0000031000017945 */ /* 0x000ff00003800100 */
[----:B------:R-:W-:Y:S05]  /*0a80*/  @P0 BRA `(.L_x_53852) ;  /* 0x0000000000380947 */ /* 0x000fea0003800000 */
[----:B------:R-:W0:Y:S01]  /*0a90*/  LDCU.64 UR6, c[0x0][0x388] ;  /* 0x00007100ff0677ac */ /* 0x000e220008000a00 */
[C---:B------:R-:W-:Y:S02]  /*0aa0*/  VIADD R2, R10.reuse, UR4 ;  /* 0x000000040a027c36 */ /* 0x040fe40008000000 */
[----:B------:R-:W-:-:S03]  /*0ab0*/  VIADD R10, R10, 0x80 ;  /* 0x000000800a0a7836 */ /* 0x000fc60000000000 */
        /* <DEDUP_REMOVED lines=11> */
.L_x_53852:
        /* <DEDUP_REMOVED lines=8> */
.L_x_53853:
        /* <DEDUP_REMOVED lines=8> */
.L_x_53854:
        /* <DEDUP_REMOVED lines=8> */
.L_x_53855:
        /* <DEDUP_REMOVED lines=9> */
.L_x_53856:
[----:B------:R-:W-:Y:S05]  /*0d80*/  BSYNC.RELIABLE B1 ;  /* 0x0000000000017941 */ /* 0x000fea0003800100 */
.L_x_53851:
[----:B------:R-:W-:-:S13]  /*0d90*/  ISETP.GE.U32.AND P0, PT, R10, UR5, PT ;  /* 0x000000050a007c0c */ /* 0x000fda000bf06070 */
[----:B-----5:R-:W3:Y:S01]  /*0da0*/  @!P0 LDC.64 R4, c[0x0][0x388] ;  /* 0x0000e200ff048b82 */ /* 0x020ee20000000a00 */
[C---:B012---:R-:W-:Y:S02]  /*0db0*/  @!P0 VIADD R3, R10.reuse, UR4 ;  /* 0x000000040a038c36 */ /* 0x047fe40008000000 */
[----:B------:R-:W-:-:S03]  /*0dc0*/  @!P0 VIADD R10, R10, 0x80 ;  /* 0x000000800a0a8836 */ /* 0x000fc60000000000 */
[----:B---3--:R-:W-:-:S05]  /*0dd0*/  @!P0 IADD3 R2, P1, PT, R3, R4, RZ ;  /* 0x0000000403028210 */ /* 0x008fca0007f3e0ff */
[----:B------:R-:W-:-:S05]  /*0de0*/  @!P0 IMAD.X R3, RZ, RZ, R5, P1 ;  /* 0x000000ffff038224 */ /* 0x000fca00008e0605 */
[----:B------:R3:W-:Y:S03]  /*0df0*/  @!P0 STG.E.U8 desc[UR8][R2.64], R15 ;  /* 0x0000000f02008986 */ /* 0x0007e6000c101108 */
.L_x_53857:
[----:B------:R-:W-:Y:S05]  /*0e00*/  BSYNC.RECONVERGENT B0 ;  /* 0x0000000000007941 */ /* 0x000fea0003800200 */
.L_x_53850:
        /* <DEDUP_REMOVED lines=9> */
.L_x_53833:
[----:B------:R-:W0:Y:S01]  /*0ea0*/  S2R R0, SR_TID.X ;  /* 0x0000000000007919 */ /* 0x000e220000002100 */
[----:B------:R-:W1:Y:S01]  /*0eb0*/  LDCU.64 UR6, c[0x0][0x390] ;  /* 0x00007200ff0677ac */ /* 0x000e620008000a00 */
[----:B------:R-:W-:Y:S02]  /*0ec0*/  IMAD.MOV.U32 R9, RZ, RZ, 0xff ;  /* 0x000000ffff097424 */ /* 0x000fe400078e00ff */
[----:B------:R-:W-:Y:S01]  /*0ed0*/  IMAD.MOV.U32 R8, RZ, RZ, 0xff ;  /* 0x000000ffff087424 */ /* 0x000fe200078e00ff */
[----:B------:R-:W-:Y:S01]  /*0ee0*/  UISETP.NE.AND UP1, UPT, UR10, URZ, UPT ;  /* 0x000000ff0a00728c */ /* 0x000fe2000bf25270 */
[----:B------:R-:W-:Y:S02]  /*0ef0*/  IMAD.MOV.U32 R13, RZ, RZ, 0xff ;  /* 0x000000ffff0d7424 */ /* 0x000fe400078e00ff */
[----:B------:R-:W-:Y:S02]  /*0f00*/  IMAD.MOV.U32 R10, RZ, RZ, 0xff ;  /* 0x000000ffff0a7424 */ /* 0x000fe400078e00ff */
[----:B------:R-:W-:-:S02]  /*0f10*/  IMAD.MOV.U32 R4, RZ, RZ, 0xff ;  /* 0x000000ffff047424 */ /* 0x000fc400078e00ff */
[----:B------:R-:W-:Y:S02]  /*0f20*/  IMAD.MOV.U32 R5, RZ, RZ, 0xff ;  /* 0x000000ffff057424 */ /* 0x000fe400078e00ff */
[----:B------:R-:W-:Y:S02]  /*0f30*/  IMAD.MOV.U32 R6, RZ, RZ, 0xff ;  /* 0x000000ffff067424 */ /* 0x000fe400078e00ff */
[----:B------:R-:W-:Y:S01]  /*0f40*/  IMAD.MOV.U32 R7, RZ, RZ, 0xff ;  /* 0x000000ffff077424 */ /* 0x000fe200078e00ff */
[----:B-1----:R-:W-:-:S04]  /*0f50*/  UIADD3 UR5, UP0, UPT, UR4, UR6, URZ ;  /* 0x0000000604057290 */ /* 0x002fc8000ff1e0ff */
[----:B------:R-:W-:Y:S01]  /*0f60*/  UIADD3.X UR6, UPT, UPT, URZ, UR7, URZ, UP0, !UPT ;  /* 0x00000007ff067290 */ /* 0x000fe200087fe4ff */
[----:B------:R-:W-:Y:S11]  /*0f70*/  BRA.U !UP1, `(.L_x_53858) ;  /* 0x0000000109d87547 */ /* 0x000ff6000b800000 */
[----:B------:R-:W-:Y:S02]  /*0f80*/  IMAD.U32 R14, RZ, RZ, UR5 ;  /* 0x00000005ff0e7e24 */ /* 0x000fe4000f8e00ff */
[----:B------:R-:W-:Y:S02]  /*0f90*/  IMAD.U32 R15, RZ, RZ, UR6 ;  /* 0x00000006ff0f7e24 */ /* 0x000fe4000f8e00ff */
[----:B0-----:R-:W-:-:S05]  /*0fa0*/  IMAD.WIDE.U32 R14, R0, 0x2, R14 ;  /* 0x00000002000e7825 */ /* 0x001fca00078e000e */
        /* <DEDUP_REMOVED lines=14> */
[----:B------:R-:W-:Y:S05]  /*1090*/  CALL.REL.NOINC `($__internal_116_$__cuda_sm20_rem_u16) ;  /* 0x0000000000cc7944 */ /* 0x000fea0003c00000 */
[--C-:B------:R-:W-:Y:S01]  /*10a0*/  IMAD.MOV.U32 R11, RZ, RZ, R7.reuse ;  /* 0x000000ffff0b7224 */ /* 0x100fe200078e0007 */
[----:B------:R-:W-:Y:S01]  /*10b0*/  PRMT R7, R12, 0x7610, R7 ;  /* 0x000076100c077816 */ /* 0x000fe20000000007 */
[----:B------:R-:W-:Y:S01]  /*10c0*/  IMAD.U32 R12, RZ, RZ, UR10 ;  /* 0x0000000aff0c7e24 */ /* 0x000fe2000f8e00ff */
[----:B------:R-:W-:-:S07]  /*10d0*/  MOV R2, 0x10f0 ;  /* 0x000010f000027802 */ /* 0x000fce0000000f00 */
        /* <DEDUP_REMOVED lines=21> */
[----:B------:R-:W-:Y:S01]  /*1230*/  PRMT R13, R12, 0x7610, R13 ;  /* 0x000076100c0d7816 */ /* 0x000fe2000000000d */
[----:B------:R-:W-:Y:S01]  /*1240*/  IMAD.MOV.U32 R11, RZ, RZ, R8 ;  /* 0x000000ffff0b7224 */ /* 0x000fe200078e0008 */
[----:B------:R-:W-:Y:S01]  /*1250*/  MOV R2, 0x1280 ;  /* 0x0000128000027802 */ /* 0x000fe20000000f00 */
[----:B------:R-:W-:-:S07]  /*1260*/  IMAD.U32 R12, RZ, RZ, UR10 ;  /* 0x0000000aff0c7e24 */ /* 0x000fce000f8e00ff */
[----:B------:R-:W-:Y:S05]  /*1270*/  CALL.REL.NOINC `($__internal_116_$__cuda_sm20_rem_u16) ;  /* 0x0000000000547944 */ /* 0x000fea0003c00000 */
[----:B------:R-:W-:Y:S01]  /*1280*/  PRMT R8, R12, 0x7610, R8 ;  /* 0x000076100c087816 */ /* 0x000fe20000000008 */
[----:B------:R-:W-:Y:S01]  /*1290*/  IMAD.MOV.U32 R11, RZ, RZ, R9 ;  /* 0x000000ffff0b7224 */ /* 0x000fe200078e0009 */
[----:B------:R-:W-:Y:S01]  /*12a0*/  MOV R2, 0x12d0 ;  /* 0x000012d000027802 */ /* 0x000fe20000000f00 */
[----:B------:R-:W-:-:S07]  /*12b0*/  IMAD.U32 R12, RZ, RZ, UR10 ;  /* 0x0000000aff0c7e24 */ /* 0x000fce000f8e00ff */
[----:B------:R-:W-:Y:S05]  /*12c0*/  CALL.REL.NOINC `($__internal_116_$__cuda_sm20_rem_u16) ;  /* 0x0000000000407944 */ /* 0x000fea0003c00000 */
[----:B------:R-:W-:-:S07]  /*12d0*/  PRMT R9, R12, 0x7610, R9 ;  /* 0x000076100c097816 */ /* 0x000fce0000000009 */
.L_x_53858:
[----:B------:R-:W1:Y:S01]  /*12e0*/  LDCU.64 UR6, c[0x0][0x388] ;  /* 0x00007100ff0677ac */ /* 0x000e620008000a00 */
[----:B------:R-:W-:Y:S02]  /*12f0*/  PRMT R7, R6, 0x7604, R7 ;  /* 0x0000760406077816 */ /* 0x000fe40000000007 */
[----:B------:R-:W-:Y:S02]  /*1300*/  PRMT R5, R4, 0x7604, R5 ;  /* 0x0000760404057816 */ /* 0x000fe40000000005 */
[----:B------:R-:W-:Y:S02]  /*1310*/  PRMT R13, R13, 0x7604, R10 ;  /* 0x000076040d0d7816 */ /* 0x000fe4000000000a */
[----:B------:R-:W-:Y:S01]  /*1320*/  PRMT R9, R9, 0x7604, R8 ;  /* 0x0000760409097816 */ /* 0x000fe20000000008 */
[----:B-1----:R-:W-:-:S04]  /*1330*/  UIADD3 UR5, UP0, UPT, UR4, UR6, URZ ;  /* 0x0000000604057290 */ /* 0x002fc8000ff1e0ff */
[----:B------:R-:W-:Y:S02]  /*1340*/  UIADD3.X UR6, UPT, UPT, URZ, UR7, URZ, UP0, !UPT ;  /* 0x00000007ff067290 */ /* 0x000fe400087fe4ff */
[----:B------:R-:W-:-:S04]  /*1350*/  IMAD.U32 R2, RZ, RZ, UR5 ;  /* 0x00000005ff027e24 */ /* 0x000fc8000f8e00ff */
[----:B------:R-:W-:Y:S02]  /*1360*/  IMAD.U32 R3, RZ, RZ, UR6 ;  /* 0x00000006ff037e24 */ /* 0x000fe4000f8e00ff */
[----:B0-----:R-:W-:-:S05]  /*1370*/  IMAD.WIDE.U32 R2, R0, 0x2, R2 ;  /* 0x0000000200027825 */ /* 0x001fca00078e0002 */
[----:B------:R-:W-:Y:S04]  /*1380*/  STG.E.U16 desc[UR8][R2.64], R7 ;  /* 0x0000000702007986 */ /* 0x000fe8000c101508 */
[----:B------:R-:W-:Y:S04]  /*1390*/  STG.E.U16 desc[UR8][R2.64+0x100], R5 ;  /* 0x0001000502007986 */ /* 0x000fe8000c101508 */
[----:B------:R-:W-:Y:S04]  /*13a0*/  STG.E.U16 desc[UR8][R2.64+0x200], R13 ;  /* 0x0002000d02007986 */ /* 0x000fe8000c101508 */
[----:B------:R-:W-:Y:S01]  /*13b0*/  STG.E.U16 desc[UR8][R2.64+0x300], R9 ;  /* 0x0003000902007986 */ /* 0x000fe2000c101508 */
[----:B------:R-:W-:Y:S05]  /*13c0*/  EXIT ;  /* 0x000000000000794d */ /* 0x000fea0003800000 */
        .weak           $__internal_116_$__cuda_sm20_rem_u16
        .type           $__internal_116_$__cuda_sm20_rem_u16,@function
        .size           $__internal_116_$__cuda_sm20_rem_u16,(.L_x_54768 - $__internal_116_$__cuda_sm20_rem_u16)
$__internal_116_$__cuda_sm20_rem_u16:
        /* <DEDUP_REMOVED lines=19> */
[----:B------:R-:W-:Y:S05]  /*1500*/  RET.REL.NODEC R2 `(_ZN2at6native29vectorized_elementwise_kernelILi2ENS0_13BUnaryFunctorIhhhZZZNS0_21remainder_kernel_cudaERNS_18TensorIteratorBaseEENKUlvE_clEvENKUlvE_clEvEUlhhE_EESt5arrayIPcLm2EEEEviT0_T1_) ;  /* 0xffffffe802bc7950 */ /* 0x000fea0003c3ffff */
.L_x_53859:
        /* <DEDUP_REMOVED lines=15> */
.L_x_54768:


//--------------------- .text._ZN2at6native29vectorized_elementwise_kernelILi4ENS0_13BUnaryFunctorIhhhZZZNS0_21remainder_kernel_cudaERNS_18TensorIteratorBaseEENKUlvE_clEvENKUlvE_clEvEUlhhE_EESt5arrayIPcLm2EEEEviT0_T1_ --------------------------
	.section	.text._ZN2at6native29vectorized_elementwise_kernelILi4ENS0_13BUnaryFunctorIhhhZZZNS0_21remainder_kernel_cudaERNS_18TensorIteratorBaseEENKUlvE_clEvENKUlvE_clEvEUlhhE_EESt5arrayIPcLm2EEEEviT0_T1_,"ax",@progbits
	.align	128
        .global         _ZN2at6native29vectorized_elementwise_kernelILi4ENS0_13BUnaryFunctorIhhhZZZNS0_21remainder_kernel_cudaERNS_18TensorIteratorBaseEENKUlvE_clEvENKUlvE_clEvEUlhhE_EESt5arrayIPcLm2EEEEviT0_T1_
        .type           _ZN2at6native29vectorized_elementwise_kernelILi4ENS0_13BUnaryFunctorIhhhZZZNS0_21remainder_kernel_cudaERNS_18TensorIteratorBaseEENKUlvE_clEvENKUlvE_clEvEUlhhE_EESt5arrayIPcLm2EEEEviT0_T1_,@function
        .size           _ZN2at6native29vectorized_elementwise_kernelILi4ENS0_13BUnaryFunctorIhhhZZZNS0_21remainder_kernel_cudaERNS_18TensorIteratorBaseEENKUlvE_clEvENKUlvE_clEvEUlhhE_EESt5arrayIPcLm2EEEEviT0_T1_,(.L_x_54769 - _ZN2at6native29vectorized_elementwise_kernelILi4ENS0_13BUnaryFunctorIhhhZZZNS0_21remainder_kernel_cudaERNS_18TensorIteratorBaseEENKUlvE_clEvENKUlvE_clEvEUlhhE_EESt5arrayIPcLm2EEEEviT0_T1_)
        .other          _ZN2at6native29vectorized_elementwise_kernelILi4ENS0_13BUnaryFunctorIhhhZZZNS0_21remainder_kernel_cudaERNS_18TensorIteratorBaseEENKUlvE_clEvENKUlvE_clEvEUlhhE_EESt5arrayIPcLm2EEEEviT0_T1_,@"STO_CUDA_ENTRY STV_DEFAULT"
_ZN2at6native29vectorized_elementwise_kernelILi4ENS0_13BUnaryFunctorIhhhZZZNS0_21remainder_kernel_cudaERNS_18TensorIteratorBaseEENKUlvE_clEvENKUlvE_clEvEUlhhE_EESt5arrayIPcLm2EEEEviT0_T1_:
.text._ZN2at6native29vectorized_elementwise_kernelILi4ENS0_13BUnaryFunctorIhhhZZZNS0_21remainder_kernel_cudaERNS_18TensorIteratorBaseEENKUlvE_clEvENKUlvE_clEvEUlhhE_EESt5arrayIPcLm2EEEEviT0_T1_:
        /* <DEDUP_REMOVED lines=37> */
[----:B-1----:R-:W-:Y:S01]  /*0250*/  @!P5 IADD3 R24, P6, PT, R3, R24, RZ ;  /* 0x000000180318d210 */ /* 0x002fe20007fde0ff */
[----:B------:R-:W-:Y:S01]  /*0260*/  @!P1 VIADD R0, R0, 0x80 ;  /* 0x0000008000009836 */ /* 0x000fe20000000000 */
[----:B------:R-:W-:Y:S01]  /*0270*/  PRMT R7, RZ, 0x7610, R7 ;  /* 0x00007610ff077816 */ /* 0x000fe20000000007 */
[----:B------:R-:W1:Y:S03]  /*0280*/  @!P1 LDC.64 R20, c[0x0][0x390] ;  /* 0x0000e400ff149b82 */ /* 0x000e660000000a00 */
[----:B------:R-:W-:Y:S01]  /*0290*/  ISETP.GE.U32.AND P0, PT, R0, UR5, PT ;  /* 0x0000000500007c0c */ /* 0x000fe2000bf06070 */
[----:B------:R-:W-:-:S05]  /*02a0*/  @!P5 IMAD.X R25, RZ, RZ, R25, P6 ;  /* 0x000000ffff19d224 */ /* 0x000fca00030e0619 */
[----:B------:R-:W5:Y:S07]  /*02b0*/  @!P5 LDG.E.U8 R7, desc[UR8][R24.64] ;  /* 0x000000081807d981 */ /* 0x000f6e000c1e1100 */
[----:B------:R-:W0:Y:S01]  /*02c0*/  @!P0 LDC.64 R2, c[0x0][0x390] ;  /* 0x0000e400ff028b82 */ /* 0x000e220000000a00 */
[----:B--2---:R-:W-:Y:S01]  /*02d0*/  @!P4 IADD3 R4, P5, PT, R29, R4, RZ ;  /* 0x000000041d04c210 */ /* 0x004fe20007fbe0ff */
[C---:B------:R-:W-:Y:S02]  /*02e0*/  @!P0 VIADD R17, R0.reuse, UR4 ;  /* 0x0000000400118c36 */ /* 0x040fe40008000000 */
[----:B------:R-:W-:Y:S01]  /*02f0*/  @!P0 VIADD R0, R0, 0x80 ;  /* 0x0000008000008836 */ /* 0x000fe20000000000 */
[----:B------:R-:W-:Y:S01]  /*0300*/  PRMT R8, RZ, 0x7610, R8 ;  /* 0x00007610ff087816 */ /* 0x000fe20000000008 */
[----:B------:R-:W-:Y:S01]  /*0310*/  @!P4 IMAD.X R5, RZ, RZ, R5, P5 ;  /* 0x000000ffff05c224 */ /* 0x000fe200028e0605 */
[----:B---3--:R-:W-:-:S02]  /*0320*/  @!P3 IADD3 R14, P5, PT, R9, R14, RZ ;  /* 0x0000000e090eb210 */ /* 0x008fc40007fbe0ff */
[----:B------:R-:W-:Y:S02]  /*0330*/  ISETP.GE.U32.AND P6, PT, R0, UR5, PT ;  /* 0x0000000500007c0c */ /* 0x000fe4000bfc6070 */
[----:B------:R2:W5:Y:S01]  /*0340*/  @!P4 LDG.E.U8 R8, desc[UR8][R4.64] ;  /* 0x000000080408c981 */ /* 0x000562000c1e1100 */
[----:B----4-:R-:W-:Y:S01]  /*0350*/  @!P2 IADD3 R12, P4, PT, R27, R12, RZ ;  /* 0x0000000c1b0ca210 */ /* 0x010fe20007f9e0ff */
[----:B------:R-:W-:Y:S01]  /*0360*/  @!P3 IMAD.X R15, RZ, RZ, R15, P5 ;  /* 0x000000ffff0fb224 */ /* 0x000fe200028e060f */
[----:B------:R-:W-:-:S03]  /*0370*/  PRMT R9, RZ, 0x7610, R9 ;  /* 0x00007610ff097816 */ /* 0x000fc60000000009 */
[----:B------:R-:W-:-:S03]  /*0380*/  @!P2 IMAD.X R13, RZ, RZ, R13, P4 ;  /* 0x000000ffff0da224 */ /* 0x000fc600020e060d */
[----:B------:R-:W5:Y:S01]  /*0390*/  @!P3 LDG.E.U8 R9, desc[UR8][R14.64] ;  /* 0x000000080e09b981 */ /* 0x000f62000c1e1100 */
[----:B-1----:R-:W-:Y:S01]  /*03a0*/  @!P1 IADD3 R20, P3, PT, R23, R20, RZ ;  /* 0x0000001417149210 */ /* 0x002fe20007f7e0ff */
[----:B0-----:R-:W0:Y:S01]  /*03b0*/  @!P6 LDC.64 R18, c[0x0][0x390] ;  /* 0x0000e400ff12eb82 */ /* 0x001e220000000a00 */
[----:B------:R-:W-:Y:S01]  /*03c0*/  @!P0 IADD3 R2, P4, PT, R17, R2, RZ ;  /* 0x0000000211028210 */ /* 0x000fe20007f9e0ff */
[----:B------:R-:W-:Y:S01]  /*03d0*/  @!P6 VIADD R23, R0, UR4 ;  /* 0x000000040017ec36 */ /* 0x000fe20008000000 */
[----:B------:R-:W-:-:S03]  /*03e0*/  PRMT R0, RZ, 0x7610, R0 ;  /* 0x00007610ff007816 */ /* 0x000fc60000000000 */
[----:B------:R-:W-:-:S05]  /*03f0*/  @!P0 IMAD.X R3, RZ, RZ, R3, P4 ;  /* 0x000000ffff038224 */ /* 0x000fca00020e0603 */
[----:B------:R-:W5:Y:S01]  /*0400*/  @!P0 LDG.E.U8 R0, desc[UR8][R2.64] ;  /* 0x0000000802008981 */ /* 0x000f62000c1e1100 */
[----:B------:R-:W-:Y:S01]  /*0410*/  PRMT R10, RZ, 0x7610, R10 ;  /* 0x00007610ff0a7816 */ /* 0x000fe2000000000a */
[----:B------:R-:W-:-:S05]  /*0420*/  UISETP.NE.AND UP0, UPT, UR10, URZ, UPT ;  /* 0x000000ff0a00728c */ /* 0x000fca000bf05270 */
[----:B------:R1:W5:Y:S01]  /*0430*/  @!P2 LDG.E.U8 R10, desc[UR8][R12.64] ;  /* 0x000000080c0aa981 */ /* 0x000362000c1e1100 */
[----:B--2---:R-:W-:Y:S02]  /*0440*/  PRMT R4, RZ, 0x7610, R4 ;  /* 0x00007610ff047816 */ /* 0x004fe40000000004 */
[----:B0-----:R-:W-:Y:S01]  /*0450*/  @!P6 IADD3 R18, P2, PT, R23, R18, RZ ;  /* 0x000000121712e210 */ /* 0x001fe20007f5e0ff */
[----:B------:R-:W-:Y:S01]  /*0460*/  @!P1 IMAD.X R21, RZ, RZ, R21, P3 ;  /* 0x000000ffff159224 */ /* 0x000fe200018e0615 */
[----:B------:R-:W-:-:S03]  /*0470*/  PRMT R5, RZ, 0x7610, R5 ;  /* 0x00007610ff057816 */ /* 0x000fc60000000005 */
[----:B------:R-:W-:Y:S01]  /*0480*/  @!P6 IMAD.X R19, RZ, RZ, R19, P2 ;  /* 0x000000ffff13e224 */ /* 0x000fe200010e0613 */
[----:B------:R0:W5:Y:S01]  /*0490*/  @!P1 LDG.E.U8 R4, desc[UR8][R20.64] ;  /* 0x0000000814049981 */ /* 0x000162000c1e1100 */
[----:B-1----:R-:W-:Y:S02]  /*04a0*/  IMAD.MOV.U32 R13, RZ, RZ, 0xff ;  /* 0x000000ffff0d7424 */ /* 0x002fe400078e00ff */
[----:B------:R-:W-:Y:S01]  /*04b0*/  IMAD.MOV.U32 R14, RZ, RZ, 0xff ;  /* 0x000000ffff0e7424 */ /* 0x000fe200078e00ff */
[----:B------:R1:W5:Y:S01]  /*04c0*/  @!P6 LDG.E.U8 R5, desc[UR8][R18.64] ;  /* 0x000000081205e981 */ /* 0x000362000c1e1100 */
[----:B------:R-:W-:Y:S02]  /*04d0*/  IMAD.MOV.U32 R15, RZ, RZ, 0xff ;  /* 0x000000ffff0f7424 */ /* 0x000fe400078e00ff */
[----:B------:R-:W-:Y:S02]  /*04e0*/  IMAD.MOV.U32 R16, RZ, RZ, 0xff ;  /* 0x000000ffff107424 */ /* 0x000fe400078e00ff */
[----:B------:R-:W-:-:S02]  /*04f0*/  IMAD.MOV.U32 R17, RZ, RZ, 0xff ;  /* 0x000000ffff117424 */ /* 0x000fc400078e00ff */
[----:B0-----:R-:W-:Y:S02]  /*0500*/  IMAD.MOV.U32 R20, RZ, RZ, 0xff ;  /* 0x000000ffff147424 */ /* 0x001fe400078e00ff */
[----:B-1----:R-:W-:Y:S02]  /*0510*/  IMAD.MOV.U32 R18, RZ, RZ, 0xff ;  /* 0x000000ffff127424 */ /* 0x002fe400078e00ff */
[----:B------:R-:W-:Y:S01]  /*0520*/  IMAD.MOV.U32 R19, RZ, RZ, 0xff ;  /* 0x000000ffff137424 */ /* 0x000fe200078e00ff */
[----:B------:R-:W-:Y:S06]  /*0530*/  BRA.U !UP0, `(.L_x_53861) ;  /* 0x00000005083c7547 */ /* 0x000fec000b800000 */
[----:B------:R-:W-:Y:S01]  /*0540*/  ISETP.GE.U32.AND P0, PT, R6, UR5, PT ;  /* 0x0000000506007c0c */ /* 0x000fe2000bf06070 */
[----:B------:R-:W-:-:S12]  /*0550*/  BSSY.RECONVERGENT B0, `(.L_x_53862) ;  /* 0x0000007000007945 */ /* 0x000fd80003800200 */
[----:B------:R-:W-:Y:S05]  /*0560*/  @P0 BRA `(.L_x_53863) ;  /* 0x0000000000140947 */ /* 0x000fea0003800000 */
[----:B-----5:R-:W-:Y:S01]  /*0570*/  LOP3.LUT R11, R11, 0xff, RZ, 0xc0, !PT ;  /* 0x000000ff0b0b7812 */ /* 0x020fe200078ec0ff */
[----:B------:R-:W-:Y:S01]  /*0580*/  IMAD.U32 R12, RZ, RZ, UR10 ;  /* 0x0000000aff0c7e24 */ /* 0x000fe2000f8e00ff */
[----:B------:R-:W-:-:S07]  /*0590*/  MOV R2, 0x5b0 ;  /* 0x000005b000027802 */ /* 0x000fce0000000f00 */
[----:B------:R-:W-:Y:S05]  /*05a0*/  CALL.REL.NOINC `($__internal_117_$__cuda_sm20_rem_u16) ;  /* 0x0000000c00947944 */ /* 0x000fea0003c00000 */
[----:B------:R-:W-:-:S07]  /*05b0*/  PRMT R20, R12, 0x7610, R20 ;  /* 0x000076100c147816 */ /* 0x000fce0000000014 */
.L_x_53863:
[----:B------:R-:W-:Y:S05]  /*05c0*/  BSYNC.RECONVERGENT B0 ;  /* 0x0000000000007941 */ /* 0x000fea0003800200 */
.L_x_53862:
[----:B------:R-:W-:Y:S01]  /*05d0*/  VIADD R2, R6, 0x80 ;  /* 0x0000008006027836 */ /* 0x000fe20000000000 */
[----:B------:R-:W-:Y:S04]  /*05e0*/  BSSY.RECONVERGENT B0, `(.L_x_53864) ;  /* 0x0000008000007945 */ /* 0x000fe80003800200 */
[----:B------:R-:W-:-:S13]  /*05f0*/  ISETP.GE.U32.AND P0, PT, R2, UR5, PT ;  /* 0x0000000502007c0c */ /* 0x000fda000bf06070 */
[----:B------:R-:W-:Y:S05]  /*0600*/  @P0 BRA `(.L_x_53865) ;  /* 0x0000000000140947 */ /* 0x000fea0003800000 */
[----:B-----5:R-:W-:Y:S01]  /*0610*/  LOP3.LUT R11, R7, 0xff, RZ, 0xc0, !PT ;  /* 0x000000ff070b7812 */ /* 0x020fe200078ec0ff */
[----:B------:R-:W-:Y:S01]  /*0620*/  IMAD.U32 R12, RZ, RZ, UR10 ;  /* 0x0000000aff0c7e24 */ /* 0x000fe2000f8e00ff */
[----:B------:R-:W-:-:S07]  /*0630*/  MOV R2, 0x650 ;  /* 0x0000065000027802 */ /* 0x000fce0000000f00 */
[----:B------:R-:W-:Y:S05]  /*0640*/  CALL.REL.NOINC `($__internal_117_$__cuda_sm20_rem_u16) ;  /* 0x0000000c006c7944 */ /* 0x000fea0003c00000 */
[----:B------:R-:W-:-:S07]  /*0650*/  PRMT R19, R12, 0x7610, R19 ;  /* 0x000076100c137816 */ /* 0x000fce0000000013 */
.L_x_53865:
[----:B------:R-:W-:Y:S05]  /*0660*/  BSYNC.RECONVERGENT B0 ;  /* 0x0000000000007941 */ /* 0x000fea0003800200 */
.L_x_53864:
        /* <DEDUP_REMOVED lines=9> */
.L_x_53867:
[----:B------:R-:W-:Y:S05]  /*0700*/  BSYNC.RECONVERGENT B0 ;  /* 0x0000000000007941 */ /* 0x000fea0003800200 */
.L_x_53866:
        /* <DEDUP_REMOVED lines=9> */
.L_x_53869:
[----:B------:R-:W-:Y:S05]  /*07a0*/  BSYNC.RECONVERGENT B0 ;  /* 0x0000000000007941 */ /* 0x000fea0003800200 */
.L_x_53868:
        /* <DEDUP_REMOVED lines=9> */
.L_x_53871:
[----:B------:R-:W-:Y:S05]  /*0840*/  BSYNC.RECONVERGENT B0 ;  /* 0x0000000000007941 */ /* 0x000fea0003800200 */
.L_x_53870:
        /* <DEDUP_REMOVED lines=9> */
.L_x_53873:
[----:B------:R-:W-:Y:S05]  /*08e0*/  BSYNC.RECONVERGENT B0 ;  /* 0x0000000000007941 */ /* 0x000fea0003800200 */
.L_x_53872:
        /* <DEDUP_REMOVED lines=9> */
.L_x_53875:
[----:B------:R-:W-:Y:S05]  /*0980*/  BSYNC.RECONVERGENT B0 ;  /* 0x0000000000007941 */ /* 0x000fea0003800200 */
.L_x_53874:
[----:B-----5:R-:W-:Y:S01]  /*0990*/  VIADD R0, R6, 0x380 ;  /* 0x0000038006007836 */ /* 0x020fe20000000000 */
[----:B------:R-:W-:Y:S04]  /*09a0*/  BSSY.RECONVERGENT B0, `(.L_x_53861) ;  /* 0x0000008000007945 */ /* 0x000fe80003800200 */
[----:B------:R-:W-:-:S13]  /*09b0*/  ISETP.GE.U32.AND P0, PT, R0, UR5, PT ;  /* 0x0000000500007c0c */ /* 0x000fda000bf06070 */
[----:B------:R-:W-:Y:S05]  /*09c0*/  @P0 BRA `(.L_x_53876) ;  /* 0x0000000000140947 */ /* 0x000fea0003800000 */
[----:B------:R-:W-:Y:S01]  /*09d0*/  LOP3.LUT R11, R5, 0xff, RZ, 0xc0, !PT ;  /* 0x000000ff050b7812 */ /* 0x000fe200078ec0ff */
[----:B------:R-:W-:Y:S01]  /*09e0*/  IMAD.U32 R12, RZ, RZ, UR10 ;  /* 0x0000000aff0c7e24 */ /* 0x000fe2000f8e00ff */
[----:B------:R-:W-:-:S07]  /*09f0*/  MOV R2, 0xa10 ;  /* 0x00000a1000027802 */ /* 0x000fce0000000f00 */
[----:B------:R-:W-:Y:S05]  /*0a00*/  CALL.REL.NOINC `($__internal_117_$__cuda_sm20_rem_u16) ;  /* 0x00000008007c7944 */ /* 0x000fea0003c00000 */
[----:B------:R-:W-:-:S07]  /*0a10*/  PRMT R13, R12, 0x7610, R13 ;  /* 0x000076100c0d7816 */ /* 0x000fce000000000d */
.L_x_53876:
[----:B------:R-:W-:Y:S05]  /*0a20*/  BSYNC.RECONVERGENT B0 ;  /* 0x0000000000007941 */ /* 0x000fea0003800200 */
.L_x_53861:
        /* <DEDUP_REMOVED lines=18> */
.L_x_53879:
        /* <DEDUP_REMOVED lines=8> */
.L_x_53880:
        /* <DEDUP_REMOVED lines=8> */
.L_x_53881:
        /* <DEDUP_REMOVED lines=8> */
.L_x_53882:
        /* <DEDUP_REMOVED lines=9> */
.L_x_53883:
[----:B------:R-:W-:Y:S05]  /*0d60*/  BSYNC.RELIABLE B1 ;  /* 0x0000000000017941 */ /* 0x000fea0003800100 */
.L_x_53878:
[----:B------:R-:W-:-:S13]  /*0d70*/  ISETP.GE.U32.AND P0, PT, R6, UR5, PT ;  /* 0x0000000506007c0c */ /* 0x000fda000bf06070 */
[----:B-----5:R-:W3:Y:S01]  /*0d80*/  @!P0 LDC.64 R4, c[0x0][0x388] ;  /* 0x0000e200ff048b82 */ /* 0x020ee20000000a00 */
[C---:B012---:R-:W-:Y:S02]  /*0d90*/  @!P0 VIADD R3, R6.reuse, UR4 ;  /* 0x0000000406038c36 */ /* 0x047fe40008000000 */
[----:B------:R-:W-:-:S03]  /*0da0*/  @!P0 VIADD R6, R6, 0x80 ;  /* 0x0000008006068836 */ /* 0x000fc60000000000 */
[----:B---3--:R-:W-:-:S05]  /*0db0*/  @!P0 IADD3 R2, P1, PT, R3, R4, RZ ;  /* 0x0000000403028210 */ /* 0x008fca0007f3e0ff */
[----:B------:R-:W-:-:S05]  /*0dc0*/  @!P0 IMAD.X R3, RZ, RZ, R5, P1 ;  /* 0x000000ffff038224 */ /* 0x000fca00008e0605 */
[----:B------:R3:W-:Y:S03]  /*0dd0*/  @!P0 STG.E.U8 desc[UR8][R2.64], R14 ;  /* 0x0000000e02008986 */ /* 0x0007e6000c101108 */
.L_x_53884:
[----:B------:R-:W-:Y:S05]  /*0de0*/  BSYNC.RECONVERGENT B0 ;  /* 0x0000000000007941 */ /* 0x000fea0003800200 */
.L_x_53877:
        /* <DEDUP_REMOVED lines=9> */
.L_x_53860:
        /* <DEDUP_REMOVED lines=29> */
[----:B------:R-:W-:Y:S05]  /*1050*/  CALL.REL.NOINC `($__internal_117_$__cuda_sm20_rem_u16) ;  /* 0x0000000000e87944 */ /* 0x000fea0003c00000 */
[--C-:B------:R-:W-:Y:S01]  /*1060*/  IMAD.MOV.U32 R11, RZ, RZ, R5.reuse ;  /* 0x000000ffff0b7224 */ /* 0x100fe200078e0005 */
[----:B------:R-:W-:Y:S01]  /*1070*/  PRMT R5, R12, 0x7610, R5 ;  /* 0x000076100c057816 */ /* 0x000fe20000000005 */
[----:B------:R-:W-:Y:S01]  /*1080*/  IMAD.U32 R12, RZ, RZ, UR10 ;  /* 0x0000000aff0c7e24 */ /* 0x000fe2000f8e00ff */
[----:B------:R-:W-:-:S07]  /*1090*/  MOV R2, 0x10b0 ;  /* 0x000010b000027802 */ /* 0x000fce0000000f00 */
        /* <DEDUP_REMOVED lines=31> */
.L_x_53885:
[----:B------:R-:W1:Y:S01]  /*1290*/  LDCU.64 UR6, c[0x0][0x388] ;  /* 0x00007100ff0677ac */ /* 0x000e620008000a00 */
        /* <DEDUP_REMOVED lines=9> */
[----:B-1----:R-:W-:Y:S01]  /*1330*/  UIADD3 UR5, UP0, UPT, UR4, UR6, URZ ;  /* 0x0000000604057290 */ /* 0x002fe2000ff1e0ff */
        /* <DEDUP_REMOVED lines=8> */
[----:B0-----:R-:W-:-:S05]  /*13c0*/  IMAD.WIDE.U32 R6, R6, 0x4, R2 ;  /* 0x0000000406067825 */ /* 0x001fca00078e0002 */
[----:B------:R-:W-:Y:S04]  /*13d0*/  STG.E desc[UR8][R6.64], R5 ;  /* 0x0000000506007986 */ /* 0x000fe8000c101908 */
[----:B------:R-:W-:Y:S01]  /*13e0*/  STG.E desc[UR8][R6.64+0x200], R9 ;  /* 0x0002000906007986 */ /* 0x000fe2000c101908 */
[----:B------:R-:W-:Y:S05]  /*13f0*/  EXIT ;  /* 0x000000000000794d */ /* 0x000fea0003800000 */
        .weak           $__internal_117_$__cuda_sm20_rem_u16
        .type           $__internal_117_$__cuda_sm20_rem_u16,@function
        .size           $__internal_117_$__cuda_sm20_rem_u16,(.L_x_54769 - $__internal_117_$__cuda_sm20_rem_u16)
$__internal_117_$__cuda_sm20_rem_u16:
        /* <DEDUP_REMOVED lines=19> */
[----:B------:R-:W-:Y:S05]  /*1530*/  RET.REL.NODEC R2 `(_ZN2at6native29vectorized_elementwise_kernelILi4ENS0_13BUnaryFunctorIhhhZZZNS0_21remainder_kernel_cudaERNS_18TensorIteratorBaseEENKUlvE_clEvENKUlvE_clEvEUlhhE_EESt5arrayIPcLm2EEEEviT0_T1_) ;  /* 0xffffffe802b07950 */ /* 0x000fea0003c3ffff */
.L_x_53886:
        /* <DEDUP_REMOVED lines=12> */
.L_x_54769:


//--------------------- .text._ZN2at6native29vectorized_elementwise_kernelILi8ENS0_13BUnaryFunctorIhhhZZZNS0_21remainder_kernel_cudaERNS_18TensorIteratorBaseEENKUlvE_clEvENKUlvE_clEvEUlhhE_EESt5arrayIPcLm2EEEEviT0_T1_ --------------------------
	.section	.text._ZN2at6native29vectorized_elementwise_kernelILi8ENS0_13BUnaryFunctorIhhhZZZNS0_21remainder_kernel_cudaERNS_18TensorIteratorBaseEENKUlvE_clEvENKUlvE_clEvEUlhhE_EESt5arrayIPcLm2EEEEviT0_T1_,"ax",@progbits
	.align	128
        .global         _ZN2at6native29vectorized_elementwise_kernelILi8ENS0_13BUnaryFunctorIhhhZZZNS0_21remainder_kernel_cudaERNS_18TensorIteratorBaseEENKUlvE_clEvENKUlvE_clEvEUlhhE_EESt5arrayIPcLm2EEEEviT0_T1_
        .type           _ZN2at6native29vectorized_elementwise_kernelILi8ENS0_13BUnaryFunctorIhhhZZZNS0_21remainder_kernel_cudaERNS_18TensorIteratorBaseEENKUlvE_clEvENKUlvE_clEvEUlhhE_EESt5arrayIPcLm2EEEEviT0_T1_,@function
        .size           _ZN2at6native29vectorized_elementwise_kernelILi8ENS0_13BUnaryFunctorIhhhZZZNS0_21remainder_kernel_cudaERNS_18TensorIteratorBaseEENKUlvE_clEvENKUlvE_clEvEUlhhE_EESt5arrayIPcLm2EEEEviT0_T1_,(.L_x_54770 - _ZN2at6native29vectorized_elementwise_kernelILi8ENS0_13BUnaryFunctorIhhhZZZNS0_21remainder_kernel_cudaERNS_18TensorIteratorBaseEENKUlvE_clEvENKUlvE_clEvEUlhhE_EESt5arrayIPcLm2EEEEviT0_T1_)
        .other          _ZN2at6native29vectorized_elementwise_kernelILi8ENS0_13BUnaryFunctorIhhhZZZNS0_21remainder_kernel_cudaERNS_18TensorIteratorBaseEENKUlvE_clEvENKUlvE_clEvEUlhhE_EESt5arrayIPcLm2EEEEviT0_T1_,@"STO_CUDA_ENTRY STV_DEFAULT"
_ZN2at6native29vectorized_elementwise_kernelILi8ENS0_13BUnaryFunctorIhhhZZZNS0_21remainder_kernel_cudaERNS_18TensorIteratorBaseEENKUlvE_clEvENKUlvE_clEvEUlhhE_EESt5arrayIPcLm2EEEEviT0_T1_:
.text._ZN2at6native29vectorized_elementwise_kernelILi8ENS0_13BUnaryFunctorIhhhZZZNS0_21remainder_kernel_cudaERNS_18TensorIteratorBaseEENKUlvE_clEvENKUlvE_clEvEUlhhE_EESt5arrayIPcLm2EEEEviT0_T1_:
        /* <DEDUP_REMOVED lines=90> */
[----:B------:R-:W-:Y:S05]  /*05a0*/  CALL.REL.NOINC `($__internal_118_$__cuda_sm20_rem_u16) ;  /* 0x0000000c008c7944 */ /* 0x000fea0003c00000 */
[----:B------:R-:W-:-:S07]  /*05b0*/  PRMT R20, R12, 0x7610, R20 ;  /* 0x000076100c147816 */ /* 0x000fce0000000014 */
.L_x_53890:
[----:B------:R-:W-:Y:S05]  /*05c0*/  BSYNC.RECONVERGENT B0 ;  /* 0x0000000000007941 */ /* 0x000fea0003800200 */
.L_x_53889:
[----:B------:R-:W-:Y:S01]  /*05d0*/  VIADD R2, R6, 0x80 ;  /* 0x0000008006027836 */ /* 0x000fe20000000000 */
[----:B------:R-:W-:Y:S04]  /*05e0*/  BSSY.RECONVERGENT B0, `(.L_x_53891) ;  /* 0x0000008000007945 */ /* 0x000fe80003800200 */
[----:B------:R-:W-:-:S13]  /*05f0*/  ISETP.GE.U32.AND P0, PT, R2, UR5, PT ;  /* 0x0000000502007c0c */ /* 0x000fda000bf06070 */
[----:B------:R-:W-:Y:S05]  /*0600*/  @P0 BRA `(.L_x_53892) ;  /* 0x0000000000140947 */ /* 0x000fea0003800000 */
[----:B-----5:R-:W-:Y:S01]  /*0610*/  LOP3.LUT R11, R7, 0xff, RZ, 0xc0, !PT ;  /* 0x000000ff070b7812 */ /* 0x020fe200078ec0ff */
[----:B------:R-:W-:Y:S01]  /*0620*/  IMAD.U32 R12, RZ, RZ, UR10 ;  /* 0x0000000aff0c7e24 */ /* 0x000fe2000f8e00ff */
[----:B------:R-:W-:-:S07]  /*0630*/  MOV R2, 0x650 ;  /* 0x0000065000027802 */ /* 0x000fce0000000f00 */
[----:B------:R-:W-:Y:S05]  /*0640*/  CALL.REL.NOINC `($__internal_118_$__cuda_sm20_rem_u16) ;  /* 0x0000000c00647944 */ /* 0x000fea0003c00000 */
[----:B------:R-:W-:-:S07]  /*0650*/  PRMT R19, R12, 0x7610, R19 ;  /* 0x000076100c137816 */ /* 0x000fce0000000013 */
.L_x_53892:
[----:B------:R-:W-:Y:S05]  /*0660*/  BSYNC.RECONVERGENT B0 ;  /* 0x0000000000007941 */ /* 0x000fea0003800200 */
.L_x_53891:
        /* <DEDUP_REMOVED lines=9> */
.L_x_53894:
[----:B------:R-:W-:Y:S05]  /*0700*/  BSYNC.RECONVERGENT B0 ;  /* 0x0000000000007941 */ /* 0x000fea0003800200 */
.L_x_53893:
        /* <DEDUP_REMOVED lines=9> */
.L_x_53896:
[----:B------:R-:W-:Y:S05]  /*07a0*/  BSYNC.RECONVERGENT B0 ;  /* 0x0000000000007941 */ /* 0x000fea0003800200 */
.L_x_53895:
        /* <DEDUP_REMOVED lines=9> */
.L_x_53898:
[----:B------:R-:W-:Y:S05]  /*0840*/  BSYNC.RECONVERGENT B0 ;  /* 0x0000000000007941 */ /* 0x000fea0003800200 */
.L_x_53897:
        /* <DEDUP_REMOVED lines=9> */
.L_x_53900:
[----:B------:R-:W-:Y:S05]  /*08e0*/  BSYNC.RECONVERGENT B0 ;  /* 0x0000000000007941 */ /* 0x000fea0003800200 */
.L_x_53899:
        /* <DEDUP_REMOVED lines=9> */
.L_x_53902:
[----:B------:R-:W-:Y:S05]  /*0980*/  BSYNC.RECONVERGENT B0 ;  /* 0x0000000000007941 */ /* 0x000fea0003800200 */
.L_x_53901:
[----:B-----5:R-:W-:Y:S01]  /*0990*/  VIADD R0, R6, 0x380 ;  /* 0x0000038006007836 */ /* 0x020fe20000000000 */
[----:B------:R-:W-:Y:S04]  /*09a0*/  BSSY.RECONVERGENT B0, `(.L_x_53888) ;  /* 0x0000008000007945 */ /* 0x000fe80003800200 */
[----:B------:R-:W-:-:S13]  /*09b0*/  ISETP.GE.U32.AND P0, PT, R0, UR5, PT ;  /* 0x0000000500007c0c */ /* 0x000fda000bf06070 */
[----:B------:R-:W-:Y:S05]  /*09c0*/  @P0 BRA `(.L_x_53903) ;  /* 0x0000000000140947 */ /* 0x000fea0003800000 */
[----:B------:R-:W-:Y:S01]  /*09d0*/  LOP3.LUT R11, R5, 0xff, RZ, 0xc0, !PT ;  /* 0x000000ff050b7812 */ /* 0x000fe200078ec0ff */
[----:B------:R-:W-:Y:S01]  /*09e0*/  IMAD.U32 R12, RZ, RZ, UR10 ;  /* 0x0000000aff0c7e24 */ /* 0x000fe2000f8e00ff */
[----:B------:R-:W-:-:S07]  /*09f0*/  MOV R2, 0xa10 ;  /* 0x00000a1000027802 */ /* 0x000fce0000000f00 */
[----:B------:R-:W-:Y:S05]  /*0a00*/  CALL.REL.NOINC `($__internal_118_$__cuda_sm20_rem_u16) ;  /* 0x0000000800747944 */ /* 0x000fea0003c00000 */
[----:B------:R-:W-:-:S07]  /*0a10*/  PRMT R13, R12, 0x7610, R13 ;  /* 0x000076100c0d7816 */ /* 0x000fce000000000d */
.L_x_53903:
[----:B------:R-:W-:Y:S05]  /*0a20*/  BSYNC.RECONVERGENT B0 ;  /* 0x0000000000007941 */ /* 0x000fea0003800200 */
.L_x_53888:
        /* <DEDUP_REMOVED lines=18> */
.L_x_53906:
        /* <DEDUP_REMOVED lines=8> */
.L_x_53907:
        /* <DEDUP_REMOVED lines=8> */
.L_x_53908:
        /* <DEDUP_REMOVED lines=8> */
.L_x_53909:
        /* <DEDUP_REMOVED lines=9> */
.L_x_53910:
[----:B------:R-:W-:Y:S05]  /*0d60*/  BSYNC.RELIABLE B1 ;  /* 0x0000000000017941 */ /* 0x000fea0003800100 */
.L_x_53905:
[----:B------:R-:W-:-:S13]  /*0d70*/  ISETP.GE.U32.AND P0, PT, R6, UR5, PT ;  /* 0x0000000506007c0c */ /* 0x000fda000bf06070 */
[----:B-----5:R-:W3:Y:S01]  /*0d80*/  @!P0 LDC.64 R4, c[0x0][0x388] ;  /* 0x0000e200ff048b82 */ /* 0x020ee20000000a00 */
[C---:B012---:R-:W-:Y:S02]  /*0d90*/  @!P0 VIADD R3, R6.reuse, UR4 ;  /* 0x0000000406038c36 */ /* 0x047fe40008000000 */
[----:B------:R-:W-:-:S03]  /*0da0*/  @!P0 VIADD R6, R6, 0x80 ;  /* 0x0000008006068836 */ /* 0x000fc60000000000 */
[----:B---3--:R-:W-:-:S05]  /*0db0*/  @!P0 IADD3 R2, P1, PT, R3, R4, RZ ;  /* 0x0000000403028210 */ /* 0x008fca0007f3e0ff */
[----:B------:R-:W-:-:S05]  /*0dc0*/  @!P0 IMAD.X R3, RZ, RZ, R5, P1 ;  /* 0x000000ffff038224 */ /* 0x000fca00008e0605 */
[----:B------:R3:W-:Y:S03]  /*0dd0*/  @!P0 STG.E.U8 desc[UR8][R2.64], R14 ;  /* 0x0000000e02008986 */ /* 0x0007e6000c101108 */
.L_x_53911:
[----:B------:R-:W-:Y:S05]  /*0de0*/  BSYNC.RECONVERGENT B0 ;  /* 0x0000000000007941 */ /* 0x000fea0003800200 */
.L_x_53904:
        /* <DEDUP_REMOVED lines=9> */
.L_x_53887:
        /* <DEDUP_REMOVED lines=16> */
[----:B0-----:R-:W-:-:S06]  /*0f80*/  IMAD.WIDE.U32 R14, R9, 0x8, R14 ;  /* 0x00000008090e7825 */ /* 0x001fcc00078e000e */
        /* <DEDUP_REMOVED lines=11> */
[----:B------:R-:W-:Y:S05]  /*1040*/  CALL.REL.NOINC `($__internal_118_$__cuda_sm20_rem_u16) ;  /* 0x0000000000e47944 */ /* 0x000fea0003c00000 */
[--C-:B------:R-:W-:Y:S01]  /*1050*/  IMAD.MOV.U32 R11, RZ, RZ, R5.reuse ;  /* 0x000000ffff0b7224 */ /* 0x100fe200078e0005 */
[----:B------:R-:W-:Y:S01]  /*1060*/  PRMT R5, R12, 0x7610, R5 ;  /* 0x000076100c057816 */ /* 0x000fe20000000005 */
[----:B------:R-:W-:Y:S01]  /*1070*/  IMAD.U32 R12, RZ, RZ, UR10 ;  /* 0x0000000aff0c7e24 */ /* 0x000fe2000f8e00ff */
[----:B------:R-:W-:-:S07]  /*1080*/  MOV R2, 0x10a0 ;  /* 0x000010a000027802 */ /* 0x000fce0000000f00 */
        /* <DEDUP_REMOVED lines=31> */
.L_x_53912:
        /* <DEDUP_REMOVED lines=20> */
[----:B------:R-:W-:Y:S01]  /*13c0*/  STG.E.64 desc[UR8][R2.64], R6 ;  /* 0x0000000602007986 */ /* 0x000fe2000c101b08 */
[----:B------:R-:W-:Y:S05]  /*13d0*/  EXIT ;  /* 0x000000000000794d */ /* 0x000fea0003800000 */
        .weak           $__internal_118_$__cuda_sm20_rem_u16
        .type           $__internal_118_$__cuda_sm20_rem_u16,@function
        .size           $__internal_118_$__cuda_sm20_rem_u16,(.L_x_54770 - $__internal_118_$__cuda_sm20_rem_u16)
$__internal_118_$__cuda_sm20_rem_u16:
        /* <DEDUP_REMOVED lines=19> */
[----:B------:R-:W-:Y:S05]  /*1510*/  RET.REL.NODEC R2 `(_ZN2at6native29vectorized_elementwise_kernelILi8ENS0_13BUnaryFunctorIhhhZZZNS0_21remainder_kernel_cudaERNS_18TensorIteratorBaseEENKUlvE_clEvENKUlvE_clEvEUlhhE_EESt5arrayIPcLm2EEEEviT0_T1_) ;  /* 0xffffffe802b87950 */ /* 0x000fea0003c3ffff */
.L_x_53913:
        /* <DEDUP_REMOVED lines=14> */
.L_x_54770:


//--------------------- .text._ZN2at6native18elementwise_kernelILi128ELi4EZNS0_15gpu_kernel_implINS0_13AUnaryFunctorIhhhZZZNS0_21remainder_kernel_cudaERNS_18TensorIteratorBaseEENKUlvE_clEvENKUlvE_clEvEUlhhE_EEEEvS5_RKT_EUliE_EEviT1_ --------------------------
	.section	.text._ZN2at6native18elementwise_kernelILi128ELi4EZNS0_15gpu_kernel_implINS0_13AUnaryFunctorIhhhZZZNS0_21remainder_kernel_cudaERNS_18TensorIteratorBaseEENKUlvE_clEvENKUlvE_clEvEUlhhE_EEEEvS5_RKT_EUliE_EEviT1_,"ax",@progbits
	.align	128
        .global         _ZN2at6native18elementwise_kernelILi128ELi4EZNS0_15gpu_kernel_implINS0_13AUnaryFunctorIhhhZZZNS0_21remainder_kernel_cudaERNS_18TensorIteratorBaseEENKUlvE_clEvENKUlvE_clEvEUlhhE_EEEEvS5_RKT_EUliE_EEviT1_
        .type           _ZN2at6native18elementwise_kernelILi128ELi4EZNS0_15gpu_kernel_implINS0_13AUnaryFunctorIhhhZZZNS0_21remainder_kernel_cudaERNS_18TensorIteratorBaseEENKUlvE_clEvENKUlvE_clEvEUlhhE_EEEEvS5_RKT_EUliE_EEviT1_,@function
        .size           _ZN2at6native18elementwise_kernelILi128ELi4EZNS0_15gpu_kernel_implINS0_13AUnaryFunctorIhhhZZZNS0_21remainder_kernel_cudaERNS_18TensorIteratorBaseEENKUlvE_clEvENKUlvE_clEvEUlhhE_EEEEvS5_RKT_EUliE_EEviT1_,(.L_x_54771 - _ZN2at6native18elementwise_kernelILi128ELi4EZNS0_15gpu_kernel_implINS0_13AUnaryFunctorIhhhZZZNS0_21remainder_kernel_cudaERNS_18TensorIteratorBaseEENKUlvE_clEvENKUlvE_clEvEUlhhE_EEEEvS5_RKT_EUliE_EEviT1_)
        .other          _ZN2at6native18elementwise_kernelILi128ELi4EZNS0_15gpu_kernel_implINS0_13AUnaryFunctorIhhhZZZNS0_21remainder_kernel_cudaERNS_18TensorIteratorBaseEENKUlvE_clEvENKUlvE_clEvEUlhhE_EEEEvS5_RKT_EUliE_EEviT1_,@"STO_CUDA_ENTRY STV_DEFAULT"
_ZN2at6native18elementwise_kernelILi128ELi4EZNS0_15gpu_kernel_implINS0_13AUnaryFunctorIhhhZZZNS0_21remainder_kernel_cudaERNS_18TensorIteratorBaseEENKUlvE_clEvENKUlvE_clEvEUlhhE_EEEEvS5_RKT_EUliE_EEviT1_:
.text._ZN2at6native18elementwise_kernelILi128ELi4EZNS0_15gpu_kernel_implINS0_13AUnaryFunctorIhhhZZZNS0_21remainder_kernel_cudaERNS_18TensorIteratorBaseEENKUlvE_clEvENKUlvE_clEvEUlhhE_EEEEvS5_RKT_EUliE_EEviT1_:
        /* <DEDUP_REMOVED lines=320> */
.L_x_53916:
        /* <DEDUP_REMOVED lines=16> */
.L_x_53920:
[----:B------:R0:W5:Y:S01]  /*1500*/  LDG.E.U8 R0, desc[UR36][R4.64] ;  /* 0x0000002404007981 */ /* 0x000162000c1e1100 */
[----:B------:R-:W-:Y:S05]  /*1510*/  BRA `(.L_x_53922) ;  /* 0x0000000c005c7947 */ /* 0x000fea0003800000 */
.L_x_53919:
        /* <DEDUP_REMOVED lines=8> */
.L_x_53924:
[----:B------:R3:W5:Y:S01]  /*15a0*/  LDG.E.U8 R0, desc[UR36][R4.64] ;  /* 0x0000002404007981 */ /* 0x000762000c1e1100 */
[----:B------:R-:W-:Y:S05]  /*15b0*/  BRA `(.L_x_53922) ;  /* 0x0000000c00347947 */ /* 0x000fea0003800000 */
.L_x_53923:
[----:B------:R0:W5:Y:S01]  /*15c0*/  LDG.E.U16 R0, desc[UR36][R4.64] ;  /* 0x0000002404007981 */ /* 0x000162000c1e1500 */
[----:B------:R-:W-:Y:S05]  /*15d0*/  BRA `(.L_x_53922) ;  /* 0x0000000c002c7947 */ /* 0x000fea0003800000 */
.L_x_53918:
        /* <DEDUP_REMOVED lines=10> */
.L_x_53926:
[----:B------:R-:W2:Y:S02]  /*1680*/  LDG.E.U16 R2, desc[UR36][R4.64] ;  /* 0x0000002404027981 */ /* 0x000ea4000c1e1500 */
[----:B--2---:R-:W-:-:S06]  /*1690*/  HADD2.F32 R2, -RZ, R2.H0_H0 ;  /* 0x20000002ff027230 */ /* 0x004fcc0000004100 */
[----:B------:R-:W0:Y:S02]  /*16a0*/  F2I.S64.TRUNC R2, R2 ;  /* 0x0000000200027311 */ /* 0x000e24000020d900 */
[----:B0-----:R-:W-:Y:S01]  /*16b0*/  PRMT R0, R2, 0x7610, R0 ;  /* 0x0000761002007816 */ /* 0x001fe20000000000 */
[----:B------:R-:W-:Y:S06]  /*16c0*/  BRA `(.L_x_53922) ;  /* 0x0000000800f07947 */ /* 0x000fec0003800000 */
.L_x_53925:
        /* <DEDUP_REMOVED lines=10> */
.L_x_53928:
[----:B------:R-:W2:Y:S02]  /*1770*/  LDG.E.U16 R4, desc[UR36][R4.64] ;  /* 0x0000002404047981 */ /* 0x000ea4000c1e1500 */
[----:B--2---:R-:W-:-:S06]  /*1780*/  HADD2.F32 R2, -RZ, R4.H0_H0 ;  /* 0x20000004ff027230 */ /* 0x004fcc0000004100 */
[----:B------:R-:W0:Y:S02]  /*1790*/  F2I.S64.TRUNC R2, R2 ;  /* 0x0000000200027311 */ /* 0x000e24000020d900 */
[----:B0-----:R-:W-:Y:S01]  /*17a0*/  PRMT R0, R2, 0x7610, R0 ;  /* 0x0000761002007816 */ /* 0x001fe20000000000 */
[----:B------:R-:W-:Y:S06]  /*17b0*/  BRA `(.L_x_53922) ;  /* 0x0000000800b47947 */ /* 0x000fec0003800000 */
.L_x_53927:
[----:B------:R-:W2:Y:S02]  /*17c0*/  LDG.E.64 R2, desc[UR36][R4.64] ;  /* 0x0000002404027981 */ /* 0x000ea4000c1e1b00 */
[----:B--2---:R-:W0:Y:S02]  /*17d0*/  F2I.S64.F64.TRUNC R2, R2 ;  /* 0x0000000200027311 */ /* 0x004e24000030d900 */
[----:B0-----:R-:W-:Y:S01]  /*17e0*/  PRMT R0, R2, 0x7610, R0 ;  /* 0x0000761002007816 */ /* 0x001fe20000000000 */
[----:B------:R-:W-:Y:S06]  /*17f0*/  BRA `(.L_x_53922) ;  /* 0x0000000800a47947 */ /* 0x000fec0003800000 */
.L_x_53917:
        /* <DEDUP_REMOVED lines=12> */
.L_x_53931:
[----:B------:R-:W2:Y:S02]  /*18c0*/  LDG.E.64 R4, desc[UR36][R4.64] ;  /* 0x0000002404047981 */ /* 0x000ea4000c1e1b00 */
[----:B--2---:R-:W0:Y:S02]  /*18d0*/  F2I.S64.F64.TRUNC R2, R4 ;  /* 0x0000000400027311 */ /* 0x004e24000030d900 */
[----:B0-----:R-:W-:Y:S01]  /*18e0*/  PRMT R0, R2, 0x7610, R0 ;  /* 0x0000761002007816 */ /* 0x001fe20000000000 */
[----:B------:R-:W-:Y:S06]  /*18f0*/  BRA `(.L_x_53922) ;  /* 0x0000000800647947 */ /* 0x000fec0003800000 */
.L_x_53930:
        /* <DEDUP_REMOVED lines=27> */
.L_x_53933:
        /* <DEDUP_REMOVED lines=14> */
.L_x_53932:
[----:B------:R-:W2:Y:S02]  /*1b90*/  LDG.E.U16 R2, desc[UR36][R4.64] ;  /* 0x0000002404027981 */ /* 0x000ea4000c1e1500 */
[----:B--2---:R-:W-:-:S06]  /*1ba0*/  SHF.L.U32 R2, R2, 0x10, RZ ;  /* 0x0000001002027819 */ /* 0x004fcc00000006ff */
[----:B------:R-:W0:Y:S02]  /*1bb0*/  F2I.S64.TRUNC R2, R2 ;  /* 0x0000000200027311 */ /* 0x000e24000020d900 */
[----:B0-----:R-:W-:Y:S01]  /*1bc0*/  PRMT R0, R2, 0x7610, R0 ;  /* 0x0000761002007816 */ /* 0x001fe20000000000 */
[----:B------:R-:W-:Y:S06]  /*1bd0*/  BRA `(.L_x_53922) ;  /* 0x0000000400ac7947 */ /* 0x000fec0003800000 */
.L_x_53929:
        /* <DEDUP_REMOVED lines=10> */
.L_x_53936:
        /* <DEDUP_REMOVED lines=21> */
.L_x_53940:
[----:B------:R-:W-:Y:S05]  /*1dd0*/  BSYNC.RECONVERGENT B1 ;  /* 0x0000000000017941 */ /* 0x000fea0003800200 */
.L_x_53939:
[----:B------:R-:W-:Y:S01]  /*1de0*/  IMAD.SHL.U32 R0, R0, 0x100000, RZ ;  /* 0x0010000000007824 */ /* 0x000fe200078e00ff */
[----:B------:R-:W-:-:S04]  /*1df0*/  LEA R2, R2, 0x3b800000, 0x17 ;  /* 0x3b80000002027811 */ /* 0x000fc800078eb8ff */
[----:B------:R-:W-:-:S07]  /*1e00*/  LOP3.LUT R2, R2, R0, R7, 0xfe, !PT ;  /* 0x0000000002027212 */ /* 0x000fce00078efe07 */
.L_x_53938:
[----:B------:R-:W-:Y:S05]  /*1e10*/  BSYNC.RECONVERGENT B0 ;  /* 0x0000000000007941 */ /* 0x000fea0003800200 */
.L_x_53937:
[----:B------:R-:W0:Y:S02]  /*1e20*/  F2I.S64.TRUNC R2, R2 ;  /* 0x0000000200027311 */ /* 0x000e24000020d900 */
[----:B0-----:R-:W-:Y:S01]  /*1e30*/  PRMT R0, R2, 0x7610, R0 ;  /* 0x0000761002007816 */ /* 0x001fe20000000000 */
[----:B------:R-:W-:Y:S06]  /*1e40*/  BRA `(.L_x_53922) ;  /* 0x0000000400107947 */ /* 0x000fec0003800000 */
.L_x_53935:
        /* <DEDUP_REMOVED lines=21> */
.L_x_53944:
[----:B------:R-:W-:Y:S05]  /*1fa0*/  BSYNC.RECONVERGENT B1 ;  /* 0x0000000000017941 */ /* 0x000fea0003800200 */
.L_x_53943:
[----:B------:R-:W-:Y:S01]  /*1fb0*/  IMAD.SHL.U32 R0, R0, 0x200000, RZ ;  /* 0x0020000000007824 */ /* 0x000fe200078e00ff */
[----:B------:R-:W-:-:S04]  /*1fc0*/  LEA R2, R2, 0x37800000, 0x17 ;  /* 0x3780000002027811 */ /* 0x000fc800078eb8ff */
[----:B------:R-:W-:-:S07]  /*1fd0*/  LOP3.LUT R2, R2, R0, R7, 0xfe, !PT ;  /* 0x0000000002027212 */ /* 0x000fce00078efe07 */
.L_x_53942:
[----:B------:R-:W-:Y:S05]  /*1fe0*/  BSYNC.RECONVERGENT B0 ;  /* 0x0000000000007941 */ /* 0x000fea0003800200 */
.L_x_53941:
[----:B------:R-:W0:Y:S02]  /*1ff0*/  F2I.S64.TRUNC R2, R2 ;  /* 0x0000000200027311 */ /* 0x000e24000020d900 */
[----:B0-----:R-:W-:Y:S01]  /*2000*/  PRMT R0, R2, 0x7610, R0 ;  /* 0x0000761002007816 */ /* 0x001fe20000000000 */
[----:B------:R-:W-:Y:S06]  /*2010*/  BRA `(.L_x_53922) ;  /* 0x00000000009c7947 */ /* 0x000fec0003800000 */
.L_x_53934:
[----:B------:R-:W-:-:S09]  /*2020*/  UISETP.NE.AND UP0, UPT, UR4, 0x1c, UPT ;  /* 0x0000001c0400788c */ /* 0x000fd2000bf05270 */
[----:B------:R-:W-:Y:S05]  /*2030*/  BRA.U !UP0, `(.L_x_53945) ;  /* 0x0000000108907547 */ /* 0x000fea000b800000 */
[----:B------:R-:W-:-:S09]  /*2040*/  UISETP.NE.AND UP0, UPT, UR4, 0x1d, UPT ;  /* 0x0000001d0400788c */ /* 0x000fd2000bf05270 */
[----:B------:R-:W-:Y:S05]  /*2050*/  BRA.U !UP0, `(.L_x_53946) ;  /* 0x0000000108807547 */ /* 0x000fea000b800000 */
[----:B------:R-:W-:-:S09]  /*2060*/  UISETP.NE.AND UP0, UPT, UR4, 0x2c, UPT ;  /* 0x0000002c0400788c */ /* 0x000fd2000bf05270 */
[----:B------:R-:W-:Y:S05]  /*2070*/  BRA.U !UP0, `(.L_x_53947) ;  /* 0x0000000108487547 */ /* 0x000fea000b800000 */
.L_x_53921:
        /* <DEDUP_REMOVED lines=16> */
.L_x_53948:
[----:B------:R-:W-:Y:S01]  /*2180*/  PRMT R0, RZ, 0x7610, R0 ;  /* 0x00007610ff007816 */ /* 0x000fe20000000000 */
[----:B------:R-:W-:Y:S06]  /*2190*/  BRA `(.L_x_53922) ;  /* 0x00000000003c7947 */ /* 0x000fec0003800000 */
.L_x_53947:
        /* <DEDUP_REMOVED lines=8> */
.L_x_53950:
[----:B------:R-:W-:Y:S05]  /*2220*/  BSYNC.RECONVERGENT B0 ;  /* 0x0000000000007941 */ /* 0x000fea0003800200 */
.L_x_53949:
[----:B------:R-:W0:Y:S02]  /*2230*/  F2I.S64.TRUNC R2, R2 ;  /* 0x0000000200027311 */ /* 0x000e24000020d900 */
[----:B0-----:R-:W-:Y:S01]  /*2240*/  PRMT R0, R2, 0x7610, R0 ;  /* 0x0000761002007816 */ /* 0x001fe20000000000 */
[----:B------:R-:W-:Y:S06]  /*2250*/  BRA `(.L_x_53922) ;  /* 0x00000000000c7947 */ /* 0x000fec0003800000 */
.L_x_53946:
[----:B------:R2:W5:Y:S01]  /*2260*/  LDG.E.U8 R0, desc[UR36][R4.64] ;  /* 0x0000002404007981 */ /* 0x000562000c1e1100 */
[----:B------:R-:W-:Y:S05]  /*2270*/  BRA `(.L_x_53922) ;  /* 0x0000000000047947 */ /* 0x000fea0003800000 */
.L_x_53945:
[----:B------:R1:W5:Y:S02]  /*2280*/  LDG.E.U8 R0, desc[UR36][R4.64] ;  /* 0x0000002404007981 */ /* 0x000364000c1e1100 */
.L_x_53922:
[----:B-----5:R-:W-:Y:S01]  /*2290*/  LOP3.LUT P0, R0, R0, 0xff, RZ, 0xc0, !PT ;  /* 0x000000ff00007812 */ /* 0x020fe2000780c0ff */
[----:B------:R-:W-:Y:S01]  /*22a0*/  BSSY.RECONVERGENT B0, `(.L_x_53951) ;  /* 0x0000007000007945 */ /* 0x000fe20003800200 */
[----:B01234-:R-:W-:-:S11]  /*22b0*/  IMAD.MOV.U32 R5, RZ, RZ, 0xff ;  /* 0x000000ffff057424 */ /* 0x01ffd600078e00ff */
[----:B------:R-:W-:Y:S05]  /*22c0*/  @!P0 BRA `(.L_x_53952) ;  /* 0x0000000000108947 */ /* 0x000fea0003800000 */
[----:B------:R-:W-:Y:S01]  /*22d0*/  MOV R5, R0 ;  /* 0x0000000000057202 */ /* 0x000fe20000000f00 */
[----:B------:R-:W-:Y:S01]  /*22e0*/  IMAD.U32 R4, RZ, RZ, UR43 ;  /* 0x0000002bff047e24 */ /* 0x000fe2000f8e00ff */
[----:B------:R-:W-:-:S07]  /*22f0*/  MOV R6, 0x2310 ;  /* 0x0000231000067802 */ /* 0x000fce0000000f00 */
[----:B------:R-:W-:Y:S05]  /*2300*/  CALL.REL.NOINC `($__internal_119_$__cuda_sm20_rem_u16) ;  /* 0x0000009c00847944 */ /* 0x000fea0003c00000 */
.L_x_53952:
[----:B------:R-:W-:Y:S05]  /*2310*/  BSYNC.RECONVERGENT B0 ;  /* 0x0000000000007941 */ /* 0x000fea0003800200 */
.L_x_53951:
        /* <DEDUP_REMOVED lines=17> */
.L_x_53957:
[----:B------:R0:W-:Y:S01]  /*2430*/  STG.E.U8 desc[UR36][R2.64], R5 ;  /* 0x0000000502007986 */ /* 0x0001e2000c101124 */
[----:B------:R-:W-:Y:S05]  /*2440*/  BRA `(.L_x_53959) ;  /* 0x0000000c00207947 */ /* 0x000fea0003800000 */
.L_x_53956:
        /* <DEDUP_REMOVED lines=10> */
.L_x_53961:
[----:B------:R-:W-:-:S05]  /*24f0*/  LOP3.LUT R5, R5, 0xffff, RZ, 0xc0, !PT ;  /* 0x0000ffff05057812 */ /* 0x000fca00078ec0ff */
[----:B------:R0:W-:Y:S01]  /*2500*/  STG.E desc[UR36][R2.64], R5 ;  /* 0x0000000502007986 */ /* 0x0001e2000c101924 */
[----:B------:R-:W-:Y:S05]  /*2510*/  BRA `(.L_x_53959) ;  /* 0x0000000800ec7947 */ /* 0x000fea0003800000 */
.L_x_53960:
[----:B------:R0:W-:Y:S01]  /*2520*/  STG.E.U16 desc[UR36][R2.64], R5 ;  /* 0x0000000502007986 */ /* 0x0001e2000c101524 */
[----:B------:R-:W-:Y:S05]  /*2530*/  BRA `(.L_x_53959) ;  /* 0x0000000800e47947 */ /* 0x000fea0003800000 */
.L_x_53955:
        /* <DEDUP_REMOVED lines=9> */
.L_x_53963:
[----:B------:R-:W0:Y:S02]  /*25d0*/  I2F.U16 R0, R5 ;  /* 0x0000000500007306 */ /* 0x000e240000101000 */
[----:B0-----:R-:W-:-:S05]  /*25e0*/  F2FP.F16.F32.PACK_AB R0, RZ, R0 ;  /* 0x00000000ff00723e */ /* 0x001fca00000000ff */
[----:B------:R0:W-:Y:S01]  /*25f0*/  STG.E.U16 desc[UR36][R2.64], R0 ;  /* 0x0000000002007986 */ /* 0x0001e2000c101524 */
[----:B------:R-:W-:Y:S05]  /*2600*/  BRA `(.L_x_53959) ;  /* 0x0000000800b07947 */ /* 0x000fea0003800000 */
.L_x_53962:
        /* <DEDUP_REMOVED lines=10> */
.L_x_53965:
[----:B------:R-:W0:Y:S02]  /*26b0*/  I2F.U16 R5, R5 ;  /* 0x0000000500057306 */ /* 0x000e240000101000 */
[----:B0-----:R-:W-:-:S04]  /*26c0*/  F2FP.F16.F32.PACK_AB R5, RZ, R5 ;  /* 0x00000005ff05723e */ /* 0x001fc800000000ff */
[----:B------:R-:W-:-:S05]  /*26d0*/  PRMT R5, R5, 0x5410, RZ ;  /* 0x0000541005057816 */ /* 0x000fca00000000ff */
[----:B------:R2:W-:Y:S01]  /*26e0*/  STG.E desc[UR36][R2.64], R5 ;  /* 0x0000000502007986 */ /* 0x0005e2000c101924 */
[----:B------:R-:W-:Y:S05]  /*26f0*/  BRA `(.L_x_53959) ;  /* 0x0000000800747947 */ /* 0x000fea0003800000 */
.L_x_53964:
[----:B------:R-:W0:Y:S02]  /*2700*/  I2F.F64.U16 R4, R5 ;  /* 0x0000000500047312 */ /* 0x000e240000101800 */
[----:B0-----:R4:W-:Y:S01]  /*2710*/  STG.E.64 desc[UR36][R2.64], R4 ;  /* 0x0000000402007986 */ /* 0x0019e2000c101b24 */
[----:B------:R-:W-:Y:S05]  /*2720*/  BRA `(.L_x_53959) ;  /* 0x0000000800687947 */ /* 0x000fea0003800000 */
.L_x_53954:
        /* <DEDUP_REMOVED lines=13> */
.L_x_53968:
[----:B------:R-:W0:Y:S01]  /*2800*/  I2F.F64.U16 R4, R5 ;  /* 0x0000000500047312 */ /* 0x000e220000101800 */
[----:B------:R-:W-:-:S05]  /*2810*/  CS2R R6, SRZ ;  /* 0x0000000000067805 */ /* 0x000fca000001ff00 */
[----:B0-----:R0:W-:Y:S01]  /*2820*/  STG.E.128 desc[UR36][R2.64], R4 ;  /* 0x0000000402007986 */ /* 0x0011e2000c101d24 */
[----:B------:R-:W-:Y:S05]  /*2830*/  BRA `(.L_x_53959) ;  /* 0x0000000800247947 */ /* 0x000fea0003800000 */
.L_x_53967:
        /* <DEDUP_REMOVED lines=17> */
.L_x_53972:
[----:B------:R-:W-:Y:S05]  /*2950*/  BSYNC.RECONVERGENT B0 ;  /* 0x0000000000007941 */ /* 0x000fea0003800200 */
.L_x_53971:
[----:B------:R0:W-:Y:S01]  /*2960*/  STG.E.U8 desc[UR36][R2.64], R7 ;  /* 0x0000000702007986 */ /* 0x0001e2000c101124 */
[----:B------:R-:W-:Y:S05]  /*2970*/  BRA `(.L_x_53959) ;  /* 0x0000000400d47947 */ /* 0x000fea0003800000 */
.L_x_53970:
        /* <DEDUP_REMOVED lines=16> */
.L_x_53969:
[----:B------:R-:W0:Y:S02]  /*2a80*/  I2F.U16 R0, R5 ;  /* 0x0000000500007306 */ /* 0x000e240000101000 */
[----:B0-----:R-:W-:-:S05]  /*2a90*/  F2FP.BF16.F32.PACK_AB R0, RZ, R0 ;  /* 0x00000000ff00723e */ /* 0x001fca00000010ff */
[----:B------:R0:W-:Y:S01]  /*2aa0*/  STG.E.U16 desc[UR36][R2.64], R0 ;  /* 0x0000000002007986 */ /* 0x0001e2000c101524 */
[----:B------:R-:W-:Y:S05]  /*2ab0*/  BRA `(.L_x_53959) ;  /* 0x0000000400847947 */ /* 0x000fea0003800000 */
.L_x_53966:
        /* <DEDUP_REMOVED lines=10> */
.L_x_53975:
        /* <DEDUP_REMOVED lines=12> */
.L_x_53978:
[----:B------:R-:W-:-:S04]  /*2c20*/  SHF.R.U32.HI R0, RZ, 0x14, R5 ;  /* 0x00000014ff007819 */ /* 0x000fc80000011605 */
[----:B------:R-:W-:-:S04]  /*2c30*/  LOP3.LUT R0, R0, 0x1, RZ, 0xc0, !PT ;  /* 0x0000000100007812 */ /* 0x000fc800078ec0ff */
[----:B------:R-:W-:-:S04]  /*2c40*/  IADD3 R0, PT, PT, R5, 0x487ffff, R0 ;  /* 0x0487ffff05007810 */ /* 0x000fc80007ffe000 */
[----:B------:R-:W-:-:S04]  /*2c50*/  SHF.R.U32.HI R0, RZ, 0x14, R0 ;  /* 0x00000014ff007819 */ /* 0x000fc80000011600 */
[----:B------:R-:W-:-:S07]  /*2c60*/  LOP3.LUT R4, R0, 0xff, RZ, 0xc0, !PT ;  /* 0x000000ff00047812 */ /* 0x000fce00078ec0ff */
.L_x_53979:
[----:B------:R-:W-:-:S07]  /*2c70*/  PRMT R0, R4, 0x7610, R0 ;  /* 0x0000761004007816 */ /* 0x000fce0000000000 */
.L_x_53977:
[----:B------:R-:W-:Y:S05]  /*2c80*/  BSYNC.RECONVERGENT B0 ;  /* 0x0000000000007941 */ /* 0x000fea0003800200 */
.L_x_53976:
[----:B------:R0:W-:Y:S01]  /*2c90*/  STG.E.U8 desc[UR36][R2.64], R0 ;  /* 0x0000000002007986 */ /* 0x0001e2000c101124 */
[----:B------:R-:W-:Y:S05]  /*2ca0*/  BRA `(.L_x_53959) ;  /* 0x0000000400087947 */ /* 0x000fea0003800000 */
.L_x_53974:
        /* <DEDUP_REMOVED lines=12> */
.L_x_53982:
[----:B------:R-:W-:-:S04]  /*2d70*/  SHF.R.U32.HI R0, RZ, 0x15, R5 ;  /* 0x00000015ff007819 */ /* 0x000fc80000011605 */
[----:B------:R-:W-:-:S04]  /*2d80*/  LOP3.LUT R0, R0, 0x1, RZ, 0xc0, !PT ;  /* 0x0000000100007812 */ /* 0x000fc800078ec0ff */
[----:B------:R-:W-:-:S04]  /*2d90*/  IADD3 R0, PT, PT, R5, 0x88fffff, R0 ;  /* 0x088fffff05007810 */ /* 0x000fc80007ffe000 */
[----:B------:R-:W-:-:S04]  /*2da0*/  SHF.R.U32.HI R0, RZ, 0x15, R0 ;  /* 0x00000015ff007819 */ /* 0x000fc80000011600 */
[----:B------:R-:W-:-:S07]  /*2db0*/  LOP3.LUT R4, R0, 0xff, RZ, 0xc0, !PT ;  /* 0x000000ff00047812 */ /* 0x000fce00078ec0ff */
.L_x_53983:
[----:B------:R-:W-:-:S07]  /*2dc0*/  PRMT R0, R4, 0x7610, R0 ;  /* 0x0000761004007816 */ /* 0x000fce0000000000 */
.L_x_53981:
[----:B------:R-:W-:Y:S05]  /*2dd0*/  BSYNC.RECONVERGENT B0 ;  /* 0x0000000000007941 */ /* 0x000fea0003800200 */
.L_x_53980:
[----:B------:R0:W-:Y:S01]  /*2de0*/  STG.E.U8 desc[UR36][R2.64], R0 ;  /* 0x0000000002007986 */ /* 0x0001e2000c101124 */
[----:B------:R-:W-:Y:S05]  /*2df0*/  BRA `(.L_x_53959) ;  /* 0x0000000000b47947 */ /* 0x000fea0003800000 */
.L_x_53973:
[----:B------:R-:W-:-:S09]  /*2e00*/  UISETP.NE.AND UP0, UPT, UR4, 0x1c, UPT ;  /* 0x0000001c0400788c */ /* 0x000fd2000bf05270 */
[----:B------:R-:W-:Y:S05]  /*2e10*/  BRA.U !UP0, `(.L_x_53984) ;  /* 0x0000000108a47547 */ /* 0x000fea000b800000 */
[----:B------:R-:W-:-:S09]  /*2e20*/  UISETP.NE.AND UP0, UPT, UR4, 0x1d, UPT ;  /* 0x0000001d0400788c */ /* 0x000fd2000bf05270 */
[----:B------:R-:W-:Y:S05]  /*2e30*/  BRA.U !UP0, `(.L_x_53985) ;  /* 0x00000001088c7547 */ /* 0x000fea000b800000 */
[----:B------:R-:W-:-:S09]  /*2e40*/  UISETP.NE.AND UP0, UPT, UR4, 0x2c, UPT ;  /* 0x0000002c0400788c */ /* 0x000fd2000bf05270 */
[----:B------:R-:W-:Y:S05]  /*2e50*/  BRA.U !UP0, `(.L_x_53986) ;  /* 0x0000000108447547 */ /* 0x000fea000b800000 */
.L_x_53958:
        /* <DEDUP_REMOVED lines=16> */
.L_x_53987:
[----:B------:R-:W-:Y:S05]  /*2f60*/  BRA `(.L_x_53959) ;  /* 0x0000000000587947 */ /* 0x000fea0003800000 */
.L_x_53986:
[----:B------:R-:W0:Y:S01]  /*2f70*/  I2F.U16 R5, R5 ;  /* 0x0000000500057306 */ /* 0x000e220000101000 */
[----:B------:R-:W-:Y:S01]  /*2f80*/  HFMA2 R6, -RZ, RZ, 0, 1.5199184417724609375e-05 ;  /* 0x000000ffff067431 */ /* 0x000fe200000001ff */
        /* <DEDUP_REMOVED lines=14> */
.L_x_53985:
[----:B------:R-:W-:Y:S01]  /*3070*/  LOP3.LUT R4, R5, 0xffff, RZ, 0xc0, !PT ;  /* 0x0000ffff05047812 */ /* 0x000fe200078ec0ff */
[----:B------:R-:W-:-:S05]  /*3080*/  IMAD.MOV.U32 R5, RZ, RZ, RZ ;  /* 0x000000ffff057224 */ /* 0x000fca00078e00ff */
[----:B------:R0:W-:Y:S01]  /*3090*/  STG.E.64 desc[UR36][R2.64], R4 ;  /* 0x0000000402007986 */ /* 0x0001e2000c101b24 */
[----:B------:R-:W-:Y:S05]  /*30a0*/  BRA `(.L_x_53959) ;  /* 0x0000000000087947 */ /* 0x000fea0003800000 */
.L_x_53984:
[----:B------:R-:W-:-:S05]  /*30b0*/  LOP3.LUT R5, R5, 0xffff, RZ, 0xc0, !PT ;  /* 0x0000ffff05057812 */ /* 0x000fca00078ec0ff */
[----:B------:R0:W-:Y:S02]  /*30c0*/  STG.E desc[UR36][R2.64], R5 ;  /* 0x0000000502007986 */ /* 0x0001e4000c101924 */
.L_x_53959:
[----:B------:R-:W-:Y:S05]  /*30d0*/  BSYNC.RECONVERGENT B6 ;  /* 0x0000000000067941 */ /* 0x000fea0003800200 */
.L_x_53953:
[----:B------:R-:W-:-:S07]  /*30e0*/  VIADD R17, R17, 0x80 ;  /* 0x0000008011117836 */ /* 0x000fce0000000000 */
.L_x_53915:
[----:B------:R-:W-:Y:S05]  /*30f0*/  BSYNC.RECONVERGENT B7 ;  /* 0x0000000000077941 */ /* 0x000fea0003800200 */
.L_x_53914:
        /* <DEDUP_REMOVED lines=307> */
.L_x_53990:
[----:B------:R-:W4:Y:S01]  /*4430*/  LDCU.64 UR6, c[0x0][0x588] ;  /* 0x0000b100ff0677ac */ /* 0x000f220008000a00 */
[----:B------:R-:W-:-:S04]  /*4440*/  UPRMT UR4, UR42, 0x9910, URZ ;  /* 0x000099102a047896 */ /* 0x000fc800080000ff */
[----:B------:R-:W-:Y:S01]  /*4450*/  UISETP.GT.AND UP0, UPT, UR4, 0x9, UPT ;  /* 0x000000090400788c */ /* 0x000fe2000bf04270 */
[----:B----4-:R-:W-:-:S05]  /*4460*/  IADD3 R4, P0, PT, R0, UR6, RZ ;  /* 0x0000000600047c10 */ /* 0x010fca000ff1e0ff */
[----:B-12---:R-:W-:-:S03]  /*4470*/  IMAD.X R5, RZ, RZ, UR7, P0 ;  /* 0x00000007ff057e24 */ /* 0x006fc600080e06ff */
        /* <DEDUP_REMOVED lines=11> */
.L_x_53994:
[----:B------:R0:W5:Y:S01]  /*4530*/  LDG.E.U8 R0, desc[UR36][R4.64] ;  /* 0x0000002404007981 */ /* 0x000162000c1e1100 */
[----:B------:R-:W-:Y:S05]  /*4540*/  BRA `(.L_x_53996) ;  /* 0x0000000c005c7947 */ /* 0x000fea0003800000 */
.L_x_53993:
        /* <DEDUP_REMOVED lines=8> */
.L_x_53998:
[----:B------:R0:W5:Y:S01]  /*45d0*/  LDG.E.U8 R0, desc[UR36][R4.64] ;  /* 0x0000002404007981 */ /* 0x000162000c1e1100 */
[----:B------:R-:W-:Y:S05]  /*45e0*/  BRA `(.L_x_53996) ;  /* 0x0000000c00347947 */ /* 0x000fea0003800000 */
.L_x_53997:
[----:B------:R0:W5:Y:S01]  /*45f0*/  LDG.E.U16 R0, desc[UR36][R4.64] ;  /* 0x0000002404007981 */ /* 0x000162000c1e1500 */
[----:B------:R-:W-:Y:S05]  /*4600*/  BRA `(.L_x_53996) ;  /* 0x0000000c002c7947 */ /* 0x000fea0003800000 */
.L_x_53992:
        /* <DEDUP_REMOVED lines=10> */
.L_x_54000:
[----:B---3--:R-:W2:Y:S02]  /*46b0*/  LDG.E.U16 R2, desc[UR36][R4.64] ;  /* 0x0000002404027981 */ /* 0x008ea4000c1e1500 */
[----:B--2---:R-:W-:-:S06]  /*46c0*/  HADD2.F32 R2, -RZ, R2.H0_H0 ;  /* 0x20000002ff027230 */ /* 0x004fcc0000004100 */
[----:B------:R-:W0:Y:S02]  /*46d0*/  F2I.S64.TRUNC R2, R2 ;  /* 0x0000000200027311 */ /* 0x000e24000020d900 */
[----:B0-----:R-:W-:Y:S01]  /*46e0*/  PRMT R0, R2, 0x7610, R0 ;  /* 0x0000761002007816 */ /* 0x001fe20000000000 */
[----:B------:R-:W-:Y:S06]  /*46f0*/  BRA `(.L_x_53996) ;  /* 0x0000000800f07947 */ /* 0x000fec0003800000 */
.L_x_53999:
        /* <DEDUP_REMOVED lines=10> */
.L_x_54002:
[----:B------:R-:W3:Y:S02]  /*47a0*/  LDG.E.U16 R4, desc[UR36][R4.64] ;  /* 0x0000002404047981 */ /* 0x000ee4000c1e1500 */
[----:B---3--:R-:W-:-:S06]  /*47b0*/  HADD2.F32 R2, -RZ, R4.H0_H0 ;  /* 0x20000004ff027230 */ /* 0x008fcc0000004100 */
[----:B------:R-:W0:Y:S02]  /*47c0*/  F2I.S64.TRUNC R2, R2 ;  /* 0x0000000200027311 */ /* 0x000e24000020d900 */
[----:B0-----:R-:W-:Y:S01]  /*47d0*/  PRMT R0, R2, 0x7610, R0 ;  /* 0x0000761002007816 */ /* 0x001fe20000000000 */
[----:B------:R-:W-:Y:S06]  /*47e0*/  BRA `(.L_x_53996) ;  /* 0x0000000800b47947 */ /* 0x000fec0003800000 */
.L_x_54001:
[----:B---3--:R-:W2:Y:S02]  /*47f0*/  LDG.E.64 R2, desc[UR36][R4.64] ;  /* 0x0000002404027981 */ /* 0x008ea4000c1e1b00 */
[----:B--2---:R-:W0:Y:S02]  /*4800*/  F2I.S64.F64.TRUNC R2, R2 ;  /* 0x0000000200027311 */ /* 0x004e24000030d900 */
[----:B0-----:R-:W-:Y:S01]  /*4810*/  PRMT R0, R2, 0x7610, R0 ;  /* 0x0000761002007816 */ /* 0x001fe20000000000 */
[----:B------:R-:W-:Y:S06]  /*4820*/  BRA `(.L_x_53996) ;  /* 0x0000000800a47947 */ /* 0x000fec0003800000 */
.L_x_53991:
        /* <DEDUP_REMOVED lines=12> */
.L_x_54005:
[----:B------:R-:W3:Y:S02]  /*48f0*/  LDG.E.64 R4, desc[UR36][R4.64] ;  /* 0x0000002404047981 */ /* 0x000ee4000c1e1b00 */
[----:B---3--:R-:W0:Y:S02]  /*4900*/  F2I.S64.F64.TRUNC R2, R4 ;  /* 0x0000000400027311 */ /* 0x008e24000030d900 */
[----:B0-----:R-:W-:Y:S01]  /*4910*/  PRMT R0, R2, 0x7610, R0 ;  /* 0x0000761002007816 */ /* 0x001fe20000000000 */
[----:B------:R-:W-:Y:S06]  /*4920*/  BRA `(.L_x_53996) ;  /* 0x0000000800647947 */ /* 0x000fec0003800000 */
.L_x_54004:
[----:B------:R-:W-:-:S09]  /*4930*/  UISETP.NE.AND UP0, UPT, UR4, 0xf, UPT ;  /* 0x0000000f0400788c */ /* 0x000fd2000bf05270 */
[----:B------:R-:W-:Y:S05]  /*4940*/  BRA.U !UP0, `(.L_x_54006) ;  /* 0x00000001089c7547 */ /* 0x000fea000b800000 */
[----:B------:R-:W-:-:S09]  /*4950*/  UISETP.NE.AND UP0, UPT, UR4, 0x17, UPT ;  /* 0x000000170400788c */ /* 0x000fd2000bf05270 */
[----:B------:R-:W-:Y:S05]  /*4960*/  BRA.U !UP0, `(.L_x_54007) ;  /* 0x00000001085c7547 */ /* 0x000fea000b800000 */
[----:B------:R-:W-:-:S09]  /*4970*/  UISETP.NE.AND UP0, UPT, UR4, 0x18, UPT ;  /* 0x000000180400788c */ /* 0x000fd2000bf05270 */
[----:B------:R-:W-:Y:S05]  /*4980*/  BRA.U UP0, `(.L_x_53995) ;  /* 0x0000000500f87547 */ /* 0x000fea000b800000 */
[----:B------:R-:W2:Y:S01]  /*4990*/  LDG.E.U8 R0, desc[UR36][R4.64] ;  /* 0x0000002404007981 */ /* 0x000ea2000c1e1100 */
[----:B---3--:R-:W-:Y:S01]  /*49a0*/  MOV R6, 0x1f ;  /* 0x0000001f00067802 */ /* 0x008fe20000000f00 */
        /* <DEDUP_REMOVED lines=19> */
.L_x_54007:
        /* <DEDUP_REMOVED lines=14> */
.L_x_54006:
[----:B---3--:R-:W2:Y:S02]  /*4bc0*/  LDG.E.U16 R2, desc[UR36][R4.64] ;  /* 0x0000002404027981 */ /* 0x008ea4000c1e1500 */
[----:B--2---:R-:W-:-:S06]  /*4bd0*/  IMAD.U32 R2, R2, 0x10000, RZ ;  /* 0x0001000002027824 */ /* 0x004fcc00078e00ff */
[----:B------:R-:W0:Y:S02]  /*4be0*/  F2I.S64.TRUNC R2, R2 ;  /* 0x0000000200027311 */ /* 0x000e24000020d900 */
[----:B0-----:R-:W-:Y:S01]  /*4bf0*/  PRMT R0, R2, 0x7610, R0 ;  /* 0x0000761002007816 */ /* 0x001fe20000000000 */
[----:B------:R-:W-:Y:S06]  /*4c00*/  BRA `(.L_x_53996) ;  /* 0x0000000400ac7947 */ /* 0x000fec0003800000 */
.L_x_54003:
        /* <DEDUP_REMOVED lines=10> */
.L_x_54010:
        /* <DEDUP_REMOVED lines=21> */
.L_x_54014:
[----:B------:R-:W-:Y:S05]  /*4e00*/  BSYNC.RECONVERGENT B1 ;  /* 0x0000000000017941 */ /* 0x000fea0003800200 */
.L_x_54013:
[----:B------:R-:W-:Y:S01]  /*4e10*/  IMAD.SHL.U32 R0, R0, 0x100000, RZ ;  /* 0x0010000000007824 */ /* 0x000fe200078e00ff */
[----:B------:R-:W-:-:S04]  /*4e20*/  LEA R2, R2, 0x3b800000, 0x17 ;  /* 0x3b80000002027811 */ /* 0x000fc800078eb8ff */
[----:B------:R-:W-:-:S07]  /*4e30*/  LOP3.LUT R2, R2, R0, R7, 0xfe, !PT ;  /* 0x0000000002027212 */ /* 0x000fce00078efe07 */
.L_x_54012:
[----:B------:R-:W-:Y:S05]  /*4e40*/  BSYNC.RECONVERGENT B0 ;  /* 0x0000000000007941 */ /* 0x000fea0003800200 */
.L_x_54011:
[----:B------:R-:W0:Y:S02]  /*4e50*/  F2I.S64.TRUNC R2, R2 ;  /* 0x0000000200027311 */ /* 0x000e24000020d900 */
[----:B0-----:R-:W-:Y:S01]  /*4e60*/  PRMT R0, R2, 0x7610, R0 ;  /* 0x0000761002007816 */ /* 0x001fe20000000000 */
[----:B------:R-:W-:Y:S06]  /*4e70*/  BRA `(.L_x_53996) ;  /* 0x0000000400107947 */ /* 0x000fec0003800000 */
.L_x_54009:
        /* <DEDUP_REMOVED lines=21> */
.L_x_54018:
[----:B------:R-:W-:Y:S05]  /*4fd0*/  BSYNC.RECONVERGENT B1 ;  /* 0x0000000000017941 */ /* 0x000fea0003800200 */
.L_x_54017:
[----:B------:R-:W-:Y:S02]  /*4fe0*/  SHF.L.U32 R0, R0, 0x15, RZ ;  /* 0x0000001500007819 */ /* 0x000fe400000006ff */
[----:B------:R-:W-:-:S04]  /*4ff0*/  LEA R2, R2, 0x37800000, 0x17 ;  /* 0x3780000002027811 */ /* 0x000fc800078eb8ff */
[----:B------:R-:W-:-:S07]  /*5000*/  LOP3.LUT R2, R2, R0, R7, 0xfe, !PT ;  /* 0x0000000002027212 */ /* 0x000fce00078efe07 */
.L_x_54016:
[----:B------:R-:W-:Y:S05]  /*5010*/  BSYNC.RECONVERGENT B0 ;  /* 0x0000000000007941 */ /* 0x000fea0003800200 */
.L_x_54015:
[----:B------:R-:W0:Y:S02]  /*5020*/  F2I.S64.TRUNC R2, R2 ;  /* 0x0000000200027311 */ /* 0x000e24000020d900 */
[----:B0-----:R-:W-:Y:S01]  /*5030*/  PRMT R0, R2, 0x7610, R0 ;  /* 0x0000761002007816 */ /* 0x001fe20000000000 */
[----:B------:R-:W-:Y:S06]  /*5040*/  BRA `(.L_x_53996) ;  /* 0x00000000009c7947 */ /* 0x000fec0003800000 */
.L_x_54008:
        /* <DEDUP_REMOVED lines=14> */
.L_x_54022:
[----:B------:R-:W-:Y:S05]  /*5130*/  BSYNC.RECONVERGENT B0 ;  /* 0x0000000000007941 */ /* 0x000fea0003800200 */
.L_x_54021:
[----:B------:R-:W0:Y:S02]  /*5140*/  F2I.S64.TRUNC R2, R2 ;  /* 0x0000000200027311 */ /* 0x000e24000020d900 */
[----:B0-----:R-:W-:Y:S01]  /*5150*/  PRMT R0, R2, 0x7610, R0 ;  /* 0x0000761002007816 */ /* 0x001fe20000000000 */
[----:B------:R-:W-:Y:S06]  /*5160*/  BRA `(.L_x_53996) ;  /* 0x0000000000547947 */ /* 0x000fec0003800000 */
.L_x_53995:
        /* <DEDUP_REMOVED lines=16> */
.L_x_54023:
[----:B------:R-:W-:Y:S01]  /*5270*/  PRMT R0, RZ, 0x7610, R0 ;  /* 0x00007610ff007816 */ /* 0x000fe20000000000 */
[----:B------:R-:W-:Y:S06]  /*5280*/  BRA `(.L_x_53996) ;  /* 0x00000000000c7947 */ /* 0x000fec0003800000 */
.L_x_54020:
[----:B------:R1:W5:Y:S01]  /*5290*/  LDG.E.U8 R0, desc[UR36][R4.64] ;  /* 0x0000002404007981 */ /* 0x000362000c1e1100 */
[----:B------:R-:W-:Y:S05]  /*52a0*/  BRA `(.L_x_53996) ;  /* 0x0000000000047947 */ /* 0x000fea0003800000 */
.L_x_54019:
[----:B------:R2:W5:Y:S02]  /*52b0*/  LDG.E.U8 R0, desc[UR36][R4.64] ;  /* 0x0000002404007981 */ /* 0x000564000c1e1100 */
.L_x_53996:
[----:B-----5:R-:W-:Y:S01]  /*52c0*/  LOP3.LUT P0, R0, R0, 0xff, RZ, 0xc0, !PT ;  /* 0x000000ff00007812 */ /* 0x020fe2000780c0ff */
[----:B------:R-:W-:Y:S01]  /*52d0*/  BSSY.RECONVERGENT B0, `(.L_x_54024) ;  /* 0x0000007000007945 */ /* 0x000fe20003800200 */
[----:B012-4-:R-:W-:-:S11]  /*52e0*/  IMAD.MOV.U32 R5, RZ, RZ, 0xff ;  /* 0x000000ffff057424 */ /* 0x017fd600078e00ff */
[----:B------:R-:W-:Y:S05]  /*52f0*/  @!P0 BRA `(.L_x_54025) ;  /* 0x0000000000108947 */ /* 0x000fea0003800000 */
[----:B------:R-:W-:Y:S01]  /*5300*/  IMAD.MOV.U32 R5, RZ, RZ, R0 ;  /* 0x000000ffff057224 */ /* 0x000fe200078e0000 */
[----:B------:R-:W-:Y:S02]  /*5310*/  MOV R4, UR43 ;  /* 0x0000002b00047c02 */ /* 0x000fe40008000f00 */
[----:B---3--:R-:W-:-:S07]  /*5320*/  MOV R6, 0x5340 ;  /* 0x0000534000067802 */ /* 0x008fce0000000f00 */
[----:B------:R-:W-:Y:S05]  /*5330*/  CALL.REL.NOINC `($__internal_119_$__cuda_sm20_rem_u16) ;  /* 0x0000006c00787944 */ /* 0x000fea0003c00000 */
.L_x_54025:
[----:B------:R-:W-:Y:S05]  /*5340*/  BSYNC.RECONVERGENT B0 ;  /* 0x0000000000007941 */ /* 0x000fea0003800200 */
.L_x_54024:
        /* <DEDUP_REMOVED lines=17> */
.L_x_54030:
[----:B------:R0:W-:Y:S01]  /*5460*/  STG.E.U8 desc[UR36][R2.64], R5 ;  /* 0x0000000502007986 */ /* 0x0001e2000c101124 */
[----:B------:R-:W-:Y:S05]  /*5470*/  BRA `(.L_x_54032) ;  /* 0x0000000c001c7947 */ /* 0x000fea0003800000 */
.L_x_54029:
        /* <DEDUP_REMOVED lines=10> */
.L_x_54034:
[----:B------:R-:W-:-:S05]  /*5520*/  LOP3.LUT R5, R5, 0xffff, RZ, 0xc0, !PT ;  /* 0x0000ffff05057812 */ /* 0x000fca00078ec0ff */
[----:B------:R0:W-:Y:S01]  /*5530*/  STG.E desc[UR36][R2.64], R5 ;  /* 0x0000000502007986 */ /* 0x0001e2000c101924 */
[----:B------:R-:W-:Y:S05]  /*5540*/  BRA `(.L_x_54032) ;  /* 0x0000000800e87947 */ /* 0x000fea0003800000 */
.L_x_54033:
[----:B------:R0:W-:Y:S01]  /*5550*/  STG.E.U16 desc[UR36][R2.64], R5 ;  /* 0x0000000502007986 */ /* 0x0001e2000c101524 */
[----:B------:R-:W-:Y:S05]  /*5560*/  BRA `(.L_x_54032) ;  /* 0x0000000800e07947 */ /* 0x000fea0003800000 */
.L_x_54028:
        /* <DEDUP_REMOVED lines=9> */
.L_x_54036:
[----:B------:R-:W0:Y:S02]  /*5600*/  I2F.U16 R0, R5 ;  /* 0x0000000500007306 */ /* 0x000e240000101000 */
[----:B0-----:R-:W-:-:S05]  /*5610*/  F2FP.F16.F32.PACK_AB R0, RZ, R0 ;  /* 0x00000000ff00723e */ /* 0x001fca00000000ff */
[----:B------:R0:W-:Y:S01]  /*5620*/  STG.E.U16 desc[UR36][R2.64], R0 ;  /* 0x0000000002007986 */ /* 0x0001e2000c101524 */
[----:B------:R-:W-:Y:S05]  /*5630*/  BRA `(.L_x_54032) ;  /* 0x0000000800ac7947 */ /* 0x000fea0003800000 */
.L_x_54035:
        /* <DEDUP_REMOVED lines=8> */
[----:B0-----:R0:W-:Y:S01]  /*56c0*/  STG.E.64 desc[UR36][R2.64], R6 ;  /* 0x0000000602007986 */ /* 0x0011e2000c101b24 */
[----:B------:R-:W-:Y:S05]  /*56d0*/  BRA `(.L_x_54032) ;  /* 0x0000000800847947 */ /* 0x000fea0003800000 */
.L_x_54038:
[----:B------:R-:W0:Y:S02]  /*56e0*/  I2F.U16 R5, R5 ;  /* 0x0000000500057306 */ /* 0x000e240000101000 */
[----:B0-----:R-:W-:-:S04]  /*56f0*/  F2FP.F16.F32.PACK_AB R5, RZ, R5 ;  /* 0x00000005ff05723e */ /* 0x001fc800000000ff */
[----:B------:R-:W-:-:S05]  /*5700*/  PRMT R5, R5, 0x5410, RZ ;  /* 0x0000541005057816 */ /* 0x000fca00000000ff */
[----:B------:R0:W-:Y:S01]  /*5710*/  STG.E desc[UR36][R2.64], R5 ;  /* 0x0000000502007986 */ /* 0x0001e2000c101924 */
[----:B------:R-:W-:Y:S05]  /*5720*/  BRA `(.L_x_54032) ;  /* 0x0000000800707947 */ /* 0x000fea0003800000 */
.L_x_54037:
[----:B------:R-:W0:Y:S02]  /*5730*/  I2F.F64.U16 R4, R5 ;  /* 0x0000000500047312 */ /* 0x000e240000101800 */
[----:B0-----:R0:W-:Y:S01]  /*5740*/  STG.E.64 desc[UR36][R2.64], R4 ;  /* 0x0000000402007986 */ /* 0x0011e2000c101b24 */
[----:B------:R-:W-:Y:S05]  /*5750*/  BRA `(.L_x_54032) ;  /* 0x0000000800647947 */ /* 0x000fea0003800000 */
.L_x_54027:
        /* <DEDUP_REMOVED lines=12> */
.L_x_54042:
        /* <DEDUP_REMOVED lines=17> */
.L_x_54044:
[----:B------:R-:W-:Y:S05]  /*5930*/  BSYNC.RECONVERGENT B0 ;  /* 0x0000000000007941 */ /* 0x000fea0003800200 */
.L_x_54043:
[----:B------:R0:W-:Y:S01]  /*5940*/  STG.E.U8 desc[UR36][R2.64], R0 ;  /* 0x0000000002007986 */ /* 0x0001e2000c101124 */
[----:B------:R-:W-:Y:S05]  /*5950*/  BRA `(.L_x_54032) ;  /* 0x0000000400e47947 */ /* 0x000fea0003800000 */
.L_x_54041:
        /* <DEDUP_REMOVED lines=17> */
.L_x_54046:
[----:B------:R-:W-:Y:S05]  /*5a70*/  BSYNC.RECONVERGENT B0 ;  /* 0x0000000000007941 */ /* 0x000fea0003800200 */
.L_x_54045:
[----:B------:R0:W-:Y:S01]  /*5a80*/  STG.E.U8 desc[UR36][R2.64], R0 ;  /* 0x0000000002007986 */ /* 0x0001e2000c101124 */
[----:B------:R-:W-:Y:S05]  /*5a90*/  BRA `(.L_x_54032) ;  /* 0x0000000400947947 */ /* 0x000fea0003800000 */
.L_x_54040:
        /* <DEDUP_REMOVED lines=22> */
.L_x_54048:
[----:B------:R-:W-:Y:S01]  /*5c00*/  LOP3.LUT R4, R5, 0xffff, RZ, 0xc0, !PT ;  /* 0x0000ffff05047812 */ /* 0x000fe200078ec0ff */
[----:B------:R-:W-:-:S05]  /*5c10*/  HFMA2 R5, -RZ, RZ, 0, 0 ;  /* 0x00000000ff057431 */ /* 0x000fca00000001ff */
[----:B------:R0:W-:Y:S01]  /*5c20*/  STG.E.64 desc[UR36][R2.64], R4 ;  /* 0x0000000402007986 */ /* 0x0001e2000c101b24 */
[----:B------:R-:W-:Y:S05]  /*5c30*/  BRA `(.L_x_54032) ;  /* 0x00000004002c7947 */ /* 0x000fea0003800000 */
.L_x_54047:
[----:B------:R-:W-:-:S05]  /*5c40*/  LOP3.LUT R5, R5, 0xffff, RZ, 0xc0, !PT ;  /* 0x0000ffff05057812 */ /* 0x000fca00078ec0ff */
[----:B------:R0:W-:Y:S01]  /*5c50*/  STG.E desc[UR36][R2.64], R5 ;  /* 0x0000000502007986 */ /* 0x0001e2000c101924 */
[----:B------:R-:W-:Y:S05]  /*5c60*/  BRA `(.L_x_54032) ;  /* 0x0000000400207947 */ /* 0x000fea0003800000 */
.L_x_54039:
        /* <DEDUP_REMOVED lines=11> */
.L_x_54050:
[----:B------:R-:W0:Y:S01]  /*5d20*/  I2F.F64.U16 R4, R5 ;  /* 0x0000000500047312 */ /* 0x000e220000101800 */
[----:B------:R-:W-:-:S05]  /*5d30*/  CS2R R6, SRZ ;  /* 0x0000000000067805 */ /* 0x000fca000001ff00 */
[----:B0-----:R4:W-:Y:S01]  /*5d40*/  STG.E.128 desc[UR36][R2.64], R4 ;  /* 0x0000000402007986 */ /* 0x0019e2000c101d24 */
[----:B------:R-:W-:Y:S05]  /*5d50*/  BRA `(.L_x_54032) ;  /* 0x0000000000e47947 */ /* 0x000fea0003800000 */
.L_x_54049:
[----:B------:R-:W-:-:S09]  /*5d60*/  UISETP.NE.AND UP0, UPT, UR4, 0xf, UPT ;  /* 0x0000000f0400788c */ /* 0x000fd2000bf05270 */
[----:B------:R-:W-:Y:S05]  /*5d70*/  BRA.U !UP0, `(.L_x_54051) ;  /* 0x0000000108d07547 */ /* 0x000fea000b800000 */
[----:B------:R-:W-:-:S09]  /*5d80*/  UISETP.NE.AND UP0, UPT, UR4, 0x17, UPT ;  /* 0x000000170400788c */ /* 0x000fd2000bf05270 */
[----:B------:R-:W-:Y:S05]  /*5d90*/  BRA.U !UP0, `(.L_x_54052) ;  /* 0x0000000108847547 */ /* 0x000fea000b800000 */
[----:B------:R-:W-:-:S09]  /*5da0*/  UISETP.NE.AND UP0, UPT, UR4, 0x18, UPT ;  /* 0x000000180400788c */ /* 0x000fd2000bf05270 */
[----:B------:R-:W-:Y:S05]  /*5db0*/  BRA.U !UP0, `(.L_x_54053) ;  /* 0x0000000108447547 */ /* 0x000fea000b800000 */
.L_x_54031:
        /* <DEDUP_REMOVED lines=16> */
.L_x_54054:
[----:B------:R-:W-:Y:S05]  /*5ec0*/  BRA `(.L_x_54032) ;  /* 0x0000000000887947 */ /* 0x000fea0003800000 */
.L_x_54053:
        /* <DEDUP_REMOVED lines=11> */
.L_x_54056:
[----:B------:R-:W-:Y:S05]  /*5f80*/  BSYNC.RECONVERGENT B0 ;  /* 0x0000000000007941 */ /* 0x000fea0003800200 */
.L_x_54055:
[----:B------:R3:W-:Y:S01]  /*5f90*/  STG.E.U8 desc[UR36][R2.64], R7 ;  /* 0x0000000702007986 */ /* 0x0007e2000c101124 */
[----:B------:R-:W-:Y:S05]  /*5fa0*/  BRA `(.L_x_54032) ;  /* 0x0000000000507947 */ /* 0x000fea0003800000 */
.L_x_54052:
        /* <DEDUP_REMOVED lines=12> */
.L_x_54057:
[----:B------:R-:W-:Y:S01]  /*6070*/  IMAD.MOV.U32 R5, RZ, RZ, 0x7f ;  /* 0x0000007fff057424 */ /* 0x000fe200078e00ff */
[----:B------:R-:W-:-:S04]  /*6080*/  ISETP.GT.U32.AND P0, PT, R7, 0x7f800000, PT ;  /* 0x7f8000000700780c */ /* 0x000fc80003f04070 */
[----:B------:R-:W-:-:S05]  /*6090*/  SEL R5, R5, 0x7c, P0 ;  /* 0x0000007c05057807 */ /* 0x000fca0000000000 */
[----:B------:R2:W-:Y:S01]  /*60a0*/  STG.E.U8 desc[UR36][R2.64], R5 ;  /* 0x0000000502007986 */ /* 0x0005e2000c101124 */
[----:B------:R-:W-:Y:S05]  /*60b0*/  BRA `(.L_x_54032) ;  /* 0x00000000000c7947 */ /* 0x000fea0003800000 */
.L_x_54051:
[----:B------:R-:W0:Y:S02]  /*60c0*/  I2F.U16 R0, R5 ;  /* 0x0000000500007306 */ /* 0x000e240000101000 */
[----:B0-----:R-:W-:-:S05]  /*60d0*/  F2FP.BF16.F32.PACK_AB R0, RZ, R0 ;  /* 0x00000000ff00723e */ /* 0x001fca00000010ff */
[----:B------:R0:W-:Y:S02]  /*60e0*/  STG.E.U16 desc[UR36][R2.64], R0 ;  /* 0x0000000002007986 */ /* 0x0001e4000c101524 */
.L_x_54032:
[----:B------:R-:W-:Y:S05]  /*60f0*/  BSYNC.RECONVERGENT B6 ;  /* 0x0000000000067941 */ /* 0x000fea0003800200 */
.L_x_54026:
[----:B------:R-:W-:-:S07]  /*6100*/  IADD3 R17, PT, PT, R17, 0x80, RZ ;  /* 0x0000008011117810 */ /* 0x000fce0007ffe0ff */
.L_x_53989:
[----:B------:R-:W-:Y:S05]  /*6110*/  BSYNC.RECONVERGENT B7 ;  /* 0x0000000000077941 */ /* 0x000fea0003800200 */
.L_x_53988:
        /* <DEDUP_REMOVED lines=307> */
.L_x_54060:
        /* <DEDUP_REMOVED lines=16> */
.L_x_54064:
[----:B------:R0:W5:Y:S01]  /*7550*/  LDG.E.U8 R0, desc[UR36][R4.64] ;  /* 0x0000002404007981 */ /* 0x000162000c1e1100 */
[----:B------:R-:W-:Y:S05]  /*7560*/  BRA `(.L_x_54066) ;  /* 0x0000000c005c7947 */ /* 0x000fea0003800000 */
.L_x_54063:
        /* <DEDUP_REMOVED lines=8> */
.L_x_54068:
[----:B------:R4:W5:Y:S01]  /*75f0*/  LDG.E.U8 R0, desc[UR36][R4.64] ;  /* 0x0000002404007981 */ /* 0x000962000c1e1100 */
[----:B------:R-:W-:Y:S05]  /*7600*/  BRA `(.L_x_54066) ;  /* 0x0000000c00347947 */ /* 0x000fea0003800000 */
.L_x_54067:
[----:B------:R2:W5:Y:S01]  /*7610*/  LDG.E.U16 R0, desc[UR36][R4.64] ;  /* 0x0000002404007981 */ /* 0x000562000c1e1500 */
[----:B------:R-:W-:Y:S05]  /*7620*/  BRA `(.L_x_54066) ;  /* 0x0000000c002c7947 */ /* 0x000fea0003800000 */
.L_x_54062:
        /* <DEDUP_REMOVED lines=10> */
.L_x_54070:
[----:B---3--:R-:W2:Y:S02]  /*76d0*/  LDG.E.U16 R2, desc[UR36][R4.64] ;  /* 0x0000002404027981 */ /* 0x008ea4000c1e1500 */
[----:B--2---:R-:W-:-:S06]  /*76e0*/  HADD2.F32 R2, -RZ, R2.H0_H0 ;  /* 0x20000002ff027230 */ /* 0x004fcc0000004100 */
[----:B------:R-:W0:Y:S02]  /*76f0*/  F2I.S64.TRUNC R2, R2 ;  /* 0x0000000200027311 */ /* 0x000e24000020d900 */
[----:B0-----:R-:W-:Y:S01]  /*7700*/  PRMT R0, R2, 0x7610, R0 ;  /* 0x0000761002007816 */ /* 0x001fe20000000000 */
[----:B------:R-:W-:Y:S06]  /*7710*/  BRA `(.L_x_54066) ;  /* 0x0000000800f07947 */ /* 0x000fec0003800000 */
.L_x_54069:
        /* <DEDUP_REMOVED lines=10> */
.L_x_54072:
[----:B------:R-:W3:Y:S02]  /*77c0*/  LDG.E.U16 R4, desc[UR36][R4.64] ;  /* 0x0000002404047981 */ /* 0x000ee4000c1e1500 */
[----:B---3--:R-:W-:-:S06]  /*77d0*/  HADD2.F32 R2, -RZ, R4.H0_H0 ;  /* 0x20000004ff027230 */ /* 0x008fcc0000004100 */
[----:B------:R-:W0:Y:S02]  /*77e0*/  F2I.S64.TRUNC R2, R2 ;  /* 0x0000000200027311 */ /* 0x000e24000020d900 */
[----:B0-----:R-:W-:Y:S01]  /*77f0*/  PRMT R0, R2, 0x7610, R0 ;  /* 0x0000761002007816 */ /* 0x001fe20000000000 */
[----:B------:R-:W-:Y:S06]  /*7800*/  BRA `(.L_x_54066) ;  /* 0x0000000800b47947 */ /* 0x000fec0003800000 */
.L_x_54071:
[----:B---3--:R-:W2:Y:S02]  /*7810*/  LDG.E.64 R2, desc[UR36][R4.64] ;  /* 0x0000002404027981 */ /* 0x008ea4000c1e1b00 */
[----:B--2---:R-:W0:Y:S02]  /*7820*/  F2I.S64.F64.TRUNC R2, R2 ;  /* 0x0000000200027311 */ /* 0x004e24000030d900 */
[----:B0-----:R-:W-:Y:S01]  /*7830*/  PRMT R0, R2, 0x7610, R0 ;  /* 0x0000761002007816 */ /* 0x001fe20000000000 */
[----:B------:R-:W-:Y:S06]  /*7840*/  BRA `(.L_x_54066) ;  /* 0x0000000800a47947 */ /* 0x000fec0003800000 */
.L_x_54061:
        /* <DEDUP_REMOVED lines=12> */
.L_x_54075:
[----:B------:R-:W3:Y:S02]  /*7910*/  LDG.E.64 R4, desc[UR36][R4.64] ;  /* 0x0000002404047981 */ /* 0x000ee4000c1e1b00 */
[----:B---3--:R-:W0:Y:S02]  /*7920*/  F2I.S64.F64.TRUNC R2, R4 ;  /* 0x0000000400027311 */ /* 0x008e24000030d900 */
[----:B0-----:R-:W-:Y:S01]  /*7930*/  PRMT R0, R2, 0x7610, R0 ;  /* 0x0000761002007816 */ /* 0x001fe20000000000 */
[----:B------:R-:W-:Y:S06]  /*7940*/  BRA `(.L_x_54066) ;  /* 0x0000000800647947 */ /* 0x000fec0003800000 */
.L_x_54074:
[----:B------:R-:W-:-:S09]  /*7950*/  UISETP.NE.AND UP0, UPT, UR4, 0xf, UPT ;  /* 0x0000000f0400788c */ /* 0x000fd2000bf05270 */
[----:B------:R-:W-:Y:S05]  /*7960*/  BRA.U !UP0, `(.L_x_54076) ;  /* 0x00000001089c7547 */ /* 0x000fea000b800000 */
[----:B------:R-:W-:-:S09]  /*7970*/  UISETP.NE.AND UP0, UPT, UR4, 0x17, UPT ;  /* 0x000000170400788c */ /* 0x000fd2000bf05270 */
[----:B------:R-:W-:Y:S05]  /*7980*/  BRA.U !UP0, `(.L_x_54077) ;  /* 0x00000001085c7547 */ /* 0x000fea000b800000 */
[----:B------:R-:W-:-:S09]  /*7990*/  UISETP.NE.AND UP0, UPT, UR4, 0x18, UPT ;  /* 0x000000180400788c */ /* 0x000fd2000bf05270 */
[----:B------:R-:W-:Y:S05]  /*79a0*/  BRA.U UP0, `(.L_x_54065) ;  /* 0x0000000500f87547 */ /* 0x000fea000b800000 */
[----:B------:R-:W2:Y:S01]  /*79b0*/  LDG.E.U8 R0, desc[UR36][R4.64] ;  /* 0x0000002404007981 */ /* 0x000ea2000c1e1100 */
[----:B---3--:R-:W-:Y:S01]  /*79c0*/  IMAD.MOV.U32 R6, RZ, RZ, 0x1f ;  /* 0x0000001fff067424 */ /* 0x008fe200078e00ff */
        /* <DEDUP_REMOVED lines=19> */
.L_x_54077:
        /* <DEDUP_REMOVED lines=14> */
.L_x_54076:
[----:B---3--:R-:W2:Y:S02]  /*7be0*/  LDG.E.U16 R2, desc[UR36][R4.64] ;  /* 0x0000002404027981 */ /* 0x008ea4000c1e1500 */
[----:B--2---:R-:W-:-:S06]  /*7bf0*/  SHF.L.U32 R2, R2, 0x10, RZ ;  /* 0x0000001002027819 */ /* 0x004fcc00000006ff */
[----:B------:R-:W0:Y:S02]  /*7c00*/  F2I.S64.TRUNC R2, R2 ;  /* 0x0000000200027311 */ /* 0x000e24000020d900 */
[----:B0-----:R-:W-:Y:S01]  /*7c10*/  PRMT R0, R2, 0x7610, R0 ;  /* 0x0000761002007816 */ /* 0x001fe20000000000 */
[----:B------:R-:W-:Y:S06]  /*7c20*/  BRA `(.L_x_54066) ;  /* 0x0000000400ac7947 */ /* 0x000fec0003800000 */
.L_x_54073:
        /* <DEDUP_REMOVED lines=10> */
.L_x_54080:
        /* <DEDUP_REMOVED lines=21> */
.L_x_54084:
[----:B------:R-:W-:Y:S05]  /*7e20*/  BSYNC.RECONVERGENT B1 ;  /* 0x0000000000017941 */ /* 0x000fea0003800200 */
.L_x_54083:
[----:B------:R-:W-:Y:S01]  /*7e30*/  IMAD.SHL.U32 R0, R0, 0x100000, RZ ;  /* 0x0010000000007824 */ /* 0x000fe200078e00ff */
[----:B------:R-:W-:-:S04]  /*7e40*/  LEA R2, R2, 0x3b800000, 0x17 ;  /* 0x3b80000002027811 */ /* 0x000fc800078eb8ff */
[----:B------:R-:W-:-:S07]  /*7e50*/  LOP3.LUT R2, R2, R0, R7, 0xfe, !PT ;  /* 0x0000000002027212 */ /* 0x000fce00078efe07 */
.L_x_54082:
[----:B------:R-:W-:Y:S05]  /*7e60*/  BSYNC.RECONVERGENT B0 ;  /* 0x0000000000007941 */ /* 0x000fea0003800200 */
.L_x_54081:
[----:B------:R-:W0:Y:S02]  /*7e70*/  F2I.S64.TRUNC R2, R2 ;  /* 0x0000000200027311 */ /* 0x000e24000020d900 */
[----:B0-----:R-:W-:Y:S01]  /*7e80*/  PRMT R0, R2, 0x7610, R0 ;  /* 0x0000761002007816 */ /* 0x001fe20000000000 */
[----:B------:R-:W-:Y:S06]  /*7e90*/  BRA `(.L_x_54066) ;  /* 0x0000000400107947 */ /* 0x000fec0003800000 */
.L_x_54079:
        /* <DEDUP_REMOVED lines=21> */
.L_x_54088:
[----:B------:R-:W-:Y:S05]  /*7ff0*/  BSYNC.RECONVERGENT B1 ;  /* 0x0000000000017941 */ /* 0x000fea0003800200 */
.L_x_54087:
[----:B------:R-:W-:Y:S01]  /*8000*/  IMAD.SHL.U32 R0, R0, 0x200000, RZ ;  /* 0x0020000000007824 */ /* 0x000fe200078e00ff */
[----:B------:R-:W-:-:S04]  /*8010*/  LEA R2, R2, 0x37800000, 0x17 ;  /* 0x3780000002027811 */ /* 0x000fc800078eb8ff */
[----:B------:R-:W-:-:S07]  /*8020*/  LOP3.LUT R2, R2, R0, R7, 0xfe, !PT ;  /* 0x0000000002027212 */ /* 0x000fce00078efe07 */
.L_x_54086:
[----:B------:R-:W-:Y:S05]  /*8030*/  BSYNC.RECONVERGENT B0 ;  /* 0x0000000000007941 */ /* 0x000fea0003800200 */
.L_x_54085:
[----:B------:R-:W0:Y:S02]  /*8040*/  F2I.S64.TRUNC R2, R2 ;  /* 0x0000000200027311 */ /* 0x000e24000020d900 */
[----:B0-----:R-:W-:Y:S01]  /*8050*/  PRMT R0, R2, 0x7610, R0 ;  /* 0x0000761002007816 */ /* 0x001fe20000000000 */
[----:B------:R-:W-:Y:S06]  /*8060*/  BRA `(.L_x_54066) ;  /* 0x00000000009c7947 */ /* 0x000fec0003800000 */
.L_x_54078:
        /* <DEDUP_REMOVED lines=14> */
.L_x_54092:
[----:B------:R-:W-:Y:S05]  /*8150*/  BSYNC.RECONVERGENT B0 ;  /* 0x0000000000007941 */ /* 0x000fea0003800200 */
.L_x_54091:
[----:B------:R-:W0:Y:S02]  /*8160*/  F2I.S64.TRUNC R2, R2 ;  /* 0x0000000200027311 */ /* 0x000e24000020d900 */
[----:B0-----:R-:W-:Y:S01]  /*8170*/  PRMT R0, R2, 0x7610, R0 ;  /* 0x0000761002007816 */ /* 0x001fe20000000000 */
[----:B------:R-:W-:Y:S06]  /*8180*/  BRA `(.L_x_54066) ;  /* 0x0000000000547947 */ /* 0x000fec0003800000 */
.L_x_54065:
        /* <DEDUP_REMOVED lines=16> */
.L_x_54093:
[----:B------:R-:W-:Y:S01]  /*8290*/  PRMT R0, RZ, 0x7610, R0 ;  /* 0x00007610ff007816 */ /* 0x000fe20000000000 */
[----:B------:R-:W-:Y:S06]  /*82a0*/  BRA `(.L_x_54066) ;  /* 0x00000000000c7947 */ /* 0x000fec0003800000 */
.L_x_54090:
[----:B------:R0:W5:Y:S01]  /*82b0*/  LDG.E.U8 R0, desc[UR36][R4.64] ;  /* 0x0000002404007981 */ /* 0x000162000c1e1100 */
[----:B------:R-:W-:Y:S05]  /*82c0*/  BRA `(.L_x_54066) ;  /* 0x0000000000047947 */ /* 0x000fea0003800000 */
.L_x_54089:
[----:B------:R0:W5:Y:S02]  /*82d0*/  LDG.E.U8 R0, desc[UR36][R4.64] ;  /* 0x0000002404007981 */ /* 0x000164000c1e1100 */
.L_x_54066:
[----:B-----5:R-:W-:Y:S01]  /*82e0*/  LOP3.LUT P0, R0, R0, 0xff, RZ, 0xc0, !PT ;  /* 0x000000ff00007812 */ /* 0x020fe2000780c0ff */
[----:B------:R-:W-:Y:S01]  /*82f0*/  BSSY.RECONVERGENT B0, `(.L_x_54094) ;  /* 0x0000007000007945 */ /* 0x000fe20003800200 */
[----:B012-4-:R-:W-:-:S11]  /*8300*/  IMAD.MOV.U32 R5, RZ, RZ, 0xff ;  /* 0x000000ffff057424 */ /* 0x017fd600078e00ff */
[----:B------:R-:W-:Y:S05]  /*8310*/  @!P0 BRA `(.L_x_54095) ;  /* 0x0000000000108947 */ /* 0x000fea0003800000 */
[----:B------:R-:W-:Y:S01]  /*8320*/  MOV R5, R0 ;  /* 0x0000000000057202 */ /* 0x000fe20000000f00 */
[----:B------:R-:W-:Y:S01]  /*8330*/  IMAD.U32 R4, RZ, RZ, UR43 ;  /* 0x0000002bff047e24 */ /* 0x000fe2000f8e00ff */
[----:B---3--:R-:W-:-:S07]  /*8340*/  MOV R6, 0x8360 ;  /* 0x0000836000067802 */ /* 0x008fce0000000f00 */
[----:B------:R-:W-:Y:S05]  /*8350*/  CALL.REL.NOINC `($__internal_119_$__cuda_sm20_rem_u16) ;  /* 0x0000003c00707944 */ /* 0x000fea0003c00000 */
.L_x_54095:
[----:B------:R-:W-:Y:S05]  /*8360*/  BSYNC.RECONVERGENT B0 ;  /* 0x0000000000007941 */ /* 0x000fea0003800200 */
.L_x_54094:
        /* <DEDUP_REMOVED lines=17> */
.L_x_54100:
[----:B------:R4:W-:Y:S01]  /*8480*/  STG.E.U8 desc[UR36][R2.64], R5 ;  /* 0x0000000502007986 */ /* 0x0009e2000c101124 */
[----:B------:R-:W-:Y:S05]  /*8490*/  BRA `(.L_x_54102) ;  /* 0x0000000c001c7947 */ /* 0x000fea0003800000 */
.L_x_54099:
        /* <DEDUP_REMOVED lines=10> */
.L_x_54104:
[----:B------:R-:W-:-:S05]  /*8540*/  LOP3.LUT R5, R5, 0xffff, RZ, 0xc0, !PT ;  /* 0x0000ffff05057812 */ /* 0x000fca00078ec0ff */
[----:B------:R2:W-:Y:S01]  /*8550*/  STG.E desc[UR36][R2.64], R5 ;  /* 0x0000000502007986 */ /* 0x0005e2000c101924 */
[----:B------:R-:W-:Y:S05]  /*8560*/  BRA `(.L_x_54102) ;  /* 0x0000000800e87947 */ /* 0x000fea0003800000 */
.L_x_54103:
[----:B------:R0:W-:Y:S01]  /*8570*/  STG.E.U16 desc[UR36][R2.64], R5 ;  /* 0x0000000502007986 */ /* 0x0001e2000c101524 */
[----:B------:R-:W-:Y:S05]  /*8580*/  BRA `(.L_x_54102) ;  /* 0x0000000800e07947 */ /* 0x000fea0003800000 */
.L_x_54098:
        /* <DEDUP_REMOVED lines=9> */
.L_x_54106:
[----:B------:R-:W0:Y:S02]  /*8620*/  I2F.U16 R0, R5 ;  /* 0x0000000500007306 */ /* 0x000e240000101000 */
[----:B0-----:R-:W-:-:S05]  /*8630*/  F2FP.F16.F32.PACK_AB R0, RZ, R0 ;  /* 0x00000000ff00723e */ /* 0x001fca00000000ff */
[----:B------:R0:W-:Y:S01]  /*8640*/  STG.E.U16 desc[UR36][R2.64], R0 ;  /* 0x0000000002007986 */ /* 0x0001e2000c101524 */
[----:B------:R-:W-:Y:S05]  /*8650*/  BRA `(.L_x_54102) ;  /* 0x0000000800ac7947 */ /* 0x000fea0003800000 */
.L_x_54105:
        /* <DEDUP_REMOVED lines=10> */
.L_x_54108:
[----:B------:R-:W0:Y:S02]  /*8700*/  I2F.U16 R5, R5 ;  /* 0x0000000500057306 */ /* 0x000e240000101000 */
[----:B0-----:R-:W-:-:S04]  /*8710*/  F2FP.F16.F32.PACK_AB R5, RZ, R5 ;  /* 0x00000005ff05723e */ /* 0x001fc800000000ff */
[----:B------:R-:W-:-:S05]  /*8720*/  PRMT R5, R5, 0x5410, RZ ;  /* 0x0000541005057816 */ /* 0x000fca00000000ff */
[----:B------:R0:W-:Y:S01]  /*8730*/  STG.E desc[UR36][R2.64], R5 ;  /* 0x0000000502007986 */ /* 0x0001e2000c101924 */
[----:B------:R-:W-:Y:S05]  /*8740*/  BRA `(.L_x_54102) ;  /* 0x0000000800707947 */ /* 0x000fea0003800000 */
.L_x_54107:
[----:B------:R-:W0:Y:S02]  /*8750*/  I2F.F64.U16 R4, R5 ;  /* 0x0000000500047312 */ /* 0x000e240000101800 */
[----:B0-----:R0:W-:Y:S01]  /*8760*/  STG.E.64 desc[UR36][R2.64], R4 ;  /* 0x0000000402007986 */ /* 0x0011e2000c101b24 */
[----:B------:R-:W-:Y:S05]  /*8770*/  BRA `(.L_x_54102) ;  /* 0x0000000800647947 */ /* 0x000fea0003800000 */
.L_x_54097:
        /* <DEDUP_REMOVED lines=12> */
.L_x_54112:
        /* <DEDUP_REMOVED lines=17> */
.L_x_54114:
[----:B------:R-:W-:Y:S05]  /*8950*/  BSYNC.RECONVERGENT B0 ;  /* 0x0000000000007941 */ /* 0x000fea0003800200 */
.L_x_54113:
[----:B------:R0:W-:Y:S01]  /*8960*/  STG.E.U8 desc[UR36][R2.64], R0 ;  /* 0x0000000002007986 */ /* 0x0001e2000c101124 */
[----:B------:R-:W-:Y:S05]  /*8970*/  BRA `(.L_x_54102) ;  /* 0x0000000400e47947 */ /* 0x000fea0003800000 */
.L_x_54111:
        /* <DEDUP_REMOVED lines=17> */
.L_x_54116:
[----:B------:R-:W-:Y:S05]  /*8a90*/  BSYNC.RECONVERGENT B0 ;  /* 0x0000000000007941 */ /* 0x000fea0003800200 */
.L_x_54115:
[----:B------:R0:W-:Y:S01]  /*8aa0*/  STG.E.U8 desc[UR36][R2.64], R0 ;  /* 0x0000000002007986 */ /* 0x0001e2000c101124 */
[----:B------:R-:W-:Y:S05]  /*8ab0*/  BRA `(.L_x_54102) ;  /* 0x0000000400947947 */ /* 0x000fea0003800000 */
.L_x_54110:
        /* <DEDUP_REMOVED lines=22> */
.L_x_54118:
[----:B------:R-:W-:Y:S01]  /*8c20*/  LOP3.LUT R4, R5, 0xffff, RZ, 0xc0, !PT ;  /* 0x0000ffff05047812 */ /* 0x000fe200078ec0ff */
[----:B------:R-:W-:-:S05]  /*8c30*/  IMAD.MOV.U32 R5, RZ, RZ, RZ ;  /* 0x000000ffff057224 */ /* 0x000fca00078e00ff */
[----:B------:R0:W-:Y:S01]  /*8c40*/  STG.E.64 desc[UR36][R2.64], R4 ;  /* 0x0000000402007986 */ /* 0x0001e2000c101b24 */
[----:B------:R-:W-:Y:S05]  /*8c50*/  BRA `(.L_x_54102) ;  /* 0x00000004002c7947 */ /* 0x000fea0003800000 */
.L_x_54117:
[----:B------:R-:W-:-:S05]  /*8c60*/  LOP3.LUT R5, R5, 0xffff, RZ, 0xc0, !PT ;  /* 0x0000ffff05057812 */ /* 0x000fca00078ec0ff */
[----:B------:R0:W-:Y:S01]  /*8c70*/  STG.E desc[UR36][R2.64], R5 ;  /* 0x0000000502007986 */ /* 0x0001e2000c101924 */
[----:B------:R-:W-:Y:S05]  /*8c80*/  BRA `(.L_x_54102) ;  /* 0x0000000400207947 */ /* 0x000fea0003800000 */
.L_x_54109:
        /* <DEDUP_REMOVED lines=11> */
.L_x_54120:
[----:B------:R-:W0:Y:S01]  /*8d40*/  I2F.F64.U16 R4, R5 ;  /* 0x0000000500047312 */ /* 0x000e220000101800 */
[----:B------:R-:W-:-:S05]  /*8d50*/  CS2R R6, SRZ ;  /* 0x0000000000067805 */ /* 0x000fca000001ff00 */
[----:B0-----:R0:W-:Y:S01]  /*8d60*/  STG.E.128 desc[UR36][R2.64], R4 ;  /* 0x0000000402007986 */ /* 0x0011e2000c101d24 */
[----:B------:R-:W-:Y:S05]  /*8d70*/  BRA `(.L_x_54102) ;  /* 0x0000000000e47947 */ /* 0x000fea0003800000 */
.L_x_54119:
[----:B------:R-:W-:-:S09]  /*8d80*/  UISETP.NE.AND UP0, UPT, UR4, 0xf, UPT ;  /* 0x0000000f0400788c */ /* 0x000fd2000bf05270 */
[----:B------:R-:W-:Y:S05]  /*8d90*/  BRA.U !UP0, `(.L_x_54121) ;  /* 0x0000000108d07547 */ /* 0x000fea000b800000 */
[----:B------:R-:W-:-:S09]  /*8da0*/  UISETP.NE.AND UP0, UPT, UR4, 0x17, UPT ;  /* 0x000000170400788c */ /* 0x000fd2000bf05270 */
[----:B------:R-:W-:Y:S05]  /*8db0*/  BRA.U !UP0, `(.L_x_54122) ;  /* 0x0000000108847547 */ /* 0x000fea000b800000 */
[----:B------:R-:W-:-:S09]  /*8dc0*/  UISETP.NE.AND UP0, UPT, UR4, 0x18, UPT ;  /* 0x000000180400788c */ /* 0x000fd2000bf05270 */
[----:B------:R-:W-:Y:S05]  /*8dd0*/  BRA.U !UP0, `(.L_x_54123) ;  /* 0x0000000108447547 */ /* 0x000fea000b800000 */
.L_x_54101:
        /* <DEDUP_REMOVED lines=16> */
.L_x_54124:
[----:B------:R-:W-:Y:S05]  /*8ee0*/  BRA `(.L_x_54102) ;  /* 0x0000000000887947 */ /* 0x000fea0003800000 */
.L_x_54123:
        /* <DEDUP_REMOVED lines=11> */
.L_x_54126:
[----:B------:R-:W-:Y:S05]  /*8fa0*/  BSYNC.RECONVERGENT B0 ;  /* 0x0000000000007941 */ /* 0x000fea0003800200 */
.L_x_54125:
[----:B------:R0:W-:Y:S01]  /*8fb0*/  STG.E.U8 desc[UR36][R2.64], R7 ;  /* 0x0000000702007986 */ /* 0x0001e2000c101124 */
[----:B------:R-:W-:Y:S05]  /*8fc0*/  BRA `(.L_x_54102) ;  /* 0x0000000000507947 */ /* 0x000fea0003800000 */
.L_x_54122:
        /* <DEDUP_REMOVED lines=12> */
.L_x_54127:
[----:B------:R-:W-:Y:S02]  /*9090*/  ISETP.GT.U32.AND P0, PT, R7, 0x7f800000, PT ;  /* 0x7f8000000700780c */ /* 0x000fe40003f04070 */
[----:B------:R-:W-:-:S04]  /*90a0*/  MOV R5, 0x7f ;  /* 0x0000007f00057802 */ /* 0x000fc80000000f00 */
[----:B------:R-:W-:-:S05]  /*90b0*/  SEL R5, R5, 0x7c, P0 ;  /* 0x0000007c05057807 */ /* 0x000fca0000000000 */
[----:B------:R0:W-:Y:S01]  /*90c0*/  STG.E.U8 desc[UR36][R2.64], R5 ;  /* 0x0000000502007986 */ /* 0x0001e2000c101124 */
[----:B------:R-:W-:Y:S05]  /*90d0*/  BRA `(.L_x_54102) ;  /* 0x00000000000c7947 */ /* 0x000fea0003800000 */
.L_x_54121:
[----:B------:R-:W0:Y:S02]  /*90e0*/  I2F.U16 R0, R5 ;  /* 0x0000000500007306 */ /* 0x000e240000101000 */
[----:B0-----:R-:W-:-:S05]  /*90f0*/  F2FP.BF16.F32.PACK_AB R0, RZ, R0 ;  /* 0x00000000ff00723e */ /* 0x001fca00000010ff */
[----:B------:R0:W-:Y:S02]  /*9100*/  STG.E.U16 desc[UR36][R2.64], R0 ;  /* 0x0000000002007986 */ /* 0x0001e4000c101524 */
.L_x_54102:
[----:B------:R-:W-:Y:S05]  /*9110*/  BSYNC.RECONVERGENT B6 ;  /* 0x0000000000067941 */ /* 0x000fea0003800200 */
.L_x_54096:
[----:B------:R-:W-:-:S07]  /*9120*/  VIADD R17, R17, 0x80 ;  /* 0x0000008011117836 */ /* 0x000fce0000000000 */
.L_x_54059:
[----:B------:R-:W-:Y:S05]  /*9130*/  BSYNC.RECONVERGENT B7 ;  /* 0x0000000000077941 */ /* 0x000fea0003800200 */
.L_x_54058:
        /* <DEDUP_REMOVED lines=306> */
.L_x_54128:
[----:B------:R-:W1:Y:S01]  /*a460*/  LDCU.128 UR8, c[0x0][0x580] ;  /* 0x0000b000ff0877ac */ /* 0x000e620008000c00 */
[----:B------:R-:W-:-:S04]  /*a470*/  UPRMT UR4, UR42, 0x9910, URZ ;  /* 0x000099102a047896 */ /* 0x000fc800080000ff */
[----:B------:R-:W-:Y:S01]  /*a480*/  UISETP.GT.AND UP0, UPT, UR4, 0x9, UPT ;  /* 0x000000090400788c */ /* 0x000fe2000bf04270 */
[----:B-1--4-:R-:W-:Y:S02]  /*a490*/  IADD3 R4, P1, PT, R0, UR10, RZ ;  /* 0x0000000a00047c10 */ /* 0x012fe4000ff3e0ff */
        /* <DEDUP_REMOVED lines=14> */
.L_x_54132:
[----:B------:R3:W5:Y:S01]  /*a580*/  LDG.E.U8 R0, desc[UR36][R4.64] ;  /* 0x0000002404007981 */ /* 0x000762000c1e1100 */
[----:B------:R-:W-:Y:S05]  /*a590*/  BRA `(.L_x_54134) ;  /* 0x0000000c005c7947 */ /* 0x000fea0003800000 */
.L_x_54131:
        /* <DEDUP_REMOVED lines=8> */
.L_x_54136:
[----:B------:R0:W5:Y:S01]  /*a620*/  LDG.E.U8 R0, desc[UR36][R4.64] ;  /* 0x0000002404007981 */ /* 0x000162000c1e1100 */
[----:B------:R-:W-:Y:S05]  /*a630*/  BRA `(.L_x_54134) ;  /* 0x0000000c00347947 */ /* 0x000fea0003800000 */
.L_x_54135:
[----:B------:R0:W5:Y:S01]  /*a640*/  LDG.E.U16 R0, desc[UR36][R4.64] ;  /* 0x0000002404007981 */ /* 0x000162000c1e1500 */
[----:B------:R-:W-:Y:S05]  /*a650*/  BRA `(.L_x_54134) ;  /* 0x0000000c002c7947 */ /* 0x000fea0003800000 */
.L_x_54130:
        /* <DEDUP_REMOVED lines=10> */
.L_x_54138:
[----:B------:R-:W2:Y:S02]  /*a700*/  LDG.E.U16 R2, desc[UR36][R4.64] ;  /* 0x0000002404027981 */ /* 0x000ea4000c1e1500 */
[----:B--2---:R-:W-:-:S06]  /*a710*/  HADD2.F32 R2, -RZ, R2.H0_H0 ;  /* 0x20000002ff027230 */ /* 0x004fcc0000004100 */
[----:B------:R-:W0:Y:S02]  /*a720*/  F2I.S64.TRUNC R2, R2 ;  /* 0x0000000200027311 */ /* 0x000e24000020d900 */
[----:B0-----:R-:W-:Y:S01]  /*a730*/  PRMT R0, R2, 0x7610, R0 ;  /* 0x0000761002007816 */ /* 0x001fe20000000000 */
[----:B------:R-:W-:Y:S06]  /*a740*/  BRA `(.L_x_54134) ;  /* 0x0000000800f07947 */ /* 0x000fec0003800000 */
.L_x_54137:
        /* <DEDUP_REMOVED lines=10> */
.L_x_54140:
[----:B------:R-:W2:Y:S02]  /*a7f0*/  LDG.E.U16 R4, desc[UR36][R4.64] ;  /* 0x0000002404047981 */ /* 0x000ea4000c1e1500 */
[----:B--2---:R-:W-:-:S06]  /*a800*/  HADD2.F32 R2, -RZ, R4.H0_H0 ;  /* 0x20000004ff027230 */ /* 0x004fcc0000004100 */
[----:B------:R-:W0:Y:S02]  /*a810*/  F2I.S64.TRUNC R2, R2 ;  /* 0x0000000200027311 */ /* 0x000e24000020d900 */
[----:B0-----:R-:W-:Y:S01]  /*a820*/  PRMT R0, R2, 0x7610, R0 ;  /* 0x0000761002007816 */ /* 0x001fe20000000000 */
[----:B------:R-:W-:Y:S06]  /*a830*/  BRA `(.L_x_54134) ;  /* 0x0000000800b47947 */ /* 0x000fec0003800000 */
.L_x_54139:
[----:B------:R-:W2:Y:S02]  /*a840*/  LDG.E.64 R2, desc[UR36][R4.64] ;  /* 0x0000002404027981 */ /* 0x000ea4000c1e1b00 */
[----:B--2---:R-:W0:Y:S02]  /*a850*/  F2I.S64.F64.TRUNC R2, R2 ;  /* 0x0000000200027311 */ /* 0x004e24000030d900 */
[----:B0-----:R-:W-:Y:S01]  /*a860*/  PRMT R0, R2, 0x7610, R0 ;  /* 0x0000761002007816 */ /* 0x001fe20000000000 */
[----:B------:R-:W-:Y:S06]  /*a870*/  BRA `(.L_x_54134) ;  /* 0x0000000800a47947 */ /* 0x000fec0003800000 */
.L_x_54129:
        /* <DEDUP_REMOVED lines=12> */
.L_x_54143:
[----:B------:R-:W2:Y:S02]  /*a940*/  LDG.E.64 R4, desc[UR36][R4.64] ;  /* 0x0000002404047981 */ /* 0x000ea4000c1e1b00 */
[----:B--2---:R-:W0:Y:S02]  /*a950*/  F2I.S64.F64.TRUNC R2, R4 ;  /* 0x0000000400027311 */ /* 0x004e24000030d900 */
[----:B0-----:R-:W-:Y:S01]  /*a960*/  PRMT R0, R2, 0x7610, R0 ;  /* 0x0000761002007816 */ /* 0x001fe20000000000 */
[----:B------:R-:W-:Y:S06]  /*a970*/  BRA `(.L_x_54134) ;  /* 0x0000000800647947 */ /* 0x000fec0003800000 */
.L_x_54142:
        /* <DEDUP_REMOVED lines=27> */
.L_x_54145:
        /* <DEDUP_REMOVED lines=14> */
.L_x_54144:
[----:B------:R-:W2:Y:S02]  /*ac10*/  LDG.E.U16 R2, desc[UR36][R4.64] ;  /* 0x0000002404027981 */ /* 0x000ea4000c1e1500 */
[----:B--2---:R-:W-:-:S06]  /*ac20*/  IMAD.U32 R2, R2, 0x10000, RZ ;  /* 0x0001000002027824 */ /* 0x004fcc00078e00ff */
[----:B------:R-:W0:Y:S02]  /*ac30*/  F2I.S64.TRUNC R2, R2 ;  /* 0x0000000200027311 */ /* 0x000e24000020d900 */
[----:B0-----:R-:W-:Y:S01]  /*ac40*/  PRMT R0, R2, 0x7610, R0 ;  /* 0x0000761002007816 */ /* 0x001fe20000000000 */
[----:B------:R-:W-:Y:S06]  /*ac50*/  BRA `(.L_x_54134) ;  /* 0x0000000400ac7947 */ /* 0x000fec0003800000 */
.L_x_54141:
        /* <DEDUP_REMOVED lines=10> */
.L_x_54148:
        /* <DEDUP_REMOVED lines=21> */
.L_x_54152:
[----:B------:R-:W-:Y:S05]  /*ae50*/  BSYNC.RECONVERGENT B1 ;  /* 0x0000000000017941 */ /* 0x000fea0003800200 */
.L_x_54151:
[----:B------:R-:W-:Y:S01]  /*ae60*/  IMAD.SHL.U32 R0, R0, 0x100000, RZ ;  /* 0x0010000000007824 */ /* 0x000fe200078e00ff */
[----:B------:R-:W-:-:S04]  /*ae70*/  LEA R2, R2, 0x3b800000, 0x17 ;  /* 0x3b80000002027811 */ /* 0x000fc800078eb8ff */
[----:B------:R-:W-:-:S07]  /*ae80*/  LOP3.LUT R2, R2, R0, R7, 0xfe, !PT ;  /* 0x0000000002027212 */ /* 0x000fce00078efe07 */
.L_x_54150:
[----:B------:R-:W-:Y:S05]  /*ae90*/  BSYNC.RECONVERGENT B0 ;  /* 0x0000000000007941 */ /* 0x000fea0003800200 */
.L_x_54149:
[----:B------:R-:W0:Y:S02]  /*aea0*/  F2I.S64.TRUNC R2, R2 ;  /* 0x0000000200027311 */ /* 0x000e24000020d900 */
[----:B0-----:R-:W-:Y:S01]  /*aeb0*/  PRMT R0, R2, 0x7610, R0 ;  /* 0x0000761002007816 */ /* 0x001fe20000000000 */
[----:B------:R-:W-:Y:S06]  /*aec0*/  BRA `(.L_x_54134) ;  /* 0x0000000400107947 */ /* 0x000fec0003800000 */
.L_x_54147:
        /* <DEDUP_REMOVED lines=21> */
.L_x_54156:
[----:B------:R-:W-:Y:S05]  /*b020*/  BSYNC.RECONVERGENT B1 ;  /* 0x0000000000017941 */ /* 0x000fea0003800200 */
.L_x_54155:
[----:B------:R-:W-:Y:S02]  /*b030*/  SHF.L.U32 R0, R0, 0x15, RZ ;  /* 0x0000001500007819 */ /* 0x000fe400000006ff */
[----:B------:R-:W-:-:S04]  /*b040*/  LEA R2, R2, 0x37800000, 0x17 ;  /* 0x3780000002027811 */ /* 0x000fc800078eb8ff */
[----:B------:R-:W-:-:S07]  /*b050*/  LOP3.LUT R2, R2, R0, R7, 0xfe, !PT ;  /* 0x0000000002027212 */ /* 0x000fce00078efe07 */
.L_x_54154:
[----:B------:R-:W-:Y:S05]  /*b060*/  BSYNC.RECONVERGENT B0 ;  /* 0x0000000000007941 */ /* 0x000fea0003800200 */
.L_x_54153:
[----:B------:R-:W0:Y:S02]  /*b070*/  F2I.S64.TRUNC R2, R2 ;  /* 0x0000000200027311 */ /* 0x000e24000020d900 */
[----:B0-----:R-:W-:Y:S01]  /*b080*/  PRMT R0, R2, 0x7610, R0 ;  /* 0x0000761002007816 */ /* 0x001fe20000000000 */
[----:B------:R-:W-:Y:S06]  /*b090*/  BRA `(.L_x_54134) ;  /* 0x00000000009c7947 */ /* 0x000fec0003800000 */
.L_x_54146:
        /* <DEDUP_REMOVED lines=14> */
.L_x_54160:
[----:B------:R-:W-:Y:S05]  /*b180*/  BSYNC.RECONVERGENT B0 ;  /* 0x0000000000007941 */ /* 0x000fea0003800200 */
.L_x_54159:
[----:B------:R-:W0:Y:S02]  /*b190*/  F2I.S64.TRUNC R2, R2 ;  /* 0x0000000200027311 */ /* 0x000e24000020d900 */
[----:B0-----:R-:W-:Y:S01]  /*b1a0*/  PRMT R0, R2, 0x7610, R0 ;  /* 0x0000761002007816 */ /* 0x001fe20000000000 */
[----:B------:R-:W-:Y:S06]  /*b1b0*/  BRA `(.L_x_54134) ;  /* 0x0000000000547947 */ /* 0x000fec0003800000 */
.L_x_54133:
        /* <DEDUP_REMOVED lines=16> */
.L_x_54161:
[----:B------:R-:W-:Y:S01]  /*b2c0*/  PRMT R0, RZ, 0x7610, R0 ;  /* 0x00007610ff007816 */ /* 0x000fe20000000000 */
[----:B------:R-:W-:Y:S06]  /*b2d0*/  BRA `(.L_x_54134) ;  /* 0x00000000000c7947 */ /* 0x000fec0003800000 */
.L_x_54158:
[----:B------:R2:W5:Y:S01]  /*b2e0*/  LDG.E.U8 R0, desc[UR36][R4.64] ;  /* 0x0000002404007981 */ /* 0x000562000c1e1100 */
[----:B------:R-:W-:Y:S05]  /*b2f0*/  BRA `(.L_x_54134) ;  /* 0x0000000000047947 */ /* 0x000fea0003800000 */
.L_x_54157:
[----:B------:R1:W5:Y:S02]  /*b300*/  LDG.E.U8 R0, desc[UR36][R4.64] ;  /* 0x0000002404007981 */ /* 0x000364000c1e1100 */
.L_x_54134:
[----:B012345:R-:W-:Y:S01]  /*b310*/  LOP3.LUT P0, R5, R0, 0xff, RZ, 0xc0, !PT ;  /* 0x000000ff00057812 */ /* 0x03ffe2000780c0ff */
[----:B------:R-:W-:Y:S01]  /*b320*/  BSSY.RECONVERGENT B0, `(.L_x_54162) ;  /* 0x0000007000007945 */ /* 0x000fe20003800200 */
[----:B------:R-:W-:-:S11]  /*b330*/  IMAD.MOV.U32 R3, RZ, RZ, 0xff ;  /* 0x000000ffff037424 */ /* 0x000fd600078e00ff */
[----:B------:R-:W-:Y:S05]  /*b340*/  @!P0 BRA `(.L_x_54163) ;  /* 0x0000000000108947 */ /* 0x000fea0003800000 */
[----:B------:R-:W-:Y:S01]  /*b350*/  IMAD.U32 R4, RZ, RZ, UR43 ;  /* 0x0000002bff047e24 */ /* 0x000fe2000f8e00ff */
[----:B------:R-:W-:-:S07]  /*b360*/  MOV R6, 0xb380 ;  /* 0x0000b38000067802 */ /* 0x000fce0000000f00 */
[----:B------:R-:W-:Y:S05]  /*b370*/  CALL.REL.NOINC `($__internal_119_$__cuda_sm20_rem_u16) ;  /* 0x0000000c00687944 */ /* 0x000fea0003c00000 */
[----:B------:R-:W-:-:S07]  /*b380*/  PRMT R3, R5, 0x7610, R3 ;  /* 0x0000761005037816 */ /* 0x000fce0000000003 */
.L_x_54163:
[----:B------:R-:W-:Y:S05]  /*b390*/  BSYNC.RECONVERGENT B0 ;  /* 0x0000000000007941 */ /* 0x000fea0003800200 */
.L_x_54162:
        /* <DEDUP_REMOVED lines=13> */
.L_x_54167:
[----:B------:R-:W-:Y:S01]  /*b470*/  STG.E.U8 desc[UR36][R16.64], R3 ;  /* 0x0000000310007986 */ /* 0x000fe2000c101124 */
[----:B------:R-:W-:Y:S05]  /*b480*/  EXIT ;  /* 0x000000000000794d */ /* 0x000fea0003800000 */
.L_x_54166:
        /* <DEDUP_REMOVED lines=10> */
.L_x_54170:
[----:B------:R-:W-:-:S05]  /*b530*/  LOP3.LUT R3, R3, 0xffff, RZ, 0xc0, !PT ;  /* 0x0000ffff03037812 */ /* 0x000fca00078ec0ff */
[----:B------:R-:W-:Y:S01]  /*b540*/  STG.E desc[UR36][R16.64], R3 ;  /* 0x0000000310007986 */ /* 0x000fe2000c101924 */
[----:B------:R-:W-:Y:S05]  /*b550*/  EXIT ;  /* 0x000000000000794d */ /* 0x000fea0003800000 */
.L_x_54169:
[----:B------:R-:W-:Y:S01]  /*b560*/  STG.E.U16 desc[UR36][R16.64], R3 ;  /* 0x0000000310007986 */ /* 0x000fe2000c101524 */
[----:B------:R-:W-:Y:S05]  /*b570*/  EXIT ;  /* 0x000000000000794d */ /* 0x000fea0003800000 */
.L_x_54165:
        /* <DEDUP_REMOVED lines=9> */
.L_x_54172:
[----:B------:R-:W0:Y:S02]  /*b610*/  I2F.U16 R0, R3 ;  /* 0x0000000300007306 */ /* 0x000e240000101000 */
[----:B0-----:R-:W-:-:S05]  /*b620*/  F2FP.F16.F32.PACK_AB R0, RZ, R0 ;  /* 0x00000000ff00723e */ /* 0x001fca00000000ff */
[----:B------:R-:W-:Y:S01]  /*b630*/  STG.E.U16 desc[UR36][R16.64], R0 ;  /* 0x0000000010007986 */ /* 0x000fe2000c101524 */
[----:B------:R-:W-:Y:S05]  /*b640*/  EXIT ;  /* 0x000000000000794d */ /* 0x000fea0003800000 */
.L_x_54171:
        /* <DEDUP_REMOVED lines=10> */
.L_x_54174:
[----:B------:R-:W0:Y:S02]  /*b6f0*/  I2F.U16 R3, R3 ;  /* 0x0000000300037306 */ /* 0x000e240000101000 */
[----:B0-----:R-:W-:-:S04]  /*b700*/  F2FP.F16.F32.PACK_AB R3, RZ, R3 ;  /* 0x00000003ff03723e */ /* 0x001fc800000000ff */
[----:B------:R-:W-:-:S05]  /*b710*/  PRMT R3, R3, 0x5410, RZ ;  /* 0x0000541003037816 */ /* 0x000fca00000000ff */
[----:B------:R-:W-:Y:S01]  /*b720*/  STG.E desc[UR36][R16.64], R3 ;  /* 0x0000000310007986 */ /* 0x000fe2000c101924 */
[----:B------:R-:W-:Y:S05]  /*b730*/  EXIT ;  /* 0x000000000000794d */ /* 0x000fea0003800000 */
.L_x_54173:
[----:B------:R-:W0:Y:S02]  /*b740*/  I2F.F64.U16 R2, R3 ;  /* 0x0000000300027312 */ /* 0x000e240000101800 */
[----:B0-----:R-:W-:Y:S01]  /*b750*/  STG.E.64 desc[UR36][R16.64], R2 ;  /* 0x0000000210007986 */ /* 0x001fe2000c101b24 */
[----:B------:R-:W-:Y:S05]  /*b760*/  EXIT ;  /* 0x000000000000794d */ /* 0x000fea0003800000 */
.L_x_54164:
        /* <DEDUP_REMOVED lines=12> */
.L_x_54178:
        /* <DEDUP_REMOVED lines=16> */
.L_x_54181:
[----:B------:R-:W-:-:S07]  /*b930*/  PRMT R8, R0, 0x7610, R8 ;  /* 0x0000761000087816 */ /* 0x000fce0000000008 */
.L_x_54180:
[----:B------:R-:W-:Y:S05]  /*b940*/  BSYNC.RECONVERGENT B0 ;  /* 0x0000000000007941 */ /* 0x000fea0003800200 */
.L_x_54179:
[----:B------:R-:W-:Y:S01]  /*b950*/  STG.E.U8 desc[UR36][R16.64], R8 ;  /* 0x0000000810007986 */ /* 0x000fe2000c101124 */
[----:B------:R-:W-:Y:S05]  /*b960*/  EXIT ;  /* 0x000000000000794d */ /* 0x000fea0003800000 */
.L_x_54177:
        /* <DEDUP_REMOVED lines=16> */
.L_x_54184:
[----:B------:R-:W-:-:S07]  /*ba70*/  PRMT R8, R0, 0x7610, R8 ;  /* 0x0000761000087816 */ /* 0x000fce0000000008 */
.L_x_54183:
[----:B------:R-:W-:Y:S05]  /*ba80*/  BSYNC.RECONVERGENT B0 ;  /* 0x0000000000007941 */ /* 0x000fea0003800200 */
.L_x_54182:
[----:B------:R-:W-:Y:S01]  /*ba90*/  STG.E.U8 desc[UR36][R16.64], R8 ;  /* 0x0000000810007986 */ /* 0x000fe2000c101124 */
[----:B------:R-:W-:Y:S05]  /*baa0*/  EXIT ;  /* 0x000000000000794d */ /* 0x000fea0003800000 */
.L_x_54176:
        /* <DEDUP_REMOVED lines=22> */
.L_x_54186:
[----:B------:R-:W-:Y:S01]  /*bc10*/  LOP3.LUT R2, R3, 0xffff, RZ, 0xc0, !PT ;  /* 0x0000ffff03027812 */ /* 0x000fe200078ec0ff */
[----:B------:R-:W-:-:S05]  /*bc20*/  IMAD.MOV.U32 R3, RZ, RZ, RZ ;  /* 0x000000ffff037224 */ /* 0x000fca00078e00ff */
[----:B------:R-:W-:Y:S01]  /*bc30*/  STG.E.64 desc[UR36][R16.64], R2 ;  /* 0x0000000210007986 */ /* 0x000fe2000c101b24 */
[----:B------:R-:W-:Y:S05]  /*bc40*/  EXIT ;  /* 0x000000000000794d */ /* 0x000fea0003800000 */
.L_x_54185:
[----:B------:R-:W-:-:S05]  /*bc50*/  LOP3.LUT R3, R3, 0xffff, RZ, 0xc0, !PT ;  /* 0x0000ffff03037812 */ /* 0x000fca00078ec0ff */
[----:B------:R-:W-:Y:S01]  /*bc60*/  STG.E desc[UR36][R16.64], R3 ;  /* 0x0000000310007986 */ /* 0x000fe2000c101924 */
[----:B------:R-:W-:Y:S05]  /*bc70*/  EXIT ;  /* 0x000000000000794d */ /* 0x000fea0003800000 */
.L_x_54175:
        /* <DEDUP_REMOVED lines=11> */
.L_x_54188:
[----:B------:R-:W0:Y:S01]  /*bd30*/  I2F.F64.U16 R4, R3 ;  /* 0x0000000300047312 */ /* 0x000e220000101800 */
[----:B------:R-:W-:-:S05]  /*bd40*/  CS2R R6, SRZ ;  /* 0x0000000000067805 */ /* 0x000fca000001ff00 */
[----:B0-----:R-:W-:Y:S01]  /*bd50*/  STG.E.128 desc[UR36][R16.64], R4 ;  /* 0x0000000410007986 */ /* 0x001fe2000c101d24 */
[----:B------:R-:W-:Y:S05]  /*bd60*/  EXIT ;  /* 0x000000000000794d */ /* 0x000fea0003800000 */
.L_x_54187:
[----:B------:R-:W-:-:S09]  /*bd70*/  UISETP.NE.AND UP0, UPT, UR4, 0xf, UPT ;  /* 0x0000000f0400788c */ /* 0x000fd2000bf05270 */
[----:B------:R-:W-:Y:S05]  /*bd80*/  BRA.U !UP0, `(.L_x_54189) ;  /* 0x0000000108d47547 */ /* 0x000fea000b800000 */
[----:B------:R-:W-:-:S09]  /*bd90*/  UISETP.NE.AND UP0, UPT, UR4, 0x17, UPT ;  /* 0x000000170400788c */ /* 0x000fd2000bf05270 */
[----:B------:R-:W-:Y:S05]  /*bda0*/  BRA.U !UP0, `(.L_x_54190) ;  /* 0x0000000108847547 */ /* 0x000fea000b800000 */
[----:B------:R-:W-:-:S09]  /*bdb0*/  UISETP.NE.AND UP0, UPT, UR4, 0x18, UPT ;  /* 0x000000180400788c */ /* 0x000fd2000bf05270 */
[----:B------:R-:W-:Y:S05]  /*bdc0*/  BRA.U !UP0, `(.L_x_54191) ;  /* 0x0000000108447547 */ /* 0x000fea000b800000 */
.L_x_54168:
        /* <DEDUP_REMOVED lines=16> */
.L_x_54192:
[----:B------:R-:W-:Y:S05]  /*bed0*/  EXIT ;  /* 0x000000000000794d */ /* 0x000fea0003800000 */
.L_x_54191:
        /* <DEDUP_REMOVED lines=11> */
.L_x_54194:
[----:B------:R-:W-:Y:S05]  /*bf90*/  BSYNC.RECONVERGENT B0 ;  /* 0x0000000000007941 */ /* 0x000fea0003800200 */
.L_x_54193:
[----:B------:R-:W-:Y:S01]  /*bfa0*/  STG.E.U8 desc[UR36][R16.64], R5 ;  /* 0x0000000510007986 */ /* 0x000fe2000c101124 */
[----:B------:R-:W-:Y:S05]  /*bfb0*/  EXIT ;  /* 0x000000000000794d */ /* 0x000fea0003800000 */
.L_x_54190:
        /* <DEDUP_REMOVED lines=13> */
.L_x_54195:
[----:B------:R-:W-:Y:S01]  /*c090*/  HFMA2 R3, -RZ, RZ, 0, 7.569789886474609375e-06 ;  /* 0x0000007fff037431 */ /* 0x000fe200000001ff */
[----:B------:R-:W-:-:S04]  /*c0a0*/  ISETP.GT.U32.AND P0, PT, R5, 0x7f800000, PT ;  /* 0x7f8000000500780c */ /* 0x000fc80003f04070 */
[----:B------:R-:W-:-:S05]  /*c0b0*/  SEL R3, R3, 0x7c, P0 ;  /* 0x0000007c03037807 */ /* 0x000fca0000000000 */
[----:B------:R-:W-:Y:S01]  /*c0c0*/  STG.E.U8 desc[UR36][R16.64], R3 ;  /* 0x0000000310007986 */ /* 0x000fe2000c101124 */
[----:B------:R-:W-:Y:S05]  /*c0d0*/  EXIT ;  /* 0x000000000000794d */ /* 0x000fea0003800000 */
.L_x_54189:
[----:B------:R-:W0:Y:S02]  /*c0e0*/  I2F.U16 R0, R3 ;  /* 0x0000000300007306 */ /* 0x000e240000101000 */
[----:B0-----:R-:W-:-:S05]  /*c0f0*/  F2FP.BF16.F32.PACK_AB R0, RZ, R0 ;  /* 0x00000000ff00723e */ /* 0x001fca00000010ff */
[----:B------:R-:W-:Y:S01]  /*c100*/  STG.E.U16 desc[UR36][R16.64], R0 ;  /* 0x0000000010007986 */ /* 0x000fe2000c101524 */
[----:B------:R-:W-:Y:S05]  /*c110*/  EXIT ;  /* 0x000000000000794d */ /* 0x000fea0003800000 */
        .weak           $__internal_119_$__cuda_sm20_rem_u16
        .type           $__internal_119_$__cuda_sm20_rem_u16,@function
        .size           $__internal_119_$__cuda_sm20_rem_u16,(.L_x_54771 - $__internal_119_$__cuda_sm20_rem_u16)
$__internal_119_$__cuda_sm20_rem_u16:
        /* <DEDUP_REMOVED lines=20> */
[----:B------:R-:W-:Y:S05]  /*c260*/  RET.REL.NODEC R2 `(_ZN2at6native18elementwise_kernelILi128ELi4EZNS0_15gpu_kernel_implINS0_13AUnaryFunctorIhhhZZZNS0_21remainder_kernel_cudaERNS_18TensorIteratorBaseEENKUlvE_clEvENKUlvE_clEvEUlhhE_EEEEvS5_RKT_EUliE_EEviT1_) ;  /* 0xffffff3c02647950 */ /* 0x000fea0003c3ffff */
.L_x_54196:
        /* <DEDUP_REMOVED lines=9> */
.L_x_54771:


//--------------------- .text._ZN2at6native27unrolled_elementwise_kernelINS0_13AUnaryFunctorIhhhZZZNS0_21remainder_kernel_cudaERNS_18TensorIteratorBaseEENKUlvE_clEvENKUlvE_clEvEUlhhE_EESt5arrayIPcLm2EELi4E23TrivialOffsetCalculatorILi1EjESD_NS0_6memory12LoadWithCastILi1EEENSE_13StoreWithCastILi1EEEEEviT_T0_T2_T3_T4_T5_ --------------------------
	.section	.text._ZN2at6native27unrolled_elementwise_kernelINS0_13AUnaryFunctorIhhhZZZNS0_21remainder_kernel_cudaERNS_18TensorIteratorBaseEENKUlvE_clEvENKUlvE_clEvEUlhhE_EESt5arrayIPcLm2EELi4E23TrivialOffsetCalculatorILi1EjESD_NS0_6memory12LoadWithCastILi1EEENSE_13StoreWithCastILi1EEEEEviT_T0_T2_T3_T4_T5_,"ax",@progbits
	.align	128
        .global         _ZN2at6native27unrolled_elementwise_kernelINS0_13AUnaryFunctorIhhhZZZNS0_21remainder_kernel_cudaERNS_18TensorIteratorBaseEENKUlvE_clEvENKUlvE_clEvEUlhhE_EESt5arrayIPcLm2EELi4E23TrivialOffsetCalculatorILi1EjESD_NS0_6memory12LoadWithCastILi1EEENSE_13StoreWithCastILi1EEEEEviT_T0_T2_T3_T4_T5_
        .type           _ZN2at6native27unrolled_elementwise_kernelINS0_13AUnaryFunctorIhhhZZZNS0_21remainder_kernel_cudaERNS_18TensorIteratorBaseEENKUlvE_clEvENKUlvE_clEvEUlhhE_EESt5arrayIPcLm2EELi4E23TrivialOffsetCalculatorILi1EjESD_NS0_6memory12LoadWithCastILi1EEENSE_13StoreWithCastILi1EEEEEviT_T0_T2_T3_T4_T5_,@function
        .size           _ZN2at6native27unrolled_elementwise_kernelINS0_13AUnaryFunctorIhhhZZZNS0_21remainder_kernel_cudaERNS_18TensorIteratorBaseEENKUlvE_clEvENKUlvE_clEvEUlhhE_EESt5arrayIPcLm2EELi4E23TrivialOffsetCalculatorILi1EjESD_NS0_6memory12LoadWithCastILi1EEENSE_13StoreWithCastILi1EEEEEviT_T0_T2_T3_T4_T5_,(.L_x_54772 - _ZN2at6native27unrolled_elementwise_kernelINS0_13AUnaryFunctorIhhhZZZNS0_21remainder_kernel_cudaERNS_18TensorIteratorBaseEENKUlvE_clEvENKUlvE_clEvEUlhhE_EESt5arrayIPcLm2EELi4E23TrivialOffsetCalculatorILi1EjESD_NS0_6memory12LoadWithCastILi1EEENSE_13StoreWithCastILi1EEEEEviT_T0_T2_T3_T4_T5_)
        .other          _ZN2at6native27unrolled_elementwise_kernelINS0_13AUnaryFunctorIhhhZZZNS0_21remainder_kernel_cudaERNS_18TensorIteratorBaseEENKUlvE_clEvENKUlvE_clEvEUlhhE_EESt5arrayIPcLm2EELi4E23TrivialOffsetCalculatorILi1EjESD_NS0_6memory12LoadWithCastILi1EEENSE_13StoreWithCastILi1EEEEEviT_T0_T2_T3_T4_T5_,@"STO_CUDA_ENTRY STV_DEFAULT"
_ZN2at6native27unrolled_elementwise_kernelINS0_13AUnaryFunctorIhhhZZZNS0_21remainder_kernel_cudaERNS_18TensorIteratorBaseEENKUlvE_clEvENKUlvE_clEvEUlhhE_EESt5arrayIPcLm2EELi4E23TrivialOffsetCalculatorILi1EjESD_NS0_6memory12LoadWithCastILi1EEENSE_13StoreWithCastILi1EEEEEviT_T0_T2_T3_T4_T5_:
.text._ZN2at6native27unrolled_elementwise_kernelINS0_13AUnaryFunctorIhhhZZZNS0_21remainder_kernel_cudaERNS_18TensorIteratorBaseEENKUlvE_clEvENKUlvE_clEvEUlhhE_EESt5arrayIPcLm2EELi4E23TrivialOffsetCalculatorILi1EjESD_NS0_6memory12LoadWithCastILi1EEENSE_13StoreWithCastILi1EEEEEviT_T0_T2_T3_T4_T5_:
        /* <DEDUP_REMOVED lines=31> */
.L_x_54202:
[----:B------:R3:W5:Y:S01]  /*01f0*/  LDG.E.U8 R22, desc[UR36][R6.64] ;  /* 0x0000002406167981 */ /* 0x000762000c1e1100 */
[----:B------:R-:W-:Y:S05]  /*0200*/  BRA `(.L_x_54204) ;  /* 0x0000000c00607947 */ /* 0x000fea0003800000 */
.L_x_54201:
        /* <DEDUP_REMOVED lines=8> */
.L_x_54206:
[----:B------:R1:W5:Y:S01]  /*0290*/  LDG.E.U8 R22, desc[UR36][R6.64] ;  /* 0x0000002406167981 */ /* 0x000362000c1e1100 */
[----:B------:R-:W-:Y:S05]  /*02a0*/  BRA `(.L_x_54204) ;  /* 0x0000000c00387947 */ /* 0x000fea0003800000 */
.L_x_54205:
[----:B------:R2:W5:Y:S01]  /*02b0*/  LDG.E.U16 R22, desc[UR36][R6.64] ;  /* 0x0000002406167981 */ /* 0x000562000c1e1500 */
[----:B------:R-:W-:Y:S05]  /*02c0*/  BRA `(.L_x_54204) ;  /* 0x0000000c00307947 */ /* 0x000fea0003800000 */
.L_x_54200:
        /* <DEDUP_REMOVED lines=10> */
.L_x_54208:
[----:B------:R-:W2:Y:S02]  /*0370*/  LDG.E.U16 R4, desc[UR36][R6.64] ;  /* 0x0000002406047981 */ /* 0x000ea4000c1e1500 */
[----:B--2---:R-:W-:-:S06]  /*0380*/  HADD2.F32 R4, -RZ, R4.H0_H0 ;  /* 0x20000004ff047230 */ /* 0x004fcc0000004100 */
[----:B------:R-:W0:Y:S02]  /*0390*/  F2I.S64.TRUNC R4, R4 ;  /* 0x0000000400047311 */ /* 0x000e24000020d900 */
[----:B0-----:R-:W-:Y:S01]  /*03a0*/  PRMT R22, R4, 0x7610, R22 ;  /* 0x0000761004167816 */ /* 0x001fe20000000016 */
[----:B------:R-:W-:Y:S06]  /*03b0*/  BRA `(.L_x_54204) ;  /* 0x0000000800f47947 */ /* 0x000fec0003800000 */
.L_x_54207:
        /* <DEDUP_REMOVED lines=10> */
.L_x_54210:
[----:B------:R-:W2:Y:S02]  /*0460*/  LDG.E.U16 R6, desc[UR36][R6.64] ;  /* 0x0000002406067981 */ /* 0x000ea4000c1e1500 */
[----:B--2---:R-:W-:-:S06]  /*0470*/  HADD2.F32 R4, -RZ, R6.H0_H0 ;  /* 0x20000006ff047230 */ /* 0x004fcc0000004100 */
[----:B------:R-:W0:Y:S02]  /*0480*/  F2I.S64.TRUNC R4, R4 ;  /* 0x0000000400047311 */ /* 0x000e24000020d900 */
[----:B0-----:R-:W-:Y:S01]  /*0490*/  PRMT R22, R4, 0x7610, R22 ;  /* 0x0000761004167816 */ /* 0x001fe20000000016 */
[----:B------:R-:W-:Y:S06]  /*04a0*/  BRA `(.L_x_54204) ;  /* 0x0000000800b87947 */ /* 0x000fec0003800000 */
.L_x_54209:
[----:B------:R-:W2:Y:S02]  /*04b0*/  LDG.E.64 R4, desc[UR36][R6.64] ;  /* 0x0000002406047981 */ /* 0x000ea4000c1e1b00 */
[----:B--2---:R-:W0:Y:S02]  /*04c0*/  F2I.S64.F64.TRUNC R4, R4 ;  /* 0x0000000400047311 */ /* 0x004e24000030d900 */
[----:B0-----:R-:W-:Y:S01]  /*04d0*/  PRMT R22, R4, 0x7610, R22 ;  /* 0x0000761004167816 */ /* 0x001fe20000000016 */
[----:B------:R-:W-:Y:S06]  /*04e0*/  BRA `(.L_x_54204) ;  /* 0x0000000800a87947 */ /* 0x000fec0003800000 */
.L_x_54199:
        /* <DEDUP_REMOVED lines=12> */
.L_x_54213:
[----:B------:R-:W2:Y:S02]  /*05b0*/  LDG.E.64 R6, desc[UR36][R6.64] ;  /* 0x0000002406067981 */ /* 0x000ea4000c1e1b00 */
[----:B--2---:R-:W0:Y:S02]  /*05c0*/  F2I.S64.F64.TRUNC R4, R6 ;  /* 0x0000000600047311 */ /* 0x004e24000030d900 */
[----:B0-----:R-:W-:Y:S01]  /*05d0*/  PRMT R22, R4, 0x7610, R22 ;  /* 0x0000761004167816 */ /* 0x001fe20000000016 */
[----:B------:R-:W-:Y:S06]  /*05e0*/  BRA `(.L_x_54204) ;  /* 0x0000000800687947 */ /* 0x000fec0003800000 */
.L_x_54212:
        /* <DEDUP_REMOVED lines=27> */
.L_x_54215:
        /* <DEDUP_REMOVED lines=15> */
.L_x_54214:
[----:B------:R-:W2:Y:S02]  /*0890*/  LDG.E.U16 R4, desc[UR36][R6.64] ;  /* 0x0000002406047981 */ /* 0x000ea4000c1e1500 */
[----:B--2---:R-:W-:-:S06]  /*08a0*/  IMAD.U32 R4, R4, 0x10000, RZ ;  /* 0x0001000004047824 */ /* 0x004fcc00078e00ff */
[----:B------:R-:W0:Y:S02]  /*08b0*/  F2I.S64.TRUNC R4, R4 ;  /* 0x0000000400047311 */ /* 0x000e24000020d900 */
[----:B0-----:R-:W-:Y:S01]  /*08c0*/  PRMT R22, R4, 0x7610, R22 ;  /* 0x0000761004167816 */ /* 0x001fe20000000016 */
[----:B------:R-:W-:Y:S06]  /*08d0*/  BRA `(.L_x_54204) ;  /* 0x0000000400ac7947 */ /* 0x000fec0003800000 */
.L_x_54211:
        /* <DEDUP_REMOVED lines=10> */
.L_x_54218:
        /* <DEDUP_REMOVED lines=21> */
.L_x_54222:
[----:B------:R-:W-:Y:S05]  /*0ad0*/  BSYNC.RECONVERGENT B1 ;  /* 0x0000000000017941 */ /* 0x000fea0003800200 */
.L_x_54221:
[----:B------:R-:W-:Y:S01]  /*0ae0*/  IMAD.SHL.U32 R0, R0, 0x100000, RZ ;  /* 0x0010000000007824 */ /* 0x000fe200078e00ff */
[----:B------:R-:W-:-:S04]  /*0af0*/  LEA R3, R3, 0x3b800000, 0x17 ;  /* 0x3b80000003037811 */ /* 0x000fc800078eb8ff */
[----:B------:R-:W-:-:S07]  /*0b00*/  LOP3.LUT R4, R3, R0, R7, 0xfe, !PT ;  /* 0x0000000003047212 */ /* 0x000fce00078efe07 */
.L_x_54220:
[----:B------:R-:W-:Y:S05]  /*0b10*/  BSYNC.RECONVERGENT B0 ;  /* 0x0000000000007941 */ /* 0x000fea0003800200 */
.L_x_54219:
[----:B------:R-:W0:Y:S02]  /*0b20*/  F2I.S64.TRUNC R4, R4 ;  /* 0x0000000400047311 */ /* 0x000e24000020d900 */
[----:B0-----:R-:W-:Y:S01]  /*0b30*/  PRMT R22, R4, 0x7610, R22 ;  /* 0x0000761004167816 */ /* 0x001fe20000000016 */
[----:B------:R-:W-:Y:S06]  /*0b40*/  BRA `(.L_x_54204) ;  /* 0x0000000400107947 */ /* 0x000fec0003800000 */
.L_x_54217:
        /* <DEDUP_REMOVED lines=21> */
.L_x_54226:
[----:B------:R-:W-:Y:S05]  /*0ca0*/  BSYNC.RECONVERGENT B1 ;  /* 0x0000000000017941 */ /* 0x000fea0003800200 */
.L_x_54225:
[----:B------:R-:W-:Y:S01]  /*0cb0*/  IMAD.SHL.U32 R0, R0, 0x200000, RZ ;  /* 0x0020000000007824 */ /* 0x000fe200078e00ff */
[----:B------:R-:W-:-:S04]  /*0cc0*/  LEA R3, R3, 0x37800000, 0x17 ;  /* 0x3780000003037811 */ /* 0x000fc800078eb8ff */
[----:B------:R-:W-:-:S07]  /*0cd0*/  LOP3.LUT R4, R3, R0, R7, 0xfe, !PT ;  /* 0x0000000003047212 */ /* 0x000fce00078efe07 */
.L_x_54224:
[----:B------:R-:W-:Y:S05]  /*0ce0*/  BSYNC.RECONVERGENT B0 ;  /* 0x0000000000007941 */ /* 0x000fea0003800200 */
.L_x_54223:
[----:B------:R-:W0:Y:S02]  /*0cf0*/  F2I.S64.TRUNC R4, R4 ;  /* 0x0000000400047311 */ /* 0x000e24000020d900 */
[----:B0-----:R-:W-:Y:S01]  /*0d00*/  PRMT R22, R4, 0x7610, R22 ;  /* 0x0000761004167816 */ /* 0x001fe20000000016 */
[----:B------:R-:W-:Y:S06]  /*0d10*/  BRA `(.L_x_54204) ;  /* 0x00000000009c7947 */ /* 0x000fec0003800000 */
.L_x_54216:
[----:B------:R-:W-:-:S09]  /*0d20*/  UISETP.NE.AND UP0, UPT, UR4, 0x1c, UPT ;  /* 0x0000001c0400788c */ /* 0x000fd2000bf05270 */
[----:B------:R-:W-:Y:S05]  /*0d30*/  BRA.U !UP0, `(.L_x_54227) ;  /* 0x0000000108907547 */ /* 0x000fea000b800000 */
[----:B------:R-:W-:-:S09]  /*0d40*/  UISETP.NE.AND UP0, UPT, UR4, 0x1d, UPT ;  /* 0x0000001d0400788c */ /* 0x000fd2000bf05270 */
[----:B------:R-:W-:Y:S05]  /*0d50*/  BRA.U !UP0, `(.L_x_54228) ;  /* 0x0000000108807547 */ /* 0x000fea000b800000 */
[----:B------:R-:W-:-:S09]  /*0d60*/  UISETP.NE.AND UP0, UPT, UR4, 0x2c, UPT ;  /* 0x0000002c0400788c */ /* 0x000fd2000bf05270 */
[----:B------:R-:W-:Y:S05]  /*0d70*/  BRA.U !UP0, `(.L_x_54229) ;  /* 0x0000000108487547 */ /* 0x000fea000b800000 */
.L_x_54203:
        /* <DEDUP_REMOVED lines=16> */
.L_x_54230:
[----:B------:R-:W-:Y:S01]  /*0e80*/  PRMT R22, RZ, 0x7610, R22 ;  /* 0x00007610ff167816 */ /* 0x000fe20000000016 */
[----:B------:R-:W-:Y:S06]  /*0e90*/  BRA `(.L_x_54204) ;  /* 0x00000000003c7947 */ /* 0x000fec0003800000 */
.L_x_54229:
        /* <DEDUP_REMOVED lines=8> */
.L_x_54232:
[----:B------:R-:W-:Y:S05]  /*0f20*/  BSYNC.RECONVERGENT B0 ;  /* 0x0000000000007941 */ /* 0x000fea0003800200 */
.L_x_54231:
[----:B------:R-:W0:Y:S02]  /*0f30*/  F2I.S64.TRUNC R4, R4 ;  /* 0x0000000400047311 */ /* 0x000e24000020d900 */
[----:B0-----:R-:W-:Y:S01]  /*0f40*/  PRMT R22, R4, 0x7610, R22 ;  /* 0x0000761004167816 */ /* 0x001fe20000000016 */
[----:B------:R-:W-:Y:S06]  /*0f50*/  BRA `(.L_x_54204) ;  /* 0x00000000000c7947 */ /* 0x000fec0003800000 */
.L_x_54228:
[----:B------:R0:W5:Y:S01]  /*0f60*/  LDG.E.U8 R22, desc[UR36][R6.64] ;  /* 0x0000002406167981 */ /* 0x000162000c1e1100 */
[----:B------:R-:W-:Y:S05]  /*0f70*/  BRA `(.L_x_54204) ;  /* 0x0000000000047947 */ /* 0x000fea0003800000 */
.L_x_54227:
[----:B------:R0:W5:Y:S02]  /*0f80*/  LDG.E.U8 R22, desc[UR36][R6.64] ;  /* 0x0000002406167981 */ /* 0x000164000c1e1100 */
.L_x_54204:
[----:B------:R-:W-:-:S07]  /*0f90*/  VIADD R23, R25, 0x80 ;  /* 0x0000008019177836 */ /* 0x000fce0000000000 */
.L_x_54198:
[----:B------:R-:W-:Y:S05]  /*0fa0*/  BSYNC.RECONVERGENT B6 ;  /* 0x0000000000067941 */ /* 0x000fea0003800200 */
.L_x_54197:
        /* <DEDUP_REMOVED lines=23> */
.L_x_54238:
[----:B------:R0:W5:Y:S01]  /*1120*/  LDG.E.U8 R19, desc[UR36][R6.64] ;  /* 0x0000002406137981 */ /* 0x000162000c1e1100 */
[----:B------:R-:W-:Y:S05]  /*1130*/  BRA `(.L_x_54240) ;  /* 0x0000000c00607947 */ /* 0x000fea0003800000 */
.L_x_54237:
        /* <DEDUP_REMOVED lines=8> */
.L_x_54242:
[----:B------:R4:W5:Y:S01]  /*11c0*/  LDG.E.U8 R19, desc[UR36][R6.64] ;  /* 0x0000002406137981 */ /* 0x000962000c1e1100 */
[----:B------:R-:W-:Y:S05]  /*11d0*/  BRA `(.L_x_54240) ;  /* 0x0000000c00387947 */ /* 0x000fea0003800000 */
.L_x_54241:
[----:B------:R0:W5:Y:S01]  /*11e0*/  LDG.E.U16 R19, desc[UR36][R6.64] ;  /* 0x0000002406137981 */ /* 0x000162000c1e1500 */
[----:B------:R-:W-:Y:S05]  /*11f0*/  BRA `(.L_x_54240) ;  /* 0x0000000c00307947 */ /* 0x000fea0003800000 */
.L_x_54236:
        /* <DEDUP_REMOVED lines=10> */
.L_x_54244:
[----:B------:R-:W2:Y:S02]  /*12a0*/  LDG.E.U16 R4, desc[UR36][R6.64] ;  /* 0x0000002406047981 */ /* 0x000ea4000c1e1500 */
[----:B--2---:R-:W-:-:S06]  /*12b0*/  HADD2.F32 R4, -RZ, R4.H0_H0 ;  /* 0x20000004ff047230 */ /* 0x004fcc0000004100 */
[----:B------:R-:W0:Y:S02]  /*12c0*/  F2I.S64.TRUNC R4, R4 ;  /* 0x0000000400047311 */ /* 0x000e24000020d900 */
[----:B0-----:R-:W-:Y:S01]  /*12d0*/  PRMT R19, R4, 0x7610, R19 ;  /* 0x0000761004137816 */ /* 0x001fe20000000013 */
[----:B------:R-:W-:Y:S06]  /*12e0*/  BRA `(.L_x_54240) ;  /* 0x0000000800f47947 */ /* 0x000fec0003800000 */
.L_x_54243:
        /* <DEDUP_REMOVED lines=10> */
.L_x_54246:
[----:B------:R-:W2:Y:S02]  /*1390*/  LDG.E.U16 R6, desc[UR36][R6.64] ;  /* 0x0000002406067981 */ /* 0x000ea4000c1e1500 */
[----:B--2---:R-:W-:-:S06]  /*13a0*/  HADD2.F32 R4, -RZ, R6.H0_H0 ;  /* 0x20000006ff047230 */ /* 0x004fcc0000004100 */
[----:B------:R-:W0:Y:S02]  /*13b0*/  F2I.S64.TRUNC R4, R4 ;  /* 0x0000000400047311 */ /* 0x000e24000020d900 */
[----:B0-----:R-:W-:Y:S01]  /*13c0*/  PRMT R19, R4, 0x7610, R19 ;  /* 0x0000761004137816 */ /* 0x001fe20000000013 */
[----:B------:R-:W-:Y:S06]  /*13d0*/  BRA `(.L_x_54240) ;  /* 0x0000000800b87947 */ /* 0x000fec0003800000 */
.L_x_54245:
[----:B------:R-:W2:Y:S02]  /*13e0*/  LDG.E.64 R4, desc[UR36][R6.64] ;  /* 0x0000002406047981 */ /* 0x000ea4000c1e1b00 */
[----:B--2---:R-:W0:Y:S02]  /*13f0*/  F2I.S64.F64.TRUNC R4, R4 ;  /* 0x0000000400047311 */ /* 0x004e24000030d900 */
[----:B0-----:R-:W-:Y:S01]  /*1400*/  PRMT R19, R4, 0x7610, R19 ;  /* 0x0000761004137816 */ /* 0x001fe20000000013 */
[----:B------:R-:W-:Y:S06]  /*1410*/  BRA `(.L_x_54240) ;  /* 0x0000000800a87947 */ /* 0x000fec0003800000 */
.L_x_54235:
        /* <DEDUP_REMOVED lines=12> */
.L_x_54249:
[----:B------:R-:W2:Y:S02]  /*14e0*/  LDG.E.64 R6, desc[UR36][R6.64] ;  /* 0x0000002406067981 */ /* 0x000ea4000c1e1b00 */
[----:B--2---:R-:W0:Y:S02]  /*14f0*/  F2I.S64.F64.TRUNC R4, R6 ;  /* 0x0000000600047311 */ /* 0x004e24000030d900 */
[----:B0-----:R-:W-:Y:S01]  /*1500*/  PRMT R19, R4, 0x7610, R19 ;  /* 0x0000761004137816 */ /* 0x001fe20000000013 */
[----:B------:R-:W-:Y:S06]  /*1510*/  BRA `(.L_x_54240) ;  /* 0x0000000800687947 */ /* 0x000fec0003800000 */
.L_x_54248:
        /* <DEDUP_REMOVED lines=27> */
.L_x_54251:
        /* <DEDUP_REMOVED lines=15> */
.L_x_54250:
[----:B------:R-:W2:Y:S02]  /*17c0*/  LDG.E.U16 R4, desc[UR36][R6.64] ;  /* 0x0000002406047981 */ /* 0x000ea4000c1e1500 */
[----:B--2---:R-:W-:-:S06]  /*17d0*/  IMAD.U32 R4, R4, 0x10000, RZ ;  /* 0x0001000004047824 */ /* 0x004fcc00078e00ff */
[----:B------:R-:W0:Y:S02]  /*17e0*/  F2I.S64.TRUNC R4, R4 ;  /* 0x0000000400047311 */ /* 0x000e24000020d900 */
[----:B0-----:R-:W-:Y:S01]  /*17f0*/  PRMT R19, R4, 0x7610, R19 ;  /* 0x0000761004137816 */ /* 0x001fe20000000013 */
[----:B------:R-:W-:Y:S06]  /*1800*/  BRA `(.L_x_54240) ;  /* 0x0000000400ac7947 */ /* 0x000fec0003800000 */
.L_x_54247:
        /* <DEDUP_REMOVED lines=10> */
.L_x_54254:
        /* <DEDUP_REMOVED lines=21> */
.L_x_54258:
[----:B------:R-:W-:Y:S05]  /*1a00*/  BSYNC.RECONVERGENT B1 ;  /* 0x0000000000017941 */ /* 0x000fea0003800200 */
.L_x_54257:
[----:B------:R-:W-:Y:S01]  /*1a10*/  IMAD.SHL.U32 R0, R0, 0x100000, RZ ;  /* 0x0010000000007824 */ /* 0x000fe200078e00ff */
[----:B------:R-:W-:-:S04]  /*1a20*/  LEA R3, R3, 0x3b800000, 0x17 ;  /* 0x3b80000003037811 */ /* 0x000fc800078eb8ff */
[----:B------:R-:W-:-:S07]  /*1a30*/  LOP3.LUT R4, R3, R0, R7, 0xfe, !PT ;  /* 0x0000000003047212 */ /* 0x000fce00078efe07 */
.L_x_54256:
[----:B------:R-:W-:Y:S05]  /*1a40*/  BSYNC.RECONVERGENT B0 ;  /* 0x0000000000007941 */ /* 0x000fea0003800200 */
.L_x_54255:
[----:B------:R-:W0:Y:S02]  /*1a50*/  F2I.S64.TRUNC R4, R4 ;  /* 0x0000000400047311 */ /* 0x000e24000020d900 */
[----:B0-----:R-:W-:Y:S01]  /*1a60*/  PRMT R19, R4, 0x7610, R19 ;  /* 0x0000761004137816 */ /* 0x001fe20000000013 */
[----:B------:R-:W-:Y:S06]  /*1a70*/  BRA `(.L_x_54240) ;  /* 0x0000000400107947 */ /* 0x000fec0003800000 */
.L_x_54253:
        /* <DEDUP_REMOVED lines=21> */
.L_x_54262:
[----:B------:R-:W-:Y:S05]  /*1bd0*/  BSYNC.RECONVERGENT B1 ;  /* 0x0000000000017941 */ /* 0x000fea0003800200 */
.L_x_54261:
[----:B------:R-:W-:Y:S01]  /*1be0*/  IMAD.SHL.U32 R0, R0, 0x200000, RZ ;  /* 0x0020000000007824 */ /* 0x000fe200078e00ff */
[----:B------:R-:W-:-:S04]  /*1bf0*/  LEA R3, R3, 0x37800000, 0x17 ;  /* 0x3780000003037811 */ /* 0x000fc800078eb8ff */
[----:B------:R-:W-:-:S07]  /*1c00*/  LOP3.LUT R4, R3, R0, R7, 0xfe, !PT ;  /* 0x0000000003047212 */ /* 0x000fce00078efe07 */
.L_x_54260:
[----:B------:R-:W-:Y:S05]  /*1c10*/  BSYNC.RECONVERGENT B0 ;  /* 0x0000000000007941 */ /* 0x000fea0003800200 */
.L_x_54259:
[----:B------:R-:W0:Y:S02]  /*1c20*/  F2I.S64.TRUNC R4, R4 ;  /* 0x0000000400047311 */ /* 0x000e24000020d900 */
[----:B0-----:R-:W-:Y:S01]  /*1c30*/  PRMT R19, R4, 0x7610, R19 ;  /* 0x0000761004137816 */ /* 0x001fe20000000013 */
[----:B------:R-:W-:Y:S06]  /*1c40*/  BRA `(.L_x_54240) ;  /* 0x00000000009c7947 */ /* 0x000fec0003800000 */
.L_x_54252:
        /* <DEDUP_REMOVED lines=14> */
.L_x_54266:
[----:B------:R-:W-:Y:S05]  /*1d30*/  BSYNC.RECONVERGENT B0 ;  /* 0x0000000000007941 */ /* 0x000fea0003800200 */
.L_x_54265:
[----:B------:R-:W0:Y:S02]  /*1d40*/  F2I.S64.TRUNC R4, R4 ;  /* 0x0000000400047311 */ /* 0x000e24000020d900 */
[----:B0-----:R-:W-:Y:S01]  /*1d50*/  PRMT R19, R4, 0x7610, R19 ;  /* 0x0000761004137816 */ /* 0x001fe20000000013 */
[----:B------:R-:W-:Y:S06]  /*1d60*/  BRA `(.L_x_54240) ;  /* 0x0000000000547947 */ /* 0x000fec0003800000 */
.L_x_54239:
        /* <DEDUP_REMOVED lines=16> */
.L_x_54267:
[----:B------:R-:W-:Y:S01]  /*1e70*/  PRMT R19, RZ, 0x7610, R19 ;  /* 0x00007610ff137816 */ /* 0x000fe20000000013 */
[----:B------:R-:W-:Y:S06]  /*1e80*/  BRA `(.L_x_54240) ;  /* 0x00000000000c7947 */ /* 0x000fec0003800000 */
.L_x_54264:
[----:B------:R1:W5:Y:S01]  /*1e90*/  LDG.E.U8 R19, desc[UR36][R6.64] ;  /* 0x0000002406137981 */ /* 0x000362000c1e1100 */
[----:B------:R-:W-:Y:S05]  /*1ea0*/  BRA `(.L_x_54240) ;  /* 0x0000000000047947 */ /* 0x000fea0003800000 */
.L_x_54263:
[----:B------:R0:W5:Y:S02]  /*1eb0*/  LDG.E.U8 R19, desc[UR36][R6.64] ;  /* 0x0000002406137981 */ /* 0x000164000c1e1100 */
.L_x_54240:
[----:B------:R-:W-:-:S07]  /*1ec0*/  VIADD R23, R23, 0x80 ;  /* 0x0000008017177836 */ /* 0x000fce0000000000 */
.L_x_54234:
[----:B------:R-:W-:Y:S05]  /*1ed0*/  BSYNC.RECONVERGENT B6 ;  /* 0x0000000000067941 */ /* 0x000fea0003800200 */
.L_x_54233:
        /* <DEDUP_REMOVED lines=23> */
.L_x_54273:
[----:B------:R0:W5:Y:S01]  /*2050*/  LDG.E.U8 R17, desc[UR36][R6.64] ;  /* 0x0000002406117981 */ /* 0x000162000c1e1100 */
[----:B------:R-:W-:Y:S05]  /*2060*/  BRA `(.L_x_54275) ;  /* 0x0000000c00607947 */ /* 0x000fea0003800000 */
.L_x_54272:
        /* <DEDUP_REMOVED lines=8> */
.L_x_54277:
[----:B------:R3:W5:Y:S01]  /*20f0*/  LDG.E.U8 R17, desc[UR36][R6.64] ;  /* 0x0000002406117981 */ /* 0x000762000c1e1100 */
[----:B------:R-:W-:Y:S05]  /*2100*/  BRA `(.L_x_54275) ;  /* 0x0000000c00387947 */ /* 0x000fea0003800000 */
.L_x_54276:
[----:B------:R0:W5:Y:S01]  /*2110*/  LDG.E.U16 R17, desc[UR36][R6.64] ;  /* 0x0000002406117981 */ /* 0x000162000c1e1500 */
[----:B------:R-:W-:Y:S05]  /*2120*/  BRA `(.L_x_54275) ;  /* 0x0000000c00307947 */ /* 0x000fea0003800000 */
.L_x_54271:
        /* <DEDUP_REMOVED lines=10> */
.L_x_54279:
[----:B------:R-:W2:Y:S02]  /*21d0*/  LDG.E.U16 R4, desc[UR36][R6.64] ;  /* 0x0000002406047981 */ /* 0x000ea4000c1e1500 */
[----:B--2---:R-:W-:-:S06]  /*21e0*/  HADD2.F32 R4, -RZ, R4.H0_H0 ;  /* 0x20000004ff047230 */ /* 0x004fcc0000004100 */
[----:B------:R-:W0:Y:S02]  /*21f0*/  F2I.S64.TRUNC R4, R4 ;  /* 0x0000000400047311 */ /* 0x000e24000020d900 */
[----:B0-----:R-:W-:Y:S01]  /*2200*/  PRMT R17, R4, 0x7610, R17 ;  /* 0x0000761004117816 */ /* 0x001fe20000000011 */
[----:B------:R-:W-:Y:S06]  /*2210*/  BRA `(.L_x_54275) ;  /* 0x0000000800f47947 */ /* 0x000fec0003800000 */
.L_x_54278:
        /* <DEDUP_REMOVED lines=10> */
.L_x_54281:
[----:B------:R-:W2:Y:S02]  /*22c0*/  LDG.E.U16 R6, desc[UR36][R6.64] ;  /* 0x0000002406067981 */ /* 0x000ea4000c1e1500 */
[----:B--2---:R-:W-:-:S06]  /*22d0*/  HADD2.F32 R4, -RZ, R6.H0_H0 ;  /* 0x20000006ff047230 */ /* 0x004fcc0000004100 */
[----:B------:R-:W0:Y:S02]  /*22e0*/  F2I.S64.TRUNC R4, R4 ;  /* 0x0000000400047311 */ /* 0x000e24000020d900 */
[----:B0-----:R-:W-:Y:S01]  /*22f0*/  PRMT R17, R4, 0x7610, R17 ;  /* 0x0000761004117816 */ /* 0x001fe20000000011 */
[----:B------:R-:W-:Y:S06]  /*2300*/  BRA `(.L_x_54275) ;  /* 0x0000000800b87947 */ /* 0x000fec0003800000 */
.L_x_54280:
[----:B------:R-:W2:Y:S02]  /*2310*/  LDG.E.64 R4, desc[UR36][R6.64] ;  /* 0x0000002406047981 */ /* 0x000ea4000c1e1b00 */
[----:B--2---:R-:W0:Y:S02]  /*2320*/  F2I.S64.F64.TRUNC R4, R4 ;  /* 0x0000000400047311 */ /* 0x004e24000030d900 */
[----:B0-----:R-:W-:Y:S01]  /*2330*/  PRMT R17, R4, 0x7610, R17 ;  /* 0x0000761004117816 */ /* 0x001fe20000000011 */
[----:B------:R-:W-:Y:S06]  /*2340*/  BRA `(.L_x_54275) ;  /* 0x0000000800a87947 */ /* 0x000fec0003800000 */
.L_x_54270:
        /* <DEDUP_REMOVED lines=12> */
.L_x_54284:
[----:B------:R-:W2:Y:S02]  /*2410*/  LDG.E.64 R6, desc[UR36][R6.64] ;  /* 0x0000002406067981 */ /* 0x000ea4000c1e1b00 */
[----:B--2---:R-:W0:Y:S02]  /*2420*/  F2I.S64.F64.TRUNC R4, R6 ;  /* 0x0000000600047311 */ /* 0x004e24000030d900 */
[----:B0-----:R-:W-:Y:S01]  /*2430*/  PRMT R17, R4, 0x7610, R17 ;  /* 0x0000761004117816 */ /* 0x001fe20000000011 */
[----:B------:R-:W-:Y:S06]  /*2440*/  BRA `(.L_x_54275) ;  /* 0x0000000800687947 */ /* 0x000fec0003800000 */
.L_x_54283:
        /* <DEDUP_REMOVED lines=27> */
.L_x_54286:
        /* <DEDUP_REMOVED lines=15> */
.L_x_54285:
[----:B------:R-:W2:Y:S02]  /*26f0*/  LDG.E.U16 R4, desc[UR36][R6.64] ;  /* 0x0000002406047981 */ /* 0x000ea4000c1e1500 */
[----:B--2---:R-:W-:-:S06]  /*2700*/  IMAD.U32 R4, R4, 0x10000, RZ ;  /* 0x0001000004047824 */ /* 0x004fcc00078e00ff */
[----:B------:R-:W0:Y:S02]  /*2710*/  F2I.S64.TRUNC R4, R4 ;  /* 0x0000000400047311 */ /* 0x000e24000020d900 */
[----:B0-----:R-:W-:Y:S01]  /*2720*/  PRMT R17, R4, 0x7610, R17 ;  /* 0x0000761004117816 */ /* 0x001fe20000000011 */
[----:B------:R-:W-:Y:S06]  /*2730*/  BRA `(.L_x_54275) ;  /* 0x0000000400ac7947 */ /* 0x000fec0003800000 */
.L_x_54282:
        /* <DEDUP_REMOVED lines=10> */
.L_x_54289:
        /* <DEDUP_REMOVED lines=21> */
.L_x_54293:
[----:B------:R-:W-:Y:S05]  /*2930*/  BSYNC.RECONVERGENT B1 ;  /* 0x0000000000017941 */ /* 0x000fea0003800200 */
.L_x_54292:
[----:B------:R-:W-:Y:S01]  /*2940*/  IMAD.SHL.U32 R0, R0, 0x100000, RZ ;  /* 0x0010000000007824 */ /* 0x000fe200078e00ff */
[----:B------:R-:W-:-:S04]  /*2950*/  LEA R3, R3, 0x3b800000, 0x17 ;  /* 0x3b80000003037811 */ /* 0x000fc800078eb8ff */
[----:B------:R-:W-:-:S07]  /*2960*/  LOP3.LUT R4, R3, R0, R7, 0xfe, !PT ;  /* 0x0000000003047212 */ /* 0x000fce00078efe07 */
.L_x_54291:
[----:B------:R-:W-:Y:S05]  /*2970*/  BSYNC.RECONVERGENT B0 ;  /* 0x0000000000007941 */ /* 0x000fea0003800200 */
.L_x_54290:
[----:B------:R-:W0:Y:S02]  /*2980*/  F2I.S64.TRUNC R4, R4 ;  /* 0x0000000400047311 */ /* 0x000e24000020d900 */
[----:B0-----:R-:W-:Y:S01]  /*2990*/  PRMT R17, R4, 0x7610, R17 ;  /* 0x0000761004117816 */ /* 0x001fe20000000011 */
[----:B------:R-:W-:Y:S06]  /*29a0*/  BRA `(.L_x_54275) ;  /* 0x0000000400107947 */ /* 0x000fec0003800000 */
.L_x_54288:
        /* <DEDUP_REMOVED lines=21> */
.L_x_54297:
[----:B------:R-:W-:Y:S05]  /*2b00*/  BSYNC.RECONVERGENT B1 ;  /* 0x0000000000017941 */ /* 0x000fea0003800200 */
.L_x_54296:
[----:B------:R-:W-:Y:S01]  /*2b10*/  IMAD.SHL.U32 R0, R0, 0x200000, RZ ;  /* 0x0020000000007824 */ /* 0x000fe200078e00ff */
[----:B------:R-:W-:-:S04]  /*2b20*/  LEA R3, R3, 0x37800000, 0x17 ;  /* 0x3780000003037811 */ /* 0x000fc800078eb8ff */
[----:B------:R-:W-:-:S07]  /*2b30*/  LOP3.LUT R4, R3, R0, R7, 0xfe, !PT ;  /* 0x0000000003047212 */ /* 0x000fce00078efe07 */
.L_x_54295:
[----:B------:R-:W-:Y:S05]  /*2b40*/  BSYNC.RECONVERGENT B0 ;  /* 0x0000000000007941 */ /* 0x000fea0003800200 */
.L_x_54294:
[----:B------:R-:W0:Y:S02]  /*2b50*/  F2I.S64.TRUNC R4, R4 ;  /* 0x0000000400047311 */ /* 0x000e24000020d900 */
[----:B0-----:R-:W-:Y:S01]  /*2b60*/  PRMT R17, R4, 0x7610, R17 ;  /* 0x0000761004117816 */ /* 0x001fe20000000011 */
[----:B------:R-:W-:Y:S06]  /*2b70*/  BRA `(.L_x_54275) ;  /* 0x00000000009c7947 */ /* 0x000fec0003800000 */
.L_x_54287:
        /* <DEDUP_REMOVED lines=14> */
.L_x_54301:
[----:B------:R-:W-:Y:S05]  /*2c60*/  BSYNC.RECONVERGENT B0 ;  /* 0x0000000000007941 */ /* 0x000fea0003800200 */
.L_x_54300:
[----:B------:R-:W0:Y:S02]  /*2c70*/  F2I.S64.TRUNC R4, R4 ;  /* 0x0000000400047311 */ /* 0x000e24000020d900 */
[----:B0-----:R-:W-:Y:S01]  /*2c80*/  PRMT R17, R4, 0x7610, R17 ;  /* 0x0000761004117816 */ /* 0x001fe20000000011 */
[----:B------:R-:W-:Y:S06]  /*2c90*/  BRA `(.L_x_54275) ;  /* 0x0000000000547947 */ /* 0x000fec0003800000 */
.L_x_54274:
        /* <DEDUP_REMOVED lines=16> */
.L_x_54302:
[----:B------:R-:W-:Y:S01]  /*2da0*/  PRMT R17, RZ, 0x7610, R17 ;  /* 0x00007610ff117816 */ /* 0x000fe20000000011 */
[----:B------:R-:W-:Y:S06]  /*2db0*/  BRA `(.L_x_54275) ;  /* 0x00000000000c7947 */ /* 0x000fec0003800000 */
.L_x_54299:
[----:B------:R2:W5:Y:S01]  /*2dc0*/  LDG.E.U8 R17, desc[UR36][R6.64] ;  /* 0x0000002406117981 */ /* 0x000562000c1e1100 */
[----:B------:R-:W-:Y:S05]  /*2dd0*/  BRA `(.L_x_54275) ;  /* 0x0000000000047947 */ /* 0x000fea0003800000 */
.L_x_54298:
[----:B------:R1:W5:Y:S02]  /*2de0*/  LDG.E.U8 R17, desc[UR36][R6.64] ;  /* 0x0000002406117981 */ /* 0x000364000c1e1100 */
.L_x_54275:
[----:B------:R-:W-:-:S07]  /*2df0*/  VIADD R23, R23, 0x80 ;  /* 0x0000008017177836 */ /* 0x000fce0000000000 */
.L_x_54269:
[----:B------:R-:W-:Y:S05]  /*2e00*/  BSYNC.RECONVERGENT B6 ;  /* 0x0000000000067941 */ /* 0x000fea0003800200 */
.L_x_54268:
        /* <DEDUP_REMOVED lines=23> */
.L_x_54308:
[----:B------:R0:W5:Y:S01]  /*2f80*/  LDG.E.U8 R18, desc[UR36][R6.64] ;  /* 0x0000002406127981 */ /* 0x000162000c1e1100 */
[----:B------:R-:W-:Y:S05]  /*2f90*/  BRA `(.L_x_54304) ;  /* 0x0000000c005c7947 */ /* 0x000fea0003800000 */
.L_x_54307:
        /* <DEDUP_REMOVED lines=8> */
.L_x_54311:
[----:B------:R0:W5:Y:S01]  /*3020*/  LDG.E.U8 R18, desc[UR36][R6.64] ;  /* 0x0000002406127981 */ /* 0x000162000c1e1100 */
[----:B------:R-:W-:Y:S05]  /*3030*/  BRA `(.L_x_54304) ;  /* 0x0000000c00347947 */ /* 0x000fea0003800000 */
.L_x_54310:
[----:B------:R0:W5:Y:S01]  /*3040*/  LDG.E.U16 R18, desc[UR36][R6.64] ;  /* 0x0000002406127981 */ /* 0x000162000c1e1500 */
[----:B------:R-:W-:Y:S05]  /*3050*/  BRA `(.L_x_54304) ;  /* 0x0000000c002c7947 */ /* 0x000fea0003800000 */
.L_x_54306:
        /* <DEDUP_REMOVED lines=10> */
.L_x_54313:
[----:B------:R-:W2:Y:S02]  /*3100*/  LDG.E.U16 R4, desc[UR36][R6.64] ;  /* 0x0000002406047981 */ /* 0x000ea4000c1e1500 */
[----:B--2---:R-:W-:-:S06]  /*3110*/  HADD2.F32 R4, -RZ, R4.H0_H0 ;  /* 0x20000004ff047230 */ /* 0x004fcc0000004100 */
[----:B------:R-:W0:Y:S02]  /*3120*/  F2I.S64.TRUNC R4, R4 ;  /* 0x0000000400047311 */ /* 0x000e24000020d900 */
[----:B0-----:R-:W-:Y:S01]  /*3130*/  PRMT R18, R4, 0x7610, R18 ;  /* 0x0000761004127816 */ /* 0x001fe20000000012 */
[----:B------:R-:W-:Y:S06]  /*3140*/  BRA `(.L_x_54304) ;  /* 0x0000000800f07947 */ /* 0x000fec0003800000 */
.L_x_54312:
        /* <DEDUP_REMOVED lines=10> */
.L_x_54315:
[----:B------:R-:W2:Y:S02]  /*31f0*/  LDG.E.U16 R6, desc[UR36][R6.64] ;  /* 0x0000002406067981 */ /* 0x000ea4000c1e1500 */
[----:B--2---:R-:W-:-:S06]  /*3200*/  HADD2.F32 R4, -RZ, R6.H0_H0 ;  /* 0x20000006ff047230 */ /* 0x004fcc0000004100 */
[----:B------:R-:W0:Y:S02]  /*3210*/  F2I.S64.TRUNC R4, R4 ;  /* 0x0000000400047311 */ /* 0x000e24000020d900 */
[----:B0-----:R-:W-:Y:S01]  /*3220*/  PRMT R18, R4, 0x7610, R18 ;  /* 0x0000761004127816 */ /* 0x001fe20000000012 */
[----:B------:R-:W-:Y:S06]  /*3230*/  BRA `(.L_x_54304) ;  /* 0x0000000800b47947 */ /* 0x000fec0003800000 */
.L_x_54314:
[----:B------:R-:W2:Y:S02]  /*3240*/  LDG.E.64 R4, desc[UR36][R6.64] ;  /* 0x0000002406047981 */ /* 0x000ea4000c1e1b00 */
[----:B--2---:R-:W0:Y:S02]  /*3250*/  F2I.S64.F64.TRUNC R4, R4 ;  /* 0x0000000400047311 */ /* 0x004e24000030d900 */
[----:B0-----:R-:W-:Y:S01]  /*3260*/  PRMT R18, R4, 0x7610, R18 ;  /* 0x0000761004127816 */ /* 0x001fe20000000012 */
[----:B------:R-:W-:Y:S06]  /*3270*/  BRA `(.L_x_54304) ;  /* 0x0000000800a47947 */ /* 0x000fec0003800000 */
.L_x_54305:
        /* <DEDUP_REMOVED lines=12> */
.L_x_54318:
[----:B------:R-:W2:Y:S02]  /*3340*/  LDG.E.64 R6, desc[UR36][R6.64] ;  /* 0x0000002406067981 */ /* 0x000ea4000c1e1b00 */
[----:B--2---:R-:W0:Y:S02]  /*3350*/  F2I.S64.F64.TRUNC R4, R6 ;  /* 0x0000000600047311 */ /* 0x004e24000030d900 */
[----:B0-----:R-:W-:Y:S01]  /*3360*/  PRMT R18, R4, 0x7610, R18 ;  /* 0x0000761004127816 */ /* 0x001fe20000000012 */
[----:B------:R-:W-:Y:S06]  /*3370*/  BRA `(.L_x_54304) ;  /* 0x0000000800647947 */ /* 0x000fec0003800000 */
.L_x_54317:
        /* <DEDUP_REMOVED lines=27> */
.L_x_54320:
        /* <DEDUP_REMOVED lines=15> */
.L_x_54319:
[----:B------:R-:W2:Y:S02]  /*3620*/  LDG.E.U16 R4, desc[UR36][R6.64] ;  /* 0x0000002406047981 */ /* 0x000ea4000c1e1500 */
[----:B--2---:R-:W-:-:S06]  /*3630*/  IMAD.U32 R4, R4, 0x10000, RZ ;  /* 0x0001000004047824 */ /* 0x004fcc00078e00ff */
[----:B------:R-:W0:Y:S02]  /*3640*/  F2I.S64.TRUNC R4, R4 ;  /* 0x0000000400047311 */ /* 0x000e24000020d900 */
[----:B0-----:R-:W-:Y:S01]  /*3650*/  PRMT R18, R4, 0x7610, R18 ;  /* 0x0000761004127816 */ /* 0x001fe20000000012 */
[----:B------:R-:W-:Y:S06]  /*3660*/  BRA `(.L_x_54304) ;  /* 0x0000000400a87947 */ /* 0x000fec0003800000 */
.L_x_54316:
        /* <DEDUP_REMOVED lines=10> */
.L_x_54323:
        /* <DEDUP_REMOVED lines=21> */
.L_x_54327:
[----:B------:R-:W-:Y:S05]  /*3860*/  BSYNC.RECONVERGENT B1 ;  /* 0x0000000000017941 */ /* 0x000fea0003800200 */
.L_x_54326:
[----:B------:R-:W-:Y:S01]  /*3870*/  IMAD.SHL.U32 R0, R0, 0x100000, RZ ;  /* 0x0010000000007824 */ /* 0x000fe200078e00ff */
[----:B------:R-:W-:-:S04]  /*3880*/  LEA R3, R3, 0x3b800000, 0x17 ;  /* 0x3b80000003037811 */ /* 0x000fc800078eb8ff */
[----:B------:R-:W-:-:S07]  /*3890*/  LOP3.LUT R4, R3, R0, R7, 0xfe, !PT ;  /* 0x0000000003047212 */ /* 0x000fce00078efe07 */
.L_x_54325:
[----:B------:R-:W-:Y:S05]  /*38a0*/  BSYNC.RECONVERGENT B0 ;  /* 0x0000000000007941 */ /* 0x000fea0003800200 */
.L_x_54324:
[----:B------:R-:W0:Y:S02]  /*38b0*/  F2I.S64.TRUNC R4, R4 ;  /* 0x0000000400047311 */ /* 0x000e24000020d900 */
[----:B0-----:R-:W-:Y:S01]  /*38c0*/  PRMT R18, R4, 0x7610, R18 ;  /* 0x0000761004127816 */ /* 0x001fe20000000012 */
[----:B------:R-:W-:Y:S06]  /*38d0*/  BRA `(.L_x_54304) ;  /* 0x00000004000c7947 */ /* 0x000fec0003800000 */
.L_x_54322:
        /* <DEDUP_REMOVED lines=21> */
.L_x_54331:
[----:B------:R-:W-:Y:S05]  /*3a30*/  BSYNC.RECONVERGENT B1 ;  /* 0x0000000000017941 */ /* 0x000fea0003800200 */
.L_x_54330:
[----:B------:R-:W-:Y:S01]  /*3a40*/  IMAD.SHL.U32 R0, R0, 0x200000, RZ ;  /* 0x0020000000007824 */ /* 0x000fe200078e00ff */
[----:B------:R-:W-:-:S04]  /*3a50*/  LEA R3, R3, 0x37800000, 0x17 ;  /* 0x3780000003037811 */ /* 0x000fc800078eb8ff */
[----:B------:R-:W-:-:S07]  /*3a60*/  LOP3.LUT R4, R3, R0, R7, 0xfe, !PT ;  /* 0x0000000003047212 */ /* 0x000fce00078efe07 */
.L_x_54329:
[----:B------:R-:W-:Y:S05]  /*3a70*/  BSYNC.RECONVERGENT B0 ;  /* 0x0000000000007941 */ /* 0x000fea0003800200 */
.L_x_54328:
[----:B------:R-:W0:Y:S02]  /*3a80*/  F2I.S64.TRUNC R4, R4 ;  /* 0x0000000400047311 */ /* 0x000e24000020d900 */
[----:B0-----:R-:W-:Y:S01]  /*3a90*/  PRMT R18, R4, 0x7610, R18 ;  /* 0x0000761004127816 */ /* 0x001fe20000000012 */
[----:B------:R-:W-:Y:S06]  /*3aa0*/  BRA `(.L_x_54304) ;  /* 0x0000000000987947 */ /* 0x000fec0003800000 */
.L_x_54321:
        /* <DEDUP_REMOVED lines=14> */
.L_x_54335:
[----:B------:R-:W-:Y:S05]  /*3b90*/  BSYNC.RECONVERGENT B0 ;  /* 0x0000000000007941 */ /* 0x000fea0003800200 */
.L_x_54334:
[----:B------:R-:W0:Y:S02]  /*3ba0*/  F2I.S64.TRUNC R4, R4 ;  /* 0x0000000400047311 */ /* 0x000e24000020d900 */
[----:B0-----:R-:W-:Y:S01]  /*3bb0*/  PRMT R18, R4, 0x7610, R18 ;  /* 0x0000761004127816 */ /* 0x001fe20000000012 */
[----:B------:R-:W-:Y:S06]  /*3bc0*/  BRA `(.L_x_54304) ;  /* 0x0000000000507947 */ /* 0x000fec0003800000 */
.L_x_54309:
        /* <DEDUP_REMOVED lines=16> */
.L_x_54336:
[----:B------:R-:W-:Y:S05]  /*3cd0*/  BRA `(.L_x_54304) ;  /* 0x00000000000c7947 */ /* 0x000fea0003800000 */
.L_x_54333:
[----:B------:R0:W5:Y:S01]  /*3ce0*/  LDG.E.U8 R18, desc[UR36][R6.64] ;  /* 0x0000002406127981 */ /* 0x000162000c1e1100 */
[----:B------:R-:W-:Y:S05]  /*3cf0*/  BRA `(.L_x_54304) ;  /* 0x0000000000047947 */ /* 0x000fea0003800000 */
.L_x_54332:
[----:B------:R0:W5:Y:S02]  /*3d00*/  LDG.E.U8 R18, desc[UR36][R6.64] ;  /* 0x0000002406127981 */ /* 0x000164000c1e1100 */
.L_x_54304:
[----:B------:R-:W-:Y:S05]  /*3d10*/  BSYNC.RECONVERGENT B6 ;  /* 0x0000000000067941 */ /* 0x000fea0003800200 */
.L_x_54303:
[----:B------:R-:W0:Y:S01]  /*3d20*/  LDC.U8 R0, c[0x0][0x385] ;  /* 0x0000e140ff007b82 */ /* 0x000e220000000000 */
[----:B------:R-:W-:Y:S01]  /*3d30*/  ISETP.GE.AND P0, PT, R25, R16, PT ;  /* 0x000000101900720c */ /* 0x000fe20003f06270 */
[----:B------:R-:W-:-:S12]  /*3d40*/  BSSY.RECONVERGENT B0, `(.L_x_54337) ;  /* 0x0000008000007945 */ /* 0x000fd80003800200 */
[----:B------:R-:W-:Y:S05]  /*3d50*/  @P0 BRA `(.L_x_54338) ;  /* 0x0000000000180947 */ /* 0x000fea0003800000 */
[----:B-----5:R-:W-:Y:S01]  /*3d60*/  LOP3.LUT P0, R9, R22, 0xff, RZ, 0xc0, !PT ;  /* 0x000000ff16097812 */ /* 0x020fe2000780c0ff */
[----:B------:R-:W-:-:S12]  /*3d70*/  IMAD.MOV.U32 R3, RZ, RZ, 0xff ;  /* 0x000000ffff037424 */ /* 0x000fd800078e00ff */
[----:B------:R-:W-:Y:S05]  /*3d80*/  @!P0 BRA `(.L_x_54338) ;  /* 0x00000000000c8947 */ /* 0x000fea0003800000 */
[----:B------:R-:W-:-:S07]  /*3d90*/  MOV R8, 0x3db0 ;  /* 0x00003db000087802 */ /* 0x000fce0000000f00 */
[----:B01234-:R-:W-:Y:S05]  /*3da0*/  CALL.REL.NOINC `($__internal_120_$__cuda_sm20_rem_u16) ;  /* 0x0000003c00e47944 */ /* 0x01ffea0003c00000 */
[----:B------:R-:W-:-:S07]  /*3db0*/  PRMT R3, R9, 0x7610, R3 ;  /* 0x0000761009037816 */ /* 0x000fce0000000003 */
.L_x_54338:
[----:B------:R-:W-:Y:S05]  /*3dc0*/  BSYNC.RECONVERGENT B0 ;  /* 0x0000000000007941 */ /* 0x000fea0003800200 */
.L_x_54337:
[----:B------:R-:W-:Y:S01]  /*3dd0*/  VIADD R23, R25, 0x80 ;  /* 0x0000008019177836 */ /* 0x000fe20000000000 */
[----:B------:R-:W-:Y:S04]  /*3de0*/  BSSY.RECONVERGENT B0, `(.L_x_54339) ;  /* 0x0000009000007945 */ /* 0x000fe80003800200 */
[----:B------:R-:W-:-:S13]  /*3df0*/  ISETP.GE.AND P0, PT, R23, R16, PT ;  /* 0x000000101700720c */ /* 0x000fda0003f06270 */
[----:B------:R-:W-:Y:S05]  /*3e00*/  @P0 BRA `(.L_x_54340) ;  /* 0x0000000000180947 */ /* 0x000fea0003800000 */
[----:B-----5:R-:W-:Y:S01]  /*3e10*/  LOP3.LUT P0, R9, R19, 0xff, RZ, 0xc0, !PT ;  /* 0x000000ff13097812 */ /* 0x020fe2000780c0ff */
[----:B------:R-:W-:-:S12]  /*3e20*/  IMAD.MOV.U32 R22, RZ, RZ, 0xff ;  /* 0x000000ffff167424 */ /* 0x000fd800078e00ff */
[----:B------:R-:W-:Y:S05]  /*3e30*/  @!P0 BRA `(.L_x_54340) ;  /* 0x00000000000c8947 */ /* 0x000fea0003800000 */
[----:B------:R-:W-:-:S07]  /*3e40*/  MOV R8, 0x3e60 ;  /* 0x00003e6000087802 */ /* 0x000fce0000000f00 */
[----:B01234-:R-:W-:Y:S05]  /*3e50*/  CALL.REL.NOINC `($__internal_120_$__cuda_sm20_rem_u16) ;  /* 0x0000003c00b87944 */ /* 0x01ffea0003c00000 */
[----:B------:R-:W-:-:S07]  /*3e60*/  PRMT R22, R9, 0x7610, R22 ;  /* 0x0000761009167816 */ /* 0x000fce0000000016 */
.L_x_54340:
[----:B------:R-:W-:Y:S05]  /*3e70*/  BSYNC.RECONVERGENT B0 ;  /* 0x0000000000007941 */ /* 0x000fea0003800200 */
.L_x_54339:
        /* <DEDUP_REMOVED lines=10> */
.L_x_54342:
[----:B------:R-:W-:Y:S05]  /*3f20*/  BSYNC.RECONVERGENT B0 ;  /* 0x0000000000007941 */ /* 0x000fea0003800200 */
.L_x_54341:
        /* <DEDUP_REMOVED lines=10> */
.L_x_54344:
[----:B------:R-:W-:Y:S05]  /*3fd0*/  BSYNC.RECONVERGENT B0 ;  /* 0x0000000000007941 */ /* 0x000fea0003800200 */
.L_x_54343:
        /* <DEDUP_REMOVED lines=27> */
.L_x_54352:
[----:B------:R0:W-:Y:S01]  /*4190*/  STG.E.U8 desc[UR36][R8.64], R3 ;  /* 0x0000000308007986 */ /* 0x0001e2000c101124 */
[----:B------:R-:W-:Y:S01]  /*41a0*/  IMAD.MOV.U32 R25, RZ, RZ, R23 ;  /* 0x000000ffff197224 */ /* 0x000fe200078e0017 */
[----:B------:R-:W-:Y:S06]  /*41b0*/  BRA `(.L_x_54354) ;  /* 0x0000000c00ac7947 */ /* 0x000fec0003800000 */
.L_x_54351:
        /* <DEDUP_REMOVED lines=11> */
.L_x_54356:
[----:B------:R-:W-:Y:S01]  /*4270*/  LOP3.LUT R3, R3, 0xff, RZ, 0xc0, !PT ;  /* 0x000000ff03037812 */ /* 0x000fe200078ec0ff */
[----:B------:R-:W-:-:S04]  /*4280*/  IMAD.MOV.U32 R25, RZ, RZ, R23 ;  /* 0x000000ffff197224 */ /* 0x000fc800078e0017 */
[----:B------:R0:W-:Y:S01]  /*4290*/  STG.E desc[UR36][R8.64], R3 ;  /* 0x0000000308007986 */ /* 0x0001e2000c101924 */
[----:B------:R-:W-:Y:S05]  /*42a0*/  BRA `(.L_x_54354) ;  /* 0x0000000c00707947 */ /* 0x000fea0003800000 */
.L_x_54355:
[----:B------:R-:W-:Y:S01]  /*42b0*/  LOP3.LUT R3, R3, 0xff, RZ, 0xc0, !PT ;  /* 0x000000ff03037812 */ /* 0x000fe200078ec0ff */
[----:B------:R-:W-:-:S04]  /*42c0*/  IMAD.MOV.U32 R25, RZ, RZ, R23 ;  /* 0x000000ffff197224 */ /* 0x000fc800078e0017 */
[----:B------:R0:W-:Y:S01]  /*42d0*/  STG.E.U16 desc[UR36][R8.64], R3 ;  /* 0x0000000308007986 */ /* 0x0001e2000c101524 */
[----:B------:R-:W-:Y:S05]  /*42e0*/  BRA `(.L_x_54354) ;  /* 0x0000000c00607947 */ /* 0x000fea0003800000 */
.L_x_54350:
        /* <DEDUP_REMOVED lines=11> */
.L_x_54358:
[----:B------:R-:W-:Y:S01]  /*43a0*/  LOP3.LUT R3, R3, 0xff, RZ, 0xc0, !PT ;  /* 0x000000ff03037812 */ /* 0x000fe200078ec0ff */
[----:B------:R-:W-:-:S03]  /*43b0*/  IMAD.MOV.U32 R25, RZ, RZ, R23 ;  /* 0x000000ffff197224 */ /* 0x000fc600078e0017 */
[----:B------:R-:W0:Y:S02]  /*43c0*/  I2F.U16 R0, R3 ;  /* 0x0000000300007306 */ /* 0x000e240000101000 */
[----:B0-----:R-:W-:-:S05]  /*43d0*/  F2FP.F16.F32.PACK_AB R0, RZ, R0 ;  /* 0x00000000ff00723e */ /* 0x001fca00000000ff */
[----:B------:R0:W-:Y:S01]  /*43e0*/  STG.E.U16 desc[UR36][R8.64], R0 ;  /* 0x0000000008007986 */ /* 0x0001e2000c101524 */
[----:B------:R-:W-:Y:S05]  /*43f0*/  BRA `(.L_x_54354) ;  /* 0x0000000c001c7947 */ /* 0x000fea0003800000 */
.L_x_54357:
        /* <DEDUP_REMOVED lines=12> */
.L_x_54360:
[----:B------:R-:W-:Y:S01]  /*44c0*/  LOP3.LUT R3, R3, 0xff, RZ, 0xc0, !PT ;  /* 0x000000ff03037812 */ /* 0x000fe200078ec0ff */
[----:B------:R-:W-:-:S05]  /*44d0*/  IMAD.MOV.U32 R25, RZ, RZ, R23 ;  /* 0x000000ffff197224 */ /* 0x000fca00078e0017 */
[----:B------:R-:W0:Y:S02]  /*44e0*/  I2F.U16 R3, R3 ;  /* 0x0000000300037306 */ /* 0x000e240000101000 */
[----:B0-----:R-:W-:-:S04]  /*44f0*/  F2FP.F16.F32.PACK_AB R3, RZ, R3 ;  /* 0x00000003ff03723e */ /* 0x001fc800000000ff */
[----:B------:R-:W-:-:S05]  /*4500*/  PRMT R3, R3, 0x5410, RZ ;  /* 0x0000541003037816 */ /* 0x000fca00000000ff */
[----:B------:R0:W-:Y:S01]  /*4510*/  STG.E desc[UR36][R8.64], R3 ;  /* 0x0000000308007986 */ /* 0x0001e2000c101924 */
[----:B------:R-:W-:Y:S05]  /*4520*/  BRA `(.L_x_54354) ;  /* 0x0000000800d07947 */ /* 0x000fea0003800000 */
.L_x_54359:
[----:B------:R-:W-:Y:S01]  /*4530*/  LOP3.LUT R4, R3, 0xff, RZ, 0xc0, !PT ;  /* 0x000000ff03047812 */ /* 0x000fe200078ec0ff */
[----:B------:R-:W-:-:S05]  /*4540*/  IMAD.MOV.U32 R25, RZ, RZ, R23 ;  /* 0x000000ffff197224 */ /* 0x000fca00078e0017 */
[----:B------:R-:W0:Y:S02]  /*4550*/  I2F.F64.U16 R4, R4 ;  /* 0x0000000400047312 */ /* 0x000e240000101800 */
[----:B0-----:R0:W-:Y:S01]  /*4560*/  STG.E.64 desc[UR36][R8.64], R4 ;  /* 0x0000000408007986 */ /* 0x0011e2000c101b24 */
[----:B------:R-:W-:Y:S05]  /*4570*/  BRA `(.L_x_54354) ;  /* 0x0000000800bc7947 */ /* 0x000fea0003800000 */
.L_x_54349:
        /* <DEDUP_REMOVED lines=13> */
.L_x_54363:
[----:B------:R-:W-:Y:S02]  /*4650*/  LOP3.LUT R4, R3, 0xff, RZ, 0xc0, !PT ;  /* 0x000000ff03047812 */ /* 0x000fe400078ec0ff */
[----:B--234-:R-:W-:Y:S01]  /*4660*/  CS2R R6, SRZ ;  /* 0x0000000000067805 */ /* 0x01cfe2000001ff00 */
[----:B------:R-:W-:-:S03]  /*4670*/  IMAD.MOV.U32 R25, RZ, RZ, R23 ;  /* 0x000000ffff197224 */ /* 0x000fc600078e0017 */
[----:B------:R-:W0:Y:S02]  /*4680*/  I2F.F64.U16 R4, R4 ;  /* 0x0000000400047312 */ /* 0x000e240000101800 */
[----:B0-----:R0:W-:Y:S01]  /*4690*/  STG.E.128 desc[UR36][R8.64], R4 ;  /* 0x0000000408007986 */ /* 0x0011e2000c101d24 */
[----:B------:R-:W-:Y:S05]  /*46a0*/  BRA `(.L_x_54354) ;  /* 0x0000000800707947 */ /* 0x000fea0003800000 */
.L_x_54362:
        /* <DEDUP_REMOVED lines=18> */
.L_x_54367:
[----:B------:R-:W-:Y:S05]  /*47d0*/  BSYNC.RECONVERGENT B0 ;  /* 0x0000000000007941 */ /* 0x000fea0003800200 */
.L_x_54366:
[----:B------:R0:W-:Y:S01]  /*47e0*/  STG.E.U8 desc[UR36][R8.64], R3 ;  /* 0x0000000308007986 */ /* 0x0001e2000c101124 */
[----:B------:R-:W-:Y:S01]  /*47f0*/  IMAD.MOV.U32 R25, RZ, RZ, R23 ;  /* 0x000000ffff197224 */ /* 0x000fe200078e0017 */
[----:B------:R-:W-:Y:S06]  /*4800*/  BRA `(.L_x_54354) ;  /* 0x0000000800187947 */ /* 0x000fec0003800000 */
.L_x_54365:
        /* <DEDUP_REMOVED lines=20> */
.L_x_54364:
[----:B------:R-:W-:Y:S01]  /*4950*/  LOP3.LUT R3, R3, 0xff, RZ, 0xc0, !PT ;  /* 0x000000ff03037812 */ /* 0x000fe200078ec0ff */
[----:B------:R-:W-:-:S03]  /*4960*/  IMAD.MOV.U32 R25, RZ, RZ, R23 ;  /* 0x000000ffff197224 */ /* 0x000fc600078e0017 */
[----:B------:R-:W0:Y:S02]  /*4970*/  I2F.U16 R0, R3 ;  /* 0x0000000300007306 */ /* 0x000e240000101000 */
[----:B0-----:R-:W-:-:S05]  /*4980*/  F2FP.BF16.F32.PACK_AB R0, RZ, R0 ;  /* 0x00000000ff00723e */ /* 0x001fca00000010ff */
[----:B------:R0:W-:Y:S01]  /*4990*/  STG.E.U16 desc[UR36][R8.64], R0 ;  /* 0x0000000008007986 */ /* 0x0001e2000c101524 */
[----:B------:R-:W-:Y:S05]  /*49a0*/  BRA `(.L_x_54354) ;  /* 0x0000000400b07947 */ /* 0x000fea0003800000 */
.L_x_54361:
        /* <DEDUP_REMOVED lines=12> */
.L_x_54370:
        /* <DEDUP_REMOVED lines=13> */
.L_x_54373:
[----:B------:R-:W-:-:S04]  /*4b40*/  SHF.R.U32.HI R0, RZ, 0x14, R3 ;  /* 0x00000014ff007819 */ /* 0x000fc80000011603 */
[----:B------:R-:W-:-:S04]  /*4b50*/  LOP3.LUT R0, R0, 0x1, RZ, 0xc0, !PT ;  /* 0x0000000100007812 */ /* 0x000fc800078ec0ff */
[----:B------:R-:W-:-:S04]  /*4b60*/  IADD3 R0, PT, PT, R3, 0x487ffff, R0 ;  /* 0x0487ffff03007810 */ /* 0x000fc80007ffe000 */
[----:B------:R-:W-:-:S04]  /*4b70*/  SHF.R.U32.HI R0, RZ, 0x14, R0 ;  /* 0x00000014ff007819 */ /* 0x000fc80000011600 */
[----:B------:R-:W-:-:S07]  /*4b80*/  LOP3.LUT R0, R0, 0xff, RZ, 0xc0, !PT ;  /* 0x000000ff00007812 */ /* 0x000fce00078ec0ff */
.L_x_54374:
[----:B------:R-:W-:-:S07]  /*4b90*/  PRMT R4, R0, 0x7610, R4 ;  /* 0x0000761000047816 */ /* 0x000fce0000000004 */
.L_x_54372:
[----:B------:R-:W-:Y:S05]  /*4ba0*/  BSYNC.RECONVERGENT B0 ;  /* 0x0000000000007941 */ /* 0x000fea0003800200 */
.L_x_54371:
[----:B------:R0:W-:Y:S01]  /*4bb0*/  STG.E.U8 desc[UR36][R8.64], R4 ;  /* 0x0000000408007986 */ /* 0x0001e2000c101124 */
[----:B------:R-:W-:Y:S01]  /*4bc0*/  IMAD.MOV.U32 R25, RZ, RZ, R23 ;  /* 0x000000ffff197224 */ /* 0x000fe200078e0017 */
[----:B------:R-:W-:Y:S06]  /*4bd0*/  BRA `(.L_x_54354) ;  /* 0x0000000400247947 */ /* 0x000fec0003800000 */
.L_x_54369:
        /* <DEDUP_REMOVED lines=13> */
.L_x_54377:
[----:B------:R-:W-:-:S04]  /*4cb0*/  SHF.R.U32.HI R0, RZ, 0x15, R3 ;  /* 0x00000015ff007819 */ /* 0x000fc80000011603 */
[----:B------:R-:W-:-:S04]  /*4cc0*/  LOP3.LUT R0, R0, 0x1, RZ, 0xc0, !PT ;  /* 0x0000000100007812 */ /* 0x000fc800078ec0ff */
[----:B------:R-:W-:-:S04]  /*4cd0*/  IADD3 R0, PT, PT, R3, 0x88fffff, R0 ;  /* 0x088fffff03007810 */ /* 0x000fc80007ffe000 */
[----:B------:R-:W-:-:S04]  /*4ce0*/  SHF.R.U32.HI R0, RZ, 0x15, R0 ;  /* 0x00000015ff007819 */ /* 0x000fc80000011600 */
[----:B------:R-:W-:-:S07]  /*4cf0*/  LOP3.LUT R0, R0, 0xff, RZ, 0xc0, !PT ;  /* 0x000000ff00007812 */ /* 0x000fce00078ec0ff */
.L_x_54378:
[----:B------:R-:W-:-:S07]  /*4d00*/  PRMT R4, R0, 0x7610, R4 ;  /* 0x0000761000047816 */ /* 0x000fce0000000004 */
.L_x_54376:
[----:B------:R-:W-:Y:S05]  /*4d10*/  BSYNC.RECONVERGENT B0 ;  /* 0x0000000000007941 */ /* 0x000fea0003800200 */
.L_x_54375:
[----:B------:R0:W-:Y:S01]  /*4d20*/  STG.E.U8 desc[UR36][R8.64], R4 ;  /* 0x0000000408007986 */ /* 0x0001e2000c101124 */
[----:B------:R-:W-:Y:S01]  /*4d30*/  IMAD.MOV.U32 R25, RZ, RZ, R23 ;  /* 0x000000ffff197224 */ /* 0x000fe200078e0017 */
[----:B------:R-:W-:Y:S06]  /*4d40*/  BRA `(.L_x_54354) ;  /* 0x0000000000c87947 */ /* 0x000fec0003800000 */
.L_x_54368:
[----:B------:R-:W-:-:S13]  /*4d50*/  ISETP.NE.AND P0, PT, R0, 0x1c, PT ;  /* 0x0000001c0000780c */ /* 0x000fda0003f05270 */
[----:B------:R-:W-:Y:S05]  /*4d60*/  @!P0 BRA `(.L_x_54379) ;  /* 0x0000000000b48947 */ /* 0x000fea0003800000 */
[----:B------:R-:W-:-:S13]  /*4d70*/  ISETP.NE.AND P0, PT, R0, 0x1d, PT ;  /* 0x0000001d0000780c */ /* 0x000fda0003f05270 */
[----:B------:R-:W-:Y:S05]  /*4d80*/  @!P0 BRA `(.L_x_54380) ;  /* 0x0000000000988947 */ /* 0x000fea0003800000 */
[----:B------:R-:W-:-:S13]  /*4d90*/  ISETP.NE.AND P0, PT, R0, 0x2c, PT ;  /* 0x0000002c0000780c */ /* 0x000fda0003f05270 */
[----:B------:R-:W-:Y:S05]  /*4da0*/  @!P0 BRA `(.L_x_54381) ;  /* 0x0000000000488947 */ /* 0x000fea0003800000 */
.L_x_54353:
        /* <DEDUP_REMOVED lines=16> */
.L_x_54382:
[----:B------:R-:W-:Y:S01]  /*4eb0*/  IMAD.MOV.U32 R25, RZ, RZ, R23 ;  /* 0x000000ffff197224 */ /* 0x000fe200078e0017 */
[----:B------:R-:W-:Y:S06]  /*4ec0*/  BRA `(.L_x_54354) ;  /* 0x0000000000687947 */ /* 0x000fec0003800000 */
.L_x_54381:
        /* <DEDUP_REMOVED lines=18> */
.L_x_54380:
[----:B------:R-:W-:Y:S01]  /*4ff0*/  LOP3.LUT R4, R3, 0xff, RZ, 0xc0, !PT ;  /* 0x000000ff03047812 */ /* 0x000fe200078ec0ff */
[----:B------:R-:W-:Y:S02]  /*5000*/  IMAD.MOV.U32 R5, RZ, RZ, RZ ;  /* 0x000000ffff057224 */ /* 0x000fe400078e00ff */
[----:B------:R-:W-:-:S03]  /*5010*/  IMAD.MOV.U32 R25, RZ, RZ, R23 ;  /* 0x000000ffff197224 */ /* 0x000fc600078e0017 */
[----:B------:R1:W-:Y:S01]  /*5020*/  STG.E.64 desc[UR36][R8.64], R4 ;  /* 0x0000000408007986 */ /* 0x0003e2000c101b24 */
[----:B------:R-:W-:Y:S05]  /*5030*/  BRA `(.L_x_54354) ;  /* 0x00000000000c7947 */ /* 0x000fea0003800000 */
.L_x_54379:
[----:B------:R-:W-:Y:S01]  /*5040*/  LOP3.LUT R3, R3, 0xff, RZ, 0xc0, !PT ;  /* 0x000000ff03037812 */ /* 0x000fe200078ec0ff */
[----:B------:R-:W-:-:S04]  /*5050*/  IMAD.MOV.U32 R25, RZ, RZ, R23 ;  /* 0x000000ffff197224 */ /* 0x000fc800078e0017 */
[----:B------:R0:W-:Y:S03]  /*5060*/  STG.E desc[UR36][R8.64], R3 ;  /* 0x0000000308007986 */ /* 0x0001e6000c101924 */
.L_x_54354:
[----:B------:R-:W-:Y:S05]  /*5070*/  BSYNC.RECONVERGENT B6 ;  /* 0x0000000000067941 */ /* 0x000fea0003800200 */
.L_x_54348:
        /* <DEDUP_REMOVED lines=24> */
.L_x_54388:
[----:B------:R0:W-:Y:S01]  /*5200*/  STG.E.U8 desc[UR36][R8.64], R22 ;  /* 0x0000001608007986 */ /* 0x0001e2000c101124 */
[----:B------:R-:W-:Y:S05]  /*5210*/  BRA `(.L_x_54390) ;  /* 0x0000000c004c7947 */ /* 0x000fea0003800000 */
.L_x_54387:
        /* <DEDUP_REMOVED lines=10> */
.L_x_54392:
[----:B------:R-:W-:-:S05]  /*52c0*/  LOP3.LUT R3, R22, 0xff, RZ, 0xc0, !PT ;  /* 0x000000ff16037812 */ /* 0x000fca00078ec0ff */
[----:B------:R0:W-:Y:S01]  /*52d0*/  STG.E desc[UR36][R8.64], R3 ;  /* 0x0000000308007986 */ /* 0x0001e2000c101924 */
[----:B------:R-:W-:Y:S05]  /*52e0*/  BRA `(.L_x_54390) ;  /* 0x0000000c00187947 */ /* 0x000fea0003800000 */
.L_x_54391:
[----:B------:R-:W-:-:S05]  /*52f0*/  LOP3.LUT R3, R22, 0xff, RZ, 0xc0, !PT ;  /* 0x000000ff16037812 */ /* 0x000fca00078ec0ff */
[----:B------:R0:W-:Y:S01]  /*5300*/  STG.E.U16 desc[UR36][R8.64], R3 ;  /* 0x0000000308007986 */ /* 0x0001e2000c101524 */
[----:B------:R-:W-:Y:S05]  /*5310*/  BRA `(.L_x_54390) ;  /* 0x0000000c000c7947 */ /* 0x000fea0003800000 */
.L_x_54386:
        /* <DEDUP_REMOVED lines=10> */
.L_x_54394:
[----:B------:R-:W-:-:S04]  /*53c0*/  LOP3.LUT R22, R22, 0xff, RZ, 0xc0, !PT ;  /* 0x000000ff16167812 */ /* 0x000fc800078ec0ff */
[----:B------:R-:W0:Y:S02]  /*53d0*/  I2F.U16 R0, R22 ;  /* 0x0000001600007306 */ /* 0x000e240000101000 */
[----:B0-----:R-:W-:-:S05]  /*53e0*/  F2FP.F16.F32.PACK_AB R0, RZ, R0 ;  /* 0x00000000ff00723e */ /* 0x001fca00000000ff */
[----:B------:R0:W-:Y:S01]  /*53f0*/  STG.E.U16 desc[UR36][R8.64], R0 ;  /* 0x0000000008007986 */ /* 0x0001e2000c101524 */
[----:B------:R-:W-:Y:S05]  /*5400*/  BRA `(.L_x_54390) ;  /* 0x0000000800d07947 */ /* 0x000fea0003800000 */
.L_x_54393:
        /* <DEDUP_REMOVED lines=11> */
.L_x_54396:
[----:B------:R-:W-:-:S06]  /*54c0*/  LOP3.LUT R22, R22, 0xff, RZ, 0xc0, !PT ;  /* 0x000000ff16167812 */ /* 0x000fcc00078ec0ff */
[----:B------:R-:W0:Y:S02]  /*54d0*/  I2F.U16 R22, R22 ;  /* 0x0000001600167306 */ /* 0x000e240000101000 */
[----:B0-----:R-:W-:-:S04]  /*54e0*/  F2FP.F16.F32.PACK_AB R3, RZ, R22 ;  /* 0x00000016ff03723e */ /* 0x001fc800000000ff */
[----:B------:R-:W-:-:S05]  /*54f0*/  PRMT R3, R3, 0x5410, RZ ;  /* 0x0000541003037816 */ /* 0x000fca00000000ff */
[----:B------:R0:W-:Y:S01]  /*5500*/  STG.E desc[UR36][R8.64], R3 ;  /* 0x0000000308007986 */ /* 0x0001e2000c101924 */
[----:B------:R-:W-:Y:S05]  /*5510*/  BRA `(.L_x_54390) ;  /* 0x00000008008c7947 */ /* 0x000fea0003800000 */
.L_x_54395:
[----:B------:R-:W-:-:S06]  /*5520*/  LOP3.LUT R4, R22, 0xff, RZ, 0xc0, !PT ;  /* 0x000000ff16047812 */ /* 0x000fcc00078ec0ff */
[----:B------:R-:W0:Y:S02]  /*5530*/  I2F.F64.U16 R4, R4 ;  /* 0x0000000400047312 */ /* 0x000e240000101800 */
[----:B0-----:R0:W-:Y:S01]  /*5540*/  STG.E.64 desc[UR36][R8.64], R4 ;  /* 0x0000000408007986 */ /* 0x0011e2000c101b24 */
[----:B------:R-:W-:Y:S05]  /*5550*/  BRA `(.L_x_54390) ;  /* 0x00000008007c7947 */ /* 0x000fea0003800000 */
.L_x_54385:
        /* <DEDUP_REMOVED lines=13> */
.L_x_54400:
        /* <DEDUP_REMOVED lines=17> */
.L_x_54403:
[----:B------:R-:W-:-:S07]  /*5740*/  PRMT R4, R0, 0x7610, R4 ;  /* 0x0000761000047816 */ /* 0x000fce0000000004 */
.L_x_54402:
[----:B------:R-:W-:Y:S05]  /*5750*/  BSYNC.RECONVERGENT B0 ;  /* 0x0000000000007941 */ /* 0x000fea0003800200 */
.L_x_54401:
[----:B------:R0:W-:Y:S01]  /*5760*/  STG.E.U8 desc[UR36][R8.64], R4 ;  /* 0x0000000408007986 */ /* 0x0001e2000c101124 */
[----:B------:R-:W-:Y:S05]  /*5770*/  BRA `(.L_x_54390) ;  /* 0x0000000400f47947 */ /* 0x000fea0003800000 */
.L_x_54399:
        /* <DEDUP_REMOVED lines=17> */
.L_x_54406:
[----:B------:R-:W-:-:S07]  /*5890*/  PRMT R4, R0, 0x7610, R4 ;  /* 0x0000761000047816 */ /* 0x000fce0000000004 */
.L_x_54405:
[----:B------:R-:W-:Y:S05]  /*58a0*/  BSYNC.RECONVERGENT B0 ;  /* 0x0000000000007941 */ /* 0x000fea0003800200 */
.L_x_54404:
[----:B------:R0:W-:Y:S01]  /*58b0*/  STG.E.U8 desc[UR36][R8.64], R4 ;  /* 0x0000000408007986 */ /* 0x0001e2000c101124 */
[----:B------:R-:W-:Y:S05]  /*58c0*/  BRA `(.L_x_54390) ;  /* 0x0000000400a07947 */ /* 0x000fea0003800000 */
.L_x_54398:
        /* <DEDUP_REMOVED lines=22> */
.L_x_54408:
[----:B------:R-:W-:Y:S01]  /*5a30*/  LOP3.LUT R22, R22, 0xff, RZ, 0xc0, !PT ;  /* 0x000000ff16167812 */ /* 0x000fe200078ec0ff */
[----:B------:R-:W-:-:S05]  /*5a40*/  IMAD.MOV.U32 R23, RZ, RZ, RZ ;  /* 0x000000ffff177224 */ /* 0x000fca00078e00ff */
[----:B------:R0:W-:Y:S01]  /*5a50*/  STG.E.64 desc[UR36][R8.64], R22 ;  /* 0x0000001608007986 */ /* 0x0001e2000c101b24 */
[----:B------:R-:W-:Y:S05]  /*5a60*/  BRA `(.L_x_54390) ;  /* 0x0000000400387947 */ /* 0x000fea0003800000 */
.L_x_54407:
[----:B------:R-:W-:-:S05]  /*5a70*/  LOP3.LUT R3, R22, 0xff, RZ, 0xc0, !PT ;  /* 0x000000ff16037812 */ /* 0x000fca00078ec0ff */
[----:B------:R0:W-:Y:S01]  /*5a80*/  STG.E desc[UR36][R8.64], R3 ;  /* 0x0000000308007986 */ /* 0x0001e2000c101924 */
[----:B------:R-:W-:Y:S05]  /*5a90*/  BRA `(.L_x_54390) ;  /* 0x00000004002c7947 */ /* 0x000fea0003800000 */
.L_x_54397:
        /* <DEDUP_REMOVED lines=10> */
.L_x_54410:
[----:B------:R-:W-:Y:S02]  /*5b40*/  LOP3.LUT R4, R22, 0xff, RZ, 0xc0, !PT ;  /* 0x000000ff16047812 */ /* 0x000fe400078ec0ff */
[----:B--234-:R-:W-:-:S04]  /*5b50*/  CS2R R6, SRZ ;  /* 0x0000000000067805 */ /* 0x01cfc8000001ff00 */
[----:B------:R-:W0:Y:S02]  /*5b60*/  I2F.F64.U16 R4, R4 ;  /* 0x0000000400047312 */ /* 0x000e240000101800 */
[----:B0-----:R0:W-:Y:S01]  /*5b70*/  STG.E.128 desc[UR36][R8.64], R4 ;  /* 0x0000000408007986 */ /* 0x0011e2000c101d24 */
[----:B------:R-:W-:Y:S05]  /*5b80*/  BRA `(.L_x_54390) ;  /* 0x0000000000f07947 */ /* 0x000fea0003800000 */
.L_x_54409:
[----:B------:R-:W-:-:S13]  /*5b90*/  ISETP.NE.AND P0, PT, R0, 0xf, PT ;  /* 0x0000000f0000780c */ /* 0x000fda0003f05270 */
[----:B------:R-:W-:Y:S05]  /*5ba0*/  @!P0 BRA `(.L_x_54411) ;  /* 0x0000000000d88947 */ /* 0x000fea0003800000 */
[----:B------:R-:W-:-:S13]  /*5bb0*/  ISETP.NE.AND P0, PT, R0, 0x17, PT ;  /* 0x000000170000780c */ /* 0x000fda0003f05270 */
[----:B------:R-:W-:Y:S05]  /*5bc0*/  @!P0 BRA `(.L_x_54412) ;  /* 0x0000000000888947 */ /* 0x000fea0003800000 */
[----:B------:R-:W-:-:S13]  /*5bd0*/  ISETP.NE.AND P0, PT, R0, 0x18, PT ;  /* 0x000000180000780c */ /* 0x000fda0003f05270 */
[----:B------:R-:W-:Y:S05]  /*5be0*/  @!P0 BRA `(.L_x_54413) ;  /* 0x0000000000448947 */ /* 0x000fea0003800000 */
.L_x_54389:
        /* <DEDUP_REMOVED lines=16> */
.L_x_54414:
[----:B------:R-:W-:Y:S05]  /*5cf0*/  BRA `(.L_x_54390) ;  /* 0x0000000000947947 */ /* 0x000fea0003800000 */
.L_x_54413:
        /* <DEDUP_REMOVED lines=12> */
.L_x_54416:
[----:B------:R-:W-:Y:S05]  /*5dc0*/  BSYNC.RECONVERGENT B0 ;  /* 0x0000000000007941 */ /* 0x000fea0003800200 */
.L_x_54415:
[----:B------:R1:W-:Y:S01]  /*5dd0*/  STG.E.U8 desc[UR36][R8.64], R3 ;  /* 0x0000000308007986 */ /* 0x0003e2000c101124 */
[----:B------:R-:W-:Y:S05]  /*5de0*/  BRA `(.L_x_54390) ;  /* 0x0000000000587947 */ /* 0x000fea0003800000 */
.L_x_54412:
        /* <DEDUP_REMOVED lines=13> */
.L_x_54417:
[----:B------:R-:W-:Y:S01]  /*5ec0*/  IMAD.MOV.U32 R3, RZ, RZ, 0x7f ;  /* 0x0000007fff037424 */ /* 0x000fe200078e00ff */
[----:B------:R-:W-:-:S04]  /*5ed0*/  ISETP.GT.U32.AND P0, PT, R5, 0x7f800000, PT ;  /* 0x7f8000000500780c */ /* 0x000fc80003f04070 */
[----:B------:R-:W-:-:S05]  /*5ee0*/  SEL R3, R3, 0x7c, P0 ;  /* 0x0000007c03037807 */ /* 0x000fca0000000000 */
[----:B------:R0:W-:Y:S01]  /*5ef0*/  STG.E.U8 desc[UR36][R8.64], R3 ;  /* 0x0000000308007986 */ /* 0x0001e2000c101124 */
[----:B------:R-:W-:Y:S05]  /*5f00*/  BRA `(.L_x_54390) ;  /* 0x0000000000107947 */ /* 0x000fea0003800000 */
.L_x_54411:
[----:B------:R-:W-:-:S04]  /*5f10*/  LOP3.LUT R22, R22, 0xff, RZ, 0xc0, !PT ;  /* 0x000000ff16167812 */ /* 0x000fc800078ec0ff */
[----:B------:R-:W0:Y:S02]  /*5f20*/  I2F.U16 R0, R22 ;  /* 0x0000001600007306 */ /* 0x000e240000101000 */
[----:B0-----:R-:W-:-:S05]  /*5f30*/  F2FP.BF16.F32.PACK_AB R0, RZ, R0 ;  /* 0x00000000ff00723e */ /* 0x001fca00000010ff */
[----:B------:R0:W-:Y:S02]  /*5f40*/  STG.E.U16 desc[UR36][R8.64], R0 ;  /* 0x0000000008007986 */ /* 0x0001e4000c101524 */
.L_x_54390:
[----:B------:R-:W-:Y:S05]  /*5f50*/  BSYNC.RECONVERGENT B6 ;  /* 0x0000000000067941 */ /* 0x000fea0003800200 */
.L_x_54384:
[----:B------:R-:W-:-:S07]  /*5f60*/  VIADD R25, R25, 0x80 ;  /* 0x0000008019197836 */ /* 0x000fce0000000000 */
.L_x_54347:
[----:B------:R-:W-:-:S13]  /*5f70*/  ISETP.GE.AND P0, PT, R25, R16, PT ;  /* 0x000000101900720c */ /* 0x000fda0003f06270 */
[----:B------:R-:W-:Y:S05]  /*5f80*/  @P0 BREAK.RELIABLE B7 ;  /* 0x0000000000070942 */ /* 0x000fea0003800100 */
[----:B------:R-:W-:Y:S05]  /*5f90*/  @P0 BRA `(.L_x_54383) ;  /* 0x0000000c00b40947 */ /* 0x000fea0003800000 */
[----:B------:R-:W-:Y:S05]  /*5fa0*/  BSYNC.RELIABLE B7 ;  /* 0x0000000000077941 */ /* 0x000fea0003800100 */
.L_x_54346:
        /* <DEDUP_REMOVED lines=21> */
.L_x_54422:
[----:B------:R0:W-:Y:S01]  /*6100*/  STG.E.U8 desc[UR36][R8.64], R17 ;  /* 0x0000001108007986 */ /* 0x0001e2000c101124 */
[----:B------:R-:W-:Y:S05]  /*6110*/  BRA `(.L_x_54424) ;  /* 0x0000000c004c7947 */ /* 0x000fea0003800000 */
.L_x_54421:
        /* <DEDUP_REMOVED lines=10> */
.L_x_54426:
[----:B------:R-:W-:-:S05]  /*61c0*/  LOP3.LUT R17, R17, 0xff, RZ, 0xc0, !PT ;  /* 0x000000ff11117812 */ /* 0x000fca00078ec0ff */
[----:B------:R0:W-:Y:S01]  /*61d0*/  STG.E desc[UR36][R8.64], R17 ;  /* 0x0000001108007986 */ /* 0x0001e2000c101924 */
[----:B------:R-:W-:Y:S05]  /*61e0*/  BRA `(.L_x_54424) ;  /* 0x0000000c00187947 */ /* 0x000fea0003800000 */
.L_x_54425:
[----:B------:R-:W-:-:S05]  /*61f0*/  LOP3.LUT R17, R17, 0xff, RZ, 0xc0, !PT ;  /* 0x000000ff11117812 */ /* 0x000fca00078ec0ff */
[----:B------:R0:W-:Y:S01]  /*6200*/  STG.E.U16 desc[UR36][R8.64], R17 ;  /* 0x0000001108007986 */ /* 0x0001e2000c101524 */
[----:B------:R-:W-:Y:S05]  /*6210*/  BRA `(.L_x_54424) ;  /* 0x0000000c000c7947 */ /* 0x000fea0003800000 */
.L_x_54420:
        /* <DEDUP_REMOVED lines=10> */
.L_x_54428:
[----:B------:R-:W-:-:S04]  /*62c0*/  LOP3.LUT R17, R17, 0xff, RZ, 0xc0, !PT ;  /* 0x000000ff11117812 */ /* 0x000fc800078ec0ff */
[----:B------:R-:W0:Y:S02]  /*62d0*/  I2F.U16 R0, R17 ;  /* 0x0000001100007306 */ /* 0x000e240000101000 */
[----:B0-----:R-:W-:-:S05]  /*62e0*/  F2FP.F16.F32.PACK_AB R0, RZ, R0 ;  /* 0x00000000ff00723e */ /* 0x001fca00000000ff */
[----:B------:R0:W-:Y:S01]  /*62f0*/  STG.E.U16 desc[UR36][R8.64], R0 ;  /* 0x0000000008007986 */ /* 0x0001e2000c101524 */
[----:B------:R-:W-:Y:S05]  /*6300*/  BRA `(.L_x_54424) ;  /* 0x0000000800d07947 */ /* 0x000fea0003800000 */
.L_x_54427:
        /* <DEDUP_REMOVED lines=11> */
.L_x_54430:
[----:B------:R-:W-:-:S06]  /*63c0*/  LOP3.LUT R17, R17, 0xff, RZ, 0xc0, !PT ;  /* 0x000000ff11117812 */ /* 0x000fcc00078ec0ff */
[----:B------:R-:W0:Y:S02]  /*63d0*/  I2F.U16 R17, R17 ;  /* 0x0000001100117306 */ /* 0x000e240000101000 */
[----:B0-----:R-:W-:-:S04]  /*63e0*/  F2FP.F16.F32.PACK_AB R3, RZ, R17 ;  /* 0x00000011ff03723e */ /* 0x001fc800000000ff */
[----:B------:R-:W-:-:S05]  /*63f0*/  PRMT R3, R3, 0x5410, RZ ;  /* 0x0000541003037816 */ /* 0x000fca00000000ff */
[----:B------:R0:W-:Y:S01]  /*6400*/  STG.E desc[UR36][R8.64], R3 ;  /* 0x0000000308007986 */ /* 0x0001e2000c101924 */
[----:B------:R-:W-:Y:S05]  /*6410*/  BRA `(.L_x_54424) ;  /* 0x00000008008c7947 */ /* 0x000fea0003800000 */
.L_x_54429:
[----:B------:R-:W-:-:S06]  /*6420*/  LOP3.LUT R4, R17, 0xff, RZ, 0xc0, !PT ;  /* 0x000000ff11047812 */ /* 0x000fcc00078ec0ff */
[----:B------:R-:W0:Y:S02]  /*6430*/  I2F.F64.U16 R4, R4 ;  /* 0x0000000400047312 */ /* 0x000e240000101800 */
[----:B0-----:R0:W-:Y:S01]  /*6440*/  STG.E.64 desc[UR36][R8.64], R4 ;  /* 0x0000000408007986 */ /* 0x0011e2000c101b24 */
[----:B------:R-:W-:Y:S05]  /*6450*/  BRA `(.L_x_54424) ;  /* 0x00000008007c7947 */ /* 0x000fea0003800000 */
.L_x_54419:
        /* <DEDUP_REMOVED lines=13> */
.L_x_54434:
        /* <DEDUP_REMOVED lines=17> */
.L_x_54437:
[----:B------:R-:W-:-:S07]  /*6640*/  PRMT R4, R0, 0x7610, R4 ;  /* 0x0000761000047816 */ /* 0x000fce0000000004 */
.L_x_54436:
[----:B------:R-:W-:Y:S05]  /*6650*/  BSYNC.RECONVERGENT B0 ;  /* 0x0000000000007941 */ /* 0x000fea0003800200 */
.L_x_54435:
[----:B------:R0:W-:Y:S01]  /*6660*/  STG.E.U8 desc[UR36][R8.64], R4 ;  /* 0x0000000408007986 */ /* 0x0001e2000c101124 */
[----:B------:R-:W-:Y:S05]  /*6670*/  BRA `(.L_x_54424) ;  /* 0x0000000400f47947 */ /* 0x000fea0003800000 */
.L_x_54433:
        /* <DEDUP_REMOVED lines=17> */
.L_x_54440:
[----:B------:R-:W-:-:S07]  /*6790*/  PRMT R4, R0, 0x7610, R4 ;  /* 0x0000761000047816 */ /* 0x000fce0000000004 */
.L_x_54439:
[----:B------:R-:W-:Y:S05]  /*67a0*/  BSYNC.RECONVERGENT B0 ;  /* 0x0000000000007941 */ /* 0x000fea0003800200 */
.L_x_54438:
[----:B------:R0:W-:Y:S01]  /*67b0*/  STG.E.U8 desc[UR36][R8.64], R4 ;  /* 0x0000000408007986 */ /* 0x0001e2000c101124 */
[----:B------:R-:W-:Y:S05]  /*67c0*/  BRA `(.L_x_54424) ;  /* 0x0000000400a07947 */ /* 0x000fea0003800000 */
.L_x_54432:
        /* <DEDUP_REMOVED lines=22> */
.L_x_54442:
[----:B------:R-:W-:Y:S01]  /*6930*/  LOP3.LUT R4, R17, 0xff, RZ, 0xc0, !PT ;  /* 0x000000ff11047812 */ /* 0x000fe200078ec0ff */
[----:B------:R-:W-:-:S05]  /*6940*/  IMAD.MOV.U32 R5, RZ, RZ, RZ ;  /* 0x000000ffff057224 */ /* 0x000fca00078e00ff */
[----:B------:R0:W-:Y:S01]  /*6950*/  STG.E.64 desc[UR36][R8.64], R4 ;  /* 0x0000000408007986 */ /* 0x0001e2000c101b24 */
[----:B------:R-:W-:Y:S05]  /*6960*/  BRA `(.L_x_54424) ;  /* 0x0000000400387947 */ /* 0x000fea0003800000 */
.L_x_54441:
[----:B------:R-:W-:-:S05]  /*6970*/  LOP3.LUT R17, R17, 0xff, RZ, 0xc0, !PT ;  /* 0x000000ff11117812 */ /* 0x000fca00078ec0ff */
[----:B------:R0:W-:Y:S01]  /*6980*/  STG.E desc[UR36][R8.64], R17 ;  /* 0x0000001108007986 */ /* 0x0001e2000c101924 */
[----:B------:R-:W-:Y:S05]  /*6990*/  BRA `(.L_x_54424) ;  /* 0x00000004002c7947 */ /* 0x000fea0003800000 */
.L_x_54431:
        /* <DEDUP_REMOVED lines=10> */
.L_x_54444:
[----:B------:R-:W-:Y:S02]  /*6a40*/  LOP3.LUT R4, R17, 0xff, RZ, 0xc0, !PT ;  /* 0x000000ff11047812 */ /* 0x000fe400078ec0ff */
[----:B--234-:R-:W-:-:S04]  /*6a50*/  CS2R R6, SRZ ;  /* 0x0000000000067805 */ /* 0x01cfc8000001ff00 */
[----:B------:R-:W0:Y:S02]  /*6a60*/  I2F.F64.U16 R4, R4 ;  /* 0x0000000400047312 */ /* 0x000e240000101800 */
[----:B0-----:R0:W-:Y:S01]  /*6a70*/  STG.E.128 desc[UR36][R8.64], R4 ;  /* 0x0000000408007986 */ /* 0x0011e2000c101d24 */
[----:B------:R-:W-:Y:S05]  /*6a80*/  BRA `(.L_x_54424) ;  /* 0x0000000000f07947 */ /* 0x000fea0003800000 */
.L_x_54443:
[----:B------:R-:W-:-:S13]  /*6a90*/  ISETP.NE.AND P0, PT, R0, 0xf, PT ;  /* 0x0000000f0000780c */ /* 0x000fda0003f05270 */
[----:B------:R-:W-:Y:S05]  /*6aa0*/  @!P0 BRA `(.L_x_54445) ;  /* 0x0000000000d88947 */ /* 0x000fea0003800000 */
[----:B------:R-:W-:-:S13]  /*6ab0*/  ISETP.NE.AND P0, PT, R0, 0x17, PT ;  /* 0x000000170000780c */ /* 0x000fda0003f05270 */
[----:B------:R-:W-:Y:S05]  /*6ac0*/  @!P0 BRA `(.L_x_54446) ;  /* 0x0000000000888947 */ /* 0x000fea0003800000 */
[----:B------:R-:W-:-:S13]  /*6ad0*/  ISETP.NE.AND P0, PT, R0, 0x18, PT ;  /* 0x000000180000780c */ /* 0x000fda0003f05270 */
[----:B------:R-:W-:Y:S05]  /*6ae0*/  @!P0 BRA `(.L_x_54447) ;  /* 0x0000000000448947 */ /* 0x000fea0003800000 */
.L_x_54423:
        /* <DEDUP_REMOVED lines=16> */
.L_x_54448:
[----:B------:R-:W-:Y:S05]  /*6bf0*/  BRA `(.L_x_54424) ;  /* 0x0000000000947947 */ /* 0x000fea0003800000 */
.L_x_54447:
        /* <DEDUP_REMOVED lines=12> */
.L_x_54450:
[----:B------:R-:W-:Y:S05]  /*6cc0*/  BSYNC.RECONVERGENT B0 ;  /* 0x0000000000007941 */ /* 0x000fea0003800200 */
.L_x_54449:
[----:B------:R0:W-:Y:S01]  /*6cd0*/  STG.E.U8 desc[UR36][R8.64], R3 ;  /* 0x0000000308007986 */ /* 0x0001e2000c101124 */
[----:B------:R-:W-:Y:S05]  /*6ce0*/  BRA `(.L_x_54424) ;  /* 0x0000000000587947 */ /* 0x000fea0003800000 */
.L_x_54446:
        /* <DEDUP_REMOVED lines=13> */
.L_x_54451:
[----:B------:R-:W-:Y:S01]  /*6dc0*/  IMAD.MOV.U32 R3, RZ, RZ, 0x7f ;  /* 0x0000007fff037424 */ /* 0x000fe200078e00ff */
[----:B------:R-:W-:-:S04]  /*6dd0*/  ISETP.GT.U32.AND P0, PT, R17, 0x7f800000, PT ;  /* 0x7f8000001100780c */ /* 0x000fc80003f04070 */
[----:B------:R-:W-:-:S05]  /*6de0*/  SEL R3, R3, 0x7c, P0 ;  /* 0x0000007c03037807 */ /* 0x000fca0000000000 */
[----:B------:R1:W-:Y:S01]  /*6df0*/  STG.E.U8 desc[UR36][R8.64], R3 ;  /* 0x0000000308007986 */ /* 0x0003e2000c101124 */
[----:B------:R-:W-:Y:S05]  /*6e00*/  BRA `(.L_x_54424) ;  /* 0x0000000000107947 */ /* 0x000fea0003800000 */
.L_x_54445:
[----:B------:R-:W-:-:S04]  /*6e10*/  LOP3.LUT R17, R17, 0xff, RZ, 0xc0, !PT ;  /* 0x000000ff11117812 */ /* 0x000fc800078ec0ff */
[----:B------:R-:W0:Y:S02]  /*6e20*/  I2F.U16 R0, R17 ;  /* 0x0000001100007306 */ /* 0x000e240000101000 */
[----:B0-----:R-:W-:-:S05]  /*6e30*/  F2FP.BF16.F32.PACK_AB R0, RZ, R0 ;  /* 0x00000000ff00723e */ /* 0x001fca00000010ff */
[----:B------:R0:W-:Y:S02]  /*6e40*/  STG.E.U16 desc[UR36][R8.64], R0 ;  /* 0x0000000008007986 */ /* 0x0001e4000c101524 */
.L_x_54424:
[----:B------:R-:W-:Y:S05]  /*6e50*/  BSYNC.RECONVERGENT B6 ;  /* 0x0000000000067941 */ /* 0x000fea0003800200 */
.L_x_54418:
[----:B------:R-:W-:-:S07]  /*6e60*/  VIADD R25, R25, 0x80 ;  /* 0x0000008019197836 */ /* 0x000fce0000000000 */
.L_x_54383:
[----:B------:R-:W-:Y:S05]  /*6e70*/  BSYNC.RECONVERGENT B8 ;  /* 0x0000000000087941 */ /* 0x000fea0003800200 */
.L_x_54345:
        /* <DEDUP_REMOVED lines=21> */
.L_x_54455:
[----:B------:R-:W-:Y:S01]  /*6fd0*/  STG.E.U8 desc[UR36][R2.64], R18 ;  /* 0x0000001202007986 */ /* 0x000fe2000c101124 */
[----:B------:R-:W-:Y:S05]  /*6fe0*/  EXIT ;  /* 0x000000000000794d */ /* 0x000fea0003800000 */
.L_x_54454:
        /* <DEDUP_REMOVED lines=10> */
.L_x_54458:
[----:B------:R-:W-:-:S05]  /*7090*/  LOP3.LUT R5, R18, 0xff, RZ, 0xc0, !PT ;  /* 0x000000ff12057812 */ /* 0x000fca00078ec0ff */
[----:B------:R-:W-:Y:S01]  /*70a0*/  STG.E desc[UR36][R2.64], R5 ;  /* 0x0000000502007986 */ /* 0x000fe2000c101924 */
[----:B------:R-:W-:Y:S05]  /*70b0*/  EXIT ;  /* 0x000000000000794d */ /* 0x000fea0003800000 */
.L_x_54457:
[----:B------:R-:W-:-:S05]  /*70c0*/  LOP3.LUT R5, R18, 0xff, RZ, 0xc0, !PT ;  /* 0x000000ff12057812 */ /* 0x000fca00078ec0ff */
[----:B------:R-:W-:Y:S01]  /*70d0*/  STG.E.U16 desc[UR36][R2.64], R5 ;  /* 0x0000000502007986 */ /* 0x000fe2000c101524 */
[----:B------:R-:W-:Y:S05]  /*70e0*/  EXIT ;  /* 0x000000000000794d */ /* 0x000fea0003800000 */
.L_x_54453:
        /* <DEDUP_REMOVED lines=10> */
.L_x_54460:
[----:B------:R-:W-:-:S04]  /*7190*/  LOP3.LUT R18, R18, 0xff, RZ, 0xc0, !PT ;  /* 0x000000ff12127812 */ /* 0x000fc800078ec0ff */
[----:B------:R-:W0:Y:S02]  /*71a0*/  I2F.U16 R0, R18 ;  /* 0x0000001200007306 */ /* 0x000e240000101000 */
[----:B0-----:R-:W-:-:S05]  /*71b0*/  F2FP.F16.F32.PACK_AB R0, RZ, R0 ;  /* 0x00000000ff00723e */ /* 0x001fca00000000ff */
[----:B------:R-:W-:Y:S01]  /*71c0*/  STG.E.U16 desc[UR36][R2.64], R0 ;  /* 0x0000000002007986 */ /* 0x000fe2000c101524 */
[----:B------:R-:W-:Y:S05]  /*71d0*/  EXIT ;  /* 0x000000000000794d */ /* 0x000fea0003800000 */
.L_x_54459:
        /* <DEDUP_REMOVED lines=11> */
.L_x_54462:
[----:B------:R-:W-:-:S06]  /*7290*/  LOP3.LUT R18, R18, 0xff, RZ, 0xc0, !PT ;  /* 0x000000ff12127812 */ /* 0x000fcc00078ec0ff */
[----:B------:R-:W0:Y:S02]  /*72a0*/  I2F.U16 R18, R18 ;  /* 0x0000001200127306 */ /* 0x000e240000101000 */
[----:B0-----:R-:W-:-:S04]  /*72b0*/  F2FP.F16.F32.PACK_AB R5, RZ, R18 ;  /* 0x00000012ff05723e */ /* 0x001fc800000000ff */
[----:B------:R-:W-:-:S05]  /*72c0*/  PRMT R5, R5, 0x5410, RZ ;  /* 0x0000541005057816 */ /* 0x000fca00000000ff */
[----:B------:R-:W-:Y:S01]  /*72d0*/  STG.E desc[UR36][R2.64], R5 ;  /* 0x0000000502007986 */ /* 0x000fe2000c101924 */
[----:B------:R-:W-:Y:S05]  /*72e0*/  EXIT ;  /* 0x000000000000794d */ /* 0x000fea0003800000 */
.L_x_54461:
[----:B------:R-:W-:-:S06]  /*72f0*/  LOP3.LUT R4, R18, 0xff, RZ, 0xc0, !PT ;  /* 0x000000ff12047812 */ /* 0x000fcc00078ec0ff */
[----:B------:R-:W0:Y:S02]  /*7300*/  I2F.F64.U16 R4, R4 ;  /* 0x0000000400047312 */ /* 0x000e240000101800 */
[----:B0-----:R-:W-:Y:S01]  /*7310*/  STG.E.64 desc[UR36][R2.64], R4 ;  /* 0x0000000402007986 */ /* 0x001fe2000c101b24 */
[----:B------:R-:W-:Y:S05]  /*7320*/  EXIT ;  /* 0x000000000000794d */ /* 0x000fea0003800000 */
.L_x_54452:
        /* <DEDUP_REMOVED lines=13> */
.L_x_54466:
        /* <DEDUP_REMOVED lines=18> */
.L_x_54468:
[----:B------:R-:W-:Y:S05]  /*7520*/  BSYNC.RECONVERGENT B0 ;  /* 0x0000000000007941 */ /* 0x000fea0003800200 */
.L_x_54467:
[----:B------:R-:W-:Y:S01]  /*7530*/  STG.E.U8 desc[UR36][R2.64], R0 ;  /* 0x0000000002007986 */ /* 0x000fe2000c101124 */
[----:B------:R-:W-:Y:S05]  /*7540*/  EXIT ;  /* 0x000000000000794d */ /* 0x000fea0003800000 */
.L_x_54465:
        /* <DEDUP_REMOVED lines=18> */
.L_x_54470:
[----:B------:R-:W-:Y:S05]  /*7670*/  BSYNC.RECONVERGENT B0 ;  /* 0x0000000000007941 */ /* 0x000fea0003800200 */
.L_x_54469:
[----:B------:R-:W-:Y:S01]  /*7680*/  STG.E.U8 desc[UR36][R2.64], R0 ;  /* 0x0000000002007986 */ /* 0x000fe2000c101124 */
[----:B------:R-:W-:Y:S05]  /*7690*/  EXIT ;  /* 0x000000000000794d */ /* 0x000fea0003800000 */
.L_x_54464:
        /* <DEDUP_REMOVED lines=22> */
.L_x_54472:
[----:B------:R-:W-:Y:S01]  /*7800*/  LOP3.LUT R18, R18, 0xff, RZ, 0xc0, !PT ;  /* 0x000000ff12127812 */ /* 0x000fe200078ec0ff */
[----:B------:R-:W-:-:S05]  /*7810*/  IMAD.MOV.U32 R19, RZ, RZ, RZ ;  /* 0x000000ffff137224 */ /* 0x000fca00078e00ff */
[----:B------:R-:W-:Y:S01]  /*7820*/  STG.E.64 desc[UR36][R2.64], R18 ;  /* 0x0000001202007986 */ /* 0x000fe2000c101b24 */
[----:B------:R-:W-:Y:S05]  /*7830*/  EXIT ;  /* 0x000000000000794d */ /* 0x000fea0003800000 */
.L_x_54471:
[----:B------:R-:W-:-:S05]  /*7840*/  LOP3.LUT R5, R18, 0xff, RZ, 0xc0, !PT ;  /* 0x000000ff12057812 */ /* 0x000fca00078ec0ff */
[----:B------:R-:W-:Y:S01]  /*7850*/  STG.E desc[UR36][R2.64], R5 ;  /* 0x0000000502007986 */ /* 0x000fe2000c101924 */
[----:B------:R-:W-:Y:S05]  /*7860*/  EXIT ;  /* 0x000000000000794d */ /* 0x000fea0003800000 */
.L_x_54463:
        /* <DEDUP_REMOVED lines=10> */
.L_x_54474:
[----:B------:R-:W-:Y:S02]  /*7910*/  LOP3.LUT R4, R18, 0xff, RZ, 0xc0, !PT ;  /* 0x000000ff12047812 */ /* 0x000fe400078ec0ff */
[----:B--234-:R-:W-:-:S04]  /*7920*/  CS2R R6, SRZ ;  /* 0x0000000000067805 */ /* 0x01cfc8000001ff00 */
[----:B------:R-:W0:Y:S02]  /*7930*/  I2F.F64.U16 R4, R4 ;  /* 0x0000000400047312 */ /* 0x000e240000101800 */
[----:B0-----:R-:W-:Y:S01]  /*7940*/  STG.E.128 desc[UR36][R2.64], R4 ;  /* 0x0000000402007986 */ /* 0x001fe2000c101d24 */
[----:B------:R-:W-:Y:S05]  /*7950*/  EXIT ;  /* 0x000000000000794d */ /* 0x000fea0003800000 */
.L_x_54473:
[----:B------:R-:W-:-:S13]  /*7960*/  ISETP.NE.AND P0, PT, R0, 0xf, PT ;  /* 0x0000000f0000780c */ /* 0x000fda0003f05270 */
[----:B------:R-:W-:Y:S05]  /*7970*/  @!P0 BRA `(.L_x_54475) ;  /* 0x0000000000dc8947 */ /* 0x000fea0003800000 */
[----:B------:R-:W-:-:S13]  /*7980*/  ISETP.NE.AND P0, PT, R0, 0x17, PT ;  /* 0x000000170000780c */ /* 0x000fda0003f05270 */
[----:B------:R-:W-:Y:S05]  /*7990*/  @!P0 BRA `(.L_x_54476) ;  /* 0x0000000000888947 */ /* 0x000fea0003800000 */
[----:B------:R-:W-:-:S13]  /*79a0*/  ISETP.NE.AND P0, PT, R0, 0x18, PT ;  /* 0x000000180000780c */ /* 0x000fda0003f05270 */
[----:B------:R-:W-:Y:S05]  /*79b0*/  @!P0 BRA `(.L_x_54477) ;  /* 0x0000000000448947 */ /* 0x000fea0003800000 */
.L_x_54456:
        /* <DEDUP_REMOVED lines=16> */
.L_x_54478:
[----:B------:R-:W-:Y:S05]  /*7ac0*/  EXIT ;  /* 0x000000000000794d */ /* 0x000fea0003800000 */
.L_x_54477:
        /* <DEDUP_REMOVED lines=12> */
.L_x_54480:
[----:B------:R-:W-:Y:S05]  /*7b90*/  BSYNC.RECONVERGENT B0 ;  /* 0x0000000000007941 */ /* 0x000fea0003800200 */
.L_x_54479:
[----:B------:R-:W-:Y:S01]  /*7ba0*/  STG.E.U8 desc[UR36][R2.64], R5 ;  /* 0x0000000502007986 */ /* 0x000fe2000c101124 */
[----:B------:R-:W-:Y:S05]  /*7bb0*/  EXIT ;  /* 0x000000000000794d */ /* 0x000fea0003800000 */
.L_x_54476:
        /* <DEDUP_REMOVED lines=14> */
.L_x_54481:
[----:B------:R-:W-:Y:S01]  /*7ca0*/  IMAD.MOV.U32 R5, RZ, RZ, 0x7f ;  /* 0x0000007fff057424 */ /* 0x000fe200078e00ff */
[----:B------:R-:W-:-:S04]  /*7cb0*/  ISETP.GT.U32.AND P0, PT, R7, 0x7f800000, PT ;  /* 0x7f8000000700780c */ /* 0x000fc80003f04070 */
[----:B------:R-:W-:-:S05]  /*7cc0*/  SEL R5, R5, 0x7c, P0 ;  /* 0x0000007c05057807 */ /* 0x000fca0000000000 */
[----:B------:R-:W-:Y:S01]  /*7cd0*/  STG.E.U8 desc[UR36][R2.64], R5 ;  /* 0x0000000502007986 */ /* 0x000fe2000c101124 */
[----:B------:R-:W-:Y:S05]  /*7ce0*/  EXIT ;  /* 0x000000000000794d */ /* 0x000fea0003800000 */
.L_x_54475:
[----:B------:R-:W-:-:S04]  /*7cf0*/  LOP3.LUT R18, R18, 0xff, RZ, 0xc0, !PT ;  /* 0x000000ff12127812 */ /* 0x000fc800078ec0ff */
[----:B------:R-:W0:Y:S02]  /*7d00*/  I2F.U16 R0, R18 ;  /* 0x0000001200007306 */ /* 0x000e240000101000 */
[----:B0-----:R-:W-:-:S05]  /*7d10*/  F2FP.BF16.F32.PACK_AB R0, RZ, R0 ;  /* 0x00000000ff00723e */ /* 0x001fca00000010ff */
[----:B------:R-:W-:Y:S01]  /*7d20*/  STG.E.U16 desc[UR36][R2.64], R0 ;  /* 0x0000000002007986 */ /* 0x000fe2000c101524 */
[----:B------:R-:W-:Y:S05]  /*7d30*/  EXIT ;  /* 0x000000000000794d */ /* 0x000fea0003800000 */
        .weak           $__internal_120_$__cuda_sm20_rem_u16
        .type           $__internal_120_$__cuda_sm20_rem_u16,@function
        .size           $__internal_120_$__cuda_sm20_rem_u16,(.L_x_54772 - $__internal_120_$__cuda_sm20_rem_u16)
$__internal_120_$__cuda_sm20_rem_u16:
        /* <DEDUP_REMOVED lines=20> */
[----:B------:R-:W-:Y:S05]  /*7e80*/  RET.REL.NODEC R4 `(_ZN2at6native27unrolled_elementwise_kernelINS0_13AUnaryFunctorIhhhZZZNS0_21remainder_kernel_cudaERNS_18TensorIteratorBaseEENKUlvE_clEvENKUlvE_clEvEUlhhE_EESt5arrayIPcLm2EELi4E23TrivialOffsetCalculatorILi1EjESD_NS0_6memory12LoadWithCastILi1EEENSE_13StoreWithCastILi1EEEEEviT_T0_T2_T3_T4_T5_) ;  /* 0xffffff80045c7950 */ /* 0x000fea0003c3ffff */
.L_x_54482:
        /* <DEDUP_REMOVED lines=15> */
.L_x_54772:


//--------------------- .text._ZN2at6native18elementwise_kernelILi128ELi4EZNS0_22gpu_kernel_impl_nocastINS0_13AUnaryFunctorIhhhZZZNS0_21remainder_kernel_cudaERNS_18TensorIteratorBaseEENKUlvE_clEvENKUlvE_clEvEUlhhE_EEEEvS5_RKT_EUliE_EEviT1_ --------------------------
	.section	.text._ZN2at6native18elementwise_kernelILi128ELi4EZNS0_22gpu_kernel_impl_nocastINS0_13AUnaryFunctorIhhhZZZNS0_21remainder_kernel_cudaERNS_18TensorIteratorBaseEENKUlvE_clEvENKUlvE_clEvEUlhhE_EEEEvS5_RKT_EUliE_EEviT1_,"ax",@progbits
	.align	128
        .global         _ZN2at6native18elementwise_kernelILi128ELi4EZNS0_22gpu_kernel_impl_nocastINS0_13AUnaryFunctorIhhhZZZNS0_21remainder_kernel_cudaERNS_18TensorIteratorBaseEENKUlvE_clEvENKUlvE_clEvEUlhhE_EEEEvS5_RKT_EUliE_EEviT1_
        .type           _ZN2at6native18elementwise_kernelILi128ELi4EZNS0_22gpu_kernel_impl_nocastINS0_13AUnaryFunctorIhhhZZZNS0_21remainder_kernel_cudaERNS_18TensorIteratorBaseEENKUlvE_clEvENKUlvE_clEvEUlhhE_EEEEvS5_RKT_EUliE_EEviT1_,@function
        .size           _ZN2at6native18elementwise_kernelILi128ELi4EZNS0_22gpu_kernel_impl_nocastINS0_13AUnaryFunctorIhhhZZZNS0_21remainder_kernel_cudaERNS_18TensorIteratorBaseEENKUlvE_clEvENKUlvE_clEvEUlhhE_EEEEvS5_RKT_EUliE_EEviT1_,(.L_x_54773 - _ZN2at6native18elementwise_kernelILi128ELi4EZNS0_22gpu_kernel_impl_nocastINS0_13AUnaryFunctorIhhhZZZNS0_21remainder_kernel_cudaERNS_18TensorIteratorBaseEENKUlvE_clEvENKUlvE_clEvEUlhhE_EEEEvS5_RKT_EUliE_EEviT1_)
        .other          _ZN2at6native18elementwise_kernelILi128ELi4EZNS0_22gpu_kernel_impl_nocastINS0_13AUnaryFunctorIhhhZZZNS0_21remainder_kernel_cudaERNS_18TensorIteratorBaseEENKUlvE_clEvENKUlvE_clEvEUlhhE_EEEEvS5_RKT_EUliE_EEviT1_,@"STO_CUDA_ENTRY STV_DEFAULT"
_ZN2at6native18elementwise_kernelILi128ELi4EZNS0_22gpu_kernel_impl_nocastINS0_13AUnaryFunctorIhhhZZZNS0_21remainder_kernel_cudaERNS_18TensorIteratorBaseEENKUlvE_clEvENKUlvE_clEvEUlhhE_EEEEvS5_RKT_EUliE_EEviT1_:
.text._ZN2at6native18elementwise_kernelILi128ELi4EZNS0_22gpu_kernel_impl_nocastINS0_13AUnaryFunctorIhhhZZZNS0_21remainder_kernel_cudaERNS_18TensorIteratorBaseEENKUlvE_clEvENKUlvE_clEvEUlhhE_EEEEvS5_RKT_EUliE_EEviT1_:
        /* <DEDUP_REMOVED lines=19> */
[----:B------:R-:W-:Y:S02]  /*0130*/  MOV R9, R4 ;  /* 0x0000000400097202 */ /* 0x000fe40000000f00 */
[----:B------:R-:W-:Y:S02]  /*0140*/  MOV R8, UR5 ;  /* 0x0000000500087c02 */ /* 0x000fe40008000f00 */
[----:B------:R-:W-:-:S07]  /*0150*/  MOV R10, 0x170 ;  /* 0x00000170000a7802 */ /* 0x000fce0000000f00 */
[----:B------:R-:W-:Y:S05]  /*0160*/  CALL.REL.NOINC `($__internal_121_$__cuda_sm20_rem_u16) ;  /* 0x0000005400007944 */ /* 0x000fea0003c00000 */
[----:B------:R-:W-:-:S07]  /*0170*/  PRMT R2, R9, 0x7610, R2 ;  /* 0x0000761009027816 */ /* 0x000fce0000000002 */
.L_x_54486:
[----:B------:R-:W0:Y:S01]  /*0180*/  LDC.64 R4, c[0x0][0x580] ;  /* 0x00016000ff047b82 */ /* 0x000e220000000a00 */
[----:B------:R-:W-:Y:S01]  /*0190*/  IADD3 R3, PT, PT, R3, 0x80, RZ ;  /* 0x0000008003037810 */ /* 0x000fe20007ffe0ff */
[----:B0-----:R0:W-:Y:S06]  /*01a0*/  STG.E.U8 desc[UR6][R4.64], R2 ;  /* 0x0000000204007986 */ /* 0x0011ec000c101106 */
.L_x_54485:
[----:B------:R-:W-:Y:S05]  /*01b0*/  BSYNC.RECONVERGENT B0 ;  /* 0x0000000000007941 */ /* 0x000fea0003800200 */
.L_x_54484:
[----:B------:R-:W1:Y:S01]  /*01c0*/  LDCU UR4, c[0x0][0x380] ;  /* 0x00007000ff0477ac */ /* 0x000e620008000800 */
[----:B------:R-:W-:Y:S01]  /*01d0*/  BSSY.RECONVERGENT B0, `(.L_x_54487) ;  /* 0x0000010000007945 */ /* 0x000fe20003800200 */
[----:B-1----:R-:W-:-:S13]  /*01e0*/  ISETP.GE.AND P0, PT, R3, UR4, PT ;  /* 0x0000000403007c0c */ /* 0x002fda000bf06270 */
[----:B------:R-:W-:Y:S05]  /*01f0*/  @P0 BRA `(.L_x_54488) ;  /* 0x0000000000340947 */ /* 0x000fea0003800000 */
[----:B0-----:R-:W0:Y:S02]  /*0200*/  LDC.64 R4, c[0x0][0x588] ;  /* 0x00016200ff047b82 */ /* 0x001e240000000a00 */
[----:B0-----:R-:W2:Y:S01]  /*0210*/  LDG.E.U8 R4, desc[UR6][R4.64] ;  /* 0x0000000604047981 */ /* 0x001ea2000c1e1100 */
[----:B------:R-:W-:Y:S01]  /*0220*/  IMAD.MOV.U32 R2, RZ, RZ, 0xff ;  /* 0x000000ffff027424 */ /* 0x000fe200078e00ff */
[----:B--2---:R-:W-:-:S13]  /*0230*/  ISETP.NE.AND P0, PT, R4, RZ, PT ;  /* 0x000000ff0400720c */ /* 0x004fda0003f05270 */
[----:B------:R-:W-:Y:S05]  /*0240*/  @!P0 BRA `(.L_x_54489) ;  /* 0x0000000000148947 */ /* 0x000fea0003800000 */
[----:B------:R-:W-:Y:S02]  /*0250*/  MOV R9, R4 ;  /* 0x0000000400097202 */ /* 0x000fe40000000f00 */
[----:B------:R-:W-:Y:S02]  /*0260*/  MOV R8, UR5 ;  /* 0x0000000500087c02 */ /* 0x000fe40008000f00 */
[----:B------:R-:W-:-:S07]  /*0270*/  MOV R10, 0x290 ;  /* 0x00000290000a7802 */ /* 0x000fce0000000f00 */
[----:B------:R-:W-:Y:S05]  /*0280*/  CALL.REL.NOINC `($__internal_121_$__cuda_sm20_rem_u16) ;  /* 0x0000005000b87944 */ /* 0x000fea0003c00000 */
[----:B------:R-:W-:-:S07]  /*0290*/  PRMT R2, R9, 0x7610, R2 ;  /* 0x0000761009027816 */ /* 0x000fce0000000002 */
.L_x_54489:
[----:B------:R-:W0:Y:S01]  /*02a0*/  LDC.64 R4, c[0x0][0x580] ;  /* 0x00016000ff047b82 */ /* 0x000e220000000a00 */
[----:B------:R-:W-:Y:S01]  /*02b0*/  IADD3 R3, PT, PT, R3, 0x80, RZ ;  /* 0x0000008003037810 */ /* 0x000fe20007ffe0ff */
[----:B0-----:R1:W-:Y:S06]  /*02c0*/  STG.E.U8 desc[UR6][R4.64], R2 ;  /* 0x0000000204007986 */ /* 0x0013ec000c101106 */
.L_x_54488:
[----:B------:R-:W-:Y:S05]  /*02d0*/  BSYNC.RECONVERGENT B0 ;  /* 0x0000000000007941 */ /* 0x000fea0003800200 */
.L_x_54487:
        /* <DEDUP_REMOVED lines=9> */
[----:B------:R-:W-:Y:S01]  /*0370*/  IMAD.MOV.U32 R9, RZ, RZ, R4 ;  /* 0x000000ffff097224 */ /* 0x000fe200078e0004 */
[----:B------:R-:W-:Y:S02]  /*0380*/  MOV R8, UR5 ;  /* 0x0000000500087c02 */ /* 0x000fe40008000f00 */
[----:B------:R-:W-:-:S07]  /*0390*/  MOV R10, 0x3b0 ;  /* 0x000003b0000a7802 */ /* 0x000fce0000000f00 */
[----:B------:R-:W-:Y:S05]  /*03a0*/  CALL.REL.NOINC `($__internal_121_$__cuda_sm20_rem_u16) ;  /* 0x0000005000707944 */ /* 0x000fea0003c00000 */
[----:B------:R-:W-:-:S07]  /*03b0*/  PRMT R2, R9, 0x7610, R2 ;  /* 0x0000761009027816 */ /* 0x000fce0000000002 */
.L_x_54492:
[----:B------:R-:W0:Y:S01]  /*03c0*/  LDC.64 R4, c[0x0][0x580] ;  /* 0x00016000ff047b82 */ /* 0x000e220000000a00 */
[----:B------:R-:W-:Y:S01]  /*03d0*/  IADD3 R3, PT, PT, R3, 0x80, RZ ;  /* 0x0000008003037810 */ /* 0x000fe20007ffe0ff */
[----:B0-----:R2:W-:Y:S06]  /*03e0*/  STG.E.U8 desc[UR6][R4.64], R2 ;  /* 0x0000000204007986 */ /* 0x0015ec000c101106 */
.L_x_54491:
[----:B------:R-:W-:Y:S05]  /*03f0*/  BSYNC.RECONVERGENT B0 ;  /* 0x0000000000007941 */ /* 0x000fea0003800200 */
.L_x_54490:
        /* <DEDUP_REMOVED lines=8> */
[----:B------:R-:W-:Y:S01]  /*0480*/  MOV R9, R2 ;  /* 0x0000000200097202 */ /* 0x000fe20000000f00 */
[----:B------:R-:W-:Y:S01]  /*0490*/  IMAD.U32 R8, RZ, RZ, UR5 ;  /* 0x00000005ff087e24 */ /* 0x000fe2000f8e00ff */
[----:B------:R-:W-:-:S07]  /*04a0*/  MOV R10, 0x4c0 ;  /* 0x000004c0000a7802 */ /* 0x000fce0000000f00 */
[----:B------:R-:W-:Y:S05]  /*04b0*/  CALL.REL.NOINC `($__internal_121_$__cuda_sm20_rem_u16) ;  /* 0x00000050002c7944 */ /* 0x000fea0003c00000 */
[----:B------:R-:W-:-:S07]  /*04c0*/  PRMT R0, R9, 0x7610, R0 ;  /* 0x0000761009007816 */ /* 0x000fce0000000000 */
.L_x_54493:
[----:B------:R-:W0:Y:S02]  /*04d0*/  LDC.64 R2, c[0x0][0x580] ;  /* 0x00016000ff027b82 */ /* 0x000e240000000a00 */
[----:B0-----:R-:W-:Y:S01]  /*04e0*/  STG.E.U8 desc[UR6][R2.64], R0 ;  /* 0x0000000002007986 */ /* 0x001fe2000c101106 */
[----:B------:R-:W-:Y:S05]  /*04f0*/  EXIT ;  /* 0x000000000000794d */ /* 0x000fea0003800000 */
.L_x_54483:
        /* <DEDUP_REMOVED lines=305> */
.L_x_54496:
[----:B------:R-:W0:Y:S02]  /*1810*/  LDCU.64 UR8, c[0x0][0x588] ;  /* 0x0000b100ff0877ac */ /* 0x000e240008000a00 */
[----:B0-----:R-:W-:-:S04]  /*1820*/  IADD3 R6, P0, PT, R4, UR8, RZ ;  /* 0x0000000804067c10 */ /* 0x001fc8000ff1e0ff */
[----:B------:R-:W-:-:S05]  /*1830*/  IADD3.X R7, PT, PT, RZ, UR9, RZ, P0, !PT ;  /* 0x00000009ff077c10 */ /* 0x000fca00087fe4ff */
[----:B------:R0:W2:Y:S01]  /*1840*/  LDG.E.U8 R9, desc[UR6][R6.64] ;  /* 0x0000000606097981 */ /* 0x0000a2000c1e1100 */
[----:B------:R-:W-:Y:S01]  /*1850*/  IMAD.MOV.U32 R4, RZ, RZ, 0xff ;  /* 0x000000ffff047424 */ /* 0x000fe200078e00ff */
[----:B------:R-:W-:Y:S04]  /*1860*/  BSSY.RECONVERGENT B1, `(.L_x_54497) ;  /* 0x0000008000017945 */ /* 0x000fe80003800200 */
[----:B0-----:R-:W-:Y:S02]  /*1870*/  PRMT R7, R4, 0x7610, R7 ;  /* 0x0000761004077816 */ /* 0x001fe40000000007 */
[----:B--2---:R-:W-:-:S13]  /*1880*/  ISETP.NE.AND P0, PT, R9, RZ, PT ;  /* 0x000000ff0900720c */ /* 0x004fda0003f05270 */
[----:B------:R-:W-:Y:S05]  /*1890*/  @!P0 BRA `(.L_x_54498) ;  /* 0x0000000000108947 */ /* 0x000fea0003800000 */
[----:B------:R-:W-:Y:S02]  /*18a0*/  MOV R8, UR5 ;  /* 0x0000000500087c02 */ /* 0x000fe40008000f00 */
[----:B------:R-:W-:-:S07]  /*18b0*/  MOV R10, 0x18d0 ;  /* 0x000018d0000a7802 */ /* 0x000fce0000000f00 */
[----:B------:R-:W-:Y:S05]  /*18c0*/  CALL.REL.NOINC `($__internal_121_$__cuda_sm20_rem_u16) ;  /* 0x0000003c00287944 */ /* 0x000fea0003c00000 */
[----:B------:R-:W-:-:S07]  /*18d0*/  PRMT R7, R9, 0x7610, R7 ;  /* 0x0000761009077816 */ /* 0x000fce0000000007 */
.L_x_54498:
[----:B------:R-:W-:Y:S05]  /*18e0*/  BSYNC.RECONVERGENT B1 ;  /* 0x0000000000017941 */ /* 0x000fea0003800200 */
.L_x_54497:
[----:B------:R-:W0:Y:S01]  /*18f0*/  LDCU.64 UR8, c[0x0][0x580] ;  /* 0x0000b000ff0877ac */ /* 0x000e220008000a00 */
[----:B------:R-:W-:Y:S02]  /*1900*/  IADD3 R3, PT, PT, R3, 0x80, RZ ;  /* 0x0000008003037810 */ /* 0x000fe40007ffe0ff */
[----:B0-----:R-:W-:-:S04]  /*1910*/  IADD3 R4, P0, PT, R5, UR8, RZ ;  /* 0x0000000805047c10 */ /* 0x001fc8000ff1e0ff */
[----:B------:R-:W-:-:S05]  /*1920*/  IADD3.X R5, PT, PT, RZ, UR9, RZ, P0, !PT ;  /* 0x00000009ff057c10 */ /* 0x000fca00087fe4ff */
[----:B------:R0:W-:Y:S04]  /*1930*/  STG.E.U8 desc[UR6][R4.64], R7 ;  /* 0x0000000704007986 */ /* 0x0001e8000c101106 */
.L_x_54495:
[----:B------:R-:W-:Y:S05]  /*1940*/  BSYNC.RECONVERGENT B0 ;  /* 0x0000000000007941 */ /* 0x000fea0003800200 */
.L_x_54494:
[----:B------:R-:W1:Y:S01]  /*1950*/  LDCU UR4, c[0x0][0x380] ;  /* 0x00007000ff0477ac */ /* 0x000e620008000800 */
[----:B------:R-:W-:Y:S01]  /*1960*/  BSSY.RECONVERGENT B0, `(.L_x_54499) ;  /* 0x0000140000007945 */ /* 0x000fe20003800200 */
[----:B-1----:R-:W-:-:S13]  /*1970*/  ISETP.GE.AND P0, PT, R3, UR4, PT ;  /* 0x0000000403007c0c */ /* 0x002fda000bf06270 */
[----:B------:R-:W-:Y:S05]  /*1980*/  @P0 BRA `(.L_x_54500) ;  /* 0x0000001000f40947 */ /* 0x000fea0003800000 */
        /* <DEDUP_REMOVED lines=298> */
.L_x_54501:
[----:B------:R-:W0:Y:S02]  /*2c30*/  LDCU.64 UR8, c[0x0][0x588] ;  /* 0x0000b100ff0877ac */ /* 0x000e240008000a00 */
[----:B0-----:R-:W-:-:S05]  /*2c40*/  IADD3 R6, P0, PT, R4, UR8, RZ ;  /* 0x0000000804067c10 */ /* 0x001fca000ff1e0ff */
[----:B------:R-:W-:-:S05]  /*2c50*/  IMAD.X R7, RZ, RZ, UR9, P0 ;  /* 0x00000009ff077e24 */ /* 0x000fca00080e06ff */
[----:B------:R0:W2:Y:S01]  /*2c60*/  LDG.E.U8 R9, desc[UR6][R6.64] ;  /* 0x0000000606097981 */ /* 0x0000a2000c1e1100 */
[----:B------:R-:W-:Y:S01]  /*2c70*/  MOV R4, 0xff ;  /* 0x000000ff00047802 */ /* 0x000fe20000000f00 */
[----:B------:R-:W-:Y:S03]  /*2c80*/  BSSY.RECONVERGENT B1, `(.L_x_54502) ;  /* 0x0000008000017945 */ /* 0x000fe60003800200 */
[----:B0-----:R-:W-:Y:S02]  /*2c90*/  PRMT R7, R4, 0x7610, R7 ;  /* 0x0000761004077816 */ /* 0x001fe40000000007 */
[----:B--2---:R-:W-:-:S13]  /*2ca0*/  ISETP.NE.AND P0, PT, R9, RZ, PT ;  /* 0x000000ff0900720c */ /* 0x004fda0003f05270 */
[----:B------:R-:W-:Y:S05]  /*2cb0*/  @!P0 BRA `(.L_x_54503) ;  /* 0x0000000000108947 */ /* 0x000fea0003800000 */
[----:B------:R-:W-:Y:S02]  /*2cc0*/  MOV R8, UR5 ;  /* 0x0000000500087c02 */ /* 0x000fe40008000f00 */
[----:B------:R-:W-:-:S07]  /*2cd0*/  MOV R10, 0x2cf0 ;  /* 0x00002cf0000a7802 */ /* 0x000fce0000000f00 */
[----:B------:R-:W-:Y:S05]  /*2ce0*/  CALL.REL.NOINC `($__internal_121_$__cuda_sm20_rem_u16) ;  /* 0x0000002800207944 */ /* 0x000fea0003c00000 */
[----:B------:R-:W-:-:S07]  /*2cf0*/  PRMT R7, R9, 0x7610, R7 ;  /* 0x0000761009077816 */ /* 0x000fce0000000007 */
.L_x_54503:
[----:B------:R-:W-:Y:S05]  /*2d00*/  BSYNC.RECONVERGENT B1 ;  /* 0x0000000000017941 */ /* 0x000fea0003800200 */
.L_x_54502:
[----:B------:R-:W0:Y:S01]  /*2d10*/  LDCU.64 UR8, c[0x0][0x580] ;  /* 0x0000b000ff0877ac */ /* 0x000e220008000a00 */
[----:B------:R-:W-:Y:S02]  /*2d20*/  IADD3 R3, PT, PT, R3, 0x80, RZ ;  /* 0x0000008003037810 */ /* 0x000fe40007ffe0ff */
[----:B0-----:R-:W-:-:S04]  /*2d30*/  IADD3 R4, P0, PT, R5, UR8, RZ ;  /* 0x0000000805047c10 */ /* 0x001fc8000ff1e0ff */
[----:B------:R-:W-:-:S05]  /*2d40*/  IADD3.X R5, PT, PT, RZ, UR9, RZ, P0, !PT ;  /* 0x00000009ff057c10 */ /* 0x000fca00087fe4ff */
[----:B------:R1:W-:Y:S04]  /*2d50*/  STG.E.U8 desc[UR6][R4.64], R7 ;  /* 0x0000000704007986 */ /* 0x0003e8000c101106 */
.L_x_54500:
[----:B------:R-:W-:Y:S05]  /*2d60*/  BSYNC.RECONVERGENT B0 ;  /* 0x0000000000007941 */ /* 0x000fea0003800200 */
.L_x_54499:
        /* <DEDUP_REMOVED lines=302> */
.L_x_54506:
        /* <DEDUP_REMOVED lines=13> */
.L_x_54508:
[----:B------:R-:W-:Y:S05]  /*4120*/  BSYNC.RECONVERGENT B1 ;  /* 0x0000000000017941 */ /* 0x000fea0003800200 */
.L_x_54507:
[----:B------:R-:W0:Y:S01]  /*4130*/  LDCU.64 UR8, c[0x0][0x580] ;  /* 0x0000b000ff0877ac */ /* 0x000e220008000a00 */
[----:B------:R-:W-:Y:S02]  /*4140*/  IADD3 R3, PT, PT, R3, 0x80, RZ ;  /* 0x0000008003037810 */ /* 0x000fe40007ffe0ff */
[----:B0-----:R-:W-:-:S04]  /*4150*/  IADD3 R4, P0, PT, R5, UR8, RZ ;  /* 0x0000000805047c10 */ /* 0x001fc8000ff1e0ff */
[----:B------:R-:W-:-:S05]  /*4160*/  IADD3.X R5, PT, PT, RZ, UR9, RZ, P0, !PT ;  /* 0x00000009ff057c10 */ /* 0x000fca00087fe4ff */
[----:B------:R2:W-:Y:S04]  /*4170*/  STG.E.U8 desc[UR6][R4.64], R7 ;  /* 0x0000000704007986 */ /* 0x0005e8000c101106 */
.L_x_54505:
[----:B------:R-:W-:Y:S05]  /*4180*/  BSYNC.RECONVERGENT B0 ;  /* 0x0000000000007941 */ /* 0x000fea0003800200 */
.L_x_54504:
[----:B------:R-:W3:Y:S02]  /*4190*/  LDCU UR4, c[0x0][0x380] ;  /* 0x00007000ff0477ac */ /* 0x000ee40008000800 */
[----:B---3--:R-:W-:-:S13]  /*41a0*/  ISETP.GE.AND P0, PT, R3, UR4, PT ;  /* 0x0000000403007c0c */ /* 0x008fda000bf06270 */
[----:B------:R-:W-:Y:S05]  /*41b0*/  @P0 EXIT ;  /* 0x000000000000094d */ /* 0x000fea0003800000 */
[----:B------:R-:W3:Y:S01]  /*41c0*/  LDCU.64 UR8, c[0x0][0x390] ;  /* 0x00007200ff0877ac */ /* 0x000ee20008000a00 */
[----:B012---:R-:W-:Y:S02]  /*41d0*/  HFMA2 R4, -RZ, RZ, 0, 0 ;  /* 0x00000000ff047431 */ /* 0x007fe400000001ff */
[----:B------:R-:W-:Y:S01]  /*41e0*/  IMAD.MOV.U32 R5, RZ, RZ, R3 ;  /* 0x000000ffff057224 */ /* 0x000fe200078e0003 */
        /* <DEDUP_REMOVED lines=295> */
.L_x_54509:
[----:B------:R-:W0:Y:S02]  /*5460*/  LDCU.128 UR8, c[0x0][0x580] ;  /* 0x0000b000ff0877ac */ /* 0x000e240008000c00 */
[----:B0-----:R-:W-:-:S04]  /*5470*/  IADD3 R4, P0, PT, R2, UR10, RZ ;  /* 0x0000000a02047c10 */ /* 0x001fc8000ff1e0ff */
[----:B------:R-:W-:-:S05]  /*5480*/  IADD3.X R5, PT, PT, RZ, UR11, RZ, P0, !PT ;  /* 0x0000000bff057c10 */ /* 0x000fca00087fe4ff */
[----:B------:R-:W2:Y:S01]  /*5490*/  LDG.E.U8 R9, desc[UR6][R4.64] ;  /* 0x0000000604097981 */ /* 0x000ea2000c1e1100 */
[----:B------:R-:W-:Y:S01]  /*54a0*/  IADD3 R2, P1, PT, R3, UR8, RZ ;  /* 0x0000000803027c10 */ /* 0x000fe2000ff3e0ff */
[----:B------:R-:W-:Y:S01]  /*54b0*/  BSSY.RECONVERGENT B0, `(.L_x_54510) ;  /* 0x0000009000007945 */ /* 0x000fe20003800200 */
[----:B------:R-:W-:Y:S02]  /*54c0*/  MOV R0, 0xff ;  /* 0x000000ff00007802 */ /* 0x000fe40000000f00 */
[----:B------:R-:W-:Y:S02]  /*54d0*/  IADD3.X R3, PT, PT, RZ, UR9, RZ, P1, !PT ;  /* 0x00000009ff037c10 */ /* 0x000fe40008ffe4ff */
[----:B--2---:R-:W-:-:S13]  /*54e0*/  ISETP.NE.AND P0, PT, R9, RZ, PT ;  /* 0x000000ff0900720c */ /* 0x004fda0003f05270 */
[----:B------:R-:W-:Y:S05]  /*54f0*/  @!P0 BRA `(.L_x_54511) ;  /* 0x0000000000108947 */ /* 0x000fea0003800000 */
[----:B------:R-:W-:Y:S02]  /*5500*/  MOV R8, UR5 ;  /* 0x0000000500087c02 */ /* 0x000fe40008000f00 */
[----:B------:R-:W-:-:S07]  /*5510*/  MOV R10, 0x5530 ;  /* 0x00005530000a7802 */ /* 0x000fce0000000f00 */
[----:B------:R-:W-:Y:S05]  /*5520*/  CALL.REL.NOINC `($__internal_121_$__cuda_sm20_rem_u16) ;  /* 0x0000000000107944 */ /* 0x000fea0003c00000 */
[----:B------:R-:W-:-:S07]  /*5530*/  PRMT R0, R9, 0x7610, R0 ;  /* 0x0000761009007816 */ /* 0x000fce0000000000 */
.L_x_54511:
[----:B------:R-:W-:Y:S05]  /*5540*/  BSYNC.RECONVERGENT B0 ;  /* 0x0000000000007941 */ /* 0x000fea0003800200 */
.L_x_54510:
[----:B------:R-:W-:Y:S01]  /*5550*/  STG.E.U8 desc[UR6][R2.64], R0 ;  /* 0x0000000002007986 */ /* 0x000fe2000c101106 */
[----:B------:R-:W-:Y:S05]  /*5560*/  EXIT ;  /* 0x000000000000794d */ /* 0x000fea0003800000 */
        .weak           $__internal_121_$__cuda_sm20_rem_u16
        .type           $__internal_121_$__cuda_sm20_rem_u16,@function
        .size           $__internal_121_$__cuda_sm20_rem_u16,(.L_x_54773 - $__internal_121_$__cuda_sm20_rem_u16)
$__internal_121_$__cuda_sm20_rem_u16:
        /* <DEDUP_REMOVED lines=15> */
[----:B0-----:R-:W-:-:S04]  /*5660*/  LOP3.LUT R7, R4, 0xffff, RZ, 0xc0, !PT ;  /* 0x0000ffff04077812 */ /* 0x001fc800078ec0ff */
[----:B------:R-:W-:-:S05]  /*5670*/  IADD3 R7, PT, PT, -R7, RZ, RZ ;  /* 0x000000ff07077210 */ /* 0x000fca0007ffe1ff */
[----:B------:R-:W-:Y:S02]  /*5680*/  IMAD R9, R9, R7, R8 ;  /* 0x0000000709097224 */ /* 0x000fe400078e0208 */
[----:B------:R-:W-:Y:S01]  /*5690*/  HFMA2 R7, -RZ, RZ, 0, 0 ;  /* 0x00000000ff077431 */ /* 0x000fe200000001ff */
[----:B------:R-:W-:-:S03]  /*56a0*/  @!P0 MOV R9, 0xffffffff ;  /* 0xffffffff00098802 */ /* 0x000fc60000000f00 */
[----:B------:R-:W-:Y:S05]  /*56b0*/  RET.REL.NODEC R6 `(_ZN2at6native18elementwise_kernelILi128ELi4EZNS0_22gpu_kernel_impl_nocastINS0_13AUnaryFunctorIhhhZZZNS0_21remainder_kernel_cudaERNS_18TensorIteratorBaseEENKUlvE_clEvENKUlvE_clEvEUlhhE_EEEEvS5_RKT_EUliE_EEviT1_) ;  /* 0xffffffa806507950 */ /* 0x000fea0003c3ffff */
.L_x_54512:
        /* <DEDUP_REMOVED lines=12> */
.L_x_54773:


//--------------------- .text._ZN2at6native27unrolled_elementwise_kernelINS0_13AUnaryFunctorIhhhZZZNS0_21remainder_kernel_cudaERNS_18TensorIteratorBaseEENKUlvE_clEvENKUlvE_clEvEUlhhE_EESt5arrayIPcLm2EELi4E23TrivialOffsetCalculatorILi1EjESD_NS0_6memory15LoadWithoutCastENSE_16StoreWithoutCastEEEviT_T0_T2_T3_T4_T5_ --------------------------
	.section	.text._ZN2at6native27unrolled_elementwise_kernelINS0_13AUnaryFunctorIhhhZZZNS0_21remainder_kernel_cudaERNS_18TensorIteratorBaseEENKUlvE_clEvENKUlvE_clEvEUlhhE_EESt5arrayIPcLm2EELi4E23TrivialOffsetCalculatorILi1EjESD_NS0_6memory15LoadWithoutCastENSE_16StoreWithoutCastEEEviT_T0_T2_T3_T4_T5_,"ax",@progbits
	.align	128
        .global         _ZN2at6native27unrolled_elementwise_kernelINS0_13AUnaryFunctorIhhhZZZNS0_21remainder_kernel_cudaERNS_18TensorIteratorBaseEENKUlvE_clEvENKUlvE_clEvEUlhhE_EESt5arrayIPcLm2EELi4E23TrivialOffsetCalculatorILi1EjESD_NS0_6memory15LoadWithoutCastENSE_16StoreWithoutCastEEEviT_T0_T2_T3_T4_T5_
        .type           _ZN2at6native27unrolled_elementwise_kernelINS0_13AUnaryFunctorIhhhZZZNS0_21remainder_kernel_cudaERNS_18TensorIteratorBaseEENKUlvE_clEvENKUlvE_clEvEUlhhE_EESt5arrayIPcLm2EELi4E23TrivialOffsetCalculatorILi1EjESD_NS0_6memory15LoadWithoutCastENSE_16StoreWithoutCastEEEviT_T0_T2_T3_T4_T5_,@function
        .size           _ZN2at6native27unrolled_elementwise_kernelINS0_13AUnaryFunctorIhhhZZZNS0_21remainder_kernel_cudaERNS_18TensorIteratorBaseEENKUlvE_clEvENKUlvE_clEvEUlhhE_EESt5arrayIPcLm2EELi4E23TrivialOffsetCalculatorILi1EjESD_NS0_6memory15LoadWithoutCastENSE_16StoreWithoutCastEEEviT_T0_T2_T3_T4_T5_,(.L_x_54774 - _ZN2at6native27unrolled_elementwise_kernelINS0_13AUnaryFunctorIhhhZZZNS0_21remainder_kernel_cudaERNS_18TensorIteratorBaseEENKUlvE_clEvENKUlvE_clEvEUlhhE_EESt5arrayIPcLm2EELi4E23TrivialOffsetCalculatorILi1EjESD_NS0_6memory15LoadWithoutCastENSE_16StoreWithoutCastEEEviT_T0_T2_T3_T4_T5_)
        .other          _ZN2at6native27unrolled_elementwise_kernelINS0_13AUnaryFunctorIhhhZZZNS0_21remainder_kernel_cudaERNS_18TensorIteratorBaseEENKUlvE_clEvENKUlvE_clEvEUlhhE_EESt5arrayIPcLm2EELi4E23TrivialOffsetCalculatorILi1EjESD_NS0_6memory15LoadWithoutCastENSE_16StoreWithoutCastEEEviT_T0_T2_T3_T4_T5_,@"STO_CUDA_ENTRY STV_DEFAULT"
_ZN2at6native27unrolled_elementwise_kernelINS0_13AUnaryFunctorIhhhZZZNS0_21remainder_kernel_cudaERNS_18TensorIteratorBaseEENKUlvE_clEvENKUlvE_clEvEUlhhE_EESt5arrayIPcLm2EELi4E23TrivialOffsetCalculatorILi1EjESD_NS0_6memory15LoadWithoutCastENSE_16StoreWithoutCastEEEviT_T0_T2_T3_T4_T5_:
.text._ZN2at6native27unrolled_elementwise_kernelINS0_13AUnaryFunctorIhhhZZZNS0_21remainder_kernel_cudaERNS_18TensorIteratorBaseEENKUlvE_clEvENKUlvE_clEvEUlhhE_EESt5arrayIPcLm2EELi4E23TrivialOffsetCalculatorILi1EjESD_NS0_6memory15LoadWithoutCastENSE_16StoreWithoutCastEEEviT_T0_T2_T3_T4_T5_:
        /* <DEDUP_REMOVED lines=42> */
[----:B-----5:R-:W-:Y:S01]  /*02a0*/  LOP3.LUT P0, R15, R11, 0xff, RZ, 0xc0, !PT ;  /* 0x000000ff0b0f7812 */ /* 0x020fe2000780c0ff */
[----:B------:R-:W-:-:S12]  /*02b0*/  IMAD.MOV.U32 R8, RZ, RZ, 0xff ;  /* 0x000000ffff087424 */ /* 0x000fd800078e00ff */
[----:B------:R-:W-:Y:S05]  /*02c0*/  @!P0 BRA `(.L_x_54514) ;  /* 0x0000000000108947 */ /* 0x000fea0003800000 */
[----:B0-----:R-:W-:Y:S02]  /*02d0*/  MOV R4, UR6 ;  /* 0x0000000600047c02 */ /* 0x001fe40008000f00 */
[----:B------:R-:W-:-:S07]  /*02e0*/  MOV R14, 0x300 ;  /* 0x00000300000e7802 */ /* 0x000fce0000000f00 */
[----:B------:R-:W-:Y:S05]  /*02f0*/  CALL.REL.NOINC `($__internal_122_$__cuda_sm20_rem_u16) ;  /* 0x00000004002c7944 */ /* 0x000fea0003c00000 */
[----:B------:R-:W-:-:S07]  /*0300*/  PRMT R8, R15, 0x7610, R8 ;  /* 0x000076100f087816 */ /* 0x000fce0000000008 */
.L_x_54514:
[----:B0-----:R-:W-:Y:S05]  /*0310*/  BSYNC.RECONVERGENT B0 ;  /* 0x0000000000007941 */ /* 0x001fea0003800200 */
.L_x_54513:
[----:B------:R-:W-:Y:S01]  /*0320*/  VIADD R9, R3, 0x80 ;  /* 0x0000008003097836 */ /* 0x000fe20000000000 */
[----:B------:R-:W-:Y:S04]  /*0330*/  BSSY.RECONVERGENT B0, `(.L_x_54515) ;  /* 0x000000a000007945 */ /* 0x000fe80003800200 */
[----:B------:R-:W-:-:S13]  /*0340*/  ISETP.GE.AND P0, PT, R9, R2, PT ;  /* 0x000000020900720c */ /* 0x000fda0003f06270 */
[----:B------:R-:W-:Y:S05]  /*0350*/  @P0 BRA `(.L_x_54516) ;  /* 0x00000000001c0947 */ /* 0x000fea0003800000 */
[----:B-----5:R-:W-:Y:S01]  /*0360*/  LOP3.LUT P0, R15, R10, 0xff, RZ, 0xc0, !PT ;  /* 0x000000ff0a0f7812 */ /* 0x020fe2000780c0ff */
[----:B------:R-:W-:-:S12]  /*0370*/  IMAD.MOV.U32 R5, RZ, RZ, 0xff ;  /* 0x000000ffff057424 */ /* 0x000fd800078e00ff */
[----:B------:R-:W-:Y:S05]  /*0380*/  @!P0 BRA `(.L_x_54516) ;  /* 0x0000000000108947 */ /* 0x000fea0003800000 */
[----:B------:R-:W-:Y:S01]  /*0390*/  IMAD.U32 R4, RZ, RZ, UR6 ;  /* 0x00000006ff047e24 */ /* 0x000fe2000f8e00ff */
[----:B------:R-:W-:-:S07]  /*03a0*/  MOV R14, 0x3c0 ;  /* 0x000003c0000e7802 */ /* 0x000fce0000000f00 */
[----:B------:R-:W-:Y:S05]  /*03b0*/  CALL.REL.NOINC `($__internal_122_$__cuda_sm20_rem_u16) ;  /* 0x0000000000fc7944 */ /* 0x000fea0003c00000 */
[----:B------:R-:W-:-:S07]  /*03c0*/  PRMT R5, R15, 0x7610, R5 ;  /* 0x000076100f057816 */ /* 0x000fce0000000005 */
.L_x_54516:
[----:B------:R-:W-:Y:S05]  /*03d0*/  BSYNC.RECONVERGENT B0 ;  /* 0x0000000000007941 */ /* 0x000fea0003800200 */
.L_x_54515:
[----:B-----5:R-:W-:Y:S01]  /*03e0*/  VIADD R11, R3, 0x100 ;  /* 0x00000100030b7836 */ /* 0x020fe20000000000 */
[----:B------:R-:W-:Y:S04]  /*03f0*/  BSSY.RECONVERGENT B0, `(.L_x_54517) ;  /* 0x000000a000007945 */ /* 0x000fe80003800200 */
[----:B------:R-:W-:-:S13]  /*0400*/  ISETP.GE.AND P0, PT, R11, R2, PT ;  /* 0x000000020b00720c */ /* 0x000fda0003f06270 */
[----:B------:R-:W-:Y:S05]  /*0410*/  @P0 BRA `(.L_x_54518) ;  /* 0x00000000001c0947 */ /* 0x000fea0003800000 */
[----:B------:R-:W-:Y:S01]  /*0420*/  LOP3.LUT P0, R15, R7, 0xff, RZ, 0xc0, !PT ;  /* 0x000000ff070f7812 */ /* 0x000fe2000780c0ff */
[----:B------:R-:W-:-:S12]  /*0430*/  IMAD.MOV.U32 R7, RZ, RZ, 0xff ;  /* 0x000000ffff077424 */ /* 0x000fd800078e00ff */
[----:B------:R-:W-:Y:S05]  /*0440*/  @!P0 BRA `(.L_x_54518) ;  /* 0x0000000000108947 */ /* 0x000fea0003800000 */
[----:B------:R-:W-:Y:S01]  /*0450*/  IMAD.U32 R4, RZ, RZ, UR6 ;  /* 0x00000006ff047e24 */ /* 0x000fe2000f8e00ff */
[----:B------:R-:W-:-:S07]  /*0460*/  MOV R14, 0x480 ;  /* 0x00000480000e7802 */ /* 0x000fce0000000f00 */
[----:B------:R-:W-:Y:S05]  /*0470*/  CALL.REL.NOINC `($__internal_122_$__cuda_sm20_rem_u16) ;  /* 0x0000000000cc7944 */ /* 0x000fea0003c00000 */
[----:B------:R-:W-:-:S07]  /*0480*/  PRMT R7, R15, 0x7610, R7 ;  /* 0x000076100f077816 */ /* 0x000fce0000000007 */
.L_x_54518:
[----:B------:R-:W-:Y:S05]  /*0490*/  BSYNC.RECONVERGENT B0 ;  /* 0x0000000000007941 */ /* 0x000fea0003800200 */
.L_x_54517:
[----:B------:R-:W-:Y:S01]  /*04a0*/  VIADD R11, R3, 0x180 ;  /* 0x00000180030b7836 */ /* 0x000fe20000000000 */
        /* <DEDUP_REMOVED lines=10> */
.L_x_54520:
[----:B------:R-:W-:Y:S05]  /*0550*/  BSYNC.RECONVERGENT B0 ;  /* 0x0000000000007941 */ /* 0x000fea0003800200 */
.L_x_54519:
[----:B------:R-:W-:Y:S01]  /*0560*/  ISETP.GE.AND P0, PT, R3, R2, PT ;  /* 0x000000020300720c */ /* 0x000fe20003f06270 */
[----:B------:R-:W-:Y:S04]  /*0570*/  BSSY.RECONVERGENT B0, `(.L_x_54521) ;  /* 0x000001a000007945 */ /* 0x000fe80003800200 */
[----:B------:R-:W-:Y:S08]  /*0580*/  BSSY.RELIABLE B1, `(.L_x_54522) ;  /* 0x0000011000017945 */ /* 0x000ff00003800100 */
[----:B------:R-:W-:Y:S05]  /*0590*/  @P0 BRA `(.L_x_54523) ;  /* 0x00000000003c0947 */ /* 0x000fea0003800000 */
[----:B------:R-:W0:Y:S01]  /*05a0*/  LDCU.64 UR6, c[0x0][0x388] ;  /* 0x00007100ff0677ac */ /* 0x000e220008000a00 */
[----:B------:R-:W-:Y:S01]  /*05b0*/  LEA R10, R0, R3, 0x9 ;  /* 0x00000003000a7211 */ /* 0x000fe200078e48ff */
        /* <DEDUP_REMOVED lines=13> */
.L_x_54523:
[----:B------:R-:W-:Y:S05]  /*0690*/  BSYNC.RELIABLE B1 ;  /* 0x0000000000017941 */ /* 0x000fea0003800100 */
.L_x_54522:
[----:B------:R-:W-:-:S13]  /*06a0*/  ISETP.GE.AND P0, PT, R3, R2, PT ;  /* 0x000000020300720c */ /* 0x000fda0003f06270 */
[----:B------:R-:W1:Y:S01]  /*06b0*/  @!P0 LDC.64 R10, c[0x0][0x388] ;  /* 0x0000e200ff0a8b82 */ /* 0x000e620000000a00 */
[----:B0-----:R-:W-:Y:S02]  /*06c0*/  @!P0 IMAD R9, R0, 0x200, R3 ;  /* 0x0000020000098824 */ /* 0x001fe400078e0203 */
[----:B------:R-:W-:-:S03]  /*06d0*/  @!P0 VIADD R3, R3, 0x80 ;  /* 0x0000008003038836 */ /* 0x000fc60000000000 */
[----:B-1----:R-:W-:-:S05]  /*06e0*/  @!P0 IADD3 R8, P1, PT, R9, R10, RZ ;  /* 0x0000000a09088210 */ /* 0x002fca0007f3e0ff */
[----:B------:R-:W-:-:S05]  /*06f0*/  @!P0 IMAD.X R9, RZ, RZ, R11, P1 ;  /* 0x000000ffff098224 */ /* 0x000fca00008e060b */
[----:B------:R1:W-:Y:S03]  /*0700*/  @!P0 STG.E.U8 desc[UR4][R8.64], R7 ;  /* 0x0000000708008986 */ /* 0x0003e6000c101104 */
.L_x_54524:
[----:B------:R-:W-:Y:S05]  /*0710*/  BSYNC.RECONVERGENT B0 ;  /* 0x0000000000007941 */ /* 0x000fea0003800200 */
.L_x_54521:
        /* <DEDUP_REMOVED lines=9> */
        .weak           $__internal_122_$__cuda_sm20_rem_u16
        .type           $__internal_122_$__cuda_sm20_rem_u16,@function
        .size           $__internal_122_$__cuda_sm20_rem_u16,(.L_x_54774 - $__internal_122_$__cuda_sm20_rem_u16)
$__internal_122_$__cuda_sm20_rem_u16:
        /* <DEDUP_REMOVED lines=20> */
[----:B------:R-:W-:Y:S05]  /*08f0*/  RET.REL.NODEC R12 `(_ZN2at6native27unrolled_elementwise_kernelINS0_13AUnaryFunctorIhhhZZZNS0_21remainder_kernel_cudaERNS_18TensorIteratorBaseEENKUlvE_clEvENKUlvE_clEvEUlhhE_EESt5arrayIPcLm2EELi4E23TrivialOffsetCalculatorILi1EjESD_NS0_6memory15LoadWithoutCastENSE_16StoreWithoutCastEEEviT_T0_T2_T3_T4_T5_) ;  /* 0xfffffff40cc07950 */ /* 0x000fea0003c3ffff */
.L_x_54525:
        /* <DEDUP_REMOVED lines=16> */
.L_x_54774:


//--------------------- .text._ZN2at6native29vectorized_elementwise_kernelILi2ENS0_13AUnaryFunctorIhhhZZZNS0_21remainder_kernel_cudaERNS_18TensorIteratorBaseEENKUlvE_clEvENKUlvE_clEvEUlhhE_EESt5arrayIPcLm2EEEEviT0_T1_ --------------------------
	.section	.text._ZN2at6native29vectorized_elementwise_kernelILi2ENS0_13AUnaryFunctorIhhhZZZNS0_21remainder_kernel_cudaERNS_18TensorIteratorBaseEENKUlvE_clEvENKUlvE_clEvEUlhhE_EESt5arrayIPcLm2EEEEviT0_T1_,"ax",@progbits
	.align	128
        .global         _ZN2at6native29vectorized_elementwise_kernelILi2ENS0_13AUnaryFunctorIhhhZZZNS0_21remainder_kernel_cudaERNS_18TensorIteratorBaseEENKUlvE_clEvENKUlvE_clEvEUlhhE_EESt5arrayIPcLm2EEEEviT0_T1_
        .type           _ZN2at6native29vectorized_elementwise_kernelILi2ENS0_13AUnaryFunctorIhhhZZZNS0_21remainder_kernel_cudaERNS_18TensorIteratorBaseEENKUlvE_clEvENKUlvE_clEvEUlhhE_EESt5arrayIPcLm2EEEEviT0_T1_,@function
        .size           _ZN2at6native29vectorized_elementwise_kernelILi2ENS0_13AUnaryFunctorIhhhZZZNS0_21remainder_kernel_cudaERNS_18TensorIteratorBaseEENKUlvE_clEvENKUlvE_clEvEUlhhE_EESt5arrayIPcLm2EEEEviT0_T1_,(.L_x_54775 - _ZN2at6native29vectorized_elementwise_kernelILi2ENS0_13AUnaryFunctorIhhhZZZNS0_21remainder_kernel_cudaERNS_18TensorIteratorBaseEENKUlvE_clEvENKUlvE_clEvEUlhhE_EESt5arrayIPcLm2EEEEviT0_T1_)
        .other          _ZN2at6native29vectorized_elementwise_kernelILi2ENS0_13AUnaryFunctorIhhhZZZNS0_21remainder_kernel_cudaERNS_18TensorIteratorBaseEENKUlvE_clEvENKUlvE_clEvEUlhhE_EESt5arrayIPcLm2EEEEviT0_T1_,@"STO_CUDA_ENTRY STV_DEFAULT"
_ZN2at6native29vectorized_elementwise_kernelILi2ENS0_13AUnaryFunctorIhhhZZZNS0_21remainder_kernel_cudaERNS_18TensorIteratorBaseEENKUlvE_clEvENKUlvE_clEvEUlhhE_EESt5arrayIPcLm2EEEEviT0_T1_:
.text._ZN2at6native29vectorized_elementwise_kernelILi2ENS0_13AUnaryFunctorIhhhZZZNS0_21remainder_kernel_cudaERNS_18TensorIteratorBaseEENKUlvE_clEvENKUlvE_clEvEUlhhE_EESt5arrayIPcLm2EEEEviT0_T1_:
        /* <DEDUP_REMOVED lines=50> */
[----:B--2---:R-:W-:-:S11]  /*0320*/  @!P4 IADD3 R14, P5, PT, R29, R14, RZ ;  /* 0x0000000e1d0ec210 */ /* 0x004fd60007fbe0ff */
[----:B0-----:R-:W0:Y:S01]  /*0330*/  @!P6 LDC.64 R18, c[0x0][0x390] ;  /* 0x0000e400ff12eb82 */ /* 0x001e220000000a00 */
[----:B------:R-:W-:Y:S01]  /*0340*/  @!P4 IMAD.X R15, RZ, RZ, R15, P5 ;  /* 0x000000ffff0fc224 */ /* 0x000fe200028e060f */
[----:B-1----:R-:W-:-:S04]  /*0350*/  @!P3 IADD3 R8, P5, PT, R13, R8, RZ ;  /* 0x000000080d08b210 */ /* 0x002fc80007fbe0ff */
[----:B------:R1:W5:Y:S01]  /*0360*/  @!P4 LDG.E.U8 R12, desc[UR8][R14.64] ;  /* 0x000000080e0cc981 */ /* 0x000362000c1e1100 */
[----:B---3--:R-:W-:Y:S01]  /*0370*/  @!P2 IADD3 R20, P4, PT, R27, R20, RZ ;  /* 0x000000141b14a210 */ /* 0x008fe20007f9e0ff */
[----:B------:R-:W-:Y:S01]  /*0380*/  @!P3 IMAD.X R9, RZ, RZ, R9, P5 ;  /* 0x000000ffff09b224 */ /* 0x000fe200028e0609 */
[----:B------:R-:W-:Y:S01]  /*0390*/  PRMT R13, RZ, 0x7610, R13 ;  /* 0x00007610ff0d7816 */ /* 0x000fe2000000000d */
[----:B------:R-:W-:Y:S02]  /*03a0*/  @!P6 VIADD R7, R7, UR4 ;  /* 0x000000040707ec36 */ /* 0x000fe40008000000 */
[----:B------:R-:W-:-:S03]  /*03b0*/  @!P2 IMAD.X R21, RZ, RZ, R21, P4 ;  /* 0x000000ffff15a224 */ /* 0x000fc600020e0615 */
[----:B------:R2:W5:Y:S01]  /*03c0*/  @!P3 LDG.E.U8 R13, desc[UR8][R8.64] ;  /* 0x00000008080db981 */ /* 0x000562000c1e1100 */
[----:B----4-:R-:W-:-:S03]  /*03d0*/  @!P1 IADD3 R2, P3, PT, R23, R2, RZ ;  /* 0x0000000217029210 */ /* 0x010fc60007f7e0ff */
[----:B------:R3:W5:Y:S01]  /*03e0*/  @!P2 LDG.E.U8 R16, desc[UR8][R20.64] ;  /* 0x000000081410a981 */ /* 0x000762000c1e1100 */
[----:B-1----:R-:W-:Y:S02]  /*03f0*/  PRMT R14, RZ, 0x7610, R14 ;  /* 0x00007610ff0e7816 */ /* 0x002fe4000000000e */
[----:B0-----:R-:W-:Y:S01]  /*0400*/  @!P6 IADD3 R18, P2, PT, R7, R18, RZ ;  /* 0x000000120712e210 */ /* 0x001fe20007f5e0ff */
[----:B------:R-:W-:Y:S01]  /*0410*/  @!P1 IMAD.X R3, RZ, RZ, R3, P3 ;  /* 0x000000ffff039224 */ /* 0x000fe200018e0603 */
[----:B--2---:R-:W-:-:S03]  /*0420*/  PRMT R8, RZ, 0x7610, R8 ;  /* 0x00007610ff087816 */ /* 0x004fc60000000008 */
[----:B------:R-:W-:Y:S01]  /*0430*/  @!P6 IMAD.X R19, RZ, RZ, R19, P2 ;  /* 0x000000ffff13e224 */ /* 0x000fe200010e0613 */
[----:B------:R3:W5:Y:S04]  /*0440*/  @!P1 LDG.E.U8 R14, desc[UR8][R2.64] ;  /* 0x00000008020e9981 */ /* 0x000768000c1e1100 */
        /* <DEDUP_REMOVED lines=8> */
[----:B-----5:R-:W-:Y:S01]  /*04d0*/  LOP3.LUT P0, R3, R0, 0xff, RZ, 0xc0, !PT ;  /* 0x000000ff00037812 */ /* 0x020fe2000780c0ff */
[----:B------:R-:W-:-:S12]  /*04e0*/  IMAD.MOV.U32 R9, RZ, RZ, 0xff ;  /* 0x000000ffff097424 */ /* 0x000fd800078e00ff */
[----:B------:R-:W-:Y:S05]  /*04f0*/  @!P0 BRA `(.L_x_54528) ;  /* 0x0000000000108947 */ /* 0x000fea0003800000 */
[----:B------:R-:W-:Y:S01]  /*0500*/  IMAD.U32 R0, RZ, RZ, UR10 ;  /* 0x0000000aff007e24 */ /* 0x000fe2000f8e00ff */
[----:B------:R-:W-:-:S07]  /*0510*/  MOV R2, 0x530 ;  /* 0x0000053000027802 */ /* 0x000fce0000000f00 */
[----:B------:R-:W-:Y:S05]  /*0520*/  CALL.REL.NOINC `($__internal_123_$__cuda_sm20_rem_u16) ;  /* 0x0000001000347944 */ /* 0x000fea0003c00000 */
[----:B------:R-:W-:-:S07]  /*0530*/  PRMT R9, R4, 0x7610, R9 ;  /* 0x0000761004097816 */ /* 0x000fce0000000009 */
.L_x_54528:
[----:B------:R-:W-:Y:S05]  /*0540*/  BSYNC.RECONVERGENT B0 ;  /* 0x0000000000007941 */ /* 0x000fea0003800200 */
.L_x_54527:
[----:B------:R-:W-:Y:S01]  /*0550*/  VIADD R10, R6, 0x80 ;  /* 0x00000080060a7836 */ /* 0x000fe20000000000 */
[----:B------:R-:W-:Y:S04]  /*0560*/  BSSY.RECONVERGENT B0, `(.L_x_54529) ;  /* 0x000000a000007945 */ /* 0x000fe80003800200 */
[----:B------:R-:W-:-:S13]  /*0570*/  ISETP.GE.U32.AND P0, PT, R10, UR5, PT ;  /* 0x000000050a007c0c */ /* 0x000fda000bf06070 */
[----:B------:R-:W-:Y:S05]  /*0580*/  @P0 BRA `(.L_x_54530) ;  /* 0x00000000001c0947 */ /* 0x000fea0003800000 */
[----:B-----5:R-:W-:Y:S01]  /*0590*/  LOP3.LUT P0, R3, R11, 0xff, RZ, 0xc0, !PT ;  /* 0x000000ff0b037812 */ /* 0x020fe2000780c0ff */
[----:B------:R-:W-:-:S12]  /*05a0*/  IMAD.MOV.U32 R11, RZ, RZ, 0xff ;  /* 0x000000ffff0b7424 */ /* 0x000fd800078e00ff */
[----:B------:R-:W-:Y:S05]  /*05b0*/  @!P0 BRA `(.L_x_54530) ;  /* 0x0000000000108947 */ /* 0x000fea0003800000 */
[----:B------:R-:W-:Y:S01]  /*05c0*/  IMAD.U32 R0, RZ, RZ, UR10 ;  /* 0x0000000aff007e24 */ /* 0x000fe2000f8e00ff */
[----:B------:R-:W-:-:S07]  /*05d0*/  MOV R2, 0x5f0 ;  /* 0x000005f000027802 */ /* 0x000fce0000000f00 */
[----:B------:R-:W-:Y:S05]  /*05e0*/  CALL.REL.NOINC `($__internal_123_$__cuda_sm20_rem_u16) ;  /* 0x0000001000047944 */ /* 0x000fea0003c00000 */
[----:B------:R-:W-:-:S07]  /*05f0*/  PRMT R11, R4, 0x7610, R11 ;  /* 0x00007610040b7816 */ /* 0x000fce000000000b */
.L_x_54530:
[----:B------:R-:W-:Y:S05]  /*0600*/  BSYNC.RECONVERGENT B0 ;  /* 0x0000000000007941 */ /* 0x000fea0003800200 */
.L_x_54529:
[----:B-----5:R-:W-:Y:S01]  /*0610*/  VIADD R0, R6, 0x100 ;  /* 0x0000010006007836 */ /* 0x020fe20000000000 */
[----:B------:R-:W-:Y:S04]  /*0620*/  BSSY.RECONVERGENT B0, `(.L_x_54531) ;  /* 0x000000a000007945 */ /* 0x000fe80003800200 */
[----:B------:R-:W-:-:S13]  /*0630*/  ISETP.GE.U32.AND P0, PT, R0, UR5, PT ;  /* 0x0000000500007c0c */ /* 0x000fda000bf06070 */
[----:B------:R-:W-:Y:S05]  /*0640*/  @P0 BRA `(.L_x_54532) ;  /* 0x00000000001c0947 */ /* 0x000fea0003800000 */
[----:B------:R-:W-:Y:S01]  /*0650*/  LOP3.LUT P0, R3, R12, 0xff, RZ, 0xc0, !PT ;  /* 0x000000ff0c037812 */ /* 0x000fe2000780c0ff */
[----:B------:R-:W-:-:S12]  /*0660*/  IMAD.MOV.U32 R12, RZ, RZ, 0xff ;  /* 0x000000ffff0c7424 */ /* 0x000fd800078e00ff */
[----:B------:R-:W-:Y:S05]  /*0670*/  @!P0 BRA `(.L_x_54532) ;  /* 0x0000000000108947 */ /* 0x000fea0003800000 */
[----:B------:R-:W-:Y:S01]  /*0680*/  IMAD.U32 R0, RZ, RZ, UR10 ;  /* 0x0000000aff007e24 */ /* 0x000fe2000f8e00ff */
[----:B------:R-:W-:-:S07]  /*0690*/  MOV R2, 0x6b0 ;  /* 0x000006b000027802 */ /* 0x000fce0000000f00 */
[----:B------:R-:W-:Y:S05]  /*06a0*/  CALL.REL.NOINC `($__internal_123_$__cuda_sm20_rem_u16) ;  /* 0x0000000c00d47944 */ /* 0x000fea0003c00000 */
[----:B------:R-:W-:-:S07]  /*06b0*/  PRMT R12, R4, 0x7610, R12 ;  /* 0x00007610040c7816 */ /* 0x000fce000000000c */
.L_x_54532:
[----:B------:R-:W-:Y:S05]  /*06c0*/  BSYNC.RECONVERGENT B0 ;  /* 0x0000000000007941 */ /* 0x000fea0003800200 */
.L_x_54531:
[----:B------:R-:W-:Y:S01]  /*06d0*/  VIADD R0, R6, 0x180 ;  /* 0x0000018006007836 */ /* 0x000fe20000000000 */
        /* <DEDUP_REMOVED lines=10> */
.L_x_54534:
[----:B------:R-:W-:Y:S05]  /*0780*/  BSYNC.RECONVERGENT B0 ;  /* 0x0000000000007941 */ /* 0x000fea0003800200 */
.L_x_54533:
        /* <DEDUP_REMOVED lines=11> */
.L_x_54536:
[----:B------:R-:W-:Y:S05]  /*0840*/  BSYNC.RECONVERGENT B0 ;  /* 0x0000000000007941 */ /* 0x000fea0003800200 */
.L_x_54535:
        /* <DEDUP_REMOVED lines=11> */
.L_x_54538:
[----:B------:R-:W-:Y:S05]  /*0900*/  BSYNC.RECONVERGENT B0 ;  /* 0x0000000000007941 */ /* 0x000fea0003800200 */
.L_x_54537:
        /* <DEDUP_REMOVED lines=11> */
.L_x_54540:
[----:B------:R-:W-:Y:S05]  /*09c0*/  BSYNC.RECONVERGENT B0 ;  /* 0x0000000000007941 */ /* 0x000fea0003800200 */
.L_x_54539:
        /* <DEDUP_REMOVED lines=11> */
.L_x_54542:
[----:B------:R-:W-:Y:S05]  /*0a80*/  BSYNC.RECONVERGENT B0 ;  /* 0x0000000000007941 */ /* 0x000fea0003800200 */
.L_x_54541:
        /* <DEDUP_REMOVED lines=18> */
.L_x_54545:
        /* <DEDUP_REMOVED lines=8> */
.L_x_54546:
        /* <DEDUP_REMOVED lines=8> */
.L_x_54547:
        /* <DEDUP_REMOVED lines=8> */
.L_x_54548:
        /* <DEDUP_REMOVED lines=9> */
.L_x_54549:
[----:B------:R-:W-:Y:S05]  /*0dc0*/  BSYNC.RELIABLE B1 ;  /* 0x0000000000017941 */ /* 0x000fea0003800100 */
.L_x_54544:
[----:B------:R-:W-:-:S13]  /*0dd0*/  ISETP.GE.U32.AND P0, PT, R6, UR5, PT ;  /* 0x0000000506007c0c */ /* 0x000fda000bf06070 */
[----:B------:R-:W3:Y:S01]  /*0de0*/  @!P0 LDC.64 R4, c[0x0][0x388] ;  /* 0x0000e200ff048b82 */ /* 0x000ee20000000a00 */
[C---:B012---:R-:W-:Y:S02]  /*0df0*/  @!P0 VIADD R3, R6.reuse, UR4 ;  /* 0x0000000406038c36 */ /* 0x047fe40008000000 */
[----:B------:R-:W-:-:S03]  /*0e00*/  @!P0 VIADD R6, R6, 0x80 ;  /* 0x0000008006068836 */ /* 0x000fc60000000000 */
[----:B---3--:R-:W-:-:S05]  /*0e10*/  @!P0 IADD3 R2, P1, PT, R3, R4, RZ ;  /* 0x0000000403028210 */ /* 0x008fca0007f3e0ff */
[----:B------:R-:W-:-:S05]  /*0e20*/  @!P0 IMAD.X R3, RZ, RZ, R5, P1 ;  /* 0x000000ffff038224 */ /* 0x000fca00008e0605 */
[----:B------:R3:W-:Y:S03]  /*0e30*/  @!P0 STG.E.U8 desc[UR8][R2.64], R7 ;  /* 0x0000000702008986 */ /* 0x0007e6000c101108 */
.L_x_54550:
[----:B------:R-:W-:Y:S05]  /*0e40*/  BSYNC.RECONVERGENT B0 ;  /* 0x0000000000007941 */ /* 0x000fea0003800200 */
.L_x_54543:
        /* <DEDUP_REMOVED lines=9> */
.L_x_54526:
        /* <DEDUP_REMOVED lines=11> */
[----:B------:R-:W-:Y:S01]  /*0f90*/  BSSY.RECONVERGENT B0, `(.L_x_54551) ;  /* 0x0000011000007945 */ /* 0x000fe20003800200 */
[----:B------:R-:W-:Y:S01]  /*0fa0*/  IMAD.MOV.U32 R6, RZ, RZ, 0xff ;  /* 0x000000ffff067424 */ /* 0x000fe200078e00ff */
[----:B--2---:R-:W-:-:S02]  /*0fb0*/  PRMT R0, R12, 0x7770, RZ ;  /* 0x000077700c007816 */ /* 0x004fc400000000ff */
[----:B------:R-:W-:Y:S02]  /*0fc0*/  PRMT R12, R12, 0x7771, RZ ;  /* 0x000077710c0c7816 */ /* 0x000fe400000000ff */
[----:B------:R-:W-:Y:S02]  /*0fd0*/  ISETP.NE.AND P0, PT, R0, RZ, PT ;  /* 0x000000ff0000720c */ /* 0x000fe40003f05270 */
[C---:B---3--:R-:W-:Y:S02]  /*0fe0*/  PRMT R16, R14.reuse, 0x7770, RZ ;  /* 0x000077700e107816 */ /* 0x048fe400000000ff */
[----:B----4-:R-:W-:Y:S02]  /*0ff0*/  PRMT R8, R9, 0x7770, RZ ;  /* 0x0000777009087816 */ /* 0x010fe400000000ff */
[----:B------:R-:W-:Y:S02]  /*1000*/  PRMT R14, R14, 0x7771, RZ ;  /* 0x000077710e0e7816 */ /* 0x000fe400000000ff */
[----:B-----5:R-:W-:-:S02]  /*1010*/  PRMT R10, R11, 0x7770, RZ ;  /* 0x000077700b0a7816 */ /* 0x020fc400000000ff */
[----:B------:R-:W-:Y:S02]  /*1020*/  PRMT R9, R9, 0x7771, RZ ;  /* 0x0000777109097816 */ /* 0x000fe400000000ff */
[----:B------:R-:W-:Y:S01]  /*1030*/  PRMT R11, R11, 0x7771, RZ ;  /* 0x000077710b0b7816 */ /* 0x000fe200000000ff */
[----:B------:R-:W-:Y:S06]  /*1040*/  @!P0 BRA `(.L_x_54552) ;  /* 0x0000000000148947 */ /* 0x000fec0003800000 */
[----:B------:R-:W-:Y:S01]  /*1050*/  IMAD.MOV.U32 R3, RZ, RZ, R0 ;  /* 0x000000ffff037224 */ /* 0x000fe200078e0000 */
[----:B------:R-:W-:Y:S01]  /*1060*/  MOV R2, 0x1090 ;  /* 0x0000109000027802 */ /* 0x000fe20000000f00 */
[----:B------:R-:W-:-:S07]  /*1070*/  IMAD.U32 R0, RZ, RZ, UR10 ;  /* 0x0000000aff007e24 */ /* 0x000fce000f8e00ff */
[----:B------:R-:W-:Y:S05]  /*1080*/  CALL.REL.NOINC `($__internal_123_$__cuda_sm20_rem_u16) ;  /* 0x00000004005c7944 */ /* 0x000fea0003c00000 */
[----:B------:R-:W-:-:S07]  /*1090*/  PRMT R6, R4, 0x7610, R6 ;  /* 0x0000761004067816 */ /* 0x000fce0000000006 */
.L_x_54552:
[----:B------:R-:W-:Y:S05]  /*10a0*/  BSYNC.RECONVERGENT B0 ;  /* 0x0000000000007941 */ /* 0x000fea0003800200 */
.L_x_54551:
[----:B------:R-:W-:Y:S01]  /*10b0*/  ISETP.NE.AND P0, PT, R12, RZ, PT ;  /* 0x000000ff0c00720c */ /* 0x000fe20003f05270 */
[----:B------:R-:W-:Y:S01]  /*10c0*/  BSSY.RECONVERGENT B0, `(.L_x_54553) ;  /* 0x0000008000007945 */ /* 0x000fe20003800200 */
[----:B------:R-:W-:-:S11]  /*10d0*/  IMAD.MOV.U32 R13, RZ, RZ, 0xff ;  /* 0x000000ffff0d7424 */ /* 0x000fd600078e00ff */
[----:B------:R-:W-:Y:S05]  /*10e0*/  @!P0 BRA `(.L_x_54554) ;  /* 0x0000000000148947 */ /* 0x000fea0003800000 */
[----:B------:R-:W-:Y:S01]  /*10f0*/  IMAD.MOV.U32 R3, RZ, RZ, R12 ;  /* 0x000000ffff037224 */ /* 0x000fe200078e000c */
[----:B------:R-:W-:Y:S01]  /*1100*/  MOV R2, 0x1130 ;  /* 0x0000113000027802 */ /* 0x000fe20000000f00 */
[----:B------:R-:W-:-:S07]  /*1110*/  IMAD.U32 R0, RZ, RZ, UR10 ;  /* 0x0000000aff007e24 */ /* 0x000fce000f8e00ff */
[----:B------:R-:W-:Y:S05]  /*1120*/  CALL.REL.NOINC `($__internal_123_$__cuda_sm20_rem_u16) ;  /* 0x0000000400347944 */ /* 0x000fea0003c00000 */
[----:B------:R-:W-:-:S07]  /*1130*/  PRMT R13, R4, 0x7610, R13 ;  /* 0x00007610040d7816 */ /* 0x000fce000000000d */
.L_x_54554:
[----:B------:R-:W-:Y:S05]  /*1140*/  BSYNC.RECONVERGENT B0 ;  /* 0x0000000000007941 */ /* 0x000fea0003800200 */
.L_x_54553:
        /* <DEDUP_REMOVED lines=9> */
.L_x_54556:
[----:B------:R-:W-:Y:S05]  /*11e0*/  BSYNC.RECONVERGENT B0 ;  /* 0x0000000000007941 */ /* 0x000fea0003800200 */
.L_x_54555:
        /* <DEDUP_REMOVED lines=9> */
.L_x_54558:
[----:B------:R-:W-:Y:S05]  /*1280*/  BSYNC.RECONVERGENT B0 ;  /* 0x0000000000007941 */ /* 0x000fea0003800200 */
.L_x_54557:
        /* <DEDUP_REMOVED lines=9> */
.L_x_54560:
[----:B------:R-:W-:Y:S05]  /*1320*/  BSYNC.RECONVERGENT B0 ;  /* 0x0000000000007941 */ /* 0x000fea0003800200 */
.L_x_54559:
        /* <DEDUP_REMOVED lines=9> */
.L_x_54562:
[----:B------:R-:W-:Y:S05]  /*13c0*/  BSYNC.RECONVERGENT B0 ;  /* 0x0000000000007941 */ /* 0x000fea0003800200 */
.L_x_54561:
        /* <DEDUP_REMOVED lines=9> */
.L_x_54564:
[----:B------:R-:W-:Y:S05]  /*1460*/  BSYNC.RECONVERGENT B0 ;  /* 0x0000000000007941 */ /* 0x000fea0003800200 */
.L_x_54563:
        /* <DEDUP_REMOVED lines=9> */
.L_x_54566:
[----:B------:R-:W-:Y:S05]  /*1500*/  BSYNC.RECONVERGENT B0 ;  /* 0x0000000000007941 */ /* 0x000fea0003800200 */
.L_x_54565:
        /* <DEDUP_REMOVED lines=15> */
        .weak           $__internal_123_$__cuda_sm20_rem_u16
        .type           $__internal_123_$__cuda_sm20_rem_u16,@function
        .size           $__internal_123_$__cuda_sm20_rem_u16,(.L_x_54775 - $__internal_123_$__cuda_sm20_rem_u16)
$__internal_123_$__cuda_sm20_rem_u16:
        /* <DEDUP_REMOVED lines=19> */
[----:B------:R-:W-:Y:S05]  /*1730*/  RET.REL.NODEC R2 `(_ZN2at6native29vectorized_elementwise_kernelILi2ENS0_13AUnaryFunctorIhhhZZZNS0_21remainder_kernel_cudaERNS_18TensorIteratorBaseEENKUlvE_clEvENKUlvE_clEvEUlhhE_EESt5arrayIPcLm2EEEEviT0_T1_) ;  /* 0xffffffe802307950 */ /* 0x000fea0003c3ffff */
.L_x_54567:
        /* <DEDUP_REMOVED lines=12> */
.L_x_54775:


//--------------------- .text._ZN2at6native29vectorized_elementwise_kernelILi4ENS0_13AUnaryFunctorIhhhZZZNS0_21remainder_kernel_cudaERNS_18TensorIteratorBaseEENKUlvE_clEvENKUlvE_clEvEUlhhE_EESt5arrayIPcLm2EEEEviT0_T1_ --------------------------
	.section	.text._ZN2at6native29vectorized_elementwise_kernelILi4ENS0_13AUnaryFunctorIhhhZZZNS0_21remainder_kernel_cudaERNS_18TensorIteratorBaseEENKUlvE_clEvENKUlvE_clEvEUlhhE_EESt5arrayIPcLm2EEEEviT0_T1_,"ax",@progbits
	.align	128
        .global         _ZN2at6native29vectorized_elementwise_kernelILi4ENS0_13AUnaryFunctorIhhhZZZNS0_21remainder_kernel_cudaERNS_18TensorIteratorBaseEENKUlvE_clEvENKUlvE_clEvEUlhhE_EESt5arrayIPcLm2EEEEviT0_T1_
        .type           _ZN2at6native29vectorized_elementwise_kernelILi4ENS0_13AUnaryFunctorIhhhZZZNS0_21remainder_kernel_cudaERNS_18TensorIteratorBaseEENKUlvE_clEvENKUlvE_clEvEUlhhE_EESt5arrayIPcLm2EEEEviT0_T1_,@function
        .size           _ZN2at6native29vectorized_elementwise_kernelILi4ENS0_13AUnaryFunctorIhhhZZZNS0_21remainder_kernel_cudaERNS_18TensorIteratorBaseEENKUlvE_clEvENKUlvE_clEvEUlhhE_EESt5arrayIPcLm2EEEEviT0_T1_,(.L_x_54776 - _ZN2at6native29vectorized_elementwise_kernelILi4ENS0_13AUnaryFunctorIhhhZZZNS0_21remainder_kernel_cudaERNS_18TensorIteratorBaseEENKUlvE_clEvENKUlvE_clEvEUlhhE_EESt5arrayIPcLm2EEEEviT0_T1_)
        .other          _ZN2at6native29vectorized_elementwise_kernelILi4ENS0_13AUnaryFunctorIhhhZZZNS0_21remainder_kernel_cudaERNS_18TensorIteratorBaseEENKUlvE_clEvENKUlvE_clEvEUlhhE_EESt5arrayIPcLm2EEEEviT0_T1_,@"STO_CUDA_ENTRY STV_DEFAULT"
_ZN2at6native29vectorized_elementwise_kernelILi4ENS0_13AUnaryFunctorIhhhZZZNS0_21remainder_kernel_cudaERNS_18TensorIteratorBaseEENKUlvE_clEvENKUlvE_clEvEUlhhE_EESt5arrayIPcLm2EEEEviT0_T1_:
.text._ZN2at6native29vectorized_elementwise_kernelILi4ENS0_13AUnaryFunctorIhhhZZZNS0_21remainder_kernel_cudaERNS_18TensorIteratorBaseEENKUlvE_clEvENKUlvE_clEvEUlhhE_EESt5arrayIPcLm2EEEEviT0_T1_:
        /* <DEDUP_REMOVED lines=82> */
[----:B------:R-:W-:Y:S05]  /*0520*/  CALL.REL.NOINC `($__internal_124_$__cuda_sm20_rem_u16) ;  /* 0x0000001000487944 */ /* 0x000fea0003c00000 */
[----:B------:R-:W-:-:S07]  /*0530*/  PRMT R9, R4, 0x7610, R9 ;  /* 0x0000761004097816 */ /* 0x000fce0000000009 */
.L_x_54570:
[----:B------:R-:W-:Y:S05]  /*0540*/  BSYNC.RECONVERGENT B0 ;  /* 0x0000000000007941 */ /* 0x000fea0003800200 */
.L_x_54569:
        /* <DEDUP_REMOVED lines=9> */
[----:B------:R-:W-:Y:S05]  /*05e0*/  CALL.REL.NOINC `($__internal_124_$__cuda_sm20_rem_u16) ;  /* 0x0000001000187944 */ /* 0x000fea0003c00000 */
[----:B------:R-:W-:-:S07]  /*05f0*/  PRMT R11, R4, 0x7610, R11 ;  /* 0x00007610040b7816 */ /* 0x000fce000000000b */
.L_x_54572:
[----:B------:R-:W-:Y:S05]  /*0600*/  BSYNC.RECONVERGENT B0 ;  /* 0x0000000000007941 */ /* 0x000fea0003800200 */
.L_x_54571:
        /* <DEDUP_REMOVED lines=9> */
[----:B------:R-:W-:Y:S05]  /*06a0*/  CALL.REL.NOINC `($__internal_124_$__cuda_sm20_rem_u16) ;  /* 0x0000000c00e87944 */ /* 0x000fea0003c00000 */
[----:B------:R-:W-:-:S07]  /*06b0*/  PRMT R12, R4, 0x7610, R12 ;  /* 0x00007610040c7816 */ /* 0x000fce000000000c */
.L_x_54574:
[----:B------:R-:W-:Y:S05]  /*06c0*/  BSYNC.RECONVERGENT B0 ;  /* 0x0000000000007941 */ /* 0x000fea0003800200 */
.L_x_54573:
        /* <DEDUP_REMOVED lines=11> */
.L_x_54576:
[----:B------:R-:W-:Y:S05]  /*0780*/  BSYNC.RECONVERGENT B0 ;  /* 0x0000000000007941 */ /* 0x000fea0003800200 */
.L_x_54575:
        /* <DEDUP_REMOVED lines=11> */
.L_x_54578:
[----:B------:R-:W-:Y:S05]  /*0840*/  BSYNC.RECONVERGENT B0 ;  /* 0x0000000000007941 */ /* 0x000fea0003800200 */
.L_x_54577:
        /* <DEDUP_REMOVED lines=11> */
.L_x_54580:
[----:B------:R-:W-:Y:S05]  /*0900*/  BSYNC.RECONVERGENT B0 ;  /* 0x0000000000007941 */ /* 0x000fea0003800200 */
.L_x_54579:
        /* <DEDUP_REMOVED lines=11> */
.L_x_54582:
[----:B------:R-:W-:Y:S05]  /*09c0*/  BSYNC.RECONVERGENT B0 ;  /* 0x0000000000007941 */ /* 0x000fea0003800200 */
.L_x_54581:
        /* <DEDUP_REMOVED lines=11> */
.L_x_54584:
[----:B------:R-:W-:Y:S05]  /*0a80*/  BSYNC.RECONVERGENT B0 ;  /* 0x0000000000007941 */ /* 0x000fea0003800200 */
.L_x_54583:
        /* <DEDUP_REMOVED lines=18> */
.L_x_54587:
        /* <DEDUP_REMOVED lines=8> */
.L_x_54588:
        /* <DEDUP_REMOVED lines=8> */
.L_x_54589:
        /* <DEDUP_REMOVED lines=8> */
.L_x_54590:
        /* <DEDUP_REMOVED lines=9> */
.L_x_54591:
[----:B------:R-:W-:Y:S05]  /*0dc0*/  BSYNC.RELIABLE B1 ;  /* 0x0000000000017941 */ /* 0x000fea0003800100 */
.L_x_54586:
[----:B------:R-:W-:-:S13]  /*0dd0*/  ISETP.GE.U32.AND P0, PT, R6, UR5, PT ;  /* 0x0000000506007c0c */ /* 0x000fda000bf06070 */
[----:B------:R-:W3:Y:S01]  /*0de0*/  @!P0 LDC.64 R4, c[0x0][0x388] ;  /* 0x0000e200ff048b82 */ /* 0x000ee20000000a00 */
[C---:B012---:R-:W-:Y:S02]  /*0df0*/  @!P0 VIADD R3, R6.reuse, UR4 ;  /* 0x0000000406038c36 */ /* 0x047fe40008000000 */
[----:B------:R-:W-:-:S03]  /*0e00*/  @!P0 VIADD R6, R6, 0x80 ;  /* 0x0000008006068836 */ /* 0x000fc60000000000 */
[----:B---3--:R-:W-:-:S05]  /*0e10*/  @!P0 IADD3 R2, P1, PT, R3, R4, RZ ;  /* 0x0000000403028210 */ /* 0x008fca0007f3e0ff */
[----:B------:R-:W-:-:S05]  /*0e20*/  @!P0 IMAD.X R3, RZ, RZ, R5, P1 ;  /* 0x000000ffff038224 */ /* 0x000fca00008e0605 */
[----:B------:R3:W-:Y:S03]  /*0e30*/  @!P0 STG.E.U8 desc[UR8][R2.64], R7 ;  /* 0x0000000702008986 */ /* 0x0007e6000c101108 */
.L_x_54592:
[----:B------:R-:W-:Y:S05]  /*0e40*/  BSYNC.RECONVERGENT B0 ;  /* 0x0000000000007941 */ /* 0x000fea0003800200 */
.L_x_54585:
        /* <DEDUP_REMOVED lines=9> */
.L_x_54568:
        /* <DEDUP_REMOVED lines=8> */
[----:B------:R-:W3:Y:S01]  /*0f60*/  LDG.E R11, desc[UR8][R2.64+0x200] ;  /* 0x00020008020b7981 */ /* 0x000ee2000c1e1900 */
[----:B------:R-:W-:Y:S01]  /*0f70*/  BSSY.RECONVERGENT B0, `(.L_x_54593) ;  /* 0x0000011000007945 */ /* 0x000fe20003800200 */
[----:B------:R-:W-:Y:S01]  /*0f80*/  IMAD.MOV.U32 R6, RZ, RZ, 0xff ;  /* 0x000000ffff067424 */ /* 0x000fe200078e00ff */
[C---:B--2---:R-:W-:Y:S02]  /*0f90*/  PRMT R0, R14.reuse, 0x7770, RZ ;  /* 0x000077700e007816 */ /* 0x044fe400000000ff */
[----:B------:R-:W-:Y:S02]  /*0fa0*/  PRMT R13, R14, 0x7771, RZ ;  /* 0x000077710e0d7816 */ /* 0x000fe400000000ff */
[----:B------:R-:W-:-:S02]  /*0fb0*/  ISETP.NE.AND P0, PT, R0, RZ, PT ;  /* 0x000000ff0000720c */ /* 0x000fc40003f05270 */
[C---:B------:R-:W-:Y:S02]  /*0fc0*/  PRMT R16, R14.reuse, 0x7772, RZ ;  /* 0x000077720e107816 */ /* 0x040fe400000000ff */
[C---:B---3--:R-:W-:Y:S02]  /*0fd0*/  PRMT R8, R11.reuse, 0x7770, RZ ;  /* 0x000077700b087816 */ /* 0x048fe400000000ff */
[C---:B------:R-:W-:Y:S02]  /*0fe0*/  PRMT R9, R11.reuse, 0x7771, RZ ;  /* 0x000077710b097816 */ /* 0x040fe400000000ff */
[C---:B------:R-:W-:Y:S02]  /*0ff0*/  PRMT R10, R11.reuse, 0x7772, RZ ;  /* 0x000077720b0a7816 */ /* 0x040fe400000000ff */
[----:B------:R-:W-:Y:S02]  /*1000*/  PRMT R14, R14, 0x7773, RZ ;  /* 0x000077730e0e7816 */ /* 0x000fe400000000ff */
[----:B------:R-:W-:Y:S01]  /*1010*/  PRMT R11, R11, 0x7773, RZ ;  /* 0x000077730b0b7816 */ /* 0x000fe200000000ff */
[----:B------:R-:W-:Y:S06]  /*1020*/  @!P0 BRA `(.L_x_54594) ;  /* 0x0000000000148947 */ /* 0x000fec0003800000 */
[----:B------:R-:W-:Y:S01]  /*1030*/  IMAD.MOV.U32 R3, RZ, RZ, R0 ;  /* 0x000000ffff037224 */ /* 0x000fe200078e0000 */
[----:B------:R-:W-:Y:S01]  /*1040*/  MOV R2, 0x1070 ;  /* 0x0000107000027802 */ /* 0x000fe20000000f00 */
[----:B------:R-:W-:-:S07]  /*1050*/  IMAD.U32 R0, RZ, RZ, UR10 ;  /* 0x0000000aff007e24 */ /* 0x000fce000f8e00ff */
[----:B------:R-:W-:Y:S05]  /*1060*/  CALL.REL.NOINC `($__internal_124_$__cuda_sm20_rem_u16) ;  /* 0x0000000400787944 */ /* 0x000fea0003c00000 */
[----:B------:R-:W-:-:S07]  /*1070*/  PRMT R6, R4, 0x7610, R6 ;  /* 0x0000761004067816 */ /* 0x000fce0000000006 */
.L_x_54594:
[----:B------:R-:W-:Y:S05]  /*1080*/  BSYNC.RECONVERGENT B0 ;  /* 0x0000000000007941 */ /* 0x000fea0003800200 */
.L_x_54593:
[----:B------:R-:W-:Y:S01]  /*1090*/  ISETP.NE.AND P0, PT, R13, RZ, PT ;  /* 0x000000ff0d00720c */ /* 0x000fe20003f05270 */
[----:B------:R-:W-:Y:S01]  /*10a0*/  BSSY.RECONVERGENT B0, `(.L_x_54595) ;  /* 0x0000008000007945 */ /* 0x000fe20003800200 */
[----:B------:R-:W-:-:S11]  /*10b0*/  IMAD.MOV.U32 R12, RZ, RZ, 0xff ;  /* 0x000000ffff0c7424 */ /* 0x000fd600078e00ff */
[----:B------:R-:W-:Y:S05]  /*10c0*/  @!P0 BRA `(.L_x_54596) ;  /* 0x0000000000148947 */ /* 0x000fea0003800000 */
[----:B------:R-:W-:Y:S01]  /*10d0*/  IMAD.MOV.U32 R3, RZ, RZ, R13 ;  /* 0x000000ffff037224 */ /* 0x000fe200078e000d */
[----:B------:R-:W-:Y:S01]  /*10e0*/  MOV R2, 0x1110 ;  /* 0x0000111000027802 */ /* 0x000fe20000000f00 */
[----:B------:R-:W-:-:S07]  /*10f0*/  IMAD.U32 R0, RZ, RZ, UR10 ;  /* 0x0000000aff007e24 */ /* 0x000fce000f8e00ff */
[----:B------:R-:W-:Y:S05]  /*1100*/  CALL.REL.NOINC `($__internal_124_$__cuda_sm20_rem_u16) ;  /* 0x0000000400507944 */ /* 0x000fea0003c00000 */
[----:B------:R-:W-:-:S07]  /*1110*/  PRMT R12, R4, 0x7610, R12 ;  /* 0x00007610040c7816 */ /* 0x000fce000000000c */
.L_x_54596:
[----:B------:R-:W-:Y:S05]  /*1120*/  BSYNC.RECONVERGENT B0 ;  /* 0x0000000000007941 */ /* 0x000fea0003800200 */
.L_x_54595:
        /* <DEDUP_REMOVED lines=9> */
.L_x_54598:
[----:B------:R-:W-:Y:S05]  /*11c0*/  BSYNC.RECONVERGENT B0 ;  /* 0x0000000000007941 */ /* 0x000fea0003800200 */
.L_x_54597:
        /* <DEDUP_REMOVED lines=9> */
.L_x_54600:
[----:B------:R-:W-:Y:S05]  /*1260*/  BSYNC.RECONVERGENT B0 ;  /* 0x0000000000007941 */ /* 0x000fea0003800200 */
.L_x_54599:
        /* <DEDUP_REMOVED lines=9> */
.L_x_54602:
[----:B------:R-:W-:Y:S05]  /*1300*/  BSYNC.RECONVERGENT B0 ;  /* 0x0000000000007941 */ /* 0x000fea0003800200 */
.L_x_54601:
        /* <DEDUP_REMOVED lines=9> */
.L_x_54604:
[----:B------:R-:W-:Y:S05]  /*13a0*/  BSYNC.RECONVERGENT B0 ;  /* 0x0000000000007941 */ /* 0x000fea0003800200 */
.L_x_54603:
        /* <DEDUP_REMOVED lines=9> */
.L_x_54606:
[----:B------:R-:W-:Y:S05]  /*1440*/  BSYNC.RECONVERGENT B0 ;  /* 0x0000000000007941 */ /* 0x000fea0003800200 */
.L_x_54605:
        /* <DEDUP_REMOVED lines=8> */
.L_x_54608:
[----:B------:R-:W-:Y:S05]  /*14d0*/  BSYNC.RECONVERGENT B0 ;  /* 0x0000000000007941 */ /* 0x000fea0003800200 */
.L_x_54607:
        /* <DEDUP_REMOVED lines=23> */
        .weak           $__internal_124_$__cuda_sm20_rem_u16
        .type           $__internal_124_$__cuda_sm20_rem_u16,@function
        .size           $__internal_124_$__cuda_sm20_rem_u16,(.L_x_54776 - $__internal_124_$__cuda_sm20_rem_u16)
$__internal_124_$__cuda_sm20_rem_u16:
        /* <DEDUP_REMOVED lines=19> */
[----:B------:R-:W-:Y:S05]  /*1780*/  RET.REL.NODEC R2 `(_ZN2at6native29vectorized_elementwise_kernelILi4ENS0_13AUnaryFunctorIhhhZZZNS0_21remainder_kernel_cudaERNS_18TensorIteratorBaseEENKUlvE_clEvENKUlvE_clEvEUlhhE_EESt5arrayIPcLm2EEEEviT0_T1_) ;  /* 0xffffffe8021c7950 */ /* 0x000fea0003c3ffff */
.L_x_54609:
        /* <DEDUP_REMOVED lines=15> */
.L_x_54776:


//--------------------- .text._ZN2at6native29vectorized_elementwise_kernelILi8ENS0_13AUnaryFunctorIhhhZZZNS0_21remainder_kernel_cudaERNS_18TensorIteratorBaseEENKUlvE_clEvENKUlvE_clEvEUlhhE_EESt5arrayIPcLm2EEEEviT0_T1_ --------------------------
	.section	.text._ZN2at6native29vectorized_elementwise_kernelILi8ENS0_13AUnaryFunctorIhhhZZZNS0_21remainder_kernel_cudaERNS_18TensorIteratorBaseEENKUlvE_clEvENKUlvE_clEvEUlhhE_EESt5arrayIPcLm2EEEEviT0_T1_,"ax",@progbits
	.align	128
        .global         _ZN2at6native29vectorized_elementwise_kernelILi8ENS0_13AUnaryFunctorIhhhZZZNS0_21remainder_kernel_cudaERNS_18TensorIteratorBaseEENKUlvE_clEvENKUlvE_clEvEUlhhE_EESt5arrayIPcLm2EEEEviT0_T1_
        .type           _ZN2at6native29vectorized_elementwise_kernelILi8ENS0_13AUnaryFunctorIhhhZZZNS0_21remainder_kernel_cudaERNS_18TensorIteratorBaseEENKUlvE_clEvENKUlvE_clEvEUlhhE_EESt5arrayIPcLm2EEEEviT0_T1_,@function
        .size           _ZN2at6native29vectorized_elementwise_kernelILi8ENS0_13AUnaryFunctorIhhhZZZNS0_21remainder_kernel_cudaERNS_18TensorIteratorBaseEENKUlvE_clEvENKUlvE_clEvEUlhhE_EESt5arrayIPcLm2EEEEviT0_T1_,(.L_x_54777 - _ZN2at6native29vectorized_elementwise_kernelILi8ENS0_13AUnaryFunctorIhhhZZZNS0_21remainder_kernel_cudaERNS_18TensorIteratorBaseEENKUlvE_clEvENKUlvE_clEvEUlhhE_EESt5arrayIPcLm2EEEEviT0_T1_)
        .other          _ZN2at6native29vectorized_elementwise_kernelILi8ENS0_13AUnaryFunctorIhhhZZZNS0_21remainder_kernel_cudaERNS_18TensorIteratorBaseEENKUlvE_clEvENKUlvE_clEvEUlhhE_EESt5arrayIPcLm2EEEEviT0_T1_,@"STO_CUDA_ENTRY STV_DEFAULT"
_ZN2at6native29vectorized_elementwise_kernelILi8ENS0_13AUnaryFunctorIhhhZZZNS0_21remainder_kernel_cudaERNS_18TensorIteratorBaseEENKUlvE_clEvENKUlvE_clEvEUlhhE_EESt5arrayIPcLm2EEEEviT0_T1_:
.text._ZN2at6native29vectorized_elementwise_kernelILi8ENS0_13AUnaryFunctorIhhhZZZNS0_21remainder_kernel_cudaERNS_18TensorIteratorBaseEENKUlvE_clEvENKUlvE_clEvEUlhhE_EESt5arrayIPcLm2EEEEviT0_T1_:
        /* <DEDUP_REMOVED lines=82> */
[----:B------:R-:W-:Y:S05]  /*0520*/  CALL.REL.NOINC `($__internal_125_$__cuda_sm20_rem_u16) ;  /* 0x0000001000407944 */ /* 0x000fea0003c00000 */
[----:B------:R-:W-:-:S07]  /*0530*/  PRMT R9, R4, 0x7610, R9 ;  /* 0x0000761004097816 */ /* 0x000fce0000000009 */
.L_x_54612:
[----:B------:R-:W-:Y:S05]  /*0540*/  BSYNC.RECONVERGENT B0 ;  /* 0x0000000000007941 */ /* 0x000fea0003800200 */
.L_x_54611:
        /* <DEDUP_REMOVED lines=9> */
[----:B------:R-:W-:Y:S05]  /*05e0*/  CALL.REL.NOINC `($__internal_125_$__cuda_sm20_rem_u16) ;  /* 0x0000001000107944 */ /* 0x000fea0003c00000 */
[----:B------:R-:W-:-:S07]  /*05f0*/  PRMT R11, R4, 0x7610, R11 ;  /* 0x00007610040b7816 */ /* 0x000fce000000000b */
.L_x_54614:
[----:B------:R-:W-:Y:S05]  /*0600*/  BSYNC.RECONVERGENT B0 ;  /* 0x0000000000007941 */ /* 0x000fea0003800200 */
.L_x_54613:
        /* <DEDUP_REMOVED lines=9> */
[----:B------:R-:W-:Y:S05]  /*06a0*/  CALL.REL.NOINC `($__internal_125_$__cuda_sm20_rem_u16) ;  /* 0x0000000c00e07944 */ /* 0x000fea0003c00000 */
[----:B------:R-:W-:-:S07]  /*06b0*/  PRMT R12, R4, 0x7610, R12 ;  /* 0x00007610040c7816 */ /* 0x000fce000000000c */
.L_x_54616:
[----:B------:R-:W-:Y:S05]  /*06c0*/  BSYNC.RECONVERGENT B0 ;  /* 0x0000000000007941 */ /* 0x000fea0003800200 */
.L_x_54615:
        /* <DEDUP_REMOVED lines=11> */
.L_x_54618:
[----:B------:R-:W-:Y:S05]  /*0780*/  BSYNC.RECONVERGENT B0 ;  /* 0x0000000000007941 */ /* 0x000fea0003800200 */
.L_x_54617:
        /* <DEDUP_REMOVED lines=11> */
.L_x_54620:
[----:B------:R-:W-:Y:S05]  /*0840*/  BSYNC.RECONVERGENT B0 ;  /* 0x0000000000007941 */ /* 0x000fea0003800200 */
.L_x_54619:
        /* <DEDUP_REMOVED lines=11> */
.L_x_54622:
[----:B------:R-:W-:Y:S05]  /*0900*/  BSYNC.RECONVERGENT B0 ;  /* 0x0000000000007941 */ /* 0x000fea0003800200 */
.L_x_54621:
        /* <DEDUP_REMOVED lines=11> */
.L_x_54624:
[----:B------:R-:W-:Y:S05]  /*09c0*/  BSYNC.RECONVERGENT B0 ;  /* 0x0000000000007941 */ /* 0x000fea0003800200 */
.L_x_54623:
        /* <DEDUP_REMOVED lines=11> */
.L_x_54626:
[----:B------:R-:W-:Y:S05]  /*0a80*/  BSYNC.RECONVERGENT B0 ;  /* 0x0000000000007941 */ /* 0x000fea0003800200 */
.L_x_54625:
        /* <DEDUP_REMOVED lines=18> */
.L_x_54629:
        /* <DEDUP_REMOVED lines=8> */
.L_x_54630:
        /* <DEDUP_REMOVED lines=8> */
.L_x_54631:
        /* <DEDUP_REMOVED lines=8> */
.L_x_54632:
        /* <DEDUP_REMOVED lines=9> */
.L_x_54633:
[----:B------:R-:W-:Y:S05]  /*0dc0*/  BSYNC.RELIABLE B1 ;  /* 0x0000000000017941 */ /* 0x000fea0003800100 */
.L_x_54628:
[----:B------:R-:W-:-:S13]  /*0dd0*/  ISETP.GE.U32.AND P0, PT, R6, UR5, PT ;  /* 0x0000000506007c0c */ /* 0x000fda000bf06070 */
[----:B------:R-:W3:Y:S01]  /*0de0*/  @!P0 LDC.64 R4, c[0x0][0x388] ;  /* 0x0000e200ff048b82 */ /* 0x000ee20000000a00 */
[C---:B012---:R-:W-:Y:S02]  /*0df0*/  @!P0 VIADD R3, R6.reuse, UR4 ;  /* 0x0000000406038c36 */ /* 0x047fe40008000000 */
[----:B------:R-:W-:-:S03]  /*0e00*/  @!P0 VIADD R6, R6, 0x80 ;  /* 0x0000008006068836 */ /* 0x000fc60000000000 */
[----:B---3--:R-:W-:-:S05]  /*0e10*/  @!P0 IADD3 R2, P1, PT, R3, R4, RZ ;  /* 0x0000000403028210 */ /* 0x008fca0007f3e0ff */
[----:B------:R-:W-:-:S05]  /*0e20*/  @!P0 IMAD.X R3, RZ, RZ, R5, P1 ;  /* 0x000000ffff038224 */ /* 0x000fca00008e0605 */
[----:B------:R3:W-:Y:S03]  /*0e30*/  @!P0 STG.E.U8 desc[UR8][R2.64], R7 ;  /* 0x0000000702008986 */ /* 0x0007e6000c101108 */
.L_x_54634:
[----:B------:R-:W-:Y:S05]  /*0e40*/  BSYNC.RECONVERGENT B0 ;  /* 0x0000000000007941 */ /* 0x000fea0003800200 */
.L_x_54627:
        /* <DEDUP_REMOVED lines=9> */
.L_x_54610:
        /* <DEDUP_REMOVED lines=8> */
[----:B------:R-:W-:Y:S01]  /*0f60*/  BSSY.RECONVERGENT B0, `(.L_x_54635) ;  /* 0x0000011000007945 */ /* 0x000fe20003800200 */
[----:B------:R-:W-:Y:S01]  /*0f70*/  IMAD.MOV.U32 R11, RZ, RZ, 0xff ;  /* 0x000000ffff0b7424 */ /* 0x000fe200078e00ff */
[C---:B--2---:R-:W-:Y:S02]  /*0f80*/  PRMT R0, R2.reuse, 0x7770, RZ ;  /* 0x0000777002007816 */ /* 0x044fe400000000ff */
[----:B------:R-:W-:Y:S02]  /*0f90*/  PRMT R13, R2, 0x7771, RZ ;  /* 0x00007771020d7816 */ /* 0x000fe400000000ff */
[----:B------:R-:W-:Y:S02]  /*0fa0*/  ISETP.NE.AND P0, PT, R0, RZ, PT ;  /* 0x000000ff0000720c */ /* 0x000fe40003f05270 */
[C---:B------:R-:W-:Y:S02]  /*0fb0*/  PRMT R16, R2.reuse, 0x7772, RZ ;  /* 0x0000777202107816 */ /* 0x040fe400000000ff */
[----:B------:R-:W-:-:S02]  /*0fc0*/  PRMT R14, R2, 0x7773, RZ ;  /* 0x00007773020e7816 */ /* 0x000fc400000000ff */
[C---:B------:R-:W-:Y:S02]  /*0fd0*/  PRMT R7, R3.reuse, 0x7770, RZ ;  /* 0x0000777003077816 */ /* 0x040fe400000000ff */
[C---:B------:R-:W-:Y:S02]  /*0fe0*/  PRMT R8, R3.reuse, 0x7771, RZ ;  /* 0x0000777103087816 */ /* 0x040fe400000000ff */
[C---:B------:R-:W-:Y:S02]  /*0ff0*/  PRMT R9, R3.reuse, 0x7772, RZ ;  /* 0x0000777203097816 */ /* 0x040fe400000000ff */
[----:B------:R-:W-:Y:S01]  /*1000*/  PRMT R10, R3, 0x7773, RZ ;  /* 0x00007773030a7816 */ /* 0x000fe200000000ff */
[----:B------:R-:W-:Y:S06]  /*1010*/  @!P0 BRA `(.L_x_54636) ;  /* 0x0000000000148947 */ /* 0x000fec0003800000 */
[----:B------:R-:W-:Y:S01]  /*1020*/  IMAD.MOV.U32 R3, RZ, RZ, R0 ;  /* 0x000000ffff037224 */ /* 0x000fe200078e0000 */
[----:B------:R-:W-:Y:S01]  /*1030*/  MOV R2, 0x1060 ;  /* 0x0000106000027802 */ /* 0x000fe20000000f00 */
[----:B------:R-:W-:-:S07]  /*1040*/  IMAD.U32 R0, RZ, RZ, UR10 ;  /* 0x0000000aff007e24 */ /* 0x000fce000f8e00ff */
[----:B------:R-:W-:Y:S05]  /*1050*/  CALL.REL.NOINC `($__internal_125_$__cuda_sm20_rem_u16) ;  /* 0x0000000400747944 */ /* 0x000fea0003c00000 */
[----:B------:R-:W-:-:S07]  /*1060*/  PRMT R11, R4, 0x7610, R11 ;  /* 0x00007610040b7816 */ /* 0x000fce000000000b */
.L_x_54636:
[----:B------:R-:W-:Y:S05]  /*1070*/  BSYNC.RECONVERGENT B0 ;  /* 0x0000000000007941 */ /* 0x000fea0003800200 */
.L_x_54635:
[----:B------:R-:W-:Y:S01]  /*1080*/  ISETP.NE.AND P0, PT, R13, RZ, PT ;  /* 0x000000ff0d00720c */ /* 0x000fe20003f05270 */
[----:B------:R-:W-:Y:S01]  /*1090*/  BSSY.RECONVERGENT B0, `(.L_x_54637) ;  /* 0x0000008000007945 */ /* 0x000fe20003800200 */
[----:B------:R-:W-:-:S11]  /*10a0*/  IMAD.MOV.U32 R12, RZ, RZ, 0xff ;  /* 0x000000ffff0c7424 */ /* 0x000fd600078e00ff */
[----:B------:R-:W-:Y:S05]  /*10b0*/  @!P0 BRA `(.L_x_54638) ;  /* 0x0000000000148947 */ /* 0x000fea0003800000 */
[----:B------:R-:W-:Y:S01]  /*10c0*/  IMAD.MOV.U32 R3, RZ, RZ, R13 ;  /* 0x000000ffff037224 */ /* 0x000fe200078e000d */
[----:B------:R-:W-:Y:S01]  /*10d0*/  MOV R2, 0x1100 ;  /* 0x0000110000027802 */ /* 0x000fe20000000f00 */
[----:B------:R-:W-:-:S07]  /*10e0*/  IMAD.U32 R0, RZ, RZ, UR10 ;  /* 0x0000000aff007e24 */ /* 0x000fce000f8e00ff */
[----:B------:R-:W-:Y:S05]  /*10f0*/  CALL.REL.NOINC `($__internal_125_$__cuda_sm20_rem_u16) ;  /* 0x00000004004c7944 */ /* 0x000fea0003c00000 */
[----:B------:R-:W-:-:S07]  /*1100*/  PRMT R12, R4, 0x7610, R12 ;  /* 0x00007610040c7816 */ /* 0x000fce000000000c */
.L_x_54638:
[----:B------:R-:W-:Y:S05]  /*1110*/  BSYNC.RECONVERGENT B0 ;  /* 0x0000000000007941 */ /* 0x000fea0003800200 */
.L_x_54637:
        /* <DEDUP_REMOVED lines=9> */
.L_x_54640:
[----:B------:R-:W-:Y:S05]  /*11b0*/  BSYNC.RECONVERGENT B0 ;  /* 0x0000000000007941 */ /* 0x000fea0003800200 */
.L_x_54639:
        /* <DEDUP_REMOVED lines=9> */
.L_x_54642:
[----:B------:R-:W-:Y:S05]  /*1250*/  BSYNC.RECONVERGENT B0 ;  /* 0x0000000000007941 */ /* 0x000fea0003800200 */
.L_x_54641:
        /* <DEDUP_REMOVED lines=9> */
.L_x_54644:
[----:B------:R-:W-:Y:S05]  /*12f0*/  BSYNC.RECONVERGENT B0 ;  /* 0x0000000000007941 */ /* 0x000fea0003800200 */
.L_x_54643:
        /* <DEDUP_REMOVED lines=9> */
.L_x_54646:
[----:B------:R-:W-:Y:S05]  /*1390*/  BSYNC.RECONVERGENT B0 ;  /* 0x0000000000007941 */ /* 0x000fea0003800200 */
.L_x_54645:
        /* <DEDUP_REMOVED lines=9> */
.L_x_54648:
[----:B------:R-:W-:Y:S05]  /*1430*/  BSYNC.RECONVERGENT B0 ;  /* 0x0000000000007941 */ /* 0x000fea0003800200 */
.L_x_54647:
        /* <DEDUP_REMOVED lines=8> */
.L_x_54650:
[----:B------:R-:W-:Y:S05]  /*14c0*/  BSYNC.RECONVERGENT B0 ;  /* 0x0000000000007941 */ /* 0x000fea0003800200 */
.L_x_54649:
        /* <DEDUP_REMOVED lines=22> */
        .weak           $__internal_125_$__cuda_sm20_rem_u16
        .type           $__internal_125_$__cuda_sm20_rem_u16,@function
        .size           $__internal_125_$__cuda_sm20_rem_u16,(.L_x_54777 - $__internal_125_$__cuda_sm20_rem_u16)
$__internal_125_$__cuda_sm20_rem_u16:
        /* <DEDUP_REMOVED lines=19> */
[----:B------:R-:W-:Y:S05]  /*1760*/  RET.REL.NODEC R2 `(_ZN2at6native29vectorized_elementwise_kernelILi8ENS0_13AUnaryFunctorIhhhZZZNS0_21remainder_kernel_cudaERNS_18TensorIteratorBaseEENKUlvE_clEvENKUlvE_clEvEUlhhE_EESt5arrayIPcLm2EEEEviT0_T1_) ;  /* 0xffffffe802247950 */ /* 0x000fea0003c3ffff */
.L_x_54651:
        /* <DEDUP_REMOVED lines=9> */
.L_x_54777:


//--------------------- .nv.global.init           --------------------------
	.section	.nv.global.init,"aw",@progbits
.nv.global.init:
	.type		$str$6,@object
	.size		$str$6,(__unnamed_3 - $str$6)
$str$6:
        /*0000*/ 	.byte	0x66, 0x61, 0x6c, 0x73, 0x65, 0x00
	.type		__unnamed_3,@object
	.size		__unnamed_3,(__unnamed_11 - __unnamed_3)
__unnamed_3:
        /*0006*/ 	.byte	0x66, 0x65, 0x74, 0x63, 0x68, 0x5f, 0x61, 0x6e, 0x64, 0x5f, 0x63, 0x61, 0x73, 0x74, 0x00
	.type		__unnamed_11,@object
	.size		__unnamed_11,(__unnamed_15 - __unnamed_11)
__unnamed_11:
        /*0015*/ 	.byte	0x66, 0x65, 0x74, 0x63, 0x68, 0x5f, 0x61, 0x6e, 0x64, 0x5f, 0x63, 0x61, 0x73, 0x74, 0x00
	.type		__unnamed_15,@object
	.size		__unnamed_15,(__unnamed_7 - __unnamed_15)
__unnamed_15:
        /*0024*/ 	.byte	0x66, 0x65, 0x74, 0x63, 0x68, 0x5f, 0x61, 0x6e, 0x64, 0x5f, 0x63, 0x61, 0x73, 0x74, 0x00
	.type		__unnamed_7,@object
	.size		__unnamed_7,(__unnamed_1 - __unnamed_7)
__unnamed_7:
        /*0033*/ 	.byte	0x66, 0x65, 0x74, 0x63, 0x68, 0x5f, 0x61, 0x6e, 0x64, 0x5f, 0x63, 0x61, 0x73, 0x74, 0x00
	.type		__unnamed_1,@object
	.size		__unnamed_1,(__unnamed_17 - __unnamed_1)
__unnamed_1:
        /*0042*/ 	.byte	0x66, 0x65, 0x74, 0x63, 0x68, 0x5f, 0x61, 0x6e, 0x64, 0x5f, 0x63, 0x61, 0x73, 0x74, 0x00
	.type		__unnamed_17,@object
	.size		__unnamed_17,(__unnamed_9 - __unnamed_17)
__unnamed_17:
        /*0051*/ 	.byte	0x66, 0x65, 0x74, 0x63, 0x68, 0x5f, 0x61, 0x6e, 0x64, 0x5f, 0x63, 0x61, 0x73, 0x74, 0x00
	.type		__unnamed_9,@object
	.size		__unnamed_9,(__unnamed_13 - __unnamed_9)
__unnamed_9:
        /*0060*/ 	.byte	0x66, 0x65, 0x74, 0x63, 0x68, 0x5f, 0x61, 0x6e, 0x64, 0x5f, 0x63, 0x61, 0x73, 0x74, 0x00
	.type		__unnamed_13,@object
	.size		__unnamed_13,(__unnamed_5 - __unnamed_13)
__unnamed_13:
        /*006f*/ 	.byte	0x66, 0x65, 0x74, 0x63, 0x68, 0x5f, 0x61, 0x6e, 0x64, 0x5f, 0x63, 0x61, 0x73, 0x74, 0x00
	.type		__unnamed_5,@object
	.size		__unnamed_5,(__unnamed_4 - __unnamed_5)
__unnamed_5:
        /*007e*/ 	.byte	0x66, 0x65, 0x74, 0x63, 0x68, 0x5f, 0x61, 0x6e, 0x64, 0x5f, 0x63, 0x61, 0x73, 0x74, 0x00
	.type		__unnamed_4,@object
	.size		__unnamed_4,(__unnamed_12 - __unnamed_4)
__unnamed_4:
        /*008d*/ 	.byte	0x63, 0x61, 0x73, 0x74, 0x5f, 0x61, 0x6e, 0x64, 0x5f, 0x73, 0x74, 0x6f, 0x72, 0x65, 0x00
	.type		__unnamed_12,@object
	.size		__unnamed_12,(__unnamed_16 - __unnamed_12)
__unnamed_12:
        /*009c*/ 	.byte	0x63, 0x61, 0x73, 0x74, 0x5f, 0x61, 0x6e, 0x64, 0x5f, 0x73, 0x74, 0x6f, 0x72, 0x65, 0x00
	.type		__unnamed_16,@object
	.size		__unnamed_16,(__unnamed_8 - __unnamed_16)
__unnamed_16:
        /*00ab*/ 	.byte	0x63, 0x61, 0x73, 0x74, 0x5f, 0x61, 0x6e, 0x64, 0x5f, 0x73, 0x74, 0x6f, 0x72, 0x65, 0x00
	.type		__unnamed_8,@object
	.size		__unnamed_8,(__unnamed_2 - __unnamed_8)
__unnamed_8:
        /*00ba*/ 	.byte	0x63, 0x61, 0x73, 0x74, 0x5f, 0x61, 0x6e, 0x64, 0x5f, 0x73, 0x74, 0x6f, 0x72, 0x65, 0x00
	.type		__unnamed_2,@object
	.size		__unnamed_2,(__unnamed_18 - __unnamed_2)
__unnamed_2:
        /*00c9*/ 	.byte	0x63, 0x61, 0x73, 0x74, 0x5f, 0x61, 0x6e, 0x64, 0x5f, 0x73, 0x74, 0x6f, 0x72, 0x65, 0x00
	.type		__unnamed_18,@object
	.size		__unnamed_18,(__unnamed_10 - __unnamed_18)
__unnamed_18:
        /*00d8*/ 	.byte	0x63, 0x61, 0x73, 0x74, 0x5f, 0x61, 0x6e, 0x64, 0x5f, 0x73, 0x74, 0x6f, 0x72, 0x65, 0x00
	.type		__unnamed_10,@object
	.size		__unnamed_10,(__unnamed_14 - __unnamed_10)
__unnamed_10:
        /*00e7*/ 	.byte	0x63, 0x61, 0x73, 0x74, 0x5f, 0x61, 0x6e, 0x64, 0x5f, 0x73, 0x74, 0x6f, 0x72, 0x65, 0x00
	.type		__unnamed_14,@object
	.size		__unnamed_14,(__unnamed_6 - __unnamed_14)
__unnamed_14:
        /*00f6*/ 	.byte	0x63, 0x61, 0x73, 0x74, 0x5f, 0x61, 0x6e, 0x64, 0x5f, 0x73, 0x74, 0x6f, 0x72, 0x65, 0x00
	.type		__unnamed_6,@object
	.size		__unnamed_6,($str$7 - __unnamed_6)
__unnamed_6:
        /*0105*/ 	.byte	0x63, 0x61, 0x73, 0x74, 0x5f, 0x61, 0x6e, 0x64, 0x5f, 0x73, 0x74, 0x6f, 0x72, 0x65, 0x00
	.type		$str$7,@object
	.size		$str$7,(.L_47 - $str$7)
$str$7:
        /*0114*/ 	.byte	0x2f, 0x72, 0x6f, 0x6f, 0x74, 0x2f, 0x2e, 0x70, 0x79, 0x65, 0x6e, 0x76, 0x2f, 0x76, 0x65, 0x72
        /*0124*/ 	.byte	0x73, 0x69, 0x6f, 0x6e, 0x73, 0x2f, 0x33, 0x2e, 0x31, 0x33, 0x2e, 0x31, 0x32, 0x2f, 0x6c, 0x69
        /*0134*/ 	.byte	0x62, 0x2f, 0x70, 0x79, 0x74, 0x68, 0x6f, 0x6e, 0x33, 0x2e, 0x31, 0x33, 0x2f, 0x73, 0x69, 0x74
        /*0144*/ 	.byte	0x65, 0x2d, 0x70, 0x61, 0x63, 0x6b, 0x61, 0x67, 0x65, 0x73, 0x2f, 0x74, 0x6f, 0x72, 0x63, 0x68
        /*0154*/ 	.byte	0x2f, 0x69, 0x6e, 0x63, 0x6c, 0x75, 0x64, 0x65, 0x2f, 0x63, 0x31, 0x30, 0x2f, 0x63, 0x6f, 0x72
        /*0164*/ 	.byte	0x65, 0x2f, 0x44, 0x79, 0x6e, 0x61, 0x6d, 0x69, 0x63, 0x43, 0x61, 0x73, 0x74, 0x2e, 0x68, 0x00
.L_47:


//--------------------- .nv.shared.reserved.0     --------------------------
	.section	.nv.shared.reserved.0,"aw",@nobits
	.weak		__nv_reservedSMEM_offset_0_alias
	.size		__nv_reservedSMEM_offset_0_alias, 0, 64
	.other		__nv_reservedSMEM_offset_0_alias,@"STO_CUDA_RESERVED_SHARED STV_DEFAULT"
__nv_reservedSMEM_offset_0_alias:
	.zero		0
	.zero		64


//--------------------- .nv.global                --------------------------
	.section	.nv.global,"aw",@nobits
.nv.global:
	.type		_ZN55_INTERNAL_87463751_24_BinaryRemainderKernel_cu_787390784cuda3std3__48in_placeE,@object
	.size		_ZN55_INTERNAL_87463751_24_BinaryRemainderKernel_cu_787390784cuda3std3__48in_placeE,(_ZN55_INTERNAL_87463751_24_BinaryRemainderKernel_cu_787390784cuda3std6ranges3__45__cpo8distanceE - _ZN55_INTERNAL_87463751_24_BinaryRemainderKernel_cu_787390784cuda3std3__48in_placeE)
_ZN55_INTERNAL_87463751_24_BinaryRemainderKernel_cu_787390784cuda3std3__48in_placeE:
	.zero		1
	.type		_ZN55_INTERNAL_87463751_24_BinaryRemainderKernel_cu_787390784cuda3std6ranges3__45__cpo8distanceE,@object
	.size		_ZN55_INTERNAL_87463751_24_BinaryRemainderKernel_cu_787390784cuda3std6ranges3__45__cpo8distanceE,(_ZN55_INTERNAL_87463751_24_BinaryRemainderKernel_cu_787390784cuda3std3__45__cpo6cbeginE - _ZN55_INTERNAL_87463751_24_BinaryRemainderKernel_cu_787390784cuda3std6ranges3__45__cpo8distanceE)
_ZN55_INTERNAL_87463751_24_BinaryRemainderKernel_cu_787390784cuda3std6ranges3__45__cpo8distanceE:
	.zero		1
	.type		_ZN55_INTERNAL_87463751_24_BinaryRemainderKernel_cu_787390784cuda3std3__45__cpo6cbeginE,@object
	.size		_ZN55_INTERNAL_87463751_24_BinaryRemainderKernel_cu_787390784cuda3std3__45__cpo6cbeginE,(_ZN55_INTERNAL_87463751_24_BinaryRemainderKernel_cu_787390784cuda3std6ranges3__45__cpo7advanceE - _ZN55_INTERNAL_87463751_24_BinaryRemainderKernel_cu_787390784cuda3std3__45__cpo6cbeginE)
_ZN55_INTERNAL_87463751_24_BinaryRemainderKernel_cu_787390784cuda3std3__45__cpo6cbeginE:
	.zero		1
	.type		_ZN55_INTERNAL_87463751_24_BinaryRemainderKernel_cu_787390784cuda3std6ranges3__45__cpo7advanceE,@object
	.size		_ZN55_INTERNAL_87463751_24_BinaryRemainderKernel_cu_787390784cuda3std6ranges3__45__cpo7advanceE,(_ZN55_INTERNAL_87463751_24_BinaryRemainderKernel_cu_787390784cuda3std3__45__cpo7crbeginE - _ZN55_INTERNAL_87463751_24_BinaryRemainderKernel_cu_787390784cuda3std6ranges3__45__cpo7advanceE)
_ZN55_INTERNAL_87463751_24_BinaryRemainderKernel_cu_787390784cuda3std6ranges3__45__cpo7advanceE:
	.zero		1
	.type		_ZN55_INTERNAL_87463751_24_BinaryRemainderKernel_cu_787390784cuda3std3__45__cpo7crbeginE,@object
	.size		_ZN55_INTERNAL_87463751_24_BinaryRemainderKernel_cu_787390784cuda3std3__45__cpo7crbeginE,(_ZN55_INTERNAL_87463751_24_BinaryRemainderKernel_cu_787390784cuda3std6ranges3__45__cpo4dataE - _ZN55_INTERNAL_87463751_24_BinaryRemainderKernel_cu_787390784cuda3std3__45__cpo7crbeginE)
_ZN55_INTERNAL_87463751_24_BinaryRemainderKernel_cu_787390784cuda3std3__45__cpo7crbeginE:
	.zero		1
	.type		_ZN55_INTERNAL_87463751_24_BinaryRemainderKernel_cu_787390784cuda3std6ranges3__45__cpo4dataE,@object
	.size		_ZN55_INTERNAL_87463751_24_BinaryRemainderKernel_cu_787390784cuda3std6ranges3__45__cpo4dataE,(_ZN55_INTERNAL_87463751_24_BinaryRemainderKernel_cu_787390784cuda3std6ranges3__45__cpo5beginE - _ZN55_INTERNAL_87463751_24_BinaryRemainderKernel_cu_787390784cuda3std6ranges3__45__cpo4dataE)
_ZN55_INTERNAL_87463751_24_BinaryRemainderKernel_cu_787390784cuda3std6ranges3__45__cpo4dataE:
	.zero		1
	.type		_ZN55_INTERNAL_87463751_24_BinaryRemainderKernel_cu_787390784cuda3std6ranges3__45__cpo5beginE,@object
	.size		_ZN55_INTERNAL_87463751_24_BinaryRemainderKernel_cu_787390784cuda3std6ranges3__45__cpo5beginE,(_ZN55_INTERNAL_87463751_24_BinaryRemainderKernel_cu_787390784cuda3std3__457_GLOBAL__N__87463751_24_BinaryRemainderKernel_cu_787390786ignoreE - _ZN55_INTERNAL_87463751_24_BinaryRemainderKernel_cu_787390784cuda3std6ranges3__45__cpo5beginE)
_ZN55_INTERNAL_87463751_24_BinaryRemainderKernel_cu_787390784cuda3std6ranges3__45__cpo5beginE:
	.zero		1
	.type		_ZN55_INTERNAL_87463751_24_BinaryRemainderKernel_cu_787390784cuda3std3__457_GLOBAL__N__87463751_24_BinaryRemainderKernel_cu_787390786ignoreE,@object
	.size		_ZN55_INTERNAL_87463751_24_BinaryRemainderKernel_cu_787390784cuda3std3__457_GLOBAL__N__87463751_24_BinaryRemainderKernel_cu_787390786ignoreE,(_ZN55_INTERNAL_87463751_24_BinaryRemainderKernel_cu_787390784cuda3std6ranges3__45__cpo4sizeE - _ZN55_INTERNAL_87463751_24_BinaryRemainderKernel_cu_787390784cuda3std3__457_GLOBAL__N__87463751_24_BinaryRemainderKernel_cu_787390786ignoreE)
_ZN55_INTERNAL_87463751_24_BinaryRemainderKernel_cu_787390784cuda3std3__457_GLOBAL__N__87463751_24_BinaryRemainderKernel_cu_787390786ignoreE:
	.zero		1
	.type		_ZN55_INTERNAL_87463751_24_BinaryRemainderKernel_cu_787390784cuda3std6ranges3__45__cpo4sizeE,@object
	.size		_ZN55_INTERNAL_87463751_24_BinaryRemainderKernel_cu_787390784cuda3std6ranges3__45__cpo4sizeE,(_ZN55_INTERNAL_87463751_24_BinaryRemainderKernel_cu_787390784cuda3std3__45__cpo5beginE - _ZN55_INTERNAL_87463751_24_BinaryRemainderKernel_cu_787390784cuda3std6ranges3__45__cpo4sizeE)
_ZN55_INTERNAL_87463751_24_BinaryRemainderKernel_cu_787390784cuda3std6ranges3__45__cpo4sizeE:
	.zero		1
	.type		_ZN55_INTERNAL_87463751_24_BinaryRemainderKernel_cu_787390784cuda3std3__45__cpo5beginE,@object
	.size		_ZN55_INTERNAL_87463751_24_BinaryRemainderKernel_cu_787390784cuda3std3__45__cpo5beginE,(_ZN55_INTERNAL_87463751_24_BinaryRemainderKernel_cu_787390784cuda3std6ranges3__45__cpo6cbeginE - _ZN55_INTERNAL_87463751_24_BinaryRemainderKernel_cu_787390784cuda3std3__45__cpo5beginE)
_ZN55_INTERNAL_87463751_24_BinaryRemainderKernel_cu_787390784cuda3std3__45__cpo5beginE:
	.zero		1
	.type		_ZN55_INTERNAL_87463751_24_BinaryRemainderKernel_cu_787390784cuda3std6ranges3__45__cpo6cbeginE,@object
	.size		_ZN55_INTERNAL_87463751_24_BinaryRemainderKernel_cu_787390784cuda3std6ranges3__45__cpo6cbeginE,(_ZN55_INTERNAL_87463751_24_BinaryRemainderKernel_cu_787390784cuda3std3__45__cpo6rbeginE - _ZN55_INTERNAL_87463751_24_BinaryRemainderKernel_cu_787390784cuda3std6ranges3__45__cpo6cbeginE)
_ZN55_INTERNAL_87463751_24_BinaryRemainderKernel_cu_787390784cuda3std6ranges3__45__cpo6cbeginE:
	.zero		1
	.type		_ZN55_INTERNAL_87463751_24_BinaryRemainderKernel_cu_787390784cuda3std3__45__cpo6rbeginE,@object
	.size		_ZN55_INTERNAL_87463751_24_BinaryRemainderKernel_cu_787390784cuda3std3__45__cpo6rbeginE,(_ZN55_INTERNAL_87463751_24_BinaryRemainderKernel_cu_787390784cuda3std6ranges3__45__cpo4nextE - _ZN55_INTERNAL_87463751_24_BinaryRemainderKernel_cu_787390784cuda3std3__45__cpo6rbeginE)
_ZN55_INTERNAL_87463751_24_BinaryRemainderKernel_cu_787390784cuda3std3__45__cpo6rbeginE:
	.zero		1
	.type		_ZN55_INTERNAL_87463751_24_BinaryRemainderKernel_cu_787390784cuda3std6ranges3__45__cpo4nextE,@object
	.size		_ZN55_INTERNAL_87463751_24_BinaryRemainderKernel_cu_787390784cuda3std6ranges3__45__cpo4nextE,(_ZN55_INTERNAL_87463751_24_BinaryRemainderKernel_cu_787390784cuda3std6ranges3__45__cpo4swapE - _ZN55_INTERNAL_87463751_24_BinaryRemainderKernel_cu_787390784cuda3std6ranges3__45__cpo4nextE)
_ZN55_INTERNAL_87463751_24_BinaryRemainderKernel_cu_787390784cuda3std6ranges3__45__cpo4nextE:
	.zero		1
	.type		_ZN55_INTERNAL_87463751_24_BinaryRemainderKernel_cu_787390784cuda3std6ranges3__45__cpo4swapE,@object
	.size		_ZN55_INTERNAL_87463751_24_BinaryRemainderKernel_cu_787390784cuda3std6ranges3__45__cpo4swapE,(_ZN55_INTERNAL_87463751_24_BinaryRemainderKernel_cu_787390784cuda3std3__420unreachable_sentinelE - _ZN55_INTERNAL_87463751_24_BinaryRemainderKernel_cu_787390784cuda3std6ranges3__45__cpo4swapE)
_ZN55_INTERNAL_87463751_24_BinaryRemainderKernel_cu_787390784cuda3std6ranges3__45__cpo4swapE:
	.zero		1
	.type		_ZN55_INTERNAL_87463751_24_BinaryRemainderKernel_cu_787390784cuda3std3__420unreachable_sentinelE,@object
	.size		_ZN55_INTERNAL_87463751_24_BinaryRemainderKernel_cu_787390784cuda3std3__420unreachable_sentinelE,(_ZN55_INTERNAL_87463751_24_BinaryRemainderKernel_cu_787390786thrust24THRUST_300001_SM_1000_NS6system6detail10sequential3seqE - _ZN55_INTERNAL_87463751_24_BinaryRemainderKernel_cu_787390784cuda3std3__420unreachable_sentinelE)
_ZN55_INTERNAL_87463751_24_BinaryRemainderKernel_cu_787390784cuda3std3__420unreachable_sentinelE:
	.zero		1
	.type		_ZN55_INTERNAL_87463751_24_BinaryRemainderKernel_cu_787390786thrust24THRUST_300001_SM_1000_NS6system6detail10sequential3seqE,@object
	.size		_ZN55_INTERNAL_87463751_24_BinaryRemainderKernel_cu_787390786thrust24THRUST_300001_SM_1000_NS6system6detail10sequential3seqE,(_ZN55_INTERNAL_87463751_24_BinaryRemainderKernel_cu_787390784cuda3std3__45__cpo4cendE - _ZN55_INTERNAL_87463751_24_BinaryRemainderKernel_cu_787390786thrust24THRUST_300001_SM_1000_NS6system6detail10sequential3seqE)
_ZN55_INTERNAL_87463751_24_BinaryRemainderKernel_cu_787390786thrust24THRUST_300001_SM_1000_NS6system6detail10sequential3seqE:
	.zero		1
	.type		_ZN55_INTERNAL_87463751_24_BinaryRemainderKernel_cu_787390784cuda3std3__45__cpo4cendE,@object
	.size		_ZN55_INTERNAL_87463751_24_BinaryRemainderKernel_cu_787390784cuda3std3__45__cpo4cendE,(_ZN55_INTERNAL_87463751_24_BinaryRemainderKernel_cu_787390784cuda3std6ranges3__45__cpo9iter_swapE - _ZN55_INTERNAL_87463751_24_BinaryRemainderKernel_cu_787390784cuda3std3__45__cpo4cendE)
_ZN55_INTERNAL_87463751_24_BinaryRemainderKernel_cu_787390784cuda3std3__45__cpo4cendE:
	.zero		1
	.type		_ZN55_INTERNAL_87463751_24_BinaryRemainderKernel_cu_787390784cuda3std6ranges3__45__cpo9iter_swapE,@object
	.size		_ZN55_INTERNAL_87463751_24_BinaryRemainderKernel_cu_787390784cuda3std6ranges3__45__cpo9iter_swapE,(_ZN55_INTERNAL_87463751_24_BinaryRemainderKernel_cu_787390784cuda3std3__45__cpo5crendE - _ZN55_INTERNAL_87463751_24_BinaryRemainderKernel_cu_787390784cuda3std6ranges3__45__cpo9iter_swapE)
_ZN55_INTERNAL_87463751_24_BinaryRemainderKernel_cu_787390784cuda3std6ranges3__45__cpo9iter_swapE:
	.zero		1
	.type		_ZN55_INTERNAL_87463751_24_BinaryRemainderKernel_cu_787390784cuda3std3__45__cpo5crendE,@object
	.size		_ZN55_INTERNAL_87463751_24_BinaryRemainderKernel_cu_787390784cuda3std3__45__cpo5crendE,(_ZN55_INTERNAL_87463751_24_BinaryRemainderKernel_cu_787390784cuda3std6ranges3__45__cpo5cdataE - _ZN55_INTERNAL_87463751_24_BinaryRemainderKernel_cu_787390784cuda3std3__45__cpo5crendE)
_ZN55_INTERNAL_87463751_24_BinaryRemainderKernel_cu_787390784cuda3std3__45__cpo5crendE:
	.zero		1
	.type		_ZN55_INTERNAL_87463751_24_BinaryRemainderKernel_cu_787390784cuda3std6ranges3__45__cpo5cdataE,@object
	.size		_ZN55_INTERNAL_87463751_24_BinaryRemainderKernel_cu_787390784cuda3std6ranges3__45__cpo5cdataE,(_ZN55_INTERNAL_87463751_24_BinaryRemainderKernel_cu_787390784cuda3std6ranges3__45__cpo3endE - _ZN55_INTERNAL_87463751_24_BinaryRemainderKernel_cu_787390784cuda3std6ranges3__45__cpo5cdataE)
_ZN55_INTERNAL_87463751_24_BinaryRemainderKernel_cu_787390784cuda3std6ranges3__45__cpo5cdataE:
	.zero		1
	.type		_ZN55_INTERNAL_87463751_24_BinaryRemainderKernel_cu_787390784cuda3std6ranges3__45__cpo3endE,@object
	.size		_ZN55_INTERNAL_87463751_24_BinaryRemainderKernel_cu_787390784cuda3std6ranges3__45__cpo3endE,(_ZN55_INTERNAL_87463751_24_BinaryRemainderKernel_cu_787390784cuda3std3__419piecewise_constructE - _ZN55_INTERNAL_87463751_24_BinaryRemainderKernel_cu_787390784cuda3std6ranges3__45__cpo3endE)
_ZN55_INTERNAL_87463751_24_BinaryRemainderKernel_cu_787390784cuda3std6ranges3__45__cpo3endE:
	.zero		1
	.type		_ZN55_INTERNAL_87463751_24_BinaryRemainderKernel_cu_787390784cuda3std3__419piecewise_constructE,@object
	.size		_ZN55_INTERNAL_87463751_24_BinaryRemainderKernel_cu_787390784cuda3std3__419piecewise_constructE,(_ZN55_INTERNAL_87463751_24_BinaryRemainderKernel_cu_787390784cuda3std6ranges3__45__cpo5ssizeE - _ZN55_INTERNAL_87463751_24_BinaryRemainderKernel_cu_787390784cuda3std3__419piecewise_constructE)
_ZN55_INTERNAL_87463751_24_BinaryRemainderKernel_cu_787390784cuda3std3__419piecewise_constructE:
	.zero		1
	.type		_ZN55_INTERNAL_87463751_24_BinaryRemainderKernel_cu_787390784cuda3std6ranges3__45__cpo5ssizeE,@object
	.size		_ZN55_INTERNAL_87463751_24_BinaryRemainderKernel_cu_787390784cuda3std6ranges3__45__cpo5ssizeE,(_ZN55_INTERNAL_87463751_24_BinaryRemainderKernel_cu_787390784cuda3std3__45__cpo3endE - _ZN55_INTERNAL_87463751_24_BinaryRemainderKernel_cu_787390784cuda3std6ranges3__45__cpo5ssizeE)
_ZN55_INTERNAL_87463751_24_BinaryRemainderKernel_cu_787390784cuda3std6ranges3__45__cpo5ssizeE:
	.zero		1
	.type		_ZN55_INTERNAL_87463751_24_BinaryRemainderKernel_cu_787390784cuda3std3__45__cpo3endE,@object
	.size		_ZN55_INTERNAL_87463751_24_BinaryRemainderKernel_cu_787390784cuda3std3__45__cpo3endE,(_ZN55_INTERNAL_87463751_24_BinaryRemainderKernel_cu_787390784cuda3std6ranges3__45__cpo4cendE - _ZN55_INTERNAL_87463751_24_BinaryRemainderKernel_cu_787390784cuda3std3__45__cpo3endE)
_ZN55_INTERNAL_87463751_24_BinaryRemainderKernel_cu_787390784cuda3std3__45__cpo3endE:
	.zero		1
	.type		_ZN55_INTERNAL_87463751_24_BinaryRemainderKernel_cu_787390784cuda3std6ranges3__45__cpo4cendE,@object
	.size		_ZN55_INTERNAL_87463751_24_BinaryRemainderKernel_cu_787390784cuda3std6ranges3__45__cpo4cendE,(_ZN55_INTERNAL_87463751_24_BinaryRemainderKernel_cu_787390784cuda3std3__45__cpo4rendE - _ZN55_INTERNAL_87463751_24_BinaryRemainderKernel_cu_787390784cuda3std6ranges3__45__cpo4cendE)
_ZN55_INTERNAL_87463751_24_BinaryRemainderKernel_cu_787390784cuda3std6ranges3__45__cpo4cendE:
	.zero		1
	.type		_ZN55_INTERNAL_87463751_24_BinaryRemainderKernel_cu_787390784cuda3std3__45__cpo4rendE,@object
	.size		_ZN55_INTERNAL_87463751_24_BinaryRemainderKernel_cu_787390784cuda3std3__45__cpo4rendE,(_ZN55_INTERNAL_87463751_24_BinaryRemainderKernel_cu_787390784cuda3std6ranges3__45__cpo4prevE - _ZN55_INTERNAL_87463751_24_BinaryRemainderKernel_cu_787390784cuda3std3__45__cpo4rendE)
_ZN55_INTERNAL_87463751_24_BinaryRemainderKernel_cu_787390784cuda3std3__45__cpo4rendE:
	.zero		1
	.type		_ZN55_INTERNAL_87463751_24_BinaryRemainderKernel_cu_787390784cuda3std6ranges3__45__cpo4prevE,@object
	.size		_ZN55_INTERNAL_87463751_24_BinaryRemainderKernel_cu_787390784cuda3std6ranges3__45__cpo4prevE,(_ZN55_INTERNAL_87463751_24_BinaryRemainderKernel_cu_787390784cuda3std6ranges3__45__cpo9iter_moveE - _ZN55_INTERNAL_87463751_24_BinaryRemainderKernel_cu_787390784cuda3std6ranges3__45__cpo4prevE)
_ZN55_INTERNAL_87463751_24_BinaryRemainderKernel_cu_787390784cuda3std6ranges3__45__cpo4prevE:
	.zero		1
	.type		_ZN55_INTERNAL_87463751_24_BinaryRemainderKernel_cu_787390784cuda3std6ranges3__45__cpo9iter_moveE,@object
	.size		_ZN55_INTERNAL_87463751_24_BinaryRemainderKernel_cu_787390784cuda3std6ranges3__45__cpo9iter_moveE,(.L_31 - _ZN55_INTERNAL_87463751_24_BinaryRemainderKernel_cu_787390784cuda3std6ranges3__45__cpo9iter_moveE)
_ZN55_INTERNAL_87463751_24_BinaryRemainderKernel_cu_787390784cuda3std6ranges3__45__cpo9iter_moveE:
	.zero		1
.L_31:


//--------------------- .nv.constant0._ZN2at6native18elementwise_kernelILi128ELi4EZNS0_15gpu_kernel_implINS0_13BinaryFunctorIN3c108BFloat16ES5_S5_ZZZNS0_16fmod_kernel_cudaERNS_18TensorIteratorBaseEENKUlvE0_clEvENKUlvE2_clEvEUlS5_S5_E_EEEEvS7_RKT_EUliE_EEviT1_ --------------------------
	.section	.nv.constant0._ZN2at6native18elementwise_kernelILi128ELi4EZNS0_15gpu_kernel_implINS0_13BinaryFunctorIN3c108BFloat16ES5_S5_ZZZNS0_16fmod_kernel_cudaERNS_18TensorIteratorBaseEENKUlvE0_clEvENKUlvE2_clEvEUlS5_S5_E_EEEEvS7_RKT_EUliE_EEviT1_,"a",@progbits
	.sectionflags	@""
	.align	4
.nv.constant0._ZN2at6native18elementwise_kernelILi128ELi4EZNS0_15gpu_kernel_implINS0_13BinaryFunctorIN3c108BFloat16ES5_S5_ZZZNS0_16fmod_kernel_cudaERNS_18TensorIteratorBaseEENKUlvE0_clEvENKUlvE2_clEvEUlS5_S5_E_EEEEvS7_RKT_EUliE_EEviT1_:
	.zero		1552


//--------------------- .nv.constant0._ZN2at6native27unrolled_elementwise_kernelINS0_13BinaryFunctorIN3c108BFloat16ES4_S4_ZZZNS0_16fmod_kernel_cudaERNS_18TensorIteratorBaseEENKUlvE0_clEvENKUlvE2_clEvEUlS4_S4_E_EESt5arrayIPcLm3EELi4E23TrivialOffsetCalculatorILi2EjESE_ILi1EjENS0_6memory12LoadWithCastILi2EEENSH_13StoreWithCastILi1EEEEEviT_T0_T2_T3_T4_T5_ --------------------------
	.section	.nv.constant0._ZN2at6native27unrolled_elementwise_kernelINS0_13BinaryFunctorIN3c108BFloat16ES4_S4_ZZZNS0_16fmod_kernel_cudaERNS_18TensorIteratorBaseEENKUlvE0_clEvENKUlvE2_clEvEUlS4_S4_E_EESt5arrayIPcLm3EELi4E23TrivialOffsetCalculatorILi2EjESE_ILi1EjENS0_6memory12LoadWithCastILi2EEENSH_13StoreWithCastILi1EEEEEviT_T0_T2_T3_T4_T5_,"a",@progbits
	.sectionflags	@""
	.align	4
.nv.constant0._ZN2at6native27unrolled_elementwise_kernelINS0_13BinaryFunctorIN3c108BFloat16ES4_S4_ZZZNS0_16fmod_kernel_cudaERNS_18TensorIteratorBaseEENKUlvE0_clEvENKUlvE2_clEvEUlS4_S4_E_EESt5arrayIPcLm3EELi4E23TrivialOffsetCalculatorILi2EjESE_ILi1EjENS0_6memory12LoadWithCastILi2EEENSH_13StoreWithCastILi1EEEEEviT_T0_T2_T3_T4_T5_:
	.zero		952


//--------------------- .nv.constant0._ZN2at6native18elementwise_kernelILi128ELi4EZNS0_22gpu_kernel_impl_nocastINS0_13BinaryFunctorIN3c108BFloat16ES5_S5_ZZZNS0_16fmod_kernel_cudaERNS_18TensorIteratorBaseEENKUlvE0_clEvENKUlvE2_clEvEUlS5_S5_E_EEEEvS7_RKT_EUliE_EEviT1_ --------------------------
	.section	.nv.constant0._ZN2at6native18elementwise_kernelILi128ELi4EZNS0_22gpu_kernel_impl_nocastINS0_13BinaryFunctorIN3c108BFloat16ES5_S5_ZZZNS0_16fmod_kernel_cudaERNS_18TensorIteratorBaseEENKUlvE0_clEvENKUlvE2_clEvEUlS5_S5_E_EEEEvS7_RKT_EUliE_EEviT1_,"a",@progbits
	.sectionflags	@""
	.align	4
.nv.constant0._ZN2at6native18elementwise_kernelILi128ELi4EZNS0_22gpu_kernel_impl_nocastINS0_13BinaryFunctorIN3c108BFloat16ES5_S5_ZZZNS0_16fmod_kernel_cudaERNS_18TensorIteratorBaseEENKUlvE0_clEvENKUlvE2_clEvEUlS5_S5_E_EEEEvS7_RKT_EUliE_EEviT1_:
	.zero		1552


//--------------------- .nv.constant0._ZN2at6native27unrolled_elementwise_kernelINS0_13BinaryFunctorIN3c108BFloat16ES4_S4_ZZZNS0_16fmod_kernel_cudaERNS_18TensorIteratorBaseEENKUlvE0_clEvENKUlvE2_clEvEUlS4_S4_E_EESt5arrayIPcLm3EELi4E23TrivialOffsetCalculatorILi2EjESE_ILi1EjENS0_6memory15LoadWithoutCastENSH_16StoreWithoutCastEEEviT_T0_T2_T3_T4_T5_ --------------------------
	.section	.nv.constant0._ZN2at6native27unrolled_elementwise_kernelINS0_13BinaryFunctorIN3c108BFloat16ES4_S4_ZZZNS0_16fmod_kernel_cudaERNS_18TensorIteratorBaseEENKUlvE0_clEvENKUlvE2_clEvEUlS4_S4_E_EESt5arrayIPcLm3EELi4E23TrivialOffsetCalculatorILi2EjESE_ILi1EjENS0_6memory15LoadWithoutCastENSH_16StoreWithoutCastEEEviT_T0_T2_T3_T4_T5_,"a",@progbits
	.sectionflags	@""
	.align	4
.nv.constant0._ZN2at6native27unrolled_elementwise_kernelINS0_13BinaryFunctorIN3c108BFloat16ES4_S4_ZZZNS0_16fmod_kernel_cudaERNS_18TensorIteratorBaseEENKUlvE0_clEvENKUlvE2_clEvEUlS4_S4_E_EESt5arrayIPcLm3EELi4E23TrivialOffsetCalculatorILi2EjESE_ILi1EjENS0_6memory15LoadWithoutCastENSH_16StoreWithoutCastEEEviT_T0_T2_T3_T4_T5_:
	.zero		932


//--------------------- .nv.constant0._ZN2at6native29vectorized_elementwise_kernelILi2ENS0_13BinaryFunctorIN3c108BFloat16ES4_S4_ZZZNS0_16fmod_kernel_cudaERNS_18TensorIteratorBaseEENKUlvE0_clEvENKUlvE2_clEvEUlS4_S4_E_EESt5arrayIPcLm3EEEEviT0_T1_ --------------------------
	.section	.nv.constant0._ZN2at6native29vectorized_elementwise_kernelILi2ENS0_13BinaryFunctorIN3c108BFloat16ES4_S4_ZZZNS0_16fmod_kernel_cudaERNS_18TensorIteratorBaseEENKUlvE0_clEvENKUlvE2_clEvEUlS4_S4_E_EESt5arrayIPcLm3EEEEviT0_T1_,"a",@progbits
	.sectionflags	@""
	.align	4
.nv.constant0._ZN2at6native29vectorized_elementwise_kernelILi2ENS0_13BinaryFunctorIN3c108BFloat16ES4_S4_ZZZNS0_16fmod_kernel_cudaERNS_18TensorIteratorBaseEENKUlvE0_clEvENKUlvE2_clEvEUlS4_S4_E_EESt5arrayIPcLm3EEEEviT0_T1_:
	.zero		928


//--------------------- .nv.constant0._ZN2at6native29vectorized_elementwise_kernelILi4ENS0_13BinaryFunctorIN3c108BFloat16ES4_S4_ZZZNS0_16fmod_kernel_cudaERNS_18TensorIteratorBaseEENKUlvE0_clEvENKUlvE2_clEvEUlS4_S4_E_EESt5arrayIPcLm3EEEEviT0_T1_ --------------------------
	.section	.nv.constant0._ZN2at6native29vectorized_elementwise_kernelILi4ENS0_13BinaryFunctorIN3c108BFloat16ES4_S4_ZZZNS0_16fmod_kernel_cudaERNS_18TensorIteratorBaseEENKUlvE0_clEvENKUlvE2_clEvEUlS4_S4_E_EESt5arrayIPcLm3EEEEviT0_T1_,"a",@progbits
	.sectionflags	@""
	.align	4
.nv.constant0._ZN2at6native29vectorized_elementwise_kernelILi4ENS0_13BinaryFunctorIN3c108BFloat16ES4_S4_ZZZNS0_16fmod_kernel_cudaERNS_18TensorIteratorBaseEENKUlvE0_clEvENKUlvE2_clEvEUlS4_S4_E_EESt5arrayIPcLm3EEEEviT0_T1_:
	.zero		928


//--------------------- .nv.constant0._ZN2at6native29vectorized_elementwise_kernelILi8ENS0_13BinaryFunctorIN3c108BFloat16ES4_S4_ZZZNS0_16fmod_kernel_cudaERNS_18TensorIteratorBaseEENKUlvE0_clEvENKUlvE2_clEvEUlS4_S4_E_EESt5arrayIPcLm3EEEEviT0_T1_ --------------------------
	.section	.nv.constant0._ZN2at6native29vectorized_elementwise_kernelILi8ENS0_13BinaryFunctorIN3c108BFloat16ES4_S4_ZZZNS0_16fmod_kernel_cudaERNS_18TensorIteratorBaseEENKUlvE0_clEvENKUlvE2_clEvEUlS4_S4_E_EESt5arrayIPcLm3EEEEviT0_T1_,"a",@progbits
	.sectionflags	@""
	.align	4
.nv.constant0._ZN2at6native29vectorized_elementwise_kernelILi8ENS0_13BinaryFunctorIN3c108BFloat16ES4_S4_ZZZNS0_16fmod_kernel_cudaERNS_18TensorIteratorBaseEENKUlvE0_clEvENKUlvE2_clEvEUlS4_S4_E_EESt5arrayIPcLm3EEEEviT0_T1_:
	.zero		928


//--------------------- .nv.constant0._ZN2at6native18elementwise_kernelILi128ELi4EZNS0_15gpu_kernel_implINS0_13BUnaryFunctorIN3c108BFloat16ES5_S5_ZZZNS0_16fmod_kernel_cudaERNS_18TensorIteratorBaseEENKUlvE0_clEvENKUlvE2_clEvEUlS5_S5_E_EEEEvS7_RKT_EUliE_EEviT1_ --------------------------
	.section	.nv.constant0._ZN2at6native18elementwise_kernelILi128ELi4EZNS0_15gpu_kernel_implINS0_13BUnaryFunctorIN3c108BFloat16ES5_S5_ZZZNS0_16fmod_kernel_cudaERNS_18TensorIteratorBaseEENKUlvE0_clEvENKUlvE2_clEvEUlS5_S5_E_EEEEvS7_RKT_EUliE_EEviT1_,"a",@progbits
	.sectionflags	@""
	.align	4
.nv.constant0._ZN2at6native18elementwise_kernelILi128ELi4EZNS0_15gpu_kernel_implINS0_13BUnaryFunctorIN3c108BFloat16ES5_S5_ZZZNS0_16fmod_kernel_cudaERNS_18TensorIteratorBaseEENKUlvE0_clEvENKUlvE2_clEvEUlS5_S5_E_EEEEvS7_RKT_EUliE_EEviT1_:
	.zero		1440


//--------------------- .nv.constant0._ZN2at6native27unrolled_elementwise_kernelINS0_13BUnaryFunctorIN3c108BFloat16ES4_S4_ZZZNS0_16fmod_kernel_cudaERNS_18TensorIteratorBaseEENKUlvE0_clEvENKUlvE2_clEvEUlS4_S4_E_EESt5arrayIPcLm2EELi4E23TrivialOffsetCalculatorILi1EjESF_NS0_6memory12LoadWithCastILi1EEENSG_13StoreWithCastILi1EEEEEviT_T0_T2_T3_T4_T5_ --------------------------
	.section	.nv.constant0._ZN2at6native27unrolled_elementwise_kernelINS0_13BUnaryFunctorIN3c108BFloat16ES4_S4_ZZZNS0_16fmod_kernel_cudaERNS_18TensorIteratorBaseEENKUlvE0_clEvENKUlvE2_clEvEUlS4_S4_E_EESt5arrayIPcLm2EELi4E23TrivialOffsetCalculatorILi1EjESF_NS0_6memory12LoadWithCastILi1EEENSG_13StoreWithCastILi1EEEEEviT_T0_T2_T3_T4_T5_,"a",@progbits
	.sectionflags	@""
	.align	4
.nv.constant0._ZN2at6native27unrolled_elementwise_kernelINS0_13BUnaryFunctorIN3c108BFloat16ES4_S4_ZZZNS0_16fmod_kernel_cudaERNS_18TensorIteratorBaseEENKUlvE0_clEvENKUlvE2_clEvEUlS4_S4_E_EESt5arrayIPcLm2EELi4E23TrivialOffsetCalculatorILi1EjESF_NS0_6memory12LoadWithCastILi1EEENSG_13StoreWithCastILi1EEEEEviT_T0_T2_T3_T4_T5_:
	.zero		940


//--------------------- .nv.constant0._ZN2at6native18elementwise_kernelILi128ELi4EZNS0_22gpu_kernel_impl_nocastINS0_13BUnaryFunctorIN3c108BFloat16ES5_S5_ZZZNS0_16fmod_kernel_cudaERNS_18TensorIteratorBaseEENKUlvE0_clEvENKUlvE2_clEvEUlS5_S5_E_EEEEvS7_RKT_EUliE_EEviT1_ --------------------------
	.section	.nv.constant0._ZN2at6native18elementwise_kernelILi128ELi4EZNS0_22gpu_kernel_impl_nocastINS0_13BUnaryFunctorIN3c108BFloat16ES5_S5_ZZZNS0_16fmod_kernel_cudaERNS_18TensorIteratorBaseEENKUlvE0_clEvENKUlvE2_clEvEUlS5_S5_E_EEEEvS7_RKT_EUliE_EEviT1_,"a",@progbits
	.sectionflags	@""
	.align	4
.nv.constant0._ZN2at6native18elementwise_kernelILi128ELi4EZNS0_22gpu_kernel_impl_nocastINS0_13BUnaryFunctorIN3c108BFloat16ES5_S5_ZZZNS0_16fmod_kernel_cudaERNS_18TensorIteratorBaseEENKUlvE0_clEvENKUlvE2_clEvEUlS5_S5_E_EEEEvS7_RKT_EUliE_EEviT1_:
	.zero		1440


//--------------------- .nv.constant0._ZN2at6native27unrolled_elementwise_kernelINS0_13BUnaryFunctorIN3c108BFloat16ES4_S4_ZZZNS0_16fmod_kernel_cudaERNS_18TensorIteratorBaseEENKUlvE0_clEvENKUlvE2_clEvEUlS4_S4_E_EESt5arrayIPcLm2EELi4E23TrivialOffsetCalculatorILi1EjESF_NS0_6memory15LoadWithoutCastENSG_16StoreWithoutCastEEEviT_T0_T2_T3_T4_T5_ --------------------------
	.section	.nv.constant0._ZN2at6native27unrolled_elementwise_kernelINS0_13BUnaryFunctorIN3c108BFloat16ES4_S4_ZZZNS0_16fmod_kernel_cudaERNS_18TensorIteratorBaseEENKUlvE0_clEvENKUlvE2_clEvEUlS4_S4_E_EESt5arrayIPcLm2EELi4E23TrivialOffsetCalculatorILi1EjESF_NS0_6memory15LoadWithoutCastENSG_16StoreWithoutCastEEEviT_T0_T2_T3_T4_T5_,"a",@progbits
	.sectionflags	@""
	.align	4
.nv.constant0._ZN2at6native27unrolled_elementwise_kernelINS0_13BUnaryFunctorIN3c108BFloat16ES4_S4_ZZZNS0_16fmod_kernel_cudaERNS_18TensorIteratorBaseEENKUlvE0_clEvENKUlvE2_clEvEUlS4_S4_E_EESt5arrayIPcLm2EELi4E23TrivialOffsetCalculatorILi1EjESF_NS0_6memory15LoadWithoutCastENSG_16StoreWithoutCastEEEviT_T0_T2_T3_T4_T5_:
	.zero		924


//--------------------- .nv.constant0._ZN2at6native29vectorized_elementwise_kernelILi2ENS0_13BUnaryFunctorIN3c108BFloat16ES4_S4_ZZZNS0_16fmod_kernel_cudaERNS_18TensorIteratorBaseEENKUlvE0_clEvENKUlvE2_clEvEUlS4_S4_E_EESt5arrayIPcLm2EEEEviT0_T1_ --------------------------
	.section	.nv.constant0._ZN2at6native29vectorized_elementwise_kernelILi2ENS0_13BUnaryFunctorIN3c108BFloat16ES4_S4_ZZZNS0_16fmod_kernel_cudaERNS_18TensorIteratorBaseEENKUlvE0_clEvENKUlvE2_clEvEUlS4_S4_E_EESt5arrayIPcLm2EEEEviT0_T1_,"a",@progbits
	.sectionflags	@""
	.align	4
.nv.constant0._ZN2at6native29vectorized_elementwise_kernelILi2ENS0_13BUnaryFunctorIN3c108BFloat16ES4_S4_ZZZNS0_16fmod_kernel_cudaERNS_18TensorIteratorBaseEENKUlvE0_clEvENKUlvE2_clEvEUlS4_S4_E_EESt5arrayIPcLm2EEEEviT0_T1_:
	.zero		920


//--------------------- .nv.constant0._ZN2at6native29vectorized_elementwise_kernelILi4ENS0_13BUnaryFunctorIN3c108BFloat16ES4_S4_ZZZNS0_16fmod_kernel_cudaERNS_18TensorIteratorBaseEENKUlvE0_clEvENKUlvE2_clEvEUlS4_S4_E_EESt5arrayIPcLm2EEEEviT0_T1_ --------------------------
	.section	.nv.constant0._ZN2at6native29vectorized_elementwise_kernelILi4ENS0_13BUnaryFunctorIN3c108BFloat16ES4_S4_ZZZNS0_16fmod_kernel_cudaERNS_18TensorIteratorBaseEENKUlvE0_clEvENKUlvE2_clEvEUlS4_S4_E_EESt5arrayIPcLm2EEEEviT0_T1_,"a",@progbits
	.sectionflags	@""
	.align	4
.nv.constant0._ZN2at6native29vectorized_elementwise_kernelILi4ENS0_13BUnaryFunctorIN3c108BFloat16ES4_S4_ZZZNS0_16fmod_kernel_cudaERNS_18TensorIteratorBaseEENKUlvE0_clEvENKUlvE2_clEvEUlS4_S4_E_EESt5arrayIPcLm2EEEEviT0_T1_:
	.zero		920


//--------------------- .nv.constant0._ZN2at6native29vectorized_elementwise_kernelILi8ENS0_13BUnaryFunctorIN3c108BFloat16ES4_S4_ZZZNS0_16fmod_kernel_cudaERNS_18TensorIteratorBaseEENKUlvE0_clEvENKUlvE2_clEvEUlS4_S4_E_EESt5arrayIPcLm2EEEEviT0_T1_ --------------------------
	.section	.nv.constant0._ZN2at6native29vectorized_elementwise_kernelILi8ENS0_13BUnaryFunctorIN3c108BFloat16ES4_S4_ZZZNS0_16fmod_kernel_cudaERNS_18TensorIteratorBaseEENKUlvE0_clEvENKUlvE2_clEvEUlS4_S4_E_EESt5arrayIPcLm2EEEEviT0_T1_,"a",@progbits
	.sectionflags	@""
	.align	4
.nv.constant0._ZN2at6native29vectorized_elementwise_kernelILi8ENS0_13BUnaryFunctorIN3c108BFloat16ES4_S4_ZZZNS0_16fmod_kernel_cudaERNS_18TensorIteratorBaseEENKUlvE0_clEvENKUlvE2_clEvEUlS4_S4_E_EESt5arrayIPcLm2EEEEviT0_T1_:
	.zero		920


//--------------------- .nv.constant0._ZN2at6native18elementwise_kernelILi128ELi4EZNS0_15gpu_kernel_implINS0_13AUnaryFunctorIN3c108BFloat16ES5_S5_ZZZNS0_16fmod_kernel_cudaERNS_18TensorIteratorBaseEENKUlvE0_clEvENKUlvE2_clEvEUlS5_S5_E_EEEEvS7_RKT_EUliE_EEviT1_ --------------------------
	.section	.nv.constant0._ZN2at6native18elementwise_kernelILi128ELi4EZNS0_15gpu_kernel_implINS0_13AUnaryFunctorIN3c108BFloat16ES5_S5_ZZZNS0_16fmod_kernel_cudaERNS_18TensorIteratorBaseEENKUlvE0_clEvENKUlvE2_clEvEUlS5_S5_E_EEEEvS7_RKT_EUliE_EEviT1_,"a",@progbits
	.sectionflags	@""
	.align	4
.nv.constant0._ZN2at6native18elementwise_kernelILi128ELi4EZNS0_15gpu_kernel_implINS0_13AUnaryFunctorIN3c108BFloat16ES5_S5_ZZZNS0_16fmod_kernel_cudaERNS_18TensorIteratorBaseEENKUlvE0_clEvENKUlvE2_clEvEUlS5_S5_E_EEEEvS7_RKT_EUliE_EEviT1_:
	.zero		1440


//--------------------- .nv.constant0._ZN2at6native27unrolled_elementwise_kernelINS0_13AUnaryFunctorIN3c108BFloat16ES4_S4_ZZZNS0_16fmod_kernel_cudaERNS_18TensorIteratorBaseEENKUlvE0_clEvENKUlvE2_clEvEUlS4_S4_E_EESt5arrayIPcLm2EELi4E23TrivialOffsetCalculatorILi1EjESF_NS0_6memory12LoadWithCastILi1EEENSG_13StoreWithCastILi1EEEEEviT_T0_T2_T3_T4_T5_ --------------------------
	.section	.nv.constant0._ZN2at6native27unrolled_elementwise_kernelINS0_13AUnaryFunctorIN3c108BFloat16ES4_S4_ZZZNS0_16fmod_kernel_cudaERNS_18TensorIteratorBaseEENKUlvE0_clEvENKUlvE2_clEvEUlS4_S4_E_EESt5arrayIPcLm2EELi4E23TrivialOffsetCalculatorILi1EjESF_NS0_6memory12LoadWithCastILi1EEENSG_13StoreWithCastILi1EEEEEviT_T0_T2_T3_T4_T5_,"a",@progbits
	.sectionflags	@""
	.align	4
.nv.constant0._ZN2at6native27unrolled_elementwise_kernelINS0_13AUnaryFunctorIN3c108BFloat16ES4_S4_ZZZNS0_16fmod_kernel_cudaERNS_18TensorIteratorBaseEENKUlvE0_clEvENKUlvE2_clEvEUlS4_S4_E_EESt5arrayIPcLm2EELi4E23TrivialOffsetCalculatorILi1EjESF_NS0_6memory12LoadWithCastILi1EEENSG_13StoreWithCastILi1EEEEEviT_T0_T2_T3_T4_T5_:
	.zero		940


//--------------------- .nv.constant0._ZN2at6native18elementwise_kernelILi128ELi4EZNS0_22gpu_kernel_impl_nocastINS0_13AUnaryFunctorIN3c108BFloat16ES5_S5_ZZZNS0_16fmod_kernel_cudaERNS_18TensorIteratorBaseEENKUlvE0_clEvENKUlvE2_clEvEUlS5_S5_E_EEEEvS7_RKT_EUliE_EEviT1_ --------------------------
	.section	.nv.constant0._ZN2at6native18elementwise_kernelILi128ELi4EZNS0_22gpu_kernel_impl_nocastINS0_13AUnaryFunctorIN3c108BFloat16ES5_S5_ZZZNS0_16fmod_kernel_cudaERNS_18TensorIteratorBaseEENKUlvE0_clEvENKUlvE2_clEvEUlS5_S5_E_EEEEvS7_RKT_EUliE_EEviT1_,"a",@progbits
	.sectionflags	@""
	.align	4
.nv.constant0._ZN2at6native18elementwise_kernelILi128ELi4EZNS0_22gpu_kernel_impl_nocastINS0_13AUnaryFunctorIN3c108BFloat16ES5_S5_ZZZNS0_16fmod_kernel_cudaERNS_18TensorIteratorBaseEENKUlvE0_clEvENKUlvE2_clEvEUlS5_S5_E_EEEEvS7_RKT_EUliE_EEviT1_:
	.zero		1440


//--------------------- .nv.constant0._ZN2at6native27unrolled_elementwise_kernelINS0_13AUnaryFunctorIN3c108BFloat16ES4_S4_ZZZNS0_16fmod_kernel_cudaERNS_18TensorIteratorBaseEENKUlvE0_clEvENKUlvE2_clEvEUlS4_S4_E_EESt5arrayIPcLm2EELi4E23TrivialOffsetCalculatorILi1EjESF_NS0_6memory15LoadWithoutCastENSG_16StoreWithoutCastEEEviT_T0_T2_T3_T4_T5_ --------------------------
	.section	.nv.constant0._ZN2at6native27unrolled_elementwise_kernelINS0_13AUnaryFunctorIN3c108BFloat16ES4_S4_ZZZNS0_16fmod_kernel_cudaERNS_18TensorIteratorBaseEENKUlvE0_clEvENKUlvE2_clEvEUlS4_S4_E_EESt5arrayIPcLm2EELi4E23TrivialOffsetCalculatorILi1EjESF_NS0_6memory15LoadWithoutCastENSG_16StoreWithoutCastEEEviT_T0_T2_T3_T4_T5_,"a",@progbits
	.sectionflags	@""
	.align	4
.nv.constant0._ZN2at6native27unrolled_elementwise_kernelINS0_13AUnaryFunctorIN3c108BFloat16ES4_S4_ZZZNS0_16fmod_kernel_cudaERNS_18TensorIteratorBaseEENKUlvE0_clEvENKUlvE2_clEvEUlS4_S4_E_EESt5arrayIPcLm2EELi4E23TrivialOffsetCalculatorILi1EjESF_NS0_6memory15LoadWithoutCastENSG_16StoreWithoutCastEEEviT_T0_T2_T3_T4_T5_:
	.zero		924


//--------------------- .nv.constant0._ZN2at6native29vectorized_elementwise_kernelILi2ENS0_13AUnaryFunctorIN3c108BFloat16ES4_S4_ZZZNS0_16fmod_kernel_cudaERNS_18TensorIteratorBaseEENKUlvE0_clEvENKUlvE2_clEvEUlS4_S4_E_EESt5arrayIPcLm2EEEEviT0_T1_ --------------------------
	.section	.nv.constant0._ZN2at6native29vectorized_elementwise_kernelILi2ENS0_13AUnaryFunctorIN3c108BFloat16ES4_S4_ZZZNS0_16fmod_kernel_cudaERNS_18TensorIteratorBaseEENKUlvE0_clEvENKUlvE2_clEvEUlS4_S4_E_EESt5arrayIPcLm2EEEEviT0_T1_,"a",@progbits
	.sectionflags	@""
	.align	4
.nv.constant0._ZN2at6native29vectorized_elementwise_kernelILi2ENS0_13AUnaryFunctorIN3c108BFloat16ES4_S4_ZZZNS0_16fmod_kernel_cudaERNS_18TensorIteratorBaseEENKUlvE0_clEvENKUlvE2_clEvEUlS4_S4_E_EESt5arrayIPcLm2EEEEviT0_T1_:
	.zero		920


//--------------------- .nv.constant0._ZN2at6native29vectorized_elementwise_kernelILi4ENS0_13AUnaryFunctorIN3c108BFloat16ES4_S4_ZZZNS0_16fmod_kernel_cudaERNS_18TensorIteratorBaseEENKUlvE0_clEvENKUlvE2_clEvEUlS4_S4_E_EESt5arrayIPcLm2EEEEviT0_T1_ --------------------------
	.section	.nv.constant0._ZN2at6native29vectorized_elementwise_kernelILi4ENS0_13AUnaryFunctorIN3c108BFloat16ES4_S4_ZZZNS0_16fmod_kernel_cudaERNS_18TensorIteratorBaseEENKUlvE0_clEvENKUlvE2_clEvEUlS4_S4_E_EESt5arrayIPcLm2EEEEviT0_T1_,"a",@progbits
	.sectionflags	@""
	.align	4
.nv.constant0._ZN2at6native29vectorized_elementwise_kernelILi4ENS0_13AUnaryFunctorIN3c108BFloat16ES4_S4_ZZZNS0_16fmod_kernel_cudaERNS_18TensorIteratorBaseEENKUlvE0_clEvENKUlvE2_clEvEUlS4_S4_E_EESt5arrayIPcLm2EEEEviT0_T1_:
	.zero		920


//--------------------- .nv.constant0._ZN2at6native29vectorized_elementwise_kernelILi8ENS0_13AUnaryFunctorIN3c108BFloat16ES4_S4_ZZZNS0_16fmod_kernel_cudaERNS_18TensorIteratorBaseEENKUlvE0_clEvENKUlvE2_clEvEUlS4_S4_E_EESt5arrayIPcLm2EEEEviT0_T1_ --------------------------
	.section	.nv.constant0._ZN2at6native29vectorized_elementwise_kernelILi8ENS0_13AUnaryFunctorIN3c108BFloat16ES4_S4_ZZZNS0_16fmod_kernel_cudaERNS_18TensorIteratorBaseEENKUlvE0_clEvENKUlvE2_clEvEUlS4_S4_E_EESt5arrayIPcLm2EEEEviT0_T1_,"a",@progbits
	.sectionflags	@""
	.align	4
.nv.constant0._ZN2at6native29vectorized_elementwise_kernelILi8ENS0_13AUnaryFunctorIN3c108BFloat16ES4_S4_ZZZNS0_16fmod_kernel_cudaERNS_18TensorIteratorBaseEENKUlvE0_clEvENKUlvE2_clEvEUlS4_S4_E_EESt5arrayIPcLm2EEEEviT0_T1_:
	.zero		920


//--------------------- .nv.constant0._ZN2at6native18elementwise_kernelILi128ELi4EZNS0_15gpu_kernel_implINS0_13BinaryFunctorIN3c104HalfES5_S5_ZZZNS0_16fmod_kernel_cudaERNS_18TensorIteratorBaseEENKUlvE0_clEvENKUlvE1_clEvEUlS5_S5_E_EEEEvS7_RKT_EUliE_EEviT1_ --------------------------
	.section	.nv.constant0._ZN2at6native18elementwise_kernelILi128ELi4EZNS0_15gpu_kernel_implINS0_13BinaryFunctorIN3c104HalfES5_S5_ZZZNS0_16fmod_kernel_cudaERNS_18TensorIteratorBaseEENKUlvE0_clEvENKUlvE1_clEvEUlS5_S5_E_EEEEvS7_RKT_EUliE_EEviT1_,"a",@progbits
	.sectionflags	@""
	.align	4
.nv.constant0._ZN2at6native18elementwise_kernelILi128ELi4EZNS0_15gpu_kernel_implINS0_13BinaryFunctorIN3c104HalfES5_S5_ZZZNS0_16fmod_kernel_cudaERNS_18TensorIteratorBaseEENKUlvE0_clEvENKUlvE1_clEvEUlS5_S5_E_EEEEvS7_RKT_EUliE_EEviT1_:
	.zero		1552


//--------------------- .nv.constant0._ZN2at6native27unrolled_elementwise_kernelINS0_13BinaryFunctorIN3c104HalfES4_S4_ZZZNS0_16fmod_kernel_cudaERNS_18TensorIteratorBaseEENKUlvE0_clEvENKUlvE1_clEvEUlS4_S4_E_EESt5arrayIPcLm3EELi4E23TrivialOffsetCalculatorILi2EjESE_ILi1EjENS0_6memory12LoadWithCastILi2EEENSH_13StoreWithCastILi1EEEEEviT_T0_T2_T3_T4_T5_ --------------------------
	.section	.nv.constant0._ZN2at6native27unrolled_elementwise_kernelINS0_13BinaryFunctorIN3c104HalfES4_S4_ZZZNS0_16fmod_kernel_cudaERNS_18TensorIteratorBaseEENKUlvE0_clEvENKUlvE1_clEvEUlS4_S4_E_EESt5arrayIPcLm3EELi4E23TrivialOffsetCalculatorILi2EjESE_ILi1EjENS0_6memory12LoadWithCastILi2EEENSH_13StoreWithCastILi1EEEEEviT_T0_T2_T3_T4_T5_,"a",@progbits
	.sectionflags	@""
	.align	4
.nv.constant0._ZN2at6native27unrolled_elementwise_kernelINS0_13BinaryFunctorIN3c104HalfES4_S4_ZZZNS0_16fmod_kernel_cudaERNS_18TensorIteratorBaseEENKUlvE0_clEvENKUlvE1_clEvEUlS4_S4_E_EESt5arrayIPcLm3EELi4E23TrivialOffsetCalculatorILi2EjESE_ILi1EjENS0_6memory12LoadWithCastILi2EEENSH_13StoreWithCastILi1EEEEEviT_T0_T2_T3_T4_T5_:
	.zero		952


//--------------------- .nv.constant0._ZN2at6native18elementwise_kernelILi128ELi4EZNS0_22gpu_kernel_impl_nocastINS0_13BinaryFunctorIN3c104HalfES5_S5_ZZZNS0_16fmod_kernel_cudaERNS_18TensorIteratorBaseEENKUlvE0_clEvENKUlvE1_clEvEUlS5_S5_E_EEEEvS7_RKT_EUliE_EEviT1_ --------------------------
	.section	.nv.constant0._ZN2at6native18elementwise_kernelILi128ELi4EZNS0_22gpu_kernel_impl_nocastINS0_13BinaryFunctorIN3c104HalfES5_S5_ZZZNS0_16fmod_kernel_cudaERNS_18TensorIteratorBaseEENKUlvE0_clEvENKUlvE1_clEvEUlS5_S5_E_EEEEvS7_RKT_EUliE_EEviT1_,"a",@progbits
	.sectionflags	@""
	.align	4
.nv.constant0._ZN2at6native18elementwise_kernelILi128ELi4EZNS0_22gpu_kernel_impl_nocastINS0_13BinaryFunctorIN3c104HalfES5_S5_ZZZNS0_16fmod_kernel_cudaERNS_18TensorIteratorBaseEENKUlvE0_clEvENKUlvE1_clEvEUlS5_S5_E_EEEEvS7_RKT_EUliE_EEviT1_:
	.zero		1552


//--------------------- .nv.constant0._ZN2at6native27unrolled_elementwise_kernelINS0_13BinaryFunctorIN3c104HalfES4_S4_ZZZNS0_16fmod_kernel_cudaERNS_18TensorIteratorBaseEENKUlvE0_clEvENKUlvE1_clEvEUlS4_S4_E_EESt5arrayIPcLm3EELi4E23TrivialOffsetCalculatorILi2EjESE_ILi1EjENS0_6memory15LoadWithoutCastENSH_16StoreWithoutCastEEEviT_T0_T2_T3_T4_T5_ --------------------------
	.section	.nv.constant0._ZN2at6native27unrolled_elementwise_kernelINS0_13BinaryFunctorIN3c104HalfES4_S4_ZZZNS0_16fmod_kernel_cudaERNS_18TensorIteratorBaseEENKUlvE0_clEvENKUlvE1_clEvEUlS4_S4_E_EESt5arrayIPcLm3EELi4E23TrivialOffsetCalculatorILi2EjESE_ILi1EjENS0_6memory15LoadWithoutCastENSH_16StoreWithoutCastEEEviT_T0_T2_T3_T4_T5_,"a",@progbits
	.sectionflags	@""
	.align	4
.nv.constant0._ZN2at6native27unrolled_elementwise_kernelINS0_13BinaryFunctorIN3c104HalfES4_S4_ZZZNS0_16fmod_kernel_cudaERNS_18TensorIteratorBaseEENKUlvE0_clEvENKUlvE1_clEvEUlS4_S4_E_EESt5arrayIPcLm3EELi4E23TrivialOffsetCalculatorILi2EjESE_ILi1EjENS0_6memory15LoadWithoutCastENSH_16StoreWithoutCastEEEviT_T0_T2_T3_T4_T5_:
	.zero		932


//--------------------- .nv.constant0._ZN2at6native29vectorized_elementwise_kernelILi2ENS0_13BinaryFunctorIN3c104HalfES4_S4_ZZZNS0_16fmod_kernel_cudaERNS_18TensorIteratorBaseEENKUlvE0_clEvENKUlvE1_clEvEUlS4_S4_E_EESt5arrayIPcLm3EEEEviT0_T1_ --------------------------
	.section	.nv.constant0._ZN2at6native29vectorized_elementwise_kernelILi2ENS0_13BinaryFunctorIN3c104HalfES4_S4_ZZZNS0_16fmod_kernel_cudaERNS_18TensorIteratorBaseEENKUlvE0_clEvENKUlvE1_clEvEUlS4_S4_E_EESt5arrayIPcLm3EEEEviT0_T1_,"a",@progbits
	.sectionflags	@""
	.align	4
.nv.constant0._ZN2at6native29vectorized_elementwise_kernelILi2ENS0_13BinaryFunctorIN3c104HalfES4_S4_ZZZNS0_16fmod_kernel_cudaERNS_18TensorIteratorBaseEENKUlvE0_clEvENKUlvE1_clEvEUlS4_S4_E_EESt5arrayIPcLm3EEEEviT0_T1_:
	.zero		928


//--------------------- .nv.constant0._ZN2at6native29vectorized_elementwise_kernelILi4ENS0_13BinaryFunctorIN3c104HalfES4_S4_ZZZNS0_16fmod_kernel_cudaERNS_18TensorIteratorBaseEENKUlvE0_clEvENKUlvE1_clEvEUlS4_S4_E_EESt5arrayIPcLm3EEEEviT0_T1_ --------------------------
	.section	.nv.constant0._ZN2at6native29vectorized_elementwise_kernelILi4ENS0_13BinaryFunctorIN3c104HalfES4_S4_ZZZNS0_16fmod_kernel_cudaERNS_18TensorIteratorBaseEENKUlvE0_clEvENKUlvE1_clEvEUlS4_S4_E_EESt5arrayIPcLm3EEEEviT0_T1_,"a",@progbits
	.sectionflags	@""
	.align	4
.nv.constant0._ZN2at6native29vectorized_elementwise_kernelILi4ENS0_13BinaryFunctorIN3c104HalfES4_S4_ZZZNS0_16fmod_kernel_cudaERNS_18TensorIteratorBaseEENKUlvE0_clEvENKUlvE1_clEvEUlS4_S4_E_EESt5arrayIPcLm3EEEEviT0_T1_:
	.zero		928


//--------------------- .nv.constant0._ZN2at6native29vectorized_elementwise_kernelILi8ENS0_13BinaryFunctorIN3c104HalfES4_S4_ZZZNS0_16fmod_kernel_cudaERNS_18TensorIteratorBaseEENKUlvE0_clEvENKUlvE1_clEvEUlS4_S4_E_EESt5arrayIPcLm3EEEEviT0_T1_ --------------------------
	.section	.nv.constant0._ZN2at6native29vectorized_elementwise_kernelILi8ENS0_13BinaryFunctorIN3c104HalfES4_S4_ZZZNS0_16fmod_kernel_cudaERNS_18TensorIteratorBaseEENKUlvE0_clEvENKUlvE1_clEvEUlS4_S4_E_EESt5arrayIPcLm3EEEEviT0_T1_,"a",@progbits
	.sectionflags	@""
	.align	4
.nv.constant0._ZN2at6native29vectorized_elementwise_kernelILi8ENS0_13BinaryFunctorIN3c104HalfES4_S4_ZZZNS0_16fmod_kernel_cudaERNS_18TensorIteratorBaseEENKUlvE0_clEvENKUlvE1_clEvEUlS4_S4_E_EESt5arrayIPcLm3EEEEviT0_T1_:
	.zero		928


//--------------------- .nv.constant0._ZN2at6native18elementwise_kernelILi128ELi4EZNS0_15gpu_kernel_implINS0_13BUnaryFunctorIN3c104HalfES5_S5_ZZZNS0_16fmod_kernel_cudaERNS_18TensorIteratorBaseEENKUlvE0_clEvENKUlvE1_clEvEUlS5_S5_E_EEEEvS7_RKT_EUliE_EEviT1_ --------------------------
	.section	.nv.constant0._ZN2at6native18elementwise_kernelILi128ELi4EZNS0_15gpu_kernel_implINS0_13BUnaryFunctorIN3c104HalfES5_S5_ZZZNS0_16fmod_kernel_cudaERNS_18TensorIteratorBaseEENKUlvE0_clEvENKUlvE1_clEvEUlS5_S5_E_EEEEvS7_RKT_EUliE_EEviT1_,"a",@progbits
	.sectionflags	@""
	.align	4
.nv.constant0._ZN2at6native18elementwise_kernelILi128ELi4EZNS0_15gpu_kernel_implINS0_13BUnaryFunctorIN3c104HalfES5_S5_ZZZNS0_16fmod_kernel_cudaERNS_18TensorIteratorBaseEENKUlvE0_clEvENKUlvE1_clEvEUlS5_S5_E_EEEEvS7_RKT_EUliE_EEviT1_:
	.zero		1440


//--------------------- .nv.constant0._ZN2at6native27unrolled_elementwise_kernelINS0_13BUnaryFunctorIN3c104HalfES4_S4_ZZZNS0_16fmod_kernel_cudaERNS_18TensorIteratorBaseEENKUlvE0_clEvENKUlvE1_clEvEUlS4_S4_E_EESt5arrayIPcLm2EELi4E23TrivialOffsetCalculatorILi1EjESF_NS0_6memory12LoadWithCastILi1EEENSG_13StoreWithCastILi1EEEEEviT_T0_T2_T3_T4_T5_ --------------------------
	.section	.nv.constant0._ZN2at6native27unrolled_elementwise_kernelINS0_13BUnaryFunctorIN3c104HalfES4_S4_ZZZNS0_16fmod_kernel_cudaERNS_18TensorIteratorBaseEENKUlvE0_clEvENKUlvE1_clEvEUlS4_S4_E_EESt5arrayIPcLm2EELi4E23TrivialOffsetCalculatorILi1EjESF_NS0_6memory12LoadWithCastILi1EEENSG_13StoreWithCastILi1EEEEEviT_T0_T2_T3_T4_T5_,"a",@progbits
	.sectionflags	@""
	.align	4
.nv.constant0._ZN2at6native27unrolled_elementwise_kernelINS0_13BUnaryFunctorIN3c104HalfES4_S4_ZZZNS0_16fmod_kernel_cudaERNS_18TensorIteratorBaseEENKUlvE0_clEvENKUlvE1_clEvEUlS4_S4_E_EESt5arrayIPcLm2EELi4E23TrivialOffsetCalculatorILi1EjESF_NS0_6memory12LoadWithCastILi1EEENSG_13StoreWithCastILi1EEEEEviT_T0_T2_T3_T4_T5_:
	.zero		940


//--------------------- .nv.constant0._ZN2at6native18elementwise_kernelILi128ELi4EZNS0_22gpu_kernel_impl_nocastINS0_13BUnaryFunctorIN3c104HalfES5_S5_ZZZNS0_16fmod_kernel_cudaERNS_18TensorIteratorBaseEENKUlvE0_clEvENKUlvE1_clEvEUlS5_S5_E_EEEEvS7_RKT_EUliE_EEviT1_ --------------------------
	.section	.nv.constant0._ZN2at6native18elementwise_kernelILi128ELi4EZNS0_22gpu_kernel_impl_nocastINS0_13BUnaryFunctorIN3c104HalfES5_S5_ZZZNS0_16fmod_kernel_cudaERNS_18TensorIteratorBaseEENKUlvE0_clEvENKUlvE1_clEvEUlS5_S5_E_EEEEvS7_RKT_EUliE_EEviT1_,"a",@progbits
	.sectionflags	@""
	.align	4
.nv.constant0._ZN2at6native18elementwise_kernelILi128ELi4EZNS0_22gpu_kernel_impl_nocastINS0_13BUnaryFunctorIN3c104HalfES5_S5_ZZZNS0_16fmod_kernel_cudaERNS_18TensorIteratorBaseEENKUlvE0_clEvENKUlvE1_clEvEUlS5_S5_E_EEEEvS7_RKT_EUliE_EEviT1_:
	.zero		1440


//--------------------- .nv.constant0._ZN2at6native27unrolled_elementwise_kernelINS0_13BUnaryFunctorIN3c104HalfES4_S4_ZZZNS0_16fmod_kernel_cudaERNS_18TensorIteratorBaseEENKUlvE0_clEvENKUlvE1_clEvEUlS4_S4_E_EESt5arrayIPcLm2EELi4E23TrivialOffsetCalculatorILi1EjESF_NS0_6memory15LoadWithoutCastENSG_16StoreWithoutCastEEEviT_T0_T2_T3_T4_T5_ --------------------------
	.section	.nv.constant0._ZN2at6native27unrolled_elementwise_kernelINS0_13BUnaryFunctorIN3c104HalfES4_S4_ZZZNS0_16fmod_kernel_cudaERNS_18TensorIteratorBaseEENKUlvE0_clEvENKUlvE1_clEvEUlS4_S4_E_EESt5arrayIPcLm2EELi4E23TrivialOffsetCalculatorILi1EjESF_NS0_6memory15LoadWithoutCastENSG_16StoreWithoutCastEEEviT_T0_T2_T3_T4_T5_,"a",@progbits
	.sectionflags	@""
	.align	4
.nv.constant0._ZN2at6native27unrolled_elementwise_kernelINS0_13BUnaryFunctorIN3c104HalfES4_S4_ZZZNS0_16fmod_kernel_cudaERNS_18TensorIteratorBaseEENKUlvE0_clEvENKUlvE1_clEvEUlS4_S4_E_EESt5arrayIPcLm2EELi4E23TrivialOffsetCalculatorILi1EjESF_NS0_6memory15LoadWithoutCastENSG_16StoreWithoutCastEEEviT_T0_T2_T3_T4_T5_:
	.zero		924


//--------------------- .nv.constant0._ZN2at6native29vectorized_elementwise_kernelILi2ENS0_13BUnaryFunctorIN3c104HalfES4_S4_ZZZNS0_16fmod_kernel_cudaERNS_18TensorIteratorBaseEENKUlvE0_clEvENKUlvE1_clEvEUlS4_S4_E_EESt5arrayIPcLm2EEEEviT0_T1_ --------------------------
	.section	.nv.constant0._ZN2at6native29vectorized_elementwise_kernelILi2ENS0_13BUnaryFunctorIN3c104HalfES4_S4_ZZZNS0_16fmod_kernel_cudaERNS_18TensorIteratorBaseEENKUlvE0_clEvENKUlvE1_clEvEUlS4_S4_E_EESt5arrayIPcLm2EEEEviT0_T1_,"a",@progbits
	.sectionflags	@""
	.align	4
.nv.constant0._ZN2at6native29vectorized_elementwise_kernelILi2ENS0_13BUnaryFunctorIN3c104HalfES4_S4_ZZZNS0_16fmod_kernel_cudaERNS_18TensorIteratorBaseEENKUlvE0_clEvENKUlvE1_clEvEUlS4_S4_E_EESt5arrayIPcLm2EEEEviT0_T1_:
	.zero		920


//--------------------- .nv.constant0._ZN2at6native29vectorized_elementwise_kernelILi4ENS0_13BUnaryFunctorIN3c104HalfES4_S4_ZZZNS0_16fmod_kernel_cudaERNS_18TensorIteratorBaseEENKUlvE0_clEvENKUlvE1_clEvEUlS4_S4_E_EESt5arrayIPcLm2EEEEviT0_T1_ --------------------------
	.section	.nv.constant0._ZN2at6native29vectorized_elementwise_kernelILi4ENS0_13BUnaryFunctorIN3c104HalfES4_S4_ZZZNS0_16fmod_kernel_cudaERNS_18TensorIteratorBaseEENKUlvE0_clEvENKUlvE1_clEvEUlS4_S4_E_EESt5arrayIPcLm2EEEEviT0_T1_,"a",@progbits
	.sectionflags	@""
	.align	4
.nv.constant0._ZN2at6native29vectorized_elementwise_kernelILi4ENS0_13BUnaryFunctorIN3c104HalfES4_S4_ZZZNS0_16fmod_kernel_cudaERNS_18TensorIteratorBaseEENKUlvE0_clEvENKUlvE1_clEvEUlS4_S4_E_EESt5arrayIPcLm2EEEEviT0_T1_:
	.zero		920


//--------------------- .nv.constant0._ZN2at6native29vectorized_elementwise_kernelILi8ENS0_13BUnaryFunctorIN3c104HalfES4_S4_ZZZNS0_16fmod_kernel_cudaERNS_18TensorIteratorBaseEENKUlvE0_clEvENKUlvE1_clEvEUlS4_S4_E_EESt5arrayIPcLm2EEEEviT0_T1_ --------------------------
	.section	.nv.constant0._ZN2at6native29vectorized_elementwise_kernelILi8ENS0_13BUnaryFunctorIN3c104HalfES4_S4_ZZZNS0_16fmod_kernel_cudaERNS_18TensorIteratorBaseEENKUlvE0_clEvENKUlvE1_clEvEUlS4_S4_E_EESt5arrayIPcLm2EEEEviT0_T1_,"a",@progbits
	.sectionflags	@""
	.align	4
.nv.constant0._ZN2at6native29vectorized_elementwise_kernelILi8ENS0_13BUnaryFunctorIN3c104HalfES4_S4_ZZZNS0_16fmod_kernel_cudaERNS_18TensorIteratorBaseEENKUlvE0_clEvENKUlvE1_clEvEUlS4_S4_E_EESt5arrayIPcLm2EEEEviT0_T1_:
	.zero		920


//--------------------- .nv.constant0._ZN2at6native18elementwise_kernelILi128ELi4EZNS0_15gpu_kernel_implINS0_13AUnaryFunctorIN3c104HalfES5_S5_ZZZNS0_16fmod_kernel_cudaERNS_18TensorIteratorBaseEENKUlvE0_clEvENKUlvE1_clEvEUlS5_S5_E_EEEEvS7_RKT_EUliE_EEviT1_ --------------------------
	.section	.nv.constant0._ZN2at6native18elementwise_kernelILi128ELi4EZNS0_15gpu_kernel_implINS0_13AUnaryFunctorIN3c104HalfES5_S5_ZZZNS0_16fmod_kernel_cudaERNS_18TensorIteratorBaseEENKUlvE0_clEvENKUlvE1_clEvEUlS5_S5_E_EEEEvS7_RKT_EUliE_EEviT1_,"a",@progbits
	.sectionflags	@""
	.align	4
.nv.constant0._ZN2at6native18elementwise_kernelILi128ELi4EZNS0_15gpu_kernel_implINS0_13AUnaryFunctorIN3c104HalfES5_S5_ZZZNS0_16fmod_kernel_cudaERNS_18TensorIteratorBaseEENKUlvE0_clEvENKUlvE1_clEvEUlS5_S5_E_EEEEvS7_RKT_EUliE_EEviT1_:
	.zero		1440


//--------------------- .nv.constant0._ZN2at6native27unrolled_elementwise_kernelINS0_13AUnaryFunctorIN3c104HalfES4_S4_ZZZNS0_16fmod_kernel_cudaERNS_18TensorIteratorBaseEENKUlvE0_clEvENKUlvE1_clEvEUlS4_S4_E_EESt5arrayIPcLm2EELi4E23TrivialOffsetCalculatorILi1EjESF_NS0_6memory12LoadWithCastILi1EEENSG_13StoreWithCastILi1EEEEEviT_T0_T2_T3_T4_T5_ --------------------------
	.section	.nv.constant0._ZN2at6native27unrolled_elementwise_kernelINS0_13AUnaryFunctorIN3c104HalfES4_S4_ZZZNS0_16fmod_kernel_cudaERNS_18TensorIteratorBaseEENKUlvE0_clEvENKUlvE1_clEvEUlS4_S4_E_EESt5arrayIPcLm2EELi4E23TrivialOffsetCalculatorILi1EjESF_NS0_6memory12LoadWithCastILi1EEENSG_13StoreWithCastILi1EEEEEviT_T0_T2_T3_T4_T5_,"a",@progbits
	.sectionflags	@""
	.align	4
.nv.constant0._ZN2at6native27unrolled_elementwise_kernelINS0_13AUnaryFunctorIN3c104HalfES4_S4_ZZZNS0_16fmod_kernel_cudaERNS_18TensorIteratorBaseEENKUlvE0_clEvENKUlvE1_clEvEUlS4_S4_E_EESt5arrayIPcLm2EELi4E23TrivialOffsetCalculatorILi1EjESF_NS0_6memory12LoadWithCastILi1EEENSG_13StoreWithCastILi1EEEEEviT_T0_T2_T3_T4_T5_:
	.zero		940


//--------------------- .nv.constant0._ZN2at6native18elementwise_kernelILi128ELi4EZNS0_22gpu_kernel_impl_nocastINS0_13AUnaryFunctorIN3c104HalfES5_S5_ZZZNS0_16fmod_kernel_cudaERNS_18TensorIteratorBaseEENKUlvE0_clEvENKUlvE1_clEvEUlS5_S5_E_EEEEvS7_RKT_EUliE_EEviT1_ --------------------------
	.section	.nv.constant0._ZN2at6native18elementwise_kernelILi128ELi4EZNS0_22gpu_kernel_impl_nocastINS0_13AUnaryFunctorIN3c104HalfES5_S5_ZZZNS0_16fmod_kernel_cudaERNS_18TensorIteratorBaseEENKUlvE0_clEvENKUlvE1_clEvEUlS5_S5_E_EEEEvS7_RKT_EUliE_EEviT1_,"a",@progbits
	.sectionflags	@""
	.align	4
.nv.constant0._ZN2at6native18elementwise_kernelILi128ELi4EZNS0_22gpu_kernel_impl_nocastINS0_13AUnaryFunctorIN3c104HalfES5_S5_ZZZNS0_16fmod_kernel_cudaERNS_18TensorIteratorBaseEENKUlvE0_clEvENKUlvE1_clEvEUlS5_S5_E_EEEEvS7_RKT_EUliE_EEviT1_:
	.zero		1440


//--------------------- .nv.constant0._ZN2at6native27unrolled_elementwise_kernelINS0_13AUnaryFunctorIN3c104HalfES4_S4_ZZZNS0_16fmod_kernel_cudaERNS_18TensorIteratorBaseEENKUlvE0_clEvENKUlvE1_clEvEUlS4_S4_E_EESt5arrayIPcLm2EELi4E23TrivialOffsetCalculatorILi1EjESF_NS0_6memory15LoadWithoutCastENSG_16StoreWithoutCastEEEviT_T0_T2_T3_T4_T5_ --------------------------
	.section	.nv.constant0._ZN2at6native27unrolled_elementwise_kernelINS0_13AUnaryFunctorIN3c104HalfES4_S4_ZZZNS0_16fmod_kernel_cudaERNS_18TensorIteratorBaseEENKUlvE0_clEvENKUlvE1_clEvEUlS4_S4_E_EESt5arrayIPcLm2EELi4E23TrivialOffsetCalculatorILi1EjESF_NS0_6memory15LoadWithoutCastENSG_16StoreWithoutCastEEEviT_T0_T2_T3_T4_T5_,"a",@progbits
	.sectionflags	@""
	.align	4
.nv.constant0._ZN2at6native27unrolled_elementwise_kernelINS0_13AUnaryFunctorIN3c104HalfES4_S4_ZZZNS0_16fmod_kernel_cudaERNS_18TensorIteratorBaseEENKUlvE0_clEvENKUlvE1_clEvEUlS4_S4_E_EESt5arrayIPcLm2EELi4E23TrivialOffsetCalculatorILi1EjESF_NS0_6memory15LoadWithoutCastENSG_16StoreWithoutCastEEEviT_T0_T2_T3_T4_T5_:
	.zero		924


//--------------------- .nv.constant0._ZN2at6native29vectorized_elementwise_kernelILi2ENS0_13AUnaryFunctorIN3c104HalfES4_S4_ZZZNS0_16fmod_kernel_cudaERNS_18TensorIteratorBaseEENKUlvE0_clEvENKUlvE1_clEvEUlS4_S4_E_EESt5arrayIPcLm2EEEEviT0_T1_ --------------------------
	.section	.nv.constant0._ZN2at6native29vectorized_elementwise_kernelILi2ENS0_13AUnaryFunctorIN3c104HalfES4_S4_ZZZNS0_16fmod_kernel_cudaERNS_18TensorIteratorBaseEENKUlvE0_clEvENKUlvE1_clEvEUlS4_S4_E_EESt5arrayIPcLm2EEEEviT0_T1_,"a",@progbits
	.sectionflags	@""
	.align	4
.nv.constant0._ZN2at6native29vectorized_elementwise_kernelILi2ENS0_13AUnaryFunctorIN3c104HalfES4_S4_ZZZNS0_16fmod_kernel_cudaERNS_18TensorIteratorBaseEENKUlvE0_clEvENKUlvE1_clEvEUlS4_S4_E_EESt5arrayIPcLm2EEEEviT0_T1_:
	.zero		920


//--------------------- .nv.constant0._ZN2at6native29vectorized_elementwise_kernelILi4ENS0_13AUnaryFunctorIN3c104HalfES4_S4_ZZZNS0_16fmod_kernel_cudaERNS_18TensorIteratorBaseEENKUlvE0_clEvENKUlvE1_clEvEUlS4_S4_E_EESt5arrayIPcLm2EEEEviT0_T1_ --------------------------
	.section	.nv.constant0._ZN2at6native29vectorized_elementwise_kernelILi4ENS0_13AUnaryFunctorIN3c104HalfES4_S4_ZZZNS0_16fmod_kernel_cudaERNS_18TensorIteratorBaseEENKUlvE0_clEvENKUlvE1_clEvEUlS4_S4_E_EESt5arrayIPcLm2EEEEviT0_T1_,"a",@progbits
	.sectionflags	@""
	.align	4
.nv.constant0._ZN2at6native29vectorized_elementwise_kernelILi4ENS0_13AUnaryFunctorIN3c104HalfES4_S4_ZZZNS0_16fmod_kernel_cudaERNS_18TensorIteratorBaseEENKUlvE0_clEvENKUlvE1_clEvEUlS4_S4_E_EESt5arrayIPcLm2EEEEviT0_T1_:
	.zero		920


//--------------------- .nv.constant0._ZN2at6native29vectorized_elementwise_kernelILi8ENS0_13AUnaryFunctorIN3c104HalfES4_S4_ZZZNS0_16fmod_kernel_cudaERNS_18TensorIteratorBaseEENKUlvE0_clEvENKUlvE1_clEvEUlS4_S4_E_EESt5arrayIPcLm2EEEEviT0_T1_ --------------------------
	.section	.nv.constant0._ZN2at6native29vectorized_elementwise_kernelILi8ENS0_13AUnaryFunctorIN3c104HalfES4_S4_ZZZNS0_16fmod_kernel_cudaERNS_18TensorIteratorBaseEENKUlvE0_clEvENKUlvE1_clEvEUlS4_S4_E_EESt5arrayIPcLm2EEEEviT0_T1_,"a",@progbits
	.sectionflags	@""
	.align	4
.nv.constant0._ZN2at6native29vectorized_elementwise_kernelILi8ENS0_13AUnaryFunctorIN3c104HalfES4_S4_ZZZNS0_16fmod_kernel_cudaERNS_18TensorIteratorBaseEENKUlvE0_clEvENKUlvE1_clEvEUlS4_S4_E_EESt5arrayIPcLm2EEEEviT0_T1_:
	.zero		920


//--------------------- .nv.constant0._ZN2at6native18elementwise_kernelILi128ELi4EZNS0_15gpu_kernel_implINS0_13BinaryFunctorIfffZZZNS0_16fmod_kernel_cudaERNS_18TensorIteratorBaseEENKUlvE0_clEvENKUlvE0_clEvEUlffE_EEEEvS5_RKT_EUliE_EEviT1_ --------------------------
	.section	.nv.constant0._ZN2at6native18elementwise_kernelILi128ELi4EZNS0_15gpu_kernel_implINS0_13BinaryFunctorIfffZZZNS0_16fmod_kernel_cudaERNS_18TensorIteratorBaseEENKUlvE0_clEvENKUlvE0_clEvEUlffE_EEEEvS5_RKT_EUliE_EEviT1_,"a",@progbits
	.sectionflags	@""
	.align	4
.nv.constant0._ZN2at6native18elementwise_kernelILi128ELi4EZNS0_15gpu_kernel_implINS0_13BinaryFunctorIfffZZZNS0_16fmod_kernel_cudaERNS_18TensorIteratorBaseEENKUlvE0_clEvENKUlvE0_clEvEUlffE_EEEEvS5_RKT_EUliE_EEviT1_:
	.zero		1552


//--------------------- .nv.constant0._ZN2at6native27unrolled_elementwise_kernelINS0_13BinaryFunctorIfffZZZNS0_16fmod_kernel_cudaERNS_18TensorIteratorBaseEENKUlvE0_clEvENKUlvE0_clEvEUlffE_EESt5arrayIPcLm3EELi4E23TrivialOffsetCalculatorILi2EjESC_ILi1EjENS0_6memory12LoadWithCastILi2EEENSF_13StoreWithCastILi1EEEEEviT_T0_T2_T3_T4_T5_ --------------------------
	.section	.nv.constant0._ZN2at6native27unrolled_elementwise_kernelINS0_13BinaryFunctorIfffZZZNS0_16fmod_kernel_cudaERNS_18TensorIteratorBaseEENKUlvE0_clEvENKUlvE0_clEvEUlffE_EESt5arrayIPcLm3EELi4E23TrivialOffsetCalculatorILi2EjESC_ILi1EjENS0_6memory12LoadWithCastILi2EEENSF_13StoreWithCastILi1EEEEEviT_T0_T2_T3_T4_T5_,"a",@progbits
	.sectionflags	@""
	.align	4
.nv.constant0._ZN2at6native27unrolled_elementwise_kernelINS0_13BinaryFunctorIfffZZZNS0_16fmod_kernel_cudaERNS_18TensorIteratorBaseEENKUlvE0_clEvENKUlvE0_clEvEUlffE_EESt5arrayIPcLm3EELi4E23TrivialOffsetCalculatorILi2EjESC_ILi1EjENS0_6memory12LoadWithCastILi2EEENSF_13StoreWithCastILi1EEEEEviT_T0_T2_T3_T4_T5_:
	.zero		952


//--------------------- .nv.constant0._ZN2at6native18elementwise_kernelILi128ELi2EZNS0_22gpu_kernel_impl_nocastINS0_13BinaryFunctorIfffZZZNS0_16fmod_kernel_cudaERNS_18TensorIteratorBaseEENKUlvE0_clEvENKUlvE0_clEvEUlffE_EEEEvS5_RKT_EUliE_EEviT1_ --------------------------
	.section	.nv.constant0._ZN2at6native18elementwise_kernelILi128ELi2EZNS0_22gpu_kernel_impl_nocastINS0_13BinaryFunctorIfffZZZNS0_16fmod_kernel_cudaERNS_18TensorIteratorBaseEENKUlvE0_clEvENKUlvE0_clEvEUlffE_EEEEvS5_RKT_EUliE_EEviT1_,"a",@progbits
	.sectionflags	@""
	.align	4
.nv.constant0._ZN2at6native18elementwise_kernelILi128ELi2EZNS0_22gpu_kernel_impl_nocastINS0_13BinaryFunctorIfffZZZNS0_16fmod_kernel_cudaERNS_18TensorIteratorBaseEENKUlvE0_clEvENKUlvE0_clEvEUlffE_EEEEvS5_RKT_EUliE_EEviT1_:
	.zero		1552


//--------------------- .nv.constant0._ZN2at6native27unrolled_elementwise_kernelINS0_13BinaryFunctorIfffZZZNS0_16fmod_kernel_cudaERNS_18TensorIteratorBaseEENKUlvE0_clEvENKUlvE0_clEvEUlffE_EESt5arrayIPcLm3EELi4E23TrivialOffsetCalculatorILi2EjESC_ILi1EjENS0_6memory15LoadWithoutCastENSF_16StoreWithoutCastEEEviT_T0_T2_T3_T4_T5_ --------------------------
	.section	.nv.constant0._ZN2at6native27unrolled_elementwise_kernelINS0_13BinaryFunctorIfffZZZNS0_16fmod_kernel_cudaERNS_18TensorIteratorBaseEENKUlvE0_clEvENKUlvE0_clEvEUlffE_EESt5arrayIPcLm3EELi4E23TrivialOffsetCalculatorILi2EjESC_ILi1EjENS0_6memory15LoadWithoutCastENSF_16StoreWithoutCastEEEviT_T0_T2_T3_T4_T5_,"a",@progbits
	.sectionflags	@""
	.align	4
.nv.constant0._ZN2at6native27unrolled_elementwise_kernelINS0_13BinaryFunctorIfffZZZNS0_16fmod_kernel_cudaERNS_18TensorIteratorBaseEENKUlvE0_clEvENKUlvE0_clEvEUlffE_EESt5arrayIPcLm3EELi4E23TrivialOffsetCalculatorILi2EjESC_ILi1EjENS0_6memory15LoadWithoutCastENSF_16StoreWithoutCastEEEviT_T0_T2_T3_T4_T5_:
	.zero		932


//--------------------- .nv.constant0._ZN2at6native29vectorized_elementwise_kernelILi2ENS0_13BinaryFunctorIfffZZZNS0_16fmod_kernel_cudaERNS_18TensorIteratorBaseEENKUlvE0_clEvENKUlvE0_clEvEUlffE_EESt5arrayIPcLm3EEEEviT0_T1_ --------------------------
	.section	.nv.constant0._ZN2at6native29vectorized_elementwise_kernelILi2ENS0_13BinaryFunctorIfffZZZNS0_16fmod_kernel_cudaERNS_18TensorIteratorBaseEENKUlvE0_clEvENKUlvE0_clEvEUlffE_EESt5arrayIPcLm3EEEEviT0_T1_,"a",@progbits
	.sectionflags	@""
	.align	4
.nv.constant0._ZN2at6native29vectorized_elementwise_kernelILi2ENS0_13BinaryFunctorIfffZZZNS0_16fmod_kernel_cudaERNS_18TensorIteratorBaseEENKUlvE0_clEvENKUlvE0_clEvEUlffE_EESt5arrayIPcLm3EEEEviT0_T1_:
	.zero		928


//--------------------- .nv.constant0._ZN2at6native29vectorized_elementwise_kernelILi4ENS0_13BinaryFunctorIfffZZZNS0_16fmod_kernel_cudaERNS_18TensorIteratorBaseEENKUlvE0_clEvENKUlvE0_clEvEUlffE_EESt5arrayIPcLm3EEEEviT0_T1_ --------------------------
	.section	.nv.constant0._ZN2at6native29vectorized_elementwise_kernelILi4ENS0_13BinaryFunctorIfffZZZNS0_16fmod_kernel_cudaERNS_18TensorIteratorBaseEENKUlvE0_clEvENKUlvE0_clEvEUlffE_EESt5arrayIPcLm3EEEEviT0_T1_,"a",@progbits
	.sectionflags	@""
	.align	4
.nv.constant0._ZN2at6native29vectorized_elementwise_kernelILi4ENS0_13BinaryFunctorIfffZZZNS0_16fmod_kernel_cudaERNS_18TensorIteratorBaseEENKUlvE0_clEvENKUlvE0_clEvEUlffE_EESt5arrayIPcLm3EEEEviT0_T1_:
	.zero		928


//--------------------- .nv.constant0._ZN2at6native29vectorized_elementwise_kernelILi8ENS0_13BinaryFunctorIfffZZZNS0_16fmod_kernel_cudaERNS_18TensorIteratorBaseEENKUlvE0_clEvENKUlvE0_clEvEUlffE_EESt5arrayIPcLm3EEEEviT0_T1_ --------------------------
	.section	.nv.constant0._ZN2at6native29vectorized_elementwise_kernelILi8ENS0_13BinaryFunctorIfffZZZNS0_16fmod_kernel_cudaERNS_18TensorIteratorBaseEENKUlvE0_clEvENKUlvE0_clEvEUlffE_EESt5arrayIPcLm3EEEEviT0_T1_,"a",@progbits
	.sectionflags	@""
	.align	4
.nv.constant0._ZN2at6native29vectorized_elementwise_kernelILi8ENS0_13BinaryFunctorIfffZZZNS0_16fmod_kernel_cudaERNS_18TensorIteratorBaseEENKUlvE0_clEvENKUlvE0_clEvEUlffE_EESt5arrayIPcLm3EEEEviT0_T1_:
	.zero		928


//--------------------- .nv.constant0._ZN2at6native18elementwise_kernelILi128ELi4EZNS0_15gpu_kernel_implINS0_13BUnaryFunctorIfffZZZNS0_16fmod_kernel_cudaERNS_18TensorIteratorBaseEENKUlvE0_clEvENKUlvE0_clEvEUlffE_EEEEvS5_RKT_EUliE_EEviT1_ --------------------------
	.section	.nv.constant0._ZN2at6native18elementwise_kernelILi128ELi4EZNS0_15gpu_kernel_implINS0_13BUnaryFunctorIfffZZZNS0_16fmod_kernel_cudaERNS_18TensorIteratorBaseEENKUlvE0_clEvENKUlvE0_clEvEUlffE_EEEEvS5_RKT_EUliE_EEviT1_,"a",@progbits
	.sectionflags	@""
	.align	4
.nv.constant0._ZN2at6native18elementwise_kernelILi128ELi4EZNS0_15gpu_kernel_implINS0_13BUnaryFunctorIfffZZZNS0_16fmod_kernel_cudaERNS_18TensorIteratorBaseEENKUlvE0_clEvENKUlvE0_clEvEUlffE_EEEEvS5_RKT_EUliE_EEviT1_:
	.zero		1448


//--------------------- .nv.constant0._ZN2at6native27unrolled_elementwise_kernelINS0_13BUnaryFunctorIfffZZZNS0_16fmod_kernel_cudaERNS_18TensorIteratorBaseEENKUlvE0_clEvENKUlvE0_clEvEUlffE_EESt5arrayIPcLm2EELi4E23TrivialOffsetCalculatorILi1EjESD_NS0_6memory12LoadWithCastILi1EEENSE_13StoreWithCastILi1EEEEEviT_T0_T2_T3_T4_T5_ --------------------------
	.section	.nv.constant0._ZN2at6native27unrolled_elementwise_kernelINS0_13BUnaryFunctorIfffZZZNS0_16fmod_kernel_cudaERNS_18TensorIteratorBaseEENKUlvE0_clEvENKUlvE0_clEvEUlffE_EESt5arrayIPcLm2EELi4E23TrivialOffsetCalculatorILi1EjESD_NS0_6memory12LoadWithCastILi1EEENSE_13StoreWithCastILi1EEEEEviT_T0_T2_T3_T4_T5_,"a",@progbits
	.sectionflags	@""
	.align	4
.nv.constant0._ZN2at6native27unrolled_elementwise_kernelINS0_13BUnaryFunctorIfffZZZNS0_16fmod_kernel_cudaERNS_18TensorIteratorBaseEENKUlvE0_clEvENKUlvE0_clEvEUlffE_EESt5arrayIPcLm2EELi4E23TrivialOffsetCalculatorILi1EjESD_NS0_6memory12LoadWithCastILi1EEENSE_13StoreWithCastILi1EEEEEviT_T0_T2_T3_T4_T5_:
	.zero		948


//--------------------- .nv.constant0._ZN2at6native18elementwise_kernelILi128ELi2EZNS0_22gpu_kernel_impl_nocastINS0_13BUnaryFunctorIfffZZZNS0_16fmod_kernel_cudaERNS_18TensorIteratorBaseEENKUlvE0_clEvENKUlvE0_clEvEUlffE_EEEEvS5_RKT_EUliE_EEviT1_ --------------------------
	.section	.nv.constant0._ZN2at6native18elementwise_kernelILi128ELi2EZNS0_22gpu_kernel_impl_nocastINS0_13BUnaryFunctorIfffZZZNS0_16fmod_kernel_cudaERNS_18TensorIteratorBaseEENKUlvE0_clEvENKUlvE0_clEvEUlffE_EEEEvS5_RKT_EUliE_EEviT1_,"a",@progbits
	.sectionflags	@""
	.align	4
.nv.constant0._ZN2at6native18elementwise_kernelILi128ELi2EZNS0_22gpu_kernel_impl_nocastINS0_13BUnaryFunctorIfffZZZNS0_16fmod_kernel_cudaERNS_18TensorIteratorBaseEENKUlvE0_clEvENKUlvE0_clEvEUlffE_EEEEvS5_RKT_EUliE_EEviT1_:
	.zero		1440


//--------------------- .nv.constant0._ZN2at6native27unrolled_elementwise_kernelINS0_13BUnaryFunctorIfffZZZNS0_16fmod_kernel_cudaERNS_18TensorIteratorBaseEENKUlvE0_clEvENKUlvE0_clEvEUlffE_EESt5arrayIPcLm2EELi4E23TrivialOffsetCalculatorILi1EjESD_NS0_6memory15LoadWithoutCastENSE_16StoreWithoutCastEEEviT_T0_T2_T3_T4_T5_ --------------------------
	.section	.nv.constant0._ZN2at6native27unrolled_elementwise_kernelINS0_13BUnaryFunctorIfffZZZNS0_16fmod_kernel_cudaERNS_18TensorIteratorBaseEENKUlvE0_clEvENKUlvE0_clEvEUlffE_EESt5arrayIPcLm2EELi4E23TrivialOffsetCalculatorILi1EjESD_NS0_6memory15LoadWithoutCastENSE_16StoreWithoutCastEEEviT_T0_T2_T3_T4_T5_,"a",@progbits
	.sectionflags	@""
	.align	4
.nv.constant0._ZN2at6native27unrolled_elementwise_kernelINS0_13BUnaryFunctorIfffZZZNS0_16fmod_kernel_cudaERNS_18TensorIteratorBaseEENKUlvE0_clEvENKUlvE0_clEvEUlffE_EESt5arrayIPcLm2EELi4E23TrivialOffsetCalculatorILi1EjESD_NS0_6memory15LoadWithoutCastENSE_16StoreWithoutCastEEEviT_T0_T2_T3_T4_T5_:
	.zero		932


//--------------------- .nv.constant0._ZN2at6native29vectorized_elementwise_kernelILi2ENS0_13BUnaryFunctorIfffZZZNS0_16fmod_kernel_cudaERNS_18TensorIteratorBaseEENKUlvE0_clEvENKUlvE0_clEvEUlffE_EESt5arrayIPcLm2EEEEviT0_T1_ --------------------------
	.section	.nv.constant0._ZN2at6native29vectorized_elementwise_kernelILi2ENS0_13BUnaryFunctorIfffZZZNS0_16fmod_kernel_cudaERNS_18TensorIteratorBaseEENKUlvE0_clEvENKUlvE0_clEvEUlffE_EESt5arrayIPcLm2EEEEviT0_T1_,"a",@progbits
	.sectionflags	@""
	.align	4
.nv.constant0._ZN2at6native29vectorized_elementwise_kernelILi2ENS0_13BUnaryFunctorIfffZZZNS0_16fmod_kernel_cudaERNS_18TensorIteratorBaseEENKUlvE0_clEvENKUlvE0_clEvEUlffE_EESt5arrayIPcLm2EEEEviT0_T1_:
	.zero		928


//--------------------- .nv.constant0._ZN2at6native29vectorized_elementwise_kernelILi4ENS0_13BUnaryFunctorIfffZZZNS0_16fmod_kernel_cudaERNS_18TensorIteratorBaseEENKUlvE0_clEvENKUlvE0_clEvEUlffE_EESt5arrayIPcLm2EEEEviT0_T1_ --------------------------
	.section	.nv.constant0._ZN2at6native29vectorized_elementwise_kernelILi4ENS0_13BUnaryFunctorIfffZZZNS0_16fmod_kernel_cudaERNS_18TensorIteratorBaseEENKUlvE0_clEvENKUlvE0_clEvEUlffE_EESt5arrayIPcLm2EEEEviT0_T1_,"a",@progbits
	.sectionflags	@""
	.align	4
.nv.constant0._ZN2at6native29vectorized_elementwise_kernelILi4ENS0_13BUnaryFunctorIfffZZZNS0_16fmod_kernel_cudaERNS_18TensorIteratorBaseEENKUlvE0_clEvENKUlvE0_clEvEUlffE_EESt5arrayIPcLm2EEEEviT0_T1_:
	.zero		928


//--------------------- .nv.constant0._ZN2at6native29vectorized_elementwise_kernelILi8ENS0_13BUnaryFunctorIfffZZZNS0_16fmod_kernel_cudaERNS_18TensorIteratorBaseEENKUlvE0_clEvENKUlvE0_clEvEUlffE_EESt5arrayIPcLm2EEEEviT0_T1_ --------------------------
	.section	.nv.constant0._ZN2at6native29vectorized_elementwise_kernelILi8ENS0_13BUnaryFunctorIfffZZZNS0_16fmod_kernel_cudaERNS_18TensorIteratorBaseEENKUlvE0_clEvENKUlvE0_clEvEUlffE_EESt5arrayIPcLm2EEEEviT0_T1_,"a",@progbits
	.sectionflags	@""
	.align	4
.nv.constant0._ZN2at6native29vectorized_elementwise_kernelILi8ENS0_13BUnaryFunctorIfffZZZNS0_16fmod_kernel_cudaERNS_18TensorIteratorBaseEENKUlvE0_clEvENKUlvE0_clEvEUlffE_EESt5arrayIPcLm2EEEEviT0_T1_:
	.zero		928


//--------------------- .nv.constant0._ZN2at6native18elementwise_kernelILi128ELi4EZNS0_15gpu_kernel_implINS0_13AUnaryFunctorIfffZZZNS0_16fmod_kernel_cudaERNS_18TensorIteratorBaseEENKUlvE0_clEvENKUlvE0_clEvEUlffE_EEEEvS5_RKT_EUliE_EEviT1_ --------------------------
	.section	.nv.constant0._ZN2at6native18elementwise_kernelILi128ELi4EZNS0_15gpu_kernel_implINS0_13AUnaryFunctorIfffZZZNS0_16fmod_kernel_cudaERNS_18TensorIteratorBaseEENKUlvE0_clEvENKUlvE0_clEvEUlffE_EEEEvS5_RKT_EUliE_EEviT1_,"a",@progbits
	.sectionflags	@""
	.align	4
.nv.constant0._ZN2at6native18elementwise_kernelILi128ELi4EZNS0_15gpu_kernel_implINS0_13AUnaryFunctorIfffZZZNS0_16fmod_kernel_cudaERNS_18TensorIteratorBaseEENKUlvE0_clEvENKUlvE0_clEvEUlffE_EEEEvS5_RKT_EUliE_EEviT1_:
	.zero		1448


//--------------------- .nv.constant0._ZN2at6native27unrolled_elementwise_kernelINS0_13AUnaryFunctorIfffZZZNS0_16fmod_kernel_cudaERNS_18TensorIteratorBaseEENKUlvE0_clEvENKUlvE0_clEvEUlffE_EESt5arrayIPcLm2EELi4E23TrivialOffsetCalculatorILi1EjESD_NS0_6memory12LoadWithCastILi1EEENSE_13StoreWithCastILi1EEEEEviT_T0_T2_T3_T4_T5_ --------------------------
	.section	.nv.constant0._ZN2at6native27unrolled_elementwise_kernelINS0_13AUnaryFunctorIfffZZZNS0_16fmod_kernel_cudaERNS_18TensorIteratorBaseEENKUlvE0_clEvENKUlvE0_clEvEUlffE_EESt5arrayIPcLm2EELi4E23TrivialOffsetCalculatorILi1EjESD_NS0_6memory12LoadWithCastILi1EEENSE_13StoreWithCastILi1EEEEEviT_T0_T2_T3_T4_T5_,"a",@progbits
	.sectionflags	@""
	.align	4
.nv.constant0._ZN2at6native27unrolled_elementwise_kernelINS0_13AUnaryFunctorIfffZZZNS0_16fmod_kernel_cudaERNS_18TensorIteratorBaseEENKUlvE0_clEvENKUlvE0_clEvEUlffE_EESt5arrayIPcLm2EELi4E23TrivialOffsetCalculatorILi1EjESD_NS0_6memory12LoadWithCastILi1EEENSE_13StoreWithCastILi1EEEEEviT_T0_T2_T3_T4_T5_:
	.zero		948


//--------------------- .nv.constant0._ZN2at6native18elementwise_kernelILi128ELi2EZNS0_22gpu_kernel_impl_nocastINS0_13AUnaryFunctorIfffZZZNS0_16fmod_kernel_cudaERNS_18TensorIteratorBaseEENKUlvE0_clEvENKUlvE0_clEvEUlffE_EEEEvS5_RKT_EUliE_EEviT1_ --------------------------
	.section	.nv.constant0._ZN2at6native18elementwise_kernelILi128ELi2EZNS0_22gpu_kernel_impl_nocastINS0_13AUnaryFunctorIfffZZZNS0_16fmod_kernel_cudaERNS_18TensorIteratorBaseEENKUlvE0_clEvENKUlvE0_clEvEUlffE_EEEEvS5_RKT_EUliE_EEviT1_,"a",@progbits
	.sectionflags	@""
	.align	4
.nv.constant0._ZN2at6native18elementwise_kernelILi128ELi2EZNS0_22gpu_kernel_impl_nocastINS0_13AUnaryFunctorIfffZZZNS0_16fmod_kernel_cudaERNS_18TensorIteratorBaseEENKUlvE0_clEvENKUlvE0_clEvEUlffE_EEEEvS5_RKT_EUliE_EEviT1_:
	.zero		1440


//--------------------- .nv.constant0._ZN2at6native27unrolled_elementwise_kernelINS0_13AUnaryFunctorIfffZZZNS0_16fmod_kernel_cudaERNS_18TensorIteratorBaseEENKUlvE0_clEvENKUlvE0_clEvEUlffE_EESt5arrayIPcLm2EELi4E23TrivialOffsetCalculatorILi1EjESD_NS0_6memory15LoadWithoutCastENSE_16StoreWithoutCastEEEviT_T0_T2_T3_T4_T5_ --------------------------
	.section	.nv.constant0._ZN2at6native27unrolled_elementwise_kernelINS0_13AUnaryFunctorIfffZZZNS0_16fmod_kernel_cudaERNS_18TensorIteratorBaseEENKUlvE0_clEvENKUlvE0_clEvEUlffE_EESt5arrayIPcLm2EELi4E23TrivialOffsetCalculatorILi1EjESD_NS0_6memory15LoadWithoutCastENSE_16StoreWithoutCastEEEviT_T0_T2_T3_T4_T5_,"a",@progbits
	.sectionflags	@""
	.align	4
.nv.constant0._ZN2at6native27unrolled_elementwise_kernelINS0_13AUnaryFunctorIfffZZZNS0_16fmod_kernel_cudaERNS_18TensorIteratorBaseEENKUlvE0_clEvENKUlvE0_clEvEUlffE_EESt5arrayIPcLm2EELi4E23TrivialOffsetCalculatorILi1EjESD_NS0_6memory15LoadWithoutCastENSE_16StoreWithoutCastEEEviT_T0_T2_T3_T4_T5_:
	.zero		932


//--------------------- .nv.constant0._ZN2at6native29vectorized_elementwise_kernelILi2ENS0_13AUnaryFunctorIfffZZZNS0_16fmod_kernel_cudaERNS_18TensorIteratorBaseEENKUlvE0_clEvENKUlvE0_clEvEUlffE_EESt5arrayIPcLm2EEEEviT0_T1_ --------------------------
	.section	.nv.constant0._ZN2at6native29vectorized_elementwise_kernelILi2ENS0_13AUnaryFunctorIfffZZZNS0_16fmod_kernel_cudaERNS_18TensorIteratorBaseEENKUlvE0_clEvENKUlvE0_clEvEUlffE_EESt5arrayIPcLm2EEEEviT0_T1_,"a",@progbits
	.sectionflags	@""
	.align	4
.nv.constant0._ZN2at6native29vectorized_elementwise_kernelILi2ENS0_13AUnaryFunctorIfffZZZNS0_16fmod_kernel_cudaERNS_18TensorIteratorBaseEENKUlvE0_clEvENKUlvE0_clEvEUlffE_EESt5arrayIPcLm2EEEEviT0_T1_:
	.zero		928


//--------------------- .nv.constant0._ZN2at6native29vectorized_elementwise_kernelILi4ENS0_13AUnaryFunctorIfffZZZNS0_16fmod_kernel_cudaERNS_18TensorIteratorBaseEENKUlvE0_clEvENKUlvE0_clEvEUlffE_EESt5arrayIPcLm2EEEEviT0_T1_ --------------------------
	.section	.nv.constant0._ZN2at6native29vectorized_elementwise_kernelILi4ENS0_13AUnaryFunctorIfffZZZNS0_16fmod_kernel_cudaERNS_18TensorIteratorBaseEENKUlvE0_clEvENKUlvE0_clEvEUlffE_EESt5arrayIPcLm2EEEEviT0_T1_,"a",@progbits
	.sectionflags	@""
	.align	4
.nv.constant0._ZN2at6native29vectorized_elementwise_kernelILi4ENS0_13AUnaryFunctorIfffZZZNS0_16fmod_kernel_cudaERNS_18TensorIteratorBaseEENKUlvE0_clEvENKUlvE0_clEvEUlffE_EESt5arrayIPcLm2EEEEviT0_T1_:
	.zero		928


//--------------------- .nv.constant0._ZN2at6native29vectorized_elementwise_kernelILi8ENS0_13AUnaryFunctorIfffZZZNS0_16fmod_kernel_cudaERNS_18TensorIteratorBaseEENKUlvE0_clEvENKUlvE0_clEvEUlffE_EESt5arrayIPcLm2EEEEviT0_T1_ --------------------------
	.section	.nv.constant0._ZN2at6native29vectorized_elementwise_kernelILi8ENS0_13AUnaryFunctorIfffZZZNS0_16fmod_kernel_cudaERNS_18TensorIteratorBaseEENKUlvE0_clEvENKUlvE0_clEvEUlffE_EESt5arrayIPcLm2EEEEviT0_T1_,"a",@progbits
	.sectionflags	@""
	.align	4
.nv.constant0._ZN2at6native29vectorized_elementwise_kernelILi8ENS0_13AUnaryFunctorIfffZZZNS0_16fmod_kernel_cudaERNS_18TensorIteratorBaseEENKUlvE0_clEvENKUlvE0_clEvEUlffE_EESt5arrayIPcLm2EEEEviT0_T1_:
	.zero		928


//--------------------- .nv.constant0._ZN2at6native18elementwise_kernelILi128ELi4EZNS0_15gpu_kernel_implINS0_13BinaryFunctorIdddZZZNS0_16fmod_kernel_cudaERNS_18TensorIteratorBaseEENKUlvE0_clEvENKUlvE_clEvEUlddE_EEEEvS5_RKT_EUliE_EEviT1_ --------------------------
	.section	.nv.constant0._ZN2at6native18elementwise_kernelILi128ELi4EZNS0_15gpu_kernel_implINS0_13BinaryFunctorIdddZZZNS0_16fmod_kernel_cudaERNS_18TensorIteratorBaseEENKUlvE0_clEvENKUlvE_clEvEUlddE_EEEEvS5_RKT_EUliE_EEviT1_,"a",@progbits
	.sectionflags	@""
	.align	4
.nv.constant0._ZN2at6native18elementwise_kernelILi128ELi4EZNS0_15gpu_kernel_implINS0_13BinaryFunctorIdddZZZNS0_16fmod_kernel_cudaERNS_18TensorIteratorBaseEENKUlvE0_clEvENKUlvE_clEvEUlddE_EEEEvS5_RKT_EUliE_EEviT1_:
	.zero		1552


//--------------------- .nv.constant0._ZN2at6native27unrolled_elementwise_kernelINS0_13BinaryFunctorIdddZZZNS0_16fmod_kernel_cudaERNS_18TensorIteratorBaseEENKUlvE0_clEvENKUlvE_clEvEUlddE_EESt5arrayIPcLm3EELi4E23TrivialOffsetCalculatorILi2EjESC_ILi1EjENS0_6memory12LoadWithCastILi2EEENSF_13StoreWithCastILi1EEEEEviT_T0_T2_T3_T4_T5_ --------------------------
	.section	.nv.constant0._ZN2at6native27unrolled_elementwise_kernelINS0_13BinaryFunctorIdddZZZNS0_16fmod_kernel_cudaERNS_18TensorIteratorBaseEENKUlvE0_clEvENKUlvE_clEvEUlddE_EESt5arrayIPcLm3EELi4E23TrivialOffsetCalculatorILi2EjESC_ILi1EjENS0_6memory12LoadWithCastILi2EEENSF_13StoreWithCastILi1EEEEEviT_T0_T2_T3_T4_T5_,"a",@progbits
	.sectionflags	@""
	.align	4
.nv.constant0._ZN2at6native27unrolled_elementwise_kernelINS0_13BinaryFunctorIdddZZZNS0_16fmod_kernel_cudaERNS_18TensorIteratorBaseEENKUlvE0_clEvENKUlvE_clEvEUlddE_EESt5arrayIPcLm3EELi4E23TrivialOffsetCalculatorILi2EjESC_ILi1EjENS0_6memory12LoadWithCastILi2EEENSF_13StoreWithCastILi1EEEEEviT_T0_T2_T3_T4_T5_:
	.zero		952


//--------------------- .nv.constant0._ZN2at6native18elementwise_kernelILi128ELi2EZNS0_22gpu_kernel_impl_nocastINS0_13BinaryFunctorIdddZZZNS0_16fmod_kernel_cudaERNS_18TensorIteratorBaseEENKUlvE0_clEvENKUlvE_clEvEUlddE_EEEEvS5_RKT_EUliE_EEviT1_ --------------------------
	.section	.nv.constant0._ZN2at6native18elementwise_kernelILi128ELi2EZNS0_22gpu_kernel_impl_nocastINS0_13BinaryFunctorIdddZZZNS0_16fmod_kernel_cudaERNS_18TensorIteratorBaseEENKUlvE0_clEvENKUlvE_clEvEUlddE_EEEEvS5_RKT_EUliE_EEviT1_,"a",@progbits
	.sectionflags	@""
	.align	4
.nv.constant0._ZN2at6native18elementwise_kernelILi128ELi2EZNS0_22gpu_kernel_impl_nocastINS0_13BinaryFunctorIdddZZZNS0_16fmod_kernel_cudaERNS_18TensorIteratorBaseEENKUlvE0_clEvENKUlvE_clEvEUlddE_EEEEvS5_RKT_EUliE_EEviT1_:
	.zero		1552


//--------------------- .nv.constant0._ZN2at6native27unrolled_elementwise_kernelINS0_13BinaryFunctorIdddZZZNS0_16fmod_kernel_cudaERNS_18TensorIteratorBaseEENKUlvE0_clEvENKUlvE_clEvEUlddE_EESt5arrayIPcLm3EELi4E23TrivialOffsetCalculatorILi2EjESC_ILi1EjENS0_6memory15LoadWithoutCastENSF_16StoreWithoutCastEEEviT_T0_T2_T3_T4_T5_ --------------------------
	.section	.nv.constant0._ZN2at6native27unrolled_elementwise_kernelINS0_13BinaryFunctorIdddZZZNS0_16fmod_kernel_cudaERNS_18TensorIteratorBaseEENKUlvE0_clEvENKUlvE_clEvEUlddE_EESt5arrayIPcLm3EELi4E23TrivialOffsetCalculatorILi2EjESC_ILi1EjENS0_6memory15LoadWithoutCastENSF_16StoreWithoutCastEEEviT_T0_T2_T3_T4_T5_,"a",@progbits
	.sectionflags	@""
	.align	4
.nv.constant0._ZN2at6native27unrolled_elementwise_kernelINS0_13BinaryFunctorIdddZZZNS0_16fmod_kernel_cudaERNS_18TensorIteratorBaseEENKUlvE0_clEvENKUlvE_clEvEUlddE_EESt5arrayIPcLm3EELi4E23TrivialOffsetCalculatorILi2EjESC_ILi1EjENS0_6memory15LoadWithoutCastENSF_16StoreWithoutCastEEEviT_T0_T2_T3_T4_T5_:
	.zero		932


//--------------------- .nv.constant0._ZN2at6native29vectorized_elementwise_kernelILi2ENS0_13BinaryFunctorIdddZZZNS0_16fmod_kernel_cudaERNS_18TensorIteratorBaseEENKUlvE0_clEvENKUlvE_clEvEUlddE_EESt5arrayIPcLm3EEEEviT0_T1_ --------------------------
	.section	.nv.constant0._ZN2at6native29vectorized_elementwise_kernelILi2ENS0_13BinaryFunctorIdddZZZNS0_16fmod_kernel_cudaERNS_18TensorIteratorBaseEENKUlvE0_clEvENKUlvE_clEvEUlddE_EESt5arrayIPcLm3EEEEviT0_T1_,"a",@progbits
	.sectionflags	@""
	.align	4
.nv.constant0._ZN2at6native29vectorized_elementwise_kernelILi2ENS0_13BinaryFunctorIdddZZZNS0_16fmod_kernel_cudaERNS_18TensorIteratorBaseEENKUlvE0_clEvENKUlvE_clEvEUlddE_EESt5arrayIPcLm3EEEEviT0_T1_:
	.zero		928


//--------------------- .nv.constant0._ZN2at6native29vectorized_elementwise_kernelILi4ENS0_13BinaryFunctorIdddZZZNS0_16fmod_kernel_cudaERNS_18TensorIteratorBaseEENKUlvE0_clEvENKUlvE_clEvEUlddE_EESt5arrayIPcLm3EEEEviT0_T1_ --------------------------
	.section	.nv.constant0._ZN2at6native29vectorized_elementwise_kernelILi4ENS0_13BinaryFunctorIdddZZZNS0_16fmod_kernel_cudaERNS_18TensorIteratorBaseEENKUlvE0_clEvENKUlvE_clEvEUlddE_EESt5arrayIPcLm3EEEEviT0_T1_,"a",@progbits
	.sectionflags	@""
	.align	4
.nv.constant0._ZN2at6native29vectorized_elementwise_kernelILi4ENS0_13BinaryFunctorIdddZZZNS0_16fmod_kernel_cudaERNS_18TensorIteratorBaseEENKUlvE0_clEvENKUlvE_clEvEUlddE_EESt5arrayIPcLm3EEEEviT0_T1_:
	.zero		928


//--------------------- .nv.constant0._ZN2at6native29vectorized_elementwise_kernelILi8ENS0_13BinaryFunctorIdddZZZNS0_16fmod_kernel_cudaERNS_18TensorIteratorBaseEENKUlvE0_clEvENKUlvE_clEvEUlddE_EESt5arrayIPcLm3EEEEviT0_T1_ --------------------------
	.section	.nv.constant0._ZN2at6native29vectorized_elementwise_kernelILi8ENS0_13BinaryFunctorIdddZZZNS0_16fmod_kernel_cudaERNS_18TensorIteratorBaseEENKUlvE0_clEvENKUlvE_clEvEUlddE_EESt5arrayIPcLm3EEEEviT0_T1_,"a",@progbits
	.sectionflags	@""
	.align	4
.nv.constant0._ZN2at6native29vectorized_elementwise_kernelILi8ENS0_13BinaryFunctorIdddZZZNS0_16fmod_kernel_cudaERNS_18TensorIteratorBaseEENKUlvE0_clEvENKUlvE_clEvEUlddE_EESt5arrayIPcLm3EEEEviT0_T1_:
	.zero		928


//--------------------- .nv.constant0._ZN2at6native18elementwise_kernelILi128ELi4EZNS0_15gpu_kernel_implINS0_13BUnaryFunctorIdddZZZNS0_16fmod_kernel_cudaERNS_18TensorIteratorBaseEENKUlvE0_clEvENKUlvE_clEvEUlddE_EEEEvS5_RKT_EUliE_EEviT1_ --------------------------
	.section	.nv.constant0._ZN2at6native18elementwise_kernelILi128ELi4EZNS0_15gpu_kernel_implINS0_13BUnaryFunctorIdddZZZNS0_16fmod_kernel_cudaERNS_18TensorIteratorBaseEENKUlvE0_clEvENKUlvE_clEvEUlddE_EEEEvS5_RKT_EUliE_EEviT1_,"a",@progbits
	.sectionflags	@""
	.align	4
.nv.constant0._ZN2at6native18elementwise_kernelILi128ELi4EZNS0_15gpu_kernel_implINS0_13BUnaryFunctorIdddZZZNS0_16fmod_kernel_cudaERNS_18TensorIteratorBaseEENKUlvE0_clEvENKUlvE_clEvEUlddE_EEEEvS5_RKT_EUliE_EEviT1_:
	.zero		1456


//--------------------- .nv.constant0._ZN2at6native27unrolled_elementwise_kernelINS0_13BUnaryFunctorIdddZZZNS0_16fmod_kernel_cudaERNS_18TensorIteratorBaseEENKUlvE0_clEvENKUlvE_clEvEUlddE_EESt5arrayIPcLm2EELi4E23TrivialOffsetCalculatorILi1EjESD_NS0_6memory12LoadWithCastILi1EEENSE_13StoreWithCastILi1EEEEEviT_T0_T2_T3_T4_T5_ --------------------------
	.section	.nv.constant0._ZN2at6native27unrolled_elementwise_kernelINS0_13BUnaryFunctorIdddZZZNS0_16fmod_kernel_cudaERNS_18TensorIteratorBaseEENKUlvE0_clEvENKUlvE_clEvEUlddE_EESt5arrayIPcLm2EELi4E23TrivialOffsetCalculatorILi1EjESD_NS0_6memory12LoadWithCastILi1EEENSE_13StoreWithCastILi1EEEEEviT_T0_T2_T3_T4_T5_,"a",@progbits
	.sectionflags	@""
	.align	4
.nv.constant0._ZN2at6native27unrolled_elementwise_kernelINS0_13BUnaryFunctorIdddZZZNS0_16fmod_kernel_cudaERNS_18TensorIteratorBaseEENKUlvE0_clEvENKUlvE_clEvEUlddE_EESt5arrayIPcLm2EELi4E23TrivialOffsetCalculatorILi1EjESD_NS0_6memory12LoadWithCastILi1EEENSE_13StoreWithCastILi1EEEEEviT_T0_T2_T3_T4_T5_:
	.zero		956


//--------------------- .nv.constant0._ZN2at6native18elementwise_kernelILi128ELi2EZNS0_22gpu_kernel_impl_nocastINS0_13BUnaryFunctorIdddZZZNS0_16fmod_kernel_cudaERNS_18TensorIteratorBaseEENKUlvE0_clEvENKUlvE_clEvEUlddE_EEEEvS5_RKT_EUliE_EEviT1_ --------------------------
	.section	.nv.constant0._ZN2at6native18elementwise_kernelILi128ELi2EZNS0_22gpu_kernel_impl_nocastINS0_13BUnaryFunctorIdddZZZNS0_16fmod_kernel_cudaERNS_18TensorIteratorBaseEENKUlvE0_clEvENKUlvE_clEvEUlddE_EEEEvS5_RKT_EUliE_EEviT1_,"a",@progbits
	.sectionflags	@""
	.align	4
.nv.constant0._ZN2at6native18elementwise_kernelILi128ELi2EZNS0_22gpu_kernel_impl_nocastINS0_13BUnaryFunctorIdddZZZNS0_16fmod_kernel_cudaERNS_18TensorIteratorBaseEENKUlvE0_clEvENKUlvE_clEvEUlddE_EEEEvS5_RKT_EUliE_EEviT1_:
	.zero		1448


//--------------------- .nv.constant0._ZN2at6native27unrolled_elementwise_kernelINS0_13BUnaryFunctorIdddZZZNS0_16fmod_kernel_cudaERNS_18TensorIteratorBaseEENKUlvE0_clEvENKUlvE_clEvEUlddE_EESt5arrayIPcLm2EELi4E23TrivialOffsetCalculatorILi1EjESD_NS0_6memory15LoadWithoutCastENSE_16StoreWithoutCastEEEviT_T0_T2_T3_T4_T5_ --------------------------
	.section	.nv.constant0._ZN2at6native27unrolled_elementwise_kernelINS0_13BUnaryFunctorIdddZZZNS0_16fmod_kernel_cudaERNS_18TensorIteratorBaseEENKUlvE0_clEvENKUlvE_clEvEUlddE_EESt5arrayIPcLm2EELi4E23TrivialOffsetCalculatorILi1EjESD_NS0_6memory15LoadWithoutCastENSE_16StoreWithoutCastEEEviT_T0_T2_T3_T4_T5_,"a",@progbits
	.sectionflags	@""
	.align	4
.nv.constant0._ZN2at6native27unrolled_elementwise_kernelINS0_13BUnaryFunctorIdddZZZNS0_16fmod_kernel_cudaERNS_18TensorIteratorBaseEENKUlvE0_clEvENKUlvE_clEvEUlddE_EESt5arrayIPcLm2EELi4E23TrivialOffsetCalculatorILi1EjESD_NS0_6memory15LoadWithoutCastENSE_16StoreWithoutCastEEEviT_T0_T2_T3_T4_T5_:
	.zero		940


//--------------------- .nv.constant0._ZN2at6native29vectorized_elementwise_kernelILi2ENS0_13BUnaryFunctorIdddZZZNS0_16fmod_kernel_cudaERNS_18TensorIteratorBaseEENKUlvE0_clEvENKUlvE_clEvEUlddE_EESt5arrayIPcLm2EEEEviT0_T1_ --------------------------
	.section	.nv.constant0._ZN2at6native29vectorized_elementwise_kernelILi2ENS0_13BUnaryFunctorIdddZZZNS0_16fmod_kernel_cudaERNS_18TensorIteratorBaseEENKUlvE0_clEvENKUlvE_clEvEUlddE_EESt5arrayIPcLm2EEEEviT0_T1_,"a",@progbits
	.sectionflags	@""
	.align	4
.nv.constant0._ZN2at6native29vectorized_elementwise_kernelILi2ENS0_13BUnaryFunctorIdddZZZNS0_16fmod_kernel_cudaERNS_18TensorIteratorBaseEENKUlvE0_clEvENKUlvE_clEvEUlddE_EESt5arrayIPcLm2EEEEviT0_T1_:
	.zero		936


//--------------------- .nv.constant0._ZN2at6native29vectorized_elementwise_kernelILi4ENS0_13BUnaryFunctorIdddZZZNS0_16fmod_kernel_cudaERNS_18TensorIteratorBaseEENKUlvE0_clEvENKUlvE_clEvEUlddE_EESt5arrayIPcLm2EEEEviT0_T1_ --------------------------
	.section	.nv.constant0._ZN2at6native29vectorized_elementwise_kernelILi4ENS0_13BUnaryFunctorIdddZZZNS0_16fmod_kernel_cudaERNS_18TensorIteratorBaseEENKUlvE0_clEvENKUlvE_clEvEUlddE_EESt5arrayIPcLm2EEEEviT0_T1_,"a",@progbits
	.sectionflags	@""
	.align	4
.nv.constant0._ZN2at6native29vectorized_elementwise_kernelILi4ENS0_13BUnaryFunctorIdddZZZNS0_16fmod_kernel_cudaERNS_18TensorIteratorBaseEENKUlvE0_clEvENKUlvE_clEvEUlddE_EESt5arrayIPcLm2EEEEviT0_T1_:
	.zero		936


//--------------------- .nv.constant0._ZN2at6native29vectorized_elementwise_kernelILi8ENS0_13BUnaryFunctorIdddZZZNS0_16fmod_kernel_cudaERNS_18TensorIteratorBaseEENKUlvE0_clEvENKUlvE_clEvEUlddE_EESt5arrayIPcLm2EEEEviT0_T1_ --------------------------
	.section	.nv.constant0._ZN2at6native29vectorized_elementwise_kernelILi8ENS0_13BUnaryFunctorIdddZZZNS0_16fmod_kernel_cudaERNS_18TensorIteratorBaseEENKUlvE0_clEvENKUlvE_clEvEUlddE_EESt5arrayIPcLm2EEEEviT0_T1_,"a",@progbits
	.sectionflags	@""
	.align	4
.nv.constant0._ZN2at6native29vectorized_elementwise_kernelILi8ENS0_13BUnaryFunctorIdddZZZNS0_16fmod_kernel_cudaERNS_18TensorIteratorBaseEENKUlvE0_clEvENKUlvE_clEvEUlddE_EESt5arrayIPcLm2EEEEviT0_T1_:
	.zero		936


//--------------------- .nv.constant0._ZN2at6native18elementwise_kernelILi128ELi4EZNS0_15gpu_kernel_implINS0_13AUnaryFunctorIdddZZZNS0_16fmod_kernel_cudaERNS_18TensorIteratorBaseEENKUlvE0_clEvENKUlvE_clEvEUlddE_EEEEvS5_RKT_EUliE_EEviT1_ --------------------------
	.section	.nv.constant0._ZN2at6native18elementwise_kernelILi128ELi4EZNS0_15gpu_kernel_implINS0_13AUnaryFunctorIdddZZZNS0_16fmod_kernel_cudaERNS_18TensorIteratorBaseEENKUlvE0_clEvENKUlvE_clEvEUlddE_EEEEvS5_RKT_EUliE_EEviT1_,"a",@progbits
	.sectionflags	@""
	.align	4
.nv.constant0._ZN2at6native18elementwise_kernelILi128ELi4EZNS0_15gpu_kernel_implINS0_13AUnaryFunctorIdddZZZNS0_16fmod_kernel_cudaERNS_18TensorIteratorBaseEENKUlvE0_clEvENKUlvE_clEvEUlddE_EEEEvS5_RKT_EUliE_EEviT1_:
	.zero		1456


//--------------------- .nv.constant0._ZN2at6native27unrolled_elementwise_kernelINS0_13AUnaryFunctorIdddZZZNS0_16fmod_kernel_cudaERNS_18TensorIteratorBaseEENKUlvE0_clEvENKUlvE_clEvEUlddE_EESt5arrayIPcLm2EELi4E23TrivialOffsetCalculatorILi1EjESD_NS0_6memory12LoadWithCastILi1EEENSE_13StoreWithCastILi1EEEEEviT_T0_T2_T3_T4_T5_ --------------------------
	.section	.nv.constant0._ZN2at6native27unrolled_elementwise_kernelINS0_13AUnaryFunctorIdddZZZNS0_16fmod_kernel_cudaERNS_18TensorIteratorBaseEENKUlvE0_clEvENKUlvE_clEvEUlddE_EESt5arrayIPcLm2EELi4E23TrivialOffsetCalculatorILi1EjESD_NS0_6memory12LoadWithCastILi1EEENSE_13StoreWithCastILi1EEEEEviT_T0_T2_T3_T4_T5_,"a",@progbits
	.sectionflags	@""
	.align	4
.nv.constant0._ZN2at6native27unrolled_elementwise_kernelINS0_13AUnaryFunctorIdddZZZNS0_16fmod_kernel_cudaERNS_18TensorIteratorBaseEENKUlvE0_clEvENKUlvE_clEvEUlddE_EESt5arrayIPcLm2EELi4E23TrivialOffsetCalculatorILi1EjESD_NS0_6memory12LoadWithCastILi1EEENSE_13StoreWithCastILi1EEEEEviT_T0_T2_T3_T4_T5_:
	.zero		956


//--------------------- .nv.constant0._ZN2at6native18elementwise_kernelILi128ELi2EZNS0_22gpu_kernel_impl_nocastINS0_13AUnaryFunctorIdddZZZNS0_16fmod_kernel_cudaERNS_18TensorIteratorBaseEENKUlvE0_clEvENKUlvE_clEvEUlddE_EEEEvS5_RKT_EUliE_EEviT1_ --------------------------
	.section	.nv.constant0._ZN2at6native18elementwise_kernelILi128ELi2EZNS0_22gpu_kernel_impl_nocastINS0_13AUnaryFunctorIdddZZZNS0_16fmod_kernel_cudaERNS_18TensorIteratorBaseEENKUlvE0_clEvENKUlvE_clEvEUlddE_EEEEvS5_RKT_EUliE_EEviT1_,"a",@progbits
	.sectionflags	@""
	.align	4
.nv.constant0._ZN2at6native18elementwise_kernelILi128ELi2EZNS0_22gpu_kernel_impl_nocastINS0_13AUnaryFunctorIdddZZZNS0_16fmod_kernel_cudaERNS_18TensorIteratorBaseEENKUlvE0_clEvENKUlvE_clEvEUlddE_EEEEvS5_RKT_EUliE_EEviT1_:
	.zero		1448


//--------------------- .nv.constant0._ZN2at6native27unrolled_elementwise_kernelINS0_13AUnaryFunctorIdddZZZNS0_16fmod_kernel_cudaERNS_18TensorIteratorBaseEENKUlvE0_clEvENKUlvE_clEvEUlddE_EESt5arrayIPcLm2EELi4E23TrivialOffsetCalculatorILi1EjESD_NS0_6memory15LoadWithoutCastENSE_16StoreWithoutCastEEEviT_T0_T2_T3_T4_T5_ --------------------------
	.section	.nv.constant0._ZN2at6native27unrolled_elementwise_kernelINS0_13AUnaryFunctorIdddZZZNS0_16fmod_kernel_cudaERNS_18TensorIteratorBaseEENKUlvE0_clEvENKUlvE_clEvEUlddE_EESt5arrayIPcLm2EELi4E23TrivialOffsetCalculatorILi1EjESD_NS0_6memory15LoadWithoutCastENSE_16StoreWithoutCastEEEviT_T0_T2_T3_T4_T5_,"a",@progbits
	.sectionflags	@""
	.align	4
.nv.constant0._ZN2at6native27unrolled_elementwise_kernelINS0_13AUnaryFunctorIdddZZZNS0_16fmod_kernel_cudaERNS_18TensorIteratorBaseEENKUlvE0_clEvENKUlvE_clEvEUlddE_EESt5arrayIPcLm2EELi4E23TrivialOffsetCalculatorILi1EjESD_NS0_6memory15LoadWithoutCastENSE_16StoreWithoutCastEEEviT_T0_T2_T3_T4_T5_:
	.zero		940


//--------------------- .nv.constant0._ZN2at6native29vectorized_elementwise_kernelILi2ENS0_13AUnaryFunctorIdddZZZNS0_16fmod_kernel_cudaERNS_18TensorIteratorBaseEENKUlvE0_clEvENKUlvE_clEvEUlddE_EESt5arrayIPcLm2EEEEviT0_T1_ --------------------------
	.section	.nv.constant0._ZN2at6native29vectorized_elementwise_kernelILi2ENS0_13AUnaryFunctorIdddZZZNS0_16fmod_kernel_cudaERNS_18TensorIteratorBaseEENKUlvE0_clEvENKUlvE_clEvEUlddE_EESt5arrayIPcLm2EEEEviT0_T1_,"a",@progbits
	.sectionflags	@""
	.align	4
.nv.constant0._ZN2at6native29vectorized_elementwise_kernelILi2ENS0_13AUnaryFunctorIdddZZZNS0_16fmod_kernel_cudaERNS_18TensorIteratorBaseEENKUlvE0_clEvENKUlvE_clEvEUlddE_EESt5arrayIPcLm2EEEEviT0_T1_:
	.zero		936


//--------------------- .nv.constant0._ZN2at6native29vectorized_elementwise_kernelILi4ENS0_13AUnaryFunctorIdddZZZNS0_16fmod_kernel_cudaERNS_18TensorIteratorBaseEENKUlvE0_clEvENKUlvE_clEvEUlddE_EESt5arrayIPcLm2EEEEviT0_T1_ --------------------------
	.section	.nv.constant0._ZN2at6native29vectorized_elementwise_kernelILi4ENS0_13AUnaryFunctorIdddZZZNS0_16fmod_kernel_cudaERNS_18TensorIteratorBaseEENKUlvE0_clEvENKUlvE_clEvEUlddE_EESt5arrayIPcLm2EEEEviT0_T1_,"a",@progbits
	.sectionflags	@""
	.align	4
.nv.constant0._ZN2at6native29vectorized_elementwise_kernelILi4ENS0_13AUnaryFunctorIdddZZZNS0_16fmod_kernel_cudaERNS_18TensorIteratorBaseEENKUlvE0_clEvENKUlvE_clEvEUlddE_EESt5arrayIPcLm2EEEEviT0_T1_:
	.zero		936


//--------------------- .nv.constant0._ZN2at6native29vectorized_elementwise_kernelILi8ENS0_13AUnaryFunctorIdddZZZNS0_16fmod_kernel_cudaERNS_18TensorIteratorBaseEENKUlvE0_clEvENKUlvE_clEvEUlddE_EESt5arrayIPcLm2EEEEviT0_T1_ --------------------------
	.section	.nv.constant0._ZN2at6native29vectorized_elementwise_kernelILi8ENS0_13AUnaryFunctorIdddZZZNS0_16fmod_kernel_cudaERNS_18TensorIteratorBaseEENKUlvE0_clEvENKUlvE_clEvEUlddE_EESt5arrayIPcLm2EEEEviT0_T1_,"a",@progbits
	.sectionflags	@""
	.align	4
.nv.constant0._ZN2at6native29vectorized_elementwise_kernelILi8ENS0_13AUnaryFunctorIdddZZZNS0_16fmod_kernel_cudaERNS_18TensorIteratorBaseEENKUlvE0_clEvENKUlvE_clEvEUlddE_EESt5arrayIPcLm2EEEEviT0_T1_:
	.zero		936


//--------------------- .nv.constant0._ZN2at6native18elementwise_kernelILi128ELi4EZNS0_15gpu_kernel_implINS0_13BinaryFunctorIsssZZZNS0_16fmod_kernel_cudaERNS_18TensorIteratorBaseEENKUlvE_clEvENKUlvE3_clEvEUlssE_EEEEvS5_RKT_EUliE_EEviT1_ --------------------------
	.section	.nv.constant0._ZN2at6native18elementwise_kernelILi128ELi4EZNS0_15gpu_kernel_implINS0_13BinaryFunctorIsssZZZNS0_16fmod_kernel_cudaERNS_18TensorIteratorBaseEENKUlvE_clEvENKUlvE3_clEvEUlssE_EEEEvS5_RKT_EUliE_EEviT1_,"a",@progbits
	.sectionflags	@""
	.align	4
.nv.constant0._ZN2at6native18elementwise_kernelILi128ELi4EZNS0_15gpu_kernel_implINS0_13BinaryFunctorIsssZZZNS0_16fmod_kernel_cudaERNS_18TensorIteratorBaseEENKUlvE_clEvENKUlvE3_clEvEUlssE_EEEEvS5_RKT_EUliE_EEviT1_:
	.zero		1552


//--------------------- .nv.constant0._ZN2at6native27unrolled_elementwise_kernelINS0_13BinaryFunctorIsssZZZNS0_16fmod_kernel_cudaERNS_18TensorIteratorBaseEENKUlvE_clEvENKUlvE3_clEvEUlssE_EESt5arrayIPcLm3EELi4E23TrivialOffsetCalculatorILi2EjESC_ILi1EjENS0_6memory12LoadWithCastILi2EEENSF_13StoreWithCastILi1EEEEEviT_T0_T2_T3_T4_T5_ --------------------------
	.section	.nv.constant0._ZN2at6native27unrolled_elementwise_kernelINS0_13BinaryFunctorIsssZZZNS0_16fmod_kernel_cudaERNS_18TensorIteratorBaseEENKUlvE_clEvENKUlvE3_clEvEUlssE_EESt5arrayIPcLm3EELi4E23TrivialOffsetCalculatorILi2EjESC_ILi1EjENS0_6memory12LoadWithCastILi2EEENSF_13StoreWithCastILi1EEEEEviT_T0_T2_T3_T4_T5_,"a",@progbits
	.sectionflags	@""
	.align	4
.nv.constant0._ZN2at6native27unrolled_elementwise_kernelINS0_13BinaryFunctorIsssZZZNS0_16fmod_kernel_cudaERNS_18TensorIteratorBaseEENKUlvE_clEvENKUlvE3_clEvEUlssE_EESt5arrayIPcLm3EELi4E23TrivialOffsetCalculatorILi2EjESC_ILi1EjENS0_6memory12LoadWithCastILi2EEENSF_13StoreWithCastILi1EEEEEviT_T0_T2_T3_T4_T5_:
	.zero		952


//--------------------- .nv.constant0._ZN2at6native18elementwise_kernelILi128ELi4EZNS0_22gpu_kernel_impl_nocastINS0_13BinaryFunctorIsssZZZNS0_16fmod_kernel_cudaERNS_18TensorIteratorBaseEENKUlvE_clEvENKUlvE3_clEvEUlssE_EEEEvS5_RKT_EUliE_EEviT1_ --------------------------
	.section	.nv.constant0._ZN2at6native18elementwise_kernelILi128ELi4EZNS0_22gpu_kernel_impl_nocastINS0_13BinaryFunctorIsssZZZNS0_16fmod_kernel_cudaERNS_18TensorIteratorBaseEENKUlvE_clEvENKUlvE3_clEvEUlssE_EEEEvS5_RKT_EUliE_EEviT1_,"a",@progbits
	.sectionflags	@""
	.align	4
.nv.constant0._ZN2at6native18elementwise_kernelILi128ELi4EZNS0_22gpu_kernel_impl_nocastINS0_13BinaryFunctorIsssZZZNS0_16fmod_kernel_cudaERNS_18TensorIteratorBaseEENKUlvE_clEvENKUlvE3_clEvEUlssE_EEEEvS5_RKT_EUliE_EEviT1_:
	.zero		1552


//--------------------- .nv.constant0._ZN2at6native27unrolled_elementwise_kernelINS0_13BinaryFunctorIsssZZZNS0_16fmod_kernel_cudaERNS_18TensorIteratorBaseEENKUlvE_clEvENKUlvE3_clEvEUlssE_EESt5arrayIPcLm3EELi4E23TrivialOffsetCalculatorILi2EjESC_ILi1EjENS0_6memory15LoadWithoutCastENSF_16StoreWithoutCastEEEviT_T0_T2_T3_T4_T5_ --------------------------
	.section	.nv.constant0._ZN2at6native27unrolled_elementwise_kernelINS0_13BinaryFunctorIsssZZZNS0_16fmod_kernel_cudaERNS_18TensorIteratorBaseEENKUlvE_clEvENKUlvE3_clEvEUlssE_EESt5arrayIPcLm3EELi4E23TrivialOffsetCalculatorILi2EjESC_ILi1EjENS0_6memory15LoadWithoutCastENSF_16StoreWithoutCastEEEviT_T0_T2_T3_T4_T5_,"a",@progbits
	.sectionflags	@""
	.align	4
.nv.constant0._ZN2at6native27unrolled_elementwise_kernelINS0_13BinaryFunctorIsssZZZNS0_16fmod_kernel_cudaERNS_18TensorIteratorBaseEENKUlvE_clEvENKUlvE3_clEvEUlssE_EESt5arrayIPcLm3EELi4E23TrivialOffsetCalculatorILi2EjESC_ILi1EjENS0_6memory15LoadWithoutCastENSF_16StoreWithoutCastEEEviT_T0_T2_T3_T4_T5_:
	.zero		932


//--------------------- .nv.constant0._ZN2at6native29vectorized_elementwise_kernelILi2ENS0_13BinaryFunctorIsssZZZNS0_16fmod_kernel_cudaERNS_18TensorIteratorBaseEENKUlvE_clEvENKUlvE3_clEvEUlssE_EESt5arrayIPcLm3EEEEviT0_T1_ --------------------------
	.section	.nv.constant0._ZN2at6native29vectorized_elementwise_kernelILi2ENS0_13BinaryFunctorIsssZZZNS0_16fmod_kernel_cudaERNS_18TensorIteratorBaseEENKUlvE_clEvENKUlvE3_clEvEUlssE_EESt5arrayIPcLm3EEEEviT0_T1_,"a",@progbits
	.sectionflags	@""
	.align	4
.nv.constant0._ZN2at6native29vectorized_elementwise_kernelILi2ENS0_13BinaryFunctorIsssZZZNS0_16fmod_kernel_cudaERNS_18TensorIteratorBaseEENKUlvE_clEvENKUlvE3_clEvEUlssE_EESt5arrayIPcLm3EEEEviT0_T1_:
	.zero		928


//--------------------- .nv.constant0._ZN2at6native29vectorized_elementwise_kernelILi4ENS0_13BinaryFunctorIsssZZZNS0_16fmod_kernel_cudaERNS_18TensorIteratorBaseEENKUlvE_clEvENKUlvE3_clEvEUlssE_EESt5arrayIPcLm3EEEEviT0_T1_ --------------------------
	.section	.nv.constant0._ZN2at6native29vectorized_elementwise_kernelILi4ENS0_13BinaryFunctorIsssZZZNS0_16fmod_kernel_cudaERNS_18TensorIteratorBaseEENKUlvE_clEvENKUlvE3_clEvEUlssE_EESt5arrayIPcLm3EEEEviT0_T1_,"a",@progbits
	.sectionflags	@""
	.align	4
.nv.constant0._ZN2at6native29vectorized_elementwise_kernelILi4ENS0_13BinaryFunctorIsssZZZNS0_16fmod_kernel_cudaERNS_18TensorIteratorBaseEENKUlvE_clEvENKUlvE3_clEvEUlssE_EESt5arrayIPcLm3EEEEviT0_T1_:
	.zero		928


//--------------------- .nv.constant0._ZN2at6native29vectorized_elementwise_kernelILi8ENS0_13BinaryFunctorIsssZZZNS0_16fmod_kernel_cudaERNS_18TensorIteratorBaseEENKUlvE_clEvENKUlvE3_clEvEUlssE_EESt5arrayIPcLm3EEEEviT0_T1_ --------------------------
	.section	.nv.constant0._ZN2at6native29vectorized_elementwise_kernelILi8ENS0_13BinaryFunctorIsssZZZNS0_16fmod_kernel_cudaERNS_18TensorIteratorBaseEENKUlvE_clEvENKUlvE3_clEvEUlssE_EESt5arrayIPcLm3EEEEviT0_T1_,"a",@progbits
	.sectionflags	@""
	.align	4
.nv.constant0._ZN2at6native29vectorized_elementwise_kernelILi8ENS0_13BinaryFunctorIsssZZZNS0_16fmod_kernel_cudaERNS_18TensorIteratorBaseEENKUlvE_clEvENKUlvE3_clEvEUlssE_EESt5arrayIPcLm3EEEEviT0_T1_:
	.zero		928


//--------------------- .nv.constant0._ZN2at6native18elementwise_kernelILi128ELi4EZNS0_15gpu_kernel_implINS0_13BUnaryFunctorIsssZZZNS0_16fmod_kernel_cudaERNS_18TensorIteratorBaseEENKUlvE_clEvENKUlvE3_clEvEUlssE_EEEEvS5_RKT_EUliE_EEviT1_ --------------------------
	.section	.nv.constant0._ZN2at6native18elementwise_kernelILi128ELi4EZNS0_15gpu_kernel_implINS0_13BUnaryFunctorIsssZZZNS0_16fmod_kernel_cudaERNS_18TensorIteratorBaseEENKUlvE_clEvENKUlvE3_clEvEUlssE_EEEEvS5_RKT_EUliE_EEviT1_,"a",@progbits
	.sectionflags	@""
	.align	4
.nv.constant0._ZN2at6native18elementwise_kernelILi128ELi4EZNS0_15gpu_kernel_implINS0_13BUnaryFunctorIsssZZZNS0_16fmod_kernel_cudaERNS_18TensorIteratorBaseEENKUlvE_clEvENKUlvE3_clEvEUlssE_EEEEvS5_RKT_EUliE_EEviT1_:
	.zero		1440


//--------------------- .nv.constant0._ZN2at6native27unrolled_elementwise_kernelINS0_13BUnaryFunctorIsssZZZNS0_16fmod_kernel_cudaERNS_18TensorIteratorBaseEENKUlvE_clEvENKUlvE3_clEvEUlssE_EESt5arrayIPcLm2EELi4E23TrivialOffsetCalculatorILi1EjESD_NS0_6memory12LoadWithCastILi1EEENSE_13StoreWithCastILi1EEEEEviT_T0_T2_T3_T4_T5_ --------------------------
	.section	.nv.constant0._ZN2at6native27unrolled_elementwise_kernelINS0_13BUnaryFunctorIsssZZZNS0_16fmod_kernel_cudaERNS_18TensorIteratorBaseEENKUlvE_clEvENKUlvE3_clEvEUlssE_EESt5arrayIPcLm2EELi4E23TrivialOffsetCalculatorILi1EjESD_NS0_6memory12LoadWithCastILi1EEENSE_13StoreWithCastILi1EEEEEviT_T0_T2_T3_T4_T5_,"a",@progbits
	.sectionflags	@""
	.align	4
.nv.constant0._ZN2at6native27unrolled_elementwise_kernelINS0_13BUnaryFunctorIsssZZZNS0_16fmod_kernel_cudaERNS_18TensorIteratorBaseEENKUlvE_clEvENKUlvE3_clEvEUlssE_EESt5arrayIPcLm2EELi4E23TrivialOffsetCalculatorILi1EjESD_NS0_6memory12LoadWithCastILi1EEENSE_13StoreWithCastILi1EEEEEviT_T0_T2_T3_T4_T5_:
	.zero		940


//--------------------- .nv.constant0._ZN2at6native18elementwise_kernelILi128ELi4EZNS0_22gpu_kernel_impl_nocastINS0_13BUnaryFunctorIsssZZZNS0_16fmod_kernel_cudaERNS_18TensorIteratorBaseEENKUlvE_clEvENKUlvE3_clEvEUlssE_EEEEvS5_RKT_EUliE_EEviT1_ --------------------------
	.section	.nv.constant0._ZN2at6native18elementwise_kernelILi128ELi4EZNS0_22gpu_kernel_impl_nocastINS0_13BUnaryFunctorIsssZZZNS0_16fmod_kernel_cudaERNS_18TensorIteratorBaseEENKUlvE_clEvENKUlvE3_clEvEUlssE_EEEEvS5_RKT_EUliE_EEviT1_,"a",@progbits
	.sectionflags	@""
	.align	4
.nv.constant0._ZN2at6native18elementwise_kernelILi128ELi4EZNS0_22gpu_kernel_impl_nocastINS0_13BUnaryFunctorIsssZZZNS0_16fmod_kernel_cudaERNS_18TensorIteratorBaseEENKUlvE_clEvENKUlvE3_clEvEUlssE_EEEEvS5_RKT_EUliE_EEviT1_:
	.zero		1440


//--------------------- .nv.constant0._ZN2at6native27unrolled_elementwise_kernelINS0_13BUnaryFunctorIsssZZZNS0_16fmod_kernel_cudaERNS_18TensorIteratorBaseEENKUlvE_clEvENKUlvE3_clEvEUlssE_EESt5arrayIPcLm2EELi4E23TrivialOffsetCalculatorILi1EjESD_NS0_6memory15LoadWithoutCastENSE_16StoreWithoutCastEEEviT_T0_T2_T3_T4_T5_ --------------------------
	.section	.nv.constant0._ZN2at6native27unrolled_elementwise_kernelINS0_13BUnaryFunctorIsssZZZNS0_16fmod_kernel_cudaERNS_18TensorIteratorBaseEENKUlvE_clEvENKUlvE3_clEvEUlssE_EESt5arrayIPcLm2EELi4E23TrivialOffsetCalculatorILi1EjESD_NS0_6memory15LoadWithoutCastENSE_16StoreWithoutCastEEEviT_T0_T2_T3_T4_T5_,"a",@progbits
	.sectionflags	@""
	.align	4
.nv.constant0._ZN2at6native27unrolled_elementwise_kernelINS0_13BUnaryFunctorIsssZZZNS0_16fmod_kernel_cudaERNS_18TensorIteratorBaseEENKUlvE_clEvENKUlvE3_clEvEUlssE_EESt5arrayIPcLm2EELi4E23TrivialOffsetCalculatorILi1EjESD_NS0_6memory15LoadWithoutCastENSE_16StoreWithoutCastEEEviT_T0_T2_T3_T4_T5_:
	.zero		924


//--------------------- .nv.constant0._ZN2at6native29vectorized_elementwise_kernelILi2ENS0_13BUnaryFunctorIsssZZZNS0_16fmod_kernel_cudaERNS_18TensorIteratorBaseEENKUlvE_clEvENKUlvE3_clEvEUlssE_EESt5arrayIPcLm2EEEEviT0_T1_ --------------------------
	.section	.nv.constant0._ZN2at6native29vectorized_elementwise_kernelILi2ENS0_13BUnaryFunctorIsssZZZNS0_16fmod_kernel_cudaERNS_18TensorIteratorBaseEENKUlvE_clEvENKUlvE3_clEvEUlssE_EESt5arrayIPcLm2EEEEviT0_T1_,"a",@progbits
	.sectionflags	@""
	.align	4
.nv.constant0._ZN2at6native29vectorized_elementwise_kernelILi2ENS0_13BUnaryFunctorIsssZZZNS0_16fmod_kernel_cudaERNS_18TensorIteratorBaseEENKUlvE_clEvENKUlvE3_clEvEUlssE_EESt5arrayIPcLm2EEEEviT0_T1_:
	.zero		920


//--------------------- .nv.constant0._ZN2at6native29vectorized_elementwise_kernelILi4ENS0_13BUnaryFunctorIsssZZZNS0_16fmod_kernel_cudaERNS_18TensorIteratorBaseEENKUlvE_clEvENKUlvE3_clEvEUlssE_EESt5arrayIPcLm2EEEEviT0_T1_ --------------------------
	.section	.nv.constant0._ZN2at6native29vectorized_elementwise_kernelILi4ENS0_13BUnaryFunctorIsssZZZNS0_16fmod_kernel_cudaERNS_18TensorIteratorBaseEENKUlvE_clEvENKUlvE3_clEvEUlssE_EESt5arrayIPcLm2EEEEviT0_T1_,"a",@progbits
	.sectionflags	@""
	.align	4
.nv.constant0._ZN2at6native29vectorized_elementwise_kernelILi4ENS0_13BUnaryFunctorIsssZZZNS0_16fmod_kernel_cudaERNS_18TensorIteratorBaseEENKUlvE_clEvENKUlvE3_clEvEUlssE_EESt5arrayIPcLm2EEEEviT0_T1_:
	.zero		920


//--------------------- .nv.constant0._ZN2at6native29vectorized_elementwise_kernelILi8ENS0_13BUnaryFunctorIsssZZZNS0_16fmod_kernel_cudaERNS_18TensorIteratorBaseEENKUlvE_clEvENKUlvE3_clEvEUlssE_EESt5arrayIPcLm2EEEEviT0_T1_ --------------------------
	.section	.nv.constant0._ZN2at6native29vectorized_elementwise_kernelILi8ENS0_13BUnaryFunctorIsssZZZNS0_16fmod_kernel_cudaERNS_18TensorIteratorBaseEENKUlvE_clEvENKUlvE3_clEvEUlssE_EESt5arrayIPcLm2EEEEviT0_T1_,"a",@progbits
	.sectionflags	@""
	.align	4
.nv.constant0._ZN2at6native29vectorized_elementwise_kernelILi8ENS0_13BUnaryFunctorIsssZZZNS0_16fmod_kernel_cudaERNS_18TensorIteratorBaseEENKUlvE_clEvENKUlvE3_clEvEUlssE_EESt5arrayIPcLm2EEEEviT0_T1_:
	.zero		920


//--------------------- .nv.constant0._ZN2at6native18elementwise_kernelILi128ELi4EZNS0_15gpu_kernel_implINS0_13AUnaryFunctorIsssZZZNS0_16fmod_kernel_cudaERNS_18TensorIteratorBaseEENKUlvE_clEvENKUlvE3_clEvEUlssE_EEEEvS5_RKT_EUliE_EEviT1_ --------------------------
	.section	.nv.constant0._ZN2at6native18elementwise_kernelILi128ELi4EZNS0_15gpu_kernel_implINS0_13AUnaryFunctorIsssZZZNS0_16fmod_kernel_cudaERNS_18TensorIteratorBaseEENKUlvE_clEvENKUlvE3_clEvEUlssE_EEEEvS5_RKT_EUliE_EEviT1_,"a",@progbits
	.sectionflags	@""
	.align	4
.nv.constant0._ZN2at6native18elementwise_kernelILi128ELi4EZNS0_15gpu_kernel_implINS0_13AUnaryFunctorIsssZZZNS0_16fmod_kernel_cudaERNS_18TensorIteratorBaseEENKUlvE_clEvENKUlvE3_clEvEUlssE_EEEEvS5_RKT_EUliE_EEviT1_:
	.zero		1440


//--------------------- .nv.constant0._ZN2at6native27unrolled_elementwise_kernelINS0_13AUnaryFunctorIsssZZZNS0_16fmod_kernel_cudaERNS_18TensorIteratorBaseEENKUlvE_clEvENKUlvE3_clEvEUlssE_EESt5arrayIPcLm2EELi4E23TrivialOffsetCalculatorILi1EjESD_NS0_6memory12LoadWithCastILi1EEENSE_13StoreWithCastILi1EEEEEviT_T0_T2_T3_T4_T5_ --------------------------
	.section	.nv.constant0._ZN2at6native27unrolled_elementwise_kernelINS0_13AUnaryFunctorIsssZZZNS0_16fmod_kernel_cudaERNS_18TensorIteratorBaseEENKUlvE_clEvENKUlvE3_clEvEUlssE_EESt5arrayIPcLm2EELi4E23TrivialOffsetCalculatorILi1EjESD_NS0_6memory12LoadWithCastILi1EEENSE_13StoreWithCastILi1EEEEEviT_T0_T2_T3_T4_T5_,"a",@progbits
	.sectionflags	@""
	.align	4
.nv.constant0._ZN2at6native27unrolled_elementwise_kernelINS0_13AUnaryFunctorIsssZZZNS0_16fmod_kernel_cudaERNS_18TensorIteratorBaseEENKUlvE_clEvENKUlvE3_clEvEUlssE_EESt5arrayIPcLm2EELi4E23TrivialOffsetCalculatorILi1EjESD_NS0_6memory12LoadWithCastILi1EEENSE_13StoreWithCastILi1EEEEEviT_T0_T2_T3_T4_T5_:
	.zero		940


//--------------------- .nv.constant0._ZN2at6native18elementwise_kernelILi128ELi4EZNS0_22gpu_kernel_impl_nocastINS0_13AUnaryFunctorIsssZZZNS0_16fmod_kernel_cudaERNS_18TensorIteratorBaseEENKUlvE_clEvENKUlvE3_clEvEUlssE_EEEEvS5_RKT_EUliE_EEviT1_ --------------------------
	.section	.nv.constant0._ZN2at6native18elementwise_kernelILi128ELi4EZNS0_22gpu_kernel_impl_nocastINS0_13AUnaryFunctorIsssZZZNS0_16fmod_kernel_cudaERNS_18TensorIteratorBaseEENKUlvE_clEvENKUlvE3_clEvEUlssE_EEEEvS5_RKT_EUliE_EEviT1_,"a",@progbits
	.sectionflags	@""
	.align	4
.nv.constant0._ZN2at6native18elementwise_kernelILi128ELi4EZNS0_22gpu_kernel_impl_nocastINS0_13AUnaryFunctorIsssZZZNS0_16fmod_kernel_cudaERNS_18TensorIteratorBaseEENKUlvE_clEvENKUlvE3_clEvEUlssE_EEEEvS5_RKT_EUliE_EEviT1_:
	.zero		1440


//--------------------- .nv.constant0._ZN2at6native27unrolled_elementwise_kernelINS0_13AUnaryFunctorIsssZZZNS0_16fmod_kernel_cudaERNS_18TensorIteratorBaseEENKUlvE_clEvENKUlvE3_clEvEUlssE_EESt5arrayIPcLm2EELi4E23TrivialOffsetCalculatorILi1EjESD_NS0_6memory15LoadWithoutCastENSE_16StoreWithoutCastEEEviT_T0_T2_T3_T4_T5_ --------------------------
	.section	.nv.constant0._ZN2at6native27unrolled_elementwise_kernelINS0_13AUnaryFunctorIsssZZZNS0_16fmod_kernel_cudaERNS_18TensorIteratorBaseEENKUlvE_clEvENKUlvE3_clEvEUlssE_EESt5arrayIPcLm2EELi4E23TrivialOffsetCalculatorILi1EjESD_NS0_6memory15LoadWithoutCastENSE_16StoreWithoutCastEEEviT_T0_T2_T3_T4_T5_,"a",@progbits
	.sectionflags	@""
	.align	4
.nv.constant0._ZN2at6native27unrolled_elementwise_kernelINS0_13AUnaryFunctorIsssZZZNS0_16fmod_kernel_cudaERNS_18TensorIteratorBaseEENKUlvE_clEvENKUlvE3_clEvEUlssE_EESt5arrayIPcLm2EELi4E23TrivialOffsetCalculatorILi1EjESD_NS0_6memory15LoadWithoutCastENSE_16StoreWithoutCastEEEviT_T0_T2_T3_T4_T5_:
	.zero		924


//--------------------- .nv.constant0._ZN2at6native29vectorized_elementwise_kernelILi2ENS0_13AUnaryFunctorIsssZZZNS0_16fmod_kernel_cudaERNS_18TensorIteratorBaseEENKUlvE_clEvENKUlvE3_clEvEUlssE_EESt5arrayIPcLm2EEEEviT0_T1_ --------------------------
	.section	.nv.constant0._ZN2at6native29vectorized_elementwise_kernelILi2ENS0_13AUnaryFunctorIsssZZZNS0_16fmod_kernel_cudaERNS_18TensorIteratorBaseEENKUlvE_clEvENKUlvE3_clEvEUlssE_EESt5arrayIPcLm2EEEEviT0_T1_,"a",@progbits
	.sectionflags	@""
	.align	4
.nv.constant0._ZN2at6native29vectorized_elementwise_kernelILi2ENS0_13AUnaryFunctorIsssZZZNS0_16fmod_kernel_cudaERNS_18TensorIteratorBaseEENKUlvE_clEvENKUlvE3_clEvEUlssE_EESt5arrayIPcLm2EEEEviT0_T1_:
	.zero		920


//--------------------- .nv.constant0._ZN2at6native29vectorized_elementwise_kernelILi4ENS0_13AUnaryFunctorIsssZZZNS0_16fmod_kernel_cudaERNS_18TensorIteratorBaseEENKUlvE_clEvENKUlvE3_clEvEUlssE_EESt5arrayIPcLm2EEEEviT0_T1_ --------------------------
	.section	.nv.constant0._ZN2at6native29vectorized_elementwise_kernelILi4ENS0_13AUnaryFunctorIsssZZZNS0_16fmod_kernel_cudaERNS_18TensorIteratorBaseEENKUlvE_clEvENKUlvE3_clEvEUlssE_EESt5arrayIPcLm2EEEEviT0_T1_,"a",@progbits
	.sectionflags	@""
	.align	4
.nv.constant0._ZN2at6native29vectorized_elementwise_kernelILi4ENS0_13AUnaryFunctorIsssZZZNS0_16fmod_kernel_cudaERNS_18TensorIteratorBaseEENKUlvE_clEvENKUlvE3_clEvEUlssE_EESt5arrayIPcLm2EEEEviT0_T1_:
	.zero		920


//--------------------- .nv.constant0._ZN2at6native29vectorized_elementwise_kernelILi8ENS0_13AUnaryFunctorIsssZZZNS0_16fmod_kernel_cudaERNS_18TensorIteratorBaseEENKUlvE_clEvENKUlvE3_clEvEUlssE_EESt5arrayIPcLm2EEEEviT0_T1_ --------------------------
	.section	.nv.constant0._ZN2at6native29vectorized_elementwise_kernelILi8ENS0_13AUnaryFunctorIsssZZZNS0_16fmod_kernel_cudaERNS_18TensorIteratorBaseEENKUlvE_clEvENKUlvE3_clEvEUlssE_EESt5arrayIPcLm2EEEEviT0_T1_,"a",@progbits
	.sectionflags	@""
	.align	4
.nv.constant0._ZN2at6native29vectorized_elementwise_kernelILi8ENS0_13AUnaryFunctorIsssZZZNS0_16fmod_kernel_cudaERNS_18TensorIteratorBaseEENKUlvE_clEvENKUlvE3_clEvEUlssE_EESt5arrayIPcLm2EEEEviT0_T1_:
	.zero		920


//--------------------- .nv.constant0._ZN2at6native18elementwise_kernelILi128ELi4EZNS0_15gpu_kernel_implINS0_13BinaryFunctorIlllZZZNS0_16fmod_kernel_cudaERNS_18TensorIteratorBaseEENKUlvE_clEvENKUlvE2_clEvEUlllE_EEEEvS5_RKT_EUliE_EEviT1_ --------------------------
	.section	.nv.constant0._ZN2at6native18elementwise_kernelILi128ELi4EZNS0_15gpu_kernel_implINS0_13BinaryFunctorIlllZZZNS0_16fmod_kernel_cudaERNS_18TensorIteratorBaseEENKUlvE_clEvENKUlvE2_clEvEUlllE_EEEEvS5_RKT_EUliE_EEviT1_,"a",@progbits
	.sectionflags	@""
	.align	4
.nv.constant0._ZN2at6native18elementwise_kernelILi128ELi4EZNS0_15gpu_kernel_implINS0_13BinaryFunctorIlllZZZNS0_16fmod_kernel_cudaERNS_18TensorIteratorBaseEENKUlvE_clEvENKUlvE2_clEvEUlllE_EEEEvS5_RKT_EUliE_EEviT1_:
	.zero		1552


//--------------------- .nv.constant0._ZN2at6native27unrolled_elementwise_kernelINS0_13BinaryFunctorIlllZZZNS0_16fmod_kernel_cudaERNS_18TensorIteratorBaseEENKUlvE_clEvENKUlvE2_clEvEUlllE_EESt5arrayIPcLm3EELi4E23TrivialOffsetCalculatorILi2EjESC_ILi1EjENS0_6memory12LoadWithCastILi2EEENSF_13StoreWithCastILi1EEEEEviT_T0_T2_T3_T4_T5_ --------------------------
	.section	.nv.constant0._ZN2at6native27unrolled_elementwise_kernelINS0_13BinaryFunctorIlllZZZNS0_16fmod_kernel_cudaERNS_18TensorIteratorBaseEENKUlvE_clEvENKUlvE2_clEvEUlllE_EESt5arrayIPcLm3EELi4E23TrivialOffsetCalculatorILi2EjESC_ILi1EjENS0_6memory12LoadWithCastILi2EEENSF_13StoreWithCastILi1EEEEEviT_T0_T2_T3_T4_T5_,"a",@progbits
	.sectionflags	@""
	.align	4
.nv.constant0._ZN2at6native27unrolled_elementwise_kernelINS0_13BinaryFunctorIlllZZZNS0_16fmod_kernel_cudaERNS_18TensorIteratorBaseEENKUlvE_clEvENKUlvE2_clEvEUlllE_EESt5arrayIPcLm3EELi4E23TrivialOffsetCalculatorILi2EjESC_ILi1EjENS0_6memory12LoadWithCastILi2EEENSF_13StoreWithCastILi1EEEEEviT_T0_T2_T3_T4_T5_:
	.zero		952


//--------------------- .nv.constant0._ZN2at6native18elementwise_kernelILi128ELi2EZNS0_22gpu_kernel_impl_nocastINS0_13BinaryFunctorIlllZZZNS0_16fmod_kernel_cudaERNS_18TensorIteratorBaseEENKUlvE_clEvENKUlvE2_clEvEUlllE_EEEEvS5_RKT_EUliE_EEviT1_ --------------------------
	.section	.nv.constant0._ZN2at6native18elementwise_kernelILi128ELi2EZNS0_22gpu_kernel_impl_nocastINS0_13BinaryFunctorIlllZZZNS0_16fmod_kernel_cudaERNS_18TensorIteratorBaseEENKUlvE_clEvENKUlvE2_clEvEUlllE_EEEEvS5_RKT_EUliE_EEviT1_,"a",@progbits
	.sectionflags	@""
	.align	4
.nv.constant0._ZN2at6native18elementwise_kernelILi128ELi2EZNS0_22gpu_kernel_impl_nocastINS0_13BinaryFunctorIlllZZZNS0_16fmod_kernel_cudaERNS_18TensorIteratorBaseEENKUlvE_clEvENKUlvE2_clEvEUlllE_EEEEvS5_RKT_EUliE_EEviT1_:
	.zero		1552


//--------------------- .nv.constant0._ZN2at6native27unrolled_elementwise_kernelINS0_13BinaryFunctorIlllZZZNS0_16fmod_kernel_cudaERNS_18TensorIteratorBaseEENKUlvE_clEvENKUlvE2_clEvEUlllE_EESt5arrayIPcLm3EELi4E23TrivialOffsetCalculatorILi2EjESC_ILi1EjENS0_6memory15LoadWithoutCastENSF_16StoreWithoutCastEEEviT_T0_T2_T3_T4_T5_ --------------------------
	.section	.nv.constant0._ZN2at6native27unrolled_elementwise_kernelINS0_13BinaryFunctorIlllZZZNS0_16fmod_kernel_cudaERNS_18TensorIteratorBaseEENKUlvE_clEvENKUlvE2_clEvEUlllE_EESt5arrayIPcLm3EELi4E23TrivialOffsetCalculatorILi2EjESC_ILi1EjENS0_6memory15LoadWithoutCastENSF_16StoreWithoutCastEEEviT_T0_T2_T3_T4_T5_,"a",@progbits
	.sectionflags	@""
	.align	4
.nv.constant0._ZN2at6native27unrolled_elementwise_kernelINS0_13BinaryFunctorIlllZZZNS0_16fmod_kernel_cudaERNS_18TensorIteratorBaseEENKUlvE_clEvENKUlvE2_clEvEUlllE_EESt5arrayIPcLm3EELi4E23TrivialOffsetCalculatorILi2EjESC_ILi1EjENS0_6memory15LoadWithoutCastENSF_16StoreWithoutCastEEEviT_T0_T2_T3_T4_T5_:
	.zero		932


//--------------------- .nv.constant0._ZN2at6native29vectorized_elementwise_kernelILi2ENS0_13BinaryFunctorIlllZZZNS0_16fmod_kernel_cudaERNS_18TensorIteratorBaseEENKUlvE_clEvENKUlvE2_clEvEUlllE_EESt5arrayIPcLm3EEEEviT0_T1_ --------------------------
	.section	.nv.constant0._ZN2at6native29vectorized_elementwise_kernelILi2ENS0_13BinaryFunctorIlllZZZNS0_16fmod_kernel_cudaERNS_18TensorIteratorBaseEENKUlvE_clEvENKUlvE2_clEvEUlllE_EESt5arrayIPcLm3EEEEviT0_T1_,"a",@progbits
	.sectionflags	@""
	.align	4
.nv.constant0._ZN2at6native29vectorized_elementwise_kernelILi2ENS0_13BinaryFunctorIlllZZZNS0_16fmod_kernel_cudaERNS_18TensorIteratorBaseEENKUlvE_clEvENKUlvE2_clEvEUlllE_EESt5arrayIPcLm3EEEEviT0_T1_:
	.zero		928


//--------------------- .nv.constant0._ZN2at6native29vectorized_elementwise_kernelILi4ENS0_13BinaryFunctorIlllZZZNS0_16fmod_kernel_cudaERNS_18TensorIteratorBaseEENKUlvE_clEvENKUlvE2_clEvEUlllE_EESt5arrayIPcLm3EEEEviT0_T1_ --------------------------
	.section	.nv.constant0._ZN2at6native29vectorized_elementwise_kernelILi4ENS0_13BinaryFunctorIlllZZZNS0_16fmod_kernel_cudaERNS_18TensorIteratorBaseEENKUlvE_clEvENKUlvE2_clEvEUlllE_EESt5arrayIPcLm3EEEEviT0_T1_,"a",@progbits
	.sectionflags	@""
	.align	4
.nv.constant0._ZN2at6native29vectorized_elementwise_kernelILi4ENS0_13BinaryFunctorIlllZZZNS0_16fmod_kernel_cudaERNS_18TensorIteratorBaseEENKUlvE_clEvENKUlvE2_clEvEUlllE_EESt5arrayIPcLm3EEEEviT0_T1_:
	.zero		928


//--------------------- .nv.constant0._ZN2at6native29vectorized_elementwise_kernelILi8ENS0_13BinaryFunctorIlllZZZNS0_16fmod_kernel_cudaERNS_18TensorIteratorBaseEENKUlvE_clEvENKUlvE2_clEvEUlllE_EESt5arrayIPcLm3EEEEviT0_T1_ --------------------------
	.section	.nv.constant0._ZN2at6native29vectorized_elementwise_kernelILi8ENS0_13BinaryFunctorIlllZZZNS0_16fmod_kernel_cudaERNS_18TensorIteratorBaseEENKUlvE_clEvENKUlvE2_clEvEUlllE_EESt5arrayIPcLm3EEEEviT0_T1_,"a",@progbits
	.sectionflags	@""
	.align	4
.nv.constant0._ZN2at6native29vectorized_elementwise_kernelILi8ENS0_13BinaryFunctorIlllZZZNS0_16fmod_kernel_cudaERNS_18TensorIteratorBaseEENKUlvE_clEvENKUlvE2_clEvEUlllE_EESt5arrayIPcLm3EEEEviT0_T1_:
	.zero		928


//--------------------- .nv.constant0._ZN2at6native18elementwise_kernelILi128ELi4EZNS0_15gpu_kernel_implINS0_13BUnaryFunctorIlllZZZNS0_16fmod_kernel_cudaERNS_18TensorIteratorBaseEENKUlvE_clEvENKUlvE2_clEvEUlllE_EEEEvS5_RKT_EUliE_EEviT1_ --------------------------
	.section	.nv.constant0._ZN2at6native18elementwise_kernelILi128ELi4EZNS0_15gpu_kernel_implINS0_13BUnaryFunctorIlllZZZNS0_16fmod_kernel_cudaERNS_18TensorIteratorBaseEENKUlvE_clEvENKUlvE2_clEvEUlllE_EEEEvS5_RKT_EUliE_EEviT1_,"a",@progbits
	.sectionflags	@""
	.align	4
.nv.constant0._ZN2at6native18elementwise_kernelILi128ELi4EZNS0_15gpu_kernel_implINS0_13BUnaryFunctorIlllZZZNS0_16fmod_kernel_cudaERNS_18TensorIteratorBaseEENKUlvE_clEvENKUlvE2_clEvEUlllE_EEEEvS5_RKT_EUliE_EEviT1_:
	.zero		1456


//--------------------- .nv.constant0._ZN2at6native27unrolled_elementwise_kernelINS0_13BUnaryFunctorIlllZZZNS0_16fmod_kernel_cudaERNS_18TensorIteratorBaseEENKUlvE_clEvENKUlvE2_clEvEUlllE_EESt5arrayIPcLm2EELi4E23TrivialOffsetCalculatorILi1EjESD_NS0_6memory12LoadWithCastILi1EEENSE_13StoreWithCastILi1EEEEEviT_T0_T2_T3_T4_T5_ --------------------------
	.section	.nv.constant0._ZN2at6native27unrolled_elementwise_kernelINS0_13BUnaryFunctorIlllZZZNS0_16fmod_kernel_cudaERNS_18TensorIteratorBaseEENKUlvE_clEvENKUlvE2_clEvEUlllE_EESt5arrayIPcLm2EELi4E23TrivialOffsetCalculatorILi1EjESD_NS0_6memory12LoadWithCastILi1EEENSE_13StoreWithCastILi1EEEEEviT_T0_T2_T3_T4_T5_,"a",@progbits
	.sectionflags	@""
	.align	4
.nv.constant0._ZN2at6native27unrolled_elementwise_kernelINS0_13BUnaryFunctorIlllZZZNS0_16fmod_kernel_cudaERNS_18TensorIteratorBaseEENKUlvE_clEvENKUlvE2_clEvEUlllE_EESt5arrayIPcLm2EELi4E23TrivialOffsetCalculatorILi1EjESD_NS0_6memory12LoadWithCastILi1EEENSE_13StoreWithCastILi1EEEEEviT_T0_T2_T3_T4_T5_:
	.zero		956


//--------------------- .nv.constant0._ZN2at6native18elementwise_kernelILi128ELi2EZNS0_22gpu_kernel_impl_nocastINS0_13BUnaryFunctorIlllZZZNS0_16fmod_kernel_cudaERNS_18TensorIteratorBaseEENKUlvE_clEvENKUlvE2_clEvEUlllE_EEEEvS5_RKT_EUliE_EEviT1_ --------------------------
	.section	.nv.constant0._ZN2at6native18elementwise_kernelILi128ELi2EZNS0_22gpu_kernel_impl_nocastINS0_13BUnaryFunctorIlllZZZNS0_16fmod_kernel_cudaERNS_18TensorIteratorBaseEENKUlvE_clEvENKUlvE2_clEvEUlllE_EEEEvS5_RKT_EUliE_EEviT1_,"a",@progbits
	.sectionflags	@""
	.align	4
.nv.constant0._ZN2at6native18elementwise_kernelILi128ELi2EZNS0_22gpu_kernel_impl_nocastINS0_13BUnaryFunctorIlllZZZNS0_16fmod_kernel_cudaERNS_18TensorIteratorBaseEENKUlvE_clEvENKUlvE2_clEvEUlllE_EEEEvS5_RKT_EUliE_EEviT1_:
	.zero		1448


//--------------------- .nv.constant0._ZN2at6native27unrolled_elementwise_kernelINS0_13BUnaryFunctorIlllZZZNS0_16fmod_kernel_cudaERNS_18TensorIteratorBaseEENKUlvE_clEvENKUlvE2_clEvEUlllE_EESt5arrayIPcLm2EELi4E23TrivialOffsetCalculatorILi1EjESD_NS0_6memory15LoadWithoutCastENSE_16StoreWithoutCastEEEviT_T0_T2_T3_T4_T5_ --------------------------
	.section	.nv.constant0._ZN2at6native27unrolled_elementwise_kernelINS0_13BUnaryFunctorIlllZZZNS0_16fmod_kernel_cudaERNS_18TensorIteratorBaseEENKUlvE_clEvENKUlvE2_clEvEUlllE_EESt5arrayIPcLm2EELi4E23TrivialOffsetCalculatorILi1EjESD_NS0_6memory15LoadWithoutCastENSE_16StoreWithoutCastEEEviT_T0_T2_T3_T4_T5_,"a",@progbits
	.sectionflags	@""
	.align	4
.nv.constant0._ZN2at6native27unrolled_elementwise_kernelINS0_13BUnaryFunctorIlllZZZNS0_16fmod_kernel_cudaERNS_18TensorIteratorBaseEENKUlvE_clEvENKUlvE2_clEvEUlllE_EESt5arrayIPcLm2EELi4E23TrivialOffsetCalculatorILi1EjESD_NS0_6memory15LoadWithoutCastENSE_16StoreWithoutCastEEEviT_T0_T2_T3_T4_T5_:
	.zero		940


//--------------------- .nv.constant0._ZN2at6native29vectorized_elementwise_kernelILi2ENS0_13BUnaryFunctorIlllZZZNS0_16fmod_kernel_cudaERNS_18TensorIteratorBaseEENKUlvE_clEvENKUlvE2_clEvEUlllE_EESt5arrayIPcLm2EEEEviT0_T1_ --------------------------
	.section	.nv.constant0._ZN2at6native29vectorized_elementwise_kernelILi2ENS0_13BUnaryFunctorIlllZZZNS0_16fmod_kernel_cudaERNS_18TensorIteratorBaseEENKUlvE_clEvENKUlvE2_clEvEUlllE_EESt5arrayIPcLm2EEEEviT0_T1_,"a",@progbits
	.sectionflags	@""
	.align	4
.nv.constant0._ZN2at6native29vectorized_elementwise_kernelILi2ENS0_13BUnaryFunctorIlllZZZNS0_16fmod_kernel_cudaERNS_18TensorIteratorBaseEENKUlvE_clEvENKUlvE2_clEvEUlllE_EESt5arrayIPcLm2EEEEviT0_T1_:
	.zero		936


//--------------------- .nv.constant0._ZN2at6native29vectorized_elementwise_kernelILi4ENS0_13BUnaryFunctorIlllZZZNS0_16fmod_kernel_cudaERNS_18TensorIteratorBaseEENKUlvE_clEvENKUlvE2_clEvEUlllE_EESt5arrayIPcLm2EEEEviT0_T1_ --------------------------
	.section	.nv.constant0._ZN2at6native29vectorized_elementwise_kernelILi4ENS0_13BUnaryFunctorIlllZZZNS0_16fmod_kernel_cudaERNS_18TensorIteratorBaseEENKUlvE_clEvENKUlvE2_clEvEUlllE_EESt5arrayIPcLm2EEEEviT0_T1_,"a",@progbits
	.sectionflags	@""
	.align	4
.nv.constant0._ZN2at6native29vectorized_elementwise_kernelILi4ENS0_13BUnaryFunctorIlllZZZNS0_16fmod_kernel_cudaERNS_18TensorIteratorBaseEENKUlvE_clEvENKUlvE2_clEvEUlllE_EESt5arrayIPcLm2EEEEviT0_T1_:
	.zero		936


//--------------------- .nv.constant0._ZN2at6native29vectorized_elementwise_kernelILi8ENS0_13BUnaryFunctorIlllZZZNS0_16fmod_kernel_cudaERNS_18TensorIteratorBaseEENKUlvE_clEvENKUlvE2_clEvEUlllE_EESt5arrayIPcLm2EEEEviT0_T1_ --------------------------
	.section	.nv.constant0._ZN2at6native29vectorized_elementwise_kernelILi8ENS0_13BUnaryFunctorIlllZZZNS0_16fmod_kernel_cudaERNS_18TensorIteratorBaseEENKUlvE_clEvENKUlvE2_clEvEUlllE_EESt5arrayIPcLm2EEEEviT0_T1_,"a",@progbits
	.sectionflags	@""
	.align	4
.nv.constant0._ZN2at6native29vectorized_elementwise_kernelILi8ENS0_13BUnaryFunctorIlllZZZNS0_16fmod_kernel_cudaERNS_18TensorIteratorBaseEENKUlvE_clEvENKUlvE2_clEvEUlllE_EESt5arrayIPcLm2EEEEviT0_T1_:
	.zero		936


//--------------------- .nv.constant0._ZN2at6native18elementwise_kernelILi128ELi4EZNS0_15gpu_kernel_implINS0_13AUnaryFunctorIlllZZZNS0_16fmod_kernel_cudaERNS_18TensorIteratorBaseEENKUlvE_clEvENKUlvE2_clEvEUlllE_EEEEvS5_RKT_EUliE_EEviT1_ --------------------------
	.section	.nv.constant0._ZN2at6native18elementwise_kernelILi128ELi4EZNS0_15gpu_kernel_implINS0_13AUnaryFunctorIlllZZZNS0_16fmod_kernel_cudaERNS_18TensorIteratorBaseEENKUlvE_clEvENKUlvE2_clEvEUlllE_EEEEvS5_RKT_EUliE_EEviT1_,"a",@progbits
	.sectionflags	@""
	.align	4
.nv.constant0._ZN2at6native18elementwise_kernelILi128ELi4EZNS0_15gpu_kernel_implINS0_13AUnaryFunctorIlllZZZNS0_16fmod_kernel_cudaERNS_18TensorIteratorBaseEENKUlvE_clEvENKUlvE2_clEvEUlllE_EEEEvS5_RKT_EUliE_EEviT1_:
	.zero		1456


//--------------------- .nv.constant0._ZN2at6native27unrolled_elementwise_kernelINS0_13AUnaryFunctorIlllZZZNS0_16fmod_kernel_cudaERNS_18TensorIteratorBaseEENKUlvE_clEvENKUlvE2_clEvEUlllE_EESt5arrayIPcLm2EELi4E23TrivialOffsetCalculatorILi1EjESD_NS0_6memory12LoadWithCastILi1EEENSE_13StoreWithCastILi1EEEEEviT_T0_T2_T3_T4_T5_ --------------------------
	.section	.nv.constant0._ZN2at6native27unrolled_elementwise_kernelINS0_13AUnaryFunctorIlllZZZNS0_16fmod_kernel_cudaERNS_18TensorIteratorBaseEENKUlvE_clEvENKUlvE2_clEvEUlllE_EESt5arrayIPcLm2EELi4E23TrivialOffsetCalculatorILi1EjESD_NS0_6memory12LoadWithCastILi1EEENSE_13StoreWithCastILi1EEEEEviT_T0_T2_T3_T4_T5_,"a",@progbits
	.sectionflags	@""
	.align	4
.nv.constant0._ZN2at6native27unrolled_elementwise_kernelINS0_13AUnaryFunctorIlllZZZNS0_16fmod_kernel_cudaERNS_18TensorIteratorBaseEENKUlvE_clEvENKUlvE2_clEvEUlllE_EESt5arrayIPcLm2EELi4E23TrivialOffsetCalculatorILi1EjESD_NS0_6memory12LoadWithCastILi1EEENSE_13StoreWithCastILi1EEEEEviT_T0_T2_T3_T4_T5_:
	.zero		956


//--------------------- .nv.constant0._ZN2at6native18elementwise_kernelILi128ELi2EZNS0_22gpu_kernel_impl_nocastINS0_13AUnaryFunctorIlllZZZNS0_16fmod_kernel_cudaERNS_18TensorIteratorBaseEENKUlvE_clEvENKUlvE2_clEvEUlllE_EEEEvS5_RKT_EUliE_EEviT1_ --------------------------
	.section	.nv.constant0._ZN2at6native18elementwise_kernelILi128ELi2EZNS0_22gpu_kernel_impl_nocastINS0_13AUnaryFunctorIlllZZZNS0_16fmod_kernel_cudaERNS_18TensorIteratorBaseEENKUlvE_clEvENKUlvE2_clEvEUlllE_EEEEvS5_RKT_EUliE_EEviT1_,"a",@progbits
	.sectionflags	@""
	.align	4
.nv.constant0._ZN2at6native18elementwise_kernelILi128ELi2EZNS0_22gpu_kernel_impl_nocastINS0_13AUnaryFunctorIlllZZZNS0_16fmod_kernel_cudaERNS_18TensorIteratorBaseEENKUlvE_clEvENKUlvE2_clEvEUlllE_EEEEvS5_RKT_EUliE_EEviT1_:
	.zero		1448


//--------------------- .nv.constant0._ZN2at6native27unrolled_elementwise_kernelINS0_13AUnaryFunctorIlllZZZNS0_16fmod_kernel_cudaERNS_18TensorIteratorBaseEENKUlvE_clEvENKUlvE2_clEvEUlllE_EESt5arrayIPcLm2EELi4E23TrivialOffsetCalculatorILi1EjESD_NS0_6memory15LoadWithoutCastENSE_16StoreWithoutCastEEEviT_T0_T2_T3_T4_T5_ --------------------------
	.section	.nv.constant0._ZN2at6native27unrolled_elementwise_kernelINS0_13AUnaryFunctorIlllZZZNS0_16fmod_kernel_cudaERNS_18TensorIteratorBaseEENKUlvE_clEvENKUlvE2_clEvEUlllE_EESt5arrayIPcLm2EELi4E23TrivialOffsetCalculatorILi1EjESD_NS0_6memory15LoadWithoutCastENSE_16StoreWithoutCastEEEviT_T0_T2_T3_T4_T5_,"a",@progbits
	.sectionflags	@""
	.align	4
.nv.constant0._ZN2at6native27unrolled_elementwise_kernelINS0_13AUnaryFunctorIlllZZZNS0_16fmod_kernel_cudaERNS_18TensorIteratorBaseEENKUlvE_clEvENKUlvE2_clEvEUlllE_EESt5arrayIPcLm2EELi4E23TrivialOffsetCalculatorILi1EjESD_NS0_6memory15LoadWithoutCastENSE_16StoreWithoutCastEEEviT_T0_T2_T3_T4_T5_:
	.zero		940


//--------------------- .nv.constant0._ZN2at6native29vectorized_elementwise_kernelILi2ENS0_13AUnaryFunctorIlllZZZNS0_16fmod_kernel_cudaERNS_18TensorIteratorBaseEENKUlvE_clEvENKUlvE2_clEvEUlllE_EESt5arrayIPcLm2EEEEviT0_T1_ --------------------------
	.section	.nv.constant0._ZN2at6native29vectorized_elementwise_kernelILi2ENS0_13AUnaryFunctorIlllZZZNS0_16fmod_kernel_cudaERNS_18TensorIteratorBaseEENKUlvE_clEvENKUlvE2_clEvEUlllE_EESt5arrayIPcLm2EEEEviT0_T1_,"a",@progbits
	.sectionflags	@""
	.align	4
.nv.constant0._ZN2at6native29vectorized_elementwise_kernelILi2ENS0_13AUnaryFunctorIlllZZZNS0_16fmod_kernel_cudaERNS_18TensorIteratorBaseEENKUlvE_clEvENKUlvE2_clEvEUlllE_EESt5arrayIPcLm2EEEEviT0_T1_:
	.zero		936


//--------------------- .nv.constant0._ZN2at6native29vectorized_elementwise_kernelILi4ENS0_13AUnaryFunctorIlllZZZNS0_16fmod_kernel_cudaERNS_18TensorIteratorBaseEENKUlvE_clEvENKUlvE2_clEvEUlllE_EESt5arrayIPcLm2EEEEviT0_T1_ --------------------------
	.section	.nv.constant0._ZN2at6native29vectorized_elementwise_kernelILi4ENS0_13AUnaryFunctorIlllZZZNS0_16fmod_kernel_cudaERNS_18TensorIteratorBaseEENKUlvE_clEvENKUlvE2_clEvEUlllE_EESt5arrayIPcLm2EEEEviT0_T1_,"a",@progbits
	.sectionflags	@""
	.align	4
.nv.constant0._ZN2at6native29vectorized_elementwise_kernelILi4ENS0_13AUnaryFunctorIlllZZZNS0_16fmod_kernel_cudaERNS_18TensorIteratorBaseEENKUlvE_clEvENKUlvE2_clEvEUlllE_EESt5arrayIPcLm2EEEEviT0_T1_:
	.zero		936


//--------------------- .nv.constant0._ZN2at6native29vectorized_elementwise_kernelILi8ENS0_13AUnaryFunctorIlllZZZNS0_16fmod_kernel_cudaERNS_18TensorIteratorBaseEENKUlvE_clEvENKUlvE2_clEvEUlllE_EESt5arrayIPcLm2EEEEviT0_T1_ --------------------------
	.section	.nv.constant0._ZN2at6native29vectorized_elementwise_kernelILi8ENS0_13AUnaryFunctorIlllZZZNS0_16fmod_kernel_cudaERNS_18TensorIteratorBaseEENKUlvE_clEvENKUlvE2_clEvEUlllE_EESt5arrayIPcLm2EEEEviT0_T1_,"a",@progbits
	.sectionflags	@""
	.align	4
.nv.constant0._ZN2at6native29vectorized_elementwise_kernelILi8ENS0_13AUnaryFunctorIlllZZZNS0_16fmod_kernel_cudaERNS_18TensorIteratorBaseEENKUlvE_clEvENKUlvE2_clEvEUlllE_EESt5arrayIPcLm2EEEEviT0_T1_:
	.zero		936


//--------------------- .nv.constant0._ZN2at6native18elementwise_kernelILi128ELi4EZNS0_15gpu_kernel_implINS0_13BinaryFunctorIiiiZZZNS0_16fmod_kernel_cudaERNS_18TensorIteratorBaseEENKUlvE_clEvENKUlvE1_clEvEUliiE_EEEEvS5_RKT_EUliE_EEviT1_ --------------------------
	.section	.nv.constant0._ZN2at6native18elementwise_kernelILi128ELi4EZNS0_15gpu_kernel_implINS0_13BinaryFunctorIiiiZZZNS0_16fmod_kernel_cudaERNS_18TensorIteratorBaseEENKUlvE_clEvENKUlvE1_clEvEUliiE_EEEEvS5_RKT_EUliE_EEviT1_,"a",@progbits
	.sectionflags	@""
	.align	4
.nv.constant0._ZN2at6native18elementwise_kernelILi128ELi4EZNS0_15gpu_kernel_implINS0_13BinaryFunctorIiiiZZZNS0_16fmod_kernel_cudaERNS_18TensorIteratorBaseEENKUlvE_clEvENKUlvE1_clEvEUliiE_EEEEvS5_RKT_EUliE_EEviT1_:
	.zero		1552


//--------------------- .nv.constant0._ZN2at6native27unrolled_elementwise_kernelINS0_13BinaryFunctorIiiiZZZNS0_16fmod_kernel_cudaERNS_18TensorIteratorBaseEENKUlvE_clEvENKUlvE1_clEvEUliiE_EESt5arrayIPcLm3EELi4E23TrivialOffsetCalculatorILi2EjESC_ILi1EjENS0_6memory12LoadWithCastILi2EEENSF_13StoreWithCastILi1EEEEEviT_T0_T2_T3_T4_T5_ --------------------------
	.section	.nv.constant0._ZN2at6native27unrolled_elementwise_kernelINS0_13BinaryFunctorIiiiZZZNS0_16fmod_kernel_cudaERNS_18TensorIteratorBaseEENKUlvE_clEvENKUlvE1_clEvEUliiE_EESt5arrayIPcLm3EELi4E23TrivialOffsetCalculatorILi2EjESC_ILi1EjENS0_6memory12LoadWithCastILi2EEENSF_13StoreWithCastILi1EEEEEviT_T0_T2_T3_T4_T5_,"a",@progbits
	.sectionflags	@""
	.align	4
.nv.constant0._ZN2at6native27unrolled_elementwise_kernelINS0_13BinaryFunctorIiiiZZZNS0_16fmod_kernel_cudaERNS_18TensorIteratorBaseEENKUlvE_clEvENKUlvE1_clEvEUliiE_EESt5arrayIPcLm3EELi4E23TrivialOffsetCalculatorILi2EjESC_ILi1EjENS0_6memory12LoadWithCastILi2EEENSF_13StoreWithCastILi1EEEEEviT_T0_T2_T3_T4_T5_:
	.zero		952


//--------------------- .nv.constant0._ZN2at6native18elementwise_kernelILi128ELi2EZNS0_22gpu_kernel_impl_nocastINS0_13BinaryFunctorIiiiZZZNS0_16fmod_kernel_cudaERNS_18TensorIteratorBaseEENKUlvE_clEvENKUlvE1_clEvEUliiE_EEEEvS5_RKT_EUliE_EEviT1_ --------------------------
	.section	.nv.constant0._ZN2at6native18elementwise_kernelILi128ELi2EZNS0_22gpu_kernel_impl_nocastINS0_13BinaryFunctorIiiiZZZNS0_16fmod_kernel_cudaERNS_18TensorIteratorBaseEENKUlvE_clEvENKUlvE1_clEvEUliiE_EEEEvS5_RKT_EUliE_EEviT1_,"a",@progbits
	.sectionflags	@""
	.align	4
.nv.constant0._ZN2at6native18elementwise_kernelILi128ELi2EZNS0_22gpu_kernel_impl_nocastINS0_13BinaryFunctorIiiiZZZNS0_16fmod_kernel_cudaERNS_18TensorIteratorBaseEENKUlvE_clEvENKUlvE1_clEvEUliiE_EEEEvS5_RKT_EUliE_EEviT1_:
	.zero		1552


//--------------------- .nv.constant0._ZN2at6native27unrolled_elementwise_kernelINS0_13BinaryFunctorIiiiZZZNS0_16fmod_kernel_cudaERNS_18TensorIteratorBaseEENKUlvE_clEvENKUlvE1_clEvEUliiE_EESt5arrayIPcLm3EELi4E23TrivialOffsetCalculatorILi2EjESC_ILi1EjENS0_6memory15LoadWithoutCastENSF_16StoreWithoutCastEEEviT_T0_T2_T3_T4_T5_ --------------------------
	.section	.nv.constant0._ZN2at6native27unrolled_elementwise_kernelINS0_13BinaryFunctorIiiiZZZNS0_16fmod_kernel_cudaERNS_18TensorIteratorBaseEENKUlvE_clEvENKUlvE1_clEvEUliiE_EESt5arrayIPcLm3EELi4E23TrivialOffsetCalculatorILi2EjESC_ILi1EjENS0_6memory15LoadWithoutCastENSF_16StoreWithoutCastEEEviT_T0_T2_T3_T4_T5_,"a",@progbits
	.sectionflags	@""
	.align	4
.nv.constant0._ZN2at6native27unrolled_elementwise_kernelINS0_13BinaryFunctorIiiiZZZNS0_16fmod_kernel_cudaERNS_18TensorIteratorBaseEENKUlvE_clEvENKUlvE1_clEvEUliiE_EESt5arrayIPcLm3EELi4E23TrivialOffsetCalculatorILi2EjESC_ILi1EjENS0_6memory15LoadWithoutCastENSF_16StoreWithoutCastEEEviT_T0_T2_T3_T4_T5_:
	.zero		932


//--------------------- .nv.constant0._ZN2at6native29vectorized_elementwise_kernelILi2ENS0_13BinaryFunctorIiiiZZZNS0_16fmod_kernel_cudaERNS_18TensorIteratorBaseEENKUlvE_clEvENKUlvE1_clEvEUliiE_EESt5arrayIPcLm3EEEEviT0_T1_ --------------------------
	.section	.nv.constant0._ZN2at6native29vectorized_elementwise_kernelILi2ENS0_13BinaryFunctorIiiiZZZNS0_16fmod_kernel_cudaERNS_18TensorIteratorBaseEENKUlvE_clEvENKUlvE1_clEvEUliiE_EESt5arrayIPcLm3EEEEviT0_T1_,"a",@progbits
	.sectionflags	@""
	.align	4
.nv.constant0._ZN2at6native29vectorized_elementwise_kernelILi2ENS0_13BinaryFunctorIiiiZZZNS0_16fmod_kernel_cudaERNS_18TensorIteratorBaseEENKUlvE_clEvENKUlvE1_clEvEUliiE_EESt5arrayIPcLm3EEEEviT0_T1_:
	.zero		928


//--------------------- .nv.constant0._ZN2at6native29vectorized_elementwise_kernelILi4ENS0_13BinaryFunctorIiiiZZZNS0_16fmod_kernel_cudaERNS_18TensorIteratorBaseEENKUlvE_clEvENKUlvE1_clEvEUliiE_EESt5arrayIPcLm3EEEEviT0_T1_ --------------------------
	.section	.nv.constant0._ZN2at6native29vectorized_elementwise_kernelILi4ENS0_13BinaryFunctorIiiiZZZNS0_16fmod_kernel_cudaERNS_18TensorIteratorBaseEENKUlvE_clEvENKUlvE1_clEvEUliiE_EESt5arrayIPcLm3EEEEviT0_T1_,"a",@progbits
	.sectionflags	@""
	.align	4
.nv.constant0._ZN2at6native29vectorized_elementwise_kernelILi4ENS0_13BinaryFunctorIiiiZZZNS0_16fmod_kernel_cudaERNS_18TensorIteratorBaseEENKUlvE_clEvENKUlvE1_clEvEUliiE_EESt5arrayIPcLm3EEEEviT0_T1_:
	.zero		928


//--------------------- .nv.constant0._ZN2at6native29vectorized_elementwise_kernelILi8ENS0_13BinaryFunctorIiiiZZZNS0_16fmod_kernel_cudaERNS_18TensorIteratorBaseEENKUlvE_clEvENKUlvE1_clEvEUliiE_EESt5arrayIPcLm3EEEEviT0_T1_ --------------------------
	.section	.nv.constant0._ZN2at6native29vectorized_elementwise_kernelILi8ENS0_13BinaryFunctorIiiiZZZNS0_16fmod_kernel_cudaERNS_18TensorIteratorBaseEENKUlvE_clEvENKUlvE1_clEvEUliiE_EESt5arrayIPcLm3EEEEviT0_T1_,"a",@progbits
	.sectionflags	@""
	.align	4
.nv.constant0._ZN2at6native29vectorized_elementwise_kernelILi8ENS0_13BinaryFunctorIiiiZZZNS0_16fmod_kernel_cudaERNS_18TensorIteratorBaseEENKUlvE_clEvENKUlvE1_clEvEUliiE_EESt5arrayIPcLm3EEEEviT0_T1_:
	.zero		928


//--------------------- .nv.constant0._ZN2at6native18elementwise_kernelILi128ELi4EZNS0_15gpu_kernel_implINS0_13BUnaryFunctorIiiiZZZNS0_16fmod_kernel_cudaERNS_18TensorIteratorBaseEENKUlvE_clEvENKUlvE1_clEvEUliiE_EEEEvS5_RKT_EUliE_EEviT1_ --------------------------
	.section	.nv.constant0._ZN2at6native18elementwise_kernelILi128ELi4EZNS0_15gpu_kernel_implINS0_13BUnaryFunctorIiiiZZZNS0_16fmod_kernel_cudaERNS_18TensorIteratorBaseEENKUlvE_clEvENKUlvE1_clEvEUliiE_EEEEvS5_RKT_EUliE_EEviT1_,"a",@progbits
	.sectionflags	@""
	.align	4
.nv.constant0._ZN2at6native18elementwise_kernelILi128ELi4EZNS0_15gpu_kernel_implINS0_13BUnaryFunctorIiiiZZZNS0_16fmod_kernel_cudaERNS_18TensorIteratorBaseEENKUlvE_clEvENKUlvE1_clEvEUliiE_EEEEvS5_RKT_EUliE_EEviT1_:
	.zero		1448


//--------------------- .nv.constant0._ZN2at6native27unrolled_elementwise_kernelINS0_13BUnaryFunctorIiiiZZZNS0_16fmod_kernel_cudaERNS_18TensorIteratorBaseEENKUlvE_clEvENKUlvE1_clEvEUliiE_EESt5arrayIPcLm2EELi4E23TrivialOffsetCalculatorILi1EjESD_NS0_6memory12LoadWithCastILi1EEENSE_13StoreWithCastILi1EEEEEviT_T0_T2_T3_T4_T5_ --------------------------
	.section	.nv.constant0._ZN2at6native27unrolled_elementwise_kernelINS0_13BUnaryFunctorIiiiZZZNS0_16fmod_kernel_cudaERNS_18TensorIteratorBaseEENKUlvE_clEvENKUlvE1_clEvEUliiE_EESt5arrayIPcLm2EELi4E23TrivialOffsetCalculatorILi1EjESD_NS0_6memory12LoadWithCastILi1EEENSE_13StoreWithCastILi1EEEEEviT_T0_T2_T3_T4_T5_,"a",@progbits
	.sectionflags	@""
	.align	4
.nv.constant0._ZN2at6native27unrolled_elementwise_kernelINS0_13BUnaryFunctorIiiiZZZNS0_16fmod_kernel_cudaERNS_18TensorIteratorBaseEENKUlvE_clEvENKUlvE1_clEvEUliiE_EESt5arrayIPcLm2EELi4E23TrivialOffsetCalculatorILi1EjESD_NS0_6memory12LoadWithCastILi1EEENSE_13StoreWithCastILi1EEEEEviT_T0_T2_T3_T4_T5_:
	.zero		948


//--------------------- .nv.constant0._ZN2at6native18elementwise_kernelILi128ELi2EZNS0_22gpu_kernel_impl_nocastINS0_13BUnaryFunctorIiiiZZZNS0_16fmod_kernel_cudaERNS_18TensorIteratorBaseEENKUlvE_clEvENKUlvE1_clEvEUliiE_EEEEvS5_RKT_EUliE_EEviT1_ --------------------------
	.section	.nv.constant0._ZN2at6native18elementwise_kernelILi128ELi2EZNS0_22gpu_kernel_impl_nocastINS0_13BUnaryFunctorIiiiZZZNS0_16fmod_kernel_cudaERNS_18TensorIteratorBaseEENKUlvE_clEvENKUlvE1_clEvEUliiE_EEEEvS5_RKT_EUliE_EEviT1_,"a",@progbits
	.sectionflags	@""
	.align	4
.nv.constant0._ZN2at6native18elementwise_kernelILi128ELi2EZNS0_22gpu_kernel_impl_nocastINS0_13BUnaryFunctorIiiiZZZNS0_16fmod_kernel_cudaERNS_18TensorIteratorBaseEENKUlvE_clEvENKUlvE1_clEvEUliiE_EEEEvS5_RKT_EUliE_EEviT1_:
	.zero		1440


//--------------------- .nv.constant0._ZN2at6native27unrolled_elementwise_kernelINS0_13BUnaryFunctorIiiiZZZNS0_16fmod_kernel_cudaERNS_18TensorIteratorBaseEENKUlvE_clEvENKUlvE1_clEvEUliiE_EESt5arrayIPcLm2EELi4E23TrivialOffsetCalculatorILi1EjESD_NS0_6memory15LoadWithoutCastENSE_16StoreWithoutCastEEEviT_T0_T2_T3_T4_T5_ --------------------------
	.section	.nv.constant0._ZN2at6native27unrolled_elementwise_kernelINS0_13BUnaryFunctorIiiiZZZNS0_16fmod_kernel_cudaERNS_18TensorIteratorBaseEENKUlvE_clEvENKUlvE1_clEvEUliiE_EESt5arrayIPcLm2EELi4E23TrivialOffsetCalculatorILi1EjESD_NS0_6memory15LoadWithoutCastENSE_16StoreWithoutCastEEEviT_T0_T2_T3_T4_T5_,"a",@progbits
	.sectionflags	@""
	.align	4
.nv.constant0._ZN2at6native27unrolled_elementwise_kernelINS0_13BUnaryFunctorIiiiZZZNS0_16fmod_kernel_cudaERNS_18TensorIteratorBaseEENKUlvE_clEvENKUlvE1_clEvEUliiE_EESt5arrayIPcLm2EELi4E23TrivialOffsetCalculatorILi1EjESD_NS0_6memory15LoadWithoutCastENSE_16StoreWithoutCastEEEviT_T0_T2_T3_T4_T5_:
	.zero		932


//--------------------- .nv.constant0._ZN2at6native29vectorized_elementwise_kernelILi2ENS0_13BUnaryFunctorIiiiZZZNS0_16fmod_kernel_cudaERNS_18TensorIteratorBaseEENKUlvE_clEvENKUlvE1_clEvEUliiE_EESt5arrayIPcLm2EEEEviT0_T1_ --------------------------
	.section	.nv.constant0._ZN2at6native29vectorized_elementwise_kernelILi2ENS0_13BUnaryFunctorIiiiZZZNS0_16fmod_kernel_cudaERNS_18TensorIteratorBaseEENKUlvE_clEvENKUlvE1_clEvEUliiE_EESt5arrayIPcLm2EEEEviT0_T1_,"a",@progbits
	.sectionflags	@""
	.align	4
.nv.constant0._ZN2at6native29vectorized_elementwise_kernelILi2ENS0_13BUnaryFunctorIiiiZZZNS0_16fmod_kernel_cudaERNS_18TensorIteratorBaseEENKUlvE_clEvENKUlvE1_clEvEUliiE_EESt5arrayIPcLm2EEEEviT0_T1_:
	.zero		928


//--------------------- .nv.constant0._ZN2at6native29vectorized_elementwise_kernelILi4ENS0_13BUnaryFunctorIiiiZZZNS0_16fmod_kernel_cudaERNS_18TensorIteratorBaseEENKUlvE_clEvENKUlvE1_clEvEUliiE_EESt5arrayIPcLm2EEEEviT0_T1_ --------------------------
	.section	.nv.constant0._ZN2at6native29vectorized_elementwise_kernelILi4ENS0_13BUnaryFunctorIiiiZZZNS0_16fmod_kernel_cudaERNS_18TensorIteratorBaseEENKUlvE_clEvENKUlvE1_clEvEUliiE_EESt5arrayIPcLm2EEEEviT0_T1_,"a",@progbits
	.sectionflags	@""
	.align	4
.nv.constant0._ZN2at6native29vectorized_elementwise_kernelILi4ENS0_13BUnaryFunctorIiiiZZZNS0_16fmod_kernel_cudaERNS_18TensorIteratorBaseEENKUlvE_clEvENKUlvE1_clEvEUliiE_EESt5arrayIPcLm2EEEEviT0_T1_:
	.zero		928


//--------------------- .nv.constant0._ZN2at6native29vectorized_elementwise_kernelILi8ENS0_13BUnaryFunctorIiiiZZZNS0_16fmod_kernel_cudaERNS_18TensorIteratorBaseEENKUlvE_clEvENKUlvE1_clEvEUliiE_EESt5arrayIPcLm2EEEEviT0_T1_ --------------------------
	.section	.nv.constant0._ZN2at6native29vectorized_elementwise_kernelILi8ENS0_13BUnaryFunctorIiiiZZZNS0_16fmod_kernel_cudaERNS_18TensorIteratorBaseEENKUlvE_clEvENKUlvE1_clEvEUliiE_EESt5arrayIPcLm2EEEEviT0_T1_,"a",@progbits
	.sectionflags	@""
	.align	4
.nv.constant0._ZN2at6native29vectorized_elementwise_kernelILi8ENS0_13BUnaryFunctorIiiiZZZNS0_16fmod_kernel_cudaERNS_18TensorIteratorBaseEENKUlvE_clEvENKUlvE1_clEvEUliiE_EESt5arrayIPcLm2EEEEviT0_T1_:
	.zero		928


//--------------------- .nv.constant0._ZN2at6native18elementwise_kernelILi128ELi4EZNS0_15gpu_kernel_implINS0_13AUnaryFunctorIiiiZZZNS0_16fmod_kernel_cudaERNS_18TensorIteratorBaseEENKUlvE_clEvENKUlvE1_clEvEUliiE_EEEEvS5_RKT_EUliE_EEviT1_ --------------------------
	.section	.nv.constant0._ZN2at6native18elementwise_kernelILi128ELi4EZNS0_15gpu_kernel_implINS0_13AUnaryFunctorIiiiZZZNS0_16fmod_kernel_cudaERNS_18TensorIteratorBaseEENKUlvE_clEvENKUlvE1_clEvEUliiE_EEEEvS5_RKT_EUliE_EEviT1_,"a",@progbits
	.sectionflags	@""
	.align	4
.nv.constant0._ZN2at6native18elementwise_kernelILi128ELi4EZNS0_15gpu_kernel_implINS0_13AUnaryFunctorIiiiZZZNS0_16fmod_kernel_cudaERNS_18TensorIteratorBaseEENKUlvE_clEvENKUlvE1_clEvEUliiE_EEEEvS5_RKT_EUliE_EEviT1_:
	.zero		1448


//--------------------- .nv.constant0._ZN2at6native27unrolled_elementwise_kernelINS0_13AUnaryFunctorIiiiZZZNS0_16fmod_kernel_cudaERNS_18TensorIteratorBaseEENKUlvE_clEvENKUlvE1_clEvEUliiE_EESt5arrayIPcLm2EELi4E23TrivialOffsetCalculatorILi1EjESD_NS0_6memory12LoadWithCastILi1EEENSE_13StoreWithCastILi1EEEEEviT_T0_T2_T3_T4_T5_ --------------------------
	.section	.nv.constant0._ZN2at6native27unrolled_elementwise_kernelINS0_13AUnaryFunctorIiiiZZZNS0_16fmod_kernel_cudaERNS_18TensorIteratorBaseEENKUlvE_clEvENKUlvE1_clEvEUliiE_EESt5arrayIPcLm2EELi4E23TrivialOffsetCalculatorILi1EjESD_NS0_6memory12LoadWithCastILi1EEENSE_13StoreWithCastILi1EEEEEviT_T0_T2_T3_T4_T5_,"a",@progbits
	.sectionflags	@""
	.align	4
.nv.constant0._ZN2at6native27unrolled_elementwise_kernelINS0_13AUnaryFunctorIiiiZZZNS0_16fmod_kernel_cudaERNS_18TensorIteratorBaseEENKUlvE_clEvENKUlvE1_clEvEUliiE_EESt5arrayIPcLm2EELi4E23TrivialOffsetCalculatorILi1EjESD_NS0_6memory12LoadWithCastILi1EEENSE_13StoreWithCastILi1EEEEEviT_T0_T2_T3_T4_T5_:
	.zero		948


//--------------------- .nv.constant0._ZN2at6native18elementwise_kernelILi128ELi2EZNS0_22gpu_kernel_impl_nocastINS0_13AUnaryFunctorIiiiZZZNS0_16fmod_kernel_cudaERNS_18TensorIteratorBaseEENKUlvE_clEvENKUlvE1_clEvEUliiE_EEEEvS5_RKT_EUliE_EEviT1_ --------------------------
	.section	.nv.constant0._ZN2at6native18elementwise_kernelILi128ELi2EZNS0_22gpu_kernel_impl_nocastINS0_13AUnaryFunctorIiiiZZZNS0_16fmod_kernel_cudaERNS_18TensorIteratorBaseEENKUlvE_clEvENKUlvE1_clEvEUliiE_EEEEvS5_RKT_EUliE_EEviT1_,"a",@progbits
	.sectionflags	@""
	.align	4
.nv.constant0._ZN2at6native18elementwise_kernelILi128ELi2EZNS0_22gpu_kernel_impl_nocastINS0_13AUnaryFunctorIiiiZZZNS0_16fmod_kernel_cudaERNS_18TensorIteratorBaseEENKUlvE_clEvENKUlvE1_clEvEUliiE_EEEEvS5_RKT_EUliE_EEviT1_:
	.zero		1440


//--------------------- .nv.constant0._ZN2at6native27unrolled_elementwise_kernelINS0_13AUnaryFunctorIiiiZZZNS0_16fmod_kernel_cudaERNS_18TensorIteratorBaseEENKUlvE_clEvENKUlvE1_clEvEUliiE_EESt5arrayIPcLm2EELi4E23TrivialOffsetCalculatorILi1EjESD_NS0_6memory15LoadWithoutCastENSE_16StoreWithoutCastEEEviT_T0_T2_T3_T4_T5_ --------------------------
	.section	.nv.constant0._ZN2at6native27unrolled_elementwise_kernelINS0_13AUnaryFunctorIiiiZZZNS0_16fmod_kernel_cudaERNS_18TensorIteratorBaseEENKUlvE_clEvENKUlvE1_clEvEUliiE_EESt5arrayIPcLm2EELi4E23TrivialOffsetCalculatorILi1EjESD_NS0_6memory15LoadWithoutCastENSE_16StoreWithoutCastEEEviT_T0_T2_T3_T4_T5_,"a",@progbits
	.sectionflags	@""
	.align	4
.nv.constant0._ZN2at6native27unrolled_elementwise_kernelINS0_13AUnaryFunctorIiiiZZZNS0_16fmod_kernel_cudaERNS_18TensorIteratorBaseEENKUlvE_clEvENKUlvE1_clEvEUliiE_EESt5arrayIPcLm2EELi4E23TrivialOffsetCalculatorILi1EjESD_NS0_6memory15LoadWithoutCastENSE_16StoreWithoutCastEEEviT_T0_T2_T3_T4_T5_:
	.zero		932


//--------------------- .nv.constant0._ZN2at6native29vectorized_elementwise_kernelILi2ENS0_13AUnaryFunctorIiiiZZZNS0_16fmod_kernel_cudaERNS_18TensorIteratorBaseEENKUlvE_clEvENKUlvE1_clEvEUliiE_EESt5arrayIPcLm2EEEEviT0_T1_ --------------------------
	.section	.nv.constant0._ZN2at6native29vectorized_elementwise_kernelILi2ENS0_13AUnaryFunctorIiiiZZZNS0_16fmod_kernel_cudaERNS_18TensorIteratorBaseEENKUlvE_clEvENKUlvE1_clEvEUliiE_EESt5arrayIPcLm2EEEEviT0_T1_,"a",@progbits
	.sectionflags	@""
	.align	4
.nv.constant0._ZN2at6native29vectorized_elementwise_kernelILi2ENS0_13AUnaryFunctorIiiiZZZNS0_16fmod_kernel_cudaERNS_18TensorIteratorBaseEENKUlvE_clEvENKUlvE1_clEvEUliiE_EESt5arrayIPcLm2EEEEviT0_T1_:
	.zero		928


//--------------------- .nv.constant0._ZN2at6native29vectorized_elementwise_kernelILi4ENS0_13AUnaryFunctorIiiiZZZNS0_16fmod_kernel_cudaERNS_18TensorIteratorBaseEENKUlvE_clEvENKUlvE1_clEvEUliiE_EESt5arrayIPcLm2EEEEviT0_T1_ --------------------------
	.section	.nv.constant0._ZN2at6native29vectorized_elementwise_kernelILi4ENS0_13AUnaryFunctorIiiiZZZNS0_16fmod_kernel_cudaERNS_18TensorIteratorBaseEENKUlvE_clEvENKUlvE1_clEvEUliiE_EESt5arrayIPcLm2EEEEviT0_T1_,"a",@progbits
	.sectionflags	@""
	.align	4
.nv.constant0._ZN2at6native29vectorized_elementwise_kernelILi4ENS0_13AUnaryFunctorIiiiZZZNS0_16fmod_kernel_cudaERNS_18TensorIteratorBaseEENKUlvE_clEvENKUlvE1_clEvEUliiE_EESt5arrayIPcLm2EEEEviT0_T1_:
	.zero		928


//--------------------- .nv.constant0._ZN2at6native29vectorized_elementwise_kernelILi8ENS0_13AUnaryFunctorIiiiZZZNS0_16fmod_kernel_cudaERNS_18TensorIteratorBaseEENKUlvE_clEvENKUlvE1_clEvEUliiE_EESt5arrayIPcLm2EEEEviT0_T1_ --------------------------
	.section	.nv.constant0._ZN2at6native29vectorized_elementwise_kernelILi8ENS0_13AUnaryFunctorIiiiZZZNS0_16fmod_kernel_cudaERNS_18TensorIteratorBaseEENKUlvE_clEvENKUlvE1_clEvEUliiE_EESt5arrayIPcLm2EEEEviT0_T1_,"a",@progbits
	.sectionflags	@""
	.align	4
.nv.constant0._ZN2at6native29vectorized_elementwise_kernelILi8ENS0_13AUnaryFunctorIiiiZZZNS0_16fmod_kernel_cudaERNS_18TensorIteratorBaseEENKUlvE_clEvENKUlvE1_clEvEUliiE_EESt5arrayIPcLm2EEEEviT0_T1_:
	.zero		928


//--------------------- .nv.constant0._ZN2at6native18elementwise_kernelILi128ELi4EZNS0_15gpu_kernel_implINS0_13BinaryFunctorIaaaZZZNS0_16fmod_kernel_cudaERNS_18TensorIteratorBaseEENKUlvE_clEvENKUlvE0_clEvEUlaaE_EEEEvS5_RKT_EUliE_EEviT1_ --------------------------
	.section	.nv.constant0._ZN2at6native18elementwise_kernelILi128ELi4EZNS0_15gpu_kernel_implINS0_13BinaryFunctorIaaaZZZNS0_16fmod_kernel_cudaERNS_18TensorIteratorBaseEENKUlvE_clEvENKUlvE0_clEvEUlaaE_EEEEvS5_RKT_EUliE_EEviT1_,"a",@progbits
	.sectionflags	@""
	.align	4
.nv.constant0._ZN2at6native18elementwise_kernelILi128ELi4EZNS0_15gpu_kernel_implINS0_13BinaryFunctorIaaaZZZNS0_16fmod_kernel_cudaERNS_18TensorIteratorBaseEENKUlvE_clEvENKUlvE0_clEvEUlaaE_EEEEvS5_RKT_EUliE_EEviT1_:
	.zero		1552


//--------------------- .nv.constant0._ZN2at6native27unrolled_elementwise_kernelINS0_13BinaryFunctorIaaaZZZNS0_16fmod_kernel_cudaERNS_18TensorIteratorBaseEENKUlvE_clEvENKUlvE0_clEvEUlaaE_EESt5arrayIPcLm3EELi4E23TrivialOffsetCalculatorILi2EjESC_ILi1EjENS0_6memory12LoadWithCastILi2EEENSF_13StoreWithCastILi1EEEEEviT_T0_T2_T3_T4_T5_ --------------------------
	.section	.nv.constant0._ZN2at6native27unrolled_elementwise_kernelINS0_13BinaryFunctorIaaaZZZNS0_16fmod_kernel_cudaERNS_18TensorIteratorBaseEENKUlvE_clEvENKUlvE0_clEvEUlaaE_EESt5arrayIPcLm3EELi4E23TrivialOffsetCalculatorILi2EjESC_ILi1EjENS0_6memory12LoadWithCastILi2EEENSF_13StoreWithCastILi1EEEEEviT_T0_T2_T3_T4_T5_,"a",@progbits
	.sectionflags	@""
	.align	4
.nv.constant0._ZN2at6native27unrolled_elementwise_kernelINS0_13BinaryFunctorIaaaZZZNS0_16fmod_kernel_cudaERNS_18TensorIteratorBaseEENKUlvE_clEvENKUlvE0_clEvEUlaaE_EESt5arrayIPcLm3EELi4E23TrivialOffsetCalculatorILi2EjESC_ILi1EjENS0_6memory12LoadWithCastILi2EEENSF_13StoreWithCastILi1EEEEEviT_T0_T2_T3_T4_T5_:
	.zero		952


//--------------------- .nv.constant0._ZN2at6native18elementwise_kernelILi128ELi4EZNS0_22gpu_kernel_impl_nocastINS0_13BinaryFunctorIaaaZZZNS0_16fmod_kernel_cudaERNS_18TensorIteratorBaseEENKUlvE_clEvENKUlvE0_clEvEUlaaE_EEEEvS5_RKT_EUliE_EEviT1_ --------------------------
	.section	.nv.constant0._ZN2at6native18elementwise_kernelILi128ELi4EZNS0_22gpu_kernel_impl_nocastINS0_13BinaryFunctorIaaaZZZNS0_16fmod_kernel_cudaERNS_18TensorIteratorBaseEENKUlvE_clEvENKUlvE0_clEvEUlaaE_EEEEvS5_RKT_EUliE_EEviT1_,"a",@progbits
	.sectionflags	@""
	.align	4
.nv.constant0._ZN2at6native18elementwise_kernelILi128ELi4EZNS0_22gpu_kernel_impl_nocastINS0_13BinaryFunctorIaaaZZZNS0_16fmod_kernel_cudaERNS_18TensorIteratorBaseEENKUlvE_clEvENKUlvE0_clEvEUlaaE_EEEEvS5_RKT_EUliE_EEviT1_:
	.zero		1552


//--------------------- .nv.constant0._ZN2at6native27unrolled_elementwise_kernelINS0_13BinaryFunctorIaaaZZZNS0_16fmod_kernel_cudaERNS_18TensorIteratorBaseEENKUlvE_clEvENKUlvE0_clEvEUlaaE_EESt5arrayIPcLm3EELi4E23TrivialOffsetCalculatorILi2EjESC_ILi1EjENS0_6memory15LoadWithoutCastENSF_16StoreWithoutCastEEEviT_T0_T2_T3_T4_T5_ --------------------------
	.section	.nv.constant0._ZN2at6native27unrolled_elementwise_kernelINS0_13BinaryFunctorIaaaZZZNS0_16fmod_kernel_cudaERNS_18TensorIteratorBaseEENKUlvE_clEvENKUlvE0_clEvEUlaaE_EESt5arrayIPcLm3EELi4E23TrivialOffsetCalculatorILi2EjESC_ILi1EjENS0_6memory15LoadWithoutCastENSF_16StoreWithoutCastEEEviT_T0_T2_T3_T4_T5_,"a",@progbits
	.sectionflags	@""
	.align	4
.nv.constant0._ZN2at6native27unrolled_elementwise_kernelINS0_13BinaryFunctorIaaaZZZNS0_16fmod_kernel_cudaERNS_18TensorIteratorBaseEENKUlvE_clEvENKUlvE0_clEvEUlaaE_EESt5arrayIPcLm3EELi4E23TrivialOffsetCalculatorILi2EjESC_ILi1EjENS0_6memory15LoadWithoutCastENSF_16StoreWithoutCastEEEviT_T0_T2_T3_T4_T5_:
	.zero		932


//--------------------- .nv.constant0._ZN2at6native29vectorized_elementwise_kernelILi2ENS0_13BinaryFunctorIaaaZZZNS0_16fmod_kernel_cudaERNS_18TensorIteratorBaseEENKUlvE_clEvENKUlvE0_clEvEUlaaE_EESt5arrayIPcLm3EEEEviT0_T1_ --------------------------
	.section	.nv.constant0._ZN2at6native29vectorized_elementwise_kernelILi2ENS0_13BinaryFunctorIaaaZZZNS0_16fmod_kernel_cudaERNS_18TensorIteratorBaseEENKUlvE_clEvENKUlvE0_clEvEUlaaE_EESt5arrayIPcLm3EEEEviT0_T1_,"a",@progbits
	.sectionflags	@""
	.align	4
.nv.constant0._ZN2at6native29vectorized_elementwise_kernelILi2ENS0_13BinaryFunctorIaaaZZZNS0_16fmod_kernel_cudaERNS_18TensorIteratorBaseEENKUlvE_clEvENKUlvE0_clEvEUlaaE_EESt5arrayIPcLm3EEEEviT0_T1_:
	.zero		928


//--------------------- .nv.constant0._ZN2at6native29vectorized_elementwise_kernelILi4ENS0_13BinaryFunctorIaaaZZZNS0_16fmod_kernel_cudaERNS_18TensorIteratorBaseEENKUlvE_clEvENKUlvE0_clEvEUlaaE_EESt5arrayIPcLm3EEEEviT0_T1_ --------------------------
	.section	.nv.constant0._ZN2at6native29vectorized_elementwise_kernelILi4ENS0_13BinaryFunctorIaaaZZZNS0_16fmod_kernel_cudaERNS_18TensorIteratorBaseEENKUlvE_clEvENKUlvE0_clEvEUlaaE_EESt5arrayIPcLm3EEEEviT0_T1_,"a",@progbits
	.sectionflags	@""
	.align	4
.nv.constant0._ZN2at6native29vectorized_elementwise_kernelILi4ENS0_13BinaryFunctorIaaaZZZNS0_16fmod_kernel_cudaERNS_18TensorIteratorBaseEENKUlvE_clEvENKUlvE0_clEvEUlaaE_EESt5arrayIPcLm3EEEEviT0_T1_:
	.zero		928


//--------------------- .nv.constant0._ZN2at6native29vectorized_elementwise_kernelILi8ENS0_13BinaryFunctorIaaaZZZNS0_16fmod_kernel_cudaERNS_18TensorIteratorBaseEENKUlvE_clEvENKUlvE0_clEvEUlaaE_EESt5arrayIPcLm3EEEEviT0_T1_ --------------------------
	.section	.nv.constant0._ZN2at6native29vectorized_elementwise_kernelILi8ENS0_13BinaryFunctorIaaaZZZNS0_16fmod_kernel_cudaERNS_18TensorIteratorBaseEENKUlvE_clEvENKUlvE0_clEvEUlaaE_EESt5arrayIPcLm3EEEEviT0_T1_,"a",@progbits
	.sectionflags	@""
	.align	4
.nv.constant0._ZN2at6native29vectorized_elementwise_kernelILi8ENS0_13BinaryFunctorIaaaZZZNS0_16fmod_kernel_cudaERNS_18TensorIteratorBaseEENKUlvE_clEvENKUlvE0_clEvEUlaaE_EESt5arrayIPcLm3EEEEviT0_T1_:
	.zero		928


//--------------------- .nv.constant0._ZN2at6native18elementwise_kernelILi128ELi4EZNS0_15gpu_kernel_implINS0_13BUnaryFunctorIaaaZZZNS0_16fmod_kernel_cudaERNS_18TensorIteratorBaseEENKUlvE_clEvENKUlvE0_clEvEUlaaE_EEEEvS5_RKT_EUliE_EEviT1_ --------------------------
	.section	.nv.constant0._ZN2at6native18elementwise_kernelILi128ELi4EZNS0_15gpu_kernel_implINS0_13BUnaryFunctorIaaaZZZNS0_16fmod_kernel_cudaERNS_18TensorIteratorBaseEENKUlvE_clEvENKUlvE0_clEvEUlaaE_EEEEvS5_RKT_EUliE_EEviT1_,"a",@progbits
	.sectionflags	@""
	.align	4
.nv.constant0._ZN2at6native18elementwise_kernelILi128ELi4EZNS0_15gpu_kernel_implINS0_13BUnaryFunctorIaaaZZZNS0_16fmod_kernel_cudaERNS_18TensorIteratorBaseEENKUlvE_clEvENKUlvE0_clEvEUlaaE_EEEEvS5_RKT_EUliE_EEviT1_:
	.zero		1440


//--------------------- .nv.constant0._ZN2at6native27unrolled_elementwise_kernelINS0_13BUnaryFunctorIaaaZZZNS0_16fmod_kernel_cudaERNS_18TensorIteratorBaseEENKUlvE_clEvENKUlvE0_clEvEUlaaE_EESt5arrayIPcLm2EELi4E23TrivialOffsetCalculatorILi1EjESD_NS0_6memory12LoadWithCastILi1EEENSE_13StoreWithCastILi1EEEEEviT_T0_T2_T3_T4_T5_ --------------------------
	.section	.nv.constant0._ZN2at6native27unrolled_elementwise_kernelINS0_13BUnaryFunctorIaaaZZZNS0_16fmod_kernel_cudaERNS_18TensorIteratorBaseEENKUlvE_clEvENKUlvE0_clEvEUlaaE_EESt5arrayIPcLm2EELi4E23TrivialOffsetCalculatorILi1EjESD_NS0_6memory12LoadWithCastILi1EEENSE_13StoreWithCastILi1EEEEEviT_T0_T2_T3_T4_T5_,"a",@progbits
	.sectionflags	@""
	.align	4
.nv.constant0._ZN2at6native27unrolled_elementwise_kernelINS0_13BUnaryFunctorIaaaZZZNS0_16fmod_kernel_cudaERNS_18TensorIteratorBaseEENKUlvE_clEvENKUlvE0_clEvEUlaaE_EESt5arrayIPcLm2EELi4E23TrivialOffsetCalculatorILi1EjESD_NS0_6memory12LoadWithCastILi1EEENSE_13StoreWithCastILi1EEEEEviT_T0_T2_T3_T4_T5_:
	.zero		940


//--------------------- .nv.constant0._ZN2at6native18elementwise_kernelILi128ELi4EZNS0_22gpu_kernel_impl_nocastINS0_13BUnaryFunctorIaaaZZZNS0_16fmod_kernel_cudaERNS_18TensorIteratorBaseEENKUlvE_clEvENKUlvE0_clEvEUlaaE_EEEEvS5_RKT_EUliE_EEviT1_ --------------------------
	.section	.nv.constant0._ZN2at6native18elementwise_kernelILi128ELi4EZNS0_22gpu_kernel_impl_nocastINS0_13BUnaryFunctorIaaaZZZNS0_16fmod_kernel_cudaERNS_18TensorIteratorBaseEENKUlvE_clEvENKUlvE0_clEvEUlaaE_EEEEvS5_RKT_EUliE_EEviT1_,"a",@progbits
	.sectionflags	@""
	.align	4
.nv.constant0._ZN2at6native18elementwise_kernelILi128ELi4EZNS0_22gpu_kernel_impl_nocastINS0_13BUnaryFunctorIaaaZZZNS0_16fmod_kernel_cudaERNS_18TensorIteratorBaseEENKUlvE_clEvENKUlvE0_clEvEUlaaE_EEEEvS5_RKT_EUliE_EEviT1_:
	.zero		1440


//--------------------- .nv.constant0._ZN2at6native27unrolled_elementwise_kernelINS0_13BUnaryFunctorIaaaZZZNS0_16fmod_kernel_cudaERNS_18TensorIteratorBaseEENKUlvE_clEvENKUlvE0_clEvEUlaaE_EESt5arrayIPcLm2EELi4E23TrivialOffsetCalculatorILi1EjESD_NS0_6memory15LoadWithoutCastENSE_16StoreWithoutCastEEEviT_T0_T2_T3_T4_T5_ --------------------------
	.section	.nv.constant0._ZN2at6native27unrolled_elementwise_kernelINS0_13BUnaryFunctorIaaaZZZNS0_16fmod_kernel_cudaERNS_18TensorIteratorBaseEENKUlvE_clEvENKUlvE0_clEvEUlaaE_EESt5arrayIPcLm2EELi4E23TrivialOffsetCalculatorILi1EjESD_NS0_6memory15LoadWithoutCastENSE_16StoreWithoutCastEEEviT_T0_T2_T3_T4_T5_,"a",@progbits
	.sectionflags	@""
	.align	4
.nv.constant0._ZN2at6native27unrolled_elementwise_kernelINS0_13BUnaryFunctorIaaaZZZNS0_16fmod_kernel_cudaERNS_18TensorIteratorBaseEENKUlvE_clEvENKUlvE0_clEvEUlaaE_EESt5arrayIPcLm2EELi4E23TrivialOffsetCalculatorILi1EjESD_NS0_6memory15LoadWithoutCastENSE_16StoreWithoutCastEEEviT_T0_T2_T3_T4_T5_:
	.zero		924


//--------------------- .nv.constant0._ZN2at6native29vectorized_elementwise_kernelILi2ENS0_13BUnaryFunctorIaaaZZZNS0_16fmod_kernel_cudaERNS_18TensorIteratorBaseEENKUlvE_clEvENKUlvE0_clEvEUlaaE_EESt5arrayIPcLm2EEEEviT0_T1_ --------------------------
	.section	.nv.constant0._ZN2at6native29vectorized_elementwise_kernelILi2ENS0_13BUnaryFunctorIaaaZZZNS0_16fmod_kernel_cudaERNS_18TensorIteratorBaseEENKUlvE_clEvENKUlvE0_clEvEUlaaE_EESt5arrayIPcLm2EEEEviT0_T1_,"a",@progbits
	.sectionflags	@""
	.align	4
.nv.constant0._ZN2at6native29vectorized_elementwise_kernelILi2ENS0_13BUnaryFunctorIaaaZZZNS0_16fmod_kernel_cudaERNS_18TensorIteratorBaseEENKUlvE_clEvENKUlvE0_clEvEUlaaE_EESt5arrayIPcLm2EEEEviT0_T1_:
	.zero		920


//--------------------- .nv.constant0._ZN2at6native29vectorized_elementwise_kernelILi4ENS0_13BUnaryFunctorIaaaZZZNS0_16fmod_kernel_cudaERNS_18TensorIteratorBaseEENKUlvE_clEvENKUlvE0_clEvEUlaaE_EESt5arrayIPcLm2EEEEviT0_T1_ --------------------------
	.section	.nv.constant0._ZN2at6native29vectorized_elementwise_kernelILi4ENS0_13BUnaryFunctorIaaaZZZNS0_16fmod_kernel_cudaERNS_18TensorIteratorBaseEENKUlvE_clEvENKUlvE0_clEvEUlaaE_EESt5arrayIPcLm2EEEEviT0_T1_,"a",@progbits
	.sectionflags	@""
	.align	4
.nv.constant0._ZN2at6native29vectorized_elementwise_kernelILi4ENS0_13BUnaryFunctorIaaaZZZNS0_16fmod_kernel_cudaERNS_18TensorIteratorBaseEENKUlvE_clEvENKUlvE0_clEvEUlaaE_EESt5arrayIPcLm2EEEEviT0_T1_:
	.zero		920


//--------------------- .nv.constant0._ZN2at6native29vectorized_elementwise_kernelILi8ENS0_13BUnaryFunctorIaaaZZZNS0_16fmod_kernel_cudaERNS_18TensorIteratorBaseEENKUlvE_clEvENKUlvE0_clEvEUlaaE_EESt5arrayIPcLm2EEEEviT0_T1_ --------------------------
	.section	.nv.constant0._ZN2at6native29vectorized_elementwise_kernelILi8ENS0_13BUnaryFunctorIaaaZZZNS0_16fmod_kernel_cudaERNS_18TensorIteratorBaseEENKUlvE_clEvENKUlvE0_clEvEUlaaE_EESt5arrayIPcLm2EEEEviT0_T1_,"a",@progbits
	.sectionflags	@""
	.align	4
.nv.constant0._ZN2at6native29vectorized_elementwise_kernelILi8ENS0_13BUnaryFunctorIaaaZZZNS0_16fmod_kernel_cudaERNS_18TensorIteratorBaseEENKUlvE_clEvENKUlvE0_clEvEUlaaE_EESt5arrayIPcLm2EEEEviT0_T1_:
	.zero		920


//--------------------- .nv.constant0._ZN2at6native18elementwise_kernelILi128ELi4EZNS0_15gpu_kernel_implINS0_13AUnaryFunctorIaaaZZZNS0_16fmod_kernel_cudaERNS_18TensorIteratorBaseEENKUlvE_clEvENKUlvE0_clEvEUlaaE_EEEEvS5_RKT_EUliE_EEviT1_ --------------------------
	.section	.nv.constant0._ZN2at6native18elementwise_kernelILi128ELi4EZNS0_15gpu_kernel_implINS0_13AUnaryFunctorIaaaZZZNS0_16fmod_kernel_cudaERNS_18TensorIteratorBaseEENKUlvE_clEvENKUlvE0_clEvEUlaaE_EEEEvS5_RKT_EUliE_EEviT1_,"a",@progbits
	.sectionflags	@""
	.align	4
.nv.constant0._ZN2at6native18elementwise_kernelILi128ELi4EZNS0_15gpu_kernel_implINS0_13AUnaryFunctorIaaaZZZNS0_16fmod_kernel_cudaERNS_18TensorIteratorBaseEENKUlvE_clEvENKUlvE0_clEvEUlaaE_EEEEvS5_RKT_EUliE_EEviT1_:
	.zero		1440


//--------------------- .nv.constant0._ZN2at6native27unrolled_elementwise_kernelINS0_13AUnaryFunctorIaaaZZZNS0_16fmod_kernel_cudaERNS_18TensorIteratorBaseEENKUlvE_clEvENKUlvE0_clEvEUlaaE_EESt5arrayIPcLm2EELi4E23TrivialOffsetCalculatorILi1EjESD_NS0_6memory12LoadWithCastILi1EEENSE_13StoreWithCastILi1EEEEEviT_T0_T2_T3_T4_T5_ --------------------------
	.section	.nv.constant0._ZN2at6native27unrolled_elementwise_kernelINS0_13AUnaryFunctorIaaaZZZNS0_16fmod_kernel_cudaERNS_18TensorIteratorBaseEENKUlvE_clEvENKUlvE0_clEvEUlaaE_EESt5arrayIPcLm2EELi4E23TrivialOffsetCalculatorILi1EjESD_NS0_6memory12LoadWithCastILi1EEENSE_13StoreWithCastILi1EEEEEviT_T0_T2_T3_T4_T5_,"a",@progbits
	.sectionflags	@""
	.align	4
.nv.constant0._ZN2at6native27unrolled_elementwise_kernelINS0_13AUnaryFunctorIaaaZZZNS0_16fmod_kernel_cudaERNS_18TensorIteratorBaseEENKUlvE_clEvENKUlvE0_clEvEUlaaE_EESt5arrayIPcLm2EELi4E23TrivialOffsetCalculatorILi1EjESD_NS0_6memory12LoadWithCastILi1EEENSE_13StoreWithCastILi1EEEEEviT_T0_T2_T3_T4_T5_:
	.zero		940


//--------------------- .nv.constant0._ZN2at6native18elementwise_kernelILi128ELi4EZNS0_22gpu_kernel_impl_nocastINS0_13AUnaryFunctorIaaaZZZNS0_16fmod_kernel_cudaERNS_18TensorIteratorBaseEENKUlvE_clEvENKUlvE0_clEvEUlaaE_EEEEvS5_RKT_EUliE_EEviT1_ --------------------------
	.section	.nv.constant0._ZN2at6native18elementwise_kernelILi128ELi4EZNS0_22gpu_kernel_impl_nocastINS0_13AUnaryFunctorIaaaZZZNS0_16fmod_kernel_cudaERNS_18TensorIteratorBaseEENKUlvE_clEvENKUlvE0_clEvEUlaaE_EEEEvS5_RKT_EUliE_EEviT1_,"a",@progbits
	.sectionflags	@""
	.align	4
.nv.constant0._ZN2at6native18elementwise_kernelILi128ELi4EZNS0_22gpu_kernel_impl_nocastINS0_13AUnaryFunctorIaaaZZZNS0_16fmod_kernel_cudaERNS_18TensorIteratorBaseEENKUlvE_clEvENKUlvE0_clEvEUlaaE_EEEEvS5_RKT_EUliE_EEviT1_:
	.zero		1440


//--------------------- .nv.constant0._ZN2at6native27unrolled_elementwise_kernelINS0_13AUnaryFunctorIaaaZZZNS0_16fmod_kernel_cudaERNS_18TensorIteratorBaseEENKUlvE_clEvENKUlvE0_clEvEUlaaE_EESt5arrayIPcLm2EELi4E23TrivialOffsetCalculatorILi1EjESD_NS0_6memory15LoadWithoutCastENSE_16StoreWithoutCastEEEviT_T0_T2_T3_T4_T5_ --------------------------
	.section	.nv.constant0._ZN2at6native27unrolled_elementwise_kernelINS0_13AUnaryFunctorIaaaZZZNS0_16fmod_kernel_cudaERNS_18TensorIteratorBaseEENKUlvE_clEvENKUlvE0_clEvEUlaaE_EESt5arrayIPcLm2EELi4E23TrivialOffsetCalculatorILi1EjESD_NS0_6memory15LoadWithoutCastENSE_16StoreWithoutCastEEEviT_T0_T2_T3_T4_T5_,"a",@progbits
	.sectionflags	@""
	.align	4
.nv.constant0._ZN2at6native27unrolled_elementwise_kernelINS0_13AUnaryFunctorIaaaZZZNS0_16fmod_kernel_cudaERNS_18TensorIteratorBaseEENKUlvE_clEvENKUlvE0_clEvEUlaaE_EESt5arrayIPcLm2EELi4E23TrivialOffsetCalculatorILi1EjESD_NS0_6memory15LoadWithoutCastENSE_16StoreWithoutCastEEEviT_T0_T2_T3_T4_T5_:
	.zero		924


//--------------------- .nv.constant0._ZN2at6native29vectorized_elementwise_kernelILi2ENS0_13AUnaryFunctorIaaaZZZNS0_16fmod_kernel_cudaERNS_18TensorIteratorBaseEENKUlvE_clEvENKUlvE0_clEvEUlaaE_EESt5arrayIPcLm2EEEEviT0_T1_ --------------------------
	.section	.nv.constant0._ZN2at6native29vectorized_elementwise_kernelILi2ENS0_13AUnaryFunctorIaaaZZZNS0_16fmod_kernel_cudaERNS_18TensorIteratorBaseEENKUlvE_clEvENKUlvE0_clEvEUlaaE_EESt5arrayIPcLm2EEEEviT0_T1_,"a",@progbits
	.sectionflags	@""
	.align	4
.nv.constant0._ZN2at6native29vectorized_elementwise_kernelILi2ENS0_13AUnaryFunctorIaaaZZZNS0_16fmod_kernel_cudaERNS_18TensorIteratorBaseEENKUlvE_clEvENKUlvE0_clEvEUlaaE_EESt5arrayIPcLm2EEEEviT0_T1_:
	.zero		920


//--------------------- .nv.constant0._ZN2at6native29vectorized_elementwise_kernelILi4ENS0_13AUnaryFunctorIaaaZZZNS0_16fmod_kernel_cudaERNS_18TensorIteratorBaseEENKUlvE_clEvENKUlvE0_clEvEUlaaE_EESt5arrayIPcLm2EEEEviT0_T1_ --------------------------
	.section	.nv.constant0._ZN2at6native29vectorized_elementwise_kernelILi4ENS0_13AUnaryFunctorIaaaZZZNS0_16fmod_kernel_cudaERNS_18TensorIteratorBaseEENKUlvE_clEvENKUlvE0_clEvEUlaaE_EESt5arrayIPcLm2EEEEviT0_T1_,"a",@progbits
	.sectionflags	@""
	.align	4
.nv.constant0._ZN2at6native29vectorized_elementwise_kernelILi4ENS0_13AUnaryFunctorIaaaZZZNS0_16fmod_kernel_cudaERNS_18TensorIteratorBaseEENKUlvE_clEvENKUlvE0_clEvEUlaaE_EESt5arrayIPcLm2EEEEviT0_T1_:
	.zero		920


//--------------------- .nv.constant0._ZN2at6native29vectorized_elementwise_kernelILi8ENS0_13AUnaryFunctorIaaaZZZNS0_16fmod_kernel_cudaERNS_18TensorIteratorBaseEENKUlvE_clEvENKUlvE0_clEvEUlaaE_EESt5arrayIPcLm2EEEEviT0_T1_ --------------------------
	.section	.nv.constant0._ZN2at6native29vectorized_elementwise_kernelILi8ENS0_13AUnaryFunctorIaaaZZZNS0_16fmod_kernel_cudaERNS_18TensorIteratorBaseEENKUlvE_clEvENKUlvE0_clEvEUlaaE_EESt5arrayIPcLm2EEEEviT0_T1_,"a",@progbits
	.sectionflags	@""
	.align	4
.nv.constant0._ZN2at6native29vectorized_elementwise_kernelILi8ENS0_13AUnaryFunctorIaaaZZZNS0_16fmod_kernel_cudaERNS_18TensorIteratorBaseEENKUlvE_clEvENKUlvE0_clEvEUlaaE_EESt5arrayIPcLm2EEEEviT0_T1_:
	.zero		920


//--------------------- .nv.constant0._ZN2at6native18elementwise_kernelILi128ELi4EZNS0_15gpu_kernel_implINS0_13BinaryFunctorIhhhZZZNS0_16fmod_kernel_cudaERNS_18TensorIteratorBaseEENKUlvE_clEvENKUlvE_clEvEUlhhE_EEEEvS5_RKT_EUliE_EEviT1_ --------------------------
	.section	.nv.constant0._ZN2at6native18elementwise_kernelILi128ELi4EZNS0_15gpu_kernel_implINS0_13BinaryFunctorIhhhZZZNS0_16fmod_kernel_cudaERNS_18TensorIteratorBaseEENKUlvE_clEvENKUlvE_clEvEUlhhE_EEEEvS5_RKT_EUliE_EEviT1_,"a",@progbits
	.sectionflags	@""
	.align	4
.nv.constant0._ZN2at6native18elementwise_kernelILi128ELi4EZNS0_15gpu_kernel_implINS0_13BinaryFunctorIhhhZZZNS0_16fmod_kernel_cudaERNS_18TensorIteratorBaseEENKUlvE_clEvENKUlvE_clEvEUlhhE_EEEEvS5_RKT_EUliE_EEviT1_:
	.zero		1552


//--------------------- .nv.constant0._ZN2at6native27unrolled_elementwise_kernelINS0_13BinaryFunctorIhhhZZZNS0_16fmod_kernel_cudaERNS_18TensorIteratorBaseEENKUlvE_clEvENKUlvE_clEvEUlhhE_EESt5arrayIPcLm3EELi4E23TrivialOffsetCalculatorILi2EjESC_ILi1EjENS0_6memory12LoadWithCastILi2EEENSF_13StoreWithCastILi1EEEEEviT_T0_T2_T3_T4_T5_ --------------------------
	.section	.nv.constant0._ZN2at6native27unrolled_elementwise_kernelINS0_13BinaryFunctorIhhhZZZNS0_16fmod_kernel_cudaERNS_18TensorIteratorBaseEENKUlvE_clEvENKUlvE_clEvEUlhhE_EESt5arrayIPcLm3EELi4E23TrivialOffsetCalculatorILi2EjESC_ILi1EjENS0_6memory12LoadWithCastILi2EEENSF_13StoreWithCastILi1EEEEEviT_T0_T2_T3_T4_T5_,"a",@progbits
	.sectionflags	@""
	.align	4
.nv.constant0._ZN2at6native27unrolled_elementwise_kernelINS0_13BinaryFunctorIhhhZZZNS0_16fmod_kernel_cudaERNS_18TensorIteratorBaseEENKUlvE_clEvENKUlvE_clEvEUlhhE_EESt5arrayIPcLm3EELi4E23TrivialOffsetCalculatorILi2EjESC_ILi1EjENS0_6memory12LoadWithCastILi2EEENSF_13StoreWithCastILi1EEEEEviT_T0_T2_T3_T4_T5_:
	.zero		952


//--------------------- .nv.constant0._ZN2at6native18elementwise_kernelILi128ELi4EZNS0_22gpu_kernel_impl_nocastINS0_13BinaryFunctorIhhhZZZNS0_16fmod_kernel_cudaERNS_18TensorIteratorBaseEENKUlvE_clEvENKUlvE_clEvEUlhhE_EEEEvS5_RKT_EUliE_EEviT1_ --------------------------
	.section	.nv.constant0._ZN2at6native18elementwise_kernelILi128ELi4EZNS0_22gpu_kernel_impl_nocastINS0_13BinaryFunctorIhhhZZZNS0_16fmod_kernel_cudaERNS_18TensorIteratorBaseEENKUlvE_clEvENKUlvE_clEvEUlhhE_EEEEvS5_RKT_EUliE_EEviT1_,"a",@progbits
	.sectionflags	@""
	.align	4
.nv.constant0._ZN2at6native18elementwise_kernelILi128ELi4EZNS0_22gpu_kernel_impl_nocastINS0_13BinaryFunctorIhhhZZZNS0_16fmod_kernel_cudaERNS_18TensorIteratorBaseEENKUlvE_clEvENKUlvE_clEvEUlhhE_EEEEvS5_RKT_EUliE_EEviT1_:
	.zero		1552


//--------------------- .nv.constant0._ZN2at6native27unrolled_elementwise_kernelINS0_13BinaryFunctorIhhhZZZNS0_16fmod_kernel_cudaERNS_18TensorIteratorBaseEENKUlvE_clEvENKUlvE_clEvEUlhhE_EESt5arrayIPcLm3EELi4E23TrivialOffsetCalculatorILi2EjESC_ILi1EjENS0_6memory15LoadWithoutCastENSF_16StoreWithoutCastEEEviT_T0_T2_T3_T4_T5_ --------------------------
	.section	.nv.constant0._ZN2at6native27unrolled_elementwise_kernelINS0_13BinaryFunctorIhhhZZZNS0_16fmod_kernel_cudaERNS_18TensorIteratorBaseEENKUlvE_clEvENKUlvE_clEvEUlhhE_EESt5arrayIPcLm3EELi4E23TrivialOffsetCalculatorILi2EjESC_ILi1EjENS0_6memory15LoadWithoutCastENSF_16StoreWithoutCastEEEviT_T0_T2_T3_T4_T5_,"a",@progbits
	.sectionflags	@""
	.align	4
.nv.constant0._ZN2at6native27unrolled_elementwise_kernelINS0_13BinaryFunctorIhhhZZZNS0_16fmod_kernel_cudaERNS_18TensorIteratorBaseEENKUlvE_clEvENKUlvE_clEvEUlhhE_EESt5arrayIPcLm3EELi4E23TrivialOffsetCalculatorILi2EjESC_ILi1EjENS0_6memory15LoadWithoutCastENSF_16StoreWithoutCastEEEviT_T0_T2_T3_T4_T5_:
	.zero		932


//--------------------- .nv.constant0._ZN2at6native29vectorized_elementwise_kernelILi2ENS0_13BinaryFunctorIhhhZZZNS0_16fmod_kernel_cudaERNS_18TensorIteratorBaseEENKUlvE_clEvENKUlvE_clEvEUlhhE_EESt5arrayIPcLm3EEEEviT0_T1_ --------------------------
	.section	.nv.constant0._ZN2at6native29vectorized_elementwise_kernelILi2ENS0_13BinaryFunctorIhhhZZZNS0_16fmod_kernel_cudaERNS_18TensorIteratorBaseEENKUlvE_clEvENKUlvE_clEvEUlhhE_EESt5arrayIPcLm3EEEEviT0_T1_,"a",@progbits
	.sectionflags	@""
	.align	4
.nv.constant0._ZN2at6native29vectorized_elementwise_kernelILi2ENS0_13BinaryFunctorIhhhZZZNS0_16fmod_kernel_cudaERNS_18TensorIteratorBaseEENKUlvE_clEvENKUlvE_clEvEUlhhE_EESt5arrayIPcLm3EEEEviT0_T1_:
	.zero		928


//--------------------- .nv.constant0._ZN2at6native29vectorized_elementwise_kernelILi4ENS0_13BinaryFunctorIhhhZZZNS0_16fmod_kernel_cudaERNS_18TensorIteratorBaseEENKUlvE_clEvENKUlvE_clEvEUlhhE_EESt5arrayIPcLm3EEEEviT0_T1_ --------------------------
	.section	.nv.constant0._ZN2at6native29vectorized_elementwise_kernelILi4ENS0_13BinaryFunctorIhhhZZZNS0_16fmod_kernel_cudaERNS_18TensorIteratorBaseEENKUlvE_clEvENKUlvE_clEvEUlhhE_EESt5arrayIPcLm3EEEEviT0_T1_,"a",@progbits
	.sectionflags	@""
	.align	4
.nv.constant0._ZN2at6native29vectorized_elementwise_kernelILi4ENS0_13BinaryFunctorIhhhZZZNS0_16fmod_kernel_cudaERNS_18TensorIteratorBaseEENKUlvE_clEvENKUlvE_clEvEUlhhE_EESt5arrayIPcLm3EEEEviT0_T1_:
	.zero		928


//--------------------- .nv.constant0._ZN2at6native29vectorized_elementwise_kernelILi8ENS0_13BinaryFunctorIhhhZZZNS0_16fmod_kernel_cudaERNS_18TensorIteratorBaseEENKUlvE_clEvENKUlvE_clEvEUlhhE_EESt5arrayIPcLm3EEEEviT0_T1_ --------------------------
	.section	.nv.constant0._ZN2at6native29vectorized_elementwise_kernelILi8ENS0_13BinaryFunctorIhhhZZZNS0_16fmod_kernel_cudaERNS_18TensorIteratorBaseEENKUlvE_clEvENKUlvE_clEvEUlhhE_EESt5arrayIPcLm3EEEEviT0_T1_,"a",@progbits
	.sectionflags	@""
	.align	4
.nv.constant0._ZN2at6native29vectorized_elementwise_kernelILi8ENS0_13BinaryFunctorIhhhZZZNS0_16fmod_kernel_cudaERNS_18TensorIteratorBaseEENKUlvE_clEvENKUlvE_clEvEUlhhE_EESt5arrayIPcLm3EEEEviT0_T1_:
	.zero		928


//--------------------- .nv.constant0._ZN2at6native18elementwise_kernelILi128ELi4EZNS0_15gpu_kernel_implINS0_13BUnaryFunctorIhhhZZZNS0_16fmod_kernel_cudaERNS_18TensorIteratorBaseEENKUlvE_clEvENKUlvE_clEvEUlhhE_EEEEvS5_RKT_EUliE_EEviT1_ --------------------------
	.section	.nv.constant0._ZN2at6native18elementwise_kernelILi128ELi4EZNS0_15gpu_kernel_implINS0_13BUnaryFunctorIhhhZZZNS0_16fmod_kernel_cudaERNS_18TensorIteratorBaseEENKUlvE_clEvENKUlvE_clEvEUlhhE_EEEEvS5_RKT_EUliE_EEviT1_,"a",@progbits
	.sectionflags	@""
	.align	4
.nv.constant0._ZN2at6native18elementwise_kernelILi128ELi4EZNS0_15gpu_kernel_implINS0_13BUnaryFunctorIhhhZZZNS0_16fmod_kernel_cudaERNS_18TensorIteratorBaseEENKUlvE_clEvENKUlvE_clEvEUlhhE_EEEEvS5_RKT_EUliE_EEviT1_:
	.zero		1440


//--------------------- .nv.constant0._ZN2at6native27unrolled_elementwise_kernelINS0_13BUnaryFunctorIhhhZZZNS0_16fmod_kernel_cudaERNS_18TensorIteratorBaseEENKUlvE_clEvENKUlvE_clEvEUlhhE_EESt5arrayIPcLm2EELi4E23TrivialOffsetCalculatorILi1EjESD_NS0_6memory12LoadWithCastILi1EEENSE_13StoreWithCastILi1EEEEEviT_T0_T2_T3_T4_T5_ --------------------------
	.section	.nv.constant0._ZN2at6native27unrolled_elementwise_kernelINS0_13BUnaryFunctorIhhhZZZNS0_16fmod_kernel_cudaERNS_18TensorIteratorBaseEENKUlvE_clEvENKUlvE_clEvEUlhhE_EESt5arrayIPcLm2EELi4E23TrivialOffsetCalculatorILi1EjESD_NS0_6memory12LoadWithCastILi1EEENSE_13StoreWithCastILi1EEEEEviT_T0_T2_T3_T4_T5_,"a",@progbits
	.sectionflags	@""
	.align	4
.nv.constant0._ZN2at6native27unrolled_elementwise_kernelINS0_13BUnaryFunctorIhhhZZZNS0_16fmod_kernel_cudaERNS_18TensorIteratorBaseEENKUlvE_clEvENKUlvE_clEvEUlhhE_EESt5arrayIPcLm2EELi4E23TrivialOffsetCalculatorILi1EjESD_NS0_6memory12LoadWithCastILi1EEENSE_13StoreWithCastILi1EEEEEviT_T0_T2_T3_T4_T5_:
	.zero		940


//--------------------- .nv.constant0._ZN2at6native18elementwise_kernelILi128ELi4EZNS0_22gpu_kernel_impl_nocastINS0_13BUnaryFunctorIhhhZZZNS0_16fmod_kernel_cudaERNS_18TensorIteratorBaseEENKUlvE_clEvENKUlvE_clEvEUlhhE_EEEEvS5_RKT_EUliE_EEviT1_ --------------------------
	.section	.nv.constant0._ZN2at6native18elementwise_kernelILi128ELi4EZNS0_22gpu_kernel_impl_nocastINS0_13BUnaryFunctorIhhhZZZNS0_16fmod_kernel_cudaERNS_18TensorIteratorBaseEENKUlvE_clEvENKUlvE_clEvEUlhhE_EEEEvS5_RKT_EUliE_EEviT1_,"a",@progbits
	.sectionflags	@""
	.align	4
.nv.constant0._ZN2at6native18elementwise_kernelILi128ELi4EZNS0_22gpu_kernel_impl_nocastINS0_13BUnaryFunctorIhhhZZZNS0_16fmod_kernel_cudaERNS_18TensorIteratorBaseEENKUlvE_clEvENKUlvE_clEvEUlhhE_EEEEvS5_RKT_EUliE_EEviT1_:
	.zero		1440


//--------------------- .nv.constant0._ZN2at6native27unrolled_elementwise_kernelINS0_13BUnaryFunctorIhhhZZZNS0_16fmod_kernel_cudaERNS_18TensorIteratorBaseEENKUlvE_clEvENKUlvE_clEvEUlhhE_EESt5arrayIPcLm2EELi4E23TrivialOffsetCalculatorILi1EjESD_NS0_6memory15LoadWithoutCastENSE_16StoreWithoutCastEEEviT_T0_T2_T3_T4_T5_ --------------------------
	.section	.nv.constant0._ZN2at6native27unrolled_elementwise_kernelINS0_13BUnaryFunctorIhhhZZZNS0_16fmod_kernel_cudaERNS_18TensorIteratorBaseEENKUlvE_clEvENKUlvE_clEvEUlhhE_EESt5arrayIPcLm2EELi4E23TrivialOffsetCalculatorILi1EjESD_NS0_6memory15LoadWithoutCastENSE_16StoreWithoutCastEEEviT_T0_T2_T3_T4_T5_,"a",@progbits
	.sectionflags	@""
	.align	4
.nv.constant0._ZN2at6native27unrolled_elementwise_kernelINS0_13BUnaryFunctorIhhhZZZNS0_16fmod_kernel_cudaERNS_18TensorIteratorBaseEENKUlvE_clEvENKUlvE_clEvEUlhhE_EESt5arrayIPcLm2EELi4E23TrivialOffsetCalculatorILi1EjESD_NS0_6memory15LoadWithoutCastENSE_16StoreWithoutCastEEEviT_T0_T2_T3_T4_T5_:
	.zero		924


//--------------------- .nv.constant0._ZN2at6native29vectorized_elementwise_kernelILi2ENS0_13BUnaryFunctorIhhhZZZNS0_16fmod_kernel_cudaERNS_18TensorIteratorBaseEENKUlvE_clEvENKUlvE_clEvEUlhhE_EESt5arrayIPcLm2EEEEviT0_T1_ --------------------------
	.section	.nv.constant0._ZN2at6native29vectorized_elementwise_kernelILi2ENS0_13BUnaryFunctorIhhhZZZNS0_16fmod_kernel_cudaERNS_18TensorIteratorBaseEENKUlvE_clEvENKUlvE_clEvEUlhhE_EESt5arrayIPcLm2EEEEviT0_T1_,"a",@progbits
	.sectionflags	@""
	.align	4
.nv.constant0._ZN2at6native29vectorized_elementwise_kernelILi2ENS0_13BUnaryFunctorIhhhZZZNS0_16fmod_kernel_cudaERNS_18TensorIteratorBaseEENKUlvE_clEvENKUlvE_clEvEUlhhE_EESt5arrayIPcLm2EEEEviT0_T1_:
	.zero		920


//--------------------- .nv.constant0._ZN2at6native29vectorized_elementwise_kernelILi4ENS0_13BUnaryFunctorIhhhZZZNS0_16fmod_kernel_cudaERNS_18TensorIteratorBaseEENKUlvE_clEvENKUlvE_clEvEUlhhE_EESt5arrayIPcLm2EEEEviT0_T1_ --------------------------
	.section	.nv.constant0._ZN2at6native29vectorized_elementwise_kernelILi4ENS0_13BUnaryFunctorIhhhZZZNS0_16fmod_kernel_cudaERNS_18TensorIteratorBaseEENKUlvE_clEvENKUlvE_clEvEUlhhE_EESt5arrayIPcLm2EEEEviT0_T1_,"a",@progbits
	.sectionflags	@""
	.align	4
.nv.constant0._ZN2at6native29vectorized_elementwise_kernelILi4ENS0_13BUnaryFunctorIhhhZZZNS0_16fmod_kernel_cudaERNS_18TensorIteratorBaseEENKUlvE_clEvENKUlvE_clEvEUlhhE_EESt5arrayIPcLm2EEEEviT0_T1_:
	.zero		920


//--------------------- .nv.constant0._ZN2at6native29vectorized_elementwise_kernelILi8ENS0_13BUnaryFunctorIhhhZZZNS0_16fmod_kernel_cudaERNS_18TensorIteratorBaseEENKUlvE_clEvENKUlvE_clEvEUlhhE_EESt5arrayIPcLm2EEEEviT0_T1_ --------------------------
	.section	.nv.constant0._ZN2at6native29vectorized_elementwise_kernelILi8ENS0_13BUnaryFunctorIhhhZZZNS0_16fmod_kernel_cudaERNS_18TensorIteratorBaseEENKUlvE_clEvENKUlvE_clEvEUlhhE_EESt5arrayIPcLm2EEEEviT0_T1_,"a",@progbits
	.sectionflags	@""
	.align	4
.nv.constant0._ZN2at6native29vectorized_elementwise_kernelILi8ENS0_13BUnaryFunctorIhhhZZZNS0_16fmod_kernel_cudaERNS_18TensorIteratorBaseEENKUlvE_clEvENKUlvE_clEvEUlhhE_EESt5arrayIPcLm2EEEEviT0_T1_:
	.zero		920


//--------------------- .nv.constant0._ZN2at6native18elementwise_kernelILi128ELi4EZNS0_15gpu_kernel_implINS0_13AUnaryFunctorIhhhZZZNS0_16fmod_kernel_cudaERNS_18TensorIteratorBaseEENKUlvE_clEvENKUlvE_clEvEUlhhE_EEEEvS5_RKT_EUliE_EEviT1_ --------------------------
	.section	.nv.constant0._ZN2at6native18elementwise_kernelILi128ELi4EZNS0_15gpu_kernel_implINS0_13AUnaryFunctorIhhhZZZNS0_16fmod_kernel_cudaERNS_18TensorIteratorBaseEENKUlvE_clEvENKUlvE_clEvEUlhhE_EEEEvS5_RKT_EUliE_EEviT1_,"a",@progbits
	.sectionflags	@""
	.align	4
.nv.constant0._ZN2at6native18elementwise_kernelILi128ELi4EZNS0_15gpu_kernel_implINS0_13AUnaryFunctorIhhhZZZNS0_16fmod_kernel_cudaERNS_18TensorIteratorBaseEENKUlvE_clEvENKUlvE_clEvEUlhhE_EEEEvS5_RKT_EUliE_EEviT1_:
	.zero		1440


//--------------------- .nv.constant0._ZN2at6native27unrolled_elementwise_kernelINS0_13AUnaryFunctorIhhhZZZNS0_16fmod_kernel_cudaERNS_18TensorIteratorBaseEENKUlvE_clEvENKUlvE_clEvEUlhhE_EESt5arrayIPcLm2EELi4E23TrivialOffsetCalculatorILi1EjESD_NS0_6memory12LoadWithCastILi1EEENSE_13StoreWithCastILi1EEEEEviT_T0_T2_T3_T4_T5_ --------------------------
	.section	.nv.constant0._ZN2at6native27unrolled_elementwise_kernelINS0_13AUnaryFunctorIhhhZZZNS0_16fmod_kernel_cudaERNS_18TensorIteratorBaseEENKUlvE_clEvENKUlvE_clEvEUlhhE_EESt5arrayIPcLm2EELi4E23TrivialOffsetCalculatorILi1EjESD_NS0_6memory12LoadWithCastILi1EEENSE_13StoreWithCastILi1EEEEEviT_T0_T2_T3_T4_T5_,"a",@progbits
	.sectionflags	@""
	.align	4
.nv.constant0._ZN2at6native27unrolled_elementwise_kernelINS0_13AUnaryFunctorIhhhZZZNS0_16fmod_kernel_cudaERNS_18TensorIteratorBaseEENKUlvE_clEvENKUlvE_clEvEUlhhE_EESt5arrayIPcLm2EELi4E23TrivialOffsetCalculatorILi1EjESD_NS0_6memory12LoadWithCastILi1EEENSE_13StoreWithCastILi1EEEEEviT_T0_T2_T3_T4_T5_:
	.zero		940


//--------------------- .nv.constant0._ZN2at6native18elementwise_kernelILi128ELi4EZNS0_22gpu_kernel_impl_nocastINS0_13AUnaryFunctorIhhhZZZNS0_16fmod_kernel_cudaERNS_18TensorIteratorBaseEENKUlvE_clEvENKUlvE_clEvEUlhhE_EEEEvS5_RKT_EUliE_EEviT1_ --------------------------
	.section	.nv.constant0._ZN2at6native18elementwise_kernelILi128ELi4EZNS0_22gpu_kernel_impl_nocastINS0_13AUnaryFunctorIhhhZZZNS0_16fmod_kernel_cudaERNS_18TensorIteratorBaseEENKUlvE_clEvENKUlvE_clEvEUlhhE_EEEEvS5_RKT_EUliE_EEviT1_,"a",@progbits
	.sectionflags	@""
	.align	4
.nv.constant0._ZN2at6native18elementwise_kernelILi128ELi4EZNS0_22gpu_kernel_impl_nocastINS0_13AUnaryFunctorIhhhZZZNS0_16fmod_kernel_cudaERNS_18TensorIteratorBaseEENKUlvE_clEvENKUlvE_clEvEUlhhE_EEEEvS5_RKT_EUliE_EEviT1_:
	.zero		1440


//--------------------- .nv.constant0._ZN2at6native27unrolled_elementwise_kernelINS0_13AUnaryFunctorIhhhZZZNS0_16fmod_kernel_cudaERNS_18TensorIteratorBaseEENKUlvE_clEvENKUlvE_clEvEUlhhE_EESt5arrayIPcLm2EELi4E23TrivialOffsetCalculatorILi1EjESD_NS0_6memory15LoadWithoutCastENSE_16StoreWithoutCastEEEviT_T0_T2_T3_T4_T5_ --------------------------
	.section	.nv.constant0._ZN2at6native27unrolled_elementwise_kernelINS0_13AUnaryFunctorIhhhZZZNS0_16fmod_kernel_cudaERNS_18TensorIteratorBaseEENKUlvE_clEvENKUlvE_clEvEUlhhE_EESt5arrayIPcLm2EELi4E23TrivialOffsetCalculatorILi1EjESD_NS0_6memory15LoadWithoutCastENSE_16StoreWithoutCastEEEviT_T0_T2_T3_T4_T5_,"a",@progbits
	.sectionflags	@""
	.align	4
.nv.constant0._ZN2at6native27unrolled_elementwise_kernelINS0_13AUnaryFunctorIhhhZZZNS0_16fmod_kernel_cudaERNS_18TensorIteratorBaseEENKUlvE_clEvENKUlvE_clEvEUlhhE_EESt5arrayIPcLm2EELi4E23TrivialOffsetCalculatorILi1EjESD_NS0_6memory15LoadWithoutCastENSE_16StoreWithoutCastEEEviT_T0_T2_T3_T4_T5_:
	.zero		924


//--------------------- .nv.constant0._ZN2at6native29vectorized_elementwise_kernelILi2ENS0_13AUnaryFunctorIhhhZZZNS0_16fmod_kernel_cudaERNS_18TensorIteratorBaseEENKUlvE_clEvENKUlvE_clEvEUlhhE_EESt5arrayIPcLm2EEEEviT0_T1_ --------------------------
	.section	.nv.constant0._ZN2at6native29vectorized_elementwise_kernelILi2ENS0_13AUnaryFunctorIhhhZZZNS0_16fmod_kernel_cudaERNS_18TensorIteratorBaseEENKUlvE_clEvENKUlvE_clEvEUlhhE_EESt5arrayIPcLm2EEEEviT0_T1_,"a",@progbits
	.sectionflags	@""
	.align	4
.nv.constant0._ZN2at6native29vectorized_elementwise_kernelILi2ENS0_13AUnaryFunctorIhhhZZZNS0_16fmod_kernel_cudaERNS_18TensorIteratorBaseEENKUlvE_clEvENKUlvE_clEvEUlhhE_EESt5arrayIPcLm2EEEEviT0_T1_:
	.zero		920


//--------------------- .nv.constant0._ZN2at6native29vectorized_elementwise_kernelILi4ENS0_13AUnaryFunctorIhhhZZZNS0_16fmod_kernel_cudaERNS_18TensorIteratorBaseEENKUlvE_clEvENKUlvE_clEvEUlhhE_EESt5arrayIPcLm2EEEEviT0_T1_ --------------------------
	.section	.nv.constant0._ZN2at6native29vectorized_elementwise_kernelILi4ENS0_13AUnaryFunctorIhhhZZZNS0_16fmod_kernel_cudaERNS_18TensorIteratorBaseEENKUlvE_clEvENKUlvE_clEvEUlhhE_EESt5arrayIPcLm2EEEEviT0_T1_,"a",@progbits
	.sectionflags	@""
	.align	4
.nv.constant0._ZN2at6native29vectorized_elementwise_kernelILi4ENS0_13AUnaryFunctorIhhhZZZNS0_16fmod_kernel_cudaERNS_18TensorIteratorBaseEENKUlvE_clEvENKUlvE_clEvEUlhhE_EESt5arrayIPcLm2EEEEviT0_T1_:
	.zero		920


//--------------------- .nv.constant0._ZN2at6native29vectorized_elementwise_kernelILi8ENS0_13AUnaryFunctorIhhhZZZNS0_16fmod_kernel_cudaERNS_18TensorIteratorBaseEENKUlvE_clEvENKUlvE_clEvEUlhhE_EESt5arrayIPcLm2EEEEviT0_T1_ --------------------------
	.section	.nv.constant0._ZN2at6native29vectorized_elementwise_kernelILi8ENS0_13AUnaryFunctorIhhhZZZNS0_16fmod_kernel_cudaERNS_18TensorIteratorBaseEENKUlvE_clEvENKUlvE_clEvEUlhhE_EESt5arrayIPcLm2EEEEviT0_T1_,"a",@progbits
	.sectionflags	@""
	.align	4
.nv.constant0._ZN2at6native29vectorized_elementwise_kernelILi8ENS0_13AUnaryFunctorIhhhZZZNS0_16fmod_kernel_cudaERNS_18TensorIteratorBaseEENKUlvE_clEvENKUlvE_clEvEUlhhE_EESt5arrayIPcLm2EEEEviT0_T1_:
	.zero		920


//--------------------- .nv.constant0._ZN2at6native18elementwise_kernelILi128ELi4EZNS0_15gpu_kernel_implINS0_13BinaryFunctorIN3c108BFloat16ES5_S5_ZZZNS0_21remainder_kernel_cudaERNS_18TensorIteratorBaseEENKUlvE0_clEvENKUlvE2_clEvEUlS5_S5_E_EEEEvS7_RKT_EUliE_EEviT1_ --------------------------
	.section	.nv.constant0._ZN2at6native18elementwise_kernelILi128ELi4EZNS0_15gpu_kernel_implINS0_13BinaryFunctorIN3c108BFloat16ES5_S5_ZZZNS0_21remainder_kernel_cudaERNS_18TensorIteratorBaseEENKUlvE0_clEvENKUlvE2_clEvEUlS5_S5_E_EEEEvS7_RKT_EUliE_EEviT1_,"a",@progbits
	.sectionflags	@""
	.align	4
.nv.constant0._ZN2at6native18elementwise_kernelILi128ELi4EZNS0_15gpu_kernel_implINS0_13BinaryFunctorIN3c108BFloat16ES5_S5_ZZZNS0_21remainder_kernel_cudaERNS_18TensorIteratorBaseEENKUlvE0_clEvENKUlvE2_clEvEUlS5_S5_E_EEEEvS7_RKT_EUliE_EEviT1_:
	.zero		1552


//--------------------- .nv.constant0._ZN2at6native27unrolled_elementwise_kernelINS0_13BinaryFunctorIN3c108BFloat16ES4_S4_ZZZNS0_21remainder_kernel_cudaERNS_18TensorIteratorBaseEENKUlvE0_clEvENKUlvE2_clEvEUlS4_S4_E_EESt5arrayIPcLm3EELi4E23TrivialOffsetCalculatorILi2EjESE_ILi1EjENS0_6memory12LoadWithCastILi2EEENSH_13StoreWithCastILi1EEEEEviT_T0_T2_T3_T4_T5_ --------------------------
	.section	.nv.constant0._ZN2at6native27unrolled_elementwise_kernelINS0_13BinaryFunctorIN3c108BFloat16ES4_S4_ZZZNS0_21remainder_kernel_cudaERNS_18TensorIteratorBaseEENKUlvE0_clEvENKUlvE2_clEvEUlS4_S4_E_EESt5arrayIPcLm3EELi4E23TrivialOffsetCalculatorILi2EjESE_ILi1EjENS0_6memory12LoadWithCastILi2EEENSH_13StoreWithCastILi1EEEEEviT_T0_T2_T3_T4_T5_,"a",@progbits
	.sectionflags	@""
	.align	4
.nv.constant0._ZN2at6native27unrolled_elementwise_kernelINS0_13BinaryFunctorIN3c108BFloat16ES4_S4_ZZZNS0_21remainder_kernel_cudaERNS_18TensorIteratorBaseEENKUlvE0_clEvENKUlvE2_clEvEUlS4_S4_E_EESt5arrayIPcLm3EELi4E23TrivialOffsetCalculatorILi2EjESE_ILi1EjENS0_6memory12LoadWithCastILi2EEENSH_13StoreWithCastILi1EEEEEviT_T0_T2_T3_T4_T5_:
	.zero		952


//--------------------- .nv.constant0._ZN2at6native18elementwise_kernelILi128ELi4EZNS0_22gpu_kernel_impl_nocastINS0_13BinaryFunctorIN3c108BFloat16ES5_S5_ZZZNS0_21remainder_kernel_cudaERNS_18TensorIteratorBaseEENKUlvE0_clEvENKUlvE2_clEvEUlS5_S5_E_EEEEvS7_RKT_EUliE_EEviT1_ --------------------------
	.section	.nv.constant0._ZN2at6native18elementwise_kernelILi128ELi4EZNS0_22gpu_kernel_impl_nocastINS0_13BinaryFunctorIN3c108BFloat16ES5_S5_ZZZNS0_21remainder_kernel_cudaERNS_18TensorIteratorBaseEENKUlvE0_clEvENKUlvE2_clEvEUlS5_S5_E_EEEEvS7_RKT_EUliE_EEviT1_,"a",@progbits
	.sectionflags	@""
	.align	4
.nv.constant0._ZN2at6native18elementwise_kernelILi128ELi4EZNS0_22gpu_kernel_impl_nocastINS0_13BinaryFunctorIN3c108BFloat16ES5_S5_ZZZNS0_21remainder_kernel_cudaERNS_18TensorIteratorBaseEENKUlvE0_clEvENKUlvE2_clEvEUlS5_S5_E_EEEEvS7_RKT_EUliE_EEviT1_:
	.zero		1552


//--------------------- .nv.constant0._ZN2at6native27unrolled_elementwise_kernelINS0_13BinaryFunctorIN3c108BFloat16ES4_S4_ZZZNS0_21remainder_kernel_cudaERNS_18TensorIteratorBaseEENKUlvE0_clEvENKUlvE2_clEvEUlS4_S4_E_EESt5arrayIPcLm3EELi4E23TrivialOffsetCalculatorILi2EjESE_ILi1EjENS0_6memory15LoadWithoutCastENSH_16StoreWithoutCastEEEviT_T0_T2_T3_T4_T5_ --------------------------
	.section	.nv.constant0._ZN2at6native27unrolled_elementwise_kernelINS0_13BinaryFunctorIN3c108BFloat16ES4_S4_ZZZNS0_21remainder_kernel_cudaERNS_18TensorIteratorBaseEENKUlvE0_clEvENKUlvE2_clEvEUlS4_S4_E_EESt5arrayIPcLm3EELi4E23TrivialOffsetCalculatorILi2EjESE_ILi1EjENS0_6memory15LoadWithoutCastENSH_16StoreWithoutCastEEEviT_T0_T2_T3_T4_T5_,"a",@progbits
	.sectionflags	@""
	.align	4
.nv.constant0._ZN2at6native27unrolled_elementwise_kernelINS0_13BinaryFunctorIN3c108BFloat16ES4_S4_ZZZNS0_21remainder_kernel_cudaERNS_18TensorIteratorBaseEENKUlvE0_clEvENKUlvE2_clEvEUlS4_S4_E_EESt5arrayIPcLm3EELi4E23TrivialOffsetCalculatorILi2EjESE_ILi1EjENS0_6memory15LoadWithoutCastENSH_16StoreWithoutCastEEEviT_T0_T2_T3_T4_T5_:
	.zero		932


//--------------------- .nv.constant0._ZN2at6native29vectorized_elementwise_kernelILi2ENS0_13BinaryFunctorIN3c108BFloat16ES4_S4_ZZZNS0_21remainder_kernel_cudaERNS_18TensorIteratorBaseEENKUlvE0_clEvENKUlvE2_clEvEUlS4_S4_E_EESt5arrayIPcLm3EEEEviT0_T1_ --------------------------
	.section	.nv.constant0._ZN2at6native29vectorized_elementwise_kernelILi2ENS0_13BinaryFunctorIN3c108BFloat16ES4_S4_ZZZNS0_21remainder_kernel_cudaERNS_18TensorIteratorBaseEENKUlvE0_clEvENKUlvE2_clEvEUlS4_S4_E_EESt5arrayIPcLm3EEEEviT0_T1_,"a",@progbits
	.sectionflags	@""
	.align	4
.nv.constant0._ZN2at6native29vectorized_elementwise_kernelILi2ENS0_13BinaryFunctorIN3c108BFloat16ES4_S4_ZZZNS0_21remainder_kernel_cudaERNS_18TensorIteratorBaseEENKUlvE0_clEvENKUlvE2_clEvEUlS4_S4_E_EESt5arrayIPcLm3EEEEviT0_T1_:
	.zero		928


//--------------------- .nv.constant0._ZN2at6native29vectorized_elementwise_kernelILi4ENS0_13BinaryFunctorIN3c108BFloat16ES4_S4_ZZZNS0_21remainder_kernel_cudaERNS_18TensorIteratorBaseEENKUlvE0_clEvENKUlvE2_clEvEUlS4_S4_E_EESt5arrayIPcLm3EEEEviT0_T1_ --------------------------
	.section	.nv.constant0._ZN2at6native29vectorized_elementwise_kernelILi4ENS0_13BinaryFunctorIN3c108BFloat16ES4_S4_ZZZNS0_21remainder_kernel_cudaERNS_18TensorIteratorBaseEENKUlvE0_clEvENKUlvE2_clEvEUlS4_S4_E_EESt5arrayIPcLm3EEEEviT0_T1_,"a",@progbits
	.sectionflags	@""
	.align	4
.nv.constant0._ZN2at6native29vectorized_elementwise_kernelILi4ENS0_13BinaryFunctorIN3c108BFloat16ES4_S4_ZZZNS0_21remainder_kernel_cudaERNS_18TensorIteratorBaseEENKUlvE0_clEvENKUlvE2_clEvEUlS4_S4_E_EESt5arrayIPcLm3EEEEviT0_T1_:
	.zero		928


//--------------------- .nv.constant0._ZN2at6native29vectorized_elementwise_kernelILi8ENS0_13BinaryFunctorIN3c108BFloat16ES4_S4_ZZZNS0_21remainder_kernel_cudaERNS_18TensorIteratorBaseEENKUlvE0_clEvENKUlvE2_clEvEUlS4_S4_E_EESt5arrayIPcLm3EEEEviT0_T1_ --------------------------
	.section	.nv.constant0._ZN2at6native29vectorized_elementwise_kernelILi8ENS0_13BinaryFunctorIN3c108BFloat16ES4_S4_ZZZNS0_21remainder_kernel_cudaERNS_18TensorIteratorBaseEENKUlvE0_clEvENKUlvE2_clEvEUlS4_S4_E_EESt5arrayIPcLm3EEEEviT0_T1_,"a",@progbits
	.sectionflags	@""
	.align	4
.nv.constant0._ZN2at6native29vectorized_elementwise_kernelILi8ENS0_13BinaryFunctorIN3c108BFloat16ES4_S4_ZZZNS0_21remainder_kernel_cudaERNS_18TensorIteratorBaseEENKUlvE0_clEvENKUlvE2_clEvEUlS4_S4_E_EESt5arrayIPcLm3EEEEviT0_T1_:
	.zero		928


//--------------------- .nv.constant0._ZN2at6native18elementwise_kernelILi128ELi4EZNS0_15gpu_kernel_implINS0_13BUnaryFunctorIN3c108BFloat16ES5_S5_ZZZNS0_21remainder_kernel_cudaERNS_18TensorIteratorBaseEENKUlvE0_clEvENKUlvE2_clEvEUlS5_S5_E_EEEEvS7_RKT_EUliE_EEviT1_ --------------------------
	.section	.nv.constant0._ZN2at6native18elementwise_kernelILi128ELi4EZNS0_15gpu_kernel_implINS0_13BUnaryFunctorIN3c108BFloat16ES5_S5_ZZZNS0_21remainder_kernel_cudaERNS_18TensorIteratorBaseEENKUlvE0_clEvENKUlvE2_clEvEUlS5_S5_E_EEEEvS7_RKT_EUliE_EEviT1_,"a",@progbits
	.sectionflags	@""
	.align	4
.nv.constant0._ZN2at6native18elementwise_kernelILi128ELi4EZNS0_15gpu_kernel_implINS0_13BUnaryFunctorIN3c108BFloat16ES5_S5_ZZZNS0_21remainder_kernel_cudaERNS_18TensorIteratorBaseEENKUlvE0_clEvENKUlvE2_clEvEUlS5_S5_E_EEEEvS7_RKT_EUliE_EEviT1_:
	.zero		1440


//--------------------- .nv.constant0._ZN2at6native27unrolled_elementwise_kernelINS0_13BUnaryFunctorIN3c108BFloat16ES4_S4_ZZZNS0_21remainder_kernel_cudaERNS_18TensorIteratorBaseEENKUlvE0_clEvENKUlvE2_clEvEUlS4_S4_E_EESt5arrayIPcLm2EELi4E23TrivialOffsetCalculatorILi1EjESF_NS0_6memory12LoadWithCastILi1EEENSG_13StoreWithCastILi1EEEEEviT_T0_T2_T3_T4_T5_ --------------------------
	.section	.nv.constant0._ZN2at6native27unrolled_elementwise_kernelINS0_13BUnaryFunctorIN3c108BFloat16ES4_S4_ZZZNS0_21remainder_kernel_cudaERNS_18TensorIteratorBaseEENKUlvE0_clEvENKUlvE2_clEvEUlS4_S4_E_EESt5arrayIPcLm2EELi4E23TrivialOffsetCalculatorILi1EjESF_NS0_6memory12LoadWithCastILi1EEENSG_13StoreWithCastILi1EEEEEviT_T0_T2_T3_T4_T5_,"a",@progbits
	.sectionflags	@""
	.align	4
.nv.constant0._ZN2at6native27unrolled_elementwise_kernelINS0_13BUnaryFunctorIN3c108BFloat16ES4_S4_ZZZNS0_21remainder_kernel_cudaERNS_18TensorIteratorBaseEENKUlvE0_clEvENKUlvE2_clEvEUlS4_S4_E_EESt5arrayIPcLm2EELi4E23TrivialOffsetCalculatorILi1EjESF_NS0_6memory12LoadWithCastILi1EEENSG_13StoreWithCastILi1EEEEEviT_T0_T2_T3_T4_T5_:
	.zero		940


//--------------------- .nv.constant0._ZN2at6native18elementwise_kernelILi128ELi4EZNS0_22gpu_kernel_impl_nocastINS0_13BUnaryFunctorIN3c108BFloat16ES5_S5_ZZZNS0_21remainder_kernel_cudaERNS_18TensorIteratorBaseEENKUlvE0_clEvENKUlvE2_clEvEUlS5_S5_E_EEEEvS7_RKT_EUliE_EEviT1_ --------------------------
	.section	.nv.constant0._ZN2at6native18elementwise_kernelILi128ELi4EZNS0_22gpu_kernel_impl_nocastINS0_13BUnaryFunctorIN3c108BFloat16ES5_S5_ZZZNS0_21remainder_kernel_cudaERNS_18TensorIteratorBaseEENKUlvE0_clEvENKUlvE2_clEvEUlS5_S5_E_EEEEvS7_RKT_EUliE_EEviT1_,"a",@progbits
	.sectionflags	@""
	.align	4
.nv.constant0._ZN2at6native18elementwise_kernelILi128ELi4EZNS0_22gpu_kernel_impl_nocastINS0_13BUnaryFunctorIN3c108BFloat16ES5_S5_ZZZNS0_21remainder_kernel_cudaERNS_18TensorIteratorBaseEENKUlvE0_clEvENKUlvE2_clEvEUlS5_S5_E_EEEEvS7_RKT_EUliE_EEviT1_:
	.zero		1440


//--------------------- .nv.constant0._ZN2at6native27unrolled_elementwise_kernelINS0_13BUnaryFunctorIN3c108BFloat16ES4_S4_ZZZNS0_21remainder_kernel_cudaERNS_18TensorIteratorBaseEENKUlvE0_clEvENKUlvE2_clEvEUlS4_S4_E_EESt5arrayIPcLm2EELi4E23TrivialOffsetCalculatorILi1EjESF_NS0_6memory15LoadWithoutCastENSG_16StoreWithoutCastEEEviT_T0_T2_T3_T4_T5_ --------------------------
	.section	.nv.constant0._ZN2at6native27unrolled_elementwise_kernelINS0_13BUnaryFunctorIN3c108BFloat16ES4_S4_ZZZNS0_21remainder_kernel_cudaERNS_18TensorIteratorBaseEENKUlvE0_clEvENKUlvE2_clEvEUlS4_S4_E_EESt5arrayIPcLm2EELi4E23TrivialOffsetCalculatorILi1EjESF_NS0_6memory15LoadWithoutCastENSG_16StoreWithoutCastEEEviT_T0_T2_T3_T4_T5_,"a",@progbits
	.sectionflags	@""
	.align	4
.nv.constant0._ZN2at6native27unrolled_elementwise_kernelINS0_13BUnaryFunctorIN3c108BFloat16ES4_S4_ZZZNS0_21remainder_kernel_cudaERNS_18TensorIteratorBaseEENKUlvE0_clEvENKUlvE2_clEvEUlS4_S4_E_EESt5arrayIPcLm2EELi4E23TrivialOffsetCalculatorILi1EjESF_NS0_6memory15LoadWithoutCastENSG_16StoreWithoutCastEEEviT_T0_T2_T3_T4_T5_:
	.zero		924


//--------------------- .nv.constant0._ZN2at6native29vectorized_elementwise_kernelILi2ENS0_13BUnaryFunctorIN3c108BFloat16ES4_S4_ZZZNS0_21remainder_kernel_cudaERNS_18TensorIteratorBaseEENKUlvE0_clEvENKUlvE2_clEvEUlS4_S4_E_EESt5arrayIPcLm2EEEEviT0_T1_ --------------------------
	.section	.nv.constant0._ZN2at6native29vectorized_elementwise_kernelILi2ENS0_13BUnaryFunctorIN3c108BFloat16ES4_S4_ZZZNS0_21remainder_kernel_cudaERNS_18TensorIteratorBaseEENKUlvE0_clEvENKUlvE2_clEvEUlS4_S4_E_EESt5arrayIPcLm2EEEEviT0_T1_,"a",@progbits
	.sectionflags	@""
	.align	4
.nv.constant0._ZN2at6native29vectorized_elementwise_kernelILi2ENS0_13BUnaryFunctorIN3c108BFloat16ES4_S4_ZZZNS0_21remainder_kernel_cudaERNS_18TensorIteratorBaseEENKUlvE0_clEvENKUlvE2_clEvEUlS4_S4_E_EESt5arrayIPcLm2EEEEviT0_T1_:
	.zero		920


//--------------------- .nv.constant0._ZN2at6native29vectorized_elementwise_kernelILi4ENS0_13BUnaryFunctorIN3c108BFloat16ES4_S4_ZZZNS0_21remainder_kernel_cudaERNS_18TensorIteratorBaseEENKUlvE0_clEvENKUlvE2_clEvEUlS4_S4_E_EESt5arrayIPcLm2EEEEviT0_T1_ --------------------------
	.section	.nv.constant0._ZN2at6native29vectorized_elementwise_kernelILi4ENS0_13BUnaryFunctorIN3c108BFloat16ES4_S4_ZZZNS0_21remainder_kernel_cudaERNS_18TensorIteratorBaseEENKUlvE0_clEvENKUlvE2_clEvEUlS4_S4_E_EESt5arrayIPcLm2EEEEviT0_T1_,"a",@progbits
	.sectionflags	@""
	.align	4
.nv.constant0._ZN2at6native29vectorized_elementwise_kernelILi4ENS0_13BUnaryFunctorIN3c108BFloat16ES4_S4_ZZZNS0_21remainder_kernel_cudaERNS_18TensorIteratorBaseEENKUlvE0_clEvENKUlvE2_clEvEUlS4_S4_E_EESt5arrayIPcLm2EEEEviT0_T1_:
	.zero		920


//--------------------- .nv.constant0._ZN2at6native29vectorized_elementwise_kernelILi8ENS0_13BUnaryFunctorIN3c108BFloat16ES4_S4_ZZZNS0_21remainder_kernel_cudaERNS_18TensorIteratorBaseEENKUlvE0_clEvENKUlvE2_clEvEUlS4_S4_E_EESt5arrayIPcLm2EEEEviT0_T1_ --------------------------
	.section	.nv.constant0._ZN2at6native29vectorized_elementwise_kernelILi8ENS0_13BUnaryFunctorIN3c108BFloat16ES4_S4_ZZZNS0_21remainder_kernel_cudaERNS_18TensorIteratorBaseEENKUlvE0_clEvENKUlvE2_clEvEUlS4_S4_E_EESt5arrayIPcLm2EEEEviT0_T1_,"a",@progbits
	.sectionflags	@""
	.align	4
.nv.constant0._ZN2at6native29vectorized_elementwise_kernelILi8ENS0_13BUnaryFunctorIN3c108BFloat16ES4_S4_ZZZNS0_21remainder_kernel_cudaERNS_18TensorIteratorBaseEENKUlvE0_clEvENKUlvE2_clEvEUlS4_S4_E_EESt5arrayIPcLm2EEEEviT0_T1_:
	.zero		920


//--------------------- .nv.constant0._ZN2at6native18elementwise_kernelILi128ELi4EZNS0_15gpu_kernel_implINS0_13AUnaryFunctorIN3c108BFloat16ES5_S5_ZZZNS0_21remainder_kernel_cudaERNS_18TensorIteratorBaseEENKUlvE0_clEvENKUlvE2_clEvEUlS5_S5_E_EEEEvS7_RKT_EUliE_EEviT1_ --------------------------
	.section	.nv.constant0._ZN2at6native18elementwise_kernelILi128ELi4EZNS0_15gpu_kernel_implINS0_13AUnaryFunctorIN3c108BFloat16ES5_S5_ZZZNS0_21remainder_kernel_cudaERNS_18TensorIteratorBaseEENKUlvE0_clEvENKUlvE2_clEvEUlS5_S5_E_EEEEvS7_RKT_EUliE_EEviT1_,"a",@progbits
	.sectionflags	@""
	.align	4
.nv.constant0._ZN2at6native18elementwise_kernelILi128ELi4EZNS0_15gpu_kernel_implINS0_13AUnaryFunctorIN3c108BFloat16ES5_S5_ZZZNS0_21remainder_kernel_cudaERNS_18TensorIteratorBaseEENKUlvE0_clEvENKUlvE2_clEvEUlS5_S5_E_EEEEvS7_RKT_EUliE_EEviT1_:
	.zero		1440


//--------------------- .nv.constant0._ZN2at6native27unrolled_elementwise_kernelINS0_13AUnaryFunctorIN3c108BFloat16ES4_S4_ZZZNS0_21remainder_kernel_cudaERNS_18TensorIteratorBaseEENKUlvE0_clEvENKUlvE2_clEvEUlS4_S4_E_EESt5arrayIPcLm2EELi4E23TrivialOffsetCalculatorILi1EjESF_NS0_6memory12LoadWithCastILi1EEENSG_13StoreWithCastILi1EEEEEviT_T0_T2_T3_T4_T5_ --------------------------
	.section	.nv.constant0._ZN2at6native27unrolled_elementwise_kernelINS0_13AUnaryFunctorIN3c108BFloat16ES4_S4_ZZZNS0_21remainder_kernel_cudaERNS_18TensorIteratorBaseEENKUlvE0_clEvENKUlvE2_clEvEUlS4_S4_E_EESt5arrayIPcLm2EELi4E23TrivialOffsetCalculatorILi1EjESF_NS0_6memory12LoadWithCastILi1EEENSG_13StoreWithCastILi1EEEEEviT_T0_T2_T3_T4_T5_,"a",@progbits
	.sectionflags	@""
	.align	4
.nv.constant0._ZN2at6native27unrolled_elementwise_kernelINS0_13AUnaryFunctorIN3c108BFloat16ES4_S4_ZZZNS0_21remainder_kernel_cudaERNS_18TensorIteratorBaseEENKUlvE0_clEvENKUlvE2_clEvEUlS4_S4_E_EESt5arrayIPcLm2EELi4E23TrivialOffsetCalculatorILi1EjESF_NS0_6memory12LoadWithCastILi1EEENSG_13StoreWithCastILi1EEEEEviT_T0_T2_T3_T4_T5_:
	.zero		940


//--------------------- .nv.constant0._ZN2at6native18elementwise_kernelILi128ELi4EZNS0_22gpu_kernel_impl_nocastINS0_13AUnaryFunctorIN3c108BFloat16ES5_S5_ZZZNS0_21remainder_kernel_cudaERNS_18TensorIteratorBaseEENKUlvE0_clEvENKUlvE2_clEvEUlS5_S5_E_EEEEvS7_RKT_EUliE_EEviT1_ --------------------------
	.section	.nv.constant0._ZN2at6native18elementwise_kernelILi128ELi4EZNS0_22gpu_kernel_impl_nocastINS0_13AUnaryFunctorIN3c108BFloat16ES5_S5_ZZZNS0_21remainder_kernel_cudaERNS_18TensorIteratorBaseEENKUlvE0_clEvENKUlvE2_clEvEUlS5_S5_E_EEEEvS7_RKT_EUliE_EEviT1_,"a",@progbits
	.sectionflags	@""
	.align	4
.nv.constant0._ZN2at6native18elementwise_kernelILi128ELi4EZNS0_22gpu_kernel_impl_nocastINS0_13AUnaryFunctorIN3c108BFloat16ES5_S5_ZZZNS0_21remainder_kernel_cudaERNS_18TensorIteratorBaseEENKUlvE0_clEvENKUlvE2_clEvEUlS5_S5_E_EEEEvS7_RKT_EUliE_EEviT1_:
	.zero		1440


//--------------------- .nv.constant0._ZN2at6native27unrolled_elementwise_kernelINS0_13AUnaryFunctorIN3c108BFloat16ES4_S4_ZZZNS0_21remainder_kernel_cudaERNS_18TensorIteratorBaseEENKUlvE0_clEvENKUlvE2_clEvEUlS4_S4_E_EESt5arrayIPcLm2EELi4E23TrivialOffsetCalculatorILi1EjESF_NS0_6memory15LoadWithoutCastENSG_16StoreWithoutCastEEEviT_T0_T2_T3_T4_T5_ --------------------------
	.section	.nv.constant0._ZN2at6native27unrolled_elementwise_kernelINS0_13AUnaryFunctorIN3c108BFloat16ES4_S4_ZZZNS0_21remainder_kernel_cudaERNS_18TensorIteratorBaseEENKUlvE0_clEvENKUlvE2_clEvEUlS4_S4_E_EESt5arrayIPcLm2EELi4E23TrivialOffsetCalculatorILi1EjESF_NS0_6memory15LoadWithoutCastENSG_16StoreWithoutCastEEEviT_T0_T2_T3_T4_T5_,"a",@progbits
	.sectionflags	@""
	.align	4
.nv.constant0._ZN2at6native27unrolled_elementwise_kernelINS0_13AUnaryFunctorIN3c108BFloat16ES4_S4_ZZZNS0_21remainder_kernel_cudaERNS_18TensorIteratorBaseEENKUlvE0_clEvENKUlvE2_clEvEUlS4_S4_E_EESt5arrayIPcLm2EELi4E23TrivialOffsetCalculatorILi1EjESF_NS0_6memory15LoadWithoutCastENSG_16StoreWithoutCastEEEviT_T0_T2_T3_T4_T5_:
	.zero		924


//--------------------- .nv.constant0._ZN2at6native29vectorized_elementwise_kernelILi2ENS0_13AUnaryFunctorIN3c108BFloat16ES4_S4_ZZZNS0_21remainder_kernel_cudaERNS_18TensorIteratorBaseEENKUlvE0_clEvENKUlvE2_clEvEUlS4_S4_E_EESt5arrayIPcLm2EEEEviT0_T1_ --------------------------
	.section	.nv.constant0._ZN2at6native29vectorized_elementwise_kernelILi2ENS0_13AUnaryFunctorIN3c108BFloat16ES4_S4_ZZZNS0_21remainder_kernel_cudaERNS_18TensorIteratorBaseEENKUlvE0_clEvENKUlvE2_clEvEUlS4_S4_E_EESt5arrayIPcLm2EEEEviT0_T1_,"a",@progbits
	.sectionflags	@""
	.align	4
.nv.constant0._ZN2at6native29vectorized_elementwise_kernelILi2ENS0_13AUnaryFunctorIN3c108BFloat16ES4_S4_ZZZNS0_21remainder_kernel_cudaERNS_18TensorIteratorBaseEENKUlvE0_clEvENKUlvE2_clEvEUlS4_S4_E_EESt5arrayIPcLm2EEEEviT0_T1_:
	.zero		920


//--------------------- .nv.constant0._ZN2at6native29vectorized_elementwise_kernelILi4ENS0_13AUnaryFunctorIN3c108BFloat16ES4_S4_ZZZNS0_21remainder_kernel_cudaERNS_18TensorIteratorBaseEENKUlvE0_clEvENKUlvE2_clEvEUlS4_S4_E_EESt5arrayIPcLm2EEEEviT0_T1_ --------------------------
	.section	.nv.constant0._ZN2at6native29vectorized_elementwise_kernelILi4ENS0_13AUnaryFunctorIN3c108BFloat16ES4_S4_ZZZNS0_21remainder_kernel_cudaERNS_18TensorIteratorBaseEENKUlvE0_clEvENKUlvE2_clEvEUlS4_S4_E_EESt5arrayIPcLm2EEEEviT0_T1_,"a",@progbits
	.sectionflags	@""
	.align	4
.nv.constant0._ZN2at6native29vectorized_elementwise_kernelILi4ENS0_13AUnaryFunctorIN3c108BFloat16ES4_S4_ZZZNS0_21remainder_kernel_cudaERNS_18TensorIteratorBaseEENKUlvE0_clEvENKUlvE2_clEvEUlS4_S4_E_EESt5arrayIPcLm2EEEEviT0_T1_:
	.zero		920


//--------------------- .nv.constant0._ZN2at6native29vectorized_elementwise_kernelILi8ENS0_13AUnaryFunctorIN3c108BFloat16ES4_S4_ZZZNS0_21remainder_kernel_cudaERNS_18TensorIteratorBaseEENKUlvE0_clEvENKUlvE2_clEvEUlS4_S4_E_EESt5arrayIPcLm2EEEEviT0_T1_ --------------------------
	.section	.nv.constant0._ZN2at6native29vectorized_elementwise_kernelILi8ENS0_13AUnaryFunctorIN3c108BFloat16ES4_S4_ZZZNS0_21remainder_kernel_cudaERNS_18TensorIteratorBaseEENKUlvE0_clEvENKUlvE2_clEvEUlS4_S4_E_EESt5arrayIPcLm2EEEEviT0_T1_,"a",@progbits
	.sectionflags	@""
	.align	4
.nv.constant0._ZN2at6native29vectorized_elementwise_kernelILi8ENS0_13AUnaryFunctorIN3c108BFloat16ES4_S4_ZZZNS0_21remainder_kernel_cudaERNS_18TensorIteratorBaseEENKUlvE0_clEvENKUlvE2_clEvEUlS4_S4_E_EESt5arrayIPcLm2EEEEviT0_T1_:
	.zero		920


//--------------------- .nv.constant0._ZN2at6native18elementwise_kernelILi128ELi4EZNS0_15gpu_kernel_implINS0_13BinaryFunctorIN3c104HalfES5_S5_ZZZNS0_21remainder_kernel_cudaERNS_18TensorIteratorBaseEENKUlvE0_clEvENKUlvE1_clEvEUlS5_S5_E_EEEEvS7_RKT_EUliE_EEviT1_ --------------------------
	.section	.nv.constant0._ZN2at6native18elementwise_kernelILi128ELi4EZNS0_15gpu_kernel_implINS0_13BinaryFunctorIN3c104HalfES5_S5_ZZZNS0_21remainder_kernel_cudaERNS_18TensorIteratorBaseEENKUlvE0_clEvENKUlvE1_clEvEUlS5_S5_E_EEEEvS7_RKT_EUliE_EEviT1_,"a",@progbits
	.sectionflags	@""
	.align	4
.nv.constant0._ZN2at6native18elementwise_kernelILi128ELi4EZNS0_15gpu_kernel_implINS0_13BinaryFunctorIN3c104HalfES5_S5_ZZZNS0_21remainder_kernel_cudaERNS_18TensorIteratorBaseEENKUlvE0_clEvENKUlvE1_clEvEUlS5_S5_E_EEEEvS7_RKT_EUliE_EEviT1_:
	.zero		1552


//--------------------- .nv.constant0._ZN2at6native27unrolled_elementwise_kernelINS0_13BinaryFunctorIN3c104HalfES4_S4_ZZZNS0_21remainder_kernel_cudaERNS_18TensorIteratorBaseEENKUlvE0_clEvENKUlvE1_clEvEUlS4_S4_E_EESt5arrayIPcLm3EELi4E23TrivialOffsetCalculatorILi2EjESE_ILi1EjENS0_6memory12LoadWithCastILi2EEENSH_13StoreWithCastILi1EEEEEviT_T0_T2_T3_T4_T5_ --------------------------
	.section	.nv.constant0._ZN2at6native27unrolled_elementwise_kernelINS0_13BinaryFunctorIN3c104HalfES4_S4_ZZZNS0_21remainder_kernel_cudaERNS_18TensorIteratorBaseEENKUlvE0_clEvENKUlvE1_clEvEUlS4_S4_E_EESt5arrayIPcLm3EELi4E23TrivialOffsetCalculatorILi2EjESE_ILi1EjENS0_6memory12LoadWithCastILi2EEENSH_13StoreWithCastILi1EEEEEviT_T0_T2_T3_T4_T5_,"a",@progbits
	.sectionflags	@""
	.align	4
.nv.constant0._ZN2at6native27unrolled_elementwise_kernelINS0_13BinaryFunctorIN3c104HalfES4_S4_ZZZNS0_21remainder_kernel_cudaERNS_18TensorIteratorBaseEENKUlvE0_clEvENKUlvE1_clEvEUlS4_S4_E_EESt5arrayIPcLm3EELi4E23TrivialOffsetCalculatorILi2EjESE_ILi1EjENS0_6memory12LoadWithCastILi2EEENSH_13StoreWithCastILi1EEEEEviT_T0_T2_T3_T4_T5_:
	.zero		952


//--------------------- .nv.constant0._ZN2at6native18elementwise_kernelILi128ELi4EZNS0_22gpu_kernel_impl_nocastINS0_13BinaryFunctorIN3c104HalfES5_S5_ZZZNS0_21remainder_kernel_cudaERNS_18TensorIteratorBaseEENKUlvE0_clEvENKUlvE1_clEvEUlS5_S5_E_EEEEvS7_RKT_EUliE_EEviT1_ --------------------------
	.section	.nv.constant0._ZN2at6native18elementwise_kernelILi128ELi4EZNS0_22gpu_kernel_impl_nocastINS0_13BinaryFunctorIN3c104HalfES5_S5_ZZZNS0_21remainder_kernel_cudaERNS_18TensorIteratorBaseEENKUlvE0_clEvENKUlvE1_clEvEUlS5_S5_E_EEEEvS7_RKT_EUliE_EEviT1_,"a",@progbits
	.sectionflags	@""
	.align	4
.nv.constant0._ZN2at6native18elementwise_kernelILi128ELi4EZNS0_22gpu_kernel_impl_nocastINS0_13BinaryFunctorIN3c104HalfES5_S5_ZZZNS0_21remainder_kernel_cudaERNS_18TensorIteratorBaseEENKUlvE0_clEvENKUlvE1_clEvEUlS5_S5_E_EEEEvS7_RKT_EUliE_EEviT1_:
	.zero		1552


//--------------------- .nv.constant0._ZN2at6native27unrolled_elementwise_kernelINS0_13BinaryFunctorIN3c104HalfES4_S4_ZZZNS0_21remainder_kernel_cudaERNS_18TensorIteratorBaseEENKUlvE0_clEvENKUlvE1_clEvEUlS4_S4_E_EESt5arrayIPcLm3EELi4E23TrivialOffsetCalculatorILi2EjESE_ILi1EjENS0_6memory15LoadWithoutCastENSH_16StoreWithoutCastEEEviT_T0_T2_T3_T4_T5_ --------------------------
	.section	.nv.constant0._ZN2at6native27unrolled_elementwise_kernelINS0_13BinaryFunctorIN3c104HalfES4_S4_ZZZNS0_21remainder_kernel_cudaERNS_18TensorIteratorBaseEENKUlvE0_clEvENKUlvE1_clEvEUlS4_S4_E_EESt5arrayIPcLm3EELi4E23TrivialOffsetCalculatorILi2EjESE_ILi1EjENS0_6memory15LoadWithoutCastENSH_16StoreWithoutCastEEEviT_T0_T2_T3_T4_T5_,"a",@progbits
	.sectionflags	@""
	.align	4
.nv.constant0._ZN2at6native27unrolled_elementwise_kernelINS0_13BinaryFunctorIN3c104HalfES4_S4_ZZZNS0_21remainder_kernel_cudaERNS_18TensorIteratorBaseEENKUlvE0_clEvENKUlvE1_clEvEUlS4_S4_E_EESt5arrayIPcLm3EELi4E23TrivialOffsetCalculatorILi2EjESE_ILi1EjENS0_6memory15LoadWithoutCastENSH_16StoreWithoutCastEEEviT_T0_T2_T3_T4_T5_:
	.zero		932


//--------------------- .nv.constant0._ZN2at6native29vectorized_elementwise_kernelILi2ENS0_13BinaryFunctorIN3c104HalfES4_S4_ZZZNS0_21remainder_kernel_cudaERNS_18TensorIteratorBaseEENKUlvE0_clEvENKUlvE1_clEvEUlS4_S4_E_EESt5arrayIPcLm3EEEEviT0_T1_ --------------------------
	.section	.nv.constant0._ZN2at6native29vectorized_elementwise_kernelILi2ENS0_13BinaryFunctorIN3c104HalfES4_S4_ZZZNS0_21remainder_kernel_cudaERNS_18TensorIteratorBaseEENKUlvE0_clEvENKUlvE1_clEvEUlS4_S4_E_EESt5arrayIPcLm3EEEEviT0_T1_,"a",@progbits
	.sectionflags	@""
	.align	4
.nv.constant0._ZN2at6native29vectorized_elementwise_kernelILi2ENS0_13BinaryFunctorIN3c104HalfES4_S4_ZZZNS0_21remainder_kernel_cudaERNS_18TensorIteratorBaseEENKUlvE0_clEvENKUlvE1_clEvEUlS4_S4_E_EESt5arrayIPcLm3EEEEviT0_T1_:
	.zero		928


//--------------------- .nv.constant0._ZN2at6native29vectorized_elementwise_kernelILi4ENS0_13BinaryFunctorIN3c104HalfES4_S4_ZZZNS0_21remainder_kernel_cudaERNS_18TensorIteratorBaseEENKUlvE0_clEvENKUlvE1_clEvEUlS4_S4_E_EESt5arrayIPcLm3EEEEviT0_T1_ --------------------------
	.section	.nv.constant0._ZN2at6native29vectorized_elementwise_kernelILi4ENS0_13BinaryFunctorIN3c104HalfES4_S4_ZZZNS0_21remainder_kernel_cudaERNS_18TensorIteratorBaseEENKUlvE0_clEvENKUlvE1_clEvEUlS4_S4_E_EESt5arrayIPcLm3EEEEviT0_T1_,"a",@progbits
	.sectionflags	@""
	.align	4
.nv.constant0._ZN2at6native29vectorized_elementwise_kernelILi4ENS0_13BinaryFunctorIN3c104HalfES4_S4_ZZZNS0_21remainder_kernel_cudaERNS_18TensorIteratorBaseEENKUlvE0_clEvENKUlvE1_clEvEUlS4_S4_E_EESt5arrayIPcLm3EEEEviT0_T1_:
	.zero		928


//--------------------- .nv.constant0._ZN2at6native29vectorized_elementwise_kernelILi8ENS0_13BinaryFunctorIN3c104HalfES4_S4_ZZZNS0_21remainder_kernel_cudaERNS_18TensorIteratorBaseEENKUlvE0_clEvENKUlvE1_clEvEUlS4_S4_E_EESt5arrayIPcLm3EEEEviT0_T1_ --------------------------
	.section	.nv.constant0._ZN2at6native29vectorized_elementwise_kernelILi8ENS0_13BinaryFunctorIN3c104HalfES4_S4_ZZZNS0_21remainder_kernel_cudaERNS_18TensorIteratorBaseEENKUlvE0_clEvENKUlvE1_clEvEUlS4_S4_E_EESt5arrayIPcLm3EEEEviT0_T1_,"a",@progbits
	.sectionflags	@""
	.align	4
.nv.constant0._ZN2at6native29vectorized_elementwise_kernelILi8ENS0_13BinaryFunctorIN3c104HalfES4_S4_ZZZNS0_21remainder_kernel_cudaERNS_18TensorIteratorBaseEENKUlvE0_clEvENKUlvE1_clEvEUlS4_S4_E_EESt5arrayIPcLm3EEEEviT0_T1_:
	.zero		928


//--------------------- .nv.constant0._ZN2at6native18elementwise_kernelILi128ELi4EZNS0_15gpu_kernel_implINS0_13BUnaryFunctorIN3c104HalfES5_S5_ZZZNS0_21remainder_kernel_cudaERNS_18TensorIteratorBaseEENKUlvE0_clEvENKUlvE1_clEvEUlS5_S5_E_EEEEvS7_RKT_EUliE_EEviT1_ --------------------------
	.section	.nv.constant0._ZN2at6native18elementwise_kernelILi128ELi4EZNS0_15gpu_kernel_implINS0_13BUnaryFunctorIN3c104HalfES5_S5_ZZZNS0_21remainder_kernel_cudaERNS_18TensorIteratorBaseEENKUlvE0_clEvENKUlvE1_clEvEUlS5_S5_E_EEEEvS7_RKT_EUliE_EEviT1_,"a",@progbits
	.sectionflags	@""
	.align	4
.nv.constant0._ZN2at6native18elementwise_kernelILi128ELi4EZNS0_15gpu_kernel_implINS0_13BUnaryFunctorIN3c104HalfES5_S5_ZZZNS0_21remainder_kernel_cudaERNS_18TensorIteratorBaseEENKUlvE0_clEvENKUlvE1_clEvEUlS5_S5_E_EEEEvS7_RKT_EUliE_EEviT1_:
	.zero		1440


//--------------------- .nv.constant0._ZN2at6native27unrolled_elementwise_kernelINS0_13BUnaryFunctorIN3c104HalfES4_S4_ZZZNS0_21remainder_kernel_cudaERNS_18TensorIteratorBaseEENKUlvE0_clEvENKUlvE1_clEvEUlS4_S4_E_EESt5arrayIPcLm2EELi4E23TrivialOffsetCalculatorILi1EjESF_NS0_6memory12LoadWithCastILi1EEENSG_13StoreWithCastILi1EEEEEviT_T0_T2_T3_T4_T5_ --------------------------
	.section	.nv.constant0._ZN2at6native27unrolled_elementwise_kernelINS0_13BUnaryFunctorIN3c104HalfES4_S4_ZZZNS0_21remainder_kernel_cudaERNS_18TensorIteratorBaseEENKUlvE0_clEvENKUlvE1_clEvEUlS4_S4_E_EESt5arrayIPcLm2EELi4E23TrivialOffsetCalculatorILi1EjESF_NS0_6memory12LoadWithCastILi1EEENSG_13StoreWithCastILi1EEEEEviT_T0_T2_T3_T4_T5_,"a",@progbits
	.sectionflags	@""
	.align	4
.nv.constant0._ZN2at6native27unrolled_elementwise_kernelINS0_13BUnaryFunctorIN3c104HalfES4_S4_ZZZNS0_21remainder_kernel_cudaERNS_18TensorIteratorBaseEENKUlvE0_clEvENKUlvE1_clEvEUlS4_S4_E_EESt5arrayIPcLm2EELi4E23TrivialOffsetCalculatorILi1EjESF_NS0_6memory12LoadWithCastILi1EEENSG_13StoreWithCastILi1EEEEEviT_T0_T2_T3_T4_T5_:
	.zero		940


//--------------------- .nv.constant0._ZN2at6native18elementwise_kernelILi128ELi4EZNS0_22gpu_kernel_impl_nocastINS0_13BUnaryFunctorIN3c104HalfES5_S5_ZZZNS0_21remainder_kernel_cudaERNS_18TensorIteratorBaseEENKUlvE0_clEvENKUlvE1_clEvEUlS5_S5_E_EEEEvS7_RKT_EUliE_EEviT1_ --------------------------
	.section	.nv.constant0._ZN2at6native18elementwise_kernelILi128ELi4EZNS0_22gpu_kernel_impl_nocastINS0_13BUnaryFunctorIN3c104HalfES5_S5_ZZZNS0_21remainder_kernel_cudaERNS_18TensorIteratorBaseEENKUlvE0_clEvENKUlvE1_clEvEUlS5_S5_E_EEEEvS7_RKT_EUliE_EEviT1_,"a",@progbits
	.sectionflags	@""
	.align	4
.nv.constant0._ZN2at6native18elementwise_kernelILi128ELi4EZNS0_22gpu_kernel_impl_nocastINS0_13BUnaryFunctorIN3c104HalfES5_S5_ZZZNS0_21remainder_kernel_cudaERNS_18TensorIteratorBaseEENKUlvE0_clEvENKUlvE1_clEvEUlS5_S5_E_EEEEvS7_RKT_EUliE_EEviT1_:
	.zero		1440


//--------------------- .nv.constant0._ZN2at6native27unrolled_elementwise_kernelINS0_13BUnaryFunctorIN3c104HalfES4_S4_ZZZNS0_21remainder_kernel_cudaERNS_18TensorIteratorBaseEENKUlvE0_clEvENKUlvE1_clEvEUlS4_S4_E_EESt5arrayIPcLm2EELi4E23TrivialOffsetCalculatorILi1EjESF_NS0_6memory15LoadWithoutCastENSG_16StoreWithoutCastEEEviT_T0_T2_T3_T4_T5_ --------------------------
	.section	.nv.constant0._ZN2at6native27unrolled_elementwise_kernelINS0_13BUnaryFunctorIN3c104HalfES4_S4_ZZZNS0_21remainder_kernel_cudaERNS_18TensorIteratorBaseEENKUlvE0_clEvENKUlvE1_clEvEUlS4_S4_E_EESt5arrayIPcLm2EELi4E23TrivialOffsetCalculatorILi1EjESF_NS0_6memory15LoadWithoutCastENSG_16StoreWithoutCastEEEviT_T0_T2_T3_T4_T5_,"a",@progbits
	.sectionflags	@""
	.align	4
.nv.constant0._ZN2at6native27unrolled_elementwise_kernelINS0_13BUnaryFunctorIN3c104HalfES4_S4_ZZZNS0_21remainder_kernel_cudaERNS_18TensorIteratorBaseEENKUlvE0_clEvENKUlvE1_clEvEUlS4_S4_E_EESt5arrayIPcLm2EELi4E23TrivialOffsetCalculatorILi1EjESF_NS0_6memory15LoadWithoutCastENSG_16StoreWithoutCastEEEviT_T0_T2_T3_T4_T5_:
	.zero		924


//--------------------- .nv.constant0._ZN2at6native29vectorized_elementwise_kernelILi2ENS0_13BUnaryFunctorIN3c104HalfES4_S4_ZZZNS0_21remainder_kernel_cudaERNS_18TensorIteratorBaseEENKUlvE0_clEvENKUlvE1_clEvEUlS4_S4_E_EESt5arrayIPcLm2EEEEviT0_T1_ --------------------------
	.section	.nv.constant0._ZN2at6native29vectorized_elementwise_kernelILi2ENS0_13BUnaryFunctorIN3c104HalfES4_S4_ZZZNS0_21remainder_kernel_cudaERNS_18TensorIteratorBaseEENKUlvE0_clEvENKUlvE1_clEvEUlS4_S4_E_EESt5arrayIPcLm2EEEEviT0_T1_,"a",@progbits
	.sectionflags	@""
	.align	4
.nv.constant0._ZN2at6native29vectorized_elementwise_kernelILi2ENS0_13BUnaryFunctorIN3c104HalfES4_S4_ZZZNS0_21remainder_kernel_cudaERNS_18TensorIteratorBaseEENKUlvE0_clEvENKUlvE1_clEvEUlS4_S4_E_EESt5arrayIPcLm2EEEEviT0_T1_:
	.zero		920


//--------------------- .nv.constant0._ZN2at6native29vectorized_elementwise_kernelILi4ENS0_13BUnaryFunctorIN3c104HalfES4_S4_ZZZNS0_21remainder_kernel_cudaERNS_18TensorIteratorBaseEENKUlvE0_clEvENKUlvE1_clEvEUlS4_S4_E_EESt5arrayIPcLm2EEEEviT0_T1_ --------------------------
	.section	.nv.constant0._ZN2at6native29vectorized_elementwise_kernelILi4ENS0_13BUnaryFunctorIN3c104HalfES4_S4_ZZZNS0_21remainder_kernel_cudaERNS_18TensorIteratorBaseEENKUlvE0_clEvENKUlvE1_clEvEUlS4_S4_E_EESt5arrayIPcLm2EEEEviT0_T1_,"a",@progbits
	.sectionflags	@""
	.align	4
.nv.constant0._ZN2at6native29vectorized_elementwise_kernelILi4ENS0_13BUnaryFunctorIN3c104HalfES4_S4_ZZZNS0_21remainder_kernel_cudaERNS_18TensorIteratorBaseEENKUlvE0_clEvENKUlvE1_clEvEUlS4_S4_E_EESt5arrayIPcLm2EEEEviT0_T1_:
	.zero		920


//--------------------- .nv.constant0._ZN2at6native29vectorized_elementwise_kernelILi8ENS0_13BUnaryFunctorIN3c104HalfES4_S4_ZZZNS0_21remainder_kernel_cudaERNS_18TensorIteratorBaseEENKUlvE0_clEvENKUlvE1_clEvEUlS4_S4_E_EESt5arrayIPcLm2EEEEviT0_T1_ --------------------------
	.section	.nv.constant0._ZN2at6native29vectorized_elementwise_kernelILi8ENS0_13BUnaryFunctorIN3c104HalfES4_S4_ZZZNS0_21remainder_kernel_cudaERNS_18TensorIteratorBaseEENKUlvE0_clEvENKUlvE1_clEvEUlS4_S4_E_EESt5arrayIPcLm2EEEEviT0_T1_,"a",@progbits
	.sectionflags	@""
	.align	4
.nv.constant0._ZN2at6native29vectorized_elementwise_kernelILi8ENS0_13BUnaryFunctorIN3c104HalfES4_S4_ZZZNS0_21remainder_kernel_cudaERNS_18TensorIteratorBaseEENKUlvE0_clEvENKUlvE1_clEvEUlS4_S4_E_EESt5arrayIPcLm2EEEEviT0_T1_:
	.zero		920


//--------------------- .nv.constant0._ZN2at6native18elementwise_kernelILi128ELi4EZNS0_15gpu_kernel_implINS0_13AUnaryFunctorIN3c104HalfES5_S5_ZZZNS0_21remainder_kernel_cudaERNS_18TensorIteratorBaseEENKUlvE0_clEvENKUlvE1_clEvEUlS5_S5_E_EEEEvS7_RKT_EUliE_EEviT1_ --------------------------
	.section	.nv.constant0._ZN2at6native18elementwise_kernelILi128ELi4EZNS0_15gpu_kernel_implINS0_13AUnaryFunctorIN3c104HalfES5_S5_ZZZNS0_21remainder_kernel_cudaERNS_18TensorIteratorBaseEENKUlvE0_clEvENKUlvE1_clEvEUlS5_S5_E_EEEEvS7_RKT_EUliE_EEviT1_,"a",@progbits
	.sectionflags	@""
	.align	4
.nv.constant0._ZN2at6native18elementwise_kernelILi128ELi4EZNS0_15gpu_kernel_implINS0_13AUnaryFunctorIN3c104HalfES5_S5_ZZZNS0_21remainder_kernel_cudaERNS_18TensorIteratorBaseEENKUlvE0_clEvENKUlvE1_clEvEUlS5_S5_E_EEEEvS7_RKT_EUliE_EEviT1_:
	.zero		1440


//--------------------- .nv.constant0._ZN2at6native27unrolled_elementwise_kernelINS0_13AUnaryFunctorIN3c104HalfES4_S4_ZZZNS0_21remainder_kernel_cudaERNS_18TensorIteratorBaseEENKUlvE0_clEvENKUlvE1_clEvEUlS4_S4_E_EESt5arrayIPcLm2EELi4E23TrivialOffsetCalculatorILi1EjESF_NS0_6memory12LoadWithCastILi1EEENSG_13StoreWithCastILi1EEEEEviT_T0_T2_T3_T4_T5_ --------------------------
	.section	.nv.constant0._ZN2at6native27unrolled_elementwise_kernelINS0_13AUnaryFunctorIN3c104HalfES4_S4_ZZZNS0_21remainder_kernel_cudaERNS_18TensorIteratorBaseEENKUlvE0_clEvENKUlvE1_clEvEUlS4_S4_E_EESt5arrayIPcLm2EELi4E23TrivialOffsetCalculatorILi1EjESF_NS0_6memory12LoadWithCastILi1EEENSG_13StoreWithCastILi1EEEEEviT_T0_T2_T3_T4_T5_,"a",@progbits
	.sectionflags	@""
	.align	4
.nv.constant0._ZN2at6native27unrolled_elementwise_kernelINS0_13AUnaryFunctorIN3c104HalfES4_S4_ZZZNS0_21remainder_kernel_cudaERNS_18TensorIteratorBaseEENKUlvE0_clEvENKUlvE1_clEvEUlS4_S4_E_EESt5arrayIPcLm2EELi4E23TrivialOffsetCalculatorILi1EjESF_NS0_6memory12LoadWithCastILi1EEENSG_13StoreWithCastILi1EEEEEviT_T0_T2_T3_T4_T5_:
	.zero		940


//--------------------- .nv.constant0._ZN2at6native18elementwise_kernelILi128ELi4EZNS0_22gpu_kernel_impl_nocastINS0_13AUnaryFunctorIN3c104HalfES5_S5_ZZZNS0_21remainder_kernel_cudaERNS_18TensorIteratorBaseEENKUlvE0_clEvENKUlvE1_clEvEUlS5_S5_E_EEEEvS7_RKT_EUliE_EEviT1_ --------------------------
	.section	.nv.constant0._ZN2at6native18elementwise_kernelILi128ELi4EZNS0_22gpu_kernel_impl_nocastINS0_13AUnaryFunctorIN3c104HalfES5_S5_ZZZNS0_21remainder_kernel_cudaERNS_18TensorIteratorBaseEENKUlvE0_clEvENKUlvE1_clEvEUlS5_S5_E_EEEEvS7_RKT_EUliE_EEviT1_,"a",@progbits
	.sectionflags	@""
	.align	4
.nv.constant0._ZN2at6native18elementwise_kernelILi128ELi4EZNS0_22gpu_kernel_impl_nocastINS0_13AUnaryFunctorIN3c104HalfES5_S5_ZZZNS0_21remainder_kernel_cudaERNS_18TensorIteratorBaseEENKUlvE0_clEvENKUlvE1_clEvEUlS5_S5_E_EEEEvS7_RKT_EUliE_EEviT1_:
	.zero		1440


//--------------------- .nv.constant0._ZN2at6native27unrolled_elementwise_kernelINS0_13AUnaryFunctorIN3c104HalfES4_S4_ZZZNS0_21remainder_kernel_cudaERNS_18TensorIteratorBaseEENKUlvE0_clEvENKUlvE1_clEvEUlS4_S4_E_EESt5arrayIPcLm2EELi4E23TrivialOffsetCalculatorILi1EjESF_NS0_6memory15LoadWithoutCastENSG_16StoreWithoutCastEEEviT_T0_T2_T3_T4_T5_ --------------------------
	.section	.nv.constant0._ZN2at6native27unrolled_elementwise_kernelINS0_13AUnaryFunctorIN3c104HalfES4_S4_ZZZNS0_21remainder_kernel_cudaERNS_18TensorIteratorBaseEENKUlvE0_clEvENKUlvE1_clEvEUlS4_S4_E_EESt5arrayIPcLm2EELi4E23TrivialOffsetCalculatorILi1EjESF_NS0_6memory15LoadWithoutCastENSG_16StoreWithoutCastEEEviT_T0_T2_T3_T4_T5_,"a",@progbits
	.sectionflags	@""
	.align	4
.nv.constant0._ZN2at6native27unrolled_elementwise_kernelINS0_13AUnaryFunctorIN3c104HalfES4_S4_ZZZNS0_21remainder_kernel_cudaERNS_18TensorIteratorBaseEENKUlvE0_clEvENKUlvE1_clEvEUlS4_S4_E_EESt5arrayIPcLm2EELi4E23TrivialOffsetCalculatorILi1EjESF_NS0_6memory15LoadWithoutCastENSG_16StoreWithoutCastEEEviT_T0_T2_T3_T4_T5_:
	.zero		924


//--------------------- .nv.constant0._ZN2at6native29vectorized_elementwise_kernelILi2ENS0_13AUnaryFunctorIN3c104HalfES4_S4_ZZZNS0_21remainder_kernel_cudaERNS_18TensorIteratorBaseEENKUlvE0_clEvENKUlvE1_clEvEUlS4_S4_E_EESt5arrayIPcLm2EEEEviT0_T1_ --------------------------
	.section	.nv.constant0._ZN2at6native29vectorized_elementwise_kernelILi2ENS0_13AUnaryFunctorIN3c104HalfES4_S4_ZZZNS0_21remainder_kernel_cudaERNS_18TensorIteratorBaseEENKUlvE0_clEvENKUlvE1_clEvEUlS4_S4_E_EESt5arrayIPcLm2EEEEviT0_T1_,"a",@progbits
	.sectionflags	@""
	.align	4
.nv.constant0._ZN2at6native29vectorized_elementwise_kernelILi2ENS0_13AUnaryFunctorIN3c104HalfES4_S4_ZZZNS0_21remainder_kernel_cudaERNS_18TensorIteratorBaseEENKUlvE0_clEvENKUlvE1_clEvEUlS4_S4_E_EESt5arrayIPcLm2EEEEviT0_T1_:
	.zero		920


//--------------------- .nv.constant0._ZN2at6native29vectorized_elementwise_kernelILi4ENS0_13AUnaryFunctorIN3c104HalfES4_S4_ZZZNS0_21remainder_kernel_cudaERNS_18TensorIteratorBaseEENKUlvE0_clEvENKUlvE1_clEvEUlS4_S4_E_EESt5arrayIPcLm2EEEEviT0_T1_ --------------------------
	.section	.nv.constant0._ZN2at6native29vectorized_elementwise_kernelILi4ENS0_13AUnaryFunctorIN3c104HalfES4_S4_ZZZNS0_21remainder_kernel_cudaERNS_18TensorIteratorBaseEENKUlvE0_clEvENKUlvE1_clEvEUlS4_S4_E_EESt5arrayIPcLm2EEEEviT0_T1_,"a",@progbits
	.sectionflags	@""
	.align	4
.nv.constant0._ZN2at6native29vectorized_elementwise_kernelILi4ENS0_13AUnaryFunctorIN3c104HalfES4_S4_ZZZNS0_21remainder_kernel_cudaERNS_18TensorIteratorBaseEENKUlvE0_clEvENKUlvE1_clEvEUlS4_S4_E_EESt5arrayIPcLm2EEEEviT0_T1_:
	.zero		920


//--------------------- .nv.constant0._ZN2at6native29vectorized_elementwise_kernelILi8ENS0_13AUnaryFunctorIN3c104HalfES4_S4_ZZZNS0_21remainder_kernel_cudaERNS_18TensorIteratorBaseEENKUlvE0_clEvENKUlvE1_clEvEUlS4_S4_E_EESt5arrayIPcLm2EEEEviT0_T1_ --------------------------
	.section	.nv.constant0._ZN2at6native29vectorized_elementwise_kernelILi8ENS0_13AUnaryFunctorIN3c104HalfES4_S4_ZZZNS0_21remainder_kernel_cudaERNS_18TensorIteratorBaseEENKUlvE0_clEvENKUlvE1_clEvEUlS4_S4_E_EESt5arrayIPcLm2EEEEviT0_T1_,"a",@progbits
	.sectionflags	@""
	.align	4
.nv.constant0._ZN2at6native29vectorized_elementwise_kernelILi8ENS0_13AUnaryFunctorIN3c104HalfES4_S4_ZZZNS0_21remainder_kernel_cudaERNS_18TensorIteratorBaseEENKUlvE0_clEvENKUlvE1_clEvEUlS4_S4_E_EESt5arrayIPcLm2EEEEviT0_T1_:
	.zero		920


//--------------------- .nv.constant0._ZN2at6native18elementwise_kernelILi128ELi4EZNS0_15gpu_kernel_implINS0_13BinaryFunctorIfffZZZNS0_21remainder_kernel_cudaERNS_18TensorIteratorBaseEENKUlvE0_clEvENKUlvE0_clEvEUlffE_EEEEvS5_RKT_EUliE_EEviT1_ --------------------------
	.section	.nv.constant0._ZN2at6native18elementwise_kernelILi128ELi4EZNS0_15gpu_kernel_implINS0_13BinaryFunctorIfffZZZNS0_21remainder_kernel_cudaERNS_18TensorIteratorBaseEENKUlvE0_clEvENKUlvE0_clEvEUlffE_EEEEvS5_RKT_EUliE_EEviT1_,"a",@progbits
	.sectionflags	@""
	.align	4
.nv.constant0._ZN2at6native18elementwise_kernelILi128ELi4EZNS0_15gpu_kernel_implINS0_13BinaryFunctorIfffZZZNS0_21remainder_kernel_cudaERNS_18TensorIteratorBaseEENKUlvE0_clEvENKUlvE0_clEvEUlffE_EEEEvS5_RKT_EUliE_EEviT1_:
	.zero		1552


//--------------------- .nv.constant0._ZN2at6native27unrolled_elementwise_kernelINS0_13BinaryFunctorIfffZZZNS0_21remainder_kernel_cudaERNS_18TensorIteratorBaseEENKUlvE0_clEvENKUlvE0_clEvEUlffE_EESt5arrayIPcLm3EELi4E23TrivialOffsetCalculatorILi2EjESC_ILi1EjENS0_6memory12LoadWithCastILi2EEENSF_13StoreWithCastILi1EEEEEviT_T0_T2_T3_T4_T5_ --------------------------
	.section	.nv.constant0._ZN2at6native27unrolled_elementwise_kernelINS0_13BinaryFunctorIfffZZZNS0_21remainder_kernel_cudaERNS_18TensorIteratorBaseEENKUlvE0_clEvENKUlvE0_clEvEUlffE_EESt5arrayIPcLm3EELi4E23TrivialOffsetCalculatorILi2EjESC_ILi1EjENS0_6memory12LoadWithCastILi2EEENSF_13StoreWithCastILi1EEEEEviT_T0_T2_T3_T4_T5_,"a",@progbits
	.sectionflags	@""
	.align	4
.nv.constant0._ZN2at6native27unrolled_elementwise_kernelINS0_13BinaryFunctorIfffZZZNS0_21remainder_kernel_cudaERNS_18TensorIteratorBaseEENKUlvE0_clEvENKUlvE0_clEvEUlffE_EESt5arrayIPcLm3EELi4E23TrivialOffsetCalculatorILi2EjESC_ILi1EjENS0_6memory12LoadWithCastILi2EEENSF_13StoreWithCastILi1EEEEEviT_T0_T2_T3_T4_T5_:
	.zero		952


//--------------------- .nv.constant0._ZN2at6native18elementwise_kernelILi128ELi2EZNS0_22gpu_kernel_impl_nocastINS0_13BinaryFunctorIfffZZZNS0_21remainder_kernel_cudaERNS_18TensorIteratorBaseEENKUlvE0_clEvENKUlvE0_clEvEUlffE_EEEEvS5_RKT_EUliE_EEviT1_ --------------------------
	.section	.nv.constant0._ZN2at6native18elementwise_kernelILi128ELi2EZNS0_22gpu_kernel_impl_nocastINS0_13BinaryFunctorIfffZZZNS0_21remainder_kernel_cudaERNS_18TensorIteratorBaseEENKUlvE0_clEvENKUlvE0_clEvEUlffE_EEEEvS5_RKT_EUliE_EEviT1_,"a",@progbits
	.sectionflags	@""
	.align	4
.nv.constant0._ZN2at6native18elementwise_kernelILi128ELi2EZNS0_22gpu_kernel_impl_nocastINS0_13BinaryFunctorIfffZZZNS0_21remainder_kernel_cudaERNS_18TensorIteratorBaseEENKUlvE0_clEvENKUlvE0_clEvEUlffE_EEEEvS5_RKT_EUliE_EEviT1_:
	.zero		1552


//--------------------- .nv.constant0._ZN2at6native27unrolled_elementwise_kernelINS0_13BinaryFunctorIfffZZZNS0_21remainder_kernel_cudaERNS_18TensorIteratorBaseEENKUlvE0_clEvENKUlvE0_clEvEUlffE_EESt5arrayIPcLm3EELi4E23TrivialOffsetCalculatorILi2EjESC_ILi1EjENS0_6memory15LoadWithoutCastENSF_16StoreWithoutCastEEEviT_T0_T2_T3_T4_T5_ --------------------------
	.section	.nv.constant0._ZN2at6native27unrolled_elementwise_kernelINS0_13BinaryFunctorIfffZZZNS0_21remainder_kernel_cudaERNS_18TensorIteratorBaseEENKUlvE0_clEvENKUlvE0_clEvEUlffE_EESt5arrayIPcLm3EELi4E23TrivialOffsetCalculatorILi2EjESC_ILi1EjENS0_6memory15LoadWithoutCastENSF_16StoreWithoutCastEEEviT_T0_T2_T3_T4_T5_,"a",@progbits
	.sectionflags	@""
	.align	4
.nv.constant0._ZN2at6native27unrolled_elementwise_kernelINS0_13BinaryFunctorIfffZZZNS0_21remainder_kernel_cudaERNS_18TensorIteratorBaseEENKUlvE0_clEvENKUlvE0_clEvEUlffE_EESt5arrayIPcLm3EELi4E23TrivialOffsetCalculatorILi2EjESC_ILi1EjENS0_6memory15LoadWithoutCastENSF_16StoreWithoutCastEEEviT_T0_T2_T3_T4_T5_:
	.zero		932


//--------------------- .nv.constant0._ZN2at6native29vectorized_elementwise_kernelILi2ENS0_13BinaryFunctorIfffZZZNS0_21remainder_kernel_cudaERNS_18TensorIteratorBaseEENKUlvE0_clEvENKUlvE0_clEvEUlffE_EESt5arrayIPcLm3EEEEviT0_T1_ --------------------------
	.section	.nv.constant0._ZN2at6native29vectorized_elementwise_kernelILi2ENS0_13BinaryFunctorIfffZZZNS0_21remainder_kernel_cudaERNS_18TensorIteratorBaseEENKUlvE0_clEvENKUlvE0_clEvEUlffE_EESt5arrayIPcLm3EEEEviT0_T1_,"a",@progbits
	.sectionflags	@""
	.align	4
.nv.constant0._ZN2at6native29vectorized_elementwise_kernelILi2ENS0_13BinaryFunctorIfffZZZNS0_21remainder_kernel_cudaERNS_18TensorIteratorBaseEENKUlvE0_clEvENKUlvE0_clEvEUlffE_EESt5arrayIPcLm3EEEEviT0_T1_:
	.zero		928


//--------------------- .nv.constant0._ZN2at6native29vectorized_elementwise_kernelILi4ENS0_13BinaryFunctorIfffZZZNS0_21remainder_kernel_cudaERNS_18TensorIteratorBaseEENKUlvE0_clEvENKUlvE0_clEvEUlffE_EESt5arrayIPcLm3EEEEviT0_T1_ --------------------------
	.section	.nv.constant0._ZN2at6native29vectorized_elementwise_kernelILi4ENS0_13BinaryFunctorIfffZZZNS0_21remainder_kernel_cudaERNS_18TensorIteratorBaseEENKUlvE0_clEvENKUlvE0_clEvEUlffE_EESt5arrayIPcLm3EEEEviT0_T1_,"a",@progbits
	.sectionflags	@""
	.align	4
.nv.constant0._ZN2at6native29vectorized_elementwise_kernelILi4ENS0_13BinaryFunctorIfffZZZNS0_21remainder_kernel_cudaERNS_18TensorIteratorBaseEENKUlvE0_clEvENKUlvE0_clEvEUlffE_EESt5arrayIPcLm3EEEEviT0_T1_:
	.zero		928


//--------------------- .nv.constant0._ZN2at6native29vectorized_elementwise_kernelILi8ENS0_13BinaryFunctorIfffZZZNS0_21remainder_kernel_cudaERNS_18TensorIteratorBaseEENKUlvE0_clEvENKUlvE0_clEvEUlffE_EESt5arrayIPcLm3EEEEviT0_T1_ --------------------------
	.section	.nv.constant0._ZN2at6native29vectorized_elementwise_kernelILi8ENS0_13BinaryFunctorIfffZZZNS0_21remainder_kernel_cudaERNS_18TensorIteratorBaseEENKUlvE0_clEvENKUlvE0_clEvEUlffE_EESt5arrayIPcLm3EEEEviT0_T1_,"a",@progbits
	.sectionflags	@""
	.align	4
.nv.constant0._ZN2at6native29vectorized_elementwise_kernelILi8ENS0_13BinaryFunctorIfffZZZNS0_21remainder_kernel_cudaERNS_18TensorIteratorBaseEENKUlvE0_clEvENKUlvE0_clEvEUlffE_EESt5arrayIPcLm3EEEEviT0_T1_:
	.zero		928


//--------------------- .nv.constant0._ZN2at6native18elementwise_kernelILi128ELi4EZNS0_15gpu_kernel_implINS0_13BUnaryFunctorIfffZZZNS0_21remainder_kernel_cudaERNS_18TensorIteratorBaseEENKUlvE0_clEvENKUlvE0_clEvEUlffE_EEEEvS5_RKT_EUliE_EEviT1_ --------------------------
	.section	.nv.constant0._ZN2at6native18elementwise_kernelILi128ELi4EZNS0_15gpu_kernel_implINS0_13BUnaryFunctorIfffZZZNS0_21remainder_kernel_cudaERNS_18TensorIteratorBaseEENKUlvE0_clEvENKUlvE0_clEvEUlffE_EEEEvS5_RKT_EUliE_EEviT1_,"a",@progbits
	.sectionflags	@""
	.align	4
.nv.constant0._ZN2at6native18elementwise_kernelILi128ELi4EZNS0_15gpu_kernel_implINS0_13BUnaryFunctorIfffZZZNS0_21remainder_kernel_cudaERNS_18TensorIteratorBaseEENKUlvE0_clEvENKUlvE0_clEvEUlffE_EEEEvS5_RKT_EUliE_EEviT1_:
	.zero		1448


//--------------------- .nv.constant0._ZN2at6native27unrolled_elementwise_kernelINS0_13BUnaryFunctorIfffZZZNS0_21remainder_kernel_cudaERNS_18TensorIteratorBaseEENKUlvE0_clEvENKUlvE0_clEvEUlffE_EESt5arrayIPcLm2EELi4E23TrivialOffsetCalculatorILi1EjESD_NS0_6memory12LoadWithCastILi1EEENSE_13StoreWithCastILi1EEEEEviT_T0_T2_T3_T4_T5_ --------------------------
	.section	.nv.constant0._ZN2at6native27unrolled_elementwise_kernelINS0_13BUnaryFunctorIfffZZZNS0_21remainder_kernel_cudaERNS_18TensorIteratorBaseEENKUlvE0_clEvENKUlvE0_clEvEUlffE_EESt5arrayIPcLm2EELi4E23TrivialOffsetCalculatorILi1EjESD_NS0_6memory12LoadWithCastILi1EEENSE_13StoreWithCastILi1EEEEEviT_T0_T2_T3_T4_T5_,"a",@progbits
	.sectionflags	@""
	.align	4
.nv.constant0._ZN2at6native27unrolled_elementwise_kernelINS0_13BUnaryFunctorIfffZZZNS0_21remainder_kernel_cudaERNS_18TensorIteratorBaseEENKUlvE0_clEvENKUlvE0_clEvEUlffE_EESt5arrayIPcLm2EELi4E23TrivialOffsetCalculatorILi1EjESD_NS0_6memory12LoadWithCastILi1EEENSE_13StoreWithCastILi1EEEEEviT_T0_T2_T3_T4_T5_:
	.zero		948


//--------------------- .nv.constant0._ZN2at6native18elementwise_kernelILi128ELi2EZNS0_22gpu_kernel_impl_nocastINS0_13BUnaryFunctorIfffZZZNS0_21remainder_kernel_cudaERNS_18TensorIteratorBaseEENKUlvE0_clEvENKUlvE0_clEvEUlffE_EEEEvS5_RKT_EUliE_EEviT1_ --------------------------
	.section	.nv.constant0._ZN2at6native18elementwise_kernelILi128ELi2EZNS0_22gpu_kernel_impl_nocastINS0_13BUnaryFunctorIfffZZZNS0_21remainder_kernel_cudaERNS_18TensorIteratorBaseEENKUlvE0_clEvENKUlvE0_clEvEUlffE_EEEEvS5_RKT_EUliE_EEviT1_,"a",@progbits
	.sectionflags	@""
	.align	4
.nv.constant0._ZN2at6native18elementwise_kernelILi128ELi2EZNS0_22gpu_kernel_impl_nocastINS0_13BUnaryFunctorIfffZZZNS0_21remainder_kernel_cudaERNS_18TensorIteratorBaseEENKUlvE0_clEvENKUlvE0_clEvEUlffE_EEEEvS5_RKT_EUliE_EEviT1_:
	.zero		1440


//--------------------- .nv.constant0._ZN2at6native27unrolled_elementwise_kernelINS0_13BUnaryFunctorIfffZZZNS0_21remainder_kernel_cudaERNS_18TensorIteratorBaseEENKUlvE0_clEvENKUlvE0_clEvEUlffE_EESt5arrayIPcLm2EELi4E23TrivialOffsetCalculatorILi1EjESD_NS0_6memory15LoadWithoutCastENSE_16StoreWithoutCastEEEviT_T0_T2_T3_T4_T5_ --------------------------
	.section	.nv.constant0._ZN2at6native27unrolled_elementwise_kernelINS0_13BUnaryFunctorIfffZZZNS0_21remainder_kernel_cudaERNS_18TensorIteratorBaseEENKUlvE0_clEvENKUlvE0_clEvEUlffE_EESt5arrayIPcLm2EELi4E23TrivialOffsetCalculatorILi1EjESD_NS0_6memory15LoadWithoutCastENSE_16StoreWithoutCastEEEviT_T0_T2_T3_T4_T5_,"a",@progbits
	.sectionflags	@""
	.align	4
.nv.constant0._ZN2at6native27unrolled_elementwise_kernelINS0_13BUnaryFunctorIfffZZZNS0_21remainder_kernel_cudaERNS_18TensorIteratorBaseEENKUlvE0_clEvENKUlvE0_clEvEUlffE_EESt5arrayIPcLm2EELi4E23TrivialOffsetCalculatorILi1EjESD_NS0_6memory15LoadWithoutCastENSE_16StoreWithoutCastEEEviT_T0_T2_T3_T4_T5_:
	.zero		932


//--------------------- .nv.constant0._ZN2at6native29vectorized_elementwise_kernelILi2ENS0_13BUnaryFunctorIfffZZZNS0_21remainder_kernel_cudaERNS_18TensorIteratorBaseEENKUlvE0_clEvENKUlvE0_clEvEUlffE_EESt5arrayIPcLm2EEEEviT0_T1_ --------------------------
	.section	.nv.constant0._ZN2at6native29vectorized_elementwise_kernelILi2ENS0_13BUnaryFunctorIfffZZZNS0_21remainder_kernel_cudaERNS_18TensorIteratorBaseEENKUlvE0_clEvENKUlvE0_clEvEUlffE_EESt5arrayIPcLm2EEEEviT0_T1_,"a",@progbits
	.sectionflags	@""
	.align	4
.nv.constant0._ZN2at6native29vectorized_elementwise_kernelILi2ENS0_13BUnaryFunctorIfffZZZNS0_21remainder_kernel_cudaERNS_18TensorIteratorBaseEENKUlvE0_clEvENKUlvE0_clEvEUlffE_EESt5arrayIPcLm2EEEEviT0_T1_:
	.zero		928


//--------------------- .nv.constant0._ZN2at6native29vectorized_elementwise_kernelILi4ENS0_13BUnaryFunctorIfffZZZNS0_21remainder_kernel_cudaERNS_18TensorIteratorBaseEENKUlvE0_clEvENKUlvE0_clEvEUlffE_EESt5arrayIPcLm2EEEEviT0_T1_ --------------------------
	.section	.nv.constant0._ZN2at6native29vectorized_elementwise_kernelILi4ENS0_13BUnaryFunctorIfffZZZNS0_21remainder_kernel_cudaERNS_18TensorIteratorBaseEENKUlvE0_clEvENKUlvE0_clEvEUlffE_EESt5arrayIPcLm2EEEEviT0_T1_,"a",@progbits
	.sectionflags	@""
	.align	4
.nv.constant0._ZN2at6native29vectorized_elementwise_kernelILi4ENS0_13BUnaryFunctorIfffZZZNS0_21remainder_kernel_cudaERNS_18TensorIteratorBaseEENKUlvE0_clEvENKUlvE0_clEvEUlffE_EESt5arrayIPcLm2EEEEviT0_T1_:
	.zero		928


//--------------------- .nv.constant0._ZN2at6native29vectorized_elementwise_kernelILi8ENS0_13BUnaryFunctorIfffZZZNS0_21remainder_kernel_cudaERNS_18TensorIteratorBaseEENKUlvE0_clEvENKUlvE0_clEvEUlffE_EESt5arrayIPcLm2EEEEviT0_T1_ --------------------------
	.section	.nv.constant0._ZN2at6native29vectorized_elementwise_kernelILi8ENS0_13BUnaryFunctorIfffZZZNS0_21remainder_kernel_cudaERNS_18TensorIteratorBaseEENKUlvE0_clEvENKUlvE0_clEvEUlffE_EESt5arrayIPcLm2EEEEviT0_T1_,"a",@progbits
	.sectionflags	@""
	.align	4
.nv.constant0._ZN2at6native29vectorized_elementwise_kernelILi8ENS0_13BUnaryFunctorIfffZZZNS0_21remainder_kernel_cudaERNS_18TensorIteratorBaseEENKUlvE0_clEvENKUlvE0_clEvEUlffE_EESt5arrayIPcLm2EEEEviT0_T1_:
	.zero		928


//--------------------- .nv.constant0._ZN2at6native18elementwise_kernelILi128ELi4EZNS0_15gpu_kernel_implINS0_13AUnaryFunctorIfffZZZNS0_21remainder_kernel_cudaERNS_18TensorIteratorBaseEENKUlvE0_clEvENKUlvE0_clEvEUlffE_EEEEvS5_RKT_EUliE_EEviT1_ --------------------------
	.section	.nv.constant0._ZN2at6native18elementwise_kernelILi128ELi4EZNS0_15gpu_kernel_implINS0_13AUnaryFunctorIfffZZZNS0_21remainder_kernel_cudaERNS_18TensorIteratorBaseEENKUlvE0_clEvENKUlvE0_clEvEUlffE_EEEEvS5_RKT_EUliE_EEviT1_,"a",@progbits
	.sectionflags	@""
	.align	4
.nv.constant0._ZN2at6native18elementwise_kernelILi128ELi4EZNS0_15gpu_kernel_implINS0_13AUnaryFunctorIfffZZZNS0_21remainder_kernel_cudaERNS_18TensorIteratorBaseEENKUlvE0_clEvENKUlvE0_clEvEUlffE_EEEEvS5_RKT_EUliE_EEviT1_:
	.zero		1448


//--------------------- .nv.constant0._ZN2at6native27unrolled_elementwise_kernelINS0_13AUnaryFunctorIfffZZZNS0_21remainder_kernel_cudaERNS_18TensorIteratorBaseEENKUlvE0_clEvENKUlvE0_clEvEUlffE_EESt5arrayIPcLm2EELi4E23TrivialOffsetCalculatorILi1EjESD_NS0_6memory12LoadWithCastILi1EEENSE_13StoreWithCastILi1EEEEEviT_T0_T2_T3_T4_T5_ --------------------------
	.section	.nv.constant0._ZN2at6native27unrolled_elementwise_kernelINS0_13AUnaryFunctorIfffZZZNS0_21remainder_kernel_cudaERNS_18TensorIteratorBaseEENKUlvE0_clEvENKUlvE0_clEvEUlffE_EESt5arrayIPcLm2EELi4E23TrivialOffsetCalculatorILi1EjESD_NS0_6memory12LoadWithCastILi1EEENSE_13StoreWithCastILi1EEEEEviT_T0_T2_T3_T4_T5_,"a",@progbits
	.sectionflags	@""
	.align	4
.nv.constant0._ZN2at6native27unrolled_elementwise_kernelINS0_13AUnaryFunctorIfffZZZNS0_21remainder_kernel_cudaERNS_18TensorIteratorBaseEENKUlvE0_clEvENKUlvE0_clEvEUlffE_EESt5arrayIPcLm2EELi4E23TrivialOffsetCalculatorILi1EjESD_NS0_6memory12LoadWithCastILi1EEENSE_13StoreWithCastILi1EEEEEviT_T0_T2_T3_T4_T5_:
	.zero		948


//--------------------- .nv.constant0._ZN2at6native18elementwise_kernelILi128ELi2EZNS0_22gpu_kernel_impl_nocastINS0_13AUnaryFunctorIfffZZZNS0_21remainder_kernel_cudaERNS_18TensorIteratorBaseEENKUlvE0_clEvENKUlvE0_clEvEUlffE_EEEEvS5_RKT_EUliE_EEviT1_ --------------------------
	.section	.nv.constant0._ZN2at6native18elementwise_kernelILi128ELi2EZNS0_22gpu_kernel_impl_nocastINS0_13AUnaryFunctorIfffZZZNS0_21remainder_kernel_cudaERNS_18TensorIteratorBaseEENKUlvE0_clEvENKUlvE0_clEvEUlffE_EEEEvS5_RKT_EUliE_EEviT1_,"a",@progbits
	.sectionflags	@""
	.align	4
.nv.constant0._ZN2at6native18elementwise_kernelILi128ELi2EZNS0_22gpu_kernel_impl_nocastINS0_13AUnaryFunctorIfffZZZNS0_21remainder_kernel_cudaERNS_18TensorIteratorBaseEENKUlvE0_clEvENKUlvE0_clEvEUlffE_EEEEvS5_RKT_EUliE_EEviT1_:
	.zero		1440


//--------------------- .nv.constant0._ZN2at6native27unrolled_elementwise_kernelINS0_13AUnaryFunctorIfffZZZNS0_21remainder_kernel_cudaERNS_18TensorIteratorBaseEENKUlvE0_clEvENKUlvE0_clEvEUlffE_EESt5arrayIPcLm2EELi4E23TrivialOffsetCalculatorILi1EjESD_NS0_6memory15LoadWithoutCastENSE_16StoreWithoutCastEEEviT_T0_T2_T3_T4_T5_ --------------------------
	.section	.nv.constant0._ZN2at6native27unrolled_elementwise_kernelINS0_13AUnaryFunctorIfffZZZNS0_21remainder_kernel_cudaERNS_18TensorIteratorBaseEENKUlvE0_clEvENKUlvE0_clEvEUlffE_EESt5arrayIPcLm2EELi4E23TrivialOffsetCalculatorILi1EjESD_NS0_6memory15LoadWithoutCastENSE_16StoreWithoutCastEEEviT_T0_T2_T3_T4_T5_,"a",@progbits
	.sectionflags	@""
	.align	4
.nv.constant0._ZN2at6native27unrolled_elementwise_kernelINS0_13AUnaryFunctorIfffZZZNS0_21remainder_kernel_cudaERNS_18TensorIteratorBaseEENKUlvE0_clEvENKUlvE0_clEvEUlffE_EESt5arrayIPcLm2EELi4E23TrivialOffsetCalculatorILi1EjESD_NS0_6memory15LoadWithoutCastENSE_16StoreWithoutCastEEEviT_T0_T2_T3_T4_T5_:
	.zero		932


//--------------------- .nv.constant0._ZN2at6native29vectorized_elementwise_kernelILi2ENS0_13AUnaryFunctorIfffZZZNS0_21remainder_kernel_cudaERNS_18TensorIteratorBaseEENKUlvE0_clEvENKUlvE0_clEvEUlffE_EESt5arrayIPcLm2EEEEviT0_T1_ --------------------------
	.section	.nv.constant0._ZN2at6native29vectorized_elementwise_kernelILi2ENS0_13AUnaryFunctorIfffZZZNS0_21remainder_kernel_cudaERNS_18TensorIteratorBaseEENKUlvE0_clEvENKUlvE0_clEvEUlffE_EESt5arrayIPcLm2EEEEviT0_T1_,"a",@progbits
	.sectionflags	@""
	.align	4
.nv.constant0._ZN2at6native29vectorized_elementwise_kernelILi2ENS0_13AUnaryFunctorIfffZZZNS0_21remainder_kernel_cudaERNS_18TensorIteratorBaseEENKUlvE0_clEvENKUlvE0_clEvEUlffE_EESt5arrayIPcLm2EEEEviT0_T1_:
	.zero		928


//--------------------- .nv.constant0._ZN2at6native29vectorized_elementwise_kernelILi4ENS0_13AUnaryFunctorIfffZZZNS0_21remainder_kernel_cudaERNS_18TensorIteratorBaseEENKUlvE0_clEvENKUlvE0_clEvEUlffE_EESt5arrayIPcLm2EEEEviT0_T1_ --------------------------
	.section	.nv.constant0._ZN2at6native29vectorized_elementwise_kernelILi4ENS0_13AUnaryFunctorIfffZZZNS0_21remainder_kernel_cudaERNS_18TensorIteratorBaseEENKUlvE0_clEvENKUlvE0_clEvEUlffE_EESt5arrayIPcLm2EEEEviT0_T1_,"a",@progbits
	.sectionflags	@""
	.align	4
.nv.constant0._ZN2at6native29vectorized_elementwise_kernelILi4ENS0_13AUnaryFunctorIfffZZZNS0_21remainder_kernel_cudaERNS_18TensorIteratorBaseEENKUlvE0_clEvENKUlvE0_clEvEUlffE_EESt5arrayIPcLm2EEEEviT0_T1_:
	.zero		928


//--------------------- .nv.constant0._ZN2at6native29vectorized_elementwise_kernelILi8ENS0_13AUnaryFunctorIfffZZZNS0_21remainder_kernel_cudaERNS_18TensorIteratorBaseEENKUlvE0_clEvENKUlvE0_clEvEUlffE_EESt5arrayIPcLm2EEEEviT0_T1_ --------------------------
	.section	.nv.constant0._ZN2at6native29vectorized_elementwise_kernelILi8ENS0_13AUnaryFunctorIfffZZZNS0_21remainder_kernel_cudaERNS_18TensorIteratorBaseEENKUlvE0_clEvENKUlvE0_clEvEUlffE_EESt5arrayIPcLm2EEEEviT0_T1_,"a",@progbits
	.sectionflags	@""
	.align	4
.nv.constant0._ZN2at6native29vectorized_elementwise_kernelILi8ENS0_13AUnaryFunctorIfffZZZNS0_21remainder_kernel_cudaERNS_18TensorIteratorBaseEENKUlvE0_clEvENKUlvE0_clEvEUlffE_EESt5arrayIPcLm2EEEEviT0_T1_:
	.zero		928


//--------------------- .nv.constant0._ZN2at6native18elementwise_kernelILi128ELi4EZNS0_15gpu_kernel_implINS0_13BinaryFunctorIdddZZZNS0_21remainder_kernel_cudaERNS_18TensorIteratorBaseEENKUlvE0_clEvENKUlvE_clEvEUlddE_EEEEvS5_RKT_EUliE_EEviT1_ --------------------------
	.section	.nv.constant0._ZN2at6native18elementwise_kernelILi128ELi4EZNS0_15gpu_kernel_implINS0_13BinaryFunctorIdddZZZNS0_21remainder_kernel_cudaERNS_18TensorIteratorBaseEENKUlvE0_clEvENKUlvE_clEvEUlddE_EEEEvS5_RKT_EUliE_EEviT1_,"a",@progbits
	.sectionflags	@""
	.align	4
.nv.constant0._ZN2at6native18elementwise_kernelILi128ELi4EZNS0_15gpu_kernel_implINS0_13BinaryFunctorIdddZZZNS0_21remainder_kernel_cudaERNS_18TensorIteratorBaseEENKUlvE0_clEvENKUlvE_clEvEUlddE_EEEEvS5_RKT_EUliE_EEviT1_:
	.zero		1552


//--------------------- .nv.constant0._ZN2at6native27unrolled_elementwise_kernelINS0_13BinaryFunctorIdddZZZNS0_21remainder_kernel_cudaERNS_18TensorIteratorBaseEENKUlvE0_clEvENKUlvE_clEvEUlddE_EESt5arrayIPcLm3EELi4E23TrivialOffsetCalculatorILi2EjESC_ILi1EjENS0_6memory12LoadWithCastILi2EEENSF_13StoreWithCastILi1EEEEEviT_T0_T2_T3_T4_T5_ --------------------------
	.section	.nv.constant0._ZN2at6native27unrolled_elementwise_kernelINS0_13BinaryFunctorIdddZZZNS0_21remainder_kernel_cudaERNS_18TensorIteratorBaseEENKUlvE0_clEvENKUlvE_clEvEUlddE_EESt5arrayIPcLm3EELi4E23TrivialOffsetCalculatorILi2EjESC_ILi1EjENS0_6memory12LoadWithCastILi2EEENSF_13StoreWithCastILi1EEEEEviT_T0_T2_T3_T4_T5_,"a",@progbits
	.sectionflags	@""
	.align	4
.nv.constant0._ZN2at6native27unrolled_elementwise_kernelINS0_13BinaryFunctorIdddZZZNS0_21remainder_kernel_cudaERNS_18TensorIteratorBaseEENKUlvE0_clEvENKUlvE_clEvEUlddE_EESt5arrayIPcLm3EELi4E23TrivialOffsetCalculatorILi2EjESC_ILi1EjENS0_6memory12LoadWithCastILi2EEENSF_13StoreWithCastILi1EEEEEviT_T0_T2_T3_T4_T5_:
	.zero		952


//--------------------- .nv.constant0._ZN2at6native18elementwise_kernelILi128ELi2EZNS0_22gpu_kernel_impl_nocastINS0_13BinaryFunctorIdddZZZNS0_21remainder_kernel_cudaERNS_18TensorIteratorBaseEENKUlvE0_clEvENKUlvE_clEvEUlddE_EEEEvS5_RKT_EUliE_EEviT1_ --------------------------
	.section	.nv.constant0._ZN2at6native18elementwise_kernelILi128ELi2EZNS0_22gpu_kernel_impl_nocastINS0_13BinaryFunctorIdddZZZNS0_21remainder_kernel_cudaERNS_18TensorIteratorBaseEENKUlvE0_clEvENKUlvE_clEvEUlddE_EEEEvS5_RKT_EUliE_EEviT1_,"a",@progbits
	.sectionflags	@""
	.align	4
.nv.constant0._ZN2at6native18elementwise_kernelILi128ELi2EZNS0_22gpu_kernel_impl_nocastINS0_13BinaryFunctorIdddZZZNS0_21remainder_kernel_cudaERNS_18TensorIteratorBaseEENKUlvE0_clEvENKUlvE_clEvEUlddE_EEEEvS5_RKT_EUliE_EEviT1_:
	.zero		1552


//--------------------- .nv.constant0._ZN2at6native27unrolled_elementwise_kernelINS0_13BinaryFunctorIdddZZZNS0_21remainder_kernel_cudaERNS_18TensorIteratorBaseEENKUlvE0_clEvENKUlvE_clEvEUlddE_EESt5arrayIPcLm3EELi4E23TrivialOffsetCalculatorILi2EjESC_ILi1EjENS0_6memory15LoadWithoutCastENSF_16StoreWithoutCastEEEviT_T0_T2_T3_T4_T5_ --------------------------
	.section	.nv.constant0._ZN2at6native27unrolled_elementwise_kernelINS0_13BinaryFunctorIdddZZZNS0_21remainder_kernel_cudaERNS_18TensorIteratorBaseEENKUlvE0_clEvENKUlvE_clEvEUlddE_EESt5arrayIPcLm3EELi4E23TrivialOffsetCalculatorILi2EjESC_ILi1EjENS0_6memory15LoadWithoutCastENSF_16StoreWithoutCastEEEviT_T0_T2_T3_T4_T5_,"a",@progbits
	.sectionflags	@""
	.align	4
.nv.constant0._ZN2at6native27unrolled_elementwise_kernelINS0_13BinaryFunctorIdddZZZNS0_21remainder_kernel_cudaERNS_18TensorIteratorBaseEENKUlvE0_clEvENKUlvE_clEvEUlddE_EESt5arrayIPcLm3EELi4E23TrivialOffsetCalculatorILi2EjESC_ILi1EjENS0_6memory15LoadWithoutCastENSF_16StoreWithoutCastEEEviT_T0_T2_T3_T4_T5_:
	.zero		932


//--------------------- .nv.constant0._ZN2at6native29vectorized_elementwise_kernelILi2ENS0_13BinaryFunctorIdddZZZNS0_21remainder_kernel_cudaERNS_18TensorIteratorBaseEENKUlvE0_clEvENKUlvE_clEvEUlddE_EESt5arrayIPcLm3EEEEviT0_T1_ --------------------------
	.section	.nv.constant0._ZN2at6native29vectorized_elementwise_kernelILi2ENS0_13BinaryFunctorIdddZZZNS0_21remainder_kernel_cudaERNS_18TensorIteratorBaseEENKUlvE0_clEvENKUlvE_clEvEUlddE_EESt5arrayIPcLm3EEEEviT0_T1_,"a",@progbits
	.sectionflags	@""
	.align	4
.nv.constant0._ZN2at6native29vectorized_elementwise_kernelILi2ENS0_13BinaryFunctorIdddZZZNS0_21remainder_kernel_cudaERNS_18TensorIteratorBaseEENKUlvE0_clEvENKUlvE_clEvEUlddE_EESt5arrayIPcLm3EEEEviT0_T1_:
	.zero		928


//--------------------- .nv.constant0._ZN2at6native29vectorized_elementwise_kernelILi4ENS0_13BinaryFunctorIdddZZZNS0_21remainder_kernel_cudaERNS_18TensorIteratorBaseEENKUlvE0_clEvENKUlvE_clEvEUlddE_EESt5arrayIPcLm3EEEEviT0_T1_ --------------------------
	.section	.nv.constant0._ZN2at6native29vectorized_elementwise_kernelILi4ENS0_13BinaryFunctorIdddZZZNS0_21remainder_kernel_cudaERNS_18TensorIteratorBaseEENKUlvE0_clEvENKUlvE_clEvEUlddE_EESt5arrayIPcLm3EEEEviT0_T1_,"a",@progbits
	.sectionflags	@""
	.align	4
.nv.constant0._ZN2at6native29vectorized_elementwise_kernelILi4ENS0_13BinaryFunctorIdddZZZNS0_21remainder_kernel_cudaERNS_18TensorIteratorBaseEENKUlvE0_clEvENKUlvE_clEvEUlddE_EESt5arrayIPcLm3EEEEviT0_T1_:
	.zero		928


//--------------------- .nv.constant0._ZN2at6native29vectorized_elementwise_kernelILi8ENS0_13BinaryFunctorIdddZZZNS0_21remainder_kernel_cudaERNS_18TensorIteratorBaseEENKUlvE0_clEvENKUlvE_clEvEUlddE_EESt5arrayIPcLm3EEEEviT0_T1_ --------------------------
	.section	.nv.constant0._ZN2at6native29vectorized_elementwise_kernelILi8ENS0_13BinaryFunctorIdddZZZNS0_21remainder_kernel_cudaERNS_18TensorIteratorBaseEENKUlvE0_clEvENKUlvE_clEvEUlddE_EESt5arrayIPcLm3EEEEviT0_T1_,"a",@progbits
	.sectionflags	@""
	.align	4
.nv.constant0._ZN2at6native29vectorized_elementwise_kernelILi8ENS0_13BinaryFunctorIdddZZZNS0_21remainder_kernel_cudaERNS_18TensorIteratorBaseEENKUlvE0_clEvENKUlvE_clEvEUlddE_EESt5arrayIPcLm3EEEEviT0_T1_:
	.zero		928


//--------------------- .nv.constant0._ZN2at6native18elementwise_kernelILi128ELi4EZNS0_15gpu_kernel_implINS0_13BUnaryFunctorIdddZZZNS0_21remainder_kernel_cudaERNS_18TensorIteratorBaseEENKUlvE0_clEvENKUlvE_clEvEUlddE_EEEEvS5_RKT_EUliE_EEviT1_ --------------------------
	.section	.nv.constant0._ZN2at6native18elementwise_kernelILi128ELi4EZNS0_15gpu_kernel_implINS0_13BUnaryFunctorIdddZZZNS0_21remainder_kernel_cudaERNS_18TensorIteratorBaseEENKUlvE0_clEvENKUlvE_clEvEUlddE_EEEEvS5_RKT_EUliE_EEviT1_,"a",@progbits
	.sectionflags	@""
	.align	4
.nv.constant0._ZN2at6native18elementwise_kernelILi128ELi4EZNS0_15gpu_kernel_implINS0_13BUnaryFunctorIdddZZZNS0_21remainder_kernel_cudaERNS_18TensorIteratorBaseEENKUlvE0_clEvENKUlvE_clEvEUlddE_EEEEvS5_RKT_EUliE_EEviT1_:
	.zero		1456


//--------------------- .nv.constant0._ZN2at6native27unrolled_elementwise_kernelINS0_13BUnaryFunctorIdddZZZNS0_21remainder_kernel_cudaERNS_18TensorIteratorBaseEENKUlvE0_clEvENKUlvE_clEvEUlddE_EESt5arrayIPcLm2EELi4E23TrivialOffsetCalculatorILi1EjESD_NS0_6memory12LoadWithCastILi1EEENSE_13StoreWithCastILi1EEEEEviT_T0_T2_T3_T4_T5_ --------------------------
	.section	.nv.constant0._ZN2at6native27unrolled_elementwise_kernelINS0_13BUnaryFunctorIdddZZZNS0_21remainder_kernel_cudaERNS_18TensorIteratorBaseEENKUlvE0_clEvENKUlvE_clEvEUlddE_EESt5arrayIPcLm2EELi4E23TrivialOffsetCalculatorILi1EjESD_NS0_6memory12LoadWithCastILi1EEENSE_13StoreWithCastILi1EEEEEviT_T0_T2_T3_T4_T5_,"a",@progbits
	.sectionflags	@""
	.align	4
.nv.constant0._ZN2at6native27unrolled_elementwise_kernelINS0_13BUnaryFunctorIdddZZZNS0_21remainder_kernel_cudaERNS_18TensorIteratorBaseEENKUlvE0_clEvENKUlvE_clEvEUlddE_EESt5arrayIPcLm2EELi4E23TrivialOffsetCalculatorILi1EjESD_NS0_6memory12LoadWithCastILi1EEENSE_13StoreWithCastILi1EEEEEviT_T0_T2_T3_T4_T5_:
	.zero		956


//--------------------- .nv.constant0._ZN2at6native18elementwise_kernelILi128ELi2EZNS0_22gpu_kernel_impl_nocastINS0_13BUnaryFunctorIdddZZZNS0_21remainder_kernel_cudaERNS_18TensorIteratorBaseEENKUlvE0_clEvENKUlvE_clEvEUlddE_EEEEvS5_RKT_EUliE_EEviT1_ --------------------------
	.section	.nv.constant0._ZN2at6native18elementwise_kernelILi128ELi2EZNS0_22gpu_kernel_impl_nocastINS0_13BUnaryFunctorIdddZZZNS0_21remainder_kernel_cudaERNS_18TensorIteratorBaseEENKUlvE0_clEvENKUlvE_clEvEUlddE_EEEEvS5_RKT_EUliE_EEviT1_,"a",@progbits
	.sectionflags	@""
	.align	4
.nv.constant0._ZN2at6native18elementwise_kernelILi128ELi2EZNS0_22gpu_kernel_impl_nocastINS0_13BUnaryFunctorIdddZZZNS0_21remainder_kernel_cudaERNS_18TensorIteratorBaseEENKUlvE0_clEvENKUlvE_clEvEUlddE_EEEEvS5_RKT_EUliE_EEviT1_:
	.zero		1448


//--------------------- .nv.constant0._ZN2at6native27unrolled_elementwise_kernelINS0_13BUnaryFunctorIdddZZZNS0_21remainder_kernel_cudaERNS_18TensorIteratorBaseEENKUlvE0_clEvENKUlvE_clEvEUlddE_EESt5arrayIPcLm2EELi4E23TrivialOffsetCalculatorILi1EjESD_NS0_6memory15LoadWithoutCastENSE_16StoreWithoutCastEEEviT_T0_T2_T3_T4_T5_ --------------------------
	.section	.nv.constant0._ZN2at6native27unrolled_elementwise_kernelINS0_13BUnaryFunctorIdddZZZNS0_21remainder_kernel_cudaERNS_18TensorIteratorBaseEENKUlvE0_clEvENKUlvE_clEvEUlddE_EESt5arrayIPcLm2EELi4E23TrivialOffsetCalculatorILi1EjESD_NS0_6memory15LoadWithoutCastENSE_16StoreWithoutCastEEEviT_T0_T2_T3_T4_T5_,"a",@progbits
	.sectionflags	@""
	.align	4
.nv.constant0._ZN2at6native27unrolled_elementwise_kernelINS0_13BUnaryFunctorIdddZZZNS0_21remainder_kernel_cudaERNS_18TensorIteratorBaseEENKUlvE0_clEvENKUlvE_clEvEUlddE_EESt5arrayIPcLm2EELi4E23TrivialOffsetCalculatorILi1EjESD_NS0_6memory15LoadWithoutCastENSE_16StoreWithoutCastEEEviT_T0_T2_T3_T4_T5_:
	.zero		940


//--------------------- .nv.constant0._ZN2at6native29vectorized_elementwise_kernelILi2ENS0_13BUnaryFunctorIdddZZZNS0_21remainder_kernel_cudaERNS_18TensorIteratorBaseEENKUlvE0_clEvENKUlvE_clEvEUlddE_EESt5arrayIPcLm2EEEEviT0_T1_ --------------------------
	.section	.nv.constant0._ZN2at6native29vectorized_elementwise_kernelILi2ENS0_13BUnaryFunctorIdddZZZNS0_21remainder_kernel_cudaERNS_18TensorIteratorBaseEENKUlvE0_clEvENKUlvE_clEvEUlddE_EESt5arrayIPcLm2EEEEviT0_T1_,"a",@progbits
	.sectionflags	@""
	.align	4
.nv.constant0._ZN2at6native29vectorized_elementwise_kernelILi2ENS0_13BUnaryFunctorIdddZZZNS0_21remainder_kernel_cudaERNS_18TensorIteratorBaseEENKUlvE0_clEvENKUlvE_clEvEUlddE_EESt5arrayIPcLm2EEEEviT0_T1_:
	.zero		936


//--------------------- .nv.constant0._ZN2at6native29vectorized_elementwise_kernelILi4ENS0_13BUnaryFunctorIdddZZZNS0_21remainder_kernel_cudaERNS_18TensorIteratorBaseEENKUlvE0_clEvENKUlvE_clEvEUlddE_EESt5arrayIPcLm2EEEEviT0_T1_ --------------------------
	.section	.nv.constant0._ZN2at6native29vectorized_elementwise_kernelILi4ENS0_13BUnaryFunctorIdddZZZNS0_21remainder_kernel_cudaERNS_18TensorIteratorBaseEENKUlvE0_clEvENKUlvE_clEvEUlddE_EESt5arrayIPcLm2EEEEviT0_T1_,"a",@progbits
	.sectionflags	@""
	.align	4
.nv.constant0._ZN2at6native29vectorized_elementwise_kernelILi4ENS0_13BUnaryFunctorIdddZZZNS0_21remainder_kernel_cudaERNS_18TensorIteratorBaseEENKUlvE0_clEvENKUlvE_clEvEUlddE_EESt5arrayIPcLm2EEEEviT0_T1_:
	.zero		936


//--------------------- .nv.constant0._ZN2at6native29vectorized_elementwise_kernelILi8ENS0_13BUnaryFunctorIdddZZZNS0_21remainder_kernel_cudaERNS_18TensorIteratorBaseEENKUlvE0_clEvENKUlvE_clEvEUlddE_EESt5arrayIPcLm2EEEEviT0_T1_ --------------------------
	.section	.nv.constant0._ZN2at6native29vectorized_elementwise_kernelILi8ENS0_13BUnaryFunctorIdddZZZNS0_21remainder_kernel_cudaERNS_18TensorIteratorBaseEENKUlvE0_clEvENKUlvE_clEvEUlddE_EESt5arrayIPcLm2EEEEviT0_T1_,"a",@progbits
	.sectionflags	@""
	.align	4
.nv.constant0._ZN2at6native29vectorized_elementwise_kernelILi8ENS0_13BUnaryFunctorIdddZZZNS0_21remainder_kernel_cudaERNS_18TensorIteratorBaseEENKUlvE0_clEvENKUlvE_clEvEUlddE_EESt5arrayIPcLm2EEEEviT0_T1_:
	.zero		936


//--------------------- .nv.constant0._ZN2at6native18elementwise_kernelILi128ELi4EZNS0_15gpu_kernel_implINS0_13AUnaryFunctorIdddZZZNS0_21remainder_kernel_cudaERNS_18TensorIteratorBaseEENKUlvE0_clEvENKUlvE_clEvEUlddE_EEEEvS5_RKT_EUliE_EEviT1_ --------------------------
	.section	.nv.constant0._ZN2at6native18elementwise_kernelILi128ELi4EZNS0_15gpu_kernel_implINS0_13AUnaryFunctorIdddZZZNS0_21remainder_kernel_cudaERNS_18TensorIteratorBaseEENKUlvE0_clEvENKUlvE_clEvEUlddE_EEEEvS5_RKT_EUliE_EEviT1_,"a",@progbits
	.sectionflags	@""
	.align	4
.nv.constant0._ZN2at6native18elementwise_kernelILi128ELi4EZNS0_15gpu_kernel_implINS0_13AUnaryFunctorIdddZZZNS0_21remainder_kernel_cudaERNS_18TensorIteratorBaseEENKUlvE0_clEvENKUlvE_clEvEUlddE_EEEEvS5_RKT_EUliE_EEviT1_:
	.zero		1456


//--------------------- .nv.constant0._ZN2at6native27unrolled_elementwise_kernelINS0_13AUnaryFunctorIdddZZZNS0_21remainder_kernel_cudaERNS_18TensorIteratorBaseEENKUlvE0_clEvENKUlvE_clEvEUlddE_EESt5arrayIPcLm2EELi4E23TrivialOffsetCalculatorILi1EjESD_NS0_6memory12LoadWithCastILi1EEENSE_13StoreWithCastILi1EEEEEviT_T0_T2_T3_T4_T5_ --------------------------
	.section	.nv.constant0._ZN2at6native27unrolled_elementwise_kernelINS0_13AUnaryFunctorIdddZZZNS0_21remainder_kernel_cudaERNS_18TensorIteratorBaseEENKUlvE0_clEvENKUlvE_clEvEUlddE_EESt5arrayIPcLm2EELi4E23TrivialOffsetCalculatorILi1EjESD_NS0_6memory12LoadWithCastILi1EEENSE_13StoreWithCastILi1EEEEEviT_T0_T2_T3_T4_T5_,"a",@progbits
	.sectionflags	@""
	.align	4
.nv.constant0._ZN2at6native27unrolled_elementwise_kernelINS0_13AUnaryFunctorIdddZZZNS0_21remainder_kernel_cudaERNS_18TensorIteratorBaseEENKUlvE0_clEvENKUlvE_clEvEUlddE_EESt5arrayIPcLm2EELi4E23TrivialOffsetCalculatorILi1EjESD_NS0_6memory12LoadWithCastILi1EEENSE_13StoreWithCastILi1EEEEEviT_T0_T2_T3_T4_T5_:
	.zero		956


//--------------------- .nv.constant0._ZN2at6native18elementwise_kernelILi128ELi2EZNS0_22gpu_kernel_impl_nocastINS0_13AUnaryFunctorIdddZZZNS0_21remainder_kernel_cudaERNS_18TensorIteratorBaseEENKUlvE0_clEvENKUlvE_clEvEUlddE_EEEEvS5_RKT_EUliE_EEviT1_ --------------------------
	.section	.nv.constant0._ZN2at6native18elementwise_kernelILi128ELi2EZNS0_22gpu_kernel_impl_nocastINS0_13AUnaryFunctorIdddZZZNS0_21remainder_kernel_cudaERNS_18TensorIteratorBaseEENKUlvE0_clEvENKUlvE_clEvEUlddE_EEEEvS5_RKT_EUliE_EEviT1_,"a",@progbits
	.sectionflags	@""
	.align	4
.nv.constant0._ZN2at6native18elementwise_kernelILi128ELi2EZNS0_22gpu_kernel_impl_nocastINS0_13AUnaryFunctorIdddZZZNS0_21remainder_kernel_cudaERNS_18TensorIteratorBaseEENKUlvE0_clEvENKUlvE_clEvEUlddE_EEEEvS5_RKT_EUliE_EEviT1_:
	.zero		1448


//--------------------- .nv.constant0._ZN2at6native27unrolled_elementwise_kernelINS0_13AUnaryFunctorIdddZZZNS0_21remainder_kernel_cudaERNS_18TensorIteratorBaseEENKUlvE0_clEvENKUlvE_clEvEUlddE_EESt5arrayIPcLm2EELi4E23TrivialOffsetCalculatorILi1EjESD_NS0_6memory15LoadWithoutCastENSE_16StoreWithoutCastEEEviT_T0_T2_T3_T4_T5_ --------------------------
	.section	.nv.constant0._ZN2at6native27unrolled_elementwise_kernelINS0_13AUnaryFunctorIdddZZZNS0_21remainder_kernel_cudaERNS_18TensorIteratorBaseEENKUlvE0_clEvENKUlvE_clEvEUlddE_EESt5arrayIPcLm2EELi4E23TrivialOffsetCalculatorILi1EjESD_NS0_6memory15LoadWithoutCastENSE_16StoreWithoutCastEEEviT_T0_T2_T3_T4_T5_,"a",@progbits
	.sectionflags	@""
	.align	4
.nv.constant0._ZN2at6native27unrolled_elementwise_kernelINS0_13AUnaryFunctorIdddZZZNS0_21remainder_kernel_cudaERNS_18TensorIteratorBaseEENKUlvE0_clEvENKUlvE_clEvEUlddE_EESt5arrayIPcLm2EELi4E23TrivialOffsetCalculatorILi1EjESD_NS0_6memory15LoadWithoutCastENSE_16StoreWithoutCastEEEviT_T0_T2_T3_T4_T5_:
	.zero		940


//--------------------- .nv.constant0._ZN2at6native29vectorized_elementwise_kernelILi2ENS0_13AUnaryFunctorIdddZZZNS0_21remainder_kernel_cudaERNS_18TensorIteratorBaseEENKUlvE0_clEvENKUlvE_clEvEUlddE_EESt5arrayIPcLm2EEEEviT0_T1_ --------------------------
	.section	.nv.constant0._ZN2at6native29vectorized_elementwise_kernelILi2ENS0_13AUnaryFunctorIdddZZZNS0_21remainder_kernel_cudaERNS_18TensorIteratorBaseEENKUlvE0_clEvENKUlvE_clEvEUlddE_EESt5arrayIPcLm2EEEEviT0_T1_,"a",@progbits
	.sectionflags	@""
	.align	4
.nv.constant0._ZN2at6native29vectorized_elementwise_kernelILi2ENS0_13AUnaryFunctorIdddZZZNS0_21remainder_kernel_cudaERNS_18TensorIteratorBaseEENKUlvE0_clEvENKUlvE_clEvEUlddE_EESt5arrayIPcLm2EEEEviT0_T1_:
	.zero		936


//--------------------- .nv.constant0._ZN2at6native29vectorized_elementwise_kernelILi4ENS0_13AUnaryFunctorIdddZZZNS0_21remainder_kernel_cudaERNS_18TensorIteratorBaseEENKUlvE0_clEvENKUlvE_clEvEUlddE_EESt5arrayIPcLm2EEEEviT0_T1_ --------------------------
	.section	.nv.constant0._ZN2at6native29vectorized_elementwise_kernelILi4ENS0_13AUnaryFunctorIdddZZZNS0_21remainder_kernel_cudaERNS_18TensorIteratorBaseEENKUlvE0_clEvENKUlvE_clEvEUlddE_EESt5arrayIPcLm2EEEEviT0_T1_,"a",@progbits
	.sectionflags	@""
	.align	4
.nv.constant0._ZN2at6native29vectorized_elementwise_kernelILi4ENS0_13AUnaryFunctorIdddZZZNS0_21remainder_kernel_cudaERNS_18TensorIteratorBaseEENKUlvE0_clEvENKUlvE_clEvEUlddE_EESt5arrayIPcLm2EEEEviT0_T1_:
	.zero		936


//--------------------- .nv.constant0._ZN2at6native29vectorized_elementwise_kernelILi8ENS0_13AUnaryFunctorIdddZZZNS0_21remainder_kernel_cudaERNS_18TensorIteratorBaseEENKUlvE0_clEvENKUlvE_clEvEUlddE_EESt5arrayIPcLm2EEEEviT0_T1_ --------------------------
	.section	.nv.constant0._ZN2at6native29vectorized_elementwise_kernelILi8ENS0_13AUnaryFunctorIdddZZZNS0_21remainder_kernel_cudaERNS_18TensorIteratorBaseEENKUlvE0_clEvENKUlvE_clEvEUlddE_EESt5arrayIPcLm2EEEEviT0_T1_,"a",@progbits
	.sectionflags	@""
	.align	4
.nv.constant0._ZN2at6native29vectorized_elementwise_kernelILi8ENS0_13AUnaryFunctorIdddZZZNS0_21remainder_kernel_cudaERNS_18TensorIteratorBaseEENKUlvE0_clEvENKUlvE_clEvEUlddE_EESt5arrayIPcLm2EEEEviT0_T1_:
	.zero		936


//--------------------- .nv.constant0._ZN2at6native18elementwise_kernelILi128ELi4EZNS0_15gpu_kernel_implINS0_13BinaryFunctorIsssZZZNS0_21remainder_kernel_cudaERNS_18TensorIteratorBaseEENKUlvE_clEvENKUlvE3_clEvEUlssE_EEEEvS5_RKT_EUliE_EEviT1_ --------------------------
	.section	.nv.constant0._ZN2at6native18elementwise_kernelILi128ELi4EZNS0_15gpu_kernel_implINS0_13BinaryFunctorIsssZZZNS0_21remainder_kernel_cudaERNS_18TensorIteratorBaseEENKUlvE_clEvENKUlvE3_clEvEUlssE_EEEEvS5_RKT_EUliE_EEviT1_,"a",@progbits
	.sectionflags	@""
	.align	4
.nv.constant0._ZN2at6native18elementwise_kernelILi128ELi4EZNS0_15gpu_kernel_implINS0_13BinaryFunctorIsssZZZNS0_21remainder_kernel_cudaERNS_18TensorIteratorBaseEENKUlvE_clEvENKUlvE3_clEvEUlssE_EEEEvS5_RKT_EUliE_EEviT1_:
	.zero		1552


//--------------------- .nv.constant0._ZN2at6native27unrolled_elementwise_kernelINS0_13BinaryFunctorIsssZZZNS0_21remainder_kernel_cudaERNS_18TensorIteratorBaseEENKUlvE_clEvENKUlvE3_clEvEUlssE_EESt5arrayIPcLm3EELi4E23TrivialOffsetCalculatorILi2EjESC_ILi1EjENS0_6memory12LoadWithCastILi2EEENSF_13StoreWithCastILi1EEEEEviT_T0_T2_T3_T4_T5_ --------------------------
	.section	.nv.constant0._ZN2at6native27unrolled_elementwise_kernelINS0_13BinaryFunctorIsssZZZNS0_21remainder_kernel_cudaERNS_18TensorIteratorBaseEENKUlvE_clEvENKUlvE3_clEvEUlssE_EESt5arrayIPcLm3EELi4E23TrivialOffsetCalculatorILi2EjESC_ILi1EjENS0_6memory12LoadWithCastILi2EEENSF_13StoreWithCastILi1EEEEEviT_T0_T2_T3_T4_T5_,"a",@progbits
	.sectionflags	@""
	.align	4
.nv.constant0._ZN2at6native27unrolled_elementwise_kernelINS0_13BinaryFunctorIsssZZZNS0_21remainder_kernel_cudaERNS_18TensorIteratorBaseEENKUlvE_clEvENKUlvE3_clEvEUlssE_EESt5arrayIPcLm3EELi4E23TrivialOffsetCalculatorILi2EjESC_ILi1EjENS0_6memory12LoadWithCastILi2EEENSF_13StoreWithCastILi1EEEEEviT_T0_T2_T3_T4_T5_:
	.zero		952


//--------------------- .nv.constant0._ZN2at6native18elementwise_kernelILi128ELi4EZNS0_22gpu_kernel_impl_nocastINS0_13BinaryFunctorIsssZZZNS0_21remainder_kernel_cudaERNS_18TensorIteratorBaseEENKUlvE_clEvENKUlvE3_clEvEUlssE_EEEEvS5_RKT_EUliE_EEviT1_ --------------------------
	.section	.nv.constant0._ZN2at6native18elementwise_kernelILi128ELi4EZNS0_22gpu_kernel_impl_nocastINS0_13BinaryFunctorIsssZZZNS0_21remainder_kernel_cudaERNS_18TensorIteratorBaseEENKUlvE_clEvENKUlvE3_clEvEUlssE_EEEEvS5_RKT_EUliE_EEviT1_,"a",@progbits
	.sectionflags	@""
	.align	4
.nv.constant0._ZN2at6native18elementwise_kernelILi128ELi4EZNS0_22gpu_kernel_impl_nocastINS0_13BinaryFunctorIsssZZZNS0_21remainder_kernel_cudaERNS_18TensorIteratorBaseEENKUlvE_clEvENKUlvE3_clEvEUlssE_EEEEvS5_RKT_EUliE_EEviT1_:
	.zero		1552


//--------------------- .nv.constant0._ZN2at6native27unrolled_elementwise_kernelINS0_13BinaryFunctorIsssZZZNS0_21remainder_kernel_cudaERNS_18TensorIteratorBaseEENKUlvE_clEvENKUlvE3_clEvEUlssE_EESt5arrayIPcLm3EELi4E23TrivialOffsetCalculatorILi2EjESC_ILi1EjENS0_6memory15LoadWithoutCastENSF_16StoreWithoutCastEEEviT_T0_T2_T3_T4_T5_ --------------------------
	.section	.nv.constant0._ZN2at6native27unrolled_elementwise_kernelINS0_13BinaryFunctorIsssZZZNS0_21remainder_kernel_cudaERNS_18TensorIteratorBaseEENKUlvE_clEvENKUlvE3_clEvEUlssE_EESt5arrayIPcLm3EELi4E23TrivialOffsetCalculatorILi2EjESC_ILi1EjENS0_6memory15LoadWithoutCastENSF_16StoreWithoutCastEEEviT_T0_T2_T3_T4_T5_,"a",@progbits
	.sectionflags	@""
	.align	4
.nv.constant0._ZN2at6native27unrolled_elementwise_kernelINS0_13BinaryFunctorIsssZZZNS0_21remainder_kernel_cudaERNS_18TensorIteratorBaseEENKUlvE_clEvENKUlvE3_clEvEUlssE_EESt5arrayIPcLm3EELi4E23TrivialOffsetCalculatorILi2EjESC_ILi1EjENS0_6memory15LoadWithoutCastENSF_16StoreWithoutCastEEEviT_T0_T2_T3_T4_T5_:
	.zero		932


//--------------------- .nv.constant0._ZN2at6native29vectorized_elementwise_kernelILi2ENS0_13BinaryFunctorIsssZZZNS0_21remainder_kernel_cudaERNS_18TensorIteratorBaseEENKUlvE_clEvENKUlvE3_clEvEUlssE_EESt5arrayIPcLm3EEEEviT0_T1_ --------------------------
	.section	.nv.constant0._ZN2at6native29vectorized_elementwise_kernelILi2ENS0_13BinaryFunctorIsssZZZNS0_21remainder_kernel_cudaERNS_18TensorIteratorBaseEENKUlvE_clEvENKUlvE3_clEvEUlssE_EESt5arrayIPcLm3EEEEviT0_T1_,"a",@progbits
	.sectionflags	@""
	.align	4
.nv.constant0._ZN2at6native29vectorized_elementwise_kernelILi2ENS0_13BinaryFunctorIsssZZZNS0_21remainder_kernel_cudaERNS_18TensorIteratorBaseEENKUlvE_clEvENKUlvE3_clEvEUlssE_EESt5arrayIPcLm3EEEEviT0_T1_:
	.zero		928


//--------------------- .nv.constant0._ZN2at6native29vectorized_elementwise_kernelILi4ENS0_13BinaryFunctorIsssZZZNS0_21remainder_kernel_cudaERNS_18TensorIteratorBaseEENKUlvE_clEvENKUlvE3_clEvEUlssE_EESt5arrayIPcLm3EEEEviT0_T1_ --------------------------
	.section	.nv.constant0._ZN2at6native29vectorized_elementwise_kernelILi4ENS0_13BinaryFunctorIsssZZZNS0_21remainder_kernel_cudaERNS_18TensorIteratorBaseEENKUlvE_clEvENKUlvE3_clEvEUlssE_EESt5arrayIPcLm3EEEEviT0_T1_,"a",@progbits
	.sectionflags	@""
	.align	4
.nv.constant0._ZN2at6native29vectorized_elementwise_kernelILi4ENS0_13BinaryFunctorIsssZZZNS0_21remainder_kernel_cudaERNS_18TensorIteratorBaseEENKUlvE_clEvENKUlvE3_clEvEUlssE_EESt5arrayIPcLm3EEEEviT0_T1_:
	.zero		928


//--------------------- .nv.constant0._ZN2at6native29vectorized_elementwise_kernelILi8ENS0_13BinaryFunctorIsssZZZNS0_21remainder_kernel_cudaERNS_18TensorIteratorBaseEENKUlvE_clEvENKUlvE3_clEvEUlssE_EESt5arrayIPcLm3EEEEviT0_T1_ --------------------------
	.section	.nv.constant0._ZN2at6native29vectorized_elementwise_kernelILi8ENS0_13BinaryFunctorIsssZZZNS0_21remainder_kernel_cudaERNS_18TensorIteratorBaseEENKUlvE_clEvENKUlvE3_clEvEUlssE_EESt5arrayIPcLm3EEEEviT0_T1_,"a",@progbits
	.sectionflags	@""
	.align	4
.nv.constant0._ZN2at6native29vectorized_elementwise_kernelILi8ENS0_13BinaryFunctorIsssZZZNS0_21remainder_kernel_cudaERNS_18TensorIteratorBaseEENKUlvE_clEvENKUlvE3_clEvEUlssE_EESt5arrayIPcLm3EEEEviT0_T1_:
	.zero		928


//--------------------- .nv.constant0._ZN2at6native18elementwise_kernelILi128ELi4EZNS0_15gpu_kernel_implINS0_13BUnaryFunctorIsssZZZNS0_21remainder_kernel_cudaERNS_18TensorIteratorBaseEENKUlvE_clEvENKUlvE3_clEvEUlssE_EEEEvS5_RKT_EUliE_EEviT1_ --------------------------
	.section	.nv.constant0._ZN2at6native18elementwise_kernelILi128ELi4EZNS0_15gpu_kernel_implINS0_13BUnaryFunctorIsssZZZNS0_21remainder_kernel_cudaERNS_18TensorIteratorBaseEENKUlvE_clEvENKUlvE3_clEvEUlssE_EEEEvS5_RKT_EUliE_EEviT1_,"a",@progbits
	.sectionflags	@""
	.align	4
.nv.constant0._ZN2at6native18elementwise_kernelILi128ELi4EZNS0_15gpu_kernel_implINS0_13BUnaryFunctorIsssZZZNS0_21remainder_kernel_cudaERNS_18TensorIteratorBaseEENKUlvE_clEvENKUlvE3_clEvEUlssE_EEEEvS5_RKT_EUliE_EEviT1_:
	.zero		1440


//--------------------- .nv.constant0._ZN2at6native27unrolled_elementwise_kernelINS0_13BUnaryFunctorIsssZZZNS0_21remainder_kernel_cudaERNS_18TensorIteratorBaseEENKUlvE_clEvENKUlvE3_clEvEUlssE_EESt5arrayIPcLm2EELi4E23TrivialOffsetCalculatorILi1EjESD_NS0_6memory12LoadWithCastILi1EEENSE_13StoreWithCastILi1EEEEEviT_T0_T2_T3_T4_T5_ --------------------------
	.section	.nv.constant0._ZN2at6native27unrolled_elementwise_kernelINS0_13BUnaryFunctorIsssZZZNS0_21remainder_kernel_cudaERNS_18TensorIteratorBaseEENKUlvE_clEvENKUlvE3_clEvEUlssE_EESt5arrayIPcLm2EELi4E23TrivialOffsetCalculatorILi1EjESD_NS0_6memory12LoadWithCastILi1EEENSE_13StoreWithCastILi1EEEEEviT_T0_T2_T3_T4_T5_,"a",@progbits
	.sectionflags	@""
	.align	4
.nv.constant0._ZN2at6native27unrolled_elementwise_kernelINS0_13BUnaryFunctorIsssZZZNS0_21remainder_kernel_cudaERNS_18TensorIteratorBaseEENKUlvE_clEvENKUlvE3_clEvEUlssE_EESt5arrayIPcLm2EELi4E23TrivialOffsetCalculatorILi1EjESD_NS0_6memory12LoadWithCastILi1EEENSE_13StoreWithCastILi1EEEEEviT_T0_T2_T3_T4_T5_:
	.zero		940


//--------------------- .nv.constant0._ZN2at6native18elementwise_kernelILi128ELi4EZNS0_22gpu_kernel_impl_nocastINS0_13BUnaryFunctorIsssZZZNS0_21remainder_kernel_cudaERNS_18TensorIteratorBaseEENKUlvE_clEvENKUlvE3_clEvEUlssE_EEEEvS5_RKT_EUliE_EEviT1_ --------------------------
	.section	.nv.constant0._ZN2at6native18elementwise_kernelILi128ELi4EZNS0_22gpu_kernel_impl_nocastINS0_13BUnaryFunctorIsssZZZNS0_21remainder_kernel_cudaERNS_18TensorIteratorBaseEENKUlvE_clEvENKUlvE3_clEvEUlssE_EEEEvS5_RKT_EUliE_EEviT1_,"a",@progbits
	.sectionflags	@""
	.align	4
.nv.constant0._ZN2at6native18elementwise_kernelILi128ELi4EZNS0_22gpu_kernel_impl_nocastINS0_13BUnaryFunctorIsssZZZNS0_21remainder_kernel_cudaERNS_18TensorIteratorBaseEENKUlvE_clEvENKUlvE3_clEvEUlssE_EEEEvS5_RKT_EUliE_EEviT1_:
	.zero		1440


//--------------------- .nv.constant0._ZN2at6native27unrolled_elementwise_kernelINS0_13BUnaryFunctorIsssZZZNS0_21remainder_kernel_cudaERNS_18TensorIteratorBaseEENKUlvE_clEvENKUlvE3_clEvEUlssE_EESt5arrayIPcLm2EELi4E23TrivialOffsetCalculatorILi1EjESD_NS0_6memory15LoadWithoutCastENSE_16StoreWithoutCastEEEviT_T0_T2_T3_T4_T5_ --------------------------
	.section	.nv.constant0._ZN2at6native27unrolled_elementwise_kernelINS0_13BUnaryFunctorIsssZZZNS0_21remainder_kernel_cudaERNS_18TensorIteratorBaseEENKUlvE_clEvENKUlvE3_clEvEUlssE_EESt5arrayIPcLm2EELi4E23TrivialOffsetCalculatorILi1EjESD_NS0_6memory15LoadWithoutCastENSE_16StoreWithoutCastEEEviT_T0_T2_T3_T4_T5_,"a",@progbits
	.sectionflags	@""
	.align	4
.nv.constant0._ZN2at6native27unrolled_elementwise_kernelINS0_13BUnaryFunctorIsssZZZNS0_21remainder_kernel_cudaERNS_18TensorIteratorBaseEENKUlvE_clEvENKUlvE3_clEvEUlssE_EESt5arrayIPcLm2EELi4E23TrivialOffsetCalculatorILi1EjESD_NS0_6memory15LoadWithoutCastENSE_16StoreWithoutCastEEEviT_T0_T2_T3_T4_T5_:
	.zero		924


//--------------------- .nv.constant0._ZN2at6native29vectorized_elementwise_kernelILi2ENS0_13BUnaryFunctorIsssZZZNS0_21remainder_kernel_cudaERNS_18TensorIteratorBaseEENKUlvE_clEvENKUlvE3_clEvEUlssE_EESt5arrayIPcLm2EEEEviT0_T1_ --------------------------
	.section	.nv.constant0._ZN2at6native29vectorized_elementwise_kernelILi2ENS0_13BUnaryFunctorIsssZZZNS0_21remainder_kernel_cudaERNS_18TensorIteratorBaseEENKUlvE_clEvENKUlvE3_clEvEUlssE_EESt5arrayIPcLm2EEEEviT0_T1_,"a",@progbits
	.sectionflags	@""
	.align	4
.nv.constant0._ZN2at6native29vectorized_elementwise_kernelILi2ENS0_13BUnaryFunctorIsssZZZNS0_21remainder_kernel_cudaERNS_18TensorIteratorBaseEENKUlvE_clEvENKUlvE3_clEvEUlssE_EESt5arrayIPcLm2EEEEviT0_T1_:
	.zero		920


//--------------------- .nv.constant0._ZN2at6native29vectorized_elementwise_kernelILi4ENS0_13BUnaryFunctorIsssZZZNS0_21remainder_kernel_cudaERNS_18TensorIteratorBaseEENKUlvE_clEvENKUlvE3_clEvEUlssE_EESt5arrayIPcLm2EEEEviT0_T1_ --------------------------
	.section	.nv.constant0._ZN2at6native29vectorized_elementwise_kernelILi4ENS0_13BUnaryFunctorIsssZZZNS0_21remainder_kernel_cudaERNS_18TensorIteratorBaseEENKUlvE_clEvENKUlvE3_clEvEUlssE_EESt5arrayIPcLm2EEEEviT0_T1_,"a",@progbits
	.sectionflags	@""
	.align	4
.nv.constant0._ZN2at6native29vectorized_elementwise_kernelILi4ENS0_13BUnaryFunctorIsssZZZNS0_21remainder_kernel_cudaERNS_18TensorIteratorBaseEENKUlvE_clEvENKUlvE3_clEvEUlssE_EESt5arrayIPcLm2EEEEviT0_T1_:
	.zero		920


//--------------------- .nv.constant0._ZN2at6native29vectorized_elementwise_kernelILi8ENS0_13BUnaryFunctorIsssZZZNS0_21remainder_kernel_cudaERNS_18TensorIteratorBaseEENKUlvE_clEvENKUlvE3_clEvEUlssE_EESt5arrayIPcLm2EEEEviT0_T1_ --------------------------
	.section	.nv.constant0._ZN2at6native29vectorized_elementwise_kernelILi8ENS0_13BUnaryFunctorIsssZZZNS0_21remainder_kernel_cudaERNS_18TensorIteratorBaseEENKUlvE_clEvENKUlvE3_clEvEUlssE_EESt5arrayIPcLm2EEEEviT0_T1_,"a",@progbits
	.sectionflags	@""
	.align	4
.nv.constant0._ZN2at6native29vectorized_elementwise_kernelILi8ENS0_13BUnaryFunctorIsssZZZNS0_21remainder_kernel_cudaERNS_18TensorIteratorBaseEENKUlvE_clEvENKUlvE3_clEvEUlssE_EESt5arrayIPcLm2EEEEviT0_T1_:
	.zero		920


//--------------------- .nv.constant0._ZN2at6native18elementwise_kernelILi128ELi4EZNS0_15gpu_kernel_implINS0_13AUnaryFunctorIsssZZZNS0_21remainder_kernel_cudaERNS_18TensorIteratorBaseEENKUlvE_clEvENKUlvE3_clEvEUlssE_EEEEvS5_RKT_EUliE_EEviT1_ --------------------------
	.section	.nv.constant0._ZN2at6native18elementwise_kernelILi128ELi4EZNS0_15gpu_kernel_implINS0_13AUnaryFunctorIsssZZZNS0_21remainder_kernel_cudaERNS_18TensorIteratorBaseEENKUlvE_clEvENKUlvE3_clEvEUlssE_EEEEvS5_RKT_EUliE_EEviT1_,"a",@progbits
	.sectionflags	@""
	.align	4
.nv.constant0._ZN2at6native18elementwise_kernelILi128ELi4EZNS0_15gpu_kernel_implINS0_13AUnaryFunctorIsssZZZNS0_21remainder_kernel_cudaERNS_18TensorIteratorBaseEENKUlvE_clEvENKUlvE3_clEvEUlssE_EEEEvS5_RKT_EUliE_EEviT1_:
	.zero		1440


//--------------------- .nv.constant0._ZN2at6native27unrolled_elementwise_kernelINS0_13AUnaryFunctorIsssZZZNS0_21remainder_kernel_cudaERNS_18TensorIteratorBaseEENKUlvE_clEvENKUlvE3_clEvEUlssE_EESt5arrayIPcLm2EELi4E23TrivialOffsetCalculatorILi1EjESD_NS0_6memory12LoadWithCastILi1EEENSE_13StoreWithCastILi1EEEEEviT_T0_T2_T3_T4_T5_ --------------------------
	.section	.nv.constant0._ZN2at6native27unrolled_elementwise_kernelINS0_13AUnaryFunctorIsssZZZNS0_21remainder_kernel_cudaERNS_18TensorIteratorBaseEENKUlvE_clEvENKUlvE3_clEvEUlssE_EESt5arrayIPcLm2EELi4E23TrivialOffsetCalculatorILi1EjESD_NS0_6memory12LoadWithCastILi1EEENSE_13StoreWithCastILi1EEEEEviT_T0_T2_T3_T4_T5_,"a",@progbits
	.sectionflags	@""
	.align	4
.nv.constant0._ZN2at6native27unrolled_elementwise_kernelINS0_13AUnaryFunctorIsssZZZNS0_21remainder_kernel_cudaERNS_18TensorIteratorBaseEENKUlvE_clEvENKUlvE3_clEvEUlssE_EESt5arrayIPcLm2EELi4E23TrivialOffsetCalculatorILi1EjESD_NS0_6memory12LoadWithCastILi1EEENSE_13StoreWithCastILi1EEEEEviT_T0_T2_T3_T4_T5_:
	.zero		940


//--------------------- .nv.constant0._ZN2at6native18elementwise_kernelILi128ELi4EZNS0_22gpu_kernel_impl_nocastINS0_13AUnaryFunctorIsssZZZNS0_21remainder_kernel_cudaERNS_18TensorIteratorBaseEENKUlvE_clEvENKUlvE3_clEvEUlssE_EEEEvS5_RKT_EUliE_EEviT1_ --------------------------
	.section	.nv.constant0._ZN2at6native18elementwise_kernelILi128ELi4EZNS0_22gpu_kernel_impl_nocastINS0_13AUnaryFunctorIsssZZZNS0_21remainder_kernel_cudaERNS_18TensorIteratorBaseEENKUlvE_clEvENKUlvE3_clEvEUlssE_EEEEvS5_RKT_EUliE_EEviT1_,"a",@progbits
	.sectionflags	@""
	.align	4
.nv.constant0._ZN2at6native18elementwise_kernelILi128ELi4EZNS0_22gpu_kernel_impl_nocastINS0_13AUnaryFunctorIsssZZZNS0_21remainder_kernel_cudaERNS_18TensorIteratorBaseEENKUlvE_clEvENKUlvE3_clEvEUlssE_EEEEvS5_RKT_EUliE_EEviT1_:
	.zero		1440


//--------------------- .nv.constant0._ZN2at6native27unrolled_elementwise_kernelINS0_13AUnaryFunctorIsssZZZNS0_21remainder_kernel_cudaERNS_18TensorIteratorBaseEENKUlvE_clEvENKUlvE3_clEvEUlssE_EESt5arrayIPcLm2EELi4E23TrivialOffsetCalculatorILi1EjESD_NS0_6memory15LoadWithoutCastENSE_16StoreWithoutCastEEEviT_T0_T2_T3_T4_T5_ --------------------------
	.section	.nv.constant0._ZN2at6native27unrolled_elementwise_kernelINS0_13AUnaryFunctorIsssZZZNS0_21remainder_kernel_cudaERNS_18TensorIteratorBaseEENKUlvE_clEvENKUlvE3_clEvEUlssE_EESt5arrayIPcLm2EELi4E23TrivialOffsetCalculatorILi1EjESD_NS0_6memory15LoadWithoutCastENSE_16StoreWithoutCastEEEviT_T0_T2_T3_T4_T5_,"a",@progbits
	.sectionflags	@""
	.align	4
.nv.constant0._ZN2at6native27unrolled_elementwise_kernelINS0_13AUnaryFunctorIsssZZZNS0_21remainder_kernel_cudaERNS_18TensorIteratorBaseEENKUlvE_clEvENKUlvE3_clEvEUlssE_EESt5arrayIPcLm2EELi4E23TrivialOffsetCalculatorILi1EjESD_NS0_6memory15LoadWithoutCastENSE_16StoreWithoutCastEEEviT_T0_T2_T3_T4_T5_:
	.zero		924


//--------------------- .nv.constant0._ZN2at6native29vectorized_elementwise_kernelILi2ENS0_13AUnaryFunctorIsssZZZNS0_21remainder_kernel_cudaERNS_18TensorIteratorBaseEENKUlvE_clEvENKUlvE3_clEvEUlssE_EESt5arrayIPcLm2EEEEviT0_T1_ --------------------------
	.section	.nv.constant0._ZN2at6native29vectorized_elementwise_kernelILi2ENS0_13AUnaryFunctorIsssZZZNS0_21remainder_kernel_cudaERNS_18TensorIteratorBaseEENKUlvE_clEvENKUlvE3_clEvEUlssE_EESt5arrayIPcLm2EEEEviT0_T1_,"a",@progbits
	.sectionflags	@""
	.align	4
.nv.constant0._ZN2at6native29vectorized_elementwise_kernelILi2ENS0_13AUnaryFunctorIsssZZZNS0_21remainder_kernel_cudaERNS_18TensorIteratorBaseEENKUlvE_clEvENKUlvE3_clEvEUlssE_EESt5arrayIPcLm2EEEEviT0_T1_:
	.zero		920


//--------------------- .nv.constant0._ZN2at6native29vectorized_elementwise_kernelILi4ENS0_13AUnaryFunctorIsssZZZNS0_21remainder_kernel_cudaERNS_18TensorIteratorBaseEENKUlvE_clEvENKUlvE3_clEvEUlssE_EESt5arrayIPcLm2EEEEviT0_T1_ --------------------------
	.section	.nv.constant0._ZN2at6native29vectorized_elementwise_kernelILi4ENS0_13AUnaryFunctorIsssZZZNS0_21remainder_kernel_cudaERNS_18TensorIteratorBaseEENKUlvE_clEvENKUlvE3_clEvEUlssE_EESt5arrayIPcLm2EEEEviT0_T1_,"a",@progbits
	.sectionflags	@""
	.align	4
.nv.constant0._ZN2at6native29vectorized_elementwise_kernelILi4ENS0_13AUnaryFunctorIsssZZZNS0_21remainder_kernel_cudaERNS_18TensorIteratorBaseEENKUlvE_clEvENKUlvE3_clEvEUlssE_EESt5arrayIPcLm2EEEEviT0_T1_:
	.zero		920


//--------------------- .nv.constant0._ZN2at6native29vectorized_elementwise_kernelILi8ENS0_13AUnaryFunctorIsssZZZNS0_21remainder_kernel_cudaERNS_18TensorIteratorBaseEENKUlvE_clEvENKUlvE3_clEvEUlssE_EESt5arrayIPcLm2EEEEviT0_T1_ --------------------------
	.section	.nv.constant0._ZN2at6native29vectorized_elementwise_kernelILi8ENS0_13AUnaryFunctorIsssZZZNS0_21remainder_kernel_cudaERNS_18TensorIteratorBaseEENKUlvE_clEvENKUlvE3_clEvEUlssE_EESt5arrayIPcLm2EEEEviT0_T1_,"a",@progbits
	.sectionflags	@""
	.align	4
.nv.constant0._ZN2at6native29vectorized_elementwise_kernelILi8ENS0_13AUnaryFunctorIsssZZZNS0_21remainder_kernel_cudaERNS_18TensorIteratorBaseEENKUlvE_clEvENKUlvE3_clEvEUlssE_EESt5arrayIPcLm2EEEEviT0_T1_:
	.zero		920


//--------------------- .nv.constant0._ZN2at6native18elementwise_kernelILi128ELi4EZNS0_15gpu_kernel_implINS0_13BinaryFunctorIlllZZZNS0_21remainder_kernel_cudaERNS_18TensorIteratorBaseEENKUlvE_clEvENKUlvE2_clEvEUlllE_EEEEvS5_RKT_EUliE_EEviT1_ --------------------------
	.section	.nv.constant0._ZN2at6native18elementwise_kernelILi128ELi4EZNS0_15gpu_kernel_implINS0_13BinaryFunctorIlllZZZNS0_21remainder_kernel_cudaERNS_18TensorIteratorBaseEENKUlvE_clEvENKUlvE2_clEvEUlllE_EEEEvS5_RKT_EUliE_EEviT1_,"a",@progbits
	.sectionflags	@""
	.align	4
.nv.constant0._ZN2at6native18elementwise_kernelILi128ELi4EZNS0_15gpu_kernel_implINS0_13BinaryFunctorIlllZZZNS0_21remainder_kernel_cudaERNS_18TensorIteratorBaseEENKUlvE_clEvENKUlvE2_clEvEUlllE_EEEEvS5_RKT_EUliE_EEviT1_:
	.zero		1552


//--------------------- .nv.constant0._ZN2at6native27unrolled_elementwise_kernelINS0_13BinaryFunctorIlllZZZNS0_21remainder_kernel_cudaERNS_18TensorIteratorBaseEENKUlvE_clEvENKUlvE2_clEvEUlllE_EESt5arrayIPcLm3EELi4E23TrivialOffsetCalculatorILi2EjESC_ILi1EjENS0_6memory12LoadWithCastILi2EEENSF_13StoreWithCastILi1EEEEEviT_T0_T2_T3_T4_T5_ --------------------------
	.section	.nv.constant0._ZN2at6native27unrolled_elementwise_kernelINS0_13BinaryFunctorIlllZZZNS0_21remainder_kernel_cudaERNS_18TensorIteratorBaseEENKUlvE_clEvENKUlvE2_clEvEUlllE_EESt5arrayIPcLm3EELi4E23TrivialOffsetCalculatorILi2EjESC_ILi1EjENS0_6memory12LoadWithCastILi2EEENSF_13StoreWithCastILi1EEEEEviT_T0_T2_T3_T4_T5_,"a",@progbits
	.sectionflags	@""
	.align	4
.nv.constant0._ZN2at6native27unrolled_elementwise_kernelINS0_13BinaryFunctorIlllZZZNS0_21remainder_kernel_cudaERNS_18TensorIteratorBaseEENKUlvE_clEvENKUlvE2_clEvEUlllE_EESt5arrayIPcLm3EELi4E23TrivialOffsetCalculatorILi2EjESC_ILi1EjENS0_6memory12LoadWithCastILi2EEENSF_13StoreWithCastILi1EEEEEviT_T0_T2_T3_T4_T5_:
	.zero		952


//--------------------- .nv.constant0._ZN2at6native18elementwise_kernelILi128ELi2EZNS0_22gpu_kernel_impl_nocastINS0_13BinaryFunctorIlllZZZNS0_21remainder_kernel_cudaERNS_18TensorIteratorBaseEENKUlvE_clEvENKUlvE2_clEvEUlllE_EEEEvS5_RKT_EUliE_EEviT1_ --------------------------
	.section	.nv.constant0._ZN2at6native18elementwise_kernelILi128ELi2EZNS0_22gpu_kernel_impl_nocastINS0_13BinaryFunctorIlllZZZNS0_21remainder_kernel_cudaERNS_18TensorIteratorBaseEENKUlvE_clEvENKUlvE2_clEvEUlllE_EEEEvS5_RKT_EUliE_EEviT1_,"a",@progbits
	.sectionflags	@""
	.align	4
.nv.constant0._ZN2at6native18elementwise_kernelILi128ELi2EZNS0_22gpu_kernel_impl_nocastINS0_13BinaryFunctorIlllZZZNS0_21remainder_kernel_cudaERNS_18TensorIteratorBaseEENKUlvE_clEvENKUlvE2_clEvEUlllE_EEEEvS5_RKT_EUliE_EEviT1_:
	.zero		1552


//--------------------- .nv.constant0._ZN2at6native27unrolled_elementwise_kernelINS0_13BinaryFunctorIlllZZZNS0_21remainder_kernel_cudaERNS_18TensorIteratorBaseEENKUlvE_clEvENKUlvE2_clEvEUlllE_EESt5arrayIPcLm3EELi4E23TrivialOffsetCalculatorILi2EjESC_ILi1EjENS0_6memory15LoadWithoutCastENSF_16StoreWithoutCastEEEviT_T0_T2_T3_T4_T5_ --------------------------
	.section	.nv.constant0._ZN2at6native27unrolled_elementwise_kernelINS0_13BinaryFunctorIlllZZZNS0_21remainder_kernel_cudaERNS_18TensorIteratorBaseEENKUlvE_clEvENKUlvE2_clEvEUlllE_EESt5arrayIPcLm3EELi4E23TrivialOffsetCalculatorILi2EjESC_ILi1EjENS0_6memory15LoadWithoutCastENSF_16StoreWithoutCastEEEviT_T0_T2_T3_T4_T5_,"a",@progbits
	.sectionflags	@""
	.align	4
.nv.constant0._ZN2at6native27unrolled_elementwise_kernelINS0_13BinaryFunctorIlllZZZNS0_21remainder_kernel_cudaERNS_18TensorIteratorBaseEENKUlvE_clEvENKUlvE2_clEvEUlllE_EESt5arrayIPcLm3EELi4E23TrivialOffsetCalculatorILi2EjESC_ILi1EjENS0_6memory15LoadWithoutCastENSF_16StoreWithoutCastEEEviT_T0_T2_T3_T4_T5_:
	.zero		932


//--------------------- .nv.constant0._ZN2at6native29vectorized_elementwise_kernelILi2ENS0_13BinaryFunctorIlllZZZNS0_21remainder_kernel_cudaERNS_18TensorIteratorBaseEENKUlvE_clEvENKUlvE2_clEvEUlllE_EESt5arrayIPcLm3EEEEviT0_T1_ --------------------------
	.section	.nv.constant0._ZN2at6native29vectorized_elementwise_kernelILi2ENS0_13BinaryFunctorIlllZZZNS0_21remainder_kernel_cudaERNS_18TensorIteratorBaseEENKUlvE_clEvENKUlvE2_clEvEUlllE_EESt5arrayIPcLm3EEEEviT0_T1_,"a",@progbits
	.sectionflags	@""
	.align	4
.nv.constant0._ZN2at6native29vectorized_elementwise_kernelILi2ENS0_13BinaryFunctorIlllZZZNS0_21remainder_kernel_cudaERNS_18TensorIteratorBaseEENKUlvE_clEvENKUlvE2_clEvEUlllE_EESt5arrayIPcLm3EEEEviT0_T1_:
	.zero		928


//--------------------- .nv.constant0._ZN2at6native29vectorized_elementwise_kernelILi4ENS0_13BinaryFunctorIlllZZZNS0_21remainder_kernel_cudaERNS_18TensorIteratorBaseEENKUlvE_clEvENKUlvE2_clEvEUlllE_EESt5arrayIPcLm3EEEEviT0_T1_ --------------------------
	.section	.nv.constant0._ZN2at6native29vectorized_elementwise_kernelILi4ENS0_13BinaryFunctorIlllZZZNS0_21remainder_kernel_cudaERNS_18TensorIteratorBaseEENKUlvE_clEvENKUlvE2_clEvEUlllE_EESt5arrayIPcLm3EEEEviT0_T1_,"a",@progbits
	.sectionflags	@""
	.align	4
.nv.constant0._ZN2at6native29vectorized_elementwise_kernelILi4ENS0_13BinaryFunctorIlllZZZNS0_21remainder_kernel_cudaERNS_18TensorIteratorBaseEENKUlvE_clEvENKUlvE2_clEvEUlllE_EESt5arrayIPcLm3EEEEviT0_T1_:
	.zero		928


//--------------------- .nv.constant0._ZN2at6native29vectorized_elementwise_kernelILi8ENS0_13BinaryFunctorIlllZZZNS0_21remainder_kernel_cudaERNS_18TensorIteratorBaseEENKUlvE_clEvENKUlvE2_clEvEUlllE_EESt5arrayIPcLm3EEEEviT0_T1_ --------------------------
	.section	.nv.constant0._ZN2at6native29vectorized_elementwise_kernelILi8ENS0_13BinaryFunctorIlllZZZNS0_21remainder_kernel_cudaERNS_18TensorIteratorBaseEENKUlvE_clEvENKUlvE2_clEvEUlllE_EESt5arrayIPcLm3EEEEviT0_T1_,"a",@progbits
	.sectionflags	@""
	.align	4
.nv.constant0._ZN2at6native29vectorized_elementwise_kernelILi8ENS0_13BinaryFunctorIlllZZZNS0_21remainder_kernel_cudaERNS_18TensorIteratorBaseEENKUlvE_clEvENKUlvE2_clEvEUlllE_EESt5arrayIPcLm3EEEEviT0_T1_:
	.zero		928


//--------------------- .nv.constant0._ZN2at6native18elementwise_kernelILi128ELi4EZNS0_15gpu_kernel_implINS0_13BUnaryFunctorIlllZZZNS0_21remainder_kernel_cudaERNS_18TensorIteratorBaseEENKUlvE_clEvENKUlvE2_clEvEUlllE_EEEEvS5_RKT_EUliE_EEviT1_ --------------------------
	.section	.nv.constant0._ZN2at6native18elementwise_kernelILi128ELi4EZNS0_15gpu_kernel_implINS0_13BUnaryFunctorIlllZZZNS0_21remainder_kernel_cudaERNS_18TensorIteratorBaseEENKUlvE_clEvENKUlvE2_clEvEUlllE_EEEEvS5_RKT_EUliE_EEviT1_,"a",@progbits
	.sectionflags	@""
	.align	4
.nv.constant0._ZN2at6native18elementwise_kernelILi128ELi4EZNS0_15gpu_kernel_implINS0_13BUnaryFunctorIlllZZZNS0_21remainder_kernel_cudaERNS_18TensorIteratorBaseEENKUlvE_clEvENKUlvE2_clEvEUlllE_EEEEvS5_RKT_EUliE_EEviT1_:
	.zero		1456


//--------------------- .nv.constant0._ZN2at6native27unrolled_elementwise_kernelINS0_13BUnaryFunctorIlllZZZNS0_21remainder_kernel_cudaERNS_18TensorIteratorBaseEENKUlvE_clEvENKUlvE2_clEvEUlllE_EESt5arrayIPcLm2EELi4E23TrivialOffsetCalculatorILi1EjESD_NS0_6memory12LoadWithCastILi1EEENSE_13StoreWithCastILi1EEEEEviT_T0_T2_T3_T4_T5_ --------------------------
	.section	.nv.constant0._ZN2at6native27unrolled_elementwise_kernelINS0_13BUnaryFunctorIlllZZZNS0_21remainder_kernel_cudaERNS_18TensorIteratorBaseEENKUlvE_clEvENKUlvE2_clEvEUlllE_EESt5arrayIPcLm2EELi4E23TrivialOffsetCalculatorILi1EjESD_NS0_6memory12LoadWithCastILi1EEENSE_13StoreWithCastILi1EEEEEviT_T0_T2_T3_T4_T5_,"a",@progbits
	.sectionflags	@""
	.align	4
.nv.constant0._ZN2at6native27unrolled_elementwise_kernelINS0_13BUnaryFunctorIlllZZZNS0_21remainder_kernel_cudaERNS_18TensorIteratorBaseEENKUlvE_clEvENKUlvE2_clEvEUlllE_EESt5arrayIPcLm2EELi4E23TrivialOffsetCalculatorILi1EjESD_NS0_6memory12LoadWithCastILi1EEENSE_13StoreWithCastILi1EEEEEviT_T0_T2_T3_T4_T5_:
	.zero		956


//--------------------- .nv.constant0._ZN2at6native18elementwise_kernelILi128ELi2EZNS0_22gpu_kernel_impl_nocastINS0_13BUnaryFunctorIlllZZZNS0_21remainder_kernel_cudaERNS_18TensorIteratorBaseEENKUlvE_clEvENKUlvE2_clEvEUlllE_EEEEvS5_RKT_EUliE_EEviT1_ --------------------------
	.section	.nv.constant0._ZN2at6native18elementwise_kernelILi128ELi2EZNS0_22gpu_kernel_impl_nocastINS0_13BUnaryFunctorIlllZZZNS0_21remainder_kernel_cudaERNS_18TensorIteratorBaseEENKUlvE_clEvENKUlvE2_clEvEUlllE_EEEEvS5_RKT_EUliE_EEviT1_,"a",@progbits
	.sectionflags	@""
	.align	4
.nv.constant0._ZN2at6native18elementwise_kernelILi128ELi2EZNS0_22gpu_kernel_impl_nocastINS0_13BUnaryFunctorIlllZZZNS0_21remainder_kernel_cudaERNS_18TensorIteratorBaseEENKUlvE_clEvENKUlvE2_clEvEUlllE_EEEEvS5_RKT_EUliE_EEviT1_:
	.zero		1448


//--------------------- .nv.constant0._ZN2at6native27unrolled_elementwise_kernelINS0_13BUnaryFunctorIlllZZZNS0_21remainder_kernel_cudaERNS_18TensorIteratorBaseEENKUlvE_clEvENKUlvE2_clEvEUlllE_EESt5arrayIPcLm2EELi4E23TrivialOffsetCalculatorILi1EjESD_NS0_6memory15LoadWithoutCastENSE_16StoreWithoutCastEEEviT_T0_T2_T3_T4_T5_ --------------------------
	.section	.nv.constant0._ZN2at6native27unrolled_elementwise_kernelINS0_13BUnaryFunctorIlllZZZNS0_21remainder_kernel_cudaERNS_18TensorIteratorBaseEENKUlvE_clEvENKUlvE2_clEvEUlllE_EESt5arrayIPcLm2EELi4E23TrivialOffsetCalculatorILi1EjESD_NS0_6memory15LoadWithoutCastENSE_16StoreWithoutCastEEEviT_T0_T2_T3_T4_T5_,"a",@progbits
	.sectionflags	@""
	.align	4
.nv.constant0._ZN2at6native27unrolled_elementwise_kernelINS0_13BUnaryFunctorIlllZZZNS0_21remainder_kernel_cudaERNS_18TensorIteratorBaseEENKUlvE_clEvENKUlvE2_clEvEUlllE_EESt5arrayIPcLm2EELi4E23TrivialOffsetCalculatorILi1EjESD_NS0_6memory15LoadWithoutCastENSE_16StoreWithoutCastEEEviT_T0_T2_T3_T4_T5_:
	.zero		940


//--------------------- .nv.constant0._ZN2at6native29vectorized_elementwise_kernelILi2ENS0_13BUnaryFunctorIlllZZZNS0_21remainder_kernel_cudaERNS_18TensorIteratorBaseEENKUlvE_clEvENKUlvE2_clEvEUlllE_EESt5arrayIPcLm2EEEEviT0_T1_ --------------------------
	.section	.nv.constant0._ZN2at6native29vectorized_elementwise_kernelILi2ENS0_13BUnaryFunctorIlllZZZNS0_21remainder_kernel_cudaERNS_18TensorIteratorBaseEENKUlvE_clEvENKUlvE2_clEvEUlllE_EESt5arrayIPcLm2EEEEviT0_T1_,"a",@progbits
	.sectionflags	@""
	.align	4
.nv.constant0._ZN2at6native29vectorized_elementwise_kernelILi2ENS0_13BUnaryFunctorIlllZZZNS0_21remainder_kernel_cudaERNS_18TensorIteratorBaseEENKUlvE_clEvENKUlvE2_clEvEUlllE_EESt5arrayIPcLm2EEEEviT0_T1_:
	.zero		936


//--------------------- .nv.constant0._ZN2at6native29vectorized_elementwise_kernelILi4ENS0_13BUnaryFunctorIlllZZZNS0_21remainder_kernel_cudaERNS_18TensorIteratorBaseEENKUlvE_clEvENKUlvE2_clEvEUlllE_EESt5arrayIPcLm2EEEEviT0_T1_ --------------------------
	.section	.nv.constant0._ZN2at6native29vectorized_elementwise_kernelILi4ENS0_13BUnaryFunctorIlllZZZNS0_21remainder_kernel_cudaERNS_18TensorIteratorBaseEENKUlvE_clEvENKUlvE2_clEvEUlllE_EESt5arrayIPcLm2EEEEviT0_T1_,"a",@progbits
	.sectionflags	@""
	.align	4
.nv.constant0._ZN2at6native29vectorized_elementwise_kernelILi4ENS0_13BUnaryFunctorIlllZZZNS0_21remainder_kernel_cudaERNS_18TensorIteratorBaseEENKUlvE_clEvENKUlvE2_clEvEUlllE_EESt5arrayIPcLm2EEEEviT0_T1_:
	.zero		936


//--------------------- .nv.constant0._ZN2at6native29vectorized_elementwise_kernelILi8ENS0_13BUnaryFunctorIlllZZZNS0_21remainder_kernel_cudaERNS_18TensorIteratorBaseEENKUlvE_clEvENKUlvE2_clEvEUlllE_EESt5arrayIPcLm2EEEEviT0_T1_ --------------------------
	.section	.nv.constant0._ZN2at6native29vectorized_elementwise_kernelILi8ENS0_13BUnaryFunctorIlllZZZNS0_21remainder_kernel_cudaERNS_18TensorIteratorBaseEENKUlvE_clEvENKUlvE2_clEvEUlllE_EESt5arrayIPcLm2EEEEviT0_T1_,"a",@progbits
	.sectionflags	@""
	.align	4
.nv.constant0._ZN2at6native29vectorized_elementwise_kernelILi8ENS0_13BUnaryFunctorIlllZZZNS0_21remainder_kernel_cudaERNS_18TensorIteratorBaseEENKUlvE_clEvENKUlvE2_clEvEUlllE_EESt5arrayIPcLm2EEEEviT0_T1_:
	.zero		936


//--------------------- .nv.constant0._ZN2at6native18elementwise_kernelILi128ELi4EZNS0_15gpu_kernel_implINS0_13AUnaryFunctorIlllZZZNS0_21remainder_kernel_cudaERNS_18TensorIteratorBaseEENKUlvE_clEvENKUlvE2_clEvEUlllE_EEEEvS5_RKT_EUliE_EEviT1_ --------------------------
	.section	.nv.constant0._ZN2at6native18elementwise_kernelILi128ELi4EZNS0_15gpu_kernel_implINS0_13AUnaryFunctorIlllZZZNS0_21remainder_kernel_cudaERNS_18TensorIteratorBaseEENKUlvE_clEvENKUlvE2_clEvEUlllE_EEEEvS5_RKT_EUliE_EEviT1_,"a",@progbits
	.sectionflags	@""
	.align	4
.nv.constant0._ZN2at6native18elementwise_kernelILi128ELi4EZNS0_15gpu_kernel_implINS0_13AUnaryFunctorIlllZZZNS0_21remainder_kernel_cudaERNS_18TensorIteratorBaseEENKUlvE_clEvENKUlvE2_clEvEUlllE_EEEEvS5_RKT_EUliE_EEviT1_:
	.zero		1456


//--------------------- .nv.constant0._ZN2at6native27unrolled_elementwise_kernelINS0_13AUnaryFunctorIlllZZZNS0_21remainder_kernel_cudaERNS_18TensorIteratorBaseEENKUlvE_clEvENKUlvE2_clEvEUlllE_EESt5arrayIPcLm2EELi4E23TrivialOffsetCalculatorILi1EjESD_NS0_6memory12LoadWithCastILi1EEENSE_13StoreWithCastILi1EEEEEviT_T0_T2_T3_T4_T5_ --------------------------
	.section	.nv.constant0._ZN2at6native27unrolled_elementwise_kernelINS0_13AUnaryFunctorIlllZZZNS0_21remainder_kernel_cudaERNS_18TensorIteratorBaseEENKUlvE_clEvENKUlvE2_clEvEUlllE_EESt5arrayIPcLm2EELi4E23TrivialOffsetCalculatorILi1EjESD_NS0_6memory12LoadWithCastILi1EEENSE_13StoreWithCastILi1EEEEEviT_T0_T2_T3_T4_T5_,"a",@progbits
	.sectionflags	@""
	.align	4
.nv.constant0._ZN2at6native27unrolled_elementwise_kernelINS0_13AUnaryFunctorIlllZZZNS0_21remainder_kernel_cudaERNS_18TensorIteratorBaseEENKUlvE_clEvENKUlvE2_clEvEUlllE_EESt5arrayIPcLm2EELi4E23TrivialOffsetCalculatorILi1EjESD_NS0_6memory12LoadWithCastILi1EEENSE_13StoreWithCastILi1EEEEEviT_T0_T2_T3_T4_T5_:
	.zero		956


//--------------------- .nv.constant0._ZN2at6native18elementwise_kernelILi128ELi2EZNS0_22gpu_kernel_impl_nocastINS0_13AUnaryFunctorIlllZZZNS0_21remainder_kernel_cudaERNS_18TensorIteratorBaseEENKUlvE_clEvENKUlvE2_clEvEUlllE_EEEEvS5_RKT_EUliE_EEviT1_ --------------------------
	.section	.nv.constant0._ZN2at6native18elementwise_kernelILi128ELi2EZNS0_22gpu_kernel_impl_nocastINS0_13AUnaryFunctorIlllZZZNS0_21remainder_kernel_cudaERNS_18TensorIteratorBaseEENKUlvE_clEvENKUlvE2_clEvEUlllE_EEEEvS5_RKT_EUliE_EEviT1_,"a",@progbits
	.sectionflags	@""
	.align	4
.nv.constant0._ZN2at6native18elementwise_kernelILi128ELi2EZNS0_22gpu_kernel_impl_nocastINS0_13AUnaryFunctorIlllZZZNS0_21remainder_kernel_cudaERNS_18TensorIteratorBaseEENKUlvE_clEvENKUlvE2_clEvEUlllE_EEEEvS5_RKT_EUliE_EEviT1_:
	.zero		1448


//--------------------- .nv.constant0._ZN2at6native27unrolled_elementwise_kernelINS0_13AUnaryFunctorIlllZZZNS0_21remainder_kernel_cudaERNS_18TensorIteratorBaseEENKUlvE_clEvENKUlvE2_clEvEUlllE_EESt5arrayIPcLm2EELi4E23TrivialOffsetCalculatorILi1EjESD_NS0_6memory15LoadWithoutCastENSE_16StoreWithoutCastEEEviT_T0_T2_T3_T4_T5_ --------------------------
	.section	.nv.constant0._ZN2at6native27unrolled_elementwise_kernelINS0_13AUnaryFunctorIlllZZZNS0_21remainder_kernel_cudaERNS_18TensorIteratorBaseEENKUlvE_clEvENKUlvE2_clEvEUlllE_EESt5arrayIPcLm2EELi4E23TrivialOffsetCalculatorILi1EjESD_NS0_6memory15LoadWithoutCastENSE_16StoreWithoutCastEEEviT_T0_T2_T3_T4_T5_,"a",@progbits
	.sectionflags	@""
	.align	4
.nv.constant0._ZN2at6native27unrolled_elementwise_kernelINS0_13AUnaryFunctorIlllZZZNS0_21remainder_kernel_cudaERNS_18TensorIteratorBaseEENKUlvE_clEvENKUlvE2_clEvEUlllE_EESt5arrayIPcLm2EELi4E23TrivialOffsetCalculatorILi1EjESD_NS0_6memory15LoadWithoutCastENSE_16StoreWithoutCastEEEviT_T0_T2_T3_T4_T5_:
	.zero		940


//--------------------- .nv.constant0._ZN2at6native29vectorized_elementwise_kernelILi2ENS0_13AUnaryFunctorIlllZZZNS0_21remainder_kernel_cudaERNS_18TensorIteratorBaseEENKUlvE_clEvENKUlvE2_clEvEUlllE_EESt5arrayIPcLm2EEEEviT0_T1_ --------------------------
	.section	.nv.constant0._ZN2at6native29vectorized_elementwise_kernelILi2ENS0_13AUnaryFunctorIlllZZZNS0_21remainder_kernel_cudaERNS_18TensorIteratorBaseEENKUlvE_clEvENKUlvE2_clEvEUlllE_EESt5arrayIPcLm2EEEEviT0_T1_,"a",@progbits
	.sectionflags	@""
	.align	4
.nv.constant0._ZN2at6native29vectorized_elementwise_kernelILi2ENS0_13AUnaryFunctorIlllZZZNS0_21remainder_kernel_cudaERNS_18TensorIteratorBaseEENKUlvE_clEvENKUlvE2_clEvEUlllE_EESt5arrayIPcLm2EEEEviT0_T1_:
	.zero		936


//--------------------- .nv.constant0._ZN2at6native29vectorized_elementwise_kernelILi4ENS0_13AUnaryFunctorIlllZZZNS0_21remainder_kernel_cudaERNS_18TensorIteratorBaseEENKUlvE_clEvENKUlvE2_clEvEUlllE_EESt5arrayIPcLm2EEEEviT0_T1_ --------------------------
	.section	.nv.constant0._ZN2at6native29vectorized_elementwise_kernelILi4ENS0_13AUnaryFunctorIlllZZZNS0_21remainder_kernel_cudaERNS_18TensorIteratorBaseEENKUlvE_clEvENKUlvE2_clEvEUlllE_EESt5arrayIPcLm2EEEEviT0_T1_,"a",@progbits
	.sectionflags	@""
	.align	4
.nv.constant0._ZN2at6native29vectorized_elementwise_kernelILi4ENS0_13AUnaryFunctorIlllZZZNS0_21remainder_kernel_cudaERNS_18TensorIteratorBaseEENKUlvE_clEvENKUlvE2_clEvEUlllE_EESt5arrayIPcLm2EEEEviT0_T1_:
	.zero		936


//--------------------- .nv.constant0._ZN2at6native29vectorized_elementwise_kernelILi8ENS0_13AUnaryFunctorIlllZZZNS0_21remainder_kernel_cudaERNS_18TensorIteratorBaseEENKUlvE_clEvENKUlvE2_clEvEUlllE_EESt5arrayIPcLm2EEEEviT0_T1_ --------------------------
	.section	.nv.constant0._ZN2at6native29vectorized_elementwise_kernelILi8ENS0_13AUnaryFunctorIlllZZZNS0_21remainder_kernel_cudaERNS_18TensorIteratorBaseEENKUlvE_clEvENKUlvE2_clEvEUlllE_EESt5arrayIPcLm2EEEEviT0_T1_,"a",@progbits
	.sectionflags	@""
	.align	4
.nv.constant0._ZN2at6native29vectorized_elementwise_kernelILi8ENS0_13AUnaryFunctorIlllZZZNS0_21remainder_kernel_cudaERNS_18TensorIteratorBaseEENKUlvE_clEvENKUlvE2_clEvEUlllE_EESt5arrayIPcLm2EEEEviT0_T1_:
	.zero		936


//--------------------- .nv.constant0._ZN2at6native18elementwise_kernelILi128ELi4EZNS0_15gpu_kernel_implINS0_13BinaryFunctorIiiiZZZNS0_21remainder_kernel_cudaERNS_18TensorIteratorBaseEENKUlvE_clEvENKUlvE1_clEvEUliiE_EEEEvS5_RKT_EUliE_EEviT1_ --------------------------
	.section	.nv.constant0._ZN2at6native18elementwise_kernelILi128ELi4EZNS0_15gpu_kernel_implINS0_13BinaryFunctorIiiiZZZNS0_21remainder_kernel_cudaERNS_18TensorIteratorBaseEENKUlvE_clEvENKUlvE1_clEvEUliiE_EEEEvS5_RKT_EUliE_EEviT1_,"a",@progbits
	.sectionflags	@""
	.align	4
.nv.constant0._ZN2at6native18elementwise_kernelILi128ELi4EZNS0_15gpu_kernel_implINS0_13BinaryFunctorIiiiZZZNS0_21remainder_kernel_cudaERNS_18TensorIteratorBaseEENKUlvE_clEvENKUlvE1_clEvEUliiE_EEEEvS5_RKT_EUliE_EEviT1_:
	.zero		1552


//--------------------- .nv.constant0._ZN2at6native27unrolled_elementwise_kernelINS0_13BinaryFunctorIiiiZZZNS0_21remainder_kernel_cudaERNS_18TensorIteratorBaseEENKUlvE_clEvENKUlvE1_clEvEUliiE_EESt5arrayIPcLm3EELi4E23TrivialOffsetCalculatorILi2EjESC_ILi1EjENS0_6memory12LoadWithCastILi2EEENSF_13StoreWithCastILi1EEEEEviT_T0_T2_T3_T4_T5_ --------------------------
	.section	.nv.constant0._ZN2at6native27unrolled_elementwise_kernelINS0_13BinaryFunctorIiiiZZZNS0_21remainder_kernel_cudaERNS_18TensorIteratorBaseEENKUlvE_clEvENKUlvE1_clEvEUliiE_EESt5arrayIPcLm3EELi4E23TrivialOffsetCalculatorILi2EjESC_ILi1EjENS0_6memory12LoadWithCastILi2EEENSF_13StoreWithCastILi1EEEEEviT_T0_T2_T3_T4_T5_,"a",@progbits
	.sectionflags	@""
	.align	4
.nv.constant0._ZN2at6native27unrolled_elementwise_kernelINS0_13BinaryFunctorIiiiZZZNS0_21remainder_kernel_cudaERNS_18TensorIteratorBaseEENKUlvE_clEvENKUlvE1_clEvEUliiE_EESt5arrayIPcLm3EELi4E23TrivialOffsetCalculatorILi2EjESC_ILi1EjENS0_6memory12LoadWithCastILi2EEENSF_13StoreWithCastILi1EEEEEviT_T0_T2_T3_T4_T5_:
	.zero		952


//--------------------- .nv.constant0._ZN2at6native18elementwise_kernelILi128ELi2EZNS0_22gpu_kernel_impl_nocastINS0_13BinaryFunctorIiiiZZZNS0_21remainder_kernel_cudaERNS_18TensorIteratorBaseEENKUlvE_clEvENKUlvE1_clEvEUliiE_EEEEvS5_RKT_EUliE_EEviT1_ --------------------------
	.section	.nv.constant0._ZN2at6native18elementwise_kernelILi128ELi2EZNS0_22gpu_kernel_impl_nocastINS0_13BinaryFunctorIiiiZZZNS0_21remainder_kernel_cudaERNS_18TensorIteratorBaseEENKUlvE_clEvENKUlvE1_clEvEUliiE_EEEEvS5_RKT_EUliE_EEviT1_,"a",@progbits
	.sectionflags	@""
	.align	4
.nv.constant0._ZN2at6native18elementwise_kernelILi128ELi2EZNS0_22gpu_kernel_impl_nocastINS0_13BinaryFunctorIiiiZZZNS0_21remainder_kernel_cudaERNS_18TensorIteratorBaseEENKUlvE_clEvENKUlvE1_clEvEUliiE_EEEEvS5_RKT_EUliE_EEviT1_:
	.zero		1552


//--------------------- .nv.constant0._ZN2at6native27unrolled_elementwise_kernelINS0_13BinaryFunctorIiiiZZZNS0_21remainder_kernel_cudaERNS_18TensorIteratorBaseEENKUlvE_clEvENKUlvE1_clEvEUliiE_EESt5arrayIPcLm3EELi4E23TrivialOffsetCalculatorILi2EjESC_ILi1EjENS0_6memory15LoadWithoutCastENSF_16StoreWithoutCastEEEviT_T0_T2_T3_T4_T5_ --------------------------
	.section	.nv.constant0._ZN2at6native27unrolled_elementwise_kernelINS0_13BinaryFunctorIiiiZZZNS0_21remainder_kernel_cudaERNS_18TensorIteratorBaseEENKUlvE_clEvENKUlvE1_clEvEUliiE_EESt5arrayIPcLm3EELi4E23TrivialOffsetCalculatorILi2EjESC_ILi1EjENS0_6memory15LoadWithoutCastENSF_16StoreWithoutCastEEEviT_T0_T2_T3_T4_T5_,"a",@progbits
	.sectionflags	@""
	.align	4
.nv.constant0._ZN2at6native27unrolled_elementwise_kernelINS0_13BinaryFunctorIiiiZZZNS0_21remainder_kernel_cudaERNS_18TensorIteratorBaseEENKUlvE_clEvENKUlvE1_clEvEUliiE_EESt5arrayIPcLm3EELi4E23TrivialOffsetCalculatorILi2EjESC_ILi1EjENS0_6memory15LoadWithoutCastENSF_16StoreWithoutCastEEEviT_T0_T2_T3_T4_T5_:
	.zero		932


//--------------------- .nv.constant0._ZN2at6native29vectorized_elementwise_kernelILi2ENS0_13BinaryFunctorIiiiZZZNS0_21remainder_kernel_cudaERNS_18TensorIteratorBaseEENKUlvE_clEvENKUlvE1_clEvEUliiE_EESt5arrayIPcLm3EEEEviT0_T1_ --------------------------
	.section	.nv.constant0._ZN2at6native29vectorized_elementwise_kernelILi2ENS0_13BinaryFunctorIiiiZZZNS0_21remainder_kernel_cudaERNS_18TensorIteratorBaseEENKUlvE_clEvENKUlvE1_clEvEUliiE_EESt5arrayIPcLm3EEEEviT0_T1_,"a",@progbits
	.sectionflags	@""
	.align	4
.nv.constant0._ZN2at6native29vectorized_elementwise_kernelILi2ENS0_13BinaryFunctorIiiiZZZNS0_21remainder_kernel_cudaERNS_18TensorIteratorBaseEENKUlvE_clEvENKUlvE1_clEvEUliiE_EESt5arrayIPcLm3EEEEviT0_T1_:
	.zero		928


//--------------------- .nv.constant0._ZN2at6native29vectorized_elementwise_kernelILi4ENS0_13BinaryFunctorIiiiZZZNS0_21remainder_kernel_cudaERNS_18TensorIteratorBaseEENKUlvE_clEvENKUlvE1_clEvEUliiE_EESt5arrayIPcLm3EEEEviT0_T1_ --------------------------
	.section	.nv.constant0._ZN2at6native29vectorized_elementwise_kernelILi4ENS0_13BinaryFunctorIiiiZZZNS0_21remainder_kernel_cudaERNS_18TensorIteratorBaseEENKUlvE_clEvENKUlvE1_clEvEUliiE_EESt5arrayIPcLm3EEEEviT0_T1_,"a",@progbits
	.sectionflags	@""
	.align	4
.nv.constant0._ZN2at6native29vectorized_elementwise_kernelILi4ENS0_13BinaryFunctorIiiiZZZNS0_21remainder_kernel_cudaERNS_18TensorIteratorBaseEENKUlvE_clEvENKUlvE1_clEvEUliiE_EESt5arrayIPcLm3EEEEviT0_T1_:
	.zero		928


//--------------------- .nv.constant0._ZN2at6native29vectorized_elementwise_kernelILi8ENS0_13BinaryFunctorIiiiZZZNS0_21remainder_kernel_cudaERNS_18TensorIteratorBaseEENKUlvE_clEvENKUlvE1_clEvEUliiE_EESt5arrayIPcLm3EEEEviT0_T1_ --------------------------
	.section	.nv.constant0._ZN2at6native29vectorized_elementwise_kernelILi8ENS0_13BinaryFunctorIiiiZZZNS0_21remainder_kernel_cudaERNS_18TensorIteratorBaseEENKUlvE_clEvENKUlvE1_clEvEUliiE_EESt5arrayIPcLm3EEEEviT0_T1_,"a",@progbits
	.sectionflags	@""
	.align	4
.nv.constant0._ZN2at6native29vectorized_elementwise_kernelILi8ENS0_13BinaryFunctorIiiiZZZNS0_21remainder_kernel_cudaERNS_18TensorIteratorBaseEENKUlvE_clEvENKUlvE1_clEvEUliiE_EESt5arrayIPcLm3EEEEviT0_T1_:
	.zero		928


//--------------------- .nv.constant0._ZN2at6native18elementwise_kernelILi128ELi4EZNS0_15gpu_kernel_implINS0_13BUnaryFunctorIiiiZZZNS0_21remainder_kernel_cudaERNS_18TensorIteratorBaseEENKUlvE_clEvENKUlvE1_clEvEUliiE_EEEEvS5_RKT_EUliE_EEviT1_ --------------------------
	.section	.nv.constant0._ZN2at6native18elementwise_kernelILi128ELi4EZNS0_15gpu_kernel_implINS0_13BUnaryFunctorIiiiZZZNS0_21remainder_kernel_cudaERNS_18TensorIteratorBaseEENKUlvE_clEvENKUlvE1_clEvEUliiE_EEEEvS5_RKT_EUliE_EEviT1_,"a",@progbits
	.sectionflags	@""
	.align	4
.nv.constant0._ZN2at6native18elementwise_kernelILi128ELi4EZNS0_15gpu_kernel_implINS0_13BUnaryFunctorIiiiZZZNS0_21remainder_kernel_cudaERNS_18TensorIteratorBaseEENKUlvE_clEvENKUlvE1_clEvEUliiE_EEEEvS5_RKT_EUliE_EEviT1_:
	.zero		1448


//--------------------- .nv.constant0._ZN2at6native27unrolled_elementwise_kernelINS0_13BUnaryFunctorIiiiZZZNS0_21remainder_kernel_cudaERNS_18TensorIteratorBaseEENKUlvE_clEvENKUlvE1_clEvEUliiE_EESt5arrayIPcLm2EELi4E23TrivialOffsetCalculatorILi1EjESD_NS0_6memory12LoadWithCastILi1EEENSE_13StoreWithCastILi1EEEEEviT_T0_T2_T3_T4_T5_ --------------------------
	.section	.nv.constant0._ZN2at6native27unrolled_elementwise_kernelINS0_13BUnaryFunctorIiiiZZZNS0_21remainder_kernel_cudaERNS_18TensorIteratorBaseEENKUlvE_clEvENKUlvE1_clEvEUliiE_EESt5arrayIPcLm2EELi4E23TrivialOffsetCalculatorILi1EjESD_NS0_6memory12LoadWithCastILi1EEENSE_13StoreWithCastILi1EEEEEviT_T0_T2_T3_T4_T5_,"a",@progbits
	.sectionflags	@""
	.align	4
.nv.constant0._ZN2at6native27unrolled_elementwise_kernelINS0_13BUnaryFunctorIiiiZZZNS0_21remainder_kernel_cudaERNS_18TensorIteratorBaseEENKUlvE_clEvENKUlvE1_clEvEUliiE_EESt5arrayIPcLm2EELi4E23TrivialOffsetCalculatorILi1EjESD_NS0_6memory12LoadWithCastILi1EEENSE_13StoreWithCastILi1EEEEEviT_T0_T2_T3_T4_T5_:
	.zero		948


//--------------------- .nv.constant0._ZN2at6native18elementwise_kernelILi128ELi2EZNS0_22gpu_kernel_impl_nocastINS0_13BUnaryFunctorIiiiZZZNS0_21remainder_kernel_cudaERNS_18TensorIteratorBaseEENKUlvE_clEvENKUlvE1_clEvEUliiE_EEEEvS5_RKT_EUliE_EEviT1_ --------------------------
	.section	.nv.constant0._ZN2at6native18elementwise_kernelILi128ELi2EZNS0_22gpu_kernel_impl_nocastINS0_13BUnaryFunctorIiiiZZZNS0_21remainder_kernel_cudaERNS_18TensorIteratorBaseEENKUlvE_clEvENKUlvE1_clEvEUliiE_EEEEvS5_RKT_EUliE_EEviT1_,"a",@progbits
	.sectionflags	@""
	.align	4
.nv.constant0._ZN2at6native18elementwise_kernelILi128ELi2EZNS0_22gpu_kernel_impl_nocastINS0_13BUnaryFunctorIiiiZZZNS0_21remainder_kernel_cudaERNS_18TensorIteratorBaseEENKUlvE_clEvENKUlvE1_clEvEUliiE_EEEEvS5_RKT_EUliE_EEviT1_:
	.zero		1440


//--------------------- .nv.constant0._ZN2at6native27unrolled_elementwise_kernelINS0_13BUnaryFunctorIiiiZZZNS0_21remainder_kernel_cudaERNS_18TensorIteratorBaseEENKUlvE_clEvENKUlvE1_clEvEUliiE_EESt5arrayIPcLm2EELi4E23TrivialOffsetCalculatorILi1EjESD_NS0_6memory15LoadWithoutCastENSE_16StoreWithoutCastEEEviT_T0_T2_T3_T4_T5_ --------------------------
	.section	.nv.constant0._ZN2at6native27unrolled_elementwise_kernelINS0_13BUnaryFunctorIiiiZZZNS0_21remainder_kernel_cudaERNS_18TensorIteratorBaseEENKUlvE_clEvENKUlvE1_clEvEUliiE_EESt5arrayIPcLm2EELi4E23TrivialOffsetCalculatorILi1EjESD_NS0_6memory15LoadWithoutCastENSE_16StoreWithoutCastEEEviT_T0_T2_T3_T4_T5_,"a",@progbits
	.sectionflags	@""
	.align	4
.nv.constant0._ZN2at6native27unrolled_elementwise_kernelINS0_13BUnaryFunctorIiiiZZZNS0_21remainder_kernel_cudaERNS_18TensorIteratorBaseEENKUlvE_clEvENKUlvE1_clEvEUliiE_EESt5arrayIPcLm2EELi4E23TrivialOffsetCalculatorILi1EjESD_NS0_6memory15LoadWithoutCastENSE_16StoreWithoutCastEEEviT_T0_T2_T3_T4_T5_:
	.zero		932


//--------------------- .nv.constant0._ZN2at6native29vectorized_elementwise_kernelILi2ENS0_13BUnaryFunctorIiiiZZZNS0_21remainder_kernel_cudaERNS_18TensorIteratorBaseEENKUlvE_clEvENKUlvE1_clEvEUliiE_EESt5arrayIPcLm2EEEEviT0_T1_ --------------------------
	.section	.nv.constant0._ZN2at6native29vectorized_elementwise_kernelILi2ENS0_13BUnaryFunctorIiiiZZZNS0_21remainder_kernel_cudaERNS_18TensorIteratorBaseEENKUlvE_clEvENKUlvE1_clEvEUliiE_EESt5arrayIPcLm2EEEEviT0_T1_,"a",@progbits
	.sectionflags	@""
	.align	4
.nv.constant0._ZN2at6native29vectorized_elementwise_kernelILi2ENS0_13BUnaryFunctorIiiiZZZNS0_21remainder_kernel_cudaERNS_18TensorIteratorBaseEENKUlvE_clEvENKUlvE1_clEvEUliiE_EESt5arrayIPcLm2EEEEviT0_T1_:
	.zero		928


//--------------------- .nv.constant0._ZN2at6native29vectorized_elementwise_kernelILi4ENS0_13BUnaryFunctorIiiiZZZNS0_21remainder_kernel_cudaERNS_18TensorIteratorBaseEENKUlvE_clEvENKUlvE1_clEvEUliiE_EESt5arrayIPcLm2EEEEviT0_T1_ --------------------------
	.section	.nv.constant0._ZN2at6native29vectorized_elementwise_kernelILi4ENS0_13BUnaryFunctorIiiiZZZNS0_21remainder_kernel_cudaERNS_18TensorIteratorBaseEENKUlvE_clEvENKUlvE1_clEvEUliiE_EESt5arrayIPcLm2EEEEviT0_T1_,"a",@progbits
	.sectionflags	@""
	.align	4
.nv.constant0._ZN2at6native29vectorized_elementwise_kernelILi4ENS0_13BUnaryFunctorIiiiZZZNS0_21remainder_kernel_cudaERNS_18TensorIteratorBaseEENKUlvE_clEvENKUlvE1_clEvEUliiE_EESt5arrayIPcLm2EEEEviT0_T1_:
	.zero		928


//--------------------- .nv.constant0._ZN2at6native29vectorized_elementwise_kernelILi8ENS0_13BUnaryFunctorIiiiZZZNS0_21remainder_kernel_cudaERNS_18TensorIteratorBaseEENKUlvE_clEvENKUlvE1_clEvEUliiE_EESt5arrayIPcLm2EEEEviT0_T1_ --------------------------
	.section	.nv.constant0._ZN2at6native29vectorized_elementwise_kernelILi8ENS0_13BUnaryFunctorIiiiZZZNS0_21remainder_kernel_cudaERNS_18TensorIteratorBaseEENKUlvE_clEvENKUlvE1_clEvEUliiE_EESt5arrayIPcLm2EEEEviT0_T1_,"a",@progbits
	.sectionflags	@""
	.align	4
.nv.constant0._ZN2at6native29vectorized_elementwise_kernelILi8ENS0_13BUnaryFunctorIiiiZZZNS0_21remainder_kernel_cudaERNS_18TensorIteratorBaseEENKUlvE_clEvENKUlvE1_clEvEUliiE_EESt5arrayIPcLm2EEEEviT0_T1_:
	.zero		928


//--------------------- .nv.constant0._ZN2at6native18elementwise_kernelILi128ELi4EZNS0_15gpu_kernel_implINS0_13AUnaryFunctorIiiiZZZNS0_21remainder_kernel_cudaERNS_18TensorIteratorBaseEENKUlvE_clEvENKUlvE1_clEvEUliiE_EEEEvS5_RKT_EUliE_EEviT1_ --------------------------
	.section	.nv.constant0._ZN2at6native18elementwise_kernelILi128ELi4EZNS0_15gpu_kernel_implINS0_13AUnaryFunctorIiiiZZZNS0_21remainder_kernel_cudaERNS_18TensorIteratorBaseEENKUlvE_clEvENKUlvE1_clEvEUliiE_EEEEvS5_RKT_EUliE_EEviT1_,"a",@progbits
	.sectionflags	@""
	.align	4
.nv.constant0._ZN2at6native18elementwise_kernelILi128ELi4EZNS0_15gpu_kernel_implINS0_13AUnaryFunctorIiiiZZZNS0_21remainder_kernel_cudaERNS_18TensorIteratorBaseEENKUlvE_clEvENKUlvE1_clEvEUliiE_EEEEvS5_RKT_EUliE_EEviT1_:
	.zero		1448


//--------------------- .nv.constant0._ZN2at6native27unrolled_elementwise_kernelINS0_13AUnaryFunctorIiiiZZZNS0_21remainder_kernel_cudaERNS_18TensorIteratorBaseEENKUlvE_clEvENKUlvE1_clEvEUliiE_EESt5arrayIPcLm2EELi4E23TrivialOffsetCalculatorILi1EjESD_NS0_6memory12LoadWithCastILi1EEENSE_13StoreWithCastILi1EEEEEviT_T0_T2_T3_T4_T5_ --------------------------
	.section	.nv.constant0._ZN2at6native27unrolled_elementwise_kernelINS0_13AUnaryFunctorIiiiZZZNS0_21remainder_kernel_cudaERNS_18TensorIteratorBaseEENKUlvE_clEvENKUlvE1_clEvEUliiE_EESt5arrayIPcLm2EELi4E23TrivialOffsetCalculatorILi1EjESD_NS0_6memory12LoadWithCastILi1EEENSE_13StoreWithCastILi1EEEEEviT_T0_T2_T3_T4_T5_,"a",@progbits
	.sectionflags	@""
	.align	4
.nv.constant0._ZN2at6native27unrolled_elementwise_kernelINS0_13AUnaryFunctorIiiiZZZNS0_21remainder_kernel_cudaERNS_18TensorIteratorBaseEENKUlvE_clEvENKUlvE1_clEvEUliiE_EESt5arrayIPcLm2EELi4E23TrivialOffsetCalculatorILi1EjESD_NS0_6memory12LoadWithCastILi1EEENSE_13StoreWithCastILi1EEEEEviT_T0_T2_T3_T4_T5_:
	.zero		948


//--------------------- .nv.constant0._ZN2at6native18elementwise_kernelILi128ELi2EZNS0_22gpu_kernel_impl_nocastINS0_13AUnaryFunctorIiiiZZZNS0_21remainder_kernel_cudaERNS_18TensorIteratorBaseEENKUlvE_clEvENKUlvE1_clEvEUliiE_EEEEvS5_RKT_EUliE_EEviT1_ --------------------------
	.section	.nv.constant0._ZN2at6native18elementwise_kernelILi128ELi2EZNS0_22gpu_kernel_impl_nocastINS0_13AUnaryFunctorIiiiZZZNS0_21remainder_kernel_cudaERNS_18TensorIteratorBaseEENKUlvE_clEvENKUlvE1_clEvEUliiE_EEEEvS5_RKT_EUliE_EEviT1_,"a",@progbits
	.sectionflags	@""
	.align	4
.nv.constant0._ZN2at6native18elementwise_kernelILi128ELi2EZNS0_22gpu_kernel_impl_nocastINS0_13AUnaryFunctorIiiiZZZNS0_21remainder_kernel_cudaERNS_18TensorIteratorBaseEENKUlvE_clEvENKUlvE1_clEvEUliiE_EEEEvS5_RKT_EUliE_EEviT1_:
	.zero		1440


//--------------------- .nv.constant0._ZN2at6native27unrolled_elementwise_kernelINS0_13AUnaryFunctorIiiiZZZNS0_21remainder_kernel_cudaERNS_18TensorIteratorBaseEENKUlvE_clEvENKUlvE1_clEvEUliiE_EESt5arrayIPcLm2EELi4E23TrivialOffsetCalculatorILi1EjESD_NS0_6memory15LoadWithoutCastENSE_16StoreWithoutCastEEEviT_T0_T2_T3_T4_T5_ --------------------------
	.section	.nv.constant0._ZN2at6native27unrolled_elementwise_kernelINS0_13AUnaryFunctorIiiiZZZNS0_21remainder_kernel_cudaERNS_18TensorIteratorBaseEENKUlvE_clEvENKUlvE1_clEvEUliiE_EESt5arrayIPcLm2EELi4E23TrivialOffsetCalculatorILi1EjESD_NS0_6memory15LoadWithoutCastENSE_16StoreWithoutCastEEEviT_T0_T2_T3_T4_T5_,"a",@progbits
	.sectionflags	@""
	.align	4
.nv.constant0._ZN2at6native27unrolled_elementwise_kernelINS0_13AUnaryFunctorIiiiZZZNS0_21remainder_kernel_cudaERNS_18TensorIteratorBaseEENKUlvE_clEvENKUlvE1_clEvEUliiE_EESt5arrayIPcLm2EELi4E23TrivialOffsetCalculatorILi1EjESD_NS0_6memory15LoadWithoutCastENSE_16StoreWithoutCastEEEviT_T0_T2_T3_T4_T5_:
	.zero		932


//--------------------- .nv.constant0._ZN2at6native29vectorized_elementwise_kernelILi2ENS0_13AUnaryFunctorIiiiZZZNS0_21remainder_kernel_cudaERNS_18TensorIteratorBaseEENKUlvE_clEvENKUlvE1_clEvEUliiE_EESt5arrayIPcLm2EEEEviT0_T1_ --------------------------
	.section	.nv.constant0._ZN2at6native29vectorized_elementwise_kernelILi2ENS0_13AUnaryFunctorIiiiZZZNS0_21remainder_kernel_cudaERNS_18TensorIteratorBaseEENKUlvE_clEvENKUlvE1_clEvEUliiE_EESt5arrayIPcLm2EEEEviT0_T1_,"a",@progbits
	.sectionflags	@""
	.align	4
.nv.constant0._ZN2at6native29vectorized_elementwise_kernelILi2ENS0_13AUnaryFunctorIiiiZZZNS0_21remainder_kernel_cudaERNS_18TensorIteratorBaseEENKUlvE_clEvENKUlvE1_clEvEUliiE_EESt5arrayIPcLm2EEEEviT0_T1_:
	.zero		928


//--------------------- .nv.constant0._ZN2at6native29vectorized_elementwise_kernelILi4ENS0_13AUnaryFunctorIiiiZZZNS0_21remainder_kernel_cudaERNS_18TensorIteratorBaseEENKUlvE_clEvENKUlvE1_clEvEUliiE_EESt5arrayIPcLm2EEEEviT0_T1_ --------------------------
	.section	.nv.constant0._ZN2at6native29vectorized_elementwise_kernelILi4ENS0_13AUnaryFunctorIiiiZZZNS0_21remainder_kernel_cudaERNS_18TensorIteratorBaseEENKUlvE_clEvENKUlvE1_clEvEUliiE_EESt5arrayIPcLm2EEEEviT0_T1_,"a",@progbits
	.sectionflags	@""
	.align	4
.nv.constant0._ZN2at6native29vectorized_elementwise_kernelILi4ENS0_13AUnaryFunctorIiiiZZZNS0_21remainder_kernel_cudaERNS_18TensorIteratorBaseEENKUlvE_clEvENKUlvE1_clEvEUliiE_EESt5arrayIPcLm2EEEEviT0_T1_:
	.zero		928


//--------------------- .nv.constant0._ZN2at6native29vectorized_elementwise_kernelILi8ENS0_13AUnaryFunctorIiiiZZZNS0_21remainder_kernel_cudaERNS_18TensorIteratorBaseEENKUlvE_clEvENKUlvE1_clEvEUliiE_EESt5arrayIPcLm2EEEEviT0_T1_ --------------------------
	.section	.nv.constant0._ZN2at6native29vectorized_elementwise_kernelILi8ENS0_13AUnaryFunctorIiiiZZZNS0_21remainder_kernel_cudaERNS_18TensorIteratorBaseEENKUlvE_clEvENKUlvE1_clEvEUliiE_EESt5arrayIPcLm2EEEEviT0_T1_,"a",@progbits
	.sectionflags	@""
	.align	4
.nv.constant0._ZN2at6native29vectorized_elementwise_kernelILi8ENS0_13AUnaryFunctorIiiiZZZNS0_21remainder_kernel_cudaERNS_18TensorIteratorBaseEENKUlvE_clEvENKUlvE1_clEvEUliiE_EESt5arrayIPcLm2EEEEviT0_T1_:
	.zero		928


//--------------------- .nv.constant0._ZN2at6native18elementwise_kernelILi128ELi4EZNS0_15gpu_kernel_implINS0_13BinaryFunctorIaaaZZZNS0_21remainder_kernel_cudaERNS_18TensorIteratorBaseEENKUlvE_clEvENKUlvE0_clEvEUlaaE_EEEEvS5_RKT_EUliE_EEviT1_ --------------------------
	.section	.nv.constant0._ZN2at6native18elementwise_kernelILi128ELi4EZNS0_15gpu_kernel_implINS0_13BinaryFunctorIaaaZZZNS0_21remainder_kernel_cudaERNS_18TensorIteratorBaseEENKUlvE_clEvENKUlvE0_clEvEUlaaE_EEEEvS5_RKT_EUliE_EEviT1_,"a",@progbits
	.sectionflags	@""
	.align	4
.nv.constant0._ZN2at6native18elementwise_kernelILi128ELi4EZNS0_15gpu_kernel_implINS0_13BinaryFunctorIaaaZZZNS0_21remainder_kernel_cudaERNS_18TensorIteratorBaseEENKUlvE_clEvENKUlvE0_clEvEUlaaE_EEEEvS5_RKT_EUliE_EEviT1_:
	.zero		1552


//--------------------- .nv.constant0._ZN2at6native27unrolled_elementwise_kernelINS0_13BinaryFunctorIaaaZZZNS0_21remainder_kernel_cudaERNS_18TensorIteratorBaseEENKUlvE_clEvENKUlvE0_clEvEUlaaE_EESt5arrayIPcLm3EELi4E23TrivialOffsetCalculatorILi2EjESC_ILi1EjENS0_6memory12LoadWithCastILi2EEENSF_13StoreWithCastILi1EEEEEviT_T0_T2_T3_T4_T5_ --------------------------
	.section	.nv.constant0._ZN2at6native27unrolled_elementwise_kernelINS0_13BinaryFunctorIaaaZZZNS0_21remainder_kernel_cudaERNS_18TensorIteratorBaseEENKUlvE_clEvENKUlvE0_clEvEUlaaE_EESt5arrayIPcLm3EELi4E23TrivialOffsetCalculatorILi2EjESC_ILi1EjENS0_6memory12LoadWithCastILi2EEENSF_13StoreWithCastILi1EEEEEviT_T0_T2_T3_T4_T5_,"a",@progbits
	.sectionflags	@""
	.align	4
.nv.constant0._ZN2at6native27unrolled_elementwise_kernelINS0_13BinaryFunctorIaaaZZZNS0_21remainder_kernel_cudaERNS_18TensorIteratorBaseEENKUlvE_clEvENKUlvE0_clEvEUlaaE_EESt5arrayIPcLm3EELi4E23TrivialOffsetCalculatorILi2EjESC_ILi1EjENS0_6memory12LoadWithCastILi2EEENSF_13StoreWithCastILi1EEEEEviT_T0_T2_T3_T4_T5_:
	.zero		952


//--------------------- .nv.constant0._ZN2at6native18elementwise_kernelILi128ELi4EZNS0_22gpu_kernel_impl_nocastINS0_13BinaryFunctorIaaaZZZNS0_21remainder_kernel_cudaERNS_18TensorIteratorBaseEENKUlvE_clEvENKUlvE0_clEvEUlaaE_EEEEvS5_RKT_EUliE_EEviT1_ --------------------------
	.section	.nv.constant0._ZN2at6native18elementwise_kernelILi128ELi4EZNS0_22gpu_kernel_impl_nocastINS0_13BinaryFunctorIaaaZZZNS0_21remainder_kernel_cudaERNS_18TensorIteratorBaseEENKUlvE_clEvENKUlvE0_clEvEUlaaE_EEEEvS5_RKT_EUliE_EEviT1_,"a",@progbits
	.sectionflags	@""
	.align	4
.nv.constant0._ZN2at6native18elementwise_kernelILi128ELi4EZNS0_22gpu_kernel_impl_nocastINS0_13BinaryFunctorIaaaZZZNS0_21remainder_kernel_cudaERNS_18TensorIteratorBaseEENKUlvE_clEvENKUlvE0_clEvEUlaaE_EEEEvS5_RKT_EUliE_EEviT1_:
	.zero		1552


//--------------------- .nv.constant0._ZN2at6native27unrolled_elementwise_kernelINS0_13BinaryFunctorIaaaZZZNS0_21remainder_kernel_cudaERNS_18TensorIteratorBaseEENKUlvE_clEvENKUlvE0_clEvEUlaaE_EESt5arrayIPcLm3EELi4E23TrivialOffsetCalculatorILi2EjESC_ILi1EjENS0_6memory15LoadWithoutCastENSF_16StoreWithoutCastEEEviT_T0_T2_T3_T4_T5_ --------------------------
	.section	.nv.constant0._ZN2at6native27unrolled_elementwise_kernelINS0_13BinaryFunctorIaaaZZZNS0_21remainder_kernel_cudaERNS_18TensorIteratorBaseEENKUlvE_clEvENKUlvE0_clEvEUlaaE_EESt5arrayIPcLm3EELi4E23TrivialOffsetCalculatorILi2EjESC_ILi1EjENS0_6memory15LoadWithoutCastENSF_16StoreWithoutCastEEEviT_T0_T2_T3_T4_T5_,"a",@progbits
	.sectionflags	@""
	.align	4
.nv.constant0._ZN2at6native27unrolled_elementwise_kernelINS0_13BinaryFunctorIaaaZZZNS0_21remainder_kernel_cudaERNS_18TensorIteratorBaseEENKUlvE_clEvENKUlvE0_clEvEUlaaE_EESt5arrayIPcLm3EELi4E23TrivialOffsetCalculatorILi2EjESC_ILi1EjENS0_6memory15LoadWithoutCastENSF_16StoreWithoutCastEEEviT_T0_T2_T3_T4_T5_:
	.zero		932


//--------------------- .nv.constant0._ZN2at6native29vectorized_elementwise_kernelILi2ENS0_13BinaryFunctorIaaaZZZNS0_21remainder_kernel_cudaERNS_18TensorIteratorBaseEENKUlvE_clEvENKUlvE0_clEvEUlaaE_EESt5arrayIPcLm3EEEEviT0_T1_ --------------------------
	.section	.nv.constant0._ZN2at6native29vectorized_elementwise_kernelILi2ENS0_13BinaryFunctorIaaaZZZNS0_21remainder_kernel_cudaERNS_18TensorIteratorBaseEENKUlvE_clEvENKUlvE0_clEvEUlaaE_EESt5arrayIPcLm3EEEEviT0_T1_,"a",@progbits
	.sectionflags	@""
	.align	4
.nv.constant0._ZN2at6native29vectorized_elementwise_kernelILi2ENS0_13BinaryFunctorIaaaZZZNS0_21remainder_kernel_cudaERNS_18TensorIteratorBaseEENKUlvE_clEvENKUlvE0_clEvEUlaaE_EESt5arrayIPcLm3EEEEviT0_T1_:
	.zero		928


//--------------------- .nv.constant0._ZN2at6native29vectorized_elementwise_kernelILi4ENS0_13BinaryFunctorIaaaZZZNS0_21remainder_kernel_cudaERNS_18TensorIteratorBaseEENKUlvE_clEvENKUlvE0_clEvEUlaaE_EESt5arrayIPcLm3EEEEviT0_T1_ --------------------------
	.section	.nv.constant0._ZN2at6native29vectorized_elementwise_kernelILi4ENS0_13BinaryFunctorIaaaZZZNS0_21remainder_kernel_cudaERNS_18TensorIteratorBaseEENKUlvE_clEvENKUlvE0_clEvEUlaaE_EESt5arrayIPcLm3EEEEviT0_T1_,"a",@progbits
	.sectionflags	@""
	.align	4
.nv.constant0._ZN2at6native29vectorized_elementwise_kernelILi4ENS0_13BinaryFunctorIaaaZZZNS0_21remainder_kernel_cudaERNS_18TensorIteratorBaseEENKUlvE_clEvENKUlvE0_clEvEUlaaE_EESt5arrayIPcLm3EEEEviT0_T1_:
	.zero		928


//--------------------- .nv.constant0._ZN2at6native29vectorized_elementwise_kernelILi8ENS0_13BinaryFunctorIaaaZZZNS0_21remainder_kernel_cudaERNS_18TensorIteratorBaseEENKUlvE_clEvENKUlvE0_clEvEUlaaE_EESt5arrayIPcLm3EEEEviT0_T1_ --------------------------
	.section	.nv.constant0._ZN2at6native29vectorized_elementwise_kernelILi8ENS0_13BinaryFunctorIaaaZZZNS0_21remainder_kernel_cudaERNS_18TensorIteratorBaseEENKUlvE_clEvENKUlvE0_clEvEUlaaE_EESt5arrayIPcLm3EEEEviT0_T1_,"a",@progbits
	.sectionflags	@""
	.align	4
.nv.constant0._ZN2at6native29vectorized_elementwise_kernelILi8ENS0_13BinaryFunctorIaaaZZZNS0_21remainder_kernel_cudaERNS_18TensorIteratorBaseEENKUlvE_clEvENKUlvE0_clEvEUlaaE_EESt5arrayIPcLm3EEEEviT0_T1_:
	.zero		928


//--------------------- .nv.constant0._ZN2at6native18elementwise_kernelILi128ELi4EZNS0_15gpu_kernel_implINS0_13BUnaryFunctorIaaaZZZNS0_21remainder_kernel_cudaERNS_18TensorIteratorBaseEENKUlvE_clEvENKUlvE0_clEvEUlaaE_EEEEvS5_RKT_EUliE_EEviT1_ --------------------------
	.section	.nv.constant0._ZN2at6native18elementwise_kernelILi128ELi4EZNS0_15gpu_kernel_implINS0_13BUnaryFunctorIaaaZZZNS0_21remainder_kernel_cudaERNS_18TensorIteratorBaseEENKUlvE_clEvENKUlvE0_clEvEUlaaE_EEEEvS5_RKT_EUliE_EEviT1_,"a",@progbits
	.sectionflags	@""
	.align	4
.nv.constant0._ZN2at6native18elementwise_kernelILi128ELi4EZNS0_15gpu_kernel_implINS0_13BUnaryFunctorIaaaZZZNS0_21remainder_kernel_cudaERNS_18TensorIteratorBaseEENKUlvE_clEvENKUlvE0_clEvEUlaaE_EEEEvS5_RKT_EUliE_EEviT1_:
	.zero		1440


//--------------------- .nv.constant0._ZN2at6native27unrolled_elementwise_kernelINS0_13BUnaryFunctorIaaaZZZNS0_21remainder_kernel_cudaERNS_18TensorIteratorBaseEENKUlvE_clEvENKUlvE0_clEvEUlaaE_EESt5arrayIPcLm2EELi4E23TrivialOffsetCalculatorILi1EjESD_NS0_6memory12LoadWithCastILi1EEENSE_13StoreWithCastILi1EEEEEviT_T0_T2_T3_T4_T5_ --------------------------
	.section	.nv.constant0._ZN2at6native27unrolled_elementwise_kernelINS0_13BUnaryFunctorIaaaZZZNS0_21remainder_kernel_cudaERNS_18TensorIteratorBaseEENKUlvE_clEvENKUlvE0_clEvEUlaaE_EESt5arrayIPcLm2EELi4E23TrivialOffsetCalculatorILi1EjESD_NS0_6memory12LoadWithCastILi1EEENSE_13StoreWithCastILi1EEEEEviT_T0_T2_T3_T4_T5_,"a",@progbits
	.sectionflags	@""
	.align	4
.nv.constant0._ZN2at6native27unrolled_elementwise_kernelINS0_13BUnaryFunctorIaaaZZZNS0_21remainder_kernel_cudaERNS_18TensorIteratorBaseEENKUlvE_clEvENKUlvE0_clEvEUlaaE_EESt5arrayIPcLm2EELi4E23TrivialOffsetCalculatorILi1EjESD_NS0_6memory12LoadWithCastILi1EEENSE_13StoreWithCastILi1EEEEEviT_T0_T2_T3_T4_T5_:
	.zero		940


//--------------------- .nv.constant0._ZN2at6native18elementwise_kernelILi128ELi4EZNS0_22gpu_kernel_impl_nocastINS0_13BUnaryFunctorIaaaZZZNS0_21remainder_kernel_cudaERNS_18TensorIteratorBaseEENKUlvE_clEvENKUlvE0_clEvEUlaaE_EEEEvS5_RKT_EUliE_EEviT1_ --------------------------
	.section	.nv.constant0._ZN2at6native18elementwise_kernelILi128ELi4EZNS0_22gpu_kernel_impl_nocastINS0_13BUnaryFunctorIaaaZZZNS0_21remainder_kernel_cudaERNS_18TensorIteratorBaseEENKUlvE_clEvENKUlvE0_clEvEUlaaE_EEEEvS5_RKT_EUliE_EEviT1_,"a",@progbits
	.sectionflags	@""
	.align	4
.nv.constant0._ZN2at6native18elementwise_kernelILi128ELi4EZNS0_22gpu_kernel_impl_nocastINS0_13BUnaryFunctorIaaaZZZNS0_21remainder_kernel_cudaERNS_18TensorIteratorBaseEENKUlvE_clEvENKUlvE0_clEvEUlaaE_EEEEvS5_RKT_EUliE_EEviT1_:
	.zero		1440


//--------------------- .nv.constant0._ZN2at6native27unrolled_elementwise_kernelINS0_13BUnaryFunctorIaaaZZZNS0_21remainder_kernel_cudaERNS_18TensorIteratorBaseEENKUlvE_clEvENKUlvE0_clEvEUlaaE_EESt5arrayIPcLm2EELi4E23TrivialOffsetCalculatorILi1EjESD_NS0_6memory15LoadWithoutCastENSE_16StoreWithoutCastEEEviT_T0_T2_T3_T4_T5_ --------------------------
	.section	.nv.constant0._ZN2at6native27unrolled_elementwise_kernelINS0_13BUnaryFunctorIaaaZZZNS0_21remainder_kernel_cudaERNS_18TensorIteratorBaseEENKUlvE_clEvENKUlvE0_clEvEUlaaE_EESt5arrayIPcLm2EELi4E23TrivialOffsetCalculatorILi1EjESD_NS0_6memory15LoadWithoutCastENSE_16StoreWithoutCastEEEviT_T0_T2_T3_T4_T5_,"a",@progbits
	.sectionflags	@""
	.align	4
.nv.constant0._ZN2at6native27unrolled_elementwise_kernelINS0_13BUnaryFunctorIaaaZZZNS0_21remainder_kernel_cudaERNS_18TensorIteratorBaseEENKUlvE_clEvENKUlvE0_clEvEUlaaE_EESt5arrayIPcLm2EELi4E23TrivialOffsetCalculatorILi1EjESD_NS0_6memory15LoadWithoutCastENSE_16StoreWithoutCastEEEviT_T0_T2_T3_T4_T5_:
	.zero		924


//--------------------- .nv.constant0._ZN2at6native29vectorized_elementwise_kernelILi2ENS0_13BUnaryFunctorIaaaZZZNS0_21remainder_kernel_cudaERNS_18TensorIteratorBaseEENKUlvE_clEvENKUlvE0_clEvEUlaaE_EESt5arrayIPcLm2EEEEviT0_T1_ --------------------------
	.section	.nv.constant0._ZN2at6native29vectorized_elementwise_kernelILi2ENS0_13BUnaryFunctorIaaaZZZNS0_21remainder_kernel_cudaERNS_18TensorIteratorBaseEENKUlvE_clEvENKUlvE0_clEvEUlaaE_EESt5arrayIPcLm2EEEEviT0_T1_,"a",@progbits
	.sectionflags	@""
	.align	4
.nv.constant0._ZN2at6native29vectorized_elementwise_kernelILi2ENS0_13BUnaryFunctorIaaaZZZNS0_21remainder_kernel_cudaERNS_18TensorIteratorBaseEENKUlvE_clEvENKUlvE0_clEvEUlaaE_EESt5arrayIPcLm2EEEEviT0_T1_:
	.zero		920


//--------------------- .nv.constant0._ZN2at6native29vectorized_elementwise_kernelILi4ENS0_13BUnaryFunctorIaaaZZZNS0_21remainder_kernel_cudaERNS_18TensorIteratorBaseEENKUlvE_clEvENKUlvE0_clEvEUlaaE_EESt5arrayIPcLm2EEEEviT0_T1_ --------------------------
	.section	.nv.constant0._ZN2at6native29vectorized_elementwise_kernelILi4ENS0_13BUnaryFunctorIaaaZZZNS0_21remainder_kernel_cudaERNS_18TensorIteratorBaseEENKUlvE_clEvENKUlvE0_clEvEUlaaE_EESt5arrayIPcLm2EEEEviT0_T1_,"a",@progbits
	.sectionflags	@""
	.align	4
.nv.constant0._ZN2at6native29vectorized_elementwise_kernelILi4ENS0_13BUnaryFunctorIaaaZZZNS0_21remainder_kernel_cudaERNS_18TensorIteratorBaseEENKUlvE_clEvENKUlvE0_clEvEUlaaE_EESt5arrayIPcLm2EEEEviT0_T1_:
	.zero		920


//--------------------- .nv.constant0._ZN2at6native29vectorized_elementwise_kernelILi8ENS0_13BUnaryFunctorIaaaZZZNS0_21remainder_kernel_cudaERNS_18TensorIteratorBaseEENKUlvE_clEvENKUlvE0_clEvEUlaaE_EESt5arrayIPcLm2EEEEviT0_T1_ --------------------------
	.section	.nv.constant0._ZN2at6native29vectorized_elementwise_kernelILi8ENS0_13BUnaryFunctorIaaaZZZNS0_21remainder_kernel_cudaERNS_18TensorIteratorBaseEENKUlvE_clEvENKUlvE0_clEvEUlaaE_EESt5arrayIPcLm2EEEEviT0_T1_,"a",@progbits
	.sectionflags	@""
	.align	4
.nv.constant0._ZN2at6native29vectorized_elementwise_kernelILi8ENS0_13BUnaryFunctorIaaaZZZNS0_21remainder_kernel_cudaERNS_18TensorIteratorBaseEENKUlvE_clEvENKUlvE0_clEvEUlaaE_EESt5arrayIPcLm2EEEEviT0_T1_:
	.zero		920


//--------------------- .nv.constant0._ZN2at6native18elementwise_kernelILi128ELi4EZNS0_15gpu_kernel_implINS0_13AUnaryFunctorIaaaZZZNS0_21remainder_kernel_cudaERNS_18TensorIteratorBaseEENKUlvE_clEvENKUlvE0_clEvEUlaaE_EEEEvS5_RKT_EUliE_EEviT1_ --------------------------
	.section	.nv.constant0._ZN2at6native18elementwise_kernelILi128ELi4EZNS0_15gpu_kernel_implINS0_13AUnaryFunctorIaaaZZZNS0_21remainder_kernel_cudaERNS_18TensorIteratorBaseEENKUlvE_clEvENKUlvE0_clEvEUlaaE_EEEEvS5_RKT_EUliE_EEviT1_,"a",@progbits
	.sectionflags	@""
	.align	4
.nv.constant0._ZN2at6native18elementwise_kernelILi128ELi4EZNS0_15gpu_kernel_implINS0_13AUnaryFunctorIaaaZZZNS0_21remainder_kernel_cudaERNS_18TensorIteratorBaseEENKUlvE_clEvENKUlvE0_clEvEUlaaE_EEEEvS5_RKT_EUliE_EEviT1_:
	.zero		1440


//--------------------- .nv.constant0._ZN2at6native27unrolled_elementwise_kernelINS0_13AUnaryFunctorIaaaZZZNS0_21remainder_kernel_cudaERNS_18TensorIteratorBaseEENKUlvE_clEvENKUlvE0_clEvEUlaaE_EESt5arrayIPcLm2EELi4E23TrivialOffsetCalculatorILi1EjESD_NS0_6memory12LoadWithCastILi1EEENSE_13StoreWithCastILi1EEEEEviT_T0_T2_T3_T4_T5_ --------------------------
	.section	.nv.constant0._ZN2at6native27unrolled_elementwise_kernelINS0_13AUnaryFunctorIaaaZZZNS0_21remainder_kernel_cudaERNS_18TensorIteratorBaseEENKUlvE_clEvENKUlvE0_clEvEUlaaE_EESt5arrayIPcLm2EELi4E23TrivialOffsetCalculatorILi1EjESD_NS0_6memory12LoadWithCastILi1EEENSE_13StoreWithCastILi1EEEEEviT_T0_T2_T3_T4_T5_,"a",@progbits
	.sectionflags	@""
	.align	4
.nv.constant0._ZN2at6native27unrolled_elementwise_kernelINS0_13AUnaryFunctorIaaaZZZNS0_21remainder_kernel_cudaERNS_18TensorIteratorBaseEENKUlvE_clEvENKUlvE0_clEvEUlaaE_EESt5arrayIPcLm2EELi4E23TrivialOffsetCalculatorILi1EjESD_NS0_6memory12LoadWithCastILi1EEENSE_13StoreWithCastILi1EEEEEviT_T0_T2_T3_T4_T5_:
	.zero		940


//--------------------- .nv.constant0._ZN2at6native18elementwise_kernelILi128ELi4EZNS0_22gpu_kernel_impl_nocastINS0_13AUnaryFunctorIaaaZZZNS0_21remainder_kernel_cudaERNS_18TensorIteratorBaseEENKUlvE_clEvENKUlvE0_clEvEUlaaE_EEEEvS5_RKT_EUliE_EEviT1_ --------------------------
	.section	.nv.constant0._ZN2at6native18elementwise_kernelILi128ELi4EZNS0_22gpu_kernel_impl_nocastINS0_13AUnaryFunctorIaaaZZZNS0_21remainder_kernel_cudaERNS_18TensorIteratorBaseEENKUlvE_clEvENKUlvE0_clEvEUlaaE_EEEEvS5_RKT_EUliE_EEviT1_,"a",@progbits
	.sectionflags	@""
	.align	4
.nv.constant0._ZN2at6native18elementwise_kernelILi128ELi4EZNS0_22gpu_kernel_impl_nocastINS0_13AUnaryFunctorIaaaZZZNS0_21remainder_kernel_cudaERNS_18TensorIteratorBaseEENKUlvE_clEvENKUlvE0_clEvEUlaaE_EEEEvS5_RKT_EUliE_EEviT1_:
	.zero		1440


//--------------------- .nv.constant0._ZN2at6native27unrolled_elementwise_kernelINS0_13AUnaryFunctorIaaaZZZNS0_21remainder_kernel_cudaERNS_18TensorIteratorBaseEENKUlvE_clEvENKUlvE0_clEvEUlaaE_EESt5arrayIPcLm2EELi4E23TrivialOffsetCalculatorILi1EjESD_NS0_6memory15LoadWithoutCastENSE_16StoreWithoutCastEEEviT_T0_T2_T3_T4_T5_ --------------------------
	.section	.nv.constant0._ZN2at6native27unrolled_elementwise_kernelINS0_13AUnaryFunctorIaaaZZZNS0_21remainder_kernel_cudaERNS_18TensorIteratorBaseEENKUlvE_clEvENKUlvE0_clEvEUlaaE_EESt5arrayIPcLm2EELi4E23TrivialOffsetCalculatorILi1EjESD_NS0_6memory15LoadWithoutCastENSE_16StoreWithoutCastEEEviT_T0_T2_T3_T4_T5_,"a",@progbits
	.sectionflags	@""
	.align	4
.nv.constant0._ZN2at6native27unrolled_elementwise_kernelINS0_13AUnaryFunctorIaaaZZZNS0_21remainder_kernel_cudaERNS_18TensorIteratorBaseEENKUlvE_clEvENKUlvE0_clEvEUlaaE_EESt5arrayIPcLm2EELi4E23TrivialOffsetCalculatorILi1EjESD_NS0_6memory15LoadWithoutCastENSE_16StoreWithoutCastEEEviT_T0_T2_T3_T4_T5_:
	.zero		924


//--------------------- .nv.constant0._ZN2at6native29vectorized_elementwise_kernelILi2ENS0_13AUnaryFunctorIaaaZZZNS0_21remainder_kernel_cudaERNS_18TensorIteratorBaseEENKUlvE_clEvENKUlvE0_clEvEUlaaE_EESt5arrayIPcLm2EEEEviT0_T1_ --------------------------
	.section	.nv.constant0._ZN2at6native29vectorized_elementwise_kernelILi2ENS0_13AUnaryFunctorIaaaZZZNS0_21remainder_kernel_cudaERNS_18TensorIteratorBaseEENKUlvE_clEvENKUlvE0_clEvEUlaaE_EESt5arrayIPcLm2EEEEviT0_T1_,"a",@progbits
	.sectionflags	@""
	.align	4
.nv.constant0._ZN2at6native29vectorized_elementwise_kernelILi2ENS0_13AUnaryFunctorIaaaZZZNS0_21remainder_kernel_cudaERNS_18TensorIteratorBaseEENKUlvE_clEvENKUlvE0_clEvEUlaaE_EESt5arrayIPcLm2EEEEviT0_T1_:
	.zero		920


//--------------------- .nv.constant0._ZN2at6native29vectorized_elementwise_kernelILi4ENS0_13AUnaryFunctorIaaaZZZNS0_21remainder_kernel_cudaERNS_18TensorIteratorBaseEENKUlvE_clEvENKUlvE0_clEvEUlaaE_EESt5arrayIPcLm2EEEEviT0_T1_ --------------------------
	.section	.nv.constant0._ZN2at6native29vectorized_elementwise_kernelILi4ENS0_13AUnaryFunctorIaaaZZZNS0_21remainder_kernel_cudaERNS_18TensorIteratorBaseEENKUlvE_clEvENKUlvE0_clEvEUlaaE_EESt5arrayIPcLm2EEEEviT0_T1_,"a",@progbits
	.sectionflags	@""
	.align	4
.nv.constant0._ZN2at6native29vectorized_elementwise_kernelILi4ENS0_13AUnaryFunctorIaaaZZZNS0_21remainder_kernel_cudaERNS_18TensorIteratorBaseEENKUlvE_clEvENKUlvE0_clEvEUlaaE_EESt5arrayIPcLm2EEEEviT0_T1_:
	.zero		920


//--------------------- .nv.constant0._ZN2at6native29vectorized_elementwise_kernelILi8ENS0_13AUnaryFunctorIaaaZZZNS0_21remainder_kernel_cudaERNS_18TensorIteratorBaseEENKUlvE_clEvENKUlvE0_clEvEUlaaE_EESt5arrayIPcLm2EEEEviT0_T1_ --------------------------
	.section	.nv.constant0._ZN2at6native29vectorized_elementwise_kernelILi8ENS0_13AUnaryFunctorIaaaZZZNS0_21remainder_kernel_cudaERNS_18TensorIteratorBaseEENKUlvE_clEvENKUlvE0_clEvEUlaaE_EESt5arrayIPcLm2EEEEviT0_T1_,"a",@progbits
	.sectionflags	@""
	.align	4
.nv.constant0._ZN2at6native29vectorized_elementwise_kernelILi8ENS0_13AUnaryFunctorIaaaZZZNS0_21remainder_kernel_cudaERNS_18TensorIteratorBaseEENKUlvE_clEvENKUlvE0_clEvEUlaaE_EESt5arrayIPcLm2EEEEviT0_T1_:
	.zero		920


//--------------------- .nv.constant0._ZN2at6native18elementwise_kernelILi128ELi4EZNS0_15gpu_kernel_implINS0_13BinaryFunctorIhhhZZZNS0_21remainder_kernel_cudaERNS_18TensorIteratorBaseEENKUlvE_clEvENKUlvE_clEvEUlhhE_EEEEvS5_RKT_EUliE_EEviT1_ --------------------------
	.section	.nv.constant0._ZN2at6native18elementwise_kernelILi128ELi4EZNS0_15gpu_kernel_implINS0_13BinaryFunctorIhhhZZZNS0_21remainder_kernel_cudaERNS_18TensorIteratorBaseEENKUlvE_clEvENKUlvE_clEvEUlhhE_EEEEvS5_RKT_EUliE_EEviT1_,"a",@progbits
	.sectionflags	@""
	.align	4
.nv.constant0._ZN2at6native18elementwise_kernelILi128ELi4EZNS0_15gpu_kernel_implINS0_13BinaryFunctorIhhhZZZNS0_21remainder_kernel_cudaERNS_18TensorIteratorBaseEENKUlvE_clEvENKUlvE_clEvEUlhhE_EEEEvS5_RKT_EUliE_EEviT1_:
	.zero		1552


//--------------------- .nv.constant0._ZN2at6native27unrolled_elementwise_kernelINS0_13BinaryFunctorIhhhZZZNS0_21remainder_kernel_cudaERNS_18TensorIteratorBaseEENKUlvE_clEvENKUlvE_clEvEUlhhE_EESt5arrayIPcLm3EELi4E23TrivialOffsetCalculatorILi2EjESC_ILi1EjENS0_6memory12LoadWithCastILi2EEENSF_13StoreWithCastILi1EEEEEviT_T0_T2_T3_T4_T5_ --------------------------
	.section	.nv.constant0._ZN2at6native27unrolled_elementwise_kernelINS0_13BinaryFunctorIhhhZZZNS0_21remainder_kernel_cudaERNS_18TensorIteratorBaseEENKUlvE_clEvENKUlvE_clEvEUlhhE_EESt5arrayIPcLm3EELi4E23TrivialOffsetCalculatorILi2EjESC_ILi1EjENS0_6memory12LoadWithCastILi2EEENSF_13StoreWithCastILi1EEEEEviT_T0_T2_T3_T4_T5_,"a",@progbits
	.sectionflags	@""
	.align	4
.nv.constant0._ZN2at6native27unrolled_elementwise_kernelINS0_13BinaryFunctorIhhhZZZNS0_21remainder_kernel_cudaERNS_18TensorIteratorBaseEENKUlvE_clEvENKUlvE_clEvEUlhhE_EESt5arrayIPcLm3EELi4E23TrivialOffsetCalculatorILi2EjESC_ILi1EjENS0_6memory12LoadWithCastILi2EEENSF_13StoreWithCastILi1EEEEEviT_T0_T2_T3_T4_T5_:
	.zero		952


//--------------------- .nv.constant0._ZN2at6native18elementwise_kernelILi128ELi4EZNS0_22gpu_kernel_impl_nocastINS0_13BinaryFunctorIhhhZZZNS0_21remainder_kernel_cudaERNS_18TensorIteratorBaseEENKUlvE_clEvENKUlvE_clEvEUlhhE_EEEEvS5_RKT_EUliE_EEviT1_ --------------------------
	.section	.nv.constant0._ZN2at6native18elementwise_kernelILi128ELi4EZNS0_22gpu_kernel_impl_nocastINS0_13BinaryFunctorIhhhZZZNS0_21remainder_kernel_cudaERNS_18TensorIteratorBaseEENKUlvE_clEvENKUlvE_clEvEUlhhE_EEEEvS5_RKT_EUliE_EEviT1_,"a",@progbits
	.sectionflags	@""
	.align	4
.nv.constant0._ZN2at6native18elementwise_kernelILi128ELi4EZNS0_22gpu_kernel_impl_nocastINS0_13BinaryFunctorIhhhZZZNS0_21remainder_kernel_cudaERNS_18TensorIteratorBaseEENKUlvE_clEvENKUlvE_clEvEUlhhE_EEEEvS5_RKT_EUliE_EEviT1_:
	.zero		1552


//--------------------- .nv.constant0._ZN2at6native27unrolled_elementwise_kernelINS0_13BinaryFunctorIhhhZZZNS0_21remainder_kernel_cudaERNS_18TensorIteratorBaseEENKUlvE_clEvENKUlvE_clEvEUlhhE_EESt5arrayIPcLm3EELi4E23TrivialOffsetCalculatorILi2EjESC_ILi1EjENS0_6memory15LoadWithoutCastENSF_16StoreWithoutCastEEEviT_T0_T2_T3_T4_T5_ --------------------------
	.section	.nv.constant0._ZN2at6native27unrolled_elementwise_kernelINS0_13BinaryFunctorIhhhZZZNS0_21remainder_kernel_cudaERNS_18TensorIteratorBaseEENKUlvE_clEvENKUlvE_clEvEUlhhE_EESt5arrayIPcLm3EELi4E23TrivialOffsetCalculatorILi2EjESC_ILi1EjENS0_6memory15LoadWithoutCastENSF_16StoreWithoutCastEEEviT_T0_T2_T3_T4_T5_,"a",@progbits
	.sectionflags	@""
	.align	4
.nv.constant0._ZN2at6native27unrolled_elementwise_kernelINS0_13BinaryFunctorIhhhZZZNS0_21remainder_kernel_cudaERNS_18TensorIteratorBaseEENKUlvE_clEvENKUlvE_clEvEUlhhE_EESt5arrayIPcLm3EELi4E23TrivialOffsetCalculatorILi2EjESC_ILi1EjENS0_6memory15LoadWithoutCastENSF_16StoreWithoutCastEEEviT_T0_T2_T3_T4_T5_:
	.zero		932


//--------------------- .nv.constant0._ZN2at6native29vectorized_elementwise_kernelILi2ENS0_13BinaryFunctorIhhhZZZNS0_21remainder_kernel_cudaERNS_18TensorIteratorBaseEENKUlvE_clEvENKUlvE_clEvEUlhhE_EESt5arrayIPcLm3EEEEviT0_T1_ --------------------------
	.section	.nv.constant0._ZN2at6native29vectorized_elementwise_kernelILi2ENS0_13BinaryFunctorIhhhZZZNS0_21remainder_kernel_cudaERNS_18TensorIteratorBaseEENKUlvE_clEvENKUlvE_clEvEUlhhE_EESt5arrayIPcLm3EEEEviT0_T1_,"a",@progbits
	.sectionflags	@""
	.align	4
.nv.constant0._ZN2at6native29vectorized_elementwise_kernelILi2ENS0_13BinaryFunctorIhhhZZZNS0_21remainder_kernel_cudaERNS_18TensorIteratorBaseEENKUlvE_clEvENKUlvE_clEvEUlhhE_EESt5arrayIPcLm3EEEEviT0_T1_:
	.zero		928


//--------------------- .nv.constant0._ZN2at6native29vectorized_elementwise_kernelILi4ENS0_13BinaryFunctorIhhhZZZNS0_21remainder_kernel_cudaERNS_18TensorIteratorBaseEENKUlvE_clEvENKUlvE_clEvEUlhhE_EESt5arrayIPcLm3EEEEviT0_T1_ --------------------------
	.section	.nv.constant0._ZN2at6native29vectorized_elementwise_kernelILi4ENS0_13BinaryFunctorIhhhZZZNS0_21remainder_kernel_cudaERNS_18TensorIteratorBaseEENKUlvE_clEvENKUlvE_clEvEUlhhE_EESt5arrayIPcLm3EEEEviT0_T1_,"a",@progbits
	.sectionflags	@""
	.align	4
.nv.constant0._ZN2at6native29vectorized_elementwise_kernelILi4ENS0_13BinaryFunctorIhhhZZZNS0_21remainder_kernel_cudaERNS_18TensorIteratorBaseEENKUlvE_clEvENKUlvE_clEvEUlhhE_EESt5arrayIPcLm3EEEEviT0_T1_:
	.zero		928


//--------------------- .nv.constant0._ZN2at6native29vectorized_elementwise_kernelILi8ENS0_13BinaryFunctorIhhhZZZNS0_21remainder_kernel_cudaERNS_18TensorIteratorBaseEENKUlvE_clEvENKUlvE_clEvEUlhhE_EESt5arrayIPcLm3EEEEviT0_T1_ --------------------------
	.section	.nv.constant0._ZN2at6native29vectorized_elementwise_kernelILi8ENS0_13BinaryFunctorIhhhZZZNS0_21remainder_kernel_cudaERNS_18TensorIteratorBaseEENKUlvE_clEvENKUlvE_clEvEUlhhE_EESt5arrayIPcLm3EEEEviT0_T1_,"a",@progbits
	.sectionflags	@""
	.align	4
.nv.constant0._ZN2at6native29vectorized_elementwise_kernelILi8ENS0_13BinaryFunctorIhhhZZZNS0_21remainder_kernel_cudaERNS_18TensorIteratorBaseEENKUlvE_clEvENKUlvE_clEvEUlhhE_EESt5arrayIPcLm3EEEEviT0_T1_:
	.zero		928


//--------------------- .nv.constant0._ZN2at6native18elementwise_kernelILi128ELi4EZNS0_15gpu_kernel_implINS0_13BUnaryFunctorIhhhZZZNS0_21remainder_kernel_cudaERNS_18TensorIteratorBaseEENKUlvE_clEvENKUlvE_clEvEUlhhE_EEEEvS5_RKT_EUliE_EEviT1_ --------------------------
	.section	.nv.constant0._ZN2at6native18elementwise_kernelILi128ELi4EZNS0_15gpu_kernel_implINS0_13BUnaryFunctorIhhhZZZNS0_21remainder_kernel_cudaERNS_18TensorIteratorBaseEENKUlvE_clEvENKUlvE_clEvEUlhhE_EEEEvS5_RKT_EUliE_EEviT1_,"a",@progbits
	.sectionflags	@""
	.align	4
.nv.constant0._ZN2at6native18elementwise_kernelILi128ELi4EZNS0_15gpu_kernel_implINS0_13BUnaryFunctorIhhhZZZNS0_21remainder_kernel_cudaERNS_18TensorIteratorBaseEENKUlvE_clEvENKUlvE_clEvEUlhhE_EEEEvS5_RKT_EUliE_EEviT1_:
	.zero		1440


//--------------------- .nv.constant0._ZN2at6native27unrolled_elementwise_kernelINS0_13BUnaryFunctorIhhhZZZNS0_21remainder_kernel_cudaERNS_18TensorIteratorBaseEENKUlvE_clEvENKUlvE_clEvEUlhhE_EESt5arrayIPcLm2EELi4E23TrivialOffsetCalculatorILi1EjESD_NS0_6memory12LoadWithCastILi1EEENSE_13StoreWithCastILi1EEEEEviT_T0_T2_T3_T4_T5_ --------------------------
	.section	.nv.constant0._ZN2at6native27unrolled_elementwise_kernelINS0_13BUnaryFunctorIhhhZZZNS0_21remainder_kernel_cudaERNS_18TensorIteratorBaseEENKUlvE_clEvENKUlvE_clEvEUlhhE_EESt5arrayIPcLm2EELi4E23TrivialOffsetCalculatorILi1EjESD_NS0_6memory12LoadWithCastILi1EEENSE_13StoreWithCastILi1EEEEEviT_T0_T2_T3_T4_T5_,"a",@progbits
	.sectionflags	@""
	.align	4
.nv.constant0._ZN2at6native27unrolled_elementwise_kernelINS0_13BUnaryFunctorIhhhZZZNS0_21remainder_kernel_cudaERNS_18TensorIteratorBaseEENKUlvE_clEvENKUlvE_clEvEUlhhE_EESt5arrayIPcLm2EELi4E23TrivialOffsetCalculatorILi1EjESD_NS0_6memory12LoadWithCastILi1EEENSE_13StoreWithCastILi1EEEEEviT_T0_T2_T3_T4_T5_:
	.zero		940


//--------------------- .nv.constant0._ZN2at6native18elementwise_kernelILi128ELi4EZNS0_22gpu_kernel_impl_nocastINS0_13BUnaryFunctorIhhhZZZNS0_21remainder_kernel_cudaERNS_18TensorIteratorBaseEENKUlvE_clEvENKUlvE_clEvEUlhhE_EEEEvS5_RKT_EUliE_EEviT1_ --------------------------
	.section	.nv.constant0._ZN2at6native18elementwise_kernelILi128ELi4EZNS0_22gpu_kernel_impl_nocastINS0_13BUnaryFunctorIhhhZZZNS0_21remainder_kernel_cudaERNS_18TensorIteratorBaseEENKUlvE_clEvENKUlvE_clEvEUlhhE_EEEEvS5_RKT_EUliE_EEviT1_,"a",@progbits
	.sectionflags	@""
	.align	4
.nv.constant0._ZN2at6native18elementwise_kernelILi128ELi4EZNS0_22gpu_kernel_impl_nocastINS0_13BUnaryFunctorIhhhZZZNS0_21remainder_kernel_cudaERNS_18TensorIteratorBaseEENKUlvE_clEvENKUlvE_clEvEUlhhE_EEEEvS5_RKT_EUliE_EEviT1_:
	.zero		1440


//--------------------- .nv.constant0._ZN2at6native27unrolled_elementwise_kernelINS0_13BUnaryFunctorIhhhZZZNS0_21remainder_kernel_cudaERNS_18TensorIteratorBaseEENKUlvE_clEvENKUlvE_clEvEUlhhE_EESt5arrayIPcLm2EELi4E23TrivialOffsetCalculatorILi1EjESD_NS0_6memory15LoadWithoutCastENSE_16StoreWithoutCastEEEviT_T0_T2_T3_T4_T5_ --------------------------
	.section	.nv.constant0._ZN2at6native27unrolled_elementwise_kernelINS0_13BUnaryFunctorIhhhZZZNS0_21remainder_kernel_cudaERNS_18TensorIteratorBaseEENKUlvE_clEvENKUlvE_clEvEUlhhE_EESt5arrayIPcLm2EELi4E23TrivialOffsetCalculatorILi1EjESD_NS0_6memory15LoadWithoutCastENSE_16StoreWithoutCastEEEviT_T0_T2_T3_T4_T5_,"a",@progbits
	.sectionflags	@""
	.align	4
.nv.constant0._ZN2at6native27unrolled_elementwise_kernelINS0_13BUnaryFunctorIhhhZZZNS0_21remainder_kernel_cudaERNS_18TensorIteratorBaseEENKUlvE_clEvENKUlvE_clEvEUlhhE_EESt5arrayIPcLm2EELi4E23TrivialOffsetCalculatorILi1EjESD_NS0_6memory15LoadWithoutCastENSE_16StoreWithoutCastEEEviT_T0_T2_T3_T4_T5_:
	.zero		924


//--------------------- .nv.constant0._ZN2at6native29vectorized_elementwise_kernelILi2ENS0_13BUnaryFunctorIhhhZZZNS0_21remainder_kernel_cudaERNS_18TensorIteratorBaseEENKUlvE_clEvENKUlvE_clEvEUlhhE_EESt5arrayIPcLm2EEEEviT0_T1_ --------------------------
	.section	.nv.constant0._ZN2at6native29vectorized_elementwise_kernelILi2ENS0_13BUnaryFunctorIhhhZZZNS0_21remainder_kernel_cudaERNS_18TensorIteratorBaseEENKUlvE_clEvENKUlvE_clEvEUlhhE_EESt5arrayIPcLm2EEEEviT0_T1_,"a",@progbits
	.sectionflags	@""
	.align	4
.nv.constant0._ZN2at6native29vectorized_elementwise_kernelILi2ENS0_13BUnaryFunctorIhhhZZZNS0_21remainder_kernel_cudaERNS_18TensorIteratorBaseEENKUlvE_clEvENKUlvE_clEvEUlhhE_EESt5arrayIPcLm2EEEEviT0_T1_:
	.zero		920


//--------------------- .nv.constant0._ZN2at6native29vectorized_elementwise_kernelILi4ENS0_13BUnaryFunctorIhhhZZZNS0_21remainder_kernel_cudaERNS_18TensorIteratorBaseEENKUlvE_clEvENKUlvE_clEvEUlhhE_EESt5arrayIPcLm2EEEEviT0_T1_ --------------------------
	.section	.nv.constant0._ZN2at6native29vectorized_elementwise_kernelILi4ENS0_13BUnaryFunctorIhhhZZZNS0_21remainder_kernel_cudaERNS_18TensorIteratorBaseEENKUlvE_clEvENKUlvE_clEvEUlhhE_EESt5arrayIPcLm2EEEEviT0_T1_,"a",@progbits
	.sectionflags	@""
	.align	4
.nv.constant0._ZN2at6native29vectorized_elementwise_kernelILi4ENS0_13BUnaryFunctorIhhhZZZNS0_21remainder_kernel_cudaERNS_18TensorIteratorBaseEENKUlvE_clEvENKUlvE_clEvEUlhhE_EESt5arrayIPcLm2EEEEviT0_T1_:
	.zero		920


//--------------------- .nv.constant0._ZN2at6native29vectorized_elementwise_kernelILi8ENS0_13BUnaryFunctorIhhhZZZNS0_21remainder_kernel_cudaERNS_18TensorIteratorBaseEENKUlvE_clEvENKUlvE_clEvEUlhhE_EESt5arrayIPcLm2EEEEviT0_T1_ --------------------------
	.section	.nv.constant0._ZN2at6native29vectorized_elementwise_kernelILi8ENS0_13BUnaryFunctorIhhhZZZNS0_21remainder_kernel_cudaERNS_18TensorIteratorBaseEENKUlvE_clEvENKUlvE_clEvEUlhhE_EESt5arrayIPcLm2EEEEviT0_T1_,"a",@progbits
	.sectionflags	@""
	.align	4
.nv.constant0._ZN2at6native29vectorized_elementwise_kernelILi8ENS0_13BUnaryFunctorIhhhZZZNS0_21remainder_kernel_cudaERNS_18TensorIteratorBaseEENKUlvE_clEvENKUlvE_clEvEUlhhE_EESt5arrayIPcLm2EEEEviT0_T1_:
	.zero		920


//--------------------- .nv.constant0._ZN2at6native18elementwise_kernelILi128ELi4EZNS0_15gpu_kernel_implINS0_13AUnaryFunctorIhhhZZZNS0_21remainder_kernel_cudaERNS_18TensorIteratorBaseEENKUlvE_clEvENKUlvE_clEvEUlhhE_EEEEvS5_RKT_EUliE_EEviT1_ --------------------------
	.section	.nv.constant0._ZN2at6native18elementwise_kernelILi128ELi4EZNS0_15gpu_kernel_implINS0_13AUnaryFunctorIhhhZZZNS0_21remainder_kernel_cudaERNS_18TensorIteratorBaseEENKUlvE_clEvENKUlvE_clEvEUlhhE_EEEEvS5_RKT_EUliE_EEviT1_,"a",@progbits
	.sectionflags	@""
	.align	4
.nv.constant0._ZN2at6native18elementwise_kernelILi128ELi4EZNS0_15gpu_kernel_implINS0_13AUnaryFunctorIhhhZZZNS0_21remainder_kernel_cudaERNS_18TensorIteratorBaseEENKUlvE_clEvENKUlvE_clEvEUlhhE_EEEEvS5_RKT_EUliE_EEviT1_:
	.zero		1440


//--------------------- .nv.constant0._ZN2at6native27unrolled_elementwise_kernelINS0_13AUnaryFunctorIhhhZZZNS0_21remainder_kernel_cudaERNS_18TensorIteratorBaseEENKUlvE_clEvENKUlvE_clEvEUlhhE_EESt5arrayIPcLm2EELi4E23TrivialOffsetCalculatorILi1EjESD_NS0_6memory12LoadWithCastILi1EEENSE_13StoreWithCastILi1EEEEEviT_T0_T2_T3_T4_T5_ --------------------------
	.section	.nv.constant0._ZN2at6native27unrolled_elementwise_kernelINS0_13AUnaryFunctorIhhhZZZNS0_21remainder_kernel_cudaERNS_18TensorIteratorBaseEENKUlvE_clEvENKUlvE_clEvEUlhhE_EESt5arrayIPcLm2EELi4E23TrivialOffsetCalculatorILi1EjESD_NS0_6memory12LoadWithCastILi1EEENSE_13StoreWithCastILi1EEEEEviT_T0_T2_T3_T4_T5_,"a",@progbits
	.sectionflags	@""
	.align	4
.nv.constant0._ZN2at6native27unrolled_elementwise_kernelINS0_13AUnaryFunctorIhhhZZZNS0_21remainder_kernel_cudaERNS_18TensorIteratorBaseEENKUlvE_clEvENKUlvE_clEvEUlhhE_EESt5arrayIPcLm2EELi4E23TrivialOffsetCalculatorILi1EjESD_NS0_6memory12LoadWithCastILi1EEENSE_13StoreWithCastILi1EEEEEviT_T0_T2_T3_T4_T5_:
	.zero		940


//--------------------- .nv.constant0._ZN2at6native18elementwise_kernelILi128ELi4EZNS0_22gpu_kernel_impl_nocastINS0_13AUnaryFunctorIhhhZZZNS0_21remainder_kernel_cudaERNS_18TensorIteratorBaseEENKUlvE_clEvENKUlvE_clEvEUlhhE_EEEEvS5_RKT_EUliE_EEviT1_ --------------------------
	.section	.nv.constant0._ZN2at6native18elementwise_kernelILi128ELi4EZNS0_22gpu_kernel_impl_nocastINS0_13AUnaryFunctorIhhhZZZNS0_21remainder_kernel_cudaERNS_18TensorIteratorBaseEENKUlvE_clEvENKUlvE_clEvEUlhhE_EEEEvS5_RKT_EUliE_EEviT1_,"a",@progbits
	.sectionflags	@""
	.align	4
.nv.constant0._ZN2at6native18elementwise_kernelILi128ELi4EZNS0_22gpu_kernel_impl_nocastINS0_13AUnaryFunctorIhhhZZZNS0_21remainder_kernel_cudaERNS_18TensorIteratorBaseEENKUlvE_clEvENKUlvE_clEvEUlhhE_EEEEvS5_RKT_EUliE_EEviT1_:
	.zero		1440


//--------------------- .nv.constant0._ZN2at6native27unrolled_elementwise_kernelINS0_13AUnaryFunctorIhhhZZZNS0_21remainder_kernel_cudaERNS_18TensorIteratorBaseEENKUlvE_clEvENKUlvE_clEvEUlhhE_EESt5arrayIPcLm2EELi4E23TrivialOffsetCalculatorILi1EjESD_NS0_6memory15LoadWithoutCastENSE_16StoreWithoutCastEEEviT_T0_T2_T3_T4_T5_ --------------------------
	.section	.nv.constant0._ZN2at6native27unrolled_elementwise_kernelINS0_13AUnaryFunctorIhhhZZZNS0_21remainder_kernel_cudaERNS_18TensorIteratorBaseEENKUlvE_clEvENKUlvE_clEvEUlhhE_EESt5arrayIPcLm2EELi4E23TrivialOffsetCalculatorILi1EjESD_NS0_6memory15LoadWithoutCastENSE_16StoreWithoutCastEEEviT_T0_T2_T3_T4_T5_,"a",@progbits
	.sectionflags	@""
	.align	4
.nv.constant0._ZN2at6native27unrolled_elementwise_kernelINS0_13AUnaryFunctorIhhhZZZNS0_21remainder_kernel_cudaERNS_18TensorIteratorBaseEENKUlvE_clEvENKUlvE_clEvEUlhhE_EESt5arrayIPcLm2EELi4E23TrivialOffsetCalculatorILi1EjESD_NS0_6memory15LoadWithoutCastENSE_16StoreWithoutCastEEEviT_T0_T2_T3_T4_T5_:
	.zero		924


//--------------------- .nv.constant0._ZN2at6native29vectorized_elementwise_kernelILi2ENS0_13AUnaryFunctorIhhhZZZNS0_21remainder_kernel_cudaERNS_18TensorIteratorBaseEENKUlvE_clEvENKUlvE_clEvEUlhhE_EESt5arrayIPcLm2EEEEviT0_T1_ --------------------------
	.section	.nv.constant0._ZN2at6native29vectorized_elementwise_kernelILi2ENS0_13AUnaryFunctorIhhhZZZNS0_21remainder_kernel_cudaERNS_18TensorIteratorBaseEENKUlvE_clEvENKUlvE_clEvEUlhhE_EESt5arrayIPcLm2EEEEviT0_T1_,"a",@progbits
	.sectionflags	@""
	.align	4
.nv.constant0._ZN2at6native29vectorized_elementwise_kernelILi2ENS0_13AUnaryFunctorIhhhZZZNS0_21remainder_kernel_cudaERNS_18TensorIteratorBaseEENKUlvE_clEvENKUlvE_clEvEUlhhE_EESt5arrayIPcLm2EEEEviT0_T1_:
	.zero		920


//--------------------- .nv.constant0._ZN2at6native29vectorized_elementwise_kernelILi4ENS0_13AUnaryFunctorIhhhZZZNS0_21remainder_kernel_cudaERNS_18TensorIteratorBaseEENKUlvE_clEvENKUlvE_clEvEUlhhE_EESt5arrayIPcLm2EEEEviT0_T1_ --------------------------
	.section	.nv.constant0._ZN2at6native29vectorized_elementwise_kernelILi4ENS0_13AUnaryFunctorIhhhZZZNS0_21remainder_kernel_cudaERNS_18TensorIteratorBaseEENKUlvE_clEvENKUlvE_clEvEUlhhE_EESt5arrayIPcLm2EEEEviT0_T1_,"a",@progbits
	.sectionflags	@""
	.align	4
.nv.constant0._ZN2at6native29vectorized_elementwise_kernelILi4ENS0_13AUnaryFunctorIhhhZZZNS0_21remainder_kernel_cudaERNS_18TensorIteratorBaseEENKUlvE_clEvENKUlvE_clEvEUlhhE_EESt5arrayIPcLm2EEEEviT0_T1_:
	.zero		920


//--------------------- .nv.constant0._ZN2at6native29vectorized_elementwise_kernelILi8ENS0_13AUnaryFunctorIhhhZZZNS0_21remainder_kernel_cudaERNS_18TensorIteratorBaseEENKUlvE_clEvENKUlvE_clEvEUlhhE_EESt5arrayIPcLm2EEEEviT0_T1_ --------------------------
	.section	.nv.constant0._ZN2at6native29vectorized_elementwise_kernelILi8ENS0_13AUnaryFunctorIhhhZZZNS0_21remainder_kernel_cudaERNS_18TensorIteratorBaseEENKUlvE_clEvENKUlvE_clEvEUlhhE_EESt5arrayIPcLm2EEEEviT0_T1_,"a",@progbits
	.sectionflags	@""
	.align	4
.nv.constant0._ZN2at6native29vectorized_elementwise_kernelILi8ENS0_13AUnaryFunctorIhhhZZZNS0_21remainder_kernel_cudaERNS_18TensorIteratorBaseEENKUlvE_clEvENKUlvE_clEvEUlhhE_EESt5arrayIPcLm2EEEEviT0_T1_:
	.zero		920


//--------------------- SYMBOLS --------------------------

	.type		.nv.reservedSmem.offset0,@object
	.size		.nv.reservedSmem.offset0,0x4
	.type		__assertfail,@function
